	.target	sm_90

	.elftype	@"ET_EXEC"


//--------------------- .note.nv.tkinfo           --------------------------
	.section	.note.nv.tkinfo,"",@"SHT_NOTE"
	.sectionflags	@"SHF_NOTE_NV_TKINFO"
	.tkinfo
        /*0018*/ 	.word	0x00000002
        /*0030*/ 	.string	""
        /*0030*/ 	.string	"ptxas"
        /*0030*/ 	.string	"Cuda compilation tools, release 13.0, V13.0.88"
        /*0030*/ 	.string	"Build cuda_13.0.r13.0/compiler.36424714_0"
        /*0030*/ 	.string	"-arch sm_90 -m 64 "



//--------------------- .note.nv.cuinfo           --------------------------
	.section	.note.nv.cuinfo,"",@"SHT_NOTE"
	.sectionflags	@"SHF_NOTE_NV_CUINFO"
        /*0018*/ 	.short	0x0002
        /*001a*/ 	.short	0x005a
        /*001c*/ 	.short	0x0082
	.zero		2


//--------------------- .nv.info                  --------------------------
	.section	.nv.info,"",@"SHT_CUDA_INFO"
	.align	4


	//----- nvinfo : EIATTR_REGCOUNT
	.align		4
        /*0000*/ 	.byte	0x04, 0x2f
        /*0002*/ 	.short	(.L_49 - .L_48)
	.align		4
.L_48:
        /*0004*/ 	.word	index@(_ZN2at6native29vectorized_elementwise_kernelILi8ENS0_13AUnaryFunctorIhhhZZZNS0_21remainder_kernel_cudaERNS_18TensorIteratorBaseEENKUlvE_clEvENKUlvE_clEvEUlhhE_EESt5arrayIPcLm2EEEEviT0_T1_)
        /*0008*/ 	.word	0x0000001e


	//----- nvinfo : EIATTR_FRAME_SIZE
	.align		4
.L_49:
        /*000c*/ 	.byte	0x04, 0x11
        /*000e*/ 	.short	(.L_51 - .L_50)
	.align		4
.L_50:
        /*0010*/ 	.word	index@($__internal_83_$__cuda_sm20_rem_u16)
        /*0014*/ 	.word	0x00000000


	//----- nvinfo : EIATTR_FRAME_SIZE
	.align		4
.L_51:
        /*0018*/ 	.byte	0x04, 0x11
        /*001a*/ 	.short	(.L_53 - .L_52)
	.align		4
.L_52:
        /*001c*/ 	.word	index@(_ZN2at6native29vectorized_elementwise_kernelILi8ENS0_13AUnaryFunctorIhhhZZZNS0_21remainder_kernel_cudaERNS_18TensorIteratorBaseEENKUlvE_clEvENKUlvE_clEvEUlhhE_EESt5arrayIPcLm2EEEEviT0_T1_)
        /*0020*/ 	.word	0x00000000


	//----- nvinfo : EIATTR_REGCOUNT
	.align		4
.L_53:
        /*0024*/ 	.byte	0x04, 0x2f
        /*0026*/ 	.short	(.L_55 - .L_54)
	.align		4
.L_54:
        /*0028*/ 	.word	index@(_ZN2at6native29vectorized_elementwise_kernelILi4ENS0_13AUnaryFunctorIhhhZZZNS0_21remainder_kernel_cudaERNS_18TensorIteratorBaseEENKUlvE_clEvENKUlvE_clEvEUlhhE_EESt5arrayIPcLm2EEEEviT0_T1_)
        /*002c*/ 	.word	0x0000001e


	//----- nvinfo : EIATTR_FRAME_SIZE
	.align		4
.L_55:
        /*0030*/ 	.byte	0x04, 0x11
        /*0032*/ 	.short	(.L_57 - .L_56)
	.align		4
.L_56:
        /*0034*/ 	.word	index@($__internal_82_$__cuda_sm20_rem_u16)
        /*0038*/ 	.word	0x00000000


	//----- nvinfo : EIATTR_FRAME_SIZE
	.align		4
.L_57:
        /*003c*/ 	.byte	0x04, 0x11
        /*003e*/ 	.short	(.L_59 - .L_58)
	.align		4
.L_58:
        /*0040*/ 	.word	index@(_ZN2at6native29vectorized_elementwise_kernelILi4ENS0_13AUnaryFunctorIhhhZZZNS0_21remainder_kernel_cudaERNS_18TensorIteratorBaseEENKUlvE_clEvENKUlvE_clEvEUlhhE_EESt5arrayIPcLm2EEEEviT0_T1_)
        /*0044*/ 	.word	0x00000000


	//----- nvinfo : EIATTR_REGCOUNT
	.align		4
.L_59:
        /*0048*/ 	.byte	0x04, 0x2f
        /*004a*/ 	.short	(.L_61 - .L_60)
	.align		4
.L_60:
        /*004c*/ 	.word	index@(_ZN2at6native29vectorized_elementwise_kernelILi2ENS0_13AUnaryFunctorIhhhZZZNS0_21remainder_kernel_cudaERNS_18TensorIteratorBaseEENKUlvE_clEvENKUlvE_clEvEUlhhE_EESt5arrayIPcLm2EEEEviT0_T1_)
        /*0050*/ 	.word	0x0000001e


	//----- nvinfo : EIATTR_FRAME_SIZE
	.align		4
.L_61:
        /*0054*/ 	.byte	0x04, 0x11
        /*0056*/ 	.short	(.L_63 - .L_62)
	.align		4
.L_62:
        /*0058*/ 	.word	index@($__internal_81_$__cuda_sm20_rem_u16)
        /*005c*/ 	.word	0x00000000


	//----- nvinfo : EIATTR_FRAME_SIZE
	.align		4
.L_63:
        /*0060*/ 	.byte	0x04, 0x11
        /*0062*/ 	.short	(.L_65 - .L_64)
	.align		4
.L_64:
        /*0064*/ 	.word	index@(_ZN2at6native29vectorized_elementwise_kernelILi2ENS0_13AUnaryFunctorIhhhZZZNS0_21remainder_kernel_cudaERNS_18TensorIteratorBaseEENKUlvE_clEvENKUlvE_clEvEUlhhE_EESt5arrayIPcLm2EEEEviT0_T1_)
        /*0068*/ 	.word	0x00000000


	//----- nvinfo : EIATTR_REGCOUNT
	.align		4
.L_65:
        /*006c*/ 	.byte	0x04, 0x2f
        /*006e*/ 	.short	(.L_67 - .L_66)
	.align		4
.L_66:
        /*0070*/ 	.word	index@(_ZN2at6native27unrolled_elementwise_kernelINS0_13AUnaryFunctorIhhhZZZNS0_21remainder_kernel_cudaERNS_18TensorIteratorBaseEENKUlvE_clEvENKUlvE_clEvEUlhhE_EESt5arrayIPcLm2EELi4E23TrivialOffsetCalculatorILi1EjESD_NS0_6memory15LoadWithoutCastENSE_16StoreWithoutCastEEEviT_T0_T2_T3_T4_T5_)
        /*0074*/ 	.word	0x00000016


	//----- nvinfo : EIATTR_FRAME_SIZE
	.align		4
.L_67:
        /*0078*/ 	.byte	0x04, 0x11
        /*007a*/ 	.short	(.L_69 - .L_68)
	.align		4
.L_68:
        /*007c*/ 	.word	index@($__internal_80_$__cuda_sm20_rem_u16)
        /*0080*/ 	.word	0x00000000


	//----- nvinfo : EIATTR_FRAME_SIZE
	.align		4
.L_69:
        /*0084*/ 	.byte	0x04, 0x11
        /*0086*/ 	.short	(.L_71 - .L_70)
	.align		4
.L_70:
        /*0088*/ 	.word	index@(_ZN2at6native27unrolled_elementwise_kernelINS0_13AUnaryFunctorIhhhZZZNS0_21remainder_kernel_cudaERNS_18TensorIteratorBaseEENKUlvE_clEvENKUlvE_clEvEUlhhE_EESt5arrayIPcLm2EELi4E23TrivialOffsetCalculatorILi1EjESD_NS0_6memory15LoadWithoutCastENSE_16StoreWithoutCastEEEviT_T0_T2_T3_T4_T5_)
        /*008c*/ 	.word	0x00000000


	//----- nvinfo : EIATTR_REGCOUNT
	.align		4
.L_71:
        /*0090*/ 	.byte	0x04, 0x2f
        /*0092*/ 	.short	(.L_73 - .L_72)
	.align		4
.L_72:
        /*0094*/ 	.word	index@(_ZN2at6native18elementwise_kernelILi128ELi4EZNS0_22gpu_kernel_impl_nocastINS0_13AUnaryFunctorIhhhZZZNS0_21remainder_kernel_cudaERNS_18TensorIteratorBaseEENKUlvE_clEvENKUlvE_clEvEUlhhE_EEEEvS5_RKT_EUliE_EEviT1_)
        /*0098*/ 	.word	0x00000012


	//----- nvinfo : EIATTR_FRAME_SIZE
	.align		4
.L_73:
        /*009c*/ 	.byte	0x04, 0x11
        /*009e*/ 	.short	(.L_75 - .L_74)
	.align		4
.L_74:
        /*00a0*/ 	.word	index@($__internal_79_$__cuda_sm20_rem_u16)
        /*00a4*/ 	.word	0x00000000


	//----- nvinfo : EIATTR_FRAME_SIZE
	.align		4
.L_75:
        /*00a8*/ 	.byte	0x04, 0x11
        /*00aa*/ 	.short	(.L_77 - .L_76)
	.align		4
.L_76:
        /*00ac*/ 	.word	index@(_ZN2at6native18elementwise_kernelILi128ELi4EZNS0_22gpu_kernel_impl_nocastINS0_13AUnaryFunctorIhhhZZZNS0_21remainder_kernel_cudaERNS_18TensorIteratorBaseEENKUlvE_clEvENKUlvE_clEvEUlhhE_EEEEvS5_RKT_EUliE_EEviT1_)
        /*00b0*/ 	.word	0x00000000


	//----- nvinfo : EIATTR_REGCOUNT
	.align		4
.L_77:
        /*00b4*/ 	.byte	0x04, 0x2f
        /*00b6*/ 	.short	(.L_79 - .L_78)
	.align		4
.L_78:
        /*00b8*/ 	.word	index@(_ZN2at6native27unrolled_elementwise_kernelINS0_13AUnaryFunctorIhhhZZZNS0_21remainder_kernel_cudaERNS_18TensorIteratorBaseEENKUlvE_clEvENKUlvE_clEvEUlhhE_EESt5arrayIPcLm2EELi4E23TrivialOffsetCalculatorILi1EjESD_NS0_6memory12LoadWithCastILi1EEENSE_13StoreWithCastILi1EEEEEviT_T0_T2_T3_T4_T5_)
        /*00bc*/ 	.word	0x0000001c


	//----- nvinfo : EIATTR_FRAME_SIZE
	.align		4
.L_79:
        /*00c0*/ 	.byte	0x04, 0x11
        /*00c2*/ 	.short	(.L_81 - .L_80)
	.align		4
.L_80:
        /*00c4*/ 	.word	index@($__internal_78_$__cuda_sm20_rem_u16)
        /*00c8*/ 	.word	0x00000000


	//----- nvinfo : EIATTR_FRAME_SIZE
	.align		4
.L_81:
        /*00cc*/ 	.byte	0x04, 0x11
        /*00ce*/ 	.short	(.L_83 - .L_82)
	.align		4
.L_82:
        /*00d0*/ 	.word	index@(_ZN2at6native27unrolled_elementwise_kernelINS0_13AUnaryFunctorIhhhZZZNS0_21remainder_kernel_cudaERNS_18TensorIteratorBaseEENKUlvE_clEvENKUlvE_clEvEUlhhE_EESt5arrayIPcLm2EELi4E23TrivialOffsetCalculatorILi1EjESD_NS0_6memory12LoadWithCastILi1EEENSE_13StoreWithCastILi1EEEEEviT_T0_T2_T3_T4_T5_)
        /*00d4*/ 	.word	0x00000000


	//----- nvinfo : EIATTR_REGCOUNT
	.align		4
.L_83:
        /*00d8*/ 	.byte	0x04, 0x2f
        /*00da*/ 	.short	(.L_85 - .L_84)
	.align		4
.L_84:
        /*00dc*/ 	.word	index@(_ZN2at6native18elementwise_kernelILi128ELi4EZNS0_15gpu_kernel_implINS0_13AUnaryFunctorIhhhZZZNS0_21remainder_kernel_cudaERNS_18TensorIteratorBaseEENKUlvE_clEvENKUlvE_clEvEUlhhE_EEEEvS5_RKT_EUliE_EEviT1_)
        /*00e0*/ 	.word	0x0000001a


	//----- nvinfo : EIATTR_FRAME_SIZE
	.align		4
.L_85:
        /*00e4*/ 	.byte	0x04, 0x11
        /*00e6*/ 	.short	(.L_87 - .L_86)
	.align		4
.L_86:
        /*00e8*/ 	.word	index@($__internal_77_$__cuda_sm20_rem_u16)
        /*00ec*/ 	.word	0x00000000


	//----- nvinfo : EIATTR_FRAME_SIZE
	.align		4
.L_87:
        /*00f0*/ 	.byte	0x04, 0x11
        /*00f2*/ 	.short	(.L_89 - .L_88)
	.align		4
.L_88:
        /*00f4*/ 	.word	index@(_ZN2at6native18elementwise_kernelILi128ELi4EZNS0_15gpu_kernel_implINS0_13AUnaryFunctorIhhhZZZNS0_21remainder_kernel_cudaERNS_18TensorIteratorBaseEENKUlvE_clEvENKUlvE_clEvEUlhhE_EEEEvS5_RKT_EUliE_EEviT1_)
        /*00f8*/ 	.word	0x00000000


	//----- nvinfo : EIATTR_REGCOUNT
	.align		4
.L_89:
        /*00fc*/ 	.byte	0x04, 0x2f
        /*00fe*/ 	.short	(.L_91 - .L_90)
	.align		4
.L_90:
        /*0100*/ 	.word	index@(_ZN2at6native29vectorized_elementwise_kernelILi8ENS0_13BUnaryFunctorIhhhZZZNS0_21remainder_kernel_cudaERNS_18TensorIteratorBaseEENKUlvE_clEvENKUlvE_clEvEUlhhE_EESt5arrayIPcLm2EEEEviT0_T1_)
        /*0104*/ 	.word	0x00000020


	//----- nvinfo : EIATTR_FRAME_SIZE
	.align		4
.L_91:
        /*0108*/ 	.byte	0x04, 0x11
        /*010a*/ 	.short	(.L_93 - .L_92)
	.align		4
.L_92:
        /*010c*/ 	.word	index@($__internal_76_$__cuda_sm20_rem_u16)
        /*0110*/ 	.word	0x00000000


	//----- nvinfo : EIATTR_FRAME_SIZE
	.align		4
.L_93:
        /*0114*/ 	.byte	0x04, 0x11
        /*0116*/ 	.short	(.L_95 - .L_94)
	.align		4
.L_94:
        /*0118*/ 	.word	index@(_ZN2at6native29vectorized_elementwise_kernelILi8ENS0_13BUnaryFunctorIhhhZZZNS0_21remainder_kernel_cudaERNS_18TensorIteratorBaseEENKUlvE_clEvENKUlvE_clEvEUlhhE_EESt5arrayIPcLm2EEEEviT0_T1_)
        /*011c*/ 	.word	0x00000000


	//----- nvinfo : EIATTR_REGCOUNT
	.align		4
.L_95:
        /*0120*/ 	.byte	0x04, 0x2f
        /*0122*/ 	.short	(.L_97 - .L_96)
	.align		4
.L_96:
        /*0124*/ 	.word	index@(_ZN2at6native29vectorized_elementwise_kernelILi4ENS0_13BUnaryFunctorIhhhZZZNS0_21remainder_kernel_cudaERNS_18TensorIteratorBaseEENKUlvE_clEvENKUlvE_clEvEUlhhE_EESt5arrayIPcLm2EEEEviT0_T1_)
        /*0128*/ 	.word	0x00000020


	//----- nvinfo : EIATTR_FRAME_SIZE
	.align		4
.L_97:
        /*012c*/ 	.byte	0x04, 0x11
        /*012e*/ 	.short	(.L_99 - .L_98)
	.align		4
.L_98:
        /*0130*/ 	.word	index@($__internal_75_$__cuda_sm20_rem_u16)
        /*0134*/ 	.word	0x00000000


	//----- nvinfo : EIATTR_FRAME_SIZE
	.align		4
.L_99:
        /*0138*/ 	.byte	0x04, 0x11
        /*013a*/ 	.short	(.L_101 - .L_100)
	.align		4
.L_100:
        /*013c*/ 	.word	index@(_ZN2at6native29vectorized_elementwise_kernelILi4ENS0_13BUnaryFunctorIhhhZZZNS0_21remainder_kernel_cudaERNS_18TensorIteratorBaseEENKUlvE_clEvENKUlvE_clEvEUlhhE_EESt5arrayIPcLm2EEEEviT0_T1_)
        /*0140*/ 	.word	0x00000000


	//----- nvinfo : EIATTR_REGCOUNT
	.align		4
.L_101:
        /*0144*/ 	.byte	0x04, 0x2f
        /*0146*/ 	.short	(.L_103 - .L_102)
	.align		4
.L_102:
        /*0148*/ 	.word	index@(_ZN2at6native29vectorized_elementwise_kernelILi2ENS0_13BUnaryFunctorIhhhZZZNS0_21remainder_kernel_cudaERNS_18TensorIteratorBaseEENKUlvE_clEvENKUlvE_clEvEUlhhE_EESt5arrayIPcLm2EEEEviT0_T1_)
        /*014c*/ 	.word	0x00000020


	//----- nvinfo : EIATTR_FRAME_SIZE
	.align		4
.L_103:
        /*0150*/ 	.byte	0x04, 0x11
        /*0152*/ 	.short	(.L_105 - .L_104)
	.align		4
.L_104:
        /*0154*/ 	.word	index@($__internal_74_$__cuda_sm20_rem_u16)
        /*0158*/ 	.word	0x00000000


	//----- nvinfo : EIATTR_FRAME_SIZE
	.align		4
.L_105:
        /*015c*/ 	.byte	0x04, 0x11
        /*015e*/ 	.short	(.L_107 - .L_106)
	.align		4
.L_106:
        /*0160*/ 	.word	index@(_ZN2at6native29vectorized_elementwise_kernelILi2ENS0_13BUnaryFunctorIhhhZZZNS0_21remainder_kernel_cudaERNS_18TensorIteratorBaseEENKUlvE_clEvENKUlvE_clEvEUlhhE_EESt5arrayIPcLm2EEEEviT0_T1_)
        /*0164*/ 	.word	0x00000000


	//----- nvinfo : EIATTR_REGCOUNT
	.align		4
.L_107:
        /*0168*/ 	.byte	0x04, 0x2f
        /*016a*/ 	.short	(.L_109 - .L_108)
	.align		4
.L_108:
        /*016c*/ 	.word	index@(_ZN2at6native27unrolled_elementwise_kernelINS0_13BUnaryFunctorIhhhZZZNS0_21remainder_kernel_cudaERNS_18TensorIteratorBaseEENKUlvE_clEvENKUlvE_clEvEUlhhE_EESt5arrayIPcLm2EELi4E23TrivialOffsetCalculatorILi1EjESD_NS0_6memory15LoadWithoutCastENSE_16StoreWithoutCastEEEviT_T0_T2_T3_T4_T5_)
        /*0170*/ 	.word	0x00000016


	//----- nvinfo : EIATTR_FRAME_SIZE
	.align		4
.L_109:
        /*0174*/ 	.byte	0x04, 0x11
        /*0176*/ 	.short	(.L_111 - .L_110)
	.align		4
.L_110:
        /*0178*/ 	.word	index@($__internal_73_$__cuda_sm20_rem_u16)
        /*017c*/ 	.word	0x00000000


	//----- nvinfo : EIATTR_FRAME_SIZE
	.align		4
.L_111:
        /*0180*/ 	.byte	0x04, 0x11
        /*0182*/ 	.short	(.L_113 - .L_112)
	.align		4
.L_112:
        /*0184*/ 	.word	index@(_ZN2at6native27unrolled_elementwise_kernelINS0_13BUnaryFunctorIhhhZZZNS0_21remainder_kernel_cudaERNS_18TensorIteratorBaseEENKUlvE_clEvENKUlvE_clEvEUlhhE_EESt5arrayIPcLm2EELi4E23TrivialOffsetCalculatorILi1EjESD_NS0_6memory15LoadWithoutCastENSE_16StoreWithoutCastEEEviT_T0_T2_T3_T4_T5_)
        /*0188*/ 	.word	0x00000000


	//----- nvinfo : EIATTR_REGCOUNT
	.align		4
.L_113:
        /*018c*/ 	.byte	0x04, 0x2f
        /*018e*/ 	.short	(.L_115 - .L_114)
	.align		4
.L_114:
        /*0190*/ 	.word	index@(_ZN2at6native18elementwise_kernelILi128ELi4EZNS0_22gpu_kernel_impl_nocastINS0_13BUnaryFunctorIhhhZZZNS0_21remainder_kernel_cudaERNS_18TensorIteratorBaseEENKUlvE_clEvENKUlvE_clEvEUlhhE_EEEEvS5_RKT_EUliE_EEviT1_)
        /*0194*/ 	.word	0x0000000f


	//----- nvinfo : EIATTR_FRAME_SIZE
	.align		4
.L_115:
        /*0198*/ 	.byte	0x04, 0x11
        /*019a*/ 	.short	(.L_117 - .L_116)
	.align		4
.L_116:
        /*019c*/ 	.word	index@($__internal_72_$__cuda_sm20_rem_u16)
        /*01a0*/ 	.word	0x00000000


	//----- nvinfo : EIATTR_FRAME_SIZE
	.align		4
.L_117:
        /*01a4*/ 	.byte	0x04, 0x11
        /*01a6*/ 	.short	(.L_119 - .L_118)
	.align		4
.L_118:
        /*01a8*/ 	.word	index@(_ZN2at6native18elementwise_kernelILi128ELi4EZNS0_22gpu_kernel_impl_nocastINS0_13BUnaryFunctorIhhhZZZNS0_21remainder_kernel_cudaERNS_18TensorIteratorBaseEENKUlvE_clEvENKUlvE_clEvEUlhhE_EEEEvS5_RKT_EUliE_EEviT1_)
        /*01ac*/ 	.word	0x00000000


	//----- nvinfo : EIATTR_REGCOUNT
	.align		4
.L_119:
        /*01b0*/ 	.byte	0x04, 0x2f
        /*01b2*/ 	.short	(.L_121 - .L_120)
	.align		4
.L_120:
        /*01b4*/ 	.word	index@(_ZN2at6native27unrolled_elementwise_kernelINS0_13BUnaryFunctorIhhhZZZNS0_21remainder_kernel_cudaERNS_18TensorIteratorBaseEENKUlvE_clEvENKUlvE_clEvEUlhhE_EESt5arrayIPcLm2EELi4E23TrivialOffsetCalculatorILi1EjESD_NS0_6memory12LoadWithCastILi1EEENSE_13StoreWithCastILi1EEEEEviT_T0_T2_T3_T4_T5_)
        /*01b8*/ 	.word	0x0000001d


	//----- nvinfo : EIATTR_FRAME_SIZE
	.align		4
.L_121:
        /*01bc*/ 	.byte	0x04, 0x11
        /*01be*/ 	.short	(.L_123 - .L_122)
	.align		4
.L_122:
        /*01c0*/ 	.word	index@($__internal_71_$__cuda_sm20_rem_u16)
        /*01c4*/ 	.word	0x00000000


	//----- nvinfo : EIATTR_FRAME_SIZE
	.align		4
.L_123:
        /*01c8*/ 	.byte	0x04, 0x11
        /*01ca*/ 	.short	(.L_125 - .L_124)
	.align		4
.L_124:
        /*01cc*/ 	.word	index@(_ZN2at6native27unrolled_elementwise_kernelINS0_13BUnaryFunctorIhhhZZZNS0_21remainder_kernel_cudaERNS_18TensorIteratorBaseEENKUlvE_clEvENKUlvE_clEvEUlhhE_EESt5arrayIPcLm2EELi4E23TrivialOffsetCalculatorILi1EjESD_NS0_6memory12LoadWithCastILi1EEENSE_13StoreWithCastILi1EEEEEviT_T0_T2_T3_T4_T5_)
        /*01d0*/ 	.word	0x00000000


	//----- nvinfo : EIATTR_REGCOUNT
	.align		4
.L_125:
        /*01d4*/ 	.byte	0x04, 0x2f
        /*01d6*/ 	.short	(.L_127 - .L_126)
	.align		4
.L_126:
        /*01d8*/ 	.word	index@(_ZN2at6native18elementwise_kernelILi128ELi4EZNS0_15gpu_kernel_implINS0_13BUnaryFunctorIhhhZZZNS0_21remainder_kernel_cudaERNS_18TensorIteratorBaseEENKUlvE_clEvENKUlvE_clEvEUlhhE_EEEEvS5_RKT_EUliE_EEviT1_)
        /*01dc*/ 	.word	0x0000001a


	//----- nvinfo : EIATTR_FRAME_SIZE
	.align		4
.L_127:
        /*01e0*/ 	.byte	0x04, 0x11
        /*01e2*/ 	.short	(.L_129 - .L_128)
	.align		4
.L_128:
        /*01e4*/ 	.word	index@($__internal_70_$__cuda_sm20_rem_u16)
        /*01e8*/ 	.word	0x00000000


	//----- nvinfo : EIATTR_FRAME_SIZE
	.align		4
.L_129:
        /*01ec*/ 	.byte	0x04, 0x11
        /*01ee*/ 	.short	(.L_131 - .L_130)
	.align		4
.L_130:
        /*01f0*/ 	.word	index@(_ZN2at6native18elementwise_kernelILi128ELi4EZNS0_15gpu_kernel_implINS0_13BUnaryFunctorIhhhZZZNS0_21remainder_kernel_cudaERNS_18TensorIteratorBaseEENKUlvE_clEvENKUlvE_clEvEUlhhE_EEEEvS5_RKT_EUliE_EEviT1_)
        /*01f4*/ 	.word	0x00000000


	//----- nvinfo : EIATTR_REGCOUNT
	.align		4
.L_131:
        /*01f8*/ 	.byte	0x04, 0x2f
        /*01fa*/ 	.short	(.L_133 - .L_132)
	.align		4
.L_132:
        /*01fc*/ 	.word	index@(_ZN2at6native29vectorized_elementwise_kernelILi8ENS0_13BinaryFunctorIhhhZZZNS0_21remainder_kernel_cudaERNS_18TensorIteratorBaseEENKUlvE_clEvENKUlvE_clEvEUlhhE_EESt5arrayIPcLm3EEEEviT0_T1_)
        /*0200*/ 	.word	0x00000020


	//----- nvinfo : EIATTR_FRAME_SIZE
	.align		4
.L_133:
        /*0204*/ 	.byte	0x04, 0x11
        /*0206*/ 	.short	(.L_135 - .L_134)
	.align		4
.L_134:
        /*0208*/ 	.word	index@($__internal_69_$__cuda_sm20_rem_u16)
        /*020c*/ 	.word	0x00000000


	//----- nvinfo : EIATTR_FRAME_SIZE
	.align		4
.L_135:
        /*0210*/ 	.byte	0x04, 0x11
        /*0212*/ 	.short	(.L_137 - .L_136)
	.align		4
.L_136:
        /*0214*/ 	.word	index@(_ZN2at6native29vectorized_elementwise_kernelILi8ENS0_13BinaryFunctorIhhhZZZNS0_21remainder_kernel_cudaERNS_18TensorIteratorBaseEENKUlvE_clEvENKUlvE_clEvEUlhhE_EESt5arrayIPcLm3EEEEviT0_T1_)
        /*0218*/ 	.word	0x00000000


	//----- nvinfo : EIATTR_REGCOUNT
	.align		4
.L_137:
        /*021c*/ 	.byte	0x04, 0x2f
        /*021e*/ 	.short	(.L_139 - .L_138)
	.align		4
.L_138:
        /*0220*/ 	.word	index@(_ZN2at6native29vectorized_elementwise_kernelILi4ENS0_13BinaryFunctorIhhhZZZNS0_21remainder_kernel_cudaERNS_18TensorIteratorBaseEENKUlvE_clEvENKUlvE_clEvEUlhhE_EESt5arrayIPcLm3EEEEviT0_T1_)
        /*0224*/ 	.word	0x00000022


	//----- nvinfo : EIATTR_FRAME_SIZE
	.align		4
.L_139:
        /*0228*/ 	.byte	0x04, 0x11
        /*022a*/ 	.short	(.L_141 - .L_140)
	.align		4
.L_140:
        /*022c*/ 	.word	index@($__internal_68_$__cuda_sm20_rem_u16)
        /*0230*/ 	.word	0x00000000


	//----- nvinfo : EIATTR_FRAME_SIZE
	.align		4
.L_141:
        /*0234*/ 	.byte	0x04, 0x11
        /*0236*/ 	.short	(.L_143 - .L_142)
	.align		4
.L_142:
        /*0238*/ 	.word	index@(_ZN2at6native29vectorized_elementwise_kernelILi4ENS0_13BinaryFunctorIhhhZZZNS0_21remainder_kernel_cudaERNS_18TensorIteratorBaseEENKUlvE_clEvENKUlvE_clEvEUlhhE_EESt5arrayIPcLm3EEEEviT0_T1_)
        /*023c*/ 	.word	0x00000000


	//----- nvinfo : EIATTR_REGCOUNT
	.align		4
.L_143:
        /*0240*/ 	.byte	0x04, 0x2f
        /*0242*/ 	.short	(.L_145 - .L_144)
	.align		4
.L_144:
        /*0244*/ 	.word	index@(_ZN2at6native29vectorized_elementwise_kernelILi2ENS0_13BinaryFunctorIhhhZZZNS0_21remainder_kernel_cudaERNS_18TensorIteratorBaseEENKUlvE_clEvENKUlvE_clEvEUlhhE_EESt5arrayIPcLm3EEEEviT0_T1_)
        /*0248*/ 	.word	0x00000022


	//----- nvinfo : EIATTR_FRAME_SIZE
	.align		4
.L_145:
        /*024c*/ 	.byte	0x04, 0x11
        /*024e*/ 	.short	(.L_147 - .L_146)
	.align		4
.L_146:
        /*0250*/ 	.word	index@($__internal_67_$__cuda_sm20_rem_u16)
        /*0254*/ 	.word	0x00000000


	//----- nvinfo : EIATTR_FRAME_SIZE
	.align		4
.L_147:
        /*0258*/ 	.byte	0x04, 0x11
        /*025a*/ 	.short	(.L_149 - .L_148)
	.align		4
.L_148:
        /*025c*/ 	.word	index@(_ZN2at6native29vectorized_elementwise_kernelILi2ENS0_13BinaryFunctorIhhhZZZNS0_21remainder_kernel_cudaERNS_18TensorIteratorBaseEENKUlvE_clEvENKUlvE_clEvEUlhhE_EESt5arrayIPcLm3EEEEviT0_T1_)
        /*0260*/ 	.word	0x00000000


	//----- nvinfo : EIATTR_REGCOUNT
	.align		4
.L_149:
        /*0264*/ 	.byte	0x04, 0x2f
        /*0266*/ 	.short	(.L_151 - .L_150)
	.align		4
.L_150:
        /*0268*/ 	.word	index@(_ZN2at6native27unrolled_elementwise_kernelINS0_13BinaryFunctorIhhhZZZNS0_21remainder_kernel_cudaERNS_18TensorIteratorBaseEENKUlvE_clEvENKUlvE_clEvEUlhhE_EESt5arrayIPcLm3EELi4E23TrivialOffsetCalculatorILi2EjESC_ILi1EjENS0_6memory15LoadWithoutCastENSF_16StoreWithoutCastEEEviT_T0_T2_T3_T4_T5_)
        /*026c*/ 	.word	0x0000001c


	//----- nvinfo : EIATTR_FRAME_SIZE
	.align		4
.L_151:
        /*0270*/ 	.byte	0x04, 0x11
        /*0272*/ 	.short	(.L_153 - .L_152)
	.align		4
.L_152:
        /*0274*/ 	.word	index@($__internal_66_$__cuda_sm20_rem_u16)
        /*0278*/ 	.word	0x00000000


	//----- nvinfo : EIATTR_FRAME_SIZE
	.align		4
.L_153:
        /*027c*/ 	.byte	0x04, 0x11
        /*027e*/ 	.short	(.L_155 - .L_154)
	.align		4
.L_154:
        /*0280*/ 	.word	index@(_ZN2at6native27unrolled_elementwise_kernelINS0_13BinaryFunctorIhhhZZZNS0_21remainder_kernel_cudaERNS_18TensorIteratorBaseEENKUlvE_clEvENKUlvE_clEvEUlhhE_EESt5arrayIPcLm3EELi4E23TrivialOffsetCalculatorILi2EjESC_ILi1EjENS0_6memory15LoadWithoutCastENSF_16StoreWithoutCastEEEviT_T0_T2_T3_T4_T5_)
        /*0284*/ 	.word	0x00000000


	//----- nvinfo : EIATTR_REGCOUNT
	.align		4
.L_155:
        /*0288*/ 	.byte	0x04, 0x2f
        /*028a*/ 	.short	(.L_157 - .L_156)
	.align		4
.L_156:
        /*028c*/ 	.word	index@(_ZN2at6native18elementwise_kernelILi128ELi4EZNS0_22gpu_kernel_impl_nocastINS0_13BinaryFunctorIhhhZZZNS0_21remainder_kernel_cudaERNS_18TensorIteratorBaseEENKUlvE_clEvENKUlvE_clEvEUlhhE_EEEEvS5_RKT_EUliE_EEviT1_)
        /*0290*/ 	.word	0x00000014


	//----- nvinfo : EIATTR_FRAME_SIZE
	.align		4
.L_157:
        /*0294*/ 	.byte	0x04, 0x11
        /*0296*/ 	.short	(.L_159 - .L_158)
	.align		4
.L_158:
        /*0298*/ 	.word	index@($__internal_65_$__cuda_sm20_rem_u16)
        /*029c*/ 	.word	0x00000000


	//----- nvinfo : EIATTR_FRAME_SIZE
	.align		4
.L_159:
        /*02a0*/ 	.byte	0x04, 0x11
        /*02a2*/ 	.short	(.L_161 - .L_160)
	.align		4
.L_160:
        /*02a4*/ 	.word	index@(_ZN2at6native18elementwise_kernelILi128ELi4EZNS0_22gpu_kernel_impl_nocastINS0_13BinaryFunctorIhhhZZZNS0_21remainder_kernel_cudaERNS_18TensorIteratorBaseEENKUlvE_clEvENKUlvE_clEvEUlhhE_EEEEvS5_RKT_EUliE_EEviT1_)
        /*02a8*/ 	.word	0x00000000


	//----- nvinfo : EIATTR_REGCOUNT
	.align		4
.L_161:
        /*02ac*/ 	.byte	0x04, 0x2f
        /*02ae*/ 	.short	(.L_163 - .L_162)
	.align		4
.L_162:
        /*02b0*/ 	.word	index@(_ZN2at6native27unrolled_elementwise_kernelINS0_13BinaryFunctorIhhhZZZNS0_21remainder_kernel_cudaERNS_18TensorIteratorBaseEENKUlvE_clEvENKUlvE_clEvEUlhhE_EESt5arrayIPcLm3EELi4E23TrivialOffsetCalculatorILi2EjESC_ILi1EjENS0_6memory12LoadWithCastILi2EEENSF_13StoreWithCastILi1EEEEEviT_T0_T2_T3_T4_T5_)
        /*02b4*/ 	.word	0x0000001f


	//----- nvinfo : EIATTR_FRAME_SIZE
	.align		4
.L_163:
        /*02b8*/ 	.byte	0x04, 0x11
        /*02ba*/ 	.short	(.L_165 - .L_164)
	.align		4
.L_164:
        /*02bc*/ 	.word	index@($__internal_64_$__cuda_sm20_rem_u16)
        /*02c0*/ 	.word	0x00000000


	//----- nvinfo : EIATTR_FRAME_SIZE
	.align		4
.L_165:
        /*02c4*/ 	.byte	0x04, 0x11
        /*02c6*/ 	.short	(.L_167 - .L_166)
	.align		4
.L_166:
        /*02c8*/ 	.word	index@(_ZN2at6native27unrolled_elementwise_kernelINS0_13BinaryFunctorIhhhZZZNS0_21remainder_kernel_cudaERNS_18TensorIteratorBaseEENKUlvE_clEvENKUlvE_clEvEUlhhE_EESt5arrayIPcLm3EELi4E23TrivialOffsetCalculatorILi2EjESC_ILi1EjENS0_6memory12LoadWithCastILi2EEENSF_13StoreWithCastILi1EEEEEviT_T0_T2_T3_T4_T5_)
        /*02cc*/ 	.word	0x00000000


	//----- nvinfo : EIATTR_REGCOUNT
	.align		4
.L_167:
        /*02d0*/ 	.byte	0x04, 0x2f
        /*02d2*/ 	.short	(.L_169 - .L_168)
	.align		4
.L_168:
        /*02d4*/ 	.word	index@(_ZN2at6native18elementwise_kernelILi128ELi4EZNS0_15gpu_kernel_implINS0_13BinaryFunctorIhhhZZZNS0_21remainder_kernel_cudaERNS_18TensorIteratorBaseEENKUlvE_clEvENKUlvE_clEvEUlhhE_EEEEvS5_RKT_EUliE_EEviT1_)
        /*02d8*/ 	.word	0x0000001a


	//----- nvinfo : EIATTR_FRAME_SIZE
	.align		4
.L_169:
        /*02dc*/ 	.byte	0x04, 0x11
        /*02de*/ 	.short	(.L_171 - .L_170)
	.align		4
.L_170:
        /*02e0*/ 	.word	index@($__internal_63_$__cuda_sm20_rem_u16)
        /*02e4*/ 	.word	0x00000000


	//----- nvinfo : EIATTR_FRAME_SIZE
	.align		4
.L_171:
        /*02e8*/ 	.byte	0x04, 0x11
        /*02ea*/ 	.short	(.L_173 - .L_172)
	.align		4
.L_172:
        /*02ec*/ 	.word	index@(_ZN2at6native18elementwise_kernelILi128ELi4EZNS0_15gpu_kernel_implINS0_13BinaryFunctorIhhhZZZNS0_21remainder_kernel_cudaERNS_18TensorIteratorBaseEENKUlvE_clEvENKUlvE_clEvEUlhhE_EEEEvS5_RKT_EUliE_EEviT1_)
        /*02f0*/ 	.word	0x00000000


	//----- nvinfo : EIATTR_REGCOUNT
	.align		4
.L_173:
        /*02f4*/ 	.byte	0x04, 0x2f
        /*02f6*/ 	.short	(.L_175 - .L_174)
	.align		4
.L_174:
        /*02f8*/ 	.word	index@(_ZN2at6native29vectorized_elementwise_kernelILi8ENS0_13AUnaryFunctorIaaaZZZNS0_21remainder_kernel_cudaERNS_18TensorIteratorBaseEENKUlvE_clEvENKUlvE0_clEvEUlaaE_EESt5arrayIPcLm2EEEEviT0_T1_)
        /*02fc*/ 	.word	0x0000001f


	//----- nvinfo : EIATTR_FRAME_SIZE
	.align		4
.L_175:
        /*0300*/ 	.byte	0x04, 0x11
        /*0302*/ 	.short	(.L_177 - .L_176)
	.align		4
.L_176:
        /*0304*/ 	.word	index@(_ZN2at6native29vectorized_elementwise_kernelILi8ENS0_13AUnaryFunctorIaaaZZZNS0_21remainder_kernel_cudaERNS_18TensorIteratorBaseEENKUlvE_clEvENKUlvE0_clEvEUlaaE_EESt5arrayIPcLm2EEEEviT0_T1_)
        /*0308*/ 	.word	0x00000000


	//----- nvinfo : EIATTR_REGCOUNT
	.align		4
.L_177:
        /*030c*/ 	.byte	0x04, 0x2f
        /*030e*/ 	.short	(.L_179 - .L_178)
	.align		4
.L_178:
        /*0310*/ 	.word	index@(_ZN2at6native29vectorized_elementwise_kernelILi4ENS0_13AUnaryFunctorIaaaZZZNS0_21remainder_kernel_cudaERNS_18TensorIteratorBaseEENKUlvE_clEvENKUlvE0_clEvEUlaaE_EESt5arrayIPcLm2EEEEviT0_T1_)
        /*0314*/ 	.word	0x00000020


	//----- nvinfo : EIATTR_FRAME_SIZE
	.align		4
.L_179:
        /*0318*/ 	.byte	0x04, 0x11
        /*031a*/ 	.short	(.L_181 - .L_180)
	.align		4
.L_180:
        /*031c*/ 	.word	index@(_ZN2at6native29vectorized_elementwise_kernelILi4ENS0_13AUnaryFunctorIaaaZZZNS0_21remainder_kernel_cudaERNS_18TensorIteratorBaseEENKUlvE_clEvENKUlvE0_clEvEUlaaE_EESt5arrayIPcLm2EEEEviT0_T1_)
        /*0320*/ 	.word	0x00000000


	//----- nvinfo : EIATTR_REGCOUNT
	.align		4
.L_181:
        /*0324*/ 	.byte	0x04, 0x2f
        /*0326*/ 	.short	(.L_183 - .L_182)
	.align		4
.L_182:
        /*0328*/ 	.word	index@(_ZN2at6native29vectorized_elementwise_kernelILi2ENS0_13AUnaryFunctorIaaaZZZNS0_21remainder_kernel_cudaERNS_18TensorIteratorBaseEENKUlvE_clEvENKUlvE0_clEvEUlaaE_EESt5arrayIPcLm2EEEEviT0_T1_)
        /*032c*/ 	.word	0x00000020


	//----- nvinfo : EIATTR_FRAME_SIZE
	.align		4
.L_183:
        /*0330*/ 	.byte	0x04, 0x11
        /*0332*/ 	.short	(.L_185 - .L_184)
	.align		4
.L_184:
        /*0334*/ 	.word	index@(_ZN2at6native29vectorized_elementwise_kernelILi2ENS0_13AUnaryFunctorIaaaZZZNS0_21remainder_kernel_cudaERNS_18TensorIteratorBaseEENKUlvE_clEvENKUlvE0_clEvEUlaaE_EESt5arrayIPcLm2EEEEviT0_T1_)
        /*0338*/ 	.word	0x00000000


	//----- nvinfo : EIATTR_REGCOUNT
	.align		4
.L_185:
        /*033c*/ 	.byte	0x04, 0x2f
        /*033e*/ 	.short	(.L_187 - .L_186)
	.align		4
.L_186:
        /*0340*/ 	.word	index@(_ZN2at6native27unrolled_elementwise_kernelINS0_13AUnaryFunctorIaaaZZZNS0_21remainder_kernel_cudaERNS_18TensorIteratorBaseEENKUlvE_clEvENKUlvE0_clEvEUlaaE_EESt5arrayIPcLm2EELi4E23TrivialOffsetCalculatorILi1EjESD_NS0_6memory15LoadWithoutCastENSE_16StoreWithoutCastEEEviT_T0_T2_T3_T4_T5_)
        /*0344*/ 	.word	0x00000017


	//----- nvinfo : EIATTR_FRAME_SIZE
	.align		4
.L_187:
        /*0348*/ 	.byte	0x04, 0x11
        /*034a*/ 	.short	(.L_189 - .L_188)
	.align		4
.L_188:
        /*034c*/ 	.word	index@(_ZN2at6native27unrolled_elementwise_kernelINS0_13AUnaryFunctorIaaaZZZNS0_21remainder_kernel_cudaERNS_18TensorIteratorBaseEENKUlvE_clEvENKUlvE0_clEvEUlaaE_EESt5arrayIPcLm2EELi4E23TrivialOffsetCalculatorILi1EjESD_NS0_6memory15LoadWithoutCastENSE_16StoreWithoutCastEEEviT_T0_T2_T3_T4_T5_)
        /*0350*/ 	.word	0x00000000


	//----- nvinfo : EIATTR_REGCOUNT
	.align		4
.L_189:
        /*0354*/ 	.byte	0x04, 0x2f
        /*0356*/ 	.short	(.L_191 - .L_190)
	.align		4
.L_190:
        /*0358*/ 	.word	index@(_ZN2at6native18elementwise_kernelILi128ELi4EZNS0_22gpu_kernel_impl_nocastINS0_13AUnaryFunctorIaaaZZZNS0_21remainder_kernel_cudaERNS_18TensorIteratorBaseEENKUlvE_clEvENKUlvE0_clEvEUlaaE_EEEEvS5_RKT_EUliE_EEviT1_)
        /*035c*/ 	.word	0x00000012


	//----- nvinfo : EIATTR_FRAME_SIZE
	.align		4
.L_191:
        /*0360*/ 	.byte	0x04, 0x11
        /*0362*/ 	.short	(.L_193 - .L_192)
	.align		4
.L_192:
        /*0364*/ 	.word	index@(_ZN2at6native18elementwise_kernelILi128ELi4EZNS0_22gpu_kernel_impl_nocastINS0_13AUnaryFunctorIaaaZZZNS0_21remainder_kernel_cudaERNS_18TensorIteratorBaseEENKUlvE_clEvENKUlvE0_clEvEUlaaE_EEEEvS5_RKT_EUliE_EEviT1_)
        /*0368*/ 	.word	0x00000000


	//----- nvinfo : EIATTR_REGCOUNT
	.align		4
.L_193:
        /*036c*/ 	.byte	0x04, 0x2f
        /*036e*/ 	.short	(.L_195 - .L_194)
	.align		4
.L_194:
        /*0370*/ 	.word	index@(_ZN2at6native27unrolled_elementwise_kernelINS0_13AUnaryFunctorIaaaZZZNS0_21remainder_kernel_cudaERNS_18TensorIteratorBaseEENKUlvE_clEvENKUlvE0_clEvEUlaaE_EESt5arrayIPcLm2EELi4E23TrivialOffsetCalculatorILi1EjESD_NS0_6memory12LoadWithCastILi1EEENSE_13StoreWithCastILi1EEEEEviT_T0_T2_T3_T4_T5_)
        /*0374*/ 	.word	0x0000001d


	//----- nvinfo : EIATTR_FRAME_SIZE
	.align		4
.L_195:
        /*0378*/ 	.byte	0x04, 0x11
        /*037a*/ 	.short	(.L_197 - .L_196)
	.align		4
.L_196:
        /*037c*/ 	.word	index@(_ZN2at6native27unrolled_elementwise_kernelINS0_13AUnaryFunctorIaaaZZZNS0_21remainder_kernel_cudaERNS_18TensorIteratorBaseEENKUlvE_clEvENKUlvE0_clEvEUlaaE_EESt5arrayIPcLm2EELi4E23TrivialOffsetCalculatorILi1EjESD_NS0_6memory12LoadWithCastILi1EEENSE_13StoreWithCastILi1EEEEEviT_T0_T2_T3_T4_T5_)
        /*0380*/ 	.word	0x00000000


	//----- nvinfo : EIATTR_REGCOUNT
	.align		4
.L_197:
        /*0384*/ 	.byte	0x04, 0x2f
        /*0386*/ 	.short	(.L_199 - .L_198)
	.align		4
.L_198:
        /*0388*/ 	.word	index@(_ZN2at6native18elementwise_kernelILi128ELi4EZNS0_15gpu_kernel_implINS0_13AUnaryFunctorIaaaZZZNS0_21remainder_kernel_cudaERNS_18TensorIteratorBaseEENKUlvE_clEvENKUlvE0_clEvEUlaaE_EEEEvS5_RKT_EUliE_EEviT1_)
        /*038c*/ 	.word	0x0000001a


	//----- nvinfo : EIATTR_FRAME_SIZE
	.align		4
.L_199:
        /*0390*/ 	.byte	0x04, 0x11
        /*0392*/ 	.short	(.L_201 - .L_200)
	.align		4
.L_200:
        /*0394*/ 	.word	index@(_ZN2at6native18elementwise_kernelILi128ELi4EZNS0_15gpu_kernel_implINS0_13AUnaryFunctorIaaaZZZNS0_21remainder_kernel_cudaERNS_18TensorIteratorBaseEENKUlvE_clEvENKUlvE0_clEvEUlaaE_EEEEvS5_RKT_EUliE_EEviT1_)
        /*0398*/ 	.word	0x00000000


	//----- nvinfo : EIATTR_REGCOUNT
	.align		4
.L_201:
        /*039c*/ 	.byte	0x04, 0x2f
        /*039e*/ 	.short	(.L_203 - .L_202)
	.align		4
.L_202:
        /*03a0*/ 	.word	index@(_ZN2at6native29vectorized_elementwise_kernelILi8ENS0_13BUnaryFunctorIaaaZZZNS0_21remainder_kernel_cudaERNS_18TensorIteratorBaseEENKUlvE_clEvENKUlvE0_clEvEUlaaE_EESt5arrayIPcLm2EEEEviT0_T1_)
        /*03a4*/ 	.word	0x0000001c


	//----- nvinfo : EIATTR_FRAME_SIZE
	.align		4
.L_203:
        /*03a8*/ 	.byte	0x04, 0x11
        /*03aa*/ 	.short	(.L_205 - .L_204)
	.align		4
.L_204:
        /*03ac*/ 	.word	index@(_ZN2at6native29vectorized_elementwise_kernelILi8ENS0_13BUnaryFunctorIaaaZZZNS0_21remainder_kernel_cudaERNS_18TensorIteratorBaseEENKUlvE_clEvENKUlvE0_clEvEUlaaE_EESt5arrayIPcLm2EEEEviT0_T1_)
        /*03b0*/ 	.word	0x00000000


	//----- nvinfo : EIATTR_REGCOUNT
	.align		4
.L_205:
        /*03b4*/ 	.byte	0x04, 0x2f
        /*03b6*/ 	.short	(.L_207 - .L_206)
	.align		4
.L_206:
        /*03b8*/ 	.word	index@(_ZN2at6native29vectorized_elementwise_kernelILi4ENS0_13BUnaryFunctorIaaaZZZNS0_21remainder_kernel_cudaERNS_18TensorIteratorBaseEENKUlvE_clEvENKUlvE0_clEvEUlaaE_EESt5arrayIPcLm2EEEEviT0_T1_)
        /*03bc*/ 	.word	0x0000001c


	//----- nvinfo : EIATTR_FRAME_SIZE
	.align		4
.L_207:
        /*03c0*/ 	.byte	0x04, 0x11
        /*03c2*/ 	.short	(.L_209 - .L_208)
	.align		4
.L_208:
        /*03c4*/ 	.word	index@(_ZN2at6native29vectorized_elementwise_kernelILi4ENS0_13BUnaryFunctorIaaaZZZNS0_21remainder_kernel_cudaERNS_18TensorIteratorBaseEENKUlvE_clEvENKUlvE0_clEvEUlaaE_EESt5arrayIPcLm2EEEEviT0_T1_)
        /*03c8*/ 	.word	0x00000000


	//----- nvinfo : EIATTR_REGCOUNT
	.align		4
.L_209:
        /*03cc*/ 	.byte	0x04, 0x2f
        /*03ce*/ 	.short	(.L_211 - .L_210)
	.align		4
.L_210:
        /*03d0*/ 	.word	index@(_ZN2at6native29vectorized_elementwise_kernelILi2ENS0_13BUnaryFunctorIaaaZZZNS0_21remainder_kernel_cudaERNS_18TensorIteratorBaseEENKUlvE_clEvENKUlvE0_clEvEUlaaE_EESt5arrayIPcLm2EEEEviT0_T1_)
        /*03d4*/ 	.word	0x0000001c


	//----- nvinfo : EIATTR_FRAME_SIZE
	.align		4
.L_211:
        /*03d8*/ 	.byte	0x04, 0x11
        /*03da*/ 	.short	(.L_213 - .L_212)
	.align		4
.L_212:
        /*03dc*/ 	.word	index@(_ZN2at6native29vectorized_elementwise_kernelILi2ENS0_13BUnaryFunctorIaaaZZZNS0_21remainder_kernel_cudaERNS_18TensorIteratorBaseEENKUlvE_clEvENKUlvE0_clEvEUlaaE_EESt5arrayIPcLm2EEEEviT0_T1_)
        /*03e0*/ 	.word	0x00000000


	//----- nvinfo : EIATTR_REGCOUNT
	.align		4
.L_213:
        /*03e4*/ 	.byte	0x04, 0x2f
        /*03e6*/ 	.short	(.L_215 - .L_214)
	.align		4
.L_214:
        /*03e8*/ 	.word	index@(_ZN2at6native27unrolled_elementwise_kernelINS0_13BUnaryFunctorIaaaZZZNS0_21remainder_kernel_cudaERNS_18TensorIteratorBaseEENKUlvE_clEvENKUlvE0_clEvEUlaaE_EESt5arrayIPcLm2EELi4E23TrivialOffsetCalculatorILi1EjESD_NS0_6memory15LoadWithoutCastENSE_16StoreWithoutCastEEEviT_T0_T2_T3_T4_T5_)
        /*03ec*/ 	.word	0x0000001b


	//----- nvinfo : EIATTR_FRAME_SIZE
	.align		4
.L_215:
        /*03f0*/ 	.byte	0x04, 0x11
        /*03f2*/ 	.short	(.L_217 - .L_216)
	.align		4
.L_216:
        /*03f4*/ 	.word	index@(_ZN2at6native27unrolled_elementwise_kernelINS0_13BUnaryFunctorIaaaZZZNS0_21remainder_kernel_cudaERNS_18TensorIteratorBaseEENKUlvE_clEvENKUlvE0_clEvEUlaaE_EESt5arrayIPcLm2EELi4E23TrivialOffsetCalculatorILi1EjESD_NS0_6memory15LoadWithoutCastENSE_16StoreWithoutCastEEEviT_T0_T2_T3_T4_T5_)
        /*03f8*/ 	.word	0x00000000


	//----- nvinfo : EIATTR_REGCOUNT
	.align		4
.L_217:
        /*03fc*/ 	.byte	0x04, 0x2f
        /*03fe*/ 	.short	(.L_219 - .L_218)
	.align		4
.L_218:
        /*0400*/ 	.word	index@(_ZN2at6native18elementwise_kernelILi128ELi4EZNS0_22gpu_kernel_impl_nocastINS0_13BUnaryFunctorIaaaZZZNS0_21remainder_kernel_cudaERNS_18TensorIteratorBaseEENKUlvE_clEvENKUlvE0_clEvEUlaaE_EEEEvS5_RKT_EUliE_EEviT1_)
        /*0404*/ 	.word	0x00000012


	//----- nvinfo : EIATTR_FRAME_SIZE
	.align		4
.L_219:
        /*0408*/ 	.byte	0x04, 0x11
        /*040a*/ 	.short	(.L_221 - .L_220)
	.align		4
.L_220:
        /*040c*/ 	.word	index@(_ZN2at6native18elementwise_kernelILi128ELi4EZNS0_22gpu_kernel_impl_nocastINS0_13BUnaryFunctorIaaaZZZNS0_21remainder_kernel_cudaERNS_18TensorIteratorBaseEENKUlvE_clEvENKUlvE0_clEvEUlaaE_EEEEvS5_RKT_EUliE_EEviT1_)
        /*0410*/ 	.word	0x00000000


	//----- nvinfo : EIATTR_REGCOUNT
	.align		4
.L_221:
        /*0414*/ 	.byte	0x04, 0x2f
        /*0416*/ 	.short	(.L_223 - .L_222)
	.align		4
.L_222:
        /*0418*/ 	.word	index@(_ZN2at6native27unrolled_elementwise_kernelINS0_13BUnaryFunctorIaaaZZZNS0_21remainder_kernel_cudaERNS_18TensorIteratorBaseEENKUlvE_clEvENKUlvE0_clEvEUlaaE_EESt5arrayIPcLm2EELi4E23TrivialOffsetCalculatorILi1EjESD_NS0_6memory12LoadWithCastILi1EEENSE_13StoreWithCastILi1EEEEEviT_T0_T2_T3_T4_T5_)
        /*041c*/ 	.word	0x0000001d


	//----- nvinfo : EIATTR_FRAME_SIZE
	.align		4
.L_223:
        /*0420*/ 	.byte	0x04, 0x11
        /*0422*/ 	.short	(.L_225 - .L_224)
	.align		4
.L_224:
        /*0424*/ 	.word	index@(_ZN2at6native27unrolled_elementwise_kernelINS0_13BUnaryFunctorIaaaZZZNS0_21remainder_kernel_cudaERNS_18TensorIteratorBaseEENKUlvE_clEvENKUlvE0_clEvEUlaaE_EESt5arrayIPcLm2EELi4E23TrivialOffsetCalculatorILi1EjESD_NS0_6memory12LoadWithCastILi1EEENSE_13StoreWithCastILi1EEEEEviT_T0_T2_T3_T4_T5_)
        /*0428*/ 	.word	0x00000000


	//----- nvinfo : EIATTR_REGCOUNT
	.align		4
.L_225:
        /*042c*/ 	.byte	0x04, 0x2f
        /*042e*/ 	.short	(.L_227 - .L_226)
	.align		4
.L_226:
        /*0430*/ 	.word	index@(_ZN2at6native18elementwise_kernelILi128ELi4EZNS0_15gpu_kernel_implINS0_13BUnaryFunctorIaaaZZZNS0_21remainder_kernel_cudaERNS_18TensorIteratorBaseEENKUlvE_clEvENKUlvE0_clEvEUlaaE_EEEEvS5_RKT_EUliE_EEviT1_)
        /*0434*/ 	.word	0x0000001a


	//----- nvinfo : EIATTR_FRAME_SIZE
	.align		4
.L_227:
        /*0438*/ 	.byte	0x04, 0x11
        /*043a*/ 	.short	(.L_229 - .L_228)
	.align		4
.L_228:
        /*043c*/ 	.word	index@(_ZN2at6native18elementwise_kernelILi128ELi4EZNS0_15gpu_kernel_implINS0_13BUnaryFunctorIaaaZZZNS0_21remainder_kernel_cudaERNS_18TensorIteratorBaseEENKUlvE_clEvENKUlvE0_clEvEUlaaE_EEEEvS5_RKT_EUliE_EEviT1_)
        /*0440*/ 	.word	0x00000000


	//----- nvinfo : EIATTR_REGCOUNT
	.align		4
.L_229:
        /*0444*/ 	.byte	0x04, 0x2f
        /*0446*/ 	.short	(.L_231 - .L_230)
	.align		4
.L_230:
        /*0448*/ 	.word	index@(_ZN2at6native29vectorized_elementwise_kernelILi8ENS0_13BinaryFunctorIaaaZZZNS0_21remainder_kernel_cudaERNS_18TensorIteratorBaseEENKUlvE_clEvENKUlvE0_clEvEUlaaE_EESt5arrayIPcLm3EEEEviT0_T1_)
        /*044c*/ 	.word	0x00000020


	//----- nvinfo : EIATTR_FRAME_SIZE
	.align		4
.L_231:
        /*0450*/ 	.byte	0x04, 0x11
        /*0452*/ 	.short	(.L_233 - .L_232)
	.align		4
.L_232:
        /*0454*/ 	.word	index@(_ZN2at6native29vectorized_elementwise_kernelILi8ENS0_13BinaryFunctorIaaaZZZNS0_21remainder_kernel_cudaERNS_18TensorIteratorBaseEENKUlvE_clEvENKUlvE0_clEvEUlaaE_EESt5arrayIPcLm3EEEEviT0_T1_)
        /*0458*/ 	.word	0x00000000


	//----- nvinfo : EIATTR_REGCOUNT
	.align		4
.L_233:
        /*045c*/ 	.byte	0x04, 0x2f
        /*045e*/ 	.short	(.L_235 - .L_234)
	.align		4
.L_234:
        /*0460*/ 	.word	index@(_ZN2at6native29vectorized_elementwise_kernelILi4ENS0_13BinaryFunctorIaaaZZZNS0_21remainder_kernel_cudaERNS_18TensorIteratorBaseEENKUlvE_clEvENKUlvE0_clEvEUlaaE_EESt5arrayIPcLm3EEEEviT0_T1_)
        /*0464*/ 	.word	0x00000020


	//----- nvinfo : EIATTR_FRAME_SIZE
	.align		4
.L_235:
        /*0468*/ 	.byte	0x04, 0x11
        /*046a*/ 	.short	(.L_237 - .L_236)
	.align		4
.L_236:
        /*046c*/ 	.word	index@(_ZN2at6native29vectorized_elementwise_kernelILi4ENS0_13BinaryFunctorIaaaZZZNS0_21remainder_kernel_cudaERNS_18TensorIteratorBaseEENKUlvE_clEvENKUlvE0_clEvEUlaaE_EESt5arrayIPcLm3EEEEviT0_T1_)
        /*0470*/ 	.word	0x00000000


	//----- nvinfo : EIATTR_REGCOUNT
	.align		4
.L_237:
        /*0474*/ 	.byte	0x04, 0x2f
        /*0476*/ 	.short	(.L_239 - .L_238)
	.align		4
.L_238:
        /*0478*/ 	.word	index@(_ZN2at6native29vectorized_elementwise_kernelILi2ENS0_13BinaryFunctorIaaaZZZNS0_21remainder_kernel_cudaERNS_18TensorIteratorBaseEENKUlvE_clEvENKUlvE0_clEvEUlaaE_EESt5arrayIPcLm3EEEEviT0_T1_)
        /*047c*/ 	.word	0x00000020


	//----- nvinfo : EIATTR_FRAME_SIZE
	.align		4
.L_239:
        /*0480*/ 	.byte	0x04, 0x11
        /*0482*/ 	.short	(.L_241 - .L_240)
	.align		4
.L_240:
        /*0484*/ 	.word	index@(_ZN2at6native29vectorized_elementwise_kernelILi2ENS0_13BinaryFunctorIaaaZZZNS0_21remainder_kernel_cudaERNS_18TensorIteratorBaseEENKUlvE_clEvENKUlvE0_clEvEUlaaE_EESt5arrayIPcLm3EEEEviT0_T1_)
        /*0488*/ 	.word	0x00000000


	//----- nvinfo : EIATTR_REGCOUNT
	.align		4
.L_241:
        /*048c*/ 	.byte	0x04, 0x2f
        /*048e*/ 	.short	(.L_243 - .L_242)
	.align		4
.L_242:
        /*0490*/ 	.word	index@(_ZN2at6native27unrolled_elementwise_kernelINS0_13BinaryFunctorIaaaZZZNS0_21remainder_kernel_cudaERNS_18TensorIteratorBaseEENKUlvE_clEvENKUlvE0_clEvEUlaaE_EESt5arrayIPcLm3EELi4E23TrivialOffsetCalculatorILi2EjESC_ILi1EjENS0_6memory15LoadWithoutCastENSF_16StoreWithoutCastEEEviT_T0_T2_T3_T4_T5_)
        /*0494*/ 	.word	0x0000001c


	//----- nvinfo : EIATTR_FRAME_SIZE
	.align		4
.L_243:
        /*0498*/ 	.byte	0x04, 0x11
        /*049a*/ 	.short	(.L_245 - .L_244)
	.align		4
.L_244:
        /*049c*/ 	.word	index@(_ZN2at6native27unrolled_elementwise_kernelINS0_13BinaryFunctorIaaaZZZNS0_21remainder_kernel_cudaERNS_18TensorIteratorBaseEENKUlvE_clEvENKUlvE0_clEvEUlaaE_EESt5arrayIPcLm3EELi4E23TrivialOffsetCalculatorILi2EjESC_ILi1EjENS0_6memory15LoadWithoutCastENSF_16StoreWithoutCastEEEviT_T0_T2_T3_T4_T5_)
        /*04a0*/ 	.word	0x00000000


	//----- nvinfo : EIATTR_REGCOUNT
	.align		4
.L_245:
        /*04a4*/ 	.byte	0x04, 0x2f
        /*04a6*/ 	.short	(.L_247 - .L_246)
	.align		4
.L_246:
        /*04a8*/ 	.word	index@(_ZN2at6native18elementwise_kernelILi128ELi4EZNS0_22gpu_kernel_impl_nocastINS0_13BinaryFunctorIaaaZZZNS0_21remainder_kernel_cudaERNS_18TensorIteratorBaseEENKUlvE_clEvENKUlvE0_clEvEUlaaE_EEEEvS5_RKT_EUliE_EEviT1_)
        /*04ac*/ 	.word	0x00000012


	//----- nvinfo : EIATTR_FRAME_SIZE
	.align		4
.L_247:
        /*04b0*/ 	.byte	0x04, 0x11
        /*04b2*/ 	.short	(.L_249 - .L_248)
	.align		4
.L_248:
        /*04b4*/ 	.word	index@(_ZN2at6native18elementwise_kernelILi128ELi4EZNS0_22gpu_kernel_impl_nocastINS0_13BinaryFunctorIaaaZZZNS0_21remainder_kernel_cudaERNS_18TensorIteratorBaseEENKUlvE_clEvENKUlvE0_clEvEUlaaE_EEEEvS5_RKT_EUliE_EEviT1_)
        /*04b8*/ 	.word	0x00000000


	//----- nvinfo : EIATTR_REGCOUNT
	.align		4
.L_249:
        /*04bc*/ 	.byte	0x04, 0x2f
        /*04be*/ 	.short	(.L_251 - .L_250)
	.align		4
.L_250:
        /*04c0*/ 	.word	index@(_ZN2at6native27unrolled_elementwise_kernelINS0_13BinaryFunctorIaaaZZZNS0_21remainder_kernel_cudaERNS_18TensorIteratorBaseEENKUlvE_clEvENKUlvE0_clEvEUlaaE_EESt5arrayIPcLm3EELi4E23TrivialOffsetCalculatorILi2EjESC_ILi1EjENS0_6memory12LoadWithCastILi2EEENSF_13StoreWithCastILi1EEEEEviT_T0_T2_T3_T4_T5_)
        /*04c4*/ 	.word	0x00000020


	//----- nvinfo : EIATTR_FRAME_SIZE
	.align		4
.L_251:
        /*04c8*/ 	.byte	0x04, 0x11
        /*04ca*/ 	.short	(.L_253 - .L_252)
	.align		4
.L_252:
        /*04cc*/ 	.word	index@(_ZN2at6native27unrolled_elementwise_kernelINS0_13BinaryFunctorIaaaZZZNS0_21remainder_kernel_cudaERNS_18TensorIteratorBaseEENKUlvE_clEvENKUlvE0_clEvEUlaaE_EESt5arrayIPcLm3EELi4E23TrivialOffsetCalculatorILi2EjESC_ILi1EjENS0_6memory12LoadWithCastILi2EEENSF_13StoreWithCastILi1EEEEEviT_T0_T2_T3_T4_T5_)
        /*04d0*/ 	.word	0x00000000


	//----- nvinfo : EIATTR_REGCOUNT
	.align		4
.L_253:
        /*04d4*/ 	.byte	0x04, 0x2f
        /*04d6*/ 	.short	(.L_255 - .L_254)
	.align		4
.L_254:
        /*04d8*/ 	.word	index@(_ZN2at6native18elementwise_kernelILi128ELi4EZNS0_15gpu_kernel_implINS0_13BinaryFunctorIaaaZZZNS0_21remainder_kernel_cudaERNS_18TensorIteratorBaseEENKUlvE_clEvENKUlvE0_clEvEUlaaE_EEEEvS5_RKT_EUliE_EEviT1_)
        /*04dc*/ 	.word	0x0000001a


	//----- nvinfo : EIATTR_FRAME_SIZE
	.align		4
.L_255:
        /*04e0*/ 	.byte	0x04, 0x11
        /*04e2*/ 	.short	(.L_257 - .L_256)
	.align		4
.L_256:
        /*04e4*/ 	.word	index@(_ZN2at6native18elementwise_kernelILi128ELi4EZNS0_15gpu_kernel_implINS0_13BinaryFunctorIaaaZZZNS0_21remainder_kernel_cudaERNS_18TensorIteratorBaseEENKUlvE_clEvENKUlvE0_clEvEUlaaE_EEEEvS5_RKT_EUliE_EEviT1_)
        /*04e8*/ 	.word	0x00000000


	//----- nvinfo : EIATTR_REGCOUNT
	.align		4
.L_257:
        /*04ec*/ 	.byte	0x04, 0x2f
        /*04ee*/ 	.short	(.L_259 - .L_258)
	.align		4
.L_258:
        /*04f0*/ 	.word	index@(_ZN2at6native29vectorized_elementwise_kernelILi8ENS0_13AUnaryFunctorIiiiZZZNS0_21remainder_kernel_cudaERNS_18TensorIteratorBaseEENKUlvE_clEvENKUlvE1_clEvEUliiE_EESt5arrayIPcLm2EEEEviT0_T1_)
        /*04f4*/ 	.word	0x00000020


	//----- nvinfo : EIATTR_FRAME_SIZE
	.align		4
.L_259:
        /*04f8*/ 	.byte	0x04, 0x11
        /*04fa*/ 	.short	(.L_261 - .L_260)
	.align		4
.L_260:
        /*04fc*/ 	.word	index@(_ZN2at6native29vectorized_elementwise_kernelILi8ENS0_13AUnaryFunctorIiiiZZZNS0_21remainder_kernel_cudaERNS_18TensorIteratorBaseEENKUlvE_clEvENKUlvE1_clEvEUliiE_EESt5arrayIPcLm2EEEEviT0_T1_)
        /*0500*/ 	.word	0x00000000


	//----- nvinfo : EIATTR_REGCOUNT
	.align		4
.L_261:
        /*0504*/ 	.byte	0x04, 0x2f
        /*0506*/ 	.short	(.L_263 - .L_262)
	.align		4
.L_262:
        /*0508*/ 	.word	index@(_ZN2at6native29vectorized_elementwise_kernelILi4ENS0_13AUnaryFunctorIiiiZZZNS0_21remainder_kernel_cudaERNS_18TensorIteratorBaseEENKUlvE_clEvENKUlvE1_clEvEUliiE_EESt5arrayIPcLm2EEEEviT0_T1_)
        /*050c*/ 	.word	0x00000020


	//----- nvinfo : EIATTR_FRAME_SIZE
	.align		4
.L_263:
        /*0510*/ 	.byte	0x04, 0x11
        /*0512*/ 	.short	(.L_265 - .L_264)
	.align		4
.L_264:
        /*0514*/ 	.word	index@(_ZN2at6native29vectorized_elementwise_kernelILi4ENS0_13AUnaryFunctorIiiiZZZNS0_21remainder_kernel_cudaERNS_18TensorIteratorBaseEENKUlvE_clEvENKUlvE1_clEvEUliiE_EESt5arrayIPcLm2EEEEviT0_T1_)
        /*0518*/ 	.word	0x00000000


	//----- nvinfo : EIATTR_REGCOUNT
	.align		4
.L_265:
        /*051c*/ 	.byte	0x04, 0x2f
        /*051e*/ 	.short	(.L_267 - .L_266)
	.align		4
.L_266:
        /*0520*/ 	.word	index@(_ZN2at6native29vectorized_elementwise_kernelILi2ENS0_13AUnaryFunctorIiiiZZZNS0_21remainder_kernel_cudaERNS_18TensorIteratorBaseEENKUlvE_clEvENKUlvE1_clEvEUliiE_EESt5arrayIPcLm2EEEEviT0_T1_)
        /*0524*/ 	.word	0x00000020


	//----- nvinfo : EIATTR_FRAME_SIZE
	.align		4
.L_267:
        /*0528*/ 	.byte	0x04, 0x11
        /*052a*/ 	.short	(.L_269 - .L_268)
	.align		4
.L_268:
        /*052c*/ 	.word	index@(_ZN2at6native29vectorized_elementwise_kernelILi2ENS0_13AUnaryFunctorIiiiZZZNS0_21remainder_kernel_cudaERNS_18TensorIteratorBaseEENKUlvE_clEvENKUlvE1_clEvEUliiE_EESt5arrayIPcLm2EEEEviT0_T1_)
        /*0530*/ 	.word	0x00000000


	//----- nvinfo : EIATTR_REGCOUNT
	.align		4
.L_269:
        /*0534*/ 	.byte	0x04, 0x2f
        /*0536*/ 	.short	(.L_271 - .L_270)
	.align		4
.L_270:
        /*0538*/ 	.word	index@(_ZN2at6native27unrolled_elementwise_kernelINS0_13AUnaryFunctorIiiiZZZNS0_21remainder_kernel_cudaERNS_18TensorIteratorBaseEENKUlvE_clEvENKUlvE1_clEvEUliiE_EESt5arrayIPcLm2EELi4E23TrivialOffsetCalculatorILi1EjESD_NS0_6memory15LoadWithoutCastENSE_16StoreWithoutCastEEEviT_T0_T2_T3_T4_T5_)
        /*053c*/ 	.word	0x00000017


	//----- nvinfo : EIATTR_FRAME_SIZE
	.align		4
.L_271:
        /*0540*/ 	.byte	0x04, 0x11
        /*0542*/ 	.short	(.L_273 - .L_272)
	.align		4
.L_272:
        /*0544*/ 	.word	index@(_ZN2at6native27unrolled_elementwise_kernelINS0_13AUnaryFunctorIiiiZZZNS0_21remainder_kernel_cudaERNS_18TensorIteratorBaseEENKUlvE_clEvENKUlvE1_clEvEUliiE_EESt5arrayIPcLm2EELi4E23TrivialOffsetCalculatorILi1EjESD_NS0_6memory15LoadWithoutCastENSE_16StoreWithoutCastEEEviT_T0_T2_T3_T4_T5_)
        /*0548*/ 	.word	0x00000000


	//----- nvinfo : EIATTR_REGCOUNT
	.align		4
.L_273:
        /*054c*/ 	.byte	0x04, 0x2f
        /*054e*/ 	.short	(.L_275 - .L_274)
	.align		4
.L_274:
        /*0550*/ 	.word	index@(_ZN2at6native18elementwise_kernelILi128ELi2EZNS0_22gpu_kernel_impl_nocastINS0_13AUnaryFunctorIiiiZZZNS0_21remainder_kernel_cudaERNS_18TensorIteratorBaseEENKUlvE_clEvENKUlvE1_clEvEUliiE_EEEEvS5_RKT_EUliE_EEviT1_)
        /*0554*/ 	.word	0x00000012


	//----- nvinfo : EIATTR_FRAME_SIZE
	.align		4
.L_275:
        /*0558*/ 	.byte	0x04, 0x11
        /*055a*/ 	.short	(.L_277 - .L_276)
	.align		4
.L_276:
        /*055c*/ 	.word	index@(_ZN2at6native18elementwise_kernelILi128ELi2EZNS0_22gpu_kernel_impl_nocastINS0_13AUnaryFunctorIiiiZZZNS0_21remainder_kernel_cudaERNS_18TensorIteratorBaseEENKUlvE_clEvENKUlvE1_clEvEUliiE_EEEEvS5_RKT_EUliE_EEviT1_)
        /*0560*/ 	.word	0x00000000


	//----- nvinfo : EIATTR_REGCOUNT
	.align		4
.L_277:
        /*0564*/ 	.byte	0x04, 0x2f
        /*0566*/ 	.short	(.L_279 - .L_278)
	.align		4
.L_278:
        /*0568*/ 	.word	index@(_ZN2at6native27unrolled_elementwise_kernelINS0_13AUnaryFunctorIiiiZZZNS0_21remainder_kernel_cudaERNS_18TensorIteratorBaseEENKUlvE_clEvENKUlvE1_clEvEUliiE_EESt5arrayIPcLm2EELi4E23TrivialOffsetCalculatorILi1EjESD_NS0_6memory12LoadWithCastILi1EEENSE_13StoreWithCastILi1EEEEEviT_T0_T2_T3_T4_T5_)
        /*056c*/ 	.word	0x0000001e


	//----- nvinfo : EIATTR_FRAME_SIZE
	.align		4
.L_279:
        /*0570*/ 	.byte	0x04, 0x11
        /*0572*/ 	.short	(.L_281 - .L_280)
	.align		4
.L_280:
        /*0574*/ 	.word	index@(_ZN2at6native27unrolled_elementwise_kernelINS0_13AUnaryFunctorIiiiZZZNS0_21remainder_kernel_cudaERNS_18TensorIteratorBaseEENKUlvE_clEvENKUlvE1_clEvEUliiE_EESt5arrayIPcLm2EELi4E23TrivialOffsetCalculatorILi1EjESD_NS0_6memory12LoadWithCastILi1EEENSE_13StoreWithCastILi1EEEEEviT_T0_T2_T3_T4_T5_)
        /*0578*/ 	.word	0x00000000


	//----- nvinfo : EIATTR_REGCOUNT
	.align		4
.L_281:
        /*057c*/ 	.byte	0x04, 0x2f
        /*057e*/ 	.short	(.L_283 - .L_282)
	.align		4
.L_282:
        /*0580*/ 	.word	index@(_ZN2at6native18elementwise_kernelILi128ELi4EZNS0_15gpu_kernel_implINS0_13AUnaryFunctorIiiiZZZNS0_21remainder_kernel_cudaERNS_18TensorIteratorBaseEENKUlvE_clEvENKUlvE1_clEvEUliiE_EEEEvS5_RKT_EUliE_EEviT1_)
        /*0584*/ 	.word	0x0000001a


	//----- nvinfo : EIATTR_FRAME_SIZE
	.align		4
.L_283:
        /*0588*/ 	.byte	0x04, 0x11
        /*058a*/ 	.short	(.L_285 - .L_284)
	.align		4
.L_284:
        /*058c*/ 	.word	index@(_ZN2at6native18elementwise_kernelILi128ELi4EZNS0_15gpu_kernel_implINS0_13AUnaryFunctorIiiiZZZNS0_21remainder_kernel_cudaERNS_18TensorIteratorBaseEENKUlvE_clEvENKUlvE1_clEvEUliiE_EEEEvS5_RKT_EUliE_EEviT1_)
        /*0590*/ 	.word	0x00000000


	//----- nvinfo : EIATTR_REGCOUNT
	.align		4
.L_285:
        /*0594*/ 	.byte	0x04, 0x2f
        /*0596*/ 	.short	(.L_287 - .L_286)
	.align		4
.L_286:
        /*0598*/ 	.word	index@(_ZN2at6native29vectorized_elementwise_kernelILi8ENS0_13BUnaryFunctorIiiiZZZNS0_21remainder_kernel_cudaERNS_18TensorIteratorBaseEENKUlvE_clEvENKUlvE1_clEvEUliiE_EESt5arrayIPcLm2EEEEviT0_T1_)
        /*059c*/ 	.word	0x0000001d


	//----- nvinfo : EIATTR_FRAME_SIZE
	.align		4
.L_287:
        /*05a0*/ 	.byte	0x04, 0x11
        /*05a2*/ 	.short	(.L_289 - .L_288)
	.align		4
.L_288:
        /*05a4*/ 	.word	index@(_ZN2at6native29vectorized_elementwise_kernelILi8ENS0_13BUnaryFunctorIiiiZZZNS0_21remainder_kernel_cudaERNS_18TensorIteratorBaseEENKUlvE_clEvENKUlvE1_clEvEUliiE_EESt5arrayIPcLm2EEEEviT0_T1_)
        /*05a8*/ 	.word	0x00000000


	//----- nvinfo : EIATTR_REGCOUNT
	.align		4
.L_289:
        /*05ac*/ 	.byte	0x04, 0x2f
        /*05ae*/ 	.short	(.L_291 - .L_290)
	.align		4
.L_290:
        /*05b0*/ 	.word	index@(_ZN2at6native29vectorized_elementwise_kernelILi4ENS0_13BUnaryFunctorIiiiZZZNS0_21remainder_kernel_cudaERNS_18TensorIteratorBaseEENKUlvE_clEvENKUlvE1_clEvEUliiE_EESt5arrayIPcLm2EEEEviT0_T1_)
        /*05b4*/ 	.word	0x0000001d


	//----- nvinfo : EIATTR_FRAME_SIZE
	.align		4
.L_291:
        /*05b8*/ 	.byte	0x04, 0x11
        /*05ba*/ 	.short	(.L_293 - .L_292)
	.align		4
.L_292:
        /*05bc*/ 	.word	index@(_ZN2at6native29vectorized_elementwise_kernelILi4ENS0_13BUnaryFunctorIiiiZZZNS0_21remainder_kernel_cudaERNS_18TensorIteratorBaseEENKUlvE_clEvENKUlvE1_clEvEUliiE_EESt5arrayIPcLm2EEEEviT0_T1_)
        /*05c0*/ 	.word	0x00000000


	//----- nvinfo : EIATTR_REGCOUNT
	.align		4
.L_293:
        /*05c4*/ 	.byte	0x04, 0x2f
        /*05c6*/ 	.short	(.L_295 - .L_294)
	.align		4
.L_294:
        /*05c8*/ 	.word	index@(_ZN2at6native29vectorized_elementwise_kernelILi2ENS0_13BUnaryFunctorIiiiZZZNS0_21remainder_kernel_cudaERNS_18TensorIteratorBaseEENKUlvE_clEvENKUlvE1_clEvEUliiE_EESt5arrayIPcLm2EEEEviT0_T1_)
        /*05cc*/ 	.word	0x0000001d


	//----- nvinfo : EIATTR_FRAME_SIZE
	.align		4
.L_295:
        /*05d0*/ 	.byte	0x04, 0x11
        /*05d2*/ 	.short	(.L_297 - .L_296)
	.align		4
.L_296:
        /*05d4*/ 	.word	index@(_ZN2at6native29vectorized_elementwise_kernelILi2ENS0_13BUnaryFunctorIiiiZZZNS0_21remainder_kernel_cudaERNS_18TensorIteratorBaseEENKUlvE_clEvENKUlvE1_clEvEUliiE_EESt5arrayIPcLm2EEEEviT0_T1_)
        /*05d8*/ 	.word	0x00000000


	//----- nvinfo : EIATTR_REGCOUNT
	.align		4
.L_297:
        /*05dc*/ 	.byte	0x04, 0x2f
        /*05de*/ 	.short	(.L_299 - .L_298)
	.align		4
.L_298:
        /*05e0*/ 	.word	index@(_ZN2at6native27unrolled_elementwise_kernelINS0_13BUnaryFunctorIiiiZZZNS0_21remainder_kernel_cudaERNS_18TensorIteratorBaseEENKUlvE_clEvENKUlvE1_clEvEUliiE_EESt5arrayIPcLm2EELi4E23TrivialOffsetCalculatorILi1EjESD_NS0_6memory15LoadWithoutCastENSE_16StoreWithoutCastEEEviT_T0_T2_T3_T4_T5_)
        /*05e4*/ 	.word	0x00000018


	//----- nvinfo : EIATTR_FRAME_SIZE
	.align		4
.L_299:
        /*05e8*/ 	.byte	0x04, 0x11
        /*05ea*/ 	.short	(.L_301 - .L_300)
	.align		4
.L_300:
        /*05ec*/ 	.word	index@(_ZN2at6native27unrolled_elementwise_kernelINS0_13BUnaryFunctorIiiiZZZNS0_21remainder_kernel_cudaERNS_18TensorIteratorBaseEENKUlvE_clEvENKUlvE1_clEvEUliiE_EESt5arrayIPcLm2EELi4E23TrivialOffsetCalculatorILi1EjESD_NS0_6memory15LoadWithoutCastENSE_16StoreWithoutCastEEEviT_T0_T2_T3_T4_T5_)
        /*05f0*/ 	.word	0x00000000


	//----- nvinfo : EIATTR_REGCOUNT
	.align		4
.L_301:
        /*05f4*/ 	.byte	0x04, 0x2f
        /*05f6*/ 	.short	(.L_303 - .L_302)
	.align		4
.L_302:
        /*05f8*/ 	.word	index@(_ZN2at6native18elementwise_kernelILi128ELi2EZNS0_22gpu_kernel_impl_nocastINS0_13BUnaryFunctorIiiiZZZNS0_21remainder_kernel_cudaERNS_18TensorIteratorBaseEENKUlvE_clEvENKUlvE1_clEvEUliiE_EEEEvS5_RKT_EUliE_EEviT1_)
        /*05fc*/ 	.word	0x00000012


	//----- nvinfo : EIATTR_FRAME_SIZE
	.align		4
.L_303:
        /*0600*/ 	.byte	0x04, 0x11
        /*0602*/ 	.short	(.L_305 - .L_304)
	.align		4
.L_304:
        /*0604*/ 	.word	index@(_ZN2at6native18elementwise_kernelILi128ELi2EZNS0_22gpu_kernel_impl_nocastINS0_13BUnaryFunctorIiiiZZZNS0_21remainder_kernel_cudaERNS_18TensorIteratorBaseEENKUlvE_clEvENKUlvE1_clEvEUliiE_EEEEvS5_RKT_EUliE_EEviT1_)
        /*0608*/ 	.word	0x00000000


	//----- nvinfo : EIATTR_REGCOUNT
	.align		4
.L_305:
        /*060c*/ 	.byte	0x04, 0x2f
        /*060e*/ 	.short	(.L_307 - .L_306)
	.align		4
.L_306:
        /*0610*/ 	.word	index@(_ZN2at6native27unrolled_elementwise_kernelINS0_13BUnaryFunctorIiiiZZZNS0_21remainder_kernel_cudaERNS_18TensorIteratorBaseEENKUlvE_clEvENKUlvE1_clEvEUliiE_EESt5arrayIPcLm2EELi4E23TrivialOffsetCalculatorILi1EjESD_NS0_6memory12LoadWithCastILi1EEENSE_13StoreWithCastILi1EEEEEviT_T0_T2_T3_T4_T5_)
        /*0614*/ 	.word	0x0000001e


	//----- nvinfo : EIATTR_FRAME_SIZE
	.align		4
.L_307:
        /*0618*/ 	.byte	0x04, 0x11
        /*061a*/ 	.short	(.L_309 - .L_308)
	.align		4
.L_308:
        /*061c*/ 	.word	index@(_ZN2at6native27unrolled_elementwise_kernelINS0_13BUnaryFunctorIiiiZZZNS0_21remainder_kernel_cudaERNS_18TensorIteratorBaseEENKUlvE_clEvENKUlvE1_clEvEUliiE_EESt5arrayIPcLm2EELi4E23TrivialOffsetCalculatorILi1EjESD_NS0_6memory12LoadWithCastILi1EEENSE_13StoreWithCastILi1EEEEEviT_T0_T2_T3_T4_T5_)
        /*0620*/ 	.word	0x00000000


	//----- nvinfo : EIATTR_REGCOUNT
	.align		4
.L_309:
        /*0624*/ 	.byte	0x04, 0x2f
        /*0626*/ 	.short	(.L_311 - .L_310)
	.align		4
.L_310:
        /*0628*/ 	.word	index@(_ZN2at6native18elementwise_kernelILi128ELi4EZNS0_15gpu_kernel_implINS0_13BUnaryFunctorIiiiZZZNS0_21remainder_kernel_cudaERNS_18TensorIteratorBaseEENKUlvE_clEvENKUlvE1_clEvEUliiE_EEEEvS5_RKT_EUliE_EEviT1_)
        /*062c*/ 	.word	0x0000001a


	//----- nvinfo : EIATTR_FRAME_SIZE
	.align		4
.L_311:
        /*0630*/ 	.byte	0x04, 0x11
        /*0632*/ 	.short	(.L_313 - .L_312)
	.align		4
.L_312:
        /*0634*/ 	.word	index@(_ZN2at6native18elementwise_kernelILi128ELi4EZNS0_15gpu_kernel_implINS0_13BUnaryFunctorIiiiZZZNS0_21remainder_kernel_cudaERNS_18TensorIteratorBaseEENKUlvE_clEvENKUlvE1_clEvEUliiE_EEEEvS5_RKT_EUliE_EEviT1_)
        /*0638*/ 	.word	0x00000000


	//----- nvinfo : EIATTR_REGCOUNT
	.align		4
.L_313:
        /*063c*/ 	.byte	0x04, 0x2f
        /*063e*/ 	.short	(.L_315 - .L_314)
	.align		4
.L_314:
        /*0640*/ 	.word	index@(_ZN2at6native29vectorized_elementwise_kernelILi8ENS0_13BinaryFunctorIiiiZZZNS0_21remainder_kernel_cudaERNS_18TensorIteratorBaseEENKUlvE_clEvENKUlvE1_clEvEUliiE_EESt5arrayIPcLm3EEEEviT0_T1_)
        /*0644*/ 	.word	0x00000020


	//----- nvinfo : EIATTR_FRAME_SIZE
	.align		4
.L_315:
        /*0648*/ 	.byte	0x04, 0x11
        /*064a*/ 	.short	(.L_317 - .L_316)
	.align		4
.L_316:
        /*064c*/ 	.word	index@(_ZN2at6native29vectorized_elementwise_kernelILi8ENS0_13BinaryFunctorIiiiZZZNS0_21remainder_kernel_cudaERNS_18TensorIteratorBaseEENKUlvE_clEvENKUlvE1_clEvEUliiE_EESt5arrayIPcLm3EEEEviT0_T1_)
        /*0650*/ 	.word	0x00000000


	//----- nvinfo : EIATTR_REGCOUNT
	.align		4
.L_317:
        /*0654*/ 	.byte	0x04, 0x2f
        /*0656*/ 	.short	(.L_319 - .L_318)
	.align		4
.L_318:
        /*0658*/ 	.word	index@(_ZN2at6native29vectorized_elementwise_kernelILi4ENS0_13BinaryFunctorIiiiZZZNS0_21remainder_kernel_cudaERNS_18TensorIteratorBaseEENKUlvE_clEvENKUlvE1_clEvEUliiE_EESt5arrayIPcLm3EEEEviT0_T1_)
        /*065c*/ 	.word	0x00000020


	//----- nvinfo : EIATTR_FRAME_SIZE
	.align		4
.L_319:
        /*0660*/ 	.byte	0x04, 0x11
        /*0662*/ 	.short	(.L_321 - .L_320)
	.align		4
.L_320:
        /*0664*/ 	.word	index@(_ZN2at6native29vectorized_elementwise_kernelILi4ENS0_13BinaryFunctorIiiiZZZNS0_21remainder_kernel_cudaERNS_18TensorIteratorBaseEENKUlvE_clEvENKUlvE1_clEvEUliiE_EESt5arrayIPcLm3EEEEviT0_T1_)
        /*0668*/ 	.word	0x00000000


	//----- nvinfo : EIATTR_REGCOUNT
	.align		4
.L_321:
        /*066c*/ 	.byte	0x04, 0x2f
        /*066e*/ 	.short	(.L_323 - .L_322)
	.align		4
.L_322:
        /*0670*/ 	.word	index@(_ZN2at6native29vectorized_elementwise_kernelILi2ENS0_13BinaryFunctorIiiiZZZNS0_21remainder_kernel_cudaERNS_18TensorIteratorBaseEENKUlvE_clEvENKUlvE1_clEvEUliiE_EESt5arrayIPcLm3EEEEviT0_T1_)
        /*0674*/ 	.word	0x00000020


	//----- nvinfo : EIATTR_FRAME_SIZE
	.align		4
.L_323:
        /*0678*/ 	.byte	0x04, 0x11
        /*067a*/ 	.short	(.L_325 - .L_324)
	.align		4
.L_324:
        /*067c*/ 	.word	index@(_ZN2at6native29vectorized_elementwise_kernelILi2ENS0_13BinaryFunctorIiiiZZZNS0_21remainder_kernel_cudaERNS_18TensorIteratorBaseEENKUlvE_clEvENKUlvE1_clEvEUliiE_EESt5arrayIPcLm3EEEEviT0_T1_)
        /*0680*/ 	.word	0x00000000


	//----- nvinfo : EIATTR_REGCOUNT
	.align		4
.L_325:
        /*0684*/ 	.byte	0x04, 0x2f
        /*0686*/ 	.short	(.L_327 - .L_326)
	.align		4
.L_326:
        /*0688*/ 	.word	index@(_ZN2at6native27unrolled_elementwise_kernelINS0_13BinaryFunctorIiiiZZZNS0_21remainder_kernel_cudaERNS_18TensorIteratorBaseEENKUlvE_clEvENKUlvE1_clEvEUliiE_EESt5arrayIPcLm3EELi4E23TrivialOffsetCalculatorILi2EjESC_ILi1EjENS0_6memory15LoadWithoutCastENSF_16StoreWithoutCastEEEviT_T0_T2_T3_T4_T5_)
        /*068c*/ 	.word	0x0000001c


	//----- nvinfo : EIATTR_FRAME_SIZE
	.align		4
.L_327:
        /*0690*/ 	.byte	0x04, 0x11
        /*0692*/ 	.short	(.L_329 - .L_328)
	.align		4
.L_328:
        /*0694*/ 	.word	index@(_ZN2at6native27unrolled_elementwise_kernelINS0_13BinaryFunctorIiiiZZZNS0_21remainder_kernel_cudaERNS_18TensorIteratorBaseEENKUlvE_clEvENKUlvE1_clEvEUliiE_EESt5arrayIPcLm3EELi4E23TrivialOffsetCalculatorILi2EjESC_ILi1EjENS0_6memory15LoadWithoutCastENSF_16StoreWithoutCastEEEviT_T0_T2_T3_T4_T5_)
        /*0698*/ 	.word	0x00000000


	//----- nvinfo : EIATTR_REGCOUNT
	.align		4
.L_329:
        /*069c*/ 	.byte	0x04, 0x2f
        /*069e*/ 	.short	(.L_331 - .L_330)
	.align		4
.L_330:
        /*06a0*/ 	.word	index@(_ZN2at6native18elementwise_kernelILi128ELi2EZNS0_22gpu_kernel_impl_nocastINS0_13BinaryFunctorIiiiZZZNS0_21remainder_kernel_cudaERNS_18TensorIteratorBaseEENKUlvE_clEvENKUlvE1_clEvEUliiE_EEEEvS5_RKT_EUliE_EEviT1_)
        /*06a4*/ 	.word	0x00000012


	//----- nvinfo : EIATTR_FRAME_SIZE
	.align		4
.L_331:
        /*06a8*/ 	.byte	0x04, 0x11
        /*06aa*/ 	.short	(.L_333 - .L_332)
	.align		4
.L_332:
        /*06ac*/ 	.word	index@(_ZN2at6native18elementwise_kernelILi128ELi2EZNS0_22gpu_kernel_impl_nocastINS0_13BinaryFunctorIiiiZZZNS0_21remainder_kernel_cudaERNS_18TensorIteratorBaseEENKUlvE_clEvENKUlvE1_clEvEUliiE_EEEEvS5_RKT_EUliE_EEviT1_)
        /*06b0*/ 	.word	0x00000000


	//----- nvinfo : EIATTR_REGCOUNT
	.align		4
.L_333:
        /*06b4*/ 	.byte	0x04, 0x2f
        /*06b6*/ 	.short	(.L_335 - .L_334)
	.align		4
.L_334:
        /*06b8*/ 	.word	index@(_ZN2at6native27unrolled_elementwise_kernelINS0_13BinaryFunctorIiiiZZZNS0_21remainder_kernel_cudaERNS_18TensorIteratorBaseEENKUlvE_clEvENKUlvE1_clEvEUliiE_EESt5arrayIPcLm3EELi4E23TrivialOffsetCalculatorILi2EjESC_ILi1EjENS0_6memory12LoadWithCastILi2EEENSF_13StoreWithCastILi1EEEEEviT_T0_T2_T3_T4_T5_)
        /*06bc*/ 	.word	0x00000020


	//----- nvinfo : EIATTR_FRAME_SIZE
	.align		4
.L_335:
        /*06c0*/ 	.byte	0x04, 0x11
        /*06c2*/ 	.short	(.L_337 - .L_336)
	.align		4
.L_336:
        /*06c4*/ 	.word	index@(_ZN2at6native27unrolled_elementwise_kernelINS0_13BinaryFunctorIiiiZZZNS0_21remainder_kernel_cudaERNS_18TensorIteratorBaseEENKUlvE_clEvENKUlvE1_clEvEUliiE_EESt5arrayIPcLm3EELi4E23TrivialOffsetCalculatorILi2EjESC_ILi1EjENS0_6memory12LoadWithCastILi2EEENSF_13StoreWithCastILi1EEEEEviT_T0_T2_T3_T4_T5_)
        /*06c8*/ 	.word	0x00000000


	//----- nvinfo : EIATTR_REGCOUNT
	.align		4
.L_337:
        /*06cc*/ 	.byte	0x04, 0x2f
        /*06ce*/ 	.short	(.L_339 - .L_338)
	.align		4
.L_338:
        /*06d0*/ 	.word	index@(_ZN2at6native18elementwise_kernelILi128ELi4EZNS0_15gpu_kernel_implINS0_13BinaryFunctorIiiiZZZNS0_21remainder_kernel_cudaERNS_18TensorIteratorBaseEENKUlvE_clEvENKUlvE1_clEvEUliiE_EEEEvS5_RKT_EUliE_EEviT1_)
        /*06d4*/ 	.word	0x0000001a


	//----- nvinfo : EIATTR_FRAME_SIZE
	.align		4
.L_339:
        /*06d8*/ 	.byte	0x04, 0x11
        /*06da*/ 	.short	(.L_341 - .L_340)
	.align		4
.L_340:
        /*06dc*/ 	.word	index@(_ZN2at6native18elementwise_kernelILi128ELi4EZNS0_15gpu_kernel_implINS0_13BinaryFunctorIiiiZZZNS0_21remainder_kernel_cudaERNS_18TensorIteratorBaseEENKUlvE_clEvENKUlvE1_clEvEUliiE_EEEEvS5_RKT_EUliE_EEviT1_)
        /*06e0*/ 	.word	0x00000000


	//----- nvinfo : EIATTR_REGCOUNT
	.align		4
.L_341:
        /*06e4*/ 	.byte	0x04, 0x2f
        /*06e6*/ 	.short	(.L_343 - .L_342)
	.align		4
.L_342:
        /*06e8*/ 	.word	index@(_ZN2at6native29vectorized_elementwise_kernelILi8ENS0_13AUnaryFunctorIlllZZZNS0_21remainder_kernel_cudaERNS_18TensorIteratorBaseEENKUlvE_clEvENKUlvE2_clEvEUlllE_EESt5arrayIPcLm2EEEEviT0_T1_)
        /*06ec*/ 	.word	0x00000028


	//----- nvinfo : EIATTR_FRAME_SIZE
	.align		4
.L_343:
        /*06f0*/ 	.byte	0x04, 0x11
        /*06f2*/ 	.short	(.L_345 - .L_344)
	.align		4
.L_344:
        /*06f4*/ 	.word	index@($__internal_62_$__cuda_sm20_rem_s64)
        /*06f8*/ 	.word	0x00000000


	//----- nvinfo : EIATTR_FRAME_SIZE
	.align		4
.L_345:
        /*06fc*/ 	.byte	0x04, 0x11
        /*06fe*/ 	.short	(.L_347 - .L_346)
	.align		4
.L_346:
        /*0700*/ 	.word	index@(_ZN2at6native29vectorized_elementwise_kernelILi8ENS0_13AUnaryFunctorIlllZZZNS0_21remainder_kernel_cudaERNS_18TensorIteratorBaseEENKUlvE_clEvENKUlvE2_clEvEUlllE_EESt5arrayIPcLm2EEEEviT0_T1_)
        /*0704*/ 	.word	0x00000000


	//----- nvinfo : EIATTR_REGCOUNT
	.align		4
.L_347:
        /*0708*/ 	.byte	0x04, 0x2f
        /*070a*/ 	.short	(.L_349 - .L_348)
	.align		4
.L_348:
        /*070c*/ 	.word	index@(_ZN2at6native29vectorized_elementwise_kernelILi4ENS0_13AUnaryFunctorIlllZZZNS0_21remainder_kernel_cudaERNS_18TensorIteratorBaseEENKUlvE_clEvENKUlvE2_clEvEUlllE_EESt5arrayIPcLm2EEEEviT0_T1_)
        /*0710*/ 	.word	0x00000028


	//----- nvinfo : EIATTR_FRAME_SIZE
	.align		4
.L_349:
        /*0714*/ 	.byte	0x04, 0x11
        /*0716*/ 	.short	(.L_351 - .L_350)
	.align		4
.L_350:
        /*0718*/ 	.word	index@($__internal_61_$__cuda_sm20_rem_s64)
        /*071c*/ 	.word	0x00000000


	//----- nvinfo : EIATTR_FRAME_SIZE
	.align		4
.L_351:
        /*0720*/ 	.byte	0x04, 0x11
        /*0722*/ 	.short	(.L_353 - .L_352)
	.align		4
.L_352:
        /*0724*/ 	.word	index@(_ZN2at6native29vectorized_elementwise_kernelILi4ENS0_13AUnaryFunctorIlllZZZNS0_21remainder_kernel_cudaERNS_18TensorIteratorBaseEENKUlvE_clEvENKUlvE2_clEvEUlllE_EESt5arrayIPcLm2EEEEviT0_T1_)
        /*0728*/ 	.word	0x00000000


	//----- nvinfo : EIATTR_REGCOUNT
	.align		4
.L_353:
        /*072c*/ 	.byte	0x04, 0x2f
        /*072e*/ 	.short	(.L_355 - .L_354)
	.align		4
.L_354:
        /*0730*/ 	.word	index@(_ZN2at6native29vectorized_elementwise_kernelILi2ENS0_13AUnaryFunctorIlllZZZNS0_21remainder_kernel_cudaERNS_18TensorIteratorBaseEENKUlvE_clEvENKUlvE2_clEvEUlllE_EESt5arrayIPcLm2EEEEviT0_T1_)
        /*0734*/ 	.word	0x00000028


	//----- nvinfo : EIATTR_FRAME_SIZE
	.align		4
.L_355:
        /*0738*/ 	.byte	0x04, 0x11
        /*073a*/ 	.short	(.L_357 - .L_356)
	.align		4
.L_356:
        /*073c*/ 	.word	index@($__internal_60_$__cuda_sm20_rem_s64)
        /*0740*/ 	.word	0x00000000


	//----- nvinfo : EIATTR_FRAME_SIZE
	.align		4
.L_357:
        /*0744*/ 	.byte	0x04, 0x11
        /*0746*/ 	.short	(.L_359 - .L_358)
	.align		4
.L_358:
        /*0748*/ 	.word	index@(_ZN2at6native29vectorized_elementwise_kernelILi2ENS0_13AUnaryFunctorIlllZZZNS0_21remainder_kernel_cudaERNS_18TensorIteratorBaseEENKUlvE_clEvENKUlvE2_clEvEUlllE_EESt5arrayIPcLm2EEEEviT0_T1_)
        /*074c*/ 	.word	0x00000000


	//----- nvinfo : EIATTR_REGCOUNT
	.align		4
.L_359:
        /*0750*/ 	.byte	0x04, 0x2f
        /*0752*/ 	.short	(.L_361 - .L_360)
	.align		4
.L_360:
        /*0754*/ 	.word	index@(_ZN2at6native27unrolled_elementwise_kernelINS0_13AUnaryFunctorIlllZZZNS0_21remainder_kernel_cudaERNS_18TensorIteratorBaseEENKUlvE_clEvENKUlvE2_clEvEUlllE_EESt5arrayIPcLm2EELi4E23TrivialOffsetCalculatorILi1EjESD_NS0_6memory15LoadWithoutCastENSE_16StoreWithoutCastEEEviT_T0_T2_T3_T4_T5_)
        /*0758*/ 	.word	0x0000001c


	//----- nvinfo : EIATTR_FRAME_SIZE
	.align		4
.L_361:
        /*075c*/ 	.byte	0x04, 0x11
        /*075e*/ 	.short	(.L_363 - .L_362)
	.align		4
.L_362:
        /*0760*/ 	.word	index@($__internal_59_$__cuda_sm20_rem_s64)
        /*0764*/ 	.word	0x00000000


	//----- nvinfo : EIATTR_FRAME_SIZE
	.align		4
.L_363:
        /*0768*/ 	.byte	0x04, 0x11
        /*076a*/ 	.short	(.L_365 - .L_364)
	.align		4
.L_364:
        /*076c*/ 	.word	index@(_ZN2at6native27unrolled_elementwise_kernelINS0_13AUnaryFunctorIlllZZZNS0_21remainder_kernel_cudaERNS_18TensorIteratorBaseEENKUlvE_clEvENKUlvE2_clEvEUlllE_EESt5arrayIPcLm2EELi4E23TrivialOffsetCalculatorILi1EjESD_NS0_6memory15LoadWithoutCastENSE_16StoreWithoutCastEEEviT_T0_T2_T3_T4_T5_)
        /*0770*/ 	.word	0x00000000


	//----- nvinfo : EIATTR_REGCOUNT
	.align		4
.L_365:
        /*0774*/ 	.byte	0x04, 0x2f
        /*0776*/ 	.short	(.L_367 - .L_366)
	.align		4
.L_366:
        /*0778*/ 	.word	index@(_ZN2at6native18elementwise_kernelILi128ELi2EZNS0_22gpu_kernel_impl_nocastINS0_13AUnaryFunctorIlllZZZNS0_21remainder_kernel_cudaERNS_18TensorIteratorBaseEENKUlvE_clEvENKUlvE2_clEvEUlllE_EEEEvS5_RKT_EUliE_EEviT1_)
        /*077c*/ 	.word	0x0000001a


	//----- nvinfo : EIATTR_FRAME_SIZE
	.align		4
.L_367:
        /*0780*/ 	.byte	0x04, 0x11
        /*0782*/ 	.short	(.L_369 - .L_368)
	.align		4
.L_368:
        /*0784*/ 	.word	index@($__internal_58_$__cuda_sm20_rem_s64)
        /*0788*/ 	.word	0x00000000


	//----- nvinfo : EIATTR_FRAME_SIZE
	.align		4
.L_369:
        /*078c*/ 	.byte	0x04, 0x11
        /*078e*/ 	.short	(.L_371 - .L_370)
	.align		4
.L_370:
        /*0790*/ 	.word	index@(_ZN2at6native18elementwise_kernelILi128ELi2EZNS0_22gpu_kernel_impl_nocastINS0_13AUnaryFunctorIlllZZZNS0_21remainder_kernel_cudaERNS_18TensorIteratorBaseEENKUlvE_clEvENKUlvE2_clEvEUlllE_EEEEvS5_RKT_EUliE_EEviT1_)
        /*0794*/ 	.word	0x00000000


	//----- nvinfo : EIATTR_REGCOUNT
	.align		4
.L_371:
        /*0798*/ 	.byte	0x04, 0x2f
        /*079a*/ 	.short	(.L_373 - .L_372)
	.align		4
.L_372:
        /*079c*/ 	.word	index@(_ZN2at6native27unrolled_elementwise_kernelINS0_13AUnaryFunctorIlllZZZNS0_21remainder_kernel_cudaERNS_18TensorIteratorBaseEENKUlvE_clEvENKUlvE2_clEvEUlllE_EESt5arrayIPcLm2EELi4E23TrivialOffsetCalculatorILi1EjESD_NS0_6memory12LoadWithCastILi1EEENSE_13StoreWithCastILi1EEEEEviT_T0_T2_T3_T4_T5_)
        /*07a0*/ 	.word	0x00000020


	//----- nvinfo : EIATTR_FRAME_SIZE
	.align		4
.L_373:
        /*07a4*/ 	.byte	0x04, 0x11
        /*07a6*/ 	.short	(.L_375 - .L_374)
	.align		4
.L_374:
        /*07a8*/ 	.word	index@($__internal_57_$__cuda_sm20_rem_s64)
        /*07ac*/ 	.word	0x00000000


	//----- nvinfo : EIATTR_FRAME_SIZE
	.align		4
.L_375:
        /*07b0*/ 	.byte	0x04, 0x11
        /*07b2*/ 	.short	(.L_377 - .L_376)
	.align		4
.L_376:
        /*07b4*/ 	.word	index@(_ZN2at6native27unrolled_elementwise_kernelINS0_13AUnaryFunctorIlllZZZNS0_21remainder_kernel_cudaERNS_18TensorIteratorBaseEENKUlvE_clEvENKUlvE2_clEvEUlllE_EESt5arrayIPcLm2EELi4E23TrivialOffsetCalculatorILi1EjESD_NS0_6memory12LoadWithCastILi1EEENSE_13StoreWithCastILi1EEEEEviT_T0_T2_T3_T4_T5_)
        /*07b8*/ 	.word	0x00000000


	//----- nvinfo : EIATTR_REGCOUNT
	.align		4
.L_377:
        /*07bc*/ 	.byte	0x04, 0x2f
        /*07be*/ 	.short	(.L_379 - .L_378)
	.align		4
.L_378:
        /*07c0*/ 	.word	index@(_ZN2at6native18elementwise_kernelILi128ELi4EZNS0_15gpu_kernel_implINS0_13AUnaryFunctorIlllZZZNS0_21remainder_kernel_cudaERNS_18TensorIteratorBaseEENKUlvE_clEvENKUlvE2_clEvEUlllE_EEEEvS5_RKT_EUliE_EEviT1_)
        /*07c4*/ 	.word	0x0000001a


	//----- nvinfo : EIATTR_FRAME_SIZE
	.align		4
.L_379:
        /*07c8*/ 	.byte	0x04, 0x11
        /*07ca*/ 	.short	(.L_381 - .L_380)
	.align		4
.L_380:
        /*07cc*/ 	.word	index@($__internal_56_$__cuda_sm20_rem_s64)
        /*07d0*/ 	.word	0x00000000


	//----- nvinfo : EIATTR_FRAME_SIZE
	.align		4
.L_381:
        /*07d4*/ 	.byte	0x04, 0x11
        /*07d6*/ 	.short	(.L_383 - .L_382)
	.align		4
.L_382:
        /*07d8*/ 	.word	index@(_ZN2at6native18elementwise_kernelILi128ELi4EZNS0_15gpu_kernel_implINS0_13AUnaryFunctorIlllZZZNS0_21remainder_kernel_cudaERNS_18TensorIteratorBaseEENKUlvE_clEvENKUlvE2_clEvEUlllE_EEEEvS5_RKT_EUliE_EEviT1_)
        /*07dc*/ 	.word	0x00000000


	//----- nvinfo : EIATTR_REGCOUNT
	.align		4
.L_383:
        /*07e0*/ 	.byte	0x04, 0x2f
        /*07e2*/ 	.short	(.L_385 - .L_384)
	.align		4
.L_384:
        /*07e4*/ 	.word	index@(_ZN2at6native29vectorized_elementwise_kernelILi8ENS0_13BUnaryFunctorIlllZZZNS0_21remainder_kernel_cudaERNS_18TensorIteratorBaseEENKUlvE_clEvENKUlvE2_clEvEUlllE_EESt5arrayIPcLm2EEEEviT0_T1_)
        /*07e8*/ 	.word	0x00000026


	//----- nvinfo : EIATTR_FRAME_SIZE
	.align		4
.L_385:
        /*07ec*/ 	.byte	0x04, 0x11
        /*07ee*/ 	.short	(.L_387 - .L_386)
	.align		4
.L_386:
        /*07f0*/ 	.word	index@($__internal_55_$__cuda_sm20_rem_s64)
        /*07f4*/ 	.word	0x00000000


	//----- nvinfo : EIATTR_FRAME_SIZE
	.align		4
.L_387:
        /*07f8*/ 	.byte	0x04, 0x11
        /*07fa*/ 	.short	(.L_389 - .L_388)
	.align		4
.L_388:
        /*07fc*/ 	.word	index@(_ZN2at6native29vectorized_elementwise_kernelILi8ENS0_13BUnaryFunctorIlllZZZNS0_21remainder_kernel_cudaERNS_18TensorIteratorBaseEENKUlvE_clEvENKUlvE2_clEvEUlllE_EESt5arrayIPcLm2EEEEviT0_T1_)
        /*0800*/ 	.word	0x00000000


	//----- nvinfo : EIATTR_REGCOUNT
	.align		4
.L_389:
        /*0804*/ 	.byte	0x04, 0x2f
        /*0806*/ 	.short	(.L_391 - .L_390)
	.align		4
.L_390:
        /*0808*/ 	.word	index@(_ZN2at6native29vectorized_elementwise_kernelILi4ENS0_13BUnaryFunctorIlllZZZNS0_21remainder_kernel_cudaERNS_18TensorIteratorBaseEENKUlvE_clEvENKUlvE2_clEvEUlllE_EESt5arrayIPcLm2EEEEviT0_T1_)
        /*080c*/ 	.word	0x00000026


	//----- nvinfo : EIATTR_FRAME_SIZE
	.align		4
.L_391:
        /*0810*/ 	.byte	0x04, 0x11
        /*0812*/ 	.short	(.L_393 - .L_392)
	.align		4
.L_392:
        /*0814*/ 	.word	index@($__internal_54_$__cuda_sm20_rem_s64)
        /*0818*/ 	.word	0x00000000


	//----- nvinfo : EIATTR_FRAME_SIZE
	.align		4
.L_393:
        /*081c*/ 	.byte	0x04, 0x11
        /*081e*/ 	.short	(.L_395 - .L_394)
	.align		4
.L_394:
        /*0820*/ 	.word	index@(_ZN2at6native29vectorized_elementwise_kernelILi4ENS0_13BUnaryFunctorIlllZZZNS0_21remainder_kernel_cudaERNS_18TensorIteratorBaseEENKUlvE_clEvENKUlvE2_clEvEUlllE_EESt5arrayIPcLm2EEEEviT0_T1_)
        /*0824*/ 	.word	0x00000000


	//----- nvinfo : EIATTR_REGCOUNT
	.align		4
.L_395:
        /*0828*/ 	.byte	0x04, 0x2f
        /*082a*/ 	.short	(.L_397 - .L_396)
	.align		4
.L_396:
        /*082c*/ 	.word	index@(_ZN2at6native29vectorized_elementwise_kernelILi2ENS0_13BUnaryFunctorIlllZZZNS0_21remainder_kernel_cudaERNS_18TensorIteratorBaseEENKUlvE_clEvENKUlvE2_clEvEUlllE_EESt5arrayIPcLm2EEEEviT0_T1_)
        /*0830*/ 	.word	0x00000026


	//----- nvinfo : EIATTR_FRAME_SIZE
	.align		4
.L_397:
        /*0834*/ 	.byte	0x04, 0x11
        /*0836*/ 	.short	(.L_399 - .L_398)
	.align		4
.L_398:
        /*0838*/ 	.word	index@($__internal_53_$__cuda_sm20_rem_s64)
        /*083c*/ 	.word	0x00000000


	//----- nvinfo : EIATTR_FRAME_SIZE
	.align		4
.L_399:
        /*0840*/ 	.byte	0x04, 0x11
        /*0842*/ 	.short	(.L_401 - .L_400)
	.align		4
.L_400:
        /*0844*/ 	.word	index@(_ZN2at6native29vectorized_elementwise_kernelILi2ENS0_13BUnaryFunctorIlllZZZNS0_21remainder_kernel_cudaERNS_18TensorIteratorBaseEENKUlvE_clEvENKUlvE2_clEvEUlllE_EESt5arrayIPcLm2EEEEviT0_T1_)
        /*0848*/ 	.word	0x00000000


	//----- nvinfo : EIATTR_REGCOUNT
	.align		4
.L_401:
        /*084c*/ 	.byte	0x04, 0x2f
        /*084e*/ 	.short	(.L_403 - .L_402)
	.align		4
.L_402:
        /*0850*/ 	.word	index@(_ZN2at6native27unrolled_elementwise_kernelINS0_13BUnaryFunctorIlllZZZNS0_21remainder_kernel_cudaERNS_18TensorIteratorBaseEENKUlvE_clEvENKUlvE2_clEvEUlllE_EESt5arrayIPcLm2EELi4E23TrivialOffsetCalculatorILi1EjESD_NS0_6memory15LoadWithoutCastENSE_16StoreWithoutCastEEEviT_T0_T2_T3_T4_T5_)
        /*0854*/ 	.word	0x0000001c


	//----- nvinfo : EIATTR_FRAME_SIZE
	.align		4
.L_403:
        /*0858*/ 	.byte	0x04, 0x11
        /*085a*/ 	.short	(.L_405 - .L_404)
	.align		4
.L_404:
        /*085c*/ 	.word	index@($__internal_52_$__cuda_sm20_rem_s64)
        /*0860*/ 	.word	0x00000000


	//----- nvinfo : EIATTR_FRAME_SIZE
	.align		4
.L_405:
        /*0864*/ 	.byte	0x04, 0x11
        /*0866*/ 	.short	(.L_407 - .L_406)
	.align		4
.L_406:
        /*0868*/ 	.word	index@(_ZN2at6native27unrolled_elementwise_kernelINS0_13BUnaryFunctorIlllZZZNS0_21remainder_kernel_cudaERNS_18TensorIteratorBaseEENKUlvE_clEvENKUlvE2_clEvEUlllE_EESt5arrayIPcLm2EELi4E23TrivialOffsetCalculatorILi1EjESD_NS0_6memory15LoadWithoutCastENSE_16StoreWithoutCastEEEviT_T0_T2_T3_T4_T5_)
        /*086c*/ 	.word	0x00000000


	//----- nvinfo : EIATTR_REGCOUNT
	.align		4
.L_407:
        /*0870*/ 	.byte	0x04, 0x2f
        /*0872*/ 	.short	(.L_409 - .L_408)
	.align		4
.L_408:
        /*0874*/ 	.word	index@(_ZN2at6native18elementwise_kernelILi128ELi2EZNS0_22gpu_kernel_impl_nocastINS0_13BUnaryFunctorIlllZZZNS0_21remainder_kernel_cudaERNS_18TensorIteratorBaseEENKUlvE_clEvENKUlvE2_clEvEUlllE_EEEEvS5_RKT_EUliE_EEviT1_)
        /*0878*/ 	.word	0x00000016


	//----- nvinfo : EIATTR_FRAME_SIZE
	.align		4
.L_409:
        /*087c*/ 	.byte	0x04, 0x11
        /*087e*/ 	.short	(.L_411 - .L_410)
	.align		4
.L_410:
        /*0880*/ 	.word	index@($__internal_51_$__cuda_sm20_rem_s64)
        /*0884*/ 	.word	0x00000000


	//----- nvinfo : EIATTR_FRAME_SIZE
	.align		4
.L_411:
        /*0888*/ 	.byte	0x04, 0x11
        /*088a*/ 	.short	(.L_413 - .L_412)
	.align		4
.L_412:
        /*088c*/ 	.word	index@(_ZN2at6native18elementwise_kernelILi128ELi2EZNS0_22gpu_kernel_impl_nocastINS0_13BUnaryFunctorIlllZZZNS0_21remainder_kernel_cudaERNS_18TensorIteratorBaseEENKUlvE_clEvENKUlvE2_clEvEUlllE_EEEEvS5_RKT_EUliE_EEviT1_)
        /*0890*/ 	.word	0x00000000


	//----- nvinfo : EIATTR_REGCOUNT
	.align		4
.L_413:
        /*0894*/ 	.byte	0x04, 0x2f
        /*0896*/ 	.short	(.L_415 - .L_414)
	.align		4
.L_414:
        /*0898*/ 	.word	index@(_ZN2at6native27unrolled_elementwise_kernelINS0_13BUnaryFunctorIlllZZZNS0_21remainder_kernel_cudaERNS_18TensorIteratorBaseEENKUlvE_clEvENKUlvE2_clEvEUlllE_EESt5arrayIPcLm2EELi4E23TrivialOffsetCalculatorILi1EjESD_NS0_6memory12LoadWithCastILi1EEENSE_13StoreWithCastILi1EEEEEviT_T0_T2_T3_T4_T5_)
        /*089c*/ 	.word	0x00000020


	//----- nvinfo : EIATTR_FRAME_SIZE
	.align		4
.L_415:
        /*08a0*/ 	.byte	0x04, 0x11
        /*08a2*/ 	.short	(.L_417 - .L_416)
	.align		4
.L_416:
        /*08a4*/ 	.word	index@($__internal_50_$__cuda_sm20_rem_s64)
        /*08a8*/ 	.word	0x00000000


	//----- nvinfo : EIATTR_FRAME_SIZE
	.align		4
.L_417:
        /*08ac*/ 	.byte	0x04, 0x11
        /*08ae*/ 	.short	(.L_419 - .L_418)
	.align		4
.L_418:
        /*08b0*/ 	.word	index@(_ZN2at6native27unrolled_elementwise_kernelINS0_13BUnaryFunctorIlllZZZNS0_21remainder_kernel_cudaERNS_18TensorIteratorBaseEENKUlvE_clEvENKUlvE2_clEvEUlllE_EESt5arrayIPcLm2EELi4E23TrivialOffsetCalculatorILi1EjESD_NS0_6memory12LoadWithCastILi1EEENSE_13StoreWithCastILi1EEEEEviT_T0_T2_T3_T4_T5_)
        /*08b4*/ 	.word	0x00000000


	//----- nvinfo : EIATTR_REGCOUNT
	.align		4
.L_419:
        /*08b8*/ 	.byte	0x04, 0x2f
        /*08ba*/ 	.short	(.L_421 - .L_420)
	.align		4
.L_420:
        /*08bc*/ 	.word	index@(_ZN2at6native18elementwise_kernelILi128ELi4EZNS0_15gpu_kernel_implINS0_13BUnaryFunctorIlllZZZNS0_21remainder_kernel_cudaERNS_18TensorIteratorBaseEENKUlvE_clEvENKUlvE2_clEvEUlllE_EEEEvS5_RKT_EUliE_EEviT1_)
        /*08c0*/ 	.word	0x0000001a


	//----- nvinfo : EIATTR_FRAME_SIZE
	.align		4
.L_421:
        /*08c4*/ 	.byte	0x04, 0x11
        /*08c6*/ 	.short	(.L_423 - .L_422)
	.align		4
.L_422:
        /*08c8*/ 	.word	index@($__internal_49_$__cuda_sm20_rem_s64)
        /*08cc*/ 	.word	0x00000000


	//----- nvinfo : EIATTR_FRAME_SIZE
	.align		4
.L_423:
        /*08d0*/ 	.byte	0x04, 0x11
        /*08d2*/ 	.short	(.L_425 - .L_424)
	.align		4
.L_424:
        /*08d4*/ 	.word	index@(_ZN2at6native18elementwise_kernelILi128ELi4EZNS0_15gpu_kernel_implINS0_13BUnaryFunctorIlllZZZNS0_21remainder_kernel_cudaERNS_18TensorIteratorBaseEENKUlvE_clEvENKUlvE2_clEvEUlllE_EEEEvS5_RKT_EUliE_EEviT1_)
        /*08d8*/ 	.word	0x00000000


	//----- nvinfo : EIATTR_REGCOUNT
	.align		4
.L_425:
        /*08dc*/ 	.byte	0x04, 0x2f
        /*08de*/ 	.short	(.L_427 - .L_426)
	.align		4
.L_426:
        /*08e0*/ 	.word	index@(_ZN2at6native29vectorized_elementwise_kernelILi8ENS0_13BinaryFunctorIlllZZZNS0_21remainder_kernel_cudaERNS_18TensorIteratorBaseEENKUlvE_clEvENKUlvE2_clEvEUlllE_EESt5arrayIPcLm3EEEEviT0_T1_)
        /*08e4*/ 	.word	0x00000038


	//----- nvinfo : EIATTR_FRAME_SIZE
	.align		4
.L_427:
        /*08e8*/ 	.byte	0x04, 0x11
        /*08ea*/ 	.short	(.L_429 - .L_428)
	.align		4
.L_428:
        /*08ec*/ 	.word	index@($__internal_48_$__cuda_sm20_rem_s64)
        /*08f0*/ 	.word	0x00000000


	//----- nvinfo : EIATTR_FRAME_SIZE
	.align		4
.L_429:
        /*08f4*/ 	.byte	0x04, 0x11
        /*08f6*/ 	.short	(.L_431 - .L_430)
	.align		4
.L_430:
        /*08f8*/ 	.word	index@(_ZN2at6native29vectorized_elementwise_kernelILi8ENS0_13BinaryFunctorIlllZZZNS0_21remainder_kernel_cudaERNS_18TensorIteratorBaseEENKUlvE_clEvENKUlvE2_clEvEUlllE_EESt5arrayIPcLm3EEEEviT0_T1_)
        /*08fc*/ 	.word	0x00000000


	//----- nvinfo : EIATTR_REGCOUNT
	.align		4
.L_431:
        /*0900*/ 	.byte	0x04, 0x2f
        /*0902*/ 	.short	(.L_433 - .L_432)
	.align		4
.L_432:
        /*0904*/ 	.word	index@(_ZN2at6native29vectorized_elementwise_kernelILi4ENS0_13BinaryFunctorIlllZZZNS0_21remainder_kernel_cudaERNS_18TensorIteratorBaseEENKUlvE_clEvENKUlvE2_clEvEUlllE_EESt5arrayIPcLm3EEEEviT0_T1_)
        /*0908*/ 	.word	0x00000038


	//----- nvinfo : EIATTR_FRAME_SIZE
	.align		4
.L_433:
        /*090c*/ 	.byte	0x04, 0x11
        /*090e*/ 	.short	(.L_435 - .L_434)
	.align		4
.L_434:
        /*0910*/ 	.word	index@($__internal_47_$__cuda_sm20_rem_s64)
        /*0914*/ 	.word	0x00000000


	//----- nvinfo : EIATTR_FRAME_SIZE
	.align		4
.L_435:
        /*0918*/ 	.byte	0x04, 0x11
        /*091a*/ 	.short	(.L_437 - .L_436)
	.align		4
.L_436:
        /*091c*/ 	.word	index@(_ZN2at6native29vectorized_elementwise_kernelILi4ENS0_13BinaryFunctorIlllZZZNS0_21remainder_kernel_cudaERNS_18TensorIteratorBaseEENKUlvE_clEvENKUlvE2_clEvEUlllE_EESt5arrayIPcLm3EEEEviT0_T1_)
        /*0920*/ 	.word	0x00000000


	//----- nvinfo : EIATTR_REGCOUNT
	.align		4
.L_437:
        /*0924*/ 	.byte	0x04, 0x2f
        /*0926*/ 	.short	(.L_439 - .L_438)
	.align		4
.L_438:
        /*0928*/ 	.word	index@(_ZN2at6native29vectorized_elementwise_kernelILi2ENS0_13BinaryFunctorIlllZZZNS0_21remainder_kernel_cudaERNS_18TensorIteratorBaseEENKUlvE_clEvENKUlvE2_clEvEUlllE_EESt5arrayIPcLm3EEEEviT0_T1_)
        /*092c*/ 	.word	0x00000038


	//----- nvinfo : EIATTR_FRAME_SIZE
	.align		4
.L_439:
        /*0930*/ 	.byte	0x04, 0x11
        /*0932*/ 	.short	(.L_441 - .L_440)
	.align		4
.L_440:
        /*0934*/ 	.word	index@($__internal_46_$__cuda_sm20_rem_s64)
        /*0938*/ 	.word	0x00000000


	//----- nvinfo : EIATTR_FRAME_SIZE
	.align		4
.L_441:
        /*093c*/ 	.byte	0x04, 0x11
        /*093e*/ 	.short	(.L_443 - .L_442)
	.align		4
.L_442:
        /*0940*/ 	.word	index@(_ZN2at6native29vectorized_elementwise_kernelILi2ENS0_13BinaryFunctorIlllZZZNS0_21remainder_kernel_cudaERNS_18TensorIteratorBaseEENKUlvE_clEvENKUlvE2_clEvEUlllE_EESt5arrayIPcLm3EEEEviT0_T1_)
        /*0944*/ 	.word	0x00000000


	//----- nvinfo : EIATTR_REGCOUNT
	.align		4
.L_443:
        /*0948*/ 	.byte	0x04, 0x2f
        /*094a*/ 	.short	(.L_445 - .L_444)
	.align		4
.L_444:
        /*094c*/ 	.word	index@(_ZN2at6native27unrolled_elementwise_kernelINS0_13BinaryFunctorIlllZZZNS0_21remainder_kernel_cudaERNS_18TensorIteratorBaseEENKUlvE_clEvENKUlvE2_clEvEUlllE_EESt5arrayIPcLm3EELi4E23TrivialOffsetCalculatorILi2EjESC_ILi1EjENS0_6memory15LoadWithoutCastENSF_16StoreWithoutCastEEEviT_T0_T2_T3_T4_T5_)
        /*0950*/ 	.word	0x00000026


	//----- nvinfo : EIATTR_FRAME_SIZE
	.align		4
.L_445:
        /*0954*/ 	.byte	0x04, 0x11
        /*0956*/ 	.short	(.L_447 - .L_446)
	.align		4
.L_446:
        /*0958*/ 	.word	index@($__internal_45_$__cuda_sm20_rem_s64)
        /*095c*/ 	.word	0x00000000


	//----- nvinfo : EIATTR_FRAME_SIZE
	.align		4
.L_447:
        /*0960*/ 	.byte	0x04, 0x11
        /*0962*/ 	.short	(.L_449 - .L_448)
	.align		4
.L_448:
        /*0964*/ 	.word	index@(_ZN2at6native27unrolled_elementwise_kernelINS0_13BinaryFunctorIlllZZZNS0_21remainder_kernel_cudaERNS_18TensorIteratorBaseEENKUlvE_clEvENKUlvE2_clEvEUlllE_EESt5arrayIPcLm3EELi4E23TrivialOffsetCalculatorILi2EjESC_ILi1EjENS0_6memory15LoadWithoutCastENSF_16StoreWithoutCastEEEviT_T0_T2_T3_T4_T5_)
        /*0968*/ 	.word	0x00000000


	//----- nvinfo : EIATTR_REGCOUNT
	.align		4
.L_449:
        /*096c*/ 	.byte	0x04, 0x2f
        /*096e*/ 	.short	(.L_451 - .L_450)
	.align		4
.L_450:
        /*0970*/ 	.word	index@(_ZN2at6native18elementwise_kernelILi128ELi2EZNS0_22gpu_kernel_impl_nocastINS0_13BinaryFunctorIlllZZZNS0_21remainder_kernel_cudaERNS_18TensorIteratorBaseEENKUlvE_clEvENKUlvE2_clEvEUlllE_EEEEvS5_RKT_EUliE_EEviT1_)
        /*0974*/ 	.word	0x0000001a


	//----- nvinfo : EIATTR_FRAME_SIZE
	.align		4
.L_451:
        /*0978*/ 	.byte	0x04, 0x11
        /*097a*/ 	.short	(.L_453 - .L_452)
	.align		4
.L_452:
        /*097c*/ 	.word	index@($__internal_44_$__cuda_sm20_rem_s64)
        /*0980*/ 	.word	0x00000000


	//----- nvinfo : EIATTR_FRAME_SIZE
	.align		4
.L_453:
        /*0984*/ 	.byte	0x04, 0x11
        /*0986*/ 	.short	(.L_455 - .L_454)
	.align		4
.L_454:
        /*0988*/ 	.word	index@(_ZN2at6native18elementwise_kernelILi128ELi2EZNS0_22gpu_kernel_impl_nocastINS0_13BinaryFunctorIlllZZZNS0_21remainder_kernel_cudaERNS_18TensorIteratorBaseEENKUlvE_clEvENKUlvE2_clEvEUlllE_EEEEvS5_RKT_EUliE_EEviT1_)
        /*098c*/ 	.word	0x00000000


	//----- nvinfo : EIATTR_REGCOUNT
	.align		4
.L_455:
        /*0990*/ 	.byte	0x04, 0x2f
        /*0992*/ 	.short	(.L_457 - .L_456)
	.align		4
.L_456:
        /*0994*/ 	.word	index@(_ZN2at6native27unrolled_elementwise_kernelINS0_13BinaryFunctorIlllZZZNS0_21remainder_kernel_cudaERNS_18TensorIteratorBaseEENKUlvE_clEvENKUlvE2_clEvEUlllE_EESt5arrayIPcLm3EELi4E23TrivialOffsetCalculatorILi2EjESC_ILi1EjENS0_6memory12LoadWithCastILi2EEENSF_13StoreWithCastILi1EEEEEviT_T0_T2_T3_T4_T5_)
        /*0998*/ 	.word	0x00000028


	//----- nvinfo : EIATTR_FRAME_SIZE
	.align		4
.L_457:
        /*099c*/ 	.byte	0x04, 0x11
        /*099e*/ 	.short	(.L_459 - .L_458)
	.align		4
.L_458:
        /*09a0*/ 	.word	index@($__internal_43_$__cuda_sm20_rem_s64)
        /*09a4*/ 	.word	0x00000000


	//----- nvinfo : EIATTR_FRAME_SIZE
	.align		4
.L_459:
        /*09a8*/ 	.byte	0x04, 0x11
        /*09aa*/ 	.short	(.L_461 - .L_460)
	.align		4
.L_460:
        /*09ac*/ 	.word	index@(_ZN2at6native27unrolled_elementwise_kernelINS0_13BinaryFunctorIlllZZZNS0_21remainder_kernel_cudaERNS_18TensorIteratorBaseEENKUlvE_clEvENKUlvE2_clEvEUlllE_EESt5arrayIPcLm3EELi4E23TrivialOffsetCalculatorILi2EjESC_ILi1EjENS0_6memory12LoadWithCastILi2EEENSF_13StoreWithCastILi1EEEEEviT_T0_T2_T3_T4_T5_)
        /*09b0*/ 	.word	0x00000000


	//----- nvinfo : EIATTR_REGCOUNT
	.align		4
.L_461:
        /*09b4*/ 	.byte	0x04, 0x2f
        /*09b6*/ 	.short	(.L_463 - .L_462)
	.align		4
.L_462:
        /*09b8*/ 	.word	index@(_ZN2at6native18elementwise_kernelILi128ELi4EZNS0_15gpu_kernel_implINS0_13BinaryFunctorIlllZZZNS0_21remainder_kernel_cudaERNS_18TensorIteratorBaseEENKUlvE_clEvENKUlvE2_clEvEUlllE_EEEEvS5_RKT_EUliE_EEviT1_)
        /*09bc*/ 	.word	0x0000001c


	//----- nvinfo : EIATTR_FRAME_SIZE
	.align		4
.L_463:
        /*09c0*/ 	.byte	0x04, 0x11
        /*09c2*/ 	.short	(.L_465 - .L_464)
	.align		4
.L_464:
        /*09c4*/ 	.word	index@($__internal_42_$__cuda_sm20_rem_s64)
        /*09c8*/ 	.word	0x00000000


	//----- nvinfo : EIATTR_FRAME_SIZE
	.align		4
.L_465:
        /*09cc*/ 	.byte	0x04, 0x11
        /*09ce*/ 	.short	(.L_467 - .L_466)
	.align		4
.L_466:
        /*09d0*/ 	.word	index@(_ZN2at6native18elementwise_kernelILi128ELi4EZNS0_15gpu_kernel_implINS0_13BinaryFunctorIlllZZZNS0_21remainder_kernel_cudaERNS_18TensorIteratorBaseEENKUlvE_clEvENKUlvE2_clEvEUlllE_EEEEvS5_RKT_EUliE_EEviT1_)
        /*09d4*/ 	.word	0x00000000


	//----- nvinfo : EIATTR_REGCOUNT
	.align		4
.L_467:
        /*09d8*/ 	.byte	0x04, 0x2f
        /*09da*/ 	.short	(.L_469 - .L_468)
	.align		4
.L_468:
        /*09dc*/ 	.word	index@(_ZN2at6native29vectorized_elementwise_kernelILi8ENS0_13AUnaryFunctorIsssZZZNS0_21remainder_kernel_cudaERNS_18TensorIteratorBaseEENKUlvE_clEvENKUlvE3_clEvEUlssE_EESt5arrayIPcLm2EEEEviT0_T1_)
        /*09e0*/ 	.word	0x00000020


	//----- nvinfo : EIATTR_FRAME_SIZE
	.align		4
.L_469:
        /*09e4*/ 	.byte	0x04, 0x11
        /*09e6*/ 	.short	(.L_471 - .L_470)
	.align		4
.L_470:
        /*09e8*/ 	.word	index@(_ZN2at6native29vectorized_elementwise_kernelILi8ENS0_13AUnaryFunctorIsssZZZNS0_21remainder_kernel_cudaERNS_18TensorIteratorBaseEENKUlvE_clEvENKUlvE3_clEvEUlssE_EESt5arrayIPcLm2EEEEviT0_T1_)
        /*09ec*/ 	.word	0x00000000


	//----- nvinfo : EIATTR_REGCOUNT
	.align		4
.L_471:
        /*09f0*/ 	.byte	0x04, 0x2f
        /*09f2*/ 	.short	(.L_473 - .L_472)
	.align		4
.L_472:
        /*09f4*/ 	.word	index@(_ZN2at6native29vectorized_elementwise_kernelILi4ENS0_13AUnaryFunctorIsssZZZNS0_21remainder_kernel_cudaERNS_18TensorIteratorBaseEENKUlvE_clEvENKUlvE3_clEvEUlssE_EESt5arrayIPcLm2EEEEviT0_T1_)
        /*09f8*/ 	.word	0x00000020


	//----- nvinfo : EIATTR_FRAME_SIZE
	.align		4
.L_473:
        /*09fc*/ 	.byte	0x04, 0x11
        /*09fe*/ 	.short	(.L_475 - .L_474)
	.align		4
.L_474:
        /*0a00*/ 	.word	index@(_ZN2at6native29vectorized_elementwise_kernelILi4ENS0_13AUnaryFunctorIsssZZZNS0_21remainder_kernel_cudaERNS_18TensorIteratorBaseEENKUlvE_clEvENKUlvE3_clEvEUlssE_EESt5arrayIPcLm2EEEEviT0_T1_)
        /*0a04*/ 	.word	0x00000000


	//----- nvinfo : EIATTR_REGCOUNT
	.align		4
.L_475:
        /*0a08*/ 	.byte	0x04, 0x2f
        /*0a0a*/ 	.short	(.L_477 - .L_476)
	.align		4
.L_476:
        /*0a0c*/ 	.word	index@(_ZN2at6native29vectorized_elementwise_kernelILi2ENS0_13AUnaryFunctorIsssZZZNS0_21remainder_kernel_cudaERNS_18TensorIteratorBaseEENKUlvE_clEvENKUlvE3_clEvEUlssE_EESt5arrayIPcLm2EEEEviT0_T1_)
        /*0a10*/ 	.word	0x00000020


	//----- nvinfo : EIATTR_FRAME_SIZE
	.align		4
.L_477:
        /*0a14*/ 	.byte	0x04, 0x11
        /*0a16*/ 	.short	(.L_479 - .L_478)
	.align		4
.L_478:
        /*0a18*/ 	.word	index@(_ZN2at6native29vectorized_elementwise_kernelILi2ENS0_13AUnaryFunctorIsssZZZNS0_21remainder_kernel_cudaERNS_18TensorIteratorBaseEENKUlvE_clEvENKUlvE3_clEvEUlssE_EESt5arrayIPcLm2EEEEviT0_T1_)
        /*0a1c*/ 	.word	0x00000000


	//----- nvinfo : EIATTR_REGCOUNT
	.align		4
.L_479:
        /*0a20*/ 	.byte	0x04, 0x2f
        /*0a22*/ 	.short	(.L_481 - .L_480)
	.align		4
.L_480:
        /*0a24*/ 	.word	index@(_ZN2at6native27unrolled_elementwise_kernelINS0_13AUnaryFunctorIsssZZZNS0_21remainder_kernel_cudaERNS_18TensorIteratorBaseEENKUlvE_clEvENKUlvE3_clEvEUlssE_EESt5arrayIPcLm2EELi4E23TrivialOffsetCalculatorILi1EjESD_NS0_6memory15LoadWithoutCastENSE_16StoreWithoutCastEEEviT_T0_T2_T3_T4_T5_)
        /*0a28*/ 	.word	0x00000017


	//----- nvinfo : EIATTR_FRAME_SIZE
	.align		4
.L_481:
        /*0a2c*/ 	.byte	0x04, 0x11
        /*0a2e*/ 	.short	(.L_483 - .L_482)
	.align		4
.L_482:
        /*0a30*/ 	.word	index@(_ZN2at6native27unrolled_elementwise_kernelINS0_13AUnaryFunctorIsssZZZNS0_21remainder_kernel_cudaERNS_18TensorIteratorBaseEENKUlvE_clEvENKUlvE3_clEvEUlssE_EESt5arrayIPcLm2EELi4E23TrivialOffsetCalculatorILi1EjESD_NS0_6memory15LoadWithoutCastENSE_16StoreWithoutCastEEEviT_T0_T2_T3_T4_T5_)
        /*0a34*/ 	.word	0x00000000


	//----- nvinfo : EIATTR_REGCOUNT
	.align		4
.L_483:
        /*0a38*/ 	.byte	0x04, 0x2f
        /*0a3a*/ 	.short	(.L_485 - .L_484)
	.align		4
.L_484:
        /*0a3c*/ 	.word	index@(_ZN2at6native18elementwise_kernelILi128ELi4EZNS0_22gpu_kernel_impl_nocastINS0_13AUnaryFunctorIsssZZZNS0_21remainder_kernel_cudaERNS_18TensorIteratorBaseEENKUlvE_clEvENKUlvE3_clEvEUlssE_EEEEvS5_RKT_EUliE_EEviT1_)
        /*0a40*/ 	.word	0x00000012


	//----- nvinfo : EIATTR_FRAME_SIZE
	.align		4
.L_485:
        /*0a44*/ 	.byte	0x04, 0x11
        /*0a46*/ 	.short	(.L_487 - .L_486)
	.align		4
.L_486:
        /*0a48*/ 	.word	index@(_ZN2at6native18elementwise_kernelILi128ELi4EZNS0_22gpu_kernel_impl_nocastINS0_13AUnaryFunctorIsssZZZNS0_21remainder_kernel_cudaERNS_18TensorIteratorBaseEENKUlvE_clEvENKUlvE3_clEvEUlssE_EEEEvS5_RKT_EUliE_EEviT1_)
        /*0a4c*/ 	.word	0x00000000


	//----- nvinfo : EIATTR_REGCOUNT
	.align		4
.L_487:
        /*0a50*/ 	.byte	0x04, 0x2f
        /*0a52*/ 	.short	(.L_489 - .L_488)
	.align		4
.L_488:
        /*0a54*/ 	.word	index@(_ZN2at6native27unrolled_elementwise_kernelINS0_13AUnaryFunctorIsssZZZNS0_21remainder_kernel_cudaERNS_18TensorIteratorBaseEENKUlvE_clEvENKUlvE3_clEvEUlssE_EESt5arrayIPcLm2EELi4E23TrivialOffsetCalculatorILi1EjESD_NS0_6memory12LoadWithCastILi1EEENSE_13StoreWithCastILi1EEEEEviT_T0_T2_T3_T4_T5_)
        /*0a58*/ 	.word	0x0000001c


	//----- nvinfo : EIATTR_FRAME_SIZE
	.align		4
.L_489:
        /*0a5c*/ 	.byte	0x04, 0x11
        /*0a5e*/ 	.short	(.L_491 - .L_490)
	.align		4
.L_490:
        /*0a60*/ 	.word	index@(_ZN2at6native27unrolled_elementwise_kernelINS0_13AUnaryFunctorIsssZZZNS0_21remainder_kernel_cudaERNS_18TensorIteratorBaseEENKUlvE_clEvENKUlvE3_clEvEUlssE_EESt5arrayIPcLm2EELi4E23TrivialOffsetCalculatorILi1EjESD_NS0_6memory12LoadWithCastILi1EEENSE_13StoreWithCastILi1EEEEEviT_T0_T2_T3_T4_T5_)
        /*0a64*/ 	.word	0x00000000


	//----- nvinfo : EIATTR_REGCOUNT
	.align		4
.L_491:
        /*0a68*/ 	.byte	0x04, 0x2f
        /*0a6a*/ 	.short	(.L_493 - .L_492)
	.align		4
.L_492:
        /*0a6c*/ 	.word	index@(_ZN2at6native18elementwise_kernelILi128ELi4EZNS0_15gpu_kernel_implINS0_13AUnaryFunctorIsssZZZNS0_21remainder_kernel_cudaERNS_18TensorIteratorBaseEENKUlvE_clEvENKUlvE3_clEvEUlssE_EEEEvS5_RKT_EUliE_EEviT1_)
        /*0a70*/ 	.word	0x0000001a


	//----- nvinfo : EIATTR_FRAME_SIZE
	.align		4
.L_493:
        /*0a74*/ 	.byte	0x04, 0x11
        /*0a76*/ 	.short	(.L_495 - .L_494)
	.align		4
.L_494:
        /*0a78*/ 	.word	index@(_ZN2at6native18elementwise_kernelILi128ELi4EZNS0_15gpu_kernel_implINS0_13AUnaryFunctorIsssZZZNS0_21remainder_kernel_cudaERNS_18TensorIteratorBaseEENKUlvE_clEvENKUlvE3_clEvEUlssE_EEEEvS5_RKT_EUliE_EEviT1_)
        /*0a7c*/ 	.word	0x00000000


	//----- nvinfo : EIATTR_REGCOUNT
	.align		4
.L_495:
        /*0a80*/ 	.byte	0x04, 0x2f
        /*0a82*/ 	.short	(.L_497 - .L_496)
	.align		4
.L_496:
        /*0a84*/ 	.word	index@(_ZN2at6native29vectorized_elementwise_kernelILi8ENS0_13BUnaryFunctorIsssZZZNS0_21remainder_kernel_cudaERNS_18TensorIteratorBaseEENKUlvE_clEvENKUlvE3_clEvEUlssE_EESt5arrayIPcLm2EEEEviT0_T1_)
        /*0a88*/ 	.word	0x0000001e


	//----- nvinfo : EIATTR_FRAME_SIZE
	.align		4
.L_497:
        /*0a8c*/ 	.byte	0x04, 0x11
        /*0a8e*/ 	.short	(.L_499 - .L_498)
	.align		4
.L_498:
        /*0a90*/ 	.word	index@(_ZN2at6native29vectorized_elementwise_kernelILi8ENS0_13BUnaryFunctorIsssZZZNS0_21remainder_kernel_cudaERNS_18TensorIteratorBaseEENKUlvE_clEvENKUlvE3_clEvEUlssE_EESt5arrayIPcLm2EEEEviT0_T1_)
        /*0a94*/ 	.word	0x00000000


	//----- nvinfo : EIATTR_REGCOUNT
	.align		4
.L_499:
        /*0a98*/ 	.byte	0x04, 0x2f
        /*0a9a*/ 	.short	(.L_501 - .L_500)
	.align		4
.L_500:
        /*0a9c*/ 	.word	index@(_ZN2at6native29vectorized_elementwise_kernelILi4ENS0_13BUnaryFunctorIsssZZZNS0_21remainder_kernel_cudaERNS_18TensorIteratorBaseEENKUlvE_clEvENKUlvE3_clEvEUlssE_EESt5arrayIPcLm2EEEEviT0_T1_)
        /*0aa0*/ 	.word	0x0000001e


	//----- nvinfo : EIATTR_FRAME_SIZE
	.align		4
.L_501:
        /*0aa4*/ 	.byte	0x04, 0x11
        /*0aa6*/ 	.short	(.L_503 - .L_502)
	.align		4
.L_502:
        /*0aa8*/ 	.word	index@(_ZN2at6native29vectorized_elementwise_kernelILi4ENS0_13BUnaryFunctorIsssZZZNS0_21remainder_kernel_cudaERNS_18TensorIteratorBaseEENKUlvE_clEvENKUlvE3_clEvEUlssE_EESt5arrayIPcLm2EEEEviT0_T1_)
        /*0aac*/ 	.word	0x00000000


	//----- nvinfo : EIATTR_REGCOUNT
	.align		4
.L_503:
        /*0ab0*/ 	.byte	0x04, 0x2f
        /*0ab2*/ 	.short	(.L_505 - .L_504)
	.align		4
.L_504:
        /*0ab4*/ 	.word	index@(_ZN2at6native29vectorized_elementwise_kernelILi2ENS0_13BUnaryFunctorIsssZZZNS0_21remainder_kernel_cudaERNS_18TensorIteratorBaseEENKUlvE_clEvENKUlvE3_clEvEUlssE_EESt5arrayIPcLm2EEEEviT0_T1_)
        /*0ab8*/ 	.word	0x0000001e


	//----- nvinfo : EIATTR_FRAME_SIZE
	.align		4
.L_505:
        /*0abc*/ 	.byte	0x04, 0x11
        /*0abe*/ 	.short	(.L_507 - .L_506)
	.align		4
.L_506:
        /*0ac0*/ 	.word	index@(_ZN2at6native29vectorized_elementwise_kernelILi2ENS0_13BUnaryFunctorIsssZZZNS0_21remainder_kernel_cudaERNS_18TensorIteratorBaseEENKUlvE_clEvENKUlvE3_clEvEUlssE_EESt5arrayIPcLm2EEEEviT0_T1_)
        /*0ac4*/ 	.word	0x00000000


	//----- nvinfo : EIATTR_REGCOUNT
	.align		4
.L_507:
        /*0ac8*/ 	.byte	0x04, 0x2f
        /*0aca*/ 	.short	(.L_509 - .L_508)
	.align		4
.L_508:
        /*0acc*/ 	.word	index@(_ZN2at6native27unrolled_elementwise_kernelINS0_13BUnaryFunctorIsssZZZNS0_21remainder_kernel_cudaERNS_18TensorIteratorBaseEENKUlvE_clEvENKUlvE3_clEvEUlssE_EESt5arrayIPcLm2EELi4E23TrivialOffsetCalculatorILi1EjESD_NS0_6memory15LoadWithoutCastENSE_16StoreWithoutCastEEEviT_T0_T2_T3_T4_T5_)
        /*0ad0*/ 	.word	0x0000001b


	//----- nvinfo : EIATTR_FRAME_SIZE
	.align		4
.L_509:
        /*0ad4*/ 	.byte	0x04, 0x11
        /*0ad6*/ 	.short	(.L_511 - .L_510)
	.align		4
.L_510:
        /*0ad8*/ 	.word	index@(_ZN2at6native27unrolled_elementwise_kernelINS0_13BUnaryFunctorIsssZZZNS0_21remainder_kernel_cudaERNS_18TensorIteratorBaseEENKUlvE_clEvENKUlvE3_clEvEUlssE_EESt5arrayIPcLm2EELi4E23TrivialOffsetCalculatorILi1EjESD_NS0_6memory15LoadWithoutCastENSE_16StoreWithoutCastEEEviT_T0_T2_T3_T4_T5_)
        /*0adc*/ 	.word	0x00000000


	//----- nvinfo : EIATTR_REGCOUNT
	.align		4
.L_511:
        /*0ae0*/ 	.byte	0x04, 0x2f
        /*0ae2*/ 	.short	(.L_513 - .L_512)
	.align		4
.L_512:
        /*0ae4*/ 	.word	index@(_ZN2at6native18elementwise_kernelILi128ELi4EZNS0_22gpu_kernel_impl_nocastINS0_13BUnaryFunctorIsssZZZNS0_21remainder_kernel_cudaERNS_18TensorIteratorBaseEENKUlvE_clEvENKUlvE3_clEvEUlssE_EEEEvS5_RKT_EUliE_EEviT1_)
        /*0ae8*/ 	.word	0x00000012


	//----- nvinfo : EIATTR_FRAME_SIZE
	.align		4
.L_513:
        /*0aec*/ 	.byte	0x04, 0x11
        /*0aee*/ 	.short	(.L_515 - .L_514)
	.align		4
.L_514:
        /*0af0*/ 	.word	index@(_ZN2at6native18elementwise_kernelILi128ELi4EZNS0_22gpu_kernel_impl_nocastINS0_13BUnaryFunctorIsssZZZNS0_21remainder_kernel_cudaERNS_18TensorIteratorBaseEENKUlvE_clEvENKUlvE3_clEvEUlssE_EEEEvS5_RKT_EUliE_EEviT1_)
        /*0af4*/ 	.word	0x00000000


	//----- nvinfo : EIATTR_REGCOUNT
	.align		4
.L_515:
        /*0af8*/ 	.byte	0x04, 0x2f
        /*0afa*/ 	.short	(.L_517 - .L_516)
	.align		4
.L_516:
        /*0afc*/ 	.word	index@(_ZN2at6native27unrolled_elementwise_kernelINS0_13BUnaryFunctorIsssZZZNS0_21remainder_kernel_cudaERNS_18TensorIteratorBaseEENKUlvE_clEvENKUlvE3_clEvEUlssE_EESt5arrayIPcLm2EELi4E23TrivialOffsetCalculatorILi1EjESD_NS0_6memory12LoadWithCastILi1EEENSE_13StoreWithCastILi1EEEEEviT_T0_T2_T3_T4_T5_)
        /*0b00*/ 	.word	0x0000001c


	//----- nvinfo : EIATTR_FRAME_SIZE
	.align		4
.L_517:
        /*0b04*/ 	.byte	0x04, 0x11
        /*0b06*/ 	.short	(.L_519 - .L_518)
	.align		4
.L_518:
        /*0b08*/ 	.word	index@(_ZN2at6native27unrolled_elementwise_kernelINS0_13BUnaryFunctorIsssZZZNS0_21remainder_kernel_cudaERNS_18TensorIteratorBaseEENKUlvE_clEvENKUlvE3_clEvEUlssE_EESt5arrayIPcLm2EELi4E23TrivialOffsetCalculatorILi1EjESD_NS0_6memory12LoadWithCastILi1EEENSE_13StoreWithCastILi1EEEEEviT_T0_T2_T3_T4_T5_)
        /*0b0c*/ 	.word	0x00000000


	//----- nvinfo : EIATTR_REGCOUNT
	.align		4
.L_519:
        /*0b10*/ 	.byte	0x04, 0x2f
        /*0b12*/ 	.short	(.L_521 - .L_520)
	.align		4
.L_520:
        /*0b14*/ 	.word	index@(_ZN2at6native18elementwise_kernelILi128ELi4EZNS0_15gpu_kernel_implINS0_13BUnaryFunctorIsssZZZNS0_21remainder_kernel_cudaERNS_18TensorIteratorBaseEENKUlvE_clEvENKUlvE3_clEvEUlssE_EEEEvS5_RKT_EUliE_EEviT1_)
        /*0b18*/ 	.word	0x0000001a


	//----- nvinfo : EIATTR_FRAME_SIZE
	.align		4
.L_521:
        /*0b1c*/ 	.byte	0x04, 0x11
        /*0b1e*/ 	.short	(.L_523 - .L_522)
	.align		4
.L_522:
        /*0b20*/ 	.word	index@(_ZN2at6native18elementwise_kernelILi128ELi4EZNS0_15gpu_kernel_implINS0_13BUnaryFunctorIsssZZZNS0_21remainder_kernel_cudaERNS_18TensorIteratorBaseEENKUlvE_clEvENKUlvE3_clEvEUlssE_EEEEvS5_RKT_EUliE_EEviT1_)
        /*0b24*/ 	.word	0x00000000


	//----- nvinfo : EIATTR_REGCOUNT
	.align		4
.L_523:
        /*0b28*/ 	.byte	0x04, 0x2f
        /*0b2a*/ 	.short	(.L_525 - .L_524)
	.align		4
.L_524:
        /*0b2c*/ 	.word	index@(_ZN2at6native29vectorized_elementwise_kernelILi8ENS0_13BinaryFunctorIsssZZZNS0_21remainder_kernel_cudaERNS_18TensorIteratorBaseEENKUlvE_clEvENKUlvE3_clEvEUlssE_EESt5arrayIPcLm3EEEEviT0_T1_)
        /*0b30*/ 	.word	0x00000020


	//----- nvinfo : EIATTR_FRAME_SIZE
	.align		4
.L_525:
        /*0b34*/ 	.byte	0x04, 0x11
        /*0b36*/ 	.short	(.L_527 - .L_526)
	.align		4
.L_526:
        /*0b38*/ 	.word	index@(_ZN2at6native29vectorized_elementwise_kernelILi8ENS0_13BinaryFunctorIsssZZZNS0_21remainder_kernel_cudaERNS_18TensorIteratorBaseEENKUlvE_clEvENKUlvE3_clEvEUlssE_EESt5arrayIPcLm3EEEEviT0_T1_)
        /*0b3c*/ 	.word	0x00000000


	//----- nvinfo : EIATTR_REGCOUNT
	.align		4
.L_527:
        /*0b40*/ 	.byte	0x04, 0x2f
        /*0b42*/ 	.short	(.L_529 - .L_528)
	.align		4
.L_528:
        /*0b44*/ 	.word	index@(_ZN2at6native29vectorized_elementwise_kernelILi4ENS0_13BinaryFunctorIsssZZZNS0_21remainder_kernel_cudaERNS_18TensorIteratorBaseEENKUlvE_clEvENKUlvE3_clEvEUlssE_EESt5arrayIPcLm3EEEEviT0_T1_)
        /*0b48*/ 	.word	0x00000020


	//----- nvinfo : EIATTR_FRAME_SIZE
	.align		4
.L_529:
        /*0b4c*/ 	.byte	0x04, 0x11
        /*0b4e*/ 	.short	(.L_531 - .L_530)
	.align		4
.L_530:
        /*0b50*/ 	.word	index@(_ZN2at6native29vectorized_elementwise_kernelILi4ENS0_13BinaryFunctorIsssZZZNS0_21remainder_kernel_cudaERNS_18TensorIteratorBaseEENKUlvE_clEvENKUlvE3_clEvEUlssE_EESt5arrayIPcLm3EEEEviT0_T1_)
        /*0b54*/ 	.word	0x00000000


	//----- nvinfo : EIATTR_REGCOUNT
	.align		4
.L_531:
        /*0b58*/ 	.byte	0x04, 0x2f
        /*0b5a*/ 	.short	(.L_533 - .L_532)
	.align		4
.L_532:
        /*0b5c*/ 	.word	index@(_ZN2at6native29vectorized_elementwise_kernelILi2ENS0_13BinaryFunctorIsssZZZNS0_21remainder_kernel_cudaERNS_18TensorIteratorBaseEENKUlvE_clEvENKUlvE3_clEvEUlssE_EESt5arrayIPcLm3EEEEviT0_T1_)
        /*0b60*/ 	.word	0x00000020


	//----- nvinfo : EIATTR_FRAME_SIZE
	.align		4
.L_533:
        /*0b64*/ 	.byte	0x04, 0x11
        /*0b66*/ 	.short	(.L_535 - .L_534)
	.align		4
.L_534:
        /*0b68*/ 	.word	index@(_ZN2at6native29vectorized_elementwise_kernelILi2ENS0_13BinaryFunctorIsssZZZNS0_21remainder_kernel_cudaERNS_18TensorIteratorBaseEENKUlvE_clEvENKUlvE3_clEvEUlssE_EESt5arrayIPcLm3EEEEviT0_T1_)
        /*0b6c*/ 	.word	0x00000000


	//----- nvinfo : EIATTR_REGCOUNT
	.align		4
.L_535:
        /*0b70*/ 	.byte	0x04, 0x2f
        /*0b72*/ 	.short	(.L_537 - .L_536)
	.align		4
.L_536:
        /*0b74*/ 	.word	index@(_ZN2at6native27unrolled_elementwise_kernelINS0_13BinaryFunctorIsssZZZNS0_21remainder_kernel_cudaERNS_18TensorIteratorBaseEENKUlvE_clEvENKUlvE3_clEvEUlssE_EESt5arrayIPcLm3EELi4E23TrivialOffsetCalculatorILi2EjESC_ILi1EjENS0_6memory15LoadWithoutCastENSF_16StoreWithoutCastEEEviT_T0_T2_T3_T4_T5_)
        /*0b78*/ 	.word	0x0000001c


	//----- nvinfo : EIATTR_FRAME_SIZE
	.align		4
.L_537:
        /*0b7c*/ 	.byte	0x04, 0x11
        /*0b7e*/ 	.short	(.L_539 - .L_538)
	.align		4
.L_538:
        /*0b80*/ 	.word	index@(_ZN2at6native27unrolled_elementwise_kernelINS0_13BinaryFunctorIsssZZZNS0_21remainder_kernel_cudaERNS_18TensorIteratorBaseEENKUlvE_clEvENKUlvE3_clEvEUlssE_EESt5arrayIPcLm3EELi4E23TrivialOffsetCalculatorILi2EjESC_ILi1EjENS0_6memory15LoadWithoutCastENSF_16StoreWithoutCastEEEviT_T0_T2_T3_T4_T5_)
        /*0b84*/ 	.word	0x00000000


	//----- nvinfo : EIATTR_REGCOUNT
	.align		4
.L_539:
        /*0b88*/ 	.byte	0x04, 0x2f
        /*0b8a*/ 	.short	(.L_541 - .L_540)
	.align		4
.L_540:
        /*0b8c*/ 	.word	index@(_ZN2at6native18elementwise_kernelILi128ELi4EZNS0_22gpu_kernel_impl_nocastINS0_13BinaryFunctorIsssZZZNS0_21remainder_kernel_cudaERNS_18TensorIteratorBaseEENKUlvE_clEvENKUlvE3_clEvEUlssE_EEEEvS5_RKT_EUliE_EEviT1_)
        /*0b90*/ 	.word	0x00000012


	//----- nvinfo : EIATTR_FRAME_SIZE
	.align		4
.L_541:
        /*0b94*/ 	.byte	0x04, 0x11
        /*0b96*/ 	.short	(.L_543 - .L_542)
	.align		4
.L_542:
        /*0b98*/ 	.word	index@(_ZN2at6native18elementwise_kernelILi128ELi4EZNS0_22gpu_kernel_impl_nocastINS0_13BinaryFunctorIsssZZZNS0_21remainder_kernel_cudaERNS_18TensorIteratorBaseEENKUlvE_clEvENKUlvE3_clEvEUlssE_EEEEvS5_RKT_EUliE_EEviT1_)
        /*0b9c*/ 	.word	0x00000000


	//----- nvinfo : EIATTR_REGCOUNT
	.align		4
.L_543:
        /*0ba0*/ 	.byte	0x04, 0x2f
        /*0ba2*/ 	.short	(.L_545 - .L_544)
	.align		4
.L_544:
        /*0ba4*/ 	.word	index@(_ZN2at6native27unrolled_elementwise_kernelINS0_13BinaryFunctorIsssZZZNS0_21remainder_kernel_cudaERNS_18TensorIteratorBaseEENKUlvE_clEvENKUlvE3_clEvEUlssE_EESt5arrayIPcLm3EELi4E23TrivialOffsetCalculatorILi2EjESC_ILi1EjENS0_6memory12LoadWithCastILi2EEENSF_13StoreWithCastILi1EEEEEviT_T0_T2_T3_T4_T5_)
        /*0ba8*/ 	.word	0x00000020


	//----- nvinfo : EIATTR_FRAME_SIZE
	.align		4
.L_545:
        /*0bac*/ 	.byte	0x04, 0x11
        /*0bae*/ 	.short	(.L_547 - .L_546)
	.align		4
.L_546:
        /*0bb0*/ 	.word	index@(_ZN2at6native27unrolled_elementwise_kernelINS0_13BinaryFunctorIsssZZZNS0_21remainder_kernel_cudaERNS_18TensorIteratorBaseEENKUlvE_clEvENKUlvE3_clEvEUlssE_EESt5arrayIPcLm3EELi4E23TrivialOffsetCalculatorILi2EjESC_ILi1EjENS0_6memory12LoadWithCastILi2EEENSF_13StoreWithCastILi1EEEEEviT_T0_T2_T3_T4_T5_)
        /*0bb4*/ 	.word	0x00000000


	//----- nvinfo : EIATTR_REGCOUNT
	.align		4
.L_547:
        /*0bb8*/ 	.byte	0x04, 0x2f
        /*0bba*/ 	.short	(.L_549 - .L_548)
	.align		4
.L_548:
        /*0bbc*/ 	.word	index@(_ZN2at6native18elementwise_kernelILi128ELi4EZNS0_15gpu_kernel_implINS0_13BinaryFunctorIsssZZZNS0_21remainder_kernel_cudaERNS_18TensorIteratorBaseEENKUlvE_clEvENKUlvE3_clEvEUlssE_EEEEvS5_RKT_EUliE_EEviT1_)
        /*0bc0*/ 	.word	0x0000001a


	//----- nvinfo : EIATTR_FRAME_SIZE
	.align		4
.L_549:
        /*0bc4*/ 	.byte	0x04, 0x11
        /*0bc6*/ 	.short	(.L_551 - .L_550)
	.align		4
.L_550:
        /*0bc8*/ 	.word	index@(_ZN2at6native18elementwise_kernelILi128ELi4EZNS0_15gpu_kernel_implINS0_13BinaryFunctorIsssZZZNS0_21remainder_kernel_cudaERNS_18TensorIteratorBaseEENKUlvE_clEvENKUlvE3_clEvEUlssE_EEEEvS5_RKT_EUliE_EEviT1_)
        /*0bcc*/ 	.word	0x00000000


	//----- nvinfo : EIATTR_REGCOUNT
	.align		4
.L_551:
        /*0bd0*/ 	.byte	0x04, 0x2f
        /*0bd2*/ 	.short	(.L_553 - .L_552)
	.align		4
.L_552:
        /*0bd4*/ 	.word	index@(_ZN2at6native29vectorized_elementwise_kernelILi8ENS0_13AUnaryFunctorIdddZZZNS0_21remainder_kernel_cudaERNS_18TensorIteratorBaseEENKUlvE0_clEvENKUlvE_clEvEUlddE_EESt5arrayIPcLm2EEEEviT0_T1_)
        /*0bd8*/ 	.word	0x00000024


	//----- nvinfo : EIATTR_FRAME_SIZE
	.align		4
.L_553:
        /*0bdc*/ 	.byte	0x04, 0x11
        /*0bde*/ 	.short	(.L_555 - .L_554)
	.align		4
.L_554:
        /*0be0*/ 	.word	index@(_ZN2at6native29vectorized_elementwise_kernelILi8ENS0_13AUnaryFunctorIdddZZZNS0_21remainder_kernel_cudaERNS_18TensorIteratorBaseEENKUlvE0_clEvENKUlvE_clEvEUlddE_EESt5arrayIPcLm2EEEEviT0_T1_)
        /*0be4*/ 	.word	0x00000000


	//----- nvinfo : EIATTR_REGCOUNT
	.align		4
.L_555:
        /*0be8*/ 	.byte	0x04, 0x2f
        /*0bea*/ 	.short	(.L_557 - .L_556)
	.align		4
.L_556:
        /*0bec*/ 	.word	index@(_ZN2at6native29vectorized_elementwise_kernelILi4ENS0_13AUnaryFunctorIdddZZZNS0_21remainder_kernel_cudaERNS_18TensorIteratorBaseEENKUlvE0_clEvENKUlvE_clEvEUlddE_EESt5arrayIPcLm2EEEEviT0_T1_)
        /*0bf0*/ 	.word	0x00000024


	//----- nvinfo : EIATTR_FRAME_SIZE
	.align		4
.L_557:
        /*0bf4*/ 	.byte	0x04, 0x11
        /*0bf6*/ 	.short	(.L_559 - .L_558)
	.align		4
.L_558:
        /*0bf8*/ 	.word	index@(_ZN2at6native29vectorized_elementwise_kernelILi4ENS0_13AUnaryFunctorIdddZZZNS0_21remainder_kernel_cudaERNS_18TensorIteratorBaseEENKUlvE0_clEvENKUlvE_clEvEUlddE_EESt5arrayIPcLm2EEEEviT0_T1_)
        /*0bfc*/ 	.word	0x00000000


	//----- nvinfo : EIATTR_REGCOUNT
	.align		4
.L_559:
        /*0c00*/ 	.byte	0x04, 0x2f
        /*0c02*/ 	.short	(.L_561 - .L_560)
	.align		4
.L_560:
        /*0c04*/ 	.word	index@(_ZN2at6native29vectorized_elementwise_kernelILi2ENS0_13AUnaryFunctorIdddZZZNS0_21remainder_kernel_cudaERNS_18TensorIteratorBaseEENKUlvE0_clEvENKUlvE_clEvEUlddE_EESt5arrayIPcLm2EEEEviT0_T1_)
        /*0c08*/ 	.word	0x00000024


	//----- nvinfo : EIATTR_FRAME_SIZE
	.align		4
.L_561:
        /*0c0c*/ 	.byte	0x04, 0x11
        /*0c0e*/ 	.short	(.L_563 - .L_562)
	.align		4
.L_562:
        /*0c10*/ 	.word	index@(_ZN2at6native29vectorized_elementwise_kernelILi2ENS0_13AUnaryFunctorIdddZZZNS0_21remainder_kernel_cudaERNS_18TensorIteratorBaseEENKUlvE0_clEvENKUlvE_clEvEUlddE_EESt5arrayIPcLm2EEEEviT0_T1_)
        /*0c14*/ 	.word	0x00000000


	//----- nvinfo : EIATTR_REGCOUNT
	.align		4
.L_563:
        /*0c18*/ 	.byte	0x04, 0x2f
        /*0c1a*/ 	.short	(.L_565 - .L_564)
	.align		4
.L_564:
        /*0c1c*/ 	.word	index@(_ZN2at6native27unrolled_elementwise_kernelINS0_13AUnaryFunctorIdddZZZNS0_21remainder_kernel_cudaERNS_18TensorIteratorBaseEENKUlvE0_clEvENKUlvE_clEvEUlddE_EESt5arrayIPcLm2EELi4E23TrivialOffsetCalculatorILi1EjESD_NS0_6memory15LoadWithoutCastENSE_16StoreWithoutCastEEEviT_T0_T2_T3_T4_T5_)
        /*0c20*/ 	.word	0x0000001e


	//----- nvinfo : EIATTR_FRAME_SIZE
	.align		4
.L_565:
        /*0c24*/ 	.byte	0x04, 0x11
        /*0c26*/ 	.short	(.L_567 - .L_566)
	.align		4
.L_566:
        /*0c28*/ 	.word	index@(_ZN2at6native27unrolled_elementwise_kernelINS0_13AUnaryFunctorIdddZZZNS0_21remainder_kernel_cudaERNS_18TensorIteratorBaseEENKUlvE0_clEvENKUlvE_clEvEUlddE_EESt5arrayIPcLm2EELi4E23TrivialOffsetCalculatorILi1EjESD_NS0_6memory15LoadWithoutCastENSE_16StoreWithoutCastEEEviT_T0_T2_T3_T4_T5_)
        /*0c2c*/ 	.word	0x00000000


	//----- nvinfo : EIATTR_REGCOUNT
	.align		4
.L_567:
        /*0c30*/ 	.byte	0x04, 0x2f
        /*0c32*/ 	.short	(.L_569 - .L_568)
	.align		4
.L_568:
        /*0c34*/ 	.word	index@(_ZN2at6native18elementwise_kernelILi128ELi2EZNS0_22gpu_kernel_impl_nocastINS0_13AUnaryFunctorIdddZZZNS0_21remainder_kernel_cudaERNS_18TensorIteratorBaseEENKUlvE0_clEvENKUlvE_clEvEUlddE_EEEEvS5_RKT_EUliE_EEviT1_)
        /*0c38*/ 	.word	0x00000016


	//----- nvinfo : EIATTR_FRAME_SIZE
	.align		4
.L_569:
        /*0c3c*/ 	.byte	0x04, 0x11
        /*0c3e*/ 	.short	(.L_571 - .L_570)
	.align		4
.L_570:
        /*0c40*/ 	.word	index@(_ZN2at6native18elementwise_kernelILi128ELi2EZNS0_22gpu_kernel_impl_nocastINS0_13AUnaryFunctorIdddZZZNS0_21remainder_kernel_cudaERNS_18TensorIteratorBaseEENKUlvE0_clEvENKUlvE_clEvEUlddE_EEEEvS5_RKT_EUliE_EEviT1_)
        /*0c44*/ 	.word	0x00000000


	//----- nvinfo : EIATTR_REGCOUNT
	.align		4
.L_571:
        /*0c48*/ 	.byte	0x04, 0x2f
        /*0c4a*/ 	.short	(.L_573 - .L_572)
	.align		4
.L_572:
        /*0c4c*/ 	.word	index@(_ZN2at6native27unrolled_elementwise_kernelINS0_13AUnaryFunctorIdddZZZNS0_21remainder_kernel_cudaERNS_18TensorIteratorBaseEENKUlvE0_clEvENKUlvE_clEvEUlddE_EESt5arrayIPcLm2EELi4E23TrivialOffsetCalculatorILi1EjESD_NS0_6memory12LoadWithCastILi1EEENSE_13StoreWithCastILi1EEEEEviT_T0_T2_T3_T4_T5_)
        /*0c50*/ 	.word	0x00000022


	//----- nvinfo : EIATTR_FRAME_SIZE
	.align		4
.L_573:
        /*0c54*/ 	.byte	0x04, 0x11
        /*0c56*/ 	.short	(.L_575 - .L_574)
	.align		4
.L_574:
        /*0c58*/ 	.word	index@(_ZN2at6native27unrolled_elementwise_kernelINS0_13AUnaryFunctorIdddZZZNS0_21remainder_kernel_cudaERNS_18TensorIteratorBaseEENKUlvE0_clEvENKUlvE_clEvEUlddE_EESt5arrayIPcLm2EELi4E23TrivialOffsetCalculatorILi1EjESD_NS0_6memory12LoadWithCastILi1EEENSE_13StoreWithCastILi1EEEEEviT_T0_T2_T3_T4_T5_)
        /*0c5c*/ 	.word	0x00000000


	//----- nvinfo : EIATTR_REGCOUNT
	.align		4
.L_575:
        /*0c60*/ 	.byte	0x04, 0x2f
        /*0c62*/ 	.short	(.L_577 - .L_576)
	.align		4
.L_576:
        /*0c64*/ 	.word	index@(_ZN2at6native18elementwise_kernelILi128ELi4EZNS0_15gpu_kernel_implINS0_13AUnaryFunctorIdddZZZNS0_21remainder_kernel_cudaERNS_18TensorIteratorBaseEENKUlvE0_clEvENKUlvE_clEvEUlddE_EEEEvS5_RKT_EUliE_EEviT1_)
        /*0c68*/ 	.word	0x00000018


	//----- nvinfo : EIATTR_FRAME_SIZE
	.align		4
.L_577:
        /*0c6c*/ 	.byte	0x04, 0x11
        /*0c6e*/ 	.short	(.L_579 - .L_578)
	.align		4
.L_578:
        /*0c70*/ 	.word	index@(_ZN2at6native18elementwise_kernelILi128ELi4EZNS0_15gpu_kernel_implINS0_13AUnaryFunctorIdddZZZNS0_21remainder_kernel_cudaERNS_18TensorIteratorBaseEENKUlvE0_clEvENKUlvE_clEvEUlddE_EEEEvS5_RKT_EUliE_EEviT1_)
        /*0c74*/ 	.word	0x00000000


	//----- nvinfo : EIATTR_REGCOUNT
	.align		4
.L_579:
        /*0c78*/ 	.byte	0x04, 0x2f
        /*0c7a*/ 	.short	(.L_581 - .L_580)
	.align		4
.L_580:
        /*0c7c*/ 	.word	index@(_ZN2at6native29vectorized_elementwise_kernelILi8ENS0_13BUnaryFunctorIdddZZZNS0_21remainder_kernel_cudaERNS_18TensorIteratorBaseEENKUlvE0_clEvENKUlvE_clEvEUlddE_EESt5arrayIPcLm2EEEEviT0_T1_)
        /*0c80*/ 	.word	0x00000020


	//----- nvinfo : EIATTR_FRAME_SIZE
	.align		4
.L_581:
        /*0c84*/ 	.byte	0x04, 0x11
        /*0c86*/ 	.short	(.L_583 - .L_582)
	.align		4
.L_582:
        /*0c88*/ 	.word	index@(_ZN2at6native29vectorized_elementwise_kernelILi8ENS0_13BUnaryFunctorIdddZZZNS0_21remainder_kernel_cudaERNS_18TensorIteratorBaseEENKUlvE0_clEvENKUlvE_clEvEUlddE_EESt5arrayIPcLm2EEEEviT0_T1_)
        /*0c8c*/ 	.word	0x00000000


	//----- nvinfo : EIATTR_REGCOUNT
	.align		4
.L_583:
        /*0c90*/ 	.byte	0x04, 0x2f
        /*0c92*/ 	.short	(.L_585 - .L_584)
	.align		4
.L_584:
        /*0c94*/ 	.word	index@(_ZN2at6native29vectorized_elementwise_kernelILi4ENS0_13BUnaryFunctorIdddZZZNS0_21remainder_kernel_cudaERNS_18TensorIteratorBaseEENKUlvE0_clEvENKUlvE_clEvEUlddE_EESt5arrayIPcLm2EEEEviT0_T1_)
        /*0c98*/ 	.word	0x00000020


	//----- nvinfo : EIATTR_FRAME_SIZE
	.align		4
.L_585:
        /*0c9c*/ 	.byte	0x04, 0x11
        /*0c9e*/ 	.short	(.L_587 - .L_586)
	.align		4
.L_586:
        /*0ca0*/ 	.word	index@(_ZN2at6native29vectorized_elementwise_kernelILi4ENS0_13BUnaryFunctorIdddZZZNS0_21remainder_kernel_cudaERNS_18TensorIteratorBaseEENKUlvE0_clEvENKUlvE_clEvEUlddE_EESt5arrayIPcLm2EEEEviT0_T1_)
        /*0ca4*/ 	.word	0x00000000


	//----- nvinfo : EIATTR_REGCOUNT
	.align		4
.L_587:
        /*0ca8*/ 	.byte	0x04, 0x2f
        /*0caa*/ 	.short	(.L_589 - .L_588)
	.align		4
.L_588:
        /*0cac*/ 	.word	index@(_ZN2at6native29vectorized_elementwise_kernelILi2ENS0_13BUnaryFunctorIdddZZZNS0_21remainder_kernel_cudaERNS_18TensorIteratorBaseEENKUlvE0_clEvENKUlvE_clEvEUlddE_EESt5arrayIPcLm2EEEEviT0_T1_)
        /*0cb0*/ 	.word	0x00000020


	//----- nvinfo : EIATTR_FRAME_SIZE
	.align		4
.L_589:
        /*0cb4*/ 	.byte	0x04, 0x11
        /*0cb6*/ 	.short	(.L_591 - .L_590)
	.align		4
.L_590:
        /*0cb8*/ 	.word	index@(_ZN2at6native29vectorized_elementwise_kernelILi2ENS0_13BUnaryFunctorIdddZZZNS0_21remainder_kernel_cudaERNS_18TensorIteratorBaseEENKUlvE0_clEvENKUlvE_clEvEUlddE_EESt5arrayIPcLm2EEEEviT0_T1_)
        /*0cbc*/ 	.word	0x00000000


	//----- nvinfo : EIATTR_REGCOUNT
	.align		4
.L_591:
        /*0cc0*/ 	.byte	0x04, 0x2f
        /*0cc2*/ 	.short	(.L_593 - .L_592)
	.align		4
.L_592:
        /*0cc4*/ 	.word	index@(_ZN2at6native27unrolled_elementwise_kernelINS0_13BUnaryFunctorIdddZZZNS0_21remainder_kernel_cudaERNS_18TensorIteratorBaseEENKUlvE0_clEvENKUlvE_clEvEUlddE_EESt5arrayIPcLm2EELi4E23TrivialOffsetCalculatorILi1EjESD_NS0_6memory15LoadWithoutCastENSE_16StoreWithoutCastEEEviT_T0_T2_T3_T4_T5_)
        /*0cc8*/ 	.word	0x0000001b


	//----- nvinfo : EIATTR_FRAME_SIZE
	.align		4
.L_593:
        /*0ccc*/ 	.byte	0x04, 0x11
        /*0cce*/ 	.short	(.L_595 - .L_594)
	.align		4
.L_594:
        /*0cd0*/ 	.word	index@(_ZN2at6native27unrolled_elementwise_kernelINS0_13BUnaryFunctorIdddZZZNS0_21remainder_kernel_cudaERNS_18TensorIteratorBaseEENKUlvE0_clEvENKUlvE_clEvEUlddE_EESt5arrayIPcLm2EELi4E23TrivialOffsetCalculatorILi1EjESD_NS0_6memory15LoadWithoutCastENSE_16StoreWithoutCastEEEviT_T0_T2_T3_T4_T5_)
        /*0cd4*/ 	.word	0x00000000


	//----- nvinfo : EIATTR_REGCOUNT
	.align		4
.L_595:
        /*0cd8*/ 	.byte	0x04, 0x2f
        /*0cda*/ 	.short	(.L_597 - .L_596)
	.align		4
.L_596:
        /*0cdc*/ 	.word	index@(_ZN2at6native18elementwise_kernelILi128ELi2EZNS0_22gpu_kernel_impl_nocastINS0_13BUnaryFunctorIdddZZZNS0_21remainder_kernel_cudaERNS_18TensorIteratorBaseEENKUlvE0_clEvENKUlvE_clEvEUlddE_EEEEvS5_RKT_EUliE_EEviT1_)
        /*0ce0*/ 	.word	0x00000016


	//----- nvinfo : EIATTR_FRAME_SIZE
	.align		4
.L_597:
        /*0ce4*/ 	.byte	0x04, 0x11
        /*0ce6*/ 	.short	(.L_599 - .L_598)
	.align		4
.L_598:
        /*0ce8*/ 	.word	index@(_ZN2at6native18elementwise_kernelILi128ELi2EZNS0_22gpu_kernel_impl_nocastINS0_13BUnaryFunctorIdddZZZNS0_21remainder_kernel_cudaERNS_18TensorIteratorBaseEENKUlvE0_clEvENKUlvE_clEvEUlddE_EEEEvS5_RKT_EUliE_EEviT1_)
        /*0cec*/ 	.word	0x00000000


	//----- nvinfo : EIATTR_REGCOUNT
	.align		4
.L_599:
        /*0cf0*/ 	.byte	0x04, 0x2f
        /*0cf2*/ 	.short	(.L_601 - .L_600)
	.align		4
.L_600:
        /*0cf4*/ 	.word	index@(_ZN2at6native27unrolled_elementwise_kernelINS0_13BUnaryFunctorIdddZZZNS0_21remainder_kernel_cudaERNS_18TensorIteratorBaseEENKUlvE0_clEvENKUlvE_clEvEUlddE_EESt5arrayIPcLm2EELi4E23TrivialOffsetCalculatorILi1EjESD_NS0_6memory12LoadWithCastILi1EEENSE_13StoreWithCastILi1EEEEEviT_T0_T2_T3_T4_T5_)
        /*0cf8*/ 	.word	0x00000022


	//----- nvinfo : EIATTR_FRAME_SIZE
	.align		4
.L_601:
        /*0cfc*/ 	.byte	0x04, 0x11
        /*0cfe*/ 	.short	(.L_603 - .L_602)
	.align		4
.L_602:
        /*0d00*/ 	.word	index@(_ZN2at6native27unrolled_elementwise_kernelINS0_13BUnaryFunctorIdddZZZNS0_21remainder_kernel_cudaERNS_18TensorIteratorBaseEENKUlvE0_clEvENKUlvE_clEvEUlddE_EESt5arrayIPcLm2EELi4E23TrivialOffsetCalculatorILi1EjESD_NS0_6memory12LoadWithCastILi1EEENSE_13StoreWithCastILi1EEEEEviT_T0_T2_T3_T4_T5_)
        /*0d04*/ 	.word	0x00000000


	//----- nvinfo : EIATTR_REGCOUNT
	.align		4
.L_603:
        /*0d08*/ 	.byte	0x04, 0x2f
        /*0d0a*/ 	.short	(.L_605 - .L_604)
	.align		4
.L_604:
        /*0d0c*/ 	.word	index@(_ZN2at6native18elementwise_kernelILi128ELi4EZNS0_15gpu_kernel_implINS0_13BUnaryFunctorIdddZZZNS0_21remainder_kernel_cudaERNS_18TensorIteratorBaseEENKUlvE0_clEvENKUlvE_clEvEUlddE_EEEEvS5_RKT_EUliE_EEviT1_)
        /*0d10*/ 	.word	0x00000018


	//----- nvinfo : EIATTR_FRAME_SIZE
	.align		4
.L_605:
        /*0d14*/ 	.byte	0x04, 0x11
        /*0d16*/ 	.short	(.L_607 - .L_606)
	.align		4
.L_606:
        /*0d18*/ 	.word	index@(_ZN2at6native18elementwise_kernelILi128ELi4EZNS0_15gpu_kernel_implINS0_13BUnaryFunctorIdddZZZNS0_21remainder_kernel_cudaERNS_18TensorIteratorBaseEENKUlvE0_clEvENKUlvE_clEvEUlddE_EEEEvS5_RKT_EUliE_EEviT1_)
        /*0d1c*/ 	.word	0x00000000


	//----- nvinfo : EIATTR_REGCOUNT
	.align		4
.L_607:
        /*0d20*/ 	.byte	0x04, 0x2f
        /*0d22*/ 	.short	(.L_609 - .L_608)
	.align		4
.L_608:
        /*0d24*/ 	.word	index@(_ZN2at6native29vectorized_elementwise_kernelILi8ENS0_13BinaryFunctorIdddZZZNS0_21remainder_kernel_cudaERNS_18TensorIteratorBaseEENKUlvE0_clEvENKUlvE_clEvEUlddE_EESt5arrayIPcLm3EEEEviT0_T1_)
        /*0d28*/ 	.word	0x00000030


	//----- nvinfo : EIATTR_FRAME_SIZE
	.align		4
.L_609:
        /*0d2c*/ 	.byte	0x04, 0x11
        /*0d2e*/ 	.short	(.L_611 - .L_610)
	.align		4
.L_610:
        /*0d30*/ 	.word	index@(_ZN2at6native29vectorized_elementwise_kernelILi8ENS0_13BinaryFunctorIdddZZZNS0_21remainder_kernel_cudaERNS_18TensorIteratorBaseEENKUlvE0_clEvENKUlvE_clEvEUlddE_EESt5arrayIPcLm3EEEEviT0_T1_)
        /*0d34*/ 	.word	0x00000000


	//----- nvinfo : EIATTR_REGCOUNT
	.align		4
.L_611:
        /*0d38*/ 	.byte	0x04, 0x2f
        /*0d3a*/ 	.short	(.L_613 - .L_612)
	.align		4
.L_612:
        /*0d3c*/ 	.word	index@(_ZN2at6native29vectorized_elementwise_kernelILi4ENS0_13BinaryFunctorIdddZZZNS0_21remainder_kernel_cudaERNS_18TensorIteratorBaseEENKUlvE0_clEvENKUlvE_clEvEUlddE_EESt5arrayIPcLm3EEEEviT0_T1_)
        /*0d40*/ 	.word	0x00000030


	//----- nvinfo : EIATTR_FRAME_SIZE
	.align		4
.L_613:
        /*0d44*/ 	.byte	0x04, 0x11
        /*0d46*/ 	.short	(.L_615 - .L_614)
	.align		4
.L_614:
        /*0d48*/ 	.word	index@(_ZN2at6native29vectorized_elementwise_kernelILi4ENS0_13BinaryFunctorIdddZZZNS0_21remainder_kernel_cudaERNS_18TensorIteratorBaseEENKUlvE0_clEvENKUlvE_clEvEUlddE_EESt5arrayIPcLm3EEEEviT0_T1_)
        /*0d4c*/ 	.word	0x00000000


	//----- nvinfo : EIATTR_REGCOUNT
	.align		4
.L_615:
        /*0d50*/ 	.byte	0x04, 0x2f
        /*0d52*/ 	.short	(.L_617 - .L_616)
	.align		4
.L_616:
        /*0d54*/ 	.word	index@(_ZN2at6native29vectorized_elementwise_kernelILi2ENS0_13BinaryFunctorIdddZZZNS0_21remainder_kernel_cudaERNS_18TensorIteratorBaseEENKUlvE0_clEvENKUlvE_clEvEUlddE_EESt5arrayIPcLm3EEEEviT0_T1_)
        /*0d58*/ 	.word	0x00000030


	//----- nvinfo : EIATTR_FRAME_SIZE
	.align		4
.L_617:
        /*0d5c*/ 	.byte	0x04, 0x11
        /*0d5e*/ 	.short	(.L_619 - .L_618)
	.align		4
.L_618:
        /*0d60*/ 	.word	index@(_ZN2at6native29vectorized_elementwise_kernelILi2ENS0_13BinaryFunctorIdddZZZNS0_21remainder_kernel_cudaERNS_18TensorIteratorBaseEENKUlvE0_clEvENKUlvE_clEvEUlddE_EESt5arrayIPcLm3EEEEviT0_T1_)
        /*0d64*/ 	.word	0x00000000


	//----- nvinfo : EIATTR_REGCOUNT
	.align		4
.L_619:
        /*0d68*/ 	.byte	0x04, 0x2f
        /*0d6a*/ 	.short	(.L_621 - .L_620)
	.align		4
.L_620:
        /*0d6c*/ 	.word	index@(_ZN2at6native27unrolled_elementwise_kernelINS0_13BinaryFunctorIdddZZZNS0_21remainder_kernel_cudaERNS_18TensorIteratorBaseEENKUlvE0_clEvENKUlvE_clEvEUlddE_EESt5arrayIPcLm3EELi4E23TrivialOffsetCalculatorILi2EjESC_ILi1EjENS0_6memory15LoadWithoutCastENSF_16StoreWithoutCastEEEviT_T0_T2_T3_T4_T5_)
        /*0d70*/ 	.word	0x00000020


	//----- nvinfo : EIATTR_FRAME_SIZE
	.align		4
.L_621:
        /*0d74*/ 	.byte	0x04, 0x11
        /*0d76*/ 	.short	(.L_623 - .L_622)
	.align		4
.L_622:
        /*0d78*/ 	.word	index@(_ZN2at6native27unrolled_elementwise_kernelINS0_13BinaryFunctorIdddZZZNS0_21remainder_kernel_cudaERNS_18TensorIteratorBaseEENKUlvE0_clEvENKUlvE_clEvEUlddE_EESt5arrayIPcLm3EELi4E23TrivialOffsetCalculatorILi2EjESC_ILi1EjENS0_6memory15LoadWithoutCastENSF_16StoreWithoutCastEEEviT_T0_T2_T3_T4_T5_)
        /*0d7c*/ 	.word	0x00000000


	//----- nvinfo : EIATTR_REGCOUNT
	.align		4
.L_623:
        /*0d80*/ 	.byte	0x04, 0x2f
        /*0d82*/ 	.short	(.L_625 - .L_624)
	.align		4
.L_624:
        /*0d84*/ 	.word	index@(_ZN2at6native18elementwise_kernelILi128ELi2EZNS0_22gpu_kernel_impl_nocastINS0_13BinaryFunctorIdddZZZNS0_21remainder_kernel_cudaERNS_18TensorIteratorBaseEENKUlvE0_clEvENKUlvE_clEvEUlddE_EEEEvS5_RKT_EUliE_EEviT1_)
        /*0d88*/ 	.word	0x00000016


	//----- nvinfo : EIATTR_FRAME_SIZE
	.align		4
.L_625:
        /*0d8c*/ 	.byte	0x04, 0x11
        /*0d8e*/ 	.short	(.L_627 - .L_626)
	.align		4
.L_626:
        /*0d90*/ 	.word	index@(_ZN2at6native18elementwise_kernelILi128ELi2EZNS0_22gpu_kernel_impl_nocastINS0_13BinaryFunctorIdddZZZNS0_21remainder_kernel_cudaERNS_18TensorIteratorBaseEENKUlvE0_clEvENKUlvE_clEvEUlddE_EEEEvS5_RKT_EUliE_EEviT1_)
        /*0d94*/ 	.word	0x00000000


	//----- nvinfo : EIATTR_REGCOUNT
	.align		4
.L_627:
        /*0d98*/ 	.byte	0x04, 0x2f
        /*0d9a*/ 	.short	(.L_629 - .L_628)
	.align		4
.L_628:
        /*0d9c*/ 	.word	index@(_ZN2at6native27unrolled_elementwise_kernelINS0_13BinaryFunctorIdddZZZNS0_21remainder_kernel_cudaERNS_18TensorIteratorBaseEENKUlvE0_clEvENKUlvE_clEvEUlddE_EESt5arrayIPcLm3EELi4E23TrivialOffsetCalculatorILi2EjESC_ILi1EjENS0_6memory12LoadWithCastILi2EEENSF_13StoreWithCastILi1EEEEEviT_T0_T2_T3_T4_T5_)
        /*0da0*/ 	.word	0x00000028


	//----- nvinfo : EIATTR_FRAME_SIZE
	.align		4
.L_629:
        /*0da4*/ 	.byte	0x04, 0x11
        /*0da6*/ 	.short	(.L_631 - .L_630)
	.align		4
.L_630:
        /*0da8*/ 	.word	index@(_ZN2at6native27unrolled_elementwise_kernelINS0_13BinaryFunctorIdddZZZNS0_21remainder_kernel_cudaERNS_18TensorIteratorBaseEENKUlvE0_clEvENKUlvE_clEvEUlddE_EESt5arrayIPcLm3EELi4E23TrivialOffsetCalculatorILi2EjESC_ILi1EjENS0_6memory12LoadWithCastILi2EEENSF_13StoreWithCastILi1EEEEEviT_T0_T2_T3_T4_T5_)
        /*0dac*/ 	.word	0x00000000


	//----- nvinfo : EIATTR_REGCOUNT
	.align		4
.L_631:
        /*0db0*/ 	.byte	0x04, 0x2f
        /*0db2*/ 	.short	(.L_633 - .L_632)
	.align		4
.L_632:
        /*0db4*/ 	.word	index@(_ZN2at6native18elementwise_kernelILi128ELi4EZNS0_15gpu_kernel_implINS0_13BinaryFunctorIdddZZZNS0_21remainder_kernel_cudaERNS_18TensorIteratorBaseEENKUlvE0_clEvENKUlvE_clEvEUlddE_EEEEvS5_RKT_EUliE_EEviT1_)
        /*0db8*/ 	.word	0x0000001a


	//----- nvinfo : EIATTR_FRAME_SIZE
	.align		4
.L_633:
        /*0dbc*/ 	.byte	0x04, 0x11
        /*0dbe*/ 	.short	(.L_635 - .L_634)
	.align		4
.L_634:
        /*0dc0*/ 	.word	index@(_ZN2at6native18elementwise_kernelILi128ELi4EZNS0_15gpu_kernel_implINS0_13BinaryFunctorIdddZZZNS0_21remainder_kernel_cudaERNS_18TensorIteratorBaseEENKUlvE0_clEvENKUlvE_clEvEUlddE_EEEEvS5_RKT_EUliE_EEviT1_)
        /*0dc4*/ 	.word	0x00000000


	//----- nvinfo : EIATTR_REGCOUNT
	.align		4
.L_635:
        /*0dc8*/ 	.byte	0x04, 0x2f
        /*0dca*/ 	.short	(.L_637 - .L_636)
	.align		4
.L_636:
        /*0dcc*/ 	.word	index@(_ZN2at6native29vectorized_elementwise_kernelILi8ENS0_13AUnaryFunctorIfffZZZNS0_21remainder_kernel_cudaERNS_18TensorIteratorBaseEENKUlvE0_clEvENKUlvE0_clEvEUlffE_EESt5arrayIPcLm2EEEEviT0_T1_)
        /*0dd0*/ 	.word	0x00000020


	//----- nvinfo : EIATTR_FRAME_SIZE
	.align		4
.L_637:
        /*0dd4*/ 	.byte	0x04, 0x11
        /*0dd6*/ 	.short	(.L_639 - .L_638)
	.align		4
.L_638:
        /*0dd8*/ 	.word	index@(_ZN2at6native29vectorized_elementwise_kernelILi8ENS0_13AUnaryFunctorIfffZZZNS0_21remainder_kernel_cudaERNS_18TensorIteratorBaseEENKUlvE0_clEvENKUlvE0_clEvEUlffE_EESt5arrayIPcLm2EEEEviT0_T1_)
        /*0ddc*/ 	.word	0x00000000


	//----- nvinfo : EIATTR_REGCOUNT
	.align		4
.L_639:
        /*0de0*/ 	.byte	0x04, 0x2f
        /*0de2*/ 	.short	(.L_641 - .L_640)
	.align		4
.L_640:
        /*0de4*/ 	.word	index@(_ZN2at6native29vectorized_elementwise_kernelILi4ENS0_13AUnaryFunctorIfffZZZNS0_21remainder_kernel_cudaERNS_18TensorIteratorBaseEENKUlvE0_clEvENKUlvE0_clEvEUlffE_EESt5arrayIPcLm2EEEEviT0_T1_)
        /*0de8*/ 	.word	0x00000020


	//----- nvinfo : EIATTR_FRAME_SIZE
	.align		4
.L_641:
        /*0dec*/ 	.byte	0x04, 0x11
        /*0dee*/ 	.short	(.L_643 - .L_642)
	.align		4
.L_642:
        /*0df0*/ 	.word	index@(_ZN2at6native29vectorized_elementwise_kernelILi4ENS0_13AUnaryFunctorIfffZZZNS0_21remainder_kernel_cudaERNS_18TensorIteratorBaseEENKUlvE0_clEvENKUlvE0_clEvEUlffE_EESt5arrayIPcLm2EEEEviT0_T1_)
        /*0df4*/ 	.word	0x00000000


	//----- nvinfo : EIATTR_REGCOUNT
	.align		4
.L_643:
        /*0df8*/ 	.byte	0x04, 0x2f
        /*0dfa*/ 	.short	(.L_645 - .L_644)
	.align		4
.L_644:
        /*0dfc*/ 	.word	index@(_ZN2at6native29vectorized_elementwise_kernelILi2ENS0_13AUnaryFunctorIfffZZZNS0_21remainder_kernel_cudaERNS_18TensorIteratorBaseEENKUlvE0_clEvENKUlvE0_clEvEUlffE_EESt5arrayIPcLm2EEEEviT0_T1_)
        /*0e00*/ 	.word	0x00000020


	//----- nvinfo : EIATTR_FRAME_SIZE
	.align		4
.L_645:
        /*0e04*/ 	.byte	0x04, 0x11
        /*0e06*/ 	.short	(.L_647 - .L_646)
	.align		4
.L_646:
        /*0e08*/ 	.word	index@(_ZN2at6native29vectorized_elementwise_kernelILi2ENS0_13AUnaryFunctorIfffZZZNS0_21remainder_kernel_cudaERNS_18TensorIteratorBaseEENKUlvE0_clEvENKUlvE0_clEvEUlffE_EESt5arrayIPcLm2EEEEviT0_T1_)
        /*0e0c*/ 	.word	0x00000000


	//----- nvinfo : EIATTR_REGCOUNT
	.align		4
.L_647:
        /*0e10*/ 	.byte	0x04, 0x2f
        /*0e12*/ 	.short	(.L_649 - .L_648)
	.align		4
.L_648:
        /*0e14*/ 	.word	index@(_ZN2at6native27unrolled_elementwise_kernelINS0_13AUnaryFunctorIfffZZZNS0_21remainder_kernel_cudaERNS_18TensorIteratorBaseEENKUlvE0_clEvENKUlvE0_clEvEUlffE_EESt5arrayIPcLm2EELi4E23TrivialOffsetCalculatorILi1EjESD_NS0_6memory15LoadWithoutCastENSE_16StoreWithoutCastEEEviT_T0_T2_T3_T4_T5_)
        /*0e18*/ 	.word	0x00000016


	//----- nvinfo : EIATTR_FRAME_SIZE
	.align		4
.L_649:
        /*0e1c*/ 	.byte	0x04, 0x11
        /*0e1e*/ 	.short	(.L_651 - .L_650)
	.align		4
.L_650:
        /*0e20*/ 	.word	index@(_ZN2at6native27unrolled_elementwise_kernelINS0_13AUnaryFunctorIfffZZZNS0_21remainder_kernel_cudaERNS_18TensorIteratorBaseEENKUlvE0_clEvENKUlvE0_clEvEUlffE_EESt5arrayIPcLm2EELi4E23TrivialOffsetCalculatorILi1EjESD_NS0_6memory15LoadWithoutCastENSE_16StoreWithoutCastEEEviT_T0_T2_T3_T4_T5_)
        /*0e24*/ 	.word	0x00000000


	//----- nvinfo : EIATTR_REGCOUNT
	.align		4
.L_651:
        /*0e28*/ 	.byte	0x04, 0x2f
        /*0e2a*/ 	.short	(.L_653 - .L_652)
	.align		4
.L_652:
        /*0e2c*/ 	.word	index@(_ZN2at6native18elementwise_kernelILi128ELi2EZNS0_22gpu_kernel_impl_nocastINS0_13AUnaryFunctorIfffZZZNS0_21remainder_kernel_cudaERNS_18TensorIteratorBaseEENKUlvE0_clEvENKUlvE0_clEvEUlffE_EEEEvS5_RKT_EUliE_EEviT1_)
        /*0e30*/ 	.word	0x00000012


	//----- nvinfo : EIATTR_FRAME_SIZE
	.align		4
.L_653:
        /*0e34*/ 	.byte	0x04, 0x11
        /*0e36*/ 	.short	(.L_655 - .L_654)
	.align		4
.L_654:
        /*0e38*/ 	.word	index@(_ZN2at6native18elementwise_kernelILi128ELi2EZNS0_22gpu_kernel_impl_nocastINS0_13AUnaryFunctorIfffZZZNS0_21remainder_kernel_cudaERNS_18TensorIteratorBaseEENKUlvE0_clEvENKUlvE0_clEvEUlffE_EEEEvS5_RKT_EUliE_EEviT1_)
        /*0e3c*/ 	.word	0x00000000


	//----- nvinfo : EIATTR_REGCOUNT
	.align		4
.L_655:
        /*0e40*/ 	.byte	0x04, 0x2f
        /*0e42*/ 	.short	(.L_657 - .L_656)
	.align		4
.L_656:
        /*0e44*/ 	.word	index@(_ZN2at6native27unrolled_elementwise_kernelINS0_13AUnaryFunctorIfffZZZNS0_21remainder_kernel_cudaERNS_18TensorIteratorBaseEENKUlvE0_clEvENKUlvE0_clEvEUlffE_EESt5arrayIPcLm2EELi4E23TrivialOffsetCalculatorILi1EjESD_NS0_6memory12LoadWithCastILi1EEENSE_13StoreWithCastILi1EEEEEviT_T0_T2_T3_T4_T5_)
        /*0e48*/ 	.word	0x00000020


	//----- nvinfo : EIATTR_FRAME_SIZE
	.align		4
.L_657:
        /*0e4c*/ 	.byte	0x04, 0x11
        /*0e4e*/ 	.short	(.L_659 - .L_658)
	.align		4
.L_658:
        /*0e50*/ 	.word	index@(_ZN2at6native27unrolled_elementwise_kernelINS0_13AUnaryFunctorIfffZZZNS0_21remainder_kernel_cudaERNS_18TensorIteratorBaseEENKUlvE0_clEvENKUlvE0_clEvEUlffE_EESt5arrayIPcLm2EELi4E23TrivialOffsetCalculatorILi1EjESD_NS0_6memory12LoadWithCastILi1EEENSE_13StoreWithCastILi1EEEEEviT_T0_T2_T3_T4_T5_)
        /*0e54*/ 	.word	0x00000000


	//----- nvinfo : EIATTR_REGCOUNT
	.align		4
.L_659:
        /*0e58*/ 	.byte	0x04, 0x2f
        /*0e5a*/ 	.short	(.L_661 - .L_660)
	.align		4
.L_660:
        /*0e5c*/ 	.word	index@(_ZN2at6native18elementwise_kernelILi128ELi4EZNS0_15gpu_kernel_implINS0_13AUnaryFunctorIfffZZZNS0_21remainder_kernel_cudaERNS_18TensorIteratorBaseEENKUlvE0_clEvENKUlvE0_clEvEUlffE_EEEEvS5_RKT_EUliE_EEviT1_)
        /*0e60*/ 	.word	0x0000001a


	//----- nvinfo : EIATTR_FRAME_SIZE
	.align		4
.L_661:
        /*0e64*/ 	.byte	0x04, 0x11
        /*0e66*/ 	.short	(.L_663 - .L_662)
	.align		4
.L_662:
        /*0e68*/ 	.word	index@(_ZN2at6native18elementwise_kernelILi128ELi4EZNS0_15gpu_kernel_implINS0_13AUnaryFunctorIfffZZZNS0_21remainder_kernel_cudaERNS_18TensorIteratorBaseEENKUlvE0_clEvENKUlvE0_clEvEUlffE_EEEEvS5_RKT_EUliE_EEviT1_)
        /*0e6c*/ 	.word	0x00000000


	//----- nvinfo : EIATTR_REGCOUNT
	.align		4
.L_663:
        /*0e70*/ 	.byte	0x04, 0x2f
        /*0e72*/ 	.short	(.L_665 - .L_664)
	.align		4
.L_664:
        /*0e74*/ 	.word	index@(_ZN2at6native29vectorized_elementwise_kernelILi8ENS0_13BUnaryFunctorIfffZZZNS0_21remainder_kernel_cudaERNS_18TensorIteratorBaseEENKUlvE0_clEvENKUlvE0_clEvEUlffE_EESt5arrayIPcLm2EEEEviT0_T1_)
        /*0e78*/ 	.word	0x00000020


	//----- nvinfo : EIATTR_FRAME_SIZE
	.align		4
.L_665:
        /*0e7c*/ 	.byte	0x04, 0x11
        /*0e7e*/ 	.short	(.L_667 - .L_666)
	.align		4
.L_666:
        /*0e80*/ 	.word	index@(_ZN2at6native29vectorized_elementwise_kernelILi8ENS0_13BUnaryFunctorIfffZZZNS0_21remainder_kernel_cudaERNS_18TensorIteratorBaseEENKUlvE0_clEvENKUlvE0_clEvEUlffE_EESt5arrayIPcLm2EEEEviT0_T1_)
        /*0e84*/ 	.word	0x00000000


	//----- nvinfo : EIATTR_REGCOUNT
	.align		4
.L_667:
        /*0e88*/ 	.byte	0x04, 0x2f
        /*0e8a*/ 	.short	(.L_669 - .L_668)
	.align		4
.L_668:
        /*0e8c*/ 	.word	index@(_ZN2at6native29vectorized_elementwise_kernelILi4ENS0_13BUnaryFunctorIfffZZZNS0_21remainder_kernel_cudaERNS_18TensorIteratorBaseEENKUlvE0_clEvENKUlvE0_clEvEUlffE_EESt5arrayIPcLm2EEEEviT0_T1_)
        /*0e90*/ 	.word	0x00000020


	//----- nvinfo : EIATTR_FRAME_SIZE
	.align		4
.L_669:
        /*0e94*/ 	.byte	0x04, 0x11
        /*0e96*/ 	.short	(.L_671 - .L_670)
	.align		4
.L_670:
        /*0e98*/ 	.word	index@(_ZN2at6native29vectorized_elementwise_kernelILi4ENS0_13BUnaryFunctorIfffZZZNS0_21remainder_kernel_cudaERNS_18TensorIteratorBaseEENKUlvE0_clEvENKUlvE0_clEvEUlffE_EESt5arrayIPcLm2EEEEviT0_T1_)
        /*0e9c*/ 	.word	0x00000000


	//----- nvinfo : EIATTR_REGCOUNT
	.align		4
.L_671:
        /*0ea0*/ 	.byte	0x04, 0x2f
        /*0ea2*/ 	.short	(.L_673 - .L_672)
	.align		4
.L_672:
        /*0ea4*/ 	.word	index@(_ZN2at6native29vectorized_elementwise_kernelILi2ENS0_13BUnaryFunctorIfffZZZNS0_21remainder_kernel_cudaERNS_18TensorIteratorBaseEENKUlvE0_clEvENKUlvE0_clEvEUlffE_EESt5arrayIPcLm2EEEEviT0_T1_)
        /*0ea8*/ 	.word	0x00000020


	//----- nvinfo : EIATTR_FRAME_SIZE
	.align		4
.L_673:
        /*0eac*/ 	.byte	0x04, 0x11
        /*0eae*/ 	.short	(.L_675 - .L_674)
	.align		4
.L_674:
        /*0eb0*/ 	.word	index@(_ZN2at6native29vectorized_elementwise_kernelILi2ENS0_13BUnaryFunctorIfffZZZNS0_21remainder_kernel_cudaERNS_18TensorIteratorBaseEENKUlvE0_clEvENKUlvE0_clEvEUlffE_EESt5arrayIPcLm2EEEEviT0_T1_)
        /*0eb4*/ 	.word	0x00000000


	//----- nvinfo : EIATTR_REGCOUNT
	.align		4
.L_675:
        /*0eb8*/ 	.byte	0x04, 0x2f
        /*0eba*/ 	.short	(.L_677 - .L_676)
	.align		4
.L_676:
        /*0ebc*/ 	.word	index@(_ZN2at6native27unrolled_elementwise_kernelINS0_13BUnaryFunctorIfffZZZNS0_21remainder_kernel_cudaERNS_18TensorIteratorBaseEENKUlvE0_clEvENKUlvE0_clEvEUlffE_EESt5arrayIPcLm2EELi4E23TrivialOffsetCalculatorILi1EjESD_NS0_6memory15LoadWithoutCastENSE_16StoreWithoutCastEEEviT_T0_T2_T3_T4_T5_)
        /*0ec0*/ 	.word	0x00000016


	//----- nvinfo : EIATTR_FRAME_SIZE
	.align		4
.L_677:
        /*0ec4*/ 	.byte	0x04, 0x11
        /*0ec6*/ 	.short	(.L_679 - .L_678)
	.align		4
.L_678:
        /*0ec8*/ 	.word	index@(_ZN2at6native27unrolled_elementwise_kernelINS0_13BUnaryFunctorIfffZZZNS0_21remainder_kernel_cudaERNS_18TensorIteratorBaseEENKUlvE0_clEvENKUlvE0_clEvEUlffE_EESt5arrayIPcLm2EELi4E23TrivialOffsetCalculatorILi1EjESD_NS0_6memory15LoadWithoutCastENSE_16StoreWithoutCastEEEviT_T0_T2_T3_T4_T5_)
        /*0ecc*/ 	.word	0x00000000


	//----- nvinfo : EIATTR_REGCOUNT
	.align		4
.L_679:
        /*0ed0*/ 	.byte	0x04, 0x2f
        /*0ed2*/ 	.short	(.L_681 - .L_680)
	.align		4
.L_680:
        /*0ed4*/ 	.word	index@(_ZN2at6native18elementwise_kernelILi128ELi2EZNS0_22gpu_kernel_impl_nocastINS0_13BUnaryFunctorIfffZZZNS0_21remainder_kernel_cudaERNS_18TensorIteratorBaseEENKUlvE0_clEvENKUlvE0_clEvEUlffE_EEEEvS5_RKT_EUliE_EEviT1_)
        /*0ed8*/ 	.word	0x00000012


	//----- nvinfo : EIATTR_FRAME_SIZE
	.align		4
.L_681:
        /*0edc*/ 	.byte	0x04, 0x11
        /*0ede*/ 	.short	(.L_683 - .L_682)
	.align		4
.L_682:
        /*0ee0*/ 	.word	index@(_ZN2at6native18elementwise_kernelILi128ELi2EZNS0_22gpu_kernel_impl_nocastINS0_13BUnaryFunctorIfffZZZNS0_21remainder_kernel_cudaERNS_18TensorIteratorBaseEENKUlvE0_clEvENKUlvE0_clEvEUlffE_EEEEvS5_RKT_EUliE_EEviT1_)
        /*0ee4*/ 	.word	0x00000000


	//----- nvinfo : EIATTR_REGCOUNT
	.align		4
.L_683:
        /*0ee8*/ 	.byte	0x04, 0x2f
        /*0eea*/ 	.short	(.L_685 - .L_684)
	.align		4
.L_684:
        /*0eec*/ 	.word	index@(_ZN2at6native27unrolled_elementwise_kernelINS0_13BUnaryFunctorIfffZZZNS0_21remainder_kernel_cudaERNS_18TensorIteratorBaseEENKUlvE0_clEvENKUlvE0_clEvEUlffE_EESt5arrayIPcLm2EELi4E23TrivialOffsetCalculatorILi1EjESD_NS0_6memory12LoadWithCastILi1EEENSE_13StoreWithCastILi1EEEEEviT_T0_T2_T3_T4_T5_)
        /*0ef0*/ 	.word	0x0000001c


	//----- nvinfo : EIATTR_FRAME_SIZE
	.align		4
.L_685:
        /*0ef4*/ 	.byte	0x04, 0x11
        /*0ef6*/ 	.short	(.L_687 - .L_686)
	.align		4
.L_686:
        /*0ef8*/ 	.word	index@(_ZN2at6native27unrolled_elementwise_kernelINS0_13BUnaryFunctorIfffZZZNS0_21remainder_kernel_cudaERNS_18TensorIteratorBaseEENKUlvE0_clEvENKUlvE0_clEvEUlffE_EESt5arrayIPcLm2EELi4E23TrivialOffsetCalculatorILi1EjESD_NS0_6memory12LoadWithCastILi1EEENSE_13StoreWithCastILi1EEEEEviT_T0_T2_T3_T4_T5_)
        /*0efc*/ 	.word	0x00000000


	//----- nvinfo : EIATTR_REGCOUNT
	.align		4
.L_687:
        /*0f00*/ 	.byte	0x04, 0x2f
        /*0f02*/ 	.short	(.L_689 - .L_688)
	.align		4
.L_688:
        /*0f04*/ 	.word	index@(_ZN2at6native18elementwise_kernelILi128ELi4EZNS0_15gpu_kernel_implINS0_13BUnaryFunctorIfffZZZNS0_21remainder_kernel_cudaERNS_18TensorIteratorBaseEENKUlvE0_clEvENKUlvE0_clEvEUlffE_EEEEvS5_RKT_EUliE_EEviT1_)
        /*0f08*/ 	.word	0x0000001a


	//----- nvinfo : EIATTR_FRAME_SIZE
	.align		4
.L_689:
        /*0f0c*/ 	.byte	0x04, 0x11
        /*0f0e*/ 	.short	(.L_691 - .L_690)
	.align		4
.L_690:
        /*0f10*/ 	.word	index@(_ZN2at6native18elementwise_kernelILi128ELi4EZNS0_15gpu_kernel_implINS0_13BUnaryFunctorIfffZZZNS0_21remainder_kernel_cudaERNS_18TensorIteratorBaseEENKUlvE0_clEvENKUlvE0_clEvEUlffE_EEEEvS5_RKT_EUliE_EEviT1_)
        /*0f14*/ 	.word	0x00000000


	//----- nvinfo : EIATTR_REGCOUNT
	.align		4
.L_691:
        /*0f18*/ 	.byte	0x04, 0x2f
        /*0f1a*/ 	.short	(.L_693 - .L_692)
	.align		4
.L_692:
        /*0f1c*/ 	.word	index@(_ZN2at6native29vectorized_elementwise_kernelILi8ENS0_13BinaryFunctorIfffZZZNS0_21remainder_kernel_cudaERNS_18TensorIteratorBaseEENKUlvE0_clEvENKUlvE0_clEvEUlffE_EESt5arrayIPcLm3EEEEviT0_T1_)
        /*0f20*/ 	.word	0x00000020


	//----- nvinfo : EIATTR_FRAME_SIZE
	.align		4
.L_693:
        /*0f24*/ 	.byte	0x04, 0x11
        /*0f26*/ 	.short	(.L_695 - .L_694)
	.align		4
.L_694:
        /*0f28*/ 	.word	index@(_ZN2at6native29vectorized_elementwise_kernelILi8ENS0_13BinaryFunctorIfffZZZNS0_21remainder_kernel_cudaERNS_18TensorIteratorBaseEENKUlvE0_clEvENKUlvE0_clEvEUlffE_EESt5arrayIPcLm3EEEEviT0_T1_)
        /*0f2c*/ 	.word	0x00000000


	//----- nvinfo : EIATTR_REGCOUNT
	.align		4
.L_695:
        /*0f30*/ 	.byte	0x04, 0x2f
        /*0f32*/ 	.short	(.L_697 - .L_696)
	.align		4
.L_696:
        /*0f34*/ 	.word	index@(_ZN2at6native29vectorized_elementwise_kernelILi4ENS0_13BinaryFunctorIfffZZZNS0_21remainder_kernel_cudaERNS_18TensorIteratorBaseEENKUlvE0_clEvENKUlvE0_clEvEUlffE_EESt5arrayIPcLm3EEEEviT0_T1_)
        /*0f38*/ 	.word	0x00000020


	//----- nvinfo : EIATTR_FRAME_SIZE
	.align		4
.L_697:
        /*0f3c*/ 	.byte	0x04, 0x11
        /*0f3e*/ 	.short	(.L_699 - .L_698)
	.align		4
.L_698:
        /*0f40*/ 	.word	index@(_ZN2at6native29vectorized_elementwise_kernelILi4ENS0_13BinaryFunctorIfffZZZNS0_21remainder_kernel_cudaERNS_18TensorIteratorBaseEENKUlvE0_clEvENKUlvE0_clEvEUlffE_EESt5arrayIPcLm3EEEEviT0_T1_)
        /*0f44*/ 	.word	0x00000000


	//----- nvinfo : EIATTR_REGCOUNT
	.align		4
.L_699:
        /*0f48*/ 	.byte	0x04, 0x2f
        /*0f4a*/ 	.short	(.L_701 - .L_700)
	.align		4
.L_700:
        /*0f4c*/ 	.word	index@(_ZN2at6native29vectorized_elementwise_kernelILi2ENS0_13BinaryFunctorIfffZZZNS0_21remainder_kernel_cudaERNS_18TensorIteratorBaseEENKUlvE0_clEvENKUlvE0_clEvEUlffE_EESt5arrayIPcLm3EEEEviT0_T1_)
        /*0f50*/ 	.word	0x00000020


	//----- nvinfo : EIATTR_FRAME_SIZE
	.align		4
.L_701:
        /*0f54*/ 	.byte	0x04, 0x11
        /*0f56*/ 	.short	(.L_703 - .L_702)
	.align		4
.L_702:
        /*0f58*/ 	.word	index@(_ZN2at6native29vectorized_elementwise_kernelILi2ENS0_13BinaryFunctorIfffZZZNS0_21remainder_kernel_cudaERNS_18TensorIteratorBaseEENKUlvE0_clEvENKUlvE0_clEvEUlffE_EESt5arrayIPcLm3EEEEviT0_T1_)
        /*0f5c*/ 	.word	0x00000000


	//----- nvinfo : EIATTR_REGCOUNT
	.align		4
.L_703:
        /*0f60*/ 	.byte	0x04, 0x2f
        /*0f62*/ 	.short	(.L_705 - .L_704)
	.align		4
.L_704:
        /*0f64*/ 	.word	index@(_ZN2at6native27unrolled_elementwise_kernelINS0_13BinaryFunctorIfffZZZNS0_21remainder_kernel_cudaERNS_18TensorIteratorBaseEENKUlvE0_clEvENKUlvE0_clEvEUlffE_EESt5arrayIPcLm3EELi4E23TrivialOffsetCalculatorILi2EjESC_ILi1EjENS0_6memory15LoadWithoutCastENSF_16StoreWithoutCastEEEviT_T0_T2_T3_T4_T5_)
        /*0f68*/ 	.word	0x00000020


	//----- nvinfo : EIATTR_FRAME_SIZE
	.align		4
.L_705:
        /*0f6c*/ 	.byte	0x04, 0x11
        /*0f6e*/ 	.short	(.L_707 - .L_706)
	.align		4
.L_706:
        /*0f70*/ 	.word	index@(_ZN2at6native27unrolled_elementwise_kernelINS0_13BinaryFunctorIfffZZZNS0_21remainder_kernel_cudaERNS_18TensorIteratorBaseEENKUlvE0_clEvENKUlvE0_clEvEUlffE_EESt5arrayIPcLm3EELi4E23TrivialOffsetCalculatorILi2EjESC_ILi1EjENS0_6memory15LoadWithoutCastENSF_16StoreWithoutCastEEEviT_T0_T2_T3_T4_T5_)
        /*0f74*/ 	.word	0x00000000


	//----- nvinfo : EIATTR_REGCOUNT
	.align		4
.L_707:
        /*0f78*/ 	.byte	0x04, 0x2f
        /*0f7a*/ 	.short	(.L_709 - .L_708)
	.align		4
.L_708:
        /*0f7c*/ 	.word	index@(_ZN2at6native18elementwise_kernelILi128ELi2EZNS0_22gpu_kernel_impl_nocastINS0_13BinaryFunctorIfffZZZNS0_21remainder_kernel_cudaERNS_18TensorIteratorBaseEENKUlvE0_clEvENKUlvE0_clEvEUlffE_EEEEvS5_RKT_EUliE_EEviT1_)
        /*0f80*/ 	.word	0x00000012


	//----- nvinfo : EIATTR_FRAME_SIZE
	.align		4
.L_709:
        /*0f84*/ 	.byte	0x04, 0x11
        /*0f86*/ 	.short	(.L_711 - .L_710)
	.align		4
.L_710:
        /*0f88*/ 	.word	index@(_ZN2at6native18elementwise_kernelILi128ELi2EZNS0_22gpu_kernel_impl_nocastINS0_13BinaryFunctorIfffZZZNS0_21remainder_kernel_cudaERNS_18TensorIteratorBaseEENKUlvE0_clEvENKUlvE0_clEvEUlffE_EEEEvS5_RKT_EUliE_EEviT1_)
        /*0f8c*/ 	.word	0x00000000


	//----- nvinfo : EIATTR_REGCOUNT
	.align		4
.L_711:
        /*0f90*/ 	.byte	0x04, 0x2f
        /*0f92*/ 	.short	(.L_713 - .L_712)
	.align		4
.L_712:
        /*0f94*/ 	.word	index@(_ZN2at6native27unrolled_elementwise_kernelINS0_13BinaryFunctorIfffZZZNS0_21remainder_kernel_cudaERNS_18TensorIteratorBaseEENKUlvE0_clEvENKUlvE0_clEvEUlffE_EESt5arrayIPcLm3EELi4E23TrivialOffsetCalculatorILi2EjESC_ILi1EjENS0_6memory12LoadWithCastILi2EEENSF_13StoreWithCastILi1EEEEEviT_T0_T2_T3_T4_T5_)
        /*0f98*/ 	.word	0x00000020


	//----- nvinfo : EIATTR_FRAME_SIZE
	.align		4
.L_713:
        /*0f9c*/ 	.byte	0x04, 0x11
        /*0f9e*/ 	.short	(.L_715 - .L_714)
	.align		4
.L_714:
        /*0fa0*/ 	.word	index@(_ZN2at6native27unrolled_elementwise_kernelINS0_13BinaryFunctorIfffZZZNS0_21remainder_kernel_cudaERNS_18TensorIteratorBaseEENKUlvE0_clEvENKUlvE0_clEvEUlffE_EESt5arrayIPcLm3EELi4E23TrivialOffsetCalculatorILi2EjESC_ILi1EjENS0_6memory12LoadWithCastILi2EEENSF_13StoreWithCastILi1EEEEEviT_T0_T2_T3_T4_T5_)
        /*0fa4*/ 	.word	0x00000000


	//----- nvinfo : EIATTR_REGCOUNT
	.align		4
.L_715:
        /*0fa8*/ 	.byte	0x04, 0x2f
        /*0faa*/ 	.short	(.L_717 - .L_716)
	.align		4
.L_716:
        /*0fac*/ 	.word	index@(_ZN2at6native18elementwise_kernelILi128ELi4EZNS0_15gpu_kernel_implINS0_13BinaryFunctorIfffZZZNS0_21remainder_kernel_cudaERNS_18TensorIteratorBaseEENKUlvE0_clEvENKUlvE0_clEvEUlffE_EEEEvS5_RKT_EUliE_EEviT1_)
        /*0fb0*/ 	.word	0x0000001a


	//----- nvinfo : EIATTR_FRAME_SIZE
	.align		4
.L_717:
        /*0fb4*/ 	.byte	0x04, 0x11
        /*0fb6*/ 	.short	(.L_719 - .L_718)
	.align		4
.L_718:
        /*0fb8*/ 	.word	index@(_ZN2at6native18elementwise_kernelILi128ELi4EZNS0_15gpu_kernel_implINS0_13BinaryFunctorIfffZZZNS0_21remainder_kernel_cudaERNS_18TensorIteratorBaseEENKUlvE0_clEvENKUlvE0_clEvEUlffE_EEEEvS5_RKT_EUliE_EEviT1_)
        /*0fbc*/ 	.word	0x00000000


	//----- nvinfo : EIATTR_REGCOUNT
	.align		4
.L_719:
        /*0fc0*/ 	.byte	0x04, 0x2f
        /*0fc2*/ 	.short	(.L_721 - .L_720)
	.align		4
.L_720:
        /*0fc4*/ 	.word	index@(_ZN2at6native29vectorized_elementwise_kernelILi8ENS0_13AUnaryFunctorIN3c104HalfES4_S4_ZZZNS0_21remainder_kernel_cudaERNS_18TensorIteratorBaseEENKUlvE0_clEvENKUlvE1_clEvEUlS4_S4_E_EESt5arrayIPcLm2EEEEviT0_T1_)
        /*0fc8*/ 	.word	0x00000020


	//----- nvinfo : EIATTR_FRAME_SIZE
	.align		4
.L_721:
        /*0fcc*/ 	.byte	0x04, 0x11
        /*0fce*/ 	.short	(.L_723 - .L_722)
	.align		4
.L_722:
        /*0fd0*/ 	.word	index@(_ZN2at6native29vectorized_elementwise_kernelILi8ENS0_13AUnaryFunctorIN3c104HalfES4_S4_ZZZNS0_21remainder_kernel_cudaERNS_18TensorIteratorBaseEENKUlvE0_clEvENKUlvE1_clEvEUlS4_S4_E_EESt5arrayIPcLm2EEEEviT0_T1_)
        /*0fd4*/ 	.word	0x00000000


	//----- nvinfo : EIATTR_REGCOUNT
	.align		4
.L_723:
        /*0fd8*/ 	.byte	0x04, 0x2f
        /*0fda*/ 	.short	(.L_725 - .L_724)
	.align		4
.L_724:
        /*0fdc*/ 	.word	index@(_ZN2at6native29vectorized_elementwise_kernelILi4ENS0_13AUnaryFunctorIN3c104HalfES4_S4_ZZZNS0_21remainder_kernel_cudaERNS_18TensorIteratorBaseEENKUlvE0_clEvENKUlvE1_clEvEUlS4_S4_E_EESt5arrayIPcLm2EEEEviT0_T1_)
        /*0fe0*/ 	.word	0x00000020


	//----- nvinfo : EIATTR_FRAME_SIZE
	.align		4
.L_725:
        /*0fe4*/ 	.byte	0x04, 0x11
        /*0fe6*/ 	.short	(.L_727 - .L_726)
	.align		4
.L_726:
        /*0fe8*/ 	.word	index@(_ZN2at6native29vectorized_elementwise_kernelILi4ENS0_13AUnaryFunctorIN3c104HalfES4_S4_ZZZNS0_21remainder_kernel_cudaERNS_18TensorIteratorBaseEENKUlvE0_clEvENKUlvE1_clEvEUlS4_S4_E_EESt5arrayIPcLm2EEEEviT0_T1_)
        /*0fec*/ 	.word	0x00000000


	//----- nvinfo : EIATTR_REGCOUNT
	.align		4
.L_727:
        /*0ff0*/ 	.byte	0x04, 0x2f
        /*0ff2*/ 	.short	(.L_729 - .L_728)
	.align		4
.L_728:
        /*0ff4*/ 	.word	index@(_ZN2at6native29vectorized_elementwise_kernelILi2ENS0_13AUnaryFunctorIN3c104HalfES4_S4_ZZZNS0_21remainder_kernel_cudaERNS_18TensorIteratorBaseEENKUlvE0_clEvENKUlvE1_clEvEUlS4_S4_E_EESt5arrayIPcLm2EEEEviT0_T1_)
        /*0ff8*/ 	.word	0x00000020


	//----- nvinfo : EIATTR_FRAME_SIZE
	.align		4
.L_729:
        /*0ffc*/ 	.byte	0x04, 0x11
        /*0ffe*/ 	.short	(.L_731 - .L_730)
	.align		4
.L_730:
        /*1000*/ 	.word	index@(_ZN2at6native29vectorized_elementwise_kernelILi2ENS0_13AUnaryFunctorIN3c104HalfES4_S4_ZZZNS0_21remainder_kernel_cudaERNS_18TensorIteratorBaseEENKUlvE0_clEvENKUlvE1_clEvEUlS4_S4_E_EESt5arrayIPcLm2EEEEviT0_T1_)
        /*1004*/ 	.word	0x00000000


	//----- nvinfo : EIATTR_REGCOUNT
	.align		4
.L_731:
        /*1008*/ 	.byte	0x04, 0x2f
        /*100a*/ 	.short	(.L_733 - .L_732)
	.align		4
.L_732:
        /*100c*/ 	.word	index@(_ZN2at6native27unrolled_elementwise_kernelINS0_13AUnaryFunctorIN3c104HalfES4_S4_ZZZNS0_21remainder_kernel_cudaERNS_18TensorIteratorBaseEENKUlvE0_clEvENKUlvE1_clEvEUlS4_S4_E_EESt5arrayIPcLm2EELi4E23TrivialOffsetCalculatorILi1EjESF_NS0_6memory15LoadWithoutCastENSG_16StoreWithoutCastEEEviT_T0_T2_T3_T4_T5_)
        /*1010*/ 	.word	0x00000016


	//----- nvinfo : EIATTR_FRAME_SIZE
	.align		4
.L_733:
        /*1014*/ 	.byte	0x04, 0x11
        /*1016*/ 	.short	(.L_735 - .L_734)
	.align		4
.L_734:
        /*1018*/ 	.word	index@(_ZN2at6native27unrolled_elementwise_kernelINS0_13AUnaryFunctorIN3c104HalfES4_S4_ZZZNS0_21remainder_kernel_cudaERNS_18TensorIteratorBaseEENKUlvE0_clEvENKUlvE1_clEvEUlS4_S4_E_EESt5arrayIPcLm2EELi4E23TrivialOffsetCalculatorILi1EjESF_NS0_6memory15LoadWithoutCastENSG_16StoreWithoutCastEEEviT_T0_T2_T3_T4_T5_)
        /*101c*/ 	.word	0x00000000


	//----- nvinfo : EIATTR_REGCOUNT
	.align		4
.L_735:
        /*1020*/ 	.byte	0x04, 0x2f
        /*1022*/ 	.short	(.L_737 - .L_736)
	.align		4
.L_736:
        /*1024*/ 	.word	index@(_ZN2at6native18elementwise_kernelILi128ELi4EZNS0_22gpu_kernel_impl_nocastINS0_13AUnaryFunctorIN3c104HalfES5_S5_ZZZNS0_21remainder_kernel_cudaERNS_18TensorIteratorBaseEENKUlvE0_clEvENKUlvE1_clEvEUlS5_S5_E_EEEEvS7_RKT_EUliE_EEviT1_)
        /*1028*/ 	.word	0x00000012


	//----- nvinfo : EIATTR_FRAME_SIZE
	.align		4
.L_737:
        /*102c*/ 	.byte	0x04, 0x11
        /*102e*/ 	.short	(.L_739 - .L_738)
	.align		4
.L_738:
        /*1030*/ 	.word	index@(_ZN2at6native18elementwise_kernelILi128ELi4EZNS0_22gpu_kernel_impl_nocastINS0_13AUnaryFunctorIN3c104HalfES5_S5_ZZZNS0_21remainder_kernel_cudaERNS_18TensorIteratorBaseEENKUlvE0_clEvENKUlvE1_clEvEUlS5_S5_E_EEEEvS7_RKT_EUliE_EEviT1_)
        /*1034*/ 	.word	0x00000000


	//----- nvinfo : EIATTR_REGCOUNT
	.align		4
.L_739:
        /*1038*/ 	.byte	0x04, 0x2f
        /*103a*/ 	.short	(.L_741 - .L_740)
	.align		4
.L_740:
        /*103c*/ 	.word	index@(_ZN2at6native27unrolled_elementwise_kernelINS0_13AUnaryFunctorIN3c104HalfES4_S4_ZZZNS0_21remainder_kernel_cudaERNS_18TensorIteratorBaseEENKUlvE0_clEvENKUlvE1_clEvEUlS4_S4_E_EESt5arrayIPcLm2EELi4E23TrivialOffsetCalculatorILi1EjESF_NS0_6memory12LoadWithCastILi1EEENSG_13StoreWithCastILi1EEEEEviT_T0_T2_T3_T4_T5_)
        /*1040*/ 	.word	0x0000001d


	//----- nvinfo : EIATTR_FRAME_SIZE
	.align		4
.L_741:
        /*1044*/ 	.byte	0x04, 0x11
        /*1046*/ 	.short	(.L_743 - .L_742)
	.align		4
.L_742:
        /*1048*/ 	.word	index@(_ZN2at6native27unrolled_elementwise_kernelINS0_13AUnaryFunctorIN3c104HalfES4_S4_ZZZNS0_21remainder_kernel_cudaERNS_18TensorIteratorBaseEENKUlvE0_clEvENKUlvE1_clEvEUlS4_S4_E_EESt5arrayIPcLm2EELi4E23TrivialOffsetCalculatorILi1EjESF_NS0_6memory12LoadWithCastILi1EEENSG_13StoreWithCastILi1EEEEEviT_T0_T2_T3_T4_T5_)
        /*104c*/ 	.word	0x00000000


	//----- nvinfo : EIATTR_REGCOUNT
	.align		4
.L_743:
        /*1050*/ 	.byte	0x04, 0x2f
        /*1052*/ 	.short	(.L_745 - .L_744)
	.align		4
.L_744:
        /*1054*/ 	.word	index@(_ZN2at6native18elementwise_kernelILi128ELi4EZNS0_15gpu_kernel_implINS0_13AUnaryFunctorIN3c104HalfES5_S5_ZZZNS0_21remainder_kernel_cudaERNS_18TensorIteratorBaseEENKUlvE0_clEvENKUlvE1_clEvEUlS5_S5_E_EEEEvS7_RKT_EUliE_EEviT1_)
        /*1058*/ 	.word	0x00000018


	//----- nvinfo : EIATTR_FRAME_SIZE
	.align		4
.L_745:
        /*105c*/ 	.byte	0x04, 0x11
        /*105e*/ 	.short	(.L_747 - .L_746)
	.align		4
.L_746:
        /*1060*/ 	.word	index@(_ZN2at6native18elementwise_kernelILi128ELi4EZNS0_15gpu_kernel_implINS0_13AUnaryFunctorIN3c104HalfES5_S5_ZZZNS0_21remainder_kernel_cudaERNS_18TensorIteratorBaseEENKUlvE0_clEvENKUlvE1_clEvEUlS5_S5_E_EEEEvS7_RKT_EUliE_EEviT1_)
        /*1064*/ 	.word	0x00000000


	//----- nvinfo : EIATTR_REGCOUNT
	.align		4
.L_747:
        /*1068*/ 	.byte	0x04, 0x2f
        /*106a*/ 	.short	(.L_749 - .L_748)
	.align		4
.L_748:
        /*106c*/ 	.word	index@(_ZN2at6native29vectorized_elementwise_kernelILi8ENS0_13BUnaryFunctorIN3c104HalfES4_S4_ZZZNS0_21remainder_kernel_cudaERNS_18TensorIteratorBaseEENKUlvE0_clEvENKUlvE1_clEvEUlS4_S4_E_EESt5arrayIPcLm2EEEEviT0_T1_)
        /*1070*/ 	.word	0x00000020


	//----- nvinfo : EIATTR_FRAME_SIZE
	.align		4
.L_749:
        /*1074*/ 	.byte	0x04, 0x11
        /*1076*/ 	.short	(.L_751 - .L_750)
	.align		4
.L_750:
        /*1078*/ 	.word	index@(_ZN2at6native29vectorized_elementwise_kernelILi8ENS0_13BUnaryFunctorIN3c104HalfES4_S4_ZZZNS0_21remainder_kernel_cudaERNS_18TensorIteratorBaseEENKUlvE0_clEvENKUlvE1_clEvEUlS4_S4_E_EESt5arrayIPcLm2EEEEviT0_T1_)
        /*107c*/ 	.word	0x00000000


	//----- nvinfo : EIATTR_REGCOUNT
	.align		4
.L_751:
        /*1080*/ 	.byte	0x04, 0x2f
        /*1082*/ 	.short	(.L_753 - .L_752)
	.align		4
.L_752:
        /*1084*/ 	.word	index@(_ZN2at6native29vectorized_elementwise_kernelILi4ENS0_13BUnaryFunctorIN3c104HalfES4_S4_ZZZNS0_21remainder_kernel_cudaERNS_18TensorIteratorBaseEENKUlvE0_clEvENKUlvE1_clEvEUlS4_S4_E_EESt5arrayIPcLm2EEEEviT0_T1_)
        /*1088*/ 	.word	0x00000020


	//----- nvinfo : EIATTR_FRAME_SIZE
	.align		4
.L_753:
        /*108c*/ 	.byte	0x04, 0x11
        /*108e*/ 	.short	(.L_755 - .L_754)
	.align		4
.L_754:
        /*1090*/ 	.word	index@(_ZN2at6native29vectorized_elementwise_kernelILi4ENS0_13BUnaryFunctorIN3c104HalfES4_S4_ZZZNS0_21remainder_kernel_cudaERNS_18TensorIteratorBaseEENKUlvE0_clEvENKUlvE1_clEvEUlS4_S4_E_EESt5arrayIPcLm2EEEEviT0_T1_)
        /*1094*/ 	.word	0x00000000


	//----- nvinfo : EIATTR_REGCOUNT
	.align		4
.L_755:
        /*1098*/ 	.byte	0x04, 0x2f
        /*109a*/ 	.short	(.L_757 - .L_756)
	.align		4
.L_756:
        /*109c*/ 	.word	index@(_ZN2at6native29vectorized_elementwise_kernelILi2ENS0_13BUnaryFunctorIN3c104HalfES4_S4_ZZZNS0_21remainder_kernel_cudaERNS_18TensorIteratorBaseEENKUlvE0_clEvENKUlvE1_clEvEUlS4_S4_E_EESt5arrayIPcLm2EEEEviT0_T1_)
        /*10a0*/ 	.word	0x00000020


	//----- nvinfo : EIATTR_FRAME_SIZE
	.align		4
.L_757:
        /*10a4*/ 	.byte	0x04, 0x11
        /*10a6*/ 	.short	(.L_759 - .L_758)
	.align		4
.L_758:
        /*10a8*/ 	.word	index@(_ZN2at6native29vectorized_elementwise_kernelILi2ENS0_13BUnaryFunctorIN3c104HalfES4_S4_ZZZNS0_21remainder_kernel_cudaERNS_18TensorIteratorBaseEENKUlvE0_clEvENKUlvE1_clEvEUlS4_S4_E_EESt5arrayIPcLm2EEEEviT0_T1_)
        /*10ac*/ 	.word	0x00000000


	//----- nvinfo : EIATTR_REGCOUNT
	.align		4
.L_759:
        /*10b0*/ 	.byte	0x04, 0x2f
        /*10b2*/ 	.short	(.L_761 - .L_760)
	.align		4
.L_760:
        /*10b4*/ 	.word	index@(_ZN2at6native27unrolled_elementwise_kernelINS0_13BUnaryFunctorIN3c104HalfES4_S4_ZZZNS0_21remainder_kernel_cudaERNS_18TensorIteratorBaseEENKUlvE0_clEvENKUlvE1_clEvEUlS4_S4_E_EESt5arrayIPcLm2EELi4E23TrivialOffsetCalculatorILi1EjESF_NS0_6memory15LoadWithoutCastENSG_16StoreWithoutCastEEEviT_T0_T2_T3_T4_T5_)
        /*10b8*/ 	.word	0x00000016


	//----- nvinfo : EIATTR_FRAME_SIZE
	.align		4
.L_761:
        /*10bc*/ 	.byte	0x04, 0x11
        /*10be*/ 	.short	(.L_763 - .L_762)
	.align		4
.L_762:
        /*10c0*/ 	.word	index@(_ZN2at6native27unrolled_elementwise_kernelINS0_13BUnaryFunctorIN3c104HalfES4_S4_ZZZNS0_21remainder_kernel_cudaERNS_18TensorIteratorBaseEENKUlvE0_clEvENKUlvE1_clEvEUlS4_S4_E_EESt5arrayIPcLm2EELi4E23TrivialOffsetCalculatorILi1EjESF_NS0_6memory15LoadWithoutCastENSG_16StoreWithoutCastEEEviT_T0_T2_T3_T4_T5_)
        /*10c4*/ 	.word	0x00000000


	//----- nvinfo : EIATTR_REGCOUNT
	.align		4
.L_763:
        /*10c8*/ 	.byte	0x04, 0x2f
        /*10ca*/ 	.short	(.L_765 - .L_764)
	.align		4
.L_764:
        /*10cc*/ 	.word	index@(_ZN2at6native18elementwise_kernelILi128ELi4EZNS0_22gpu_kernel_impl_nocastINS0_13BUnaryFunctorIN3c104HalfES5_S5_ZZZNS0_21remainder_kernel_cudaERNS_18TensorIteratorBaseEENKUlvE0_clEvENKUlvE1_clEvEUlS5_S5_E_EEEEvS7_RKT_EUliE_EEviT1_)
        /*10d0*/ 	.word	0x00000012


	//----- nvinfo : EIATTR_FRAME_SIZE
	.align		4
.L_765:
        /*10d4*/ 	.byte	0x04, 0x11
        /*10d6*/ 	.short	(.L_767 - .L_766)
	.align		4
.L_766:
        /*10d8*/ 	.word	index@(_ZN2at6native18elementwise_kernelILi128ELi4EZNS0_22gpu_kernel_impl_nocastINS0_13BUnaryFunctorIN3c104HalfES5_S5_ZZZNS0_21remainder_kernel_cudaERNS_18TensorIteratorBaseEENKUlvE0_clEvENKUlvE1_clEvEUlS5_S5_E_EEEEvS7_RKT_EUliE_EEviT1_)
        /*10dc*/ 	.word	0x00000000


	//----- nvinfo : EIATTR_REGCOUNT
	.align		4
.L_767:
        /*10e0*/ 	.byte	0x04, 0x2f
        /*10e2*/ 	.short	(.L_769 - .L_768)
	.align		4
.L_768:
        /*10e4*/ 	.word	index@(_ZN2at6native27unrolled_elementwise_kernelINS0_13BUnaryFunctorIN3c104HalfES4_S4_ZZZNS0_21remainder_kernel_cudaERNS_18TensorIteratorBaseEENKUlvE0_clEvENKUlvE1_clEvEUlS4_S4_E_EESt5arrayIPcLm2EELi4E23TrivialOffsetCalculatorILi1EjESF_NS0_6memory12LoadWithCastILi1EEENSG_13StoreWithCastILi1EEEEEviT_T0_T2_T3_T4_T5_)
        /*10e8*/ 	.word	0x0000001d


	//----- nvinfo : EIATTR_FRAME_SIZE
	.align		4
.L_769:
        /*10ec*/ 	.byte	0x04, 0x11
        /*10ee*/ 	.short	(.L_771 - .L_770)
	.align		4
.L_770:
        /*10f0*/ 	.word	index@(_ZN2at6native27unrolled_elementwise_kernelINS0_13BUnaryFunctorIN3c104HalfES4_S4_ZZZNS0_21remainder_kernel_cudaERNS_18TensorIteratorBaseEENKUlvE0_clEvENKUlvE1_clEvEUlS4_S4_E_EESt5arrayIPcLm2EELi4E23TrivialOffsetCalculatorILi1EjESF_NS0_6memory12LoadWithCastILi1EEENSG_13StoreWithCastILi1EEEEEviT_T0_T2_T3_T4_T5_)
        /*10f4*/ 	.word	0x00000000


	//----- nvinfo : EIATTR_REGCOUNT
	.align		4
.L_771:
        /*10f8*/ 	.byte	0x04, 0x2f
        /*10fa*/ 	.short	(.L_773 - .L_772)
	.align		4
.L_772:
        /*10fc*/ 	.word	index@(_ZN2at6native18elementwise_kernelILi128ELi4EZNS0_15gpu_kernel_implINS0_13BUnaryFunctorIN3c104HalfES5_S5_ZZZNS0_21remainder_kernel_cudaERNS_18TensorIteratorBaseEENKUlvE0_clEvENKUlvE1_clEvEUlS5_S5_E_EEEEvS7_RKT_EUliE_EEviT1_)
        /*1100*/ 	.word	0x0000001a


	//----- nvinfo : EIATTR_FRAME_SIZE
	.align		4
.L_773:
        /*1104*/ 	.byte	0x04, 0x11
        /*1106*/ 	.short	(.L_775 - .L_774)
	.align		4
.L_774:
        /*1108*/ 	.word	index@(_ZN2at6native18elementwise_kernelILi128ELi4EZNS0_15gpu_kernel_implINS0_13BUnaryFunctorIN3c104HalfES5_S5_ZZZNS0_21remainder_kernel_cudaERNS_18TensorIteratorBaseEENKUlvE0_clEvENKUlvE1_clEvEUlS5_S5_E_EEEEvS7_RKT_EUliE_EEviT1_)
        /*110c*/ 	.word	0x00000000


	//----- nvinfo : EIATTR_REGCOUNT
	.align		4
.L_775:
        /*1110*/ 	.byte	0x04, 0x2f
        /*1112*/ 	.short	(.L_777 - .L_776)
	.align		4
.L_776:
        /*1114*/ 	.word	index@(_ZN2at6native29vectorized_elementwise_kernelILi8ENS0_13BinaryFunctorIN3c104HalfES4_S4_ZZZNS0_21remainder_kernel_cudaERNS_18TensorIteratorBaseEENKUlvE0_clEvENKUlvE1_clEvEUlS4_S4_E_EESt5arrayIPcLm3EEEEviT0_T1_)
        /*1118*/ 	.word	0x00000020


	//----- nvinfo : EIATTR_FRAME_SIZE
	.align		4
.L_777:
        /*111c*/ 	.byte	0x04, 0x11
        /*111e*/ 	.short	(.L_779 - .L_778)
	.align		4
.L_778:
        /*1120*/ 	.word	index@(_ZN2at6native29vectorized_elementwise_kernelILi8ENS0_13BinaryFunctorIN3c104HalfES4_S4_ZZZNS0_21remainder_kernel_cudaERNS_18TensorIteratorBaseEENKUlvE0_clEvENKUlvE1_clEvEUlS4_S4_E_EESt5arrayIPcLm3EEEEviT0_T1_)
        /*1124*/ 	.word	0x00000000


	//----- nvinfo : EIATTR_REGCOUNT
	.align		4
.L_779:
        /*1128*/ 	.byte	0x04, 0x2f
        /*112a*/ 	.short	(.L_781 - .L_780)
	.align		4
.L_780:
        /*112c*/ 	.word	index@(_ZN2at6native29vectorized_elementwise_kernelILi4ENS0_13BinaryFunctorIN3c104HalfES4_S4_ZZZNS0_21remainder_kernel_cudaERNS_18TensorIteratorBaseEENKUlvE0_clEvENKUlvE1_clEvEUlS4_S4_E_EESt5arrayIPcLm3EEEEviT0_T1_)
        /*1130*/ 	.word	0x00000020


	//----- nvinfo : EIATTR_FRAME_SIZE
	.align		4
.L_781:
        /*1134*/ 	.byte	0x04, 0x11
        /*1136*/ 	.short	(.L_783 - .L_782)
	.align		4
.L_782:
        /*1138*/ 	.word	index@(_ZN2at6native29vectorized_elementwise_kernelILi4ENS0_13BinaryFunctorIN3c104HalfES4_S4_ZZZNS0_21remainder_kernel_cudaERNS_18TensorIteratorBaseEENKUlvE0_clEvENKUlvE1_clEvEUlS4_S4_E_EESt5arrayIPcLm3EEEEviT0_T1_)
        /*113c*/ 	.word	0x00000000


	//----- nvinfo : EIATTR_REGCOUNT
	.align		4
.L_783:
        /*1140*/ 	.byte	0x04, 0x2f
        /*1142*/ 	.short	(.L_785 - .L_784)
	.align		4
.L_784:
        /*1144*/ 	.word	index@(_ZN2at6native29vectorized_elementwise_kernelILi2ENS0_13BinaryFunctorIN3c104HalfES4_S4_ZZZNS0_21remainder_kernel_cudaERNS_18TensorIteratorBaseEENKUlvE0_clEvENKUlvE1_clEvEUlS4_S4_E_EESt5arrayIPcLm3EEEEviT0_T1_)
        /*1148*/ 	.word	0x00000020


	//----- nvinfo : EIATTR_FRAME_SIZE
	.align		4
.L_785:
        /*114c*/ 	.byte	0x04, 0x11
        /*114e*/ 	.short	(.L_787 - .L_786)
	.align		4
.L_786:
        /*1150*/ 	.word	index@(_ZN2at6native29vectorized_elementwise_kernelILi2ENS0_13BinaryFunctorIN3c104HalfES4_S4_ZZZNS0_21remainder_kernel_cudaERNS_18TensorIteratorBaseEENKUlvE0_clEvENKUlvE1_clEvEUlS4_S4_E_EESt5arrayIPcLm3EEEEviT0_T1_)
        /*1154*/ 	.word	0x00000000


	//----- nvinfo : EIATTR_REGCOUNT
	.align		4
.L_787:
        /*1158*/ 	.byte	0x04, 0x2f
        /*115a*/ 	.short	(.L_789 - .L_788)
	.align		4
.L_788:
        /*115c*/ 	.word	index@(_ZN2at6native27unrolled_elementwise_kernelINS0_13BinaryFunctorIN3c104HalfES4_S4_ZZZNS0_21remainder_kernel_cudaERNS_18TensorIteratorBaseEENKUlvE0_clEvENKUlvE1_clEvEUlS4_S4_E_EESt5arrayIPcLm3EELi4E23TrivialOffsetCalculatorILi2EjESE_ILi1EjENS0_6memory15LoadWithoutCastENSH_16StoreWithoutCastEEEviT_T0_T2_T3_T4_T5_)
        /*1160*/ 	.word	0x0000001e


	//----- nvinfo : EIATTR_FRAME_SIZE
	.align		4
.L_789:
        /*1164*/ 	.byte	0x04, 0x11
        /*1166*/ 	.short	(.L_791 - .L_790)
	.align		4
.L_790:
        /*1168*/ 	.word	index@(_ZN2at6native27unrolled_elementwise_kernelINS0_13BinaryFunctorIN3c104HalfES4_S4_ZZZNS0_21remainder_kernel_cudaERNS_18TensorIteratorBaseEENKUlvE0_clEvENKUlvE1_clEvEUlS4_S4_E_EESt5arrayIPcLm3EELi4E23TrivialOffsetCalculatorILi2EjESE_ILi1EjENS0_6memory15LoadWithoutCastENSH_16StoreWithoutCastEEEviT_T0_T2_T3_T4_T5_)
        /*116c*/ 	.word	0x00000000


	//----- nvinfo : EIATTR_REGCOUNT
	.align		4
.L_791:
        /*1170*/ 	.byte	0x04, 0x2f
        /*1172*/ 	.short	(.L_793 - .L_792)
	.align		4
.L_792:
        /*1174*/ 	.word	index@(_ZN2at6native18elementwise_kernelILi128ELi4EZNS0_22gpu_kernel_impl_nocastINS0_13BinaryFunctorIN3c104HalfES5_S5_ZZZNS0_21remainder_kernel_cudaERNS_18TensorIteratorBaseEENKUlvE0_clEvENKUlvE1_clEvEUlS5_S5_E_EEEEvS7_RKT_EUliE_EEviT1_)
        /*1178*/ 	.word	0x00000012


	//----- nvinfo : EIATTR_FRAME_SIZE
	.align		4
.L_793:
        /*117c*/ 	.byte	0x04, 0x11
        /*117e*/ 	.short	(.L_795 - .L_794)
	.align		4
.L_794:
        /*1180*/ 	.word	index@(_ZN2at6native18elementwise_kernelILi128ELi4EZNS0_22gpu_kernel_impl_nocastINS0_13BinaryFunctorIN3c104HalfES5_S5_ZZZNS0_21remainder_kernel_cudaERNS_18TensorIteratorBaseEENKUlvE0_clEvENKUlvE1_clEvEUlS5_S5_E_EEEEvS7_RKT_EUliE_EEviT1_)
        /*1184*/ 	.word	0x00000000


	//----- nvinfo : EIATTR_REGCOUNT
	.align		4
.L_795:
        /*1188*/ 	.byte	0x04, 0x2f
        /*118a*/ 	.short	(.L_797 - .L_796)
	.align		4
.L_796:
        /*118c*/ 	.word	index@(_ZN2at6native27unrolled_elementwise_kernelINS0_13BinaryFunctorIN3c104HalfES4_S4_ZZZNS0_21remainder_kernel_cudaERNS_18TensorIteratorBaseEENKUlvE0_clEvENKUlvE1_clEvEUlS4_S4_E_EESt5arrayIPcLm3EELi4E23TrivialOffsetCalculatorILi2EjESE_ILi1EjENS0_6memory12LoadWithCastILi2EEENSH_13StoreWithCastILi1EEEEEviT_T0_T2_T3_T4_T5_)
        /*1190*/ 	.word	0x0000001e


	//----- nvinfo : EIATTR_FRAME_SIZE
	.align		4
.L_797:
        /*1194*/ 	.byte	0x04, 0x11
        /*1196*/ 	.short	(.L_799 - .L_798)
	.align		4
.L_798:
        /*1198*/ 	.word	index@(_ZN2at6native27unrolled_elementwise_kernelINS0_13BinaryFunctorIN3c104HalfES4_S4_ZZZNS0_21remainder_kernel_cudaERNS_18TensorIteratorBaseEENKUlvE0_clEvENKUlvE1_clEvEUlS4_S4_E_EESt5arrayIPcLm3EELi4E23TrivialOffsetCalculatorILi2EjESE_ILi1EjENS0_6memory12LoadWithCastILi2EEENSH_13StoreWithCastILi1EEEEEviT_T0_T2_T3_T4_T5_)
        /*119c*/ 	.word	0x00000000


	//----- nvinfo : EIATTR_REGCOUNT
	.align		4
.L_799:
        /*11a0*/ 	.byte	0x04, 0x2f
        /*11a2*/ 	.short	(.L_801 - .L_800)
	.align		4
.L_800:
        /*11a4*/ 	.word	index@(_ZN2at6native18elementwise_kernelILi128ELi4EZNS0_15gpu_kernel_implINS0_13BinaryFunctorIN3c104HalfES5_S5_ZZZNS0_21remainder_kernel_cudaERNS_18TensorIteratorBaseEENKUlvE0_clEvENKUlvE1_clEvEUlS5_S5_E_EEEEvS7_RKT_EUliE_EEviT1_)
        /*11a8*/ 	.word	0x0000001a


	//----- nvinfo : EIATTR_FRAME_SIZE
	.align		4
.L_801:
        /*11ac*/ 	.byte	0x04, 0x11
        /*11ae*/ 	.short	(.L_803 - .L_802)
	.align		4
.L_802:
        /*11b0*/ 	.word	index@(_ZN2at6native18elementwise_kernelILi128ELi4EZNS0_15gpu_kernel_implINS0_13BinaryFunctorIN3c104HalfES5_S5_ZZZNS0_21remainder_kernel_cudaERNS_18TensorIteratorBaseEENKUlvE0_clEvENKUlvE1_clEvEUlS5_S5_E_EEEEvS7_RKT_EUliE_EEviT1_)
        /*11b4*/ 	.word	0x00000000


	//----- nvinfo : EIATTR_REGCOUNT
	.align		4
.L_803:
        /*11b8*/ 	.byte	0x04, 0x2f
        /*11ba*/ 	.short	(.L_805 - .L_804)
	.align		4
.L_804:
        /*11bc*/ 	.word	index@(_ZN2at6native29vectorized_elementwise_kernelILi8ENS0_13AUnaryFunctorIN3c108BFloat16ES4_S4_ZZZNS0_21remainder_kernel_cudaERNS_18TensorIteratorBaseEENKUlvE0_clEvENKUlvE2_clEvEUlS4_S4_E_EESt5arrayIPcLm2EEEEviT0_T1_)
        /*11c0*/ 	.word	0x00000020


	//----- nvinfo : EIATTR_FRAME_SIZE
	.align		4
.L_805:
        /*11c4*/ 	.byte	0x04, 0x11
        /*11c6*/ 	.short	(.L_807 - .L_806)
	.align		4
.L_806:
        /*11c8*/ 	.word	index@(_ZN2at6native29vectorized_elementwise_kernelILi8ENS0_13AUnaryFunctorIN3c108BFloat16ES4_S4_ZZZNS0_21remainder_kernel_cudaERNS_18TensorIteratorBaseEENKUlvE0_clEvENKUlvE2_clEvEUlS4_S4_E_EESt5arrayIPcLm2EEEEviT0_T1_)
        /*11cc*/ 	.word	0x00000000


	//----- nvinfo : EIATTR_REGCOUNT
	.align		4
.L_807:
        /*11d0*/ 	.byte	0x04, 0x2f
        /*11d2*/ 	.short	(.L_809 - .L_808)
	.align		4
.L_808:
        /*11d4*/ 	.word	index@(_ZN2at6native29vectorized_elementwise_kernelILi4ENS0_13AUnaryFunctorIN3c108BFloat16ES4_S4_ZZZNS0_21remainder_kernel_cudaERNS_18TensorIteratorBaseEENKUlvE0_clEvENKUlvE2_clEvEUlS4_S4_E_EESt5arrayIPcLm2EEEEviT0_T1_)
        /*11d8*/ 	.word	0x00000020


	//----- nvinfo : EIATTR_FRAME_SIZE
	.align		4
.L_809:
        /*11dc*/ 	.byte	0x04, 0x11
        /*11de*/ 	.short	(.L_811 - .L_810)
	.align		4
.L_810:
        /*11e0*/ 	.word	index@(_ZN2at6native29vectorized_elementwise_kernelILi4ENS0_13AUnaryFunctorIN3c108BFloat16ES4_S4_ZZZNS0_21remainder_kernel_cudaERNS_18TensorIteratorBaseEENKUlvE0_clEvENKUlvE2_clEvEUlS4_S4_E_EESt5arrayIPcLm2EEEEviT0_T1_)
        /*11e4*/ 	.word	0x00000000


	//----- nvinfo : EIATTR_REGCOUNT
	.align		4
.L_811:
        /*11e8*/ 	.byte	0x04, 0x2f
        /*11ea*/ 	.short	(.L_813 - .L_812)
	.align		4
.L_812:
        /*11ec*/ 	.word	index@(_ZN2at6native29vectorized_elementwise_kernelILi2ENS0_13AUnaryFunctorIN3c108BFloat16ES4_S4_ZZZNS0_21remainder_kernel_cudaERNS_18TensorIteratorBaseEENKUlvE0_clEvENKUlvE2_clEvEUlS4_S4_E_EESt5arrayIPcLm2EEEEviT0_T1_)
        /*11f0*/ 	.word	0x00000020


	//----- nvinfo : EIATTR_FRAME_SIZE
	.align		4
.L_813:
        /*11f4*/ 	.byte	0x04, 0x11
        /*11f6*/ 	.short	(.L_815 - .L_814)
	.align		4
.L_814:
        /*11f8*/ 	.word	index@(_ZN2at6native29vectorized_elementwise_kernelILi2ENS0_13AUnaryFunctorIN3c108BFloat16ES4_S4_ZZZNS0_21remainder_kernel_cudaERNS_18TensorIteratorBaseEENKUlvE0_clEvENKUlvE2_clEvEUlS4_S4_E_EESt5arrayIPcLm2EEEEviT0_T1_)
        /*11fc*/ 	.word	0x00000000


	//----- nvinfo : EIATTR_REGCOUNT
	.align		4
.L_815:
        /*1200*/ 	.byte	0x04, 0x2f
        /*1202*/ 	.short	(.L_817 - .L_816)
	.align		4
.L_816:
        /*1204*/ 	.word	index@(_ZN2at6native27unrolled_elementwise_kernelINS0_13AUnaryFunctorIN3c108BFloat16ES4_S4_ZZZNS0_21remainder_kernel_cudaERNS_18TensorIteratorBaseEENKUlvE0_clEvENKUlvE2_clEvEUlS4_S4_E_EESt5arrayIPcLm2EELi4E23TrivialOffsetCalculatorILi1EjESF_NS0_6memory15LoadWithoutCastENSG_16StoreWithoutCastEEEviT_T0_T2_T3_T4_T5_)
        /*1208*/ 	.word	0x00000016


	//----- nvinfo : EIATTR_FRAME_SIZE
	.align		4
.L_817:
        /*120c*/ 	.byte	0x04, 0x11
        /*120e*/ 	.short	(.L_819 - .L_818)
	.align		4
.L_818:
        /*1210*/ 	.word	index@(_ZN2at6native27unrolled_elementwise_kernelINS0_13AUnaryFunctorIN3c108BFloat16ES4_S4_ZZZNS0_21remainder_kernel_cudaERNS_18TensorIteratorBaseEENKUlvE0_clEvENKUlvE2_clEvEUlS4_S4_E_EESt5arrayIPcLm2EELi4E23TrivialOffsetCalculatorILi1EjESF_NS0_6memory15LoadWithoutCastENSG_16StoreWithoutCastEEEviT_T0_T2_T3_T4_T5_)
        /*1214*/ 	.word	0x00000000


	//----- nvinfo : EIATTR_REGCOUNT
	.align		4
.L_819:
        /*1218*/ 	.byte	0x04, 0x2f
        /*121a*/ 	.short	(.L_821 - .L_820)
	.align		4
.L_820:
        /*121c*/ 	.word	index@(_ZN2at6native18elementwise_kernelILi128ELi4EZNS0_22gpu_kernel_impl_nocastINS0_13AUnaryFunctorIN3c108BFloat16ES5_S5_ZZZNS0_21remainder_kernel_cudaERNS_18TensorIteratorBaseEENKUlvE0_clEvENKUlvE2_clEvEUlS5_S5_E_EEEEvS7_RKT_EUliE_EEviT1_)
        /*1220*/ 	.word	0x00000012


	//----- nvinfo : EIATTR_FRAME_SIZE
	.align		4
.L_821:
        /*1224*/ 	.byte	0x04, 0x11
        /*1226*/ 	.short	(.L_823 - .L_822)
	.align		4
.L_822:
        /*1228*/ 	.word	index@(_ZN2at6native18elementwise_kernelILi128ELi4EZNS0_22gpu_kernel_impl_nocastINS0_13AUnaryFunctorIN3c108BFloat16ES5_S5_ZZZNS0_21remainder_kernel_cudaERNS_18TensorIteratorBaseEENKUlvE0_clEvENKUlvE2_clEvEUlS5_S5_E_EEEEvS7_RKT_EUliE_EEviT1_)
        /*122c*/ 	.word	0x00000000


	//----- nvinfo : EIATTR_REGCOUNT
	.align		4
.L_823:
        /*1230*/ 	.byte	0x04, 0x2f
        /*1232*/ 	.short	(.L_825 - .L_824)
	.align		4
.L_824:
        /*1234*/ 	.word	index@(_ZN2at6native27unrolled_elementwise_kernelINS0_13AUnaryFunctorIN3c108BFloat16ES4_S4_ZZZNS0_21remainder_kernel_cudaERNS_18TensorIteratorBaseEENKUlvE0_clEvENKUlvE2_clEvEUlS4_S4_E_EESt5arrayIPcLm2EELi4E23TrivialOffsetCalculatorILi1EjESF_NS0_6memory12LoadWithCastILi1EEENSG_13StoreWithCastILi1EEEEEviT_T0_T2_T3_T4_T5_)
        /*1238*/ 	.word	0x0000001c


	//----- nvinfo : EIATTR_FRAME_SIZE
	.align		4
.L_825:
        /*123c*/ 	.byte	0x04, 0x11
        /*123e*/ 	.short	(.L_827 - .L_826)
	.align		4
.L_826:
        /*1240*/ 	.word	index@(_ZN2at6native27unrolled_elementwise_kernelINS0_13AUnaryFunctorIN3c108BFloat16ES4_S4_ZZZNS0_21remainder_kernel_cudaERNS_18TensorIteratorBaseEENKUlvE0_clEvENKUlvE2_clEvEUlS4_S4_E_EESt5arrayIPcLm2EELi4E23TrivialOffsetCalculatorILi1EjESF_NS0_6memory12LoadWithCastILi1EEENSG_13StoreWithCastILi1EEEEEviT_T0_T2_T3_T4_T5_)
        /*1244*/ 	.word	0x00000000


	//----- nvinfo : EIATTR_REGCOUNT
	.align		4
.L_827:
        /*1248*/ 	.byte	0x04, 0x2f
        /*124a*/ 	.short	(.L_829 - .L_828)
	.align		4
.L_828:
        /*124c*/ 	.word	index@(_ZN2at6native18elementwise_kernelILi128ELi4EZNS0_15gpu_kernel_implINS0_13AUnaryFunctorIN3c108BFloat16ES5_S5_ZZZNS0_21remainder_kernel_cudaERNS_18TensorIteratorBaseEENKUlvE0_clEvENKUlvE2_clEvEUlS5_S5_E_EEEEvS7_RKT_EUliE_EEviT1_)
        /*1250*/ 	.word	0x00000018


	//----- nvinfo : EIATTR_FRAME_SIZE
	.align		4
.L_829:
        /*1254*/ 	.byte	0x04, 0x11
        /*1256*/ 	.short	(.L_831 - .L_830)
	.align		4
.L_830:
        /*1258*/ 	.word	index@(_ZN2at6native18elementwise_kernelILi128ELi4EZNS0_15gpu_kernel_implINS0_13AUnaryFunctorIN3c108BFloat16ES5_S5_ZZZNS0_21remainder_kernel_cudaERNS_18TensorIteratorBaseEENKUlvE0_clEvENKUlvE2_clEvEUlS5_S5_E_EEEEvS7_RKT_EUliE_EEviT1_)
        /*125c*/ 	.word	0x00000000


	//----- nvinfo : EIATTR_REGCOUNT
	.align		4
.L_831:
        /*1260*/ 	.byte	0x04, 0x2f
        /*1262*/ 	.short	(.L_833 - .L_832)
	.align		4
.L_832:
        /*1264*/ 	.word	index@(_ZN2at6native29vectorized_elementwise_kernelILi8ENS0_13BUnaryFunctorIN3c108BFloat16ES4_S4_ZZZNS0_21remainder_kernel_cudaERNS_18TensorIteratorBaseEENKUlvE0_clEvENKUlvE2_clEvEUlS4_S4_E_EESt5arrayIPcLm2EEEEviT0_T1_)
        /*1268*/ 	.word	0x00000020


	//----- nvinfo : EIATTR_FRAME_SIZE
	.align		4
.L_833:
        /*126c*/ 	.byte	0x04, 0x11
        /*126e*/ 	.short	(.L_835 - .L_834)
	.align		4
.L_834:
        /*1270*/ 	.word	index@(_ZN2at6native29vectorized_elementwise_kernelILi8ENS0_13BUnaryFunctorIN3c108BFloat16ES4_S4_ZZZNS0_21remainder_kernel_cudaERNS_18TensorIteratorBaseEENKUlvE0_clEvENKUlvE2_clEvEUlS4_S4_E_EESt5arrayIPcLm2EEEEviT0_T1_)
        /*1274*/ 	.word	0x00000000


	//----- nvinfo : EIATTR_REGCOUNT
	.align		4
.L_835:
        /*1278*/ 	.byte	0x04, 0x2f
        /*127a*/ 	.short	(.L_837 - .L_836)
	.align		4
.L_836:
        /*127c*/ 	.word	index@(_ZN2at6native29vectorized_elementwise_kernelILi4ENS0_13BUnaryFunctorIN3c108BFloat16ES4_S4_ZZZNS0_21remainder_kernel_cudaERNS_18TensorIteratorBaseEENKUlvE0_clEvENKUlvE2_clEvEUlS4_S4_E_EESt5arrayIPcLm2EEEEviT0_T1_)
        /*1280*/ 	.word	0x00000020


	//----- nvinfo : EIATTR_FRAME_SIZE
	.align		4
.L_837:
        /*1284*/ 	.byte	0x04, 0x11
        /*1286*/ 	.short	(.L_839 - .L_838)
	.align		4
.L_838:
        /*1288*/ 	.word	index@(_ZN2at6native29vectorized_elementwise_kernelILi4ENS0_13BUnaryFunctorIN3c108BFloat16ES4_S4_ZZZNS0_21remainder_kernel_cudaERNS_18TensorIteratorBaseEENKUlvE0_clEvENKUlvE2_clEvEUlS4_S4_E_EESt5arrayIPcLm2EEEEviT0_T1_)
        /*128c*/ 	.word	0x00000000


	//----- nvinfo : EIATTR_REGCOUNT
	.align		4
.L_839:
        /*1290*/ 	.byte	0x04, 0x2f
        /*1292*/ 	.short	(.L_841 - .L_840)
	.align		4
.L_840:
        /*1294*/ 	.word	index@(_ZN2at6native29vectorized_elementwise_kernelILi2ENS0_13BUnaryFunctorIN3c108BFloat16ES4_S4_ZZZNS0_21remainder_kernel_cudaERNS_18TensorIteratorBaseEENKUlvE0_clEvENKUlvE2_clEvEUlS4_S4_E_EESt5arrayIPcLm2EEEEviT0_T1_)
        /*1298*/ 	.word	0x00000020


	//----- nvinfo : EIATTR_FRAME_SIZE
	.align		4
.L_841:
        /*129c*/ 	.byte	0x04, 0x11
        /*129e*/ 	.short	(.L_843 - .L_842)
	.align		4
.L_842:
        /*12a0*/ 	.word	index@(_ZN2at6native29vectorized_elementwise_kernelILi2ENS0_13BUnaryFunctorIN3c108BFloat16ES4_S4_ZZZNS0_21remainder_kernel_cudaERNS_18TensorIteratorBaseEENKUlvE0_clEvENKUlvE2_clEvEUlS4_S4_E_EESt5arrayIPcLm2EEEEviT0_T1_)
        /*12a4*/ 	.word	0x00000000


	//----- nvinfo : EIATTR_REGCOUNT
	.align		4
.L_843:
        /*12a8*/ 	.byte	0x04, 0x2f
        /*12aa*/ 	.short	(.L_845 - .L_844)
	.align		4
.L_844:
        /*12ac*/ 	.word	index@(_ZN2at6native27unrolled_elementwise_kernelINS0_13BUnaryFunctorIN3c108BFloat16ES4_S4_ZZZNS0_21remainder_kernel_cudaERNS_18TensorIteratorBaseEENKUlvE0_clEvENKUlvE2_clEvEUlS4_S4_E_EESt5arrayIPcLm2EELi4E23TrivialOffsetCalculatorILi1EjESF_NS0_6memory15LoadWithoutCastENSG_16StoreWithoutCastEEEviT_T0_T2_T3_T4_T5_)
        /*12b0*/ 	.word	0x00000016


	//----- nvinfo : EIATTR_FRAME_SIZE
	.align		4
.L_845:
        /*12b4*/ 	.byte	0x04, 0x11
        /*12b6*/ 	.short	(.L_847 - .L_846)
	.align		4
.L_846:
        /*12b8*/ 	.word	index@(_ZN2at6native27unrolled_elementwise_kernelINS0_13BUnaryFunctorIN3c108BFloat16ES4_S4_ZZZNS0_21remainder_kernel_cudaERNS_18TensorIteratorBaseEENKUlvE0_clEvENKUlvE2_clEvEUlS4_S4_E_EESt5arrayIPcLm2EELi4E23TrivialOffsetCalculatorILi1EjESF_NS0_6memory15LoadWithoutCastENSG_16StoreWithoutCastEEEviT_T0_T2_T3_T4_T5_)
        /*12bc*/ 	.word	0x00000000


	//----- nvinfo : EIATTR_REGCOUNT
	.align		4
.L_847:
        /*12c0*/ 	.byte	0x04, 0x2f
        /*12c2*/ 	.short	(.L_849 - .L_848)
	.align		4
.L_848:
        /*12c4*/ 	.word	index@(_ZN2at6native18elementwise_kernelILi128ELi4EZNS0_22gpu_kernel_impl_nocastINS0_13BUnaryFunctorIN3c108BFloat16ES5_S5_ZZZNS0_21remainder_kernel_cudaERNS_18TensorIteratorBaseEENKUlvE0_clEvENKUlvE2_clEvEUlS5_S5_E_EEEEvS7_RKT_EUliE_EEviT1_)
        /*12c8*/ 	.word	0x00000012


	//----- nvinfo : EIATTR_FRAME_SIZE
	.align		4
.L_849:
        /*12cc*/ 	.byte	0x04, 0x11
        /*12ce*/ 	.short	(.L_851 - .L_850)
	.align		4
.L_850:
        /*12d0*/ 	.word	index@(_ZN2at6native18elementwise_kernelILi128ELi4EZNS0_22gpu_kernel_impl_nocastINS0_13BUnaryFunctorIN3c108BFloat16ES5_S5_ZZZNS0_21remainder_kernel_cudaERNS_18TensorIteratorBaseEENKUlvE0_clEvENKUlvE2_clEvEUlS5_S5_E_EEEEvS7_RKT_EUliE_EEviT1_)
        /*12d4*/ 	.word	0x00000000


	//----- nvinfo : EIATTR_REGCOUNT
	.align		4
.L_851:
        /*12d8*/ 	.byte	0x04, 0x2f
        /*12da*/ 	.short	(.L_853 - .L_852)
	.align		4
.L_852:
        /*12dc*/ 	.word	index@(_ZN2at6native27unrolled_elementwise_kernelINS0_13BUnaryFunctorIN3c108BFloat16ES4_S4_ZZZNS0_21remainder_kernel_cudaERNS_18TensorIteratorBaseEENKUlvE0_clEvENKUlvE2_clEvEUlS4_S4_E_EESt5arrayIPcLm2EELi4E23TrivialOffsetCalculatorILi1EjESF_NS0_6memory12LoadWithCastILi1EEENSG_13StoreWithCastILi1EEEEEviT_T0_T2_T3_T4_T5_)
        /*12e0*/ 	.word	0x0000001c


	//----- nvinfo : EIATTR_FRAME_SIZE
	.align		4
.L_853:
        /*12e4*/ 	.byte	0x04, 0x11
        /*12e6*/ 	.short	(.L_855 - .L_854)
	.align		4
.L_854:
        /*12e8*/ 	.word	index@(_ZN2at6native27unrolled_elementwise_kernelINS0_13BUnaryFunctorIN3c108BFloat16ES4_S4_ZZZNS0_21remainder_kernel_cudaERNS_18TensorIteratorBaseEENKUlvE0_clEvENKUlvE2_clEvEUlS4_S4_E_EESt5arrayIPcLm2EELi4E23TrivialOffsetCalculatorILi1EjESF_NS0_6memory12LoadWithCastILi1EEENSG_13StoreWithCastILi1EEEEEviT_T0_T2_T3_T4_T5_)
        /*12ec*/ 	.word	0x00000000


	//----- nvinfo : EIATTR_REGCOUNT
	.align		4
.L_855:
        /*12f0*/ 	.byte	0x04, 0x2f
        /*12f2*/ 	.short	(.L_857 - .L_856)
	.align		4
.L_856:
        /*12f4*/ 	.word	index@(_ZN2at6native18elementwise_kernelILi128ELi4EZNS0_15gpu_kernel_implINS0_13BUnaryFunctorIN3c108BFloat16ES5_S5_ZZZNS0_21remainder_kernel_cudaERNS_18TensorIteratorBaseEENKUlvE0_clEvENKUlvE2_clEvEUlS5_S5_E_EEEEvS7_RKT_EUliE_EEviT1_)
        /*12f8*/ 	.word	0x0000001a


	//----- nvinfo : EIATTR_FRAME_SIZE
	.align		4
.L_857:
        /*12fc*/ 	.byte	0x04, 0x11
        /*12fe*/ 	.short	(.L_859 - .L_858)
	.align		4
.L_858:
        /*1300*/ 	.word	index@(_ZN2at6native18elementwise_kernelILi128ELi4EZNS0_15gpu_kernel_implINS0_13BUnaryFunctorIN3c108BFloat16ES5_S5_ZZZNS0_21remainder_kernel_cudaERNS_18TensorIteratorBaseEENKUlvE0_clEvENKUlvE2_clEvEUlS5_S5_E_EEEEvS7_RKT_EUliE_EEviT1_)
        /*1304*/ 	.word	0x00000000


	//----- nvinfo : EIATTR_REGCOUNT
	.align		4
.L_859:
        /*1308*/ 	.byte	0x04, 0x2f
        /*130a*/ 	.short	(.L_861 - .L_860)
	.align		4
.L_860:
        /*130c*/ 	.word	index@(_ZN2at6native29vectorized_elementwise_kernelILi8ENS0_13BinaryFunctorIN3c108BFloat16ES4_S4_ZZZNS0_21remainder_kernel_cudaERNS_18TensorIteratorBaseEENKUlvE0_clEvENKUlvE2_clEvEUlS4_S4_E_EESt5arrayIPcLm3EEEEviT0_T1_)
        /*1310*/ 	.word	0x00000020


	//----- nvinfo : EIATTR_FRAME_SIZE
	.align		4
.L_861:
        /*1314*/ 	.byte	0x04, 0x11
        /*1316*/ 	.short	(.L_863 - .L_862)
	.align		4
.L_862:
        /*1318*/ 	.word	index@(_ZN2at6native29vectorized_elementwise_kernelILi8ENS0_13BinaryFunctorIN3c108BFloat16ES4_S4_ZZZNS0_21remainder_kernel_cudaERNS_18TensorIteratorBaseEENKUlvE0_clEvENKUlvE2_clEvEUlS4_S4_E_EESt5arrayIPcLm3EEEEviT0_T1_)
        /*131c*/ 	.word	0x00000000


	//----- nvinfo : EIATTR_REGCOUNT
	.align		4
.L_863:
        /*1320*/ 	.byte	0x04, 0x2f
        /*1322*/ 	.short	(.L_865 - .L_864)
	.align		4
.L_864:
        /*1324*/ 	.word	index@(_ZN2at6native29vectorized_elementwise_kernelILi4ENS0_13BinaryFunctorIN3c108BFloat16ES4_S4_ZZZNS0_21remainder_kernel_cudaERNS_18TensorIteratorBaseEENKUlvE0_clEvENKUlvE2_clEvEUlS4_S4_E_EESt5arrayIPcLm3EEEEviT0_T1_)
        /*1328*/ 	.word	0x00000020


	//----- nvinfo : EIATTR_FRAME_SIZE
	.align		4
.L_865:
        /*132c*/ 	.byte	0x04, 0x11
        /*132e*/ 	.short	(.L_867 - .L_866)
	.align		4
.L_866:
        /*1330*/ 	.word	index@(_ZN2at6native29vectorized_elementwise_kernelILi4ENS0_13BinaryFunctorIN3c108BFloat16ES4_S4_ZZZNS0_21remainder_kernel_cudaERNS_18TensorIteratorBaseEENKUlvE0_clEvENKUlvE2_clEvEUlS4_S4_E_EESt5arrayIPcLm3EEEEviT0_T1_)
        /*1334*/ 	.word	0x00000000


	//----- nvinfo : EIATTR_REGCOUNT
	.align		4
.L_867:
        /*1338*/ 	.byte	0x04, 0x2f
        /*133a*/ 	.short	(.L_869 - .L_868)
	.align		4
.L_868:
        /*133c*/ 	.word	index@(_ZN2at6native29vectorized_elementwise_kernelILi2ENS0_13BinaryFunctorIN3c108BFloat16ES4_S4_ZZZNS0_21remainder_kernel_cudaERNS_18TensorIteratorBaseEENKUlvE0_clEvENKUlvE2_clEvEUlS4_S4_E_EESt5arrayIPcLm3EEEEviT0_T1_)
        /*1340*/ 	.word	0x00000020


	//----- nvinfo : EIATTR_FRAME_SIZE
	.align		4
.L_869:
        /*1344*/ 	.byte	0x04, 0x11
        /*1346*/ 	.short	(.L_871 - .L_870)
	.align		4
.L_870:
        /*1348*/ 	.word	index@(_ZN2at6native29vectorized_elementwise_kernelILi2ENS0_13BinaryFunctorIN3c108BFloat16ES4_S4_ZZZNS0_21remainder_kernel_cudaERNS_18TensorIteratorBaseEENKUlvE0_clEvENKUlvE2_clEvEUlS4_S4_E_EESt5arrayIPcLm3EEEEviT0_T1_)
        /*134c*/ 	.word	0x00000000


	//----- nvinfo : EIATTR_REGCOUNT
	.align		4
.L_871:
        /*1350*/ 	.byte	0x04, 0x2f
        /*1352*/ 	.short	(.L_873 - .L_872)
	.align		4
.L_872:
        /*1354*/ 	.word	index@(_ZN2at6native27unrolled_elementwise_kernelINS0_13BinaryFunctorIN3c108BFloat16ES4_S4_ZZZNS0_21remainder_kernel_cudaERNS_18TensorIteratorBaseEENKUlvE0_clEvENKUlvE2_clEvEUlS4_S4_E_EESt5arrayIPcLm3EELi4E23TrivialOffsetCalculatorILi2EjESE_ILi1EjENS0_6memory15LoadWithoutCastENSH_16StoreWithoutCastEEEviT_T0_T2_T3_T4_T5_)
        /*1358*/ 	.word	0x0000001e


	//----- nvinfo : EIATTR_FRAME_SIZE
	.align		4
.L_873:
        /*135c*/ 	.byte	0x04, 0x11
        /*135e*/ 	.short	(.L_875 - .L_874)
	.align		4
.L_874:
        /*1360*/ 	.word	index@(_ZN2at6native27unrolled_elementwise_kernelINS0_13BinaryFunctorIN3c108BFloat16ES4_S4_ZZZNS0_21remainder_kernel_cudaERNS_18TensorIteratorBaseEENKUlvE0_clEvENKUlvE2_clEvEUlS4_S4_E_EESt5arrayIPcLm3EELi4E23TrivialOffsetCalculatorILi2EjESE_ILi1EjENS0_6memory15LoadWithoutCastENSH_16StoreWithoutCastEEEviT_T0_T2_T3_T4_T5_)
        /*1364*/ 	.word	0x00000000


	//----- nvinfo : EIATTR_REGCOUNT
	.align		4
.L_875:
        /*1368*/ 	.byte	0x04, 0x2f
        /*136a*/ 	.short	(.L_877 - .L_876)
	.align		4
.L_876:
        /*136c*/ 	.word	index@(_ZN2at6native18elementwise_kernelILi128ELi4EZNS0_22gpu_kernel_impl_nocastINS0_13BinaryFunctorIN3c108BFloat16ES5_S5_ZZZNS0_21remainder_kernel_cudaERNS_18TensorIteratorBaseEENKUlvE0_clEvENKUlvE2_clEvEUlS5_S5_E_EEEEvS7_RKT_EUliE_EEviT1_)
        /*1370*/ 	.word	0x00000012


	//----- nvinfo : EIATTR_FRAME_SIZE
	.align		4
.L_877:
        /*1374*/ 	.byte	0x04, 0x11
        /*1376*/ 	.short	(.L_879 - .L_878)
	.align		4
.L_878:
        /*1378*/ 	.word	index@(_ZN2at6native18elementwise_kernelILi128ELi4EZNS0_22gpu_kernel_impl_nocastINS0_13BinaryFunctorIN3c108BFloat16ES5_S5_ZZZNS0_21remainder_kernel_cudaERNS_18TensorIteratorBaseEENKUlvE0_clEvENKUlvE2_clEvEUlS5_S5_E_EEEEvS7_RKT_EUliE_EEviT1_)
        /*137c*/ 	.word	0x00000000


	//----- nvinfo : EIATTR_REGCOUNT
	.align		4
.L_879:
        /*1380*/ 	.byte	0x04, 0x2f
        /*1382*/ 	.short	(.L_881 - .L_880)
	.align		4
.L_880:
        /*1384*/ 	.word	index@(_ZN2at6native27unrolled_elementwise_kernelINS0_13BinaryFunctorIN3c108BFloat16ES4_S4_ZZZNS0_21remainder_kernel_cudaERNS_18TensorIteratorBaseEENKUlvE0_clEvENKUlvE2_clEvEUlS4_S4_E_EESt5arrayIPcLm3EELi4E23TrivialOffsetCalculatorILi2EjESE_ILi1EjENS0_6memory12LoadWithCastILi2EEENSH_13StoreWithCastILi1EEEEEviT_T0_T2_T3_T4_T5_)
        /*1388*/ 	.word	0x0000001e


	//----- nvinfo : EIATTR_FRAME_SIZE
	.align		4
.L_881:
        /*138c*/ 	.byte	0x04, 0x11
        /*138e*/ 	.short	(.L_883 - .L_882)
	.align		4
.L_882:
        /*1390*/ 	.word	index@(_ZN2at6native27unrolled_elementwise_kernelINS0_13BinaryFunctorIN3c108BFloat16ES4_S4_ZZZNS0_21remainder_kernel_cudaERNS_18TensorIteratorBaseEENKUlvE0_clEvENKUlvE2_clEvEUlS4_S4_E_EESt5arrayIPcLm3EELi4E23TrivialOffsetCalculatorILi2EjESE_ILi1EjENS0_6memory12LoadWithCastILi2EEENSH_13StoreWithCastILi1EEEEEviT_T0_T2_T3_T4_T5_)
        /*1394*/ 	.word	0x00000000


	//----- nvinfo : EIATTR_REGCOUNT
	.align		4
.L_883:
        /*1398*/ 	.byte	0x04, 0x2f
        /*139a*/ 	.short	(.L_885 - .L_884)
	.align		4
.L_884:
        /*139c*/ 	.word	index@(_ZN2at6native18elementwise_kernelILi128ELi4EZNS0_15gpu_kernel_implINS0_13BinaryFunctorIN3c108BFloat16ES5_S5_ZZZNS0_21remainder_kernel_cudaERNS_18TensorIteratorBaseEENKUlvE0_clEvENKUlvE2_clEvEUlS5_S5_E_EEEEvS7_RKT_EUliE_EEviT1_)
        /*13a0*/ 	.word	0x00000019


	//----- nvinfo : EIATTR_FRAME_SIZE
	.align		4
.L_885:
        /*13a4*/ 	.byte	0x04, 0x11
        /*13a6*/ 	.short	(.L_887 - .L_886)
	.align		4
.L_886:
        /*13a8*/ 	.word	index@(_ZN2at6native18elementwise_kernelILi128ELi4EZNS0_15gpu_kernel_implINS0_13BinaryFunctorIN3c108BFloat16ES5_S5_ZZZNS0_21remainder_kernel_cudaERNS_18TensorIteratorBaseEENKUlvE0_clEvENKUlvE2_clEvEUlS5_S5_E_EEEEvS7_RKT_EUliE_EEviT1_)
        /*13ac*/ 	.word	0x00000000


	//----- nvinfo : EIATTR_REGCOUNT
	.align		4
.L_887:
        /*13b0*/ 	.byte	0x04, 0x2f
        /*13b2*/ 	.short	(.L_889 - .L_888)
	.align		4
.L_888:
        /*13b4*/ 	.word	index@(_ZN2at6native29vectorized_elementwise_kernelILi8ENS0_13AUnaryFunctorIhhhZZZNS0_16fmod_kernel_cudaERNS_18TensorIteratorBaseEENKUlvE_clEvENKUlvE_clEvEUlhhE_EESt5arrayIPcLm2EEEEviT0_T1_)
        /*13b8*/ 	.word	0x0000001e


	//----- nvinfo : EIATTR_FRAME_SIZE
	.align		4
.L_889:
        /*13bc*/ 	.byte	0x04, 0x11
        /*13be*/ 	.short	(.L_891 - .L_890)
	.align		4
.L_890:
        /*13c0*/ 	.word	index@($__internal_41_$__cuda_sm20_rem_u16)
        /*13c4*/ 	.word	0x00000000


	//----- nvinfo : EIATTR_FRAME_SIZE
	.align		4
.L_891:
        /*13c8*/ 	.byte	0x04, 0x11
        /*13ca*/ 	.short	(.L_893 - .L_892)
	.align		4
.L_892:
        /*13cc*/ 	.word	index@(_ZN2at6native29vectorized_elementwise_kernelILi8ENS0_13AUnaryFunctorIhhhZZZNS0_16fmod_kernel_cudaERNS_18TensorIteratorBaseEENKUlvE_clEvENKUlvE_clEvEUlhhE_EESt5arrayIPcLm2EEEEviT0_T1_)
        /*13d0*/ 	.word	0x00000000


	//----- nvinfo : EIATTR_REGCOUNT
	.align		4
.L_893:
        /*13d4*/ 	.byte	0x04, 0x2f
        /*13d6*/ 	.short	(.L_895 - .L_894)
	.align		4
.L_894:
        /*13d8*/ 	.word	index@(_ZN2at6native29vectorized_elementwise_kernelILi4ENS0_13AUnaryFunctorIhhhZZZNS0_16fmod_kernel_cudaERNS_18TensorIteratorBaseEENKUlvE_clEvENKUlvE_clEvEUlhhE_EESt5arrayIPcLm2EEEEviT0_T1_)
        /*13dc*/ 	.word	0x0000001e


	//----- nvinfo : EIATTR_FRAME_SIZE
	.align		4
.L_895:
        /*13e0*/ 	.byte	0x04, 0x11
        /*13e2*/ 	.short	(.L_897 - .L_896)
	.align		4
.L_896:
        /*13e4*/ 	.word	index@($__internal_40_$__cuda_sm20_rem_u16)
        /*13e8*/ 	.word	0x00000000


	//----- nvinfo : EIATTR_FRAME_SIZE
	.align		4
.L_897:
        /*13ec*/ 	.byte	0x04, 0x11
        /*13ee*/ 	.short	(.L_899 - .L_898)
	.align		4
.L_898:
        /*13f0*/ 	.word	index@(_ZN2at6native29vectorized_elementwise_kernelILi4ENS0_13AUnaryFunctorIhhhZZZNS0_16fmod_kernel_cudaERNS_18TensorIteratorBaseEENKUlvE_clEvENKUlvE_clEvEUlhhE_EESt5arrayIPcLm2EEEEviT0_T1_)
        /*13f4*/ 	.word	0x00000000


	//----- nvinfo : EIATTR_REGCOUNT
	.align		4
.L_899:
        /*13f8*/ 	.byte	0x04, 0x2f
        /*13fa*/ 	.short	(.L_901 - .L_900)
	.align		4
.L_900:
        /*13fc*/ 	.word	index@(_ZN2at6native29vectorized_elementwise_kernelILi2ENS0_13AUnaryFunctorIhhhZZZNS0_16fmod_kernel_cudaERNS_18TensorIteratorBaseEENKUlvE_clEvENKUlvE_clEvEUlhhE_EESt5arrayIPcLm2EEEEviT0_T1_)
        /*1400*/ 	.word	0x00000020


	//----- nvinfo : EIATTR_FRAME_SIZE
	.align		4
.L_901:
        /*1404*/ 	.byte	0x04, 0x11
        /*1406*/ 	.short	(.L_903 - .L_902)
	.align		4
.L_902:
        /*1408*/ 	.word	index@($__internal_39_$__cuda_sm20_rem_u16)
        /*140c*/ 	.word	0x00000000


	//----- nvinfo : EIATTR_FRAME_SIZE
	.align		4
.L_903:
        /*1410*/ 	.byte	0x04, 0x11
        /*1412*/ 	.short	(.L_905 - .L_904)
	.align		4
.L_904:
        /*1414*/ 	.word	index@(_ZN2at6native29vectorized_elementwise_kernelILi2ENS0_13AUnaryFunctorIhhhZZZNS0_16fmod_kernel_cudaERNS_18TensorIteratorBaseEENKUlvE_clEvENKUlvE_clEvEUlhhE_EESt5arrayIPcLm2EEEEviT0_T1_)
        /*1418*/ 	.word	0x00000000


	//----- nvinfo : EIATTR_REGCOUNT
	.align		4
.L_905:
        /*141c*/ 	.byte	0x04, 0x2f
        /*141e*/ 	.short	(.L_907 - .L_906)
	.align		4
.L_906:
        /*1420*/ 	.word	index@(_ZN2at6native27unrolled_elementwise_kernelINS0_13AUnaryFunctorIhhhZZZNS0_16fmod_kernel_cudaERNS_18TensorIteratorBaseEENKUlvE_clEvENKUlvE_clEvEUlhhE_EESt5arrayIPcLm2EELi4E23TrivialOffsetCalculatorILi1EjESD_NS0_6memory15LoadWithoutCastENSE_16StoreWithoutCastEEEviT_T0_T2_T3_T4_T5_)
        /*1424*/ 	.word	0x00000016


	//----- nvinfo : EIATTR_FRAME_SIZE
	.align		4
.L_907:
        /*1428*/ 	.byte	0x04, 0x11
        /*142a*/ 	.short	(.L_909 - .L_908)
	.align		4
.L_908:
        /*142c*/ 	.word	index@($__internal_38_$__cuda_sm20_rem_u16)
        /*1430*/ 	.word	0x00000000


	//----- nvinfo : EIATTR_FRAME_SIZE
	.align		4
.L_909:
        /*1434*/ 	.byte	0x04, 0x11
        /*1436*/ 	.short	(.L_911 - .L_910)
	.align		4
.L_910:
        /*1438*/ 	.word	index@(_ZN2at6native27unrolled_elementwise_kernelINS0_13AUnaryFunctorIhhhZZZNS0_16fmod_kernel_cudaERNS_18TensorIteratorBaseEENKUlvE_clEvENKUlvE_clEvEUlhhE_EESt5arrayIPcLm2EELi4E23TrivialOffsetCalculatorILi1EjESD_NS0_6memory15LoadWithoutCastENSE_16StoreWithoutCastEEEviT_T0_T2_T3_T4_T5_)
        /*143c*/ 	.word	0x00000000


	//----- nvinfo : EIATTR_REGCOUNT
	.align		4
.L_911:
        /*1440*/ 	.byte	0x04, 0x2f
        /*1442*/ 	.short	(.L_913 - .L_912)
	.align		4
.L_912:
        /*1444*/ 	.word	index@(_ZN2at6native18elementwise_kernelILi128ELi4EZNS0_22gpu_kernel_impl_nocastINS0_13AUnaryFunctorIhhhZZZNS0_16fmod_kernel_cudaERNS_18TensorIteratorBaseEENKUlvE_clEvENKUlvE_clEvEUlhhE_EEEEvS5_RKT_EUliE_EEviT1_)
        /*1448*/ 	.word	0x00000012


	//----- nvinfo : EIATTR_FRAME_SIZE
	.align		4
.L_913:
        /*144c*/ 	.byte	0x04, 0x11
        /*144e*/ 	.short	(.L_915 - .L_914)
	.align		4
.L_914:
        /*1450*/ 	.word	index@($__internal_37_$__cuda_sm20_rem_u16)
        /*1454*/ 	.word	0x00000000


	//----- nvinfo : EIATTR_FRAME_SIZE
	.align		4
.L_915:
        /*1458*/ 	.byte	0x04, 0x11
        /*145a*/ 	.short	(.L_917 - .L_916)
	.align		4
.L_916:
        /*145c*/ 	.word	index@(_ZN2at6native18elementwise_kernelILi128ELi4EZNS0_22gpu_kernel_impl_nocastINS0_13AUnaryFunctorIhhhZZZNS0_16fmod_kernel_cudaERNS_18TensorIteratorBaseEENKUlvE_clEvENKUlvE_clEvEUlhhE_EEEEvS5_RKT_EUliE_EEviT1_)
        /*1460*/ 	.word	0x00000000


	//----- nvinfo : EIATTR_REGCOUNT
	.align		4
.L_917:
        /*1464*/ 	.byte	0x04, 0x2f
        /*1466*/ 	.short	(.L_919 - .L_918)
	.align		4
.L_918:
        /*1468*/ 	.word	index@(_ZN2at6native27unrolled_elementwise_kernelINS0_13AUnaryFunctorIhhhZZZNS0_16fmod_kernel_cudaERNS_18TensorIteratorBaseEENKUlvE_clEvENKUlvE_clEvEUlhhE_EESt5arrayIPcLm2EELi4E23TrivialOffsetCalculatorILi1EjESD_NS0_6memory12LoadWithCastILi1EEENSE_13StoreWithCastILi1EEEEEviT_T0_T2_T3_T4_T5_)
        /*146c*/ 	.word	0x0000001c


	//----- nvinfo : EIATTR_FRAME_SIZE
	.align		4
.L_919:
        /*1470*/ 	.byte	0x04, 0x11
        /*1472*/ 	.short	(.L_921 - .L_920)
	.align		4
.L_920:
        /*1474*/ 	.word	index@($__internal_36_$__cuda_sm20_rem_u16)
        /*1478*/ 	.word	0x00000000


	//----- nvinfo : EIATTR_FRAME_SIZE
	.align		4
.L_921:
        /*147c*/ 	.byte	0x04, 0x11
        /*147e*/ 	.short	(.L_923 - .L_922)
	.align		4
.L_922:
        /*1480*/ 	.word	index@(_ZN2at6native27unrolled_elementwise_kernelINS0_13AUnaryFunctorIhhhZZZNS0_16fmod_kernel_cudaERNS_18TensorIteratorBaseEENKUlvE_clEvENKUlvE_clEvEUlhhE_EESt5arrayIPcLm2EELi4E23TrivialOffsetCalculatorILi1EjESD_NS0_6memory12LoadWithCastILi1EEENSE_13StoreWithCastILi1EEEEEviT_T0_T2_T3_T4_T5_)
        /*1484*/ 	.word	0x00000000


	//----- nvinfo : EIATTR_REGCOUNT
	.align		4
.L_923:
        /*1488*/ 	.byte	0x04, 0x2f
        /*148a*/ 	.short	(.L_925 - .L_924)
	.align		4
.L_924:
        /*148c*/ 	.word	index@(_ZN2at6native18elementwise_kernelILi128ELi4EZNS0_15gpu_kernel_implINS0_13AUnaryFunctorIhhhZZZNS0_16fmod_kernel_cudaERNS_18TensorIteratorBaseEENKUlvE_clEvENKUlvE_clEvEUlhhE_EEEEvS5_RKT_EUliE_EEviT1_)
        /*1490*/ 	.word	0x0000001a


	//----- nvinfo : EIATTR_FRAME_SIZE
	.align		4
.L_925:
        /*1494*/ 	.byte	0x04, 0x11
        /*1496*/ 	.short	(.L_927 - .L_926)
	.align		4
.L_926:
        /*1498*/ 	.word	index@($__internal_35_$__cuda_sm20_rem_u16)
        /*149c*/ 	.word	0x00000000


	//----- nvinfo : EIATTR_FRAME_SIZE
	.align		4
.L_927:
        /*14a0*/ 	.byte	0x04, 0x11
        /*14a2*/ 	.short	(.L_929 - .L_928)
	.align		4
.L_928:
        /*14a4*/ 	.word	index@(_ZN2at6native18elementwise_kernelILi128ELi4EZNS0_15gpu_kernel_implINS0_13AUnaryFunctorIhhhZZZNS0_16fmod_kernel_cudaERNS_18TensorIteratorBaseEENKUlvE_clEvENKUlvE_clEvEUlhhE_EEEEvS5_RKT_EUliE_EEviT1_)
        /*14a8*/ 	.word	0x00000000


	//----- nvinfo : EIATTR_REGCOUNT
	.align		4
.L_929:
        /*14ac*/ 	.byte	0x04, 0x2f
        /*14ae*/ 	.short	(.L_931 - .L_930)
	.align		4
.L_930:
        /*14b0*/ 	.word	index@(_ZN2at6native29vectorized_elementwise_kernelILi8ENS0_13BUnaryFunctorIhhhZZZNS0_16fmod_kernel_cudaERNS_18TensorIteratorBaseEENKUlvE_clEvENKUlvE_clEvEUlhhE_EESt5arrayIPcLm2EEEEviT0_T1_)
        /*14b4*/ 	.word	0x0000001e


	//----- nvinfo : EIATTR_FRAME_SIZE
	.align		4
.L_931:
        /*14b8*/ 	.byte	0x04, 0x11
        /*14ba*/ 	.short	(.L_933 - .L_932)
	.align		4
.L_932:
        /*14bc*/ 	.word	index@($__internal_34_$__cuda_sm20_rem_u16)
        /*14c0*/ 	.word	0x00000000


	//----- nvinfo : EIATTR_FRAME_SIZE
	.align		4
.L_933:
        /*14c4*/ 	.byte	0x04, 0x11
        /*14c6*/ 	.short	(.L_935 - .L_934)
	.align		4
.L_934:
        /*14c8*/ 	.word	index@(_ZN2at6native29vectorized_elementwise_kernelILi8ENS0_13BUnaryFunctorIhhhZZZNS0_16fmod_kernel_cudaERNS_18TensorIteratorBaseEENKUlvE_clEvENKUlvE_clEvEUlhhE_EESt5arrayIPcLm2EEEEviT0_T1_)
        /*14cc*/ 	.word	0x00000000


	//----- nvinfo : EIATTR_REGCOUNT
	.align		4
.L_935:
        /*14d0*/ 	.byte	0x04, 0x2f
        /*14d2*/ 	.short	(.L_937 - .L_936)
	.align		4
.L_936:
        /*14d4*/ 	.word	index@(_ZN2at6native29vectorized_elementwise_kernelILi4ENS0_13BUnaryFunctorIhhhZZZNS0_16fmod_kernel_cudaERNS_18TensorIteratorBaseEENKUlvE_clEvENKUlvE_clEvEUlhhE_EESt5arrayIPcLm2EEEEviT0_T1_)
        /*14d8*/ 	.word	0x0000001e


	//----- nvinfo : EIATTR_FRAME_SIZE
	.align		4
.L_937:
        /*14dc*/ 	.byte	0x04, 0x11
        /*14de*/ 	.short	(.L_939 - .L_938)
	.align		4
.L_938:
        /*14e0*/ 	.word	index@($__internal_33_$__cuda_sm20_rem_u16)
        /*14e4*/ 	.word	0x00000000


	//----- nvinfo : EIATTR_FRAME_SIZE
	.align		4
.L_939:
        /*14e8*/ 	.byte	0x04, 0x11
        /*14ea*/ 	.short	(.L_941 - .L_940)
	.align		4
.L_940:
        /*14ec*/ 	.word	index@(_ZN2at6native29vectorized_elementwise_kernelILi4ENS0_13BUnaryFunctorIhhhZZZNS0_16fmod_kernel_cudaERNS_18TensorIteratorBaseEENKUlvE_clEvENKUlvE_clEvEUlhhE_EESt5arrayIPcLm2EEEEviT0_T1_)
        /*14f0*/ 	.word	0x00000000


	//----- nvinfo : EIATTR_REGCOUNT
	.align		4
.L_941:
        /*14f4*/ 	.byte	0x04, 0x2f
        /*14f6*/ 	.short	(.L_943 - .L_942)
	.align		4
.L_942:
        /*14f8*/ 	.word	index@(_ZN2at6native29vectorized_elementwise_kernelILi2ENS0_13BUnaryFunctorIhhhZZZNS0_16fmod_kernel_cudaERNS_18TensorIteratorBaseEENKUlvE_clEvENKUlvE_clEvEUlhhE_EESt5arrayIPcLm2EEEEviT0_T1_)
        /*14fc*/ 	.word	0x00000020


	//----- nvinfo : EIATTR_FRAME_SIZE
	.align		4
.L_943:
        /*1500*/ 	.byte	0x04, 0x11
        /*1502*/ 	.short	(.L_945 - .L_944)
	.align		4
.L_944:
        /*1504*/ 	.word	index@($__internal_32_$__cuda_sm20_rem_u16)
        /*1508*/ 	.word	0x00000000


	//----- nvinfo : EIATTR_FRAME_SIZE
	.align		4
.L_945:
        /*150c*/ 	.byte	0x04, 0x11
        /*150e*/ 	.short	(.L_947 - .L_946)
	.align		4
.L_946:
        /*1510*/ 	.word	index@(_ZN2at6native29vectorized_elementwise_kernelILi2ENS0_13BUnaryFunctorIhhhZZZNS0_16fmod_kernel_cudaERNS_18TensorIteratorBaseEENKUlvE_clEvENKUlvE_clEvEUlhhE_EESt5arrayIPcLm2EEEEviT0_T1_)
        /*1514*/ 	.word	0x00000000


	//----- nvinfo : EIATTR_REGCOUNT
	.align		4
.L_947:
        /*1518*/ 	.byte	0x04, 0x2f
        /*151a*/ 	.short	(.L_949 - .L_948)
	.align		4
.L_948:
        /*151c*/ 	.word	index@(_ZN2at6native27unrolled_elementwise_kernelINS0_13BUnaryFunctorIhhhZZZNS0_16fmod_kernel_cudaERNS_18TensorIteratorBaseEENKUlvE_clEvENKUlvE_clEvEUlhhE_EESt5arrayIPcLm2EELi4E23TrivialOffsetCalculatorILi1EjESD_NS0_6memory15LoadWithoutCastENSE_16StoreWithoutCastEEEviT_T0_T2_T3_T4_T5_)
        /*1520*/ 	.word	0x00000016


	//----- nvinfo : EIATTR_FRAME_SIZE
	.align		4
.L_949:
        /*1524*/ 	.byte	0x04, 0x11
        /*1526*/ 	.short	(.L_951 - .L_950)
	.align		4
.L_950:
        /*1528*/ 	.word	index@($__internal_31_$__cuda_sm20_rem_u16)
        /*152c*/ 	.word	0x00000000


	//----- nvinfo : EIATTR_FRAME_SIZE
	.align		4
.L_951:
        /*1530*/ 	.byte	0x04, 0x11
        /*1532*/ 	.short	(.L_953 - .L_952)
	.align		4
.L_952:
        /*1534*/ 	.word	index@(_ZN2at6native27unrolled_elementwise_kernelINS0_13BUnaryFunctorIhhhZZZNS0_16fmod_kernel_cudaERNS_18TensorIteratorBaseEENKUlvE_clEvENKUlvE_clEvEUlhhE_EESt5arrayIPcLm2EELi4E23TrivialOffsetCalculatorILi1EjESD_NS0_6memory15LoadWithoutCastENSE_16StoreWithoutCastEEEviT_T0_T2_T3_T4_T5_)
        /*1538*/ 	.word	0x00000000


	//----- nvinfo : EIATTR_REGCOUNT
	.align		4
.L_953:
        /*153c*/ 	.byte	0x04, 0x2f
        /*153e*/ 	.short	(.L_955 - .L_954)
	.align		4
.L_954:
        /*1540*/ 	.word	index@(_ZN2at6native18elementwise_kernelILi128ELi4EZNS0_22gpu_kernel_impl_nocastINS0_13BUnaryFunctorIhhhZZZNS0_16fmod_kernel_cudaERNS_18TensorIteratorBaseEENKUlvE_clEvENKUlvE_clEvEUlhhE_EEEEvS5_RKT_EUliE_EEviT1_)
        /*1544*/ 	.word	0x00000012


	//----- nvinfo : EIATTR_FRAME_SIZE
	.align		4
.L_955:
        /*1548*/ 	.byte	0x04, 0x11
        /*154a*/ 	.short	(.L_957 - .L_956)
	.align		4
.L_956:
        /*154c*/ 	.word	index@($__internal_30_$__cuda_sm20_rem_u16)
        /*1550*/ 	.word	0x00000000


	//----- nvinfo : EIATTR_FRAME_SIZE
	.align		4
.L_957:
        /*1554*/ 	.byte	0x04, 0x11
        /*1556*/ 	.short	(.L_959 - .L_958)
	.align		4
.L_958:
        /*1558*/ 	.word	index@(_ZN2at6native18elementwise_kernelILi128ELi4EZNS0_22gpu_kernel_impl_nocastINS0_13BUnaryFunctorIhhhZZZNS0_16fmod_kernel_cudaERNS_18TensorIteratorBaseEENKUlvE_clEvENKUlvE_clEvEUlhhE_EEEEvS5_RKT_EUliE_EEviT1_)
        /*155c*/ 	.word	0x00000000


	//----- nvinfo : EIATTR_REGCOUNT
	.align		4
.L_959:
        /*1560*/ 	.byte	0x04, 0x2f
        /*1562*/ 	.short	(.L_961 - .L_960)
	.align		4
.L_960:
        /*1564*/ 	.word	index@(_ZN2at6native27unrolled_elementwise_kernelINS0_13BUnaryFunctorIhhhZZZNS0_16fmod_kernel_cudaERNS_18TensorIteratorBaseEENKUlvE_clEvENKUlvE_clEvEUlhhE_EESt5arrayIPcLm2EELi4E23TrivialOffsetCalculatorILi1EjESD_NS0_6memory12LoadWithCastILi1EEENSE_13StoreWithCastILi1EEEEEviT_T0_T2_T3_T4_T5_)
        /*1568*/ 	.word	0x0000001c


	//----- nvinfo : EIATTR_FRAME_SIZE
	.align		4
.L_961:
        /*156c*/ 	.byte	0x04, 0x11
        /*156e*/ 	.short	(.L_963 - .L_962)
	.align		4
.L_962:
        /*1570*/ 	.word	index@($__internal_29_$__cuda_sm20_rem_u16)
        /*1574*/ 	.word	0x00000000


	//----- nvinfo : EIATTR_FRAME_SIZE
	.align		4
.L_963:
        /*1578*/ 	.byte	0x04, 0x11
        /*157a*/ 	.short	(.L_965 - .L_964)
	.align		4
.L_964:
        /*157c*/ 	.word	index@(_ZN2at6native27unrolled_elementwise_kernelINS0_13BUnaryFunctorIhhhZZZNS0_16fmod_kernel_cudaERNS_18TensorIteratorBaseEENKUlvE_clEvENKUlvE_clEvEUlhhE_EESt5arrayIPcLm2EELi4E23TrivialOffsetCalculatorILi1EjESD_NS0_6memory12LoadWithCastILi1EEENSE_13StoreWithCastILi1EEEEEviT_T0_T2_T3_T4_T5_)
        /*1580*/ 	.word	0x00000000


	//----- nvinfo : EIATTR_REGCOUNT
	.align		4
.L_965:
        /*1584*/ 	.byte	0x04, 0x2f
        /*1586*/ 	.short	(.L_967 - .L_966)
	.align		4
.L_966:
        /*1588*/ 	.word	index@(_ZN2at6native18elementwise_kernelILi128ELi4EZNS0_15gpu_kernel_implINS0_13BUnaryFunctorIhhhZZZNS0_16fmod_kernel_cudaERNS_18TensorIteratorBaseEENKUlvE_clEvENKUlvE_clEvEUlhhE_EEEEvS5_RKT_EUliE_EEviT1_)
        /*158c*/ 	.word	0x0000001a


	//----- nvinfo : EIATTR_FRAME_SIZE
	.align		4
.L_967:
        /*1590*/ 	.byte	0x04, 0x11
        /*1592*/ 	.short	(.L_969 - .L_968)
	.align		4
.L_968:
        /*1594*/ 	.word	index@($__internal_28_$__cuda_sm20_rem_u16)
        /*1598*/ 	.word	0x00000000


	//----- nvinfo : EIATTR_FRAME_SIZE
	.align		4
.L_969:
        /*159c*/ 	.byte	0x04, 0x11
        /*159e*/ 	.short	(.L_971 - .L_970)
	.align		4
.L_970:
        /*15a0*/ 	.word	index@(_ZN2at6native18elementwise_kernelILi128ELi4EZNS0_15gpu_kernel_implINS0_13BUnaryFunctorIhhhZZZNS0_16fmod_kernel_cudaERNS_18TensorIteratorBaseEENKUlvE_clEvENKUlvE_clEvEUlhhE_EEEEvS5_RKT_EUliE_EEviT1_)
        /*15a4*/ 	.word	0x00000000


	//----- nvinfo : EIATTR_REGCOUNT
	.align		4
.L_971:
        /*15a8*/ 	.byte	0x04, 0x2f
        /*15aa*/ 	.short	(.L_973 - .L_972)
	.align		4
.L_972:
        /*15ac*/ 	.word	index@(_ZN2at6native29vectorized_elementwise_kernelILi8ENS0_13BinaryFunctorIhhhZZZNS0_16fmod_kernel_cudaERNS_18TensorIteratorBaseEENKUlvE_clEvENKUlvE_clEvEUlhhE_EESt5arrayIPcLm3EEEEviT0_T1_)
        /*15b0*/ 	.word	0x00000022


	//----- nvinfo : EIATTR_FRAME_SIZE
	.align		4
.L_973:
        /*15b4*/ 	.byte	0x04, 0x11
        /*15b6*/ 	.short	(.L_975 - .L_974)
	.align		4
.L_974:
        /*15b8*/ 	.word	index@($__internal_27_$__cuda_sm20_rem_u16)
        /*15bc*/ 	.word	0x00000000


	//----- nvinfo : EIATTR_FRAME_SIZE
	.align		4
.L_975:
        /*15c0*/ 	.byte	0x04, 0x11
        /*15c2*/ 	.short	(.L_977 - .L_976)
	.align		4
.L_976:
        /*15c4*/ 	.word	index@(_ZN2at6native29vectorized_elementwise_kernelILi8ENS0_13BinaryFunctorIhhhZZZNS0_16fmod_kernel_cudaERNS_18TensorIteratorBaseEENKUlvE_clEvENKUlvE_clEvEUlhhE_EESt5arrayIPcLm3EEEEviT0_T1_)
        /*15c8*/ 	.word	0x00000000


	//----- nvinfo : EIATTR_REGCOUNT
	.align		4
.L_977:
        /*15cc*/ 	.byte	0x04, 0x2f
        /*15ce*/ 	.short	(.L_979 - .L_978)
	.align		4
.L_978:
        /*15d0*/ 	.word	index@(_ZN2at6native29vectorized_elementwise_kernelILi4ENS0_13BinaryFunctorIhhhZZZNS0_16fmod_kernel_cudaERNS_18TensorIteratorBaseEENKUlvE_clEvENKUlvE_clEvEUlhhE_EESt5arrayIPcLm3EEEEviT0_T1_)
        /*15d4*/ 	.word	0x00000022


	//----- nvinfo : EIATTR_FRAME_SIZE
	.align		4
.L_979:
        /*15d8*/ 	.byte	0x04, 0x11
        /*15da*/ 	.short	(.L_981 - .L_980)
	.align		4
.L_980:
        /*15dc*/ 	.word	index@($__internal_26_$__cuda_sm20_rem_u16)
        /*15e0*/ 	.word	0x00000000


	//----- nvinfo : EIATTR_FRAME_SIZE
	.align		4
.L_981:
        /*15e4*/ 	.byte	0x04, 0x11
        /*15e6*/ 	.short	(.L_983 - .L_982)
	.align		4
.L_982:
        /*15e8*/ 	.word	index@(_ZN2at6native29vectorized_elementwise_kernelILi4ENS0_13BinaryFunctorIhhhZZZNS0_16fmod_kernel_cudaERNS_18TensorIteratorBaseEENKUlvE_clEvENKUlvE_clEvEUlhhE_EESt5arrayIPcLm3EEEEviT0_T1_)
        /*15ec*/ 	.word	0x00000000


	//----- nvinfo : EIATTR_REGCOUNT
	.align		4
.L_983:
        /*15f0*/ 	.byte	0x04, 0x2f
        /*15f2*/ 	.short	(.L_985 - .L_984)
	.align		4
.L_984:
        /*15f4*/ 	.word	index@(_ZN2at6native29vectorized_elementwise_kernelILi2ENS0_13BinaryFunctorIhhhZZZNS0_16fmod_kernel_cudaERNS_18TensorIteratorBaseEENKUlvE_clEvENKUlvE_clEvEUlhhE_EESt5arrayIPcLm3EEEEviT0_T1_)
        /*15f8*/ 	.word	0x00000022


	//----- nvinfo : EIATTR_FRAME_SIZE
	.align		4
.L_985:
        /*15fc*/ 	.byte	0x04, 0x11
        /*15fe*/ 	.short	(.L_987 - .L_986)
	.align		4
.L_986:
        /*1600*/ 	.word	index@($__internal_25_$__cuda_sm20_rem_u16)
        /*1604*/ 	.word	0x00000000


	//----- nvinfo : EIATTR_FRAME_SIZE
	.align		4
.L_987:
        /*1608*/ 	.byte	0x04, 0x11
        /*160a*/ 	.short	(.L_989 - .L_988)
	.align		4
.L_988:
        /*160c*/ 	.word	index@(_ZN2at6native29vectorized_elementwise_kernelILi2ENS0_13BinaryFunctorIhhhZZZNS0_16fmod_kernel_cudaERNS_18TensorIteratorBaseEENKUlvE_clEvENKUlvE_clEvEUlhhE_EESt5arrayIPcLm3EEEEviT0_T1_)
        /*1610*/ 	.word	0x00000000


	//----- nvinfo : EIATTR_REGCOUNT
	.align		4
.L_989:
        /*1614*/ 	.byte	0x04, 0x2f
        /*1616*/ 	.short	(.L_991 - .L_990)
	.align		4
.L_990:
        /*1618*/ 	.word	index@(_ZN2at6native27unrolled_elementwise_kernelINS0_13BinaryFunctorIhhhZZZNS0_16fmod_kernel_cudaERNS_18TensorIteratorBaseEENKUlvE_clEvENKUlvE_clEvEUlhhE_EESt5arrayIPcLm3EELi4E23TrivialOffsetCalculatorILi2EjESC_ILi1EjENS0_6memory15LoadWithoutCastENSF_16StoreWithoutCastEEEviT_T0_T2_T3_T4_T5_)
        /*161c*/ 	.word	0x0000001c


	//----- nvinfo : EIATTR_FRAME_SIZE
	.align		4
.L_991:
        /*1620*/ 	.byte	0x04, 0x11
        /*1622*/ 	.short	(.L_993 - .L_992)
	.align		4
.L_992:
        /*1624*/ 	.word	index@($__internal_24_$__cuda_sm20_rem_u16)
        /*1628*/ 	.word	0x00000000


	//----- nvinfo : EIATTR_FRAME_SIZE
	.align		4
.L_993:
        /*162c*/ 	.byte	0x04, 0x11
        /*162e*/ 	.short	(.L_995 - .L_994)
	.align		4
.L_994:
        /*1630*/ 	.word	index@(_ZN2at6native27unrolled_elementwise_kernelINS0_13BinaryFunctorIhhhZZZNS0_16fmod_kernel_cudaERNS_18TensorIteratorBaseEENKUlvE_clEvENKUlvE_clEvEUlhhE_EESt5arrayIPcLm3EELi4E23TrivialOffsetCalculatorILi2EjESC_ILi1EjENS0_6memory15LoadWithoutCastENSF_16StoreWithoutCastEEEviT_T0_T2_T3_T4_T5_)
        /*1634*/ 	.word	0x00000000


	//----- nvinfo : EIATTR_REGCOUNT
	.align		4
.L_995:
        /*1638*/ 	.byte	0x04, 0x2f
        /*163a*/ 	.short	(.L_997 - .L_996)
	.align		4
.L_996:
        /*163c*/ 	.word	index@(_ZN2at6native18elementwise_kernelILi128ELi4EZNS0_22gpu_kernel_impl_nocastINS0_13BinaryFunctorIhhhZZZNS0_16fmod_kernel_cudaERNS_18TensorIteratorBaseEENKUlvE_clEvENKUlvE_clEvEUlhhE_EEEEvS5_RKT_EUliE_EEviT1_)
        /*1640*/ 	.word	0x00000014


	//----- nvinfo : EIATTR_FRAME_SIZE
	.align		4
.L_997:
        /*1644*/ 	.byte	0x04, 0x11
        /*1646*/ 	.short	(.L_999 - .L_998)
	.align		4
.L_998:
        /*1648*/ 	.word	index@($__internal_23_$__cuda_sm20_rem_u16)
        /*164c*/ 	.word	0x00000000


	//----- nvinfo : EIATTR_FRAME_SIZE
	.align		4
.L_999:
        /*1650*/ 	.byte	0x04, 0x11
        /*1652*/ 	.short	(.L_1001 - .L_1000)
	.align		4
.L_1000:
        /*1654*/ 	.word	index@(_ZN2at6native18elementwise_kernelILi128ELi4EZNS0_22gpu_kernel_impl_nocastINS0_13BinaryFunctorIhhhZZZNS0_16fmod_kernel_cudaERNS_18TensorIteratorBaseEENKUlvE_clEvENKUlvE_clEvEUlhhE_EEEEvS5_RKT_EUliE_EEviT1_)
        /*1658*/ 	.word	0x00000000


	//----- nvinfo : EIATTR_REGCOUNT
	.align		4
.L_1001:
        /*165c*/ 	.byte	0x04, 0x2f
        /*165e*/ 	.short	(.L_1003 - .L_1002)
	.align		4
.L_1002:
        /*1660*/ 	.word	index@(_ZN2at6native27unrolled_elementwise_kernelINS0_13BinaryFunctorIhhhZZZNS0_16fmod_kernel_cudaERNS_18TensorIteratorBaseEENKUlvE_clEvENKUlvE_clEvEUlhhE_EESt5arrayIPcLm3EELi4E23TrivialOffsetCalculatorILi2EjESC_ILi1EjENS0_6memory12LoadWithCastILi2EEENSF_13StoreWithCastILi1EEEEEviT_T0_T2_T3_T4_T5_)
        /*1664*/ 	.word	0x0000001f


	//----- nvinfo : EIATTR_FRAME_SIZE
	.align		4
.L_1003:
        /*1668*/ 	.byte	0x04, 0x11
        /*166a*/ 	.short	(.L_1005 - .L_1004)
	.align		4
.L_1004:
        /*166c*/ 	.word	index@($__internal_22_$__cuda_sm20_rem_u16)
        /*1670*/ 	.word	0x00000000


	//----- nvinfo : EIATTR_FRAME_SIZE
	.align		4
.L_1005:
        /*1674*/ 	.byte	0x04, 0x11
        /*1676*/ 	.short	(.L_1007 - .L_1006)
	.align		4
.L_1006:
        /*1678*/ 	.word	index@(_ZN2at6native27unrolled_elementwise_kernelINS0_13BinaryFunctorIhhhZZZNS0_16fmod_kernel_cudaERNS_18TensorIteratorBaseEENKUlvE_clEvENKUlvE_clEvEUlhhE_EESt5arrayIPcLm3EELi4E23TrivialOffsetCalculatorILi2EjESC_ILi1EjENS0_6memory12LoadWithCastILi2EEENSF_13StoreWithCastILi1EEEEEviT_T0_T2_T3_T4_T5_)
        /*167c*/ 	.word	0x00000000


	//----- nvinfo : EIATTR_REGCOUNT
	.align		4
.L_1007:
        /*1680*/ 	.byte	0x04, 0x2f
        /*1682*/ 	.short	(.L_1009 - .L_1008)
	.align		4
.L_1008:
        /*1684*/ 	.word	index@(_ZN2at6native18elementwise_kernelILi128ELi4EZNS0_15gpu_kernel_implINS0_13BinaryFunctorIhhhZZZNS0_16fmod_kernel_cudaERNS_18TensorIteratorBaseEENKUlvE_clEvENKUlvE_clEvEUlhhE_EEEEvS5_RKT_EUliE_EEviT1_)
        /*1688*/ 	.word	0x0000001a


	//----- nvinfo : EIATTR_FRAME_SIZE
	.align		4
.L_1009:
        /*168c*/ 	.byte	0x04, 0x11
        /*168e*/ 	.short	(.L_1011 - .L_1010)
	.align		4
.L_1010:
        /*1690*/ 	.word	index@($__internal_21_$__cuda_sm20_rem_u16)
        /*1694*/ 	.word	0x00000000


	//----- nvinfo : EIATTR_FRAME_SIZE
	.align		4
.L_1011:
        /*1698*/ 	.byte	0x04, 0x11
        /*169a*/ 	.short	(.L_1013 - .L_1012)
	.align		4
.L_1012:
        /*169c*/ 	.word	index@(_ZN2at6native18elementwise_kernelILi128ELi4EZNS0_15gpu_kernel_implINS0_13BinaryFunctorIhhhZZZNS0_16fmod_kernel_cudaERNS_18TensorIteratorBaseEENKUlvE_clEvENKUlvE_clEvEUlhhE_EEEEvS5_RKT_EUliE_EEviT1_)
        /*16a0*/ 	.word	0x00000000


	//----- nvinfo : EIATTR_REGCOUNT
	.align		4
.L_1013:
        /*16a4*/ 	.byte	0x04, 0x2f
        /*16a6*/ 	.short	(.L_1015 - .L_1014)
	.align		4
.L_1014:
        /*16a8*/ 	.word	index@(_ZN2at6native29vectorized_elementwise_kernelILi8ENS0_13AUnaryFunctorIaaaZZZNS0_16fmod_kernel_cudaERNS_18TensorIteratorBaseEENKUlvE_clEvENKUlvE0_clEvEUlaaE_EESt5arrayIPcLm2EEEEviT0_T1_)
        /*16ac*/ 	.word	0x00000020


	//----- nvinfo : EIATTR_FRAME_SIZE
	.align		4
.L_1015:
        /*16b0*/ 	.byte	0x04, 0x11
        /*16b2*/ 	.short	(.L_1017 - .L_1016)
	.align		4
.L_1016:
        /*16b4*/ 	.word	index@(_ZN2at6native29vectorized_elementwise_kernelILi8ENS0_13AUnaryFunctorIaaaZZZNS0_16fmod_kernel_cudaERNS_18TensorIteratorBaseEENKUlvE_clEvENKUlvE0_clEvEUlaaE_EESt5arrayIPcLm2EEEEviT0_T1_)
        /*16b8*/ 	.word	0x00000000


	//----- nvinfo : EIATTR_REGCOUNT
	.align		4
.L_1017:
        /*16bc*/ 	.byte	0x04, 0x2f
        /*16be*/ 	.short	(.L_1019 - .L_1018)
	.align		4
.L_1018:
        /*16c0*/ 	.word	index@(_ZN2at6native29vectorized_elementwise_kernelILi4ENS0_13AUnaryFunctorIaaaZZZNS0_16fmod_kernel_cudaERNS_18TensorIteratorBaseEENKUlvE_clEvENKUlvE0_clEvEUlaaE_EESt5arrayIPcLm2EEEEviT0_T1_)
        /*16c4*/ 	.word	0x00000020


	//----- nvinfo : EIATTR_FRAME_SIZE
	.align		4
.L_1019:
        /*16c8*/ 	.byte	0x04, 0x11
        /*16ca*/ 	.short	(.L_1021 - .L_1020)
	.align		4
.L_1020:
        /*16cc*/ 	.word	index@(_ZN2at6native29vectorized_elementwise_kernelILi4ENS0_13AUnaryFunctorIaaaZZZNS0_16fmod_kernel_cudaERNS_18TensorIteratorBaseEENKUlvE_clEvENKUlvE0_clEvEUlaaE_EESt5arrayIPcLm2EEEEviT0_T1_)
        /*16d0*/ 	.word	0x00000000


	//----- nvinfo : EIATTR_REGCOUNT
	.align		4
.L_1021:
        /*16d4*/ 	.byte	0x04, 0x2f
        /*16d6*/ 	.short	(.L_1023 - .L_1022)
	.align		4
.L_1022:
        /*16d8*/ 	.word	index@(_ZN2at6native29vectorized_elementwise_kernelILi2ENS0_13AUnaryFunctorIaaaZZZNS0_16fmod_kernel_cudaERNS_18TensorIteratorBaseEENKUlvE_clEvENKUlvE0_clEvEUlaaE_EESt5arrayIPcLm2EEEEviT0_T1_)
        /*16dc*/ 	.word	0x0000001f


	//----- nvinfo : EIATTR_FRAME_SIZE
	.align		4
.L_1023:
        /*16e0*/ 	.byte	0x04, 0x11
        /*16e2*/ 	.short	(.L_1025 - .L_1024)
	.align		4
.L_1024:
        /*16e4*/ 	.word	index@(_ZN2at6native29vectorized_elementwise_kernelILi2ENS0_13AUnaryFunctorIaaaZZZNS0_16fmod_kernel_cudaERNS_18TensorIteratorBaseEENKUlvE_clEvENKUlvE0_clEvEUlaaE_EESt5arrayIPcLm2EEEEviT0_T1_)
        /*16e8*/ 	.word	0x00000000


	//----- nvinfo : EIATTR_REGCOUNT
	.align		4
.L_1025:
        /*16ec*/ 	.byte	0x04, 0x2f
        /*16ee*/ 	.short	(.L_1027 - .L_1026)
	.align		4
.L_1026:
        /*16f0*/ 	.word	index@(_ZN2at6native27unrolled_elementwise_kernelINS0_13AUnaryFunctorIaaaZZZNS0_16fmod_kernel_cudaERNS_18TensorIteratorBaseEENKUlvE_clEvENKUlvE0_clEvEUlaaE_EESt5arrayIPcLm2EELi4E23TrivialOffsetCalculatorILi1EjESD_NS0_6memory15LoadWithoutCastENSE_16StoreWithoutCastEEEviT_T0_T2_T3_T4_T5_)
        /*16f4*/ 	.word	0x00000018


	//----- nvinfo : EIATTR_FRAME_SIZE
	.align		4
.L_1027:
        /*16f8*/ 	.byte	0x04, 0x11
        /*16fa*/ 	.short	(.L_1029 - .L_1028)
	.align		4
.L_1028:
        /*16fc*/ 	.word	index@(_ZN2at6native27unrolled_elementwise_kernelINS0_13AUnaryFunctorIaaaZZZNS0_16fmod_kernel_cudaERNS_18TensorIteratorBaseEENKUlvE_clEvENKUlvE0_clEvEUlaaE_EESt5arrayIPcLm2EELi4E23TrivialOffsetCalculatorILi1EjESD_NS0_6memory15LoadWithoutCastENSE_16StoreWithoutCastEEEviT_T0_T2_T3_T4_T5_)
        /*1700*/ 	.word	0x00000000


	//----- nvinfo : EIATTR_REGCOUNT
	.align		4
.L_1029:
        /*1704*/ 	.byte	0x04, 0x2f
        /*1706*/ 	.short	(.L_1031 - .L_1030)
	.align		4
.L_1030:
        /*1708*/ 	.word	index@(_ZN2at6native18elementwise_kernelILi128ELi4EZNS0_22gpu_kernel_impl_nocastINS0_13AUnaryFunctorIaaaZZZNS0_16fmod_kernel_cudaERNS_18TensorIteratorBaseEENKUlvE_clEvENKUlvE0_clEvEUlaaE_EEEEvS5_RKT_EUliE_EEviT1_)
        /*170c*/ 	.word	0x00000012


	//----- nvinfo : EIATTR_FRAME_SIZE
	.align		4
.L_1031:
        /*1710*/ 	.byte	0x04, 0x11
        /*1712*/ 	.short	(.L_1033 - .L_1032)
	.align		4
.L_1032:
        /*1714*/ 	.word	index@(_ZN2at6native18elementwise_kernelILi128ELi4EZNS0_22gpu_kernel_impl_nocastINS0_13AUnaryFunctorIaaaZZZNS0_16fmod_kernel_cudaERNS_18TensorIteratorBaseEENKUlvE_clEvENKUlvE0_clEvEUlaaE_EEEEvS5_RKT_EUliE_EEviT1_)
        /*1718*/ 	.word	0x00000000


	//----- nvinfo : EIATTR_REGCOUNT
	.align		4
.L_1033:
        /*171c*/ 	.byte	0x04, 0x2f
        /*171e*/ 	.short	(.L_1035 - .L_1034)
	.align		4
.L_1034:
        /*1720*/ 	.word	index@(_ZN2at6native27unrolled_elementwise_kernelINS0_13AUnaryFunctorIaaaZZZNS0_16fmod_kernel_cudaERNS_18TensorIteratorBaseEENKUlvE_clEvENKUlvE0_clEvEUlaaE_EESt5arrayIPcLm2EELi4E23TrivialOffsetCalculatorILi1EjESD_NS0_6memory12LoadWithCastILi1EEENSE_13StoreWithCastILi1EEEEEviT_T0_T2_T3_T4_T5_)
        /*1724*/ 	.word	0x0000001d


	//----- nvinfo : EIATTR_FRAME_SIZE
	.align		4
.L_1035:
        /*1728*/ 	.byte	0x04, 0x11
        /*172a*/ 	.short	(.L_1037 - .L_1036)
	.align		4
.L_1036:
        /*172c*/ 	.word	index@(_ZN2at6native27unrolled_elementwise_kernelINS0_13AUnaryFunctorIaaaZZZNS0_16fmod_kernel_cudaERNS_18TensorIteratorBaseEENKUlvE_clEvENKUlvE0_clEvEUlaaE_EESt5arrayIPcLm2EELi4E23TrivialOffsetCalculatorILi1EjESD_NS0_6memory12LoadWithCastILi1EEENSE_13StoreWithCastILi1EEEEEviT_T0_T2_T3_T4_T5_)
        /*1730*/ 	.word	0x00000000


	//----- nvinfo : EIATTR_REGCOUNT
	.align		4
.L_1037:
        /*1734*/ 	.byte	0x04, 0x2f
        /*1736*/ 	.short	(.L_1039 - .L_1038)
	.align		4
.L_1038:
        /*1738*/ 	.word	index@(_ZN2at6native18elementwise_kernelILi128ELi4EZNS0_15gpu_kernel_implINS0_13AUnaryFunctorIaaaZZZNS0_16fmod_kernel_cudaERNS_18TensorIteratorBaseEENKUlvE_clEvENKUlvE0_clEvEUlaaE_EEEEvS5_RKT_EUliE_EEviT1_)
        /*173c*/ 	.word	0x0000001a


	//----- nvinfo : EIATTR_FRAME_SIZE
	.align		4
.L_1039:
        /*1740*/ 	.byte	0x04, 0x11
        /*1742*/ 	.short	(.L_1041 - .L_1040)
	.align		4
.L_1040:
        /*1744*/ 	.word	index@(_ZN2at6native18elementwise_kernelILi128ELi4EZNS0_15gpu_kernel_implINS0_13AUnaryFunctorIaaaZZZNS0_16fmod_kernel_cudaERNS_18TensorIteratorBaseEENKUlvE_clEvENKUlvE0_clEvEUlaaE_EEEEvS5_RKT_EUliE_EEviT1_)
        /*1748*/ 	.word	0x00000000


	//----- nvinfo : EIATTR_REGCOUNT
	.align		4
.L_1041:
        /*174c*/ 	.byte	0x04, 0x2f
        /*174e*/ 	.short	(.L_1043 - .L_1042)
	.align		4
.L_1042:
        /*1750*/ 	.word	index@(_ZN2at6native29vectorized_elementwise_kernelILi8ENS0_13BUnaryFunctorIaaaZZZNS0_16fmod_kernel_cudaERNS_18TensorIteratorBaseEENKUlvE_clEvENKUlvE0_clEvEUlaaE_EESt5arrayIPcLm2EEEEviT0_T1_)
        /*1754*/ 	.word	0x0000001e


	//----- nvinfo : EIATTR_FRAME_SIZE
	.align		4
.L_1043:
        /*1758*/ 	.byte	0x04, 0x11
        /*175a*/ 	.short	(.L_1045 - .L_1044)
	.align		4
.L_1044:
        /*175c*/ 	.word	index@(_ZN2at6native29vectorized_elementwise_kernelILi8ENS0_13BUnaryFunctorIaaaZZZNS0_16fmod_kernel_cudaERNS_18TensorIteratorBaseEENKUlvE_clEvENKUlvE0_clEvEUlaaE_EESt5arrayIPcLm2EEEEviT0_T1_)
        /*1760*/ 	.word	0x00000000


	//----- nvinfo : EIATTR_REGCOUNT
	.align		4
.L_1045:
        /*1764*/ 	.byte	0x04, 0x2f
        /*1766*/ 	.short	(.L_1047 - .L_1046)
	.align		4
.L_1046:
        /*1768*/ 	.word	index@(_ZN2at6native29vectorized_elementwise_kernelILi4ENS0_13BUnaryFunctorIaaaZZZNS0_16fmod_kernel_cudaERNS_18TensorIteratorBaseEENKUlvE_clEvENKUlvE0_clEvEUlaaE_EESt5arrayIPcLm2EEEEviT0_T1_)
        /*176c*/ 	.word	0x00000020


	//----- nvinfo : EIATTR_FRAME_SIZE
	.align		4
.L_1047:
        /*1770*/ 	.byte	0x04, 0x11
        /*1772*/ 	.short	(.L_1049 - .L_1048)
	.align		4
.L_1048:
        /*1774*/ 	.word	index@(_ZN2at6native29vectorized_elementwise_kernelILi4ENS0_13BUnaryFunctorIaaaZZZNS0_16fmod_kernel_cudaERNS_18TensorIteratorBaseEENKUlvE_clEvENKUlvE0_clEvEUlaaE_EESt5arrayIPcLm2EEEEviT0_T1_)
        /*1778*/ 	.word	0x00000000


	//----- nvinfo : EIATTR_REGCOUNT
	.align		4
.L_1049:
        /*177c*/ 	.byte	0x04, 0x2f
        /*177e*/ 	.short	(.L_1051 - .L_1050)
	.align		4
.L_1050:
        /*1780*/ 	.word	index@(_ZN2at6native29vectorized_elementwise_kernelILi2ENS0_13BUnaryFunctorIaaaZZZNS0_16fmod_kernel_cudaERNS_18TensorIteratorBaseEENKUlvE_clEvENKUlvE0_clEvEUlaaE_EESt5arrayIPcLm2EEEEviT0_T1_)
        /*1784*/ 	.word	0x0000001e


	//----- nvinfo : EIATTR_FRAME_SIZE
	.align		4
.L_1051:
        /*1788*/ 	.byte	0x04, 0x11
        /*178a*/ 	.short	(.L_1053 - .L_1052)
	.align		4
.L_1052:
        /*178c*/ 	.word	index@(_ZN2at6native29vectorized_elementwise_kernelILi2ENS0_13BUnaryFunctorIaaaZZZNS0_16fmod_kernel_cudaERNS_18TensorIteratorBaseEENKUlvE_clEvENKUlvE0_clEvEUlaaE_EESt5arrayIPcLm2EEEEviT0_T1_)
        /*1790*/ 	.word	0x00000000


	//----- nvinfo : EIATTR_REGCOUNT
	.align		4
.L_1053:
        /*1794*/ 	.byte	0x04, 0x2f
        /*1796*/ 	.short	(.L_1055 - .L_1054)
	.align		4
.L_1054:
        /*1798*/ 	.word	index@(_ZN2at6native27unrolled_elementwise_kernelINS0_13BUnaryFunctorIaaaZZZNS0_16fmod_kernel_cudaERNS_18TensorIteratorBaseEENKUlvE_clEvENKUlvE0_clEvEUlaaE_EESt5arrayIPcLm2EELi4E23TrivialOffsetCalculatorILi1EjESD_NS0_6memory15LoadWithoutCastENSE_16StoreWithoutCastEEEviT_T0_T2_T3_T4_T5_)
        /*179c*/ 	.word	0x00000018


	//----- nvinfo : EIATTR_FRAME_SIZE
	.align		4
.L_1055:
        /*17a0*/ 	.byte	0x04, 0x11
        /*17a2*/ 	.short	(.L_1057 - .L_1056)
	.align		4
.L_1056:
        /*17a4*/ 	.word	index@(_ZN2at6native27unrolled_elementwise_kernelINS0_13BUnaryFunctorIaaaZZZNS0_16fmod_kernel_cudaERNS_18TensorIteratorBaseEENKUlvE_clEvENKUlvE0_clEvEUlaaE_EESt5arrayIPcLm2EELi4E23TrivialOffsetCalculatorILi1EjESD_NS0_6memory15LoadWithoutCastENSE_16StoreWithoutCastEEEviT_T0_T2_T3_T4_T5_)
        /*17a8*/ 	.word	0x00000000


	//----- nvinfo : EIATTR_REGCOUNT
	.align		4
.L_1057:
        /*17ac*/ 	.byte	0x04, 0x2f
        /*17ae*/ 	.short	(.L_1059 - .L_1058)
	.align		4
.L_1058:
        /*17b0*/ 	.word	index@(_ZN2at6native18elementwise_kernelILi128ELi4EZNS0_22gpu_kernel_impl_nocastINS0_13BUnaryFunctorIaaaZZZNS0_16fmod_kernel_cudaERNS_18TensorIteratorBaseEENKUlvE_clEvENKUlvE0_clEvEUlaaE_EEEEvS5_RKT_EUliE_EEviT1_)
        /*17b4*/ 	.word	0x00000012


	//----- nvinfo : EIATTR_FRAME_SIZE
	.align		4
.L_1059:
        /*17b8*/ 	.byte	0x04, 0x11
        /*17ba*/ 	.short	(.L_1061 - .L_1060)
	.align		4
.L_1060:
        /*17bc*/ 	.word	index@(_ZN2at6native18elementwise_kernelILi128ELi4EZNS0_22gpu_kernel_impl_nocastINS0_13BUnaryFunctorIaaaZZZNS0_16fmod_kernel_cudaERNS_18TensorIteratorBaseEENKUlvE_clEvENKUlvE0_clEvEUlaaE_EEEEvS5_RKT_EUliE_EEviT1_)
        /*17c0*/ 	.word	0x00000000


	//----- nvinfo : EIATTR_REGCOUNT
	.align		4
.L_1061:
        /*17c4*/ 	.byte	0x04, 0x2f
        /*17c6*/ 	.short	(.L_1063 - .L_1062)
	.align		4
.L_1062:
        /*17c8*/ 	.word	index@(_ZN2at6native27unrolled_elementwise_kernelINS0_13BUnaryFunctorIaaaZZZNS0_16fmod_kernel_cudaERNS_18TensorIteratorBaseEENKUlvE_clEvENKUlvE0_clEvEUlaaE_EESt5arrayIPcLm2EELi4E23TrivialOffsetCalculatorILi1EjESD_NS0_6memory12LoadWithCastILi1EEENSE_13StoreWithCastILi1EEEEEviT_T0_T2_T3_T4_T5_)
        /*17cc*/ 	.word	0x0000001d


	//----- nvinfo : EIATTR_FRAME_SIZE
	.align		4
.L_1063:
        /*17d0*/ 	.byte	0x04, 0x11
        /*17d2*/ 	.short	(.L_1065 - .L_1064)
	.align		4
.L_1064:
        /*17d4*/ 	.word	index@(_ZN2at6native27unrolled_elementwise_kernelINS0_13BUnaryFunctorIaaaZZZNS0_16fmod_kernel_cudaERNS_18TensorIteratorBaseEENKUlvE_clEvENKUlvE0_clEvEUlaaE_EESt5arrayIPcLm2EELi4E23TrivialOffsetCalculatorILi1EjESD_NS0_6memory12LoadWithCastILi1EEENSE_13StoreWithCastILi1EEEEEviT_T0_T2_T3_T4_T5_)
        /*17d8*/ 	.word	0x00000000


	//----- nvinfo : EIATTR_REGCOUNT
	.align		4
.L_1065:
        /*17dc*/ 	.byte	0x04, 0x2f
        /*17de*/ 	.short	(.L_1067 - .L_1066)
	.align		4
.L_1066:
        /*17e0*/ 	.word	index@(_ZN2at6native18elementwise_kernelILi128ELi4EZNS0_15gpu_kernel_implINS0_13BUnaryFunctorIaaaZZZNS0_16fmod_kernel_cudaERNS_18TensorIteratorBaseEENKUlvE_clEvENKUlvE0_clEvEUlaaE_EEEEvS5_RKT_EUliE_EEviT1_)
        /*17e4*/ 	.word	0x0000001a


	//----- nvinfo : EIATTR_FRAME_SIZE
	.align		4
.L_1067:
        /*17e8*/ 	.byte	0x04, 0x11
        /*17ea*/ 	.short	(.L_1069 - .L_1068)
	.align		4
.L_1068:
        /*17ec*/ 	.word	index@(_ZN2at6native18elementwise_kernelILi128ELi4EZNS0_15gpu_kernel_implINS0_13BUnaryFunctorIaaaZZZNS0_16fmod_kernel_cudaERNS_18TensorIteratorBaseEENKUlvE_clEvENKUlvE0_clEvEUlaaE_EEEEvS5_RKT_EUliE_EEviT1_)
        /*17f0*/ 	.word	0x00000000


	//----- nvinfo : EIATTR_REGCOUNT
	.align		4
.L_1069:
        /*17f4*/ 	.byte	0x04, 0x2f
        /*17f6*/ 	.short	(.L_1071 - .L_1070)
	.align		4
.L_1070:
        /*17f8*/ 	.word	index@(_ZN2at6native29vectorized_elementwise_kernelILi8ENS0_13BinaryFunctorIaaaZZZNS0_16fmod_kernel_cudaERNS_18TensorIteratorBaseEENKUlvE_clEvENKUlvE0_clEvEUlaaE_EESt5arrayIPcLm3EEEEviT0_T1_)
        /*17fc*/ 	.word	0x00000020


	//----- nvinfo : EIATTR_FRAME_SIZE
	.align		4
.L_1071:
        /*1800*/ 	.byte	0x04, 0x11
        /*1802*/ 	.short	(.L_1073 - .L_1072)
	.align		4
.L_1072:
        /*1804*/ 	.word	index@(_ZN2at6native29vectorized_elementwise_kernelILi8ENS0_13BinaryFunctorIaaaZZZNS0_16fmod_kernel_cudaERNS_18TensorIteratorBaseEENKUlvE_clEvENKUlvE0_clEvEUlaaE_EESt5arrayIPcLm3EEEEviT0_T1_)
        /*1808*/ 	.word	0x00000000


	//----- nvinfo : EIATTR_REGCOUNT
	.align		4
.L_1073:
        /*180c*/ 	.byte	0x04, 0x2f
        /*180e*/ 	.short	(.L_1075 - .L_1074)
	.align		4
.L_1074:
        /*1810*/ 	.word	index@(_ZN2at6native29vectorized_elementwise_kernelILi4ENS0_13BinaryFunctorIaaaZZZNS0_16fmod_kernel_cudaERNS_18TensorIteratorBaseEENKUlvE_clEvENKUlvE0_clEvEUlaaE_EESt5arrayIPcLm3EEEEviT0_T1_)
        /*1814*/ 	.word	0x00000020


	//----- nvinfo : EIATTR_FRAME_SIZE
	.align		4
.L_1075:
        /*1818*/ 	.byte	0x04, 0x11
        /*181a*/ 	.short	(.L_1077 - .L_1076)
	.align		4
.L_1076:
        /*181c*/ 	.word	index@(_ZN2at6native29vectorized_elementwise_kernelILi4ENS0_13BinaryFunctorIaaaZZZNS0_16fmod_kernel_cudaERNS_18TensorIteratorBaseEENKUlvE_clEvENKUlvE0_clEvEUlaaE_EESt5arrayIPcLm3EEEEviT0_T1_)
        /*1820*/ 	.word	0x00000000


	//----- nvinfo : EIATTR_REGCOUNT
	.align		4
.L_1077:
        /*1824*/ 	.byte	0x04, 0x2f
        /*1826*/ 	.short	(.L_1079 - .L_1078)
	.align		4
.L_1078:
        /*1828*/ 	.word	index@(_ZN2at6native29vectorized_elementwise_kernelILi2ENS0_13BinaryFunctorIaaaZZZNS0_16fmod_kernel_cudaERNS_18TensorIteratorBaseEENKUlvE_clEvENKUlvE0_clEvEUlaaE_EESt5arrayIPcLm3EEEEviT0_T1_)
        /*182c*/ 	.word	0x00000020


	//----- nvinfo : EIATTR_FRAME_SIZE
	.align		4
.L_1079:
        /*1830*/ 	.byte	0x04, 0x11
        /*1832*/ 	.short	(.L_1081 - .L_1080)
	.align		4
.L_1080:
        /*1834*/ 	.word	index@(_ZN2at6native29vectorized_elementwise_kernelILi2ENS0_13BinaryFunctorIaaaZZZNS0_16fmod_kernel_cudaERNS_18TensorIteratorBaseEENKUlvE_clEvENKUlvE0_clEvEUlaaE_EESt5arrayIPcLm3EEEEviT0_T1_)
        /*1838*/ 	.word	0x00000000


	//----- nvinfo : EIATTR_REGCOUNT
	.align		4
.L_1081:
        /*183c*/ 	.byte	0x04, 0x2f
        /*183e*/ 	.short	(.L_1083 - .L_1082)
	.align		4
.L_1082:
        /*1840*/ 	.word	index@(_ZN2at6native27unrolled_elementwise_kernelINS0_13BinaryFunctorIaaaZZZNS0_16fmod_kernel_cudaERNS_18TensorIteratorBaseEENKUlvE_clEvENKUlvE0_clEvEUlaaE_EESt5arrayIPcLm3EELi4E23TrivialOffsetCalculatorILi2EjESC_ILi1EjENS0_6memory15LoadWithoutCastENSF_16StoreWithoutCastEEEviT_T0_T2_T3_T4_T5_)
        /*1844*/ 	.word	0x0000001a


	//----- nvinfo : EIATTR_FRAME_SIZE
	.align		4
.L_1083:
        /*1848*/ 	.byte	0x04, 0x11
        /*184a*/ 	.short	(.L_1085 - .L_1084)
	.align		4
.L_1084:
        /*184c*/ 	.word	index@(_ZN2at6native27unrolled_elementwise_kernelINS0_13BinaryFunctorIaaaZZZNS0_16fmod_kernel_cudaERNS_18TensorIteratorBaseEENKUlvE_clEvENKUlvE0_clEvEUlaaE_EESt5arrayIPcLm3EELi4E23TrivialOffsetCalculatorILi2EjESC_ILi1EjENS0_6memory15LoadWithoutCastENSF_16StoreWithoutCastEEEviT_T0_T2_T3_T4_T5_)
        /*1850*/ 	.word	0x00000000


	//----- nvinfo : EIATTR_REGCOUNT
	.align		4
.L_1085:
        /*1854*/ 	.byte	0x04, 0x2f
        /*1856*/ 	.short	(.L_1087 - .L_1086)
	.align		4
.L_1086:
        /*1858*/ 	.word	index@(_ZN2at6native18elementwise_kernelILi128ELi4EZNS0_22gpu_kernel_impl_nocastINS0_13BinaryFunctorIaaaZZZNS0_16fmod_kernel_cudaERNS_18TensorIteratorBaseEENKUlvE_clEvENKUlvE0_clEvEUlaaE_EEEEvS5_RKT_EUliE_EEviT1_)
        /*185c*/ 	.word	0x00000012


	//----- nvinfo : EIATTR_FRAME_SIZE
	.align		4
.L_1087:
        /*1860*/ 	.byte	0x04, 0x11
        /*1862*/ 	.short	(.L_1089 - .L_1088)
	.align		4
.L_1088:
        /*1864*/ 	.word	index@(_ZN2at6native18elementwise_kernelILi128ELi4EZNS0_22gpu_kernel_impl_nocastINS0_13BinaryFunctorIaaaZZZNS0_16fmod_kernel_cudaERNS_18TensorIteratorBaseEENKUlvE_clEvENKUlvE0_clEvEUlaaE_EEEEvS5_RKT_EUliE_EEviT1_)
        /*1868*/ 	.word	0x00000000


	//----- nvinfo : EIATTR_REGCOUNT
	.align		4
.L_1089:
        /*186c*/ 	.byte	0x04, 0x2f
        /*186e*/ 	.short	(.L_1091 - .L_1090)
	.align		4
.L_1090:
        /*1870*/ 	.word	index@(_ZN2at6native27unrolled_elementwise_kernelINS0_13BinaryFunctorIaaaZZZNS0_16fmod_kernel_cudaERNS_18TensorIteratorBaseEENKUlvE_clEvENKUlvE0_clEvEUlaaE_EESt5arrayIPcLm3EELi4E23TrivialOffsetCalculatorILi2EjESC_ILi1EjENS0_6memory12LoadWithCastILi2EEENSF_13StoreWithCastILi1EEEEEviT_T0_T2_T3_T4_T5_)
        /*1874*/ 	.word	0x00000020


	//----- nvinfo : EIATTR_FRAME_SIZE
	.align		4
.L_1091:
        /*1878*/ 	.byte	0x04, 0x11
        /*187a*/ 	.short	(.L_1093 - .L_1092)
	.align		4
.L_1092:
        /*187c*/ 	.word	index@(_ZN2at6native27unrolled_elementwise_kernelINS0_13BinaryFunctorIaaaZZZNS0_16fmod_kernel_cudaERNS_18TensorIteratorBaseEENKUlvE_clEvENKUlvE0_clEvEUlaaE_EESt5arrayIPcLm3EELi4E23TrivialOffsetCalculatorILi2EjESC_ILi1EjENS0_6memory12LoadWithCastILi2EEENSF_13StoreWithCastILi1EEEEEviT_T0_T2_T3_T4_T5_)
        /*1880*/ 	.word	0x00000000


	//----- nvinfo : EIATTR_REGCOUNT
	.align		4
.L_1093:
        /*1884*/ 	.byte	0x04, 0x2f
        /*1886*/ 	.short	(.L_1095 - .L_1094)
	.align		4
.L_1094:
        /*1888*/ 	.word	index@(_ZN2at6native18elementwise_kernelILi128ELi4EZNS0_15gpu_kernel_implINS0_13BinaryFunctorIaaaZZZNS0_16fmod_kernel_cudaERNS_18TensorIteratorBaseEENKUlvE_clEvENKUlvE0_clEvEUlaaE_EEEEvS5_RKT_EUliE_EEviT1_)
        /*188c*/ 	.word	0x0000001a


	//----- nvinfo : EIATTR_FRAME_SIZE
	.align		4
.L_1095:
        /*1890*/ 	.byte	0x04, 0x11
        /*1892*/ 	.short	(.L_1097 - .L_1096)
	.align		4
.L_1096:
        /*1894*/ 	.word	index@(_ZN2at6native18elementwise_kernelILi128ELi4EZNS0_15gpu_kernel_implINS0_13BinaryFunctorIaaaZZZNS0_16fmod_kernel_cudaERNS_18TensorIteratorBaseEENKUlvE_clEvENKUlvE0_clEvEUlaaE_EEEEvS5_RKT_EUliE_EEviT1_)
        /*1898*/ 	.word	0x00000000


	//----- nvinfo : EIATTR_REGCOUNT
	.align		4
.L_1097:
        /*189c*/ 	.byte	0x04, 0x2f
        /*189e*/ 	.short	(.L_1099 - .L_1098)
	.align		4
.L_1098:
        /*18a0*/ 	.word	index@(_ZN2at6native29vectorized_elementwise_kernelILi8ENS0_13AUnaryFunctorIiiiZZZNS0_16fmod_kernel_cudaERNS_18TensorIteratorBaseEENKUlvE_clEvENKUlvE1_clEvEUliiE_EESt5arrayIPcLm2EEEEviT0_T1_)
        /*18a4*/ 	.word	0x00000020


	//----- nvinfo : EIATTR_FRAME_SIZE
	.align		4
.L_1099:
        /*18a8*/ 	.byte	0x04, 0x11
        /*18aa*/ 	.short	(.L_1101 - .L_1100)
	.align		4
.L_1100:
        /*18ac*/ 	.word	index@(_ZN2at6native29vectorized_elementwise_kernelILi8ENS0_13AUnaryFunctorIiiiZZZNS0_16fmod_kernel_cudaERNS_18TensorIteratorBaseEENKUlvE_clEvENKUlvE1_clEvEUliiE_EESt5arrayIPcLm2EEEEviT0_T1_)
        /*18b0*/ 	.word	0x00000000


	//----- nvinfo : EIATTR_REGCOUNT
	.align		4
.L_1101:
        /*18b4*/ 	.byte	0x04, 0x2f
        /*18b6*/ 	.short	(.L_1103 - .L_1102)
	.align		4
.L_1102:
        /*18b8*/ 	.word	index@(_ZN2at6native29vectorized_elementwise_kernelILi4ENS0_13AUnaryFunctorIiiiZZZNS0_16fmod_kernel_cudaERNS_18TensorIteratorBaseEENKUlvE_clEvENKUlvE1_clEvEUliiE_EESt5arrayIPcLm2EEEEviT0_T1_)
        /*18bc*/ 	.word	0x00000020


	//----- nvinfo : EIATTR_FRAME_SIZE
	.align		4
.L_1103:
        /*18c0*/ 	.byte	0x04, 0x11
        /*18c2*/ 	.short	(.L_1105 - .L_1104)
	.align		4
.L_1104:
        /*18c4*/ 	.word	index@(_ZN2at6native29vectorized_elementwise_kernelILi4ENS0_13AUnaryFunctorIiiiZZZNS0_16fmod_kernel_cudaERNS_18TensorIteratorBaseEENKUlvE_clEvENKUlvE1_clEvEUliiE_EESt5arrayIPcLm2EEEEviT0_T1_)
        /*18c8*/ 	.word	0x00000000


	//----- nvinfo : EIATTR_REGCOUNT
	.align		4
.L_1105:
        /*18cc*/ 	.byte	0x04, 0x2f
        /*18ce*/ 	.short	(.L_1107 - .L_1106)
	.align		4
.L_1106:
        /*18d0*/ 	.word	index@(_ZN2at6native29vectorized_elementwise_kernelILi2ENS0_13AUnaryFunctorIiiiZZZNS0_16fmod_kernel_cudaERNS_18TensorIteratorBaseEENKUlvE_clEvENKUlvE1_clEvEUliiE_EESt5arrayIPcLm2EEEEviT0_T1_)
        /*18d4*/ 	.word	0x00000020


	//----- nvinfo : EIATTR_FRAME_SIZE
	.align		4
.L_1107:
        /*18d8*/ 	.byte	0x04, 0x11
        /*18da*/ 	.short	(.L_1109 - .L_1108)
	.align		4
.L_1108:
        /*18dc*/ 	.word	index@(_ZN2at6native29vectorized_elementwise_kernelILi2ENS0_13AUnaryFunctorIiiiZZZNS0_16fmod_kernel_cudaERNS_18TensorIteratorBaseEENKUlvE_clEvENKUlvE1_clEvEUliiE_EESt5arrayIPcLm2EEEEviT0_T1_)
        /*18e0*/ 	.word	0x00000000


	//----- nvinfo : EIATTR_REGCOUNT
	.align		4
.L_1109:
        /*18e4*/ 	.byte	0x04, 0x2f
        /*18e6*/ 	.short	(.L_1111 - .L_1110)
	.align		4
.L_1110:
        /*18e8*/ 	.word	index@(_ZN2at6native27unrolled_elementwise_kernelINS0_13AUnaryFunctorIiiiZZZNS0_16fmod_kernel_cudaERNS_18TensorIteratorBaseEENKUlvE_clEvENKUlvE1_clEvEUliiE_EESt5arrayIPcLm2EELi4E23TrivialOffsetCalculatorILi1EjESD_NS0_6memory15LoadWithoutCastENSE_16StoreWithoutCastEEEviT_T0_T2_T3_T4_T5_)
        /*18ec*/ 	.word	0x00000018


	//----- nvinfo : EIATTR_FRAME_SIZE
	.align		4
.L_1111:
        /*18f0*/ 	.byte	0x04, 0x11
        /*18f2*/ 	.short	(.L_1113 - .L_1112)
	.align		4
.L_1112:
        /*18f4*/ 	.word	index@(_ZN2at6native27unrolled_elementwise_kernelINS0_13AUnaryFunctorIiiiZZZNS0_16fmod_kernel_cudaERNS_18TensorIteratorBaseEENKUlvE_clEvENKUlvE1_clEvEUliiE_EESt5arrayIPcLm2EELi4E23TrivialOffsetCalculatorILi1EjESD_NS0_6memory15LoadWithoutCastENSE_16StoreWithoutCastEEEviT_T0_T2_T3_T4_T5_)
        /*18f8*/ 	.word	0x00000000


	//----- nvinfo : EIATTR_REGCOUNT
	.align		4
.L_1113:
        /*18fc*/ 	.byte	0x04, 0x2f
        /*18fe*/ 	.short	(.L_1115 - .L_1114)
	.align		4
.L_1114:
        /*1900*/ 	.word	index@(_ZN2at6native18elementwise_kernelILi128ELi2EZNS0_22gpu_kernel_impl_nocastINS0_13AUnaryFunctorIiiiZZZNS0_16fmod_kernel_cudaERNS_18TensorIteratorBaseEENKUlvE_clEvENKUlvE1_clEvEUliiE_EEEEvS5_RKT_EUliE_EEviT1_)
        /*1904*/ 	.word	0x00000012


	//----- nvinfo : EIATTR_FRAME_SIZE
	.align		4
.L_1115:
        /*1908*/ 	.byte	0x04, 0x11
        /*190a*/ 	.short	(.L_1117 - .L_1116)
	.align		4
.L_1116:
        /*190c*/ 	.word	index@(_ZN2at6native18elementwise_kernelILi128ELi2EZNS0_22gpu_kernel_impl_nocastINS0_13AUnaryFunctorIiiiZZZNS0_16fmod_kernel_cudaERNS_18TensorIteratorBaseEENKUlvE_clEvENKUlvE1_clEvEUliiE_EEEEvS5_RKT_EUliE_EEviT1_)
        /*1910*/ 	.word	0x00000000


	//----- nvinfo : EIATTR_REGCOUNT
	.align		4
.L_1117:
        /*1914*/ 	.byte	0x04, 0x2f
        /*1916*/ 	.short	(.L_1119 - .L_1118)
	.align		4
.L_1118:
        /*1918*/ 	.word	index@(_ZN2at6native27unrolled_elementwise_kernelINS0_13AUnaryFunctorIiiiZZZNS0_16fmod_kernel_cudaERNS_18TensorIteratorBaseEENKUlvE_clEvENKUlvE1_clEvEUliiE_EESt5arrayIPcLm2EELi4E23TrivialOffsetCalculatorILi1EjESD_NS0_6memory12LoadWithCastILi1EEENSE_13StoreWithCastILi1EEEEEviT_T0_T2_T3_T4_T5_)
        /*191c*/ 	.word	0x0000001e


	//----- nvinfo : EIATTR_FRAME_SIZE
	.align		4
.L_1119:
        /*1920*/ 	.byte	0x04, 0x11
        /*1922*/ 	.short	(.L_1121 - .L_1120)
	.align		4
.L_1120:
        /*1924*/ 	.word	index@(_ZN2at6native27unrolled_elementwise_kernelINS0_13AUnaryFunctorIiiiZZZNS0_16fmod_kernel_cudaERNS_18TensorIteratorBaseEENKUlvE_clEvENKUlvE1_clEvEUliiE_EESt5arrayIPcLm2EELi4E23TrivialOffsetCalculatorILi1EjESD_NS0_6memory12LoadWithCastILi1EEENSE_13StoreWithCastILi1EEEEEviT_T0_T2_T3_T4_T5_)
        /*1928*/ 	.word	0x00000000


	//----- nvinfo : EIATTR_REGCOUNT
	.align		4
.L_1121:
        /*192c*/ 	.byte	0x04, 0x2f
        /*192e*/ 	.short	(.L_1123 - .L_1122)
	.align		4
.L_1122:
        /*1930*/ 	.word	index@(_ZN2at6native18elementwise_kernelILi128ELi4EZNS0_15gpu_kernel_implINS0_13AUnaryFunctorIiiiZZZNS0_16fmod_kernel_cudaERNS_18TensorIteratorBaseEENKUlvE_clEvENKUlvE1_clEvEUliiE_EEEEvS5_RKT_EUliE_EEviT1_)
        /*1934*/ 	.word	0x0000001a


	//----- nvinfo : EIATTR_FRAME_SIZE
	.align		4
.L_1123:
        /*1938*/ 	.byte	0x04, 0x11
        /*193a*/ 	.short	(.L_1125 - .L_1124)
	.align		4
.L_1124:
        /*193c*/ 	.word	index@(_ZN2at6native18elementwise_kernelILi128ELi4EZNS0_15gpu_kernel_implINS0_13AUnaryFunctorIiiiZZZNS0_16fmod_kernel_cudaERNS_18TensorIteratorBaseEENKUlvE_clEvENKUlvE1_clEvEUliiE_EEEEvS5_RKT_EUliE_EEviT1_)
        /*1940*/ 	.word	0x00000000


	//----- nvinfo : EIATTR_REGCOUNT
	.align		4
.L_1125:
        /*1944*/ 	.byte	0x04, 0x2f
        /*1946*/ 	.short	(.L_1127 - .L_1126)
	.align		4
.L_1126:
        /*1948*/ 	.word	index@(_ZN2at6native29vectorized_elementwise_kernelILi8ENS0_13BUnaryFunctorIiiiZZZNS0_16fmod_kernel_cudaERNS_18TensorIteratorBaseEENKUlvE_clEvENKUlvE1_clEvEUliiE_EESt5arrayIPcLm2EEEEviT0_T1_)
        /*194c*/ 	.word	0x0000001d


	//----- nvinfo : EIATTR_FRAME_SIZE
	.align		4
.L_1127:
        /*1950*/ 	.byte	0x04, 0x11
        /*1952*/ 	.short	(.L_1129 - .L_1128)
	.align		4
.L_1128:
        /*1954*/ 	.word	index@(_ZN2at6native29vectorized_elementwise_kernelILi8ENS0_13BUnaryFunctorIiiiZZZNS0_16fmod_kernel_cudaERNS_18TensorIteratorBaseEENKUlvE_clEvENKUlvE1_clEvEUliiE_EESt5arrayIPcLm2EEEEviT0_T1_)
        /*1958*/ 	.word	0x00000000


	//----- nvinfo : EIATTR_REGCOUNT
	.align		4
.L_1129:
        /*195c*/ 	.byte	0x04, 0x2f
        /*195e*/ 	.short	(.L_1131 - .L_1130)
	.align		4
.L_1130:
        /*1960*/ 	.word	index@(_ZN2at6native29vectorized_elementwise_kernelILi4ENS0_13BUnaryFunctorIiiiZZZNS0_16fmod_kernel_cudaERNS_18TensorIteratorBaseEENKUlvE_clEvENKUlvE1_clEvEUliiE_EESt5arrayIPcLm2EEEEviT0_T1_)
        /*1964*/ 	.word	0x0000001d


	//----- nvinfo : EIATTR_FRAME_SIZE
	.align		4
.L_1131:
        /*1968*/ 	.byte	0x04, 0x11
        /*196a*/ 	.short	(.L_1133 - .L_1132)
	.align		4
.L_1132:
        /*196c*/ 	.word	index@(_ZN2at6native29vectorized_elementwise_kernelILi4ENS0_13BUnaryFunctorIiiiZZZNS0_16fmod_kernel_cudaERNS_18TensorIteratorBaseEENKUlvE_clEvENKUlvE1_clEvEUliiE_EESt5arrayIPcLm2EEEEviT0_T1_)
        /*1970*/ 	.word	0x00000000


	//----- nvinfo : EIATTR_REGCOUNT
	.align		4
.L_1133:
        /*1974*/ 	.byte	0x04, 0x2f
        /*1976*/ 	.short	(.L_1135 - .L_1134)
	.align		4
.L_1134:
        /*1978*/ 	.word	index@(_ZN2at6native29vectorized_elementwise_kernelILi2ENS0_13BUnaryFunctorIiiiZZZNS0_16fmod_kernel_cudaERNS_18TensorIteratorBaseEENKUlvE_clEvENKUlvE1_clEvEUliiE_EESt5arrayIPcLm2EEEEviT0_T1_)
        /*197c*/ 	.word	0x0000001e


	//----- nvinfo : EIATTR_FRAME_SIZE
	.align		4
.L_1135:
        /*1980*/ 	.byte	0x04, 0x11
        /*1982*/ 	.short	(.L_1137 - .L_1136)
	.align		4
.L_1136:
        /*1984*/ 	.word	index@(_ZN2at6native29vectorized_elementwise_kernelILi2ENS0_13BUnaryFunctorIiiiZZZNS0_16fmod_kernel_cudaERNS_18TensorIteratorBaseEENKUlvE_clEvENKUlvE1_clEvEUliiE_EESt5arrayIPcLm2EEEEviT0_T1_)
        /*1988*/ 	.word	0x00000000


	//----- nvinfo : EIATTR_REGCOUNT
	.align		4
.L_1137:
        /*198c*/ 	.byte	0x04, 0x2f
        /*198e*/ 	.short	(.L_1139 - .L_1138)
	.align		4
.L_1138:
        /*1990*/ 	.word	index@(_ZN2at6native27unrolled_elementwise_kernelINS0_13BUnaryFunctorIiiiZZZNS0_16fmod_kernel_cudaERNS_18TensorIteratorBaseEENKUlvE_clEvENKUlvE1_clEvEUliiE_EESt5arrayIPcLm2EELi4E23TrivialOffsetCalculatorILi1EjESD_NS0_6memory15LoadWithoutCastENSE_16StoreWithoutCastEEEviT_T0_T2_T3_T4_T5_)
        /*1994*/ 	.word	0x00000018


	//----- nvinfo : EIATTR_FRAME_SIZE
	.align		4
.L_1139:
        /*1998*/ 	.byte	0x04, 0x11
        /*199a*/ 	.short	(.L_1141 - .L_1140)
	.align		4
.L_1140:
        /*199c*/ 	.word	index@(_ZN2at6native27unrolled_elementwise_kernelINS0_13BUnaryFunctorIiiiZZZNS0_16fmod_kernel_cudaERNS_18TensorIteratorBaseEENKUlvE_clEvENKUlvE1_clEvEUliiE_EESt5arrayIPcLm2EELi4E23TrivialOffsetCalculatorILi1EjESD_NS0_6memory15LoadWithoutCastENSE_16StoreWithoutCastEEEviT_T0_T2_T3_T4_T5_)
        /*19a0*/ 	.word	0x00000000


	//----- nvinfo : EIATTR_REGCOUNT
	.align		4
.L_1141:
        /*19a4*/ 	.byte	0x04, 0x2f
        /*19a6*/ 	.short	(.L_1143 - .L_1142)
	.align		4
.L_1142:
        /*19a8*/ 	.word	index@(_ZN2at6native18elementwise_kernelILi128ELi2EZNS0_22gpu_kernel_impl_nocastINS0_13BUnaryFunctorIiiiZZZNS0_16fmod_kernel_cudaERNS_18TensorIteratorBaseEENKUlvE_clEvENKUlvE1_clEvEUliiE_EEEEvS5_RKT_EUliE_EEviT1_)
        /*19ac*/ 	.word	0x00000012


	//----- nvinfo : EIATTR_FRAME_SIZE
	.align		4
.L_1143:
        /*19b0*/ 	.byte	0x04, 0x11
        /*19b2*/ 	.short	(.L_1145 - .L_1144)
	.align		4
.L_1144:
        /*19b4*/ 	.word	index@(_ZN2at6native18elementwise_kernelILi128ELi2EZNS0_22gpu_kernel_impl_nocastINS0_13BUnaryFunctorIiiiZZZNS0_16fmod_kernel_cudaERNS_18TensorIteratorBaseEENKUlvE_clEvENKUlvE1_clEvEUliiE_EEEEvS5_RKT_EUliE_EEviT1_)
        /*19b8*/ 	.word	0x00000000


	//----- nvinfo : EIATTR_REGCOUNT
	.align		4
.L_1145:
        /*19bc*/ 	.byte	0x04, 0x2f
        /*19be*/ 	.short	(.L_1147 - .L_1146)
	.align		4
.L_1146:
        /*19c0*/ 	.word	index@(_ZN2at6native27unrolled_elementwise_kernelINS0_13BUnaryFunctorIiiiZZZNS0_16fmod_kernel_cudaERNS_18TensorIteratorBaseEENKUlvE_clEvENKUlvE1_clEvEUliiE_EESt5arrayIPcLm2EELi4E23TrivialOffsetCalculatorILi1EjESD_NS0_6memory12LoadWithCastILi1EEENSE_13StoreWithCastILi1EEEEEviT_T0_T2_T3_T4_T5_)
        /*19c4*/ 	.word	0x0000001e


	//----- nvinfo : EIATTR_FRAME_SIZE
	.align		4
.L_1147:
        /*19c8*/ 	.byte	0x04, 0x11
        /*19ca*/ 	.short	(.L_1149 - .L_1148)
	.align		4
.L_1148:
        /*19cc*/ 	.word	index@(_ZN2at6native27unrolled_elementwise_kernelINS0_13BUnaryFunctorIiiiZZZNS0_16fmod_kernel_cudaERNS_18TensorIteratorBaseEENKUlvE_clEvENKUlvE1_clEvEUliiE_EESt5arrayIPcLm2EELi4E23TrivialOffsetCalculatorILi1EjESD_NS0_6memory12LoadWithCastILi1EEENSE_13StoreWithCastILi1EEEEEviT_T0_T2_T3_T4_T5_)
        /*19d0*/ 	.word	0x00000000


	//----- nvinfo : EIATTR_REGCOUNT
	.align		4
.L_1149:
        /*19d4*/ 	.byte	0x04, 0x2f
        /*19d6*/ 	.short	(.L_1151 - .L_1150)
	.align		4
.L_1150:
        /*19d8*/ 	.word	index@(_ZN2at6native18elementwise_kernelILi128ELi4EZNS0_15gpu_kernel_implINS0_13BUnaryFunctorIiiiZZZNS0_16fmod_kernel_cudaERNS_18TensorIteratorBaseEENKUlvE_clEvENKUlvE1_clEvEUliiE_EEEEvS5_RKT_EUliE_EEviT1_)
        /*19dc*/ 	.word	0x0000001a


	//----- nvinfo : EIATTR_FRAME_SIZE
	.align		4
.L_1151:
        /*19e0*/ 	.byte	0x04, 0x11
        /*19e2*/ 	.short	(.L_1153 - .L_1152)
	.align		4
.L_1152:
        /*19e4*/ 	.word	index@(_ZN2at6native18elementwise_kernelILi128ELi4EZNS0_15gpu_kernel_implINS0_13BUnaryFunctorIiiiZZZNS0_16fmod_kernel_cudaERNS_18TensorIteratorBaseEENKUlvE_clEvENKUlvE1_clEvEUliiE_EEEEvS5_RKT_EUliE_EEviT1_)
        /*19e8*/ 	.word	0x00000000


	//----- nvinfo : EIATTR_REGCOUNT
	.align		4
.L_1153:
        /*19ec*/ 	.byte	0x04, 0x2f
        /*19ee*/ 	.short	(.L_1155 - .L_1154)
	.align		4
.L_1154:
        /*19f0*/ 	.word	index@(_ZN2at6native29vectorized_elementwise_kernelILi8ENS0_13BinaryFunctorIiiiZZZNS0_16fmod_kernel_cudaERNS_18TensorIteratorBaseEENKUlvE_clEvENKUlvE1_clEvEUliiE_EESt5arrayIPcLm3EEEEviT0_T1_)
        /*19f4*/ 	.word	0x00000022


	//----- nvinfo : EIATTR_FRAME_SIZE
	.align		4
.L_1155:
        /*19f8*/ 	.byte	0x04, 0x11
        /*19fa*/ 	.short	(.L_1157 - .L_1156)
	.align		4
.L_1156:
        /*19fc*/ 	.word	index@(_ZN2at6native29vectorized_elementwise_kernelILi8ENS0_13BinaryFunctorIiiiZZZNS0_16fmod_kernel_cudaERNS_18TensorIteratorBaseEENKUlvE_clEvENKUlvE1_clEvEUliiE_EESt5arrayIPcLm3EEEEviT0_T1_)
        /*1a00*/ 	.word	0x00000000


	//----- nvinfo : EIATTR_REGCOUNT
	.align		4
.L_1157:
        /*1a04*/ 	.byte	0x04, 0x2f
        /*1a06*/ 	.short	(.L_1159 - .L_1158)
	.align		4
.L_1158:
        /*1a08*/ 	.word	index@(_ZN2at6native29vectorized_elementwise_kernelILi4ENS0_13BinaryFunctorIiiiZZZNS0_16fmod_kernel_cudaERNS_18TensorIteratorBaseEENKUlvE_clEvENKUlvE1_clEvEUliiE_EESt5arrayIPcLm3EEEEviT0_T1_)
        /*1a0c*/ 	.word	0x00000022


	//----- nvinfo : EIATTR_FRAME_SIZE
	.align		4
.L_1159:
        /*1a10*/ 	.byte	0x04, 0x11
        /*1a12*/ 	.short	(.L_1161 - .L_1160)
	.align		4
.L_1160:
        /*1a14*/ 	.word	index@(_ZN2at6native29vectorized_elementwise_kernelILi4ENS0_13BinaryFunctorIiiiZZZNS0_16fmod_kernel_cudaERNS_18TensorIteratorBaseEENKUlvE_clEvENKUlvE1_clEvEUliiE_EESt5arrayIPcLm3EEEEviT0_T1_)
        /*1a18*/ 	.word	0x00000000


	//----- nvinfo : EIATTR_REGCOUNT
	.align		4
.L_1161:
        /*1a1c*/ 	.byte	0x04, 0x2f
        /*1a1e*/ 	.short	(.L_1163 - .L_1162)
	.align		4
.L_1162:
        /*1a20*/ 	.word	index@(_ZN2at6native29vectorized_elementwise_kernelILi2ENS0_13BinaryFunctorIiiiZZZNS0_16fmod_kernel_cudaERNS_18TensorIteratorBaseEENKUlvE_clEvENKUlvE1_clEvEUliiE_EESt5arrayIPcLm3EEEEviT0_T1_)
        /*1a24*/ 	.word	0x00000020


	//----- nvinfo : EIATTR_FRAME_SIZE
	.align		4
.L_1163:
        /*1a28*/ 	.byte	0x04, 0x11
        /*1a2a*/ 	.short	(.L_1165 - .L_1164)
	.align		4
.L_1164:
        /*1a2c*/ 	.word	index@(_ZN2at6native29vectorized_elementwise_kernelILi2ENS0_13BinaryFunctorIiiiZZZNS0_16fmod_kernel_cudaERNS_18TensorIteratorBaseEENKUlvE_clEvENKUlvE1_clEvEUliiE_EESt5arrayIPcLm3EEEEviT0_T1_)
        /*1a30*/ 	.word	0x00000000


	//----- nvinfo : EIATTR_REGCOUNT
	.align		4
.L_1165:
        /*1a34*/ 	.byte	0x04, 0x2f
        /*1a36*/ 	.short	(.L_1167 - .L_1166)
	.align		4
.L_1166:
        /*1a38*/ 	.word	index@(_ZN2at6native27unrolled_elementwise_kernelINS0_13BinaryFunctorIiiiZZZNS0_16fmod_kernel_cudaERNS_18TensorIteratorBaseEENKUlvE_clEvENKUlvE1_clEvEUliiE_EESt5arrayIPcLm3EELi4E23TrivialOffsetCalculatorILi2EjESC_ILi1EjENS0_6memory15LoadWithoutCastENSF_16StoreWithoutCastEEEviT_T0_T2_T3_T4_T5_)
        /*1a3c*/ 	.word	0x0000001c


	//----- nvinfo : EIATTR_FRAME_SIZE
	.align		4
.L_1167:
        /*1a40*/ 	.byte	0x04, 0x11
        /*1a42*/ 	.short	(.L_1169 - .L_1168)
	.align		4
.L_1168:
        /*1a44*/ 	.word	index@(_ZN2at6native27unrolled_elementwise_kernelINS0_13BinaryFunctorIiiiZZZNS0_16fmod_kernel_cudaERNS_18TensorIteratorBaseEENKUlvE_clEvENKUlvE1_clEvEUliiE_EESt5arrayIPcLm3EELi4E23TrivialOffsetCalculatorILi2EjESC_ILi1EjENS0_6memory15LoadWithoutCastENSF_16StoreWithoutCastEEEviT_T0_T2_T3_T4_T5_)
        /*1a48*/ 	.word	0x00000000


	//----- nvinfo : EIATTR_REGCOUNT
	.align		4
.L_1169:
        /*1a4c*/ 	.byte	0x04, 0x2f
        /*1a4e*/ 	.short	(.L_1171 - .L_1170)
	.align		4
.L_1170:
        /*1a50*/ 	.word	index@(_ZN2at6native18elementwise_kernelILi128ELi2EZNS0_22gpu_kernel_impl_nocastINS0_13BinaryFunctorIiiiZZZNS0_16fmod_kernel_cudaERNS_18TensorIteratorBaseEENKUlvE_clEvENKUlvE1_clEvEUliiE_EEEEvS5_RKT_EUliE_EEviT1_)
        /*1a54*/ 	.word	0x00000012


	//----- nvinfo : EIATTR_FRAME_SIZE
	.align		4
.L_1171:
        /*1a58*/ 	.byte	0x04, 0x11
        /*1a5a*/ 	.short	(.L_1173 - .L_1172)
	.align		4
.L_1172:
        /*1a5c*/ 	.word	index@(_ZN2at6native18elementwise_kernelILi128ELi2EZNS0_22gpu_kernel_impl_nocastINS0_13BinaryFunctorIiiiZZZNS0_16fmod_kernel_cudaERNS_18TensorIteratorBaseEENKUlvE_clEvENKUlvE1_clEvEUliiE_EEEEvS5_RKT_EUliE_EEviT1_)
        /*1a60*/ 	.word	0x00000000


	//----- nvinfo : EIATTR_REGCOUNT
	.align		4
.L_1173:
        /*1a64*/ 	.byte	0x04, 0x2f
        /*1a66*/ 	.short	(.L_1175 - .L_1174)
	.align		4
.L_1174:
        /*1a68*/ 	.word	index@(_ZN2at6native27unrolled_elementwise_kernelINS0_13BinaryFunctorIiiiZZZNS0_16fmod_kernel_cudaERNS_18TensorIteratorBaseEENKUlvE_clEvENKUlvE1_clEvEUliiE_EESt5arrayIPcLm3EELi4E23TrivialOffsetCalculatorILi2EjESC_ILi1EjENS0_6memory12LoadWithCastILi2EEENSF_13StoreWithCastILi1EEEEEviT_T0_T2_T3_T4_T5_)
        /*1a6c*/ 	.word	0x00000020


	//----- nvinfo : EIATTR_FRAME_SIZE
	.align		4
.L_1175:
        /*1a70*/ 	.byte	0x04, 0x11
        /*1a72*/ 	.short	(.L_1177 - .L_1176)
	.align		4
.L_1176:
        /*1a74*/ 	.word	index@(_ZN2at6native27unrolled_elementwise_kernelINS0_13BinaryFunctorIiiiZZZNS0_16fmod_kernel_cudaERNS_18TensorIteratorBaseEENKUlvE_clEvENKUlvE1_clEvEUliiE_EESt5arrayIPcLm3EELi4E23TrivialOffsetCalculatorILi2EjESC_ILi1EjENS0_6memory12LoadWithCastILi2EEENSF_13StoreWithCastILi1EEEEEviT_T0_T2_T3_T4_T5_)
        /*1a78*/ 	.word	0x00000000


	//----- nvinfo : EIATTR_REGCOUNT
	.align		4
.L_1177:
        /*1a7c*/ 	.byte	0x04, 0x2f
        /*1a7e*/ 	.short	(.L_1179 - .L_1178)
	.align		4
.L_1178:
        /*1a80*/ 	.word	index@(_ZN2at6native18elementwise_kernelILi128ELi4EZNS0_15gpu_kernel_implINS0_13BinaryFunctorIiiiZZZNS0_16fmod_kernel_cudaERNS_18TensorIteratorBaseEENKUlvE_clEvENKUlvE1_clEvEUliiE_EEEEvS5_RKT_EUliE_EEviT1_)
        /*1a84*/ 	.word	0x0000001a


	//----- nvinfo : EIATTR_FRAME_SIZE
	.align		4
.L_1179:
        /*1a88*/ 	.byte	0x04, 0x11
        /*1a8a*/ 	.short	(.L_1181 - .L_1180)
	.align		4
.L_1180:
        /*1a8c*/ 	.word	index@(_ZN2at6native18elementwise_kernelILi128ELi4EZNS0_15gpu_kernel_implINS0_13BinaryFunctorIiiiZZZNS0_16fmod_kernel_cudaERNS_18TensorIteratorBaseEENKUlvE_clEvENKUlvE1_clEvEUliiE_EEEEvS5_RKT_EUliE_EEviT1_)
        /*1a90*/ 	.word	0x00000000


	//----- nvinfo : EIATTR_REGCOUNT
	.align		4
.L_1181:
        /*1a94*/ 	.byte	0x04, 0x2f
        /*1a96*/ 	.short	(.L_1183 - .L_1182)
	.align		4
.L_1182:
        /*1a98*/ 	.word	index@(_ZN2at6native29vectorized_elementwise_kernelILi8ENS0_13AUnaryFunctorIlllZZZNS0_16fmod_kernel_cudaERNS_18TensorIteratorBaseEENKUlvE_clEvENKUlvE2_clEvEUlllE_EESt5arrayIPcLm2EEEEviT0_T1_)
        /*1a9c*/ 	.word	0x00000026


	//----- nvinfo : EIATTR_FRAME_SIZE
	.align		4
.L_1183:
        /*1aa0*/ 	.byte	0x04, 0x11
        /*1aa2*/ 	.short	(.L_1185 - .L_1184)
	.align		4
.L_1184:
        /*1aa4*/ 	.word	index@($__internal_20_$__cuda_sm20_rem_s64)
        /*1aa8*/ 	.word	0x00000000


	//----- nvinfo : EIATTR_FRAME_SIZE
	.align		4
.L_1185:
        /*1aac*/ 	.byte	0x04, 0x11
        /*1aae*/ 	.short	(.L_1187 - .L_1186)
	.align		4
.L_1186:
        /*1ab0*/ 	.word	index@(_ZN2at6native29vectorized_elementwise_kernelILi8ENS0_13AUnaryFunctorIlllZZZNS0_16fmod_kernel_cudaERNS_18TensorIteratorBaseEENKUlvE_clEvENKUlvE2_clEvEUlllE_EESt5arrayIPcLm2EEEEviT0_T1_)
        /*1ab4*/ 	.word	0x00000000


	//----- nvinfo : EIATTR_REGCOUNT
	.align		4
.L_1187:
        /*1ab8*/ 	.byte	0x04, 0x2f
        /*1aba*/ 	.short	(.L_1189 - .L_1188)
	.align		4
.L_1188:
        /*1abc*/ 	.word	index@(_ZN2at6native29vectorized_elementwise_kernelILi4ENS0_13AUnaryFunctorIlllZZZNS0_16fmod_kernel_cudaERNS_18TensorIteratorBaseEENKUlvE_clEvENKUlvE2_clEvEUlllE_EESt5arrayIPcLm2EEEEviT0_T1_)
        /*1ac0*/ 	.word	0x00000026


	//----- nvinfo : EIATTR_FRAME_SIZE
	.align		4
.L_1189:
        /*1ac4*/ 	.byte	0x04, 0x11
        /*1ac6*/ 	.short	(.L_1191 - .L_1190)
	.align		4
.L_1190:
        /*1ac8*/ 	.word	index@($__internal_19_$__cuda_sm20_rem_s64)
        /*1acc*/ 	.word	0x00000000


	//----- nvinfo : EIATTR_FRAME_SIZE
	.align		4
.L_1191:
        /*1ad0*/ 	.byte	0x04, 0x11
        /*1ad2*/ 	.short	(.L_1193 - .L_1192)
	.align		4
.L_1192:
        /*1ad4*/ 	.word	index@(_ZN2at6native29vectorized_elementwise_kernelILi4ENS0_13AUnaryFunctorIlllZZZNS0_16fmod_kernel_cudaERNS_18TensorIteratorBaseEENKUlvE_clEvENKUlvE2_clEvEUlllE_EESt5arrayIPcLm2EEEEviT0_T1_)
        /*1ad8*/ 	.word	0x00000000


	//----- nvinfo : EIATTR_REGCOUNT
	.align		4
.L_1193:
        /*1adc*/ 	.byte	0x04, 0x2f
        /*1ade*/ 	.short	(.L_1195 - .L_1194)
	.align		4
.L_1194:
        /*1ae0*/ 	.word	index@(_ZN2at6native29vectorized_elementwise_kernelILi2ENS0_13AUnaryFunctorIlllZZZNS0_16fmod_kernel_cudaERNS_18TensorIteratorBaseEENKUlvE_clEvENKUlvE2_clEvEUlllE_EESt5arrayIPcLm2EEEEviT0_T1_)
        /*1ae4*/ 	.word	0x00000026


	//----- nvinfo : EIATTR_FRAME_SIZE
	.align		4
.L_1195:
        /*1ae8*/ 	.byte	0x04, 0x11
        /*1aea*/ 	.short	(.L_1197 - .L_1196)
	.align		4
.L_1196:
        /*1aec*/ 	.word	index@($__internal_18_$__cuda_sm20_rem_s64)
        /*1af0*/ 	.word	0x00000000


	//----- nvinfo : EIATTR_FRAME_SIZE
	.align		4
.L_1197:
        /*1af4*/ 	.byte	0x04, 0x11
        /*1af6*/ 	.short	(.L_1199 - .L_1198)
	.align		4
.L_1198:
        /*1af8*/ 	.word	index@(_ZN2at6native29vectorized_elementwise_kernelILi2ENS0_13AUnaryFunctorIlllZZZNS0_16fmod_kernel_cudaERNS_18TensorIteratorBaseEENKUlvE_clEvENKUlvE2_clEvEUlllE_EESt5arrayIPcLm2EEEEviT0_T1_)
        /*1afc*/ 	.word	0x00000000


	//----- nvinfo : EIATTR_REGCOUNT
	.align		4
.L_1199:
        /*1b00*/ 	.byte	0x04, 0x2f
        /*1b02*/ 	.short	(.L_1201 - .L_1200)
	.align		4
.L_1200:
        /*1b04*/ 	.word	index@(_ZN2at6native27unrolled_elementwise_kernelINS0_13AUnaryFunctorIlllZZZNS0_16fmod_kernel_cudaERNS_18TensorIteratorBaseEENKUlvE_clEvENKUlvE2_clEvEUlllE_EESt5arrayIPcLm2EELi4E23TrivialOffsetCalculatorILi1EjESD_NS0_6memory15LoadWithoutCastENSE_16StoreWithoutCastEEEviT_T0_T2_T3_T4_T5_)
        /*1b08*/ 	.word	0x0000001c


	//----- nvinfo : EIATTR_FRAME_SIZE
	.align		4
.L_1201:
        /*1b0c*/ 	.byte	0x04, 0x11
        /*1b0e*/ 	.short	(.L_1203 - .L_1202)
	.align		4
.L_1202:
        /*1b10*/ 	.word	index@($__internal_17_$__cuda_sm20_rem_s64)
        /*1b14*/ 	.word	0x00000000


	//----- nvinfo : EIATTR_FRAME_SIZE
	.align		4
.L_1203:
        /*1b18*/ 	.byte	0x04, 0x11
        /*1b1a*/ 	.short	(.L_1205 - .L_1204)
	.align		4
.L_1204:
        /*1b1c*/ 	.word	index@(_ZN2at6native27unrolled_elementwise_kernelINS0_13AUnaryFunctorIlllZZZNS0_16fmod_kernel_cudaERNS_18TensorIteratorBaseEENKUlvE_clEvENKUlvE2_clEvEUlllE_EESt5arrayIPcLm2EELi4E23TrivialOffsetCalculatorILi1EjESD_NS0_6memory15LoadWithoutCastENSE_16StoreWithoutCastEEEviT_T0_T2_T3_T4_T5_)
        /*1b20*/ 	.word	0x00000000


	//----- nvinfo : EIATTR_REGCOUNT
	.align		4
.L_1205:
        /*1b24*/ 	.byte	0x04, 0x2f
        /*1b26*/ 	.short	(.L_1207 - .L_1206)
	.align		4
.L_1206:
        /*1b28*/ 	.word	index@(_ZN2at6native18elementwise_kernelILi128ELi2EZNS0_22gpu_kernel_impl_nocastINS0_13AUnaryFunctorIlllZZZNS0_16fmod_kernel_cudaERNS_18TensorIteratorBaseEENKUlvE_clEvENKUlvE2_clEvEUlllE_EEEEvS5_RKT_EUliE_EEviT1_)
        /*1b2c*/ 	.word	0x00000018


	//----- nvinfo : EIATTR_FRAME_SIZE
	.align		4
.L_1207:
        /*1b30*/ 	.byte	0x04, 0x11
        /*1b32*/ 	.short	(.L_1209 - .L_1208)
	.align		4
.L_1208:
        /*1b34*/ 	.word	index@($__internal_16_$__cuda_sm20_rem_s64)
        /*1b38*/ 	.word	0x00000000


	//----- nvinfo : EIATTR_FRAME_SIZE
	.align		4
.L_1209:
        /*1b3c*/ 	.byte	0x04, 0x11
        /*1b3e*/ 	.short	(.L_1211 - .L_1210)
	.align		4
.L_1210:
        /*1b40*/ 	.word	index@(_ZN2at6native18elementwise_kernelILi128ELi2EZNS0_22gpu_kernel_impl_nocastINS0_13AUnaryFunctorIlllZZZNS0_16fmod_kernel_cudaERNS_18TensorIteratorBaseEENKUlvE_clEvENKUlvE2_clEvEUlllE_EEEEvS5_RKT_EUliE_EEviT1_)
        /*1b44*/ 	.word	0x00000000


	//----- nvinfo : EIATTR_REGCOUNT
	.align		4
.L_1211:
        /*1b48*/ 	.byte	0x04, 0x2f
        /*1b4a*/ 	.short	(.L_1213 - .L_1212)
	.align		4
.L_1212:
        /*1b4c*/ 	.word	index@(_ZN2at6native27unrolled_elementwise_kernelINS0_13AUnaryFunctorIlllZZZNS0_16fmod_kernel_cudaERNS_18TensorIteratorBaseEENKUlvE_clEvENKUlvE2_clEvEUlllE_EESt5arrayIPcLm2EELi4E23TrivialOffsetCalculatorILi1EjESD_NS0_6memory12LoadWithCastILi1EEENSE_13StoreWithCastILi1EEEEEviT_T0_T2_T3_T4_T5_)
        /*1b50*/ 	.word	0x00000020


	//----- nvinfo : EIATTR_FRAME_SIZE
	.align		4
.L_1213:
        /*1b54*/ 	.byte	0x04, 0x11
        /*1b56*/ 	.short	(.L_1215 - .L_1214)
	.align		4
.L_1214:
        /*1b58*/ 	.word	index@($__internal_15_$__cuda_sm20_rem_s64)
        /*1b5c*/ 	.word	0x00000000


	//----- nvinfo : EIATTR_FRAME_SIZE
	.align		4
.L_1215:
        /*1b60*/ 	.byte	0x04, 0x11
        /*1b62*/ 	.short	(.L_1217 - .L_1216)
	.align		4
.L_1216:
        /*1b64*/ 	.word	index@(_ZN2at6native27unrolled_elementwise_kernelINS0_13AUnaryFunctorIlllZZZNS0_16fmod_kernel_cudaERNS_18TensorIteratorBaseEENKUlvE_clEvENKUlvE2_clEvEUlllE_EESt5arrayIPcLm2EELi4E23TrivialOffsetCalculatorILi1EjESD_NS0_6memory12LoadWithCastILi1EEENSE_13StoreWithCastILi1EEEEEviT_T0_T2_T3_T4_T5_)
        /*1b68*/ 	.word	0x00000000


	//----- nvinfo : EIATTR_REGCOUNT
	.align		4
.L_1217:
        /*1b6c*/ 	.byte	0x04, 0x2f
        /*1b6e*/ 	.short	(.L_1219 - .L_1218)
	.align		4
.L_1218:
        /*1b70*/ 	.word	index@(_ZN2at6native18elementwise_kernelILi128ELi4EZNS0_15gpu_kernel_implINS0_13AUnaryFunctorIlllZZZNS0_16fmod_kernel_cudaERNS_18TensorIteratorBaseEENKUlvE_clEvENKUlvE2_clEvEUlllE_EEEEvS5_RKT_EUliE_EEviT1_)
        /*1b74*/ 	.word	0x0000001a


	//----- nvinfo : EIATTR_FRAME_SIZE
	.align		4
.L_1219:
        /*1b78*/ 	.byte	0x04, 0x11
        /*1b7a*/ 	.short	(.L_1221 - .L_1220)
	.align		4
.L_1220:
        /*1b7c*/ 	.word	index@($__internal_14_$__cuda_sm20_rem_s64)
        /*1b80*/ 	.word	0x00000000


	//----- nvinfo : EIATTR_FRAME_SIZE
	.align		4
.L_1221:
        /*1b84*/ 	.byte	0x04, 0x11
        /*1b86*/ 	.short	(.L_1223 - .L_1222)
	.align		4
.L_1222:
        /*1b88*/ 	.word	index@(_ZN2at6native18elementwise_kernelILi128ELi4EZNS0_15gpu_kernel_implINS0_13AUnaryFunctorIlllZZZNS0_16fmod_kernel_cudaERNS_18TensorIteratorBaseEENKUlvE_clEvENKUlvE2_clEvEUlllE_EEEEvS5_RKT_EUliE_EEviT1_)
        /*1b8c*/ 	.word	0x00000000


	//----- nvinfo : EIATTR_REGCOUNT
	.align		4
.L_1223:
        /*1b90*/ 	.byte	0x04, 0x2f
        /*1b92*/ 	.short	(.L_1225 - .L_1224)
	.align		4
.L_1224:
        /*1b94*/ 	.word	index@(_ZN2at6native29vectorized_elementwise_kernelILi8ENS0_13BUnaryFunctorIlllZZZNS0_16fmod_kernel_cudaERNS_18TensorIteratorBaseEENKUlvE_clEvENKUlvE2_clEvEUlllE_EESt5arrayIPcLm2EEEEviT0_T1_)
        /*1b98*/ 	.word	0x00000024


	//----- nvinfo : EIATTR_FRAME_SIZE
	.align		4
.L_1225:
        /*1b9c*/ 	.byte	0x04, 0x11
        /*1b9e*/ 	.short	(.L_1227 - .L_1226)
	.align		4
.L_1226:
        /*1ba0*/ 	.word	index@($__internal_13_$__cuda_sm20_rem_s64)
        /*1ba4*/ 	.word	0x00000000


	//----- nvinfo : EIATTR_FRAME_SIZE
	.align		4
.L_1227:
        /*1ba8*/ 	.byte	0x04, 0x11
        /*1baa*/ 	.short	(.L_1229 - .L_1228)
	.align		4
.L_1228:
        /*1bac*/ 	.word	index@(_ZN2at6native29vectorized_elementwise_kernelILi8ENS0_13BUnaryFunctorIlllZZZNS0_16fmod_kernel_cudaERNS_18TensorIteratorBaseEENKUlvE_clEvENKUlvE2_clEvEUlllE_EESt5arrayIPcLm2EEEEviT0_T1_)
        /*1bb0*/ 	.word	0x00000000


	//----- nvinfo : EIATTR_REGCOUNT
	.align		4
.L_1229:
        /*1bb4*/ 	.byte	0x04, 0x2f
        /*1bb6*/ 	.short	(.L_1231 - .L_1230)
	.align		4
.L_1230:
        /*1bb8*/ 	.word	index@(_ZN2at6native29vectorized_elementwise_kernelILi4ENS0_13BUnaryFunctorIlllZZZNS0_16fmod_kernel_cudaERNS_18TensorIteratorBaseEENKUlvE_clEvENKUlvE2_clEvEUlllE_EESt5arrayIPcLm2EEEEviT0_T1_)
        /*1bbc*/ 	.word	0x00000024


	//----- nvinfo : EIATTR_FRAME_SIZE
	.align		4
.L_1231:
        /*1bc0*/ 	.byte	0x04, 0x11
        /*1bc2*/ 	.short	(.L_1233 - .L_1232)
	.align		4
.L_1232:
        /*1bc4*/ 	.word	index@($__internal_12_$__cuda_sm20_rem_s64)
        /*1bc8*/ 	.word	0x00000000


	//----- nvinfo : EIATTR_FRAME_SIZE
	.align		4
.L_1233:
        /*1bcc*/ 	.byte	0x04, 0x11
        /*1bce*/ 	.short	(.L_1235 - .L_1234)
	.align		4
.L_1234:
        /*1bd0*/ 	.word	index@(_ZN2at6native29vectorized_elementwise_kernelILi4ENS0_13BUnaryFunctorIlllZZZNS0_16fmod_kernel_cudaERNS_18TensorIteratorBaseEENKUlvE_clEvENKUlvE2_clEvEUlllE_EESt5arrayIPcLm2EEEEviT0_T1_)
        /*1bd4*/ 	.word	0x00000000


	//----- nvinfo : EIATTR_REGCOUNT
	.align		4
.L_1235:
        /*1bd8*/ 	.byte	0x04, 0x2f
        /*1bda*/ 	.short	(.L_1237 - .L_1236)
	.align		4
.L_1236:
        /*1bdc*/ 	.word	index@(_ZN2at6native29vectorized_elementwise_kernelILi2ENS0_13BUnaryFunctorIlllZZZNS0_16fmod_kernel_cudaERNS_18TensorIteratorBaseEENKUlvE_clEvENKUlvE2_clEvEUlllE_EESt5arrayIPcLm2EEEEviT0_T1_)
        /*1be0*/ 	.word	0x00000024


	//----- nvinfo : EIATTR_FRAME_SIZE
	.align		4
.L_1237:
        /*1be4*/ 	.byte	0x04, 0x11
        /*1be6*/ 	.short	(.L_1239 - .L_1238)
	.align		4
.L_1238:
        /*1be8*/ 	.word	index@($__internal_11_$__cuda_sm20_rem_s64)
        /*1bec*/ 	.word	0x00000000


	//----- nvinfo : EIATTR_FRAME_SIZE
	.align		4
.L_1239:
        /*1bf0*/ 	.byte	0x04, 0x11
        /*1bf2*/ 	.short	(.L_1241 - .L_1240)
	.align		4
.L_1240:
        /*1bf4*/ 	.word	index@(_ZN2at6native29vectorized_elementwise_kernelILi2ENS0_13BUnaryFunctorIlllZZZNS0_16fmod_kernel_cudaERNS_18TensorIteratorBaseEENKUlvE_clEvENKUlvE2_clEvEUlllE_EESt5arrayIPcLm2EEEEviT0_T1_)
        /*1bf8*/ 	.word	0x00000000


	//----- nvinfo : EIATTR_REGCOUNT
	.align		4
.L_1241:
        /*1bfc*/ 	.byte	0x04, 0x2f
        /*1bfe*/ 	.short	(.L_1243 - .L_1242)
	.align		4
.L_1242:
        /*1c00*/ 	.word	index@(_ZN2at6native27unrolled_elementwise_kernelINS0_13BUnaryFunctorIlllZZZNS0_16fmod_kernel_cudaERNS_18TensorIteratorBaseEENKUlvE_clEvENKUlvE2_clEvEUlllE_EESt5arrayIPcLm2EELi4E23TrivialOffsetCalculatorILi1EjESD_NS0_6memory15LoadWithoutCastENSE_16StoreWithoutCastEEEviT_T0_T2_T3_T4_T5_)
        /*1c04*/ 	.word	0x0000001c


	//----- nvinfo : EIATTR_FRAME_SIZE
	.align		4
.L_1243:
        /*1c08*/ 	.byte	0x04, 0x11
        /*1c0a*/ 	.short	(.L_1245 - .L_1244)
	.align		4
.L_1244:
        /*1c0c*/ 	.word	index@($__internal_10_$__cuda_sm20_rem_s64)
        /*1c10*/ 	.word	0x00000000


	//----- nvinfo : EIATTR_FRAME_SIZE
	.align		4
.L_1245:
        /*1c14*/ 	.byte	0x04, 0x11
        /*1c16*/ 	.short	(.L_1247 - .L_1246)
	.align		4
.L_1246:
        /*1c18*/ 	.word	index@(_ZN2at6native27unrolled_elementwise_kernelINS0_13BUnaryFunctorIlllZZZNS0_16fmod_kernel_cudaERNS_18TensorIteratorBaseEENKUlvE_clEvENKUlvE2_clEvEUlllE_EESt5arrayIPcLm2EELi4E23TrivialOffsetCalculatorILi1EjESD_NS0_6memory15LoadWithoutCastENSE_16StoreWithoutCastEEEviT_T0_T2_T3_T4_T5_)
        /*1c1c*/ 	.word	0x00000000


	//----- nvinfo : EIATTR_REGCOUNT
	.align		4
.L_1247:
        /*1c20*/ 	.byte	0x04, 0x2f
        /*1c22*/ 	.short	(.L_1249 - .L_1248)
	.align		4
.L_1248:
        /*1c24*/ 	.word	index@(_ZN2at6native18elementwise_kernelILi128ELi2EZNS0_22gpu_kernel_impl_nocastINS0_13BUnaryFunctorIlllZZZNS0_16fmod_kernel_cudaERNS_18TensorIteratorBaseEENKUlvE_clEvENKUlvE2_clEvEUlllE_EEEEvS5_RKT_EUliE_EEviT1_)
        /*1c28*/ 	.word	0x00000016


	//----- nvinfo : EIATTR_FRAME_SIZE
	.align		4
.L_1249:
        /*1c2c*/ 	.byte	0x04, 0x11
        /*1c2e*/ 	.short	(.L_1251 - .L_1250)
	.align		4
.L_1250:
        /*1c30*/ 	.word	index@($__internal_9_$__cuda_sm20_rem_s64)
        /*1c34*/ 	.word	0x00000000


	//----- nvinfo : EIATTR_FRAME_SIZE
	.align		4
.L_1251:
        /*1c38*/ 	.byte	0x04, 0x11
        /*1c3a*/ 	.short	(.L_1253 - .L_1252)
	.align		4
.L_1252:
        /*1c3c*/ 	.word	index@(_ZN2at6native18elementwise_kernelILi128ELi2EZNS0_22gpu_kernel_impl_nocastINS0_13BUnaryFunctorIlllZZZNS0_16fmod_kernel_cudaERNS_18TensorIteratorBaseEENKUlvE_clEvENKUlvE2_clEvEUlllE_EEEEvS5_RKT_EUliE_EEviT1_)
        /*1c40*/ 	.word	0x00000000


	//----- nvinfo : EIATTR_REGCOUNT
	.align		4
.L_1253:
        /*1c44*/ 	.byte	0x04, 0x2f
        /*1c46*/ 	.short	(.L_1255 - .L_1254)
	.align		4
.L_1254:
        /*1c48*/ 	.word	index@(_ZN2at6native27unrolled_elementwise_kernelINS0_13BUnaryFunctorIlllZZZNS0_16fmod_kernel_cudaERNS_18TensorIteratorBaseEENKUlvE_clEvENKUlvE2_clEvEUlllE_EESt5arrayIPcLm2EELi4E23TrivialOffsetCalculatorILi1EjESD_NS0_6memory12LoadWithCastILi1EEENSE_13StoreWithCastILi1EEEEEviT_T0_T2_T3_T4_T5_)
        /*1c4c*/ 	.word	0x00000020


	//----- nvinfo : EIATTR_FRAME_SIZE
	.align		4
.L_1255:
        /*1c50*/ 	.byte	0x04, 0x11
        /*1c52*/ 	.short	(.L_1257 - .L_1256)
	.align		4
.L_1256:
        /*1c54*/ 	.word	index@($__internal_8_$__cuda_sm20_rem_s64)
        /*1c58*/ 	.word	0x00000000


	//----- nvinfo : EIATTR_FRAME_SIZE
	.align		4
.L_1257:
        /*1c5c*/ 	.byte	0x04, 0x11
        /*1c5e*/ 	.short	(.L_1259 - .L_1258)
	.align		4
.L_1258:
        /*1c60*/ 	.word	index@(_ZN2at6native27unrolled_elementwise_kernelINS0_13BUnaryFunctorIlllZZZNS0_16fmod_kernel_cudaERNS_18TensorIteratorBaseEENKUlvE_clEvENKUlvE2_clEvEUlllE_EESt5arrayIPcLm2EELi4E23TrivialOffsetCalculatorILi1EjESD_NS0_6memory12LoadWithCastILi1EEENSE_13StoreWithCastILi1EEEEEviT_T0_T2_T3_T4_T5_)
        /*1c64*/ 	.word	0x00000000


	//----- nvinfo : EIATTR_REGCOUNT
	.align		4
.L_1259:
        /*1c68*/ 	.byte	0x04, 0x2f
        /*1c6a*/ 	.short	(.L_1261 - .L_1260)
	.align		4
.L_1260:
        /*1c6c*/ 	.word	index@(_ZN2at6native18elementwise_kernelILi128ELi4EZNS0_15gpu_kernel_implINS0_13BUnaryFunctorIlllZZZNS0_16fmod_kernel_cudaERNS_18TensorIteratorBaseEENKUlvE_clEvENKUlvE2_clEvEUlllE_EEEEvS5_RKT_EUliE_EEviT1_)
        /*1c70*/ 	.word	0x0000001a


	//----- nvinfo : EIATTR_FRAME_SIZE
	.align		4
.L_1261:
        /*1c74*/ 	.byte	0x04, 0x11
        /*1c76*/ 	.short	(.L_1263 - .L_1262)
	.align		4
.L_1262:
        /*1c78*/ 	.word	index@($__internal_7_$__cuda_sm20_rem_s64)
        /*1c7c*/ 	.word	0x00000000


	//----- nvinfo : EIATTR_FRAME_SIZE
	.align		4
.L_1263:
        /*1c80*/ 	.byte	0x04, 0x11
        /*1c82*/ 	.short	(.L_1265 - .L_1264)
	.align		4
.L_1264:
        /*1c84*/ 	.word	index@(_ZN2at6native18elementwise_kernelILi128ELi4EZNS0_15gpu_kernel_implINS0_13BUnaryFunctorIlllZZZNS0_16fmod_kernel_cudaERNS_18TensorIteratorBaseEENKUlvE_clEvENKUlvE2_clEvEUlllE_EEEEvS5_RKT_EUliE_EEviT1_)
        /*1c88*/ 	.word	0x00000000


	//----- nvinfo : EIATTR_REGCOUNT
	.align		4
.L_1265:
        /*1c8c*/ 	.byte	0x04, 0x2f
        /*1c8e*/ 	.short	(.L_1267 - .L_1266)
	.align		4
.L_1266:
        /*1c90*/ 	.word	index@(_ZN2at6native29vectorized_elementwise_kernelILi8ENS0_13BinaryFunctorIlllZZZNS0_16fmod_kernel_cudaERNS_18TensorIteratorBaseEENKUlvE_clEvENKUlvE2_clEvEUlllE_EESt5arrayIPcLm3EEEEviT0_T1_)
        /*1c94*/ 	.word	0x00000038


	//----- nvinfo : EIATTR_FRAME_SIZE
	.align		4
.L_1267:
        /*1c98*/ 	.byte	0x04, 0x11
        /*1c9a*/ 	.short	(.L_1269 - .L_1268)
	.align		4
.L_1268:
        /*1c9c*/ 	.word	index@($__internal_6_$__cuda_sm20_rem_s64)
        /*1ca0*/ 	.word	0x00000000


	//----- nvinfo : EIATTR_FRAME_SIZE
	.align		4
.L_1269:
        /*1ca4*/ 	.byte	0x04, 0x11
        /*1ca6*/ 	.short	(.L_1271 - .L_1270)
	.align		4
.L_1270:
        /*1ca8*/ 	.word	index@(_ZN2at6native29vectorized_elementwise_kernelILi8ENS0_13BinaryFunctorIlllZZZNS0_16fmod_kernel_cudaERNS_18TensorIteratorBaseEENKUlvE_clEvENKUlvE2_clEvEUlllE_EESt5arrayIPcLm3EEEEviT0_T1_)
        /*1cac*/ 	.word	0x00000000


	//----- nvinfo : EIATTR_REGCOUNT
	.align		4
.L_1271:
        /*1cb0*/ 	.byte	0x04, 0x2f
        /*1cb2*/ 	.short	(.L_1273 - .L_1272)
	.align		4
.L_1272:
        /*1cb4*/ 	.word	index@(_ZN2at6native29vectorized_elementwise_kernelILi4ENS0_13BinaryFunctorIlllZZZNS0_16fmod_kernel_cudaERNS_18TensorIteratorBaseEENKUlvE_clEvENKUlvE2_clEvEUlllE_EESt5arrayIPcLm3EEEEviT0_T1_)
        /*1cb8*/ 	.word	0x00000038


	//----- nvinfo : EIATTR_FRAME_SIZE
	.align		4
.L_1273:
        /*1cbc*/ 	.byte	0x04, 0x11
        /*1cbe*/ 	.short	(.L_1275 - .L_1274)
	.align		4
.L_1274:
        /*1cc0*/ 	.word	index@($__internal_5_$__cuda_sm20_rem_s64)
        /*1cc4*/ 	.word	0x00000000


	//----- nvinfo : EIATTR_FRAME_SIZE
	.align		4
.L_1275:
        /*1cc8*/ 	.byte	0x04, 0x11
        /*1cca*/ 	.short	(.L_1277 - .L_1276)
	.align		4
.L_1276:
        /*1ccc*/ 	.word	index@(_ZN2at6native29vectorized_elementwise_kernelILi4ENS0_13BinaryFunctorIlllZZZNS0_16fmod_kernel_cudaERNS_18TensorIteratorBaseEENKUlvE_clEvENKUlvE2_clEvEUlllE_EESt5arrayIPcLm3EEEEviT0_T1_)
        /*1cd0*/ 	.word	0x00000000


	//----- nvinfo : EIATTR_REGCOUNT
	.align		4
.L_1277:
        /*1cd4*/ 	.byte	0x04, 0x2f
        /*1cd6*/ 	.short	(.L_1279 - .L_1278)
	.align		4
.L_1278:
        /*1cd8*/ 	.word	index@(_ZN2at6native29vectorized_elementwise_kernelILi2ENS0_13BinaryFunctorIlllZZZNS0_16fmod_kernel_cudaERNS_18TensorIteratorBaseEENKUlvE_clEvENKUlvE2_clEvEUlllE_EESt5arrayIPcLm3EEEEviT0_T1_)
        /*1cdc*/ 	.word	0x00000038


	//----- nvinfo : EIATTR_FRAME_SIZE
	.align		4
.L_1279:
        /*1ce0*/ 	.byte	0x04, 0x11
        /*1ce2*/ 	.short	(.L_1281 - .L_1280)
	.align		4
.L_1280:
        /*1ce4*/ 	.word	index@($__internal_4_$__cuda_sm20_rem_s64)
        /*1ce8*/ 	.word	0x00000000


	//----- nvinfo : EIATTR_FRAME_SIZE
	.align		4
.L_1281:
        /*1cec*/ 	.byte	0x04, 0x11
        /*1cee*/ 	.short	(.L_1283 - .L_1282)
	.align		4
.L_1282:
        /*1cf0*/ 	.word	index@(_ZN2at6native29vectorized_elementwise_kernelILi2ENS0_13BinaryFunctorIlllZZZNS0_16fmod_kernel_cudaERNS_18TensorIteratorBaseEENKUlvE_clEvENKUlvE2_clEvEUlllE_EESt5arrayIPcLm3EEEEviT0_T1_)
        /*1cf4*/ 	.word	0x00000000


	//----- nvinfo : EIATTR_REGCOUNT
	.align		4
.L_1283:
        /*1cf8*/ 	.byte	0x04, 0x2f
        /*1cfa*/ 	.short	(.L_1285 - .L_1284)
	.align		4
.L_1284:
        /*1cfc*/ 	.word	index@(_ZN2at6native27unrolled_elementwise_kernelINS0_13BinaryFunctorIlllZZZNS0_16fmod_kernel_cudaERNS_18TensorIteratorBaseEENKUlvE_clEvENKUlvE2_clEvEUlllE_EESt5arrayIPcLm3EELi4E23TrivialOffsetCalculatorILi2EjESC_ILi1EjENS0_6memory15LoadWithoutCastENSF_16StoreWithoutCastEEEviT_T0_T2_T3_T4_T5_)
        /*1d00*/ 	.word	0x00000026


	//----- nvinfo : EIATTR_FRAME_SIZE
	.align		4
.L_1285:
        /*1d04*/ 	.byte	0x04, 0x11
        /*1d06*/ 	.short	(.L_1287 - .L_1286)
	.align		4
.L_1286:
        /*1d08*/ 	.word	index@($__internal_3_$__cuda_sm20_rem_s64)
        /*1d0c*/ 	.word	0x00000000


	//----- nvinfo : EIATTR_FRAME_SIZE
	.align		4
.L_1287:
        /*1d10*/ 	.byte	0x04, 0x11
        /*1d12*/ 	.short	(.L_1289 - .L_1288)
	.align		4
.L_1288:
        /*1d14*/ 	.word	index@(_ZN2at6native27unrolled_elementwise_kernelINS0_13BinaryFunctorIlllZZZNS0_16fmod_kernel_cudaERNS_18TensorIteratorBaseEENKUlvE_clEvENKUlvE2_clEvEUlllE_EESt5arrayIPcLm3EELi4E23TrivialOffsetCalculatorILi2EjESC_ILi1EjENS0_6memory15LoadWithoutCastENSF_16StoreWithoutCastEEEviT_T0_T2_T3_T4_T5_)
        /*1d18*/ 	.word	0x00000000


	//----- nvinfo : EIATTR_REGCOUNT
	.align		4
.L_1289:
        /*1d1c*/ 	.byte	0x04, 0x2f
        /*1d1e*/ 	.short	(.L_1291 - .L_1290)
	.align		4
.L_1290:
        /*1d20*/ 	.word	index@(_ZN2at6native18elementwise_kernelILi128ELi2EZNS0_22gpu_kernel_impl_nocastINS0_13BinaryFunctorIlllZZZNS0_16fmod_kernel_cudaERNS_18TensorIteratorBaseEENKUlvE_clEvENKUlvE2_clEvEUlllE_EEEEvS5_RKT_EUliE_EEviT1_)
        /*1d24*/ 	.word	0x00000018


	//----- nvinfo : EIATTR_FRAME_SIZE
	.align		4
.L_1291:
        /*1d28*/ 	.byte	0x04, 0x11
        /*1d2a*/ 	.short	(.L_1293 - .L_1292)
	.align		4
.L_1292:
        /*1d2c*/ 	.word	index@($__internal_2_$__cuda_sm20_rem_s64)
        /*1d30*/ 	.word	0x00000000


	//----- nvinfo : EIATTR_FRAME_SIZE
	.align		4
.L_1293:
        /*1d34*/ 	.byte	0x04, 0x11
        /*1d36*/ 	.short	(.L_1295 - .L_1294)
	.align		4
.L_1294:
        /*1d38*/ 	.word	index@(_ZN2at6native18elementwise_kernelILi128ELi2EZNS0_22gpu_kernel_impl_nocastINS0_13BinaryFunctorIlllZZZNS0_16fmod_kernel_cudaERNS_18TensorIteratorBaseEENKUlvE_clEvENKUlvE2_clEvEUlllE_EEEEvS5_RKT_EUliE_EEviT1_)
        /*1d3c*/ 	.word	0x00000000


	//----- nvinfo : EIATTR_REGCOUNT
	.align		4
.L_1295:
        /*1d40*/ 	.byte	0x04, 0x2f
        /*1d42*/ 	.short	(.L_1297 - .L_1296)
	.align		4
.L_1296:
        /*1d44*/ 	.word	index@(_ZN2at6native27unrolled_elementwise_kernelINS0_13BinaryFunctorIlllZZZNS0_16fmod_kernel_cudaERNS_18TensorIteratorBaseEENKUlvE_clEvENKUlvE2_clEvEUlllE_EESt5arrayIPcLm3EELi4E23TrivialOffsetCalculatorILi2EjESC_ILi1EjENS0_6memory12LoadWithCastILi2EEENSF_13StoreWithCastILi1EEEEEviT_T0_T2_T3_T4_T5_)
        /*1d48*/ 	.word	0x00000028


	//----- nvinfo : EIATTR_FRAME_SIZE
	.align		4
.L_1297:
        /*1d4c*/ 	.byte	0x04, 0x11
        /*1d4e*/ 	.short	(.L_1299 - .L_1298)
	.align		4
.L_1298:
        /*1d50*/ 	.word	index@($__internal_1_$__cuda_sm20_rem_s64)
        /*1d54*/ 	.word	0x00000000


	//----- nvinfo : EIATTR_FRAME_SIZE
	.align		4
.L_1299:
        /*1d58*/ 	.byte	0x04, 0x11
        /*1d5a*/ 	.short	(.L_1301 - .L_1300)
	.align		4
.L_1300:
        /*1d5c*/ 	.word	index@(_ZN2at6native27unrolled_elementwise_kernelINS0_13BinaryFunctorIlllZZZNS0_16fmod_kernel_cudaERNS_18TensorIteratorBaseEENKUlvE_clEvENKUlvE2_clEvEUlllE_EESt5arrayIPcLm3EELi4E23TrivialOffsetCalculatorILi2EjESC_ILi1EjENS0_6memory12LoadWithCastILi2EEENSF_13StoreWithCastILi1EEEEEviT_T0_T2_T3_T4_T5_)
        /*1d60*/ 	.word	0x00000000


	//----- nvinfo : EIATTR_REGCOUNT
	.align		4
.L_1301:
        /*1d64*/ 	.byte	0x04, 0x2f
        /*1d66*/ 	.short	(.L_1303 - .L_1302)
	.align		4
.L_1302:
        /*1d68*/ 	.word	index@(_ZN2at6native18elementwise_kernelILi128ELi4EZNS0_15gpu_kernel_implINS0_13BinaryFunctorIlllZZZNS0_16fmod_kernel_cudaERNS_18TensorIteratorBaseEENKUlvE_clEvENKUlvE2_clEvEUlllE_EEEEvS5_RKT_EUliE_EEviT1_)
        /*1d6c*/ 	.word	0x0000001c


	//----- nvinfo : EIATTR_FRAME_SIZE
	.align		4
.L_1303:
        /*1d70*/ 	.byte	0x04, 0x11
        /*1d72*/ 	.short	(.L_1305 - .L_1304)
	.align		4
.L_1304:
        /*1d74*/ 	.word	index@($__internal_0_$__cuda_sm20_rem_s64)
        /*1d78*/ 	.word	0x00000000


	//----- nvinfo : EIATTR_FRAME_SIZE
	.align		4
.L_1305:
        /*1d7c*/ 	.byte	0x04, 0x11
        /*1d7e*/ 	.short	(.L_1307 - .L_1306)
	.align		4
.L_1306:
        /*1d80*/ 	.word	index@(_ZN2at6native18elementwise_kernelILi128ELi4EZNS0_15gpu_kernel_implINS0_13BinaryFunctorIlllZZZNS0_16fmod_kernel_cudaERNS_18TensorIteratorBaseEENKUlvE_clEvENKUlvE2_clEvEUlllE_EEEEvS5_RKT_EUliE_EEviT1_)
        /*1d84*/ 	.word	0x00000000


	//----- nvinfo : EIATTR_REGCOUNT
	.align		4
.L_1307:
        /*1d88*/ 	.byte	0x04, 0x2f
        /*1d8a*/ 	.short	(.L_1309 - .L_1308)
	.align		4
.L_1308:
        /*1d8c*/ 	.word	index@(_ZN2at6native29vectorized_elementwise_kernelILi8ENS0_13AUnaryFunctorIsssZZZNS0_16fmod_kernel_cudaERNS_18TensorIteratorBaseEENKUlvE_clEvENKUlvE3_clEvEUlssE_EESt5arrayIPcLm2EEEEviT0_T1_)
        /*1d90*/ 	.word	0x00000020


	//----- nvinfo : EIATTR_FRAME_SIZE
	.align		4
.L_1309:
        /*1d94*/ 	.byte	0x04, 0x11
        /*1d96*/ 	.short	(.L_1311 - .L_1310)
	.align		4
.L_1310:
        /*1d98*/ 	.word	index@(_ZN2at6native29vectorized_elementwise_kernelILi8ENS0_13AUnaryFunctorIsssZZZNS0_16fmod_kernel_cudaERNS_18TensorIteratorBaseEENKUlvE_clEvENKUlvE3_clEvEUlssE_EESt5arrayIPcLm2EEEEviT0_T1_)
        /*1d9c*/ 	.word	0x00000000


	//----- nvinfo : EIATTR_REGCOUNT
	.align		4
.L_1311:
        /*1da0*/ 	.byte	0x04, 0x2f
        /*1da2*/ 	.short	(.L_1313 - .L_1312)
	.align		4
.L_1312:
        /*1da4*/ 	.word	index@(_ZN2at6native29vectorized_elementwise_kernelILi4ENS0_13AUnaryFunctorIsssZZZNS0_16fmod_kernel_cudaERNS_18TensorIteratorBaseEENKUlvE_clEvENKUlvE3_clEvEUlssE_EESt5arrayIPcLm2EEEEviT0_T1_)
        /*1da8*/ 	.word	0x00000020


	//----- nvinfo : EIATTR_FRAME_SIZE
	.align		4
.L_1313:
        /*1dac*/ 	.byte	0x04, 0x11
        /*1dae*/ 	.short	(.L_1315 - .L_1314)
	.align		4
.L_1314:
        /*1db0*/ 	.word	index@(_ZN2at6native29vectorized_elementwise_kernelILi4ENS0_13AUnaryFunctorIsssZZZNS0_16fmod_kernel_cudaERNS_18TensorIteratorBaseEENKUlvE_clEvENKUlvE3_clEvEUlssE_EESt5arrayIPcLm2EEEEviT0_T1_)
        /*1db4*/ 	.word	0x00000000


	//----- nvinfo : EIATTR_REGCOUNT
	.align		4
.L_1315:
        /*1db8*/ 	.byte	0x04, 0x2f
        /*1dba*/ 	.short	(.L_1317 - .L_1316)
	.align		4
.L_1316:
        /*1dbc*/ 	.word	index@(_ZN2at6native29vectorized_elementwise_kernelILi2ENS0_13AUnaryFunctorIsssZZZNS0_16fmod_kernel_cudaERNS_18TensorIteratorBaseEENKUlvE_clEvENKUlvE3_clEvEUlssE_EESt5arrayIPcLm2EEEEviT0_T1_)
        /*1dc0*/ 	.word	0x00000020


	//----- nvinfo : EIATTR_FRAME_SIZE
	.align		4
.L_1317:
        /*1dc4*/ 	.byte	0x04, 0x11
        /*1dc6*/ 	.short	(.L_1319 - .L_1318)
	.align		4
.L_1318:
        /*1dc8*/ 	.word	index@(_ZN2at6native29vectorized_elementwise_kernelILi2ENS0_13AUnaryFunctorIsssZZZNS0_16fmod_kernel_cudaERNS_18TensorIteratorBaseEENKUlvE_clEvENKUlvE3_clEvEUlssE_EESt5arrayIPcLm2EEEEviT0_T1_)
        /*1dcc*/ 	.word	0x00000000


	//----- nvinfo : EIATTR_REGCOUNT
	.align		4
.L_1319:
        /*1dd0*/ 	.byte	0x04, 0x2f
        /*1dd2*/ 	.short	(.L_1321 - .L_1320)
	.align		4
.L_1320:
        /*1dd4*/ 	.word	index@(_ZN2at6native27unrolled_elementwise_kernelINS0_13AUnaryFunctorIsssZZZNS0_16fmod_kernel_cudaERNS_18TensorIteratorBaseEENKUlvE_clEvENKUlvE3_clEvEUlssE_EESt5arrayIPcLm2EELi4E23TrivialOffsetCalculatorILi1EjESD_NS0_6memory15LoadWithoutCastENSE_16StoreWithoutCastEEEviT_T0_T2_T3_T4_T5_)
        /*1dd8*/ 	.word	0x00000017


	//----- nvinfo : EIATTR_FRAME_SIZE
	.align		4
.L_1321:
        /*1ddc*/ 	.byte	0x04, 0x11
        /*1dde*/ 	.short	(.L_1323 - .L_1322)
	.align		4
.L_1322:
        /*1de0*/ 	.word	index@(_ZN2at6native27unrolled_elementwise_kernelINS0_13AUnaryFunctorIsssZZZNS0_16fmod_kernel_cudaERNS_18TensorIteratorBaseEENKUlvE_clEvENKUlvE3_clEvEUlssE_EESt5arrayIPcLm2EELi4E23TrivialOffsetCalculatorILi1EjESD_NS0_6memory15LoadWithoutCastENSE_16StoreWithoutCastEEEviT_T0_T2_T3_T4_T5_)
        /*1de4*/ 	.word	0x00000000


	//----- nvinfo : EIATTR_REGCOUNT
	.align		4
.L_1323:
        /*1de8*/ 	.byte	0x04, 0x2f
        /*1dea*/ 	.short	(.L_1325 - .L_1324)
	.align		4
.L_1324:
        /*1dec*/ 	.word	index@(_ZN2at6native18elementwise_kernelILi128ELi4EZNS0_22gpu_kernel_impl_nocastINS0_13AUnaryFunctorIsssZZZNS0_16fmod_kernel_cudaERNS_18TensorIteratorBaseEENKUlvE_clEvENKUlvE3_clEvEUlssE_EEEEvS5_RKT_EUliE_EEviT1_)
        /*1df0*/ 	.word	0x00000012


	//----- nvinfo : EIATTR_FRAME_SIZE
	.align		4
.L_1325:
        /*1df4*/ 	.byte	0x04, 0x11
        /*1df6*/ 	.short	(.L_1327 - .L_1326)
	.align		4
.L_1326:
        /*1df8*/ 	.word	index@(_ZN2at6native18elementwise_kernelILi128ELi4EZNS0_22gpu_kernel_impl_nocastINS0_13AUnaryFunctorIsssZZZNS0_16fmod_kernel_cudaERNS_18TensorIteratorBaseEENKUlvE_clEvENKUlvE3_clEvEUlssE_EEEEvS5_RKT_EUliE_EEviT1_)
        /*1dfc*/ 	.word	0x00000000


	//----- nvinfo : EIATTR_REGCOUNT
	.align		4
.L_1327:
        /*1e00*/ 	.byte	0x04, 0x2f
        /*1e02*/ 	.short	(.L_1329 - .L_1328)
	.align		4
.L_1328:
        /*1e04*/ 	.word	index@(_ZN2at6native27unrolled_elementwise_kernelINS0_13AUnaryFunctorIsssZZZNS0_16fmod_kernel_cudaERNS_18TensorIteratorBaseEENKUlvE_clEvENKUlvE3_clEvEUlssE_EESt5arrayIPcLm2EELi4E23TrivialOffsetCalculatorILi1EjESD_NS0_6memory12LoadWithCastILi1EEENSE_13StoreWithCastILi1EEEEEviT_T0_T2_T3_T4_T5_)
        /*1e08*/ 	.word	0x0000001c


	//----- nvinfo : EIATTR_FRAME_SIZE
	.align		4
.L_1329:
        /*1e0c*/ 	.byte	0x04, 0x11
        /*1e0e*/ 	.short	(.L_1331 - .L_1330)
	.align		4
.L_1330:
        /*1e10*/ 	.word	index@(_ZN2at6native27unrolled_elementwise_kernelINS0_13AUnaryFunctorIsssZZZNS0_16fmod_kernel_cudaERNS_18TensorIteratorBaseEENKUlvE_clEvENKUlvE3_clEvEUlssE_EESt5arrayIPcLm2EELi4E23TrivialOffsetCalculatorILi1EjESD_NS0_6memory12LoadWithCastILi1EEENSE_13StoreWithCastILi1EEEEEviT_T0_T2_T3_T4_T5_)
        /*1e14*/ 	.word	0x00000000


	//----- nvinfo : EIATTR_REGCOUNT
	.align		4
.L_1331:
        /*1e18*/ 	.byte	0x04, 0x2f
        /*1e1a*/ 	.short	(.L_1333 - .L_1332)
	.align		4
.L_1332:
        /*1e1c*/ 	.word	index@(_ZN2at6native18elementwise_kernelILi128ELi4EZNS0_15gpu_kernel_implINS0_13AUnaryFunctorIsssZZZNS0_16fmod_kernel_cudaERNS_18TensorIteratorBaseEENKUlvE_clEvENKUlvE3_clEvEUlssE_EEEEvS5_RKT_EUliE_EEviT1_)
        /*1e20*/ 	.word	0x0000001a


	//----- nvinfo : EIATTR_FRAME_SIZE
	.align		4
.L_1333:
        /*1e24*/ 	.byte	0x04, 0x11
        /*1e26*/ 	.short	(.L_1335 - .L_1334)
	.align		4
.L_1334:
        /*1e28*/ 	.word	index@(_ZN2at6native18elementwise_kernelILi128ELi4EZNS0_15gpu_kernel_implINS0_13AUnaryFunctorIsssZZZNS0_16fmod_kernel_cudaERNS_18TensorIteratorBaseEENKUlvE_clEvENKUlvE3_clEvEUlssE_EEEEvS5_RKT_EUliE_EEviT1_)
        /*1e2c*/ 	.word	0x00000000


	//----- nvinfo : EIATTR_REGCOUNT
	.align		4
.L_1335:
        /*1e30*/ 	.byte	0x04, 0x2f
        /*1e32*/ 	.short	(.L_1337 - .L_1336)
	.align		4
.L_1336:
        /*1e34*/ 	.word	index@(_ZN2at6native29vectorized_elementwise_kernelILi8ENS0_13BUnaryFunctorIsssZZZNS0_16fmod_kernel_cudaERNS_18TensorIteratorBaseEENKUlvE_clEvENKUlvE3_clEvEUlssE_EESt5arrayIPcLm2EEEEviT0_T1_)
        /*1e38*/ 	.word	0x0000001f


	//----- nvinfo : EIATTR_FRAME_SIZE
	.align		4
.L_1337:
        /*1e3c*/ 	.byte	0x04, 0x11
        /*1e3e*/ 	.short	(.L_1339 - .L_1338)
	.align		4
.L_1338:
        /*1e40*/ 	.word	index@(_ZN2at6native29vectorized_elementwise_kernelILi8ENS0_13BUnaryFunctorIsssZZZNS0_16fmod_kernel_cudaERNS_18TensorIteratorBaseEENKUlvE_clEvENKUlvE3_clEvEUlssE_EESt5arrayIPcLm2EEEEviT0_T1_)
        /*1e44*/ 	.word	0x00000000


	//----- nvinfo : EIATTR_REGCOUNT
	.align		4
.L_1339:
        /*1e48*/ 	.byte	0x04, 0x2f
        /*1e4a*/ 	.short	(.L_1341 - .L_1340)
	.align		4
.L_1340:
        /*1e4c*/ 	.word	index@(_ZN2at6native29vectorized_elementwise_kernelILi4ENS0_13BUnaryFunctorIsssZZZNS0_16fmod_kernel_cudaERNS_18TensorIteratorBaseEENKUlvE_clEvENKUlvE3_clEvEUlssE_EESt5arrayIPcLm2EEEEviT0_T1_)
        /*1e50*/ 	.word	0x00000020


	//----- nvinfo : EIATTR_FRAME_SIZE
	.align		4
.L_1341:
        /*1e54*/ 	.byte	0x04, 0x11
        /*1e56*/ 	.short	(.L_1343 - .L_1342)
	.align		4
.L_1342:
        /*1e58*/ 	.word	index@(_ZN2at6native29vectorized_elementwise_kernelILi4ENS0_13BUnaryFunctorIsssZZZNS0_16fmod_kernel_cudaERNS_18TensorIteratorBaseEENKUlvE_clEvENKUlvE3_clEvEUlssE_EESt5arrayIPcLm2EEEEviT0_T1_)
        /*1e5c*/ 	.word	0x00000000


	//----- nvinfo : EIATTR_REGCOUNT
	.align		4
.L_1343:
        /*1e60*/ 	.byte	0x04, 0x2f
        /*1e62*/ 	.short	(.L_1345 - .L_1344)
	.align		4
.L_1344:
        /*1e64*/ 	.word	index@(_ZN2at6native29vectorized_elementwise_kernelILi2ENS0_13BUnaryFunctorIsssZZZNS0_16fmod_kernel_cudaERNS_18TensorIteratorBaseEENKUlvE_clEvENKUlvE3_clEvEUlssE_EESt5arrayIPcLm2EEEEviT0_T1_)
        /*1e68*/ 	.word	0x0000001e


	//----- nvinfo : EIATTR_FRAME_SIZE
	.align		4
.L_1345:
        /*1e6c*/ 	.byte	0x04, 0x11
        /*1e6e*/ 	.short	(.L_1347 - .L_1346)
	.align		4
.L_1346:
        /*1e70*/ 	.word	index@(_ZN2at6native29vectorized_elementwise_kernelILi2ENS0_13BUnaryFunctorIsssZZZNS0_16fmod_kernel_cudaERNS_18TensorIteratorBaseEENKUlvE_clEvENKUlvE3_clEvEUlssE_EESt5arrayIPcLm2EEEEviT0_T1_)
        /*1e74*/ 	.word	0x00000000


	//----- nvinfo : EIATTR_REGCOUNT
	.align		4
.L_1347:
        /*1e78*/ 	.byte	0x04, 0x2f
        /*1e7a*/ 	.short	(.L_1349 - .L_1348)
	.align		4
.L_1348:
        /*1e7c*/ 	.word	index@(_ZN2at6native27unrolled_elementwise_kernelINS0_13BUnaryFunctorIsssZZZNS0_16fmod_kernel_cudaERNS_18TensorIteratorBaseEENKUlvE_clEvENKUlvE3_clEvEUlssE_EESt5arrayIPcLm2EELi4E23TrivialOffsetCalculatorILi1EjESD_NS0_6memory15LoadWithoutCastENSE_16StoreWithoutCastEEEviT_T0_T2_T3_T4_T5_)
        /*1e80*/ 	.word	0x00000018


	//----- nvinfo : EIATTR_FRAME_SIZE
	.align		4
.L_1349:
        /*1e84*/ 	.byte	0x04, 0x11
        /*1e86*/ 	.short	(.L_1351 - .L_1350)
	.align		4
.L_1350:
        /*1e88*/ 	.word	index@(_ZN2at6native27unrolled_elementwise_kernelINS0_13BUnaryFunctorIsssZZZNS0_16fmod_kernel_cudaERNS_18TensorIteratorBaseEENKUlvE_clEvENKUlvE3_clEvEUlssE_EESt5arrayIPcLm2EELi4E23TrivialOffsetCalculatorILi1EjESD_NS0_6memory15LoadWithoutCastENSE_16StoreWithoutCastEEEviT_T0_T2_T3_T4_T5_)
        /*1e8c*/ 	.word	0x00000000


	//----- nvinfo : EIATTR_REGCOUNT
	.align		4
.L_1351:
        /*1e90*/ 	.byte	0x04, 0x2f
        /*1e92*/ 	.short	(.L_1353 - .L_1352)
	.align		4
.L_1352:
        /*1e94*/ 	.word	index@(_ZN2at6native18elementwise_kernelILi128ELi4EZNS0_22gpu_kernel_impl_nocastINS0_13BUnaryFunctorIsssZZZNS0_16fmod_kernel_cudaERNS_18TensorIteratorBaseEENKUlvE_clEvENKUlvE3_clEvEUlssE_EEEEvS5_RKT_EUliE_EEviT1_)
        /*1e98*/ 	.word	0x00000012


	//----- nvinfo : EIATTR_FRAME_SIZE
	.align		4
.L_1353:
        /*1e9c*/ 	.byte	0x04, 0x11
        /*1e9e*/ 	.short	(.L_1355 - .L_1354)
	.align		4
.L_1354:
        /*1ea0*/ 	.word	index@(_ZN2at6native18elementwise_kernelILi128ELi4EZNS0_22gpu_kernel_impl_nocastINS0_13BUnaryFunctorIsssZZZNS0_16fmod_kernel_cudaERNS_18TensorIteratorBaseEENKUlvE_clEvENKUlvE3_clEvEUlssE_EEEEvS5_RKT_EUliE_EEviT1_)
        /*1ea4*/ 	.word	0x00000000


	//----- nvinfo : EIATTR_REGCOUNT
	.align		4
.L_1355:
        /*1ea8*/ 	.byte	0x04, 0x2f
        /*1eaa*/ 	.short	(.L_1357 - .L_1356)
	.align		4
.L_1356:
        /*1eac*/ 	.word	index@(_ZN2at6native27unrolled_elementwise_kernelINS0_13BUnaryFunctorIsssZZZNS0_16fmod_kernel_cudaERNS_18TensorIteratorBaseEENKUlvE_clEvENKUlvE3_clEvEUlssE_EESt5arrayIPcLm2EELi4E23TrivialOffsetCalculatorILi1EjESD_NS0_6memory12LoadWithCastILi1EEENSE_13StoreWithCastILi1EEEEEviT_T0_T2_T3_T4_T5_)
        /*1eb0*/ 	.word	0x0000001c


	//----- nvinfo : EIATTR_FRAME_SIZE
	.align		4
.L_1357:
        /*1eb4*/ 	.byte	0x04, 0x11
        /*1eb6*/ 	.short	(.L_1359 - .L_1358)
	.align		4
.L_1358:
        /*1eb8*/ 	.word	index@(_ZN2at6native27unrolled_elementwise_kernelINS0_13BUnaryFunctorIsssZZZNS0_16fmod_kernel_cudaERNS_18TensorIteratorBaseEENKUlvE_clEvENKUlvE3_clEvEUlssE_EESt5arrayIPcLm2EELi4E23TrivialOffsetCalculatorILi1EjESD_NS0_6memory12LoadWithCastILi1EEENSE_13StoreWithCastILi1EEEEEviT_T0_T2_T3_T4_T5_)
        /*1ebc*/ 	.word	0x00000000


	//----- nvinfo : EIATTR_REGCOUNT
	.align		4
.L_1359:
        /*1ec0*/ 	.byte	0x04, 0x2f
        /*1ec2*/ 	.short	(.L_1361 - .L_1360)
	.align		4
.L_1360:
        /*1ec4*/ 	.word	index@(_ZN2at6native18elementwise_kernelILi128ELi4EZNS0_15gpu_kernel_implINS0_13BUnaryFunctorIsssZZZNS0_16fmod_kernel_cudaERNS_18TensorIteratorBaseEENKUlvE_clEvENKUlvE3_clEvEUlssE_EEEEvS5_RKT_EUliE_EEviT1_)
        /*1ec8*/ 	.word	0x0000001a


	//----- nvinfo : EIATTR_FRAME_SIZE
	.align		4
.L_1361:
        /*1ecc*/ 	.byte	0x04, 0x11
        /*1ece*/ 	.short	(.L_1363 - .L_1362)
	.align		4
.L_1362:
        /*1ed0*/ 	.word	index@(_ZN2at6native18elementwise_kernelILi128ELi4EZNS0_15gpu_kernel_implINS0_13BUnaryFunctorIsssZZZNS0_16fmod_kernel_cudaERNS_18TensorIteratorBaseEENKUlvE_clEvENKUlvE3_clEvEUlssE_EEEEvS5_RKT_EUliE_EEviT1_)
        /*1ed4*/ 	.word	0x00000000


	//----- nvinfo : EIATTR_REGCOUNT
	.align		4
.L_1363:
        /*1ed8*/ 	.byte	0x04, 0x2f
        /*1eda*/ 	.short	(.L_1365 - .L_1364)
	.align		4
.L_1364:
        /*1edc*/ 	.word	index@(_ZN2at6native29vectorized_elementwise_kernelILi8ENS0_13BinaryFunctorIsssZZZNS0_16fmod_kernel_cudaERNS_18TensorIteratorBaseEENKUlvE_clEvENKUlvE3_clEvEUlssE_EESt5arrayIPcLm3EEEEviT0_T1_)
        /*1ee0*/ 	.word	0x00000020


	//----- nvinfo : EIATTR_FRAME_SIZE
	.align		4
.L_1365:
        /*1ee4*/ 	.byte	0x04, 0x11
        /*1ee6*/ 	.short	(.L_1367 - .L_1366)
	.align		4
.L_1366:
        /*1ee8*/ 	.word	index@(_ZN2at6native29vectorized_elementwise_kernelILi8ENS0_13BinaryFunctorIsssZZZNS0_16fmod_kernel_cudaERNS_18TensorIteratorBaseEENKUlvE_clEvENKUlvE3_clEvEUlssE_EESt5arrayIPcLm3EEEEviT0_T1_)
        /*1eec*/ 	.word	0x00000000


	//----- nvinfo : EIATTR_REGCOUNT
	.align		4
.L_1367:
        /*1ef0*/ 	.byte	0x04, 0x2f
        /*1ef2*/ 	.short	(.L_1369 - .L_1368)
	.align		4
.L_1368:
        /*1ef4*/ 	.word	index@(_ZN2at6native29vectorized_elementwise_kernelILi4ENS0_13BinaryFunctorIsssZZZNS0_16fmod_kernel_cudaERNS_18TensorIteratorBaseEENKUlvE_clEvENKUlvE3_clEvEUlssE_EESt5arrayIPcLm3EEEEviT0_T1_)
        /*1ef8*/ 	.word	0x00000020


	//----- nvinfo : EIATTR_FRAME_SIZE
	.align		4
.L_1369:
        /*1efc*/ 	.byte	0x04, 0x11
        /*1efe*/ 	.short	(.L_1371 - .L_1370)
	.align		4
.L_1370:
        /*1f00*/ 	.word	index@(_ZN2at6native29vectorized_elementwise_kernelILi4ENS0_13BinaryFunctorIsssZZZNS0_16fmod_kernel_cudaERNS_18TensorIteratorBaseEENKUlvE_clEvENKUlvE3_clEvEUlssE_EESt5arrayIPcLm3EEEEviT0_T1_)
        /*1f04*/ 	.word	0x00000000


	//----- nvinfo : EIATTR_REGCOUNT
	.align		4
.L_1371:
        /*1f08*/ 	.byte	0x04, 0x2f
        /*1f0a*/ 	.short	(.L_1373 - .L_1372)
	.align		4
.L_1372:
        /*1f0c*/ 	.word	index@(_ZN2at6native29vectorized_elementwise_kernelILi2ENS0_13BinaryFunctorIsssZZZNS0_16fmod_kernel_cudaERNS_18TensorIteratorBaseEENKUlvE_clEvENKUlvE3_clEvEUlssE_EESt5arrayIPcLm3EEEEviT0_T1_)
        /*1f10*/ 	.word	0x00000020


	//----- nvinfo : EIATTR_FRAME_SIZE
	.align		4
.L_1373:
        /*1f14*/ 	.byte	0x04, 0x11
        /*1f16*/ 	.short	(.L_1375 - .L_1374)
	.align		4
.L_1374:
        /*1f18*/ 	.word	index@(_ZN2at6native29vectorized_elementwise_kernelILi2ENS0_13BinaryFunctorIsssZZZNS0_16fmod_kernel_cudaERNS_18TensorIteratorBaseEENKUlvE_clEvENKUlvE3_clEvEUlssE_EESt5arrayIPcLm3EEEEviT0_T1_)
        /*1f1c*/ 	.word	0x00000000


	//----- nvinfo : EIATTR_REGCOUNT
	.align		4
.L_1375:
        /*1f20*/ 	.byte	0x04, 0x2f
        /*1f22*/ 	.short	(.L_1377 - .L_1376)
	.align		4
.L_1376:
        /*1f24*/ 	.word	index@(_ZN2at6native27unrolled_elementwise_kernelINS0_13BinaryFunctorIsssZZZNS0_16fmod_kernel_cudaERNS_18TensorIteratorBaseEENKUlvE_clEvENKUlvE3_clEvEUlssE_EESt5arrayIPcLm3EELi4E23TrivialOffsetCalculatorILi2EjESC_ILi1EjENS0_6memory15LoadWithoutCastENSF_16StoreWithoutCastEEEviT_T0_T2_T3_T4_T5_)
        /*1f28*/ 	.word	0x0000001c


	//----- nvinfo : EIATTR_FRAME_SIZE
	.align		4
.L_1377:
        /*1f2c*/ 	.byte	0x04, 0x11
        /*1f2e*/ 	.short	(.L_1379 - .L_1378)
	.align		4
.L_1378:
        /*1f30*/ 	.word	index@(_ZN2at6native27unrolled_elementwise_kernelINS0_13BinaryFunctorIsssZZZNS0_16fmod_kernel_cudaERNS_18TensorIteratorBaseEENKUlvE_clEvENKUlvE3_clEvEUlssE_EESt5arrayIPcLm3EELi4E23TrivialOffsetCalculatorILi2EjESC_ILi1EjENS0_6memory15LoadWithoutCastENSF_16StoreWithoutCastEEEviT_T0_T2_T3_T4_T5_)
        /*1f34*/ 	.word	0x00000000


	//----- nvinfo : EIATTR_REGCOUNT
	.align		4
.L_1379:
        /*1f38*/ 	.byte	0x04, 0x2f
        /*1f3a*/ 	.short	(.L_1381 - .L_1380)
	.align		4
.L_1380:
        /*1f3c*/ 	.word	index@(_ZN2at6native18elementwise_kernelILi128ELi4EZNS0_22gpu_kernel_impl_nocastINS0_13BinaryFunctorIsssZZZNS0_16fmod_kernel_cudaERNS_18TensorIteratorBaseEENKUlvE_clEvENKUlvE3_clEvEUlssE_EEEEvS5_RKT_EUliE_EEviT1_)
        /*1f40*/ 	.word	0x00000012


	//----- nvinfo : EIATTR_FRAME_SIZE
	.align		4
.L_1381:
        /*1f44*/ 	.byte	0x04, 0x11
        /*1f46*/ 	.short	(.L_1383 - .L_1382)
	.align		4
.L_1382:
        /*1f48*/ 	.word	index@(_ZN2at6native18elementwise_kernelILi128ELi4EZNS0_22gpu_kernel_impl_nocastINS0_13BinaryFunctorIsssZZZNS0_16fmod_kernel_cudaERNS_18TensorIteratorBaseEENKUlvE_clEvENKUlvE3_clEvEUlssE_EEEEvS5_RKT_EUliE_EEviT1_)
        /*1f4c*/ 	.word	0x00000000


	//----- nvinfo : EIATTR_REGCOUNT
	.align		4
.L_1383:
        /*1f50*/ 	.byte	0x04, 0x2f
        /*1f52*/ 	.short	(.L_1385 - .L_1384)
	.align		4
.L_1384:
        /*1f54*/ 	.word	index@(_ZN2at6native27unrolled_elementwise_kernelINS0_13BinaryFunctorIsssZZZNS0_16fmod_kernel_cudaERNS_18TensorIteratorBaseEENKUlvE_clEvENKUlvE3_clEvEUlssE_EESt5arrayIPcLm3EELi4E23TrivialOffsetCalculatorILi2EjESC_ILi1EjENS0_6memory12LoadWithCastILi2EEENSF_13StoreWithCastILi1EEEEEviT_T0_T2_T3_T4_T5_)
        /*1f58*/ 	.word	0x00000020


	//----- nvinfo : EIATTR_FRAME_SIZE
	.align		4
.L_1385:
        /*1f5c*/ 	.byte	0x04, 0x11
        /*1f5e*/ 	.short	(.L_1387 - .L_1386)
	.align		4
.L_1386:
        /*1f60*/ 	.word	index@(_ZN2at6native27unrolled_elementwise_kernelINS0_13BinaryFunctorIsssZZZNS0_16fmod_kernel_cudaERNS_18TensorIteratorBaseEENKUlvE_clEvENKUlvE3_clEvEUlssE_EESt5arrayIPcLm3EELi4E23TrivialOffsetCalculatorILi2EjESC_ILi1EjENS0_6memory12LoadWithCastILi2EEENSF_13StoreWithCastILi1EEEEEviT_T0_T2_T3_T4_T5_)
        /*1f64*/ 	.word	0x00000000


	//----- nvinfo : EIATTR_REGCOUNT
	.align		4
.L_1387:
        /*1f68*/ 	.byte	0x04, 0x2f
        /*1f6a*/ 	.short	(.L_1389 - .L_1388)
	.align		4
.L_1388:
        /*1f6c*/ 	.word	index@(_ZN2at6native18elementwise_kernelILi128ELi4EZNS0_15gpu_kernel_implINS0_13BinaryFunctorIsssZZZNS0_16fmod_kernel_cudaERNS_18TensorIteratorBaseEENKUlvE_clEvENKUlvE3_clEvEUlssE_EEEEvS5_RKT_EUliE_EEviT1_)
        /*1f70*/ 	.word	0x0000001a


	//----- nvinfo : EIATTR_FRAME_SIZE
	.align		4
.L_1389:
        /*1f74*/ 	.byte	0x04, 0x11
        /*1f76*/ 	.short	(.L_1391 - .L_1390)
	.align		4
.L_1390:
        /*1f78*/ 	.word	index@(_ZN2at6native18elementwise_kernelILi128ELi4EZNS0_15gpu_kernel_implINS0_13BinaryFunctorIsssZZZNS0_16fmod_kernel_cudaERNS_18TensorIteratorBaseEENKUlvE_clEvENKUlvE3_clEvEUlssE_EEEEvS5_RKT_EUliE_EEviT1_)
        /*1f7c*/ 	.word	0x00000000


	//----- nvinfo : EIATTR_REGCOUNT
	.align		4
.L_1391:
        /*1f80*/ 	.byte	0x04, 0x2f
        /*1f82*/ 	.short	(.L_1393 - .L_1392)
	.align		4
.L_1392:
        /*1f84*/ 	.word	index@(_ZN2at6native29vectorized_elementwise_kernelILi8ENS0_13AUnaryFunctorIdddZZZNS0_16fmod_kernel_cudaERNS_18TensorIteratorBaseEENKUlvE0_clEvENKUlvE_clEvEUlddE_EESt5arrayIPcLm2EEEEviT0_T1_)
        /*1f88*/ 	.word	0x00000020


	//----- nvinfo : EIATTR_FRAME_SIZE
	.align		4
.L_1393:
        /*1f8c*/ 	.byte	0x04, 0x11
        /*1f8e*/ 	.short	(.L_1395 - .L_1394)
	.align		4
.L_1394:
        /*1f90*/ 	.word	index@(_ZN2at6native29vectorized_elementwise_kernelILi8ENS0_13AUnaryFunctorIdddZZZNS0_16fmod_kernel_cudaERNS_18TensorIteratorBaseEENKUlvE0_clEvENKUlvE_clEvEUlddE_EESt5arrayIPcLm2EEEEviT0_T1_)
        /*1f94*/ 	.word	0x00000000


	//----- nvinfo : EIATTR_REGCOUNT
	.align		4
.L_1395:
        /*1f98*/ 	.byte	0x04, 0x2f
        /*1f9a*/ 	.short	(.L_1397 - .L_1396)
	.align		4
.L_1396:
        /*1f9c*/ 	.word	index@(_ZN2at6native29vectorized_elementwise_kernelILi4ENS0_13AUnaryFunctorIdddZZZNS0_16fmod_kernel_cudaERNS_18TensorIteratorBaseEENKUlvE0_clEvENKUlvE_clEvEUlddE_EESt5arrayIPcLm2EEEEviT0_T1_)
        /*1fa0*/ 	.word	0x00000020


	//----- nvinfo : EIATTR_FRAME_SIZE
	.align		4
.L_1397:
        /*1fa4*/ 	.byte	0x04, 0x11
        /*1fa6*/ 	.short	(.L_1399 - .L_1398)
	.align		4
.L_1398:
        /*1fa8*/ 	.word	index@(_ZN2at6native29vectorized_elementwise_kernelILi4ENS0_13AUnaryFunctorIdddZZZNS0_16fmod_kernel_cudaERNS_18TensorIteratorBaseEENKUlvE0_clEvENKUlvE_clEvEUlddE_EESt5arrayIPcLm2EEEEviT0_T1_)
        /*1fac*/ 	.word	0x00000000


	//----- nvinfo : EIATTR_REGCOUNT
	.align		4
.L_1399:
        /*1fb0*/ 	.byte	0x04, 0x2f
        /*1fb2*/ 	.short	(.L_1401 - .L_1400)
	.align		4
.L_1400:
        /*1fb4*/ 	.word	index@(_ZN2at6native29vectorized_elementwise_kernelILi2ENS0_13AUnaryFunctorIdddZZZNS0_16fmod_kernel_cudaERNS_18TensorIteratorBaseEENKUlvE0_clEvENKUlvE_clEvEUlddE_EESt5arrayIPcLm2EEEEviT0_T1_)
        /*1fb8*/ 	.word	0x00000020


	//----- nvinfo : EIATTR_FRAME_SIZE
	.align		4
.L_1401:
        /*1fbc*/ 	.byte	0x04, 0x11
        /*1fbe*/ 	.short	(.L_1403 - .L_1402)
	.align		4
.L_1402:
        /*1fc0*/ 	.word	index@(_ZN2at6native29vectorized_elementwise_kernelILi2ENS0_13AUnaryFunctorIdddZZZNS0_16fmod_kernel_cudaERNS_18TensorIteratorBaseEENKUlvE0_clEvENKUlvE_clEvEUlddE_EESt5arrayIPcLm2EEEEviT0_T1_)
        /*1fc4*/ 	.word	0x00000000


	//----- nvinfo : EIATTR_REGCOUNT
	.align		4
.L_1403:
        /*1fc8*/ 	.byte	0x04, 0x2f
        /*1fca*/ 	.short	(.L_1405 - .L_1404)
	.align		4
.L_1404:
        /*1fcc*/ 	.word	index@(_ZN2at6native27unrolled_elementwise_kernelINS0_13AUnaryFunctorIdddZZZNS0_16fmod_kernel_cudaERNS_18TensorIteratorBaseEENKUlvE0_clEvENKUlvE_clEvEUlddE_EESt5arrayIPcLm2EELi4E23TrivialOffsetCalculatorILi1EjESD_NS0_6memory15LoadWithoutCastENSE_16StoreWithoutCastEEEviT_T0_T2_T3_T4_T5_)
        /*1fd0*/ 	.word	0x0000001a


	//----- nvinfo : EIATTR_FRAME_SIZE
	.align		4
.L_1405:
        /*1fd4*/ 	.byte	0x04, 0x11
        /*1fd6*/ 	.short	(.L_1407 - .L_1406)
	.align		4
.L_1406:
        /*1fd8*/ 	.word	index@(_ZN2at6native27unrolled_elementwise_kernelINS0_13AUnaryFunctorIdddZZZNS0_16fmod_kernel_cudaERNS_18TensorIteratorBaseEENKUlvE0_clEvENKUlvE_clEvEUlddE_EESt5arrayIPcLm2EELi4E23TrivialOffsetCalculatorILi1EjESD_NS0_6memory15LoadWithoutCastENSE_16StoreWithoutCastEEEviT_T0_T2_T3_T4_T5_)
        /*1fdc*/ 	.word	0x00000000


	//----- nvinfo : EIATTR_REGCOUNT
	.align		4
.L_1407:
        /*1fe0*/ 	.byte	0x04, 0x2f
        /*1fe2*/ 	.short	(.L_1409 - .L_1408)
	.align		4
.L_1408:
        /*1fe4*/ 	.word	index@(_ZN2at6native18elementwise_kernelILi128ELi2EZNS0_22gpu_kernel_impl_nocastINS0_13AUnaryFunctorIdddZZZNS0_16fmod_kernel_cudaERNS_18TensorIteratorBaseEENKUlvE0_clEvENKUlvE_clEvEUlddE_EEEEvS5_RKT_EUliE_EEviT1_)
        /*1fe8*/ 	.word	0x00000016


	//----- nvinfo : EIATTR_FRAME_SIZE
	.align		4
.L_1409:
        /*1fec*/ 	.byte	0x04, 0x11
        /*1fee*/ 	.short	(.L_1411 - .L_1410)
	.align		4
.L_1410:
        /*1ff0*/ 	.word	index@(_ZN2at6native18elementwise_kernelILi128ELi2EZNS0_22gpu_kernel_impl_nocastINS0_13AUnaryFunctorIdddZZZNS0_16fmod_kernel_cudaERNS_18TensorIteratorBaseEENKUlvE0_clEvENKUlvE_clEvEUlddE_EEEEvS5_RKT_EUliE_EEviT1_)
        /*1ff4*/ 	.word	0x00000000


	//----- nvinfo : EIATTR_REGCOUNT
	.align		4
.L_1411:
        /*1ff8*/ 	.byte	0x04, 0x2f
        /*1ffa*/ 	.short	(.L_1413 - .L_1412)
	.align		4
.L_1412:
        /*1ffc*/ 	.word	index@(_ZN2at6native27unrolled_elementwise_kernelINS0_13AUnaryFunctorIdddZZZNS0_16fmod_kernel_cudaERNS_18TensorIteratorBaseEENKUlvE0_clEvENKUlvE_clEvEUlddE_EESt5arrayIPcLm2EELi4E23TrivialOffsetCalculatorILi1EjESD_NS0_6memory12LoadWithCastILi1EEENSE_13StoreWithCastILi1EEEEEviT_T0_T2_T3_T4_T5_)
        /*2000*/ 	.word	0x00000022


	//----- nvinfo : EIATTR_FRAME_SIZE
	.align		4
.L_1413:
        /*2004*/ 	.byte	0x04, 0x11
        /*2006*/ 	.short	(.L_1415 - .L_1414)
	.align		4
.L_1414:
        /*2008*/ 	.word	index@(_ZN2at6native27unrolled_elementwise_kernelINS0_13AUnaryFunctorIdddZZZNS0_16fmod_kernel_cudaERNS_18TensorIteratorBaseEENKUlvE0_clEvENKUlvE_clEvEUlddE_EESt5arrayIPcLm2EELi4E23TrivialOffsetCalculatorILi1EjESD_NS0_6memory12LoadWithCastILi1EEENSE_13StoreWithCastILi1EEEEEviT_T0_T2_T3_T4_T5_)
        /*200c*/ 	.word	0x00000000


	//----- nvinfo : EIATTR_REGCOUNT
	.align		4
.L_1415:
        /*2010*/ 	.byte	0x04, 0x2f
        /*2012*/ 	.short	(.L_1417 - .L_1416)
	.align		4
.L_1416:
        /*2014*/ 	.word	index@(_ZN2at6native18elementwise_kernelILi128ELi4EZNS0_15gpu_kernel_implINS0_13AUnaryFunctorIdddZZZNS0_16fmod_kernel_cudaERNS_18TensorIteratorBaseEENKUlvE0_clEvENKUlvE_clEvEUlddE_EEEEvS5_RKT_EUliE_EEviT1_)
        /*2018*/ 	.word	0x00000018


	//----- nvinfo : EIATTR_FRAME_SIZE
	.align		4
.L_1417:
        /*201c*/ 	.byte	0x04, 0x11
        /*201e*/ 	.short	(.L_1419 - .L_1418)
	.align		4
.L_1418:
        /*2020*/ 	.word	index@(_ZN2at6native18elementwise_kernelILi128ELi4EZNS0_15gpu_kernel_implINS0_13AUnaryFunctorIdddZZZNS0_16fmod_kernel_cudaERNS_18TensorIteratorBaseEENKUlvE0_clEvENKUlvE_clEvEUlddE_EEEEvS5_RKT_EUliE_EEviT1_)
        /*2024*/ 	.word	0x00000000


	//----- nvinfo : EIATTR_REGCOUNT
	.align		4
.L_1419:
        /*2028*/ 	.byte	0x04, 0x2f
        /*202a*/ 	.short	(.L_1421 - .L_1420)
	.align		4
.L_1420:
        /*202c*/ 	.word	index@(_ZN2at6native29vectorized_elementwise_kernelILi8ENS0_13BUnaryFunctorIdddZZZNS0_16fmod_kernel_cudaERNS_18TensorIteratorBaseEENKUlvE0_clEvENKUlvE_clEvEUlddE_EESt5arrayIPcLm2EEEEviT0_T1_)
        /*2030*/ 	.word	0x00000020


	//----- nvinfo : EIATTR_FRAME_SIZE
	.align		4
.L_1421:
        /*2034*/ 	.byte	0x04, 0x11
        /*2036*/ 	.short	(.L_1423 - .L_1422)
	.align		4
.L_1422:
        /*2038*/ 	.word	index@(_ZN2at6native29vectorized_elementwise_kernelILi8ENS0_13BUnaryFunctorIdddZZZNS0_16fmod_kernel_cudaERNS_18TensorIteratorBaseEENKUlvE0_clEvENKUlvE_clEvEUlddE_EESt5arrayIPcLm2EEEEviT0_T1_)
        /*203c*/ 	.word	0x00000000


	//----- nvinfo : EIATTR_REGCOUNT
	.align		4
.L_1423:
        /*2040*/ 	.byte	0x04, 0x2f
        /*2042*/ 	.short	(.L_1425 - .L_1424)
	.align		4
.L_1424:
        /*2044*/ 	.word	index@(_ZN2at6native29vectorized_elementwise_kernelILi4ENS0_13BUnaryFunctorIdddZZZNS0_16fmod_kernel_cudaERNS_18TensorIteratorBaseEENKUlvE0_clEvENKUlvE_clEvEUlddE_EESt5arrayIPcLm2EEEEviT0_T1_)
        /*2048*/ 	.word	0x00000020


	//----- nvinfo : EIATTR_FRAME_SIZE
	.align		4
.L_1425:
        /*204c*/ 	.byte	0x04, 0x11
        /*204e*/ 	.short	(.L_1427 - .L_1426)
	.align		4
.L_1426:
        /*2050*/ 	.word	index@(_ZN2at6native29vectorized_elementwise_kernelILi4ENS0_13BUnaryFunctorIdddZZZNS0_16fmod_kernel_cudaERNS_18TensorIteratorBaseEENKUlvE0_clEvENKUlvE_clEvEUlddE_EESt5arrayIPcLm2EEEEviT0_T1_)
        /*2054*/ 	.word	0x00000000


	//----- nvinfo : EIATTR_REGCOUNT
	.align		4
.L_1427:
        /*2058*/ 	.byte	0x04, 0x2f
        /*205a*/ 	.short	(.L_1429 - .L_1428)
	.align		4
.L_1428:
        /*205c*/ 	.word	index@(_ZN2at6native29vectorized_elementwise_kernelILi2ENS0_13BUnaryFunctorIdddZZZNS0_16fmod_kernel_cudaERNS_18TensorIteratorBaseEENKUlvE0_clEvENKUlvE_clEvEUlddE_EESt5arrayIPcLm2EEEEviT0_T1_)
        /*2060*/ 	.word	0x00000020


	//----- nvinfo : EIATTR_FRAME_SIZE
	.align		4
.L_1429:
        /*2064*/ 	.byte	0x04, 0x11
        /*2066*/ 	.short	(.L_1431 - .L_1430)
	.align		4
.L_1430:
        /*2068*/ 	.word	index@(_ZN2at6native29vectorized_elementwise_kernelILi2ENS0_13BUnaryFunctorIdddZZZNS0_16fmod_kernel_cudaERNS_18TensorIteratorBaseEENKUlvE0_clEvENKUlvE_clEvEUlddE_EESt5arrayIPcLm2EEEEviT0_T1_)
        /*206c*/ 	.word	0x00000000


	//----- nvinfo : EIATTR_REGCOUNT
	.align		4
.L_1431:
        /*2070*/ 	.byte	0x04, 0x2f
        /*2072*/ 	.short	(.L_1433 - .L_1432)
	.align		4
.L_1432:
        /*2074*/ 	.word	index@(_ZN2at6native27unrolled_elementwise_kernelINS0_13BUnaryFunctorIdddZZZNS0_16fmod_kernel_cudaERNS_18TensorIteratorBaseEENKUlvE0_clEvENKUlvE_clEvEUlddE_EESt5arrayIPcLm2EELi4E23TrivialOffsetCalculatorILi1EjESD_NS0_6memory15LoadWithoutCastENSE_16StoreWithoutCastEEEviT_T0_T2_T3_T4_T5_)
        /*2078*/ 	.word	0x0000001c


	//----- nvinfo : EIATTR_FRAME_SIZE
	.align		4
.L_1433:
        /*207c*/ 	.byte	0x04, 0x11
        /*207e*/ 	.short	(.L_1435 - .L_1434)
	.align		4
.L_1434:
        /*2080*/ 	.word	index@(_ZN2at6native27unrolled_elementwise_kernelINS0_13BUnaryFunctorIdddZZZNS0_16fmod_kernel_cudaERNS_18TensorIteratorBaseEENKUlvE0_clEvENKUlvE_clEvEUlddE_EESt5arrayIPcLm2EELi4E23TrivialOffsetCalculatorILi1EjESD_NS0_6memory15LoadWithoutCastENSE_16StoreWithoutCastEEEviT_T0_T2_T3_T4_T5_)
        /*2084*/ 	.word	0x00000000


	//----- nvinfo : EIATTR_REGCOUNT
	.align		4
.L_1435:
        /*2088*/ 	.byte	0x04, 0x2f
        /*208a*/ 	.short	(.L_1437 - .L_1436)
	.align		4
.L_1436:
        /*208c*/ 	.word	index@(_ZN2at6native18elementwise_kernelILi128ELi2EZNS0_22gpu_kernel_impl_nocastINS0_13BUnaryFunctorIdddZZZNS0_16fmod_kernel_cudaERNS_18TensorIteratorBaseEENKUlvE0_clEvENKUlvE_clEvEUlddE_EEEEvS5_RKT_EUliE_EEviT1_)
        /*2090*/ 	.word	0x00000016


	//----- nvinfo : EIATTR_FRAME_SIZE
	.align		4
.L_1437:
        /*2094*/ 	.byte	0x04, 0x11
        /*2096*/ 	.short	(.L_1439 - .L_1438)
	.align		4
.L_1438:
        /*2098*/ 	.word	index@(_ZN2at6native18elementwise_kernelILi128ELi2EZNS0_22gpu_kernel_impl_nocastINS0_13BUnaryFunctorIdddZZZNS0_16fmod_kernel_cudaERNS_18TensorIteratorBaseEENKUlvE0_clEvENKUlvE_clEvEUlddE_EEEEvS5_RKT_EUliE_EEviT1_)
        /*209c*/ 	.word	0x00000000


	//----- nvinfo : EIATTR_REGCOUNT
	.align		4
.L_1439:
        /*20a0*/ 	.byte	0x04, 0x2f
        /*20a2*/ 	.short	(.L_1441 - .L_1440)
	.align		4
.L_1440:
        /*20a4*/ 	.word	index@(_ZN2at6native27unrolled_elementwise_kernelINS0_13BUnaryFunctorIdddZZZNS0_16fmod_kernel_cudaERNS_18TensorIteratorBaseEENKUlvE0_clEvENKUlvE_clEvEUlddE_EESt5arrayIPcLm2EELi4E23TrivialOffsetCalculatorILi1EjESD_NS0_6memory12LoadWithCastILi1EEENSE_13StoreWithCastILi1EEEEEviT_T0_T2_T3_T4_T5_)
        /*20a8*/ 	.word	0x00000022


	//----- nvinfo : EIATTR_FRAME_SIZE
	.align		4
.L_1441:
        /*20ac*/ 	.byte	0x04, 0x11
        /*20ae*/ 	.short	(.L_1443 - .L_1442)
	.align		4
.L_1442:
        /*20b0*/ 	.word	index@(_ZN2at6native27unrolled_elementwise_kernelINS0_13BUnaryFunctorIdddZZZNS0_16fmod_kernel_cudaERNS_18TensorIteratorBaseEENKUlvE0_clEvENKUlvE_clEvEUlddE_EESt5arrayIPcLm2EELi4E23TrivialOffsetCalculatorILi1EjESD_NS0_6memory12LoadWithCastILi1EEENSE_13StoreWithCastILi1EEEEEviT_T0_T2_T3_T4_T5_)
        /*20b4*/ 	.word	0x00000000


	//----- nvinfo : EIATTR_REGCOUNT
	.align		4
.L_1443:
        /*20b8*/ 	.byte	0x04, 0x2f
        /*20ba*/ 	.short	(.L_1445 - .L_1444)
	.align		4
.L_1444:
        /*20bc*/ 	.word	index@(_ZN2at6native18elementwise_kernelILi128ELi4EZNS0_15gpu_kernel_implINS0_13BUnaryFunctorIdddZZZNS0_16fmod_kernel_cudaERNS_18TensorIteratorBaseEENKUlvE0_clEvENKUlvE_clEvEUlddE_EEEEvS5_RKT_EUliE_EEviT1_)
        /*20c0*/ 	.word	0x00000018


	//----- nvinfo : EIATTR_FRAME_SIZE
	.align		4
.L_1445:
        /*20c4*/ 	.byte	0x04, 0x11
        /*20c6*/ 	.short	(.L_1447 - .L_1446)
	.align		4
.L_1446:
        /*20c8*/ 	.word	index@(_ZN2at6native18elementwise_kernelILi128ELi4EZNS0_15gpu_kernel_implINS0_13BUnaryFunctorIdddZZZNS0_16fmod_kernel_cudaERNS_18TensorIteratorBaseEENKUlvE0_clEvENKUlvE_clEvEUlddE_EEEEvS5_RKT_EUliE_EEviT1_)
        /*20cc*/ 	.word	0x00000000


	//----- nvinfo : EIATTR_REGCOUNT
	.align		4
.L_1447:
        /*20d0*/ 	.byte	0x04, 0x2f
        /*20d2*/ 	.short	(.L_1449 - .L_1448)
	.align		4
.L_1448:
        /*20d4*/ 	.word	index@(_ZN2at6native29vectorized_elementwise_kernelILi8ENS0_13BinaryFunctorIdddZZZNS0_16fmod_kernel_cudaERNS_18TensorIteratorBaseEENKUlvE0_clEvENKUlvE_clEvEUlddE_EESt5arrayIPcLm3EEEEviT0_T1_)
        /*20d8*/ 	.word	0x00000030


	//----- nvinfo : EIATTR_FRAME_SIZE
	.align		4
.L_1449:
        /*20dc*/ 	.byte	0x04, 0x11
        /*20de*/ 	.short	(.L_1451 - .L_1450)
	.align		4
.L_1450:
        /*20e0*/ 	.word	index@(_ZN2at6native29vectorized_elementwise_kernelILi8ENS0_13BinaryFunctorIdddZZZNS0_16fmod_kernel_cudaERNS_18TensorIteratorBaseEENKUlvE0_clEvENKUlvE_clEvEUlddE_EESt5arrayIPcLm3EEEEviT0_T1_)
        /*20e4*/ 	.word	0x00000000


	//----- nvinfo : EIATTR_REGCOUNT
	.align		4
.L_1451:
        /*20e8*/ 	.byte	0x04, 0x2f
        /*20ea*/ 	.short	(.L_1453 - .L_1452)
	.align		4
.L_1452:
        /*20ec*/ 	.word	index@(_ZN2at6native29vectorized_elementwise_kernelILi4ENS0_13BinaryFunctorIdddZZZNS0_16fmod_kernel_cudaERNS_18TensorIteratorBaseEENKUlvE0_clEvENKUlvE_clEvEUlddE_EESt5arrayIPcLm3EEEEviT0_T1_)
        /*20f0*/ 	.word	0x00000030


	//----- nvinfo : EIATTR_FRAME_SIZE
	.align		4
.L_1453:
        /*20f4*/ 	.byte	0x04, 0x11
        /*20f6*/ 	.short	(.L_1455 - .L_1454)
	.align		4
.L_1454:
        /*20f8*/ 	.word	index@(_ZN2at6native29vectorized_elementwise_kernelILi4ENS0_13BinaryFunctorIdddZZZNS0_16fmod_kernel_cudaERNS_18TensorIteratorBaseEENKUlvE0_clEvENKUlvE_clEvEUlddE_EESt5arrayIPcLm3EEEEviT0_T1_)
        /*20fc*/ 	.word	0x00000000


	//----- nvinfo : EIATTR_REGCOUNT
	.align		4
.L_1455:
        /*2100*/ 	.byte	0x04, 0x2f
        /*2102*/ 	.short	(.L_1457 - .L_1456)
	.align		4
.L_1456:
        /*2104*/ 	.word	index@(_ZN2at6native29vectorized_elementwise_kernelILi2ENS0_13BinaryFunctorIdddZZZNS0_16fmod_kernel_cudaERNS_18TensorIteratorBaseEENKUlvE0_clEvENKUlvE_clEvEUlddE_EESt5arrayIPcLm3EEEEviT0_T1_)
        /*2108*/ 	.word	0x00000030


	//----- nvinfo : EIATTR_FRAME_SIZE
	.align		4
.L_1457:
        /*210c*/ 	.byte	0x04, 0x11
        /*210e*/ 	.short	(.L_1459 - .L_1458)
	.align		4
.L_1458:
        /*2110*/ 	.word	index@(_ZN2at6native29vectorized_elementwise_kernelILi2ENS0_13BinaryFunctorIdddZZZNS0_16fmod_kernel_cudaERNS_18TensorIteratorBaseEENKUlvE0_clEvENKUlvE_clEvEUlddE_EESt5arrayIPcLm3EEEEviT0_T1_)
        /*2114*/ 	.word	0x00000000


	//----- nvinfo : EIATTR_REGCOUNT
	.align		4
.L_1459:
        /*2118*/ 	.byte	0x04, 0x2f
        /*211a*/ 	.short	(.L_1461 - .L_1460)
	.align		4
.L_1460:
        /*211c*/ 	.word	index@(_ZN2at6native27unrolled_elementwise_kernelINS0_13BinaryFunctorIdddZZZNS0_16fmod_kernel_cudaERNS_18TensorIteratorBaseEENKUlvE0_clEvENKUlvE_clEvEUlddE_EESt5arrayIPcLm3EELi4E23TrivialOffsetCalculatorILi2EjESC_ILi1EjENS0_6memory15LoadWithoutCastENSF_16StoreWithoutCastEEEviT_T0_T2_T3_T4_T5_)
        /*2120*/ 	.word	0x00000020


	//----- nvinfo : EIATTR_FRAME_SIZE
	.align		4
.L_1461:
        /*2124*/ 	.byte	0x04, 0x11
        /*2126*/ 	.short	(.L_1463 - .L_1462)
	.align		4
.L_1462:
        /*2128*/ 	.word	index@(_ZN2at6native27unrolled_elementwise_kernelINS0_13BinaryFunctorIdddZZZNS0_16fmod_kernel_cudaERNS_18TensorIteratorBaseEENKUlvE0_clEvENKUlvE_clEvEUlddE_EESt5arrayIPcLm3EELi4E23TrivialOffsetCalculatorILi2EjESC_ILi1EjENS0_6memory15LoadWithoutCastENSF_16StoreWithoutCastEEEviT_T0_T2_T3_T4_T5_)
        /*212c*/ 	.word	0x00000000


	//----- nvinfo : EIATTR_REGCOUNT
	.align		4
.L_1463:
        /*2130*/ 	.byte	0x04, 0x2f
        /*2132*/ 	.short	(.L_1465 - .L_1464)
	.align		4
.L_1464:
        /*2134*/ 	.word	index@(_ZN2at6native18elementwise_kernelILi128ELi2EZNS0_22gpu_kernel_impl_nocastINS0_13BinaryFunctorIdddZZZNS0_16fmod_kernel_cudaERNS_18TensorIteratorBaseEENKUlvE0_clEvENKUlvE_clEvEUlddE_EEEEvS5_RKT_EUliE_EEviT1_)
        /*2138*/ 	.word	0x00000016


	//----- nvinfo : EIATTR_FRAME_SIZE
	.align		4
.L_1465:
        /*213c*/ 	.byte	0x04, 0x11
        /*213e*/ 	.short	(.L_1467 - .L_1466)
	.align		4
.L_1466:
        /*2140*/ 	.word	index@(_ZN2at6native18elementwise_kernelILi128ELi2EZNS0_22gpu_kernel_impl_nocastINS0_13BinaryFunctorIdddZZZNS0_16fmod_kernel_cudaERNS_18TensorIteratorBaseEENKUlvE0_clEvENKUlvE_clEvEUlddE_EEEEvS5_RKT_EUliE_EEviT1_)
        /*2144*/ 	.word	0x00000000


	//----- nvinfo : EIATTR_REGCOUNT
	.align		4
.L_1467:
        /*2148*/ 	.byte	0x04, 0x2f
        /*214a*/ 	.short	(.L_1469 - .L_1468)
	.align		4
.L_1468:
        /*214c*/ 	.word	index@(_ZN2at6native27unrolled_elementwise_kernelINS0_13BinaryFunctorIdddZZZNS0_16fmod_kernel_cudaERNS_18TensorIteratorBaseEENKUlvE0_clEvENKUlvE_clEvEUlddE_EESt5arrayIPcLm3EELi4E23TrivialOffsetCalculatorILi2EjESC_ILi1EjENS0_6memory12LoadWithCastILi2EEENSF_13StoreWithCastILi1EEEEEviT_T0_T2_T3_T4_T5_)
        /*2150*/ 	.word	0x00000028


	//----- nvinfo : EIATTR_FRAME_SIZE
	.align		4
.L_1469:
        /*2154*/ 	.byte	0x04, 0x11
        /*2156*/ 	.short	(.L_1471 - .L_1470)
	.align		4
.L_1470:
        /*2158*/ 	.word	index@(_ZN2at6native27unrolled_elementwise_kernelINS0_13BinaryFunctorIdddZZZNS0_16fmod_kernel_cudaERNS_18TensorIteratorBaseEENKUlvE0_clEvENKUlvE_clEvEUlddE_EESt5arrayIPcLm3EELi4E23TrivialOffsetCalculatorILi2EjESC_ILi1EjENS0_6memory12LoadWithCastILi2EEENSF_13StoreWithCastILi1EEEEEviT_T0_T2_T3_T4_T5_)
        /*215c*/ 	.word	0x00000000


	//----- nvinfo : EIATTR_REGCOUNT
	.align		4
.L_1471:
        /*2160*/ 	.byte	0x04, 0x2f
        /*2162*/ 	.short	(.L_1473 - .L_1472)
	.align		4
.L_1472:
        /*2164*/ 	.word	index@(_ZN2at6native18elementwise_kernelILi128ELi4EZNS0_15gpu_kernel_implINS0_13BinaryFunctorIdddZZZNS0_16fmod_kernel_cudaERNS_18TensorIteratorBaseEENKUlvE0_clEvENKUlvE_clEvEUlddE_EEEEvS5_RKT_EUliE_EEviT1_)
        /*2168*/ 	.word	0x0000001a


	//----- nvinfo : EIATTR_FRAME_SIZE
	.align		4
.L_1473:
        /*216c*/ 	.byte	0x04, 0x11
        /*216e*/ 	.short	(.L_1475 - .L_1474)
	.align		4
.L_1474:
        /*2170*/ 	.word	index@(_ZN2at6native18elementwise_kernelILi128ELi4EZNS0_15gpu_kernel_implINS0_13BinaryFunctorIdddZZZNS0_16fmod_kernel_cudaERNS_18TensorIteratorBaseEENKUlvE0_clEvENKUlvE_clEvEUlddE_EEEEvS5_RKT_EUliE_EEviT1_)
        /*2174*/ 	.word	0x00000000


	//----- nvinfo : EIATTR_REGCOUNT
	.align		4
.L_1475:
        /*2178*/ 	.byte	0x04, 0x2f
        /*217a*/ 	.short	(.L_1477 - .L_1476)
	.align		4
.L_1476:
        /*217c*/ 	.word	index@(_ZN2at6native29vectorized_elementwise_kernelILi8ENS0_13AUnaryFunctorIfffZZZNS0_16fmod_kernel_cudaERNS_18TensorIteratorBaseEENKUlvE0_clEvENKUlvE0_clEvEUlffE_EESt5arrayIPcLm2EEEEviT0_T1_)
        /*2180*/ 	.word	0x00000020


	//----- nvinfo : EIATTR_FRAME_SIZE
	.align		4
.L_1477:
        /*2184*/ 	.byte	0x04, 0x11
        /*2186*/ 	.short	(.L_1479 - .L_1478)
	.align		4
.L_1478:
        /*2188*/ 	.word	index@(_ZN2at6native29vectorized_elementwise_kernelILi8ENS0_13AUnaryFunctorIfffZZZNS0_16fmod_kernel_cudaERNS_18TensorIteratorBaseEENKUlvE0_clEvENKUlvE0_clEvEUlffE_EESt5arrayIPcLm2EEEEviT0_T1_)
        /*218c*/ 	.word	0x00000000


	//----- nvinfo : EIATTR_REGCOUNT
	.align		4
.L_1479:
        /*2190*/ 	.byte	0x04, 0x2f
        /*2192*/ 	.short	(.L_1481 - .L_1480)
	.align		4
.L_1480:
        /*2194*/ 	.word	index@(_ZN2at6native29vectorized_elementwise_kernelILi4ENS0_13AUnaryFunctorIfffZZZNS0_16fmod_kernel_cudaERNS_18TensorIteratorBaseEENKUlvE0_clEvENKUlvE0_clEvEUlffE_EESt5arrayIPcLm2EEEEviT0_T1_)
        /*2198*/ 	.word	0x00000020


	//----- nvinfo : EIATTR_FRAME_SIZE
	.align		4
.L_1481:
        /*219c*/ 	.byte	0x04, 0x11
        /*219e*/ 	.short	(.L_1483 - .L_1482)
	.align		4
.L_1482:
        /*21a0*/ 	.word	index@(_ZN2at6native29vectorized_elementwise_kernelILi4ENS0_13AUnaryFunctorIfffZZZNS0_16fmod_kernel_cudaERNS_18TensorIteratorBaseEENKUlvE0_clEvENKUlvE0_clEvEUlffE_EESt5arrayIPcLm2EEEEviT0_T1_)
        /*21a4*/ 	.word	0x00000000


	//----- nvinfo : EIATTR_REGCOUNT
	.align		4
.L_1483:
        /*21a8*/ 	.byte	0x04, 0x2f
        /*21aa*/ 	.short	(.L_1485 - .L_1484)
	.align		4
.L_1484:
        /*21ac*/ 	.word	index@(_ZN2at6native29vectorized_elementwise_kernelILi2ENS0_13AUnaryFunctorIfffZZZNS0_16fmod_kernel_cudaERNS_18TensorIteratorBaseEENKUlvE0_clEvENKUlvE0_clEvEUlffE_EESt5arrayIPcLm2EEEEviT0_T1_)
        /*21b0*/ 	.word	0x00000020


	//----- nvinfo : EIATTR_FRAME_SIZE
	.align		4
.L_1485:
        /*21b4*/ 	.byte	0x04, 0x11
        /*21b6*/ 	.short	(.L_1487 - .L_1486)
	.align		4
.L_1486:
        /*21b8*/ 	.word	index@(_ZN2at6native29vectorized_elementwise_kernelILi2ENS0_13AUnaryFunctorIfffZZZNS0_16fmod_kernel_cudaERNS_18TensorIteratorBaseEENKUlvE0_clEvENKUlvE0_clEvEUlffE_EESt5arrayIPcLm2EEEEviT0_T1_)
        /*21bc*/ 	.word	0x00000000


	//----- nvinfo : EIATTR_REGCOUNT
	.align		4
.L_1487:
        /*21c0*/ 	.byte	0x04, 0x2f
        /*21c2*/ 	.short	(.L_1489 - .L_1488)
	.align		4
.L_1488:
        /*21c4*/ 	.word	index@(_ZN2at6native27unrolled_elementwise_kernelINS0_13AUnaryFunctorIfffZZZNS0_16fmod_kernel_cudaERNS_18TensorIteratorBaseEENKUlvE0_clEvENKUlvE0_clEvEUlffE_EESt5arrayIPcLm2EELi4E23TrivialOffsetCalculatorILi1EjESD_NS0_6memory15LoadWithoutCastENSE_16StoreWithoutCastEEEviT_T0_T2_T3_T4_T5_)
        /*21c8*/ 	.word	0x00000016


	//----- nvinfo : EIATTR_FRAME_SIZE
	.align		4
.L_1489:
        /*21cc*/ 	.byte	0x04, 0x11
        /*21ce*/ 	.short	(.L_1491 - .L_1490)
	.align		4
.L_1490:
        /*21d0*/ 	.word	index@(_ZN2at6native27unrolled_elementwise_kernelINS0_13AUnaryFunctorIfffZZZNS0_16fmod_kernel_cudaERNS_18TensorIteratorBaseEENKUlvE0_clEvENKUlvE0_clEvEUlffE_EESt5arrayIPcLm2EELi4E23TrivialOffsetCalculatorILi1EjESD_NS0_6memory15LoadWithoutCastENSE_16StoreWithoutCastEEEviT_T0_T2_T3_T4_T5_)
        /*21d4*/ 	.word	0x00000000


	//----- nvinfo : EIATTR_REGCOUNT
	.align		4
.L_1491:
        /*21d8*/ 	.byte	0x04, 0x2f
        /*21da*/ 	.short	(.L_1493 - .L_1492)
	.align		4
.L_1492:
        /*21dc*/ 	.word	index@(_ZN2at6native18elementwise_kernelILi128ELi2EZNS0_22gpu_kernel_impl_nocastINS0_13AUnaryFunctorIfffZZZNS0_16fmod_kernel_cudaERNS_18TensorIteratorBaseEENKUlvE0_clEvENKUlvE0_clEvEUlffE_EEEEvS5_RKT_EUliE_EEviT1_)
        /*21e0*/ 	.word	0x00000012


	//----- nvinfo : EIATTR_FRAME_SIZE
	.align		4
.L_1493:
        /*21e4*/ 	.byte	0x04, 0x11
        /*21e6*/ 	.short	(.L_1495 - .L_1494)
	.align		4
.L_1494:
        /*21e8*/ 	.word	index@(_ZN2at6native18elementwise_kernelILi128ELi2EZNS0_22gpu_kernel_impl_nocastINS0_13AUnaryFunctorIfffZZZNS0_16fmod_kernel_cudaERNS_18TensorIteratorBaseEENKUlvE0_clEvENKUlvE0_clEvEUlffE_EEEEvS5_RKT_EUliE_EEviT1_)
        /*21ec*/ 	.word	0x00000000


	//----- nvinfo : EIATTR_REGCOUNT
	.align		4
.L_1495:
        /*21f0*/ 	.byte	0x04, 0x2f
        /*21f2*/ 	.short	(.L_1497 - .L_1496)
	.align		4
.L_1496:
        /*21f4*/ 	.word	index@(_ZN2at6native27unrolled_elementwise_kernelINS0_13AUnaryFunctorIfffZZZNS0_16fmod_kernel_cudaERNS_18TensorIteratorBaseEENKUlvE0_clEvENKUlvE0_clEvEUlffE_EESt5arrayIPcLm2EELi4E23TrivialOffsetCalculatorILi1EjESD_NS0_6memory12LoadWithCastILi1EEENSE_13StoreWithCastILi1EEEEEviT_T0_T2_T3_T4_T5_)
        /*21f8*/ 	.word	0x0000001c


	//----- nvinfo : EIATTR_FRAME_SIZE
	.align		4
.L_1497:
        /*21fc*/ 	.byte	0x04, 0x11
        /*21fe*/ 	.short	(.L_1499 - .L_1498)
	.align		4
.L_1498:
        /*2200*/ 	.word	index@(_ZN2at6native27unrolled_elementwise_kernelINS0_13AUnaryFunctorIfffZZZNS0_16fmod_kernel_cudaERNS_18TensorIteratorBaseEENKUlvE0_clEvENKUlvE0_clEvEUlffE_EESt5arrayIPcLm2EELi4E23TrivialOffsetCalculatorILi1EjESD_NS0_6memory12LoadWithCastILi1EEENSE_13StoreWithCastILi1EEEEEviT_T0_T2_T3_T4_T5_)
        /*2204*/ 	.word	0x00000000


	//----- nvinfo : EIATTR_REGCOUNT
	.align		4
.L_1499:
        /*2208*/ 	.byte	0x04, 0x2f
        /*220a*/ 	.short	(.L_1501 - .L_1500)
	.align		4
.L_1500:
        /*220c*/ 	.word	index@(_ZN2at6native18elementwise_kernelILi128ELi4EZNS0_15gpu_kernel_implINS0_13AUnaryFunctorIfffZZZNS0_16fmod_kernel_cudaERNS_18TensorIteratorBaseEENKUlvE0_clEvENKUlvE0_clEvEUlffE_EEEEvS5_RKT_EUliE_EEviT1_)
        /*2210*/ 	.word	0x0000001a


	//----- nvinfo : EIATTR_FRAME_SIZE
	.align		4
.L_1501:
        /*2214*/ 	.byte	0x04, 0x11
        /*2216*/ 	.short	(.L_1503 - .L_1502)
	.align		4
.L_1502:
        /*2218*/ 	.word	index@(_ZN2at6native18elementwise_kernelILi128ELi4EZNS0_15gpu_kernel_implINS0_13AUnaryFunctorIfffZZZNS0_16fmod_kernel_cudaERNS_18TensorIteratorBaseEENKUlvE0_clEvENKUlvE0_clEvEUlffE_EEEEvS5_RKT_EUliE_EEviT1_)
        /*221c*/ 	.word	0x00000000


	//----- nvinfo : EIATTR_REGCOUNT
	.align		4
.L_1503:
        /*2220*/ 	.byte	0x04, 0x2f
        /*2222*/ 	.short	(.L_1505 - .L_1504)
	.align		4
.L_1504:
        /*2224*/ 	.word	index@(_ZN2at6native29vectorized_elementwise_kernelILi8ENS0_13BUnaryFunctorIfffZZZNS0_16fmod_kernel_cudaERNS_18TensorIteratorBaseEENKUlvE0_clEvENKUlvE0_clEvEUlffE_EESt5arrayIPcLm2EEEEviT0_T1_)
        /*2228*/ 	.word	0x00000020


	//----- nvinfo : EIATTR_FRAME_SIZE
	.align		4
.L_1505:
        /*222c*/ 	.byte	0x04, 0x11
        /*222e*/ 	.short	(.L_1507 - .L_1506)
	.align		4
.L_1506:
        /*2230*/ 	.word	index@(_ZN2at6native29vectorized_elementwise_kernelILi8ENS0_13BUnaryFunctorIfffZZZNS0_16fmod_kernel_cudaERNS_18TensorIteratorBaseEENKUlvE0_clEvENKUlvE0_clEvEUlffE_EESt5arrayIPcLm2EEEEviT0_T1_)
        /*2234*/ 	.word	0x00000000


	//----- nvinfo : EIATTR_REGCOUNT
	.align		4
.L_1507:
        /*2238*/ 	.byte	0x04, 0x2f
        /*223a*/ 	.short	(.L_1509 - .L_1508)
	.align		4
.L_1508:
        /*223c*/ 	.word	index@(_ZN2at6native29vectorized_elementwise_kernelILi4ENS0_13BUnaryFunctorIfffZZZNS0_16fmod_kernel_cudaERNS_18TensorIteratorBaseEENKUlvE0_clEvENKUlvE0_clEvEUlffE_EESt5arrayIPcLm2EEEEviT0_T1_)
        /*2240*/ 	.word	0x00000020


	//----- nvinfo : EIATTR_FRAME_SIZE
	.align		4
.L_1509:
        /*2244*/ 	.byte	0x04, 0x11
        /*2246*/ 	.short	(.L_1511 - .L_1510)
	.align		4
.L_1510:
        /*2248*/ 	.word	index@(_ZN2at6native29vectorized_elementwise_kernelILi4ENS0_13BUnaryFunctorIfffZZZNS0_16fmod_kernel_cudaERNS_18TensorIteratorBaseEENKUlvE0_clEvENKUlvE0_clEvEUlffE_EESt5arrayIPcLm2EEEEviT0_T1_)
        /*224c*/ 	.word	0x00000000


	//----- nvinfo : EIATTR_REGCOUNT
	.align		4
.L_1511:
        /*2250*/ 	.byte	0x04, 0x2f
        /*2252*/ 	.short	(.L_1513 - .L_1512)
	.align		4
.L_1512:
        /*2254*/ 	.word	index@(_ZN2at6native29vectorized_elementwise_kernelILi2ENS0_13BUnaryFunctorIfffZZZNS0_16fmod_kernel_cudaERNS_18TensorIteratorBaseEENKUlvE0_clEvENKUlvE0_clEvEUlffE_EESt5arrayIPcLm2EEEEviT0_T1_)
        /*2258*/ 	.word	0x00000020


	//----- nvinfo : EIATTR_FRAME_SIZE
	.align		4
.L_1513:
        /*225c*/ 	.byte	0x04, 0x11
        /*225e*/ 	.short	(.L_1515 - .L_1514)
	.align		4
.L_1514:
        /*2260*/ 	.word	index@(_ZN2at6native29vectorized_elementwise_kernelILi2ENS0_13BUnaryFunctorIfffZZZNS0_16fmod_kernel_cudaERNS_18TensorIteratorBaseEENKUlvE0_clEvENKUlvE0_clEvEUlffE_EESt5arrayIPcLm2EEEEviT0_T1_)
        /*2264*/ 	.word	0x00000000


	//----- nvinfo : EIATTR_REGCOUNT
	.align		4
.L_1515:
        /*2268*/ 	.byte	0x04, 0x2f
        /*226a*/ 	.short	(.L_1517 - .L_1516)
	.align		4
.L_1516:
        /*226c*/ 	.word	index@(_ZN2at6native27unrolled_elementwise_kernelINS0_13BUnaryFunctorIfffZZZNS0_16fmod_kernel_cudaERNS_18TensorIteratorBaseEENKUlvE0_clEvENKUlvE0_clEvEUlffE_EESt5arrayIPcLm2EELi4E23TrivialOffsetCalculatorILi1EjESD_NS0_6memory15LoadWithoutCastENSE_16StoreWithoutCastEEEviT_T0_T2_T3_T4_T5_)
        /*2270*/ 	.word	0x00000016


	//----- nvinfo : EIATTR_FRAME_SIZE
	.align		4
.L_1517:
        /*2274*/ 	.byte	0x04, 0x11
        /*2276*/ 	.short	(.L_1519 - .L_1518)
	.align		4
.L_1518:
        /*2278*/ 	.word	index@(_ZN2at6native27unrolled_elementwise_kernelINS0_13BUnaryFunctorIfffZZZNS0_16fmod_kernel_cudaERNS_18TensorIteratorBaseEENKUlvE0_clEvENKUlvE0_clEvEUlffE_EESt5arrayIPcLm2EELi4E23TrivialOffsetCalculatorILi1EjESD_NS0_6memory15LoadWithoutCastENSE_16StoreWithoutCastEEEviT_T0_T2_T3_T4_T5_)
        /*227c*/ 	.word	0x00000000


	//----- nvinfo : EIATTR_REGCOUNT
	.align		4
.L_1519:
        /*2280*/ 	.byte	0x04, 0x2f
        /*2282*/ 	.short	(.L_1521 - .L_1520)
	.align		4
.L_1520:
        /*2284*/ 	.word	index@(_ZN2at6native18elementwise_kernelILi128ELi2EZNS0_22gpu_kernel_impl_nocastINS0_13BUnaryFunctorIfffZZZNS0_16fmod_kernel_cudaERNS_18TensorIteratorBaseEENKUlvE0_clEvENKUlvE0_clEvEUlffE_EEEEvS5_RKT_EUliE_EEviT1_)
        /*2288*/ 	.word	0x00000012


	//----- nvinfo : EIATTR_FRAME_SIZE
	.align		4
.L_1521:
        /*228c*/ 	.byte	0x04, 0x11
        /*228e*/ 	.short	(.L_1523 - .L_1522)
	.align		4
.L_1522:
        /*2290*/ 	.word	index@(_ZN2at6native18elementwise_kernelILi128ELi2EZNS0_22gpu_kernel_impl_nocastINS0_13BUnaryFunctorIfffZZZNS0_16fmod_kernel_cudaERNS_18TensorIteratorBaseEENKUlvE0_clEvENKUlvE0_clEvEUlffE_EEEEvS5_RKT_EUliE_EEviT1_)
        /*2294*/ 	.word	0x00000000


	//----- nvinfo : EIATTR_REGCOUNT
	.align		4
.L_1523:
        /*2298*/ 	.byte	0x04, 0x2f
        /*229a*/ 	.short	(.L_1525 - .L_1524)
	.align		4
.L_1524:
        /*229c*/ 	.word	index@(_ZN2at6native27unrolled_elementwise_kernelINS0_13BUnaryFunctorIfffZZZNS0_16fmod_kernel_cudaERNS_18TensorIteratorBaseEENKUlvE0_clEvENKUlvE0_clEvEUlffE_EESt5arrayIPcLm2EELi4E23TrivialOffsetCalculatorILi1EjESD_NS0_6memory12LoadWithCastILi1EEENSE_13StoreWithCastILi1EEEEEviT_T0_T2_T3_T4_T5_)
        /*22a0*/ 	.word	0x0000001c


	//----- nvinfo : EIATTR_FRAME_SIZE
	.align		4
.L_1525:
        /*22a4*/ 	.byte	0x04, 0x11
        /*22a6*/ 	.short	(.L_1527 - .L_1526)
	.align		4
.L_1526:
        /*22a8*/ 	.word	index@(_ZN2at6native27unrolled_elementwise_kernelINS0_13BUnaryFunctorIfffZZZNS0_16fmod_kernel_cudaERNS_18TensorIteratorBaseEENKUlvE0_clEvENKUlvE0_clEvEUlffE_EESt5arrayIPcLm2EELi4E23TrivialOffsetCalculatorILi1EjESD_NS0_6memory12LoadWithCastILi1EEENSE_13StoreWithCastILi1EEEEEviT_T0_T2_T3_T4_T5_)
        /*22ac*/ 	.word	0x00000000


	//----- nvinfo : EIATTR_REGCOUNT
	.align		4
.L_1527:
        /*22b0*/ 	.byte	0x04, 0x2f
        /*22b2*/ 	.short	(.L_1529 - .L_1528)
	.align		4
.L_1528:
        /*22b4*/ 	.word	index@(_ZN2at6native18elementwise_kernelILi128ELi4EZNS0_15gpu_kernel_implINS0_13BUnaryFunctorIfffZZZNS0_16fmod_kernel_cudaERNS_18TensorIteratorBaseEENKUlvE0_clEvENKUlvE0_clEvEUlffE_EEEEvS5_RKT_EUliE_EEviT1_)
        /*22b8*/ 	.word	0x0000001a


	//----- nvinfo : EIATTR_FRAME_SIZE
	.align		4
.L_1529:
        /*22bc*/ 	.byte	0x04, 0x11
        /*22be*/ 	.short	(.L_1531 - .L_1530)
	.align		4
.L_1530:
        /*22c0*/ 	.word	index@(_ZN2at6native18elementwise_kernelILi128ELi4EZNS0_15gpu_kernel_implINS0_13BUnaryFunctorIfffZZZNS0_16fmod_kernel_cudaERNS_18TensorIteratorBaseEENKUlvE0_clEvENKUlvE0_clEvEUlffE_EEEEvS5_RKT_EUliE_EEviT1_)
        /*22c4*/ 	.word	0x00000000


	//----- nvinfo : EIATTR_REGCOUNT
	.align		4
.L_1531:
        /*22c8*/ 	.byte	0x04, 0x2f
        /*22ca*/ 	.short	(.L_1533 - .L_1532)
	.align		4
.L_1532:
        /*22cc*/ 	.word	index@(_ZN2at6native29vectorized_elementwise_kernelILi8ENS0_13BinaryFunctorIfffZZZNS0_16fmod_kernel_cudaERNS_18TensorIteratorBaseEENKUlvE0_clEvENKUlvE0_clEvEUlffE_EESt5arrayIPcLm3EEEEviT0_T1_)
        /*22d0*/ 	.word	0x00000020


	//----- nvinfo : EIATTR_FRAME_SIZE
	.align		4
.L_1533:
        /*22d4*/ 	.byte	0x04, 0x11
        /*22d6*/ 	.short	(.L_1535 - .L_1534)
	.align		4
.L_1534:
        /*22d8*/ 	.word	index@(_ZN2at6native29vectorized_elementwise_kernelILi8ENS0_13BinaryFunctorIfffZZZNS0_16fmod_kernel_cudaERNS_18TensorIteratorBaseEENKUlvE0_clEvENKUlvE0_clEvEUlffE_EESt5arrayIPcLm3EEEEviT0_T1_)
        /*22dc*/ 	.word	0x00000000


	//----- nvinfo : EIATTR_REGCOUNT
	.align		4
.L_1535:
        /*22e0*/ 	.byte	0x04, 0x2f
        /*22e2*/ 	.short	(.L_1537 - .L_1536)
	.align		4
.L_1536:
        /*22e4*/ 	.word	index@(_ZN2at6native29vectorized_elementwise_kernelILi4ENS0_13BinaryFunctorIfffZZZNS0_16fmod_kernel_cudaERNS_18TensorIteratorBaseEENKUlvE0_clEvENKUlvE0_clEvEUlffE_EESt5arrayIPcLm3EEEEviT0_T1_)
        /*22e8*/ 	.word	0x00000020


	//----- nvinfo : EIATTR_FRAME_SIZE
	.align		4
.L_1537:
        /*22ec*/ 	.byte	0x04, 0x11
        /*22ee*/ 	.short	(.L_1539 - .L_1538)
	.align		4
.L_1538:
        /*22f0*/ 	.word	index@(_ZN2at6native29vectorized_elementwise_kernelILi4ENS0_13BinaryFunctorIfffZZZNS0_16fmod_kernel_cudaERNS_18TensorIteratorBaseEENKUlvE0_clEvENKUlvE0_clEvEUlffE_EESt5arrayIPcLm3EEEEviT0_T1_)
        /*22f4*/ 	.word	0x00000000


	//----- nvinfo : EIATTR_REGCOUNT
	.align		4
.L_1539:
        /*22f8*/ 	.byte	0x04, 0x2f
        /*22fa*/ 	.short	(.L_1541 - .L_1540)
	.align		4
.L_1540:
        /*22fc*/ 	.word	index@(_ZN2at6native29vectorized_elementwise_kernelILi2ENS0_13BinaryFunctorIfffZZZNS0_16fmod_kernel_cudaERNS_18TensorIteratorBaseEENKUlvE0_clEvENKUlvE0_clEvEUlffE_EESt5arrayIPcLm3EEEEviT0_T1_)
        /*2300*/ 	.word	0x00000020


	//----- nvinfo : EIATTR_FRAME_SIZE
	.align		4
.L_1541:
        /*2304*/ 	.byte	0x04, 0x11
        /*2306*/ 	.short	(.L_1543 - .L_1542)
	.align		4
.L_1542:
        /*2308*/ 	.word	index@(_ZN2at6native29vectorized_elementwise_kernelILi2ENS0_13BinaryFunctorIfffZZZNS0_16fmod_kernel_cudaERNS_18TensorIteratorBaseEENKUlvE0_clEvENKUlvE0_clEvEUlffE_EESt5arrayIPcLm3EEEEviT0_T1_)
        /*230c*/ 	.word	0x00000000


	//----- nvinfo : EIATTR_REGCOUNT
	.align		4
.L_1543:
        /*2310*/ 	.byte	0x04, 0x2f
        /*2312*/ 	.short	(.L_1545 - .L_1544)
	.align		4
.L_1544:
        /*2314*/ 	.word	index@(_ZN2at6native27unrolled_elementwise_kernelINS0_13BinaryFunctorIfffZZZNS0_16fmod_kernel_cudaERNS_18TensorIteratorBaseEENKUlvE0_clEvENKUlvE0_clEvEUlffE_EESt5arrayIPcLm3EELi4E23TrivialOffsetCalculatorILi2EjESC_ILi1EjENS0_6memory15LoadWithoutCastENSF_16StoreWithoutCastEEEviT_T0_T2_T3_T4_T5_)
        /*2318*/ 	.word	0x0000001e


	//----- nvinfo : EIATTR_FRAME_SIZE
	.align		4
.L_1545:
        /*231c*/ 	.byte	0x04, 0x11
        /*231e*/ 	.short	(.L_1547 - .L_1546)
	.align		4
.L_1546:
        /*2320*/ 	.word	index@(_ZN2at6native27unrolled_elementwise_kernelINS0_13BinaryFunctorIfffZZZNS0_16fmod_kernel_cudaERNS_18TensorIteratorBaseEENKUlvE0_clEvENKUlvE0_clEvEUlffE_EESt5arrayIPcLm3EELi4E23TrivialOffsetCalculatorILi2EjESC_ILi1EjENS0_6memory15LoadWithoutCastENSF_16StoreWithoutCastEEEviT_T0_T2_T3_T4_T5_)
        /*2324*/ 	.word	0x00000000


	//----- nvinfo : EIATTR_REGCOUNT
	.align		4
.L_1547:
        /*2328*/ 	.byte	0x04, 0x2f
        /*232a*/ 	.short	(.L_1549 - .L_1548)
	.align		4
.L_1548:
        /*232c*/ 	.word	index@(_ZN2at6native18elementwise_kernelILi128ELi2EZNS0_22gpu_kernel_impl_nocastINS0_13BinaryFunctorIfffZZZNS0_16fmod_kernel_cudaERNS_18TensorIteratorBaseEENKUlvE0_clEvENKUlvE0_clEvEUlffE_EEEEvS5_RKT_EUliE_EEviT1_)
        /*2330*/ 	.word	0x00000012


	//----- nvinfo : EIATTR_FRAME_SIZE
	.align		4
.L_1549:
        /*2334*/ 	.byte	0x04, 0x11
        /*2336*/ 	.short	(.L_1551 - .L_1550)
	.align		4
.L_1550:
        /*2338*/ 	.word	index@(_ZN2at6native18elementwise_kernelILi128ELi2EZNS0_22gpu_kernel_impl_nocastINS0_13BinaryFunctorIfffZZZNS0_16fmod_kernel_cudaERNS_18TensorIteratorBaseEENKUlvE0_clEvENKUlvE0_clEvEUlffE_EEEEvS5_RKT_EUliE_EEviT1_)
        /*233c*/ 	.word	0x00000000


	//----- nvinfo : EIATTR_REGCOUNT
	.align		4
.L_1551:
        /*2340*/ 	.byte	0x04, 0x2f
        /*2342*/ 	.short	(.L_1553 - .L_1552)
	.align		4
.L_1552:
        /*2344*/ 	.word	index@(_ZN2at6native27unrolled_elementwise_kernelINS0_13BinaryFunctorIfffZZZNS0_16fmod_kernel_cudaERNS_18TensorIteratorBaseEENKUlvE0_clEvENKUlvE0_clEvEUlffE_EESt5arrayIPcLm3EELi4E23TrivialOffsetCalculatorILi2EjESC_ILi1EjENS0_6memory12LoadWithCastILi2EEENSF_13StoreWithCastILi1EEEEEviT_T0_T2_T3_T4_T5_)
        /*2348*/ 	.word	0x00000020


	//----- nvinfo : EIATTR_FRAME_SIZE
	.align		4
.L_1553:
        /*234c*/ 	.byte	0x04, 0x11
        /*234e*/ 	.short	(.L_1555 - .L_1554)
	.align		4
.L_1554:
        /*2350*/ 	.word	index@(_ZN2at6native27unrolled_elementwise_kernelINS0_13BinaryFunctorIfffZZZNS0_16fmod_kernel_cudaERNS_18TensorIteratorBaseEENKUlvE0_clEvENKUlvE0_clEvEUlffE_EESt5arrayIPcLm3EELi4E23TrivialOffsetCalculatorILi2EjESC_ILi1EjENS0_6memory12LoadWithCastILi2EEENSF_13StoreWithCastILi1EEEEEviT_T0_T2_T3_T4_T5_)
        /*2354*/ 	.word	0x00000000


	//----- nvinfo : EIATTR_REGCOUNT
	.align		4
.L_1555:
        /*2358*/ 	.byte	0x04, 0x2f
        /*235a*/ 	.short	(.L_1557 - .L_1556)
	.align		4
.L_1556:
        /*235c*/ 	.word	index@(_ZN2at6native18elementwise_kernelILi128ELi4EZNS0_15gpu_kernel_implINS0_13BinaryFunctorIfffZZZNS0_16fmod_kernel_cudaERNS_18TensorIteratorBaseEENKUlvE0_clEvENKUlvE0_clEvEUlffE_EEEEvS5_RKT_EUliE_EEviT1_)
        /*2360*/ 	.word	0x0000001a


	//----- nvinfo : EIATTR_FRAME_SIZE
	.align		4
.L_1557:
        /*2364*/ 	.byte	0x04, 0x11
        /*2366*/ 	.short	(.L_1559 - .L_1558)
	.align		4
.L_1558:
        /*2368*/ 	.word	index@(_ZN2at6native18elementwise_kernelILi128ELi4EZNS0_15gpu_kernel_implINS0_13BinaryFunctorIfffZZZNS0_16fmod_kernel_cudaERNS_18TensorIteratorBaseEENKUlvE0_clEvENKUlvE0_clEvEUlffE_EEEEvS5_RKT_EUliE_EEviT1_)
        /*236c*/ 	.word	0x00000000


	//----- nvinfo : EIATTR_REGCOUNT
	.align		4
.L_1559:
        /*2370*/ 	.byte	0x04, 0x2f
        /*2372*/ 	.short	(.L_1561 - .L_1560)
	.align		4
.L_1560:
        /*2374*/ 	.word	index@(_ZN2at6native29vectorized_elementwise_kernelILi8ENS0_13AUnaryFunctorIN3c104HalfES4_S4_ZZZNS0_16fmod_kernel_cudaERNS_18TensorIteratorBaseEENKUlvE0_clEvENKUlvE1_clEvEUlS4_S4_E_EESt5arrayIPcLm2EEEEviT0_T1_)
        /*2378*/ 	.word	0x00000020


	//----- nvinfo : EIATTR_FRAME_SIZE
	.align		4
.L_1561:
        /*237c*/ 	.byte	0x04, 0x11
        /*237e*/ 	.short	(.L_1563 - .L_1562)
	.align		4
.L_1562:
        /*2380*/ 	.word	index@(_ZN2at6native29vectorized_elementwise_kernelILi8ENS0_13AUnaryFunctorIN3c104HalfES4_S4_ZZZNS0_16fmod_kernel_cudaERNS_18TensorIteratorBaseEENKUlvE0_clEvENKUlvE1_clEvEUlS4_S4_E_EESt5arrayIPcLm2EEEEviT0_T1_)
        /*2384*/ 	.word	0x00000000


	//----- nvinfo : EIATTR_REGCOUNT
	.align		4
.L_1563:
        /*2388*/ 	.byte	0x04, 0x2f
        /*238a*/ 	.short	(.L_1565 - .L_1564)
	.align		4
.L_1564:
        /*238c*/ 	.word	index@(_ZN2at6native29vectorized_elementwise_kernelILi4ENS0_13AUnaryFunctorIN3c104HalfES4_S4_ZZZNS0_16fmod_kernel_cudaERNS_18TensorIteratorBaseEENKUlvE0_clEvENKUlvE1_clEvEUlS4_S4_E_EESt5arrayIPcLm2EEEEviT0_T1_)
        /*2390*/ 	.word	0x00000020


	//----- nvinfo : EIATTR_FRAME_SIZE
	.align		4
.L_1565:
        /*2394*/ 	.byte	0x04, 0x11
        /*2396*/ 	.short	(.L_1567 - .L_1566)
	.align		4
.L_1566:
        /*2398*/ 	.word	index@(_ZN2at6native29vectorized_elementwise_kernelILi4ENS0_13AUnaryFunctorIN3c104HalfES4_S4_ZZZNS0_16fmod_kernel_cudaERNS_18TensorIteratorBaseEENKUlvE0_clEvENKUlvE1_clEvEUlS4_S4_E_EESt5arrayIPcLm2EEEEviT0_T1_)
        /*239c*/ 	.word	0x00000000


	//----- nvinfo : EIATTR_REGCOUNT
	.align		4
.L_1567:
        /*23a0*/ 	.byte	0x04, 0x2f
        /*23a2*/ 	.short	(.L_1569 - .L_1568)
	.align		4
.L_1568:
        /*23a4*/ 	.word	index@(_ZN2at6native29vectorized_elementwise_kernelILi2ENS0_13AUnaryFunctorIN3c104HalfES4_S4_ZZZNS0_16fmod_kernel_cudaERNS_18TensorIteratorBaseEENKUlvE0_clEvENKUlvE1_clEvEUlS4_S4_E_EESt5arrayIPcLm2EEEEviT0_T1_)
        /*23a8*/ 	.word	0x00000020


	//----- nvinfo : EIATTR_FRAME_SIZE
	.align		4
.L_1569:
        /*23ac*/ 	.byte	0x04, 0x11
        /*23ae*/ 	.short	(.L_1571 - .L_1570)
	.align		4
.L_1570:
        /*23b0*/ 	.word	index@(_ZN2at6native29vectorized_elementwise_kernelILi2ENS0_13AUnaryFunctorIN3c104HalfES4_S4_ZZZNS0_16fmod_kernel_cudaERNS_18TensorIteratorBaseEENKUlvE0_clEvENKUlvE1_clEvEUlS4_S4_E_EESt5arrayIPcLm2EEEEviT0_T1_)
        /*23b4*/ 	.word	0x00000000


	//----- nvinfo : EIATTR_REGCOUNT
	.align		4
.L_1571:
        /*23b8*/ 	.byte	0x04, 0x2f
        /*23ba*/ 	.short	(.L_1573 - .L_1572)
	.align		4
.L_1572:
        /*23bc*/ 	.word	index@(_ZN2at6native27unrolled_elementwise_kernelINS0_13AUnaryFunctorIN3c104HalfES4_S4_ZZZNS0_16fmod_kernel_cudaERNS_18TensorIteratorBaseEENKUlvE0_clEvENKUlvE1_clEvEUlS4_S4_E_EESt5arrayIPcLm2EELi4E23TrivialOffsetCalculatorILi1EjESF_NS0_6memory15LoadWithoutCastENSG_16StoreWithoutCastEEEviT_T0_T2_T3_T4_T5_)
        /*23c0*/ 	.word	0x00000016


	//----- nvinfo : EIATTR_FRAME_SIZE
	.align		4
.L_1573:
        /*23c4*/ 	.byte	0x04, 0x11
        /*23c6*/ 	.short	(.L_1575 - .L_1574)
	.align		4
.L_1574:
        /*23c8*/ 	.word	index@(_ZN2at6native27unrolled_elementwise_kernelINS0_13AUnaryFunctorIN3c104HalfES4_S4_ZZZNS0_16fmod_kernel_cudaERNS_18TensorIteratorBaseEENKUlvE0_clEvENKUlvE1_clEvEUlS4_S4_E_EESt5arrayIPcLm2EELi4E23TrivialOffsetCalculatorILi1EjESF_NS0_6memory15LoadWithoutCastENSG_16StoreWithoutCastEEEviT_T0_T2_T3_T4_T5_)
        /*23cc*/ 	.word	0x00000000


	//----- nvinfo : EIATTR_REGCOUNT
	.align		4
.L_1575:
        /*23d0*/ 	.byte	0x04, 0x2f
        /*23d2*/ 	.short	(.L_1577 - .L_1576)
	.align		4
.L_1576:
        /*23d4*/ 	.word	index@(_ZN2at6native18elementwise_kernelILi128ELi4EZNS0_22gpu_kernel_impl_nocastINS0_13AUnaryFunctorIN3c104HalfES5_S5_ZZZNS0_16fmod_kernel_cudaERNS_18TensorIteratorBaseEENKUlvE0_clEvENKUlvE1_clEvEUlS5_S5_E_EEEEvS7_RKT_EUliE_EEviT1_)
        /*23d8*/ 	.word	0x00000012


	//----- nvinfo : EIATTR_FRAME_SIZE
	.align		4
.L_1577:
        /*23dc*/ 	.byte	0x04, 0x11
        /*23de*/ 	.short	(.L_1579 - .L_1578)
	.align		4
.L_1578:
        /*23e0*/ 	.word	index@(_ZN2at6native18elementwise_kernelILi128ELi4EZNS0_22gpu_kernel_impl_nocastINS0_13AUnaryFunctorIN3c104HalfES5_S5_ZZZNS0_16fmod_kernel_cudaERNS_18TensorIteratorBaseEENKUlvE0_clEvENKUlvE1_clEvEUlS5_S5_E_EEEEvS7_RKT_EUliE_EEviT1_)
        /*23e4*/ 	.word	0x00000000


	//----- nvinfo : EIATTR_REGCOUNT
	.align		4
.L_1579:
        /*23e8*/ 	.byte	0x04, 0x2f
        /*23ea*/ 	.short	(.L_1581 - .L_1580)
	.align		4
.L_1580:
        /*23ec*/ 	.word	index@(_ZN2at6native27unrolled_elementwise_kernelINS0_13AUnaryFunctorIN3c104HalfES4_S4_ZZZNS0_16fmod_kernel_cudaERNS_18TensorIteratorBaseEENKUlvE0_clEvENKUlvE1_clEvEUlS4_S4_E_EESt5arrayIPcLm2EELi4E23TrivialOffsetCalculatorILi1EjESF_NS0_6memory12LoadWithCastILi1EEENSG_13StoreWithCastILi1EEEEEviT_T0_T2_T3_T4_T5_)
        /*23f0*/ 	.word	0x0000001d


	//----- nvinfo : EIATTR_FRAME_SIZE
	.align		4
.L_1581:
        /*23f4*/ 	.byte	0x04, 0x11
        /*23f6*/ 	.short	(.L_1583 - .L_1582)
	.align		4
.L_1582:
        /*23f8*/ 	.word	index@(_ZN2at6native27unrolled_elementwise_kernelINS0_13AUnaryFunctorIN3c104HalfES4_S4_ZZZNS0_16fmod_kernel_cudaERNS_18TensorIteratorBaseEENKUlvE0_clEvENKUlvE1_clEvEUlS4_S4_E_EESt5arrayIPcLm2EELi4E23TrivialOffsetCalculatorILi1EjESF_NS0_6memory12LoadWithCastILi1EEENSG_13StoreWithCastILi1EEEEEviT_T0_T2_T3_T4_T5_)
        /*23fc*/ 	.word	0x00000000


	//----- nvinfo : EIATTR_REGCOUNT
	.align		4
.L_1583:
        /*2400*/ 	.byte	0x04, 0x2f
        /*2402*/ 	.short	(.L_1585 - .L_1584)
	.align		4
.L_1584:
        /*2404*/ 	.word	index@(_ZN2at6native18elementwise_kernelILi128ELi4EZNS0_15gpu_kernel_implINS0_13AUnaryFunctorIN3c104HalfES5_S5_ZZZNS0_16fmod_kernel_cudaERNS_18TensorIteratorBaseEENKUlvE0_clEvENKUlvE1_clEvEUlS5_S5_E_EEEEvS7_RKT_EUliE_EEviT1_)
        /*2408*/ 	.word	0x0000001a


	//----- nvinfo : EIATTR_FRAME_SIZE
	.align		4
.L_1585:
        /*240c*/ 	.byte	0x04, 0x11
        /*240e*/ 	.short	(.L_1587 - .L_1586)
	.align		4
.L_1586:
        /*2410*/ 	.word	index@(_ZN2at6native18elementwise_kernelILi128ELi4EZNS0_15gpu_kernel_implINS0_13AUnaryFunctorIN3c104HalfES5_S5_ZZZNS0_16fmod_kernel_cudaERNS_18TensorIteratorBaseEENKUlvE0_clEvENKUlvE1_clEvEUlS5_S5_E_EEEEvS7_RKT_EUliE_EEviT1_)
        /*2414*/ 	.word	0x00000000


	//----- nvinfo : EIATTR_REGCOUNT
	.align		4
.L_1587:
        /*2418*/ 	.byte	0x04, 0x2f
        /*241a*/ 	.short	(.L_1589 - .L_1588)
	.align		4
.L_1588:
        /*241c*/ 	.word	index@(_ZN2at6native29vectorized_elementwise_kernelILi8ENS0_13BUnaryFunctorIN3c104HalfES4_S4_ZZZNS0_16fmod_kernel_cudaERNS_18TensorIteratorBaseEENKUlvE0_clEvENKUlvE1_clEvEUlS4_S4_E_EESt5arrayIPcLm2EEEEviT0_T1_)
        /*2420*/ 	.word	0x00000020


	//----- nvinfo : EIATTR_FRAME_SIZE
	.align		4
.L_1589:
        /*2424*/ 	.byte	0x04, 0x11
        /*2426*/ 	.short	(.L_1591 - .L_1590)
	.align		4
.L_1590:
        /*2428*/ 	.word	index@(_ZN2at6native29vectorized_elementwise_kernelILi8ENS0_13BUnaryFunctorIN3c104HalfES4_S4_ZZZNS0_16fmod_kernel_cudaERNS_18TensorIteratorBaseEENKUlvE0_clEvENKUlvE1_clEvEUlS4_S4_E_EESt5arrayIPcLm2EEEEviT0_T1_)
        /*242c*/ 	.word	0x00000000


	//----- nvinfo : EIATTR_REGCOUNT
	.align		4
.L_1591:
        /*2430*/ 	.byte	0x04, 0x2f
        /*2432*/ 	.short	(.L_1593 - .L_1592)
	.align		4
.L_1592:
        /*2434*/ 	.word	index@(_ZN2at6native29vectorized_elementwise_kernelILi4ENS0_13BUnaryFunctorIN3c104HalfES4_S4_ZZZNS0_16fmod_kernel_cudaERNS_18TensorIteratorBaseEENKUlvE0_clEvENKUlvE1_clEvEUlS4_S4_E_EESt5arrayIPcLm2EEEEviT0_T1_)
        /*2438*/ 	.word	0x00000020


	//----- nvinfo : EIATTR_FRAME_SIZE
	.align		4
.L_1593:
        /*243c*/ 	.byte	0x04, 0x11
        /*243e*/ 	.short	(.L_1595 - .L_1594)
	.align		4
.L_1594:
        /*2440*/ 	.word	index@(_ZN2at6native29vectorized_elementwise_kernelILi4ENS0_13BUnaryFunctorIN3c104HalfES4_S4_ZZZNS0_16fmod_kernel_cudaERNS_18TensorIteratorBaseEENKUlvE0_clEvENKUlvE1_clEvEUlS4_S4_E_EESt5arrayIPcLm2EEEEviT0_T1_)
        /*2444*/ 	.word	0x00000000


	//----- nvinfo : EIATTR_REGCOUNT
	.align		4
.L_1595:
        /*2448*/ 	.byte	0x04, 0x2f
        /*244a*/ 	.short	(.L_1597 - .L_1596)
	.align		4
.L_1596:
        /*244c*/ 	.word	index@(_ZN2at6native29vectorized_elementwise_kernelILi2ENS0_13BUnaryFunctorIN3c104HalfES4_S4_ZZZNS0_16fmod_kernel_cudaERNS_18TensorIteratorBaseEENKUlvE0_clEvENKUlvE1_clEvEUlS4_S4_E_EESt5arrayIPcLm2EEEEviT0_T1_)
        /*2450*/ 	.word	0x00000020


	//----- nvinfo : EIATTR_FRAME_SIZE
	.align		4
.L_1597:
        /*2454*/ 	.byte	0x04, 0x11
        /*2456*/ 	.short	(.L_1599 - .L_1598)
	.align		4
.L_1598:
        /*2458*/ 	.word	index@(_ZN2at6native29vectorized_elementwise_kernelILi2ENS0_13BUnaryFunctorIN3c104HalfES4_S4_ZZZNS0_16fmod_kernel_cudaERNS_18TensorIteratorBaseEENKUlvE0_clEvENKUlvE1_clEvEUlS4_S4_E_EESt5arrayIPcLm2EEEEviT0_T1_)
        /*245c*/ 	.word	0x00000000


	//----- nvinfo : EIATTR_REGCOUNT
	.align		4
.L_1599:
        /*2460*/ 	.byte	0x04, 0x2f
        /*2462*/ 	.short	(.L_1601 - .L_1600)
	.align		4
.L_1600:
        /*2464*/ 	.word	index@(_ZN2at6native27unrolled_elementwise_kernelINS0_13BUnaryFunctorIN3c104HalfES4_S4_ZZZNS0_16fmod_kernel_cudaERNS_18TensorIteratorBaseEENKUlvE0_clEvENKUlvE1_clEvEUlS4_S4_E_EESt5arrayIPcLm2EELi4E23TrivialOffsetCalculatorILi1EjESF_NS0_6memory15LoadWithoutCastENSG_16StoreWithoutCastEEEviT_T0_T2_T3_T4_T5_)
        /*2468*/ 	.word	0x00000016


	//----- nvinfo : EIATTR_FRAME_SIZE
	.align		4
.L_1601:
        /*246c*/ 	.byte	0x04, 0x11
        /*246e*/ 	.short	(.L_1603 - .L_1602)
	.align		4
.L_1602:
        /*2470*/ 	.word	index@(_ZN2at6native27unrolled_elementwise_kernelINS0_13BUnaryFunctorIN3c104HalfES4_S4_ZZZNS0_16fmod_kernel_cudaERNS_18TensorIteratorBaseEENKUlvE0_clEvENKUlvE1_clEvEUlS4_S4_E_EESt5arrayIPcLm2EELi4E23TrivialOffsetCalculatorILi1EjESF_NS0_6memory15LoadWithoutCastENSG_16StoreWithoutCastEEEviT_T0_T2_T3_T4_T5_)
        /*2474*/ 	.word	0x00000000


	//----- nvinfo : EIATTR_REGCOUNT
	.align		4
.L_1603:
        /*2478*/ 	.byte	0x04, 0x2f
        /*247a*/ 	.short	(.L_1605 - .L_1604)
	.align		4
.L_1604:
        /*247c*/ 	.word	index@(_ZN2at6native18elementwise_kernelILi128ELi4EZNS0_22gpu_kernel_impl_nocastINS0_13BUnaryFunctorIN3c104HalfES5_S5_ZZZNS0_16fmod_kernel_cudaERNS_18TensorIteratorBaseEENKUlvE0_clEvENKUlvE1_clEvEUlS5_S5_E_EEEEvS7_RKT_EUliE_EEviT1_)
        /*2480*/ 	.word	0x00000012


	//----- nvinfo : EIATTR_FRAME_SIZE
	.align		4
.L_1605:
        /*2484*/ 	.byte	0x04, 0x11
        /*2486*/ 	.short	(.L_1607 - .L_1606)
	.align		4
.L_1606:
        /*2488*/ 	.word	index@(_ZN2at6native18elementwise_kernelILi128ELi4EZNS0_22gpu_kernel_impl_nocastINS0_13BUnaryFunctorIN3c104HalfES5_S5_ZZZNS0_16fmod_kernel_cudaERNS_18TensorIteratorBaseEENKUlvE0_clEvENKUlvE1_clEvEUlS5_S5_E_EEEEvS7_RKT_EUliE_EEviT1_)
        /*248c*/ 	.word	0x00000000


	//----- nvinfo : EIATTR_REGCOUNT
	.align		4
.L_1607:
        /*2490*/ 	.byte	0x04, 0x2f
        /*2492*/ 	.short	(.L_1609 - .L_1608)
	.align		4
.L_1608:
        /*2494*/ 	.word	index@(_ZN2at6native27unrolled_elementwise_kernelINS0_13BUnaryFunctorIN3c104HalfES4_S4_ZZZNS0_16fmod_kernel_cudaERNS_18TensorIteratorBaseEENKUlvE0_clEvENKUlvE1_clEvEUlS4_S4_E_EESt5arrayIPcLm2EELi4E23TrivialOffsetCalculatorILi1EjESF_NS0_6memory12LoadWithCastILi1EEENSG_13StoreWithCastILi1EEEEEviT_T0_T2_T3_T4_T5_)
        /*2498*/ 	.word	0x0000001d


	//----- nvinfo : EIATTR_FRAME_SIZE
	.align		4
.L_1609:
        /*249c*/ 	.byte	0x04, 0x11
        /*249e*/ 	.short	(.L_1611 - .L_1610)
	.align		4
.L_1610:
        /*24a0*/ 	.word	index@(_ZN2at6native27unrolled_elementwise_kernelINS0_13BUnaryFunctorIN3c104HalfES4_S4_ZZZNS0_16fmod_kernel_cudaERNS_18TensorIteratorBaseEENKUlvE0_clEvENKUlvE1_clEvEUlS4_S4_E_EESt5arrayIPcLm2EELi4E23TrivialOffsetCalculatorILi1EjESF_NS0_6memory12LoadWithCastILi1EEENSG_13StoreWithCastILi1EEEEEviT_T0_T2_T3_T4_T5_)
        /*24a4*/ 	.word	0x00000000


	//----- nvinfo : EIATTR_REGCOUNT
	.align		4
.L_1611:
        /*24a8*/ 	.byte	0x04, 0x2f
        /*24aa*/ 	.short	(.L_1613 - .L_1612)
	.align		4
.L_1612:
        /*24ac*/ 	.word	index@(_ZN2at6native18elementwise_kernelILi128ELi4EZNS0_15gpu_kernel_implINS0_13BUnaryFunctorIN3c104HalfES5_S5_ZZZNS0_16fmod_kernel_cudaERNS_18TensorIteratorBaseEENKUlvE0_clEvENKUlvE1_clEvEUlS5_S5_E_EEEEvS7_RKT_EUliE_EEviT1_)
        /*24b0*/ 	.word	0x0000001a


	//----- nvinfo : EIATTR_FRAME_SIZE
	.align		4
.L_1613:
        /*24b4*/ 	.byte	0x04, 0x11
        /*24b6*/ 	.short	(.L_1615 - .L_1614)
	.align		4
.L_1614:
        /*24b8*/ 	.word	index@(_ZN2at6native18elementwise_kernelILi128ELi4EZNS0_15gpu_kernel_implINS0_13BUnaryFunctorIN3c104HalfES5_S5_ZZZNS0_16fmod_kernel_cudaERNS_18TensorIteratorBaseEENKUlvE0_clEvENKUlvE1_clEvEUlS5_S5_E_EEEEvS7_RKT_EUliE_EEviT1_)
        /*24bc*/ 	.word	0x00000000


	//----- nvinfo : EIATTR_REGCOUNT
	.align		4
.L_1615:
        /*24c0*/ 	.byte	0x04, 0x2f
        /*24c2*/ 	.short	(.L_1617 - .L_1616)
	.align		4
.L_1616:
        /*24c4*/ 	.word	index@(_ZN2at6native29vectorized_elementwise_kernelILi8ENS0_13BinaryFunctorIN3c104HalfES4_S4_ZZZNS0_16fmod_kernel_cudaERNS_18TensorIteratorBaseEENKUlvE0_clEvENKUlvE1_clEvEUlS4_S4_E_EESt5arrayIPcLm3EEEEviT0_T1_)
        /*24c8*/ 	.word	0x00000020


	//----- nvinfo : EIATTR_FRAME_SIZE
	.align		4
.L_1617:
        /*24cc*/ 	.byte	0x04, 0x11
        /*24ce*/ 	.short	(.L_1619 - .L_1618)
	.align		4
.L_1618:
        /*24d0*/ 	.word	index@(_ZN2at6native29vectorized_elementwise_kernelILi8ENS0_13BinaryFunctorIN3c104HalfES4_S4_ZZZNS0_16fmod_kernel_cudaERNS_18TensorIteratorBaseEENKUlvE0_clEvENKUlvE1_clEvEUlS4_S4_E_EESt5arrayIPcLm3EEEEviT0_T1_)
        /*24d4*/ 	.word	0x00000000


	//----- nvinfo : EIATTR_REGCOUNT
	.align		4
.L_1619:
        /*24d8*/ 	.byte	0x04, 0x2f
        /*24da*/ 	.short	(.L_1621 - .L_1620)
	.align		4
.L_1620:
        /*24dc*/ 	.word	index@(_ZN2at6native29vectorized_elementwise_kernelILi4ENS0_13BinaryFunctorIN3c104HalfES4_S4_ZZZNS0_16fmod_kernel_cudaERNS_18TensorIteratorBaseEENKUlvE0_clEvENKUlvE1_clEvEUlS4_S4_E_EESt5arrayIPcLm3EEEEviT0_T1_)
        /*24e0*/ 	.word	0x00000020


	//----- nvinfo : EIATTR_FRAME_SIZE
	.align		4
.L_1621:
        /*24e4*/ 	.byte	0x04, 0x11
        /*24e6*/ 	.short	(.L_1623 - .L_1622)
	.align		4
.L_1622:
        /*24e8*/ 	.word	index@(_ZN2at6native29vectorized_elementwise_kernelILi4ENS0_13BinaryFunctorIN3c104HalfES4_S4_ZZZNS0_16fmod_kernel_cudaERNS_18TensorIteratorBaseEENKUlvE0_clEvENKUlvE1_clEvEUlS4_S4_E_EESt5arrayIPcLm3EEEEviT0_T1_)
        /*24ec*/ 	.word	0x00000000


	//----- nvinfo : EIATTR_REGCOUNT
	.align		4
.L_1623:
        /*24f0*/ 	.byte	0x04, 0x2f
        /*24f2*/ 	.short	(.L_1625 - .L_1624)
	.align		4
.L_1624:
        /*24f4*/ 	.word	index@(_ZN2at6native29vectorized_elementwise_kernelILi2ENS0_13BinaryFunctorIN3c104HalfES4_S4_ZZZNS0_16fmod_kernel_cudaERNS_18TensorIteratorBaseEENKUlvE0_clEvENKUlvE1_clEvEUlS4_S4_E_EESt5arrayIPcLm3EEEEviT0_T1_)
        /*24f8*/ 	.word	0x00000020


	//----- nvinfo : EIATTR_FRAME_SIZE
	.align		4
.L_1625:
        /*24fc*/ 	.byte	0x04, 0x11
        /*24fe*/ 	.short	(.L_1627 - .L_1626)
	.align		4
.L_1626:
        /*2500*/ 	.word	index@(_ZN2at6native29vectorized_elementwise_kernelILi2ENS0_13BinaryFunctorIN3c104HalfES4_S4_ZZZNS0_16fmod_kernel_cudaERNS_18TensorIteratorBaseEENKUlvE0_clEvENKUlvE1_clEvEUlS4_S4_E_EESt5arrayIPcLm3EEEEviT0_T1_)
        /*2504*/ 	.word	0x00000000


	//----- nvinfo : EIATTR_REGCOUNT
	.align		4
.L_1627:
        /*2508*/ 	.byte	0x04, 0x2f
        /*250a*/ 	.short	(.L_1629 - .L_1628)
	.align		4
.L_1628:
        /*250c*/ 	.word	index@(_ZN2at6native27unrolled_elementwise_kernelINS0_13BinaryFunctorIN3c104HalfES4_S4_ZZZNS0_16fmod_kernel_cudaERNS_18TensorIteratorBaseEENKUlvE0_clEvENKUlvE1_clEvEUlS4_S4_E_EESt5arrayIPcLm3EELi4E23TrivialOffsetCalculatorILi2EjESE_ILi1EjENS0_6memory15LoadWithoutCastENSH_16StoreWithoutCastEEEviT_T0_T2_T3_T4_T5_)
        /*2510*/ 	.word	0x0000001e


	//----- nvinfo : EIATTR_FRAME_SIZE
	.align		4
.L_1629:
        /*2514*/ 	.byte	0x04, 0x11
        /*2516*/ 	.short	(.L_1631 - .L_1630)
	.align		4
.L_1630:
        /*2518*/ 	.word	index@(_ZN2at6native27unrolled_elementwise_kernelINS0_13BinaryFunctorIN3c104HalfES4_S4_ZZZNS0_16fmod_kernel_cudaERNS_18TensorIteratorBaseEENKUlvE0_clEvENKUlvE1_clEvEUlS4_S4_E_EESt5arrayIPcLm3EELi4E23TrivialOffsetCalculatorILi2EjESE_ILi1EjENS0_6memory15LoadWithoutCastENSH_16StoreWithoutCastEEEviT_T0_T2_T3_T4_T5_)
        /*251c*/ 	.word	0x00000000


	//----- nvinfo : EIATTR_REGCOUNT
	.align		4
.L_1631:
        /*2520*/ 	.byte	0x04, 0x2f
        /*2522*/ 	.short	(.L_1633 - .L_1632)
	.align		4
.L_1632:
        /*2524*/ 	.word	index@(_ZN2at6native18elementwise_kernelILi128ELi4EZNS0_22gpu_kernel_impl_nocastINS0_13BinaryFunctorIN3c104HalfES5_S5_ZZZNS0_16fmod_kernel_cudaERNS_18TensorIteratorBaseEENKUlvE0_clEvENKUlvE1_clEvEUlS5_S5_E_EEEEvS7_RKT_EUliE_EEviT1_)
        /*2528*/ 	.word	0x00000012


	//----- nvinfo : EIATTR_FRAME_SIZE
	.align		4
.L_1633:
        /*252c*/ 	.byte	0x04, 0x11
        /*252e*/ 	.short	(.L_1635 - .L_1634)
	.align		4
.L_1634:
        /*2530*/ 	.word	index@(_ZN2at6native18elementwise_kernelILi128ELi4EZNS0_22gpu_kernel_impl_nocastINS0_13BinaryFunctorIN3c104HalfES5_S5_ZZZNS0_16fmod_kernel_cudaERNS_18TensorIteratorBaseEENKUlvE0_clEvENKUlvE1_clEvEUlS5_S5_E_EEEEvS7_RKT_EUliE_EEviT1_)
        /*2534*/ 	.word	0x00000000


	//----- nvinfo : EIATTR_REGCOUNT
	.align		4
.L_1635:
        /*2538*/ 	.byte	0x04, 0x2f
        /*253a*/ 	.short	(.L_1637 - .L_1636)
	.align		4
.L_1636:
        /*253c*/ 	.word	index@(_ZN2at6native27unrolled_elementwise_kernelINS0_13BinaryFunctorIN3c104HalfES4_S4_ZZZNS0_16fmod_kernel_cudaERNS_18TensorIteratorBaseEENKUlvE0_clEvENKUlvE1_clEvEUlS4_S4_E_EESt5arrayIPcLm3EELi4E23TrivialOffsetCalculatorILi2EjESE_ILi1EjENS0_6memory12LoadWithCastILi2EEENSH_13StoreWithCastILi1EEEEEviT_T0_T2_T3_T4_T5_)
        /*2540*/ 	.word	0x0000001e


	//----- nvinfo : EIATTR_FRAME_SIZE
	.align		4
.L_1637:
        /*2544*/ 	.byte	0x04, 0x11
        /*2546*/ 	.short	(.L_1639 - .L_1638)
	.align		4
.L_1638:
        /*2548*/ 	.word	index@(_ZN2at6native27unrolled_elementwise_kernelINS0_13BinaryFunctorIN3c104HalfES4_S4_ZZZNS0_16fmod_kernel_cudaERNS_18TensorIteratorBaseEENKUlvE0_clEvENKUlvE1_clEvEUlS4_S4_E_EESt5arrayIPcLm3EELi4E23TrivialOffsetCalculatorILi2EjESE_ILi1EjENS0_6memory12LoadWithCastILi2EEENSH_13StoreWithCastILi1EEEEEviT_T0_T2_T3_T4_T5_)
        /*254c*/ 	.word	0x00000000


	//----- nvinfo : EIATTR_REGCOUNT
	.align		4
.L_1639:
        /*2550*/ 	.byte	0x04, 0x2f
        /*2552*/ 	.short	(.L_1641 - .L_1640)
	.align		4
.L_1640:
        /*2554*/ 	.word	index@(_ZN2at6native18elementwise_kernelILi128ELi4EZNS0_15gpu_kernel_implINS0_13BinaryFunctorIN3c104HalfES5_S5_ZZZNS0_16fmod_kernel_cudaERNS_18TensorIteratorBaseEENKUlvE0_clEvENKUlvE1_clEvEUlS5_S5_E_EEEEvS7_RKT_EUliE_EEviT1_)
        /*2558*/ 	.word	0x0000001a


	//----- nvinfo : EIATTR_FRAME_SIZE
	.align		4
.L_1641:
        /*255c*/ 	.byte	0x04, 0x11
        /*255e*/ 	.short	(.L_1643 - .L_1642)
	.align		4
.L_1642:
        /*2560*/ 	.word	index@(_ZN2at6native18elementwise_kernelILi128ELi4EZNS0_15gpu_kernel_implINS0_13BinaryFunctorIN3c104HalfES5_S5_ZZZNS0_16fmod_kernel_cudaERNS_18TensorIteratorBaseEENKUlvE0_clEvENKUlvE1_clEvEUlS5_S5_E_EEEEvS7_RKT_EUliE_EEviT1_)
        /*2564*/ 	.word	0x00000000


	//----- nvinfo : EIATTR_REGCOUNT
	.align		4
.L_1643:
        /*2568*/ 	.byte	0x04, 0x2f
        /*256a*/ 	.short	(.L_1645 - .L_1644)
	.align		4
.L_1644:
        /*256c*/ 	.word	index@(_ZN2at6native29vectorized_elementwise_kernelILi8ENS0_13AUnaryFunctorIN3c108BFloat16ES4_S4_ZZZNS0_16fmod_kernel_cudaERNS_18TensorIteratorBaseEENKUlvE0_clEvENKUlvE2_clEvEUlS4_S4_E_EESt5arrayIPcLm2EEEEviT0_T1_)
        /*2570*/ 	.word	0x00000020


	//----- nvinfo : EIATTR_FRAME_SIZE
	.align		4
.L_1645:
        /*2574*/ 	.byte	0x04, 0x11
        /*2576*/ 	.short	(.L_1647 - .L_1646)
	.align		4
.L_1646:
        /*2578*/ 	.word	index@(_ZN2at6native29vectorized_elementwise_kernelILi8ENS0_13AUnaryFunctorIN3c108BFloat16ES4_S4_ZZZNS0_16fmod_kernel_cudaERNS_18TensorIteratorBaseEENKUlvE0_clEvENKUlvE2_clEvEUlS4_S4_E_EESt5arrayIPcLm2EEEEviT0_T1_)
        /*257c*/ 	.word	0x00000000


	//----- nvinfo : EIATTR_REGCOUNT
	.align		4
.L_1647:
        /*2580*/ 	.byte	0x04, 0x2f
        /*2582*/ 	.short	(.L_1649 - .L_1648)
	.align		4
.L_1648:
        /*2584*/ 	.word	index@(_ZN2at6native29vectorized_elementwise_kernelILi4ENS0_13AUnaryFunctorIN3c108BFloat16ES4_S4_ZZZNS0_16fmod_kernel_cudaERNS_18TensorIteratorBaseEENKUlvE0_clEvENKUlvE2_clEvEUlS4_S4_E_EESt5arrayIPcLm2EEEEviT0_T1_)
        /*2588*/ 	.word	0x00000020


	//----- nvinfo : EIATTR_FRAME_SIZE
	.align		4
.L_1649:
        /*258c*/ 	.byte	0x04, 0x11
        /*258e*/ 	.short	(.L_1651 - .L_1650)
	.align		4
.L_1650:
        /*2590*/ 	.word	index@(_ZN2at6native29vectorized_elementwise_kernelILi4ENS0_13AUnaryFunctorIN3c108BFloat16ES4_S4_ZZZNS0_16fmod_kernel_cudaERNS_18TensorIteratorBaseEENKUlvE0_clEvENKUlvE2_clEvEUlS4_S4_E_EESt5arrayIPcLm2EEEEviT0_T1_)
        /*2594*/ 	.word	0x00000000


	//----- nvinfo : EIATTR_REGCOUNT
	.align		4
.L_1651:
        /*2598*/ 	.byte	0x04, 0x2f
        /*259a*/ 	.short	(.L_1653 - .L_1652)
	.align		4
.L_1652:
        /*259c*/ 	.word	index@(_ZN2at6native29vectorized_elementwise_kernelILi2ENS0_13AUnaryFunctorIN3c108BFloat16ES4_S4_ZZZNS0_16fmod_kernel_cudaERNS_18TensorIteratorBaseEENKUlvE0_clEvENKUlvE2_clEvEUlS4_S4_E_EESt5arrayIPcLm2EEEEviT0_T1_)
        /*25a0*/ 	.word	0x00000020


	//----- nvinfo : EIATTR_FRAME_SIZE
	.align		4
.L_1653:
        /*25a4*/ 	.byte	0x04, 0x11
        /*25a6*/ 	.short	(.L_1655 - .L_1654)
	.align		4
.L_1654:
        /*25a8*/ 	.word	index@(_ZN2at6native29vectorized_elementwise_kernelILi2ENS0_13AUnaryFunctorIN3c108BFloat16ES4_S4_ZZZNS0_16fmod_kernel_cudaERNS_18TensorIteratorBaseEENKUlvE0_clEvENKUlvE2_clEvEUlS4_S4_E_EESt5arrayIPcLm2EEEEviT0_T1_)
        /*25ac*/ 	.word	0x00000000


	//----- nvinfo : EIATTR_REGCOUNT
	.align		4
.L_1655:
        /*25b0*/ 	.byte	0x04, 0x2f
        /*25b2*/ 	.short	(.L_1657 - .L_1656)
	.align		4
.L_1656:
        /*25b4*/ 	.word	index@(_ZN2at6native27unrolled_elementwise_kernelINS0_13AUnaryFunctorIN3c108BFloat16ES4_S4_ZZZNS0_16fmod_kernel_cudaERNS_18TensorIteratorBaseEENKUlvE0_clEvENKUlvE2_clEvEUlS4_S4_E_EESt5arrayIPcLm2EELi4E23TrivialOffsetCalculatorILi1EjESF_NS0_6memory15LoadWithoutCastENSG_16StoreWithoutCastEEEviT_T0_T2_T3_T4_T5_)
        /*25b8*/ 	.word	0x00000016


	//----- nvinfo : EIATTR_FRAME_SIZE
	.align		4
.L_1657:
        /*25bc*/ 	.byte	0x04, 0x11
        /*25be*/ 	.short	(.L_1659 - .L_1658)
	.align		4
.L_1658:
        /*25c0*/ 	.word	index@(_ZN2at6native27unrolled_elementwise_kernelINS0_13AUnaryFunctorIN3c108BFloat16ES4_S4_ZZZNS0_16fmod_kernel_cudaERNS_18TensorIteratorBaseEENKUlvE0_clEvENKUlvE2_clEvEUlS4_S4_E_EESt5arrayIPcLm2EELi4E23TrivialOffsetCalculatorILi1EjESF_NS0_6memory15LoadWithoutCastENSG_16StoreWithoutCastEEEviT_T0_T2_T3_T4_T5_)
        /*25c4*/ 	.word	0x00000000


	//----- nvinfo : EIATTR_REGCOUNT
	.align		4
.L_1659:
        /*25c8*/ 	.byte	0x04, 0x2f
        /*25ca*/ 	.short	(.L_1661 - .L_1660)
	.align		4
.L_1660:
        /*25cc*/ 	.word	index@(_ZN2at6native18elementwise_kernelILi128ELi4EZNS0_22gpu_kernel_impl_nocastINS0_13AUnaryFunctorIN3c108BFloat16ES5_S5_ZZZNS0_16fmod_kernel_cudaERNS_18TensorIteratorBaseEENKUlvE0_clEvENKUlvE2_clEvEUlS5_S5_E_EEEEvS7_RKT_EUliE_EEviT1_)
        /*25d0*/ 	.word	0x00000012


	//----- nvinfo : EIATTR_FRAME_SIZE
	.align		4
.L_1661:
        /*25d4*/ 	.byte	0x04, 0x11
        /*25d6*/ 	.short	(.L_1663 - .L_1662)
	.align		4
.L_1662:
        /*25d8*/ 	.word	index@(_ZN2at6native18elementwise_kernelILi128ELi4EZNS0_22gpu_kernel_impl_nocastINS0_13AUnaryFunctorIN3c108BFloat16ES5_S5_ZZZNS0_16fmod_kernel_cudaERNS_18TensorIteratorBaseEENKUlvE0_clEvENKUlvE2_clEvEUlS5_S5_E_EEEEvS7_RKT_EUliE_EEviT1_)
        /*25dc*/ 	.word	0x00000000


	//----- nvinfo : EIATTR_REGCOUNT
	.align		4
.L_1663:
        /*25e0*/ 	.byte	0x04, 0x2f
        /*25e2*/ 	.short	(.L_1665 - .L_1664)
	.align		4
.L_1664:
        /*25e4*/ 	.word	index@(_ZN2at6native27unrolled_elementwise_kernelINS0_13AUnaryFunctorIN3c108BFloat16ES4_S4_ZZZNS0_16fmod_kernel_cudaERNS_18TensorIteratorBaseEENKUlvE0_clEvENKUlvE2_clEvEUlS4_S4_E_EESt5arrayIPcLm2EELi4E23TrivialOffsetCalculatorILi1EjESF_NS0_6memory12LoadWithCastILi1EEENSG_13StoreWithCastILi1EEEEEviT_T0_T2_T3_T4_T5_)
        /*25e8*/ 	.word	0x0000001c


	//----- nvinfo : EIATTR_FRAME_SIZE
	.align		4
.L_1665:
        /*25ec*/ 	.byte	0x04, 0x11
        /*25ee*/ 	.short	(.L_1667 - .L_1666)
	.align		4
.L_1666:
        /*25f0*/ 	.word	index@(_ZN2at6native27unrolled_elementwise_kernelINS0_13AUnaryFunctorIN3c108BFloat16ES4_S4_ZZZNS0_16fmod_kernel_cudaERNS_18TensorIteratorBaseEENKUlvE0_clEvENKUlvE2_clEvEUlS4_S4_E_EESt5arrayIPcLm2EELi4E23TrivialOffsetCalculatorILi1EjESF_NS0_6memory12LoadWithCastILi1EEENSG_13StoreWithCastILi1EEEEEviT_T0_T2_T3_T4_T5_)
        /*25f4*/ 	.word	0x00000000


	//----- nvinfo : EIATTR_REGCOUNT
	.align		4
.L_1667:
        /*25f8*/ 	.byte	0x04, 0x2f
        /*25fa*/ 	.short	(.L_1669 - .L_1668)
	.align		4
.L_1668:
        /*25fc*/ 	.word	index@(_ZN2at6native18elementwise_kernelILi128ELi4EZNS0_15gpu_kernel_implINS0_13AUnaryFunctorIN3c108BFloat16ES5_S5_ZZZNS0_16fmod_kernel_cudaERNS_18TensorIteratorBaseEENKUlvE0_clEvENKUlvE2_clEvEUlS5_S5_E_EEEEvS7_RKT_EUliE_EEviT1_)
        /*2600*/ 	.word	0x0000001a


	//----- nvinfo : EIATTR_FRAME_SIZE
	.align		4
.L_1669:
        /*2604*/ 	.byte	0x04, 0x11
        /*2606*/ 	.short	(.L_1671 - .L_1670)
	.align		4
.L_1670:
        /*2608*/ 	.word	index@(_ZN2at6native18elementwise_kernelILi128ELi4EZNS0_15gpu_kernel_implINS0_13AUnaryFunctorIN3c108BFloat16ES5_S5_ZZZNS0_16fmod_kernel_cudaERNS_18TensorIteratorBaseEENKUlvE0_clEvENKUlvE2_clEvEUlS5_S5_E_EEEEvS7_RKT_EUliE_EEviT1_)
        /*260c*/ 	.word	0x00000000


	//----- nvinfo : EIATTR_REGCOUNT
	.align		4
.L_1671:
        /*2610*/ 	.byte	0x04, 0x2f
        /*2612*/ 	.short	(.L_1673 - .L_1672)
	.align		4
.L_1672:
        /*2614*/ 	.word	index@(_ZN2at6native29vectorized_elementwise_kernelILi8ENS0_13BUnaryFunctorIN3c108BFloat16ES4_S4_ZZZNS0_16fmod_kernel_cudaERNS_18TensorIteratorBaseEENKUlvE0_clEvENKUlvE2_clEvEUlS4_S4_E_EESt5arrayIPcLm2EEEEviT0_T1_)
        /*2618*/ 	.word	0x00000020


	//----- nvinfo : EIATTR_FRAME_SIZE
	.align		4
.L_1673:
        /*261c*/ 	.byte	0x04, 0x11
        /*261e*/ 	.short	(.L_1675 - .L_1674)
	.align		4
.L_1674:
        /*2620*/ 	.word	index@(_ZN2at6native29vectorized_elementwise_kernelILi8ENS0_13BUnaryFunctorIN3c108BFloat16ES4_S4_ZZZNS0_16fmod_kernel_cudaERNS_18TensorIteratorBaseEENKUlvE0_clEvENKUlvE2_clEvEUlS4_S4_E_EESt5arrayIPcLm2EEEEviT0_T1_)
        /*2624*/ 	.word	0x00000000


	//----- nvinfo : EIATTR_REGCOUNT
	.align		4
.L_1675:
        /*2628*/ 	.byte	0x04, 0x2f
        /*262a*/ 	.short	(.L_1677 - .L_1676)
	.align		4
.L_1676:
        /*262c*/ 	.word	index@(_ZN2at6native29vectorized_elementwise_kernelILi4ENS0_13BUnaryFunctorIN3c108BFloat16ES4_S4_ZZZNS0_16fmod_kernel_cudaERNS_18TensorIteratorBaseEENKUlvE0_clEvENKUlvE2_clEvEUlS4_S4_E_EESt5arrayIPcLm2EEEEviT0_T1_)
        /*2630*/ 	.word	0x00000020


	//----- nvinfo : EIATTR_FRAME_SIZE
	.align		4
.L_1677:
        /*2634*/ 	.byte	0x04, 0x11
        /*2636*/ 	.short	(.L_1679 - .L_1678)
	.align		4
.L_1678:
        /*2638*/ 	.word	index@(_ZN2at6native29vectorized_elementwise_kernelILi4ENS0_13BUnaryFunctorIN3c108BFloat16ES4_S4_ZZZNS0_16fmod_kernel_cudaERNS_18TensorIteratorBaseEENKUlvE0_clEvENKUlvE2_clEvEUlS4_S4_E_EESt5arrayIPcLm2EEEEviT0_T1_)
        /*263c*/ 	.word	0x00000000


	//----- nvinfo : EIATTR_REGCOUNT
	.align		4
.L_1679:
        /*2640*/ 	.byte	0x04, 0x2f
        /*2642*/ 	.short	(.L_1681 - .L_1680)
	.align		4
.L_1680:
        /*2644*/ 	.word	index@(_ZN2at6native29vectorized_elementwise_kernelILi2ENS0_13BUnaryFunctorIN3c108BFloat16ES4_S4_ZZZNS0_16fmod_kernel_cudaERNS_18TensorIteratorBaseEENKUlvE0_clEvENKUlvE2_clEvEUlS4_S4_E_EESt5arrayIPcLm2EEEEviT0_T1_)
        /*2648*/ 	.word	0x00000020


	//----- nvinfo : EIATTR_FRAME_SIZE
	.align		4
.L_1681:
        /*264c*/ 	.byte	0x04, 0x11
        /*264e*/ 	.short	(.L_1683 - .L_1682)
	.align		4
.L_1682:
        /*2650*/ 	.word	index@(_ZN2at6native29vectorized_elementwise_kernelILi2ENS0_13BUnaryFunctorIN3c108BFloat16ES4_S4_ZZZNS0_16fmod_kernel_cudaERNS_18TensorIteratorBaseEENKUlvE0_clEvENKUlvE2_clEvEUlS4_S4_E_EESt5arrayIPcLm2EEEEviT0_T1_)
        /*2654*/ 	.word	0x00000000


	//----- nvinfo : EIATTR_REGCOUNT
	.align		4
.L_1683:
        /*2658*/ 	.byte	0x04, 0x2f
        /*265a*/ 	.short	(.L_1685 - .L_1684)
	.align		4
.L_1684:
        /*265c*/ 	.word	index@(_ZN2at6native27unrolled_elementwise_kernelINS0_13BUnaryFunctorIN3c108BFloat16ES4_S4_ZZZNS0_16fmod_kernel_cudaERNS_18TensorIteratorBaseEENKUlvE0_clEvENKUlvE2_clEvEUlS4_S4_E_EESt5arrayIPcLm2EELi4E23TrivialOffsetCalculatorILi1EjESF_NS0_6memory15LoadWithoutCastENSG_16StoreWithoutCastEEEviT_T0_T2_T3_T4_T5_)
        /*2660*/ 	.word	0x00000016


	//----- nvinfo : EIATTR_FRAME_SIZE
	.align		4
.L_1685:
        /*2664*/ 	.byte	0x04, 0x11
        /*2666*/ 	.short	(.L_1687 - .L_1686)
	.align		4
.L_1686:
        /*2668*/ 	.word	index@(_ZN2at6native27unrolled_elementwise_kernelINS0_13BUnaryFunctorIN3c108BFloat16ES4_S4_ZZZNS0_16fmod_kernel_cudaERNS_18TensorIteratorBaseEENKUlvE0_clEvENKUlvE2_clEvEUlS4_S4_E_EESt5arrayIPcLm2EELi4E23TrivialOffsetCalculatorILi1EjESF_NS0_6memory15LoadWithoutCastENSG_16StoreWithoutCastEEEviT_T0_T2_T3_T4_T5_)
        /*266c*/ 	.word	0x00000000


	//----- nvinfo : EIATTR_REGCOUNT
	.align		4
.L_1687:
        /*2670*/ 	.byte	0x04, 0x2f
        /*2672*/ 	.short	(.L_1689 - .L_1688)
	.align		4
.L_1688:
        /*2674*/ 	.word	index@(_ZN2at6native18elementwise_kernelILi128ELi4EZNS0_22gpu_kernel_impl_nocastINS0_13BUnaryFunctorIN3c108BFloat16ES5_S5_ZZZNS0_16fmod_kernel_cudaERNS_18TensorIteratorBaseEENKUlvE0_clEvENKUlvE2_clEvEUlS5_S5_E_EEEEvS7_RKT_EUliE_EEviT1_)
        /*2678*/ 	.word	0x00000012


	//----- nvinfo : EIATTR_FRAME_SIZE
	.align		4
.L_1689:
        /*267c*/ 	.byte	0x04, 0x11
        /*267e*/ 	.short	(.L_1691 - .L_1690)
	.align		4
.L_1690:
        /*2680*/ 	.word	index@(_ZN2at6native18elementwise_kernelILi128ELi4EZNS0_22gpu_kernel_impl_nocastINS0_13BUnaryFunctorIN3c108BFloat16ES5_S5_ZZZNS0_16fmod_kernel_cudaERNS_18TensorIteratorBaseEENKUlvE0_clEvENKUlvE2_clEvEUlS5_S5_E_EEEEvS7_RKT_EUliE_EEviT1_)
        /*2684*/ 	.word	0x00000000


	//----- nvinfo : EIATTR_REGCOUNT
	.align		4
.L_1691:
        /*2688*/ 	.byte	0x04, 0x2f
        /*268a*/ 	.short	(.L_1693 - .L_1692)
	.align		4
.L_1692:
        /*268c*/ 	.word	index@(_ZN2at6native27unrolled_elementwise_kernelINS0_13BUnaryFunctorIN3c108BFloat16ES4_S4_ZZZNS0_16fmod_kernel_cudaERNS_18TensorIteratorBaseEENKUlvE0_clEvENKUlvE2_clEvEUlS4_S4_E_EESt5arrayIPcLm2EELi4E23TrivialOffsetCalculatorILi1EjESF_NS0_6memory12LoadWithCastILi1EEENSG_13StoreWithCastILi1EEEEEviT_T0_T2_T3_T4_T5_)
        /*2690*/ 	.word	0x0000001c


	//----- nvinfo : EIATTR_FRAME_SIZE
	.align		4
.L_1693:
        /*2694*/ 	.byte	0x04, 0x11
        /*2696*/ 	.short	(.L_1695 - .L_1694)
	.align		4
.L_1694:
        /*2698*/ 	.word	index@(_ZN2at6native27unrolled_elementwise_kernelINS0_13BUnaryFunctorIN3c108BFloat16ES4_S4_ZZZNS0_16fmod_kernel_cudaERNS_18TensorIteratorBaseEENKUlvE0_clEvENKUlvE2_clEvEUlS4_S4_E_EESt5arrayIPcLm2EELi4E23TrivialOffsetCalculatorILi1EjESF_NS0_6memory12LoadWithCastILi1EEENSG_13StoreWithCastILi1EEEEEviT_T0_T2_T3_T4_T5_)
        /*269c*/ 	.word	0x00000000


	//----- nvinfo : EIATTR_REGCOUNT
	.align		4
.L_1695:
        /*26a0*/ 	.byte	0x04, 0x2f
        /*26a2*/ 	.short	(.L_1697 - .L_1696)
	.align		4
.L_1696:
        /*26a4*/ 	.word	index@(_ZN2at6native18elementwise_kernelILi128ELi4EZNS0_15gpu_kernel_implINS0_13BUnaryFunctorIN3c108BFloat16ES5_S5_ZZZNS0_16fmod_kernel_cudaERNS_18TensorIteratorBaseEENKUlvE0_clEvENKUlvE2_clEvEUlS5_S5_E_EEEEvS7_RKT_EUliE_EEviT1_)
        /*26a8*/ 	.word	0x0000001a


	//----- nvinfo : EIATTR_FRAME_SIZE
	.align		4
.L_1697:
        /*26ac*/ 	.byte	0x04, 0x11
        /*26ae*/ 	.short	(.L_1699 - .L_1698)
	.align		4
.L_1698:
        /*26b0*/ 	.word	index@(_ZN2at6native18elementwise_kernelILi128ELi4EZNS0_15gpu_kernel_implINS0_13BUnaryFunctorIN3c108BFloat16ES5_S5_ZZZNS0_16fmod_kernel_cudaERNS_18TensorIteratorBaseEENKUlvE0_clEvENKUlvE2_clEvEUlS5_S5_E_EEEEvS7_RKT_EUliE_EEviT1_)
        /*26b4*/ 	.word	0x00000000


	//----- nvinfo : EIATTR_REGCOUNT
	.align		4
.L_1699:
        /*26b8*/ 	.byte	0x04, 0x2f
        /*26ba*/ 	.short	(.L_1701 - .L_1700)
	.align		4
.L_1700:
        /*26bc*/ 	.word	index@(_ZN2at6native29vectorized_elementwise_kernelILi8ENS0_13BinaryFunctorIN3c108BFloat16ES4_S4_ZZZNS0_16fmod_kernel_cudaERNS_18TensorIteratorBaseEENKUlvE0_clEvENKUlvE2_clEvEUlS4_S4_E_EESt5arrayIPcLm3EEEEviT0_T1_)
        /*26c0*/ 	.word	0x00000020


	//----- nvinfo : EIATTR_FRAME_SIZE
	.align		4
.L_1701:
        /*26c4*/ 	.byte	0x04, 0x11
        /*26c6*/ 	.short	(.L_1703 - .L_1702)
	.align		4
.L_1702:
        /*26c8*/ 	.word	index@(_ZN2at6native29vectorized_elementwise_kernelILi8ENS0_13BinaryFunctorIN3c108BFloat16ES4_S4_ZZZNS0_16fmod_kernel_cudaERNS_18TensorIteratorBaseEENKUlvE0_clEvENKUlvE2_clEvEUlS4_S4_E_EESt5arrayIPcLm3EEEEviT0_T1_)
        /*26cc*/ 	.word	0x00000000


	//----- nvinfo : EIATTR_REGCOUNT
	.align		4
.L_1703:
        /*26d0*/ 	.byte	0x04, 0x2f
        /*26d2*/ 	.short	(.L_1705 - .L_1704)
	.align		4
.L_1704:
        /*26d4*/ 	.word	index@(_ZN2at6native29vectorized_elementwise_kernelILi4ENS0_13BinaryFunctorIN3c108BFloat16ES4_S4_ZZZNS0_16fmod_kernel_cudaERNS_18TensorIteratorBaseEENKUlvE0_clEvENKUlvE2_clEvEUlS4_S4_E_EESt5arrayIPcLm3EEEEviT0_T1_)
        /*26d8*/ 	.word	0x00000020


	//----- nvinfo : EIATTR_FRAME_SIZE
	.align		4
.L_1705:
        /*26dc*/ 	.byte	0x04, 0x11
        /*26de*/ 	.short	(.L_1707 - .L_1706)
	.align		4
.L_1706:
        /*26e0*/ 	.word	index@(_ZN2at6native29vectorized_elementwise_kernelILi4ENS0_13BinaryFunctorIN3c108BFloat16ES4_S4_ZZZNS0_16fmod_kernel_cudaERNS_18TensorIteratorBaseEENKUlvE0_clEvENKUlvE2_clEvEUlS4_S4_E_EESt5arrayIPcLm3EEEEviT0_T1_)
        /*26e4*/ 	.word	0x00000000


	//----- nvinfo : EIATTR_REGCOUNT
	.align		4
.L_1707:
        /*26e8*/ 	.byte	0x04, 0x2f
        /*26ea*/ 	.short	(.L_1709 - .L_1708)
	.align		4
.L_1708:
        /*26ec*/ 	.word	index@(_ZN2at6native29vectorized_elementwise_kernelILi2ENS0_13BinaryFunctorIN3c108BFloat16ES4_S4_ZZZNS0_16fmod_kernel_cudaERNS_18TensorIteratorBaseEENKUlvE0_clEvENKUlvE2_clEvEUlS4_S4_E_EESt5arrayIPcLm3EEEEviT0_T1_)
        /*26f0*/ 	.word	0x00000020


	//----- nvinfo : EIATTR_FRAME_SIZE
	.align		4
.L_1709:
        /*26f4*/ 	.byte	0x04, 0x11
        /*26f6*/ 	.short	(.L_1711 - .L_1710)
	.align		4
.L_1710:
        /*26f8*/ 	.word	index@(_ZN2at6native29vectorized_elementwise_kernelILi2ENS0_13BinaryFunctorIN3c108BFloat16ES4_S4_ZZZNS0_16fmod_kernel_cudaERNS_18TensorIteratorBaseEENKUlvE0_clEvENKUlvE2_clEvEUlS4_S4_E_EESt5arrayIPcLm3EEEEviT0_T1_)
        /*26fc*/ 	.word	0x00000000


	//----- nvinfo : EIATTR_REGCOUNT
	.align		4
.L_1711:
        /*2700*/ 	.byte	0x04, 0x2f
        /*2702*/ 	.short	(.L_1713 - .L_1712)
	.align		4
.L_1712:
        /*2704*/ 	.word	index@(_ZN2at6native27unrolled_elementwise_kernelINS0_13BinaryFunctorIN3c108BFloat16ES4_S4_ZZZNS0_16fmod_kernel_cudaERNS_18TensorIteratorBaseEENKUlvE0_clEvENKUlvE2_clEvEUlS4_S4_E_EESt5arrayIPcLm3EELi4E23TrivialOffsetCalculatorILi2EjESE_ILi1EjENS0_6memory15LoadWithoutCastENSH_16StoreWithoutCastEEEviT_T0_T2_T3_T4_T5_)
        /*2708*/ 	.word	0x0000001e


	//----- nvinfo : EIATTR_FRAME_SIZE
	.align		4
.L_1713:
        /*270c*/ 	.byte	0x04, 0x11
        /*270e*/ 	.short	(.L_1715 - .L_1714)
	.align		4
.L_1714:
        /*2710*/ 	.word	index@(_ZN2at6native27unrolled_elementwise_kernelINS0_13BinaryFunctorIN3c108BFloat16ES4_S4_ZZZNS0_16fmod_kernel_cudaERNS_18TensorIteratorBaseEENKUlvE0_clEvENKUlvE2_clEvEUlS4_S4_E_EESt5arrayIPcLm3EELi4E23TrivialOffsetCalculatorILi2EjESE_ILi1EjENS0_6memory15LoadWithoutCastENSH_16StoreWithoutCastEEEviT_T0_T2_T3_T4_T5_)
        /*2714*/ 	.word	0x00000000


	//----- nvinfo : EIATTR_REGCOUNT
	.align		4
.L_1715:
        /*2718*/ 	.byte	0x04, 0x2f
        /*271a*/ 	.short	(.L_1717 - .L_1716)
	.align		4
.L_1716:
        /*271c*/ 	.word	index@(_ZN2at6native18elementwise_kernelILi128ELi4EZNS0_22gpu_kernel_impl_nocastINS0_13BinaryFunctorIN3c108BFloat16ES5_S5_ZZZNS0_16fmod_kernel_cudaERNS_18TensorIteratorBaseEENKUlvE0_clEvENKUlvE2_clEvEUlS5_S5_E_EEEEvS7_RKT_EUliE_EEviT1_)
        /*2720*/ 	.word	0x00000012


	//----- nvinfo : EIATTR_FRAME_SIZE
	.align		4
.L_1717:
        /*2724*/ 	.byte	0x04, 0x11
        /*2726*/ 	.short	(.L_1719 - .L_1718)
	.align		4
.L_1718:
        /*2728*/ 	.word	index@(_ZN2at6native18elementwise_kernelILi128ELi4EZNS0_22gpu_kernel_impl_nocastINS0_13BinaryFunctorIN3c108BFloat16ES5_S5_ZZZNS0_16fmod_kernel_cudaERNS_18TensorIteratorBaseEENKUlvE0_clEvENKUlvE2_clEvEUlS5_S5_E_EEEEvS7_RKT_EUliE_EEviT1_)
        /*272c*/ 	.word	0x00000000


	//----- nvinfo : EIATTR_REGCOUNT
	.align		4
.L_1719:
        /*2730*/ 	.byte	0x04, 0x2f
        /*2732*/ 	.short	(.L_1721 - .L_1720)
	.align		4
.L_1720:
        /*2734*/ 	.word	index@(_ZN2at6native27unrolled_elementwise_kernelINS0_13BinaryFunctorIN3c108BFloat16ES4_S4_ZZZNS0_16fmod_kernel_cudaERNS_18TensorIteratorBaseEENKUlvE0_clEvENKUlvE2_clEvEUlS4_S4_E_EESt5arrayIPcLm3EELi4E23TrivialOffsetCalculatorILi2EjESE_ILi1EjENS0_6memory12LoadWithCastILi2EEENSH_13StoreWithCastILi1EEEEEviT_T0_T2_T3_T4_T5_)
        /*2738*/ 	.word	0x0000001e


	//----- nvinfo : EIATTR_FRAME_SIZE
	.align		4
.L_1721:
        /*273c*/ 	.byte	0x04, 0x11
        /*273e*/ 	.short	(.L_1723 - .L_1722)
	.align		4
.L_1722:
        /*2740*/ 	.word	index@(_ZN2at6native27unrolled_elementwise_kernelINS0_13BinaryFunctorIN3c108BFloat16ES4_S4_ZZZNS0_16fmod_kernel_cudaERNS_18TensorIteratorBaseEENKUlvE0_clEvENKUlvE2_clEvEUlS4_S4_E_EESt5arrayIPcLm3EELi4E23TrivialOffsetCalculatorILi2EjESE_ILi1EjENS0_6memory12LoadWithCastILi2EEENSH_13StoreWithCastILi1EEEEEviT_T0_T2_T3_T4_T5_)
        /*2744*/ 	.word	0x00000000


	//----- nvinfo : EIATTR_REGCOUNT
	.align		4
.L_1723:
        /*2748*/ 	.byte	0x04, 0x2f
        /*274a*/ 	.short	(.L_1725 - .L_1724)
	.align		4
.L_1724:
        /*274c*/ 	.word	index@(_ZN2at6native18elementwise_kernelILi128ELi4EZNS0_15gpu_kernel_implINS0_13BinaryFunctorIN3c108BFloat16ES5_S5_ZZZNS0_16fmod_kernel_cudaERNS_18TensorIteratorBaseEENKUlvE0_clEvENKUlvE2_clEvEUlS5_S5_E_EEEEvS7_RKT_EUliE_EEviT1_)
        /*2750*/ 	.word	0x0000001a


	//----- nvinfo : EIATTR_FRAME_SIZE
	.align		4
.L_1725:
        /*2754*/ 	.byte	0x04, 0x11
        /*2756*/ 	.short	(.L_1727 - .L_1726)
	.align		4
.L_1726:
        /*2758*/ 	.word	index@(_ZN2at6native18elementwise_kernelILi128ELi4EZNS0_15gpu_kernel_implINS0_13BinaryFunctorIN3c108BFloat16ES5_S5_ZZZNS0_16fmod_kernel_cudaERNS_18TensorIteratorBaseEENKUlvE0_clEvENKUlvE2_clEvEUlS5_S5_E_EEEEvS7_RKT_EUliE_EEviT1_)
        /*275c*/ 	.word	0x00000000


	//----- nvinfo : EIATTR_MIN_STACK_SIZE
	.align		4
.L_1727:
        /*2760*/ 	.byte	0x04, 0x12
        /*2762*/ 	.short	(.L_1729 - .L_1728)
	.align		4
.L_1728:
        /*2764*/ 	.word	index@(_ZN2at6native18elementwise_kernelILi128ELi4EZNS0_15gpu_kernel_implINS0_13BinaryFunctorIN3c108BFloat16ES5_S5_ZZZNS0_16fmod_kernel_cudaERNS_18TensorIteratorBaseEENKUlvE0_clEvENKUlvE2_clEvEUlS5_S5_E_EEEEvS7_RKT_EUliE_EEviT1_)
        /*2768*/ 	.word	0x00000000


	//----- nvinfo : EIATTR_MIN_STACK_SIZE
	.align		4
.L_1729:
        /*276c*/ 	.byte	0x04, 0x12
        /*276e*/ 	.short	(.L_1731 - .L_1730)
	.align		4
.L_1730:
        /*2770*/ 	.word	index@(_ZN2at6native27unrolled_elementwise_kernelINS0_13BinaryFunctorIN3c108BFloat16ES4_S4_ZZZNS0_16fmod_kernel_cudaERNS_18TensorIteratorBaseEENKUlvE0_clEvENKUlvE2_clEvEUlS4_S4_E_EESt5arrayIPcLm3EELi4E23TrivialOffsetCalculatorILi2EjESE_ILi1EjENS0_6memory12LoadWithCastILi2EEENSH_13StoreWithCastILi1EEEEEviT_T0_T2_T3_T4_T5_)
        /*2774*/ 	.word	0x00000000


	//----- nvinfo : EIATTR_MIN_STACK_SIZE
	.align		4
.L_1731:
        /*2778*/ 	.byte	0x04, 0x12
        /*277a*/ 	.short	(.L_1733 - .L_1732)
	.align		4
.L_1732:
        /*277c*/ 	.word	index@(_ZN2at6native18elementwise_kernelILi128ELi4EZNS0_22gpu_kernel_impl_nocastINS0_13BinaryFunctorIN3c108BFloat16ES5_S5_ZZZNS0_16fmod_kernel_cudaERNS_18TensorIteratorBaseEENKUlvE0_clEvENKUlvE2_clEvEUlS5_S5_E_EEEEvS7_RKT_EUliE_EEviT1_)
        /*2780*/ 	.word	0x00000000


	//----- nvinfo : EIATTR_MIN_STACK_SIZE
	.align		4
.L_1733:
        /*2784*/ 	.byte	0x04, 0x12
        /*2786*/ 	.short	(.L_1735 - .L_1734)
	.align		4
.L_1734:
        /*2788*/ 	.word	index@(_ZN2at6native27unrolled_elementwise_kernelINS0_13BinaryFunctorIN3c108BFloat16ES4_S4_ZZZNS0_16fmod_kernel_cudaERNS_18TensorIteratorBaseEENKUlvE0_clEvENKUlvE2_clEvEUlS4_S4_E_EESt5arrayIPcLm3EELi4E23TrivialOffsetCalculatorILi2EjESE_ILi1EjENS0_6memory15LoadWithoutCastENSH_16StoreWithoutCastEEEviT_T0_T2_T3_T4_T5_)
        /*278c*/ 	.word	0x00000000


	//----- nvinfo : EIATTR_MIN_STACK_SIZE
	.align		4
.L_1735:
        /*2790*/ 	.byte	0x04, 0x12
        /*2792*/ 	.short	(.L_1737 - .L_1736)
	.align		4
.L_1736:
        /*2794*/ 	.word	index@(_ZN2at6native29vectorized_elementwise_kernelILi2ENS0_13BinaryFunctorIN3c108BFloat16ES4_S4_ZZZNS0_16fmod_kernel_cudaERNS_18TensorIteratorBaseEENKUlvE0_clEvENKUlvE2_clEvEUlS4_S4_E_EESt5arrayIPcLm3EEEEviT0_T1_)
        /*2798*/ 	.word	0x00000000


	//----- nvinfo : EIATTR_MIN_STACK_SIZE
	.align		4
.L_1737:
        /*279c*/ 	.byte	0x04, 0x12
        /*279e*/ 	.short	(.L_1739 - .L_1738)
	.align		4
.L_1738:
        /*27a0*/ 	.word	index@(_ZN2at6native29vectorized_elementwise_kernelILi4ENS0_13BinaryFunctorIN3c108BFloat16ES4_S4_ZZZNS0_16fmod_kernel_cudaERNS_18TensorIteratorBaseEENKUlvE0_clEvENKUlvE2_clEvEUlS4_S4_E_EESt5arrayIPcLm3EEEEviT0_T1_)
        /*27a4*/ 	.word	0x00000000


	//----- nvinfo : EIATTR_MIN_STACK_SIZE
	.align		4
.L_1739:
        /*27a8*/ 	.byte	0x04, 0x12
        /*27aa*/ 	.short	(.L_1741 - .L_1740)
	.align		4
.L_1740:
        /*27ac*/ 	.word	index@(_ZN2at6native29vectorized_elementwise_kernelILi8ENS0_13BinaryFunctorIN3c108BFloat16ES4_S4_ZZZNS0_16fmod_kernel_cudaERNS_18TensorIteratorBaseEENKUlvE0_clEvENKUlvE2_clEvEUlS4_S4_E_EESt5arrayIPcLm3EEEEviT0_T1_)
        /*27b0*/ 	.word	0x00000000


	//----- nvinfo : EIATTR_MIN_STACK_SIZE
	.align		4
.L_1741:
        /*27b4*/ 	.byte	0x04, 0x12
        /*27b6*/ 	.short	(.L_1743 - .L_1742)
	.align		4
.L_1742:
        /*27b8*/ 	.word	index@(_ZN2at6native18elementwise_kernelILi128ELi4EZNS0_15gpu_kernel_implINS0_13BUnaryFunctorIN3c108BFloat16ES5_S5_ZZZNS0_16fmod_kernel_cudaERNS_18TensorIteratorBaseEENKUlvE0_clEvENKUlvE2_clEvEUlS5_S5_E_EEEEvS7_RKT_EUliE_EEviT1_)
        /*27bc*/ 	.word	0x00000000


	//----- nvinfo : EIATTR_MIN_STACK_SIZE
	.align		4
.L_1743:
        /*27c0*/ 	.byte	0x04, 0x12
        /*27c2*/ 	.short	(.L_1745 - .L_1744)
	.align		4
.L_1744:
        /*27c4*/ 	.word	index@(_ZN2at6native27unrolled_elementwise_kernelINS0_13BUnaryFunctorIN3c108BFloat16ES4_S4_ZZZNS0_16fmod_kernel_cudaERNS_18TensorIteratorBaseEENKUlvE0_clEvENKUlvE2_clEvEUlS4_S4_E_EESt5arrayIPcLm2EELi4E23TrivialOffsetCalculatorILi1EjESF_NS0_6memory12LoadWithCastILi1EEENSG_13StoreWithCastILi1EEEEEviT_T0_T2_T3_T4_T5_)
        /*27c8*/ 	.word	0x00000000


	//----- nvinfo : EIATTR_MIN_STACK_SIZE
	.align		4
.L_1745:
        /*27cc*/ 	.byte	0x04, 0x12
        /*27ce*/ 	.short	(.L_1747 - .L_1746)
	.align		4
.L_1746:
        /*27d0*/ 	.word	index@(_ZN2at6native18elementwise_kernelILi128ELi4EZNS0_22gpu_kernel_impl_nocastINS0_13BUnaryFunctorIN3c108BFloat16ES5_S5_ZZZNS0_16fmod_kernel_cudaERNS_18TensorIteratorBaseEENKUlvE0_clEvENKUlvE2_clEvEUlS5_S5_E_EEEEvS7_RKT_EUliE_EEviT1_)
        /*27d4*/ 	.word	0x00000000


	//----- nvinfo : EIATTR_MIN_STACK_SIZE
	.align		4
.L_1747:
        /*27d8*/ 	.byte	0x04, 0x12
        /*27da*/ 	.short	(.L_1749 - .L_1748)
	.align		4
.L_1748:
        /*27dc*/ 	.word	index@(_ZN2at6native27unrolled_elementwise_kernelINS0_13BUnaryFunctorIN3c108BFloat16ES4_S4_ZZZNS0_16fmod_kernel_cudaERNS_18TensorIteratorBaseEENKUlvE0_clEvENKUlvE2_clEvEUlS4_S4_E_EESt5arrayIPcLm2EELi4E23TrivialOffsetCalculatorILi1EjESF_NS0_6memory15LoadWithoutCastENSG_16StoreWithoutCastEEEviT_T0_T2_T3_T4_T5_)
        /*27e0*/ 	.word	0x00000000


	//----- nvinfo : EIATTR_MIN_STACK_SIZE
	.align		4
.L_1749:
        /*27e4*/ 	.byte	0x04, 0x12
        /*27e6*/ 	.short	(.L_1751 - .L_1750)
	.align		4
.L_1750:
        /*27e8*/ 	.word	index@(_ZN2at6native29vectorized_elementwise_kernelILi2ENS0_13BUnaryFunctorIN3c108BFloat16ES4_S4_ZZZNS0_16fmod_kernel_cudaERNS_18TensorIteratorBaseEENKUlvE0_clEvENKUlvE2_clEvEUlS4_S4_E_EESt5arrayIPcLm2EEEEviT0_T1_)
        /*27ec*/ 	.word	0x00000000


	//----- nvinfo : EIATTR_MIN_STACK_SIZE
	.align		4
.L_1751:
        /*27f0*/ 	.byte	0x04, 0x12
        /*27f2*/ 	.short	(.L_1753 - .L_1752)
	.align		4
.L_1752:
        /*27f4*/ 	.word	index@(_ZN2at6native29vectorized_elementwise_kernelILi4ENS0_13BUnaryFunctorIN3c108BFloat16ES4_S4_ZZZNS0_16fmod_kernel_cudaERNS_18TensorIteratorBaseEENKUlvE0_clEvENKUlvE2_clEvEUlS4_S4_E_EESt5arrayIPcLm2EEEEviT0_T1_)
        /*27f8*/ 	.word	0x00000000


	//----- nvinfo : EIATTR_MIN_STACK_SIZE
	.align		4
.L_1753:
        /*27fc*/ 	.byte	0x04, 0x12
        /*27fe*/ 	.short	(.L_1755 - .L_1754)
	.align		4
.L_1754:
        /*2800*/ 	.word	index@(_ZN2at6native29vectorized_elementwise_kernelILi8ENS0_13BUnaryFunctorIN3c108BFloat16ES4_S4_ZZZNS0_16fmod_kernel_cudaERNS_18TensorIteratorBaseEENKUlvE0_clEvENKUlvE2_clEvEUlS4_S4_E_EESt5arrayIPcLm2EEEEviT0_T1_)
        /*2804*/ 	.word	0x00000000


	//----- nvinfo : EIATTR_MIN_STACK_SIZE
	.align		4
.L_1755:
        /*2808*/ 	.byte	0x04, 0x12
        /*280a*/ 	.short	(.L_1757 - .L_1756)
	.align		4
.L_1756:
        /*280c*/ 	.word	index@(_ZN2at6native18elementwise_kernelILi128ELi4EZNS0_15gpu_kernel_implINS0_13AUnaryFunctorIN3c108BFloat16ES5_S5_ZZZNS0_16fmod_kernel_cudaERNS_18TensorIteratorBaseEENKUlvE0_clEvENKUlvE2_clEvEUlS5_S5_E_EEEEvS7_RKT_EUliE_EEviT1_)
        /*2810*/ 	.word	0x00000000


	//----- nvinfo : EIATTR_MIN_STACK_SIZE
	.align		4
.L_1757:
        /*2814*/ 	.byte	0x04, 0x12
        /*2816*/ 	.short	(.L_1759 - .L_1758)
	.align		4
.L_1758:
        /*2818*/ 	.word	index@(_ZN2at6native27unrolled_elementwise_kernelINS0_13AUnaryFunctorIN3c108BFloat16ES4_S4_ZZZNS0_16fmod_kernel_cudaERNS_18TensorIteratorBaseEENKUlvE0_clEvENKUlvE2_clEvEUlS4_S4_E_EESt5arrayIPcLm2EELi4E23TrivialOffsetCalculatorILi1EjESF_NS0_6memory12LoadWithCastILi1EEENSG_13StoreWithCastILi1EEEEEviT_T0_T2_T3_T4_T5_)
        /*281c*/ 	.word	0x00000000


	//----- nvinfo : EIATTR_MIN_STACK_SIZE
	.align		4
.L_1759:
        /*2820*/ 	.byte	0x04, 0x12
        /*2822*/ 	.short	(.L_1761 - .L_1760)
	.align		4
.L_1760:
        /*2824*/ 	.word	index@(_ZN2at6native18elementwise_kernelILi128ELi4EZNS0_22gpu_kernel_impl_nocastINS0_13AUnaryFunctorIN3c108BFloat16ES5_S5_ZZZNS0_16fmod_kernel_cudaERNS_18TensorIteratorBaseEENKUlvE0_clEvENKUlvE2_clEvEUlS5_S5_E_EEEEvS7_RKT_EUliE_EEviT1_)
        /*2828*/ 	.word	0x00000000


	//----- nvinfo : EIATTR_MIN_STACK_SIZE
	.align		4
.L_1761:
        /*282c*/ 	.byte	0x04, 0x12
        /*282e*/ 	.short	(.L_1763 - .L_1762)
	.align		4
.L_1762:
        /*2830*/ 	.word	index@(_ZN2at6native27unrolled_elementwise_kernelINS0_13AUnaryFunctorIN3c108BFloat16ES4_S4_ZZZNS0_16fmod_kernel_cudaERNS_18TensorIteratorBaseEENKUlvE0_clEvENKUlvE2_clEvEUlS4_S4_E_EESt5arrayIPcLm2EELi4E23TrivialOffsetCalculatorILi1EjESF_NS0_6memory15LoadWithoutCastENSG_16StoreWithoutCastEEEviT_T0_T2_T3_T4_T5_)
        /*2834*/ 	.word	0x00000000


	//----- nvinfo : EIATTR_MIN_STACK_SIZE
	.align		4
.L_1763:
        /*2838*/ 	.byte	0x04, 0x12
        /*283a*/ 	.short	(.L_1765 - .L_1764)
	.align		4
.L_1764:
        /*283c*/ 	.word	index@(_ZN2at6native29vectorized_elementwise_kernelILi2ENS0_13AUnaryFunctorIN3c108BFloat16ES4_S4_ZZZNS0_16fmod_kernel_cudaERNS_18TensorIteratorBaseEENKUlvE0_clEvENKUlvE2_clEvEUlS4_S4_E_EESt5arrayIPcLm2EEEEviT0_T1_)
        /*2840*/ 	.word	0x00000000


	//----- nvinfo : EIATTR_MIN_STACK_SIZE
	.align		4
.L_1765:
        /*2844*/ 	.byte	0x04, 0x12
        /*2846*/ 	.short	(.L_1767 - .L_1766)
	.align		4
.L_1766:
        /*2848*/ 	.word	index@(_ZN2at6native29vectorized_elementwise_kernelILi4ENS0_13AUnaryFunctorIN3c108BFloat16ES4_S4_ZZZNS0_16fmod_kernel_cudaERNS_18TensorIteratorBaseEENKUlvE0_clEvENKUlvE2_clEvEUlS4_S4_E_EESt5arrayIPcLm2EEEEviT0_T1_)
        /*284c*/ 	.word	0x00000000


	//----- nvinfo : EIATTR_MIN_STACK_SIZE
	.align		4
.L_1767:
        /*2850*/ 	.byte	0x04, 0x12
        /*2852*/ 	.short	(.L_1769 - .L_1768)
	.align		4
.L_1768:
        /*2854*/ 	.word	index@(_ZN2at6native29vectorized_elementwise_kernelILi8ENS0_13AUnaryFunctorIN3c108BFloat16ES4_S4_ZZZNS0_16fmod_kernel_cudaERNS_18TensorIteratorBaseEENKUlvE0_clEvENKUlvE2_clEvEUlS4_S4_E_EESt5arrayIPcLm2EEEEviT0_T1_)
        /*2858*/ 	.word	0x00000000


	//----- nvinfo : EIATTR_MIN_STACK_SIZE
	.align		4
.L_1769:
        /*285c*/ 	.byte	0x04, 0x12
        /*285e*/ 	.short	(.L_1771 - .L_1770)
	.align		4
.L_1770:
        /*2860*/ 	.word	index@(_ZN2at6native18elementwise_kernelILi128ELi4EZNS0_15gpu_kernel_implINS0_13BinaryFunctorIN3c104HalfES5_S5_ZZZNS0_16fmod_kernel_cudaERNS_18TensorIteratorBaseEENKUlvE0_clEvENKUlvE1_clEvEUlS5_S5_E_EEEEvS7_RKT_EUliE_EEviT1_)
        /*2864*/ 	.word	0x00000000


	//----- nvinfo : EIATTR_MIN_STACK_SIZE
	.align		4
.L_1771:
        /*2868*/ 	.byte	0x04, 0x12
        /*286a*/ 	.short	(.L_1773 - .L_1772)
	.align		4
.L_1772:
        /*286c*/ 	.word	index@(_ZN2at6native27unrolled_elementwise_kernelINS0_13BinaryFunctorIN3c104HalfES4_S4_ZZZNS0_16fmod_kernel_cudaERNS_18TensorIteratorBaseEENKUlvE0_clEvENKUlvE1_clEvEUlS4_S4_E_EESt5arrayIPcLm3EELi4E23TrivialOffsetCalculatorILi2EjESE_ILi1EjENS0_6memory12LoadWithCastILi2EEENSH_13StoreWithCastILi1EEEEEviT_T0_T2_T3_T4_T5_)
        /*2870*/ 	.word	0x00000000


	//----- nvinfo : EIATTR_MIN_STACK_SIZE
	.align		4
.L_1773:
        /*2874*/ 	.byte	0x04, 0x12
        /*2876*/ 	.short	(.L_1775 - .L_1774)
	.align		4
.L_1774:
        /*2878*/ 	.word	index@(_ZN2at6native18elementwise_kernelILi128ELi4EZNS0_22gpu_kernel_impl_nocastINS0_13BinaryFunctorIN3c104HalfES5_S5_ZZZNS0_16fmod_kernel_cudaERNS_18TensorIteratorBaseEENKUlvE0_clEvENKUlvE1_clEvEUlS5_S5_E_EEEEvS7_RKT_EUliE_EEviT1_)
        /*287c*/ 	.word	0x00000000


	//----- nvinfo : EIATTR_MIN_STACK_SIZE
	.align		4
.L_1775:
        /*2880*/ 	.byte	0x04, 0x12
        /*2882*/ 	.short	(.L_1777 - .L_1776)
	.align		4
.L_1776:
        /*2884*/ 	.word	index@(_ZN2at6native27unrolled_elementwise_kernelINS0_13BinaryFunctorIN3c104HalfES4_S4_ZZZNS0_16fmod_kernel_cudaERNS_18TensorIteratorBaseEENKUlvE0_clEvENKUlvE1_clEvEUlS4_S4_E_EESt5arrayIPcLm3EELi4E23TrivialOffsetCalculatorILi2EjESE_ILi1EjENS0_6memory15LoadWithoutCastENSH_16StoreWithoutCastEEEviT_T0_T2_T3_T4_T5_)
        /*2888*/ 	.word	0x00000000


	//----- nvinfo : EIATTR_MIN_STACK_SIZE
	.align		4
.L_1777:
        /*288c*/ 	.byte	0x04, 0x12
        /*288e*/ 	.short	(.L_1779 - .L_1778)
	.align		4
.L_1778:
        /*2890*/ 	.word	index@(_ZN2at6native29vectorized_elementwise_kernelILi2ENS0_13BinaryFunctorIN3c104HalfES4_S4_ZZZNS0_16fmod_kernel_cudaERNS_18TensorIteratorBaseEENKUlvE0_clEvENKUlvE1_clEvEUlS4_S4_E_EESt5arrayIPcLm3EEEEviT0_T1_)
        /*2894*/ 	.word	0x00000000


	//----- nvinfo : EIATTR_MIN_STACK_SIZE
	.align		4
.L_1779:
        /*2898*/ 	.byte	0x04, 0x12
        /*289a*/ 	.short	(.L_1781 - .L_1780)
	.align		4
.L_1780:
        /*289c*/ 	.word	index@(_ZN2at6native29vectorized_elementwise_kernelILi4ENS0_13BinaryFunctorIN3c104HalfES4_S4_ZZZNS0_16fmod_kernel_cudaERNS_18TensorIteratorBaseEENKUlvE0_clEvENKUlvE1_clEvEUlS4_S4_E_EESt5arrayIPcLm3EEEEviT0_T1_)
        /*28a0*/ 	.word	0x00000000


	//----- nvinfo : EIATTR_MIN_STACK_SIZE
	.align		4
.L_1781:
        /*28a4*/ 	.byte	0x04, 0x12
        /*28a6*/ 	.short	(.L_1783 - .L_1782)
	.align		4
.L_1782:
        /*28a8*/ 	.word	index@(_ZN2at6native29vectorized_elementwise_kernelILi8ENS0_13BinaryFunctorIN3c104HalfES4_S4_ZZZNS0_16fmod_kernel_cudaERNS_18TensorIteratorBaseEENKUlvE0_clEvENKUlvE1_clEvEUlS4_S4_E_EESt5arrayIPcLm3EEEEviT0_T1_)
        /*28ac*/ 	.word	0x00000000


	//----- nvinfo : EIATTR_MIN_STACK_SIZE
	.align		4
.L_1783:
        /*28b0*/ 	.byte	0x04, 0x12
        /*28b2*/ 	.short	(.L_1785 - .L_1784)
	.align		4
.L_1784:
        /*28b4*/ 	.word	index@(_ZN2at6native18elementwise_kernelILi128ELi4EZNS0_15gpu_kernel_implINS0_13BUnaryFunctorIN3c104HalfES5_S5_ZZZNS0_16fmod_kernel_cudaERNS_18TensorIteratorBaseEENKUlvE0_clEvENKUlvE1_clEvEUlS5_S5_E_EEEEvS7_RKT_EUliE_EEviT1_)
        /*28b8*/ 	.word	0x00000000


	//----- nvinfo : EIATTR_MIN_STACK_SIZE
	.align		4
.L_1785:
        /*28bc*/ 	.byte	0x04, 0x12
        /*28be*/ 	.short	(.L_1787 - .L_1786)
	.align		4
.L_1786:
        /*28c0*/ 	.word	index@(_ZN2at6native27unrolled_elementwise_kernelINS0_13BUnaryFunctorIN3c104HalfES4_S4_ZZZNS0_16fmod_kernel_cudaERNS_18TensorIteratorBaseEENKUlvE0_clEvENKUlvE1_clEvEUlS4_S4_E_EESt5arrayIPcLm2EELi4E23TrivialOffsetCalculatorILi1EjESF_NS0_6memory12LoadWithCastILi1EEENSG_13StoreWithCastILi1EEEEEviT_T0_T2_T3_T4_T5_)
        /*28c4*/ 	.word	0x00000000


	//----- nvinfo : EIATTR_MIN_STACK_SIZE
	.align		4
.L_1787:
        /*28c8*/ 	.byte	0x04, 0x12
        /*28ca*/ 	.short	(.L_1789 - .L_1788)
	.align		4
.L_1788:
        /*28cc*/ 	.word	index@(_ZN2at6native18elementwise_kernelILi128ELi4EZNS0_22gpu_kernel_impl_nocastINS0_13BUnaryFunctorIN3c104HalfES5_S5_ZZZNS0_16fmod_kernel_cudaERNS_18TensorIteratorBaseEENKUlvE0_clEvENKUlvE1_clEvEUlS5_S5_E_EEEEvS7_RKT_EUliE_EEviT1_)
        /*28d0*/ 	.word	0x00000000


	//----- nvinfo : EIATTR_MIN_STACK_SIZE
	.align		4
.L_1789:
        /*28d4*/ 	.byte	0x04, 0x12
        /*28d6*/ 	.short	(.L_1791 - .L_1790)
	.align		4
.L_1790:
        /*28d8*/ 	.word	index@(_ZN2at6native27unrolled_elementwise_kernelINS0_13BUnaryFunctorIN3c104HalfES4_S4_ZZZNS0_16fmod_kernel_cudaERNS_18TensorIteratorBaseEENKUlvE0_clEvENKUlvE1_clEvEUlS4_S4_E_EESt5arrayIPcLm2EELi4E23TrivialOffsetCalculatorILi1EjESF_NS0_6memory15LoadWithoutCastENSG_16StoreWithoutCastEEEviT_T0_T2_T3_T4_T5_)
        /*28dc*/ 	.word	0x00000000


	//----- nvinfo : EIATTR_MIN_STACK_SIZE
	.align		4
.L_1791:
        /*28e0*/ 	.byte	0x04, 0x12
        /*28e2*/ 	.short	(.L_1793 - .L_1792)
	.align		4
.L_1792:
        /*28e4*/ 	.word	index@(_ZN2at6native29vectorized_elementwise_kernelILi2ENS0_13BUnaryFunctorIN3c104HalfES4_S4_ZZZNS0_16fmod_kernel_cudaERNS_18TensorIteratorBaseEENKUlvE0_clEvENKUlvE1_clEvEUlS4_S4_E_EESt5arrayIPcLm2EEEEviT0_T1_)
        /*28e8*/ 	.word	0x00000000


	//----- nvinfo : EIATTR_MIN_STACK_SIZE
	.align		4
.L_1793:
        /*28ec*/ 	.byte	0x04, 0x12
        /*28ee*/ 	.short	(.L_1795 - .L_1794)
	.align		4
.L_1794:
        /*28f0*/ 	.word	index@(_ZN2at6native29vectorized_elementwise_kernelILi4ENS0_13BUnaryFunctorIN3c104HalfES4_S4_ZZZNS0_16fmod_kernel_cudaERNS_18TensorIteratorBaseEENKUlvE0_clEvENKUlvE1_clEvEUlS4_S4_E_EESt5arrayIPcLm2EEEEviT0_T1_)
        /*28f4*/ 	.word	0x00000000


	//----- nvinfo : EIATTR_MIN_STACK_SIZE
	.align		4
.L_1795:
        /*28f8*/ 	.byte	0x04, 0x12
        /*28fa*/ 	.short	(.L_1797 - .L_1796)
	.align		4
.L_1796:
        /*28fc*/ 	.word	index@(_ZN2at6native29vectorized_elementwise_kernelILi8ENS0_13BUnaryFunctorIN3c104HalfES4_S4_ZZZNS0_16fmod_kernel_cudaERNS_18TensorIteratorBaseEENKUlvE0_clEvENKUlvE1_clEvEUlS4_S4_E_EESt5arrayIPcLm2EEEEviT0_T1_)
        /*2900*/ 	.word	0x00000000


	//----- nvinfo : EIATTR_MIN_STACK_SIZE
	.align		4
.L_1797:
        /*2904*/ 	.byte	0x04, 0x12
        /*2906*/ 	.short	(.L_1799 - .L_1798)
	.align		4
.L_1798:
        /*2908*/ 	.word	index@(_ZN2at6native18elementwise_kernelILi128ELi4EZNS0_15gpu_kernel_implINS0_13AUnaryFunctorIN3c104HalfES5_S5_ZZZNS0_16fmod_kernel_cudaERNS_18TensorIteratorBaseEENKUlvE0_clEvENKUlvE1_clEvEUlS5_S5_E_EEEEvS7_RKT_EUliE_EEviT1_)
        /*290c*/ 	.word	0x00000000


	//----- nvinfo : EIATTR_MIN_STACK_SIZE
	.align		4
.L_1799:
        /*2910*/ 	.byte	0x04, 0x12
        /*2912*/ 	.short	(.L_1801 - .L_1800)
	.align		4
.L_1800:
        /*2914*/ 	.word	index@(_ZN2at6native27unrolled_elementwise_kernelINS0_13AUnaryFunctorIN3c104HalfES4_S4_ZZZNS0_16fmod_kernel_cudaERNS_18TensorIteratorBaseEENKUlvE0_clEvENKUlvE1_clEvEUlS4_S4_E_EESt5arrayIPcLm2EELi4E23TrivialOffsetCalculatorILi1EjESF_NS0_6memory12LoadWithCastILi1EEENSG_13StoreWithCastILi1EEEEEviT_T0_T2_T3_T4_T5_)
        /*2918*/ 	.word	0x00000000


	//----- nvinfo : EIATTR_MIN_STACK_SIZE
	.align		4
.L_1801:
        /*291c*/ 	.byte	0x04, 0x12
        /*291e*/ 	.short	(.L_1803 - .L_1802)
	.align		4
.L_1802:
        /*2920*/ 	.word	index@(_ZN2at6native18elementwise_kernelILi128ELi4EZNS0_22gpu_kernel_impl_nocastINS0_13AUnaryFunctorIN3c104HalfES5_S5_ZZZNS0_16fmod_kernel_cudaERNS_18TensorIteratorBaseEENKUlvE0_clEvENKUlvE1_clEvEUlS5_S5_E_EEEEvS7_RKT_EUliE_EEviT1_)
        /*2924*/ 	.word	0x00000000


	//----- nvinfo : EIATTR_MIN_STACK_SIZE
	.align		4
.L_1803:
        /*2928*/ 	.byte	0x04, 0x12
        /*292a*/ 	.short	(.L_1805 - .L_1804)
	.align		4
.L_1804:
        /*292c*/ 	.word	index@(_ZN2at6native27unrolled_elementwise_kernelINS0_13AUnaryFunctorIN3c104HalfES4_S4_ZZZNS0_16fmod_kernel_cudaERNS_18TensorIteratorBaseEENKUlvE0_clEvENKUlvE1_clEvEUlS4_S4_E_EESt5arrayIPcLm2EELi4E23TrivialOffsetCalculatorILi1EjESF_NS0_6memory15LoadWithoutCastENSG_16StoreWithoutCastEEEviT_T0_T2_T3_T4_T5_)
        /*2930*/ 	.word	0x00000000


	//----- nvinfo : EIATTR_MIN_STACK_SIZE
	.align		4
.L_1805:
        /*2934*/ 	.byte	0x04, 0x12
        /*2936*/ 	.short	(.L_1807 - .L_1806)
	.align		4
.L_1806:
        /*2938*/ 	.word	index@(_ZN2at6native29vectorized_elementwise_kernelILi2ENS0_13AUnaryFunctorIN3c104HalfES4_S4_ZZZNS0_16fmod_kernel_cudaERNS_18TensorIteratorBaseEENKUlvE0_clEvENKUlvE1_clEvEUlS4_S4_E_EESt5arrayIPcLm2EEEEviT0_T1_)
        /*293c*/ 	.word	0x00000000


	//----- nvinfo : EIATTR_MIN_STACK_SIZE
	.align		4
.L_1807:
        /*2940*/ 	.byte	0x04, 0x12
        /*2942*/ 	.short	(.L_1809 - .L_1808)
	.align		4
.L_1808:
        /*2944*/ 	.word	index@(_ZN2at6native29vectorized_elementwise_kernelILi4ENS0_13AUnaryFunctorIN3c104HalfES4_S4_ZZZNS0_16fmod_kernel_cudaERNS_18TensorIteratorBaseEENKUlvE0_clEvENKUlvE1_clEvEUlS4_S4_E_EESt5arrayIPcLm2EEEEviT0_T1_)
        /*2948*/ 	.word	0x00000000


	//----- nvinfo : EIATTR_MIN_STACK_SIZE
	.align		4
.L_1809:
        /*294c*/ 	.byte	0x04, 0x12
        /*294e*/ 	.short	(.L_1811 - .L_1810)
	.align		4
.L_1810:
        /*2950*/ 	.word	index@(_ZN2at6native29vectorized_elementwise_kernelILi8ENS0_13AUnaryFunctorIN3c104HalfES4_S4_ZZZNS0_16fmod_kernel_cudaERNS_18TensorIteratorBaseEENKUlvE0_clEvENKUlvE1_clEvEUlS4_S4_E_EESt5arrayIPcLm2EEEEviT0_T1_)
        /*2954*/ 	.word	0x00000000


	//----- nvinfo : EIATTR_MIN_STACK_SIZE
	.align		4
.L_1811:
        /*2958*/ 	.byte	0x04, 0x12
        /*295a*/ 	.short	(.L_1813 - .L_1812)
	.align		4
.L_1812:
        /*295c*/ 	.word	index@(_ZN2at6native18elementwise_kernelILi128ELi4EZNS0_15gpu_kernel_implINS0_13BinaryFunctorIfffZZZNS0_16fmod_kernel_cudaERNS_18TensorIteratorBaseEENKUlvE0_clEvENKUlvE0_clEvEUlffE_EEEEvS5_RKT_EUliE_EEviT1_)
        /*2960*/ 	.word	0x00000000


	//----- nvinfo : EIATTR_MIN_STACK_SIZE
	.align		4
.L_1813:
        /*2964*/ 	.byte	0x04, 0x12
        /*2966*/ 	.short	(.L_1815 - .L_1814)
	.align		4
.L_1814:
        /*2968*/ 	.word	index@(_ZN2at6native27unrolled_elementwise_kernelINS0_13BinaryFunctorIfffZZZNS0_16fmod_kernel_cudaERNS_18TensorIteratorBaseEENKUlvE0_clEvENKUlvE0_clEvEUlffE_EESt5arrayIPcLm3EELi4E23TrivialOffsetCalculatorILi2EjESC_ILi1EjENS0_6memory12LoadWithCastILi2EEENSF_13StoreWithCastILi1EEEEEviT_T0_T2_T3_T4_T5_)
        /*296c*/ 	.word	0x00000000


	//----- nvinfo : EIATTR_MIN_STACK_SIZE
	.align		4
.L_1815:
        /*2970*/ 	.byte	0x04, 0x12
        /*2972*/ 	.short	(.L_1817 - .L_1816)
	.align		4
.L_1816:
        /*2974*/ 	.word	index@(_ZN2at6native18elementwise_kernelILi128ELi2EZNS0_22gpu_kernel_impl_nocastINS0_13BinaryFunctorIfffZZZNS0_16fmod_kernel_cudaERNS_18TensorIteratorBaseEENKUlvE0_clEvENKUlvE0_clEvEUlffE_EEEEvS5_RKT_EUliE_EEviT1_)
        /*2978*/ 	.word	0x00000000


	//----- nvinfo : EIATTR_MIN_STACK_SIZE
	.align		4
.L_1817:
        /*297c*/ 	.byte	0x04, 0x12
        /*297e*/ 	.short	(.L_1819 - .L_1818)
	.align		4
.L_1818:
        /*2980*/ 	.word	index@(_ZN2at6native27unrolled_elementwise_kernelINS0_13BinaryFunctorIfffZZZNS0_16fmod_kernel_cudaERNS_18TensorIteratorBaseEENKUlvE0_clEvENKUlvE0_clEvEUlffE_EESt5arrayIPcLm3EELi4E23TrivialOffsetCalculatorILi2EjESC_ILi1EjENS0_6memory15LoadWithoutCastENSF_16StoreWithoutCastEEEviT_T0_T2_T3_T4_T5_)
        /*2984*/ 	.word	0x00000000


	//----- nvinfo : EIATTR_MIN_STACK_SIZE
	.align		4
.L_1819:
        /*2988*/ 	.byte	0x04, 0x12
        /*298a*/ 	.short	(.L_1821 - .L_1820)
	.align		4
.L_1820:
        /*298c*/ 	.word	index@(_ZN2at6native29vectorized_elementwise_kernelILi2ENS0_13BinaryFunctorIfffZZZNS0_16fmod_kernel_cudaERNS_18TensorIteratorBaseEENKUlvE0_clEvENKUlvE0_clEvEUlffE_EESt5arrayIPcLm3EEEEviT0_T1_)
        /*2990*/ 	.word	0x00000000


	//----- nvinfo : EIATTR_MIN_STACK_SIZE
	.align		4
.L_1821:
        /*2994*/ 	.byte	0x04, 0x12
        /*2996*/ 	.short	(.L_1823 - .L_1822)
	.align		4
.L_1822:
        /*2998*/ 	.word	index@(_ZN2at6native29vectorized_elementwise_kernelILi4ENS0_13BinaryFunctorIfffZZZNS0_16fmod_kernel_cudaERNS_18TensorIteratorBaseEENKUlvE0_clEvENKUlvE0_clEvEUlffE_EESt5arrayIPcLm3EEEEviT0_T1_)
        /*299c*/ 	.word	0x00000000


	//----- nvinfo : EIATTR_MIN_STACK_SIZE
	.align		4
.L_1823:
        /*29a0*/ 	.byte	0x04, 0x12
        /*29a2*/ 	.short	(.L_1825 - .L_1824)
	.align		4
.L_1824:
        /*29a4*/ 	.word	index@(_ZN2at6native29vectorized_elementwise_kernelILi8ENS0_13BinaryFunctorIfffZZZNS0_16fmod_kernel_cudaERNS_18TensorIteratorBaseEENKUlvE0_clEvENKUlvE0_clEvEUlffE_EESt5arrayIPcLm3EEEEviT0_T1_)
        /*29a8*/ 	.word	0x00000000


	//----- nvinfo : EIATTR_MIN_STACK_SIZE
	.align		4
.L_1825:
        /*29ac*/ 	.byte	0x04, 0x12
        /*29ae*/ 	.short	(.L_1827 - .L_1826)
	.align		4
.L_1826:
        /*29b0*/ 	.word	index@(_ZN2at6native18elementwise_kernelILi128ELi4EZNS0_15gpu_kernel_implINS0_13BUnaryFunctorIfffZZZNS0_16fmod_kernel_cudaERNS_18TensorIteratorBaseEENKUlvE0_clEvENKUlvE0_clEvEUlffE_EEEEvS5_RKT_EUliE_EEviT1_)
        /*29b4*/ 	.word	0x00000000


	//----- nvinfo : EIATTR_MIN_STACK_SIZE
	.align		4
.L_1827:
        /*29b8*/ 	.byte	0x04, 0x12
        /*29ba*/ 	.short	(.L_1829 - .L_1828)
	.align		4
.L_1828:
        /*29bc*/ 	.word	index@(_ZN2at6native27unrolled_elementwise_kernelINS0_13BUnaryFunctorIfffZZZNS0_16fmod_kernel_cudaERNS_18TensorIteratorBaseEENKUlvE0_clEvENKUlvE0_clEvEUlffE_EESt5arrayIPcLm2EELi4E23TrivialOffsetCalculatorILi1EjESD_NS0_6memory12LoadWithCastILi1EEENSE_13StoreWithCastILi1EEEEEviT_T0_T2_T3_T4_T5_)
        /*29c0*/ 	.word	0x00000000


	//----- nvinfo : EIATTR_MIN_STACK_SIZE
	.align		4
.L_1829:
        /*29c4*/ 	.byte	0x04, 0x12
        /*29c6*/ 	.short	(.L_1831 - .L_1830)
	.align		4
.L_1830:
        /*29c8*/ 	.word	index@(_ZN2at6native18elementwise_kernelILi128ELi2EZNS0_22gpu_kernel_impl_nocastINS0_13BUnaryFunctorIfffZZZNS0_16fmod_kernel_cudaERNS_18TensorIteratorBaseEENKUlvE0_clEvENKUlvE0_clEvEUlffE_EEEEvS5_RKT_EUliE_EEviT1_)
        /*29cc*/ 	.word	0x00000000


	//----- nvinfo : EIATTR_MIN_STACK_SIZE
	.align		4
.L_1831:
        /*29d0*/ 	.byte	0x04, 0x12
        /*29d2*/ 	.short	(.L_1833 - .L_1832)
	.align		4
.L_1832:
        /*29d4*/ 	.word	index@(_ZN2at6native27unrolled_elementwise_kernelINS0_13BUnaryFunctorIfffZZZNS0_16fmod_kernel_cudaERNS_18TensorIteratorBaseEENKUlvE0_clEvENKUlvE0_clEvEUlffE_EESt5arrayIPcLm2EELi4E23TrivialOffsetCalculatorILi1EjESD_NS0_6memory15LoadWithoutCastENSE_16StoreWithoutCastEEEviT_T0_T2_T3_T4_T5_)
        /*29d8*/ 	.word	0x00000000


	//----- nvinfo : EIATTR_MIN_STACK_SIZE
	.align		4
.L_1833:
        /*29dc*/ 	.byte	0x04, 0x12
        /*29de*/ 	.short	(.L_1835 - .L_1834)
	.align		4
.L_1834:
        /*29e0*/ 	.word	index@(_ZN2at6native29vectorized_elementwise_kernelILi2ENS0_13BUnaryFunctorIfffZZZNS0_16fmod_kernel_cudaERNS_18TensorIteratorBaseEENKUlvE0_clEvENKUlvE0_clEvEUlffE_EESt5arrayIPcLm2EEEEviT0_T1_)
        /*29e4*/ 	.word	0x00000000


	//----- nvinfo : EIATTR_MIN_STACK_SIZE
	.align		4
.L_1835:
        /*29e8*/ 	.byte	0x04, 0x12
        /*29ea*/ 	.short	(.L_1837 - .L_1836)
	.align		4
.L_1836:
        /*29ec*/ 	.word	index@(_ZN2at6native29vectorized_elementwise_kernelILi4ENS0_13BUnaryFunctorIfffZZZNS0_16fmod_kernel_cudaERNS_18TensorIteratorBaseEENKUlvE0_clEvENKUlvE0_clEvEUlffE_EESt5arrayIPcLm2EEEEviT0_T1_)
        /*29f0*/ 	.word	0x00000000


	//----- nvinfo : EIATTR_MIN_STACK_SIZE
	.align		4
.L_1837:
        /*29f4*/ 	.byte	0x04, 0x12
        /*29f6*/ 	.short	(.L_1839 - .L_1838)
	.align		4
.L_1838:
        /*29f8*/ 	.word	index@(_ZN2at6native29vectorized_elementwise_kernelILi8ENS0_13BUnaryFunctorIfffZZZNS0_16fmod_kernel_cudaERNS_18TensorIteratorBaseEENKUlvE0_clEvENKUlvE0_clEvEUlffE_EESt5arrayIPcLm2EEEEviT0_T1_)
        /*29fc*/ 	.word	0x00000000


	//----- nvinfo : EIATTR_MIN_STACK_SIZE
	.align		4
.L_1839:
        /*2a00*/ 	.byte	0x04, 0x12
        /*2a02*/ 	.short	(.L_1841 - .L_1840)
	.align		4
.L_1840:
        /*2a04*/ 	.word	index@(_ZN2at6native18elementwise_kernelILi128ELi4EZNS0_15gpu_kernel_implINS0_13AUnaryFunctorIfffZZZNS0_16fmod_kernel_cudaERNS_18TensorIteratorBaseEENKUlvE0_clEvENKUlvE0_clEvEUlffE_EEEEvS5_RKT_EUliE_EEviT1_)
        /*2a08*/ 	.word	0x00000000


	//----- nvinfo : EIATTR_MIN_STACK_SIZE
	.align		4
.L_1841:
        /*2a0c*/ 	.byte	0x04, 0x12
        /*2a0e*/ 	.short	(.L_1843 - .L_1842)
	.align		4
.L_1842:
        /*2a10*/ 	.word	index@(_ZN2at6native27unrolled_elementwise_kernelINS0_13AUnaryFunctorIfffZZZNS0_16fmod_kernel_cudaERNS_18TensorIteratorBaseEENKUlvE0_clEvENKUlvE0_clEvEUlffE_EESt5arrayIPcLm2EELi4E23TrivialOffsetCalculatorILi1EjESD_NS0_6memory12LoadWithCastILi1EEENSE_13StoreWithCastILi1EEEEEviT_T0_T2_T3_T4_T5_)
        /*2a14*/ 	.word	0x00000000


	//----- nvinfo : EIATTR_MIN_STACK_SIZE
	.align		4
.L_1843:
        /*2a18*/ 	.byte	0x04, 0x12
        /*2a1a*/ 	.short	(.L_1845 - .L_1844)
	.align		4
.L_1844:
        /*2a1c*/ 	.word	index@(_ZN2at6native18elementwise_kernelILi128ELi2EZNS0_22gpu_kernel_impl_nocastINS0_13AUnaryFunctorIfffZZZNS0_16fmod_kernel_cudaERNS_18TensorIteratorBaseEENKUlvE0_clEvENKUlvE0_clEvEUlffE_EEEEvS5_RKT_EUliE_EEviT1_)
        /*2a20*/ 	.word	0x00000000


	//----- nvinfo : EIATTR_MIN_STACK_SIZE
	.align		4
.L_1845:
        /*2a24*/ 	.byte	0x04, 0x12
        /*2a26*/ 	.short	(.L_1847 - .L_1846)
	.align		4
.L_1846:
        /*2a28*/ 	.word	index@(_ZN2at6native27unrolled_elementwise_kernelINS0_13AUnaryFunctorIfffZZZNS0_16fmod_kernel_cudaERNS_18TensorIteratorBaseEENKUlvE0_clEvENKUlvE0_clEvEUlffE_EESt5arrayIPcLm2EELi4E23TrivialOffsetCalculatorILi1EjESD_NS0_6memory15LoadWithoutCastENSE_16StoreWithoutCastEEEviT_T0_T2_T3_T4_T5_)
        /*2a2c*/ 	.word	0x00000000


	//----- nvinfo : EIATTR_MIN_STACK_SIZE
	.align		4
.L_1847:
        /*2a30*/ 	.byte	0x04, 0x12
        /*2a32*/ 	.short	(.L_1849 - .L_1848)
	.align		4
.L_1848:
        /*2a34*/ 	.word	index@(_ZN2at6native29vectorized_elementwise_kernelILi2ENS0_13AUnaryFunctorIfffZZZNS0_16fmod_kernel_cudaERNS_18TensorIteratorBaseEENKUlvE0_clEvENKUlvE0_clEvEUlffE_EESt5arrayIPcLm2EEEEviT0_T1_)
        /*2a38*/ 	.word	0x00000000


	//----- nvinfo : EIATTR_MIN_STACK_SIZE
	.align		4
.L_1849:
        /*2a3c*/ 	.byte	0x04, 0x12
        /*2a3e*/ 	.short	(.L_1851 - .L_1850)
	.align		4
.L_1850:
        /*2a40*/ 	.word	index@(_ZN2at6native29vectorized_elementwise_kernelILi4ENS0_13AUnaryFunctorIfffZZZNS0_16fmod_kernel_cudaERNS_18TensorIteratorBaseEENKUlvE0_clEvENKUlvE0_clEvEUlffE_EESt5arrayIPcLm2EEEEviT0_T1_)
        /*2a44*/ 	.word	0x00000000


	//----- nvinfo : EIATTR_MIN_STACK_SIZE
	.align		4
.L_1851:
        /*2a48*/ 	.byte	0x04, 0x12
        /*2a4a*/ 	.short	(.L_1853 - .L_1852)
	.align		4
.L_1852:
        /*2a4c*/ 	.word	index@(_ZN2at6native29vectorized_elementwise_kernelILi8ENS0_13AUnaryFunctorIfffZZZNS0_16fmod_kernel_cudaERNS_18TensorIteratorBaseEENKUlvE0_clEvENKUlvE0_clEvEUlffE_EESt5arrayIPcLm2EEEEviT0_T1_)
        /*2a50*/ 	.word	0x00000000


	//----- nvinfo : EIATTR_MIN_STACK_SIZE
	.align		4
.L_1853:
        /*2a54*/ 	.byte	0x04, 0x12
        /*2a56*/ 	.short	(.L_1855 - .L_1854)
	.align		4
.L_1854:
        /*2a58*/ 	.word	index@(_ZN2at6native18elementwise_kernelILi128ELi4EZNS0_15gpu_kernel_implINS0_13BinaryFunctorIdddZZZNS0_16fmod_kernel_cudaERNS_18TensorIteratorBaseEENKUlvE0_clEvENKUlvE_clEvEUlddE_EEEEvS5_RKT_EUliE_EEviT1_)
        /*2a5c*/ 	.word	0x00000000


	//----- nvinfo : EIATTR_MIN_STACK_SIZE
	.align		4
.L_1855:
        /*2a60*/ 	.byte	0x04, 0x12
        /*2a62*/ 	.short	(.L_1857 - .L_1856)
	.align		4
.L_1856:
        /*2a64*/ 	.word	index@(_ZN2at6native27unrolled_elementwise_kernelINS0_13BinaryFunctorIdddZZZNS0_16fmod_kernel_cudaERNS_18TensorIteratorBaseEENKUlvE0_clEvENKUlvE_clEvEUlddE_EESt5arrayIPcLm3EELi4E23TrivialOffsetCalculatorILi2EjESC_ILi1EjENS0_6memory12LoadWithCastILi2EEENSF_13StoreWithCastILi1EEEEEviT_T0_T2_T3_T4_T5_)
        /*2a68*/ 	.word	0x00000000


	//----- nvinfo : EIATTR_MIN_STACK_SIZE
	.align		4
.L_1857:
        /*2a6c*/ 	.byte	0x04, 0x12
        /*2a6e*/ 	.short	(.L_1859 - .L_1858)
	.align		4
.L_1858:
        /*2a70*/ 	.word	index@(_ZN2at6native18elementwise_kernelILi128ELi2EZNS0_22gpu_kernel_impl_nocastINS0_13BinaryFunctorIdddZZZNS0_16fmod_kernel_cudaERNS_18TensorIteratorBaseEENKUlvE0_clEvENKUlvE_clEvEUlddE_EEEEvS5_RKT_EUliE_EEviT1_)
        /*2a74*/ 	.word	0x00000000


	//----- nvinfo : EIATTR_MIN_STACK_SIZE
	.align		4
.L_1859:
        /*2a78*/ 	.byte	0x04, 0x12
        /*2a7a*/ 	.short	(.L_1861 - .L_1860)
	.align		4
.L_1860:
        /*2a7c*/ 	.word	index@(_ZN2at6native27unrolled_elementwise_kernelINS0_13BinaryFunctorIdddZZZNS0_16fmod_kernel_cudaERNS_18TensorIteratorBaseEENKUlvE0_clEvENKUlvE_clEvEUlddE_EESt5arrayIPcLm3EELi4E23TrivialOffsetCalculatorILi2EjESC_ILi1EjENS0_6memory15LoadWithoutCastENSF_16StoreWithoutCastEEEviT_T0_T2_T3_T4_T5_)
        /*2a80*/ 	.word	0x00000000


	//----- nvinfo : EIATTR_MIN_STACK_SIZE
	.align		4
.L_1861:
        /*2a84*/ 	.byte	0x04, 0x12
        /*2a86*/ 	.short	(.L_1863 - .L_1862)
	.align		4
.L_1862:
        /*2a88*/ 	.word	index@(_ZN2at6native29vectorized_elementwise_kernelILi2ENS0_13BinaryFunctorIdddZZZNS0_16fmod_kernel_cudaERNS_18TensorIteratorBaseEENKUlvE0_clEvENKUlvE_clEvEUlddE_EESt5arrayIPcLm3EEEEviT0_T1_)
        /*2a8c*/ 	.word	0x00000000


	//----- nvinfo : EIATTR_MIN_STACK_SIZE
	.align		4
.L_1863:
        /*2a90*/ 	.byte	0x04, 0x12
        /*2a92*/ 	.short	(.L_1865 - .L_1864)
	.align		4
.L_1864:
        /*2a94*/ 	.word	index@(_ZN2at6native29vectorized_elementwise_kernelILi4ENS0_13BinaryFunctorIdddZZZNS0_16fmod_kernel_cudaERNS_18TensorIteratorBaseEENKUlvE0_clEvENKUlvE_clEvEUlddE_EESt5arrayIPcLm3EEEEviT0_T1_)
        /*2a98*/ 	.word	0x00000000


	//----- nvinfo : EIATTR_MIN_STACK_SIZE
	.align		4
.L_1865:
        /*2a9c*/ 	.byte	0x04, 0x12
        /*2a9e*/ 	.short	(.L_1867 - .L_1866)
	.align		4
.L_1866:
        /*2aa0*/ 	.word	index@(_ZN2at6native29vectorized_elementwise_kernelILi8ENS0_13BinaryFunctorIdddZZZNS0_16fmod_kernel_cudaERNS_18TensorIteratorBaseEENKUlvE0_clEvENKUlvE_clEvEUlddE_EESt5arrayIPcLm3EEEEviT0_T1_)
        /*2aa4*/ 	.word	0x00000000


	//----- nvinfo : EIATTR_MIN_STACK_SIZE
	.align		4
.L_1867:
        /*2aa8*/ 	.byte	0x04, 0x12
        /*2aaa*/ 	.short	(.L_1869 - .L_1868)
	.align		4
.L_1868:
        /*2aac*/ 	.word	index@(_ZN2at6native18elementwise_kernelILi128ELi4EZNS0_15gpu_kernel_implINS0_13BUnaryFunctorIdddZZZNS0_16fmod_kernel_cudaERNS_18TensorIteratorBaseEENKUlvE0_clEvENKUlvE_clEvEUlddE_EEEEvS5_RKT_EUliE_EEviT1_)
        /*2ab0*/ 	.word	0x00000000


	//----- nvinfo : EIATTR_MIN_STACK_SIZE
	.align		4
.L_1869:
        /*2ab4*/ 	.byte	0x04, 0x12
        /*2ab6*/ 	.short	(.L_1871 - .L_1870)
	.align		4
.L_1870:
        /*2ab8*/ 	.word	index@(_ZN2at6native27unrolled_elementwise_kernelINS0_13BUnaryFunctorIdddZZZNS0_16fmod_kernel_cudaERNS_18TensorIteratorBaseEENKUlvE0_clEvENKUlvE_clEvEUlddE_EESt5arrayIPcLm2EELi4E23TrivialOffsetCalculatorILi1EjESD_NS0_6memory12LoadWithCastILi1EEENSE_13StoreWithCastILi1EEEEEviT_T0_T2_T3_T4_T5_)
        /*2abc*/ 	.word	0x00000000


	//----- nvinfo : EIATTR_MIN_STACK_SIZE
	.align		4
.L_1871:
        /*2ac0*/ 	.byte	0x04, 0x12
        /*2ac2*/ 	.short	(.L_1873 - .L_1872)
	.align		4
.L_1872:
        /*2ac4*/ 	.word	index@(_ZN2at6native18elementwise_kernelILi128ELi2EZNS0_22gpu_kernel_impl_nocastINS0_13BUnaryFunctorIdddZZZNS0_16fmod_kernel_cudaERNS_18TensorIteratorBaseEENKUlvE0_clEvENKUlvE_clEvEUlddE_EEEEvS5_RKT_EUliE_EEviT1_)
        /*2ac8*/ 	.word	0x00000000


	//----- nvinfo : EIATTR_MIN_STACK_SIZE
	.align		4
.L_1873:
        /*2acc*/ 	.byte	0x04, 0x12
        /*2ace*/ 	.short	(.L_1875 - .L_1874)
	.align		4
.L_1874:
        /*2ad0*/ 	.word	index@(_ZN2at6native27unrolled_elementwise_kernelINS0_13BUnaryFunctorIdddZZZNS0_16fmod_kernel_cudaERNS_18TensorIteratorBaseEENKUlvE0_clEvENKUlvE_clEvEUlddE_EESt5arrayIPcLm2EELi4E23TrivialOffsetCalculatorILi1EjESD_NS0_6memory15LoadWithoutCastENSE_16StoreWithoutCastEEEviT_T0_T2_T3_T4_T5_)
        /*2ad4*/ 	.word	0x00000000


	//----- nvinfo : EIATTR_MIN_STACK_SIZE
	.align		4
.L_1875:
        /*2ad8*/ 	.byte	0x04, 0x12
        /*2ada*/ 	.short	(.L_1877 - .L_1876)
	.align		4
.L_1876:
        /*2adc*/ 	.word	index@(_ZN2at6native29vectorized_elementwise_kernelILi2ENS0_13BUnaryFunctorIdddZZZNS0_16fmod_kernel_cudaERNS_18TensorIteratorBaseEENKUlvE0_clEvENKUlvE_clEvEUlddE_EESt5arrayIPcLm2EEEEviT0_T1_)
        /*2ae0*/ 	.word	0x00000000


	//----- nvinfo : EIATTR_MIN_STACK_SIZE
	.align		4
.L_1877:
        /*2ae4*/ 	.byte	0x04, 0x12
        /*2ae6*/ 	.short	(.L_1879 - .L_1878)
	.align		4
.L_1878:
        /*2ae8*/ 	.word	index@(_ZN2at6native29vectorized_elementwise_kernelILi4ENS0_13BUnaryFunctorIdddZZZNS0_16fmod_kernel_cudaERNS_18TensorIteratorBaseEENKUlvE0_clEvENKUlvE_clEvEUlddE_EESt5arrayIPcLm2EEEEviT0_T1_)
        /*2aec*/ 	.word	0x00000000


	//----- nvinfo : EIATTR_MIN_STACK_SIZE
	.align		4
.L_1879:
        /*2af0*/ 	.byte	0x04, 0x12
        /*2af2*/ 	.short	(.L_1881 - .L_1880)
	.align		4
.L_1880:
        /*2af4*/ 	.word	index@(_ZN2at6native29vectorized_elementwise_kernelILi8ENS0_13BUnaryFunctorIdddZZZNS0_16fmod_kernel_cudaERNS_18TensorIteratorBaseEENKUlvE0_clEvENKUlvE_clEvEUlddE_EESt5arrayIPcLm2EEEEviT0_T1_)
        /*2af8*/ 	.word	0x00000000


	//----- nvinfo : EIATTR_MIN_STACK_SIZE
	.align		4
.L_1881:
        /*2afc*/ 	.byte	0x04, 0x12
        /*2afe*/ 	.short	(.L_1883 - .L_1882)
	.align		4
.L_1882:
        /*2b00*/ 	.word	index@(_ZN2at6native18elementwise_kernelILi128ELi4EZNS0_15gpu_kernel_implINS0_13AUnaryFunctorIdddZZZNS0_16fmod_kernel_cudaERNS_18TensorIteratorBaseEENKUlvE0_clEvENKUlvE_clEvEUlddE_EEEEvS5_RKT_EUliE_EEviT1_)
        /*2b04*/ 	.word	0x00000000


	//----- nvinfo : EIATTR_MIN_STACK_SIZE
	.align		4
.L_1883:
        /*2b08*/ 	.byte	0x04, 0x12
        /*2b0a*/ 	.short	(.L_1885 - .L_1884)
	.align		4
.L_1884:
        /*2b0c*/ 	.word	index@(_ZN2at6native27unrolled_elementwise_kernelINS0_13AUnaryFunctorIdddZZZNS0_16fmod_kernel_cudaERNS_18TensorIteratorBaseEENKUlvE0_clEvENKUlvE_clEvEUlddE_EESt5arrayIPcLm2EELi4E23TrivialOffsetCalculatorILi1EjESD_NS0_6memory12LoadWithCastILi1EEENSE_13StoreWithCastILi1EEEEEviT_T0_T2_T3_T4_T5_)
        /*2b10*/ 	.word	0x00000000


	//----- nvinfo : EIATTR_MIN_STACK_SIZE
	.align		4
.L_1885:
        /*2b14*/ 	.byte	0x04, 0x12
        /*2b16*/ 	.short	(.L_1887 - .L_1886)
	.align		4
.L_1886:
        /*2b18*/ 	.word	index@(_ZN2at6native18elementwise_kernelILi128ELi2EZNS0_22gpu_kernel_impl_nocastINS0_13AUnaryFunctorIdddZZZNS0_16fmod_kernel_cudaERNS_18TensorIteratorBaseEENKUlvE0_clEvENKUlvE_clEvEUlddE_EEEEvS5_RKT_EUliE_EEviT1_)
        /*2b1c*/ 	.word	0x00000000


	//----- nvinfo : EIATTR_MIN_STACK_SIZE
	.align		4
.L_1887:
        /*2b20*/ 	.byte	0x04, 0x12
        /*2b22*/ 	.short	(.L_1889 - .L_1888)
	.align		4
.L_1888:
        /*2b24*/ 	.word	index@(_ZN2at6native27unrolled_elementwise_kernelINS0_13AUnaryFunctorIdddZZZNS0_16fmod_kernel_cudaERNS_18TensorIteratorBaseEENKUlvE0_clEvENKUlvE_clEvEUlddE_EESt5arrayIPcLm2EELi4E23TrivialOffsetCalculatorILi1EjESD_NS0_6memory15LoadWithoutCastENSE_16StoreWithoutCastEEEviT_T0_T2_T3_T4_T5_)
        /*2b28*/ 	.word	0x00000000


	//----- nvinfo : EIATTR_MIN_STACK_SIZE
	.align		4
.L_1889:
        /*2b2c*/ 	.byte	0x04, 0x12
        /*2b2e*/ 	.short	(.L_1891 - .L_1890)
	.align		4
.L_1890:
        /*2b30*/ 	.word	index@(_ZN2at6native29vectorized_elementwise_kernelILi2ENS0_13AUnaryFunctorIdddZZZNS0_16fmod_kernel_cudaERNS_18TensorIteratorBaseEENKUlvE0_clEvENKUlvE_clEvEUlddE_EESt5arrayIPcLm2EEEEviT0_T1_)
        /*2b34*/ 	.word	0x00000000


	//----- nvinfo : EIATTR_MIN_STACK_SIZE
	.align		4
.L_1891:
        /*2b38*/ 	.byte	0x04, 0x12
        /*2b3a*/ 	.short	(.L_1893 - .L_1892)
	.align		4
.L_1892:
        /*2b3c*/ 	.word	index@(_ZN2at6native29vectorized_elementwise_kernelILi4ENS0_13AUnaryFunctorIdddZZZNS0_16fmod_kernel_cudaERNS_18TensorIteratorBaseEENKUlvE0_clEvENKUlvE_clEvEUlddE_EESt5arrayIPcLm2EEEEviT0_T1_)
        /*2b40*/ 	.word	0x00000000


	//----- nvinfo : EIATTR_MIN_STACK_SIZE
	.align		4
.L_1893:
        /*2b44*/ 	.byte	0x04, 0x12
        /*2b46*/ 	.short	(.L_1895 - .L_1894)
	.align		4
.L_1894:
        /*2b48*/ 	.word	index@(_ZN2at6native29vectorized_elementwise_kernelILi8ENS0_13AUnaryFunctorIdddZZZNS0_16fmod_kernel_cudaERNS_18TensorIteratorBaseEENKUlvE0_clEvENKUlvE_clEvEUlddE_EESt5arrayIPcLm2EEEEviT0_T1_)
        /*2b4c*/ 	.word	0x00000000


	//----- nvinfo : EIATTR_MIN_STACK_SIZE
	.align		4
.L_1895:
        /*2b50*/ 	.byte	0x04, 0x12
        /*2b52*/ 	.short	(.L_1897 - .L_1896)
	.align		4
.L_1896:
        /*2b54*/ 	.word	index@(_ZN2at6native18elementwise_kernelILi128ELi4EZNS0_15gpu_kernel_implINS0_13BinaryFunctorIsssZZZNS0_16fmod_kernel_cudaERNS_18TensorIteratorBaseEENKUlvE_clEvENKUlvE3_clEvEUlssE_EEEEvS5_RKT_EUliE_EEviT1_)
        /*2b58*/ 	.word	0x00000000


	//----- nvinfo : EIATTR_MIN_STACK_SIZE
	.align		4
.L_1897:
        /*2b5c*/ 	.byte	0x04, 0x12
        /*2b5e*/ 	.short	(.L_1899 - .L_1898)
	.align		4
.L_1898:
        /*2b60*/ 	.word	index@(_ZN2at6native27unrolled_elementwise_kernelINS0_13BinaryFunctorIsssZZZNS0_16fmod_kernel_cudaERNS_18TensorIteratorBaseEENKUlvE_clEvENKUlvE3_clEvEUlssE_EESt5arrayIPcLm3EELi4E23TrivialOffsetCalculatorILi2EjESC_ILi1EjENS0_6memory12LoadWithCastILi2EEENSF_13StoreWithCastILi1EEEEEviT_T0_T2_T3_T4_T5_)
        /*2b64*/ 	.word	0x00000000


	//----- nvinfo : EIATTR_MIN_STACK_SIZE
	.align		4
.L_1899:
        /*2b68*/ 	.byte	0x04, 0x12
        /*2b6a*/ 	.short	(.L_1901 - .L_1900)
	.align		4
.L_1900:
        /*2b6c*/ 	.word	index@(_ZN2at6native18elementwise_kernelILi128ELi4EZNS0_22gpu_kernel_impl_nocastINS0_13BinaryFunctorIsssZZZNS0_16fmod_kernel_cudaERNS_18TensorIteratorBaseEENKUlvE_clEvENKUlvE3_clEvEUlssE_EEEEvS5_RKT_EUliE_EEviT1_)
        /*2b70*/ 	.word	0x00000000


	//----- nvinfo : EIATTR_MIN_STACK_SIZE
	.align		4
.L_1901:
        /*2b74*/ 	.byte	0x04, 0x12
        /*2b76*/ 	.short	(.L_1903 - .L_1902)
	.align		4
.L_1902:
        /*2b78*/ 	.word	index@(_ZN2at6native27unrolled_elementwise_kernelINS0_13BinaryFunctorIsssZZZNS0_16fmod_kernel_cudaERNS_18TensorIteratorBaseEENKUlvE_clEvENKUlvE3_clEvEUlssE_EESt5arrayIPcLm3EELi4E23TrivialOffsetCalculatorILi2EjESC_ILi1EjENS0_6memory15LoadWithoutCastENSF_16StoreWithoutCastEEEviT_T0_T2_T3_T4_T5_)
        /*2b7c*/ 	.word	0x00000000


	//----- nvinfo : EIATTR_MIN_STACK_SIZE
	.align		4
.L_1903:
        /*2b80*/ 	.byte	0x04, 0x12
        /*2b82*/ 	.short	(.L_1905 - .L_1904)
	.align		4
.L_1904:
        /*2b84*/ 	.word	index@(_ZN2at6native29vectorized_elementwise_kernelILi2ENS0_13BinaryFunctorIsssZZZNS0_16fmod_kernel_cudaERNS_18TensorIteratorBaseEENKUlvE_clEvENKUlvE3_clEvEUlssE_EESt5arrayIPcLm3EEEEviT0_T1_)
        /*2b88*/ 	.word	0x00000000


	//----- nvinfo : EIATTR_MIN_STACK_SIZE
	.align		4
.L_1905:
        /*2b8c*/ 	.byte	0x04, 0x12
        /*2b8e*/ 	.short	(.L_1907 - .L_1906)
	.align		4
.L_1906:
        /*2b90*/ 	.word	index@(_ZN2at6native29vectorized_elementwise_kernelILi4ENS0_13BinaryFunctorIsssZZZNS0_16fmod_kernel_cudaERNS_18TensorIteratorBaseEENKUlvE_clEvENKUlvE3_clEvEUlssE_EESt5arrayIPcLm3EEEEviT0_T1_)
        /*2b94*/ 	.word	0x00000000


	//----- nvinfo : EIATTR_MIN_STACK_SIZE
	.align		4
.L_1907:
        /*2b98*/ 	.byte	0x04, 0x12
        /*2b9a*/ 	.short	(.L_1909 - .L_1908)
	.align		4
.L_1908:
        /*2b9c*/ 	.word	index@(_ZN2at6native29vectorized_elementwise_kernelILi8ENS0_13BinaryFunctorIsssZZZNS0_16fmod_kernel_cudaERNS_18TensorIteratorBaseEENKUlvE_clEvENKUlvE3_clEvEUlssE_EESt5arrayIPcLm3EEEEviT0_T1_)
        /*2ba0*/ 	.word	0x00000000


	//----- nvinfo : EIATTR_MIN_STACK_SIZE
	.align		4
.L_1909:
        /*2ba4*/ 	.byte	0x04, 0x12
        /*2ba6*/ 	.short	(.L_1911 - .L_1910)
	.align		4
.L_1910:
        /*2ba8*/ 	.word	index@(_ZN2at6native18elementwise_kernelILi128ELi4EZNS0_15gpu_kernel_implINS0_13BUnaryFunctorIsssZZZNS0_16fmod_kernel_cudaERNS_18TensorIteratorBaseEENKUlvE_clEvENKUlvE3_clEvEUlssE_EEEEvS5_RKT_EUliE_EEviT1_)
        /*2bac*/ 	.word	0x00000000


	//----- nvinfo : EIATTR_MIN_STACK_SIZE
	.align		4
.L_1911:
        /*2bb0*/ 	.byte	0x04, 0x12
        /*2bb2*/ 	.short	(.L_1913 - .L_1912)
	.align		4
.L_1912:
        /*2bb4*/ 	.word	index@(_ZN2at6native27unrolled_elementwise_kernelINS0_13BUnaryFunctorIsssZZZNS0_16fmod_kernel_cudaERNS_18TensorIteratorBaseEENKUlvE_clEvENKUlvE3_clEvEUlssE_EESt5arrayIPcLm2EELi4E23TrivialOffsetCalculatorILi1EjESD_NS0_6memory12LoadWithCastILi1EEENSE_13StoreWithCastILi1EEEEEviT_T0_T2_T3_T4_T5_)
        /*2bb8*/ 	.word	0x00000000


	//----- nvinfo : EIATTR_MIN_STACK_SIZE
	.align		4
.L_1913:
        /*2bbc*/ 	.byte	0x04, 0x12
        /*2bbe*/ 	.short	(.L_1915 - .L_1914)
	.align		4
.L_1914:
        /*2bc0*/ 	.word	index@(_ZN2at6native18elementwise_kernelILi128ELi4EZNS0_22gpu_kernel_impl_nocastINS0_13BUnaryFunctorIsssZZZNS0_16fmod_kernel_cudaERNS_18TensorIteratorBaseEENKUlvE_clEvENKUlvE3_clEvEUlssE_EEEEvS5_RKT_EUliE_EEviT1_)
        /*2bc4*/ 	.word	0x00000000


	//----- nvinfo : EIATTR_MIN_STACK_SIZE
	.align		4
.L_1915:
        /*2bc8*/ 	.byte	0x04, 0x12
        /*2bca*/ 	.short	(.L_1917 - .L_1916)
	.align		4
.L_1916:
        /*2bcc*/ 	.word	index@(_ZN2at6native27unrolled_elementwise_kernelINS0_13BUnaryFunctorIsssZZZNS0_16fmod_kernel_cudaERNS_18TensorIteratorBaseEENKUlvE_clEvENKUlvE3_clEvEUlssE_EESt5arrayIPcLm2EELi4E23TrivialOffsetCalculatorILi1EjESD_NS0_6memory15LoadWithoutCastENSE_16StoreWithoutCastEEEviT_T0_T2_T3_T4_T5_)
        /*2bd0*/ 	.word	0x00000000


	//----- nvinfo : EIATTR_MIN_STACK_SIZE
	.align		4
.L_1917:
        /*2bd4*/ 	.byte	0x04, 0x12
        /*2bd6*/ 	.short	(.L_1919 - .L_1918)
	.align		4
.L_1918:
        /*2bd8*/ 	.word	index@(_ZN2at6native29vectorized_elementwise_kernelILi2ENS0_13BUnaryFunctorIsssZZZNS0_16fmod_kernel_cudaERNS_18TensorIteratorBaseEENKUlvE_clEvENKUlvE3_clEvEUlssE_EESt5arrayIPcLm2EEEEviT0_T1_)
        /*2bdc*/ 	.word	0x00000000


	//----- nvinfo : EIATTR_MIN_STACK_SIZE
	.align		4
.L_1919:
        /*2be0*/ 	.byte	0x04, 0x12
        /*2be2*/ 	.short	(.L_1921 - .L_1920)
	.align		4
.L_1920:
        /*2be4*/ 	.word	index@(_ZN2at6native29vectorized_elementwise_kernelILi4ENS0_13BUnaryFunctorIsssZZZNS0_16fmod_kernel_cudaERNS_18TensorIteratorBaseEENKUlvE_clEvENKUlvE3_clEvEUlssE_EESt5arrayIPcLm2EEEEviT0_T1_)
        /*2be8*/ 	.word	0x00000000


	//----- nvinfo : EIATTR_MIN_STACK_SIZE
	.align		4
.L_1921:
        /*2bec*/ 	.byte	0x04, 0x12
        /*2bee*/ 	.short	(.L_1923 - .L_1922)
	.align		4
.L_1922:
        /*2bf0*/ 	.word	index@(_ZN2at6native29vectorized_elementwise_kernelILi8ENS0_13BUnaryFunctorIsssZZZNS0_16fmod_kernel_cudaERNS_18TensorIteratorBaseEENKUlvE_clEvENKUlvE3_clEvEUlssE_EESt5arrayIPcLm2EEEEviT0_T1_)
        /*2bf4*/ 	.word	0x00000000


	//----- nvinfo : EIATTR_MIN_STACK_SIZE
	.align		4
.L_1923:
        /*2bf8*/ 	.byte	0x04, 0x12
        /*2bfa*/ 	.short	(.L_1925 - .L_1924)
	.align		4
.L_1924:
        /*2bfc*/ 	.word	index@(_ZN2at6native18elementwise_kernelILi128ELi4EZNS0_15gpu_kernel_implINS0_13AUnaryFunctorIsssZZZNS0_16fmod_kernel_cudaERNS_18TensorIteratorBaseEENKUlvE_clEvENKUlvE3_clEvEUlssE_EEEEvS5_RKT_EUliE_EEviT1_)
        /*2c00*/ 	.word	0x00000000


	//----- nvinfo : EIATTR_MIN_STACK_SIZE
	.align		4
.L_1925:
        /*2c04*/ 	.byte	0x04, 0x12
        /*2c06*/ 	.short	(.L_1927 - .L_1926)
	.align		4
.L_1926:
        /*2c08*/ 	.word	index@(_ZN2at6native27unrolled_elementwise_kernelINS0_13AUnaryFunctorIsssZZZNS0_16fmod_kernel_cudaERNS_18TensorIteratorBaseEENKUlvE_clEvENKUlvE3_clEvEUlssE_EESt5arrayIPcLm2EELi4E23TrivialOffsetCalculatorILi1EjESD_NS0_6memory12LoadWithCastILi1EEENSE_13StoreWithCastILi1EEEEEviT_T0_T2_T3_T4_T5_)
        /*2c0c*/ 	.word	0x00000000


	//----- nvinfo : EIATTR_MIN_STACK_SIZE
	.align		4
.L_1927:
        /*2c10*/ 	.byte	0x04, 0x12
        /*2c12*/ 	.short	(.L_1929 - .L_1928)
	.align		4
.L_1928:
        /*2c14*/ 	.word	index@(_ZN2at6native18elementwise_kernelILi128ELi4EZNS0_22gpu_kernel_impl_nocastINS0_13AUnaryFunctorIsssZZZNS0_16fmod_kernel_cudaERNS_18TensorIteratorBaseEENKUlvE_clEvENKUlvE3_clEvEUlssE_EEEEvS5_RKT_EUliE_EEviT1_)
        /*2c18*/ 	.word	0x00000000


	//----- nvinfo : EIATTR_MIN_STACK_SIZE
	.align		4
.L_1929:
        /*2c1c*/ 	.byte	0x04, 0x12
        /*2c1e*/ 	.short	(.L_1931 - .L_1930)
	.align		4
.L_1930:
        /*2c20*/ 	.word	index@(_ZN2at6native27unrolled_elementwise_kernelINS0_13AUnaryFunctorIsssZZZNS0_16fmod_kernel_cudaERNS_18TensorIteratorBaseEENKUlvE_clEvENKUlvE3_clEvEUlssE_EESt5arrayIPcLm2EELi4E23TrivialOffsetCalculatorILi1EjESD_NS0_6memory15LoadWithoutCastENSE_16StoreWithoutCastEEEviT_T0_T2_T3_T4_T5_)
        /*2c24*/ 	.word	0x00000000


	//----- nvinfo : EIATTR_MIN_STACK_SIZE
	.align		4
.L_1931:
        /*2c28*/ 	.byte	0x04, 0x12
        /*2c2a*/ 	.short	(.L_1933 - .L_1932)
	.align		4
.L_1932:
        /*2c2c*/ 	.word	index@(_ZN2at6native29vectorized_elementwise_kernelILi2ENS0_13AUnaryFunctorIsssZZZNS0_16fmod_kernel_cudaERNS_18TensorIteratorBaseEENKUlvE_clEvENKUlvE3_clEvEUlssE_EESt5arrayIPcLm2EEEEviT0_T1_)
        /*2c30*/ 	.word	0x00000000


	//----- nvinfo : EIATTR_MIN_STACK_SIZE
	.align		4
.L_1933:
        /*2c34*/ 	.byte	0x04, 0x12
        /*2c36*/ 	.short	(.L_1935 - .L_1934)
	.align		4
.L_1934:
        /*2c38*/ 	.word	index@(_ZN2at6native29vectorized_elementwise_kernelILi4ENS0_13AUnaryFunctorIsssZZZNS0_16fmod_kernel_cudaERNS_18TensorIteratorBaseEENKUlvE_clEvENKUlvE3_clEvEUlssE_EESt5arrayIPcLm2EEEEviT0_T1_)
        /*2c3c*/ 	.word	0x00000000


	//----- nvinfo : EIATTR_MIN_STACK_SIZE
	.align		4
.L_1935:
        /*2c40*/ 	.byte	0x04, 0x12
        /*2c42*/ 	.short	(.L_1937 - .L_1936)
	.align		4
.L_1936:
        /*2c44*/ 	.word	index@(_ZN2at6native29vectorized_elementwise_kernelILi8ENS0_13AUnaryFunctorIsssZZZNS0_16fmod_kernel_cudaERNS_18TensorIteratorBaseEENKUlvE_clEvENKUlvE3_clEvEUlssE_EESt5arrayIPcLm2EEEEviT0_T1_)
        /*2c48*/ 	.word	0x00000000


	//----- nvinfo : EIATTR_MIN_STACK_SIZE
	.align		4
.L_1937:
        /*2c4c*/ 	.byte	0x04, 0x12
        /*2c4e*/ 	.short	(.L_1939 - .L_1938)
	.align		4
.L_1938:
        /*2c50*/ 	.word	index@(_ZN2at6native18elementwise_kernelILi128ELi4EZNS0_15gpu_kernel_implINS0_13BinaryFunctorIlllZZZNS0_16fmod_kernel_cudaERNS_18TensorIteratorBaseEENKUlvE_clEvENKUlvE2_clEvEUlllE_EEEEvS5_RKT_EUliE_EEviT1_)
        /*2c54*/ 	.word	0x00000000


	//----- nvinfo : EIATTR_MIN_STACK_SIZE
	.align		4
.L_1939:
        /*2c58*/ 	.byte	0x04, 0x12
        /*2c5a*/ 	.short	(.L_1941 - .L_1940)
	.align		4
.L_1940:
        /*2c5c*/ 	.word	index@(_ZN2at6native27unrolled_elementwise_kernelINS0_13BinaryFunctorIlllZZZNS0_16fmod_kernel_cudaERNS_18TensorIteratorBaseEENKUlvE_clEvENKUlvE2_clEvEUlllE_EESt5arrayIPcLm3EELi4E23TrivialOffsetCalculatorILi2EjESC_ILi1EjENS0_6memory12LoadWithCastILi2EEENSF_13StoreWithCastILi1EEEEEviT_T0_T2_T3_T4_T5_)
        /*2c60*/ 	.word	0x00000000


	//----- nvinfo : EIATTR_MIN_STACK_SIZE
	.align		4
.L_1941:
        /*2c64*/ 	.byte	0x04, 0x12
        /*2c66*/ 	.short	(.L_1943 - .L_1942)
	.align		4
.L_1942:
        /*2c68*/ 	.word	index@(_ZN2at6native18elementwise_kernelILi128ELi2EZNS0_22gpu_kernel_impl_nocastINS0_13BinaryFunctorIlllZZZNS0_16fmod_kernel_cudaERNS_18TensorIteratorBaseEENKUlvE_clEvENKUlvE2_clEvEUlllE_EEEEvS5_RKT_EUliE_EEviT1_)
        /*2c6c*/ 	.word	0x00000000


	//----- nvinfo : EIATTR_MIN_STACK_SIZE
	.align		4
.L_1943:
        /*2c70*/ 	.byte	0x04, 0x12
        /*2c72*/ 	.short	(.L_1945 - .L_1944)
	.align		4
.L_1944:
        /*2c74*/ 	.word	index@(_ZN2at6native27unrolled_elementwise_kernelINS0_13BinaryFunctorIlllZZZNS0_16fmod_kernel_cudaERNS_18TensorIteratorBaseEENKUlvE_clEvENKUlvE2_clEvEUlllE_EESt5arrayIPcLm3EELi4E23TrivialOffsetCalculatorILi2EjESC_ILi1EjENS0_6memory15LoadWithoutCastENSF_16StoreWithoutCastEEEviT_T0_T2_T3_T4_T5_)
        /*2c78*/ 	.word	0x00000000


	//----- nvinfo : EIATTR_MIN_STACK_SIZE
	.align		4
.L_1945:
        /*2c7c*/ 	.byte	0x04, 0x12
        /*2c7e*/ 	.short	(.L_1947 - .L_1946)
	.align		4
.L_1946:
        /*2c80*/ 	.word	index@(_ZN2at6native29vectorized_elementwise_kernelILi2ENS0_13BinaryFunctorIlllZZZNS0_16fmod_kernel_cudaERNS_18TensorIteratorBaseEENKUlvE_clEvENKUlvE2_clEvEUlllE_EESt5arrayIPcLm3EEEEviT0_T1_)
        /*2c84*/ 	.word	0x00000000


	//----- nvinfo : EIATTR_MIN_STACK_SIZE
	.align		4
.L_1947:
        /*2c88*/ 	.byte	0x04, 0x12
        /*2c8a*/ 	.short	(.L_1949 - .L_1948)
	.align		4
.L_1948:
        /*2c8c*/ 	.word	index@(_ZN2at6native29vectorized_elementwise_kernelILi4ENS0_13BinaryFunctorIlllZZZNS0_16fmod_kernel_cudaERNS_18TensorIteratorBaseEENKUlvE_clEvENKUlvE2_clEvEUlllE_EESt5arrayIPcLm3EEEEviT0_T1_)
        /*2c90*/ 	.word	0x00000000


	//----- nvinfo : EIATTR_MIN_STACK_SIZE
	.align		4
.L_1949:
        /*2c94*/ 	.byte	0x04, 0x12
        /*2c96*/ 	.short	(.L_1951 - .L_1950)
	.align		4
.L_1950:
        /*2c98*/ 	.word	index@(_ZN2at6native29vectorized_elementwise_kernelILi8ENS0_13BinaryFunctorIlllZZZNS0_16fmod_kernel_cudaERNS_18TensorIteratorBaseEENKUlvE_clEvENKUlvE2_clEvEUlllE_EESt5arrayIPcLm3EEEEviT0_T1_)
        /*2c9c*/ 	.word	0x00000000


	//----- nvinfo : EIATTR_MIN_STACK_SIZE
	.align		4
.L_1951:
        /*2ca0*/ 	.byte	0x04, 0x12
        /*2ca2*/ 	.short	(.L_1953 - .L_1952)
	.align		4
.L_1952:
        /*2ca4*/ 	.word	index@(_ZN2at6native18elementwise_kernelILi128ELi4EZNS0_15gpu_kernel_implINS0_13BUnaryFunctorIlllZZZNS0_16fmod_kernel_cudaERNS_18TensorIteratorBaseEENKUlvE_clEvENKUlvE2_clEvEUlllE_EEEEvS5_RKT_EUliE_EEviT1_)
        /*2ca8*/ 	.word	0x00000000


	//----- nvinfo : EIATTR_MIN_STACK_SIZE
	.align		4
.L_1953:
        /*2cac*/ 	.byte	0x04, 0x12
        /*2cae*/ 	.short	(.L_1955 - .L_1954)
	.align		4
.L_1954:
        /*2cb0*/ 	.word	index@(_ZN2at6native27unrolled_elementwise_kernelINS0_13BUnaryFunctorIlllZZZNS0_16fmod_kernel_cudaERNS_18TensorIteratorBaseEENKUlvE_clEvENKUlvE2_clEvEUlllE_EESt5arrayIPcLm2EELi4E23TrivialOffsetCalculatorILi1EjESD_NS0_6memory12LoadWithCastILi1EEENSE_13StoreWithCastILi1EEEEEviT_T0_T2_T3_T4_T5_)
        /*2cb4*/ 	.word	0x00000000


	//----- nvinfo : EIATTR_MIN_STACK_SIZE
	.align		4
.L_1955:
        /*2cb8*/ 	.byte	0x04, 0x12
        /*2cba*/ 	.short	(.L_1957 - .L_1956)
	.align		4
.L_1956:
        /*2cbc*/ 	.word	index@(_ZN2at6native18elementwise_kernelILi128ELi2EZNS0_22gpu_kernel_impl_nocastINS0_13BUnaryFunctorIlllZZZNS0_16fmod_kernel_cudaERNS_18TensorIteratorBaseEENKUlvE_clEvENKUlvE2_clEvEUlllE_EEEEvS5_RKT_EUliE_EEviT1_)
        /*2cc0*/ 	.word	0x00000000


	//----- nvinfo : EIATTR_MIN_STACK_SIZE
	.align		4
.L_1957:
        /*2cc4*/ 	.byte	0x04, 0x12
        /*2cc6*/ 	.short	(.L_1959 - .L_1958)
	.align		4
.L_1958:
        /*2cc8*/ 	.word	index@(_ZN2at6native27unrolled_elementwise_kernelINS0_13BUnaryFunctorIlllZZZNS0_16fmod_kernel_cudaERNS_18TensorIteratorBaseEENKUlvE_clEvENKUlvE2_clEvEUlllE_EESt5arrayIPcLm2EELi4E23TrivialOffsetCalculatorILi1EjESD_NS0_6memory15LoadWithoutCastENSE_16StoreWithoutCastEEEviT_T0_T2_T3_T4_T5_)
        /*2ccc*/ 	.word	0x00000000


	//----- nvinfo : EIATTR_MIN_STACK_SIZE
	.align		4
.L_1959:
        /*2cd0*/ 	.byte	0x04, 0x12
        /*2cd2*/ 	.short	(.L_1961 - .L_1960)
	.align		4
.L_1960:
        /*2cd4*/ 	.word	index@(_ZN2at6native29vectorized_elementwise_kernelILi2ENS0_13BUnaryFunctorIlllZZZNS0_16fmod_kernel_cudaERNS_18TensorIteratorBaseEENKUlvE_clEvENKUlvE2_clEvEUlllE_EESt5arrayIPcLm2EEEEviT0_T1_)
        /*2cd8*/ 	.word	0x00000000


	//----- nvinfo : EIATTR_MIN_STACK_SIZE
	.align		4
.L_1961:
        /*2cdc*/ 	.byte	0x04, 0x12
        /*2cde*/ 	.short	(.L_1963 - .L_1962)
	.align		4
.L_1962:
        /*2ce0*/ 	.word	index@(_ZN2at6native29vectorized_elementwise_kernelILi4ENS0_13BUnaryFunctorIlllZZZNS0_16fmod_kernel_cudaERNS_18TensorIteratorBaseEENKUlvE_clEvENKUlvE2_clEvEUlllE_EESt5arrayIPcLm2EEEEviT0_T1_)
        /*2ce4*/ 	.word	0x00000000


	//----- nvinfo : EIATTR_MIN_STACK_SIZE
	.align		4
.L_1963:
        /*2ce8*/ 	.byte	0x04, 0x12
        /*2cea*/ 	.short	(.L_1965 - .L_1964)
	.align		4
.L_1964:
        /*2cec*/ 	.word	index@(_ZN2at6native29vectorized_elementwise_kernelILi8ENS0_13BUnaryFunctorIlllZZZNS0_16fmod_kernel_cudaERNS_18TensorIteratorBaseEENKUlvE_clEvENKUlvE2_clEvEUlllE_EESt5arrayIPcLm2EEEEviT0_T1_)
        /*2cf0*/ 	.word	0x00000000


	//----- nvinfo : EIATTR_MIN_STACK_SIZE
	.align		4
.L_1965:
        /*2cf4*/ 	.byte	0x04, 0x12
        /*2cf6*/ 	.short	(.L_1967 - .L_1966)
	.align		4
.L_1966:
        /*2cf8*/ 	.word	index@(_ZN2at6native18elementwise_kernelILi128ELi4EZNS0_15gpu_kernel_implINS0_13AUnaryFunctorIlllZZZNS0_16fmod_kernel_cudaERNS_18TensorIteratorBaseEENKUlvE_clEvENKUlvE2_clEvEUlllE_EEEEvS5_RKT_EUliE_EEviT1_)
        /*2cfc*/ 	.word	0x00000000


	//----- nvinfo : EIATTR_MIN_STACK_SIZE
	.align		4
.L_1967:
        /*2d00*/ 	.byte	0x04, 0x12
        /*2d02*/ 	.short	(.L_1969 - .L_1968)
	.align		4
.L_1968:
        /*2d04*/ 	.word	index@(_ZN2at6native27unrolled_elementwise_kernelINS0_13AUnaryFunctorIlllZZZNS0_16fmod_kernel_cudaERNS_18TensorIteratorBaseEENKUlvE_clEvENKUlvE2_clEvEUlllE_EESt5arrayIPcLm2EELi4E23TrivialOffsetCalculatorILi1EjESD_NS0_6memory12LoadWithCastILi1EEENSE_13StoreWithCastILi1EEEEEviT_T0_T2_T3_T4_T5_)
        /*2d08*/ 	.word	0x00000000


	//----- nvinfo : EIATTR_MIN_STACK_SIZE
	.align		4
.L_1969:
        /*2d0c*/ 	.byte	0x04, 0x12
        /*2d0e*/ 	.short	(.L_1971 - .L_1970)
	.align		4
.L_1970:
        /*2d10*/ 	.word	index@(_ZN2at6native18elementwise_kernelILi128ELi2EZNS0_22gpu_kernel_impl_nocastINS0_13AUnaryFunctorIlllZZZNS0_16fmod_kernel_cudaERNS_18TensorIteratorBaseEENKUlvE_clEvENKUlvE2_clEvEUlllE_EEEEvS5_RKT_EUliE_EEviT1_)
        /*2d14*/ 	.word	0x00000000


	//----- nvinfo : EIATTR_MIN_STACK_SIZE
	.align		4
.L_1971:
        /*2d18*/ 	.byte	0x04, 0x12
        /*2d1a*/ 	.short	(.L_1973 - .L_1972)
	.align		4
.L_1972:
        /*2d1c*/ 	.word	index@(_ZN2at6native27unrolled_elementwise_kernelINS0_13AUnaryFunctorIlllZZZNS0_16fmod_kernel_cudaERNS_18TensorIteratorBaseEENKUlvE_clEvENKUlvE2_clEvEUlllE_EESt5arrayIPcLm2EELi4E23TrivialOffsetCalculatorILi1EjESD_NS0_6memory15LoadWithoutCastENSE_16StoreWithoutCastEEEviT_T0_T2_T3_T4_T5_)
        /*2d20*/ 	.word	0x00000000


	//----- nvinfo : EIATTR_MIN_STACK_SIZE
	.align		4
.L_1973:
        /*2d24*/ 	.byte	0x04, 0x12
        /*2d26*/ 	.short	(.L_1975 - .L_1974)
	.align		4
.L_1974:
        /*2d28*/ 	.word	index@(_ZN2at6native29vectorized_elementwise_kernelILi2ENS0_13AUnaryFunctorIlllZZZNS0_16fmod_kernel_cudaERNS_18TensorIteratorBaseEENKUlvE_clEvENKUlvE2_clEvEUlllE_EESt5arrayIPcLm2EEEEviT0_T1_)
        /*2d2c*/ 	.word	0x00000000


	//----- nvinfo : EIATTR_MIN_STACK_SIZE
	.align		4
.L_1975:
        /*2d30*/ 	.byte	0x04, 0x12
        /*2d32*/ 	.short	(.L_1977 - .L_1976)
	.align		4
.L_1976:
        /*2d34*/ 	.word	index@(_ZN2at6native29vectorized_elementwise_kernelILi4ENS0_13AUnaryFunctorIlllZZZNS0_16fmod_kernel_cudaERNS_18TensorIteratorBaseEENKUlvE_clEvENKUlvE2_clEvEUlllE_EESt5arrayIPcLm2EEEEviT0_T1_)
        /*2d38*/ 	.word	0x00000000


	//----- nvinfo : EIATTR_MIN_STACK_SIZE
	.align		4
.L_1977:
        /*2d3c*/ 	.byte	0x04, 0x12
        /*2d3e*/ 	.short	(.L_1979 - .L_1978)
	.align		4
.L_1978:
        /*2d40*/ 	.word	index@(_ZN2at6native29vectorized_elementwise_kernelILi8ENS0_13AUnaryFunctorIlllZZZNS0_16fmod_kernel_cudaERNS_18TensorIteratorBaseEENKUlvE_clEvENKUlvE2_clEvEUlllE_EESt5arrayIPcLm2EEEEviT0_T1_)
        /*2d44*/ 	.word	0x00000000


	//----- nvinfo : EIATTR_MIN_STACK_SIZE
	.align		4
.L_1979:
        /*2d48*/ 	.byte	0x04, 0x12
        /*2d4a*/ 	.short	(.L_1981 - .L_1980)
	.align		4
.L_1980:
        /*2d4c*/ 	.word	index@(_ZN2at6native18elementwise_kernelILi128ELi4EZNS0_15gpu_kernel_implINS0_13BinaryFunctorIiiiZZZNS0_16fmod_kernel_cudaERNS_18TensorIteratorBaseEENKUlvE_clEvENKUlvE1_clEvEUliiE_EEEEvS5_RKT_EUliE_EEviT1_)
        /*2d50*/ 	.word	0x00000000


	//----- nvinfo : EIATTR_MIN_STACK_SIZE
	.align		4
.L_1981:
        /*2d54*/ 	.byte	0x04, 0x12
        /*2d56*/ 	.short	(.L_1983 - .L_1982)
	.align		4
.L_1982:
        /*2d58*/ 	.word	index@(_ZN2at6native27unrolled_elementwise_kernelINS0_13BinaryFunctorIiiiZZZNS0_16fmod_kernel_cudaERNS_18TensorIteratorBaseEENKUlvE_clEvENKUlvE1_clEvEUliiE_EESt5arrayIPcLm3EELi4E23TrivialOffsetCalculatorILi2EjESC_ILi1EjENS0_6memory12LoadWithCastILi2EEENSF_13StoreWithCastILi1EEEEEviT_T0_T2_T3_T4_T5_)
        /*2d5c*/ 	.word	0x00000000


	//----- nvinfo : EIATTR_MIN_STACK_SIZE
	.align		4
.L_1983:
        /*2d60*/ 	.byte	0x04, 0x12
        /*2d62*/ 	.short	(.L_1985 - .L_1984)
	.align		4
.L_1984:
        /*2d64*/ 	.word	index@(_ZN2at6native18elementwise_kernelILi128ELi2EZNS0_22gpu_kernel_impl_nocastINS0_13BinaryFunctorIiiiZZZNS0_16fmod_kernel_cudaERNS_18TensorIteratorBaseEENKUlvE_clEvENKUlvE1_clEvEUliiE_EEEEvS5_RKT_EUliE_EEviT1_)
        /*2d68*/ 	.word	0x00000000


	//----- nvinfo : EIATTR_MIN_STACK_SIZE
	.align		4
.L_1985:
        /*2d6c*/ 	.byte	0x04, 0x12
        /*2d6e*/ 	.short	(.L_1987 - .L_1986)
	.align		4
.L_1986:
        /*2d70*/ 	.word	index@(_ZN2at6native27unrolled_elementwise_kernelINS0_13BinaryFunctorIiiiZZZNS0_16fmod_kernel_cudaERNS_18TensorIteratorBaseEENKUlvE_clEvENKUlvE1_clEvEUliiE_EESt5arrayIPcLm3EELi4E23TrivialOffsetCalculatorILi2EjESC_ILi1EjENS0_6memory15LoadWithoutCastENSF_16StoreWithoutCastEEEviT_T0_T2_T3_T4_T5_)
        /*2d74*/ 	.word	0x00000000


	//----- nvinfo : EIATTR_MIN_STACK_SIZE
	.align		4
.L_1987:
        /*2d78*/ 	.byte	0x04, 0x12
        /*2d7a*/ 	.short	(.L_1989 - .L_1988)
	.align		4
.L_1988:
        /*2d7c*/ 	.word	index@(_ZN2at6native29vectorized_elementwise_kernelILi2ENS0_13BinaryFunctorIiiiZZZNS0_16fmod_kernel_cudaERNS_18TensorIteratorBaseEENKUlvE_clEvENKUlvE1_clEvEUliiE_EESt5arrayIPcLm3EEEEviT0_T1_)
        /*2d80*/ 	.word	0x00000000


	//----- nvinfo : EIATTR_MIN_STACK_SIZE
	.align		4
.L_1989:
        /*2d84*/ 	.byte	0x04, 0x12
        /*2d86*/ 	.short	(.L_1991 - .L_1990)
	.align		4
.L_1990:
        /*2d88*/ 	.word	index@(_ZN2at6native29vectorized_elementwise_kernelILi4ENS0_13BinaryFunctorIiiiZZZNS0_16fmod_kernel_cudaERNS_18TensorIteratorBaseEENKUlvE_clEvENKUlvE1_clEvEUliiE_EESt5arrayIPcLm3EEEEviT0_T1_)
        /*2d8c*/ 	.word	0x00000000


	//----- nvinfo : EIATTR_MIN_STACK_SIZE
	.align		4
.L_1991:
        /*2d90*/ 	.byte	0x04, 0x12
        /*2d92*/ 	.short	(.L_1993 - .L_1992)
	.align		4
.L_1992:
        /*2d94*/ 	.word	index@(_ZN2at6native29vectorized_elementwise_kernelILi8ENS0_13BinaryFunctorIiiiZZZNS0_16fmod_kernel_cudaERNS_18TensorIteratorBaseEENKUlvE_clEvENKUlvE1_clEvEUliiE_EESt5arrayIPcLm3EEEEviT0_T1_)
        /*2d98*/ 	.word	0x00000000


	//----- nvinfo : EIATTR_MIN_STACK_SIZE
	.align		4
.L_1993:
        /*2d9c*/ 	.byte	0x04, 0x12
        /*2d9e*/ 	.short	(.L_1995 - .L_1994)
	.align		4
.L_1994:
        /*2da0*/ 	.word	index@(_ZN2at6native18elementwise_kernelILi128ELi4EZNS0_15gpu_kernel_implINS0_13BUnaryFunctorIiiiZZZNS0_16fmod_kernel_cudaERNS_18TensorIteratorBaseEENKUlvE_clEvENKUlvE1_clEvEUliiE_EEEEvS5_RKT_EUliE_EEviT1_)
        /*2da4*/ 	.word	0x00000000


	//----- nvinfo : EIATTR_MIN_STACK_SIZE
	.align		4
.L_1995:
        /*2da8*/ 	.byte	0x04, 0x12
        /*2daa*/ 	.short	(.L_1997 - .L_1996)
	.align		4
.L_1996:
        /*2dac*/ 	.word	index@(_ZN2at6native27unrolled_elementwise_kernelINS0_13BUnaryFunctorIiiiZZZNS0_16fmod_kernel_cudaERNS_18TensorIteratorBaseEENKUlvE_clEvENKUlvE1_clEvEUliiE_EESt5arrayIPcLm2EELi4E23TrivialOffsetCalculatorILi1EjESD_NS0_6memory12LoadWithCastILi1EEENSE_13StoreWithCastILi1EEEEEviT_T0_T2_T3_T4_T5_)
        /*2db0*/ 	.word	0x00000000


	//----- nvinfo : EIATTR_MIN_STACK_SIZE
	.align		4
.L_1997:
        /*2db4*/ 	.byte	0x04, 0x12
        /*2db6*/ 	.short	(.L_1999 - .L_1998)
	.align		4
.L_1998:
        /*2db8*/ 	.word	index@(_ZN2at6native18elementwise_kernelILi128ELi2EZNS0_22gpu_kernel_impl_nocastINS0_13BUnaryFunctorIiiiZZZNS0_16fmod_kernel_cudaERNS_18TensorIteratorBaseEENKUlvE_clEvENKUlvE1_clEvEUliiE_EEEEvS5_RKT_EUliE_EEviT1_)
        /*2dbc*/ 	.word	0x00000000


	//----- nvinfo : EIATTR_MIN_STACK_SIZE
	.align		4
.L_1999:
        /*2dc0*/ 	.byte	0x04, 0x12
        /*2dc2*/ 	.short	(.L_2001 - .L_2000)
	.align		4
.L_2000:
        /*2dc4*/ 	.word	index@(_ZN2at6native27unrolled_elementwise_kernelINS0_13BUnaryFunctorIiiiZZZNS0_16fmod_kernel_cudaERNS_18TensorIteratorBaseEENKUlvE_clEvENKUlvE1_clEvEUliiE_EESt5arrayIPcLm2EELi4E23TrivialOffsetCalculatorILi1EjESD_NS0_6memory15LoadWithoutCastENSE_16StoreWithoutCastEEEviT_T0_T2_T3_T4_T5_)
        /*2dc8*/ 	.word	0x00000000


	//----- nvinfo : EIATTR_MIN_STACK_SIZE
	.align		4
.L_2001:
        /*2dcc*/ 	.byte	0x04, 0x12
        /*2dce*/ 	.short	(.L_2003 - .L_2002)
	.align		4
.L_2002:
        /*2dd0*/ 	.word	index@(_ZN2at6native29vectorized_elementwise_kernelILi2ENS0_13BUnaryFunctorIiiiZZZNS0_16fmod_kernel_cudaERNS_18TensorIteratorBaseEENKUlvE_clEvENKUlvE1_clEvEUliiE_EESt5arrayIPcLm2EEEEviT0_T1_)
        /*2dd4*/ 	.word	0x00000000


	//----- nvinfo : EIATTR_MIN_STACK_SIZE
	.align		4
.L_2003:
        /*2dd8*/ 	.byte	0x04, 0x12
        /*2dda*/ 	.short	(.L_2005 - .L_2004)
	.align		4
.L_2004:
        /*2ddc*/ 	.word	index@(_ZN2at6native29vectorized_elementwise_kernelILi4ENS0_13BUnaryFunctorIiiiZZZNS0_16fmod_kernel_cudaERNS_18TensorIteratorBaseEENKUlvE_clEvENKUlvE1_clEvEUliiE_EESt5arrayIPcLm2EEEEviT0_T1_)
        /*2de0*/ 	.word	0x00000000


	//----- nvinfo : EIATTR_MIN_STACK_SIZE
	.align		4
.L_2005:
        /*2de4*/ 	.byte	0x04, 0x12
        /*2de6*/ 	.short	(.L_2007 - .L_2006)
	.align		4
.L_2006:
        /*2de8*/ 	.word	index@(_ZN2at6native29vectorized_elementwise_kernelILi8ENS0_13BUnaryFunctorIiiiZZZNS0_16fmod_kernel_cudaERNS_18TensorIteratorBaseEENKUlvE_clEvENKUlvE1_clEvEUliiE_EESt5arrayIPcLm2EEEEviT0_T1_)
        /*2dec*/ 	.word	0x00000000


	//----- nvinfo : EIATTR_MIN_STACK_SIZE
	.align		4
.L_2007:
        /*2df0*/ 	.byte	0x04, 0x12
        /*2df2*/ 	.short	(.L_2009 - .L_2008)
	.align		4
.L_2008:
        /*2df4*/ 	.word	index@(_ZN2at6native18elementwise_kernelILi128ELi4EZNS0_15gpu_kernel_implINS0_13AUnaryFunctorIiiiZZZNS0_16fmod_kernel_cudaERNS_18TensorIteratorBaseEENKUlvE_clEvENKUlvE1_clEvEUliiE_EEEEvS5_RKT_EUliE_EEviT1_)
        /*2df8*/ 	.word	0x00000000


	//----- nvinfo : EIATTR_MIN_STACK_SIZE
	.align		4
.L_2009:
        /*2dfc*/ 	.byte	0x04, 0x12
        /*2dfe*/ 	.short	(.L_2011 - .L_2010)
	.align		4
.L_2010:
        /*2e00*/ 	.word	index@(_ZN2at6native27unrolled_elementwise_kernelINS0_13AUnaryFunctorIiiiZZZNS0_16fmod_kernel_cudaERNS_18TensorIteratorBaseEENKUlvE_clEvENKUlvE1_clEvEUliiE_EESt5arrayIPcLm2EELi4E23TrivialOffsetCalculatorILi1EjESD_NS0_6memory12LoadWithCastILi1EEENSE_13StoreWithCastILi1EEEEEviT_T0_T2_T3_T4_T5_)
        /*2e04*/ 	.word	0x00000000


	//----- nvinfo : EIATTR_MIN_STACK_SIZE
	.align		4
.L_2011:
        /*2e08*/ 	.byte	0x04, 0x12
        /*2e0a*/ 	.short	(.L_2013 - .L_2012)
	.align		4
.L_2012:
        /*2e0c*/ 	.word	index@(_ZN2at6native18elementwise_kernelILi128ELi2EZNS0_22gpu_kernel_impl_nocastINS0_13AUnaryFunctorIiiiZZZNS0_16fmod_kernel_cudaERNS_18TensorIteratorBaseEENKUlvE_clEvENKUlvE1_clEvEUliiE_EEEEvS5_RKT_EUliE_EEviT1_)
        /*2e10*/ 	.word	0x00000000


	//----- nvinfo : EIATTR_MIN_STACK_SIZE
	.align		4
.L_2013:
        /*2e14*/ 	.byte	0x04, 0x12
        /*2e16*/ 	.short	(.L_2015 - .L_2014)
	.align		4
.L_2014:
        /*2e18*/ 	.word	index@(_ZN2at6native27unrolled_elementwise_kernelINS0_13AUnaryFunctorIiiiZZZNS0_16fmod_kernel_cudaERNS_18TensorIteratorBaseEENKUlvE_clEvENKUlvE1_clEvEUliiE_EESt5arrayIPcLm2EELi4E23TrivialOffsetCalculatorILi1EjESD_NS0_6memory15LoadWithoutCastENSE_16StoreWithoutCastEEEviT_T0_T2_T3_T4_T5_)
        /*2e1c*/ 	.word	0x00000000


	//----- nvinfo : EIATTR_MIN_STACK_SIZE
	.align		4
.L_2015:
        /*2e20*/ 	.byte	0x04, 0x12
        /*2e22*/ 	.short	(.L_2017 - .L_2016)
	.align		4
.L_2016:
        /*2e24*/ 	.word	index@(_ZN2at6native29vectorized_elementwise_kernelILi2ENS0_13AUnaryFunctorIiiiZZZNS0_16fmod_kernel_cudaERNS_18TensorIteratorBaseEENKUlvE_clEvENKUlvE1_clEvEUliiE_EESt5arrayIPcLm2EEEEviT0_T1_)
        /*2e28*/ 	.word	0x00000000


	//----- nvinfo : EIATTR_MIN_STACK_SIZE
	.align		4
.L_2017:
        /*2e2c*/ 	.byte	0x04, 0x12
        /*2e2e*/ 	.short	(.L_2019 - .L_2018)
	.align		4
.L_2018:
        /*2e30*/ 	.word	index@(_ZN2at6native29vectorized_elementwise_kernelILi4ENS0_13AUnaryFunctorIiiiZZZNS0_16fmod_kernel_cudaERNS_18TensorIteratorBaseEENKUlvE_clEvENKUlvE1_clEvEUliiE_EESt5arrayIPcLm2EEEEviT0_T1_)
        /*2e34*/ 	.word	0x00000000


	//----- nvinfo : EIATTR_MIN_STACK_SIZE
	.align		4
.L_2019:
        /*2e38*/ 	.byte	0x04, 0x12
        /*2e3a*/ 	.short	(.L_2021 - .L_2020)
	.align		4
.L_2020:
        /*2e3c*/ 	.word	index@(_ZN2at6native29vectorized_elementwise_kernelILi8ENS0_13AUnaryFunctorIiiiZZZNS0_16fmod_kernel_cudaERNS_18TensorIteratorBaseEENKUlvE_clEvENKUlvE1_clEvEUliiE_EESt5arrayIPcLm2EEEEviT0_T1_)
        /*2e40*/ 	.word	0x00000000


	//----- nvinfo : EIATTR_MIN_STACK_SIZE
	.align		4
.L_2021:
        /*2e44*/ 	.byte	0x04, 0x12
        /*2e46*/ 	.short	(.L_2023 - .L_2022)
	.align		4
.L_2022:
        /*2e48*/ 	.word	index@(_ZN2at6native18elementwise_kernelILi128ELi4EZNS0_15gpu_kernel_implINS0_13BinaryFunctorIaaaZZZNS0_16fmod_kernel_cudaERNS_18TensorIteratorBaseEENKUlvE_clEvENKUlvE0_clEvEUlaaE_EEEEvS5_RKT_EUliE_EEviT1_)
        /*2e4c*/ 	.word	0x00000000


	//----- nvinfo : EIATTR_MIN_STACK_SIZE
	.align		4
.L_2023:
        /*2e50*/ 	.byte	0x04, 0x12
        /*2e52*/ 	.short	(.L_2025 - .L_2024)
	.align		4
.L_2024:
        /*2e54*/ 	.word	index@(_ZN2at6native27unrolled_elementwise_kernelINS0_13BinaryFunctorIaaaZZZNS0_16fmod_kernel_cudaERNS_18TensorIteratorBaseEENKUlvE_clEvENKUlvE0_clEvEUlaaE_EESt5arrayIPcLm3EELi4E23TrivialOffsetCalculatorILi2EjESC_ILi1EjENS0_6memory12LoadWithCastILi2EEENSF_13StoreWithCastILi1EEEEEviT_T0_T2_T3_T4_T5_)
        /*2e58*/ 	.word	0x00000000


	//----- nvinfo : EIATTR_MIN_STACK_SIZE
	.align		4
.L_2025:
        /*2e5c*/ 	.byte	0x04, 0x12
        /*2e5e*/ 	.short	(.L_2027 - .L_2026)
	.align		4
.L_2026:
        /*2e60*/ 	.word	index@(_ZN2at6native18elementwise_kernelILi128ELi4EZNS0_22gpu_kernel_impl_nocastINS0_13BinaryFunctorIaaaZZZNS0_16fmod_kernel_cudaERNS_18TensorIteratorBaseEENKUlvE_clEvENKUlvE0_clEvEUlaaE_EEEEvS5_RKT_EUliE_EEviT1_)
        /*2e64*/ 	.word	0x00000000


	//----- nvinfo : EIATTR_MIN_STACK_SIZE
	.align		4
.L_2027:
        /*2e68*/ 	.byte	0x04, 0x12
        /*2e6a*/ 	.short	(.L_2029 - .L_2028)
	.align		4
.L_2028:
        /*2e6c*/ 	.word	index@(_ZN2at6native27unrolled_elementwise_kernelINS0_13BinaryFunctorIaaaZZZNS0_16fmod_kernel_cudaERNS_18TensorIteratorBaseEENKUlvE_clEvENKUlvE0_clEvEUlaaE_EESt5arrayIPcLm3EELi4E23TrivialOffsetCalculatorILi2EjESC_ILi1EjENS0_6memory15LoadWithoutCastENSF_16StoreWithoutCastEEEviT_T0_T2_T3_T4_T5_)
        /*2e70*/ 	.word	0x00000000


	//----- nvinfo : EIATTR_MIN_STACK_SIZE
	.align		4
.L_2029:
        /*2e74*/ 	.byte	0x04, 0x12
        /*2e76*/ 	.short	(.L_2031 - .L_2030)
	.align		4
.L_2030:
        /*2e78*/ 	.word	index@(_ZN2at6native29vectorized_elementwise_kernelILi2ENS0_13BinaryFunctorIaaaZZZNS0_16fmod_kernel_cudaERNS_18TensorIteratorBaseEENKUlvE_clEvENKUlvE0_clEvEUlaaE_EESt5arrayIPcLm3EEEEviT0_T1_)
        /*2e7c*/ 	.word	0x00000000


	//----- nvinfo : EIATTR_MIN_STACK_SIZE
	.align		4
.L_2031:
        /*2e80*/ 	.byte	0x04, 0x12
        /*2e82*/ 	.short	(.L_2033 - .L_2032)
	.align		4
.L_2032:
        /*2e84*/ 	.word	index@(_ZN2at6native29vectorized_elementwise_kernelILi4ENS0_13BinaryFunctorIaaaZZZNS0_16fmod_kernel_cudaERNS_18TensorIteratorBaseEENKUlvE_clEvENKUlvE0_clEvEUlaaE_EESt5arrayIPcLm3EEEEviT0_T1_)
        /*2e88*/ 	.word	0x00000000


	//----- nvinfo : EIATTR_MIN_STACK_SIZE
	.align		4
.L_2033:
        /*2e8c*/ 	.byte	0x04, 0x12
        /*2e8e*/ 	.short	(.L_2035 - .L_2034)
	.align		4
.L_2034:
        /*2e90*/ 	.word	index@(_ZN2at6native29vectorized_elementwise_kernelILi8ENS0_13BinaryFunctorIaaaZZZNS0_16fmod_kernel_cudaERNS_18TensorIteratorBaseEENKUlvE_clEvENKUlvE0_clEvEUlaaE_EESt5arrayIPcLm3EEEEviT0_T1_)
        /*2e94*/ 	.word	0x00000000


	//----- nvinfo : EIATTR_MIN_STACK_SIZE
	.align		4
.L_2035:
        /*2e98*/ 	.byte	0x04, 0x12
        /*2e9a*/ 	.short	(.L_2037 - .L_2036)
	.align		4
.L_2036:
        /*2e9c*/ 	.word	index@(_ZN2at6native18elementwise_kernelILi128ELi4EZNS0_15gpu_kernel_implINS0_13BUnaryFunctorIaaaZZZNS0_16fmod_kernel_cudaERNS_18TensorIteratorBaseEENKUlvE_clEvENKUlvE0_clEvEUlaaE_EEEEvS5_RKT_EUliE_EEviT1_)
        /*2ea0*/ 	.word	0x00000000


	//----- nvinfo : EIATTR_MIN_STACK_SIZE
	.align		4
.L_2037:
        /*2ea4*/ 	.byte	0x04, 0x12
        /*2ea6*/ 	.short	(.L_2039 - .L_2038)
	.align		4
.L_2038:
        /*2ea8*/ 	.word	index@(_ZN2at6native27unrolled_elementwise_kernelINS0_13BUnaryFunctorIaaaZZZNS0_16fmod_kernel_cudaERNS_18TensorIteratorBaseEENKUlvE_clEvENKUlvE0_clEvEUlaaE_EESt5arrayIPcLm2EELi4E23TrivialOffsetCalculatorILi1EjESD_NS0_6memory12LoadWithCastILi1EEENSE_13StoreWithCastILi1EEEEEviT_T0_T2_T3_T4_T5_)
        /*2eac*/ 	.word	0x00000000


	//----- nvinfo : EIATTR_MIN_STACK_SIZE
	.align		4
.L_2039:
        /*2eb0*/ 	.byte	0x04, 0x12
        /*2eb2*/ 	.short	(.L_2041 - .L_2040)
	.align		4
.L_2040:
        /*2eb4*/ 	.word	index@(_ZN2at6native18elementwise_kernelILi128ELi4EZNS0_22gpu_kernel_impl_nocastINS0_13BUnaryFunctorIaaaZZZNS0_16fmod_kernel_cudaERNS_18TensorIteratorBaseEENKUlvE_clEvENKUlvE0_clEvEUlaaE_EEEEvS5_RKT_EUliE_EEviT1_)
        /*2eb8*/ 	.word	0x00000000


	//----- nvinfo : EIATTR_MIN_STACK_SIZE
	.align		4
.L_2041:
        /*2ebc*/ 	.byte	0x04, 0x12
        /*2ebe*/ 	.short	(.L_2043 - .L_2042)
	.align		4
.L_2042:
        /*2ec0*/ 	.word	index@(_ZN2at6native27unrolled_elementwise_kernelINS0_13BUnaryFunctorIaaaZZZNS0_16fmod_kernel_cudaERNS_18TensorIteratorBaseEENKUlvE_clEvENKUlvE0_clEvEUlaaE_EESt5arrayIPcLm2EELi4E23TrivialOffsetCalculatorILi1EjESD_NS0_6memory15LoadWithoutCastENSE_16StoreWithoutCastEEEviT_T0_T2_T3_T4_T5_)
        /*2ec4*/ 	.word	0x00000000


	//----- nvinfo : EIATTR_MIN_STACK_SIZE
	.align		4
.L_2043:
        /*2ec8*/ 	.byte	0x04, 0x12
        /*2eca*/ 	.short	(.L_2045 - .L_2044)
	.align		4
.L_2044:
        /*2ecc*/ 	.word	index@(_ZN2at6native29vectorized_elementwise_kernelILi2ENS0_13BUnaryFunctorIaaaZZZNS0_16fmod_kernel_cudaERNS_18TensorIteratorBaseEENKUlvE_clEvENKUlvE0_clEvEUlaaE_EESt5arrayIPcLm2EEEEviT0_T1_)
        /*2ed0*/ 	.word	0x00000000


	//----- nvinfo : EIATTR_MIN_STACK_SIZE
	.align		4
.L_2045:
        /*2ed4*/ 	.byte	0x04, 0x12
        /*2ed6*/ 	.short	(.L_2047 - .L_2046)
	.align		4
.L_2046:
        /*2ed8*/ 	.word	index@(_ZN2at6native29vectorized_elementwise_kernelILi4ENS0_13BUnaryFunctorIaaaZZZNS0_16fmod_kernel_cudaERNS_18TensorIteratorBaseEENKUlvE_clEvENKUlvE0_clEvEUlaaE_EESt5arrayIPcLm2EEEEviT0_T1_)
        /*2edc*/ 	.word	0x00000000


	//----- nvinfo : EIATTR_MIN_STACK_SIZE
	.align		4
.L_2047:
        /*2ee0*/ 	.byte	0x04, 0x12
        /*2ee2*/ 	.short	(.L_2049 - .L_2048)
	.align		4
.L_2048:
        /*2ee4*/ 	.word	index@(_ZN2at6native29vectorized_elementwise_kernelILi8ENS0_13BUnaryFunctorIaaaZZZNS0_16fmod_kernel_cudaERNS_18TensorIteratorBaseEENKUlvE_clEvENKUlvE0_clEvEUlaaE_EESt5arrayIPcLm2EEEEviT0_T1_)
        /*2ee8*/ 	.word	0x00000000


	//----- nvinfo : EIATTR_MIN_STACK_SIZE
	.align		4
.L_2049:
        /*2eec*/ 	.byte	0x04, 0x12
        /*2eee*/ 	.short	(.L_2051 - .L_2050)
	.align		4
.L_2050:
        /*2ef0*/ 	.word	index@(_ZN2at6native18elementwise_kernelILi128ELi4EZNS0_15gpu_kernel_implINS0_13AUnaryFunctorIaaaZZZNS0_16fmod_kernel_cudaERNS_18TensorIteratorBaseEENKUlvE_clEvENKUlvE0_clEvEUlaaE_EEEEvS5_RKT_EUliE_EEviT1_)
        /*2ef4*/ 	.word	0x00000000


	//----- nvinfo : EIATTR_MIN_STACK_SIZE
	.align		4
.L_2051:
        /*2ef8*/ 	.byte	0x04, 0x12
        /*2efa*/ 	.short	(.L_2053 - .L_2052)
	.align		4
.L_2052:
        /*2efc*/ 	.word	index@(_ZN2at6native27unrolled_elementwise_kernelINS0_13AUnaryFunctorIaaaZZZNS0_16fmod_kernel_cudaERNS_18TensorIteratorBaseEENKUlvE_clEvENKUlvE0_clEvEUlaaE_EESt5arrayIPcLm2EELi4E23TrivialOffsetCalculatorILi1EjESD_NS0_6memory12LoadWithCastILi1EEENSE_13StoreWithCastILi1EEEEEviT_T0_T2_T3_T4_T5_)
        /*2f00*/ 	.word	0x00000000


	//----- nvinfo : EIATTR_MIN_STACK_SIZE
	.align		4
.L_2053:
        /*2f04*/ 	.byte	0x04, 0x12
        /*2f06*/ 	.short	(.L_2055 - .L_2054)
	.align		4
.L_2054:
        /*2f08*/ 	.word	index@(_ZN2at6native18elementwise_kernelILi128ELi4EZNS0_22gpu_kernel_impl_nocastINS0_13AUnaryFunctorIaaaZZZNS0_16fmod_kernel_cudaERNS_18TensorIteratorBaseEENKUlvE_clEvENKUlvE0_clEvEUlaaE_EEEEvS5_RKT_EUliE_EEviT1_)
        /*2f0c*/ 	.word	0x00000000


	//----- nvinfo : EIATTR_MIN_STACK_SIZE
	.align		4
.L_2055:
        /*2f10*/ 	.byte	0x04, 0x12
        /*2f12*/ 	.short	(.L_2057 - .L_2056)
	.align		4
.L_2056:
        /*2f14*/ 	.word	index@(_ZN2at6native27unrolled_elementwise_kernelINS0_13AUnaryFunctorIaaaZZZNS0_16fmod_kernel_cudaERNS_18TensorIteratorBaseEENKUlvE_clEvENKUlvE0_clEvEUlaaE_EESt5arrayIPcLm2EELi4E23TrivialOffsetCalculatorILi1EjESD_NS0_6memory15LoadWithoutCastENSE_16StoreWithoutCastEEEviT_T0_T2_T3_T4_T5_)
        /*2f18*/ 	.word	0x00000000


	//----- nvinfo : EIATTR_MIN_STACK_SIZE
	.align		4
.L_2057:
        /*2f1c*/ 	.byte	0x04, 0x12
        /*2f1e*/ 	.short	(.L_2059 - .L_2058)
	.align		4
.L_2058:
        /*2f20*/ 	.word	index@(_ZN2at6native29vectorized_elementwise_kernelILi2ENS0_13AUnaryFunctorIaaaZZZNS0_16fmod_kernel_cudaERNS_18TensorIteratorBaseEENKUlvE_clEvENKUlvE0_clEvEUlaaE_EESt5arrayIPcLm2EEEEviT0_T1_)
        /*2f24*/ 	.word	0x00000000


	//----- nvinfo : EIATTR_MIN_STACK_SIZE
	.align		4
.L_2059:
        /*2f28*/ 	.byte	0x04, 0x12
        /*2f2a*/ 	.short	(.L_2061 - .L_2060)
	.align		4
.L_2060:
        /*2f2c*/ 	.word	index@(_ZN2at6native29vectorized_elementwise_kernelILi4ENS0_13AUnaryFunctorIaaaZZZNS0_16fmod_kernel_cudaERNS_18TensorIteratorBaseEENKUlvE_clEvENKUlvE0_clEvEUlaaE_EESt5arrayIPcLm2EEEEviT0_T1_)
        /*2f30*/ 	.word	0x00000000


	//----- nvinfo : EIATTR_MIN_STACK_SIZE
	.align		4
.L_2061:
        /*2f34*/ 	.byte	0x04, 0x12
        /*2f36*/ 	.short	(.L_2063 - .L_2062)
	.align		4
.L_2062:
        /*2f38*/ 	.word	index@(_ZN2at6native29vectorized_elementwise_kernelILi8ENS0_13AUnaryFunctorIaaaZZZNS0_16fmod_kernel_cudaERNS_18TensorIteratorBaseEENKUlvE_clEvENKUlvE0_clEvEUlaaE_EESt5arrayIPcLm2EEEEviT0_T1_)
        /*2f3c*/ 	.word	0x00000000


	//----- nvinfo : EIATTR_MIN_STACK_SIZE
	.align		4
.L_2063:
        /*2f40*/ 	.byte	0x04, 0x12
        /*2f42*/ 	.short	(.L_2065 - .L_2064)
	.align		4
.L_2064:
        /*2f44*/ 	.word	index@(_ZN2at6native18elementwise_kernelILi128ELi4EZNS0_15gpu_kernel_implINS0_13BinaryFunctorIhhhZZZNS0_16fmod_kernel_cudaERNS_18TensorIteratorBaseEENKUlvE_clEvENKUlvE_clEvEUlhhE_EEEEvS5_RKT_EUliE_EEviT1_)
        /*2f48*/ 	.word	0x00000000


	//----- nvinfo : EIATTR_MIN_STACK_SIZE
	.align		4
.L_2065:
        /*2f4c*/ 	.byte	0x04, 0x12
        /*2f4e*/ 	.short	(.L_2067 - .L_2066)
	.align		4
.L_2066:
        /*2f50*/ 	.word	index@(_ZN2at6native27unrolled_elementwise_kernelINS0_13BinaryFunctorIhhhZZZNS0_16fmod_kernel_cudaERNS_18TensorIteratorBaseEENKUlvE_clEvENKUlvE_clEvEUlhhE_EESt5arrayIPcLm3EELi4E23TrivialOffsetCalculatorILi2EjESC_ILi1EjENS0_6memory12LoadWithCastILi2EEENSF_13StoreWithCastILi1EEEEEviT_T0_T2_T3_T4_T5_)
        /*2f54*/ 	.word	0x00000000


	//----- nvinfo : EIATTR_MIN_STACK_SIZE
	.align		4
.L_2067:
        /*2f58*/ 	.byte	0x04, 0x12
        /*2f5a*/ 	.short	(.L_2069 - .L_2068)
	.align		4
.L_2068:
        /*2f5c*/ 	.word	index@(_ZN2at6native18elementwise_kernelILi128ELi4EZNS0_22gpu_kernel_impl_nocastINS0_13BinaryFunctorIhhhZZZNS0_16fmod_kernel_cudaERNS_18TensorIteratorBaseEENKUlvE_clEvENKUlvE_clEvEUlhhE_EEEEvS5_RKT_EUliE_EEviT1_)
        /*2f60*/ 	.word	0x00000000


	//----- nvinfo : EIATTR_MIN_STACK_SIZE
	.align		4
.L_2069:
        /*2f64*/ 	.byte	0x04, 0x12
        /*2f66*/ 	.short	(.L_2071 - .L_2070)
	.align		4
.L_2070:
        /*2f68*/ 	.word	index@(_ZN2at6native27unrolled_elementwise_kernelINS0_13BinaryFunctorIhhhZZZNS0_16fmod_kernel_cudaERNS_18TensorIteratorBaseEENKUlvE_clEvENKUlvE_clEvEUlhhE_EESt5arrayIPcLm3EELi4E23TrivialOffsetCalculatorILi2EjESC_ILi1EjENS0_6memory15LoadWithoutCastENSF_16StoreWithoutCastEEEviT_T0_T2_T3_T4_T5_)
        /*2f6c*/ 	.word	0x00000000


	//----- nvinfo : EIATTR_MIN_STACK_SIZE
	.align		4
.L_2071:
        /*2f70*/ 	.byte	0x04, 0x12
        /*2f72*/ 	.short	(.L_2073 - .L_2072)
	.align		4
.L_2072:
        /*2f74*/ 	.word	index@(_ZN2at6native29vectorized_elementwise_kernelILi2ENS0_13BinaryFunctorIhhhZZZNS0_16fmod_kernel_cudaERNS_18TensorIteratorBaseEENKUlvE_clEvENKUlvE_clEvEUlhhE_EESt5arrayIPcLm3EEEEviT0_T1_)
        /*2f78*/ 	.word	0x00000000


	//----- nvinfo : EIATTR_MIN_STACK_SIZE
	.align		4
.L_2073:
        /*2f7c*/ 	.byte	0x04, 0x12
        /*2f7e*/ 	.short	(.L_2075 - .L_2074)
	.align		4
.L_2074:
        /*2f80*/ 	.word	index@(_ZN2at6native29vectorized_elementwise_kernelILi4ENS0_13BinaryFunctorIhhhZZZNS0_16fmod_kernel_cudaERNS_18TensorIteratorBaseEENKUlvE_clEvENKUlvE_clEvEUlhhE_EESt5arrayIPcLm3EEEEviT0_T1_)
        /*2f84*/ 	.word	0x00000000


	//----- nvinfo : EIATTR_MIN_STACK_SIZE
	.align		4
.L_2075:
        /*2f88*/ 	.byte	0x04, 0x12
        /*2f8a*/ 	.short	(.L_2077 - .L_2076)
	.align		4
.L_2076:
        /*2f8c*/ 	.word	index@(_ZN2at6native29vectorized_elementwise_kernelILi8ENS0_13BinaryFunctorIhhhZZZNS0_16fmod_kernel_cudaERNS_18TensorIteratorBaseEENKUlvE_clEvENKUlvE_clEvEUlhhE_EESt5arrayIPcLm3EEEEviT0_T1_)
        /*2f90*/ 	.word	0x00000000


	//----- nvinfo : EIATTR_MIN_STACK_SIZE
	.align		4
.L_2077:
        /*2f94*/ 	.byte	0x04, 0x12
        /*2f96*/ 	.short	(.L_2079 - .L_2078)
	.align		4
.L_2078:
        /*2f98*/ 	.word	index@(_ZN2at6native18elementwise_kernelILi128ELi4EZNS0_15gpu_kernel_implINS0_13BUnaryFunctorIhhhZZZNS0_16fmod_kernel_cudaERNS_18TensorIteratorBaseEENKUlvE_clEvENKUlvE_clEvEUlhhE_EEEEvS5_RKT_EUliE_EEviT1_)
        /*2f9c*/ 	.word	0x00000000


	//----- nvinfo : EIATTR_MIN_STACK_SIZE
	.align		4
.L_2079:
        /*2fa0*/ 	.byte	0x04, 0x12
        /*2fa2*/ 	.short	(.L_2081 - .L_2080)
	.align		4
.L_2080:
        /*2fa4*/ 	.word	index@(_ZN2at6native27unrolled_elementwise_kernelINS0_13BUnaryFunctorIhhhZZZNS0_16fmod_kernel_cudaERNS_18TensorIteratorBaseEENKUlvE_clEvENKUlvE_clEvEUlhhE_EESt5arrayIPcLm2EELi4E23TrivialOffsetCalculatorILi1EjESD_NS0_6memory12LoadWithCastILi1EEENSE_13StoreWithCastILi1EEEEEviT_T0_T2_T3_T4_T5_)
        /*2fa8*/ 	.word	0x00000000


	//----- nvinfo : EIATTR_MIN_STACK_SIZE
	.align		4
.L_2081:
        /*2fac*/ 	.byte	0x04, 0x12
        /*2fae*/ 	.short	(.L_2083 - .L_2082)
	.align		4
.L_2082:
        /*2fb0*/ 	.word	index@(_ZN2at6native18elementwise_kernelILi128ELi4EZNS0_22gpu_kernel_impl_nocastINS0_13BUnaryFunctorIhhhZZZNS0_16fmod_kernel_cudaERNS_18TensorIteratorBaseEENKUlvE_clEvENKUlvE_clEvEUlhhE_EEEEvS5_RKT_EUliE_EEviT1_)
        /*2fb4*/ 	.word	0x00000000


	//----- nvinfo : EIATTR_MIN_STACK_SIZE
	.align		4
.L_2083:
        /*2fb8*/ 	.byte	0x04, 0x12
        /*2fba*/ 	.short	(.L_2085 - .L_2084)
	.align		4
.L_2084:
        /*2fbc*/ 	.word	index@(_ZN2at6native27unrolled_elementwise_kernelINS0_13BUnaryFunctorIhhhZZZNS0_16fmod_kernel_cudaERNS_18TensorIteratorBaseEENKUlvE_clEvENKUlvE_clEvEUlhhE_EESt5arrayIPcLm2EELi4E23TrivialOffsetCalculatorILi1EjESD_NS0_6memory15LoadWithoutCastENSE_16StoreWithoutCastEEEviT_T0_T2_T3_T4_T5_)
        /*2fc0*/ 	.word	0x00000000


	//----- nvinfo : EIATTR_MIN_STACK_SIZE
	.align		4
.L_2085:
        /*2fc4*/ 	.byte	0x04, 0x12
        /*2fc6*/ 	.short	(.L_2087 - .L_2086)
	.align		4
.L_2086:
        /*2fc8*/ 	.word	index@(_ZN2at6native29vectorized_elementwise_kernelILi2ENS0_13BUnaryFunctorIhhhZZZNS0_16fmod_kernel_cudaERNS_18TensorIteratorBaseEENKUlvE_clEvENKUlvE_clEvEUlhhE_EESt5arrayIPcLm2EEEEviT0_T1_)
        /*2fcc*/ 	.word	0x00000000


	//----- nvinfo : EIATTR_MIN_STACK_SIZE
	.align		4
.L_2087:
        /*2fd0*/ 	.byte	0x04, 0x12
        /*2fd2*/ 	.short	(.L_2089 - .L_2088)
	.align		4
.L_2088:
        /*2fd4*/ 	.word	index@(_ZN2at6native29vectorized_elementwise_kernelILi4ENS0_13BUnaryFunctorIhhhZZZNS0_16fmod_kernel_cudaERNS_18TensorIteratorBaseEENKUlvE_clEvENKUlvE_clEvEUlhhE_EESt5arrayIPcLm2EEEEviT0_T1_)
        /*2fd8*/ 	.word	0x00000000


	//----- nvinfo : EIATTR_MIN_STACK_SIZE
	.align		4
.L_2089:
        /*2fdc*/ 	.byte	0x04, 0x12
        /*2fde*/ 	.short	(.L_2091 - .L_2090)
	.align		4
.L_2090:
        /*2fe0*/ 	.word	index@(_ZN2at6native29vectorized_elementwise_kernelILi8ENS0_13BUnaryFunctorIhhhZZZNS0_16fmod_kernel_cudaERNS_18TensorIteratorBaseEENKUlvE_clEvENKUlvE_clEvEUlhhE_EESt5arrayIPcLm2EEEEviT0_T1_)
        /*2fe4*/ 	.word	0x00000000


	//----- nvinfo : EIATTR_MIN_STACK_SIZE
	.align		4
.L_2091:
        /*2fe8*/ 	.byte	0x04, 0x12
        /*2fea*/ 	.short	(.L_2093 - .L_2092)
	.align		4
.L_2092:
        /*2fec*/ 	.word	index@(_ZN2at6native18elementwise_kernelILi128ELi4EZNS0_15gpu_kernel_implINS0_13AUnaryFunctorIhhhZZZNS0_16fmod_kernel_cudaERNS_18TensorIteratorBaseEENKUlvE_clEvENKUlvE_clEvEUlhhE_EEEEvS5_RKT_EUliE_EEviT1_)
        /*2ff0*/ 	.word	0x00000000


	//----- nvinfo : EIATTR_MIN_STACK_SIZE
	.align		4
.L_2093:
        /*2ff4*/ 	.byte	0x04, 0x12
        /*2ff6*/ 	.short	(.L_2095 - .L_2094)
	.align		4
.L_2094:
        /*2ff8*/ 	.word	index@(_ZN2at6native27unrolled_elementwise_kernelINS0_13AUnaryFunctorIhhhZZZNS0_16fmod_kernel_cudaERNS_18TensorIteratorBaseEENKUlvE_clEvENKUlvE_clEvEUlhhE_EESt5arrayIPcLm2EELi4E23TrivialOffsetCalculatorILi1EjESD_NS0_6memory12LoadWithCastILi1EEENSE_13StoreWithCastILi1EEEEEviT_T0_T2_T3_T4_T5_)
        /*2ffc*/ 	.word	0x00000000


	//----- nvinfo : EIATTR_MIN_STACK_SIZE
	.align		4
.L_2095:
        /*3000*/ 	.byte	0x04, 0x12
        /*3002*/ 	.short	(.L_2097 - .L_2096)
	.align		4
.L_2096:
        /*3004*/ 	.word	index@(_ZN2at6native18elementwise_kernelILi128ELi4EZNS0_22gpu_kernel_impl_nocastINS0_13AUnaryFunctorIhhhZZZNS0_16fmod_kernel_cudaERNS_18TensorIteratorBaseEENKUlvE_clEvENKUlvE_clEvEUlhhE_EEEEvS5_RKT_EUliE_EEviT1_)
        /*3008*/ 	.word	0x00000000


	//----- nvinfo : EIATTR_MIN_STACK_SIZE
	.align		4
.L_2097:
        /*300c*/ 	.byte	0x04, 0x12
        /*300e*/ 	.short	(.L_2099 - .L_2098)
	.align		4
.L_2098:
        /*3010*/ 	.word	index@(_ZN2at6native27unrolled_elementwise_kernelINS0_13AUnaryFunctorIhhhZZZNS0_16fmod_kernel_cudaERNS_18TensorIteratorBaseEENKUlvE_clEvENKUlvE_clEvEUlhhE_EESt5arrayIPcLm2EELi4E23TrivialOffsetCalculatorILi1EjESD_NS0_6memory15LoadWithoutCastENSE_16StoreWithoutCastEEEviT_T0_T2_T3_T4_T5_)
        /*3014*/ 	.word	0x00000000


	//----- nvinfo : EIATTR_MIN_STACK_SIZE
	.align		4
.L_2099:
        /*3018*/ 	.byte	0x04, 0x12
        /*301a*/ 	.short	(.L_2101 - .L_2100)
	.align		4
.L_2100:
        /*301c*/ 	.word	index@(_ZN2at6native29vectorized_elementwise_kernelILi2ENS0_13AUnaryFunctorIhhhZZZNS0_16fmod_kernel_cudaERNS_18TensorIteratorBaseEENKUlvE_clEvENKUlvE_clEvEUlhhE_EESt5arrayIPcLm2EEEEviT0_T1_)
        /*3020*/ 	.word	0x00000000


	//----- nvinfo : EIATTR_MIN_STACK_SIZE
	.align		4
.L_2101:
        /*3024*/ 	.byte	0x04, 0x12
        /*3026*/ 	.short	(.L_2103 - .L_2102)
	.align		4
.L_2102:
        /*3028*/ 	.word	index@(_ZN2at6native29vectorized_elementwise_kernelILi4ENS0_13AUnaryFunctorIhhhZZZNS0_16fmod_kernel_cudaERNS_18TensorIteratorBaseEENKUlvE_clEvENKUlvE_clEvEUlhhE_EESt5arrayIPcLm2EEEEviT0_T1_)
        /*302c*/ 	.word	0x00000000


	//----- nvinfo : EIATTR_MIN_STACK_SIZE
	.align		4
.L_2103:
        /*3030*/ 	.byte	0x04, 0x12
        /*3032*/ 	.short	(.L_2105 - .L_2104)
	.align		4
.L_2104:
        /*3034*/ 	.word	index@(_ZN2at6native29vectorized_elementwise_kernelILi8ENS0_13AUnaryFunctorIhhhZZZNS0_16fmod_kernel_cudaERNS_18TensorIteratorBaseEENKUlvE_clEvENKUlvE_clEvEUlhhE_EESt5arrayIPcLm2EEEEviT0_T1_)
        /*3038*/ 	.word	0x00000000


	//----- nvinfo : EIATTR_MIN_STACK_SIZE
	.align		4
.L_2105:
        /*303c*/ 	.byte	0x04, 0x12
        /*303e*/ 	.short	(.L_2107 - .L_2106)
	.align		4
.L_2106:
        /*3040*/ 	.word	index@(_ZN2at6native18elementwise_kernelILi128ELi4EZNS0_15gpu_kernel_implINS0_13BinaryFunctorIN3c108BFloat16ES5_S5_ZZZNS0_21remainder_kernel_cudaERNS_18TensorIteratorBaseEENKUlvE0_clEvENKUlvE2_clEvEUlS5_S5_E_EEEEvS7_RKT_EUliE_EEviT1_)
        /*3044*/ 	.word	0x00000000


	//----- nvinfo : EIATTR_MIN_STACK_SIZE
	.align		4
.L_2107:
        /*3048*/ 	.byte	0x04, 0x12
        /*304a*/ 	.short	(.L_2109 - .L_2108)
	.align		4
.L_2108:
        /*304c*/ 	.word	index@(_ZN2at6native27unrolled_elementwise_kernelINS0_13BinaryFunctorIN3c108BFloat16ES4_S4_ZZZNS0_21remainder_kernel_cudaERNS_18TensorIteratorBaseEENKUlvE0_clEvENKUlvE2_clEvEUlS4_S4_E_EESt5arrayIPcLm3EELi4E23TrivialOffsetCalculatorILi2EjESE_ILi1EjENS0_6memory12LoadWithCastILi2EEENSH_13StoreWithCastILi1EEEEEviT_T0_T2_T3_T4_T5_)
        /*3050*/ 	.word	0x00000000


	//----- nvinfo : EIATTR_MIN_STACK_SIZE
	.align		4
.L_2109:
        /*3054*/ 	.byte	0x04, 0x12
        /*3056*/ 	.short	(.L_2111 - .L_2110)
	.align		4
.L_2110:
        /*3058*/ 	.word	index@(_ZN2at6native18elementwise_kernelILi128ELi4EZNS0_22gpu_kernel_impl_nocastINS0_13BinaryFunctorIN3c108BFloat16ES5_S5_ZZZNS0_21remainder_kernel_cudaERNS_18TensorIteratorBaseEENKUlvE0_clEvENKUlvE2_clEvEUlS5_S5_E_EEEEvS7_RKT_EUliE_EEviT1_)
        /*305c*/ 	.word	0x00000000


	//----- nvinfo : EIATTR_MIN_STACK_SIZE
	.align		4
.L_2111:
        /*3060*/ 	.byte	0x04, 0x12
        /*3062*/ 	.short	(.L_2113 - .L_2112)
	.align		4
.L_2112:
        /*3064*/ 	.word	index@(_ZN2at6native27unrolled_elementwise_kernelINS0_13BinaryFunctorIN3c108BFloat16ES4_S4_ZZZNS0_21remainder_kernel_cudaERNS_18TensorIteratorBaseEENKUlvE0_clEvENKUlvE2_clEvEUlS4_S4_E_EESt5arrayIPcLm3EELi4E23TrivialOffsetCalculatorILi2EjESE_ILi1EjENS0_6memory15LoadWithoutCastENSH_16StoreWithoutCastEEEviT_T0_T2_T3_T4_T5_)
        /*3068*/ 	.word	0x00000000


	//----- nvinfo : EIATTR_MIN_STACK_SIZE
	.align		4
.L_2113:
        /*306c*/ 	.byte	0x04, 0x12
        /*306e*/ 	.short	(.L_2115 - .L_2114)
	.align		4
.L_2114:
        /*3070*/ 	.word	index@(_ZN2at6native29vectorized_elementwise_kernelILi2ENS0_13BinaryFunctorIN3c108BFloat16ES4_S4_ZZZNS0_21remainder_kernel_cudaERNS_18TensorIteratorBaseEENKUlvE0_clEvENKUlvE2_clEvEUlS4_S4_E_EESt5arrayIPcLm3EEEEviT0_T1_)
        /*3074*/ 	.word	0x00000000


	//----- nvinfo : EIATTR_MIN_STACK_SIZE
	.align		4
.L_2115:
        /*3078*/ 	.byte	0x04, 0x12
        /*307a*/ 	.short	(.L_2117 - .L_2116)
	.align		4
.L_2116:
        /*307c*/ 	.word	index@(_ZN2at6native29vectorized_elementwise_kernelILi4ENS0_13BinaryFunctorIN3c108BFloat16ES4_S4_ZZZNS0_21remainder_kernel_cudaERNS_18TensorIteratorBaseEENKUlvE0_clEvENKUlvE2_clEvEUlS4_S4_E_EESt5arrayIPcLm3EEEEviT0_T1_)
        /*3080*/ 	.word	0x00000000


	//----- nvinfo : EIATTR_MIN_STACK_SIZE
	.align		4
.L_2117:
        /*3084*/ 	.byte	0x04, 0x12
        /*3086*/ 	.short	(.L_2119 - .L_2118)
	.align		4
.L_2118:
        /*3088*/ 	.word	index@(_ZN2at6native29vectorized_elementwise_kernelILi8ENS0_13BinaryFunctorIN3c108BFloat16ES4_S4_ZZZNS0_21remainder_kernel_cudaERNS_18TensorIteratorBaseEENKUlvE0_clEvENKUlvE2_clEvEUlS4_S4_E_EESt5arrayIPcLm3EEEEviT0_T1_)
        /*308c*/ 	.word	0x00000000


	//----- nvinfo : EIATTR_MIN_STACK_SIZE
	.align		4
.L_2119:
        /*3090*/ 	.byte	0x04, 0x12
        /*3092*/ 	.short	(.L_2121 - .L_2120)
	.align		4
.L_2120:
        /*3094*/ 	.word	index@(_ZN2at6native18elementwise_kernelILi128ELi4EZNS0_15gpu_kernel_implINS0_13BUnaryFunctorIN3c108BFloat16ES5_S5_ZZZNS0_21remainder_kernel_cudaERNS_18TensorIteratorBaseEENKUlvE0_clEvENKUlvE2_clEvEUlS5_S5_E_EEEEvS7_RKT_EUliE_EEviT1_)
        /*3098*/ 	.word	0x00000000


	//----- nvinfo : EIATTR_MIN_STACK_SIZE
	.align		4
.L_2121:
        /*309c*/ 	.byte	0x04, 0x12
        /*309e*/ 	.short	(.L_2123 - .L_2122)
	.align		4
.L_2122:
        /*30a0*/ 	.word	index@(_ZN2at6native27unrolled_elementwise_kernelINS0_13BUnaryFunctorIN3c108BFloat16ES4_S4_ZZZNS0_21remainder_kernel_cudaERNS_18TensorIteratorBaseEENKUlvE0_clEvENKUlvE2_clEvEUlS4_S4_E_EESt5arrayIPcLm2EELi4E23TrivialOffsetCalculatorILi1EjESF_NS0_6memory12LoadWithCastILi1EEENSG_13StoreWithCastILi1EEEEEviT_T0_T2_T3_T4_T5_)
        /*30a4*/ 	.word	0x00000000


	//----- nvinfo : EIATTR_MIN_STACK_SIZE
	.align		4
.L_2123:
        /*30a8*/ 	.byte	0x04, 0x12
        /*30aa*/ 	.short	(.L_2125 - .L_2124)
	.align		4
.L_2124:
        /*30ac*/ 	.word	index@(_ZN2at6native18elementwise_kernelILi128ELi4EZNS0_22gpu_kernel_impl_nocastINS0_13BUnaryFunctorIN3c108BFloat16ES5_S5_ZZZNS0_21remainder_kernel_cudaERNS_18TensorIteratorBaseEENKUlvE0_clEvENKUlvE2_clEvEUlS5_S5_E_EEEEvS7_RKT_EUliE_EEviT1_)
        /*30b0*/ 	.word	0x00000000


	//----- nvinfo : EIATTR_MIN_STACK_SIZE
	.align		4
.L_2125:
        /*30b4*/ 	.byte	0x04, 0x12
        /*30b6*/ 	.short	(.L_2127 - .L_2126)
	.align		4
.L_2126:
        /*30b8*/ 	.word	index@(_ZN2at6native27unrolled_elementwise_kernelINS0_13BUnaryFunctorIN3c108BFloat16ES4_S4_ZZZNS0_21remainder_kernel_cudaERNS_18TensorIteratorBaseEENKUlvE0_clEvENKUlvE2_clEvEUlS4_S4_E_EESt5arrayIPcLm2EELi4E23TrivialOffsetCalculatorILi1EjESF_NS0_6memory15LoadWithoutCastENSG_16StoreWithoutCastEEEviT_T0_T2_T3_T4_T5_)
        /*30bc*/ 	.word	0x00000000


	//----- nvinfo : EIATTR_MIN_STACK_SIZE
	.align		4
.L_2127:
        /*30c0*/ 	.byte	0x04, 0x12
        /*30c2*/ 	.short	(.L_2129 - .L_2128)
	.align		4
.L_2128:
        /*30c4*/ 	.word	index@(_ZN2at6native29vectorized_elementwise_kernelILi2ENS0_13BUnaryFunctorIN3c108BFloat16ES4_S4_ZZZNS0_21remainder_kernel_cudaERNS_18TensorIteratorBaseEENKUlvE0_clEvENKUlvE2_clEvEUlS4_S4_E_EESt5arrayIPcLm2EEEEviT0_T1_)
        /*30c8*/ 	.word	0x00000000


	//----- nvinfo : EIATTR_MIN_STACK_SIZE
	.align		4
.L_2129:
        /*30cc*/ 	.byte	0x04, 0x12
        /*30ce*/ 	.short	(.L_2131 - .L_2130)
	.align		4
.L_2130:
        /*30d0*/ 	.word	index@(_ZN2at6native29vectorized_elementwise_kernelILi4ENS0_13BUnaryFunctorIN3c108BFloat16ES4_S4_ZZZNS0_21remainder_kernel_cudaERNS_18TensorIteratorBaseEENKUlvE0_clEvENKUlvE2_clEvEUlS4_S4_E_EESt5arrayIPcLm2EEEEviT0_T1_)
        /*30d4*/ 	.word	0x00000000


	//----- nvinfo : EIATTR_MIN_STACK_SIZE
	.align		4
.L_2131:
        /*30d8*/ 	.byte	0x04, 0x12
        /*30da*/ 	.short	(.L_2133 - .L_2132)
	.align		4
.L_2132:
        /*30dc*/ 	.word	index@(_ZN2at6native29vectorized_elementwise_kernelILi8ENS0_13BUnaryFunctorIN3c108BFloat16ES4_S4_ZZZNS0_21remainder_kernel_cudaERNS_18TensorIteratorBaseEENKUlvE0_clEvENKUlvE2_clEvEUlS4_S4_E_EESt5arrayIPcLm2EEEEviT0_T1_)
        /*30e0*/ 	.word	0x00000000


	//----- nvinfo : EIATTR_MIN_STACK_SIZE
	.align		4
.L_2133:
        /*30e4*/ 	.byte	0x04, 0x12
        /*30e6*/ 	.short	(.L_2135 - .L_2134)
	.align		4
.L_2134:
        /*30e8*/ 	.word	index@(_ZN2at6native18elementwise_kernelILi128ELi4EZNS0_15gpu_kernel_implINS0_13AUnaryFunctorIN3c108BFloat16ES5_S5_ZZZNS0_21remainder_kernel_cudaERNS_18TensorIteratorBaseEENKUlvE0_clEvENKUlvE2_clEvEUlS5_S5_E_EEEEvS7_RKT_EUliE_EEviT1_)
        /*30ec*/ 	.word	0x00000000


	//----- nvinfo : EIATTR_MIN_STACK_SIZE
	.align		4
.L_2135:
        /*30f0*/ 	.byte	0x04, 0x12
        /*30f2*/ 	.short	(.L_2137 - .L_2136)
	.align		4
.L_2136:
        /*30f4*/ 	.word	index@(_ZN2at6native27unrolled_elementwise_kernelINS0_13AUnaryFunctorIN3c108BFloat16ES4_S4_ZZZNS0_21remainder_kernel_cudaERNS_18TensorIteratorBaseEENKUlvE0_clEvENKUlvE2_clEvEUlS4_S4_E_EESt5arrayIPcLm2EELi4E23TrivialOffsetCalculatorILi1EjESF_NS0_6memory12LoadWithCastILi1EEENSG_13StoreWithCastILi1EEEEEviT_T0_T2_T3_T4_T5_)
        /*30f8*/ 	.word	0x00000000


	//----- nvinfo : EIATTR_MIN_STACK_SIZE
	.align		4
.L_2137:
        /*30fc*/ 	.byte	0x04, 0x12
        /*30fe*/ 	.short	(.L_2139 - .L_2138)
	.align		4
.L_2138:
        /*3100*/ 	.word	index@(_ZN2at6native18elementwise_kernelILi128ELi4EZNS0_22gpu_kernel_impl_nocastINS0_13AUnaryFunctorIN3c108BFloat16ES5_S5_ZZZNS0_21remainder_kernel_cudaERNS_18TensorIteratorBaseEENKUlvE0_clEvENKUlvE2_clEvEUlS5_S5_E_EEEEvS7_RKT_EUliE_EEviT1_)
        /*3104*/ 	.word	0x00000000


	//----- nvinfo : EIATTR_MIN_STACK_SIZE
	.align		4
.L_2139:
        /*3108*/ 	.byte	0x04, 0x12
        /*310a*/ 	.short	(.L_2141 - .L_2140)
	.align		4
.L_2140:
        /*310c*/ 	.word	index@(_ZN2at6native27unrolled_elementwise_kernelINS0_13AUnaryFunctorIN3c108BFloat16ES4_S4_ZZZNS0_21remainder_kernel_cudaERNS_18TensorIteratorBaseEENKUlvE0_clEvENKUlvE2_clEvEUlS4_S4_E_EESt5arrayIPcLm2EELi4E23TrivialOffsetCalculatorILi1EjESF_NS0_6memory15LoadWithoutCastENSG_16StoreWithoutCastEEEviT_T0_T2_T3_T4_T5_)
        /*3110*/ 	.word	0x00000000


	//----- nvinfo : EIATTR_MIN_STACK_SIZE
	.align		4
.L_2141:
        /*3114*/ 	.byte	0x04, 0x12
        /*3116*/ 	.short	(.L_2143 - .L_2142)
	.align		4
.L_2142:
        /*3118*/ 	.word	index@(_ZN2at6native29vectorized_elementwise_kernelILi2ENS0_13AUnaryFunctorIN3c108BFloat16ES4_S4_ZZZNS0_21remainder_kernel_cudaERNS_18TensorIteratorBaseEENKUlvE0_clEvENKUlvE2_clEvEUlS4_S4_E_EESt5arrayIPcLm2EEEEviT0_T1_)
        /*311c*/ 	.word	0x00000000


	//----- nvinfo : EIATTR_MIN_STACK_SIZE
	.align		4
.L_2143:
        /*3120*/ 	.byte	0x04, 0x12
        /*3122*/ 	.short	(.L_2145 - .L_2144)
	.align		4
.L_2144:
        /*3124*/ 	.word	index@(_ZN2at6native29vectorized_elementwise_kernelILi4ENS0_13AUnaryFunctorIN3c108BFloat16ES4_S4_ZZZNS0_21remainder_kernel_cudaERNS_18TensorIteratorBaseEENKUlvE0_clEvENKUlvE2_clEvEUlS4_S4_E_EESt5arrayIPcLm2EEEEviT0_T1_)
        /*3128*/ 	.word	0x00000000


	//----- nvinfo : EIATTR_MIN_STACK_SIZE
	.align		4
.L_2145:
        /*312c*/ 	.byte	0x04, 0x12
        /*312e*/ 	.short	(.L_2147 - .L_2146)
	.align		4
.L_2146:
        /*3130*/ 	.word	index@(_ZN2at6native29vectorized_elementwise_kernelILi8ENS0_13AUnaryFunctorIN3c108BFloat16ES4_S4_ZZZNS0_21remainder_kernel_cudaERNS_18TensorIteratorBaseEENKUlvE0_clEvENKUlvE2_clEvEUlS4_S4_E_EESt5arrayIPcLm2EEEEviT0_T1_)
        /*3134*/ 	.word	0x00000000


	//----- nvinfo : EIATTR_MIN_STACK_SIZE
	.align		4
.L_2147:
        /*3138*/ 	.byte	0x04, 0x12
        /*313a*/ 	.short	(.L_2149 - .L_2148)
	.align		4
.L_2148:
        /*313c*/ 	.word	index@(_ZN2at6native18elementwise_kernelILi128ELi4EZNS0_15gpu_kernel_implINS0_13BinaryFunctorIN3c104HalfES5_S5_ZZZNS0_21remainder_kernel_cudaERNS_18TensorIteratorBaseEENKUlvE0_clEvENKUlvE1_clEvEUlS5_S5_E_EEEEvS7_RKT_EUliE_EEviT1_)
        /*3140*/ 	.word	0x00000000


	//----- nvinfo : EIATTR_MIN_STACK_SIZE
	.align		4
.L_2149:
        /*3144*/ 	.byte	0x04, 0x12
        /*3146*/ 	.short	(.L_2151 - .L_2150)
	.align		4
.L_2150:
        /*3148*/ 	.word	index@(_ZN2at6native27unrolled_elementwise_kernelINS0_13BinaryFunctorIN3c104HalfES4_S4_ZZZNS0_21remainder_kernel_cudaERNS_18TensorIteratorBaseEENKUlvE0_clEvENKUlvE1_clEvEUlS4_S4_E_EESt5arrayIPcLm3EELi4E23TrivialOffsetCalculatorILi2EjESE_ILi1EjENS0_6memory12LoadWithCastILi2EEENSH_13StoreWithCastILi1EEEEEviT_T0_T2_T3_T4_T5_)
        /*314c*/ 	.word	0x00000000


	//----- nvinfo : EIATTR_MIN_STACK_SIZE
	.align		4
.L_2151:
        /*3150*/ 	.byte	0x04, 0x12
        /*3152*/ 	.short	(.L_2153 - .L_2152)
	.align		4
.L_2152:
        /*3154*/ 	.word	index@(_ZN2at6native18elementwise_kernelILi128ELi4EZNS0_22gpu_kernel_impl_nocastINS0_13BinaryFunctorIN3c104HalfES5_S5_ZZZNS0_21remainder_kernel_cudaERNS_18TensorIteratorBaseEENKUlvE0_clEvENKUlvE1_clEvEUlS5_S5_E_EEEEvS7_RKT_EUliE_EEviT1_)
        /*3158*/ 	.word	0x00000000


	//----- nvinfo : EIATTR_MIN_STACK_SIZE
	.align		4
.L_2153:
        /*315c*/ 	.byte	0x04, 0x12
        /*315e*/ 	.short	(.L_2155 - .L_2154)
	.align		4
.L_2154:
        /*3160*/ 	.word	index@(_ZN2at6native27unrolled_elementwise_kernelINS0_13BinaryFunctorIN3c104HalfES4_S4_ZZZNS0_21remainder_kernel_cudaERNS_18TensorIteratorBaseEENKUlvE0_clEvENKUlvE1_clEvEUlS4_S4_E_EESt5arrayIPcLm3EELi4E23TrivialOffsetCalculatorILi2EjESE_ILi1EjENS0_6memory15LoadWithoutCastENSH_16StoreWithoutCastEEEviT_T0_T2_T3_T4_T5_)
        /*3164*/ 	.word	0x00000000


	//----- nvinfo : EIATTR_MIN_STACK_SIZE
	.align		4
.L_2155:
        /*3168*/ 	.byte	0x04, 0x12
        /*316a*/ 	.short	(.L_2157 - .L_2156)
	.align		4
.L_2156:
        /*316c*/ 	.word	index@(_ZN2at6native29vectorized_elementwise_kernelILi2ENS0_13BinaryFunctorIN3c104HalfES4_S4_ZZZNS0_21remainder_kernel_cudaERNS_18TensorIteratorBaseEENKUlvE0_clEvENKUlvE1_clEvEUlS4_S4_E_EESt5arrayIPcLm3EEEEviT0_T1_)
        /*3170*/ 	.word	0x00000000


	//----- nvinfo : EIATTR_MIN_STACK_SIZE
	.align		4
.L_2157:
        /*3174*/ 	.byte	0x04, 0x12
        /*3176*/ 	.short	(.L_2159 - .L_2158)
	.align		4
.L_2158:
        /*3178*/ 	.word	index@(_ZN2at6native29vectorized_elementwise_kernelILi4ENS0_13BinaryFunctorIN3c104HalfES4_S4_ZZZNS0_21remainder_kernel_cudaERNS_18TensorIteratorBaseEENKUlvE0_clEvENKUlvE1_clEvEUlS4_S4_E_EESt5arrayIPcLm3EEEEviT0_T1_)
        /*317c*/ 	.word	0x00000000


	//----- nvinfo : EIATTR_MIN_STACK_SIZE
	.align		4
.L_2159:
        /*3180*/ 	.byte	0x04, 0x12
        /*3182*/ 	.short	(.L_2161 - .L_2160)
	.align		4
.L_2160:
        /*3184*/ 	.word	index@(_ZN2at6native29vectorized_elementwise_kernelILi8ENS0_13BinaryFunctorIN3c104HalfES4_S4_ZZZNS0_21remainder_kernel_cudaERNS_18TensorIteratorBaseEENKUlvE0_clEvENKUlvE1_clEvEUlS4_S4_E_EESt5arrayIPcLm3EEEEviT0_T1_)
        /*3188*/ 	.word	0x00000000


	//----- nvinfo : EIATTR_MIN_STACK_SIZE
	.align		4
.L_2161:
        /*318c*/ 	.byte	0x04, 0x12
        /*318e*/ 	.short	(.L_2163 - .L_2162)
	.align		4
.L_2162:
        /*3190*/ 	.word	index@(_ZN2at6native18elementwise_kernelILi128ELi4EZNS0_15gpu_kernel_implINS0_13BUnaryFunctorIN3c104HalfES5_S5_ZZZNS0_21remainder_kernel_cudaERNS_18TensorIteratorBaseEENKUlvE0_clEvENKUlvE1_clEvEUlS5_S5_E_EEEEvS7_RKT_EUliE_EEviT1_)
        /*3194*/ 	.word	0x00000000


	//----- nvinfo : EIATTR_MIN_STACK_SIZE
	.align		4
.L_2163:
        /*3198*/ 	.byte	0x04, 0x12
        /*319a*/ 	.short	(.L_2165 - .L_2164)
	.align		4
.L_2164:
        /*319c*/ 	.word	index@(_ZN2at6native27unrolled_elementwise_kernelINS0_13BUnaryFunctorIN3c104HalfES4_S4_ZZZNS0_21remainder_kernel_cudaERNS_18TensorIteratorBaseEENKUlvE0_clEvENKUlvE1_clEvEUlS4_S4_E_EESt5arrayIPcLm2EELi4E23TrivialOffsetCalculatorILi1EjESF_NS0_6memory12LoadWithCastILi1EEENSG_13StoreWithCastILi1EEEEEviT_T0_T2_T3_T4_T5_)
        /*31a0*/ 	.word	0x00000000


	//----- nvinfo : EIATTR_MIN_STACK_SIZE
	.align		4
.L_2165:
        /*31a4*/ 	.byte	0x04, 0x12
        /*31a6*/ 	.short	(.L_2167 - .L_2166)
	.align		4
.L_2166:
        /*31a8*/ 	.word	index@(_ZN2at6native18elementwise_kernelILi128ELi4EZNS0_22gpu_kernel_impl_nocastINS0_13BUnaryFunctorIN3c104HalfES5_S5_ZZZNS0_21remainder_kernel_cudaERNS_18TensorIteratorBaseEENKUlvE0_clEvENKUlvE1_clEvEUlS5_S5_E_EEEEvS7_RKT_EUliE_EEviT1_)
        /*31ac*/ 	.word	0x00000000


	//----- nvinfo : EIATTR_MIN_STACK_SIZE
	.align		4
.L_2167:
        /*31b0*/ 	.byte	0x04, 0x12
        /*31b2*/ 	.short	(.L_2169 - .L_2168)
	.align		4
.L_2168:
        /*31b4*/ 	.word	index@(_ZN2at6native27unrolled_elementwise_kernelINS0_13BUnaryFunctorIN3c104HalfES4_S4_ZZZNS0_21remainder_kernel_cudaERNS_18TensorIteratorBaseEENKUlvE0_clEvENKUlvE1_clEvEUlS4_S4_E_EESt5arrayIPcLm2EELi4E23TrivialOffsetCalculatorILi1EjESF_NS0_6memory15LoadWithoutCastENSG_16StoreWithoutCastEEEviT_T0_T2_T3_T4_T5_)
        /*31b8*/ 	.word	0x00000000


	//----- nvinfo : EIATTR_MIN_STACK_SIZE
	.align		4
.L_2169:
        /*31bc*/ 	.byte	0x04, 0x12
        /*31be*/ 	.short	(.L_2171 - .L_2170)
	.align		4
.L_2170:
        /*31c0*/ 	.word	index@(_ZN2at6native29vectorized_elementwise_kernelILi2ENS0_13BUnaryFunctorIN3c104HalfES4_S4_ZZZNS0_21remainder_kernel_cudaERNS_18TensorIteratorBaseEENKUlvE0_clEvENKUlvE1_clEvEUlS4_S4_E_EESt5arrayIPcLm2EEEEviT0_T1_)
        /*31c4*/ 	.word	0x00000000


	//----- nvinfo : EIATTR_MIN_STACK_SIZE
	.align		4
.L_2171:
        /*31c8*/ 	.byte	0x04, 0x12
        /*31ca*/ 	.short	(.L_2173 - .L_2172)
	.align		4
.L_2172:
        /*31cc*/ 	.word	index@(_ZN2at6native29vectorized_elementwise_kernelILi4ENS0_13BUnaryFunctorIN3c104HalfES4_S4_ZZZNS0_21remainder_kernel_cudaERNS_18TensorIteratorBaseEENKUlvE0_clEvENKUlvE1_clEvEUlS4_S4_E_EESt5arrayIPcLm2EEEEviT0_T1_)
        /*31d0*/ 	.word	0x00000000


	//----- nvinfo : EIATTR_MIN_STACK_SIZE
	.align		4
.L_2173:
        /*31d4*/ 	.byte	0x04, 0x12
        /*31d6*/ 	.short	(.L_2175 - .L_2174)
	.align		4
.L_2174:
        /*31d8*/ 	.word	index@(_ZN2at6native29vectorized_elementwise_kernelILi8ENS0_13BUnaryFunctorIN3c104HalfES4_S4_ZZZNS0_21remainder_kernel_cudaERNS_18TensorIteratorBaseEENKUlvE0_clEvENKUlvE1_clEvEUlS4_S4_E_EESt5arrayIPcLm2EEEEviT0_T1_)
        /*31dc*/ 	.word	0x00000000


	//----- nvinfo : EIATTR_MIN_STACK_SIZE
	.align		4
.L_2175:
        /*31e0*/ 	.byte	0x04, 0x12
        /*31e2*/ 	.short	(.L_2177 - .L_2176)
	.align		4
.L_2176:
        /*31e4*/ 	.word	index@(_ZN2at6native18elementwise_kernelILi128ELi4EZNS0_15gpu_kernel_implINS0_13AUnaryFunctorIN3c104HalfES5_S5_ZZZNS0_21remainder_kernel_cudaERNS_18TensorIteratorBaseEENKUlvE0_clEvENKUlvE1_clEvEUlS5_S5_E_EEEEvS7_RKT_EUliE_EEviT1_)
        /*31e8*/ 	.word	0x00000000


	//----- nvinfo : EIATTR_MIN_STACK_SIZE
	.align		4
.L_2177:
        /*31ec*/ 	.byte	0x04, 0x12
        /*31ee*/ 	.short	(.L_2179 - .L_2178)
	.align		4
.L_2178:
        /*31f0*/ 	.word	index@(_ZN2at6native27unrolled_elementwise_kernelINS0_13AUnaryFunctorIN3c104HalfES4_S4_ZZZNS0_21remainder_kernel_cudaERNS_18TensorIteratorBaseEENKUlvE0_clEvENKUlvE1_clEvEUlS4_S4_E_EESt5arrayIPcLm2EELi4E23TrivialOffsetCalculatorILi1EjESF_NS0_6memory12LoadWithCastILi1EEENSG_13StoreWithCastILi1EEEEEviT_T0_T2_T3_T4_T5_)
        /*31f4*/ 	.word	0x00000000


	//----- nvinfo : EIATTR_MIN_STACK_SIZE
	.align		4
.L_2179:
        /*31f8*/ 	.byte	0x04, 0x12
        /*31fa*/ 	.short	(.L_2181 - .L_2180)
	.align		4
.L_2180:
        /*31fc*/ 	.word	index@(_ZN2at6native18elementwise_kernelILi128ELi4EZNS0_22gpu_kernel_impl_nocastINS0_13AUnaryFunctorIN3c104HalfES5_S5_ZZZNS0_21remainder_kernel_cudaERNS_18TensorIteratorBaseEENKUlvE0_clEvENKUlvE1_clEvEUlS5_S5_E_EEEEvS7_RKT_EUliE_EEviT1_)
        /*3200*/ 	.word	0x00000000


	//----- nvinfo : EIATTR_MIN_STACK_SIZE
	.align		4
.L_2181:
        /*3204*/ 	.byte	0x04, 0x12
        /*3206*/ 	.short	(.L_2183 - .L_2182)
	.align		4
.L_2182:
        /*3208*/ 	.word	index@(_ZN2at6native27unrolled_elementwise_kernelINS0_13AUnaryFunctorIN3c104HalfES4_S4_ZZZNS0_21remainder_kernel_cudaERNS_18TensorIteratorBaseEENKUlvE0_clEvENKUlvE1_clEvEUlS4_S4_E_EESt5arrayIPcLm2EELi4E23TrivialOffsetCalculatorILi1EjESF_NS0_6memory15LoadWithoutCastENSG_16StoreWithoutCastEEEviT_T0_T2_T3_T4_T5_)
        /*320c*/ 	.word	0x00000000


	//----- nvinfo : EIATTR_MIN_STACK_SIZE
	.align		4
.L_2183:
        /*3210*/ 	.byte	0x04, 0x12
        /*3212*/ 	.short	(.L_2185 - .L_2184)
	.align		4
.L_2184:
        /*3214*/ 	.word	index@(_ZN2at6native29vectorized_elementwise_kernelILi2ENS0_13AUnaryFunctorIN3c104HalfES4_S4_ZZZNS0_21remainder_kernel_cudaERNS_18TensorIteratorBaseEENKUlvE0_clEvENKUlvE1_clEvEUlS4_S4_E_EESt5arrayIPcLm2EEEEviT0_T1_)
        /*3218*/ 	.word	0x00000000


	//----- nvinfo : EIATTR_MIN_STACK_SIZE
	.align		4
.L_2185:
        /*321c*/ 	.byte	0x04, 0x12
        /*321e*/ 	.short	(.L_2187 - .L_2186)
	.align		4
.L_2186:
        /*3220*/ 	.word	index@(_ZN2at6native29vectorized_elementwise_kernelILi4ENS0_13AUnaryFunctorIN3c104HalfES4_S4_ZZZNS0_21remainder_kernel_cudaERNS_18TensorIteratorBaseEENKUlvE0_clEvENKUlvE1_clEvEUlS4_S4_E_EESt5arrayIPcLm2EEEEviT0_T1_)
        /*3224*/ 	.word	0x00000000


	//----- nvinfo : EIATTR_MIN_STACK_SIZE
	.align		4
.L_2187:
        /*3228*/ 	.byte	0x04, 0x12
        /*322a*/ 	.short	(.L_2189 - .L_2188)
	.align		4
.L_2188:
        /*322c*/ 	.word	index@(_ZN2at6native29vectorized_elementwise_kernelILi8ENS0_13AUnaryFunctorIN3c104HalfES4_S4_ZZZNS0_21remainder_kernel_cudaERNS_18TensorIteratorBaseEENKUlvE0_clEvENKUlvE1_clEvEUlS4_S4_E_EESt5arrayIPcLm2EEEEviT0_T1_)
        /*3230*/ 	.word	0x00000000


	//----- nvinfo : EIATTR_MIN_STACK_SIZE
	.align		4
.L_2189:
        /*3234*/ 	.byte	0x04, 0x12
        /*3236*/ 	.short	(.L_2191 - .L_2190)
	.align		4
.L_2190:
        /*3238*/ 	.word	index@(_ZN2at6native18elementwise_kernelILi128ELi4EZNS0_15gpu_kernel_implINS0_13BinaryFunctorIfffZZZNS0_21remainder_kernel_cudaERNS_18TensorIteratorBaseEENKUlvE0_clEvENKUlvE0_clEvEUlffE_EEEEvS5_RKT_EUliE_EEviT1_)
        /*323c*/ 	.word	0x00000000


	//----- nvinfo : EIATTR_MIN_STACK_SIZE
	.align		4
.L_2191:
        /*3240*/ 	.byte	0x04, 0x12
        /*3242*/ 	.short	(.L_2193 - .L_2192)
	.align		4
.L_2192:
        /*3244*/ 	.word	index@(_ZN2at6native27unrolled_elementwise_kernelINS0_13BinaryFunctorIfffZZZNS0_21remainder_kernel_cudaERNS_18TensorIteratorBaseEENKUlvE0_clEvENKUlvE0_clEvEUlffE_EESt5arrayIPcLm3EELi4E23TrivialOffsetCalculatorILi2EjESC_ILi1EjENS0_6memory12LoadWithCastILi2EEENSF_13StoreWithCastILi1EEEEEviT_T0_T2_T3_T4_T5_)
        /*3248*/ 	.word	0x00000000


	//----- nvinfo : EIATTR_MIN_STACK_SIZE
	.align		4
.L_2193:
        /*324c*/ 	.byte	0x04, 0x12
        /*324e*/ 	.short	(.L_2195 - .L_2194)
	.align		4
.L_2194:
        /*3250*/ 	.word	index@(_ZN2at6native18elementwise_kernelILi128ELi2EZNS0_22gpu_kernel_impl_nocastINS0_13BinaryFunctorIfffZZZNS0_21remainder_kernel_cudaERNS_18TensorIteratorBaseEENKUlvE0_clEvENKUlvE0_clEvEUlffE_EEEEvS5_RKT_EUliE_EEviT1_)
        /*3254*/ 	.word	0x00000000


	//----- nvinfo : EIATTR_MIN_STACK_SIZE
	.align		4
.L_2195:
        /*3258*/ 	.byte	0x04, 0x12
        /*325a*/ 	.short	(.L_2197 - .L_2196)
	.align		4
.L_2196:
        /*325c*/ 	.word	index@(_ZN2at6native27unrolled_elementwise_kernelINS0_13BinaryFunctorIfffZZZNS0_21remainder_kernel_cudaERNS_18TensorIteratorBaseEENKUlvE0_clEvENKUlvE0_clEvEUlffE_EESt5arrayIPcLm3EELi4E23TrivialOffsetCalculatorILi2EjESC_ILi1EjENS0_6memory15LoadWithoutCastENSF_16StoreWithoutCastEEEviT_T0_T2_T3_T4_T5_)
        /*3260*/ 	.word	0x00000000


	//----- nvinfo : EIATTR_MIN_STACK_SIZE
	.align		4
.L_2197:
        /*3264*/ 	.byte	0x04, 0x12
        /*3266*/ 	.short	(.L_2199 - .L_2198)
	.align		4
.L_2198:
        /*3268*/ 	.word	index@(_ZN2at6native29vectorized_elementwise_kernelILi2ENS0_13BinaryFunctorIfffZZZNS0_21remainder_kernel_cudaERNS_18TensorIteratorBaseEENKUlvE0_clEvENKUlvE0_clEvEUlffE_EESt5arrayIPcLm3EEEEviT0_T1_)
        /*326c*/ 	.word	0x00000000


	//----- nvinfo : EIATTR_MIN_STACK_SIZE
	.align		4
.L_2199:
        /*3270*/ 	.byte	0x04, 0x12
        /*3272*/ 	.short	(.L_2201 - .L_2200)
	.align		4
.L_2200:
        /*3274*/ 	.word	index@(_ZN2at6native29vectorized_elementwise_kernelILi4ENS0_13BinaryFunctorIfffZZZNS0_21remainder_kernel_cudaERNS_18TensorIteratorBaseEENKUlvE0_clEvENKUlvE0_clEvEUlffE_EESt5arrayIPcLm3EEEEviT0_T1_)
        /*3278*/ 	.word	0x00000000


	//----- nvinfo : EIATTR_MIN_STACK_SIZE
	.align		4
.L_2201:
        /*327c*/ 	.byte	0x04, 0x12
        /*327e*/ 	.short	(.L_2203 - .L_2202)
	.align		4
.L_2202:
        /*3280*/ 	.word	index@(_ZN2at6native29vectorized_elementwise_kernelILi8ENS0_13BinaryFunctorIfffZZZNS0_21remainder_kernel_cudaERNS_18TensorIteratorBaseEENKUlvE0_clEvENKUlvE0_clEvEUlffE_EESt5arrayIPcLm3EEEEviT0_T1_)
        /*3284*/ 	.word	0x00000000


	//----- nvinfo : EIATTR_MIN_STACK_SIZE
	.align		4
.L_2203:
        /*3288*/ 	.byte	0x04, 0x12
        /*328a*/ 	.short	(.L_2205 - .L_2204)
	.align		4
.L_2204:
        /*328c*/ 	.word	index@(_ZN2at6native18elementwise_kernelILi128ELi4EZNS0_15gpu_kernel_implINS0_13BUnaryFunctorIfffZZZNS0_21remainder_kernel_cudaERNS_18TensorIteratorBaseEENKUlvE0_clEvENKUlvE0_clEvEUlffE_EEEEvS5_RKT_EUliE_EEviT1_)
        /*3290*/ 	.word	0x00000000


	//----- nvinfo : EIATTR_MIN_STACK_SIZE
	.align		4
.L_2205:
        /*3294*/ 	.byte	0x04, 0x12
        /*3296*/ 	.short	(.L_2207 - .L_2206)
	.align		4
.L_2206:
        /*3298*/ 	.word	index@(_ZN2at6native27unrolled_elementwise_kernelINS0_13BUnaryFunctorIfffZZZNS0_21remainder_kernel_cudaERNS_18TensorIteratorBaseEENKUlvE0_clEvENKUlvE0_clEvEUlffE_EESt5arrayIPcLm2EELi4E23TrivialOffsetCalculatorILi1EjESD_NS0_6memory12LoadWithCastILi1EEENSE_13StoreWithCastILi1EEEEEviT_T0_T2_T3_T4_T5_)
        /*329c*/ 	.word	0x00000000


	//----- nvinfo : EIATTR_MIN_STACK_SIZE
	.align		4
.L_2207:
        /*32a0*/ 	.byte	0x04, 0x12
        /*32a2*/ 	.short	(.L_2209 - .L_2208)
	.align		4
.L_2208:
        /*32a4*/ 	.word	index@(_ZN2at6native18elementwise_kernelILi128ELi2EZNS0_22gpu_kernel_impl_nocastINS0_13BUnaryFunctorIfffZZZNS0_21remainder_kernel_cudaERNS_18TensorIteratorBaseEENKUlvE0_clEvENKUlvE0_clEvEUlffE_EEEEvS5_RKT_EUliE_EEviT1_)
        /*32a8*/ 	.word	0x00000000


	//----- nvinfo : EIATTR_MIN_STACK_SIZE
	.align		4
.L_2209:
        /*32ac*/ 	.byte	0x04, 0x12
        /*32ae*/ 	.short	(.L_2211 - .L_2210)
	.align		4
.L_2210:
        /*32b0*/ 	.word	index@(_ZN2at6native27unrolled_elementwise_kernelINS0_13BUnaryFunctorIfffZZZNS0_21remainder_kernel_cudaERNS_18TensorIteratorBaseEENKUlvE0_clEvENKUlvE0_clEvEUlffE_EESt5arrayIPcLm2EELi4E23TrivialOffsetCalculatorILi1EjESD_NS0_6memory15LoadWithoutCastENSE_16StoreWithoutCastEEEviT_T0_T2_T3_T4_T5_)
        /*32b4*/ 	.word	0x00000000


	//----- nvinfo : EIATTR_MIN_STACK_SIZE
	.align		4
.L_2211:
        /*32b8*/ 	.byte	0x04, 0x12
        /*32ba*/ 	.short	(.L_2213 - .L_2212)
	.align		4
.L_2212:
        /*32bc*/ 	.word	index@(_ZN2at6native29vectorized_elementwise_kernelILi2ENS0_13BUnaryFunctorIfffZZZNS0_21remainder_kernel_cudaERNS_18TensorIteratorBaseEENKUlvE0_clEvENKUlvE0_clEvEUlffE_EESt5arrayIPcLm2EEEEviT0_T1_)
        /*32c0*/ 	.word	0x00000000


	//----- nvinfo : EIATTR_MIN_STACK_SIZE
	.align		4
.L_2213:
        /*32c4*/ 	.byte	0x04, 0x12
        /*32c6*/ 	.short	(.L_2215 - .L_2214)
	.align		4
.L_2214:
        /*32c8*/ 	.word	index@(_ZN2at6native29vectorized_elementwise_kernelILi4ENS0_13BUnaryFunctorIfffZZZNS0_21remainder_kernel_cudaERNS_18TensorIteratorBaseEENKUlvE0_clEvENKUlvE0_clEvEUlffE_EESt5arrayIPcLm2EEEEviT0_T1_)
        /*32cc*/ 	.word	0x00000000


	//----- nvinfo : EIATTR_MIN_STACK_SIZE
	.align		4
.L_2215:
        /*32d0*/ 	.byte	0x04, 0x12
        /*32d2*/ 	.short	(.L_2217 - .L_2216)
	.align		4
.L_2216:
        /*32d4*/ 	.word	index@(_ZN2at6native29vectorized_elementwise_kernelILi8ENS0_13BUnaryFunctorIfffZZZNS0_21remainder_kernel_cudaERNS_18TensorIteratorBaseEENKUlvE0_clEvENKUlvE0_clEvEUlffE_EESt5arrayIPcLm2EEEEviT0_T1_)
        /*32d8*/ 	.word	0x00000000


	//----- nvinfo : EIATTR_MIN_STACK_SIZE
	.align		4
.L_2217:
        /*32dc*/ 	.byte	0x04, 0x12
        /*32de*/ 	.short	(.L_2219 - .L_2218)
	.align		4
.L_2218:
        /*32e0*/ 	.word	index@(_ZN2at6native18elementwise_kernelILi128ELi4EZNS0_15gpu_kernel_implINS0_13AUnaryFunctorIfffZZZNS0_21remainder_kernel_cudaERNS_18TensorIteratorBaseEENKUlvE0_clEvENKUlvE0_clEvEUlffE_EEEEvS5_RKT_EUliE_EEviT1_)
        /*32e4*/ 	.word	0x00000000


	//----- nvinfo : EIATTR_MIN_STACK_SIZE
	.align		4
.L_2219:
        /*32e8*/ 	.byte	0x04, 0x12
        /*32ea*/ 	.short	(.L_2221 - .L_2220)
	.align		4
.L_2220:
        /*32ec*/ 	.word	index@(_ZN2at6native27unrolled_elementwise_kernelINS0_13AUnaryFunctorIfffZZZNS0_21remainder_kernel_cudaERNS_18TensorIteratorBaseEENKUlvE0_clEvENKUlvE0_clEvEUlffE_EESt5arrayIPcLm2EELi4E23TrivialOffsetCalculatorILi1EjESD_NS0_6memory12LoadWithCastILi1EEENSE_13StoreWithCastILi1EEEEEviT_T0_T2_T3_T4_T5_)
        /*32f0*/ 	.word	0x00000000


	//----- nvinfo : EIATTR_MIN_STACK_SIZE
	.align		4
.L_2221:
        /*32f4*/ 	.byte	0x04, 0x12
        /*32f6*/ 	.short	(.L_2223 - .L_2222)
	.align		4
.L_2222:
        /*32f8*/ 	.word	index@(_ZN2at6native18elementwise_kernelILi128ELi2EZNS0_22gpu_kernel_impl_nocastINS0_13AUnaryFunctorIfffZZZNS0_21remainder_kernel_cudaERNS_18TensorIteratorBaseEENKUlvE0_clEvENKUlvE0_clEvEUlffE_EEEEvS5_RKT_EUliE_EEviT1_)
        /*32fc*/ 	.word	0x00000000


	//----- nvinfo : EIATTR_MIN_STACK_SIZE
	.align		4
.L_2223:
        /*3300*/ 	.byte	0x04, 0x12
        /*3302*/ 	.short	(.L_2225 - .L_2224)
	.align		4
.L_2224:
        /*3304*/ 	.word	index@(_ZN2at6native27unrolled_elementwise_kernelINS0_13AUnaryFunctorIfffZZZNS0_21remainder_kernel_cudaERNS_18TensorIteratorBaseEENKUlvE0_clEvENKUlvE0_clEvEUlffE_EESt5arrayIPcLm2EELi4E23TrivialOffsetCalculatorILi1EjESD_NS0_6memory15LoadWithoutCastENSE_16StoreWithoutCastEEEviT_T0_T2_T3_T4_T5_)
        /*3308*/ 	.word	0x00000000


	//----- nvinfo : EIATTR_MIN_STACK_SIZE
	.align		4
.L_2225:
        /*330c*/ 	.byte	0x04, 0x12
        /*330e*/ 	.short	(.L_2227 - .L_2226)
	.align		4
.L_2226:
        /*3310*/ 	.word	index@(_ZN2at6native29vectorized_elementwise_kernelILi2ENS0_13AUnaryFunctorIfffZZZNS0_21remainder_kernel_cudaERNS_18TensorIteratorBaseEENKUlvE0_clEvENKUlvE0_clEvEUlffE_EESt5arrayIPcLm2EEEEviT0_T1_)
        /*3314*/ 	.word	0x00000000


	//----- nvinfo : EIATTR_MIN_STACK_SIZE
	.align		4
.L_2227:
        /*3318*/ 	.byte	0x04, 0x12
        /*331a*/ 	.short	(.L_2229 - .L_2228)
	.align		4
.L_2228:
        /*331c*/ 	.word	index@(_ZN2at6native29vectorized_elementwise_kernelILi4ENS0_13AUnaryFunctorIfffZZZNS0_21remainder_kernel_cudaERNS_18TensorIteratorBaseEENKUlvE0_clEvENKUlvE0_clEvEUlffE_EESt5arrayIPcLm2EEEEviT0_T1_)
        /*3320*/ 	.word	0x00000000


	//----- nvinfo : EIATTR_MIN_STACK_SIZE
	.align		4
.L_2229:
        /*3324*/ 	.byte	0x04, 0x12
        /*3326*/ 	.short	(.L_2231 - .L_2230)
	.align		4
.L_2230:
        /*3328*/ 	.word	index@(_ZN2at6native29vectorized_elementwise_kernelILi8ENS0_13AUnaryFunctorIfffZZZNS0_21remainder_kernel_cudaERNS_18TensorIteratorBaseEENKUlvE0_clEvENKUlvE0_clEvEUlffE_EESt5arrayIPcLm2EEEEviT0_T1_)
        /*332c*/ 	.word	0x00000000


	//----- nvinfo : EIATTR_MIN_STACK_SIZE
	.align		4
.L_2231:
        /*3330*/ 	.byte	0x04, 0x12
        /*3332*/ 	.short	(.L_2233 - .L_2232)
	.align		4
.L_2232:
        /*3334*/ 	.word	index@(_ZN2at6native18elementwise_kernelILi128ELi4EZNS0_15gpu_kernel_implINS0_13BinaryFunctorIdddZZZNS0_21remainder_kernel_cudaERNS_18TensorIteratorBaseEENKUlvE0_clEvENKUlvE_clEvEUlddE_EEEEvS5_RKT_EUliE_EEviT1_)
        /*3338*/ 	.word	0x00000000


	//----- nvinfo : EIATTR_MIN_STACK_SIZE
	.align		4
.L_2233:
        /*333c*/ 	.byte	0x04, 0x12
        /*333e*/ 	.short	(.L_2235 - .L_2234)
	.align		4
.L_2234:
        /*3340*/ 	.word	index@(_ZN2at6native27unrolled_elementwise_kernelINS0_13BinaryFunctorIdddZZZNS0_21remainder_kernel_cudaERNS_18TensorIteratorBaseEENKUlvE0_clEvENKUlvE_clEvEUlddE_EESt5arrayIPcLm3EELi4E23TrivialOffsetCalculatorILi2EjESC_ILi1EjENS0_6memory12LoadWithCastILi2EEENSF_13StoreWithCastILi1EEEEEviT_T0_T2_T3_T4_T5_)
        /*3344*/ 	.word	0x00000000


	//----- nvinfo : EIATTR_MIN_STACK_SIZE
	.align		4
.L_2235:
        /*3348*/ 	.byte	0x04, 0x12
        /*334a*/ 	.short	(.L_2237 - .L_2236)
	.align		4
.L_2236:
        /*334c*/ 	.word	index@(_ZN2at6native18elementwise_kernelILi128ELi2EZNS0_22gpu_kernel_impl_nocastINS0_13BinaryFunctorIdddZZZNS0_21remainder_kernel_cudaERNS_18TensorIteratorBaseEENKUlvE0_clEvENKUlvE_clEvEUlddE_EEEEvS5_RKT_EUliE_EEviT1_)
        /*3350*/ 	.word	0x00000000


	//----- nvinfo : EIATTR_MIN_STACK_SIZE
	.align		4
.L_2237:
        /*3354*/ 	.byte	0x04, 0x12
        /*3356*/ 	.short	(.L_2239 - .L_2238)
	.align		4
.L_2238:
        /*3358*/ 	.word	index@(_ZN2at6native27unrolled_elementwise_kernelINS0_13BinaryFunctorIdddZZZNS0_21remainder_kernel_cudaERNS_18TensorIteratorBaseEENKUlvE0_clEvENKUlvE_clEvEUlddE_EESt5arrayIPcLm3EELi4E23TrivialOffsetCalculatorILi2EjESC_ILi1EjENS0_6memory15LoadWithoutCastENSF_16StoreWithoutCastEEEviT_T0_T2_T3_T4_T5_)
        /*335c*/ 	.word	0x00000000


	//----- nvinfo : EIATTR_MIN_STACK_SIZE
	.align		4
.L_2239:
        /*3360*/ 	.byte	0x04, 0x12
        /*3362*/ 	.short	(.L_2241 - .L_2240)
	.align		4
.L_2240:
        /*3364*/ 	.word	index@(_ZN2at6native29vectorized_elementwise_kernelILi2ENS0_13BinaryFunctorIdddZZZNS0_21remainder_kernel_cudaERNS_18TensorIteratorBaseEENKUlvE0_clEvENKUlvE_clEvEUlddE_EESt5arrayIPcLm3EEEEviT0_T1_)
        /*3368*/ 	.word	0x00000000


	//----- nvinfo : EIATTR_MIN_STACK_SIZE
	.align		4
.L_2241:
        /*336c*/ 	.byte	0x04, 0x12
        /*336e*/ 	.short	(.L_2243 - .L_2242)
	.align		4
.L_2242:
        /*3370*/ 	.word	index@(_ZN2at6native29vectorized_elementwise_kernelILi4ENS0_13BinaryFunctorIdddZZZNS0_21remainder_kernel_cudaERNS_18TensorIteratorBaseEENKUlvE0_clEvENKUlvE_clEvEUlddE_EESt5arrayIPcLm3EEEEviT0_T1_)
        /*3374*/ 	.word	0x00000000


	//----- nvinfo : EIATTR_MIN_STACK_SIZE
	.align		4
.L_2243:
        /*3378*/ 	.byte	0x04, 0x12
        /*337a*/ 	.short	(.L_2245 - .L_2244)
	.align		4
.L_2244:
        /*337c*/ 	.word	index@(_ZN2at6native29vectorized_elementwise_kernelILi8ENS0_13BinaryFunctorIdddZZZNS0_21remainder_kernel_cudaERNS_18TensorIteratorBaseEENKUlvE0_clEvENKUlvE_clEvEUlddE_EESt5arrayIPcLm3EEEEviT0_T1_)
        /*3380*/ 	.word	0x00000000


	//----- nvinfo : EIATTR_MIN_STACK_SIZE
	.align		4
.L_2245:
        /*3384*/ 	.byte	0x04, 0x12
        /*3386*/ 	.short	(.L_2247 - .L_2246)
	.align		4
.L_2246:
        /*3388*/ 	.word	index@(_ZN2at6native18elementwise_kernelILi128ELi4EZNS0_15gpu_kernel_implINS0_13BUnaryFunctorIdddZZZNS0_21remainder_kernel_cudaERNS_18TensorIteratorBaseEENKUlvE0_clEvENKUlvE_clEvEUlddE_EEEEvS5_RKT_EUliE_EEviT1_)
        /*338c*/ 	.word	0x00000000


	//----- nvinfo : EIATTR_MIN_STACK_SIZE
	.align		4
.L_2247:
        /*3390*/ 	.byte	0x04, 0x12
        /*3392*/ 	.short	(.L_2249 - .L_2248)
	.align		4
.L_2248:
        /*3394*/ 	.word	index@(_ZN2at6native27unrolled_elementwise_kernelINS0_13BUnaryFunctorIdddZZZNS0_21remainder_kernel_cudaERNS_18TensorIteratorBaseEENKUlvE0_clEvENKUlvE_clEvEUlddE_EESt5arrayIPcLm2EELi4E23TrivialOffsetCalculatorILi1EjESD_NS0_6memory12LoadWithCastILi1EEENSE_13StoreWithCastILi1EEEEEviT_T0_T2_T3_T4_T5_)
        /*3398*/ 	.word	0x00000000


	//----- nvinfo : EIATTR_MIN_STACK_SIZE
	.align		4
.L_2249:
        /*339c*/ 	.byte	0x04, 0x12
        /*339e*/ 	.short	(.L_2251 - .L_2250)
	.align		4
.L_2250:
        /*33a0*/ 	.word	index@(_ZN2at6native18elementwise_kernelILi128ELi2EZNS0_22gpu_kernel_impl_nocastINS0_13BUnaryFunctorIdddZZZNS0_21remainder_kernel_cudaERNS_18TensorIteratorBaseEENKUlvE0_clEvENKUlvE_clEvEUlddE_EEEEvS5_RKT_EUliE_EEviT1_)
        /*33a4*/ 	.word	0x00000000


	//----- nvinfo : EIATTR_MIN_STACK_SIZE
	.align		4
.L_2251:
        /*33a8*/ 	.byte	0x04, 0x12
        /*33aa*/ 	.short	(.L_2253 - .L_2252)
	.align		4
.L_2252:
        /*33ac*/ 	.word	index@(_ZN2at6native27unrolled_elementwise_kernelINS0_13BUnaryFunctorIdddZZZNS0_21remainder_kernel_cudaERNS_18TensorIteratorBaseEENKUlvE0_clEvENKUlvE_clEvEUlddE_EESt5arrayIPcLm2EELi4E23TrivialOffsetCalculatorILi1EjESD_NS0_6memory15LoadWithoutCastENSE_16StoreWithoutCastEEEviT_T0_T2_T3_T4_T5_)
        /*33b0*/ 	.word	0x00000000


	//----- nvinfo : EIATTR_MIN_STACK_SIZE
	.align		4
.L_2253:
        /*33b4*/ 	.byte	0x04, 0x12
        /*33b6*/ 	.short	(.L_2255 - .L_2254)
	.align		4
.L_2254:
        /*33b8*/ 	.word	index@(_ZN2at6native29vectorized_elementwise_kernelILi2ENS0_13BUnaryFunctorIdddZZZNS0_21remainder_kernel_cudaERNS_18TensorIteratorBaseEENKUlvE0_clEvENKUlvE_clEvEUlddE_EESt5arrayIPcLm2EEEEviT0_T1_)
        /*33bc*/ 	.word	0x00000000


	//----- nvinfo : EIATTR_MIN_STACK_SIZE
	.align		4
.L_2255:
        /*33c0*/ 	.byte	0x04, 0x12
        /*33c2*/ 	.short	(.L_2257 - .L_2256)
	.align		4
.L_2256:
        /*33c4*/ 	.word	index@(_ZN2at6native29vectorized_elementwise_kernelILi4ENS0_13BUnaryFunctorIdddZZZNS0_21remainder_kernel_cudaERNS_18TensorIteratorBaseEENKUlvE0_clEvENKUlvE_clEvEUlddE_EESt5arrayIPcLm2EEEEviT0_T1_)
        /*33c8*/ 	.word	0x00000000


	//----- nvinfo : EIATTR_MIN_STACK_SIZE
	.align		4
.L_2257:
        /*33cc*/ 	.byte	0x04, 0x12
        /*33ce*/ 	.short	(.L_2259 - .L_2258)
	.align		4
.L_2258:
        /*33d0*/ 	.word	index@(_ZN2at6native29vectorized_elementwise_kernelILi8ENS0_13BUnaryFunctorIdddZZZNS0_21remainder_kernel_cudaERNS_18TensorIteratorBaseEENKUlvE0_clEvENKUlvE_clEvEUlddE_EESt5arrayIPcLm2EEEEviT0_T1_)
        /*33d4*/ 	.word	0x00000000


	//----- nvinfo : EIATTR_MIN_STACK_SIZE
	.align		4
.L_2259:
        /*33d8*/ 	.byte	0x04, 0x12
        /*33da*/ 	.short	(.L_2261 - .L_2260)
	.align		4
.L_2260:
        /*33dc*/ 	.word	index@(_ZN2at6native18elementwise_kernelILi128ELi4EZNS0_15gpu_kernel_implINS0_13AUnaryFunctorIdddZZZNS0_21remainder_kernel_cudaERNS_18TensorIteratorBaseEENKUlvE0_clEvENKUlvE_clEvEUlddE_EEEEvS5_RKT_EUliE_EEviT1_)
        /*33e0*/ 	.word	0x00000000


	//----- nvinfo : EIATTR_MIN_STACK_SIZE
	.align		4
.L_2261:
        /*33e4*/ 	.byte	0x04, 0x12
        /*33e6*/ 	.short	(.L_2263 - .L_2262)
	.align		4
.L_2262:
        /*33e8*/ 	.word	index@(_ZN2at6native27unrolled_elementwise_kernelINS0_13AUnaryFunctorIdddZZZNS0_21remainder_kernel_cudaERNS_18TensorIteratorBaseEENKUlvE0_clEvENKUlvE_clEvEUlddE_EESt5arrayIPcLm2EELi4E23TrivialOffsetCalculatorILi1EjESD_NS0_6memory12LoadWithCastILi1EEENSE_13StoreWithCastILi1EEEEEviT_T0_T2_T3_T4_T5_)
        /*33ec*/ 	.word	0x00000000


	//----- nvinfo : EIATTR_MIN_STACK_SIZE
	.align		4
.L_2263:
        /*33f0*/ 	.byte	0x04, 0x12
        /*33f2*/ 	.short	(.L_2265 - .L_2264)
	.align		4
.L_2264:
        /*33f4*/ 	.word	index@(_ZN2at6native18elementwise_kernelILi128ELi2EZNS0_22gpu_kernel_impl_nocastINS0_13AUnaryFunctorIdddZZZNS0_21remainder_kernel_cudaERNS_18TensorIteratorBaseEENKUlvE0_clEvENKUlvE_clEvEUlddE_EEEEvS5_RKT_EUliE_EEviT1_)
        /*33f8*/ 	.word	0x00000000


	//----- nvinfo : EIATTR_MIN_STACK_SIZE
	.align		4
.L_2265:
        /*33fc*/ 	.byte	0x04, 0x12
        /*33fe*/ 	.short	(.L_2267 - .L_2266)
	.align		4
.L_2266:
        /*3400*/ 	.word	index@(_ZN2at6native27unrolled_elementwise_kernelINS0_13AUnaryFunctorIdddZZZNS0_21remainder_kernel_cudaERNS_18TensorIteratorBaseEENKUlvE0_clEvENKUlvE_clEvEUlddE_EESt5arrayIPcLm2EELi4E23TrivialOffsetCalculatorILi1EjESD_NS0_6memory15LoadWithoutCastENSE_16StoreWithoutCastEEEviT_T0_T2_T3_T4_T5_)
        /*3404*/ 	.word	0x00000000


	//----- nvinfo : EIATTR_MIN_STACK_SIZE
	.align		4
.L_2267:
        /*3408*/ 	.byte	0x04, 0x12
        /*340a*/ 	.short	(.L_2269 - .L_2268)
	.align		4
.L_2268:
        /*340c*/ 	.word	index@(_ZN2at6native29vectorized_elementwise_kernelILi2ENS0_13AUnaryFunctorIdddZZZNS0_21remainder_kernel_cudaERNS_18TensorIteratorBaseEENKUlvE0_clEvENKUlvE_clEvEUlddE_EESt5arrayIPcLm2EEEEviT0_T1_)
        /*3410*/ 	.word	0x00000000


	//----- nvinfo : EIATTR_MIN_STACK_SIZE
	.align		4
.L_2269:
        /*3414*/ 	.byte	0x04, 0x12
        /*3416*/ 	.short	(.L_2271 - .L_2270)
	.align		4
.L_2270:
        /*3418*/ 	.word	index@(_ZN2at6native29vectorized_elementwise_kernelILi4ENS0_13AUnaryFunctorIdddZZZNS0_21remainder_kernel_cudaERNS_18TensorIteratorBaseEENKUlvE0_clEvENKUlvE_clEvEUlddE_EESt5arrayIPcLm2EEEEviT0_T1_)
        /*341c*/ 	.word	0x00000000


	//----- nvinfo : EIATTR_MIN_STACK_SIZE
	.align		4
.L_2271:
        /*3420*/ 	.byte	0x04, 0x12
        /*3422*/ 	.short	(.L_2273 - .L_2272)
	.align		4
.L_2272:
        /*3424*/ 	.word	index@(_ZN2at6native29vectorized_elementwise_kernelILi8ENS0_13AUnaryFunctorIdddZZZNS0_21remainder_kernel_cudaERNS_18TensorIteratorBaseEENKUlvE0_clEvENKUlvE_clEvEUlddE_EESt5arrayIPcLm2EEEEviT0_T1_)
        /*3428*/ 	.word	0x00000000


	//----- nvinfo : EIATTR_MIN_STACK_SIZE
	.align		4
.L_2273:
        /*342c*/ 	.byte	0x04, 0x12
        /*342e*/ 	.short	(.L_2275 - .L_2274)
	.align		4
.L_2274:
        /*3430*/ 	.word	index@(_ZN2at6native18elementwise_kernelILi128ELi4EZNS0_15gpu_kernel_implINS0_13BinaryFunctorIsssZZZNS0_21remainder_kernel_cudaERNS_18TensorIteratorBaseEENKUlvE_clEvENKUlvE3_clEvEUlssE_EEEEvS5_RKT_EUliE_EEviT1_)
        /*3434*/ 	.word	0x00000000


	//----- nvinfo : EIATTR_MIN_STACK_SIZE
	.align		4
.L_2275:
        /*3438*/ 	.byte	0x04, 0x12
        /*343a*/ 	.short	(.L_2277 - .L_2276)
	.align		4
.L_2276:
        /*343c*/ 	.word	index@(_ZN2at6native27unrolled_elementwise_kernelINS0_13BinaryFunctorIsssZZZNS0_21remainder_kernel_cudaERNS_18TensorIteratorBaseEENKUlvE_clEvENKUlvE3_clEvEUlssE_EESt5arrayIPcLm3EELi4E23TrivialOffsetCalculatorILi2EjESC_ILi1EjENS0_6memory12LoadWithCastILi2EEENSF_13StoreWithCastILi1EEEEEviT_T0_T2_T3_T4_T5_)
        /*3440*/ 	.word	0x00000000


	//----- nvinfo : EIATTR_MIN_STACK_SIZE
	.align		4
.L_2277:
        /*3444*/ 	.byte	0x04, 0x12
        /*3446*/ 	.short	(.L_2279 - .L_2278)
	.align		4
.L_2278:
        /*3448*/ 	.word	index@(_ZN2at6native18elementwise_kernelILi128ELi4EZNS0_22gpu_kernel_impl_nocastINS0_13BinaryFunctorIsssZZZNS0_21remainder_kernel_cudaERNS_18TensorIteratorBaseEENKUlvE_clEvENKUlvE3_clEvEUlssE_EEEEvS5_RKT_EUliE_EEviT1_)
        /*344c*/ 	.word	0x00000000


	//----- nvinfo : EIATTR_MIN_STACK_SIZE
	.align		4
.L_2279:
        /*3450*/ 	.byte	0x04, 0x12
        /*3452*/ 	.short	(.L_2281 - .L_2280)
	.align		4
.L_2280:
        /*3454*/ 	.word	index@(_ZN2at6native27unrolled_elementwise_kernelINS0_13BinaryFunctorIsssZZZNS0_21remainder_kernel_cudaERNS_18TensorIteratorBaseEENKUlvE_clEvENKUlvE3_clEvEUlssE_EESt5arrayIPcLm3EELi4E23TrivialOffsetCalculatorILi2EjESC_ILi1EjENS0_6memory15LoadWithoutCastENSF_16StoreWithoutCastEEEviT_T0_T2_T3_T4_T5_)
        /*3458*/ 	.word	0x00000000


	//----- nvinfo : EIATTR_MIN_STACK_SIZE
	.align		4
.L_2281:
        /*345c*/ 	.byte	0x04, 0x12
        /*345e*/ 	.short	(.L_2283 - .L_2282)
	.align		4
.L_2282:
        /*3460*/ 	.word	index@(_ZN2at6native29vectorized_elementwise_kernelILi2ENS0_13BinaryFunctorIsssZZZNS0_21remainder_kernel_cudaERNS_18TensorIteratorBaseEENKUlvE_clEvENKUlvE3_clEvEUlssE_EESt5arrayIPcLm3EEEEviT0_T1_)
        /*3464*/ 	.word	0x00000000


	//----- nvinfo : EIATTR_MIN_STACK_SIZE
	.align		4
.L_2283:
        /*3468*/ 	.byte	0x04, 0x12
        /*346a*/ 	.short	(.L_2285 - .L_2284)
	.align		4
.L_2284:
        /*346c*/ 	.word	index@(_ZN2at6native29vectorized_elementwise_kernelILi4ENS0_13BinaryFunctorIsssZZZNS0_21remainder_kernel_cudaERNS_18TensorIteratorBaseEENKUlvE_clEvENKUlvE3_clEvEUlssE_EESt5arrayIPcLm3EEEEviT0_T1_)
        /*3470*/ 	.word	0x00000000


	//----- nvinfo : EIATTR_MIN_STACK_SIZE
	.align		4
.L_2285:
        /*3474*/ 	.byte	0x04, 0x12
        /*3476*/ 	.short	(.L_2287 - .L_2286)
	.align		4
.L_2286:
        /*3478*/ 	.word	index@(_ZN2at6native29vectorized_elementwise_kernelILi8ENS0_13BinaryFunctorIsssZZZNS0_21remainder_kernel_cudaERNS_18TensorIteratorBaseEENKUlvE_clEvENKUlvE3_clEvEUlssE_EESt5arrayIPcLm3EEEEviT0_T1_)
        /*347c*/ 	.word	0x00000000


	//----- nvinfo : EIATTR_MIN_STACK_SIZE
	.align		4
.L_2287:
        /*3480*/ 	.byte	0x04, 0x12
        /*3482*/ 	.short	(.L_2289 - .L_2288)
	.align		4
.L_2288:
        /*3484*/ 	.word	index@(_ZN2at6native18elementwise_kernelILi128ELi4EZNS0_15gpu_kernel_implINS0_13BUnaryFunctorIsssZZZNS0_21remainder_kernel_cudaERNS_18TensorIteratorBaseEENKUlvE_clEvENKUlvE3_clEvEUlssE_EEEEvS5_RKT_EUliE_EEviT1_)
        /*3488*/ 	.word	0x00000000


	//----- nvinfo : EIATTR_MIN_STACK_SIZE
	.align		4
.L_2289:
        /*348c*/ 	.byte	0x04, 0x12
        /*348e*/ 	.short	(.L_2291 - .L_2290)
	.align		4
.L_2290:
        /*3490*/ 	.word	index@(_ZN2at6native27unrolled_elementwise_kernelINS0_13BUnaryFunctorIsssZZZNS0_21remainder_kernel_cudaERNS_18TensorIteratorBaseEENKUlvE_clEvENKUlvE3_clEvEUlssE_EESt5arrayIPcLm2EELi4E23TrivialOffsetCalculatorILi1EjESD_NS0_6memory12LoadWithCastILi1EEENSE_13StoreWithCastILi1EEEEEviT_T0_T2_T3_T4_T5_)
        /*3494*/ 	.word	0x00000000


	//----- nvinfo : EIATTR_MIN_STACK_SIZE
	.align		4
.L_2291:
        /*3498*/ 	.byte	0x04, 0x12
        /*349a*/ 	.short	(.L_2293 - .L_2292)
	.align		4
.L_2292:
        /*349c*/ 	.word	index@(_ZN2at6native18elementwise_kernelILi128ELi4EZNS0_22gpu_kernel_impl_nocastINS0_13BUnaryFunctorIsssZZZNS0_21remainder_kernel_cudaERNS_18TensorIteratorBaseEENKUlvE_clEvENKUlvE3_clEvEUlssE_EEEEvS5_RKT_EUliE_EEviT1_)
        /*34a0*/ 	.word	0x00000000


	//----- nvinfo : EIATTR_MIN_STACK_SIZE
	.align		4
.L_2293:
        /*34a4*/ 	.byte	0x04, 0x12
        /*34a6*/ 	.short	(.L_2295 - .L_2294)
	.align		4
.L_2294:
        /*34a8*/ 	.word	index@(_ZN2at6native27unrolled_elementwise_kernelINS0_13BUnaryFunctorIsssZZZNS0_21remainder_kernel_cudaERNS_18TensorIteratorBaseEENKUlvE_clEvENKUlvE3_clEvEUlssE_EESt5arrayIPcLm2EELi4E23TrivialOffsetCalculatorILi1EjESD_NS0_6memory15LoadWithoutCastENSE_16StoreWithoutCastEEEviT_T0_T2_T3_T4_T5_)
        /*34ac*/ 	.word	0x00000000


	//----- nvinfo : EIATTR_MIN_STACK_SIZE
	.align		4
.L_2295:
        /*34b0*/ 	.byte	0x04, 0x12
        /*34b2*/ 	.short	(.L_2297 - .L_2296)
	.align		4
.L_2296:
        /*34b4*/ 	.word	index@(_ZN2at6native29vectorized_elementwise_kernelILi2ENS0_13BUnaryFunctorIsssZZZNS0_21remainder_kernel_cudaERNS_18TensorIteratorBaseEENKUlvE_clEvENKUlvE3_clEvEUlssE_EESt5arrayIPcLm2EEEEviT0_T1_)
        /*34b8*/ 	.word	0x00000000


	//----- nvinfo : EIATTR_MIN_STACK_SIZE
	.align		4
.L_2297:
        /*34bc*/ 	.byte	0x04, 0x12
        /*34be*/ 	.short	(.L_2299 - .L_2298)
	.align		4
.L_2298:
        /*34c0*/ 	.word	index@(_ZN2at6native29vectorized_elementwise_kernelILi4ENS0_13BUnaryFunctorIsssZZZNS0_21remainder_kernel_cudaERNS_18TensorIteratorBaseEENKUlvE_clEvENKUlvE3_clEvEUlssE_EESt5arrayIPcLm2EEEEviT0_T1_)
        /*34c4*/ 	.word	0x00000000


	//----- nvinfo : EIATTR_MIN_STACK_SIZE
	.align		4
.L_2299:
        /*34c8*/ 	.byte	0x04, 0x12
        /*34ca*/ 	.short	(.L_2301 - .L_2300)
	.align		4
.L_2300:
        /*34cc*/ 	.word	index@(_ZN2at6native29vectorized_elementwise_kernelILi8ENS0_13BUnaryFunctorIsssZZZNS0_21remainder_kernel_cudaERNS_18TensorIteratorBaseEENKUlvE_clEvENKUlvE3_clEvEUlssE_EESt5arrayIPcLm2EEEEviT0_T1_)
        /*34d0*/ 	.word	0x00000000


	//----- nvinfo : EIATTR_MIN_STACK_SIZE
	.align		4
.L_2301:
        /*34d4*/ 	.byte	0x04, 0x12
        /*34d6*/ 	.short	(.L_2303 - .L_2302)
	.align		4
.L_2302:
        /*34d8*/ 	.word	index@(_ZN2at6native18elementwise_kernelILi128ELi4EZNS0_15gpu_kernel_implINS0_13AUnaryFunctorIsssZZZNS0_21remainder_kernel_cudaERNS_18TensorIteratorBaseEENKUlvE_clEvENKUlvE3_clEvEUlssE_EEEEvS5_RKT_EUliE_EEviT1_)
        /*34dc*/ 	.word	0x00000000


	//----- nvinfo : EIATTR_MIN_STACK_SIZE
	.align		4
.L_2303:
        /*34e0*/ 	.byte	0x04, 0x12
        /*34e2*/ 	.short	(.L_2305 - .L_2304)
	.align		4
.L_2304:
        /*34e4*/ 	.word	index@(_ZN2at6native27unrolled_elementwise_kernelINS0_13AUnaryFunctorIsssZZZNS0_21remainder_kernel_cudaERNS_18TensorIteratorBaseEENKUlvE_clEvENKUlvE3_clEvEUlssE_EESt5arrayIPcLm2EELi4E23TrivialOffsetCalculatorILi1EjESD_NS0_6memory12LoadWithCastILi1EEENSE_13StoreWithCastILi1EEEEEviT_T0_T2_T3_T4_T5_)
        /*34e8*/ 	.word	0x00000000


	//----- nvinfo : EIATTR_MIN_STACK_SIZE
	.align		4
.L_2305:
        /*34ec*/ 	.byte	0x04, 0x12
        /*34ee*/ 	.short	(.L_2307 - .L_2306)
	.align		4
.L_2306:
        /*34f0*/ 	.word	index@(_ZN2at6native18elementwise_kernelILi128ELi4EZNS0_22gpu_kernel_impl_nocastINS0_13AUnaryFunctorIsssZZZNS0_21remainder_kernel_cudaERNS_18TensorIteratorBaseEENKUlvE_clEvENKUlvE3_clEvEUlssE_EEEEvS5_RKT_EUliE_EEviT1_)
        /*34f4*/ 	.word	0x00000000


	//----- nvinfo : EIATTR_MIN_STACK_SIZE
	.align		4
.L_2307:
        /*34f8*/ 	.byte	0x04, 0x12
        /*34fa*/ 	.short	(.L_2309 - .L_2308)
	.align		4
.L_2308:
        /*34fc*/ 	.word	index@(_ZN2at6native27unrolled_elementwise_kernelINS0_13AUnaryFunctorIsssZZZNS0_21remainder_kernel_cudaERNS_18TensorIteratorBaseEENKUlvE_clEvENKUlvE3_clEvEUlssE_EESt5arrayIPcLm2EELi4E23TrivialOffsetCalculatorILi1EjESD_NS0_6memory15LoadWithoutCastENSE_16StoreWithoutCastEEEviT_T0_T2_T3_T4_T5_)
        /*3500*/ 	.word	0x00000000


	//----- nvinfo : EIATTR_MIN_STACK_SIZE
	.align		4
.L_2309:
        /*3504*/ 	.byte	0x04, 0x12
        /*3506*/ 	.short	(.L_2311 - .L_2310)
	.align		4
.L_2310:
        /*3508*/ 	.word	index@(_ZN2at6native29vectorized_elementwise_kernelILi2ENS0_13AUnaryFunctorIsssZZZNS0_21remainder_kernel_cudaERNS_18TensorIteratorBaseEENKUlvE_clEvENKUlvE3_clEvEUlssE_EESt5arrayIPcLm2EEEEviT0_T1_)
        /*350c*/ 	.word	0x00000000


	//----- nvinfo : EIATTR_MIN_STACK_SIZE
	.align		4
.L_2311:
        /*3510*/ 	.byte	0x04, 0x12
        /*3512*/ 	.short	(.L_2313 - .L_2312)
	.align		4
.L_2312:
        /*3514*/ 	.word	index@(_ZN2at6native29vectorized_elementwise_kernelILi4ENS0_13AUnaryFunctorIsssZZZNS0_21remainder_kernel_cudaERNS_18TensorIteratorBaseEENKUlvE_clEvENKUlvE3_clEvEUlssE_EESt5arrayIPcLm2EEEEviT0_T1_)
        /*3518*/ 	.word	0x00000000


	//----- nvinfo : EIATTR_MIN_STACK_SIZE
	.align		4
.L_2313:
        /*351c*/ 	.byte	0x04, 0x12
        /*351e*/ 	.short	(.L_2315 - .L_2314)
	.align		4
.L_2314:
        /*3520*/ 	.word	index@(_ZN2at6native29vectorized_elementwise_kernelILi8ENS0_13AUnaryFunctorIsssZZZNS0_21remainder_kernel_cudaERNS_18TensorIteratorBaseEENKUlvE_clEvENKUlvE3_clEvEUlssE_EESt5arrayIPcLm2EEEEviT0_T1_)
        /*3524*/ 	.word	0x00000000


	//----- nvinfo : EIATTR_MIN_STACK_SIZE
	.align		4
.L_2315:
        /*3528*/ 	.byte	0x04, 0x12
        /*352a*/ 	.short	(.L_2317 - .L_2316)
	.align		4
.L_2316:
        /*352c*/ 	.word	index@(_ZN2at6native18elementwise_kernelILi128ELi4EZNS0_15gpu_kernel_implINS0_13BinaryFunctorIlllZZZNS0_21remainder_kernel_cudaERNS_18TensorIteratorBaseEENKUlvE_clEvENKUlvE2_clEvEUlllE_EEEEvS5_RKT_EUliE_EEviT1_)
        /*3530*/ 	.word	0x00000000


	//----- nvinfo : EIATTR_MIN_STACK_SIZE
	.align		4
.L_2317:
        /*3534*/ 	.byte	0x04, 0x12
        /*3536*/ 	.short	(.L_2319 - .L_2318)
	.align		4
.L_2318:
        /*3538*/ 	.word	index@(_ZN2at6native27unrolled_elementwise_kernelINS0_13BinaryFunctorIlllZZZNS0_21remainder_kernel_cudaERNS_18TensorIteratorBaseEENKUlvE_clEvENKUlvE2_clEvEUlllE_EESt5arrayIPcLm3EELi4E23TrivialOffsetCalculatorILi2EjESC_ILi1EjENS0_6memory12LoadWithCastILi2EEENSF_13StoreWithCastILi1EEEEEviT_T0_T2_T3_T4_T5_)
        /*353c*/ 	.word	0x00000000


	//----- nvinfo : EIATTR_MIN_STACK_SIZE
	.align		4
.L_2319:
        /*3540*/ 	.byte	0x04, 0x12
        /*3542*/ 	.short	(.L_2321 - .L_2320)
	.align		4
.L_2320:
        /*3544*/ 	.word	index@(_ZN2at6native18elementwise_kernelILi128ELi2EZNS0_22gpu_kernel_impl_nocastINS0_13BinaryFunctorIlllZZZNS0_21remainder_kernel_cudaERNS_18TensorIteratorBaseEENKUlvE_clEvENKUlvE2_clEvEUlllE_EEEEvS5_RKT_EUliE_EEviT1_)
        /*3548*/ 	.word	0x00000000


	//----- nvinfo : EIATTR_MIN_STACK_SIZE
	.align		4
.L_2321:
        /*354c*/ 	.byte	0x04, 0x12
        /*354e*/ 	.short	(.L_2323 - .L_2322)
	.align		4
.L_2322:
        /*3550*/ 	.word	index@(_ZN2at6native27unrolled_elementwise_kernelINS0_13BinaryFunctorIlllZZZNS0_21remainder_kernel_cudaERNS_18TensorIteratorBaseEENKUlvE_clEvENKUlvE2_clEvEUlllE_EESt5arrayIPcLm3EELi4E23TrivialOffsetCalculatorILi2EjESC_ILi1EjENS0_6memory15LoadWithoutCastENSF_16StoreWithoutCastEEEviT_T0_T2_T3_T4_T5_)
        /*3554*/ 	.word	0x00000000


	//----- nvinfo : EIATTR_MIN_STACK_SIZE
	.align		4
.L_2323:
        /*3558*/ 	.byte	0x04, 0x12
        /*355a*/ 	.short	(.L_2325 - .L_2324)
	.align		4
.L_2324:
        /*355c*/ 	.word	index@(_ZN2at6native29vectorized_elementwise_kernelILi2ENS0_13BinaryFunctorIlllZZZNS0_21remainder_kernel_cudaERNS_18TensorIteratorBaseEENKUlvE_clEvENKUlvE2_clEvEUlllE_EESt5arrayIPcLm3EEEEviT0_T1_)
        /*3560*/ 	.word	0x00000000


	//----- nvinfo : EIATTR_MIN_STACK_SIZE
	.align		4
.L_2325:
        /*3564*/ 	.byte	0x04, 0x12
        /*3566*/ 	.short	(.L_2327 - .L_2326)
	.align		4
.L_2326:
        /*3568*/ 	.word	index@(_ZN2at6native29vectorized_elementwise_kernelILi4ENS0_13BinaryFunctorIlllZZZNS0_21remainder_kernel_cudaERNS_18TensorIteratorBaseEENKUlvE_clEvENKUlvE2_clEvEUlllE_EESt5arrayIPcLm3EEEEviT0_T1_)
        /*356c*/ 	.word	0x00000000


	//----- nvinfo : EIATTR_MIN_STACK_SIZE
	.align		4
.L_2327:
        /*3570*/ 	.byte	0x04, 0x12
        /*3572*/ 	.short	(.L_2329 - .L_2328)
	.align		4
.L_2328:
        /*3574*/ 	.word	index@(_ZN2at6native29vectorized_elementwise_kernelILi8ENS0_13BinaryFunctorIlllZZZNS0_21remainder_kernel_cudaERNS_18TensorIteratorBaseEENKUlvE_clEvENKUlvE2_clEvEUlllE_EESt5arrayIPcLm3EEEEviT0_T1_)
        /*3578*/ 	.word	0x00000000


	//----- nvinfo : EIATTR_MIN_STACK_SIZE
	.align		4
.L_2329:
        /*357c*/ 	.byte	0x04, 0x12
        /*357e*/ 	.short	(.L_2331 - .L_2330)
	.align		4
.L_2330:
        /*3580*/ 	.word	index@(_ZN2at6native18elementwise_kernelILi128ELi4EZNS0_15gpu_kernel_implINS0_13BUnaryFunctorIlllZZZNS0_21remainder_kernel_cudaERNS_18TensorIteratorBaseEENKUlvE_clEvENKUlvE2_clEvEUlllE_EEEEvS5_RKT_EUliE_EEviT1_)
        /*3584*/ 	.word	0x00000000


	//----- nvinfo : EIATTR_MIN_STACK_SIZE
	.align		4
.L_2331:
        /*3588*/ 	.byte	0x04, 0x12
        /*358a*/ 	.short	(.L_2333 - .L_2332)
	.align		4
.L_2332:
        /*358c*/ 	.word	index@(_ZN2at6native27unrolled_elementwise_kernelINS0_13BUnaryFunctorIlllZZZNS0_21remainder_kernel_cudaERNS_18TensorIteratorBaseEENKUlvE_clEvENKUlvE2_clEvEUlllE_EESt5arrayIPcLm2EELi4E23TrivialOffsetCalculatorILi1EjESD_NS0_6memory12LoadWithCastILi1EEENSE_13StoreWithCastILi1EEEEEviT_T0_T2_T3_T4_T5_)
        /*3590*/ 	.word	0x00000000


	//----- nvinfo : EIATTR_MIN_STACK_SIZE
	.align		4
.L_2333:
        /*3594*/ 	.byte	0x04, 0x12
        /*3596*/ 	.short	(.L_2335 - .L_2334)
	.align		4
.L_2334:
        /*3598*/ 	.word	index@(_ZN2at6native18elementwise_kernelILi128ELi2EZNS0_22gpu_kernel_impl_nocastINS0_13BUnaryFunctorIlllZZZNS0_21remainder_kernel_cudaERNS_18TensorIteratorBaseEENKUlvE_clEvENKUlvE2_clEvEUlllE_EEEEvS5_RKT_EUliE_EEviT1_)
        /*359c*/ 	.word	0x00000000


	//----- nvinfo : EIATTR_MIN_STACK_SIZE
	.align		4
.L_2335:
        /*35a0*/ 	.byte	0x04, 0x12
        /*35a2*/ 	.short	(.L_2337 - .L_2336)
	.align		4
.L_2336:
        /*35a4*/ 	.word	index@(_ZN2at6native27unrolled_elementwise_kernelINS0_13BUnaryFunctorIlllZZZNS0_21remainder_kernel_cudaERNS_18TensorIteratorBaseEENKUlvE_clEvENKUlvE2_clEvEUlllE_EESt5arrayIPcLm2EELi4E23TrivialOffsetCalculatorILi1EjESD_NS0_6memory15LoadWithoutCastENSE_16StoreWithoutCastEEEviT_T0_T2_T3_T4_T5_)
        /*35a8*/ 	.word	0x00000000


	//----- nvinfo : EIATTR_MIN_STACK_SIZE
	.align		4
.L_2337:
        /*35ac*/ 	.byte	0x04, 0x12
        /*35ae*/ 	.short	(.L_2339 - .L_2338)
	.align		4
.L_2338:
        /*35b0*/ 	.word	index@(_ZN2at6native29vectorized_elementwise_kernelILi2ENS0_13BUnaryFunctorIlllZZZNS0_21remainder_kernel_cudaERNS_18TensorIteratorBaseEENKUlvE_clEvENKUlvE2_clEvEUlllE_EESt5arrayIPcLm2EEEEviT0_T1_)
        /*35b4*/ 	.word	0x00000000


	//----- nvinfo : EIATTR_MIN_STACK_SIZE
	.align		4
.L_2339:
        /*35b8*/ 	.byte	0x04, 0x12
        /*35ba*/ 	.short	(.L_2341 - .L_2340)
	.align		4
.L_2340:
        /*35bc*/ 	.word	index@(_ZN2at6native29vectorized_elementwise_kernelILi4ENS0_13BUnaryFunctorIlllZZZNS0_21remainder_kernel_cudaERNS_18TensorIteratorBaseEENKUlvE_clEvENKUlvE2_clEvEUlllE_EESt5arrayIPcLm2EEEEviT0_T1_)
        /*35c0*/ 	.word	0x00000000


	//----- nvinfo : EIATTR_MIN_STACK_SIZE
	.align		4
.L_2341:
        /*35c4*/ 	.byte	0x04, 0x12
        /*35c6*/ 	.short	(.L_2343 - .L_2342)
	.align		4
.L_2342:
        /*35c8*/ 	.word	index@(_ZN2at6native29vectorized_elementwise_kernelILi8ENS0_13BUnaryFunctorIlllZZZNS0_21remainder_kernel_cudaERNS_18TensorIteratorBaseEENKUlvE_clEvENKUlvE2_clEvEUlllE_EESt5arrayIPcLm2EEEEviT0_T1_)
        /*35cc*/ 	.word	0x00000000


	//----- nvinfo : EIATTR_MIN_STACK_SIZE
	.align		4
.L_2343:
        /*35d0*/ 	.byte	0x04, 0x12
        /*35d2*/ 	.short	(.L_2345 - .L_2344)
	.align		4
.L_2344:
        /*35d4*/ 	.word	index@(_ZN2at6native18elementwise_kernelILi128ELi4EZNS0_15gpu_kernel_implINS0_13AUnaryFunctorIlllZZZNS0_21remainder_kernel_cudaERNS_18TensorIteratorBaseEENKUlvE_clEvENKUlvE2_clEvEUlllE_EEEEvS5_RKT_EUliE_EEviT1_)
        /*35d8*/ 	.word	0x00000000


	//----- nvinfo : EIATTR_MIN_STACK_SIZE
	.align		4
.L_2345:
        /*35dc*/ 	.byte	0x04, 0x12
        /*35de*/ 	.short	(.L_2347 - .L_2346)
	.align		4
.L_2346:
        /*35e0*/ 	.word	index@(_ZN2at6native27unrolled_elementwise_kernelINS0_13AUnaryFunctorIlllZZZNS0_21remainder_kernel_cudaERNS_18TensorIteratorBaseEENKUlvE_clEvENKUlvE2_clEvEUlllE_EESt5arrayIPcLm2EELi4E23TrivialOffsetCalculatorILi1EjESD_NS0_6memory12LoadWithCastILi1EEENSE_13StoreWithCastILi1EEEEEviT_T0_T2_T3_T4_T5_)
        /*35e4*/ 	.word	0x00000000


	//----- nvinfo : EIATTR_MIN_STACK_SIZE
	.align		4
.L_2347:
        /*35e8*/ 	.byte	0x04, 0x12
        /*35ea*/ 	.short	(.L_2349 - .L_2348)
	.align		4
.L_2348:
        /*35ec*/ 	.word	index@(_ZN2at6native18elementwise_kernelILi128ELi2EZNS0_22gpu_kernel_impl_nocastINS0_13AUnaryFunctorIlllZZZNS0_21remainder_kernel_cudaERNS_18TensorIteratorBaseEENKUlvE_clEvENKUlvE2_clEvEUlllE_EEEEvS5_RKT_EUliE_EEviT1_)
        /*35f0*/ 	.word	0x00000000


	//----- nvinfo : EIATTR_MIN_STACK_SIZE
	.align		4
.L_2349:
        /*35f4*/ 	.byte	0x04, 0x12
        /*35f6*/ 	.short	(.L_2351 - .L_2350)
	.align		4
.L_2350:
        /*35f8*/ 	.word	index@(_ZN2at6native27unrolled_elementwise_kernelINS0_13AUnaryFunctorIlllZZZNS0_21remainder_kernel_cudaERNS_18TensorIteratorBaseEENKUlvE_clEvENKUlvE2_clEvEUlllE_EESt5arrayIPcLm2EELi4E23TrivialOffsetCalculatorILi1EjESD_NS0_6memory15LoadWithoutCastENSE_16StoreWithoutCastEEEviT_T0_T2_T3_T4_T5_)
        /*35fc*/ 	.word	0x00000000


	//----- nvinfo : EIATTR_MIN_STACK_SIZE
	.align		4
.L_2351:
        /*3600*/ 	.byte	0x04, 0x12
        /*3602*/ 	.short	(.L_2353 - .L_2352)
	.align		4
.L_2352:
        /*3604*/ 	.word	index@(_ZN2at6native29vectorized_elementwise_kernelILi2ENS0_13AUnaryFunctorIlllZZZNS0_21remainder_kernel_cudaERNS_18TensorIteratorBaseEENKUlvE_clEvENKUlvE2_clEvEUlllE_EESt5arrayIPcLm2EEEEviT0_T1_)
        /*3608*/ 	.word	0x00000000


	//----- nvinfo : EIATTR_MIN_STACK_SIZE
	.align		4
.L_2353:
        /*360c*/ 	.byte	0x04, 0x12
        /*360e*/ 	.short	(.L_2355 - .L_2354)
	.align		4
.L_2354:
        /*3610*/ 	.word	index@(_ZN2at6native29vectorized_elementwise_kernelILi4ENS0_13AUnaryFunctorIlllZZZNS0_21remainder_kernel_cudaERNS_18TensorIteratorBaseEENKUlvE_clEvENKUlvE2_clEvEUlllE_EESt5arrayIPcLm2EEEEviT0_T1_)
        /*3614*/ 	.word	0x00000000


	//----- nvinfo : EIATTR_MIN_STACK_SIZE
	.align		4
.L_2355:
        /*3618*/ 	.byte	0x04, 0x12
        /*361a*/ 	.short	(.L_2357 - .L_2356)
	.align		4
.L_2356:
        /*361c*/ 	.word	index@(_ZN2at6native29vectorized_elementwise_kernelILi8ENS0_13AUnaryFunctorIlllZZZNS0_21remainder_kernel_cudaERNS_18TensorIteratorBaseEENKUlvE_clEvENKUlvE2_clEvEUlllE_EESt5arrayIPcLm2EEEEviT0_T1_)
        /*3620*/ 	.word	0x00000000


	//----- nvinfo : EIATTR_MIN_STACK_SIZE
	.align		4
.L_2357:
        /*3624*/ 	.byte	0x04, 0x12
        /*3626*/ 	.short	(.L_2359 - .L_2358)
	.align		4
.L_2358:
        /*3628*/ 	.word	index@(_ZN2at6native18elementwise_kernelILi128ELi4EZNS0_15gpu_kernel_implINS0_13BinaryFunctorIiiiZZZNS0_21remainder_kernel_cudaERNS_18TensorIteratorBaseEENKUlvE_clEvENKUlvE1_clEvEUliiE_EEEEvS5_RKT_EUliE_EEviT1_)
        /*362c*/ 	.word	0x00000000


	//----- nvinfo : EIATTR_MIN_STACK_SIZE
	.align		4
.L_2359:
        /*3630*/ 	.byte	0x04, 0x12
        /*3632*/ 	.short	(.L_2361 - .L_2360)
	.align		4
.L_2360:
        /*3634*/ 	.word	index@(_ZN2at6native27unrolled_elementwise_kernelINS0_13BinaryFunctorIiiiZZZNS0_21remainder_kernel_cudaERNS_18TensorIteratorBaseEENKUlvE_clEvENKUlvE1_clEvEUliiE_EESt5arrayIPcLm3EELi4E23TrivialOffsetCalculatorILi2EjESC_ILi1EjENS0_6memory12LoadWithCastILi2EEENSF_13StoreWithCastILi1EEEEEviT_T0_T2_T3_T4_T5_)
        /*3638*/ 	.word	0x00000000


	//----- nvinfo : EIATTR_MIN_STACK_SIZE
	.align		4
.L_2361:
        /*363c*/ 	.byte	0x04, 0x12
        /*363e*/ 	.short	(.L_2363 - .L_2362)
	.align		4
.L_2362:
        /*3640*/ 	.word	index@(_ZN2at6native18elementwise_kernelILi128ELi2EZNS0_22gpu_kernel_impl_nocastINS0_13BinaryFunctorIiiiZZZNS0_21remainder_kernel_cudaERNS_18TensorIteratorBaseEENKUlvE_clEvENKUlvE1_clEvEUliiE_EEEEvS5_RKT_EUliE_EEviT1_)
        /*3644*/ 	.word	0x00000000


	//----- nvinfo : EIATTR_MIN_STACK_SIZE
	.align		4
.L_2363:
        /*3648*/ 	.byte	0x04, 0x12
        /*364a*/ 	.short	(.L_2365 - .L_2364)
	.align		4
.L_2364:
        /*364c*/ 	.word	index@(_ZN2at6native27unrolled_elementwise_kernelINS0_13BinaryFunctorIiiiZZZNS0_21remainder_kernel_cudaERNS_18TensorIteratorBaseEENKUlvE_clEvENKUlvE1_clEvEUliiE_EESt5arrayIPcLm3EELi4E23TrivialOffsetCalculatorILi2EjESC_ILi1EjENS0_6memory15LoadWithoutCastENSF_16StoreWithoutCastEEEviT_T0_T2_T3_T4_T5_)
        /*3650*/ 	.word	0x00000000


	//----- nvinfo : EIATTR_MIN_STACK_SIZE
	.align		4
.L_2365:
        /*3654*/ 	.byte	0x04, 0x12
        /*3656*/ 	.short	(.L_2367 - .L_2366)
	.align		4
.L_2366:
        /*3658*/ 	.word	index@(_ZN2at6native29vectorized_elementwise_kernelILi2ENS0_13BinaryFunctorIiiiZZZNS0_21remainder_kernel_cudaERNS_18TensorIteratorBaseEENKUlvE_clEvENKUlvE1_clEvEUliiE_EESt5arrayIPcLm3EEEEviT0_T1_)
        /*365c*/ 	.word	0x00000000


	//----- nvinfo : EIATTR_MIN_STACK_SIZE
	.align		4
.L_2367:
        /*3660*/ 	.byte	0x04, 0x12
        /*3662*/ 	.short	(.L_2369 - .L_2368)
	.align		4
.L_2368:
        /*3664*/ 	.word	index@(_ZN2at6native29vectorized_elementwise_kernelILi4ENS0_13BinaryFunctorIiiiZZZNS0_21remainder_kernel_cudaERNS_18TensorIteratorBaseEENKUlvE_clEvENKUlvE1_clEvEUliiE_EESt5arrayIPcLm3EEEEviT0_T1_)
        /*3668*/ 	.word	0x00000000


	//----- nvinfo : EIATTR_MIN_STACK_SIZE
	.align		4
.L_2369:
        /*366c*/ 	.byte	0x04, 0x12
        /*366e*/ 	.short	(.L_2371 - .L_2370)
	.align		4
.L_2370:
        /*3670*/ 	.word	index@(_ZN2at6native29vectorized_elementwise_kernelILi8ENS0_13BinaryFunctorIiiiZZZNS0_21remainder_kernel_cudaERNS_18TensorIteratorBaseEENKUlvE_clEvENKUlvE1_clEvEUliiE_EESt5arrayIPcLm3EEEEviT0_T1_)
        /*3674*/ 	.word	0x00000000


	//----- nvinfo : EIATTR_MIN_STACK_SIZE
	.align		4
.L_2371:
        /*3678*/ 	.byte	0x04, 0x12
        /*367a*/ 	.short	(.L_2373 - .L_2372)
	.align		4
.L_2372:
        /*367c*/ 	.word	index@(_ZN2at6native18elementwise_kernelILi128ELi4EZNS0_15gpu_kernel_implINS0_13BUnaryFunctorIiiiZZZNS0_21remainder_kernel_cudaERNS_18TensorIteratorBaseEENKUlvE_clEvENKUlvE1_clEvEUliiE_EEEEvS5_RKT_EUliE_EEviT1_)
        /*3680*/ 	.word	0x00000000


	//----- nvinfo : EIATTR_MIN_STACK_SIZE
	.align		4
.L_2373:
        /*3684*/ 	.byte	0x04, 0x12
        /*3686*/ 	.short	(.L_2375 - .L_2374)
	.align		4
.L_2374:
        /*3688*/ 	.word	index@(_ZN2at6native27unrolled_elementwise_kernelINS0_13BUnaryFunctorIiiiZZZNS0_21remainder_kernel_cudaERNS_18TensorIteratorBaseEENKUlvE_clEvENKUlvE1_clEvEUliiE_EESt5arrayIPcLm2EELi4E23TrivialOffsetCalculatorILi1EjESD_NS0_6memory12LoadWithCastILi1EEENSE_13StoreWithCastILi1EEEEEviT_T0_T2_T3_T4_T5_)
        /*368c*/ 	.word	0x00000000


	//----- nvinfo : EIATTR_MIN_STACK_SIZE
	.align		4
.L_2375:
        /*3690*/ 	.byte	0x04, 0x12
        /*3692*/ 	.short	(.L_2377 - .L_2376)
	.align		4
.L_2376:
        /*3694*/ 	.word	index@(_ZN2at6native18elementwise_kernelILi128ELi2EZNS0_22gpu_kernel_impl_nocastINS0_13BUnaryFunctorIiiiZZZNS0_21remainder_kernel_cudaERNS_18TensorIteratorBaseEENKUlvE_clEvENKUlvE1_clEvEUliiE_EEEEvS5_RKT_EUliE_EEviT1_)
        /*3698*/ 	.word	0x00000000


	//----- nvinfo : EIATTR_MIN_STACK_SIZE
	.align		4
.L_2377:
        /*369c*/ 	.byte	0x04, 0x12
        /*369e*/ 	.short	(.L_2379 - .L_2378)
	.align		4
.L_2378:
        /*36a0*/ 	.word	index@(_ZN2at6native27unrolled_elementwise_kernelINS0_13BUnaryFunctorIiiiZZZNS0_21remainder_kernel_cudaERNS_18TensorIteratorBaseEENKUlvE_clEvENKUlvE1_clEvEUliiE_EESt5arrayIPcLm2EELi4E23TrivialOffsetCalculatorILi1EjESD_NS0_6memory15LoadWithoutCastENSE_16StoreWithoutCastEEEviT_T0_T2_T3_T4_T5_)
        /*36a4*/ 	.word	0x00000000


	//----- nvinfo : EIATTR_MIN_STACK_SIZE
	.align		4
.L_2379:
        /*36a8*/ 	.byte	0x04, 0x12
        /*36aa*/ 	.short	(.L_2381 - .L_2380)
	.align		4
.L_2380:
        /*36ac*/ 	.word	index@(_ZN2at6native29vectorized_elementwise_kernelILi2ENS0_13BUnaryFunctorIiiiZZZNS0_21remainder_kernel_cudaERNS_18TensorIteratorBaseEENKUlvE_clEvENKUlvE1_clEvEUliiE_EESt5arrayIPcLm2EEEEviT0_T1_)
        /*36b0*/ 	.word	0x00000000


	//----- nvinfo : EIATTR_MIN_STACK_SIZE
	.align		4
.L_2381:
        /*36b4*/ 	.byte	0x04, 0x12
        /*36b6*/ 	.short	(.L_2383 - .L_2382)
	.align		4
.L_2382:
        /*36b8*/ 	.word	index@(_ZN2at6native29vectorized_elementwise_kernelILi4ENS0_13BUnaryFunctorIiiiZZZNS0_21remainder_kernel_cudaERNS_18TensorIteratorBaseEENKUlvE_clEvENKUlvE1_clEvEUliiE_EESt5arrayIPcLm2EEEEviT0_T1_)
        /*36bc*/ 	.word	0x00000000


	//----- nvinfo : EIATTR_MIN_STACK_SIZE
	.align		4
.L_2383:
        /*36c0*/ 	.byte	0x04, 0x12
        /*36c2*/ 	.short	(.L_2385 - .L_2384)
	.align		4
.L_2384:
        /*36c4*/ 	.word	index@(_ZN2at6native29vectorized_elementwise_kernelILi8ENS0_13BUnaryFunctorIiiiZZZNS0_21remainder_kernel_cudaERNS_18TensorIteratorBaseEENKUlvE_clEvENKUlvE1_clEvEUliiE_EESt5arrayIPcLm2EEEEviT0_T1_)
        /*36c8*/ 	.word	0x00000000


	//----- nvinfo : EIATTR_MIN_STACK_SIZE
	.align		4
.L_2385:
        /*36cc*/ 	.byte	0x04, 0x12
        /*36ce*/ 	.short	(.L_2387 - .L_2386)
	.align		4
.L_2386:
        /*36d0*/ 	.word	index@(_ZN2at6native18elementwise_kernelILi128ELi4EZNS0_15gpu_kernel_implINS0_13AUnaryFunctorIiiiZZZNS0_21remainder_kernel_cudaERNS_18TensorIteratorBaseEENKUlvE_clEvENKUlvE1_clEvEUliiE_EEEEvS5_RKT_EUliE_EEviT1_)
        /*36d4*/ 	.word	0x00000000


	//----- nvinfo : EIATTR_MIN_STACK_SIZE
	.align		4
.L_2387:
        /*36d8*/ 	.byte	0x04, 0x12
        /*36da*/ 	.short	(.L_2389 - .L_2388)
	.align		4
.L_2388:
        /*36dc*/ 	.word	index@(_ZN2at6native27unrolled_elementwise_kernelINS0_13AUnaryFunctorIiiiZZZNS0_21remainder_kernel_cudaERNS_18TensorIteratorBaseEENKUlvE_clEvENKUlvE1_clEvEUliiE_EESt5arrayIPcLm2EELi4E23TrivialOffsetCalculatorILi1EjESD_NS0_6memory12LoadWithCastILi1EEENSE_13StoreWithCastILi1EEEEEviT_T0_T2_T3_T4_T5_)
        /*36e0*/ 	.word	0x00000000


	//----- nvinfo : EIATTR_MIN_STACK_SIZE
	.align		4
.L_2389:
        /*36e4*/ 	.byte	0x04, 0x12
        /*36e6*/ 	.short	(.L_2391 - .L_2390)
	.align		4
.L_2390:
        /*36e8*/ 	.word	index@(_ZN2at6native18elementwise_kernelILi128ELi2EZNS0_22gpu_kernel_impl_nocastINS0_13AUnaryFunctorIiiiZZZNS0_21remainder_kernel_cudaERNS_18TensorIteratorBaseEENKUlvE_clEvENKUlvE1_clEvEUliiE_EEEEvS5_RKT_EUliE_EEviT1_)
        /*36ec*/ 	.word	0x00000000


	//----- nvinfo : EIATTR_MIN_STACK_SIZE
	.align		4
.L_2391:
        /*36f0*/ 	.byte	0x04, 0x12
        /*36f2*/ 	.short	(.L_2393 - .L_2392)
	.align		4
.L_2392:
        /*36f4*/ 	.word	index@(_ZN2at6native27unrolled_elementwise_kernelINS0_13AUnaryFunctorIiiiZZZNS0_21remainder_kernel_cudaERNS_18TensorIteratorBaseEENKUlvE_clEvENKUlvE1_clEvEUliiE_EESt5arrayIPcLm2EELi4E23TrivialOffsetCalculatorILi1EjESD_NS0_6memory15LoadWithoutCastENSE_16StoreWithoutCastEEEviT_T0_T2_T3_T4_T5_)
        /*36f8*/ 	.word	0x00000000


	//----- nvinfo : EIATTR_MIN_STACK_SIZE
	.align		4
.L_2393:
        /*36fc*/ 	.byte	0x04, 0x12
        /*36fe*/ 	.short	(.L_2395 - .L_2394)
	.align		4
.L_2394:
        /*3700*/ 	.word	index@(_ZN2at6native29vectorized_elementwise_kernelILi2ENS0_13AUnaryFunctorIiiiZZZNS0_21remainder_kernel_cudaERNS_18TensorIteratorBaseEENKUlvE_clEvENKUlvE1_clEvEUliiE_EESt5arrayIPcLm2EEEEviT0_T1_)
        /*3704*/ 	.word	0x00000000


	//----- nvinfo : EIATTR_MIN_STACK_SIZE
	.align		4
.L_2395:
        /*3708*/ 	.byte	0x04, 0x12
        /*370a*/ 	.short	(.L_2397 - .L_2396)
	.align		4
.L_2396:
        /*370c*/ 	.word	index@(_ZN2at6native29vectorized_elementwise_kernelILi4ENS0_13AUnaryFunctorIiiiZZZNS0_21remainder_kernel_cudaERNS_18TensorIteratorBaseEENKUlvE_clEvENKUlvE1_clEvEUliiE_EESt5arrayIPcLm2EEEEviT0_T1_)
        /*3710*/ 	.word	0x00000000


	//----- nvinfo : EIATTR_MIN_STACK_SIZE
	.align		4
.L_2397:
        /*3714*/ 	.byte	0x04, 0x12
        /*3716*/ 	.short	(.L_2399 - .L_2398)
	.align		4
.L_2398:
        /*3718*/ 	.word	index@(_ZN2at6native29vectorized_elementwise_kernelILi8ENS0_13AUnaryFunctorIiiiZZZNS0_21remainder_kernel_cudaERNS_18TensorIteratorBaseEENKUlvE_clEvENKUlvE1_clEvEUliiE_EESt5arrayIPcLm2EEEEviT0_T1_)
        /*371c*/ 	.word	0x00000000


	//----- nvinfo : EIATTR_MIN_STACK_SIZE
	.align		4
.L_2399:
        /*3720*/ 	.byte	0x04, 0x12
        /*3722*/ 	.short	(.L_2401 - .L_2400)
	.align		4
.L_2400:
        /*3724*/ 	.word	index@(_ZN2at6native18elementwise_kernelILi128ELi4EZNS0_15gpu_kernel_implINS0_13BinaryFunctorIaaaZZZNS0_21remainder_kernel_cudaERNS_18TensorIteratorBaseEENKUlvE_clEvENKUlvE0_clEvEUlaaE_EEEEvS5_RKT_EUliE_EEviT1_)
        /*3728*/ 	.word	0x00000000


	//----- nvinfo : EIATTR_MIN_STACK_SIZE
	.align		4
.L_2401:
        /*372c*/ 	.byte	0x04, 0x12
        /*372e*/ 	.short	(.L_2403 - .L_2402)
	.align		4
.L_2402:
        /*3730*/ 	.word	index@(_ZN2at6native27unrolled_elementwise_kernelINS0_13BinaryFunctorIaaaZZZNS0_21remainder_kernel_cudaERNS_18TensorIteratorBaseEENKUlvE_clEvENKUlvE0_clEvEUlaaE_EESt5arrayIPcLm3EELi4E23TrivialOffsetCalculatorILi2EjESC_ILi1EjENS0_6memory12LoadWithCastILi2EEENSF_13StoreWithCastILi1EEEEEviT_T0_T2_T3_T4_T5_)
        /*3734*/ 	.word	0x00000000


	//----- nvinfo : EIATTR_MIN_STACK_SIZE
	.align		4
.L_2403:
        /*3738*/ 	.byte	0x04, 0x12
        /*373a*/ 	.short	(.L_2405 - .L_2404)
	.align		4
.L_2404:
        /*373c*/ 	.word	index@(_ZN2at6native18elementwise_kernelILi128ELi4EZNS0_22gpu_kernel_impl_nocastINS0_13BinaryFunctorIaaaZZZNS0_21remainder_kernel_cudaERNS_18TensorIteratorBaseEENKUlvE_clEvENKUlvE0_clEvEUlaaE_EEEEvS5_RKT_EUliE_EEviT1_)
        /*3740*/ 	.word	0x00000000


	//----- nvinfo : EIATTR_MIN_STACK_SIZE
	.align		4
.L_2405:
        /*3744*/ 	.byte	0x04, 0x12
        /*3746*/ 	.short	(.L_2407 - .L_2406)
	.align		4
.L_2406:
        /*3748*/ 	.word	index@(_ZN2at6native27unrolled_elementwise_kernelINS0_13BinaryFunctorIaaaZZZNS0_21remainder_kernel_cudaERNS_18TensorIteratorBaseEENKUlvE_clEvENKUlvE0_clEvEUlaaE_EESt5arrayIPcLm3EELi4E23TrivialOffsetCalculatorILi2EjESC_ILi1EjENS0_6memory15LoadWithoutCastENSF_16StoreWithoutCastEEEviT_T0_T2_T3_T4_T5_)
        /*374c*/ 	.word	0x00000000


	//----- nvinfo : EIATTR_MIN_STACK_SIZE
	.align		4
.L_2407:
        /*3750*/ 	.byte	0x04, 0x12
        /*3752*/ 	.short	(.L_2409 - .L_2408)
	.align		4
.L_2408:
        /*3754*/ 	.word	index@(_ZN2at6native29vectorized_elementwise_kernelILi2ENS0_13BinaryFunctorIaaaZZZNS0_21remainder_kernel_cudaERNS_18TensorIteratorBaseEENKUlvE_clEvENKUlvE0_clEvEUlaaE_EESt5arrayIPcLm3EEEEviT0_T1_)
        /*3758*/ 	.word	0x00000000


	//----- nvinfo : EIATTR_MIN_STACK_SIZE
	.align		4
.L_2409:
        /*375c*/ 	.byte	0x04, 0x12
        /*375e*/ 	.short	(.L_2411 - .L_2410)
	.align		4
.L_2410:
        /*3760*/ 	.word	index@(_ZN2at6native29vectorized_elementwise_kernelILi4ENS0_13BinaryFunctorIaaaZZZNS0_21remainder_kernel_cudaERNS_18TensorIteratorBaseEENKUlvE_clEvENKUlvE0_clEvEUlaaE_EESt5arrayIPcLm3EEEEviT0_T1_)
        /*3764*/ 	.word	0x00000000


	//----- nvinfo : EIATTR_MIN_STACK_SIZE
	.align		4
.L_2411:
        /*3768*/ 	.byte	0x04, 0x12
        /*376a*/ 	.short	(.L_2413 - .L_2412)
	.align		4
.L_2412:
        /*376c*/ 	.word	index@(_ZN2at6native29vectorized_elementwise_kernelILi8ENS0_13BinaryFunctorIaaaZZZNS0_21remainder_kernel_cudaERNS_18TensorIteratorBaseEENKUlvE_clEvENKUlvE0_clEvEUlaaE_EESt5arrayIPcLm3EEEEviT0_T1_)
        /*3770*/ 	.word	0x00000000


	//----- nvinfo : EIATTR_MIN_STACK_SIZE
	.align		4
.L_2413:
        /*3774*/ 	.byte	0x04, 0x12
        /*3776*/ 	.short	(.L_2415 - .L_2414)
	.align		4
.L_2414:
        /*3778*/ 	.word	index@(_ZN2at6native18elementwise_kernelILi128ELi4EZNS0_15gpu_kernel_implINS0_13BUnaryFunctorIaaaZZZNS0_21remainder_kernel_cudaERNS_18TensorIteratorBaseEENKUlvE_clEvENKUlvE0_clEvEUlaaE_EEEEvS5_RKT_EUliE_EEviT1_)
        /*377c*/ 	.word	0x00000000


	//----- nvinfo : EIATTR_MIN_STACK_SIZE
	.align		4
.L_2415:
        /*3780*/ 	.byte	0x04, 0x12
        /*3782*/ 	.short	(.L_2417 - .L_2416)
	.align		4
.L_2416:
        /*3784*/ 	.word	index@(_ZN2at6native27unrolled_elementwise_kernelINS0_13BUnaryFunctorIaaaZZZNS0_21remainder_kernel_cudaERNS_18TensorIteratorBaseEENKUlvE_clEvENKUlvE0_clEvEUlaaE_EESt5arrayIPcLm2EELi4E23TrivialOffsetCalculatorILi1EjESD_NS0_6memory12LoadWithCastILi1EEENSE_13StoreWithCastILi1EEEEEviT_T0_T2_T3_T4_T5_)
        /*3788*/ 	.word	0x00000000


	//----- nvinfo : EIATTR_MIN_STACK_SIZE
	.align		4
.L_2417:
        /*378c*/ 	.byte	0x04, 0x12
        /*378e*/ 	.short	(.L_2419 - .L_2418)
	.align		4
.L_2418:
        /*3790*/ 	.word	index@(_ZN2at6native18elementwise_kernelILi128ELi4EZNS0_22gpu_kernel_impl_nocastINS0_13BUnaryFunctorIaaaZZZNS0_21remainder_kernel_cudaERNS_18TensorIteratorBaseEENKUlvE_clEvENKUlvE0_clEvEUlaaE_EEEEvS5_RKT_EUliE_EEviT1_)
        /*3794*/ 	.word	0x00000000


	//----- nvinfo : EIATTR_MIN_STACK_SIZE
	.align		4
.L_2419:
        /*3798*/ 	.byte	0x04, 0x12
        /*379a*/ 	.short	(.L_2421 - .L_2420)
	.align		4
.L_2420:
        /*379c*/ 	.word	index@(_ZN2at6native27unrolled_elementwise_kernelINS0_13BUnaryFunctorIaaaZZZNS0_21remainder_kernel_cudaERNS_18TensorIteratorBaseEENKUlvE_clEvENKUlvE0_clEvEUlaaE_EESt5arrayIPcLm2EELi4E23TrivialOffsetCalculatorILi1EjESD_NS0_6memory15LoadWithoutCastENSE_16StoreWithoutCastEEEviT_T0_T2_T3_T4_T5_)
        /*37a0*/ 	.word	0x00000000


	//----- nvinfo : EIATTR_MIN_STACK_SIZE
	.align		4
.L_2421:
        /*37a4*/ 	.byte	0x04, 0x12
        /*37a6*/ 	.short	(.L_2423 - .L_2422)
	.align		4
.L_2422:
        /*37a8*/ 	.word	index@(_ZN2at6native29vectorized_elementwise_kernelILi2ENS0_13BUnaryFunctorIaaaZZZNS0_21remainder_kernel_cudaERNS_18TensorIteratorBaseEENKUlvE_clEvENKUlvE0_clEvEUlaaE_EESt5arrayIPcLm2EEEEviT0_T1_)
        /*37ac*/ 	.word	0x00000000


	//----- nvinfo : EIATTR_MIN_STACK_SIZE
	.align		4
.L_2423:
        /*37b0*/ 	.byte	0x04, 0x12
        /*37b2*/ 	.short	(.L_2425 - .L_2424)
	.align		4
.L_2424:
        /*37b4*/ 	.word	index@(_ZN2at6native29vectorized_elementwise_kernelILi4ENS0_13BUnaryFunctorIaaaZZZNS0_21remainder_kernel_cudaERNS_18TensorIteratorBaseEENKUlvE_clEvENKUlvE0_clEvEUlaaE_EESt5arrayIPcLm2EEEEviT0_T1_)
        /*37b8*/ 	.word	0x00000000


	//----- nvinfo : EIATTR_MIN_STACK_SIZE
	.align		4
.L_2425:
        /*37bc*/ 	.byte	0x04, 0x12
        /*37be*/ 	.short	(.L_2427 - .L_2426)
	.align		4
.L_2426:
        /*37c0*/ 	.word	index@(_ZN2at6native29vectorized_elementwise_kernelILi8ENS0_13BUnaryFunctorIaaaZZZNS0_21remainder_kernel_cudaERNS_18TensorIteratorBaseEENKUlvE_clEvENKUlvE0_clEvEUlaaE_EESt5arrayIPcLm2EEEEviT0_T1_)
        /*37c4*/ 	.word	0x00000000


	//----- nvinfo : EIATTR_MIN_STACK_SIZE
	.align		4
.L_2427:
        /*37c8*/ 	.byte	0x04, 0x12
        /*37ca*/ 	.short	(.L_2429 - .L_2428)
	.align		4
.L_2428:
        /*37cc*/ 	.word	index@(_ZN2at6native18elementwise_kernelILi128ELi4EZNS0_15gpu_kernel_implINS0_13AUnaryFunctorIaaaZZZNS0_21remainder_kernel_cudaERNS_18TensorIteratorBaseEENKUlvE_clEvENKUlvE0_clEvEUlaaE_EEEEvS5_RKT_EUliE_EEviT1_)
        /*37d0*/ 	.word	0x00000000


	//----- nvinfo : EIATTR_MIN_STACK_SIZE
	.align		4
.L_2429:
        /*37d4*/ 	.byte	0x04, 0x12
        /*37d6*/ 	.short	(.L_2431 - .L_2430)
	.align		4
.L_2430:
        /*37d8*/ 	.word	index@(_ZN2at6native27unrolled_elementwise_kernelINS0_13AUnaryFunctorIaaaZZZNS0_21remainder_kernel_cudaERNS_18TensorIteratorBaseEENKUlvE_clEvENKUlvE0_clEvEUlaaE_EESt5arrayIPcLm2EELi4E23TrivialOffsetCalculatorILi1EjESD_NS0_6memory12LoadWithCastILi1EEENSE_13StoreWithCastILi1EEEEEviT_T0_T2_T3_T4_T5_)
        /*37dc*/ 	.word	0x00000000


	//----- nvinfo : EIATTR_MIN_STACK_SIZE
	.align		4
.L_2431:
        /*37e0*/ 	.byte	0x04, 0x12
        /*37e2*/ 	.short	(.L_2433 - .L_2432)
	.align		4
.L_2432:
        /*37e4*/ 	.word	index@(_ZN2at6native18elementwise_kernelILi128ELi4EZNS0_22gpu_kernel_impl_nocastINS0_13AUnaryFunctorIaaaZZZNS0_21remainder_kernel_cudaERNS_18TensorIteratorBaseEENKUlvE_clEvENKUlvE0_clEvEUlaaE_EEEEvS5_RKT_EUliE_EEviT1_)
        /*37e8*/ 	.word	0x00000000


	//----- nvinfo : EIATTR_MIN_STACK_SIZE
	.align		4
.L_2433:
        /*37ec*/ 	.byte	0x04, 0x12
        /*37ee*/ 	.short	(.L_2435 - .L_2434)
	.align		4
.L_2434:
        /*37f0*/ 	.word	index@(_ZN2at6native27unrolled_elementwise_kernelINS0_13AUnaryFunctorIaaaZZZNS0_21remainder_kernel_cudaERNS_18TensorIteratorBaseEENKUlvE_clEvENKUlvE0_clEvEUlaaE_EESt5arrayIPcLm2EELi4E23TrivialOffsetCalculatorILi1EjESD_NS0_6memory15LoadWithoutCastENSE_16StoreWithoutCastEEEviT_T0_T2_T3_T4_T5_)
        /*37f4*/ 	.word	0x00000000


	//----- nvinfo : EIATTR_MIN_STACK_SIZE
	.align		4
.L_2435:
        /*37f8*/ 	.byte	0x04, 0x12
        /*37fa*/ 	.short	(.L_2437 - .L_2436)
	.align		4
.L_2436:
        /*37fc*/ 	.word	index@(_ZN2at6native29vectorized_elementwise_kernelILi2ENS0_13AUnaryFunctorIaaaZZZNS0_21remainder_kernel_cudaERNS_18TensorIteratorBaseEENKUlvE_clEvENKUlvE0_clEvEUlaaE_EESt5arrayIPcLm2EEEEviT0_T1_)
        /*3800*/ 	.word	0x00000000


	//----- nvinfo : EIATTR_MIN_STACK_SIZE
	.align		4
.L_2437:
        /*3804*/ 	.byte	0x04, 0x12
        /*3806*/ 	.short	(.L_2439 - .L_2438)
	.align		4
.L_2438:
        /*3808*/ 	.word	index@(_ZN2at6native29vectorized_elementwise_kernelILi4ENS0_13AUnaryFunctorIaaaZZZNS0_21remainder_kernel_cudaERNS_18TensorIteratorBaseEENKUlvE_clEvENKUlvE0_clEvEUlaaE_EESt5arrayIPcLm2EEEEviT0_T1_)
        /*380c*/ 	.word	0x00000000


	//----- nvinfo : EIATTR_MIN_STACK_SIZE
	.align		4
.L_2439:
        /*3810*/ 	.byte	0x04, 0x12
        /*3812*/ 	.short	(.L_2441 - .L_2440)
	.align		4
.L_2440:
        /*3814*/ 	.word	index@(_ZN2at6native29vectorized_elementwise_kernelILi8ENS0_13AUnaryFunctorIaaaZZZNS0_21remainder_kernel_cudaERNS_18TensorIteratorBaseEENKUlvE_clEvENKUlvE0_clEvEUlaaE_EESt5arrayIPcLm2EEEEviT0_T1_)
        /*3818*/ 	.word	0x00000000


	//----- nvinfo : EIATTR_MIN_STACK_SIZE
	.align		4
.L_2441:
        /*381c*/ 	.byte	0x04, 0x12
        /*381e*/ 	.short	(.L_2443 - .L_2442)
	.align		4
.L_2442:
        /*3820*/ 	.word	index@(_ZN2at6native18elementwise_kernelILi128ELi4EZNS0_15gpu_kernel_implINS0_13BinaryFunctorIhhhZZZNS0_21remainder_kernel_cudaERNS_18TensorIteratorBaseEENKUlvE_clEvENKUlvE_clEvEUlhhE_EEEEvS5_RKT_EUliE_EEviT1_)
        /*3824*/ 	.word	0x00000000


	//----- nvinfo : EIATTR_MIN_STACK_SIZE
	.align		4
.L_2443:
        /*3828*/ 	.byte	0x04, 0x12
        /*382a*/ 	.short	(.L_2445 - .L_2444)
	.align		4
.L_2444:
        /*382c*/ 	.word	index@(_ZN2at6native27unrolled_elementwise_kernelINS0_13BinaryFunctorIhhhZZZNS0_21remainder_kernel_cudaERNS_18TensorIteratorBaseEENKUlvE_clEvENKUlvE_clEvEUlhhE_EESt5arrayIPcLm3EELi4E23TrivialOffsetCalculatorILi2EjESC_ILi1EjENS0_6memory12LoadWithCastILi2EEENSF_13StoreWithCastILi1EEEEEviT_T0_T2_T3_T4_T5_)
        /*3830*/ 	.word	0x00000000


	//----- nvinfo : EIATTR_MIN_STACK_SIZE
	.align		4
.L_2445:
        /*3834*/ 	.byte	0x04, 0x12
        /*3836*/ 	.short	(.L_2447 - .L_2446)
	.align		4
.L_2446:
        /*3838*/ 	.word	index@(_ZN2at6native18elementwise_kernelILi128ELi4EZNS0_22gpu_kernel_impl_nocastINS0_13BinaryFunctorIhhhZZZNS0_21remainder_kernel_cudaERNS_18TensorIteratorBaseEENKUlvE_clEvENKUlvE_clEvEUlhhE_EEEEvS5_RKT_EUliE_EEviT1_)
        /*383c*/ 	.word	0x00000000


	//----- nvinfo : EIATTR_MIN_STACK_SIZE
	.align		4
.L_2447:
        /*3840*/ 	.byte	0x04, 0x12
        /*3842*/ 	.short	(.L_2449 - .L_2448)
	.align		4
.L_2448:
        /*3844*/ 	.word	index@(_ZN2at6native27unrolled_elementwise_kernelINS0_13BinaryFunctorIhhhZZZNS0_21remainder_kernel_cudaERNS_18TensorIteratorBaseEENKUlvE_clEvENKUlvE_clEvEUlhhE_EESt5arrayIPcLm3EELi4E23TrivialOffsetCalculatorILi2EjESC_ILi1EjENS0_6memory15LoadWithoutCastENSF_16StoreWithoutCastEEEviT_T0_T2_T3_T4_T5_)
        /*3848*/ 	.word	0x00000000


	//----- nvinfo : EIATTR_MIN_STACK_SIZE
	.align		4
.L_2449:
        /*384c*/ 	.byte	0x04, 0x12
        /*384e*/ 	.short	(.L_2451 - .L_2450)
	.align		4
.L_2450:
        /*3850*/ 	.word	index@(_ZN2at6native29vectorized_elementwise_kernelILi2ENS0_13BinaryFunctorIhhhZZZNS0_21remainder_kernel_cudaERNS_18TensorIteratorBaseEENKUlvE_clEvENKUlvE_clEvEUlhhE_EESt5arrayIPcLm3EEEEviT0_T1_)
        /*3854*/ 	.word	0x00000000


	//----- nvinfo : EIATTR_MIN_STACK_SIZE
	.align		4
.L_2451:
        /*3858*/ 	.byte	0x04, 0x12
        /*385a*/ 	.short	(.L_2453 - .L_2452)
	.align		4
.L_2452:
        /*385c*/ 	.word	index@(_ZN2at6native29vectorized_elementwise_kernelILi4ENS0_13BinaryFunctorIhhhZZZNS0_21remainder_kernel_cudaERNS_18TensorIteratorBaseEENKUlvE_clEvENKUlvE_clEvEUlhhE_EESt5arrayIPcLm3EEEEviT0_T1_)
        /*3860*/ 	.word	0x00000000


	//----- nvinfo : EIATTR_MIN_STACK_SIZE
	.align		4
.L_2453:
        /*3864*/ 	.byte	0x04, 0x12
        /*3866*/ 	.short	(.L_2455 - .L_2454)
	.align		4
.L_2454:
        /*3868*/ 	.word	index@(_ZN2at6native29vectorized_elementwise_kernelILi8ENS0_13BinaryFunctorIhhhZZZNS0_21remainder_kernel_cudaERNS_18TensorIteratorBaseEENKUlvE_clEvENKUlvE_clEvEUlhhE_EESt5arrayIPcLm3EEEEviT0_T1_)
        /*386c*/ 	.word	0x00000000


	//----- nvinfo : EIATTR_MIN_STACK_SIZE
	.align		4
.L_2455:
        /*3870*/ 	.byte	0x04, 0x12
        /*3872*/ 	.short	(.L_2457 - .L_2456)
	.align		4
.L_2456:
        /*3874*/ 	.word	index@(_ZN2at6native18elementwise_kernelILi128ELi4EZNS0_15gpu_kernel_implINS0_13BUnaryFunctorIhhhZZZNS0_21remainder_kernel_cudaERNS_18TensorIteratorBaseEENKUlvE_clEvENKUlvE_clEvEUlhhE_EEEEvS5_RKT_EUliE_EEviT1_)
        /*3878*/ 	.word	0x00000000


	//----- nvinfo : EIATTR_MIN_STACK_SIZE
	.align		4
.L_2457:
        /*387c*/ 	.byte	0x04, 0x12
        /*387e*/ 	.short	(.L_2459 - .L_2458)
	.align		4
.L_2458:
        /*3880*/ 	.word	index@(_ZN2at6native27unrolled_elementwise_kernelINS0_13BUnaryFunctorIhhhZZZNS0_21remainder_kernel_cudaERNS_18TensorIteratorBaseEENKUlvE_clEvENKUlvE_clEvEUlhhE_EESt5arrayIPcLm2EELi4E23TrivialOffsetCalculatorILi1EjESD_NS0_6memory12LoadWithCastILi1EEENSE_13StoreWithCastILi1EEEEEviT_T0_T2_T3_T4_T5_)
        /*3884*/ 	.word	0x00000000


	//----- nvinfo : EIATTR_MIN_STACK_SIZE
	.align		4
.L_2459:
        /*3888*/ 	.byte	0x04, 0x12
        /*388a*/ 	.short	(.L_2461 - .L_2460)
	.align		4
.L_2460:
        /*388c*/ 	.word	index@(_ZN2at6native18elementwise_kernelILi128ELi4EZNS0_22gpu_kernel_impl_nocastINS0_13BUnaryFunctorIhhhZZZNS0_21remainder_kernel_cudaERNS_18TensorIteratorBaseEENKUlvE_clEvENKUlvE_clEvEUlhhE_EEEEvS5_RKT_EUliE_EEviT1_)
        /*3890*/ 	.word	0x00000000


	//----- nvinfo : EIATTR_MIN_STACK_SIZE
	.align		4
.L_2461:
        /*3894*/ 	.byte	0x04, 0x12
        /*3896*/ 	.short	(.L_2463 - .L_2462)
	.align		4
.L_2462:
        /*3898*/ 	.word	index@(_ZN2at6native27unrolled_elementwise_kernelINS0_13BUnaryFunctorIhhhZZZNS0_21remainder_kernel_cudaERNS_18TensorIteratorBaseEENKUlvE_clEvENKUlvE_clEvEUlhhE_EESt5arrayIPcLm2EELi4E23TrivialOffsetCalculatorILi1EjESD_NS0_6memory15LoadWithoutCastENSE_16StoreWithoutCastEEEviT_T0_T2_T3_T4_T5_)
        /*389c*/ 	.word	0x00000000


	//----- nvinfo : EIATTR_MIN_STACK_SIZE
	.align		4
.L_2463:
        /*38a0*/ 	.byte	0x04, 0x12
        /*38a2*/ 	.short	(.L_2465 - .L_2464)
	.align		4
.L_2464:
        /*38a4*/ 	.word	index@(_ZN2at6native29vectorized_elementwise_kernelILi2ENS0_13BUnaryFunctorIhhhZZZNS0_21remainder_kernel_cudaERNS_18TensorIteratorBaseEENKUlvE_clEvENKUlvE_clEvEUlhhE_EESt5arrayIPcLm2EEEEviT0_T1_)
        /*38a8*/ 	.word	0x00000000


	//----- nvinfo : EIATTR_MIN_STACK_SIZE
	.align		4
.L_2465:
        /*38ac*/ 	.byte	0x04, 0x12
        /*38ae*/ 	.short	(.L_2467 - .L_2466)
	.align		4
.L_2466:
        /*38b0*/ 	.word	index@(_ZN2at6native29vectorized_elementwise_kernelILi4ENS0_13BUnaryFunctorIhhhZZZNS0_21remainder_kernel_cudaERNS_18TensorIteratorBaseEENKUlvE_clEvENKUlvE_clEvEUlhhE_EESt5arrayIPcLm2EEEEviT0_T1_)
        /*38b4*/ 	.word	0x00000000


	//----- nvinfo : EIATTR_MIN_STACK_SIZE
	.align		4
.L_2467:
        /*38b8*/ 	.byte	0x04, 0x12
        /*38ba*/ 	.short	(.L_2469 - .L_2468)
	.align		4
.L_2468:
        /*38bc*/ 	.word	index@(_ZN2at6native29vectorized_elementwise_kernelILi8ENS0_13BUnaryFunctorIhhhZZZNS0_21remainder_kernel_cudaERNS_18TensorIteratorBaseEENKUlvE_clEvENKUlvE_clEvEUlhhE_EESt5arrayIPcLm2EEEEviT0_T1_)
        /*38c0*/ 	.word	0x00000000


	//----- nvinfo : EIATTR_MIN_STACK_SIZE
	.align		4
.L_2469:
        /*38c4*/ 	.byte	0x04, 0x12
        /*38c6*/ 	.short	(.L_2471 - .L_2470)
	.align		4
.L_2470:
        /*38c8*/ 	.word	index@(_ZN2at6native18elementwise_kernelILi128ELi4EZNS0_15gpu_kernel_implINS0_13AUnaryFunctorIhhhZZZNS0_21remainder_kernel_cudaERNS_18TensorIteratorBaseEENKUlvE_clEvENKUlvE_clEvEUlhhE_EEEEvS5_RKT_EUliE_EEviT1_)
        /*38cc*/ 	.word	0x00000000


	//----- nvinfo : EIATTR_MIN_STACK_SIZE
	.align		4
.L_2471:
        /*38d0*/ 	.byte	0x04, 0x12
        /*38d2*/ 	.short	(.L_2473 - .L_2472)
	.align		4
.L_2472:
        /*38d4*/ 	.word	index@(_ZN2at6native27unrolled_elementwise_kernelINS0_13AUnaryFunctorIhhhZZZNS0_21remainder_kernel_cudaERNS_18TensorIteratorBaseEENKUlvE_clEvENKUlvE_clEvEUlhhE_EESt5arrayIPcLm2EELi4E23TrivialOffsetCalculatorILi1EjESD_NS0_6memory12LoadWithCastILi1EEENSE_13StoreWithCastILi1EEEEEviT_T0_T2_T3_T4_T5_)
        /*38d8*/ 	.word	0x00000000


	//----- nvinfo : EIATTR_MIN_STACK_SIZE
	.align		4
.L_2473:
        /*38dc*/ 	.byte	0x04, 0x12
        /*38de*/ 	.short	(.L_2475 - .L_2474)
	.align		4
.L_2474:
        /*38e0*/ 	.word	index@(_ZN2at6native18elementwise_kernelILi128ELi4EZNS0_22gpu_kernel_impl_nocastINS0_13AUnaryFunctorIhhhZZZNS0_21remainder_kernel_cudaERNS_18TensorIteratorBaseEENKUlvE_clEvENKUlvE_clEvEUlhhE_EEEEvS5_RKT_EUliE_EEviT1_)
        /*38e4*/ 	.word	0x00000000


	//----- nvinfo : EIATTR_MIN_STACK_SIZE
	.align		4
.L_2475:
        /*38e8*/ 	.byte	0x04, 0x12
        /*38ea*/ 	.short	(.L_2477 - .L_2476)
	.align		4
.L_2476:
        /*38ec*/ 	.word	index@(_ZN2at6native27unrolled_elementwise_kernelINS0_13AUnaryFunctorIhhhZZZNS0_21remainder_kernel_cudaERNS_18TensorIteratorBaseEENKUlvE_clEvENKUlvE_clEvEUlhhE_EESt5arrayIPcLm2EELi4E23TrivialOffsetCalculatorILi1EjESD_NS0_6memory15LoadWithoutCastENSE_16StoreWithoutCastEEEviT_T0_T2_T3_T4_T5_)
        /*38f0*/ 	.word	0x00000000


	//----- nvinfo : EIATTR_MIN_STACK_SIZE
	.align		4
.L_2477:
        /*38f4*/ 	.byte	0x04, 0x12
        /*38f6*/ 	.short	(.L_2479 - .L_2478)
	.align		4
.L_2478:
        /*38f8*/ 	.word	index@(_ZN2at6native29vectorized_elementwise_kernelILi2ENS0_13AUnaryFunctorIhhhZZZNS0_21remainder_kernel_cudaERNS_18TensorIteratorBaseEENKUlvE_clEvENKUlvE_clEvEUlhhE_EESt5arrayIPcLm2EEEEviT0_T1_)
        /*38fc*/ 	.word	0x00000000


	//----- nvinfo : EIATTR_MIN_STACK_SIZE
	.align		4
.L_2479:
        /*3900*/ 	.byte	0x04, 0x12
        /*3902*/ 	.short	(.L_2481 - .L_2480)
	.align		4
.L_2480:
        /*3904*/ 	.word	index@(_ZN2at6native29vectorized_elementwise_kernelILi4ENS0_13AUnaryFunctorIhhhZZZNS0_21remainder_kernel_cudaERNS_18TensorIteratorBaseEENKUlvE_clEvENKUlvE_clEvEUlhhE_EESt5arrayIPcLm2EEEEviT0_T1_)
        /*3908*/ 	.word	0x00000000


	//----- nvinfo : EIATTR_MIN_STACK_SIZE
	.align		4
.L_2481:
        /*390c*/ 	.byte	0x04, 0x12
        /*390e*/ 	.short	(.L_2483 - .L_2482)
	.align		4
.L_2482:
        /*3910*/ 	.word	index@(_ZN2at6native29vectorized_elementwise_kernelILi8ENS0_13AUnaryFunctorIhhhZZZNS0_21remainder_kernel_cudaERNS_18TensorIteratorBaseEENKUlvE_clEvENKUlvE_clEvEUlhhE_EESt5arrayIPcLm2EEEEviT0_T1_)
        /*3914*/ 	.word	0x00000000
.L_2483:


//--------------------- .nv.compat                --------------------------
	.section	.nv.compat,"",@"SHT_CUDA_COMPAT_INFO"
	.align	4
        /*0000*/ 	.byte	0x02, 0x09, 0x00, 0x00, 0x02, 0x02, 0x01, 0x00, 0x02, 0x05, 0x05, 0x00, 0x03, 0x07, 0x01, 0x01
        /*0010*/ 	.byte	0x02, 0x03, 0x00, 0x00, 0x02, 0x06, 0x01, 0x00, 0x04, 0x0b, 0x08, 0x00, 0x00, 0x00, 0x00, 0x00
        /*0020*/ 	.byte	0x00, 0x00, 0x00, 0x00


//--------------------- .nv.info._ZN2at6native18elementwise_kernelILi128ELi4EZNS0_15gpu_kernel_implINS0_13BinaryFunctorIN3c108BFloat16ES5_S5_ZZZNS0_16fmod_kernel_cudaERNS_18TensorIteratorBaseEENKUlvE0_clEvENKUlvE2_clEvEUlS5_S5_E_EEEEvS7_RKT_EUliE_EEviT1_ --------------------------
	.section	.nv.info._ZN2at6native18elementwise_kernelILi128ELi4EZNS0_15gpu_kernel_implINS0_13BinaryFunctorIN3c108BFloat16ES5_S5_ZZZNS0_16fmod_kernel_cudaERNS_18TensorIteratorBaseEENKUlvE0_clEvENKUlvE2_clEvEUlS5_S5_E_EEEEvS7_RKT_EUliE_EEviT1_,"",@"SHT_CUDA_INFO"
	.sectionflags	@""
	.align	4


	//----- nvinfo : EIATTR_CUDA_API_VERSION
	.align		4
        /*0000*/ 	.byte	0x04, 0x37
        /*0002*/ 	.short	(.L_2485 - .L_2484)
.L_2484:
        /*0004*/ 	.word	0x00000082


	//----- nvinfo : EIATTR_KPARAM_INFO
	.align		4
.L_2485:
        /*0008*/ 	.byte	0x04, 0x17
        /*000a*/ 	.short	(.L_2487 - .L_2486)
.L_2486:
        /*000c*/ 	.word	0x00000000
        /*0010*/ 	.short	0x0001
        /*0012*/ 	.short	0x0008
        /*0014*/ 	.byte	0x00, 0xf0, 0x21, 0x0a


	//----- nvinfo : EIATTR_KPARAM_INFO
	.align		4
.L_2487:
        /*0018*/ 	.byte	0x04, 0x17
        /*001a*/ 	.short	(.L_2489 - .L_2488)
.L_2488:
        /*001c*/ 	.word	0x00000000
        /*0020*/ 	.short	0x0000
        /*0022*/ 	.short	0x0000
        /*0024*/ 	.byte	0x00, 0xf0, 0x11, 0x00


	//----- nvinfo : EIATTR_SPARSE_MMA_MASK
	.align		4
.L_2489:
        /*0028*/ 	.byte	0x03, 0x50
        /*002a*/ 	.short	0x0000


	//----- nvinfo : EIATTR_MAXREG_COUNT
	.align		4
        /*002c*/ 	.byte	0x03, 0x1b
        /*002e*/ 	.short	0x0080


	//----- nvinfo : EIATTR_EXTERNS
	.align		4
        /*0030*/ 	.byte	0x04, 0x0f
        /*0032*/ 	.short	(.L_2491 - .L_2490)


	//   ....[0]....
	.align		4
.L_2490:
        /*0034*/ 	.word	index@(__assertfail)


	//----- nvinfo : EIATTR_MERCURY_ISA_VERSION
	.align		4
.L_2491:
        /*0038*/ 	.byte	0x03, 0x5f
        /*003a*/ 	.short	0x0101


	//----- nvinfo : EIATTR_SYSCALL_OFFSETS
	.align		4
        /*003c*/ 	.byte	0x04, 0x46
        /*003e*/ 	.short	(.L_2493 - .L_2492)


	//   ....[0]....
.L_2492:
        /*0040*/ 	.word	0x000026e0


	//   ....[1]....
        /*0044*/ 	.word	0x000036b0


	//   ....[2]....
        /*0048*/ 	.word	0x00004a90


	//   ....[3]....
        /*004c*/ 	.word	0x000071d0


	//   ....[4]....
        /*0050*/ 	.word	0x000081a0


	//   ....[5]....
        /*0054*/ 	.word	0x00009570


	//   ....[6]....
        /*0058*/ 	.word	0x0000bca0


	//   ....[7]....
        /*005c*/ 	.word	0x0000cc70


	//   ....[8]....
        /*0060*/ 	.word	0x0000e040


	//   ....[9]....
        /*0064*/ 	.word	0x00010760


	//   ....[10]....
        /*0068*/ 	.word	0x00011730


	//   ....[11]....
        /*006c*/ 	.word	0x00012b10


	//----- nvinfo : EIATTR_EXIT_INSTR_OFFSETS
	.align		4
.L_2493:
        /*0070*/ 	.byte	0x04, 0x1c
        /*0072*/ 	.short	(.L_2495 - .L_2494)


	//   ....[0]....
.L_2494:
        /*0074*/ 	.word	0x0000e110


	//   ....[1]....
        /*0078*/ 	.word	0x00011d40


	//   ....[2]....
        /*007c*/ 	.word	0x00011d80


	//   ....[3]....
        /*0080*/ 	.word	0x00011e20


	//   ....[4]....
        /*0084*/ 	.word	0x00011e60


	//   ....[5]....
        /*0088*/ 	.word	0x00011ea0


	//   ....[6]....
        /*008c*/ 	.word	0x00011f30


	//   ....[7]....
        /*0090*/ 	.word	0x00011f70


	//   ....[8]....
        /*0094*/ 	.word	0x00012010


	//   ....[9]....
        /*0098*/ 	.word	0x00012060


	//   ....[10]....
        /*009c*/ 	.word	0x000120b0


	//   ....[11]....
        /*00a0*/ 	.word	0x00012180


	//   ....[12]....
        /*00a4*/ 	.word	0x000121e0


	//   ....[13]....
        /*00a8*/ 	.word	0x00012370


	//   ....[14]....
        /*00ac*/ 	.word	0x000124d0


	//   ....[15]....
        /*00b0*/ 	.word	0x000124f0


	//   ....[16]....
        /*00b4*/ 	.word	0x000125b0


	//   ....[17]....
        /*00b8*/ 	.word	0x00012730


	//   ....[18]....
        /*00bc*/ 	.word	0x000128b0


	//   ....[19]....
        /*00c0*/ 	.word	0x00012a10


	//   ....[20]....
        /*00c4*/ 	.word	0x00012b20


	//   ....[21]....
        /*00c8*/ 	.word	0x00012b60


	//   ....[22]....
        /*00cc*/ 	.word	0x00012ba0


	//----- nvinfo : EIATTR_MAX_THREADS
	.align		4
.L_2495:
        /*00d0*/ 	.byte	0x04, 0x05
        /*00d2*/ 	.short	(.L_2497 - .L_2496)
.L_2496:
        /*00d4*/ 	.word	0x00000080
        /*00d8*/ 	.word	0x00000001
        /*00dc*/ 	.word	0x00000001


	//----- nvinfo : EIATTR_CRS_STACK_SIZE
	.align		4
.L_2497:
        /*00e0*/ 	.byte	0x04, 0x1e
        /*00e2*/ 	.short	(.L_2499 - .L_2498)
.L_2498:
        /*00e4*/ 	.word	0x00000000


	//----- nvinfo : EIATTR_CBANK_PARAM_SIZE
	.align		4
.L_2499:
        /*00e8*/ 	.byte	0x03, 0x19
        /*00ea*/ 	.short	0x0290


	//----- nvinfo : EIATTR_PARAM_CBANK
	.align		4
        /*00ec*/ 	.byte	0x04, 0x0a
        /*00ee*/ 	.short	(.L_2501 - .L_2500)
	.align		4
.L_2500:
        /*00f0*/ 	.word	index@(.nv.constant0._ZN2at6native18elementwise_kernelILi128ELi4EZNS0_15gpu_kernel_implINS0_13BinaryFunctorIN3c108BFloat16ES5_S5_ZZZNS0_16fmod_kernel_cudaERNS_18TensorIteratorBaseEENKUlvE0_clEvENKUlvE2_clEvEUlS5_S5_E_EEEEvS7_RKT_EUliE_EEviT1_)
        /*00f4*/ 	.short	0x0210
        /*00f6*/ 	.short	0x0290


	//----- nvinfo : EIATTR_SW_WAR
	.align		4
.L_2501:
        /*00f8*/ 	.byte	0x04, 0x36
        /*00fa*/ 	.short	(.L_2503 - .L_2502)
.L_2502:
        /*00fc*/ 	.word	0x00000008
.L_2503:


//--------------------- .nv.info._ZN2at6native27unrolled_elementwise_kernelINS0_13BinaryFunctorIN3c108BFloat16ES4_S4_ZZZNS0_16fmod_kernel_cudaERNS_18TensorIteratorBaseEENKUlvE0_clEvENKUlvE2_clEvEUlS4_S4_E_EESt5arrayIPcLm3EELi4E23TrivialOffsetCalculatorILi2EjESE_ILi1EjENS0_6memory12LoadWithCastILi2EEENSH_13StoreWithCastILi1EEEEEviT_T0_T2_T3_T4_T5_ --------------------------
	.section	.nv.info._ZN2at6native27unrolled_elementwise_kernelINS0_13BinaryFunctorIN3c108BFloat16ES4_S4_ZZZNS0_16fmod_kernel_cudaERNS_18TensorIteratorBaseEENKUlvE0_clEvENKUlvE2_clEvEUlS4_S4_E_EESt5arrayIPcLm3EELi4E23TrivialOffsetCalculatorILi2EjESE_ILi1EjENS0_6memory12LoadWithCastILi2EEENSH_13StoreWithCastILi1EEEEEviT_T0_T2_T3_T4_T5_,"",@"SHT_CUDA_INFO"
	.sectionflags	@""
	.align	4


	//----- nvinfo : EIATTR_CUDA_API_VERSION
	.align		4
        /*0000*/ 	.byte	0x04, 0x37
        /*0002*/ 	.short	(.L_2505 - .L_2504)
.L_2504:
        /*0004*/ 	.word	0x00000082


	//----- nvinfo : EIATTR_KPARAM_INFO
	.align		4
.L_2505:
        /*0008*/ 	.byte	0x04, 0x17
        /*000a*/ 	.short	(.L_2507 - .L_2506)
.L_2506:
        /*000c*/ 	.word	0x00000000
        /*0010*/ 	.short	0x0006
        /*0012*/ 	.short	0x0030
        /*0014*/ 	.byte	0x00, 0xf0, 0x21, 0x00


	//----- nvinfo : EIATTR_KPARAM_INFO
	.align		4
.L_2507:
        /*0018*/ 	.byte	0x04, 0x17
        /*001a*/ 	.short	(.L_2509 - .L_2508)
.L_2508:
        /*001c*/ 	.word	0x00000000
        /*0020*/ 	.short	0x0005
        /*0022*/ 	.short	0x0024
        /*0024*/ 	.byte	0x00, 0xf0, 0x31, 0x00


	//----- nvinfo : EIATTR_KPARAM_INFO
	.align		4
.L_2509:
        /*0028*/ 	.byte	0x04, 0x17
        /*002a*/ 	.short	(.L_2511 - .L_2510)
.L_2510:
        /*002c*/ 	.word	0x00000000
        /*0030*/ 	.short	0x0004
        /*0032*/ 	.short	0x0021
        /*0034*/ 	.byte	0x00, 0xf0, 0x05, 0x00


	//----- nvinfo : EIATTR_KPARAM_INFO
	.align		4
.L_2511:
        /*0038*/ 	.byte	0x04, 0x17
        /*003a*/ 	.short	(.L_2513 - .L_2512)
.L_2512:
        /*003c*/ 	.word	0x00000000
        /*0040*/ 	.short	0x0003
        /*0042*/ 	.short	0x0020
        /*0044*/ 	.byte	0x00, 0xf0, 0x05, 0x00


	//----- nvinfo : EIATTR_KPARAM_INFO
	.align		4
.L_2513:
        /*0048*/ 	.byte	0x04, 0x17
        /*004a*/ 	.short	(.L_2515 - .L_2514)
.L_2514:
        /*004c*/ 	.word	0x00000000
        /*0050*/ 	.short	0x0002
        /*0052*/ 	.short	0x0008
        /*0054*/ 	.byte	0x00, 0xf0, 0x61, 0x00


	//----- nvinfo : EIATTR_KPARAM_INFO
	.align		4
.L_2515:
        /*0058*/ 	.byte	0x04, 0x17
        /*005a*/ 	.short	(.L_2517 - .L_2516)
.L_2516:
        /*005c*/ 	.word	0x00000000
        /*0060*/ 	.short	0x0001
        /*0062*/ 	.short	0x0004
        /*0064*/ 	.byte	0x00, 0xf0, 0x05, 0x00


	//----- nvinfo : EIATTR_KPARAM_INFO
	.align		4
.L_2517:
        /*0068*/ 	.byte	0x04, 0x17
        /*006a*/ 	.short	(.L_2519 - .L_2518)
.L_2518:
        /*006c*/ 	.word	0x00000000
        /*0070*/ 	.short	0x0000
        /*0072*/ 	.short	0x0000
        /*0074*/ 	.byte	0x00, 0xf0, 0x11, 0x00


	//----- nvinfo : EIATTR_SPARSE_MMA_MASK
	.align		4
.L_2519:
        /*0078*/ 	.byte	0x03, 0x50
        /*007a*/ 	.short	0x0000


	//----- nvinfo : EIATTR_MAXREG_COUNT
	.align		4
        /*007c*/ 	.byte	0x03, 0x1b
        /*007e*/ 	.short	0x00ff


	//----- nvinfo : EIATTR_EXTERNS
	.align		4
        /*0080*/ 	.byte	0x04, 0x0f
        /*0082*/ 	.short	(.L_2521 - .L_2520)


	//   ....[0]....
	.align		4
.L_2520:
        /*0084*/ 	.word	index@(__assertfail)


	//----- nvinfo : EIATTR_MERCURY_ISA_VERSION
	.align		4
.L_2521:
        /*0088*/ 	.byte	0x03, 0x5f
        /*008a*/ 	.short	0x0101


	//----- nvinfo : EIATTR_SYSCALL_OFFSETS
	.align		4
        /*008c*/ 	.byte	0x04, 0x46
        /*008e*/ 	.short	(.L_2523 - .L_2522)


	//   ....[0]....
.L_2522:
        /*0090*/ 	.word	0x000010f0


	//   ....[1]....
        /*0094*/ 	.word	0x000021b0


	//   ....[2]....
        /*0098*/ 	.word	0x000032f0


	//   ....[3]....
        /*009c*/ 	.word	0x000043b0


	//   ....[4]....
        /*00a0*/ 	.word	0x00005500


	//   ....[5]....
        /*00a4*/ 	.word	0x000065d0


	//   ....[6]....
        /*00a8*/ 	.word	0x00007700


	//   ....[7]....
        /*00ac*/ 	.word	0x000087d0


	//   ....[8]....
        /*00b0*/ 	.word	0x0000ac10


	//   ....[9]....
        /*00b4*/ 	.word	0x0000bc30


	//   ....[10]....
        /*00b8*/ 	.word	0x0000cc10


	//   ....[11]....
        /*00bc*/ 	.word	0x0000dbf0


	//----- nvinfo : EIATTR_EXIT_INSTR_OFFSETS
	.align		4
.L_2523:
        /*00c0*/ 	.byte	0x04, 0x1c
        /*00c2*/ 	.short	(.L_2525 - .L_2524)


	//   ....[0]....
.L_2524:
        /*00c4*/ 	.word	0x0000ccd0


	//   ....[1]....
        /*00c8*/ 	.word	0x0000ce20


	//   ....[2]....
        /*00cc*/ 	.word	0x0000ce60


	//   ....[3]....
        /*00d0*/ 	.word	0x0000cf00


	//   ....[4]....
        /*00d4*/ 	.word	0x0000cf40


	//   ....[5]....
        /*00d8*/ 	.word	0x0000cf80


	//   ....[6]....
        /*00dc*/ 	.word	0x0000d010


	//   ....[7]....
        /*00e0*/ 	.word	0x0000d050


	//   ....[8]....
        /*00e4*/ 	.word	0x0000d0f0


	//   ....[9]....
        /*00e8*/ 	.word	0x0000d140


	//   ....[10]....
        /*00ec*/ 	.word	0x0000d190


	//   ....[11]....
        /*00f0*/ 	.word	0x0000d260


	//   ....[12]....
        /*00f4*/ 	.word	0x0000d2c0


	//   ....[13]....
        /*00f8*/ 	.word	0x0000d450


	//   ....[14]....
        /*00fc*/ 	.word	0x0000d5b0


	//   ....[15]....
        /*0100*/ 	.word	0x0000d5d0


	//   ....[16]....
        /*0104*/ 	.word	0x0000d690


	//   ....[17]....
        /*0108*/ 	.word	0x0000d810


	//   ....[18]....
        /*010c*/ 	.word	0x0000d990


	//   ....[19]....
        /*0110*/ 	.word	0x0000daf0


	//   ....[20]....
        /*0114*/ 	.word	0x0000dc00


	//   ....[21]....
        /*0118*/ 	.word	0x0000dc40


	//   ....[22]....
        /*011c*/ 	.word	0x0000dc80


	//----- nvinfo : EIATTR_MAX_THREADS
	.align		4
.L_2525:
        /*0120*/ 	.byte	0x04, 0x05
        /*0122*/ 	.short	(.L_2527 - .L_2526)
.L_2526:
        /*0124*/ 	.word	0x00000080
        /*0128*/ 	.word	0x00000001
        /*012c*/ 	.word	0x00000001


	//----- nvinfo : EIATTR_CRS_STACK_SIZE
	.align		4
.L_2527:
        /*0130*/ 	.byte	0x04, 0x1e
        /*0132*/ 	.short	(.L_2529 - .L_2528)
.L_2528:
        /*0134*/ 	.word	0x00000000


	//----- nvinfo : EIATTR_CBANK_PARAM_SIZE
	.align		4
.L_2529:
        /*0138*/ 	.byte	0x03, 0x19
        /*013a*/ 	.short	0x0038


	//----- nvinfo : EIATTR_PARAM_CBANK
	.align		4
        /*013c*/ 	.byte	0x04, 0x0a
        /*013e*/ 	.short	(.L_2531 - .L_2530)
	.align		4
.L_2530:
        /*0140*/ 	.word	index@(.nv.constant0._ZN2at6native27unrolled_elementwise_kernelINS0_13BinaryFunctorIN3c108BFloat16ES4_S4_ZZZNS0_16fmod_kernel_cudaERNS_18TensorIteratorBaseEENKUlvE0_clEvENKUlvE2_clEvEUlS4_S4_E_EESt5arrayIPcLm3EELi4E23TrivialOffsetCalculatorILi2EjESE_ILi1EjENS0_6memory12LoadWithCastILi2EEENSH_13StoreWithCastILi1EEEEEviT_T0_T2_T3_T4_T5_)
        /*0144*/ 	.short	0x0210
        /*0146*/ 	.short	0x0038


	//----- nvinfo : EIATTR_SW_WAR
	.align		4
.L_2531:
        /*0148*/ 	.byte	0x04, 0x36
        /*014a*/ 	.short	(.L_2533 - .L_2532)
.L_2532:
        /*014c*/ 	.word	0x00000008
.L_2533:


//--------------------- .nv.info._ZN2at6native18elementwise_kernelILi128ELi4EZNS0_22gpu_kernel_impl_nocastINS0_13BinaryFunctorIN3c108BFloat16ES5_S5_ZZZNS0_16fmod_kernel_cudaERNS_18TensorIteratorBaseEENKUlvE0_clEvENKUlvE2_clEvEUlS5_S5_E_EEEEvS7_RKT_EUliE_EEviT1_ --------------------------
	.section	.nv.info._ZN2at6native18elementwise_kernelILi128ELi4EZNS0_22gpu_kernel_impl_nocastINS0_13BinaryFunctorIN3c108BFloat16ES5_S5_ZZZNS0_16fmod_kernel_cudaERNS_18TensorIteratorBaseEENKUlvE0_clEvENKUlvE2_clEvEUlS5_S5_E_EEEEvS7_RKT_EUliE_EEviT1_,"",@"SHT_CUDA_INFO"
	.sectionflags	@""
	.align	4


	//----- nvinfo : EIATTR_CUDA_API_VERSION
	.align		4
        /*0000*/ 	.byte	0x04, 0x37
        /*0002*/ 	.short	(.L_2535 - .L_2534)
.L_2534:
        /*0004*/ 	.word	0x00000082


	//----- nvinfo : EIATTR_KPARAM_INFO
	.align		4
.L_2535:
        /*0008*/ 	.byte	0x04, 0x17
        /*000a*/ 	.short	(.L_2537 - .L_2536)
.L_2536:
        /*000c*/ 	.word	0x00000000
        /*0010*/ 	.short	0x0001
        /*0012*/ 	.short	0x0008
        /*0014*/ 	.byte	0x00, 0xf0, 0x21, 0x0a


	//----- nvinfo : EIATTR_KPARAM_INFO
	.align		4
.L_2537:
        /*0018*/ 	.byte	0x04, 0x17
        /*001a*/ 	.short	(.L_2539 - .L_2538)
.L_2538:
        /*001c*/ 	.word	0x00000000
        /*0020*/ 	.short	0x0000
        /*0022*/ 	.short	0x0000
        /*0024*/ 	.byte	0x00, 0xf0, 0x11, 0x00


	//----- nvinfo : EIATTR_SPARSE_MMA_MASK
	.align		4
.L_2539:
        /*0028*/ 	.byte	0x03, 0x50
        /*002a*/ 	.short	0x0000


	//----- nvinfo : EIATTR_MAXREG_COUNT
	.align		4
        /*002c*/ 	.byte	0x03, 0x1b
        /*002e*/ 	.short	0x0080


	//----- nvinfo : EIATTR_MERCURY_ISA_VERSION
	.align		4
        /*0030*/ 	.byte	0x03, 0x5f
        /*0032*/ 	.short	0x0101


	//----- nvinfo : EIATTR_EXIT_INSTR_OFFSETS
	.align		4
        /*0034*/ 	.byte	0x04, 0x1c
        /*0036*/ 	.short	(.L_2541 - .L_2540)


	//   ....[0]....
.L_2540:
        /*0038*/ 	.word	0x00005310


	//   ....[1]....
        /*003c*/ 	.word	0x00006e60


	//----- nvinfo : EIATTR_MAX_THREADS
	.align		4
.L_2541:
        /*0040*/ 	.byte	0x04, 0x05
        /*0042*/ 	.short	(.L_2543 - .L_2542)
.L_2542:
        /*0044*/ 	.word	0x00000080
        /*0048*/ 	.word	0x00000001
        /*004c*/ 	.word	0x00000001


	//----- nvinfo : EIATTR_CRS_STACK_SIZE
	.align		4
.L_2543:
        /*0050*/ 	.byte	0x04, 0x1e
        /*0052*/ 	.short	(.L_2545 - .L_2544)
.L_2544:
        /*0054*/ 	.word	0x00000000


	//----- nvinfo : EIATTR_CBANK_PARAM_SIZE
	.align		4
.L_2545:
        /*0058*/ 	.byte	0x03, 0x19
        /*005a*/ 	.short	0x0290


	//----- nvinfo : EIATTR_PARAM_CBANK
	.align		4
        /*005c*/ 	.byte	0x04, 0x0a
        /*005e*/ 	.short	(.L_2547 - .L_2546)
	.align		4
.L_2546:
        /*0060*/ 	.word	index@(.nv.constant0._ZN2at6native18elementwise_kernelILi128ELi4EZNS0_22gpu_kernel_impl_nocastINS0_13BinaryFunctorIN3c108BFloat16ES5_S5_ZZZNS0_16fmod_kernel_cudaERNS_18TensorIteratorBaseEENKUlvE0_clEvENKUlvE2_clEvEUlS5_S5_E_EEEEvS7_RKT_EUliE_EEviT1_)
        /*0064*/ 	.short	0x0210
        /*0066*/ 	.short	0x0290


	//----- nvinfo : EIATTR_SW_WAR
	.align		4
.L_2547:
        /*0068*/ 	.byte	0x04, 0x36
        /*006a*/ 	.short	(.L_2549 - .L_2548)
.L_2548:
        /*006c*/ 	.word	0x00000008
.L_2549:


//--------------------- .nv.info._ZN2at6native27unrolled_elementwise_kernelINS0_13BinaryFunctorIN3c108BFloat16ES4_S4_ZZZNS0_16fmod_kernel_cudaERNS_18TensorIteratorBaseEENKUlvE0_clEvENKUlvE2_clEvEUlS4_S4_E_EESt5arrayIPcLm3EELi4E23TrivialOffsetCalculatorILi2EjESE_ILi1EjENS0_6memory15LoadWithoutCastENSH_16StoreWithoutCastEEEviT_T0_T2_T3_T4_T5_ --------------------------
	.section	.nv.info._ZN2at6native27unrolled_elementwise_kernelINS0_13BinaryFunctorIN3c108BFloat16ES4_S4_ZZZNS0_16fmod_kernel_cudaERNS_18TensorIteratorBaseEENKUlvE0_clEvENKUlvE2_clEvEUlS4_S4_E_EESt5arrayIPcLm3EELi4E23TrivialOffsetCalculatorILi2EjESE_ILi1EjENS0_6memory15LoadWithoutCastENSH_16StoreWithoutCastEEEviT_T0_T2_T3_T4_T5_,"",@"SHT_CUDA_INFO"
	.sectionflags	@""
	.align	4


	//----- nvinfo : EIATTR_CUDA_API_VERSION
	.align		4
        /*0000*/ 	.byte	0x04, 0x37
        /*0002*/ 	.short	(.L_2551 - .L_2550)
.L_2550:
        /*0004*/ 	.word	0x00000082


	//----- nvinfo : EIATTR_KPARAM_INFO
	.align		4
.L_2551:
        /*0008*/ 	.byte	0x04, 0x17
        /*000a*/ 	.short	(.L_2553 - .L_2552)
.L_2552:
        /*000c*/ 	.word	0x00000000
        /*0010*/ 	.short	0x0006
        /*0012*/ 	.short	0x0023
        /*0014*/ 	.byte	0x00, 0xf0, 0x05, 0x00


	//----- nvinfo : EIATTR_KPARAM_INFO
	.align		4
.L_2553:
        /*0018*/ 	.byte	0x04, 0x17
        /*001a*/ 	.short	(.L_2555 - .L_2554)
.L_2554:
        /*001c*/ 	.word	0x00000000
        /*0020*/ 	.short	0x0005
        /*0022*/ 	.short	0x0022
        /*0024*/ 	.byte	0x00, 0xf0, 0x05, 0x00


	//----- nvinfo : EIATTR_KPARAM_INFO
	.align		4
.L_2555:
        /*0028*/ 	.byte	0x04, 0x17
        /*002a*/ 	.short	(.L_2557 - .L_2556)
.L_2556:
        /*002c*/ 	.word	0x00000000
        /*0030*/ 	.short	0x0004
        /*0032*/ 	.short	0x0021
        /*0034*/ 	.byte	0x00, 0xf0, 0x05, 0x00


	//----- nvinfo : EIATTR_KPARAM_INFO
	.align		4
.L_2557:
        /*0038*/ 	.byte	0x04, 0x17
        /*003a*/ 	.short	(.L_2559 - .L_2558)
.L_2558:
        /*003c*/ 	.word	0x00000000
        /*0040*/ 	.short	0x0003
        /*0042*/ 	.short	0x0020
        /*0044*/ 	.byte	0x00, 0xf0, 0x05, 0x00


	//----- nvinfo : EIATTR_KPARAM_INFO
	.align		4
.L_2559:
        /*0048*/ 	.byte	0x04, 0x17
        /*004a*/ 	.short	(.L_2561 - .L_2560)
.L_2560:
        /*004c*/ 	.word	0x00000000
        /*0050*/ 	.short	0x0002
        /*0052*/ 	.short	0x0008
        /*0054*/ 	.byte	0x00, 0xf0, 0x61, 0x00


	//----- nvinfo : EIATTR_KPARAM_INFO
	.align		4
.L_2561:
        /*0058*/ 	.byte	0x04, 0x17
        /*005a*/ 	.short	(.L_2563 - .L_2562)
.L_2562:
        /*005c*/ 	.word	0x00000000
        /*0060*/ 	.short	0x0001
        /*0062*/ 	.short	0x0004
        /*0064*/ 	.byte	0x00, 0xf0, 0x05, 0x00


	//----- nvinfo : EIATTR_KPARAM_INFO
	.align		4
.L_2563:
        /*0068*/ 	.byte	0x04, 0x17
        /*006a*/ 	.short	(.L_2565 - .L_2564)
.L_2564:
        /*006c*/ 	.word	0x00000000
        /*0070*/ 	.short	0x0000
        /*0072*/ 	.short	0x0000
        /*0074*/ 	.byte	0x00, 0xf0, 0x11, 0x00


	//----- nvinfo : EIATTR_SPARSE_MMA_MASK
	.align		4
.L_2565:
        /*0078*/ 	.byte	0x03, 0x50
        /*007a*/ 	.short	0x0000


	//----- nvinfo : EIATTR_MAXREG_COUNT
	.align		4
        /*007c*/ 	.byte	0x03, 0x1b
        /*007e*/ 	.short	0x00ff


	//----- nvinfo : EIATTR_MERCURY_ISA_VERSION
	.align		4
        /*0080*/ 	.byte	0x03, 0x5f
        /*0082*/ 	.short	0x0101


	//----- nvinfo : EIATTR_EXIT_INSTR_OFFSETS
	.align		4
        /*0084*/ 	.byte	0x04, 0x1c
        /*0086*/ 	.short	(.L_2567 - .L_2566)


	//   ....[0]....
.L_2566:
        /*0088*/ 	.word	0x000017b0


	//   ....[1]....
        /*008c*/ 	.word	0x00001800


	//----- nvinfo : EIATTR_MAX_THREADS
	.align		4
.L_2567:
        /*0090*/ 	.byte	0x04, 0x05
        /*0092*/ 	.short	(.L_2569 - .L_2568)
.L_2568:
        /*0094*/ 	.word	0x00000080
        /*0098*/ 	.word	0x00000001
        /*009c*/ 	.word	0x00000001


	//----- nvinfo : EIATTR_CRS_STACK_SIZE
	.align		4
.L_2569:
        /*00a0*/ 	.byte	0x04, 0x1e
        /*00a2*/ 	.short	(.L_2571 - .L_2570)
.L_2570:
        /*00a4*/ 	.word	0x00000000


	//----- nvinfo : EIATTR_CBANK_PARAM_SIZE
	.align		4
.L_2571:
        /*00a8*/ 	.byte	0x03, 0x19
        /*00aa*/ 	.short	0x0024


	//----- nvinfo : EIATTR_PARAM_CBANK
	.align		4
        /*00ac*/ 	.byte	0x04, 0x0a
        /*00ae*/ 	.short	(.L_2573 - .L_2572)
	.align		4
.L_2572:
        /*00b0*/ 	.word	index@(.nv.constant0._ZN2at6native27unrolled_elementwise_kernelINS0_13BinaryFunctorIN3c108BFloat16ES4_S4_ZZZNS0_16fmod_kernel_cudaERNS_18TensorIteratorBaseEENKUlvE0_clEvENKUlvE2_clEvEUlS4_S4_E_EESt5arrayIPcLm3EELi4E23TrivialOffsetCalculatorILi2EjESE_ILi1EjENS0_6memory15LoadWithoutCastENSH_16StoreWithoutCastEEEviT_T0_T2_T3_T4_T5_)
        /*00b4*/ 	.short	0x0210
        /*00b6*/ 	.short	0x0024


	//----- nvinfo : EIATTR_SW_WAR
	.align		4
.L_2573:
        /*00b8*/ 	.byte	0x04, 0x36
        /*00ba*/ 	.short	(.L_2575 - .L_2574)
.L_2574:
        /*00bc*/ 	.word	0x00000008
.L_2575:


//--------------------- .nv.info._ZN2at6native29vectorized_elementwise_kernelILi2ENS0_13BinaryFunctorIN3c108BFloat16ES4_S4_ZZZNS0_16fmod_kernel_cudaERNS_18TensorIteratorBaseEENKUlvE0_clEvENKUlvE2_clEvEUlS4_S4_E_EESt5arrayIPcLm3EEEEviT0_T1_ --------------------------
	.section	.nv.info._ZN2at6native29vectorized_elementwise_kernelILi2ENS0_13BinaryFunctorIN3c108BFloat16ES4_S4_ZZZNS0_16fmod_kernel_cudaERNS_18TensorIteratorBaseEENKUlvE0_clEvENKUlvE2_clEvEUlS4_S4_E_EESt5arrayIPcLm3EEEEviT0_T1_,"",@"SHT_CUDA_INFO"
	.sectionflags	@""
	.align	4


	//----- nvinfo : EIATTR_CUDA_API_VERSION
	.align		4
        /*0000*/ 	.byte	0x04, 0x37
        /*0002*/ 	.short	(.L_2577 - .L_2576)
.L_2576:
        /*0004*/ 	.word	0x00000082


	//----- nvinfo : EIATTR_KPARAM_INFO
	.align		4
.L_2577:
        /*0008*/ 	.byte	0x04, 0x17
        /*000a*/ 	.short	(.L_2579 - .L_2578)
.L_2578:
        /*000c*/ 	.word	0x00000000
        /*0010*/ 	.short	0x0002
        /*0012*/ 	.short	0x0008
        /*0014*/ 	.byte	0x00, 0xf0, 0x61, 0x00


	//----- nvinfo : EIATTR_KPARAM_INFO
	.align		4
.L_2579:
        /*0018*/ 	.byte	0x04, 0x17
        /*001a*/ 	.short	(.L_2581 - .L_2580)
.L_2580:
        /*001c*/ 	.word	0x00000000
        /*0020*/ 	.short	0x0001
        /*0022*/ 	.short	0x0004
        /*0024*/ 	.byte	0x00, 0xf0, 0x05, 0x00


	//----- nvinfo : EIATTR_KPARAM_INFO
	.align		4
.L_2581:
        /*0028*/ 	.byte	0x04, 0x17
        /*002a*/ 	.short	(.L_2583 - .L_2582)
.L_2582:
        /*002c*/ 	.word	0x00000000
        /*0030*/ 	.short	0x0000
        /*0032*/ 	.short	0x0000
        /*0034*/ 	.byte	0x00, 0xf0, 0x11, 0x00


	//----- nvinfo : EIATTR_SPARSE_MMA_MASK
	.align		4
.L_2583:
        /*0038*/ 	.byte	0x03, 0x50
        /*003a*/ 	.short	0x0000


	//----- nvinfo : EIATTR_MAXREG_COUNT
	.align		4
        /*003c*/ 	.byte	0x03, 0x1b
        /*003e*/ 	.short	0x00ff


	//----- nvinfo : EIATTR_MERCURY_ISA_VERSION
	.align		4
        /*0040*/ 	.byte	0x03, 0x5f
        /*0042*/ 	.short	0x0101


	//----- nvinfo : EIATTR_EXIT_INSTR_OFFSETS
	.align		4
        /*0044*/ 	.byte	0x04, 0x1c
        /*0046*/ 	.short	(.L_2585 - .L_2584)


	//   ....[0]....
.L_2584:
        /*0048*/ 	.word	0x000025a0


	//   ....[1]....
        /*004c*/ 	.word	0x00005540


	//   ....[2]....
        /*0050*/ 	.word	0x00005590


	//----- nvinfo : EIATTR_MAX_THREADS
	.align		4
.L_2585:
        /*0054*/ 	.byte	0x04, 0x05
        /*0056*/ 	.short	(.L_2587 - .L_2586)
.L_2586:
        /*0058*/ 	.word	0x00000080
        /*005c*/ 	.word	0x00000001
        /*0060*/ 	.word	0x00000001


	//----- nvinfo : EIATTR_CRS_STACK_SIZE
	.align		4
.L_2587:
        /*0064*/ 	.byte	0x04, 0x1e
        /*0066*/ 	.short	(.L_2589 - .L_2588)
.L_2588:
        /*0068*/ 	.word	0x00000000


	//----- nvinfo : EIATTR_CBANK_PARAM_SIZE
	.align		4
.L_2589:
        /*006c*/ 	.byte	0x03, 0x19
        /*006e*/ 	.short	0x0020


	//----- nvinfo : EIATTR_PARAM_CBANK
	.align		4
        /*0070*/ 	.byte	0x04, 0x0a
        /*0072*/ 	.short	(.L_2591 - .L_2590)
	.align		4
.L_2590:
        /*0074*/ 	.word	index@(.nv.constant0._ZN2at6native29vectorized_elementwise_kernelILi2ENS0_13BinaryFunctorIN3c108BFloat16ES4_S4_ZZZNS0_16fmod_kernel_cudaERNS_18TensorIteratorBaseEENKUlvE0_clEvENKUlvE2_clEvEUlS4_S4_E_EESt5arrayIPcLm3EEEEviT0_T1_)
        /*0078*/ 	.short	0x0210
        /*007a*/ 	.short	0x0020


	//----- nvinfo : EIATTR_SW_WAR
	.align		4
.L_2591:
        /*007c*/ 	.byte	0x04, 0x36
        /*007e*/ 	.short	(.L_2593 - .L_2592)
.L_2592:
        /*0080*/ 	.word	0x00000008
.L_2593:


//--------------------- .nv.info._ZN2at6native29vectorized_elementwise_kernelILi4ENS0_13BinaryFunctorIN3c108BFloat16ES4_S4_ZZZNS0_16fmod_kernel_cudaERNS_18TensorIteratorBaseEENKUlvE0_clEvENKUlvE2_clEvEUlS4_S4_E_EESt5arrayIPcLm3EEEEviT0_T1_ --------------------------
	.section	.nv.info._ZN2at6native29vectorized_elementwise_kernelILi4ENS0_13BinaryFunctorIN3c108BFloat16ES4_S4_ZZZNS0_16fmod_kernel_cudaERNS_18TensorIteratorBaseEENKUlvE0_clEvENKUlvE2_clEvEUlS4_S4_E_EESt5arrayIPcLm3EEEEviT0_T1_,"",@"SHT_CUDA_INFO"
	.sectionflags	@""
	.align	4


	//----- nvinfo : EIATTR_CUDA_API_VERSION
	.align		4
        /*0000*/ 	.byte	0x04, 0x37
        /*0002*/ 	.short	(.L_2595 - .L_2594)
.L_2594:
        /*0004*/ 	.word	0x00000082


	//----- nvinfo : EIATTR_KPARAM_INFO
	.align		4
.L_2595:
        /*0008*/ 	.byte	0x04, 0x17
        /*000a*/ 	.short	(.L_2597 - .L_2596)
.L_2596:
        /*000c*/ 	.word	0x00000000
        /*0010*/ 	.short	0x0002
        /*0012*/ 	.short	0x0008
        /*0014*/ 	.byte	0x00, 0xf0, 0x61, 0x00


	//----- nvinfo : EIATTR_KPARAM_INFO
	.align		4
.L_2597:
        /*0018*/ 	.byte	0x04, 0x17
        /*001a*/ 	.short	(.L_2599 - .L_2598)
.L_2598:
        /*001c*/ 	.word	0x00000000
        /*0020*/ 	.short	0x0001
        /*0022*/ 	.short	0x0004
        /*0024*/ 	.byte	0x00, 0xf0, 0x05, 0x00


	//----- nvinfo : EIATTR_KPARAM_INFO
	.align		4
.L_2599:
        /*0028*/ 	.byte	0x04, 0x17
        /*002a*/ 	.short	(.L_2601 - .L_2600)
.L_2600:
        /*002c*/ 	.word	0x00000000
        /*0030*/ 	.short	0x0000
        /*0032*/ 	.short	0x0000
        /*0034*/ 	.byte	0x00, 0xf0, 0x11, 0x00


	//----- nvinfo : EIATTR_SPARSE_MMA_MASK
	.align		4
.L_2601:
        /*0038*/ 	.byte	0x03, 0x50
        /*003a*/ 	.short	0x0000


	//----- nvinfo : EIATTR_MAXREG_COUNT
	.align		4
        /*003c*/ 	.byte	0x03, 0x1b
        /*003e*/ 	.short	0x00ff


	//----- nvinfo : EIATTR_MERCURY_ISA_VERSION
	.align		4
        /*0040*/ 	.byte	0x03, 0x5f
        /*0042*/ 	.short	0x0101


	//----- nvinfo : EIATTR_EXIT_INSTR_OFFSETS
	.align		4
        /*0044*/ 	.byte	0x04, 0x1c
        /*0046*/ 	.short	(.L_2603 - .L_2602)


	//   ....[0]....
.L_2602:
        /*0048*/ 	.word	0x00002540


	//   ....[1]....
        /*004c*/ 	.word	0x000054e0


	//   ....[2]....
        /*0050*/ 	.word	0x00005530


	//----- nvinfo : EIATTR_MAX_THREADS
	.align		4
.L_2603:
        /*0054*/ 	.byte	0x04, 0x05
        /*0056*/ 	.short	(.L_2605 - .L_2604)
.L_2604:
        /*0058*/ 	.word	0x00000080
        /*005c*/ 	.word	0x00000001
        /*0060*/ 	.word	0x00000001


	//----- nvinfo : EIATTR_CRS_STACK_SIZE
	.align		4
.L_2605:
        /*0064*/ 	.byte	0x04, 0x1e
        /*0066*/ 	.short	(.L_2607 - .L_2606)
.L_2606:
        /*0068*/ 	.word	0x00000000


	//----- nvinfo : EIATTR_CBANK_PARAM_SIZE
	.align		4
.L_2607:
        /*006c*/ 	.byte	0x03, 0x19
        /*006e*/ 	.short	0x0020


	//----- nvinfo : EIATTR_PARAM_CBANK
	.align		4
        /*0070*/ 	.byte	0x04, 0x0a
        /*0072*/ 	.short	(.L_2609 - .L_2608)
	.align		4
.L_2608:
        /*0074*/ 	.word	index@(.nv.constant0._ZN2at6native29vectorized_elementwise_kernelILi4ENS0_13BinaryFunctorIN3c108BFloat16ES4_S4_ZZZNS0_16fmod_kernel_cudaERNS_18TensorIteratorBaseEENKUlvE0_clEvENKUlvE2_clEvEUlS4_S4_E_EESt5arrayIPcLm3EEEEviT0_T1_)
        /*0078*/ 	.short	0x0210
        /*007a*/ 	.short	0x0020


	//----- nvinfo : EIATTR_SW_WAR
	.align		4
.L_2609:
        /*007c*/ 	.byte	0x04, 0x36
        /*007e*/ 	.short	(.L_2611 - .L_2610)
.L_2610:
        /*0080*/ 	.word	0x00000008
.L_2611:


//--------------------- .nv.info._ZN2at6native29vectorized_elementwise_kernelILi8ENS0_13BinaryFunctorIN3c108BFloat16ES4_S4_ZZZNS0_16fmod_kernel_cudaERNS_18TensorIteratorBaseEENKUlvE0_clEvENKUlvE2_clEvEUlS4_S4_E_EESt5arrayIPcLm3EEEEviT0_T1_ --------------------------
	.section	.nv.info._ZN2at6native29vectorized_elementwise_kernelILi8ENS0_13BinaryFunctorIN3c108BFloat16ES4_S4_ZZZNS0_16fmod_kernel_cudaERNS_18TensorIteratorBaseEENKUlvE0_clEvENKUlvE2_clEvEUlS4_S4_E_EESt5arrayIPcLm3EEEEviT0_T1_,"",@"SHT_CUDA_INFO"
	.sectionflags	@""
	.align	4


	//----- nvinfo : EIATTR_CUDA_API_VERSION
	.align		4
        /*0000*/ 	.byte	0x04, 0x37
        /*0002*/ 	.short	(.L_2613 - .L_2612)
.L_2612:
        /*0004*/ 	.word	0x00000082


	//----- nvinfo : EIATTR_KPARAM_INFO
	.align		4
.L_2613:
        /*0008*/ 	.byte	0x04, 0x17
        /*000a*/ 	.short	(.L_2615 - .L_2614)
.L_2614:
        /*000c*/ 	.word	0x00000000
        /*0010*/ 	.short	0x0002
        /*0012*/ 	.short	0x0008
        /*0014*/ 	.byte	0x00, 0xf0, 0x61, 0x00


	//----- nvinfo : EIATTR_KPARAM_INFO
	.align		4
.L_2615:
        /*0018*/ 	.byte	0x04, 0x17
        /*001a*/ 	.short	(.L_2617 - .L_2616)
.L_2616:
        /*001c*/ 	.word	0x00000000
        /*0020*/ 	.short	0x0001
        /*0022*/ 	.short	0x0004
        /*0024*/ 	.byte	0x00, 0xf0, 0x05, 0x00


	//----- nvinfo : EIATTR_KPARAM_INFO
	.align		4
.L_2617:
        /*0028*/ 	.byte	0x04, 0x17
        /*002a*/ 	.short	(.L_2619 - .L_2618)
.L_2618:
        /*002c*/ 	.word	0x00000000
        /*0030*/ 	.short	0x0000
        /*0032*/ 	.short	0x0000
        /*0034*/ 	.byte	0x00, 0xf0, 0x11, 0x00


	//----- nvinfo : EIATTR_SPARSE_MMA_MASK
	.align		4
.L_2619:
        /*0038*/ 	.byte	0x03, 0x50
        /*003a*/ 	.short	0x0000


	//----- nvinfo : EIATTR_MAXREG_COUNT
	.align		4
        /*003c*/ 	.byte	0x03, 0x1b
        /*003e*/ 	.short	0x00ff


	//----- nvinfo : EIATTR_MERCURY_ISA_VERSION
	.align		4
        /*0040*/ 	.byte	0x03, 0x5f
        /*0042*/ 	.short	0x0101


	//----- nvinfo : EIATTR_EXIT_INSTR_OFFSETS
	.align		4
        /*0044*/ 	.byte	0x04, 0x1c
        /*0046*/ 	.short	(.L_2621 - .L_2620)


	//   ....[0]....
.L_2620:
        /*0048*/ 	.word	0x00002510


	//   ....[1]....
        /*004c*/ 	.word	0x000054b0


	//   ....[2]....
        /*0050*/ 	.word	0x00005500


	//----- nvinfo : EIATTR_MAX_THREADS
	.align		4
.L_2621:
        /*0054*/ 	.byte	0x04, 0x05
        /*0056*/ 	.short	(.L_2623 - .L_2622)
.L_2622:
        /*0058*/ 	.word	0x00000080
        /*005c*/ 	.word	0x00000001
        /*0060*/ 	.word	0x00000001


	//----- nvinfo : EIATTR_CRS_STACK_SIZE
	.align		4
.L_2623:
        /*0064*/ 	.byte	0x04, 0x1e
        /*0066*/ 	.short	(.L_2625 - .L_2624)
.L_2624:
        /*0068*/ 	.word	0x00000000


	//----- nvinfo : EIATTR_CBANK_PARAM_SIZE
	.align		4
.L_2625:
        /*006c*/ 	.byte	0x03, 0x19
        /*006e*/ 	.short	0x0020


	//----- nvinfo : EIATTR_PARAM_CBANK
	.align		4
        /*0070*/ 	.byte	0x04, 0x0a
        /*0072*/ 	.short	(.L_2627 - .L_2626)
	.align		4
.L_2626:
        /*0074*/ 	.word	index@(.nv.constant0._ZN2at6native29vectorized_elementwise_kernelILi8ENS0_13BinaryFunctorIN3c108BFloat16ES4_S4_ZZZNS0_16fmod_kernel_cudaERNS_18TensorIteratorBaseEENKUlvE0_clEvENKUlvE2_clEvEUlS4_S4_E_EESt5arrayIPcLm3EEEEviT0_T1_)
        /*0078*/ 	.short	0x0210
        /*007a*/ 	.short	0x0020


	//----- nvinfo : EIATTR_SW_WAR
	.align		4
.L_2627:
        /*007c*/ 	.byte	0x04, 0x36
        /*007e*/ 	.short	(.L_2629 - .L_2628)
.L_2628:
        /*0080*/ 	.word	0x00000008
.L_2629:


//--------------------- .nv.info._ZN2at6native18elementwise_kernelILi128ELi4EZNS0_15gpu_kernel_implINS0_13BUnaryFunctorIN3c108BFloat16ES5_S5_ZZZNS0_16fmod_kernel_cudaERNS_18TensorIteratorBaseEENKUlvE0_clEvENKUlvE2_clEvEUlS5_S5_E_EEEEvS7_RKT_EUliE_EEviT1_ --------------------------
	.section	.nv.info._ZN2at6native18elementwise_kernelILi128ELi4EZNS0_15gpu_kernel_implINS0_13BUnaryFunctorIN3c108BFloat16ES5_S5_ZZZNS0_16fmod_kernel_cudaERNS_18TensorIteratorBaseEENKUlvE0_clEvENKUlvE2_clEvEUlS5_S5_E_EEEEvS7_RKT_EUliE_EEviT1_,"",@"SHT_CUDA_INFO"
	.sectionflags	@""
	.align	4


	//----- nvinfo : EIATTR_CUDA_API_VERSION
	.align		4
        /*0000*/ 	.byte	0x04, 0x37
        /*0002*/ 	.short	(.L_2631 - .L_2630)
.L_2630:
        /*0004*/ 	.word	0x00000082


	//----- nvinfo : EIATTR_KPARAM_INFO
	.align		4
.L_2631:
        /*0008*/ 	.byte	0x04, 0x17
        /*000a*/ 	.short	(.L_2633 - .L_2632)
.L_2632:
        /*000c*/ 	.word	0x00000000
        /*0010*/ 	.short	0x0001
        /*0012*/ 	.short	0x0008
        /*0014*/ 	.byte	0x00, 0xf0, 0x61, 0x08


	//----- nvinfo : EIATTR_KPARAM_INFO
	.align		4
.L_2633:
        /*0018*/ 	.byte	0x04, 0x17
        /*001a*/ 	.short	(.L_2635 - .L_2634)
.L_2634:
        /*001c*/ 	.word	0x00000000
        /*0020*/ 	.short	0x0000
        /*0022*/ 	.short	0x0000
        /*0024*/ 	.byte	0x00, 0xf0, 0x11, 0x00


	//----- nvinfo : EIATTR_SPARSE_MMA_MASK
	.align		4
.L_2635:
        /*0028*/ 	.byte	0x03, 0x50
        /*002a*/ 	.short	0x0000


	//----- nvinfo : EIATTR_MAXREG_COUNT
	.align		4
        /*002c*/ 	.byte	0x03, 0x1b
        /*002e*/ 	.short	0x0080


	//----- nvinfo : EIATTR_EXTERNS
	.align		4
        /*0030*/ 	.byte	0x04, 0x0f
        /*0032*/ 	.short	(.L_2637 - .L_2636)


	//   ....[0]....
	.align		4
.L_2636:
        /*0034*/ 	.word	index@(__assertfail)


	//----- nvinfo : EIATTR_MERCURY_ISA_VERSION
	.align		4
.L_2637:
        /*0038*/ 	.byte	0x03, 0x5f
        /*003a*/ 	.short	0x0101


	//----- nvinfo : EIATTR_SYSCALL_OFFSETS
	.align		4
        /*003c*/ 	.byte	0x04, 0x46
        /*003e*/ 	.short	(.L_2639 - .L_2638)


	//   ....[0]....
.L_2638:
        /*0040*/ 	.word	0x000022c0


	//   ....[1]....
        /*0044*/ 	.word	0x000036a0


	//   ....[2]....
        /*0048*/ 	.word	0x000059d0


	//   ....[3]....
        /*004c*/ 	.word	0x00006db0


	//   ....[4]....
        /*0050*/ 	.word	0x000090d0


	//   ....[5]....
        /*0054*/ 	.word	0x0000a4b0


	//   ....[6]....
        /*0058*/ 	.word	0x0000c7c0


	//   ....[7]....
        /*005c*/ 	.word	0x0000dba0


	//----- nvinfo : EIATTR_EXIT_INSTR_OFFSETS
	.align		4
.L_2639:
        /*0060*/ 	.byte	0x04, 0x1c
        /*0062*/ 	.short	(.L_2641 - .L_2640)


	//   ....[0]....
.L_2640:
        /*0064*/ 	.word	0x0000a580


	//   ....[1]....
        /*0068*/ 	.word	0x0000cdd0


	//   ....[2]....
        /*006c*/ 	.word	0x0000ce10


	//   ....[3]....
        /*0070*/ 	.word	0x0000ceb0


	//   ....[4]....
        /*0074*/ 	.word	0x0000cef0


	//   ....[5]....
        /*0078*/ 	.word	0x0000cf30


	//   ....[6]....
        /*007c*/ 	.word	0x0000cfc0


	//   ....[7]....
        /*0080*/ 	.word	0x0000d000


	//   ....[8]....
        /*0084*/ 	.word	0x0000d0a0


	//   ....[9]....
        /*0088*/ 	.word	0x0000d0f0


	//   ....[10]....
        /*008c*/ 	.word	0x0000d140


	//   ....[11]....
        /*0090*/ 	.word	0x0000d210


	//   ....[12]....
        /*0094*/ 	.word	0x0000d270


	//   ....[13]....
        /*0098*/ 	.word	0x0000d400


	//   ....[14]....
        /*009c*/ 	.word	0x0000d560


	//   ....[15]....
        /*00a0*/ 	.word	0x0000d580


	//   ....[16]....
        /*00a4*/ 	.word	0x0000d640


	//   ....[17]....
        /*00a8*/ 	.word	0x0000d7c0


	//   ....[18]....
        /*00ac*/ 	.word	0x0000d940


	//   ....[19]....
        /*00b0*/ 	.word	0x0000daa0


	//   ....[20]....
        /*00b4*/ 	.word	0x0000dbb0


	//   ....[21]....
        /*00b8*/ 	.word	0x0000dbf0


	//   ....[22]....
        /*00bc*/ 	.word	0x0000dc30


	//----- nvinfo : EIATTR_MAX_THREADS
	.align		4
.L_2641:
        /*00c0*/ 	.byte	0x04, 0x05
        /*00c2*/ 	.short	(.L_2643 - .L_2642)
.L_2642:
        /*00c4*/ 	.word	0x00000080
        /*00c8*/ 	.word	0x00000001
        /*00cc*/ 	.word	0x00000001


	//----- nvinfo : EIATTR_CRS_STACK_SIZE
	.align		4
.L_2643:
        /*00d0*/ 	.byte	0x04, 0x1e
        /*00d2*/ 	.short	(.L_2645 - .L_2644)
.L_2644:
        /*00d4*/ 	.word	0x00000000


	//----- nvinfo : EIATTR_CBANK_PARAM_SIZE
	.align		4
.L_2645:
        /*00d8*/ 	.byte	0x03, 0x19
        /*00da*/ 	.short	0x0220


	//----- nvinfo : EIATTR_PARAM_CBANK
	.align		4
        /*00dc*/ 	.byte	0x04, 0x0a
        /*00de*/ 	.short	(.L_2647 - .L_2646)
	.align		4
.L_2646:
        /*00e0*/ 	.word	index@(.nv.constant0._ZN2at6native18elementwise_kernelILi128ELi4EZNS0_15gpu_kernel_implINS0_13BUnaryFunctorIN3c108BFloat16ES5_S5_ZZZNS0_16fmod_kernel_cudaERNS_18TensorIteratorBaseEENKUlvE0_clEvENKUlvE2_clEvEUlS5_S5_E_EEEEvS7_RKT_EUliE_EEviT1_)
        /*00e4*/ 	.short	0x0210
        /*00e6*/ 	.short	0x0220


	//----- nvinfo : EIATTR_SW_WAR
	.align		4
.L_2647:
        /*00e8*/ 	.byte	0x04, 0x36
        /*00ea*/ 	.short	(.L_2649 - .L_2648)
.L_2648:
        /*00ec*/ 	.word	0x00000008
.L_2649:


//--------------------- .nv.info._ZN2at6native27unrolled_elementwise_kernelINS0_13BUnaryFunctorIN3c108BFloat16ES4_S4_ZZZNS0_16fmod_kernel_cudaERNS_18TensorIteratorBaseEENKUlvE0_clEvENKUlvE2_clEvEUlS4_S4_E_EESt5arrayIPcLm2EELi4E23TrivialOffsetCalculatorILi1EjESF_NS0_6memory12LoadWithCastILi1EEENSG_13StoreWithCastILi1EEEEEviT_T0_T2_T3_T4_T5_ --------------------------
	.section	.nv.info._ZN2at6native27unrolled_elementwise_kernelINS0_13BUnaryFunctorIN3c108BFloat16ES4_S4_ZZZNS0_16fmod_kernel_cudaERNS_18TensorIteratorBaseEENKUlvE0_clEvENKUlvE2_clEvEUlS4_S4_E_EESt5arrayIPcLm2EELi4E23TrivialOffsetCalculatorILi1EjESF_NS0_6memory12LoadWithCastILi1EEENSG_13StoreWithCastILi1EEEEEviT_T0_T2_T3_T4_T5_,"",@"SHT_CUDA_INFO"
	.sectionflags	@""
	.align	4


	//----- nvinfo : EIATTR_CUDA_API_VERSION
	.align		4
        /*0000*/ 	.byte	0x04, 0x37
        /*0002*/ 	.short	(.L_2651 - .L_2650)
.L_2650:
        /*0004*/ 	.word	0x00000082


	//----- nvinfo : EIATTR_KPARAM_INFO
	.align		4
.L_2651:
        /*0008*/ 	.byte	0x04, 0x17
        /*000a*/ 	.short	(.L_2653 - .L_2652)
.L_2652:
        /*000c*/ 	.word	0x00000000
        /*0010*/ 	.short	0x0006
        /*0012*/ 	.short	0x0024
        /*0014*/ 	.byte	0x00, 0xf0, 0x21, 0x00


	//----- nvinfo : EIATTR_KPARAM_INFO
	.align		4
.L_2653:
        /*0018*/ 	.byte	0x04, 0x17
        /*001a*/ 	.short	(.L_2655 - .L_2654)
.L_2654:
        /*001c*/ 	.word	0x00000000
        /*0020*/ 	.short	0x0005
        /*0022*/ 	.short	0x001c
        /*0024*/ 	.byte	0x00, 0xf0, 0x21, 0x00


	//----- nvinfo : EIATTR_KPARAM_INFO
	.align		4
.L_2655:
        /*0028*/ 	.byte	0x04, 0x17
        /*002a*/ 	.short	(.L_2657 - .L_2656)
.L_2656:
        /*002c*/ 	.word	0x00000000
        /*0030*/ 	.short	0x0004
        /*0032*/ 	.short	0x0019
        /*0034*/ 	.byte	0x00, 0xf0, 0x05, 0x00


	//----- nvinfo : EIATTR_KPARAM_INFO
	.align		4
.L_2657:
        /*0038*/ 	.byte	0x04, 0x17
        /*003a*/ 	.short	(.L_2659 - .L_2658)
.L_2658:
        /*003c*/ 	.word	0x00000000
        /*0040*/ 	.short	0x0003
        /*0042*/ 	.short	0x0018
        /*0044*/ 	.byte	0x00, 0xf0, 0x05, 0x00


	//----- nvinfo : EIATTR_KPARAM_INFO
	.align		4
.L_2659:
        /*0048*/ 	.byte	0x04, 0x17
        /*004a*/ 	.short	(.L_2661 - .L_2660)
.L_2660:
        /*004c*/ 	.word	0x00000000
        /*0050*/ 	.short	0x0002
        /*0052*/ 	.short	0x0008
        /*0054*/ 	.byte	0x00, 0xf0, 0x41, 0x00


	//----- nvinfo : EIATTR_KPARAM_INFO
	.align		4
.L_2661:
        /*0058*/ 	.byte	0x04, 0x17
        /*005a*/ 	.short	(.L_2663 - .L_2662)
.L_2662:
        /*005c*/ 	.word	0x00000000
        /*0060*/ 	.short	0x0001
        /*0062*/ 	.short	0x0004
        /*0064*/ 	.byte	0x00, 0xf0, 0x11, 0x00


	//----- nvinfo : EIATTR_KPARAM_INFO
	.align		4
.L_2663:
        /*0068*/ 	.byte	0x04, 0x17
        /*006a*/ 	.short	(.L_2665 - .L_2664)
.L_2664:
        /*006c*/ 	.word	0x00000000
        /*0070*/ 	.short	0x0000
        /*0072*/ 	.short	0x0000
        /*0074*/ 	.byte	0x00, 0xf0, 0x11, 0x00


	//----- nvinfo : EIATTR_SPARSE_MMA_MASK
	.align		4
.L_2665:
        /*0078*/ 	.byte	0x03, 0x50
        /*007a*/ 	.short	0x0000


	//----- nvinfo : EIATTR_MAXREG_COUNT
	.align		4
        /*007c*/ 	.byte	0x03, 0x1b
        /*007e*/ 	.short	0x00ff


	//----- nvinfo : EIATTR_EXTERNS
	.align		4
        /*0080*/ 	.byte	0x04, 0x0f
        /*0082*/ 	.short	(.L_2667 - .L_2666)


	//   ....[0]....
	.align		4
.L_2666:
        /*0084*/ 	.word	index@(__assertfail)


	//----- nvinfo : EIATTR_MERCURY_ISA_VERSION
	.align		4
.L_2667:
        /*0088*/ 	.byte	0x03, 0x5f
        /*008a*/ 	.short	0x0101


	//----- nvinfo : EIATTR_SYSCALL_OFFSETS
	.align		4
        /*008c*/ 	.byte	0x04, 0x46
        /*008e*/ 	.short	(.L_2669 - .L_2668)


	//   ....[0]....
.L_2668:
        /*0090*/ 	.word	0x000010f0


	//   ....[1]....
        /*0094*/ 	.word	0x00002220


	//   ....[2]....
        /*0098*/ 	.word	0x00003360


	//   ....[3]....
        /*009c*/ 	.word	0x00004480


	//   ....[4]....
        /*00a0*/ 	.word	0x00006900


	//   ....[5]....
        /*00a4*/ 	.word	0x00007910


	//   ....[6]....
        /*00a8*/ 	.word	0x00008910


	//   ....[7]....
        /*00ac*/ 	.word	0x000098f0


	//----- nvinfo : EIATTR_EXIT_INSTR_OFFSETS
	.align		4
.L_2669:
        /*00b0*/ 	.byte	0x04, 0x1c
        /*00b2*/ 	.short	(.L_2671 - .L_2670)


	//   ....[0]....
.L_2670:
        /*00b4*/ 	.word	0x000089d0


	//   ....[1]....
        /*00b8*/ 	.word	0x00008b20


	//   ....[2]....
        /*00bc*/ 	.word	0x00008b60


	//   ....[3]....
        /*00c0*/ 	.word	0x00008c00


	//   ....[4]....
        /*00c4*/ 	.word	0x00008c40


	//   ....[5]....
        /*00c8*/ 	.word	0x00008c80


	//   ....[6]....
        /*00cc*/ 	.word	0x00008d10


	//   ....[7]....
        /*00d0*/ 	.word	0x00008d50


	//   ....[8]....
        /*00d4*/ 	.word	0x00008df0


	//   ....[9]....
        /*00d8*/ 	.word	0x00008e40


	//   ....[10]....
        /*00dc*/ 	.word	0x00008e90


	//   ....[11]....
        /*00e0*/ 	.word	0x00008f60


	//   ....[12]....
        /*00e4*/ 	.word	0x00008fc0


	//   ....[13]....
        /*00e8*/ 	.word	0x00009150


	//   ....[14]....
        /*00ec*/ 	.word	0x000092b0


	//   ....[15]....
        /*00f0*/ 	.word	0x000092d0


	//   ....[16]....
        /*00f4*/ 	.word	0x00009390


	//   ....[17]....
        /*00f8*/ 	.word	0x00009510


	//   ....[18]....
        /*00fc*/ 	.word	0x00009690


	//   ....[19]....
        /*0100*/ 	.word	0x000097f0


	//   ....[20]....
        /*0104*/ 	.word	0x00009900


	//   ....[21]....
        /*0108*/ 	.word	0x00009940


	//   ....[22]....
        /*010c*/ 	.word	0x00009980


	//----- nvinfo : EIATTR_MAX_THREADS
	.align		4
.L_2671:
        /*0110*/ 	.byte	0x04, 0x05
        /*0112*/ 	.short	(.L_2673 - .L_2672)
.L_2672:
        /*0114*/ 	.word	0x00000080
        /*0118*/ 	.word	0x00000001
        /*011c*/ 	.word	0x00000001


	//----- nvinfo : EIATTR_CRS_STACK_SIZE
	.align		4
.L_2673:
        /*0120*/ 	.byte	0x04, 0x1e
        /*0122*/ 	.short	(.L_2675 - .L_2674)
.L_2674:
        /*0124*/ 	.word	0x00000000


	//----- nvinfo : EIATTR_CBANK_PARAM_SIZE
	.align		4
.L_2675:
        /*0128*/ 	.byte	0x03, 0x19
        /*012a*/ 	.short	0x002c


	//----- nvinfo : EIATTR_PARAM_CBANK
	.align		4
        /*012c*/ 	.byte	0x04, 0x0a
        /*012e*/ 	.short	(.L_2677 - .L_2676)
	.align		4
.L_2676:
        /*0130*/ 	.word	index@(.nv.constant0._ZN2at6native27unrolled_elementwise_kernelINS0_13BUnaryFunctorIN3c108BFloat16ES4_S4_ZZZNS0_16fmod_kernel_cudaERNS_18TensorIteratorBaseEENKUlvE0_clEvENKUlvE2_clEvEUlS4_S4_E_EESt5arrayIPcLm2EELi4E23TrivialOffsetCalculatorILi1EjESF_NS0_6memory12LoadWithCastILi1EEENSG_13StoreWithCastILi1EEEEEviT_T0_T2_T3_T4_T5_)
        /*0134*/ 	.short	0x0210
        /*0136*/ 	.short	0x002c


	//----- nvinfo : EIATTR_SW_WAR
	.align		4
.L_2677:
        /*0138*/ 	.byte	0x04, 0x36
        /*013a*/ 	.short	(.L_2679 - .L_2678)
.L_2678:
        /*013c*/ 	.word	0x00000008
.L_2679:


//--------------------- .nv.info._ZN2at6native18elementwise_kernelILi128ELi4EZNS0_22gpu_kernel_impl_nocastINS0_13BUnaryFunctorIN3c108BFloat16ES5_S5_ZZZNS0_16fmod_kernel_cudaERNS_18TensorIteratorBaseEENKUlvE0_clEvENKUlvE2_clEvEUlS5_S5_E_EEEEvS7_RKT_EUliE_EEviT1_ --------------------------
	.section	.nv.info._ZN2at6native18elementwise_kernelILi128ELi4EZNS0_22gpu_kernel_impl_nocastINS0_13BUnaryFunctorIN3c108BFloat16ES5_S5_ZZZNS0_16fmod_kernel_cudaERNS_18TensorIteratorBaseEENKUlvE0_clEvENKUlvE2_clEvEUlS5_S5_E_EEEEvS7_RKT_EUliE_EEviT1_,"",@"SHT_CUDA_INFO"
	.sectionflags	@""
	.align	4


	//----- nvinfo : EIATTR_CUDA_API_VERSION
	.align		4
        /*0000*/ 	.byte	0x04, 0x37
        /*0002*/ 	.short	(.L_2681 - .L_2680)
.L_2680:
        /*0004*/ 	.word	0x00000082


	//----- nvinfo : EIATTR_KPARAM_INFO
	.align		4
.L_2681:
        /*0008*/ 	.byte	0x04, 0x17
        /*000a*/ 	.short	(.L_2683 - .L_2682)
.L_2682:
        /*000c*/ 	.word	0x00000000
        /*0010*/ 	.short	0x0001
        /*0012*/ 	.short	0x0008
        /*0014*/ 	.byte	0x00, 0xf0, 0x61, 0x08


	//----- nvinfo : EIATTR_KPARAM_INFO
	.align		4
.L_2683:
        /*0018*/ 	.byte	0x04, 0x17
        /*001a*/ 	.short	(.L_2685 - .L_2684)
.L_2684:
        /*001c*/ 	.word	0x00000000
        /*0020*/ 	.short	0x0000
        /*0022*/ 	.short	0x0000
        /*0024*/ 	.byte	0x00, 0xf0, 0x11, 0x00


	//----- nvinfo : EIATTR_SPARSE_MMA_MASK
	.align		4
.L_2685:
        /*0028*/ 	.byte	0x03, 0x50
        /*002a*/ 	.short	0x0000


	//----- nvinfo : EIATTR_MAXREG_COUNT
	.align		4
        /*002c*/ 	.byte	0x03, 0x1b
        /*002e*/ 	.short	0x0080


	//----- nvinfo : EIATTR_MERCURY_ISA_VERSION
	.align		4
        /*0030*/ 	.byte	0x03, 0x5f
        /*0032*/ 	.short	0x0101


	//----- nvinfo : EIATTR_EXIT_INSTR_OFFSETS
	.align		4
        /*0034*/ 	.byte	0x04, 0x1c
        /*0036*/ 	.short	(.L_2687 - .L_2686)


	//   ....[0]....
.L_2686:
        /*0038*/ 	.word	0x000048f0


	//   ....[1]....
        /*003c*/ 	.word	0x000060e0


	//----- nvinfo : EIATTR_MAX_THREADS
	.align		4
.L_2687:
        /*0040*/ 	.byte	0x04, 0x05
        /*0042*/ 	.short	(.L_2689 - .L_2688)
.L_2688:
        /*0044*/ 	.word	0x00000080
        /*0048*/ 	.word	0x00000001
        /*004c*/ 	.word	0x00000001


	//----- nvinfo : EIATTR_CRS_STACK_SIZE
	.align		4
.L_2689:
        /*0050*/ 	.byte	0x04, 0x1e
        /*0052*/ 	.short	(.L_2691 - .L_2690)
.L_2690:
        /*0054*/ 	.word	0x00000000


	//----- nvinfo : EIATTR_CBANK_PARAM_SIZE
	.align		4
.L_2691:
        /*0058*/ 	.byte	0x03, 0x19
        /*005a*/ 	.short	0x0220


	//----- nvinfo : EIATTR_PARAM_CBANK
	.align		4
        /*005c*/ 	.byte	0x04, 0x0a
        /*005e*/ 	.short	(.L_2693 - .L_2692)
	.align		4
.L_2692:
        /*0060*/ 	.word	index@(.nv.constant0._ZN2at6native18elementwise_kernelILi128ELi4EZNS0_22gpu_kernel_impl_nocastINS0_13BUnaryFunctorIN3c108BFloat16ES5_S5_ZZZNS0_16fmod_kernel_cudaERNS_18TensorIteratorBaseEENKUlvE0_clEvENKUlvE2_clEvEUlS5_S5_E_EEEEvS7_RKT_EUliE_EEviT1_)
        /*0064*/ 	.short	0x0210
        /*0066*/ 	.short	0x0220


	//----- nvinfo : EIATTR_SW_WAR
	.align		4
.L_2693:
        /*0068*/ 	.byte	0x04, 0x36
        /*006a*/ 	.short	(.L_2695 - .L_2694)
.L_2694:
        /*006c*/ 	.word	0x00000008
.L_2695:


//--------------------- .nv.info._ZN2at6native27unrolled_elementwise_kernelINS0_13BUnaryFunctorIN3c108BFloat16ES4_S4_ZZZNS0_16fmod_kernel_cudaERNS_18TensorIteratorBaseEENKUlvE0_clEvENKUlvE2_clEvEUlS4_S4_E_EESt5arrayIPcLm2EELi4E23TrivialOffsetCalculatorILi1EjESF_NS0_6memory15LoadWithoutCastENSG_16StoreWithoutCastEEEviT_T0_T2_T3_T4_T5_ --------------------------
	.section	.nv.info._ZN2at6native27unrolled_elementwise_kernelINS0_13BUnaryFunctorIN3c108BFloat16ES4_S4_ZZZNS0_16fmod_kernel_cudaERNS_18TensorIteratorBaseEENKUlvE0_clEvENKUlvE2_clEvEUlS4_S4_E_EESt5arrayIPcLm2EELi4E23TrivialOffsetCalculatorILi1EjESF_NS0_6memory15LoadWithoutCastENSG_16StoreWithoutCastEEEviT_T0_T2_T3_T4_T5_,"",@"SHT_CUDA_INFO"
	.sectionflags	@""
	.align	4


	//----- nvinfo : EIATTR_CUDA_API_VERSION
	.align		4
        /*0000*/ 	.byte	0x04, 0x37
        /*0002*/ 	.short	(.L_2697 - .L_2696)
.L_2696:
        /*0004*/ 	.word	0x00000082


	//----- nvinfo : EIATTR_KPARAM_INFO
	.align		4
.L_2697:
        /*0008*/ 	.byte	0x04, 0x17
        /*000a*/ 	.short	(.L_2699 - .L_2698)
.L_2698:
        /*000c*/ 	.word	0x00000000
        /*0010*/ 	.short	0x0006
        /*0012*/ 	.short	0x001b
        /*0014*/ 	.byte	0x00, 0xf0, 0x05, 0x00


	//----- nvinfo : EIATTR_KPARAM_INFO
	.align		4
.L_2699:
        /*0018*/ 	.byte	0x04, 0x17
        /*001a*/ 	.short	(.L_2701 - .L_2700)
.L_2700:
        /*001c*/ 	.word	0x00000000
        /*0020*/ 	.short	0x0005
        /*0022*/ 	.short	0x001a
        /*0024*/ 	.byte	0x00, 0xf0, 0x05, 0x00


	//----- nvinfo : EIATTR_KPARAM_INFO
	.align		4
.L_2701:
        /*0028*/ 	.byte	0x04, 0x17
        /*002a*/ 	.short	(.L_2703 - .L_2702)
.L_2702:
        /*002c*/ 	.word	0x00000000
        /*0030*/ 	.short	0x0004
        /*0032*/ 	.short	0x0019
        /*0034*/ 	.byte	0x00, 0xf0, 0x05, 0x00


	//----- nvinfo : EIATTR_KPARAM_INFO
	.align		4
.L_2703:
        /*0038*/ 	.byte	0x04, 0x17
        /*003a*/ 	.short	(.L_2705 - .L_2704)
.L_2704:
        /*003c*/ 	.word	0x00000000
        /*0040*/ 	.short	0x0003
        /*0042*/ 	.short	0x0018
        /*0044*/ 	.byte	0x00, 0xf0, 0x05, 0x00


	//----- nvinfo : EIATTR_KPARAM_INFO
	.align		4
.L_2705:
        /*0048*/ 	.byte	0x04, 0x17
        /*004a*/ 	.short	(.L_2707 - .L_2706)
.L_2706:
        /*004c*/ 	.word	0x00000000
        /*0050*/ 	.short	0x0002
        /*0052*/ 	.short	0x0008
        /*0054*/ 	.byte	0x00, 0xf0, 0x41, 0x00


	//----- nvinfo : EIATTR_KPARAM_INFO
	.align		4
.L_2707:
        /*0058*/ 	.byte	0x04, 0x17
        /*005a*/ 	.short	(.L_2709 - .L_2708)
.L_2708:
        /*005c*/ 	.word	0x00000000
        /*0060*/ 	.short	0x0001
        /*0062*/ 	.short	0x0004
        /*0064*/ 	.byte	0x00, 0xf0, 0x11, 0x00


	//----- nvinfo : EIATTR_KPARAM_INFO
	.align		4
.L_2709:
        /*0068*/ 	.byte	0x04, 0x17
        /*006a*/ 	.short	(.L_2711 - .L_2710)
.L_2710:
        /*006c*/ 	.word	0x00000000
        /*0070*/ 	.short	0x0000
        /*0072*/ 	.short	0x0000
        /*0074*/ 	.byte	0x00, 0xf0, 0x11, 0x00


	//----- nvinfo : EIATTR_SPARSE_MMA_MASK
	.align		4
.L_2711:
        /*0078*/ 	.byte	0x03, 0x50
        /*007a*/ 	.short	0x0000


	//----- nvinfo : EIATTR_MAXREG_COUNT
	.align		4
        /*007c*/ 	.byte	0x03, 0x1b
        /*007e*/ 	.short	0x00ff


	//----- nvinfo : EIATTR_MERCURY_ISA_VERSION
	.align		4
        /*0080*/ 	.byte	0x03, 0x5f
        /*0082*/ 	.short	0x0101


	//----- nvinfo : EIATTR_EXIT_INSTR_OFFSETS
	.align		4
        /*0084*/ 	.byte	0x04, 0x1c
        /*0086*/ 	.short	(.L_2713 - .L_2712)


	//   ....[0]....
.L_2712:
        /*0088*/ 	.word	0x000016c0


	//   ....[1]....
        /*008c*/ 	.word	0x00001710


	//----- nvinfo : EIATTR_MAX_THREADS
	.align		4
.L_2713:
        /*0090*/ 	.byte	0x04, 0x05
        /*0092*/ 	.short	(.L_2715 - .L_2714)
.L_2714:
        /*0094*/ 	.word	0x00000080
        /*0098*/ 	.word	0x00000001
        /*009c*/ 	.word	0x00000001


	//----- nvinfo : EIATTR_CRS_STACK_SIZE
	.align		4
.L_2715:
        /*00a0*/ 	.byte	0x04, 0x1e
        /*00a2*/ 	.short	(.L_2717 - .L_2716)
.L_2716:
        /*00a4*/ 	.word	0x00000000


	//----- nvinfo : EIATTR_CBANK_PARAM_SIZE
	.align		4
.L_2717:
        /*00a8*/ 	.byte	0x03, 0x19
        /*00aa*/ 	.short	0x001c


	//----- nvinfo : EIATTR_PARAM_CBANK
	.align		4
        /*00ac*/ 	.byte	0x04, 0x0a
        /*00ae*/ 	.short	(.L_2719 - .L_2718)
	.align		4
.L_2718:
        /*00b0*/ 	.word	index@(.nv.constant0._ZN2at6native27unrolled_elementwise_kernelINS0_13BUnaryFunctorIN3c108BFloat16ES4_S4_ZZZNS0_16fmod_kernel_cudaERNS_18TensorIteratorBaseEENKUlvE0_clEvENKUlvE2_clEvEUlS4_S4_E_EESt5arrayIPcLm2EELi4E23TrivialOffsetCalculatorILi1EjESF_NS0_6memory15LoadWithoutCastENSG_16StoreWithoutCastEEEviT_T0_T2_T3_T4_T5_)
        /*00b4*/ 	.short	0x0210
        /*00b6*/ 	.short	0x001c


	//----- nvinfo : EIATTR_SW_WAR
	.align		4
.L_2719:
        /*00b8*/ 	.byte	0x04, 0x36
        /*00ba*/ 	.short	(.L_2721 - .L_2720)
.L_2720:
        /*00bc*/ 	.word	0x00000008
.L_2721:


//--------------------- .nv.info._ZN2at6native29vectorized_elementwise_kernelILi2ENS0_13BUnaryFunctorIN3c108BFloat16ES4_S4_ZZZNS0_16fmod_kernel_cudaERNS_18TensorIteratorBaseEENKUlvE0_clEvENKUlvE2_clEvEUlS4_S4_E_EESt5arrayIPcLm2EEEEviT0_T1_ --------------------------
	.section	.nv.info._ZN2at6native29vectorized_elementwise_kernelILi2ENS0_13BUnaryFunctorIN3c108BFloat16ES4_S4_ZZZNS0_16fmod_kernel_cudaERNS_18TensorIteratorBaseEENKUlvE0_clEvENKUlvE2_clEvEUlS4_S4_E_EESt5arrayIPcLm2EEEEviT0_T1_,"",@"SHT_CUDA_INFO"
	.sectionflags	@""
	.align	4


	//----- nvinfo : EIATTR_CUDA_API_VERSION
	.align		4
        /*0000*/ 	.byte	0x04, 0x37
        /*0002*/ 	.short	(.L_2723 - .L_2722)
.L_2722:
        /*0004*/ 	.word	0x00000082


	//----- nvinfo : EIATTR_KPARAM_INFO
	.align		4
.L_2723:
        /*0008*/ 	.byte	0x04, 0x17
        /*000a*/ 	.short	(.L_2725 - .L_2724)
.L_2724:
        /*000c*/ 	.word	0x00000000
        /*0010*/ 	.short	0x0002
        /*0012*/ 	.short	0x0008
        /*0014*/ 	.byte	0x00, 0xf0, 0x41, 0x00


	//----- nvinfo : EIATTR_KPARAM_INFO
	.align		4
.L_2725:
        /*0018*/ 	.byte	0x04, 0x17
        /*001a*/ 	.short	(.L_2727 - .L_2726)
.L_2726:
        /*001c*/ 	.word	0x00000000
        /*0020*/ 	.short	0x0001
        /*0022*/ 	.short	0x0004
        /*0024*/ 	.byte	0x00, 0xf0, 0x11, 0x00


	//----- nvinfo : EIATTR_KPARAM_INFO
	.align		4
.L_2727:
        /*0028*/ 	.byte	0x04, 0x17
        /*002a*/ 	.short	(.L_2729 - .L_2728)
.L_2728:
        /*002c*/ 	.word	0x00000000
        /*0030*/ 	.short	0x0000
        /*0032*/ 	.short	0x0000
        /*0034*/ 	.byte	0x00, 0xf0, 0x11, 0x00


	//----- nvinfo : EIATTR_SPARSE_MMA_MASK
	.align		4
.L_2729:
        /*0038*/ 	.byte	0x03, 0x50
        /*003a*/ 	.short	0x0000


	//----- nvinfo : EIATTR_MAXREG_COUNT
	.align		4
        /*003c*/ 	.byte	0x03, 0x1b
        /*003e*/ 	.short	0x00ff


	//----- nvinfo : EIATTR_MERCURY_ISA_VERSION
	.align		4
        /*0040*/ 	.byte	0x03, 0x5f
        /*0042*/ 	.short	0x0101


	//----- nvinfo : EIATTR_EXIT_INSTR_OFFSETS
	.align		4
        /*0044*/ 	.byte	0x04, 0x1c
        /*0046*/ 	.short	(.L_2731 - .L_2730)


	//   ....[0]....
.L_2730:
        /*0048*/ 	.word	0x00002420


	//   ....[1]....
        /*004c*/ 	.word	0x00005110


	//   ....[2]....
        /*0050*/ 	.word	0x00005160


	//----- nvinfo : EIATTR_MAX_THREADS
	.align		4
.L_2731:
        /*0054*/ 	.byte	0x04, 0x05
        /*0056*/ 	.short	(.L_2733 - .L_2732)
.L_2732:
        /*0058*/ 	.word	0x00000080
        /*005c*/ 	.word	0x00000001
        /*0060*/ 	.word	0x00000001


	//----- nvinfo : EIATTR_CRS_STACK_SIZE
	.align		4
.L_2733:
        /*0064*/ 	.byte	0x04, 0x1e
        /*0066*/ 	.short	(.L_2735 - .L_2734)
.L_2734:
        /*0068*/ 	.word	0x00000000


	//----- nvinfo : EIATTR_CBANK_PARAM_SIZE
	.align		4
.L_2735:
        /*006c*/ 	.byte	0x03, 0x19
        /*006e*/ 	.short	0x0018


	//----- nvinfo : EIATTR_PARAM_CBANK
	.align		4
        /*0070*/ 	.byte	0x04, 0x0a
        /*0072*/ 	.short	(.L_2737 - .L_2736)
	.align		4
.L_2736:
        /*0074*/ 	.word	index@(.nv.constant0._ZN2at6native29vectorized_elementwise_kernelILi2ENS0_13BUnaryFunctorIN3c108BFloat16ES4_S4_ZZZNS0_16fmod_kernel_cudaERNS_18TensorIteratorBaseEENKUlvE0_clEvENKUlvE2_clEvEUlS4_S4_E_EESt5arrayIPcLm2EEEEviT0_T1_)
        /*0078*/ 	.short	0x0210
        /*007a*/ 	.short	0x0018


	//----- nvinfo : EIATTR_SW_WAR
	.align		4
.L_2737:
        /*007c*/ 	.byte	0x04, 0x36
        /*007e*/ 	.short	(.L_2739 - .L_2738)
.L_2738:
        /*0080*/ 	.word	0x00000008
.L_2739:


//--------------------- .nv.info._ZN2at6native29vectorized_elementwise_kernelILi4ENS0_13BUnaryFunctorIN3c108BFloat16ES4_S4_ZZZNS0_16fmod_kernel_cudaERNS_18TensorIteratorBaseEENKUlvE0_clEvENKUlvE2_clEvEUlS4_S4_E_EESt5arrayIPcLm2EEEEviT0_T1_ --------------------------
	.section	.nv.info._ZN2at6native29vectorized_elementwise_kernelILi4ENS0_13BUnaryFunctorIN3c108BFloat16ES4_S4_ZZZNS0_16fmod_kernel_cudaERNS_18TensorIteratorBaseEENKUlvE0_clEvENKUlvE2_clEvEUlS4_S4_E_EESt5arrayIPcLm2EEEEviT0_T1_,"",@"SHT_CUDA_INFO"
	.sectionflags	@""
	.align	4


	//----- nvinfo : EIATTR_CUDA_API_VERSION
	.align		4
        /*0000*/ 	.byte	0x04, 0x37
        /*0002*/ 	.short	(.L_2741 - .L_2740)
.L_2740:
        /*0004*/ 	.word	0x00000082


	//----- nvinfo : EIATTR_KPARAM_INFO
	.align		4
.L_2741:
        /*0008*/ 	.byte	0x04, 0x17
        /*000a*/ 	.short	(.L_2743 - .L_2742)
.L_2742:
        /*000c*/ 	.word	0x00000000
        /*0010*/ 	.short	0x0002
        /*0012*/ 	.short	0x0008
        /*0014*/ 	.byte	0x00, 0xf0, 0x41, 0x00


	//----- nvinfo : EIATTR_KPARAM_INFO
	.align		4
.L_2743:
        /*0018*/ 	.byte	0x04, 0x17
        /*001a*/ 	.short	(.L_2745 - .L_2744)
.L_2744:
        /*001c*/ 	.word	0x00000000
        /*0020*/ 	.short	0x0001
        /*0022*/ 	.short	0x0004
        /*0024*/ 	.byte	0x00, 0xf0, 0x11, 0x00


	//----- nvinfo : EIATTR_KPARAM_INFO
	.align		4
.L_2745:
        /*0028*/ 	.byte	0x04, 0x17
        /*002a*/ 	.short	(.L_2747 - .L_2746)
.L_2746:
        /*002c*/ 	.word	0x00000000
        /*0030*/ 	.short	0x0000
        /*0032*/ 	.short	0x0000
        /*0034*/ 	.byte	0x00, 0xf0, 0x11, 0x00


	//----- nvinfo : EIATTR_SPARSE_MMA_MASK
	.align		4
.L_2747:
        /*0038*/ 	.byte	0x03, 0x50
        /*003a*/ 	.short	0x0000


	//----- nvinfo : EIATTR_MAXREG_COUNT
	.align		4
        /*003c*/ 	.byte	0x03, 0x1b
        /*003e*/ 	.short	0x00ff


	//----- nvinfo : EIATTR_MERCURY_ISA_VERSION
	.align		4
        /*0040*/ 	.byte	0x03, 0x5f
        /*0042*/ 	.short	0x0101


	//----- nvinfo : EIATTR_EXIT_INSTR_OFFSETS
	.align		4
        /*0044*/ 	.byte	0x04, 0x1c
        /*0046*/ 	.short	(.L_2749 - .L_2748)


	//   ....[0]....
.L_2748:
        /*0048*/ 	.word	0x000023e0


	//   ....[1]....
        /*004c*/ 	.word	0x000050d0


	//   ....[2]....
        /*0050*/ 	.word	0x00005120


	//----- nvinfo : EIATTR_MAX_THREADS
	.align		4
.L_2749:
        /*0054*/ 	.byte	0x04, 0x05
        /*0056*/ 	.short	(.L_2751 - .L_2750)
.L_2750:
        /*0058*/ 	.word	0x00000080
        /*005c*/ 	.word	0x00000001
        /*0060*/ 	.word	0x00000001


	//----- nvinfo : EIATTR_CRS_STACK_SIZE
	.align		4
.L_2751:
        /*0064*/ 	.byte	0x04, 0x1e
        /*0066*/ 	.short	(.L_2753 - .L_2752)
.L_2752:
        /*0068*/ 	.word	0x00000000


	//----- nvinfo : EIATTR_CBANK_PARAM_SIZE
	.align		4
.L_2753:
        /*006c*/ 	.byte	0x03, 0x19
        /*006e*/ 	.short	0x0018


	//----- nvinfo : EIATTR_PARAM_CBANK
	.align		4
        /*0070*/ 	.byte	0x04, 0x0a
        /*0072*/ 	.short	(.L_2755 - .L_2754)
	.align		4
.L_2754:
        /*0074*/ 	.word	index@(.nv.constant0._ZN2at6native29vectorized_elementwise_kernelILi4ENS0_13BUnaryFunctorIN3c108BFloat16ES4_S4_ZZZNS0_16fmod_kernel_cudaERNS_18TensorIteratorBaseEENKUlvE0_clEvENKUlvE2_clEvEUlS4_S4_E_EESt5arrayIPcLm2EEEEviT0_T1_)
        /*0078*/ 	.short	0x0210
        /*007a*/ 	.short	0x0018


	//----- nvinfo : EIATTR_SW_WAR
	.align		4
.L_2755:
        /*007c*/ 	.byte	0x04, 0x36
        /*007e*/ 	.short	(.L_2757 - .L_2756)
.L_2756:
        /*0080*/ 	.word	0x00000008
.L_2757:


//--------------------- .nv.info._ZN2at6native29vectorized_elementwise_kernelILi8ENS0_13BUnaryFunctorIN3c108BFloat16ES4_S4_ZZZNS0_16fmod_kernel_cudaERNS_18TensorIteratorBaseEENKUlvE0_clEvENKUlvE2_clEvEUlS4_S4_E_EESt5arrayIPcLm2EEEEviT0_T1_ --------------------------
	.section	.nv.info._ZN2at6native29vectorized_elementwise_kernelILi8ENS0_13BUnaryFunctorIN3c108BFloat16ES4_S4_ZZZNS0_16fmod_kernel_cudaERNS_18TensorIteratorBaseEENKUlvE0_clEvENKUlvE2_clEvEUlS4_S4_E_EESt5arrayIPcLm2EEEEviT0_T1_,"",@"SHT_CUDA_INFO"
	.sectionflags	@""
	.align	4


	//----- nvinfo : EIATTR_CUDA_API_VERSION
	.align		4
        /*0000*/ 	.byte	0x04, 0x37
        /*0002*/ 	.short	(.L_2759 - .L_2758)
.L_2758:
        /*0004*/ 	.word	0x00000082


	//----- nvinfo : EIATTR_KPARAM_INFO
	.align		4
.L_2759:
        /*0008*/ 	.byte	0x04, 0x17
        /*000a*/ 	.short	(.L_2761 - .L_2760)
.L_2760:
        /*000c*/ 	.word	0x00000000
        /*0010*/ 	.short	0x0002
        /*0012*/ 	.short	0x0008
        /*0014*/ 	.byte	0x00, 0xf0, 0x41, 0x00


	//----- nvinfo : EIATTR_KPARAM_INFO
	.align		4
.L_2761:
        /*0018*/ 	.byte	0x04, 0x17
        /*001a*/ 	.short	(.L_2763 - .L_2762)
.L_2762:
        /*001c*/ 	.word	0x00000000
        /*0020*/ 	.short	0x0001
        /*0022*/ 	.short	0x0004
        /*0024*/ 	.byte	0x00, 0xf0, 0x11, 0x00


	//----- nvinfo : EIATTR_KPARAM_INFO
	.align		4
.L_2763:
        /*0028*/ 	.byte	0x04, 0x17
        /*002a*/ 	.short	(.L_2765 - .L_2764)
.L_2764:
        /*002c*/ 	.word	0x00000000
        /*0030*/ 	.short	0x0000
        /*0032*/ 	.short	0x0000
        /*0034*/ 	.byte	0x00, 0xf0, 0x11, 0x00


	//----- nvinfo : EIATTR_SPARSE_MMA_MASK
	.align		4
.L_2765:
        /*0038*/ 	.byte	0x03, 0x50
        /*003a*/ 	.short	0x0000


	//----- nvinfo : EIATTR_MAXREG_COUNT
	.align		4
        /*003c*/ 	.byte	0x03, 0x1b
        /*003e*/ 	.short	0x00ff


	//----- nvinfo : EIATTR_MERCURY_ISA_VERSION
	.align		4
        /*0040*/ 	.byte	0x03, 0x5f
        /*0042*/ 	.short	0x0101


	//----- nvinfo : EIATTR_EXIT_INSTR_OFFSETS
	.align		4
        /*0044*/ 	.byte	0x04, 0x1c
        /*0046*/ 	.short	(.L_2767 - .L_2766)


	//   ....[0]....
.L_2766:
        /*0048*/ 	.word	0x000023c0


	//   ....[1]....
        /*004c*/ 	.word	0x000050b0


	//   ....[2]....
        /*0050*/ 	.word	0x00005100


	//----- nvinfo : EIATTR_MAX_THREADS
	.align		4
.L_2767:
        /*0054*/ 	.byte	0x04, 0x05
        /*0056*/ 	.short	(.L_2769 - .L_2768)
.L_2768:
        /*0058*/ 	.word	0x00000080
        /*005c*/ 	.word	0x00000001
        /*0060*/ 	.word	0x00000001


	//----- nvinfo : EIATTR_CRS_STACK_SIZE
	.align		4
.L_2769:
        /*0064*/ 	.byte	0x04, 0x1e
        /*0066*/ 	.short	(.L_2771 - .L_2770)
.L_2770:
        /*0068*/ 	.word	0x00000000


	//----- nvinfo : EIATTR_CBANK_PARAM_SIZE
	.align		4
.L_2771:
        /*006c*/ 	.byte	0x03, 0x19
        /*006e*/ 	.short	0x0018


	//----- nvinfo : EIATTR_PARAM_CBANK
	.align		4
        /*0070*/ 	.byte	0x04, 0x0a
        /*0072*/ 	.short	(.L_2773 - .L_2772)
	.align		4
.L_2772:
        /*0074*/ 	.word	index@(.nv.constant0._ZN2at6native29vectorized_elementwise_kernelILi8ENS0_13BUnaryFunctorIN3c108BFloat16ES4_S4_ZZZNS0_16fmod_kernel_cudaERNS_18TensorIteratorBaseEENKUlvE0_clEvENKUlvE2_clEvEUlS4_S4_E_EESt5arrayIPcLm2EEEEviT0_T1_)
        /*0078*/ 	.short	0x0210
        /*007a*/ 	.short	0x0018


	//----- nvinfo : EIATTR_SW_WAR
	.align		4
.L_2773:
        /*007c*/ 	.byte	0x04, 0x36
        /*007e*/ 	.short	(.L_2775 - .L_2774)
.L_2774:
        /*0080*/ 	.word	0x00000008
.L_2775:


//--------------------- .nv.info._ZN2at6native18elementwise_kernelILi128ELi4EZNS0_15gpu_kernel_implINS0_13AUnaryFunctorIN3c108BFloat16ES5_S5_ZZZNS0_16fmod_kernel_cudaERNS_18TensorIteratorBaseEENKUlvE0_clEvENKUlvE2_clEvEUlS5_S5_E_EEEEvS7_RKT_EUliE_EEviT1_ --------------------------
	.section	.nv.info._ZN2at6native18elementwise_kernelILi128ELi4EZNS0_15gpu_kernel_implINS0_13AUnaryFunctorIN3c108BFloat16ES5_S5_ZZZNS0_16fmod_kernel_cudaERNS_18TensorIteratorBaseEENKUlvE0_clEvENKUlvE2_clEvEUlS5_S5_E_EEEEvS7_RKT_EUliE_EEviT1_,"",@"SHT_CUDA_INFO"
	.sectionflags	@""
	.align	4


	//----- nvinfo : EIATTR_CUDA_API_VERSION
	.align		4
        /*0000*/ 	.byte	0x04, 0x37
        /*0002*/ 	.short	(.L_2777 - .L_2776)
.L_2776:
        /*0004*/ 	.word	0x00000082


	//----- nvinfo : EIATTR_KPARAM_INFO
	.align		4
.L_2777:
        /*0008*/ 	.byte	0x04, 0x17
        /*000a*/ 	.short	(.L_2779 - .L_2778)
.L_2778:
        /*000c*/ 	.word	0x00000000
        /*0010*/ 	.short	0x0001
        /*0012*/ 	.short	0x0008
        /*0014*/ 	.byte	0x00, 0xf0, 0x61, 0x08


	//----- nvinfo : EIATTR_KPARAM_INFO
	.align		4
.L_2779:
        /*0018*/ 	.byte	0x04, 0x17
        /*001a*/ 	.short	(.L_2781 - .L_2780)
.L_2780:
        /*001c*/ 	.word	0x00000000
        /*0020*/ 	.short	0x0000
        /*0022*/ 	.short	0x0000
        /*0024*/ 	.byte	0x00, 0xf0, 0x11, 0x00


	//----- nvinfo : EIATTR_SPARSE_MMA_MASK
	.align		4
.L_2781:
        /*0028*/ 	.byte	0x03, 0x50
        /*002a*/ 	.short	0x0000


	//----- nvinfo : EIATTR_MAXREG_COUNT
	.align		4
        /*002c*/ 	.byte	0x03, 0x1b
        /*002e*/ 	.short	0x0080


	//----- nvinfo : EIATTR_EXTERNS
	.align		4
        /*0030*/ 	.byte	0x04, 0x0f
        /*0032*/ 	.short	(.L_2783 - .L_2782)


	//   ....[0]....
	.align		4
.L_2782:
        /*0034*/ 	.word	index@(__assertfail)


	//----- nvinfo : EIATTR_MERCURY_ISA_VERSION
	.align		4
.L_2783:
        /*0038*/ 	.byte	0x03, 0x5f
        /*003a*/ 	.short	0x0101


	//----- nvinfo : EIATTR_SYSCALL_OFFSETS
	.align		4
        /*003c*/ 	.byte	0x04, 0x46
        /*003e*/ 	.short	(.L_2785 - .L_2784)


	//   ....[0]....
.L_2784:
        /*0040*/ 	.word	0x000022d0


	//   ....[1]....
        /*0044*/ 	.word	0x000036b0


	//   ....[2]....
        /*0048*/ 	.word	0x000059e0


	//   ....[3]....
        /*004c*/ 	.word	0x00006dc0


	//   ....[4]....
        /*0050*/ 	.word	0x000090e0


	//   ....[5]....
        /*0054*/ 	.word	0x0000a4c0


	//   ....[6]....
        /*0058*/ 	.word	0x0000c7d0


	//   ....[7]....
        /*005c*/ 	.word	0x0000dbb0


	//----- nvinfo : EIATTR_EXIT_INSTR_OFFSETS
	.align		4
.L_2785:
        /*0060*/ 	.byte	0x04, 0x1c
        /*0062*/ 	.short	(.L_2787 - .L_2786)


	//   ....[0]....
.L_2786:
        /*0064*/ 	.word	0x0000a590


	//   ....[1]....
        /*0068*/ 	.word	0x0000cde0


	//   ....[2]....
        /*006c*/ 	.word	0x0000ce20


	//   ....[3]....
        /*0070*/ 	.word	0x0000cec0


	//   ....[4]....
        /*0074*/ 	.word	0x0000cf00


	//   ....[5]....
        /*0078*/ 	.word	0x0000cf40


	//   ....[6]....
        /*007c*/ 	.word	0x0000cfd0


	//   ....[7]....
        /*0080*/ 	.word	0x0000d010


	//   ....[8]....
        /*0084*/ 	.word	0x0000d0b0


	//   ....[9]....
        /*0088*/ 	.word	0x0000d100


	//   ....[10]....
        /*008c*/ 	.word	0x0000d150


	//   ....[11]....
        /*0090*/ 	.word	0x0000d220


	//   ....[12]....
        /*0094*/ 	.word	0x0000d280


	//   ....[13]....
        /*0098*/ 	.word	0x0000d410


	//   ....[14]....
        /*009c*/ 	.word	0x0000d570


	//   ....[15]....
        /*00a0*/ 	.word	0x0000d590


	//   ....[16]....
        /*00a4*/ 	.word	0x0000d650


	//   ....[17]....
        /*00a8*/ 	.word	0x0000d7d0


	//   ....[18]....
        /*00ac*/ 	.word	0x0000d950


	//   ....[19]....
        /*00b0*/ 	.word	0x0000dab0


	//   ....[20]....
        /*00b4*/ 	.word	0x0000dbc0


	//   ....[21]....
        /*00b8*/ 	.word	0x0000dc00


	//   ....[22]....
        /*00bc*/ 	.word	0x0000dc40


	//----- nvinfo : EIATTR_MAX_THREADS
	.align		4
.L_2787:
        /*00c0*/ 	.byte	0x04, 0x05
        /*00c2*/ 	.short	(.L_2789 - .L_2788)
.L_2788:
        /*00c4*/ 	.word	0x00000080
        /*00c8*/ 	.word	0x00000001
        /*00cc*/ 	.word	0x00000001


	//----- nvinfo : EIATTR_CRS_STACK_SIZE
	.align		4
.L_2789:
        /*00d0*/ 	.byte	0x04, 0x1e
        /*00d2*/ 	.short	(.L_2791 - .L_2790)
.L_2790:
        /*00d4*/ 	.word	0x00000000


	//----- nvinfo : EIATTR_CBANK_PARAM_SIZE
	.align		4
.L_2791:
        /*00d8*/ 	.byte	0x03, 0x19
        /*00da*/ 	.short	0x0220


	//----- nvinfo : EIATTR_PARAM_CBANK
	.align		4
        /*00dc*/ 	.byte	0x04, 0x0a
        /*00de*/ 	.short	(.L_2793 - .L_2792)
	.align		4
.L_2792:
        /*00e0*/ 	.word	index@(.nv.constant0._ZN2at6native18elementwise_kernelILi128ELi4EZNS0_15gpu_kernel_implINS0_13AUnaryFunctorIN3c108BFloat16ES5_S5_ZZZNS0_16fmod_kernel_cudaERNS_18TensorIteratorBaseEENKUlvE0_clEvENKUlvE2_clEvEUlS5_S5_E_EEEEvS7_RKT_EUliE_EEviT1_)
        /*00e4*/ 	.short	0x0210
        /*00e6*/ 	.short	0x0220


	//----- nvinfo : EIATTR_SW_WAR
	.align		4
.L_2793:
        /*00e8*/ 	.byte	0x04, 0x36
        /*00ea*/ 	.short	(.L_2795 - .L_2794)
.L_2794:
        /*00ec*/ 	.word	0x00000008
.L_2795:


//--------------------- .nv.info._ZN2at6native27unrolled_elementwise_kernelINS0_13AUnaryFunctorIN3c108BFloat16ES4_S4_ZZZNS0_16fmod_kernel_cudaERNS_18TensorIteratorBaseEENKUlvE0_clEvENKUlvE2_clEvEUlS4_S4_E_EESt5arrayIPcLm2EELi4E23TrivialOffsetCalculatorILi1EjESF_NS0_6memory12LoadWithCastILi1EEENSG_13StoreWithCastILi1EEEEEviT_T0_T2_T3_T4_T5_ --------------------------
	.section	.nv.info._ZN2at6native27unrolled_elementwise_kernelINS0_13AUnaryFunctorIN3c108BFloat16ES4_S4_ZZZNS0_16fmod_kernel_cudaERNS_18TensorIteratorBaseEENKUlvE0_clEvENKUlvE2_clEvEUlS4_S4_E_EESt5arrayIPcLm2EELi4E23TrivialOffsetCalculatorILi1EjESF_NS0_6memory12LoadWithCastILi1EEENSG_13StoreWithCastILi1EEEEEviT_T0_T2_T3_T4_T5_,"",@"SHT_CUDA_INFO"
	.sectionflags	@""
	.align	4


	//----- nvinfo : EIATTR_CUDA_API_VERSION
	.align		4
        /*0000*/ 	.byte	0x04, 0x37
        /*0002*/ 	.short	(.L_2797 - .L_2796)
.L_2796:
        /*0004*/ 	.word	0x00000082


	//----- nvinfo : EIATTR_KPARAM_INFO
	.align		4
.L_2797:
        /*0008*/ 	.byte	0x04, 0x17
        /*000a*/ 	.short	(.L_2799 - .L_2798)
.L_2798:
        /*000c*/ 	.word	0x00000000
        /*0010*/ 	.short	0x0006
        /*0012*/ 	.short	0x0024
        /*0014*/ 	.byte	0x00, 0xf0, 0x21, 0x00


	//----- nvinfo : EIATTR_KPARAM_INFO
	.align		4
.L_2799:
        /*0018*/ 	.byte	0x04, 0x17
        /*001a*/ 	.short	(.L_2801 - .L_2800)
.L_2800:
        /*001c*/ 	.word	0x00000000
        /*0020*/ 	.short	0x0005
        /*0022*/ 	.short	0x001c
        /*0024*/ 	.byte	0x00, 0xf0, 0x21, 0x00


	//----- nvinfo : EIATTR_KPARAM_INFO
	.align		4
.L_2801:
        /*0028*/ 	.byte	0x04, 0x17
        /*002a*/ 	.short	(.L_2803 - .L_2802)
.L_2802:
        /*002c*/ 	.word	0x00000000
        /*0030*/ 	.short	0x0004
        /*0032*/ 	.short	0x0019
        /*0034*/ 	.byte	0x00, 0xf0, 0x05, 0x00


	//----- nvinfo : EIATTR_KPARAM_INFO
	.align		4
.L_2803:
        /*0038*/ 	.byte	0x04, 0x17
        /*003a*/ 	.short	(.L_2805 - .L_2804)
.L_2804:
        /*003c*/ 	.word	0x00000000
        /*0040*/ 	.short	0x0003
        /*0042*/ 	.short	0x0018
        /*0044*/ 	.byte	0x00, 0xf0, 0x05, 0x00


	//----- nvinfo : EIATTR_KPARAM_INFO
	.align		4
.L_2805:
        /*0048*/ 	.byte	0x04, 0x17
        /*004a*/ 	.short	(.L_2807 - .L_2806)
.L_2806:
        /*004c*/ 	.word	0x00000000
        /*0050*/ 	.short	0x0002
        /*0052*/ 	.short	0x0008
        /*0054*/ 	.byte	0x00, 0xf0, 0x41, 0x00


	//----- nvinfo : EIATTR_KPARAM_INFO
	.align		4
.L_2807:
        /*0058*/ 	.byte	0x04, 0x17
        /*005a*/ 	.short	(.L_2809 - .L_2808)
.L_2808:
        /*005c*/ 	.word	0x00000000
        /*0060*/ 	.short	0x0001
        /*0062*/ 	.short	0x0004
        /*0064*/ 	.byte	0x00, 0xf0, 0x11, 0x00


	//----- nvinfo : EIATTR_KPARAM_INFO
	.align		4
.L_2809:
        /*0068*/ 	.byte	0x04, 0x17
        /*006a*/ 	.short	(.L_2811 - .L_2810)
.L_2810:
        /*006c*/ 	.word	0x00000000
        /*0070*/ 	.short	0x0000
        /*0072*/ 	.short	0x0000
        /*0074*/ 	.byte	0x00, 0xf0, 0x11, 0x00


	//----- nvinfo : EIATTR_SPARSE_MMA_MASK
	.align		4
.L_2811:
        /*0078*/ 	.byte	0x03, 0x50
        /*007a*/ 	.short	0x0000


	//----- nvinfo : EIATTR_MAXREG_COUNT
	.align		4
        /*007c*/ 	.byte	0x03, 0x1b
        /*007e*/ 	.short	0x00ff


	//----- nvinfo : EIATTR_EXTERNS
	.align		4
        /*0080*/ 	.byte	0x04, 0x0f
        /*0082*/ 	.short	(.L_2813 - .L_2812)


	//   ....[0]....
	.align		4
.L_2812:
        /*0084*/ 	.word	index@(__assertfail)


	//----- nvinfo : EIATTR_MERCURY_ISA_VERSION
	.align		4
.L_2813:
        /*0088*/ 	.byte	0x03, 0x5f
        /*008a*/ 	.short	0x0101


	//----- nvinfo : EIATTR_SYSCALL_OFFSETS
	.align		4
        /*008c*/ 	.byte	0x04, 0x46
        /*008e*/ 	.short	(.L_2815 - .L_2814)


	//   ....[0]....
.L_2814:
        /*0090*/ 	.word	0x000010f0


	//   ....[1]....
        /*0094*/ 	.word	0x00002220


	//   ....[2]....
        /*0098*/ 	.word	0x00003360


	//   ....[3]....
        /*009c*/ 	.word	0x00004480


	//   ....[4]....
        /*00a0*/ 	.word	0x00006900


	//   ....[5]....
        /*00a4*/ 	.word	0x00007910


	//   ....[6]....
        /*00a8*/ 	.word	0x00008910


	//   ....[7]....
        /*00ac*/ 	.word	0x000098f0


	//----- nvinfo : EIATTR_EXIT_INSTR_OFFSETS
	.align		4
.L_2815:
        /*00b0*/ 	.byte	0x04, 0x1c
        /*00b2*/ 	.short	(.L_2817 - .L_2816)


	//   ....[0]....
.L_2816:
        /*00b4*/ 	.word	0x000089d0


	//   ....[1]....
        /*00b8*/ 	.word	0x00008b20


	//   ....[2]....
        /*00bc*/ 	.word	0x00008b60


	//   ....[3]....
        /*00c0*/ 	.word	0x00008c00


	//   ....[4]....
        /*00c4*/ 	.word	0x00008c40


	//   ....[5]....
        /*00c8*/ 	.word	0x00008c80


	//   ....[6]....
        /*00cc*/ 	.word	0x00008d10


	//   ....[7]....
        /*00d0*/ 	.word	0x00008d50


	//   ....[8]....
        /*00d4*/ 	.word	0x00008df0


	//   ....[9]....
        /*00d8*/ 	.word	0x00008e40


	//   ....[10]....
        /*00dc*/ 	.word	0x00008e90


	//   ....[11]....
        /*00e0*/ 	.word	0x00008f60


	//   ....[12]....
        /*00e4*/ 	.word	0x00008fc0


	//   ....[13]....
        /*00e8*/ 	.word	0x00009150


	//   ....[14]....
        /*00ec*/ 	.word	0x000092b0


	//   ....[15]....
        /*00f0*/ 	.word	0x000092d0


	//   ....[16]....
        /*00f4*/ 	.word	0x00009390


	//   ....[17]....
        /*00f8*/ 	.word	0x00009510


	//   ....[18]....
        /*00fc*/ 	.word	0x00009690


	//   ....[19]....
        /*0100*/ 	.word	0x000097f0


	//   ....[20]....
        /*0104*/ 	.word	0x00009900


	//   ....[21]....
        /*0108*/ 	.word	0x00009940


	//   ....[22]....
        /*010c*/ 	.word	0x00009980


	//----- nvinfo : EIATTR_MAX_THREADS
	.align		4
.L_2817:
        /*0110*/ 	.byte	0x04, 0x05
        /*0112*/ 	.short	(.L_2819 - .L_2818)
.L_2818:
        /*0114*/ 	.word	0x00000080
        /*0118*/ 	.word	0x00000001
        /*011c*/ 	.word	0x00000001


	//----- nvinfo : EIATTR_CRS_STACK_SIZE
	.align		4
.L_2819:
        /*0120*/ 	.byte	0x04, 0x1e
        /*0122*/ 	.short	(.L_2821 - .L_2820)
.L_2820:
        /*0124*/ 	.word	0x00000000


	//----- nvinfo : EIATTR_CBANK_PARAM_SIZE
	.align		4
.L_2821:
        /*0128*/ 	.byte	0x03, 0x19
        /*012a*/ 	.short	0x002c


	//----- nvinfo : EIATTR_PARAM_CBANK
	.align		4
        /*012c*/ 	.byte	0x04, 0x0a
        /*012e*/ 	.short	(.L_2823 - .L_2822)
	.align		4
.L_2822:
        /*0130*/ 	.word	index@(.nv.constant0._ZN2at6native27unrolled_elementwise_kernelINS0_13AUnaryFunctorIN3c108BFloat16ES4_S4_ZZZNS0_16fmod_kernel_cudaERNS_18TensorIteratorBaseEENKUlvE0_clEvENKUlvE2_clEvEUlS4_S4_E_EESt5arrayIPcLm2EELi4E23TrivialOffsetCalculatorILi1EjESF_NS0_6memory12LoadWithCastILi1EEENSG_13StoreWithCastILi1EEEEEviT_T0_T2_T3_T4_T5_)
        /*0134*/ 	.short	0x0210
        /*0136*/ 	.short	0x002c


	//----- nvinfo : EIATTR_SW_WAR
	.align		4
.L_2823:
        /*0138*/ 	.byte	0x04, 0x36
        /*013a*/ 	.short	(.L_2825 - .L_2824)
.L_2824:
        /*013c*/ 	.word	0x00000008
.L_2825:


//--------------------- .nv.info._ZN2at6native18elementwise_kernelILi128ELi4EZNS0_22gpu_kernel_impl_nocastINS0_13AUnaryFunctorIN3c108BFloat16ES5_S5_ZZZNS0_16fmod_kernel_cudaERNS_18TensorIteratorBaseEENKUlvE0_clEvENKUlvE2_clEvEUlS5_S5_E_EEEEvS7_RKT_EUliE_EEviT1_ --------------------------
	.section	.nv.info._ZN2at6native18elementwise_kernelILi128ELi4EZNS0_22gpu_kernel_impl_nocastINS0_13AUnaryFunctorIN3c108BFloat16ES5_S5_ZZZNS0_16fmod_kernel_cudaERNS_18TensorIteratorBaseEENKUlvE0_clEvENKUlvE2_clEvEUlS5_S5_E_EEEEvS7_RKT_EUliE_EEviT1_,"",@"SHT_CUDA_INFO"
	.sectionflags	@""
	.align	4


	//----- nvinfo : EIATTR_CUDA_API_VERSION
	.align		4
        /*0000*/ 	.byte	0x04, 0x37
        /*0002*/ 	.short	(.L_2827 - .L_2826)
.L_2826:
        /*0004*/ 	.word	0x00000082


	//----- nvinfo : EIATTR_KPARAM_INFO
	.align		4
.L_2827:
        /*0008*/ 	.byte	0x04, 0x17
        /*000a*/ 	.short	(.L_2829 - .L_2828)
.L_2828:
        /*000c*/ 	.word	0x00000000
        /*0010*/ 	.short	0x0001
        /*0012*/ 	.short	0x0008
        /*0014*/ 	.byte	0x00, 0xf0, 0x61, 0x08


	//----- nvinfo : EIATTR_KPARAM_INFO
	.align		4
.L_2829:
        /*0018*/ 	.byte	0x04, 0x17
        /*001a*/ 	.short	(.L_2831 - .L_2830)
.L_2830:
        /*001c*/ 	.word	0x00000000
        /*0020*/ 	.short	0x0000
        /*0022*/ 	.short	0x0000
        /*0024*/ 	.byte	0x00, 0xf0, 0x11, 0x00


	//----- nvinfo : EIATTR_SPARSE_MMA_MASK
	.align		4
.L_2831:
        /*0028*/ 	.byte	0x03, 0x50
        /*002a*/ 	.short	0x0000


	//----- nvinfo : EIATTR_MAXREG_COUNT
	.align		4
        /*002c*/ 	.byte	0x03, 0x1b
        /*002e*/ 	.short	0x0080


	//----- nvinfo : EIATTR_MERCURY_ISA_VERSION
	.align		4
        /*0030*/ 	.byte	0x03, 0x5f
        /*0032*/ 	.short	0x0101


	//----- nvinfo : EIATTR_EXIT_INSTR_OFFSETS
	.align		4
        /*0034*/ 	.byte	0x04, 0x1c
        /*0036*/ 	.short	(.L_2833 - .L_2832)


	//   ....[0]....
.L_2832:
        /*0038*/ 	.word	0x000048f0


	//   ....[1]....
        /*003c*/ 	.word	0x000060e0


	//----- nvinfo : EIATTR_MAX_THREADS
	.align		4
.L_2833:
        /*0040*/ 	.byte	0x04, 0x05
        /*0042*/ 	.short	(.L_2835 - .L_2834)
.L_2834:
        /*0044*/ 	.word	0x00000080
        /*0048*/ 	.word	0x00000001
        /*004c*/ 	.word	0x00000001


	//----- nvinfo : EIATTR_CRS_STACK_SIZE
	.align		4
.L_2835:
        /*0050*/ 	.byte	0x04, 0x1e
        /*0052*/ 	.short	(.L_2837 - .L_2836)
.L_2836:
        /*0054*/ 	.word	0x00000000


	//----- nvinfo : EIATTR_CBANK_PARAM_SIZE
	.align		4
.L_2837:
        /*0058*/ 	.byte	0x03, 0x19
        /*005a*/ 	.short	0x0220


	//----- nvinfo : EIATTR_PARAM_CBANK
	.align		4
        /*005c*/ 	.byte	0x04, 0x0a
        /*005e*/ 	.short	(.L_2839 - .L_2838)
	.align		4
.L_2838:
        /*0060*/ 	.word	index@(.nv.constant0._ZN2at6native18elementwise_kernelILi128ELi4EZNS0_22gpu_kernel_impl_nocastINS0_13AUnaryFunctorIN3c108BFloat16ES5_S5_ZZZNS0_16fmod_kernel_cudaERNS_18TensorIteratorBaseEENKUlvE0_clEvENKUlvE2_clEvEUlS5_S5_E_EEEEvS7_RKT_EUliE_EEviT1_)
        /*0064*/ 	.short	0x0210
        /*0066*/ 	.short	0x0220


	//----- nvinfo : EIATTR_SW_WAR
	.align		4
.L_2839:
        /*0068*/ 	.byte	0x04, 0x36
        /*006a*/ 	.short	(.L_2841 - .L_2840)
.L_2840:
        /*006c*/ 	.word	0x00000008
.L_2841:


//--------------------- .nv.info._ZN2at6native27unrolled_elementwise_kernelINS0_13AUnaryFunctorIN3c108BFloat16ES4_S4_ZZZNS0_16fmod_kernel_cudaERNS_18TensorIteratorBaseEENKUlvE0_clEvENKUlvE2_clEvEUlS4_S4_E_EESt5arrayIPcLm2EELi4E23TrivialOffsetCalculatorILi1EjESF_NS0_6memory15LoadWithoutCastENSG_16StoreWithoutCastEEEviT_T0_T2_T3_T4_T5_ --------------------------
	.section	.nv.info._ZN2at6native27unrolled_elementwise_kernelINS0_13AUnaryFunctorIN3c108BFloat16ES4_S4_ZZZNS0_16fmod_kernel_cudaERNS_18TensorIteratorBaseEENKUlvE0_clEvENKUlvE2_clEvEUlS4_S4_E_EESt5arrayIPcLm2EELi4E23TrivialOffsetCalculatorILi1EjESF_NS0_6memory15LoadWithoutCastENSG_16StoreWithoutCastEEEviT_T0_T2_T3_T4_T5_,"",@"SHT_CUDA_INFO"
	.sectionflags	@""
	.align	4


	//----- nvinfo : EIATTR_CUDA_API_VERSION
	.align		4
        /*0000*/ 	.byte	0x04, 0x37
        /*0002*/ 	.short	(.L_2843 - .L_2842)
.L_2842:
        /*0004*/ 	.word	0x00000082


	//----- nvinfo : EIATTR_KPARAM_INFO
	.align		4
.L_2843:
        /*0008*/ 	.byte	0x04, 0x17
        /*000a*/ 	.short	(.L_2845 - .L_2844)
.L_2844:
        /*000c*/ 	.word	0x00000000
        /*0010*/ 	.short	0x0006
        /*0012*/ 	.short	0x001b
        /*0014*/ 	.byte	0x00, 0xf0, 0x05, 0x00


	//----- nvinfo : EIATTR_KPARAM_INFO
	.align		4
.L_2845:
        /*0018*/ 	.byte	0x04, 0x17
        /*001a*/ 	.short	(.L_2847 - .L_2846)
.L_2846:
        /*001c*/ 	.word	0x00000000
        /*0020*/ 	.short	0x0005
        /*0022*/ 	.short	0x001a
        /*0024*/ 	.byte	0x00, 0xf0, 0x05, 0x00


	//----- nvinfo : EIATTR_KPARAM_INFO
	.align		4
.L_2847:
        /*0028*/ 	.byte	0x04, 0x17
        /*002a*/ 	.short	(.L_2849 - .L_2848)
.L_2848:
        /*002c*/ 	.word	0x00000000
        /*0030*/ 	.short	0x0004
        /*0032*/ 	.short	0x0019
        /*0034*/ 	.byte	0x00, 0xf0, 0x05, 0x00


	//----- nvinfo : EIATTR_KPARAM_INFO
	.align		4
.L_2849:
        /*0038*/ 	.byte	0x04, 0x17
        /*003a*/ 	.short	(.L_2851 - .L_2850)
.L_2850:
        /*003c*/ 	.word	0x00000000
        /*0040*/ 	.short	0x0003
        /*0042*/ 	.short	0x0018
        /*0044*/ 	.byte	0x00, 0xf0, 0x05, 0x00


	//----- nvinfo : EIATTR_KPARAM_INFO
	.align		4
.L_2851:
        /*0048*/ 	.byte	0x04, 0x17
        /*004a*/ 	.short	(.L_2853 - .L_2852)
.L_2852:
        /*004c*/ 	.word	0x00000000
        /*0050*/ 	.short	0x0002
        /*0052*/ 	.short	0x0008
        /*0054*/ 	.byte	0x00, 0xf0, 0x41, 0x00


	//----- nvinfo : EIATTR_KPARAM_INFO
	.align		4
.L_2853:
        /*0058*/ 	.byte	0x04, 0x17
        /*005a*/ 	.short	(.L_2855 - .L_2854)
.L_2854:
        /*005c*/ 	.word	0x00000000
        /*0060*/ 	.short	0x0001
        /*0062*/ 	.short	0x0004
        /*0064*/ 	.byte	0x00, 0xf0, 0x11, 0x00


	//----- nvinfo : EIATTR_KPARAM_INFO
	.align		4
.L_2855:
        /*0068*/ 	.byte	0x04, 0x17
        /*006a*/ 	.short	(.L_2857 - .L_2856)
.L_2856:
        /*006c*/ 	.word	0x00000000
        /*0070*/ 	.short	0x0000
        /*0072*/ 	.short	0x0000
        /*0074*/ 	.byte	0x00, 0xf0, 0x11, 0x00


	//----- nvinfo : EIATTR_SPARSE_MMA_MASK
	.align		4
.L_2857:
        /*0078*/ 	.byte	0x03, 0x50
        /*007a*/ 	.short	0x0000


	//----- nvinfo : EIATTR_MAXREG_COUNT
	.align		4
        /*007c*/ 	.byte	0x03, 0x1b
        /*007e*/ 	.short	0x00ff


	//----- nvinfo : EIATTR_MERCURY_ISA_VERSION
	.align		4
        /*0080*/ 	.byte	0x03, 0x5f
        /*0082*/ 	.short	0x0101


	//----- nvinfo : EIATTR_EXIT_INSTR_OFFSETS
	.align		4
        /*0084*/ 	.byte	0x04, 0x1c
        /*0086*/ 	.short	(.L_2859 - .L_2858)


	//   ....[0]....
.L_2858:
        /*0088*/ 	.word	0x000016c0


	//   ....[1]....
        /*008c*/ 	.word	0x00001710


	//----- nvinfo : EIATTR_MAX_THREADS
	.align		4
.L_2859:
        /*0090*/ 	.byte	0x04, 0x05
        /*0092*/ 	.short	(.L_2861 - .L_2860)
.L_2860:
        /*0094*/ 	.word	0x00000080
        /*0098*/ 	.word	0x00000001
        /*009c*/ 	.word	0x00000001


	//----- nvinfo : EIATTR_CRS_STACK_SIZE
	.align		4
.L_2861:
        /*00a0*/ 	.byte	0x04, 0x1e
        /*00a2*/ 	.short	(.L_2863 - .L_2862)
.L_2862:
        /*00a4*/ 	.word	0x00000000


	//----- nvinfo : EIATTR_CBANK_PARAM_SIZE
	.align		4
.L_2863:
        /*00a8*/ 	.byte	0x03, 0x19
        /*00aa*/ 	.short	0x001c


	//----- nvinfo : EIATTR_PARAM_CBANK
	.align		4
        /*00ac*/ 	.byte	0x04, 0x0a
        /*00ae*/ 	.short	(.L_2865 - .L_2864)
	.align		4
.L_2864:
        /*00b0*/ 	.word	index@(.nv.constant0._ZN2at6native27unrolled_elementwise_kernelINS0_13AUnaryFunctorIN3c108BFloat16ES4_S4_ZZZNS0_16fmod_kernel_cudaERNS_18TensorIteratorBaseEENKUlvE0_clEvENKUlvE2_clEvEUlS4_S4_E_EESt5arrayIPcLm2EELi4E23TrivialOffsetCalculatorILi1EjESF_NS0_6memory15LoadWithoutCastENSG_16StoreWithoutCastEEEviT_T0_T2_T3_T4_T5_)
        /*00b4*/ 	.short	0x0210
        /*00b6*/ 	.short	0x001c


	//----- nvinfo : EIATTR_SW_WAR
	.align		4
.L_2865:
        /*00b8*/ 	.byte	0x04, 0x36
        /*00ba*/ 	.short	(.L_2867 - .L_2866)
.L_2866:
        /*00bc*/ 	.word	0x00000008
.L_2867:


//--------------------- .nv.info._ZN2at6native29vectorized_elementwise_kernelILi2ENS0_13AUnaryFunctorIN3c108BFloat16ES4_S4_ZZZNS0_16fmod_kernel_cudaERNS_18TensorIteratorBaseEENKUlvE0_clEvENKUlvE2_clEvEUlS4_S4_E_EESt5arrayIPcLm2EEEEviT0_T1_ --------------------------
	.section	.nv.info._ZN2at6native29vectorized_elementwise_kernelILi2ENS0_13AUnaryFunctorIN3c108BFloat16ES4_S4_ZZZNS0_16fmod_kernel_cudaERNS_18TensorIteratorBaseEENKUlvE0_clEvENKUlvE2_clEvEUlS4_S4_E_EESt5arrayIPcLm2EEEEviT0_T1_,"",@"SHT_CUDA_INFO"
	.sectionflags	@""
	.align	4


	//----- nvinfo : EIATTR_CUDA_API_VERSION
	.align		4
        /*0000*/ 	.byte	0x04, 0x37
        /*0002*/ 	.short	(.L_2869 - .L_2868)
.L_2868:
        /*0004*/ 	.word	0x00000082


	//----- nvinfo : EIATTR_KPARAM_INFO
	.align		4
.L_2869:
        /*0008*/ 	.byte	0x04, 0x17
        /*000a*/ 	.short	(.L_2871 - .L_2870)
.L_2870:
        /*000c*/ 	.word	0x00000000
        /*0010*/ 	.short	0x0002
        /*0012*/ 	.short	0x0008
        /*0014*/ 	.byte	0x00, 0xf0, 0x41, 0x00


	//----- nvinfo : EIATTR_KPARAM_INFO
	.align		4
.L_2871:
        /*0018*/ 	.byte	0x04, 0x17
        /*001a*/ 	.short	(.L_2873 - .L_2872)
.L_2872:
        /*001c*/ 	.word	0x00000000
        /*0020*/ 	.short	0x0001
        /*0022*/ 	.short	0x0004
        /*0024*/ 	.byte	0x00, 0xf0, 0x11, 0x00


	//----- nvinfo : EIATTR_KPARAM_INFO
	.align		4
.L_2873:
        /*0028*/ 	.byte	0x04, 0x17
        /*002a*/ 	.short	(.L_2875 - .L_2874)
.L_2874:
        /*002c*/ 	.word	0x00000000
        /*0030*/ 	.short	0x0000
        /*0032*/ 	.short	0x0000
        /*0034*/ 	.byte	0x00, 0xf0, 0x11, 0x00


	//----- nvinfo : EIATTR_SPARSE_MMA_MASK
	.align		4
.L_2875:
        /*0038*/ 	.byte	0x03, 0x50
        /*003a*/ 	.short	0x0000


	//----- nvinfo : EIATTR_MAXREG_COUNT
	.align		4
        /*003c*/ 	.byte	0x03, 0x1b
        /*003e*/ 	.short	0x00ff


	//----- nvinfo : EIATTR_MERCURY_ISA_VERSION
	.align		4
        /*0040*/ 	.byte	0x03, 0x5f
        /*0042*/ 	.short	0x0101


	//----- nvinfo : EIATTR_EXIT_INSTR_OFFSETS
	.align		4
        /*0044*/ 	.byte	0x04, 0x1c
        /*0046*/ 	.short	(.L_2877 - .L_2876)


	//   ....[0]....
.L_2876:
        /*0048*/ 	.word	0x000024a0


	//   ....[1]....
        /*004c*/ 	.word	0x00005190


	//   ....[2]....
        /*0050*/ 	.word	0x000051e0


	//----- nvinfo : EIATTR_MAX_THREADS
	.align		4
.L_2877:
        /*0054*/ 	.byte	0x04, 0x05
        /*0056*/ 	.short	(.L_2879 - .L_2878)
.L_2878:
        /*0058*/ 	.word	0x00000080
        /*005c*/ 	.word	0x00000001
        /*0060*/ 	.word	0x00000001


	//----- nvinfo : EIATTR_CRS_STACK_SIZE
	.align		4
.L_2879:
        /*0064*/ 	.byte	0x04, 0x1e
        /*0066*/ 	.short	(.L_2881 - .L_2880)
.L_2880:
        /*0068*/ 	.word	0x00000000


	//----- nvinfo : EIATTR_CBANK_PARAM_SIZE
	.align		4
.L_2881:
        /*006c*/ 	.byte	0x03, 0x19
        /*006e*/ 	.short	0x0018


	//----- nvinfo : EIATTR_PARAM_CBANK
	.align		4
        /*0070*/ 	.byte	0x04, 0x0a
        /*0072*/ 	.short	(.L_2883 - .L_2882)
	.align		4
.L_2882:
        /*0074*/ 	.word	index@(.nv.constant0._ZN2at6native29vectorized_elementwise_kernelILi2ENS0_13AUnaryFunctorIN3c108BFloat16ES4_S4_ZZZNS0_16fmod_kernel_cudaERNS_18TensorIteratorBaseEENKUlvE0_clEvENKUlvE2_clEvEUlS4_S4_E_EESt5arrayIPcLm2EEEEviT0_T1_)
        /*0078*/ 	.short	0x0210
        /*007a*/ 	.short	0x0018


	//----- nvinfo : EIATTR_SW_WAR
	.align		4
.L_2883:
        /*007c*/ 	.byte	0x04, 0x36
        /*007e*/ 	.short	(.L_2885 - .L_2884)
.L_2884:
        /*0080*/ 	.word	0x00000008
.L_2885:


//--------------------- .nv.info._ZN2at6native29vectorized_elementwise_kernelILi4ENS0_13AUnaryFunctorIN3c108BFloat16ES4_S4_ZZZNS0_16fmod_kernel_cudaERNS_18TensorIteratorBaseEENKUlvE0_clEvENKUlvE2_clEvEUlS4_S4_E_EESt5arrayIPcLm2EEEEviT0_T1_ --------------------------
	.section	.nv.info._ZN2at6native29vectorized_elementwise_kernelILi4ENS0_13AUnaryFunctorIN3c108BFloat16ES4_S4_ZZZNS0_16fmod_kernel_cudaERNS_18TensorIteratorBaseEENKUlvE0_clEvENKUlvE2_clEvEUlS4_S4_E_EESt5arrayIPcLm2EEEEviT0_T1_,"",@"SHT_CUDA_INFO"
	.sectionflags	@""
	.align	4


	//----- nvinfo : EIATTR_CUDA_API_VERSION
	.align		4
        /*0000*/ 	.byte	0x04, 0x37
        /*0002*/ 	.short	(.L_2887 - .L_2886)
.L_2886:
        /*0004*/ 	.word	0x00000082


	//----- nvinfo : EIATTR_KPARAM_INFO
	.align		4
.L_2887:
        /*0008*/ 	.byte	0x04, 0x17
        /*000a*/ 	.short	(.L_2889 - .L_2888)
.L_2888:
        /*000c*/ 	.word	0x00000000
        /*0010*/ 	.short	0x0002
        /*0012*/ 	.short	0x0008
        /*0014*/ 	.byte	0x00, 0xf0, 0x41, 0x00


	//----- nvinfo : EIATTR_KPARAM_INFO
	.align		4
.L_2889:
        /*0018*/ 	.byte	0x04, 0x17
        /*001a*/ 	.short	(.L_2891 - .L_2890)
.L_2890:
        /*001c*/ 	.word	0x00000000
        /*0020*/ 	.short	0x0001
        /*0022*/ 	.short	0x0004
        /*0024*/ 	.byte	0x00, 0xf0, 0x11, 0x00


	//----- nvinfo : EIATTR_KPARAM_INFO
	.align		4
.L_2891:
        /*0028*/ 	.byte	0x04, 0x17
        /*002a*/ 	.short	(.L_2893 - .L_2892)
.L_2892:
        /*002c*/ 	.word	0x00000000
        /*0030*/ 	.short	0x0000
        /*0032*/ 	.short	0x0000
        /*0034*/ 	.byte	0x00, 0xf0, 0x11, 0x00


	//----- nvinfo : EIATTR_SPARSE_MMA_MASK
	.align		4
.L_2893:
        /*0038*/ 	.byte	0x03, 0x50
        /*003a*/ 	.short	0x0000


	//----- nvinfo : EIATTR_MAXREG_COUNT
	.align		4
        /*003c*/ 	.byte	0x03, 0x1b
        /*003e*/ 	.short	0x00ff


	//----- nvinfo : EIATTR_MERCURY_ISA_VERSION
	.align		4
        /*0040*/ 	.byte	0x03, 0x5f
        /*0042*/ 	.short	0x0101


	//----- nvinfo : EIATTR_EXIT_INSTR_OFFSETS
	.align		4
        /*0044*/ 	.byte	0x04, 0x1c
        /*0046*/ 	.short	(.L_2895 - .L_2894)


	//   ....[0]....
.L_2894:
        /*0048*/ 	.word	0x00002460


	//   ....[1]....
        /*004c*/ 	.word	0x00005150


	//   ....[2]....
        /*0050*/ 	.word	0x000051a0


	//----- nvinfo : EIATTR_MAX_THREADS
	.align		4
.L_2895:
        /*0054*/ 	.byte	0x04, 0x05
        /*0056*/ 	.short	(.L_2897 - .L_2896)
.L_2896:
        /*0058*/ 	.word	0x00000080
        /*005c*/ 	.word	0x00000001
        /*0060*/ 	.word	0x00000001


	//----- nvinfo : EIATTR_CRS_STACK_SIZE
	.align		4
.L_2897:
        /*0064*/ 	.byte	0x04, 0x1e
        /*0066*/ 	.short	(.L_2899 - .L_2898)
.L_2898:
        /*0068*/ 	.word	0x00000000


	//----- nvinfo : EIATTR_CBANK_PARAM_SIZE
	.align		4
.L_2899:
        /*006c*/ 	.byte	0x03, 0x19
        /*006e*/ 	.short	0x0018


	//----- nvinfo : EIATTR_PARAM_CBANK
	.align		4
        /*0070*/ 	.byte	0x04, 0x0a
        /*0072*/ 	.short	(.L_2901 - .L_2900)
	.align		4
.L_2900:
        /*0074*/ 	.word	index@(.nv.constant0._ZN2at6native29vectorized_elementwise_kernelILi4ENS0_13AUnaryFunctorIN3c108BFloat16ES4_S4_ZZZNS0_16fmod_kernel_cudaERNS_18TensorIteratorBaseEENKUlvE0_clEvENKUlvE2_clEvEUlS4_S4_E_EESt5arrayIPcLm2EEEEviT0_T1_)
        /*0078*/ 	.short	0x0210
        /*007a*/ 	.short	0x0018


	//----- nvinfo : EIATTR_SW_WAR
	.align		4
.L_2901:
        /*007c*/ 	.byte	0x04, 0x36
        /*007e*/ 	.short	(.L_2903 - .L_2902)
.L_2902:
        /*0080*/ 	.word	0x00000008
.L_2903:


//--------------------- .nv.info._ZN2at6native29vectorized_elementwise_kernelILi8ENS0_13AUnaryFunctorIN3c108BFloat16ES4_S4_ZZZNS0_16fmod_kernel_cudaERNS_18TensorIteratorBaseEENKUlvE0_clEvENKUlvE2_clEvEUlS4_S4_E_EESt5arrayIPcLm2EEEEviT0_T1_ --------------------------
	.section	.nv.info._ZN2at6native29vectorized_elementwise_kernelILi8ENS0_13AUnaryFunctorIN3c108BFloat16ES4_S4_ZZZNS0_16fmod_kernel_cudaERNS_18TensorIteratorBaseEENKUlvE0_clEvENKUlvE2_clEvEUlS4_S4_E_EESt5arrayIPcLm2EEEEviT0_T1_,"",@"SHT_CUDA_INFO"
	.sectionflags	@""
	.align	4


	//----- nvinfo : EIATTR_CUDA_API_VERSION
	.align		4
        /*0000*/ 	.byte	0x04, 0x37
        /*0002*/ 	.short	(.L_2905 - .L_2904)
.L_2904:
        /*0004*/ 	.word	0x00000082


	//----- nvinfo : EIATTR_KPARAM_INFO
	.align		4
.L_2905:
        /*0008*/ 	.byte	0x04, 0x17
        /*000a*/ 	.short	(.L_2907 - .L_2906)
.L_2906:
        /*000c*/ 	.word	0x00000000
        /*0010*/ 	.short	0x0002
        /*0012*/ 	.short	0x0008
        /*0014*/ 	.byte	0x00, 0xf0, 0x41, 0x00


	//----- nvinfo : EIATTR_KPARAM_INFO
	.align		4
.L_2907:
        /*0018*/ 	.byte	0x04, 0x17
        /*001a*/ 	.short	(.L_2909 - .L_2908)
.L_2908:
        /*001c*/ 	.word	0x00000000
        /*0020*/ 	.short	0x0001
        /*0022*/ 	.short	0x0004
        /*0024*/ 	.byte	0x00, 0xf0, 0x11, 0x00


	//----- nvinfo : EIATTR_KPARAM_INFO
	.align		4
.L_2909:
        /*0028*/ 	.byte	0x04, 0x17
        /*002a*/ 	.short	(.L_2911 - .L_2910)
.L_2910:
        /*002c*/ 	.word	0x00000000
        /*0030*/ 	.short	0x0000
        /*0032*/ 	.short	0x0000
        /*0034*/ 	.byte	0x00, 0xf0, 0x11, 0x00


	//----- nvinfo : EIATTR_SPARSE_MMA_MASK
	.align		4
.L_2911:
        /*0038*/ 	.byte	0x03, 0x50
        /*003a*/ 	.short	0x0000


	//----- nvinfo : EIATTR_MAXREG_COUNT
	.align		4
        /*003c*/ 	.byte	0x03, 0x1b
        /*003e*/ 	.short	0x00ff


	//----- nvinfo : EIATTR_MERCURY_ISA_VERSION
	.align		4
        /*0040*/ 	.byte	0x03, 0x5f
        /*0042*/ 	.short	0x0101


	//----- nvinfo : EIATTR_EXIT_INSTR_OFFSETS
	.align		4
        /*0044*/ 	.byte	0x04, 0x1c
        /*0046*/ 	.short	(.L_2913 - .L_2912)


	//   ....[0]....
.L_2912:
        /*0048*/ 	.word	0x00002440


	//   ....[1]....
        /*004c*/ 	.word	0x00005130


	//   ....[2]....
        /*0050*/ 	.word	0x00005180


	//----- nvinfo : EIATTR_MAX_THREADS
	.align		4
.L_2913:
        /*0054*/ 	.byte	0x04, 0x05
        /*0056*/ 	.short	(.L_2915 - .L_2914)
.L_2914:
        /*0058*/ 	.word	0x00000080
        /*005c*/ 	.word	0x00000001
        /*0060*/ 	.word	0x00000001


	//----- nvinfo : EIATTR_CRS_STACK_SIZE
	.align		4
.L_2915:
        /*0064*/ 	.byte	0x04, 0x1e
        /*0066*/ 	.short	(.L_2917 - .L_2916)
.L_2916:
        /*0068*/ 	.word	0x00000000


	//----- nvinfo : EIATTR_CBANK_PARAM_SIZE
	.align		4
.L_2917:
        /*006c*/ 	.byte	0x03, 0x19
        /*006e*/ 	.short	0x0018


	//----- nvinfo : EIATTR_PARAM_CBANK
	.align		4
        /*0070*/ 	.byte	0x04, 0x0a
        /*0072*/ 	.short	(.L_2919 - .L_2918)
	.align		4
.L_2918:
        /*0074*/ 	.word	index@(.nv.constant0._ZN2at6native29vectorized_elementwise_kernelILi8ENS0_13AUnaryFunctorIN3c108BFloat16ES4_S4_ZZZNS0_16fmod_kernel_cudaERNS_18TensorIteratorBaseEENKUlvE0_clEvENKUlvE2_clEvEUlS4_S4_E_EESt5arrayIPcLm2EEEEviT0_T1_)
        /*0078*/ 	.short	0x0210
        /*007a*/ 	.short	0x0018


	//----- nvinfo : EIATTR_SW_WAR
	.align		4
.L_2919:
        /*007c*/ 	.byte	0x04, 0x36
        /*007e*/ 	.short	(.L_2921 - .L_2920)
.L_2920:
        /*0080*/ 	.word	0x00000008
.L_2921:


//--------------------- .nv.info._ZN2at6native18elementwise_kernelILi128ELi4EZNS0_15gpu_kernel_implINS0_13BinaryFunctorIN3c104HalfES5_S5_ZZZNS0_16fmod_kernel_cudaERNS_18TensorIteratorBaseEENKUlvE0_clEvENKUlvE1_clEvEUlS5_S5_E_EEEEvS7_RKT_EUliE_EEviT1_ --------------------------
	.section	.nv.info._ZN2at6native18elementwise_kernelILi128ELi4EZNS0_15gpu_kernel_implINS0_13BinaryFunctorIN3c104HalfES5_S5_ZZZNS0_16fmod_kernel_cudaERNS_18TensorIteratorBaseEENKUlvE0_clEvENKUlvE1_clEvEUlS5_S5_E_EEEEvS7_RKT_EUliE_EEviT1_,"",@"SHT_CUDA_INFO"
	.sectionflags	@""
	.align	4


	//----- nvinfo : EIATTR_CUDA_API_VERSION
	.align		4
        /*0000*/ 	.byte	0x04, 0x37
        /*0002*/ 	.short	(.L_2923 - .L_2922)
.L_2922:
        /*0004*/ 	.word	0x00000082


	//----- nvinfo : EIATTR_KPARAM_INFO
	.align		4
.L_2923:
        /*0008*/ 	.byte	0x04, 0x17
        /*000a*/ 	.short	(.L_2925 - .L_2924)
.L_2924:
        /*000c*/ 	.word	0x00000000
        /*0010*/ 	.short	0x0001
        /*0012*/ 	.short	0x0008
        /*0014*/ 	.byte	0x00, 0xf0, 0x21, 0x0a


	//----- nvinfo : EIATTR_KPARAM_INFO
	.align		4
.L_2925:
        /*0018*/ 	.byte	0x04, 0x17
        /*001a*/ 	.short	(.L_2927 - .L_2926)
.L_2926:
        /*001c*/ 	.word	0x00000000
        /*0020*/ 	.short	0x0000
        /*0022*/ 	.short	0x0000
        /*0024*/ 	.byte	0x00, 0xf0, 0x11, 0x00


	//----- nvinfo : EIATTR_SPARSE_MMA_MASK
	.align		4
.L_2927:
        /*0028*/ 	.byte	0x03, 0x50
        /*002a*/ 	.short	0x0000


	//----- nvinfo : EIATTR_MAXREG_COUNT
	.align		4
        /*002c*/ 	.byte	0x03, 0x1b
        /*002e*/ 	.short	0x0080


	//----- nvinfo : EIATTR_EXTERNS
	.align		4
        /*0030*/ 	.byte	0x04, 0x0f
        /*0032*/ 	.short	(.L_2929 - .L_2928)


	//   ....[0]....
	.align		4
.L_2928:
        /*0034*/ 	.word	index@(__assertfail)


	//----- nvinfo : EIATTR_MERCURY_ISA_VERSION
	.align		4
.L_2929:
        /*0038*/ 	.byte	0x03, 0x5f
        /*003a*/ 	.short	0x0101


	//----- nvinfo : EIATTR_SYSCALL_OFFSETS
	.align		4
        /*003c*/ 	.byte	0x04, 0x46
        /*003e*/ 	.short	(.L_2931 - .L_2930)


	//   ....[0]....
.L_2930:
        /*0040*/ 	.word	0x000026b0


	//   ....[1]....
        /*0044*/ 	.word	0x00003660


	//   ....[2]....
        /*0048*/ 	.word	0x00004a30


	//   ....[3]....
        /*004c*/ 	.word	0x00007140


	//   ....[4]....
        /*0050*/ 	.word	0x000080f0


	//   ....[5]....
        /*0054*/ 	.word	0x000094c0


	//   ....[6]....
        /*0058*/ 	.word	0x0000bbc0


	//   ....[7]....
        /*005c*/ 	.word	0x0000cb70


	//   ....[8]....
        /*0060*/ 	.word	0x0000df40


	//   ....[9]....
        /*0064*/ 	.word	0x00010630


	//   ....[10]....
        /*0068*/ 	.word	0x000115e0


	//   ....[11]....
        /*006c*/ 	.word	0x000129b0


	//----- nvinfo : EIATTR_EXIT_INSTR_OFFSETS
	.align		4
.L_2931:
        /*0070*/ 	.byte	0x04, 0x1c
        /*0072*/ 	.short	(.L_2933 - .L_2932)


	//   ....[0]....
.L_2932:
        /*0074*/ 	.word	0x0000e010


	//   ....[1]....
        /*0078*/ 	.word	0x00011be0


	//   ....[2]....
        /*007c*/ 	.word	0x00011c20


	//   ....[3]....
        /*0080*/ 	.word	0x00011cc0


	//   ....[4]....
        /*0084*/ 	.word	0x00011d00


	//   ....[5]....
        /*0088*/ 	.word	0x00011d40


	//   ....[6]....
        /*008c*/ 	.word	0x00011dd0


	//   ....[7]....
        /*0090*/ 	.word	0x00011df0


	//   ....[8]....
        /*0094*/ 	.word	0x00011e90


	//   ....[9]....
        /*0098*/ 	.word	0x00011ee0


	//   ....[10]....
        /*009c*/ 	.word	0x00011f30


	//   ....[11]....
        /*00a0*/ 	.word	0x00012000


	//   ....[12]....
        /*00a4*/ 	.word	0x00012060


	//   ....[13]....
        /*00a8*/ 	.word	0x000121f0


	//   ....[14]....
        /*00ac*/ 	.word	0x00012350


	//   ....[15]....
        /*00b0*/ 	.word	0x00012390


	//   ....[16]....
        /*00b4*/ 	.word	0x00012450


	//   ....[17]....
        /*00b8*/ 	.word	0x000125d0


	//   ....[18]....
        /*00bc*/ 	.word	0x00012750


	//   ....[19]....
        /*00c0*/ 	.word	0x000128b0


	//   ....[20]....
        /*00c4*/ 	.word	0x000129c0


	//   ....[21]....
        /*00c8*/ 	.word	0x00012a00


	//   ....[22]....
        /*00cc*/ 	.word	0x00012a40


	//----- nvinfo : EIATTR_MAX_THREADS
	.align		4
.L_2933:
        /*00d0*/ 	.byte	0x04, 0x05
        /*00d2*/ 	.short	(.L_2935 - .L_2934)
.L_2934:
        /*00d4*/ 	.word	0x00000080
        /*00d8*/ 	.word	0x00000001
        /*00dc*/ 	.word	0x00000001


	//----- nvinfo : EIATTR_CRS_STACK_SIZE
	.align		4
.L_2935:
        /*00e0*/ 	.byte	0x04, 0x1e
        /*00e2*/ 	.short	(.L_2937 - .L_2936)
.L_2936:
        /*00e4*/ 	.word	0x00000000


	//----- nvinfo : EIATTR_CBANK_PARAM_SIZE
	.align		4
.L_2937:
        /*00e8*/ 	.byte	0x03, 0x19
        /*00ea*/ 	.short	0x0290


	//----- nvinfo : EIATTR_PARAM_CBANK
	.align		4
        /*00ec*/ 	.byte	0x04, 0x0a
        /*00ee*/ 	.short	(.L_2939 - .L_2938)
	.align		4
.L_2938:
        /*00f0*/ 	.word	index@(.nv.constant0._ZN2at6native18elementwise_kernelILi128ELi4EZNS0_15gpu_kernel_implINS0_13BinaryFunctorIN3c104HalfES5_S5_ZZZNS0_16fmod_kernel_cudaERNS_18TensorIteratorBaseEENKUlvE0_clEvENKUlvE1_clEvEUlS5_S5_E_EEEEvS7_RKT_EUliE_EEviT1_)
        /*00f4*/ 	.short	0x0210
        /*00f6*/ 	.short	0x0290


	//----- nvinfo : EIATTR_SW_WAR
	.align		4
.L_2939:
        /*00f8*/ 	.byte	0x04, 0x36
        /*00fa*/ 	.short	(.L_2941 - .L_2940)
.L_2940:
        /*00fc*/ 	.word	0x00000008
.L_2941:


//--------------------- .nv.info._ZN2at6native27unrolled_elementwise_kernelINS0_13BinaryFunctorIN3c104HalfES4_S4_ZZZNS0_16fmod_kernel_cudaERNS_18TensorIteratorBaseEENKUlvE0_clEvENKUlvE1_clEvEUlS4_S4_E_EESt5arrayIPcLm3EELi4E23TrivialOffsetCalculatorILi2EjESE_ILi1EjENS0_6memory12LoadWithCastILi2EEENSH_13StoreWithCastILi1EEEEEviT_T0_T2_T3_T4_T5_ --------------------------
	.section	.nv.info._ZN2at6native27unrolled_elementwise_kernelINS0_13BinaryFunctorIN3c104HalfES4_S4_ZZZNS0_16fmod_kernel_cudaERNS_18TensorIteratorBaseEENKUlvE0_clEvENKUlvE1_clEvEUlS4_S4_E_EESt5arrayIPcLm3EELi4E23TrivialOffsetCalculatorILi2EjESE_ILi1EjENS0_6memory12LoadWithCastILi2EEENSH_13StoreWithCastILi1EEEEEviT_T0_T2_T3_T4_T5_,"",@"SHT_CUDA_INFO"
	.sectionflags	@""
	.align	4


	//----- nvinfo : EIATTR_CUDA_API_VERSION
	.align		4
        /*0000*/ 	.byte	0x04, 0x37
        /*0002*/ 	.short	(.L_2943 - .L_2942)
.L_2942:
        /*0004*/ 	.word	0x00000082


	//----- nvinfo : EIATTR_KPARAM_INFO
	.align		4
.L_2943:
        /*0008*/ 	.byte	0x04, 0x17
        /*000a*/ 	.short	(.L_2945 - .L_2944)
.L_2944:
        /*000c*/ 	.word	0x00000000
        /*0010*/ 	.short	0x0006
        /*0012*/ 	.short	0x0030
        /*0014*/ 	.byte	0x00, 0xf0, 0x21, 0x00


	//----- nvinfo : EIATTR_KPARAM_INFO
	.align		4
.L_2945:
        /*0018*/ 	.byte	0x04, 0x17
        /*001a*/ 	.short	(.L_2947 - .L_2946)
.L_2946:
        /*001c*/ 	.word	0x00000000
        /*0020*/ 	.short	0x0005
        /*0022*/ 	.short	0x0024
        /*0024*/ 	.byte	0x00, 0xf0, 0x31, 0x00


	//----- nvinfo : EIATTR_KPARAM_INFO
	.align		4
.L_2947:
        /*0028*/ 	.byte	0x04, 0x17
        /*002a*/ 	.short	(.L_2949 - .L_2948)
.L_2948:
        /*002c*/ 	.word	0x00000000
        /*0030*/ 	.short	0x0004
        /*0032*/ 	.short	0x0021
        /*0034*/ 	.byte	0x00, 0xf0, 0x05, 0x00


	//----- nvinfo : EIATTR_KPARAM_INFO
	.align		4
.L_2949:
        /*0038*/ 	.byte	0x04, 0x17
        /*003a*/ 	.short	(.L_2951 - .L_2950)
.L_2950:
        /*003c*/ 	.word	0x00000000
        /*0040*/ 	.short	0x0003
        /*0042*/ 	.short	0x0020
        /*0044*/ 	.byte	0x00, 0xf0, 0x05, 0x00


	//----- nvinfo : EIATTR_KPARAM_INFO
	.align		4
.L_2951:
        /*0048*/ 	.byte	0x04, 0x17
        /*004a*/ 	.short	(.L_2953 - .L_2952)
.L_2952:
        /*004c*/ 	.word	0x00000000
        /*0050*/ 	.short	0x0002
        /*0052*/ 	.short	0x0008
        /*0054*/ 	.byte	0x00, 0xf0, 0x61, 0x00


	//----- nvinfo : EIATTR_KPARAM_INFO
	.align		4
.L_2953:
        /*0058*/ 	.byte	0x04, 0x17
        /*005a*/ 	.short	(.L_2955 - .L_2954)
.L_2954:
        /*005c*/ 	.word	0x00000000
        /*0060*/ 	.short	0x0001
        /*0062*/ 	.short	0x0004
        /*0064*/ 	.byte	0x00, 0xf0, 0x05, 0x00


	//----- nvinfo : EIATTR_KPARAM_INFO
	.align		4
.L_2955:
        /*0068*/ 	.byte	0x04, 0x17
        /*006a*/ 	.short	(.L_2957 - .L_2956)
.L_2956:
        /*006c*/ 	.word	0x00000000
        /*0070*/ 	.short	0x0000
        /*0072*/ 	.short	0x0000
        /*0074*/ 	.byte	0x00, 0xf0, 0x11, 0x00


	//----- nvinfo : EIATTR_SPARSE_MMA_MASK
	.align		4
.L_2957:
        /*0078*/ 	.byte	0x03, 0x50
        /*007a*/ 	.short	0x0000


	//----- nvinfo : EIATTR_MAXREG_COUNT
	.align		4
        /*007c*/ 	.byte	0x03, 0x1b
        /*007e*/ 	.short	0x00ff


	//----- nvinfo : EIATTR_EXTERNS
	.align		4
        /*0080*/ 	.byte	0x04, 0x0f
        /*0082*/ 	.short	(.L_2959 - .L_2958)


	//   ....[0]....
	.align		4
.L_2958:
        /*0084*/ 	.word	index@(__assertfail)


	//----- nvinfo : EIATTR_MERCURY_ISA_VERSION
	.align		4
.L_2959:
        /*0088*/ 	.byte	0x03, 0x5f
        /*008a*/ 	.short	0x0101


	//----- nvinfo : EIATTR_SYSCALL_OFFSETS
	.align		4
        /*008c*/ 	.byte	0x04, 0x46
        /*008e*/ 	.short	(.L_2961 - .L_2960)


	//   ....[0]....
.L_2960:
        /*0090*/ 	.word	0x000010c0


	//   ....[1]....
        /*0094*/ 	.word	0x00002150


	//   ....[2]....
        /*0098*/ 	.word	0x00003260


	//   ....[3]....
        /*009c*/ 	.word	0x000042f0


	//   ....[4]....
        /*00a0*/ 	.word	0x00005400


	//   ....[5]....
        /*00a4*/ 	.word	0x000064a0


	//   ....[6]....
        /*00a8*/ 	.word	0x000075a0


	//   ....[7]....
        /*00ac*/ 	.word	0x00008640


	//   ....[8]....
        /*00b0*/ 	.word	0x0000aa80


	//   ....[9]....
        /*00b4*/ 	.word	0x0000baa0


	//   ....[10]....
        /*00b8*/ 	.word	0x0000ca80


	//   ....[11]....
        /*00bc*/ 	.word	0x0000da60


	//----- nvinfo : EIATTR_EXIT_INSTR_OFFSETS
	.align		4
.L_2961:
        /*00c0*/ 	.byte	0x04, 0x1c
        /*00c2*/ 	.short	(.L_2963 - .L_2962)


	//   ....[0]....
.L_2962:
        /*00c4*/ 	.word	0x0000cb40


	//   ....[1]....
        /*00c8*/ 	.word	0x0000cc90


	//   ....[2]....
        /*00cc*/ 	.word	0x0000ccd0


	//   ....[3]....
        /*00d0*/ 	.word	0x0000cd70


	//   ....[4]....
        /*00d4*/ 	.word	0x0000cdb0


	//   ....[5]....
        /*00d8*/ 	.word	0x0000cdf0


	//   ....[6]....
        /*00dc*/ 	.word	0x0000ce80


	//   ....[7]....
        /*00e0*/ 	.word	0x0000cea0


	//   ....[8]....
        /*00e4*/ 	.word	0x0000cf40


	//   ....[9]....
        /*00e8*/ 	.word	0x0000cf90


	//   ....[10]....
        /*00ec*/ 	.word	0x0000cfe0


	//   ....[11]....
        /*00f0*/ 	.word	0x0000d0b0


	//   ....[12]....
        /*00f4*/ 	.word	0x0000d110


	//   ....[13]....
        /*00f8*/ 	.word	0x0000d2a0


	//   ....[14]....
        /*00fc*/ 	.word	0x0000d400


	//   ....[15]....
        /*0100*/ 	.word	0x0000d440


	//   ....[16]....
        /*0104*/ 	.word	0x0000d500


	//   ....[17]....
        /*0108*/ 	.word	0x0000d680


	//   ....[18]....
        /*010c*/ 	.word	0x0000d800


	//   ....[19]....
        /*0110*/ 	.word	0x0000d960


	//   ....[20]....
        /*0114*/ 	.word	0x0000da70


	//   ....[21]....
        /*0118*/ 	.word	0x0000dab0


	//   ....[22]....
        /*011c*/ 	.word	0x0000daf0


	//----- nvinfo : EIATTR_MAX_THREADS
	.align		4
.L_2963:
        /*0120*/ 	.byte	0x04, 0x05
        /*0122*/ 	.short	(.L_2965 - .L_2964)
.L_2964:
        /*0124*/ 	.word	0x00000080
        /*0128*/ 	.word	0x00000001
        /*012c*/ 	.word	0x00000001


	//----- nvinfo : EIATTR_CRS_STACK_SIZE
	.align		4
.L_2965:
        /*0130*/ 	.byte	0x04, 0x1e
        /*0132*/ 	.short	(.L_2967 - .L_2966)
.L_2966:
        /*0134*/ 	.word	0x00000000


	//----- nvinfo : EIATTR_CBANK_PARAM_SIZE
	.align		4
.L_2967:
        /*0138*/ 	.byte	0x03, 0x19
        /*013a*/ 	.short	0x0038


	//----- nvinfo : EIATTR_PARAM_CBANK
	.align		4
        /*013c*/ 	.byte	0x04, 0x0a
        /*013e*/ 	.short	(.L_2969 - .L_2968)
	.align		4
.L_2968:
        /*0140*/ 	.word	index@(.nv.constant0._ZN2at6native27unrolled_elementwise_kernelINS0_13BinaryFunctorIN3c104HalfES4_S4_ZZZNS0_16fmod_kernel_cudaERNS_18TensorIteratorBaseEENKUlvE0_clEvENKUlvE1_clEvEUlS4_S4_E_EESt5arrayIPcLm3EELi4E23TrivialOffsetCalculatorILi2EjESE_ILi1EjENS0_6memory12LoadWithCastILi2EEENSH_13StoreWithCastILi1EEEEEviT_T0_T2_T3_T4_T5_)
        /*0144*/ 	.short	0x0210
        /*0146*/ 	.short	0x0038


	//----- nvinfo : EIATTR_SW_WAR
	.align		4
.L_2969:
        /*0148*/ 	.byte	0x04, 0x36
        /*014a*/ 	.short	(.L_2971 - .L_2970)
.L_2970:
        /*014c*/ 	.word	0x00000008
.L_2971:


//--------------------- .nv.info._ZN2at6native18elementwise_kernelILi128ELi4EZNS0_22gpu_kernel_impl_nocastINS0_13BinaryFunctorIN3c104HalfES5_S5_ZZZNS0_16fmod_kernel_cudaERNS_18TensorIteratorBaseEENKUlvE0_clEvENKUlvE1_clEvEUlS5_S5_E_EEEEvS7_RKT_EUliE_EEviT1_ --------------------------
	.section	.nv.info._ZN2at6native18elementwise_kernelILi128ELi4EZNS0_22gpu_kernel_impl_nocastINS0_13BinaryFunctorIN3c104HalfES5_S5_ZZZNS0_16fmod_kernel_cudaERNS_18TensorIteratorBaseEENKUlvE0_clEvENKUlvE1_clEvEUlS5_S5_E_EEEEvS7_RKT_EUliE_EEviT1_,"",@"SHT_CUDA_INFO"
	.sectionflags	@""
	.align	4


	//----- nvinfo : EIATTR_CUDA_API_VERSION
	.align		4
        /*0000*/ 	.byte	0x04, 0x37
        /*0002*/ 	.short	(.L_2973 - .L_2972)
.L_2972:
        /*0004*/ 	.word	0x00000082


	//----- nvinfo : EIATTR_KPARAM_INFO
	.align		4
.L_2973:
        /*0008*/ 	.byte	0x04, 0x17
        /*000a*/ 	.short	(.L_2975 - .L_2974)
.L_2974:
        /*000c*/ 	.word	0x00000000
        /*0010*/ 	.short	0x0001
        /*0012*/ 	.short	0x0008
        /*0014*/ 	.byte	0x00, 0xf0, 0x21, 0x0a


	//----- nvinfo : EIATTR_KPARAM_INFO
	.align		4
.L_2975:
        /*0018*/ 	.byte	0x04, 0x17
        /*001a*/ 	.short	(.L_2977 - .L_2976)
.L_2976:
        /*001c*/ 	.word	0x00000000
        /*0020*/ 	.short	0x0000
        /*0022*/ 	.short	0x0000
        /*0024*/ 	.byte	0x00, 0xf0, 0x11, 0x00


	//----- nvinfo : EIATTR_SPARSE_MMA_MASK
	.align		4
.L_2977:
        /*0028*/ 	.byte	0x03, 0x50
        /*002a*/ 	.short	0x0000


	//----- nvinfo : EIATTR_MAXREG_COUNT
	.align		4
        /*002c*/ 	.byte	0x03, 0x1b
        /*002e*/ 	.short	0x0080


	//----- nvinfo : EIATTR_MERCURY_ISA_VERSION
	.align		4
        /*0030*/ 	.byte	0x03, 0x5f
        /*0032*/ 	.short	0x0101


	//----- nvinfo : EIATTR_EXIT_INSTR_OFFSETS
	.align		4
        /*0034*/ 	.byte	0x04, 0x1c
        /*0036*/ 	.short	(.L_2979 - .L_2978)


	//   ....[0]....
.L_2978:
        /*0038*/ 	.word	0x00005310


	//   ....[1]....
        /*003c*/ 	.word	0x00006e60


	//----- nvinfo : EIATTR_MAX_THREADS
	.align		4
.L_2979:
        /*0040*/ 	.byte	0x04, 0x05
        /*0042*/ 	.short	(.L_2981 - .L_2980)
.L_2980:
        /*0044*/ 	.word	0x00000080
        /*0048*/ 	.word	0x00000001
        /*004c*/ 	.word	0x00000001


	//----- nvinfo : EIATTR_CRS_STACK_SIZE
	.align		4
.L_2981:
        /*0050*/ 	.byte	0x04, 0x1e
        /*0052*/ 	.short	(.L_2983 - .L_2982)
.L_2982:
        /*0054*/ 	.word	0x00000000


	//----- nvinfo : EIATTR_CBANK_PARAM_SIZE
	.align		4
.L_2983:
        /*0058*/ 	.byte	0x03, 0x19
        /*005a*/ 	.short	0x0290


	//----- nvinfo : EIATTR_PARAM_CBANK
	.align		4
        /*005c*/ 	.byte	0x04, 0x0a
        /*005e*/ 	.short	(.L_2985 - .L_2984)
	.align		4
.L_2984:
        /*0060*/ 	.word	index@(.nv.constant0._ZN2at6native18elementwise_kernelILi128ELi4EZNS0_22gpu_kernel_impl_nocastINS0_13BinaryFunctorIN3c104HalfES5_S5_ZZZNS0_16fmod_kernel_cudaERNS_18TensorIteratorBaseEENKUlvE0_clEvENKUlvE1_clEvEUlS5_S5_E_EEEEvS7_RKT_EUliE_EEviT1_)
        /*0064*/ 	.short	0x0210
        /*0066*/ 	.short	0x0290


	//----- nvinfo : EIATTR_SW_WAR
	.align		4
.L_2985:
        /*0068*/ 	.byte	0x04, 0x36
        /*006a*/ 	.short	(.L_2987 - .L_2986)
.L_2986:
        /*006c*/ 	.word	0x00000008
.L_2987:


//--------------------- .nv.info._ZN2at6native27unrolled_elementwise_kernelINS0_13BinaryFunctorIN3c104HalfES4_S4_ZZZNS0_16fmod_kernel_cudaERNS_18TensorIteratorBaseEENKUlvE0_clEvENKUlvE1_clEvEUlS4_S4_E_EESt5arrayIPcLm3EELi4E23TrivialOffsetCalculatorILi2EjESE_ILi1EjENS0_6memory15LoadWithoutCastENSH_16StoreWithoutCastEEEviT_T0_T2_T3_T4_T5_ --------------------------
	.section	.nv.info._ZN2at6native27unrolled_elementwise_kernelINS0_13BinaryFunctorIN3c104HalfES4_S4_ZZZNS0_16fmod_kernel_cudaERNS_18TensorIteratorBaseEENKUlvE0_clEvENKUlvE1_clEvEUlS4_S4_E_EESt5arrayIPcLm3EELi4E23TrivialOffsetCalculatorILi2EjESE_ILi1EjENS0_6memory15LoadWithoutCastENSH_16StoreWithoutCastEEEviT_T0_T2_T3_T4_T5_,"",@"SHT_CUDA_INFO"
	.sectionflags	@""
	.align	4


	//----- nvinfo : EIATTR_CUDA_API_VERSION
	.align		4
        /*0000*/ 	.byte	0x04, 0x37
        /*0002*/ 	.short	(.L_2989 - .L_2988)
.L_2988:
        /*0004*/ 	.word	0x00000082


	//----- nvinfo : EIATTR_KPARAM_INFO
	.align		4
.L_2989:
        /*0008*/ 	.byte	0x04, 0x17
        /*000a*/ 	.short	(.L_2991 - .L_2990)
.L_2990:
        /*000c*/ 	.word	0x00000000
        /*0010*/ 	.short	0x0006
        /*0012*/ 	.short	0x0023
        /*0014*/ 	.byte	0x00, 0xf0, 0x05, 0x00


	//----- nvinfo : EIATTR_KPARAM_INFO
	.align		4
.L_2991:
        /*0018*/ 	.byte	0x04, 0x17
        /*001a*/ 	.short	(.L_2993 - .L_2992)
.L_2992:
        /*001c*/ 	.word	0x00000000
        /*0020*/ 	.short	0x0005
        /*0022*/ 	.short	0x0022
        /*0024*/ 	.byte	0x00, 0xf0, 0x05, 0x00


	//----- nvinfo : EIATTR_KPARAM_INFO
	.align		4
.L_2993:
        /*0028*/ 	.byte	0x04, 0x17
        /*002a*/ 	.short	(.L_2995 - .L_2994)
.L_2994:
        /*002c*/ 	.word	0x00000000
        /*0030*/ 	.short	0x0004
        /*0032*/ 	.short	0x0021
        /*0034*/ 	.byte	0x00, 0xf0, 0x05, 0x00


	//----- nvinfo : EIATTR_KPARAM_INFO
	.align		4
.L_2995:
        /*0038*/ 	.byte	0x04, 0x17
        /*003a*/ 	.short	(.L_2997 - .L_2996)
.L_2996:
        /*003c*/ 	.word	0x00000000
        /*0040*/ 	.short	0x0003
        /*0042*/ 	.short	0x0020
        /*0044*/ 	.byte	0x00, 0xf0, 0x05, 0x00


	//----- nvinfo : EIATTR_KPARAM_INFO
	.align		4
.L_2997:
        /*0048*/ 	.byte	0x04, 0x17
        /*004a*/ 	.short	(.L_2999 - .L_2998)
.L_2998:
        /*004c*/ 	.word	0x00000000
        /*0050*/ 	.short	0x0002
        /*0052*/ 	.short	0x0008
        /*0054*/ 	.byte	0x00, 0xf0, 0x61, 0x00


	//----- nvinfo : EIATTR_KPARAM_INFO
	.align		4
.L_2999:
        /*0058*/ 	.byte	0x04, 0x17
        /*005a*/ 	.short	(.L_3001 - .L_3000)
.L_3000:
        /*005c*/ 	.word	0x00000000
        /*0060*/ 	.short	0x0001
        /*0062*/ 	.short	0x0004
        /*0064*/ 	.byte	0x00, 0xf0, 0x05, 0x00


	//----- nvinfo : EIATTR_KPARAM_INFO
	.align		4
.L_3001:
        /*0068*/ 	.byte	0x04, 0x17
        /*006a*/ 	.short	(.L_3003 - .L_3002)
.L_3002:
        /*006c*/ 	.word	0x00000000
        /*0070*/ 	.short	0x0000
        /*0072*/ 	.short	0x0000
        /*0074*/ 	.byte	0x00, 0xf0, 0x11, 0x00


	//----- nvinfo : EIATTR_SPARSE_MMA_MASK
	.align		4
.L_3003:
        /*0078*/ 	.byte	0x03, 0x50
        /*007a*/ 	.short	0x0000


	//----- nvinfo : EIATTR_MAXREG_COUNT
	.align		4
        /*007c*/ 	.byte	0x03, 0x1b
        /*007e*/ 	.short	0x00ff


	//----- nvinfo : EIATTR_MERCURY_ISA_VERSION
	.align		4
        /*0080*/ 	.byte	0x03, 0x5f
        /*0082*/ 	.short	0x0101


	//----- nvinfo : EIATTR_EXIT_INSTR_OFFSETS
	.align		4
        /*0084*/ 	.byte	0x04, 0x1c
        /*0086*/ 	.short	(.L_3005 - .L_3004)


	//   ....[0]....
.L_3004:
        /*0088*/ 	.word	0x000017b0


	//   ....[1]....
        /*008c*/ 	.word	0x00001800


	//----- nvinfo : EIATTR_MAX_THREADS
	.align		4
.L_3005:
        /*0090*/ 	.byte	0x04, 0x05
        /*0092*/ 	.short	(.L_3007 - .L_3006)
.L_3006:
        /*0094*/ 	.word	0x00000080
        /*0098*/ 	.word	0x00000001
        /*009c*/ 	.word	0x00000001


	//----- nvinfo : EIATTR_CRS_STACK_SIZE
	.align		4
.L_3007:
        /*00a0*/ 	.byte	0x04, 0x1e
        /*00a2*/ 	.short	(.L_3009 - .L_3008)
.L_3008:
        /*00a4*/ 	.word	0x00000000


	//----- nvinfo : EIATTR_CBANK_PARAM_SIZE
	.align		4
.L_3009:
        /*00a8*/ 	.byte	0x03, 0x19
        /*00aa*/ 	.short	0x0024


	//----- nvinfo : EIATTR_PARAM_CBANK
	.align		4
        /*00ac*/ 	.byte	0x04, 0x0a
        /*00ae*/ 	.short	(.L_3011 - .L_3010)
	.align		4
.L_3010:
        /*00b0*/ 	.word	index@(.nv.constant0._ZN2at6native27unrolled_elementwise_kernelINS0_13BinaryFunctorIN3c104HalfES4_S4_ZZZNS0_16fmod_kernel_cudaERNS_18TensorIteratorBaseEENKUlvE0_clEvENKUlvE1_clEvEUlS4_S4_E_EESt5arrayIPcLm3EELi4E23TrivialOffsetCalculatorILi2EjESE_ILi1EjENS0_6memory15LoadWithoutCastENSH_16StoreWithoutCastEEEviT_T0_T2_T3_T4_T5_)
        /*00b4*/ 	.short	0x0210
        /*00b6*/ 	.short	0x0024


	//----- nvinfo : EIATTR_SW_WAR
	.align		4
.L_3011:
        /*00b8*/ 	.byte	0x04, 0x36
        /*00ba*/ 	.short	(.L_3013 - .L_3012)
.L_3012:
        /*00bc*/ 	.word	0x00000008
.L_3013:


//--------------------- .nv.info._ZN2at6native29vectorized_elementwise_kernelILi2ENS0_13BinaryFunctorIN3c104HalfES4_S4_ZZZNS0_16fmod_kernel_cudaERNS_18TensorIteratorBaseEENKUlvE0_clEvENKUlvE1_clEvEUlS4_S4_E_EESt5arrayIPcLm3EEEEviT0_T1_ --------------------------
	.section	.nv.info._ZN2at6native29vectorized_elementwise_kernelILi2ENS0_13BinaryFunctorIN3c104HalfES4_S4_ZZZNS0_16fmod_kernel_cudaERNS_18TensorIteratorBaseEENKUlvE0_clEvENKUlvE1_clEvEUlS4_S4_E_EESt5arrayIPcLm3EEEEviT0_T1_,"",@"SHT_CUDA_INFO"
	.sectionflags	@""
	.align	4


	//----- nvinfo : EIATTR_CUDA_API_VERSION
	.align		4
        /*0000*/ 	.byte	0x04, 0x37
        /*0002*/ 	.short	(.L_3015 - .L_3014)
.L_3014:
        /*0004*/ 	.word	0x00000082


	//----- nvinfo : EIATTR_KPARAM_INFO
	.align		4
.L_3015:
        /*0008*/ 	.byte	0x04, 0x17
        /*000a*/ 	.short	(.L_3017 - .L_3016)
.L_3016:
        /*000c*/ 	.word	0x00000000
        /*0010*/ 	.short	0x0002
        /*0012*/ 	.short	0x0008
        /*0014*/ 	.byte	0x00, 0xf0, 0x61, 0x00


	//----- nvinfo : EIATTR_KPARAM_INFO
	.align		4
.L_3017:
        /*0018*/ 	.byte	0x04, 0x17
        /*001a*/ 	.short	(.L_3019 - .L_3018)
.L_3018:
        /*001c*/ 	.word	0x00000000
        /*0020*/ 	.short	0x0001
        /*0022*/ 	.short	0x0004
        /*0024*/ 	.byte	0x00, 0xf0, 0x05, 0x00


	//----- nvinfo : EIATTR_KPARAM_INFO
	.align		4
.L_3019:
        /*0028*/ 	.byte	0x04, 0x17
        /*002a*/ 	.short	(.L_3021 - .L_3020)
.L_3020:
        /*002c*/ 	.word	0x00000000
        /*0030*/ 	.short	0x0000
        /*0032*/ 	.short	0x0000
        /*0034*/ 	.byte	0x00, 0xf0, 0x11, 0x00


	//----- nvinfo : EIATTR_SPARSE_MMA_MASK
	.align		4
.L_3021:
        /*0038*/ 	.byte	0x03, 0x50
        /*003a*/ 	.short	0x0000


	//----- nvinfo : EIATTR_MAXREG_COUNT
	.align		4
        /*003c*/ 	.byte	0x03, 0x1b
        /*003e*/ 	.short	0x00ff


	//----- nvinfo : EIATTR_MERCURY_ISA_VERSION
	.align		4
        /*0040*/ 	.byte	0x03, 0x5f
        /*0042*/ 	.short	0x0101


	//----- nvinfo : EIATTR_EXIT_INSTR_OFFSETS
	.align		4
        /*0044*/ 	.byte	0x04, 0x1c
        /*0046*/ 	.short	(.L_3023 - .L_3022)


	//   ....[0]....
.L_3022:
        /*0048*/ 	.word	0x00002520


	//   ....[1]....
        /*004c*/ 	.word	0x000054c0


	//   ....[2]....
        /*0050*/ 	.word	0x00005510


	//----- nvinfo : EIATTR_MAX_THREADS
	.align		4
.L_3023:
        /*0054*/ 	.byte	0x04, 0x05
        /*0056*/ 	.short	(.L_3025 - .L_3024)
.L_3024:
        /*0058*/ 	.word	0x00000080
        /*005c*/ 	.word	0x00000001
        /*0060*/ 	.word	0x00000001


	//----- nvinfo : EIATTR_CRS_STACK_SIZE
	.align		4
.L_3025:
        /*0064*/ 	.byte	0x04, 0x1e
        /*0066*/ 	.short	(.L_3027 - .L_3026)
.L_3026:
        /*0068*/ 	.word	0x00000000


	//----- nvinfo : EIATTR_CBANK_PARAM_SIZE
	.align		4
.L_3027:
        /*006c*/ 	.byte	0x03, 0x19
        /*006e*/ 	.short	0x0020


	//----- nvinfo : EIATTR_PARAM_CBANK
	.align		4
        /*0070*/ 	.byte	0x04, 0x0a
        /*0072*/ 	.short	(.L_3029 - .L_3028)
	.align		4
.L_3028:
        /*0074*/ 	.word	index@(.nv.constant0._ZN2at6native29vectorized_elementwise_kernelILi2ENS0_13BinaryFunctorIN3c104HalfES4_S4_ZZZNS0_16fmod_kernel_cudaERNS_18TensorIteratorBaseEENKUlvE0_clEvENKUlvE1_clEvEUlS4_S4_E_EESt5arrayIPcLm3EEEEviT0_T1_)
        /*0078*/ 	.short	0x0210
        /*007a*/ 	.short	0x0020


	//----- nvinfo : EIATTR_SW_WAR
	.align		4
.L_3029:
        /*007c*/ 	.byte	0x04, 0x36
        /*007e*/ 	.short	(.L_3031 - .L_3030)
.L_3030:
        /*0080*/ 	.word	0x00000008
.L_3031:


//--------------------- .nv.info._ZN2at6native29vectorized_elementwise_kernelILi4ENS0_13BinaryFunctorIN3c104HalfES4_S4_ZZZNS0_16fmod_kernel_cudaERNS_18TensorIteratorBaseEENKUlvE0_clEvENKUlvE1_clEvEUlS4_S4_E_EESt5arrayIPcLm3EEEEviT0_T1_ --------------------------
	.section	.nv.info._ZN2at6native29vectorized_elementwise_kernelILi4ENS0_13BinaryFunctorIN3c104HalfES4_S4_ZZZNS0_16fmod_kernel_cudaERNS_18TensorIteratorBaseEENKUlvE0_clEvENKUlvE1_clEvEUlS4_S4_E_EESt5arrayIPcLm3EEEEviT0_T1_,"",@"SHT_CUDA_INFO"
	.sectionflags	@""
	.align	4


	//----- nvinfo : EIATTR_CUDA_API_VERSION
	.align		4
        /*0000*/ 	.byte	0x04, 0x37
        /*0002*/ 	.short	(.L_3033 - .L_3032)
.L_3032:
        /*0004*/ 	.word	0x00000082


	//----- nvinfo : EIATTR_KPARAM_INFO
	.align		4
.L_3033:
        /*0008*/ 	.byte	0x04, 0x17
        /*000a*/ 	.short	(.L_3035 - .L_3034)
.L_3034:
        /*000c*/ 	.word	0x00000000
        /*0010*/ 	.short	0x0002
        /*0012*/ 	.short	0x0008
        /*0014*/ 	.byte	0x00, 0xf0, 0x61, 0x00


	//----- nvinfo : EIATTR_KPARAM_INFO
	.align		4
.L_3035:
        /*0018*/ 	.byte	0x04, 0x17
        /*001a*/ 	.short	(.L_3037 - .L_3036)
.L_3036:
        /*001c*/ 	.word	0x00000000
        /*0020*/ 	.short	0x0001
        /*0022*/ 	.short	0x0004
        /*0024*/ 	.byte	0x00, 0xf0, 0x05, 0x00


	//----- nvinfo : EIATTR_KPARAM_INFO
	.align		4
.L_3037:
        /*0028*/ 	.byte	0x04, 0x17
        /*002a*/ 	.short	(.L_3039 - .L_3038)
.L_3038:
        /*002c*/ 	.word	0x00000000
        /*0030*/ 	.short	0x0000
        /*0032*/ 	.short	0x0000
        /*0034*/ 	.byte	0x00, 0xf0, 0x11, 0x00


	//----- nvinfo : EIATTR_SPARSE_MMA_MASK
	.align		4
.L_3039:
        /*0038*/ 	.byte	0x03, 0x50
        /*003a*/ 	.short	0x0000


	//----- nvinfo : EIATTR_MAXREG_COUNT
	.align		4
        /*003c*/ 	.byte	0x03, 0x1b
        /*003e*/ 	.short	0x00ff


	//----- nvinfo : EIATTR_MERCURY_ISA_VERSION
	.align		4
        /*0040*/ 	.byte	0x03, 0x5f
        /*0042*/ 	.short	0x0101


	//----- nvinfo : EIATTR_EXIT_INSTR_OFFSETS
	.align		4
        /*0044*/ 	.byte	0x04, 0x1c
        /*0046*/ 	.short	(.L_3041 - .L_3040)


	//   ....[0]....
.L_3040:
        /*0048*/ 	.word	0x000024c0


	//   ....[1]....
        /*004c*/ 	.word	0x00005460


	//   ....[2]....
        /*0050*/ 	.word	0x000054b0


	//----- nvinfo : EIATTR_MAX_THREADS
	.align		4
.L_3041:
        /*0054*/ 	.byte	0x04, 0x05
        /*0056*/ 	.short	(.L_3043 - .L_3042)
.L_3042:
        /*0058*/ 	.word	0x00000080
        /*005c*/ 	.word	0x00000001
        /*0060*/ 	.word	0x00000001


	//----- nvinfo : EIATTR_CRS_STACK_SIZE
	.align		4
.L_3043:
        /*0064*/ 	.byte	0x04, 0x1e
        /*0066*/ 	.short	(.L_3045 - .L_3044)
.L_3044:
        /*0068*/ 	.word	0x00000000


	//----- nvinfo : EIATTR_CBANK_PARAM_SIZE
	.align		4
.L_3045:
        /*006c*/ 	.byte	0x03, 0x19
        /*006e*/ 	.short	0x0020


	//----- nvinfo : EIATTR_PARAM_CBANK
	.align		4
        /*0070*/ 	.byte	0x04, 0x0a
        /*0072*/ 	.short	(.L_3047 - .L_3046)
	.align		4
.L_3046:
        /*0074*/ 	.word	index@(.nv.constant0._ZN2at6native29vectorized_elementwise_kernelILi4ENS0_13BinaryFunctorIN3c104HalfES4_S4_ZZZNS0_16fmod_kernel_cudaERNS_18TensorIteratorBaseEENKUlvE0_clEvENKUlvE1_clEvEUlS4_S4_E_EESt5arrayIPcLm3EEEEviT0_T1_)
        /*0078*/ 	.short	0x0210
        /*007a*/ 	.short	0x0020


	//----- nvinfo : EIATTR_SW_WAR
	.align		4
.L_3047:
        /*007c*/ 	.byte	0x04, 0x36
        /*007e*/ 	.short	(.L_3049 - .L_3048)
.L_3048:
        /*0080*/ 	.word	0x00000008
.L_3049:


//--------------------- .nv.info._ZN2at6native29vectorized_elementwise_kernelILi8ENS0_13BinaryFunctorIN3c104HalfES4_S4_ZZZNS0_16fmod_kernel_cudaERNS_18TensorIteratorBaseEENKUlvE0_clEvENKUlvE1_clEvEUlS4_S4_E_EESt5arrayIPcLm3EEEEviT0_T1_ --------------------------
	.section	.nv.info._ZN2at6native29vectorized_elementwise_kernelILi8ENS0_13BinaryFunctorIN3c104HalfES4_S4_ZZZNS0_16fmod_kernel_cudaERNS_18TensorIteratorBaseEENKUlvE0_clEvENKUlvE1_clEvEUlS4_S4_E_EESt5arrayIPcLm3EEEEviT0_T1_,"",@"SHT_CUDA_INFO"
	.sectionflags	@""
	.align	4


	//----- nvinfo : EIATTR_CUDA_API_VERSION
	.align		4
        /*0000*/ 	.byte	0x04, 0x37
        /*0002*/ 	.short	(.L_3051 - .L_3050)
.L_3050:
        /*0004*/ 	.word	0x00000082


	//----- nvinfo : EIATTR_KPARAM_INFO
	.align		4
.L_3051:
        /*0008*/ 	.byte	0x04, 0x17
        /*000a*/ 	.short	(.L_3053 - .L_3052)
.L_3052:
        /*000c*/ 	.word	0x00000000
        /*0010*/ 	.short	0x0002
        /*0012*/ 	.short	0x0008
        /*0014*/ 	.byte	0x00, 0xf0, 0x61, 0x00


	//----- nvinfo : EIATTR_KPARAM_INFO
	.align		4
.L_3053:
        /*0018*/ 	.byte	0x04, 0x17
        /*001a*/ 	.short	(.L_3055 - .L_3054)
.L_3054:
        /*001c*/ 	.word	0x00000000
        /*0020*/ 	.short	0x0001
        /*0022*/ 	.short	0x0004
        /*0024*/ 	.byte	0x00, 0xf0, 0x05, 0x00


	//----- nvinfo : EIATTR_KPARAM_INFO
	.align		4
.L_3055:
        /*0028*/ 	.byte	0x04, 0x17
        /*002a*/ 	.short	(.L_3057 - .L_3056)
.L_3056:
        /*002c*/ 	.word	0x00000000
        /*0030*/ 	.short	0x0000
        /*0032*/ 	.short	0x0000
        /*0034*/ 	.byte	0x00, 0xf0, 0x11, 0x00


	//----- nvinfo : EIATTR_SPARSE_MMA_MASK
	.align		4
.L_3057:
        /*0038*/ 	.byte	0x03, 0x50
        /*003a*/ 	.short	0x0000


	//----- nvinfo : EIATTR_MAXREG_COUNT
	.align		4
        /*003c*/ 	.byte	0x03, 0x1b
        /*003e*/ 	.short	0x00ff


	//----- nvinfo : EIATTR_MERCURY_ISA_VERSION
	.align		4
        /*0040*/ 	.byte	0x03, 0x5f
        /*0042*/ 	.short	0x0101


	//----- nvinfo : EIATTR_EXIT_INSTR_OFFSETS
	.align		4
        /*0044*/ 	.byte	0x04, 0x1c
        /*0046*/ 	.short	(.L_3059 - .L_3058)


	//   ....[0]....
.L_3058:
        /*0048*/ 	.word	0x00002490


	//   ....[1]....
        /*004c*/ 	.word	0x00005430


	//   ....[2]....
        /*0050*/ 	.word	0x00005480


	//----- nvinfo : EIATTR_MAX_THREADS
	.align		4
.L_3059:
        /*0054*/ 	.byte	0x04, 0x05
        /*0056*/ 	.short	(.L_3061 - .L_3060)
.L_3060:
        /*0058*/ 	.word	0x00000080
        /*005c*/ 	.word	0x00000001
        /*0060*/ 	.word	0x00000001


	//----- nvinfo : EIATTR_CRS_STACK_SIZE
	.align		4
.L_3061:
        /*0064*/ 	.byte	0x04, 0x1e
        /*0066*/ 	.short	(.L_3063 - .L_3062)
.L_3062:
        /*0068*/ 	.word	0x00000000


	//----- nvinfo : EIATTR_CBANK_PARAM_SIZE
	.align		4
.L_3063:
        /*006c*/ 	.byte	0x03, 0x19
        /*006e*/ 	.short	0x0020


	//----- nvinfo : EIATTR_PARAM_CBANK
	.align		4
        /*0070*/ 	.byte	0x04, 0x0a
        /*0072*/ 	.short	(.L_3065 - .L_3064)
	.align		4
.L_3064:
        /*0074*/ 	.word	index@(.nv.constant0._ZN2at6native29vectorized_elementwise_kernelILi8ENS0_13BinaryFunctorIN3c104HalfES4_S4_ZZZNS0_16fmod_kernel_cudaERNS_18TensorIteratorBaseEENKUlvE0_clEvENKUlvE1_clEvEUlS4_S4_E_EESt5arrayIPcLm3EEEEviT0_T1_)
        /*0078*/ 	.short	0x0210
        /*007a*/ 	.short	0x0020


	//----- nvinfo : EIATTR_SW_WAR
	.align		4
.L_3065:
        /*007c*/ 	.byte	0x04, 0x36
        /*007e*/ 	.short	(.L_3067 - .L_3066)
.L_3066:
        /*0080*/ 	.word	0x00000008
.L_3067:


//--------------------- .nv.info._ZN2at6native18elementwise_kernelILi128ELi4EZNS0_15gpu_kernel_implINS0_13BUnaryFunctorIN3c104HalfES5_S5_ZZZNS0_16fmod_kernel_cudaERNS_18TensorIteratorBaseEENKUlvE0_clEvENKUlvE1_clEvEUlS5_S5_E_EEEEvS7_RKT_EUliE_EEviT1_ --------------------------
	.section	.nv.info._ZN2at6native18elementwise_kernelILi128ELi4EZNS0_15gpu_kernel_implINS0_13BUnaryFunctorIN3c104HalfES5_S5_ZZZNS0_16fmod_kernel_cudaERNS_18TensorIteratorBaseEENKUlvE0_clEvENKUlvE1_clEvEUlS5_S5_E_EEEEvS7_RKT_EUliE_EEviT1_,"",@"SHT_CUDA_INFO"
	.sectionflags	@""
	.align	4


	//----- nvinfo : EIATTR_CUDA_API_VERSION
	.align		4
        /*0000*/ 	.byte	0x04, 0x37
        /*0002*/ 	.short	(.L_3069 - .L_3068)
.L_3068:
        /*0004*/ 	.word	0x00000082


	//----- nvinfo : EIATTR_KPARAM_INFO
	.align		4
.L_3069:
        /*0008*/ 	.byte	0x04, 0x17
        /*000a*/ 	.short	(.L_3071 - .L_3070)
.L_3070:
        /*000c*/ 	.word	0x00000000
        /*0010*/ 	.short	0x0001
        /*0012*/ 	.short	0x0008
        /*0014*/ 	.byte	0x00, 0xf0, 0x61, 0x08


	//----- nvinfo : EIATTR_KPARAM_INFO
	.align		4
.L_3071:
        /*0018*/ 	.byte	0x04, 0x17
        /*001a*/ 	.short	(.L_3073 - .L_3072)
.L_3072:
        /*001c*/ 	.word	0x00000000
        /*0020*/ 	.short	0x0000
        /*0022*/ 	.short	0x0000
        /*0024*/ 	.byte	0x00, 0xf0, 0x11, 0x00


	//----- nvinfo : EIATTR_SPARSE_MMA_MASK
	.align		4
.L_3073:
        /*0028*/ 	.byte	0x03, 0x50
        /*002a*/ 	.short	0x0000


	//----- nvinfo : EIATTR_MAXREG_COUNT
	.align		4
        /*002c*/ 	.byte	0x03, 0x1b
        /*002e*/ 	.short	0x0080


	//----- nvinfo : EIATTR_EXTERNS
	.align		4
        /*0030*/ 	.byte	0x04, 0x0f
        /*0032*/ 	.short	(.L_3075 - .L_3074)


	//   ....[0]....
	.align		4
.L_3074:
        /*0034*/ 	.word	index@(__assertfail)


	//----- nvinfo : EIATTR_MERCURY_ISA_VERSION
	.align		4
.L_3075:
        /*0038*/ 	.byte	0x03, 0x5f
        /*003a*/ 	.short	0x0101


	//----- nvinfo : EIATTR_SYSCALL_OFFSETS
	.align		4
        /*003c*/ 	.byte	0x04, 0x46
        /*003e*/ 	.short	(.L_3077 - .L_3076)


	//   ....[0]....
.L_3076:
        /*0040*/ 	.word	0x000022a0


	//   ....[1]....
        /*0044*/ 	.word	0x00003680


	//   ....[2]....
        /*0048*/ 	.word	0x00005990


	//   ....[3]....
        /*004c*/ 	.word	0x00006d70


	//   ....[4]....
        /*0050*/ 	.word	0x00009070


	//   ....[5]....
        /*0054*/ 	.word	0x0000a450


	//   ....[6]....
        /*0058*/ 	.word	0x0000c740


	//   ....[7]....
        /*005c*/ 	.word	0x0000db20


	//----- nvinfo : EIATTR_EXIT_INSTR_OFFSETS
	.align		4
.L_3077:
        /*0060*/ 	.byte	0x04, 0x1c
        /*0062*/ 	.short	(.L_3079 - .L_3078)


	//   ....[0]....
.L_3078:
        /*0064*/ 	.word	0x0000a520


	//   ....[1]....
        /*0068*/ 	.word	0x0000cd50


	//   ....[2]....
        /*006c*/ 	.word	0x0000cd90


	//   ....[3]....
        /*0070*/ 	.word	0x0000ce30


	//   ....[4]....
        /*0074*/ 	.word	0x0000ce70


	//   ....[5]....
        /*0078*/ 	.word	0x0000ceb0


	//   ....[6]....
        /*007c*/ 	.word	0x0000cf40


	//   ....[7]....
        /*0080*/ 	.word	0x0000cf60


	//   ....[8]....
        /*0084*/ 	.word	0x0000d000


	//   ....[9]....
        /*0088*/ 	.word	0x0000d050


	//   ....[10]....
        /*008c*/ 	.word	0x0000d0a0


	//   ....[11]....
        /*0090*/ 	.word	0x0000d170


	//   ....[12]....
        /*0094*/ 	.word	0x0000d1d0


	//   ....[13]....
        /*0098*/ 	.word	0x0000d360


	//   ....[14]....
        /*009c*/ 	.word	0x0000d4c0


	//   ....[15]....
        /*00a0*/ 	.word	0x0000d500


	//   ....[16]....
        /*00a4*/ 	.word	0x0000d5c0


	//   ....[17]....
        /*00a8*/ 	.word	0x0000d740


	//   ....[18]....
        /*00ac*/ 	.word	0x0000d8c0


	//   ....[19]....
        /*00b0*/ 	.word	0x0000da20


	//   ....[20]....
        /*00b4*/ 	.word	0x0000db30


	//   ....[21]....
        /*00b8*/ 	.word	0x0000db70


	//   ....[22]....
        /*00bc*/ 	.word	0x0000dbb0


	//----- nvinfo : EIATTR_MAX_THREADS
	.align		4
.L_3079:
        /*00c0*/ 	.byte	0x04, 0x05
        /*00c2*/ 	.short	(.L_3081 - .L_3080)
.L_3080:
        /*00c4*/ 	.word	0x00000080
        /*00c8*/ 	.word	0x00000001
        /*00cc*/ 	.word	0x00000001


	//----- nvinfo : EIATTR_CRS_STACK_SIZE
	.align		4
.L_3081:
        /*00d0*/ 	.byte	0x04, 0x1e
        /*00d2*/ 	.short	(.L_3083 - .L_3082)
.L_3082:
        /*00d4*/ 	.word	0x00000000


	//----- nvinfo : EIATTR_CBANK_PARAM_SIZE
	.align		4
.L_3083:
        /*00d8*/ 	.byte	0x03, 0x19
        /*00da*/ 	.short	0x0220


	//----- nvinfo : EIATTR_PARAM_CBANK
	.align		4
        /*00dc*/ 	.byte	0x04, 0x0a
        /*00de*/ 	.short	(.L_3085 - .L_3084)
	.align		4
.L_3084:
        /*00e0*/ 	.word	index@(.nv.constant0._ZN2at6native18elementwise_kernelILi128ELi4EZNS0_15gpu_kernel_implINS0_13BUnaryFunctorIN3c104HalfES5_S5_ZZZNS0_16fmod_kernel_cudaERNS_18TensorIteratorBaseEENKUlvE0_clEvENKUlvE1_clEvEUlS5_S5_E_EEEEvS7_RKT_EUliE_EEviT1_)
        /*00e4*/ 	.short	0x0210
        /*00e6*/ 	.short	0x0220


	//----- nvinfo : EIATTR_SW_WAR
	.align		4
.L_3085:
        /*00e8*/ 	.byte	0x04, 0x36
        /*00ea*/ 	.short	(.L_3087 - .L_3086)
.L_3086:
        /*00ec*/ 	.word	0x00000008
.L_3087:


//--------------------- .nv.info._ZN2at6native27unrolled_elementwise_kernelINS0_13BUnaryFunctorIN3c104HalfES4_S4_ZZZNS0_16fmod_kernel_cudaERNS_18TensorIteratorBaseEENKUlvE0_clEvENKUlvE1_clEvEUlS4_S4_E_EESt5arrayIPcLm2EELi4E23TrivialOffsetCalculatorILi1EjESF_NS0_6memory12LoadWithCastILi1EEENSG_13StoreWithCastILi1EEEEEviT_T0_T2_T3_T4_T5_ --------------------------
	.section	.nv.info._ZN2at6native27unrolled_elementwise_kernelINS0_13BUnaryFunctorIN3c104HalfES4_S4_ZZZNS0_16fmod_kernel_cudaERNS_18TensorIteratorBaseEENKUlvE0_clEvENKUlvE1_clEvEUlS4_S4_E_EESt5arrayIPcLm2EELi4E23TrivialOffsetCalculatorILi1EjESF_NS0_6memory12LoadWithCastILi1EEENSG_13StoreWithCastILi1EEEEEviT_T0_T2_T3_T4_T5_,"",@"SHT_CUDA_INFO"
	.sectionflags	@""
	.align	4


	//----- nvinfo : EIATTR_CUDA_API_VERSION
	.align		4
        /*0000*/ 	.byte	0x04, 0x37
        /*0002*/ 	.short	(.L_3089 - .L_3088)
.L_3088:
        /*0004*/ 	.word	0x00000082


	//----- nvinfo : EIATTR_KPARAM_INFO
	.align		4
.L_3089:
        /*0008*/ 	.byte	0x04, 0x17
        /*000a*/ 	.short	(.L_3091 - .L_3090)
.L_3090:
        /*000c*/ 	.word	0x00000000
        /*0010*/ 	.short	0x0006
        /*0012*/ 	.short	0x0024
        /*0014*/ 	.byte	0x00, 0xf0, 0x21, 0x00


	//----- nvinfo : EIATTR_KPARAM_INFO
	.align		4
.L_3091:
        /*0018*/ 	.byte	0x04, 0x17
        /*001a*/ 	.short	(.L_3093 - .L_3092)
.L_3092:
        /*001c*/ 	.word	0x00000000
        /*0020*/ 	.short	0x0005
        /*0022*/ 	.short	0x001c
        /*0024*/ 	.byte	0x00, 0xf0, 0x21, 0x00


	//----- nvinfo : EIATTR_KPARAM_INFO
	.align		4
.L_3093:
        /*0028*/ 	.byte	0x04, 0x17
        /*002a*/ 	.short	(.L_3095 - .L_3094)
.L_3094:
        /*002c*/ 	.word	0x00000000
        /*0030*/ 	.short	0x0004
        /*0032*/ 	.short	0x0019
        /*0034*/ 	.byte	0x00, 0xf0, 0x05, 0x00


	//----- nvinfo : EIATTR_KPARAM_INFO
	.align		4
.L_3095:
        /*0038*/ 	.byte	0x04, 0x17
        /*003a*/ 	.short	(.L_3097 - .L_3096)
.L_3096:
        /*003c*/ 	.word	0x00000000
        /*0040*/ 	.short	0x0003
        /*0042*/ 	.short	0x0018
        /*0044*/ 	.byte	0x00, 0xf0, 0x05, 0x00


	//----- nvinfo : EIATTR_KPARAM_INFO
	.align		4
.L_3097:
        /*0048*/ 	.byte	0x04, 0x17
        /*004a*/ 	.short	(.L_3099 - .L_3098)
.L_3098:
        /*004c*/ 	.word	0x00000000
        /*0050*/ 	.short	0x0002
        /*0052*/ 	.short	0x0008
        /*0054*/ 	.byte	0x00, 0xf0, 0x41, 0x00


	//----- nvinfo : EIATTR_KPARAM_INFO
	.align		4
.L_3099:
        /*0058*/ 	.byte	0x04, 0x17
        /*005a*/ 	.short	(.L_3101 - .L_3100)
.L_3100:
        /*005c*/ 	.word	0x00000000
        /*0060*/ 	.short	0x0001
        /*0062*/ 	.short	0x0004
        /*0064*/ 	.byte	0x00, 0xf0, 0x11, 0x00


	//----- nvinfo : EIATTR_KPARAM_INFO
	.align		4
.L_3101:
        /*0068*/ 	.byte	0x04, 0x17
        /*006a*/ 	.short	(.L_3103 - .L_3102)
.L_3102:
        /*006c*/ 	.word	0x00000000
        /*0070*/ 	.short	0x0000
        /*0072*/ 	.short	0x0000
        /*0074*/ 	.byte	0x00, 0xf0, 0x11, 0x00


	//----- nvinfo : EIATTR_SPARSE_MMA_MASK
	.align		4
.L_3103:
        /*0078*/ 	.byte	0x03, 0x50
        /*007a*/ 	.short	0x0000


	//----- nvinfo : EIATTR_MAXREG_COUNT
	.align		4
        /*007c*/ 	.byte	0x03, 0x1b
        /*007e*/ 	.short	0x00ff


	//----- nvinfo : EIATTR_EXTERNS
	.align		4
        /*0080*/ 	.byte	0x04, 0x0f
        /*0082*/ 	.short	(.L_3105 - .L_3104)


	//   ....[0]....
	.align		4
.L_3104:
        /*0084*/ 	.word	index@(__assertfail)


	//----- nvinfo : EIATTR_MERCURY_ISA_VERSION
	.align		4
.L_3105:
        /*0088*/ 	.byte	0x03, 0x5f
        /*008a*/ 	.short	0x0101


	//----- nvinfo : EIATTR_SYSCALL_OFFSETS
	.align		4
        /*008c*/ 	.byte	0x04, 0x46
        /*008e*/ 	.short	(.L_3107 - .L_3106)


	//   ....[0]....
.L_3106:
        /*0090*/ 	.word	0x000010c0


	//   ....[1]....
        /*0094*/ 	.word	0x000021c0


	//   ....[2]....
        /*0098*/ 	.word	0x000032e0


	//   ....[3]....
        /*009c*/ 	.word	0x000043d0


	//   ....[4]....
        /*00a0*/ 	.word	0x00006880


	//   ....[5]....
        /*00a4*/ 	.word	0x00007890


	//   ....[6]....
        /*00a8*/ 	.word	0x00008890


	//   ....[7]....
        /*00ac*/ 	.word	0x00009870


	//----- nvinfo : EIATTR_EXIT_INSTR_OFFSETS
	.align		4
.L_3107:
        /*00b0*/ 	.byte	0x04, 0x1c
        /*00b2*/ 	.short	(.L_3109 - .L_3108)


	//   ....[0]....
.L_3108:
        /*00b4*/ 	.word	0x00008950


	//   ....[1]....
        /*00b8*/ 	.word	0x00008aa0


	//   ....[2]....
        /*00bc*/ 	.word	0x00008ae0


	//   ....[3]....
        /*00c0*/ 	.word	0x00008b80


	//   ....[4]....
        /*00c4*/ 	.word	0x00008bc0


	//   ....[5]....
        /*00c8*/ 	.word	0x00008c00


	//   ....[6]....
        /*00cc*/ 	.word	0x00008c90


	//   ....[7]....
        /*00d0*/ 	.word	0x00008cb0


	//   ....[8]....
        /*00d4*/ 	.word	0x00008d50


	//   ....[9]....
        /*00d8*/ 	.word	0x00008da0


	//   ....[10]....
        /*00dc*/ 	.word	0x00008df0


	//   ....[11]....
        /*00e0*/ 	.word	0x00008ec0


	//   ....[12]....
        /*00e4*/ 	.word	0x00008f20


	//   ....[13]....
        /*00e8*/ 	.word	0x000090b0


	//   ....[14]....
        /*00ec*/ 	.word	0x00009210


	//   ....[15]....
        /*00f0*/ 	.word	0x00009250


	//   ....[16]....
        /*00f4*/ 	.word	0x00009310


	//   ....[17]....
        /*00f8*/ 	.word	0x00009490


	//   ....[18]....
        /*00fc*/ 	.word	0x00009610


	//   ....[19]....
        /*0100*/ 	.word	0x00009770


	//   ....[20]....
        /*0104*/ 	.word	0x00009880


	//   ....[21]....
        /*0108*/ 	.word	0x000098c0


	//   ....[22]....
        /*010c*/ 	.word	0x00009900


	//----- nvinfo : EIATTR_MAX_THREADS
	.align		4
.L_3109:
        /*0110*/ 	.byte	0x04, 0x05
        /*0112*/ 	.short	(.L_3111 - .L_3110)
.L_3110:
        /*0114*/ 	.word	0x00000080
        /*0118*/ 	.word	0x00000001
        /*011c*/ 	.word	0x00000001


	//----- nvinfo : EIATTR_CRS_STACK_SIZE
	.align		4
.L_3111:
        /*0120*/ 	.byte	0x04, 0x1e
        /*0122*/ 	.short	(.L_3113 - .L_3112)
.L_3112:
        /*0124*/ 	.word	0x00000000


	//----- nvinfo : EIATTR_CBANK_PARAM_SIZE
	.align		4
.L_3113:
        /*0128*/ 	.byte	0x03, 0x19
        /*012a*/ 	.short	0x002c


	//----- nvinfo : EIATTR_PARAM_CBANK
	.align		4
        /*012c*/ 	.byte	0x04, 0x0a
        /*012e*/ 	.short	(.L_3115 - .L_3114)
	.align		4
.L_3114:
        /*0130*/ 	.word	index@(.nv.constant0._ZN2at6native27unrolled_elementwise_kernelINS0_13BUnaryFunctorIN3c104HalfES4_S4_ZZZNS0_16fmod_kernel_cudaERNS_18TensorIteratorBaseEENKUlvE0_clEvENKUlvE1_clEvEUlS4_S4_E_EESt5arrayIPcLm2EELi4E23TrivialOffsetCalculatorILi1EjESF_NS0_6memory12LoadWithCastILi1EEENSG_13StoreWithCastILi1EEEEEviT_T0_T2_T3_T4_T5_)
        /*0134*/ 	.short	0x0210
        /*0136*/ 	.short	0x002c


	//----- nvinfo : EIATTR_SW_WAR
	.align		4
.L_3115:
        /*0138*/ 	.byte	0x04, 0x36
        /*013a*/ 	.short	(.L_3117 - .L_3116)
.L_3116:
        /*013c*/ 	.word	0x00000008
.L_3117:


//--------------------- .nv.info._ZN2at6native18elementwise_kernelILi128ELi4EZNS0_22gpu_kernel_impl_nocastINS0_13BUnaryFunctorIN3c104HalfES5_S5_ZZZNS0_16fmod_kernel_cudaERNS_18TensorIteratorBaseEENKUlvE0_clEvENKUlvE1_clEvEUlS5_S5_E_EEEEvS7_RKT_EUliE_EEviT1_ --------------------------
	.section	.nv.info._ZN2at6native18elementwise_kernelILi128ELi4EZNS0_22gpu_kernel_impl_nocastINS0_13BUnaryFunctorIN3c104HalfES5_S5_ZZZNS0_16fmod_kernel_cudaERNS_18TensorIteratorBaseEENKUlvE0_clEvENKUlvE1_clEvEUlS5_S5_E_EEEEvS7_RKT_EUliE_EEviT1_,"",@"SHT_CUDA_INFO"
	.sectionflags	@""
	.align	4


	//----- nvinfo : EIATTR_CUDA_API_VERSION
	.align		4
        /*0000*/ 	.byte	0x04, 0x37
        /*0002*/ 	.short	(.L_3119 - .L_3118)
.L_3118:
        /*0004*/ 	.word	0x00000082


	//----- nvinfo : EIATTR_KPARAM_INFO
	.align		4
.L_3119:
        /*0008*/ 	.byte	0x04, 0x17
        /*000a*/ 	.short	(.L_3121 - .L_3120)
.L_3120:
        /*000c*/ 	.word	0x00000000
        /*0010*/ 	.short	0x0001
        /*0012*/ 	.short	0x0008
        /*0014*/ 	.byte	0x00, 0xf0, 0x61, 0x08


	//----- nvinfo : EIATTR_KPARAM_INFO
	.align		4
.L_3121:
        /*0018*/ 	.byte	0x04, 0x17
        /*001a*/ 	.short	(.L_3123 - .L_3122)
.L_3122:
        /*001c*/ 	.word	0x00000000
        /*0020*/ 	.short	0x0000
        /*0022*/ 	.short	0x0000
        /*0024*/ 	.byte	0x00, 0xf0, 0x11, 0x00


	//----- nvinfo : EIATTR_SPARSE_MMA_MASK
	.align		4
.L_3123:
        /*0028*/ 	.byte	0x03, 0x50
        /*002a*/ 	.short	0x0000


	//----- nvinfo : EIATTR_MAXREG_COUNT
	.align		4
        /*002c*/ 	.byte	0x03, 0x1b
        /*002e*/ 	.short	0x0080


	//----- nvinfo : EIATTR_MERCURY_ISA_VERSION
	.align		4
        /*0030*/ 	.byte	0x03, 0x5f
        /*0032*/ 	.short	0x0101


	//----- nvinfo : EIATTR_EXIT_INSTR_OFFSETS
	.align		4
        /*0034*/ 	.byte	0x04, 0x1c
        /*0036*/ 	.short	(.L_3125 - .L_3124)


	//   ....[0]....
.L_3124:
        /*0038*/ 	.word	0x000048f0


	//   ....[1]....
        /*003c*/ 	.word	0x000060e0


	//----- nvinfo : EIATTR_MAX_THREADS
	.align		4
.L_3125:
        /*0040*/ 	.byte	0x04, 0x05
        /*0042*/ 	.short	(.L_3127 - .L_3126)
.L_3126:
        /*0044*/ 	.word	0x00000080
        /*0048*/ 	.word	0x00000001
        /*004c*/ 	.word	0x00000001


	//----- nvinfo : EIATTR_CRS_STACK_SIZE
	.align		4
.L_3127:
        /*0050*/ 	.byte	0x04, 0x1e
        /*0052*/ 	.short	(.L_3129 - .L_3128)
.L_3128:
        /*0054*/ 	.word	0x00000000


	//----- nvinfo : EIATTR_CBANK_PARAM_SIZE
	.align		4
.L_3129:
        /*0058*/ 	.byte	0x03, 0x19
        /*005a*/ 	.short	0x0220


	//----- nvinfo : EIATTR_PARAM_CBANK
	.align		4
        /*005c*/ 	.byte	0x04, 0x0a
        /*005e*/ 	.short	(.L_3131 - .L_3130)
	.align		4
.L_3130:
        /*0060*/ 	.word	index@(.nv.constant0._ZN2at6native18elementwise_kernelILi128ELi4EZNS0_22gpu_kernel_impl_nocastINS0_13BUnaryFunctorIN3c104HalfES5_S5_ZZZNS0_16fmod_kernel_cudaERNS_18TensorIteratorBaseEENKUlvE0_clEvENKUlvE1_clEvEUlS5_S5_E_EEEEvS7_RKT_EUliE_EEviT1_)
        /*0064*/ 	.short	0x0210
        /*0066*/ 	.short	0x0220


	//----- nvinfo : EIATTR_SW_WAR
	.align		4
.L_3131:
        /*0068*/ 	.byte	0x04, 0x36
        /*006a*/ 	.short	(.L_3133 - .L_3132)
.L_3132:
        /*006c*/ 	.word	0x00000008
.L_3133:


//--------------------- .nv.info._ZN2at6native27unrolled_elementwise_kernelINS0_13BUnaryFunctorIN3c104HalfES4_S4_ZZZNS0_16fmod_kernel_cudaERNS_18TensorIteratorBaseEENKUlvE0_clEvENKUlvE1_clEvEUlS4_S4_E_EESt5arrayIPcLm2EELi4E23TrivialOffsetCalculatorILi1EjESF_NS0_6memory15LoadWithoutCastENSG_16StoreWithoutCastEEEviT_T0_T2_T3_T4_T5_ --------------------------
	.section	.nv.info._ZN2at6native27unrolled_elementwise_kernelINS0_13BUnaryFunctorIN3c104HalfES4_S4_ZZZNS0_16fmod_kernel_cudaERNS_18TensorIteratorBaseEENKUlvE0_clEvENKUlvE1_clEvEUlS4_S4_E_EESt5arrayIPcLm2EELi4E23TrivialOffsetCalculatorILi1EjESF_NS0_6memory15LoadWithoutCastENSG_16StoreWithoutCastEEEviT_T0_T2_T3_T4_T5_,"",@"SHT_CUDA_INFO"
	.sectionflags	@""
	.align	4


	//----- nvinfo : EIATTR_CUDA_API_VERSION
	.align		4
        /*0000*/ 	.byte	0x04, 0x37
        /*0002*/ 	.short	(.L_3135 - .L_3134)
.L_3134:
        /*0004*/ 	.word	0x00000082


	//----- nvinfo : EIATTR_KPARAM_INFO
	.align		4
.L_3135:
        /*0008*/ 	.byte	0x04, 0x17
        /*000a*/ 	.short	(.L_3137 - .L_3136)
.L_3136:
        /*000c*/ 	.word	0x00000000
        /*0010*/ 	.short	0x0006
        /*0012*/ 	.short	0x001b
        /*0014*/ 	.byte	0x00, 0xf0, 0x05, 0x00


	//----- nvinfo : EIATTR_KPARAM_INFO
	.align		4
.L_3137:
        /*0018*/ 	.byte	0x04, 0x17
        /*001a*/ 	.short	(.L_3139 - .L_3138)
.L_3138:
        /*001c*/ 	.word	0x00000000
        /*0020*/ 	.short	0x0005
        /*0022*/ 	.short	0x001a
        /*0024*/ 	.byte	0x00, 0xf0, 0x05, 0x00


	//----- nvinfo : EIATTR_KPARAM_INFO
	.align		4
.L_3139:
        /*0028*/ 	.byte	0x04, 0x17
        /*002a*/ 	.short	(.L_3141 - .L_3140)
.L_3140:
        /*002c*/ 	.word	0x00000000
        /*0030*/ 	.short	0x0004
        /*0032*/ 	.short	0x0019
        /*0034*/ 	.byte	0x00, 0xf0, 0x05, 0x00


	//----- nvinfo : EIATTR_KPARAM_INFO
	.align		4
.L_3141:
        /*0038*/ 	.byte	0x04, 0x17
        /*003a*/ 	.short	(.L_3143 - .L_3142)
.L_3142:
        /*003c*/ 	.word	0x00000000
        /*0040*/ 	.short	0x0003
        /*0042*/ 	.short	0x0018
        /*0044*/ 	.byte	0x00, 0xf0, 0x05, 0x00


	//----- nvinfo : EIATTR_KPARAM_INFO
	.align		4
.L_3143:
        /*0048*/ 	.byte	0x04, 0x17
        /*004a*/ 	.short	(.L_3145 - .L_3144)
.L_3144:
        /*004c*/ 	.word	0x00000000
        /*0050*/ 	.short	0x0002
        /*0052*/ 	.short	0x0008
        /*0054*/ 	.byte	0x00, 0xf0, 0x41, 0x00


	//----- nvinfo : EIATTR_KPARAM_INFO
	.align		4
.L_3145:
        /*0058*/ 	.byte	0x04, 0x17
        /*005a*/ 	.short	(.L_3147 - .L_3146)
.L_3146:
        /*005c*/ 	.word	0x00000000
        /*0060*/ 	.short	0x0001
        /*0062*/ 	.short	0x0004
        /*0064*/ 	.byte	0x00, 0xf0, 0x11, 0x00


	//----- nvinfo : EIATTR_KPARAM_INFO
	.align		4
.L_3147:
        /*0068*/ 	.byte	0x04, 0x17
        /*006a*/ 	.short	(.L_3149 - .L_3148)
.L_3148:
        /*006c*/ 	.word	0x00000000
        /*0070*/ 	.short	0x0000
        /*0072*/ 	.short	0x0000
        /*0074*/ 	.byte	0x00, 0xf0, 0x11, 0x00


	//----- nvinfo : EIATTR_SPARSE_MMA_MASK
	.align		4
.L_3149:
        /*0078*/ 	.byte	0x03, 0x50
        /*007a*/ 	.short	0x0000


	//----- nvinfo : EIATTR_MAXREG_COUNT
	.align		4
        /*007c*/ 	.byte	0x03, 0x1b
        /*007e*/ 	.short	0x00ff


	//----- nvinfo : EIATTR_MERCURY_ISA_VERSION
	.align		4
        /*0080*/ 	.byte	0x03, 0x5f
        /*0082*/ 	.short	0x0101


	//----- nvinfo : EIATTR_EXIT_INSTR_OFFSETS
	.align		4
        /*0084*/ 	.byte	0x04, 0x1c
        /*0086*/ 	.short	(.L_3151 - .L_3150)


	//   ....[0]....
.L_3150:
        /*0088*/ 	.word	0x000016f0


	//   ....[1]....
        /*008c*/ 	.word	0x00001740


	//----- nvinfo : EIATTR_MAX_THREADS
	.align		4
.L_3151:
        /*0090*/ 	.byte	0x04, 0x05
        /*0092*/ 	.short	(.L_3153 - .L_3152)
.L_3152:
        /*0094*/ 	.word	0x00000080
        /*0098*/ 	.word	0x00000001
        /*009c*/ 	.word	0x00000001


	//----- nvinfo : EIATTR_CRS_STACK_SIZE
	.align		4
.L_3153:
        /*00a0*/ 	.byte	0x04, 0x1e
        /*00a2*/ 	.short	(.L_3155 - .L_3154)
.L_3154:
        /*00a4*/ 	.word	0x00000000


	//----- nvinfo : EIATTR_CBANK_PARAM_SIZE
	.align		4
.L_3155:
        /*00a8*/ 	.byte	0x03, 0x19
        /*00aa*/ 	.short	0x001c


	//----- nvinfo : EIATTR_PARAM_CBANK
	.align		4
        /*00ac*/ 	.byte	0x04, 0x0a
        /*00ae*/ 	.short	(.L_3157 - .L_3156)
	.align		4
.L_3156:
        /*00b0*/ 	.word	index@(.nv.constant0._ZN2at6native27unrolled_elementwise_kernelINS0_13BUnaryFunctorIN3c104HalfES4_S4_ZZZNS0_16fmod_kernel_cudaERNS_18TensorIteratorBaseEENKUlvE0_clEvENKUlvE1_clEvEUlS4_S4_E_EESt5arrayIPcLm2EELi4E23TrivialOffsetCalculatorILi1EjESF_NS0_6memory15LoadWithoutCastENSG_16StoreWithoutCastEEEviT_T0_T2_T3_T4_T5_)
        /*00b4*/ 	.short	0x0210
        /*00b6*/ 	.short	0x001c


	//----- nvinfo : EIATTR_SW_WAR
	.align		4
.L_3157:
        /*00b8*/ 	.byte	0x04, 0x36
        /*00ba*/ 	.short	(.L_3159 - .L_3158)
.L_3158:
        /*00bc*/ 	.word	0x00000008
.L_3159:


//--------------------- .nv.info._ZN2at6native29vectorized_elementwise_kernelILi2ENS0_13BUnaryFunctorIN3c104HalfES4_S4_ZZZNS0_16fmod_kernel_cudaERNS_18TensorIteratorBaseEENKUlvE0_clEvENKUlvE1_clEvEUlS4_S4_E_EESt5arrayIPcLm2EEEEviT0_T1_ --------------------------
	.section	.nv.info._ZN2at6native29vectorized_elementwise_kernelILi2ENS0_13BUnaryFunctorIN3c104HalfES4_S4_ZZZNS0_16fmod_kernel_cudaERNS_18TensorIteratorBaseEENKUlvE0_clEvENKUlvE1_clEvEUlS4_S4_E_EESt5arrayIPcLm2EEEEviT0_T1_,"",@"SHT_CUDA_INFO"
	.sectionflags	@""
	.align	4


	//----- nvinfo : EIATTR_CUDA_API_VERSION
	.align		4
        /*0000*/ 	.byte	0x04, 0x37
        /*0002*/ 	.short	(.L_3161 - .L_3160)
.L_3160:
        /*0004*/ 	.word	0x00000082


	//----- nvinfo : EIATTR_KPARAM_INFO
	.align		4
.L_3161:
        /*0008*/ 	.byte	0x04, 0x17
        /*000a*/ 	.short	(.L_3163 - .L_3162)
.L_3162:
        /*000c*/ 	.word	0x00000000
        /*0010*/ 	.short	0x0002
        /*0012*/ 	.short	0x0008
        /*0014*/ 	.byte	0x00, 0xf0, 0x41, 0x00


	//----- nvinfo : EIATTR_KPARAM_INFO
	.align		4
.L_3163:
        /*0018*/ 	.byte	0x04, 0x17
        /*001a*/ 	.short	(.L_3165 - .L_3164)
.L_3164:
        /*001c*/ 	.word	0x00000000
        /*0020*/ 	.short	0x0001
        /*0022*/ 	.short	0x0004
        /*0024*/ 	.byte	0x00, 0xf0, 0x11, 0x00


	//----- nvinfo : EIATTR_KPARAM_INFO
	.align		4
.L_3165:
        /*0028*/ 	.byte	0x04, 0x17
        /*002a*/ 	.short	(.L_3167 - .L_3166)
.L_3166:
        /*002c*/ 	.word	0x00000000
        /*0030*/ 	.short	0x0000
        /*0032*/ 	.short	0x0000
        /*0034*/ 	.byte	0x00, 0xf0, 0x11, 0x00


	//----- nvinfo : EIATTR_SPARSE_MMA_MASK
	.align		4
.L_3167:
        /*0038*/ 	.byte	0x03, 0x50
        /*003a*/ 	.short	0x0000


	//----- nvinfo : EIATTR_MAXREG_COUNT
	.align		4
        /*003c*/ 	.byte	0x03, 0x1b
        /*003e*/ 	.short	0x00ff


	//----- nvinfo : EIATTR_MERCURY_ISA_VERSION
	.align		4
        /*0040*/ 	.byte	0x03, 0x5f
        /*0042*/ 	.short	0x0101


	//----- nvinfo : EIATTR_EXIT_INSTR_OFFSETS
	.align		4
        /*0044*/ 	.byte	0x04, 0x1c
        /*0046*/ 	.short	(.L_3169 - .L_3168)


	//   ....[0]....
.L_3168:
        /*0048*/ 	.word	0x000023e0


	//   ....[1]....
        /*004c*/ 	.word	0x00005150


	//   ....[2]....
        /*0050*/ 	.word	0x000051a0


	//----- nvinfo : EIATTR_MAX_THREADS
	.align		4
.L_3169:
        /*0054*/ 	.byte	0x04, 0x05
        /*0056*/ 	.short	(.L_3171 - .L_3170)
.L_3170:
        /*0058*/ 	.word	0x00000080
        /*005c*/ 	.word	0x00000001
        /*0060*/ 	.word	0x00000001


	//----- nvinfo : EIATTR_CRS_STACK_SIZE
	.align		4
.L_3171:
        /*0064*/ 	.byte	0x04, 0x1e
        /*0066*/ 	.short	(.L_3173 - .L_3172)
.L_3172:
        /*0068*/ 	.word	0x00000000


	//----- nvinfo : EIATTR_CBANK_PARAM_SIZE
	.align		4
.L_3173:
        /*006c*/ 	.byte	0x03, 0x19
        /*006e*/ 	.short	0x0018


	//----- nvinfo : EIATTR_PARAM_CBANK
	.align		4
        /*0070*/ 	.byte	0x04, 0x0a
        /*0072*/ 	.short	(.L_3175 - .L_3174)
	.align		4
.L_3174:
        /*0074*/ 	.word	index@(.nv.constant0._ZN2at6native29vectorized_elementwise_kernelILi2ENS0_13BUnaryFunctorIN3c104HalfES4_S4_ZZZNS0_16fmod_kernel_cudaERNS_18TensorIteratorBaseEENKUlvE0_clEvENKUlvE1_clEvEUlS4_S4_E_EESt5arrayIPcLm2EEEEviT0_T1_)
        /*0078*/ 	.short	0x0210
        /*007a*/ 	.short	0x0018


	//----- nvinfo : EIATTR_SW_WAR
	.align		4
.L_3175:
        /*007c*/ 	.byte	0x04, 0x36
        /*007e*/ 	.short	(.L_3177 - .L_3176)
.L_3176:
        /*0080*/ 	.word	0x00000008
.L_3177:


//--------------------- .nv.info._ZN2at6native29vectorized_elementwise_kernelILi4ENS0_13BUnaryFunctorIN3c104HalfES4_S4_ZZZNS0_16fmod_kernel_cudaERNS_18TensorIteratorBaseEENKUlvE0_clEvENKUlvE1_clEvEUlS4_S4_E_EESt5arrayIPcLm2EEEEviT0_T1_ --------------------------
	.section	.nv.info._ZN2at6native29vectorized_elementwise_kernelILi4ENS0_13BUnaryFunctorIN3c104HalfES4_S4_ZZZNS0_16fmod_kernel_cudaERNS_18TensorIteratorBaseEENKUlvE0_clEvENKUlvE1_clEvEUlS4_S4_E_EESt5arrayIPcLm2EEEEviT0_T1_,"",@"SHT_CUDA_INFO"
	.sectionflags	@""
	.align	4


	//----- nvinfo : EIATTR_CUDA_API_VERSION
	.align		4
        /*0000*/ 	.byte	0x04, 0x37
        /*0002*/ 	.short	(.L_3179 - .L_3178)
.L_3178:
        /*0004*/ 	.word	0x00000082


	//----- nvinfo : EIATTR_KPARAM_INFO
	.align		4
.L_3179:
        /*0008*/ 	.byte	0x04, 0x17
        /*000a*/ 	.short	(.L_3181 - .L_3180)
.L_3180:
        /*000c*/ 	.word	0x00000000
        /*0010*/ 	.short	0x0002
        /*0012*/ 	.short	0x0008
        /*0014*/ 	.byte	0x00, 0xf0, 0x41, 0x00


	//----- nvinfo : EIATTR_KPARAM_INFO
	.align		4
.L_3181:
        /*0018*/ 	.byte	0x04, 0x17
        /*001a*/ 	.short	(.L_3183 - .L_3182)
.L_3182:
        /*001c*/ 	.word	0x00000000
        /*0020*/ 	.short	0x0001
        /*0022*/ 	.short	0x0004
        /*0024*/ 	.byte	0x00, 0xf0, 0x11, 0x00


	//----- nvinfo : EIATTR_KPARAM_INFO
	.align		4
.L_3183:
        /*0028*/ 	.byte	0x04, 0x17
        /*002a*/ 	.short	(.L_3185 - .L_3184)
.L_3184:
        /*002c*/ 	.word	0x00000000
        /*0030*/ 	.short	0x0000
        /*0032*/ 	.short	0x0000
        /*0034*/ 	.byte	0x00, 0xf0, 0x11, 0x00


	//----- nvinfo : EIATTR_SPARSE_MMA_MASK
	.align		4
.L_3185:
        /*0038*/ 	.byte	0x03, 0x50
        /*003a*/ 	.short	0x0000


	//----- nvinfo : EIATTR_MAXREG_COUNT
	.align		4
        /*003c*/ 	.byte	0x03, 0x1b
        /*003e*/ 	.short	0x00ff


	//----- nvinfo : EIATTR_MERCURY_ISA_VERSION
	.align		4
        /*0040*/ 	.byte	0x03, 0x5f
        /*0042*/ 	.short	0x0101


	//----- nvinfo : EIATTR_EXIT_INSTR_OFFSETS
	.align		4
        /*0044*/ 	.byte	0x04, 0x1c
        /*0046*/ 	.short	(.L_3187 - .L_3186)


	//   ....[0]....
.L_3186:
        /*0048*/ 	.word	0x000023a0


	//   ....[1]....
        /*004c*/ 	.word	0x00005110


	//   ....[2]....
        /*0050*/ 	.word	0x00005160


	//----- nvinfo : EIATTR_MAX_THREADS
	.align		4
.L_3187:
        /*0054*/ 	.byte	0x04, 0x05
        /*0056*/ 	.short	(.L_3189 - .L_3188)
.L_3188:
        /*0058*/ 	.word	0x00000080
        /*005c*/ 	.word	0x00000001
        /*0060*/ 	.word	0x00000001


	//----- nvinfo : EIATTR_CRS_STACK_SIZE
	.align		4
.L_3189:
        /*0064*/ 	.byte	0x04, 0x1e
        /*0066*/ 	.short	(.L_3191 - .L_3190)
.L_3190:
        /*0068*/ 	.word	0x00000000


	//----- nvinfo : EIATTR_CBANK_PARAM_SIZE
	.align		4
.L_3191:
        /*006c*/ 	.byte	0x03, 0x19
        /*006e*/ 	.short	0x0018


	//----- nvinfo : EIATTR_PARAM_CBANK
	.align		4
        /*0070*/ 	.byte	0x04, 0x0a
        /*0072*/ 	.short	(.L_3193 - .L_3192)
	.align		4
.L_3192:
        /*0074*/ 	.word	index@(.nv.constant0._ZN2at6native29vectorized_elementwise_kernelILi4ENS0_13BUnaryFunctorIN3c104HalfES4_S4_ZZZNS0_16fmod_kernel_cudaERNS_18TensorIteratorBaseEENKUlvE0_clEvENKUlvE1_clEvEUlS4_S4_E_EESt5arrayIPcLm2EEEEviT0_T1_)
        /*0078*/ 	.short	0x0210
        /*007a*/ 	.short	0x0018


	//----- nvinfo : EIATTR_SW_WAR
	.align		4
.L_3193:
        /*007c*/ 	.byte	0x04, 0x36
        /*007e*/ 	.short	(.L_3195 - .L_3194)
.L_3194:
        /*0080*/ 	.word	0x00000008
.L_3195:


//--------------------- .nv.info._ZN2at6native29vectorized_elementwise_kernelILi8ENS0_13BUnaryFunctorIN3c104HalfES4_S4_ZZZNS0_16fmod_kernel_cudaERNS_18TensorIteratorBaseEENKUlvE0_clEvENKUlvE1_clEvEUlS4_S4_E_EESt5arrayIPcLm2EEEEviT0_T1_ --------------------------
	.section	.nv.info._ZN2at6native29vectorized_elementwise_kernelILi8ENS0_13BUnaryFunctorIN3c104HalfES4_S4_ZZZNS0_16fmod_kernel_cudaERNS_18TensorIteratorBaseEENKUlvE0_clEvENKUlvE1_clEvEUlS4_S4_E_EESt5arrayIPcLm2EEEEviT0_T1_,"",@"SHT_CUDA_INFO"
	.sectionflags	@""
	.align	4


	//----- nvinfo : EIATTR_CUDA_API_VERSION
	.align		4
        /*0000*/ 	.byte	0x04, 0x37
        /*0002*/ 	.short	(.L_3197 - .L_3196)
.L_3196:
        /*0004*/ 	.word	0x00000082


	//----- nvinfo : EIATTR_KPARAM_INFO
	.align		4
.L_3197:
        /*0008*/ 	.byte	0x04, 0x17
        /*000a*/ 	.short	(.L_3199 - .L_3198)
.L_3198:
        /*000c*/ 	.word	0x00000000
        /*0010*/ 	.short	0x0002
        /*0012*/ 	.short	0x0008
        /*0014*/ 	.byte	0x00, 0xf0, 0x41, 0x00


	//----- nvinfo : EIATTR_KPARAM_INFO
	.align		4
.L_3199:
        /*0018*/ 	.byte	0x04, 0x17
        /*001a*/ 	.short	(.L_3201 - .L_3200)
.L_3200:
        /*001c*/ 	.word	0x00000000
        /*0020*/ 	.short	0x0001
        /*0022*/ 	.short	0x0004
        /*0024*/ 	.byte	0x00, 0xf0, 0x11, 0x00


	//----- nvinfo : EIATTR_KPARAM_INFO
	.align		4
.L_3201:
        /*0028*/ 	.byte	0x04, 0x17
        /*002a*/ 	.short	(.L_3203 - .L_3202)
.L_3202:
        /*002c*/ 	.word	0x00000000
        /*0030*/ 	.short	0x0000
        /*0032*/ 	.short	0x0000
        /*0034*/ 	.byte	0x00, 0xf0, 0x11, 0x00


	//----- nvinfo : EIATTR_SPARSE_MMA_MASK
	.align		4
.L_3203:
        /*0038*/ 	.byte	0x03, 0x50
        /*003a*/ 	.short	0x0000


	//----- nvinfo : EIATTR_MAXREG_COUNT
	.align		4
        /*003c*/ 	.byte	0x03, 0x1b
        /*003e*/ 	.short	0x00ff


	//----- nvinfo : EIATTR_MERCURY_ISA_VERSION
	.align		4
        /*0040*/ 	.byte	0x03, 0x5f
        /*0042*/ 	.short	0x0101


	//----- nvinfo : EIATTR_EXIT_INSTR_OFFSETS
	.align		4
        /*0044*/ 	.byte	0x04, 0x1c
        /*0046*/ 	.short	(.L_3205 - .L_3204)


	//   ....[0]....
.L_3204:
        /*0048*/ 	.word	0x00002380


	//   ....[1]....
        /*004c*/ 	.word	0x000050f0


	//   ....[2]....
        /*0050*/ 	.word	0x00005140


	//----- nvinfo : EIATTR_MAX_THREADS
	.align		4
.L_3205:
        /*0054*/ 	.byte	0x04, 0x05
        /*0056*/ 	.short	(.L_3207 - .L_3206)
.L_3206:
        /*0058*/ 	.word	0x00000080
        /*005c*/ 	.word	0x00000001
        /*0060*/ 	.word	0x00000001


	//----- nvinfo : EIATTR_CRS_STACK_SIZE
	.align		4
.L_3207:
        /*0064*/ 	.byte	0x04, 0x1e
        /*0066*/ 	.short	(.L_3209 - .L_3208)
.L_3208:
        /*0068*/ 	.word	0x00000000


	//----- nvinfo : EIATTR_CBANK_PARAM_SIZE
	.align		4
.L_3209:
        /*006c*/ 	.byte	0x03, 0x19
        /*006e*/ 	.short	0x0018


	//----- nvinfo : EIATTR_PARAM_CBANK
	.align		4
        /*0070*/ 	.byte	0x04, 0x0a
        /*0072*/ 	.short	(.L_3211 - .L_3210)
	.align		4
.L_3210:
        /*0074*/ 	.word	index@(.nv.constant0._ZN2at6native29vectorized_elementwise_kernelILi8ENS0_13BUnaryFunctorIN3c104HalfES4_S4_ZZZNS0_16fmod_kernel_cudaERNS_18TensorIteratorBaseEENKUlvE0_clEvENKUlvE1_clEvEUlS4_S4_E_EESt5arrayIPcLm2EEEEviT0_T1_)
        /*0078*/ 	.short	0x0210
        /*007a*/ 	.short	0x0018


	//----- nvinfo : EIATTR_SW_WAR
	.align		4
.L_3211:
        /*007c*/ 	.byte	0x04, 0x36
        /*007e*/ 	.short	(.L_3213 - .L_3212)
.L_3212:
        /*0080*/ 	.word	0x00000008
.L_3213:


//--------------------- .nv.info._ZN2at6native18elementwise_kernelILi128ELi4EZNS0_15gpu_kernel_implINS0_13AUnaryFunctorIN3c104HalfES5_S5_ZZZNS0_16fmod_kernel_cudaERNS_18TensorIteratorBaseEENKUlvE0_clEvENKUlvE1_clEvEUlS5_S5_E_EEEEvS7_RKT_EUliE_EEviT1_ --------------------------
	.section	.nv.info._ZN2at6native18elementwise_kernelILi128ELi4EZNS0_15gpu_kernel_implINS0_13AUnaryFunctorIN3c104HalfES5_S5_ZZZNS0_16fmod_kernel_cudaERNS_18TensorIteratorBaseEENKUlvE0_clEvENKUlvE1_clEvEUlS5_S5_E_EEEEvS7_RKT_EUliE_EEviT1_,"",@"SHT_CUDA_INFO"
	.sectionflags	@""
	.align	4


	//----- nvinfo : EIATTR_CUDA_API_VERSION
	.align		4
        /*0000*/ 	.byte	0x04, 0x37
        /*0002*/ 	.short	(.L_3215 - .L_3214)
.L_3214:
        /*0004*/ 	.word	0x00000082


	//----- nvinfo : EIATTR_KPARAM_INFO
	.align		4
.L_3215:
        /*0008*/ 	.byte	0x04, 0x17
        /*000a*/ 	.short	(.L_3217 - .L_3216)
.L_3216:
        /*000c*/ 	.word	0x00000000
        /*0010*/ 	.short	0x0001
        /*0012*/ 	.short	0x0008
        /*0014*/ 	.byte	0x00, 0xf0, 0x61, 0x08


	//----- nvinfo : EIATTR_KPARAM_INFO
	.align		4
.L_3217:
        /*0018*/ 	.byte	0x04, 0x17
        /*001a*/ 	.short	(.L_3219 - .L_3218)
.L_3218:
        /*001c*/ 	.word	0x00000000
        /*0020*/ 	.short	0x0000
        /*0022*/ 	.short	0x0000
        /*0024*/ 	.byte	0x00, 0xf0, 0x11, 0x00


	//----- nvinfo : EIATTR_SPARSE_MMA_MASK
	.align		4
.L_3219:
        /*0028*/ 	.byte	0x03, 0x50
        /*002a*/ 	.short	0x0000


	//----- nvinfo : EIATTR_MAXREG_COUNT
	.align		4
        /*002c*/ 	.byte	0x03, 0x1b
        /*002e*/ 	.short	0x0080


	//----- nvinfo : EIATTR_EXTERNS
	.align		4
        /*0030*/ 	.byte	0x04, 0x0f
        /*0032*/ 	.short	(.L_3221 - .L_3220)


	//   ....[0]....
	.align		4
.L_3220:
        /*0034*/ 	.word	index@(__assertfail)


	//----- nvinfo : EIATTR_MERCURY_ISA_VERSION
	.align		4
.L_3221:
        /*0038*/ 	.byte	0x03, 0x5f
        /*003a*/ 	.short	0x0101


	//----- nvinfo : EIATTR_SYSCALL_OFFSETS
	.align		4
        /*003c*/ 	.byte	0x04, 0x46
        /*003e*/ 	.short	(.L_3223 - .L_3222)


	//   ....[0]....
.L_3222:
        /*0040*/ 	.word	0x000022b0


	//   ....[1]....
        /*0044*/ 	.word	0x00003690


	//   ....[2]....
        /*0048*/ 	.word	0x000059a0


	//   ....[3]....
        /*004c*/ 	.word	0x00006d80


	//   ....[4]....
        /*0050*/ 	.word	0x00009080


	//   ....[5]....
        /*0054*/ 	.word	0x0000a460


	//   ....[6]....
        /*0058*/ 	.word	0x0000c750


	//   ....[7]....
        /*005c*/ 	.word	0x0000db30


	//----- nvinfo : EIATTR_EXIT_INSTR_OFFSETS
	.align		4
.L_3223:
        /*0060*/ 	.byte	0x04, 0x1c
        /*0062*/ 	.short	(.L_3225 - .L_3224)


	//   ....[0]....
.L_3224:
        /*0064*/ 	.word	0x0000a530


	//   ....[1]....
        /*0068*/ 	.word	0x0000cd60


	//   ....[2]....
        /*006c*/ 	.word	0x0000cda0


	//   ....[3]....
        /*0070*/ 	.word	0x0000ce40


	//   ....[4]....
        /*0074*/ 	.word	0x0000ce80


	//   ....[5]....
        /*0078*/ 	.word	0x0000cec0


	//   ....[6]....
        /*007c*/ 	.word	0x0000cf50


	//   ....[7]....
        /*0080*/ 	.word	0x0000cf70


	//   ....[8]....
        /*0084*/ 	.word	0x0000d010


	//   ....[9]....
        /*0088*/ 	.word	0x0000d060


	//   ....[10]....
        /*008c*/ 	.word	0x0000d0b0


	//   ....[11]....
        /*0090*/ 	.word	0x0000d180


	//   ....[12]....
        /*0094*/ 	.word	0x0000d1e0


	//   ....[13]....
        /*0098*/ 	.word	0x0000d370


	//   ....[14]....
        /*009c*/ 	.word	0x0000d4d0


	//   ....[15]....
        /*00a0*/ 	.word	0x0000d510


	//   ....[16]....
        /*00a4*/ 	.word	0x0000d5d0


	//   ....[17]....
        /*00a8*/ 	.word	0x0000d750


	//   ....[18]....
        /*00ac*/ 	.word	0x0000d8d0


	//   ....[19]....
        /*00b0*/ 	.word	0x0000da30


	//   ....[20]....
        /*00b4*/ 	.word	0x0000db40


	//   ....[21]....
        /*00b8*/ 	.word	0x0000db80


	//   ....[22]....
        /*00bc*/ 	.word	0x0000dbc0


	//----- nvinfo : EIATTR_MAX_THREADS
	.align		4
.L_3225:
        /*00c0*/ 	.byte	0x04, 0x05
        /*00c2*/ 	.short	(.L_3227 - .L_3226)
.L_3226:
        /*00c4*/ 	.word	0x00000080
        /*00c8*/ 	.word	0x00000001
        /*00cc*/ 	.word	0x00000001


	//----- nvinfo : EIATTR_CRS_STACK_SIZE
	.align		4
.L_3227:
        /*00d0*/ 	.byte	0x04, 0x1e
        /*00d2*/ 	.short	(.L_3229 - .L_3228)
.L_3228:
        /*00d4*/ 	.word	0x00000000


	//----- nvinfo : EIATTR_CBANK_PARAM_SIZE
	.align		4
.L_3229:
        /*00d8*/ 	.byte	0x03, 0x19
        /*00da*/ 	.short	0x0220


	//----- nvinfo : EIATTR_PARAM_CBANK
	.align		4
        /*00dc*/ 	.byte	0x04, 0x0a
        /*00de*/ 	.short	(.L_3231 - .L_3230)
	.align		4
.L_3230:
        /*00e0*/ 	.word	index@(.nv.constant0._ZN2at6native18elementwise_kernelILi128ELi4EZNS0_15gpu_kernel_implINS0_13AUnaryFunctorIN3c104HalfES5_S5_ZZZNS0_16fmod_kernel_cudaERNS_18TensorIteratorBaseEENKUlvE0_clEvENKUlvE1_clEvEUlS5_S5_E_EEEEvS7_RKT_EUliE_EEviT1_)
        /*00e4*/ 	.short	0x0210
        /*00e6*/ 	.short	0x0220


	//----- nvinfo : EIATTR_SW_WAR
	.align		4
.L_3231:
        /*00e8*/ 	.byte	0x04, 0x36
        /*00ea*/ 	.short	(.L_3233 - .L_3232)
.L_3232:
        /*00ec*/ 	.word	0x00000008
.L_3233:


//--------------------- .nv.info._ZN2at6native27unrolled_elementwise_kernelINS0_13AUnaryFunctorIN3c104HalfES4_S4_ZZZNS0_16fmod_kernel_cudaERNS_18TensorIteratorBaseEENKUlvE0_clEvENKUlvE1_clEvEUlS4_S4_E_EESt5arrayIPcLm2EELi4E23TrivialOffsetCalculatorILi1EjESF_NS0_6memory12LoadWithCastILi1EEENSG_13StoreWithCastILi1EEEEEviT_T0_T2_T3_T4_T5_ --------------------------
	.section	.nv.info._ZN2at6native27unrolled_elementwise_kernelINS0_13AUnaryFunctorIN3c104HalfES4_S4_ZZZNS0_16fmod_kernel_cudaERNS_18TensorIteratorBaseEENKUlvE0_clEvENKUlvE1_clEvEUlS4_S4_E_EESt5arrayIPcLm2EELi4E23TrivialOffsetCalculatorILi1EjESF_NS0_6memory12LoadWithCastILi1EEENSG_13StoreWithCastILi1EEEEEviT_T0_T2_T3_T4_T5_,"",@"SHT_CUDA_INFO"
	.sectionflags	@""
	.align	4


	//----- nvinfo : EIATTR_CUDA_API_VERSION
	.align		4
        /*0000*/ 	.byte	0x04, 0x37
        /*0002*/ 	.short	(.L_3235 - .L_3234)
.L_3234:
        /*0004*/ 	.word	0x00000082


	//----- nvinfo : EIATTR_KPARAM_INFO
	.align		4
.L_3235:
        /*0008*/ 	.byte	0x04, 0x17
        /*000a*/ 	.short	(.L_3237 - .L_3236)
.L_3236:
        /*000c*/ 	.word	0x00000000
        /*0010*/ 	.short	0x0006
        /*0012*/ 	.short	0x0024
        /*0014*/ 	.byte	0x00, 0xf0, 0x21, 0x00


	//----- nvinfo : EIATTR_KPARAM_INFO
	.align		4
.L_3237:
        /*0018*/ 	.byte	0x04, 0x17
        /*001a*/ 	.short	(.L_3239 - .L_3238)
.L_3238:
        /*001c*/ 	.word	0x00000000
        /*0020*/ 	.short	0x0005
        /*0022*/ 	.short	0x001c
        /*0024*/ 	.byte	0x00, 0xf0, 0x21, 0x00


	//----- nvinfo : EIATTR_KPARAM_INFO
	.align		4
.L_3239:
        /*0028*/ 	.byte	0x04, 0x17
        /*002a*/ 	.short	(.L_3241 - .L_3240)
.L_3240:
        /*002c*/ 	.word	0x00000000
        /*0030*/ 	.short	0x0004
        /*0032*/ 	.short	0x0019
        /*0034*/ 	.byte	0x00, 0xf0, 0x05, 0x00


	//----- nvinfo : EIATTR_KPARAM_INFO
	.align		4
.L_3241:
        /*0038*/ 	.byte	0x04, 0x17
        /*003a*/ 	.short	(.L_3243 - .L_3242)
.L_3242:
        /*003c*/ 	.word	0x00000000
        /*0040*/ 	.short	0x0003
        /*0042*/ 	.short	0x0018
        /*0044*/ 	.byte	0x00, 0xf0, 0x05, 0x00


	//----- nvinfo : EIATTR_KPARAM_INFO
	.align		4
.L_3243:
        /*0048*/ 	.byte	0x04, 0x17
        /*004a*/ 	.short	(.L_3245 - .L_3244)
.L_3244:
        /*004c*/ 	.word	0x00000000
        /*0050*/ 	.short	0x0002
        /*0052*/ 	.short	0x0008
        /*0054*/ 	.byte	0x00, 0xf0, 0x41, 0x00


	//----- nvinfo : EIATTR_KPARAM_INFO
	.align		4
.L_3245:
        /*0058*/ 	.byte	0x04, 0x17
        /*005a*/ 	.short	(.L_3247 - .L_3246)
.L_3246:
        /*005c*/ 	.word	0x00000000
        /*0060*/ 	.short	0x0001
        /*0062*/ 	.short	0x0004
        /*0064*/ 	.byte	0x00, 0xf0, 0x11, 0x00


	//----- nvinfo : EIATTR_KPARAM_INFO
	.align		4
.L_3247:
        /*0068*/ 	.byte	0x04, 0x17
        /*006a*/ 	.short	(.L_3249 - .L_3248)
.L_3248:
        /*006c*/ 	.word	0x00000000
        /*0070*/ 	.short	0x0000
        /*0072*/ 	.short	0x0000
        /*0074*/ 	.byte	0x00, 0xf0, 0x11, 0x00


	//----- nvinfo : EIATTR_SPARSE_MMA_MASK
	.align		4
.L_3249:
        /*0078*/ 	.byte	0x03, 0x50
        /*007a*/ 	.short	0x0000


	//----- nvinfo : EIATTR_MAXREG_COUNT
	.align		4
        /*007c*/ 	.byte	0x03, 0x1b
        /*007e*/ 	.short	0x00ff


	//----- nvinfo : EIATTR_EXTERNS
	.align		4
        /*0080*/ 	.byte	0x04, 0x0f
        /*0082*/ 	.short	(.L_3251 - .L_3250)


	//   ....[0]....
	.align		4
.L_3250:
        /*0084*/ 	.word	index@(__assertfail)


	//----- nvinfo : EIATTR_MERCURY_ISA_VERSION
	.align		4
.L_3251:
        /*0088*/ 	.byte	0x03, 0x5f
        /*008a*/ 	.short	0x0101


	//----- nvinfo : EIATTR_SYSCALL_OFFSETS
	.align		4
        /*008c*/ 	.byte	0x04, 0x46
        /*008e*/ 	.short	(.L_3253 - .L_3252)


	//   ....[0]....
.L_3252:
        /*0090*/ 	.word	0x000010c0


	//   ....[1]....
        /*0094*/ 	.word	0x000021c0


	//   ....[2]....
        /*0098*/ 	.word	0x000032e0


	//   ....[3]....
        /*009c*/ 	.word	0x000043d0


	//   ....[4]....
        /*00a0*/ 	.word	0x00006880


	//   ....[5]....
        /*00a4*/ 	.word	0x00007890


	//   ....[6]....
        /*00a8*/ 	.word	0x00008890


	//   ....[7]....
        /*00ac*/ 	.word	0x00009870


	//----- nvinfo : EIATTR_EXIT_INSTR_OFFSETS
	.align		4
.L_3253:
        /*00b0*/ 	.byte	0x04, 0x1c
        /*00b2*/ 	.short	(.L_3255 - .L_3254)


	//   ....[0]....
.L_3254:
        /*00b4*/ 	.word	0x00008950


	//   ....[1]....
        /*00b8*/ 	.word	0x00008aa0


	//   ....[2]....
        /*00bc*/ 	.word	0x00008ae0


	//   ....[3]....
        /*00c0*/ 	.word	0x00008b80


	//   ....[4]....
        /*00c4*/ 	.word	0x00008bc0


	//   ....[5]....
        /*00c8*/ 	.word	0x00008c00


	//   ....[6]....
        /*00cc*/ 	.word	0x00008c90


	//   ....[7]....
        /*00d0*/ 	.word	0x00008cb0


	//   ....[8]....
        /*00d4*/ 	.word	0x00008d50


	//   ....[9]....
        /*00d8*/ 	.word	0x00008da0


	//   ....[10]....
        /*00dc*/ 	.word	0x00008df0


	//   ....[11]....
        /*00e0*/ 	.word	0x00008ec0


	//   ....[12]....
        /*00e4*/ 	.word	0x00008f20


	//   ....[13]....
        /*00e8*/ 	.word	0x000090b0


	//   ....[14]....
        /*00ec*/ 	.word	0x00009210


	//   ....[15]....
        /*00f0*/ 	.word	0x00009250


	//   ....[16]....
        /*00f4*/ 	.word	0x00009310


	//   ....[17]....
        /*00f8*/ 	.word	0x00009490


	//   ....[18]....
        /*00fc*/ 	.word	0x00009610


	//   ....[19]....
        /*0100*/ 	.word	0x00009770


	//   ....[20]....
        /*0104*/ 	.word	0x00009880


	//   ....[21]....
        /*0108*/ 	.word	0x000098c0


	//   ....[22]....
        /*010c*/ 	.word	0x00009900


	//----- nvinfo : EIATTR_MAX_THREADS
	.align		4
.L_3255:
        /*0110*/ 	.byte	0x04, 0x05
        /*0112*/ 	.short	(.L_3257 - .L_3256)
.L_3256:
        /*0114*/ 	.word	0x00000080
        /*0118*/ 	.word	0x00000001
        /*011c*/ 	.word	0x00000001


	//----- nvinfo : EIATTR_CRS_STACK_SIZE
	.align		4
.L_3257:
        /*0120*/ 	.byte	0x04, 0x1e
        /*0122*/ 	.short	(.L_3259 - .L_3258)
.L_3258:
        /*0124*/ 	.word	0x00000000


	//----- nvinfo : EIATTR_CBANK_PARAM_SIZE
	.align		4
.L_3259:
        /*0128*/ 	.byte	0x03, 0x19
        /*012a*/ 	.short	0x002c


	//----- nvinfo : EIATTR_PARAM_CBANK
	.align		4
        /*012c*/ 	.byte	0x04, 0x0a
        /*012e*/ 	.short	(.L_3261 - .L_3260)
	.align		4
.L_3260:
        /*0130*/ 	.word	index@(.nv.constant0._ZN2at6native27unrolled_elementwise_kernelINS0_13AUnaryFunctorIN3c104HalfES4_S4_ZZZNS0_16fmod_kernel_cudaERNS_18TensorIteratorBaseEENKUlvE0_clEvENKUlvE1_clEvEUlS4_S4_E_EESt5arrayIPcLm2EELi4E23TrivialOffsetCalculatorILi1EjESF_NS0_6memory12LoadWithCastILi1EEENSG_13StoreWithCastILi1EEEEEviT_T0_T2_T3_T4_T5_)
        /*0134*/ 	.short	0x0210
        /*0136*/ 	.short	0x002c


	//----- nvinfo : EIATTR_SW_WAR
	.align		4
.L_3261:
        /*0138*/ 	.byte	0x04, 0x36
        /*013a*/ 	.short	(.L_3263 - .L_3262)
.L_3262:
        /*013c*/ 	.word	0x00000008
.L_3263:


//--------------------- .nv.info._ZN2at6native18elementwise_kernelILi128ELi4EZNS0_22gpu_kernel_impl_nocastINS0_13AUnaryFunctorIN3c104HalfES5_S5_ZZZNS0_16fmod_kernel_cudaERNS_18TensorIteratorBaseEENKUlvE0_clEvENKUlvE1_clEvEUlS5_S5_E_EEEEvS7_RKT_EUliE_EEviT1_ --------------------------
	.section	.nv.info._ZN2at6native18elementwise_kernelILi128ELi4EZNS0_22gpu_kernel_impl_nocastINS0_13AUnaryFunctorIN3c104HalfES5_S5_ZZZNS0_16fmod_kernel_cudaERNS_18TensorIteratorBaseEENKUlvE0_clEvENKUlvE1_clEvEUlS5_S5_E_EEEEvS7_RKT_EUliE_EEviT1_,"",@"SHT_CUDA_INFO"
	.sectionflags	@""
	.align	4


	//----- nvinfo : EIATTR_CUDA_API_VERSION
	.align		4
        /*0000*/ 	.byte	0x04, 0x37
        /*0002*/ 	.short	(.L_3265 - .L_3264)
.L_3264:
        /*0004*/ 	.word	0x00000082


	//----- nvinfo : EIATTR_KPARAM_INFO
	.align		4
.L_3265:
        /*0008*/ 	.byte	0x04, 0x17
        /*000a*/ 	.short	(.L_3267 - .L_3266)
.L_3266:
        /*000c*/ 	.word	0x00000000
        /*0010*/ 	.short	0x0001
        /*0012*/ 	.short	0x0008
        /*0014*/ 	.byte	0x00, 0xf0, 0x61, 0x08


	//----- nvinfo : EIATTR_KPARAM_INFO
	.align		4
.L_3267:
        /*0018*/ 	.byte	0x04, 0x17
        /*001a*/ 	.short	(.L_3269 - .L_3268)
.L_3268:
        /*001c*/ 	.word	0x00000000
        /*0020*/ 	.short	0x0000
        /*0022*/ 	.short	0x0000
        /*0024*/ 	.byte	0x00, 0xf0, 0x11, 0x00


	//----- nvinfo : EIATTR_SPARSE_MMA_MASK
	.align		4
.L_3269:
        /*0028*/ 	.byte	0x03, 0x50
        /*002a*/ 	.short	0x0000


	//----- nvinfo : EIATTR_MAXREG_COUNT
	.align		4
        /*002c*/ 	.byte	0x03, 0x1b
        /*002e*/ 	.short	0x0080


	//----- nvinfo : EIATTR_MERCURY_ISA_VERSION
	.align		4
        /*0030*/ 	.byte	0x03, 0x5f
        /*0032*/ 	.short	0x0101


	//----- nvinfo : EIATTR_EXIT_INSTR_OFFSETS
	.align		4
        /*0034*/ 	.byte	0x04, 0x1c
        /*0036*/ 	.short	(.L_3271 - .L_3270)


	//   ....[0]....
.L_3270:
        /*0038*/ 	.word	0x000048f0


	//   ....[1]....
        /*003c*/ 	.word	0x000060e0


	//----- nvinfo : EIATTR_MAX_THREADS
	.align		4
.L_3271:
        /*0040*/ 	.byte	0x04, 0x05
        /*0042*/ 	.short	(.L_3273 - .L_3272)
.L_3272:
        /*0044*/ 	.word	0x00000080
        /*0048*/ 	.word	0x00000001
        /*004c*/ 	.word	0x00000001


	//----- nvinfo : EIATTR_CRS_STACK_SIZE
	.align		4
.L_3273:
        /*0050*/ 	.byte	0x04, 0x1e
        /*0052*/ 	.short	(.L_3275 - .L_3274)
.L_3274:
        /*0054*/ 	.word	0x00000000


	//----- nvinfo : EIATTR_CBANK_PARAM_SIZE
	.align		4
.L_3275:
        /*0058*/ 	.byte	0x03, 0x19
        /*005a*/ 	.short	0x0220


	//----- nvinfo : EIATTR_PARAM_CBANK
	.align		4
        /*005c*/ 	.byte	0x04, 0x0a
        /*005e*/ 	.short	(.L_3277 - .L_3276)
	.align		4
.L_3276:
        /*0060*/ 	.word	index@(.nv.constant0._ZN2at6native18elementwise_kernelILi128ELi4EZNS0_22gpu_kernel_impl_nocastINS0_13AUnaryFunctorIN3c104HalfES5_S5_ZZZNS0_16fmod_kernel_cudaERNS_18TensorIteratorBaseEENKUlvE0_clEvENKUlvE1_clEvEUlS5_S5_E_EEEEvS7_RKT_EUliE_EEviT1_)
        /*0064*/ 	.short	0x0210
        /*0066*/ 	.short	0x0220


	//----- nvinfo : EIATTR_SW_WAR
	.align		4
.L_3277:
        /*0068*/ 	.byte	0x04, 0x36
        /*006a*/ 	.short	(.L_3279 - .L_3278)
.L_3278:
        /*006c*/ 	.word	0x00000008
.L_3279:


//--------------------- .nv.info._ZN2at6native27unrolled_elementwise_kernelINS0_13AUnaryFunctorIN3c104HalfES4_S4_ZZZNS0_16fmod_kernel_cudaERNS_18TensorIteratorBaseEENKUlvE0_clEvENKUlvE1_clEvEUlS4_S4_E_EESt5arrayIPcLm2EELi4E23TrivialOffsetCalculatorILi1EjESF_NS0_6memory15LoadWithoutCastENSG_16StoreWithoutCastEEEviT_T0_T2_T3_T4_T5_ --------------------------
	.section	.nv.info._ZN2at6native27unrolled_elementwise_kernelINS0_13AUnaryFunctorIN3c104HalfES4_S4_ZZZNS0_16fmod_kernel_cudaERNS_18TensorIteratorBaseEENKUlvE0_clEvENKUlvE1_clEvEUlS4_S4_E_EESt5arrayIPcLm2EELi4E23TrivialOffsetCalculatorILi1EjESF_NS0_6memory15LoadWithoutCastENSG_16StoreWithoutCastEEEviT_T0_T2_T3_T4_T5_,"",@"SHT_CUDA_INFO"
	.sectionflags	@""
	.align	4


	//----- nvinfo : EIATTR_CUDA_API_VERSION
	.align		4
        /*0000*/ 	.byte	0x04, 0x37
        /*0002*/ 	.short	(.L_3281 - .L_3280)
.L_3280:
        /*0004*/ 	.word	0x00000082


	//----- nvinfo : EIATTR_KPARAM_INFO
	.align		4
.L_3281:
        /*0008*/ 	.byte	0x04, 0x17
        /*000a*/ 	.short	(.L_3283 - .L_3282)
.L_3282:
        /*000c*/ 	.word	0x00000000
        /*0010*/ 	.short	0x0006
        /*0012*/ 	.short	0x001b
        /*0014*/ 	.byte	0x00, 0xf0, 0x05, 0x00


	//----- nvinfo : EIATTR_KPARAM_INFO
	.align		4
.L_3283:
        /*0018*/ 	.byte	0x04, 0x17
        /*001a*/ 	.short	(.L_3285 - .L_3284)
.L_3284:
        /*001c*/ 	.word	0x00000000
        /*0020*/ 	.short	0x0005
        /*0022*/ 	.short	0x001a
        /*0024*/ 	.byte	0x00, 0xf0, 0x05, 0x00


	//----- nvinfo : EIATTR_KPARAM_INFO
	.align		4
.L_3285:
        /*0028*/ 	.byte	0x04, 0x17
        /*002a*/ 	.short	(.L_3287 - .L_3286)
.L_3286:
        /*002c*/ 	.word	0x00000000
        /*0030*/ 	.short	0x0004
        /*0032*/ 	.short	0x0019
        /*0034*/ 	.byte	0x00, 0xf0, 0x05, 0x00


	//----- nvinfo : EIATTR_KPARAM_INFO
	.align		4
.L_3287:
        /*0038*/ 	.byte	0x04, 0x17
        /*003a*/ 	.short	(.L_3289 - .L_3288)
.L_3288:
        /*003c*/ 	.word	0x00000000
        /*0040*/ 	.short	0x0003
        /*0042*/ 	.short	0x0018
        /*0044*/ 	.byte	0x00, 0xf0, 0x05, 0x00


	//----- nvinfo : EIATTR_KPARAM_INFO
	.align		4
.L_3289:
        /*0048*/ 	.byte	0x04, 0x17
        /*004a*/ 	.short	(.L_3291 - .L_3290)
.L_3290:
        /*004c*/ 	.word	0x00000000
        /*0050*/ 	.short	0x0002
        /*0052*/ 	.short	0x0008
        /*0054*/ 	.byte	0x00, 0xf0, 0x41, 0x00


	//----- nvinfo : EIATTR_KPARAM_INFO
	.align		4
.L_3291:
        /*0058*/ 	.byte	0x04, 0x17
        /*005a*/ 	.short	(.L_3293 - .L_3292)
.L_3292:
        /*005c*/ 	.word	0x00000000
        /*0060*/ 	.short	0x0001
        /*0062*/ 	.short	0x0004
        /*0064*/ 	.byte	0x00, 0xf0, 0x11, 0x00


	//----- nvinfo : EIATTR_KPARAM_INFO
	.align		4
.L_3293:
        /*0068*/ 	.byte	0x04, 0x17
        /*006a*/ 	.short	(.L_3295 - .L_3294)
.L_3294:
        /*006c*/ 	.word	0x00000000
        /*0070*/ 	.short	0x0000
        /*0072*/ 	.short	0x0000
        /*0074*/ 	.byte	0x00, 0xf0, 0x11, 0x00


	//----- nvinfo : EIATTR_SPARSE_MMA_MASK
	.align		4
.L_3295:
        /*0078*/ 	.byte	0x03, 0x50
        /*007a*/ 	.short	0x0000


	//----- nvinfo : EIATTR_MAXREG_COUNT
	.align		4
        /*007c*/ 	.byte	0x03, 0x1b
        /*007e*/ 	.short	0x00ff


	//----- nvinfo : EIATTR_MERCURY_ISA_VERSION
	.align		4
        /*0080*/ 	.byte	0x03, 0x5f
        /*0082*/ 	.short	0x0101


	//----- nvinfo : EIATTR_EXIT_INSTR_OFFSETS
	.align		4
        /*0084*/ 	.byte	0x04, 0x1c
        /*0086*/ 	.short	(.L_3297 - .L_3296)


	//   ....[0]....
.L_3296:
        /*0088*/ 	.word	0x000016f0


	//   ....[1]....
        /*008c*/ 	.word	0x00001740


	//----- nvinfo : EIATTR_MAX_THREADS
	.align		4
.L_3297:
        /*0090*/ 	.byte	0x04, 0x05
        /*0092*/ 	.short	(.L_3299 - .L_3298)
.L_3298:
        /*0094*/ 	.word	0x00000080
        /*0098*/ 	.word	0x00000001
        /*009c*/ 	.word	0x00000001


	//----- nvinfo : EIATTR_CRS_STACK_SIZE
	.align		4
.L_3299:
        /*00a0*/ 	.byte	0x04, 0x1e
        /*00a2*/ 	.short	(.L_3301 - .L_3300)
.L_3300:
        /*00a4*/ 	.word	0x00000000


	//----- nvinfo : EIATTR_CBANK_PARAM_SIZE
	.align		4
.L_3301:
        /*00a8*/ 	.byte	0x03, 0x19
        /*00aa*/ 	.short	0x001c


	//----- nvinfo : EIATTR_PARAM_CBANK
	.align		4
        /*00ac*/ 	.byte	0x04, 0x0a
        /*00ae*/ 	.short	(.L_3303 - .L_3302)
	.align		4
.L_3302:
        /*00b0*/ 	.word	index@(.nv.constant0._ZN2at6native27unrolled_elementwise_kernelINS0_13AUnaryFunctorIN3c104HalfES4_S4_ZZZNS0_16fmod_kernel_cudaERNS_18TensorIteratorBaseEENKUlvE0_clEvENKUlvE1_clEvEUlS4_S4_E_EESt5arrayIPcLm2EELi4E23TrivialOffsetCalculatorILi1EjESF_NS0_6memory15LoadWithoutCastENSG_16StoreWithoutCastEEEviT_T0_T2_T3_T4_T5_)
        /*00b4*/ 	.short	0x0210
        /*00b6*/ 	.short	0x001c


	//----- nvinfo : EIATTR_SW_WAR
	.align		4
.L_3303:
        /*00b8*/ 	.byte	0x04, 0x36
        /*00ba*/ 	.short	(.L_3305 - .L_3304)
.L_3304:
        /*00bc*/ 	.word	0x00000008
.L_3305:


//--------------------- .nv.info._ZN2at6native29vectorized_elementwise_kernelILi2ENS0_13AUnaryFunctorIN3c104HalfES4_S4_ZZZNS0_16fmod_kernel_cudaERNS_18TensorIteratorBaseEENKUlvE0_clEvENKUlvE1_clEvEUlS4_S4_E_EESt5arrayIPcLm2EEEEviT0_T1_ --------------------------
	.section	.nv.info._ZN2at6native29vectorized_elementwise_kernelILi2ENS0_13AUnaryFunctorIN3c104HalfES4_S4_ZZZNS0_16fmod_kernel_cudaERNS_18TensorIteratorBaseEENKUlvE0_clEvENKUlvE1_clEvEUlS4_S4_E_EESt5arrayIPcLm2EEEEviT0_T1_,"",@"SHT_CUDA_INFO"
	.sectionflags	@""
	.align	4


	//----- nvinfo : EIATTR_CUDA_API_VERSION
	.align		4
        /*0000*/ 	.byte	0x04, 0x37
        /*0002*/ 	.short	(.L_3307 - .L_3306)
.L_3306:
        /*0004*/ 	.word	0x00000082


	//----- nvinfo : EIATTR_KPARAM_INFO
	.align		4
.L_3307:
        /*0008*/ 	.byte	0x04, 0x17
        /*000a*/ 	.short	(.L_3309 - .L_3308)
.L_3308:
        /*000c*/ 	.word	0x00000000
        /*0010*/ 	.short	0x0002
        /*0012*/ 	.short	0x0008
        /*0014*/ 	.byte	0x00, 0xf0, 0x41, 0x00


	//----- nvinfo : EIATTR_KPARAM_INFO
	.align		4
.L_3309:
        /*0018*/ 	.byte	0x04, 0x17
        /*001a*/ 	.short	(.L_3311 - .L_3310)
.L_3310:
        /*001c*/ 	.word	0x00000000
        /*0020*/ 	.short	0x0001
        /*0022*/ 	.short	0x0004
        /*0024*/ 	.byte	0x00, 0xf0, 0x11, 0x00


	//----- nvinfo : EIATTR_KPARAM_INFO
	.align		4
.L_3311:
        /*0028*/ 	.byte	0x04, 0x17
        /*002a*/ 	.short	(.L_3313 - .L_3312)
.L_3312:
        /*002c*/ 	.word	0x00000000
        /*0030*/ 	.short	0x0000
        /*0032*/ 	.short	0x0000
        /*0034*/ 	.byte	0x00, 0xf0, 0x11, 0x00


	//----- nvinfo : EIATTR_SPARSE_MMA_MASK
	.align		4
.L_3313:
        /*0038*/ 	.byte	0x03, 0x50
        /*003a*/ 	.short	0x0000


	//----- nvinfo : EIATTR_MAXREG_COUNT
	.align		4
        /*003c*/ 	.byte	0x03, 0x1b
        /*003e*/ 	.short	0x00ff


	//----- nvinfo : EIATTR_MERCURY_ISA_VERSION
	.align		4
        /*0040*/ 	.byte	0x03, 0x5f
        /*0042*/ 	.short	0x0101


	//----- nvinfo : EIATTR_EXIT_INSTR_OFFSETS
	.align		4
        /*0044*/ 	.byte	0x04, 0x1c
        /*0046*/ 	.short	(.L_3315 - .L_3314)


	//   ....[0]....
.L_3314:
        /*0048*/ 	.word	0x00002460


	//   ....[1]....
        /*004c*/ 	.word	0x000051d0


	//   ....[2]....
        /*0050*/ 	.word	0x00005220


	//----- nvinfo : EIATTR_MAX_THREADS
	.align		4
.L_3315:
        /*0054*/ 	.byte	0x04, 0x05
        /*0056*/ 	.short	(.L_3317 - .L_3316)
.L_3316:
        /*0058*/ 	.word	0x00000080
        /*005c*/ 	.word	0x00000001
        /*0060*/ 	.word	0x00000001


	//----- nvinfo : EIATTR_CRS_STACK_SIZE
	.align		4
.L_3317:
        /*0064*/ 	.byte	0x04, 0x1e
        /*0066*/ 	.short	(.L_3319 - .L_3318)
.L_3318:
        /*0068*/ 	.word	0x00000000


	//----- nvinfo : EIATTR_CBANK_PARAM_SIZE
	.align		4
.L_3319:
        /*006c*/ 	.byte	0x03, 0x19
        /*006e*/ 	.short	0x0018


	//----- nvinfo : EIATTR_PARAM_CBANK
	.align		4
        /*0070*/ 	.byte	0x04, 0x0a
        /*0072*/ 	.short	(.L_3321 - .L_3320)
	.align		4
.L_3320:
        /*0074*/ 	.word	index@(.nv.constant0._ZN2at6native29vectorized_elementwise_kernelILi2ENS0_13AUnaryFunctorIN3c104HalfES4_S4_ZZZNS0_16fmod_kernel_cudaERNS_18TensorIteratorBaseEENKUlvE0_clEvENKUlvE1_clEvEUlS4_S4_E_EESt5arrayIPcLm2EEEEviT0_T1_)
        /*0078*/ 	.short	0x0210
        /*007a*/ 	.short	0x0018


	//----- nvinfo : EIATTR_SW_WAR
	.align		4
.L_3321:
        /*007c*/ 	.byte	0x04, 0x36
        /*007e*/ 	.short	(.L_3323 - .L_3322)
.L_3322:
        /*0080*/ 	.word	0x00000008
.L_3323:


//--------------------- .nv.info._ZN2at6native29vectorized_elementwise_kernelILi4ENS0_13AUnaryFunctorIN3c104HalfES4_S4_ZZZNS0_16fmod_kernel_cudaERNS_18TensorIteratorBaseEENKUlvE0_clEvENKUlvE1_clEvEUlS4_S4_E_EESt5arrayIPcLm2EEEEviT0_T1_ --------------------------
	.section	.nv.info._ZN2at6native29vectorized_elementwise_kernelILi4ENS0_13AUnaryFunctorIN3c104HalfES4_S4_ZZZNS0_16fmod_kernel_cudaERNS_18TensorIteratorBaseEENKUlvE0_clEvENKUlvE1_clEvEUlS4_S4_E_EESt5arrayIPcLm2EEEEviT0_T1_,"",@"SHT_CUDA_INFO"
	.sectionflags	@""
	.align	4


	//----- nvinfo : EIATTR_CUDA_API_VERSION
	.align		4
        /*0000*/ 	.byte	0x04, 0x37
        /*0002*/ 	.short	(.L_3325 - .L_3324)
.L_3324:
        /*0004*/ 	.word	0x00000082


	//----- nvinfo : EIATTR_KPARAM_INFO
	.align		4
.L_3325:
        /*0008*/ 	.byte	0x04, 0x17
        /*000a*/ 	.short	(.L_3327 - .L_3326)
.L_3326:
        /*000c*/ 	.word	0x00000000
        /*0010*/ 	.short	0x0002
        /*0012*/ 	.short	0x0008
        /*0014*/ 	.byte	0x00, 0xf0, 0x41, 0x00


	//----- nvinfo : EIATTR_KPARAM_INFO
	.align		4
.L_3327:
        /*0018*/ 	.byte	0x04, 0x17
        /*001a*/ 	.short	(.L_3329 - .L_3328)
.L_3328:
        /*001c*/ 	.word	0x00000000
        /*0020*/ 	.short	0x0001
        /*0022*/ 	.short	0x0004
        /*0024*/ 	.byte	0x00, 0xf0, 0x11, 0x00


	//----- nvinfo : EIATTR_KPARAM_INFO
	.align		4
.L_3329:
        /*0028*/ 	.byte	0x04, 0x17
        /*002a*/ 	.short	(.L_3331 - .L_3330)
.L_3330:
        /*002c*/ 	.word	0x00000000
        /*0030*/ 	.short	0x0000
        /*0032*/ 	.short	0x0000
        /*0034*/ 	.byte	0x00, 0xf0, 0x11, 0x00


	//----- nvinfo : EIATTR_SPARSE_MMA_MASK
	.align		4
.L_3331:
        /*0038*/ 	.byte	0x03, 0x50
        /*003a*/ 	.short	0x0000


	//----- nvinfo : EIATTR_MAXREG_COUNT
	.align		4
        /*003c*/ 	.byte	0x03, 0x1b
        /*003e*/ 	.short	0x00ff


	//----- nvinfo : EIATTR_MERCURY_ISA_VERSION
	.align		4
        /*0040*/ 	.byte	0x03, 0x5f
        /*0042*/ 	.short	0x0101


	//----- nvinfo : EIATTR_EXIT_INSTR_OFFSETS
	.align		4
        /*0044*/ 	.byte	0x04, 0x1c
        /*0046*/ 	.short	(.L_3333 - .L_3332)


	//   ....[0]....
.L_3332:
        /*0048*/ 	.word	0x00002410


	//   ....[1]....
        /*004c*/ 	.word	0x00005180


	//   ....[2]....
        /*0050*/ 	.word	0x000051d0


	//----- nvinfo : EIATTR_MAX_THREADS
	.align		4
.L_3333:
        /*0054*/ 	.byte	0x04, 0x05
        /*0056*/ 	.short	(.L_3335 - .L_3334)
.L_3334:
        /*0058*/ 	.word	0x00000080
        /*005c*/ 	.word	0x00000001
        /*0060*/ 	.word	0x00000001


	//----- nvinfo : EIATTR_CRS_STACK_SIZE
	.align		4
.L_3335:
        /*0064*/ 	.byte	0x04, 0x1e
        /*0066*/ 	.short	(.L_3337 - .L_3336)
.L_3336:
        /*0068*/ 	.word	0x00000000


	//----- nvinfo : EIATTR_CBANK_PARAM_SIZE
	.align		4
.L_3337:
        /*006c*/ 	.byte	0x03, 0x19
        /*006e*/ 	.short	0x0018


	//----- nvinfo : EIATTR_PARAM_CBANK
	.align		4
        /*0070*/ 	.byte	0x04, 0x0a
        /*0072*/ 	.short	(.L_3339 - .L_3338)
	.align		4
.L_3338:
        /*0074*/ 	.word	index@(.nv.constant0._ZN2at6native29vectorized_elementwise_kernelILi4ENS0_13AUnaryFunctorIN3c104HalfES4_S4_ZZZNS0_16fmod_kernel_cudaERNS_18TensorIteratorBaseEENKUlvE0_clEvENKUlvE1_clEvEUlS4_S4_E_EESt5arrayIPcLm2EEEEviT0_T1_)
        /*0078*/ 	.short	0x0210
        /*007a*/ 	.short	0x0018


	//----- nvinfo : EIATTR_SW_WAR
	.align		4
.L_3339:
        /*007c*/ 	.byte	0x04, 0x36
        /*007e*/ 	.short	(.L_3341 - .L_3340)
.L_3340:
        /*0080*/ 	.word	0x00000008
.L_3341:


//--------------------- .nv.info._ZN2at6native29vectorized_elementwise_kernelILi8ENS0_13AUnaryFunctorIN3c104HalfES4_S4_ZZZNS0_16fmod_kernel_cudaERNS_18TensorIteratorBaseEENKUlvE0_clEvENKUlvE1_clEvEUlS4_S4_E_EESt5arrayIPcLm2EEEEviT0_T1_ --------------------------
	.section	.nv.info._ZN2at6native29vectorized_elementwise_kernelILi8ENS0_13AUnaryFunctorIN3c104HalfES4_S4_ZZZNS0_16fmod_kernel_cudaERNS_18TensorIteratorBaseEENKUlvE0_clEvENKUlvE1_clEvEUlS4_S4_E_EESt5arrayIPcLm2EEEEviT0_T1_,"",@"SHT_CUDA_INFO"
	.sectionflags	@""
	.align	4


	//----- nvinfo : EIATTR_CUDA_API_VERSION
	.align		4
        /*0000*/ 	.byte	0x04, 0x37
        /*0002*/ 	.short	(.L_3343 - .L_3342)
.L_3342:
        /*0004*/ 	.word	0x00000082


	//----- nvinfo : EIATTR_KPARAM_INFO
	.align		4
.L_3343:
        /*0008*/ 	.byte	0x04, 0x17
        /*000a*/ 	.short	(.L_3345 - .L_3344)
.L_3344:
        /*000c*/ 	.word	0x00000000
        /*0010*/ 	.short	0x0002
        /*0012*/ 	.short	0x0008
        /*0014*/ 	.byte	0x00, 0xf0, 0x41, 0x00


	//----- nvinfo : EIATTR_KPARAM_INFO
	.align		4
.L_3345:
        /*0018*/ 	.byte	0x04, 0x17
        /*001a*/ 	.short	(.L_3347 - .L_3346)
.L_3346:
        /*001c*/ 	.word	0x00000000
        /*0020*/ 	.short	0x0001
        /*0022*/ 	.short	0x0004
        /*0024*/ 	.byte	0x00, 0xf0, 0x11, 0x00


	//----- nvinfo : EIATTR_KPARAM_INFO
	.align		4
.L_3347:
        /*0028*/ 	.byte	0x04, 0x17
        /*002a*/ 	.short	(.L_3349 - .L_3348)
.L_3348:
        /*002c*/ 	.word	0x00000000
        /*0030*/ 	.short	0x0000
        /*0032*/ 	.short	0x0000
        /*0034*/ 	.byte	0x00, 0xf0, 0x11, 0x00


	//----- nvinfo : EIATTR_SPARSE_MMA_MASK
	.align		4
.L_3349:
        /*0038*/ 	.byte	0x03, 0x50
        /*003a*/ 	.short	0x0000


	//----- nvinfo : EIATTR_MAXREG_COUNT
	.align		4
        /*003c*/ 	.byte	0x03, 0x1b
        /*003e*/ 	.short	0x00ff


	//----- nvinfo : EIATTR_MERCURY_ISA_VERSION
	.align		4
        /*0040*/ 	.byte	0x03, 0x5f
        /*0042*/ 	.short	0x0101


	//----- nvinfo : EIATTR_EXIT_INSTR_OFFSETS
	.align		4
        /*0044*/ 	.byte	0x04, 0x1c
        /*0046*/ 	.short	(.L_3351 - .L_3350)


	//   ....[0]....
.L_3350:
        /*0048*/ 	.word	0x000023f0


	//   ....[1]....
        /*004c*/ 	.word	0x00005160


	//   ....[2]....
        /*0050*/ 	.word	0x000051b0


	//----- nvinfo : EIATTR_MAX_THREADS
	.align		4
.L_3351:
        /*0054*/ 	.byte	0x04, 0x05
        /*0056*/ 	.short	(.L_3353 - .L_3352)
.L_3352:
        /*0058*/ 	.word	0x00000080
        /*005c*/ 	.word	0x00000001
        /*0060*/ 	.word	0x00000001


	//----- nvinfo : EIATTR_CRS_STACK_SIZE
	.align		4
.L_3353:
        /*0064*/ 	.byte	0x04, 0x1e
        /*0066*/ 	.short	(.L_3355 - .L_3354)
.L_3354:
        /*0068*/ 	.word	0x00000000


	//----- nvinfo : EIATTR_CBANK_PARAM_SIZE
	.align		4
.L_3355:
        /*006c*/ 	.byte	0x03, 0x19
        /*006e*/ 	.short	0x0018


	//----- nvinfo : EIATTR_PARAM_CBANK
	.align		4
        /*0070*/ 	.byte	0x04, 0x0a
        /*0072*/ 	.short	(.L_3357 - .L_3356)
	.align		4
.L_3356:
        /*0074*/ 	.word	index@(.nv.constant0._ZN2at6native29vectorized_elementwise_kernelILi8ENS0_13AUnaryFunctorIN3c104HalfES4_S4_ZZZNS0_16fmod_kernel_cudaERNS_18TensorIteratorBaseEENKUlvE0_clEvENKUlvE1_clEvEUlS4_S4_E_EESt5arrayIPcLm2EEEEviT0_T1_)
        /*0078*/ 	.short	0x0210
        /*007a*/ 	.short	0x0018


	//----- nvinfo : EIATTR_SW_WAR
	.align		4
.L_3357:
        /*007c*/ 	.byte	0x04, 0x36
        /*007e*/ 	.short	(.L_3359 - .L_3358)
.L_3358:
        /*0080*/ 	.word	0x00000008
.L_3359:


//--------------------- .nv.info._ZN2at6native18elementwise_kernelILi128ELi4EZNS0_15gpu_kernel_implINS0_13BinaryFunctorIfffZZZNS0_16fmod_kernel_cudaERNS_18TensorIteratorBaseEENKUlvE0_clEvENKUlvE0_clEvEUlffE_EEEEvS5_RKT_EUliE_EEviT1_ --------------------------
	.section	.nv.info._ZN2at6native18elementwise_kernelILi128ELi4EZNS0_15gpu_kernel_implINS0_13BinaryFunctorIfffZZZNS0_16fmod_kernel_cudaERNS_18TensorIteratorBaseEENKUlvE0_clEvENKUlvE0_clEvEUlffE_EEEEvS5_RKT_EUliE_EEviT1_,"",@"SHT_CUDA_INFO"
	.sectionflags	@""
	.align	4


	//----- nvinfo : EIATTR_CUDA_API_VERSION
	.align		4
        /*0000*/ 	.byte	0x04, 0x37
        /*0002*/ 	.short	(.L_3361 - .L_3360)
.L_3360:
        /*0004*/ 	.word	0x00000082


	//----- nvinfo : EIATTR_KPARAM_INFO
	.align		4
.L_3361:
        /*0008*/ 	.byte	0x04, 0x17
        /*000a*/ 	.short	(.L_3363 - .L_3362)
.L_3362:
        /*000c*/ 	.word	0x00000000
        /*0010*/ 	.short	0x0001
        /*0012*/ 	.short	0x0008
        /*0014*/ 	.byte	0x00, 0xf0, 0x21, 0x0a


	//----- nvinfo : EIATTR_KPARAM_INFO
	.align		4
.L_3363:
        /*0018*/ 	.byte	0x04, 0x17
        /*001a*/ 	.short	(.L_3365 - .L_3364)
.L_3364:
        /*001c*/ 	.word	0x00000000
        /*0020*/ 	.short	0x0000
        /*0022*/ 	.short	0x0000
        /*0024*/ 	.byte	0x00, 0xf0, 0x11, 0x00


	//----- nvinfo : EIATTR_SPARSE_MMA_MASK
	.align		4
.L_3365:
        /*0028*/ 	.byte	0x03, 0x50
        /*002a*/ 	.short	0x0000


	//----- nvinfo : EIATTR_MAXREG_COUNT
	.align		4
        /*002c*/ 	.byte	0x03, 0x1b
        /*002e*/ 	.short	0x0080


	//----- nvinfo : EIATTR_EXTERNS
	.align		4
        /*0030*/ 	.byte	0x04, 0x0f
        /*0032*/ 	.short	(.L_3367 - .L_3366)


	//   ....[0]....
	.align		4
.L_3366:
        /*0034*/ 	.word	index@(__assertfail)


	//----- nvinfo : EIATTR_MERCURY_ISA_VERSION
	.align		4
.L_3367:
        /*0038*/ 	.byte	0x03, 0x5f
        /*003a*/ 	.short	0x0101


	//----- nvinfo : EIATTR_SYSCALL_OFFSETS
	.align		4
        /*003c*/ 	.byte	0x04, 0x46
        /*003e*/ 	.short	(.L_3369 - .L_3368)


	//   ....[0]....
.L_3368:
        /*0040*/ 	.word	0x00002480


	//   ....[1]....
        /*0044*/ 	.word	0x000032a0


	//   ....[2]....
        /*0048*/ 	.word	0x00004530


	//   ....[3]....
        /*004c*/ 	.word	0x000069f0


	//   ....[4]....
        /*0050*/ 	.word	0x00007810


	//   ....[5]....
        /*0054*/ 	.word	0x00008aa0


	//   ....[6]....
        /*0058*/ 	.word	0x0000af50


	//   ....[7]....
        /*005c*/ 	.word	0x0000bd70


	//   ....[8]....
        /*0060*/ 	.word	0x0000d000


	//   ....[9]....
        /*0064*/ 	.word	0x0000f4a0


	//   ....[10]....
        /*0068*/ 	.word	0x000102c0


	//   ....[11]....
        /*006c*/ 	.word	0x00011550


	//----- nvinfo : EIATTR_EXIT_INSTR_OFFSETS
	.align		4
.L_3369:
        /*0070*/ 	.byte	0x04, 0x1c
        /*0072*/ 	.short	(.L_3371 - .L_3370)


	//   ....[0]....
.L_3370:
        /*0074*/ 	.word	0x0000d0b0


	//   ....[1]....
        /*0078*/ 	.word	0x00010870


	//   ....[2]....
        /*007c*/ 	.word	0x000108b0


	//   ....[3]....
        /*0080*/ 	.word	0x00010940


	//   ....[4]....
        /*0084*/ 	.word	0x00010970


	//   ....[5]....
        /*0088*/ 	.word	0x000109a0


	//   ....[6]....
        /*008c*/ 	.word	0x00010a20


	//   ....[7]....
        /*0090*/ 	.word	0x00010a50


	//   ....[8]....
        /*0094*/ 	.word	0x00010ae0


	//   ....[9]....
        /*0098*/ 	.word	0x00010b20


	//   ....[10]....
        /*009c*/ 	.word	0x00010b60


	//   ....[11]....
        /*00a0*/ 	.word	0x00010c20


	//   ....[12]....
        /*00a4*/ 	.word	0x00010c70


	//   ....[13]....
        /*00a8*/ 	.word	0x00010df0


	//   ....[14]....
        /*00ac*/ 	.word	0x00010f40


	//   ....[15]....
        /*00b0*/ 	.word	0x00010f70


	//   ....[16]....
        /*00b4*/ 	.word	0x00011020


	//   ....[17]....
        /*00b8*/ 	.word	0x00011190


	//   ....[18]....
        /*00bc*/ 	.word	0x00011300


	//   ....[19]....
        /*00c0*/ 	.word	0x00011450


	//   ....[20]....
        /*00c4*/ 	.word	0x00011560


	//   ....[21]....
        /*00c8*/ 	.word	0x00011590


	//   ....[22]....
        /*00cc*/ 	.word	0x000115c0


	//----- nvinfo : EIATTR_MAX_THREADS
	.align		4
.L_3371:
        /*00d0*/ 	.byte	0x04, 0x05
        /*00d2*/ 	.short	(.L_3373 - .L_3372)
.L_3372:
        /*00d4*/ 	.word	0x00000080
        /*00d8*/ 	.word	0x00000001
        /*00dc*/ 	.word	0x00000001


	//----- nvinfo : EIATTR_CRS_STACK_SIZE
	.align		4
.L_3373:
        /*00e0*/ 	.byte	0x04, 0x1e
        /*00e2*/ 	.short	(.L_3375 - .L_3374)
.L_3374:
        /*00e4*/ 	.word	0x00000000


	//----- nvinfo : EIATTR_CBANK_PARAM_SIZE
	.align		4
.L_3375:
        /*00e8*/ 	.byte	0x03, 0x19
        /*00ea*/ 	.short	0x0290


	//----- nvinfo : EIATTR_PARAM_CBANK
	.align		4
        /*00ec*/ 	.byte	0x04, 0x0a
        /*00ee*/ 	.short	(.L_3377 - .L_3376)
	.align		4
.L_3376:
        /*00f0*/ 	.word	index@(.nv.constant0._ZN2at6native18elementwise_kernelILi128ELi4EZNS0_15gpu_kernel_implINS0_13BinaryFunctorIfffZZZNS0_16fmod_kernel_cudaERNS_18TensorIteratorBaseEENKUlvE0_clEvENKUlvE0_clEvEUlffE_EEEEvS5_RKT_EUliE_EEviT1_)
        /*00f4*/ 	.short	0x0210
        /*00f6*/ 	.short	0x0290


	//----- nvinfo : EIATTR_SW_WAR
	.align		4
.L_3377:
        /*00f8*/ 	.byte	0x04, 0x36
        /*00fa*/ 	.short	(.L_3379 - .L_3378)
.L_3378:
        /*00fc*/ 	.word	0x00000008
.L_3379:


//--------------------- .nv.info._ZN2at6native27unrolled_elementwise_kernelINS0_13BinaryFunctorIfffZZZNS0_16fmod_kernel_cudaERNS_18TensorIteratorBaseEENKUlvE0_clEvENKUlvE0_clEvEUlffE_EESt5arrayIPcLm3EELi4E23TrivialOffsetCalculatorILi2EjESC_ILi1EjENS0_6memory12LoadWithCastILi2EEENSF_13StoreWithCastILi1EEEEEviT_T0_T2_T3_T4_T5_ --------------------------
	.section	.nv.info._ZN2at6native27unrolled_elementwise_kernelINS0_13BinaryFunctorIfffZZZNS0_16fmod_kernel_cudaERNS_18TensorIteratorBaseEENKUlvE0_clEvENKUlvE0_clEvEUlffE_EESt5arrayIPcLm3EELi4E23TrivialOffsetCalculatorILi2EjESC_ILi1EjENS0_6memory12LoadWithCastILi2EEENSF_13StoreWithCastILi1EEEEEviT_T0_T2_T3_T4_T5_,"",@"SHT_CUDA_INFO"
	.sectionflags	@""
	.align	4


	//----- nvinfo : EIATTR_CUDA_API_VERSION
	.align		4
        /*0000*/ 	.byte	0x04, 0x37
        /*0002*/ 	.short	(.L_3381 - .L_3380)
.L_3380:
        /*0004*/ 	.word	0x00000082


	//----- nvinfo : EIATTR_KPARAM_INFO
	.align		4
.L_3381:
        /*0008*/ 	.byte	0x04, 0x17
        /*000a*/ 	.short	(.L_3383 - .L_3382)
.L_3382:
        /*000c*/ 	.word	0x00000000
        /*0010*/ 	.short	0x0006
        /*0012*/ 	.short	0x0030
        /*0014*/ 	.byte	0x00, 0xf0, 0x21, 0x00


	//----- nvinfo : EIATTR_KPARAM_INFO
	.align		4
.L_3383:
        /*0018*/ 	.byte	0x04, 0x17
        /*001a*/ 	.short	(.L_3385 - .L_3384)
.L_3384:
        /*001c*/ 	.word	0x00000000
        /*0020*/ 	.short	0x0005
        /*0022*/ 	.short	0x0024
        /*0024*/ 	.byte	0x00, 0xf0, 0x31, 0x00


	//----- nvinfo : EIATTR_KPARAM_INFO
	.align		4
.L_3385:
        /*0028*/ 	.byte	0x04, 0x17
        /*002a*/ 	.short	(.L_3387 - .L_3386)
.L_3386:
        /*002c*/ 	.word	0x00000000
        /*0030*/ 	.short	0x0004
        /*0032*/ 	.short	0x0021
        /*0034*/ 	.byte	0x00, 0xf0, 0x05, 0x00


	//----- nvinfo : EIATTR_KPARAM_INFO
	.align		4
.L_3387:
        /*0038*/ 	.byte	0x04, 0x17
        /*003a*/ 	.short	(.L_3389 - .L_3388)
.L_3388:
        /*003c*/ 	.word	0x00000000
        /*0040*/ 	.short	0x0003
        /*0042*/ 	.short	0x0020
        /*0044*/ 	.byte	0x00, 0xf0, 0x05, 0x00


	//----- nvinfo : EIATTR_KPARAM_INFO
	.align		4
.L_3389:
        /*0048*/ 	.byte	0x04, 0x17
        /*004a*/ 	.short	(.L_3391 - .L_3390)
.L_3390:
        /*004c*/ 	.word	0x00000000
        /*0050*/ 	.short	0x0002
        /*0052*/ 	.short	0x0008
        /*0054*/ 	.byte	0x00, 0xf0, 0x61, 0x00


	//----- nvinfo : EIATTR_KPARAM_INFO
	.align		4
.L_3391:
        /*0058*/ 	.byte	0x04, 0x17
        /*005a*/ 	.short	(.L_3393 - .L_3392)
.L_3392:
        /*005c*/ 	.word	0x00000000
        /*0060*/ 	.short	0x0001
        /*0062*/ 	.short	0x0004
        /*0064*/ 	.byte	0x00, 0xf0, 0x05, 0x00


	//----- nvinfo : EIATTR_KPARAM_INFO
	.align		4
.L_3393:
        /*0068*/ 	.byte	0x04, 0x17
        /*006a*/ 	.short	(.L_3395 - .L_3394)
.L_3394:
        /*006c*/ 	.word	0x00000000
        /*0070*/ 	.short	0x0000
        /*0072*/ 	.short	0x0000
        /*0074*/ 	.byte	0x00, 0xf0, 0x11, 0x00


	//----- nvinfo : EIATTR_SPARSE_MMA_MASK
	.align		4
.L_3395:
        /*0078*/ 	.byte	0x03, 0x50
        /*007a*/ 	.short	0x0000


	//----- nvinfo : EIATTR_MAXREG_COUNT
	.align		4
        /*007c*/ 	.byte	0x03, 0x1b
        /*007e*/ 	.short	0x00ff


	//----- nvinfo : EIATTR_EXTERNS
	.align		4
        /*0080*/ 	.byte	0x04, 0x0f
        /*0082*/ 	.short	(.L_3397 - .L_3396)


	//   ....[0]....
	.align		4
.L_3396:
        /*0084*/ 	.word	index@(__assertfail)


	//----- nvinfo : EIATTR_MERCURY_ISA_VERSION
	.align		4
.L_3397:
        /*0088*/ 	.byte	0x03, 0x5f
        /*008a*/ 	.short	0x0101


	//----- nvinfo : EIATTR_SYSCALL_OFFSETS
	.align		4
        /*008c*/ 	.byte	0x04, 0x46
        /*008e*/ 	.short	(.L_3399 - .L_3398)


	//   ....[0]....
.L_3398:
        /*0090*/ 	.word	0x00000ea0


	//   ....[1]....
        /*0094*/ 	.word	0x00001cd0


	//   ....[2]....
        /*0098*/ 	.word	0x00002b80


	//   ....[3]....
        /*009c*/ 	.word	0x000039b0


	//   ....[4]....
        /*00a0*/ 	.word	0x00004860


	//   ....[5]....
        /*00a4*/ 	.word	0x000056a0


	//   ....[6]....
        /*00a8*/ 	.word	0x00006540


	//   ....[7]....
        /*00ac*/ 	.word	0x00007350


	//   ....[8]....
        /*00b0*/ 	.word	0x00009580


	//   ....[9]....
        /*00b4*/ 	.word	0x0000a480


	//   ....[10]....
        /*00b8*/ 	.word	0x0000b340


	//   ....[11]....
        /*00bc*/ 	.word	0x0000c200


	//----- nvinfo : EIATTR_EXIT_INSTR_OFFSETS
	.align		4
.L_3399:
        /*00c0*/ 	.byte	0x04, 0x1c
        /*00c2*/ 	.short	(.L_3401 - .L_3400)


	//   ....[0]....
.L_3400:
        /*00c4*/ 	.word	0x0000b3e0


	//   ....[1]....
        /*00c8*/ 	.word	0x0000b520


	//   ....[2]....
        /*00cc*/ 	.word	0x0000b560


	//   ....[3]....
        /*00d0*/ 	.word	0x0000b5f0


	//   ....[4]....
        /*00d4*/ 	.word	0x0000b620


	//   ....[5]....
        /*00d8*/ 	.word	0x0000b650


	//   ....[6]....
        /*00dc*/ 	.word	0x0000b6d0


	//   ....[7]....
        /*00e0*/ 	.word	0x0000b700


	//   ....[8]....
        /*00e4*/ 	.word	0x0000b790


	//   ....[9]....
        /*00e8*/ 	.word	0x0000b7d0


	//   ....[10]....
        /*00ec*/ 	.word	0x0000b810


	//   ....[11]....
        /*00f0*/ 	.word	0x0000b8d0


	//   ....[12]....
        /*00f4*/ 	.word	0x0000b920


	//   ....[13]....
        /*00f8*/ 	.word	0x0000baa0


	//   ....[14]....
        /*00fc*/ 	.word	0x0000bbf0


	//   ....[15]....
        /*0100*/ 	.word	0x0000bc20


	//   ....[16]....
        /*0104*/ 	.word	0x0000bcd0


	//   ....[17]....
        /*0108*/ 	.word	0x0000be40


	//   ....[18]....
        /*010c*/ 	.word	0x0000bfb0


	//   ....[19]....
        /*0110*/ 	.word	0x0000c100


	//   ....[20]....
        /*0114*/ 	.word	0x0000c210


	//   ....[21]....
        /*0118*/ 	.word	0x0000c240


	//   ....[22]....
        /*011c*/ 	.word	0x0000c270


	//----- nvinfo : EIATTR_MAX_THREADS
	.align		4
.L_3401:
        /*0120*/ 	.byte	0x04, 0x05
        /*0122*/ 	.short	(.L_3403 - .L_3402)
.L_3402:
        /*0124*/ 	.word	0x00000080
        /*0128*/ 	.word	0x00000001
        /*012c*/ 	.word	0x00000001


	//----- nvinfo : EIATTR_CRS_STACK_SIZE
	.align		4
.L_3403:
        /*0130*/ 	.byte	0x04, 0x1e
        /*0132*/ 	.short	(.L_3405 - .L_3404)
.L_3404:
        /*0134*/ 	.word	0x00000000


	//----- nvinfo : EIATTR_CBANK_PARAM_SIZE
	.align		4
.L_3405:
        /*0138*/ 	.byte	0x03, 0x19
        /*013a*/ 	.short	0x0038


	//----- nvinfo : EIATTR_PARAM_CBANK
	.align		4
        /*013c*/ 	.byte	0x04, 0x0a
        /*013e*/ 	.short	(.L_3407 - .L_3406)
	.align		4
.L_3406:
        /*0140*/ 	.word	index@(.nv.constant0._ZN2at6native27unrolled_elementwise_kernelINS0_13BinaryFunctorIfffZZZNS0_16fmod_kernel_cudaERNS_18TensorIteratorBaseEENKUlvE0_clEvENKUlvE0_clEvEUlffE_EESt5arrayIPcLm3EELi4E23TrivialOffsetCalculatorILi2EjESC_ILi1EjENS0_6memory12LoadWithCastILi2EEENSF_13StoreWithCastILi1EEEEEviT_T0_T2_T3_T4_T5_)
        /*0144*/ 	.short	0x0210
        /*0146*/ 	.short	0x0038


	//----- nvinfo : EIATTR_SW_WAR
	.align		4
.L_3407:
        /*0148*/ 	.byte	0x04, 0x36
        /*014a*/ 	.short	(.L_3409 - .L_3408)
.L_3408:
        /*014c*/ 	.word	0x00000008
.L_3409:


//--------------------- .nv.info._ZN2at6native18elementwise_kernelILi128ELi2EZNS0_22gpu_kernel_impl_nocastINS0_13BinaryFunctorIfffZZZNS0_16fmod_kernel_cudaERNS_18TensorIteratorBaseEENKUlvE0_clEvENKUlvE0_clEvEUlffE_EEEEvS5_RKT_EUliE_EEviT1_ --------------------------
	.section	.nv.info._ZN2at6native18elementwise_kernelILi128ELi2EZNS0_22gpu_kernel_impl_nocastINS0_13BinaryFunctorIfffZZZNS0_16fmod_kernel_cudaERNS_18TensorIteratorBaseEENKUlvE0_clEvENKUlvE0_clEvEUlffE_EEEEvS5_RKT_EUliE_EEviT1_,"",@"SHT_CUDA_INFO"
	.sectionflags	@""
	.align	4


	//----- nvinfo : EIATTR_CUDA_API_VERSION
	.align		4
        /*0000*/ 	.byte	0x04, 0x37
        /*0002*/ 	.short	(.L_3411 - .L_3410)
.L_3410:
        /*0004*/ 	.word	0x00000082


	//----- nvinfo : EIATTR_KPARAM_INFO
	.align		4
.L_3411:
        /*0008*/ 	.byte	0x04, 0x17
        /*000a*/ 	.short	(.L_3413 - .L_3412)
.L_3412:
        /*000c*/ 	.word	0x00000000
        /*0010*/ 	.short	0x0001
        /*0012*/ 	.short	0x0008
        /*0014*/ 	.byte	0x00, 0xf0, 0x21, 0x0a


	//----- nvinfo : EIATTR_KPARAM_INFO
	.align		4
.L_3413:
        /*0018*/ 	.byte	0x04, 0x17
        /*001a*/ 	.short	(.L_3415 - .L_3414)
.L_3414:
        /*001c*/ 	.word	0x00000000
        /*0020*/ 	.short	0x0000
        /*0022*/ 	.short	0x0000
        /*0024*/ 	.byte	0x00, 0xf0, 0x11, 0x00


	//----- nvinfo : EIATTR_SPARSE_MMA_MASK
	.align		4
.L_3415:
        /*0028*/ 	.byte	0x03, 0x50
        /*002a*/ 	.short	0x0000


	//----- nvinfo : EIATTR_MAXREG_COUNT
	.align		4
        /*002c*/ 	.byte	0x03, 0x1b
        /*002e*/ 	.short	0x0080


	//----- nvinfo : EIATTR_MERCURY_ISA_VERSION
	.align		4
        /*0030*/ 	.byte	0x03, 0x5f
        /*0032*/ 	.short	0x0101


	//----- nvinfo : EIATTR_EXIT_INSTR_OFFSETS
	.align		4
        /*0034*/ 	.byte	0x04, 0x1c
        /*0036*/ 	.short	(.L_3417 - .L_3416)


	//   ....[0]....
.L_3416:
        /*0038*/ 	.word	0x00001bd0


	//   ....[1]....
        /*003c*/ 	.word	0x000036f0


	//----- nvinfo : EIATTR_MAX_THREADS
	.align		4
.L_3417:
        /*0040*/ 	.byte	0x04, 0x05
        /*0042*/ 	.short	(.L_3419 - .L_3418)
.L_3418:
        /*0044*/ 	.word	0x00000080
        /*0048*/ 	.word	0x00000001
        /*004c*/ 	.word	0x00000001


	//----- nvinfo : EIATTR_CRS_STACK_SIZE
	.align		4
.L_3419:
        /*0050*/ 	.byte	0x04, 0x1e
        /*0052*/ 	.short	(.L_3421 - .L_3420)
.L_3420:
        /*0054*/ 	.word	0x00000000


	//----- nvinfo : EIATTR_CBANK_PARAM_SIZE
	.align		4
.L_3421:
        /*0058*/ 	.byte	0x03, 0x19
        /*005a*/ 	.short	0x0290


	//----- nvinfo : EIATTR_PARAM_CBANK
	.align		4
        /*005c*/ 	.byte	0x04, 0x0a
        /*005e*/ 	.short	(.L_3423 - .L_3422)
	.align		4
.L_3422:
        /*0060*/ 	.word	index@(.nv.constant0._ZN2at6native18elementwise_kernelILi128ELi2EZNS0_22gpu_kernel_impl_nocastINS0_13BinaryFunctorIfffZZZNS0_16fmod_kernel_cudaERNS_18TensorIteratorBaseEENKUlvE0_clEvENKUlvE0_clEvEUlffE_EEEEvS5_RKT_EUliE_EEviT1_)
        /*0064*/ 	.short	0x0210
        /*0066*/ 	.short	0x0290


	//----- nvinfo : EIATTR_SW_WAR
	.align		4
.L_3423:
        /*0068*/ 	.byte	0x04, 0x36
        /*006a*/ 	.short	(.L_3425 - .L_3424)
.L_3424:
        /*006c*/ 	.word	0x00000008
.L_3425:


//--------------------- .nv.info._ZN2at6native27unrolled_elementwise_kernelINS0_13BinaryFunctorIfffZZZNS0_16fmod_kernel_cudaERNS_18TensorIteratorBaseEENKUlvE0_clEvENKUlvE0_clEvEUlffE_EESt5arrayIPcLm3EELi4E23TrivialOffsetCalculatorILi2EjESC_ILi1EjENS0_6memory15LoadWithoutCastENSF_16StoreWithoutCastEEEviT_T0_T2_T3_T4_T5_ --------------------------
	.section	.nv.info._ZN2at6native27unrolled_elementwise_kernelINS0_13BinaryFunctorIfffZZZNS0_16fmod_kernel_cudaERNS_18TensorIteratorBaseEENKUlvE0_clEvENKUlvE0_clEvEUlffE_EESt5arrayIPcLm3EELi4E23TrivialOffsetCalculatorILi2EjESC_ILi1EjENS0_6memory15LoadWithoutCastENSF_16StoreWithoutCastEEEviT_T0_T2_T3_T4_T5_,"",@"SHT_CUDA_INFO"
	.sectionflags	@""
	.align	4


	//----- nvinfo : EIATTR_CUDA_API_VERSION
	.align		4
        /*0000*/ 	.byte	0x04, 0x37
        /*0002*/ 	.short	(.L_3427 - .L_3426)
.L_3426:
        /*0004*/ 	.word	0x00000082


	//----- nvinfo : EIATTR_KPARAM_INFO
	.align		4
.L_3427:
        /*0008*/ 	.byte	0x04, 0x17
        /*000a*/ 	.short	(.L_3429 - .L_3428)
.L_3428:
        /*000c*/ 	.word	0x00000000
        /*0010*/ 	.short	0x0006
        /*0012*/ 	.short	0x0023
        /*0014*/ 	.byte	0x00, 0xf0, 0x05, 0x00


	//----- nvinfo : EIATTR_KPARAM_INFO
	.align		4
.L_3429:
        /*0018*/ 	.byte	0x04, 0x17
        /*001a*/ 	.short	(.L_3431 - .L_3430)
.L_3430:
        /*001c*/ 	.word	0x00000000
        /*0020*/ 	.short	0x0005
        /*0022*/ 	.short	0x0022
        /*0024*/ 	.byte	0x00, 0xf0, 0x05, 0x00


	//----- nvinfo : EIATTR_KPARAM_INFO
	.align		4
.L_3431:
        /*0028*/ 	.byte	0x04, 0x17
        /*002a*/ 	.short	(.L_3433 - .L_3432)
.L_3432:
        /*002c*/ 	.word	0x00000000
        /*0030*/ 	.short	0x0004
        /*0032*/ 	.short	0x0021
        /*0034*/ 	.byte	0x00, 0xf0, 0x05, 0x00


	//----- nvinfo : EIATTR_KPARAM_INFO
	.align		4
.L_3433:
        /*0038*/ 	.byte	0x04, 0x17
        /*003a*/ 	.short	(.L_3435 - .L_3434)
.L_3434:
        /*003c*/ 	.word	0x00000000
        /*0040*/ 	.short	0x0003
        /*0042*/ 	.short	0x0020
        /*0044*/ 	.byte	0x00, 0xf0, 0x05, 0x00


	//----- nvinfo : EIATTR_KPARAM_INFO
	.align		4
.L_3435:
        /*0048*/ 	.byte	0x04, 0x17
        /*004a*/ 	.short	(.L_3437 - .L_3436)
.L_3436:
        /*004c*/ 	.word	0x00000000
        /*0050*/ 	.short	0x0002
        /*0052*/ 	.short	0x0008
        /*0054*/ 	.byte	0x00, 0xf0, 0x61, 0x00


	//----- nvinfo : EIATTR_KPARAM_INFO
	.align		4
.L_3437:
        /*0058*/ 	.byte	0x04, 0x17
        /*005a*/ 	.short	(.L_3439 - .L_3438)
.L_3438:
        /*005c*/ 	.word	0x00000000
        /*0060*/ 	.short	0x0001
        /*0062*/ 	.short	0x0004
        /*0064*/ 	.byte	0x00, 0xf0, 0x05, 0x00


	//----- nvinfo : EIATTR_KPARAM_INFO
	.align		4
.L_3439:
        /*0068*/ 	.byte	0x04, 0x17
        /*006a*/ 	.short	(.L_3441 - .L_3440)
.L_3440:
        /*006c*/ 	.word	0x00000000
        /*0070*/ 	.short	0x0000
        /*0072*/ 	.short	0x0000
        /*0074*/ 	.byte	0x00, 0xf0, 0x11, 0x00


	//----- nvinfo : EIATTR_SPARSE_MMA_MASK
	.align		4
.L_3441:
        /*0078*/ 	.byte	0x03, 0x50
        /*007a*/ 	.short	0x0000


	//----- nvinfo : EIATTR_MAXREG_COUNT
	.align		4
        /*007c*/ 	.byte	0x03, 0x1b
        /*007e*/ 	.short	0x00ff


	//----- nvinfo : EIATTR_MERCURY_ISA_VERSION
	.align		4
        /*0080*/ 	.byte	0x03, 0x5f
        /*0082*/ 	.short	0x0101


	//----- nvinfo : EIATTR_EXIT_INSTR_OFFSETS
	.align		4
        /*0084*/ 	.byte	0x04, 0x1c
        /*0086*/ 	.short	(.L_3443 - .L_3442)


	//   ....[0]....
.L_3442:
        /*0088*/ 	.word	0x000016d0


	//   ....[1]....
        /*008c*/ 	.word	0x00001720


	//----- nvinfo : EIATTR_MAX_THREADS
	.align		4
.L_3443:
        /*0090*/ 	.byte	0x04, 0x05
        /*0092*/ 	.short	(.L_3445 - .L_3444)
.L_3444:
        /*0094*/ 	.word	0x00000080
        /*0098*/ 	.word	0x00000001
        /*009c*/ 	.word	0x00000001


	//----- nvinfo : EIATTR_CRS_STACK_SIZE
	.align		4
.L_3445:
        /*00a0*/ 	.byte	0x04, 0x1e
        /*00a2*/ 	.short	(.L_3447 - .L_3446)
.L_3446:
        /*00a4*/ 	.word	0x00000000


	//----- nvinfo : EIATTR_CBANK_PARAM_SIZE
	.align		4
.L_3447:
        /*00a8*/ 	.byte	0x03, 0x19
        /*00aa*/ 	.short	0x0024


	//----- nvinfo : EIATTR_PARAM_CBANK
	.align		4
        /*00ac*/ 	.byte	0x04, 0x0a
        /*00ae*/ 	.short	(.L_3449 - .L_3448)
	.align		4
.L_3448:
        /*00b0*/ 	.word	index@(.nv.constant0._ZN2at6native27unrolled_elementwise_kernelINS0_13BinaryFunctorIfffZZZNS0_16fmod_kernel_cudaERNS_18TensorIteratorBaseEENKUlvE0_clEvENKUlvE0_clEvEUlffE_EESt5arrayIPcLm3EELi4E23TrivialOffsetCalculatorILi2EjESC_ILi1EjENS0_6memory15LoadWithoutCastENSF_16StoreWithoutCastEEEviT_T0_T2_T3_T4_T5_)
        /*00b4*/ 	.short	0x0210
        /*00b6*/ 	.short	0x0024


	//----- nvinfo : EIATTR_SW_WAR
	.align		4
.L_3449:
        /*00b8*/ 	.byte	0x04, 0x36
        /*00ba*/ 	.short	(.L_3451 - .L_3450)
.L_3450:
        /*00bc*/ 	.word	0x00000008
.L_3451:


//--------------------- .nv.info._ZN2at6native29vectorized_elementwise_kernelILi2ENS0_13BinaryFunctorIfffZZZNS0_16fmod_kernel_cudaERNS_18TensorIteratorBaseEENKUlvE0_clEvENKUlvE0_clEvEUlffE_EESt5arrayIPcLm3EEEEviT0_T1_ --------------------------
	.section	.nv.info._ZN2at6native29vectorized_elementwise_kernelILi2ENS0_13BinaryFunctorIfffZZZNS0_16fmod_kernel_cudaERNS_18TensorIteratorBaseEENKUlvE0_clEvENKUlvE0_clEvEUlffE_EESt5arrayIPcLm3EEEEviT0_T1_,"",@"SHT_CUDA_INFO"
	.sectionflags	@""
	.align	4


	//----- nvinfo : EIATTR_CUDA_API_VERSION
	.align		4
        /*0000*/ 	.byte	0x04, 0x37
        /*0002*/ 	.short	(.L_3453 - .L_3452)
.L_3452:
        /*0004*/ 	.word	0x00000082


	//----- nvinfo : EIATTR_KPARAM_INFO
	.align		4
.L_3453:
        /*0008*/ 	.byte	0x04, 0x17
        /*000a*/ 	.short	(.L_3455 - .L_3454)
.L_3454:
        /*000c*/ 	.word	0x00000000
        /*0010*/ 	.short	0x0002
        /*0012*/ 	.short	0x0008
        /*0014*/ 	.byte	0x00, 0xf0, 0x61, 0x00


	//----- nvinfo : EIATTR_KPARAM_INFO
	.align		4
.L_3455:
        /*0018*/ 	.byte	0x04, 0x17
        /*001a*/ 	.short	(.L_3457 - .L_3456)
.L_3456:
        /*001c*/ 	.word	0x00000000
        /*0020*/ 	.short	0x0001
        /*0022*/ 	.short	0x0004
        /*0024*/ 	.byte	0x00, 0xf0, 0x05, 0x00


	//----- nvinfo : EIATTR_KPARAM_INFO
	.align		4
.L_3457:
        /*0028*/ 	.byte	0x04, 0x17
        /*002a*/ 	.short	(.L_3459 - .L_3458)
.L_3458:
        /*002c*/ 	.word	0x00000000
        /*0030*/ 	.short	0x0000
        /*0032*/ 	.short	0x0000
        /*0034*/ 	.byte	0x00, 0xf0, 0x11, 0x00


	//----- nvinfo : EIATTR_SPARSE_MMA_MASK
	.align		4
.L_3459:
        /*0038*/ 	.byte	0x03, 0x50
        /*003a*/ 	.short	0x0000


	//----- nvinfo : EIATTR_MAXREG_COUNT
	.align		4
        /*003c*/ 	.byte	0x03, 0x1b
        /*003e*/ 	.short	0x00ff


	//----- nvinfo : EIATTR_MERCURY_ISA_VERSION
	.align		4
        /*0040*/ 	.byte	0x03, 0x5f
        /*0042*/ 	.short	0x0101


	//----- nvinfo : EIATTR_EXIT_INSTR_OFFSETS
	.align		4
        /*0044*/ 	.byte	0x04, 0x1c
        /*0046*/ 	.short	(.L_3461 - .L_3460)


	//   ....[0]....
.L_3460:
        /*0048*/ 	.word	0x00002450


	//   ....[1]....
        /*004c*/ 	.word	0x00005210


	//   ....[2]....
        /*0050*/ 	.word	0x00005260


	//----- nvinfo : EIATTR_MAX_THREADS
	.align		4
.L_3461:
        /*0054*/ 	.byte	0x04, 0x05
        /*0056*/ 	.short	(.L_3463 - .L_3462)
.L_3462:
        /*0058*/ 	.word	0x00000080
        /*005c*/ 	.word	0x00000001
        /*0060*/ 	.word	0x00000001


	//----- nvinfo : EIATTR_CRS_STACK_SIZE
	.align		4
.L_3463:
        /*0064*/ 	.byte	0x04, 0x1e
        /*0066*/ 	.short	(.L_3465 - .L_3464)
.L_3464:
        /*0068*/ 	.word	0x00000000


	//----- nvinfo : EIATTR_CBANK_PARAM_SIZE
	.align		4
.L_3465:
        /*006c*/ 	.byte	0x03, 0x19
        /*006e*/ 	.short	0x0020


	//----- nvinfo : EIATTR_PARAM_CBANK
	.align		4
        /*0070*/ 	.byte	0x04, 0x0a
        /*0072*/ 	.short	(.L_3467 - .L_3466)
	.align		4
.L_3466:
        /*0074*/ 	.word	index@(.nv.constant0._ZN2at6native29vectorized_elementwise_kernelILi2ENS0_13BinaryFunctorIfffZZZNS0_16fmod_kernel_cudaERNS_18TensorIteratorBaseEENKUlvE0_clEvENKUlvE0_clEvEUlffE_EESt5arrayIPcLm3EEEEviT0_T1_)
        /*0078*/ 	.short	0x0210
        /*007a*/ 	.short	0x0020


	//----- nvinfo : EIATTR_SW_WAR
	.align		4
.L_3467:
        /*007c*/ 	.byte	0x04, 0x36
        /*007e*/ 	.short	(.L_3469 - .L_3468)
.L_3468:
        /*0080*/ 	.word	0x00000008
.L_3469:


//--------------------- .nv.info._ZN2at6native29vectorized_elementwise_kernelILi4ENS0_13BinaryFunctorIfffZZZNS0_16fmod_kernel_cudaERNS_18TensorIteratorBaseEENKUlvE0_clEvENKUlvE0_clEvEUlffE_EESt5arrayIPcLm3EEEEviT0_T1_ --------------------------
	.section	.nv.info._ZN2at6native29vectorized_elementwise_kernelILi4ENS0_13BinaryFunctorIfffZZZNS0_16fmod_kernel_cudaERNS_18TensorIteratorBaseEENKUlvE0_clEvENKUlvE0_clEvEUlffE_EESt5arrayIPcLm3EEEEviT0_T1_,"",@"SHT_CUDA_INFO"
	.sectionflags	@""
	.align	4


	//----- nvinfo : EIATTR_CUDA_API_VERSION
	.align		4
        /*0000*/ 	.byte	0x04, 0x37
        /*0002*/ 	.short	(.L_3471 - .L_3470)
.L_3470:
        /*0004*/ 	.word	0x00000082


	//----- nvinfo : EIATTR_KPARAM_INFO
	.align		4
.L_3471:
        /*0008*/ 	.byte	0x04, 0x17
        /*000a*/ 	.short	(.L_3473 - .L_3472)
.L_3472:
        /*000c*/ 	.word	0x00000000
        /*0010*/ 	.short	0x0002
        /*0012*/ 	.short	0x0008
        /*0014*/ 	.byte	0x00, 0xf0, 0x61, 0x00


	//----- nvinfo : EIATTR_KPARAM_INFO
	.align		4
.L_3473:
        /*0018*/ 	.byte	0x04, 0x17
        /*001a*/ 	.short	(.L_3475 - .L_3474)
.L_3474:
        /*001c*/ 	.word	0x00000000
        /*0020*/ 	.short	0x0001
        /*0022*/ 	.short	0x0004
        /*0024*/ 	.byte	0x00, 0xf0, 0x05, 0x00


	//----- nvinfo : EIATTR_KPARAM_INFO
	.align		4
.L_3475:
        /*0028*/ 	.byte	0x04, 0x17
        /*002a*/ 	.short	(.L_3477 - .L_3476)
.L_3476:
        /*002c*/ 	.word	0x00000000
        /*0030*/ 	.short	0x0000
        /*0032*/ 	.short	0x0000
        /*0034*/ 	.byte	0x00, 0xf0, 0x11, 0x00


	//----- nvinfo : EIATTR_SPARSE_MMA_MASK
	.align		4
.L_3477:
        /*0038*/ 	.byte	0x03, 0x50
        /*003a*/ 	.short	0x0000


	//----- nvinfo : EIATTR_MAXREG_COUNT
	.align		4
        /*003c*/ 	.byte	0x03, 0x1b
        /*003e*/ 	.short	0x00ff


	//----- nvinfo : EIATTR_MERCURY_ISA_VERSION
	.align		4
        /*0040*/ 	.byte	0x03, 0x5f
        /*0042*/ 	.short	0x0101


	//----- nvinfo : EIATTR_EXIT_INSTR_OFFSETS
	.align		4
        /*0044*/ 	.byte	0x04, 0x1c
        /*0046*/ 	.short	(.L_3479 - .L_3478)


	//   ....[0]....
.L_3478:
        /*0048*/ 	.word	0x000023e0


	//   ....[1]....
        /*004c*/ 	.word	0x000051a0


	//   ....[2]....
        /*0050*/ 	.word	0x000051f0


	//----- nvinfo : EIATTR_MAX_THREADS
	.align		4
.L_3479:
        /*0054*/ 	.byte	0x04, 0x05
        /*0056*/ 	.short	(.L_3481 - .L_3480)
.L_3480:
        /*0058*/ 	.word	0x00000080
        /*005c*/ 	.word	0x00000001
        /*0060*/ 	.word	0x00000001


	//----- nvinfo : EIATTR_CRS_STACK_SIZE
	.align		4
.L_3481:
        /*0064*/ 	.byte	0x04, 0x1e
        /*0066*/ 	.short	(.L_3483 - .L_3482)
.L_3482:
        /*0068*/ 	.word	0x00000000


	//----- nvinfo : EIATTR_CBANK_PARAM_SIZE
	.align		4
.L_3483:
        /*006c*/ 	.byte	0x03, 0x19
        /*006e*/ 	.short	0x0020


	//----- nvinfo : EIATTR_PARAM_CBANK
	.align		4
        /*0070*/ 	.byte	0x04, 0x0a
        /*0072*/ 	.short	(.L_3485 - .L_3484)
	.align		4
.L_3484:
        /*0074*/ 	.word	index@(.nv.constant0._ZN2at6native29vectorized_elementwise_kernelILi4ENS0_13BinaryFunctorIfffZZZNS0_16fmod_kernel_cudaERNS_18TensorIteratorBaseEENKUlvE0_clEvENKUlvE0_clEvEUlffE_EESt5arrayIPcLm3EEEEviT0_T1_)
        /*0078*/ 	.short	0x0210
        /*007a*/ 	.short	0x0020


	//----- nvinfo : EIATTR_SW_WAR
	.align		4
.L_3485:
        /*007c*/ 	.byte	0x04, 0x36
        /*007e*/ 	.short	(.L_3487 - .L_3486)
.L_3486:
        /*0080*/ 	.word	0x00000008
.L_3487:


//--------------------- .nv.info._ZN2at6native29vectorized_elementwise_kernelILi8ENS0_13BinaryFunctorIfffZZZNS0_16fmod_kernel_cudaERNS_18TensorIteratorBaseEENKUlvE0_clEvENKUlvE0_clEvEUlffE_EESt5arrayIPcLm3EEEEviT0_T1_ --------------------------
	.section	.nv.info._ZN2at6native29vectorized_elementwise_kernelILi8ENS0_13BinaryFunctorIfffZZZNS0_16fmod_kernel_cudaERNS_18TensorIteratorBaseEENKUlvE0_clEvENKUlvE0_clEvEUlffE_EESt5arrayIPcLm3EEEEviT0_T1_,"",@"SHT_CUDA_INFO"
	.sectionflags	@""
	.align	4


	//----- nvinfo : EIATTR_CUDA_API_VERSION
	.align		4
        /*0000*/ 	.byte	0x04, 0x37
        /*0002*/ 	.short	(.L_3489 - .L_3488)
.L_3488:
        /*0004*/ 	.word	0x00000082


	//----- nvinfo : EIATTR_KPARAM_INFO
	.align		4
.L_3489:
        /*0008*/ 	.byte	0x04, 0x17
        /*000a*/ 	.short	(.L_3491 - .L_3490)
.L_3490:
        /*000c*/ 	.word	0x00000000
        /*0010*/ 	.short	0x0002
        /*0012*/ 	.short	0x0008
        /*0014*/ 	.byte	0x00, 0xf0, 0x61, 0x00


	//----- nvinfo : EIATTR_KPARAM_INFO
	.align		4
.L_3491:
        /*0018*/ 	.byte	0x04, 0x17
        /*001a*/ 	.short	(.L_3493 - .L_3492)
.L_3492:
        /*001c*/ 	.word	0x00000000
        /*0020*/ 	.short	0x0001
        /*0022*/ 	.short	0x0004
        /*0024*/ 	.byte	0x00, 0xf0, 0x05, 0x00


	//----- nvinfo : EIATTR_KPARAM_INFO
	.align		4
.L_3493:
        /*0028*/ 	.byte	0x04, 0x17
        /*002a*/ 	.short	(.L_3495 - .L_3494)
.L_3494:
        /*002c*/ 	.word	0x00000000
        /*0030*/ 	.short	0x0000
        /*0032*/ 	.short	0x0000
        /*0034*/ 	.byte	0x00, 0xf0, 0x11, 0x00


	//----- nvinfo : EIATTR_SPARSE_MMA_MASK
	.align		4
.L_3495:
        /*0038*/ 	.byte	0x03, 0x50
        /*003a*/ 	.short	0x0000


	//----- nvinfo : EIATTR_MAXREG_COUNT
	.align		4
        /*003c*/ 	.byte	0x03, 0x1b
        /*003e*/ 	.short	0x00ff


	//----- nvinfo : EIATTR_MERCURY_ISA_VERSION
	.align		4
        /*0040*/ 	.byte	0x03, 0x5f
        /*0042*/ 	.short	0x0101


	//----- nvinfo : EIATTR_EXIT_INSTR_OFFSETS
	.align		4
        /*0044*/ 	.byte	0x04, 0x1c
        /*0046*/ 	.short	(.L_3497 - .L_3496)


	//   ....[0]....
.L_3496:
        /*0048*/ 	.word	0x000023e0


	//   ....[1]....
        /*004c*/ 	.word	0x000051a0


	//   ....[2]....
        /*0050*/ 	.word	0x000051f0


	//----- nvinfo : EIATTR_MAX_THREADS
	.align		4
.L_3497:
        /*0054*/ 	.byte	0x04, 0x05
        /*0056*/ 	.short	(.L_3499 - .L_3498)
.L_3498:
        /*0058*/ 	.word	0x00000080
        /*005c*/ 	.word	0x00000001
        /*0060*/ 	.word	0x00000001


	//----- nvinfo : EIATTR_CRS_STACK_SIZE
	.align		4
.L_3499:
        /*0064*/ 	.byte	0x04, 0x1e
        /*0066*/ 	.short	(.L_3501 - .L_3500)
.L_3500:
        /*0068*/ 	.word	0x00000000


	//----- nvinfo : EIATTR_CBANK_PARAM_SIZE
	.align		4
.L_3501:
        /*006c*/ 	.byte	0x03, 0x19
        /*006e*/ 	.short	0x0020


	//----- nvinfo : EIATTR_PARAM_CBANK
	.align		4
        /*0070*/ 	.byte	0x04, 0x0a
        /*0072*/ 	.short	(.L_3503 - .L_3502)
	.align		4
.L_3502:
        /*0074*/ 	.word	index@(.nv.constant0._ZN2at6native29vectorized_elementwise_kernelILi8ENS0_13BinaryFunctorIfffZZZNS0_16fmod_kernel_cudaERNS_18TensorIteratorBaseEENKUlvE0_clEvENKUlvE0_clEvEUlffE_EESt5arrayIPcLm3EEEEviT0_T1_)
        /*0078*/ 	.short	0x0210
        /*007a*/ 	.short	0x0020


	//----- nvinfo : EIATTR_SW_WAR
	.align		4
.L_3503:
        /*007c*/ 	.byte	0x04, 0x36
        /*007e*/ 	.short	(.L_3505 - .L_3504)
.L_3504:
        /*0080*/ 	.word	0x00000008
.L_3505:


//--------------------- .nv.info._ZN2at6native18elementwise_kernelILi128ELi4EZNS0_15gpu_kernel_implINS0_13BUnaryFunctorIfffZZZNS0_16fmod_kernel_cudaERNS_18TensorIteratorBaseEENKUlvE0_clEvENKUlvE0_clEvEUlffE_EEEEvS5_RKT_EUliE_EEviT1_ --------------------------
	.section	.nv.info._ZN2at6native18elementwise_kernelILi128ELi4EZNS0_15gpu_kernel_implINS0_13BUnaryFunctorIfffZZZNS0_16fmod_kernel_cudaERNS_18TensorIteratorBaseEENKUlvE0_clEvENKUlvE0_clEvEUlffE_EEEEvS5_RKT_EUliE_EEviT1_,"",@"SHT_CUDA_INFO"
	.sectionflags	@""
	.align	4


	//----- nvinfo : EIATTR_CUDA_API_VERSION
	.align		4
        /*0000*/ 	.byte	0x04, 0x37
        /*0002*/ 	.short	(.L_3507 - .L_3506)
.L_3506:
        /*0004*/ 	.word	0x00000082


	//----- nvinfo : EIATTR_KPARAM_INFO
	.align		4
.L_3507:
        /*0008*/ 	.byte	0x04, 0x17
        /*000a*/ 	.short	(.L_3509 - .L_3508)
.L_3508:
        /*000c*/ 	.word	0x00000000
        /*0010*/ 	.short	0x0001
        /*0012*/ 	.short	0x0008
        /*0014*/ 	.byte	0x00, 0xf0, 0x81, 0x08


	//----- nvinfo : EIATTR_KPARAM_INFO
	.align		4
.L_3509:
        /*0018*/ 	.byte	0x04, 0x17
        /*001a*/ 	.short	(.L_3511 - .L_3510)
.L_3510:
        /*001c*/ 	.word	0x00000000
        /*0020*/ 	.short	0x0000
        /*0022*/ 	.short	0x0000
        /*0024*/ 	.byte	0x00, 0xf0, 0x11, 0x00


	//----- nvinfo : EIATTR_SPARSE_MMA_MASK
	.align		4
.L_3511:
        /*0028*/ 	.byte	0x03, 0x50
        /*002a*/ 	.short	0x0000


	//----- nvinfo : EIATTR_MAXREG_COUNT
	.align		4
        /*002c*/ 	.byte	0x03, 0x1b
        /*002e*/ 	.short	0x0080


	//----- nvinfo : EIATTR_EXTERNS
	.align		4
        /*0030*/ 	.byte	0x04, 0x0f
        /*0032*/ 	.short	(.L_3513 - .L_3512)


	//   ....[0]....
	.align		4
.L_3512:
        /*0034*/ 	.word	index@(__assertfail)


	//----- nvinfo : EIATTR_MERCURY_ISA_VERSION
	.align		4
.L_3513:
        /*0038*/ 	.byte	0x03, 0x5f
        /*003a*/ 	.short	0x0101


	//----- nvinfo : EIATTR_SYSCALL_OFFSETS
	.align		4
        /*003c*/ 	.byte	0x04, 0x46
        /*003e*/ 	.short	(.L_3515 - .L_3514)


	//   ....[0]....
.L_3514:
        /*0040*/ 	.word	0x00002140


	//   ....[1]....
        /*0044*/ 	.word	0x000033e0


	//   ....[2]....
        /*0048*/ 	.word	0x00005570


	//   ....[3]....
        /*004c*/ 	.word	0x00006810


	//   ....[4]....
        /*0050*/ 	.word	0x00008990


	//   ....[5]....
        /*0054*/ 	.word	0x00009c30


	//   ....[6]....
        /*0058*/ 	.word	0x0000bda0


	//   ....[7]....
        /*005c*/ 	.word	0x0000d040


	//----- nvinfo : EIATTR_EXIT_INSTR_OFFSETS
	.align		4
.L_3515:
        /*0060*/ 	.byte	0x04, 0x1c
        /*0062*/ 	.short	(.L_3517 - .L_3516)


	//   ....[0]....
.L_3516:
        /*0064*/ 	.word	0x00009ce0


	//   ....[1]....
        /*0068*/ 	.word	0x0000c360


	//   ....[2]....
        /*006c*/ 	.word	0x0000c3a0


	//   ....[3]....
        /*0070*/ 	.word	0x0000c430


	//   ....[4]....
        /*0074*/ 	.word	0x0000c460


	//   ....[5]....
        /*0078*/ 	.word	0x0000c490


	//   ....[6]....
        /*007c*/ 	.word	0x0000c510


	//   ....[7]....
        /*0080*/ 	.word	0x0000c540


	//   ....[8]....
        /*0084*/ 	.word	0x0000c5d0


	//   ....[9]....
        /*0088*/ 	.word	0x0000c610


	//   ....[10]....
        /*008c*/ 	.word	0x0000c650


	//   ....[11]....
        /*0090*/ 	.word	0x0000c710


	//   ....[12]....
        /*0094*/ 	.word	0x0000c760


	//   ....[13]....
        /*0098*/ 	.word	0x0000c8e0


	//   ....[14]....
        /*009c*/ 	.word	0x0000ca30


	//   ....[15]....
        /*00a0*/ 	.word	0x0000ca60


	//   ....[16]....
        /*00a4*/ 	.word	0x0000cb10


	//   ....[17]....
        /*00a8*/ 	.word	0x0000cc80


	//   ....[18]....
        /*00ac*/ 	.word	0x0000cdf0


	//   ....[19]....
        /*00b0*/ 	.word	0x0000cf40


	//   ....[20]....
        /*00b4*/ 	.word	0x0000d050


	//   ....[21]....
        /*00b8*/ 	.word	0x0000d080


	//   ....[22]....
        /*00bc*/ 	.word	0x0000d0b0


	//----- nvinfo : EIATTR_MAX_THREADS
	.align		4
.L_3517:
        /*00c0*/ 	.byte	0x04, 0x05
        /*00c2*/ 	.short	(.L_3519 - .L_3518)
.L_3518:
        /*00c4*/ 	.word	0x00000080
        /*00c8*/ 	.word	0x00000001
        /*00cc*/ 	.word	0x00000001


	//----- nvinfo : EIATTR_CRS_STACK_SIZE
	.align		4
.L_3519:
        /*00d0*/ 	.byte	0x04, 0x1e
        /*00d2*/ 	.short	(.L_3521 - .L_3520)
.L_3520:
        /*00d4*/ 	.word	0x00000000


	//----- nvinfo : EIATTR_CBANK_PARAM_SIZE
	.align		4
.L_3521:
        /*00d8*/ 	.byte	0x03, 0x19
        /*00da*/ 	.short	0x0228


	//----- nvinfo : EIATTR_PARAM_CBANK
	.align		4
        /*00dc*/ 	.byte	0x04, 0x0a
        /*00de*/ 	.short	(.L_3523 - .L_3522)
	.align		4
.L_3522:
        /*00e0*/ 	.word	index@(.nv.constant0._ZN2at6native18elementwise_kernelILi128ELi4EZNS0_15gpu_kernel_implINS0_13BUnaryFunctorIfffZZZNS0_16fmod_kernel_cudaERNS_18TensorIteratorBaseEENKUlvE0_clEvENKUlvE0_clEvEUlffE_EEEEvS5_RKT_EUliE_EEviT1_)
        /*00e4*/ 	.short	0x0210
        /*00e6*/ 	.short	0x0228


	//----- nvinfo : EIATTR_SW_WAR
	.align		4
.L_3523:
        /*00e8*/ 	.byte	0x04, 0x36
        /*00ea*/ 	.short	(.L_3525 - .L_3524)
.L_3524:
        /*00ec*/ 	.word	0x00000008
.L_3525:


//--------------------- .nv.info._ZN2at6native27unrolled_elementwise_kernelINS0_13BUnaryFunctorIfffZZZNS0_16fmod_kernel_cudaERNS_18TensorIteratorBaseEENKUlvE0_clEvENKUlvE0_clEvEUlffE_EESt5arrayIPcLm2EELi4E23TrivialOffsetCalculatorILi1EjESD_NS0_6memory12LoadWithCastILi1EEENSE_13StoreWithCastILi1EEEEEviT_T0_T2_T3_T4_T5_ --------------------------
	.section	.nv.info._ZN2at6native27unrolled_elementwise_kernelINS0_13BUnaryFunctorIfffZZZNS0_16fmod_kernel_cudaERNS_18TensorIteratorBaseEENKUlvE0_clEvENKUlvE0_clEvEUlffE_EESt5arrayIPcLm2EELi4E23TrivialOffsetCalculatorILi1EjESD_NS0_6memory12LoadWithCastILi1EEENSE_13StoreWithCastILi1EEEEEviT_T0_T2_T3_T4_T5_,"",@"SHT_CUDA_INFO"
	.sectionflags	@""
	.align	4


	//----- nvinfo : EIATTR_CUDA_API_VERSION
	.align		4
        /*0000*/ 	.byte	0x04, 0x37
        /*0002*/ 	.short	(.L_3527 - .L_3526)
.L_3526:
        /*0004*/ 	.word	0x00000082


	//----- nvinfo : EIATTR_KPARAM_INFO
	.align		4
.L_3527:
        /*0008*/ 	.byte	0x04, 0x17
        /*000a*/ 	.short	(.L_3529 - .L_3528)
.L_3528:
        /*000c*/ 	.word	0x00000000
        /*0010*/ 	.short	0x0006
        /*0012*/ 	.short	0x002c
        /*0014*/ 	.byte	0x00, 0xf0, 0x21, 0x00


	//----- nvinfo : EIATTR_KPARAM_INFO
	.align		4
.L_3529:
        /*0018*/ 	.byte	0x04, 0x17
        /*001a*/ 	.short	(.L_3531 - .L_3530)
.L_3530:
        /*001c*/ 	.word	0x00000000
        /*0020*/ 	.short	0x0005
        /*0022*/ 	.short	0x0024
        /*0024*/ 	.byte	0x00, 0xf0, 0x21, 0x00


	//----- nvinfo : EIATTR_KPARAM_INFO
	.align		4
.L_3531:
        /*0028*/ 	.byte	0x04, 0x17
        /*002a*/ 	.short	(.L_3533 - .L_3532)
.L_3532:
        /*002c*/ 	.word	0x00000000
        /*0030*/ 	.short	0x0004
        /*0032*/ 	.short	0x0021
        /*0034*/ 	.byte	0x00, 0xf0, 0x05, 0x00


	//----- nvinfo : EIATTR_KPARAM_INFO
	.align		4
.L_3533:
        /*0038*/ 	.byte	0x04, 0x17
        /*003a*/ 	.short	(.L_3535 - .L_3534)
.L_3534:
        /*003c*/ 	.word	0x00000000
        /*0040*/ 	.short	0x0003
        /*0042*/ 	.short	0x0020
        /*0044*/ 	.byte	0x00, 0xf0, 0x05, 0x00


	//----- nvinfo : EIATTR_KPARAM_INFO
	.align		4
.L_3535:
        /*0048*/ 	.byte	0x04, 0x17
        /*004a*/ 	.short	(.L_3537 - .L_3536)
.L_3536:
        /*004c*/ 	.word	0x00000000
        /*0050*/ 	.short	0x0002
        /*0052*/ 	.short	0x0010
        /*0054*/ 	.byte	0x00, 0xf0, 0x41, 0x00


	//----- nvinfo : EIATTR_KPARAM_INFO
	.align		4
.L_3537:
        /*0058*/ 	.byte	0x04, 0x17
        /*005a*/ 	.short	(.L_3539 - .L_3538)
.L_3538:
        /*005c*/ 	.word	0x00000000
        /*0060*/ 	.short	0x0001
        /*0062*/ 	.short	0x0004
        /*0064*/ 	.byte	0x00, 0xf0, 0x21, 0x00


	//----- nvinfo : EIATTR_KPARAM_INFO
	.align		4
.L_3539:
        /*0068*/ 	.byte	0x04, 0x17
        /*006a*/ 	.short	(.L_3541 - .L_3540)
.L_3540:
        /*006c*/ 	.word	0x00000000
        /*0070*/ 	.short	0x0000
        /*0072*/ 	.short	0x0000
        /*0074*/ 	.byte	0x00, 0xf0, 0x11, 0x00


	//----- nvinfo : EIATTR_SPARSE_MMA_MASK
	.align		4
.L_3541:
        /*0078*/ 	.byte	0x03, 0x50
        /*007a*/ 	.short	0x0000


	//----- nvinfo : EIATTR_MAXREG_COUNT
	.align		4
        /*007c*/ 	.byte	0x03, 0x1b
        /*007e*/ 	.short	0x00ff


	//----- nvinfo : EIATTR_EXTERNS
	.align		4
        /*0080*/ 	.byte	0x04, 0x0f
        /*0082*/ 	.short	(.L_3543 - .L_3542)


	//   ....[0]....
	.align		4
.L_3542:
        /*0084*/ 	.word	index@(__assertfail)


	//----- nvinfo : EIATTR_MERCURY_ISA_VERSION
	.align		4
.L_3543:
        /*0088*/ 	.byte	0x03, 0x5f
        /*008a*/ 	.short	0x0101


	//----- nvinfo : EIATTR_SYSCALL_OFFSETS
	.align		4
        /*008c*/ 	.byte	0x04, 0x46
        /*008e*/ 	.short	(.L_3545 - .L_3544)


	//   ....[0]....
.L_3544:
        /*0090*/ 	.word	0x00000e70


	//   ....[1]....
        /*0094*/ 	.word	0x00001d20


	//   ....[2]....
        /*0098*/ 	.word	0x00002be0


	//   ....[3]....
        /*009c*/ 	.word	0x00003a40


	//   ....[4]....
        /*00a0*/ 	.word	0x00005cc0


	//   ....[5]....
        /*00a4*/ 	.word	0x00006bc0


	//   ....[6]....
        /*00a8*/ 	.word	0x00007a80


	//   ....[7]....
        /*00ac*/ 	.word	0x00008940


	//----- nvinfo : EIATTR_EXIT_INSTR_OFFSETS
	.align		4
.L_3545:
        /*00b0*/ 	.byte	0x04, 0x1c
        /*00b2*/ 	.short	(.L_3547 - .L_3546)


	//   ....[0]....
.L_3546:
        /*00b4*/ 	.word	0x00007b20


	//   ....[1]....
        /*00b8*/ 	.word	0x00007c60


	//   ....[2]....
        /*00bc*/ 	.word	0x00007ca0


	//   ....[3]....
        /*00c0*/ 	.word	0x00007d30


	//   ....[4]....
        /*00c4*/ 	.word	0x00007d60


	//   ....[5]....
        /*00c8*/ 	.word	0x00007d90


	//   ....[6]....
        /*00cc*/ 	.word	0x00007e10


	//   ....[7]....
        /*00d0*/ 	.word	0x00007e40


	//   ....[8]....
        /*00d4*/ 	.word	0x00007ed0


	//   ....[9]....
        /*00d8*/ 	.word	0x00007f10


	//   ....[10]....
        /*00dc*/ 	.word	0x00007f50


	//   ....[11]....
        /*00e0*/ 	.word	0x00008010


	//   ....[12]....
        /*00e4*/ 	.word	0x00008060


	//   ....[13]....
        /*00e8*/ 	.word	0x000081e0


	//   ....[14]....
        /*00ec*/ 	.word	0x00008330


	//   ....[15]....
        /*00f0*/ 	.word	0x00008360


	//   ....[16]....
        /*00f4*/ 	.word	0x00008410


	//   ....[17]....
        /*00f8*/ 	.word	0x00008580


	//   ....[18]....
        /*00fc*/ 	.word	0x000086f0


	//   ....[19]....
        /*0100*/ 	.word	0x00008840


	//   ....[20]....
        /*0104*/ 	.word	0x00008950


	//   ....[21]....
        /*0108*/ 	.word	0x00008980


	//   ....[22]....
        /*010c*/ 	.word	0x000089b0


	//----- nvinfo : EIATTR_MAX_THREADS
	.align		4
.L_3547:
        /*0110*/ 	.byte	0x04, 0x05
        /*0112*/ 	.short	(.L_3549 - .L_3548)
.L_3548:
        /*0114*/ 	.word	0x00000080
        /*0118*/ 	.word	0x00000001
        /*011c*/ 	.word	0x00000001


	//----- nvinfo : EIATTR_CRS_STACK_SIZE
	.align		4
.L_3549:
        /*0120*/ 	.byte	0x04, 0x1e
        /*0122*/ 	.short	(.L_3551 - .L_3550)
.L_3550:
        /*0124*/ 	.word	0x00000000


	//----- nvinfo : EIATTR_CBANK_PARAM_SIZE
	.align		4
.L_3551:
        /*0128*/ 	.byte	0x03, 0x19
        /*012a*/ 	.short	0x0034


	//----- nvinfo : EIATTR_PARAM_CBANK
	.align		4
        /*012c*/ 	.byte	0x04, 0x0a
        /*012e*/ 	.short	(.L_3553 - .L_3552)
	.align		4
.L_3552:
        /*0130*/ 	.word	index@(.nv.constant0._ZN2at6native27unrolled_elementwise_kernelINS0_13BUnaryFunctorIfffZZZNS0_16fmod_kernel_cudaERNS_18TensorIteratorBaseEENKUlvE0_clEvENKUlvE0_clEvEUlffE_EESt5arrayIPcLm2EELi4E23TrivialOffsetCalculatorILi1EjESD_NS0_6memory12LoadWithCastILi1EEENSE_13StoreWithCastILi1EEEEEviT_T0_T2_T3_T4_T5_)
        /*0134*/ 	.short	0x0210
        /*0136*/ 	.short	0x0034


	//----- nvinfo : EIATTR_SW_WAR
	.align		4
.L_3553:
        /*0138*/ 	.byte	0x04, 0x36
        /*013a*/ 	.short	(.L_3555 - .L_3554)
.L_3554:
        /*013c*/ 	.word	0x00000008
.L_3555:


//--------------------- .nv.info._ZN2at6native18elementwise_kernelILi128ELi2EZNS0_22gpu_kernel_impl_nocastINS0_13BUnaryFunctorIfffZZZNS0_16fmod_kernel_cudaERNS_18TensorIteratorBaseEENKUlvE0_clEvENKUlvE0_clEvEUlffE_EEEEvS5_RKT_EUliE_EEviT1_ --------------------------
	.section	.nv.info._ZN2at6native18elementwise_kernelILi128ELi2EZNS0_22gpu_kernel_impl_nocastINS0_13BUnaryFunctorIfffZZZNS0_16fmod_kernel_cudaERNS_18TensorIteratorBaseEENKUlvE0_clEvENKUlvE0_clEvEUlffE_EEEEvS5_RKT_EUliE_EEviT1_,"",@"SHT_CUDA_INFO"
	.sectionflags	@""
	.align	4


	//----- nvinfo : EIATTR_CUDA_API_VERSION
	.align		4
        /*0000*/ 	.byte	0x04, 0x37
        /*0002*/ 	.short	(.L_3557 - .L_3556)
.L_3556:
        /*0004*/ 	.word	0x00000082


	//----- nvinfo : EIATTR_KPARAM_INFO
	.align		4
.L_3557:
        /*0008*/ 	.byte	0x04, 0x17
        /*000a*/ 	.short	(.L_3559 - .L_3558)
.L_3558:
        /*000c*/ 	.word	0x00000000
        /*0010*/ 	.short	0x0001
        /*0012*/ 	.short	0x0008
        /*0014*/ 	.byte	0x00, 0xf0, 0x61, 0x08


	//----- nvinfo : EIATTR_KPARAM_INFO
	.align		4
.L_3559:
        /*0018*/ 	.byte	0x04, 0x17
        /*001a*/ 	.short	(.L_3561 - .L_3560)
.L_3560:
        /*001c*/ 	.word	0x00000000
        /*0020*/ 	.short	0x0000
        /*0022*/ 	.short	0x0000
        /*0024*/ 	.byte	0x00, 0xf0, 0x11, 0x00


	//----- nvinfo : EIATTR_SPARSE_MMA_MASK
	.align		4
.L_3561:
        /*0028*/ 	.byte	0x03, 0x50
        /*002a*/ 	.short	0x0000


	//----- nvinfo : EIATTR_MAXREG_COUNT
	.align		4
        /*002c*/ 	.byte	0x03, 0x1b
        /*002e*/ 	.short	0x0080


	//----- nvinfo : EIATTR_MERCURY_ISA_VERSION
	.align		4
        /*0030*/ 	.byte	0x03, 0x5f
        /*0032*/ 	.short	0x0101


	//----- nvinfo : EIATTR_EXIT_INSTR_OFFSETS
	.align		4
        /*0034*/ 	.byte	0x04, 0x1c
        /*0036*/ 	.short	(.L_3563 - .L_3562)


	//   ....[0]....
.L_3562:
        /*0038*/ 	.word	0x00001890


	//   ....[1]....
        /*003c*/ 	.word	0x00003060


	//----- nvinfo : EIATTR_MAX_THREADS
	.align		4
.L_3563:
        /*0040*/ 	.byte	0x04, 0x05
        /*0042*/ 	.short	(.L_3565 - .L_3564)
.L_3564:
        /*0044*/ 	.word	0x00000080
        /*0048*/ 	.word	0x00000001
        /*004c*/ 	.word	0x00000001


	//----- nvinfo : EIATTR_CRS_STACK_SIZE
	.align		4
.L_3565:
        /*0050*/ 	.byte	0x04, 0x1e
        /*0052*/ 	.short	(.L_3567 - .L_3566)
.L_3566:
        /*0054*/ 	.word	0x00000000


	//----- nvinfo : EIATTR_CBANK_PARAM_SIZE
	.align		4
.L_3567:
        /*0058*/ 	.byte	0x03, 0x19
        /*005a*/ 	.short	0x0220


	//----- nvinfo : EIATTR_PARAM_CBANK
	.align		4
        /*005c*/ 	.byte	0x04, 0x0a
        /*005e*/ 	.short	(.L_3569 - .L_3568)
	.align		4
.L_3568:
        /*0060*/ 	.word	index@(.nv.constant0._ZN2at6native18elementwise_kernelILi128ELi2EZNS0_22gpu_kernel_impl_nocastINS0_13BUnaryFunctorIfffZZZNS0_16fmod_kernel_cudaERNS_18TensorIteratorBaseEENKUlvE0_clEvENKUlvE0_clEvEUlffE_EEEEvS5_RKT_EUliE_EEviT1_)
        /*0064*/ 	.short	0x0210
        /*0066*/ 	.short	0x0220


	//----- nvinfo : EIATTR_SW_WAR
	.align		4
.L_3569:
        /*0068*/ 	.byte	0x04, 0x36
        /*006a*/ 	.short	(.L_3571 - .L_3570)
.L_3570:
        /*006c*/ 	.word	0x00000008
.L_3571:


//--------------------- .nv.info._ZN2at6native27unrolled_elementwise_kernelINS0_13BUnaryFunctorIfffZZZNS0_16fmod_kernel_cudaERNS_18TensorIteratorBaseEENKUlvE0_clEvENKUlvE0_clEvEUlffE_EESt5arrayIPcLm2EELi4E23TrivialOffsetCalculatorILi1EjESD_NS0_6memory15LoadWithoutCastENSE_16StoreWithoutCastEEEviT_T0_T2_T3_T4_T5_ --------------------------
	.section	.nv.info._ZN2at6native27unrolled_elementwise_kernelINS0_13BUnaryFunctorIfffZZZNS0_16fmod_kernel_cudaERNS_18TensorIteratorBaseEENKUlvE0_clEvENKUlvE0_clEvEUlffE_EESt5arrayIPcLm2EELi4E23TrivialOffsetCalculatorILi1EjESD_NS0_6memory15LoadWithoutCastENSE_16StoreWithoutCastEEEviT_T0_T2_T3_T4_T5_,"",@"SHT_CUDA_INFO"
	.sectionflags	@""
	.align	4


	//----- nvinfo : EIATTR_CUDA_API_VERSION
	.align		4
        /*0000*/ 	.byte	0x04, 0x37
        /*0002*/ 	.short	(.L_3573 - .L_3572)
.L_3572:
        /*0004*/ 	.word	0x00000082


	//----- nvinfo : EIATTR_KPARAM_INFO
	.align		4
.L_3573:
        /*0008*/ 	.byte	0x04, 0x17
        /*000a*/ 	.short	(.L_3575 - .L_3574)
.L_3574:
        /*000c*/ 	.word	0x00000000
        /*0010*/ 	.short	0x0006
        /*0012*/ 	.short	0x0023
        /*0014*/ 	.byte	0x00, 0xf0, 0x05, 0x00


	//----- nvinfo : EIATTR_KPARAM_INFO
	.align		4
.L_3575:
        /*0018*/ 	.byte	0x04, 0x17
        /*001a*/ 	.short	(.L_3577 - .L_3576)
.L_3576:
        /*001c*/ 	.word	0x00000000
        /*0020*/ 	.short	0x0005
        /*0022*/ 	.short	0x0022
        /*0024*/ 	.byte	0x00, 0xf0, 0x05, 0x00


	//----- nvinfo : EIATTR_KPARAM_INFO
	.align		4
.L_3577:
        /*0028*/ 	.byte	0x04, 0x17
        /*002a*/ 	.short	(.L_3579 - .L_3578)
.L_3578:
        /*002c*/ 	.word	0x00000000
        /*0030*/ 	.short	0x0004
        /*0032*/ 	.short	0x0021
        /*0034*/ 	.byte	0x00, 0xf0, 0x05, 0x00


	//----- nvinfo : EIATTR_KPARAM_INFO
	.align		4
.L_3579:
        /*0038*/ 	.byte	0x04, 0x17
        /*003a*/ 	.short	(.L_3581 - .L_3580)
.L_3580:
        /*003c*/ 	.word	0x00000000
        /*0040*/ 	.short	0x0003
        /*0042*/ 	.short	0x0020
        /*0044*/ 	.byte	0x00, 0xf0, 0x05, 0x00


	//----- nvinfo : EIATTR_KPARAM_INFO
	.align		4
.L_3581:
        /*0048*/ 	.byte	0x04, 0x17
        /*004a*/ 	.short	(.L_3583 - .L_3582)
.L_3582:
        /*004c*/ 	.word	0x00000000
        /*0050*/ 	.short	0x0002
        /*0052*/ 	.short	0x0010
        /*0054*/ 	.byte	0x00, 0xf0, 0x41, 0x00


	//----- nvinfo : EIATTR_KPARAM_INFO
	.align		4
.L_3583:
        /*0058*/ 	.byte	0x04, 0x17
        /*005a*/ 	.short	(.L_3585 - .L_3584)
.L_3584:
        /*005c*/ 	.word	0x00000000
        /*0060*/ 	.short	0x0001
        /*0062*/ 	.short	0x0004
        /*0064*/ 	.byte	0x00, 0xf0, 0x21, 0x00


	//----- nvinfo : EIATTR_KPARAM_INFO
	.align		4
.L_3585:
        /*0068*/ 	.byte	0x04, 0x17
        /*006a*/ 	.short	(.L_3587 - .L_3586)
.L_3586:
        /*006c*/ 	.word	0x00000000
        /*0070*/ 	.short	0x0000
        /*0072*/ 	.short	0x0000
        /*0074*/ 	.byte	0x00, 0xf0, 0x11, 0x00


	//----- nvinfo : EIATTR_SPARSE_MMA_MASK
	.align		4
.L_3587:
        /*0078*/ 	.byte	0x03, 0x50
        /*007a*/ 	.short	0x0000


	//----- nvinfo : EIATTR_MAXREG_COUNT
	.align		4
        /*007c*/ 	.byte	0x03, 0x1b
        /*007e*/ 	.short	0x00ff


	//----- nvinfo : EIATTR_MERCURY_ISA_VERSION
	.align		4
        /*0080*/ 	.byte	0x03, 0x5f
        /*0082*/ 	.short	0x0101


	//----- nvinfo : EIATTR_EXIT_INSTR_OFFSETS
	.align		4
        /*0084*/ 	.byte	0x04, 0x1c
        /*0086*/ 	.short	(.L_3589 - .L_3588)


	//   ....[0]....
.L_3588:
        /*0088*/ 	.word	0x00001620


	//   ....[1]....
        /*008c*/ 	.word	0x00001670


	//----- nvinfo : EIATTR_MAX_THREADS
	.align		4
.L_3589:
        /*0090*/ 	.byte	0x04, 0x05
        /*0092*/ 	.short	(.L_3591 - .L_3590)
.L_3590:
        /*0094*/ 	.word	0x00000080
        /*0098*/ 	.word	0x00000001
        /*009c*/ 	.word	0x00000001


	//----- nvinfo : EIATTR_CRS_STACK_SIZE
	.align		4
.L_3591:
        /*00a0*/ 	.byte	0x04, 0x1e
        /*00a2*/ 	.short	(.L_3593 - .L_3592)
.L_3592:
        /*00a4*/ 	.word	0x00000000


	//----- nvinfo : EIATTR_CBANK_PARAM_SIZE
	.align		4
.L_3593:
        /*00a8*/ 	.byte	0x03, 0x19
        /*00aa*/ 	.short	0x0024


	//----- nvinfo : EIATTR_PARAM_CBANK
	.align		4
        /*00ac*/ 	.byte	0x04, 0x0a
        /*00ae*/ 	.short	(.L_3595 - .L_3594)
	.align		4
.L_3594:
        /*00b0*/ 	.word	index@(.nv.constant0._ZN2at6native27unrolled_elementwise_kernelINS0_13BUnaryFunctorIfffZZZNS0_16fmod_kernel_cudaERNS_18TensorIteratorBaseEENKUlvE0_clEvENKUlvE0_clEvEUlffE_EESt5arrayIPcLm2EELi4E23TrivialOffsetCalculatorILi1EjESD_NS0_6memory15LoadWithoutCastENSE_16StoreWithoutCastEEEviT_T0_T2_T3_T4_T5_)
        /*00b4*/ 	.short	0x0210
        /*00b6*/ 	.short	0x0024


	//----- nvinfo : EIATTR_SW_WAR
	.align		4
.L_3595:
        /*00b8*/ 	.byte	0x04, 0x36
        /*00ba*/ 	.short	(.L_3597 - .L_3596)
.L_3596:
        /*00bc*/ 	.word	0x00000008
.L_3597:


//--------------------- .nv.info._ZN2at6native29vectorized_elementwise_kernelILi2ENS0_13BUnaryFunctorIfffZZZNS0_16fmod_kernel_cudaERNS_18TensorIteratorBaseEENKUlvE0_clEvENKUlvE0_clEvEUlffE_EESt5arrayIPcLm2EEEEviT0_T1_ --------------------------
	.section	.nv.info._ZN2at6native29vectorized_elementwise_kernelILi2ENS0_13BUnaryFunctorIfffZZZNS0_16fmod_kernel_cudaERNS_18TensorIteratorBaseEENKUlvE0_clEvENKUlvE0_clEvEUlffE_EESt5arrayIPcLm2EEEEviT0_T1_,"",@"SHT_CUDA_INFO"
	.sectionflags	@""
	.align	4


	//----- nvinfo : EIATTR_CUDA_API_VERSION
	.align		4
        /*0000*/ 	.byte	0x04, 0x37
        /*0002*/ 	.short	(.L_3599 - .L_3598)
.L_3598:
        /*0004*/ 	.word	0x00000082


	//----- nvinfo : EIATTR_KPARAM_INFO
	.align		4
.L_3599:
        /*0008*/ 	.byte	0x04, 0x17
        /*000a*/ 	.short	(.L_3601 - .L_3600)
.L_3600:
        /*000c*/ 	.word	0x00000000
        /*0010*/ 	.short	0x0002
        /*0012*/ 	.short	0x0010
        /*0014*/ 	.byte	0x00, 0xf0, 0x41, 0x00


	//----- nvinfo : EIATTR_KPARAM_INFO
	.align		4
.L_3601:
        /*0018*/ 	.byte	0x04, 0x17
        /*001a*/ 	.short	(.L_3603 - .L_3602)
.L_3602:
        /*001c*/ 	.word	0x00000000
        /*0020*/ 	.short	0x0001
        /*0022*/ 	.short	0x0004
        /*0024*/ 	.byte	0x00, 0xf0, 0x21, 0x00


	//----- nvinfo : EIATTR_KPARAM_INFO
	.align		4
.L_3603:
        /*0028*/ 	.byte	0x04, 0x17
        /*002a*/ 	.short	(.L_3605 - .L_3604)
.L_3604:
        /*002c*/ 	.word	0x00000000
        /*0030*/ 	.short	0x0000
        /*0032*/ 	.short	0x0000
        /*0034*/ 	.byte	0x00, 0xf0, 0x11, 0x00


	//----- nvinfo : EIATTR_SPARSE_MMA_MASK
	.align		4
.L_3605:
        /*0038*/ 	.byte	0x03, 0x50
        /*003a*/ 	.short	0x0000


	//----- nvinfo : EIATTR_MAXREG_COUNT
	.align		4
        /*003c*/ 	.byte	0x03, 0x1b
        /*003e*/ 	.short	0x00ff


	//----- nvinfo : EIATTR_MERCURY_ISA_VERSION
	.align		4
        /*0040*/ 	.byte	0x03, 0x5f
        /*0042*/ 	.short	0x0101


	//----- nvinfo : EIATTR_EXIT_INSTR_OFFSETS
	.align		4
        /*0044*/ 	.byte	0x04, 0x1c
        /*0046*/ 	.short	(.L_3607 - .L_3606)


	//   ....[0]....
.L_3606:
        /*0048*/ 	.word	0x00002310


	//   ....[1]....
        /*004c*/ 	.word	0x00004ef0


	//   ....[2]....
        /*0050*/ 	.word	0x00004f40


	//----- nvinfo : EIATTR_MAX_THREADS
	.align		4
.L_3607:
        /*0054*/ 	.byte	0x04, 0x05
        /*0056*/ 	.short	(.L_3609 - .L_3608)
.L_3608:
        /*0058*/ 	.word	0x00000080
        /*005c*/ 	.word	0x00000001
        /*0060*/ 	.word	0x00000001


	//----- nvinfo : EIATTR_CRS_STACK_SIZE
	.align		4
.L_3609:
        /*0064*/ 	.byte	0x04, 0x1e
        /*0066*/ 	.short	(.L_3611 - .L_3610)
.L_3610:
        /*0068*/ 	.word	0x00000000


	//----- nvinfo : EIATTR_CBANK_PARAM_SIZE
	.align		4
.L_3611:
        /*006c*/ 	.byte	0x03, 0x19
        /*006e*/ 	.short	0x0020


	//----- nvinfo : EIATTR_PARAM_CBANK
	.align		4
        /*0070*/ 	.byte	0x04, 0x0a
        /*0072*/ 	.short	(.L_3613 - .L_3612)
	.align		4
.L_3612:
        /*0074*/ 	.word	index@(.nv.constant0._ZN2at6native29vectorized_elementwise_kernelILi2ENS0_13BUnaryFunctorIfffZZZNS0_16fmod_kernel_cudaERNS_18TensorIteratorBaseEENKUlvE0_clEvENKUlvE0_clEvEUlffE_EESt5arrayIPcLm2EEEEviT0_T1_)
        /*0078*/ 	.short	0x0210
        /*007a*/ 	.short	0x0020


	//----- nvinfo : EIATTR_SW_WAR
	.align		4
.L_3613:
        /*007c*/ 	.byte	0x04, 0x36
        /*007e*/ 	.short	(.L_3615 - .L_3614)
.L_3614:
        /*0080*/ 	.word	0x00000008
.L_3615:


//--------------------- .nv.info._ZN2at6native29vectorized_elementwise_kernelILi4ENS0_13BUnaryFunctorIfffZZZNS0_16fmod_kernel_cudaERNS_18TensorIteratorBaseEENKUlvE0_clEvENKUlvE0_clEvEUlffE_EESt5arrayIPcLm2EEEEviT0_T1_ --------------------------
	.section	.nv.info._ZN2at6native29vectorized_elementwise_kernelILi4ENS0_13BUnaryFunctorIfffZZZNS0_16fmod_kernel_cudaERNS_18TensorIteratorBaseEENKUlvE0_clEvENKUlvE0_clEvEUlffE_EESt5arrayIPcLm2EEEEviT0_T1_,"",@"SHT_CUDA_INFO"
	.sectionflags	@""
	.align	4


	//----- nvinfo : EIATTR_CUDA_API_VERSION
	.align		4
        /*0000*/ 	.byte	0x04, 0x37
        /*0002*/ 	.short	(.L_3617 - .L_3616)
.L_3616:
        /*0004*/ 	.word	0x00000082


	//----- nvinfo : EIATTR_KPARAM_INFO
	.align		4
.L_3617:
        /*0008*/ 	.byte	0x04, 0x17
        /*000a*/ 	.short	(.L_3619 - .L_3618)
.L_3618:
        /*000c*/ 	.word	0x00000000
        /*0010*/ 	.short	0x0002
        /*0012*/ 	.short	0x0010
        /*0014*/ 	.byte	0x00, 0xf0, 0x41, 0x00


	//----- nvinfo : EIATTR_KPARAM_INFO
	.align		4
.L_3619:
        /*0018*/ 	.byte	0x04, 0x17
        /*001a*/ 	.short	(.L_3621 - .L_3620)
.L_3620:
        /*001c*/ 	.word	0x00000000
        /*0020*/ 	.short	0x0001
        /*0022*/ 	.short	0x0004
        /*0024*/ 	.byte	0x00, 0xf0, 0x21, 0x00


	//----- nvinfo : EIATTR_KPARAM_INFO
	.align		4
.L_3621:
        /*0028*/ 	.byte	0x04, 0x17
        /*002a*/ 	.short	(.L_3623 - .L_3622)
.L_3622:
        /*002c*/ 	.word	0x00000000
        /*0030*/ 	.short	0x0000
        /*0032*/ 	.short	0x0000
        /*0034*/ 	.byte	0x00, 0xf0, 0x11, 0x00


	//----- nvinfo : EIATTR_SPARSE_MMA_MASK
	.align		4
.L_3623:
        /*0038*/ 	.byte	0x03, 0x50
        /*003a*/ 	.short	0x0000


	//----- nvinfo : EIATTR_MAXREG_COUNT
	.align		4
        /*003c*/ 	.byte	0x03, 0x1b
        /*003e*/ 	.short	0x00ff


	//----- nvinfo : EIATTR_MERCURY_ISA_VERSION
	.align		4
        /*0040*/ 	.byte	0x03, 0x5f
        /*0042*/ 	.short	0x0101


	//----- nvinfo : EIATTR_EXIT_INSTR_OFFSETS
	.align		4
        /*0044*/ 	.byte	0x04, 0x1c
        /*0046*/ 	.short	(.L_3625 - .L_3624)


	//   ....[0]....
.L_3624:
        /*0048*/ 	.word	0x000022d0


	//   ....[1]....
        /*004c*/ 	.word	0x00004eb0


	//   ....[2]....
        /*0050*/ 	.word	0x00004f00


	//----- nvinfo : EIATTR_MAX_THREADS
	.align		4
.L_3625:
        /*0054*/ 	.byte	0x04, 0x05
        /*0056*/ 	.short	(.L_3627 - .L_3626)
.L_3626:
        /*0058*/ 	.word	0x00000080
        /*005c*/ 	.word	0x00000001
        /*0060*/ 	.word	0x00000001


	//----- nvinfo : EIATTR_CRS_STACK_SIZE
	.align		4
.L_3627:
        /*0064*/ 	.byte	0x04, 0x1e
        /*0066*/ 	.short	(.L_3629 - .L_3628)
.L_3628:
        /*0068*/ 	.word	0x00000000


	//----- nvinfo : EIATTR_CBANK_PARAM_SIZE
	.align		4
.L_3629:
        /*006c*/ 	.byte	0x03, 0x19
        /*006e*/ 	.short	0x0020


	//----- nvinfo : EIATTR_PARAM_CBANK
	.align		4
        /*0070*/ 	.byte	0x04, 0x0a
        /*0072*/ 	.short	(.L_3631 - .L_3630)
	.align		4
.L_3630:
        /*0074*/ 	.word	index@(.nv.constant0._ZN2at6native29vectorized_elementwise_kernelILi4ENS0_13BUnaryFunctorIfffZZZNS0_16fmod_kernel_cudaERNS_18TensorIteratorBaseEENKUlvE0_clEvENKUlvE0_clEvEUlffE_EESt5arrayIPcLm2EEEEviT0_T1_)
        /*0078*/ 	.short	0x0210
        /*007a*/ 	.short	0x0020


	//----- nvinfo : EIATTR_SW_WAR
	.align		4
.L_3631:
        /*007c*/ 	.byte	0x04, 0x36
        /*007e*/ 	.short	(.L_3633 - .L_3632)
.L_3632:
        /*0080*/ 	.word	0x00000008
.L_3633:


//--------------------- .nv.info._ZN2at6native29vectorized_elementwise_kernelILi8ENS0_13BUnaryFunctorIfffZZZNS0_16fmod_kernel_cudaERNS_18TensorIteratorBaseEENKUlvE0_clEvENKUlvE0_clEvEUlffE_EESt5arrayIPcLm2EEEEviT0_T1_ --------------------------
	.section	.nv.info._ZN2at6native29vectorized_elementwise_kernelILi8ENS0_13BUnaryFunctorIfffZZZNS0_16fmod_kernel_cudaERNS_18TensorIteratorBaseEENKUlvE0_clEvENKUlvE0_clEvEUlffE_EESt5arrayIPcLm2EEEEviT0_T1_,"",@"SHT_CUDA_INFO"
	.sectionflags	@""
	.align	4


	//----- nvinfo : EIATTR_CUDA_API_VERSION
	.align		4
        /*0000*/ 	.byte	0x04, 0x37
        /*0002*/ 	.short	(.L_3635 - .L_3634)
.L_3634:
        /*0004*/ 	.word	0x00000082


	//----- nvinfo : EIATTR_KPARAM_INFO
	.align		4
.L_3635:
        /*0008*/ 	.byte	0x04, 0x17
        /*000a*/ 	.short	(.L_3637 - .L_3636)
.L_3636:
        /*000c*/ 	.word	0x00000000
        /*0010*/ 	.short	0x0002
        /*0012*/ 	.short	0x0010
        /*0014*/ 	.byte	0x00, 0xf0, 0x41, 0x00


	//----- nvinfo : EIATTR_KPARAM_INFO
	.align		4
.L_3637:
        /*0018*/ 	.byte	0x04, 0x17
        /*001a*/ 	.short	(.L_3639 - .L_3638)
.L_3638:
        /*001c*/ 	.word	0x00000000
        /*0020*/ 	.short	0x0001
        /*0022*/ 	.short	0x0004
        /*0024*/ 	.byte	0x00, 0xf0, 0x21, 0x00


	//----- nvinfo : EIATTR_KPARAM_INFO
	.align		4
.L_3639:
        /*0028*/ 	.byte	0x04, 0x17
        /*002a*/ 	.short	(.L_3641 - .L_3640)
.L_3640:
        /*002c*/ 	.word	0x00000000
        /*0030*/ 	.short	0x0000
        /*0032*/ 	.short	0x0000
        /*0034*/ 	.byte	0x00, 0xf0, 0x11, 0x00


	//----- nvinfo : EIATTR_SPARSE_MMA_MASK
	.align		4
.L_3641:
        /*0038*/ 	.byte	0x03, 0x50
        /*003a*/ 	.short	0x0000


	//----- nvinfo : EIATTR_MAXREG_COUNT
	.align		4
        /*003c*/ 	.byte	0x03, 0x1b
        /*003e*/ 	.short	0x00ff


	//----- nvinfo : EIATTR_MERCURY_ISA_VERSION
	.align		4
        /*0040*/ 	.byte	0x03, 0x5f
        /*0042*/ 	.short	0x0101


	//----- nvinfo : EIATTR_EXIT_INSTR_OFFSETS
	.align		4
        /*0044*/ 	.byte	0x04, 0x1c
        /*0046*/ 	.short	(.L_3643 - .L_3642)


	//   ....[0]....
.L_3642:
        /*0048*/ 	.word	0x000022d0


	//   ....[1]....
        /*004c*/ 	.word	0x00004eb0


	//   ....[2]....
        /*0050*/ 	.word	0x00004f00


	//----- nvinfo : EIATTR_MAX_THREADS
	.align		4
.L_3643:
        /*0054*/ 	.byte	0x04, 0x05
        /*0056*/ 	.short	(.L_3645 - .L_3644)
.L_3644:
        /*0058*/ 	.word	0x00000080
        /*005c*/ 	.word	0x00000001
        /*0060*/ 	.word	0x00000001


	//----- nvinfo : EIATTR_CRS_STACK_SIZE
	.align		4
.L_3645:
        /*0064*/ 	.byte	0x04, 0x1e
        /*0066*/ 	.short	(.L_3647 - .L_3646)
.L_3646:
        /*0068*/ 	.word	0x00000000


	//----- nvinfo : EIATTR_CBANK_PARAM_SIZE
	.align		4
.L_3647:
        /*006c*/ 	.byte	0x03, 0x19
        /*006e*/ 	.short	0x0020


	//----- nvinfo : EIATTR_PARAM_CBANK
	.align		4
        /*0070*/ 	.byte	0x04, 0x0a
        /*0072*/ 	.short	(.L_3649 - .L_3648)
	.align		4
.L_3648:
        /*0074*/ 	.word	index@(.nv.constant0._ZN2at6native29vectorized_elementwise_kernelILi8ENS0_13BUnaryFunctorIfffZZZNS0_16fmod_kernel_cudaERNS_18TensorIteratorBaseEENKUlvE0_clEvENKUlvE0_clEvEUlffE_EESt5arrayIPcLm2EEEEviT0_T1_)
        /*0078*/ 	.short	0x0210
        /*007a*/ 	.short	0x0020


	//----- nvinfo : EIATTR_SW_WAR
	.align		4
.L_3649:
        /*007c*/ 	.byte	0x04, 0x36
        /*007e*/ 	.short	(.L_3651 - .L_3650)
.L_3650:
        /*0080*/ 	.word	0x00000008
.L_3651:


//--------------------- .nv.info._ZN2at6native18elementwise_kernelILi128ELi4EZNS0_15gpu_kernel_implINS0_13AUnaryFunctorIfffZZZNS0_16fmod_kernel_cudaERNS_18TensorIteratorBaseEENKUlvE0_clEvENKUlvE0_clEvEUlffE_EEEEvS5_RKT_EUliE_EEviT1_ --------------------------
	.section	.nv.info._ZN2at6native18elementwise_kernelILi128ELi4EZNS0_15gpu_kernel_implINS0_13AUnaryFunctorIfffZZZNS0_16fmod_kernel_cudaERNS_18TensorIteratorBaseEENKUlvE0_clEvENKUlvE0_clEvEUlffE_EEEEvS5_RKT_EUliE_EEviT1_,"",@"SHT_CUDA_INFO"
	.sectionflags	@""
	.align	4


	//----- nvinfo : EIATTR_CUDA_API_VERSION
	.align		4
        /*0000*/ 	.byte	0x04, 0x37
        /*0002*/ 	.short	(.L_3653 - .L_3652)
.L_3652:
        /*0004*/ 	.word	0x00000082


	//----- nvinfo : EIATTR_KPARAM_INFO
	.align		4
.L_3653:
        /*0008*/ 	.byte	0x04, 0x17
        /*000a*/ 	.short	(.L_3655 - .L_3654)
.L_3654:
        /*000c*/ 	.word	0x00000000
        /*0010*/ 	.short	0x0001
        /*0012*/ 	.short	0x0008
        /*0014*/ 	.byte	0x00, 0xf0, 0x81, 0x08


	//----- nvinfo : EIATTR_KPARAM_INFO
	.align		4
.L_3655:
        /*0018*/ 	.byte	0x04, 0x17
        /*001a*/ 	.short	(.L_3657 - .L_3656)
.L_3656:
        /*001c*/ 	.word	0x00000000
        /*0020*/ 	.short	0x0000
        /*0022*/ 	.short	0x0000
        /*0024*/ 	.byte	0x00, 0xf0, 0x11, 0x00


	//----- nvinfo : EIATTR_SPARSE_MMA_MASK
	.align		4
.L_3657:
        /*0028*/ 	.byte	0x03, 0x50
        /*002a*/ 	.short	0x0000


	//----- nvinfo : EIATTR_MAXREG_COUNT
	.align		4
        /*002c*/ 	.byte	0x03, 0x1b
        /*002e*/ 	.short	0x0080


	//----- nvinfo : EIATTR_EXTERNS
	.align		4
        /*0030*/ 	.byte	0x04, 0x0f
        /*0032*/ 	.short	(.L_3659 - .L_3658)


	//   ....[0]....
	.align		4
.L_3658:
        /*0034*/ 	.word	index@(__assertfail)


	//----- nvinfo : EIATTR_MERCURY_ISA_VERSION
	.align		4
.L_3659:
        /*0038*/ 	.byte	0x03, 0x5f
        /*003a*/ 	.short	0x0101


	//----- nvinfo : EIATTR_SYSCALL_OFFSETS
	.align		4
        /*003c*/ 	.byte	0x04, 0x46
        /*003e*/ 	.short	(.L_3661 - .L_3660)


	//   ....[0]....
.L_3660:
        /*0040*/ 	.word	0x00002150


	//   ....[1]....
        /*0044*/ 	.word	0x000033f0


	//   ....[2]....
        /*0048*/ 	.word	0x00005580


	//   ....[3]....
        /*004c*/ 	.word	0x00006820


	//   ....[4]....
        /*0050*/ 	.word	0x000089a0


	//   ....[5]....
        /*0054*/ 	.word	0x00009c40


	//   ....[6]....
        /*0058*/ 	.word	0x0000bdb0


	//   ....[7]....
        /*005c*/ 	.word	0x0000d050


	//----- nvinfo : EIATTR_EXIT_INSTR_OFFSETS
	.align		4
.L_3661:
        /*0060*/ 	.byte	0x04, 0x1c
        /*0062*/ 	.short	(.L_3663 - .L_3662)


	//   ....[0]....
.L_3662:
        /*0064*/ 	.word	0x00009cf0


	//   ....[1]....
        /*0068*/ 	.word	0x0000c370


	//   ....[2]....
        /*006c*/ 	.word	0x0000c3b0


	//   ....[3]....
        /*0070*/ 	.word	0x0000c440


	//   ....[4]....
        /*0074*/ 	.word	0x0000c470


	//   ....[5]....
        /*0078*/ 	.word	0x0000c4a0


	//   ....[6]....
        /*007c*/ 	.word	0x0000c520


	//   ....[7]....
        /*0080*/ 	.word	0x0000c550


	//   ....[8]....
        /*0084*/ 	.word	0x0000c5e0


	//   ....[9]....
        /*0088*/ 	.word	0x0000c620


	//   ....[10]....
        /*008c*/ 	.word	0x0000c660


	//   ....[11]....
        /*0090*/ 	.word	0x0000c720


	//   ....[12]....
        /*0094*/ 	.word	0x0000c770


	//   ....[13]....
        /*0098*/ 	.word	0x0000c8f0


	//   ....[14]....
        /*009c*/ 	.word	0x0000ca40


	//   ....[15]....
        /*00a0*/ 	.word	0x0000ca70


	//   ....[16]....
        /*00a4*/ 	.word	0x0000cb20


	//   ....[17]....
        /*00a8*/ 	.word	0x0000cc90


	//   ....[18]....
        /*00ac*/ 	.word	0x0000ce00


	//   ....[19]....
        /*00b0*/ 	.word	0x0000cf50


	//   ....[20]....
        /*00b4*/ 	.word	0x0000d060


	//   ....[21]....
        /*00b8*/ 	.word	0x0000d090


	//   ....[22]....
        /*00bc*/ 	.word	0x0000d0c0


	//----- nvinfo : EIATTR_MAX_THREADS
	.align		4
.L_3663:
        /*00c0*/ 	.byte	0x04, 0x05
        /*00c2*/ 	.short	(.L_3665 - .L_3664)
.L_3664:
        /*00c4*/ 	.word	0x00000080
        /*00c8*/ 	.word	0x00000001
        /*00cc*/ 	.word	0x00000001


	//----- nvinfo : EIATTR_CRS_STACK_SIZE
	.align		4
.L_3665:
        /*00d0*/ 	.byte	0x04, 0x1e
        /*00d2*/ 	.short	(.L_3667 - .L_3666)
.L_3666:
        /*00d4*/ 	.word	0x00000000


	//----- nvinfo : EIATTR_CBANK_PARAM_SIZE
	.align		4
.L_3667:
        /*00d8*/ 	.byte	0x03, 0x19
        /*00da*/ 	.short	0x0228


	//----- nvinfo : EIATTR_PARAM_CBANK
	.align		4
        /*00dc*/ 	.byte	0x04, 0x0a
        /*00de*/ 	.short	(.L_3669 - .L_3668)
	.align		4
.L_3668:
        /*00e0*/ 	.word	index@(.nv.constant0._ZN2at6native18elementwise_kernelILi128ELi4EZNS0_15gpu_kernel_implINS0_13AUnaryFunctorIfffZZZNS0_16fmod_kernel_cudaERNS_18TensorIteratorBaseEENKUlvE0_clEvENKUlvE0_clEvEUlffE_EEEEvS5_RKT_EUliE_EEviT1_)
        /*00e4*/ 	.short	0x0210
        /*00e6*/ 	.short	0x0228


	//----- nvinfo : EIATTR_SW_WAR
	.align		4
.L_3669:
        /*00e8*/ 	.byte	0x04, 0x36
        /*00ea*/ 	.short	(.L_3671 - .L_3670)
.L_3670:
        /*00ec*/ 	.word	0x00000008
.L_3671:


//--------------------- .nv.info._ZN2at6native27unrolled_elementwise_kernelINS0_13AUnaryFunctorIfffZZZNS0_16fmod_kernel_cudaERNS_18TensorIteratorBaseEENKUlvE0_clEvENKUlvE0_clEvEUlffE_EESt5arrayIPcLm2EELi4E23TrivialOffsetCalculatorILi1EjESD_NS0_6memory12LoadWithCastILi1EEENSE_13StoreWithCastILi1EEEEEviT_T0_T2_T3_T4_T5_ --------------------------
	.section	.nv.info._ZN2at6native27unrolled_elementwise_kernelINS0_13AUnaryFunctorIfffZZZNS0_16fmod_kernel_cudaERNS_18TensorIteratorBaseEENKUlvE0_clEvENKUlvE0_clEvEUlffE_EESt5arrayIPcLm2EELi4E23TrivialOffsetCalculatorILi1EjESD_NS0_6memory12LoadWithCastILi1EEENSE_13StoreWithCastILi1EEEEEviT_T0_T2_T3_T4_T5_,"",@"SHT_CUDA_INFO"
	.sectionflags	@""
	.align	4


	//----- nvinfo : EIATTR_CUDA_API_VERSION
	.align		4
        /*0000*/ 	.byte	0x04, 0x37
        /*0002*/ 	.short	(.L_3673 - .L_3672)
.L_3672:
        /*0004*/ 	.word	0x00000082


	//----- nvinfo : EIATTR_KPARAM_INFO
	.align		4
.L_3673:
        /*0008*/ 	.byte	0x04, 0x17
        /*000a*/ 	.short	(.L_3675 - .L_3674)
.L_3674:
        /*000c*/ 	.word	0x00000000
        /*0010*/ 	.short	0x0006
        /*0012*/ 	.short	0x002c
        /*0014*/ 	.byte	0x00, 0xf0, 0x21, 0x00


	//----- nvinfo : EIATTR_KPARAM_INFO
	.align		4
.L_3675:
        /*0018*/ 	.byte	0x04, 0x17
        /*001a*/ 	.short	(.L_3677 - .L_3676)
.L_3676:
        /*001c*/ 	.word	0x00000000
        /*0020*/ 	.short	0x0005
        /*0022*/ 	.short	0x0024
        /*0024*/ 	.byte	0x00, 0xf0, 0x21, 0x00


	//----- nvinfo : EIATTR_KPARAM_INFO
	.align		4
.L_3677:
        /*0028*/ 	.byte	0x04, 0x17
        /*002a*/ 	.short	(.L_3679 - .L_3678)
.L_3678:
        /*002c*/ 	.word	0x00000000
        /*0030*/ 	.short	0x0004
        /*0032*/ 	.short	0x0021
        /*0034*/ 	.byte	0x00, 0xf0, 0x05, 0x00


	//----- nvinfo : EIATTR_KPARAM_INFO
	.align		4
.L_3679:
        /*0038*/ 	.byte	0x04, 0x17
        /*003a*/ 	.short	(.L_3681 - .L_3680)
.L_3680:
        /*003c*/ 	.word	0x00000000
        /*0040*/ 	.short	0x0003
        /*0042*/ 	.short	0x0020
        /*0044*/ 	.byte	0x00, 0xf0, 0x05, 0x00


	//----- nvinfo : EIATTR_KPARAM_INFO
	.align		4
.L_3681:
        /*0048*/ 	.byte	0x04, 0x17
        /*004a*/ 	.short	(.L_3683 - .L_3682)
.L_3682:
        /*004c*/ 	.word	0x00000000
        /*0050*/ 	.short	0x0002
        /*0052*/ 	.short	0x0010
        /*0054*/ 	.byte	0x00, 0xf0, 0x41, 0x00


	//----- nvinfo : EIATTR_KPARAM_INFO
	.align		4
.L_3683:
        /*0058*/ 	.byte	0x04, 0x17
        /*005a*/ 	.short	(.L_3685 - .L_3684)
.L_3684:
        /*005c*/ 	.word	0x00000000
        /*0060*/ 	.short	0x0001
        /*0062*/ 	.short	0x0004
        /*0064*/ 	.byte	0x00, 0xf0, 0x21, 0x00


	//----- nvinfo : EIATTR_KPARAM_INFO
	.align		4
.L_3685:
        /*0068*/ 	.byte	0x04, 0x17
        /*006a*/ 	.short	(.L_3687 - .L_3686)
.L_3686:
        /*006c*/ 	.word	0x00000000
        /*0070*/ 	.short	0x0000
        /*0072*/ 	.short	0x0000
        /*0074*/ 	.byte	0x00, 0xf0, 0x11, 0x00


	//----- nvinfo : EIATTR_SPARSE_MMA_MASK
	.align		4
.L_3687:
        /*0078*/ 	.byte	0x03, 0x50
        /*007a*/ 	.short	0x0000


	//----- nvinfo : EIATTR_MAXREG_COUNT
	.align		4
        /*007c*/ 	.byte	0x03, 0x1b
        /*007e*/ 	.short	0x00ff


	//----- nvinfo : EIATTR_EXTERNS
	.align		4
        /*0080*/ 	.byte	0x04, 0x0f
        /*0082*/ 	.short	(.L_3689 - .L_3688)


	//   ....[0]....
	.align		4
.L_3688:
        /*0084*/ 	.word	index@(__assertfail)


	//----- nvinfo : EIATTR_MERCURY_ISA_VERSION
	.align		4
.L_3689:
        /*0088*/ 	.byte	0x03, 0x5f
        /*008a*/ 	.short	0x0101


	//----- nvinfo : EIATTR_SYSCALL_OFFSETS
	.align		4
        /*008c*/ 	.byte	0x04, 0x46
        /*008e*/ 	.short	(.L_3691 - .L_3690)


	//   ....[0]....
.L_3690:
        /*0090*/ 	.word	0x00000e70


	//   ....[1]....
        /*0094*/ 	.word	0x00001d20


	//   ....[2]....
        /*0098*/ 	.word	0x00002be0


	//   ....[3]....
        /*009c*/ 	.word	0x00003a40


	//   ....[4]....
        /*00a0*/ 	.word	0x00005cc0


	//   ....[5]....
        /*00a4*/ 	.word	0x00006bc0


	//   ....[6]....
        /*00a8*/ 	.word	0x00007a80


	//   ....[7]....
        /*00ac*/ 	.word	0x00008940


	//----- nvinfo : EIATTR_EXIT_INSTR_OFFSETS
	.align		4
.L_3691:
        /*00b0*/ 	.byte	0x04, 0x1c
        /*00b2*/ 	.short	(.L_3693 - .L_3692)


	//   ....[0]....
.L_3692:
        /*00b4*/ 	.word	0x00007b20


	//   ....[1]....
        /*00b8*/ 	.word	0x00007c60


	//   ....[2]....
        /*00bc*/ 	.word	0x00007ca0


	//   ....[3]....
        /*00c0*/ 	.word	0x00007d30


	//   ....[4]....
        /*00c4*/ 	.word	0x00007d60


	//   ....[5]....
        /*00c8*/ 	.word	0x00007d90


	//   ....[6]....
        /*00cc*/ 	.word	0x00007e10


	//   ....[7]....
        /*00d0*/ 	.word	0x00007e40


	//   ....[8]....
        /*00d4*/ 	.word	0x00007ed0


	//   ....[9]....
        /*00d8*/ 	.word	0x00007f10


	//   ....[10]....
        /*00dc*/ 	.word	0x00007f50


	//   ....[11]....
        /*00e0*/ 	.word	0x00008010


	//   ....[12]....
        /*00e4*/ 	.word	0x00008060


	//   ....[13]....
        /*00e8*/ 	.word	0x000081e0


	//   ....[14]....
        /*00ec*/ 	.word	0x00008330


	//   ....[15]....
        /*00f0*/ 	.word	0x00008360


	//   ....[16]....
        /*00f4*/ 	.word	0x00008410


	//   ....[17]....
        /*00f8*/ 	.word	0x00008580


	//   ....[18]....
        /*00fc*/ 	.word	0x000086f0


	//   ....[19]....
        /*0100*/ 	.word	0x00008840


	//   ....[20]....
        /*0104*/ 	.word	0x00008950


	//   ....[21]....
        /*0108*/ 	.word	0x00008980


	//   ....[22]....
        /*010c*/ 	.word	0x000089b0


	//----- nvinfo : EIATTR_MAX_THREADS
	.align		4
.L_3693:
        /*0110*/ 	.byte	0x04, 0x05
        /*0112*/ 	.short	(.L_3695 - .L_3694)
.L_3694:
        /*0114*/ 	.word	0x00000080
        /*0118*/ 	.word	0x00000001
        /*011c*/ 	.word	0x00000001


	//----- nvinfo : EIATTR_CRS_STACK_SIZE
	.align		4
.L_3695:
        /*0120*/ 	.byte	0x04, 0x1e
        /*0122*/ 	.short	(.L_3697 - .L_3696)
.L_3696:
        /*0124*/ 	.word	0x00000000


	//----- nvinfo : EIATTR_CBANK_PARAM_SIZE
	.align		4
.L_3697:
        /*0128*/ 	.byte	0x03, 0x19
        /*012a*/ 	.short	0x0034


	//----- nvinfo : EIATTR_PARAM_CBANK
	.align		4
        /*012c*/ 	.byte	0x04, 0x0a
        /*012e*/ 	.short	(.L_3699 - .L_3698)
	.align		4
.L_3698:
        /*0130*/ 	.word	index@(.nv.constant0._ZN2at6native27unrolled_elementwise_kernelINS0_13AUnaryFunctorIfffZZZNS0_16fmod_kernel_cudaERNS_18TensorIteratorBaseEENKUlvE0_clEvENKUlvE0_clEvEUlffE_EESt5arrayIPcLm2EELi4E23TrivialOffsetCalculatorILi1EjESD_NS0_6memory12LoadWithCastILi1EEENSE_13StoreWithCastILi1EEEEEviT_T0_T2_T3_T4_T5_)
        /*0134*/ 	.short	0x0210
        /*0136*/ 	.short	0x0034


	//----- nvinfo : EIATTR_SW_WAR
	.align		4
.L_3699:
        /*0138*/ 	.byte	0x04, 0x36
        /*013a*/ 	.short	(.L_3701 - .L_3700)
.L_3700:
        /*013c*/ 	.word	0x00000008
.L_3701:


//--------------------- .nv.info._ZN2at6native18elementwise_kernelILi128ELi2EZNS0_22gpu_kernel_impl_nocastINS0_13AUnaryFunctorIfffZZZNS0_16fmod_kernel_cudaERNS_18TensorIteratorBaseEENKUlvE0_clEvENKUlvE0_clEvEUlffE_EEEEvS5_RKT_EUliE_EEviT1_ --------------------------
	.section	.nv.info._ZN2at6native18elementwise_kernelILi128ELi2EZNS0_22gpu_kernel_impl_nocastINS0_13AUnaryFunctorIfffZZZNS0_16fmod_kernel_cudaERNS_18TensorIteratorBaseEENKUlvE0_clEvENKUlvE0_clEvEUlffE_EEEEvS5_RKT_EUliE_EEviT1_,"",@"SHT_CUDA_INFO"
	.sectionflags	@""
	.align	4


	//----- nvinfo : EIATTR_CUDA_API_VERSION
	.align		4
        /*0000*/ 	.byte	0x04, 0x37
        /*0002*/ 	.short	(.L_3703 - .L_3702)
.L_3702:
        /*0004*/ 	.word	0x00000082


	//----- nvinfo : EIATTR_KPARAM_INFO
	.align		4
.L_3703:
        /*0008*/ 	.byte	0x04, 0x17
        /*000a*/ 	.short	(.L_3705 - .L_3704)
.L_3704:
        /*000c*/ 	.word	0x00000000
        /*0010*/ 	.short	0x0001
        /*0012*/ 	.short	0x0008
        /*0014*/ 	.byte	0x00, 0xf0, 0x61, 0x08


	//----- nvinfo : EIATTR_KPARAM_INFO
	.align		4
.L_3705:
        /*0018*/ 	.byte	0x04, 0x17
        /*001a*/ 	.short	(.L_3707 - .L_3706)
.L_3706:
        /*001c*/ 	.word	0x00000000
        /*0020*/ 	.short	0x0000
        /*0022*/ 	.short	0x0000
        /*0024*/ 	.byte	0x00, 0xf0, 0x11, 0x00


	//----- nvinfo : EIATTR_SPARSE_MMA_MASK
	.align		4
.L_3707:
        /*0028*/ 	.byte	0x03, 0x50
        /*002a*/ 	.short	0x0000


	//----- nvinfo : EIATTR_MAXREG_COUNT
	.align		4
        /*002c*/ 	.byte	0x03, 0x1b
        /*002e*/ 	.short	0x0080


	//----- nvinfo : EIATTR_MERCURY_ISA_VERSION
	.align		4
        /*0030*/ 	.byte	0x03, 0x5f
        /*0032*/ 	.short	0x0101


	//----- nvinfo : EIATTR_EXIT_INSTR_OFFSETS
	.align		4
        /*0034*/ 	.byte	0x04, 0x1c
        /*0036*/ 	.short	(.L_3709 - .L_3708)


	//   ....[0]....
.L_3708:
        /*0038*/ 	.word	0x00001890


	//   ....[1]....
        /*003c*/ 	.word	0x00003060


	//----- nvinfo : EIATTR_MAX_THREADS
	.align		4
.L_3709:
        /*0040*/ 	.byte	0x04, 0x05
        /*0042*/ 	.short	(.L_3711 - .L_3710)
.L_3710:
        /*0044*/ 	.word	0x00000080
        /*0048*/ 	.word	0x00000001
        /*004c*/ 	.word	0x00000001


	//----- nvinfo : EIATTR_CRS_STACK_SIZE
	.align		4
.L_3711:
        /*0050*/ 	.byte	0x04, 0x1e
        /*0052*/ 	.short	(.L_3713 - .L_3712)
.L_3712:
        /*0054*/ 	.word	0x00000000


	//----- nvinfo : EIATTR_CBANK_PARAM_SIZE
	.align		4
.L_3713:
        /*0058*/ 	.byte	0x03, 0x19
        /*005a*/ 	.short	0x0220


	//----- nvinfo : EIATTR_PARAM_CBANK
	.align		4
        /*005c*/ 	.byte	0x04, 0x0a
        /*005e*/ 	.short	(.L_3715 - .L_3714)
	.align		4
.L_3714:
        /*0060*/ 	.word	index@(.nv.constant0._ZN2at6native18elementwise_kernelILi128ELi2EZNS0_22gpu_kernel_impl_nocastINS0_13AUnaryFunctorIfffZZZNS0_16fmod_kernel_cudaERNS_18TensorIteratorBaseEENKUlvE0_clEvENKUlvE0_clEvEUlffE_EEEEvS5_RKT_EUliE_EEviT1_)
        /*0064*/ 	.short	0x0210
        /*0066*/ 	.short	0x0220


	//----- nvinfo : EIATTR_SW_WAR
	.align		4
.L_3715:
        /*0068*/ 	.byte	0x04, 0x36
        /*006a*/ 	.short	(.L_3717 - .L_3716)
.L_3716:
        /*006c*/ 	.word	0x00000008
.L_3717:


//--------------------- .nv.info._ZN2at6native27unrolled_elementwise_kernelINS0_13AUnaryFunctorIfffZZZNS0_16fmod_kernel_cudaERNS_18TensorIteratorBaseEENKUlvE0_clEvENKUlvE0_clEvEUlffE_EESt5arrayIPcLm2EELi4E23TrivialOffsetCalculatorILi1EjESD_NS0_6memory15LoadWithoutCastENSE_16StoreWithoutCastEEEviT_T0_T2_T3_T4_T5_ --------------------------
	.section	.nv.info._ZN2at6native27unrolled_elementwise_kernelINS0_13AUnaryFunctorIfffZZZNS0_16fmod_kernel_cudaERNS_18TensorIteratorBaseEENKUlvE0_clEvENKUlvE0_clEvEUlffE_EESt5arrayIPcLm2EELi4E23TrivialOffsetCalculatorILi1EjESD_NS0_6memory15LoadWithoutCastENSE_16StoreWithoutCastEEEviT_T0_T2_T3_T4_T5_,"",@"SHT_CUDA_INFO"
	.sectionflags	@""
	.align	4


	//----- nvinfo : EIATTR_CUDA_API_VERSION
	.align		4
        /*0000*/ 	.byte	0x04, 0x37
        /*0002*/ 	.short	(.L_3719 - .L_3718)
.L_3718:
        /*0004*/ 	.word	0x00000082


	//----- nvinfo : EIATTR_KPARAM_INFO
	.align		4
.L_3719:
        /*0008*/ 	.byte	0x04, 0x17
        /*000a*/ 	.short	(.L_3721 - .L_3720)
.L_3720:
        /*000c*/ 	.word	0x00000000
        /*0010*/ 	.short	0x0006
        /*0012*/ 	.short	0x0023
        /*0014*/ 	.byte	0x00, 0xf0, 0x05, 0x00


	//----- nvinfo : EIATTR_KPARAM_INFO
	.align		4
.L_3721:
        /*0018*/ 	.byte	0x04, 0x17
        /*001a*/ 	.short	(.L_3723 - .L_3722)
.L_3722:
        /*001c*/ 	.word	0x00000000
        /*0020*/ 	.short	0x0005
        /*0022*/ 	.short	0x0022
        /*0024*/ 	.byte	0x00, 0xf0, 0x05, 0x00


	//----- nvinfo : EIATTR_KPARAM_INFO
	.align		4
.L_3723:
        /*0028*/ 	.byte	0x04, 0x17
        /*002a*/ 	.short	(.L_3725 - .L_3724)
.L_3724:
        /*002c*/ 	.word	0x00000000
        /*0030*/ 	.short	0x0004
        /*0032*/ 	.short	0x0021
        /*0034*/ 	.byte	0x00, 0xf0, 0x05, 0x00


	//----- nvinfo : EIATTR_KPARAM_INFO
	.align		4
.L_3725:
        /*0038*/ 	.byte	0x04, 0x17
        /*003a*/ 	.short	(.L_3727 - .L_3726)
.L_3726:
        /*003c*/ 	.word	0x00000000
        /*0040*/ 	.short	0x0003
        /*0042*/ 	.short	0x0020
        /*0044*/ 	.byte	0x00, 0xf0, 0x05, 0x00


	//----- nvinfo : EIATTR_KPARAM_INFO
	.align		4
.L_3727:
        /*0048*/ 	.byte	0x04, 0x17
        /*004a*/ 	.short	(.L_3729 - .L_3728)
.L_3728:
        /*004c*/ 	.word	0x00000000
        /*0050*/ 	.short	0x0002
        /*0052*/ 	.short	0x0010
        /*0054*/ 	.byte	0x00, 0xf0, 0x41, 0x00


	//----- nvinfo : EIATTR_KPARAM_INFO
	.align		4
.L_3729:
        /*0058*/ 	.byte	0x04, 0x17
        /*005a*/ 	.short	(.L_3731 - .L_3730)
.L_3730:
        /*005c*/ 	.word	0x00000000
        /*0060*/ 	.short	0x0001
        /*0062*/ 	.short	0x0004
        /*0064*/ 	.byte	0x00, 0xf0, 0x21, 0x00


	//----- nvinfo : EIATTR_KPARAM_INFO
	.align		4
.L_3731:
        /*0068*/ 	.byte	0x04, 0x17
        /*006a*/ 	.short	(.L_3733 - .L_3732)
.L_3732:
        /*006c*/ 	.word	0x00000000
        /*0070*/ 	.short	0x0000
        /*0072*/ 	.short	0x0000
        /*0074*/ 	.byte	0x00, 0xf0, 0x11, 0x00


	//----- nvinfo : EIATTR_SPARSE_MMA_MASK
	.align		4
.L_3733:
        /*0078*/ 	.byte	0x03, 0x50
        /*007a*/ 	.short	0x0000


	//----- nvinfo : EIATTR_MAXREG_COUNT
	.align		4
        /*007c*/ 	.byte	0x03, 0x1b
        /*007e*/ 	.short	0x00ff


	//----- nvinfo : EIATTR_MERCURY_ISA_VERSION
	.align		4
        /*0080*/ 	.byte	0x03, 0x5f
        /*0082*/ 	.short	0x0101


	//----- nvinfo : EIATTR_EXIT_INSTR_OFFSETS
	.align		4
        /*0084*/ 	.byte	0x04, 0x1c
        /*0086*/ 	.short	(.L_3735 - .L_3734)


	//   ....[0]....
.L_3734:
        /*0088*/ 	.word	0x00001620


	//   ....[1]....
        /*008c*/ 	.word	0x00001670


	//----- nvinfo : EIATTR_MAX_THREADS
	.align		4
.L_3735:
        /*0090*/ 	.byte	0x04, 0x05
        /*0092*/ 	.short	(.L_3737 - .L_3736)
.L_3736:
        /*0094*/ 	.word	0x00000080
        /*0098*/ 	.word	0x00000001
        /*009c*/ 	.word	0x00000001


	//----- nvinfo : EIATTR_CRS_STACK_SIZE
	.align		4
.L_3737:
        /*00a0*/ 	.byte	0x04, 0x1e
        /*00a2*/ 	.short	(.L_3739 - .L_3738)
.L_3738:
        /*00a4*/ 	.word	0x00000000


	//----- nvinfo : EIATTR_CBANK_PARAM_SIZE
	.align		4
.L_3739:
        /*00a8*/ 	.byte	0x03, 0x19
        /*00aa*/ 	.short	0x0024


	//----- nvinfo : EIATTR_PARAM_CBANK
	.align		4
        /*00ac*/ 	.byte	0x04, 0x0a
        /*00ae*/ 	.short	(.L_3741 - .L_3740)
	.align		4
.L_3740:
        /*00b0*/ 	.word	index@(.nv.constant0._ZN2at6native27unrolled_elementwise_kernelINS0_13AUnaryFunctorIfffZZZNS0_16fmod_kernel_cudaERNS_18TensorIteratorBaseEENKUlvE0_clEvENKUlvE0_clEvEUlffE_EESt5arrayIPcLm2EELi4E23TrivialOffsetCalculatorILi1EjESD_NS0_6memory15LoadWithoutCastENSE_16StoreWithoutCastEEEviT_T0_T2_T3_T4_T5_)
        /*00b4*/ 	.short	0x0210
        /*00b6*/ 	.short	0x0024


	//----- nvinfo : EIATTR_SW_WAR
	.align		4
.L_3741:
        /*00b8*/ 	.byte	0x04, 0x36
        /*00ba*/ 	.short	(.L_3743 - .L_3742)
.L_3742:
        /*00bc*/ 	.word	0x00000008
.L_3743:


//--------------------- .nv.info._ZN2at6native29vectorized_elementwise_kernelILi2ENS0_13AUnaryFunctorIfffZZZNS0_16fmod_kernel_cudaERNS_18TensorIteratorBaseEENKUlvE0_clEvENKUlvE0_clEvEUlffE_EESt5arrayIPcLm2EEEEviT0_T1_ --------------------------
	.section	.nv.info._ZN2at6native29vectorized_elementwise_kernelILi2ENS0_13AUnaryFunctorIfffZZZNS0_16fmod_kernel_cudaERNS_18TensorIteratorBaseEENKUlvE0_clEvENKUlvE0_clEvEUlffE_EESt5arrayIPcLm2EEEEviT0_T1_,"",@"SHT_CUDA_INFO"
	.sectionflags	@""
	.align	4


	//----- nvinfo : EIATTR_CUDA_API_VERSION
	.align		4
        /*0000*/ 	.byte	0x04, 0x37
        /*0002*/ 	.short	(.L_3745 - .L_3744)
.L_3744:
        /*0004*/ 	.word	0x00000082


	//----- nvinfo : EIATTR_KPARAM_INFO
	.align		4
.L_3745:
        /*0008*/ 	.byte	0x04, 0x17
        /*000a*/ 	.short	(.L_3747 - .L_3746)
.L_3746:
        /*000c*/ 	.word	0x00000000
        /*0010*/ 	.short	0x0002
        /*0012*/ 	.short	0x0010
        /*0014*/ 	.byte	0x00, 0xf0, 0x41, 0x00


	//----- nvinfo : EIATTR_KPARAM_INFO
	.align		4
.L_3747:
        /*0018*/ 	.byte	0x04, 0x17
        /*001a*/ 	.short	(.L_3749 - .L_3748)
.L_3748:
        /*001c*/ 	.word	0x00000000
        /*0020*/ 	.short	0x0001
        /*0022*/ 	.short	0x0004
        /*0024*/ 	.byte	0x00, 0xf0, 0x21, 0x00


	//----- nvinfo : EIATTR_KPARAM_INFO
	.align		4
.L_3749:
        /*0028*/ 	.byte	0x04, 0x17
        /*002a*/ 	.short	(.L_3751 - .L_3750)
.L_3750:
        /*002c*/ 	.word	0x00000000
        /*0030*/ 	.short	0x0000
        /*0032*/ 	.short	0x0000
        /*0034*/ 	.byte	0x00, 0xf0, 0x11, 0x00


	//----- nvinfo : EIATTR_SPARSE_MMA_MASK
	.align		4
.L_3751:
        /*0038*/ 	.byte	0x03, 0x50
        /*003a*/ 	.short	0x0000


	//----- nvinfo : EIATTR_MAXREG_COUNT
	.align		4
        /*003c*/ 	.byte	0x03, 0x1b
        /*003e*/ 	.short	0x00ff


	//----- nvinfo : EIATTR_MERCURY_ISA_VERSION
	.align		4
        /*0040*/ 	.byte	0x03, 0x5f
        /*0042*/ 	.short	0x0101


	//----- nvinfo : EIATTR_EXIT_INSTR_OFFSETS
	.align		4
        /*0044*/ 	.byte	0x04, 0x1c
        /*0046*/ 	.short	(.L_3753 - .L_3752)


	//   ....[0]....
.L_3752:
        /*0048*/ 	.word	0x000023a0


	//   ....[1]....
        /*004c*/ 	.word	0x00004f70


	//   ....[2]....
        /*0050*/ 	.word	0x00004fc0


	//----- nvinfo : EIATTR_MAX_THREADS
	.align		4
.L_3753:
        /*0054*/ 	.byte	0x04, 0x05
        /*0056*/ 	.short	(.L_3755 - .L_3754)
.L_3754:
        /*0058*/ 	.word	0x00000080
        /*005c*/ 	.word	0x00000001
        /*0060*/ 	.word	0x00000001


	//----- nvinfo : EIATTR_CRS_STACK_SIZE
	.align		4
.L_3755:
        /*0064*/ 	.byte	0x04, 0x1e
        /*0066*/ 	.short	(.L_3757 - .L_3756)
.L_3756:
        /*0068*/ 	.word	0x00000000


	//----- nvinfo : EIATTR_CBANK_PARAM_SIZE
	.align		4
.L_3757:
        /*006c*/ 	.byte	0x03, 0x19
        /*006e*/ 	.short	0x0020


	//----- nvinfo : EIATTR_PARAM_CBANK
	.align		4
        /*0070*/ 	.byte	0x04, 0x0a
        /*0072*/ 	.short	(.L_3759 - .L_3758)
	.align		4
.L_3758:
        /*0074*/ 	.word	index@(.nv.constant0._ZN2at6native29vectorized_elementwise_kernelILi2ENS0_13AUnaryFunctorIfffZZZNS0_16fmod_kernel_cudaERNS_18TensorIteratorBaseEENKUlvE0_clEvENKUlvE0_clEvEUlffE_EESt5arrayIPcLm2EEEEviT0_T1_)
        /*0078*/ 	.short	0x0210
        /*007a*/ 	.short	0x0020


	//----- nvinfo : EIATTR_SW_WAR
	.align		4
.L_3759:
        /*007c*/ 	.byte	0x04, 0x36
        /*007e*/ 	.short	(.L_3761 - .L_3760)
.L_3760:
        /*0080*/ 	.word	0x00000008
.L_3761:


//--------------------- .nv.info._ZN2at6native29vectorized_elementwise_kernelILi4ENS0_13AUnaryFunctorIfffZZZNS0_16fmod_kernel_cudaERNS_18TensorIteratorBaseEENKUlvE0_clEvENKUlvE0_clEvEUlffE_EESt5arrayIPcLm2EEEEviT0_T1_ --------------------------
	.section	.nv.info._ZN2at6native29vectorized_elementwise_kernelILi4ENS0_13AUnaryFunctorIfffZZZNS0_16fmod_kernel_cudaERNS_18TensorIteratorBaseEENKUlvE0_clEvENKUlvE0_clEvEUlffE_EESt5arrayIPcLm2EEEEviT0_T1_,"",@"SHT_CUDA_INFO"
	.sectionflags	@""
	.align	4


	//----- nvinfo : EIATTR_CUDA_API_VERSION
	.align		4
        /*0000*/ 	.byte	0x04, 0x37
        /*0002*/ 	.short	(.L_3763 - .L_3762)
.L_3762:
        /*0004*/ 	.word	0x00000082


	//----- nvinfo : EIATTR_KPARAM_INFO
	.align		4
.L_3763:
        /*0008*/ 	.byte	0x04, 0x17
        /*000a*/ 	.short	(.L_3765 - .L_3764)
.L_3764:
        /*000c*/ 	.word	0x00000000
        /*0010*/ 	.short	0x0002
        /*0012*/ 	.short	0x0010
        /*0014*/ 	.byte	0x00, 0xf0, 0x41, 0x00


	//----- nvinfo : EIATTR_KPARAM_INFO
	.align		4
.L_3765:
        /*0018*/ 	.byte	0x04, 0x17
        /*001a*/ 	.short	(.L_3767 - .L_3766)
.L_3766:
        /*001c*/ 	.word	0x00000000
        /*0020*/ 	.short	0x0001
        /*0022*/ 	.short	0x0004
        /*0024*/ 	.byte	0x00, 0xf0, 0x21, 0x00


	//----- nvinfo : EIATTR_KPARAM_INFO
	.align		4
.L_3767:
        /*0028*/ 	.byte	0x04, 0x17
        /*002a*/ 	.short	(.L_3769 - .L_3768)
.L_3768:
        /*002c*/ 	.word	0x00000000
        /*0030*/ 	.short	0x0000
        /*0032*/ 	.short	0x0000
        /*0034*/ 	.byte	0x00, 0xf0, 0x11, 0x00


	//----- nvinfo : EIATTR_SPARSE_MMA_MASK
	.align		4
.L_3769:
        /*0038*/ 	.byte	0x03, 0x50
        /*003a*/ 	.short	0x0000


	//----- nvinfo : EIATTR_MAXREG_COUNT
	.align		4
        /*003c*/ 	.byte	0x03, 0x1b
        /*003e*/ 	.short	0x00ff


	//----- nvinfo : EIATTR_MERCURY_ISA_VERSION
	.align		4
        /*0040*/ 	.byte	0x03, 0x5f
        /*0042*/ 	.short	0x0101


	//----- nvinfo : EIATTR_EXIT_INSTR_OFFSETS
	.align		4
        /*0044*/ 	.byte	0x04, 0x1c
        /*0046*/ 	.short	(.L_3771 - .L_3770)


	//   ....[0]....
.L_3770:
        /*0048*/ 	.word	0x00002380


	//   ....[1]....
        /*004c*/ 	.word	0x00004f50


	//   ....[2]....
        /*0050*/ 	.word	0x00004fa0


	//----- nvinfo : EIATTR_MAX_THREADS
	.align		4
.L_3771:
        /*0054*/ 	.byte	0x04, 0x05
        /*0056*/ 	.short	(.L_3773 - .L_3772)
.L_3772:
        /*0058*/ 	.word	0x00000080
        /*005c*/ 	.word	0x00000001
        /*0060*/ 	.word	0x00000001


	//----- nvinfo : EIATTR_CRS_STACK_SIZE
	.align		4
.L_3773:
        /*0064*/ 	.byte	0x04, 0x1e
        /*0066*/ 	.short	(.L_3775 - .L_3774)
.L_3774:
        /*0068*/ 	.word	0x00000000


	//----- nvinfo : EIATTR_CBANK_PARAM_SIZE
	.align		4
.L_3775:
        /*006c*/ 	.byte	0x03, 0x19
        /*006e*/ 	.short	0x0020


	//----- nvinfo : EIATTR_PARAM_CBANK
	.align		4
        /*0070*/ 	.byte	0x04, 0x0a
        /*0072*/ 	.short	(.L_3777 - .L_3776)
	.align		4
.L_3776:
        /*0074*/ 	.word	index@(.nv.constant0._ZN2at6native29vectorized_elementwise_kernelILi4ENS0_13AUnaryFunctorIfffZZZNS0_16fmod_kernel_cudaERNS_18TensorIteratorBaseEENKUlvE0_clEvENKUlvE0_clEvEUlffE_EESt5arrayIPcLm2EEEEviT0_T1_)
        /*0078*/ 	.short	0x0210
        /*007a*/ 	.short	0x0020


	//----- nvinfo : EIATTR_SW_WAR
	.align		4
.L_3777:
        /*007c*/ 	.byte	0x04, 0x36
        /*007e*/ 	.short	(.L_3779 - .L_3778)
.L_3778:
        /*0080*/ 	.word	0x00000008
.L_3779:


//--------------------- .nv.info._ZN2at6native29vectorized_elementwise_kernelILi8ENS0_13AUnaryFunctorIfffZZZNS0_16fmod_kernel_cudaERNS_18TensorIteratorBaseEENKUlvE0_clEvENKUlvE0_clEvEUlffE_EESt5arrayIPcLm2EEEEviT0_T1_ --------------------------
	.section	.nv.info._ZN2at6native29vectorized_elementwise_kernelILi8ENS0_13AUnaryFunctorIfffZZZNS0_16fmod_kernel_cudaERNS_18TensorIteratorBaseEENKUlvE0_clEvENKUlvE0_clEvEUlffE_EESt5arrayIPcLm2EEEEviT0_T1_,"",@"SHT_CUDA_INFO"
	.sectionflags	@""
	.align	4


	//----- nvinfo : EIATTR_CUDA_API_VERSION
	.align		4
        /*0000*/ 	.byte	0x04, 0x37
        /*0002*/ 	.short	(.L_3781 - .L_3780)
.L_3780:
        /*0004*/ 	.word	0x00000082


	//----- nvinfo : EIATTR_KPARAM_INFO
	.align		4
.L_3781:
        /*0008*/ 	.byte	0x04, 0x17
        /*000a*/ 	.short	(.L_3783 - .L_3782)
.L_3782:
        /*000c*/ 	.word	0x00000000
        /*0010*/ 	.short	0x0002
        /*0012*/ 	.short	0x0010
        /*0014*/ 	.byte	0x00, 0xf0, 0x41, 0x00


	//----- nvinfo : EIATTR_KPARAM_INFO
	.align		4
.L_3783:
        /*0018*/ 	.byte	0x04, 0x17
        /*001a*/ 	.short	(.L_3785 - .L_3784)
.L_3784:
        /*001c*/ 	.word	0x00000000
        /*0020*/ 	.short	0x0001
        /*0022*/ 	.short	0x0004
        /*0024*/ 	.byte	0x00, 0xf0, 0x21, 0x00


	//----- nvinfo : EIATTR_KPARAM_INFO
	.align		4
.L_3785:
        /*0028*/ 	.byte	0x04, 0x17
        /*002a*/ 	.short	(.L_3787 - .L_3786)
.L_3786:
        /*002c*/ 	.word	0x00000000
        /*0030*/ 	.short	0x0000
        /*0032*/ 	.short	0x0000
        /*0034*/ 	.byte	0x00, 0xf0, 0x11, 0x00


	//----- nvinfo : EIATTR_SPARSE_MMA_MASK
	.align		4
.L_3787:
        /*0038*/ 	.byte	0x03, 0x50
        /*003a*/ 	.short	0x0000


	//----- nvinfo : EIATTR_MAXREG_COUNT
	.align		4
        /*003c*/ 	.byte	0x03, 0x1b
        /*003e*/ 	.short	0x00ff


	//----- nvinfo : EIATTR_MERCURY_ISA_VERSION
	.align		4
        /*0040*/ 	.byte	0x03, 0x5f
        /*0042*/ 	.short	0x0101


	//----- nvinfo : EIATTR_EXIT_INSTR_OFFSETS
	.align		4
        /*0044*/ 	.byte	0x04, 0x1c
        /*0046*/ 	.short	(.L_3789 - .L_3788)


	//   ....[0]....
.L_3788:
        /*0048*/ 	.word	0x00002380


	//   ....[1]....
        /*004c*/ 	.word	0x00004f50


	//   ....[2]....
        /*0050*/ 	.word	0x00004fa0


	//----- nvinfo : EIATTR_MAX_THREADS
	.align		4
.L_3789:
        /*0054*/ 	.byte	0x04, 0x05
        /*0056*/ 	.short	(.L_3791 - .L_3790)
.L_3790:
        /*0058*/ 	.word	0x00000080
        /*005c*/ 	.word	0x00000001
        /*0060*/ 	.word	0x00000001


	//----- nvinfo : EIATTR_CRS_STACK_SIZE
	.align		4
.L_3791:
        /*0064*/ 	.byte	0x04, 0x1e
        /*0066*/ 	.short	(.L_3793 - .L_3792)
.L_3792:
        /*0068*/ 	.word	0x00000000


	//----- nvinfo : EIATTR_CBANK_PARAM_SIZE
	.align		4
.L_3793:
        /*006c*/ 	.byte	0x03, 0x19
        /*006e*/ 	.short	0x0020


	//----- nvinfo : EIATTR_PARAM_CBANK
	.align		4
        /*0070*/ 	.byte	0x04, 0x0a
        /*0072*/ 	.short	(.L_3795 - .L_3794)
	.align		4
.L_3794:
        /*0074*/ 	.word	index@(.nv.constant0._ZN2at6native29vectorized_elementwise_kernelILi8ENS0_13AUnaryFunctorIfffZZZNS0_16fmod_kernel_cudaERNS_18TensorIteratorBaseEENKUlvE0_clEvENKUlvE0_clEvEUlffE_EESt5arrayIPcLm2EEEEviT0_T1_)
        /*0078*/ 	.short	0x0210
        /*007a*/ 	.short	0x0020


	//----- nvinfo : EIATTR_SW_WAR
	.align		4
.L_3795:
        /*007c*/ 	.byte	0x04, 0x36
        /*007e*/ 	.short	(.L_3797 - .L_3796)
.L_3796:
        /*0080*/ 	.word	0x00000008
.L_3797:


//--------------------- .nv.info._ZN2at6native18elementwise_kernelILi128ELi4EZNS0_15gpu_kernel_implINS0_13BinaryFunctorIdddZZZNS0_16fmod_kernel_cudaERNS_18TensorIteratorBaseEENKUlvE0_clEvENKUlvE_clEvEUlddE_EEEEvS5_RKT_EUliE_EEviT1_ --------------------------
	.section	.nv.info._ZN2at6native18elementwise_kernelILi128ELi4EZNS0_15gpu_kernel_implINS0_13BinaryFunctorIdddZZZNS0_16fmod_kernel_cudaERNS_18TensorIteratorBaseEENKUlvE0_clEvENKUlvE_clEvEUlddE_EEEEvS5_RKT_EUliE_EEviT1_,"",@"SHT_CUDA_INFO"
	.sectionflags	@""
	.align	4


	//----- nvinfo : EIATTR_CUDA_API_VERSION
	.align		4
        /*0000*/ 	.byte	0x04, 0x37
        /*0002*/ 	.short	(.L_3799 - .L_3798)
.L_3798:
        /*0004*/ 	.word	0x00000082


	//----- nvinfo : EIATTR_KPARAM_INFO
	.align		4
.L_3799:
        /*0008*/ 	.byte	0x04, 0x17
        /*000a*/ 	.short	(.L_3801 - .L_3800)
.L_3800:
        /*000c*/ 	.word	0x00000000
        /*0010*/ 	.short	0x0001
        /*0012*/ 	.short	0x0008
        /*0014*/ 	.byte	0x00, 0xf0, 0x21, 0x0a


	//----- nvinfo : EIATTR_KPARAM_INFO
	.align		4
.L_3801:
        /*0018*/ 	.byte	0x04, 0x17
        /*001a*/ 	.short	(.L_3803 - .L_3802)
.L_3802:
        /*001c*/ 	.word	0x00000000
        /*0020*/ 	.short	0x0000
        /*0022*/ 	.short	0x0000
        /*0024*/ 	.byte	0x00, 0xf0, 0x11, 0x00


	//----- nvinfo : EIATTR_SPARSE_MMA_MASK
	.align		4
.L_3803:
        /*0028*/ 	.byte	0x03, 0x50
        /*002a*/ 	.short	0x0000


	//----- nvinfo : EIATTR_MAXREG_COUNT
	.align		4
        /*002c*/ 	.byte	0x03, 0x1b
        /*002e*/ 	.short	0x0080


	//----- nvinfo : EIATTR_EXTERNS
	.align		4
        /*0030*/ 	.byte	0x04, 0x0f
        /*0032*/ 	.short	(.L_3805 - .L_3804)


	//   ....[0]....
	.align		4
.L_3804:
        /*0034*/ 	.word	index@(__assertfail)


	//----- nvinfo : EIATTR_MERCURY_ISA_VERSION
	.align		4
.L_3805:
        /*0038*/ 	.byte	0x03, 0x5f
        /*003a*/ 	.short	0x0101


	//----- nvinfo : EIATTR_SYSCALL_OFFSETS
	.align		4
        /*003c*/ 	.byte	0x04, 0x46
        /*003e*/ 	.short	(.L_3807 - .L_3806)


	//   ....[0]....
.L_3806:
        /*0040*/ 	.word	0x00002570


	//   ....[1]....
        /*0044*/ 	.word	0x00003480


	//   ....[2]....
        /*0048*/ 	.word	0x00005570


	//   ....[3]....
        /*004c*/ 	.word	0x00007b50


	//   ....[4]....
        /*0050*/ 	.word	0x00008a60


	//   ....[5]....
        /*0054*/ 	.word	0x0000ab70


	//   ....[6]....
        /*0058*/ 	.word	0x0000d120


	//   ....[7]....
        /*005c*/ 	.word	0x0000e030


	//   ....[8]....
        /*0060*/ 	.word	0x00010140


	//   ....[9]....
        /*0064*/ 	.word	0x000126e0


	//   ....[10]....
        /*0068*/ 	.word	0x000135f0


	//   ....[11]....
        /*006c*/ 	.word	0x000156e0


	//----- nvinfo : EIATTR_EXIT_INSTR_OFFSETS
	.align		4
.L_3807:
        /*0070*/ 	.byte	0x04, 0x1c
        /*0072*/ 	.short	(.L_3809 - .L_3808)


	//   ....[0]....
.L_3808:
        /*0074*/ 	.word	0x000101f0


	//   ....[1]....
        /*0078*/ 	.word	0x00014720


	//   ....[2]....
        /*007c*/ 	.word	0x00014760


	//   ....[3]....
        /*0080*/ 	.word	0x000147f0


	//   ....[4]....
        /*0084*/ 	.word	0x00014820


	//   ....[5]....
        /*0088*/ 	.word	0x00014850


	//   ....[6]....
        /*008c*/ 	.word	0x00014920


	//   ....[7]....
        /*0090*/ 	.word	0x000149a0


	//   ....[8]....
        /*0094*/ 	.word	0x00014a80


	//   ....[9]....
        /*0098*/ 	.word	0x00014b10


	//   ....[10]....
        /*009c*/ 	.word	0x00014b30


	//   ....[11]....
        /*00a0*/ 	.word	0x00014bf0


	//   ....[12]....
        /*00a4*/ 	.word	0x00014c20


	//   ....[13]....
        /*00a8*/ 	.word	0x00014df0


	//   ....[14]....
        /*00ac*/ 	.word	0x00014f90


	//   ....[15]....
        /*00b0*/ 	.word	0x00015010


	//   ....[16]....
        /*00b4*/ 	.word	0x000150c0


	//   ....[17]....
        /*00b8*/ 	.word	0x00015280


	//   ....[18]....
        /*00bc*/ 	.word	0x00015440


	//   ....[19]....
        /*00c0*/ 	.word	0x000155e0


	//   ....[20]....
        /*00c4*/ 	.word	0x000156f0


	//   ....[21]....
        /*00c8*/ 	.word	0x00015720


	//   ....[22]....
        /*00cc*/ 	.word	0x00015750


	//----- nvinfo : EIATTR_MAX_THREADS
	.align		4
.L_3809:
        /*00d0*/ 	.byte	0x04, 0x05
        /*00d2*/ 	.short	(.L_3811 - .L_3810)
.L_3810:
        /*00d4*/ 	.word	0x00000080
        /*00d8*/ 	.word	0x00000001
        /*00dc*/ 	.word	0x00000001


	//----- nvinfo : EIATTR_CRS_STACK_SIZE
	.align		4
.L_3811:
        /*00e0*/ 	.byte	0x04, 0x1e
        /*00e2*/ 	.short	(.L_3813 - .L_3812)
.L_3812:
        /*00e4*/ 	.word	0x00000000


	//----- nvinfo : EIATTR_CBANK_PARAM_SIZE
	.align		4
.L_3813:
        /*00e8*/ 	.byte	0x03, 0x19
        /*00ea*/ 	.short	0x0290


	//----- nvinfo : EIATTR_PARAM_CBANK
	.align		4
        /*00ec*/ 	.byte	0x04, 0x0a
        /*00ee*/ 	.short	(.L_3815 - .L_3814)
	.align		4
.L_3814:
        /*00f0*/ 	.word	index@(.nv.constant0._ZN2at6native18elementwise_kernelILi128ELi4EZNS0_15gpu_kernel_implINS0_13BinaryFunctorIdddZZZNS0_16fmod_kernel_cudaERNS_18TensorIteratorBaseEENKUlvE0_clEvENKUlvE_clEvEUlddE_EEEEvS5_RKT_EUliE_EEviT1_)
        /*00f4*/ 	.short	0x0210
        /*00f6*/ 	.short	0x0290


	//----- nvinfo : EIATTR_SW_WAR
	.align		4
.L_3815:
        /*00f8*/ 	.byte	0x04, 0x36
        /*00fa*/ 	.short	(.L_3817 - .L_3816)
.L_3816:
        /*00fc*/ 	.word	0x00000008
.L_3817:


//--------------------- .nv.info._ZN2at6native27unrolled_elementwise_kernelINS0_13BinaryFunctorIdddZZZNS0_16fmod_kernel_cudaERNS_18TensorIteratorBaseEENKUlvE0_clEvENKUlvE_clEvEUlddE_EESt5arrayIPcLm3EELi4E23TrivialOffsetCalculatorILi2EjESC_ILi1EjENS0_6memory12LoadWithCastILi2EEENSF_13StoreWithCastILi1EEEEEviT_T0_T2_T3_T4_T5_ --------------------------
	.section	.nv.info._ZN2at6native27unrolled_elementwise_kernelINS0_13BinaryFunctorIdddZZZNS0_16fmod_kernel_cudaERNS_18TensorIteratorBaseEENKUlvE0_clEvENKUlvE_clEvEUlddE_EESt5arrayIPcLm3EELi4E23TrivialOffsetCalculatorILi2EjESC_ILi1EjENS0_6memory12LoadWithCastILi2EEENSF_13StoreWithCastILi1EEEEEviT_T0_T2_T3_T4_T5_,"",@"SHT_CUDA_INFO"
	.sectionflags	@""
	.align	4


	//----- nvinfo : EIATTR_CUDA_API_VERSION
	.align		4
        /*0000*/ 	.byte	0x04, 0x37
        /*0002*/ 	.short	(.L_3819 - .L_3818)
.L_3818:
        /*0004*/ 	.word	0x00000082


	//----- nvinfo : EIATTR_KPARAM_INFO
	.align		4
.L_3819:
        /*0008*/ 	.byte	0x04, 0x17
        /*000a*/ 	.short	(.L_3821 - .L_3820)
.L_3820:
        /*000c*/ 	.word	0x00000000
        /*0010*/ 	.short	0x0006
        /*0012*/ 	.short	0x0030
        /*0014*/ 	.byte	0x00, 0xf0, 0x21, 0x00


	//----- nvinfo : EIATTR_KPARAM_INFO
	.align		4
.L_3821:
        /*0018*/ 	.byte	0x04, 0x17
        /*001a*/ 	.short	(.L_3823 - .L_3822)
.L_3822:
        /*001c*/ 	.word	0x00000000
        /*0020*/ 	.short	0x0005
        /*0022*/ 	.short	0x0024
        /*0024*/ 	.byte	0x00, 0xf0, 0x31, 0x00


	//----- nvinfo : EIATTR_KPARAM_INFO
	.align		4
.L_3823:
        /*0028*/ 	.byte	0x04, 0x17
        /*002a*/ 	.short	(.L_3825 - .L_3824)
.L_3824:
        /*002c*/ 	.word	0x00000000
        /*0030*/ 	.short	0x0004
        /*0032*/ 	.short	0x0021
        /*0034*/ 	.byte	0x00, 0xf0, 0x05, 0x00


	//----- nvinfo : EIATTR_KPARAM_INFO
	.align		4
.L_3825:
        /*0038*/ 	.byte	0x04, 0x17
        /*003a*/ 	.short	(.L_3827 - .L_3826)
.L_3826:
        /*003c*/ 	.word	0x00000000
        /*0040*/ 	.short	0x0003
        /*0042*/ 	.short	0x0020
        /*0044*/ 	.byte	0x00, 0xf0, 0x05, 0x00


	//----- nvinfo : EIATTR_KPARAM_INFO
	.align		4
.L_3827:
        /*0048*/ 	.byte	0x04, 0x17
        /*004a*/ 	.short	(.L_3829 - .L_3828)
.L_3828:
        /*004c*/ 	.word	0x00000000
        /*0050*/ 	.short	0x0002
        /*0052*/ 	.short	0x0008
        /*0054*/ 	.byte	0x00, 0xf0, 0x61, 0x00


	//----- nvinfo : EIATTR_KPARAM_INFO
	.align		4
.L_3829:
        /*0058*/ 	.byte	0x04, 0x17
        /*005a*/ 	.short	(.L_3831 - .L_3830)
.L_3830:
        /*005c*/ 	.word	0x00000000
        /*0060*/ 	.short	0x0001
        /*0062*/ 	.short	0x0004
        /*0064*/ 	.byte	0x00, 0xf0, 0x05, 0x00


	//----- nvinfo : EIATTR_KPARAM_INFO
	.align		4
.L_3831:
        /*0068*/ 	.byte	0x04, 0x17
        /*006a*/ 	.short	(.L_3833 - .L_3832)
.L_3832:
        /*006c*/ 	.word	0x00000000
        /*0070*/ 	.short	0x0000
        /*0072*/ 	.short	0x0000
        /*0074*/ 	.byte	0x00, 0xf0, 0x11, 0x00


	//----- nvinfo : EIATTR_SPARSE_MMA_MASK
	.align		4
.L_3833:
        /*0078*/ 	.byte	0x03, 0x50
        /*007a*/ 	.short	0x0000


	//----- nvinfo : EIATTR_MAXREG_COUNT
	.align		4
        /*007c*/ 	.byte	0x03, 0x1b
        /*007e*/ 	.short	0x00ff


	//----- nvinfo : EIATTR_EXTERNS
	.align		4
        /*0080*/ 	.byte	0x04, 0x0f
        /*0082*/ 	.short	(.L_3835 - .L_3834)


	//   ....[0]....
	.align		4
.L_3834:
        /*0084*/ 	.word	index@(__assertfail)


	//----- nvinfo : EIATTR_MERCURY_ISA_VERSION
	.align		4
.L_3835:
        /*0088*/ 	.byte	0x03, 0x5f
        /*008a*/ 	.short	0x0101


	//----- nvinfo : EIATTR_SYSCALL_OFFSETS
	.align		4
        /*008c*/ 	.byte	0x04, 0x46
        /*008e*/ 	.short	(.L_3837 - .L_3836)


	//   ....[0]....
.L_3836:
        /*0090*/ 	.word	0x00000fa0


	//   ....[1]....
        /*0094*/ 	.word	0x00001ec0


	//   ....[2]....
        /*0098*/ 	.word	0x00002e60


	//   ....[3]....
        /*009c*/ 	.word	0x00003d80


	//   ....[4]....
        /*00a0*/ 	.word	0x00004d30


	//   ....[5]....
        /*00a4*/ 	.word	0x00005c50


	//   ....[6]....
        /*00a8*/ 	.word	0x00006be0


	//   ....[7]....
        /*00ac*/ 	.word	0x00007b10


	//   ....[8]....
        /*00b0*/ 	.word	0x0000ce30


	//   ....[9]....
        /*00b4*/ 	.word	0x0000e020


	//   ....[10]....
        /*00b8*/ 	.word	0x0000f1d0


	//   ....[11]....
        /*00bc*/ 	.word	0x00010380


	//----- nvinfo : EIATTR_EXIT_INSTR_OFFSETS
	.align		4
.L_3837:
        /*00c0*/ 	.byte	0x04, 0x1c
        /*00c2*/ 	.short	(.L_3839 - .L_3838)


	//   ....[0]....
.L_3838:
        /*00c4*/ 	.word	0x0000f270


	//   ....[1]....
        /*00c8*/ 	.word	0x0000f3c0


	//   ....[2]....
        /*00cc*/ 	.word	0x0000f400


	//   ....[3]....
        /*00d0*/ 	.word	0x0000f490


	//   ....[4]....
        /*00d4*/ 	.word	0x0000f4c0


	//   ....[5]....
        /*00d8*/ 	.word	0x0000f4f0


	//   ....[6]....
        /*00dc*/ 	.word	0x0000f5c0


	//   ....[7]....
        /*00e0*/ 	.word	0x0000f640


	//   ....[8]....
        /*00e4*/ 	.word	0x0000f720


	//   ....[9]....
        /*00e8*/ 	.word	0x0000f7b0


	//   ....[10]....
        /*00ec*/ 	.word	0x0000f7d0


	//   ....[11]....
        /*00f0*/ 	.word	0x0000f890


	//   ....[12]....
        /*00f4*/ 	.word	0x0000f8c0


	//   ....[13]....
        /*00f8*/ 	.word	0x0000fa90


	//   ....[14]....
        /*00fc*/ 	.word	0x0000fc30


	//   ....[15]....
        /*0100*/ 	.word	0x0000fcb0


	//   ....[16]....
        /*0104*/ 	.word	0x0000fd60


	//   ....[17]....
        /*0108*/ 	.word	0x0000ff20


	//   ....[18]....
        /*010c*/ 	.word	0x000100e0


	//   ....[19]....
        /*0110*/ 	.word	0x00010280


	//   ....[20]....
        /*0114*/ 	.word	0x00010390


	//   ....[21]....
        /*0118*/ 	.word	0x000103c0


	//   ....[22]....
        /*011c*/ 	.word	0x000103f0


	//----- nvinfo : EIATTR_MAX_THREADS
	.align		4
.L_3839:
        /*0120*/ 	.byte	0x04, 0x05
        /*0122*/ 	.short	(.L_3841 - .L_3840)
.L_3840:
        /*0124*/ 	.word	0x00000080
        /*0128*/ 	.word	0x00000001
        /*012c*/ 	.word	0x00000001


	//----- nvinfo : EIATTR_CRS_STACK_SIZE
	.align		4
.L_3841:
        /*0130*/ 	.byte	0x04, 0x1e
        /*0132*/ 	.short	(.L_3843 - .L_3842)
.L_3842:
        /*0134*/ 	.word	0x00000000


	//----- nvinfo : EIATTR_CBANK_PARAM_SIZE
	.align		4
.L_3843:
        /*0138*/ 	.byte	0x03, 0x19
        /*013a*/ 	.short	0x0038


	//----- nvinfo : EIATTR_PARAM_CBANK
	.align		4
        /*013c*/ 	.byte	0x04, 0x0a
        /*013e*/ 	.short	(.L_3845 - .L_3844)
	.align		4
.L_3844:
        /*0140*/ 	.word	index@(.nv.constant0._ZN2at6native27unrolled_elementwise_kernelINS0_13BinaryFunctorIdddZZZNS0_16fmod_kernel_cudaERNS_18TensorIteratorBaseEENKUlvE0_clEvENKUlvE_clEvEUlddE_EESt5arrayIPcLm3EELi4E23TrivialOffsetCalculatorILi2EjESC_ILi1EjENS0_6memory12LoadWithCastILi2EEENSF_13StoreWithCastILi1EEEEEviT_T0_T2_T3_T4_T5_)
        /*0144*/ 	.short	0x0210
        /*0146*/ 	.short	0x0038


	//----- nvinfo : EIATTR_SW_WAR
	.align		4
.L_3845:
        /*0148*/ 	.byte	0x04, 0x36
        /*014a*/ 	.short	(.L_3847 - .L_3846)
.L_3846:
        /*014c*/ 	.word	0x00000008
.L_3847:


//--------------------- .nv.info._ZN2at6native18elementwise_kernelILi128ELi2EZNS0_22gpu_kernel_impl_nocastINS0_13BinaryFunctorIdddZZZNS0_16fmod_kernel_cudaERNS_18TensorIteratorBaseEENKUlvE0_clEvENKUlvE_clEvEUlddE_EEEEvS5_RKT_EUliE_EEviT1_ --------------------------
	.section	.nv.info._ZN2at6native18elementwise_kernelILi128ELi2EZNS0_22gpu_kernel_impl_nocastINS0_13BinaryFunctorIdddZZZNS0_16fmod_kernel_cudaERNS_18TensorIteratorBaseEENKUlvE0_clEvENKUlvE_clEvEUlddE_EEEEvS5_RKT_EUliE_EEviT1_,"",@"SHT_CUDA_INFO"
	.sectionflags	@""
	.align	4


	//----- nvinfo : EIATTR_CUDA_API_VERSION
	.align		4
        /*0000*/ 	.byte	0x04, 0x37
        /*0002*/ 	.short	(.L_3849 - .L_3848)
.L_3848:
        /*0004*/ 	.word	0x00000082


	//----- nvinfo : EIATTR_KPARAM_INFO
	.align		4
.L_3849:
        /*0008*/ 	.byte	0x04, 0x17
        /*000a*/ 	.short	(.L_3851 - .L_3850)
.L_3850:
        /*000c*/ 	.word	0x00000000
        /*0010*/ 	.short	0x0001
        /*0012*/ 	.short	0x0008
        /*0014*/ 	.byte	0x00, 0xf0, 0x21, 0x0a


	//----- nvinfo : EIATTR_KPARAM_INFO
	.align		4
.L_3851:
        /*0018*/ 	.byte	0x04, 0x17
        /*001a*/ 	.short	(.L_3853 - .L_3852)
.L_3852:
        /*001c*/ 	.word	0x00000000
        /*0020*/ 	.short	0x0000
        /*0022*/ 	.short	0x0000
        /*0024*/ 	.byte	0x00, 0xf0, 0x11, 0x00


	//----- nvinfo : EIATTR_SPARSE_MMA_MASK
	.align		4
.L_3853:
        /*0028*/ 	.byte	0x03, 0x50
        /*002a*/ 	.short	0x0000


	//----- nvinfo : EIATTR_MAXREG_COUNT
	.align		4
        /*002c*/ 	.byte	0x03, 0x1b
        /*002e*/ 	.short	0x0080


	//----- nvinfo : EIATTR_MERCURY_ISA_VERSION
	.align		4
        /*0030*/ 	.byte	0x03, 0x5f
        /*0032*/ 	.short	0x0101


	//----- nvinfo : EIATTR_EXIT_INSTR_OFFSETS
	.align		4
        /*0034*/ 	.byte	0x04, 0x1c
        /*0036*/ 	.short	(.L_3855 - .L_3854)


	//   ....[0]....
.L_3854:
        /*0038*/ 	.word	0x00002750


	//   ....[1]....
        /*003c*/ 	.word	0x00004e10


	//----- nvinfo : EIATTR_MAX_THREADS
	.align		4
.L_3855:
        /*0040*/ 	.byte	0x04, 0x05
        /*0042*/ 	.short	(.L_3857 - .L_3856)
.L_3856:
        /*0044*/ 	.word	0x00000080
        /*0048*/ 	.word	0x00000001
        /*004c*/ 	.word	0x00000001


	//----- nvinfo : EIATTR_CRS_STACK_SIZE
	.align		4
.L_3857:
        /*0050*/ 	.byte	0x04, 0x1e
        /*0052*/ 	.short	(.L_3859 - .L_3858)
.L_3858:
        /*0054*/ 	.word	0x00000000


	//----- nvinfo : EIATTR_CBANK_PARAM_SIZE
	.align		4
.L_3859:
        /*0058*/ 	.byte	0x03, 0x19
        /*005a*/ 	.short	0x0290


	//----- nvinfo : EIATTR_PARAM_CBANK
	.align		4
        /*005c*/ 	.byte	0x04, 0x0a
        /*005e*/ 	.short	(.L_3861 - .L_3860)
	.align		4
.L_3860:
        /*0060*/ 	.word	index@(.nv.constant0._ZN2at6native18elementwise_kernelILi128ELi2EZNS0_22gpu_kernel_impl_nocastINS0_13BinaryFunctorIdddZZZNS0_16fmod_kernel_cudaERNS_18TensorIteratorBaseEENKUlvE0_clEvENKUlvE_clEvEUlddE_EEEEvS5_RKT_EUliE_EEviT1_)
        /*0064*/ 	.short	0x0210
        /*0066*/ 	.short	0x0290


	//----- nvinfo : EIATTR_SW_WAR
	.align		4
.L_3861:
        /*0068*/ 	.byte	0x04, 0x36
        /*006a*/ 	.short	(.L_3863 - .L_3862)
.L_3862:
        /*006c*/ 	.word	0x00000008
.L_3863:


//--------------------- .nv.info._ZN2at6native27unrolled_elementwise_kernelINS0_13BinaryFunctorIdddZZZNS0_16fmod_kernel_cudaERNS_18TensorIteratorBaseEENKUlvE0_clEvENKUlvE_clEvEUlddE_EESt5arrayIPcLm3EELi4E23TrivialOffsetCalculatorILi2EjESC_ILi1EjENS0_6memory15LoadWithoutCastENSF_16StoreWithoutCastEEEviT_T0_T2_T3_T4_T5_ --------------------------
	.section	.nv.info._ZN2at6native27unrolled_elementwise_kernelINS0_13BinaryFunctorIdddZZZNS0_16fmod_kernel_cudaERNS_18TensorIteratorBaseEENKUlvE0_clEvENKUlvE_clEvEUlddE_EESt5arrayIPcLm3EELi4E23TrivialOffsetCalculatorILi2EjESC_ILi1EjENS0_6memory15LoadWithoutCastENSF_16StoreWithoutCastEEEviT_T0_T2_T3_T4_T5_,"",@"SHT_CUDA_INFO"
	.sectionflags	@""
	.align	4


	//----- nvinfo : EIATTR_CUDA_API_VERSION
	.align		4
        /*0000*/ 	.byte	0x04, 0x37
        /*0002*/ 	.short	(.L_3865 - .L_3864)
.L_3864:
        /*0004*/ 	.word	0x00000082


	//----- nvinfo : EIATTR_KPARAM_INFO
	.align		4
.L_3865:
        /*0008*/ 	.byte	0x04, 0x17
        /*000a*/ 	.short	(.L_3867 - .L_3866)
.L_3866:
        /*000c*/ 	.word	0x00000000
        /*0010*/ 	.short	0x0006
        /*0012*/ 	.short	0x0023
        /*0014*/ 	.byte	0x00, 0xf0, 0x05, 0x00


	//----- nvinfo : EIATTR_KPARAM_INFO
	.align		4
.L_3867:
        /*0018*/ 	.byte	0x04, 0x17
        /*001a*/ 	.short	(.L_3869 - .L_3868)
.L_3868:
        /*001c*/ 	.word	0x00000000
        /*0020*/ 	.short	0x0005
        /*0022*/ 	.short	0x0022
        /*0024*/ 	.byte	0x00, 0xf0, 0x05, 0x00


	//----- nvinfo : EIATTR_KPARAM_INFO
	.align		4
.L_3869:
        /*0028*/ 	.byte	0x04, 0x17
        /*002a*/ 	.short	(.L_3871 - .L_3870)
.L_3870:
        /*002c*/ 	.word	0x00000000
        /*0030*/ 	.short	0x0004
        /*0032*/ 	.short	0x0021
        /*0034*/ 	.byte	0x00, 0xf0, 0x05, 0x00


	//----- nvinfo : EIATTR_KPARAM_INFO
	.align		4
.L_3871:
        /*0038*/ 	.byte	0x04, 0x17
        /*003a*/ 	.short	(.L_3873 - .L_3872)
.L_3872:
        /*003c*/ 	.word	0x00000000
        /*0040*/ 	.short	0x0003
        /*0042*/ 	.short	0x0020
        /*0044*/ 	.byte	0x00, 0xf0, 0x05, 0x00


	//----- nvinfo : EIATTR_KPARAM_INFO
	.align		4
.L_3873:
        /*0048*/ 	.byte	0x04, 0x17
        /*004a*/ 	.short	(.L_3875 - .L_3874)
.L_3874:
        /*004c*/ 	.word	0x00000000
        /*0050*/ 	.short	0x0002
        /*0052*/ 	.short	0x0008
        /*0054*/ 	.byte	0x00, 0xf0, 0x61, 0x00


	//----- nvinfo : EIATTR_KPARAM_INFO
	.align		4
.L_3875:
        /*0058*/ 	.byte	0x04, 0x17
        /*005a*/ 	.short	(.L_3877 - .L_3876)
.L_3876:
        /*005c*/ 	.word	0x00000000
        /*0060*/ 	.short	0x0001
        /*0062*/ 	.short	0x0004
        /*0064*/ 	.byte	0x00, 0xf0, 0x05, 0x00


	//----- nvinfo : EIATTR_KPARAM_INFO
	.align		4
.L_3877:
        /*0068*/ 	.byte	0x04, 0x17
        /*006a*/ 	.short	(.L_3879 - .L_3878)
.L_3878:
        /*006c*/ 	.word	0x00000000
        /*0070*/ 	.short	0x0000
        /*0072*/ 	.short	0x0000
        /*0074*/ 	.byte	0x00, 0xf0, 0x11, 0x00


	//----- nvinfo : EIATTR_SPARSE_MMA_MASK
	.align		4
.L_3879:
        /*0078*/ 	.byte	0x03, 0x50
        /*007a*/ 	.short	0x0000


	//----- nvinfo : EIATTR_MAXREG_COUNT
	.align		4
        /*007c*/ 	.byte	0x03, 0x1b
        /*007e*/ 	.short	0x00ff


	//----- nvinfo : EIATTR_MERCURY_ISA_VERSION
	.align		4
        /*0080*/ 	.byte	0x03, 0x5f
        /*0082*/ 	.short	0x0101


	//----- nvinfo : EIATTR_EXIT_INSTR_OFFSETS
	.align		4
        /*0084*/ 	.byte	0x04, 0x1c
        /*0086*/ 	.short	(.L_3881 - .L_3880)


	//   ....[0]....
.L_3880:
        /*0088*/ 	.word	0x00004460


	//   ....[1]....
        /*008c*/ 	.word	0x000044c0


	//----- nvinfo : EIATTR_MAX_THREADS
	.align		4
.L_3881:
        /*0090*/ 	.byte	0x04, 0x05
        /*0092*/ 	.short	(.L_3883 - .L_3882)
.L_3882:
        /*0094*/ 	.word	0x00000080
        /*0098*/ 	.word	0x00000001
        /*009c*/ 	.word	0x00000001


	//----- nvinfo : EIATTR_CRS_STACK_SIZE
	.align		4
.L_3883:
        /*00a0*/ 	.byte	0x04, 0x1e
        /*00a2*/ 	.short	(.L_3885 - .L_3884)
.L_3884:
        /*00a4*/ 	.word	0x00000000


	//----- nvinfo : EIATTR_CBANK_PARAM_SIZE
	.align		4
.L_3885:
        /*00a8*/ 	.byte	0x03, 0x19
        /*00aa*/ 	.short	0x0024


	//----- nvinfo : EIATTR_PARAM_CBANK
	.align		4
        /*00ac*/ 	.byte	0x04, 0x0a
        /*00ae*/ 	.short	(.L_3887 - .L_3886)
	.align		4
.L_3886:
        /*00b0*/ 	.word	index@(.nv.constant0._ZN2at6native27unrolled_elementwise_kernelINS0_13BinaryFunctorIdddZZZNS0_16fmod_kernel_cudaERNS_18TensorIteratorBaseEENKUlvE0_clEvENKUlvE_clEvEUlddE_EESt5arrayIPcLm3EELi4E23TrivialOffsetCalculatorILi2EjESC_ILi1EjENS0_6memory15LoadWithoutCastENSF_16StoreWithoutCastEEEviT_T0_T2_T3_T4_T5_)
        /*00b4*/ 	.short	0x0210
        /*00b6*/ 	.short	0x0024


	//----- nvinfo : EIATTR_SW_WAR
	.align		4
.L_3887:
        /*00b8*/ 	.byte	0x04, 0x36
        /*00ba*/ 	.short	(.L_3889 - .L_3888)
.L_3888:
        /*00bc*/ 	.word	0x00000008
.L_3889:


//--------------------- .nv.info._ZN2at6native29vectorized_elementwise_kernelILi2ENS0_13BinaryFunctorIdddZZZNS0_16fmod_kernel_cudaERNS_18TensorIteratorBaseEENKUlvE0_clEvENKUlvE_clEvEUlddE_EESt5arrayIPcLm3EEEEviT0_T1_ --------------------------
	.section	.nv.info._ZN2at6native29vectorized_elementwise_kernelILi2ENS0_13BinaryFunctorIdddZZZNS0_16fmod_kernel_cudaERNS_18TensorIteratorBaseEENKUlvE0_clEvENKUlvE_clEvEUlddE_EESt5arrayIPcLm3EEEEviT0_T1_,"",@"SHT_CUDA_INFO"
	.sectionflags	@""
	.align	4


	//----- nvinfo : EIATTR_CUDA_API_VERSION
	.align		4
        /*0000*/ 	.byte	0x04, 0x37
        /*0002*/ 	.short	(.L_3891 - .L_3890)
.L_3890:
        /*0004*/ 	.word	0x00000082


	//----- nvinfo : EIATTR_KPARAM_INFO
	.align		4
.L_3891:
        /*0008*/ 	.byte	0x04, 0x17
        /*000a*/ 	.short	(.L_3893 - .L_3892)
.L_3892:
        /*000c*/ 	.word	0x00000000
        /*0010*/ 	.short	0x0002
        /*0012*/ 	.short	0x0008
        /*0014*/ 	.byte	0x00, 0xf0, 0x61, 0x00


	//----- nvinfo : EIATTR_KPARAM_INFO
	.align		4
.L_3893:
        /*0018*/ 	.byte	0x04, 0x17
        /*001a*/ 	.short	(.L_3895 - .L_3894)
.L_3894:
        /*001c*/ 	.word	0x00000000
        /*0020*/ 	.short	0x0001
        /*0022*/ 	.short	0x0004
        /*0024*/ 	.byte	0x00, 0xf0, 0x05, 0x00


	//----- nvinfo : EIATTR_KPARAM_INFO
	.align		4
.L_3895:
        /*0028*/ 	.byte	0x04, 0x17
        /*002a*/ 	.short	(.L_3897 - .L_3896)
.L_3896:
        /*002c*/ 	.word	0x00000000
        /*0030*/ 	.short	0x0000
        /*0032*/ 	.short	0x0000
        /*0034*/ 	.byte	0x00, 0xf0, 0x11, 0x00


	//----- nvinfo : EIATTR_SPARSE_MMA_MASK
	.align		4
.L_3897:
        /*0038*/ 	.byte	0x03, 0x50
        /*003a*/ 	.short	0x0000


	//----- nvinfo : EIATTR_MAXREG_COUNT
	.align		4
        /*003c*/ 	.byte	0x03, 0x1b
        /*003e*/ 	.short	0x00ff


	//----- nvinfo : EIATTR_MERCURY_ISA_VERSION
	.align		4
        /*0040*/ 	.byte	0x03, 0x5f
        /*0042*/ 	.short	0x0101


	//----- nvinfo : EIATTR_EXIT_INSTR_OFFSETS
	.align		4
        /*0044*/ 	.byte	0x04, 0x1c
        /*0046*/ 	.short	(.L_3899 - .L_3898)


	//   ....[0]....
.L_3898:
        /*0048*/ 	.word	0x000081b0


	//   ....[1]....
        /*004c*/ 	.word	0x00010a10


	//   ....[2]....
        /*0050*/ 	.word	0x00010a60


	//----- nvinfo : EIATTR_MAX_THREADS
	.align		4
.L_3899:
        /*0054*/ 	.byte	0x04, 0x05
        /*0056*/ 	.short	(.L_3901 - .L_3900)
.L_3900:
        /*0058*/ 	.word	0x00000080
        /*005c*/ 	.word	0x00000001
        /*0060*/ 	.word	0x00000001


	//----- nvinfo : EIATTR_CRS_STACK_SIZE
	.align		4
.L_3901:
        /*0064*/ 	.byte	0x04, 0x1e
        /*0066*/ 	.short	(.L_3903 - .L_3902)
.L_3902:
        /*0068*/ 	.word	0x00000000


	//----- nvinfo : EIATTR_CBANK_PARAM_SIZE
	.align		4
.L_3903:
        /*006c*/ 	.byte	0x03, 0x19
        /*006e*/ 	.short	0x0020


	//----- nvinfo : EIATTR_PARAM_CBANK
	.align		4
        /*0070*/ 	.byte	0x04, 0x0a
        /*0072*/ 	.short	(.L_3905 - .L_3904)
	.align		4
.L_3904:
        /*0074*/ 	.word	index@(.nv.constant0._ZN2at6native29vectorized_elementwise_kernelILi2ENS0_13BinaryFunctorIdddZZZNS0_16fmod_kernel_cudaERNS_18TensorIteratorBaseEENKUlvE0_clEvENKUlvE_clEvEUlddE_EESt5arrayIPcLm3EEEEviT0_T1_)
        /*0078*/ 	.short	0x0210
        /*007a*/ 	.short	0x0020


	//----- nvinfo : EIATTR_SW_WAR
	.align		4
.L_3905:
        /*007c*/ 	.byte	0x04, 0x36
        /*007e*/ 	.short	(.L_3907 - .L_3906)
.L_3906:
        /*0080*/ 	.word	0x00000008
.L_3907:


//--------------------- .nv.info._ZN2at6native29vectorized_elementwise_kernelILi4ENS0_13BinaryFunctorIdddZZZNS0_16fmod_kernel_cudaERNS_18TensorIteratorBaseEENKUlvE0_clEvENKUlvE_clEvEUlddE_EESt5arrayIPcLm3EEEEviT0_T1_ --------------------------
	.section	.nv.info._ZN2at6native29vectorized_elementwise_kernelILi4ENS0_13BinaryFunctorIdddZZZNS0_16fmod_kernel_cudaERNS_18TensorIteratorBaseEENKUlvE0_clEvENKUlvE_clEvEUlddE_EESt5arrayIPcLm3EEEEviT0_T1_,"",@"SHT_CUDA_INFO"
	.sectionflags	@""
	.align	4


	//----- nvinfo : EIATTR_CUDA_API_VERSION
	.align		4
        /*0000*/ 	.byte	0x04, 0x37
        /*0002*/ 	.short	(.L_3909 - .L_3908)
.L_3908:
        /*0004*/ 	.word	0x00000082


	//----- nvinfo : EIATTR_KPARAM_INFO
	.align		4
.L_3909:
        /*0008*/ 	.byte	0x04, 0x17
        /*000a*/ 	.short	(.L_3911 - .L_3910)
.L_3910:
        /*000c*/ 	.word	0x00000000
        /*0010*/ 	.short	0x0002
        /*0012*/ 	.short	0x0008
        /*0014*/ 	.byte	0x00, 0xf0, 0x61, 0x00


	//----- nvinfo : EIATTR_KPARAM_INFO
	.align		4
.L_3911:
        /*0018*/ 	.byte	0x04, 0x17
        /*001a*/ 	.short	(.L_3913 - .L_3912)
.L_3912:
        /*001c*/ 	.word	0x00000000
        /*0020*/ 	.short	0x0001
        /*0022*/ 	.short	0x0004
        /*0024*/ 	.byte	0x00, 0xf0, 0x05, 0x00


	//----- nvinfo : EIATTR_KPARAM_INFO
	.align		4
.L_3913:
        /*0028*/ 	.byte	0x04, 0x17
        /*002a*/ 	.short	(.L_3915 - .L_3914)
.L_3914:
        /*002c*/ 	.word	0x00000000
        /*0030*/ 	.short	0x0000
        /*0032*/ 	.short	0x0000
        /*0034*/ 	.byte	0x00, 0xf0, 0x11, 0x00


	//----- nvinfo : EIATTR_SPARSE_MMA_MASK
	.align		4
.L_3915:
        /*0038*/ 	.byte	0x03, 0x50
        /*003a*/ 	.short	0x0000


	//----- nvinfo : EIATTR_MAXREG_COUNT
	.align		4
        /*003c*/ 	.byte	0x03, 0x1b
        /*003e*/ 	.short	0x00ff


	//----- nvinfo : EIATTR_MERCURY_ISA_VERSION
	.align		4
        /*0040*/ 	.byte	0x03, 0x5f
        /*0042*/ 	.short	0x0101


	//----- nvinfo : EIATTR_EXIT_INSTR_OFFSETS
	.align		4
        /*0044*/ 	.byte	0x04, 0x1c
        /*0046*/ 	.short	(.L_3917 - .L_3916)


	//   ....[0]....
.L_3916:
        /*0048*/ 	.word	0x000081b0


	//   ....[1]....
        /*004c*/ 	.word	0x00010a10


	//   ....[2]....
        /*0050*/ 	.word	0x00010a60


	//----- nvinfo : EIATTR_MAX_THREADS
	.align		4
.L_3917:
        /*0054*/ 	.byte	0x04, 0x05
        /*0056*/ 	.short	(.L_3919 - .L_3918)
.L_3918:
        /*0058*/ 	.word	0x00000080
        /*005c*/ 	.word	0x00000001
        /*0060*/ 	.word	0x00000001


	//----- nvinfo : EIATTR_CRS_STACK_SIZE
	.align		4
.L_3919:
        /*0064*/ 	.byte	0x04, 0x1e
        /*0066*/ 	.short	(.L_3921 - .L_3920)
.L_3920:
        /*0068*/ 	.word	0x00000000


	//----- nvinfo : EIATTR_CBANK_PARAM_SIZE
	.align		4
.L_3921:
        /*006c*/ 	.byte	0x03, 0x19
        /*006e*/ 	.short	0x0020


	//----- nvinfo : EIATTR_PARAM_CBANK
	.align		4
        /*0070*/ 	.byte	0x04, 0x0a
        /*0072*/ 	.short	(.L_3923 - .L_3922)
	.align		4
.L_3922:
        /*0074*/ 	.word	index@(.nv.constant0._ZN2at6native29vectorized_elementwise_kernelILi4ENS0_13BinaryFunctorIdddZZZNS0_16fmod_kernel_cudaERNS_18TensorIteratorBaseEENKUlvE0_clEvENKUlvE_clEvEUlddE_EESt5arrayIPcLm3EEEEviT0_T1_)
        /*0078*/ 	.short	0x0210
        /*007a*/ 	.short	0x0020


	//----- nvinfo : EIATTR_SW_WAR
	.align		4
.L_3923:
        /*007c*/ 	.byte	0x04, 0x36
        /*007e*/ 	.short	(.L_3925 - .L_3924)
.L_3924:
        /*0080*/ 	.word	0x00000008
.L_3925:


//--------------------- .nv.info._ZN2at6native29vectorized_elementwise_kernelILi8ENS0_13BinaryFunctorIdddZZZNS0_16fmod_kernel_cudaERNS_18TensorIteratorBaseEENKUlvE0_clEvENKUlvE_clEvEUlddE_EESt5arrayIPcLm3EEEEviT0_T1_ --------------------------
	.section	.nv.info._ZN2at6native29vectorized_elementwise_kernelILi8ENS0_13BinaryFunctorIdddZZZNS0_16fmod_kernel_cudaERNS_18TensorIteratorBaseEENKUlvE0_clEvENKUlvE_clEvEUlddE_EESt5arrayIPcLm3EEEEviT0_T1_,"",@"SHT_CUDA_INFO"
	.sectionflags	@""
	.align	4


	//----- nvinfo : EIATTR_CUDA_API_VERSION
	.align		4
        /*0000*/ 	.byte	0x04, 0x37
        /*0002*/ 	.short	(.L_3927 - .L_3926)
.L_3926:
        /*0004*/ 	.word	0x00000082


	//----- nvinfo : EIATTR_KPARAM_INFO
	.align		4
.L_3927:
        /*0008*/ 	.byte	0x04, 0x17
        /*000a*/ 	.short	(.L_3929 - .L_3928)
.L_3928:
        /*000c*/ 	.word	0x00000000
        /*0010*/ 	.short	0x0002
        /*0012*/ 	.short	0x0008
        /*0014*/ 	.byte	0x00, 0xf0, 0x61, 0x00


	//----- nvinfo : EIATTR_KPARAM_INFO
	.align		4
.L_3929:
        /*0018*/ 	.byte	0x04, 0x17
        /*001a*/ 	.short	(.L_3931 - .L_3930)
.L_3930:
        /*001c*/ 	.word	0x00000000
        /*0020*/ 	.short	0x0001
        /*0022*/ 	.short	0x0004
        /*0024*/ 	.byte	0x00, 0xf0, 0x05, 0x00


	//----- nvinfo : EIATTR_KPARAM_INFO
	.align		4
.L_3931:
        /*0028*/ 	.byte	0x04, 0x17
        /*002a*/ 	.short	(.L_3933 - .L_3932)
.L_3932:
        /*002c*/ 	.word	0x00000000
        /*0030*/ 	.short	0x0000
        /*0032*/ 	.short	0x0000
        /*0034*/ 	.byte	0x00, 0xf0, 0x11, 0x00


	//----- nvinfo : EIATTR_SPARSE_MMA_MASK
	.align		4
.L_3933:
        /*0038*/ 	.byte	0x03, 0x50
        /*003a*/ 	.short	0x0000


	//----- nvinfo : EIATTR_MAXREG_COUNT
	.align		4
        /*003c*/ 	.byte	0x03, 0x1b
        /*003e*/ 	.short	0x00ff


	//----- nvinfo : EIATTR_MERCURY_ISA_VERSION
	.align		4
        /*0040*/ 	.byte	0x03, 0x5f
        /*0042*/ 	.short	0x0101


	//----- nvinfo : EIATTR_EXIT_INSTR_OFFSETS
	.align		4
        /*0044*/ 	.byte	0x04, 0x1c
        /*0046*/ 	.short	(.L_3935 - .L_3934)


	//   ....[0]....
.L_3934:
        /*0048*/ 	.word	0x000081b0


	//   ....[1]....
        /*004c*/ 	.word	0x00010a10


	//   ....[2]....
        /*0050*/ 	.word	0x00010a60


	//----- nvinfo : EIATTR_MAX_THREADS
	.align		4
.L_3935:
        /*0054*/ 	.byte	0x04, 0x05
        /*0056*/ 	.short	(.L_3937 - .L_3936)
.L_3936:
        /*0058*/ 	.word	0x00000080
        /*005c*/ 	.word	0x00000001
        /*0060*/ 	.word	0x00000001


	//----- nvinfo : EIATTR_CRS_STACK_SIZE
	.align		4
.L_3937:
        /*0064*/ 	.byte	0x04, 0x1e
        /*0066*/ 	.short	(.L_3939 - .L_3938)
.L_3938:
        /*0068*/ 	.word	0x00000000


	//----- nvinfo : EIATTR_CBANK_PARAM_SIZE
	.align		4
.L_3939:
        /*006c*/ 	.byte	0x03, 0x19
        /*006e*/ 	.short	0x0020


	//----- nvinfo : EIATTR_PARAM_CBANK
	.align		4
        /*0070*/ 	.byte	0x04, 0x0a
        /*0072*/ 	.short	(.L_3941 - .L_3940)
	.align		4
.L_3940:
        /*0074*/ 	.word	index@(.nv.constant0._ZN2at6native29vectorized_elementwise_kernelILi8ENS0_13BinaryFunctorIdddZZZNS0_16fmod_kernel_cudaERNS_18TensorIteratorBaseEENKUlvE0_clEvENKUlvE_clEvEUlddE_EESt5arrayIPcLm3EEEEviT0_T1_)
        /*0078*/ 	.short	0x0210
        /*007a*/ 	.short	0x0020


	//----- nvinfo : EIATTR_SW_WAR
	.align		4
.L_3941:
        /*007c*/ 	.byte	0x04, 0x36
        /*007e*/ 	.short	(.L_3943 - .L_3942)
.L_3942:
        /*0080*/ 	.word	0x00000008
.L_3943:


//--------------------- .nv.info._ZN2at6native18elementwise_kernelILi128ELi4EZNS0_15gpu_kernel_implINS0_13BUnaryFunctorIdddZZZNS0_16fmod_kernel_cudaERNS_18TensorIteratorBaseEENKUlvE0_clEvENKUlvE_clEvEUlddE_EEEEvS5_RKT_EUliE_EEviT1_ --------------------------
	.section	.nv.info._ZN2at6native18elementwise_kernelILi128ELi4EZNS0_15gpu_kernel_implINS0_13BUnaryFunctorIdddZZZNS0_16fmod_kernel_cudaERNS_18TensorIteratorBaseEENKUlvE0_clEvENKUlvE_clEvEUlddE_EEEEvS5_RKT_EUliE_EEviT1_,"",@"SHT_CUDA_INFO"
	.sectionflags	@""
	.align	4


	//----- nvinfo : EIATTR_CUDA_API_VERSION
	.align		4
        /*0000*/ 	.byte	0x04, 0x37
        /*0002*/ 	.short	(.L_3945 - .L_3944)
.L_3944:
        /*0004*/ 	.word	0x00000082


	//----- nvinfo : EIATTR_KPARAM_INFO
	.align		4
.L_3945:
        /*0008*/ 	.byte	0x04, 0x17
        /*000a*/ 	.short	(.L_3947 - .L_3946)
.L_3946:
        /*000c*/ 	.word	0x00000000
        /*0010*/ 	.short	0x0001
        /*0012*/ 	.short	0x0008
        /*0014*/ 	.byte	0x00, 0xf0, 0xa1, 0x08


	//----- nvinfo : EIATTR_KPARAM_INFO
	.align		4
.L_3947:
        /*0018*/ 	.byte	0x04, 0x17
        /*001a*/ 	.short	(.L_3949 - .L_3948)
.L_3948:
        /*001c*/ 	.word	0x00000000
        /*0020*/ 	.short	0x0000
        /*0022*/ 	.short	0x0000
        /*0024*/ 	.byte	0x00, 0xf0, 0x11, 0x00


	//----- nvinfo : EIATTR_SPARSE_MMA_MASK
	.align		4
.L_3949:
        /*0028*/ 	.byte	0x03, 0x50
        /*002a*/ 	.short	0x0000


	//----- nvinfo : EIATTR_MAXREG_COUNT
	.align		4
        /*002c*/ 	.byte	0x03, 0x1b
        /*002e*/ 	.short	0x0080


	//----- nvinfo : EIATTR_EXTERNS
	.align		4
        /*0030*/ 	.byte	0x04, 0x0f
        /*0032*/ 	.short	(.L_3951 - .L_3950)


	//   ....[0]....
	.align		4
.L_3950:
        /*0034*/ 	.word	index@(__assertfail)


	//----- nvinfo : EIATTR_MERCURY_ISA_VERSION
	.align		4
.L_3951:
        /*0038*/ 	.byte	0x03, 0x5f
        /*003a*/ 	.short	0x0101


	//----- nvinfo : EIATTR_SYSCALL_OFFSETS
	.align		4
        /*003c*/ 	.byte	0x04, 0x46
        /*003e*/ 	.short	(.L_3953 - .L_3952)


	//   ....[0]....
.L_3952:
        /*0040*/ 	.word	0x00002240


	//   ....[1]....
        /*0044*/ 	.word	0x00004360


	//   ....[2]....
        /*0048*/ 	.word	0x00006610


	//   ....[3]....
        /*004c*/ 	.word	0x00008710


	//   ....[4]....
        /*0050*/ 	.word	0x0000a990


	//   ....[5]....
        /*0054*/ 	.word	0x0000ca90


	//   ....[6]....
        /*0058*/ 	.word	0x0000ed00


	//   ....[7]....
        /*005c*/ 	.word	0x00010e20


	//----- nvinfo : EIATTR_EXIT_INSTR_OFFSETS
	.align		4
.L_3953:
        /*0060*/ 	.byte	0x04, 0x1c
        /*0062*/ 	.short	(.L_3955 - .L_3954)


	//   ....[0]....
.L_3954:
        /*0064*/ 	.word	0x0000cb40


	//   ....[1]....
        /*0068*/ 	.word	0x0000fe60


	//   ....[2]....
        /*006c*/ 	.word	0x0000fea0


	//   ....[3]....
        /*0070*/ 	.word	0x0000ff30


	//   ....[4]....
        /*0074*/ 	.word	0x0000ff60


	//   ....[5]....
        /*0078*/ 	.word	0x0000ff90


	//   ....[6]....
        /*007c*/ 	.word	0x00010060


	//   ....[7]....
        /*0080*/ 	.word	0x000100e0


	//   ....[8]....
        /*0084*/ 	.word	0x000101c0


	//   ....[9]....
        /*0088*/ 	.word	0x00010250


	//   ....[10]....
        /*008c*/ 	.word	0x00010270


	//   ....[11]....
        /*0090*/ 	.word	0x00010330


	//   ....[12]....
        /*0094*/ 	.word	0x00010360


	//   ....[13]....
        /*0098*/ 	.word	0x00010530


	//   ....[14]....
        /*009c*/ 	.word	0x000106d0


	//   ....[15]....
        /*00a0*/ 	.word	0x00010750


	//   ....[16]....
        /*00a4*/ 	.word	0x00010800


	//   ....[17]....
        /*00a8*/ 	.word	0x000109c0


	//   ....[18]....
        /*00ac*/ 	.word	0x00010b80


	//   ....[19]....
        /*00b0*/ 	.word	0x00010d20


	//   ....[20]....
        /*00b4*/ 	.word	0x00010e30


	//   ....[21]....
        /*00b8*/ 	.word	0x00010e60


	//   ....[22]....
        /*00bc*/ 	.word	0x00010e90


	//----- nvinfo : EIATTR_MAX_THREADS
	.align		4
.L_3955:
        /*00c0*/ 	.byte	0x04, 0x05
        /*00c2*/ 	.short	(.L_3957 - .L_3956)
.L_3956:
        /*00c4*/ 	.word	0x00000080
        /*00c8*/ 	.word	0x00000001
        /*00cc*/ 	.word	0x00000001


	//----- nvinfo : EIATTR_CRS_STACK_SIZE
	.align		4
.L_3957:
        /*00d0*/ 	.byte	0x04, 0x1e
        /*00d2*/ 	.short	(.L_3959 - .L_3958)
.L_3958:
        /*00d4*/ 	.word	0x00000000


	//----- nvinfo : EIATTR_CBANK_PARAM_SIZE
	.align		4
.L_3959:
        /*00d8*/ 	.byte	0x03, 0x19
        /*00da*/ 	.short	0x0230


	//----- nvinfo : EIATTR_PARAM_CBANK
	.align		4
        /*00dc*/ 	.byte	0x04, 0x0a
        /*00de*/ 	.short	(.L_3961 - .L_3960)
	.align		4
.L_3960:
        /*00e0*/ 	.word	index@(.nv.constant0._ZN2at6native18elementwise_kernelILi128ELi4EZNS0_15gpu_kernel_implINS0_13BUnaryFunctorIdddZZZNS0_16fmod_kernel_cudaERNS_18TensorIteratorBaseEENKUlvE0_clEvENKUlvE_clEvEUlddE_EEEEvS5_RKT_EUliE_EEviT1_)
        /*00e4*/ 	.short	0x0210
        /*00e6*/ 	.short	0x0230


	//----- nvinfo : EIATTR_SW_WAR
	.align		4
.L_3961:
        /*00e8*/ 	.byte	0x04, 0x36
        /*00ea*/ 	.short	(.L_3963 - .L_3962)
.L_3962:
        /*00ec*/ 	.word	0x00000008
.L_3963:


//--------------------- .nv.info._ZN2at6native27unrolled_elementwise_kernelINS0_13BUnaryFunctorIdddZZZNS0_16fmod_kernel_cudaERNS_18TensorIteratorBaseEENKUlvE0_clEvENKUlvE_clEvEUlddE_EESt5arrayIPcLm2EELi4E23TrivialOffsetCalculatorILi1EjESD_NS0_6memory12LoadWithCastILi1EEENSE_13StoreWithCastILi1EEEEEviT_T0_T2_T3_T4_T5_ --------------------------
	.section	.nv.info._ZN2at6native27unrolled_elementwise_kernelINS0_13BUnaryFunctorIdddZZZNS0_16fmod_kernel_cudaERNS_18TensorIteratorBaseEENKUlvE0_clEvENKUlvE_clEvEUlddE_EESt5arrayIPcLm2EELi4E23TrivialOffsetCalculatorILi1EjESD_NS0_6memory12LoadWithCastILi1EEENSE_13StoreWithCastILi1EEEEEviT_T0_T2_T3_T4_T5_,"",@"SHT_CUDA_INFO"
	.sectionflags	@""
	.align	4


	//----- nvinfo : EIATTR_CUDA_API_VERSION
	.align		4
        /*0000*/ 	.byte	0x04, 0x37
        /*0002*/ 	.short	(.L_3965 - .L_3964)
.L_3964:
        /*0004*/ 	.word	0x00000082


	//----- nvinfo : EIATTR_KPARAM_INFO
	.align		4
.L_3965:
        /*0008*/ 	.byte	0x04, 0x17
        /*000a*/ 	.short	(.L_3967 - .L_3966)
.L_3966:
        /*000c*/ 	.word	0x00000000
        /*0010*/ 	.short	0x0006
        /*0012*/ 	.short	0x0034
        /*0014*/ 	.byte	0x00, 0xf0, 0x21, 0x00


	//----- nvinfo : EIATTR_KPARAM_INFO
	.align		4
.L_3967:
        /*0018*/ 	.byte	0x04, 0x17
        /*001a*/ 	.short	(.L_3969 - .L_3968)
.L_3968:
        /*001c*/ 	.word	0x00000000
        /*0020*/ 	.short	0x0005
        /*0022*/ 	.short	0x002c
        /*0024*/ 	.byte	0x00, 0xf0, 0x21, 0x00


	//----- nvinfo : EIATTR_KPARAM_INFO
	.align		4
.L_3969:
        /*0028*/ 	.byte	0x04, 0x17
        /*002a*/ 	.short	(.L_3971 - .L_3970)
.L_3970:
        /*002c*/ 	.word	0x00000000
        /*0030*/ 	.short	0x0004
        /*0032*/ 	.short	0x0029
        /*0034*/ 	.byte	0x00, 0xf0, 0x05, 0x00


	//----- nvinfo : EIATTR_KPARAM_INFO
	.align		4
.L_3971:
        /*0038*/ 	.byte	0x04, 0x17
        /*003a*/ 	.short	(.L_3973 - .L_3972)
.L_3972:
        /*003c*/ 	.word	0x00000000
        /*0040*/ 	.short	0x0003
        /*0042*/ 	.short	0x0028
        /*0044*/ 	.byte	0x00, 0xf0, 0x05, 0x00


	//----- nvinfo : EIATTR_KPARAM_INFO
	.align		4
.L_3973:
        /*0048*/ 	.byte	0x04, 0x17
        /*004a*/ 	.short	(.L_3975 - .L_3974)
.L_3974:
        /*004c*/ 	.word	0x00000000
        /*0050*/ 	.short	0x0002
        /*0052*/ 	.short	0x0018
        /*0054*/ 	.byte	0x00, 0xf0, 0x41, 0x00


	//----- nvinfo : EIATTR_KPARAM_INFO
	.align		4
.L_3975:
        /*0058*/ 	.byte	0x04, 0x17
        /*005a*/ 	.short	(.L_3977 - .L_3976)
.L_3976:
        /*005c*/ 	.word	0x00000000
        /*0060*/ 	.short	0x0001
        /*0062*/ 	.short	0x0008
        /*0064*/ 	.byte	0x00, 0xf0, 0x41, 0x00


	//----- nvinfo : EIATTR_KPARAM_INFO
	.align		4
.L_3977:
        /*0068*/ 	.byte	0x04, 0x17
        /*006a*/ 	.short	(.L_3979 - .L_3978)
.L_3978:
        /*006c*/ 	.word	0x00000000
        /*0070*/ 	.short	0x0000
        /*0072*/ 	.short	0x0000
        /*0074*/ 	.byte	0x00, 0xf0, 0x11, 0x00


	//----- nvinfo : EIATTR_SPARSE_MMA_MASK
	.align		4
.L_3979:
        /*0078*/ 	.byte	0x03, 0x50
        /*007a*/ 	.short	0x0000


	//----- nvinfo : EIATTR_MAXREG_COUNT
	.align		4
        /*007c*/ 	.byte	0x03, 0x1b
        /*007e*/ 	.short	0x00ff


	//----- nvinfo : EIATTR_EXTERNS
	.align		4
        /*0080*/ 	.byte	0x04, 0x0f
        /*0082*/ 	.short	(.L_3981 - .L_3980)


	//   ....[0]....
	.align		4
.L_3980:
        /*0084*/ 	.word	index@(__assertfail)


	//----- nvinfo : EIATTR_MERCURY_ISA_VERSION
	.align		4
.L_3981:
        /*0088*/ 	.byte	0x03, 0x5f
        /*008a*/ 	.short	0x0101


	//----- nvinfo : EIATTR_SYSCALL_OFFSETS
	.align		4
        /*008c*/ 	.byte	0x04, 0x46
        /*008e*/ 	.short	(.L_3983 - .L_3982)


	//   ....[0]....
.L_3982:
        /*0090*/ 	.word	0x00000f80


	//   ....[1]....
        /*0094*/ 	.word	0x00001f20


	//   ....[2]....
        /*0098*/ 	.word	0x00002ed0


	//   ....[3]....
        /*009c*/ 	.word	0x00003e50


	//   ....[4]....
        /*00a0*/ 	.word	0x000091a0


	//   ....[5]....
        /*00a4*/ 	.word	0x0000a370


	//   ....[6]....
        /*00a8*/ 	.word	0x0000b500


	//   ....[7]....
        /*00ac*/ 	.word	0x0000c6b0


	//----- nvinfo : EIATTR_EXIT_INSTR_OFFSETS
	.align		4
.L_3983:
        /*00b0*/ 	.byte	0x04, 0x1c
        /*00b2*/ 	.short	(.L_3985 - .L_3984)


	//   ....[0]....
.L_3984:
        /*00b4*/ 	.word	0x0000b5a0


	//   ....[1]....
        /*00b8*/ 	.word	0x0000b6f0


	//   ....[2]....
        /*00bc*/ 	.word	0x0000b730


	//   ....[3]....
        /*00c0*/ 	.word	0x0000b7c0


	//   ....[4]....
        /*00c4*/ 	.word	0x0000b7f0


	//   ....[5]....
        /*00c8*/ 	.word	0x0000b820


	//   ....[6]....
        /*00cc*/ 	.word	0x0000b8f0


	//   ....[7]....
        /*00d0*/ 	.word	0x0000b970


	//   ....[8]....
        /*00d4*/ 	.word	0x0000ba50


	//   ....[9]....
        /*00d8*/ 	.word	0x0000bae0


	//   ....[10]....
        /*00dc*/ 	.word	0x0000bb00


	//   ....[11]....
        /*00e0*/ 	.word	0x0000bbc0


	//   ....[12]....
        /*00e4*/ 	.word	0x0000bbf0


	//   ....[13]....
        /*00e8*/ 	.word	0x0000bdc0


	//   ....[14]....
        /*00ec*/ 	.word	0x0000bf60


	//   ....[15]....
        /*00f0*/ 	.word	0x0000bfe0


	//   ....[16]....
        /*00f4*/ 	.word	0x0000c090


	//   ....[17]....
        /*00f8*/ 	.word	0x0000c250


	//   ....[18]....
        /*00fc*/ 	.word	0x0000c410


	//   ....[19]....
        /*0100*/ 	.word	0x0000c5b0


	//   ....[20]....
        /*0104*/ 	.word	0x0000c6c0


	//   ....[21]....
        /*0108*/ 	.word	0x0000c6f0


	//   ....[22]....
        /*010c*/ 	.word	0x0000c720


	//----- nvinfo : EIATTR_MAX_THREADS
	.align		4
.L_3985:
        /*0110*/ 	.byte	0x04, 0x05
        /*0112*/ 	.short	(.L_3987 - .L_3986)
.L_3986:
        /*0114*/ 	.word	0x00000080
        /*0118*/ 	.word	0x00000001
        /*011c*/ 	.word	0x00000001


	//----- nvinfo : EIATTR_CRS_STACK_SIZE
	.align		4
.L_3987:
        /*0120*/ 	.byte	0x04, 0x1e
        /*0122*/ 	.short	(.L_3989 - .L_3988)
.L_3988:
        /*0124*/ 	.word	0x00000000


	//----- nvinfo : EIATTR_CBANK_PARAM_SIZE
	.align		4
.L_3989:
        /*0128*/ 	.byte	0x03, 0x19
        /*012a*/ 	.short	0x003c


	//----- nvinfo : EIATTR_PARAM_CBANK
	.align		4
        /*012c*/ 	.byte	0x04, 0x0a
        /*012e*/ 	.short	(.L_3991 - .L_3990)
	.align		4
.L_3990:
        /*0130*/ 	.word	index@(.nv.constant0._ZN2at6native27unrolled_elementwise_kernelINS0_13BUnaryFunctorIdddZZZNS0_16fmod_kernel_cudaERNS_18TensorIteratorBaseEENKUlvE0_clEvENKUlvE_clEvEUlddE_EESt5arrayIPcLm2EELi4E23TrivialOffsetCalculatorILi1EjESD_NS0_6memory12LoadWithCastILi1EEENSE_13StoreWithCastILi1EEEEEviT_T0_T2_T3_T4_T5_)
        /*0134*/ 	.short	0x0210
        /*0136*/ 	.short	0x003c


	//----- nvinfo : EIATTR_SW_WAR
	.align		4
.L_3991:
        /*0138*/ 	.byte	0x04, 0x36
        /*013a*/ 	.short	(.L_3993 - .L_3992)
.L_3992:
        /*013c*/ 	.word	0x00000008
.L_3993:


//--------------------- .nv.info._ZN2at6native18elementwise_kernelILi128ELi2EZNS0_22gpu_kernel_impl_nocastINS0_13BUnaryFunctorIdddZZZNS0_16fmod_kernel_cudaERNS_18TensorIteratorBaseEENKUlvE0_clEvENKUlvE_clEvEUlddE_EEEEvS5_RKT_EUliE_EEviT1_ --------------------------
	.section	.nv.info._ZN2at6native18elementwise_kernelILi128ELi2EZNS0_22gpu_kernel_impl_nocastINS0_13BUnaryFunctorIdddZZZNS0_16fmod_kernel_cudaERNS_18TensorIteratorBaseEENKUlvE0_clEvENKUlvE_clEvEUlddE_EEEEvS5_RKT_EUliE_EEviT1_,"",@"SHT_CUDA_INFO"
	.sectionflags	@""
	.align	4


	//----- nvinfo : EIATTR_CUDA_API_VERSION
	.align		4
        /*0000*/ 	.byte	0x04, 0x37
        /*0002*/ 	.short	(.L_3995 - .L_3994)
.L_3994:
        /*0004*/ 	.word	0x00000082


	//----- nvinfo : EIATTR_KPARAM_INFO
	.align		4
.L_3995:
        /*0008*/ 	.byte	0x04, 0x17
        /*000a*/ 	.short	(.L_3997 - .L_3996)
.L_3996:
        /*000c*/ 	.word	0x00000000
        /*0010*/ 	.short	0x0001
        /*0012*/ 	.short	0x0008
        /*0014*/ 	.byte	0x00, 0xf0, 0x81, 0x08


	//----- nvinfo : EIATTR_KPARAM_INFO
	.align		4
.L_3997:
        /*0018*/ 	.byte	0x04, 0x17
        /*001a*/ 	.short	(.L_3999 - .L_3998)
.L_3998:
        /*001c*/ 	.word	0x00000000
        /*0020*/ 	.short	0x0000
        /*0022*/ 	.short	0x0000
        /*0024*/ 	.byte	0x00, 0xf0, 0x11, 0x00


	//----- nvinfo : EIATTR_SPARSE_MMA_MASK
	.align		4
.L_3999:
        /*0028*/ 	.byte	0x03, 0x50
        /*002a*/ 	.short	0x0000


	//----- nvinfo : EIATTR_MAXREG_COUNT
	.align		4
        /*002c*/ 	.byte	0x03, 0x1b
        /*002e*/ 	.short	0x0080


	//----- nvinfo : EIATTR_MERCURY_ISA_VERSION
	.align		4
        /*0030*/ 	.byte	0x03, 0x5f
        /*0032*/ 	.short	0x0101


	//----- nvinfo : EIATTR_EXIT_INSTR_OFFSETS
	.align		4
        /*0034*/ 	.byte	0x04, 0x1c
        /*0036*/ 	.short	(.L_4001 - .L_4000)


	//   ....[0]....
.L_4000:
        /*0038*/ 	.word	0x00002400


	//   ....[1]....
        /*003c*/ 	.word	0x00004760


	//----- nvinfo : EIATTR_MAX_THREADS
	.align		4
.L_4001:
        /*0040*/ 	.byte	0x04, 0x05
        /*0042*/ 	.short	(.L_4003 - .L_4002)
.L_4002:
        /*0044*/ 	.word	0x00000080
        /*0048*/ 	.word	0x00000001
        /*004c*/ 	.word	0x00000001


	//----- nvinfo : EIATTR_CRS_STACK_SIZE
	.align		4
.L_4003:
        /*0050*/ 	.byte	0x04, 0x1e
        /*0052*/ 	.short	(.L_4005 - .L_4004)
.L_4004:
        /*0054*/ 	.word	0x00000000


	//----- nvinfo : EIATTR_CBANK_PARAM_SIZE
	.align		4
.L_4005:
        /*0058*/ 	.byte	0x03, 0x19
        /*005a*/ 	.short	0x0228


	//----- nvinfo : EIATTR_PARAM_CBANK
	.align		4
        /*005c*/ 	.byte	0x04, 0x0a
        /*005e*/ 	.short	(.L_4007 - .L_4006)
	.align		4
.L_4006:
        /*0060*/ 	.word	index@(.nv.constant0._ZN2at6native18elementwise_kernelILi128ELi2EZNS0_22gpu_kernel_impl_nocastINS0_13BUnaryFunctorIdddZZZNS0_16fmod_kernel_cudaERNS_18TensorIteratorBaseEENKUlvE0_clEvENKUlvE_clEvEUlddE_EEEEvS5_RKT_EUliE_EEviT1_)
        /*0064*/ 	.short	0x0210
        /*0066*/ 	.short	0x0228


	//----- nvinfo : EIATTR_SW_WAR
	.align		4
.L_4007:
        /*0068*/ 	.byte	0x04, 0x36
        /*006a*/ 	.short	(.L_4009 - .L_4008)
.L_4008:
        /*006c*/ 	.word	0x00000008
.L_4009:


//--------------------- .nv.info._ZN2at6native27unrolled_elementwise_kernelINS0_13BUnaryFunctorIdddZZZNS0_16fmod_kernel_cudaERNS_18TensorIteratorBaseEENKUlvE0_clEvENKUlvE_clEvEUlddE_EESt5arrayIPcLm2EELi4E23TrivialOffsetCalculatorILi1EjESD_NS0_6memory15LoadWithoutCastENSE_16StoreWithoutCastEEEviT_T0_T2_T3_T4_T5_ --------------------------
	.section	.nv.info._ZN2at6native27unrolled_elementwise_kernelINS0_13BUnaryFunctorIdddZZZNS0_16fmod_kernel_cudaERNS_18TensorIteratorBaseEENKUlvE0_clEvENKUlvE_clEvEUlddE_EESt5arrayIPcLm2EELi4E23TrivialOffsetCalculatorILi1EjESD_NS0_6memory15LoadWithoutCastENSE_16StoreWithoutCastEEEviT_T0_T2_T3_T4_T5_,"",@"SHT_CUDA_INFO"
	.sectionflags	@""
	.align	4


	//----- nvinfo : EIATTR_CUDA_API_VERSION
	.align		4
        /*0000*/ 	.byte	0x04, 0x37
        /*0002*/ 	.short	(.L_4011 - .L_4010)
.L_4010:
        /*0004*/ 	.word	0x00000082


	//----- nvinfo : EIATTR_KPARAM_INFO
	.align		4
.L_4011:
        /*0008*/ 	.byte	0x04, 0x17
        /*000a*/ 	.short	(.L_4013 - .L_4012)
.L_4012:
        /*000c*/ 	.word	0x00000000
        /*0010*/ 	.short	0x0006
        /*0012*/ 	.short	0x002b
        /*0014*/ 	.byte	0x00, 0xf0, 0x05, 0x00


	//----- nvinfo : EIATTR_KPARAM_INFO
	.align		4
.L_4013:
        /*0018*/ 	.byte	0x04, 0x17
        /*001a*/ 	.short	(.L_4015 - .L_4014)
.L_4014:
        /*001c*/ 	.word	0x00000000
        /*0020*/ 	.short	0x0005
        /*0022*/ 	.short	0x002a
        /*0024*/ 	.byte	0x00, 0xf0, 0x05, 0x00


	//----- nvinfo : EIATTR_KPARAM_INFO
	.align		4
.L_4015:
        /*0028*/ 	.byte	0x04, 0x17
        /*002a*/ 	.short	(.L_4017 - .L_4016)
.L_4016:
        /*002c*/ 	.word	0x00000000
        /*0030*/ 	.short	0x0004
        /*0032*/ 	.short	0x0029
        /*0034*/ 	.byte	0x00, 0xf0, 0x05, 0x00


	//----- nvinfo : EIATTR_KPARAM_INFO
	.align		4
.L_4017:
        /*0038*/ 	.byte	0x04, 0x17
        /*003a*/ 	.short	(.L_4019 - .L_4018)
.L_4018:
        /*003c*/ 	.word	0x00000000
        /*0040*/ 	.short	0x0003
        /*0042*/ 	.short	0x0028
        /*0044*/ 	.byte	0x00, 0xf0, 0x05, 0x00


	//----- nvinfo : EIATTR_KPARAM_INFO
	.align		4
.L_4019:
        /*0048*/ 	.byte	0x04, 0x17
        /*004a*/ 	.short	(.L_4021 - .L_4020)
.L_4020:
        /*004c*/ 	.word	0x00000000
        /*0050*/ 	.short	0x0002
        /*0052*/ 	.short	0x0018
        /*0054*/ 	.byte	0x00, 0xf0, 0x41, 0x00


	//----- nvinfo : EIATTR_KPARAM_INFO
	.align		4
.L_4021:
        /*0058*/ 	.byte	0x04, 0x17
        /*005a*/ 	.short	(.L_4023 - .L_4022)
.L_4022:
        /*005c*/ 	.word	0x00000000
        /*0060*/ 	.short	0x0001
        /*0062*/ 	.short	0x0008
        /*0064*/ 	.byte	0x00, 0xf0, 0x41, 0x00


	//----- nvinfo : EIATTR_KPARAM_INFO
	.align		4
.L_4023:
        /*0068*/ 	.byte	0x04, 0x17
        /*006a*/ 	.short	(.L_4025 - .L_4024)
.L_4024:
        /*006c*/ 	.word	0x00000000
        /*0070*/ 	.short	0x0000
        /*0072*/ 	.short	0x0000
        /*0074*/ 	.byte	0x00, 0xf0, 0x11, 0x00


	//----- nvinfo : EIATTR_SPARSE_MMA_MASK
	.align		4
.L_4025:
        /*0078*/ 	.byte	0x03, 0x50
        /*007a*/ 	.short	0x0000


	//----- nvinfo : EIATTR_MAXREG_COUNT
	.align		4
        /*007c*/ 	.byte	0x03, 0x1b
        /*007e*/ 	.short	0x00ff


	//----- nvinfo : EIATTR_MERCURY_ISA_VERSION
	.align		4
        /*0080*/ 	.byte	0x03, 0x5f
        /*0082*/ 	.short	0x0101


	//----- nvinfo : EIATTR_EXIT_INSTR_OFFSETS
	.align		4
        /*0084*/ 	.byte	0x04, 0x1c
        /*0086*/ 	.short	(.L_4027 - .L_4026)


	//   ....[0]....
.L_4026:
        /*0088*/ 	.word	0x00004370


	//   ....[1]....
        /*008c*/ 	.word	0x000043c0


	//----- nvinfo : EIATTR_MAX_THREADS
	.align		4
.L_4027:
        /*0090*/ 	.byte	0x04, 0x05
        /*0092*/ 	.short	(.L_4029 - .L_4028)
.L_4028:
        /*0094*/ 	.word	0x00000080
        /*0098*/ 	.word	0x00000001
        /*009c*/ 	.word	0x00000001


	//----- nvinfo : EIATTR_CRS_STACK_SIZE
	.align		4
.L_4029:
        /*00a0*/ 	.byte	0x04, 0x1e
        /*00a2*/ 	.short	(.L_4031 - .L_4030)
.L_4030:
        /*00a4*/ 	.word	0x00000000


	//----- nvinfo : EIATTR_CBANK_PARAM_SIZE
	.align		4
.L_4031:
        /*00a8*/ 	.byte	0x03, 0x19
        /*00aa*/ 	.short	0x002c


	//----- nvinfo : EIATTR_PARAM_CBANK
	.align		4
        /*00ac*/ 	.byte	0x04, 0x0a
        /*00ae*/ 	.short	(.L_4033 - .L_4032)
	.align		4
.L_4032:
        /*00b0*/ 	.word	index@(.nv.constant0._ZN2at6native27unrolled_elementwise_kernelINS0_13BUnaryFunctorIdddZZZNS0_16fmod_kernel_cudaERNS_18TensorIteratorBaseEENKUlvE0_clEvENKUlvE_clEvEUlddE_EESt5arrayIPcLm2EELi4E23TrivialOffsetCalculatorILi1EjESD_NS0_6memory15LoadWithoutCastENSE_16StoreWithoutCastEEEviT_T0_T2_T3_T4_T5_)
        /*00b4*/ 	.short	0x0210
        /*00b6*/ 	.short	0x002c


	//----- nvinfo : EIATTR_SW_WAR
	.align		4
.L_4033:
        /*00b8*/ 	.byte	0x04, 0x36
        /*00ba*/ 	.short	(.L_4035 - .L_4034)
.L_4034:
        /*00bc*/ 	.word	0x00000008
.L_4035:


//--------------------- .nv.info._ZN2at6native29vectorized_elementwise_kernelILi2ENS0_13BUnaryFunctorIdddZZZNS0_16fmod_kernel_cudaERNS_18TensorIteratorBaseEENKUlvE0_clEvENKUlvE_clEvEUlddE_EESt5arrayIPcLm2EEEEviT0_T1_ --------------------------
	.section	.nv.info._ZN2at6native29vectorized_elementwise_kernelILi2ENS0_13BUnaryFunctorIdddZZZNS0_16fmod_kernel_cudaERNS_18TensorIteratorBaseEENKUlvE0_clEvENKUlvE_clEvEUlddE_EESt5arrayIPcLm2EEEEviT0_T1_,"",@"SHT_CUDA_INFO"
	.sectionflags	@""
	.align	4


	//----- nvinfo : EIATTR_CUDA_API_VERSION
	.align		4
        /*0000*/ 	.byte	0x04, 0x37
        /*0002*/ 	.short	(.L_4037 - .L_4036)
.L_4036:
        /*0004*/ 	.word	0x00000082


	//----- nvinfo : EIATTR_KPARAM_INFO
	.align		4
.L_4037:
        /*0008*/ 	.byte	0x04, 0x17
        /*000a*/ 	.short	(.L_4039 - .L_4038)
.L_4038:
        /*000c*/ 	.word	0x00000000
        /*0010*/ 	.short	0x0002
        /*0012*/ 	.short	0x0018
        /*0014*/ 	.byte	0x00, 0xf0, 0x41, 0x00


	//----- nvinfo : EIATTR_KPARAM_INFO
	.align		4
.L_4039:
        /*0018*/ 	.byte	0x04, 0x17
        /*001a*/ 	.short	(.L_4041 - .L_4040)
.L_4040:
        /*001c*/ 	.word	0x00000000
        /*0020*/ 	.short	0x0001
        /*0022*/ 	.short	0x0008
        /*0024*/ 	.byte	0x00, 0xf0, 0x41, 0x00


	//----- nvinfo : EIATTR_KPARAM_INFO
	.align		4
.L_4041:
        /*0028*/ 	.byte	0x04, 0x17
        /*002a*/ 	.short	(.L_4043 - .L_4042)
.L_4042:
        /*002c*/ 	.word	0x00000000
        /*0030*/ 	.short	0x0000
        /*0032*/ 	.short	0x0000
        /*0034*/ 	.byte	0x00, 0xf0, 0x11, 0x00


	//----- nvinfo : EIATTR_SPARSE_MMA_MASK
	.align		4
.L_4043:
        /*0038*/ 	.byte	0x03, 0x50
        /*003a*/ 	.short	0x0000


	//----- nvinfo : EIATTR_MAXREG_COUNT
	.align		4
        /*003c*/ 	.byte	0x03, 0x1b
        /*003e*/ 	.short	0x00ff


	//----- nvinfo : EIATTR_MERCURY_ISA_VERSION
	.align		4
        /*0040*/ 	.byte	0x03, 0x5f
        /*0042*/ 	.short	0x0101


	//----- nvinfo : EIATTR_EXIT_INSTR_OFFSETS
	.align		4
        /*0044*/ 	.byte	0x04, 0x1c
        /*0046*/ 	.short	(.L_4045 - .L_4044)


	//   ....[0]....
.L_4044:
        /*0048*/ 	.word	0x00008130


	//   ....[1]....
        /*004c*/ 	.word	0x000108a0


	//   ....[2]....
        /*0050*/ 	.word	0x000108f0


	//----- nvinfo : EIATTR_MAX_THREADS
	.align		4
.L_4045:
        /*0054*/ 	.byte	0x04, 0x05
        /*0056*/ 	.short	(.L_4047 - .L_4046)
.L_4046:
        /*0058*/ 	.word	0x00000080
        /*005c*/ 	.word	0x00000001
        /*0060*/ 	.word	0x00000001


	//----- nvinfo : EIATTR_CRS_STACK_SIZE
	.align		4
.L_4047:
        /*0064*/ 	.byte	0x04, 0x1e
        /*0066*/ 	.short	(.L_4049 - .L_4048)
.L_4048:
        /*0068*/ 	.word	0x00000000


	//----- nvinfo : EIATTR_CBANK_PARAM_SIZE
	.align		4
.L_4049:
        /*006c*/ 	.byte	0x03, 0x19
        /*006e*/ 	.short	0x0028


	//----- nvinfo : EIATTR_PARAM_CBANK
	.align		4
        /*0070*/ 	.byte	0x04, 0x0a
        /*0072*/ 	.short	(.L_4051 - .L_4050)
	.align		4
.L_4050:
        /*0074*/ 	.word	index@(.nv.constant0._ZN2at6native29vectorized_elementwise_kernelILi2ENS0_13BUnaryFunctorIdddZZZNS0_16fmod_kernel_cudaERNS_18TensorIteratorBaseEENKUlvE0_clEvENKUlvE_clEvEUlddE_EESt5arrayIPcLm2EEEEviT0_T1_)
        /*0078*/ 	.short	0x0210
        /*007a*/ 	.short	0x0028


	//----- nvinfo : EIATTR_SW_WAR
	.align		4
.L_4051:
        /*007c*/ 	.byte	0x04, 0x36
        /*007e*/ 	.short	(.L_4053 - .L_4052)
.L_4052:
        /*0080*/ 	.word	0x00000008
.L_4053:


//--------------------- .nv.info._ZN2at6native29vectorized_elementwise_kernelILi4ENS0_13BUnaryFunctorIdddZZZNS0_16fmod_kernel_cudaERNS_18TensorIteratorBaseEENKUlvE0_clEvENKUlvE_clEvEUlddE_EESt5arrayIPcLm2EEEEviT0_T1_ --------------------------
	.section	.nv.info._ZN2at6native29vectorized_elementwise_kernelILi4ENS0_13BUnaryFunctorIdddZZZNS0_16fmod_kernel_cudaERNS_18TensorIteratorBaseEENKUlvE0_clEvENKUlvE_clEvEUlddE_EESt5arrayIPcLm2EEEEviT0_T1_,"",@"SHT_CUDA_INFO"
	.sectionflags	@""
	.align	4


	//----- nvinfo : EIATTR_CUDA_API_VERSION
	.align		4
        /*0000*/ 	.byte	0x04, 0x37
        /*0002*/ 	.short	(.L_4055 - .L_4054)
.L_4054:
        /*0004*/ 	.word	0x00000082


	//----- nvinfo : EIATTR_KPARAM_INFO
	.align		4
.L_4055:
        /*0008*/ 	.byte	0x04, 0x17
        /*000a*/ 	.short	(.L_4057 - .L_4056)
.L_4056:
        /*000c*/ 	.word	0x00000000
        /*0010*/ 	.short	0x0002
        /*0012*/ 	.short	0x0018
        /*0014*/ 	.byte	0x00, 0xf0, 0x41, 0x00


	//----- nvinfo : EIATTR_KPARAM_INFO
	.align		4
.L_4057:
        /*0018*/ 	.byte	0x04, 0x17
        /*001a*/ 	.short	(.L_4059 - .L_4058)
.L_4058:
        /*001c*/ 	.word	0x00000000
        /*0020*/ 	.short	0x0001
        /*0022*/ 	.short	0x0008
        /*0024*/ 	.byte	0x00, 0xf0, 0x41, 0x00


	//----- nvinfo : EIATTR_KPARAM_INFO
	.align		4
.L_4059:
        /*0028*/ 	.byte	0x04, 0x17
        /*002a*/ 	.short	(.L_4061 - .L_4060)
.L_4060:
        /*002c*/ 	.word	0x00000000
        /*0030*/ 	.short	0x0000
        /*0032*/ 	.short	0x0000
        /*0034*/ 	.byte	0x00, 0xf0, 0x11, 0x00


	//----- nvinfo : EIATTR_SPARSE_MMA_MASK
	.align		4
.L_4061:
        /*0038*/ 	.byte	0x03, 0x50
        /*003a*/ 	.short	0x0000


	//----- nvinfo : EIATTR_MAXREG_COUNT
	.align		4
        /*003c*/ 	.byte	0x03, 0x1b
        /*003e*/ 	.short	0x00ff


	//----- nvinfo : EIATTR_MERCURY_ISA_VERSION
	.align		4
        /*0040*/ 	.byte	0x03, 0x5f
        /*0042*/ 	.short	0x0101


	//----- nvinfo : EIATTR_EXIT_INSTR_OFFSETS
	.align		4
        /*0044*/ 	.byte	0x04, 0x1c
        /*0046*/ 	.short	(.L_4063 - .L_4062)


	//   ....[0]....
.L_4062:
        /*0048*/ 	.word	0x00008130


	//   ....[1]....
        /*004c*/ 	.word	0x000108a0


	//   ....[2]....
        /*0050*/ 	.word	0x000108f0


	//----- nvinfo : EIATTR_MAX_THREADS
	.align		4
.L_4063:
        /*0054*/ 	.byte	0x04, 0x05
        /*0056*/ 	.short	(.L_4065 - .L_4064)
.L_4064:
        /*0058*/ 	.word	0x00000080
        /*005c*/ 	.word	0x00000001
        /*0060*/ 	.word	0x00000001


	//----- nvinfo : EIATTR_CRS_STACK_SIZE
	.align		4
.L_4065:
        /*0064*/ 	.byte	0x04, 0x1e
        /*0066*/ 	.short	(.L_4067 - .L_4066)
.L_4066:
        /*0068*/ 	.word	0x00000000


	//----- nvinfo : EIATTR_CBANK_PARAM_SIZE
	.align		4
.L_4067:
        /*006c*/ 	.byte	0x03, 0x19
        /*006e*/ 	.short	0x0028


	//----- nvinfo : EIATTR_PARAM_CBANK
	.align		4
        /*0070*/ 	.byte	0x04, 0x0a
        /*0072*/ 	.short	(.L_4069 - .L_4068)
	.align		4
.L_4068:
        /*0074*/ 	.word	index@(.nv.constant0._ZN2at6native29vectorized_elementwise_kernelILi4ENS0_13BUnaryFunctorIdddZZZNS0_16fmod_kernel_cudaERNS_18TensorIteratorBaseEENKUlvE0_clEvENKUlvE_clEvEUlddE_EESt5arrayIPcLm2EEEEviT0_T1_)
        /*0078*/ 	.short	0x0210
        /*007a*/ 	.short	0x0028


	//----- nvinfo : EIATTR_SW_WAR
	.align		4
.L_4069:
        /*007c*/ 	.byte	0x04, 0x36
        /*007e*/ 	.short	(.L_4071 - .L_4070)
.L_4070:
        /*0080*/ 	.word	0x00000008
.L_4071:


//--------------------- .nv.info._ZN2at6native29vectorized_elementwise_kernelILi8ENS0_13BUnaryFunctorIdddZZZNS0_16fmod_kernel_cudaERNS_18TensorIteratorBaseEENKUlvE0_clEvENKUlvE_clEvEUlddE_EESt5arrayIPcLm2EEEEviT0_T1_ --------------------------
	.section	.nv.info._ZN2at6native29vectorized_elementwise_kernelILi8ENS0_13BUnaryFunctorIdddZZZNS0_16fmod_kernel_cudaERNS_18TensorIteratorBaseEENKUlvE0_clEvENKUlvE_clEvEUlddE_EESt5arrayIPcLm2EEEEviT0_T1_,"",@"SHT_CUDA_INFO"
	.sectionflags	@""
	.align	4


	//----- nvinfo : EIATTR_CUDA_API_VERSION
	.align		4
        /*0000*/ 	.byte	0x04, 0x37
        /*0002*/ 	.short	(.L_4073 - .L_4072)
.L_4072:
        /*0004*/ 	.word	0x00000082


	//----- nvinfo : EIATTR_KPARAM_INFO
	.align		4
.L_4073:
        /*0008*/ 	.byte	0x04, 0x17
        /*000a*/ 	.short	(.L_4075 - .L_4074)
.L_4074:
        /*000c*/ 	.word	0x00000000
        /*0010*/ 	.short	0x0002
        /*0012*/ 	.short	0x0018
        /*0014*/ 	.byte	0x00, 0xf0, 0x41, 0x00


	//----- nvinfo : EIATTR_KPARAM_INFO
	.align		4
.L_4075:
        /*0018*/ 	.byte	0x04, 0x17
        /*001a*/ 	.short	(.L_4077 - .L_4076)
.L_4076:
        /*001c*/ 	.word	0x00000000
        /*0020*/ 	.short	0x0001
        /*0022*/ 	.short	0x0008
        /*0024*/ 	.byte	0x00, 0xf0, 0x41, 0x00


	//----- nvinfo : EIATTR_KPARAM_INFO
	.align		4
.L_4077:
        /*0028*/ 	.byte	0x04, 0x17
        /*002a*/ 	.short	(.L_4079 - .L_4078)
.L_4078:
        /*002c*/ 	.word	0x00000000
        /*0030*/ 	.short	0x0000
        /*0032*/ 	.short	0x0000
        /*0034*/ 	.byte	0x00, 0xf0, 0x11, 0x00


	//----- nvinfo : EIATTR_SPARSE_MMA_MASK
	.align		4
.L_4079:
        /*0038*/ 	.byte	0x03, 0x50
        /*003a*/ 	.short	0x0000


	//----- nvinfo : EIATTR_MAXREG_COUNT
	.align		4
        /*003c*/ 	.byte	0x03, 0x1b
        /*003e*/ 	.short	0x00ff


	//----- nvinfo : EIATTR_MERCURY_ISA_VERSION
	.align		4
        /*0040*/ 	.byte	0x03, 0x5f
        /*0042*/ 	.short	0x0101


	//----- nvinfo : EIATTR_EXIT_INSTR_OFFSETS
	.align		4
        /*0044*/ 	.byte	0x04, 0x1c
        /*0046*/ 	.short	(.L_4081 - .L_4080)


	//   ....[0]....
.L_4080:
        /*0048*/ 	.word	0x00008130


	//   ....[1]....
        /*004c*/ 	.word	0x000108a0


	//   ....[2]....
        /*0050*/ 	.word	0x000108f0


	//----- nvinfo : EIATTR_MAX_THREADS
	.align		4
.L_4081:
        /*0054*/ 	.byte	0x04, 0x05
        /*0056*/ 	.short	(.L_4083 - .L_4082)
.L_4082:
        /*0058*/ 	.word	0x00000080
        /*005c*/ 	.word	0x00000001
        /*0060*/ 	.word	0x00000001


	//----- nvinfo : EIATTR_CRS_STACK_SIZE
	.align		4
.L_4083:
        /*0064*/ 	.byte	0x04, 0x1e
        /*0066*/ 	.short	(.L_4085 - .L_4084)
.L_4084:
        /*0068*/ 	.word	0x00000000


	//----- nvinfo : EIATTR_CBANK_PARAM_SIZE
	.align		4
.L_4085:
        /*006c*/ 	.byte	0x03, 0x19
        /*006e*/ 	.short	0x0028


	//----- nvinfo : EIATTR_PARAM_CBANK
	.align		4
        /*0070*/ 	.byte	0x04, 0x0a
        /*0072*/ 	.short	(.L_4087 - .L_4086)
	.align		4
.L_4086:
        /*0074*/ 	.word	index@(.nv.constant0._ZN2at6native29vectorized_elementwise_kernelILi8ENS0_13BUnaryFunctorIdddZZZNS0_16fmod_kernel_cudaERNS_18TensorIteratorBaseEENKUlvE0_clEvENKUlvE_clEvEUlddE_EESt5arrayIPcLm2EEEEviT0_T1_)
        /*0078*/ 	.short	0x0210
        /*007a*/ 	.short	0x0028


	//----- nvinfo : EIATTR_SW_WAR
	.align		4
.L_4087:
        /*007c*/ 	.byte	0x04, 0x36
        /*007e*/ 	.short	(.L_4089 - .L_4088)
.L_4088:
        /*0080*/ 	.word	0x00000008
.L_4089:


//--------------------- .nv.info._ZN2at6native18elementwise_kernelILi128ELi4EZNS0_15gpu_kernel_implINS0_13AUnaryFunctorIdddZZZNS0_16fmod_kernel_cudaERNS_18TensorIteratorBaseEENKUlvE0_clEvENKUlvE_clEvEUlddE_EEEEvS5_RKT_EUliE_EEviT1_ --------------------------
	.section	.nv.info._ZN2at6native18elementwise_kernelILi128ELi4EZNS0_15gpu_kernel_implINS0_13AUnaryFunctorIdddZZZNS0_16fmod_kernel_cudaERNS_18TensorIteratorBaseEENKUlvE0_clEvENKUlvE_clEvEUlddE_EEEEvS5_RKT_EUliE_EEviT1_,"",@"SHT_CUDA_INFO"
	.sectionflags	@""
	.align	4


	//----- nvinfo : EIATTR_CUDA_API_VERSION
	.align		4
        /*0000*/ 	.byte	0x04, 0x37
        /*0002*/ 	.short	(.L_4091 - .L_4090)
.L_4090:
        /*0004*/ 	.word	0x00000082


	//----- nvinfo : EIATTR_KPARAM_INFO
	.align		4
.L_4091:
        /*0008*/ 	.byte	0x04, 0x17
        /*000a*/ 	.short	(.L_4093 - .L_4092)
.L_4092:
        /*000c*/ 	.word	0x00000000
        /*0010*/ 	.short	0x0001
        /*0012*/ 	.short	0x0008
        /*0014*/ 	.byte	0x00, 0xf0, 0xa1, 0x08


	//----- nvinfo : EIATTR_KPARAM_INFO
	.align		4
.L_4093:
        /*0018*/ 	.byte	0x04, 0x17
        /*001a*/ 	.short	(.L_4095 - .L_4094)
.L_4094:
        /*001c*/ 	.word	0x00000000
        /*0020*/ 	.short	0x0000
        /*0022*/ 	.short	0x0000
        /*0024*/ 	.byte	0x00, 0xf0, 0x11, 0x00


	//----- nvinfo : EIATTR_SPARSE_MMA_MASK
	.align		4
.L_4095:
        /*0028*/ 	.byte	0x03, 0x50
        /*002a*/ 	.short	0x0000


	//----- nvinfo : EIATTR_MAXREG_COUNT
	.align		4
        /*002c*/ 	.byte	0x03, 0x1b
        /*002e*/ 	.short	0x0080


	//----- nvinfo : EIATTR_EXTERNS
	.align		4
        /*0030*/ 	.byte	0x04, 0x0f
        /*0032*/ 	.short	(.L_4097 - .L_4096)


	//   ....[0]....
	.align		4
.L_4096:
        /*0034*/ 	.word	index@(__assertfail)


	//----- nvinfo : EIATTR_MERCURY_ISA_VERSION
	.align		4
.L_4097:
        /*0038*/ 	.byte	0x03, 0x5f
        /*003a*/ 	.short	0x0101


	//----- nvinfo : EIATTR_SYSCALL_OFFSETS
	.align		4
        /*003c*/ 	.byte	0x04, 0x46
        /*003e*/ 	.short	(.L_4099 - .L_4098)


	//   ....[0]....
.L_4098:
        /*0040*/ 	.word	0x00002240


	//   ....[1]....
        /*0044*/ 	.word	0x00004370


	//   ....[2]....
        /*0048*/ 	.word	0x00006620


	//   ....[3]....
        /*004c*/ 	.word	0x00008750


	//   ....[4]....
        /*0050*/ 	.word	0x0000a9d0


	//   ....[5]....
        /*0054*/ 	.word	0x0000cb00


	//   ....[6]....
        /*0058*/ 	.word	0x0000ed70


	//   ....[7]....
        /*005c*/ 	.word	0x00010ea0


	//----- nvinfo : EIATTR_EXIT_INSTR_OFFSETS
	.align		4
.L_4099:
        /*0060*/ 	.byte	0x04, 0x1c
        /*0062*/ 	.short	(.L_4101 - .L_4100)


	//   ....[0]....
.L_4100:
        /*0064*/ 	.word	0x0000cbb0


	//   ....[1]....
        /*0068*/ 	.word	0x0000fee0


	//   ....[2]....
        /*006c*/ 	.word	0x0000ff20


	//   ....[3]....
        /*0070*/ 	.word	0x0000ffb0


	//   ....[4]....
        /*0074*/ 	.word	0x0000ffe0


	//   ....[5]....
        /*0078*/ 	.word	0x00010010


	//   ....[6]....
        /*007c*/ 	.word	0x000100e0


	//   ....[7]....
        /*0080*/ 	.word	0x00010160


	//   ....[8]....
        /*0084*/ 	.word	0x00010240


	//   ....[9]....
        /*0088*/ 	.word	0x000102d0


	//   ....[10]....
        /*008c*/ 	.word	0x000102f0


	//   ....[11]....
        /*0090*/ 	.word	0x000103b0


	//   ....[12]....
        /*0094*/ 	.word	0x000103e0


	//   ....[13]....
        /*0098*/ 	.word	0x000105b0


	//   ....[14]....
        /*009c*/ 	.word	0x00010750


	//   ....[15]....
        /*00a0*/ 	.word	0x000107d0


	//   ....[16]....
        /*00a4*/ 	.word	0x00010880


	//   ....[17]....
        /*00a8*/ 	.word	0x00010a40


	//   ....[18]....
        /*00ac*/ 	.word	0x00010c00


	//   ....[19]....
        /*00b0*/ 	.word	0x00010da0


	//   ....[20]....
        /*00b4*/ 	.word	0x00010eb0


	//   ....[21]....
        /*00b8*/ 	.word	0x00010ee0


	//   ....[22]....
        /*00bc*/ 	.word	0x00010f10


	//----- nvinfo : EIATTR_MAX_THREADS
	.align		4
.L_4101:
        /*00c0*/ 	.byte	0x04, 0x05
        /*00c2*/ 	.short	(.L_4103 - .L_4102)
.L_4102:
        /*00c4*/ 	.word	0x00000080
        /*00c8*/ 	.word	0x00000001
        /*00cc*/ 	.word	0x00000001


	//----- nvinfo : EIATTR_CRS_STACK_SIZE
	.align		4
.L_4103:
        /*00d0*/ 	.byte	0x04, 0x1e
        /*00d2*/ 	.short	(.L_4105 - .L_4104)
.L_4104:
        /*00d4*/ 	.word	0x00000000


	//----- nvinfo : EIATTR_CBANK_PARAM_SIZE
	.align		4
.L_4105:
        /*00d8*/ 	.byte	0x03, 0x19
        /*00da*/ 	.short	0x0230


	//----- nvinfo : EIATTR_PARAM_CBANK
	.align		4
        /*00dc*/ 	.byte	0x04, 0x0a
        /*00de*/ 	.short	(.L_4107 - .L_4106)
	.align		4
.L_4106:
        /*00e0*/ 	.word	index@(.nv.constant0._ZN2at6native18elementwise_kernelILi128ELi4EZNS0_15gpu_kernel_implINS0_13AUnaryFunctorIdddZZZNS0_16fmod_kernel_cudaERNS_18TensorIteratorBaseEENKUlvE0_clEvENKUlvE_clEvEUlddE_EEEEvS5_RKT_EUliE_EEviT1_)
        /*00e4*/ 	.short	0x0210
        /*00e6*/ 	.short	0x0230


	//----- nvinfo : EIATTR_SW_WAR
	.align		4
.L_4107:
        /*00e8*/ 	.byte	0x04, 0x36
        /*00ea*/ 	.short	(.L_4109 - .L_4108)
.L_4108:
        /*00ec*/ 	.word	0x00000008
.L_4109:


//--------------------- .nv.info._ZN2at6native27unrolled_elementwise_kernelINS0_13AUnaryFunctorIdddZZZNS0_16fmod_kernel_cudaERNS_18TensorIteratorBaseEENKUlvE0_clEvENKUlvE_clEvEUlddE_EESt5arrayIPcLm2EELi4E23TrivialOffsetCalculatorILi1EjESD_NS0_6memory12LoadWithCastILi1EEENSE_13StoreWithCastILi1EEEEEviT_T0_T2_T3_T4_T5_ --------------------------
	.section	.nv.info._ZN2at6native27unrolled_elementwise_kernelINS0_13AUnaryFunctorIdddZZZNS0_16fmod_kernel_cudaERNS_18TensorIteratorBaseEENKUlvE0_clEvENKUlvE_clEvEUlddE_EESt5arrayIPcLm2EELi4E23TrivialOffsetCalculatorILi1EjESD_NS0_6memory12LoadWithCastILi1EEENSE_13StoreWithCastILi1EEEEEviT_T0_T2_T3_T4_T5_,"",@"SHT_CUDA_INFO"
	.sectionflags	@""
	.align	4


	//----- nvinfo : EIATTR_CUDA_API_VERSION
	.align		4
        /*0000*/ 	.byte	0x04, 0x37
        /*0002*/ 	.short	(.L_4111 - .L_4110)
.L_4110:
        /*0004*/ 	.word	0x00000082


	//----- nvinfo : EIATTR_KPARAM_INFO
	.align		4
.L_4111:
        /*0008*/ 	.byte	0x04, 0x17
        /*000a*/ 	.short	(.L_4113 - .L_4112)
.L_4112:
        /*000c*/ 	.word	0x00000000
        /*0010*/ 	.short	0x0006
        /*0012*/ 	.short	0x0034
        /*0014*/ 	.byte	0x00, 0xf0, 0x21, 0x00


	//----- nvinfo : EIATTR_KPARAM_INFO
	.align		4
.L_4113:
        /*0018*/ 	.byte	0x04, 0x17
        /*001a*/ 	.short	(.L_4115 - .L_4114)
.L_4114:
        /*001c*/ 	.word	0x00000000
        /*0020*/ 	.short	0x0005
        /*0022*/ 	.short	0x002c
        /*0024*/ 	.byte	0x00, 0xf0, 0x21, 0x00


	//----- nvinfo : EIATTR_KPARAM_INFO
	.align		4
.L_4115:
        /*0028*/ 	.byte	0x04, 0x17
        /*002a*/ 	.short	(.L_4117 - .L_4116)
.L_4116:
        /*002c*/ 	.word	0x00000000
        /*0030*/ 	.short	0x0004
        /*0032*/ 	.short	0x0029
        /*0034*/ 	.byte	0x00, 0xf0, 0x05, 0x00


	//----- nvinfo : EIATTR_KPARAM_INFO
	.align		4
.L_4117:
        /*0038*/ 	.byte	0x04, 0x17
        /*003a*/ 	.short	(.L_4119 - .L_4118)
.L_4118:
        /*003c*/ 	.word	0x00000000
        /*0040*/ 	.short	0x0003
        /*0042*/ 	.short	0x0028
        /*0044*/ 	.byte	0x00, 0xf0, 0x05, 0x00


	//----- nvinfo : EIATTR_KPARAM_INFO
	.align		4
.L_4119:
        /*0048*/ 	.byte	0x04, 0x17
        /*004a*/ 	.short	(.L_4121 - .L_4120)
.L_4120:
        /*004c*/ 	.word	0x00000000
        /*0050*/ 	.short	0x0002
        /*0052*/ 	.short	0x0018
        /*0054*/ 	.byte	0x00, 0xf0, 0x41, 0x00


	//----- nvinfo : EIATTR_KPARAM_INFO
	.align		4
.L_4121:
        /*0058*/ 	.byte	0x04, 0x17
        /*005a*/ 	.short	(.L_4123 - .L_4122)
.L_4122:
        /*005c*/ 	.word	0x00000000
        /*0060*/ 	.short	0x0001
        /*0062*/ 	.short	0x0008
        /*0064*/ 	.byte	0x00, 0xf0, 0x41, 0x00


	//----- nvinfo : EIATTR_KPARAM_INFO
	.align		4
.L_4123:
        /*0068*/ 	.byte	0x04, 0x17
        /*006a*/ 	.short	(.L_4125 - .L_4124)
.L_4124:
        /*006c*/ 	.word	0x00000000
        /*0070*/ 	.short	0x0000
        /*0072*/ 	.short	0x0000
        /*0074*/ 	.byte	0x00, 0xf0, 0x11, 0x00


	//----- nvinfo : EIATTR_SPARSE_MMA_MASK
	.align		4
.L_4125:
        /*0078*/ 	.byte	0x03, 0x50
        /*007a*/ 	.short	0x0000


	//----- nvinfo : EIATTR_MAXREG_COUNT
	.align		4
        /*007c*/ 	.byte	0x03, 0x1b
        /*007e*/ 	.short	0x00ff


	//----- nvinfo : EIATTR_EXTERNS
	.align		4
        /*0080*/ 	.byte	0x04, 0x0f
        /*0082*/ 	.short	(.L_4127 - .L_4126)


	//   ....[0]....
	.align		4
.L_4126:
        /*0084*/ 	.word	index@(__assertfail)


	//----- nvinfo : EIATTR_MERCURY_ISA_VERSION
	.align		4
.L_4127:
        /*0088*/ 	.byte	0x03, 0x5f
        /*008a*/ 	.short	0x0101


	//----- nvinfo : EIATTR_SYSCALL_OFFSETS
	.align		4
        /*008c*/ 	.byte	0x04, 0x46
        /*008e*/ 	.short	(.L_4129 - .L_4128)


	//   ....[0]....
.L_4128:
        /*0090*/ 	.word	0x00000f80


	//   ....[1]....
        /*0094*/ 	.word	0x00001f20


	//   ....[2]....
        /*0098*/ 	.word	0x00002ed0


	//   ....[3]....
        /*009c*/ 	.word	0x00003e50


	//   ....[4]....
        /*00a0*/ 	.word	0x00009260


	//   ....[5]....
        /*00a4*/ 	.word	0x0000a430


	//   ....[6]....
        /*00a8*/ 	.word	0x0000b5c0


	//   ....[7]....
        /*00ac*/ 	.word	0x0000c770


	//----- nvinfo : EIATTR_EXIT_INSTR_OFFSETS
	.align		4
.L_4129:
        /*00b0*/ 	.byte	0x04, 0x1c
        /*00b2*/ 	.short	(.L_4131 - .L_4130)


	//   ....[0]....
.L_4130:
        /*00b4*/ 	.word	0x0000b660


	//   ....[1]....
        /*00b8*/ 	.word	0x0000b7b0


	//   ....[2]....
        /*00bc*/ 	.word	0x0000b7f0


	//   ....[3]....
        /*00c0*/ 	.word	0x0000b880


	//   ....[4]....
        /*00c4*/ 	.word	0x0000b8b0


	//   ....[5]....
        /*00c8*/ 	.word	0x0000b8e0


	//   ....[6]....
        /*00cc*/ 	.word	0x0000b9b0


	//   ....[7]....
        /*00d0*/ 	.word	0x0000ba30


	//   ....[8]....
        /*00d4*/ 	.word	0x0000bb10


	//   ....[9]....
        /*00d8*/ 	.word	0x0000bba0


	//   ....[10]....
        /*00dc*/ 	.word	0x0000bbc0


	//   ....[11]....
        /*00e0*/ 	.word	0x0000bc80


	//   ....[12]....
        /*00e4*/ 	.word	0x0000bcb0


	//   ....[13]....
        /*00e8*/ 	.word	0x0000be80


	//   ....[14]....
        /*00ec*/ 	.word	0x0000c020


	//   ....[15]....
        /*00f0*/ 	.word	0x0000c0a0


	//   ....[16]....
        /*00f4*/ 	.word	0x0000c150


	//   ....[17]....
        /*00f8*/ 	.word	0x0000c310


	//   ....[18]....
        /*00fc*/ 	.word	0x0000c4d0


	//   ....[19]....
        /*0100*/ 	.word	0x0000c670


	//   ....[20]....
        /*0104*/ 	.word	0x0000c780


	//   ....[21]....
        /*0108*/ 	.word	0x0000c7b0


	//   ....[22]....
        /*010c*/ 	.word	0x0000c7e0


	//----- nvinfo : EIATTR_MAX_THREADS
	.align		4
.L_4131:
        /*0110*/ 	.byte	0x04, 0x05
        /*0112*/ 	.short	(.L_4133 - .L_4132)
.L_4132:
        /*0114*/ 	.word	0x00000080
        /*0118*/ 	.word	0x00000001
        /*011c*/ 	.word	0x00000001


	//----- nvinfo : EIATTR_CRS_STACK_SIZE
	.align		4
.L_4133:
        /*0120*/ 	.byte	0x04, 0x1e
        /*0122*/ 	.short	(.L_4135 - .L_4134)
.L_4134:
        /*0124*/ 	.word	0x00000000


	//----- nvinfo : EIATTR_CBANK_PARAM_SIZE
	.align		4
.L_4135:
        /*0128*/ 	.byte	0x03, 0x19
        /*012a*/ 	.short	0x003c


	//----- nvinfo : EIATTR_PARAM_CBANK
	.align		4
        /*012c*/ 	.byte	0x04, 0x0a
        /*012e*/ 	.short	(.L_4137 - .L_4136)
	.align		4
.L_4136:
        /*0130*/ 	.word	index@(.nv.constant0._ZN2at6native27unrolled_elementwise_kernelINS0_13AUnaryFunctorIdddZZZNS0_16fmod_kernel_cudaERNS_18TensorIteratorBaseEENKUlvE0_clEvENKUlvE_clEvEUlddE_EESt5arrayIPcLm2EELi4E23TrivialOffsetCalculatorILi1EjESD_NS0_6memory12LoadWithCastILi1EEENSE_13StoreWithCastILi1EEEEEviT_T0_T2_T3_T4_T5_)
        /*0134*/ 	.short	0x0210
        /*0136*/ 	.short	0x003c


	//----- nvinfo : EIATTR_SW_WAR
	.align		4
.L_4137:
        /*0138*/ 	.byte	0x04, 0x36
        /*013a*/ 	.short	(.L_4139 - .L_4138)
.L_4138:
        /*013c*/ 	.word	0x00000008
.L_4139:


//--------------------- .nv.info._ZN2at6native18elementwise_kernelILi128ELi2EZNS0_22gpu_kernel_impl_nocastINS0_13AUnaryFunctorIdddZZZNS0_16fmod_kernel_cudaERNS_18TensorIteratorBaseEENKUlvE0_clEvENKUlvE_clEvEUlddE_EEEEvS5_RKT_EUliE_EEviT1_ --------------------------
	.section	.nv.info._ZN2at6native18elementwise_kernelILi128ELi2EZNS0_22gpu_kernel_impl_nocastINS0_13AUnaryFunctorIdddZZZNS0_16fmod_kernel_cudaERNS_18TensorIteratorBaseEENKUlvE0_clEvENKUlvE_clEvEUlddE_EEEEvS5_RKT_EUliE_EEviT1_,"",@"SHT_CUDA_INFO"
	.sectionflags	@""
	.align	4


	//----- nvinfo : EIATTR_CUDA_API_VERSION
	.align		4
        /*0000*/ 	.byte	0x04, 0x37
        /*0002*/ 	.short	(.L_4141 - .L_4140)
.L_4140:
        /*0004*/ 	.word	0x00000082


	//----- nvinfo : EIATTR_KPARAM_INFO
	.align		4
.L_4141:
        /*0008*/ 	.byte	0x04, 0x17
        /*000a*/ 	.short	(.L_4143 - .L_4142)
.L_4142:
        /*000c*/ 	.word	0x00000000
        /*0010*/ 	.short	0x0001
        /*0012*/ 	.short	0x0008
        /*0014*/ 	.byte	0x00, 0xf0, 0x81, 0x08


	//----- nvinfo : EIATTR_KPARAM_INFO
	.align		4
.L_4143:
        /*0018*/ 	.byte	0x04, 0x17
        /*001a*/ 	.short	(.L_4145 - .L_4144)
.L_4144:
        /*001c*/ 	.word	0x00000000
        /*0020*/ 	.short	0x0000
        /*0022*/ 	.short	0x0000
        /*0024*/ 	.byte	0x00, 0xf0, 0x11, 0x00


	//----- nvinfo : EIATTR_SPARSE_MMA_MASK
	.align		4
.L_4145:
        /*0028*/ 	.byte	0x03, 0x50
        /*002a*/ 	.short	0x0000


	//----- nvinfo : EIATTR_MAXREG_COUNT
	.align		4
        /*002c*/ 	.byte	0x03, 0x1b
        /*002e*/ 	.short	0x0080


	//----- nvinfo : EIATTR_MERCURY_ISA_VERSION
	.align		4
        /*0030*/ 	.byte	0x03, 0x5f
        /*0032*/ 	.short	0x0101


	//----- nvinfo : EIATTR_EXIT_INSTR_OFFSETS
	.align		4
        /*0034*/ 	.byte	0x04, 0x1c
        /*0036*/ 	.short	(.L_4147 - .L_4146)


	//   ....[0]....
.L_4146:
        /*0038*/ 	.word	0x00002440


	//   ....[1]....
        /*003c*/ 	.word	0x000047b0


	//----- nvinfo : EIATTR_MAX_THREADS
	.align		4
.L_4147:
        /*0040*/ 	.byte	0x04, 0x05
        /*0042*/ 	.short	(.L_4149 - .L_4148)
.L_4148:
        /*0044*/ 	.word	0x00000080
        /*0048*/ 	.word	0x00000001
        /*004c*/ 	.word	0x00000001


	//----- nvinfo : EIATTR_CRS_STACK_SIZE
	.align		4
.L_4149:
        /*0050*/ 	.byte	0x04, 0x1e
        /*0052*/ 	.short	(.L_4151 - .L_4150)
.L_4150:
        /*0054*/ 	.word	0x00000000


	//----- nvinfo : EIATTR_CBANK_PARAM_SIZE
	.align		4
.L_4151:
        /*0058*/ 	.byte	0x03, 0x19
        /*005a*/ 	.short	0x0228


	//----- nvinfo : EIATTR_PARAM_CBANK
	.align		4
        /*005c*/ 	.byte	0x04, 0x0a
        /*005e*/ 	.short	(.L_4153 - .L_4152)
	.align		4
.L_4152:
        /*0060*/ 	.word	index@(.nv.constant0._ZN2at6native18elementwise_kernelILi128ELi2EZNS0_22gpu_kernel_impl_nocastINS0_13AUnaryFunctorIdddZZZNS0_16fmod_kernel_cudaERNS_18TensorIteratorBaseEENKUlvE0_clEvENKUlvE_clEvEUlddE_EEEEvS5_RKT_EUliE_EEviT1_)
        /*0064*/ 	.short	0x0210
        /*0066*/ 	.short	0x0228


	//----- nvinfo : EIATTR_SW_WAR
	.align		4
.L_4153:
        /*0068*/ 	.byte	0x04, 0x36
        /*006a*/ 	.short	(.L_4155 - .L_4154)
.L_4154:
        /*006c*/ 	.word	0x00000008
.L_4155:


//--------------------- .nv.info._ZN2at6native27unrolled_elementwise_kernelINS0_13AUnaryFunctorIdddZZZNS0_16fmod_kernel_cudaERNS_18TensorIteratorBaseEENKUlvE0_clEvENKUlvE_clEvEUlddE_EESt5arrayIPcLm2EELi4E23TrivialOffsetCalculatorILi1EjESD_NS0_6memory15LoadWithoutCastENSE_16StoreWithoutCastEEEviT_T0_T2_T3_T4_T5_ --------------------------
	.section	.nv.info._ZN2at6native27unrolled_elementwise_kernelINS0_13AUnaryFunctorIdddZZZNS0_16fmod_kernel_cudaERNS_18TensorIteratorBaseEENKUlvE0_clEvENKUlvE_clEvEUlddE_EESt5arrayIPcLm2EELi4E23TrivialOffsetCalculatorILi1EjESD_NS0_6memory15LoadWithoutCastENSE_16StoreWithoutCastEEEviT_T0_T2_T3_T4_T5_,"",@"SHT_CUDA_INFO"
	.sectionflags	@""
	.align	4


	//----- nvinfo : EIATTR_CUDA_API_VERSION
	.align		4
        /*0000*/ 	.byte	0x04, 0x37
        /*0002*/ 	.short	(.L_4157 - .L_4156)
.L_4156:
        /*0004*/ 	.word	0x00000082


	//----- nvinfo : EIATTR_KPARAM_INFO
	.align		4
.L_4157:
        /*0008*/ 	.byte	0x04, 0x17
        /*000a*/ 	.short	(.L_4159 - .L_4158)
.L_4158:
        /*000c*/ 	.word	0x00000000
        /*0010*/ 	.short	0x0006
        /*0012*/ 	.short	0x002b
        /*0014*/ 	.byte	0x00, 0xf0, 0x05, 0x00


	//----- nvinfo : EIATTR_KPARAM_INFO
	.align		4
.L_4159:
        /*0018*/ 	.byte	0x04, 0x17
        /*001a*/ 	.short	(.L_4161 - .L_4160)
.L_4160:
        /*001c*/ 	.word	0x00000000
        /*0020*/ 	.short	0x0005
        /*0022*/ 	.short	0x002a
        /*0024*/ 	.byte	0x00, 0xf0, 0x05, 0x00


	//----- nvinfo : EIATTR_KPARAM_INFO
	.align		4
.L_4161:
        /*0028*/ 	.byte	0x04, 0x17
        /*002a*/ 	.short	(.L_4163 - .L_4162)
.L_4162:
        /*002c*/ 	.word	0x00000000
        /*0030*/ 	.short	0x0004
        /*0032*/ 	.short	0x0029
        /*0034*/ 	.byte	0x00, 0xf0, 0x05, 0x00


	//----- nvinfo : EIATTR_KPARAM_INFO
	.align		4
.L_4163:
        /*0038*/ 	.byte	0x04, 0x17
        /*003a*/ 	.short	(.L_4165 - .L_4164)
.L_4164:
        /*003c*/ 	.word	0x00000000
        /*0040*/ 	.short	0x0003
        /*0042*/ 	.short	0x0028
        /*0044*/ 	.byte	0x00, 0xf0, 0x05, 0x00


	//----- nvinfo : EIATTR_KPARAM_INFO
	.align		4
.L_4165:
        /*0048*/ 	.byte	0x04, 0x17
        /*004a*/ 	.short	(.L_4167 - .L_4166)
.L_4166:
        /*004c*/ 	.word	0x00000000
        /*0050*/ 	.short	0x0002
        /*0052*/ 	.short	0x0018
        /*0054*/ 	.byte	0x00, 0xf0, 0x41, 0x00


	//----- nvinfo : EIATTR_KPARAM_INFO
	.align		4
.L_4167:
        /*0058*/ 	.byte	0x04, 0x17
        /*005a*/ 	.short	(.L_4169 - .L_4168)
.L_4168:
        /*005c*/ 	.word	0x00000000
        /*0060*/ 	.short	0x0001
        /*0062*/ 	.short	0x0008
        /*0064*/ 	.byte	0x00, 0xf0, 0x41, 0x00


	//----- nvinfo : EIATTR_KPARAM_INFO
	.align		4
.L_4169:
        /*0068*/ 	.byte	0x04, 0x17
        /*006a*/ 	.short	(.L_4171 - .L_4170)
.L_4170:
        /*006c*/ 	.word	0x00000000
        /*0070*/ 	.short	0x0000
        /*0072*/ 	.short	0x0000
        /*0074*/ 	.byte	0x00, 0xf0, 0x11, 0x00


	//----- nvinfo : EIATTR_SPARSE_MMA_MASK
	.align		4
.L_4171:
        /*0078*/ 	.byte	0x03, 0x50
        /*007a*/ 	.short	0x0000


	//----- nvinfo : EIATTR_MAXREG_COUNT
	.align		4
        /*007c*/ 	.byte	0x03, 0x1b
        /*007e*/ 	.short	0x00ff


	//----- nvinfo : EIATTR_MERCURY_ISA_VERSION
	.align		4
        /*0080*/ 	.byte	0x03, 0x5f
        /*0082*/ 	.short	0x0101


	//----- nvinfo : EIATTR_EXIT_INSTR_OFFSETS
	.align		4
        /*0084*/ 	.byte	0x04, 0x1c
        /*0086*/ 	.short	(.L_4173 - .L_4172)


	//   ....[0]....
.L_4172:
        /*0088*/ 	.word	0x00004450


	//   ....[1]....
        /*008c*/ 	.word	0x000044a0


	//----- nvinfo : EIATTR_MAX_THREADS
	.align		4
.L_4173:
        /*0090*/ 	.byte	0x04, 0x05
        /*0092*/ 	.short	(.L_4175 - .L_4174)
.L_4174:
        /*0094*/ 	.word	0x00000080
        /*0098*/ 	.word	0x00000001
        /*009c*/ 	.word	0x00000001


	//----- nvinfo : EIATTR_CRS_STACK_SIZE
	.align		4
.L_4175:
        /*00a0*/ 	.byte	0x04, 0x1e
        /*00a2*/ 	.short	(.L_4177 - .L_4176)
.L_4176:
        /*00a4*/ 	.word	0x00000000


	//----- nvinfo : EIATTR_CBANK_PARAM_SIZE
	.align		4
.L_4177:
        /*00a8*/ 	.byte	0x03, 0x19
        /*00aa*/ 	.short	0x002c


	//----- nvinfo : EIATTR_PARAM_CBANK
	.align		4
        /*00ac*/ 	.byte	0x04, 0x0a
        /*00ae*/ 	.short	(.L_4179 - .L_4178)
	.align		4
.L_4178:
        /*00b0*/ 	.word	index@(.nv.constant0._ZN2at6native27unrolled_elementwise_kernelINS0_13AUnaryFunctorIdddZZZNS0_16fmod_kernel_cudaERNS_18TensorIteratorBaseEENKUlvE0_clEvENKUlvE_clEvEUlddE_EESt5arrayIPcLm2EELi4E23TrivialOffsetCalculatorILi1EjESD_NS0_6memory15LoadWithoutCastENSE_16StoreWithoutCastEEEviT_T0_T2_T3_T4_T5_)
        /*00b4*/ 	.short	0x0210
        /*00b6*/ 	.short	0x002c


	//----- nvinfo : EIATTR_SW_WAR
	.align		4
.L_4179:
        /*00b8*/ 	.byte	0x04, 0x36
        /*00ba*/ 	.short	(.L_4181 - .L_4180)
.L_4180:
        /*00bc*/ 	.word	0x00000008
.L_4181:


//--------------------- .nv.info._ZN2at6native29vectorized_elementwise_kernelILi2ENS0_13AUnaryFunctorIdddZZZNS0_16fmod_kernel_cudaERNS_18TensorIteratorBaseEENKUlvE0_clEvENKUlvE_clEvEUlddE_EESt5arrayIPcLm2EEEEviT0_T1_ --------------------------
	.section	.nv.info._ZN2at6native29vectorized_elementwise_kernelILi2ENS0_13AUnaryFunctorIdddZZZNS0_16fmod_kernel_cudaERNS_18TensorIteratorBaseEENKUlvE0_clEvENKUlvE_clEvEUlddE_EESt5arrayIPcLm2EEEEviT0_T1_,"",@"SHT_CUDA_INFO"
	.sectionflags	@""
	.align	4


	//----- nvinfo : EIATTR_CUDA_API_VERSION
	.align		4
        /*0000*/ 	.byte	0x04, 0x37
        /*0002*/ 	.short	(.L_4183 - .L_4182)
.L_4182:
        /*0004*/ 	.word	0x00000082


	//----- nvinfo : EIATTR_KPARAM_INFO
	.align		4
.L_4183:
        /*0008*/ 	.byte	0x04, 0x17
        /*000a*/ 	.short	(.L_4185 - .L_4184)
.L_4184:
        /*000c*/ 	.word	0x00000000
        /*0010*/ 	.short	0x0002
        /*0012*/ 	.short	0x0018
        /*0014*/ 	.byte	0x00, 0xf0, 0x41, 0x00


	//----- nvinfo : EIATTR_KPARAM_INFO
	.align		4
.L_4185:
        /*0018*/ 	.byte	0x04, 0x17
        /*001a*/ 	.short	(.L_4187 - .L_4186)
.L_4186:
        /*001c*/ 	.word	0x00000000
        /*0020*/ 	.short	0x0001
        /*0022*/ 	.short	0x0008
        /*0024*/ 	.byte	0x00, 0xf0, 0x41, 0x00


	//----- nvinfo : EIATTR_KPARAM_INFO
	.align		4
.L_4187:
        /*0028*/ 	.byte	0x04, 0x17
        /*002a*/ 	.short	(.L_4189 - .L_4188)
.L_4188:
        /*002c*/ 	.word	0x00000000
        /*0030*/ 	.short	0x0000
        /*0032*/ 	.short	0x0000
        /*0034*/ 	.byte	0x00, 0xf0, 0x11, 0x00


	//----- nvinfo : EIATTR_SPARSE_MMA_MASK
	.align		4
.L_4189:
        /*0038*/ 	.byte	0x03, 0x50
        /*003a*/ 	.short	0x0000


	//----- nvinfo : EIATTR_MAXREG_COUNT
	.align		4
        /*003c*/ 	.byte	0x03, 0x1b
        /*003e*/ 	.short	0x00ff


	//----- nvinfo : EIATTR_MERCURY_ISA_VERSION
	.align		4
        /*0040*/ 	.byte	0x03, 0x5f
        /*0042*/ 	.short	0x0101


	//----- nvinfo : EIATTR_EXIT_INSTR_OFFSETS
	.align		4
        /*0044*/ 	.byte	0x04, 0x1c
        /*0046*/ 	.short	(.L_4191 - .L_4190)


	//   ....[0]....
.L_4190:
        /*0048*/ 	.word	0x000081a0


	//   ....[1]....
        /*004c*/ 	.word	0x00010a80


	//   ....[2]....
        /*0050*/ 	.word	0x00010ad0


	//----- nvinfo : EIATTR_MAX_THREADS
	.align		4
.L_4191:
        /*0054*/ 	.byte	0x04, 0x05
        /*0056*/ 	.short	(.L_4193 - .L_4192)
.L_4192:
        /*0058*/ 	.word	0x00000080
        /*005c*/ 	.word	0x00000001
        /*0060*/ 	.word	0x00000001


	//----- nvinfo : EIATTR_CRS_STACK_SIZE
	.align		4
.L_4193:
        /*0064*/ 	.byte	0x04, 0x1e
        /*0066*/ 	.short	(.L_4195 - .L_4194)
.L_4194:
        /*0068*/ 	.word	0x00000000


	//----- nvinfo : EIATTR_CBANK_PARAM_SIZE
	.align		4
.L_4195:
        /*006c*/ 	.byte	0x03, 0x19
        /*006e*/ 	.short	0x0028


	//----- nvinfo : EIATTR_PARAM_CBANK
	.align		4
        /*0070*/ 	.byte	0x04, 0x0a
        /*0072*/ 	.short	(.L_4197 - .L_4196)
	.align		4
.L_4196:
        /*0074*/ 	.word	index@(.nv.constant0._ZN2at6native29vectorized_elementwise_kernelILi2ENS0_13AUnaryFunctorIdddZZZNS0_16fmod_kernel_cudaERNS_18TensorIteratorBaseEENKUlvE0_clEvENKUlvE_clEvEUlddE_EESt5arrayIPcLm2EEEEviT0_T1_)
        /*0078*/ 	.short	0x0210
        /*007a*/ 	.short	0x0028


	//----- nvinfo : EIATTR_SW_WAR
	.align		4
.L_4197:
        /*007c*/ 	.byte	0x04, 0x36
        /*007e*/ 	.short	(.L_4199 - .L_4198)
.L_4198:
        /*0080*/ 	.word	0x00000008
.L_4199:


//--------------------- .nv.info._ZN2at6native29vectorized_elementwise_kernelILi4ENS0_13AUnaryFunctorIdddZZZNS0_16fmod_kernel_cudaERNS_18TensorIteratorBaseEENKUlvE0_clEvENKUlvE_clEvEUlddE_EESt5arrayIPcLm2EEEEviT0_T1_ --------------------------
	.section	.nv.info._ZN2at6native29vectorized_elementwise_kernelILi4ENS0_13AUnaryFunctorIdddZZZNS0_16fmod_kernel_cudaERNS_18TensorIteratorBaseEENKUlvE0_clEvENKUlvE_clEvEUlddE_EESt5arrayIPcLm2EEEEviT0_T1_,"",@"SHT_CUDA_INFO"
	.sectionflags	@""
	.align	4


	//----- nvinfo : EIATTR_CUDA_API_VERSION
	.align		4
        /*0000*/ 	.byte	0x04, 0x37
        /*0002*/ 	.short	(.L_4201 - .L_4200)
.L_4200:
        /*0004*/ 	.word	0x00000082


	//----- nvinfo : EIATTR_KPARAM_INFO
	.align		4
.L_4201:
        /*0008*/ 	.byte	0x04, 0x17
        /*000a*/ 	.short	(.L_4203 - .L_4202)
.L_4202:
        /*000c*/ 	.word	0x00000000
        /*0010*/ 	.short	0x0002
        /*0012*/ 	.short	0x0018
        /*0014*/ 	.byte	0x00, 0xf0, 0x41, 0x00


	//----- nvinfo : EIATTR_KPARAM_INFO
	.align		4
.L_4203:
        /*0018*/ 	.byte	0x04, 0x17
        /*001a*/ 	.short	(.L_4205 - .L_4204)
.L_4204:
        /*001c*/ 	.word	0x00000000
        /*0020*/ 	.short	0x0001
        /*0022*/ 	.short	0x0008
        /*0024*/ 	.byte	0x00, 0xf0, 0x41, 0x00


	//----- nvinfo : EIATTR_KPARAM_INFO
	.align		4
.L_4205:
        /*0028*/ 	.byte	0x04, 0x17
        /*002a*/ 	.short	(.L_4207 - .L_4206)
.L_4206:
        /*002c*/ 	.word	0x00000000
        /*0030*/ 	.short	0x0000
        /*0032*/ 	.short	0x0000
        /*0034*/ 	.byte	0x00, 0xf0, 0x11, 0x00


	//----- nvinfo : EIATTR_SPARSE_MMA_MASK
	.align		4
.L_4207:
        /*0038*/ 	.byte	0x03, 0x50
        /*003a*/ 	.short	0x0000


	//----- nvinfo : EIATTR_MAXREG_COUNT
	.align		4
        /*003c*/ 	.byte	0x03, 0x1b
        /*003e*/ 	.short	0x00ff


	//----- nvinfo : EIATTR_MERCURY_ISA_VERSION
	.align		4
        /*0040*/ 	.byte	0x03, 0x5f
        /*0042*/ 	.short	0x0101


	//----- nvinfo : EIATTR_EXIT_INSTR_OFFSETS
	.align		4
        /*0044*/ 	.byte	0x04, 0x1c
        /*0046*/ 	.short	(.L_4209 - .L_4208)


	//   ....[0]....
.L_4208:
        /*0048*/ 	.word	0x000081a0


	//   ....[1]....
        /*004c*/ 	.word	0x00010a80


	//   ....[2]....
        /*0050*/ 	.word	0x00010ad0


	//----- nvinfo : EIATTR_MAX_THREADS
	.align		4
.L_4209:
        /*0054*/ 	.byte	0x04, 0x05
        /*0056*/ 	.short	(.L_4211 - .L_4210)
.L_4210:
        /*0058*/ 	.word	0x00000080
        /*005c*/ 	.word	0x00000001
        /*0060*/ 	.word	0x00000001


	//----- nvinfo : EIATTR_CRS_STACK_SIZE
	.align		4
.L_4211:
        /*0064*/ 	.byte	0x04, 0x1e
        /*0066*/ 	.short	(.L_4213 - .L_4212)
.L_4212:
        /*0068*/ 	.word	0x00000000


	//----- nvinfo : EIATTR_CBANK_PARAM_SIZE
	.align		4
.L_4213:
        /*006c*/ 	.byte	0x03, 0x19
        /*006e*/ 	.short	0x0028


	//----- nvinfo : EIATTR_PARAM_CBANK
	.align		4
        /*0070*/ 	.byte	0x04, 0x0a
        /*0072*/ 	.short	(.L_4215 - .L_4214)
	.align		4
.L_4214:
        /*0074*/ 	.word	index@(.nv.constant0._ZN2at6native29vectorized_elementwise_kernelILi4ENS0_13AUnaryFunctorIdddZZZNS0_16fmod_kernel_cudaERNS_18TensorIteratorBaseEENKUlvE0_clEvENKUlvE_clEvEUlddE_EESt5arrayIPcLm2EEEEviT0_T1_)
        /*0078*/ 	.short	0x0210
        /*007a*/ 	.short	0x0028


	//----- nvinfo : EIATTR_SW_WAR
	.align		4
.L_4215:
        /*007c*/ 	.byte	0x04, 0x36
        /*007e*/ 	.short	(.L_4217 - .L_4216)
.L_4216:
        /*0080*/ 	.word	0x00000008
.L_4217:


//--------------------- .nv.info._ZN2at6native29vectorized_elementwise_kernelILi8ENS0_13AUnaryFunctorIdddZZZNS0_16fmod_kernel_cudaERNS_18TensorIteratorBaseEENKUlvE0_clEvENKUlvE_clEvEUlddE_EESt5arrayIPcLm2EEEEviT0_T1_ --------------------------
	.section	.nv.info._ZN2at6native29vectorized_elementwise_kernelILi8ENS0_13AUnaryFunctorIdddZZZNS0_16fmod_kernel_cudaERNS_18TensorIteratorBaseEENKUlvE0_clEvENKUlvE_clEvEUlddE_EESt5arrayIPcLm2EEEEviT0_T1_,"",@"SHT_CUDA_INFO"
	.sectionflags	@""
	.align	4


	//----- nvinfo : EIATTR_CUDA_API_VERSION
	.align		4
        /*0000*/ 	.byte	0x04, 0x37
        /*0002*/ 	.short	(.L_4219 - .L_4218)
.L_4218:
        /*0004*/ 	.word	0x00000082


	//----- nvinfo : EIATTR_KPARAM_INFO
	.align		4
.L_4219:
        /*0008*/ 	.byte	0x04, 0x17
        /*000a*/ 	.short	(.L_4221 - .L_4220)
.L_4220:
        /*000c*/ 	.word	0x00000000
        /*0010*/ 	.short	0x0002
        /*0012*/ 	.short	0x0018
        /*0014*/ 	.byte	0x00, 0xf0, 0x41, 0x00


	//----- nvinfo : EIATTR_KPARAM_INFO
	.align		4
.L_4221:
        /*0018*/ 	.byte	0x04, 0x17
        /*001a*/ 	.short	(.L_4223 - .L_4222)
.L_4222:
        /*001c*/ 	.word	0x00000000
        /*0020*/ 	.short	0x0001
        /*0022*/ 	.short	0x0008
        /*0024*/ 	.byte	0x00, 0xf0, 0x41, 0x00


	//----- nvinfo : EIATTR_KPARAM_INFO
	.align		4
.L_4223:
        /*0028*/ 	.byte	0x04, 0x17
        /*002a*/ 	.short	(.L_4225 - .L_4224)
.L_4224:
        /*002c*/ 	.word	0x00000000
        /*0030*/ 	.short	0x0000
        /*0032*/ 	.short	0x0000
        /*0034*/ 	.byte	0x00, 0xf0, 0x11, 0x00


	//----- nvinfo : EIATTR_SPARSE_MMA_MASK
	.align		4
.L_4225:
        /*0038*/ 	.byte	0x03, 0x50
        /*003a*/ 	.short	0x0000


	//----- nvinfo : EIATTR_MAXREG_COUNT
	.align		4
        /*003c*/ 	.byte	0x03, 0x1b
        /*003e*/ 	.short	0x00ff


	//----- nvinfo : EIATTR_MERCURY_ISA_VERSION
	.align		4
        /*0040*/ 	.byte	0x03, 0x5f
        /*0042*/ 	.short	0x0101


	//----- nvinfo : EIATTR_EXIT_INSTR_OFFSETS
	.align		4
        /*0044*/ 	.byte	0x04, 0x1c
        /*0046*/ 	.short	(.L_4227 - .L_4226)


	//   ....[0]....
.L_4226:
        /*0048*/ 	.word	0x000081a0


	//   ....[1]....
        /*004c*/ 	.word	0x00010a80


	//   ....[2]....
        /*0050*/ 	.word	0x00010ad0


	//----- nvinfo : EIATTR_MAX_THREADS
	.align		4
.L_4227:
        /*0054*/ 	.byte	0x04, 0x05
        /*0056*/ 	.short	(.L_4229 - .L_4228)
.L_4228:
        /*0058*/ 	.word	0x00000080
        /*005c*/ 	.word	0x00000001
        /*0060*/ 	.word	0x00000001


	//----- nvinfo : EIATTR_CRS_STACK_SIZE
	.align		4
.L_4229:
        /*0064*/ 	.byte	0x04, 0x1e
        /*0066*/ 	.short	(.L_4231 - .L_4230)
.L_4230:
        /*0068*/ 	.word	0x00000000


	//----- nvinfo : EIATTR_CBANK_PARAM_SIZE
	.align		4
.L_4231:
        /*006c*/ 	.byte	0x03, 0x19
        /*006e*/ 	.short	0x0028


	//----- nvinfo : EIATTR_PARAM_CBANK
	.align		4
        /*0070*/ 	.byte	0x04, 0x0a
        /*0072*/ 	.short	(.L_4233 - .L_4232)
	.align		4
.L_4232:
        /*0074*/ 	.word	index@(.nv.constant0._ZN2at6native29vectorized_elementwise_kernelILi8ENS0_13AUnaryFunctorIdddZZZNS0_16fmod_kernel_cudaERNS_18TensorIteratorBaseEENKUlvE0_clEvENKUlvE_clEvEUlddE_EESt5arrayIPcLm2EEEEviT0_T1_)
        /*0078*/ 	.short	0x0210
        /*007a*/ 	.short	0x0028


	//----- nvinfo : EIATTR_SW_WAR
	.align		4
.L_4233:
        /*007c*/ 	.byte	0x04, 0x36
        /*007e*/ 	.short	(.L_4235 - .L_4234)
.L_4234:
        /*0080*/ 	.word	0x00000008
.L_4235:


//--------------------- .nv.info._ZN2at6native18elementwise_kernelILi128ELi4EZNS0_15gpu_kernel_implINS0_13BinaryFunctorIsssZZZNS0_16fmod_kernel_cudaERNS_18TensorIteratorBaseEENKUlvE_clEvENKUlvE3_clEvEUlssE_EEEEvS5_RKT_EUliE_EEviT1_ --------------------------
	.section	.nv.info._ZN2at6native18elementwise_kernelILi128ELi4EZNS0_15gpu_kernel_implINS0_13BinaryFunctorIsssZZZNS0_16fmod_kernel_cudaERNS_18TensorIteratorBaseEENKUlvE_clEvENKUlvE3_clEvEUlssE_EEEEvS5_RKT_EUliE_EEviT1_,"",@"SHT_CUDA_INFO"
	.sectionflags	@""
	.align	4


	//----- nvinfo : EIATTR_CUDA_API_VERSION
	.align		4
        /*0000*/ 	.byte	0x04, 0x37
        /*0002*/ 	.short	(.L_4237 - .L_4236)
.L_4236:
        /*0004*/ 	.word	0x00000082


	//----- nvinfo : EIATTR_KPARAM_INFO
	.align		4
.L_4237:
        /*0008*/ 	.byte	0x04, 0x17
        /*000a*/ 	.short	(.L_4239 - .L_4238)
.L_4238:
        /*000c*/ 	.word	0x00000000
        /*0010*/ 	.short	0x0001
        /*0012*/ 	.short	0x0008
        /*0014*/ 	.byte	0x00, 0xf0, 0x21, 0x0a


	//----- nvinfo : EIATTR_KPARAM_INFO
	.align		4
.L_4239:
        /*0018*/ 	.byte	0x04, 0x17
        /*001a*/ 	.short	(.L_4241 - .L_4240)
.L_4240:
        /*001c*/ 	.word	0x00000000
        /*0020*/ 	.short	0x0000
        /*0022*/ 	.short	0x0000
        /*0024*/ 	.byte	0x00, 0xf0, 0x11, 0x00


	//----- nvinfo : EIATTR_SPARSE_MMA_MASK
	.align		4
.L_4241:
        /*0028*/ 	.byte	0x03, 0x50
        /*002a*/ 	.short	0x0000


	//----- nvinfo : EIATTR_MAXREG_COUNT
	.align		4
        /*002c*/ 	.byte	0x03, 0x1b
        /*002e*/ 	.short	0x0080


	//----- nvinfo : EIATTR_EXTERNS
	.align		4
        /*0030*/ 	.byte	0x04, 0x0f
        /*0032*/ 	.short	(.L_4243 - .L_4242)


	//   ....[0]....
	.align		4
.L_4242:
        /*0034*/ 	.word	index@(__assertfail)


	//----- nvinfo : EIATTR_MERCURY_ISA_VERSION
	.align		4
.L_4243:
        /*0038*/ 	.byte	0x03, 0x5f
        /*003a*/ 	.short	0x0101


	//----- nvinfo : EIATTR_SYSCALL_OFFSETS
	.align		4
        /*003c*/ 	.byte	0x04, 0x46
        /*003e*/ 	.short	(.L_4245 - .L_4244)


	//   ....[0]....
.L_4244:
        /*0040*/ 	.word	0x00002520


	//   ....[1]....
        /*0044*/ 	.word	0x000033a0


	//   ....[2]....
        /*0048*/ 	.word	0x000043c0


	//   ....[3]....
        /*004c*/ 	.word	0x00006930


	//   ....[4]....
        /*0050*/ 	.word	0x000077b0


	//   ....[5]....
        /*0054*/ 	.word	0x000087d0


	//   ....[6]....
        /*0058*/ 	.word	0x0000ad30


	//   ....[7]....
        /*005c*/ 	.word	0x0000bbb0


	//   ....[8]....
        /*0060*/ 	.word	0x0000cbd0


	//   ....[9]....
        /*0064*/ 	.word	0x0000f120


	//   ....[10]....
        /*0068*/ 	.word	0x0000ffa0


	//   ....[11]....
        /*006c*/ 	.word	0x00010fc0


	//----- nvinfo : EIATTR_EXIT_INSTR_OFFSETS
	.align		4
.L_4245:
        /*0070*/ 	.byte	0x04, 0x1c
        /*0072*/ 	.short	(.L_4247 - .L_4246)


	//   ....[0]....
.L_4246:
        /*0074*/ 	.word	0x0000cca0


	//   ....[1]....
        /*0078*/ 	.word	0x00010260


	//   ....[2]....
        /*007c*/ 	.word	0x00010280


	//   ....[3]....
        /*0080*/ 	.word	0x00010330


	//   ....[4]....
        /*0084*/ 	.word	0x00010360


	//   ....[5]....
        /*0088*/ 	.word	0x00010380


	//   ....[6]....
        /*008c*/ 	.word	0x00010410


	//   ....[7]....
        /*0090*/ 	.word	0x00010450


	//   ....[8]....
        /*0094*/ 	.word	0x000104f0


	//   ....[9]....
        /*0098*/ 	.word	0x00010540


	//   ....[10]....
        /*009c*/ 	.word	0x00010570


	//   ....[11]....
        /*00a0*/ 	.word	0x00010640


	//   ....[12]....
        /*00a4*/ 	.word	0x00010680


	//   ....[13]....
        /*00a8*/ 	.word	0x00010810


	//   ....[14]....
        /*00ac*/ 	.word	0x00010970


	//   ....[15]....
        /*00b0*/ 	.word	0x000109b0


	//   ....[16]....
        /*00b4*/ 	.word	0x00010a50


	//   ....[17]....
        /*00b8*/ 	.word	0x00010bd0


	//   ....[18]....
        /*00bc*/ 	.word	0x00010d50


	//   ....[19]....
        /*00c0*/ 	.word	0x00010ec0


	//   ....[20]....
        /*00c4*/ 	.word	0x00010fd0


	//   ....[21]....
        /*00c8*/ 	.word	0x00011020


	//   ....[22]....
        /*00cc*/ 	.word	0x00011050


	//----- nvinfo : EIATTR_MAX_THREADS
	.align		4
.L_4247:
        /*00d0*/ 	.byte	0x04, 0x05
        /*00d2*/ 	.short	(.L_4249 - .L_4248)
.L_4248:
        /*00d4*/ 	.word	0x00000080
        /*00d8*/ 	.word	0x00000001
        /*00dc*/ 	.word	0x00000001


	//----- nvinfo : EIATTR_CRS_STACK_SIZE
	.align		4
.L_4249:
        /*00e0*/ 	.byte	0x04, 0x1e
        /*00e2*/ 	.short	(.L_4251 - .L_4250)
.L_4250:
        /*00e4*/ 	.word	0x00000000


	//----- nvinfo : EIATTR_CBANK_PARAM_SIZE
	.align		4
.L_4251:
        /*00e8*/ 	.byte	0x03, 0x19
        /*00ea*/ 	.short	0x0290


	//----- nvinfo : EIATTR_PARAM_CBANK
	.align		4
        /*00ec*/ 	.byte	0x04, 0x0a
        /*00ee*/ 	.short	(.L_4253 - .L_4252)
	.align		4
.L_4252:
        /*00f0*/ 	.word	index@(.nv.constant0._ZN2at6native18elementwise_kernelILi128ELi4EZNS0_15gpu_kernel_implINS0_13BinaryFunctorIsssZZZNS0_16fmod_kernel_cudaERNS_18TensorIteratorBaseEENKUlvE_clEvENKUlvE3_clEvEUlssE_EEEEvS5_RKT_EUliE_EEviT1_)
        /*00f4*/ 	.short	0x0210
        /*00f6*/ 	.short	0x0290


	//----- nvinfo : EIATTR_SW_WAR
	.align		4
.L_4253:
        /*00f8*/ 	.byte	0x04, 0x36
        /*00fa*/ 	.short	(.L_4255 - .L_4254)
.L_4254:
        /*00fc*/ 	.word	0x00000008
.L_4255:


//--------------------- .nv.info._ZN2at6native27unrolled_elementwise_kernelINS0_13BinaryFunctorIsssZZZNS0_16fmod_kernel_cudaERNS_18TensorIteratorBaseEENKUlvE_clEvENKUlvE3_clEvEUlssE_EESt5arrayIPcLm3EELi4E23TrivialOffsetCalculatorILi2EjESC_ILi1EjENS0_6memory12LoadWithCastILi2EEENSF_13StoreWithCastILi1EEEEEviT_T0_T2_T3_T4_T5_ --------------------------
	.section	.nv.info._ZN2at6native27unrolled_elementwise_kernelINS0_13BinaryFunctorIsssZZZNS0_16fmod_kernel_cudaERNS_18TensorIteratorBaseEENKUlvE_clEvENKUlvE3_clEvEUlssE_EESt5arrayIPcLm3EELi4E23TrivialOffsetCalculatorILi2EjESC_ILi1EjENS0_6memory12LoadWithCastILi2EEENSF_13StoreWithCastILi1EEEEEviT_T0_T2_T3_T4_T5_,"",@"SHT_CUDA_INFO"
	.sectionflags	@""
	.align	4


	//----- nvinfo : EIATTR_CUDA_API_VERSION
	.align		4
        /*0000*/ 	.byte	0x04, 0x37
        /*0002*/ 	.short	(.L_4257 - .L_4256)
.L_4256:
        /*0004*/ 	.word	0x00000082


	//----- nvinfo : EIATTR_KPARAM_INFO
	.align		4
.L_4257:
        /*0008*/ 	.byte	0x04, 0x17
        /*000a*/ 	.short	(.L_4259 - .L_4258)
.L_4258:
        /*000c*/ 	.word	0x00000000
        /*0010*/ 	.short	0x0006
        /*0012*/ 	.short	0x0030
        /*0014*/ 	.byte	0x00, 0xf0, 0x21, 0x00


	//----- nvinfo : EIATTR_KPARAM_INFO
	.align		4
.L_4259:
        /*0018*/ 	.byte	0x04, 0x17
        /*001a*/ 	.short	(.L_4261 - .L_4260)
.L_4260:
        /*001c*/ 	.word	0x00000000
        /*0020*/ 	.short	0x0005
        /*0022*/ 	.short	0x0024
        /*0024*/ 	.byte	0x00, 0xf0, 0x31, 0x00


	//----- nvinfo : EIATTR_KPARAM_INFO
	.align		4
.L_4261:
        /*0028*/ 	.byte	0x04, 0x17
        /*002a*/ 	.short	(.L_4263 - .L_4262)
.L_4262:
        /*002c*/ 	.word	0x00000000
        /*0030*/ 	.short	0x0004
        /*0032*/ 	.short	0x0021
        /*0034*/ 	.byte	0x00, 0xf0, 0x05, 0x00


	//----- nvinfo : EIATTR_KPARAM_INFO
	.align		4
.L_4263:
        /*0038*/ 	.byte	0x04, 0x17
        /*003a*/ 	.short	(.L_4265 - .L_4264)
.L_4264:
        /*003c*/ 	.word	0x00000000
        /*0040*/ 	.short	0x0003
        /*0042*/ 	.short	0x0020
        /*0044*/ 	.byte	0x00, 0xf0, 0x05, 0x00


	//----- nvinfo : EIATTR_KPARAM_INFO
	.align		4
.L_4265:
        /*0048*/ 	.byte	0x04, 0x17
        /*004a*/ 	.short	(.L_4267 - .L_4266)
.L_4266:
        /*004c*/ 	.word	0x00000000
        /*0050*/ 	.short	0x0002
        /*0052*/ 	.short	0x0008
        /*0054*/ 	.byte	0x00, 0xf0, 0x61, 0x00


	//----- nvinfo : EIATTR_KPARAM_INFO
	.align		4
.L_4267:
        /*0058*/ 	.byte	0x04, 0x17
        /*005a*/ 	.short	(.L_4269 - .L_4268)
.L_4268:
        /*005c*/ 	.word	0x00000000
        /*0060*/ 	.short	0x0001
        /*0062*/ 	.short	0x0004
        /*0064*/ 	.byte	0x00, 0xf0, 0x05, 0x00


	//----- nvinfo : EIATTR_KPARAM_INFO
	.align		4
.L_4269:
        /*0068*/ 	.byte	0x04, 0x17
        /*006a*/ 	.short	(.L_4271 - .L_4270)
.L_4270:
        /*006c*/ 	.word	0x00000000
        /*0070*/ 	.short	0x0000
        /*0072*/ 	.short	0x0000
        /*0074*/ 	.byte	0x00, 0xf0, 0x11, 0x00


	//----- nvinfo : EIATTR_SPARSE_MMA_MASK
	.align		4
.L_4271:
        /*0078*/ 	.byte	0x03, 0x50
        /*007a*/ 	.short	0x0000


	//----- nvinfo : EIATTR_MAXREG_COUNT
	.align		4
        /*007c*/ 	.byte	0x03, 0x1b
        /*007e*/ 	.short	0x00ff


	//----- nvinfo : EIATTR_EXTERNS
	.align		4
        /*0080*/ 	.byte	0x04, 0x0f
        /*0082*/ 	.short	(.L_4273 - .L_4272)


	//   ....[0]....
	.align		4
.L_4272:
        /*0084*/ 	.word	index@(__assertfail)


	//----- nvinfo : EIATTR_MERCURY_ISA_VERSION
	.align		4
.L_4273:
        /*0088*/ 	.byte	0x03, 0x5f
        /*008a*/ 	.short	0x0101


	//----- nvinfo : EIATTR_SYSCALL_OFFSETS
	.align		4
        /*008c*/ 	.byte	0x04, 0x46
        /*008e*/ 	.short	(.L_4275 - .L_4274)


	//   ....[0]....
.L_4274:
        /*0090*/ 	.word	0x00000f30


	//   ....[1]....
        /*0094*/ 	.word	0x00001dc0


	//   ....[2]....
        /*0098*/ 	.word	0x00002cd0


	//   ....[3]....
        /*009c*/ 	.word	0x00003b60


	//   ....[4]....
        /*00a0*/ 	.word	0x00004a80


	//   ....[5]....
        /*00a4*/ 	.word	0x00005920


	//   ....[6]....
        /*00a8*/ 	.word	0x00006820


	//   ....[7]....
        /*00ac*/ 	.word	0x000076c0


	//   ....[8]....
        /*00b0*/ 	.word	0x00008e80


	//   ....[9]....
        /*00b4*/ 	.word	0x00009df0


	//   ....[10]....
        /*00b8*/ 	.word	0x0000ad10


	//   ....[11]....
        /*00bc*/ 	.word	0x0000bc30


	//----- nvinfo : EIATTR_EXIT_INSTR_OFFSETS
	.align		4
.L_4275:
        /*00c0*/ 	.byte	0x04, 0x1c
        /*00c2*/ 	.short	(.L_4277 - .L_4276)


	//   ....[0]....
.L_4276:
        /*00c4*/ 	.word	0x0000adc0


	//   ....[1]....
        /*00c8*/ 	.word	0x0000aef0


	//   ....[2]....
        /*00cc*/ 	.word	0x0000af10


	//   ....[3]....
        /*00d0*/ 	.word	0x0000afb0


	//   ....[4]....
        /*00d4*/ 	.word	0x0000afe0


	//   ....[5]....
        /*00d8*/ 	.word	0x0000b000


	//   ....[6]....
        /*00dc*/ 	.word	0x0000b090


	//   ....[7]....
        /*00e0*/ 	.word	0x0000b0d0


	//   ....[8]....
        /*00e4*/ 	.word	0x0000b170


	//   ....[9]....
        /*00e8*/ 	.word	0x0000b1c0


	//   ....[10]....
        /*00ec*/ 	.word	0x0000b1f0


	//   ....[11]....
        /*00f0*/ 	.word	0x0000b2c0


	//   ....[12]....
        /*00f4*/ 	.word	0x0000b300


	//   ....[13]....
        /*00f8*/ 	.word	0x0000b490


	//   ....[14]....
        /*00fc*/ 	.word	0x0000b5f0


	//   ....[15]....
        /*0100*/ 	.word	0x0000b630


	//   ....[16]....
        /*0104*/ 	.word	0x0000b6d0


	//   ....[17]....
        /*0108*/ 	.word	0x0000b850


	//   ....[18]....
        /*010c*/ 	.word	0x0000b9d0


	//   ....[19]....
        /*0110*/ 	.word	0x0000bb30


	//   ....[20]....
        /*0114*/ 	.word	0x0000bc40


	//   ....[21]....
        /*0118*/ 	.word	0x0000bc80


	//   ....[22]....
        /*011c*/ 	.word	0x0000bcb0


	//----- nvinfo : EIATTR_MAX_THREADS
	.align		4
.L_4277:
        /*0120*/ 	.byte	0x04, 0x05
        /*0122*/ 	.short	(.L_4279 - .L_4278)
.L_4278:
        /*0124*/ 	.word	0x00000080
        /*0128*/ 	.word	0x00000001
        /*012c*/ 	.word	0x00000001


	//----- nvinfo : EIATTR_CRS_STACK_SIZE
	.align		4
.L_4279:
        /*0130*/ 	.byte	0x04, 0x1e
        /*0132*/ 	.short	(.L_4281 - .L_4280)
.L_4280:
        /*0134*/ 	.word	0x00000000


	//----- nvinfo : EIATTR_CBANK_PARAM_SIZE
	.align		4
.L_4281:
        /*0138*/ 	.byte	0x03, 0x19
        /*013a*/ 	.short	0x0038


	//----- nvinfo : EIATTR_PARAM_CBANK
	.align		4
        /*013c*/ 	.byte	0x04, 0x0a
        /*013e*/ 	.short	(.L_4283 - .L_4282)
	.align		4
.L_4282:
        /*0140*/ 	.word	index@(.nv.constant0._ZN2at6native27unrolled_elementwise_kernelINS0_13BinaryFunctorIsssZZZNS0_16fmod_kernel_cudaERNS_18TensorIteratorBaseEENKUlvE_clEvENKUlvE3_clEvEUlssE_EESt5arrayIPcLm3EELi4E23TrivialOffsetCalculatorILi2EjESC_ILi1EjENS0_6memory12LoadWithCastILi2EEENSF_13StoreWithCastILi1EEEEEviT_T0_T2_T3_T4_T5_)
        /*0144*/ 	.short	0x0210
        /*0146*/ 	.short	0x0038


	//----- nvinfo : EIATTR_SW_WAR
	.align		4
.L_4283:
        /*0148*/ 	.byte	0x04, 0x36
        /*014a*/ 	.short	(.L_4285 - .L_4284)
.L_4284:
        /*014c*/ 	.word	0x00000008
.L_4285:


//--------------------- .nv.info._ZN2at6native18elementwise_kernelILi128ELi4EZNS0_22gpu_kernel_impl_nocastINS0_13BinaryFunctorIsssZZZNS0_16fmod_kernel_cudaERNS_18TensorIteratorBaseEENKUlvE_clEvENKUlvE3_clEvEUlssE_EEEEvS5_RKT_EUliE_EEviT1_ --------------------------
	.section	.nv.info._ZN2at6native18elementwise_kernelILi128ELi4EZNS0_22gpu_kernel_impl_nocastINS0_13BinaryFunctorIsssZZZNS0_16fmod_kernel_cudaERNS_18TensorIteratorBaseEENKUlvE_clEvENKUlvE3_clEvEUlssE_EEEEvS5_RKT_EUliE_EEviT1_,"",@"SHT_CUDA_INFO"
	.sectionflags	@""
	.align	4


	//----- nvinfo : EIATTR_CUDA_API_VERSION
	.align		4
        /*0000*/ 	.byte	0x04, 0x37
        /*0002*/ 	.short	(.L_4287 - .L_4286)
.L_4286:
        /*0004*/ 	.word	0x00000082


	//----- nvinfo : EIATTR_KPARAM_INFO
	.align		4
.L_4287:
        /*0008*/ 	.byte	0x04, 0x17
        /*000a*/ 	.short	(.L_4289 - .L_4288)
.L_4288:
        /*000c*/ 	.word	0x00000000
        /*0010*/ 	.short	0x0001
        /*0012*/ 	.short	0x0008
        /*0014*/ 	.byte	0x00, 0xf0, 0x21, 0x0a


	//----- nvinfo : EIATTR_KPARAM_INFO
	.align		4
.L_4289:
        /*0018*/ 	.byte	0x04, 0x17
        /*001a*/ 	.short	(.L_4291 - .L_4290)
.L_4290:
        /*001c*/ 	.word	0x00000000
        /*0020*/ 	.short	0x0000
        /*0022*/ 	.short	0x0000
        /*0024*/ 	.byte	0x00, 0xf0, 0x11, 0x00


	//----- nvinfo : EIATTR_SPARSE_MMA_MASK
	.align		4
.L_4291:
        /*0028*/ 	.byte	0x03, 0x50
        /*002a*/ 	.short	0x0000


	//----- nvinfo : EIATTR_MAXREG_COUNT
	.align		4
        /*002c*/ 	.byte	0x03, 0x1b
        /*002e*/ 	.short	0x0080


	//----- nvinfo : EIATTR_MERCURY_ISA_VERSION
	.align		4
        /*0030*/ 	.byte	0x03, 0x5f
        /*0032*/ 	.short	0x0101


	//----- nvinfo : EIATTR_EXIT_INSTR_OFFSETS
	.align		4
        /*0034*/ 	.byte	0x04, 0x1c
        /*0036*/ 	.short	(.L_4293 - .L_4292)


	//   ....[0]....
.L_4292:
        /*0038*/ 	.word	0x000049e0


	//   ....[1]....
        /*003c*/ 	.word	0x00006220


	//----- nvinfo : EIATTR_MAX_THREADS
	.align		4
.L_4293:
        /*0040*/ 	.byte	0x04, 0x05
        /*0042*/ 	.short	(.L_4295 - .L_4294)
.L_4294:
        /*0044*/ 	.word	0x00000080
        /*0048*/ 	.word	0x00000001
        /*004c*/ 	.word	0x00000001


	//----- nvinfo : EIATTR_CRS_STACK_SIZE
	.align		4
.L_4295:
        /*0050*/ 	.byte	0x04, 0x1e
        /*0052*/ 	.short	(.L_4297 - .L_4296)
.L_4296:
        /*0054*/ 	.word	0x00000000


	//----- nvinfo : EIATTR_CBANK_PARAM_SIZE
	.align		4
.L_4297:
        /*0058*/ 	.byte	0x03, 0x19
        /*005a*/ 	.short	0x0290


	//----- nvinfo : EIATTR_PARAM_CBANK
	.align		4
        /*005c*/ 	.byte	0x04, 0x0a
        /*005e*/ 	.short	(.L_4299 - .L_4298)
	.align		4
.L_4298:
        /*0060*/ 	.word	index@(.nv.constant0._ZN2at6native18elementwise_kernelILi128ELi4EZNS0_22gpu_kernel_impl_nocastINS0_13BinaryFunctorIsssZZZNS0_16fmod_kernel_cudaERNS_18TensorIteratorBaseEENKUlvE_clEvENKUlvE3_clEvEUlssE_EEEEvS5_RKT_EUliE_EEviT1_)
        /*0064*/ 	.short	0x0210
        /*0066*/ 	.short	0x0290


	//----- nvinfo : EIATTR_SW_WAR
	.align		4
.L_4299:
        /*0068*/ 	.byte	0x04, 0x36
        /*006a*/ 	.short	(.L_4301 - .L_4300)
.L_4300:
        /*006c*/ 	.word	0x00000008
.L_4301:


//--------------------- .nv.info._ZN2at6native27unrolled_elementwise_kernelINS0_13BinaryFunctorIsssZZZNS0_16fmod_kernel_cudaERNS_18TensorIteratorBaseEENKUlvE_clEvENKUlvE3_clEvEUlssE_EESt5arrayIPcLm3EELi4E23TrivialOffsetCalculatorILi2EjESC_ILi1EjENS0_6memory15LoadWithoutCastENSF_16StoreWithoutCastEEEviT_T0_T2_T3_T4_T5_ --------------------------
	.section	.nv.info._ZN2at6native27unrolled_elementwise_kernelINS0_13BinaryFunctorIsssZZZNS0_16fmod_kernel_cudaERNS_18TensorIteratorBaseEENKUlvE_clEvENKUlvE3_clEvEUlssE_EESt5arrayIPcLm3EELi4E23TrivialOffsetCalculatorILi2EjESC_ILi1EjENS0_6memory15LoadWithoutCastENSF_16StoreWithoutCastEEEviT_T0_T2_T3_T4_T5_,"",@"SHT_CUDA_INFO"
	.sectionflags	@""
	.align	4


	//----- nvinfo : EIATTR_CUDA_API_VERSION
	.align		4
        /*0000*/ 	.byte	0x04, 0x37
        /*0002*/ 	.short	(.L_4303 - .L_4302)
.L_4302:
        /*0004*/ 	.word	0x00000082


	//----- nvinfo : EIATTR_KPARAM_INFO
	.align		4
.L_4303:
        /*0008*/ 	.byte	0x04, 0x17
        /*000a*/ 	.short	(.L_4305 - .L_4304)
.L_4304:
        /*000c*/ 	.word	0x00000000
        /*0010*/ 	.short	0x0006
        /*0012*/ 	.short	0x0023
        /*0014*/ 	.byte	0x00, 0xf0, 0x05, 0x00


	//----- nvinfo : EIATTR_KPARAM_INFO
	.align		4
.L_4305:
        /*0018*/ 	.byte	0x04, 0x17
        /*001a*/ 	.short	(.L_4307 - .L_4306)
.L_4306:
        /*001c*/ 	.word	0x00000000
        /*0020*/ 	.short	0x0005
        /*0022*/ 	.short	0x0022
        /*0024*/ 	.byte	0x00, 0xf0, 0x05, 0x00


	//----- nvinfo : EIATTR_KPARAM_INFO
	.align		4
.L_4307:
        /*0028*/ 	.byte	0x04, 0x17
        /*002a*/ 	.short	(.L_4309 - .L_4308)
.L_4308:
        /*002c*/ 	.word	0x00000000
        /*0030*/ 	.short	0x0004
        /*0032*/ 	.short	0x0021
        /*0034*/ 	.byte	0x00, 0xf0, 0x05, 0x00


	//----- nvinfo : EIATTR_KPARAM_INFO
	.align		4
.L_4309:
        /*0038*/ 	.byte	0x04, 0x17
        /*003a*/ 	.short	(.L_4311 - .L_4310)
.L_4310:
        /*003c*/ 	.word	0x00000000
        /*0040*/ 	.short	0x0003
        /*0042*/ 	.short	0x0020
        /*0044*/ 	.byte	0x00, 0xf0, 0x05, 0x00


	//----- nvinfo : EIATTR_KPARAM_INFO
	.align		4
.L_4311:
        /*0048*/ 	.byte	0x04, 0x17
        /*004a*/ 	.short	(.L_4313 - .L_4312)
.L_4312:
        /*004c*/ 	.word	0x00000000
        /*0050*/ 	.short	0x0002
        /*0052*/ 	.short	0x0008
        /*0054*/ 	.byte	0x00, 0xf0, 0x61, 0x00


	//----- nvinfo : EIATTR_KPARAM_INFO
	.align		4
.L_4313:
        /*0058*/ 	.byte	0x04, 0x17
        /*005a*/ 	.short	(.L_4315 - .L_4314)
.L_4314:
        /*005c*/ 	.word	0x00000000
        /*0060*/ 	.short	0x0001
        /*0062*/ 	.short	0x0004
        /*0064*/ 	.byte	0x00, 0xf0, 0x05, 0x00


	//----- nvinfo : EIATTR_KPARAM_INFO
	.align		4
.L_4315:
        /*0068*/ 	.byte	0x04, 0x17
        /*006a*/ 	.short	(.L_4317 - .L_4316)
.L_4316:
        /*006c*/ 	.word	0x00000000
        /*0070*/ 	.short	0x0000
        /*0072*/ 	.short	0x0000
        /*0074*/ 	.byte	0x00, 0xf0, 0x11, 0x00


	//----- nvinfo : EIATTR_SPARSE_MMA_MASK
	.align		4
.L_4317:
        /*0078*/ 	.byte	0x03, 0x50
        /*007a*/ 	.short	0x0000


	//----- nvinfo : EIATTR_MAXREG_COUNT
	.align		4
        /*007c*/ 	.byte	0x03, 0x1b
        /*007e*/ 	.short	0x00ff


	//----- nvinfo : EIATTR_MERCURY_ISA_VERSION
	.align		4
        /*0080*/ 	.byte	0x03, 0x5f
        /*0082*/ 	.short	0x0101


	//----- nvinfo : EIATTR_EXIT_INSTR_OFFSETS
	.align		4
        /*0084*/ 	.byte	0x04, 0x1c
        /*0086*/ 	.short	(.L_4319 - .L_4318)


	//   ....[0]....
.L_4318:
        /*0088*/ 	.word	0x00000b20


	//   ....[1]....
        /*008c*/ 	.word	0x00000b70


	//----- nvinfo : EIATTR_MAX_THREADS
	.align		4
.L_4319:
        /*0090*/ 	.byte	0x04, 0x05
        /*0092*/ 	.short	(.L_4321 - .L_4320)
.L_4320:
        /*0094*/ 	.word	0x00000080
        /*0098*/ 	.word	0x00000001
        /*009c*/ 	.word	0x00000001


	//----- nvinfo : EIATTR_CRS_STACK_SIZE
	.align		4
.L_4321:
        /*00a0*/ 	.byte	0x04, 0x1e
        /*00a2*/ 	.short	(.L_4323 - .L_4322)
.L_4322:
        /*00a4*/ 	.word	0x00000000


	//----- nvinfo : EIATTR_CBANK_PARAM_SIZE
	.align		4
.L_4323:
        /*00a8*/ 	.byte	0x03, 0x19
        /*00aa*/ 	.short	0x0024


	//----- nvinfo : EIATTR_PARAM_CBANK
	.align		4
        /*00ac*/ 	.byte	0x04, 0x0a
        /*00ae*/ 	.short	(.L_4325 - .L_4324)
	.align		4
.L_4324:
        /*00b0*/ 	.word	index@(.nv.constant0._ZN2at6native27unrolled_elementwise_kernelINS0_13BinaryFunctorIsssZZZNS0_16fmod_kernel_cudaERNS_18TensorIteratorBaseEENKUlvE_clEvENKUlvE3_clEvEUlssE_EESt5arrayIPcLm3EELi4E23TrivialOffsetCalculatorILi2EjESC_ILi1EjENS0_6memory15LoadWithoutCastENSF_16StoreWithoutCastEEEviT_T0_T2_T3_T4_T5_)
        /*00b4*/ 	.short	0x0210
        /*00b6*/ 	.short	0x0024


	//----- nvinfo : EIATTR_SW_WAR
	.align		4
.L_4325:
        /*00b8*/ 	.byte	0x04, 0x36
        /*00ba*/ 	.short	(.L_4327 - .L_4326)
.L_4326:
        /*00bc*/ 	.word	0x00000008
.L_4327:


//--------------------- .nv.info._ZN2at6native29vectorized_elementwise_kernelILi2ENS0_13BinaryFunctorIsssZZZNS0_16fmod_kernel_cudaERNS_18TensorIteratorBaseEENKUlvE_clEvENKUlvE3_clEvEUlssE_EESt5arrayIPcLm3EEEEviT0_T1_ --------------------------
	.section	.nv.info._ZN2at6native29vectorized_elementwise_kernelILi2ENS0_13BinaryFunctorIsssZZZNS0_16fmod_kernel_cudaERNS_18TensorIteratorBaseEENKUlvE_clEvENKUlvE3_clEvEUlssE_EESt5arrayIPcLm3EEEEviT0_T1_,"",@"SHT_CUDA_INFO"
	.sectionflags	@""
	.align	4


	//----- nvinfo : EIATTR_CUDA_API_VERSION
	.align		4
        /*0000*/ 	.byte	0x04, 0x37
        /*0002*/ 	.short	(.L_4329 - .L_4328)
.L_4328:
        /*0004*/ 	.word	0x00000082


	//----- nvinfo : EIATTR_KPARAM_INFO
	.align		4
.L_4329:
        /*0008*/ 	.byte	0x04, 0x17
        /*000a*/ 	.short	(.L_4331 - .L_4330)
.L_4330:
        /*000c*/ 	.word	0x00000000
        /*0010*/ 	.short	0x0002
        /*0012*/ 	.short	0x0008
        /*0014*/ 	.byte	0x00, 0xf0, 0x61, 0x00


	//----- nvinfo : EIATTR_KPARAM_INFO
	.align		4
.L_4331:
        /*0018*/ 	.byte	0x04, 0x17
        /*001a*/ 	.short	(.L_4333 - .L_4332)
.L_4332:
        /*001c*/ 	.word	0x00000000
        /*0020*/ 	.short	0x0001
        /*0022*/ 	.short	0x0004
        /*0024*/ 	.byte	0x00, 0xf0, 0x05, 0x00


	//----- nvinfo : EIATTR_KPARAM_INFO
	.align		4
.L_4333:
        /*0028*/ 	.byte	0x04, 0x17
        /*002a*/ 	.short	(.L_4335 - .L_4334)
.L_4334:
        /*002c*/ 	.word	0x00000000
        /*0030*/ 	.short	0x0000
        /*0032*/ 	.short	0x0000
        /*0034*/ 	.byte	0x00, 0xf0, 0x11, 0x00


	//----- nvinfo : EIATTR_SPARSE_MMA_MASK
	.align		4
.L_4335:
        /*0038*/ 	.byte	0x03, 0x50
        /*003a*/ 	.short	0x0000


	//----- nvinfo : EIATTR_MAXREG_COUNT
	.align		4
        /*003c*/ 	.byte	0x03, 0x1b
        /*003e*/ 	.short	0x00ff


	//----- nvinfo : EIATTR_MERCURY_ISA_VERSION
	.align		4
        /*0040*/ 	.byte	0x03, 0x5f
        /*0042*/ 	.short	0x0101


	//----- nvinfo : EIATTR_EXIT_INSTR_OFFSETS
	.align		4
        /*0044*/ 	.byte	0x04, 0x1c
        /*0046*/ 	.short	(.L_4337 - .L_4336)


	//   ....[0]....
.L_4336:
        /*0048*/ 	.word	0x00000e60


	//   ....[1]....
        /*004c*/ 	.word	0x00002520


	//   ....[2]....
        /*0050*/ 	.word	0x00002570


	//----- nvinfo : EIATTR_MAX_THREADS
	.align		4
.L_4337:
        /*0054*/ 	.byte	0x04, 0x05
        /*0056*/ 	.short	(.L_4339 - .L_4338)
.L_4338:
        /*0058*/ 	.word	0x00000080
        /*005c*/ 	.word	0x00000001
        /*0060*/ 	.word	0x00000001


	//----- nvinfo : EIATTR_CRS_STACK_SIZE
	.align		4
.L_4339:
        /*0064*/ 	.byte	0x04, 0x1e
        /*0066*/ 	.short	(.L_4341 - .L_4340)
.L_4340:
        /*0068*/ 	.word	0x00000000


	//----- nvinfo : EIATTR_CBANK_PARAM_SIZE
	.align		4
.L_4341:
        /*006c*/ 	.byte	0x03, 0x19
        /*006e*/ 	.short	0x0020


	//----- nvinfo : EIATTR_PARAM_CBANK
	.align		4
        /*0070*/ 	.byte	0x04, 0x0a
        /*0072*/ 	.short	(.L_4343 - .L_4342)
	.align		4
.L_4342:
        /*0074*/ 	.word	index@(.nv.constant0._ZN2at6native29vectorized_elementwise_kernelILi2ENS0_13BinaryFunctorIsssZZZNS0_16fmod_kernel_cudaERNS_18TensorIteratorBaseEENKUlvE_clEvENKUlvE3_clEvEUlssE_EESt5arrayIPcLm3EEEEviT0_T1_)
        /*0078*/ 	.short	0x0210
        /*007a*/ 	.short	0x0020


	//----- nvinfo : EIATTR_SW_WAR
	.align		4
.L_4343:
        /*007c*/ 	.byte	0x04, 0x36
        /*007e*/ 	.short	(.L_4345 - .L_4344)
.L_4344:
        /*0080*/ 	.word	0x00000008
.L_4345:


//--------------------- .nv.info._ZN2at6native29vectorized_elementwise_kernelILi4ENS0_13BinaryFunctorIsssZZZNS0_16fmod_kernel_cudaERNS_18TensorIteratorBaseEENKUlvE_clEvENKUlvE3_clEvEUlssE_EESt5arrayIPcLm3EEEEviT0_T1_ --------------------------
	.section	.nv.info._ZN2at6native29vectorized_elementwise_kernelILi4ENS0_13BinaryFunctorIsssZZZNS0_16fmod_kernel_cudaERNS_18TensorIteratorBaseEENKUlvE_clEvENKUlvE3_clEvEUlssE_EESt5arrayIPcLm3EEEEviT0_T1_,"",@"SHT_CUDA_INFO"
	.sectionflags	@""
	.align	4


	//----- nvinfo : EIATTR_CUDA_API_VERSION
	.align		4
        /*0000*/ 	.byte	0x04, 0x37
        /*0002*/ 	.short	(.L_4347 - .L_4346)
.L_4346:
        /*0004*/ 	.word	0x00000082


	//----- nvinfo : EIATTR_KPARAM_INFO
	.align		4
.L_4347:
        /*0008*/ 	.byte	0x04, 0x17
        /*000a*/ 	.short	(.L_4349 - .L_4348)
.L_4348:
        /*000c*/ 	.word	0x00000000
        /*0010*/ 	.short	0x0002
        /*0012*/ 	.short	0x0008
        /*0014*/ 	.byte	0x00, 0xf0, 0x61, 0x00


	//----- nvinfo : EIATTR_KPARAM_INFO
	.align		4
.L_4349:
        /*0018*/ 	.byte	0x04, 0x17
        /*001a*/ 	.short	(.L_4351 - .L_4350)
.L_4350:
        /*001c*/ 	.word	0x00000000
        /*0020*/ 	.short	0x0001
        /*0022*/ 	.short	0x0004
        /*0024*/ 	.byte	0x00, 0xf0, 0x05, 0x00


	//----- nvinfo : EIATTR_KPARAM_INFO
	.align		4
.L_4351:
        /*0028*/ 	.byte	0x04, 0x17
        /*002a*/ 	.short	(.L_4353 - .L_4352)
.L_4352:
        /*002c*/ 	.word	0x00000000
        /*0030*/ 	.short	0x0000
        /*0032*/ 	.short	0x0000
        /*0034*/ 	.byte	0x00, 0xf0, 0x11, 0x00


	//----- nvinfo : EIATTR_SPARSE_MMA_MASK
	.align		4
.L_4353:
        /*0038*/ 	.byte	0x03, 0x50
        /*003a*/ 	.short	0x0000


	//----- nvinfo : EIATTR_MAXREG_COUNT
	.align		4
        /*003c*/ 	.byte	0x03, 0x1b
        /*003e*/ 	.short	0x00ff


	//----- nvinfo : EIATTR_MERCURY_ISA_VERSION
	.align		4
        /*0040*/ 	.byte	0x03, 0x5f
        /*0042*/ 	.short	0x0101


	//----- nvinfo : EIATTR_EXIT_INSTR_OFFSETS
	.align		4
        /*0044*/ 	.byte	0x04, 0x1c
        /*0046*/ 	.short	(.L_4355 - .L_4354)


	//   ....[0]....
.L_4354:
        /*0048*/ 	.word	0x00000e00


	//   ....[1]....
        /*004c*/ 	.word	0x000024b0


	//   ....[2]....
        /*0050*/ 	.word	0x00002500


	//----- nvinfo : EIATTR_MAX_THREADS
	.align		4
.L_4355:
        /*0054*/ 	.byte	0x04, 0x05
        /*0056*/ 	.short	(.L_4357 - .L_4356)
.L_4356:
        /*0058*/ 	.word	0x00000080
        /*005c*/ 	.word	0x00000001
        /*0060*/ 	.word	0x00000001


	//----- nvinfo : EIATTR_CRS_STACK_SIZE
	.align		4
.L_4357:
        /*0064*/ 	.byte	0x04, 0x1e
        /*0066*/ 	.short	(.L_4359 - .L_4358)
.L_4358:
        /*0068*/ 	.word	0x00000000


	//----- nvinfo : EIATTR_CBANK_PARAM_SIZE
	.align		4
.L_4359:
        /*006c*/ 	.byte	0x03, 0x19
        /*006e*/ 	.short	0x0020


	//----- nvinfo : EIATTR_PARAM_CBANK
	.align		4
        /*0070*/ 	.byte	0x04, 0x0a
        /*0072*/ 	.short	(.L_4361 - .L_4360)
	.align		4
.L_4360:
        /*0074*/ 	.word	index@(.nv.constant0._ZN2at6native29vectorized_elementwise_kernelILi4ENS0_13BinaryFunctorIsssZZZNS0_16fmod_kernel_cudaERNS_18TensorIteratorBaseEENKUlvE_clEvENKUlvE3_clEvEUlssE_EESt5arrayIPcLm3EEEEviT0_T1_)
        /*0078*/ 	.short	0x0210
        /*007a*/ 	.short	0x0020


	//----- nvinfo : EIATTR_SW_WAR
	.align		4
.L_4361:
        /*007c*/ 	.byte	0x04, 0x36
        /*007e*/ 	.short	(.L_4363 - .L_4362)
.L_4362:
        /*0080*/ 	.word	0x00000008
.L_4363:


//--------------------- .nv.info._ZN2at6native29vectorized_elementwise_kernelILi8ENS0_13BinaryFunctorIsssZZZNS0_16fmod_kernel_cudaERNS_18TensorIteratorBaseEENKUlvE_clEvENKUlvE3_clEvEUlssE_EESt5arrayIPcLm3EEEEviT0_T1_ --------------------------
	.section	.nv.info._ZN2at6native29vectorized_elementwise_kernelILi8ENS0_13BinaryFunctorIsssZZZNS0_16fmod_kernel_cudaERNS_18TensorIteratorBaseEENKUlvE_clEvENKUlvE3_clEvEUlssE_EESt5arrayIPcLm3EEEEviT0_T1_,"",@"SHT_CUDA_INFO"
	.sectionflags	@""
	.align	4


	//----- nvinfo : EIATTR_CUDA_API_VERSION
	.align		4
        /*0000*/ 	.byte	0x04, 0x37
        /*0002*/ 	.short	(.L_4365 - .L_4364)
.L_4364:
        /*0004*/ 	.word	0x00000082


	//----- nvinfo : EIATTR_KPARAM_INFO
	.align		4
.L_4365:
        /*0008*/ 	.byte	0x04, 0x17
        /*000a*/ 	.short	(.L_4367 - .L_4366)
.L_4366:
        /*000c*/ 	.word	0x00000000
        /*0010*/ 	.short	0x0002
        /*0012*/ 	.short	0x0008
        /*0014*/ 	.byte	0x00, 0xf0, 0x61, 0x00


	//----- nvinfo : EIATTR_KPARAM_INFO
	.align		4
.L_4367:
        /*0018*/ 	.byte	0x04, 0x17
        /*001a*/ 	.short	(.L_4369 - .L_4368)
.L_4368:
        /*001c*/ 	.word	0x00000000
        /*0020*/ 	.short	0x0001
        /*0022*/ 	.short	0x0004
        /*0024*/ 	.byte	0x00, 0xf0, 0x05, 0x00


	//----- nvinfo : EIATTR_KPARAM_INFO
	.align		4
.L_4369:
        /*0028*/ 	.byte	0x04, 0x17
        /*002a*/ 	.short	(.L_4371 - .L_4370)
.L_4370:
        /*002c*/ 	.word	0x00000000
        /*0030*/ 	.short	0x0000
        /*0032*/ 	.short	0x0000
        /*0034*/ 	.byte	0x00, 0xf0, 0x11, 0x00


	//----- nvinfo : EIATTR_SPARSE_MMA_MASK
	.align		4
.L_4371:
        /*0038*/ 	.byte	0x03, 0x50
        /*003a*/ 	.short	0x0000


	//----- nvinfo : EIATTR_MAXREG_COUNT
	.align		4
        /*003c*/ 	.byte	0x03, 0x1b
        /*003e*/ 	.short	0x00ff


	//----- nvinfo : EIATTR_MERCURY_ISA_VERSION
	.align		4
        /*0040*/ 	.byte	0x03, 0x5f
        /*0042*/ 	.short	0x0101


	//----- nvinfo : EIATTR_EXIT_INSTR_OFFSETS
	.align		4
        /*0044*/ 	.byte	0x04, 0x1c
        /*0046*/ 	.short	(.L_4373 - .L_4372)


	//   ....[0]....
.L_4372:
        /*0048*/ 	.word	0x00000db0


	//   ....[1]....
        /*004c*/ 	.word	0x00002470


	//   ....[2]....
        /*0050*/ 	.word	0x000024c0


	//----- nvinfo : EIATTR_MAX_THREADS
	.align		4
.L_4373:
        /*0054*/ 	.byte	0x04, 0x05
        /*0056*/ 	.short	(.L_4375 - .L_4374)
.L_4374:
        /*0058*/ 	.word	0x00000080
        /*005c*/ 	.word	0x00000001
        /*0060*/ 	.word	0x00000001


	//----- nvinfo : EIATTR_CRS_STACK_SIZE
	.align		4
.L_4375:
        /*0064*/ 	.byte	0x04, 0x1e
        /*0066*/ 	.short	(.L_4377 - .L_4376)
.L_4376:
        /*0068*/ 	.word	0x00000000


	//----- nvinfo : EIATTR_CBANK_PARAM_SIZE
	.align		4
.L_4377:
        /*006c*/ 	.byte	0x03, 0x19
        /*006e*/ 	.short	0x0020


	//----- nvinfo : EIATTR_PARAM_CBANK
	.align		4
        /*0070*/ 	.byte	0x04, 0x0a
        /*0072*/ 	.short	(.L_4379 - .L_4378)
	.align		4
.L_4378:
        /*0074*/ 	.word	index@(.nv.constant0._ZN2at6native29vectorized_elementwise_kernelILi8ENS0_13BinaryFunctorIsssZZZNS0_16fmod_kernel_cudaERNS_18TensorIteratorBaseEENKUlvE_clEvENKUlvE3_clEvEUlssE_EESt5arrayIPcLm3EEEEviT0_T1_)
        /*0078*/ 	.short	0x0210
        /*007a*/ 	.short	0x0020


	//----- nvinfo : EIATTR_SW_WAR
	.align		4
.L_4379:
        /*007c*/ 	.byte	0x04, 0x36
        /*007e*/ 	.short	(.L_4381 - .L_4380)
.L_4380:
        /*0080*/ 	.word	0x00000008
.L_4381:


//--------------------- .nv.info._ZN2at6native18elementwise_kernelILi128ELi4EZNS0_15gpu_kernel_implINS0_13BUnaryFunctorIsssZZZNS0_16fmod_kernel_cudaERNS_18TensorIteratorBaseEENKUlvE_clEvENKUlvE3_clEvEUlssE_EEEEvS5_RKT_EUliE_EEviT1_ --------------------------
	.section	.nv.info._ZN2at6native18elementwise_kernelILi128ELi4EZNS0_15gpu_kernel_implINS0_13BUnaryFunctorIsssZZZNS0_16fmod_kernel_cudaERNS_18TensorIteratorBaseEENKUlvE_clEvENKUlvE3_clEvEUlssE_EEEEvS5_RKT_EUliE_EEviT1_,"",@"SHT_CUDA_INFO"
	.sectionflags	@""
	.align	4


	//----- nvinfo : EIATTR_CUDA_API_VERSION
	.align		4
        /*0000*/ 	.byte	0x04, 0x37
        /*0002*/ 	.short	(.L_4383 - .L_4382)
.L_4382:
        /*0004*/ 	.word	0x00000082


	//----- nvinfo : EIATTR_KPARAM_INFO
	.align		4
.L_4383:
        /*0008*/ 	.byte	0x04, 0x17
        /*000a*/ 	.short	(.L_4385 - .L_4384)
.L_4384:
        /*000c*/ 	.word	0x00000000
        /*0010*/ 	.short	0x0001
        /*0012*/ 	.short	0x0008
        /*0014*/ 	.byte	0x00, 0xf0, 0x61, 0x08


	//----- nvinfo : EIATTR_KPARAM_INFO
	.align		4
.L_4385:
        /*0018*/ 	.byte	0x04, 0x17
        /*001a*/ 	.short	(.L_4387 - .L_4386)
.L_4386:
        /*001c*/ 	.word	0x00000000
        /*0020*/ 	.short	0x0000
        /*0022*/ 	.short	0x0000
        /*0024*/ 	.byte	0x00, 0xf0, 0x11, 0x00


	//----- nvinfo : EIATTR_SPARSE_MMA_MASK
	.align		4
.L_4387:
        /*0028*/ 	.byte	0x03, 0x50
        /*002a*/ 	.short	0x0000


	//----- nvinfo : EIATTR_MAXREG_COUNT
	.align		4
        /*002c*/ 	.byte	0x03, 0x1b
        /*002e*/ 	.short	0x0080


	//----- nvinfo : EIATTR_EXTERNS
	.align		4
        /*0030*/ 	.byte	0x04, 0x0f
        /*0032*/ 	.short	(.L_4389 - .L_4388)


	//   ....[0]....
	.align		4
.L_4388:
        /*0034*/ 	.word	index@(__assertfail)


	//----- nvinfo : EIATTR_MERCURY_ISA_VERSION
	.align		4
.L_4389:
        /*0038*/ 	.byte	0x03, 0x5f
        /*003a*/ 	.short	0x0101


	//----- nvinfo : EIATTR_SYSCALL_OFFSETS
	.align		4
        /*003c*/ 	.byte	0x04, 0x46
        /*003e*/ 	.short	(.L_4391 - .L_4390)


	//   ....[0]....
.L_4390:
        /*0040*/ 	.word	0x000021f0


	//   ....[1]....
        /*0044*/ 	.word	0x00003210


	//   ....[2]....
        /*0048*/ 	.word	0x00005450


	//   ....[3]....
        /*004c*/ 	.word	0x00006450


	//   ....[4]....
        /*0050*/ 	.word	0x00008670


	//   ....[5]....
        /*0054*/ 	.word	0x00009670


	//   ....[6]....
        /*0058*/ 	.word	0x0000b880


	//   ....[7]....
        /*005c*/ 	.word	0x0000c880


	//----- nvinfo : EIATTR_EXIT_INSTR_OFFSETS
	.align		4
.L_4391:
        /*0060*/ 	.byte	0x04, 0x1c
        /*0062*/ 	.short	(.L_4393 - .L_4392)


	//   ....[0]....
.L_4392:
        /*0064*/ 	.word	0x00009730


	//   ....[1]....
        /*0068*/ 	.word	0x0000bb40


	//   ....[2]....
        /*006c*/ 	.word	0x0000bb60


	//   ....[3]....
        /*0070*/ 	.word	0x0000bc00


	//   ....[4]....
        /*0074*/ 	.word	0x0000bc30


	//   ....[5]....
        /*0078*/ 	.word	0x0000bc50


	//   ....[6]....
        /*007c*/ 	.word	0x0000bce0


	//   ....[7]....
        /*0080*/ 	.word	0x0000bd20


	//   ....[8]....
        /*0084*/ 	.word	0x0000bdc0


	//   ....[9]....
        /*0088*/ 	.word	0x0000be10


	//   ....[10]....
        /*008c*/ 	.word	0x0000be40


	//   ....[11]....
        /*0090*/ 	.word	0x0000bf10


	//   ....[12]....
        /*0094*/ 	.word	0x0000bf50


	//   ....[13]....
        /*0098*/ 	.word	0x0000c0e0


	//   ....[14]....
        /*009c*/ 	.word	0x0000c240


	//   ....[15]....
        /*00a0*/ 	.word	0x0000c280


	//   ....[16]....
        /*00a4*/ 	.word	0x0000c320


	//   ....[17]....
        /*00a8*/ 	.word	0x0000c4a0


	//   ....[18]....
        /*00ac*/ 	.word	0x0000c620


	//   ....[19]....
        /*00b0*/ 	.word	0x0000c780


	//   ....[20]....
        /*00b4*/ 	.word	0x0000c890


	//   ....[21]....
        /*00b8*/ 	.word	0x0000c8d0


	//   ....[22]....
        /*00bc*/ 	.word	0x0000c900


	//----- nvinfo : EIATTR_MAX_THREADS
	.align		4
.L_4393:
        /*00c0*/ 	.byte	0x04, 0x05
        /*00c2*/ 	.short	(.L_4395 - .L_4394)
.L_4394:
        /*00c4*/ 	.word	0x00000080
        /*00c8*/ 	.word	0x00000001
        /*00cc*/ 	.word	0x00000001


	//----- nvinfo : EIATTR_CRS_STACK_SIZE
	.align		4
.L_4395:
        /*00d0*/ 	.byte	0x04, 0x1e
        /*00d2*/ 	.short	(.L_4397 - .L_4396)
.L_4396:
        /*00d4*/ 	.word	0x00000000


	//----- nvinfo : EIATTR_CBANK_PARAM_SIZE
	.align		4
.L_4397:
        /*00d8*/ 	.byte	0x03, 0x19
        /*00da*/ 	.short	0x0220


	//----- nvinfo : EIATTR_PARAM_CBANK
	.align		4
        /*00dc*/ 	.byte	0x04, 0x0a
        /*00de*/ 	.short	(.L_4399 - .L_4398)
	.align		4
.L_4398:
        /*00e0*/ 	.word	index@(.nv.constant0._ZN2at6native18elementwise_kernelILi128ELi4EZNS0_15gpu_kernel_implINS0_13BUnaryFunctorIsssZZZNS0_16fmod_kernel_cudaERNS_18TensorIteratorBaseEENKUlvE_clEvENKUlvE3_clEvEUlssE_EEEEvS5_RKT_EUliE_EEviT1_)
        /*00e4*/ 	.short	0x0210
        /*00e6*/ 	.short	0x0220


	//----- nvinfo : EIATTR_SW_WAR
	.align		4
.L_4399:
        /*00e8*/ 	.byte	0x04, 0x36
        /*00ea*/ 	.short	(.L_4401 - .L_4400)
.L_4400:
        /*00ec*/ 	.word	0x00000008
.L_4401:


//--------------------- .nv.info._ZN2at6native27unrolled_elementwise_kernelINS0_13BUnaryFunctorIsssZZZNS0_16fmod_kernel_cudaERNS_18TensorIteratorBaseEENKUlvE_clEvENKUlvE3_clEvEUlssE_EESt5arrayIPcLm2EELi4E23TrivialOffsetCalculatorILi1EjESD_NS0_6memory12LoadWithCastILi1EEENSE_13StoreWithCastILi1EEEEEviT_T0_T2_T3_T4_T5_ --------------------------
	.section	.nv.info._ZN2at6native27unrolled_elementwise_kernelINS0_13BUnaryFunctorIsssZZZNS0_16fmod_kernel_cudaERNS_18TensorIteratorBaseEENKUlvE_clEvENKUlvE3_clEvEUlssE_EESt5arrayIPcLm2EELi4E23TrivialOffsetCalculatorILi1EjESD_NS0_6memory12LoadWithCastILi1EEENSE_13StoreWithCastILi1EEEEEviT_T0_T2_T3_T4_T5_,"",@"SHT_CUDA_INFO"
	.sectionflags	@""
	.align	4


	//----- nvinfo : EIATTR_CUDA_API_VERSION
	.align		4
        /*0000*/ 	.byte	0x04, 0x37
        /*0002*/ 	.short	(.L_4403 - .L_4402)
.L_4402:
        /*0004*/ 	.word	0x00000082


	//----- nvinfo : EIATTR_KPARAM_INFO
	.align		4
.L_4403:
        /*0008*/ 	.byte	0x04, 0x17
        /*000a*/ 	.short	(.L_4405 - .L_4404)
.L_4404:
        /*000c*/ 	.word	0x00000000
        /*0010*/ 	.short	0x0006
        /*0012*/ 	.short	0x0024
        /*0014*/ 	.byte	0x00, 0xf0, 0x21, 0x00


	//----- nvinfo : EIATTR_KPARAM_INFO
	.align		4
.L_4405:
        /*0018*/ 	.byte	0x04, 0x17
        /*001a*/ 	.short	(.L_4407 - .L_4406)
.L_4406:
        /*001c*/ 	.word	0x00000000
        /*0020*/ 	.short	0x0005
        /*0022*/ 	.short	0x001c
        /*0024*/ 	.byte	0x00, 0xf0, 0x21, 0x00


	//----- nvinfo : EIATTR_KPARAM_INFO
	.align		4
.L_4407:
        /*0028*/ 	.byte	0x04, 0x17
        /*002a*/ 	.short	(.L_4409 - .L_4408)
.L_4408:
        /*002c*/ 	.word	0x00000000
        /*0030*/ 	.short	0x0004
        /*0032*/ 	.short	0x0019
        /*0034*/ 	.byte	0x00, 0xf0, 0x05, 0x00


	//----- nvinfo : EIATTR_KPARAM_INFO
	.align		4
.L_4409:
        /*0038*/ 	.byte	0x04, 0x17
        /*003a*/ 	.short	(.L_4411 - .L_4410)
.L_4410:
        /*003c*/ 	.word	0x00000000
        /*0040*/ 	.short	0x0003
        /*0042*/ 	.short	0x0018
        /*0044*/ 	.byte	0x00, 0xf0, 0x05, 0x00


	//----- nvinfo : EIATTR_KPARAM_INFO
	.align		4
.L_4411:
        /*0048*/ 	.byte	0x04, 0x17
        /*004a*/ 	.short	(.L_4413 - .L_4412)
.L_4412:
        /*004c*/ 	.word	0x00000000
        /*0050*/ 	.short	0x0002
        /*0052*/ 	.short	0x0008
        /*0054*/ 	.byte	0x00, 0xf0, 0x41, 0x00


	//----- nvinfo : EIATTR_KPARAM_INFO
	.align		4
.L_4413:
        /*0058*/ 	.byte	0x04, 0x17
        /*005a*/ 	.short	(.L_4415 - .L_4414)
.L_4414:
        /*005c*/ 	.word	0x00000000
        /*0060*/ 	.short	0x0001
        /*0062*/ 	.short	0x0004
        /*0064*/ 	.byte	0x00, 0xf0, 0x11, 0x00


	//----- nvinfo : EIATTR_KPARAM_INFO
	.align		4
.L_4415:
        /*0068*/ 	.byte	0x04, 0x17
        /*006a*/ 	.short	(.L_4417 - .L_4416)
.L_4416:
        /*006c*/ 	.word	0x00000000
        /*0070*/ 	.short	0x0000
        /*0072*/ 	.short	0x0000
        /*0074*/ 	.byte	0x00, 0xf0, 0x11, 0x00


	//----- nvinfo : EIATTR_SPARSE_MMA_MASK
	.align		4
.L_4417:
        /*0078*/ 	.byte	0x03, 0x50
        /*007a*/ 	.short	0x0000


	//----- nvinfo : EIATTR_MAXREG_COUNT
	.align		4
        /*007c*/ 	.byte	0x03, 0x1b
        /*007e*/ 	.short	0x00ff


	//----- nvinfo : EIATTR_EXTERNS
	.align		4
        /*0080*/ 	.byte	0x04, 0x0f
        /*0082*/ 	.short	(.L_4419 - .L_4418)


	//   ....[0]....
	.align		4
.L_4418:
        /*0084*/ 	.word	index@(__assertfail)


	//----- nvinfo : EIATTR_MERCURY_ISA_VERSION
	.align		4
.L_4419:
        /*0088*/ 	.byte	0x03, 0x5f
        /*008a*/ 	.short	0x0101


	//----- nvinfo : EIATTR_SYSCALL_OFFSETS
	.align		4
        /*008c*/ 	.byte	0x04, 0x46
        /*008e*/ 	.short	(.L_4421 - .L_4420)


	//   ....[0]....
.L_4420:
        /*0090*/ 	.word	0x00000f10


	//   ....[1]....
        /*0094*/ 	.word	0x00001e20


	//   ....[2]....
        /*0098*/ 	.word	0x00002d40


	//   ....[3]....
        /*009c*/ 	.word	0x00003c30


	//   ....[4]....
        /*00a0*/ 	.word	0x000053c0


	//   ....[5]....
        /*00a4*/ 	.word	0x00006330


	//   ....[6]....
        /*00a8*/ 	.word	0x00007250


	//   ....[7]....
        /*00ac*/ 	.word	0x00008170


	//----- nvinfo : EIATTR_EXIT_INSTR_OFFSETS
	.align		4
.L_4421:
        /*00b0*/ 	.byte	0x04, 0x1c
        /*00b2*/ 	.short	(.L_4423 - .L_4422)


	//   ....[0]....
.L_4422:
        /*00b4*/ 	.word	0x00007300


	//   ....[1]....
        /*00b8*/ 	.word	0x00007430


	//   ....[2]....
        /*00bc*/ 	.word	0x00007450


	//   ....[3]....
        /*00c0*/ 	.word	0x000074f0


	//   ....[4]....
        /*00c4*/ 	.word	0x00007520


	//   ....[5]....
        /*00c8*/ 	.word	0x00007540


	//   ....[6]....
        /*00cc*/ 	.word	0x000075d0


	//   ....[7]....
        /*00d0*/ 	.word	0x00007610


	//   ....[8]....
        /*00d4*/ 	.word	0x000076b0


	//   ....[9]....
        /*00d8*/ 	.word	0x00007700


	//   ....[10]....
        /*00dc*/ 	.word	0x00007730


	//   ....[11]....
        /*00e0*/ 	.word	0x00007800


	//   ....[12]....
        /*00e4*/ 	.word	0x00007840


	//   ....[13]....
        /*00e8*/ 	.word	0x000079d0


	//   ....[14]....
        /*00ec*/ 	.word	0x00007b30


	//   ....[15]....
        /*00f0*/ 	.word	0x00007b70


	//   ....[16]....
        /*00f4*/ 	.word	0x00007c10


	//   ....[17]....
        /*00f8*/ 	.word	0x00007d90


	//   ....[18]....
        /*00fc*/ 	.word	0x00007f10


	//   ....[19]....
        /*0100*/ 	.word	0x00008070


	//   ....[20]....
        /*0104*/ 	.word	0x00008180


	//   ....[21]....
        /*0108*/ 	.word	0x000081c0


	//   ....[22]....
        /*010c*/ 	.word	0x000081f0


	//----- nvinfo : EIATTR_MAX_THREADS
	.align		4
.L_4423:
        /*0110*/ 	.byte	0x04, 0x05
        /*0112*/ 	.short	(.L_4425 - .L_4424)
.L_4424:
        /*0114*/ 	.word	0x00000080
        /*0118*/ 	.word	0x00000001
        /*011c*/ 	.word	0x00000001


	//----- nvinfo : EIATTR_CRS_STACK_SIZE
	.align		4
.L_4425:
        /*0120*/ 	.byte	0x04, 0x1e
        /*0122*/ 	.short	(.L_4427 - .L_4426)
.L_4426:
        /*0124*/ 	.word	0x00000000


	//----- nvinfo : EIATTR_CBANK_PARAM_SIZE
	.align		4
.L_4427:
        /*0128*/ 	.byte	0x03, 0x19
        /*012a*/ 	.short	0x002c


	//----- nvinfo : EIATTR_PARAM_CBANK
	.align		4
        /*012c*/ 	.byte	0x04, 0x0a
        /*012e*/ 	.short	(.L_4429 - .L_4428)
	.align		4
.L_4428:
        /*0130*/ 	.word	index@(.nv.constant0._ZN2at6native27unrolled_elementwise_kernelINS0_13BUnaryFunctorIsssZZZNS0_16fmod_kernel_cudaERNS_18TensorIteratorBaseEENKUlvE_clEvENKUlvE3_clEvEUlssE_EESt5arrayIPcLm2EELi4E23TrivialOffsetCalculatorILi1EjESD_NS0_6memory12LoadWithCastILi1EEENSE_13StoreWithCastILi1EEEEEviT_T0_T2_T3_T4_T5_)
        /*0134*/ 	.short	0x0210
        /*0136*/ 	.short	0x002c


	//----- nvinfo : EIATTR_SW_WAR
	.align		4
.L_4429:
        /*0138*/ 	.byte	0x04, 0x36
        /*013a*/ 	.short	(.L_4431 - .L_4430)
.L_4430:
        /*013c*/ 	.word	0x00000008
.L_4431:


//--------------------- .nv.info._ZN2at6native18elementwise_kernelILi128ELi4EZNS0_22gpu_kernel_impl_nocastINS0_13BUnaryFunctorIsssZZZNS0_16fmod_kernel_cudaERNS_18TensorIteratorBaseEENKUlvE_clEvENKUlvE3_clEvEUlssE_EEEEvS5_RKT_EUliE_EEviT1_ --------------------------
	.section	.nv.info._ZN2at6native18elementwise_kernelILi128ELi4EZNS0_22gpu_kernel_impl_nocastINS0_13BUnaryFunctorIsssZZZNS0_16fmod_kernel_cudaERNS_18TensorIteratorBaseEENKUlvE_clEvENKUlvE3_clEvEUlssE_EEEEvS5_RKT_EUliE_EEviT1_,"",@"SHT_CUDA_INFO"
	.sectionflags	@""
	.align	4


	//----- nvinfo : EIATTR_CUDA_API_VERSION
	.align		4
        /*0000*/ 	.byte	0x04, 0x37
        /*0002*/ 	.short	(.L_4433 - .L_4432)
.L_4432:
        /*0004*/ 	.word	0x00000082


	//----- nvinfo : EIATTR_KPARAM_INFO
	.align		4
.L_4433:
        /*0008*/ 	.byte	0x04, 0x17
        /*000a*/ 	.short	(.L_4435 - .L_4434)
.L_4434:
        /*000c*/ 	.word	0x00000000
        /*0010*/ 	.short	0x0001
        /*0012*/ 	.short	0x0008
        /*0014*/ 	.byte	0x00, 0xf0, 0x61, 0x08


	//----- nvinfo : EIATTR_KPARAM_INFO
	.align		4
.L_4435:
        /*0018*/ 	.byte	0x04, 0x17
        /*001a*/ 	.short	(.L_4437 - .L_4436)
.L_4436:
        /*001c*/ 	.word	0x00000000
        /*0020*/ 	.short	0x0000
        /*0022*/ 	.short	0x0000
        /*0024*/ 	.byte	0x00, 0xf0, 0x11, 0x00


	//----- nvinfo : EIATTR_SPARSE_MMA_MASK
	.align		4
.L_4437:
        /*0028*/ 	.byte	0x03, 0x50
        /*002a*/ 	.short	0x0000


	//----- nvinfo : EIATTR_MAXREG_COUNT
	.align		4
        /*002c*/ 	.byte	0x03, 0x1b
        /*002e*/ 	.short	0x0080


	//----- nvinfo : EIATTR_MERCURY_ISA_VERSION
	.align		4
        /*0030*/ 	.byte	0x03, 0x5f
        /*0032*/ 	.short	0x0101


	//----- nvinfo : EIATTR_EXIT_INSTR_OFFSETS
	.align		4
        /*0034*/ 	.byte	0x04, 0x1c
        /*0036*/ 	.short	(.L_4439 - .L_4438)


	//   ....[0]....
.L_4438:
        /*0038*/ 	.word	0x00004050


	//   ....[1]....
        /*003c*/ 	.word	0x00005560


	//----- nvinfo : EIATTR_MAX_THREADS
	.align		4
.L_4439:
        /*0040*/ 	.byte	0x04, 0x05
        /*0042*/ 	.short	(.L_4441 - .L_4440)
.L_4440:
        /*0044*/ 	.word	0x00000080
        /*0048*/ 	.word	0x00000001
        /*004c*/ 	.word	0x00000001


	//----- nvinfo : EIATTR_CRS_STACK_SIZE
	.align		4
.L_4441:
        /*0050*/ 	.byte	0x04, 0x1e
        /*0052*/ 	.short	(.L_4443 - .L_4442)
.L_4442:
        /*0054*/ 	.word	0x00000000


	//----- nvinfo : EIATTR_CBANK_PARAM_SIZE
	.align		4
.L_4443:
        /*0058*/ 	.byte	0x03, 0x19
        /*005a*/ 	.short	0x0220


	//----- nvinfo : EIATTR_PARAM_CBANK
	.align		4
        /*005c*/ 	.byte	0x04, 0x0a
        /*005e*/ 	.short	(.L_4445 - .L_4444)
	.align		4
.L_4444:
        /*0060*/ 	.word	index@(.nv.constant0._ZN2at6native18elementwise_kernelILi128ELi4EZNS0_22gpu_kernel_impl_nocastINS0_13BUnaryFunctorIsssZZZNS0_16fmod_kernel_cudaERNS_18TensorIteratorBaseEENKUlvE_clEvENKUlvE3_clEvEUlssE_EEEEvS5_RKT_EUliE_EEviT1_)
        /*0064*/ 	.short	0x0210
        /*0066*/ 	.short	0x0220


	//----- nvinfo : EIATTR_SW_WAR
	.align		4
.L_4445:
        /*0068*/ 	.byte	0x04, 0x36
        /*006a*/ 	.short	(.L_4447 - .L_4446)
.L_4446:
        /*006c*/ 	.word	0x00000008
.L_4447:


//--------------------- .nv.info._ZN2at6native27unrolled_elementwise_kernelINS0_13BUnaryFunctorIsssZZZNS0_16fmod_kernel_cudaERNS_18TensorIteratorBaseEENKUlvE_clEvENKUlvE3_clEvEUlssE_EESt5arrayIPcLm2EELi4E23TrivialOffsetCalculatorILi1EjESD_NS0_6memory15LoadWithoutCastENSE_16StoreWithoutCastEEEviT_T0_T2_T3_T4_T5_ --------------------------
	.section	.nv.info._ZN2at6native27unrolled_elementwise_kernelINS0_13BUnaryFunctorIsssZZZNS0_16fmod_kernel_cudaERNS_18TensorIteratorBaseEENKUlvE_clEvENKUlvE3_clEvEUlssE_EESt5arrayIPcLm2EELi4E23TrivialOffsetCalculatorILi1EjESD_NS0_6memory15LoadWithoutCastENSE_16StoreWithoutCastEEEviT_T0_T2_T3_T4_T5_,"",@"SHT_CUDA_INFO"
	.sectionflags	@""
	.align	4


	//----- nvinfo : EIATTR_CUDA_API_VERSION
	.align		4
        /*0000*/ 	.byte	0x04, 0x37
        /*0002*/ 	.short	(.L_4449 - .L_4448)
.L_4448:
        /*0004*/ 	.word	0x00000082


	//----- nvinfo : EIATTR_KPARAM_INFO
	.align		4
.L_4449:
        /*0008*/ 	.byte	0x04, 0x17
        /*000a*/ 	.short	(.L_4451 - .L_4450)
.L_4450:
        /*000c*/ 	.word	0x00000000
        /*0010*/ 	.short	0x0006
        /*0012*/ 	.short	0x001b
        /*0014*/ 	.byte	0x00, 0xf0, 0x05, 0x00


	//----- nvinfo : EIATTR_KPARAM_INFO
	.align		4
.L_4451:
        /*0018*/ 	.byte	0x04, 0x17
        /*001a*/ 	.short	(.L_4453 - .L_4452)
.L_4452:
        /*001c*/ 	.word	0x00000000
        /*0020*/ 	.short	0x0005
        /*0022*/ 	.short	0x001a
        /*0024*/ 	.byte	0x00, 0xf0, 0x05, 0x00


	//----- nvinfo : EIATTR_KPARAM_INFO
	.align		4
.L_4453:
        /*0028*/ 	.byte	0x04, 0x17
        /*002a*/ 	.short	(.L_4455 - .L_4454)
.L_4454:
        /*002c*/ 	.word	0x00000000
        /*0030*/ 	.short	0x0004
        /*0032*/ 	.short	0x0019
        /*0034*/ 	.byte	0x00, 0xf0, 0x05, 0x00


	//----- nvinfo : EIATTR_KPARAM_INFO
	.align		4
.L_4455:
        /*0038*/ 	.byte	0x04, 0x17
        /*003a*/ 	.short	(.L_4457 - .L_4456)
.L_4456:
        /*003c*/ 	.word	0x00000000
        /*0040*/ 	.short	0x0003
        /*0042*/ 	.short	0x0018
        /*0044*/ 	.byte	0x00, 0xf0, 0x05, 0x00


	//----- nvinfo : EIATTR_KPARAM_INFO
	.align		4
.L_4457:
        /*0048*/ 	.byte	0x04, 0x17
        /*004a*/ 	.short	(.L_4459 - .L_4458)
.L_4458:
        /*004c*/ 	.word	0x00000000
        /*0050*/ 	.short	0x0002
        /*0052*/ 	.short	0x0008
        /*0054*/ 	.byte	0x00, 0xf0, 0x41, 0x00


	//----- nvinfo : EIATTR_KPARAM_INFO
	.align		4
.L_4459:
        /*0058*/ 	.byte	0x04, 0x17
        /*005a*/ 	.short	(.L_4461 - .L_4460)
.L_4460:
        /*005c*/ 	.word	0x00000000
        /*0060*/ 	.short	0x0001
        /*0062*/ 	.short	0x0004
        /*0064*/ 	.byte	0x00, 0xf0, 0x11, 0x00


	//----- nvinfo : EIATTR_KPARAM_INFO
	.align		4
.L_4461:
        /*0068*/ 	.byte	0x04, 0x17
        /*006a*/ 	.short	(.L_4463 - .L_4462)
.L_4462:
        /*006c*/ 	.word	0x00000000
        /*0070*/ 	.short	0x0000
        /*0072*/ 	.short	0x0000
        /*0074*/ 	.byte	0x00, 0xf0, 0x11, 0x00


	//----- nvinfo : EIATTR_SPARSE_MMA_MASK
	.align		4
.L_4463:
        /*0078*/ 	.byte	0x03, 0x50
        /*007a*/ 	.short	0x0000


	//----- nvinfo : EIATTR_MAXREG_COUNT
	.align		4
        /*007c*/ 	.byte	0x03, 0x1b
        /*007e*/ 	.short	0x00ff


	//----- nvinfo : EIATTR_MERCURY_ISA_VERSION
	.align		4
        /*0080*/ 	.byte	0x03, 0x5f
        /*0082*/ 	.short	0x0101


	//----- nvinfo : EIATTR_EXIT_INSTR_OFFSETS
	.align		4
        /*0084*/ 	.byte	0x04, 0x1c
        /*0086*/ 	.short	(.L_4465 - .L_4464)


	//   ....[0]....
.L_4464:
        /*0088*/ 	.word	0x00000ab0


	//   ....[1]....
        /*008c*/ 	.word	0x00000b00


	//----- nvinfo : EIATTR_MAX_THREADS
	.align		4
.L_4465:
        /*0090*/ 	.byte	0x04, 0x05
        /*0092*/ 	.short	(.L_4467 - .L_4466)
.L_4466:
        /*0094*/ 	.word	0x00000080
        /*0098*/ 	.word	0x00000001
        /*009c*/ 	.word	0x00000001


	//----- nvinfo : EIATTR_CRS_STACK_SIZE
	.align		4
.L_4467:
        /*00a0*/ 	.byte	0x04, 0x1e
        /*00a2*/ 	.short	(.L_4469 - .L_4468)
.L_4468:
        /*00a4*/ 	.word	0x00000000


	//----- nvinfo : EIATTR_CBANK_PARAM_SIZE
	.align		4
.L_4469:
        /*00a8*/ 	.byte	0x03, 0x19
        /*00aa*/ 	.short	0x001c


	//----- nvinfo : EIATTR_PARAM_CBANK
	.align		4
        /*00ac*/ 	.byte	0x04, 0x0a
        /*00ae*/ 	.short	(.L_4471 - .L_4470)
	.align		4
.L_4470:
        /*00b0*/ 	.word	index@(.nv.constant0._ZN2at6native27unrolled_elementwise_kernelINS0_13BUnaryFunctorIsssZZZNS0_16fmod_kernel_cudaERNS_18TensorIteratorBaseEENKUlvE_clEvENKUlvE3_clEvEUlssE_EESt5arrayIPcLm2EELi4E23TrivialOffsetCalculatorILi1EjESD_NS0_6memory15LoadWithoutCastENSE_16StoreWithoutCastEEEviT_T0_T2_T3_T4_T5_)
        /*00b4*/ 	.short	0x0210
        /*00b6*/ 	.short	0x001c


	//----- nvinfo : EIATTR_SW_WAR
	.align		4
.L_4471:
        /*00b8*/ 	.byte	0x04, 0x36
        /*00ba*/ 	.short	(.L_4473 - .L_4472)
.L_4472:
        /*00bc*/ 	.word	0x00000008
.L_4473:


//--------------------- .nv.info._ZN2at6native29vectorized_elementwise_kernelILi2ENS0_13BUnaryFunctorIsssZZZNS0_16fmod_kernel_cudaERNS_18TensorIteratorBaseEENKUlvE_clEvENKUlvE3_clEvEUlssE_EESt5arrayIPcLm2EEEEviT0_T1_ --------------------------
	.section	.nv.info._ZN2at6native29vectorized_elementwise_kernelILi2ENS0_13BUnaryFunctorIsssZZZNS0_16fmod_kernel_cudaERNS_18TensorIteratorBaseEENKUlvE_clEvENKUlvE3_clEvEUlssE_EESt5arrayIPcLm2EEEEviT0_T1_,"",@"SHT_CUDA_INFO"
	.sectionflags	@""
	.align	4


	//----- nvinfo : EIATTR_CUDA_API_VERSION
	.align		4
        /*0000*/ 	.byte	0x04, 0x37
        /*0002*/ 	.short	(.L_4475 - .L_4474)
.L_4474:
        /*0004*/ 	.word	0x00000082


	//----- nvinfo : EIATTR_KPARAM_INFO
	.align		4
.L_4475:
        /*0008*/ 	.byte	0x04, 0x17
        /*000a*/ 	.short	(.L_4477 - .L_4476)
.L_4476:
        /*000c*/ 	.word	0x00000000
        /*0010*/ 	.short	0x0002
        /*0012*/ 	.short	0x0008
        /*0014*/ 	.byte	0x00, 0xf0, 0x41, 0x00


	//----- nvinfo : EIATTR_KPARAM_INFO
	.align		4
.L_4477:
        /*0018*/ 	.byte	0x04, 0x17
        /*001a*/ 	.short	(.L_4479 - .L_4478)
.L_4478:
        /*001c*/ 	.word	0x00000000
        /*0020*/ 	.short	0x0001
        /*0022*/ 	.short	0x0004
        /*0024*/ 	.byte	0x00, 0xf0, 0x11, 0x00


	//----- nvinfo : EIATTR_KPARAM_INFO
	.align		4
.L_4479:
        /*0028*/ 	.byte	0x04, 0x17
        /*002a*/ 	.short	(.L_4481 - .L_4480)
.L_4480:
        /*002c*/ 	.word	0x00000000
        /*0030*/ 	.short	0x0000
        /*0032*/ 	.short	0x0000
        /*0034*/ 	.byte	0x00, 0xf0, 0x11, 0x00


	//----- nvinfo : EIATTR_SPARSE_MMA_MASK
	.align		4
.L_4481:
        /*0038*/ 	.byte	0x03, 0x50
        /*003a*/ 	.short	0x0000


	//----- nvinfo : EIATTR_MAXREG_COUNT
	.align		4
        /*003c*/ 	.byte	0x03, 0x1b
        /*003e*/ 	.short	0x00ff


	//----- nvinfo : EIATTR_MERCURY_ISA_VERSION
	.align		4
        /*0040*/ 	.byte	0x03, 0x5f
        /*0042*/ 	.short	0x0101


	//----- nvinfo : EIATTR_EXIT_INSTR_OFFSETS
	.align		4
        /*0044*/ 	.byte	0x04, 0x1c
        /*0046*/ 	.short	(.L_4483 - .L_4482)


	//   ....[0]....
.L_4482:
        /*0048*/ 	.word	0x00000860


	//   ....[1]....
        /*004c*/ 	.word	0x00001d90


	//   ....[2]....
        /*0050*/ 	.word	0x00001de0


	//----- nvinfo : EIATTR_MAX_THREADS
	.align		4
.L_4483:
        /*0054*/ 	.byte	0x04, 0x05
        /*0056*/ 	.short	(.L_4485 - .L_4484)
.L_4484:
        /*0058*/ 	.word	0x00000080
        /*005c*/ 	.word	0x00000001
        /*0060*/ 	.word	0x00000001


	//----- nvinfo : EIATTR_CRS_STACK_SIZE
	.align		4
.L_4485:
        /*0064*/ 	.byte	0x04, 0x1e
        /*0066*/ 	.short	(.L_4487 - .L_4486)
.L_4486:
        /*0068*/ 	.word	0x00000000


	//----- nvinfo : EIATTR_CBANK_PARAM_SIZE
	.align		4
.L_4487:
        /*006c*/ 	.byte	0x03, 0x19
        /*006e*/ 	.short	0x0018


	//----- nvinfo : EIATTR_PARAM_CBANK
	.align		4
        /*0070*/ 	.byte	0x04, 0x0a
        /*0072*/ 	.short	(.L_4489 - .L_4488)
	.align		4
.L_4488:
        /*0074*/ 	.word	index@(.nv.constant0._ZN2at6native29vectorized_elementwise_kernelILi2ENS0_13BUnaryFunctorIsssZZZNS0_16fmod_kernel_cudaERNS_18TensorIteratorBaseEENKUlvE_clEvENKUlvE3_clEvEUlssE_EESt5arrayIPcLm2EEEEviT0_T1_)
        /*0078*/ 	.short	0x0210
        /*007a*/ 	.short	0x0018


	//----- nvinfo : EIATTR_SW_WAR
	.align		4
.L_4489:
        /*007c*/ 	.byte	0x04, 0x36
        /*007e*/ 	.short	(.L_4491 - .L_4490)
.L_4490:
        /*0080*/ 	.word	0x00000008
.L_4491:


//--------------------- .nv.info._ZN2at6native29vectorized_elementwise_kernelILi4ENS0_13BUnaryFunctorIsssZZZNS0_16fmod_kernel_cudaERNS_18TensorIteratorBaseEENKUlvE_clEvENKUlvE3_clEvEUlssE_EESt5arrayIPcLm2EEEEviT0_T1_ --------------------------
	.section	.nv.info._ZN2at6native29vectorized_elementwise_kernelILi4ENS0_13BUnaryFunctorIsssZZZNS0_16fmod_kernel_cudaERNS_18TensorIteratorBaseEENKUlvE_clEvENKUlvE3_clEvEUlssE_EESt5arrayIPcLm2EEEEviT0_T1_,"",@"SHT_CUDA_INFO"
	.sectionflags	@""
	.align	4


	//----- nvinfo : EIATTR_CUDA_API_VERSION
	.align		4
        /*0000*/ 	.byte	0x04, 0x37
        /*0002*/ 	.short	(.L_4493 - .L_4492)
.L_4492:
        /*0004*/ 	.word	0x00000082


	//----- nvinfo : EIATTR_KPARAM_INFO
	.align		4
.L_4493:
        /*0008*/ 	.byte	0x04, 0x17
        /*000a*/ 	.short	(.L_4495 - .L_4494)
.L_4494:
        /*000c*/ 	.word	0x00000000
        /*0010*/ 	.short	0x0002
        /*0012*/ 	.short	0x0008
        /*0014*/ 	.byte	0x00, 0xf0, 0x41, 0x00


	//----- nvinfo : EIATTR_KPARAM_INFO
	.align		4
.L_4495:
        /*0018*/ 	.byte	0x04, 0x17
        /*001a*/ 	.short	(.L_4497 - .L_4496)
.L_4496:
        /*001c*/ 	.word	0x00000000
        /*0020*/ 	.short	0x0001
        /*0022*/ 	.short	0x0004
        /*0024*/ 	.byte	0x00, 0xf0, 0x11, 0x00


	//----- nvinfo : EIATTR_KPARAM_INFO
	.align		4
.L_4497:
        /*0028*/ 	.byte	0x04, 0x17
        /*002a*/ 	.short	(.L_4499 - .L_4498)
.L_4498:
        /*002c*/ 	.word	0x00000000
        /*0030*/ 	.short	0x0000
        /*0032*/ 	.short	0x0000
        /*0034*/ 	.byte	0x00, 0xf0, 0x11, 0x00


	//----- nvinfo : EIATTR_SPARSE_MMA_MASK
	.align		4
.L_4499:
        /*0038*/ 	.byte	0x03, 0x50
        /*003a*/ 	.short	0x0000


	//----- nvinfo : EIATTR_MAXREG_COUNT
	.align		4
        /*003c*/ 	.byte	0x03, 0x1b
        /*003e*/ 	.short	0x00ff


	//----- nvinfo : EIATTR_MERCURY_ISA_VERSION
	.align		4
        /*0040*/ 	.byte	0x03, 0x5f
        /*0042*/ 	.short	0x0101


	//----- nvinfo : EIATTR_EXIT_INSTR_OFFSETS
	.align		4
        /*0044*/ 	.byte	0x04, 0x1c
        /*0046*/ 	.short	(.L_4501 - .L_4500)


	//   ....[0]....
.L_4500:
        /*0048*/ 	.word	0x000007f0


	//   ....[1]....
        /*004c*/ 	.word	0x00001d20


	//   ....[2]....
        /*0050*/ 	.word	0x00001d70


	//----- nvinfo : EIATTR_MAX_THREADS
	.align		4
.L_4501:
        /*0054*/ 	.byte	0x04, 0x05
        /*0056*/ 	.short	(.L_4503 - .L_4502)
.L_4502:
        /*0058*/ 	.word	0x00000080
        /*005c*/ 	.word	0x00000001
        /*0060*/ 	.word	0x00000001


	//----- nvinfo : EIATTR_CRS_STACK_SIZE
	.align		4
.L_4503:
        /*0064*/ 	.byte	0x04, 0x1e
        /*0066*/ 	.short	(.L_4505 - .L_4504)
.L_4504:
        /*0068*/ 	.word	0x00000000


	//----- nvinfo : EIATTR_CBANK_PARAM_SIZE
	.align		4
.L_4505:
        /*006c*/ 	.byte	0x03, 0x19
        /*006e*/ 	.short	0x0018


	//----- nvinfo : EIATTR_PARAM_CBANK
	.align		4
        /*0070*/ 	.byte	0x04, 0x0a
        /*0072*/ 	.short	(.L_4507 - .L_4506)
	.align		4
.L_4506:
        /*0074*/ 	.word	index@(.nv.constant0._ZN2at6native29vectorized_elementwise_kernelILi4ENS0_13BUnaryFunctorIsssZZZNS0_16fmod_kernel_cudaERNS_18TensorIteratorBaseEENKUlvE_clEvENKUlvE3_clEvEUlssE_EESt5arrayIPcLm2EEEEviT0_T1_)
        /*0078*/ 	.short	0x0210
        /*007a*/ 	.short	0x0018


	//----- nvinfo : EIATTR_SW_WAR
	.align		4
.L_4507:
        /*007c*/ 	.byte	0x04, 0x36
        /*007e*/ 	.short	(.L_4509 - .L_4508)
.L_4508:
        /*0080*/ 	.word	0x00000008
.L_4509:


//--------------------- .nv.info._ZN2at6native29vectorized_elementwise_kernelILi8ENS0_13BUnaryFunctorIsssZZZNS0_16fmod_kernel_cudaERNS_18TensorIteratorBaseEENKUlvE_clEvENKUlvE3_clEvEUlssE_EESt5arrayIPcLm2EEEEviT0_T1_ --------------------------
	.section	.nv.info._ZN2at6native29vectorized_elementwise_kernelILi8ENS0_13BUnaryFunctorIsssZZZNS0_16fmod_kernel_cudaERNS_18TensorIteratorBaseEENKUlvE_clEvENKUlvE3_clEvEUlssE_EESt5arrayIPcLm2EEEEviT0_T1_,"",@"SHT_CUDA_INFO"
	.sectionflags	@""
	.align	4


	//----- nvinfo : EIATTR_CUDA_API_VERSION
	.align		4
        /*0000*/ 	.byte	0x04, 0x37
        /*0002*/ 	.short	(.L_4511 - .L_4510)
.L_4510:
        /*0004*/ 	.word	0x00000082


	//----- nvinfo : EIATTR_KPARAM_INFO
	.align		4
.L_4511:
        /*0008*/ 	.byte	0x04, 0x17
        /*000a*/ 	.short	(.L_4513 - .L_4512)
.L_4512:
        /*000c*/ 	.word	0x00000000
        /*0010*/ 	.short	0x0002
        /*0012*/ 	.short	0x0008
        /*0014*/ 	.byte	0x00, 0xf0, 0x41, 0x00


	//----- nvinfo : EIATTR_KPARAM_INFO
	.align		4
.L_4513:
        /*0018*/ 	.byte	0x04, 0x17
        /*001a*/ 	.short	(.L_4515 - .L_4514)
.L_4514:
        /*001c*/ 	.word	0x00000000
        /*0020*/ 	.short	0x0001
        /*0022*/ 	.short	0x0004
        /*0024*/ 	.byte	0x00, 0xf0, 0x11, 0x00


	//----- nvinfo : EIATTR_KPARAM_INFO
	.align		4
.L_4515:
        /*0028*/ 	.byte	0x04, 0x17
        /*002a*/ 	.short	(.L_4517 - .L_4516)
.L_4516:
        /*002c*/ 	.word	0x00000000
        /*0030*/ 	.short	0x0000
        /*0032*/ 	.short	0x0000
        /*0034*/ 	.byte	0x00, 0xf0, 0x11, 0x00


	//----- nvinfo : EIATTR_SPARSE_MMA_MASK
	.align		4
.L_4517:
        /*0038*/ 	.byte	0x03, 0x50
        /*003a*/ 	.short	0x0000


	//----- nvinfo : EIATTR_MAXREG_COUNT
	.align		4
        /*003c*/ 	.byte	0x03, 0x1b
        /*003e*/ 	.short	0x00ff


	//----- nvinfo : EIATTR_MERCURY_ISA_VERSION
	.align		4
        /*0040*/ 	.byte	0x03, 0x5f
        /*0042*/ 	.short	0x0101


	//----- nvinfo : EIATTR_EXIT_INSTR_OFFSETS
	.align		4
        /*0044*/ 	.byte	0x04, 0x1c
        /*0046*/ 	.short	(.L_4519 - .L_4518)


	//   ....[0]....
.L_4518:
        /*0048*/ 	.word	0x000007e0


	//   ....[1]....
        /*004c*/ 	.word	0x00001d10


	//   ....[2]....
        /*0050*/ 	.word	0x00001d60


	//----- nvinfo : EIATTR_MAX_THREADS
	.align		4
.L_4519:
        /*0054*/ 	.byte	0x04, 0x05
        /*0056*/ 	.short	(.L_4521 - .L_4520)
.L_4520:
        /*0058*/ 	.word	0x00000080
        /*005c*/ 	.word	0x00000001
        /*0060*/ 	.word	0x00000001


	//----- nvinfo : EIATTR_CRS_STACK_SIZE
	.align		4
.L_4521:
        /*0064*/ 	.byte	0x04, 0x1e
        /*0066*/ 	.short	(.L_4523 - .L_4522)
.L_4522:
        /*0068*/ 	.word	0x00000000


	//----- nvinfo : EIATTR_CBANK_PARAM_SIZE
	.align		4
.L_4523:
        /*006c*/ 	.byte	0x03, 0x19
        /*006e*/ 	.short	0x0018


	//----- nvinfo : EIATTR_PARAM_CBANK
	.align		4
        /*0070*/ 	.byte	0x04, 0x0a
        /*0072*/ 	.short	(.L_4525 - .L_4524)
	.align		4
.L_4524:
        /*0074*/ 	.word	index@(.nv.constant0._ZN2at6native29vectorized_elementwise_kernelILi8ENS0_13BUnaryFunctorIsssZZZNS0_16fmod_kernel_cudaERNS_18TensorIteratorBaseEENKUlvE_clEvENKUlvE3_clEvEUlssE_EESt5arrayIPcLm2EEEEviT0_T1_)
        /*0078*/ 	.short	0x0210
        /*007a*/ 	.short	0x0018


	//----- nvinfo : EIATTR_SW_WAR
	.align		4
.L_4525:
        /*007c*/ 	.byte	0x04, 0x36
        /*007e*/ 	.short	(.L_4527 - .L_4526)
.L_4526:
        /*0080*/ 	.word	0x00000008
.L_4527:


//--------------------- .nv.info._ZN2at6native18elementwise_kernelILi128ELi4EZNS0_15gpu_kernel_implINS0_13AUnaryFunctorIsssZZZNS0_16fmod_kernel_cudaERNS_18TensorIteratorBaseEENKUlvE_clEvENKUlvE3_clEvEUlssE_EEEEvS5_RKT_EUliE_EEviT1_ --------------------------
	.section	.nv.info._ZN2at6native18elementwise_kernelILi128ELi4EZNS0_15gpu_kernel_implINS0_13AUnaryFunctorIsssZZZNS0_16fmod_kernel_cudaERNS_18TensorIteratorBaseEENKUlvE_clEvENKUlvE3_clEvEUlssE_EEEEvS5_RKT_EUliE_EEviT1_,"",@"SHT_CUDA_INFO"
	.sectionflags	@""
	.align	4


	//----- nvinfo : EIATTR_CUDA_API_VERSION
	.align		4
        /*0000*/ 	.byte	0x04, 0x37
        /*0002*/ 	.short	(.L_4529 - .L_4528)
.L_4528:
        /*0004*/ 	.word	0x00000082


	//----- nvinfo : EIATTR_KPARAM_INFO
	.align		4
.L_4529:
        /*0008*/ 	.byte	0x04, 0x17
        /*000a*/ 	.short	(.L_4531 - .L_4530)
.L_4530:
        /*000c*/ 	.word	0x00000000
        /*0010*/ 	.short	0x0001
        /*0012*/ 	.short	0x0008
        /*0014*/ 	.byte	0x00, 0xf0, 0x61, 0x08


	//----- nvinfo : EIATTR_KPARAM_INFO
	.align		4
.L_4531:
        /*0018*/ 	.byte	0x04, 0x17
        /*001a*/ 	.short	(.L_4533 - .L_4532)
.L_4532:
        /*001c*/ 	.word	0x00000000
        /*0020*/ 	.short	0x0000
        /*0022*/ 	.short	0x0000
        /*0024*/ 	.byte	0x00, 0xf0, 0x11, 0x00


	//----- nvinfo : EIATTR_SPARSE_MMA_MASK
	.align		4
.L_4533:
        /*0028*/ 	.byte	0x03, 0x50
        /*002a*/ 	.short	0x0000


	//----- nvinfo : EIATTR_MAXREG_COUNT
	.align		4
        /*002c*/ 	.byte	0x03, 0x1b
        /*002e*/ 	.short	0x0080


	//----- nvinfo : EIATTR_EXTERNS
	.align		4
        /*0030*/ 	.byte	0x04, 0x0f
        /*0032*/ 	.short	(.L_4535 - .L_4534)


	//   ....[0]....
	.align		4
.L_4534:
        /*0034*/ 	.word	index@(__assertfail)


	//----- nvinfo : EIATTR_MERCURY_ISA_VERSION
	.align		4
.L_4535:
        /*0038*/ 	.byte	0x03, 0x5f
        /*003a*/ 	.short	0x0101


	//----- nvinfo : EIATTR_SYSCALL_OFFSETS
	.align		4
        /*003c*/ 	.byte	0x04, 0x46
        /*003e*/ 	.short	(.L_4537 - .L_4536)


	//   ....[0]....
.L_4536:
        /*0040*/ 	.word	0x000021f0


	//   ....[1]....
        /*0044*/ 	.word	0x00003220


	//   ....[2]....
        /*0048*/ 	.word	0x00005460


	//   ....[3]....
        /*004c*/ 	.word	0x000064a0


	//   ....[4]....
        /*0050*/ 	.word	0x000086d0


	//   ....[5]....
        /*0054*/ 	.word	0x00009710


	//   ....[6]....
        /*0058*/ 	.word	0x0000b930


	//   ....[7]....
        /*005c*/ 	.word	0x0000c970


	//----- nvinfo : EIATTR_EXIT_INSTR_OFFSETS
	.align		4
.L_4537:
        /*0060*/ 	.byte	0x04, 0x1c
        /*0062*/ 	.short	(.L_4539 - .L_4538)


	//   ....[0]....
.L_4538:
        /*0064*/ 	.word	0x000097e0


	//   ....[1]....
        /*0068*/ 	.word	0x0000bc10


	//   ....[2]....
        /*006c*/ 	.word	0x0000bc30


	//   ....[3]....
        /*0070*/ 	.word	0x0000bce0


	//   ....[4]....
        /*0074*/ 	.word	0x0000bd10


	//   ....[5]....
        /*0078*/ 	.word	0x0000bd30


	//   ....[6]....
        /*007c*/ 	.word	0x0000bdc0


	//   ....[7]....
        /*0080*/ 	.word	0x0000be00


	//   ....[8]....
        /*0084*/ 	.word	0x0000bea0


	//   ....[9]....
        /*0088*/ 	.word	0x0000bef0


	//   ....[10]....
        /*008c*/ 	.word	0x0000bf20


	//   ....[11]....
        /*0090*/ 	.word	0x0000bff0


	//   ....[12]....
        /*0094*/ 	.word	0x0000c030


	//   ....[13]....
        /*0098*/ 	.word	0x0000c1c0


	//   ....[14]....
        /*009c*/ 	.word	0x0000c320


	//   ....[15]....
        /*00a0*/ 	.word	0x0000c360


	//   ....[16]....
        /*00a4*/ 	.word	0x0000c400


	//   ....[17]....
        /*00a8*/ 	.word	0x0000c580


	//   ....[18]....
        /*00ac*/ 	.word	0x0000c700


	//   ....[19]....
        /*00b0*/ 	.word	0x0000c870


	//   ....[20]....
        /*00b4*/ 	.word	0x0000c980


	//   ....[21]....
        /*00b8*/ 	.word	0x0000c9d0


	//   ....[22]....
        /*00bc*/ 	.word	0x0000ca00


	//----- nvinfo : EIATTR_MAX_THREADS
	.align		4
.L_4539:
        /*00c0*/ 	.byte	0x04, 0x05
        /*00c2*/ 	.short	(.L_4541 - .L_4540)
.L_4540:
        /*00c4*/ 	.word	0x00000080
        /*00c8*/ 	.word	0x00000001
        /*00cc*/ 	.word	0x00000001


	//----- nvinfo : EIATTR_CRS_STACK_SIZE
	.align		4
.L_4541:
        /*00d0*/ 	.byte	0x04, 0x1e
        /*00d2*/ 	.short	(.L_4543 - .L_4542)
.L_4542:
        /*00d4*/ 	.word	0x00000000


	//----- nvinfo : EIATTR_CBANK_PARAM_SIZE
	.align		4
.L_4543:
        /*00d8*/ 	.byte	0x03, 0x19
        /*00da*/ 	.short	0x0220


	//----- nvinfo : EIATTR_PARAM_CBANK
	.align		4
        /*00dc*/ 	.byte	0x04, 0x0a
        /*00de*/ 	.short	(.L_4545 - .L_4544)
	.align		4
.L_4544:
        /*00e0*/ 	.word	index@(.nv.constant0._ZN2at6native18elementwise_kernelILi128ELi4EZNS0_15gpu_kernel_implINS0_13AUnaryFunctorIsssZZZNS0_16fmod_kernel_cudaERNS_18TensorIteratorBaseEENKUlvE_clEvENKUlvE3_clEvEUlssE_EEEEvS5_RKT_EUliE_EEviT1_)
        /*00e4*/ 	.short	0x0210
        /*00e6*/ 	.short	0x0220


	//----- nvinfo : EIATTR_SW_WAR
	.align		4
.L_4545:
        /*00e8*/ 	.byte	0x04, 0x36
        /*00ea*/ 	.short	(.L_4547 - .L_4546)
.L_4546:
        /*00ec*/ 	.word	0x00000008
.L_4547:


//--------------------- .nv.info._ZN2at6native27unrolled_elementwise_kernelINS0_13AUnaryFunctorIsssZZZNS0_16fmod_kernel_cudaERNS_18TensorIteratorBaseEENKUlvE_clEvENKUlvE3_clEvEUlssE_EESt5arrayIPcLm2EELi4E23TrivialOffsetCalculatorILi1EjESD_NS0_6memory12LoadWithCastILi1EEENSE_13StoreWithCastILi1EEEEEviT_T0_T2_T3_T4_T5_ --------------------------
	.section	.nv.info._ZN2at6native27unrolled_elementwise_kernelINS0_13AUnaryFunctorIsssZZZNS0_16fmod_kernel_cudaERNS_18TensorIteratorBaseEENKUlvE_clEvENKUlvE3_clEvEUlssE_EESt5arrayIPcLm2EELi4E23TrivialOffsetCalculatorILi1EjESD_NS0_6memory12LoadWithCastILi1EEENSE_13StoreWithCastILi1EEEEEviT_T0_T2_T3_T4_T5_,"",@"SHT_CUDA_INFO"
	.sectionflags	@""
	.align	4


	//----- nvinfo : EIATTR_CUDA_API_VERSION
	.align		4
        /*0000*/ 	.byte	0x04, 0x37
        /*0002*/ 	.short	(.L_4549 - .L_4548)
.L_4548:
        /*0004*/ 	.word	0x00000082


	//----- nvinfo : EIATTR_KPARAM_INFO
	.align		4
.L_4549:
        /*0008*/ 	.byte	0x04, 0x17
        /*000a*/ 	.short	(.L_4551 - .L_4550)
.L_4550:
        /*000c*/ 	.word	0x00000000
        /*0010*/ 	.short	0x0006
        /*0012*/ 	.short	0x0024
        /*0014*/ 	.byte	0x00, 0xf0, 0x21, 0x00


	//----- nvinfo : EIATTR_KPARAM_INFO
	.align		4
.L_4551:
        /*0018*/ 	.byte	0x04, 0x17
        /*001a*/ 	.short	(.L_4553 - .L_4552)
.L_4552:
        /*001c*/ 	.word	0x00000000
        /*0020*/ 	.short	0x0005
        /*0022*/ 	.short	0x001c
        /*0024*/ 	.byte	0x00, 0xf0, 0x21, 0x00


	//----- nvinfo : EIATTR_KPARAM_INFO
	.align		4
.L_4553:
        /*0028*/ 	.byte	0x04, 0x17
        /*002a*/ 	.short	(.L_4555 - .L_4554)
.L_4554:
        /*002c*/ 	.word	0x00000000
        /*0030*/ 	.short	0x0004
        /*0032*/ 	.short	0x0019
        /*0034*/ 	.byte	0x00, 0xf0, 0x05, 0x00


	//----- nvinfo : EIATTR_KPARAM_INFO
	.align		4
.L_4555:
        /*0038*/ 	.byte	0x04, 0x17
        /*003a*/ 	.short	(.L_4557 - .L_4556)
.L_4556:
        /*003c*/ 	.word	0x00000000
        /*0040*/ 	.short	0x0003
        /*0042*/ 	.short	0x0018
        /*0044*/ 	.byte	0x00, 0xf0, 0x05, 0x00


	//----- nvinfo : EIATTR_KPARAM_INFO
	.align		4
.L_4557:
        /*0048*/ 	.byte	0x04, 0x17
        /*004a*/ 	.short	(.L_4559 - .L_4558)
.L_4558:
        /*004c*/ 	.word	0x00000000
        /*0050*/ 	.short	0x0002
        /*0052*/ 	.short	0x0008
        /*0054*/ 	.byte	0x00, 0xf0, 0x41, 0x00


	//----- nvinfo : EIATTR_KPARAM_INFO
	.align		4
.L_4559:
        /*0058*/ 	.byte	0x04, 0x17
        /*005a*/ 	.short	(.L_4561 - .L_4560)
.L_4560:
        /*005c*/ 	.word	0x00000000
        /*0060*/ 	.short	0x0001
        /*0062*/ 	.short	0x0004
        /*0064*/ 	.byte	0x00, 0xf0, 0x11, 0x00


	//----- nvinfo : EIATTR_KPARAM_INFO
	.align		4
.L_4561:
        /*0068*/ 	.byte	0x04, 0x17
        /*006a*/ 	.short	(.L_4563 - .L_4562)
.L_4562:
        /*006c*/ 	.word	0x00000000
        /*0070*/ 	.short	0x0000
        /*0072*/ 	.short	0x0000
        /*0074*/ 	.byte	0x00, 0xf0, 0x11, 0x00


	//----- nvinfo : EIATTR_SPARSE_MMA_MASK
	.align		4
.L_4563:
        /*0078*/ 	.byte	0x03, 0x50
        /*007a*/ 	.short	0x0000


	//----- nvinfo : EIATTR_MAXREG_COUNT
	.align		4
        /*007c*/ 	.byte	0x03, 0x1b
        /*007e*/ 	.short	0x00ff


	//----- nvinfo : EIATTR_EXTERNS
	.align		4
        /*0080*/ 	.byte	0x04, 0x0f
        /*0082*/ 	.short	(.L_4565 - .L_4564)


	//   ....[0]....
	.align		4
.L_4564:
        /*0084*/ 	.word	index@(__assertfail)


	//----- nvinfo : EIATTR_MERCURY_ISA_VERSION
	.align		4
.L_4565:
        /*0088*/ 	.byte	0x03, 0x5f
        /*008a*/ 	.short	0x0101


	//----- nvinfo : EIATTR_SYSCALL_OFFSETS
	.align		4
        /*008c*/ 	.byte	0x04, 0x46
        /*008e*/ 	.short	(.L_4567 - .L_4566)


	//   ....[0]....
.L_4566:
        /*0090*/ 	.word	0x00000f10


	//   ....[1]....
        /*0094*/ 	.word	0x00001e20


	//   ....[2]....
        /*0098*/ 	.word	0x00002d40


	//   ....[3]....
        /*009c*/ 	.word	0x00003c30


	//   ....[4]....
        /*00a0*/ 	.word	0x000053a0


	//   ....[5]....
        /*00a4*/ 	.word	0x00006310


	//   ....[6]....
        /*00a8*/ 	.word	0x00007230


	//   ....[7]....
        /*00ac*/ 	.word	0x00008150


	//----- nvinfo : EIATTR_EXIT_INSTR_OFFSETS
	.align		4
.L_4567:
        /*00b0*/ 	.byte	0x04, 0x1c
        /*00b2*/ 	.short	(.L_4569 - .L_4568)


	//   ....[0]....
.L_4568:
        /*00b4*/ 	.word	0x000072e0


	//   ....[1]....
        /*00b8*/ 	.word	0x00007410


	//   ....[2]....
        /*00bc*/ 	.word	0x00007430


	//   ....[3]....
        /*00c0*/ 	.word	0x000074d0


	//   ....[4]....
        /*00c4*/ 	.word	0x00007500


	//   ....[5]....
        /*00c8*/ 	.word	0x00007520


	//   ....[6]....
        /*00cc*/ 	.word	0x000075b0


	//   ....[7]....
        /*00d0*/ 	.word	0x000075f0


	//   ....[8]....
        /*00d4*/ 	.word	0x00007690


	//   ....[9]....
        /*00d8*/ 	.word	0x000076e0


	//   ....[10]....
        /*00dc*/ 	.word	0x00007710


	//   ....[11]....
        /*00e0*/ 	.word	0x000077e0


	//   ....[12]....
        /*00e4*/ 	.word	0x00007820


	//   ....[13]....
        /*00e8*/ 	.word	0x000079b0


	//   ....[14]....
        /*00ec*/ 	.word	0x00007b10


	//   ....[15]....
        /*00f0*/ 	.word	0x00007b50


	//   ....[16]....
        /*00f4*/ 	.word	0x00007bf0


	//   ....[17]....
        /*00f8*/ 	.word	0x00007d70


	//   ....[18]....
        /*00fc*/ 	.word	0x00007ef0


	//   ....[19]....
        /*0100*/ 	.word	0x00008050


	//   ....[20]....
        /*0104*/ 	.word	0x00008160


	//   ....[21]....
        /*0108*/ 	.word	0x000081a0


	//   ....[22]....
        /*010c*/ 	.word	0x000081d0


	//----- nvinfo : EIATTR_MAX_THREADS
	.align		4
.L_4569:
        /*0110*/ 	.byte	0x04, 0x05
        /*0112*/ 	.short	(.L_4571 - .L_4570)
.L_4570:
        /*0114*/ 	.word	0x00000080
        /*0118*/ 	.word	0x00000001
        /*011c*/ 	.word	0x00000001


	//----- nvinfo : EIATTR_CRS_STACK_SIZE
	.align		4
.L_4571:
        /*0120*/ 	.byte	0x04, 0x1e
        /*0122*/ 	.short	(.L_4573 - .L_4572)
.L_4572:
        /*0124*/ 	.word	0x00000000


	//----- nvinfo : EIATTR_CBANK_PARAM_SIZE
	.align		4
.L_4573:
        /*0128*/ 	.byte	0x03, 0x19
        /*012a*/ 	.short	0x002c


	//----- nvinfo : EIATTR_PARAM_CBANK
	.align		4
        /*012c*/ 	.byte	0x04, 0x0a
        /*012e*/ 	.short	(.L_4575 - .L_4574)
	.align		4
.L_4574:
        /*0130*/ 	.word	index@(.nv.constant0._ZN2at6native27unrolled_elementwise_kernelINS0_13AUnaryFunctorIsssZZZNS0_16fmod_kernel_cudaERNS_18TensorIteratorBaseEENKUlvE_clEvENKUlvE3_clEvEUlssE_EESt5arrayIPcLm2EELi4E23TrivialOffsetCalculatorILi1EjESD_NS0_6memory12LoadWithCastILi1EEENSE_13StoreWithCastILi1EEEEEviT_T0_T2_T3_T4_T5_)
        /*0134*/ 	.short	0x0210
        /*0136*/ 	.short	0x002c


	//----- nvinfo : EIATTR_SW_WAR
	.align		4
.L_4575:
        /*0138*/ 	.byte	0x04, 0x36
        /*013a*/ 	.short	(.L_4577 - .L_4576)
.L_4576:
        /*013c*/ 	.word	0x00000008
.L_4577:


//--------------------- .nv.info._ZN2at6native18elementwise_kernelILi128ELi4EZNS0_22gpu_kernel_impl_nocastINS0_13AUnaryFunctorIsssZZZNS0_16fmod_kernel_cudaERNS_18TensorIteratorBaseEENKUlvE_clEvENKUlvE3_clEvEUlssE_EEEEvS5_RKT_EUliE_EEviT1_ --------------------------
	.section	.nv.info._ZN2at6native18elementwise_kernelILi128ELi4EZNS0_22gpu_kernel_impl_nocastINS0_13AUnaryFunctorIsssZZZNS0_16fmod_kernel_cudaERNS_18TensorIteratorBaseEENKUlvE_clEvENKUlvE3_clEvEUlssE_EEEEvS5_RKT_EUliE_EEviT1_,"",@"SHT_CUDA_INFO"
	.sectionflags	@""
	.align	4


	//----- nvinfo : EIATTR_CUDA_API_VERSION
	.align		4
        /*0000*/ 	.byte	0x04, 0x37
        /*0002*/ 	.short	(.L_4579 - .L_4578)
.L_4578:
        /*0004*/ 	.word	0x00000082


	//----- nvinfo : EIATTR_KPARAM_INFO
	.align		4
.L_4579:
        /*0008*/ 	.byte	0x04, 0x17
        /*000a*/ 	.short	(.L_4581 - .L_4580)
.L_4580:
        /*000c*/ 	.word	0x00000000
        /*0010*/ 	.short	0x0001
        /*0012*/ 	.short	0x0008
        /*0014*/ 	.byte	0x00, 0xf0, 0x61, 0x08


	//----- nvinfo : EIATTR_KPARAM_INFO
	.align		4
.L_4581:
        /*0018*/ 	.byte	0x04, 0x17
        /*001a*/ 	.short	(.L_4583 - .L_4582)
.L_4582:
        /*001c*/ 	.word	0x00000000
        /*0020*/ 	.short	0x0000
        /*0022*/ 	.short	0x0000
        /*0024*/ 	.byte	0x00, 0xf0, 0x11, 0x00


	//----- nvinfo : EIATTR_SPARSE_MMA_MASK
	.align		4
.L_4583:
        /*0028*/ 	.byte	0x03, 0x50
        /*002a*/ 	.short	0x0000


	//----- nvinfo : EIATTR_MAXREG_COUNT
	.align		4
        /*002c*/ 	.byte	0x03, 0x1b
        /*002e*/ 	.short	0x0080


	//----- nvinfo : EIATTR_MERCURY_ISA_VERSION
	.align		4
        /*0030*/ 	.byte	0x03, 0x5f
        /*0032*/ 	.short	0x0101


	//----- nvinfo : EIATTR_EXIT_INSTR_OFFSETS
	.align		4
        /*0034*/ 	.byte	0x04, 0x1c
        /*0036*/ 	.short	(.L_4585 - .L_4584)


	//   ....[0]....
.L_4584:
        /*0038*/ 	.word	0x00003fe0


	//   ....[1]....
        /*003c*/ 	.word	0x000054d0


	//----- nvinfo : EIATTR_MAX_THREADS
	.align		4
.L_4585:
        /*0040*/ 	.byte	0x04, 0x05
        /*0042*/ 	.short	(.L_4587 - .L_4586)
.L_4586:
        /*0044*/ 	.word	0x00000080
        /*0048*/ 	.word	0x00000001
        /*004c*/ 	.word	0x00000001


	//----- nvinfo : EIATTR_CRS_STACK_SIZE
	.align		4
.L_4587:
        /*0050*/ 	.byte	0x04, 0x1e
        /*0052*/ 	.short	(.L_4589 - .L_4588)
.L_4588:
        /*0054*/ 	.word	0x00000000


	//----- nvinfo : EIATTR_CBANK_PARAM_SIZE
	.align		4
.L_4589:
        /*0058*/ 	.byte	0x03, 0x19
        /*005a*/ 	.short	0x0220


	//----- nvinfo : EIATTR_PARAM_CBANK
	.align		4
        /*005c*/ 	.byte	0x04, 0x0a
        /*005e*/ 	.short	(.L_4591 - .L_4590)
	.align		4
.L_4590:
        /*0060*/ 	.word	index@(.nv.constant0._ZN2at6native18elementwise_kernelILi128ELi4EZNS0_22gpu_kernel_impl_nocastINS0_13AUnaryFunctorIsssZZZNS0_16fmod_kernel_cudaERNS_18TensorIteratorBaseEENKUlvE_clEvENKUlvE3_clEvEUlssE_EEEEvS5_RKT_EUliE_EEviT1_)
        /*0064*/ 	.short	0x0210
        /*0066*/ 	.short	0x0220


	//----- nvinfo : EIATTR_SW_WAR
	.align		4
.L_4591:
        /*0068*/ 	.byte	0x04, 0x36
        /*006a*/ 	.short	(.L_4593 - .L_4592)
.L_4592:
        /*006c*/ 	.word	0x00000008
.L_4593:


//--------------------- .nv.info._ZN2at6native27unrolled_elementwise_kernelINS0_13AUnaryFunctorIsssZZZNS0_16fmod_kernel_cudaERNS_18TensorIteratorBaseEENKUlvE_clEvENKUlvE3_clEvEUlssE_EESt5arrayIPcLm2EELi4E23TrivialOffsetCalculatorILi1EjESD_NS0_6memory15LoadWithoutCastENSE_16StoreWithoutCastEEEviT_T0_T2_T3_T4_T5_ --------------------------
	.section	.nv.info._ZN2at6native27unrolled_elementwise_kernelINS0_13AUnaryFunctorIsssZZZNS0_16fmod_kernel_cudaERNS_18TensorIteratorBaseEENKUlvE_clEvENKUlvE3_clEvEUlssE_EESt5arrayIPcLm2EELi4E23TrivialOffsetCalculatorILi1EjESD_NS0_6memory15LoadWithoutCastENSE_16StoreWithoutCastEEEviT_T0_T2_T3_T4_T5_,"",@"SHT_CUDA_INFO"
	.sectionflags	@""
	.align	4


	//----- nvinfo : EIATTR_CUDA_API_VERSION
	.align		4
        /*0000*/ 	.byte	0x04, 0x37
        /*0002*/ 	.short	(.L_4595 - .L_4594)
.L_4594:
        /*0004*/ 	.word	0x00000082


	//----- nvinfo : EIATTR_KPARAM_INFO
	.align		4
.L_4595:
        /*0008*/ 	.byte	0x04, 0x17
        /*000a*/ 	.short	(.L_4597 - .L_4596)
.L_4596:
        /*000c*/ 	.word	0x00000000
        /*0010*/ 	.short	0x0006
        /*0012*/ 	.short	0x001b
        /*0014*/ 	.byte	0x00, 0xf0, 0x05, 0x00


	//----- nvinfo : EIATTR_KPARAM_INFO
	.align		4
.L_4597:
        /*0018*/ 	.byte	0x04, 0x17
        /*001a*/ 	.short	(.L_4599 - .L_4598)
.L_4598:
        /*001c*/ 	.word	0x00000000
        /*0020*/ 	.short	0x0005
        /*0022*/ 	.short	0x001a
        /*0024*/ 	.byte	0x00, 0xf0, 0x05, 0x00


	//----- nvinfo : EIATTR_KPARAM_INFO
	.align		4
.L_4599:
        /*0028*/ 	.byte	0x04, 0x17
        /*002a*/ 	.short	(.L_4601 - .L_4600)
.L_4600:
        /*002c*/ 	.word	0x00000000
        /*0030*/ 	.short	0x0004
        /*0032*/ 	.short	0x0019
        /*0034*/ 	.byte	0x00, 0xf0, 0x05, 0x00


	//----- nvinfo : EIATTR_KPARAM_INFO
	.align		4
.L_4601:
        /*0038*/ 	.byte	0x04, 0x17
        /*003a*/ 	.short	(.L_4603 - .L_4602)
.L_4602:
        /*003c*/ 	.word	0x00000000
        /*0040*/ 	.short	0x0003
        /*0042*/ 	.short	0x0018
        /*0044*/ 	.byte	0x00, 0xf0, 0x05, 0x00


	//----- nvinfo : EIATTR_KPARAM_INFO
	.align		4
.L_4603:
        /*0048*/ 	.byte	0x04, 0x17
        /*004a*/ 	.short	(.L_4605 - .L_4604)
.L_4604:
        /*004c*/ 	.word	0x00000000
        /*0050*/ 	.short	0x0002
        /*0052*/ 	.short	0x0008
        /*0054*/ 	.byte	0x00, 0xf0, 0x41, 0x00


	//----- nvinfo : EIATTR_KPARAM_INFO
	.align		4
.L_4605:
        /*0058*/ 	.byte	0x04, 0x17
        /*005a*/ 	.short	(.L_4607 - .L_4606)
.L_4606:
        /*005c*/ 	.word	0x00000000
        /*0060*/ 	.short	0x0001
        /*0062*/ 	.short	0x0004
        /*0064*/ 	.byte	0x00, 0xf0, 0x11, 0x00


	//----- nvinfo : EIATTR_KPARAM_INFO
	.align		4
.L_4607:
        /*0068*/ 	.byte	0x04, 0x17
        /*006a*/ 	.short	(.L_4609 - .L_4608)
.L_4608:
        /*006c*/ 	.word	0x00000000
        /*0070*/ 	.short	0x0000
        /*0072*/ 	.short	0x0000
        /*0074*/ 	.byte	0x00, 0xf0, 0x11, 0x00


	//----- nvinfo : EIATTR_SPARSE_MMA_MASK
	.align		4
.L_4609:
        /*0078*/ 	.byte	0x03, 0x50
        /*007a*/ 	.short	0x0000


	//----- nvinfo : EIATTR_MAXREG_COUNT
	.align		4
        /*007c*/ 	.byte	0x03, 0x1b
        /*007e*/ 	.short	0x00ff


	//----- nvinfo : EIATTR_MERCURY_ISA_VERSION
	.align		4
        /*0080*/ 	.byte	0x03, 0x5f
        /*0082*/ 	.short	0x0101


	//----- nvinfo : EIATTR_EXIT_INSTR_OFFSETS
	.align		4
        /*0084*/ 	.byte	0x04, 0x1c
        /*0086*/ 	.short	(.L_4611 - .L_4610)


	//   ....[0]....
.L_4610:
        /*0088*/ 	.word	0x00000a40


	//   ....[1]....
        /*008c*/ 	.word	0x00000a90


	//----- nvinfo : EIATTR_MAX_THREADS
	.align		4
.L_4611:
        /*0090*/ 	.byte	0x04, 0x05
        /*0092*/ 	.short	(.L_4613 - .L_4612)
.L_4612:
        /*0094*/ 	.word	0x00000080
        /*0098*/ 	.word	0x00000001
        /*009c*/ 	.word	0x00000001


	//----- nvinfo : EIATTR_CRS_STACK_SIZE
	.align		4
.L_4613:
        /*00a0*/ 	.byte	0x04, 0x1e
        /*00a2*/ 	.short	(.L_4615 - .L_4614)
.L_4614:
        /*00a4*/ 	.word	0x00000000


	//----- nvinfo : EIATTR_CBANK_PARAM_SIZE
	.align		4
.L_4615:
        /*00a8*/ 	.byte	0x03, 0x19
        /*00aa*/ 	.short	0x001c


	//----- nvinfo : EIATTR_PARAM_CBANK
	.align		4
        /*00ac*/ 	.byte	0x04, 0x0a
        /*00ae*/ 	.short	(.L_4617 - .L_4616)
	.align		4
.L_4616:
        /*00b0*/ 	.word	index@(.nv.constant0._ZN2at6native27unrolled_elementwise_kernelINS0_13AUnaryFunctorIsssZZZNS0_16fmod_kernel_cudaERNS_18TensorIteratorBaseEENKUlvE_clEvENKUlvE3_clEvEUlssE_EESt5arrayIPcLm2EELi4E23TrivialOffsetCalculatorILi1EjESD_NS0_6memory15LoadWithoutCastENSE_16StoreWithoutCastEEEviT_T0_T2_T3_T4_T5_)
        /*00b4*/ 	.short	0x0210
        /*00b6*/ 	.short	0x001c


	//----- nvinfo : EIATTR_SW_WAR
	.align		4
.L_4617:
        /*00b8*/ 	.byte	0x04, 0x36
        /*00ba*/ 	.short	(.L_4619 - .L_4618)
.L_4618:
        /*00bc*/ 	.word	0x00000008
.L_4619:


//--------------------- .nv.info._ZN2at6native29vectorized_elementwise_kernelILi2ENS0_13AUnaryFunctorIsssZZZNS0_16fmod_kernel_cudaERNS_18TensorIteratorBaseEENKUlvE_clEvENKUlvE3_clEvEUlssE_EESt5arrayIPcLm2EEEEviT0_T1_ --------------------------
	.section	.nv.info._ZN2at6native29vectorized_elementwise_kernelILi2ENS0_13AUnaryFunctorIsssZZZNS0_16fmod_kernel_cudaERNS_18TensorIteratorBaseEENKUlvE_clEvENKUlvE3_clEvEUlssE_EESt5arrayIPcLm2EEEEviT0_T1_,"",@"SHT_CUDA_INFO"
	.sectionflags	@""
	.align	4


	//----- nvinfo : EIATTR_CUDA_API_VERSION
	.align		4
        /*0000*/ 	.byte	0x04, 0x37
        /*0002*/ 	.short	(.L_4621 - .L_4620)
.L_4620:
        /*0004*/ 	.word	0x00000082


	//----- nvinfo : EIATTR_KPARAM_INFO
	.align		4
.L_4621:
        /*0008*/ 	.byte	0x04, 0x17
        /*000a*/ 	.short	(.L_4623 - .L_4622)
.L_4622:
        /*000c*/ 	.word	0x00000000
        /*0010*/ 	.short	0x0002
        /*0012*/ 	.short	0x0008
        /*0014*/ 	.byte	0x00, 0xf0, 0x41, 0x00


	//----- nvinfo : EIATTR_KPARAM_INFO
	.align		4
.L_4623:
        /*0018*/ 	.byte	0x04, 0x17
        /*001a*/ 	.short	(.L_4625 - .L_4624)
.L_4624:
        /*001c*/ 	.word	0x00000000
        /*0020*/ 	.short	0x0001
        /*0022*/ 	.short	0x0004
        /*0024*/ 	.byte	0x00, 0xf0, 0x11, 0x00


	//----- nvinfo : EIATTR_KPARAM_INFO
	.align		4
.L_4625:
        /*0028*/ 	.byte	0x04, 0x17
        /*002a*/ 	.short	(.L_4627 - .L_4626)
.L_4626:
        /*002c*/ 	.word	0x00000000
        /*0030*/ 	.short	0x0000
        /*0032*/ 	.short	0x0000
        /*0034*/ 	.byte	0x00, 0xf0, 0x11, 0x00


	//----- nvinfo : EIATTR_SPARSE_MMA_MASK
	.align		4
.L_4627:
        /*0038*/ 	.byte	0x03, 0x50
        /*003a*/ 	.short	0x0000


	//----- nvinfo : EIATTR_MAXREG_COUNT
	.align		4
        /*003c*/ 	.byte	0x03, 0x1b
        /*003e*/ 	.short	0x00ff


	//----- nvinfo : EIATTR_MERCURY_ISA_VERSION
	.align		4
        /*0040*/ 	.byte	0x03, 0x5f
        /*0042*/ 	.short	0x0101


	//----- nvinfo : EIATTR_EXIT_INSTR_OFFSETS
	.align		4
        /*0044*/ 	.byte	0x04, 0x1c
        /*0046*/ 	.short	(.L_4629 - .L_4628)


	//   ....[0]....
.L_4628:
        /*0048*/ 	.word	0x00000c80


	//   ....[1]....
        /*004c*/ 	.word	0x00002150


	//   ....[2]....
        /*0050*/ 	.word	0x000021a0


	//----- nvinfo : EIATTR_MAX_THREADS
	.align		4
.L_4629:
        /*0054*/ 	.byte	0x04, 0x05
        /*0056*/ 	.short	(.L_4631 - .L_4630)
.L_4630:
        /*0058*/ 	.word	0x00000080
        /*005c*/ 	.word	0x00000001
        /*0060*/ 	.word	0x00000001


	//----- nvinfo : EIATTR_CRS_STACK_SIZE
	.align		4
.L_4631:
        /*0064*/ 	.byte	0x04, 0x1e
        /*0066*/ 	.short	(.L_4633 - .L_4632)
.L_4632:
        /*0068*/ 	.word	0x00000000


	//----- nvinfo : EIATTR_CBANK_PARAM_SIZE
	.align		4
.L_4633:
        /*006c*/ 	.byte	0x03, 0x19
        /*006e*/ 	.short	0x0018


	//----- nvinfo : EIATTR_PARAM_CBANK
	.align		4
        /*0070*/ 	.byte	0x04, 0x0a
        /*0072*/ 	.short	(.L_4635 - .L_4634)
	.align		4
.L_4634:
        /*0074*/ 	.word	index@(.nv.constant0._ZN2at6native29vectorized_elementwise_kernelILi2ENS0_13AUnaryFunctorIsssZZZNS0_16fmod_kernel_cudaERNS_18TensorIteratorBaseEENKUlvE_clEvENKUlvE3_clEvEUlssE_EESt5arrayIPcLm2EEEEviT0_T1_)
        /*0078*/ 	.short	0x0210
        /*007a*/ 	.short	0x0018


	//----- nvinfo : EIATTR_SW_WAR
	.align		4
.L_4635:
        /*007c*/ 	.byte	0x04, 0x36
        /*007e*/ 	.short	(.L_4637 - .L_4636)
.L_4636:
        /*0080*/ 	.word	0x00000008
.L_4637:


//--------------------- .nv.info._ZN2at6native29vectorized_elementwise_kernelILi4ENS0_13AUnaryFunctorIsssZZZNS0_16fmod_kernel_cudaERNS_18TensorIteratorBaseEENKUlvE_clEvENKUlvE3_clEvEUlssE_EESt5arrayIPcLm2EEEEviT0_T1_ --------------------------
	.section	.nv.info._ZN2at6native29vectorized_elementwise_kernelILi4ENS0_13AUnaryFunctorIsssZZZNS0_16fmod_kernel_cudaERNS_18TensorIteratorBaseEENKUlvE_clEvENKUlvE3_clEvEUlssE_EESt5arrayIPcLm2EEEEviT0_T1_,"",@"SHT_CUDA_INFO"
	.sectionflags	@""
	.align	4


	//----- nvinfo : EIATTR_CUDA_API_VERSION
	.align		4
        /*0000*/ 	.byte	0x04, 0x37
        /*0002*/ 	.short	(.L_4639 - .L_4638)
.L_4638:
        /*0004*/ 	.word	0x00000082


	//----- nvinfo : EIATTR_KPARAM_INFO
	.align		4
.L_4639:
        /*0008*/ 	.byte	0x04, 0x17
        /*000a*/ 	.short	(.L_4641 - .L_4640)
.L_4640:
        /*000c*/ 	.word	0x00000000
        /*0010*/ 	.short	0x0002
        /*0012*/ 	.short	0x0008
        /*0014*/ 	.byte	0x00, 0xf0, 0x41, 0x00


	//----- nvinfo : EIATTR_KPARAM_INFO
	.align		4
.L_4641:
        /*0018*/ 	.byte	0x04, 0x17
        /*001a*/ 	.short	(.L_4643 - .L_4642)
.L_4642:
        /*001c*/ 	.word	0x00000000
        /*0020*/ 	.short	0x0001
        /*0022*/ 	.short	0x0004
        /*0024*/ 	.byte	0x00, 0xf0, 0x11, 0x00


	//----- nvinfo : EIATTR_KPARAM_INFO
	.align		4
.L_4643:
        /*0028*/ 	.byte	0x04, 0x17
        /*002a*/ 	.short	(.L_4645 - .L_4644)
.L_4644:
        /*002c*/ 	.word	0x00000000
        /*0030*/ 	.short	0x0000
        /*0032*/ 	.short	0x0000
        /*0034*/ 	.byte	0x00, 0xf0, 0x11, 0x00


	//----- nvinfo : EIATTR_SPARSE_MMA_MASK
	.align		4
.L_4645:
        /*0038*/ 	.byte	0x03, 0x50
        /*003a*/ 	.short	0x0000


	//----- nvinfo : EIATTR_MAXREG_COUNT
	.align		4
        /*003c*/ 	.byte	0x03, 0x1b
        /*003e*/ 	.short	0x00ff


	//----- nvinfo : EIATTR_MERCURY_ISA_VERSION
	.align		4
        /*0040*/ 	.byte	0x03, 0x5f
        /*0042*/ 	.short	0x0101


	//----- nvinfo : EIATTR_EXIT_INSTR_OFFSETS
	.align		4
        /*0044*/ 	.byte	0x04, 0x1c
        /*0046*/ 	.short	(.L_4647 - .L_4646)


	//   ....[0]....
.L_4646:
        /*0048*/ 	.word	0x00000c30


	//   ....[1]....
        /*004c*/ 	.word	0x00002100


	//   ....[2]....
        /*0050*/ 	.word	0x00002150


	//----- nvinfo : EIATTR_MAX_THREADS
	.align		4
.L_4647:
        /*0054*/ 	.byte	0x04, 0x05
        /*0056*/ 	.short	(.L_4649 - .L_4648)
.L_4648:
        /*0058*/ 	.word	0x00000080
        /*005c*/ 	.word	0x00000001
        /*0060*/ 	.word	0x00000001


	//----- nvinfo : EIATTR_CRS_STACK_SIZE
	.align		4
.L_4649:
        /*0064*/ 	.byte	0x04, 0x1e
        /*0066*/ 	.short	(.L_4651 - .L_4650)
.L_4650:
        /*0068*/ 	.word	0x00000000


	//----- nvinfo : EIATTR_CBANK_PARAM_SIZE
	.align		4
.L_4651:
        /*006c*/ 	.byte	0x03, 0x19
        /*006e*/ 	.short	0x0018


	//----- nvinfo : EIATTR_PARAM_CBANK
	.align		4
        /*0070*/ 	.byte	0x04, 0x0a
        /*0072*/ 	.short	(.L_4653 - .L_4652)
	.align		4
.L_4652:
        /*0074*/ 	.word	index@(.nv.constant0._ZN2at6native29vectorized_elementwise_kernelILi4ENS0_13AUnaryFunctorIsssZZZNS0_16fmod_kernel_cudaERNS_18TensorIteratorBaseEENKUlvE_clEvENKUlvE3_clEvEUlssE_EESt5arrayIPcLm2EEEEviT0_T1_)
        /*0078*/ 	.short	0x0210
        /*007a*/ 	.short	0x0018


	//----- nvinfo : EIATTR_SW_WAR
	.align		4
.L_4653:
        /*007c*/ 	.byte	0x04, 0x36
        /*007e*/ 	.short	(.L_4655 - .L_4654)
.L_4654:
        /*0080*/ 	.word	0x00000008
.L_4655:


//--------------------- .nv.info._ZN2at6native29vectorized_elementwise_kernelILi8ENS0_13AUnaryFunctorIsssZZZNS0_16fmod_kernel_cudaERNS_18TensorIteratorBaseEENKUlvE_clEvENKUlvE3_clEvEUlssE_EESt5arrayIPcLm2EEEEviT0_T1_ --------------------------
	.section	.nv.info._ZN2at6native29vectorized_elementwise_kernelILi8ENS0_13AUnaryFunctorIsssZZZNS0_16fmod_kernel_cudaERNS_18TensorIteratorBaseEENKUlvE_clEvENKUlvE3_clEvEUlssE_EESt5arrayIPcLm2EEEEviT0_T1_,"",@"SHT_CUDA_INFO"
	.sectionflags	@""
	.align	4


	//----- nvinfo : EIATTR_CUDA_API_VERSION
	.align		4
        /*0000*/ 	.byte	0x04, 0x37
        /*0002*/ 	.short	(.L_4657 - .L_4656)
.L_4656:
        /*0004*/ 	.word	0x00000082


	//----- nvinfo : EIATTR_KPARAM_INFO
	.align		4
.L_4657:
        /*0008*/ 	.byte	0x04, 0x17
        /*000a*/ 	.short	(.L_4659 - .L_4658)
.L_4658:
        /*000c*/ 	.word	0x00000000
        /*0010*/ 	.short	0x0002
        /*0012*/ 	.short	0x0008
        /*0014*/ 	.byte	0x00, 0xf0, 0x41, 0x00


	//----- nvinfo : EIATTR_KPARAM_INFO
	.align		4
.L_4659:
        /*0018*/ 	.byte	0x04, 0x17
        /*001a*/ 	.short	(.L_4661 - .L_4660)
.L_4660:
        /*001c*/ 	.word	0x00000000
        /*0020*/ 	.short	0x0001
        /*0022*/ 	.short	0x0004
        /*0024*/ 	.byte	0x00, 0xf0, 0x11, 0x00


	//----- nvinfo : EIATTR_KPARAM_INFO
	.align		4
.L_4661:
        /*0028*/ 	.byte	0x04, 0x17
        /*002a*/ 	.short	(.L_4663 - .L_4662)
.L_4662:
        /*002c*/ 	.word	0x00000000
        /*0030*/ 	.short	0x0000
        /*0032*/ 	.short	0x0000
        /*0034*/ 	.byte	0x00, 0xf0, 0x11, 0x00


	//----- nvinfo : EIATTR_SPARSE_MMA_MASK
	.align		4
.L_4663:
        /*0038*/ 	.byte	0x03, 0x50
        /*003a*/ 	.short	0x0000


	//----- nvinfo : EIATTR_MAXREG_COUNT
	.align		4
        /*003c*/ 	.byte	0x03, 0x1b
        /*003e*/ 	.short	0x00ff


	//----- nvinfo : EIATTR_MERCURY_ISA_VERSION
	.align		4
        /*0040*/ 	.byte	0x03, 0x5f
        /*0042*/ 	.short	0x0101


	//----- nvinfo : EIATTR_EXIT_INSTR_OFFSETS
	.align		4
        /*0044*/ 	.byte	0x04, 0x1c
        /*0046*/ 	.short	(.L_4665 - .L_4664)


	//   ....[0]....
.L_4664:
        /*0048*/ 	.word	0x00000c20


	//   ....[1]....
        /*004c*/ 	.word	0x000020f0


	//   ....[2]....
        /*0050*/ 	.word	0x00002140


	//----- nvinfo : EIATTR_MAX_THREADS
	.align		4
.L_4665:
        /*0054*/ 	.byte	0x04, 0x05
        /*0056*/ 	.short	(.L_4667 - .L_4666)
.L_4666:
        /*0058*/ 	.word	0x00000080
        /*005c*/ 	.word	0x00000001
        /*0060*/ 	.word	0x00000001


	//----- nvinfo : EIATTR_CRS_STACK_SIZE
	.align		4
.L_4667:
        /*0064*/ 	.byte	0x04, 0x1e
        /*0066*/ 	.short	(.L_4669 - .L_4668)
.L_4668:
        /*0068*/ 	.word	0x00000000


	//----- nvinfo : EIATTR_CBANK_PARAM_SIZE
	.align		4
.L_4669:
        /*006c*/ 	.byte	0x03, 0x19
        /*006e*/ 	.short	0x0018


	//----- nvinfo : EIATTR_PARAM_CBANK
	.align		4
        /*0070*/ 	.byte	0x04, 0x0a
        /*0072*/ 	.short	(.L_4671 - .L_4670)
	.align		4
.L_4670:
        /*0074*/ 	.word	index@(.nv.constant0._ZN2at6native29vectorized_elementwise_kernelILi8ENS0_13AUnaryFunctorIsssZZZNS0_16fmod_kernel_cudaERNS_18TensorIteratorBaseEENKUlvE_clEvENKUlvE3_clEvEUlssE_EESt5arrayIPcLm2EEEEviT0_T1_)
        /*0078*/ 	.short	0x0210
        /*007a*/ 	.short	0x0018


	//----- nvinfo : EIATTR_SW_WAR
	.align		4
.L_4671:
        /*007c*/ 	.byte	0x04, 0x36
        /*007e*/ 	.short	(.L_4673 - .L_4672)
.L_4672:
        /*0080*/ 	.word	0x00000008
.L_4673:


//--------------------- .nv.info._ZN2at6native18elementwise_kernelILi128ELi4EZNS0_15gpu_kernel_implINS0_13BinaryFunctorIlllZZZNS0_16fmod_kernel_cudaERNS_18TensorIteratorBaseEENKUlvE_clEvENKUlvE2_clEvEUlllE_EEEEvS5_RKT_EUliE_EEviT1_ --------------------------
	.section	.nv.info._ZN2at6native18elementwise_kernelILi128ELi4EZNS0_15gpu_kernel_implINS0_13BinaryFunctorIlllZZZNS0_16fmod_kernel_cudaERNS_18TensorIteratorBaseEENKUlvE_clEvENKUlvE2_clEvEUlllE_EEEEvS5_RKT_EUliE_EEviT1_,"",@"SHT_CUDA_INFO"
	.sectionflags	@""
	.align	4


	//----- nvinfo : EIATTR_CUDA_API_VERSION
	.align		4
        /*0000*/ 	.byte	0x04, 0x37
        /*0002*/ 	.short	(.L_4675 - .L_4674)
.L_4674:
        /*0004*/ 	.word	0x00000082


	//----- nvinfo : EIATTR_KPARAM_INFO
	.align		4
.L_4675:
        /*0008*/ 	.byte	0x04, 0x17
        /*000a*/ 	.short	(.L_4677 - .L_4676)
.L_4676:
        /*000c*/ 	.word	0x00000000
        /*0010*/ 	.short	0x0001
        /*0012*/ 	.short	0x0008
        /*0014*/ 	.byte	0x00, 0xf0, 0x21, 0x0a


	//----- nvinfo : EIATTR_KPARAM_INFO
	.align		4
.L_4677:
        /*0018*/ 	.byte	0x04, 0x17
        /*001a*/ 	.short	(.L_4679 - .L_4678)
.L_4678:
        /*001c*/ 	.word	0x00000000
        /*0020*/ 	.short	0x0000
        /*0022*/ 	.short	0x0000
        /*0024*/ 	.byte	0x00, 0xf0, 0x11, 0x00


	//----- nvinfo : EIATTR_SPARSE_MMA_MASK
	.align		4
.L_4679:
        /*0028*/ 	.byte	0x03, 0x50
        /*002a*/ 	.short	0x0000


	//----- nvinfo : EIATTR_MAXREG_COUNT
	.align		4
        /*002c*/ 	.byte	0x03, 0x1b
        /*002e*/ 	.short	0x0080


	//----- nvinfo : EIATTR_EXTERNS
	.align		4
        /*0030*/ 	.byte	0x04, 0x0f
        /*0032*/ 	.short	(.L_4681 - .L_4680)


	//   ....[0]....
	.align		4
.L_4680:
        /*0034*/ 	.word	index@(__assertfail)


	//----- nvinfo : EIATTR_MERCURY_ISA_VERSION
	.align		4
.L_4681:
        /*0038*/ 	.byte	0x03, 0x5f
        /*003a*/ 	.short	0x0101


	//----- nvinfo : EIATTR_SYSCALL_OFFSETS
	.align		4
        /*003c*/ 	.byte	0x04, 0x46
        /*003e*/ 	.short	(.L_4683 - .L_4682)


	//   ....[0]....
.L_4682:
        /*0040*/ 	.word	0x00002500


	//   ....[1]....
        /*0044*/ 	.word	0x00003370


	//   ....[2]....
        /*0048*/ 	.word	0x000043a0


	//   ....[3]....
        /*004c*/ 	.word	0x000068b0


	//   ....[4]....
        /*0050*/ 	.word	0x00007720


	//   ....[5]....
        /*0054*/ 	.word	0x00008750


	//   ....[6]....
        /*0058*/ 	.word	0x0000ac50


	//   ....[7]....
        /*005c*/ 	.word	0x0000bac0


	//   ....[8]....
        /*0060*/ 	.word	0x0000caf0


	//   ....[9]....
        /*0064*/ 	.word	0x0000efe0


	//   ....[10]....
        /*0068*/ 	.word	0x0000fe50


	//   ....[11]....
        /*006c*/ 	.word	0x00010e80


	//----- nvinfo : EIATTR_EXIT_INSTR_OFFSETS
	.align		4
.L_4683:
        /*0070*/ 	.byte	0x04, 0x1c
        /*0072*/ 	.short	(.L_4685 - .L_4684)


	//   ....[0]....
.L_4684:
        /*0074*/ 	.word	0x0000cb80


	//   ....[1]....
        /*0078*/ 	.word	0x00010160


	//   ....[2]....
        /*007c*/ 	.word	0x00010180


	//   ....[3]....
        /*0080*/ 	.word	0x00010200


	//   ....[4]....
        /*0084*/ 	.word	0x00010220


	//   ....[5]....
        /*0088*/ 	.word	0x00010240


	//   ....[6]....
        /*008c*/ 	.word	0x000102d0


	//   ....[7]....
        /*0090*/ 	.word	0x00010310


	//   ....[8]....
        /*0094*/ 	.word	0x000103b0


	//   ....[9]....
        /*0098*/ 	.word	0x00010400


	//   ....[10]....
        /*009c*/ 	.word	0x00010430


	//   ....[11]....
        /*00a0*/ 	.word	0x00010500


	//   ....[12]....
        /*00a4*/ 	.word	0x00010540


	//   ....[13]....
        /*00a8*/ 	.word	0x000106d0


	//   ....[14]....
        /*00ac*/ 	.word	0x00010830


	//   ....[15]....
        /*00b0*/ 	.word	0x00010870


	//   ....[16]....
        /*00b4*/ 	.word	0x00010910


	//   ....[17]....
        /*00b8*/ 	.word	0x00010a90


	//   ....[18]....
        /*00bc*/ 	.word	0x00010c10


	//   ....[19]....
        /*00c0*/ 	.word	0x00010d80


	//   ....[20]....
        /*00c4*/ 	.word	0x00010e90


	//   ....[21]....
        /*00c8*/ 	.word	0x00010eb0


	//   ....[22]....
        /*00cc*/ 	.word	0x00010ed0


	//----- nvinfo : EIATTR_MAX_THREADS
	.align		4
.L_4685:
        /*00d0*/ 	.byte	0x04, 0x05
        /*00d2*/ 	.short	(.L_4687 - .L_4686)
.L_4686:
        /*00d4*/ 	.word	0x00000080
        /*00d8*/ 	.word	0x00000001
        /*00dc*/ 	.word	0x00000001


	//----- nvinfo : EIATTR_CRS_STACK_SIZE
	.align		4
.L_4687:
        /*00e0*/ 	.byte	0x04, 0x1e
        /*00e2*/ 	.short	(.L_4689 - .L_4688)
.L_4688:
        /*00e4*/ 	.word	0x00000000


	//----- nvinfo : EIATTR_CBANK_PARAM_SIZE
	.align		4
.L_4689:
        /*00e8*/ 	.byte	0x03, 0x19
        /*00ea*/ 	.short	0x0290


	//----- nvinfo : EIATTR_PARAM_CBANK
	.align		4
        /*00ec*/ 	.byte	0x04, 0x0a
        /*00ee*/ 	.short	(.L_4691 - .L_4690)
	.align		4
.L_4690:
        /*00f0*/ 	.word	index@(.nv.constant0._ZN2at6native18elementwise_kernelILi128ELi4EZNS0_15gpu_kernel_implINS0_13BinaryFunctorIlllZZZNS0_16fmod_kernel_cudaERNS_18TensorIteratorBaseEENKUlvE_clEvENKUlvE2_clEvEUlllE_EEEEvS5_RKT_EUliE_EEviT1_)
        /*00f4*/ 	.short	0x0210
        /*00f6*/ 	.short	0x0290


	//----- nvinfo : EIATTR_SW_WAR
	.align		4
.L_4691:
        /*00f8*/ 	.byte	0x04, 0x36
        /*00fa*/ 	.short	(.L_4693 - .L_4692)
.L_4692:
        /*00fc*/ 	.word	0x00000008
.L_4693:


//--------------------- .nv.info._ZN2at6native27unrolled_elementwise_kernelINS0_13BinaryFunctorIlllZZZNS0_16fmod_kernel_cudaERNS_18TensorIteratorBaseEENKUlvE_clEvENKUlvE2_clEvEUlllE_EESt5arrayIPcLm3EELi4E23TrivialOffsetCalculatorILi2EjESC_ILi1EjENS0_6memory12LoadWithCastILi2EEENSF_13StoreWithCastILi1EEEEEviT_T0_T2_T3_T4_T5_ --------------------------
	.section	.nv.info._ZN2at6native27unrolled_elementwise_kernelINS0_13BinaryFunctorIlllZZZNS0_16fmod_kernel_cudaERNS_18TensorIteratorBaseEENKUlvE_clEvENKUlvE2_clEvEUlllE_EESt5arrayIPcLm3EELi4E23TrivialOffsetCalculatorILi2EjESC_ILi1EjENS0_6memory12LoadWithCastILi2EEENSF_13StoreWithCastILi1EEEEEviT_T0_T2_T3_T4_T5_,"",@"SHT_CUDA_INFO"
	.sectionflags	@""
	.align	4


	//----- nvinfo : EIATTR_CUDA_API_VERSION
	.align		4
        /*0000*/ 	.byte	0x04, 0x37
        /*0002*/ 	.short	(.L_4695 - .L_4694)
.L_4694:
        /*0004*/ 	.word	0x00000082


	//----- nvinfo : EIATTR_KPARAM_INFO
	.align		4
.L_4695:
        /*0008*/ 	.byte	0x04, 0x17
        /*000a*/ 	.short	(.L_4697 - .L_4696)
.L_4696:
        /*000c*/ 	.word	0x00000000
        /*0010*/ 	.short	0x0006
        /*0012*/ 	.short	0x0030
        /*0014*/ 	.byte	0x00, 0xf0, 0x21, 0x00


	//----- nvinfo : EIATTR_KPARAM_INFO
	.align		4
.L_4697:
        /*0018*/ 	.byte	0x04, 0x17
        /*001a*/ 	.short	(.L_4699 - .L_4698)
.L_4698:
        /*001c*/ 	.word	0x00000000
        /*0020*/ 	.short	0x0005
        /*0022*/ 	.short	0x0024
        /*0024*/ 	.byte	0x00, 0xf0, 0x31, 0x00


	//----- nvinfo : EIATTR_KPARAM_INFO
	.align		4
.L_4699:
        /*0028*/ 	.byte	0x04, 0x17
        /*002a*/ 	.short	(.L_4701 - .L_4700)
.L_4700:
        /*002c*/ 	.word	0x00000000
        /*0030*/ 	.short	0x0004
        /*0032*/ 	.short	0x0021
        /*0034*/ 	.byte	0x00, 0xf0, 0x05, 0x00


	//----- nvinfo : EIATTR_KPARAM_INFO
	.align		4
.L_4701:
        /*0038*/ 	.byte	0x04, 0x17
        /*003a*/ 	.short	(.L_4703 - .L_4702)
.L_4702:
        /*003c*/ 	.word	0x00000000
        /*0040*/ 	.short	0x0003
        /*0042*/ 	.short	0x0020
        /*0044*/ 	.byte	0x00, 0xf0, 0x05, 0x00


	//----- nvinfo : EIATTR_KPARAM_INFO
	.align		4
.L_4703:
        /*0048*/ 	.byte	0x04, 0x17
        /*004a*/ 	.short	(.L_4705 - .L_4704)
.L_4704:
        /*004c*/ 	.word	0x00000000
        /*0050*/ 	.short	0x0002
        /*0052*/ 	.short	0x0008
        /*0054*/ 	.byte	0x00, 0xf0, 0x61, 0x00


	//----- nvinfo : EIATTR_KPARAM_INFO
	.align		4
.L_4705:
        /*0058*/ 	.byte	0x04, 0x17
        /*005a*/ 	.short	(.L_4707 - .L_4706)
.L_4706:
        /*005c*/ 	.word	0x00000000
        /*0060*/ 	.short	0x0001
        /*0062*/ 	.short	0x0004
        /*0064*/ 	.byte	0x00, 0xf0, 0x05, 0x00


	//----- nvinfo : EIATTR_KPARAM_INFO
	.align		4
.L_4707:
        /*0068*/ 	.byte	0x04, 0x17
        /*006a*/ 	.short	(.L_4709 - .L_4708)
.L_4708:
        /*006c*/ 	.word	0x00000000
        /*0070*/ 	.short	0x0000
        /*0072*/ 	.short	0x0000
        /*0074*/ 	.byte	0x00, 0xf0, 0x11, 0x00


	//----- nvinfo : EIATTR_SPARSE_MMA_MASK
	.align		4
.L_4709:
        /*0078*/ 	.byte	0x03, 0x50
        /*007a*/ 	.short	0x0000


	//----- nvinfo : EIATTR_MAXREG_COUNT
	.align		4
        /*007c*/ 	.byte	0x03, 0x1b
        /*007e*/ 	.short	0x00ff


	//----- nvinfo : EIATTR_EXTERNS
	.align		4
        /*0080*/ 	.byte	0x04, 0x0f
        /*0082*/ 	.short	(.L_4711 - .L_4710)


	//   ....[0]....
	.align		4
.L_4710:
        /*0084*/ 	.word	index@(__assertfail)


	//----- nvinfo : EIATTR_MERCURY_ISA_VERSION
	.align		4
.L_4711:
        /*0088*/ 	.byte	0x03, 0x5f
        /*008a*/ 	.short	0x0101


	//----- nvinfo : EIATTR_SYSCALL_OFFSETS
	.align		4
        /*008c*/ 	.byte	0x04, 0x46
        /*008e*/ 	.short	(.L_4713 - .L_4712)


	//   ....[0]....
.L_4712:
        /*0090*/ 	.word	0x00000f10


	//   ....[1]....
        /*0094*/ 	.word	0x00001d90


	//   ....[2]....
        /*0098*/ 	.word	0x00002c90


	//   ....[3]....
        /*009c*/ 	.word	0x00003b10


	//   ....[4]....
        /*00a0*/ 	.word	0x00004a20


	//   ....[5]....
        /*00a4*/ 	.word	0x000058a0


	//   ....[6]....
        /*00a8*/ 	.word	0x00006790


	//   ....[7]....
        /*00ac*/ 	.word	0x00007610


	//   ....[8]....
        /*00b0*/ 	.word	0x00008ed0


	//   ....[9]....
        /*00b4*/ 	.word	0x00009db0


	//   ....[10]....
        /*00b8*/ 	.word	0x0000ac50


	//   ....[11]....
        /*00bc*/ 	.word	0x0000bb10


	//----- nvinfo : EIATTR_EXIT_INSTR_OFFSETS
	.align		4
.L_4713:
        /*00c0*/ 	.byte	0x04, 0x1c
        /*00c2*/ 	.short	(.L_4715 - .L_4714)


	//   ....[0]....
.L_4714:
        /*00c4*/ 	.word	0x0000acd0


	//   ....[1]....
        /*00c8*/ 	.word	0x0000ae00


	//   ....[2]....
        /*00cc*/ 	.word	0x0000ae20


	//   ....[3]....
        /*00d0*/ 	.word	0x0000aea0


	//   ....[4]....
        /*00d4*/ 	.word	0x0000aec0


	//   ....[5]....
        /*00d8*/ 	.word	0x0000aee0


	//   ....[6]....
        /*00dc*/ 	.word	0x0000af70


	//   ....[7]....
        /*00e0*/ 	.word	0x0000afb0


	//   ....[8]....
        /*00e4*/ 	.word	0x0000b050


	//   ....[9]....
        /*00e8*/ 	.word	0x0000b0a0


	//   ....[10]....
        /*00ec*/ 	.word	0x0000b0d0


	//   ....[11]....
        /*00f0*/ 	.word	0x0000b1a0


	//   ....[12]....
        /*00f4*/ 	.word	0x0000b1e0


	//   ....[13]....
        /*00f8*/ 	.word	0x0000b370


	//   ....[14]....
        /*00fc*/ 	.word	0x0000b4d0


	//   ....[15]....
        /*0100*/ 	.word	0x0000b510


	//   ....[16]....
        /*0104*/ 	.word	0x0000b5b0


	//   ....[17]....
        /*0108*/ 	.word	0x0000b730


	//   ....[18]....
        /*010c*/ 	.word	0x0000b8b0


	//   ....[19]....
        /*0110*/ 	.word	0x0000ba10


	//   ....[20]....
        /*0114*/ 	.word	0x0000bb20


	//   ....[21]....
        /*0118*/ 	.word	0x0000bb40


	//   ....[22]....
        /*011c*/ 	.word	0x0000bb60


	//----- nvinfo : EIATTR_MAX_THREADS
	.align		4
.L_4715:
        /*0120*/ 	.byte	0x04, 0x05
        /*0122*/ 	.short	(.L_4717 - .L_4716)
.L_4716:
        /*0124*/ 	.word	0x00000080
        /*0128*/ 	.word	0x00000001
        /*012c*/ 	.word	0x00000001


	//----- nvinfo : EIATTR_CRS_STACK_SIZE
	.align		4
.L_4717:
        /*0130*/ 	.byte	0x04, 0x1e
        /*0132*/ 	.short	(.L_4719 - .L_4718)
.L_4718:
        /*0134*/ 	.word	0x00000000


	//----- nvinfo : EIATTR_CBANK_PARAM_SIZE
	.align		4
.L_4719:
        /*0138*/ 	.byte	0x03, 0x19
        /*013a*/ 	.short	0x0038


	//----- nvinfo : EIATTR_PARAM_CBANK
	.align		4
        /*013c*/ 	.byte	0x04, 0x0a
        /*013e*/ 	.short	(.L_4721 - .L_4720)
	.align		4
.L_4720:
        /*0140*/ 	.word	index@(.nv.constant0._ZN2at6native27unrolled_elementwise_kernelINS0_13BinaryFunctorIlllZZZNS0_16fmod_kernel_cudaERNS_18TensorIteratorBaseEENKUlvE_clEvENKUlvE2_clEvEUlllE_EESt5arrayIPcLm3EELi4E23TrivialOffsetCalculatorILi2EjESC_ILi1EjENS0_6memory12LoadWithCastILi2EEENSF_13StoreWithCastILi1EEEEEviT_T0_T2_T3_T4_T5_)
        /*0144*/ 	.short	0x0210
        /*0146*/ 	.short	0x0038


	//----- nvinfo : EIATTR_SW_WAR
	.align		4
.L_4721:
        /*0148*/ 	.byte	0x04, 0x36
        /*014a*/ 	.short	(.L_4723 - .L_4722)
.L_4722:
        /*014c*/ 	.word	0x00000008
.L_4723:


//--------------------- .nv.info._ZN2at6native18elementwise_kernelILi128ELi2EZNS0_22gpu_kernel_impl_nocastINS0_13BinaryFunctorIlllZZZNS0_16fmod_kernel_cudaERNS_18TensorIteratorBaseEENKUlvE_clEvENKUlvE2_clEvEUlllE_EEEEvS5_RKT_EUliE_EEviT1_ --------------------------
	.section	.nv.info._ZN2at6native18elementwise_kernelILi128ELi2EZNS0_22gpu_kernel_impl_nocastINS0_13BinaryFunctorIlllZZZNS0_16fmod_kernel_cudaERNS_18TensorIteratorBaseEENKUlvE_clEvENKUlvE2_clEvEUlllE_EEEEvS5_RKT_EUliE_EEviT1_,"",@"SHT_CUDA_INFO"
	.sectionflags	@""
	.align	4


	//----- nvinfo : EIATTR_CUDA_API_VERSION
	.align		4
        /*0000*/ 	.byte	0x04, 0x37
        /*0002*/ 	.short	(.L_4725 - .L_4724)
.L_4724:
        /*0004*/ 	.word	0x00000082


	//----- nvinfo : EIATTR_KPARAM_INFO
	.align		4
.L_4725:
        /*0008*/ 	.byte	0x04, 0x17
        /*000a*/ 	.short	(.L_4727 - .L_4726)
.L_4726:
        /*000c*/ 	.word	0x00000000
        /*0010*/ 	.short	0x0001
        /*0012*/ 	.short	0x0008
        /*0014*/ 	.byte	0x00, 0xf0, 0x21, 0x0a


	//----- nvinfo : EIATTR_KPARAM_INFO
	.align		4
.L_4727:
        /*0018*/ 	.byte	0x04, 0x17
        /*001a*/ 	.short	(.L_4729 - .L_4728)
.L_4728:
        /*001c*/ 	.word	0x00000000
        /*0020*/ 	.short	0x0000
        /*0022*/ 	.short	0x0000
        /*0024*/ 	.byte	0x00, 0xf0, 0x11, 0x00


	//----- nvinfo : EIATTR_SPARSE_MMA_MASK
	.align		4
.L_4729:
        /*0028*/ 	.byte	0x03, 0x50
        /*002a*/ 	.short	0x0000


	//----- nvinfo : EIATTR_MAXREG_COUNT
	.align		4
        /*002c*/ 	.byte	0x03, 0x1b
        /*002e*/ 	.short	0x0080


	//----- nvinfo : EIATTR_MERCURY_ISA_VERSION
	.align		4
        /*0030*/ 	.byte	0x03, 0x5f
        /*0032*/ 	.short	0x0101


	//----- nvinfo : EIATTR_EXIT_INSTR_OFFSETS
	.align		4
        /*0034*/ 	.byte	0x04, 0x1c
        /*0036*/ 	.short	(.L_4731 - .L_4730)


	//   ....[0]....
.L_4730:
        /*0038*/ 	.word	0x00001990


	//   ....[1]....
        /*003c*/ 	.word	0x00003250


	//----- nvinfo : EIATTR_MAX_THREADS
	.align		4
.L_4731:
        /*0040*/ 	.byte	0x04, 0x05
        /*0042*/ 	.short	(.L_4733 - .L_4732)
.L_4732:
        /*0044*/ 	.word	0x00000080
        /*0048*/ 	.word	0x00000001
        /*004c*/ 	.word	0x00000001


	//----- nvinfo : EIATTR_CRS_STACK_SIZE
	.align		4
.L_4733:
        /*0050*/ 	.byte	0x04, 0x1e
        /*0052*/ 	.short	(.L_4735 - .L_4734)
.L_4734:
        /*0054*/ 	.word	0x00000000


	//----- nvinfo : EIATTR_CBANK_PARAM_SIZE
	.align		4
.L_4735:
        /*0058*/ 	.byte	0x03, 0x19
        /*005a*/ 	.short	0x0290


	//----- nvinfo : EIATTR_PARAM_CBANK
	.align		4
        /*005c*/ 	.byte	0x04, 0x0a
        /*005e*/ 	.short	(.L_4737 - .L_4736)
	.align		4
.L_4736:
        /*0060*/ 	.word	index@(.nv.constant0._ZN2at6native18elementwise_kernelILi128ELi2EZNS0_22gpu_kernel_impl_nocastINS0_13BinaryFunctorIlllZZZNS0_16fmod_kernel_cudaERNS_18TensorIteratorBaseEENKUlvE_clEvENKUlvE2_clEvEUlllE_EEEEvS5_RKT_EUliE_EEviT1_)
        /*0064*/ 	.short	0x0210
        /*0066*/ 	.short	0x0290


	//----- nvinfo : EIATTR_SW_WAR
	.align		4
.L_4737:
        /*0068*/ 	.byte	0x04, 0x36
        /*006a*/ 	.short	(.L_4739 - .L_4738)
.L_4738:
        /*006c*/ 	.word	0x00000008
.L_4739:


//--------------------- .nv.info._ZN2at6native27unrolled_elementwise_kernelINS0_13BinaryFunctorIlllZZZNS0_16fmod_kernel_cudaERNS_18TensorIteratorBaseEENKUlvE_clEvENKUlvE2_clEvEUlllE_EESt5arrayIPcLm3EELi4E23TrivialOffsetCalculatorILi2EjESC_ILi1EjENS0_6memory15LoadWithoutCastENSF_16StoreWithoutCastEEEviT_T0_T2_T3_T4_T5_ --------------------------
	.section	.nv.info._ZN2at6native27unrolled_elementwise_kernelINS0_13BinaryFunctorIlllZZZNS0_16fmod_kernel_cudaERNS_18TensorIteratorBaseEENKUlvE_clEvENKUlvE2_clEvEUlllE_EESt5arrayIPcLm3EELi4E23TrivialOffsetCalculatorILi2EjESC_ILi1EjENS0_6memory15LoadWithoutCastENSF_16StoreWithoutCastEEEviT_T0_T2_T3_T4_T5_,"",@"SHT_CUDA_INFO"
	.sectionflags	@""
	.align	4


	//----- nvinfo : EIATTR_CUDA_API_VERSION
	.align		4
        /*0000*/ 	.byte	0x04, 0x37
        /*0002*/ 	.short	(.L_4741 - .L_4740)
.L_4740:
        /*0004*/ 	.word	0x00000082


	//----- nvinfo : EIATTR_KPARAM_INFO
	.align		4
.L_4741:
        /*0008*/ 	.byte	0x04, 0x17
        /*000a*/ 	.short	(.L_4743 - .L_4742)
.L_4742:
        /*000c*/ 	.word	0x00000000
        /*0010*/ 	.short	0x0006
        /*0012*/ 	.short	0x0023
        /*0014*/ 	.byte	0x00, 0xf0, 0x05, 0x00


	//----- nvinfo : EIATTR_KPARAM_INFO
	.align		4
.L_4743:
        /*0018*/ 	.byte	0x04, 0x17
        /*001a*/ 	.short	(.L_4745 - .L_4744)
.L_4744:
        /*001c*/ 	.word	0x00000000
        /*0020*/ 	.short	0x0005
        /*0022*/ 	.short	0x0022
        /*0024*/ 	.byte	0x00, 0xf0, 0x05, 0x00


	//----- nvinfo : EIATTR_KPARAM_INFO
	.align		4
.L_4745:
        /*0028*/ 	.byte	0x04, 0x17
        /*002a*/ 	.short	(.L_4747 - .L_4746)
.L_4746:
        /*002c*/ 	.word	0x00000000
        /*0030*/ 	.short	0x0004
        /*0032*/ 	.short	0x0021
        /*0034*/ 	.byte	0x00, 0xf0, 0x05, 0x00


	//----- nvinfo : EIATTR_KPARAM_INFO
	.align		4
.L_4747:
        /*0038*/ 	.byte	0x04, 0x17
        /*003a*/ 	.short	(.L_4749 - .L_4748)
.L_4748:
        /*003c*/ 	.word	0x00000000
        /*0040*/ 	.short	0x0003
        /*0042*/ 	.short	0x0020
        /*0044*/ 	.byte	0x00, 0xf0, 0x05, 0x00


	//----- nvinfo : EIATTR_KPARAM_INFO
	.align		4
.L_4749:
        /*0048*/ 	.byte	0x04, 0x17
        /*004a*/ 	.short	(.L_4751 - .L_4750)
.L_4750:
        /*004c*/ 	.word	0x00000000
        /*0050*/ 	.short	0x0002
        /*0052*/ 	.short	0x0008
        /*0054*/ 	.byte	0x00, 0xf0, 0x61, 0x00


	//----- nvinfo : EIATTR_KPARAM_INFO
	.align		4
.L_4751:
        /*0058*/ 	.byte	0x04, 0x17
        /*005a*/ 	.short	(.L_4753 - .L_4752)
.L_4752:
        /*005c*/ 	.word	0x00000000
        /*0060*/ 	.short	0x0001
        /*0062*/ 	.short	0x0004
        /*0064*/ 	.byte	0x00, 0xf0, 0x05, 0x00


	//----- nvinfo : EIATTR_KPARAM_INFO
	.align		4
.L_4753:
        /*0068*/ 	.byte	0x04, 0x17
        /*006a*/ 	.short	(.L_4755 - .L_4754)
.L_4754:
        /*006c*/ 	.word	0x00000000
        /*0070*/ 	.short	0x0000
        /*0072*/ 	.short	0x0000
        /*0074*/ 	.byte	0x00, 0xf0, 0x11, 0x00


	//----- nvinfo : EIATTR_SPARSE_MMA_MASK
	.align		4
.L_4755:
        /*0078*/ 	.byte	0x03, 0x50
        /*007a*/ 	.short	0x0000


	//----- nvinfo : EIATTR_MAXREG_COUNT
	.align		4
        /*007c*/ 	.byte	0x03, 0x1b
        /*007e*/ 	.short	0x00ff


	//----- nvinfo : EIATTR_MERCURY_ISA_VERSION
	.align		4
        /*0080*/ 	.byte	0x03, 0x5f
        /*0082*/ 	.short	0x0101


	//----- nvinfo : EIATTR_EXIT_INSTR_OFFSETS
	.align		4
        /*0084*/ 	.byte	0x04, 0x1c
        /*0086*/ 	.short	(.L_4757 - .L_4756)


	//   ....[0]....
.L_4756:
        /*0088*/ 	.word	0x00000cf0


	//   ....[1]....
        /*008c*/ 	.word	0x00000d40


	//----- nvinfo : EIATTR_MAX_THREADS
	.align		4
.L_4757:
        /*0090*/ 	.byte	0x04, 0x05
        /*0092*/ 	.short	(.L_4759 - .L_4758)
.L_4758:
        /*0094*/ 	.word	0x00000080
        /*0098*/ 	.word	0x00000001
        /*009c*/ 	.word	0x00000001


	//----- nvinfo : EIATTR_CRS_STACK_SIZE
	.align		4
.L_4759:
        /*00a0*/ 	.byte	0x04, 0x1e
        /*00a2*/ 	.short	(.L_4761 - .L_4760)
.L_4760:
        /*00a4*/ 	.word	0x00000000


	//----- nvinfo : EIATTR_CBANK_PARAM_SIZE
	.align		4
.L_4761:
        /*00a8*/ 	.byte	0x03, 0x19
        /*00aa*/ 	.short	0x0024


	//----- nvinfo : EIATTR_PARAM_CBANK
	.align		4
        /*00ac*/ 	.byte	0x04, 0x0a
        /*00ae*/ 	.short	(.L_4763 - .L_4762)
	.align		4
.L_4762:
        /*00b0*/ 	.word	index@(.nv.constant0._ZN2at6native27unrolled_elementwise_kernelINS0_13BinaryFunctorIlllZZZNS0_16fmod_kernel_cudaERNS_18TensorIteratorBaseEENKUlvE_clEvENKUlvE2_clEvEUlllE_EESt5arrayIPcLm3EELi4E23TrivialOffsetCalculatorILi2EjESC_ILi1EjENS0_6memory15LoadWithoutCastENSF_16StoreWithoutCastEEEviT_T0_T2_T3_T4_T5_)
        /*00b4*/ 	.short	0x0210
        /*00b6*/ 	.short	0x0024


	//----- nvinfo : EIATTR_SW_WAR
	.align		4
.L_4763:
        /*00b8*/ 	.byte	0x04, 0x36
        /*00ba*/ 	.short	(.L_4765 - .L_4764)
.L_4764:
        /*00bc*/ 	.word	0x00000008
.L_4765:


//--------------------- .nv.info._ZN2at6native29vectorized_elementwise_kernelILi2ENS0_13BinaryFunctorIlllZZZNS0_16fmod_kernel_cudaERNS_18TensorIteratorBaseEENKUlvE_clEvENKUlvE2_clEvEUlllE_EESt5arrayIPcLm3EEEEviT0_T1_ --------------------------
	.section	.nv.info._ZN2at6native29vectorized_elementwise_kernelILi2ENS0_13BinaryFunctorIlllZZZNS0_16fmod_kernel_cudaERNS_18TensorIteratorBaseEENKUlvE_clEvENKUlvE2_clEvEUlllE_EESt5arrayIPcLm3EEEEviT0_T1_,"",@"SHT_CUDA_INFO"
	.sectionflags	@""
	.align	4


	//----- nvinfo : EIATTR_CUDA_API_VERSION
	.align		4
        /*0000*/ 	.byte	0x04, 0x37
        /*0002*/ 	.short	(.L_4767 - .L_4766)
.L_4766:
        /*0004*/ 	.word	0x00000082


	//----- nvinfo : EIATTR_KPARAM_INFO
	.align		4
.L_4767:
        /*0008*/ 	.byte	0x04, 0x17
        /*000a*/ 	.short	(.L_4769 - .L_4768)
.L_4768:
        /*000c*/ 	.word	0x00000000
        /*0010*/ 	.short	0x0002
        /*0012*/ 	.short	0x0008
        /*0014*/ 	.byte	0x00, 0xf0, 0x61, 0x00


	//----- nvinfo : EIATTR_KPARAM_INFO
	.align		4
.L_4769:
        /*0018*/ 	.byte	0x04, 0x17
        /*001a*/ 	.short	(.L_4771 - .L_4770)
.L_4770:
        /*001c*/ 	.word	0x00000000
        /*0020*/ 	.short	0x0001
        /*0022*/ 	.short	0x0004
        /*0024*/ 	.byte	0x00, 0xf0, 0x05, 0x00


	//----- nvinfo : EIATTR_KPARAM_INFO
	.align		4
.L_4771:
        /*0028*/ 	.byte	0x04, 0x17
        /*002a*/ 	.short	(.L_4773 - .L_4772)
.L_4772:
        /*002c*/ 	.word	0x00000000
        /*0030*/ 	.short	0x0000
        /*0032*/ 	.short	0x0000
        /*0034*/ 	.byte	0x00, 0xf0, 0x11, 0x00


	//----- nvinfo : EIATTR_SPARSE_MMA_MASK
	.align		4
.L_4773:
        /*0038*/ 	.byte	0x03, 0x50
        /*003a*/ 	.short	0x0000


	//----- nvinfo : EIATTR_MAXREG_COUNT
	.align		4
        /*003c*/ 	.byte	0x03, 0x1b
        /*003e*/ 	.short	0x00ff


	//----- nvinfo : EIATTR_MERCURY_ISA_VERSION
	.align		4
        /*0040*/ 	.byte	0x03, 0x5f
        /*0042*/ 	.short	0x0101


	//----- nvinfo : EIATTR_EXIT_INSTR_OFFSETS
	.align		4
        /*0044*/ 	.byte	0x04, 0x1c
        /*0046*/ 	.short	(.L_4775 - .L_4774)


	//   ....[0]....
.L_4774:
        /*0048*/ 	.word	0x000011e0


	//   ....[1]....
        /*004c*/ 	.word	0x00002c50


	//   ....[2]....
        /*0050*/ 	.word	0x00002ca0


	//----- nvinfo : EIATTR_MAX_THREADS
	.align		4
.L_4775:
        /*0054*/ 	.byte	0x04, 0x05
        /*0056*/ 	.short	(.L_4777 - .L_4776)
.L_4776:
        /*0058*/ 	.word	0x00000080
        /*005c*/ 	.word	0x00000001
        /*0060*/ 	.word	0x00000001


	//----- nvinfo : EIATTR_CRS_STACK_SIZE
	.align		4
.L_4777:
        /*0064*/ 	.byte	0x04, 0x1e
        /*0066*/ 	.short	(.L_4779 - .L_4778)
.L_4778:
        /*0068*/ 	.word	0x00000000


	//----- nvinfo : EIATTR_CBANK_PARAM_SIZE
	.align		4
.L_4779:
        /*006c*/ 	.byte	0x03, 0x19
        /*006e*/ 	.short	0x0020


	//----- nvinfo : EIATTR_PARAM_CBANK
	.align		4
        /*0070*/ 	.byte	0x04, 0x0a
        /*0072*/ 	.short	(.L_4781 - .L_4780)
	.align		4
.L_4780:
        /*0074*/ 	.word	index@(.nv.constant0._ZN2at6native29vectorized_elementwise_kernelILi2ENS0_13BinaryFunctorIlllZZZNS0_16fmod_kernel_cudaERNS_18TensorIteratorBaseEENKUlvE_clEvENKUlvE2_clEvEUlllE_EESt5arrayIPcLm3EEEEviT0_T1_)
        /*0078*/ 	.short	0x0210
        /*007a*/ 	.short	0x0020


	//----- nvinfo : EIATTR_SW_WAR
	.align		4
.L_4781:
        /*007c*/ 	.byte	0x04, 0x36
        /*007e*/ 	.short	(.L_4783 - .L_4782)
.L_4782:
        /*0080*/ 	.word	0x00000008
.L_4783:


//--------------------- .nv.info._ZN2at6native29vectorized_elementwise_kernelILi4ENS0_13BinaryFunctorIlllZZZNS0_16fmod_kernel_cudaERNS_18TensorIteratorBaseEENKUlvE_clEvENKUlvE2_clEvEUlllE_EESt5arrayIPcLm3EEEEviT0_T1_ --------------------------
	.section	.nv.info._ZN2at6native29vectorized_elementwise_kernelILi4ENS0_13BinaryFunctorIlllZZZNS0_16fmod_kernel_cudaERNS_18TensorIteratorBaseEENKUlvE_clEvENKUlvE2_clEvEUlllE_EESt5arrayIPcLm3EEEEviT0_T1_,"",@"SHT_CUDA_INFO"
	.sectionflags	@""
	.align	4


	//----- nvinfo : EIATTR_CUDA_API_VERSION
	.align		4
        /*0000*/ 	.byte	0x04, 0x37
        /*0002*/ 	.short	(.L_4785 - .L_4784)
.L_4784:
        /*0004*/ 	.word	0x00000082


	//----- nvinfo : EIATTR_KPARAM_INFO
	.align		4
.L_4785:
        /*0008*/ 	.byte	0x04, 0x17
        /*000a*/ 	.short	(.L_4787 - .L_4786)
.L_4786:
        /*000c*/ 	.word	0x00000000
        /*0010*/ 	.short	0x0002
        /*0012*/ 	.short	0x0008
        /*0014*/ 	.byte	0x00, 0xf0, 0x61, 0x00


	//----- nvinfo : EIATTR_KPARAM_INFO
	.align		4
.L_4787:
        /*0018*/ 	.byte	0x04, 0x17
        /*001a*/ 	.short	(.L_4789 - .L_4788)
.L_4788:
        /*001c*/ 	.word	0x00000000
        /*0020*/ 	.short	0x0001
        /*0022*/ 	.short	0x0004
        /*0024*/ 	.byte	0x00, 0xf0, 0x05, 0x00


	//----- nvinfo : EIATTR_KPARAM_INFO
	.align		4
.L_4789:
        /*0028*/ 	.byte	0x04, 0x17
        /*002a*/ 	.short	(.L_4791 - .L_4790)
.L_4790:
        /*002c*/ 	.word	0x00000000
        /*0030*/ 	.short	0x0000
        /*0032*/ 	.short	0x0000
        /*0034*/ 	.byte	0x00, 0xf0, 0x11, 0x00


	//----- nvinfo : EIATTR_SPARSE_MMA_MASK
	.align		4
.L_4791:
        /*0038*/ 	.byte	0x03, 0x50
        /*003a*/ 	.short	0x0000


	//----- nvinfo : EIATTR_MAXREG_COUNT
	.align		4
        /*003c*/ 	.byte	0x03, 0x1b
        /*003e*/ 	.short	0x00ff


	//----- nvinfo : EIATTR_MERCURY_ISA_VERSION
	.align		4
        /*0040*/ 	.byte	0x03, 0x5f
        /*0042*/ 	.short	0x0101


	//----- nvinfo : EIATTR_EXIT_INSTR_OFFSETS
	.align		4
        /*0044*/ 	.byte	0x04, 0x1c
        /*0046*/ 	.short	(.L_4793 - .L_4792)


	//   ....[0]....
.L_4792:
        /*0048*/ 	.word	0x000011e0


	//   ....[1]....
        /*004c*/ 	.word	0x00002c50


	//   ....[2]....
        /*0050*/ 	.word	0x00002ca0


	//----- nvinfo : EIATTR_MAX_THREADS
	.align		4
.L_4793:
        /*0054*/ 	.byte	0x04, 0x05
        /*0056*/ 	.short	(.L_4795 - .L_4794)
.L_4794:
        /*0058*/ 	.word	0x00000080
        /*005c*/ 	.word	0x00000001
        /*0060*/ 	.word	0x00000001


	//----- nvinfo : EIATTR_CRS_STACK_SIZE
	.align		4
.L_4795:
        /*0064*/ 	.byte	0x04, 0x1e
        /*0066*/ 	.short	(.L_4797 - .L_4796)
.L_4796:
        /*0068*/ 	.word	0x00000000


	//----- nvinfo : EIATTR_CBANK_PARAM_SIZE
	.align		4
.L_4797:
        /*006c*/ 	.byte	0x03, 0x19
        /*006e*/ 	.short	0x0020


	//----- nvinfo : EIATTR_PARAM_CBANK
	.align		4
        /*0070*/ 	.byte	0x04, 0x0a
        /*0072*/ 	.short	(.L_4799 - .L_4798)
	.align		4
.L_4798:
        /*0074*/ 	.word	index@(.nv.constant0._ZN2at6native29vectorized_elementwise_kernelILi4ENS0_13BinaryFunctorIlllZZZNS0_16fmod_kernel_cudaERNS_18TensorIteratorBaseEENKUlvE_clEvENKUlvE2_clEvEUlllE_EESt5arrayIPcLm3EEEEviT0_T1_)
        /*0078*/ 	.short	0x0210
        /*007a*/ 	.short	0x0020


	//----- nvinfo : EIATTR_SW_WAR
	.align		4
.L_4799:
        /*007c*/ 	.byte	0x04, 0x36
        /*007e*/ 	.short	(.L_4801 - .L_4800)
.L_4800:
        /*0080*/ 	.word	0x00000008
.L_4801:


//--------------------- .nv.info._ZN2at6native29vectorized_elementwise_kernelILi8ENS0_13BinaryFunctorIlllZZZNS0_16fmod_kernel_cudaERNS_18TensorIteratorBaseEENKUlvE_clEvENKUlvE2_clEvEUlllE_EESt5arrayIPcLm3EEEEviT0_T1_ --------------------------
	.section	.nv.info._ZN2at6native29vectorized_elementwise_kernelILi8ENS0_13BinaryFunctorIlllZZZNS0_16fmod_kernel_cudaERNS_18TensorIteratorBaseEENKUlvE_clEvENKUlvE2_clEvEUlllE_EESt5arrayIPcLm3EEEEviT0_T1_,"",@"SHT_CUDA_INFO"
	.sectionflags	@""
	.align	4


	//----- nvinfo : EIATTR_CUDA_API_VERSION
	.align		4
        /*0000*/ 	.byte	0x04, 0x37
        /*0002*/ 	.short	(.L_4803 - .L_4802)
.L_4802:
        /*0004*/ 	.word	0x00000082


	//----- nvinfo : EIATTR_KPARAM_INFO
	.align		4
.L_4803:
        /*0008*/ 	.byte	0x04, 0x17
        /*000a*/ 	.short	(.L_4805 - .L_4804)
.L_4804:
        /*000c*/ 	.word	0x00000000
        /*0010*/ 	.short	0x0002
        /*0012*/ 	.short	0x0008
        /*0014*/ 	.byte	0x00, 0xf0, 0x61, 0x00


	//----- nvinfo : EIATTR_KPARAM_INFO
	.align		4
.L_4805:
        /*0018*/ 	.byte	0x04, 0x17
        /*001a*/ 	.short	(.L_4807 - .L_4806)
.L_4806:
        /*001c*/ 	.word	0x00000000
        /*0020*/ 	.short	0x0001
        /*0022*/ 	.short	0x0004
        /*0024*/ 	.byte	0x00, 0xf0, 0x05, 0x00


	//----- nvinfo : EIATTR_KPARAM_INFO
	.align		4
.L_4807:
        /*0028*/ 	.byte	0x04, 0x17
        /*002a*/ 	.short	(.L_4809 - .L_4808)
.L_4808:
        /*002c*/ 	.word	0x00000000
        /*0030*/ 	.short	0x0000
        /*0032*/ 	.short	0x0000
        /*0034*/ 	.byte	0x00, 0xf0, 0x11, 0x00


	//----- nvinfo : EIATTR_SPARSE_MMA_MASK
	.align		4
.L_4809:
        /*0038*/ 	.byte	0x03, 0x50
        /*003a*/ 	.short	0x0000


	//----- nvinfo : EIATTR_MAXREG_COUNT
	.align		4
        /*003c*/ 	.byte	0x03, 0x1b
        /*003e*/ 	.short	0x00ff


	//----- nvinfo : EIATTR_MERCURY_ISA_VERSION
	.align		4
        /*0040*/ 	.byte	0x03, 0x5f
        /*0042*/ 	.short	0x0101


	//----- nvinfo : EIATTR_EXIT_INSTR_OFFSETS
	.align		4
        /*0044*/ 	.byte	0x04, 0x1c
        /*0046*/ 	.short	(.L_4811 - .L_4810)


	//   ....[0]....
.L_4810:
        /*0048*/ 	.word	0x000011e0


	//   ....[1]....
        /*004c*/ 	.word	0x00002c50


	//   ....[2]....
        /*0050*/ 	.word	0x00002ca0


	//----- nvinfo : EIATTR_MAX_THREADS
	.align		4
.L_4811:
        /*0054*/ 	.byte	0x04, 0x05
        /*0056*/ 	.short	(.L_4813 - .L_4812)
.L_4812:
        /*0058*/ 	.word	0x00000080
        /*005c*/ 	.word	0x00000001
        /*0060*/ 	.word	0x00000001


	//----- nvinfo : EIATTR_CRS_STACK_SIZE
	.align		4
.L_4813:
        /*0064*/ 	.byte	0x04, 0x1e
        /*0066*/ 	.short	(.L_4815 - .L_4814)
.L_4814:
        /*0068*/ 	.word	0x00000000


	//----- nvinfo : EIATTR_CBANK_PARAM_SIZE
	.align		4
.L_4815:
        /*006c*/ 	.byte	0x03, 0x19
        /*006e*/ 	.short	0x0020


	//----- nvinfo : EIATTR_PARAM_CBANK
	.align		4
        /*0070*/ 	.byte	0x04, 0x0a
        /*0072*/ 	.short	(.L_4817 - .L_4816)
	.align		4
.L_4816:
        /*0074*/ 	.word	index@(.nv.constant0._ZN2at6native29vectorized_elementwise_kernelILi8ENS0_13BinaryFunctorIlllZZZNS0_16fmod_kernel_cudaERNS_18TensorIteratorBaseEENKUlvE_clEvENKUlvE2_clEvEUlllE_EESt5arrayIPcLm3EEEEviT0_T1_)
        /*0078*/ 	.short	0x0210
        /*007a*/ 	.short	0x0020


	//----- nvinfo : EIATTR_SW_WAR
	.align		4
.L_4817:
        /*007c*/ 	.byte	0x04, 0x36
        /*007e*/ 	.short	(.L_4819 - .L_4818)
.L_4818:
        /*0080*/ 	.word	0x00000008
.L_4819:


//--------------------- .nv.info._ZN2at6native18elementwise_kernelILi128ELi4EZNS0_15gpu_kernel_implINS0_13BUnaryFunctorIlllZZZNS0_16fmod_kernel_cudaERNS_18TensorIteratorBaseEENKUlvE_clEvENKUlvE2_clEvEUlllE_EEEEvS5_RKT_EUliE_EEviT1_ --------------------------
	.section	.nv.info._ZN2at6native18elementwise_kernelILi128ELi4EZNS0_15gpu_kernel_implINS0_13BUnaryFunctorIlllZZZNS0_16fmod_kernel_cudaERNS_18TensorIteratorBaseEENKUlvE_clEvENKUlvE2_clEvEUlllE_EEEEvS5_RKT_EUliE_EEviT1_,"",@"SHT_CUDA_INFO"
	.sectionflags	@""
	.align	4


	//----- nvinfo : EIATTR_CUDA_API_VERSION
	.align		4
        /*0000*/ 	.byte	0x04, 0x37
        /*0002*/ 	.short	(.L_4821 - .L_4820)
.L_4820:
        /*0004*/ 	.word	0x00000082


	//----- nvinfo : EIATTR_KPARAM_INFO
	.align		4
.L_4821:
        /*0008*/ 	.byte	0x04, 0x17
        /*000a*/ 	.short	(.L_4823 - .L_4822)
.L_4822:
        /*000c*/ 	.word	0x00000000
        /*0010*/ 	.short	0x0001
        /*0012*/ 	.short	0x0008
        /*0014*/ 	.byte	0x00, 0xf0, 0xa1, 0x08


	//----- nvinfo : EIATTR_KPARAM_INFO
	.align		4
.L_4823:
        /*0018*/ 	.byte	0x04, 0x17
        /*001a*/ 	.short	(.L_4825 - .L_4824)
.L_4824:
        /*001c*/ 	.word	0x00000000
        /*0020*/ 	.short	0x0000
        /*0022*/ 	.short	0x0000
        /*0024*/ 	.byte	0x00, 0xf0, 0x11, 0x00


	//----- nvinfo : EIATTR_SPARSE_MMA_MASK
	.align		4
.L_4825:
        /*0028*/ 	.byte	0x03, 0x50
        /*002a*/ 	.short	0x0000


	//----- nvinfo : EIATTR_MAXREG_COUNT
	.align		4
        /*002c*/ 	.byte	0x03, 0x1b
        /*002e*/ 	.short	0x0080


	//----- nvinfo : EIATTR_EXTERNS
	.align		4
        /*0030*/ 	.byte	0x04, 0x0f
        /*0032*/ 	.short	(.L_4827 - .L_4826)


	//   ....[0]....
	.align		4
.L_4826:
        /*0034*/ 	.word	index@(__assertfail)


	//----- nvinfo : EIATTR_MERCURY_ISA_VERSION
	.align		4
.L_4827:
        /*0038*/ 	.byte	0x03, 0x5f
        /*003a*/ 	.short	0x0101


	//----- nvinfo : EIATTR_SYSCALL_OFFSETS
	.align		4
        /*003c*/ 	.byte	0x04, 0x46
        /*003e*/ 	.short	(.L_4829 - .L_4828)


	//   ....[0]....
.L_4828:
        /*0040*/ 	.word	0x000021d0


	//   ....[1]....
        /*0044*/ 	.word	0x00003210


	//   ....[2]....
        /*0048*/ 	.word	0x000053f0


	//   ....[3]....
        /*004c*/ 	.word	0x00006430


	//   ....[4]....
        /*0050*/ 	.word	0x00008600


	//   ....[5]....
        /*0054*/ 	.word	0x00009640


	//   ....[6]....
        /*0058*/ 	.word	0x0000b800


	//   ....[7]....
        /*005c*/ 	.word	0x0000c840


	//----- nvinfo : EIATTR_EXIT_INSTR_OFFSETS
	.align		4
.L_4829:
        /*0060*/ 	.byte	0x04, 0x1c
        /*0062*/ 	.short	(.L_4831 - .L_4830)


	//   ....[0]....
.L_4830:
        /*0064*/ 	.word	0x000096d0


	//   ....[1]....
        /*0068*/ 	.word	0x0000bb20


	//   ....[2]....
        /*006c*/ 	.word	0x0000bb40


	//   ....[3]....
        /*0070*/ 	.word	0x0000bbc0


	//   ....[4]....
        /*0074*/ 	.word	0x0000bbe0


	//   ....[5]....
        /*0078*/ 	.word	0x0000bc00


	//   ....[6]....
        /*007c*/ 	.word	0x0000bc90


	//   ....[7]....
        /*0080*/ 	.word	0x0000bcd0


	//   ....[8]....
        /*0084*/ 	.word	0x0000bd70


	//   ....[9]....
        /*0088*/ 	.word	0x0000bdc0


	//   ....[10]....
        /*008c*/ 	.word	0x0000bdf0


	//   ....[11]....
        /*0090*/ 	.word	0x0000bec0


	//   ....[12]....
        /*0094*/ 	.word	0x0000bf00


	//   ....[13]....
        /*0098*/ 	.word	0x0000c090


	//   ....[14]....
        /*009c*/ 	.word	0x0000c1f0


	//   ....[15]....
        /*00a0*/ 	.word	0x0000c230


	//   ....[16]....
        /*00a4*/ 	.word	0x0000c2d0


	//   ....[17]....
        /*00a8*/ 	.word	0x0000c450


	//   ....[18]....
        /*00ac*/ 	.word	0x0000c5d0


	//   ....[19]....
        /*00b0*/ 	.word	0x0000c740


	//   ....[20]....
        /*00b4*/ 	.word	0x0000c850


	//   ....[21]....
        /*00b8*/ 	.word	0x0000c870


	//   ....[22]....
        /*00bc*/ 	.word	0x0000c890


	//----- nvinfo : EIATTR_MAX_THREADS
	.align		4
.L_4831:
        /*00c0*/ 	.byte	0x04, 0x05
        /*00c2*/ 	.short	(.L_4833 - .L_4832)
.L_4832:
        /*00c4*/ 	.word	0x00000080
        /*00c8*/ 	.word	0x00000001
        /*00cc*/ 	.word	0x00000001


	//----- nvinfo : EIATTR_CRS_STACK_SIZE
	.align		4
.L_4833:
        /*00d0*/ 	.byte	0x04, 0x1e
        /*00d2*/ 	.short	(.L_4835 - .L_4834)
.L_4834:
        /*00d4*/ 	.word	0x00000000


	//----- nvinfo : EIATTR_CBANK_PARAM_SIZE
	.align		4
.L_4835:
        /*00d8*/ 	.byte	0x03, 0x19
        /*00da*/ 	.short	0x0230


	//----- nvinfo : EIATTR_PARAM_CBANK
	.align		4
        /*00dc*/ 	.byte	0x04, 0x0a
        /*00de*/ 	.short	(.L_4837 - .L_4836)
	.align		4
.L_4836:
        /*00e0*/ 	.word	index@(.nv.constant0._ZN2at6native18elementwise_kernelILi128ELi4EZNS0_15gpu_kernel_implINS0_13BUnaryFunctorIlllZZZNS0_16fmod_kernel_cudaERNS_18TensorIteratorBaseEENKUlvE_clEvENKUlvE2_clEvEUlllE_EEEEvS5_RKT_EUliE_EEviT1_)
        /*00e4*/ 	.short	0x0210
        /*00e6*/ 	.short	0x0230


	//----- nvinfo : EIATTR_SW_WAR
	.align		4
.L_4837:
        /*00e8*/ 	.byte	0x04, 0x36
        /*00ea*/ 	.short	(.L_4839 - .L_4838)
.L_4838:
        /*00ec*/ 	.word	0x00000008
.L_4839:


//--------------------- .nv.info._ZN2at6native27unrolled_elementwise_kernelINS0_13BUnaryFunctorIlllZZZNS0_16fmod_kernel_cudaERNS_18TensorIteratorBaseEENKUlvE_clEvENKUlvE2_clEvEUlllE_EESt5arrayIPcLm2EELi4E23TrivialOffsetCalculatorILi1EjESD_NS0_6memory12LoadWithCastILi1EEENSE_13StoreWithCastILi1EEEEEviT_T0_T2_T3_T4_T5_ --------------------------
	.section	.nv.info._ZN2at6native27unrolled_elementwise_kernelINS0_13BUnaryFunctorIlllZZZNS0_16fmod_kernel_cudaERNS_18TensorIteratorBaseEENKUlvE_clEvENKUlvE2_clEvEUlllE_EESt5arrayIPcLm2EELi4E23TrivialOffsetCalculatorILi1EjESD_NS0_6memory12LoadWithCastILi1EEENSE_13StoreWithCastILi1EEEEEviT_T0_T2_T3_T4_T5_,"",@"SHT_CUDA_INFO"
	.sectionflags	@""
	.align	4


	//----- nvinfo : EIATTR_CUDA_API_VERSION
	.align		4
        /*0000*/ 	.byte	0x04, 0x37
        /*0002*/ 	.short	(.L_4841 - .L_4840)
.L_4840:
        /*0004*/ 	.word	0x00000082


	//----- nvinfo : EIATTR_KPARAM_INFO
	.align		4
.L_4841:
        /*0008*/ 	.byte	0x04, 0x17
        /*000a*/ 	.short	(.L_4843 - .L_4842)
.L_4842:
        /*000c*/ 	.word	0x00000000
        /*0010*/ 	.short	0x0006
        /*0012*/ 	.short	0x0034
        /*0014*/ 	.byte	0x00, 0xf0, 0x21, 0x00


	//----- nvinfo : EIATTR_KPARAM_INFO
	.align		4
.L_4843:
        /*0018*/ 	.byte	0x04, 0x17
        /*001a*/ 	.short	(.L_4845 - .L_4844)
.L_4844:
        /*001c*/ 	.word	0x00000000
        /*0020*/ 	.short	0x0005
        /*0022*/ 	.short	0x002c
        /*0024*/ 	.byte	0x00, 0xf0, 0x21, 0x00


	//----- nvinfo : EIATTR_KPARAM_INFO
	.align		4
.L_4845:
        /*0028*/ 	.byte	0x04, 0x17
        /*002a*/ 	.short	(.L_4847 - .L_4846)
.L_4846:
        /*002c*/ 	.word	0x00000000
        /*0030*/ 	.short	0x0004
        /*0032*/ 	.short	0x0029
        /*0034*/ 	.byte	0x00, 0xf0, 0x05, 0x00


	//----- nvinfo : EIATTR_KPARAM_INFO
	.align		4
.L_4847:
        /*0038*/ 	.byte	0x04, 0x17
        /*003a*/ 	.short	(.L_4849 - .L_4848)
.L_4848:
        /*003c*/ 	.word	0x00000000
        /*0040*/ 	.short	0x0003
        /*0042*/ 	.short	0x0028
        /*0044*/ 	.byte	0x00, 0xf0, 0x05, 0x00


	//----- nvinfo : EIATTR_KPARAM_INFO
	.align		4
.L_4849:
        /*0048*/ 	.byte	0x04, 0x17
        /*004a*/ 	.short	(.L_4851 - .L_4850)
.L_4850:
        /*004c*/ 	.word	0x00000000
        /*0050*/ 	.short	0x0002
        /*0052*/ 	.short	0x0018
        /*0054*/ 	.byte	0x00, 0xf0, 0x41, 0x00


	//----- nvinfo : EIATTR_KPARAM_INFO
	.align		4
.L_4851:
        /*0058*/ 	.byte	0x04, 0x17
        /*005a*/ 	.short	(.L_4853 - .L_4852)
.L_4852:
        /*005c*/ 	.word	0x00000000
        /*0060*/ 	.short	0x0001
        /*0062*/ 	.short	0x0008
        /*0064*/ 	.byte	0x00, 0xf0, 0x41, 0x00


	//----- nvinfo : EIATTR_KPARAM_INFO
	.align		4
.L_4853:
        /*0068*/ 	.byte	0x04, 0x17
        /*006a*/ 	.short	(.L_4855 - .L_4854)
.L_4854:
        /*006c*/ 	.word	0x00000000
        /*0070*/ 	.short	0x0000
        /*0072*/ 	.short	0x0000
        /*0074*/ 	.byte	0x00, 0xf0, 0x11, 0x00


	//----- nvinfo : EIATTR_SPARSE_MMA_MASK
	.align		4
.L_4855:
        /*0078*/ 	.byte	0x03, 0x50
        /*007a*/ 	.short	0x0000


	//----- nvinfo : EIATTR_MAXREG_COUNT
	.align		4
        /*007c*/ 	.byte	0x03, 0x1b
        /*007e*/ 	.short	0x00ff


	//----- nvinfo : EIATTR_EXTERNS
	.align		4
        /*0080*/ 	.byte	0x04, 0x0f
        /*0082*/ 	.short	(.L_4857 - .L_4856)


	//   ....[0]....
	.align		4
.L_4856:
        /*0084*/ 	.word	index@(__assertfail)


	//----- nvinfo : EIATTR_MERCURY_ISA_VERSION
	.align		4
.L_4857:
        /*0088*/ 	.byte	0x03, 0x5f
        /*008a*/ 	.short	0x0101


	//----- nvinfo : EIATTR_SYSCALL_OFFSETS
	.align		4
        /*008c*/ 	.byte	0x04, 0x46
        /*008e*/ 	.short	(.L_4859 - .L_4858)


	//   ....[0]....
.L_4858:
        /*0090*/ 	.word	0x00000ef0


	//   ....[1]....
        /*0094*/ 	.word	0x00001df0


	//   ....[2]....
        /*0098*/ 	.word	0x00002d00


	//   ....[3]....
        /*009c*/ 	.word	0x00003be0


	//   ....[4]....
        /*00a0*/ 	.word	0x000054d0


	//   ....[5]....
        /*00a4*/ 	.word	0x000063d0


	//   ....[6]....
        /*00a8*/ 	.word	0x00007270


	//   ....[7]....
        /*00ac*/ 	.word	0x00008130


	//----- nvinfo : EIATTR_EXIT_INSTR_OFFSETS
	.align		4
.L_4859:
        /*00b0*/ 	.byte	0x04, 0x1c
        /*00b2*/ 	.short	(.L_4861 - .L_4860)


	//   ....[0]....
.L_4860:
        /*00b4*/ 	.word	0x000072f0


	//   ....[1]....
        /*00b8*/ 	.word	0x00007420


	//   ....[2]....
        /*00bc*/ 	.word	0x00007440


	//   ....[3]....
        /*00c0*/ 	.word	0x000074c0


	//   ....[4]....
        /*00c4*/ 	.word	0x000074e0


	//   ....[5]....
        /*00c8*/ 	.word	0x00007500


	//   ....[6]....
        /*00cc*/ 	.word	0x00007590


	//   ....[7]....
        /*00d0*/ 	.word	0x000075d0


	//   ....[8]....
        /*00d4*/ 	.word	0x00007670


	//   ....[9]....
        /*00d8*/ 	.word	0x000076c0


	//   ....[10]....
        /*00dc*/ 	.word	0x000076f0


	//   ....[11]....
        /*00e0*/ 	.word	0x000077c0


	//   ....[12]....
        /*00e4*/ 	.word	0x00007800


	//   ....[13]....
        /*00e8*/ 	.word	0x00007990


	//   ....[14]....
        /*00ec*/ 	.word	0x00007af0


	//   ....[15]....
        /*00f0*/ 	.word	0x00007b30


	//   ....[16]....
        /*00f4*/ 	.word	0x00007bd0


	//   ....[17]....
        /*00f8*/ 	.word	0x00007d50


	//   ....[18]....
        /*00fc*/ 	.word	0x00007ed0


	//   ....[19]....
        /*0100*/ 	.word	0x00008030


	//   ....[20]....
        /*0104*/ 	.word	0x00008140


	//   ....[21]....
        /*0108*/ 	.word	0x00008160


	//   ....[22]....
        /*010c*/ 	.word	0x00008180


	//----- nvinfo : EIATTR_MAX_THREADS
	.align		4
.L_4861:
        /*0110*/ 	.byte	0x04, 0x05
        /*0112*/ 	.short	(.L_4863 - .L_4862)
.L_4862:
        /*0114*/ 	.word	0x00000080
        /*0118*/ 	.word	0x00000001
        /*011c*/ 	.word	0x00000001


	//----- nvinfo : EIATTR_CRS_STACK_SIZE
	.align		4
.L_4863:
        /*0120*/ 	.byte	0x04, 0x1e
        /*0122*/ 	.short	(.L_4865 - .L_4864)
.L_4864:
        /*0124*/ 	.word	0x00000000


	//----- nvinfo : EIATTR_CBANK_PARAM_SIZE
	.align		4
.L_4865:
        /*0128*/ 	.byte	0x03, 0x19
        /*012a*/ 	.short	0x003c


	//----- nvinfo : EIATTR_PARAM_CBANK
	.align		4
        /*012c*/ 	.byte	0x04, 0x0a
        /*012e*/ 	.short	(.L_4867 - .L_4866)
	.align		4
.L_4866:
        /*0130*/ 	.word	index@(.nv.constant0._ZN2at6native27unrolled_elementwise_kernelINS0_13BUnaryFunctorIlllZZZNS0_16fmod_kernel_cudaERNS_18TensorIteratorBaseEENKUlvE_clEvENKUlvE2_clEvEUlllE_EESt5arrayIPcLm2EELi4E23TrivialOffsetCalculatorILi1EjESD_NS0_6memory12LoadWithCastILi1EEENSE_13StoreWithCastILi1EEEEEviT_T0_T2_T3_T4_T5_)
        /*0134*/ 	.short	0x0210
        /*0136*/ 	.short	0x003c


	//----- nvinfo : EIATTR_SW_WAR
	.align		4
.L_4867:
        /*0138*/ 	.byte	0x04, 0x36
        /*013a*/ 	.short	(.L_4869 - .L_4868)
.L_4868:
        /*013c*/ 	.word	0x00000008
.L_4869:


//--------------------- .nv.info._ZN2at6native18elementwise_kernelILi128ELi2EZNS0_22gpu_kernel_impl_nocastINS0_13BUnaryFunctorIlllZZZNS0_16fmod_kernel_cudaERNS_18TensorIteratorBaseEENKUlvE_clEvENKUlvE2_clEvEUlllE_EEEEvS5_RKT_EUliE_EEviT1_ --------------------------
	.section	.nv.info._ZN2at6native18elementwise_kernelILi128ELi2EZNS0_22gpu_kernel_impl_nocastINS0_13BUnaryFunctorIlllZZZNS0_16fmod_kernel_cudaERNS_18TensorIteratorBaseEENKUlvE_clEvENKUlvE2_clEvEUlllE_EEEEvS5_RKT_EUliE_EEviT1_,"",@"SHT_CUDA_INFO"
	.sectionflags	@""
	.align	4


	//----- nvinfo : EIATTR_CUDA_API_VERSION
	.align		4
        /*0000*/ 	.byte	0x04, 0x37
        /*0002*/ 	.short	(.L_4871 - .L_4870)
.L_4870:
        /*0004*/ 	.word	0x00000082


	//----- nvinfo : EIATTR_KPARAM_INFO
	.align		4
.L_4871:
        /*0008*/ 	.byte	0x04, 0x17
        /*000a*/ 	.short	(.L_4873 - .L_4872)
.L_4872:
        /*000c*/ 	.word	0x00000000
        /*0010*/ 	.short	0x0001
        /*0012*/ 	.short	0x0008
        /*0014*/ 	.byte	0x00, 0xf0, 0x81, 0x08


	//----- nvinfo : EIATTR_KPARAM_INFO
	.align		4
.L_4873:
        /*0018*/ 	.byte	0x04, 0x17
        /*001a*/ 	.short	(.L_4875 - .L_4874)
.L_4874:
        /*001c*/ 	.word	0x00000000
        /*0020*/ 	.short	0x0000
        /*0022*/ 	.short	0x0000
        /*0024*/ 	.byte	0x00, 0xf0, 0x11, 0x00


	//----- nvinfo : EIATTR_SPARSE_MMA_MASK
	.align		4
.L_4875:
        /*0028*/ 	.byte	0x03, 0x50
        /*002a*/ 	.short	0x0000


	//----- nvinfo : EIATTR_MAXREG_COUNT
	.align		4
        /*002c*/ 	.byte	0x03, 0x1b
        /*002e*/ 	.short	0x0080


	//----- nvinfo : EIATTR_MERCURY_ISA_VERSION
	.align		4
        /*0030*/ 	.byte	0x03, 0x5f
        /*0032*/ 	.short	0x0101


	//----- nvinfo : EIATTR_EXIT_INSTR_OFFSETS
	.align		4
        /*0034*/ 	.byte	0x04, 0x1c
        /*0036*/ 	.short	(.L_4877 - .L_4876)


	//   ....[0]....
.L_4876:
        /*0038*/ 	.word	0x00001650


	//   ....[1]....
        /*003c*/ 	.word	0x00002bc0


	//----- nvinfo : EIATTR_MAX_THREADS
	.align		4
.L_4877:
        /*0040*/ 	.byte	0x04, 0x05
        /*0042*/ 	.short	(.L_4879 - .L_4878)
.L_4878:
        /*0044*/ 	.word	0x00000080
        /*0048*/ 	.word	0x00000001
        /*004c*/ 	.word	0x00000001


	//----- nvinfo : EIATTR_CRS_STACK_SIZE
	.align		4
.L_4879:
        /*0050*/ 	.byte	0x04, 0x1e
        /*0052*/ 	.short	(.L_4881 - .L_4880)
.L_4880:
        /*0054*/ 	.word	0x00000000


	//----- nvinfo : EIATTR_CBANK_PARAM_SIZE
	.align		4
.L_4881:
        /*0058*/ 	.byte	0x03, 0x19
        /*005a*/ 	.short	0x0228


	//----- nvinfo : EIATTR_PARAM_CBANK
	.align		4
        /*005c*/ 	.byte	0x04, 0x0a
        /*005e*/ 	.short	(.L_4883 - .L_4882)
	.align		4
.L_4882:
        /*0060*/ 	.word	index@(.nv.constant0._ZN2at6native18elementwise_kernelILi128ELi2EZNS0_22gpu_kernel_impl_nocastINS0_13BUnaryFunctorIlllZZZNS0_16fmod_kernel_cudaERNS_18TensorIteratorBaseEENKUlvE_clEvENKUlvE2_clEvEUlllE_EEEEvS5_RKT_EUliE_EEviT1_)
        /*0064*/ 	.short	0x0210
        /*0066*/ 	.short	0x0228


	//----- nvinfo : EIATTR_SW_WAR
	.align		4
.L_4883:
        /*0068*/ 	.byte	0x04, 0x36
        /*006a*/ 	.short	(.L_4885 - .L_4884)
.L_4884:
        /*006c*/ 	.word	0x00000008
.L_4885:


//--------------------- .nv.info._ZN2at6native27unrolled_elementwise_kernelINS0_13BUnaryFunctorIlllZZZNS0_16fmod_kernel_cudaERNS_18TensorIteratorBaseEENKUlvE_clEvENKUlvE2_clEvEUlllE_EESt5arrayIPcLm2EELi4E23TrivialOffsetCalculatorILi1EjESD_NS0_6memory15LoadWithoutCastENSE_16StoreWithoutCastEEEviT_T0_T2_T3_T4_T5_ --------------------------
	.section	.nv.info._ZN2at6native27unrolled_elementwise_kernelINS0_13BUnaryFunctorIlllZZZNS0_16fmod_kernel_cudaERNS_18TensorIteratorBaseEENKUlvE_clEvENKUlvE2_clEvEUlllE_EESt5arrayIPcLm2EELi4E23TrivialOffsetCalculatorILi1EjESD_NS0_6memory15LoadWithoutCastENSE_16StoreWithoutCastEEEviT_T0_T2_T3_T4_T5_,"",@"SHT_CUDA_INFO"
	.sectionflags	@""
	.align	4


	//----- nvinfo : EIATTR_CUDA_API_VERSION
	.align		4
        /*0000*/ 	.byte	0x04, 0x37
        /*0002*/ 	.short	(.L_4887 - .L_4886)
.L_4886:
        /*0004*/ 	.word	0x00000082


	//----- nvinfo : EIATTR_KPARAM_INFO
	.align		4
.L_4887:
        /*0008*/ 	.byte	0x04, 0x17
        /*000a*/ 	.short	(.L_4889 - .L_4888)
.L_4888:
        /*000c*/ 	.word	0x00000000
        /*0010*/ 	.short	0x0006
        /*0012*/ 	.short	0x002b
        /*0014*/ 	.byte	0x00, 0xf0, 0x05, 0x00


	//----- nvinfo : EIATTR_KPARAM_INFO
	.align		4
.L_4889:
        /*0018*/ 	.byte	0x04, 0x17
        /*001a*/ 	.short	(.L_4891 - .L_4890)
.L_4890:
        /*001c*/ 	.word	0x00000000
        /*0020*/ 	.short	0x0005
        /*0022*/ 	.short	0x002a
        /*0024*/ 	.byte	0x00, 0xf0, 0x05, 0x00


	//----- nvinfo : EIATTR_KPARAM_INFO
	.align		4
.L_4891:
        /*0028*/ 	.byte	0x04, 0x17
        /*002a*/ 	.short	(.L_4893 - .L_4892)
.L_4892:
        /*002c*/ 	.word	0x00000000
        /*0030*/ 	.short	0x0004
        /*0032*/ 	.short	0x0029
        /*0034*/ 	.byte	0x00, 0xf0, 0x05, 0x00


	//----- nvinfo : EIATTR_KPARAM_INFO
	.align		4
.L_4893:
        /*0038*/ 	.byte	0x04, 0x17
        /*003a*/ 	.short	(.L_4895 - .L_4894)
.L_4894:
        /*003c*/ 	.word	0x00000000
        /*0040*/ 	.short	0x0003
        /*0042*/ 	.short	0x0028
        /*0044*/ 	.byte	0x00, 0xf0, 0x05, 0x00


	//----- nvinfo : EIATTR_KPARAM_INFO
	.align		4
.L_4895:
        /*0048*/ 	.byte	0x04, 0x17
        /*004a*/ 	.short	(.L_4897 - .L_4896)
.L_4896:
        /*004c*/ 	.word	0x00000000
        /*0050*/ 	.short	0x0002
        /*0052*/ 	.short	0x0018
        /*0054*/ 	.byte	0x00, 0xf0, 0x41, 0x00


	//----- nvinfo : EIATTR_KPARAM_INFO
	.align		4
.L_4897:
        /*0058*/ 	.byte	0x04, 0x17
        /*005a*/ 	.short	(.L_4899 - .L_4898)
.L_4898:
        /*005c*/ 	.word	0x00000000
        /*0060*/ 	.short	0x0001
        /*0062*/ 	.short	0x0008
        /*0064*/ 	.byte	0x00, 0xf0, 0x41, 0x00


	//----- nvinfo : EIATTR_KPARAM_INFO
	.align		4
.L_4899:
        /*0068*/ 	.byte	0x04, 0x17
        /*006a*/ 	.short	(.L_4901 - .L_4900)
.L_4900:
        /*006c*/ 	.word	0x00000000
        /*0070*/ 	.short	0x0000
        /*0072*/ 	.short	0x0000
        /*0074*/ 	.byte	0x00, 0xf0, 0x11, 0x00


	//----- nvinfo : EIATTR_SPARSE_MMA_MASK
	.align		4
.L_4901:
        /*0078*/ 	.byte	0x03, 0x50
        /*007a*/ 	.short	0x0000


	//----- nvinfo : EIATTR_MAXREG_COUNT
	.align		4
        /*007c*/ 	.byte	0x03, 0x1b
        /*007e*/ 	.short	0x00ff


	//----- nvinfo : EIATTR_MERCURY_ISA_VERSION
	.align		4
        /*0080*/ 	.byte	0x03, 0x5f
        /*0082*/ 	.short	0x0101


	//----- nvinfo : EIATTR_EXIT_INSTR_OFFSETS
	.align		4
        /*0084*/ 	.byte	0x04, 0x1c
        /*0086*/ 	.short	(.L_4903 - .L_4902)


	//   ....[0]....
.L_4902:
        /*0088*/ 	.word	0x00000c20


	//   ....[1]....
        /*008c*/ 	.word	0x00000c70


	//----- nvinfo : EIATTR_MAX_THREADS
	.align		4
.L_4903:
        /*0090*/ 	.byte	0x04, 0x05
        /*0092*/ 	.short	(.L_4905 - .L_4904)
.L_4904:
        /*0094*/ 	.word	0x00000080
        /*0098*/ 	.word	0x00000001
        /*009c*/ 	.word	0x00000001


	//----- nvinfo : EIATTR_CRS_STACK_SIZE
	.align		4
.L_4905:
        /*00a0*/ 	.byte	0x04, 0x1e
        /*00a2*/ 	.short	(.L_4907 - .L_4906)
.L_4906:
        /*00a4*/ 	.word	0x00000000


	//----- nvinfo : EIATTR_CBANK_PARAM_SIZE
	.align		4
.L_4907:
        /*00a8*/ 	.byte	0x03, 0x19
        /*00aa*/ 	.short	0x002c


	//----- nvinfo : EIATTR_PARAM_CBANK
	.align		4
        /*00ac*/ 	.byte	0x04, 0x0a
        /*00ae*/ 	.short	(.L_4909 - .L_4908)
	.align		4
.L_4908:
        /*00b0*/ 	.word	index@(.nv.constant0._ZN2at6native27unrolled_elementwise_kernelINS0_13BUnaryFunctorIlllZZZNS0_16fmod_kernel_cudaERNS_18TensorIteratorBaseEENKUlvE_clEvENKUlvE2_clEvEUlllE_EESt5arrayIPcLm2EELi4E23TrivialOffsetCalculatorILi1EjESD_NS0_6memory15LoadWithoutCastENSE_16StoreWithoutCastEEEviT_T0_T2_T3_T4_T5_)
        /*00b4*/ 	.short	0x0210
        /*00b6*/ 	.short	0x002c


	//----- nvinfo : EIATTR_SW_WAR
	.align		4
.L_4909:
        /*00b8*/ 	.byte	0x04, 0x36
        /*00ba*/ 	.short	(.L_4911 - .L_4910)
.L_4910:
        /*00bc*/ 	.word	0x00000008
.L_4911:


//--------------------- .nv.info._ZN2at6native29vectorized_elementwise_kernelILi2ENS0_13BUnaryFunctorIlllZZZNS0_16fmod_kernel_cudaERNS_18TensorIteratorBaseEENKUlvE_clEvENKUlvE2_clEvEUlllE_EESt5arrayIPcLm2EEEEviT0_T1_ --------------------------
	.section	.nv.info._ZN2at6native29vectorized_elementwise_kernelILi2ENS0_13BUnaryFunctorIlllZZZNS0_16fmod_kernel_cudaERNS_18TensorIteratorBaseEENKUlvE_clEvENKUlvE2_clEvEUlllE_EESt5arrayIPcLm2EEEEviT0_T1_,"",@"SHT_CUDA_INFO"
	.sectionflags	@""
	.align	4


	//----- nvinfo : EIATTR_CUDA_API_VERSION
	.align		4
        /*0000*/ 	.byte	0x04, 0x37
        /*0002*/ 	.short	(.L_4913 - .L_4912)
.L_4912:
        /*0004*/ 	.word	0x00000082


	//----- nvinfo : EIATTR_KPARAM_INFO
	.align		4
.L_4913:
        /*0008*/ 	.byte	0x04, 0x17
        /*000a*/ 	.short	(.L_4915 - .L_4914)
.L_4914:
        /*000c*/ 	.word	0x00000000
        /*0010*/ 	.short	0x0002
        /*0012*/ 	.short	0x0018
        /*0014*/ 	.byte	0x00, 0xf0, 0x41, 0x00


	//----- nvinfo : EIATTR_KPARAM_INFO
	.align		4
.L_4915:
        /*0018*/ 	.byte	0x04, 0x17
        /*001a*/ 	.short	(.L_4917 - .L_4916)
.L_4916:
        /*001c*/ 	.word	0x00000000
        /*0020*/ 	.short	0x0001
        /*0022*/ 	.short	0x0008
        /*0024*/ 	.byte	0x00, 0xf0, 0x41, 0x00


	//----- nvinfo : EIATTR_KPARAM_INFO
	.align		4
.L_4917:
        /*0028*/ 	.byte	0x04, 0x17
        /*002a*/ 	.short	(.L_4919 - .L_4918)
.L_4918:
        /*002c*/ 	.word	0x00000000
        /*0030*/ 	.short	0x0000
        /*0032*/ 	.short	0x0000
        /*0034*/ 	.byte	0x00, 0xf0, 0x11, 0x00


	//----- nvinfo : EIATTR_SPARSE_MMA_MASK
	.align		4
.L_4919:
        /*0038*/ 	.byte	0x03, 0x50
        /*003a*/ 	.short	0x0000


	//----- nvinfo : EIATTR_MAXREG_COUNT
	.align		4
        /*003c*/ 	.byte	0x03, 0x1b
        /*003e*/ 	.short	0x00ff


	//----- nvinfo : EIATTR_MERCURY_ISA_VERSION
	.align		4
        /*0040*/ 	.byte	0x03, 0x5f
        /*0042*/ 	.short	0x0101


	//----- nvinfo : EIATTR_EXIT_INSTR_OFFSETS
	.align		4
        /*0044*/ 	.byte	0x04, 0x1c
        /*0046*/ 	.short	(.L_4921 - .L_4920)


	//   ....[0]....
.L_4920:
        /*0048*/ 	.word	0x000011b0


	//   ....[1]....
        /*004c*/ 	.word	0x000029d0


	//   ....[2]....
        /*0050*/ 	.word	0x00002a20


	//----- nvinfo : EIATTR_MAX_THREADS
	.align		4
.L_4921:
        /*0054*/ 	.byte	0x04, 0x05
        /*0056*/ 	.short	(.L_4923 - .L_4922)
.L_4922:
        /*0058*/ 	.word	0x00000080
        /*005c*/ 	.word	0x00000001
        /*0060*/ 	.word	0x00000001


	//----- nvinfo : EIATTR_CRS_STACK_SIZE
	.align		4
.L_4923:
        /*0064*/ 	.byte	0x04, 0x1e
        /*0066*/ 	.short	(.L_4925 - .L_4924)
.L_4924:
        /*0068*/ 	.word	0x00000000


	//----- nvinfo : EIATTR_CBANK_PARAM_SIZE
	.align		4
.L_4925:
        /*006c*/ 	.byte	0x03, 0x19
        /*006e*/ 	.short	0x0028


	//----- nvinfo : EIATTR_PARAM_CBANK
	.align		4
        /*0070*/ 	.byte	0x04, 0x0a
        /*0072*/ 	.short	(.L_4927 - .L_4926)
	.align		4
.L_4926:
        /*0074*/ 	.word	index@(.nv.constant0._ZN2at6native29vectorized_elementwise_kernelILi2ENS0_13BUnaryFunctorIlllZZZNS0_16fmod_kernel_cudaERNS_18TensorIteratorBaseEENKUlvE_clEvENKUlvE2_clEvEUlllE_EESt5arrayIPcLm2EEEEviT0_T1_)
        /*0078*/ 	.short	0x0210
        /*007a*/ 	.short	0x0028


	//----- nvinfo : EIATTR_SW_WAR
	.align		4
.L_4927:
        /*007c*/ 	.byte	0x04, 0x36
        /*007e*/ 	.short	(.L_4929 - .L_4928)
.L_4928:
        /*0080*/ 	.word	0x00000008
.L_4929:


//--------------------- .nv.info._ZN2at6native29vectorized_elementwise_kernelILi4ENS0_13BUnaryFunctorIlllZZZNS0_16fmod_kernel_cudaERNS_18TensorIteratorBaseEENKUlvE_clEvENKUlvE2_clEvEUlllE_EESt5arrayIPcLm2EEEEviT0_T1_ --------------------------
	.section	.nv.info._ZN2at6native29vectorized_elementwise_kernelILi4ENS0_13BUnaryFunctorIlllZZZNS0_16fmod_kernel_cudaERNS_18TensorIteratorBaseEENKUlvE_clEvENKUlvE2_clEvEUlllE_EESt5arrayIPcLm2EEEEviT0_T1_,"",@"SHT_CUDA_INFO"
	.sectionflags	@""
	.align	4


	//----- nvinfo : EIATTR_CUDA_API_VERSION
	.align		4
        /*0000*/ 	.byte	0x04, 0x37
        /*0002*/ 	.short	(.L_4931 - .L_4930)
.L_4930:
        /*0004*/ 	.word	0x00000082


	//----- nvinfo : EIATTR_KPARAM_INFO
	.align		4
.L_4931:
        /*0008*/ 	.byte	0x04, 0x17
        /*000a*/ 	.short	(.L_4933 - .L_4932)
.L_4932:
        /*000c*/ 	.word	0x00000000
        /*0010*/ 	.short	0x0002
        /*0012*/ 	.short	0x0018
        /*0014*/ 	.byte	0x00, 0xf0, 0x41, 0x00


	//----- nvinfo : EIATTR_KPARAM_INFO
	.align		4
.L_4933:
        /*0018*/ 	.byte	0x04, 0x17
        /*001a*/ 	.short	(.L_4935 - .L_4934)
.L_4934:
        /*001c*/ 	.word	0x00000000
        /*0020*/ 	.short	0x0001
        /*0022*/ 	.short	0x0008
        /*0024*/ 	.byte	0x00, 0xf0, 0x41, 0x00


	//----- nvinfo : EIATTR_KPARAM_INFO
	.align		4
.L_4935:
        /*0028*/ 	.byte	0x04, 0x17
        /*002a*/ 	.short	(.L_4937 - .L_4936)
.L_4936:
        /*002c*/ 	.word	0x00000000
        /*0030*/ 	.short	0x0000
        /*0032*/ 	.short	0x0000
        /*0034*/ 	.byte	0x00, 0xf0, 0x11, 0x00


	//----- nvinfo : EIATTR_SPARSE_MMA_MASK
	.align		4
.L_4937:
        /*0038*/ 	.byte	0x03, 0x50
        /*003a*/ 	.short	0x0000


	//----- nvinfo : EIATTR_MAXREG_COUNT
	.align		4
        /*003c*/ 	.byte	0x03, 0x1b
        /*003e*/ 	.short	0x00ff


	//----- nvinfo : EIATTR_MERCURY_ISA_VERSION
	.align		4
        /*0040*/ 	.byte	0x03, 0x5f
        /*0042*/ 	.short	0x0101


	//----- nvinfo : EIATTR_EXIT_INSTR_OFFSETS
	.align		4
        /*0044*/ 	.byte	0x04, 0x1c
        /*0046*/ 	.short	(.L_4939 - .L_4938)


	//   ....[0]....
.L_4938:
        /*0048*/ 	.word	0x000011b0


	//   ....[1]....
        /*004c*/ 	.word	0x000029d0


	//   ....[2]....
        /*0050*/ 	.word	0x00002a20


	//----- nvinfo : EIATTR_MAX_THREADS
	.align		4
.L_4939:
        /*0054*/ 	.byte	0x04, 0x05
        /*0056*/ 	.short	(.L_4941 - .L_4940)
.L_4940:
        /*0058*/ 	.word	0x00000080
        /*005c*/ 	.word	0x00000001
        /*0060*/ 	.word	0x00000001


	//----- nvinfo : EIATTR_CRS_STACK_SIZE
	.align		4
.L_4941:
        /*0064*/ 	.byte	0x04, 0x1e
        /*0066*/ 	.short	(.L_4943 - .L_4942)
.L_4942:
        /*0068*/ 	.word	0x00000000


	//----- nvinfo : EIATTR_CBANK_PARAM_SIZE
	.align		4
.L_4943:
        /*006c*/ 	.byte	0x03, 0x19
        /*006e*/ 	.short	0x0028


	//----- nvinfo : EIATTR_PARAM_CBANK
	.align		4
        /*0070*/ 	.byte	0x04, 0x0a
        /*0072*/ 	.short	(.L_4945 - .L_4944)
	.align		4
.L_4944:
        /*0074*/ 	.word	index@(.nv.constant0._ZN2at6native29vectorized_elementwise_kernelILi4ENS0_13BUnaryFunctorIlllZZZNS0_16fmod_kernel_cudaERNS_18TensorIteratorBaseEENKUlvE_clEvENKUlvE2_clEvEUlllE_EESt5arrayIPcLm2EEEEviT0_T1_)
        /*0078*/ 	.short	0x0210
        /*007a*/ 	.short	0x0028


	//----- nvinfo : EIATTR_SW_WAR
	.align		4
.L_4945:
        /*007c*/ 	.byte	0x04, 0x36
        /*007e*/ 	.short	(.L_4947 - .L_4946)
.L_4946:
        /*0080*/ 	.word	0x00000008
.L_4947:


//--------------------- .nv.info._ZN2at6native29vectorized_elementwise_kernelILi8ENS0_13BUnaryFunctorIlllZZZNS0_16fmod_kernel_cudaERNS_18TensorIteratorBaseEENKUlvE_clEvENKUlvE2_clEvEUlllE_EESt5arrayIPcLm2EEEEviT0_T1_ --------------------------
	.section	.nv.info._ZN2at6native29vectorized_elementwise_kernelILi8ENS0_13BUnaryFunctorIlllZZZNS0_16fmod_kernel_cudaERNS_18TensorIteratorBaseEENKUlvE_clEvENKUlvE2_clEvEUlllE_EESt5arrayIPcLm2EEEEviT0_T1_,"",@"SHT_CUDA_INFO"
	.sectionflags	@""
	.align	4


	//----- nvinfo : EIATTR_CUDA_API_VERSION
	.align		4
        /*0000*/ 	.byte	0x04, 0x37
        /*0002*/ 	.short	(.L_4949 - .L_4948)
.L_4948:
        /*0004*/ 	.word	0x00000082


	//----- nvinfo : EIATTR_KPARAM_INFO
	.align		4
.L_4949:
        /*0008*/ 	.byte	0x04, 0x17
        /*000a*/ 	.short	(.L_4951 - .L_4950)
.L_4950:
        /*000c*/ 	.word	0x00000000
        /*0010*/ 	.short	0x0002
        /*0012*/ 	.short	0x0018
        /*0014*/ 	.byte	0x00, 0xf0, 0x41, 0x00


	//----- nvinfo : EIATTR_KPARAM_INFO
	.align		4
.L_4951:
        /*0018*/ 	.byte	0x04, 0x17
        /*001a*/ 	.short	(.L_4953 - .L_4952)
.L_4952:
        /*001c*/ 	.word	0x00000000
        /*0020*/ 	.short	0x0001
        /*0022*/ 	.short	0x0008
        /*0024*/ 	.byte	0x00, 0xf0, 0x41, 0x00


	//----- nvinfo : EIATTR_KPARAM_INFO
	.align		4
.L_4953:
        /*0028*/ 	.byte	0x04, 0x17
        /*002a*/ 	.short	(.L_4955 - .L_4954)
.L_4954:
        /*002c*/ 	.word	0x00000000
        /*0030*/ 	.short	0x0000
        /*0032*/ 	.short	0x0000
        /*0034*/ 	.byte	0x00, 0xf0, 0x11, 0x00


	//----- nvinfo : EIATTR_SPARSE_MMA_MASK
	.align		4
.L_4955:
        /*0038*/ 	.byte	0x03, 0x50
        /*003a*/ 	.short	0x0000


	//----- nvinfo : EIATTR_MAXREG_COUNT
	.align		4
        /*003c*/ 	.byte	0x03, 0x1b
        /*003e*/ 	.short	0x00ff


	//----- nvinfo : EIATTR_MERCURY_ISA_VERSION
	.align		4
        /*0040*/ 	.byte	0x03, 0x5f
        /*0042*/ 	.short	0x0101


	//----- nvinfo : EIATTR_EXIT_INSTR_OFFSETS
	.align		4
        /*0044*/ 	.byte	0x04, 0x1c
        /*0046*/ 	.short	(.L_4957 - .L_4956)


	//   ....[0]....
.L_4956:
        /*0048*/ 	.word	0x000011b0


	//   ....[1]....
        /*004c*/ 	.word	0x000029d0


	//   ....[2]....
        /*0050*/ 	.word	0x00002a20


	//----- nvinfo : EIATTR_MAX_THREADS
	.align		4
.L_4957:
        /*0054*/ 	.byte	0x04, 0x05
        /*0056*/ 	.short	(.L_4959 - .L_4958)
.L_4958:
        /*0058*/ 	.word	0x00000080
        /*005c*/ 	.word	0x00000001
        /*0060*/ 	.word	0x00000001


	//----- nvinfo : EIATTR_CRS_STACK_SIZE
	.align		4
.L_4959:
        /*0064*/ 	.byte	0x04, 0x1e
        /*0066*/ 	.short	(.L_4961 - .L_4960)
.L_4960:
        /*0068*/ 	.word	0x00000000


	//----- nvinfo : EIATTR_CBANK_PARAM_SIZE
	.align		4
.L_4961:
        /*006c*/ 	.byte	0x03, 0x19
        /*006e*/ 	.short	0x0028


	//----- nvinfo : EIATTR_PARAM_CBANK
	.align		4
        /*0070*/ 	.byte	0x04, 0x0a
        /*0072*/ 	.short	(.L_4963 - .L_4962)
	.align		4
.L_4962:
        /*0074*/ 	.word	index@(.nv.constant0._ZN2at6native29vectorized_elementwise_kernelILi8ENS0_13BUnaryFunctorIlllZZZNS0_16fmod_kernel_cudaERNS_18TensorIteratorBaseEENKUlvE_clEvENKUlvE2_clEvEUlllE_EESt5arrayIPcLm2EEEEviT0_T1_)
        /*0078*/ 	.short	0x0210
        /*007a*/ 	.short	0x0028


	//----- nvinfo : EIATTR_SW_WAR
	.align		4
.L_4963:
        /*007c*/ 	.byte	0x04, 0x36
        /*007e*/ 	.short	(.L_4965 - .L_4964)
.L_4964:
        /*0080*/ 	.word	0x00000008
.L_4965:


//--------------------- .nv.info._ZN2at6native18elementwise_kernelILi128ELi4EZNS0_15gpu_kernel_implINS0_13AUnaryFunctorIlllZZZNS0_16fmod_kernel_cudaERNS_18TensorIteratorBaseEENKUlvE_clEvENKUlvE2_clEvEUlllE_EEEEvS5_RKT_EUliE_EEviT1_ --------------------------
	.section	.nv.info._ZN2at6native18elementwise_kernelILi128ELi4EZNS0_15gpu_kernel_implINS0_13AUnaryFunctorIlllZZZNS0_16fmod_kernel_cudaERNS_18TensorIteratorBaseEENKUlvE_clEvENKUlvE2_clEvEUlllE_EEEEvS5_RKT_EUliE_EEviT1_,"",@"SHT_CUDA_INFO"
	.sectionflags	@""
	.align	4


	//----- nvinfo : EIATTR_CUDA_API_VERSION
	.align		4
        /*0000*/ 	.byte	0x04, 0x37
        /*0002*/ 	.short	(.L_4967 - .L_4966)
.L_4966:
        /*0004*/ 	.word	0x00000082


	//----- nvinfo : EIATTR_KPARAM_INFO
	.align		4
.L_4967:
        /*0008*/ 	.byte	0x04, 0x17
        /*000a*/ 	.short	(.L_4969 - .L_4968)
.L_4968:
        /*000c*/ 	.word	0x00000000
        /*0010*/ 	.short	0x0001
        /*0012*/ 	.short	0x0008
        /*0014*/ 	.byte	0x00, 0xf0, 0xa1, 0x08


	//----- nvinfo : EIATTR_KPARAM_INFO
	.align		4
.L_4969:
        /*0018*/ 	.byte	0x04, 0x17
        /*001a*/ 	.short	(.L_4971 - .L_4970)
.L_4970:
        /*001c*/ 	.word	0x00000000
        /*0020*/ 	.short	0x0000
        /*0022*/ 	.short	0x0000
        /*0024*/ 	.byte	0x00, 0xf0, 0x11, 0x00


	//----- nvinfo : EIATTR_SPARSE_MMA_MASK
	.align		4
.L_4971:
        /*0028*/ 	.byte	0x03, 0x50
        /*002a*/ 	.short	0x0000


	//----- nvinfo : EIATTR_MAXREG_COUNT
	.align		4
        /*002c*/ 	.byte	0x03, 0x1b
        /*002e*/ 	.short	0x0080


	//----- nvinfo : EIATTR_EXTERNS
	.align		4
        /*0030*/ 	.byte	0x04, 0x0f
        /*0032*/ 	.short	(.L_4973 - .L_4972)


	//   ....[0]....
	.align		4
.L_4972:
        /*0034*/ 	.word	index@(__assertfail)


	//----- nvinfo : EIATTR_MERCURY_ISA_VERSION
	.align		4
.L_4973:
        /*0038*/ 	.byte	0x03, 0x5f
        /*003a*/ 	.short	0x0101


	//----- nvinfo : EIATTR_SYSCALL_OFFSETS
	.align		4
        /*003c*/ 	.byte	0x04, 0x46
        /*003e*/ 	.short	(.L_4975 - .L_4974)


	//   ....[0]....
.L_4974:
        /*0040*/ 	.word	0x000021d0


	//   ....[1]....
        /*0044*/ 	.word	0x00003210


	//   ....[2]....
        /*0048*/ 	.word	0x000053f0


	//   ....[3]....
        /*004c*/ 	.word	0x00006430


	//   ....[4]....
        /*0050*/ 	.word	0x00008600


	//   ....[5]....
        /*0054*/ 	.word	0x00009640


	//   ....[6]....
        /*0058*/ 	.word	0x0000b800


	//   ....[7]....
        /*005c*/ 	.word	0x0000c840


	//----- nvinfo : EIATTR_EXIT_INSTR_OFFSETS
	.align		4
.L_4975:
        /*0060*/ 	.byte	0x04, 0x1c
        /*0062*/ 	.short	(.L_4977 - .L_4976)


	//   ....[0]....
.L_4976:
        /*0064*/ 	.word	0x000096d0


	//   ....[1]....
        /*0068*/ 	.word	0x0000bb20


	//   ....[2]....
        /*006c*/ 	.word	0x0000bb40


	//   ....[3]....
        /*0070*/ 	.word	0x0000bbc0


	//   ....[4]....
        /*0074*/ 	.word	0x0000bbe0


	//   ....[5]....
        /*0078*/ 	.word	0x0000bc00


	//   ....[6]....
        /*007c*/ 	.word	0x0000bc90


	//   ....[7]....
        /*0080*/ 	.word	0x0000bcd0


	//   ....[8]....
        /*0084*/ 	.word	0x0000bd70


	//   ....[9]....
        /*0088*/ 	.word	0x0000bdc0


	//   ....[10]....
        /*008c*/ 	.word	0x0000bdf0


	//   ....[11]....
        /*0090*/ 	.word	0x0000bec0


	//   ....[12]....
        /*0094*/ 	.word	0x0000bf00


	//   ....[13]....
        /*0098*/ 	.word	0x0000c090


	//   ....[14]....
        /*009c*/ 	.word	0x0000c1f0


	//   ....[15]....
        /*00a0*/ 	.word	0x0000c230


	//   ....[16]....
        /*00a4*/ 	.word	0x0000c2d0


	//   ....[17]....
        /*00a8*/ 	.word	0x0000c450


	//   ....[18]....
        /*00ac*/ 	.word	0x0000c5d0


	//   ....[19]....
        /*00b0*/ 	.word	0x0000c740


	//   ....[20]....
        /*00b4*/ 	.word	0x0000c850


	//   ....[21]....
        /*00b8*/ 	.word	0x0000c870


	//   ....[22]....
        /*00bc*/ 	.word	0x0000c890


	//----- nvinfo : EIATTR_MAX_THREADS
	.align		4
.L_4977:
        /*00c0*/ 	.byte	0x04, 0x05
        /*00c2*/ 	.short	(.L_4979 - .L_4978)
.L_4978:
        /*00c4*/ 	.word	0x00000080
        /*00c8*/ 	.word	0x00000001
        /*00cc*/ 	.word	0x00000001


	//----- nvinfo : EIATTR_CRS_STACK_SIZE
	.align		4
.L_4979:
        /*00d0*/ 	.byte	0x04, 0x1e
        /*00d2*/ 	.short	(.L_4981 - .L_4980)
.L_4980:
        /*00d4*/ 	.word	0x00000000


	//----- nvinfo : EIATTR_CBANK_PARAM_SIZE
	.align		4
.L_4981:
        /*00d8*/ 	.byte	0x03, 0x19
        /*00da*/ 	.short	0x0230


	//----- nvinfo : EIATTR_PARAM_CBANK
	.align		4
        /*00dc*/ 	.byte	0x04, 0x0a
        /*00de*/ 	.short	(.L_4983 - .L_4982)
	.align		4
.L_4982:
        /*00e0*/ 	.word	index@(.nv.constant0._ZN2at6native18elementwise_kernelILi128ELi4EZNS0_15gpu_kernel_implINS0_13AUnaryFunctorIlllZZZNS0_16fmod_kernel_cudaERNS_18TensorIteratorBaseEENKUlvE_clEvENKUlvE2_clEvEUlllE_EEEEvS5_RKT_EUliE_EEviT1_)
        /*00e4*/ 	.short	0x0210
        /*00e6*/ 	.short	0x0230


	//----- nvinfo : EIATTR_SW_WAR
	.align		4
.L_4983:
        /*00e8*/ 	.byte	0x04, 0x36
        /*00ea*/ 	.short	(.L_4985 - .L_4984)
.L_4984:
        /*00ec*/ 	.word	0x00000008
.L_4985:


//--------------------- .nv.info._ZN2at6native27unrolled_elementwise_kernelINS0_13AUnaryFunctorIlllZZZNS0_16fmod_kernel_cudaERNS_18TensorIteratorBaseEENKUlvE_clEvENKUlvE2_clEvEUlllE_EESt5arrayIPcLm2EELi4E23TrivialOffsetCalculatorILi1EjESD_NS0_6memory12LoadWithCastILi1EEENSE_13StoreWithCastILi1EEEEEviT_T0_T2_T3_T4_T5_ --------------------------
	.section	.nv.info._ZN2at6native27unrolled_elementwise_kernelINS0_13AUnaryFunctorIlllZZZNS0_16fmod_kernel_cudaERNS_18TensorIteratorBaseEENKUlvE_clEvENKUlvE2_clEvEUlllE_EESt5arrayIPcLm2EELi4E23TrivialOffsetCalculatorILi1EjESD_NS0_6memory12LoadWithCastILi1EEENSE_13StoreWithCastILi1EEEEEviT_T0_T2_T3_T4_T5_,"",@"SHT_CUDA_INFO"
	.sectionflags	@""
	.align	4


	//----- nvinfo : EIATTR_CUDA_API_VERSION
	.align		4
        /*0000*/ 	.byte	0x04, 0x37
        /*0002*/ 	.short	(.L_4987 - .L_4986)
.L_4986:
        /*0004*/ 	.word	0x00000082


	//----- nvinfo : EIATTR_KPARAM_INFO
	.align		4
.L_4987:
        /*0008*/ 	.byte	0x04, 0x17
        /*000a*/ 	.short	(.L_4989 - .L_4988)
.L_4988:
        /*000c*/ 	.word	0x00000000
        /*0010*/ 	.short	0x0006
        /*0012*/ 	.short	0x0034
        /*0014*/ 	.byte	0x00, 0xf0, 0x21, 0x00


	//----- nvinfo : EIATTR_KPARAM_INFO
	.align		4
.L_4989:
        /*0018*/ 	.byte	0x04, 0x17
        /*001a*/ 	.short	(.L_4991 - .L_4990)
.L_4990:
        /*001c*/ 	.word	0x00000000
        /*0020*/ 	.short	0x0005
        /*0022*/ 	.short	0x002c
        /*0024*/ 	.byte	0x00, 0xf0, 0x21, 0x00


	//----- nvinfo : EIATTR_KPARAM_INFO
	.align		4
.L_4991:
        /*0028*/ 	.byte	0x04, 0x17
        /*002a*/ 	.short	(.L_4993 - .L_4992)
.L_4992:
        /*002c*/ 	.word	0x00000000
        /*0030*/ 	.short	0x0004
        /*0032*/ 	.short	0x0029
        /*0034*/ 	.byte	0x00, 0xf0, 0x05, 0x00


	//----- nvinfo : EIATTR_KPARAM_INFO
	.align		4
.L_4993:
        /*0038*/ 	.byte	0x04, 0x17
        /*003a*/ 	.short	(.L_4995 - .L_4994)
.L_4994:
        /*003c*/ 	.word	0x00000000
        /*0040*/ 	.short	0x0003
        /*0042*/ 	.short	0x0028
        /*0044*/ 	.byte	0x00, 0xf0, 0x05, 0x00


	//----- nvinfo : EIATTR_KPARAM_INFO
	.align		4
.L_4995:
        /*0048*/ 	.byte	0x04, 0x17
        /*004a*/ 	.short	(.L_4997 - .L_4996)
.L_4996:
        /*004c*/ 	.word	0x00000000
        /*0050*/ 	.short	0x0002
        /*0052*/ 	.short	0x0018
        /*0054*/ 	.byte	0x00, 0xf0, 0x41, 0x00


	//----- nvinfo : EIATTR_KPARAM_INFO
	.align		4
.L_4997:
        /*0058*/ 	.byte	0x04, 0x17
        /*005a*/ 	.short	(.L_4999 - .L_4998)
.L_4998:
        /*005c*/ 	.word	0x00000000
        /*0060*/ 	.short	0x0001
        /*0062*/ 	.short	0x0008
        /*0064*/ 	.byte	0x00, 0xf0, 0x41, 0x00


	//----- nvinfo : EIATTR_KPARAM_INFO
	.align		4
.L_4999:
        /*0068*/ 	.byte	0x04, 0x17
        /*006a*/ 	.short	(.L_5001 - .L_5000)
.L_5000:
        /*006c*/ 	.word	0x00000000
        /*0070*/ 	.short	0x0000
        /*0072*/ 	.short	0x0000
        /*0074*/ 	.byte	0x00, 0xf0, 0x11, 0x00


	//----- nvinfo : EIATTR_SPARSE_MMA_MASK
	.align		4
.L_5001:
        /*0078*/ 	.byte	0x03, 0x50
        /*007a*/ 	.short	0x0000


	//----- nvinfo : EIATTR_MAXREG_COUNT
	.align		4
        /*007c*/ 	.byte	0x03, 0x1b
        /*007e*/ 	.short	0x00ff


	//----- nvinfo : EIATTR_EXTERNS
	.align		4
        /*0080*/ 	.byte	0x04, 0x0f
        /*0082*/ 	.short	(.L_5003 - .L_5002)


	//   ....[0]....
	.align		4
.L_5002:
        /*0084*/ 	.word	index@(__assertfail)


	//----- nvinfo : EIATTR_MERCURY_ISA_VERSION
	.align		4
.L_5003:
        /*0088*/ 	.byte	0x03, 0x5f
        /*008a*/ 	.short	0x0101


	//----- nvinfo : EIATTR_SYSCALL_OFFSETS
	.align		4
        /*008c*/ 	.byte	0x04, 0x46
        /*008e*/ 	.short	(.L_5005 - .L_5004)


	//   ....[0]....
.L_5004:
        /*0090*/ 	.word	0x00000ef0


	//   ....[1]....
        /*0094*/ 	.word	0x00001df0


	//   ....[2]....
        /*0098*/ 	.word	0x00002d00


	//   ....[3]....
        /*009c*/ 	.word	0x00003be0


	//   ....[4]....
        /*00a0*/ 	.word	0x00005500


	//   ....[5]....
        /*00a4*/ 	.word	0x00006400


	//   ....[6]....
        /*00a8*/ 	.word	0x000072a0


	//   ....[7]....
        /*00ac*/ 	.word	0x00008160


	//----- nvinfo : EIATTR_EXIT_INSTR_OFFSETS
	.align		4
.L_5005:
        /*00b0*/ 	.byte	0x04, 0x1c
        /*00b2*/ 	.short	(.L_5007 - .L_5006)


	//   ....[0]....
.L_5006:
        /*00b4*/ 	.word	0x00007320


	//   ....[1]....
        /*00b8*/ 	.word	0x00007450


	//   ....[2]....
        /*00bc*/ 	.word	0x00007470


	//   ....[3]....
        /*00c0*/ 	.word	0x000074f0


	//   ....[4]....
        /*00c4*/ 	.word	0x00007510


	//   ....[5]....
        /*00c8*/ 	.word	0x00007530


	//   ....[6]....
        /*00cc*/ 	.word	0x000075c0


	//   ....[7]....
        /*00d0*/ 	.word	0x00007600


	//   ....[8]....
        /*00d4*/ 	.word	0x000076a0


	//   ....[9]....
        /*00d8*/ 	.word	0x000076f0


	//   ....[10]....
        /*00dc*/ 	.word	0x00007720


	//   ....[11]....
        /*00e0*/ 	.word	0x000077f0


	//   ....[12]....
        /*00e4*/ 	.word	0x00007830


	//   ....[13]....
        /*00e8*/ 	.word	0x000079c0


	//   ....[14]....
        /*00ec*/ 	.word	0x00007b20


	//   ....[15]....
        /*00f0*/ 	.word	0x00007b60


	//   ....[16]....
        /*00f4*/ 	.word	0x00007c00


	//   ....[17]....
        /*00f8*/ 	.word	0x00007d80


	//   ....[18]....
        /*00fc*/ 	.word	0x00007f00


	//   ....[19]....
        /*0100*/ 	.word	0x00008060


	//   ....[20]....
        /*0104*/ 	.word	0x00008170


	//   ....[21]....
        /*0108*/ 	.word	0x00008190


	//   ....[22]....
        /*010c*/ 	.word	0x000081b0


	//----- nvinfo : EIATTR_MAX_THREADS
	.align		4
.L_5007:
        /*0110*/ 	.byte	0x04, 0x05
        /*0112*/ 	.short	(.L_5009 - .L_5008)
.L_5008:
        /*0114*/ 	.word	0x00000080
        /*0118*/ 	.word	0x00000001
        /*011c*/ 	.word	0x00000001


	//----- nvinfo : EIATTR_CRS_STACK_SIZE
	.align		4
.L_5009:
        /*0120*/ 	.byte	0x04, 0x1e
        /*0122*/ 	.short	(.L_5011 - .L_5010)
.L_5010:
        /*0124*/ 	.word	0x00000000


	//----- nvinfo : EIATTR_CBANK_PARAM_SIZE
	.align		4
.L_5011:
        /*0128*/ 	.byte	0x03, 0x19
        /*012a*/ 	.short	0x003c


	//----- nvinfo : EIATTR_PARAM_CBANK
	.align		4
        /*012c*/ 	.byte	0x04, 0x0a
        /*012e*/ 	.short	(.L_5013 - .L_5012)
	.align		4
.L_5012:
        /*0130*/ 	.word	index@(.nv.constant0._ZN2at6native27unrolled_elementwise_kernelINS0_13AUnaryFunctorIlllZZZNS0_16fmod_kernel_cudaERNS_18TensorIteratorBaseEENKUlvE_clEvENKUlvE2_clEvEUlllE_EESt5arrayIPcLm2EELi4E23TrivialOffsetCalculatorILi1EjESD_NS0_6memory12LoadWithCastILi1EEENSE_13StoreWithCastILi1EEEEEviT_T0_T2_T3_T4_T5_)
        /*0134*/ 	.short	0x0210
        /*0136*/ 	.short	0x003c


	//----- nvinfo : EIATTR_SW_WAR
	.align		4
.L_5013:
        /*0138*/ 	.byte	0x04, 0x36
        /*013a*/ 	.short	(.L_5015 - .L_5014)
.L_5014:
        /*013c*/ 	.word	0x00000008
.L_5015:


//--------------------- .nv.info._ZN2at6native18elementwise_kernelILi128ELi2EZNS0_22gpu_kernel_impl_nocastINS0_13AUnaryFunctorIlllZZZNS0_16fmod_kernel_cudaERNS_18TensorIteratorBaseEENKUlvE_clEvENKUlvE2_clEvEUlllE_EEEEvS5_RKT_EUliE_EEviT1_ --------------------------
	.section	.nv.info._ZN2at6native18elementwise_kernelILi128ELi2EZNS0_22gpu_kernel_impl_nocastINS0_13AUnaryFunctorIlllZZZNS0_16fmod_kernel_cudaERNS_18TensorIteratorBaseEENKUlvE_clEvENKUlvE2_clEvEUlllE_EEEEvS5_RKT_EUliE_EEviT1_,"",@"SHT_CUDA_INFO"
	.sectionflags	@""
	.align	4


	//----- nvinfo : EIATTR_CUDA_API_VERSION
	.align		4
        /*0000*/ 	.byte	0x04, 0x37
        /*0002*/ 	.short	(.L_5017 - .L_5016)
.L_5016:
        /*0004*/ 	.word	0x00000082


	//----- nvinfo : EIATTR_KPARAM_INFO
	.align		4
.L_5017:
        /*0008*/ 	.byte	0x04, 0x17
        /*000a*/ 	.short	(.L_5019 - .L_5018)
.L_5018:
        /*000c*/ 	.word	0x00000000
        /*0010*/ 	.short	0x0001
        /*0012*/ 	.short	0x0008
        /*0014*/ 	.byte	0x00, 0xf0, 0x81, 0x08


	//----- nvinfo : EIATTR_KPARAM_INFO
	.align		4
.L_5019:
        /*0018*/ 	.byte	0x04, 0x17
        /*001a*/ 	.short	(.L_5021 - .L_5020)
.L_5020:
        /*001c*/ 	.word	0x00000000
        /*0020*/ 	.short	0x0000
        /*0022*/ 	.short	0x0000
        /*0024*/ 	.byte	0x00, 0xf0, 0x11, 0x00


	//----- nvinfo : EIATTR_SPARSE_MMA_MASK
	.align		4
.L_5021:
        /*0028*/ 	.byte	0x03, 0x50
        /*002a*/ 	.short	0x0000


	//----- nvinfo : EIATTR_MAXREG_COUNT
	.align		4
        /*002c*/ 	.byte	0x03, 0x1b
        /*002e*/ 	.short	0x0080


	//----- nvinfo : EIATTR_MERCURY_ISA_VERSION
	.align		4
        /*0030*/ 	.byte	0x03, 0x5f
        /*0032*/ 	.short	0x0101


	//----- nvinfo : EIATTR_EXIT_INSTR_OFFSETS
	.align		4
        /*0034*/ 	.byte	0x04, 0x1c
        /*0036*/ 	.short	(.L_5023 - .L_5022)


	//   ....[0]....
.L_5022:
        /*0038*/ 	.word	0x00001640


	//   ....[1]....
        /*003c*/ 	.word	0x00002bb0


	//----- nvinfo : EIATTR_MAX_THREADS
	.align		4
.L_5023:
        /*0040*/ 	.byte	0x04, 0x05
        /*0042*/ 	.short	(.L_5025 - .L_5024)
.L_5024:
        /*0044*/ 	.word	0x00000080
        /*0048*/ 	.word	0x00000001
        /*004c*/ 	.word	0x00000001


	//----- nvinfo : EIATTR_CRS_STACK_SIZE
	.align		4
.L_5025:
        /*0050*/ 	.byte	0x04, 0x1e
        /*0052*/ 	.short	(.L_5027 - .L_5026)
.L_5026:
        /*0054*/ 	.word	0x00000000


	//----- nvinfo : EIATTR_CBANK_PARAM_SIZE
	.align		4
.L_5027:
        /*0058*/ 	.byte	0x03, 0x19
        /*005a*/ 	.short	0x0228


	//----- nvinfo : EIATTR_PARAM_CBANK
	.align		4
        /*005c*/ 	.byte	0x04, 0x0a
        /*005e*/ 	.short	(.L_5029 - .L_5028)
	.align		4
.L_5028:
        /*0060*/ 	.word	index@(.nv.constant0._ZN2at6native18elementwise_kernelILi128ELi2EZNS0_22gpu_kernel_impl_nocastINS0_13AUnaryFunctorIlllZZZNS0_16fmod_kernel_cudaERNS_18TensorIteratorBaseEENKUlvE_clEvENKUlvE2_clEvEUlllE_EEEEvS5_RKT_EUliE_EEviT1_)
        /*0064*/ 	.short	0x0210
        /*0066*/ 	.short	0x0228


	//----- nvinfo : EIATTR_SW_WAR
	.align		4
.L_5029:
        /*0068*/ 	.byte	0x04, 0x36
        /*006a*/ 	.short	(.L_5031 - .L_5030)
.L_5030:
        /*006c*/ 	.word	0x00000008
.L_5031:


//--------------------- .nv.info._ZN2at6native27unrolled_elementwise_kernelINS0_13AUnaryFunctorIlllZZZNS0_16fmod_kernel_cudaERNS_18TensorIteratorBaseEENKUlvE_clEvENKUlvE2_clEvEUlllE_EESt5arrayIPcLm2EELi4E23TrivialOffsetCalculatorILi1EjESD_NS0_6memory15LoadWithoutCastENSE_16StoreWithoutCastEEEviT_T0_T2_T3_T4_T5_ --------------------------
	.section	.nv.info._ZN2at6native27unrolled_elementwise_kernelINS0_13AUnaryFunctorIlllZZZNS0_16fmod_kernel_cudaERNS_18TensorIteratorBaseEENKUlvE_clEvENKUlvE2_clEvEUlllE_EESt5arrayIPcLm2EELi4E23TrivialOffsetCalculatorILi1EjESD_NS0_6memory15LoadWithoutCastENSE_16StoreWithoutCastEEEviT_T0_T2_T3_T4_T5_,"",@"SHT_CUDA_INFO"
	.sectionflags	@""
	.align	4


	//----- nvinfo : EIATTR_CUDA_API_VERSION
	.align		4
        /*0000*/ 	.byte	0x04, 0x37
        /*0002*/ 	.short	(.L_5033 - .L_5032)
.L_5032:
        /*0004*/ 	.word	0x00000082


	//----- nvinfo : EIATTR_KPARAM_INFO
	.align		4
.L_5033:
        /*0008*/ 	.byte	0x04, 0x17
        /*000a*/ 	.short	(.L_5035 - .L_5034)
.L_5034:
        /*000c*/ 	.word	0x00000000
        /*0010*/ 	.short	0x0006
        /*0012*/ 	.short	0x002b
        /*0014*/ 	.byte	0x00, 0xf0, 0x05, 0x00


	//----- nvinfo : EIATTR_KPARAM_INFO
	.align		4
.L_5035:
        /*0018*/ 	.byte	0x04, 0x17
        /*001a*/ 	.short	(.L_5037 - .L_5036)
.L_5036:
        /*001c*/ 	.word	0x00000000
        /*0020*/ 	.short	0x0005
        /*0022*/ 	.short	0x002a
        /*0024*/ 	.byte	0x00, 0xf0, 0x05, 0x00


	//----- nvinfo : EIATTR_KPARAM_INFO
	.align		4
.L_5037:
        /*0028*/ 	.byte	0x04, 0x17
        /*002a*/ 	.short	(.L_5039 - .L_5038)
.L_5038:
        /*002c*/ 	.word	0x00000000
        /*0030*/ 	.short	0x0004
        /*0032*/ 	.short	0x0029
        /*0034*/ 	.byte	0x00, 0xf0, 0x05, 0x00


	//----- nvinfo : EIATTR_KPARAM_INFO
	.align		4
.L_5039:
        /*0038*/ 	.byte	0x04, 0x17
        /*003a*/ 	.short	(.L_5041 - .L_5040)
.L_5040:
        /*003c*/ 	.word	0x00000000
        /*0040*/ 	.short	0x0003
        /*0042*/ 	.short	0x0028
        /*0044*/ 	.byte	0x00, 0xf0, 0x05, 0x00


	//----- nvinfo : EIATTR_KPARAM_INFO
	.align		4
.L_5041:
        /*0048*/ 	.byte	0x04, 0x17
        /*004a*/ 	.short	(.L_5043 - .L_5042)
.L_5042:
        /*004c*/ 	.word	0x00000000
        /*0050*/ 	.short	0x0002
        /*0052*/ 	.short	0x0018
        /*0054*/ 	.byte	0x00, 0xf0, 0x41, 0x00


	//----- nvinfo : EIATTR_KPARAM_INFO
	.align		4
.L_5043:
        /*0058*/ 	.byte	0x04, 0x17
        /*005a*/ 	.short	(.L_5045 - .L_5044)
.L_5044:
        /*005c*/ 	.word	0x00000000
        /*0060*/ 	.short	0x0001
        /*0062*/ 	.short	0x0008
        /*0064*/ 	.byte	0x00, 0xf0, 0x41, 0x00


	//----- nvinfo : EIATTR_KPARAM_INFO
	.align		4
.L_5045:
        /*0068*/ 	.byte	0x04, 0x17
        /*006a*/ 	.short	(.L_5047 - .L_5046)
.L_5046:
        /*006c*/ 	.word	0x00000000
        /*0070*/ 	.short	0x0000
        /*0072*/ 	.short	0x0000
        /*0074*/ 	.byte	0x00, 0xf0, 0x11, 0x00


	//----- nvinfo : EIATTR_SPARSE_MMA_MASK
	.align		4
.L_5047:
        /*0078*/ 	.byte	0x03, 0x50
        /*007a*/ 	.short	0x0000


	//----- nvinfo : EIATTR_MAXREG_COUNT
	.align		4
        /*007c*/ 	.byte	0x03, 0x1b
        /*007e*/ 	.short	0x00ff


	//----- nvinfo : EIATTR_MERCURY_ISA_VERSION
	.align		4
        /*0080*/ 	.byte	0x03, 0x5f
        /*0082*/ 	.short	0x0101


	//----- nvinfo : EIATTR_EXIT_INSTR_OFFSETS
	.align		4
        /*0084*/ 	.byte	0x04, 0x1c
        /*0086*/ 	.short	(.L_5049 - .L_5048)


	//   ....[0]....
.L_5048:
        /*0088*/ 	.word	0x00000c40


	//   ....[1]....
        /*008c*/ 	.word	0x00000c90


	//----- nvinfo : EIATTR_MAX_THREADS
	.align		4
.L_5049:
        /*0090*/ 	.byte	0x04, 0x05
        /*0092*/ 	.short	(.L_5051 - .L_5050)
.L_5050:
        /*0094*/ 	.word	0x00000080
        /*0098*/ 	.word	0x00000001
        /*009c*/ 	.word	0x00000001


	//----- nvinfo : EIATTR_CRS_STACK_SIZE
	.align		4
.L_5051:
        /*00a0*/ 	.byte	0x04, 0x1e
        /*00a2*/ 	.short	(.L_5053 - .L_5052)
.L_5052:
        /*00a4*/ 	.word	0x00000000


	//----- nvinfo : EIATTR_CBANK_PARAM_SIZE
	.align		4
.L_5053:
        /*00a8*/ 	.byte	0x03, 0x19
        /*00aa*/ 	.short	0x002c


	//----- nvinfo : EIATTR_PARAM_CBANK
	.align		4
        /*00ac*/ 	.byte	0x04, 0x0a
        /*00ae*/ 	.short	(.L_5055 - .L_5054)
	.align		4
.L_5054:
        /*00b0*/ 	.word	index@(.nv.constant0._ZN2at6native27unrolled_elementwise_kernelINS0_13AUnaryFunctorIlllZZZNS0_16fmod_kernel_cudaERNS_18TensorIteratorBaseEENKUlvE_clEvENKUlvE2_clEvEUlllE_EESt5arrayIPcLm2EELi4E23TrivialOffsetCalculatorILi1EjESD_NS0_6memory15LoadWithoutCastENSE_16StoreWithoutCastEEEviT_T0_T2_T3_T4_T5_)
        /*00b4*/ 	.short	0x0210
        /*00b6*/ 	.short	0x002c


	//----- nvinfo : EIATTR_SW_WAR
	.align		4
.L_5055:
        /*00b8*/ 	.byte	0x04, 0x36
        /*00ba*/ 	.short	(.L_5057 - .L_5056)
.L_5056:
        /*00bc*/ 	.word	0x00000008
.L_5057:


//--------------------- .nv.info._ZN2at6native29vectorized_elementwise_kernelILi2ENS0_13AUnaryFunctorIlllZZZNS0_16fmod_kernel_cudaERNS_18TensorIteratorBaseEENKUlvE_clEvENKUlvE2_clEvEUlllE_EESt5arrayIPcLm2EEEEviT0_T1_ --------------------------
	.section	.nv.info._ZN2at6native29vectorized_elementwise_kernelILi2ENS0_13AUnaryFunctorIlllZZZNS0_16fmod_kernel_cudaERNS_18TensorIteratorBaseEENKUlvE_clEvENKUlvE2_clEvEUlllE_EESt5arrayIPcLm2EEEEviT0_T1_,"",@"SHT_CUDA_INFO"
	.sectionflags	@""
	.align	4


	//----- nvinfo : EIATTR_CUDA_API_VERSION
	.align		4
        /*0000*/ 	.byte	0x04, 0x37
        /*0002*/ 	.short	(.L_5059 - .L_5058)
.L_5058:
        /*0004*/ 	.word	0x00000082


	//----- nvinfo : EIATTR_KPARAM_INFO
	.align		4
.L_5059:
        /*0008*/ 	.byte	0x04, 0x17
        /*000a*/ 	.short	(.L_5061 - .L_5060)
.L_5060:
        /*000c*/ 	.word	0x00000000
        /*0010*/ 	.short	0x0002
        /*0012*/ 	.short	0x0018
        /*0014*/ 	.byte	0x00, 0xf0, 0x41, 0x00


	//----- nvinfo : EIATTR_KPARAM_INFO
	.align		4
.L_5061:
        /*0018*/ 	.byte	0x04, 0x17
        /*001a*/ 	.short	(.L_5063 - .L_5062)
.L_5062:
        /*001c*/ 	.word	0x00000000
        /*0020*/ 	.short	0x0001
        /*0022*/ 	.short	0x0008
        /*0024*/ 	.byte	0x00, 0xf0, 0x41, 0x00


	//----- nvinfo : EIATTR_KPARAM_INFO
	.align		4
.L_5063:
        /*0028*/ 	.byte	0x04, 0x17
        /*002a*/ 	.short	(.L_5065 - .L_5064)
.L_5064:
        /*002c*/ 	.word	0x00000000
        /*0030*/ 	.short	0x0000
        /*0032*/ 	.short	0x0000
        /*0034*/ 	.byte	0x00, 0xf0, 0x11, 0x00


	//----- nvinfo : EIATTR_SPARSE_MMA_MASK
	.align		4
.L_5065:
        /*0038*/ 	.byte	0x03, 0x50
        /*003a*/ 	.short	0x0000


	//----- nvinfo : EIATTR_MAXREG_COUNT
	.align		4
        /*003c*/ 	.byte	0x03, 0x1b
        /*003e*/ 	.short	0x00ff


	//----- nvinfo : EIATTR_MERCURY_ISA_VERSION
	.align		4
        /*0040*/ 	.byte	0x03, 0x5f
        /*0042*/ 	.short	0x0101


	//----- nvinfo : EIATTR_EXIT_INSTR_OFFSETS
	.align		4
        /*0044*/ 	.byte	0x04, 0x1c
        /*0046*/ 	.short	(.L_5067 - .L_5066)


	//   ....[0]....
.L_5066:
        /*0048*/ 	.word	0x00001200


	//   ....[1]....
        /*004c*/ 	.word	0x00002ad0


	//   ....[2]....
        /*0050*/ 	.word	0x00002b20


	//----- nvinfo : EIATTR_MAX_THREADS
	.align		4
.L_5067:
        /*0054*/ 	.byte	0x04, 0x05
        /*0056*/ 	.short	(.L_5069 - .L_5068)
.L_5068:
        /*0058*/ 	.word	0x00000080
        /*005c*/ 	.word	0x00000001
        /*0060*/ 	.word	0x00000001


	//----- nvinfo : EIATTR_CRS_STACK_SIZE
	.align		4
.L_5069:
        /*0064*/ 	.byte	0x04, 0x1e
        /*0066*/ 	.short	(.L_5071 - .L_5070)
.L_5070:
        /*0068*/ 	.word	0x00000000


	//----- nvinfo : EIATTR_CBANK_PARAM_SIZE
	.align		4
.L_5071:
        /*006c*/ 	.byte	0x03, 0x19
        /*006e*/ 	.short	0x0028


	//----- nvinfo : EIATTR_PARAM_CBANK
	.align		4
        /*0070*/ 	.byte	0x04, 0x0a
        /*0072*/ 	.short	(.L_5073 - .L_5072)
	.align		4
.L_5072:
        /*0074*/ 	.word	index@(.nv.constant0._ZN2at6native29vectorized_elementwise_kernelILi2ENS0_13AUnaryFunctorIlllZZZNS0_16fmod_kernel_cudaERNS_18TensorIteratorBaseEENKUlvE_clEvENKUlvE2_clEvEUlllE_EESt5arrayIPcLm2EEEEviT0_T1_)
        /*0078*/ 	.short	0x0210
        /*007a*/ 	.short	0x0028


	//----- nvinfo : EIATTR_SW_WAR
	.align		4
.L_5073:
        /*007c*/ 	.byte	0x04, 0x36
        /*007e*/ 	.short	(.L_5075 - .L_5074)
.L_5074:
        /*0080*/ 	.word	0x00000008
.L_5075:


//--------------------- .nv.info._ZN2at6native29vectorized_elementwise_kernelILi4ENS0_13AUnaryFunctorIlllZZZNS0_16fmod_kernel_cudaERNS_18TensorIteratorBaseEENKUlvE_clEvENKUlvE2_clEvEUlllE_EESt5arrayIPcLm2EEEEviT0_T1_ --------------------------
	.section	.nv.info._ZN2at6native29vectorized_elementwise_kernelILi4ENS0_13AUnaryFunctorIlllZZZNS0_16fmod_kernel_cudaERNS_18TensorIteratorBaseEENKUlvE_clEvENKUlvE2_clEvEUlllE_EESt5arrayIPcLm2EEEEviT0_T1_,"",@"SHT_CUDA_INFO"
	.sectionflags	@""
	.align	4


	//----- nvinfo : EIATTR_CUDA_API_VERSION
	.align		4
        /*0000*/ 	.byte	0x04, 0x37
        /*0002*/ 	.short	(.L_5077 - .L_5076)
.L_5076:
        /*0004*/ 	.word	0x00000082


	//----- nvinfo : EIATTR_KPARAM_INFO
	.align		4
.L_5077:
        /*0008*/ 	.byte	0x04, 0x17
        /*000a*/ 	.short	(.L_5079 - .L_5078)
.L_5078:
        /*000c*/ 	.word	0x00000000
        /*0010*/ 	.short	0x0002
        /*0012*/ 	.short	0x0018
        /*0014*/ 	.byte	0x00, 0xf0, 0x41, 0x00


	//----- nvinfo : EIATTR_KPARAM_INFO
	.align		4
.L_5079:
        /*0018*/ 	.byte	0x04, 0x17
        /*001a*/ 	.short	(.L_5081 - .L_5080)
.L_5080:
        /*001c*/ 	.word	0x00000000
        /*0020*/ 	.short	0x0001
        /*0022*/ 	.short	0x0008
        /*0024*/ 	.byte	0x00, 0xf0, 0x41, 0x00


	//----- nvinfo : EIATTR_KPARAM_INFO
	.align		4
.L_5081:
        /*0028*/ 	.byte	0x04, 0x17
        /*002a*/ 	.short	(.L_5083 - .L_5082)
.L_5082:
        /*002c*/ 	.word	0x00000000
        /*0030*/ 	.short	0x0000
        /*0032*/ 	.short	0x0000
        /*0034*/ 	.byte	0x00, 0xf0, 0x11, 0x00


	//----- nvinfo : EIATTR_SPARSE_MMA_MASK
	.align		4
.L_5083:
        /*0038*/ 	.byte	0x03, 0x50
        /*003a*/ 	.short	0x0000


	//----- nvinfo : EIATTR_MAXREG_COUNT
	.align		4
        /*003c*/ 	.byte	0x03, 0x1b
        /*003e*/ 	.short	0x00ff


	//----- nvinfo : EIATTR_MERCURY_ISA_VERSION
	.align		4
        /*0040*/ 	.byte	0x03, 0x5f
        /*0042*/ 	.short	0x0101


	//----- nvinfo : EIATTR_EXIT_INSTR_OFFSETS
	.align		4
        /*0044*/ 	.byte	0x04, 0x1c
        /*0046*/ 	.short	(.L_5085 - .L_5084)


	//   ....[0]....
.L_5084:
        /*0048*/ 	.word	0x00001200


	//   ....[1]....
        /*004c*/ 	.word	0x00002ad0


	//   ....[2]....
        /*0050*/ 	.word	0x00002b20


	//----- nvinfo : EIATTR_MAX_THREADS
	.align		4
.L_5085:
        /*0054*/ 	.byte	0x04, 0x05
        /*0056*/ 	.short	(.L_5087 - .L_5086)
.L_5086:
        /*0058*/ 	.word	0x00000080
        /*005c*/ 	.word	0x00000001
        /*0060*/ 	.word	0x00000001


	//----- nvinfo : EIATTR_CRS_STACK_SIZE
	.align		4
.L_5087:
        /*0064*/ 	.byte	0x04, 0x1e
        /*0066*/ 	.short	(.L_5089 - .L_5088)
.L_5088:
        /*0068*/ 	.word	0x00000000


	//----- nvinfo : EIATTR_CBANK_PARAM_SIZE
	.align		4
.L_5089:
        /*006c*/ 	.byte	0x03, 0x19
        /*006e*/ 	.short	0x0028


	//----- nvinfo : EIATTR_PARAM_CBANK
	.align		4
        /*0070*/ 	.byte	0x04, 0x0a
        /*0072*/ 	.short	(.L_5091 - .L_5090)
	.align		4
.L_5090:
        /*0074*/ 	.word	index@(.nv.constant0._ZN2at6native29vectorized_elementwise_kernelILi4ENS0_13AUnaryFunctorIlllZZZNS0_16fmod_kernel_cudaERNS_18TensorIteratorBaseEENKUlvE_clEvENKUlvE2_clEvEUlllE_EESt5arrayIPcLm2EEEEviT0_T1_)
        /*0078*/ 	.short	0x0210
        /*007a*/ 	.short	0x0028


	//----- nvinfo : EIATTR_SW_WAR
	.align		4
.L_5091:
        /*007c*/ 	.byte	0x04, 0x36
        /*007e*/ 	.short	(.L_5093 - .L_5092)
.L_5092:
        /*0080*/ 	.word	0x00000008
.L_5093:


//--------------------- .nv.info._ZN2at6native29vectorized_elementwise_kernelILi8ENS0_13AUnaryFunctorIlllZZZNS0_16fmod_kernel_cudaERNS_18TensorIteratorBaseEENKUlvE_clEvENKUlvE2_clEvEUlllE_EESt5arrayIPcLm2EEEEviT0_T1_ --------------------------
	.section	.nv.info._ZN2at6native29vectorized_elementwise_kernelILi8ENS0_13AUnaryFunctorIlllZZZNS0_16fmod_kernel_cudaERNS_18TensorIteratorBaseEENKUlvE_clEvENKUlvE2_clEvEUlllE_EESt5arrayIPcLm2EEEEviT0_T1_,"",@"SHT_CUDA_INFO"
	.sectionflags	@""
	.align	4


	//----- nvinfo : EIATTR_CUDA_API_VERSION
	.align		4
        /*0000*/ 	.byte	0x04, 0x37
        /*0002*/ 	.short	(.L_5095 - .L_5094)
.L_5094:
        /*0004*/ 	.word	0x00000082


	//----- nvinfo : EIATTR_KPARAM_INFO
	.align		4
.L_5095:
        /*0008*/ 	.byte	0x04, 0x17
        /*000a*/ 	.short	(.L_5097 - .L_5096)
.L_5096:
        /*000c*/ 	.word	0x00000000
        /*0010*/ 	.short	0x0002
        /*0012*/ 	.short	0x0018
        /*0014*/ 	.byte	0x00, 0xf0, 0x41, 0x00


	//----- nvinfo : EIATTR_KPARAM_INFO
	.align		4
.L_5097:
        /*0018*/ 	.byte	0x04, 0x17
        /*001a*/ 	.short	(.L_5099 - .L_5098)
.L_5098:
        /*001c*/ 	.word	0x00000000
        /*0020*/ 	.short	0x0001
        /*0022*/ 	.short	0x0008
        /*0024*/ 	.byte	0x00, 0xf0, 0x41, 0x00


	//----- nvinfo : EIATTR_KPARAM_INFO
	.align		4
.L_5099:
        /*0028*/ 	.byte	0x04, 0x17
        /*002a*/ 	.short	(.L_5101 - .L_5100)
.L_5100:
        /*002c*/ 	.word	0x00000000
        /*0030*/ 	.short	0x0000
        /*0032*/ 	.short	0x0000
        /*0034*/ 	.byte	0x00, 0xf0, 0x11, 0x00


	//----- nvinfo : EIATTR_SPARSE_MMA_MASK
	.align		4
.L_5101:
        /*0038*/ 	.byte	0x03, 0x50
        /*003a*/ 	.short	0x0000


	//----- nvinfo : EIATTR_MAXREG_COUNT
	.align		4
        /*003c*/ 	.byte	0x03, 0x1b
        /*003e*/ 	.short	0x00ff


	//----- nvinfo : EIATTR_MERCURY_ISA_VERSION
	.align		4
        /*0040*/ 	.byte	0x03, 0x5f
        /*0042*/ 	.short	0x0101


	//----- nvinfo : EIATTR_EXIT_INSTR_OFFSETS
	.align		4
        /*0044*/ 	.byte	0x04, 0x1c
        /*0046*/ 	.short	(.L_5103 - .L_5102)


	//   ....[0]....
.L_5102:
        /*0048*/ 	.word	0x00001200


	//   ....[1]....
        /*004c*/ 	.word	0x00002ad0


	//   ....[2]....
        /*0050*/ 	.word	0x00002b20


	//----- nvinfo : EIATTR_MAX_THREADS
	.align		4
.L_5103:
        /*0054*/ 	.byte	0x04, 0x05
        /*0056*/ 	.short	(.L_5105 - .L_5104)
.L_5104:
        /*0058*/ 	.word	0x00000080
        /*005c*/ 	.word	0x00000001
        /*0060*/ 	.word	0x00000001


	//----- nvinfo : EIATTR_CRS_STACK_SIZE
	.align		4
.L_5105:
        /*0064*/ 	.byte	0x04, 0x1e
        /*0066*/ 	.short	(.L_5107 - .L_5106)
.L_5106:
        /*0068*/ 	.word	0x00000000


	//----- nvinfo : EIATTR_CBANK_PARAM_SIZE
	.align		4
.L_5107:
        /*006c*/ 	.byte	0x03, 0x19
        /*006e*/ 	.short	0x0028


	//----- nvinfo : EIATTR_PARAM_CBANK
	.align		4
        /*0070*/ 	.byte	0x04, 0x0a
        /*0072*/ 	.short	(.L_5109 - .L_5108)
	.align		4
.L_5108:
        /*0074*/ 	.word	index@(.nv.constant0._ZN2at6native29vectorized_elementwise_kernelILi8ENS0_13AUnaryFunctorIlllZZZNS0_16fmod_kernel_cudaERNS_18TensorIteratorBaseEENKUlvE_clEvENKUlvE2_clEvEUlllE_EESt5arrayIPcLm2EEEEviT0_T1_)
        /*0078*/ 	.short	0x0210
        /*007a*/ 	.short	0x0028


	//----- nvinfo : EIATTR_SW_WAR
	.align		4
.L_5109:
        /*007c*/ 	.byte	0x04, 0x36
        /*007e*/ 	.short	(.L_5111 - .L_5110)
.L_5110:
        /*0080*/ 	.word	0x00000008
.L_5111:


//--------------------- .nv.info._ZN2at6native18elementwise_kernelILi128ELi4EZNS0_15gpu_kernel_implINS0_13BinaryFunctorIiiiZZZNS0_16fmod_kernel_cudaERNS_18TensorIteratorBaseEENKUlvE_clEvENKUlvE1_clEvEUliiE_EEEEvS5_RKT_EUliE_EEviT1_ --------------------------
	.section	.nv.info._ZN2at6native18elementwise_kernelILi128ELi4EZNS0_15gpu_kernel_implINS0_13BinaryFunctorIiiiZZZNS0_16fmod_kernel_cudaERNS_18TensorIteratorBaseEENKUlvE_clEvENKUlvE1_clEvEUliiE_EEEEvS5_RKT_EUliE_EEviT1_,"",@"SHT_CUDA_INFO"
	.sectionflags	@""
	.align	4


	//----- nvinfo : EIATTR_CUDA_API_VERSION
	.align		4
        /*0000*/ 	.byte	0x04, 0x37
        /*0002*/ 	.short	(.L_5113 - .L_5112)
.L_5112:
        /*0004*/ 	.word	0x00000082


	//----- nvinfo : EIATTR_KPARAM_INFO
	.align		4
.L_5113:
        /*0008*/ 	.byte	0x04, 0x17
        /*000a*/ 	.short	(.L_5115 - .L_5114)
.L_5114:
        /*000c*/ 	.word	0x00000000
        /*0010*/ 	.short	0x0001
        /*0012*/ 	.short	0x0008
        /*0014*/ 	.byte	0x00, 0xf0, 0x21, 0x0a


	//----- nvinfo : EIATTR_KPARAM_INFO
	.align		4
.L_5115:
        /*0018*/ 	.byte	0x04, 0x17
        /*001a*/ 	.short	(.L_5117 - .L_5116)
.L_5116:
        /*001c*/ 	.word	0x00000000
        /*0020*/ 	.short	0x0000
        /*0022*/ 	.short	0x0000
        /*0024*/ 	.byte	0x00, 0xf0, 0x11, 0x00


	//----- nvinfo : EIATTR_SPARSE_MMA_MASK
	.align		4
.L_5117:
        /*0028*/ 	.byte	0x03, 0x50
        /*002a*/ 	.short	0x0000


	//----- nvinfo : EIATTR_MAXREG_COUNT
	.align		4
        /*002c*/ 	.byte	0x03, 0x1b
        /*002e*/ 	.short	0x0080


	//----- nvinfo : EIATTR_EXTERNS
	.align		4
        /*0030*/ 	.byte	0x04, 0x0f
        /*0032*/ 	.short	(.L_5119 - .L_5118)


	//   ....[0]....
	.align		4
.L_5118:
        /*0034*/ 	.word	index@(__assertfail)


	//----- nvinfo : EIATTR_MERCURY_ISA_VERSION
	.align		4
.L_5119:
        /*0038*/ 	.byte	0x03, 0x5f
        /*003a*/ 	.short	0x0101


	//----- nvinfo : EIATTR_SYSCALL_OFFSETS
	.align		4
        /*003c*/ 	.byte	0x04, 0x46
        /*003e*/ 	.short	(.L_5121 - .L_5120)


	//   ....[0]....
.L_5120:
        /*0040*/ 	.word	0x000024b0


	//   ....[1]....
        /*0044*/ 	.word	0x000032b0


	//   ....[2]....
        /*0048*/ 	.word	0x00004260


	//   ....[3]....
        /*004c*/ 	.word	0x00006730


	//   ....[4]....
        /*0050*/ 	.word	0x00007530


	//   ....[5]....
        /*0054*/ 	.word	0x000084e0


	//   ....[6]....
        /*0058*/ 	.word	0x0000a9a0


	//   ....[7]....
        /*005c*/ 	.word	0x0000b7a0


	//   ....[8]....
        /*0060*/ 	.word	0x0000c750


	//   ....[9]....
        /*0064*/ 	.word	0x0000ec00


	//   ....[10]....
        /*0068*/ 	.word	0x0000fa00


	//   ....[11]....
        /*006c*/ 	.word	0x000109b0


	//----- nvinfo : EIATTR_EXIT_INSTR_OFFSETS
	.align		4
.L_5121:
        /*0070*/ 	.byte	0x04, 0x1c
        /*0072*/ 	.short	(.L_5123 - .L_5122)


	//   ....[0]....
.L_5122:
        /*0074*/ 	.word	0x0000c7f0


	//   ....[1]....
        /*0078*/ 	.word	0x0000fca0


	//   ....[2]....
        /*007c*/ 	.word	0x0000fcc0


	//   ....[3]....
        /*0080*/ 	.word	0x0000fd50


	//   ....[4]....
        /*0084*/ 	.word	0x0000fd70


	//   ....[5]....
        /*0088*/ 	.word	0x0000fd90


	//   ....[6]....
        /*008c*/ 	.word	0x0000fe20


	//   ....[7]....
        /*0090*/ 	.word	0x0000fe60


	//   ....[8]....
        /*0094*/ 	.word	0x0000ff00


	//   ....[9]....
        /*0098*/ 	.word	0x0000ff50


	//   ....[10]....
        /*009c*/ 	.word	0x0000ff80


	//   ....[11]....
        /*00a0*/ 	.word	0x00010040


	//   ....[12]....
        /*00a4*/ 	.word	0x00010080


	//   ....[13]....
        /*00a8*/ 	.word	0x00010210


	//   ....[14]....
        /*00ac*/ 	.word	0x00010370


	//   ....[15]....
        /*00b0*/ 	.word	0x000103b0


	//   ....[16]....
        /*00b4*/ 	.word	0x00010450


	//   ....[17]....
        /*00b8*/ 	.word	0x000105d0


	//   ....[18]....
        /*00bc*/ 	.word	0x00010750


	//   ....[19]....
        /*00c0*/ 	.word	0x000108b0


	//   ....[20]....
        /*00c4*/ 	.word	0x000109c0


	//   ....[21]....
        /*00c8*/ 	.word	0x000109f0


	//   ....[22]....
        /*00cc*/ 	.word	0x00010a10


	//----- nvinfo : EIATTR_MAX_THREADS
	.align		4
.L_5123:
        /*00d0*/ 	.byte	0x04, 0x05
        /*00d2*/ 	.short	(.L_5125 - .L_5124)
.L_5124:
        /*00d4*/ 	.word	0x00000080
        /*00d8*/ 	.word	0x00000001
        /*00dc*/ 	.word	0x00000001


	//----- nvinfo : EIATTR_CRS_STACK_SIZE
	.align		4
.L_5125:
        /*00e0*/ 	.byte	0x04, 0x1e
        /*00e2*/ 	.short	(.L_5127 - .L_5126)
.L_5126:
        /*00e4*/ 	.word	0x00000000


	//----- nvinfo : EIATTR_CBANK_PARAM_SIZE
	.align		4
.L_5127:
        /*00e8*/ 	.byte	0x03, 0x19
        /*00ea*/ 	.short	0x0290


	//----- nvinfo : EIATTR_PARAM_CBANK
	.align		4
        /*00ec*/ 	.byte	0x04, 0x0a
        /*00ee*/ 	.short	(.L_5129 - .L_5128)
	.align		4
.L_5128:
        /*00f0*/ 	.word	index@(.nv.constant0._ZN2at6native18elementwise_kernelILi128ELi4EZNS0_15gpu_kernel_implINS0_13BinaryFunctorIiiiZZZNS0_16fmod_kernel_cudaERNS_18TensorIteratorBaseEENKUlvE_clEvENKUlvE1_clEvEUliiE_EEEEvS5_RKT_EUliE_EEviT1_)
        /*00f4*/ 	.short	0x0210
        /*00f6*/ 	.short	0x0290


	//----- nvinfo : EIATTR_SW_WAR
	.align		4
.L_5129:
        /*00f8*/ 	.byte	0x04, 0x36
        /*00fa*/ 	.short	(.L_5131 - .L_5130)
.L_5130:
        /*00fc*/ 	.word	0x00000008
.L_5131:


//--------------------- .nv.info._ZN2at6native27unrolled_elementwise_kernelINS0_13BinaryFunctorIiiiZZZNS0_16fmod_kernel_cudaERNS_18TensorIteratorBaseEENKUlvE_clEvENKUlvE1_clEvEUliiE_EESt5arrayIPcLm3EELi4E23TrivialOffsetCalculatorILi2EjESC_ILi1EjENS0_6memory12LoadWithCastILi2EEENSF_13StoreWithCastILi1EEEEEviT_T0_T2_T3_T4_T5_ --------------------------
	.section	.nv.info._ZN2at6native27unrolled_elementwise_kernelINS0_13BinaryFunctorIiiiZZZNS0_16fmod_kernel_cudaERNS_18TensorIteratorBaseEENKUlvE_clEvENKUlvE1_clEvEUliiE_EESt5arrayIPcLm3EELi4E23TrivialOffsetCalculatorILi2EjESC_ILi1EjENS0_6memory12LoadWithCastILi2EEENSF_13StoreWithCastILi1EEEEEviT_T0_T2_T3_T4_T5_,"",@"SHT_CUDA_INFO"
	.sectionflags	@""
	.align	4


	//----- nvinfo : EIATTR_CUDA_API_VERSION
	.align		4
        /*0000*/ 	.byte	0x04, 0x37
        /*0002*/ 	.short	(.L_5133 - .L_5132)
.L_5132:
        /*0004*/ 	.word	0x00000082


	//----- nvinfo : EIATTR_KPARAM_INFO
	.align		4
.L_5133:
        /*0008*/ 	.byte	0x04, 0x17
        /*000a*/ 	.short	(.L_5135 - .L_5134)
.L_5134:
        /*000c*/ 	.word	0x00000000
        /*0010*/ 	.short	0x0006
        /*0012*/ 	.short	0x0030
        /*0014*/ 	.byte	0x00, 0xf0, 0x21, 0x00


	//----- nvinfo : EIATTR_KPARAM_INFO
	.align		4
.L_5135:
        /*0018*/ 	.byte	0x04, 0x17
        /*001a*/ 	.short	(.L_5137 - .L_5136)
.L_5136:
        /*001c*/ 	.word	0x00000000
        /*0020*/ 	.short	0x0005
        /*0022*/ 	.short	0x0024
        /*0024*/ 	.byte	0x00, 0xf0, 0x31, 0x00


	//----- nvinfo : EIATTR_KPARAM_INFO
	.align		4
.L_5137:
        /*0028*/ 	.byte	0x04, 0x17
        /*002a*/ 	.short	(.L_5139 - .L_5138)
.L_5138:
        /*002c*/ 	.word	0x00000000
        /*0030*/ 	.short	0x0004
        /*0032*/ 	.short	0x0021
        /*0034*/ 	.byte	0x00, 0xf0, 0x05, 0x00


	//----- nvinfo : EIATTR_KPARAM_INFO
	.align		4
.L_5139:
        /*0038*/ 	.byte	0x04, 0x17
        /*003a*/ 	.short	(.L_5141 - .L_5140)
.L_5140:
        /*003c*/ 	.word	0x00000000
        /*0040*/ 	.short	0x0003
        /*0042*/ 	.short	0x0020
        /*0044*/ 	.byte	0x00, 0xf0, 0x05, 0x00


	//----- nvinfo : EIATTR_KPARAM_INFO
	.align		4
.L_5141:
        /*0048*/ 	.byte	0x04, 0x17
        /*004a*/ 	.short	(.L_5143 - .L_5142)
.L_5142:
        /*004c*/ 	.word	0x00000000
        /*0050*/ 	.short	0x0002
        /*0052*/ 	.short	0x0008
        /*0054*/ 	.byte	0x00, 0xf0, 0x61, 0x00


	//----- nvinfo : EIATTR_KPARAM_INFO
	.align		4
.L_5143:
        /*0058*/ 	.byte	0x04, 0x17
        /*005a*/ 	.short	(.L_5145 - .L_5144)
.L_5144:
        /*005c*/ 	.word	0x00000000
        /*0060*/ 	.short	0x0001
        /*0062*/ 	.short	0x0004
        /*0064*/ 	.byte	0x00, 0xf0, 0x05, 0x00


	//----- nvinfo : EIATTR_KPARAM_INFO
	.align		4
.L_5145:
        /*0068*/ 	.byte	0x04, 0x17
        /*006a*/ 	.short	(.L_5147 - .L_5146)
.L_5146:
        /*006c*/ 	.word	0x00000000
        /*0070*/ 	.short	0x0000
        /*0072*/ 	.short	0x0000
        /*0074*/ 	.byte	0x00, 0xf0, 0x11, 0x00


	//----- nvinfo : EIATTR_SPARSE_MMA_MASK
	.align		4
.L_5147:
        /*0078*/ 	.byte	0x03, 0x50
        /*007a*/ 	.short	0x0000


	//----- nvinfo : EIATTR_MAXREG_COUNT
	.align		4
        /*007c*/ 	.byte	0x03, 0x1b
        /*007e*/ 	.short	0x00ff


	//----- nvinfo : EIATTR_EXTERNS
	.align		4
        /*0080*/ 	.byte	0x04, 0x0f
        /*0082*/ 	.short	(.L_5149 - .L_5148)


	//   ....[0]....
	.align		4
.L_5148:
        /*0084*/ 	.word	index@(__assertfail)


	//----- nvinfo : EIATTR_MERCURY_ISA_VERSION
	.align		4
.L_5149:
        /*0088*/ 	.byte	0x03, 0x5f
        /*008a*/ 	.short	0x0101


	//----- nvinfo : EIATTR_SYSCALL_OFFSETS
	.align		4
        /*008c*/ 	.byte	0x04, 0x46
        /*008e*/ 	.short	(.L_5151 - .L_5150)


	//   ....[0]....
.L_5150:
        /*0090*/ 	.word	0x00000eb0


	//   ....[1]....
        /*0094*/ 	.word	0x00001cc0


	//   ....[2]....
        /*0098*/ 	.word	0x00002b50


	//   ....[3]....
        /*009c*/ 	.word	0x00003960


	//   ....[4]....
        /*00a0*/ 	.word	0x00004800


	//   ....[5]....
        /*00a4*/ 	.word	0x00005620


	//   ....[6]....
        /*00a8*/ 	.word	0x000064a0


	//   ....[7]....
        /*00ac*/ 	.word	0x000072b0


	//   ....[8]....
        /*00b0*/ 	.word	0x00008980


	//   ....[9]....
        /*00b4*/ 	.word	0x00009880


	//   ....[10]....
        /*00b8*/ 	.word	0x0000a750


	//   ....[11]....
        /*00bc*/ 	.word	0x0000b620


	//----- nvinfo : EIATTR_EXIT_INSTR_OFFSETS
	.align		4
.L_5151:
        /*00c0*/ 	.byte	0x04, 0x1c
        /*00c2*/ 	.short	(.L_5153 - .L_5152)


	//   ....[0]....
.L_5152:
        /*00c4*/ 	.word	0x0000a7e0


	//   ....[1]....
        /*00c8*/ 	.word	0x0000a910


	//   ....[2]....
        /*00cc*/ 	.word	0x0000a930


	//   ....[3]....
        /*00d0*/ 	.word	0x0000a9c0


	//   ....[4]....
        /*00d4*/ 	.word	0x0000a9e0


	//   ....[5]....
        /*00d8*/ 	.word	0x0000aa00


	//   ....[6]....
        /*00dc*/ 	.word	0x0000aa90


	//   ....[7]....
        /*00e0*/ 	.word	0x0000aad0


	//   ....[8]....
        /*00e4*/ 	.word	0x0000ab70


	//   ....[9]....
        /*00e8*/ 	.word	0x0000abc0


	//   ....[10]....
        /*00ec*/ 	.word	0x0000abf0


	//   ....[11]....
        /*00f0*/ 	.word	0x0000acb0


	//   ....[12]....
        /*00f4*/ 	.word	0x0000acf0


	//   ....[13]....
        /*00f8*/ 	.word	0x0000ae80


	//   ....[14]....
        /*00fc*/ 	.word	0x0000afe0


	//   ....[15]....
        /*0100*/ 	.word	0x0000b020


	//   ....[16]....
        /*0104*/ 	.word	0x0000b0c0


	//   ....[17]....
        /*0108*/ 	.word	0x0000b240


	//   ....[18]....
        /*010c*/ 	.word	0x0000b3c0


	//   ....[19]....
        /*0110*/ 	.word	0x0000b520


	//   ....[20]....
        /*0114*/ 	.word	0x0000b630


	//   ....[21]....
        /*0118*/ 	.word	0x0000b660


	//   ....[22]....
        /*011c*/ 	.word	0x0000b680


	//----- nvinfo : EIATTR_MAX_THREADS
	.align		4
.L_5153:
        /*0120*/ 	.byte	0x04, 0x05
        /*0122*/ 	.short	(.L_5155 - .L_5154)
.L_5154:
        /*0124*/ 	.word	0x00000080
        /*0128*/ 	.word	0x00000001
        /*012c*/ 	.word	0x00000001


	//----- nvinfo : EIATTR_CRS_STACK_SIZE
	.align		4
.L_5155:
        /*0130*/ 	.byte	0x04, 0x1e
        /*0132*/ 	.short	(.L_5157 - .L_5156)
.L_5156:
        /*0134*/ 	.word	0x00000000


	//----- nvinfo : EIATTR_CBANK_PARAM_SIZE
	.align		4
.L_5157:
        /*0138*/ 	.byte	0x03, 0x19
        /*013a*/ 	.short	0x0038


	//----- nvinfo : EIATTR_PARAM_CBANK
	.align		4
        /*013c*/ 	.byte	0x04, 0x0a
        /*013e*/ 	.short	(.L_5159 - .L_5158)
	.align		4
.L_5158:
        /*0140*/ 	.word	index@(.nv.constant0._ZN2at6native27unrolled_elementwise_kernelINS0_13BinaryFunctorIiiiZZZNS0_16fmod_kernel_cudaERNS_18TensorIteratorBaseEENKUlvE_clEvENKUlvE1_clEvEUliiE_EESt5arrayIPcLm3EELi4E23TrivialOffsetCalculatorILi2EjESC_ILi1EjENS0_6memory12LoadWithCastILi2EEENSF_13StoreWithCastILi1EEEEEviT_T0_T2_T3_T4_T5_)
        /*0144*/ 	.short	0x0210
        /*0146*/ 	.short	0x0038


	//----- nvinfo : EIATTR_SW_WAR
	.align		4
.L_5159:
        /*0148*/ 	.byte	0x04, 0x36
        /*014a*/ 	.short	(.L_5161 - .L_5160)
.L_5160:
        /*014c*/ 	.word	0x00000008
.L_5161:


//--------------------- .nv.info._ZN2at6native18elementwise_kernelILi128ELi2EZNS0_22gpu_kernel_impl_nocastINS0_13BinaryFunctorIiiiZZZNS0_16fmod_kernel_cudaERNS_18TensorIteratorBaseEENKUlvE_clEvENKUlvE1_clEvEUliiE_EEEEvS5_RKT_EUliE_EEviT1_ --------------------------
	.section	.nv.info._ZN2at6native18elementwise_kernelILi128ELi2EZNS0_22gpu_kernel_impl_nocastINS0_13BinaryFunctorIiiiZZZNS0_16fmod_kernel_cudaERNS_18TensorIteratorBaseEENKUlvE_clEvENKUlvE1_clEvEUliiE_EEEEvS5_RKT_EUliE_EEviT1_,"",@"SHT_CUDA_INFO"
	.sectionflags	@""
	.align	4


	//----- nvinfo : EIATTR_CUDA_API_VERSION
	.align		4
        /*0000*/ 	.byte	0x04, 0x37
        /*0002*/ 	.short	(.L_5163 - .L_5162)
.L_5162:
        /*0004*/ 	.word	0x00000082


	//----- nvinfo : EIATTR_KPARAM_INFO
	.align		4
.L_5163:
        /*0008*/ 	.byte	0x04, 0x17
        /*000a*/ 	.short	(.L_5165 - .L_5164)
.L_5164:
        /*000c*/ 	.word	0x00000000
        /*0010*/ 	.short	0x0001
        /*0012*/ 	.short	0x0008
        /*0014*/ 	.byte	0x00, 0xf0, 0x21, 0x0a


	//----- nvinfo : EIATTR_KPARAM_INFO
	.align		4
.L_5165:
        /*0018*/ 	.byte	0x04, 0x17
        /*001a*/ 	.short	(.L_5167 - .L_5166)
.L_5166:
        /*001c*/ 	.word	0x00000000
        /*0020*/ 	.short	0x0000
        /*0022*/ 	.short	0x0000
        /*0024*/ 	.byte	0x00, 0xf0, 0x11, 0x00


	//----- nvinfo : EIATTR_SPARSE_MMA_MASK
	.align		4
.L_5167:
        /*0028*/ 	.byte	0x03, 0x50
        /*002a*/ 	.short	0x0000


	//----- nvinfo : EIATTR_MAXREG_COUNT
	.align		4
        /*002c*/ 	.byte	0x03, 0x1b
        /*002e*/ 	.short	0x0080


	//----- nvinfo : EIATTR_MERCURY_ISA_VERSION
	.align		4
        /*0030*/ 	.byte	0x03, 0x5f
        /*0032*/ 	.short	0x0101


	//----- nvinfo : EIATTR_EXIT_INSTR_OFFSETS
	.align		4
        /*0034*/ 	.byte	0x04, 0x1c
        /*0036*/ 	.short	(.L_5169 - .L_5168)


	//   ....[0]....
.L_5168:
        /*0038*/ 	.word	0x00001910


	//   ....[1]....
        /*003c*/ 	.word	0x00003150


	//----- nvinfo : EIATTR_MAX_THREADS
	.align		4
.L_5169:
        /*0040*/ 	.byte	0x04, 0x05
        /*0042*/ 	.short	(.L_5171 - .L_5170)
.L_5170:
        /*0044*/ 	.word	0x00000080
        /*0048*/ 	.word	0x00000001
        /*004c*/ 	.word	0x00000001


	//----- nvinfo : EIATTR_CRS_STACK_SIZE
	.align		4
.L_5171:
        /*0050*/ 	.byte	0x04, 0x1e
        /*0052*/ 	.short	(.L_5173 - .L_5172)
.L_5172:
        /*0054*/ 	.word	0x00000000


	//----- nvinfo : EIATTR_CBANK_PARAM_SIZE
	.align		4
.L_5173:
        /*0058*/ 	.byte	0x03, 0x19
        /*005a*/ 	.short	0x0290


	//----- nvinfo : EIATTR_PARAM_CBANK
	.align		4
        /*005c*/ 	.byte	0x04, 0x0a
        /*005e*/ 	.short	(.L_5175 - .L_5174)
	.align		4
.L_5174:
        /*0060*/ 	.word	index@(.nv.constant0._ZN2at6native18elementwise_kernelILi128ELi2EZNS0_22gpu_kernel_impl_nocastINS0_13BinaryFunctorIiiiZZZNS0_16fmod_kernel_cudaERNS_18TensorIteratorBaseEENKUlvE_clEvENKUlvE1_clEvEUliiE_EEEEvS5_RKT_EUliE_EEviT1_)
        /*0064*/ 	.short	0x0210
        /*0066*/ 	.short	0x0290


	//----- nvinfo : EIATTR_SW_WAR
	.align		4
.L_5175:
        /*0068*/ 	.byte	0x04, 0x36
        /*006a*/ 	.short	(.L_5177 - .L_5176)
.L_5176:
        /*006c*/ 	.word	0x00000008
.L_5177:


//--------------------- .nv.info._ZN2at6native27unrolled_elementwise_kernelINS0_13BinaryFunctorIiiiZZZNS0_16fmod_kernel_cudaERNS_18TensorIteratorBaseEENKUlvE_clEvENKUlvE1_clEvEUliiE_EESt5arrayIPcLm3EELi4E23TrivialOffsetCalculatorILi2EjESC_ILi1EjENS0_6memory15LoadWithoutCastENSF_16StoreWithoutCastEEEviT_T0_T2_T3_T4_T5_ --------------------------
	.section	.nv.info._ZN2at6native27unrolled_elementwise_kernelINS0_13BinaryFunctorIiiiZZZNS0_16fmod_kernel_cudaERNS_18TensorIteratorBaseEENKUlvE_clEvENKUlvE1_clEvEUliiE_EESt5arrayIPcLm3EELi4E23TrivialOffsetCalculatorILi2EjESC_ILi1EjENS0_6memory15LoadWithoutCastENSF_16StoreWithoutCastEEEviT_T0_T2_T3_T4_T5_,"",@"SHT_CUDA_INFO"
	.sectionflags	@""
	.align	4


	//----- nvinfo : EIATTR_CUDA_API_VERSION
	.align		4
        /*0000*/ 	.byte	0x04, 0x37
        /*0002*/ 	.short	(.L_5179 - .L_5178)
.L_5178:
        /*0004*/ 	.word	0x00000082


	//----- nvinfo : EIATTR_KPARAM_INFO
	.align		4
.L_5179:
        /*0008*/ 	.byte	0x04, 0x17
        /*000a*/ 	.short	(.L_5181 - .L_5180)
.L_5180:
        /*000c*/ 	.word	0x00000000
        /*0010*/ 	.short	0x0006
        /*0012*/ 	.short	0x0023
        /*0014*/ 	.byte	0x00, 0xf0, 0x05, 0x00


	//----- nvinfo : EIATTR_KPARAM_INFO
	.align		4
.L_5181:
        /*0018*/ 	.byte	0x04, 0x17
        /*001a*/ 	.short	(.L_5183 - .L_5182)
.L_5182:
        /*001c*/ 	.word	0x00000000
        /*0020*/ 	.short	0x0005
        /*0022*/ 	.short	0x0022
        /*0024*/ 	.byte	0x00, 0xf0, 0x05, 0x00


	//----- nvinfo : EIATTR_KPARAM_INFO
	.align		4
.L_5183:
        /*0028*/ 	.byte	0x04, 0x17
        /*002a*/ 	.short	(.L_5185 - .L_5184)
.L_5184:
        /*002c*/ 	.word	0x00000000
        /*0030*/ 	.short	0x0004
        /*0032*/ 	.short	0x0021
        /*0034*/ 	.byte	0x00, 0xf0, 0x05, 0x00


	//----- nvinfo : EIATTR_KPARAM_INFO
	.align		4
.L_5185:
        /*0038*/ 	.byte	0x04, 0x17
        /*003a*/ 	.short	(.L_5187 - .L_5186)
.L_5186:
        /*003c*/ 	.word	0x00000000
        /*0040*/ 	.short	0x0003
        /*0042*/ 	.short	0x0020
        /*0044*/ 	.byte	0x00, 0xf0, 0x05, 0x00


	//----- nvinfo : EIATTR_KPARAM_INFO
	.align		4
.L_5187:
        /*0048*/ 	.byte	0x04, 0x17
        /*004a*/ 	.short	(.L_5189 - .L_5188)
.L_5188:
        /*004c*/ 	.word	0x00000000
        /*0050*/ 	.short	0x0002
        /*0052*/ 	.short	0x0008
        /*0054*/ 	.byte	0x00, 0xf0, 0x61, 0x00


	//----- nvinfo : EIATTR_KPARAM_INFO
	.align		4
.L_5189:
        /*0058*/ 	.byte	0x04, 0x17
        /*005a*/ 	.short	(.L_5191 - .L_5190)
.L_5190:
        /*005c*/ 	.word	0x00000000
        /*0060*/ 	.short	0x0001
        /*0062*/ 	.short	0x0004
        /*0064*/ 	.byte	0x00, 0xf0, 0x05, 0x00


	//----- nvinfo : EIATTR_KPARAM_INFO
	.align		4
.L_5191:
        /*0068*/ 	.byte	0x04, 0x17
        /*006a*/ 	.short	(.L_5193 - .L_5192)
.L_5192:
        /*006c*/ 	.word	0x00000000
        /*0070*/ 	.short	0x0000
        /*0072*/ 	.short	0x0000
        /*0074*/ 	.byte	0x00, 0xf0, 0x11, 0x00


	//----- nvinfo : EIATTR_SPARSE_MMA_MASK
	.align		4
.L_5193:
        /*0078*/ 	.byte	0x03, 0x50
        /*007a*/ 	.short	0x0000


	//----- nvinfo : EIATTR_MAXREG_COUNT
	.align		4
        /*007c*/ 	.byte	0x03, 0x1b
        /*007e*/ 	.short	0x00ff


	//----- nvinfo : EIATTR_MERCURY_ISA_VERSION
	.align		4
        /*0080*/ 	.byte	0x03, 0x5f
        /*0082*/ 	.short	0x0101


	//----- nvinfo : EIATTR_EXIT_INSTR_OFFSETS
	.align		4
        /*0084*/ 	.byte	0x04, 0x1c
        /*0086*/ 	.short	(.L_5195 - .L_5194)


	//   ....[0]....
.L_5194:
        /*0088*/ 	.word	0x00000b20


	//   ....[1]....
        /*008c*/ 	.word	0x00000b70


	//----- nvinfo : EIATTR_MAX_THREADS
	.align		4
.L_5195:
        /*0090*/ 	.byte	0x04, 0x05
        /*0092*/ 	.short	(.L_5197 - .L_5196)
.L_5196:
        /*0094*/ 	.word	0x00000080
        /*0098*/ 	.word	0x00000001
        /*009c*/ 	.word	0x00000001


	//----- nvinfo : EIATTR_CRS_STACK_SIZE
	.align		4
.L_5197:
        /*00a0*/ 	.byte	0x04, 0x1e
        /*00a2*/ 	.short	(.L_5199 - .L_5198)
.L_5198:
        /*00a4*/ 	.word	0x00000000


	//----- nvinfo : EIATTR_CBANK_PARAM_SIZE
	.align		4
.L_5199:
        /*00a8*/ 	.byte	0x03, 0x19
        /*00aa*/ 	.short	0x0024


	//----- nvinfo : EIATTR_PARAM_CBANK
	.align		4
        /*00ac*/ 	.byte	0x04, 0x0a
        /*00ae*/ 	.short	(.L_5201 - .L_5200)
	.align		4
.L_5200:
        /*00b0*/ 	.word	index@(.nv.constant0._ZN2at6native27unrolled_elementwise_kernelINS0_13BinaryFunctorIiiiZZZNS0_16fmod_kernel_cudaERNS_18TensorIteratorBaseEENKUlvE_clEvENKUlvE1_clEvEUliiE_EESt5arrayIPcLm3EELi4E23TrivialOffsetCalculatorILi2EjESC_ILi1EjENS0_6memory15LoadWithoutCastENSF_16StoreWithoutCastEEEviT_T0_T2_T3_T4_T5_)
        /*00b4*/ 	.short	0x0210
        /*00b6*/ 	.short	0x0024


	//----- nvinfo : EIATTR_SW_WAR
	.align		4
.L_5201:
        /*00b8*/ 	.byte	0x04, 0x36
        /*00ba*/ 	.short	(.L_5203 - .L_5202)
.L_5202:
        /*00bc*/ 	.word	0x00000008
.L_5203:


//--------------------- .nv.info._ZN2at6native29vectorized_elementwise_kernelILi2ENS0_13BinaryFunctorIiiiZZZNS0_16fmod_kernel_cudaERNS_18TensorIteratorBaseEENKUlvE_clEvENKUlvE1_clEvEUliiE_EESt5arrayIPcLm3EEEEviT0_T1_ --------------------------
	.section	.nv.info._ZN2at6native29vectorized_elementwise_kernelILi2ENS0_13BinaryFunctorIiiiZZZNS0_16fmod_kernel_cudaERNS_18TensorIteratorBaseEENKUlvE_clEvENKUlvE1_clEvEUliiE_EESt5arrayIPcLm3EEEEviT0_T1_,"",@"SHT_CUDA_INFO"
	.sectionflags	@""
	.align	4


	//----- nvinfo : EIATTR_CUDA_API_VERSION
	.align		4
        /*0000*/ 	.byte	0x04, 0x37
        /*0002*/ 	.short	(.L_5205 - .L_5204)
.L_5204:
        /*0004*/ 	.word	0x00000082


	//----- nvinfo : EIATTR_KPARAM_INFO
	.align		4
.L_5205:
        /*0008*/ 	.byte	0x04, 0x17
        /*000a*/ 	.short	(.L_5207 - .L_5206)
.L_5206:
        /*000c*/ 	.word	0x00000000
        /*0010*/ 	.short	0x0002
        /*0012*/ 	.short	0x0008
        /*0014*/ 	.byte	0x00, 0xf0, 0x61, 0x00


	//----- nvinfo : EIATTR_KPARAM_INFO
	.align		4
.L_5207:
        /*0018*/ 	.byte	0x04, 0x17
        /*001a*/ 	.short	(.L_5209 - .L_5208)
.L_5208:
        /*001c*/ 	.word	0x00000000
        /*0020*/ 	.short	0x0001
        /*0022*/ 	.short	0x0004
        /*0024*/ 	.byte	0x00, 0xf0, 0x05, 0x00


	//----- nvinfo : EIATTR_KPARAM_INFO
	.align		4
.L_5209:
        /*0028*/ 	.byte	0x04, 0x17
        /*002a*/ 	.short	(.L_5211 - .L_5210)
.L_5210:
        /*002c*/ 	.word	0x00000000
        /*0030*/ 	.short	0x0000
        /*0032*/ 	.short	0x0000
        /*0034*/ 	.byte	0x00, 0xf0, 0x11, 0x00


	//----- nvinfo : EIATTR_SPARSE_MMA_MASK
	.align		4
.L_5211:
        /*0038*/ 	.byte	0x03, 0x50
        /*003a*/ 	.short	0x0000


	//----- nvinfo : EIATTR_MAXREG_COUNT
	.align		4
        /*003c*/ 	.byte	0x03, 0x1b
        /*003e*/ 	.short	0x00ff


	//----- nvinfo : EIATTR_MERCURY_ISA_VERSION
	.align		4
        /*0040*/ 	.byte	0x03, 0x5f
        /*0042*/ 	.short	0x0101


	//----- nvinfo : EIATTR_EXIT_INSTR_OFFSETS
	.align		4
        /*0044*/ 	.byte	0x04, 0x1c
        /*0046*/ 	.short	(.L_5213 - .L_5212)


	//   ....[0]....
.L_5212:
        /*0048*/ 	.word	0x00000d60


	//   ....[1]....
        /*004c*/ 	.word	0x00002400


	//   ....[2]....
        /*0050*/ 	.word	0x00002450


	//----- nvinfo : EIATTR_MAX_THREADS
	.align		4
.L_5213:
        /*0054*/ 	.byte	0x04, 0x05
        /*0056*/ 	.short	(.L_5215 - .L_5214)
.L_5214:
        /*0058*/ 	.word	0x00000080
        /*005c*/ 	.word	0x00000001
        /*0060*/ 	.word	0x00000001


	//----- nvinfo : EIATTR_CRS_STACK_SIZE
	.align		4
.L_5215:
        /*0064*/ 	.byte	0x04, 0x1e
        /*0066*/ 	.short	(.L_5217 - .L_5216)
.L_5216:
        /*0068*/ 	.word	0x00000000


	//----- nvinfo : EIATTR_CBANK_PARAM_SIZE
	.align		4
.L_5217:
        /*006c*/ 	.byte	0x03, 0x19
        /*006e*/ 	.short	0x0020


	//----- nvinfo : EIATTR_PARAM_CBANK
	.align		4
        /*0070*/ 	.byte	0x04, 0x0a
        /*0072*/ 	.short	(.L_5219 - .L_5218)
	.align		4
.L_5218:
        /*0074*/ 	.word	index@(.nv.constant0._ZN2at6native29vectorized_elementwise_kernelILi2ENS0_13BinaryFunctorIiiiZZZNS0_16fmod_kernel_cudaERNS_18TensorIteratorBaseEENKUlvE_clEvENKUlvE1_clEvEUliiE_EESt5arrayIPcLm3EEEEviT0_T1_)
        /*0078*/ 	.short	0x0210
        /*007a*/ 	.short	0x0020


	//----- nvinfo : EIATTR_SW_WAR
	.align		4
.L_5219:
        /*007c*/ 	.byte	0x04, 0x36
        /*007e*/ 	.short	(.L_5221 - .L_5220)
.L_5220:
        /*0080*/ 	.word	0x00000008
.L_5221:


//--------------------- .nv.info._ZN2at6native29vectorized_elementwise_kernelILi4ENS0_13BinaryFunctorIiiiZZZNS0_16fmod_kernel_cudaERNS_18TensorIteratorBaseEENKUlvE_clEvENKUlvE1_clEvEUliiE_EESt5arrayIPcLm3EEEEviT0_T1_ --------------------------
	.section	.nv.info._ZN2at6native29vectorized_elementwise_kernelILi4ENS0_13BinaryFunctorIiiiZZZNS0_16fmod_kernel_cudaERNS_18TensorIteratorBaseEENKUlvE_clEvENKUlvE1_clEvEUliiE_EESt5arrayIPcLm3EEEEviT0_T1_,"",@"SHT_CUDA_INFO"
	.sectionflags	@""
	.align	4


	//----- nvinfo : EIATTR_CUDA_API_VERSION
	.align		4
        /*0000*/ 	.byte	0x04, 0x37
        /*0002*/ 	.short	(.L_5223 - .L_5222)
.L_5222:
        /*0004*/ 	.word	0x00000082


	//----- nvinfo : EIATTR_KPARAM_INFO
	.align		4
.L_5223:
        /*0008*/ 	.byte	0x04, 0x17
        /*000a*/ 	.short	(.L_5225 - .L_5224)
.L_5224:
        /*000c*/ 	.word	0x00000000
        /*0010*/ 	.short	0x0002
        /*0012*/ 	.short	0x0008
        /*0014*/ 	.byte	0x00, 0xf0, 0x61, 0x00


	//----- nvinfo : EIATTR_KPARAM_INFO
	.align		4
.L_5225:
        /*0018*/ 	.byte	0x04, 0x17
        /*001a*/ 	.short	(.L_5227 - .L_5226)
.L_5226:
        /*001c*/ 	.word	0x00000000
        /*0020*/ 	.short	0x0001
        /*0022*/ 	.short	0x0004
        /*0024*/ 	.byte	0x00, 0xf0, 0x05, 0x00


	//----- nvinfo : EIATTR_KPARAM_INFO
	.align		4
.L_5227:
        /*0028*/ 	.byte	0x04, 0x17
        /*002a*/ 	.short	(.L_5229 - .L_5228)
.L_5228:
        /*002c*/ 	.word	0x00000000
        /*0030*/ 	.short	0x0000
        /*0032*/ 	.short	0x0000
        /*0034*/ 	.byte	0x00, 0xf0, 0x11, 0x00


	//----- nvinfo : EIATTR_SPARSE_MMA_MASK
	.align		4
.L_5229:
        /*0038*/ 	.byte	0x03, 0x50
        /*003a*/ 	.short	0x0000


	//----- nvinfo : EIATTR_MAXREG_COUNT
	.align		4
        /*003c*/ 	.byte	0x03, 0x1b
        /*003e*/ 	.short	0x00ff


	//----- nvinfo : EIATTR_MERCURY_ISA_VERSION
	.align		4
        /*0040*/ 	.byte	0x03, 0x5f
        /*0042*/ 	.short	0x0101


	//----- nvinfo : EIATTR_EXIT_INSTR_OFFSETS
	.align		4
        /*0044*/ 	.byte	0x04, 0x1c
        /*0046*/ 	.short	(.L_5231 - .L_5230)


	//   ....[0]....
.L_5230:
        /*0048*/ 	.word	0x00000ce0


	//   ....[1]....
        /*004c*/ 	.word	0x00002380


	//   ....[2]....
        /*0050*/ 	.word	0x000023d0


	//----- nvinfo : EIATTR_MAX_THREADS
	.align		4
.L_5231:
        /*0054*/ 	.byte	0x04, 0x05
        /*0056*/ 	.short	(.L_5233 - .L_5232)
.L_5232:
        /*0058*/ 	.word	0x00000080
        /*005c*/ 	.word	0x00000001
        /*0060*/ 	.word	0x00000001


	//----- nvinfo : EIATTR_CRS_STACK_SIZE
	.align		4
.L_5233:
        /*0064*/ 	.byte	0x04, 0x1e
        /*0066*/ 	.short	(.L_5235 - .L_5234)
.L_5234:
        /*0068*/ 	.word	0x00000000


	//----- nvinfo : EIATTR_CBANK_PARAM_SIZE
	.align		4
.L_5235:
        /*006c*/ 	.byte	0x03, 0x19
        /*006e*/ 	.short	0x0020


	//----- nvinfo : EIATTR_PARAM_CBANK
	.align		4
        /*0070*/ 	.byte	0x04, 0x0a
        /*0072*/ 	.short	(.L_5237 - .L_5236)
	.align		4
.L_5236:
        /*0074*/ 	.word	index@(.nv.constant0._ZN2at6native29vectorized_elementwise_kernelILi4ENS0_13BinaryFunctorIiiiZZZNS0_16fmod_kernel_cudaERNS_18TensorIteratorBaseEENKUlvE_clEvENKUlvE1_clEvEUliiE_EESt5arrayIPcLm3EEEEviT0_T1_)
        /*0078*/ 	.short	0x0210
        /*007a*/ 	.short	0x0020


	//----- nvinfo : EIATTR_SW_WAR
	.align		4
.L_5237:
        /*007c*/ 	.byte	0x04, 0x36
        /*007e*/ 	.short	(.L_5239 - .L_5238)
.L_5238:
        /*0080*/ 	.word	0x00000008
.L_5239:


//--------------------- .nv.info._ZN2at6native29vectorized_elementwise_kernelILi8ENS0_13BinaryFunctorIiiiZZZNS0_16fmod_kernel_cudaERNS_18TensorIteratorBaseEENKUlvE_clEvENKUlvE1_clEvEUliiE_EESt5arrayIPcLm3EEEEviT0_T1_ --------------------------
	.section	.nv.info._ZN2at6native29vectorized_elementwise_kernelILi8ENS0_13BinaryFunctorIiiiZZZNS0_16fmod_kernel_cudaERNS_18TensorIteratorBaseEENKUlvE_clEvENKUlvE1_clEvEUliiE_EESt5arrayIPcLm3EEEEviT0_T1_,"",@"SHT_CUDA_INFO"
	.sectionflags	@""
	.align	4


	//----- nvinfo : EIATTR_CUDA_API_VERSION
	.align		4
        /*0000*/ 	.byte	0x04, 0x37
        /*0002*/ 	.short	(.L_5241 - .L_5240)
.L_5240:
        /*0004*/ 	.word	0x00000082


	//----- nvinfo : EIATTR_KPARAM_INFO
	.align		4
.L_5241:
        /*0008*/ 	.byte	0x04, 0x17
        /*000a*/ 	.short	(.L_5243 - .L_5242)
.L_5242:
        /*000c*/ 	.word	0x00000000
        /*0010*/ 	.short	0x0002
        /*0012*/ 	.short	0x0008
        /*0014*/ 	.byte	0x00, 0xf0, 0x61, 0x00


	//----- nvinfo : EIATTR_KPARAM_INFO
	.align		4
.L_5243:
        /*0018*/ 	.byte	0x04, 0x17
        /*001a*/ 	.short	(.L_5245 - .L_5244)
.L_5244:
        /*001c*/ 	.word	0x00000000
        /*0020*/ 	.short	0x0001
        /*0022*/ 	.short	0x0004
        /*0024*/ 	.byte	0x00, 0xf0, 0x05, 0x00


	//----- nvinfo : EIATTR_KPARAM_INFO
	.align		4
.L_5245:
        /*0028*/ 	.byte	0x04, 0x17
        /*002a*/ 	.short	(.L_5247 - .L_5246)
.L_5246:
        /*002c*/ 	.word	0x00000000
        /*0030*/ 	.short	0x0000
        /*0032*/ 	.short	0x0000
        /*0034*/ 	.byte	0x00, 0xf0, 0x11, 0x00


	//----- nvinfo : EIATTR_SPARSE_MMA_MASK
	.align		4
.L_5247:
        /*0038*/ 	.byte	0x03, 0x50
        /*003a*/ 	.short	0x0000


	//----- nvinfo : EIATTR_MAXREG_COUNT
	.align		4
        /*003c*/ 	.byte	0x03, 0x1b
        /*003e*/ 	.short	0x00ff


	//----- nvinfo : EIATTR_MERCURY_ISA_VERSION
	.align		4
        /*0040*/ 	.byte	0x03, 0x5f
        /*0042*/ 	.short	0x0101


	//----- nvinfo : EIATTR_EXIT_INSTR_OFFSETS
	.align		4
        /*0044*/ 	.byte	0x04, 0x1c
        /*0046*/ 	.short	(.L_5249 - .L_5248)


	//   ....[0]....
.L_5248:
        /*0048*/ 	.word	0x00000ce0


	//   ....[1]....
        /*004c*/ 	.word	0x00002380


	//   ....[2]....
        /*0050*/ 	.word	0x000023d0


	//----- nvinfo : EIATTR_MAX_THREADS
	.align		4
.L_5249:
        /*0054*/ 	.byte	0x04, 0x05
        /*0056*/ 	.short	(.L_5251 - .L_5250)
.L_5250:
        /*0058*/ 	.word	0x00000080
        /*005c*/ 	.word	0x00000001
        /*0060*/ 	.word	0x00000001


	//----- nvinfo : EIATTR_CRS_STACK_SIZE
	.align		4
.L_5251:
        /*0064*/ 	.byte	0x04, 0x1e
        /*0066*/ 	.short	(.L_5253 - .L_5252)
.L_5252:
        /*0068*/ 	.word	0x00000000


	//----- nvinfo : EIATTR_CBANK_PARAM_SIZE
	.align		4
.L_5253:
        /*006c*/ 	.byte	0x03, 0x19
        /*006e*/ 	.short	0x0020


	//----- nvinfo : EIATTR_PARAM_CBANK
	.align		4
        /*0070*/ 	.byte	0x04, 0x0a
        /*0072*/ 	.short	(.L_5255 - .L_5254)
	.align		4
.L_5254:
        /*0074*/ 	.word	index@(.nv.constant0._ZN2at6native29vectorized_elementwise_kernelILi8ENS0_13BinaryFunctorIiiiZZZNS0_16fmod_kernel_cudaERNS_18TensorIteratorBaseEENKUlvE_clEvENKUlvE1_clEvEUliiE_EESt5arrayIPcLm3EEEEviT0_T1_)
        /*0078*/ 	.short	0x0210
        /*007a*/ 	.short	0x0020


	//----- nvinfo : EIATTR_SW_WAR
	.align		4
.L_5255:
        /*007c*/ 	.byte	0x04, 0x36
        /*007e*/ 	.short	(.L_5257 - .L_5256)
.L_5256:
        /*0080*/ 	.word	0x00000008
.L_5257:


//--------------------- .nv.info._ZN2at6native18elementwise_kernelILi128ELi4EZNS0_15gpu_kernel_implINS0_13BUnaryFunctorIiiiZZZNS0_16fmod_kernel_cudaERNS_18TensorIteratorBaseEENKUlvE_clEvENKUlvE1_clEvEUliiE_EEEEvS5_RKT_EUliE_EEviT1_ --------------------------
	.section	.nv.info._ZN2at6native18elementwise_kernelILi128ELi4EZNS0_15gpu_kernel_implINS0_13BUnaryFunctorIiiiZZZNS0_16fmod_kernel_cudaERNS_18TensorIteratorBaseEENKUlvE_clEvENKUlvE1_clEvEUliiE_EEEEvS5_RKT_EUliE_EEviT1_,"",@"SHT_CUDA_INFO"
	.sectionflags	@""
	.align	4


	//----- nvinfo : EIATTR_CUDA_API_VERSION
	.align		4
        /*0000*/ 	.byte	0x04, 0x37
        /*0002*/ 	.short	(.L_5259 - .L_5258)
.L_5258:
        /*0004*/ 	.word	0x00000082


	//----- nvinfo : EIATTR_KPARAM_INFO
	.align		4
.L_5259:
        /*0008*/ 	.byte	0x04, 0x17
        /*000a*/ 	.short	(.L_5261 - .L_5260)
.L_5260:
        /*000c*/ 	.word	0x00000000
        /*0010*/ 	.short	0x0001
        /*0012*/ 	.short	0x0008
        /*0014*/ 	.byte	0x00, 0xf0, 0x81, 0x08


	//----- nvinfo : EIATTR_KPARAM_INFO
	.align		4
.L_5261:
        /*0018*/ 	.byte	0x04, 0x17
        /*001a*/ 	.short	(.L_5263 - .L_5262)
.L_5262:
        /*001c*/ 	.word	0x00000000
        /*0020*/ 	.short	0x0000
        /*0022*/ 	.short	0x0000
        /*0024*/ 	.byte	0x00, 0xf0, 0x11, 0x00


	//----- nvinfo : EIATTR_SPARSE_MMA_MASK
	.align		4
.L_5263:
        /*0028*/ 	.byte	0x03, 0x50
        /*002a*/ 	.short	0x0000


	//----- nvinfo : EIATTR_MAXREG_COUNT
	.align		4
        /*002c*/ 	.byte	0x03, 0x1b
        /*002e*/ 	.short	0x0080


	//----- nvinfo : EIATTR_EXTERNS
	.align		4
        /*0030*/ 	.byte	0x04, 0x0f
        /*0032*/ 	.short	(.L_5265 - .L_5264)


	//   ....[0]....
	.align		4
.L_5264:
        /*0034*/ 	.word	index@(__assertfail)


	//----- nvinfo : EIATTR_MERCURY_ISA_VERSION
	.align		4
.L_5265:
        /*0038*/ 	.byte	0x03, 0x5f
        /*003a*/ 	.short	0x0101


	//----- nvinfo : EIATTR_SYSCALL_OFFSETS
	.align		4
        /*003c*/ 	.byte	0x04, 0x46
        /*003e*/ 	.short	(.L_5267 - .L_5266)


	//   ....[0]....
.L_5266:
        /*0040*/ 	.word	0x00002180


	//   ....[1]....
        /*0044*/ 	.word	0x00003130


	//   ....[2]....
        /*0048*/ 	.word	0x000052e0


	//   ....[3]....
        /*004c*/ 	.word	0x00006290


	//   ....[4]....
        /*0050*/ 	.word	0x00008420


	//   ....[5]....
        /*0054*/ 	.word	0x000093d0


	//   ....[6]....
        /*0058*/ 	.word	0x0000b550


	//   ....[7]....
        /*005c*/ 	.word	0x0000c500


	//----- nvinfo : EIATTR_EXIT_INSTR_OFFSETS
	.align		4
.L_5267:
        /*0060*/ 	.byte	0x04, 0x1c
        /*0062*/ 	.short	(.L_5269 - .L_5268)


	//   ....[0]....
.L_5268:
        /*0064*/ 	.word	0x00009470


	//   ....[1]....
        /*0068*/ 	.word	0x0000b7f0


	//   ....[2]....
        /*006c*/ 	.word	0x0000b810


	//   ....[3]....
        /*0070*/ 	.word	0x0000b8a0


	//   ....[4]....
        /*0074*/ 	.word	0x0000b8c0


	//   ....[5]....
        /*0078*/ 	.word	0x0000b8e0


	//   ....[6]....
        /*007c*/ 	.word	0x0000b970


	//   ....[7]....
        /*0080*/ 	.word	0x0000b9b0


	//   ....[8]....
        /*0084*/ 	.word	0x0000ba50


	//   ....[9]....
        /*0088*/ 	.word	0x0000baa0


	//   ....[10]....
        /*008c*/ 	.word	0x0000bad0


	//   ....[11]....
        /*0090*/ 	.word	0x0000bb90


	//   ....[12]....
        /*0094*/ 	.word	0x0000bbd0


	//   ....[13]....
        /*0098*/ 	.word	0x0000bd60


	//   ....[14]....
        /*009c*/ 	.word	0x0000bec0


	//   ....[15]....
        /*00a0*/ 	.word	0x0000bf00


	//   ....[16]....
        /*00a4*/ 	.word	0x0000bfa0


	//   ....[17]....
        /*00a8*/ 	.word	0x0000c120


	//   ....[18]....
        /*00ac*/ 	.word	0x0000c2a0


	//   ....[19]....
        /*00b0*/ 	.word	0x0000c400


	//   ....[20]....
        /*00b4*/ 	.word	0x0000c510


	//   ....[21]....
        /*00b8*/ 	.word	0x0000c540


	//   ....[22]....
        /*00bc*/ 	.word	0x0000c560


	//----- nvinfo : EIATTR_MAX_THREADS
	.align		4
.L_5269:
        /*00c0*/ 	.byte	0x04, 0x05
        /*00c2*/ 	.short	(.L_5271 - .L_5270)
.L_5270:
        /*00c4*/ 	.word	0x00000080
        /*00c8*/ 	.word	0x00000001
        /*00cc*/ 	.word	0x00000001


	//----- nvinfo : EIATTR_CRS_STACK_SIZE
	.align		4
.L_5271:
        /*00d0*/ 	.byte	0x04, 0x1e
        /*00d2*/ 	.short	(.L_5273 - .L_5272)
.L_5272:
        /*00d4*/ 	.word	0x00000000


	//----- nvinfo : EIATTR_CBANK_PARAM_SIZE
	.align		4
.L_5273:
        /*00d8*/ 	.byte	0x03, 0x19
        /*00da*/ 	.short	0x0228


	//----- nvinfo : EIATTR_PARAM_CBANK
	.align		4
        /*00dc*/ 	.byte	0x04, 0x0a
        /*00de*/ 	.short	(.L_5275 - .L_5274)
	.align		4
.L_5274:
        /*00e0*/ 	.word	index@(.nv.constant0._ZN2at6native18elementwise_kernelILi128ELi4EZNS0_15gpu_kernel_implINS0_13BUnaryFunctorIiiiZZZNS0_16fmod_kernel_cudaERNS_18TensorIteratorBaseEENKUlvE_clEvENKUlvE1_clEvEUliiE_EEEEvS5_RKT_EUliE_EEviT1_)
        /*00e4*/ 	.short	0x0210
        /*00e6*/ 	.short	0x0228


	//----- nvinfo : EIATTR_SW_WAR
	.align		4
.L_5275:
        /*00e8*/ 	.byte	0x04, 0x36
        /*00ea*/ 	.short	(.L_5277 - .L_5276)
.L_5276:
        /*00ec*/ 	.word	0x00000008
.L_5277:


//--------------------- .nv.info._ZN2at6native27unrolled_elementwise_kernelINS0_13BUnaryFunctorIiiiZZZNS0_16fmod_kernel_cudaERNS_18TensorIteratorBaseEENKUlvE_clEvENKUlvE1_clEvEUliiE_EESt5arrayIPcLm2EELi4E23TrivialOffsetCalculatorILi1EjESD_NS0_6memory12LoadWithCastILi1EEENSE_13StoreWithCastILi1EEEEEviT_T0_T2_T3_T4_T5_ --------------------------
	.section	.nv.info._ZN2at6native27unrolled_elementwise_kernelINS0_13BUnaryFunctorIiiiZZZNS0_16fmod_kernel_cudaERNS_18TensorIteratorBaseEENKUlvE_clEvENKUlvE1_clEvEUliiE_EESt5arrayIPcLm2EELi4E23TrivialOffsetCalculatorILi1EjESD_NS0_6memory12LoadWithCastILi1EEENSE_13StoreWithCastILi1EEEEEviT_T0_T2_T3_T4_T5_,"",@"SHT_CUDA_INFO"
	.sectionflags	@""
	.align	4


	//----- nvinfo : EIATTR_CUDA_API_VERSION
	.align		4
        /*0000*/ 	.byte	0x04, 0x37
        /*0002*/ 	.short	(.L_5279 - .L_5278)
.L_5278:
        /*0004*/ 	.word	0x00000082


	//----- nvinfo : EIATTR_KPARAM_INFO
	.align		4
.L_5279:
        /*0008*/ 	.byte	0x04, 0x17
        /*000a*/ 	.short	(.L_5281 - .L_5280)
.L_5280:
        /*000c*/ 	.word	0x00000000
        /*0010*/ 	.short	0x0006
        /*0012*/ 	.short	0x002c
        /*0014*/ 	.byte	0x00, 0xf0, 0x21, 0x00


	//----- nvinfo : EIATTR_KPARAM_INFO
	.align		4
.L_5281:
        /*0018*/ 	.byte	0x04, 0x17
        /*001a*/ 	.short	(.L_5283 - .L_5282)
.L_5282:
        /*001c*/ 	.word	0x00000000
        /*0020*/ 	.short	0x0005
        /*0022*/ 	.short	0x0024
        /*0024*/ 	.byte	0x00, 0xf0, 0x21, 0x00


	//----- nvinfo : EIATTR_KPARAM_INFO
	.align		4
.L_5283:
        /*0028*/ 	.byte	0x04, 0x17
        /*002a*/ 	.short	(.L_5285 - .L_5284)
.L_5284:
        /*002c*/ 	.word	0x00000000
        /*0030*/ 	.short	0x0004
        /*0032*/ 	.short	0x0021
        /*0034*/ 	.byte	0x00, 0xf0, 0x05, 0x00


	//----- nvinfo : EIATTR_KPARAM_INFO
	.align		4
.L_5285:
        /*0038*/ 	.byte	0x04, 0x17
        /*003a*/ 	.short	(.L_5287 - .L_5286)
.L_5286:
        /*003c*/ 	.word	0x00000000
        /*0040*/ 	.short	0x0003
        /*0042*/ 	.short	0x0020
        /*0044*/ 	.byte	0x00, 0xf0, 0x05, 0x00


	//----- nvinfo : EIATTR_KPARAM_INFO
	.align		4
.L_5287:
        /*0048*/ 	.byte	0x04, 0x17
        /*004a*/ 	.short	(.L_5289 - .L_5288)
.L_5288:
        /*004c*/ 	.word	0x00000000
        /*0050*/ 	.short	0x0002
        /*0052*/ 	.short	0x0010
        /*0054*/ 	.byte	0x00, 0xf0, 0x41, 0x00


	//----- nvinfo : EIATTR_KPARAM_INFO
	.align		4
.L_5289:
        /*0058*/ 	.byte	0x04, 0x17
        /*005a*/ 	.short	(.L_5291 - .L_5290)
.L_5290:
        /*005c*/ 	.word	0x00000000
        /*0060*/ 	.short	0x0001
        /*0062*/ 	.short	0x0004
        /*0064*/ 	.byte	0x00, 0xf0, 0x21, 0x00


	//----- nvinfo : EIATTR_KPARAM_INFO
	.align		4
.L_5291:
        /*0068*/ 	.byte	0x04, 0x17
        /*006a*/ 	.short	(.L_5293 - .L_5292)
.L_5292:
        /*006c*/ 	.word	0x00000000
        /*0070*/ 	.short	0x0000
        /*0072*/ 	.short	0x0000
        /*0074*/ 	.byte	0x00, 0xf0, 0x11, 0x00


	//----- nvinfo : EIATTR_SPARSE_MMA_MASK
	.align		4
.L_5293:
        /*0078*/ 	.byte	0x03, 0x50
        /*007a*/ 	.short	0x0000


	//----- nvinfo : EIATTR_MAXREG_COUNT
	.align		4
        /*007c*/ 	.byte	0x03, 0x1b
        /*007e*/ 	.short	0x00ff


	//----- nvinfo : EIATTR_EXTERNS
	.align		4
        /*0080*/ 	.byte	0x04, 0x0f
        /*0082*/ 	.short	(.L_5295 - .L_5294)


	//   ....[0]....
	.align		4
.L_5294:
        /*0084*/ 	.word	index@(__assertfail)


	//----- nvinfo : EIATTR_MERCURY_ISA_VERSION
	.align		4
.L_5295:
        /*0088*/ 	.byte	0x03, 0x5f
        /*008a*/ 	.short	0x0101


	//----- nvinfo : EIATTR_SYSCALL_OFFSETS
	.align		4
        /*008c*/ 	.byte	0x04, 0x46
        /*008e*/ 	.short	(.L_5297 - .L_5296)


	//   ....[0]....
.L_5296:
        /*0090*/ 	.word	0x00000e90


	//   ....[1]....
        /*0094*/ 	.word	0x00001d20


	//   ....[2]....
        /*0098*/ 	.word	0x00002bc0


	//   ....[3]....
        /*009c*/ 	.word	0x00003a20


	//   ....[4]....
        /*00a0*/ 	.word	0x00005150


	//   ....[5]....
        /*00a4*/ 	.word	0x00006050


	//   ....[6]....
        /*00a8*/ 	.word	0x00006f20


	//   ....[7]....
        /*00ac*/ 	.word	0x00007df0


	//----- nvinfo : EIATTR_EXIT_INSTR_OFFSETS
	.align		4
.L_5297:
        /*00b0*/ 	.byte	0x04, 0x1c
        /*00b2*/ 	.short	(.L_5299 - .L_5298)


	//   ....[0]....
.L_5298:
        /*00b4*/ 	.word	0x00006fb0


	//   ....[1]....
        /*00b8*/ 	.word	0x000070e0


	//   ....[2]....
        /*00bc*/ 	.word	0x00007100


	//   ....[3]....
        /*00c0*/ 	.word	0x00007190


	//   ....[4]....
        /*00c4*/ 	.word	0x000071b0


	//   ....[5]....
        /*00c8*/ 	.word	0x000071d0


	//   ....[6]....
        /*00cc*/ 	.word	0x00007260


	//   ....[7]....
        /*00d0*/ 	.word	0x000072a0


	//   ....[8]....
        /*00d4*/ 	.word	0x00007340


	//   ....[9]....
        /*00d8*/ 	.word	0x00007390


	//   ....[10]....
        /*00dc*/ 	.word	0x000073c0


	//   ....[11]....
        /*00e0*/ 	.word	0x00007480


	//   ....[12]....
        /*00e4*/ 	.word	0x000074c0


	//   ....[13]....
        /*00e8*/ 	.word	0x00007650


	//   ....[14]....
        /*00ec*/ 	.word	0x000077b0


	//   ....[15]....
        /*00f0*/ 	.word	0x000077f0


	//   ....[16]....
        /*00f4*/ 	.word	0x00007890


	//   ....[17]....
        /*00f8*/ 	.word	0x00007a10


	//   ....[18]....
        /*00fc*/ 	.word	0x00007b90


	//   ....[19]....
        /*0100*/ 	.word	0x00007cf0


	//   ....[20]....
        /*0104*/ 	.word	0x00007e00


	//   ....[21]....
        /*0108*/ 	.word	0x00007e30


	//   ....[22]....
        /*010c*/ 	.word	0x00007e50


	//----- nvinfo : EIATTR_MAX_THREADS
	.align		4
.L_5299:
        /*0110*/ 	.byte	0x04, 0x05
        /*0112*/ 	.short	(.L_5301 - .L_5300)
.L_5300:
        /*0114*/ 	.word	0x00000080
        /*0118*/ 	.word	0x00000001
        /*011c*/ 	.word	0x00000001


	//----- nvinfo : EIATTR_CRS_STACK_SIZE
	.align		4
.L_5301:
        /*0120*/ 	.byte	0x04, 0x1e
        /*0122*/ 	.short	(.L_5303 - .L_5302)
.L_5302:
        /*0124*/ 	.word	0x00000000


	//----- nvinfo : EIATTR_CBANK_PARAM_SIZE
	.align		4
.L_5303:
        /*0128*/ 	.byte	0x03, 0x19
        /*012a*/ 	.short	0x0034


	//----- nvinfo : EIATTR_PARAM_CBANK
	.align		4
        /*012c*/ 	.byte	0x04, 0x0a
        /*012e*/ 	.short	(.L_5305 - .L_5304)
	.align		4
.L_5304:
        /*0130*/ 	.word	index@(.nv.constant0._ZN2at6native27unrolled_elementwise_kernelINS0_13BUnaryFunctorIiiiZZZNS0_16fmod_kernel_cudaERNS_18TensorIteratorBaseEENKUlvE_clEvENKUlvE1_clEvEUliiE_EESt5arrayIPcLm2EELi4E23TrivialOffsetCalculatorILi1EjESD_NS0_6memory12LoadWithCastILi1EEENSE_13StoreWithCastILi1EEEEEviT_T0_T2_T3_T4_T5_)
        /*0134*/ 	.short	0x0210
        /*0136*/ 	.short	0x0034


	//----- nvinfo : EIATTR_SW_WAR
	.align		4
.L_5305:
        /*0138*/ 	.byte	0x04, 0x36
        /*013a*/ 	.short	(.L_5307 - .L_5306)
.L_5306:
        /*013c*/ 	.word	0x00000008
.L_5307:


//--------------------- .nv.info._ZN2at6native18elementwise_kernelILi128ELi2EZNS0_22gpu_kernel_impl_nocastINS0_13BUnaryFunctorIiiiZZZNS0_16fmod_kernel_cudaERNS_18TensorIteratorBaseEENKUlvE_clEvENKUlvE1_clEvEUliiE_EEEEvS5_RKT_EUliE_EEviT1_ --------------------------
	.section	.nv.info._ZN2at6native18elementwise_kernelILi128ELi2EZNS0_22gpu_kernel_impl_nocastINS0_13BUnaryFunctorIiiiZZZNS0_16fmod_kernel_cudaERNS_18TensorIteratorBaseEENKUlvE_clEvENKUlvE1_clEvEUliiE_EEEEvS5_RKT_EUliE_EEviT1_,"",@"SHT_CUDA_INFO"
	.sectionflags	@""
	.align	4


	//----- nvinfo : EIATTR_CUDA_API_VERSION
	.align		4
        /*0000*/ 	.byte	0x04, 0x37
        /*0002*/ 	.short	(.L_5309 - .L_5308)
.L_5308:
        /*0004*/ 	.word	0x00000082


	//----- nvinfo : EIATTR_KPARAM_INFO
	.align		4
.L_5309:
        /*0008*/ 	.byte	0x04, 0x17
        /*000a*/ 	.short	(.L_5311 - .L_5310)
.L_5310:
        /*000c*/ 	.word	0x00000000
        /*0010*/ 	.short	0x0001
        /*0012*/ 	.short	0x0008
        /*0014*/ 	.byte	0x00, 0xf0, 0x61, 0x08


	//----- nvinfo : EIATTR_KPARAM_INFO
	.align		4
.L_5311:
        /*0018*/ 	.byte	0x04, 0x17
        /*001a*/ 	.short	(.L_5313 - .L_5312)
.L_5312:
        /*001c*/ 	.word	0x00000000
        /*0020*/ 	.short	0x0000
        /*0022*/ 	.short	0x0000
        /*0024*/ 	.byte	0x00, 0xf0, 0x11, 0x00


	//----- nvinfo : EIATTR_SPARSE_MMA_MASK
	.align		4
.L_5313:
        /*0028*/ 	.byte	0x03, 0x50
        /*002a*/ 	.short	0x0000


	//----- nvinfo : EIATTR_MAXREG_COUNT
	.align		4
        /*002c*/ 	.byte	0x03, 0x1b
        /*002e*/ 	.short	0x0080


	//----- nvinfo : EIATTR_MERCURY_ISA_VERSION
	.align		4
        /*0030*/ 	.byte	0x03, 0x5f
        /*0032*/ 	.short	0x0101


	//----- nvinfo : EIATTR_EXIT_INSTR_OFFSETS
	.align		4
        /*0034*/ 	.byte	0x04, 0x1c
        /*0036*/ 	.short	(.L_5315 - .L_5314)


	//   ....[0]....
.L_5314:
        /*0038*/ 	.word	0x000015a0


	//   ....[1]....
        /*003c*/ 	.word	0x00002a80


	//----- nvinfo : EIATTR_MAX_THREADS
	.align		4
.L_5315:
        /*0040*/ 	.byte	0x04, 0x05
        /*0042*/ 	.short	(.L_5317 - .L_5316)
.L_5316:
        /*0044*/ 	.word	0x00000080
        /*0048*/ 	.word	0x00000001
        /*004c*/ 	.word	0x00000001


	//----- nvinfo : EIATTR_CRS_STACK_SIZE
	.align		4
.L_5317:
        /*0050*/ 	.byte	0x04, 0x1e
        /*0052*/ 	.short	(.L_5319 - .L_5318)
.L_5318:
        /*0054*/ 	.word	0x00000000


	//----- nvinfo : EIATTR_CBANK_PARAM_SIZE
	.align		4
.L_5319:
        /*0058*/ 	.byte	0x03, 0x19
        /*005a*/ 	.short	0x0220


	//----- nvinfo : EIATTR_PARAM_CBANK
	.align		4
        /*005c*/ 	.byte	0x04, 0x0a
        /*005e*/ 	.short	(.L_5321 - .L_5320)
	.align		4
.L_5320:
        /*0060*/ 	.word	index@(.nv.constant0._ZN2at6native18elementwise_kernelILi128ELi2EZNS0_22gpu_kernel_impl_nocastINS0_13BUnaryFunctorIiiiZZZNS0_16fmod_kernel_cudaERNS_18TensorIteratorBaseEENKUlvE_clEvENKUlvE1_clEvEUliiE_EEEEvS5_RKT_EUliE_EEviT1_)
        /*0064*/ 	.short	0x0210
        /*0066*/ 	.short	0x0220


	//----- nvinfo : EIATTR_SW_WAR
	.align		4
.L_5321:
        /*0068*/ 	.byte	0x04, 0x36
        /*006a*/ 	.short	(.L_5323 - .L_5322)
.L_5322:
        /*006c*/ 	.word	0x00000008
.L_5323:


//--------------------- .nv.info._ZN2at6native27unrolled_elementwise_kernelINS0_13BUnaryFunctorIiiiZZZNS0_16fmod_kernel_cudaERNS_18TensorIteratorBaseEENKUlvE_clEvENKUlvE1_clEvEUliiE_EESt5arrayIPcLm2EELi4E23TrivialOffsetCalculatorILi1EjESD_NS0_6memory15LoadWithoutCastENSE_16StoreWithoutCastEEEviT_T0_T2_T3_T4_T5_ --------------------------
	.section	.nv.info._ZN2at6native27unrolled_elementwise_kernelINS0_13BUnaryFunctorIiiiZZZNS0_16fmod_kernel_cudaERNS_18TensorIteratorBaseEENKUlvE_clEvENKUlvE1_clEvEUliiE_EESt5arrayIPcLm2EELi4E23TrivialOffsetCalculatorILi1EjESD_NS0_6memory15LoadWithoutCastENSE_16StoreWithoutCastEEEviT_T0_T2_T3_T4_T5_,"",@"SHT_CUDA_INFO"
	.sectionflags	@""
	.align	4


	//----- nvinfo : EIATTR_CUDA_API_VERSION
	.align		4
        /*0000*/ 	.byte	0x04, 0x37
        /*0002*/ 	.short	(.L_5325 - .L_5324)
.L_5324:
        /*0004*/ 	.word	0x00000082


	//----- nvinfo : EIATTR_KPARAM_INFO
	.align		4
.L_5325:
        /*0008*/ 	.byte	0x04, 0x17
        /*000a*/ 	.short	(.L_5327 - .L_5326)
.L_5326:
        /*000c*/ 	.word	0x00000000
        /*0010*/ 	.short	0x0006
        /*0012*/ 	.short	0x0023
        /*0014*/ 	.byte	0x00, 0xf0, 0x05, 0x00


	//----- nvinfo : EIATTR_KPARAM_INFO
	.align		4
.L_5327:
        /*0018*/ 	.byte	0x04, 0x17
        /*001a*/ 	.short	(.L_5329 - .L_5328)
.L_5328:
        /*001c*/ 	.word	0x00000000
        /*0020*/ 	.short	0x0005
        /*0022*/ 	.short	0x0022
        /*0024*/ 	.byte	0x00, 0xf0, 0x05, 0x00


	//----- nvinfo : EIATTR_KPARAM_INFO
	.align		4
.L_5329:
        /*0028*/ 	.byte	0x04, 0x17
        /*002a*/ 	.short	(.L_5331 - .L_5330)
.L_5330:
        /*002c*/ 	.word	0x00000000
        /*0030*/ 	.short	0x0004
        /*0032*/ 	.short	0x0021
        /*0034*/ 	.byte	0x00, 0xf0, 0x05, 0x00


	//----- nvinfo : EIATTR_KPARAM_INFO
	.align		4
.L_5331:
        /*0038*/ 	.byte	0x04, 0x17
        /*003a*/ 	.short	(.L_5333 - .L_5332)
.L_5332:
        /*003c*/ 	.word	0x00000000
        /*0040*/ 	.short	0x0003
        /*0042*/ 	.short	0x0020
        /*0044*/ 	.byte	0x00, 0xf0, 0x05, 0x00


	//----- nvinfo : EIATTR_KPARAM_INFO
	.align		4
.L_5333:
        /*0048*/ 	.byte	0x04, 0x17
        /*004a*/ 	.short	(.L_5335 - .L_5334)
.L_5334:
        /*004c*/ 	.word	0x00000000
        /*0050*/ 	.short	0x0002
        /*0052*/ 	.short	0x0010
        /*0054*/ 	.byte	0x00, 0xf0, 0x41, 0x00


	//----- nvinfo : EIATTR_KPARAM_INFO
	.align		4
.L_5335:
        /*0058*/ 	.byte	0x04, 0x17
        /*005a*/ 	.short	(.L_5337 - .L_5336)
.L_5336:
        /*005c*/ 	.word	0x00000000
        /*0060*/ 	.short	0x0001
        /*0062*/ 	.short	0x0004
        /*0064*/ 	.byte	0x00, 0xf0, 0x21, 0x00


	//----- nvinfo : EIATTR_KPARAM_INFO
	.align		4
.L_5337:
        /*0068*/ 	.byte	0x04, 0x17
        /*006a*/ 	.short	(.L_5339 - .L_5338)
.L_5338:
        /*006c*/ 	.word	0x00000000
        /*0070*/ 	.short	0x0000
        /*0072*/ 	.short	0x0000
        /*0074*/ 	.byte	0x00, 0xf0, 0x11, 0x00


	//----- nvinfo : EIATTR_SPARSE_MMA_MASK
	.align		4
.L_5339:
        /*0078*/ 	.byte	0x03, 0x50
        /*007a*/ 	.short	0x0000


	//----- nvinfo : EIATTR_MAXREG_COUNT
	.align		4
        /*007c*/ 	.byte	0x03, 0x1b
        /*007e*/ 	.short	0x00ff


	//----- nvinfo : EIATTR_MERCURY_ISA_VERSION
	.align		4
        /*0080*/ 	.byte	0x03, 0x5f
        /*0082*/ 	.short	0x0101


	//----- nvinfo : EIATTR_EXIT_INSTR_OFFSETS
	.align		4
        /*0084*/ 	.byte	0x04, 0x1c
        /*0086*/ 	.short	(.L_5341 - .L_5340)


	//   ....[0]....
.L_5340:
        /*0088*/ 	.word	0x00000a40


	//   ....[1]....
        /*008c*/ 	.word	0x00000a90


	//----- nvinfo : EIATTR_MAX_THREADS
	.align		4
.L_5341:
        /*0090*/ 	.byte	0x04, 0x05
        /*0092*/ 	.short	(.L_5343 - .L_5342)
.L_5342:
        /*0094*/ 	.word	0x00000080
        /*0098*/ 	.word	0x00000001
        /*009c*/ 	.word	0x00000001


	//----- nvinfo : EIATTR_CRS_STACK_SIZE
	.align		4
.L_5343:
        /*00a0*/ 	.byte	0x04, 0x1e
        /*00a2*/ 	.short	(.L_5345 - .L_5344)
.L_5344:
        /*00a4*/ 	.word	0x00000000


	//----- nvinfo : EIATTR_CBANK_PARAM_SIZE
	.align		4
.L_5345:
        /*00a8*/ 	.byte	0x03, 0x19
        /*00aa*/ 	.short	0x0024


	//----- nvinfo : EIATTR_PARAM_CBANK
	.align		4
        /*00ac*/ 	.byte	0x04, 0x0a
        /*00ae*/ 	.short	(.L_5347 - .L_5346)
	.align		4
.L_5346:
        /*00b0*/ 	.word	index@(.nv.constant0._ZN2at6native27unrolled_elementwise_kernelINS0_13BUnaryFunctorIiiiZZZNS0_16fmod_kernel_cudaERNS_18TensorIteratorBaseEENKUlvE_clEvENKUlvE1_clEvEUliiE_EESt5arrayIPcLm2EELi4E23TrivialOffsetCalculatorILi1EjESD_NS0_6memory15LoadWithoutCastENSE_16StoreWithoutCastEEEviT_T0_T2_T3_T4_T5_)
        /*00b4*/ 	.short	0x0210
        /*00b6*/ 	.short	0x0024


	//----- nvinfo : EIATTR_SW_WAR
	.align		4
.L_5347:
        /*00b8*/ 	.byte	0x04, 0x36
        /*00ba*/ 	.short	(.L_5349 - .L_5348)
.L_5348:
        /*00bc*/ 	.word	0x00000008
.L_5349:


//--------------------- .nv.info._ZN2at6native29vectorized_elementwise_kernelILi2ENS0_13BUnaryFunctorIiiiZZZNS0_16fmod_kernel_cudaERNS_18TensorIteratorBaseEENKUlvE_clEvENKUlvE1_clEvEUliiE_EESt5arrayIPcLm2EEEEviT0_T1_ --------------------------
	.section	.nv.info._ZN2at6native29vectorized_elementwise_kernelILi2ENS0_13BUnaryFunctorIiiiZZZNS0_16fmod_kernel_cudaERNS_18TensorIteratorBaseEENKUlvE_clEvENKUlvE1_clEvEUliiE_EESt5arrayIPcLm2EEEEviT0_T1_,"",@"SHT_CUDA_INFO"
	.sectionflags	@""
	.align	4


	//----- nvinfo : EIATTR_CUDA_API_VERSION
	.align		4
        /*0000*/ 	.byte	0x04, 0x37
        /*0002*/ 	.short	(.L_5351 - .L_5350)
.L_5350:
        /*0004*/ 	.word	0x00000082


	//----- nvinfo : EIATTR_KPARAM_INFO
	.align		4
.L_5351:
        /*0008*/ 	.byte	0x04, 0x17
        /*000a*/ 	.short	(.L_5353 - .L_5352)
.L_5352:
        /*000c*/ 	.word	0x00000000
        /*0010*/ 	.short	0x0002
        /*0012*/ 	.short	0x0010
        /*0014*/ 	.byte	0x00, 0xf0, 0x41, 0x00


	//----- nvinfo : EIATTR_KPARAM_INFO
	.align		4
.L_5353:
        /*0018*/ 	.byte	0x04, 0x17
        /*001a*/ 	.short	(.L_5355 - .L_5354)
.L_5354:
        /*001c*/ 	.word	0x00000000
        /*0020*/ 	.short	0x0001
        /*0022*/ 	.short	0x0004
        /*0024*/ 	.byte	0x00, 0xf0, 0x21, 0x00


	//----- nvinfo : EIATTR_KPARAM_INFO
	.align		4
.L_5355:
        /*0028*/ 	.byte	0x04, 0x17
        /*002a*/ 	.short	(.L_5357 - .L_5356)
.L_5356:
        /*002c*/ 	.word	0x00000000
        /*0030*/ 	.short	0x0000
        /*0032*/ 	.short	0x0000
        /*0034*/ 	.byte	0x00, 0xf0, 0x11, 0x00


	//----- nvinfo : EIATTR_SPARSE_MMA_MASK
	.align		4
.L_5357:
        /*0038*/ 	.byte	0x03, 0x50
        /*003a*/ 	.short	0x0000


	//----- nvinfo : EIATTR_MAXREG_COUNT
	.align		4
        /*003c*/ 	.byte	0x03, 0x1b
        /*003e*/ 	.short	0x00ff


	//----- nvinfo : EIATTR_MERCURY_ISA_VERSION
	.align		4
        /*0040*/ 	.byte	0x03, 0x5f
        /*0042*/ 	.short	0x0101


	//----- nvinfo : EIATTR_EXIT_INSTR_OFFSETS
	.align		4
        /*0044*/ 	.byte	0x04, 0x1c
        /*0046*/ 	.short	(.L_5359 - .L_5358)


	//   ....[0]....
.L_5358:
        /*0048*/ 	.word	0x000007b0


	//   ....[1]....
        /*004c*/ 	.word	0x00001cc0


	//   ....[2]....
        /*0050*/ 	.word	0x00001d10


	//----- nvinfo : EIATTR_MAX_THREADS
	.align		4
.L_5359:
        /*0054*/ 	.byte	0x04, 0x05
        /*0056*/ 	.short	(.L_5361 - .L_5360)
.L_5360:
        /*0058*/ 	.word	0x00000080
        /*005c*/ 	.word	0x00000001
        /*0060*/ 	.word	0x00000001


	//----- nvinfo : EIATTR_CRS_STACK_SIZE
	.align		4
.L_5361:
        /*0064*/ 	.byte	0x04, 0x1e
        /*0066*/ 	.short	(.L_5363 - .L_5362)
.L_5362:
        /*0068*/ 	.word	0x00000000


	//----- nvinfo : EIATTR_CBANK_PARAM_SIZE
	.align		4
.L_5363:
        /*006c*/ 	.byte	0x03, 0x19
        /*006e*/ 	.short	0x0020


	//----- nvinfo : EIATTR_PARAM_CBANK
	.align		4
        /*0070*/ 	.byte	0x04, 0x0a
        /*0072*/ 	.short	(.L_5365 - .L_5364)
	.align		4
.L_5364:
        /*0074*/ 	.word	index@(.nv.constant0._ZN2at6native29vectorized_elementwise_kernelILi2ENS0_13BUnaryFunctorIiiiZZZNS0_16fmod_kernel_cudaERNS_18TensorIteratorBaseEENKUlvE_clEvENKUlvE1_clEvEUliiE_EESt5arrayIPcLm2EEEEviT0_T1_)
        /*0078*/ 	.short	0x0210
        /*007a*/ 	.short	0x0020


	//----- nvinfo : EIATTR_SW_WAR
	.align		4
.L_5365:
        /*007c*/ 	.byte	0x04, 0x36
        /*007e*/ 	.short	(.L_5367 - .L_5366)
.L_5366:
        /*0080*/ 	.word	0x00000008
.L_5367:


//--------------------- .nv.info._ZN2at6native29vectorized_elementwise_kernelILi4ENS0_13BUnaryFunctorIiiiZZZNS0_16fmod_kernel_cudaERNS_18TensorIteratorBaseEENKUlvE_clEvENKUlvE1_clEvEUliiE_EESt5arrayIPcLm2EEEEviT0_T1_ --------------------------
	.section	.nv.info._ZN2at6native29vectorized_elementwise_kernelILi4ENS0_13BUnaryFunctorIiiiZZZNS0_16fmod_kernel_cudaERNS_18TensorIteratorBaseEENKUlvE_clEvENKUlvE1_clEvEUliiE_EESt5arrayIPcLm2EEEEviT0_T1_,"",@"SHT_CUDA_INFO"
	.sectionflags	@""
	.align	4


	//----- nvinfo : EIATTR_CUDA_API_VERSION
	.align		4
        /*0000*/ 	.byte	0x04, 0x37
        /*0002*/ 	.short	(.L_5369 - .L_5368)
.L_5368:
        /*0004*/ 	.word	0x00000082


	//----- nvinfo : EIATTR_KPARAM_INFO
	.align		4
.L_5369:
        /*0008*/ 	.byte	0x04, 0x17
        /*000a*/ 	.short	(.L_5371 - .L_5370)
.L_5370:
        /*000c*/ 	.word	0x00000000
        /*0010*/ 	.short	0x0002
        /*0012*/ 	.short	0x0010
        /*0014*/ 	.byte	0x00, 0xf0, 0x41, 0x00


	//----- nvinfo : EIATTR_KPARAM_INFO
	.align		4
.L_5371:
        /*0018*/ 	.byte	0x04, 0x17
        /*001a*/ 	.short	(.L_5373 - .L_5372)
.L_5372:
        /*001c*/ 	.word	0x00000000
        /*0020*/ 	.short	0x0001
        /*0022*/ 	.short	0x0004
        /*0024*/ 	.byte	0x00, 0xf0, 0x21, 0x00


	//----- nvinfo : EIATTR_KPARAM_INFO
	.align		4
.L_5373:
        /*0028*/ 	.byte	0x04, 0x17
        /*002a*/ 	.short	(.L_5375 - .L_5374)
.L_5374:
        /*002c*/ 	.word	0x00000000
        /*0030*/ 	.short	0x0000
        /*0032*/ 	.short	0x0000
        /*0034*/ 	.byte	0x00, 0xf0, 0x11, 0x00


	//----- nvinfo : EIATTR_SPARSE_MMA_MASK
	.align		4
.L_5375:
        /*0038*/ 	.byte	0x03, 0x50
        /*003a*/ 	.short	0x0000


	//----- nvinfo : EIATTR_MAXREG_COUNT
	.align		4
        /*003c*/ 	.byte	0x03, 0x1b
        /*003e*/ 	.short	0x00ff


	//----- nvinfo : EIATTR_MERCURY_ISA_VERSION
	.align		4
        /*0040*/ 	.byte	0x03, 0x5f
        /*0042*/ 	.short	0x0101


	//----- nvinfo : EIATTR_EXIT_INSTR_OFFSETS
	.align		4
        /*0044*/ 	.byte	0x04, 0x1c
        /*0046*/ 	.short	(.L_5377 - .L_5376)


	//   ....[0]....
.L_5376:
        /*0048*/ 	.word	0x00000770


	//   ....[1]....
        /*004c*/ 	.word	0x00001c80


	//   ....[2]....
        /*0050*/ 	.word	0x00001cd0


	//----- nvinfo : EIATTR_MAX_THREADS
	.align		4
.L_5377:
        /*0054*/ 	.byte	0x04, 0x05
        /*0056*/ 	.short	(.L_5379 - .L_5378)
.L_5378:
        /*0058*/ 	.word	0x00000080
        /*005c*/ 	.word	0x00000001
        /*0060*/ 	.word	0x00000001


	//----- nvinfo : EIATTR_CRS_STACK_SIZE
	.align		4
.L_5379:
        /*0064*/ 	.byte	0x04, 0x1e
        /*0066*/ 	.short	(.L_5381 - .L_5380)
.L_5380:
        /*0068*/ 	.word	0x00000000


	//----- nvinfo : EIATTR_CBANK_PARAM_SIZE
	.align		4
.L_5381:
        /*006c*/ 	.byte	0x03, 0x19
        /*006e*/ 	.short	0x0020


	//----- nvinfo : EIATTR_PARAM_CBANK
	.align		4
        /*0070*/ 	.byte	0x04, 0x0a
        /*0072*/ 	.short	(.L_5383 - .L_5382)
	.align		4
.L_5382:
        /*0074*/ 	.word	index@(.nv.constant0._ZN2at6native29vectorized_elementwise_kernelILi4ENS0_13BUnaryFunctorIiiiZZZNS0_16fmod_kernel_cudaERNS_18TensorIteratorBaseEENKUlvE_clEvENKUlvE1_clEvEUliiE_EESt5arrayIPcLm2EEEEviT0_T1_)
        /*0078*/ 	.short	0x0210
        /*007a*/ 	.short	0x0020


	//----- nvinfo : EIATTR_SW_WAR
	.align		4
.L_5383:
        /*007c*/ 	.byte	0x04, 0x36
        /*007e*/ 	.short	(.L_5385 - .L_5384)
.L_5384:
        /*0080*/ 	.word	0x00000008
.L_5385:


//--------------------- .nv.info._ZN2at6native29vectorized_elementwise_kernelILi8ENS0_13BUnaryFunctorIiiiZZZNS0_16fmod_kernel_cudaERNS_18TensorIteratorBaseEENKUlvE_clEvENKUlvE1_clEvEUliiE_EESt5arrayIPcLm2EEEEviT0_T1_ --------------------------
	.section	.nv.info._ZN2at6native29vectorized_elementwise_kernelILi8ENS0_13BUnaryFunctorIiiiZZZNS0_16fmod_kernel_cudaERNS_18TensorIteratorBaseEENKUlvE_clEvENKUlvE1_clEvEUliiE_EESt5arrayIPcLm2EEEEviT0_T1_,"",@"SHT_CUDA_INFO"
	.sectionflags	@""
	.align	4


	//----- nvinfo : EIATTR_CUDA_API_VERSION
	.align		4
        /*0000*/ 	.byte	0x04, 0x37
        /*0002*/ 	.short	(.L_5387 - .L_5386)
.L_5386:
        /*0004*/ 	.word	0x00000082


	//----- nvinfo : EIATTR_KPARAM_INFO
	.align		4
.L_5387:
        /*0008*/ 	.byte	0x04, 0x17
        /*000a*/ 	.short	(.L_5389 - .L_5388)
.L_5388:
        /*000c*/ 	.word	0x00000000
        /*0010*/ 	.short	0x0002
        /*0012*/ 	.short	0x0010
        /*0014*/ 	.byte	0x00, 0xf0, 0x41, 0x00


	//----- nvinfo : EIATTR_KPARAM_INFO
	.align		4
.L_5389:
        /*0018*/ 	.byte	0x04, 0x17
        /*001a*/ 	.short	(.L_5391 - .L_5390)
.L_5390:
        /*001c*/ 	.word	0x00000000
        /*0020*/ 	.short	0x0001
        /*0022*/ 	.short	0x0004
        /*0024*/ 	.byte	0x00, 0xf0, 0x21, 0x00


	//----- nvinfo : EIATTR_KPARAM_INFO
	.align		4
.L_5391:
        /*0028*/ 	.byte	0x04, 0x17
        /*002a*/ 	.short	(.L_5393 - .L_5392)
.L_5392:
        /*002c*/ 	.word	0x00000000
        /*0030*/ 	.short	0x0000
        /*0032*/ 	.short	0x0000
        /*0034*/ 	.byte	0x00, 0xf0, 0x11, 0x00


	//----- nvinfo : EIATTR_SPARSE_MMA_MASK
	.align		4
.L_5393:
        /*0038*/ 	.byte	0x03, 0x50
        /*003a*/ 	.short	0x0000


	//----- nvinfo : EIATTR_MAXREG_COUNT
	.align		4
        /*003c*/ 	.byte	0x03, 0x1b
        /*003e*/ 	.short	0x00ff


	//----- nvinfo : EIATTR_MERCURY_ISA_VERSION
	.align		4
        /*0040*/ 	.byte	0x03, 0x5f
        /*0042*/ 	.short	0x0101


	//----- nvinfo : EIATTR_EXIT_INSTR_OFFSETS
	.align		4
        /*0044*/ 	.byte	0x04, 0x1c
        /*0046*/ 	.short	(.L_5395 - .L_5394)


	//   ....[0]....
.L_5394:
        /*0048*/ 	.word	0x00000770


	//   ....[1]....
        /*004c*/ 	.word	0x00001c80


	//   ....[2]....
        /*0050*/ 	.word	0x00001cd0


	//----- nvinfo : EIATTR_MAX_THREADS
	.align		4
.L_5395:
        /*0054*/ 	.byte	0x04, 0x05
        /*0056*/ 	.short	(.L_5397 - .L_5396)
.L_5396:
        /*0058*/ 	.word	0x00000080
        /*005c*/ 	.word	0x00000001
        /*0060*/ 	.word	0x00000001


	//----- nvinfo : EIATTR_CRS_STACK_SIZE
	.align		4
.L_5397:
        /*0064*/ 	.byte	0x04, 0x1e
        /*0066*/ 	.short	(.L_5399 - .L_5398)
.L_5398:
        /*0068*/ 	.word	0x00000000


	//----- nvinfo : EIATTR_CBANK_PARAM_SIZE
	.align		4
.L_5399:
        /*006c*/ 	.byte	0x03, 0x19
        /*006e*/ 	.short	0x0020


	//----- nvinfo : EIATTR_PARAM_CBANK
	.align		4
        /*0070*/ 	.byte	0x04, 0x0a
        /*0072*/ 	.short	(.L_5401 - .L_5400)
	.align		4
.L_5400:
        /*0074*/ 	.word	index@(.nv.constant0._ZN2at6native29vectorized_elementwise_kernelILi8ENS0_13BUnaryFunctorIiiiZZZNS0_16fmod_kernel_cudaERNS_18TensorIteratorBaseEENKUlvE_clEvENKUlvE1_clEvEUliiE_EESt5arrayIPcLm2EEEEviT0_T1_)
        /*0078*/ 	.short	0x0210
        /*007a*/ 	.short	0x0020


	//----- nvinfo : EIATTR_SW_WAR
	.align		4
.L_5401:
        /*007c*/ 	.byte	0x04, 0x36
        /*007e*/ 	.short	(.L_5403 - .L_5402)
.L_5402:
        /*0080*/ 	.word	0x00000008
.L_5403:


//--------------------- .nv.info._ZN2at6native18elementwise_kernelILi128ELi4EZNS0_15gpu_kernel_implINS0_13AUnaryFunctorIiiiZZZNS0_16fmod_kernel_cudaERNS_18TensorIteratorBaseEENKUlvE_clEvENKUlvE1_clEvEUliiE_EEEEvS5_RKT_EUliE_EEviT1_ --------------------------
	.section	.nv.info._ZN2at6native18elementwise_kernelILi128ELi4EZNS0_15gpu_kernel_implINS0_13AUnaryFunctorIiiiZZZNS0_16fmod_kernel_cudaERNS_18TensorIteratorBaseEENKUlvE_clEvENKUlvE1_clEvEUliiE_EEEEvS5_RKT_EUliE_EEviT1_,"",@"SHT_CUDA_INFO"
	.sectionflags	@""
	.align	4


	//----- nvinfo : EIATTR_CUDA_API_VERSION
	.align		4
        /*0000*/ 	.byte	0x04, 0x37
        /*0002*/ 	.short	(.L_5405 - .L_5404)
.L_5404:
        /*0004*/ 	.word	0x00000082


	//----- nvinfo : EIATTR_KPARAM_INFO
	.align		4
.L_5405:
        /*0008*/ 	.byte	0x04, 0x17
        /*000a*/ 	.short	(.L_5407 - .L_5406)
.L_5406:
        /*000c*/ 	.word	0x00000000
        /*0010*/ 	.short	0x0001
        /*0012*/ 	.short	0x0008
        /*0014*/ 	.byte	0x00, 0xf0, 0x81, 0x08


	//----- nvinfo : EIATTR_KPARAM_INFO
	.align		4
.L_5407:
        /*0018*/ 	.byte	0x04, 0x17
        /*001a*/ 	.short	(.L_5409 - .L_5408)
.L_5408:
        /*001c*/ 	.word	0x00000000
        /*0020*/ 	.short	0x0000
        /*0022*/ 	.short	0x0000
        /*0024*/ 	.byte	0x00, 0xf0, 0x11, 0x00


	//----- nvinfo : EIATTR_SPARSE_MMA_MASK
	.align		4
.L_5409:
        /*0028*/ 	.byte	0x03, 0x50
        /*002a*/ 	.short	0x0000


	//----- nvinfo : EIATTR_MAXREG_COUNT
	.align		4
        /*002c*/ 	.byte	0x03, 0x1b
        /*002e*/ 	.short	0x0080


	//----- nvinfo : EIATTR_EXTERNS
	.align		4
        /*0030*/ 	.byte	0x04, 0x0f
        /*0032*/ 	.short	(.L_5411 - .L_5410)


	//   ....[0]....
	.align		4
.L_5410:
        /*0034*/ 	.word	index@(__assertfail)


	//----- nvinfo : EIATTR_MERCURY_ISA_VERSION
	.align		4
.L_5411:
        /*0038*/ 	.byte	0x03, 0x5f
        /*003a*/ 	.short	0x0101


	//----- nvinfo : EIATTR_SYSCALL_OFFSETS
	.align		4
        /*003c*/ 	.byte	0x04, 0x46
        /*003e*/ 	.short	(.L_5413 - .L_5412)


	//   ....[0]....
.L_5412:
        /*0040*/ 	.word	0x00002180


	//   ....[1]....
        /*0044*/ 	.word	0x00003140


	//   ....[2]....
        /*0048*/ 	.word	0x000052e0


	//   ....[3]....
        /*004c*/ 	.word	0x00006290


	//   ....[4]....
        /*0050*/ 	.word	0x00008420


	//   ....[5]....
        /*0054*/ 	.word	0x000093d0


	//   ....[6]....
        /*0058*/ 	.word	0x0000b550


	//   ....[7]....
        /*005c*/ 	.word	0x0000c500


	//----- nvinfo : EIATTR_EXIT_INSTR_OFFSETS
	.align		4
.L_5413:
        /*0060*/ 	.byte	0x04, 0x1c
        /*0062*/ 	.short	(.L_5415 - .L_5414)


	//   ....[0]....
.L_5414:
        /*0064*/ 	.word	0x00009470


	//   ....[1]....
        /*0068*/ 	.word	0x0000b7f0


	//   ....[2]....
        /*006c*/ 	.word	0x0000b810


	//   ....[3]....
        /*0070*/ 	.word	0x0000b8a0


	//   ....[4]....
        /*0074*/ 	.word	0x0000b8c0


	//   ....[5]....
        /*0078*/ 	.word	0x0000b8e0


	//   ....[6]....
        /*007c*/ 	.word	0x0000b970


	//   ....[7]....
        /*0080*/ 	.word	0x0000b9b0


	//   ....[8]....
        /*0084*/ 	.word	0x0000ba50


	//   ....[9]....
        /*0088*/ 	.word	0x0000baa0


	//   ....[10]....
        /*008c*/ 	.word	0x0000bad0


	//   ....[11]....
        /*0090*/ 	.word	0x0000bb90


	//   ....[12]....
        /*0094*/ 	.word	0x0000bbd0


	//   ....[13]....
        /*0098*/ 	.word	0x0000bd60


	//   ....[14]....
        /*009c*/ 	.word	0x0000bec0


	//   ....[15]....
        /*00a0*/ 	.word	0x0000bf00


	//   ....[16]....
        /*00a4*/ 	.word	0x0000bfa0


	//   ....[17]....
        /*00a8*/ 	.word	0x0000c120


	//   ....[18]....
        /*00ac*/ 	.word	0x0000c2a0


	//   ....[19]....
        /*00b0*/ 	.word	0x0000c400


	//   ....[20]....
        /*00b4*/ 	.word	0x0000c510


	//   ....[21]....
        /*00b8*/ 	.word	0x0000c540


	//   ....[22]....
        /*00bc*/ 	.word	0x0000c560


	//----- nvinfo : EIATTR_MAX_THREADS
	.align		4
.L_5415:
        /*00c0*/ 	.byte	0x04, 0x05
        /*00c2*/ 	.short	(.L_5417 - .L_5416)
.L_5416:
        /*00c4*/ 	.word	0x00000080
        /*00c8*/ 	.word	0x00000001
        /*00cc*/ 	.word	0x00000001


	//----- nvinfo : EIATTR_CRS_STACK_SIZE
	.align		4
.L_5417:
        /*00d0*/ 	.byte	0x04, 0x1e
        /*00d2*/ 	.short	(.L_5419 - .L_5418)
.L_5418:
        /*00d4*/ 	.word	0x00000000


	//----- nvinfo : EIATTR_CBANK_PARAM_SIZE
	.align		4
.L_5419:
        /*00d8*/ 	.byte	0x03, 0x19
        /*00da*/ 	.short	0x0228


	//----- nvinfo : EIATTR_PARAM_CBANK
	.align		4
        /*00dc*/ 	.byte	0x04, 0x0a
        /*00de*/ 	.short	(.L_5421 - .L_5420)
	.align		4
.L_5420:
        /*00e0*/ 	.word	index@(.nv.constant0._ZN2at6native18elementwise_kernelILi128ELi4EZNS0_15gpu_kernel_implINS0_13AUnaryFunctorIiiiZZZNS0_16fmod_kernel_cudaERNS_18TensorIteratorBaseEENKUlvE_clEvENKUlvE1_clEvEUliiE_EEEEvS5_RKT_EUliE_EEviT1_)
        /*00e4*/ 	.short	0x0210
        /*00e6*/ 	.short	0x0228


	//----- nvinfo : EIATTR_SW_WAR
	.align		4
.L_5421:
        /*00e8*/ 	.byte	0x04, 0x36
        /*00ea*/ 	.short	(.L_5423 - .L_5422)
.L_5422:
        /*00ec*/ 	.word	0x00000008
.L_5423:


//--------------------- .nv.info._ZN2at6native27unrolled_elementwise_kernelINS0_13AUnaryFunctorIiiiZZZNS0_16fmod_kernel_cudaERNS_18TensorIteratorBaseEENKUlvE_clEvENKUlvE1_clEvEUliiE_EESt5arrayIPcLm2EELi4E23TrivialOffsetCalculatorILi1EjESD_NS0_6memory12LoadWithCastILi1EEENSE_13StoreWithCastILi1EEEEEviT_T0_T2_T3_T4_T5_ --------------------------
	.section	.nv.info._ZN2at6native27unrolled_elementwise_kernelINS0_13AUnaryFunctorIiiiZZZNS0_16fmod_kernel_cudaERNS_18TensorIteratorBaseEENKUlvE_clEvENKUlvE1_clEvEUliiE_EESt5arrayIPcLm2EELi4E23TrivialOffsetCalculatorILi1EjESD_NS0_6memory12LoadWithCastILi1EEENSE_13StoreWithCastILi1EEEEEviT_T0_T2_T3_T4_T5_,"",@"SHT_CUDA_INFO"
	.sectionflags	@""
	.align	4


	//----- nvinfo : EIATTR_CUDA_API_VERSION
	.align		4
        /*0000*/ 	.byte	0x04, 0x37
        /*0002*/ 	.short	(.L_5425 - .L_5424)
.L_5424:
        /*0004*/ 	.word	0x00000082


	//----- nvinfo : EIATTR_KPARAM_INFO
	.align		4
.L_5425:
        /*0008*/ 	.byte	0x04, 0x17
        /*000a*/ 	.short	(.L_5427 - .L_5426)
.L_5426:
        /*000c*/ 	.word	0x00000000
        /*0010*/ 	.short	0x0006
        /*0012*/ 	.short	0x002c
        /*0014*/ 	.byte	0x00, 0xf0, 0x21, 0x00


	//----- nvinfo : EIATTR_KPARAM_INFO
	.align		4
.L_5427:
        /*0018*/ 	.byte	0x04, 0x17
        /*001a*/ 	.short	(.L_5429 - .L_5428)
.L_5428:
        /*001c*/ 	.word	0x00000000
        /*0020*/ 	.short	0x0005
        /*0022*/ 	.short	0x0024
        /*0024*/ 	.byte	0x00, 0xf0, 0x21, 0x00


	//----- nvinfo : EIATTR_KPARAM_INFO
	.align		4
.L_5429:
        /*0028*/ 	.byte	0x04, 0x17
        /*002a*/ 	.short	(.L_5431 - .L_5430)
.L_5430:
        /*002c*/ 	.word	0x00000000
        /*0030*/ 	.short	0x0004
        /*0032*/ 	.short	0x0021
        /*0034*/ 	.byte	0x00, 0xf0, 0x05, 0x00


	//----- nvinfo : EIATTR_KPARAM_INFO
	.align		4
.L_5431:
        /*0038*/ 	.byte	0x04, 0x17
        /*003a*/ 	.short	(.L_5433 - .L_5432)
.L_5432:
        /*003c*/ 	.word	0x00000000
        /*0040*/ 	.short	0x0003
        /*0042*/ 	.short	0x0020
        /*0044*/ 	.byte	0x00, 0xf0, 0x05, 0x00


	//----- nvinfo : EIATTR_KPARAM_INFO
	.align		4
.L_5433:
        /*0048*/ 	.byte	0x04, 0x17
        /*004a*/ 	.short	(.L_5435 - .L_5434)
.L_5434:
        /*004c*/ 	.word	0x00000000
        /*0050*/ 	.short	0x0002
        /*0052*/ 	.short	0x0010
        /*0054*/ 	.byte	0x00, 0xf0, 0x41, 0x00


	//----- nvinfo : EIATTR_KPARAM_INFO
	.align		4
.L_5435:
        /*0058*/ 	.byte	0x04, 0x17
        /*005a*/ 	.short	(.L_5437 - .L_5436)
.L_5436:
        /*005c*/ 	.word	0x00000000
        /*0060*/ 	.short	0x0001
        /*0062*/ 	.short	0x0004
        /*0064*/ 	.byte	0x00, 0xf0, 0x21, 0x00


	//----- nvinfo : EIATTR_KPARAM_INFO
	.align		4
.L_5437:
        /*0068*/ 	.byte	0x04, 0x17
        /*006a*/ 	.short	(.L_5439 - .L_5438)
.L_5438:
        /*006c*/ 	.word	0x00000000
        /*0070*/ 	.short	0x0000
        /*0072*/ 	.short	0x0000
        /*0074*/ 	.byte	0x00, 0xf0, 0x11, 0x00


	//----- nvinfo : EIATTR_SPARSE_MMA_MASK
	.align		4
.L_5439:
        /*0078*/ 	.byte	0x03, 0x50
        /*007a*/ 	.short	0x0000


	//----- nvinfo : EIATTR_MAXREG_COUNT
	.align		4
        /*007c*/ 	.byte	0x03, 0x1b
        /*007e*/ 	.short	0x00ff


	//----- nvinfo : EIATTR_EXTERNS
	.align		4
        /*0080*/ 	.byte	0x04, 0x0f
        /*0082*/ 	.short	(.L_5441 - .L_5440)


	//   ....[0]....
	.align		4
.L_5440:
        /*0084*/ 	.word	index@(__assertfail)


	//----- nvinfo : EIATTR_MERCURY_ISA_VERSION
	.align		4
.L_5441:
        /*0088*/ 	.byte	0x03, 0x5f
        /*008a*/ 	.short	0x0101


	//----- nvinfo : EIATTR_SYSCALL_OFFSETS
	.align		4
        /*008c*/ 	.byte	0x04, 0x46
        /*008e*/ 	.short	(.L_5443 - .L_5442)


	//   ....[0]....
.L_5442:
        /*0090*/ 	.word	0x00000ea0


	//   ....[1]....
        /*0094*/ 	.word	0x00001d30


	//   ....[2]....
        /*0098*/ 	.word	0x00002bd0


	//   ....[3]....
        /*009c*/ 	.word	0x00003a30


	//   ....[4]....
        /*00a0*/ 	.word	0x00005140


	//   ....[5]....
        /*00a4*/ 	.word	0x00006040


	//   ....[6]....
        /*00a8*/ 	.word	0x00006f10


	//   ....[7]....
        /*00ac*/ 	.word	0x00007de0


	//----- nvinfo : EIATTR_EXIT_INSTR_OFFSETS
	.align		4
.L_5443:
        /*00b0*/ 	.byte	0x04, 0x1c
        /*00b2*/ 	.short	(.L_5445 - .L_5444)


	//   ....[0]....
.L_5444:
        /*00b4*/ 	.word	0x00006fa0


	//   ....[1]....
        /*00b8*/ 	.word	0x000070d0


	//   ....[2]....
        /*00bc*/ 	.word	0x000070f0


	//   ....[3]....
        /*00c0*/ 	.word	0x00007180


	//   ....[4]....
        /*00c4*/ 	.word	0x000071a0


	//   ....[5]....
        /*00c8*/ 	.word	0x000071c0


	//   ....[6]....
        /*00cc*/ 	.word	0x00007250


	//   ....[7]....
        /*00d0*/ 	.word	0x00007290


	//   ....[8]....
        /*00d4*/ 	.word	0x00007330


	//   ....[9]....
        /*00d8*/ 	.word	0x00007380


	//   ....[10]....
        /*00dc*/ 	.word	0x000073b0


	//   ....[11]....
        /*00e0*/ 	.word	0x00007470


	//   ....[12]....
        /*00e4*/ 	.word	0x000074b0


	//   ....[13]....
        /*00e8*/ 	.word	0x00007640


	//   ....[14]....
        /*00ec*/ 	.word	0x000077a0


	//   ....[15]....
        /*00f0*/ 	.word	0x000077e0


	//   ....[16]....
        /*00f4*/ 	.word	0x00007880


	//   ....[17]....
        /*00f8*/ 	.word	0x00007a00


	//   ....[18]....
        /*00fc*/ 	.word	0x00007b80


	//   ....[19]....
        /*0100*/ 	.word	0x00007ce0


	//   ....[20]....
        /*0104*/ 	.word	0x00007df0


	//   ....[21]....
        /*0108*/ 	.word	0x00007e20


	//   ....[22]....
        /*010c*/ 	.word	0x00007e40


	//----- nvinfo : EIATTR_MAX_THREADS
	.align		4
.L_5445:
        /*0110*/ 	.byte	0x04, 0x05
        /*0112*/ 	.short	(.L_5447 - .L_5446)
.L_5446:
        /*0114*/ 	.word	0x00000080
        /*0118*/ 	.word	0x00000001
        /*011c*/ 	.word	0x00000001


	//----- nvinfo : EIATTR_CRS_STACK_SIZE
	.align		4
.L_5447:
        /*0120*/ 	.byte	0x04, 0x1e
        /*0122*/ 	.short	(.L_5449 - .L_5448)
.L_5448:
        /*0124*/ 	.word	0x00000000


	//----- nvinfo : EIATTR_CBANK_PARAM_SIZE
	.align		4
.L_5449:
        /*0128*/ 	.byte	0x03, 0x19
        /*012a*/ 	.short	0x0034


	//----- nvinfo : EIATTR_PARAM_CBANK
	.align		4
        /*012c*/ 	.byte	0x04, 0x0a
        /*012e*/ 	.short	(.L_5451 - .L_5450)
	.align		4
.L_5450:
        /*0130*/ 	.word	index@(.nv.constant0._ZN2at6native27unrolled_elementwise_kernelINS0_13AUnaryFunctorIiiiZZZNS0_16fmod_kernel_cudaERNS_18TensorIteratorBaseEENKUlvE_clEvENKUlvE1_clEvEUliiE_EESt5arrayIPcLm2EELi4E23TrivialOffsetCalculatorILi1EjESD_NS0_6memory12LoadWithCastILi1EEENSE_13StoreWithCastILi1EEEEEviT_T0_T2_T3_T4_T5_)
        /*0134*/ 	.short	0x0210
        /*0136*/ 	.short	0x0034


	//----- nvinfo : EIATTR_SW_WAR
	.align		4
.L_5451:
        /*0138*/ 	.byte	0x04, 0x36
        /*013a*/ 	.short	(.L_5453 - .L_5452)
.L_5452:
        /*013c*/ 	.word	0x00000008
.L_5453:


//--------------------- .nv.info._ZN2at6native18elementwise_kernelILi128ELi2EZNS0_22gpu_kernel_impl_nocastINS0_13AUnaryFunctorIiiiZZZNS0_16fmod_kernel_cudaERNS_18TensorIteratorBaseEENKUlvE_clEvENKUlvE1_clEvEUliiE_EEEEvS5_RKT_EUliE_EEviT1_ --------------------------
	.section	.nv.info._ZN2at6native18elementwise_kernelILi128ELi2EZNS0_22gpu_kernel_impl_nocastINS0_13AUnaryFunctorIiiiZZZNS0_16fmod_kernel_cudaERNS_18TensorIteratorBaseEENKUlvE_clEvENKUlvE1_clEvEUliiE_EEEEvS5_RKT_EUliE_EEviT1_,"",@"SHT_CUDA_INFO"
	.sectionflags	@""
	.align	4


	//----- nvinfo : EIATTR_CUDA_API_VERSION
	.align		4
        /*0000*/ 	.byte	0x04, 0x37
        /*0002*/ 	.short	(.L_5455 - .L_5454)
.L_5454:
        /*0004*/ 	.word	0x00000082


	//----- nvinfo : EIATTR_KPARAM_INFO
	.align		4
.L_5455:
        /*0008*/ 	.byte	0x04, 0x17
        /*000a*/ 	.short	(.L_5457 - .L_5456)
.L_5456:
        /*000c*/ 	.word	0x00000000
        /*0010*/ 	.short	0x0001
        /*0012*/ 	.short	0x0008
        /*0014*/ 	.byte	0x00, 0xf0, 0x61, 0x08


	//----- nvinfo : EIATTR_KPARAM_INFO
	.align		4
.L_5457:
        /*0018*/ 	.byte	0x04, 0x17
        /*001a*/ 	.short	(.L_5459 - .L_5458)
.L_5458:
        /*001c*/ 	.word	0x00000000
        /*0020*/ 	.short	0x0000
        /*0022*/ 	.short	0x0000
        /*0024*/ 	.byte	0x00, 0xf0, 0x11, 0x00


	//----- nvinfo : EIATTR_SPARSE_MMA_MASK
	.align		4
.L_5459:
        /*0028*/ 	.byte	0x03, 0x50
        /*002a*/ 	.short	0x0000


	//----- nvinfo : EIATTR_MAXREG_COUNT
	.align		4
        /*002c*/ 	.byte	0x03, 0x1b
        /*002e*/ 	.short	0x0080


	//----- nvinfo : EIATTR_MERCURY_ISA_VERSION
	.align		4
        /*0030*/ 	.byte	0x03, 0x5f
        /*0032*/ 	.short	0x0101


	//----- nvinfo : EIATTR_EXIT_INSTR_OFFSETS
	.align		4
        /*0034*/ 	.byte	0x04, 0x1c
        /*0036*/ 	.short	(.L_5461 - .L_5460)


	//   ....[0]....
.L_5460:
        /*0038*/ 	.word	0x000015b0


	//   ....[1]....
        /*003c*/ 	.word	0x00002aa0


	//----- nvinfo : EIATTR_MAX_THREADS
	.align		4
.L_5461:
        /*0040*/ 	.byte	0x04, 0x05
        /*0042*/ 	.short	(.L_5463 - .L_5462)
.L_5462:
        /*0044*/ 	.word	0x00000080
        /*0048*/ 	.word	0x00000001
        /*004c*/ 	.word	0x00000001


	//----- nvinfo : EIATTR_CRS_STACK_SIZE
	.align		4
.L_5463:
        /*0050*/ 	.byte	0x04, 0x1e
        /*0052*/ 	.short	(.L_5465 - .L_5464)
.L_5464:
        /*0054*/ 	.word	0x00000000


	//----- nvinfo : EIATTR_CBANK_PARAM_SIZE
	.align		4
.L_5465:
        /*0058*/ 	.byte	0x03, 0x19
        /*005a*/ 	.short	0x0220


	//----- nvinfo : EIATTR_PARAM_CBANK
	.align		4
        /*005c*/ 	.byte	0x04, 0x0a
        /*005e*/ 	.short	(.L_5467 - .L_5466)
	.align		4
.L_5466:
        /*0060*/ 	.word	index@(.nv.constant0._ZN2at6native18elementwise_kernelILi128ELi2EZNS0_22gpu_kernel_impl_nocastINS0_13AUnaryFunctorIiiiZZZNS0_16fmod_kernel_cudaERNS_18TensorIteratorBaseEENKUlvE_clEvENKUlvE1_clEvEUliiE_EEEEvS5_RKT_EUliE_EEviT1_)
        /*0064*/ 	.short	0x0210
        /*0066*/ 	.short	0x0220


	//----- nvinfo : EIATTR_SW_WAR
	.align		4
.L_5467:
        /*0068*/ 	.byte	0x04, 0x36
        /*006a*/ 	.short	(.L_5469 - .L_5468)
.L_5468:
        /*006c*/ 	.word	0x00000008
.L_5469:


//--------------------- .nv.info._ZN2at6native27unrolled_elementwise_kernelINS0_13AUnaryFunctorIiiiZZZNS0_16fmod_kernel_cudaERNS_18TensorIteratorBaseEENKUlvE_clEvENKUlvE1_clEvEUliiE_EESt5arrayIPcLm2EELi4E23TrivialOffsetCalculatorILi1EjESD_NS0_6memory15LoadWithoutCastENSE_16StoreWithoutCastEEEviT_T0_T2_T3_T4_T5_ --------------------------
	.section	.nv.info._ZN2at6native27unrolled_elementwise_kernelINS0_13AUnaryFunctorIiiiZZZNS0_16fmod_kernel_cudaERNS_18TensorIteratorBaseEENKUlvE_clEvENKUlvE1_clEvEUliiE_EESt5arrayIPcLm2EELi4E23TrivialOffsetCalculatorILi1EjESD_NS0_6memory15LoadWithoutCastENSE_16StoreWithoutCastEEEviT_T0_T2_T3_T4_T5_,"",@"SHT_CUDA_INFO"
	.sectionflags	@""
	.align	4


	//----- nvinfo : EIATTR_CUDA_API_VERSION
	.align		4
        /*0000*/ 	.byte	0x04, 0x37
        /*0002*/ 	.short	(.L_5471 - .L_5470)
.L_5470:
        /*0004*/ 	.word	0x00000082


	//----- nvinfo : EIATTR_KPARAM_INFO
	.align		4
.L_5471:
        /*0008*/ 	.byte	0x04, 0x17
        /*000a*/ 	.short	(.L_5473 - .L_5472)
.L_5472:
        /*000c*/ 	.word	0x00000000
        /*0010*/ 	.short	0x0006
        /*0012*/ 	.short	0x0023
        /*0014*/ 	.byte	0x00, 0xf0, 0x05, 0x00


	//----- nvinfo : EIATTR_KPARAM_INFO
	.align		4
.L_5473:
        /*0018*/ 	.byte	0x04, 0x17
        /*001a*/ 	.short	(.L_5475 - .L_5474)
.L_5474:
        /*001c*/ 	.word	0x00000000
        /*0020*/ 	.short	0x0005
        /*0022*/ 	.short	0x0022
        /*0024*/ 	.byte	0x00, 0xf0, 0x05, 0x00


	//----- nvinfo : EIATTR_KPARAM_INFO
	.align		4
.L_5475:
        /*0028*/ 	.byte	0x04, 0x17
        /*002a*/ 	.short	(.L_5477 - .L_5476)
.L_5476:
        /*002c*/ 	.word	0x00000000
        /*0030*/ 	.short	0x0004
        /*0032*/ 	.short	0x0021
        /*0034*/ 	.byte	0x00, 0xf0, 0x05, 0x00


	//----- nvinfo : EIATTR_KPARAM_INFO
	.align		4
.L_5477:
        /*0038*/ 	.byte	0x04, 0x17
        /*003a*/ 	.short	(.L_5479 - .L_5478)
.L_5478:
        /*003c*/ 	.word	0x00000000
        /*0040*/ 	.short	0x0003
        /*0042*/ 	.short	0x0020
        /*0044*/ 	.byte	0x00, 0xf0, 0x05, 0x00


	//----- nvinfo : EIATTR_KPARAM_INFO
	.align		4
.L_5479:
        /*0048*/ 	.byte	0x04, 0x17
        /*004a*/ 	.short	(.L_5481 - .L_5480)
.L_5480:
        /*004c*/ 	.word	0x00000000
        /*0050*/ 	.short	0x0002
        /*0052*/ 	.short	0x0010
        /*0054*/ 	.byte	0x00, 0xf0, 0x41, 0x00


	//----- nvinfo : EIATTR_KPARAM_INFO
	.align		4
.L_5481:
        /*0058*/ 	.byte	0x04, 0x17
        /*005a*/ 	.short	(.L_5483 - .L_5482)
.L_5482:
        /*005c*/ 	.word	0x00000000
        /*0060*/ 	.short	0x0001
        /*0062*/ 	.short	0x0004
        /*0064*/ 	.byte	0x00, 0xf0, 0x21, 0x00


	//----- nvinfo : EIATTR_KPARAM_INFO
	.align		4
.L_5483:
        /*0068*/ 	.byte	0x04, 0x17
        /*006a*/ 	.short	(.L_5485 - .L_5484)
.L_5484:
        /*006c*/ 	.word	0x00000000
        /*0070*/ 	.short	0x0000
        /*0072*/ 	.short	0x0000
        /*0074*/ 	.byte	0x00, 0xf0, 0x11, 0x00


	//----- nvinfo : EIATTR_SPARSE_MMA_MASK
	.align		4
.L_5485:
        /*0078*/ 	.byte	0x03, 0x50
        /*007a*/ 	.short	0x0000


	//----- nvinfo : EIATTR_MAXREG_COUNT
	.align		4
        /*007c*/ 	.byte	0x03, 0x1b
        /*007e*/ 	.short	0x00ff


	//----- nvinfo : EIATTR_MERCURY_ISA_VERSION
	.align		4
        /*0080*/ 	.byte	0x03, 0x5f
        /*0082*/ 	.short	0x0101


	//----- nvinfo : EIATTR_EXIT_INSTR_OFFSETS
	.align		4
        /*0084*/ 	.byte	0x04, 0x1c
        /*0086*/ 	.short	(.L_5487 - .L_5486)


	//   ....[0]....
.L_5486:
        /*0088*/ 	.word	0x00000a70


	//   ....[1]....
        /*008c*/ 	.word	0x00000ac0


	//----- nvinfo : EIATTR_MAX_THREADS
	.align		4
.L_5487:
        /*0090*/ 	.byte	0x04, 0x05
        /*0092*/ 	.short	(.L_5489 - .L_5488)
.L_5488:
        /*0094*/ 	.word	0x00000080
        /*0098*/ 	.word	0x00000001
        /*009c*/ 	.word	0x00000001


	//----- nvinfo : EIATTR_CRS_STACK_SIZE
	.align		4
.L_5489:
        /*00a0*/ 	.byte	0x04, 0x1e
        /*00a2*/ 	.short	(.L_5491 - .L_5490)
.L_5490:
        /*00a4*/ 	.word	0x00000000


	//----- nvinfo : EIATTR_CBANK_PARAM_SIZE
	.align		4
.L_5491:
        /*00a8*/ 	.byte	0x03, 0x19
        /*00aa*/ 	.short	0x0024


	//----- nvinfo : EIATTR_PARAM_CBANK
	.align		4
        /*00ac*/ 	.byte	0x04, 0x0a
        /*00ae*/ 	.short	(.L_5493 - .L_5492)
	.align		4
.L_5492:
        /*00b0*/ 	.word	index@(.nv.constant0._ZN2at6native27unrolled_elementwise_kernelINS0_13AUnaryFunctorIiiiZZZNS0_16fmod_kernel_cudaERNS_18TensorIteratorBaseEENKUlvE_clEvENKUlvE1_clEvEUliiE_EESt5arrayIPcLm2EELi4E23TrivialOffsetCalculatorILi1EjESD_NS0_6memory15LoadWithoutCastENSE_16StoreWithoutCastEEEviT_T0_T2_T3_T4_T5_)
        /*00b4*/ 	.short	0x0210
        /*00b6*/ 	.short	0x0024


	//----- nvinfo : EIATTR_SW_WAR
	.align		4
.L_5493:
        /*00b8*/ 	.byte	0x04, 0x36
        /*00ba*/ 	.short	(.L_5495 - .L_5494)
.L_5494:
        /*00bc*/ 	.word	0x00000008
.L_5495:


//--------------------- .nv.info._ZN2at6native29vectorized_elementwise_kernelILi2ENS0_13AUnaryFunctorIiiiZZZNS0_16fmod_kernel_cudaERNS_18TensorIteratorBaseEENKUlvE_clEvENKUlvE1_clEvEUliiE_EESt5arrayIPcLm2EEEEviT0_T1_ --------------------------
	.section	.nv.info._ZN2at6native29vectorized_elementwise_kernelILi2ENS0_13AUnaryFunctorIiiiZZZNS0_16fmod_kernel_cudaERNS_18TensorIteratorBaseEENKUlvE_clEvENKUlvE1_clEvEUliiE_EESt5arrayIPcLm2EEEEviT0_T1_,"",@"SHT_CUDA_INFO"
	.sectionflags	@""
	.align	4


	//----- nvinfo : EIATTR_CUDA_API_VERSION
	.align		4
        /*0000*/ 	.byte	0x04, 0x37
        /*0002*/ 	.short	(.L_5497 - .L_5496)
.L_5496:
        /*0004*/ 	.word	0x00000082


	//----- nvinfo : EIATTR_KPARAM_INFO
	.align		4
.L_5497:
        /*0008*/ 	.byte	0x04, 0x17
        /*000a*/ 	.short	(.L_5499 - .L_5498)
.L_5498:
        /*000c*/ 	.word	0x00000000
        /*0010*/ 	.short	0x0002
        /*0012*/ 	.short	0x0010
        /*0014*/ 	.byte	0x00, 0xf0, 0x41, 0x00


	//----- nvinfo : EIATTR_KPARAM_INFO
	.align		4
.L_5499:
        /*0018*/ 	.byte	0x04, 0x17
        /*001a*/ 	.short	(.L_5501 - .L_5500)
.L_5500:
        /*001c*/ 	.word	0x00000000
        /*0020*/ 	.short	0x0001
        /*0022*/ 	.short	0x0004
        /*0024*/ 	.byte	0x00, 0xf0, 0x21, 0x00


	//----- nvinfo : EIATTR_KPARAM_INFO
	.align		4
.L_5501:
        /*0028*/ 	.byte	0x04, 0x17
        /*002a*/ 	.short	(.L_5503 - .L_5502)
.L_5502:
        /*002c*/ 	.word	0x00000000
        /*0030*/ 	.short	0x0000
        /*0032*/ 	.short	0x0000
        /*0034*/ 	.byte	0x00, 0xf0, 0x11, 0x00


	//----- nvinfo : EIATTR_SPARSE_MMA_MASK
	.align		4
.L_5503:
        /*0038*/ 	.byte	0x03, 0x50
        /*003a*/ 	.short	0x0000


	//----- nvinfo : EIATTR_MAXREG_COUNT
	.align		4
        /*003c*/ 	.byte	0x03, 0x1b
        /*003e*/ 	.short	0x00ff


	//----- nvinfo : EIATTR_MERCURY_ISA_VERSION
	.align		4
        /*0040*/ 	.byte	0x03, 0x5f
        /*0042*/ 	.short	0x0101


	//----- nvinfo : EIATTR_EXIT_INSTR_OFFSETS
	.align		4
        /*0044*/ 	.byte	0x04, 0x1c
        /*0046*/ 	.short	(.L_5505 - .L_5504)


	//   ....[0]....
.L_5504:
        /*0048*/ 	.word	0x00000c20


	//   ....[1]....
        /*004c*/ 	.word	0x00002180


	//   ....[2]....
        /*0050*/ 	.word	0x000021d0


	//----- nvinfo : EIATTR_MAX_THREADS
	.align		4
.L_5505:
        /*0054*/ 	.byte	0x04, 0x05
        /*0056*/ 	.short	(.L_5507 - .L_5506)
.L_5506:
        /*0058*/ 	.word	0x00000080
        /*005c*/ 	.word	0x00000001
        /*0060*/ 	.word	0x00000001


	//----- nvinfo : EIATTR_CRS_STACK_SIZE
	.align		4
.L_5507:
        /*0064*/ 	.byte	0x04, 0x1e
        /*0066*/ 	.short	(.L_5509 - .L_5508)
.L_5508:
        /*0068*/ 	.word	0x00000000


	//----- nvinfo : EIATTR_CBANK_PARAM_SIZE
	.align		4
.L_5509:
        /*006c*/ 	.byte	0x03, 0x19
        /*006e*/ 	.short	0x0020


	//----- nvinfo : EIATTR_PARAM_CBANK
	.align		4
        /*0070*/ 	.byte	0x04, 0x0a
        /*0072*/ 	.short	(.L_5511 - .L_5510)
	.align		4
.L_5510:
        /*0074*/ 	.word	index@(.nv.constant0._ZN2at6native29vectorized_elementwise_kernelILi2ENS0_13AUnaryFunctorIiiiZZZNS0_16fmod_kernel_cudaERNS_18TensorIteratorBaseEENKUlvE_clEvENKUlvE1_clEvEUliiE_EESt5arrayIPcLm2EEEEviT0_T1_)
        /*0078*/ 	.short	0x0210
        /*007a*/ 	.short	0x0020


	//----- nvinfo : EIATTR_SW_WAR
	.align		4
.L_5511:
        /*007c*/ 	.byte	0x04, 0x36
        /*007e*/ 	.short	(.L_5513 - .L_5512)
.L_5512:
        /*0080*/ 	.word	0x00000008
.L_5513:


//--------------------- .nv.info._ZN2at6native29vectorized_elementwise_kernelILi4ENS0_13AUnaryFunctorIiiiZZZNS0_16fmod_kernel_cudaERNS_18TensorIteratorBaseEENKUlvE_clEvENKUlvE1_clEvEUliiE_EESt5arrayIPcLm2EEEEviT0_T1_ --------------------------
	.section	.nv.info._ZN2at6native29vectorized_elementwise_kernelILi4ENS0_13AUnaryFunctorIiiiZZZNS0_16fmod_kernel_cudaERNS_18TensorIteratorBaseEENKUlvE_clEvENKUlvE1_clEvEUliiE_EESt5arrayIPcLm2EEEEviT0_T1_,"",@"SHT_CUDA_INFO"
	.sectionflags	@""
	.align	4


	//----- nvinfo : EIATTR_CUDA_API_VERSION
	.align		4
        /*0000*/ 	.byte	0x04, 0x37
        /*0002*/ 	.short	(.L_5515 - .L_5514)
.L_5514:
        /*0004*/ 	.word	0x00000082


	//----- nvinfo : EIATTR_KPARAM_INFO
	.align		4
.L_5515:
        /*0008*/ 	.byte	0x04, 0x17
        /*000a*/ 	.short	(.L_5517 - .L_5516)
.L_5516:
        /*000c*/ 	.word	0x00000000
        /*0010*/ 	.short	0x0002
        /*0012*/ 	.short	0x0010
        /*0014*/ 	.byte	0x00, 0xf0, 0x41, 0x00


	//----- nvinfo : EIATTR_KPARAM_INFO
	.align		4
.L_5517:
        /*0018*/ 	.byte	0x04, 0x17
        /*001a*/ 	.short	(.L_5519 - .L_5518)
.L_5518:
        /*001c*/ 	.word	0x00000000
        /*0020*/ 	.short	0x0001
        /*0022*/ 	.short	0x0004
        /*0024*/ 	.byte	0x00, 0xf0, 0x21, 0x00


	//----- nvinfo : EIATTR_KPARAM_INFO
	.align		4
.L_5519:
        /*0028*/ 	.byte	0x04, 0x17
        /*002a*/ 	.short	(.L_5521 - .L_5520)
.L_5520:
        /*002c*/ 	.word	0x00000000
        /*0030*/ 	.short	0x0000
        /*0032*/ 	.short	0x0000
        /*0034*/ 	.byte	0x00, 0xf0, 0x11, 0x00


	//----- nvinfo : EIATTR_SPARSE_MMA_MASK
	.align		4
.L_5521:
        /*0038*/ 	.byte	0x03, 0x50
        /*003a*/ 	.short	0x0000


	//----- nvinfo : EIATTR_MAXREG_COUNT
	.align		4
        /*003c*/ 	.byte	0x03, 0x1b
        /*003e*/ 	.short	0x00ff


	//----- nvinfo : EIATTR_MERCURY_ISA_VERSION
	.align		4
        /*0040*/ 	.byte	0x03, 0x5f
        /*0042*/ 	.short	0x0101


	//----- nvinfo : EIATTR_EXIT_INSTR_OFFSETS
	.align		4
        /*0044*/ 	.byte	0x04, 0x1c
        /*0046*/ 	.short	(.L_5523 - .L_5522)


	//   ....[0]....
.L_5522:
        /*0048*/ 	.word	0x00000ba0


	//   ....[1]....
        /*004c*/ 	.word	0x00002100


	//   ....[2]....
        /*0050*/ 	.word	0x00002150


	//----- nvinfo : EIATTR_MAX_THREADS
	.align		4
.L_5523:
        /*0054*/ 	.byte	0x04, 0x05
        /*0056*/ 	.short	(.L_5525 - .L_5524)
.L_5524:
        /*0058*/ 	.word	0x00000080
        /*005c*/ 	.word	0x00000001
        /*0060*/ 	.word	0x00000001


	//----- nvinfo : EIATTR_CRS_STACK_SIZE
	.align		4
.L_5525:
        /*0064*/ 	.byte	0x04, 0x1e
        /*0066*/ 	.short	(.L_5527 - .L_5526)
.L_5526:
        /*0068*/ 	.word	0x00000000


	//----- nvinfo : EIATTR_CBANK_PARAM_SIZE
	.align		4
.L_5527:
        /*006c*/ 	.byte	0x03, 0x19
        /*006e*/ 	.short	0x0020


	//----- nvinfo : EIATTR_PARAM_CBANK
	.align		4
        /*0070*/ 	.byte	0x04, 0x0a
        /*0072*/ 	.short	(.L_5529 - .L_5528)
	.align		4
.L_5528:
        /*0074*/ 	.word	index@(.nv.constant0._ZN2at6native29vectorized_elementwise_kernelILi4ENS0_13AUnaryFunctorIiiiZZZNS0_16fmod_kernel_cudaERNS_18TensorIteratorBaseEENKUlvE_clEvENKUlvE1_clEvEUliiE_EESt5arrayIPcLm2EEEEviT0_T1_)
        /*0078*/ 	.short	0x0210
        /*007a*/ 	.short	0x0020


	//----- nvinfo : EIATTR_SW_WAR
	.align		4
.L_5529:
        /*007c*/ 	.byte	0x04, 0x36
        /*007e*/ 	.short	(.L_5531 - .L_5530)
.L_5530:
        /*0080*/ 	.word	0x00000008
.L_5531:


//--------------------- .nv.info._ZN2at6native29vectorized_elementwise_kernelILi8ENS0_13AUnaryFunctorIiiiZZZNS0_16fmod_kernel_cudaERNS_18TensorIteratorBaseEENKUlvE_clEvENKUlvE1_clEvEUliiE_EESt5arrayIPcLm2EEEEviT0_T1_ --------------------------
	.section	.nv.info._ZN2at6native29vectorized_elementwise_kernelILi8ENS0_13AUnaryFunctorIiiiZZZNS0_16fmod_kernel_cudaERNS_18TensorIteratorBaseEENKUlvE_clEvENKUlvE1_clEvEUliiE_EESt5arrayIPcLm2EEEEviT0_T1_,"",@"SHT_CUDA_INFO"
	.sectionflags	@""
	.align	4


	//----- nvinfo : EIATTR_CUDA_API_VERSION
	.align		4
        /*0000*/ 	.byte	0x04, 0x37
        /*0002*/ 	.short	(.L_5533 - .L_5532)
.L_5532:
        /*0004*/ 	.word	0x00000082


	//----- nvinfo : EIATTR_KPARAM_INFO
	.align		4
.L_5533:
        /*0008*/ 	.byte	0x04, 0x17
        /*000a*/ 	.short	(.L_5535 - .L_5534)
.L_5534:
        /*000c*/ 	.word	0x00000000
        /*0010*/ 	.short	0x0002
        /*0012*/ 	.short	0x0010
        /*0014*/ 	.byte	0x00, 0xf0, 0x41, 0x00


	//----- nvinfo : EIATTR_KPARAM_INFO
	.align		4
.L_5535:
        /*0018*/ 	.byte	0x04, 0x17
        /*001a*/ 	.short	(.L_5537 - .L_5536)
.L_5536:
        /*001c*/ 	.word	0x00000000
        /*0020*/ 	.short	0x0001
        /*0022*/ 	.short	0x0004
        /*0024*/ 	.byte	0x00, 0xf0, 0x21, 0x00


	//----- nvinfo : EIATTR_KPARAM_INFO
	.align		4
.L_5537:
        /*0028*/ 	.byte	0x04, 0x17
        /*002a*/ 	.short	(.L_5539 - .L_5538)
.L_5538:
        /*002c*/ 	.word	0x00000000
        /*0030*/ 	.short	0x0000
        /*0032*/ 	.short	0x0000
        /*0034*/ 	.byte	0x00, 0xf0, 0x11, 0x00


	//----- nvinfo : EIATTR_SPARSE_MMA_MASK
	.align		4
.L_5539:
        /*0038*/ 	.byte	0x03, 0x50
        /*003a*/ 	.short	0x0000


	//----- nvinfo : EIATTR_MAXREG_COUNT
	.align		4
        /*003c*/ 	.byte	0x03, 0x1b
        /*003e*/ 	.short	0x00ff


	//----- nvinfo : EIATTR_MERCURY_ISA_VERSION
	.align		4
        /*0040*/ 	.byte	0x03, 0x5f
        /*0042*/ 	.short	0x0101


	//----- nvinfo : EIATTR_EXIT_INSTR_OFFSETS
	.align		4
        /*0044*/ 	.byte	0x04, 0x1c
        /*0046*/ 	.short	(.L_5541 - .L_5540)


	//   ....[0]....
.L_5540:
        /*0048*/ 	.word	0x00000ba0


	//   ....[1]....
        /*004c*/ 	.word	0x00002100


	//   ....[2]....
        /*0050*/ 	.word	0x00002150


	//----- nvinfo : EIATTR_MAX_THREADS
	.align		4
.L_5541:
        /*0054*/ 	.byte	0x04, 0x05
        /*0056*/ 	.short	(.L_5543 - .L_5542)
.L_5542:
        /*0058*/ 	.word	0x00000080
        /*005c*/ 	.word	0x00000001
        /*0060*/ 	.word	0x00000001


	//----- nvinfo : EIATTR_CRS_STACK_SIZE
	.align		4
.L_5543:
        /*0064*/ 	.byte	0x04, 0x1e
        /*0066*/ 	.short	(.L_5545 - .L_5544)
.L_5544:
        /*0068*/ 	.word	0x00000000


	//----- nvinfo : EIATTR_CBANK_PARAM_SIZE
	.align		4
.L_5545:
        /*006c*/ 	.byte	0x03, 0x19
        /*006e*/ 	.short	0x0020


	//----- nvinfo : EIATTR_PARAM_CBANK
	.align		4
        /*0070*/ 	.byte	0x04, 0x0a
        /*0072*/ 	.short	(.L_5547 - .L_5546)
	.align		4
.L_5546:
        /*0074*/ 	.word	index@(.nv.constant0._ZN2at6native29vectorized_elementwise_kernelILi8ENS0_13AUnaryFunctorIiiiZZZNS0_16fmod_kernel_cudaERNS_18TensorIteratorBaseEENKUlvE_clEvENKUlvE1_clEvEUliiE_EESt5arrayIPcLm2EEEEviT0_T1_)
        /*0078*/ 	.short	0x0210
        /*007a*/ 	.short	0x0020


	//----- nvinfo : EIATTR_SW_WAR
	.align		4
.L_5547:
        /*007c*/ 	.byte	0x04, 0x36
        /*007e*/ 	.short	(.L_5549 - .L_5548)
.L_5548:
        /*0080*/ 	.word	0x00000008
.L_5549:


//--------------------- .nv.info._ZN2at6native18elementwise_kernelILi128ELi4EZNS0_15gpu_kernel_implINS0_13BinaryFunctorIaaaZZZNS0_16fmod_kernel_cudaERNS_18TensorIteratorBaseEENKUlvE_clEvENKUlvE0_clEvEUlaaE_EEEEvS5_RKT_EUliE_EEviT1_ --------------------------
	.section	.nv.info._ZN2at6native18elementwise_kernelILi128ELi4EZNS0_15gpu_kernel_implINS0_13BinaryFunctorIaaaZZZNS0_16fmod_kernel_cudaERNS_18TensorIteratorBaseEENKUlvE_clEvENKUlvE0_clEvEUlaaE_EEEEvS5_RKT_EUliE_EEviT1_,"",@"SHT_CUDA_INFO"
	.sectionflags	@""
	.align	4


	//----- nvinfo : EIATTR_CUDA_API_VERSION
	.align		4
        /*0000*/ 	.byte	0x04, 0x37
        /*0002*/ 	.short	(.L_5551 - .L_5550)
.L_5550:
        /*0004*/ 	.word	0x00000082


	//----- nvinfo : EIATTR_KPARAM_INFO
	.align		4
.L_5551:
        /*0008*/ 	.byte	0x04, 0x17
        /*000a*/ 	.short	(.L_5553 - .L_5552)
.L_5552:
        /*000c*/ 	.word	0x00000000
        /*0010*/ 	.short	0x0001
        /*0012*/ 	.short	0x0008
        /*0014*/ 	.byte	0x00, 0xf0, 0x21, 0x0a


	//----- nvinfo : EIATTR_KPARAM_INFO
	.align		4
.L_5553:
        /*0018*/ 	.byte	0x04, 0x17
        /*001a*/ 	.short	(.L_5555 - .L_5554)
.L_5554:
        /*001c*/ 	.word	0x00000000
        /*0020*/ 	.short	0x0000
        /*0022*/ 	.short	0x0000
        /*0024*/ 	.byte	0x00, 0xf0, 0x11, 0x00


	//----- nvinfo : EIATTR_SPARSE_MMA_MASK
	.align		4
.L_5555:
        /*0028*/ 	.byte	0x03, 0x50
        /*002a*/ 	.short	0x0000


	//----- nvinfo : EIATTR_MAXREG_COUNT
	.align		4
        /*002c*/ 	.byte	0x03, 0x1b
        /*002e*/ 	.short	0x0080


	//----- nvinfo : EIATTR_EXTERNS
	.align		4
        /*0030*/ 	.byte	0x04, 0x0f
        /*0032*/ 	.short	(.L_5557 - .L_5556)


	//   ....[0]....
	.align		4
.L_5556:
        /*0034*/ 	.word	index@(__assertfail)


	//----- nvinfo : EIATTR_MERCURY_ISA_VERSION
	.align		4
.L_5557:
        /*0038*/ 	.byte	0x03, 0x5f
        /*003a*/ 	.short	0x0101


	//----- nvinfo : EIATTR_SYSCALL_OFFSETS
	.align		4
        /*003c*/ 	.byte	0x04, 0x46
        /*003e*/ 	.short	(.L_5559 - .L_5558)


	//   ....[0]....
.L_5558:
        /*0040*/ 	.word	0x00002520


	//   ....[1]....
        /*0044*/ 	.word	0x000033a0


	//   ....[2]....
        /*0048*/ 	.word	0x00004450


	//   ....[3]....
        /*004c*/ 	.word	0x000069c0


	//   ....[4]....
        /*0050*/ 	.word	0x00007840


	//   ....[5]....
        /*0054*/ 	.word	0x000088f0


	//   ....[6]....
        /*0058*/ 	.word	0x0000ae50


	//   ....[7]....
        /*005c*/ 	.word	0x0000bcd0


	//   ....[8]....
        /*0060*/ 	.word	0x0000cd80


	//   ....[9]....
        /*0064*/ 	.word	0x0000f2d0


	//   ....[10]....
        /*0068*/ 	.word	0x00010150


	//   ....[11]....
        /*006c*/ 	.word	0x00011200


	//----- nvinfo : EIATTR_EXIT_INSTR_OFFSETS
	.align		4
.L_5559:
        /*0070*/ 	.byte	0x04, 0x1c
        /*0072*/ 	.short	(.L_5561 - .L_5560)


	//   ....[0]....
.L_5560:
        /*0074*/ 	.word	0x0000ce50


	//   ....[1]....
        /*0078*/ 	.word	0x00010430


	//   ....[2]....
        /*007c*/ 	.word	0x00010450


	//   ....[3]....
        /*0080*/ 	.word	0x00010510


	//   ....[4]....
        /*0084*/ 	.word	0x00010540


	//   ....[5]....
        /*0088*/ 	.word	0x00010580


	//   ....[6]....
        /*008c*/ 	.word	0x00010610


	//   ....[7]....
        /*0090*/ 	.word	0x00010650


	//   ....[8]....
        /*0094*/ 	.word	0x000106f0


	//   ....[9]....
        /*0098*/ 	.word	0x00010740


	//   ....[10]....
        /*009c*/ 	.word	0x00010790


	//   ....[11]....
        /*00a0*/ 	.word	0x00010850


	//   ....[12]....
        /*00a4*/ 	.word	0x000108b0


	//   ....[13]....
        /*00a8*/ 	.word	0x00010a40


	//   ....[14]....
        /*00ac*/ 	.word	0x00010ba0


	//   ....[15]....
        /*00b0*/ 	.word	0x00010be0


	//   ....[16]....
        /*00b4*/ 	.word	0x00010ca0


	//   ....[17]....
        /*00b8*/ 	.word	0x00010e20


	//   ....[18]....
        /*00bc*/ 	.word	0x00010fa0


	//   ....[19]....
        /*00c0*/ 	.word	0x00011100


	//   ....[20]....
        /*00c4*/ 	.word	0x00011210


	//   ....[21]....
        /*00c8*/ 	.word	0x00011260


	//   ....[22]....
        /*00cc*/ 	.word	0x00011290


	//----- nvinfo : EIATTR_MAX_THREADS
	.align		4
.L_5561:
        /*00d0*/ 	.byte	0x04, 0x05
        /*00d2*/ 	.short	(.L_5563 - .L_5562)
.L_5562:
        /*00d4*/ 	.word	0x00000080
        /*00d8*/ 	.word	0x00000001
        /*00dc*/ 	.word	0x00000001


	//----- nvinfo : EIATTR_CRS_STACK_SIZE
	.align		4
.L_5563:
        /*00e0*/ 	.byte	0x04, 0x1e
        /*00e2*/ 	.short	(.L_5565 - .L_5564)
.L_5564:
        /*00e4*/ 	.word	0x00000000


	//----- nvinfo : EIATTR_CBANK_PARAM_SIZE
	.align		4
.L_5565:
        /*00e8*/ 	.byte	0x03, 0x19
        /*00ea*/ 	.short	0x0290


	//----- nvinfo : EIATTR_PARAM_CBANK
	.align		4
        /*00ec*/ 	.byte	0x04, 0x0a
        /*00ee*/ 	.short	(.L_5567 - .L_5566)
	.align		4
.L_5566:
        /*00f0*/ 	.word	index@(.nv.constant0._ZN2at6native18elementwise_kernelILi128ELi4EZNS0_15gpu_kernel_implINS0_13BinaryFunctorIaaaZZZNS0_16fmod_kernel_cudaERNS_18TensorIteratorBaseEENKUlvE_clEvENKUlvE0_clEvEUlaaE_EEEEvS5_RKT_EUliE_EEviT1_)
        /*00f4*/ 	.short	0x0210
        /*00f6*/ 	.short	0x0290


	//----- nvinfo : EIATTR_SW_WAR
	.align		4
.L_5567:
        /*00f8*/ 	.byte	0x04, 0x36
        /*00fa*/ 	.short	(.L_5569 - .L_5568)
.L_5568:
        /*00fc*/ 	.word	0x00000008
.L_5569:


//--------------------- .nv.info._ZN2at6native27unrolled_elementwise_kernelINS0_13BinaryFunctorIaaaZZZNS0_16fmod_kernel_cudaERNS_18TensorIteratorBaseEENKUlvE_clEvENKUlvE0_clEvEUlaaE_EESt5arrayIPcLm3EELi4E23TrivialOffsetCalculatorILi2EjESC_ILi1EjENS0_6memory12LoadWithCastILi2EEENSF_13StoreWithCastILi1EEEEEviT_T0_T2_T3_T4_T5_ --------------------------
	.section	.nv.info._ZN2at6native27unrolled_elementwise_kernelINS0_13BinaryFunctorIaaaZZZNS0_16fmod_kernel_cudaERNS_18TensorIteratorBaseEENKUlvE_clEvENKUlvE0_clEvEUlaaE_EESt5arrayIPcLm3EELi4E23TrivialOffsetCalculatorILi2EjESC_ILi1EjENS0_6memory12LoadWithCastILi2EEENSF_13StoreWithCastILi1EEEEEviT_T0_T2_T3_T4_T5_,"",@"SHT_CUDA_INFO"
	.sectionflags	@""
	.align	4


	//----- nvinfo : EIATTR_CUDA_API_VERSION
	.align		4
        /*0000*/ 	.byte	0x04, 0x37
        /*0002*/ 	.short	(.L_5571 - .L_5570)
.L_5570:
        /*0004*/ 	.word	0x00000082


	//----- nvinfo : EIATTR_KPARAM_INFO
	.align		4
.L_5571:
        /*0008*/ 	.byte	0x04, 0x17
        /*000a*/ 	.short	(.L_5573 - .L_5572)
.L_5572:
        /*000c*/ 	.word	0x00000000
        /*0010*/ 	.short	0x0006
        /*0012*/ 	.short	0x0030
        /*0014*/ 	.byte	0x00, 0xf0, 0x21, 0x00


	//----- nvinfo : EIATTR_KPARAM_INFO
	.align		4
.L_5573:
        /*0018*/ 	.byte	0x04, 0x17
        /*001a*/ 	.short	(.L_5575 - .L_5574)
.L_5574:
        /*001c*/ 	.word	0x00000000
        /*0020*/ 	.short	0x0005
        /*0022*/ 	.short	0x0024
        /*0024*/ 	.byte	0x00, 0xf0, 0x31, 0x00


	//----- nvinfo : EIATTR_KPARAM_INFO
	.align		4
.L_5575:
        /*0028*/ 	.byte	0x04, 0x17
        /*002a*/ 	.short	(.L_5577 - .L_5576)
.L_5576:
        /*002c*/ 	.word	0x00000000
        /*0030*/ 	.short	0x0004
        /*0032*/ 	.short	0x0021
        /*0034*/ 	.byte	0x00, 0xf0, 0x05, 0x00


	//----- nvinfo : EIATTR_KPARAM_INFO
	.align		4
.L_5577:
        /*0038*/ 	.byte	0x04, 0x17
        /*003a*/ 	.short	(.L_5579 - .L_5578)
.L_5578:
        /*003c*/ 	.word	0x00000000
        /*0040*/ 	.short	0x0003
        /*0042*/ 	.short	0x0020
        /*0044*/ 	.byte	0x00, 0xf0, 0x05, 0x00


	//----- nvinfo : EIATTR_KPARAM_INFO
	.align		4
.L_5579:
        /*0048*/ 	.byte	0x04, 0x17
        /*004a*/ 	.short	(.L_5581 - .L_5580)
.L_5580:
        /*004c*/ 	.word	0x00000000
        /*0050*/ 	.short	0x0002
        /*0052*/ 	.short	0x0008
        /*0054*/ 	.byte	0x00, 0xf0, 0x61, 0x00


	//----- nvinfo : EIATTR_KPARAM_INFO
	.align		4
.L_5581:
        /*0058*/ 	.byte	0x04, 0x17
        /*005a*/ 	.short	(.L_5583 - .L_5582)
.L_5582:
        /*005c*/ 	.word	0x00000000
        /*0060*/ 	.short	0x0001
        /*0062*/ 	.short	0x0004
        /*0064*/ 	.byte	0x00, 0xf0, 0x05, 0x00


	//----- nvinfo : EIATTR_KPARAM_INFO
	.align		4
.L_5583:
        /*0068*/ 	.byte	0x04, 0x17
        /*006a*/ 	.short	(.L_5585 - .L_5584)
.L_5584:
        /*006c*/ 	.word	0x00000000
        /*0070*/ 	.short	0x0000
        /*0072*/ 	.short	0x0000
        /*0074*/ 	.byte	0x00, 0xf0, 0x11, 0x00


	//----- nvinfo : EIATTR_SPARSE_MMA_MASK
	.align		4
.L_5585:
        /*0078*/ 	.byte	0x03, 0x50
        /*007a*/ 	.short	0x0000


	//----- nvinfo : EIATTR_MAXREG_COUNT
	.align		4
        /*007c*/ 	.byte	0x03, 0x1b
        /*007e*/ 	.short	0x00ff


	//----- nvinfo : EIATTR_EXTERNS
	.align		4
        /*0080*/ 	.byte	0x04, 0x0f
        /*0082*/ 	.short	(.L_5587 - .L_5586)


	//   ....[0]....
	.align		4
.L_5586:
        /*0084*/ 	.word	index@(__assertfail)


	//----- nvinfo : EIATTR_MERCURY_ISA_VERSION
	.align		4
.L_5587:
        /*0088*/ 	.byte	0x03, 0x5f
        /*008a*/ 	.short	0x0101


	//----- nvinfo : EIATTR_SYSCALL_OFFSETS
	.align		4
        /*008c*/ 	.byte	0x04, 0x46
        /*008e*/ 	.short	(.L_5589 - .L_5588)


	//   ....[0]....
.L_5588:
        /*0090*/ 	.word	0x00000f30


	//   ....[1]....
        /*0094*/ 	.word	0x00001dc0


	//   ....[2]....
        /*0098*/ 	.word	0x00002cd0


	//   ....[3]....
        /*009c*/ 	.word	0x00003b60


	//   ....[4]....
        /*00a0*/ 	.word	0x00004a80


	//   ....[5]....
        /*00a4*/ 	.word	0x00005920


	//   ....[6]....
        /*00a8*/ 	.word	0x00006820


	//   ....[7]....
        /*00ac*/ 	.word	0x000076c0


	//   ....[8]....
        /*00b0*/ 	.word	0x00008f90


	//   ....[9]....
        /*00b4*/ 	.word	0x00009fc0


	//   ....[10]....
        /*00b8*/ 	.word	0x0000afb0


	//   ....[11]....
        /*00bc*/ 	.word	0x0000bfa0


	//----- nvinfo : EIATTR_EXIT_INSTR_OFFSETS
	.align		4
.L_5589:
        /*00c0*/ 	.byte	0x04, 0x1c
        /*00c2*/ 	.short	(.L_5591 - .L_5590)


	//   ....[0]....
.L_5590:
        /*00c4*/ 	.word	0x0000b090


	//   ....[1]....
        /*00c8*/ 	.word	0x0000b1c0


	//   ....[2]....
        /*00cc*/ 	.word	0x0000b1e0


	//   ....[3]....
        /*00d0*/ 	.word	0x0000b2a0


	//   ....[4]....
        /*00d4*/ 	.word	0x0000b2e0


	//   ....[5]....
        /*00d8*/ 	.word	0x0000b320


	//   ....[6]....
        /*00dc*/ 	.word	0x0000b3b0


	//   ....[7]....
        /*00e0*/ 	.word	0x0000b3f0


	//   ....[8]....
        /*00e4*/ 	.word	0x0000b490


	//   ....[9]....
        /*00e8*/ 	.word	0x0000b4e0


	//   ....[10]....
        /*00ec*/ 	.word	0x0000b530


	//   ....[11]....
        /*00f0*/ 	.word	0x0000b5f0


	//   ....[12]....
        /*00f4*/ 	.word	0x0000b650


	//   ....[13]....
        /*00f8*/ 	.word	0x0000b7e0


	//   ....[14]....
        /*00fc*/ 	.word	0x0000b940


	//   ....[15]....
        /*0100*/ 	.word	0x0000b980


	//   ....[16]....
        /*0104*/ 	.word	0x0000ba40


	//   ....[17]....
        /*0108*/ 	.word	0x0000bbc0


	//   ....[18]....
        /*010c*/ 	.word	0x0000bd40


	//   ....[19]....
        /*0110*/ 	.word	0x0000bea0


	//   ....[20]....
        /*0114*/ 	.word	0x0000bfb0


	//   ....[21]....
        /*0118*/ 	.word	0x0000c010


	//   ....[22]....
        /*011c*/ 	.word	0x0000c050


	//----- nvinfo : EIATTR_MAX_THREADS
	.align		4
.L_5591:
        /*0120*/ 	.byte	0x04, 0x05
        /*0122*/ 	.short	(.L_5593 - .L_5592)
.L_5592:
        /*0124*/ 	.word	0x00000080
        /*0128*/ 	.word	0x00000001
        /*012c*/ 	.word	0x00000001


	//----- nvinfo : EIATTR_CRS_STACK_SIZE
	.align		4
.L_5593:
        /*0130*/ 	.byte	0x04, 0x1e
        /*0132*/ 	.short	(.L_5595 - .L_5594)
.L_5594:
        /*0134*/ 	.word	0x00000000


	//----- nvinfo : EIATTR_CBANK_PARAM_SIZE
	.align		4
.L_5595:
        /*0138*/ 	.byte	0x03, 0x19
        /*013a*/ 	.short	0x0038


	//----- nvinfo : EIATTR_PARAM_CBANK
	.align		4
        /*013c*/ 	.byte	0x04, 0x0a
        /*013e*/ 	.short	(.L_5597 - .L_5596)
	.align		4
.L_5596:
        /*0140*/ 	.word	index@(.nv.constant0._ZN2at6native27unrolled_elementwise_kernelINS0_13BinaryFunctorIaaaZZZNS0_16fmod_kernel_cudaERNS_18TensorIteratorBaseEENKUlvE_clEvENKUlvE0_clEvEUlaaE_EESt5arrayIPcLm3EELi4E23TrivialOffsetCalculatorILi2EjESC_ILi1EjENS0_6memory12LoadWithCastILi2EEENSF_13StoreWithCastILi1EEEEEviT_T0_T2_T3_T4_T5_)
        /*0144*/ 	.short	0x0210
        /*0146*/ 	.short	0x0038


	//----- nvinfo : EIATTR_SW_WAR
	.align		4
.L_5597:
        /*0148*/ 	.byte	0x04, 0x36
        /*014a*/ 	.short	(.L_5599 - .L_5598)
.L_5598:
        /*014c*/ 	.word	0x00000008
.L_5599:


//--------------------- .nv.info._ZN2at6native18elementwise_kernelILi128ELi4EZNS0_22gpu_kernel_impl_nocastINS0_13BinaryFunctorIaaaZZZNS0_16fmod_kernel_cudaERNS_18TensorIteratorBaseEENKUlvE_clEvENKUlvE0_clEvEUlaaE_EEEEvS5_RKT_EUliE_EEviT1_ --------------------------
	.section	.nv.info._ZN2at6native18elementwise_kernelILi128ELi4EZNS0_22gpu_kernel_impl_nocastINS0_13BinaryFunctorIaaaZZZNS0_16fmod_kernel_cudaERNS_18TensorIteratorBaseEENKUlvE_clEvENKUlvE0_clEvEUlaaE_EEEEvS5_RKT_EUliE_EEviT1_,"",@"SHT_CUDA_INFO"
	.sectionflags	@""
	.align	4


	//----- nvinfo : EIATTR_CUDA_API_VERSION
	.align		4
        /*0000*/ 	.byte	0x04, 0x37
        /*0002*/ 	.short	(.L_5601 - .L_5600)
.L_5600:
        /*0004*/ 	.word	0x00000082


	//----- nvinfo : EIATTR_KPARAM_INFO
	.align		4
.L_5601:
        /*0008*/ 	.byte	0x04, 0x17
        /*000a*/ 	.short	(.L_5603 - .L_5602)
.L_5602:
        /*000c*/ 	.word	0x00000000
        /*0010*/ 	.short	0x0001
        /*0012*/ 	.short	0x0008
        /*0014*/ 	.byte	0x00, 0xf0, 0x21, 0x0a


	//----- nvinfo : EIATTR_KPARAM_INFO
	.align		4
.L_5603:
        /*0018*/ 	.byte	0x04, 0x17
        /*001a*/ 	.short	(.L_5605 - .L_5604)
.L_5604:
        /*001c*/ 	.word	0x00000000
        /*0020*/ 	.short	0x0000
        /*0022*/ 	.short	0x0000
        /*0024*/ 	.byte	0x00, 0xf0, 0x11, 0x00


	//----- nvinfo : EIATTR_SPARSE_MMA_MASK
	.align		4
.L_5605:
        /*0028*/ 	.byte	0x03, 0x50
        /*002a*/ 	.short	0x0000


	//----- nvinfo : EIATTR_MAXREG_COUNT
	.align		4
        /*002c*/ 	.byte	0x03, 0x1b
        /*002e*/ 	.short	0x0080


	//----- nvinfo : EIATTR_MERCURY_ISA_VERSION
	.align		4
        /*0030*/ 	.byte	0x03, 0x5f
        /*0032*/ 	.short	0x0101


	//----- nvinfo : EIATTR_EXIT_INSTR_OFFSETS
	.align		4
        /*0034*/ 	.byte	0x04, 0x1c
        /*0036*/ 	.short	(.L_5607 - .L_5606)


	//   ....[0]....
.L_5606:
        /*0038*/ 	.word	0x000049e0


	//   ....[1]....
        /*003c*/ 	.word	0x00006220


	//----- nvinfo : EIATTR_MAX_THREADS
	.align		4
.L_5607:
        /*0040*/ 	.byte	0x04, 0x05
        /*0042*/ 	.short	(.L_5609 - .L_5608)
.L_5608:
        /*0044*/ 	.word	0x00000080
        /*0048*/ 	.word	0x00000001
        /*004c*/ 	.word	0x00000001


	//----- nvinfo : EIATTR_CRS_STACK_SIZE
	.align		4
.L_5609:
        /*0050*/ 	.byte	0x04, 0x1e
        /*0052*/ 	.short	(.L_5611 - .L_5610)
.L_5610:
        /*0054*/ 	.word	0x00000000


	//----- nvinfo : EIATTR_CBANK_PARAM_SIZE
	.align		4
.L_5611:
        /*0058*/ 	.byte	0x03, 0x19
        /*005a*/ 	.short	0x0290


	//----- nvinfo : EIATTR_PARAM_CBANK
	.align		4
        /*005c*/ 	.byte	0x04, 0x0a
        /*005e*/ 	.short	(.L_5613 - .L_5612)
	.align		4
.L_5612:
        /*0060*/ 	.word	index@(.nv.constant0._ZN2at6native18elementwise_kernelILi128ELi4EZNS0_22gpu_kernel_impl_nocastINS0_13BinaryFunctorIaaaZZZNS0_16fmod_kernel_cudaERNS_18TensorIteratorBaseEENKUlvE_clEvENKUlvE0_clEvEUlaaE_EEEEvS5_RKT_EUliE_EEviT1_)
        /*0064*/ 	.short	0x0210
        /*0066*/ 	.short	0x0290


	//----- nvinfo : EIATTR_SW_WAR
	.align		4
.L_5613:
        /*0068*/ 	.byte	0x04, 0x36
        /*006a*/ 	.short	(.L_5615 - .L_5614)
.L_5614:
        /*006c*/ 	.word	0x00000008
.L_5615:


//--------------------- .nv.info._ZN2at6native27unrolled_elementwise_kernelINS0_13BinaryFunctorIaaaZZZNS0_16fmod_kernel_cudaERNS_18TensorIteratorBaseEENKUlvE_clEvENKUlvE0_clEvEUlaaE_EESt5arrayIPcLm3EELi4E23TrivialOffsetCalculatorILi2EjESC_ILi1EjENS0_6memory15LoadWithoutCastENSF_16StoreWithoutCastEEEviT_T0_T2_T3_T4_T5_ --------------------------
	.section	.nv.info._ZN2at6native27unrolled_elementwise_kernelINS0_13BinaryFunctorIaaaZZZNS0_16fmod_kernel_cudaERNS_18TensorIteratorBaseEENKUlvE_clEvENKUlvE0_clEvEUlaaE_EESt5arrayIPcLm3EELi4E23TrivialOffsetCalculatorILi2EjESC_ILi1EjENS0_6memory15LoadWithoutCastENSF_16StoreWithoutCastEEEviT_T0_T2_T3_T4_T5_,"",@"SHT_CUDA_INFO"
	.sectionflags	@""
	.align	4


	//----- nvinfo : EIATTR_CUDA_API_VERSION
	.align		4
        /*0000*/ 	.byte	0x04, 0x37
        /*0002*/ 	.short	(.L_5617 - .L_5616)
.L_5616:
        /*0004*/ 	.word	0x00000082


	//----- nvinfo : EIATTR_KPARAM_INFO
	.align		4
.L_5617:
        /*0008*/ 	.byte	0x04, 0x17
        /*000a*/ 	.short	(.L_5619 - .L_5618)
.L_5618:
        /*000c*/ 	.word	0x00000000
        /*0010*/ 	.short	0x0006
        /*0012*/ 	.short	0x0023
        /*0014*/ 	.byte	0x00, 0xf0, 0x05, 0x00


	//----- nvinfo : EIATTR_KPARAM_INFO
	.align		4
.L_5619:
        /*0018*/ 	.byte	0x04, 0x17
        /*001a*/ 	.short	(.L_5621 - .L_5620)
.L_5620:
        /*001c*/ 	.word	0x00000000
        /*0020*/ 	.short	0x0005
        /*0022*/ 	.short	0x0022
        /*0024*/ 	.byte	0x00, 0xf0, 0x05, 0x00


	//----- nvinfo : EIATTR_KPARAM_INFO
	.align		4
.L_5621:
        /*0028*/ 	.byte	0x04, 0x17
        /*002a*/ 	.short	(.L_5623 - .L_5622)
.L_5622:
        /*002c*/ 	.word	0x00000000
        /*0030*/ 	.short	0x0004
        /*0032*/ 	.short	0x0021
        /*0034*/ 	.byte	0x00, 0xf0, 0x05, 0x00


	//----- nvinfo : EIATTR_KPARAM_INFO
	.align		4
.L_5623:
        /*0038*/ 	.byte	0x04, 0x17
        /*003a*/ 	.short	(.L_5625 - .L_5624)
.L_5624:
        /*003c*/ 	.word	0x00000000
        /*0040*/ 	.short	0x0003
        /*0042*/ 	.short	0x0020
        /*0044*/ 	.byte	0x00, 0xf0, 0x05, 0x00


	//----- nvinfo : EIATTR_KPARAM_INFO
	.align		4
.L_5625:
        /*0048*/ 	.byte	0x04, 0x17
        /*004a*/ 	.short	(.L_5627 - .L_5626)
.L_5626:
        /*004c*/ 	.word	0x00000000
        /*0050*/ 	.short	0x0002
        /*0052*/ 	.short	0x0008
        /*0054*/ 	.byte	0x00, 0xf0, 0x61, 0x00


	//----- nvinfo : EIATTR_KPARAM_INFO
	.align		4
.L_5627:
        /*0058*/ 	.byte	0x04, 0x17
        /*005a*/ 	.short	(.L_5629 - .L_5628)
.L_5628:
        /*005c*/ 	.word	0x00000000
        /*0060*/ 	.short	0x0001
        /*0062*/ 	.short	0x0004
        /*0064*/ 	.byte	0x00, 0xf0, 0x05, 0x00


	//----- nvinfo : EIATTR_KPARAM_INFO
	.align		4
.L_5629:
        /*0068*/ 	.byte	0x04, 0x17
        /*006a*/ 	.short	(.L_5631 - .L_5630)
.L_5630:
        /*006c*/ 	.word	0x00000000
        /*0070*/ 	.short	0x0000
        /*0072*/ 	.short	0x0000
        /*0074*/ 	.byte	0x00, 0xf0, 0x11, 0x00


	//----- nvinfo : EIATTR_SPARSE_MMA_MASK
	.align		4
.L_5631:
        /*0078*/ 	.byte	0x03, 0x50
        /*007a*/ 	.short	0x0000


	//----- nvinfo : EIATTR_MAXREG_COUNT
	.align		4
        /*007c*/ 	.byte	0x03, 0x1b
        /*007e*/ 	.short	0x00ff


	//----- nvinfo : EIATTR_MERCURY_ISA_VERSION
	.align		4
        /*0080*/ 	.byte	0x03, 0x5f
        /*0082*/ 	.short	0x0101


	//----- nvinfo : EIATTR_EXIT_INSTR_OFFSETS
	.align		4
        /*0084*/ 	.byte	0x04, 0x1c
        /*0086*/ 	.short	(.L_5633 - .L_5632)


	//   ....[0]....
.L_5632:
        /*0088*/ 	.word	0x00000bf0


	//   ....[1]....
        /*008c*/ 	.word	0x00000c50


	//----- nvinfo : EIATTR_MAX_THREADS
	.align		4
.L_5633:
        /*0090*/ 	.byte	0x04, 0x05
        /*0092*/ 	.short	(.L_5635 - .L_5634)
.L_5634:
        /*0094*/ 	.word	0x00000080
        /*0098*/ 	.word	0x00000001
        /*009c*/ 	.word	0x00000001


	//----- nvinfo : EIATTR_CRS_STACK_SIZE
	.align		4
.L_5635:
        /*00a0*/ 	.byte	0x04, 0x1e
        /*00a2*/ 	.short	(.L_5637 - .L_5636)
.L_5636:
        /*00a4*/ 	.word	0x00000000


	//----- nvinfo : EIATTR_CBANK_PARAM_SIZE
	.align		4
.L_5637:
        /*00a8*/ 	.byte	0x03, 0x19
        /*00aa*/ 	.short	0x0024


	//----- nvinfo : EIATTR_PARAM_CBANK
	.align		4
        /*00ac*/ 	.byte	0x04, 0x0a
        /*00ae*/ 	.short	(.L_5639 - .L_5638)
	.align		4
.L_5638:
        /*00b0*/ 	.word	index@(.nv.constant0._ZN2at6native27unrolled_elementwise_kernelINS0_13BinaryFunctorIaaaZZZNS0_16fmod_kernel_cudaERNS_18TensorIteratorBaseEENKUlvE_clEvENKUlvE0_clEvEUlaaE_EESt5arrayIPcLm3EELi4E23TrivialOffsetCalculatorILi2EjESC_ILi1EjENS0_6memory15LoadWithoutCastENSF_16StoreWithoutCastEEEviT_T0_T2_T3_T4_T5_)
        /*00b4*/ 	.short	0x0210
        /*00b6*/ 	.short	0x0024


	//----- nvinfo : EIATTR_SW_WAR
	.align		4
.L_5639:
        /*00b8*/ 	.byte	0x04, 0x36
        /*00ba*/ 	.short	(.L_5641 - .L_5640)
.L_5640:
        /*00bc*/ 	.word	0x00000008
.L_5641:


//--------------------- .nv.info._ZN2at6native29vectorized_elementwise_kernelILi2ENS0_13BinaryFunctorIaaaZZZNS0_16fmod_kernel_cudaERNS_18TensorIteratorBaseEENKUlvE_clEvENKUlvE0_clEvEUlaaE_EESt5arrayIPcLm3EEEEviT0_T1_ --------------------------
	.section	.nv.info._ZN2at6native29vectorized_elementwise_kernelILi2ENS0_13BinaryFunctorIaaaZZZNS0_16fmod_kernel_cudaERNS_18TensorIteratorBaseEENKUlvE_clEvENKUlvE0_clEvEUlaaE_EESt5arrayIPcLm3EEEEviT0_T1_,"",@"SHT_CUDA_INFO"
	.sectionflags	@""
	.align	4


	//----- nvinfo : EIATTR_CUDA_API_VERSION
	.align		4
        /*0000*/ 	.byte	0x04, 0x37
        /*0002*/ 	.short	(.L_5643 - .L_5642)
.L_5642:
        /*0004*/ 	.word	0x00000082


	//----- nvinfo : EIATTR_KPARAM_INFO
	.align		4
.L_5643:
        /*0008*/ 	.byte	0x04, 0x17
        /*000a*/ 	.short	(.L_5645 - .L_5644)
.L_5644:
        /*000c*/ 	.word	0x00000000
        /*0010*/ 	.short	0x0002
        /*0012*/ 	.short	0x0008
        /*0014*/ 	.byte	0x00, 0xf0, 0x61, 0x00


	//----- nvinfo : EIATTR_KPARAM_INFO
	.align		4
.L_5645:
        /*0018*/ 	.byte	0x04, 0x17
        /*001a*/ 	.short	(.L_5647 - .L_5646)
.L_5646:
        /*001c*/ 	.word	0x00000000
        /*0020*/ 	.short	0x0001
        /*0022*/ 	.short	0x0004
        /*0024*/ 	.byte	0x00, 0xf0, 0x05, 0x00


	//----- nvinfo : EIATTR_KPARAM_INFO
	.align		4
.L_5647:
        /*0028*/ 	.byte	0x04, 0x17
        /*002a*/ 	.short	(.L_5649 - .L_5648)
.L_5648:
        /*002c*/ 	.word	0x00000000
        /*0030*/ 	.short	0x0000
        /*0032*/ 	.short	0x0000
        /*0034*/ 	.byte	0x00, 0xf0, 0x11, 0x00


	//----- nvinfo : EIATTR_SPARSE_MMA_MASK
	.align		4
.L_5649:
        /*0038*/ 	.byte	0x03, 0x50
        /*003a*/ 	.short	0x0000


	//----- nvinfo : EIATTR_MAXREG_COUNT
	.align		4
        /*003c*/ 	.byte	0x03, 0x1b
        /*003e*/ 	.short	0x00ff


	//----- nvinfo : EIATTR_MERCURY_ISA_VERSION
	.align		4
        /*0040*/ 	.byte	0x03, 0x5f
        /*0042*/ 	.short	0x0101


	//----- nvinfo : EIATTR_EXIT_INSTR_OFFSETS
	.align		4
        /*0044*/ 	.byte	0x04, 0x1c
        /*0046*/ 	.short	(.L_5651 - .L_5650)


	//   ....[0]....
.L_5650:
        /*0048*/ 	.word	0x00000fa0


	//   ....[1]....
        /*004c*/ 	.word	0x000027c0


	//   ....[2]....
        /*0050*/ 	.word	0x00002820


	//----- nvinfo : EIATTR_MAX_THREADS
	.align		4
.L_5651:
        /*0054*/ 	.byte	0x04, 0x05
        /*0056*/ 	.short	(.L_5653 - .L_5652)
.L_5652:
        /*0058*/ 	.word	0x00000080
        /*005c*/ 	.word	0x00000001
        /*0060*/ 	.word	0x00000001


	//----- nvinfo : EIATTR_CRS_STACK_SIZE
	.align		4
.L_5653:
        /*0064*/ 	.byte	0x04, 0x1e
        /*0066*/ 	.short	(.L_5655 - .L_5654)
.L_5654:
        /*0068*/ 	.word	0x00000000


	//----- nvinfo : EIATTR_CBANK_PARAM_SIZE
	.align		4
.L_5655:
        /*006c*/ 	.byte	0x03, 0x19
        /*006e*/ 	.short	0x0020


	//----- nvinfo : EIATTR_PARAM_CBANK
	.align		4
        /*0070*/ 	.byte	0x04, 0x0a
        /*0072*/ 	.short	(.L_5657 - .L_5656)
	.align		4
.L_5656:
        /*0074*/ 	.word	index@(.nv.constant0._ZN2at6native29vectorized_elementwise_kernelILi2ENS0_13BinaryFunctorIaaaZZZNS0_16fmod_kernel_cudaERNS_18TensorIteratorBaseEENKUlvE_clEvENKUlvE0_clEvEUlaaE_EESt5arrayIPcLm3EEEEviT0_T1_)
        /*0078*/ 	.short	0x0210
        /*007a*/ 	.short	0x0020


	//----- nvinfo : EIATTR_SW_WAR
	.align		4
.L_5657:
        /*007c*/ 	.byte	0x04, 0x36
        /*007e*/ 	.short	(.L_5659 - .L_5658)
.L_5658:
        /*0080*/ 	.word	0x00000008
.L_5659:


//--------------------- .nv.info._ZN2at6native29vectorized_elementwise_kernelILi4ENS0_13BinaryFunctorIaaaZZZNS0_16fmod_kernel_cudaERNS_18TensorIteratorBaseEENKUlvE_clEvENKUlvE0_clEvEUlaaE_EESt5arrayIPcLm3EEEEviT0_T1_ --------------------------
	.section	.nv.info._ZN2at6native29vectorized_elementwise_kernelILi4ENS0_13BinaryFunctorIaaaZZZNS0_16fmod_kernel_cudaERNS_18TensorIteratorBaseEENKUlvE_clEvENKUlvE0_clEvEUlaaE_EESt5arrayIPcLm3EEEEviT0_T1_,"",@"SHT_CUDA_INFO"
	.sectionflags	@""
	.align	4


	//----- nvinfo : EIATTR_CUDA_API_VERSION
	.align		4
        /*0000*/ 	.byte	0x04, 0x37
        /*0002*/ 	.short	(.L_5661 - .L_5660)
.L_5660:
        /*0004*/ 	.word	0x00000082


	//----- nvinfo : EIATTR_KPARAM_INFO
	.align		4
.L_5661:
        /*0008*/ 	.byte	0x04, 0x17
        /*000a*/ 	.short	(.L_5663 - .L_5662)
.L_5662:
        /*000c*/ 	.word	0x00000000
        /*0010*/ 	.short	0x0002
        /*0012*/ 	.short	0x0008
        /*0014*/ 	.byte	0x00, 0xf0, 0x61, 0x00


	//----- nvinfo : EIATTR_KPARAM_INFO
	.align		4
.L_5663:
        /*0018*/ 	.byte	0x04, 0x17
        /*001a*/ 	.short	(.L_5665 - .L_5664)
.L_5664:
        /*001c*/ 	.word	0x00000000
        /*0020*/ 	.short	0x0001
        /*0022*/ 	.short	0x0004
        /*0024*/ 	.byte	0x00, 0xf0, 0x05, 0x00


	//----- nvinfo : EIATTR_KPARAM_INFO
	.align		4
.L_5665:
        /*0028*/ 	.byte	0x04, 0x17
        /*002a*/ 	.short	(.L_5667 - .L_5666)
.L_5666:
        /*002c*/ 	.word	0x00000000
        /*0030*/ 	.short	0x0000
        /*0032*/ 	.short	0x0000
        /*0034*/ 	.byte	0x00, 0xf0, 0x11, 0x00


	//----- nvinfo : EIATTR_SPARSE_MMA_MASK
	.align		4
.L_5667:
        /*0038*/ 	.byte	0x03, 0x50
        /*003a*/ 	.short	0x0000


	//----- nvinfo : EIATTR_MAXREG_COUNT
	.align		4
        /*003c*/ 	.byte	0x03, 0x1b
        /*003e*/ 	.short	0x00ff


	//----- nvinfo : EIATTR_MERCURY_ISA_VERSION
	.align		4
        /*0040*/ 	.byte	0x03, 0x5f
        /*0042*/ 	.short	0x0101


	//----- nvinfo : EIATTR_EXIT_INSTR_OFFSETS
	.align		4
        /*0044*/ 	.byte	0x04, 0x1c
        /*0046*/ 	.short	(.L_5669 - .L_5668)


	//   ....[0]....
.L_5668:
        /*0048*/ 	.word	0x00000f70


	//   ....[1]....
        /*004c*/ 	.word	0x00002790


	//   ....[2]....
        /*0050*/ 	.word	0x000027f0


	//----- nvinfo : EIATTR_MAX_THREADS
	.align		4
.L_5669:
        /*0054*/ 	.byte	0x04, 0x05
        /*0056*/ 	.short	(.L_5671 - .L_5670)
.L_5670:
        /*0058*/ 	.word	0x00000080
        /*005c*/ 	.word	0x00000001
        /*0060*/ 	.word	0x00000001


	//----- nvinfo : EIATTR_CRS_STACK_SIZE
	.align		4
.L_5671:
        /*0064*/ 	.byte	0x04, 0x1e
        /*0066*/ 	.short	(.L_5673 - .L_5672)
.L_5672:
        /*0068*/ 	.word	0x00000000


	//----- nvinfo : EIATTR_CBANK_PARAM_SIZE
	.align		4
.L_5673:
        /*006c*/ 	.byte	0x03, 0x19
        /*006e*/ 	.short	0x0020


	//----- nvinfo : EIATTR_PARAM_CBANK
	.align		4
        /*0070*/ 	.byte	0x04, 0x0a
        /*0072*/ 	.short	(.L_5675 - .L_5674)
	.align		4
.L_5674:
        /*0074*/ 	.word	index@(.nv.constant0._ZN2at6native29vectorized_elementwise_kernelILi4ENS0_13BinaryFunctorIaaaZZZNS0_16fmod_kernel_cudaERNS_18TensorIteratorBaseEENKUlvE_clEvENKUlvE0_clEvEUlaaE_EESt5arrayIPcLm3EEEEviT0_T1_)
        /*0078*/ 	.short	0x0210
        /*007a*/ 	.short	0x0020


	//----- nvinfo : EIATTR_SW_WAR
	.align		4
.L_5675:
        /*007c*/ 	.byte	0x04, 0x36
        /*007e*/ 	.short	(.L_5677 - .L_5676)
.L_5676:
        /*0080*/ 	.word	0x00000008
.L_5677:


//--------------------- .nv.info._ZN2at6native29vectorized_elementwise_kernelILi8ENS0_13BinaryFunctorIaaaZZZNS0_16fmod_kernel_cudaERNS_18TensorIteratorBaseEENKUlvE_clEvENKUlvE0_clEvEUlaaE_EESt5arrayIPcLm3EEEEviT0_T1_ --------------------------
	.section	.nv.info._ZN2at6native29vectorized_elementwise_kernelILi8ENS0_13BinaryFunctorIaaaZZZNS0_16fmod_kernel_cudaERNS_18TensorIteratorBaseEENKUlvE_clEvENKUlvE0_clEvEUlaaE_EESt5arrayIPcLm3EEEEviT0_T1_,"",@"SHT_CUDA_INFO"
	.sectionflags	@""
	.align	4


	//----- nvinfo : EIATTR_CUDA_API_VERSION
	.align		4
        /*0000*/ 	.byte	0x04, 0x37
        /*0002*/ 	.short	(.L_5679 - .L_5678)
.L_5678:
        /*0004*/ 	.word	0x00000082


	//----- nvinfo : EIATTR_KPARAM_INFO
	.align		4
.L_5679:
        /*0008*/ 	.byte	0x04, 0x17
        /*000a*/ 	.short	(.L_5681 - .L_5680)
.L_5680:
        /*000c*/ 	.word	0x00000000
        /*0010*/ 	.short	0x0002
        /*0012*/ 	.short	0x0008
        /*0014*/ 	.byte	0x00, 0xf0, 0x61, 0x00


	//----- nvinfo : EIATTR_KPARAM_INFO
	.align		4
.L_5681:
        /*0018*/ 	.byte	0x04, 0x17
        /*001a*/ 	.short	(.L_5683 - .L_5682)
.L_5682:
        /*001c*/ 	.word	0x00000000
        /*0020*/ 	.short	0x0001
        /*0022*/ 	.short	0x0004
        /*0024*/ 	.byte	0x00, 0xf0, 0x05, 0x00


	//----- nvinfo : EIATTR_KPARAM_INFO
	.align		4
.L_5683:
        /*0028*/ 	.byte	0x04, 0x17
        /*002a*/ 	.short	(.L_5685 - .L_5684)
.L_5684:
        /*002c*/ 	.word	0x00000000
        /*0030*/ 	.short	0x0000
        /*0032*/ 	.short	0x0000
        /*0034*/ 	.byte	0x00, 0xf0, 0x11, 0x00


	//----- nvinfo : EIATTR_SPARSE_MMA_MASK
	.align		4
.L_5685:
        /*0038*/ 	.byte	0x03, 0x50
        /*003a*/ 	.short	0x0000


	//----- nvinfo : EIATTR_MAXREG_COUNT
	.align		4
        /*003c*/ 	.byte	0x03, 0x1b
        /*003e*/ 	.short	0x00ff


	//----- nvinfo : EIATTR_MERCURY_ISA_VERSION
	.align		4
        /*0040*/ 	.byte	0x03, 0x5f
        /*0042*/ 	.short	0x0101


	//----- nvinfo : EIATTR_EXIT_INSTR_OFFSETS
	.align		4
        /*0044*/ 	.byte	0x04, 0x1c
        /*0046*/ 	.short	(.L_5687 - .L_5686)


	//   ....[0]....
.L_5686:
        /*0048*/ 	.word	0x00001020


	//   ....[1]....
        /*004c*/ 	.word	0x00002840


	//   ....[2]....
        /*0050*/ 	.word	0x000028a0


	//----- nvinfo : EIATTR_MAX_THREADS
	.align		4
.L_5687:
        /*0054*/ 	.byte	0x04, 0x05
        /*0056*/ 	.short	(.L_5689 - .L_5688)
.L_5688:
        /*0058*/ 	.word	0x00000080
        /*005c*/ 	.word	0x00000001
        /*0060*/ 	.word	0x00000001


	//----- nvinfo : EIATTR_CRS_STACK_SIZE
	.align		4
.L_5689:
        /*0064*/ 	.byte	0x04, 0x1e
        /*0066*/ 	.short	(.L_5691 - .L_5690)
.L_5690:
        /*0068*/ 	.word	0x00000000


	//----- nvinfo : EIATTR_CBANK_PARAM_SIZE
	.align		4
.L_5691:
        /*006c*/ 	.byte	0x03, 0x19
        /*006e*/ 	.short	0x0020


	//----- nvinfo : EIATTR_PARAM_CBANK
	.align		4
        /*0070*/ 	.byte	0x04, 0x0a
        /*0072*/ 	.short	(.L_5693 - .L_5692)
	.align		4
.L_5692:
        /*0074*/ 	.word	index@(.nv.constant0._ZN2at6native29vectorized_elementwise_kernelILi8ENS0_13BinaryFunctorIaaaZZZNS0_16fmod_kernel_cudaERNS_18TensorIteratorBaseEENKUlvE_clEvENKUlvE0_clEvEUlaaE_EESt5arrayIPcLm3EEEEviT0_T1_)
        /*0078*/ 	.short	0x0210
        /*007a*/ 	.short	0x0020


	//----- nvinfo : EIATTR_SW_WAR
	.align		4
.L_5693:
        /*007c*/ 	.byte	0x04, 0x36
        /*007e*/ 	.short	(.L_5695 - .L_5694)
.L_5694:
        /*0080*/ 	.word	0x00000008
.L_5695:


//--------------------- .nv.info._ZN2at6native18elementwise_kernelILi128ELi4EZNS0_15gpu_kernel_implINS0_13BUnaryFunctorIaaaZZZNS0_16fmod_kernel_cudaERNS_18TensorIteratorBaseEENKUlvE_clEvENKUlvE0_clEvEUlaaE_EEEEvS5_RKT_EUliE_EEviT1_ --------------------------
	.section	.nv.info._ZN2at6native18elementwise_kernelILi128ELi4EZNS0_15gpu_kernel_implINS0_13BUnaryFunctorIaaaZZZNS0_16fmod_kernel_cudaERNS_18TensorIteratorBaseEENKUlvE_clEvENKUlvE0_clEvEUlaaE_EEEEvS5_RKT_EUliE_EEviT1_,"",@"SHT_CUDA_INFO"
	.sectionflags	@""
	.align	4


	//----- nvinfo : EIATTR_CUDA_API_VERSION
	.align		4
        /*0000*/ 	.byte	0x04, 0x37
        /*0002*/ 	.short	(.L_5697 - .L_5696)
.L_5696:
        /*0004*/ 	.word	0x00000082


	//----- nvinfo : EIATTR_KPARAM_INFO
	.align		4
.L_5697:
        /*0008*/ 	.byte	0x04, 0x17
        /*000a*/ 	.short	(.L_5699 - .L_5698)
.L_5698:
        /*000c*/ 	.word	0x00000000
        /*0010*/ 	.short	0x0001
        /*0012*/ 	.short	0x0008
        /*0014*/ 	.byte	0x00, 0xf0, 0x61, 0x08


	//----- nvinfo : EIATTR_KPARAM_INFO
	.align		4
.L_5699:
        /*0018*/ 	.byte	0x04, 0x17
        /*001a*/ 	.short	(.L_5701 - .L_5700)
.L_5700:
        /*001c*/ 	.word	0x00000000
        /*0020*/ 	.short	0x0000
        /*0022*/ 	.short	0x0000
        /*0024*/ 	.byte	0x00, 0xf0, 0x11, 0x00


	//----- nvinfo : EIATTR_SPARSE_MMA_MASK
	.align		4
.L_5701:
        /*0028*/ 	.byte	0x03, 0x50
        /*002a*/ 	.short	0x0000


	//----- nvinfo : EIATTR_MAXREG_COUNT
	.align		4
        /*002c*/ 	.byte	0x03, 0x1b
        /*002e*/ 	.short	0x0080


	//----- nvinfo : EIATTR_EXTERNS
	.align		4
        /*0030*/ 	.byte	0x04, 0x0f
        /*0032*/ 	.short	(.L_5703 - .L_5702)


	//   ....[0]....
	.align		4
.L_5702:
        /*0034*/ 	.word	index@(__assertfail)


	//----- nvinfo : EIATTR_MERCURY_ISA_VERSION
	.align		4
.L_5703:
        /*0038*/ 	.byte	0x03, 0x5f
        /*003a*/ 	.short	0x0101


	//----- nvinfo : EIATTR_SYSCALL_OFFSETS
	.align		4
        /*003c*/ 	.byte	0x04, 0x46
        /*003e*/ 	.short	(.L_5705 - .L_5704)


	//   ....[0]....
.L_5704:
        /*0040*/ 	.word	0x000021f0


	//   ....[1]....
        /*0044*/ 	.word	0x00003290


	//   ....[2]....
        /*0048*/ 	.word	0x000054d0


	//   ....[3]....
        /*004c*/ 	.word	0x00006570


	//   ....[4]....
        /*0050*/ 	.word	0x000087a0


	//   ....[5]....
        /*0054*/ 	.word	0x00009840


	//   ....[6]....
        /*0058*/ 	.word	0x0000ba60


	//   ....[7]....
        /*005c*/ 	.word	0x0000cb10


	//----- nvinfo : EIATTR_EXIT_INSTR_OFFSETS
	.align		4
.L_5705:
        /*0060*/ 	.byte	0x04, 0x1c
        /*0062*/ 	.short	(.L_5707 - .L_5706)


	//   ....[0]....
.L_5706:
        /*0064*/ 	.word	0x00009910


	//   ....[1]....
        /*0068*/ 	.word	0x0000bd40


	//   ....[2]....
        /*006c*/ 	.word	0x0000bd60


	//   ....[3]....
        /*0070*/ 	.word	0x0000be20


	//   ....[4]....
        /*0074*/ 	.word	0x0000be50


	//   ....[5]....
        /*0078*/ 	.word	0x0000be90


	//   ....[6]....
        /*007c*/ 	.word	0x0000bf20


	//   ....[7]....
        /*0080*/ 	.word	0x0000bf60


	//   ....[8]....
        /*0084*/ 	.word	0x0000c000


	//   ....[9]....
        /*0088*/ 	.word	0x0000c050


	//   ....[10]....
        /*008c*/ 	.word	0x0000c0a0


	//   ....[11]....
        /*0090*/ 	.word	0x0000c160


	//   ....[12]....
        /*0094*/ 	.word	0x0000c1c0


	//   ....[13]....
        /*0098*/ 	.word	0x0000c350


	//   ....[14]....
        /*009c*/ 	.word	0x0000c4b0


	//   ....[15]....
        /*00a0*/ 	.word	0x0000c4f0


	//   ....[16]....
        /*00a4*/ 	.word	0x0000c5b0


	//   ....[17]....
        /*00a8*/ 	.word	0x0000c730


	//   ....[18]....
        /*00ac*/ 	.word	0x0000c8b0


	//   ....[19]....
        /*00b0*/ 	.word	0x0000ca10


	//   ....[20]....
        /*00b4*/ 	.word	0x0000cb20


	//   ....[21]....
        /*00b8*/ 	.word	0x0000cb70


	//   ....[22]....
        /*00bc*/ 	.word	0x0000cba0


	//----- nvinfo : EIATTR_MAX_THREADS
	.align		4
.L_5707:
        /*00c0*/ 	.byte	0x04, 0x05
        /*00c2*/ 	.short	(.L_5709 - .L_5708)
.L_5708:
        /*00c4*/ 	.word	0x00000080
        /*00c8*/ 	.word	0x00000001
        /*00cc*/ 	.word	0x00000001


	//----- nvinfo : EIATTR_CRS_STACK_SIZE
	.align		4
.L_5709:
        /*00d0*/ 	.byte	0x04, 0x1e
        /*00d2*/ 	.short	(.L_5711 - .L_5710)
.L_5710:
        /*00d4*/ 	.word	0x00000000


	//----- nvinfo : EIATTR_CBANK_PARAM_SIZE
	.align		4
.L_5711:
        /*00d8*/ 	.byte	0x03, 0x19
        /*00da*/ 	.short	0x0220


	//----- nvinfo : EIATTR_PARAM_CBANK
	.align		4
        /*00dc*/ 	.byte	0x04, 0x0a
        /*00de*/ 	.short	(.L_5713 - .L_5712)
	.align		4
.L_5712:
        /*00e0*/ 	.word	index@(.nv.constant0._ZN2at6native18elementwise_kernelILi128ELi4EZNS0_15gpu_kernel_implINS0_13BUnaryFunctorIaaaZZZNS0_16fmod_kernel_cudaERNS_18TensorIteratorBaseEENKUlvE_clEvENKUlvE0_clEvEUlaaE_EEEEvS5_RKT_EUliE_EEviT1_)
        /*00e4*/ 	.short	0x0210
        /*00e6*/ 	.short	0x0220


	//----- nvinfo : EIATTR_SW_WAR
	.align		4
.L_5713:
        /*00e8*/ 	.byte	0x04, 0x36
        /*00ea*/ 	.short	(.L_5715 - .L_5714)
.L_5714:
        /*00ec*/ 	.word	0x00000008
.L_5715:


//--------------------- .nv.info._ZN2at6native27unrolled_elementwise_kernelINS0_13BUnaryFunctorIaaaZZZNS0_16fmod_kernel_cudaERNS_18TensorIteratorBaseEENKUlvE_clEvENKUlvE0_clEvEUlaaE_EESt5arrayIPcLm2EELi4E23TrivialOffsetCalculatorILi1EjESD_NS0_6memory12LoadWithCastILi1EEENSE_13StoreWithCastILi1EEEEEviT_T0_T2_T3_T4_T5_ --------------------------
	.section	.nv.info._ZN2at6native27unrolled_elementwise_kernelINS0_13BUnaryFunctorIaaaZZZNS0_16fmod_kernel_cudaERNS_18TensorIteratorBaseEENKUlvE_clEvENKUlvE0_clEvEUlaaE_EESt5arrayIPcLm2EELi4E23TrivialOffsetCalculatorILi1EjESD_NS0_6memory12LoadWithCastILi1EEENSE_13StoreWithCastILi1EEEEEviT_T0_T2_T3_T4_T5_,"",@"SHT_CUDA_INFO"
	.sectionflags	@""
	.align	4


	//----- nvinfo : EIATTR_CUDA_API_VERSION
	.align		4
        /*0000*/ 	.byte	0x04, 0x37
        /*0002*/ 	.short	(.L_5717 - .L_5716)
.L_5716:
        /*0004*/ 	.word	0x00000082


	//----- nvinfo : EIATTR_KPARAM_INFO
	.align		4
.L_5717:
        /*0008*/ 	.byte	0x04, 0x17
        /*000a*/ 	.short	(.L_5719 - .L_5718)
.L_5718:
        /*000c*/ 	.word	0x00000000
        /*0010*/ 	.short	0x0006
        /*0012*/ 	.short	0x0024
        /*0014*/ 	.byte	0x00, 0xf0, 0x21, 0x00


	//----- nvinfo : EIATTR_KPARAM_INFO
	.align		4
.L_5719:
        /*0018*/ 	.byte	0x04, 0x17
        /*001a*/ 	.short	(.L_5721 - .L_5720)
.L_5720:
        /*001c*/ 	.word	0x00000000
        /*0020*/ 	.short	0x0005
        /*0022*/ 	.short	0x001c
        /*0024*/ 	.byte	0x00, 0xf0, 0x21, 0x00


	//----- nvinfo : EIATTR_KPARAM_INFO
	.align		4
.L_5721:
        /*0028*/ 	.byte	0x04, 0x17
        /*002a*/ 	.short	(.L_5723 - .L_5722)
.L_5722:
        /*002c*/ 	.word	0x00000000
        /*0030*/ 	.short	0x0004
        /*0032*/ 	.short	0x0019
        /*0034*/ 	.byte	0x00, 0xf0, 0x05, 0x00


	//----- nvinfo : EIATTR_KPARAM_INFO
	.align		4
.L_5723:
        /*0038*/ 	.byte	0x04, 0x17
        /*003a*/ 	.short	(.L_5725 - .L_5724)
.L_5724:
        /*003c*/ 	.word	0x00000000
        /*0040*/ 	.short	0x0003
        /*0042*/ 	.short	0x0018
        /*0044*/ 	.byte	0x00, 0xf0, 0x05, 0x00


	//----- nvinfo : EIATTR_KPARAM_INFO
	.align		4
.L_5725:
        /*0048*/ 	.byte	0x04, 0x17
        /*004a*/ 	.short	(.L_5727 - .L_5726)
.L_5726:
        /*004c*/ 	.word	0x00000000
        /*0050*/ 	.short	0x0002
        /*0052*/ 	.short	0x0008
        /*0054*/ 	.byte	0x00, 0xf0, 0x41, 0x00


	//----- nvinfo : EIATTR_KPARAM_INFO
	.align		4
.L_5727:
        /*0058*/ 	.byte	0x04, 0x17
        /*005a*/ 	.short	(.L_5729 - .L_5728)
.L_5728:
        /*005c*/ 	.word	0x00000000
        /*0060*/ 	.short	0x0001
        /*0062*/ 	.short	0x0004
        /*0064*/ 	.byte	0x00, 0xf0, 0x09, 0x00


	//----- nvinfo : EIATTR_KPARAM_INFO
	.align		4
.L_5729:
        /*0068*/ 	.byte	0x04, 0x17
        /*006a*/ 	.short	(.L_5731 - .L_5730)
.L_5730:
        /*006c*/ 	.word	0x00000000
        /*0070*/ 	.short	0x0000
        /*0072*/ 	.short	0x0000
        /*0074*/ 	.byte	0x00, 0xf0, 0x11, 0x00


	//----- nvinfo : EIATTR_SPARSE_MMA_MASK
	.align		4
.L_5731:
        /*0078*/ 	.byte	0x03, 0x50
        /*007a*/ 	.short	0x0000


	//----- nvinfo : EIATTR_MAXREG_COUNT
	.align		4
        /*007c*/ 	.byte	0x03, 0x1b
        /*007e*/ 	.short	0x00ff


	//----- nvinfo : EIATTR_EXTERNS
	.align		4
        /*0080*/ 	.byte	0x04, 0x0f
        /*0082*/ 	.short	(.L_5733 - .L_5732)


	//   ....[0]....
	.align		4
.L_5732:
        /*0084*/ 	.word	index@(__assertfail)


	//----- nvinfo : EIATTR_MERCURY_ISA_VERSION
	.align		4
.L_5733:
        /*0088*/ 	.byte	0x03, 0x5f
        /*008a*/ 	.short	0x0101


	//----- nvinfo : EIATTR_SYSCALL_OFFSETS
	.align		4
        /*008c*/ 	.byte	0x04, 0x46
        /*008e*/ 	.short	(.L_5735 - .L_5734)


	//   ....[0]....
.L_5734:
        /*0090*/ 	.word	0x00000f10


	//   ....[1]....
        /*0094*/ 	.word	0x00001e20


	//   ....[2]....
        /*0098*/ 	.word	0x00002d40


	//   ....[3]....
        /*009c*/ 	.word	0x00003c40


	//   ....[4]....
        /*00a0*/ 	.word	0x000054b0


	//   ....[5]....
        /*00a4*/ 	.word	0x000064e0


	//   ....[6]....
        /*00a8*/ 	.word	0x000074d0


	//   ....[7]....
        /*00ac*/ 	.word	0x000084c0


	//----- nvinfo : EIATTR_EXIT_INSTR_OFFSETS
	.align		4
.L_5735:
        /*00b0*/ 	.byte	0x04, 0x1c
        /*00b2*/ 	.short	(.L_5737 - .L_5736)


	//   ....[0]....
.L_5736:
        /*00b4*/ 	.word	0x000075b0


	//   ....[1]....
        /*00b8*/ 	.word	0x000076e0


	//   ....[2]....
        /*00bc*/ 	.word	0x00007700


	//   ....[3]....
        /*00c0*/ 	.word	0x000077c0


	//   ....[4]....
        /*00c4*/ 	.word	0x00007800


	//   ....[5]....
        /*00c8*/ 	.word	0x00007840


	//   ....[6]....
        /*00cc*/ 	.word	0x000078d0


	//   ....[7]....
        /*00d0*/ 	.word	0x00007910


	//   ....[8]....
        /*00d4*/ 	.word	0x000079b0


	//   ....[9]....
        /*00d8*/ 	.word	0x00007a00


	//   ....[10]....
        /*00dc*/ 	.word	0x00007a50


	//   ....[11]....
        /*00e0*/ 	.word	0x00007b10


	//   ....[12]....
        /*00e4*/ 	.word	0x00007b70


	//   ....[13]....
        /*00e8*/ 	.word	0x00007d00


	//   ....[14]....
        /*00ec*/ 	.word	0x00007e60


	//   ....[15]....
        /*00f0*/ 	.word	0x00007ea0


	//   ....[16]....
        /*00f4*/ 	.word	0x00007f60


	//   ....[17]....
        /*00f8*/ 	.word	0x000080e0


	//   ....[18]....
        /*00fc*/ 	.word	0x00008260


	//   ....[19]....
        /*0100*/ 	.word	0x000083c0


	//   ....[20]....
        /*0104*/ 	.word	0x000084d0


	//   ....[21]....
        /*0108*/ 	.word	0x00008530


	//   ....[22]....
        /*010c*/ 	.word	0x00008570


	//----- nvinfo : EIATTR_MAX_THREADS
	.align		4
.L_5737:
        /*0110*/ 	.byte	0x04, 0x05
        /*0112*/ 	.short	(.L_5739 - .L_5738)
.L_5738:
        /*0114*/ 	.word	0x00000080
        /*0118*/ 	.word	0x00000001
        /*011c*/ 	.word	0x00000001


	//----- nvinfo : EIATTR_CRS_STACK_SIZE
	.align		4
.L_5739:
        /*0120*/ 	.byte	0x04, 0x1e
        /*0122*/ 	.short	(.L_5741 - .L_5740)
.L_5740:
        /*0124*/ 	.word	0x00000000


	//----- nvinfo : EIATTR_CBANK_PARAM_SIZE
	.align		4
.L_5741:
        /*0128*/ 	.byte	0x03, 0x19
        /*012a*/ 	.short	0x002c


	//----- nvinfo : EIATTR_PARAM_CBANK
	.align		4
        /*012c*/ 	.byte	0x04, 0x0a
        /*012e*/ 	.short	(.L_5743 - .L_5742)
	.align		4
.L_5742:
        /*0130*/ 	.word	index@(.nv.constant0._ZN2at6native27unrolled_elementwise_kernelINS0_13BUnaryFunctorIaaaZZZNS0_16fmod_kernel_cudaERNS_18TensorIteratorBaseEENKUlvE_clEvENKUlvE0_clEvEUlaaE_EESt5arrayIPcLm2EELi4E23TrivialOffsetCalculatorILi1EjESD_NS0_6memory12LoadWithCastILi1EEENSE_13StoreWithCastILi1EEEEEviT_T0_T2_T3_T4_T5_)
        /*0134*/ 	.short	0x0210
        /*0136*/ 	.short	0x002c


	//----- nvinfo : EIATTR_SW_WAR
	.align		4
.L_5743:
        /*0138*/ 	.byte	0x04, 0x36
        /*013a*/ 	.short	(.L_5745 - .L_5744)
.L_5744:
        /*013c*/ 	.word	0x00000008
.L_5745:


//--------------------- .nv.info._ZN2at6native18elementwise_kernelILi128ELi4EZNS0_22gpu_kernel_impl_nocastINS0_13BUnaryFunctorIaaaZZZNS0_16fmod_kernel_cudaERNS_18TensorIteratorBaseEENKUlvE_clEvENKUlvE0_clEvEUlaaE_EEEEvS5_RKT_EUliE_EEviT1_ --------------------------
	.section	.nv.info._ZN2at6native18elementwise_kernelILi128ELi4EZNS0_22gpu_kernel_impl_nocastINS0_13BUnaryFunctorIaaaZZZNS0_16fmod_kernel_cudaERNS_18TensorIteratorBaseEENKUlvE_clEvENKUlvE0_clEvEUlaaE_EEEEvS5_RKT_EUliE_EEviT1_,"",@"SHT_CUDA_INFO"
	.sectionflags	@""
	.align	4


	//----- nvinfo : EIATTR_CUDA_API_VERSION
	.align		4
        /*0000*/ 	.byte	0x04, 0x37
        /*0002*/ 	.short	(.L_5747 - .L_5746)
.L_5746:
        /*0004*/ 	.word	0x00000082


	//----- nvinfo : EIATTR_KPARAM_INFO
	.align		4
.L_5747:
        /*0008*/ 	.byte	0x04, 0x17
        /*000a*/ 	.short	(.L_5749 - .L_5748)
.L_5748:
        /*000c*/ 	.word	0x00000000
        /*0010*/ 	.short	0x0001
        /*0012*/ 	.short	0x0008
        /*0014*/ 	.byte	0x00, 0xf0, 0x61, 0x08


	//----- nvinfo : EIATTR_KPARAM_INFO
	.align		4
.L_5749:
        /*0018*/ 	.byte	0x04, 0x17
        /*001a*/ 	.short	(.L_5751 - .L_5750)
.L_5750:
        /*001c*/ 	.word	0x00000000
        /*0020*/ 	.short	0x0000
        /*0022*/ 	.short	0x0000
        /*0024*/ 	.byte	0x00, 0xf0, 0x11, 0x00


	//----- nvinfo : EIATTR_SPARSE_MMA_MASK
	.align		4
.L_5751:
        /*0028*/ 	.byte	0x03, 0x50
        /*002a*/ 	.short	0x0000


	//----- nvinfo : EIATTR_MAXREG_COUNT
	.align		4
        /*002c*/ 	.byte	0x03, 0x1b
        /*002e*/ 	.short	0x0080


	//----- nvinfo : EIATTR_MERCURY_ISA_VERSION
	.align		4
        /*0030*/ 	.byte	0x03, 0x5f
        /*0032*/ 	.short	0x0101


	//----- nvinfo : EIATTR_EXIT_INSTR_OFFSETS
	.align		4
        /*0034*/ 	.byte	0x04, 0x1c
        /*0036*/ 	.short	(.L_5753 - .L_5752)


	//   ....[0]....
.L_5752:
        /*0038*/ 	.word	0x00004020


	//   ....[1]....
        /*003c*/ 	.word	0x00005520


	//----- nvinfo : EIATTR_MAX_THREADS
	.align		4
.L_5753:
        /*0040*/ 	.byte	0x04, 0x05
        /*0042*/ 	.short	(.L_5755 - .L_5754)
.L_5754:
        /*0044*/ 	.word	0x00000080
        /*0048*/ 	.word	0x00000001
        /*004c*/ 	.word	0x00000001


	//----- nvinfo : EIATTR_CRS_STACK_SIZE
	.align		4
.L_5755:
        /*0050*/ 	.byte	0x04, 0x1e
        /*0052*/ 	.short	(.L_5757 - .L_5756)
.L_5756:
        /*0054*/ 	.word	0x00000000


	//----- nvinfo : EIATTR_CBANK_PARAM_SIZE
	.align		4
.L_5757:
        /*0058*/ 	.byte	0x03, 0x19
        /*005a*/ 	.short	0x0220


	//----- nvinfo : EIATTR_PARAM_CBANK
	.align		4
        /*005c*/ 	.byte	0x04, 0x0a
        /*005e*/ 	.short	(.L_5759 - .L_5758)
	.align		4
.L_5758:
        /*0060*/ 	.word	index@(.nv.constant0._ZN2at6native18elementwise_kernelILi128ELi4EZNS0_22gpu_kernel_impl_nocastINS0_13BUnaryFunctorIaaaZZZNS0_16fmod_kernel_cudaERNS_18TensorIteratorBaseEENKUlvE_clEvENKUlvE0_clEvEUlaaE_EEEEvS5_RKT_EUliE_EEviT1_)
        /*0064*/ 	.short	0x0210
        /*0066*/ 	.short	0x0220


	//----- nvinfo : EIATTR_SW_WAR
	.align		4
.L_5759:
        /*0068*/ 	.byte	0x04, 0x36
        /*006a*/ 	.short	(.L_5761 - .L_5760)
.L_5760:
        /*006c*/ 	.word	0x00000008
.L_5761:


//--------------------- .nv.info._ZN2at6native27unrolled_elementwise_kernelINS0_13BUnaryFunctorIaaaZZZNS0_16fmod_kernel_cudaERNS_18TensorIteratorBaseEENKUlvE_clEvENKUlvE0_clEvEUlaaE_EESt5arrayIPcLm2EELi4E23TrivialOffsetCalculatorILi1EjESD_NS0_6memory15LoadWithoutCastENSE_16StoreWithoutCastEEEviT_T0_T2_T3_T4_T5_ --------------------------
	.section	.nv.info._ZN2at6native27unrolled_elementwise_kernelINS0_13BUnaryFunctorIaaaZZZNS0_16fmod_kernel_cudaERNS_18TensorIteratorBaseEENKUlvE_clEvENKUlvE0_clEvEUlaaE_EESt5arrayIPcLm2EELi4E23TrivialOffsetCalculatorILi1EjESD_NS0_6memory15LoadWithoutCastENSE_16StoreWithoutCastEEEviT_T0_T2_T3_T4_T5_,"",@"SHT_CUDA_INFO"
	.sectionflags	@""
	.align	4


	//----- nvinfo : EIATTR_CUDA_API_VERSION
	.align		4
        /*0000*/ 	.byte	0x04, 0x37
        /*0002*/ 	.short	(.L_5763 - .L_5762)
.L_5762:
        /*0004*/ 	.word	0x00000082


	//----- nvinfo : EIATTR_KPARAM_INFO
	.align		4
.L_5763:
        /*0008*/ 	.byte	0x04, 0x17
        /*000a*/ 	.short	(.L_5765 - .L_5764)
.L_5764:
        /*000c*/ 	.word	0x00000000
        /*0010*/ 	.short	0x0006
        /*0012*/ 	.short	0x001b
        /*0014*/ 	.byte	0x00, 0xf0, 0x05, 0x00


	//----- nvinfo : EIATTR_KPARAM_INFO
	.align		4
.L_5765:
        /*0018*/ 	.byte	0x04, 0x17
        /*001a*/ 	.short	(.L_5767 - .L_5766)
.L_5766:
        /*001c*/ 	.word	0x00000000
        /*0020*/ 	.short	0x0005
        /*0022*/ 	.short	0x001a
        /*0024*/ 	.byte	0x00, 0xf0, 0x05, 0x00


	//----- nvinfo : EIATTR_KPARAM_INFO
	.align		4
.L_5767:
        /*0028*/ 	.byte	0x04, 0x17
        /*002a*/ 	.short	(.L_5769 - .L_5768)
.L_5768:
        /*002c*/ 	.word	0x00000000
        /*0030*/ 	.short	0x0004
        /*0032*/ 	.short	0x0019
        /*0034*/ 	.byte	0x00, 0xf0, 0x05, 0x00


	//----- nvinfo : EIATTR_KPARAM_INFO
	.align		4
.L_5769:
        /*0038*/ 	.byte	0x04, 0x17
        /*003a*/ 	.short	(.L_5771 - .L_5770)
.L_5770:
        /*003c*/ 	.word	0x00000000
        /*0040*/ 	.short	0x0003
        /*0042*/ 	.short	0x0018
        /*0044*/ 	.byte	0x00, 0xf0, 0x05, 0x00


	//----- nvinfo : EIATTR_KPARAM_INFO
	.align		4
.L_5771:
        /*0048*/ 	.byte	0x04, 0x17
        /*004a*/ 	.short	(.L_5773 - .L_5772)
.L_5772:
        /*004c*/ 	.word	0x00000000
        /*0050*/ 	.short	0x0002
        /*0052*/ 	.short	0x0008
        /*0054*/ 	.byte	0x00, 0xf0, 0x41, 0x00


	//----- nvinfo : EIATTR_KPARAM_INFO
	.align		4
.L_5773:
        /*0058*/ 	.byte	0x04, 0x17
        /*005a*/ 	.short	(.L_5775 - .L_5774)
.L_5774:
        /*005c*/ 	.word	0x00000000
        /*0060*/ 	.short	0x0001
        /*0062*/ 	.short	0x0004
        /*0064*/ 	.byte	0x00, 0xf0, 0x09, 0x00


	//----- nvinfo : EIATTR_KPARAM_INFO
	.align		4
.L_5775:
        /*0068*/ 	.byte	0x04, 0x17
        /*006a*/ 	.short	(.L_5777 - .L_5776)
.L_5776:
        /*006c*/ 	.word	0x00000000
        /*0070*/ 	.short	0x0000
        /*0072*/ 	.short	0x0000
        /*0074*/ 	.byte	0x00, 0xf0, 0x11, 0x00


	//----- nvinfo : EIATTR_SPARSE_MMA_MASK
	.align		4
.L_5777:
        /*0078*/ 	.byte	0x03, 0x50
        /*007a*/ 	.short	0x0000


	//----- nvinfo : EIATTR_MAXREG_COUNT
	.align		4
        /*007c*/ 	.byte	0x03, 0x1b
        /*007e*/ 	.short	0x00ff


	//----- nvinfo : EIATTR_MERCURY_ISA_VERSION
	.align		4
        /*0080*/ 	.byte	0x03, 0x5f
        /*0082*/ 	.short	0x0101


	//----- nvinfo : EIATTR_EXIT_INSTR_OFFSETS
	.align		4
        /*0084*/ 	.byte	0x04, 0x1c
        /*0086*/ 	.short	(.L_5779 - .L_5778)


	//   ....[0]....
.L_5778:
        /*0088*/ 	.word	0x00000af0


	//   ....[1]....
        /*008c*/ 	.word	0x00000b50


	//----- nvinfo : EIATTR_MAX_THREADS
	.align		4
.L_5779:
        /*0090*/ 	.byte	0x04, 0x05
        /*0092*/ 	.short	(.L_5781 - .L_5780)
.L_5780:
        /*0094*/ 	.word	0x00000080
        /*0098*/ 	.word	0x00000001
        /*009c*/ 	.word	0x00000001


	//----- nvinfo : EIATTR_CRS_STACK_SIZE
	.align		4
.L_5781:
        /*00a0*/ 	.byte	0x04, 0x1e
        /*00a2*/ 	.short	(.L_5783 - .L_5782)
.L_5782:
        /*00a4*/ 	.word	0x00000000


	//----- nvinfo : EIATTR_CBANK_PARAM_SIZE
	.align		4
.L_5783:
        /*00a8*/ 	.byte	0x03, 0x19
        /*00aa*/ 	.short	0x001c


	//----- nvinfo : EIATTR_PARAM_CBANK
	.align		4
        /*00ac*/ 	.byte	0x04, 0x0a
        /*00ae*/ 	.short	(.L_5785 - .L_5784)
	.align		4
.L_5784:
        /*00b0*/ 	.word	index@(.nv.constant0._ZN2at6native27unrolled_elementwise_kernelINS0_13BUnaryFunctorIaaaZZZNS0_16fmod_kernel_cudaERNS_18TensorIteratorBaseEENKUlvE_clEvENKUlvE0_clEvEUlaaE_EESt5arrayIPcLm2EELi4E23TrivialOffsetCalculatorILi1EjESD_NS0_6memory15LoadWithoutCastENSE_16StoreWithoutCastEEEviT_T0_T2_T3_T4_T5_)
        /*00b4*/ 	.short	0x0210
        /*00b6*/ 	.short	0x001c


	//----- nvinfo : EIATTR_SW_WAR
	.align		4
.L_5785:
        /*00b8*/ 	.byte	0x04, 0x36
        /*00ba*/ 	.short	(.L_5787 - .L_5786)
.L_5786:
        /*00bc*/ 	.word	0x00000008
.L_5787:


//--------------------- .nv.info._ZN2at6native29vectorized_elementwise_kernelILi2ENS0_13BUnaryFunctorIaaaZZZNS0_16fmod_kernel_cudaERNS_18TensorIteratorBaseEENKUlvE_clEvENKUlvE0_clEvEUlaaE_EESt5arrayIPcLm2EEEEviT0_T1_ --------------------------
	.section	.nv.info._ZN2at6native29vectorized_elementwise_kernelILi2ENS0_13BUnaryFunctorIaaaZZZNS0_16fmod_kernel_cudaERNS_18TensorIteratorBaseEENKUlvE_clEvENKUlvE0_clEvEUlaaE_EESt5arrayIPcLm2EEEEviT0_T1_,"",@"SHT_CUDA_INFO"
	.sectionflags	@""
	.align	4


	//----- nvinfo : EIATTR_CUDA_API_VERSION
	.align		4
        /*0000*/ 	.byte	0x04, 0x37
        /*0002*/ 	.short	(.L_5789 - .L_5788)
.L_5788:
        /*0004*/ 	.word	0x00000082


	//----- nvinfo : EIATTR_KPARAM_INFO
	.align		4
.L_5789:
        /*0008*/ 	.byte	0x04, 0x17
        /*000a*/ 	.short	(.L_5791 - .L_5790)
.L_5790:
        /*000c*/ 	.word	0x00000000
        /*0010*/ 	.short	0x0002
        /*0012*/ 	.short	0x0008
        /*0014*/ 	.byte	0x00, 0xf0, 0x41, 0x00


	//----- nvinfo : EIATTR_KPARAM_INFO
	.align		4
.L_5791:
        /*0018*/ 	.byte	0x04, 0x17
        /*001a*/ 	.short	(.L_5793 - .L_5792)
.L_5792:
        /*001c*/ 	.word	0x00000000
        /*0020*/ 	.short	0x0001
        /*0022*/ 	.short	0x0004
        /*0024*/ 	.byte	0x00, 0xf0, 0x09, 0x00


	//----- nvinfo : EIATTR_KPARAM_INFO
	.align		4
.L_5793:
        /*0028*/ 	.byte	0x04, 0x17
        /*002a*/ 	.short	(.L_5795 - .L_5794)
.L_5794:
        /*002c*/ 	.word	0x00000000
        /*0030*/ 	.short	0x0000
        /*0032*/ 	.short	0x0000
        /*0034*/ 	.byte	0x00, 0xf0, 0x11, 0x00


	//----- nvinfo : EIATTR_SPARSE_MMA_MASK
	.align		4
.L_5795:
        /*0038*/ 	.byte	0x03, 0x50
        /*003a*/ 	.short	0x0000


	//----- nvinfo : EIATTR_MAXREG_COUNT
	.align		4
        /*003c*/ 	.byte	0x03, 0x1b
        /*003e*/ 	.short	0x00ff


	//----- nvinfo : EIATTR_MERCURY_ISA_VERSION
	.align		4
        /*0040*/ 	.byte	0x03, 0x5f
        /*0042*/ 	.short	0x0101


	//----- nvinfo : EIATTR_EXIT_INSTR_OFFSETS
	.align		4
        /*0044*/ 	.byte	0x04, 0x1c
        /*0046*/ 	.short	(.L_5797 - .L_5796)


	//   ....[0]....
.L_5796:
        /*0048*/ 	.word	0x000008c0


	//   ....[1]....
        /*004c*/ 	.word	0x00001ee0


	//   ....[2]....
        /*0050*/ 	.word	0x00001f40


	//----- nvinfo : EIATTR_MAX_THREADS
	.align		4
.L_5797:
        /*0054*/ 	.byte	0x04, 0x05
        /*0056*/ 	.short	(.L_5799 - .L_5798)
.L_5798:
        /*0058*/ 	.word	0x00000080
        /*005c*/ 	.word	0x00000001
        /*0060*/ 	.word	0x00000001


	//----- nvinfo : EIATTR_CRS_STACK_SIZE
	.align		4
.L_5799:
        /*0064*/ 	.byte	0x04, 0x1e
        /*0066*/ 	.short	(.L_5801 - .L_5800)
.L_5800:
        /*0068*/ 	.word	0x00000000


	//----- nvinfo : EIATTR_CBANK_PARAM_SIZE
	.align		4
.L_5801:
        /*006c*/ 	.byte	0x03, 0x19
        /*006e*/ 	.short	0x0018


	//----- nvinfo : EIATTR_PARAM_CBANK
	.align		4
        /*0070*/ 	.byte	0x04, 0x0a
        /*0072*/ 	.short	(.L_5803 - .L_5802)
	.align		4
.L_5802:
        /*0074*/ 	.word	index@(.nv.constant0._ZN2at6native29vectorized_elementwise_kernelILi2ENS0_13BUnaryFunctorIaaaZZZNS0_16fmod_kernel_cudaERNS_18TensorIteratorBaseEENKUlvE_clEvENKUlvE0_clEvEUlaaE_EESt5arrayIPcLm2EEEEviT0_T1_)
        /*0078*/ 	.short	0x0210
        /*007a*/ 	.short	0x0018


	//----- nvinfo : EIATTR_SW_WAR
	.align		4
.L_5803:
        /*007c*/ 	.byte	0x04, 0x36
        /*007e*/ 	.short	(.L_5805 - .L_5804)
.L_5804:
        /*0080*/ 	.word	0x00000008
.L_5805:


//--------------------- .nv.info._ZN2at6native29vectorized_elementwise_kernelILi4ENS0_13BUnaryFunctorIaaaZZZNS0_16fmod_kernel_cudaERNS_18TensorIteratorBaseEENKUlvE_clEvENKUlvE0_clEvEUlaaE_EESt5arrayIPcLm2EEEEviT0_T1_ --------------------------
	.section	.nv.info._ZN2at6native29vectorized_elementwise_kernelILi4ENS0_13BUnaryFunctorIaaaZZZNS0_16fmod_kernel_cudaERNS_18TensorIteratorBaseEENKUlvE_clEvENKUlvE0_clEvEUlaaE_EESt5arrayIPcLm2EEEEviT0_T1_,"",@"SHT_CUDA_INFO"
	.sectionflags	@""
	.align	4


	//----- nvinfo : EIATTR_CUDA_API_VERSION
	.align		4
        /*0000*/ 	.byte	0x04, 0x37
        /*0002*/ 	.short	(.L_5807 - .L_5806)
.L_5806:
        /*0004*/ 	.word	0x00000082


	//----- nvinfo : EIATTR_KPARAM_INFO
	.align		4
.L_5807:
        /*0008*/ 	.byte	0x04, 0x17
        /*000a*/ 	.short	(.L_5809 - .L_5808)
.L_5808:
        /*000c*/ 	.word	0x00000000
        /*0010*/ 	.short	0x0002
        /*0012*/ 	.short	0x0008
        /*0014*/ 	.byte	0x00, 0xf0, 0x41, 0x00


	//----- nvinfo : EIATTR_KPARAM_INFO
	.align		4
.L_5809:
        /*0018*/ 	.byte	0x04, 0x17
        /*001a*/ 	.short	(.L_5811 - .L_5810)
.L_5810:
        /*001c*/ 	.word	0x00000000
        /*0020*/ 	.short	0x0001
        /*0022*/ 	.short	0x0004
        /*0024*/ 	.byte	0x00, 0xf0, 0x09, 0x00


	//----- nvinfo : EIATTR_KPARAM_INFO
	.align		4
.L_5811:
        /*0028*/ 	.byte	0x04, 0x17
        /*002a*/ 	.short	(.L_5813 - .L_5812)
.L_5812:
        /*002c*/ 	.word	0x00000000
        /*0030*/ 	.short	0x0000
        /*0032*/ 	.short	0x0000
        /*0034*/ 	.byte	0x00, 0xf0, 0x11, 0x00


	//----- nvinfo : EIATTR_SPARSE_MMA_MASK
	.align		4
.L_5813:
        /*0038*/ 	.byte	0x03, 0x50
        /*003a*/ 	.short	0x0000


	//----- nvinfo : EIATTR_MAXREG_COUNT
	.align		4
        /*003c*/ 	.byte	0x03, 0x1b
        /*003e*/ 	.short	0x00ff


	//----- nvinfo : EIATTR_MERCURY_ISA_VERSION
	.align		4
        /*0040*/ 	.byte	0x03, 0x5f
        /*0042*/ 	.short	0x0101


	//----- nvinfo : EIATTR_EXIT_INSTR_OFFSETS
	.align		4
        /*0044*/ 	.byte	0x04, 0x1c
        /*0046*/ 	.short	(.L_5815 - .L_5814)


	//   ....[0]....
.L_5814:
        /*0048*/ 	.word	0x00000880


	//   ....[1]....
        /*004c*/ 	.word	0x00001ea0


	//   ....[2]....
        /*0050*/ 	.word	0x00001f00


	//----- nvinfo : EIATTR_MAX_THREADS
	.align		4
.L_5815:
        /*0054*/ 	.byte	0x04, 0x05
        /*0056*/ 	.short	(.L_5817 - .L_5816)
.L_5816:
        /*0058*/ 	.word	0x00000080
        /*005c*/ 	.word	0x00000001
        /*0060*/ 	.word	0x00000001


	//----- nvinfo : EIATTR_CRS_STACK_SIZE
	.align		4
.L_5817:
        /*0064*/ 	.byte	0x04, 0x1e
        /*0066*/ 	.short	(.L_5819 - .L_5818)
.L_5818:
        /*0068*/ 	.word	0x00000000


	//----- nvinfo : EIATTR_CBANK_PARAM_SIZE
	.align		4
.L_5819:
        /*006c*/ 	.byte	0x03, 0x19
        /*006e*/ 	.short	0x0018


	//----- nvinfo : EIATTR_PARAM_CBANK
	.align		4
        /*0070*/ 	.byte	0x04, 0x0a
        /*0072*/ 	.short	(.L_5821 - .L_5820)
	.align		4
.L_5820:
        /*0074*/ 	.word	index@(.nv.constant0._ZN2at6native29vectorized_elementwise_kernelILi4ENS0_13BUnaryFunctorIaaaZZZNS0_16fmod_kernel_cudaERNS_18TensorIteratorBaseEENKUlvE_clEvENKUlvE0_clEvEUlaaE_EESt5arrayIPcLm2EEEEviT0_T1_)
        /*0078*/ 	.short	0x0210
        /*007a*/ 	.short	0x0018


	//----- nvinfo : EIATTR_SW_WAR
	.align		4
.L_5821:
        /*007c*/ 	.byte	0x04, 0x36
        /*007e*/ 	.short	(.L_5823 - .L_5822)
.L_5822:
        /*0080*/ 	.word	0x00000008
.L_5823:


//--------------------- .nv.info._ZN2at6native29vectorized_elementwise_kernelILi8ENS0_13BUnaryFunctorIaaaZZZNS0_16fmod_kernel_cudaERNS_18TensorIteratorBaseEENKUlvE_clEvENKUlvE0_clEvEUlaaE_EESt5arrayIPcLm2EEEEviT0_T1_ --------------------------
	.section	.nv.info._ZN2at6native29vectorized_elementwise_kernelILi8ENS0_13BUnaryFunctorIaaaZZZNS0_16fmod_kernel_cudaERNS_18TensorIteratorBaseEENKUlvE_clEvENKUlvE0_clEvEUlaaE_EESt5arrayIPcLm2EEEEviT0_T1_,"",@"SHT_CUDA_INFO"
	.sectionflags	@""
	.align	4


	//----- nvinfo : EIATTR_CUDA_API_VERSION
	.align		4
        /*0000*/ 	.byte	0x04, 0x37
        /*0002*/ 	.short	(.L_5825 - .L_5824)
.L_5824:
        /*0004*/ 	.word	0x00000082


	//----- nvinfo : EIATTR_KPARAM_INFO
	.align		4
.L_5825:
        /*0008*/ 	.byte	0x04, 0x17
        /*000a*/ 	.short	(.L_5827 - .L_5826)
.L_5826:
        /*000c*/ 	.word	0x00000000
        /*0010*/ 	.short	0x0002
        /*0012*/ 	.short	0x0008
        /*0014*/ 	.byte	0x00, 0xf0, 0x41, 0x00


	//----- nvinfo : EIATTR_KPARAM_INFO
	.align		4
.L_5827:
        /*0018*/ 	.byte	0x04, 0x17
        /*001a*/ 	.short	(.L_5829 - .L_5828)
.L_5828:
        /*001c*/ 	.word	0x00000000
        /*0020*/ 	.short	0x0001
        /*0022*/ 	.short	0x0004
        /*0024*/ 	.byte	0x00, 0xf0, 0x09, 0x00


	//----- nvinfo : EIATTR_KPARAM_INFO
	.align		4
.L_5829:
        /*0028*/ 	.byte	0x04, 0x17
        /*002a*/ 	.short	(.L_5831 - .L_5830)
.L_5830:
        /*002c*/ 	.word	0x00000000
        /*0030*/ 	.short	0x0000
        /*0032*/ 	.short	0x0000
        /*0034*/ 	.byte	0x00, 0xf0, 0x11, 0x00


	//----- nvinfo : EIATTR_SPARSE_MMA_MASK
	.align		4
.L_5831:
        /*0038*/ 	.byte	0x03, 0x50
        /*003a*/ 	.short	0x0000


	//----- nvinfo : EIATTR_MAXREG_COUNT
	.align		4
        /*003c*/ 	.byte	0x03, 0x1b
        /*003e*/ 	.short	0x00ff


	//----- nvinfo : EIATTR_MERCURY_ISA_VERSION
	.align		4
        /*0040*/ 	.byte	0x03, 0x5f
        /*0042*/ 	.short	0x0101


	//----- nvinfo : EIATTR_EXIT_INSTR_OFFSETS
	.align		4
        /*0044*/ 	.byte	0x04, 0x1c
        /*0046*/ 	.short	(.L_5833 - .L_5832)


	//   ....[0]....
.L_5832:
        /*0048*/ 	.word	0x00000970


	//   ....[1]....
        /*004c*/ 	.word	0x00001f90


	//   ....[2]....
        /*0050*/ 	.word	0x00001ff0


	//----- nvinfo : EIATTR_MAX_THREADS
	.align		4
.L_5833:
        /*0054*/ 	.byte	0x04, 0x05
        /*0056*/ 	.short	(.L_5835 - .L_5834)
.L_5834:
        /*0058*/ 	.word	0x00000080
        /*005c*/ 	.word	0x00000001
        /*0060*/ 	.word	0x00000001


	//----- nvinfo : EIATTR_CRS_STACK_SIZE
	.align		4
.L_5835:
        /*0064*/ 	.byte	0x04, 0x1e
        /*0066*/ 	.short	(.L_5837 - .L_5836)
.L_5836:
        /*0068*/ 	.word	0x00000000


	//----- nvinfo : EIATTR_CBANK_PARAM_SIZE
	.align		4
.L_5837:
        /*006c*/ 	.byte	0x03, 0x19
        /*006e*/ 	.short	0x0018


	//----- nvinfo : EIATTR_PARAM_CBANK
	.align		4
        /*0070*/ 	.byte	0x04, 0x0a
        /*0072*/ 	.short	(.L_5839 - .L_5838)
	.align		4
.L_5838:
        /*0074*/ 	.word	index@(.nv.constant0._ZN2at6native29vectorized_elementwise_kernelILi8ENS0_13BUnaryFunctorIaaaZZZNS0_16fmod_kernel_cudaERNS_18TensorIteratorBaseEENKUlvE_clEvENKUlvE0_clEvEUlaaE_EESt5arrayIPcLm2EEEEviT0_T1_)
        /*0078*/ 	.short	0x0210
        /*007a*/ 	.short	0x0018


	//----- nvinfo : EIATTR_SW_WAR
	.align		4
.L_5839:
        /*007c*/ 	.byte	0x04, 0x36
        /*007e*/ 	.short	(.L_5841 - .L_5840)
.L_5840:
        /*0080*/ 	.word	0x00000008
.L_5841:


//--------------------- .nv.info._ZN2at6native18elementwise_kernelILi128ELi4EZNS0_15gpu_kernel_implINS0_13AUnaryFunctorIaaaZZZNS0_16fmod_kernel_cudaERNS_18TensorIteratorBaseEENKUlvE_clEvENKUlvE0_clEvEUlaaE_EEEEvS5_RKT_EUliE_EEviT1_ --------------------------
	.section	.nv.info._ZN2at6native18elementwise_kernelILi128ELi4EZNS0_15gpu_kernel_implINS0_13AUnaryFunctorIaaaZZZNS0_16fmod_kernel_cudaERNS_18TensorIteratorBaseEENKUlvE_clEvENKUlvE0_clEvEUlaaE_EEEEvS5_RKT_EUliE_EEviT1_,"",@"SHT_CUDA_INFO"
	.sectionflags	@""
	.align	4


	//----- nvinfo : EIATTR_CUDA_API_VERSION
	.align		4
        /*0000*/ 	.byte	0x04, 0x37
        /*0002*/ 	.short	(.L_5843 - .L_5842)
.L_5842:
        /*0004*/ 	.word	0x00000082


	//----- nvinfo : EIATTR_KPARAM_INFO
	.align		4
.L_5843:
        /*0008*/ 	.byte	0x04, 0x17
        /*000a*/ 	.short	(.L_5845 - .L_5844)
.L_5844:
        /*000c*/ 	.word	0x00000000
        /*0010*/ 	.short	0x0001
        /*0012*/ 	.short	0x0008
        /*0014*/ 	.byte	0x00, 0xf0, 0x61, 0x08


	//----- nvinfo : EIATTR_KPARAM_INFO
	.align		4
.L_5845:
        /*0018*/ 	.byte	0x04, 0x17
        /*001a*/ 	.short	(.L_5847 - .L_5846)
.L_5846:
        /*001c*/ 	.word	0x00000000
        /*0020*/ 	.short	0x0000
        /*0022*/ 	.short	0x0000
        /*0024*/ 	.byte	0x00, 0xf0, 0x11, 0x00


	//----- nvinfo : EIATTR_SPARSE_MMA_MASK
	.align		4
.L_5847:
        /*0028*/ 	.byte	0x03, 0x50
        /*002a*/ 	.short	0x0000


	//----- nvinfo : EIATTR_MAXREG_COUNT
	.align		4
        /*002c*/ 	.byte	0x03, 0x1b
        /*002e*/ 	.short	0x0080


	//----- nvinfo : EIATTR_EXTERNS
	.align		4
        /*0030*/ 	.byte	0x04, 0x0f
        /*0032*/ 	.short	(.L_5849 - .L_5848)


	//   ....[0]....
	.align		4
.L_5848:
        /*0034*/ 	.word	index@(__assertfail)


	//----- nvinfo : EIATTR_MERCURY_ISA_VERSION
	.align		4
.L_5849:
        /*0038*/ 	.byte	0x03, 0x5f
        /*003a*/ 	.short	0x0101


	//----- nvinfo : EIATTR_SYSCALL_OFFSETS
	.align		4
        /*003c*/ 	.byte	0x04, 0x46
        /*003e*/ 	.short	(.L_5851 - .L_5850)


	//   ....[0]....
.L_5850:
        /*0040*/ 	.word	0x000021f0


	//   ....[1]....
        /*0044*/ 	.word	0x00003290


	//   ....[2]....
        /*0048*/ 	.word	0x000054e0


	//   ....[3]....
        /*004c*/ 	.word	0x000065a0


	//   ....[4]....
        /*0050*/ 	.word	0x000087e0


	//   ....[5]....
        /*0054*/ 	.word	0x000098a0


	//   ....[6]....
        /*0058*/ 	.word	0x0000bad0


	//   ....[7]....
        /*005c*/ 	.word	0x0000cb90


	//----- nvinfo : EIATTR_EXIT_INSTR_OFFSETS
	.align		4
.L_5851:
        /*0060*/ 	.byte	0x04, 0x1c
        /*0062*/ 	.short	(.L_5853 - .L_5852)


	//   ....[0]....
.L_5852:
        /*0064*/ 	.word	0x00009980


	//   ....[1]....
        /*0068*/ 	.word	0x0000bdb0


	//   ....[2]....
        /*006c*/ 	.word	0x0000bdd0


	//   ....[3]....
        /*0070*/ 	.word	0x0000be90


	//   ....[4]....
        /*0074*/ 	.word	0x0000bec0


	//   ....[5]....
        /*0078*/ 	.word	0x0000bf00


	//   ....[6]....
        /*007c*/ 	.word	0x0000bf90


	//   ....[7]....
        /*0080*/ 	.word	0x0000bfd0


	//   ....[8]....
        /*0084*/ 	.word	0x0000c070


	//   ....[9]....
        /*0088*/ 	.word	0x0000c0c0


	//   ....[10]....
        /*008c*/ 	.word	0x0000c110


	//   ....[11]....
        /*0090*/ 	.word	0x0000c1d0


	//   ....[12]....
        /*0094*/ 	.word	0x0000c230


	//   ....[13]....
        /*0098*/ 	.word	0x0000c3c0


	//   ....[14]....
        /*009c*/ 	.word	0x0000c520


	//   ....[15]....
        /*00a0*/ 	.word	0x0000c560


	//   ....[16]....
        /*00a4*/ 	.word	0x0000c620


	//   ....[17]....
        /*00a8*/ 	.word	0x0000c7a0


	//   ....[18]....
        /*00ac*/ 	.word	0x0000c920


	//   ....[19]....
        /*00b0*/ 	.word	0x0000ca90


	//   ....[20]....
        /*00b4*/ 	.word	0x0000cba0


	//   ....[21]....
        /*00b8*/ 	.word	0x0000cc00


	//   ....[22]....
        /*00bc*/ 	.word	0x0000cc30


	//----- nvinfo : EIATTR_MAX_THREADS
	.align		4
.L_5853:
        /*00c0*/ 	.byte	0x04, 0x05
        /*00c2*/ 	.short	(.L_5855 - .L_5854)
.L_5854:
        /*00c4*/ 	.word	0x00000080
        /*00c8*/ 	.word	0x00000001
        /*00cc*/ 	.word	0x00000001


	//----- nvinfo : EIATTR_CRS_STACK_SIZE
	.align		4
.L_5855:
        /*00d0*/ 	.byte	0x04, 0x1e
        /*00d2*/ 	.short	(.L_5857 - .L_5856)
.L_5856:
        /*00d4*/ 	.word	0x00000000


	//----- nvinfo : EIATTR_CBANK_PARAM_SIZE
	.align		4
.L_5857:
        /*00d8*/ 	.byte	0x03, 0x19
        /*00da*/ 	.short	0x0220


	//----- nvinfo : EIATTR_PARAM_CBANK
	.align		4
        /*00dc*/ 	.byte	0x04, 0x0a
        /*00de*/ 	.short	(.L_5859 - .L_5858)
	.align		4
.L_5858:
        /*00e0*/ 	.word	index@(.nv.constant0._ZN2at6native18elementwise_kernelILi128ELi4EZNS0_15gpu_kernel_implINS0_13AUnaryFunctorIaaaZZZNS0_16fmod_kernel_cudaERNS_18TensorIteratorBaseEENKUlvE_clEvENKUlvE0_clEvEUlaaE_EEEEvS5_RKT_EUliE_EEviT1_)
        /*00e4*/ 	.short	0x0210
        /*00e6*/ 	.short	0x0220


	//----- nvinfo : EIATTR_SW_WAR
	.align		4
.L_5859:
        /*00e8*/ 	.byte	0x04, 0x36
        /*00ea*/ 	.short	(.L_5861 - .L_5860)
.L_5860:
        /*00ec*/ 	.word	0x00000008
.L_5861:


//--------------------- .nv.info._ZN2at6native27unrolled_elementwise_kernelINS0_13AUnaryFunctorIaaaZZZNS0_16fmod_kernel_cudaERNS_18TensorIteratorBaseEENKUlvE_clEvENKUlvE0_clEvEUlaaE_EESt5arrayIPcLm2EELi4E23TrivialOffsetCalculatorILi1EjESD_NS0_6memory12LoadWithCastILi1EEENSE_13StoreWithCastILi1EEEEEviT_T0_T2_T3_T4_T5_ --------------------------
	.section	.nv.info._ZN2at6native27unrolled_elementwise_kernelINS0_13AUnaryFunctorIaaaZZZNS0_16fmod_kernel_cudaERNS_18TensorIteratorBaseEENKUlvE_clEvENKUlvE0_clEvEUlaaE_EESt5arrayIPcLm2EELi4E23TrivialOffsetCalculatorILi1EjESD_NS0_6memory12LoadWithCastILi1EEENSE_13StoreWithCastILi1EEEEEviT_T0_T2_T3_T4_T5_,"",@"SHT_CUDA_INFO"
	.sectionflags	@""
	.align	4


	//----- nvinfo : EIATTR_CUDA_API_VERSION
	.align		4
        /*0000*/ 	.byte	0x04, 0x37
        /*0002*/ 	.short	(.L_5863 - .L_5862)
.L_5862:
        /*0004*/ 	.word	0x00000082


	//----- nvinfo : EIATTR_KPARAM_INFO
	.align		4
.L_5863:
        /*0008*/ 	.byte	0x04, 0x17
        /*000a*/ 	.short	(.L_5865 - .L_5864)
.L_5864:
        /*000c*/ 	.word	0x00000000
        /*0010*/ 	.short	0x0006
        /*0012*/ 	.short	0x0024
        /*0014*/ 	.byte	0x00, 0xf0, 0x21, 0x00


	//----- nvinfo : EIATTR_KPARAM_INFO
	.align		4
.L_5865:
        /*0018*/ 	.byte	0x04, 0x17
        /*001a*/ 	.short	(.L_5867 - .L_5866)
.L_5866:
        /*001c*/ 	.word	0x00000000
        /*0020*/ 	.short	0x0005
        /*0022*/ 	.short	0x001c
        /*0024*/ 	.byte	0x00, 0xf0, 0x21, 0x00


	//----- nvinfo : EIATTR_KPARAM_INFO
	.align		4
.L_5867:
        /*0028*/ 	.byte	0x04, 0x17
        /*002a*/ 	.short	(.L_5869 - .L_5868)
.L_5868:
        /*002c*/ 	.word	0x00000000
        /*0030*/ 	.short	0x0004
        /*0032*/ 	.short	0x0019
        /*0034*/ 	.byte	0x00, 0xf0, 0x05, 0x00


	//----- nvinfo : EIATTR_KPARAM_INFO
	.align		4
.L_5869:
        /*0038*/ 	.byte	0x04, 0x17
        /*003a*/ 	.short	(.L_5871 - .L_5870)
.L_5870:
        /*003c*/ 	.word	0x00000000
        /*0040*/ 	.short	0x0003
        /*0042*/ 	.short	0x0018
        /*0044*/ 	.byte	0x00, 0xf0, 0x05, 0x00


	//----- nvinfo : EIATTR_KPARAM_INFO
	.align		4
.L_5871:
        /*0048*/ 	.byte	0x04, 0x17
        /*004a*/ 	.short	(.L_5873 - .L_5872)
.L_5872:
        /*004c*/ 	.word	0x00000000
        /*0050*/ 	.short	0x0002
        /*0052*/ 	.short	0x0008
        /*0054*/ 	.byte	0x00, 0xf0, 0x41, 0x00


	//----- nvinfo : EIATTR_KPARAM_INFO
	.align		4
.L_5873:
        /*0058*/ 	.byte	0x04, 0x17
        /*005a*/ 	.short	(.L_5875 - .L_5874)
.L_5874:
        /*005c*/ 	.word	0x00000000
        /*0060*/ 	.short	0x0001
        /*0062*/ 	.short	0x0004
        /*0064*/ 	.byte	0x00, 0xf0, 0x09, 0x00


	//----- nvinfo : EIATTR_KPARAM_INFO
	.align		4
.L_5875:
        /*0068*/ 	.byte	0x04, 0x17
        /*006a*/ 	.short	(.L_5877 - .L_5876)
.L_5876:
        /*006c*/ 	.word	0x00000000
        /*0070*/ 	.short	0x0000
        /*0072*/ 	.short	0x0000
        /*0074*/ 	.byte	0x00, 0xf0, 0x11, 0x00


	//----- nvinfo : EIATTR_SPARSE_MMA_MASK
	.align		4
.L_5877:
        /*0078*/ 	.byte	0x03, 0x50
        /*007a*/ 	.short	0x0000


	//----- nvinfo : EIATTR_MAXREG_COUNT
	.align		4
        /*007c*/ 	.byte	0x03, 0x1b
        /*007e*/ 	.short	0x00ff


	//----- nvinfo : EIATTR_EXTERNS
	.align		4
        /*0080*/ 	.byte	0x04, 0x0f
        /*0082*/ 	.short	(.L_5879 - .L_5878)


	//   ....[0]....
	.align		4
.L_5878:
        /*0084*/ 	.word	index@(__assertfail)


	//----- nvinfo : EIATTR_MERCURY_ISA_VERSION
	.align		4
.L_5879:
        /*0088*/ 	.byte	0x03, 0x5f
        /*008a*/ 	.short	0x0101


	//----- nvinfo : EIATTR_SYSCALL_OFFSETS
	.align		4
        /*008c*/ 	.byte	0x04, 0x46
        /*008e*/ 	.short	(.L_5881 - .L_5880)


	//   ....[0]....
.L_5880:
        /*0090*/ 	.word	0x00000f10


	//   ....[1]....
        /*0094*/ 	.word	0x00001e20


	//   ....[2]....
        /*0098*/ 	.word	0x00002d40


	//   ....[3]....
        /*009c*/ 	.word	0x00003c40


	//   ....[4]....
        /*00a0*/ 	.word	0x00005480


	//   ....[5]....
        /*00a4*/ 	.word	0x000064b0


	//   ....[6]....
        /*00a8*/ 	.word	0x000074a0


	//   ....[7]....
        /*00ac*/ 	.word	0x00008490


	//----- nvinfo : EIATTR_EXIT_INSTR_OFFSETS
	.align		4
.L_5881:
        /*00b0*/ 	.byte	0x04, 0x1c
        /*00b2*/ 	.short	(.L_5883 - .L_5882)


	//   ....[0]....
.L_5882:
        /*00b4*/ 	.word	0x00007580


	//   ....[1]....
        /*00b8*/ 	.word	0x000076b0


	//   ....[2]....
        /*00bc*/ 	.word	0x000076d0


	//   ....[3]....
        /*00c0*/ 	.word	0x00007790


	//   ....[4]....
        /*00c4*/ 	.word	0x000077d0


	//   ....[5]....
        /*00c8*/ 	.word	0x00007810


	//   ....[6]....
        /*00cc*/ 	.word	0x000078a0


	//   ....[7]....
        /*00d0*/ 	.word	0x000078e0


	//   ....[8]....
        /*00d4*/ 	.word	0x00007980


	//   ....[9]....
        /*00d8*/ 	.word	0x000079d0


	//   ....[10]....
        /*00dc*/ 	.word	0x00007a20


	//   ....[11]....
        /*00e0*/ 	.word	0x00007ae0


	//   ....[12]....
        /*00e4*/ 	.word	0x00007b40


	//   ....[13]....
        /*00e8*/ 	.word	0x00007cd0


	//   ....[14]....
        /*00ec*/ 	.word	0x00007e30


	//   ....[15]....
        /*00f0*/ 	.word	0x00007e70


	//   ....[16]....
        /*00f4*/ 	.word	0x00007f30


	//   ....[17]....
        /*00f8*/ 	.word	0x000080b0


	//   ....[18]....
        /*00fc*/ 	.word	0x00008230


	//   ....[19]....
        /*0100*/ 	.word	0x00008390


	//   ....[20]....
        /*0104*/ 	.word	0x000084a0


	//   ....[21]....
        /*0108*/ 	.word	0x00008500


	//   ....[22]....
        /*010c*/ 	.word	0x00008540


	//----- nvinfo : EIATTR_MAX_THREADS
	.align		4
.L_5883:
        /*0110*/ 	.byte	0x04, 0x05
        /*0112*/ 	.short	(.L_5885 - .L_5884)
.L_5884:
        /*0114*/ 	.word	0x00000080
        /*0118*/ 	.word	0x00000001
        /*011c*/ 	.word	0x00000001


	//----- nvinfo : EIATTR_CRS_STACK_SIZE
	.align		4
.L_5885:
        /*0120*/ 	.byte	0x04, 0x1e
        /*0122*/ 	.short	(.L_5887 - .L_5886)
.L_5886:
        /*0124*/ 	.word	0x00000000


	//----- nvinfo : EIATTR_CBANK_PARAM_SIZE
	.align		4
.L_5887:
        /*0128*/ 	.byte	0x03, 0x19
        /*012a*/ 	.short	0x002c


	//----- nvinfo : EIATTR_PARAM_CBANK
	.align		4
        /*012c*/ 	.byte	0x04, 0x0a
        /*012e*/ 	.short	(.L_5889 - .L_5888)
	.align		4
.L_5888:
        /*0130*/ 	.word	index@(.nv.constant0._ZN2at6native27unrolled_elementwise_kernelINS0_13AUnaryFunctorIaaaZZZNS0_16fmod_kernel_cudaERNS_18TensorIteratorBaseEENKUlvE_clEvENKUlvE0_clEvEUlaaE_EESt5arrayIPcLm2EELi4E23TrivialOffsetCalculatorILi1EjESD_NS0_6memory12LoadWithCastILi1EEENSE_13StoreWithCastILi1EEEEEviT_T0_T2_T3_T4_T5_)
        /*0134*/ 	.short	0x0210
        /*0136*/ 	.short	0x002c


	//----- nvinfo : EIATTR_SW_WAR
	.align		4
.L_5889:
        /*0138*/ 	.byte	0x04, 0x36
        /*013a*/ 	.short	(.L_5891 - .L_5890)
.L_5890:
        /*013c*/ 	.word	0x00000008
.L_5891:


//--------------------- .nv.info._ZN2at6native18elementwise_kernelILi128ELi4EZNS0_22gpu_kernel_impl_nocastINS0_13AUnaryFunctorIaaaZZZNS0_16fmod_kernel_cudaERNS_18TensorIteratorBaseEENKUlvE_clEvENKUlvE0_clEvEUlaaE_EEEEvS5_RKT_EUliE_EEviT1_ --------------------------
	.section	.nv.info._ZN2at6native18elementwise_kernelILi128ELi4EZNS0_22gpu_kernel_impl_nocastINS0_13AUnaryFunctorIaaaZZZNS0_16fmod_kernel_cudaERNS_18TensorIteratorBaseEENKUlvE_clEvENKUlvE0_clEvEUlaaE_EEEEvS5_RKT_EUliE_EEviT1_,"",@"SHT_CUDA_INFO"
	.sectionflags	@""
	.align	4


	//----- nvinfo : EIATTR_CUDA_API_VERSION
	.align		4
        /*0000*/ 	.byte	0x04, 0x37
        /*0002*/ 	.short	(.L_5893 - .L_5892)
.L_5892:
        /*0004*/ 	.word	0x00000082


	//----- nvinfo : EIATTR_KPARAM_INFO
	.align		4
.L_5893:
        /*0008*/ 	.byte	0x04, 0x17
        /*000a*/ 	.short	(.L_5895 - .L_5894)
.L_5894:
        /*000c*/ 	.word	0x00000000
        /*0010*/ 	.short	0x0001
        /*0012*/ 	.short	0x0008
        /*0014*/ 	.byte	0x00, 0xf0, 0x61, 0x08


	//----- nvinfo : EIATTR_KPARAM_INFO
	.align		4
.L_5895:
        /*0018*/ 	.byte	0x04, 0x17
        /*001a*/ 	.short	(.L_5897 - .L_5896)
.L_5896:
        /*001c*/ 	.word	0x00000000
        /*0020*/ 	.short	0x0000
        /*0022*/ 	.short	0x0000
        /*0024*/ 	.byte	0x00, 0xf0, 0x11, 0x00


	//----- nvinfo : EIATTR_SPARSE_MMA_MASK
	.align		4
.L_5897:
        /*0028*/ 	.byte	0x03, 0x50
        /*002a*/ 	.short	0x0000


	//----- nvinfo : EIATTR_MAXREG_COUNT
	.align		4
        /*002c*/ 	.byte	0x03, 0x1b
        /*002e*/ 	.short	0x0080


	//----- nvinfo : EIATTR_MERCURY_ISA_VERSION
	.align		4
        /*0030*/ 	.byte	0x03, 0x5f
        /*0032*/ 	.short	0x0101


	//----- nvinfo : EIATTR_EXIT_INSTR_OFFSETS
	.align		4
        /*0034*/ 	.byte	0x04, 0x1c
        /*0036*/ 	.short	(.L_5899 - .L_5898)


	//   ....[0]....
.L_5898:
        /*0038*/ 	.word	0x00003fd0


	//   ....[1]....
        /*003c*/ 	.word	0x000054b0


	//----- nvinfo : EIATTR_MAX_THREADS
	.align		4
.L_5899:
        /*0040*/ 	.byte	0x04, 0x05
        /*0042*/ 	.short	(.L_5901 - .L_5900)
.L_5900:
        /*0044*/ 	.word	0x00000080
        /*0048*/ 	.word	0x00000001
        /*004c*/ 	.word	0x00000001


	//----- nvinfo : EIATTR_CRS_STACK_SIZE
	.align		4
.L_5901:
        /*0050*/ 	.byte	0x04, 0x1e
        /*0052*/ 	.short	(.L_5903 - .L_5902)
.L_5902:
        /*0054*/ 	.word	0x00000000


	//----- nvinfo : EIATTR_CBANK_PARAM_SIZE
	.align		4
.L_5903:
        /*0058*/ 	.byte	0x03, 0x19
        /*005a*/ 	.short	0x0220


	//----- nvinfo : EIATTR_PARAM_CBANK
	.align		4
        /*005c*/ 	.byte	0x04, 0x0a
        /*005e*/ 	.short	(.L_5905 - .L_5904)
	.align		4
.L_5904:
        /*0060*/ 	.word	index@(.nv.constant0._ZN2at6native18elementwise_kernelILi128ELi4EZNS0_22gpu_kernel_impl_nocastINS0_13AUnaryFunctorIaaaZZZNS0_16fmod_kernel_cudaERNS_18TensorIteratorBaseEENKUlvE_clEvENKUlvE0_clEvEUlaaE_EEEEvS5_RKT_EUliE_EEviT1_)
        /*0064*/ 	.short	0x0210
        /*0066*/ 	.short	0x0220


	//----- nvinfo : EIATTR_SW_WAR
	.align		4
.L_5905:
        /*0068*/ 	.byte	0x04, 0x36
        /*006a*/ 	.short	(.L_5907 - .L_5906)
.L_5906:
        /*006c*/ 	.word	0x00000008
.L_5907:


//--------------------- .nv.info._ZN2at6native27unrolled_elementwise_kernelINS0_13AUnaryFunctorIaaaZZZNS0_16fmod_kernel_cudaERNS_18TensorIteratorBaseEENKUlvE_clEvENKUlvE0_clEvEUlaaE_EESt5arrayIPcLm2EELi4E23TrivialOffsetCalculatorILi1EjESD_NS0_6memory15LoadWithoutCastENSE_16StoreWithoutCastEEEviT_T0_T2_T3_T4_T5_ --------------------------
	.section	.nv.info._ZN2at6native27unrolled_elementwise_kernelINS0_13AUnaryFunctorIaaaZZZNS0_16fmod_kernel_cudaERNS_18TensorIteratorBaseEENKUlvE_clEvENKUlvE0_clEvEUlaaE_EESt5arrayIPcLm2EELi4E23TrivialOffsetCalculatorILi1EjESD_NS0_6memory15LoadWithoutCastENSE_16StoreWithoutCastEEEviT_T0_T2_T3_T4_T5_,"",@"SHT_CUDA_INFO"
	.sectionflags	@""
	.align	4


	//----- nvinfo : EIATTR_CUDA_API_VERSION
	.align		4
        /*0000*/ 	.byte	0x04, 0x37
        /*0002*/ 	.short	(.L_5909 - .L_5908)
.L_5908:
        /*0004*/ 	.word	0x00000082


	//----- nvinfo : EIATTR_KPARAM_INFO
	.align		4
.L_5909:
        /*0008*/ 	.byte	0x04, 0x17
        /*000a*/ 	.short	(.L_5911 - .L_5910)
.L_5910:
        /*000c*/ 	.word	0x00000000
        /*0010*/ 	.short	0x0006
        /*0012*/ 	.short	0x001b
        /*0014*/ 	.byte	0x00, 0xf0, 0x05, 0x00


	//----- nvinfo : EIATTR_KPARAM_INFO
	.align		4
.L_5911:
        /*0018*/ 	.byte	0x04, 0x17
        /*001a*/ 	.short	(.L_5913 - .L_5912)
.L_5912:
        /*001c*/ 	.word	0x00000000
        /*0020*/ 	.short	0x0005
        /*0022*/ 	.short	0x001a
        /*0024*/ 	.byte	0x00, 0xf0, 0x05, 0x00


	//----- nvinfo : EIATTR_KPARAM_INFO
	.align		4
.L_5913:
        /*0028*/ 	.byte	0x04, 0x17
        /*002a*/ 	.short	(.L_5915 - .L_5914)
.L_5914:
        /*002c*/ 	.word	0x00000000
        /*0030*/ 	.short	0x0004
        /*0032*/ 	.short	0x0019
        /*0034*/ 	.byte	0x00, 0xf0, 0x05, 0x00


	//----- nvinfo : EIATTR_KPARAM_INFO
	.align		4
.L_5915:
        /*0038*/ 	.byte	0x04, 0x17
        /*003a*/ 	.short	(.L_5917 - .L_5916)
.L_5916:
        /*003c*/ 	.word	0x00000000
        /*0040*/ 	.short	0x0003
        /*0042*/ 	.short	0x0018
        /*0044*/ 	.byte	0x00, 0xf0, 0x05, 0x00


	//----- nvinfo : EIATTR_KPARAM_INFO
	.align		4
.L_5917:
        /*0048*/ 	.byte	0x04, 0x17
        /*004a*/ 	.short	(.L_5919 - .L_5918)
.L_5918:
        /*004c*/ 	.word	0x00000000
        /*0050*/ 	.short	0x0002
        /*0052*/ 	.short	0x0008
        /*0054*/ 	.byte	0x00, 0xf0, 0x41, 0x00


	//----- nvinfo : EIATTR_KPARAM_INFO
	.align		4
.L_5919:
        /*0058*/ 	.byte	0x04, 0x17
        /*005a*/ 	.short	(.L_5921 - .L_5920)
.L_5920:
        /*005c*/ 	.word	0x00000000
        /*0060*/ 	.short	0x0001
        /*0062*/ 	.short	0x0004
        /*0064*/ 	.byte	0x00, 0xf0, 0x09, 0x00


	//----- nvinfo : EIATTR_KPARAM_INFO
	.align		4
.L_5921:
        /*0068*/ 	.byte	0x04, 0x17
        /*006a*/ 	.short	(.L_5923 - .L_5922)
.L_5922:
        /*006c*/ 	.word	0x00000000
        /*0070*/ 	.short	0x0000
        /*0072*/ 	.short	0x0000
        /*0074*/ 	.byte	0x00, 0xf0, 0x11, 0x00


	//----- nvinfo : EIATTR_SPARSE_MMA_MASK
	.align		4
.L_5923:
        /*0078*/ 	.byte	0x03, 0x50
        /*007a*/ 	.short	0x0000


	//----- nvinfo : EIATTR_MAXREG_COUNT
	.align		4
        /*007c*/ 	.byte	0x03, 0x1b
        /*007e*/ 	.short	0x00ff


	//----- nvinfo : EIATTR_MERCURY_ISA_VERSION
	.align		4
        /*0080*/ 	.byte	0x03, 0x5f
        /*0082*/ 	.short	0x0101


	//----- nvinfo : EIATTR_EXIT_INSTR_OFFSETS
	.align		4
        /*0084*/ 	.byte	0x04, 0x1c
        /*0086*/ 	.short	(.L_5925 - .L_5924)


	//   ....[0]....
.L_5924:
        /*0088*/ 	.word	0x00000a90


	//   ....[1]....
        /*008c*/ 	.word	0x00000af0


	//----- nvinfo : EIATTR_MAX_THREADS
	.align		4
.L_5925:
        /*0090*/ 	.byte	0x04, 0x05
        /*0092*/ 	.short	(.L_5927 - .L_5926)
.L_5926:
        /*0094*/ 	.word	0x00000080
        /*0098*/ 	.word	0x00000001
        /*009c*/ 	.word	0x00000001


	//----- nvinfo : EIATTR_CRS_STACK_SIZE
	.align		4
.L_5927:
        /*00a0*/ 	.byte	0x04, 0x1e
        /*00a2*/ 	.short	(.L_5929 - .L_5928)
.L_5928:
        /*00a4*/ 	.word	0x00000000


	//----- nvinfo : EIATTR_CBANK_PARAM_SIZE
	.align		4
.L_5929:
        /*00a8*/ 	.byte	0x03, 0x19
        /*00aa*/ 	.short	0x001c


	//----- nvinfo : EIATTR_PARAM_CBANK
	.align		4
        /*00ac*/ 	.byte	0x04, 0x0a
        /*00ae*/ 	.short	(.L_5931 - .L_5930)
	.align		4
.L_5930:
        /*00b0*/ 	.word	index@(.nv.constant0._ZN2at6native27unrolled_elementwise_kernelINS0_13AUnaryFunctorIaaaZZZNS0_16fmod_kernel_cudaERNS_18TensorIteratorBaseEENKUlvE_clEvENKUlvE0_clEvEUlaaE_EESt5arrayIPcLm2EELi4E23TrivialOffsetCalculatorILi1EjESD_NS0_6memory15LoadWithoutCastENSE_16StoreWithoutCastEEEviT_T0_T2_T3_T4_T5_)
        /*00b4*/ 	.short	0x0210
        /*00b6*/ 	.short	0x001c


	//----- nvinfo : EIATTR_SW_WAR
	.align		4
.L_5931:
        /*00b8*/ 	.byte	0x04, 0x36
        /*00ba*/ 	.short	(.L_5933 - .L_5932)
.L_5932:
        /*00bc*/ 	.word	0x00000008
.L_5933:


//--------------------- .nv.info._ZN2at6native29vectorized_elementwise_kernelILi2ENS0_13AUnaryFunctorIaaaZZZNS0_16fmod_kernel_cudaERNS_18TensorIteratorBaseEENKUlvE_clEvENKUlvE0_clEvEUlaaE_EESt5arrayIPcLm2EEEEviT0_T1_ --------------------------
	.section	.nv.info._ZN2at6native29vectorized_elementwise_kernelILi2ENS0_13AUnaryFunctorIaaaZZZNS0_16fmod_kernel_cudaERNS_18TensorIteratorBaseEENKUlvE_clEvENKUlvE0_clEvEUlaaE_EESt5arrayIPcLm2EEEEviT0_T1_,"",@"SHT_CUDA_INFO"
	.sectionflags	@""
	.align	4


	//----- nvinfo : EIATTR_CUDA_API_VERSION
	.align		4
        /*0000*/ 	.byte	0x04, 0x37
        /*0002*/ 	.short	(.L_5935 - .L_5934)
.L_5934:
        /*0004*/ 	.word	0x00000082


	//----- nvinfo : EIATTR_KPARAM_INFO
	.align		4
.L_5935:
        /*0008*/ 	.byte	0x04, 0x17
        /*000a*/ 	.short	(.L_5937 - .L_5936)
.L_5936:
        /*000c*/ 	.word	0x00000000
        /*0010*/ 	.short	0x0002
        /*0012*/ 	.short	0x0008
        /*0014*/ 	.byte	0x00, 0xf0, 0x41, 0x00


	//----- nvinfo : EIATTR_KPARAM_INFO
	.align		4
.L_5937:
        /*0018*/ 	.byte	0x04, 0x17
        /*001a*/ 	.short	(.L_5939 - .L_5938)
.L_5938:
        /*001c*/ 	.word	0x00000000
        /*0020*/ 	.short	0x0001
        /*0022*/ 	.short	0x0004
        /*0024*/ 	.byte	0x00, 0xf0, 0x09, 0x00


	//----- nvinfo : EIATTR_KPARAM_INFO
	.align		4
.L_5939:
        /*0028*/ 	.byte	0x04, 0x17
        /*002a*/ 	.short	(.L_5941 - .L_5940)
.L_5940:
        /*002c*/ 	.word	0x00000000
        /*0030*/ 	.short	0x0000
        /*0032*/ 	.short	0x0000
        /*0034*/ 	.byte	0x00, 0xf0, 0x11, 0x00


	//----- nvinfo : EIATTR_SPARSE_MMA_MASK
	.align		4
.L_5941:
        /*0038*/ 	.byte	0x03, 0x50
        /*003a*/ 	.short	0x0000


	//----- nvinfo : EIATTR_MAXREG_COUNT
	.align		4
        /*003c*/ 	.byte	0x03, 0x1b
        /*003e*/ 	.short	0x00ff


	//----- nvinfo : EIATTR_MERCURY_ISA_VERSION
	.align		4
        /*0040*/ 	.byte	0x03, 0x5f
        /*0042*/ 	.short	0x0101


	//----- nvinfo : EIATTR_EXIT_INSTR_OFFSETS
	.align		4
        /*0044*/ 	.byte	0x04, 0x1c
        /*0046*/ 	.short	(.L_5943 - .L_5942)


	//   ....[0]....
.L_5942:
        /*0048*/ 	.word	0x00000d90


	//   ....[1]....
        /*004c*/ 	.word	0x00002370


	//   ....[2]....
        /*0050*/ 	.word	0x000023d0


	//----- nvinfo : EIATTR_MAX_THREADS
	.align		4
.L_5943:
        /*0054*/ 	.byte	0x04, 0x05
        /*0056*/ 	.short	(.L_5945 - .L_5944)
.L_5944:
        /*0058*/ 	.word	0x00000080
        /*005c*/ 	.word	0x00000001
        /*0060*/ 	.word	0x00000001


	//----- nvinfo : EIATTR_CRS_STACK_SIZE
	.align		4
.L_5945:
        /*0064*/ 	.byte	0x04, 0x1e
        /*0066*/ 	.short	(.L_5947 - .L_5946)
.L_5946:
        /*0068*/ 	.word	0x00000000


	//----- nvinfo : EIATTR_CBANK_PARAM_SIZE
	.align		4
.L_5947:
        /*006c*/ 	.byte	0x03, 0x19
        /*006e*/ 	.short	0x0018


	//----- nvinfo : EIATTR_PARAM_CBANK
	.align		4
        /*0070*/ 	.byte	0x04, 0x0a
        /*0072*/ 	.short	(.L_5949 - .L_5948)
	.align		4
.L_5948:
        /*0074*/ 	.word	index@(.nv.constant0._ZN2at6native29vectorized_elementwise_kernelILi2ENS0_13AUnaryFunctorIaaaZZZNS0_16fmod_kernel_cudaERNS_18TensorIteratorBaseEENKUlvE_clEvENKUlvE0_clEvEUlaaE_EESt5arrayIPcLm2EEEEviT0_T1_)
        /*0078*/ 	.short	0x0210
        /*007a*/ 	.short	0x0018


	//----- nvinfo : EIATTR_SW_WAR
	.align		4
.L_5949:
        /*007c*/ 	.byte	0x04, 0x36
        /*007e*/ 	.short	(.L_5951 - .L_5950)
.L_5950:
        /*0080*/ 	.word	0x00000008
.L_5951:


//--------------------- .nv.info._ZN2at6native29vectorized_elementwise_kernelILi4ENS0_13AUnaryFunctorIaaaZZZNS0_16fmod_kernel_cudaERNS_18TensorIteratorBaseEENKUlvE_clEvENKUlvE0_clEvEUlaaE_EESt5arrayIPcLm2EEEEviT0_T1_ --------------------------
	.section	.nv.info._ZN2at6native29vectorized_elementwise_kernelILi4ENS0_13AUnaryFunctorIaaaZZZNS0_16fmod_kernel_cudaERNS_18TensorIteratorBaseEENKUlvE_clEvENKUlvE0_clEvEUlaaE_EESt5arrayIPcLm2EEEEviT0_T1_,"",@"SHT_CUDA_INFO"
	.sectionflags	@""
	.align	4


	//----- nvinfo : EIATTR_CUDA_API_VERSION
	.align		4
        /*0000*/ 	.byte	0x04, 0x37
        /*0002*/ 	.short	(.L_5953 - .L_5952)
.L_5952:
        /*0004*/ 	.word	0x00000082


	//----- nvinfo : EIATTR_KPARAM_INFO
	.align		4
.L_5953:
        /*0008*/ 	.byte	0x04, 0x17
        /*000a*/ 	.short	(.L_5955 - .L_5954)
.L_5954:
        /*000c*/ 	.word	0x00000000
        /*0010*/ 	.short	0x0002
        /*0012*/ 	.short	0x0008
        /*0014*/ 	.byte	0x00, 0xf0, 0x41, 0x00


	//----- nvinfo : EIATTR_KPARAM_INFO
	.align		4
.L_5955:
        /*0018*/ 	.byte	0x04, 0x17
        /*001a*/ 	.short	(.L_5957 - .L_5956)
.L_5956:
        /*001c*/ 	.word	0x00000000
        /*0020*/ 	.short	0x0001
        /*0022*/ 	.short	0x0004
        /*0024*/ 	.byte	0x00, 0xf0, 0x09, 0x00


	//----- nvinfo : EIATTR_KPARAM_INFO
	.align		4
.L_5957:
        /*0028*/ 	.byte	0x04, 0x17
        /*002a*/ 	.short	(.L_5959 - .L_5958)
.L_5958:
        /*002c*/ 	.word	0x00000000
        /*0030*/ 	.short	0x0000
        /*0032*/ 	.short	0x0000
        /*0034*/ 	.byte	0x00, 0xf0, 0x11, 0x00


	//----- nvinfo : EIATTR_SPARSE_MMA_MASK
	.align		4
.L_5959:
        /*0038*/ 	.byte	0x03, 0x50
        /*003a*/ 	.short	0x0000


	//----- nvinfo : EIATTR_MAXREG_COUNT
	.align		4
        /*003c*/ 	.byte	0x03, 0x1b
        /*003e*/ 	.short	0x00ff


	//----- nvinfo : EIATTR_MERCURY_ISA_VERSION
	.align		4
        /*0040*/ 	.byte	0x03, 0x5f
        /*0042*/ 	.short	0x0101


	//----- nvinfo : EIATTR_EXIT_INSTR_OFFSETS
	.align		4
        /*0044*/ 	.byte	0x04, 0x1c
        /*0046*/ 	.short	(.L_5961 - .L_5960)


	//   ....[0]....
.L_5960:
        /*0048*/ 	.word	0x00000d50


	//   ....[1]....
        /*004c*/ 	.word	0x00002330


	//   ....[2]....
        /*0050*/ 	.word	0x00002390


	//----- nvinfo : EIATTR_MAX_THREADS
	.align		4
.L_5961:
        /*0054*/ 	.byte	0x04, 0x05
        /*0056*/ 	.short	(.L_5963 - .L_5962)
.L_5962:
        /*0058*/ 	.word	0x00000080
        /*005c*/ 	.word	0x00000001
        /*0060*/ 	.word	0x00000001


	//----- nvinfo : EIATTR_CRS_STACK_SIZE
	.align		4
.L_5963:
        /*0064*/ 	.byte	0x04, 0x1e
        /*0066*/ 	.short	(.L_5965 - .L_5964)
.L_5964:
        /*0068*/ 	.word	0x00000000


	//----- nvinfo : EIATTR_CBANK_PARAM_SIZE
	.align		4
.L_5965:
        /*006c*/ 	.byte	0x03, 0x19
        /*006e*/ 	.short	0x0018


	//----- nvinfo : EIATTR_PARAM_CBANK
	.align		4
        /*0070*/ 	.byte	0x04, 0x0a
        /*0072*/ 	.short	(.L_5967 - .L_5966)
	.align		4
.L_5966:
        /*0074*/ 	.word	index@(.nv.constant0._ZN2at6native29vectorized_elementwise_kernelILi4ENS0_13AUnaryFunctorIaaaZZZNS0_16fmod_kernel_cudaERNS_18TensorIteratorBaseEENKUlvE_clEvENKUlvE0_clEvEUlaaE_EESt5arrayIPcLm2EEEEviT0_T1_)
        /*0078*/ 	.short	0x0210
        /*007a*/ 	.short	0x0018


	//----- nvinfo : EIATTR_SW_WAR
	.align		4
.L_5967:
        /*007c*/ 	.byte	0x04, 0x36
        /*007e*/ 	.short	(.L_5969 - .L_5968)
.L_5968:
        /*0080*/ 	.word	0x00000008
.L_5969:


//--------------------- .nv.info._ZN2at6native29vectorized_elementwise_kernelILi8ENS0_13AUnaryFunctorIaaaZZZNS0_16fmod_kernel_cudaERNS_18TensorIteratorBaseEENKUlvE_clEvENKUlvE0_clEvEUlaaE_EESt5arrayIPcLm2EEEEviT0_T1_ --------------------------
	.section	.nv.info._ZN2at6native29vectorized_elementwise_kernelILi8ENS0_13AUnaryFunctorIaaaZZZNS0_16fmod_kernel_cudaERNS_18TensorIteratorBaseEENKUlvE_clEvENKUlvE0_clEvEUlaaE_EESt5arrayIPcLm2EEEEviT0_T1_,"",@"SHT_CUDA_INFO"
	.sectionflags	@""
	.align	4


	//----- nvinfo : EIATTR_CUDA_API_VERSION
	.align		4
        /*0000*/ 	.byte	0x04, 0x37
        /*0002*/ 	.short	(.L_5971 - .L_5970)
.L_5970:
        /*0004*/ 	.word	0x00000082


	//----- nvinfo : EIATTR_KPARAM_INFO
	.align		4
.L_5971:
        /*0008*/ 	.byte	0x04, 0x17
        /*000a*/ 	.short	(.L_5973 - .L_5972)
.L_5972:
        /*000c*/ 	.word	0x00000000
        /*0010*/ 	.short	0x0002
        /*0012*/ 	.short	0x0008
        /*0014*/ 	.byte	0x00, 0xf0, 0x41, 0x00


	//----- nvinfo : EIATTR_KPARAM_INFO
	.align		4
.L_5973:
        /*0018*/ 	.byte	0x04, 0x17
        /*001a*/ 	.short	(.L_5975 - .L_5974)
.L_5974:
        /*001c*/ 	.word	0x00000000
        /*0020*/ 	.short	0x0001
        /*0022*/ 	.short	0x0004
        /*0024*/ 	.byte	0x00, 0xf0, 0x09, 0x00


	//----- nvinfo : EIATTR_KPARAM_INFO
	.align		4
.L_5975:
        /*0028*/ 	.byte	0x04, 0x17
        /*002a*/ 	.short	(.L_5977 - .L_5976)
.L_5976:
        /*002c*/ 	.word	0x00000000
        /*0030*/ 	.short	0x0000
        /*0032*/ 	.short	0x0000
        /*0034*/ 	.byte	0x00, 0xf0, 0x11, 0x00


	//----- nvinfo : EIATTR_SPARSE_MMA_MASK
	.align		4
.L_5977:
        /*0038*/ 	.byte	0x03, 0x50
        /*003a*/ 	.short	0x0000


	//----- nvinfo : EIATTR_MAXREG_COUNT
	.align		4
        /*003c*/ 	.byte	0x03, 0x1b
        /*003e*/ 	.short	0x00ff


	//----- nvinfo : EIATTR_MERCURY_ISA_VERSION
	.align		4
        /*0040*/ 	.byte	0x03, 0x5f
        /*0042*/ 	.short	0x0101


	//----- nvinfo : EIATTR_EXIT_INSTR_OFFSETS
	.align		4
        /*0044*/ 	.byte	0x04, 0x1c
        /*0046*/ 	.short	(.L_5979 - .L_5978)


	//   ....[0]....
.L_5978:
        /*0048*/ 	.word	0x00000de0


	//   ....[1]....
        /*004c*/ 	.word	0x000023c0


	//   ....[2]....
        /*0050*/ 	.word	0x00002420


	//----- nvinfo : EIATTR_MAX_THREADS
	.align		4
.L_5979:
        /*0054*/ 	.byte	0x04, 0x05
        /*0056*/ 	.short	(.L_5981 - .L_5980)
.L_5980:
        /*0058*/ 	.word	0x00000080
        /*005c*/ 	.word	0x00000001
        /*0060*/ 	.word	0x00000001


	//----- nvinfo : EIATTR_CRS_STACK_SIZE
	.align		4
.L_5981:
        /*0064*/ 	.byte	0x04, 0x1e
        /*0066*/ 	.short	(.L_5983 - .L_5982)
.L_5982:
        /*0068*/ 	.word	0x00000000


	//----- nvinfo : EIATTR_CBANK_PARAM_SIZE
	.align		4
.L_5983:
        /*006c*/ 	.byte	0x03, 0x19
        /*006e*/ 	.short	0x0018


	//----- nvinfo : EIATTR_PARAM_CBANK
	.align		4
        /*0070*/ 	.byte	0x04, 0x0a
        /*0072*/ 	.short	(.L_5985 - .L_5984)
	.align		4
.L_5984:
        /*0074*/ 	.word	index@(.nv.constant0._ZN2at6native29vectorized_elementwise_kernelILi8ENS0_13AUnaryFunctorIaaaZZZNS0_16fmod_kernel_cudaERNS_18TensorIteratorBaseEENKUlvE_clEvENKUlvE0_clEvEUlaaE_EESt5arrayIPcLm2EEEEviT0_T1_)
        /*0078*/ 	.short	0x0210
        /*007a*/ 	.short	0x0018


	//----- nvinfo : EIATTR_SW_WAR
	.align		4
.L_5985:
        /*007c*/ 	.byte	0x04, 0x36
        /*007e*/ 	.short	(.L_5987 - .L_5986)
.L_5986:
        /*0080*/ 	.word	0x00000008
.L_5987:


//--------------------- .nv.info._ZN2at6native18elementwise_kernelILi128ELi4EZNS0_15gpu_kernel_implINS0_13BinaryFunctorIhhhZZZNS0_16fmod_kernel_cudaERNS_18TensorIteratorBaseEENKUlvE_clEvENKUlvE_clEvEUlhhE_EEEEvS5_RKT_EUliE_EEviT1_ --------------------------
	.section	.nv.info._ZN2at6native18elementwise_kernelILi128ELi4EZNS0_15gpu_kernel_implINS0_13BinaryFunctorIhhhZZZNS0_16fmod_kernel_cudaERNS_18TensorIteratorBaseEENKUlvE_clEvENKUlvE_clEvEUlhhE_EEEEvS5_RKT_EUliE_EEviT1_,"",@"SHT_CUDA_INFO"
	.sectionflags	@""
	.align	4


	//----- nvinfo : EIATTR_CUDA_API_VERSION
	.align		4
        /*0000*/ 	.byte	0x04, 0x37
        /*0002*/ 	.short	(.L_5989 - .L_5988)
.L_5988:
        /*0004*/ 	.word	0x00000082


	//----- nvinfo : EIATTR_KPARAM_INFO
	.align		4
.L_5989:
        /*0008*/ 	.byte	0x04, 0x17
        /*000a*/ 	.short	(.L_5991 - .L_5990)
.L_5990:
        /*000c*/ 	.word	0x00000000
        /*0010*/ 	.short	0x0001
        /*0012*/ 	.short	0x0008
        /*0014*/ 	.byte	0x00, 0xf0, 0x21, 0x0a


	//----- nvinfo : EIATTR_KPARAM_INFO
	.align		4
.L_5991:
        /*0018*/ 	.byte	0x04, 0x17
        /*001a*/ 	.short	(.L_5993 - .L_5992)
.L_5992:
        /*001c*/ 	.word	0x00000000
        /*0020*/ 	.short	0x0000
        /*0022*/ 	.short	0x0000
        /*0024*/ 	.byte	0x00, 0xf0, 0x11, 0x00


	//----- nvinfo : EIATTR_SPARSE_MMA_MASK
	.align		4
.L_5993:
        /*0028*/ 	.byte	0x03, 0x50
        /*002a*/ 	.short	0x0000


	//----- nvinfo : EIATTR_MAXREG_COUNT
	.align		4
        /*002c*/ 	.byte	0x03, 0x1b
        /*002e*/ 	.short	0x0080


	//----- nvinfo : EIATTR_EXTERNS
	.align		4
        /*0030*/ 	.byte	0x04, 0x0f
        /*0032*/ 	.short	(.L_5995 - .L_5994)


	//   ....[0]....
	.align		4
.L_5994:
        /*0034*/ 	.word	index@(__assertfail)


	//----- nvinfo : EIATTR_MERCURY_ISA_VERSION
	.align		4
.L_5995:
        /*0038*/ 	.byte	0x03, 0x5f
        /*003a*/ 	.short	0x0101


	//----- nvinfo : EIATTR_SYSCALL_OFFSETS
	.align		4
        /*003c*/ 	.byte	0x04, 0x46
        /*003e*/ 	.short	(.L_5997 - .L_5996)


	//   ....[0]....
.L_5996:
        /*0040*/ 	.word	0x00002560


	//   ....[1]....
        /*0044*/ 	.word	0x00003420


	//   ....[2]....
        /*0048*/ 	.word	0x000042d0


	//   ....[3]....
        /*004c*/ 	.word	0x00006870


	//   ....[4]....
        /*0050*/ 	.word	0x00007730


	//   ....[5]....
        /*0054*/ 	.word	0x000085e0


	//   ....[6]....
        /*0058*/ 	.word	0x0000ab70


	//   ....[7]....
        /*005c*/ 	.word	0x0000ba30


	//   ....[8]....
        /*0060*/ 	.word	0x0000c8e0


	//   ....[9]....
        /*0064*/ 	.word	0x0000ee60


	//   ....[10]....
        /*0068*/ 	.word	0x0000fd20


	//   ....[11]....
        /*006c*/ 	.word	0x00010bd0


	//----- nvinfo : EIATTR_EXIT_INSTR_OFFSETS
	.align		4
.L_5997:
        /*0070*/ 	.byte	0x04, 0x1c
        /*0072*/ 	.short	(.L_5999 - .L_5998)


	//   ....[0]....
.L_5998:
        /*0074*/ 	.word	0x0000c9a0


	//   ....[1]....
        /*0078*/ 	.word	0x0000fe90


	//   ....[2]....
        /*007c*/ 	.word	0x0000feb0


	//   ....[3]....
        /*0080*/ 	.word	0x0000ff50


	//   ....[4]....
        /*0084*/ 	.word	0x0000ff80


	//   ....[5]....
        /*0088*/ 	.word	0x0000ffa0


	//   ....[6]....
        /*008c*/ 	.word	0x00010030


	//   ....[7]....
        /*0090*/ 	.word	0x00010070


	//   ....[8]....
        /*0094*/ 	.word	0x00010110


	//   ....[9]....
        /*0098*/ 	.word	0x00010160


	//   ....[10]....
        /*009c*/ 	.word	0x00010190


	//   ....[11]....
        /*00a0*/ 	.word	0x00010260


	//   ....[12]....
        /*00a4*/ 	.word	0x000102a0


	//   ....[13]....
        /*00a8*/ 	.word	0x00010430


	//   ....[14]....
        /*00ac*/ 	.word	0x00010590


	//   ....[15]....
        /*00b0*/ 	.word	0x000105d0


	//   ....[16]....
        /*00b4*/ 	.word	0x00010670


	//   ....[17]....
        /*00b8*/ 	.word	0x000107f0


	//   ....[18]....
        /*00bc*/ 	.word	0x00010970


	//   ....[19]....
        /*00c0*/ 	.word	0x00010ad0


	//   ....[20]....
        /*00c4*/ 	.word	0x00010be0


	//   ....[21]....
        /*00c8*/ 	.word	0x00010c20


	//   ....[22]....
        /*00cc*/ 	.word	0x00010c50


	//----- nvinfo : EIATTR_MAX_THREADS
	.align		4
.L_5999:
        /*00d0*/ 	.byte	0x04, 0x05
        /*00d2*/ 	.short	(.L_6001 - .L_6000)
.L_6000:
        /*00d4*/ 	.word	0x00000080
        /*00d8*/ 	.word	0x00000001
        /*00dc*/ 	.word	0x00000001


	//----- nvinfo : EIATTR_CRS_STACK_SIZE
	.align		4
.L_6001:
        /*00e0*/ 	.byte	0x04, 0x1e
        /*00e2*/ 	.short	(.L_6003 - .L_6002)
.L_6002:
        /*00e4*/ 	.word	0x00000000


	//----- nvinfo : EIATTR_CBANK_PARAM_SIZE
	.align		4
.L_6003:
        /*00e8*/ 	.byte	0x03, 0x19
        /*00ea*/ 	.short	0x0290


	//----- nvinfo : EIATTR_PARAM_CBANK
	.align		4
        /*00ec*/ 	.byte	0x04, 0x0a
        /*00ee*/ 	.short	(.L_6005 - .L_6004)
	.align		4
.L_6004:
        /*00f0*/ 	.word	index@(.nv.constant0._ZN2at6native18elementwise_kernelILi128ELi4EZNS0_15gpu_kernel_implINS0_13BinaryFunctorIhhhZZZNS0_16fmod_kernel_cudaERNS_18TensorIteratorBaseEENKUlvE_clEvENKUlvE_clEvEUlhhE_EEEEvS5_RKT_EUliE_EEviT1_)
        /*00f4*/ 	.short	0x0210
        /*00f6*/ 	.short	0x0290


	//----- nvinfo : EIATTR_SW_WAR
	.align		4
.L_6005:
        /*00f8*/ 	.byte	0x04, 0x36
        /*00fa*/ 	.short	(.L_6007 - .L_6006)
.L_6006:
        /*00fc*/ 	.word	0x00000008
.L_6007:


//--------------------- .nv.info._ZN2at6native27unrolled_elementwise_kernelINS0_13BinaryFunctorIhhhZZZNS0_16fmod_kernel_cudaERNS_18TensorIteratorBaseEENKUlvE_clEvENKUlvE_clEvEUlhhE_EESt5arrayIPcLm3EELi4E23TrivialOffsetCalculatorILi2EjESC_ILi1EjENS0_6memory12LoadWithCastILi2EEENSF_13StoreWithCastILi1EEEEEviT_T0_T2_T3_T4_T5_ --------------------------
	.section	.nv.info._ZN2at6native27unrolled_elementwise_kernelINS0_13BinaryFunctorIhhhZZZNS0_16fmod_kernel_cudaERNS_18TensorIteratorBaseEENKUlvE_clEvENKUlvE_clEvEUlhhE_EESt5arrayIPcLm3EELi4E23TrivialOffsetCalculatorILi2EjESC_ILi1EjENS0_6memory12LoadWithCastILi2EEENSF_13StoreWithCastILi1EEEEEviT_T0_T2_T3_T4_T5_,"",@"SHT_CUDA_INFO"
	.sectionflags	@""
	.align	4


	//----- nvinfo : EIATTR_CUDA_API_VERSION
	.align		4
        /*0000*/ 	.byte	0x04, 0x37
        /*0002*/ 	.short	(.L_6009 - .L_6008)
.L_6008:
        /*0004*/ 	.word	0x00000082


	//----- nvinfo : EIATTR_KPARAM_INFO
	.align		4
.L_6009:
        /*0008*/ 	.byte	0x04, 0x17
        /*000a*/ 	.short	(.L_6011 - .L_6010)
.L_6010:
        /*000c*/ 	.word	0x00000000
        /*0010*/ 	.short	0x0006
        /*0012*/ 	.short	0x0030
        /*0014*/ 	.byte	0x00, 0xf0, 0x21, 0x00


	//----- nvinfo : EIATTR_KPARAM_INFO
	.align		4
.L_6011:
        /*0018*/ 	.byte	0x04, 0x17
        /*001a*/ 	.short	(.L_6013 - .L_6012)
.L_6012:
        /*001c*/ 	.word	0x00000000
        /*0020*/ 	.short	0x0005
        /*0022*/ 	.short	0x0024
        /*0024*/ 	.byte	0x00, 0xf0, 0x31, 0x00


	//----- nvinfo : EIATTR_KPARAM_INFO
	.align		4
.L_6013:
        /*0028*/ 	.byte	0x04, 0x17
        /*002a*/ 	.short	(.L_6015 - .L_6014)
.L_6014:
        /*002c*/ 	.word	0x00000000
        /*0030*/ 	.short	0x0004
        /*0032*/ 	.short	0x0021
        /*0034*/ 	.byte	0x00, 0xf0, 0x05, 0x00


	//----- nvinfo : EIATTR_KPARAM_INFO
	.align		4
.L_6015:
        /*0038*/ 	.byte	0x04, 0x17
        /*003a*/ 	.short	(.L_6017 - .L_6016)
.L_6016:
        /*003c*/ 	.word	0x00000000
        /*0040*/ 	.short	0x0003
        /*0042*/ 	.short	0x0020
        /*0044*/ 	.byte	0x00, 0xf0, 0x05, 0x00


	//----- nvinfo : EIATTR_KPARAM_INFO
	.align		4
.L_6017:
        /*0048*/ 	.byte	0x04, 0x17
        /*004a*/ 	.short	(.L_6019 - .L_6018)
.L_6018:
        /*004c*/ 	.word	0x00000000
        /*0050*/ 	.short	0x0002
        /*0052*/ 	.short	0x0008
        /*0054*/ 	.byte	0x00, 0xf0, 0x61, 0x00


	//----- nvinfo : EIATTR_KPARAM_INFO
	.align		4
.L_6019:
        /*0058*/ 	.byte	0x04, 0x17
        /*005a*/ 	.short	(.L_6021 - .L_6020)
.L_6020:
        /*005c*/ 	.word	0x00000000
        /*0060*/ 	.short	0x0001
        /*0062*/ 	.short	0x0004
        /*0064*/ 	.byte	0x00, 0xf0, 0x05, 0x00


	//----- nvinfo : EIATTR_KPARAM_INFO
	.align		4
.L_6021:
        /*0068*/ 	.byte	0x04, 0x17
        /*006a*/ 	.short	(.L_6023 - .L_6022)
.L_6022:
        /*006c*/ 	.word	0x00000000
        /*0070*/ 	.short	0x0000
        /*0072*/ 	.short	0x0000
        /*0074*/ 	.byte	0x00, 0xf0, 0x11, 0x00


	//----- nvinfo : EIATTR_SPARSE_MMA_MASK
	.align		4
.L_6023:
        /*0078*/ 	.byte	0x03, 0x50
        /*007a*/ 	.short	0x0000


	//----- nvinfo : EIATTR_MAXREG_COUNT
	.align		4
        /*007c*/ 	.byte	0x03, 0x1b
        /*007e*/ 	.short	0x00ff


	//----- nvinfo : EIATTR_EXTERNS
	.align		4
        /*0080*/ 	.byte	0x04, 0x0f
        /*0082*/ 	.short	(.L_6025 - .L_6024)


	//   ....[0]....
	.align		4
.L_6024:
        /*0084*/ 	.word	index@(__assertfail)


	//----- nvinfo : EIATTR_MERCURY_ISA_VERSION
	.align		4
.L_6025:
        /*0088*/ 	.byte	0x03, 0x5f
        /*008a*/ 	.short	0x0101


	//----- nvinfo : EIATTR_SYSCALL_OFFSETS
	.align		4
        /*008c*/ 	.byte	0x04, 0x46
        /*008e*/ 	.short	(.L_6027 - .L_6026)


	//   ....[0]....
.L_6026:
        /*0090*/ 	.word	0x00000f70


	//   ....[1]....
        /*0094*/ 	.word	0x00001e40


	//   ....[2]....
        /*0098*/ 	.word	0x00002d90


	//   ....[3]....
        /*009c*/ 	.word	0x00003c60


	//   ....[4]....
        /*00a0*/ 	.word	0x00004bc0


	//   ....[5]....
        /*00a4*/ 	.word	0x00005aa0


	//   ....[6]....
        /*00a8*/ 	.word	0x000069e0


	//   ....[7]....
        /*00ac*/ 	.word	0x000078c0


	//   ....[8]....
        /*00b0*/ 	.word	0x00008c50


	//   ....[9]....
        /*00b4*/ 	.word	0x00009c80


	//   ....[10]....
        /*00b8*/ 	.word	0x0000ac70


	//   ....[11]....
        /*00bc*/ 	.word	0x0000bc60


	//----- nvinfo : EIATTR_EXIT_INSTR_OFFSETS
	.align		4
.L_6027:
        /*00c0*/ 	.byte	0x04, 0x1c
        /*00c2*/ 	.short	(.L_6029 - .L_6028)


	//   ....[0]....
.L_6028:
        /*00c4*/ 	.word	0x0000ad20


	//   ....[1]....
        /*00c8*/ 	.word	0x0000ae50


	//   ....[2]....
        /*00cc*/ 	.word	0x0000ae70


	//   ....[3]....
        /*00d0*/ 	.word	0x0000af10


	//   ....[4]....
        /*00d4*/ 	.word	0x0000af40


	//   ....[5]....
        /*00d8*/ 	.word	0x0000af70


	//   ....[6]....
        /*00dc*/ 	.word	0x0000b010


	//   ....[7]....
        /*00e0*/ 	.word	0x0000b060


	//   ....[8]....
        /*00e4*/ 	.word	0x0000b110


	//   ....[9]....
        /*00e8*/ 	.word	0x0000b170


	//   ....[10]....
        /*00ec*/ 	.word	0x0000b1b0


	//   ....[11]....
        /*00f0*/ 	.word	0x0000b270


	//   ....[12]....
        /*00f4*/ 	.word	0x0000b2c0


	//   ....[13]....
        /*00f8*/ 	.word	0x0000b460


	//   ....[14]....
        /*00fc*/ 	.word	0x0000b5d0


	//   ....[15]....
        /*0100*/ 	.word	0x0000b620


	//   ....[16]....
        /*0104*/ 	.word	0x0000b6d0


	//   ....[17]....
        /*0108*/ 	.word	0x0000b860


	//   ....[18]....
        /*010c*/ 	.word	0x0000b9f0


	//   ....[19]....
        /*0110*/ 	.word	0x0000bb60


	//   ....[20]....
        /*0114*/ 	.word	0x0000bc70


	//   ....[21]....
        /*0118*/ 	.word	0x0000bcb0


	//   ....[22]....
        /*011c*/ 	.word	0x0000bce0


	//----- nvinfo : EIATTR_MAX_THREADS
	.align		4
.L_6029:
        /*0120*/ 	.byte	0x04, 0x05
        /*0122*/ 	.short	(.L_6031 - .L_6030)
.L_6030:
        /*0124*/ 	.word	0x00000080
        /*0128*/ 	.word	0x00000001
        /*012c*/ 	.word	0x00000001


	//----- nvinfo : EIATTR_CRS_STACK_SIZE
	.align		4
.L_6031:
        /*0130*/ 	.byte	0x04, 0x1e
        /*0132*/ 	.short	(.L_6033 - .L_6032)
.L_6032:
        /*0134*/ 	.word	0x00000000


	//----- nvinfo : EIATTR_CBANK_PARAM_SIZE
	.align		4
.L_6033:
        /*0138*/ 	.byte	0x03, 0x19
        /*013a*/ 	.short	0x0038


	//----- nvinfo : EIATTR_PARAM_CBANK
	.align		4
        /*013c*/ 	.byte	0x04, 0x0a
        /*013e*/ 	.short	(.L_6035 - .L_6034)
	.align		4
.L_6034:
        /*0140*/ 	.word	index@(.nv.constant0._ZN2at6native27unrolled_elementwise_kernelINS0_13BinaryFunctorIhhhZZZNS0_16fmod_kernel_cudaERNS_18TensorIteratorBaseEENKUlvE_clEvENKUlvE_clEvEUlhhE_EESt5arrayIPcLm3EELi4E23TrivialOffsetCalculatorILi2EjESC_ILi1EjENS0_6memory12LoadWithCastILi2EEENSF_13StoreWithCastILi1EEEEEviT_T0_T2_T3_T4_T5_)
        /*0144*/ 	.short	0x0210
        /*0146*/ 	.short	0x0038


	//----- nvinfo : EIATTR_SW_WAR
	.align		4
.L_6035:
        /*0148*/ 	.byte	0x04, 0x36
        /*014a*/ 	.short	(.L_6037 - .L_6036)
.L_6036:
        /*014c*/ 	.word	0x00000008
.L_6037:


//--------------------- .nv.info._ZN2at6native18elementwise_kernelILi128ELi4EZNS0_22gpu_kernel_impl_nocastINS0_13BinaryFunctorIhhhZZZNS0_16fmod_kernel_cudaERNS_18TensorIteratorBaseEENKUlvE_clEvENKUlvE_clEvEUlhhE_EEEEvS5_RKT_EUliE_EEviT1_ --------------------------
	.section	.nv.info._ZN2at6native18elementwise_kernelILi128ELi4EZNS0_22gpu_kernel_impl_nocastINS0_13BinaryFunctorIhhhZZZNS0_16fmod_kernel_cudaERNS_18TensorIteratorBaseEENKUlvE_clEvENKUlvE_clEvEUlhhE_EEEEvS5_RKT_EUliE_EEviT1_,"",@"SHT_CUDA_INFO"
	.sectionflags	@""
	.align	4


	//----- nvinfo : EIATTR_CUDA_API_VERSION
	.align		4
        /*0000*/ 	.byte	0x04, 0x37
        /*0002*/ 	.short	(.L_6039 - .L_6038)
.L_6038:
        /*0004*/ 	.word	0x00000082


	//----- nvinfo : EIATTR_KPARAM_INFO
	.align		4
.L_6039:
        /*0008*/ 	.byte	0x04, 0x17
        /*000a*/ 	.short	(.L_6041 - .L_6040)
.L_6040:
        /*000c*/ 	.word	0x00000000
        /*0010*/ 	.short	0x0001
        /*0012*/ 	.short	0x0008
        /*0014*/ 	.byte	0x00, 0xf0, 0x21, 0x0a


	//----- nvinfo : EIATTR_KPARAM_INFO
	.align		4
.L_6041:
        /*0018*/ 	.byte	0x04, 0x17
        /*001a*/ 	.short	(.L_6043 - .L_6042)
.L_6042:
        /*001c*/ 	.word	0x00000000
        /*0020*/ 	.short	0x0000
        /*0022*/ 	.short	0x0000
        /*0024*/ 	.byte	0x00, 0xf0, 0x11, 0x00


	//----- nvinfo : EIATTR_SPARSE_MMA_MASK
	.align		4
.L_6043:
        /*0028*/ 	.byte	0x03, 0x50
        /*002a*/ 	.short	0x0000


	//----- nvinfo : EIATTR_MAXREG_COUNT
	.align		4
        /*002c*/ 	.byte	0x03, 0x1b
        /*002e*/ 	.short	0x0080


	//----- nvinfo : EIATTR_MERCURY_ISA_VERSION
	.align		4
        /*0030*/ 	.byte	0x03, 0x5f
        /*0032*/ 	.short	0x0101


	//----- nvinfo : EIATTR_EXIT_INSTR_OFFSETS
	.align		4
        /*0034*/ 	.byte	0x04, 0x1c
        /*0036*/ 	.short	(.L_6045 - .L_6044)


	//   ....[0]....
.L_6044:
        /*0038*/ 	.word	0x00004670


	//   ....[1]....
        /*003c*/ 	.word	0x00005d70


	//----- nvinfo : EIATTR_MAX_THREADS
	.align		4
.L_6045:
        /*0040*/ 	.byte	0x04, 0x05
        /*0042*/ 	.short	(.L_6047 - .L_6046)
.L_6046:
        /*0044*/ 	.word	0x00000080
        /*0048*/ 	.word	0x00000001
        /*004c*/ 	.word	0x00000001


	//----- nvinfo : EIATTR_CRS_STACK_SIZE
	.align		4
.L_6047:
        /*0050*/ 	.byte	0x04, 0x1e
        /*0052*/ 	.short	(.L_6049 - .L_6048)
.L_6048:
        /*0054*/ 	.word	0x00000000


	//----- nvinfo : EIATTR_CBANK_PARAM_SIZE
	.align		4
.L_6049:
        /*0058*/ 	.byte	0x03, 0x19
        /*005a*/ 	.short	0x0290


	//----- nvinfo : EIATTR_PARAM_CBANK
	.align		4
        /*005c*/ 	.byte	0x04, 0x0a
        /*005e*/ 	.short	(.L_6051 - .L_6050)
	.align		4
.L_6050:
        /*0060*/ 	.word	index@(.nv.constant0._ZN2at6native18elementwise_kernelILi128ELi4EZNS0_22gpu_kernel_impl_nocastINS0_13BinaryFunctorIhhhZZZNS0_16fmod_kernel_cudaERNS_18TensorIteratorBaseEENKUlvE_clEvENKUlvE_clEvEUlhhE_EEEEvS5_RKT_EUliE_EEviT1_)
        /*0064*/ 	.short	0x0210
        /*0066*/ 	.short	0x0290


	//----- nvinfo : EIATTR_SW_WAR
	.align		4
.L_6051:
        /*0068*/ 	.byte	0x04, 0x36
        /*006a*/ 	.short	(.L_6053 - .L_6052)
.L_6052:
        /*006c*/ 	.word	0x00000008
.L_6053:


//--------------------- .nv.info._ZN2at6native27unrolled_elementwise_kernelINS0_13BinaryFunctorIhhhZZZNS0_16fmod_kernel_cudaERNS_18TensorIteratorBaseEENKUlvE_clEvENKUlvE_clEvEUlhhE_EESt5arrayIPcLm3EELi4E23TrivialOffsetCalculatorILi2EjESC_ILi1EjENS0_6memory15LoadWithoutCastENSF_16StoreWithoutCastEEEviT_T0_T2_T3_T4_T5_ --------------------------
	.section	.nv.info._ZN2at6native27unrolled_elementwise_kernelINS0_13BinaryFunctorIhhhZZZNS0_16fmod_kernel_cudaERNS_18TensorIteratorBaseEENKUlvE_clEvENKUlvE_clEvEUlhhE_EESt5arrayIPcLm3EELi4E23TrivialOffsetCalculatorILi2EjESC_ILi1EjENS0_6memory15LoadWithoutCastENSF_16StoreWithoutCastEEEviT_T0_T2_T3_T4_T5_,"",@"SHT_CUDA_INFO"
	.sectionflags	@""
	.align	4


	//----- nvinfo : EIATTR_CUDA_API_VERSION
	.align		4
        /*0000*/ 	.byte	0x04, 0x37
        /*0002*/ 	.short	(.L_6055 - .L_6054)
.L_6054:
        /*0004*/ 	.word	0x00000082


	//----- nvinfo : EIATTR_KPARAM_INFO
	.align		4
.L_6055:
        /*0008*/ 	.byte	0x04, 0x17
        /*000a*/ 	.short	(.L_6057 - .L_6056)
.L_6056:
        /*000c*/ 	.word	0x00000000
        /*0010*/ 	.short	0x0006
        /*0012*/ 	.short	0x0023
        /*0014*/ 	.byte	0x00, 0xf0, 0x05, 0x00


	//----- nvinfo : EIATTR_KPARAM_INFO
	.align		4
.L_6057:
        /*0018*/ 	.byte	0x04, 0x17
        /*001a*/ 	.short	(.L_6059 - .L_6058)
.L_6058:
        /*001c*/ 	.word	0x00000000
        /*0020*/ 	.short	0x0005
        /*0022*/ 	.short	0x0022
        /*0024*/ 	.byte	0x00, 0xf0, 0x05, 0x00


	//----- nvinfo : EIATTR_KPARAM_INFO
	.align		4
.L_6059:
        /*0028*/ 	.byte	0x04, 0x17
        /*002a*/ 	.short	(.L_6061 - .L_6060)
.L_6060:
        /*002c*/ 	.word	0x00000000
        /*0030*/ 	.short	0x0004
        /*0032*/ 	.short	0x0021
        /*0034*/ 	.byte	0x00, 0xf0, 0x05, 0x00


	//----- nvinfo : EIATTR_KPARAM_INFO
	.align		4
.L_6061:
        /*0038*/ 	.byte	0x04, 0x17
        /*003a*/ 	.short	(.L_6063 - .L_6062)
.L_6062:
        /*003c*/ 	.word	0x00000000
        /*0040*/ 	.short	0x0003
        /*0042*/ 	.short	0x0020
        /*0044*/ 	.byte	0x00, 0xf0, 0x05, 0x00


	//----- nvinfo : EIATTR_KPARAM_INFO
	.align		4
.L_6063:
        /*0048*/ 	.byte	0x04, 0x17
        /*004a*/ 	.short	(.L_6065 - .L_6064)
.L_6064:
        /*004c*/ 	.word	0x00000000
        /*0050*/ 	.short	0x0002
        /*0052*/ 	.short	0x0008
        /*0054*/ 	.byte	0x00, 0xf0, 0x61, 0x00


	//----- nvinfo : EIATTR_KPARAM_INFO
	.align		4
.L_6065:
        /*0058*/ 	.byte	0x04, 0x17
        /*005a*/ 	.short	(.L_6067 - .L_6066)
.L_6066:
        /*005c*/ 	.word	0x00000000
        /*0060*/ 	.short	0x0001
        /*0062*/ 	.short	0x0004
        /*0064*/ 	.byte	0x00, 0xf0, 0x05, 0x00


	//----- nvinfo : EIATTR_KPARAM_INFO
	.align		4
.L_6067:
        /*0068*/ 	.byte	0x04, 0x17
        /*006a*/ 	.short	(.L_6069 - .L_6068)
.L_6068:
        /*006c*/ 	.word	0x00000000
        /*0070*/ 	.short	0x0000
        /*0072*/ 	.short	0x0000
        /*0074*/ 	.byte	0x00, 0xf0, 0x11, 0x00


	//----- nvinfo : EIATTR_SPARSE_MMA_MASK
	.align		4
.L_6069:
        /*0078*/ 	.byte	0x03, 0x50
        /*007a*/ 	.short	0x0000


	//----- nvinfo : EIATTR_MAXREG_COUNT
	.align		4
        /*007c*/ 	.byte	0x03, 0x1b
        /*007e*/ 	.short	0x00ff


	//----- nvinfo : EIATTR_MERCURY_ISA_VERSION
	.align		4
        /*0080*/ 	.byte	0x03, 0x5f
        /*0082*/ 	.short	0x0101


	//----- nvinfo : EIATTR_EXIT_INSTR_OFFSETS
	.align		4
        /*0084*/ 	.byte	0x04, 0x1c
        /*0086*/ 	.short	(.L_6071 - .L_6070)


	//   ....[0]....
.L_6070:
        /*0088*/ 	.word	0x00000780


	//   ....[1]....
        /*008c*/ 	.word	0x000007e0


	//----- nvinfo : EIATTR_MAX_THREADS
	.align		4
.L_6071:
        /*0090*/ 	.byte	0x04, 0x05
        /*0092*/ 	.short	(.L_6073 - .L_6072)
.L_6072:
        /*0094*/ 	.word	0x00000080
        /*0098*/ 	.word	0x00000001
        /*009c*/ 	.word	0x00000001


	//----- nvinfo : EIATTR_CRS_STACK_SIZE
	.align		4
.L_6073:
        /*00a0*/ 	.byte	0x04, 0x1e
        /*00a2*/ 	.short	(.L_6075 - .L_6074)
.L_6074:
        /*00a4*/ 	.word	0x00000000


	//----- nvinfo : EIATTR_CBANK_PARAM_SIZE
	.align		4
.L_6075:
        /*00a8*/ 	.byte	0x03, 0x19
        /*00aa*/ 	.short	0x0024


	//----- nvinfo : EIATTR_PARAM_CBANK
	.align		4
        /*00ac*/ 	.byte	0x04, 0x0a
        /*00ae*/ 	.short	(.L_6077 - .L_6076)
	.align		4
.L_6076:
        /*00b0*/ 	.word	index@(.nv.constant0._ZN2at6native27unrolled_elementwise_kernelINS0_13BinaryFunctorIhhhZZZNS0_16fmod_kernel_cudaERNS_18TensorIteratorBaseEENKUlvE_clEvENKUlvE_clEvEUlhhE_EESt5arrayIPcLm3EELi4E23TrivialOffsetCalculatorILi2EjESC_ILi1EjENS0_6memory15LoadWithoutCastENSF_16StoreWithoutCastEEEviT_T0_T2_T3_T4_T5_)
        /*00b4*/ 	.short	0x0210
        /*00b6*/ 	.short	0x0024


	//----- nvinfo : EIATTR_SW_WAR
	.align		4
.L_6077:
        /*00b8*/ 	.byte	0x04, 0x36
        /*00ba*/ 	.short	(.L_6079 - .L_6078)
.L_6078:
        /*00bc*/ 	.word	0x00000008
.L_6079:


//--------------------- .nv.info._ZN2at6native29vectorized_elementwise_kernelILi2ENS0_13BinaryFunctorIhhhZZZNS0_16fmod_kernel_cudaERNS_18TensorIteratorBaseEENKUlvE_clEvENKUlvE_clEvEUlhhE_EESt5arrayIPcLm3EEEEviT0_T1_ --------------------------
	.section	.nv.info._ZN2at6native29vectorized_elementwise_kernelILi2ENS0_13BinaryFunctorIhhhZZZNS0_16fmod_kernel_cudaERNS_18TensorIteratorBaseEENKUlvE_clEvENKUlvE_clEvEUlhhE_EESt5arrayIPcLm3EEEEviT0_T1_,"",@"SHT_CUDA_INFO"
	.sectionflags	@""
	.align	4


	//----- nvinfo : EIATTR_CUDA_API_VERSION
	.align		4
        /*0000*/ 	.byte	0x04, 0x37
        /*0002*/ 	.short	(.L_6081 - .L_6080)
.L_6080:
        /*0004*/ 	.word	0x00000082


	//----- nvinfo : EIATTR_KPARAM_INFO
	.align		4
.L_6081:
        /*0008*/ 	.byte	0x04, 0x17
        /*000a*/ 	.short	(.L_6083 - .L_6082)
.L_6082:
        /*000c*/ 	.word	0x00000000
        /*0010*/ 	.short	0x0002
        /*0012*/ 	.short	0x0008
        /*0014*/ 	.byte	0x00, 0xf0, 0x61, 0x00


	//----- nvinfo : EIATTR_KPARAM_INFO
	.align		4
.L_6083:
        /*0018*/ 	.byte	0x04, 0x17
        /*001a*/ 	.short	(.L_6085 - .L_6084)
.L_6084:
        /*001c*/ 	.word	0x00000000
        /*0020*/ 	.short	0x0001
        /*0022*/ 	.short	0x0004
        /*0024*/ 	.byte	0x00, 0xf0, 0x05, 0x00


	//----- nvinfo : EIATTR_KPARAM_INFO
	.align		4
.L_6085:
        /*0028*/ 	.byte	0x04, 0x17
        /*002a*/ 	.short	(.L_6087 - .L_6086)
.L_6086:
        /*002c*/ 	.word	0x00000000
        /*0030*/ 	.short	0x0000
        /*0032*/ 	.short	0x0000
        /*0034*/ 	.byte	0x00, 0xf0, 0x11, 0x00


	//----- nvinfo : EIATTR_SPARSE_MMA_MASK
	.align		4
.L_6087:
        /*0038*/ 	.byte	0x03, 0x50
        /*003a*/ 	.short	0x0000


	//----- nvinfo : EIATTR_MAXREG_COUNT
	.align		4
        /*003c*/ 	.byte	0x03, 0x1b
        /*003e*/ 	.short	0x00ff


	//----- nvinfo : EIATTR_MERCURY_ISA_VERSION
	.align		4
        /*0040*/ 	.byte	0x03, 0x5f
        /*0042*/ 	.short	0x0101


	//----- nvinfo : EIATTR_EXIT_INSTR_OFFSETS
	.align		4
        /*0044*/ 	.byte	0x04, 0x1c
        /*0046*/ 	.short	(.L_6089 - .L_6088)


	//   ....[0]....
.L_6088:
        /*0048*/ 	.word	0x000005e0


	//   ....[1]....
        /*004c*/ 	.word	0x00001520


	//   ....[2]....
        /*0050*/ 	.word	0x00001580


	//----- nvinfo : EIATTR_MAX_THREADS
	.align		4
.L_6089:
        /*0054*/ 	.byte	0x04, 0x05
        /*0056*/ 	.short	(.L_6091 - .L_6090)
.L_6090:
        /*0058*/ 	.word	0x00000080
        /*005c*/ 	.word	0x00000001
        /*0060*/ 	.word	0x00000001


	//----- nvinfo : EIATTR_CRS_STACK_SIZE
	.align		4
.L_6091:
        /*0064*/ 	.byte	0x04, 0x1e
        /*0066*/ 	.short	(.L_6093 - .L_6092)
.L_6092:
        /*0068*/ 	.word	0x00000000


	//----- nvinfo : EIATTR_CBANK_PARAM_SIZE
	.align		4
.L_6093:
        /*006c*/ 	.byte	0x03, 0x19
        /*006e*/ 	.short	0x0020


	//----- nvinfo : EIATTR_PARAM_CBANK
	.align		4
        /*0070*/ 	.byte	0x04, 0x0a
        /*0072*/ 	.short	(.L_6095 - .L_6094)
	.align		4
.L_6094:
        /*0074*/ 	.word	index@(.nv.constant0._ZN2at6native29vectorized_elementwise_kernelILi2ENS0_13BinaryFunctorIhhhZZZNS0_16fmod_kernel_cudaERNS_18TensorIteratorBaseEENKUlvE_clEvENKUlvE_clEvEUlhhE_EESt5arrayIPcLm3EEEEviT0_T1_)
        /*0078*/ 	.short	0x0210
        /*007a*/ 	.short	0x0020


	//----- nvinfo : EIATTR_SW_WAR
	.align		4
.L_6095:
        /*007c*/ 	.byte	0x04, 0x36
        /*007e*/ 	.short	(.L_6097 - .L_6096)
.L_6096:
        /*0080*/ 	.word	0x00000008
.L_6097:


//--------------------- .nv.info._ZN2at6native29vectorized_elementwise_kernelILi4ENS0_13BinaryFunctorIhhhZZZNS0_16fmod_kernel_cudaERNS_18TensorIteratorBaseEENKUlvE_clEvENKUlvE_clEvEUlhhE_EESt5arrayIPcLm3EEEEviT0_T1_ --------------------------
	.section	.nv.info._ZN2at6native29vectorized_elementwise_kernelILi4ENS0_13BinaryFunctorIhhhZZZNS0_16fmod_kernel_cudaERNS_18TensorIteratorBaseEENKUlvE_clEvENKUlvE_clEvEUlhhE_EESt5arrayIPcLm3EEEEviT0_T1_,"",@"SHT_CUDA_INFO"
	.sectionflags	@""
	.align	4


	//----- nvinfo : EIATTR_CUDA_API_VERSION
	.align		4
        /*0000*/ 	.byte	0x04, 0x37
        /*0002*/ 	.short	(.L_6099 - .L_6098)
.L_6098:
        /*0004*/ 	.word	0x00000082


	//----- nvinfo : EIATTR_KPARAM_INFO
	.align		4
.L_6099:
        /*0008*/ 	.byte	0x04, 0x17
        /*000a*/ 	.short	(.L_6101 - .L_6100)
.L_6100:
        /*000c*/ 	.word	0x00000000
        /*0010*/ 	.short	0x0002
        /*0012*/ 	.short	0x0008
        /*0014*/ 	.byte	0x00, 0xf0, 0x61, 0x00


	//----- nvinfo : EIATTR_KPARAM_INFO
	.align		4
.L_6101:
        /*0018*/ 	.byte	0x04, 0x17
        /*001a*/ 	.short	(.L_6103 - .L_6102)
.L_6102:
        /*001c*/ 	.word	0x00000000
        /*0020*/ 	.short	0x0001
        /*0022*/ 	.short	0x0004
        /*0024*/ 	.byte	0x00, 0xf0, 0x05, 0x00


	//----- nvinfo : EIATTR_KPARAM_INFO
	.align		4
.L_6103:
        /*0028*/ 	.byte	0x04, 0x17
        /*002a*/ 	.short	(.L_6105 - .L_6104)
.L_6104:
        /*002c*/ 	.word	0x00000000
        /*0030*/ 	.short	0x0000
        /*0032*/ 	.short	0x0000
        /*0034*/ 	.byte	0x00, 0xf0, 0x11, 0x00


	//----- nvinfo : EIATTR_SPARSE_MMA_MASK
	.align		4
.L_6105:
        /*0038*/ 	.byte	0x03, 0x50
        /*003a*/ 	.short	0x0000


	//----- nvinfo : EIATTR_MAXREG_COUNT
	.align		4
        /*003c*/ 	.byte	0x03, 0x1b
        /*003e*/ 	.short	0x00ff


	//----- nvinfo : EIATTR_MERCURY_ISA_VERSION
	.align		4
        /*0040*/ 	.byte	0x03, 0x5f
        /*0042*/ 	.short	0x0101


	//----- nvinfo : EIATTR_EXIT_INSTR_OFFSETS
	.align		4
        /*0044*/ 	.byte	0x04, 0x1c
        /*0046*/ 	.short	(.L_6107 - .L_6106)


	//   ....[0]....
.L_6106:
        /*0048*/ 	.word	0x000005c0


	//   ....[1]....
        /*004c*/ 	.word	0x00001500


	//   ....[2]....
        /*0050*/ 	.word	0x00001560


	//----- nvinfo : EIATTR_MAX_THREADS
	.align		4
.L_6107:
        /*0054*/ 	.byte	0x04, 0x05
        /*0056*/ 	.short	(.L_6109 - .L_6108)
.L_6108:
        /*0058*/ 	.word	0x00000080
        /*005c*/ 	.word	0x00000001
        /*0060*/ 	.word	0x00000001


	//----- nvinfo : EIATTR_CRS_STACK_SIZE
	.align		4
.L_6109:
        /*0064*/ 	.byte	0x04, 0x1e
        /*0066*/ 	.short	(.L_6111 - .L_6110)
.L_6110:
        /*0068*/ 	.word	0x00000000


	//----- nvinfo : EIATTR_CBANK_PARAM_SIZE
	.align		4
.L_6111:
        /*006c*/ 	.byte	0x03, 0x19
        /*006e*/ 	.short	0x0020


	//----- nvinfo : EIATTR_PARAM_CBANK
	.align		4
        /*0070*/ 	.byte	0x04, 0x0a
        /*0072*/ 	.short	(.L_6113 - .L_6112)
	.align		4
.L_6112:
        /*0074*/ 	.word	index@(.nv.constant0._ZN2at6native29vectorized_elementwise_kernelILi4ENS0_13BinaryFunctorIhhhZZZNS0_16fmod_kernel_cudaERNS_18TensorIteratorBaseEENKUlvE_clEvENKUlvE_clEvEUlhhE_EESt5arrayIPcLm3EEEEviT0_T1_)
        /*0078*/ 	.short	0x0210
        /*007a*/ 	.short	0x0020


	//----- nvinfo : EIATTR_SW_WAR
	.align		4
.L_6113:
        /*007c*/ 	.byte	0x04, 0x36
        /*007e*/ 	.short	(.L_6115 - .L_6114)
.L_6114:
        /*0080*/ 	.word	0x00000008
.L_6115:


//--------------------- .nv.info._ZN2at6native29vectorized_elementwise_kernelILi8ENS0_13BinaryFunctorIhhhZZZNS0_16fmod_kernel_cudaERNS_18TensorIteratorBaseEENKUlvE_clEvENKUlvE_clEvEUlhhE_EESt5arrayIPcLm3EEEEviT0_T1_ --------------------------
	.section	.nv.info._ZN2at6native29vectorized_elementwise_kernelILi8ENS0_13BinaryFunctorIhhhZZZNS0_16fmod_kernel_cudaERNS_18TensorIteratorBaseEENKUlvE_clEvENKUlvE_clEvEUlhhE_EESt5arrayIPcLm3EEEEviT0_T1_,"",@"SHT_CUDA_INFO"
	.sectionflags	@""
	.align	4


	//----- nvinfo : EIATTR_CUDA_API_VERSION
	.align		4
        /*0000*/ 	.byte	0x04, 0x37
        /*0002*/ 	.short	(.L_6117 - .L_6116)
.L_6116:
        /*0004*/ 	.word	0x00000082


	//----- nvinfo : EIATTR_KPARAM_INFO
	.align		4
.L_6117:
        /*0008*/ 	.byte	0x04, 0x17
        /*000a*/ 	.short	(.L_6119 - .L_6118)
.L_6118:
        /*000c*/ 	.word	0x00000000
        /*0010*/ 	.short	0x0002
        /*0012*/ 	.short	0x0008
        /*0014*/ 	.byte	0x00, 0xf0, 0x61, 0x00


	//----- nvinfo : EIATTR_KPARAM_INFO
	.align		4
.L_6119:
        /*0018*/ 	.byte	0x04, 0x17
        /*001a*/ 	.short	(.L_6121 - .L_6120)
.L_6120:
        /*001c*/ 	.word	0x00000000
        /*0020*/ 	.short	0x0001
        /*0022*/ 	.short	0x0004
        /*0024*/ 	.byte	0x00, 0xf0, 0x05, 0x00


	//----- nvinfo : EIATTR_KPARAM_INFO
	.align		4
.L_6121:
        /*0028*/ 	.byte	0x04, 0x17
        /*002a*/ 	.short	(.L_6123 - .L_6122)
.L_6122:
        /*002c*/ 	.word	0x00000000
        /*0030*/ 	.short	0x0000
        /*0032*/ 	.short	0x0000
        /*0034*/ 	.byte	0x00, 0xf0, 0x11, 0x00


	//----- nvinfo : EIATTR_SPARSE_MMA_MASK
	.align		4
.L_6123:
        /*0038*/ 	.byte	0x03, 0x50
        /*003a*/ 	.short	0x0000


	//----- nvinfo : EIATTR_MAXREG_COUNT
	.align		4
        /*003c*/ 	.byte	0x03, 0x1b
        /*003e*/ 	.short	0x00ff


	//----- nvinfo : EIATTR_MERCURY_ISA_VERSION
	.align		4
        /*0040*/ 	.byte	0x03, 0x5f
        /*0042*/ 	.short	0x0101


	//----- nvinfo : EIATTR_EXIT_INSTR_OFFSETS
	.align		4
        /*0044*/ 	.byte	0x04, 0x1c
        /*0046*/ 	.short	(.L_6125 - .L_6124)


	//   ....[0]....
.L_6124:
        /*0048*/ 	.word	0x00000670


	//   ....[1]....
        /*004c*/ 	.word	0x000015b0


	//   ....[2]....
        /*0050*/ 	.word	0x00001610


	//----- nvinfo : EIATTR_MAX_THREADS
	.align		4
.L_6125:
        /*0054*/ 	.byte	0x04, 0x05
        /*0056*/ 	.short	(.L_6127 - .L_6126)
.L_6126:
        /*0058*/ 	.word	0x00000080
        /*005c*/ 	.word	0x00000001
        /*0060*/ 	.word	0x00000001


	//----- nvinfo : EIATTR_CRS_STACK_SIZE
	.align		4
.L_6127:
        /*0064*/ 	.byte	0x04, 0x1e
        /*0066*/ 	.short	(.L_6129 - .L_6128)
.L_6128:
        /*0068*/ 	.word	0x00000000


	//----- nvinfo : EIATTR_CBANK_PARAM_SIZE
	.align		4
.L_6129:
        /*006c*/ 	.byte	0x03, 0x19
        /*006e*/ 	.short	0x0020


	//----- nvinfo : EIATTR_PARAM_CBANK
	.align		4
        /*0070*/ 	.byte	0x04, 0x0a
        /*0072*/ 	.short	(.L_6131 - .L_6130)
	.align		4
.L_6130:
        /*0074*/ 	.word	index@(.nv.constant0._ZN2at6native29vectorized_elementwise_kernelILi8ENS0_13BinaryFunctorIhhhZZZNS0_16fmod_kernel_cudaERNS_18TensorIteratorBaseEENKUlvE_clEvENKUlvE_clEvEUlhhE_EESt5arrayIPcLm3EEEEviT0_T1_)
        /*0078*/ 	.short	0x0210
        /*007a*/ 	.short	0x0020


	//----- nvinfo : EIATTR_SW_WAR
	.align		4
.L_6131:
        /*007c*/ 	.byte	0x04, 0x36
        /*007e*/ 	.short	(.L_6133 - .L_6132)
.L_6132:
        /*0080*/ 	.word	0x00000008
.L_6133:


//--------------------- .nv.info._ZN2at6native18elementwise_kernelILi128ELi4EZNS0_15gpu_kernel_implINS0_13BUnaryFunctorIhhhZZZNS0_16fmod_kernel_cudaERNS_18TensorIteratorBaseEENKUlvE_clEvENKUlvE_clEvEUlhhE_EEEEvS5_RKT_EUliE_EEviT1_ --------------------------
	.section	.nv.info._ZN2at6native18elementwise_kernelILi128ELi4EZNS0_15gpu_kernel_implINS0_13BUnaryFunctorIhhhZZZNS0_16fmod_kernel_cudaERNS_18TensorIteratorBaseEENKUlvE_clEvENKUlvE_clEvEUlhhE_EEEEvS5_RKT_EUliE_EEviT1_,"",@"SHT_CUDA_INFO"
	.sectionflags	@""
	.align	4


	//----- nvinfo : EIATTR_CUDA_API_VERSION
	.align		4
        /*0000*/ 	.byte	0x04, 0x37
        /*0002*/ 	.short	(.L_6135 - .L_6134)
.L_6134:
        /*0004*/ 	.word	0x00000082


	//----- nvinfo : EIATTR_KPARAM_INFO
	.align		4
.L_6135:
        /*0008*/ 	.byte	0x04, 0x17
        /*000a*/ 	.short	(.L_6137 - .L_6136)
.L_6136:
        /*000c*/ 	.word	0x00000000
        /*0010*/ 	.short	0x0001
        /*0012*/ 	.short	0x0008
        /*0014*/ 	.byte	0x00, 0xf0, 0x61, 0x08


	//----- nvinfo : EIATTR_KPARAM_INFO
	.align		4
.L_6137:
        /*0018*/ 	.byte	0x04, 0x17
        /*001a*/ 	.short	(.L_6139 - .L_6138)
.L_6138:
        /*001c*/ 	.word	0x00000000
        /*0020*/ 	.short	0x0000
        /*0022*/ 	.short	0x0000
        /*0024*/ 	.byte	0x00, 0xf0, 0x11, 0x00


	//----- nvinfo : EIATTR_SPARSE_MMA_MASK
	.align		4
.L_6139:
        /*0028*/ 	.byte	0x03, 0x50
        /*002a*/ 	.short	0x0000


	//----- nvinfo : EIATTR_MAXREG_COUNT
	.align		4
        /*002c*/ 	.byte	0x03, 0x1b
        /*002e*/ 	.short	0x0080


	//----- nvinfo : EIATTR_EXTERNS
	.align		4
        /*0030*/ 	.byte	0x04, 0x0f
        /*0032*/ 	.short	(.L_6141 - .L_6140)


	//   ....[0]....
	.align		4
.L_6140:
        /*0034*/ 	.word	index@(__assertfail)


	//----- nvinfo : EIATTR_MERCURY_ISA_VERSION
	.align		4
.L_6141:
        /*0038*/ 	.byte	0x03, 0x5f
        /*003a*/ 	.short	0x0101


	//----- nvinfo : EIATTR_SYSCALL_OFFSETS
	.align		4
        /*003c*/ 	.byte	0x04, 0x46
        /*003e*/ 	.short	(.L_6143 - .L_6142)


	//   ....[0]....
.L_6142:
        /*0040*/ 	.word	0x00002230


	//   ....[1]....
        /*0044*/ 	.word	0x000030f0


	//   ....[2]....
        /*0048*/ 	.word	0x00005360


	//   ....[3]....
        /*004c*/ 	.word	0x00006220


	//   ....[4]....
        /*0050*/ 	.word	0x00008480


	//   ....[5]....
        /*0054*/ 	.word	0x00009340


	//   ....[6]....
        /*0058*/ 	.word	0x0000b590


	//   ....[7]....
        /*005c*/ 	.word	0x0000c450


	//----- nvinfo : EIATTR_EXIT_INSTR_OFFSETS
	.align		4
.L_6143:
        /*0060*/ 	.byte	0x04, 0x1c
        /*0062*/ 	.short	(.L_6145 - .L_6144)


	//   ....[0]....
.L_6144:
        /*0064*/ 	.word	0x00009400


	//   ....[1]....
        /*0068*/ 	.word	0x0000b710


	//   ....[2]....
        /*006c*/ 	.word	0x0000b730


	//   ....[3]....
        /*0070*/ 	.word	0x0000b7d0


	//   ....[4]....
        /*0074*/ 	.word	0x0000b800


	//   ....[5]....
        /*0078*/ 	.word	0x0000b820


	//   ....[6]....
        /*007c*/ 	.word	0x0000b8b0


	//   ....[7]....
        /*0080*/ 	.word	0x0000b8f0


	//   ....[8]....
        /*0084*/ 	.word	0x0000b990


	//   ....[9]....
        /*0088*/ 	.word	0x0000b9e0


	//   ....[10]....
        /*008c*/ 	.word	0x0000ba10


	//   ....[11]....
        /*0090*/ 	.word	0x0000bae0


	//   ....[12]....
        /*0094*/ 	.word	0x0000bb20


	//   ....[13]....
        /*0098*/ 	.word	0x0000bcb0


	//   ....[14]....
        /*009c*/ 	.word	0x0000be10


	//   ....[15]....
        /*00a0*/ 	.word	0x0000be50


	//   ....[16]....
        /*00a4*/ 	.word	0x0000bef0


	//   ....[17]....
        /*00a8*/ 	.word	0x0000c070


	//   ....[18]....
        /*00ac*/ 	.word	0x0000c1f0


	//   ....[19]....
        /*00b0*/ 	.word	0x0000c350


	//   ....[20]....
        /*00b4*/ 	.word	0x0000c460


	//   ....[21]....
        /*00b8*/ 	.word	0x0000c4a0


	//   ....[22]....
        /*00bc*/ 	.word	0x0000c4d0


	//----- nvinfo : EIATTR_MAX_THREADS
	.align		4
.L_6145:
        /*00c0*/ 	.byte	0x04, 0x05
        /*00c2*/ 	.short	(.L_6147 - .L_6146)
.L_6146:
        /*00c4*/ 	.word	0x00000080
        /*00c8*/ 	.word	0x00000001
        /*00cc*/ 	.word	0x00000001


	//----- nvinfo : EIATTR_CRS_STACK_SIZE
	.align		4
.L_6147:
        /*00d0*/ 	.byte	0x04, 0x1e
        /*00d2*/ 	.short	(.L_6149 - .L_6148)
.L_6148:
        /*00d4*/ 	.word	0x00000000


	//----- nvinfo : EIATTR_CBANK_PARAM_SIZE
	.align		4
.L_6149:
        /*00d8*/ 	.byte	0x03, 0x19
        /*00da*/ 	.short	0x0220


	//----- nvinfo : EIATTR_PARAM_CBANK
	.align		4
        /*00dc*/ 	.byte	0x04, 0x0a
        /*00de*/ 	.short	(.L_6151 - .L_6150)
	.align		4
.L_6150:
        /*00e0*/ 	.word	index@(.nv.constant0._ZN2at6native18elementwise_kernelILi128ELi4EZNS0_15gpu_kernel_implINS0_13BUnaryFunctorIhhhZZZNS0_16fmod_kernel_cudaERNS_18TensorIteratorBaseEENKUlvE_clEvENKUlvE_clEvEUlhhE_EEEEvS5_RKT_EUliE_EEviT1_)
        /*00e4*/ 	.short	0x0210
        /*00e6*/ 	.short	0x0220


	//----- nvinfo : EIATTR_SW_WAR
	.align		4
.L_6151:
        /*00e8*/ 	.byte	0x04, 0x36
        /*00ea*/ 	.short	(.L_6153 - .L_6152)
.L_6152:
        /*00ec*/ 	.word	0x00000008
.L_6153:


//--------------------- .nv.info._ZN2at6native27unrolled_elementwise_kernelINS0_13BUnaryFunctorIhhhZZZNS0_16fmod_kernel_cudaERNS_18TensorIteratorBaseEENKUlvE_clEvENKUlvE_clEvEUlhhE_EESt5arrayIPcLm2EELi4E23TrivialOffsetCalculatorILi1EjESD_NS0_6memory12LoadWithCastILi1EEENSE_13StoreWithCastILi1EEEEEviT_T0_T2_T3_T4_T5_ --------------------------
	.section	.nv.info._ZN2at6native27unrolled_elementwise_kernelINS0_13BUnaryFunctorIhhhZZZNS0_16fmod_kernel_cudaERNS_18TensorIteratorBaseEENKUlvE_clEvENKUlvE_clEvEUlhhE_EESt5arrayIPcLm2EELi4E23TrivialOffsetCalculatorILi1EjESD_NS0_6memory12LoadWithCastILi1EEENSE_13StoreWithCastILi1EEEEEviT_T0_T2_T3_T4_T5_,"",@"SHT_CUDA_INFO"
	.sectionflags	@""
	.align	4


	//----- nvinfo : EIATTR_CUDA_API_VERSION
	.align		4
        /*0000*/ 	.byte	0x04, 0x37
        /*0002*/ 	.short	(.L_6155 - .L_6154)
.L_6154:
        /*0004*/ 	.word	0x00000082


	//----- nvinfo : EIATTR_KPARAM_INFO
	.align		4
.L_6155:
        /*0008*/ 	.byte	0x04, 0x17
        /*000a*/ 	.short	(.L_6157 - .L_6156)
.L_6156:
        /*000c*/ 	.word	0x00000000
        /*0010*/ 	.short	0x0006
        /*0012*/ 	.short	0x0024
        /*0014*/ 	.byte	0x00, 0xf0, 0x21, 0x00


	//----- nvinfo : EIATTR_KPARAM_INFO
	.align		4
.L_6157:
        /*0018*/ 	.byte	0x04, 0x17
        /*001a*/ 	.short	(.L_6159 - .L_6158)
.L_6158:
        /*001c*/ 	.word	0x00000000
        /*0020*/ 	.short	0x0005
        /*0022*/ 	.short	0x001c
        /*0024*/ 	.byte	0x00, 0xf0, 0x21, 0x00


	//----- nvinfo : EIATTR_KPARAM_INFO
	.align		4
.L_6159:
        /*0028*/ 	.byte	0x04, 0x17
        /*002a*/ 	.short	(.L_6161 - .L_6160)
.L_6160:
        /*002c*/ 	.word	0x00000000
        /*0030*/ 	.short	0x0004
        /*0032*/ 	.short	0x0019
        /*0034*/ 	.byte	0x00, 0xf0, 0x05, 0x00


	//----- nvinfo : EIATTR_KPARAM_INFO
	.align		4
.L_6161:
        /*0038*/ 	.byte	0x04, 0x17
        /*003a*/ 	.short	(.L_6163 - .L_6162)
.L_6162:
        /*003c*/ 	.word	0x00000000
        /*0040*/ 	.short	0x0003
        /*0042*/ 	.short	0x0018
        /*0044*/ 	.byte	0x00, 0xf0, 0x05, 0x00


	//----- nvinfo : EIATTR_KPARAM_INFO
	.align		4
.L_6163:
        /*0048*/ 	.byte	0x04, 0x17
        /*004a*/ 	.short	(.L_6165 - .L_6164)
.L_6164:
        /*004c*/ 	.word	0x00000000
        /*0050*/ 	.short	0x0002
        /*0052*/ 	.short	0x0008
        /*0054*/ 	.byte	0x00, 0xf0, 0x41, 0x00


	//----- nvinfo : EIATTR_KPARAM_INFO
	.align		4
.L_6165:
        /*0058*/ 	.byte	0x04, 0x17
        /*005a*/ 	.short	(.L_6167 - .L_6166)
.L_6166:
        /*005c*/ 	.word	0x00000000
        /*0060*/ 	.short	0x0001
        /*0062*/ 	.short	0x0004
        /*0064*/ 	.byte	0x00, 0xf0, 0x09, 0x00


	//----- nvinfo : EIATTR_KPARAM_INFO
	.align		4
.L_6167:
        /*0068*/ 	.byte	0x04, 0x17
        /*006a*/ 	.short	(.L_6169 - .L_6168)
.L_6168:
        /*006c*/ 	.word	0x00000000
        /*0070*/ 	.short	0x0000
        /*0072*/ 	.short	0x0000
        /*0074*/ 	.byte	0x00, 0xf0, 0x11, 0x00


	//----- nvinfo : EIATTR_SPARSE_MMA_MASK
	.align		4
.L_6169:
        /*0078*/ 	.byte	0x03, 0x50
        /*007a*/ 	.short	0x0000


	//----- nvinfo : EIATTR_MAXREG_COUNT
	.align		4
        /*007c*/ 	.byte	0x03, 0x1b
        /*007e*/ 	.short	0x00ff


	//----- nvinfo : EIATTR_EXTERNS
	.align		4
        /*0080*/ 	.byte	0x04, 0x0f
        /*0082*/ 	.short	(.L_6171 - .L_6170)


	//   ....[0]....
	.align		4
.L_6170:
        /*0084*/ 	.word	index@(__assertfail)


	//----- nvinfo : EIATTR_MERCURY_ISA_VERSION
	.align		4
.L_6171:
        /*0088*/ 	.byte	0x03, 0x5f
        /*008a*/ 	.short	0x0101


	//----- nvinfo : EIATTR_SYSCALL_OFFSETS
	.align		4
        /*008c*/ 	.byte	0x04, 0x46
        /*008e*/ 	.short	(.L_6173 - .L_6172)


	//   ....[0]....
.L_6172:
        /*0090*/ 	.word	0x00000f50


	//   ....[1]....
        /*0094*/ 	.word	0x00001ea0


	//   ....[2]....
        /*0098*/ 	.word	0x00002e00


	//   ....[3]....
        /*009c*/ 	.word	0x00003d30


	//   ....[4]....
        /*00a0*/ 	.word	0x00005090


	//   ....[5]....
        /*00a4*/ 	.word	0x000060c0


	//   ....[6]....
        /*00a8*/ 	.word	0x000070b0


	//   ....[7]....
        /*00ac*/ 	.word	0x000080a0


	//----- nvinfo : EIATTR_EXIT_INSTR_OFFSETS
	.align		4
.L_6173:
        /*00b0*/ 	.byte	0x04, 0x1c
        /*00b2*/ 	.short	(.L_6175 - .L_6174)


	//   ....[0]....
.L_6174:
        /*00b4*/ 	.word	0x00007160


	//   ....[1]....
        /*00b8*/ 	.word	0x00007290


	//   ....[2]....
        /*00bc*/ 	.word	0x000072b0


	//   ....[3]....
        /*00c0*/ 	.word	0x00007350


	//   ....[4]....
        /*00c4*/ 	.word	0x00007380


	//   ....[5]....
        /*00c8*/ 	.word	0x000073b0


	//   ....[6]....
        /*00cc*/ 	.word	0x00007450


	//   ....[7]....
        /*00d0*/ 	.word	0x000074a0


	//   ....[8]....
        /*00d4*/ 	.word	0x00007550


	//   ....[9]....
        /*00d8*/ 	.word	0x000075b0


	//   ....[10]....
        /*00dc*/ 	.word	0x000075f0


	//   ....[11]....
        /*00e0*/ 	.word	0x000076b0


	//   ....[12]....
        /*00e4*/ 	.word	0x00007700


	//   ....[13]....
        /*00e8*/ 	.word	0x000078a0


	//   ....[14]....
        /*00ec*/ 	.word	0x00007a10


	//   ....[15]....
        /*00f0*/ 	.word	0x00007a60


	//   ....[16]....
        /*00f4*/ 	.word	0x00007b10


	//   ....[17]....
        /*00f8*/ 	.word	0x00007ca0


	//   ....[18]....
        /*00fc*/ 	.word	0x00007e30


	//   ....[19]....
        /*0100*/ 	.word	0x00007fa0


	//   ....[20]....
        /*0104*/ 	.word	0x000080b0


	//   ....[21]....
        /*0108*/ 	.word	0x000080f0


	//   ....[22]....
        /*010c*/ 	.word	0x00008120


	//----- nvinfo : EIATTR_MAX_THREADS
	.align		4
.L_6175:
        /*0110*/ 	.byte	0x04, 0x05
        /*0112*/ 	.short	(.L_6177 - .L_6176)
.L_6176:
        /*0114*/ 	.word	0x00000080
        /*0118*/ 	.word	0x00000001
        /*011c*/ 	.word	0x00000001


	//----- nvinfo : EIATTR_CRS_STACK_SIZE
	.align		4
.L_6177:
        /*0120*/ 	.byte	0x04, 0x1e
        /*0122*/ 	.short	(.L_6179 - .L_6178)
.L_6178:
        /*0124*/ 	.word	0x00000000


	//----- nvinfo : EIATTR_CBANK_PARAM_SIZE
	.align		4
.L_6179:
        /*0128*/ 	.byte	0x03, 0x19
        /*012a*/ 	.short	0x002c


	//----- nvinfo : EIATTR_PARAM_CBANK
	.align		4
        /*012c*/ 	.byte	0x04, 0x0a
        /*012e*/ 	.short	(.L_6181 - .L_6180)
	.align		4
.L_6180:
        /*0130*/ 	.word	index@(.nv.constant0._ZN2at6native27unrolled_elementwise_kernelINS0_13BUnaryFunctorIhhhZZZNS0_16fmod_kernel_cudaERNS_18TensorIteratorBaseEENKUlvE_clEvENKUlvE_clEvEUlhhE_EESt5arrayIPcLm2EELi4E23TrivialOffsetCalculatorILi1EjESD_NS0_6memory12LoadWithCastILi1EEENSE_13StoreWithCastILi1EEEEEviT_T0_T2_T3_T4_T5_)
        /*0134*/ 	.short	0x0210
        /*0136*/ 	.short	0x002c


	//----- nvinfo : EIATTR_SW_WAR
	.align		4
.L_6181:
        /*0138*/ 	.byte	0x04, 0x36
        /*013a*/ 	.short	(.L_6183 - .L_6182)
.L_6182:
        /*013c*/ 	.word	0x00000008
.L_6183:


//--------------------- .nv.info._ZN2at6native18elementwise_kernelILi128ELi4EZNS0_22gpu_kernel_impl_nocastINS0_13BUnaryFunctorIhhhZZZNS0_16fmod_kernel_cudaERNS_18TensorIteratorBaseEENKUlvE_clEvENKUlvE_clEvEUlhhE_EEEEvS5_RKT_EUliE_EEviT1_ --------------------------
	.section	.nv.info._ZN2at6native18elementwise_kernelILi128ELi4EZNS0_22gpu_kernel_impl_nocastINS0_13BUnaryFunctorIhhhZZZNS0_16fmod_kernel_cudaERNS_18TensorIteratorBaseEENKUlvE_clEvENKUlvE_clEvEUlhhE_EEEEvS5_RKT_EUliE_EEviT1_,"",@"SHT_CUDA_INFO"
	.sectionflags	@""
	.align	4


	//----- nvinfo : EIATTR_CUDA_API_VERSION
	.align		4
        /*0000*/ 	.byte	0x04, 0x37
        /*0002*/ 	.short	(.L_6185 - .L_6184)
.L_6184:
        /*0004*/ 	.word	0x00000082


	//----- nvinfo : EIATTR_KPARAM_INFO
	.align		4
.L_6185:
        /*0008*/ 	.byte	0x04, 0x17
        /*000a*/ 	.short	(.L_6187 - .L_6186)
.L_6186:
        /*000c*/ 	.word	0x00000000
        /*0010*/ 	.short	0x0001
        /*0012*/ 	.short	0x0008
        /*0014*/ 	.byte	0x00, 0xf0, 0x61, 0x08


	//----- nvinfo : EIATTR_KPARAM_INFO
	.align		4
.L_6187:
        /*0018*/ 	.byte	0x04, 0x17
        /*001a*/ 	.short	(.L_6189 - .L_6188)
.L_6188:
        /*001c*/ 	.word	0x00000000
        /*0020*/ 	.short	0x0000
        /*0022*/ 	.short	0x0000
        /*0024*/ 	.byte	0x00, 0xf0, 0x11, 0x00


	//----- nvinfo : EIATTR_SPARSE_MMA_MASK
	.align		4
.L_6189:
        /*0028*/ 	.byte	0x03, 0x50
        /*002a*/ 	.short	0x0000


	//----- nvinfo : EIATTR_MAXREG_COUNT
	.align		4
        /*002c*/ 	.byte	0x03, 0x1b
        /*002e*/ 	.short	0x0080


	//----- nvinfo : EIATTR_MERCURY_ISA_VERSION
	.align		4
        /*0030*/ 	.byte	0x03, 0x5f
        /*0032*/ 	.short	0x0101


	//----- nvinfo : EIATTR_EXIT_INSTR_OFFSETS
	.align		4
        /*0034*/ 	.byte	0x04, 0x1c
        /*0036*/ 	.short	(.L_6191 - .L_6190)


	//   ....[0]....
.L_6190:
        /*0038*/ 	.word	0x00003c60


	//   ....[1]....
        /*003c*/ 	.word	0x00005000


	//----- nvinfo : EIATTR_MAX_THREADS
	.align		4
.L_6191:
        /*0040*/ 	.byte	0x04, 0x05
        /*0042*/ 	.short	(.L_6193 - .L_6192)
.L_6192:
        /*0044*/ 	.word	0x00000080
        /*0048*/ 	.word	0x00000001
        /*004c*/ 	.word	0x00000001


	//----- nvinfo : EIATTR_CRS_STACK_SIZE
	.align		4
.L_6193:
        /*0050*/ 	.byte	0x04, 0x1e
        /*0052*/ 	.short	(.L_6195 - .L_6194)
.L_6194:
        /*0054*/ 	.word	0x00000000


	//----- nvinfo : EIATTR_CBANK_PARAM_SIZE
	.align		4
.L_6195:
        /*0058*/ 	.byte	0x03, 0x19
        /*005a*/ 	.short	0x0220


	//----- nvinfo : EIATTR_PARAM_CBANK
	.align		4
        /*005c*/ 	.byte	0x04, 0x0a
        /*005e*/ 	.short	(.L_6197 - .L_6196)
	.align		4
.L_6196:
        /*0060*/ 	.word	index@(.nv.constant0._ZN2at6native18elementwise_kernelILi128ELi4EZNS0_22gpu_kernel_impl_nocastINS0_13BUnaryFunctorIhhhZZZNS0_16fmod_kernel_cudaERNS_18TensorIteratorBaseEENKUlvE_clEvENKUlvE_clEvEUlhhE_EEEEvS5_RKT_EUliE_EEviT1_)
        /*0064*/ 	.short	0x0210
        /*0066*/ 	.short	0x0220


	//----- nvinfo : EIATTR_SW_WAR
	.align		4
.L_6197:
        /*0068*/ 	.byte	0x04, 0x36
        /*006a*/ 	.short	(.L_6199 - .L_6198)
.L_6198:
        /*006c*/ 	.word	0x00000008
.L_6199:


//--------------------- .nv.info._ZN2at6native27unrolled_elementwise_kernelINS0_13BUnaryFunctorIhhhZZZNS0_16fmod_kernel_cudaERNS_18TensorIteratorBaseEENKUlvE_clEvENKUlvE_clEvEUlhhE_EESt5arrayIPcLm2EELi4E23TrivialOffsetCalculatorILi1EjESD_NS0_6memory15LoadWithoutCastENSE_16StoreWithoutCastEEEviT_T0_T2_T3_T4_T5_ --------------------------
	.section	.nv.info._ZN2at6native27unrolled_elementwise_kernelINS0_13BUnaryFunctorIhhhZZZNS0_16fmod_kernel_cudaERNS_18TensorIteratorBaseEENKUlvE_clEvENKUlvE_clEvEUlhhE_EESt5arrayIPcLm2EELi4E23TrivialOffsetCalculatorILi1EjESD_NS0_6memory15LoadWithoutCastENSE_16StoreWithoutCastEEEviT_T0_T2_T3_T4_T5_,"",@"SHT_CUDA_INFO"
	.sectionflags	@""
	.align	4


	//----- nvinfo : EIATTR_CUDA_API_VERSION
	.align		4
        /*0000*/ 	.byte	0x04, 0x37
        /*0002*/ 	.short	(.L_6201 - .L_6200)
.L_6200:
        /*0004*/ 	.word	0x00000082


	//----- nvinfo : EIATTR_KPARAM_INFO
	.align		4
.L_6201:
        /*0008*/ 	.byte	0x04, 0x17
        /*000a*/ 	.short	(.L_6203 - .L_6202)
.L_6202:
        /*000c*/ 	.word	0x00000000
        /*0010*/ 	.short	0x0006
        /*0012*/ 	.short	0x001b
        /*0014*/ 	.byte	0x00, 0xf0, 0x05, 0x00


	//----- nvinfo : EIATTR_KPARAM_INFO
	.align		4
.L_6203:
        /*0018*/ 	.byte	0x04, 0x17
        /*001a*/ 	.short	(.L_6205 - .L_6204)
.L_6204:
        /*001c*/ 	.word	0x00000000
        /*0020*/ 	.short	0x0005
        /*0022*/ 	.short	0x001a
        /*0024*/ 	.byte	0x00, 0xf0, 0x05, 0x00


	//----- nvinfo : EIATTR_KPARAM_INFO
	.align		4
.L_6205:
        /*0028*/ 	.byte	0x04, 0x17
        /*002a*/ 	.short	(.L_6207 - .L_6206)
.L_6206:
        /*002c*/ 	.word	0x00000000
        /*0030*/ 	.short	0x0004
        /*0032*/ 	.short	0x0019
        /*0034*/ 	.byte	0x00, 0xf0, 0x05, 0x00


	//----- nvinfo : EIATTR_KPARAM_INFO
	.align		4
.L_6207:
        /*0038*/ 	.byte	0x04, 0x17
        /*003a*/ 	.short	(.L_6209 - .L_6208)
.L_6208:
        /*003c*/ 	.word	0x00000000
        /*0040*/ 	.short	0x0003
        /*0042*/ 	.short	0x0018
        /*0044*/ 	.byte	0x00, 0xf0, 0x05, 0x00


	//----- nvinfo : EIATTR_KPARAM_INFO
	.align		4
.L_6209:
        /*0048*/ 	.byte	0x04, 0x17
        /*004a*/ 	.short	(.L_6211 - .L_6210)
.L_6210:
        /*004c*/ 	.word	0x00000000
        /*0050*/ 	.short	0x0002
        /*0052*/ 	.short	0x0008
        /*0054*/ 	.byte	0x00, 0xf0, 0x41, 0x00


	//----- nvinfo : EIATTR_KPARAM_INFO
	.align		4
.L_6211:
        /*0058*/ 	.byte	0x04, 0x17
        /*005a*/ 	.short	(.L_6213 - .L_6212)
.L_6212:
        /*005c*/ 	.word	0x00000000
        /*0060*/ 	.short	0x0001
        /*0062*/ 	.short	0x0004
        /*0064*/ 	.byte	0x00, 0xf0, 0x09, 0x00


	//----- nvinfo : EIATTR_KPARAM_INFO
	.align		4
.L_6213:
        /*0068*/ 	.byte	0x04, 0x17
        /*006a*/ 	.short	(.L_6215 - .L_6214)
.L_6214:
        /*006c*/ 	.word	0x00000000
        /*0070*/ 	.short	0x0000
        /*0072*/ 	.short	0x0000
        /*0074*/ 	.byte	0x00, 0xf0, 0x11, 0x00


	//----- nvinfo : EIATTR_SPARSE_MMA_MASK
	.align		4
.L_6215:
        /*0078*/ 	.byte	0x03, 0x50
        /*007a*/ 	.short	0x0000


	//----- nvinfo : EIATTR_MAXREG_COUNT
	.align		4
        /*007c*/ 	.byte	0x03, 0x1b
        /*007e*/ 	.short	0x00ff


	//----- nvinfo : EIATTR_MERCURY_ISA_VERSION
	.align		4
        /*0080*/ 	.byte	0x03, 0x5f
        /*0082*/ 	.short	0x0101


	//----- nvinfo : EIATTR_EXIT_INSTR_OFFSETS
	.align		4
        /*0084*/ 	.byte	0x04, 0x1c
        /*0086*/ 	.short	(.L_6217 - .L_6216)


	//   ....[0]....
.L_6216:
        /*0088*/ 	.word	0x00000650


	//   ....[1]....
        /*008c*/ 	.word	0x000006b0


	//----- nvinfo : EIATTR_MAX_THREADS
	.align		4
.L_6217:
        /*0090*/ 	.byte	0x04, 0x05
        /*0092*/ 	.short	(.L_6219 - .L_6218)
.L_6218:
        /*0094*/ 	.word	0x00000080
        /*0098*/ 	.word	0x00000001
        /*009c*/ 	.word	0x00000001


	//----- nvinfo : EIATTR_CRS_STACK_SIZE
	.align		4
.L_6219:
        /*00a0*/ 	.byte	0x04, 0x1e
        /*00a2*/ 	.short	(.L_6221 - .L_6220)
.L_6220:
        /*00a4*/ 	.word	0x00000000


	//----- nvinfo : EIATTR_CBANK_PARAM_SIZE
	.align		4
.L_6221:
        /*00a8*/ 	.byte	0x03, 0x19
        /*00aa*/ 	.short	0x001c


	//----- nvinfo : EIATTR_PARAM_CBANK
	.align		4
        /*00ac*/ 	.byte	0x04, 0x0a
        /*00ae*/ 	.short	(.L_6223 - .L_6222)
	.align		4
.L_6222:
        /*00b0*/ 	.word	index@(.nv.constant0._ZN2at6native27unrolled_elementwise_kernelINS0_13BUnaryFunctorIhhhZZZNS0_16fmod_kernel_cudaERNS_18TensorIteratorBaseEENKUlvE_clEvENKUlvE_clEvEUlhhE_EESt5arrayIPcLm2EELi4E23TrivialOffsetCalculatorILi1EjESD_NS0_6memory15LoadWithoutCastENSE_16StoreWithoutCastEEEviT_T0_T2_T3_T4_T5_)
        /*00b4*/ 	.short	0x0210
        /*00b6*/ 	.short	0x001c


	//----- nvinfo : EIATTR_SW_WAR
	.align		4
.L_6223:
        /*00b8*/ 	.byte	0x04, 0x36
        /*00ba*/ 	.short	(.L_6225 - .L_6224)
.L_6224:
        /*00bc*/ 	.word	0x00000008
.L_6225:


//--------------------- .nv.info._ZN2at6native29vectorized_elementwise_kernelILi2ENS0_13BUnaryFunctorIhhhZZZNS0_16fmod_kernel_cudaERNS_18TensorIteratorBaseEENKUlvE_clEvENKUlvE_clEvEUlhhE_EESt5arrayIPcLm2EEEEviT0_T1_ --------------------------
	.section	.nv.info._ZN2at6native29vectorized_elementwise_kernelILi2ENS0_13BUnaryFunctorIhhhZZZNS0_16fmod_kernel_cudaERNS_18TensorIteratorBaseEENKUlvE_clEvENKUlvE_clEvEUlhhE_EESt5arrayIPcLm2EEEEviT0_T1_,"",@"SHT_CUDA_INFO"
	.sectionflags	@""
	.align	4


	//----- nvinfo : EIATTR_CUDA_API_VERSION
	.align		4
        /*0000*/ 	.byte	0x04, 0x37
        /*0002*/ 	.short	(.L_6227 - .L_6226)
.L_6226:
        /*0004*/ 	.word	0x00000082


	//----- nvinfo : EIATTR_KPARAM_INFO
	.align		4
.L_6227:
        /*0008*/ 	.byte	0x04, 0x17
        /*000a*/ 	.short	(.L_6229 - .L_6228)
.L_6228:
        /*000c*/ 	.word	0x00000000
        /*0010*/ 	.short	0x0002
        /*0012*/ 	.short	0x0008
        /*0014*/ 	.byte	0x00, 0xf0, 0x41, 0x00


	//----- nvinfo : EIATTR_KPARAM_INFO
	.align		4
.L_6229:
        /*0018*/ 	.byte	0x04, 0x17
        /*001a*/ 	.short	(.L_6231 - .L_6230)
.L_6230:
        /*001c*/ 	.word	0x00000000
        /*0020*/ 	.short	0x0001
        /*0022*/ 	.short	0x0004
        /*0024*/ 	.byte	0x00, 0xf0, 0x09, 0x00


	//----- nvinfo : EIATTR_KPARAM_INFO
	.align		4
.L_6231:
        /*0028*/ 	.byte	0x04, 0x17
        /*002a*/ 	.short	(.L_6233 - .L_6232)
.L_6232:
        /*002c*/ 	.word	0x00000000
        /*0030*/ 	.short	0x0000
        /*0032*/ 	.short	0x0000
        /*0034*/ 	.byte	0x00, 0xf0, 0x11, 0x00


	//----- nvinfo : EIATTR_SPARSE_MMA_MASK
	.align		4
.L_6233:
        /*0038*/ 	.byte	0x03, 0x50
        /*003a*/ 	.short	0x0000


	//----- nvinfo : EIATTR_MAXREG_COUNT
	.align		4
        /*003c*/ 	.byte	0x03, 0x1b
        /*003e*/ 	.short	0x00ff


	//----- nvinfo : EIATTR_MERCURY_ISA_VERSION
	.align		4
        /*0040*/ 	.byte	0x03, 0x5f
        /*0042*/ 	.short	0x0101


	//----- nvinfo : EIATTR_EXIT_INSTR_OFFSETS
	.align		4
        /*0044*/ 	.byte	0x04, 0x1c
        /*0046*/ 	.short	(.L_6235 - .L_6234)


	//   ....[0]....
.L_6234:
        /*0048*/ 	.word	0x000004d0


	//   ....[1]....
        /*004c*/ 	.word	0x00001190


	//   ....[2]....
        /*0050*/ 	.word	0x000011f0


	//----- nvinfo : EIATTR_MAX_THREADS
	.align		4
.L_6235:
        /*0054*/ 	.byte	0x04, 0x05
        /*0056*/ 	.short	(.L_6237 - .L_6236)
.L_6236:
        /*0058*/ 	.word	0x00000080
        /*005c*/ 	.word	0x00000001
        /*0060*/ 	.word	0x00000001


	//----- nvinfo : EIATTR_CRS_STACK_SIZE
	.align		4
.L_6237:
        /*0064*/ 	.byte	0x04, 0x1e
        /*0066*/ 	.short	(.L_6239 - .L_6238)
.L_6238:
        /*0068*/ 	.word	0x00000000


	//----- nvinfo : EIATTR_CBANK_PARAM_SIZE
	.align		4
.L_6239:
        /*006c*/ 	.byte	0x03, 0x19
        /*006e*/ 	.short	0x0018


	//----- nvinfo : EIATTR_PARAM_CBANK
	.align		4
        /*0070*/ 	.byte	0x04, 0x0a
        /*0072*/ 	.short	(.L_6241 - .L_6240)
	.align		4
.L_6240:
        /*0074*/ 	.word	index@(.nv.constant0._ZN2at6native29vectorized_elementwise_kernelILi2ENS0_13BUnaryFunctorIhhhZZZNS0_16fmod_kernel_cudaERNS_18TensorIteratorBaseEENKUlvE_clEvENKUlvE_clEvEUlhhE_EESt5arrayIPcLm2EEEEviT0_T1_)
        /*0078*/ 	.short	0x0210
        /*007a*/ 	.short	0x0018


	//----- nvinfo : EIATTR_SW_WAR
	.align		4
.L_6241:
        /*007c*/ 	.byte	0x04, 0x36
        /*007e*/ 	.short	(.L_6243 - .L_6242)
.L_6242:
        /*0080*/ 	.word	0x00000008
.L_6243:


//--------------------- .nv.info._ZN2at6native29vectorized_elementwise_kernelILi4ENS0_13BUnaryFunctorIhhhZZZNS0_16fmod_kernel_cudaERNS_18TensorIteratorBaseEENKUlvE_clEvENKUlvE_clEvEUlhhE_EESt5arrayIPcLm2EEEEviT0_T1_ --------------------------
	.section	.nv.info._ZN2at6native29vectorized_elementwise_kernelILi4ENS0_13BUnaryFunctorIhhhZZZNS0_16fmod_kernel_cudaERNS_18TensorIteratorBaseEENKUlvE_clEvENKUlvE_clEvEUlhhE_EESt5arrayIPcLm2EEEEviT0_T1_,"",@"SHT_CUDA_INFO"
	.sectionflags	@""
	.align	4


	//----- nvinfo : EIATTR_CUDA_API_VERSION
	.align		4
        /*0000*/ 	.byte	0x04, 0x37
        /*0002*/ 	.short	(.L_6245 - .L_6244)
.L_6244:
        /*0004*/ 	.word	0x00000082


	//----- nvinfo : EIATTR_KPARAM_INFO
	.align		4
.L_6245:
        /*0008*/ 	.byte	0x04, 0x17
        /*000a*/ 	.short	(.L_6247 - .L_6246)
.L_6246:
        /*000c*/ 	.word	0x00000000
        /*0010*/ 	.short	0x0002
        /*0012*/ 	.short	0x0008
        /*0014*/ 	.byte	0x00, 0xf0, 0x41, 0x00


	//----- nvinfo : EIATTR_KPARAM_INFO
	.align		4
.L_6247:
        /*0018*/ 	.byte	0x04, 0x17
        /*001a*/ 	.short	(.L_6249 - .L_6248)
.L_6248:
        /*001c*/ 	.word	0x00000000
        /*0020*/ 	.short	0x0001
        /*0022*/ 	.short	0x0004
        /*0024*/ 	.byte	0x00, 0xf0, 0x09, 0x00


	//----- nvinfo : EIATTR_KPARAM_INFO
	.align		4
.L_6249:
        /*0028*/ 	.byte	0x04, 0x17
        /*002a*/ 	.short	(.L_6251 - .L_6250)
.L_6250:
        /*002c*/ 	.word	0x00000000
        /*0030*/ 	.short	0x0000
        /*0032*/ 	.short	0x0000
        /*0034*/ 	.byte	0x00, 0xf0, 0x11, 0x00


	//----- nvinfo : EIATTR_SPARSE_MMA_MASK
	.align		4
.L_6251:
        /*0038*/ 	.byte	0x03, 0x50
        /*003a*/ 	.short	0x0000


	//----- nvinfo : EIATTR_MAXREG_COUNT
	.align		4
        /*003c*/ 	.byte	0x03, 0x1b
        /*003e*/ 	.short	0x00ff


	//----- nvinfo : EIATTR_MERCURY_ISA_VERSION
	.align		4
        /*0040*/ 	.byte	0x03, 0x5f
        /*0042*/ 	.short	0x0101


	//----- nvinfo : EIATTR_EXIT_INSTR_OFFSETS
	.align		4
        /*0044*/ 	.byte	0x04, 0x1c
        /*0046*/ 	.short	(.L_6253 - .L_6252)


	//   ....[0]....
.L_6252:
        /*0048*/ 	.word	0x000004d0


	//   ....[1]....
        /*004c*/ 	.word	0x00001190


	//   ....[2]....
        /*0050*/ 	.word	0x000011f0


	//----- nvinfo : EIATTR_MAX_THREADS
	.align		4
.L_6253:
        /*0054*/ 	.byte	0x04, 0x05
        /*0056*/ 	.short	(.L_6255 - .L_6254)
.L_6254:
        /*0058*/ 	.word	0x00000080
        /*005c*/ 	.word	0x00000001
        /*0060*/ 	.word	0x00000001


	//----- nvinfo : EIATTR_CRS_STACK_SIZE
	.align		4
.L_6255:
        /*0064*/ 	.byte	0x04, 0x1e
        /*0066*/ 	.short	(.L_6257 - .L_6256)
.L_6256:
        /*0068*/ 	.word	0x00000000


	//----- nvinfo : EIATTR_CBANK_PARAM_SIZE
	.align		4
.L_6257:
        /*006c*/ 	.byte	0x03, 0x19
        /*006e*/ 	.short	0x0018


	//----- nvinfo : EIATTR_PARAM_CBANK
	.align		4
        /*0070*/ 	.byte	0x04, 0x0a
        /*0072*/ 	.short	(.L_6259 - .L_6258)
	.align		4
.L_6258:
        /*0074*/ 	.word	index@(.nv.constant0._ZN2at6native29vectorized_elementwise_kernelILi4ENS0_13BUnaryFunctorIhhhZZZNS0_16fmod_kernel_cudaERNS_18TensorIteratorBaseEENKUlvE_clEvENKUlvE_clEvEUlhhE_EESt5arrayIPcLm2EEEEviT0_T1_)
        /*0078*/ 	.short	0x0210
        /*007a*/ 	.short	0x0018


	//----- nvinfo : EIATTR_SW_WAR
	.align		4
.L_6259:
        /*007c*/ 	.byte	0x04, 0x36
        /*007e*/ 	.short	(.L_6261 - .L_6260)
.L_6260:
        /*0080*/ 	.word	0x00000008
.L_6261:


//--------------------- .nv.info._ZN2at6native29vectorized_elementwise_kernelILi8ENS0_13BUnaryFunctorIhhhZZZNS0_16fmod_kernel_cudaERNS_18TensorIteratorBaseEENKUlvE_clEvENKUlvE_clEvEUlhhE_EESt5arrayIPcLm2EEEEviT0_T1_ --------------------------
	.section	.nv.info._ZN2at6native29vectorized_elementwise_kernelILi8ENS0_13BUnaryFunctorIhhhZZZNS0_16fmod_kernel_cudaERNS_18TensorIteratorBaseEENKUlvE_clEvENKUlvE_clEvEUlhhE_EESt5arrayIPcLm2EEEEviT0_T1_,"",@"SHT_CUDA_INFO"
	.sectionflags	@""
	.align	4


	//----- nvinfo : EIATTR_CUDA_API_VERSION
	.align		4
        /*0000*/ 	.byte	0x04, 0x37
        /*0002*/ 	.short	(.L_6263 - .L_6262)
.L_6262:
        /*0004*/ 	.word	0x00000082


	//----- nvinfo : EIATTR_KPARAM_INFO
	.align		4
.L_6263:
        /*0008*/ 	.byte	0x04, 0x17
        /*000a*/ 	.short	(.L_6265 - .L_6264)
.L_6264:
        /*000c*/ 	.word	0x00000000
        /*0010*/ 	.short	0x0002
        /*0012*/ 	.short	0x0008
        /*0014*/ 	.byte	0x00, 0xf0, 0x41, 0x00


	//----- nvinfo : EIATTR_KPARAM_INFO
	.align		4
.L_6265:
        /*0018*/ 	.byte	0x04, 0x17
        /*001a*/ 	.short	(.L_6267 - .L_6266)
.L_6266:
        /*001c*/ 	.word	0x00000000
        /*0020*/ 	.short	0x0001
        /*0022*/ 	.short	0x0004
        /*0024*/ 	.byte	0x00, 0xf0, 0x09, 0x00


	//----- nvinfo : EIATTR_KPARAM_INFO
	.align		4
.L_6267:
        /*0028*/ 	.byte	0x04, 0x17
        /*002a*/ 	.short	(.L_6269 - .L_6268)
.L_6268:
        /*002c*/ 	.word	0x00000000
        /*0030*/ 	.short	0x0000
        /*0032*/ 	.short	0x0000
        /*0034*/ 	.byte	0x00, 0xf0, 0x11, 0x00


	//----- nvinfo : EIATTR_SPARSE_MMA_MASK
	.align		4
.L_6269:
        /*0038*/ 	.byte	0x03, 0x50
        /*003a*/ 	.short	0x0000


	//----- nvinfo : EIATTR_MAXREG_COUNT
	.align		4
        /*003c*/ 	.byte	0x03, 0x1b
        /*003e*/ 	.short	0x00ff


	//----- nvinfo : EIATTR_MERCURY_ISA_VERSION
	.align		4
        /*0040*/ 	.byte	0x03, 0x5f
        /*0042*/ 	.short	0x0101


	//----- nvinfo : EIATTR_EXIT_INSTR_OFFSETS
	.align		4
        /*0044*/ 	.byte	0x04, 0x1c
        /*0046*/ 	.short	(.L_6271 - .L_6270)


	//   ....[0]....
.L_6270:
        /*0048*/ 	.word	0x00000530


	//   ....[1]....
        /*004c*/ 	.word	0x000011f0


	//   ....[2]....
        /*0050*/ 	.word	0x00001250


	//----- nvinfo : EIATTR_MAX_THREADS
	.align		4
.L_6271:
        /*0054*/ 	.byte	0x04, 0x05
        /*0056*/ 	.short	(.L_6273 - .L_6272)
.L_6272:
        /*0058*/ 	.word	0x00000080
        /*005c*/ 	.word	0x00000001
        /*0060*/ 	.word	0x00000001


	//----- nvinfo : EIATTR_CRS_STACK_SIZE
	.align		4
.L_6273:
        /*0064*/ 	.byte	0x04, 0x1e
        /*0066*/ 	.short	(.L_6275 - .L_6274)
.L_6274:
        /*0068*/ 	.word	0x00000000


	//----- nvinfo : EIATTR_CBANK_PARAM_SIZE
	.align		4
.L_6275:
        /*006c*/ 	.byte	0x03, 0x19
        /*006e*/ 	.short	0x0018


	//----- nvinfo : EIATTR_PARAM_CBANK
	.align		4
        /*0070*/ 	.byte	0x04, 0x0a
        /*0072*/ 	.short	(.L_6277 - .L_6276)
	.align		4
.L_6276:
        /*0074*/ 	.word	index@(.nv.constant0._ZN2at6native29vectorized_elementwise_kernelILi8ENS0_13BUnaryFunctorIhhhZZZNS0_16fmod_kernel_cudaERNS_18TensorIteratorBaseEENKUlvE_clEvENKUlvE_clEvEUlhhE_EESt5arrayIPcLm2EEEEviT0_T1_)
        /*0078*/ 	.short	0x0210
        /*007a*/ 	.short	0x0018


	//----- nvinfo : EIATTR_SW_WAR
	.align		4
.L_6277:
        /*007c*/ 	.byte	0x04, 0x36
        /*007e*/ 	.short	(.L_6279 - .L_6278)
.L_6278:
        /*0080*/ 	.word	0x00000008
.L_6279:


//--------------------- .nv.info._ZN2at6native18elementwise_kernelILi128ELi4EZNS0_15gpu_kernel_implINS0_13AUnaryFunctorIhhhZZZNS0_16fmod_kernel_cudaERNS_18TensorIteratorBaseEENKUlvE_clEvENKUlvE_clEvEUlhhE_EEEEvS5_RKT_EUliE_EEviT1_ --------------------------
	.section	.nv.info._ZN2at6native18elementwise_kernelILi128ELi4EZNS0_15gpu_kernel_implINS0_13AUnaryFunctorIhhhZZZNS0_16fmod_kernel_cudaERNS_18TensorIteratorBaseEENKUlvE_clEvENKUlvE_clEvEUlhhE_EEEEvS5_RKT_EUliE_EEviT1_,"",@"SHT_CUDA_INFO"
	.sectionflags	@""
	.align	4


	//----- nvinfo : EIATTR_CUDA_API_VERSION
	.align		4
        /*0000*/ 	.byte	0x04, 0x37
        /*0002*/ 	.short	(.L_6281 - .L_6280)
.L_6280:
        /*0004*/ 	.word	0x00000082


	//----- nvinfo : EIATTR_KPARAM_INFO
	.align		4
.L_6281:
        /*0008*/ 	.byte	0x04, 0x17
        /*000a*/ 	.short	(.L_6283 - .L_6282)
.L_6282:
        /*000c*/ 	.word	0x00000000
        /*0010*/ 	.short	0x0001
        /*0012*/ 	.short	0x0008
        /*0014*/ 	.byte	0x00, 0xf0, 0x61, 0x08


	//----- nvinfo : EIATTR_KPARAM_INFO
	.align		4
.L_6283:
        /*0018*/ 	.byte	0x04, 0x17
        /*001a*/ 	.short	(.L_6285 - .L_6284)
.L_6284:
        /*001c*/ 	.word	0x00000000
        /*0020*/ 	.short	0x0000
        /*0022*/ 	.short	0x0000
        /*0024*/ 	.byte	0x00, 0xf0, 0x11, 0x00


	//----- nvinfo : EIATTR_SPARSE_MMA_MASK
	.align		4
.L_6285:
        /*0028*/ 	.byte	0x03, 0x50
        /*002a*/ 	.short	0x0000


	//----- nvinfo : EIATTR_MAXREG_COUNT
	.align		4
        /*002c*/ 	.byte	0x03, 0x1b
        /*002e*/ 	.short	0x0080


	//----- nvinfo : EIATTR_EXTERNS
	.align		4
        /*0030*/ 	.byte	0x04, 0x0f
        /*0032*/ 	.short	(.L_6287 - .L_6286)


	//   ....[0]....
	.align		4
.L_6286:
        /*0034*/ 	.word	index@(__assertfail)


	//----- nvinfo : EIATTR_MERCURY_ISA_VERSION
	.align		4
.L_6287:
        /*0038*/ 	.byte	0x03, 0x5f
        /*003a*/ 	.short	0x0101


	//----- nvinfo : EIATTR_SYSCALL_OFFSETS
	.align		4
        /*003c*/ 	.byte	0x04, 0x46
        /*003e*/ 	.short	(.L_6289 - .L_6288)


	//   ....[0]....
.L_6288:
        /*0040*/ 	.word	0x00002230


	//   ....[1]....
        /*0044*/ 	.word	0x000030f0


	//   ....[2]....
        /*0048*/ 	.word	0x00005360


	//   ....[3]....
        /*004c*/ 	.word	0x00006220


	//   ....[4]....
        /*0050*/ 	.word	0x00008480


	//   ....[5]....
        /*0054*/ 	.word	0x00009340


	//   ....[6]....
        /*0058*/ 	.word	0x0000b590


	//   ....[7]....
        /*005c*/ 	.word	0x0000c450


	//----- nvinfo : EIATTR_EXIT_INSTR_OFFSETS
	.align		4
.L_6289:
        /*0060*/ 	.byte	0x04, 0x1c
        /*0062*/ 	.short	(.L_6291 - .L_6290)


	//   ....[0]....
.L_6290:
        /*0064*/ 	.word	0x00009400


	//   ....[1]....
        /*0068*/ 	.word	0x0000b710


	//   ....[2]....
        /*006c*/ 	.word	0x0000b730


	//   ....[3]....
        /*0070*/ 	.word	0x0000b7d0


	//   ....[4]....
        /*0074*/ 	.word	0x0000b800


	//   ....[5]....
        /*0078*/ 	.word	0x0000b820


	//   ....[6]....
        /*007c*/ 	.word	0x0000b8b0


	//   ....[7]....
        /*0080*/ 	.word	0x0000b8f0


	//   ....[8]....
        /*0084*/ 	.word	0x0000b990


	//   ....[9]....
        /*0088*/ 	.word	0x0000b9e0


	//   ....[10]....
        /*008c*/ 	.word	0x0000ba10


	//   ....[11]....
        /*0090*/ 	.word	0x0000bae0


	//   ....[12]....
        /*0094*/ 	.word	0x0000bb20


	//   ....[13]....
        /*0098*/ 	.word	0x0000bcb0


	//   ....[14]....
        /*009c*/ 	.word	0x0000be10


	//   ....[15]....
        /*00a0*/ 	.word	0x0000be50


	//   ....[16]....
        /*00a4*/ 	.word	0x0000bef0


	//   ....[17]....
        /*00a8*/ 	.word	0x0000c070


	//   ....[18]....
        /*00ac*/ 	.word	0x0000c1f0


	//   ....[19]....
        /*00b0*/ 	.word	0x0000c350


	//   ....[20]....
        /*00b4*/ 	.word	0x0000c460


	//   ....[21]....
        /*00b8*/ 	.word	0x0000c4a0


	//   ....[22]....
        /*00bc*/ 	.word	0x0000c4d0


	//----- nvinfo : EIATTR_MAX_THREADS
	.align		4
.L_6291:
        /*00c0*/ 	.byte	0x04, 0x05
        /*00c2*/ 	.short	(.L_6293 - .L_6292)
.L_6292:
        /*00c4*/ 	.word	0x00000080
        /*00c8*/ 	.word	0x00000001
        /*00cc*/ 	.word	0x00000001


	//----- nvinfo : EIATTR_CRS_STACK_SIZE
	.align		4
.L_6293:
        /*00d0*/ 	.byte	0x04, 0x1e
        /*00d2*/ 	.short	(.L_6295 - .L_6294)
.L_6294:
        /*00d4*/ 	.word	0x00000000


	//----- nvinfo : EIATTR_CBANK_PARAM_SIZE
	.align		4
.L_6295:
        /*00d8*/ 	.byte	0x03, 0x19
        /*00da*/ 	.short	0x0220


	//----- nvinfo : EIATTR_PARAM_CBANK
	.align		4
        /*00dc*/ 	.byte	0x04, 0x0a
        /*00de*/ 	.short	(.L_6297 - .L_6296)
	.align		4
.L_6296:
        /*00e0*/ 	.word	index@(.nv.constant0._ZN2at6native18elementwise_kernelILi128ELi4EZNS0_15gpu_kernel_implINS0_13AUnaryFunctorIhhhZZZNS0_16fmod_kernel_cudaERNS_18TensorIteratorBaseEENKUlvE_clEvENKUlvE_clEvEUlhhE_EEEEvS5_RKT_EUliE_EEviT1_)
        /*00e4*/ 	.short	0x0210
        /*00e6*/ 	.short	0x0220


	//----- nvinfo : EIATTR_SW_WAR
	.align		4
.L_6297:
        /*00e8*/ 	.byte	0x04, 0x36
        /*00ea*/ 	.short	(.L_6299 - .L_6298)
.L_6298:
        /*00ec*/ 	.word	0x00000008
.L_6299:


//--------------------- .nv.info._ZN2at6native27unrolled_elementwise_kernelINS0_13AUnaryFunctorIhhhZZZNS0_16fmod_kernel_cudaERNS_18TensorIteratorBaseEENKUlvE_clEvENKUlvE_clEvEUlhhE_EESt5arrayIPcLm2EELi4E23TrivialOffsetCalculatorILi1EjESD_NS0_6memory12LoadWithCastILi1EEENSE_13StoreWithCastILi1EEEEEviT_T0_T2_T3_T4_T5_ --------------------------
	.section	.nv.info._ZN2at6native27unrolled_elementwise_kernelINS0_13AUnaryFunctorIhhhZZZNS0_16fmod_kernel_cudaERNS_18TensorIteratorBaseEENKUlvE_clEvENKUlvE_clEvEUlhhE_EESt5arrayIPcLm2EELi4E23TrivialOffsetCalculatorILi1EjESD_NS0_6memory12LoadWithCastILi1EEENSE_13StoreWithCastILi1EEEEEviT_T0_T2_T3_T4_T5_,"",@"SHT_CUDA_INFO"
	.sectionflags	@""
	.align	4


	//----- nvinfo : EIATTR_CUDA_API_VERSION
	.align		4
        /*0000*/ 	.byte	0x04, 0x37
        /*0002*/ 	.short	(.L_6301 - .L_6300)
.L_6300:
        /*0004*/ 	.word	0x00000082


	//----- nvinfo : EIATTR_KPARAM_INFO
	.align		4
.L_6301:
        /*0008*/ 	.byte	0x04, 0x17
        /*000a*/ 	.short	(.L_6303 - .L_6302)
.L_6302:
        /*000c*/ 	.word	0x00000000
        /*0010*/ 	.short	0x0006
        /*0012*/ 	.short	0x0024
        /*0014*/ 	.byte	0x00, 0xf0, 0x21, 0x00


	//----- nvinfo : EIATTR_KPARAM_INFO
	.align		4
.L_6303:
        /*0018*/ 	.byte	0x04, 0x17
        /*001a*/ 	.short	(.L_6305 - .L_6304)
.L_6304:
        /*001c*/ 	.word	0x00000000
        /*0020*/ 	.short	0x0005
        /*0022*/ 	.short	0x001c
        /*0024*/ 	.byte	0x00, 0xf0, 0x21, 0x00


	//----- nvinfo : EIATTR_KPARAM_INFO
	.align		4
.L_6305:
        /*0028*/ 	.byte	0x04, 0x17
        /*002a*/ 	.short	(.L_6307 - .L_6306)
.L_6306:
        /*002c*/ 	.word	0x00000000
        /*0030*/ 	.short	0x0004
        /*0032*/ 	.short	0x0019
        /*0034*/ 	.byte	0x00, 0xf0, 0x05, 0x00


	//----- nvinfo : EIATTR_KPARAM_INFO
	.align		4
.L_6307:
        /*0038*/ 	.byte	0x04, 0x17
        /*003a*/ 	.short	(.L_6309 - .L_6308)
.L_6308:
        /*003c*/ 	.word	0x00000000
        /*0040*/ 	.short	0x0003
        /*0042*/ 	.short	0x0018
        /*0044*/ 	.byte	0x00, 0xf0, 0x05, 0x00


	//----- nvinfo : EIATTR_KPARAM_INFO
	.align		4
.L_6309:
        /*0048*/ 	.byte	0x04, 0x17
        /*004a*/ 	.short	(.L_6311 - .L_6310)
.L_6310:
        /*004c*/ 	.word	0x00000000
        /*0050*/ 	.short	0x0002
        /*0052*/ 	.short	0x0008
        /*0054*/ 	.byte	0x00, 0xf0, 0x41, 0x00


	//----- nvinfo : EIATTR_KPARAM_INFO
	.align		4
.L_6311:
        /*0058*/ 	.byte	0x04, 0x17
        /*005a*/ 	.short	(.L_6313 - .L_6312)
.L_6312:
        /*005c*/ 	.word	0x00000000
        /*0060*/ 	.short	0x0001
        /*0062*/ 	.short	0x0004
        /*0064*/ 	.byte	0x00, 0xf0, 0x09, 0x00


	//----- nvinfo : EIATTR_KPARAM_INFO
	.align		4
.L_6313:
        /*0068*/ 	.byte	0x04, 0x17
        /*006a*/ 	.short	(.L_6315 - .L_6314)
.L_6314:
        /*006c*/ 	.word	0x00000000
        /*0070*/ 	.short	0x0000
        /*0072*/ 	.short	0x0000
        /*0074*/ 	.byte	0x00, 0xf0, 0x11, 0x00


	//----- nvinfo : EIATTR_SPARSE_MMA_MASK
	.align		4
.L_6315:
        /*0078*/ 	.byte	0x03, 0x50
        /*007a*/ 	.short	0x0000


	//----- nvinfo : EIATTR_MAXREG_COUNT
	.align		4
        /*007c*/ 	.byte	0x03, 0x1b
        /*007e*/ 	.short	0x00ff


	//----- nvinfo : EIATTR_EXTERNS
	.align		4
        /*0080*/ 	.byte	0x04, 0x0f
        /*0082*/ 	.short	(.L_6317 - .L_6316)


	//   ....[0]....
	.align		4
.L_6316:
        /*0084*/ 	.word	index@(__assertfail)


	//----- nvinfo : EIATTR_MERCURY_ISA_VERSION
	.align		4
.L_6317:
        /*0088*/ 	.byte	0x03, 0x5f
        /*008a*/ 	.short	0x0101


	//----- nvinfo : EIATTR_SYSCALL_OFFSETS
	.align		4
        /*008c*/ 	.byte	0x04, 0x46
        /*008e*/ 	.short	(.L_6319 - .L_6318)


	//   ....[0]....
.L_6318:
        /*0090*/ 	.word	0x00000f50


	//   ....[1]....
        /*0094*/ 	.word	0x00001ea0


	//   ....[2]....
        /*0098*/ 	.word	0x00002e00


	//   ....[3]....
        /*009c*/ 	.word	0x00003d30


	//   ....[4]....
        /*00a0*/ 	.word	0x00005090


	//   ....[5]....
        /*00a4*/ 	.word	0x000060c0


	//   ....[6]....
        /*00a8*/ 	.word	0x000070b0


	//   ....[7]....
        /*00ac*/ 	.word	0x000080a0


	//----- nvinfo : EIATTR_EXIT_INSTR_OFFSETS
	.align		4
.L_6319:
        /*00b0*/ 	.byte	0x04, 0x1c
        /*00b2*/ 	.short	(.L_6321 - .L_6320)


	//   ....[0]....
.L_6320:
        /*00b4*/ 	.word	0x00007160


	//   ....[1]....
        /*00b8*/ 	.word	0x00007290


	//   ....[2]....
        /*00bc*/ 	.word	0x000072b0


	//   ....[3]....
        /*00c0*/ 	.word	0x00007350


	//   ....[4]....
        /*00c4*/ 	.word	0x00007380


	//   ....[5]....
        /*00c8*/ 	.word	0x000073b0


	//   ....[6]....
        /*00cc*/ 	.word	0x00007450


	//   ....[7]....
        /*00d0*/ 	.word	0x000074a0


	//   ....[8]....
        /*00d4*/ 	.word	0x00007550


	//   ....[9]....
        /*00d8*/ 	.word	0x000075b0


	//   ....[10]....
        /*00dc*/ 	.word	0x000075f0


	//   ....[11]....
        /*00e0*/ 	.word	0x000076b0


	//   ....[12]....
        /*00e4*/ 	.word	0x00007700


	//   ....[13]....
        /*00e8*/ 	.word	0x000078a0


	//   ....[14]....
        /*00ec*/ 	.word	0x00007a10


	//   ....[15]....
        /*00f0*/ 	.word	0x00007a60


	//   ....[16]....
        /*00f4*/ 	.word	0x00007b10


	//   ....[17]....
        /*00f8*/ 	.word	0x00007ca0


	//   ....[18]....
        /*00fc*/ 	.word	0x00007e30


	//   ....[19]....
        /*0100*/ 	.word	0x00007fa0


	//   ....[20]....
        /*0104*/ 	.word	0x000080b0


	//   ....[21]....
        /*0108*/ 	.word	0x000080f0


	//   ....[22]....
        /*010c*/ 	.word	0x00008120


	//----- nvinfo : EIATTR_MAX_THREADS
	.align		4
.L_6321:
        /*0110*/ 	.byte	0x04, 0x05
        /*0112*/ 	.short	(.L_6323 - .L_6322)
.L_6322:
        /*0114*/ 	.word	0x00000080
        /*0118*/ 	.word	0x00000001
        /*011c*/ 	.word	0x00000001


	//----- nvinfo : EIATTR_CRS_STACK_SIZE
	.align		4
.L_6323:
        /*0120*/ 	.byte	0x04, 0x1e
        /*0122*/ 	.short	(.L_6325 - .L_6324)
.L_6324:
        /*0124*/ 	.word	0x00000000


	//----- nvinfo : EIATTR_CBANK_PARAM_SIZE
	.align		4
.L_6325:
        /*0128*/ 	.byte	0x03, 0x19
        /*012a*/ 	.short	0x002c


	//----- nvinfo : EIATTR_PARAM_CBANK
	.align		4
        /*012c*/ 	.byte	0x04, 0x0a
        /*012e*/ 	.short	(.L_6327 - .L_6326)
	.align		4
.L_6326:
        /*0130*/ 	.word	index@(.nv.constant0._ZN2at6native27unrolled_elementwise_kernelINS0_13AUnaryFunctorIhhhZZZNS0_16fmod_kernel_cudaERNS_18TensorIteratorBaseEENKUlvE_clEvENKUlvE_clEvEUlhhE_EESt5arrayIPcLm2EELi4E23TrivialOffsetCalculatorILi1EjESD_NS0_6memory12LoadWithCastILi1EEENSE_13StoreWithCastILi1EEEEEviT_T0_T2_T3_T4_T5_)
        /*0134*/ 	.short	0x0210
        /*0136*/ 	.short	0x002c


	//----- nvinfo : EIATTR_SW_WAR
	.align		4
.L_6327:
        /*0138*/ 	.byte	0x04, 0x36
        /*013a*/ 	.short	(.L_6329 - .L_6328)
.L_6328:
        /*013c*/ 	.word	0x00000008
.L_6329:


//--------------------- .nv.info._ZN2at6native18elementwise_kernelILi128ELi4EZNS0_22gpu_kernel_impl_nocastINS0_13AUnaryFunctorIhhhZZZNS0_16fmod_kernel_cudaERNS_18TensorIteratorBaseEENKUlvE_clEvENKUlvE_clEvEUlhhE_EEEEvS5_RKT_EUliE_EEviT1_ --------------------------
	.section	.nv.info._ZN2at6native18elementwise_kernelILi128ELi4EZNS0_22gpu_kernel_impl_nocastINS0_13AUnaryFunctorIhhhZZZNS0_16fmod_kernel_cudaERNS_18TensorIteratorBaseEENKUlvE_clEvENKUlvE_clEvEUlhhE_EEEEvS5_RKT_EUliE_EEviT1_,"",@"SHT_CUDA_INFO"
	.sectionflags	@""
	.align	4


	//----- nvinfo : EIATTR_CUDA_API_VERSION
	.align		4
        /*0000*/ 	.byte	0x04, 0x37
        /*0002*/ 	.short	(.L_6331 - .L_6330)
.L_6330:
        /*0004*/ 	.word	0x00000082


	//----- nvinfo : EIATTR_KPARAM_INFO
	.align		4
.L_6331:
        /*0008*/ 	.byte	0x04, 0x17
        /*000a*/ 	.short	(.L_6333 - .L_6332)
.L_6332:
        /*000c*/ 	.word	0x00000000
        /*0010*/ 	.short	0x0001
        /*0012*/ 	.short	0x0008
        /*0014*/ 	.byte	0x00, 0xf0, 0x61, 0x08


	//----- nvinfo : EIATTR_KPARAM_INFO
	.align		4
.L_6333:
        /*0018*/ 	.byte	0x04, 0x17
        /*001a*/ 	.short	(.L_6335 - .L_6334)
.L_6334:
        /*001c*/ 	.word	0x00000000
        /*0020*/ 	.short	0x0000
        /*0022*/ 	.short	0x0000
        /*0024*/ 	.byte	0x00, 0xf0, 0x11, 0x00


	//----- nvinfo : EIATTR_SPARSE_MMA_MASK
	.align		4
.L_6335:
        /*0028*/ 	.byte	0x03, 0x50
        /*002a*/ 	.short	0x0000


	//----- nvinfo : EIATTR_MAXREG_COUNT
	.align		4
        /*002c*/ 	.byte	0x03, 0x1b
        /*002e*/ 	.short	0x0080


	//----- nvinfo : EIATTR_MERCURY_ISA_VERSION
	.align		4
        /*0030*/ 	.byte	0x03, 0x5f
        /*0032*/ 	.short	0x0101


	//----- nvinfo : EIATTR_EXIT_INSTR_OFFSETS
	.align		4
        /*0034*/ 	.byte	0x04, 0x1c
        /*0036*/ 	.short	(.L_6337 - .L_6336)


	//   ....[0]....
.L_6336:
        /*0038*/ 	.word	0x00003c60


	//   ....[1]....
        /*003c*/ 	.word	0x00005000


	//----- nvinfo : EIATTR_MAX_THREADS
	.align		4
.L_6337:
        /*0040*/ 	.byte	0x04, 0x05
        /*0042*/ 	.short	(.L_6339 - .L_6338)
.L_6338:
        /*0044*/ 	.word	0x00000080
        /*0048*/ 	.word	0x00000001
        /*004c*/ 	.word	0x00000001


	//----- nvinfo : EIATTR_CRS_STACK_SIZE
	.align		4
.L_6339:
        /*0050*/ 	.byte	0x04, 0x1e
        /*0052*/ 	.short	(.L_6341 - .L_6340)
.L_6340:
        /*0054*/ 	.word	0x00000000


	//----- nvinfo : EIATTR_CBANK_PARAM_SIZE
	.align		4
.L_6341:
        /*0058*/ 	.byte	0x03, 0x19
        /*005a*/ 	.short	0x0220


	//----- nvinfo : EIATTR_PARAM_CBANK
	.align		4
        /*005c*/ 	.byte	0x04, 0x0a
        /*005e*/ 	.short	(.L_6343 - .L_6342)
	.align		4
.L_6342:
        /*0060*/ 	.word	index@(.nv.constant0._ZN2at6native18elementwise_kernelILi128ELi4EZNS0_22gpu_kernel_impl_nocastINS0_13AUnaryFunctorIhhhZZZNS0_16fmod_kernel_cudaERNS_18TensorIteratorBaseEENKUlvE_clEvENKUlvE_clEvEUlhhE_EEEEvS5_RKT_EUliE_EEviT1_)
        /*0064*/ 	.short	0x0210
        /*0066*/ 	.short	0x0220


	//----- nvinfo : EIATTR_SW_WAR
	.align		4
.L_6343:
        /*0068*/ 	.byte	0x04, 0x36
        /*006a*/ 	.short	(.L_6345 - .L_6344)
.L_6344:
        /*006c*/ 	.word	0x00000008
.L_6345:


//--------------------- .nv.info._ZN2at6native27unrolled_elementwise_kernelINS0_13AUnaryFunctorIhhhZZZNS0_16fmod_kernel_cudaERNS_18TensorIteratorBaseEENKUlvE_clEvENKUlvE_clEvEUlhhE_EESt5arrayIPcLm2EELi4E23TrivialOffsetCalculatorILi1EjESD_NS0_6memory15LoadWithoutCastENSE_16StoreWithoutCastEEEviT_T0_T2_T3_T4_T5_ --------------------------
	.section	.nv.info._ZN2at6native27unrolled_elementwise_kernelINS0_13AUnaryFunctorIhhhZZZNS0_16fmod_kernel_cudaERNS_18TensorIteratorBaseEENKUlvE_clEvENKUlvE_clEvEUlhhE_EESt5arrayIPcLm2EELi4E23TrivialOffsetCalculatorILi1EjESD_NS0_6memory15LoadWithoutCastENSE_16StoreWithoutCastEEEviT_T0_T2_T3_T4_T5_,"",@"SHT_CUDA_INFO"
	.sectionflags	@""
	.align	4


	//----- nvinfo : EIATTR_CUDA_API_VERSION
	.align		4
        /*0000*/ 	.byte	0x04, 0x37
        /*0002*/ 	.short	(.L_6347 - .L_6346)
.L_6346:
        /*0004*/ 	.word	0x00000082


	//----- nvinfo : EIATTR_KPARAM_INFO
	.align		4
.L_6347:
        /*0008*/ 	.byte	0x04, 0x17
        /*000a*/ 	.short	(.L_6349 - .L_6348)
.L_6348:
        /*000c*/ 	.word	0x00000000
        /*0010*/ 	.short	0x0006
        /*0012*/ 	.short	0x001b
        /*0014*/ 	.byte	0x00, 0xf0, 0x05, 0x00


	//----- nvinfo : EIATTR_KPARAM_INFO
	.align		4
.L_6349:
        /*0018*/ 	.byte	0x04, 0x17
        /*001a*/ 	.short	(.L_6351 - .L_6350)
.L_6350:
        /*001c*/ 	.word	0x00000000
        /*0020*/ 	.short	0x0005
        /*0022*/ 	.short	0x001a
        /*0024*/ 	.byte	0x00, 0xf0, 0x05, 0x00


	//----- nvinfo : EIATTR_KPARAM_INFO
	.align		4
.L_6351:
        /*0028*/ 	.byte	0x04, 0x17
        /*002a*/ 	.short	(.L_6353 - .L_6352)
.L_6352:
        /*002c*/ 	.word	0x00000000
        /*0030*/ 	.short	0x0004
        /*0032*/ 	.short	0x0019
        /*0034*/ 	.byte	0x00, 0xf0, 0x05, 0x00


	//----- nvinfo : EIATTR_KPARAM_INFO
	.align		4
.L_6353:
        /*0038*/ 	.byte	0x04, 0x17
        /*003a*/ 	.short	(.L_6355 - .L_6354)
.L_6354:
        /*003c*/ 	.word	0x00000000
        /*0040*/ 	.short	0x0003
        /*0042*/ 	.short	0x0018
        /*0044*/ 	.byte	0x00, 0xf0, 0x05, 0x00


	//----- nvinfo : EIATTR_KPARAM_INFO
	.align		4
.L_6355:
        /*0048*/ 	.byte	0x04, 0x17
        /*004a*/ 	.short	(.L_6357 - .L_6356)
.L_6356:
        /*004c*/ 	.word	0x00000000
        /*0050*/ 	.short	0x0002
        /*0052*/ 	.short	0x0008
        /*0054*/ 	.byte	0x00, 0xf0, 0x41, 0x00


	//----- nvinfo : EIATTR_KPARAM_INFO
	.align		4
.L_6357:
        /*0058*/ 	.byte	0x04, 0x17
        /*005a*/ 	.short	(.L_6359 - .L_6358)
.L_6358:
        /*005c*/ 	.word	0x00000000
        /*0060*/ 	.short	0x0001
        /*0062*/ 	.short	0x0004
        /*0064*/ 	.byte	0x00, 0xf0, 0x09, 0x00


	//----- nvinfo : EIATTR_KPARAM_INFO
	.align		4
.L_6359:
        /*0068*/ 	.byte	0x04, 0x17
        /*006a*/ 	.short	(.L_6361 - .L_6360)
.L_6360:
        /*006c*/ 	.word	0x00000000
        /*0070*/ 	.short	0x0000
        /*0072*/ 	.short	0x0000
        /*0074*/ 	.byte	0x00, 0xf0, 0x11, 0x00


	//----- nvinfo : EIATTR_SPARSE_MMA_MASK
	.align		4
.L_6361:
        /*0078*/ 	.byte	0x03, 0x50
        /*007a*/ 	.short	0x0000


	//----- nvinfo : EIATTR_MAXREG_COUNT
	.align		4
        /*007c*/ 	.byte	0x03, 0x1b
        /*007e*/ 	.short	0x00ff


	//----- nvinfo : EIATTR_MERCURY_ISA_VERSION
	.align		4
        /*0080*/ 	.byte	0x03, 0x5f
        /*0082*/ 	.short	0x0101


	//----- nvinfo : EIATTR_EXIT_INSTR_OFFSETS
	.align		4
        /*0084*/ 	.byte	0x04, 0x1c
        /*0086*/ 	.short	(.L_6363 - .L_6362)


	//   ....[0]....
.L_6362:
        /*0088*/ 	.word	0x00000650


	//   ....[1]....
        /*008c*/ 	.word	0x000006b0


	//----- nvinfo : EIATTR_MAX_THREADS
	.align		4
.L_6363:
        /*0090*/ 	.byte	0x04, 0x05
        /*0092*/ 	.short	(.L_6365 - .L_6364)
.L_6364:
        /*0094*/ 	.word	0x00000080
        /*0098*/ 	.word	0x00000001
        /*009c*/ 	.word	0x00000001


	//----- nvinfo : EIATTR_CRS_STACK_SIZE
	.align		4
.L_6365:
        /*00a0*/ 	.byte	0x04, 0x1e
        /*00a2*/ 	.short	(.L_6367 - .L_6366)
.L_6366:
        /*00a4*/ 	.word	0x00000000


	//----- nvinfo : EIATTR_CBANK_PARAM_SIZE
	.align		4
.L_6367:
        /*00a8*/ 	.byte	0x03, 0x19
        /*00aa*/ 	.short	0x001c


	//----- nvinfo : EIATTR_PARAM_CBANK
	.align		4
        /*00ac*/ 	.byte	0x04, 0x0a
        /*00ae*/ 	.short	(.L_6369 - .L_6368)
	.align		4
.L_6368:
        /*00b0*/ 	.word	index@(.nv.constant0._ZN2at6native27unrolled_elementwise_kernelINS0_13AUnaryFunctorIhhhZZZNS0_16fmod_kernel_cudaERNS_18TensorIteratorBaseEENKUlvE_clEvENKUlvE_clEvEUlhhE_EESt5arrayIPcLm2EELi4E23TrivialOffsetCalculatorILi1EjESD_NS0_6memory15LoadWithoutCastENSE_16StoreWithoutCastEEEviT_T0_T2_T3_T4_T5_)
        /*00b4*/ 	.short	0x0210
        /*00b6*/ 	.short	0x001c


	//----- nvinfo : EIATTR_SW_WAR
	.align		4
.L_6369:
        /*00b8*/ 	.byte	0x04, 0x36
        /*00ba*/ 	.short	(.L_6371 - .L_6370)
.L_6370:
        /*00bc*/ 	.word	0x00000008
.L_6371:


//--------------------- .nv.info._ZN2at6native29vectorized_elementwise_kernelILi2ENS0_13AUnaryFunctorIhhhZZZNS0_16fmod_kernel_cudaERNS_18TensorIteratorBaseEENKUlvE_clEvENKUlvE_clEvEUlhhE_EESt5arrayIPcLm2EEEEviT0_T1_ --------------------------
	.section	.nv.info._ZN2at6native29vectorized_elementwise_kernelILi2ENS0_13AUnaryFunctorIhhhZZZNS0_16fmod_kernel_cudaERNS_18TensorIteratorBaseEENKUlvE_clEvENKUlvE_clEvEUlhhE_EESt5arrayIPcLm2EEEEviT0_T1_,"",@"SHT_CUDA_INFO"
	.sectionflags	@""
	.align	4


	//----- nvinfo : EIATTR_CUDA_API_VERSION
	.align		4
        /*0000*/ 	.byte	0x04, 0x37
        /*0002*/ 	.short	(.L_6373 - .L_6372)
.L_6372:
        /*0004*/ 	.word	0x00000082


	//----- nvinfo : EIATTR_KPARAM_INFO
	.align		4
.L_6373:
        /*0008*/ 	.byte	0x04, 0x17
        /*000a*/ 	.short	(.L_6375 - .L_6374)
.L_6374:
        /*000c*/ 	.word	0x00000000
        /*0010*/ 	.short	0x0002
        /*0012*/ 	.short	0x0008
        /*0014*/ 	.byte	0x00, 0xf0, 0x41, 0x00


	//----- nvinfo : EIATTR_KPARAM_INFO
	.align		4
.L_6375:
        /*0018*/ 	.byte	0x04, 0x17
        /*001a*/ 	.short	(.L_6377 - .L_6376)
.L_6376:
        /*001c*/ 	.word	0x00000000
        /*0020*/ 	.short	0x0001
        /*0022*/ 	.short	0x0004
        /*0024*/ 	.byte	0x00, 0xf0, 0x09, 0x00


	//----- nvinfo : EIATTR_KPARAM_INFO
	.align		4
.L_6377:
        /*0028*/ 	.byte	0x04, 0x17
        /*002a*/ 	.short	(.L_6379 - .L_6378)
.L_6378:
        /*002c*/ 	.word	0x00000000
        /*0030*/ 	.short	0x0000
        /*0032*/ 	.short	0x0000
        /*0034*/ 	.byte	0x00, 0xf0, 0x11, 0x00


	//----- nvinfo : EIATTR_SPARSE_MMA_MASK
	.align		4
.L_6379:
        /*0038*/ 	.byte	0x03, 0x50
        /*003a*/ 	.short	0x0000


	//----- nvinfo : EIATTR_MAXREG_COUNT
	.align		4
        /*003c*/ 	.byte	0x03, 0x1b
        /*003e*/ 	.short	0x00ff


	//----- nvinfo : EIATTR_MERCURY_ISA_VERSION
	.align		4
        /*0040*/ 	.byte	0x03, 0x5f
        /*0042*/ 	.short	0x0101


	//----- nvinfo : EIATTR_EXIT_INSTR_OFFSETS
	.align		4
        /*0044*/ 	.byte	0x04, 0x1c
        /*0046*/ 	.short	(.L_6381 - .L_6380)


	//   ....[0]....
.L_6380:
        /*0048*/ 	.word	0x000004d0


	//   ....[1]....
        /*004c*/ 	.word	0x00001190


	//   ....[2]....
        /*0050*/ 	.word	0x000011f0


	//----- nvinfo : EIATTR_MAX_THREADS
	.align		4
.L_6381:
        /*0054*/ 	.byte	0x04, 0x05
        /*0056*/ 	.short	(.L_6383 - .L_6382)
.L_6382:
        /*0058*/ 	.word	0x00000080
        /*005c*/ 	.word	0x00000001
        /*0060*/ 	.word	0x00000001


	//----- nvinfo : EIATTR_CRS_STACK_SIZE
	.align		4
.L_6383:
        /*0064*/ 	.byte	0x04, 0x1e
        /*0066*/ 	.short	(.L_6385 - .L_6384)
.L_6384:
        /*0068*/ 	.word	0x00000000


	//----- nvinfo : EIATTR_CBANK_PARAM_SIZE
	.align		4
.L_6385:
        /*006c*/ 	.byte	0x03, 0x19
        /*006e*/ 	.short	0x0018


	//----- nvinfo : EIATTR_PARAM_CBANK
	.align		4
        /*0070*/ 	.byte	0x04, 0x0a
        /*0072*/ 	.short	(.L_6387 - .L_6386)
	.align		4
.L_6386:
        /*0074*/ 	.word	index@(.nv.constant0._ZN2at6native29vectorized_elementwise_kernelILi2ENS0_13AUnaryFunctorIhhhZZZNS0_16fmod_kernel_cudaERNS_18TensorIteratorBaseEENKUlvE_clEvENKUlvE_clEvEUlhhE_EESt5arrayIPcLm2EEEEviT0_T1_)
        /*0078*/ 	.short	0x0210
        /*007a*/ 	.short	0x0018


	//----- nvinfo : EIATTR_SW_WAR
	.align		4
.L_6387:
        /*007c*/ 	.byte	0x04, 0x36
        /*007e*/ 	.short	(.L_6389 - .L_6388)
.L_6388:
        /*0080*/ 	.word	0x00000008
.L_6389:


//--------------------- .nv.info._ZN2at6native29vectorized_elementwise_kernelILi4ENS0_13AUnaryFunctorIhhhZZZNS0_16fmod_kernel_cudaERNS_18TensorIteratorBaseEENKUlvE_clEvENKUlvE_clEvEUlhhE_EESt5arrayIPcLm2EEEEviT0_T1_ --------------------------
	.section	.nv.info._ZN2at6native29vectorized_elementwise_kernelILi4ENS0_13AUnaryFunctorIhhhZZZNS0_16fmod_kernel_cudaERNS_18TensorIteratorBaseEENKUlvE_clEvENKUlvE_clEvEUlhhE_EESt5arrayIPcLm2EEEEviT0_T1_,"",@"SHT_CUDA_INFO"
	.sectionflags	@""
	.align	4


	//----- nvinfo : EIATTR_CUDA_API_VERSION
	.align		4
        /*0000*/ 	.byte	0x04, 0x37
        /*0002*/ 	.short	(.L_6391 - .L_6390)
.L_6390:
        /*0004*/ 	.word	0x00000082


	//----- nvinfo : EIATTR_KPARAM_INFO
	.align		4
.L_6391:
        /*0008*/ 	.byte	0x04, 0x17
        /*000a*/ 	.short	(.L_6393 - .L_6392)
.L_6392:
        /*000c*/ 	.word	0x00000000
        /*0010*/ 	.short	0x0002
        /*0012*/ 	.short	0x0008
        /*0014*/ 	.byte	0x00, 0xf0, 0x41, 0x00


	//----- nvinfo : EIATTR_KPARAM_INFO
	.align		4
.L_6393:
        /*0018*/ 	.byte	0x04, 0x17
        /*001a*/ 	.short	(.L_6395 - .L_6394)
.L_6394:
        /*001c*/ 	.word	0x00000000
        /*0020*/ 	.short	0x0001
        /*0022*/ 	.short	0x0004
        /*0024*/ 	.byte	0x00, 0xf0, 0x09, 0x00


	//----- nvinfo : EIATTR_KPARAM_INFO
	.align		4
.L_6395:
        /*0028*/ 	.byte	0x04, 0x17
        /*002a*/ 	.short	(.L_6397 - .L_6396)
.L_6396:
        /*002c*/ 	.word	0x00000000
        /*0030*/ 	.short	0x0000
        /*0032*/ 	.short	0x0000
        /*0034*/ 	.byte	0x00, 0xf0, 0x11, 0x00


	//----- nvinfo : EIATTR_SPARSE_MMA_MASK
	.align		4
.L_6397:
        /*0038*/ 	.byte	0x03, 0x50
        /*003a*/ 	.short	0x0000


	//----- nvinfo : EIATTR_MAXREG_COUNT
	.align		4
        /*003c*/ 	.byte	0x03, 0x1b
        /*003e*/ 	.short	0x00ff


	//----- nvinfo : EIATTR_MERCURY_ISA_VERSION
	.align		4
        /*0040*/ 	.byte	0x03, 0x5f
        /*0042*/ 	.short	0x0101


	//----- nvinfo : EIATTR_EXIT_INSTR_OFFSETS
	.align		4
        /*0044*/ 	.byte	0x04, 0x1c
        /*0046*/ 	.short	(.L_6399 - .L_6398)


	//   ....[0]....
.L_6398:
        /*0048*/ 	.word	0x000004d0


	//   ....[1]....
        /*004c*/ 	.word	0x00001190


	//   ....[2]....
        /*0050*/ 	.word	0x000011f0


	//----- nvinfo : EIATTR_MAX_THREADS
	.align		4
.L_6399:
        /*0054*/ 	.byte	0x04, 0x05
        /*0056*/ 	.short	(.L_6401 - .L_6400)
.L_6400:
        /*0058*/ 	.word	0x00000080
        /*005c*/ 	.word	0x00000001
        /*0060*/ 	.word	0x00000001


	//----- nvinfo : EIATTR_CRS_STACK_SIZE
	.align		4
.L_6401:
        /*0064*/ 	.byte	0x04, 0x1e
        /*0066*/ 	.short	(.L_6403 - .L_6402)
.L_6402:
        /*0068*/ 	.word	0x00000000


	//----- nvinfo : EIATTR_CBANK_PARAM_SIZE
	.align		4
.L_6403:
        /*006c*/ 	.byte	0x03, 0x19
        /*006e*/ 	.short	0x0018


	//----- nvinfo : EIATTR_PARAM_CBANK
	.align		4
        /*0070*/ 	.byte	0x04, 0x0a
        /*0072*/ 	.short	(.L_6405 - .L_6404)
	.align		4
.L_6404:
        /*0074*/ 	.word	index@(.nv.constant0._ZN2at6native29vectorized_elementwise_kernelILi4ENS0_13AUnaryFunctorIhhhZZZNS0_16fmod_kernel_cudaERNS_18TensorIteratorBaseEENKUlvE_clEvENKUlvE_clEvEUlhhE_EESt5arrayIPcLm2EEEEviT0_T1_)
        /*0078*/ 	.short	0x0210
        /*007a*/ 	.short	0x0018


	//----- nvinfo : EIATTR_SW_WAR
	.align		4
.L_6405:
        /*007c*/ 	.byte	0x04, 0x36
        /*007e*/ 	.short	(.L_6407 - .L_6406)
.L_6406:
        /*0080*/ 	.word	0x00000008
.L_6407:


//--------------------- .nv.info._ZN2at6native29vectorized_elementwise_kernelILi8ENS0_13AUnaryFunctorIhhhZZZNS0_16fmod_kernel_cudaERNS_18TensorIteratorBaseEENKUlvE_clEvENKUlvE_clEvEUlhhE_EESt5arrayIPcLm2EEEEviT0_T1_ --------------------------
	.section	.nv.info._ZN2at6native29vectorized_elementwise_kernelILi8ENS0_13AUnaryFunctorIhhhZZZNS0_16fmod_kernel_cudaERNS_18TensorIteratorBaseEENKUlvE_clEvENKUlvE_clEvEUlhhE_EESt5arrayIPcLm2EEEEviT0_T1_,"",@"SHT_CUDA_INFO"
	.sectionflags	@""
	.align	4


	//----- nvinfo : EIATTR_CUDA_API_VERSION
	.align		4
        /*0000*/ 	.byte	0x04, 0x37
        /*0002*/ 	.short	(.L_6409 - .L_6408)
.L_6408:
        /*0004*/ 	.word	0x00000082


	//----- nvinfo : EIATTR_KPARAM_INFO
	.align		4
.L_6409:
        /*0008*/ 	.byte	0x04, 0x17
        /*000a*/ 	.short	(.L_6411 - .L_6410)
.L_6410:
        /*000c*/ 	.word	0x00000000
        /*0010*/ 	.short	0x0002
        /*0012*/ 	.short	0x0008
        /*0014*/ 	.byte	0x00, 0xf0, 0x41, 0x00


	//----- nvinfo : EIATTR_KPARAM_INFO
	.align		4
.L_6411:
        /*0018*/ 	.byte	0x04, 0x17
        /*001a*/ 	.short	(.L_6413 - .L_6412)
.L_6412:
        /*001c*/ 	.word	0x00000000
        /*0020*/ 	.short	0x0001
        /*0022*/ 	.short	0x0004
        /*0024*/ 	.byte	0x00, 0xf0, 0x09, 0x00


	//----- nvinfo : EIATTR_KPARAM_INFO
	.align		4
.L_6413:
        /*0028*/ 	.byte	0x04, 0x17
        /*002a*/ 	.short	(.L_6415 - .L_6414)
.L_6414:
        /*002c*/ 	.word	0x00000000
        /*0030*/ 	.short	0x0000
        /*0032*/ 	.short	0x0000
        /*0034*/ 	.byte	0x00, 0xf0, 0x11, 0x00


	//----- nvinfo : EIATTR_SPARSE_MMA_MASK
	.align		4
.L_6415:
        /*0038*/ 	.byte	0x03, 0x50
        /*003a*/ 	.short	0x0000


	//----- nvinfo : EIATTR_MAXREG_COUNT
	.align		4
        /*003c*/ 	.byte	0x03, 0x1b
        /*003e*/ 	.short	0x00ff


	//----- nvinfo : EIATTR_MERCURY_ISA_VERSION
	.align		4
        /*0040*/ 	.byte	0x03, 0x5f
        /*0042*/ 	.short	0x0101


	//----- nvinfo : EIATTR_EXIT_INSTR_OFFSETS
	.align		4
        /*0044*/ 	.byte	0x04, 0x1c
        /*0046*/ 	.short	(.L_6417 - .L_6416)


	//   ....[0]....
.L_6416:
        /*0048*/ 	.word	0x00000530


	//   ....[1]....
        /*004c*/ 	.word	0x000011f0


	//   ....[2]....
        /*0050*/ 	.word	0x00001250


	//----- nvinfo : EIATTR_MAX_THREADS
	.align		4
.L_6417:
        /*0054*/ 	.byte	0x04, 0x05
        /*0056*/ 	.short	(.L_6419 - .L_6418)
.L_6418:
        /*0058*/ 	.word	0x00000080
        /*005c*/ 	.word	0x00000001
        /*0060*/ 	.word	0x00000001


	//----- nvinfo : EIATTR_CRS_STACK_SIZE
	.align		4
.L_6419:
        /*0064*/ 	.byte	0x04, 0x1e
        /*0066*/ 	.short	(.L_6421 - .L_6420)
.L_6420:
        /*0068*/ 	.word	0x00000000


	//----- nvinfo : EIATTR_CBANK_PARAM_SIZE
	.align		4
.L_6421:
        /*006c*/ 	.byte	0x03, 0x19
        /*006e*/ 	.short	0x0018


	//----- nvinfo : EIATTR_PARAM_CBANK
	.align		4
        /*0070*/ 	.byte	0x04, 0x0a
        /*0072*/ 	.short	(.L_6423 - .L_6422)
	.align		4
.L_6422:
        /*0074*/ 	.word	index@(.nv.constant0._ZN2at6native29vectorized_elementwise_kernelILi8ENS0_13AUnaryFunctorIhhhZZZNS0_16fmod_kernel_cudaERNS_18TensorIteratorBaseEENKUlvE_clEvENKUlvE_clEvEUlhhE_EESt5arrayIPcLm2EEEEviT0_T1_)
        /*0078*/ 	.short	0x0210
        /*007a*/ 	.short	0x0018


	//----- nvinfo : EIATTR_SW_WAR
	.align		4
.L_6423:
        /*007c*/ 	.byte	0x04, 0x36
        /*007e*/ 	.short	(.L_6425 - .L_6424)
.L_6424:
        /*0080*/ 	.word	0x00000008
.L_6425:


//--------------------- .nv.info._ZN2at6native18elementwise_kernelILi128ELi4EZNS0_15gpu_kernel_implINS0_13BinaryFunctorIN3c108BFloat16ES5_S5_ZZZNS0_21remainder_kernel_cudaERNS_18TensorIteratorBaseEENKUlvE0_clEvENKUlvE2_clEvEUlS5_S5_E_EEEEvS7_RKT_EUliE_EEviT1_ --------------------------
	.section	.nv.info._ZN2at6native18elementwise_kernelILi128ELi4EZNS0_15gpu_kernel_implINS0_13BinaryFunctorIN3c108BFloat16ES5_S5_ZZZNS0_21remainder_kernel_cudaERNS_18TensorIteratorBaseEENKUlvE0_clEvENKUlvE2_clEvEUlS5_S5_E_EEEEvS7_RKT_EUliE_EEviT1_,"",@"SHT_CUDA_INFO"
	.sectionflags	@""
	.align	4


	//----- nvinfo : EIATTR_CUDA_API_VERSION
	.align		4
        /*0000*/ 	.byte	0x04, 0x37
        /*0002*/ 	.short	(.L_6427 - .L_6426)
.L_6426:
        /*0004*/ 	.word	0x00000082


	//----- nvinfo : EIATTR_KPARAM_INFO
	.align		4
.L_6427:
        /*0008*/ 	.byte	0x04, 0x17
        /*000a*/ 	.short	(.L_6429 - .L_6428)
.L_6428:
        /*000c*/ 	.word	0x00000000
        /*0010*/ 	.short	0x0001
        /*0012*/ 	.short	0x0008
        /*0014*/ 	.byte	0x00, 0xf0, 0x21, 0x0a


	//----- nvinfo : EIATTR_KPARAM_INFO
	.align		4
.L_6429:
        /*0018*/ 	.byte	0x04, 0x17
        /*001a*/ 	.short	(.L_6431 - .L_6430)
.L_6430:
        /*001c*/ 	.word	0x00000000
        /*0020*/ 	.short	0x0000
        /*0022*/ 	.short	0x0000
        /*0024*/ 	.byte	0x00, 0xf0, 0x11, 0x00


	//----- nvinfo : EIATTR_SPARSE_MMA_MASK
	.align		4
.L_6431:
        /*0028*/ 	.byte	0x03, 0x50
        /*002a*/ 	.short	0x0000


	//----- nvinfo : EIATTR_MAXREG_COUNT
	.align		4
        /*002c*/ 	.byte	0x03, 0x1b
        /*002e*/ 	.short	0x0080


	//----- nvinfo : EIATTR_EXTERNS
	.align		4
        /*0030*/ 	.byte	0x04, 0x0f
        /*0032*/ 	.short	(.L_6433 - .L_6432)


	//   ....[0]....
	.align		4
.L_6432:
        /*0034*/ 	.word	index@(__assertfail)


	//----- nvinfo : EIATTR_MERCURY_ISA_VERSION
	.align		4
.L_6433:
        /*0038*/ 	.byte	0x03, 0x5f
        /*003a*/ 	.short	0x0101


	//----- nvinfo : EIATTR_SYSCALL_OFFSETS
	.align		4
        /*003c*/ 	.byte	0x04, 0x46
        /*003e*/ 	.short	(.L_6435 - .L_6434)


	//   ....[0]....
.L_6434:
        /*0040*/ 	.word	0x000026d0


	//   ....[1]....
        /*0044*/ 	.word	0x00003770


	//   ....[2]....
        /*0048*/ 	.word	0x00004bc0


	//   ....[3]....
        /*004c*/ 	.word	0x000072f0


	//   ....[4]....
        /*0050*/ 	.word	0x00008390


	//   ....[5]....
        /*0054*/ 	.word	0x000097e0


	//   ....[6]....
        /*0058*/ 	.word	0x0000bf10


	//   ....[7]....
        /*005c*/ 	.word	0x0000cfb0


	//   ....[8]....
        /*0060*/ 	.word	0x0000e400


	//   ....[9]....
        /*0064*/ 	.word	0x00010b20


	//   ....[10]....
        /*0068*/ 	.word	0x00011bc0


	//   ....[11]....
        /*006c*/ 	.word	0x00013010


	//----- nvinfo : EIATTR_EXIT_INSTR_OFFSETS
	.align		4
.L_6435:
        /*0070*/ 	.byte	0x04, 0x1c
        /*0072*/ 	.short	(.L_6437 - .L_6436)


	//   ....[0]....
.L_6436:
        /*0074*/ 	.word	0x0000e4d0


	//   ....[1]....
        /*0078*/ 	.word	0x00012240


	//   ....[2]....
        /*007c*/ 	.word	0x00012280


	//   ....[3]....
        /*0080*/ 	.word	0x00012320


	//   ....[4]....
        /*0084*/ 	.word	0x00012360


	//   ....[5]....
        /*0088*/ 	.word	0x000123a0


	//   ....[6]....
        /*008c*/ 	.word	0x00012430


	//   ....[7]....
        /*0090*/ 	.word	0x00012470


	//   ....[8]....
        /*0094*/ 	.word	0x00012510


	//   ....[9]....
        /*0098*/ 	.word	0x00012560


	//   ....[10]....
        /*009c*/ 	.word	0x000125b0


	//   ....[11]....
        /*00a0*/ 	.word	0x00012680


	//   ....[12]....
        /*00a4*/ 	.word	0x000126e0


	//   ....[13]....
        /*00a8*/ 	.word	0x00012870


	//   ....[14]....
        /*00ac*/ 	.word	0x000129d0


	//   ....[15]....
        /*00b0*/ 	.word	0x000129f0


	//   ....[16]....
        /*00b4*/ 	.word	0x00012ab0


	//   ....[17]....
        /*00b8*/ 	.word	0x00012c30


	//   ....[18]....
        /*00bc*/ 	.word	0x00012db0


	//   ....[19]....
        /*00c0*/ 	.word	0x00012f10


	//   ....[20]....
        /*00c4*/ 	.word	0x00013020


	//   ....[21]....
        /*00c8*/ 	.word	0x00013060


	//   ....[22]....
        /*00cc*/ 	.word	0x000130a0


	//----- nvinfo : EIATTR_MAX_THREADS
	.align		4
.L_6437:
        /*00d0*/ 	.byte	0x04, 0x05
        /*00d2*/ 	.short	(.L_6439 - .L_6438)
.L_6438:
        /*00d4*/ 	.word	0x00000080
        /*00d8*/ 	.word	0x00000001
        /*00dc*/ 	.word	0x00000001


	//----- nvinfo : EIATTR_CRS_STACK_SIZE
	.align		4
.L_6439:
        /*00e0*/ 	.byte	0x04, 0x1e
        /*00e2*/ 	.short	(.L_6441 - .L_6440)
.L_6440:
        /*00e4*/ 	.word	0x00000000


	//----- nvinfo : EIATTR_CBANK_PARAM_SIZE
	.align		4
.L_6441:
        /*00e8*/ 	.byte	0x03, 0x19
        /*00ea*/ 	.short	0x0290


	//----- nvinfo : EIATTR_PARAM_CBANK
	.align		4
        /*00ec*/ 	.byte	0x04, 0x0a
        /*00ee*/ 	.short	(.L_6443 - .L_6442)
	.align		4
.L_6442:
        /*00f0*/ 	.word	index@(.nv.constant0._ZN2at6native18elementwise_kernelILi128ELi4EZNS0_15gpu_kernel_implINS0_13BinaryFunctorIN3c108BFloat16ES5_S5_ZZZNS0_21remainder_kernel_cudaERNS_18TensorIteratorBaseEENKUlvE0_clEvENKUlvE2_clEvEUlS5_S5_E_EEEEvS7_RKT_EUliE_EEviT1_)
        /*00f4*/ 	.short	0x0210
        /*00f6*/ 	.short	0x0290


	//----- nvinfo : EIATTR_SW_WAR
	.align		4
.L_6443:
        /*00f8*/ 	.byte	0x04, 0x36
        /*00fa*/ 	.short	(.L_6445 - .L_6444)
.L_6444:
        /*00fc*/ 	.word	0x00000008
.L_6445:


//--------------------- .nv.info._ZN2at6native27unrolled_elementwise_kernelINS0_13BinaryFunctorIN3c108BFloat16ES4_S4_ZZZNS0_21remainder_kernel_cudaERNS_18TensorIteratorBaseEENKUlvE0_clEvENKUlvE2_clEvEUlS4_S4_E_EESt5arrayIPcLm3EELi4E23TrivialOffsetCalculatorILi2EjESE_ILi1EjENS0_6memory12LoadWithCastILi2EEENSH_13StoreWithCastILi1EEEEEviT_T0_T2_T3_T4_T5_ --------------------------
	.section	.nv.info._ZN2at6native27unrolled_elementwise_kernelINS0_13BinaryFunctorIN3c108BFloat16ES4_S4_ZZZNS0_21remainder_kernel_cudaERNS_18TensorIteratorBaseEENKUlvE0_clEvENKUlvE2_clEvEUlS4_S4_E_EESt5arrayIPcLm3EELi4E23TrivialOffsetCalculatorILi2EjESE_ILi1EjENS0_6memory12LoadWithCastILi2EEENSH_13StoreWithCastILi1EEEEEviT_T0_T2_T3_T4_T5_,"",@"SHT_CUDA_INFO"
	.sectionflags	@""
	.align	4


	//----- nvinfo : EIATTR_CUDA_API_VERSION
	.align		4
        /*0000*/ 	.byte	0x04, 0x37
        /*0002*/ 	.short	(.L_6447 - .L_6446)
.L_6446:
        /*0004*/ 	.word	0x00000082


	//----- nvinfo : EIATTR_KPARAM_INFO
	.align		4
.L_6447:
        /*0008*/ 	.byte	0x04, 0x17
        /*000a*/ 	.short	(.L_6449 - .L_6448)
.L_6448:
        /*000c*/ 	.word	0x00000000
        /*0010*/ 	.short	0x0006
        /*0012*/ 	.short	0x0030
        /*0014*/ 	.byte	0x00, 0xf0, 0x21, 0x00


	//----- nvinfo : EIATTR_KPARAM_INFO
	.align		4
.L_6449:
        /*0018*/ 	.byte	0x04, 0x17
        /*001a*/ 	.short	(.L_6451 - .L_6450)
.L_6450:
        /*001c*/ 	.word	0x00000000
        /*0020*/ 	.short	0x0005
        /*0022*/ 	.short	0x0024
        /*0024*/ 	.byte	0x00, 0xf0, 0x31, 0x00


	//----- nvinfo : EIATTR_KPARAM_INFO
	.align		4
.L_6451:
        /*0028*/ 	.byte	0x04, 0x17
        /*002a*/ 	.short	(.L_6453 - .L_6452)
.L_6452:
        /*002c*/ 	.word	0x00000000
        /*0030*/ 	.short	0x0004
        /*0032*/ 	.short	0x0021
        /*0034*/ 	.byte	0x00, 0xf0, 0x05, 0x00


	//----- nvinfo : EIATTR_KPARAM_INFO
	.align		4
.L_6453:
        /*0038*/ 	.byte	0x04, 0x17
        /*003a*/ 	.short	(.L_6455 - .L_6454)
.L_6454:
        /*003c*/ 	.word	0x00000000
        /*0040*/ 	.short	0x0003
        /*0042*/ 	.short	0x0020
        /*0044*/ 	.byte	0x00, 0xf0, 0x05, 0x00


	//----- nvinfo : EIATTR_KPARAM_INFO
	.align		4
.L_6455:
        /*0048*/ 	.byte	0x04, 0x17
        /*004a*/ 	.short	(.L_6457 - .L_6456)
.L_6456:
        /*004c*/ 	.word	0x00000000
        /*0050*/ 	.short	0x0002
        /*0052*/ 	.short	0x0008
        /*0054*/ 	.byte	0x00, 0xf0, 0x61, 0x00


	//----- nvinfo : EIATTR_KPARAM_INFO
	.align		4
.L_6457:
        /*0058*/ 	.byte	0x04, 0x17
        /*005a*/ 	.short	(.L_6459 - .L_6458)
.L_6458:
        /*005c*/ 	.word	0x00000000
        /*0060*/ 	.short	0x0001
        /*0062*/ 	.short	0x0004
        /*0064*/ 	.byte	0x00, 0xf0, 0x05, 0x00


	//----- nvinfo : EIATTR_KPARAM_INFO
	.align		4
.L_6459:
        /*0068*/ 	.byte	0x04, 0x17
        /*006a*/ 	.short	(.L_6461 - .L_6460)
.L_6460:
        /*006c*/ 	.word	0x00000000
        /*0070*/ 	.short	0x0000
        /*0072*/ 	.short	0x0000
        /*0074*/ 	.byte	0x00, 0xf0, 0x11, 0x00


	//----- nvinfo : EIATTR_SPARSE_MMA_MASK
	.align		4
.L_6461:
        /*0078*/ 	.byte	0x03, 0x50
        /*007a*/ 	.short	0x0000


	//----- nvinfo : EIATTR_MAXREG_COUNT
	.align		4
        /*007c*/ 	.byte	0x03, 0x1b
        /*007e*/ 	.short	0x00ff


	//----- nvinfo : EIATTR_EXTERNS
	.align		4
        /*0080*/ 	.byte	0x04, 0x0f
        /*0082*/ 	.short	(.L_6463 - .L_6462)


	//   ....[0]....
	.align		4
.L_6462:
        /*0084*/ 	.word	index@(__assertfail)


	//----- nvinfo : EIATTR_MERCURY_ISA_VERSION
	.align		4
.L_6463:
        /*0088*/ 	.byte	0x03, 0x5f
        /*008a*/ 	.short	0x0101


	//----- nvinfo : EIATTR_SYSCALL_OFFSETS
	.align		4
        /*008c*/ 	.byte	0x04, 0x46
        /*008e*/ 	.short	(.L_6465 - .L_6464)


	//   ....[0]....
.L_6464:
        /*0090*/ 	.word	0x000010f0


	//   ....[1]....
        /*0094*/ 	.word	0x000021b0


	//   ....[2]....
        /*0098*/ 	.word	0x000032f0


	//   ....[3]....
        /*009c*/ 	.word	0x000043b0


	//   ....[4]....
        /*00a0*/ 	.word	0x00005500


	//   ....[5]....
        /*00a4*/ 	.word	0x000065d0


	//   ....[6]....
        /*00a8*/ 	.word	0x00007700


	//   ....[7]....
        /*00ac*/ 	.word	0x000087d0


	//   ....[8]....
        /*00b0*/ 	.word	0x0000ad90


	//   ....[9]....
        /*00b4*/ 	.word	0x0000bdb0


	//   ....[10]....
        /*00b8*/ 	.word	0x0000cd90


	//   ....[11]....
        /*00bc*/ 	.word	0x0000dd70


	//----- nvinfo : EIATTR_EXIT_INSTR_OFFSETS
	.align		4
.L_6465:
        /*00c0*/ 	.byte	0x04, 0x1c
        /*00c2*/ 	.short	(.L_6467 - .L_6466)


	//   ....[0]....
.L_6466:
        /*00c4*/ 	.word	0x0000ce50


	//   ....[1]....
        /*00c8*/ 	.word	0x0000cfa0


	//   ....[2]....
        /*00cc*/ 	.word	0x0000cfe0


	//   ....[3]....
        /*00d0*/ 	.word	0x0000d080


	//   ....[4]....
        /*00d4*/ 	.word	0x0000d0c0


	//   ....[5]....
        /*00d8*/ 	.word	0x0000d100


	//   ....[6]....
        /*00dc*/ 	.word	0x0000d190


	//   ....[7]....
        /*00e0*/ 	.word	0x0000d1d0


	//   ....[8]....
        /*00e4*/ 	.word	0x0000d270


	//   ....[9]....
        /*00e8*/ 	.word	0x0000d2c0


	//   ....[10]....
        /*00ec*/ 	.word	0x0000d310


	//   ....[11]....
        /*00f0*/ 	.word	0x0000d3e0


	//   ....[12]....
        /*00f4*/ 	.word	0x0000d440


	//   ....[13]....
        /*00f8*/ 	.word	0x0000d5d0


	//   ....[14]....
        /*00fc*/ 	.word	0x0000d730


	//   ....[15]....
        /*0100*/ 	.word	0x0000d750


	//   ....[16]....
        /*0104*/ 	.word	0x0000d810


	//   ....[17]....
        /*0108*/ 	.word	0x0000d990


	//   ....[18]....
        /*010c*/ 	.word	0x0000db10


	//   ....[19]....
        /*0110*/ 	.word	0x0000dc70


	//   ....[20]....
        /*0114*/ 	.word	0x0000dd80


	//   ....[21]....
        /*0118*/ 	.word	0x0000ddc0


	//   ....[22]....
        /*011c*/ 	.word	0x0000de00


	//----- nvinfo : EIATTR_MAX_THREADS
	.align		4
.L_6467:
        /*0120*/ 	.byte	0x04, 0x05
        /*0122*/ 	.short	(.L_6469 - .L_6468)
.L_6468:
        /*0124*/ 	.word	0x00000080
        /*0128*/ 	.word	0x00000001
        /*012c*/ 	.word	0x00000001


	//----- nvinfo : EIATTR_CRS_STACK_SIZE
	.align		4
.L_6469:
        /*0130*/ 	.byte	0x04, 0x1e
        /*0132*/ 	.short	(.L_6471 - .L_6470)
.L_6470:
        /*0134*/ 	.word	0x00000000


	//----- nvinfo : EIATTR_CBANK_PARAM_SIZE
	.align		4
.L_6471:
        /*0138*/ 	.byte	0x03, 0x19
        /*013a*/ 	.short	0x0038


	//----- nvinfo : EIATTR_PARAM_CBANK
	.align		4
        /*013c*/ 	.byte	0x04, 0x0a
        /*013e*/ 	.short	(.L_6473 - .L_6472)
	.align		4
.L_6472:
        /*0140*/ 	.word	index@(.nv.constant0._ZN2at6native27unrolled_elementwise_kernelINS0_13BinaryFunctorIN3c108BFloat16ES4_S4_ZZZNS0_21remainder_kernel_cudaERNS_18TensorIteratorBaseEENKUlvE0_clEvENKUlvE2_clEvEUlS4_S4_E_EESt5arrayIPcLm3EELi4E23TrivialOffsetCalculatorILi2EjESE_ILi1EjENS0_6memory12LoadWithCastILi2EEENSH_13StoreWithCastILi1EEEEEviT_T0_T2_T3_T4_T5_)
        /*0144*/ 	.short	0x0210
        /*0146*/ 	.short	0x0038


	//----- nvinfo : EIATTR_SW_WAR
	.align		4
.L_6473:
        /*0148*/ 	.byte	0x04, 0x36
        /*014a*/ 	.short	(.L_6475 - .L_6474)
.L_6474:
        /*014c*/ 	.word	0x00000008
.L_6475:


//--------------------- .nv.info._ZN2at6native18elementwise_kernelILi128ELi4EZNS0_22gpu_kernel_impl_nocastINS0_13BinaryFunctorIN3c108BFloat16ES5_S5_ZZZNS0_21remainder_kernel_cudaERNS_18TensorIteratorBaseEENKUlvE0_clEvENKUlvE2_clEvEUlS5_S5_E_EEEEvS7_RKT_EUliE_EEviT1_ --------------------------
	.section	.nv.info._ZN2at6native18elementwise_kernelILi128ELi4EZNS0_22gpu_kernel_impl_nocastINS0_13BinaryFunctorIN3c108BFloat16ES5_S5_ZZZNS0_21remainder_kernel_cudaERNS_18TensorIteratorBaseEENKUlvE0_clEvENKUlvE2_clEvEUlS5_S5_E_EEEEvS7_RKT_EUliE_EEviT1_,"",@"SHT_CUDA_INFO"
	.sectionflags	@""
	.align	4


	//----- nvinfo : EIATTR_CUDA_API_VERSION
	.align		4
        /*0000*/ 	.byte	0x04, 0x37
        /*0002*/ 	.short	(.L_6477 - .L_6476)
.L_6476:
        /*0004*/ 	.word	0x00000082


	//----- nvinfo : EIATTR_KPARAM_INFO
	.align		4
.L_6477:
        /*0008*/ 	.byte	0x04, 0x17
        /*000a*/ 	.short	(.L_6479 - .L_6478)
.L_6478:
        /*000c*/ 	.word	0x00000000
        /*0010*/ 	.short	0x0001
        /*0012*/ 	.short	0x0008
        /*0014*/ 	.byte	0x00, 0xf0, 0x21, 0x0a


	//----- nvinfo : EIATTR_KPARAM_INFO
	.align		4
.L_6479:
        /*0018*/ 	.byte	0x04, 0x17
        /*001a*/ 	.short	(.L_6481 - .L_6480)
.L_6480:
        /*001c*/ 	.word	0x00000000
        /*0020*/ 	.short	0x0000
        /*0022*/ 	.short	0x0000
        /*0024*/ 	.byte	0x00, 0xf0, 0x11, 0x00


	//----- nvinfo : EIATTR_SPARSE_MMA_MASK
	.align		4
.L_6481:
        /*0028*/ 	.byte	0x03, 0x50
        /*002a*/ 	.short	0x0000


	//----- nvinfo : EIATTR_MAXREG_COUNT
	.align		4
        /*002c*/ 	.byte	0x03, 0x1b
        /*002e*/ 	.short	0x0080


	//----- nvinfo : EIATTR_MERCURY_ISA_VERSION
	.align		4
        /*0030*/ 	.byte	0x03, 0x5f
        /*0032*/ 	.short	0x0101


	//----- nvinfo : EIATTR_EXIT_INSTR_OFFSETS
	.align		4
        /*0034*/ 	.byte	0x04, 0x1c
        /*0036*/ 	.short	(.L_6483 - .L_6482)


	//   ....[0]....
.L_6482:
        /*0038*/ 	.word	0x00005420


	//   ....[1]....
        /*003c*/ 	.word	0x00006fd0


	//----- nvinfo : EIATTR_MAX_THREADS
	.align		4
.L_6483:
        /*0040*/ 	.byte	0x04, 0x05
        /*0042*/ 	.short	(.L_6485 - .L_6484)
.L_6484:
        /*0044*/ 	.word	0x00000080
        /*0048*/ 	.word	0x00000001
        /*004c*/ 	.word	0x00000001


	//----- nvinfo : EIATTR_CRS_STACK_SIZE
	.align		4
.L_6485:
        /*0050*/ 	.byte	0x04, 0x1e
        /*0052*/ 	.short	(.L_6487 - .L_6486)
.L_6486:
        /*0054*/ 	.word	0x00000000


	//----- nvinfo : EIATTR_CBANK_PARAM_SIZE
	.align		4
.L_6487:
        /*0058*/ 	.byte	0x03, 0x19
        /*005a*/ 	.short	0x0290


	//----- nvinfo : EIATTR_PARAM_CBANK
	.align		4
        /*005c*/ 	.byte	0x04, 0x0a
        /*005e*/ 	.short	(.L_6489 - .L_6488)
	.align		4
.L_6488:
        /*0060*/ 	.word	index@(.nv.constant0._ZN2at6native18elementwise_kernelILi128ELi4EZNS0_22gpu_kernel_impl_nocastINS0_13BinaryFunctorIN3c108BFloat16ES5_S5_ZZZNS0_21remainder_kernel_cudaERNS_18TensorIteratorBaseEENKUlvE0_clEvENKUlvE2_clEvEUlS5_S5_E_EEEEvS7_RKT_EUliE_EEviT1_)
        /*0064*/ 	.short	0x0210
        /*0066*/ 	.short	0x0290


	//----- nvinfo : EIATTR_SW_WAR
	.align		4
.L_6489:
        /*0068*/ 	.byte	0x04, 0x36
        /*006a*/ 	.short	(.L_6491 - .L_6490)
.L_6490:
        /*006c*/ 	.word	0x00000008
.L_6491:


//--------------------- .nv.info._ZN2at6native27unrolled_elementwise_kernelINS0_13BinaryFunctorIN3c108BFloat16ES4_S4_ZZZNS0_21remainder_kernel_cudaERNS_18TensorIteratorBaseEENKUlvE0_clEvENKUlvE2_clEvEUlS4_S4_E_EESt5arrayIPcLm3EELi4E23TrivialOffsetCalculatorILi2EjESE_ILi1EjENS0_6memory15LoadWithoutCastENSH_16StoreWithoutCastEEEviT_T0_T2_T3_T4_T5_ --------------------------
	.section	.nv.info._ZN2at6native27unrolled_elementwise_kernelINS0_13BinaryFunctorIN3c108BFloat16ES4_S4_ZZZNS0_21remainder_kernel_cudaERNS_18TensorIteratorBaseEENKUlvE0_clEvENKUlvE2_clEvEUlS4_S4_E_EESt5arrayIPcLm3EELi4E23TrivialOffsetCalculatorILi2EjESE_ILi1EjENS0_6memory15LoadWithoutCastENSH_16StoreWithoutCastEEEviT_T0_T2_T3_T4_T5_,"",@"SHT_CUDA_INFO"
	.sectionflags	@""
	.align	4


	//----- nvinfo : EIATTR_CUDA_API_VERSION
	.align		4
        /*0000*/ 	.byte	0x04, 0x37
        /*0002*/ 	.short	(.L_6493 - .L_6492)
.L_6492:
        /*0004*/ 	.word	0x00000082


	//----- nvinfo : EIATTR_KPARAM_INFO
	.align		4
.L_6493:
        /*0008*/ 	.byte	0x04, 0x17
        /*000a*/ 	.short	(.L_6495 - .L_6494)
.L_6494:
        /*000c*/ 	.word	0x00000000
        /*0010*/ 	.short	0x0006
        /*0012*/ 	.short	0x0023
        /*0014*/ 	.byte	0x00, 0xf0, 0x05, 0x00


	//----- nvinfo : EIATTR_KPARAM_INFO
	.align		4
.L_6495:
        /*0018*/ 	.byte	0x04, 0x17
        /*001a*/ 	.short	(.L_6497 - .L_6496)
.L_6496:
        /*001c*/ 	.word	0x00000000
        /*0020*/ 	.short	0x0005
        /*0022*/ 	.short	0x0022
        /*0024*/ 	.byte	0x00, 0xf0, 0x05, 0x00


	//----- nvinfo : EIATTR_KPARAM_INFO
	.align		4
.L_6497:
        /*0028*/ 	.byte	0x04, 0x17
        /*002a*/ 	.short	(.L_6499 - .L_6498)
.L_6498:
        /*002c*/ 	.word	0x00000000
        /*0030*/ 	.short	0x0004
        /*0032*/ 	.short	0x0021
        /*0034*/ 	.byte	0x00, 0xf0, 0x05, 0x00


	//----- nvinfo : EIATTR_KPARAM_INFO
	.align		4
.L_6499:
        /*0038*/ 	.byte	0x04, 0x17
        /*003a*/ 	.short	(.L_6501 - .L_6500)
.L_6500:
        /*003c*/ 	.word	0x00000000
        /*0040*/ 	.short	0x0003
        /*0042*/ 	.short	0x0020
        /*0044*/ 	.byte	0x00, 0xf0, 0x05, 0x00


	//----- nvinfo : EIATTR_KPARAM_INFO
	.align		4
.L_6501:
        /*0048*/ 	.byte	0x04, 0x17
        /*004a*/ 	.short	(.L_6503 - .L_6502)
.L_6502:
        /*004c*/ 	.word	0x00000000
        /*0050*/ 	.short	0x0002
        /*0052*/ 	.short	0x0008
        /*0054*/ 	.byte	0x00, 0xf0, 0x61, 0x00


	//----- nvinfo : EIATTR_KPARAM_INFO
	.align		4
.L_6503:
        /*0058*/ 	.byte	0x04, 0x17
        /*005a*/ 	.short	(.L_6505 - .L_6504)
.L_6504:
        /*005c*/ 	.word	0x00000000
        /*0060*/ 	.short	0x0001
        /*0062*/ 	.short	0x0004
        /*0064*/ 	.byte	0x00, 0xf0, 0x05, 0x00


	//----- nvinfo : EIATTR_KPARAM_INFO
	.align		4
.L_6505:
        /*0068*/ 	.byte	0x04, 0x17
        /*006a*/ 	.short	(.L_6507 - .L_6506)
.L_6506:
        /*006c*/ 	.word	0x00000000
        /*0070*/ 	.short	0x0000
        /*0072*/ 	.short	0x0000
        /*0074*/ 	.byte	0x00, 0xf0, 0x11, 0x00


	//----- nvinfo : EIATTR_SPARSE_MMA_MASK
	.align		4
.L_6507:
        /*0078*/ 	.byte	0x03, 0x50
        /*007a*/ 	.short	0x0000


	//----- nvinfo : EIATTR_MAXREG_COUNT
	.align		4
        /*007c*/ 	.byte	0x03, 0x1b
        /*007e*/ 	.short	0x00ff


	//----- nvinfo : EIATTR_MERCURY_ISA_VERSION
	.align		4
        /*0080*/ 	.byte	0x03, 0x5f
        /*0082*/ 	.short	0x0101


	//----- nvinfo : EIATTR_EXIT_INSTR_OFFSETS
	.align		4
        /*0084*/ 	.byte	0x04, 0x1c
        /*0086*/ 	.short	(.L_6509 - .L_6508)


	//   ....[0]....
.L_6508:
        /*0088*/ 	.word	0x00001930


	//   ....[1]....
        /*008c*/ 	.word	0x00001980


	//----- nvinfo : EIATTR_MAX_THREADS
	.align		4
.L_6509:
        /*0090*/ 	.byte	0x04, 0x05
        /*0092*/ 	.short	(.L_6511 - .L_6510)
.L_6510:
        /*0094*/ 	.word	0x00000080
        /*0098*/ 	.word	0x00000001
        /*009c*/ 	.word	0x00000001


	//----- nvinfo : EIATTR_CRS_STACK_SIZE
	.align		4
.L_6511:
        /*00a0*/ 	.byte	0x04, 0x1e
        /*00a2*/ 	.short	(.L_6513 - .L_6512)
.L_6512:
        /*00a4*/ 	.word	0x00000000


	//----- nvinfo : EIATTR_CBANK_PARAM_SIZE
	.align		4
.L_6513:
        /*00a8*/ 	.byte	0x03, 0x19
        /*00aa*/ 	.short	0x0024


	//----- nvinfo : EIATTR_PARAM_CBANK
	.align		4
        /*00ac*/ 	.byte	0x04, 0x0a
        /*00ae*/ 	.short	(.L_6515 - .L_6514)
	.align		4
.L_6514:
        /*00b0*/ 	.word	index@(.nv.constant0._ZN2at6native27unrolled_elementwise_kernelINS0_13BinaryFunctorIN3c108BFloat16ES4_S4_ZZZNS0_21remainder_kernel_cudaERNS_18TensorIteratorBaseEENKUlvE0_clEvENKUlvE2_clEvEUlS4_S4_E_EESt5arrayIPcLm3EELi4E23TrivialOffsetCalculatorILi2EjESE_ILi1EjENS0_6memory15LoadWithoutCastENSH_16StoreWithoutCastEEEviT_T0_T2_T3_T4_T5_)
        /*00b4*/ 	.short	0x0210
        /*00b6*/ 	.short	0x0024


	//----- nvinfo : EIATTR_SW_WAR
	.align		4
.L_6515:
        /*00b8*/ 	.byte	0x04, 0x36
        /*00ba*/ 	.short	(.L_6517 - .L_6516)
.L_6516:
        /*00bc*/ 	.word	0x00000008
.L_6517:


//--------------------- .nv.info._ZN2at6native29vectorized_elementwise_kernelILi2ENS0_13BinaryFunctorIN3c108BFloat16ES4_S4_ZZZNS0_21remainder_kernel_cudaERNS_18TensorIteratorBaseEENKUlvE0_clEvENKUlvE2_clEvEUlS4_S4_E_EESt5arrayIPcLm3EEEEviT0_T1_ --------------------------
	.section	.nv.info._ZN2at6native29vectorized_elementwise_kernelILi2ENS0_13BinaryFunctorIN3c108BFloat16ES4_S4_ZZZNS0_21remainder_kernel_cudaERNS_18TensorIteratorBaseEENKUlvE0_clEvENKUlvE2_clEvEUlS4_S4_E_EESt5arrayIPcLm3EEEEviT0_T1_,"",@"SHT_CUDA_INFO"
	.sectionflags	@""
	.align	4


	//----- nvinfo : EIATTR_CUDA_API_VERSION
	.align		4
        /*0000*/ 	.byte	0x04, 0x37
        /*0002*/ 	.short	(.L_6519 - .L_6518)
.L_6518:
        /*0004*/ 	.word	0x00000082


	//----- nvinfo : EIATTR_KPARAM_INFO
	.align		4
.L_6519:
        /*0008*/ 	.byte	0x04, 0x17
        /*000a*/ 	.short	(.L_6521 - .L_6520)
.L_6520:
        /*000c*/ 	.word	0x00000000
        /*0010*/ 	.short	0x0002
        /*0012*/ 	.short	0x0008
        /*0014*/ 	.byte	0x00, 0xf0, 0x61, 0x00


	//----- nvinfo : EIATTR_KPARAM_INFO
	.align		4
.L_6521:
        /*0018*/ 	.byte	0x04, 0x17
        /*001a*/ 	.short	(.L_6523 - .L_6522)
.L_6522:
        /*001c*/ 	.word	0x00000000
        /*0020*/ 	.short	0x0001
        /*0022*/ 	.short	0x0004
        /*0024*/ 	.byte	0x00, 0xf0, 0x05, 0x00


	//----- nvinfo : EIATTR_KPARAM_INFO
	.align		4
.L_6523:
        /*0028*/ 	.byte	0x04, 0x17
        /*002a*/ 	.short	(.L_6525 - .L_6524)
.L_6524:
        /*002c*/ 	.word	0x00000000
        /*0030*/ 	.short	0x0000
        /*0032*/ 	.short	0x0000
        /*0034*/ 	.byte	0x00, 0xf0, 0x11, 0x00


	//----- nvinfo : EIATTR_SPARSE_MMA_MASK
	.align		4
.L_6525:
        /*0038*/ 	.byte	0x03, 0x50
        /*003a*/ 	.short	0x0000


	//----- nvinfo : EIATTR_MAXREG_COUNT
	.align		4
        /*003c*/ 	.byte	0x03, 0x1b
        /*003e*/ 	.short	0x00ff


	//----- nvinfo : EIATTR_MERCURY_ISA_VERSION
	.align		4
        /*0040*/ 	.byte	0x03, 0x5f
        /*0042*/ 	.short	0x0101


	//----- nvinfo : EIATTR_EXIT_INSTR_OFFSETS
	.align		4
        /*0044*/ 	.byte	0x04, 0x1c
        /*0046*/ 	.short	(.L_6527 - .L_6526)


	//   ....[0]....
.L_6526:
        /*0048*/ 	.word	0x00002850


	//   ....[1]....
        /*004c*/ 	.word	0x00005ae0


	//   ....[2]....
        /*0050*/ 	.word	0x00005b30


	//----- nvinfo : EIATTR_MAX_THREADS
	.align		4
.L_6527:
        /*0054*/ 	.byte	0x04, 0x05
        /*0056*/ 	.short	(.L_6529 - .L_6528)
.L_6528:
        /*0058*/ 	.word	0x00000080
        /*005c*/ 	.word	0x00000001
        /*0060*/ 	.word	0x00000001


	//----- nvinfo : EIATTR_CRS_STACK_SIZE
	.align		4
.L_6529:
        /*0064*/ 	.byte	0x04, 0x1e
        /*0066*/ 	.short	(.L_6531 - .L_6530)
.L_6530:
        /*0068*/ 	.word	0x00000000


	//----- nvinfo : EIATTR_CBANK_PARAM_SIZE
	.align		4
.L_6531:
        /*006c*/ 	.byte	0x03, 0x19
        /*006e*/ 	.short	0x0020


	//----- nvinfo : EIATTR_PARAM_CBANK
	.align		4
        /*0070*/ 	.byte	0x04, 0x0a
        /*0072*/ 	.short	(.L_6533 - .L_6532)
	.align		4
.L_6532:
        /*0074*/ 	.word	index@(.nv.constant0._ZN2at6native29vectorized_elementwise_kernelILi2ENS0_13BinaryFunctorIN3c108BFloat16ES4_S4_ZZZNS0_21remainder_kernel_cudaERNS_18TensorIteratorBaseEENKUlvE0_clEvENKUlvE2_clEvEUlS4_S4_E_EESt5arrayIPcLm3EEEEviT0_T1_)
        /*0078*/ 	.short	0x0210
        /*007a*/ 	.short	0x0020


	//----- nvinfo : EIATTR_SW_WAR
	.align		4
.L_6533:
        /*007c*/ 	.byte	0x04, 0x36
        /*007e*/ 	.short	(.L_6535 - .L_6534)
.L_6534:
        /*0080*/ 	.word	0x00000008
.L_6535:


//--------------------- .nv.info._ZN2at6native29vectorized_elementwise_kernelILi4ENS0_13BinaryFunctorIN3c108BFloat16ES4_S4_ZZZNS0_21remainder_kernel_cudaERNS_18TensorIteratorBaseEENKUlvE0_clEvENKUlvE2_clEvEUlS4_S4_E_EESt5arrayIPcLm3EEEEviT0_T1_ --------------------------
	.section	.nv.info._ZN2at6native29vectorized_elementwise_kernelILi4ENS0_13BinaryFunctorIN3c108BFloat16ES4_S4_ZZZNS0_21remainder_kernel_cudaERNS_18TensorIteratorBaseEENKUlvE0_clEvENKUlvE2_clEvEUlS4_S4_E_EESt5arrayIPcLm3EEEEviT0_T1_,"",@"SHT_CUDA_INFO"
	.sectionflags	@""
	.align	4


	//----- nvinfo : EIATTR_CUDA_API_VERSION
	.align		4
        /*0000*/ 	.byte	0x04, 0x37
        /*0002*/ 	.short	(.L_6537 - .L_6536)
.L_6536:
        /*0004*/ 	.word	0x00000082


	//----- nvinfo : EIATTR_KPARAM_INFO
	.align		4
.L_6537:
        /*0008*/ 	.byte	0x04, 0x17
        /*000a*/ 	.short	(.L_6539 - .L_6538)
.L_6538:
        /*000c*/ 	.word	0x00000000
        /*0010*/ 	.short	0x0002
        /*0012*/ 	.short	0x0008
        /*0014*/ 	.byte	0x00, 0xf0, 0x61, 0x00


	//----- nvinfo : EIATTR_KPARAM_INFO
	.align		4
.L_6539:
        /*0018*/ 	.byte	0x04, 0x17
        /*001a*/ 	.short	(.L_6541 - .L_6540)
.L_6540:
        /*001c*/ 	.word	0x00000000
        /*0020*/ 	.short	0x0001
        /*0022*/ 	.short	0x0004
        /*0024*/ 	.byte	0x00, 0xf0, 0x05, 0x00


	//----- nvinfo : EIATTR_KPARAM_INFO
	.align		4
.L_6541:
        /*0028*/ 	.byte	0x04, 0x17
        /*002a*/ 	.short	(.L_6543 - .L_6542)
.L_6542:
        /*002c*/ 	.word	0x00000000
        /*0030*/ 	.short	0x0000
        /*0032*/ 	.short	0x0000
        /*0034*/ 	.byte	0x00, 0xf0, 0x11, 0x00


	//----- nvinfo : EIATTR_SPARSE_MMA_MASK
	.align		4
.L_6543:
        /*0038*/ 	.byte	0x03, 0x50
        /*003a*/ 	.short	0x0000


	//----- nvinfo : EIATTR_MAXREG_COUNT
	.align		4
        /*003c*/ 	.byte	0x03, 0x1b
        /*003e*/ 	.short	0x00ff


	//----- nvinfo : EIATTR_MERCURY_ISA_VERSION
	.align		4
        /*0040*/ 	.byte	0x03, 0x5f
        /*0042*/ 	.short	0x0101


	//----- nvinfo : EIATTR_EXIT_INSTR_OFFSETS
	.align		4
        /*0044*/ 	.byte	0x04, 0x1c
        /*0046*/ 	.short	(.L_6545 - .L_6544)


	//   ....[0]....
.L_6544:
        /*0048*/ 	.word	0x00002800


	//   ....[1]....
        /*004c*/ 	.word	0x00005a90


	//   ....[2]....
        /*0050*/ 	.word	0x00005ae0


	//----- nvinfo : EIATTR_MAX_THREADS
	.align		4
.L_6545:
        /*0054*/ 	.byte	0x04, 0x05
        /*0056*/ 	.short	(.L_6547 - .L_6546)
.L_6546:
        /*0058*/ 	.word	0x00000080
        /*005c*/ 	.word	0x00000001
        /*0060*/ 	.word	0x00000001


	//----- nvinfo : EIATTR_CRS_STACK_SIZE
	.align		4
.L_6547:
        /*0064*/ 	.byte	0x04, 0x1e
        /*0066*/ 	.short	(.L_6549 - .L_6548)
.L_6548:
        /*0068*/ 	.word	0x00000000


	//----- nvinfo : EIATTR_CBANK_PARAM_SIZE
	.align		4
.L_6549:
        /*006c*/ 	.byte	0x03, 0x19
        /*006e*/ 	.short	0x0020


	//----- nvinfo : EIATTR_PARAM_CBANK
	.align		4
        /*0070*/ 	.byte	0x04, 0x0a
        /*0072*/ 	.short	(.L_6551 - .L_6550)
	.align		4
.L_6550:
        /*0074*/ 	.word	index@(.nv.constant0._ZN2at6native29vectorized_elementwise_kernelILi4ENS0_13BinaryFunctorIN3c108BFloat16ES4_S4_ZZZNS0_21remainder_kernel_cudaERNS_18TensorIteratorBaseEENKUlvE0_clEvENKUlvE2_clEvEUlS4_S4_E_EESt5arrayIPcLm3EEEEviT0_T1_)
        /*0078*/ 	.short	0x0210
        /*007a*/ 	.short	0x0020


	//----- nvinfo : EIATTR_SW_WAR
	.align		4
.L_6551:
        /*007c*/ 	.byte	0x04, 0x36
        /*007e*/ 	.short	(.L_6553 - .L_6552)
.L_6552:
        /*0080*/ 	.word	0x00000008
.L_6553:


//--------------------- .nv.info._ZN2at6native29vectorized_elementwise_kernelILi8ENS0_13BinaryFunctorIN3c108BFloat16ES4_S4_ZZZNS0_21remainder_kernel_cudaERNS_18TensorIteratorBaseEENKUlvE0_clEvENKUlvE2_clEvEUlS4_S4_E_EESt5arrayIPcLm3EEEEviT0_T1_ --------------------------
	.section	.nv.info._ZN2at6native29vectorized_elementwise_kernelILi8ENS0_13BinaryFunctorIN3c108BFloat16ES4_S4_ZZZNS0_21remainder_kernel_cudaERNS_18TensorIteratorBaseEENKUlvE0_clEvENKUlvE2_clEvEUlS4_S4_E_EESt5arrayIPcLm3EEEEviT0_T1_,"",@"SHT_CUDA_INFO"
	.sectionflags	@""
	.align	4


	//----- nvinfo : EIATTR_CUDA_API_VERSION
	.align		4
        /*0000*/ 	.byte	0x04, 0x37
        /*0002*/ 	.short	(.L_6555 - .L_6554)
.L_6554:
        /*0004*/ 	.word	0x00000082


	//----- nvinfo : EIATTR_KPARAM_INFO
	.align		4
.L_6555:
        /*0008*/ 	.byte	0x04, 0x17
        /*000a*/ 	.short	(.L_6557 - .L_6556)
.L_6556:
        /*000c*/ 	.word	0x00000000
        /*0010*/ 	.short	0x0002
        /*0012*/ 	.short	0x0008
        /*0014*/ 	.byte	0x00, 0xf0, 0x61, 0x00


	//----- nvinfo : EIATTR_KPARAM_INFO
	.align		4
.L_6557:
        /*0018*/ 	.byte	0x04, 0x17
        /*001a*/ 	.short	(.L_6559 - .L_6558)
.L_6558:
        /*001c*/ 	.word	0x00000000
        /*0020*/ 	.short	0x0001
        /*0022*/ 	.short	0x0004
        /*0024*/ 	.byte	0x00, 0xf0, 0x05, 0x00


	//----- nvinfo : EIATTR_KPARAM_INFO
	.align		4
.L_6559:
        /*0028*/ 	.byte	0x04, 0x17
        /*002a*/ 	.short	(.L_6561 - .L_6560)
.L_6560:
        /*002c*/ 	.word	0x00000000
        /*0030*/ 	.short	0x0000
        /*0032*/ 	.short	0x0000
        /*0034*/ 	.byte	0x00, 0xf0, 0x11, 0x00


	//----- nvinfo : EIATTR_SPARSE_MMA_MASK
	.align		4
.L_6561:
        /*0038*/ 	.byte	0x03, 0x50
        /*003a*/ 	.short	0x0000


	//----- nvinfo : EIATTR_MAXREG_COUNT
	.align		4
        /*003c*/ 	.byte	0x03, 0x1b
        /*003e*/ 	.short	0x00ff


	//----- nvinfo : EIATTR_MERCURY_ISA_VERSION
	.align		4
        /*0040*/ 	.byte	0x03, 0x5f
        /*0042*/ 	.short	0x0101


	//----- nvinfo : EIATTR_EXIT_INSTR_OFFSETS
	.align		4
        /*0044*/ 	.byte	0x04, 0x1c
        /*0046*/ 	.short	(.L_6563 - .L_6562)


	//   ....[0]....
.L_6562:
        /*0048*/ 	.word	0x000027b0


	//   ....[1]....
        /*004c*/ 	.word	0x00005a40


	//   ....[2]....
        /*0050*/ 	.word	0x00005a90


	//----- nvinfo : EIATTR_MAX_THREADS
	.align		4
.L_6563:
        /*0054*/ 	.byte	0x04, 0x05
        /*0056*/ 	.short	(.L_6565 - .L_6564)
.L_6564:
        /*0058*/ 	.word	0x00000080
        /*005c*/ 	.word	0x00000001
        /*0060*/ 	.word	0x00000001


	//----- nvinfo : EIATTR_CRS_STACK_SIZE
	.align		4
.L_6565:
        /*0064*/ 	.byte	0x04, 0x1e
        /*0066*/ 	.short	(.L_6567 - .L_6566)
.L_6566:
        /*0068*/ 	.word	0x00000000


	//----- nvinfo : EIATTR_CBANK_PARAM_SIZE
	.align		4
.L_6567:
        /*006c*/ 	.byte	0x03, 0x19
        /*006e*/ 	.short	0x0020


	//----- nvinfo : EIATTR_PARAM_CBANK
	.align		4
        /*0070*/ 	.byte	0x04, 0x0a
        /*0072*/ 	.short	(.L_6569 - .L_6568)
	.align		4
.L_6568:
        /*0074*/ 	.word	index@(.nv.constant0._ZN2at6native29vectorized_elementwise_kernelILi8ENS0_13BinaryFunctorIN3c108BFloat16ES4_S4_ZZZNS0_21remainder_kernel_cudaERNS_18TensorIteratorBaseEENKUlvE0_clEvENKUlvE2_clEvEUlS4_S4_E_EESt5arrayIPcLm3EEEEviT0_T1_)
        /*0078*/ 	.short	0x0210
        /*007a*/ 	.short	0x0020


	//----- nvinfo : EIATTR_SW_WAR
	.align		4
.L_6569:
        /*007c*/ 	.byte	0x04, 0x36
        /*007e*/ 	.short	(.L_6571 - .L_6570)
.L_6570:
        /*0080*/ 	.word	0x00000008
.L_6571:


//--------------------- .nv.info._ZN2at6native18elementwise_kernelILi128ELi4EZNS0_15gpu_kernel_implINS0_13BUnaryFunctorIN3c108BFloat16ES5_S5_ZZZNS0_21remainder_kernel_cudaERNS_18TensorIteratorBaseEENKUlvE0_clEvENKUlvE2_clEvEUlS5_S5_E_EEEEvS7_RKT_EUliE_EEviT1_ --------------------------
	.section	.nv.info._ZN2at6native18elementwise_kernelILi128ELi4EZNS0_15gpu_kernel_implINS0_13BUnaryFunctorIN3c108BFloat16ES5_S5_ZZZNS0_21remainder_kernel_cudaERNS_18TensorIteratorBaseEENKUlvE0_clEvENKUlvE2_clEvEUlS5_S5_E_EEEEvS7_RKT_EUliE_EEviT1_,"",@"SHT_CUDA_INFO"
	.sectionflags	@""
	.align	4


	//----- nvinfo : EIATTR_CUDA_API_VERSION
	.align		4
        /*0000*/ 	.byte	0x04, 0x37
        /*0002*/ 	.short	(.L_6573 - .L_6572)
.L_6572:
        /*0004*/ 	.word	0x00000082


	//----- nvinfo : EIATTR_KPARAM_INFO
	.align		4
.L_6573:
        /*0008*/ 	.byte	0x04, 0x17
        /*000a*/ 	.short	(.L_6575 - .L_6574)
.L_6574:
        /*000c*/ 	.word	0x00000000
        /*0010*/ 	.short	0x0001
        /*0012*/ 	.short	0x0008
        /*0014*/ 	.byte	0x00, 0xf0, 0x61, 0x08


	//----- nvinfo : EIATTR_KPARAM_INFO
	.align		4
.L_6575:
        /*0018*/ 	.byte	0x04, 0x17
        /*001a*/ 	.short	(.L_6577 - .L_6576)
.L_6576:
        /*001c*/ 	.word	0x00000000
        /*0020*/ 	.short	0x0000
        /*0022*/ 	.short	0x0000
        /*0024*/ 	.byte	0x00, 0xf0, 0x11, 0x00


	//----- nvinfo : EIATTR_SPARSE_MMA_MASK
	.align		4
.L_6577:
        /*0028*/ 	.byte	0x03, 0x50
        /*002a*/ 	.short	0x0000


	//----- nvinfo : EIATTR_MAXREG_COUNT
	.align		4
        /*002c*/ 	.byte	0x03, 0x1b
        /*002e*/ 	.short	0x0080


	//----- nvinfo : EIATTR_EXTERNS
	.align		4
        /*0030*/ 	.byte	0x04, 0x0f
        /*0032*/ 	.short	(.L_6579 - .L_6578)


	//   ....[0]....
	.align		4
.L_6578:
        /*0034*/ 	.word	index@(__assertfail)


	//----- nvinfo : EIATTR_MERCURY_ISA_VERSION
	.align		4
.L_6579:
        /*0038*/ 	.byte	0x03, 0x5f
        /*003a*/ 	.short	0x0101


	//----- nvinfo : EIATTR_SYSCALL_OFFSETS
	.align		4
        /*003c*/ 	.byte	0x04, 0x46
        /*003e*/ 	.short	(.L_6581 - .L_6580)


	//   ....[0]....
.L_6580:
        /*0040*/ 	.word	0x000022c0


	//   ....[1]....
        /*0044*/ 	.word	0x000036f0


	//   ....[2]....
        /*0048*/ 	.word	0x00005a20


	//   ....[3]....
        /*004c*/ 	.word	0x00006e50


	//   ....[4]....
        /*0050*/ 	.word	0x00009170


	//   ....[5]....
        /*0054*/ 	.word	0x0000a5a0


	//   ....[6]....
        /*0058*/ 	.word	0x0000c8b0


	//   ....[7]....
        /*005c*/ 	.word	0x0000dce0


	//----- nvinfo : EIATTR_EXIT_INSTR_OFFSETS
	.align		4
.L_6581:
        /*0060*/ 	.byte	0x04, 0x1c
        /*0062*/ 	.short	(.L_6583 - .L_6582)


	//   ....[0]....
.L_6582:
        /*0064*/ 	.word	0x0000a670


	//   ....[1]....
        /*0068*/ 	.word	0x0000cf10


	//   ....[2]....
        /*006c*/ 	.word	0x0000cf50


	//   ....[3]....
        /*0070*/ 	.word	0x0000cff0


	//   ....[4]....
        /*0074*/ 	.word	0x0000d030


	//   ....[5]....
        /*0078*/ 	.word	0x0000d070


	//   ....[6]....
        /*007c*/ 	.word	0x0000d100


	//   ....[7]....
        /*0080*/ 	.word	0x0000d140


	//   ....[8]....
        /*0084*/ 	.word	0x0000d1e0


	//   ....[9]....
        /*0088*/ 	.word	0x0000d230


	//   ....[10]....
        /*008c*/ 	.word	0x0000d280


	//   ....[11]....
        /*0090*/ 	.word	0x0000d350


	//   ....[12]....
        /*0094*/ 	.word	0x0000d3b0


	//   ....[13]....
        /*0098*/ 	.word	0x0000d540


	//   ....[14]....
        /*009c*/ 	.word	0x0000d6a0


	//   ....[15]....
        /*00a0*/ 	.word	0x0000d6c0


	//   ....[16]....
        /*00a4*/ 	.word	0x0000d780


	//   ....[17]....
        /*00a8*/ 	.word	0x0000d900


	//   ....[18]....
        /*00ac*/ 	.word	0x0000da80


	//   ....[19]....
        /*00b0*/ 	.word	0x0000dbe0


	//   ....[20]....
        /*00b4*/ 	.word	0x0000dcf0


	//   ....[21]....
        /*00b8*/ 	.word	0x0000dd30


	//   ....[22]....
        /*00bc*/ 	.word	0x0000dd70


	//----- nvinfo : EIATTR_MAX_THREADS
	.align		4
.L_6583:
        /*00c0*/ 	.byte	0x04, 0x05
        /*00c2*/ 	.short	(.L_6585 - .L_6584)
.L_6584:
        /*00c4*/ 	.word	0x00000080
        /*00c8*/ 	.word	0x00000001
        /*00cc*/ 	.word	0x00000001


	//----- nvinfo : EIATTR_CRS_STACK_SIZE
	.align		4
.L_6585:
        /*00d0*/ 	.byte	0x04, 0x1e
        /*00d2*/ 	.short	(.L_6587 - .L_6586)
.L_6586:
        /*00d4*/ 	.word	0x00000000


	//----- nvinfo : EIATTR_CBANK_PARAM_SIZE
	.align		4
.L_6587:
        /*00d8*/ 	.byte	0x03, 0x19
        /*00da*/ 	.short	0x0220


	//----- nvinfo : EIATTR_PARAM_CBANK
	.align		4
        /*00dc*/ 	.byte	0x04, 0x0a
        /*00de*/ 	.short	(.L_6589 - .L_6588)
	.align		4
.L_6588:
        /*00e0*/ 	.word	index@(.nv.constant0._ZN2at6native18elementwise_kernelILi128ELi4EZNS0_15gpu_kernel_implINS0_13BUnaryFunctorIN3c108BFloat16ES5_S5_ZZZNS0_21remainder_kernel_cudaERNS_18TensorIteratorBaseEENKUlvE0_clEvENKUlvE2_clEvEUlS5_S5_E_EEEEvS7_RKT_EUliE_EEviT1_)
        /*00e4*/ 	.short	0x0210
        /*00e6*/ 	.short	0x0220


	//----- nvinfo : EIATTR_SW_WAR
	.align		4
.L_6589:
        /*00e8*/ 	.byte	0x04, 0x36
        /*00ea*/ 	.short	(.L_6591 - .L_6590)
.L_6590:
        /*00ec*/ 	.word	0x00000008
.L_6591:


//--------------------- .nv.info._ZN2at6native27unrolled_elementwise_kernelINS0_13BUnaryFunctorIN3c108BFloat16ES4_S4_ZZZNS0_21remainder_kernel_cudaERNS_18TensorIteratorBaseEENKUlvE0_clEvENKUlvE2_clEvEUlS4_S4_E_EESt5arrayIPcLm2EELi4E23TrivialOffsetCalculatorILi1EjESF_NS0_6memory12LoadWithCastILi1EEENSG_13StoreWithCastILi1EEEEEviT_T0_T2_T3_T4_T5_ --------------------------
	.section	.nv.info._ZN2at6native27unrolled_elementwise_kernelINS0_13BUnaryFunctorIN3c108BFloat16ES4_S4_ZZZNS0_21remainder_kernel_cudaERNS_18TensorIteratorBaseEENKUlvE0_clEvENKUlvE2_clEvEUlS4_S4_E_EESt5arrayIPcLm2EELi4E23TrivialOffsetCalculatorILi1EjESF_NS0_6memory12LoadWithCastILi1EEENSG_13StoreWithCastILi1EEEEEviT_T0_T2_T3_T4_T5_,"",@"SHT_CUDA_INFO"
	.sectionflags	@""
	.align	4


	//----- nvinfo : EIATTR_CUDA_API_VERSION
	.align		4
        /*0000*/ 	.byte	0x04, 0x37
        /*0002*/ 	.short	(.L_6593 - .L_6592)
.L_6592:
        /*0004*/ 	.word	0x00000082


	//----- nvinfo : EIATTR_KPARAM_INFO
	.align		4
.L_6593:
        /*0008*/ 	.byte	0x04, 0x17
        /*000a*/ 	.short	(.L_6595 - .L_6594)
.L_6594:
        /*000c*/ 	.word	0x00000000
        /*0010*/ 	.short	0x0006
        /*0012*/ 	.short	0x0024
        /*0014*/ 	.byte	0x00, 0xf0, 0x21, 0x00


	//----- nvinfo : EIATTR_KPARAM_INFO
	.align		4
.L_6595:
        /*0018*/ 	.byte	0x04, 0x17
        /*001a*/ 	.short	(.L_6597 - .L_6596)
.L_6596:
        /*001c*/ 	.word	0x00000000
        /*0020*/ 	.short	0x0005
        /*0022*/ 	.short	0x001c
        /*0024*/ 	.byte	0x00, 0xf0, 0x21, 0x00


	//----- nvinfo : EIATTR_KPARAM_INFO
	.align		4
.L_6597:
        /*0028*/ 	.byte	0x04, 0x17
        /*002a*/ 	.short	(.L_6599 - .L_6598)
.L_6598:
        /*002c*/ 	.word	0x00000000
        /*0030*/ 	.short	0x0004
        /*0032*/ 	.short	0x0019
        /*0034*/ 	.byte	0x00, 0xf0, 0x05, 0x00


	//----- nvinfo : EIATTR_KPARAM_INFO
	.align		4
.L_6599:
        /*0038*/ 	.byte	0x04, 0x17
        /*003a*/ 	.short	(.L_6601 - .L_6600)
.L_6600:
        /*003c*/ 	.word	0x00000000
        /*0040*/ 	.short	0x0003
        /*0042*/ 	.short	0x0018
        /*0044*/ 	.byte	0x00, 0xf0, 0x05, 0x00


	//----- nvinfo : EIATTR_KPARAM_INFO
	.align		4
.L_6601:
        /*0048*/ 	.byte	0x04, 0x17
        /*004a*/ 	.short	(.L_6603 - .L_6602)
.L_6602:
        /*004c*/ 	.word	0x00000000
        /*0050*/ 	.short	0x0002
        /*0052*/ 	.short	0x0008
        /*0054*/ 	.byte	0x00, 0xf0, 0x41, 0x00


	//----- nvinfo : EIATTR_KPARAM_INFO
	.align		4
.L_6603:
        /*0058*/ 	.byte	0x04, 0x17
        /*005a*/ 	.short	(.L_6605 - .L_6604)
.L_6604:
        /*005c*/ 	.word	0x00000000
        /*0060*/ 	.short	0x0001
        /*0062*/ 	.short	0x0004
        /*0064*/ 	.byte	0x00, 0xf0, 0x11, 0x00


	//----- nvinfo : EIATTR_KPARAM_INFO
	.align		4
.L_6605:
        /*0068*/ 	.byte	0x04, 0x17
        /*006a*/ 	.short	(.L_6607 - .L_6606)
.L_6606:
        /*006c*/ 	.word	0x00000000
        /*0070*/ 	.short	0x0000
        /*0072*/ 	.short	0x0000
        /*0074*/ 	.byte	0x00, 0xf0, 0x11, 0x00


	//----- nvinfo : EIATTR_SPARSE_MMA_MASK
	.align		4
.L_6607:
        /*0078*/ 	.byte	0x03, 0x50
        /*007a*/ 	.short	0x0000


	//----- nvinfo : EIATTR_MAXREG_COUNT
	.align		4
        /*007c*/ 	.byte	0x03, 0x1b
        /*007e*/ 	.short	0x00ff


	//----- nvinfo : EIATTR_EXTERNS
	.align		4
        /*0080*/ 	.byte	0x04, 0x0f
        /*0082*/ 	.short	(.L_6609 - .L_6608)


	//   ....[0]....
	.align		4
.L_6608:
        /*0084*/ 	.word	index@(__assertfail)


	//----- nvinfo : EIATTR_MERCURY_ISA_VERSION
	.align		4
.L_6609:
        /*0088*/ 	.byte	0x03, 0x5f
        /*008a*/ 	.short	0x0101


	//----- nvinfo : EIATTR_SYSCALL_OFFSETS
	.align		4
        /*008c*/ 	.byte	0x04, 0x46
        /*008e*/ 	.short	(.L_6611 - .L_6610)


	//   ....[0]....
.L_6610:
        /*0090*/ 	.word	0x000010f0


	//   ....[1]....
        /*0094*/ 	.word	0x00002220


	//   ....[2]....
        /*0098*/ 	.word	0x00003360


	//   ....[3]....
        /*009c*/ 	.word	0x00004480


	//   ....[4]....
        /*00a0*/ 	.word	0x00006a40


	//   ....[5]....
        /*00a4*/ 	.word	0x00007a50


	//   ....[6]....
        /*00a8*/ 	.word	0x00008a50


	//   ....[7]....
        /*00ac*/ 	.word	0x00009a30


	//----- nvinfo : EIATTR_EXIT_INSTR_OFFSETS
	.align		4
.L_6611:
        /*00b0*/ 	.byte	0x04, 0x1c
        /*00b2*/ 	.short	(.L_6613 - .L_6612)


	//   ....[0]....
.L_6612:
        /*00b4*/ 	.word	0x00008b10


	//   ....[1]....
        /*00b8*/ 	.word	0x00008c60


	//   ....[2]....
        /*00bc*/ 	.word	0x00008ca0


	//   ....[3]....
        /*00c0*/ 	.word	0x00008d40


	//   ....[4]....
        /*00c4*/ 	.word	0x00008d80


	//   ....[5]....
        /*00c8*/ 	.word	0x00008dc0


	//   ....[6]....
        /*00cc*/ 	.word	0x00008e50


	//   ....[7]....
        /*00d0*/ 	.word	0x00008e90


	//   ....[8]....
        /*00d4*/ 	.word	0x00008f30


	//   ....[9]....
        /*00d8*/ 	.word	0x00008f80


	//   ....[10]....
        /*00dc*/ 	.word	0x00008fd0


	//   ....[11]....
        /*00e0*/ 	.word	0x000090a0


	//   ....[12]....
        /*00e4*/ 	.word	0x00009100


	//   ....[13]....
        /*00e8*/ 	.word	0x00009290


	//   ....[14]....
        /*00ec*/ 	.word	0x000093f0


	//   ....[15]....
        /*00f0*/ 	.word	0x00009410


	//   ....[16]....
        /*00f4*/ 	.word	0x000094d0


	//   ....[17]....
        /*00f8*/ 	.word	0x00009650


	//   ....[18]....
        /*00fc*/ 	.word	0x000097d0


	//   ....[19]....
        /*0100*/ 	.word	0x00009930


	//   ....[20]....
        /*0104*/ 	.word	0x00009a40


	//   ....[21]....
        /*0108*/ 	.word	0x00009a80


	//   ....[22]....
        /*010c*/ 	.word	0x00009ac0


	//----- nvinfo : EIATTR_MAX_THREADS
	.align		4
.L_6613:
        /*0110*/ 	.byte	0x04, 0x05
        /*0112*/ 	.short	(.L_6615 - .L_6614)
.L_6614:
        /*0114*/ 	.word	0x00000080
        /*0118*/ 	.word	0x00000001
        /*011c*/ 	.word	0x00000001


	//----- nvinfo : EIATTR_CRS_STACK_SIZE
	.align		4
.L_6615:
        /*0120*/ 	.byte	0x04, 0x1e
        /*0122*/ 	.short	(.L_6617 - .L_6616)
.L_6616:
        /*0124*/ 	.word	0x00000000


	//----- nvinfo : EIATTR_CBANK_PARAM_SIZE
	.align		4
.L_6617:
        /*0128*/ 	.byte	0x03, 0x19
        /*012a*/ 	.short	0x002c


	//----- nvinfo : EIATTR_PARAM_CBANK
	.align		4
        /*012c*/ 	.byte	0x04, 0x0a
        /*012e*/ 	.short	(.L_6619 - .L_6618)
	.align		4
.L_6618:
        /*0130*/ 	.word	index@(.nv.constant0._ZN2at6native27unrolled_elementwise_kernelINS0_13BUnaryFunctorIN3c108BFloat16ES4_S4_ZZZNS0_21remainder_kernel_cudaERNS_18TensorIteratorBaseEENKUlvE0_clEvENKUlvE2_clEvEUlS4_S4_E_EESt5arrayIPcLm2EELi4E23TrivialOffsetCalculatorILi1EjESF_NS0_6memory12LoadWithCastILi1EEENSG_13StoreWithCastILi1EEEEEviT_T0_T2_T3_T4_T5_)
        /*0134*/ 	.short	0x0210
        /*0136*/ 	.short	0x002c


	//----- nvinfo : EIATTR_SW_WAR
	.align		4
.L_6619:
        /*0138*/ 	.byte	0x04, 0x36
        /*013a*/ 	.short	(.L_6621 - .L_6620)
.L_6620:
        /*013c*/ 	.word	0x00000008
.L_6621:


//--------------------- .nv.info._ZN2at6native18elementwise_kernelILi128ELi4EZNS0_22gpu_kernel_impl_nocastINS0_13BUnaryFunctorIN3c108BFloat16ES5_S5_ZZZNS0_21remainder_kernel_cudaERNS_18TensorIteratorBaseEENKUlvE0_clEvENKUlvE2_clEvEUlS5_S5_E_EEEEvS7_RKT_EUliE_EEviT1_ --------------------------
	.section	.nv.info._ZN2at6native18elementwise_kernelILi128ELi4EZNS0_22gpu_kernel_impl_nocastINS0_13BUnaryFunctorIN3c108BFloat16ES5_S5_ZZZNS0_21remainder_kernel_cudaERNS_18TensorIteratorBaseEENKUlvE0_clEvENKUlvE2_clEvEUlS5_S5_E_EEEEvS7_RKT_EUliE_EEviT1_,"",@"SHT_CUDA_INFO"
	.sectionflags	@""
	.align	4


	//----- nvinfo : EIATTR_CUDA_API_VERSION
	.align		4
        /*0000*/ 	.byte	0x04, 0x37
        /*0002*/ 	.short	(.L_6623 - .L_6622)
.L_6622:
        /*0004*/ 	.word	0x00000082


	//----- nvinfo : EIATTR_KPARAM_INFO
	.align		4
.L_6623:
        /*0008*/ 	.byte	0x04, 0x17
        /*000a*/ 	.short	(.L_6625 - .L_6624)
.L_6624:
        /*000c*/ 	.word	0x00000000
        /*0010*/ 	.short	0x0001
        /*0012*/ 	.short	0x0008
        /*0014*/ 	.byte	0x00, 0xf0, 0x61, 0x08


	//----- nvinfo : EIATTR_KPARAM_INFO
	.align		4
.L_6625:
        /*0018*/ 	.byte	0x04, 0x17
        /*001a*/ 	.short	(.L_6627 - .L_6626)
.L_6626:
        /*001c*/ 	.word	0x00000000
        /*0020*/ 	.short	0x0000
        /*0022*/ 	.short	0x0000
        /*0024*/ 	.byte	0x00, 0xf0, 0x11, 0x00


	//----- nvinfo : EIATTR_SPARSE_MMA_MASK
	.align		4
.L_6627:
        /*0028*/ 	.byte	0x03, 0x50
        /*002a*/ 	.short	0x0000


	//----- nvinfo : EIATTR_MAXREG_COUNT
	.align		4
        /*002c*/ 	.byte	0x03, 0x1b
        /*002e*/ 	.short	0x0080


	//----- nvinfo : EIATTR_MERCURY_ISA_VERSION
	.align		4
        /*0030*/ 	.byte	0x03, 0x5f
        /*0032*/ 	.short	0x0101


	//----- nvinfo : EIATTR_EXIT_INSTR_OFFSETS
	.align		4
        /*0034*/ 	.byte	0x04, 0x1c
        /*0036*/ 	.short	(.L_6629 - .L_6628)


	//   ....[0]....
.L_6628:
        /*0038*/ 	.word	0x000049e0


	//   ....[1]....
        /*003c*/ 	.word	0x00006220


	//----- nvinfo : EIATTR_MAX_THREADS
	.align		4
.L_6629:
        /*0040*/ 	.byte	0x04, 0x05
        /*0042*/ 	.short	(.L_6631 - .L_6630)
.L_6630:
        /*0044*/ 	.word	0x00000080
        /*0048*/ 	.word	0x00000001
        /*004c*/ 	.word	0x00000001


	//----- nvinfo : EIATTR_CRS_STACK_SIZE
	.align		4
.L_6631:
        /*0050*/ 	.byte	0x04, 0x1e
        /*0052*/ 	.short	(.L_6633 - .L_6632)
.L_6632:
        /*0054*/ 	.word	0x00000000


	//----- nvinfo : EIATTR_CBANK_PARAM_SIZE
	.align		4
.L_6633:
        /*0058*/ 	.byte	0x03, 0x19
        /*005a*/ 	.short	0x0220


	//----- nvinfo : EIATTR_PARAM_CBANK
	.align		4
        /*005c*/ 	.byte	0x04, 0x0a
        /*005e*/ 	.short	(.L_6635 - .L_6634)
	.align		4
.L_6634:
        /*0060*/ 	.word	index@(.nv.constant0._ZN2at6native18elementwise_kernelILi128ELi4EZNS0_22gpu_kernel_impl_nocastINS0_13BUnaryFunctorIN3c108BFloat16ES5_S5_ZZZNS0_21remainder_kernel_cudaERNS_18TensorIteratorBaseEENKUlvE0_clEvENKUlvE2_clEvEUlS5_S5_E_EEEEvS7_RKT_EUliE_EEviT1_)
        /*0064*/ 	.short	0x0210
        /*0066*/ 	.short	0x0220


	//----- nvinfo : EIATTR_SW_WAR
	.align		4
.L_6635:
        /*0068*/ 	.byte	0x04, 0x36
        /*006a*/ 	.short	(.L_6637 - .L_6636)
.L_6636:
        /*006c*/ 	.word	0x00000008
.L_6637:


//--------------------- .nv.info._ZN2at6native27unrolled_elementwise_kernelINS0_13BUnaryFunctorIN3c108BFloat16ES4_S4_ZZZNS0_21remainder_kernel_cudaERNS_18TensorIteratorBaseEENKUlvE0_clEvENKUlvE2_clEvEUlS4_S4_E_EESt5arrayIPcLm2EELi4E23TrivialOffsetCalculatorILi1EjESF_NS0_6memory15LoadWithoutCastENSG_16StoreWithoutCastEEEviT_T0_T2_T3_T4_T5_ --------------------------
	.section	.nv.info._ZN2at6native27unrolled_elementwise_kernelINS0_13BUnaryFunctorIN3c108BFloat16ES4_S4_ZZZNS0_21remainder_kernel_cudaERNS_18TensorIteratorBaseEENKUlvE0_clEvENKUlvE2_clEvEUlS4_S4_E_EESt5arrayIPcLm2EELi4E23TrivialOffsetCalculatorILi1EjESF_NS0_6memory15LoadWithoutCastENSG_16StoreWithoutCastEEEviT_T0_T2_T3_T4_T5_,"",@"SHT_CUDA_INFO"
	.sectionflags	@""
	.align	4


	//----- nvinfo : EIATTR_CUDA_API_VERSION
	.align		4
        /*0000*/ 	.byte	0x04, 0x37
        /*0002*/ 	.short	(.L_6639 - .L_6638)
.L_6638:
        /*0004*/ 	.word	0x00000082


	//----- nvinfo : EIATTR_KPARAM_INFO
	.align		4
.L_6639:
        /*0008*/ 	.byte	0x04, 0x17
        /*000a*/ 	.short	(.L_6641 - .L_6640)
.L_6640:
        /*000c*/ 	.word	0x00000000
        /*0010*/ 	.short	0x0006
        /*0012*/ 	.short	0x001b
        /*0014*/ 	.byte	0x00, 0xf0, 0x05, 0x00


	//----- nvinfo : EIATTR_KPARAM_INFO
	.align		4
.L_6641:
        /*0018*/ 	.byte	0x04, 0x17
        /*001a*/ 	.short	(.L_6643 - .L_6642)
.L_6642:
        /*001c*/ 	.word	0x00000000
        /*0020*/ 	.short	0x0005
        /*0022*/ 	.short	0x001a
        /*0024*/ 	.byte	0x00, 0xf0, 0x05, 0x00


	//----- nvinfo : EIATTR_KPARAM_INFO
	.align		4
.L_6643:
        /*0028*/ 	.byte	0x04, 0x17
        /*002a*/ 	.short	(.L_6645 - .L_6644)
.L_6644:
        /*002c*/ 	.word	0x00000000
        /*0030*/ 	.short	0x0004
        /*0032*/ 	.short	0x0019
        /*0034*/ 	.byte	0x00, 0xf0, 0x05, 0x00


	//----- nvinfo : EIATTR_KPARAM_INFO
	.align		4
.L_6645:
        /*0038*/ 	.byte	0x04, 0x17
        /*003a*/ 	.short	(.L_6647 - .L_6646)
.L_6646:
        /*003c*/ 	.word	0x00000000
        /*0040*/ 	.short	0x0003
        /*0042*/ 	.short	0x0018
        /*0044*/ 	.byte	0x00, 0xf0, 0x05, 0x00


	//----- nvinfo : EIATTR_KPARAM_INFO
	.align		4
.L_6647:
        /*0048*/ 	.byte	0x04, 0x17
        /*004a*/ 	.short	(.L_6649 - .L_6648)
.L_6648:
        /*004c*/ 	.word	0x00000000
        /*0050*/ 	.short	0x0002
        /*0052*/ 	.short	0x0008
        /*0054*/ 	.byte	0x00, 0xf0, 0x41, 0x00


	//----- nvinfo : EIATTR_KPARAM_INFO
	.align		4
.L_6649:
        /*0058*/ 	.byte	0x04, 0x17
        /*005a*/ 	.short	(.L_6651 - .L_6650)
.L_6650:
        /*005c*/ 	.word	0x00000000
        /*0060*/ 	.short	0x0001
        /*0062*/ 	.short	0x0004
        /*0064*/ 	.byte	0x00, 0xf0, 0x11, 0x00


	//----- nvinfo : EIATTR_KPARAM_INFO
	.align		4
.L_6651:
        /*0068*/ 	.byte	0x04, 0x17
        /*006a*/ 	.short	(.L_6653 - .L_6652)
.L_6652:
        /*006c*/ 	.word	0x00000000
        /*0070*/ 	.short	0x0000
        /*0072*/ 	.short	0x0000
        /*0074*/ 	.byte	0x00, 0xf0, 0x11, 0x00


	//----- nvinfo : EIATTR_SPARSE_MMA_MASK
	.align		4
.L_6653:
        /*0078*/ 	.byte	0x03, 0x50
        /*007a*/ 	.short	0x0000


	//----- nvinfo : EIATTR_MAXREG_COUNT
	.align		4
        /*007c*/ 	.byte	0x03, 0x1b
        /*007e*/ 	.short	0x00ff


	//----- nvinfo : EIATTR_MERCURY_ISA_VERSION
	.align		4
        /*0080*/ 	.byte	0x03, 0x5f
        /*0082*/ 	.short	0x0101


	//----- nvinfo : EIATTR_EXIT_INSTR_OFFSETS
	.align		4
        /*0084*/ 	.byte	0x04, 0x1c
        /*0086*/ 	.short	(.L_6655 - .L_6654)


	//   ....[0]....
.L_6654:
        /*0088*/ 	.word	0x00001800


	//   ....[1]....
        /*008c*/ 	.word	0x00001850


	//----- nvinfo : EIATTR_MAX_THREADS
	.align		4
.L_6655:
        /*0090*/ 	.byte	0x04, 0x05
        /*0092*/ 	.short	(.L_6657 - .L_6656)
.L_6656:
        /*0094*/ 	.word	0x00000080
        /*0098*/ 	.word	0x00000001
        /*009c*/ 	.word	0x00000001


	//----- nvinfo : EIATTR_CRS_STACK_SIZE
	.align		4
.L_6657:
        /*00a0*/ 	.byte	0x04, 0x1e
        /*00a2*/ 	.short	(.L_6659 - .L_6658)
.L_6658:
        /*00a4*/ 	.word	0x00000000


	//----- nvinfo : EIATTR_CBANK_PARAM_SIZE
	.align		4
.L_6659:
        /*00a8*/ 	.byte	0x03, 0x19
        /*00aa*/ 	.short	0x001c


	//----- nvinfo : EIATTR_PARAM_CBANK
	.align		4
        /*00ac*/ 	.byte	0x04, 0x0a
        /*00ae*/ 	.short	(.L_6661 - .L_6660)
	.align		4
.L_6660:
        /*00b0*/ 	.word	index@(.nv.constant0._ZN2at6native27unrolled_elementwise_kernelINS0_13BUnaryFunctorIN3c108BFloat16ES4_S4_ZZZNS0_21remainder_kernel_cudaERNS_18TensorIteratorBaseEENKUlvE0_clEvENKUlvE2_clEvEUlS4_S4_E_EESt5arrayIPcLm2EELi4E23TrivialOffsetCalculatorILi1EjESF_NS0_6memory15LoadWithoutCastENSG_16StoreWithoutCastEEEviT_T0_T2_T3_T4_T5_)
        /*00b4*/ 	.short	0x0210
        /*00b6*/ 	.short	0x001c


	//----- nvinfo : EIATTR_SW_WAR
	.align		4
.L_6661:
        /*00b8*/ 	.byte	0x04, 0x36
        /*00ba*/ 	.short	(.L_6663 - .L_6662)
.L_6662:
        /*00bc*/ 	.word	0x00000008
.L_6663:


//--------------------- .nv.info._ZN2at6native29vectorized_elementwise_kernelILi2ENS0_13BUnaryFunctorIN3c108BFloat16ES4_S4_ZZZNS0_21remainder_kernel_cudaERNS_18TensorIteratorBaseEENKUlvE0_clEvENKUlvE2_clEvEUlS4_S4_E_EESt5arrayIPcLm2EEEEviT0_T1_ --------------------------
	.section	.nv.info._ZN2at6native29vectorized_elementwise_kernelILi2ENS0_13BUnaryFunctorIN3c108BFloat16ES4_S4_ZZZNS0_21remainder_kernel_cudaERNS_18TensorIteratorBaseEENKUlvE0_clEvENKUlvE2_clEvEUlS4_S4_E_EESt5arrayIPcLm2EEEEviT0_T1_,"",@"SHT_CUDA_INFO"
	.sectionflags	@""
	.align	4


	//----- nvinfo : EIATTR_CUDA_API_VERSION
	.align		4
        /*0000*/ 	.byte	0x04, 0x37
        /*0002*/ 	.short	(.L_6665 - .L_6664)
.L_6664:
        /*0004*/ 	.word	0x00000082


	//----- nvinfo : EIATTR_KPARAM_INFO
	.align		4
.L_6665:
        /*0008*/ 	.byte	0x04, 0x17
        /*000a*/ 	.short	(.L_6667 - .L_6666)
.L_6666:
        /*000c*/ 	.word	0x00000000
        /*0010*/ 	.short	0x0002
        /*0012*/ 	.short	0x0008
        /*0014*/ 	.byte	0x00, 0xf0, 0x41, 0x00


	//----- nvinfo : EIATTR_KPARAM_INFO
	.align		4
.L_6667:
        /*0018*/ 	.byte	0x04, 0x17
        /*001a*/ 	.short	(.L_6669 - .L_6668)
.L_6668:
        /*001c*/ 	.word	0x00000000
        /*0020*/ 	.short	0x0001
        /*0022*/ 	.short	0x0004
        /*0024*/ 	.byte	0x00, 0xf0, 0x11, 0x00


	//----- nvinfo : EIATTR_KPARAM_INFO
	.align		4
.L_6669:
        /*0028*/ 	.byte	0x04, 0x17
        /*002a*/ 	.short	(.L_6671 - .L_6670)
.L_6670:
        /*002c*/ 	.word	0x00000000
        /*0030*/ 	.short	0x0000
        /*0032*/ 	.short	0x0000
        /*0034*/ 	.byte	0x00, 0xf0, 0x11, 0x00


	//----- nvinfo : EIATTR_SPARSE_MMA_MASK
	.align		4
.L_6671:
        /*0038*/ 	.byte	0x03, 0x50
        /*003a*/ 	.short	0x0000


	//----- nvinfo : EIATTR_MAXREG_COUNT
	.align		4
        /*003c*/ 	.byte	0x03, 0x1b
        /*003e*/ 	.short	0x00ff


	//----- nvinfo : EIATTR_MERCURY_ISA_VERSION
	.align		4
        /*0040*/ 	.byte	0x03, 0x5f
        /*0042*/ 	.short	0x0101


	//----- nvinfo : EIATTR_EXIT_INSTR_OFFSETS
	.align		4
        /*0044*/ 	.byte	0x04, 0x1c
        /*0046*/ 	.short	(.L_6673 - .L_6672)


	//   ....[0]....
.L_6672:
        /*0048*/ 	.word	0x00002630


	//   ....[1]....
        /*004c*/ 	.word	0x000055a0


	//   ....[2]....
        /*0050*/ 	.word	0x000055f0


	//----- nvinfo : EIATTR_MAX_THREADS
	.align		4
.L_6673:
        /*0054*/ 	.byte	0x04, 0x05
        /*0056*/ 	.short	(.L_6675 - .L_6674)
.L_6674:
        /*0058*/ 	.word	0x00000080
        /*005c*/ 	.word	0x00000001
        /*0060*/ 	.word	0x00000001


	//----- nvinfo : EIATTR_CRS_STACK_SIZE
	.align		4
.L_6675:
        /*0064*/ 	.byte	0x04, 0x1e
        /*0066*/ 	.short	(.L_6677 - .L_6676)
.L_6676:
        /*0068*/ 	.word	0x00000000


	//----- nvinfo : EIATTR_CBANK_PARAM_SIZE
	.align		4
.L_6677:
        /*006c*/ 	.byte	0x03, 0x19
        /*006e*/ 	.short	0x0018


	//----- nvinfo : EIATTR_PARAM_CBANK
	.align		4
        /*0070*/ 	.byte	0x04, 0x0a
        /*0072*/ 	.short	(.L_6679 - .L_6678)
	.align		4
.L_6678:
        /*0074*/ 	.word	index@(.nv.constant0._ZN2at6native29vectorized_elementwise_kernelILi2ENS0_13BUnaryFunctorIN3c108BFloat16ES4_S4_ZZZNS0_21remainder_kernel_cudaERNS_18TensorIteratorBaseEENKUlvE0_clEvENKUlvE2_clEvEUlS4_S4_E_EESt5arrayIPcLm2EEEEviT0_T1_)
        /*0078*/ 	.short	0x0210
        /*007a*/ 	.short	0x0018


	//----- nvinfo : EIATTR_SW_WAR
	.align		4
.L_6679:
        /*007c*/ 	.byte	0x04, 0x36
        /*007e*/ 	.short	(.L_6681 - .L_6680)
.L_6680:
        /*0080*/ 	.word	0x00000008
.L_6681:


//--------------------- .nv.info._ZN2at6native29vectorized_elementwise_kernelILi4ENS0_13BUnaryFunctorIN3c108BFloat16ES4_S4_ZZZNS0_21remainder_kernel_cudaERNS_18TensorIteratorBaseEENKUlvE0_clEvENKUlvE2_clEvEUlS4_S4_E_EESt5arrayIPcLm2EEEEviT0_T1_ --------------------------
	.section	.nv.info._ZN2at6native29vectorized_elementwise_kernelILi4ENS0_13BUnaryFunctorIN3c108BFloat16ES4_S4_ZZZNS0_21remainder_kernel_cudaERNS_18TensorIteratorBaseEENKUlvE0_clEvENKUlvE2_clEvEUlS4_S4_E_EESt5arrayIPcLm2EEEEviT0_T1_,"",@"SHT_CUDA_INFO"
	.sectionflags	@""
	.align	4


	//----- nvinfo : EIATTR_CUDA_API_VERSION
	.align		4
        /*0000*/ 	.byte	0x04, 0x37
        /*0002*/ 	.short	(.L_6683 - .L_6682)
.L_6682:
        /*0004*/ 	.word	0x00000082


	//----- nvinfo : EIATTR_KPARAM_INFO
	.align		4
.L_6683:
        /*0008*/ 	.byte	0x04, 0x17
        /*000a*/ 	.short	(.L_6685 - .L_6684)
.L_6684:
        /*000c*/ 	.word	0x00000000
        /*0010*/ 	.short	0x0002
        /*0012*/ 	.short	0x0008
        /*0014*/ 	.byte	0x00, 0xf0, 0x41, 0x00


	//----- nvinfo : EIATTR_KPARAM_INFO
	.align		4
.L_6685:
        /*0018*/ 	.byte	0x04, 0x17
        /*001a*/ 	.short	(.L_6687 - .L_6686)
.L_6686:
        /*001c*/ 	.word	0x00000000
        /*0020*/ 	.short	0x0001
        /*0022*/ 	.short	0x0004
        /*0024*/ 	.byte	0x00, 0xf0, 0x11, 0x00


	//----- nvinfo : EIATTR_KPARAM_INFO
	.align		4
.L_6687:
        /*0028*/ 	.byte	0x04, 0x17
        /*002a*/ 	.short	(.L_6689 - .L_6688)
.L_6688:
        /*002c*/ 	.word	0x00000000
        /*0030*/ 	.short	0x0000
        /*0032*/ 	.short	0x0000
        /*0034*/ 	.byte	0x00, 0xf0, 0x11, 0x00


	//----- nvinfo : EIATTR_SPARSE_MMA_MASK
	.align		4
.L_6689:
        /*0038*/ 	.byte	0x03, 0x50
        /*003a*/ 	.short	0x0000


	//----- nvinfo : EIATTR_MAXREG_COUNT
	.align		4
        /*003c*/ 	.byte	0x03, 0x1b
        /*003e*/ 	.short	0x00ff


	//----- nvinfo : EIATTR_MERCURY_ISA_VERSION
	.align		4
        /*0040*/ 	.byte	0x03, 0x5f
        /*0042*/ 	.short	0x0101


	//----- nvinfo : EIATTR_EXIT_INSTR_OFFSETS
	.align		4
        /*0044*/ 	.byte	0x04, 0x1c
        /*0046*/ 	.short	(.L_6691 - .L_6690)


	//   ....[0]....
.L_6690:
        /*0048*/ 	.word	0x00002610


	//   ....[1]....
        /*004c*/ 	.word	0x00005580


	//   ....[2]....
        /*0050*/ 	.word	0x000055d0


	//----- nvinfo : EIATTR_MAX_THREADS
	.align		4
.L_6691:
        /*0054*/ 	.byte	0x04, 0x05
        /*0056*/ 	.short	(.L_6693 - .L_6692)
.L_6692:
        /*0058*/ 	.word	0x00000080
        /*005c*/ 	.word	0x00000001
        /*0060*/ 	.word	0x00000001


	//----- nvinfo : EIATTR_CRS_STACK_SIZE
	.align		4
.L_6693:
        /*0064*/ 	.byte	0x04, 0x1e
        /*0066*/ 	.short	(.L_6695 - .L_6694)
.L_6694:
        /*0068*/ 	.word	0x00000000


	//----- nvinfo : EIATTR_CBANK_PARAM_SIZE
	.align		4
.L_6695:
        /*006c*/ 	.byte	0x03, 0x19
        /*006e*/ 	.short	0x0018


	//----- nvinfo : EIATTR_PARAM_CBANK
	.align		4
        /*0070*/ 	.byte	0x04, 0x0a
        /*0072*/ 	.short	(.L_6697 - .L_6696)
	.align		4
.L_6696:
        /*0074*/ 	.word	index@(.nv.constant0._ZN2at6native29vectorized_elementwise_kernelILi4ENS0_13BUnaryFunctorIN3c108BFloat16ES4_S4_ZZZNS0_21remainder_kernel_cudaERNS_18TensorIteratorBaseEENKUlvE0_clEvENKUlvE2_clEvEUlS4_S4_E_EESt5arrayIPcLm2EEEEviT0_T1_)
        /*0078*/ 	.short	0x0210
        /*007a*/ 	.short	0x0018


	//----- nvinfo : EIATTR_SW_WAR
	.align		4
.L_6697:
        /*007c*/ 	.byte	0x04, 0x36
        /*007e*/ 	.short	(.L_6699 - .L_6698)
.L_6698:
        /*0080*/ 	.word	0x00000008
.L_6699:


//--------------------- .nv.info._ZN2at6native29vectorized_elementwise_kernelILi8ENS0_13BUnaryFunctorIN3c108BFloat16ES4_S4_ZZZNS0_21remainder_kernel_cudaERNS_18TensorIteratorBaseEENKUlvE0_clEvENKUlvE2_clEvEUlS4_S4_E_EESt5arrayIPcLm2EEEEviT0_T1_ --------------------------
	.section	.nv.info._ZN2at6native29vectorized_elementwise_kernelILi8ENS0_13BUnaryFunctorIN3c108BFloat16ES4_S4_ZZZNS0_21remainder_kernel_cudaERNS_18TensorIteratorBaseEENKUlvE0_clEvENKUlvE2_clEvEUlS4_S4_E_EESt5arrayIPcLm2EEEEviT0_T1_,"",@"SHT_CUDA_INFO"
	.sectionflags	@""
	.align	4


	//----- nvinfo : EIATTR_CUDA_API_VERSION
	.align		4
        /*0000*/ 	.byte	0x04, 0x37
        /*0002*/ 	.short	(.L_6701 - .L_6700)
.L_6700:
        /*0004*/ 	.word	0x00000082


	//----- nvinfo : EIATTR_KPARAM_INFO
	.align		4
.L_6701:
        /*0008*/ 	.byte	0x04, 0x17
        /*000a*/ 	.short	(.L_6703 - .L_6702)
.L_6702:
        /*000c*/ 	.word	0x00000000
        /*0010*/ 	.short	0x0002
        /*0012*/ 	.short	0x0008
        /*0014*/ 	.byte	0x00, 0xf0, 0x41, 0x00


	//----- nvinfo : EIATTR_KPARAM_INFO
	.align		4
.L_6703:
        /*0018*/ 	.byte	0x04, 0x17
        /*001a*/ 	.short	(.L_6705 - .L_6704)
.L_6704:
        /*001c*/ 	.word	0x00000000
        /*0020*/ 	.short	0x0001
        /*0022*/ 	.short	0x0004
        /*0024*/ 	.byte	0x00, 0xf0, 0x11, 0x00


	//----- nvinfo : EIATTR_KPARAM_INFO
	.align		4
.L_6705:
        /*0028*/ 	.byte	0x04, 0x17
        /*002a*/ 	.short	(.L_6707 - .L_6706)
.L_6706:
        /*002c*/ 	.word	0x00000000
        /*0030*/ 	.short	0x0000
        /*0032*/ 	.short	0x0000
        /*0034*/ 	.byte	0x00, 0xf0, 0x11, 0x00


	//----- nvinfo : EIATTR_SPARSE_MMA_MASK
	.align		4
.L_6707:
        /*0038*/ 	.byte	0x03, 0x50
        /*003a*/ 	.short	0x0000


	//----- nvinfo : EIATTR_MAXREG_COUNT
	.align		4
        /*003c*/ 	.byte	0x03, 0x1b
        /*003e*/ 	.short	0x00ff


	//----- nvinfo : EIATTR_MERCURY_ISA_VERSION
	.align		4
        /*0040*/ 	.byte	0x03, 0x5f
        /*0042*/ 	.short	0x0101


	//----- nvinfo : EIATTR_EXIT_INSTR_OFFSETS
	.align		4
        /*0044*/ 	.byte	0x04, 0x1c
        /*0046*/ 	.short	(.L_6709 - .L_6708)


	//   ....[0]....
.L_6708:
        /*0048*/ 	.word	0x000025f0


	//   ....[1]....
        /*004c*/ 	.word	0x00005560


	//   ....[2]....
        /*0050*/ 	.word	0x000055b0


	//----- nvinfo : EIATTR_MAX_THREADS
	.align		4
.L_6709:
        /*0054*/ 	.byte	0x04, 0x05
        /*0056*/ 	.short	(.L_6711 - .L_6710)
.L_6710:
        /*0058*/ 	.word	0x00000080
        /*005c*/ 	.word	0x00000001
        /*0060*/ 	.word	0x00000001


	//----- nvinfo : EIATTR_CRS_STACK_SIZE
	.align		4
.L_6711:
        /*0064*/ 	.byte	0x04, 0x1e
        /*0066*/ 	.short	(.L_6713 - .L_6712)
.L_6712:
        /*0068*/ 	.word	0x00000000


	//----- nvinfo : EIATTR_CBANK_PARAM_SIZE
	.align		4
.L_6713:
        /*006c*/ 	.byte	0x03, 0x19
        /*006e*/ 	.short	0x0018


	//----- nvinfo : EIATTR_PARAM_CBANK
	.align		4
        /*0070*/ 	.byte	0x04, 0x0a
        /*0072*/ 	.short	(.L_6715 - .L_6714)
	.align		4
.L_6714:
        /*0074*/ 	.word	index@(.nv.constant0._ZN2at6native29vectorized_elementwise_kernelILi8ENS0_13BUnaryFunctorIN3c108BFloat16ES4_S4_ZZZNS0_21remainder_kernel_cudaERNS_18TensorIteratorBaseEENKUlvE0_clEvENKUlvE2_clEvEUlS4_S4_E_EESt5arrayIPcLm2EEEEviT0_T1_)
        /*0078*/ 	.short	0x0210
        /*007a*/ 	.short	0x0018


	//----- nvinfo : EIATTR_SW_WAR
	.align		4
.L_6715:
        /*007c*/ 	.byte	0x04, 0x36
        /*007e*/ 	.short	(.L_6717 - .L_6716)
.L_6716:
        /*0080*/ 	.word	0x00000008
.L_6717:


//--------------------- .nv.info._ZN2at6native18elementwise_kernelILi128ELi4EZNS0_15gpu_kernel_implINS0_13AUnaryFunctorIN3c108BFloat16ES5_S5_ZZZNS0_21remainder_kernel_cudaERNS_18TensorIteratorBaseEENKUlvE0_clEvENKUlvE2_clEvEUlS5_S5_E_EEEEvS7_RKT_EUliE_EEviT1_ --------------------------
	.section	.nv.info._ZN2at6native18elementwise_kernelILi128ELi4EZNS0_15gpu_kernel_implINS0_13AUnaryFunctorIN3c108BFloat16ES5_S5_ZZZNS0_21remainder_kernel_cudaERNS_18TensorIteratorBaseEENKUlvE0_clEvENKUlvE2_clEvEUlS5_S5_E_EEEEvS7_RKT_EUliE_EEviT1_,"",@"SHT_CUDA_INFO"
	.sectionflags	@""
	.align	4


	//----- nvinfo : EIATTR_CUDA_API_VERSION
	.align		4
        /*0000*/ 	.byte	0x04, 0x37
        /*0002*/ 	.short	(.L_6719 - .L_6718)
.L_6718:
        /*0004*/ 	.word	0x00000082


	//----- nvinfo : EIATTR_KPARAM_INFO
	.align		4
.L_6719:
        /*0008*/ 	.byte	0x04, 0x17
        /*000a*/ 	.short	(.L_6721 - .L_6720)
.L_6720:
        /*000c*/ 	.word	0x00000000
        /*0010*/ 	.short	0x0001
        /*0012*/ 	.short	0x0008
        /*0014*/ 	.byte	0x00, 0xf0, 0x61, 0x08


	//----- nvinfo : EIATTR_KPARAM_INFO
	.align		4
.L_6721:
        /*0018*/ 	.byte	0x04, 0x17
        /*001a*/ 	.short	(.L_6723 - .L_6722)
.L_6722:
        /*001c*/ 	.word	0x00000000
        /*0020*/ 	.short	0x0000
        /*0022*/ 	.short	0x0000
        /*0024*/ 	.byte	0x00, 0xf0, 0x11, 0x00


	//----- nvinfo : EIATTR_SPARSE_MMA_MASK
	.align		4
.L_6723:
        /*0028*/ 	.byte	0x03, 0x50
        /*002a*/ 	.short	0x0000


	//----- nvinfo : EIATTR_MAXREG_COUNT
	.align		4
        /*002c*/ 	.byte	0x03, 0x1b
        /*002e*/ 	.short	0x0080


	//----- nvinfo : EIATTR_EXTERNS
	.align		4
        /*0030*/ 	.byte	0x04, 0x0f
        /*0032*/ 	.short	(.L_6725 - .L_6724)


	//   ....[0]....
	.align		4
.L_6724:
        /*0034*/ 	.word	index@(__assertfail)


	//----- nvinfo : EIATTR_MERCURY_ISA_VERSION
	.align		4
.L_6725:
        /*0038*/ 	.byte	0x03, 0x5f
        /*003a*/ 	.short	0x0101


	//----- nvinfo : EIATTR_SYSCALL_OFFSETS
	.align		4
        /*003c*/ 	.byte	0x04, 0x46
        /*003e*/ 	.short	(.L_6727 - .L_6726)


	//   ....[0]....
.L_6726:
        /*0040*/ 	.word	0x00002390


	//   ....[1]....
        /*0044*/ 	.word	0x000037f0


	//   ....[2]....
        /*0048*/ 	.word	0x00005be0


	//   ....[3]....
        /*004c*/ 	.word	0x00007040


	//   ....[4]....
        /*0050*/ 	.word	0x00009430


	//   ....[5]....
        /*0054*/ 	.word	0x0000a890


	//   ....[6]....
        /*0058*/ 	.word	0x0000cc70


	//   ....[7]....
        /*005c*/ 	.word	0x0000e0d0


	//----- nvinfo : EIATTR_EXIT_INSTR_OFFSETS
	.align		4
.L_6727:
        /*0060*/ 	.byte	0x04, 0x1c
        /*0062*/ 	.short	(.L_6729 - .L_6728)


	//   ....[0]....
.L_6728:
        /*0064*/ 	.word	0x0000a960


	//   ....[1]....
        /*0068*/ 	.word	0x0000d300


	//   ....[2]....
        /*006c*/ 	.word	0x0000d340


	//   ....[3]....
        /*0070*/ 	.word	0x0000d3e0


	//   ....[4]....
        /*0074*/ 	.word	0x0000d420


	//   ....[5]....
        /*0078*/ 	.word	0x0000d460


	//   ....[6]....
        /*007c*/ 	.word	0x0000d4f0


	//   ....[7]....
        /*0080*/ 	.word	0x0000d530


	//   ....[8]....
        /*0084*/ 	.word	0x0000d5d0


	//   ....[9]....
        /*0088*/ 	.word	0x0000d620


	//   ....[10]....
        /*008c*/ 	.word	0x0000d670


	//   ....[11]....
        /*0090*/ 	.word	0x0000d740


	//   ....[12]....
        /*0094*/ 	.word	0x0000d7a0


	//   ....[13]....
        /*0098*/ 	.word	0x0000d930


	//   ....[14]....
        /*009c*/ 	.word	0x0000da90


	//   ....[15]....
        /*00a0*/ 	.word	0x0000dab0


	//   ....[16]....
        /*00a4*/ 	.word	0x0000db70


	//   ....[17]....
        /*00a8*/ 	.word	0x0000dcf0


	//   ....[18]....
        /*00ac*/ 	.word	0x0000de70


	//   ....[19]....
        /*00b0*/ 	.word	0x0000dfd0


	//   ....[20]....
        /*00b4*/ 	.word	0x0000e0e0


	//   ....[21]....
        /*00b8*/ 	.word	0x0000e120


	//   ....[22]....
        /*00bc*/ 	.word	0x0000e160


	//----- nvinfo : EIATTR_MAX_THREADS
	.align		4
.L_6729:
        /*00c0*/ 	.byte	0x04, 0x05
        /*00c2*/ 	.short	(.L_6731 - .L_6730)
.L_6730:
        /*00c4*/ 	.word	0x00000080
        /*00c8*/ 	.word	0x00000001
        /*00cc*/ 	.word	0x00000001


	//----- nvinfo : EIATTR_CRS_STACK_SIZE
	.align		4
.L_6731:
        /*00d0*/ 	.byte	0x04, 0x1e
        /*00d2*/ 	.short	(.L_6733 - .L_6732)
.L_6732:
        /*00d4*/ 	.word	0x00000000


	//----- nvinfo : EIATTR_CBANK_PARAM_SIZE
	.align		4
.L_6733:
        /*00d8*/ 	.byte	0x03, 0x19
        /*00da*/ 	.short	0x0220


	//----- nvinfo : EIATTR_PARAM_CBANK
	.align		4
        /*00dc*/ 	.byte	0x04, 0x0a
        /*00de*/ 	.short	(.L_6735 - .L_6734)
	.align		4
.L_6734:
        /*00e0*/ 	.word	index@(.nv.constant0._ZN2at6native18elementwise_kernelILi128ELi4EZNS0_15gpu_kernel_implINS0_13AUnaryFunctorIN3c108BFloat16ES5_S5_ZZZNS0_21remainder_kernel_cudaERNS_18TensorIteratorBaseEENKUlvE0_clEvENKUlvE2_clEvEUlS5_S5_E_EEEEvS7_RKT_EUliE_EEviT1_)
        /*00e4*/ 	.short	0x0210
        /*00e6*/ 	.short	0x0220


	//----- nvinfo : EIATTR_SW_WAR
	.align		4
.L_6735:
        /*00e8*/ 	.byte	0x04, 0x36
        /*00ea*/ 	.short	(.L_6737 - .L_6736)
.L_6736:
        /*00ec*/ 	.word	0x00000008
.L_6737:


//--------------------- .nv.info._ZN2at6native27unrolled_elementwise_kernelINS0_13AUnaryFunctorIN3c108BFloat16ES4_S4_ZZZNS0_21remainder_kernel_cudaERNS_18TensorIteratorBaseEENKUlvE0_clEvENKUlvE2_clEvEUlS4_S4_E_EESt5arrayIPcLm2EELi4E23TrivialOffsetCalculatorILi1EjESF_NS0_6memory12LoadWithCastILi1EEENSG_13StoreWithCastILi1EEEEEviT_T0_T2_T3_T4_T5_ --------------------------
	.section	.nv.info._ZN2at6native27unrolled_elementwise_kernelINS0_13AUnaryFunctorIN3c108BFloat16ES4_S4_ZZZNS0_21remainder_kernel_cudaERNS_18TensorIteratorBaseEENKUlvE0_clEvENKUlvE2_clEvEUlS4_S4_E_EESt5arrayIPcLm2EELi4E23TrivialOffsetCalculatorILi1EjESF_NS0_6memory12LoadWithCastILi1EEENSG_13StoreWithCastILi1EEEEEviT_T0_T2_T3_T4_T5_,"",@"SHT_CUDA_INFO"
	.sectionflags	@""
	.align	4


	//----- nvinfo : EIATTR_CUDA_API_VERSION
	.align		4
        /*0000*/ 	.byte	0x04, 0x37
        /*0002*/ 	.short	(.L_6739 - .L_6738)
.L_6738:
        /*0004*/ 	.word	0x00000082


	//----- nvinfo : EIATTR_KPARAM_INFO
	.align		4
.L_6739:
        /*0008*/ 	.byte	0x04, 0x17
        /*000a*/ 	.short	(.L_6741 - .L_6740)
.L_6740:
        /*000c*/ 	.word	0x00000000
        /*0010*/ 	.short	0x0006
        /*0012*/ 	.short	0x0024
        /*0014*/ 	.byte	0x00, 0xf0, 0x21, 0x00


	//----- nvinfo : EIATTR_KPARAM_INFO
	.align		4
.L_6741:
        /*0018*/ 	.byte	0x04, 0x17
        /*001a*/ 	.short	(.L_6743 - .L_6742)
.L_6742:
        /*001c*/ 	.word	0x00000000
        /*0020*/ 	.short	0x0005
        /*0022*/ 	.short	0x001c
        /*0024*/ 	.byte	0x00, 0xf0, 0x21, 0x00


	//----- nvinfo : EIATTR_KPARAM_INFO
	.align		4
.L_6743:
        /*0028*/ 	.byte	0x04, 0x17
        /*002a*/ 	.short	(.L_6745 - .L_6744)
.L_6744:
        /*002c*/ 	.word	0x00000000
        /*0030*/ 	.short	0x0004
        /*0032*/ 	.short	0x0019
        /*0034*/ 	.byte	0x00, 0xf0, 0x05, 0x00


	//----- nvinfo : EIATTR_KPARAM_INFO
	.align		4
.L_6745:
        /*0038*/ 	.byte	0x04, 0x17
        /*003a*/ 	.short	(.L_6747 - .L_6746)
.L_6746:
        /*003c*/ 	.word	0x00000000
        /*0040*/ 	.short	0x0003
        /*0042*/ 	.short	0x0018
        /*0044*/ 	.byte	0x00, 0xf0, 0x05, 0x00


	//----- nvinfo : EIATTR_KPARAM_INFO
	.align		4
.L_6747:
        /*0048*/ 	.byte	0x04, 0x17
        /*004a*/ 	.short	(.L_6749 - .L_6748)
.L_6748:
        /*004c*/ 	.word	0x00000000
        /*0050*/ 	.short	0x0002
        /*0052*/ 	.short	0x0008
        /*0054*/ 	.byte	0x00, 0xf0, 0x41, 0x00


	//----- nvinfo : EIATTR_KPARAM_INFO
	.align		4
.L_6749:
        /*0058*/ 	.byte	0x04, 0x17
        /*005a*/ 	.short	(.L_6751 - .L_6750)
.L_6750:
        /*005c*/ 	.word	0x00000000
        /*0060*/ 	.short	0x0001
        /*0062*/ 	.short	0x0004
        /*0064*/ 	.byte	0x00, 0xf0, 0x11, 0x00


	//----- nvinfo : EIATTR_KPARAM_INFO
	.align		4
.L_6751:
        /*0068*/ 	.byte	0x04, 0x17
        /*006a*/ 	.short	(.L_6753 - .L_6752)
.L_6752:
        /*006c*/ 	.word	0x00000000
        /*0070*/ 	.short	0x0000
        /*0072*/ 	.short	0x0000
        /*0074*/ 	.byte	0x00, 0xf0, 0x11, 0x00


	//----- nvinfo : EIATTR_SPARSE_MMA_MASK
	.align		4
.L_6753:
        /*0078*/ 	.byte	0x03, 0x50
        /*007a*/ 	.short	0x0000


	//----- nvinfo : EIATTR_MAXREG_COUNT
	.align		4
        /*007c*/ 	.byte	0x03, 0x1b
        /*007e*/ 	.short	0x00ff


	//----- nvinfo : EIATTR_EXTERNS
	.align		4
        /*0080*/ 	.byte	0x04, 0x0f
        /*0082*/ 	.short	(.L_6755 - .L_6754)


	//   ....[0]....
	.align		4
.L_6754:
        /*0084*/ 	.word	index@(__assertfail)


	//----- nvinfo : EIATTR_MERCURY_ISA_VERSION
	.align		4
.L_6755:
        /*0088*/ 	.byte	0x03, 0x5f
        /*008a*/ 	.short	0x0101


	//----- nvinfo : EIATTR_SYSCALL_OFFSETS
	.align		4
        /*008c*/ 	.byte	0x04, 0x46
        /*008e*/ 	.short	(.L_6757 - .L_6756)


	//   ....[0]....
.L_6756:
        /*0090*/ 	.word	0x000010f0


	//   ....[1]....
        /*0094*/ 	.word	0x00002220


	//   ....[2]....
        /*0098*/ 	.word	0x00003360


	//   ....[3]....
        /*009c*/ 	.word	0x00004480


	//   ....[4]....
        /*00a0*/ 	.word	0x00006a80


	//   ....[5]....
        /*00a4*/ 	.word	0x00007a90


	//   ....[6]....
        /*00a8*/ 	.word	0x00008a90


	//   ....[7]....
        /*00ac*/ 	.word	0x00009a70


	//----- nvinfo : EIATTR_EXIT_INSTR_OFFSETS
	.align		4
.L_6757:
        /*00b0*/ 	.byte	0x04, 0x1c
        /*00b2*/ 	.short	(.L_6759 - .L_6758)


	//   ....[0]....
.L_6758:
        /*00b4*/ 	.word	0x00008b50


	//   ....[1]....
        /*00b8*/ 	.word	0x00008ca0


	//   ....[2]....
        /*00bc*/ 	.word	0x00008ce0


	//   ....[3]....
        /*00c0*/ 	.word	0x00008d80


	//   ....[4]....
        /*00c4*/ 	.word	0x00008dc0


	//   ....[5]....
        /*00c8*/ 	.word	0x00008e00


	//   ....[6]....
        /*00cc*/ 	.word	0x00008e90


	//   ....[7]....
        /*00d0*/ 	.word	0x00008ed0


	//   ....[8]....
        /*00d4*/ 	.word	0x00008f70


	//   ....[9]....
        /*00d8*/ 	.word	0x00008fc0


	//   ....[10]....
        /*00dc*/ 	.word	0x00009010


	//   ....[11]....
        /*00e0*/ 	.word	0x000090e0


	//   ....[12]....
        /*00e4*/ 	.word	0x00009140


	//   ....[13]....
        /*00e8*/ 	.word	0x000092d0


	//   ....[14]....
        /*00ec*/ 	.word	0x00009430


	//   ....[15]....
        /*00f0*/ 	.word	0x00009450


	//   ....[16]....
        /*00f4*/ 	.word	0x00009510


	//   ....[17]....
        /*00f8*/ 	.word	0x00009690


	//   ....[18]....
        /*00fc*/ 	.word	0x00009810


	//   ....[19]....
        /*0100*/ 	.word	0x00009970


	//   ....[20]....
        /*0104*/ 	.word	0x00009a80


	//   ....[21]....
        /*0108*/ 	.word	0x00009ac0


	//   ....[22]....
        /*010c*/ 	.word	0x00009b00


	//----- nvinfo : EIATTR_MAX_THREADS
	.align		4
.L_6759:
        /*0110*/ 	.byte	0x04, 0x05
        /*0112*/ 	.short	(.L_6761 - .L_6760)
.L_6760:
        /*0114*/ 	.word	0x00000080
        /*0118*/ 	.word	0x00000001
        /*011c*/ 	.word	0x00000001


	//----- nvinfo : EIATTR_CRS_STACK_SIZE
	.align		4
.L_6761:
        /*0120*/ 	.byte	0x04, 0x1e
        /*0122*/ 	.short	(.L_6763 - .L_6762)
.L_6762:
        /*0124*/ 	.word	0x00000000


	//----- nvinfo : EIATTR_CBANK_PARAM_SIZE
	.align		4
.L_6763:
        /*0128*/ 	.byte	0x03, 0x19
        /*012a*/ 	.short	0x002c


	//----- nvinfo : EIATTR_PARAM_CBANK
	.align		4
        /*012c*/ 	.byte	0x04, 0x0a
        /*012e*/ 	.short	(.L_6765 - .L_6764)
	.align		4
.L_6764:
        /*0130*/ 	.word	index@(.nv.constant0._ZN2at6native27unrolled_elementwise_kernelINS0_13AUnaryFunctorIN3c108BFloat16ES4_S4_ZZZNS0_21remainder_kernel_cudaERNS_18TensorIteratorBaseEENKUlvE0_clEvENKUlvE2_clEvEUlS4_S4_E_EESt5arrayIPcLm2EELi4E23TrivialOffsetCalculatorILi1EjESF_NS0_6memory12LoadWithCastILi1EEENSG_13StoreWithCastILi1EEEEEviT_T0_T2_T3_T4_T5_)
        /*0134*/ 	.short	0x0210
        /*0136*/ 	.short	0x002c


	//----- nvinfo : EIATTR_SW_WAR
	.align		4
.L_6765:
        /*0138*/ 	.byte	0x04, 0x36
        /*013a*/ 	.short	(.L_6767 - .L_6766)
.L_6766:
        /*013c*/ 	.word	0x00000008
.L_6767:


//--------------------- .nv.info._ZN2at6native18elementwise_kernelILi128ELi4EZNS0_22gpu_kernel_impl_nocastINS0_13AUnaryFunctorIN3c108BFloat16ES5_S5_ZZZNS0_21remainder_kernel_cudaERNS_18TensorIteratorBaseEENKUlvE0_clEvENKUlvE2_clEvEUlS5_S5_E_EEEEvS7_RKT_EUliE_EEviT1_ --------------------------
	.section	.nv.info._ZN2at6native18elementwise_kernelILi128ELi4EZNS0_22gpu_kernel_impl_nocastINS0_13AUnaryFunctorIN3c108BFloat16ES5_S5_ZZZNS0_21remainder_kernel_cudaERNS_18TensorIteratorBaseEENKUlvE0_clEvENKUlvE2_clEvEUlS5_S5_E_EEEEvS7_RKT_EUliE_EEviT1_,"",@"SHT_CUDA_INFO"
	.sectionflags	@""
	.align	4


	//----- nvinfo : EIATTR_CUDA_API_VERSION
	.align		4
        /*0000*/ 	.byte	0x04, 0x37
        /*0002*/ 	.short	(.L_6769 - .L_6768)
.L_6768:
        /*0004*/ 	.word	0x00000082


	//----- nvinfo : EIATTR_KPARAM_INFO
	.align		4
.L_6769:
        /*0008*/ 	.byte	0x04, 0x17
        /*000a*/ 	.short	(.L_6771 - .L_6770)
.L_6770:
        /*000c*/ 	.word	0x00000000
        /*0010*/ 	.short	0x0001
        /*0012*/ 	.short	0x0008
        /*0014*/ 	.byte	0x00, 0xf0, 0x61, 0x08


	//----- nvinfo : EIATTR_KPARAM_INFO
	.align		4
.L_6771:
        /*0018*/ 	.byte	0x04, 0x17
        /*001a*/ 	.short	(.L_6773 - .L_6772)
.L_6772:
        /*001c*/ 	.word	0x00000000
        /*0020*/ 	.short	0x0000
        /*0022*/ 	.short	0x0000
        /*0024*/ 	.byte	0x00, 0xf0, 0x11, 0x00


	//----- nvinfo : EIATTR_SPARSE_MMA_MASK
	.align		4
.L_6773:
        /*0028*/ 	.byte	0x03, 0x50
        /*002a*/ 	.short	0x0000


	//----- nvinfo : EIATTR_MAXREG_COUNT
	.align		4
        /*002c*/ 	.byte	0x03, 0x1b
        /*002e*/ 	.short	0x0080


	//----- nvinfo : EIATTR_MERCURY_ISA_VERSION
	.align		4
        /*0030*/ 	.byte	0x03, 0x5f
        /*0032*/ 	.short	0x0101


	//----- nvinfo : EIATTR_EXIT_INSTR_OFFSETS
	.align		4
        /*0034*/ 	.byte	0x04, 0x1c
        /*0036*/ 	.short	(.L_6775 - .L_6774)


	//   ....[0]....
.L_6774:
        /*0038*/ 	.word	0x00004a00


	//   ....[1]....
        /*003c*/ 	.word	0x00006250


	//----- nvinfo : EIATTR_MAX_THREADS
	.align		4
.L_6775:
        /*0040*/ 	.byte	0x04, 0x05
        /*0042*/ 	.short	(.L_6777 - .L_6776)
.L_6776:
        /*0044*/ 	.word	0x00000080
        /*0048*/ 	.word	0x00000001
        /*004c*/ 	.word	0x00000001


	//----- nvinfo : EIATTR_CRS_STACK_SIZE
	.align		4
.L_6777:
        /*0050*/ 	.byte	0x04, 0x1e
        /*0052*/ 	.short	(.L_6779 - .L_6778)
.L_6778:
        /*0054*/ 	.word	0x00000000


	//----- nvinfo : EIATTR_CBANK_PARAM_SIZE
	.align		4
.L_6779:
        /*0058*/ 	.byte	0x03, 0x19
        /*005a*/ 	.short	0x0220


	//----- nvinfo : EIATTR_PARAM_CBANK
	.align		4
        /*005c*/ 	.byte	0x04, 0x0a
        /*005e*/ 	.short	(.L_6781 - .L_6780)
	.align		4
.L_6780:
        /*0060*/ 	.word	index@(.nv.constant0._ZN2at6native18elementwise_kernelILi128ELi4EZNS0_22gpu_kernel_impl_nocastINS0_13AUnaryFunctorIN3c108BFloat16ES5_S5_ZZZNS0_21remainder_kernel_cudaERNS_18TensorIteratorBaseEENKUlvE0_clEvENKUlvE2_clEvEUlS5_S5_E_EEEEvS7_RKT_EUliE_EEviT1_)
        /*0064*/ 	.short	0x0210
        /*0066*/ 	.short	0x0220


	//----- nvinfo : EIATTR_SW_WAR
	.align		4
.L_6781:
        /*0068*/ 	.byte	0x04, 0x36
        /*006a*/ 	.short	(.L_6783 - .L_6782)
.L_6782:
        /*006c*/ 	.word	0x00000008
.L_6783:


//--------------------- .nv.info._ZN2at6native27unrolled_elementwise_kernelINS0_13AUnaryFunctorIN3c108BFloat16ES4_S4_ZZZNS0_21remainder_kernel_cudaERNS_18TensorIteratorBaseEENKUlvE0_clEvENKUlvE2_clEvEUlS4_S4_E_EESt5arrayIPcLm2EELi4E23TrivialOffsetCalculatorILi1EjESF_NS0_6memory15LoadWithoutCastENSG_16StoreWithoutCastEEEviT_T0_T2_T3_T4_T5_ --------------------------
	.section	.nv.info._ZN2at6native27unrolled_elementwise_kernelINS0_13AUnaryFunctorIN3c108BFloat16ES4_S4_ZZZNS0_21remainder_kernel_cudaERNS_18TensorIteratorBaseEENKUlvE0_clEvENKUlvE2_clEvEUlS4_S4_E_EESt5arrayIPcLm2EELi4E23TrivialOffsetCalculatorILi1EjESF_NS0_6memory15LoadWithoutCastENSG_16StoreWithoutCastEEEviT_T0_T2_T3_T4_T5_,"",@"SHT_CUDA_INFO"
	.sectionflags	@""
	.align	4


	//----- nvinfo : EIATTR_CUDA_API_VERSION
	.align		4
        /*0000*/ 	.byte	0x04, 0x37
        /*0002*/ 	.short	(.L_6785 - .L_6784)
.L_6784:
        /*0004*/ 	.word	0x00000082


	//----- nvinfo : EIATTR_KPARAM_INFO
	.align		4
.L_6785:
        /*0008*/ 	.byte	0x04, 0x17
        /*000a*/ 	.short	(.L_6787 - .L_6786)
.L_6786:
        /*000c*/ 	.word	0x00000000
        /*0010*/ 	.short	0x0006
        /*0012*/ 	.short	0x001b
        /*0014*/ 	.byte	0x00, 0xf0, 0x05, 0x00


	//----- nvinfo : EIATTR_KPARAM_INFO
	.align		4
.L_6787:
        /*0018*/ 	.byte	0x04, 0x17
        /*001a*/ 	.short	(.L_6789 - .L_6788)
.L_6788:
        /*001c*/ 	.word	0x00000000
        /*0020*/ 	.short	0x0005
        /*0022*/ 	.short	0x001a
        /*0024*/ 	.byte	0x00, 0xf0, 0x05, 0x00


	//----- nvinfo : EIATTR_KPARAM_INFO
	.align		4
.L_6789:
        /*0028*/ 	.byte	0x04, 0x17
        /*002a*/ 	.short	(.L_6791 - .L_6790)
.L_6790:
        /*002c*/ 	.word	0x00000000
        /*0030*/ 	.short	0x0004
        /*0032*/ 	.short	0x0019
        /*0034*/ 	.byte	0x00, 0xf0, 0x05, 0x00


	//----- nvinfo : EIATTR_KPARAM_INFO
	.align		4
.L_6791:
        /*0038*/ 	.byte	0x04, 0x17
        /*003a*/ 	.short	(.L_6793 - .L_6792)
.L_6792:
        /*003c*/ 	.word	0x00000000
        /*0040*/ 	.short	0x0003
        /*0042*/ 	.short	0x0018
        /*0044*/ 	.byte	0x00, 0xf0, 0x05, 0x00


	//----- nvinfo : EIATTR_KPARAM_INFO
	.align		4
.L_6793:
        /*0048*/ 	.byte	0x04, 0x17
        /*004a*/ 	.short	(.L_6795 - .L_6794)
.L_6794:
        /*004c*/ 	.word	0x00000000
        /*0050*/ 	.short	0x0002
        /*0052*/ 	.short	0x0008
        /*0054*/ 	.byte	0x00, 0xf0, 0x41, 0x00


	//----- nvinfo : EIATTR_KPARAM_INFO
	.align		4
.L_6795:
        /*0058*/ 	.byte	0x04, 0x17
        /*005a*/ 	.short	(.L_6797 - .L_6796)
.L_6796:
        /*005c*/ 	.word	0x00000000
        /*0060*/ 	.short	0x0001
        /*0062*/ 	.short	0x0004
        /*0064*/ 	.byte	0x00, 0xf0, 0x11, 0x00


	//----- nvinfo : EIATTR_KPARAM_INFO
	.align		4
.L_6797:
        /*0068*/ 	.byte	0x04, 0x17
        /*006a*/ 	.short	(.L_6799 - .L_6798)
.L_6798:
        /*006c*/ 	.word	0x00000000
        /*0070*/ 	.short	0x0000
        /*0072*/ 	.short	0x0000
        /*0074*/ 	.byte	0x00, 0xf0, 0x11, 0x00


	//----- nvinfo : EIATTR_SPARSE_MMA_MASK
	.align		4
.L_6799:
        /*0078*/ 	.byte	0x03, 0x50
        /*007a*/ 	.short	0x0000


	//----- nvinfo : EIATTR_MAXREG_COUNT
	.align		4
        /*007c*/ 	.byte	0x03, 0x1b
        /*007e*/ 	.short	0x00ff


	//----- nvinfo : EIATTR_MERCURY_ISA_VERSION
	.align		4
        /*0080*/ 	.byte	0x03, 0x5f
        /*0082*/ 	.short	0x0101


	//----- nvinfo : EIATTR_EXIT_INSTR_OFFSETS
	.align		4
        /*0084*/ 	.byte	0x04, 0x1c
        /*0086*/ 	.short	(.L_6801 - .L_6800)


	//   ....[0]....
.L_6800:
        /*0088*/ 	.word	0x00001840


	//   ....[1]....
        /*008c*/ 	.word	0x00001890


	//----- nvinfo : EIATTR_MAX_THREADS
	.align		4
.L_6801:
        /*0090*/ 	.byte	0x04, 0x05
        /*0092*/ 	.short	(.L_6803 - .L_6802)
.L_6802:
        /*0094*/ 	.word	0x00000080
        /*0098*/ 	.word	0x00000001
        /*009c*/ 	.word	0x00000001


	//----- nvinfo : EIATTR_CRS_STACK_SIZE
	.align		4
.L_6803:
        /*00a0*/ 	.byte	0x04, 0x1e
        /*00a2*/ 	.short	(.L_6805 - .L_6804)
.L_6804:
        /*00a4*/ 	.word	0x00000000


	//----- nvinfo : EIATTR_CBANK_PARAM_SIZE
	.align		4
.L_6805:
        /*00a8*/ 	.byte	0x03, 0x19
        /*00aa*/ 	.short	0x001c


	//----- nvinfo : EIATTR_PARAM_CBANK
	.align		4
        /*00ac*/ 	.byte	0x04, 0x0a
        /*00ae*/ 	.short	(.L_6807 - .L_6806)
	.align		4
.L_6806:
        /*00b0*/ 	.word	index@(.nv.constant0._ZN2at6native27unrolled_elementwise_kernelINS0_13AUnaryFunctorIN3c108BFloat16ES4_S4_ZZZNS0_21remainder_kernel_cudaERNS_18TensorIteratorBaseEENKUlvE0_clEvENKUlvE2_clEvEUlS4_S4_E_EESt5arrayIPcLm2EELi4E23TrivialOffsetCalculatorILi1EjESF_NS0_6memory15LoadWithoutCastENSG_16StoreWithoutCastEEEviT_T0_T2_T3_T4_T5_)
        /*00b4*/ 	.short	0x0210
        /*00b6*/ 	.short	0x001c


	//----- nvinfo : EIATTR_SW_WAR
	.align		4
.L_6807:
        /*00b8*/ 	.byte	0x04, 0x36
        /*00ba*/ 	.short	(.L_6809 - .L_6808)
.L_6808:
        /*00bc*/ 	.word	0x00000008
.L_6809:


//--------------------- .nv.info._ZN2at6native29vectorized_elementwise_kernelILi2ENS0_13AUnaryFunctorIN3c108BFloat16ES4_S4_ZZZNS0_21remainder_kernel_cudaERNS_18TensorIteratorBaseEENKUlvE0_clEvENKUlvE2_clEvEUlS4_S4_E_EESt5arrayIPcLm2EEEEviT0_T1_ --------------------------
	.section	.nv.info._ZN2at6native29vectorized_elementwise_kernelILi2ENS0_13AUnaryFunctorIN3c108BFloat16ES4_S4_ZZZNS0_21remainder_kernel_cudaERNS_18TensorIteratorBaseEENKUlvE0_clEvENKUlvE2_clEvEUlS4_S4_E_EESt5arrayIPcLm2EEEEviT0_T1_,"",@"SHT_CUDA_INFO"
	.sectionflags	@""
	.align	4


	//----- nvinfo : EIATTR_CUDA_API_VERSION
	.align		4
        /*0000*/ 	.byte	0x04, 0x37
        /*0002*/ 	.short	(.L_6811 - .L_6810)
.L_6810:
        /*0004*/ 	.word	0x00000082


	//----- nvinfo : EIATTR_KPARAM_INFO
	.align		4
.L_6811:
        /*0008*/ 	.byte	0x04, 0x17
        /*000a*/ 	.short	(.L_6813 - .L_6812)
.L_6812:
        /*000c*/ 	.word	0x00000000
        /*0010*/ 	.short	0x0002
        /*0012*/ 	.short	0x0008
        /*0014*/ 	.byte	0x00, 0xf0, 0x41, 0x00


	//----- nvinfo : EIATTR_KPARAM_INFO
	.align		4
.L_6813:
        /*0018*/ 	.byte	0x04, 0x17
        /*001a*/ 	.short	(.L_6815 - .L_6814)
.L_6814:
        /*001c*/ 	.word	0x00000000
        /*0020*/ 	.short	0x0001
        /*0022*/ 	.short	0x0004
        /*0024*/ 	.byte	0x00, 0xf0, 0x11, 0x00


	//----- nvinfo : EIATTR_KPARAM_INFO
	.align		4
.L_6815:
        /*0028*/ 	.byte	0x04, 0x17
        /*002a*/ 	.short	(.L_6817 - .L_6816)
.L_6816:
        /*002c*/ 	.word	0x00000000
        /*0030*/ 	.short	0x0000
        /*0032*/ 	.short	0x0000
        /*0034*/ 	.byte	0x00, 0xf0, 0x11, 0x00


	//----- nvinfo : EIATTR_SPARSE_MMA_MASK
	.align		4
.L_6817:
        /*0038*/ 	.byte	0x03, 0x50
        /*003a*/ 	.short	0x0000


	//----- nvinfo : EIATTR_MAXREG_COUNT
	.align		4
        /*003c*/ 	.byte	0x03, 0x1b
        /*003e*/ 	.short	0x00ff


	//----- nvinfo : EIATTR_MERCURY_ISA_VERSION
	.align		4
        /*0040*/ 	.byte	0x03, 0x5f
        /*0042*/ 	.short	0x0101


	//----- nvinfo : EIATTR_EXIT_INSTR_OFFSETS
	.align		4
        /*0044*/ 	.byte	0x04, 0x1c
        /*0046*/ 	.short	(.L_6819 - .L_6818)


	//   ....[0]....
.L_6818:
        /*0048*/ 	.word	0x00002740


	//   ....[1]....
        /*004c*/ 	.word	0x00005730


	//   ....[2]....
        /*0050*/ 	.word	0x00005780


	//----- nvinfo : EIATTR_MAX_THREADS
	.align		4
.L_6819:
        /*0054*/ 	.byte	0x04, 0x05
        /*0056*/ 	.short	(.L_6821 - .L_6820)
.L_6820:
        /*0058*/ 	.word	0x00000080
        /*005c*/ 	.word	0x00000001
        /*0060*/ 	.word	0x00000001


	//----- nvinfo : EIATTR_CRS_STACK_SIZE
	.align		4
.L_6821:
        /*0064*/ 	.byte	0x04, 0x1e
        /*0066*/ 	.short	(.L_6823 - .L_6822)
.L_6822:
        /*0068*/ 	.word	0x00000000


	//----- nvinfo : EIATTR_CBANK_PARAM_SIZE
	.align		4
.L_6823:
        /*006c*/ 	.byte	0x03, 0x19
        /*006e*/ 	.short	0x0018


	//----- nvinfo : EIATTR_PARAM_CBANK
	.align		4
        /*0070*/ 	.byte	0x04, 0x0a
        /*0072*/ 	.short	(.L_6825 - .L_6824)
	.align		4
.L_6824:
        /*0074*/ 	.word	index@(.nv.constant0._ZN2at6native29vectorized_elementwise_kernelILi2ENS0_13AUnaryFunctorIN3c108BFloat16ES4_S4_ZZZNS0_21remainder_kernel_cudaERNS_18TensorIteratorBaseEENKUlvE0_clEvENKUlvE2_clEvEUlS4_S4_E_EESt5arrayIPcLm2EEEEviT0_T1_)
        /*0078*/ 	.short	0x0210
        /*007a*/ 	.short	0x0018


	//----- nvinfo : EIATTR_SW_WAR
	.align		4
.L_6825:
        /*007c*/ 	.byte	0x04, 0x36
        /*007e*/ 	.short	(.L_6827 - .L_6826)
.L_6826:
        /*0080*/ 	.word	0x00000008
.L_6827:


//--------------------- .nv.info._ZN2at6native29vectorized_elementwise_kernelILi4ENS0_13AUnaryFunctorIN3c108BFloat16ES4_S4_ZZZNS0_21remainder_kernel_cudaERNS_18TensorIteratorBaseEENKUlvE0_clEvENKUlvE2_clEvEUlS4_S4_E_EESt5arrayIPcLm2EEEEviT0_T1_ --------------------------
	.section	.nv.info._ZN2at6native29vectorized_elementwise_kernelILi4ENS0_13AUnaryFunctorIN3c108BFloat16ES4_S4_ZZZNS0_21remainder_kernel_cudaERNS_18TensorIteratorBaseEENKUlvE0_clEvENKUlvE2_clEvEUlS4_S4_E_EESt5arrayIPcLm2EEEEviT0_T1_,"",@"SHT_CUDA_INFO"
	.sectionflags	@""
	.align	4


	//----- nvinfo : EIATTR_CUDA_API_VERSION
	.align		4
        /*0000*/ 	.byte	0x04, 0x37
        /*0002*/ 	.short	(.L_6829 - .L_6828)
.L_6828:
        /*0004*/ 	.word	0x00000082


	//----- nvinfo : EIATTR_KPARAM_INFO
	.align		4
.L_6829:
        /*0008*/ 	.byte	0x04, 0x17
        /*000a*/ 	.short	(.L_6831 - .L_6830)
.L_6830:
        /*000c*/ 	.word	0x00000000
        /*0010*/ 	.short	0x0002
        /*0012*/ 	.short	0x0008
        /*0014*/ 	.byte	0x00, 0xf0, 0x41, 0x00


	//----- nvinfo : EIATTR_KPARAM_INFO
	.align		4
.L_6831:
        /*0018*/ 	.byte	0x04, 0x17
        /*001a*/ 	.short	(.L_6833 - .L_6832)
.L_6832:
        /*001c*/ 	.word	0x00000000
        /*0020*/ 	.short	0x0001
        /*0022*/ 	.short	0x0004
        /*0024*/ 	.byte	0x00, 0xf0, 0x11, 0x00


	//----- nvinfo : EIATTR_KPARAM_INFO
	.align		4
.L_6833:
        /*0028*/ 	.byte	0x04, 0x17
        /*002a*/ 	.short	(.L_6835 - .L_6834)
.L_6834:
        /*002c*/ 	.word	0x00000000
        /*0030*/ 	.short	0x0000
        /*0032*/ 	.short	0x0000
        /*0034*/ 	.byte	0x00, 0xf0, 0x11, 0x00


	//----- nvinfo : EIATTR_SPARSE_MMA_MASK
	.align		4
.L_6835:
        /*0038*/ 	.byte	0x03, 0x50
        /*003a*/ 	.short	0x0000


	//----- nvinfo : EIATTR_MAXREG_COUNT
	.align		4
        /*003c*/ 	.byte	0x03, 0x1b
        /*003e*/ 	.short	0x00ff


	//----- nvinfo : EIATTR_MERCURY_ISA_VERSION
	.align		4
        /*0040*/ 	.byte	0x03, 0x5f
        /*0042*/ 	.short	0x0101


	//----- nvinfo : EIATTR_EXIT_INSTR_OFFSETS
	.align		4
        /*0044*/ 	.byte	0x04, 0x1c
        /*0046*/ 	.short	(.L_6837 - .L_6836)


	//   ....[0]....
.L_6836:
        /*0048*/ 	.word	0x00002700


	//   ....[1]....
        /*004c*/ 	.word	0x000056f0


	//   ....[2]....
        /*0050*/ 	.word	0x00005740


	//----- nvinfo : EIATTR_MAX_THREADS
	.align		4
.L_6837:
        /*0054*/ 	.byte	0x04, 0x05
        /*0056*/ 	.short	(.L_6839 - .L_6838)
.L_6838:
        /*0058*/ 	.word	0x00000080
        /*005c*/ 	.word	0x00000001
        /*0060*/ 	.word	0x00000001


	//----- nvinfo : EIATTR_CRS_STACK_SIZE
	.align		4
.L_6839:
        /*0064*/ 	.byte	0x04, 0x1e
        /*0066*/ 	.short	(.L_6841 - .L_6840)
.L_6840:
        /*0068*/ 	.word	0x00000000


	//----- nvinfo : EIATTR_CBANK_PARAM_SIZE
	.align		4
.L_6841:
        /*006c*/ 	.byte	0x03, 0x19
        /*006e*/ 	.short	0x0018


	//----- nvinfo : EIATTR_PARAM_CBANK
	.align		4
        /*0070*/ 	.byte	0x04, 0x0a
        /*0072*/ 	.short	(.L_6843 - .L_6842)
	.align		4
.L_6842:
        /*0074*/ 	.word	index@(.nv.constant0._ZN2at6native29vectorized_elementwise_kernelILi4ENS0_13AUnaryFunctorIN3c108BFloat16ES4_S4_ZZZNS0_21remainder_kernel_cudaERNS_18TensorIteratorBaseEENKUlvE0_clEvENKUlvE2_clEvEUlS4_S4_E_EESt5arrayIPcLm2EEEEviT0_T1_)
        /*0078*/ 	.short	0x0210
        /*007a*/ 	.short	0x0018


	//----- nvinfo : EIATTR_SW_WAR
	.align		4
.L_6843:
        /*007c*/ 	.byte	0x04, 0x36
        /*007e*/ 	.short	(.L_6845 - .L_6844)
.L_6844:
        /*0080*/ 	.word	0x00000008
.L_6845:


//--------------------- .nv.info._ZN2at6native29vectorized_elementwise_kernelILi8ENS0_13AUnaryFunctorIN3c108BFloat16ES4_S4_ZZZNS0_21remainder_kernel_cudaERNS_18TensorIteratorBaseEENKUlvE0_clEvENKUlvE2_clEvEUlS4_S4_E_EESt5arrayIPcLm2EEEEviT0_T1_ --------------------------
	.section	.nv.info._ZN2at6native29vectorized_elementwise_kernelILi8ENS0_13AUnaryFunctorIN3c108BFloat16ES4_S4_ZZZNS0_21remainder_kernel_cudaERNS_18TensorIteratorBaseEENKUlvE0_clEvENKUlvE2_clEvEUlS4_S4_E_EESt5arrayIPcLm2EEEEviT0_T1_,"",@"SHT_CUDA_INFO"
	.sectionflags	@""
	.align	4


	//----- nvinfo : EIATTR_CUDA_API_VERSION
	.align		4
        /*0000*/ 	.byte	0x04, 0x37
        /*0002*/ 	.short	(.L_6847 - .L_6846)
.L_6846:
        /*0004*/ 	.word	0x00000082


	//----- nvinfo : EIATTR_KPARAM_INFO
	.align		4
.L_6847:
        /*0008*/ 	.byte	0x04, 0x17
        /*000a*/ 	.short	(.L_6849 - .L_6848)
.L_6848:
        /*000c*/ 	.word	0x00000000
        /*0010*/ 	.short	0x0002
        /*0012*/ 	.short	0x0008
        /*0014*/ 	.byte	0x00, 0xf0, 0x41, 0x00


	//----- nvinfo : EIATTR_KPARAM_INFO
	.align		4
.L_6849:
        /*0018*/ 	.byte	0x04, 0x17
        /*001a*/ 	.short	(.L_6851 - .L_6850)
.L_6850:
        /*001c*/ 	.word	0x00000000
        /*0020*/ 	.short	0x0001
        /*0022*/ 	.short	0x0004
        /*0024*/ 	.byte	0x00, 0xf0, 0x11, 0x00


	//----- nvinfo : EIATTR_KPARAM_INFO
	.align		4
.L_6851:
        /*0028*/ 	.byte	0x04, 0x17
        /*002a*/ 	.short	(.L_6853 - .L_6852)
.L_6852:
        /*002c*/ 	.word	0x00000000
        /*0030*/ 	.short	0x0000
        /*0032*/ 	.short	0x0000
        /*0034*/ 	.byte	0x00, 0xf0, 0x11, 0x00


	//----- nvinfo : EIATTR_SPARSE_MMA_MASK
	.align		4
.L_6853:
        /*0038*/ 	.byte	0x03, 0x50
        /*003a*/ 	.short	0x0000


	//----- nvinfo : EIATTR_MAXREG_COUNT
	.align		4
        /*003c*/ 	.byte	0x03, 0x1b
        /*003e*/ 	.short	0x00ff


	//----- nvinfo : EIATTR_MERCURY_ISA_VERSION
	.align		4
        /*0040*/ 	.byte	0x03, 0x5f
        /*0042*/ 	.short	0x0101


	//----- nvinfo : EIATTR_EXIT_INSTR_OFFSETS
	.align		4
        /*0044*/ 	.byte	0x04, 0x1c
        /*0046*/ 	.short	(.L_6855 - .L_6854)


	//   ....[0]....
.L_6854:
        /*0048*/ 	.word	0x000026d0


	//   ....[1]....
        /*004c*/ 	.word	0x000056c0


	//   ....[2]....
        /*0050*/ 	.word	0x00005710


	//----- nvinfo : EIATTR_MAX_THREADS
	.align		4
.L_6855:
        /*0054*/ 	.byte	0x04, 0x05
        /*0056*/ 	.short	(.L_6857 - .L_6856)
.L_6856:
        /*0058*/ 	.word	0x00000080
        /*005c*/ 	.word	0x00000001
        /*0060*/ 	.word	0x00000001


	//----- nvinfo : EIATTR_CRS_STACK_SIZE
	.align		4
.L_6857:
        /*0064*/ 	.byte	0x04, 0x1e
        /*0066*/ 	.short	(.L_6859 - .L_6858)
.L_6858:
        /*0068*/ 	.word	0x00000000


	//----- nvinfo : EIATTR_CBANK_PARAM_SIZE
	.align		4
.L_6859:
        /*006c*/ 	.byte	0x03, 0x19
        /*006e*/ 	.short	0x0018


	//----- nvinfo : EIATTR_PARAM_CBANK
	.align		4
        /*0070*/ 	.byte	0x04, 0x0a
        /*0072*/ 	.short	(.L_6861 - .L_6860)
	.align		4
.L_6860:
        /*0074*/ 	.word	index@(.nv.constant0._ZN2at6native29vectorized_elementwise_kernelILi8ENS0_13AUnaryFunctorIN3c108BFloat16ES4_S4_ZZZNS0_21remainder_kernel_cudaERNS_18TensorIteratorBaseEENKUlvE0_clEvENKUlvE2_clEvEUlS4_S4_E_EESt5arrayIPcLm2EEEEviT0_T1_)
        /*0078*/ 	.short	0x0210
        /*007a*/ 	.short	0x0018


	//----- nvinfo : EIATTR_SW_WAR
	.align		4
.L_6861:
        /*007c*/ 	.byte	0x04, 0x36
        /*007e*/ 	.short	(.L_6863 - .L_6862)
.L_6862:
        /*0080*/ 	.word	0x00000008
.L_6863:


//--------------------- .nv.info._ZN2at6native18elementwise_kernelILi128ELi4EZNS0_15gpu_kernel_implINS0_13BinaryFunctorIN3c104HalfES5_S5_ZZZNS0_21remainder_kernel_cudaERNS_18TensorIteratorBaseEENKUlvE0_clEvENKUlvE1_clEvEUlS5_S5_E_EEEEvS7_RKT_EUliE_EEviT1_ --------------------------
	.section	.nv.info._ZN2at6native18elementwise_kernelILi128ELi4EZNS0_15gpu_kernel_implINS0_13BinaryFunctorIN3c104HalfES5_S5_ZZZNS0_21remainder_kernel_cudaERNS_18TensorIteratorBaseEENKUlvE0_clEvENKUlvE1_clEvEUlS5_S5_E_EEEEvS7_RKT_EUliE_EEviT1_,"",@"SHT_CUDA_INFO"
	.sectionflags	@""
	.align	4


	//----- nvinfo : EIATTR_CUDA_API_VERSION
	.align		4
        /*0000*/ 	.byte	0x04, 0x37
        /*0002*/ 	.short	(.L_6865 - .L_6864)
.L_6864:
        /*0004*/ 	.word	0x00000082


	//----- nvinfo : EIATTR_KPARAM_INFO
	.align		4
.L_6865:
        /*0008*/ 	.byte	0x04, 0x17
        /*000a*/ 	.short	(.L_6867 - .L_6866)
.L_6866:
        /*000c*/ 	.word	0x00000000
        /*0010*/ 	.short	0x0001
        /*0012*/ 	.short	0x0008
        /*0014*/ 	.byte	0x00, 0xf0, 0x21, 0x0a


	//----- nvinfo : EIATTR_KPARAM_INFO
	.align		4
.L_6867:
        /*0018*/ 	.byte	0x04, 0x17
        /*001a*/ 	.short	(.L_6869 - .L_6868)
.L_6868:
        /*001c*/ 	.word	0x00000000
        /*0020*/ 	.short	0x0000
        /*0022*/ 	.short	0x0000
        /*0024*/ 	.byte	0x00, 0xf0, 0x11, 0x00


	//----- nvinfo : EIATTR_SPARSE_MMA_MASK
	.align		4
.L_6869:
        /*0028*/ 	.byte	0x03, 0x50
        /*002a*/ 	.short	0x0000


	//----- nvinfo : EIATTR_MAXREG_COUNT
	.align		4
        /*002c*/ 	.byte	0x03, 0x1b
        /*002e*/ 	.short	0x0080


	//----- nvinfo : EIATTR_EXTERNS
	.align		4
        /*0030*/ 	.byte	0x04, 0x0f
        /*0032*/ 	.short	(.L_6871 - .L_6870)


	//   ....[0]....
	.align		4
.L_6870:
        /*0034*/ 	.word	index@(__assertfail)


	//----- nvinfo : EIATTR_MERCURY_ISA_VERSION
	.align		4
.L_6871:
        /*0038*/ 	.byte	0x03, 0x5f
        /*003a*/ 	.short	0x0101


	//----- nvinfo : EIATTR_SYSCALL_OFFSETS
	.align		4
        /*003c*/ 	.byte	0x04, 0x46
        /*003e*/ 	.short	(.L_6873 - .L_6872)


	//   ....[0]....
.L_6872:
        /*0040*/ 	.word	0x000026a0


	//   ....[1]....
        /*0044*/ 	.word	0x00003710


	//   ....[2]....
        /*0048*/ 	.word	0x00004b60


	//   ....[3]....
        /*004c*/ 	.word	0x00007260


	//   ....[4]....
        /*0050*/ 	.word	0x000082d0


	//   ....[5]....
        /*0054*/ 	.word	0x00009720


	//   ....[6]....
        /*0058*/ 	.word	0x0000be20


	//   ....[7]....
        /*005c*/ 	.word	0x0000ce90


	//   ....[8]....
        /*0060*/ 	.word	0x0000e2e0


	//   ....[9]....
        /*0064*/ 	.word	0x000109d0


	//   ....[10]....
        /*0068*/ 	.word	0x00011a40


	//   ....[11]....
        /*006c*/ 	.word	0x00012e90


	//----- nvinfo : EIATTR_EXIT_INSTR_OFFSETS
	.align		4
.L_6873:
        /*0070*/ 	.byte	0x04, 0x1c
        /*0072*/ 	.short	(.L_6875 - .L_6874)


	//   ....[0]....
.L_6874:
        /*0074*/ 	.word	0x0000e3b0


	//   ....[1]....
        /*0078*/ 	.word	0x000120c0


	//   ....[2]....
        /*007c*/ 	.word	0x00012100


	//   ....[3]....
        /*0080*/ 	.word	0x000121a0


	//   ....[4]....
        /*0084*/ 	.word	0x000121e0


	//   ....[5]....
        /*0088*/ 	.word	0x00012220


	//   ....[6]....
        /*008c*/ 	.word	0x000122b0


	//   ....[7]....
        /*0090*/ 	.word	0x000122d0


	//   ....[8]....
        /*0094*/ 	.word	0x00012370


	//   ....[9]....
        /*0098*/ 	.word	0x000123c0


	//   ....[10]....
        /*009c*/ 	.word	0x00012410


	//   ....[11]....
        /*00a0*/ 	.word	0x000124e0


	//   ....[12]....
        /*00a4*/ 	.word	0x00012540


	//   ....[13]....
        /*00a8*/ 	.word	0x000126d0


	//   ....[14]....
        /*00ac*/ 	.word	0x00012830


	//   ....[15]....
        /*00b0*/ 	.word	0x00012870


	//   ....[16]....
        /*00b4*/ 	.word	0x00012930


	//   ....[17]....
        /*00b8*/ 	.word	0x00012ab0


	//   ....[18]....
        /*00bc*/ 	.word	0x00012c30


	//   ....[19]....
        /*00c0*/ 	.word	0x00012d90


	//   ....[20]....
        /*00c4*/ 	.word	0x00012ea0


	//   ....[21]....
        /*00c8*/ 	.word	0x00012ee0


	//   ....[22]....
        /*00cc*/ 	.word	0x00012f20


	//----- nvinfo : EIATTR_MAX_THREADS
	.align		4
.L_6875:
        /*00d0*/ 	.byte	0x04, 0x05
        /*00d2*/ 	.short	(.L_6877 - .L_6876)
.L_6876:
        /*00d4*/ 	.word	0x00000080
        /*00d8*/ 	.word	0x00000001
        /*00dc*/ 	.word	0x00000001


	//----- nvinfo : EIATTR_CRS_STACK_SIZE
	.align		4
.L_6877:
        /*00e0*/ 	.byte	0x04, 0x1e
        /*00e2*/ 	.short	(.L_6879 - .L_6878)
.L_6878:
        /*00e4*/ 	.word	0x00000000


	//----- nvinfo : EIATTR_CBANK_PARAM_SIZE
	.align		4
.L_6879:
        /*00e8*/ 	.byte	0x03, 0x19
        /*00ea*/ 	.short	0x0290


	//----- nvinfo : EIATTR_PARAM_CBANK
	.align		4
        /*00ec*/ 	.byte	0x04, 0x0a
        /*00ee*/ 	.short	(.L_6881 - .L_6880)
	.align		4
.L_6880:
        /*00f0*/ 	.word	index@(.nv.constant0._ZN2at6native18elementwise_kernelILi128ELi4EZNS0_15gpu_kernel_implINS0_13BinaryFunctorIN3c104HalfES5_S5_ZZZNS0_21remainder_kernel_cudaERNS_18TensorIteratorBaseEENKUlvE0_clEvENKUlvE1_clEvEUlS5_S5_E_EEEEvS7_RKT_EUliE_EEviT1_)
        /*00f4*/ 	.short	0x0210
        /*00f6*/ 	.short	0x0290


	//----- nvinfo : EIATTR_SW_WAR
	.align		4
.L_6881:
        /*00f8*/ 	.byte	0x04, 0x36
        /*00fa*/ 	.short	(.L_6883 - .L_6882)
.L_6882:
        /*00fc*/ 	.word	0x00000008
.L_6883:


//--------------------- .nv.info._ZN2at6native27unrolled_elementwise_kernelINS0_13BinaryFunctorIN3c104HalfES4_S4_ZZZNS0_21remainder_kernel_cudaERNS_18TensorIteratorBaseEENKUlvE0_clEvENKUlvE1_clEvEUlS4_S4_E_EESt5arrayIPcLm3EELi4E23TrivialOffsetCalculatorILi2EjESE_ILi1EjENS0_6memory12LoadWithCastILi2EEENSH_13StoreWithCastILi1EEEEEviT_T0_T2_T3_T4_T5_ --------------------------
	.section	.nv.info._ZN2at6native27unrolled_elementwise_kernelINS0_13BinaryFunctorIN3c104HalfES4_S4_ZZZNS0_21remainder_kernel_cudaERNS_18TensorIteratorBaseEENKUlvE0_clEvENKUlvE1_clEvEUlS4_S4_E_EESt5arrayIPcLm3EELi4E23TrivialOffsetCalculatorILi2EjESE_ILi1EjENS0_6memory12LoadWithCastILi2EEENSH_13StoreWithCastILi1EEEEEviT_T0_T2_T3_T4_T5_,"",@"SHT_CUDA_INFO"
	.sectionflags	@""
	.align	4


	//----- nvinfo : EIATTR_CUDA_API_VERSION
	.align		4
        /*0000*/ 	.byte	0x04, 0x37
        /*0002*/ 	.short	(.L_6885 - .L_6884)
.L_6884:
        /*0004*/ 	.word	0x00000082


	//----- nvinfo : EIATTR_KPARAM_INFO
	.align		4
.L_6885:
        /*0008*/ 	.byte	0x04, 0x17
        /*000a*/ 	.short	(.L_6887 - .L_6886)
.L_6886:
        /*000c*/ 	.word	0x00000000
        /*0010*/ 	.short	0x0006
        /*0012*/ 	.short	0x0030
        /*0014*/ 	.byte	0x00, 0xf0, 0x21, 0x00


	//----- nvinfo : EIATTR_KPARAM_INFO
	.align		4
.L_6887:
        /*0018*/ 	.byte	0x04, 0x17
        /*001a*/ 	.short	(.L_6889 - .L_6888)
.L_6888:
        /*001c*/ 	.word	0x00000000
        /*0020*/ 	.short	0x0005
        /*0022*/ 	.short	0x0024
        /*0024*/ 	.byte	0x00, 0xf0, 0x31, 0x00


	//----- nvinfo : EIATTR_KPARAM_INFO
	.align		4
.L_6889:
        /*0028*/ 	.byte	0x04, 0x17
        /*002a*/ 	.short	(.L_6891 - .L_6890)
.L_6890:
        /*002c*/ 	.word	0x00000000
        /*0030*/ 	.short	0x0004
        /*0032*/ 	.short	0x0021
        /*0034*/ 	.byte	0x00, 0xf0, 0x05, 0x00


	//----- nvinfo : EIATTR_KPARAM_INFO
	.align		4
.L_6891:
        /*0038*/ 	.byte	0x04, 0x17
        /*003a*/ 	.short	(.L_6893 - .L_6892)
.L_6892:
        /*003c*/ 	.word	0x00000000
        /*0040*/ 	.short	0x0003
        /*0042*/ 	.short	0x0020
        /*0044*/ 	.byte	0x00, 0xf0, 0x05, 0x00


	//----- nvinfo : EIATTR_KPARAM_INFO
	.align		4
.L_6893:
        /*0048*/ 	.byte	0x04, 0x17
        /*004a*/ 	.short	(.L_6895 - .L_6894)
.L_6894:
        /*004c*/ 	.word	0x00000000
        /*0050*/ 	.short	0x0002
        /*0052*/ 	.short	0x0008
        /*0054*/ 	.byte	0x00, 0xf0, 0x61, 0x00


	//----- nvinfo : EIATTR_KPARAM_INFO
	.align		4
.L_6895:
        /*0058*/ 	.byte	0x04, 0x17
        /*005a*/ 	.short	(.L_6897 - .L_6896)
.L_6896:
        /*005c*/ 	.word	0x00000000
        /*0060*/ 	.short	0x0001
        /*0062*/ 	.short	0x0004
        /*0064*/ 	.byte	0x00, 0xf0, 0x05, 0x00


	//----- nvinfo : EIATTR_KPARAM_INFO
	.align		4
.L_6897:
        /*0068*/ 	.byte	0x04, 0x17
        /*006a*/ 	.short	(.L_6899 - .L_6898)
.L_6898:
        /*006c*/ 	.word	0x00000000
        /*0070*/ 	.short	0x0000
        /*0072*/ 	.short	0x0000
        /*0074*/ 	.byte	0x00, 0xf0, 0x11, 0x00


	//----- nvinfo : EIATTR_SPARSE_MMA_MASK
	.align		4
.L_6899:
        /*0078*/ 	.byte	0x03, 0x50
        /*007a*/ 	.short	0x0000


	//----- nvinfo : EIATTR_MAXREG_COUNT
	.align		4
        /*007c*/ 	.byte	0x03, 0x1b
        /*007e*/ 	.short	0x00ff


	//----- nvinfo : EIATTR_EXTERNS
	.align		4
        /*0080*/ 	.byte	0x04, 0x0f
        /*0082*/ 	.short	(.L_6901 - .L_6900)


	//   ....[0]....
	.align		4
.L_6900:
        /*0084*/ 	.word	index@(__assertfail)


	//----- nvinfo : EIATTR_MERCURY_ISA_VERSION
	.align		4
.L_6901:
        /*0088*/ 	.byte	0x03, 0x5f
        /*008a*/ 	.short	0x0101


	//----- nvinfo : EIATTR_SYSCALL_OFFSETS
	.align		4
        /*008c*/ 	.byte	0x04, 0x46
        /*008e*/ 	.short	(.L_6903 - .L_6902)


	//   ....[0]....
.L_6902:
        /*0090*/ 	.word	0x000010c0


	//   ....[1]....
        /*0094*/ 	.word	0x00002150


	//   ....[2]....
        /*0098*/ 	.word	0x00003260


	//   ....[3]....
        /*009c*/ 	.word	0x000042f0


	//   ....[4]....
        /*00a0*/ 	.word	0x00005400


	//   ....[5]....
        /*00a4*/ 	.word	0x000064a0


	//   ....[6]....
        /*00a8*/ 	.word	0x000075a0


	//   ....[7]....
        /*00ac*/ 	.word	0x00008640


	//   ....[8]....
        /*00b0*/ 	.word	0x0000ac00


	//   ....[9]....
        /*00b4*/ 	.word	0x0000bc20


	//   ....[10]....
        /*00b8*/ 	.word	0x0000cc00


	//   ....[11]....
        /*00bc*/ 	.word	0x0000dbe0


	//----- nvinfo : EIATTR_EXIT_INSTR_OFFSETS
	.align		4
.L_6903:
        /*00c0*/ 	.byte	0x04, 0x1c
        /*00c2*/ 	.short	(.L_6905 - .L_6904)


	//   ....[0]....
.L_6904:
        /*00c4*/ 	.word	0x0000ccc0


	//   ....[1]....
        /*00c8*/ 	.word	0x0000ce10


	//   ....[2]....
        /*00cc*/ 	.word	0x0000ce50


	//   ....[3]....
        /*00d0*/ 	.word	0x0000cef0


	//   ....[4]....
        /*00d4*/ 	.word	0x0000cf30


	//   ....[5]....
        /*00d8*/ 	.word	0x0000cf70


	//   ....[6]....
        /*00dc*/ 	.word	0x0000d000


	//   ....[7]....
        /*00e0*/ 	.word	0x0000d020


	//   ....[8]....
        /*00e4*/ 	.word	0x0000d0c0


	//   ....[9]....
        /*00e8*/ 	.word	0x0000d110


	//   ....[10]....
        /*00ec*/ 	.word	0x0000d160


	//   ....[11]....
        /*00f0*/ 	.word	0x0000d230


	//   ....[12]....
        /*00f4*/ 	.word	0x0000d290


	//   ....[13]....
        /*00f8*/ 	.word	0x0000d420


	//   ....[14]....
        /*00fc*/ 	.word	0x0000d580


	//   ....[15]....
        /*0100*/ 	.word	0x0000d5c0


	//   ....[16]....
        /*0104*/ 	.word	0x0000d680


	//   ....[17]....
        /*0108*/ 	.word	0x0000d800


	//   ....[18]....
        /*010c*/ 	.word	0x0000d980


	//   ....[19]....
        /*0110*/ 	.word	0x0000dae0


	//   ....[20]....
        /*0114*/ 	.word	0x0000dbf0


	//   ....[21]....
        /*0118*/ 	.word	0x0000dc30


	//   ....[22]....
        /*011c*/ 	.word	0x0000dc70


	//----- nvinfo : EIATTR_MAX_THREADS
	.align		4
.L_6905:
        /*0120*/ 	.byte	0x04, 0x05
        /*0122*/ 	.short	(.L_6907 - .L_6906)
.L_6906:
        /*0124*/ 	.word	0x00000080
        /*0128*/ 	.word	0x00000001
        /*012c*/ 	.word	0x00000001


	//----- nvinfo : EIATTR_CRS_STACK_SIZE
	.align		4
.L_6907:
        /*0130*/ 	.byte	0x04, 0x1e
        /*0132*/ 	.short	(.L_6909 - .L_6908)
.L_6908:
        /*0134*/ 	.word	0x00000000


	//----- nvinfo : EIATTR_CBANK_PARAM_SIZE
	.align		4
.L_6909:
        /*0138*/ 	.byte	0x03, 0x19
        /*013a*/ 	.short	0x0038


	//----- nvinfo : EIATTR_PARAM_CBANK
	.align		4
        /*013c*/ 	.byte	0x04, 0x0a
        /*013e*/ 	.short	(.L_6911 - .L_6910)
	.align		4
.L_6910:
        /*0140*/ 	.word	index@(.nv.constant0._ZN2at6native27unrolled_elementwise_kernelINS0_13BinaryFunctorIN3c104HalfES4_S4_ZZZNS0_21remainder_kernel_cudaERNS_18TensorIteratorBaseEENKUlvE0_clEvENKUlvE1_clEvEUlS4_S4_E_EESt5arrayIPcLm3EELi4E23TrivialOffsetCalculatorILi2EjESE_ILi1EjENS0_6memory12LoadWithCastILi2EEENSH_13StoreWithCastILi1EEEEEviT_T0_T2_T3_T4_T5_)
        /*0144*/ 	.short	0x0210
        /*0146*/ 	.short	0x0038


	//----- nvinfo : EIATTR_SW_WAR
	.align		4
.L_6911:
        /*0148*/ 	.byte	0x04, 0x36
        /*014a*/ 	.short	(.L_6913 - .L_6912)
.L_6912:
        /*014c*/ 	.word	0x00000008
.L_6913:


//--------------------- .nv.info._ZN2at6native18elementwise_kernelILi128ELi4EZNS0_22gpu_kernel_impl_nocastINS0_13BinaryFunctorIN3c104HalfES5_S5_ZZZNS0_21remainder_kernel_cudaERNS_18TensorIteratorBaseEENKUlvE0_clEvENKUlvE1_clEvEUlS5_S5_E_EEEEvS7_RKT_EUliE_EEviT1_ --------------------------
	.section	.nv.info._ZN2at6native18elementwise_kernelILi128ELi4EZNS0_22gpu_kernel_impl_nocastINS0_13BinaryFunctorIN3c104HalfES5_S5_ZZZNS0_21remainder_kernel_cudaERNS_18TensorIteratorBaseEENKUlvE0_clEvENKUlvE1_clEvEUlS5_S5_E_EEEEvS7_RKT_EUliE_EEviT1_,"",@"SHT_CUDA_INFO"
	.sectionflags	@""
	.align	4


	//----- nvinfo : EIATTR_CUDA_API_VERSION
	.align		4
        /*0000*/ 	.byte	0x04, 0x37
        /*0002*/ 	.short	(.L_6915 - .L_6914)
.L_6914:
        /*0004*/ 	.word	0x00000082


	//----- nvinfo : EIATTR_KPARAM_INFO
	.align		4
.L_6915:
        /*0008*/ 	.byte	0x04, 0x17
        /*000a*/ 	.short	(.L_6917 - .L_6916)
.L_6916:
        /*000c*/ 	.word	0x00000000
        /*0010*/ 	.short	0x0001
        /*0012*/ 	.short	0x0008
        /*0014*/ 	.byte	0x00, 0xf0, 0x21, 0x0a


	//----- nvinfo : EIATTR_KPARAM_INFO
	.align		4
.L_6917:
        /*0018*/ 	.byte	0x04, 0x17
        /*001a*/ 	.short	(.L_6919 - .L_6918)
.L_6918:
        /*001c*/ 	.word	0x00000000
        /*0020*/ 	.short	0x0000
        /*0022*/ 	.short	0x0000
        /*0024*/ 	.byte	0x00, 0xf0, 0x11, 0x00


	//----- nvinfo : EIATTR_SPARSE_MMA_MASK
	.align		4
.L_6919:
        /*0028*/ 	.byte	0x03, 0x50
        /*002a*/ 	.short	0x0000


	//----- nvinfo : EIATTR_MAXREG_COUNT
	.align		4
        /*002c*/ 	.byte	0x03, 0x1b
        /*002e*/ 	.short	0x0080


	//----- nvinfo : EIATTR_MERCURY_ISA_VERSION
	.align		4
        /*0030*/ 	.byte	0x03, 0x5f
        /*0032*/ 	.short	0x0101


	//----- nvinfo : EIATTR_EXIT_INSTR_OFFSETS
	.align		4
        /*0034*/ 	.byte	0x04, 0x1c
        /*0036*/ 	.short	(.L_6921 - .L_6920)


	//   ....[0]....
.L_6920:
        /*0038*/ 	.word	0x00005420


	//   ....[1]....
        /*003c*/ 	.word	0x00006fd0


	//----- nvinfo : EIATTR_MAX_THREADS
	.align		4
.L_6921:
        /*0040*/ 	.byte	0x04, 0x05
        /*0042*/ 	.short	(.L_6923 - .L_6922)
.L_6922:
        /*0044*/ 	.word	0x00000080
        /*0048*/ 	.word	0x00000001
        /*004c*/ 	.word	0x00000001


	//----- nvinfo : EIATTR_CRS_STACK_SIZE
	.align		4
.L_6923:
        /*0050*/ 	.byte	0x04, 0x1e
        /*0052*/ 	.short	(.L_6925 - .L_6924)
.L_6924:
        /*0054*/ 	.word	0x00000000


	//----- nvinfo : EIATTR_CBANK_PARAM_SIZE
	.align		4
.L_6925:
        /*0058*/ 	.byte	0x03, 0x19
        /*005a*/ 	.short	0x0290


	//----- nvinfo : EIATTR_PARAM_CBANK
	.align		4
        /*005c*/ 	.byte	0x04, 0x0a
        /*005e*/ 	.short	(.L_6927 - .L_6926)
	.align		4
.L_6926:
        /*0060*/ 	.word	index@(.nv.constant0._ZN2at6native18elementwise_kernelILi128ELi4EZNS0_22gpu_kernel_impl_nocastINS0_13BinaryFunctorIN3c104HalfES5_S5_ZZZNS0_21remainder_kernel_cudaERNS_18TensorIteratorBaseEENKUlvE0_clEvENKUlvE1_clEvEUlS5_S5_E_EEEEvS7_RKT_EUliE_EEviT1_)
        /*0064*/ 	.short	0x0210
        /*0066*/ 	.short	0x0290


	//----- nvinfo : EIATTR_SW_WAR
	.align		4
.L_6927:
        /*0068*/ 	.byte	0x04, 0x36
        /*006a*/ 	.short	(.L_6929 - .L_6928)
.L_6928:
        /*006c*/ 	.word	0x00000008
.L_6929:


//--------------------- .nv.info._ZN2at6native27unrolled_elementwise_kernelINS0_13BinaryFunctorIN3c104HalfES4_S4_ZZZNS0_21remainder_kernel_cudaERNS_18TensorIteratorBaseEENKUlvE0_clEvENKUlvE1_clEvEUlS4_S4_E_EESt5arrayIPcLm3EELi4E23TrivialOffsetCalculatorILi2EjESE_ILi1EjENS0_6memory15LoadWithoutCastENSH_16StoreWithoutCastEEEviT_T0_T2_T3_T4_T5_ --------------------------
	.section	.nv.info._ZN2at6native27unrolled_elementwise_kernelINS0_13BinaryFunctorIN3c104HalfES4_S4_ZZZNS0_21remainder_kernel_cudaERNS_18TensorIteratorBaseEENKUlvE0_clEvENKUlvE1_clEvEUlS4_S4_E_EESt5arrayIPcLm3EELi4E23TrivialOffsetCalculatorILi2EjESE_ILi1EjENS0_6memory15LoadWithoutCastENSH_16StoreWithoutCastEEEviT_T0_T2_T3_T4_T5_,"",@"SHT_CUDA_INFO"
	.sectionflags	@""
	.align	4


	//----- nvinfo : EIATTR_CUDA_API_VERSION
	.align		4
        /*0000*/ 	.byte	0x04, 0x37
        /*0002*/ 	.short	(.L_6931 - .L_6930)
.L_6930:
        /*0004*/ 	.word	0x00000082


	//----- nvinfo : EIATTR_KPARAM_INFO
	.align		4
.L_6931:
        /*0008*/ 	.byte	0x04, 0x17
        /*000a*/ 	.short	(.L_6933 - .L_6932)
.L_6932:
        /*000c*/ 	.word	0x00000000
        /*0010*/ 	.short	0x0006
        /*0012*/ 	.short	0x0023
        /*0014*/ 	.byte	0x00, 0xf0, 0x05, 0x00


	//----- nvinfo : EIATTR_KPARAM_INFO
	.align		4
.L_6933:
        /*0018*/ 	.byte	0x04, 0x17
        /*001a*/ 	.short	(.L_6935 - .L_6934)
.L_6934:
        /*001c*/ 	.word	0x00000000
        /*0020*/ 	.short	0x0005
        /*0022*/ 	.short	0x0022
        /*0024*/ 	.byte	0x00, 0xf0, 0x05, 0x00


	//----- nvinfo : EIATTR_KPARAM_INFO
	.align		4
.L_6935:
        /*0028*/ 	.byte	0x04, 0x17
        /*002a*/ 	.short	(.L_6937 - .L_6936)
.L_6936:
        /*002c*/ 	.word	0x00000000
        /*0030*/ 	.short	0x0004
        /*0032*/ 	.short	0x0021
        /*0034*/ 	.byte	0x00, 0xf0, 0x05, 0x00


	//----- nvinfo : EIATTR_KPARAM_INFO
	.align		4
.L_6937:
        /*0038*/ 	.byte	0x04, 0x17
        /*003a*/ 	.short	(.L_6939 - .L_6938)
.L_6938:
        /*003c*/ 	.word	0x00000000
        /*0040*/ 	.short	0x0003
        /*0042*/ 	.short	0x0020
        /*0044*/ 	.byte	0x00, 0xf0, 0x05, 0x00


	//----- nvinfo : EIATTR_KPARAM_INFO
	.align		4
.L_6939:
        /*0048*/ 	.byte	0x04, 0x17
        /*004a*/ 	.short	(.L_6941 - .L_6940)
.L_6940:
        /*004c*/ 	.word	0x00000000
        /*0050*/ 	.short	0x0002
        /*0052*/ 	.short	0x0008
        /*0054*/ 	.byte	0x00, 0xf0, 0x61, 0x00


	//----- nvinfo : EIATTR_KPARAM_INFO
	.align		4
.L_6941:
        /*0058*/ 	.byte	0x04, 0x17
        /*005a*/ 	.short	(.L_6943 - .L_6942)
.L_6942:
        /*005c*/ 	.word	0x00000000
        /*0060*/ 	.short	0x0001
        /*0062*/ 	.short	0x0004
        /*0064*/ 	.byte	0x00, 0xf0, 0x05, 0x00


	//----- nvinfo : EIATTR_KPARAM_INFO
	.align		4
.L_6943:
        /*0068*/ 	.byte	0x04, 0x17
        /*006a*/ 	.short	(.L_6945 - .L_6944)
.L_6944:
        /*006c*/ 	.word	0x00000000
        /*0070*/ 	.short	0x0000
        /*0072*/ 	.short	0x0000
        /*0074*/ 	.byte	0x00, 0xf0, 0x11, 0x00


	//----- nvinfo : EIATTR_SPARSE_MMA_MASK
	.align		4
.L_6945:
        /*0078*/ 	.byte	0x03, 0x50
        /*007a*/ 	.short	0x0000


	//----- nvinfo : EIATTR_MAXREG_COUNT
	.align		4
        /*007c*/ 	.byte	0x03, 0x1b
        /*007e*/ 	.short	0x00ff


	//----- nvinfo : EIATTR_MERCURY_ISA_VERSION
	.align		4
        /*0080*/ 	.byte	0x03, 0x5f
        /*0082*/ 	.short	0x0101


	//----- nvinfo : EIATTR_EXIT_INSTR_OFFSETS
	.align		4
        /*0084*/ 	.byte	0x04, 0x1c
        /*0086*/ 	.short	(.L_6947 - .L_6946)


	//   ....[0]....
.L_6946:
        /*0088*/ 	.word	0x00001930


	//   ....[1]....
        /*008c*/ 	.word	0x00001980


	//----- nvinfo : EIATTR_MAX_THREADS
	.align		4
.L_6947:
        /*0090*/ 	.byte	0x04, 0x05
        /*0092*/ 	.short	(.L_6949 - .L_6948)
.L_6948:
        /*0094*/ 	.word	0x00000080
        /*0098*/ 	.word	0x00000001
        /*009c*/ 	.word	0x00000001


	//----- nvinfo : EIATTR_CRS_STACK_SIZE
	.align		4
.L_6949:
        /*00a0*/ 	.byte	0x04, 0x1e
        /*00a2*/ 	.short	(.L_6951 - .L_6950)
.L_6950:
        /*00a4*/ 	.word	0x00000000


	//----- nvinfo : EIATTR_CBANK_PARAM_SIZE
	.align		4
.L_6951:
        /*00a8*/ 	.byte	0x03, 0x19
        /*00aa*/ 	.short	0x0024


	//----- nvinfo : EIATTR_PARAM_CBANK
	.align		4
        /*00ac*/ 	.byte	0x04, 0x0a
        /*00ae*/ 	.short	(.L_6953 - .L_6952)
	.align		4
.L_6952:
        /*00b0*/ 	.word	index@(.nv.constant0._ZN2at6native27unrolled_elementwise_kernelINS0_13BinaryFunctorIN3c104HalfES4_S4_ZZZNS0_21remainder_kernel_cudaERNS_18TensorIteratorBaseEENKUlvE0_clEvENKUlvE1_clEvEUlS4_S4_E_EESt5arrayIPcLm3EELi4E23TrivialOffsetCalculatorILi2EjESE_ILi1EjENS0_6memory15LoadWithoutCastENSH_16StoreWithoutCastEEEviT_T0_T2_T3_T4_T5_)
        /*00b4*/ 	.short	0x0210
        /*00b6*/ 	.short	0x0024


	//----- nvinfo : EIATTR_SW_WAR
	.align		4
.L_6953:
        /*00b8*/ 	.byte	0x04, 0x36
        /*00ba*/ 	.short	(.L_6955 - .L_6954)
.L_6954:
        /*00bc*/ 	.word	0x00000008
.L_6955:


//--------------------- .nv.info._ZN2at6native29vectorized_elementwise_kernelILi2ENS0_13BinaryFunctorIN3c104HalfES4_S4_ZZZNS0_21remainder_kernel_cudaERNS_18TensorIteratorBaseEENKUlvE0_clEvENKUlvE1_clEvEUlS4_S4_E_EESt5arrayIPcLm3EEEEviT0_T1_ --------------------------
	.section	.nv.info._ZN2at6native29vectorized_elementwise_kernelILi2ENS0_13BinaryFunctorIN3c104HalfES4_S4_ZZZNS0_21remainder_kernel_cudaERNS_18TensorIteratorBaseEENKUlvE0_clEvENKUlvE1_clEvEUlS4_S4_E_EESt5arrayIPcLm3EEEEviT0_T1_,"",@"SHT_CUDA_INFO"
	.sectionflags	@""
	.align	4


	//----- nvinfo : EIATTR_CUDA_API_VERSION
	.align		4
        /*0000*/ 	.byte	0x04, 0x37
        /*0002*/ 	.short	(.L_6957 - .L_6956)
.L_6956:
        /*0004*/ 	.word	0x00000082


	//----- nvinfo : EIATTR_KPARAM_INFO
	.align		4
.L_6957:
        /*0008*/ 	.byte	0x04, 0x17
        /*000a*/ 	.short	(.L_6959 - .L_6958)
.L_6958:
        /*000c*/ 	.word	0x00000000
        /*0010*/ 	.short	0x0002
        /*0012*/ 	.short	0x0008
        /*0014*/ 	.byte	0x00, 0xf0, 0x61, 0x00


	//----- nvinfo : EIATTR_KPARAM_INFO
	.align		4
.L_6959:
        /*0018*/ 	.byte	0x04, 0x17
        /*001a*/ 	.short	(.L_6961 - .L_6960)
.L_6960:
        /*001c*/ 	.word	0x00000000
        /*0020*/ 	.short	0x0001
        /*0022*/ 	.short	0x0004
        /*0024*/ 	.byte	0x00, 0xf0, 0x05, 0x00


	//----- nvinfo : EIATTR_KPARAM_INFO
	.align		4
.L_6961:
        /*0028*/ 	.byte	0x04, 0x17
        /*002a*/ 	.short	(.L_6963 - .L_6962)
.L_6962:
        /*002c*/ 	.word	0x00000000
        /*0030*/ 	.short	0x0000
        /*0032*/ 	.short	0x0000
        /*0034*/ 	.byte	0x00, 0xf0, 0x11, 0x00


	//----- nvinfo : EIATTR_SPARSE_MMA_MASK
	.align		4
.L_6963:
        /*0038*/ 	.byte	0x03, 0x50
        /*003a*/ 	.short	0x0000


	//----- nvinfo : EIATTR_MAXREG_COUNT
	.align		4
        /*003c*/ 	.byte	0x03, 0x1b
        /*003e*/ 	.short	0x00ff


	//----- nvinfo : EIATTR_MERCURY_ISA_VERSION
	.align		4
        /*0040*/ 	.byte	0x03, 0x5f
        /*0042*/ 	.short	0x0101


	//----- nvinfo : EIATTR_EXIT_INSTR_OFFSETS
	.align		4
        /*0044*/ 	.byte	0x04, 0x1c
        /*0046*/ 	.short	(.L_6965 - .L_6964)


	//   ....[0]....
.L_6964:
        /*0048*/ 	.word	0x000027d0


	//   ....[1]....
        /*004c*/ 	.word	0x00005a60


	//   ....[2]....
        /*0050*/ 	.word	0x00005ab0


	//----- nvinfo : EIATTR_MAX_THREADS
	.align		4
.L_6965:
        /*0054*/ 	.byte	0x04, 0x05
        /*0056*/ 	.short	(.L_6967 - .L_6966)
.L_6966:
        /*0058*/ 	.word	0x00000080
        /*005c*/ 	.word	0x00000001
        /*0060*/ 	.word	0x00000001


	//----- nvinfo : EIATTR_CRS_STACK_SIZE
	.align		4
.L_6967:
        /*0064*/ 	.byte	0x04, 0x1e
        /*0066*/ 	.short	(.L_6969 - .L_6968)
.L_6968:
        /*0068*/ 	.word	0x00000000


	//----- nvinfo : EIATTR_CBANK_PARAM_SIZE
	.align		4
.L_6969:
        /*006c*/ 	.byte	0x03, 0x19
        /*006e*/ 	.short	0x0020


	//----- nvinfo : EIATTR_PARAM_CBANK
	.align		4
        /*0070*/ 	.byte	0x04, 0x0a
        /*0072*/ 	.short	(.L_6971 - .L_6970)
	.align		4
.L_6970:
        /*0074*/ 	.word	index@(.nv.constant0._ZN2at6native29vectorized_elementwise_kernelILi2ENS0_13BinaryFunctorIN3c104HalfES4_S4_ZZZNS0_21remainder_kernel_cudaERNS_18TensorIteratorBaseEENKUlvE0_clEvENKUlvE1_clEvEUlS4_S4_E_EESt5arrayIPcLm3EEEEviT0_T1_)
        /*0078*/ 	.short	0x0210
        /*007a*/ 	.short	0x0020


	//----- nvinfo : EIATTR_SW_WAR
	.align		4
.L_6971:
        /*007c*/ 	.byte	0x04, 0x36
        /*007e*/ 	.short	(.L_6973 - .L_6972)
.L_6972:
        /*0080*/ 	.word	0x00000008
.L_6973:


//--------------------- .nv.info._ZN2at6native29vectorized_elementwise_kernelILi4ENS0_13BinaryFunctorIN3c104HalfES4_S4_ZZZNS0_21remainder_kernel_cudaERNS_18TensorIteratorBaseEENKUlvE0_clEvENKUlvE1_clEvEUlS4_S4_E_EESt5arrayIPcLm3EEEEviT0_T1_ --------------------------
	.section	.nv.info._ZN2at6native29vectorized_elementwise_kernelILi4ENS0_13BinaryFunctorIN3c104HalfES4_S4_ZZZNS0_21remainder_kernel_cudaERNS_18TensorIteratorBaseEENKUlvE0_clEvENKUlvE1_clEvEUlS4_S4_E_EESt5arrayIPcLm3EEEEviT0_T1_,"",@"SHT_CUDA_INFO"
	.sectionflags	@""
	.align	4


	//----- nvinfo : EIATTR_CUDA_API_VERSION
	.align		4
        /*0000*/ 	.byte	0x04, 0x37
        /*0002*/ 	.short	(.L_6975 - .L_6974)
.L_6974:
        /*0004*/ 	.word	0x00000082


	//----- nvinfo : EIATTR_KPARAM_INFO
	.align		4
.L_6975:
        /*0008*/ 	.byte	0x04, 0x17
        /*000a*/ 	.short	(.L_6977 - .L_6976)
.L_6976:
        /*000c*/ 	.word	0x00000000
        /*0010*/ 	.short	0x0002
        /*0012*/ 	.short	0x0008
        /*0014*/ 	.byte	0x00, 0xf0, 0x61, 0x00


	//----- nvinfo : EIATTR_KPARAM_INFO
	.align		4
.L_6977:
        /*0018*/ 	.byte	0x04, 0x17
        /*001a*/ 	.short	(.L_6979 - .L_6978)
.L_6978:
        /*001c*/ 	.word	0x00000000
        /*0020*/ 	.short	0x0001
        /*0022*/ 	.short	0x0004
        /*0024*/ 	.byte	0x00, 0xf0, 0x05, 0x00


	//----- nvinfo : EIATTR_KPARAM_INFO
	.align		4
.L_6979:
        /*0028*/ 	.byte	0x04, 0x17
        /*002a*/ 	.short	(.L_6981 - .L_6980)
.L_6980:
        /*002c*/ 	.word	0x00000000
        /*0030*/ 	.short	0x0000
        /*0032*/ 	.short	0x0000
        /*0034*/ 	.byte	0x00, 0xf0, 0x11, 0x00


	//----- nvinfo : EIATTR_SPARSE_MMA_MASK
	.align		4
.L_6981:
        /*0038*/ 	.byte	0x03, 0x50
        /*003a*/ 	.short	0x0000


	//----- nvinfo : EIATTR_MAXREG_COUNT
	.align		4
        /*003c*/ 	.byte	0x03, 0x1b
        /*003e*/ 	.short	0x00ff


	//----- nvinfo : EIATTR_MERCURY_ISA_VERSION
	.align		4
        /*0040*/ 	.byte	0x03, 0x5f
        /*0042*/ 	.short	0x0101


	//----- nvinfo : EIATTR_EXIT_INSTR_OFFSETS
	.align		4
        /*0044*/ 	.byte	0x04, 0x1c
        /*0046*/ 	.short	(.L_6983 - .L_6982)


	//   ....[0]....
.L_6982:
        /*0048*/ 	.word	0x00002780


	//   ....[1]....
        /*004c*/ 	.word	0x00005a10


	//   ....[2]....
        /*0050*/ 	.word	0x00005a60


	//----- nvinfo : EIATTR_MAX_THREADS
	.align		4
.L_6983:
        /*0054*/ 	.byte	0x04, 0x05
        /*0056*/ 	.short	(.L_6985 - .L_6984)
.L_6984:
        /*0058*/ 	.word	0x00000080
        /*005c*/ 	.word	0x00000001
        /*0060*/ 	.word	0x00000001


	//----- nvinfo : EIATTR_CRS_STACK_SIZE
	.align		4
.L_6985:
        /*0064*/ 	.byte	0x04, 0x1e
        /*0066*/ 	.short	(.L_6987 - .L_6986)
.L_6986:
        /*0068*/ 	.word	0x00000000


	//----- nvinfo : EIATTR_CBANK_PARAM_SIZE
	.align		4
.L_6987:
        /*006c*/ 	.byte	0x03, 0x19
        /*006e*/ 	.short	0x0020


	//----- nvinfo : EIATTR_PARAM_CBANK
	.align		4
        /*0070*/ 	.byte	0x04, 0x0a
        /*0072*/ 	.short	(.L_6989 - .L_6988)
	.align		4
.L_6988:
        /*0074*/ 	.word	index@(.nv.constant0._ZN2at6native29vectorized_elementwise_kernelILi4ENS0_13BinaryFunctorIN3c104HalfES4_S4_ZZZNS0_21remainder_kernel_cudaERNS_18TensorIteratorBaseEENKUlvE0_clEvENKUlvE1_clEvEUlS4_S4_E_EESt5arrayIPcLm3EEEEviT0_T1_)
        /*0078*/ 	.short	0x0210
        /*007a*/ 	.short	0x0020


	//----- nvinfo : EIATTR_SW_WAR
	.align		4
.L_6989:
        /*007c*/ 	.byte	0x04, 0x36
        /*007e*/ 	.short	(.L_6991 - .L_6990)
.L_6990:
        /*0080*/ 	.word	0x00000008
.L_6991:


//--------------------- .nv.info._ZN2at6native29vectorized_elementwise_kernelILi8ENS0_13BinaryFunctorIN3c104HalfES4_S4_ZZZNS0_21remainder_kernel_cudaERNS_18TensorIteratorBaseEENKUlvE0_clEvENKUlvE1_clEvEUlS4_S4_E_EESt5arrayIPcLm3EEEEviT0_T1_ --------------------------
	.section	.nv.info._ZN2at6native29vectorized_elementwise_kernelILi8ENS0_13BinaryFunctorIN3c104HalfES4_S4_ZZZNS0_21remainder_kernel_cudaERNS_18TensorIteratorBaseEENKUlvE0_clEvENKUlvE1_clEvEUlS4_S4_E_EESt5arrayIPcLm3EEEEviT0_T1_,"",@"SHT_CUDA_INFO"
	.sectionflags	@""
	.align	4


	//----- nvinfo : EIATTR_CUDA_API_VERSION
	.align		4
        /*0000*/ 	.byte	0x04, 0x37
        /*0002*/ 	.short	(.L_6993 - .L_6992)
.L_6992:
        /*0004*/ 	.word	0x00000082


	//----- nvinfo : EIATTR_KPARAM_INFO
	.align		4
.L_6993:
        /*0008*/ 	.byte	0x04, 0x17
        /*000a*/ 	.short	(.L_6995 - .L_6994)
.L_6994:
        /*000c*/ 	.word	0x00000000
        /*0010*/ 	.short	0x0002
        /*0012*/ 	.short	0x0008
        /*0014*/ 	.byte	0x00, 0xf0, 0x61, 0x00


	//----- nvinfo : EIATTR_KPARAM_INFO
	.align		4
.L_6995:
        /*0018*/ 	.byte	0x04, 0x17
        /*001a*/ 	.short	(.L_6997 - .L_6996)
.L_6996:
        /*001c*/ 	.word	0x00000000
        /*0020*/ 	.short	0x0001
        /*0022*/ 	.short	0x0004
        /*0024*/ 	.byte	0x00, 0xf0, 0x05, 0x00


	//----- nvinfo : EIATTR_KPARAM_INFO
	.align		4
.L_6997:
        /*0028*/ 	.byte	0x04, 0x17
        /*002a*/ 	.short	(.L_6999 - .L_6998)
.L_6998:
        /*002c*/ 	.word	0x00000000
        /*0030*/ 	.short	0x0000
        /*0032*/ 	.short	0x0000
        /*0034*/ 	.byte	0x00, 0xf0, 0x11, 0x00


	//----- nvinfo : EIATTR_SPARSE_MMA_MASK
	.align		4
.L_6999:
        /*0038*/ 	.byte	0x03, 0x50
        /*003a*/ 	.short	0x0000


	//----- nvinfo : EIATTR_MAXREG_COUNT
	.align		4
        /*003c*/ 	.byte	0x03, 0x1b
        /*003e*/ 	.short	0x00ff


	//----- nvinfo : EIATTR_MERCURY_ISA_VERSION
	.align		4
        /*0040*/ 	.byte	0x03, 0x5f
        /*0042*/ 	.short	0x0101


	//----- nvinfo : EIATTR_EXIT_INSTR_OFFSETS
	.align		4
        /*0044*/ 	.byte	0x04, 0x1c
        /*0046*/ 	.short	(.L_7001 - .L_7000)


	//   ....[0]....
.L_7000:
        /*0048*/ 	.word	0x00002730


	//   ....[1]....
        /*004c*/ 	.word	0x000059c0


	//   ....[2]....
        /*0050*/ 	.word	0x00005a10


	//----- nvinfo : EIATTR_MAX_THREADS
	.align		4
.L_7001:
        /*0054*/ 	.byte	0x04, 0x05
        /*0056*/ 	.short	(.L_7003 - .L_7002)
.L_7002:
        /*0058*/ 	.word	0x00000080
        /*005c*/ 	.word	0x00000001
        /*0060*/ 	.word	0x00000001


	//----- nvinfo : EIATTR_CRS_STACK_SIZE
	.align		4
.L_7003:
        /*0064*/ 	.byte	0x04, 0x1e
        /*0066*/ 	.short	(.L_7005 - .L_7004)
.L_7004:
        /*0068*/ 	.word	0x00000000


	//----- nvinfo : EIATTR_CBANK_PARAM_SIZE
	.align		4
.L_7005:
        /*006c*/ 	.byte	0x03, 0x19
        /*006e*/ 	.short	0x0020


	//----- nvinfo : EIATTR_PARAM_CBANK
	.align		4
        /*0070*/ 	.byte	0x04, 0x0a
        /*0072*/ 	.short	(.L_7007 - .L_7006)
	.align		4
.L_7006:
        /*0074*/ 	.word	index@(.nv.constant0._ZN2at6native29vectorized_elementwise_kernelILi8ENS0_13BinaryFunctorIN3c104HalfES4_S4_ZZZNS0_21remainder_kernel_cudaERNS_18TensorIteratorBaseEENKUlvE0_clEvENKUlvE1_clEvEUlS4_S4_E_EESt5arrayIPcLm3EEEEviT0_T1_)
        /*0078*/ 	.short	0x0210
        /*007a*/ 	.short	0x0020


	//----- nvinfo : EIATTR_SW_WAR
	.align		4
.L_7007:
        /*007c*/ 	.byte	0x04, 0x36
        /*007e*/ 	.short	(.L_7009 - .L_7008)
.L_7008:
        /*0080*/ 	.word	0x00000008
.L_7009:


//--------------------- .nv.info._ZN2at6native18elementwise_kernelILi128ELi4EZNS0_15gpu_kernel_implINS0_13BUnaryFunctorIN3c104HalfES5_S5_ZZZNS0_21remainder_kernel_cudaERNS_18TensorIteratorBaseEENKUlvE0_clEvENKUlvE1_clEvEUlS5_S5_E_EEEEvS7_RKT_EUliE_EEviT1_ --------------------------
	.section	.nv.info._ZN2at6native18elementwise_kernelILi128ELi4EZNS0_15gpu_kernel_implINS0_13BUnaryFunctorIN3c104HalfES5_S5_ZZZNS0_21remainder_kernel_cudaERNS_18TensorIteratorBaseEENKUlvE0_clEvENKUlvE1_clEvEUlS5_S5_E_EEEEvS7_RKT_EUliE_EEviT1_,"",@"SHT_CUDA_INFO"
	.sectionflags	@""
	.align	4


	//----- nvinfo : EIATTR_CUDA_API_VERSION
	.align		4
        /*0000*/ 	.byte	0x04, 0x37
        /*0002*/ 	.short	(.L_7011 - .L_7010)
.L_7010:
        /*0004*/ 	.word	0x00000082


	//----- nvinfo : EIATTR_KPARAM_INFO
	.align		4
.L_7011:
        /*0008*/ 	.byte	0x04, 0x17
        /*000a*/ 	.short	(.L_7013 - .L_7012)
.L_7012:
        /*000c*/ 	.word	0x00000000
        /*0010*/ 	.short	0x0001
        /*0012*/ 	.short	0x0008
        /*0014*/ 	.byte	0x00, 0xf0, 0x61, 0x08


	//----- nvinfo : EIATTR_KPARAM_INFO
	.align		4
.L_7013:
        /*0018*/ 	.byte	0x04, 0x17
        /*001a*/ 	.short	(.L_7015 - .L_7014)
.L_7014:
        /*001c*/ 	.word	0x00000000
        /*0020*/ 	.short	0x0000
        /*0022*/ 	.short	0x0000
        /*0024*/ 	.byte	0x00, 0xf0, 0x11, 0x00


	//----- nvinfo : EIATTR_SPARSE_MMA_MASK
	.align		4
.L_7015:
        /*0028*/ 	.byte	0x03, 0x50
        /*002a*/ 	.short	0x0000


	//----- nvinfo : EIATTR_MAXREG_COUNT
	.align		4
        /*002c*/ 	.byte	0x03, 0x1b
        /*002e*/ 	.short	0x0080


	//----- nvinfo : EIATTR_EXTERNS
	.align		4
        /*0030*/ 	.byte	0x04, 0x0f
        /*0032*/ 	.short	(.L_7017 - .L_7016)


	//   ....[0]....
	.align		4
.L_7016:
        /*0034*/ 	.word	index@(__assertfail)


	//----- nvinfo : EIATTR_MERCURY_ISA_VERSION
	.align		4
.L_7017:
        /*0038*/ 	.byte	0x03, 0x5f
        /*003a*/ 	.short	0x0101


	//----- nvinfo : EIATTR_SYSCALL_OFFSETS
	.align		4
        /*003c*/ 	.byte	0x04, 0x46
        /*003e*/ 	.short	(.L_7019 - .L_7018)


	//   ....[0]....
.L_7018:
        /*0040*/ 	.word	0x000022a0


	//   ....[1]....
        /*0044*/ 	.word	0x000036d0


	//   ....[2]....
        /*0048*/ 	.word	0x000059e0


	//   ....[3]....
        /*004c*/ 	.word	0x00006e10


	//   ....[4]....
        /*0050*/ 	.word	0x00009110


	//   ....[5]....
        /*0054*/ 	.word	0x0000a540


	//   ....[6]....
        /*0058*/ 	.word	0x0000c830


	//   ....[7]....
        /*005c*/ 	.word	0x0000dc60


	//----- nvinfo : EIATTR_EXIT_INSTR_OFFSETS
	.align		4
.L_7019:
        /*0060*/ 	.byte	0x04, 0x1c
        /*0062*/ 	.short	(.L_7021 - .L_7020)


	//   ....[0]....
.L_7020:
        /*0064*/ 	.word	0x0000a610


	//   ....[1]....
        /*0068*/ 	.word	0x0000ce90


	//   ....[2]....
        /*006c*/ 	.word	0x0000ced0


	//   ....[3]....
        /*0070*/ 	.word	0x0000cf70


	//   ....[4]....
        /*0074*/ 	.word	0x0000cfb0


	//   ....[5]....
        /*0078*/ 	.word	0x0000cff0


	//   ....[6]....
        /*007c*/ 	.word	0x0000d080


	//   ....[7]....
        /*0080*/ 	.word	0x0000d0a0


	//   ....[8]....
        /*0084*/ 	.word	0x0000d140


	//   ....[9]....
        /*0088*/ 	.word	0x0000d190


	//   ....[10]....
        /*008c*/ 	.word	0x0000d1e0


	//   ....[11]....
        /*0090*/ 	.word	0x0000d2b0


	//   ....[12]....
        /*0094*/ 	.word	0x0000d310


	//   ....[13]....
        /*0098*/ 	.word	0x0000d4a0


	//   ....[14]....
        /*009c*/ 	.word	0x0000d600


	//   ....[15]....
        /*00a0*/ 	.word	0x0000d640


	//   ....[16]....
        /*00a4*/ 	.word	0x0000d700


	//   ....[17]....
        /*00a8*/ 	.word	0x0000d880


	//   ....[18]....
        /*00ac*/ 	.word	0x0000da00


	//   ....[19]....
        /*00b0*/ 	.word	0x0000db60


	//   ....[20]....
        /*00b4*/ 	.word	0x0000dc70


	//   ....[21]....
        /*00b8*/ 	.word	0x0000dcb0


	//   ....[22]....
        /*00bc*/ 	.word	0x0000dcf0


	//----- nvinfo : EIATTR_MAX_THREADS
	.align		4
.L_7021:
        /*00c0*/ 	.byte	0x04, 0x05
        /*00c2*/ 	.short	(.L_7023 - .L_7022)
.L_7022:
        /*00c4*/ 	.word	0x00000080
        /*00c8*/ 	.word	0x00000001
        /*00cc*/ 	.word	0x00000001


	//----- nvinfo : EIATTR_CRS_STACK_SIZE
	.align		4
.L_7023:
        /*00d0*/ 	.byte	0x04, 0x1e
        /*00d2*/ 	.short	(.L_7025 - .L_7024)
.L_7024:
        /*00d4*/ 	.word	0x00000000


	//----- nvinfo : EIATTR_CBANK_PARAM_SIZE
	.align		4
.L_7025:
        /*00d8*/ 	.byte	0x03, 0x19
        /*00da*/ 	.short	0x0220


	//----- nvinfo : EIATTR_PARAM_CBANK
	.align		4
        /*00dc*/ 	.byte	0x04, 0x0a
        /*00de*/ 	.short	(.L_7027 - .L_7026)
	.align		4
.L_7026:
        /*00e0*/ 	.word	index@(.nv.constant0._ZN2at6native18elementwise_kernelILi128ELi4EZNS0_15gpu_kernel_implINS0_13BUnaryFunctorIN3c104HalfES5_S5_ZZZNS0_21remainder_kernel_cudaERNS_18TensorIteratorBaseEENKUlvE0_clEvENKUlvE1_clEvEUlS5_S5_E_EEEEvS7_RKT_EUliE_EEviT1_)
        /*00e4*/ 	.short	0x0210
        /*00e6*/ 	.short	0x0220


	//----- nvinfo : EIATTR_SW_WAR
	.align		4
.L_7027:
        /*00e8*/ 	.byte	0x04, 0x36
        /*00ea*/ 	.short	(.L_7029 - .L_7028)
.L_7028:
        /*00ec*/ 	.word	0x00000008
.L_7029:


//--------------------- .nv.info._ZN2at6native27unrolled_elementwise_kernelINS0_13BUnaryFunctorIN3c104HalfES4_S4_ZZZNS0_21remainder_kernel_cudaERNS_18TensorIteratorBaseEENKUlvE0_clEvENKUlvE1_clEvEUlS4_S4_E_EESt5arrayIPcLm2EELi4E23TrivialOffsetCalculatorILi1EjESF_NS0_6memory12LoadWithCastILi1EEENSG_13StoreWithCastILi1EEEEEviT_T0_T2_T3_T4_T5_ --------------------------
	.section	.nv.info._ZN2at6native27unrolled_elementwise_kernelINS0_13BUnaryFunctorIN3c104HalfES4_S4_ZZZNS0_21remainder_kernel_cudaERNS_18TensorIteratorBaseEENKUlvE0_clEvENKUlvE1_clEvEUlS4_S4_E_EESt5arrayIPcLm2EELi4E23TrivialOffsetCalculatorILi1EjESF_NS0_6memory12LoadWithCastILi1EEENSG_13StoreWithCastILi1EEEEEviT_T0_T2_T3_T4_T5_,"",@"SHT_CUDA_INFO"
	.sectionflags	@""
	.align	4


	//----- nvinfo : EIATTR_CUDA_API_VERSION
	.align		4
        /*0000*/ 	.byte	0x04, 0x37
        /*0002*/ 	.short	(.L_7031 - .L_7030)
.L_7030:
        /*0004*/ 	.word	0x00000082


	//----- nvinfo : EIATTR_KPARAM_INFO
	.align		4
.L_7031:
        /*0008*/ 	.byte	0x04, 0x17
        /*000a*/ 	.short	(.L_7033 - .L_7032)
.L_7032:
        /*000c*/ 	.word	0x00000000
        /*0010*/ 	.short	0x0006
        /*0012*/ 	.short	0x0024
        /*0014*/ 	.byte	0x00, 0xf0, 0x21, 0x00


	//----- nvinfo : EIATTR_KPARAM_INFO
	.align		4
.L_7033:
        /*0018*/ 	.byte	0x04, 0x17
        /*001a*/ 	.short	(.L_7035 - .L_7034)
.L_7034:
        /*001c*/ 	.word	0x00000000
        /*0020*/ 	.short	0x0005
        /*0022*/ 	.short	0x001c
        /*0024*/ 	.byte	0x00, 0xf0, 0x21, 0x00


	//----- nvinfo : EIATTR_KPARAM_INFO
	.align		4
.L_7035:
        /*0028*/ 	.byte	0x04, 0x17
        /*002a*/ 	.short	(.L_7037 - .L_7036)
.L_7036:
        /*002c*/ 	.word	0x00000000
        /*0030*/ 	.short	0x0004
        /*0032*/ 	.short	0x0019
        /*0034*/ 	.byte	0x00, 0xf0, 0x05, 0x00


	//----- nvinfo : EIATTR_KPARAM_INFO
	.align		4
.L_7037:
        /*0038*/ 	.byte	0x04, 0x17
        /*003a*/ 	.short	(.L_7039 - .L_7038)
.L_7038:
        /*003c*/ 	.word	0x00000000
        /*0040*/ 	.short	0x0003
        /*0042*/ 	.short	0x0018
        /*0044*/ 	.byte	0x00, 0xf0, 0x05, 0x00


	//----- nvinfo : EIATTR_KPARAM_INFO
	.align		4
.L_7039:
        /*0048*/ 	.byte	0x04, 0x17
        /*004a*/ 	.short	(.L_7041 - .L_7040)
.L_7040:
        /*004c*/ 	.word	0x00000000
        /*0050*/ 	.short	0x0002
        /*0052*/ 	.short	0x0008
        /*0054*/ 	.byte	0x00, 0xf0, 0x41, 0x00


	//----- nvinfo : EIATTR_KPARAM_INFO
	.align		4
.L_7041:
        /*0058*/ 	.byte	0x04, 0x17
        /*005a*/ 	.short	(.L_7043 - .L_7042)
.L_7042:
        /*005c*/ 	.word	0x00000000
        /*0060*/ 	.short	0x0001
        /*0062*/ 	.short	0x0004
        /*0064*/ 	.byte	0x00, 0xf0, 0x11, 0x00


	//----- nvinfo : EIATTR_KPARAM_INFO
	.align		4
.L_7043:
        /*0068*/ 	.byte	0x04, 0x17
        /*006a*/ 	.short	(.L_7045 - .L_7044)
.L_7044:
        /*006c*/ 	.word	0x00000000
        /*0070*/ 	.short	0x0000
        /*0072*/ 	.short	0x0000
        /*0074*/ 	.byte	0x00, 0xf0, 0x11, 0x00


	//----- nvinfo : EIATTR_SPARSE_MMA_MASK
	.align		4
.L_7045:
        /*0078*/ 	.byte	0x03, 0x50
        /*007a*/ 	.short	0x0000


	//----- nvinfo : EIATTR_MAXREG_COUNT
	.align		4
        /*007c*/ 	.byte	0x03, 0x1b
        /*007e*/ 	.short	0x00ff


	//----- nvinfo : EIATTR_EXTERNS
	.align		4
        /*0080*/ 	.byte	0x04, 0x0f
        /*0082*/ 	.short	(.L_7047 - .L_7046)


	//   ....[0]....
	.align		4
.L_7046:
        /*0084*/ 	.word	index@(__assertfail)


	//----- nvinfo : EIATTR_MERCURY_ISA_VERSION
	.align		4
.L_7047:
        /*0088*/ 	.byte	0x03, 0x5f
        /*008a*/ 	.short	0x0101


	//----- nvinfo : EIATTR_SYSCALL_OFFSETS
	.align		4
        /*008c*/ 	.byte	0x04, 0x46
        /*008e*/ 	.short	(.L_7049 - .L_7048)


	//   ....[0]....
.L_7048:
        /*0090*/ 	.word	0x000010c0


	//   ....[1]....
        /*0094*/ 	.word	0x000021c0


	//   ....[2]....
        /*0098*/ 	.word	0x000032e0


	//   ....[3]....
        /*009c*/ 	.word	0x000043d0


	//   ....[4]....
        /*00a0*/ 	.word	0x000069c0


	//   ....[5]....
        /*00a4*/ 	.word	0x000079d0


	//   ....[6]....
        /*00a8*/ 	.word	0x000089d0


	//   ....[7]....
        /*00ac*/ 	.word	0x000099b0


	//----- nvinfo : EIATTR_EXIT_INSTR_OFFSETS
	.align		4
.L_7049:
        /*00b0*/ 	.byte	0x04, 0x1c
        /*00b2*/ 	.short	(.L_7051 - .L_7050)


	//   ....[0]....
.L_7050:
        /*00b4*/ 	.word	0x00008a90


	//   ....[1]....
        /*00b8*/ 	.word	0x00008be0


	//   ....[2]....
        /*00bc*/ 	.word	0x00008c20


	//   ....[3]....
        /*00c0*/ 	.word	0x00008cc0


	//   ....[4]....
        /*00c4*/ 	.word	0x00008d00


	//   ....[5]....
        /*00c8*/ 	.word	0x00008d40


	//   ....[6]....
        /*00cc*/ 	.word	0x00008dd0


	//   ....[7]....
        /*00d0*/ 	.word	0x00008df0


	//   ....[8]....
        /*00d4*/ 	.word	0x00008e90


	//   ....[9]....
        /*00d8*/ 	.word	0x00008ee0


	//   ....[10]....
        /*00dc*/ 	.word	0x00008f30


	//   ....[11]....
        /*00e0*/ 	.word	0x00009000


	//   ....[12]....
        /*00e4*/ 	.word	0x00009060


	//   ....[13]....
        /*00e8*/ 	.word	0x000091f0


	//   ....[14]....
        /*00ec*/ 	.word	0x00009350


	//   ....[15]....
        /*00f0*/ 	.word	0x00009390


	//   ....[16]....
        /*00f4*/ 	.word	0x00009450


	//   ....[17]....
        /*00f8*/ 	.word	0x000095d0


	//   ....[18]....
        /*00fc*/ 	.word	0x00009750


	//   ....[19]....
        /*0100*/ 	.word	0x000098b0


	//   ....[20]....
        /*0104*/ 	.word	0x000099c0


	//   ....[21]....
        /*0108*/ 	.word	0x00009a00


	//   ....[22]....
        /*010c*/ 	.word	0x00009a40


	//----- nvinfo : EIATTR_MAX_THREADS
	.align		4
.L_7051:
        /*0110*/ 	.byte	0x04, 0x05
        /*0112*/ 	.short	(.L_7053 - .L_7052)
.L_7052:
        /*0114*/ 	.word	0x00000080
        /*0118*/ 	.word	0x00000001
        /*011c*/ 	.word	0x00000001


	//----- nvinfo : EIATTR_CRS_STACK_SIZE
	.align		4
.L_7053:
        /*0120*/ 	.byte	0x04, 0x1e
        /*0122*/ 	.short	(.L_7055 - .L_7054)
.L_7054:
        /*0124*/ 	.word	0x00000000


	//----- nvinfo : EIATTR_CBANK_PARAM_SIZE
	.align		4
.L_7055:
        /*0128*/ 	.byte	0x03, 0x19
        /*012a*/ 	.short	0x002c


	//----- nvinfo : EIATTR_PARAM_CBANK
	.align		4
        /*012c*/ 	.byte	0x04, 0x0a
        /*012e*/ 	.short	(.L_7057 - .L_7056)
	.align		4
.L_7056:
        /*0130*/ 	.word	index@(.nv.constant0._ZN2at6native27unrolled_elementwise_kernelINS0_13BUnaryFunctorIN3c104HalfES4_S4_ZZZNS0_21remainder_kernel_cudaERNS_18TensorIteratorBaseEENKUlvE0_clEvENKUlvE1_clEvEUlS4_S4_E_EESt5arrayIPcLm2EELi4E23TrivialOffsetCalculatorILi1EjESF_NS0_6memory12LoadWithCastILi1EEENSG_13StoreWithCastILi1EEEEEviT_T0_T2_T3_T4_T5_)
        /*0134*/ 	.short	0x0210
        /*0136*/ 	.short	0x002c


	//----- nvinfo : EIATTR_SW_WAR
	.align		4
.L_7057:
        /*0138*/ 	.byte	0x04, 0x36
        /*013a*/ 	.short	(.L_7059 - .L_7058)
.L_7058:
        /*013c*/ 	.word	0x00000008
.L_7059:


//--------------------- .nv.info._ZN2at6native18elementwise_kernelILi128ELi4EZNS0_22gpu_kernel_impl_nocastINS0_13BUnaryFunctorIN3c104HalfES5_S5_ZZZNS0_21remainder_kernel_cudaERNS_18TensorIteratorBaseEENKUlvE0_clEvENKUlvE1_clEvEUlS5_S5_E_EEEEvS7_RKT_EUliE_EEviT1_ --------------------------
	.section	.nv.info._ZN2at6native18elementwise_kernelILi128ELi4EZNS0_22gpu_kernel_impl_nocastINS0_13BUnaryFunctorIN3c104HalfES5_S5_ZZZNS0_21remainder_kernel_cudaERNS_18TensorIteratorBaseEENKUlvE0_clEvENKUlvE1_clEvEUlS5_S5_E_EEEEvS7_RKT_EUliE_EEviT1_,"",@"SHT_CUDA_INFO"
	.sectionflags	@""
	.align	4


	//----- nvinfo : EIATTR_CUDA_API_VERSION
	.align		4
        /*0000*/ 	.byte	0x04, 0x37
        /*0002*/ 	.short	(.L_7061 - .L_7060)
.L_7060:
        /*0004*/ 	.word	0x00000082


	//----- nvinfo : EIATTR_KPARAM_INFO
	.align		4
.L_7061:
        /*0008*/ 	.byte	0x04, 0x17
        /*000a*/ 	.short	(.L_7063 - .L_7062)
.L_7062:
        /*000c*/ 	.word	0x00000000
        /*0010*/ 	.short	0x0001
        /*0012*/ 	.short	0x0008
        /*0014*/ 	.byte	0x00, 0xf0, 0x61, 0x08


	//----- nvinfo : EIATTR_KPARAM_INFO
	.align		4
.L_7063:
        /*0018*/ 	.byte	0x04, 0x17
        /*001a*/ 	.short	(.L_7065 - .L_7064)
.L_7064:
        /*001c*/ 	.word	0x00000000
        /*0020*/ 	.short	0x0000
        /*0022*/ 	.short	0x0000
        /*0024*/ 	.byte	0x00, 0xf0, 0x11, 0x00


	//----- nvinfo : EIATTR_SPARSE_MMA_MASK
	.align		4
.L_7065:
        /*0028*/ 	.byte	0x03, 0x50
        /*002a*/ 	.short	0x0000


	//----- nvinfo : EIATTR_MAXREG_COUNT
	.align		4
        /*002c*/ 	.byte	0x03, 0x1b
        /*002e*/ 	.short	0x0080


	//----- nvinfo : EIATTR_MERCURY_ISA_VERSION
	.align		4
        /*0030*/ 	.byte	0x03, 0x5f
        /*0032*/ 	.short	0x0101


	//----- nvinfo : EIATTR_EXIT_INSTR_OFFSETS
	.align		4
        /*0034*/ 	.byte	0x04, 0x1c
        /*0036*/ 	.short	(.L_7067 - .L_7066)


	//   ....[0]....
.L_7066:
        /*0038*/ 	.word	0x000049e0


	//   ....[1]....
        /*003c*/ 	.word	0x00006220


	//----- nvinfo : EIATTR_MAX_THREADS
	.align		4
.L_7067:
        /*0040*/ 	.byte	0x04, 0x05
        /*0042*/ 	.short	(.L_7069 - .L_7068)
.L_7068:
        /*0044*/ 	.word	0x00000080
        /*0048*/ 	.word	0x00000001
        /*004c*/ 	.word	0x00000001


	//----- nvinfo : EIATTR_CRS_STACK_SIZE
	.align		4
.L_7069:
        /*0050*/ 	.byte	0x04, 0x1e
        /*0052*/ 	.short	(.L_7071 - .L_7070)
.L_7070:
        /*0054*/ 	.word	0x00000000


	//----- nvinfo : EIATTR_CBANK_PARAM_SIZE
	.align		4
.L_7071:
        /*0058*/ 	.byte	0x03, 0x19
        /*005a*/ 	.short	0x0220


	//----- nvinfo : EIATTR_PARAM_CBANK
	.align		4
        /*005c*/ 	.byte	0x04, 0x0a
        /*005e*/ 	.short	(.L_7073 - .L_7072)
	.align		4
.L_7072:
        /*0060*/ 	.word	index@(.nv.constant0._ZN2at6native18elementwise_kernelILi128ELi4EZNS0_22gpu_kernel_impl_nocastINS0_13BUnaryFunctorIN3c104HalfES5_S5_ZZZNS0_21remainder_kernel_cudaERNS_18TensorIteratorBaseEENKUlvE0_clEvENKUlvE1_clEvEUlS5_S5_E_EEEEvS7_RKT_EUliE_EEviT1_)
        /*0064*/ 	.short	0x0210
        /*0066*/ 	.short	0x0220


	//----- nvinfo : EIATTR_SW_WAR
	.align		4
.L_7073:
        /*0068*/ 	.byte	0x04, 0x36
        /*006a*/ 	.short	(.L_7075 - .L_7074)
.L_7074:
        /*006c*/ 	.word	0x00000008
.L_7075:


//--------------------- .nv.info._ZN2at6native27unrolled_elementwise_kernelINS0_13BUnaryFunctorIN3c104HalfES4_S4_ZZZNS0_21remainder_kernel_cudaERNS_18TensorIteratorBaseEENKUlvE0_clEvENKUlvE1_clEvEUlS4_S4_E_EESt5arrayIPcLm2EELi4E23TrivialOffsetCalculatorILi1EjESF_NS0_6memory15LoadWithoutCastENSG_16StoreWithoutCastEEEviT_T0_T2_T3_T4_T5_ --------------------------
	.section	.nv.info._ZN2at6native27unrolled_elementwise_kernelINS0_13BUnaryFunctorIN3c104HalfES4_S4_ZZZNS0_21remainder_kernel_cudaERNS_18TensorIteratorBaseEENKUlvE0_clEvENKUlvE1_clEvEUlS4_S4_E_EESt5arrayIPcLm2EELi4E23TrivialOffsetCalculatorILi1EjESF_NS0_6memory15LoadWithoutCastENSG_16StoreWithoutCastEEEviT_T0_T2_T3_T4_T5_,"",@"SHT_CUDA_INFO"
	.sectionflags	@""
	.align	4


	//----- nvinfo : EIATTR_CUDA_API_VERSION
	.align		4
        /*0000*/ 	.byte	0x04, 0x37
        /*0002*/ 	.short	(.L_7077 - .L_7076)
.L_7076:
        /*0004*/ 	.word	0x00000082


	//----- nvinfo : EIATTR_KPARAM_INFO
	.align		4
.L_7077:
        /*0008*/ 	.byte	0x04, 0x17
        /*000a*/ 	.short	(.L_7079 - .L_7078)
.L_7078:
        /*000c*/ 	.word	0x00000000
        /*0010*/ 	.short	0x0006
        /*0012*/ 	.short	0x001b
        /*0014*/ 	.byte	0x00, 0xf0, 0x05, 0x00


	//----- nvinfo : EIATTR_KPARAM_INFO
	.align		4
.L_7079:
        /*0018*/ 	.byte	0x04, 0x17
        /*001a*/ 	.short	(.L_7081 - .L_7080)
.L_7080:
        /*001c*/ 	.word	0x00000000
        /*0020*/ 	.short	0x0005
        /*0022*/ 	.short	0x001a
        /*0024*/ 	.byte	0x00, 0xf0, 0x05, 0x00


	//----- nvinfo : EIATTR_KPARAM_INFO
	.align		4
.L_7081:
        /*0028*/ 	.byte	0x04, 0x17
        /*002a*/ 	.short	(.L_7083 - .L_7082)
.L_7082:
        /*002c*/ 	.word	0x00000000
        /*0030*/ 	.short	0x0004
        /*0032*/ 	.short	0x0019
        /*0034*/ 	.byte	0x00, 0xf0, 0x05, 0x00


	//----- nvinfo : EIATTR_KPARAM_INFO
	.align		4
.L_7083:
        /*0038*/ 	.byte	0x04, 0x17
        /*003a*/ 	.short	(.L_7085 - .L_7084)
.L_7084:
        /*003c*/ 	.word	0x00000000
        /*0040*/ 	.short	0x0003
        /*0042*/ 	.short	0x0018
        /*0044*/ 	.byte	0x00, 0xf0, 0x05, 0x00


	//----- nvinfo : EIATTR_KPARAM_INFO
	.align		4
.L_7085:
        /*0048*/ 	.byte	0x04, 0x17
        /*004a*/ 	.short	(.L_7087 - .L_7086)
.L_7086:
        /*004c*/ 	.word	0x00000000
        /*0050*/ 	.short	0x0002
        /*0052*/ 	.short	0x0008
        /*0054*/ 	.byte	0x00, 0xf0, 0x41, 0x00


	//----- nvinfo : EIATTR_KPARAM_INFO
	.align		4
.L_7087:
        /*0058*/ 	.byte	0x04, 0x17
        /*005a*/ 	.short	(.L_7089 - .L_7088)
.L_7088:
        /*005c*/ 	.word	0x00000000
        /*0060*/ 	.short	0x0001
        /*0062*/ 	.short	0x0004
        /*0064*/ 	.byte	0x00, 0xf0, 0x11, 0x00


	//----- nvinfo : EIATTR_KPARAM_INFO
	.align		4
.L_7089:
        /*0068*/ 	.byte	0x04, 0x17
        /*006a*/ 	.short	(.L_7091 - .L_7090)
.L_7090:
        /*006c*/ 	.word	0x00000000
        /*0070*/ 	.short	0x0000
        /*0072*/ 	.short	0x0000
        /*0074*/ 	.byte	0x00, 0xf0, 0x11, 0x00


	//----- nvinfo : EIATTR_SPARSE_MMA_MASK
	.align		4
.L_7091:
        /*0078*/ 	.byte	0x03, 0x50
        /*007a*/ 	.short	0x0000


	//----- nvinfo : EIATTR_MAXREG_COUNT
	.align		4
        /*007c*/ 	.byte	0x03, 0x1b
        /*007e*/ 	.short	0x00ff


	//----- nvinfo : EIATTR_MERCURY_ISA_VERSION
	.align		4
        /*0080*/ 	.byte	0x03, 0x5f
        /*0082*/ 	.short	0x0101


	//----- nvinfo : EIATTR_EXIT_INSTR_OFFSETS
	.align		4
        /*0084*/ 	.byte	0x04, 0x1c
        /*0086*/ 	.short	(.L_7093 - .L_7092)


	//   ....[0]....
.L_7092:
        /*0088*/ 	.word	0x00001830


	//   ....[1]....
        /*008c*/ 	.word	0x00001880


	//----- nvinfo : EIATTR_MAX_THREADS
	.align		4
.L_7093:
        /*0090*/ 	.byte	0x04, 0x05
        /*0092*/ 	.short	(.L_7095 - .L_7094)
.L_7094:
        /*0094*/ 	.word	0x00000080
        /*0098*/ 	.word	0x00000001
        /*009c*/ 	.word	0x00000001


	//----- nvinfo : EIATTR_CRS_STACK_SIZE
	.align		4
.L_7095:
        /*00a0*/ 	.byte	0x04, 0x1e
        /*00a2*/ 	.short	(.L_7097 - .L_7096)
.L_7096:
        /*00a4*/ 	.word	0x00000000


	//----- nvinfo : EIATTR_CBANK_PARAM_SIZE
	.align		4
.L_7097:
        /*00a8*/ 	.byte	0x03, 0x19
        /*00aa*/ 	.short	0x001c


	//----- nvinfo : EIATTR_PARAM_CBANK
	.align		4
        /*00ac*/ 	.byte	0x04, 0x0a
        /*00ae*/ 	.short	(.L_7099 - .L_7098)
	.align		4
.L_7098:
        /*00b0*/ 	.word	index@(.nv.constant0._ZN2at6native27unrolled_elementwise_kernelINS0_13BUnaryFunctorIN3c104HalfES4_S4_ZZZNS0_21remainder_kernel_cudaERNS_18TensorIteratorBaseEENKUlvE0_clEvENKUlvE1_clEvEUlS4_S4_E_EESt5arrayIPcLm2EELi4E23TrivialOffsetCalculatorILi1EjESF_NS0_6memory15LoadWithoutCastENSG_16StoreWithoutCastEEEviT_T0_T2_T3_T4_T5_)
        /*00b4*/ 	.short	0x0210
        /*00b6*/ 	.short	0x001c


	//----- nvinfo : EIATTR_SW_WAR
	.align		4
.L_7099:
        /*00b8*/ 	.byte	0x04, 0x36
        /*00ba*/ 	.short	(.L_7101 - .L_7100)
.L_7100:
        /*00bc*/ 	.word	0x00000008
.L_7101:


//--------------------- .nv.info._ZN2at6native29vectorized_elementwise_kernelILi2ENS0_13BUnaryFunctorIN3c104HalfES4_S4_ZZZNS0_21remainder_kernel_cudaERNS_18TensorIteratorBaseEENKUlvE0_clEvENKUlvE1_clEvEUlS4_S4_E_EESt5arrayIPcLm2EEEEviT0_T1_ --------------------------
	.section	.nv.info._ZN2at6native29vectorized_elementwise_kernelILi2ENS0_13BUnaryFunctorIN3c104HalfES4_S4_ZZZNS0_21remainder_kernel_cudaERNS_18TensorIteratorBaseEENKUlvE0_clEvENKUlvE1_clEvEUlS4_S4_E_EESt5arrayIPcLm2EEEEviT0_T1_,"",@"SHT_CUDA_INFO"
	.sectionflags	@""
	.align	4


	//----- nvinfo : EIATTR_CUDA_API_VERSION
	.align		4
        /*0000*/ 	.byte	0x04, 0x37
        /*0002*/ 	.short	(.L_7103 - .L_7102)
.L_7102:
        /*0004*/ 	.word	0x00000082


	//----- nvinfo : EIATTR_KPARAM_INFO
	.align		4
.L_7103:
        /*0008*/ 	.byte	0x04, 0x17
        /*000a*/ 	.short	(.L_7105 - .L_7104)
.L_7104:
        /*000c*/ 	.word	0x00000000
        /*0010*/ 	.short	0x0002
        /*0012*/ 	.short	0x0008
        /*0014*/ 	.byte	0x00, 0xf0, 0x41, 0x00


	//----- nvinfo : EIATTR_KPARAM_INFO
	.align		4
.L_7105:
        /*0018*/ 	.byte	0x04, 0x17
        /*001a*/ 	.short	(.L_7107 - .L_7106)
.L_7106:
        /*001c*/ 	.word	0x00000000
        /*0020*/ 	.short	0x0001
        /*0022*/ 	.short	0x0004
        /*0024*/ 	.byte	0x00, 0xf0, 0x11, 0x00


	//----- nvinfo : EIATTR_KPARAM_INFO
	.align		4
.L_7107:
        /*0028*/ 	.byte	0x04, 0x17
        /*002a*/ 	.short	(.L_7109 - .L_7108)
.L_7108:
        /*002c*/ 	.word	0x00000000
        /*0030*/ 	.short	0x0000
        /*0032*/ 	.short	0x0000
        /*0034*/ 	.byte	0x00, 0xf0, 0x11, 0x00


	//----- nvinfo : EIATTR_SPARSE_MMA_MASK
	.align		4
.L_7109:
        /*0038*/ 	.byte	0x03, 0x50
        /*003a*/ 	.short	0x0000


	//----- nvinfo : EIATTR_MAXREG_COUNT
	.align		4
        /*003c*/ 	.byte	0x03, 0x1b
        /*003e*/ 	.short	0x00ff


	//----- nvinfo : EIATTR_MERCURY_ISA_VERSION
	.align		4
        /*0040*/ 	.byte	0x03, 0x5f
        /*0042*/ 	.short	0x0101


	//----- nvinfo : EIATTR_EXIT_INSTR_OFFSETS
	.align		4
        /*0044*/ 	.byte	0x04, 0x1c
        /*0046*/ 	.short	(.L_7111 - .L_7110)


	//   ....[0]....
.L_7110:
        /*0048*/ 	.word	0x00002610


	//   ....[1]....
        /*004c*/ 	.word	0x00005600


	//   ....[2]....
        /*0050*/ 	.word	0x00005650


	//----- nvinfo : EIATTR_MAX_THREADS
	.align		4
.L_7111:
        /*0054*/ 	.byte	0x04, 0x05
        /*0056*/ 	.short	(.L_7113 - .L_7112)
.L_7112:
        /*0058*/ 	.word	0x00000080
        /*005c*/ 	.word	0x00000001
        /*0060*/ 	.word	0x00000001


	//----- nvinfo : EIATTR_CRS_STACK_SIZE
	.align		4
.L_7113:
        /*0064*/ 	.byte	0x04, 0x1e
        /*0066*/ 	.short	(.L_7115 - .L_7114)
.L_7114:
        /*0068*/ 	.word	0x00000000


	//----- nvinfo : EIATTR_CBANK_PARAM_SIZE
	.align		4
.L_7115:
        /*006c*/ 	.byte	0x03, 0x19
        /*006e*/ 	.short	0x0018


	//----- nvinfo : EIATTR_PARAM_CBANK
	.align		4
        /*0070*/ 	.byte	0x04, 0x0a
        /*0072*/ 	.short	(.L_7117 - .L_7116)
	.align		4
.L_7116:
        /*0074*/ 	.word	index@(.nv.constant0._ZN2at6native29vectorized_elementwise_kernelILi2ENS0_13BUnaryFunctorIN3c104HalfES4_S4_ZZZNS0_21remainder_kernel_cudaERNS_18TensorIteratorBaseEENKUlvE0_clEvENKUlvE1_clEvEUlS4_S4_E_EESt5arrayIPcLm2EEEEviT0_T1_)
        /*0078*/ 	.short	0x0210
        /*007a*/ 	.short	0x0018


	//----- nvinfo : EIATTR_SW_WAR
	.align		4
.L_7117:
        /*007c*/ 	.byte	0x04, 0x36
        /*007e*/ 	.short	(.L_7119 - .L_7118)
.L_7118:
        /*0080*/ 	.word	0x00000008
.L_7119:


//--------------------- .nv.info._ZN2at6native29vectorized_elementwise_kernelILi4ENS0_13BUnaryFunctorIN3c104HalfES4_S4_ZZZNS0_21remainder_kernel_cudaERNS_18TensorIteratorBaseEENKUlvE0_clEvENKUlvE1_clEvEUlS4_S4_E_EESt5arrayIPcLm2EEEEviT0_T1_ --------------------------
	.section	.nv.info._ZN2at6native29vectorized_elementwise_kernelILi4ENS0_13BUnaryFunctorIN3c104HalfES4_S4_ZZZNS0_21remainder_kernel_cudaERNS_18TensorIteratorBaseEENKUlvE0_clEvENKUlvE1_clEvEUlS4_S4_E_EESt5arrayIPcLm2EEEEviT0_T1_,"",@"SHT_CUDA_INFO"
	.sectionflags	@""
	.align	4


	//----- nvinfo : EIATTR_CUDA_API_VERSION
	.align		4
        /*0000*/ 	.byte	0x04, 0x37
        /*0002*/ 	.short	(.L_7121 - .L_7120)
.L_7120:
        /*0004*/ 	.word	0x00000082


	//----- nvinfo : EIATTR_KPARAM_INFO
	.align		4
.L_7121:
        /*0008*/ 	.byte	0x04, 0x17
        /*000a*/ 	.short	(.L_7123 - .L_7122)
.L_7122:
        /*000c*/ 	.word	0x00000000
        /*0010*/ 	.short	0x0002
        /*0012*/ 	.short	0x0008
        /*0014*/ 	.byte	0x00, 0xf0, 0x41, 0x00


	//----- nvinfo : EIATTR_KPARAM_INFO
	.align		4
.L_7123:
        /*0018*/ 	.byte	0x04, 0x17
        /*001a*/ 	.short	(.L_7125 - .L_7124)
.L_7124:
        /*001c*/ 	.word	0x00000000
        /*0020*/ 	.short	0x0001
        /*0022*/ 	.short	0x0004
        /*0024*/ 	.byte	0x00, 0xf0, 0x11, 0x00


	//----- nvinfo : EIATTR_KPARAM_INFO
	.align		4
.L_7125:
        /*0028*/ 	.byte	0x04, 0x17
        /*002a*/ 	.short	(.L_7127 - .L_7126)
.L_7126:
        /*002c*/ 	.word	0x00000000
        /*0030*/ 	.short	0x0000
        /*0032*/ 	.short	0x0000
        /*0034*/ 	.byte	0x00, 0xf0, 0x11, 0x00


	//----- nvinfo : EIATTR_SPARSE_MMA_MASK
	.align		4
.L_7127:
        /*0038*/ 	.byte	0x03, 0x50
        /*003a*/ 	.short	0x0000


	//----- nvinfo : EIATTR_MAXREG_COUNT
	.align		4
        /*003c*/ 	.byte	0x03, 0x1b
        /*003e*/ 	.short	0x00ff


	//----- nvinfo : EIATTR_MERCURY_ISA_VERSION
	.align		4
        /*0040*/ 	.byte	0x03, 0x5f
        /*0042*/ 	.short	0x0101


	//----- nvinfo : EIATTR_EXIT_INSTR_OFFSETS
	.align		4
        /*0044*/ 	.byte	0x04, 0x1c
        /*0046*/ 	.short	(.L_7129 - .L_7128)


	//   ....[0]....
.L_7128:
        /*0048*/ 	.word	0x000025c0


	//   ....[1]....
        /*004c*/ 	.word	0x000055b0


	//   ....[2]....
        /*0050*/ 	.word	0x00005600


	//----- nvinfo : EIATTR_MAX_THREADS
	.align		4
.L_7129:
        /*0054*/ 	.byte	0x04, 0x05
        /*0056*/ 	.short	(.L_7131 - .L_7130)
.L_7130:
        /*0058*/ 	.word	0x00000080
        /*005c*/ 	.word	0x00000001
        /*0060*/ 	.word	0x00000001


	//----- nvinfo : EIATTR_CRS_STACK_SIZE
	.align		4
.L_7131:
        /*0064*/ 	.byte	0x04, 0x1e
        /*0066*/ 	.short	(.L_7133 - .L_7132)
.L_7132:
        /*0068*/ 	.word	0x00000000


	//----- nvinfo : EIATTR_CBANK_PARAM_SIZE
	.align		4
.L_7133:
        /*006c*/ 	.byte	0x03, 0x19
        /*006e*/ 	.short	0x0018


	//----- nvinfo : EIATTR_PARAM_CBANK
	.align		4
        /*0070*/ 	.byte	0x04, 0x0a
        /*0072*/ 	.short	(.L_7135 - .L_7134)
	.align		4
.L_7134:
        /*0074*/ 	.word	index@(.nv.constant0._ZN2at6native29vectorized_elementwise_kernelILi4ENS0_13BUnaryFunctorIN3c104HalfES4_S4_ZZZNS0_21remainder_kernel_cudaERNS_18TensorIteratorBaseEENKUlvE0_clEvENKUlvE1_clEvEUlS4_S4_E_EESt5arrayIPcLm2EEEEviT0_T1_)
        /*0078*/ 	.short	0x0210
        /*007a*/ 	.short	0x0018


	//----- nvinfo : EIATTR_SW_WAR
	.align		4
.L_7135:
        /*007c*/ 	.byte	0x04, 0x36
        /*007e*/ 	.short	(.L_7137 - .L_7136)
.L_7136:
        /*0080*/ 	.word	0x00000008
.L_7137:


//--------------------- .nv.info._ZN2at6native29vectorized_elementwise_kernelILi8ENS0_13BUnaryFunctorIN3c104HalfES4_S4_ZZZNS0_21remainder_kernel_cudaERNS_18TensorIteratorBaseEENKUlvE0_clEvENKUlvE1_clEvEUlS4_S4_E_EESt5arrayIPcLm2EEEEviT0_T1_ --------------------------
	.section	.nv.info._ZN2at6native29vectorized_elementwise_kernelILi8ENS0_13BUnaryFunctorIN3c104HalfES4_S4_ZZZNS0_21remainder_kernel_cudaERNS_18TensorIteratorBaseEENKUlvE0_clEvENKUlvE1_clEvEUlS4_S4_E_EESt5arrayIPcLm2EEEEviT0_T1_,"",@"SHT_CUDA_INFO"
	.sectionflags	@""
	.align	4


	//----- nvinfo : EIATTR_CUDA_API_VERSION
	.align		4
        /*0000*/ 	.byte	0x04, 0x37
        /*0002*/ 	.short	(.L_7139 - .L_7138)
.L_7138:
        /*0004*/ 	.word	0x00000082


	//----- nvinfo : EIATTR_KPARAM_INFO
	.align		4
.L_7139:
        /*0008*/ 	.byte	0x04, 0x17
        /*000a*/ 	.short	(.L_7141 - .L_7140)
.L_7140:
        /*000c*/ 	.word	0x00000000
        /*0010*/ 	.short	0x0002
        /*0012*/ 	.short	0x0008
        /*0014*/ 	.byte	0x00, 0xf0, 0x41, 0x00


	//----- nvinfo : EIATTR_KPARAM_INFO
	.align		4
.L_7141:
        /*0018*/ 	.byte	0x04, 0x17
        /*001a*/ 	.short	(.L_7143 - .L_7142)
.L_7142:
        /*001c*/ 	.word	0x00000000
        /*0020*/ 	.short	0x0001
        /*0022*/ 	.short	0x0004
        /*0024*/ 	.byte	0x00, 0xf0, 0x11, 0x00


	//----- nvinfo : EIATTR_KPARAM_INFO
	.align		4
.L_7143:
        /*0028*/ 	.byte	0x04, 0x17
        /*002a*/ 	.short	(.L_7145 - .L_7144)
.L_7144:
        /*002c*/ 	.word	0x00000000
        /*0030*/ 	.short	0x0000
        /*0032*/ 	.short	0x0000
        /*0034*/ 	.byte	0x00, 0xf0, 0x11, 0x00


	//----- nvinfo : EIATTR_SPARSE_MMA_MASK
	.align		4
.L_7145:
        /*0038*/ 	.byte	0x03, 0x50
        /*003a*/ 	.short	0x0000


	//----- nvinfo : EIATTR_MAXREG_COUNT
	.align		4
        /*003c*/ 	.byte	0x03, 0x1b
        /*003e*/ 	.short	0x00ff


	//----- nvinfo : EIATTR_MERCURY_ISA_VERSION
	.align		4
        /*0040*/ 	.byte	0x03, 0x5f
        /*0042*/ 	.short	0x0101


	//----- nvinfo : EIATTR_EXIT_INSTR_OFFSETS
	.align		4
        /*0044*/ 	.byte	0x04, 0x1c
        /*0046*/ 	.short	(.L_7147 - .L_7146)


	//   ....[0]....
.L_7146:
        /*0048*/ 	.word	0x000025b0


	//   ....[1]....
        /*004c*/ 	.word	0x000055a0


	//   ....[2]....
        /*0050*/ 	.word	0x000055f0


	//----- nvinfo : EIATTR_MAX_THREADS
	.align		4
.L_7147:
        /*0054*/ 	.byte	0x04, 0x05
        /*0056*/ 	.short	(.L_7149 - .L_7148)
.L_7148:
        /*0058*/ 	.word	0x00000080
        /*005c*/ 	.word	0x00000001
        /*0060*/ 	.word	0x00000001


	//----- nvinfo : EIATTR_CRS_STACK_SIZE
	.align		4
.L_7149:
        /*0064*/ 	.byte	0x04, 0x1e
        /*0066*/ 	.short	(.L_7151 - .L_7150)
.L_7150:
        /*0068*/ 	.word	0x00000000


	//----- nvinfo : EIATTR_CBANK_PARAM_SIZE
	.align		4
.L_7151:
        /*006c*/ 	.byte	0x03, 0x19
        /*006e*/ 	.short	0x0018


	//----- nvinfo : EIATTR_PARAM_CBANK
	.align		4
        /*0070*/ 	.byte	0x04, 0x0a
        /*0072*/ 	.short	(.L_7153 - .L_7152)
	.align		4
.L_7152:
        /*0074*/ 	.word	index@(.nv.constant0._ZN2at6native29vectorized_elementwise_kernelILi8ENS0_13BUnaryFunctorIN3c104HalfES4_S4_ZZZNS0_21remainder_kernel_cudaERNS_18TensorIteratorBaseEENKUlvE0_clEvENKUlvE1_clEvEUlS4_S4_E_EESt5arrayIPcLm2EEEEviT0_T1_)
        /*0078*/ 	.short	0x0210
        /*007a*/ 	.short	0x0018


	//----- nvinfo : EIATTR_SW_WAR
	.align		4
.L_7153:
        /*007c*/ 	.byte	0x04, 0x36
        /*007e*/ 	.short	(.L_7155 - .L_7154)
.L_7154:
        /*0080*/ 	.word	0x00000008
.L_7155:


//--------------------- .nv.info._ZN2at6native18elementwise_kernelILi128ELi4EZNS0_15gpu_kernel_implINS0_13AUnaryFunctorIN3c104HalfES5_S5_ZZZNS0_21remainder_kernel_cudaERNS_18TensorIteratorBaseEENKUlvE0_clEvENKUlvE1_clEvEUlS5_S5_E_EEEEvS7_RKT_EUliE_EEviT1_ --------------------------
	.section	.nv.info._ZN2at6native18elementwise_kernelILi128ELi4EZNS0_15gpu_kernel_implINS0_13AUnaryFunctorIN3c104HalfES5_S5_ZZZNS0_21remainder_kernel_cudaERNS_18TensorIteratorBaseEENKUlvE0_clEvENKUlvE1_clEvEUlS5_S5_E_EEEEvS7_RKT_EUliE_EEviT1_,"",@"SHT_CUDA_INFO"
	.sectionflags	@""
	.align	4


	//----- nvinfo : EIATTR_CUDA_API_VERSION
	.align		4
        /*0000*/ 	.byte	0x04, 0x37
        /*0002*/ 	.short	(.L_7157 - .L_7156)
.L_7156:
        /*0004*/ 	.word	0x00000082


	//----- nvinfo : EIATTR_KPARAM_INFO
	.align		4
.L_7157:
        /*0008*/ 	.byte	0x04, 0x17
        /*000a*/ 	.short	(.L_7159 - .L_7158)
.L_7158:
        /*000c*/ 	.word	0x00000000
        /*0010*/ 	.short	0x0001
        /*0012*/ 	.short	0x0008
        /*0014*/ 	.byte	0x00, 0xf0, 0x61, 0x08


	//----- nvinfo : EIATTR_KPARAM_INFO
	.align		4
.L_7159:
        /*0018*/ 	.byte	0x04, 0x17
        /*001a*/ 	.short	(.L_7161 - .L_7160)
.L_7160:
        /*001c*/ 	.word	0x00000000
        /*0020*/ 	.short	0x0000
        /*0022*/ 	.short	0x0000
        /*0024*/ 	.byte	0x00, 0xf0, 0x11, 0x00


	//----- nvinfo : EIATTR_SPARSE_MMA_MASK
	.align		4
.L_7161:
        /*0028*/ 	.byte	0x03, 0x50
        /*002a*/ 	.short	0x0000


	//----- nvinfo : EIATTR_MAXREG_COUNT
	.align		4
        /*002c*/ 	.byte	0x03, 0x1b
        /*002e*/ 	.short	0x0080


	//----- nvinfo : EIATTR_EXTERNS
	.align		4
        /*0030*/ 	.byte	0x04, 0x0f
        /*0032*/ 	.short	(.L_7163 - .L_7162)


	//   ....[0]....
	.align		4
.L_7162:
        /*0034*/ 	.word	index@(__assertfail)


	//----- nvinfo : EIATTR_MERCURY_ISA_VERSION
	.align		4
.L_7163:
        /*0038*/ 	.byte	0x03, 0x5f
        /*003a*/ 	.short	0x0101


	//----- nvinfo : EIATTR_SYSCALL_OFFSETS
	.align		4
        /*003c*/ 	.byte	0x04, 0x46
        /*003e*/ 	.short	(.L_7165 - .L_7164)


	//   ....[0]....
.L_7164:
        /*0040*/ 	.word	0x00002360


	//   ....[1]....
        /*0044*/ 	.word	0x000037c0


	//   ....[2]....
        /*0048*/ 	.word	0x00005b80


	//   ....[3]....
        /*004c*/ 	.word	0x00006fe0


	//   ....[4]....
        /*0050*/ 	.word	0x000093a0


	//   ....[5]....
        /*0054*/ 	.word	0x0000a800


	//   ....[6]....
        /*0058*/ 	.word	0x0000cbb0


	//   ....[7]....
        /*005c*/ 	.word	0x0000e010


	//----- nvinfo : EIATTR_EXIT_INSTR_OFFSETS
	.align		4
.L_7165:
        /*0060*/ 	.byte	0x04, 0x1c
        /*0062*/ 	.short	(.L_7167 - .L_7166)


	//   ....[0]....
.L_7166:
        /*0064*/ 	.word	0x0000a8d0


	//   ....[1]....
        /*0068*/ 	.word	0x0000d240


	//   ....[2]....
        /*006c*/ 	.word	0x0000d280


	//   ....[3]....
        /*0070*/ 	.word	0x0000d320


	//   ....[4]....
        /*0074*/ 	.word	0x0000d360


	//   ....[5]....
        /*0078*/ 	.word	0x0000d3a0


	//   ....[6]....
        /*007c*/ 	.word	0x0000d430


	//   ....[7]....
        /*0080*/ 	.word	0x0000d450


	//   ....[8]....
        /*0084*/ 	.word	0x0000d4f0


	//   ....[9]....
        /*0088*/ 	.word	0x0000d540


	//   ....[10]....
        /*008c*/ 	.word	0x0000d590


	//   ....[11]....
        /*0090*/ 	.word	0x0000d660


	//   ....[12]....
        /*0094*/ 	.word	0x0000d6c0


	//   ....[13]....
        /*0098*/ 	.word	0x0000d850


	//   ....[14]....
        /*009c*/ 	.word	0x0000d9b0


	//   ....[15]....
        /*00a0*/ 	.word	0x0000d9f0


	//   ....[16]....
        /*00a4*/ 	.word	0x0000dab0


	//   ....[17]....
        /*00a8*/ 	.word	0x0000dc30


	//   ....[18]....
        /*00ac*/ 	.word	0x0000ddb0


	//   ....[19]....
        /*00b0*/ 	.word	0x0000df10


	//   ....[20]....
        /*00b4*/ 	.word	0x0000e020


	//   ....[21]....
        /*00b8*/ 	.word	0x0000e060


	//   ....[22]....
        /*00bc*/ 	.word	0x0000e0a0


	//----- nvinfo : EIATTR_MAX_THREADS
	.align		4
.L_7167:
        /*00c0*/ 	.byte	0x04, 0x05
        /*00c2*/ 	.short	(.L_7169 - .L_7168)
.L_7168:
        /*00c4*/ 	.word	0x00000080
        /*00c8*/ 	.word	0x00000001
        /*00cc*/ 	.word	0x00000001


	//----- nvinfo : EIATTR_CRS_STACK_SIZE
	.align		4
.L_7169:
        /*00d0*/ 	.byte	0x04, 0x1e
        /*00d2*/ 	.short	(.L_7171 - .L_7170)
.L_7170:
        /*00d4*/ 	.word	0x00000000


	//----- nvinfo : EIATTR_CBANK_PARAM_SIZE
	.align		4
.L_7171:
        /*00d8*/ 	.byte	0x03, 0x19
        /*00da*/ 	.short	0x0220


	//----- nvinfo : EIATTR_PARAM_CBANK
	.align		4
        /*00dc*/ 	.byte	0x04, 0x0a
        /*00de*/ 	.short	(.L_7173 - .L_7172)
	.align		4
.L_7172:
        /*00e0*/ 	.word	index@(.nv.constant0._ZN2at6native18elementwise_kernelILi128ELi4EZNS0_15gpu_kernel_implINS0_13AUnaryFunctorIN3c104HalfES5_S5_ZZZNS0_21remainder_kernel_cudaERNS_18TensorIteratorBaseEENKUlvE0_clEvENKUlvE1_clEvEUlS5_S5_E_EEEEvS7_RKT_EUliE_EEviT1_)
        /*00e4*/ 	.short	0x0210
        /*00e6*/ 	.short	0x0220


	//----- nvinfo : EIATTR_SW_WAR
	.align		4
.L_7173:
        /*00e8*/ 	.byte	0x04, 0x36
        /*00ea*/ 	.short	(.L_7175 - .L_7174)
.L_7174:
        /*00ec*/ 	.word	0x00000008
.L_7175:


//--------------------- .nv.info._ZN2at6native27unrolled_elementwise_kernelINS0_13AUnaryFunctorIN3c104HalfES4_S4_ZZZNS0_21remainder_kernel_cudaERNS_18TensorIteratorBaseEENKUlvE0_clEvENKUlvE1_clEvEUlS4_S4_E_EESt5arrayIPcLm2EELi4E23TrivialOffsetCalculatorILi1EjESF_NS0_6memory12LoadWithCastILi1EEENSG_13StoreWithCastILi1EEEEEviT_T0_T2_T3_T4_T5_ --------------------------
	.section	.nv.info._ZN2at6native27unrolled_elementwise_kernelINS0_13AUnaryFunctorIN3c104HalfES4_S4_ZZZNS0_21remainder_kernel_cudaERNS_18TensorIteratorBaseEENKUlvE0_clEvENKUlvE1_clEvEUlS4_S4_E_EESt5arrayIPcLm2EELi4E23TrivialOffsetCalculatorILi1EjESF_NS0_6memory12LoadWithCastILi1EEENSG_13StoreWithCastILi1EEEEEviT_T0_T2_T3_T4_T5_,"",@"SHT_CUDA_INFO"
	.sectionflags	@""
	.align	4


	//----- nvinfo : EIATTR_CUDA_API_VERSION
	.align		4
        /*0000*/ 	.byte	0x04, 0x37
        /*0002*/ 	.short	(.L_7177 - .L_7176)
.L_7176:
        /*0004*/ 	.word	0x00000082


	//----- nvinfo : EIATTR_KPARAM_INFO
	.align		4
.L_7177:
        /*0008*/ 	.byte	0x04, 0x17
        /*000a*/ 	.short	(.L_7179 - .L_7178)
.L_7178:
        /*000c*/ 	.word	0x00000000
        /*0010*/ 	.short	0x0006
        /*0012*/ 	.short	0x0024
        /*0014*/ 	.byte	0x00, 0xf0, 0x21, 0x00


	//----- nvinfo : EIATTR_KPARAM_INFO
	.align		4
.L_7179:
        /*0018*/ 	.byte	0x04, 0x17
        /*001a*/ 	.short	(.L_7181 - .L_7180)
.L_7180:
        /*001c*/ 	.word	0x00000000
        /*0020*/ 	.short	0x0005
        /*0022*/ 	.short	0x001c
        /*0024*/ 	.byte	0x00, 0xf0, 0x21, 0x00


	//----- nvinfo : EIATTR_KPARAM_INFO
	.align		4
.L_7181:
        /*0028*/ 	.byte	0x04, 0x17
        /*002a*/ 	.short	(.L_7183 - .L_7182)
.L_7182:
        /*002c*/ 	.word	0x00000000
        /*0030*/ 	.short	0x0004
        /*0032*/ 	.short	0x0019
        /*0034*/ 	.byte	0x00, 0xf0, 0x05, 0x00


	//----- nvinfo : EIATTR_KPARAM_INFO
	.align		4
.L_7183:
        /*0038*/ 	.byte	0x04, 0x17
        /*003a*/ 	.short	(.L_7185 - .L_7184)
.L_7184:
        /*003c*/ 	.word	0x00000000
        /*0040*/ 	.short	0x0003
        /*0042*/ 	.short	0x0018
        /*0044*/ 	.byte	0x00, 0xf0, 0x05, 0x00


	//----- nvinfo : EIATTR_KPARAM_INFO
	.align		4
.L_7185:
        /*0048*/ 	.byte	0x04, 0x17
        /*004a*/ 	.short	(.L_7187 - .L_7186)
.L_7186:
        /*004c*/ 	.word	0x00000000
        /*0050*/ 	.short	0x0002
        /*0052*/ 	.short	0x0008
        /*0054*/ 	.byte	0x00, 0xf0, 0x41, 0x00


	//----- nvinfo : EIATTR_KPARAM_INFO
	.align		4
.L_7187:
        /*0058*/ 	.byte	0x04, 0x17
        /*005a*/ 	.short	(.L_7189 - .L_7188)
.L_7188:
        /*005c*/ 	.word	0x00000000
        /*0060*/ 	.short	0x0001
        /*0062*/ 	.short	0x0004
        /*0064*/ 	.byte	0x00, 0xf0, 0x11, 0x00


	//----- nvinfo : EIATTR_KPARAM_INFO
	.align		4
.L_7189:
        /*0068*/ 	.byte	0x04, 0x17
        /*006a*/ 	.short	(.L_7191 - .L_7190)
.L_7190:
        /*006c*/ 	.word	0x00000000
        /*0070*/ 	.short	0x0000
        /*0072*/ 	.short	0x0000
        /*0074*/ 	.byte	0x00, 0xf0, 0x11, 0x00


	//----- nvinfo : EIATTR_SPARSE_MMA_MASK
	.align		4
.L_7191:
        /*0078*/ 	.byte	0x03, 0x50
        /*007a*/ 	.short	0x0000


	//----- nvinfo : EIATTR_MAXREG_COUNT
	.align		4
        /*007c*/ 	.byte	0x03, 0x1b
        /*007e*/ 	.short	0x00ff


	//----- nvinfo : EIATTR_EXTERNS
	.align		4
        /*0080*/ 	.byte	0x04, 0x0f
        /*0082*/ 	.short	(.L_7193 - .L_7192)


	//   ....[0]....
	.align		4
.L_7192:
        /*0084*/ 	.word	index@(__assertfail)


	//----- nvinfo : EIATTR_MERCURY_ISA_VERSION
	.align		4
.L_7193:
        /*0088*/ 	.byte	0x03, 0x5f
        /*008a*/ 	.short	0x0101


	//----- nvinfo : EIATTR_SYSCALL_OFFSETS
	.align		4
        /*008c*/ 	.byte	0x04, 0x46
        /*008e*/ 	.short	(.L_7195 - .L_7194)


	//   ....[0]....
.L_7194:
        /*0090*/ 	.word	0x000010c0


	//   ....[1]....
        /*0094*/ 	.word	0x000021c0


	//   ....[2]....
        /*0098*/ 	.word	0x000032e0


	//   ....[3]....
        /*009c*/ 	.word	0x000043d0


	//   ....[4]....
        /*00a0*/ 	.word	0x00006a00


	//   ....[5]....
        /*00a4*/ 	.word	0x00007a10


	//   ....[6]....
        /*00a8*/ 	.word	0x00008a10


	//   ....[7]....
        /*00ac*/ 	.word	0x000099f0


	//----- nvinfo : EIATTR_EXIT_INSTR_OFFSETS
	.align		4
.L_7195:
        /*00b0*/ 	.byte	0x04, 0x1c
        /*00b2*/ 	.short	(.L_7197 - .L_7196)


	//   ....[0]....
.L_7196:
        /*00b4*/ 	.word	0x00008ad0


	//   ....[1]....
        /*00b8*/ 	.word	0x00008c20


	//   ....[2]....
        /*00bc*/ 	.word	0x00008c60


	//   ....[3]....
        /*00c0*/ 	.word	0x00008d00


	//   ....[4]....
        /*00c4*/ 	.word	0x00008d40


	//   ....[5]....
        /*00c8*/ 	.word	0x00008d80


	//   ....[6]....
        /*00cc*/ 	.word	0x00008e10


	//   ....[7]....
        /*00d0*/ 	.word	0x00008e30


	//   ....[8]....
        /*00d4*/ 	.word	0x00008ed0


	//   ....[9]....
        /*00d8*/ 	.word	0x00008f20


	//   ....[10]....
        /*00dc*/ 	.word	0x00008f70


	//   ....[11]....
        /*00e0*/ 	.word	0x00009040


	//   ....[12]....
        /*00e4*/ 	.word	0x000090a0


	//   ....[13]....
        /*00e8*/ 	.word	0x00009230


	//   ....[14]....
        /*00ec*/ 	.word	0x00009390


	//   ....[15]....
        /*00f0*/ 	.word	0x000093d0


	//   ....[16]....
        /*00f4*/ 	.word	0x00009490


	//   ....[17]....
        /*00f8*/ 	.word	0x00009610


	//   ....[18]....
        /*00fc*/ 	.word	0x00009790


	//   ....[19]....
        /*0100*/ 	.word	0x000098f0


	//   ....[20]....
        /*0104*/ 	.word	0x00009a00


	//   ....[21]....
        /*0108*/ 	.word	0x00009a40


	//   ....[22]....
        /*010c*/ 	.word	0x00009a80


	//----- nvinfo : EIATTR_MAX_THREADS
	.align		4
.L_7197:
        /*0110*/ 	.byte	0x04, 0x05
        /*0112*/ 	.short	(.L_7199 - .L_7198)
.L_7198:
        /*0114*/ 	.word	0x00000080
        /*0118*/ 	.word	0x00000001
        /*011c*/ 	.word	0x00000001


	//----- nvinfo : EIATTR_CRS_STACK_SIZE
	.align		4
.L_7199:
        /*0120*/ 	.byte	0x04, 0x1e
        /*0122*/ 	.short	(.L_7201 - .L_7200)
.L_7200:
        /*0124*/ 	.word	0x00000000


	//----- nvinfo : EIATTR_CBANK_PARAM_SIZE
	.align		4
.L_7201:
        /*0128*/ 	.byte	0x03, 0x19
        /*012a*/ 	.short	0x002c


	//----- nvinfo : EIATTR_PARAM_CBANK
	.align		4
        /*012c*/ 	.byte	0x04, 0x0a
        /*012e*/ 	.short	(.L_7203 - .L_7202)
	.align		4
.L_7202:
        /*0130*/ 	.word	index@(.nv.constant0._ZN2at6native27unrolled_elementwise_kernelINS0_13AUnaryFunctorIN3c104HalfES4_S4_ZZZNS0_21remainder_kernel_cudaERNS_18TensorIteratorBaseEENKUlvE0_clEvENKUlvE1_clEvEUlS4_S4_E_EESt5arrayIPcLm2EELi4E23TrivialOffsetCalculatorILi1EjESF_NS0_6memory12LoadWithCastILi1EEENSG_13StoreWithCastILi1EEEEEviT_T0_T2_T3_T4_T5_)
        /*0134*/ 	.short	0x0210
        /*0136*/ 	.short	0x002c


	//----- nvinfo : EIATTR_SW_WAR
	.align		4
.L_7203:
        /*0138*/ 	.byte	0x04, 0x36
        /*013a*/ 	.short	(.L_7205 - .L_7204)
.L_7204:
        /*013c*/ 	.word	0x00000008
.L_7205:


//--------------------- .nv.info._ZN2at6native18elementwise_kernelILi128ELi4EZNS0_22gpu_kernel_impl_nocastINS0_13AUnaryFunctorIN3c104HalfES5_S5_ZZZNS0_21remainder_kernel_cudaERNS_18TensorIteratorBaseEENKUlvE0_clEvENKUlvE1_clEvEUlS5_S5_E_EEEEvS7_RKT_EUliE_EEviT1_ --------------------------
	.section	.nv.info._ZN2at6native18elementwise_kernelILi128ELi4EZNS0_22gpu_kernel_impl_nocastINS0_13AUnaryFunctorIN3c104HalfES5_S5_ZZZNS0_21remainder_kernel_cudaERNS_18TensorIteratorBaseEENKUlvE0_clEvENKUlvE1_clEvEUlS5_S5_E_EEEEvS7_RKT_EUliE_EEviT1_,"",@"SHT_CUDA_INFO"
	.sectionflags	@""
	.align	4


	//----- nvinfo : EIATTR_CUDA_API_VERSION
	.align		4
        /*0000*/ 	.byte	0x04, 0x37
        /*0002*/ 	.short	(.L_7207 - .L_7206)
.L_7206:
        /*0004*/ 	.word	0x00000082


	//----- nvinfo : EIATTR_KPARAM_INFO
	.align		4
.L_7207:
        /*0008*/ 	.byte	0x04, 0x17
        /*000a*/ 	.short	(.L_7209 - .L_7208)
.L_7208:
        /*000c*/ 	.word	0x00000000
        /*0010*/ 	.short	0x0001
        /*0012*/ 	.short	0x0008
        /*0014*/ 	.byte	0x00, 0xf0, 0x61, 0x08


	//----- nvinfo : EIATTR_KPARAM_INFO
	.align		4
.L_7209:
        /*0018*/ 	.byte	0x04, 0x17
        /*001a*/ 	.short	(.L_7211 - .L_7210)
.L_7210:
        /*001c*/ 	.word	0x00000000
        /*0020*/ 	.short	0x0000
        /*0022*/ 	.short	0x0000
        /*0024*/ 	.byte	0x00, 0xf0, 0x11, 0x00


	//----- nvinfo : EIATTR_SPARSE_MMA_MASK
	.align		4
.L_7211:
        /*0028*/ 	.byte	0x03, 0x50
        /*002a*/ 	.short	0x0000


	//----- nvinfo : EIATTR_MAXREG_COUNT
	.align		4
        /*002c*/ 	.byte	0x03, 0x1b
        /*002e*/ 	.short	0x0080


	//----- nvinfo : EIATTR_MERCURY_ISA_VERSION
	.align		4
        /*0030*/ 	.byte	0x03, 0x5f
        /*0032*/ 	.short	0x0101


	//----- nvinfo : EIATTR_EXIT_INSTR_OFFSETS
	.align		4
        /*0034*/ 	.byte	0x04, 0x1c
        /*0036*/ 	.short	(.L_7213 - .L_7212)


	//   ....[0]....
.L_7212:
        /*0038*/ 	.word	0x00004a00


	//   ....[1]....
        /*003c*/ 	.word	0x00006250


	//----- nvinfo : EIATTR_MAX_THREADS
	.align		4
.L_7213:
        /*0040*/ 	.byte	0x04, 0x05
        /*0042*/ 	.short	(.L_7215 - .L_7214)
.L_7214:
        /*0044*/ 	.word	0x00000080
        /*0048*/ 	.word	0x00000001
        /*004c*/ 	.word	0x00000001


	//----- nvinfo : EIATTR_CRS_STACK_SIZE
	.align		4
.L_7215:
        /*0050*/ 	.byte	0x04, 0x1e
        /*0052*/ 	.short	(.L_7217 - .L_7216)
.L_7216:
        /*0054*/ 	.word	0x00000000


	//----- nvinfo : EIATTR_CBANK_PARAM_SIZE
	.align		4
.L_7217:
        /*0058*/ 	.byte	0x03, 0x19
        /*005a*/ 	.short	0x0220


	//----- nvinfo : EIATTR_PARAM_CBANK
	.align		4
        /*005c*/ 	.byte	0x04, 0x0a
        /*005e*/ 	.short	(.L_7219 - .L_7218)
	.align		4
.L_7218:
        /*0060*/ 	.word	index@(.nv.constant0._ZN2at6native18elementwise_kernelILi128ELi4EZNS0_22gpu_kernel_impl_nocastINS0_13AUnaryFunctorIN3c104HalfES5_S5_ZZZNS0_21remainder_kernel_cudaERNS_18TensorIteratorBaseEENKUlvE0_clEvENKUlvE1_clEvEUlS5_S5_E_EEEEvS7_RKT_EUliE_EEviT1_)
        /*0064*/ 	.short	0x0210
        /*0066*/ 	.short	0x0220


	//----- nvinfo : EIATTR_SW_WAR
	.align		4
.L_7219:
        /*0068*/ 	.byte	0x04, 0x36
        /*006a*/ 	.short	(.L_7221 - .L_7220)
.L_7220:
        /*006c*/ 	.word	0x00000008
.L_7221:


//--------------------- .nv.info._ZN2at6native27unrolled_elementwise_kernelINS0_13AUnaryFunctorIN3c104HalfES4_S4_ZZZNS0_21remainder_kernel_cudaERNS_18TensorIteratorBaseEENKUlvE0_clEvENKUlvE1_clEvEUlS4_S4_E_EESt5arrayIPcLm2EELi4E23TrivialOffsetCalculatorILi1EjESF_NS0_6memory15LoadWithoutCastENSG_16StoreWithoutCastEEEviT_T0_T2_T3_T4_T5_ --------------------------
	.section	.nv.info._ZN2at6native27unrolled_elementwise_kernelINS0_13AUnaryFunctorIN3c104HalfES4_S4_ZZZNS0_21remainder_kernel_cudaERNS_18TensorIteratorBaseEENKUlvE0_clEvENKUlvE1_clEvEUlS4_S4_E_EESt5arrayIPcLm2EELi4E23TrivialOffsetCalculatorILi1EjESF_NS0_6memory15LoadWithoutCastENSG_16StoreWithoutCastEEEviT_T0_T2_T3_T4_T5_,"",@"SHT_CUDA_INFO"
	.sectionflags	@""
	.align	4


	//----- nvinfo : EIATTR_CUDA_API_VERSION
	.align		4
        /*0000*/ 	.byte	0x04, 0x37
        /*0002*/ 	.short	(.L_7223 - .L_7222)
.L_7222:
        /*0004*/ 	.word	0x00000082


	//----- nvinfo : EIATTR_KPARAM_INFO
	.align		4
.L_7223:
        /*0008*/ 	.byte	0x04, 0x17
        /*000a*/ 	.short	(.L_7225 - .L_7224)
.L_7224:
        /*000c*/ 	.word	0x00000000
        /*0010*/ 	.short	0x0006
        /*0012*/ 	.short	0x001b
        /*0014*/ 	.byte	0x00, 0xf0, 0x05, 0x00


	//----- nvinfo : EIATTR_KPARAM_INFO
	.align		4
.L_7225:
        /*0018*/ 	.byte	0x04, 0x17
        /*001a*/ 	.short	(.L_7227 - .L_7226)
.L_7226:
        /*001c*/ 	.word	0x00000000
        /*0020*/ 	.short	0x0005
        /*0022*/ 	.short	0x001a
        /*0024*/ 	.byte	0x00, 0xf0, 0x05, 0x00


	//----- nvinfo : EIATTR_KPARAM_INFO
	.align		4
.L_7227:
        /*0028*/ 	.byte	0x04, 0x17
        /*002a*/ 	.short	(.L_7229 - .L_7228)
.L_7228:
        /*002c*/ 	.word	0x00000000
        /*0030*/ 	.short	0x0004
        /*0032*/ 	.short	0x0019
        /*0034*/ 	.byte	0x00, 0xf0, 0x05, 0x00


	//----- nvinfo : EIATTR_KPARAM_INFO
	.align		4
.L_7229:
        /*0038*/ 	.byte	0x04, 0x17
        /*003a*/ 	.short	(.L_7231 - .L_7230)
.L_7230:
        /*003c*/ 	.word	0x00000000
        /*0040*/ 	.short	0x0003
        /*0042*/ 	.short	0x0018
        /*0044*/ 	.byte	0x00, 0xf0, 0x05, 0x00


	//----- nvinfo : EIATTR_KPARAM_INFO
	.align		4
.L_7231:
        /*0048*/ 	.byte	0x04, 0x17
        /*004a*/ 	.short	(.L_7233 - .L_7232)
.L_7232:
        /*004c*/ 	.word	0x00000000
        /*0050*/ 	.short	0x0002
        /*0052*/ 	.short	0x0008
        /*0054*/ 	.byte	0x00, 0xf0, 0x41, 0x00


	//----- nvinfo : EIATTR_KPARAM_INFO
	.align		4
.L_7233:
        /*0058*/ 	.byte	0x04, 0x17
        /*005a*/ 	.short	(.L_7235 - .L_7234)
.L_7234:
        /*005c*/ 	.word	0x00000000
        /*0060*/ 	.short	0x0001
        /*0062*/ 	.short	0x0004
        /*0064*/ 	.byte	0x00, 0xf0, 0x11, 0x00


	//----- nvinfo : EIATTR_KPARAM_INFO
	.align		4
.L_7235:
        /*0068*/ 	.byte	0x04, 0x17
        /*006a*/ 	.short	(.L_7237 - .L_7236)
.L_7236:
        /*006c*/ 	.word	0x00000000
        /*0070*/ 	.short	0x0000
        /*0072*/ 	.short	0x0000
        /*0074*/ 	.byte	0x00, 0xf0, 0x11, 0x00


	//----- nvinfo : EIATTR_SPARSE_MMA_MASK
	.align		4
.L_7237:
        /*0078*/ 	.byte	0x03, 0x50
        /*007a*/ 	.short	0x0000


	//----- nvinfo : EIATTR_MAXREG_COUNT
	.align		4
        /*007c*/ 	.byte	0x03, 0x1b
        /*007e*/ 	.short	0x00ff


	//----- nvinfo : EIATTR_MERCURY_ISA_VERSION
	.align		4
        /*0080*/ 	.byte	0x03, 0x5f
        /*0082*/ 	.short	0x0101


	//----- nvinfo : EIATTR_EXIT_INSTR_OFFSETS
	.align		4
        /*0084*/ 	.byte	0x04, 0x1c
        /*0086*/ 	.short	(.L_7239 - .L_7238)


	//   ....[0]....
.L_7238:
        /*0088*/ 	.word	0x00001870


	//   ....[1]....
        /*008c*/ 	.word	0x000018c0


	//----- nvinfo : EIATTR_MAX_THREADS
	.align		4
.L_7239:
        /*0090*/ 	.byte	0x04, 0x05
        /*0092*/ 	.short	(.L_7241 - .L_7240)
.L_7240:
        /*0094*/ 	.word	0x00000080
        /*0098*/ 	.word	0x00000001
        /*009c*/ 	.word	0x00000001


	//----- nvinfo : EIATTR_CRS_STACK_SIZE
	.align		4
.L_7241:
        /*00a0*/ 	.byte	0x04, 0x1e
        /*00a2*/ 	.short	(.L_7243 - .L_7242)
.L_7242:
        /*00a4*/ 	.word	0x00000000


	//----- nvinfo : EIATTR_CBANK_PARAM_SIZE
	.align		4
.L_7243:
        /*00a8*/ 	.byte	0x03, 0x19
        /*00aa*/ 	.short	0x001c


	//----- nvinfo : EIATTR_PARAM_CBANK
	.align		4
        /*00ac*/ 	.byte	0x04, 0x0a
        /*00ae*/ 	.short	(.L_7245 - .L_7244)
	.align		4
.L_7244:
        /*00b0*/ 	.word	index@(.nv.constant0._ZN2at6native27unrolled_elementwise_kernelINS0_13AUnaryFunctorIN3c104HalfES4_S4_ZZZNS0_21remainder_kernel_cudaERNS_18TensorIteratorBaseEENKUlvE0_clEvENKUlvE1_clEvEUlS4_S4_E_EESt5arrayIPcLm2EELi4E23TrivialOffsetCalculatorILi1EjESF_NS0_6memory15LoadWithoutCastENSG_16StoreWithoutCastEEEviT_T0_T2_T3_T4_T5_)
        /*00b4*/ 	.short	0x0210
        /*00b6*/ 	.short	0x001c


	//----- nvinfo : EIATTR_SW_WAR
	.align		4
.L_7245:
        /*00b8*/ 	.byte	0x04, 0x36
        /*00ba*/ 	.short	(.L_7247 - .L_7246)
.L_7246:
        /*00bc*/ 	.word	0x00000008
.L_7247:


//--------------------- .nv.info._ZN2at6native29vectorized_elementwise_kernelILi2ENS0_13AUnaryFunctorIN3c104HalfES4_S4_ZZZNS0_21remainder_kernel_cudaERNS_18TensorIteratorBaseEENKUlvE0_clEvENKUlvE1_clEvEUlS4_S4_E_EESt5arrayIPcLm2EEEEviT0_T1_ --------------------------
	.section	.nv.info._ZN2at6native29vectorized_elementwise_kernelILi2ENS0_13AUnaryFunctorIN3c104HalfES4_S4_ZZZNS0_21remainder_kernel_cudaERNS_18TensorIteratorBaseEENKUlvE0_clEvENKUlvE1_clEvEUlS4_S4_E_EESt5arrayIPcLm2EEEEviT0_T1_,"",@"SHT_CUDA_INFO"
	.sectionflags	@""
	.align	4


	//----- nvinfo : EIATTR_CUDA_API_VERSION
	.align		4
        /*0000*/ 	.byte	0x04, 0x37
        /*0002*/ 	.short	(.L_7249 - .L_7248)
.L_7248:
        /*0004*/ 	.word	0x00000082


	//----- nvinfo : EIATTR_KPARAM_INFO
	.align		4
.L_7249:
        /*0008*/ 	.byte	0x04, 0x17
        /*000a*/ 	.short	(.L_7251 - .L_7250)
.L_7250:
        /*000c*/ 	.word	0x00000000
        /*0010*/ 	.short	0x0002
        /*0012*/ 	.short	0x0008
        /*0014*/ 	.byte	0x00, 0xf0, 0x41, 0x00


	//----- nvinfo : EIATTR_KPARAM_INFO
	.align		4
.L_7251:
        /*0018*/ 	.byte	0x04, 0x17
        /*001a*/ 	.short	(.L_7253 - .L_7252)
.L_7252:
        /*001c*/ 	.word	0x00000000
        /*0020*/ 	.short	0x0001
        /*0022*/ 	.short	0x0004
        /*0024*/ 	.byte	0x00, 0xf0, 0x11, 0x00


	//----- nvinfo : EIATTR_KPARAM_INFO
	.align		4
.L_7253:
        /*0028*/ 	.byte	0x04, 0x17
        /*002a*/ 	.short	(.L_7255 - .L_7254)
.L_7254:
        /*002c*/ 	.word	0x00000000
        /*0030*/ 	.short	0x0000
        /*0032*/ 	.short	0x0000
        /*0034*/ 	.byte	0x00, 0xf0, 0x11, 0x00


	//----- nvinfo : EIATTR_SPARSE_MMA_MASK
	.align		4
.L_7255:
        /*0038*/ 	.byte	0x03, 0x50
        /*003a*/ 	.short	0x0000


	//----- nvinfo : EIATTR_MAXREG_COUNT
	.align		4
        /*003c*/ 	.byte	0x03, 0x1b
        /*003e*/ 	.short	0x00ff


	//----- nvinfo : EIATTR_MERCURY_ISA_VERSION
	.align		4
        /*0040*/ 	.byte	0x03, 0x5f
        /*0042*/ 	.short	0x0101


	//----- nvinfo : EIATTR_EXIT_INSTR_OFFSETS
	.align		4
        /*0044*/ 	.byte	0x04, 0x1c
        /*0046*/ 	.short	(.L_7257 - .L_7256)


	//   ....[0]....
.L_7256:
        /*0048*/ 	.word	0x00002700


	//   ....[1]....
        /*004c*/ 	.word	0x00005770


	//   ....[2]....
        /*0050*/ 	.word	0x000057c0


	//----- nvinfo : EIATTR_MAX_THREADS
	.align		4
.L_7257:
        /*0054*/ 	.byte	0x04, 0x05
        /*0056*/ 	.short	(.L_7259 - .L_7258)
.L_7258:
        /*0058*/ 	.word	0x00000080
        /*005c*/ 	.word	0x00000001
        /*0060*/ 	.word	0x00000001


	//----- nvinfo : EIATTR_CRS_STACK_SIZE
	.align		4
.L_7259:
        /*0064*/ 	.byte	0x04, 0x1e
        /*0066*/ 	.short	(.L_7261 - .L_7260)
.L_7260:
        /*0068*/ 	.word	0x00000000


	//----- nvinfo : EIATTR_CBANK_PARAM_SIZE
	.align		4
.L_7261:
        /*006c*/ 	.byte	0x03, 0x19
        /*006e*/ 	.short	0x0018


	//----- nvinfo : EIATTR_PARAM_CBANK
	.align		4
        /*0070*/ 	.byte	0x04, 0x0a
        /*0072*/ 	.short	(.L_7263 - .L_7262)
	.align		4
.L_7262:
        /*0074*/ 	.word	index@(.nv.constant0._ZN2at6native29vectorized_elementwise_kernelILi2ENS0_13AUnaryFunctorIN3c104HalfES4_S4_ZZZNS0_21remainder_kernel_cudaERNS_18TensorIteratorBaseEENKUlvE0_clEvENKUlvE1_clEvEUlS4_S4_E_EESt5arrayIPcLm2EEEEviT0_T1_)
        /*0078*/ 	.short	0x0210
        /*007a*/ 	.short	0x0018


	//----- nvinfo : EIATTR_SW_WAR
	.align		4
.L_7263:
        /*007c*/ 	.byte	0x04, 0x36
        /*007e*/ 	.short	(.L_7265 - .L_7264)
.L_7264:
        /*0080*/ 	.word	0x00000008
.L_7265:


//--------------------- .nv.info._ZN2at6native29vectorized_elementwise_kernelILi4ENS0_13AUnaryFunctorIN3c104HalfES4_S4_ZZZNS0_21remainder_kernel_cudaERNS_18TensorIteratorBaseEENKUlvE0_clEvENKUlvE1_clEvEUlS4_S4_E_EESt5arrayIPcLm2EEEEviT0_T1_ --------------------------
	.section	.nv.info._ZN2at6native29vectorized_elementwise_kernelILi4ENS0_13AUnaryFunctorIN3c104HalfES4_S4_ZZZNS0_21remainder_kernel_cudaERNS_18TensorIteratorBaseEENKUlvE0_clEvENKUlvE1_clEvEUlS4_S4_E_EESt5arrayIPcLm2EEEEviT0_T1_,"",@"SHT_CUDA_INFO"
	.sectionflags	@""
	.align	4


	//----- nvinfo : EIATTR_CUDA_API_VERSION
	.align		4
        /*0000*/ 	.byte	0x04, 0x37
        /*0002*/ 	.short	(.L_7267 - .L_7266)
.L_7266:
        /*0004*/ 	.word	0x00000082


	//----- nvinfo : EIATTR_KPARAM_INFO
	.align		4
.L_7267:
        /*0008*/ 	.byte	0x04, 0x17
        /*000a*/ 	.short	(.L_7269 - .L_7268)
.L_7268:
        /*000c*/ 	.word	0x00000000
        /*0010*/ 	.short	0x0002
        /*0012*/ 	.short	0x0008
        /*0014*/ 	.byte	0x00, 0xf0, 0x41, 0x00


	//----- nvinfo : EIATTR_KPARAM_INFO
	.align		4
.L_7269:
        /*0018*/ 	.byte	0x04, 0x17
        /*001a*/ 	.short	(.L_7271 - .L_7270)
.L_7270:
        /*001c*/ 	.word	0x00000000
        /*0020*/ 	.short	0x0001
        /*0022*/ 	.short	0x0004
        /*0024*/ 	.byte	0x00, 0xf0, 0x11, 0x00


	//----- nvinfo : EIATTR_KPARAM_INFO
	.align		4
.L_7271:
        /*0028*/ 	.byte	0x04, 0x17
        /*002a*/ 	.short	(.L_7273 - .L_7272)
.L_7272:
        /*002c*/ 	.word	0x00000000
        /*0030*/ 	.short	0x0000
        /*0032*/ 	.short	0x0000
        /*0034*/ 	.byte	0x00, 0xf0, 0x11, 0x00


	//----- nvinfo : EIATTR_SPARSE_MMA_MASK
	.align		4
.L_7273:
        /*0038*/ 	.byte	0x03, 0x50
        /*003a*/ 	.short	0x0000


	//----- nvinfo : EIATTR_MAXREG_COUNT
	.align		4
        /*003c*/ 	.byte	0x03, 0x1b
        /*003e*/ 	.short	0x00ff


	//----- nvinfo : EIATTR_MERCURY_ISA_VERSION
	.align		4
        /*0040*/ 	.byte	0x03, 0x5f
        /*0042*/ 	.short	0x0101


	//----- nvinfo : EIATTR_EXIT_INSTR_OFFSETS
	.align		4
        /*0044*/ 	.byte	0x04, 0x1c
        /*0046*/ 	.short	(.L_7275 - .L_7274)


	//   ....[0]....
.L_7274:
        /*0048*/ 	.word	0x000026a0


	//   ....[1]....
        /*004c*/ 	.word	0x00005710


	//   ....[2]....
        /*0050*/ 	.word	0x00005760


	//----- nvinfo : EIATTR_MAX_THREADS
	.align		4
.L_7275:
        /*0054*/ 	.byte	0x04, 0x05
        /*0056*/ 	.short	(.L_7277 - .L_7276)
.L_7276:
        /*0058*/ 	.word	0x00000080
        /*005c*/ 	.word	0x00000001
        /*0060*/ 	.word	0x00000001


	//----- nvinfo : EIATTR_CRS_STACK_SIZE
	.align		4
.L_7277:
        /*0064*/ 	.byte	0x04, 0x1e
        /*0066*/ 	.short	(.L_7279 - .L_7278)
.L_7278:
        /*0068*/ 	.word	0x00000000


	//----- nvinfo : EIATTR_CBANK_PARAM_SIZE
	.align		4
.L_7279:
        /*006c*/ 	.byte	0x03, 0x19
        /*006e*/ 	.short	0x0018


	//----- nvinfo : EIATTR_PARAM_CBANK
	.align		4
        /*0070*/ 	.byte	0x04, 0x0a
        /*0072*/ 	.short	(.L_7281 - .L_7280)
	.align		4
.L_7280:
        /*0074*/ 	.word	index@(.nv.constant0._ZN2at6native29vectorized_elementwise_kernelILi4ENS0_13AUnaryFunctorIN3c104HalfES4_S4_ZZZNS0_21remainder_kernel_cudaERNS_18TensorIteratorBaseEENKUlvE0_clEvENKUlvE1_clEvEUlS4_S4_E_EESt5arrayIPcLm2EEEEviT0_T1_)
        /*0078*/ 	.short	0x0210
        /*007a*/ 	.short	0x0018


	//----- nvinfo : EIATTR_SW_WAR
	.align		4
.L_7281:
        /*007c*/ 	.byte	0x04, 0x36
        /*007e*/ 	.short	(.L_7283 - .L_7282)
.L_7282:
        /*0080*/ 	.word	0x00000008
.L_7283:


//--------------------- .nv.info._ZN2at6native29vectorized_elementwise_kernelILi8ENS0_13AUnaryFunctorIN3c104HalfES4_S4_ZZZNS0_21remainder_kernel_cudaERNS_18TensorIteratorBaseEENKUlvE0_clEvENKUlvE1_clEvEUlS4_S4_E_EESt5arrayIPcLm2EEEEviT0_T1_ --------------------------
	.section	.nv.info._ZN2at6native29vectorized_elementwise_kernelILi8ENS0_13AUnaryFunctorIN3c104HalfES4_S4_ZZZNS0_21remainder_kernel_cudaERNS_18TensorIteratorBaseEENKUlvE0_clEvENKUlvE1_clEvEUlS4_S4_E_EESt5arrayIPcLm2EEEEviT0_T1_,"",@"SHT_CUDA_INFO"
	.sectionflags	@""
	.align	4


	//----- nvinfo : EIATTR_CUDA_API_VERSION
	.align		4
        /*0000*/ 	.byte	0x04, 0x37
        /*0002*/ 	.short	(.L_7285 - .L_7284)
.L_7284:
        /*0004*/ 	.word	0x00000082


	//----- nvinfo : EIATTR_KPARAM_INFO
	.align		4
.L_7285:
        /*0008*/ 	.byte	0x04, 0x17
        /*000a*/ 	.short	(.L_7287 - .L_7286)
.L_7286:
        /*000c*/ 	.word	0x00000000
        /*0010*/ 	.short	0x0002
        /*0012*/ 	.short	0x0008
        /*0014*/ 	.byte	0x00, 0xf0, 0x41, 0x00


	//----- nvinfo : EIATTR_KPARAM_INFO
	.align		4
.L_7287:
        /*0018*/ 	.byte	0x04, 0x17
        /*001a*/ 	.short	(.L_7289 - .L_7288)
.L_7288:
        /*001c*/ 	.word	0x00000000
        /*0020*/ 	.short	0x0001
        /*0022*/ 	.short	0x0004
        /*0024*/ 	.byte	0x00, 0xf0, 0x11, 0x00


	//----- nvinfo : EIATTR_KPARAM_INFO
	.align		4
.L_7289:
        /*0028*/ 	.byte	0x04, 0x17
        /*002a*/ 	.short	(.L_7291 - .L_7290)
.L_7290:
        /*002c*/ 	.word	0x00000000
        /*0030*/ 	.short	0x0000
        /*0032*/ 	.short	0x0000
        /*0034*/ 	.byte	0x00, 0xf0, 0x11, 0x00


	//----- nvinfo : EIATTR_SPARSE_MMA_MASK
	.align		4
.L_7291:
        /*0038*/ 	.byte	0x03, 0x50
        /*003a*/ 	.short	0x0000


	//----- nvinfo : EIATTR_MAXREG_COUNT
	.align		4
        /*003c*/ 	.byte	0x03, 0x1b
        /*003e*/ 	.short	0x00ff


	//----- nvinfo : EIATTR_MERCURY_ISA_VERSION
	.align		4
        /*0040*/ 	.byte	0x03, 0x5f
        /*0042*/ 	.short	0x0101


	//----- nvinfo : EIATTR_EXIT_INSTR_OFFSETS
	.align		4
        /*0044*/ 	.byte	0x04, 0x1c
        /*0046*/ 	.short	(.L_7293 - .L_7292)


	//   ....[0]....
.L_7292:
        /*0048*/ 	.word	0x000026a0


	//   ....[1]....
        /*004c*/ 	.word	0x00005710


	//   ....[2]....
        /*0050*/ 	.word	0x00005760


	//----- nvinfo : EIATTR_MAX_THREADS
	.align		4
.L_7293:
        /*0054*/ 	.byte	0x04, 0x05
        /*0056*/ 	.short	(.L_7295 - .L_7294)
.L_7294:
        /*0058*/ 	.word	0x00000080
        /*005c*/ 	.word	0x00000001
        /*0060*/ 	.word	0x00000001


	//----- nvinfo : EIATTR_CRS_STACK_SIZE
	.align		4
.L_7295:
        /*0064*/ 	.byte	0x04, 0x1e
        /*0066*/ 	.short	(.L_7297 - .L_7296)
.L_7296:
        /*0068*/ 	.word	0x00000000


	//----- nvinfo : EIATTR_CBANK_PARAM_SIZE
	.align		4
.L_7297:
        /*006c*/ 	.byte	0x03, 0x19
        /*006e*/ 	.short	0x0018


	//----- nvinfo : EIATTR_PARAM_CBANK
	.align		4
        /*0070*/ 	.byte	0x04, 0x0a
        /*0072*/ 	.short	(.L_7299 - .L_7298)
	.align		4
.L_7298:
        /*0074*/ 	.word	index@(.nv.constant0._ZN2at6native29vectorized_elementwise_kernelILi8ENS0_13AUnaryFunctorIN3c104HalfES4_S4_ZZZNS0_21remainder_kernel_cudaERNS_18TensorIteratorBaseEENKUlvE0_clEvENKUlvE1_clEvEUlS4_S4_E_EESt5arrayIPcLm2EEEEviT0_T1_)
        /*0078*/ 	.short	0x0210
        /*007a*/ 	.short	0x0018


	//----- nvinfo : EIATTR_SW_WAR
	.align		4
.L_7299:
        /*007c*/ 	.byte	0x04, 0x36
        /*007e*/ 	.short	(.L_7301 - .L_7300)
.L_7300:
        /*0080*/ 	.word	0x00000008
.L_7301:


//--------------------- .nv.info._ZN2at6native18elementwise_kernelILi128ELi4EZNS0_15gpu_kernel_implINS0_13BinaryFunctorIfffZZZNS0_21remainder_kernel_cudaERNS_18TensorIteratorBaseEENKUlvE0_clEvENKUlvE0_clEvEUlffE_EEEEvS5_RKT_EUliE_EEviT1_ --------------------------
	.section	.nv.info._ZN2at6native18elementwise_kernelILi128ELi4EZNS0_15gpu_kernel_implINS0_13BinaryFunctorIfffZZZNS0_21remainder_kernel_cudaERNS_18TensorIteratorBaseEENKUlvE0_clEvENKUlvE0_clEvEUlffE_EEEEvS5_RKT_EUliE_EEviT1_,"",@"SHT_CUDA_INFO"
	.sectionflags	@""
	.align	4


	//----- nvinfo : EIATTR_CUDA_API_VERSION
	.align		4
        /*0000*/ 	.byte	0x04, 0x37
        /*0002*/ 	.short	(.L_7303 - .L_7302)
.L_7302:
        /*0004*/ 	.word	0x00000082


	//----- nvinfo : EIATTR_KPARAM_INFO
	.align		4
.L_7303:
        /*0008*/ 	.byte	0x04, 0x17
        /*000a*/ 	.short	(.L_7305 - .L_7304)
.L_7304:
        /*000c*/ 	.word	0x00000000
        /*0010*/ 	.short	0x0001
        /*0012*/ 	.short	0x0008
        /*0014*/ 	.byte	0x00, 0xf0, 0x21, 0x0a


	//----- nvinfo : EIATTR_KPARAM_INFO
	.align		4
.L_7305:
        /*0018*/ 	.byte	0x04, 0x17
        /*001a*/ 	.short	(.L_7307 - .L_7306)
.L_7306:
        /*001c*/ 	.word	0x00000000
        /*0020*/ 	.short	0x0000
        /*0022*/ 	.short	0x0000
        /*0024*/ 	.byte	0x00, 0xf0, 0x11, 0x00


	//----- nvinfo : EIATTR_SPARSE_MMA_MASK
	.align		4
.L_7307:
        /*0028*/ 	.byte	0x03, 0x50
        /*002a*/ 	.short	0x0000


	//----- nvinfo : EIATTR_MAXREG_COUNT
	.align		4
        /*002c*/ 	.byte	0x03, 0x1b
        /*002e*/ 	.short	0x0080


	//----- nvinfo : EIATTR_EXTERNS
	.align		4
        /*0030*/ 	.byte	0x04, 0x0f
        /*0032*/ 	.short	(.L_7309 - .L_7308)


	//   ....[0]....
	.align		4
.L_7308:
        /*0034*/ 	.word	index@(__assertfail)


	//----- nvinfo : EIATTR_MERCURY_ISA_VERSION
	.align		4
.L_7309:
        /*0038*/ 	.byte	0x03, 0x5f
        /*003a*/ 	.short	0x0101


	//----- nvinfo : EIATTR_SYSCALL_OFFSETS
	.align		4
        /*003c*/ 	.byte	0x04, 0x46
        /*003e*/ 	.short	(.L_7311 - .L_7310)


	//   ....[0]....
.L_7310:
        /*0040*/ 	.word	0x00002470


	//   ....[1]....
        /*0044*/ 	.word	0x00003290


	//   ....[2]....
        /*0048*/ 	.word	0x00004570


	//   ....[3]....
        /*004c*/ 	.word	0x00006a20


	//   ....[4]....
        /*0050*/ 	.word	0x00007840


	//   ....[5]....
        /*0054*/ 	.word	0x00008b20


	//   ....[6]....
        /*0058*/ 	.word	0x0000afd0


	//   ....[7]....
        /*005c*/ 	.word	0x0000bdf0


	//   ....[8]....
        /*0060*/ 	.word	0x0000d0d0


	//   ....[9]....
        /*0064*/ 	.word	0x0000f570


	//   ....[10]....
        /*0068*/ 	.word	0x00010390


	//   ....[11]....
        /*006c*/ 	.word	0x00011670


	//----- nvinfo : EIATTR_EXIT_INSTR_OFFSETS
	.align		4
.L_7311:
        /*0070*/ 	.byte	0x04, 0x1c
        /*0072*/ 	.short	(.L_7313 - .L_7312)


	//   ....[0]....
.L_7312:
        /*0074*/ 	.word	0x0000d180


	//   ....[1]....
        /*0078*/ 	.word	0x00010990


	//   ....[2]....
        /*007c*/ 	.word	0x000109d0


	//   ....[3]....
        /*0080*/ 	.word	0x00010a60


	//   ....[4]....
        /*0084*/ 	.word	0x00010a90


	//   ....[5]....
        /*0088*/ 	.word	0x00010ac0


	//   ....[6]....
        /*008c*/ 	.word	0x00010b40


	//   ....[7]....
        /*0090*/ 	.word	0x00010b70


	//   ....[8]....
        /*0094*/ 	.word	0x00010c00


	//   ....[9]....
        /*0098*/ 	.word	0x00010c40


	//   ....[10]....
        /*009c*/ 	.word	0x00010c80


	//   ....[11]....
        /*00a0*/ 	.word	0x00010d40


	//   ....[12]....
        /*00a4*/ 	.word	0x00010d90


	//   ....[13]....
        /*00a8*/ 	.word	0x00010f10


	//   ....[14]....
        /*00ac*/ 	.word	0x00011060


	//   ....[15]....
        /*00b0*/ 	.word	0x00011090


	//   ....[16]....
        /*00b4*/ 	.word	0x00011140


	//   ....[17]....
        /*00b8*/ 	.word	0x000112b0


	//   ....[18]....
        /*00bc*/ 	.word	0x00011420


	//   ....[19]....
        /*00c0*/ 	.word	0x00011570


	//   ....[20]....
        /*00c4*/ 	.word	0x00011680


	//   ....[21]....
        /*00c8*/ 	.word	0x000116b0


	//   ....[22]....
        /*00cc*/ 	.word	0x000116e0


	//----- nvinfo : EIATTR_MAX_THREADS
	.align		4
.L_7313:
        /*00d0*/ 	.byte	0x04, 0x05
        /*00d2*/ 	.short	(.L_7315 - .L_7314)
.L_7314:
        /*00d4*/ 	.word	0x00000080
        /*00d8*/ 	.word	0x00000001
        /*00dc*/ 	.word	0x00000001


	//----- nvinfo : EIATTR_CRS_STACK_SIZE
	.align		4
.L_7315:
        /*00e0*/ 	.byte	0x04, 0x1e
        /*00e2*/ 	.short	(.L_7317 - .L_7316)
.L_7316:
        /*00e4*/ 	.word	0x00000000


	//----- nvinfo : EIATTR_CBANK_PARAM_SIZE
	.align		4
.L_7317:
        /*00e8*/ 	.byte	0x03, 0x19
        /*00ea*/ 	.short	0x0290


	//----- nvinfo : EIATTR_PARAM_CBANK
	.align		4
        /*00ec*/ 	.byte	0x04, 0x0a
        /*00ee*/ 	.short	(.L_7319 - .L_7318)
	.align		4
.L_7318:
        /*00f0*/ 	.word	index@(.nv.constant0._ZN2at6native18elementwise_kernelILi128ELi4EZNS0_15gpu_kernel_implINS0_13BinaryFunctorIfffZZZNS0_21remainder_kernel_cudaERNS_18TensorIteratorBaseEENKUlvE0_clEvENKUlvE0_clEvEUlffE_EEEEvS5_RKT_EUliE_EEviT1_)
        /*00f4*/ 	.short	0x0210
        /*00f6*/ 	.short	0x0290


	//----- nvinfo : EIATTR_SW_WAR
	.align		4
.L_7319:
        /*00f8*/ 	.byte	0x04, 0x36
        /*00fa*/ 	.short	(.L_7321 - .L_7320)
.L_7320:
        /*00fc*/ 	.word	0x00000008
.L_7321:


//--------------------- .nv.info._ZN2at6native27unrolled_elementwise_kernelINS0_13BinaryFunctorIfffZZZNS0_21remainder_kernel_cudaERNS_18TensorIteratorBaseEENKUlvE0_clEvENKUlvE0_clEvEUlffE_EESt5arrayIPcLm3EELi4E23TrivialOffsetCalculatorILi2EjESC_ILi1EjENS0_6memory12LoadWithCastILi2EEENSF_13StoreWithCastILi1EEEEEviT_T0_T2_T3_T4_T5_ --------------------------
	.section	.nv.info._ZN2at6native27unrolled_elementwise_kernelINS0_13BinaryFunctorIfffZZZNS0_21remainder_kernel_cudaERNS_18TensorIteratorBaseEENKUlvE0_clEvENKUlvE0_clEvEUlffE_EESt5arrayIPcLm3EELi4E23TrivialOffsetCalculatorILi2EjESC_ILi1EjENS0_6memory12LoadWithCastILi2EEENSF_13StoreWithCastILi1EEEEEviT_T0_T2_T3_T4_T5_,"",@"SHT_CUDA_INFO"
	.sectionflags	@""
	.align	4


	//----- nvinfo : EIATTR_CUDA_API_VERSION
	.align		4
        /*0000*/ 	.byte	0x04, 0x37
        /*0002*/ 	.short	(.L_7323 - .L_7322)
.L_7322:
        /*0004*/ 	.word	0x00000082


	//----- nvinfo : EIATTR_KPARAM_INFO
	.align		4
.L_7323:
        /*0008*/ 	.byte	0x04, 0x17
        /*000a*/ 	.short	(.L_7325 - .L_7324)
.L_7324:
        /*000c*/ 	.word	0x00000000
        /*0010*/ 	.short	0x0006
        /*0012*/ 	.short	0x0030
        /*0014*/ 	.byte	0x00, 0xf0, 0x21, 0x00


	//----- nvinfo : EIATTR_KPARAM_INFO
	.align		4
.L_7325:
        /*0018*/ 	.byte	0x04, 0x17
        /*001a*/ 	.short	(.L_7327 - .L_7326)
.L_7326:
        /*001c*/ 	.word	0x00000000
        /*0020*/ 	.short	0x0005
        /*0022*/ 	.short	0x0024
        /*0024*/ 	.byte	0x00, 0xf0, 0x31, 0x00


	//----- nvinfo : EIATTR_KPARAM_INFO
	.align		4
.L_7327:
        /*0028*/ 	.byte	0x04, 0x17
        /*002a*/ 	.short	(.L_7329 - .L_7328)
.L_7328:
        /*002c*/ 	.word	0x00000000
        /*0030*/ 	.short	0x0004
        /*0032*/ 	.short	0x0021
        /*0034*/ 	.byte	0x00, 0xf0, 0x05, 0x00


	//----- nvinfo : EIATTR_KPARAM_INFO
	.align		4
.L_7329:
        /*0038*/ 	.byte	0x04, 0x17
        /*003a*/ 	.short	(.L_7331 - .L_7330)
.L_7330:
        /*003c*/ 	.word	0x00000000
        /*0040*/ 	.short	0x0003
        /*0042*/ 	.short	0x0020
        /*0044*/ 	.byte	0x00, 0xf0, 0x05, 0x00


	//----- nvinfo : EIATTR_KPARAM_INFO
	.align		4
.L_7331:
        /*0048*/ 	.byte	0x04, 0x17
        /*004a*/ 	.short	(.L_7333 - .L_7332)
.L_7332:
        /*004c*/ 	.word	0x00000000
        /*0050*/ 	.short	0x0002
        /*0052*/ 	.short	0x0008
        /*0054*/ 	.byte	0x00, 0xf0, 0x61, 0x00


	//----- nvinfo : EIATTR_KPARAM_INFO
	.align		4
.L_7333:
        /*0058*/ 	.byte	0x04, 0x17
        /*005a*/ 	.short	(.L_7335 - .L_7334)
.L_7334:
        /*005c*/ 	.word	0x00000000
        /*0060*/ 	.short	0x0001
        /*0062*/ 	.short	0x0004
        /*0064*/ 	.byte	0x00, 0xf0, 0x05, 0x00


	//----- nvinfo : EIATTR_KPARAM_INFO
	.align		4
.L_7335:
        /*0068*/ 	.byte	0x04, 0x17
        /*006a*/ 	.short	(.L_7337 - .L_7336)
.L_7336:
        /*006c*/ 	.word	0x00000000
        /*0070*/ 	.short	0x0000
        /*0072*/ 	.short	0x0000
        /*0074*/ 	.byte	0x00, 0xf0, 0x11, 0x00


	//----- nvinfo : EIATTR_SPARSE_MMA_MASK
	.align		4
.L_7337:
        /*0078*/ 	.byte	0x03, 0x50
        /*007a*/ 	.short	0x0000


	//----- nvinfo : EIATTR_MAXREG_COUNT
	.align		4
        /*007c*/ 	.byte	0x03, 0x1b
        /*007e*/ 	.short	0x00ff


	//----- nvinfo : EIATTR_EXTERNS
	.align		4
        /*0080*/ 	.byte	0x04, 0x0f
        /*0082*/ 	.short	(.L_7339 - .L_7338)


	//   ....[0]....
	.align		4
.L_7338:
        /*0084*/ 	.word	index@(__assertfail)


	//----- nvinfo : EIATTR_MERCURY_ISA_VERSION
	.align		4
.L_7339:
        /*0088*/ 	.byte	0x03, 0x5f
        /*008a*/ 	.short	0x0101


	//----- nvinfo : EIATTR_SYSCALL_OFFSETS
	.align		4
        /*008c*/ 	.byte	0x04, 0x46
        /*008e*/ 	.short	(.L_7341 - .L_7340)


	//   ....[0]....
.L_7340:
        /*0090*/ 	.word	0x00000ea0


	//   ....[1]....
        /*0094*/ 	.word	0x00001cd0


	//   ....[2]....
        /*0098*/ 	.word	0x00002b80


	//   ....[3]....
        /*009c*/ 	.word	0x000039b0


	//   ....[4]....
        /*00a0*/ 	.word	0x00004860


	//   ....[5]....
        /*00a4*/ 	.word	0x000056a0


	//   ....[6]....
        /*00a8*/ 	.word	0x00006540


	//   ....[7]....
        /*00ac*/ 	.word	0x00007350


	//   ....[8]....
        /*00b0*/ 	.word	0x000096c0


	//   ....[9]....
        /*00b4*/ 	.word	0x0000a5c0


	//   ....[10]....
        /*00b8*/ 	.word	0x0000b480


	//   ....[11]....
        /*00bc*/ 	.word	0x0000c340


	//----- nvinfo : EIATTR_EXIT_INSTR_OFFSETS
	.align		4
.L_7341:
        /*00c0*/ 	.byte	0x04, 0x1c
        /*00c2*/ 	.short	(.L_7343 - .L_7342)


	//   ....[0]....
.L_7342:
        /*00c4*/ 	.word	0x0000b520


	//   ....[1]....
        /*00c8*/ 	.word	0x0000b660


	//   ....[2]....
        /*00cc*/ 	.word	0x0000b6a0


	//   ....[3]....
        /*00d0*/ 	.word	0x0000b730


	//   ....[4]....
        /*00d4*/ 	.word	0x0000b760


	//   ....[5]....
        /*00d8*/ 	.word	0x0000b790


	//   ....[6]....
        /*00dc*/ 	.word	0x0000b810


	//   ....[7]....
        /*00e0*/ 	.word	0x0000b840


	//   ....[8]....
        /*00e4*/ 	.word	0x0000b8d0


	//   ....[9]....
        /*00e8*/ 	.word	0x0000b910


	//   ....[10]....
        /*00ec*/ 	.word	0x0000b950


	//   ....[11]....
        /*00f0*/ 	.word	0x0000ba10


	//   ....[12]....
        /*00f4*/ 	.word	0x0000ba60


	//   ....[13]....
        /*00f8*/ 	.word	0x0000bbe0


	//   ....[14]....
        /*00fc*/ 	.word	0x0000bd30


	//   ....[15]....
        /*0100*/ 	.word	0x0000bd60


	//   ....[16]....
        /*0104*/ 	.word	0x0000be10


	//   ....[17]....
        /*0108*/ 	.word	0x0000bf80


	//   ....[18]....
        /*010c*/ 	.word	0x0000c0f0


	//   ....[19]....
        /*0110*/ 	.word	0x0000c240


	//   ....[20]....
        /*0114*/ 	.word	0x0000c350


	//   ....[21]....
        /*0118*/ 	.word	0x0000c380


	//   ....[22]....
        /*011c*/ 	.word	0x0000c3b0


	//----- nvinfo : EIATTR_MAX_THREADS
	.align		4
.L_7343:
        /*0120*/ 	.byte	0x04, 0x05
        /*0122*/ 	.short	(.L_7345 - .L_7344)
.L_7344:
        /*0124*/ 	.word	0x00000080
        /*0128*/ 	.word	0x00000001
        /*012c*/ 	.word	0x00000001


	//----- nvinfo : EIATTR_CRS_STACK_SIZE
	.align		4
.L_7345:
        /*0130*/ 	.byte	0x04, 0x1e
        /*0132*/ 	.short	(.L_7347 - .L_7346)
.L_7346:
        /*0134*/ 	.word	0x00000000


	//----- nvinfo : EIATTR_CBANK_PARAM_SIZE
	.align		4
.L_7347:
        /*0138*/ 	.byte	0x03, 0x19
        /*013a*/ 	.short	0x0038


	//----- nvinfo : EIATTR_PARAM_CBANK
	.align		4
        /*013c*/ 	.byte	0x04, 0x0a
        /*013e*/ 	.short	(.L_7349 - .L_7348)
	.align		4
.L_7348:
        /*0140*/ 	.word	index@(.nv.constant0._ZN2at6native27unrolled_elementwise_kernelINS0_13BinaryFunctorIfffZZZNS0_21remainder_kernel_cudaERNS_18TensorIteratorBaseEENKUlvE0_clEvENKUlvE0_clEvEUlffE_EESt5arrayIPcLm3EELi4E23TrivialOffsetCalculatorILi2EjESC_ILi1EjENS0_6memory12LoadWithCastILi2EEENSF_13StoreWithCastILi1EEEEEviT_T0_T2_T3_T4_T5_)
        /*0144*/ 	.short	0x0210
        /*0146*/ 	.short	0x0038


	//----- nvinfo : EIATTR_SW_WAR
	.align		4
.L_7349:
        /*0148*/ 	.byte	0x04, 0x36
        /*014a*/ 	.short	(.L_7351 - .L_7350)
.L_7350:
        /*014c*/ 	.word	0x00000008
.L_7351:


//--------------------- .nv.info._ZN2at6native18elementwise_kernelILi128ELi2EZNS0_22gpu_kernel_impl_nocastINS0_13BinaryFunctorIfffZZZNS0_21remainder_kernel_cudaERNS_18TensorIteratorBaseEENKUlvE0_clEvENKUlvE0_clEvEUlffE_EEEEvS5_RKT_EUliE_EEviT1_ --------------------------
	.section	.nv.info._ZN2at6native18elementwise_kernelILi128ELi2EZNS0_22gpu_kernel_impl_nocastINS0_13BinaryFunctorIfffZZZNS0_21remainder_kernel_cudaERNS_18TensorIteratorBaseEENKUlvE0_clEvENKUlvE0_clEvEUlffE_EEEEvS5_RKT_EUliE_EEviT1_,"",@"SHT_CUDA_INFO"
	.sectionflags	@""
	.align	4


	//----- nvinfo : EIATTR_CUDA_API_VERSION
	.align		4
        /*0000*/ 	.byte	0x04, 0x37
        /*0002*/ 	.short	(.L_7353 - .L_7352)
.L_7352:
        /*0004*/ 	.word	0x00000082


	//----- nvinfo : EIATTR_KPARAM_INFO
	.align		4
.L_7353:
        /*0008*/ 	.byte	0x04, 0x17
        /*000a*/ 	.short	(.L_7355 - .L_7354)
.L_7354:
        /*000c*/ 	.word	0x00000000
        /*0010*/ 	.short	0x0001
        /*0012*/ 	.short	0x0008
        /*0014*/ 	.byte	0x00, 0xf0, 0x21, 0x0a


	//----- nvinfo : EIATTR_KPARAM_INFO
	.align		4
.L_7355:
        /*0018*/ 	.byte	0x04, 0x17
        /*001a*/ 	.short	(.L_7357 - .L_7356)
.L_7356:
        /*001c*/ 	.word	0x00000000
        /*0020*/ 	.short	0x0000
        /*0022*/ 	.short	0x0000
        /*0024*/ 	.byte	0x00, 0xf0, 0x11, 0x00


	//----- nvinfo : EIATTR_SPARSE_MMA_MASK
	.align		4
.L_7357:
        /*0028*/ 	.byte	0x03, 0x50
        /*002a*/ 	.short	0x0000


	//----- nvinfo : EIATTR_MAXREG_COUNT
	.align		4
        /*002c*/ 	.byte	0x03, 0x1b
        /*002e*/ 	.short	0x0080


	//----- nvinfo : EIATTR_MERCURY_ISA_VERSION
	.align		4
        /*0030*/ 	.byte	0x03, 0x5f
        /*0032*/ 	.short	0x0101


	//----- nvinfo : EIATTR_EXIT_INSTR_OFFSETS
	.align		4
        /*0034*/ 	.byte	0x04, 0x1c
        /*0036*/ 	.short	(.L_7359 - .L_7358)


	//   ....[0]....
.L_7358:
        /*0038*/ 	.word	0x00001c40


	//   ....[1]....
        /*003c*/ 	.word	0x000037b0


	//----- nvinfo : EIATTR_MAX_THREADS
	.align		4
.L_7359:
        /*0040*/ 	.byte	0x04, 0x05
        /*0042*/ 	.short	(.L_7361 - .L_7360)
.L_7360:
        /*0044*/ 	.word	0x00000080
        /*0048*/ 	.word	0x00000001
        /*004c*/ 	.word	0x00000001


	//----- nvinfo : EIATTR_CRS_STACK_SIZE
	.align		4
.L_7361:
        /*0050*/ 	.byte	0x04, 0x1e
        /*0052*/ 	.short	(.L_7363 - .L_7362)
.L_7362:
        /*0054*/ 	.word	0x00000000


	//----- nvinfo : EIATTR_CBANK_PARAM_SIZE
	.align		4
.L_7363:
        /*0058*/ 	.byte	0x03, 0x19
        /*005a*/ 	.short	0x0290


	//----- nvinfo : EIATTR_PARAM_CBANK
	.align		4
        /*005c*/ 	.byte	0x04, 0x0a
        /*005e*/ 	.short	(.L_7365 - .L_7364)
	.align		4
.L_7364:
        /*0060*/ 	.word	index@(.nv.constant0._ZN2at6native18elementwise_kernelILi128ELi2EZNS0_22gpu_kernel_impl_nocastINS0_13BinaryFunctorIfffZZZNS0_21remainder_kernel_cudaERNS_18TensorIteratorBaseEENKUlvE0_clEvENKUlvE0_clEvEUlffE_EEEEvS5_RKT_EUliE_EEviT1_)
        /*0064*/ 	.short	0x0210
        /*0066*/ 	.short	0x0290


	//----- nvinfo : EIATTR_SW_WAR
	.align		4
.L_7365:
        /*0068*/ 	.byte	0x04, 0x36
        /*006a*/ 	.short	(.L_7367 - .L_7366)
.L_7366:
        /*006c*/ 	.word	0x00000008
.L_7367:


//--------------------- .nv.info._ZN2at6native27unrolled_elementwise_kernelINS0_13BinaryFunctorIfffZZZNS0_21remainder_kernel_cudaERNS_18TensorIteratorBaseEENKUlvE0_clEvENKUlvE0_clEvEUlffE_EESt5arrayIPcLm3EELi4E23TrivialOffsetCalculatorILi2EjESC_ILi1EjENS0_6memory15LoadWithoutCastENSF_16StoreWithoutCastEEEviT_T0_T2_T3_T4_T5_ --------------------------
	.section	.nv.info._ZN2at6native27unrolled_elementwise_kernelINS0_13BinaryFunctorIfffZZZNS0_21remainder_kernel_cudaERNS_18TensorIteratorBaseEENKUlvE0_clEvENKUlvE0_clEvEUlffE_EESt5arrayIPcLm3EELi4E23TrivialOffsetCalculatorILi2EjESC_ILi1EjENS0_6memory15LoadWithoutCastENSF_16StoreWithoutCastEEEviT_T0_T2_T3_T4_T5_,"",@"SHT_CUDA_INFO"
	.sectionflags	@""
	.align	4


	//----- nvinfo : EIATTR_CUDA_API_VERSION
	.align		4
        /*0000*/ 	.byte	0x04, 0x37
        /*0002*/ 	.short	(.L_7369 - .L_7368)
.L_7368:
        /*0004*/ 	.word	0x00000082


	//----- nvinfo : EIATTR_KPARAM_INFO
	.align		4
.L_7369:
        /*0008*/ 	.byte	0x04, 0x17
        /*000a*/ 	.short	(.L_7371 - .L_7370)
.L_7370:
        /*000c*/ 	.word	0x00000000
        /*0010*/ 	.short	0x0006
        /*0012*/ 	.short	0x0023
        /*0014*/ 	.byte	0x00, 0xf0, 0x05, 0x00


	//----- nvinfo : EIATTR_KPARAM_INFO
	.align		4
.L_7371:
        /*0018*/ 	.byte	0x04, 0x17
        /*001a*/ 	.short	(.L_7373 - .L_7372)
.L_7372:
        /*001c*/ 	.word	0x00000000
        /*0020*/ 	.short	0x0005
        /*0022*/ 	.short	0x0022
        /*0024*/ 	.byte	0x00, 0xf0, 0x05, 0x00


	//----- nvinfo : EIATTR_KPARAM_INFO
	.align		4
.L_7373:
        /*0028*/ 	.byte	0x04, 0x17
        /*002a*/ 	.short	(.L_7375 - .L_7374)
.L_7374:
        /*002c*/ 	.word	0x00000000
        /*0030*/ 	.short	0x0004
        /*0032*/ 	.short	0x0021
        /*0034*/ 	.byte	0x00, 0xf0, 0x05, 0x00


	//----- nvinfo : EIATTR_KPARAM_INFO
	.align		4
.L_7375:
        /*0038*/ 	.byte	0x04, 0x17
        /*003a*/ 	.short	(.L_7377 - .L_7376)
.L_7376:
        /*003c*/ 	.word	0x00000000
        /*0040*/ 	.short	0x0003
        /*0042*/ 	.short	0x0020
        /*0044*/ 	.byte	0x00, 0xf0, 0x05, 0x00


	//----- nvinfo : EIATTR_KPARAM_INFO
	.align		4
.L_7377:
        /*0048*/ 	.byte	0x04, 0x17
        /*004a*/ 	.short	(.L_7379 - .L_7378)
.L_7378:
        /*004c*/ 	.word	0x00000000
        /*0050*/ 	.short	0x0002
        /*0052*/ 	.short	0x0008
        /*0054*/ 	.byte	0x00, 0xf0, 0x61, 0x00


	//----- nvinfo : EIATTR_KPARAM_INFO
	.align		4
.L_7379:
        /*0058*/ 	.byte	0x04, 0x17
        /*005a*/ 	.short	(.L_7381 - .L_7380)
.L_7380:
        /*005c*/ 	.word	0x00000000
        /*0060*/ 	.short	0x0001
        /*0062*/ 	.short	0x0004
        /*0064*/ 	.byte	0x00, 0xf0, 0x05, 0x00


	//----- nvinfo : EIATTR_KPARAM_INFO
	.align		4
.L_7381:
        /*0068*/ 	.byte	0x04, 0x17
        /*006a*/ 	.short	(.L_7383 - .L_7382)
.L_7382:
        /*006c*/ 	.word	0x00000000
        /*0070*/ 	.short	0x0000
        /*0072*/ 	.short	0x0000
        /*0074*/ 	.byte	0x00, 0xf0, 0x11, 0x00


	//----- nvinfo : EIATTR_SPARSE_MMA_MASK
	.align		4
.L_7383:
        /*0078*/ 	.byte	0x03, 0x50
        /*007a*/ 	.short	0x0000


	//----- nvinfo : EIATTR_MAXREG_COUNT
	.align		4
        /*007c*/ 	.byte	0x03, 0x1b
        /*007e*/ 	.short	0x00ff


	//----- nvinfo : EIATTR_MERCURY_ISA_VERSION
	.align		4
        /*0080*/ 	.byte	0x03, 0x5f
        /*0082*/ 	.short	0x0101


	//----- nvinfo : EIATTR_EXIT_INSTR_OFFSETS
	.align		4
        /*0084*/ 	.byte	0x04, 0x1c
        /*0086*/ 	.short	(.L_7385 - .L_7384)


	//   ....[0]....
.L_7384:
        /*0088*/ 	.word	0x00001800


	//   ....[1]....
        /*008c*/ 	.word	0x00001850


	//----- nvinfo : EIATTR_MAX_THREADS
	.align		4
.L_7385:
        /*0090*/ 	.byte	0x04, 0x05
        /*0092*/ 	.short	(.L_7387 - .L_7386)
.L_7386:
        /*0094*/ 	.word	0x00000080
        /*0098*/ 	.word	0x00000001
        /*009c*/ 	.word	0x00000001


	//----- nvinfo : EIATTR_CRS_STACK_SIZE
	.align		4
.L_7387:
        /*00a0*/ 	.byte	0x04, 0x1e
        /*00a2*/ 	.short	(.L_7389 - .L_7388)
.L_7388:
        /*00a4*/ 	.word	0x00000000


	//----- nvinfo : EIATTR_CBANK_PARAM_SIZE
	.align		4
.L_7389:
        /*00a8*/ 	.byte	0x03, 0x19
        /*00aa*/ 	.short	0x0024


	//----- nvinfo : EIATTR_PARAM_CBANK
	.align		4
        /*00ac*/ 	.byte	0x04, 0x0a
        /*00ae*/ 	.short	(.L_7391 - .L_7390)
	.align		4
.L_7390:
        /*00b0*/ 	.word	index@(.nv.constant0._ZN2at6native27unrolled_elementwise_kernelINS0_13BinaryFunctorIfffZZZNS0_21remainder_kernel_cudaERNS_18TensorIteratorBaseEENKUlvE0_clEvENKUlvE0_clEvEUlffE_EESt5arrayIPcLm3EELi4E23TrivialOffsetCalculatorILi2EjESC_ILi1EjENS0_6memory15LoadWithoutCastENSF_16StoreWithoutCastEEEviT_T0_T2_T3_T4_T5_)
        /*00b4*/ 	.short	0x0210
        /*00b6*/ 	.short	0x0024


	//----- nvinfo : EIATTR_SW_WAR
	.align		4
.L_7391:
        /*00b8*/ 	.byte	0x04, 0x36
        /*00ba*/ 	.short	(.L_7393 - .L_7392)
.L_7392:
        /*00bc*/ 	.word	0x00000008
.L_7393:


//--------------------- .nv.info._ZN2at6native29vectorized_elementwise_kernelILi2ENS0_13BinaryFunctorIfffZZZNS0_21remainder_kernel_cudaERNS_18TensorIteratorBaseEENKUlvE0_clEvENKUlvE0_clEvEUlffE_EESt5arrayIPcLm3EEEEviT0_T1_ --------------------------
	.section	.nv.info._ZN2at6native29vectorized_elementwise_kernelILi2ENS0_13BinaryFunctorIfffZZZNS0_21remainder_kernel_cudaERNS_18TensorIteratorBaseEENKUlvE0_clEvENKUlvE0_clEvEUlffE_EESt5arrayIPcLm3EEEEviT0_T1_,"",@"SHT_CUDA_INFO"
	.sectionflags	@""
	.align	4


	//----- nvinfo : EIATTR_CUDA_API_VERSION
	.align		4
        /*0000*/ 	.byte	0x04, 0x37
        /*0002*/ 	.short	(.L_7395 - .L_7394)
.L_7394:
        /*0004*/ 	.word	0x00000082


	//----- nvinfo : EIATTR_KPARAM_INFO
	.align		4
.L_7395:
        /*0008*/ 	.byte	0x04, 0x17
        /*000a*/ 	.short	(.L_7397 - .L_7396)
.L_7396:
        /*000c*/ 	.word	0x00000000
        /*0010*/ 	.short	0x0002
        /*0012*/ 	.short	0x0008
        /*0014*/ 	.byte	0x00, 0xf0, 0x61, 0x00


	//----- nvinfo : EIATTR_KPARAM_INFO
	.align		4
.L_7397:
        /*0018*/ 	.byte	0x04, 0x17
        /*001a*/ 	.short	(.L_7399 - .L_7398)
.L_7398:
        /*001c*/ 	.word	0x00000000
        /*0020*/ 	.short	0x0001
        /*0022*/ 	.short	0x0004
        /*0024*/ 	.byte	0x00, 0xf0, 0x05, 0x00


	//----- nvinfo : EIATTR_KPARAM_INFO
	.align		4
.L_7399:
        /*0028*/ 	.byte	0x04, 0x17
        /*002a*/ 	.short	(.L_7401 - .L_7400)
.L_7400:
        /*002c*/ 	.word	0x00000000
        /*0030*/ 	.short	0x0000
        /*0032*/ 	.short	0x0000
        /*0034*/ 	.byte	0x00, 0xf0, 0x11, 0x00


	//----- nvinfo : EIATTR_SPARSE_MMA_MASK
	.align		4
.L_7401:
        /*0038*/ 	.byte	0x03, 0x50
        /*003a*/ 	.short	0x0000


	//----- nvinfo : EIATTR_MAXREG_COUNT
	.align		4
        /*003c*/ 	.byte	0x03, 0x1b
        /*003e*/ 	.short	0x00ff


	//----- nvinfo : EIATTR_MERCURY_ISA_VERSION
	.align		4
        /*0040*/ 	.byte	0x03, 0x5f
        /*0042*/ 	.short	0x0101


	//----- nvinfo : EIATTR_EXIT_INSTR_OFFSETS
	.align		4
        /*0044*/ 	.byte	0x04, 0x1c
        /*0046*/ 	.short	(.L_7403 - .L_7402)


	//   ....[0]....
.L_7402:
        /*0048*/ 	.word	0x000026e0


	//   ....[1]....
        /*004c*/ 	.word	0x000056e0


	//   ....[2]....
        /*0050*/ 	.word	0x00005730


	//----- nvinfo : EIATTR_MAX_THREADS
	.align		4
.L_7403:
        /*0054*/ 	.byte	0x04, 0x05
        /*0056*/ 	.short	(.L_7405 - .L_7404)
.L_7404:
        /*0058*/ 	.word	0x00000080
        /*005c*/ 	.word	0x00000001
        /*0060*/ 	.word	0x00000001


	//----- nvinfo : EIATTR_CRS_STACK_SIZE
	.align		4
.L_7405:
        /*0064*/ 	.byte	0x04, 0x1e
        /*0066*/ 	.short	(.L_7407 - .L_7406)
.L_7406:
        /*0068*/ 	.word	0x00000000


	//----- nvinfo : EIATTR_CBANK_PARAM_SIZE
	.align		4
.L_7407:
        /*006c*/ 	.byte	0x03, 0x19
        /*006e*/ 	.short	0x0020


	//----- nvinfo : EIATTR_PARAM_CBANK
	.align		4
        /*0070*/ 	.byte	0x04, 0x0a
        /*0072*/ 	.short	(.L_7409 - .L_7408)
	.align		4
.L_7408:
        /*0074*/ 	.word	index@(.nv.constant0._ZN2at6native29vectorized_elementwise_kernelILi2ENS0_13BinaryFunctorIfffZZZNS0_21remainder_kernel_cudaERNS_18TensorIteratorBaseEENKUlvE0_clEvENKUlvE0_clEvEUlffE_EESt5arrayIPcLm3EEEEviT0_T1_)
        /*0078*/ 	.short	0x0210
        /*007a*/ 	.short	0x0020


	//----- nvinfo : EIATTR_SW_WAR
	.align		4
.L_7409:
        /*007c*/ 	.byte	0x04, 0x36
        /*007e*/ 	.short	(.L_7411 - .L_7410)
.L_7410:
        /*0080*/ 	.word	0x00000008
.L_7411:


//--------------------- .nv.info._ZN2at6native29vectorized_elementwise_kernelILi4ENS0_13BinaryFunctorIfffZZZNS0_21remainder_kernel_cudaERNS_18TensorIteratorBaseEENKUlvE0_clEvENKUlvE0_clEvEUlffE_EESt5arrayIPcLm3EEEEviT0_T1_ --------------------------
	.section	.nv.info._ZN2at6native29vectorized_elementwise_kernelILi4ENS0_13BinaryFunctorIfffZZZNS0_21remainder_kernel_cudaERNS_18TensorIteratorBaseEENKUlvE0_clEvENKUlvE0_clEvEUlffE_EESt5arrayIPcLm3EEEEviT0_T1_,"",@"SHT_CUDA_INFO"
	.sectionflags	@""
	.align	4


	//----- nvinfo : EIATTR_CUDA_API_VERSION
	.align		4
        /*0000*/ 	.byte	0x04, 0x37
        /*0002*/ 	.short	(.L_7413 - .L_7412)
.L_7412:
        /*0004*/ 	.word	0x00000082


	//----- nvinfo : EIATTR_KPARAM_INFO
	.align		4
.L_7413:
        /*0008*/ 	.byte	0x04, 0x17
        /*000a*/ 	.short	(.L_7415 - .L_7414)
.L_7414:
        /*000c*/ 	.word	0x00000000
        /*0010*/ 	.short	0x0002
        /*0012*/ 	.short	0x0008
        /*0014*/ 	.byte	0x00, 0xf0, 0x61, 0x00


	//----- nvinfo : EIATTR_KPARAM_INFO
	.align		4
.L_7415:
        /*0018*/ 	.byte	0x04, 0x17
        /*001a*/ 	.short	(.L_7417 - .L_7416)
.L_7416:
        /*001c*/ 	.word	0x00000000
        /*0020*/ 	.short	0x0001
        /*0022*/ 	.short	0x0004
        /*0024*/ 	.byte	0x00, 0xf0, 0x05, 0x00


	//----- nvinfo : EIATTR_KPARAM_INFO
	.align		4
.L_7417:
        /*0028*/ 	.byte	0x04, 0x17
        /*002a*/ 	.short	(.L_7419 - .L_7418)
.L_7418:
        /*002c*/ 	.word	0x00000000
        /*0030*/ 	.short	0x0000
        /*0032*/ 	.short	0x0000
        /*0034*/ 	.byte	0x00, 0xf0, 0x11, 0x00


	//----- nvinfo : EIATTR_SPARSE_MMA_MASK
	.align		4
.L_7419:
        /*0038*/ 	.byte	0x03, 0x50
        /*003a*/ 	.short	0x0000


	//----- nvinfo : EIATTR_MAXREG_COUNT
	.align		4
        /*003c*/ 	.byte	0x03, 0x1b
        /*003e*/ 	.short	0x00ff


	//----- nvinfo : EIATTR_MERCURY_ISA_VERSION
	.align		4
        /*0040*/ 	.byte	0x03, 0x5f
        /*0042*/ 	.short	0x0101


	//----- nvinfo : EIATTR_EXIT_INSTR_OFFSETS
	.align		4
        /*0044*/ 	.byte	0x04, 0x1c
        /*0046*/ 	.short	(.L_7421 - .L_7420)


	//   ....[0]....
.L_7420:
        /*0048*/ 	.word	0x00002680


	//   ....[1]....
        /*004c*/ 	.word	0x00005680


	//   ....[2]....
        /*0050*/ 	.word	0x000056d0


	//----- nvinfo : EIATTR_MAX_THREADS
	.align		4
.L_7421:
        /*0054*/ 	.byte	0x04, 0x05
        /*0056*/ 	.short	(.L_7423 - .L_7422)
.L_7422:
        /*0058*/ 	.word	0x00000080
        /*005c*/ 	.word	0x00000001
        /*0060*/ 	.word	0x00000001


	//----- nvinfo : EIATTR_CRS_STACK_SIZE
	.align		4
.L_7423:
        /*0064*/ 	.byte	0x04, 0x1e
        /*0066*/ 	.short	(.L_7425 - .L_7424)
.L_7424:
        /*0068*/ 	.word	0x00000000


	//----- nvinfo : EIATTR_CBANK_PARAM_SIZE
	.align		4
.L_7425:
        /*006c*/ 	.byte	0x03, 0x19
        /*006e*/ 	.short	0x0020


	//----- nvinfo : EIATTR_PARAM_CBANK
	.align		4
        /*0070*/ 	.byte	0x04, 0x0a
        /*0072*/ 	.short	(.L_7427 - .L_7426)
	.align		4
.L_7426:
        /*0074*/ 	.word	index@(.nv.constant0._ZN2at6native29vectorized_elementwise_kernelILi4ENS0_13BinaryFunctorIfffZZZNS0_21remainder_kernel_cudaERNS_18TensorIteratorBaseEENKUlvE0_clEvENKUlvE0_clEvEUlffE_EESt5arrayIPcLm3EEEEviT0_T1_)
        /*0078*/ 	.short	0x0210
        /*007a*/ 	.short	0x0020


	//----- nvinfo : EIATTR_SW_WAR
	.align		4
.L_7427:
        /*007c*/ 	.byte	0x04, 0x36
        /*007e*/ 	.short	(.L_7429 - .L_7428)
.L_7428:
        /*0080*/ 	.word	0x00000008
.L_7429:


//--------------------- .nv.info._ZN2at6native29vectorized_elementwise_kernelILi8ENS0_13BinaryFunctorIfffZZZNS0_21remainder_kernel_cudaERNS_18TensorIteratorBaseEENKUlvE0_clEvENKUlvE0_clEvEUlffE_EESt5arrayIPcLm3EEEEviT0_T1_ --------------------------
	.section	.nv.info._ZN2at6native29vectorized_elementwise_kernelILi8ENS0_13BinaryFunctorIfffZZZNS0_21remainder_kernel_cudaERNS_18TensorIteratorBaseEENKUlvE0_clEvENKUlvE0_clEvEUlffE_EESt5arrayIPcLm3EEEEviT0_T1_,"",@"SHT_CUDA_INFO"
	.sectionflags	@""
	.align	4


	//----- nvinfo : EIATTR_CUDA_API_VERSION
	.align		4
        /*0000*/ 	.byte	0x04, 0x37
        /*0002*/ 	.short	(.L_7431 - .L_7430)
.L_7430:
        /*0004*/ 	.word	0x00000082


	//----- nvinfo : EIATTR_KPARAM_INFO
	.align		4
.L_7431:
        /*0008*/ 	.byte	0x04, 0x17
        /*000a*/ 	.short	(.L_7433 - .L_7432)
.L_7432:
        /*000c*/ 	.word	0x00000000
        /*0010*/ 	.short	0x0002
        /*0012*/ 	.short	0x0008
        /*0014*/ 	.byte	0x00, 0xf0, 0x61, 0x00


	//----- nvinfo : EIATTR_KPARAM_INFO
	.align		4
.L_7433:
        /*0018*/ 	.byte	0x04, 0x17
        /*001a*/ 	.short	(.L_7435 - .L_7434)
.L_7434:
        /*001c*/ 	.word	0x00000000
        /*0020*/ 	.short	0x0001
        /*0022*/ 	.short	0x0004
        /*0024*/ 	.byte	0x00, 0xf0, 0x05, 0x00


	//----- nvinfo : EIATTR_KPARAM_INFO
	.align		4
.L_7435:
        /*0028*/ 	.byte	0x04, 0x17
        /*002a*/ 	.short	(.L_7437 - .L_7436)
.L_7436:
        /*002c*/ 	.word	0x00000000
        /*0030*/ 	.short	0x0000
        /*0032*/ 	.short	0x0000
        /*0034*/ 	.byte	0x00, 0xf0, 0x11, 0x00


	//----- nvinfo : EIATTR_SPARSE_MMA_MASK
	.align		4
.L_7437:
        /*0038*/ 	.byte	0x03, 0x50
        /*003a*/ 	.short	0x0000


	//----- nvinfo : EIATTR_MAXREG_COUNT
	.align		4
        /*003c*/ 	.byte	0x03, 0x1b
        /*003e*/ 	.short	0x00ff


	//----- nvinfo : EIATTR_MERCURY_ISA_VERSION
	.align		4
        /*0040*/ 	.byte	0x03, 0x5f
        /*0042*/ 	.short	0x0101


	//----- nvinfo : EIATTR_EXIT_INSTR_OFFSETS
	.align		4
        /*0044*/ 	.byte	0x04, 0x1c
        /*0046*/ 	.short	(.L_7439 - .L_7438)


	//   ....[0]....
.L_7438:
        /*0048*/ 	.word	0x00002680


	//   ....[1]....
        /*004c*/ 	.word	0x00005680


	//   ....[2]....
        /*0050*/ 	.word	0x000056d0


	//----- nvinfo : EIATTR_MAX_THREADS
	.align		4
.L_7439:
        /*0054*/ 	.byte	0x04, 0x05
        /*0056*/ 	.short	(.L_7441 - .L_7440)
.L_7440:
        /*0058*/ 	.word	0x00000080
        /*005c*/ 	.word	0x00000001
        /*0060*/ 	.word	0x00000001


	//----- nvinfo : EIATTR_CRS_STACK_SIZE
	.align		4
.L_7441:
        /*0064*/ 	.byte	0x04, 0x1e
        /*0066*/ 	.short	(.L_7443 - .L_7442)
.L_7442:
        /*0068*/ 	.word	0x00000000


	//----- nvinfo : EIATTR_CBANK_PARAM_SIZE
	.align		4
.L_7443:
        /*006c*/ 	.byte	0x03, 0x19
        /*006e*/ 	.short	0x0020


	//----- nvinfo : EIATTR_PARAM_CBANK
	.align		4
        /*0070*/ 	.byte	0x04, 0x0a
        /*0072*/ 	.short	(.L_7445 - .L_7444)
	.align		4
.L_7444:
        /*0074*/ 	.word	index@(.nv.constant0._ZN2at6native29vectorized_elementwise_kernelILi8ENS0_13BinaryFunctorIfffZZZNS0_21remainder_kernel_cudaERNS_18TensorIteratorBaseEENKUlvE0_clEvENKUlvE0_clEvEUlffE_EESt5arrayIPcLm3EEEEviT0_T1_)
        /*0078*/ 	.short	0x0210
        /*007a*/ 	.short	0x0020


	//----- nvinfo : EIATTR_SW_WAR
	.align		4
.L_7445:
        /*007c*/ 	.byte	0x04, 0x36
        /*007e*/ 	.short	(.L_7447 - .L_7446)
.L_7446:
        /*0080*/ 	.word	0x00000008
.L_7447:


//--------------------- .nv.info._ZN2at6native18elementwise_kernelILi128ELi4EZNS0_15gpu_kernel_implINS0_13BUnaryFunctorIfffZZZNS0_21remainder_kernel_cudaERNS_18TensorIteratorBaseEENKUlvE0_clEvENKUlvE0_clEvEUlffE_EEEEvS5_RKT_EUliE_EEviT1_ --------------------------
	.section	.nv.info._ZN2at6native18elementwise_kernelILi128ELi4EZNS0_15gpu_kernel_implINS0_13BUnaryFunctorIfffZZZNS0_21remainder_kernel_cudaERNS_18TensorIteratorBaseEENKUlvE0_clEvENKUlvE0_clEvEUlffE_EEEEvS5_RKT_EUliE_EEviT1_,"",@"SHT_CUDA_INFO"
	.sectionflags	@""
	.align	4


	//----- nvinfo : EIATTR_CUDA_API_VERSION
	.align		4
        /*0000*/ 	.byte	0x04, 0x37
        /*0002*/ 	.short	(.L_7449 - .L_7448)
.L_7448:
        /*0004*/ 	.word	0x00000082


	//----- nvinfo : EIATTR_KPARAM_INFO
	.align		4
.L_7449:
        /*0008*/ 	.byte	0x04, 0x17
        /*000a*/ 	.short	(.L_7451 - .L_7450)
.L_7450:
        /*000c*/ 	.word	0x00000000
        /*0010*/ 	.short	0x0001
        /*0012*/ 	.short	0x0008
        /*0014*/ 	.byte	0x00, 0xf0, 0x81, 0x08


	//----- nvinfo : EIATTR_KPARAM_INFO
	.align		4
.L_7451:
        /*0018*/ 	.byte	0x04, 0x17
        /*001a*/ 	.short	(.L_7453 - .L_7452)
.L_7452:
        /*001c*/ 	.word	0x00000000
        /*0020*/ 	.short	0x0000
        /*0022*/ 	.short	0x0000
        /*0024*/ 	.byte	0x00, 0xf0, 0x11, 0x00


	//----- nvinfo : EIATTR_SPARSE_MMA_MASK
	.align		4
.L_7453:
        /*0028*/ 	.byte	0x03, 0x50
        /*002a*/ 	.short	0x0000


	//----- nvinfo : EIATTR_MAXREG_COUNT
	.align		4
        /*002c*/ 	.byte	0x03, 0x1b
        /*002e*/ 	.short	0x0080


	//----- nvinfo : EIATTR_EXTERNS
	.align		4
        /*0030*/ 	.byte	0x04, 0x0f
        /*0032*/ 	.short	(.L_7455 - .L_7454)


	//   ....[0]....
	.align		4
.L_7454:
        /*0034*/ 	.word	index@(__assertfail)


	//----- nvinfo : EIATTR_MERCURY_ISA_VERSION
	.align		4
.L_7455:
        /*0038*/ 	.byte	0x03, 0x5f
        /*003a*/ 	.short	0x0101


	//----- nvinfo : EIATTR_SYSCALL_OFFSETS
	.align		4
        /*003c*/ 	.byte	0x04, 0x46
        /*003e*/ 	.short	(.L_7457 - .L_7456)


	//   ....[0]....
.L_7456:
        /*0040*/ 	.word	0x00002140


	//   ....[1]....
        /*0044*/ 	.word	0x00003430


	//   ....[2]....
        /*0048*/ 	.word	0x000055c0


	//   ....[3]....
        /*004c*/ 	.word	0x000068b0


	//   ....[4]....
        /*0050*/ 	.word	0x00008a30


	//   ....[5]....
        /*0054*/ 	.word	0x00009d20


	//   ....[6]....
        /*0058*/ 	.word	0x0000be90


	//   ....[7]....
        /*005c*/ 	.word	0x0000d180


	//----- nvinfo : EIATTR_EXIT_INSTR_OFFSETS
	.align		4
.L_7457:
        /*0060*/ 	.byte	0x04, 0x1c
        /*0062*/ 	.short	(.L_7459 - .L_7458)


	//   ....[0]....
.L_7458:
        /*0064*/ 	.word	0x00009dd0


	//   ....[1]....
        /*0068*/ 	.word	0x0000c4a0


	//   ....[2]....
        /*006c*/ 	.word	0x0000c4e0


	//   ....[3]....
        /*0070*/ 	.word	0x0000c570


	//   ....[4]....
        /*0074*/ 	.word	0x0000c5a0


	//   ....[5]....
        /*0078*/ 	.word	0x0000c5d0


	//   ....[6]....
        /*007c*/ 	.word	0x0000c650


	//   ....[7]....
        /*0080*/ 	.word	0x0000c680


	//   ....[8]....
        /*0084*/ 	.word	0x0000c710


	//   ....[9]....
        /*0088*/ 	.word	0x0000c750


	//   ....[10]....
        /*008c*/ 	.word	0x0000c790


	//   ....[11]....
        /*0090*/ 	.word	0x0000c850


	//   ....[12]....
        /*0094*/ 	.word	0x0000c8a0


	//   ....[13]....
        /*0098*/ 	.word	0x0000ca20


	//   ....[14]....
        /*009c*/ 	.word	0x0000cb70


	//   ....[15]....
        /*00a0*/ 	.word	0x0000cba0


	//   ....[16]....
        /*00a4*/ 	.word	0x0000cc50


	//   ....[17]....
        /*00a8*/ 	.word	0x0000cdc0


	//   ....[18]....
        /*00ac*/ 	.word	0x0000cf30


	//   ....[19]....
        /*00b0*/ 	.word	0x0000d080


	//   ....[20]....
        /*00b4*/ 	.word	0x0000d190


	//   ....[21]....
        /*00b8*/ 	.word	0x0000d1c0


	//   ....[22]....
        /*00bc*/ 	.word	0x0000d1f0


	//----- nvinfo : EIATTR_MAX_THREADS
	.align		4
.L_7459:
        /*00c0*/ 	.byte	0x04, 0x05
        /*00c2*/ 	.short	(.L_7461 - .L_7460)
.L_7460:
        /*00c4*/ 	.word	0x00000080
        /*00c8*/ 	.word	0x00000001
        /*00cc*/ 	.word	0x00000001


	//----- nvinfo : EIATTR_CRS_STACK_SIZE
	.align		4
.L_7461:
        /*00d0*/ 	.byte	0x04, 0x1e
        /*00d2*/ 	.short	(.L_7463 - .L_7462)
.L_7462:
        /*00d4*/ 	.word	0x00000000


	//----- nvinfo : EIATTR_CBANK_PARAM_SIZE
	.align		4
.L_7463:
        /*00d8*/ 	.byte	0x03, 0x19
        /*00da*/ 	.short	0x0228


	//----- nvinfo : EIATTR_PARAM_CBANK
	.align		4
        /*00dc*/ 	.byte	0x04, 0x0a
        /*00de*/ 	.short	(.L_7465 - .L_7464)
	.align		4
.L_7464:
        /*00e0*/ 	.word	index@(.nv.constant0._ZN2at6native18elementwise_kernelILi128ELi4EZNS0_15gpu_kernel_implINS0_13BUnaryFunctorIfffZZZNS0_21remainder_kernel_cudaERNS_18TensorIteratorBaseEENKUlvE0_clEvENKUlvE0_clEvEUlffE_EEEEvS5_RKT_EUliE_EEviT1_)
        /*00e4*/ 	.short	0x0210
        /*00e6*/ 	.short	0x0228


	//----- nvinfo : EIATTR_SW_WAR
	.align		4
.L_7465:
        /*00e8*/ 	.byte	0x04, 0x36
        /*00ea*/ 	.short	(.L_7467 - .L_7466)
.L_7466:
        /*00ec*/ 	.word	0x00000008
.L_7467:


//--------------------- .nv.info._ZN2at6native27unrolled_elementwise_kernelINS0_13BUnaryFunctorIfffZZZNS0_21remainder_kernel_cudaERNS_18TensorIteratorBaseEENKUlvE0_clEvENKUlvE0_clEvEUlffE_EESt5arrayIPcLm2EELi4E23TrivialOffsetCalculatorILi1EjESD_NS0_6memory12LoadWithCastILi1EEENSE_13StoreWithCastILi1EEEEEviT_T0_T2_T3_T4_T5_ --------------------------
	.section	.nv.info._ZN2at6native27unrolled_elementwise_kernelINS0_13BUnaryFunctorIfffZZZNS0_21remainder_kernel_cudaERNS_18TensorIteratorBaseEENKUlvE0_clEvENKUlvE0_clEvEUlffE_EESt5arrayIPcLm2EELi4E23TrivialOffsetCalculatorILi1EjESD_NS0_6memory12LoadWithCastILi1EEENSE_13StoreWithCastILi1EEEEEviT_T0_T2_T3_T4_T5_,"",@"SHT_CUDA_INFO"
	.sectionflags	@""
	.align	4


	//----- nvinfo : EIATTR_CUDA_API_VERSION
	.align		4
        /*0000*/ 	.byte	0x04, 0x37
        /*0002*/ 	.short	(.L_7469 - .L_7468)
.L_7468:
        /*0004*/ 	.word	0x00000082


	//----- nvinfo : EIATTR_KPARAM_INFO
	.align		4
.L_7469:
        /*0008*/ 	.byte	0x04, 0x17
        /*000a*/ 	.short	(.L_7471 - .L_7470)
.L_7470:
        /*000c*/ 	.word	0x00000000
        /*0010*/ 	.short	0x0006
        /*0012*/ 	.short	0x002c
        /*0014*/ 	.byte	0x00, 0xf0, 0x21, 0x00


	//----- nvinfo : EIATTR_KPARAM_INFO
	.align		4
.L_7471:
        /*0018*/ 	.byte	0x04, 0x17
        /*001a*/ 	.short	(.L_7473 - .L_7472)
.L_7472:
        /*001c*/ 	.word	0x00000000
        /*0020*/ 	.short	0x0005
        /*0022*/ 	.short	0x0024
        /*0024*/ 	.byte	0x00, 0xf0, 0x21, 0x00


	//----- nvinfo : EIATTR_KPARAM_INFO
	.align		4
.L_7473:
        /*0028*/ 	.byte	0x04, 0x17
        /*002a*/ 	.short	(.L_7475 - .L_7474)
.L_7474:
        /*002c*/ 	.word	0x00000000
        /*0030*/ 	.short	0x0004
        /*0032*/ 	.short	0x0021
        /*0034*/ 	.byte	0x00, 0xf0, 0x05, 0x00


	//----- nvinfo : EIATTR_KPARAM_INFO
	.align		4
.L_7475:
        /*0038*/ 	.byte	0x04, 0x17
        /*003a*/ 	.short	(.L_7477 - .L_7476)
.L_7476:
        /*003c*/ 	.word	0x00000000
        /*0040*/ 	.short	0x0003
        /*0042*/ 	.short	0x0020
        /*0044*/ 	.byte	0x00, 0xf0, 0x05, 0x00


	//----- nvinfo : EIATTR_KPARAM_INFO
	.align		4
.L_7477:
        /*0048*/ 	.byte	0x04, 0x17
        /*004a*/ 	.short	(.L_7479 - .L_7478)
.L_7478:
        /*004c*/ 	.word	0x00000000
        /*0050*/ 	.short	0x0002
        /*0052*/ 	.short	0x0010
        /*0054*/ 	.byte	0x00, 0xf0, 0x41, 0x00


	//----- nvinfo : EIATTR_KPARAM_INFO
	.align		4
.L_7479:
        /*0058*/ 	.byte	0x04, 0x17
        /*005a*/ 	.short	(.L_7481 - .L_7480)
.L_7480:
        /*005c*/ 	.word	0x00000000
        /*0060*/ 	.short	0x0001
        /*0062*/ 	.short	0x0004
        /*0064*/ 	.byte	0x00, 0xf0, 0x21, 0x00


	//----- nvinfo : EIATTR_KPARAM_INFO
	.align		4
.L_7481:
        /*0068*/ 	.byte	0x04, 0x17
        /*006a*/ 	.short	(.L_7483 - .L_7482)
.L_7482:
        /*006c*/ 	.word	0x00000000
        /*0070*/ 	.short	0x0000
        /*0072*/ 	.short	0x0000
        /*0074*/ 	.byte	0x00, 0xf0, 0x11, 0x00


	//----- nvinfo : EIATTR_SPARSE_MMA_MASK
	.align		4
.L_7483:
        /*0078*/ 	.byte	0x03, 0x50
        /*007a*/ 	.short	0x0000


	//----- nvinfo : EIATTR_MAXREG_COUNT
	.align		4
        /*007c*/ 	.byte	0x03, 0x1b
        /*007e*/ 	.short	0x00ff


	//----- nvinfo : EIATTR_EXTERNS
	.align		4
        /*0080*/ 	.byte	0x04, 0x0f
        /*0082*/ 	.short	(.L_7485 - .L_7484)


	//   ....[0]....
	.align		4
.L_7484:
        /*0084*/ 	.word	index@(__assertfail)


	//----- nvinfo : EIATTR_MERCURY_ISA_VERSION
	.align		4
.L_7485:
        /*0088*/ 	.byte	0x03, 0x5f
        /*008a*/ 	.short	0x0101


	//----- nvinfo : EIATTR_SYSCALL_OFFSETS
	.align		4
        /*008c*/ 	.byte	0x04, 0x46
        /*008e*/ 	.short	(.L_7487 - .L_7486)


	//   ....[0]....
.L_7486:
        /*0090*/ 	.word	0x00000e70


	//   ....[1]....
        /*0094*/ 	.word	0x00001d20


	//   ....[2]....
        /*0098*/ 	.word	0x00002be0


	//   ....[3]....
        /*009c*/ 	.word	0x00003a40


	//   ....[4]....
        /*00a0*/ 	.word	0x00005e00


	//   ....[5]....
        /*00a4*/ 	.word	0x00006d00


	//   ....[6]....
        /*00a8*/ 	.word	0x00007bc0


	//   ....[7]....
        /*00ac*/ 	.word	0x00008a80


	//----- nvinfo : EIATTR_EXIT_INSTR_OFFSETS
	.align		4
.L_7487:
        /*00b0*/ 	.byte	0x04, 0x1c
        /*00b2*/ 	.short	(.L_7489 - .L_7488)


	//   ....[0]....
.L_7488:
        /*00b4*/ 	.word	0x00007c60


	//   ....[1]....
        /*00b8*/ 	.word	0x00007da0


	//   ....[2]....
        /*00bc*/ 	.word	0x00007de0


	//   ....[3]....
        /*00c0*/ 	.word	0x00007e70


	//   ....[4]....
        /*00c4*/ 	.word	0x00007ea0


	//   ....[5]....
        /*00c8*/ 	.word	0x00007ed0


	//   ....[6]....
        /*00cc*/ 	.word	0x00007f50


	//   ....[7]....
        /*00d0*/ 	.word	0x00007f80


	//   ....[8]....
        /*00d4*/ 	.word	0x00008010


	//   ....[9]....
        /*00d8*/ 	.word	0x00008050


	//   ....[10]....
        /*00dc*/ 	.word	0x00008090


	//   ....[11]....
        /*00e0*/ 	.word	0x00008150


	//   ....[12]....
        /*00e4*/ 	.word	0x000081a0


	//   ....[13]....
        /*00e8*/ 	.word	0x00008320


	//   ....[14]....
        /*00ec*/ 	.word	0x00008470


	//   ....[15]....
        /*00f0*/ 	.word	0x000084a0


	//   ....[16]....
        /*00f4*/ 	.word	0x00008550


	//   ....[17]....
        /*00f8*/ 	.word	0x000086c0


	//   ....[18]....
        /*00fc*/ 	.word	0x00008830


	//   ....[19]....
        /*0100*/ 	.word	0x00008980


	//   ....[20]....
        /*0104*/ 	.word	0x00008a90


	//   ....[21]....
        /*0108*/ 	.word	0x00008ac0


	//   ....[22]....
        /*010c*/ 	.word	0x00008af0


	//----- nvinfo : EIATTR_MAX_THREADS
	.align		4
.L_7489:
        /*0110*/ 	.byte	0x04, 0x05
        /*0112*/ 	.short	(.L_7491 - .L_7490)
.L_7490:
        /*0114*/ 	.word	0x00000080
        /*0118*/ 	.word	0x00000001
        /*011c*/ 	.word	0x00000001


	//----- nvinfo : EIATTR_CRS_STACK_SIZE
	.align		4
.L_7491:
        /*0120*/ 	.byte	0x04, 0x1e
        /*0122*/ 	.short	(.L_7493 - .L_7492)
.L_7492:
        /*0124*/ 	.word	0x00000000


	//----- nvinfo : EIATTR_CBANK_PARAM_SIZE
	.align		4
.L_7493:
        /*0128*/ 	.byte	0x03, 0x19
        /*012a*/ 	.short	0x0034


	//----- nvinfo : EIATTR_PARAM_CBANK
	.align		4
        /*012c*/ 	.byte	0x04, 0x0a
        /*012e*/ 	.short	(.L_7495 - .L_7494)
	.align		4
.L_7494:
        /*0130*/ 	.word	index@(.nv.constant0._ZN2at6native27unrolled_elementwise_kernelINS0_13BUnaryFunctorIfffZZZNS0_21remainder_kernel_cudaERNS_18TensorIteratorBaseEENKUlvE0_clEvENKUlvE0_clEvEUlffE_EESt5arrayIPcLm2EELi4E23TrivialOffsetCalculatorILi1EjESD_NS0_6memory12LoadWithCastILi1EEENSE_13StoreWithCastILi1EEEEEviT_T0_T2_T3_T4_T5_)
        /*0134*/ 	.short	0x0210
        /*0136*/ 	.short	0x0034


	//----- nvinfo : EIATTR_SW_WAR
	.align		4
.L_7495:
        /*0138*/ 	.byte	0x04, 0x36
        /*013a*/ 	.short	(.L_7497 - .L_7496)
.L_7496:
        /*013c*/ 	.word	0x00000008
.L_7497:


//--------------------- .nv.info._ZN2at6native18elementwise_kernelILi128ELi2EZNS0_22gpu_kernel_impl_nocastINS0_13BUnaryFunctorIfffZZZNS0_21remainder_kernel_cudaERNS_18TensorIteratorBaseEENKUlvE0_clEvENKUlvE0_clEvEUlffE_EEEEvS5_RKT_EUliE_EEviT1_ --------------------------
	.section	.nv.info._ZN2at6native18elementwise_kernelILi128ELi2EZNS0_22gpu_kernel_impl_nocastINS0_13BUnaryFunctorIfffZZZNS0_21remainder_kernel_cudaERNS_18TensorIteratorBaseEENKUlvE0_clEvENKUlvE0_clEvEUlffE_EEEEvS5_RKT_EUliE_EEviT1_,"",@"SHT_CUDA_INFO"
	.sectionflags	@""
	.align	4


	//----- nvinfo : EIATTR_CUDA_API_VERSION
	.align		4
        /*0000*/ 	.byte	0x04, 0x37
        /*0002*/ 	.short	(.L_7499 - .L_7498)
.L_7498:
        /*0004*/ 	.word	0x00000082


	//----- nvinfo : EIATTR_KPARAM_INFO
	.align		4
.L_7499:
        /*0008*/ 	.byte	0x04, 0x17
        /*000a*/ 	.short	(.L_7501 - .L_7500)
.L_7500:
        /*000c*/ 	.word	0x00000000
        /*0010*/ 	.short	0x0001
        /*0012*/ 	.short	0x0008
        /*0014*/ 	.byte	0x00, 0xf0, 0x61, 0x08


	//----- nvinfo : EIATTR_KPARAM_INFO
	.align		4
.L_7501:
        /*0018*/ 	.byte	0x04, 0x17
        /*001a*/ 	.short	(.L_7503 - .L_7502)
.L_7502:
        /*001c*/ 	.word	0x00000000
        /*0020*/ 	.short	0x0000
        /*0022*/ 	.short	0x0000
        /*0024*/ 	.byte	0x00, 0xf0, 0x11, 0x00


	//----- nvinfo : EIATTR_SPARSE_MMA_MASK
	.align		4
.L_7503:
        /*0028*/ 	.byte	0x03, 0x50
        /*002a*/ 	.short	0x0000


	//----- nvinfo : EIATTR_MAXREG_COUNT
	.align		4
        /*002c*/ 	.byte	0x03, 0x1b
        /*002e*/ 	.short	0x0080


	//----- nvinfo : EIATTR_MERCURY_ISA_VERSION
	.align		4
        /*0030*/ 	.byte	0x03, 0x5f
        /*0032*/ 	.short	0x0101


	//----- nvinfo : EIATTR_EXIT_INSTR_OFFSETS
	.align		4
        /*0034*/ 	.byte	0x04, 0x1c
        /*0036*/ 	.short	(.L_7505 - .L_7504)


	//   ....[0]....
.L_7504:
        /*0038*/ 	.word	0x000018e0


	//   ....[1]....
        /*003c*/ 	.word	0x00003100


	//----- nvinfo : EIATTR_MAX_THREADS
	.align		4
.L_7505:
        /*0040*/ 	.byte	0x04, 0x05
        /*0042*/ 	.short	(.L_7507 - .L_7506)
.L_7506:
        /*0044*/ 	.word	0x00000080
        /*0048*/ 	.word	0x00000001
        /*004c*/ 	.word	0x00000001


	//----- nvinfo : EIATTR_CRS_STACK_SIZE
	.align		4
.L_7507:
        /*0050*/ 	.byte	0x04, 0x1e
        /*0052*/ 	.short	(.L_7509 - .L_7508)
.L_7508:
        /*0054*/ 	.word	0x00000000


	//----- nvinfo : EIATTR_CBANK_PARAM_SIZE
	.align		4
.L_7509:
        /*0058*/ 	.byte	0x03, 0x19
        /*005a*/ 	.short	0x0220


	//----- nvinfo : EIATTR_PARAM_CBANK
	.align		4
        /*005c*/ 	.byte	0x04, 0x0a
        /*005e*/ 	.short	(.L_7511 - .L_7510)
	.align		4
.L_7510:
        /*0060*/ 	.word	index@(.nv.constant0._ZN2at6native18elementwise_kernelILi128ELi2EZNS0_22gpu_kernel_impl_nocastINS0_13BUnaryFunctorIfffZZZNS0_21remainder_kernel_cudaERNS_18TensorIteratorBaseEENKUlvE0_clEvENKUlvE0_clEvEUlffE_EEEEvS5_RKT_EUliE_EEviT1_)
        /*0064*/ 	.short	0x0210
        /*0066*/ 	.short	0x0220


	//----- nvinfo : EIATTR_SW_WAR
	.align		4
.L_7511:
        /*0068*/ 	.byte	0x04, 0x36
        /*006a*/ 	.short	(.L_7513 - .L_7512)
.L_7512:
        /*006c*/ 	.word	0x00000008
.L_7513:


//--------------------- .nv.info._ZN2at6native27unrolled_elementwise_kernelINS0_13BUnaryFunctorIfffZZZNS0_21remainder_kernel_cudaERNS_18TensorIteratorBaseEENKUlvE0_clEvENKUlvE0_clEvEUlffE_EESt5arrayIPcLm2EELi4E23TrivialOffsetCalculatorILi1EjESD_NS0_6memory15LoadWithoutCastENSE_16StoreWithoutCastEEEviT_T0_T2_T3_T4_T5_ --------------------------
	.section	.nv.info._ZN2at6native27unrolled_elementwise_kernelINS0_13BUnaryFunctorIfffZZZNS0_21remainder_kernel_cudaERNS_18TensorIteratorBaseEENKUlvE0_clEvENKUlvE0_clEvEUlffE_EESt5arrayIPcLm2EELi4E23TrivialOffsetCalculatorILi1EjESD_NS0_6memory15LoadWithoutCastENSE_16StoreWithoutCastEEEviT_T0_T2_T3_T4_T5_,"",@"SHT_CUDA_INFO"
	.sectionflags	@""
	.align	4


	//----- nvinfo : EIATTR_CUDA_API_VERSION
	.align		4
        /*0000*/ 	.byte	0x04, 0x37
        /*0002*/ 	.short	(.L_7515 - .L_7514)
.L_7514:
        /*0004*/ 	.word	0x00000082


	//----- nvinfo : EIATTR_KPARAM_INFO
	.align		4
.L_7515:
        /*0008*/ 	.byte	0x04, 0x17
        /*000a*/ 	.short	(.L_7517 - .L_7516)
.L_7516:
        /*000c*/ 	.word	0x00000000
        /*0010*/ 	.short	0x0006
        /*0012*/ 	.short	0x0023
        /*0014*/ 	.byte	0x00, 0xf0, 0x05, 0x00


	//----- nvinfo : EIATTR_KPARAM_INFO
	.align		4
.L_7517:
        /*0018*/ 	.byte	0x04, 0x17
        /*001a*/ 	.short	(.L_7519 - .L_7518)
.L_7518:
        /*001c*/ 	.word	0x00000000
        /*0020*/ 	.short	0x0005
        /*0022*/ 	.short	0x0022
        /*0024*/ 	.byte	0x00, 0xf0, 0x05, 0x00


	//----- nvinfo : EIATTR_KPARAM_INFO
	.align		4
.L_7519:
        /*0028*/ 	.byte	0x04, 0x17
        /*002a*/ 	.short	(.L_7521 - .L_7520)
.L_7520:
        /*002c*/ 	.word	0x00000000
        /*0030*/ 	.short	0x0004
        /*0032*/ 	.short	0x0021
        /*0034*/ 	.byte	0x00, 0xf0, 0x05, 0x00


	//----- nvinfo : EIATTR_KPARAM_INFO
	.align		4
.L_7521:
        /*0038*/ 	.byte	0x04, 0x17
        /*003a*/ 	.short	(.L_7523 - .L_7522)
.L_7522:
        /*003c*/ 	.word	0x00000000
        /*0040*/ 	.short	0x0003
        /*0042*/ 	.short	0x0020
        /*0044*/ 	.byte	0x00, 0xf0, 0x05, 0x00


	//----- nvinfo : EIATTR_KPARAM_INFO
	.align		4
.L_7523:
        /*0048*/ 	.byte	0x04, 0x17
        /*004a*/ 	.short	(.L_7525 - .L_7524)
.L_7524:
        /*004c*/ 	.word	0x00000000
        /*0050*/ 	.short	0x0002
        /*0052*/ 	.short	0x0010
        /*0054*/ 	.byte	0x00, 0xf0, 0x41, 0x00


	//----- nvinfo : EIATTR_KPARAM_INFO
	.align		4
.L_7525:
        /*0058*/ 	.byte	0x04, 0x17
        /*005a*/ 	.short	(.L_7527 - .L_7526)
.L_7526:
        /*005c*/ 	.word	0x00000000
        /*0060*/ 	.short	0x0001
        /*0062*/ 	.short	0x0004
        /*0064*/ 	.byte	0x00, 0xf0, 0x21, 0x00


	//----- nvinfo : EIATTR_KPARAM_INFO
	.align		4
.L_7527:
        /*0068*/ 	.byte	0x04, 0x17
        /*006a*/ 	.short	(.L_7529 - .L_7528)
.L_7528:
        /*006c*/ 	.word	0x00000000
        /*0070*/ 	.short	0x0000
        /*0072*/ 	.short	0x0000
        /*0074*/ 	.byte	0x00, 0xf0, 0x11, 0x00


	//----- nvinfo : EIATTR_SPARSE_MMA_MASK
	.align		4
.L_7529:
        /*0078*/ 	.byte	0x03, 0x50
        /*007a*/ 	.short	0x0000


	//----- nvinfo : EIATTR_MAXREG_COUNT
	.align		4
        /*007c*/ 	.byte	0x03, 0x1b
        /*007e*/ 	.short	0x00ff


	//----- nvinfo : EIATTR_MERCURY_ISA_VERSION
	.align		4
        /*0080*/ 	.byte	0x03, 0x5f
        /*0082*/ 	.short	0x0101


	//----- nvinfo : EIATTR_EXIT_INSTR_OFFSETS
	.align		4
        /*0084*/ 	.byte	0x04, 0x1c
        /*0086*/ 	.short	(.L_7531 - .L_7530)


	//   ....[0]....
.L_7530:
        /*0088*/ 	.word	0x00001760


	//   ....[1]....
        /*008c*/ 	.word	0x000017b0


	//----- nvinfo : EIATTR_MAX_THREADS
	.align		4
.L_7531:
        /*0090*/ 	.byte	0x04, 0x05
        /*0092*/ 	.short	(.L_7533 - .L_7532)
.L_7532:
        /*0094*/ 	.word	0x00000080
        /*0098*/ 	.word	0x00000001
        /*009c*/ 	.word	0x00000001


	//----- nvinfo : EIATTR_CRS_STACK_SIZE
	.align		4
.L_7533:
        /*00a0*/ 	.byte	0x04, 0x1e
        /*00a2*/ 	.short	(.L_7535 - .L_7534)
.L_7534:
        /*00a4*/ 	.word	0x00000000


	//----- nvinfo : EIATTR_CBANK_PARAM_SIZE
	.align		4
.L_7535:
        /*00a8*/ 	.byte	0x03, 0x19
        /*00aa*/ 	.short	0x0024


	//----- nvinfo : EIATTR_PARAM_CBANK
	.align		4
        /*00ac*/ 	.byte	0x04, 0x0a
        /*00ae*/ 	.short	(.L_7537 - .L_7536)
	.align		4
.L_7536:
        /*00b0*/ 	.word	index@(.nv.constant0._ZN2at6native27unrolled_elementwise_kernelINS0_13BUnaryFunctorIfffZZZNS0_21remainder_kernel_cudaERNS_18TensorIteratorBaseEENKUlvE0_clEvENKUlvE0_clEvEUlffE_EESt5arrayIPcLm2EELi4E23TrivialOffsetCalculatorILi1EjESD_NS0_6memory15LoadWithoutCastENSE_16StoreWithoutCastEEEviT_T0_T2_T3_T4_T5_)
        /*00b4*/ 	.short	0x0210
        /*00b6*/ 	.short	0x0024


	//----- nvinfo : EIATTR_SW_WAR
	.align		4
.L_7537:
        /*00b8*/ 	.byte	0x04, 0x36
        /*00ba*/ 	.short	(.L_7539 - .L_7538)
.L_7538:
        /*00bc*/ 	.word	0x00000008
.L_7539:


//--------------------- .nv.info._ZN2at6native29vectorized_elementwise_kernelILi2ENS0_13BUnaryFunctorIfffZZZNS0_21remainder_kernel_cudaERNS_18TensorIteratorBaseEENKUlvE0_clEvENKUlvE0_clEvEUlffE_EESt5arrayIPcLm2EEEEviT0_T1_ --------------------------
	.section	.nv.info._ZN2at6native29vectorized_elementwise_kernelILi2ENS0_13BUnaryFunctorIfffZZZNS0_21remainder_kernel_cudaERNS_18TensorIteratorBaseEENKUlvE0_clEvENKUlvE0_clEvEUlffE_EESt5arrayIPcLm2EEEEviT0_T1_,"",@"SHT_CUDA_INFO"
	.sectionflags	@""
	.align	4


	//----- nvinfo : EIATTR_CUDA_API_VERSION
	.align		4
        /*0000*/ 	.byte	0x04, 0x37
        /*0002*/ 	.short	(.L_7541 - .L_7540)
.L_7540:
        /*0004*/ 	.word	0x00000082


	//----- nvinfo : EIATTR_KPARAM_INFO
	.align		4
.L_7541:
        /*0008*/ 	.byte	0x04, 0x17
        /*000a*/ 	.short	(.L_7543 - .L_7542)
.L_7542:
        /*000c*/ 	.word	0x00000000
        /*0010*/ 	.short	0x0002
        /*0012*/ 	.short	0x0010
        /*0014*/ 	.byte	0x00, 0xf0, 0x41, 0x00


	//----- nvinfo : EIATTR_KPARAM_INFO
	.align		4
.L_7543:
        /*0018*/ 	.byte	0x04, 0x17
        /*001a*/ 	.short	(.L_7545 - .L_7544)
.L_7544:
        /*001c*/ 	.word	0x00000000
        /*0020*/ 	.short	0x0001
        /*0022*/ 	.short	0x0004
        /*0024*/ 	.byte	0x00, 0xf0, 0x21, 0x00


	//----- nvinfo : EIATTR_KPARAM_INFO
	.align		4
.L_7545:
        /*0028*/ 	.byte	0x04, 0x17
        /*002a*/ 	.short	(.L_7547 - .L_7546)
.L_7546:
        /*002c*/ 	.word	0x00000000
        /*0030*/ 	.short	0x0000
        /*0032*/ 	.short	0x0000
        /*0034*/ 	.byte	0x00, 0xf0, 0x11, 0x00


	//----- nvinfo : EIATTR_SPARSE_MMA_MASK
	.align		4
.L_7547:
        /*0038*/ 	.byte	0x03, 0x50
        /*003a*/ 	.short	0x0000


	//----- nvinfo : EIATTR_MAXREG_COUNT
	.align		4
        /*003c*/ 	.byte	0x03, 0x1b
        /*003e*/ 	.short	0x00ff


	//----- nvinfo : EIATTR_MERCURY_ISA_VERSION
	.align		4
        /*0040*/ 	.byte	0x03, 0x5f
        /*0042*/ 	.short	0x0101


	//----- nvinfo : EIATTR_EXIT_INSTR_OFFSETS
	.align		4
        /*0044*/ 	.byte	0x04, 0x1c
        /*0046*/ 	.short	(.L_7549 - .L_7548)


	//   ....[0]....
.L_7548:
        /*0048*/ 	.word	0x000025a0


	//   ....[1]....
        /*004c*/ 	.word	0x00005400


	//   ....[2]....
        /*0050*/ 	.word	0x00005450


	//----- nvinfo : EIATTR_MAX_THREADS
	.align		4
.L_7549:
        /*0054*/ 	.byte	0x04, 0x05
        /*0056*/ 	.short	(.L_7551 - .L_7550)
.L_7550:
        /*0058*/ 	.word	0x00000080
        /*005c*/ 	.word	0x00000001
        /*0060*/ 	.word	0x00000001


	//----- nvinfo : EIATTR_CRS_STACK_SIZE
	.align		4
.L_7551:
        /*0064*/ 	.byte	0x04, 0x1e
        /*0066*/ 	.short	(.L_7553 - .L_7552)
.L_7552:
        /*0068*/ 	.word	0x00000000


	//----- nvinfo : EIATTR_CBANK_PARAM_SIZE
	.align		4
.L_7553:
        /*006c*/ 	.byte	0x03, 0x19
        /*006e*/ 	.short	0x0020


	//----- nvinfo : EIATTR_PARAM_CBANK
	.align		4
        /*0070*/ 	.byte	0x04, 0x0a
        /*0072*/ 	.short	(.L_7555 - .L_7554)
	.align		4
.L_7554:
        /*0074*/ 	.word	index@(.nv.constant0._ZN2at6native29vectorized_elementwise_kernelILi2ENS0_13BUnaryFunctorIfffZZZNS0_21remainder_kernel_cudaERNS_18TensorIteratorBaseEENKUlvE0_clEvENKUlvE0_clEvEUlffE_EESt5arrayIPcLm2EEEEviT0_T1_)
        /*0078*/ 	.short	0x0210
        /*007a*/ 	.short	0x0020


	//----- nvinfo : EIATTR_SW_WAR
	.align		4
.L_7555:
        /*007c*/ 	.byte	0x04, 0x36
        /*007e*/ 	.short	(.L_7557 - .L_7556)
.L_7556:
        /*0080*/ 	.word	0x00000008
.L_7557:


//--------------------- .nv.info._ZN2at6native29vectorized_elementwise_kernelILi4ENS0_13BUnaryFunctorIfffZZZNS0_21remainder_kernel_cudaERNS_18TensorIteratorBaseEENKUlvE0_clEvENKUlvE0_clEvEUlffE_EESt5arrayIPcLm2EEEEviT0_T1_ --------------------------
	.section	.nv.info._ZN2at6native29vectorized_elementwise_kernelILi4ENS0_13BUnaryFunctorIfffZZZNS0_21remainder_kernel_cudaERNS_18TensorIteratorBaseEENKUlvE0_clEvENKUlvE0_clEvEUlffE_EESt5arrayIPcLm2EEEEviT0_T1_,"",@"SHT_CUDA_INFO"
	.sectionflags	@""
	.align	4


	//----- nvinfo : EIATTR_CUDA_API_VERSION
	.align		4
        /*0000*/ 	.byte	0x04, 0x37
        /*0002*/ 	.short	(.L_7559 - .L_7558)
.L_7558:
        /*0004*/ 	.word	0x00000082


	//----- nvinfo : EIATTR_KPARAM_INFO
	.align		4
.L_7559:
        /*0008*/ 	.byte	0x04, 0x17
        /*000a*/ 	.short	(.L_7561 - .L_7560)
.L_7560:
        /*000c*/ 	.word	0x00000000
        /*0010*/ 	.short	0x0002
        /*0012*/ 	.short	0x0010
        /*0014*/ 	.byte	0x00, 0xf0, 0x41, 0x00


	//----- nvinfo : EIATTR_KPARAM_INFO
	.align		4
.L_7561:
        /*0018*/ 	.byte	0x04, 0x17
        /*001a*/ 	.short	(.L_7563 - .L_7562)
.L_7562:
        /*001c*/ 	.word	0x00000000
        /*0020*/ 	.short	0x0001
        /*0022*/ 	.short	0x0004
        /*0024*/ 	.byte	0x00, 0xf0, 0x21, 0x00


	//----- nvinfo : EIATTR_KPARAM_INFO
	.align		4
.L_7563:
        /*0028*/ 	.byte	0x04, 0x17
        /*002a*/ 	.short	(.L_7565 - .L_7564)
.L_7564:
        /*002c*/ 	.word	0x00000000
        /*0030*/ 	.short	0x0000
        /*0032*/ 	.short	0x0000
        /*0034*/ 	.byte	0x00, 0xf0, 0x11, 0x00


	//----- nvinfo : EIATTR_SPARSE_MMA_MASK
	.align		4
.L_7565:
        /*0038*/ 	.byte	0x03, 0x50
        /*003a*/ 	.short	0x0000


	//----- nvinfo : EIATTR_MAXREG_COUNT
	.align		4
        /*003c*/ 	.byte	0x03, 0x1b
        /*003e*/ 	.short	0x00ff


	//----- nvinfo : EIATTR_MERCURY_ISA_VERSION
	.align		4
        /*0040*/ 	.byte	0x03, 0x5f
        /*0042*/ 	.short	0x0101


	//----- nvinfo : EIATTR_EXIT_INSTR_OFFSETS
	.align		4
        /*0044*/ 	.byte	0x04, 0x1c
        /*0046*/ 	.short	(.L_7567 - .L_7566)


	//   ....[0]....
.L_7566:
        /*0048*/ 	.word	0x00002540


	//   ....[1]....
        /*004c*/ 	.word	0x000053a0


	//   ....[2]....
        /*0050*/ 	.word	0x000053f0


	//----- nvinfo : EIATTR_MAX_THREADS
	.align		4
.L_7567:
        /*0054*/ 	.byte	0x04, 0x05
        /*0056*/ 	.short	(.L_7569 - .L_7568)
.L_7568:
        /*0058*/ 	.word	0x00000080
        /*005c*/ 	.word	0x00000001
        /*0060*/ 	.word	0x00000001


	//----- nvinfo : EIATTR_CRS_STACK_SIZE
	.align		4
.L_7569:
        /*0064*/ 	.byte	0x04, 0x1e
        /*0066*/ 	.short	(.L_7571 - .L_7570)
.L_7570:
        /*0068*/ 	.word	0x00000000


	//----- nvinfo : EIATTR_CBANK_PARAM_SIZE
	.align		4
.L_7571:
        /*006c*/ 	.byte	0x03, 0x19
        /*006e*/ 	.short	0x0020


	//----- nvinfo : EIATTR_PARAM_CBANK
	.align		4
        /*0070*/ 	.byte	0x04, 0x0a
        /*0072*/ 	.short	(.L_7573 - .L_7572)
	.align		4
.L_7572:
        /*0074*/ 	.word	index@(.nv.constant0._ZN2at6native29vectorized_elementwise_kernelILi4ENS0_13BUnaryFunctorIfffZZZNS0_21remainder_kernel_cudaERNS_18TensorIteratorBaseEENKUlvE0_clEvENKUlvE0_clEvEUlffE_EESt5arrayIPcLm2EEEEviT0_T1_)
        /*0078*/ 	.short	0x0210
        /*007a*/ 	.short	0x0020


	//----- nvinfo : EIATTR_SW_WAR
	.align		4
.L_7573:
        /*007c*/ 	.byte	0x04, 0x36
        /*007e*/ 	.short	(.L_7575 - .L_7574)
.L_7574:
        /*0080*/ 	.word	0x00000008
.L_7575:


//--------------------- .nv.info._ZN2at6native29vectorized_elementwise_kernelILi8ENS0_13BUnaryFunctorIfffZZZNS0_21remainder_kernel_cudaERNS_18TensorIteratorBaseEENKUlvE0_clEvENKUlvE0_clEvEUlffE_EESt5arrayIPcLm2EEEEviT0_T1_ --------------------------
	.section	.nv.info._ZN2at6native29vectorized_elementwise_kernelILi8ENS0_13BUnaryFunctorIfffZZZNS0_21remainder_kernel_cudaERNS_18TensorIteratorBaseEENKUlvE0_clEvENKUlvE0_clEvEUlffE_EESt5arrayIPcLm2EEEEviT0_T1_,"",@"SHT_CUDA_INFO"
	.sectionflags	@""
	.align	4


	//----- nvinfo : EIATTR_CUDA_API_VERSION
	.align		4
        /*0000*/ 	.byte	0x04, 0x37
        /*0002*/ 	.short	(.L_7577 - .L_7576)
.L_7576:
        /*0004*/ 	.word	0x00000082


	//----- nvinfo : EIATTR_KPARAM_INFO
	.align		4
.L_7577:
        /*0008*/ 	.byte	0x04, 0x17
        /*000a*/ 	.short	(.L_7579 - .L_7578)
.L_7578:
        /*000c*/ 	.word	0x00000000
        /*0010*/ 	.short	0x0002
        /*0012*/ 	.short	0x0010
        /*0014*/ 	.byte	0x00, 0xf0, 0x41, 0x00


	//----- nvinfo : EIATTR_KPARAM_INFO
	.align		4
.L_7579:
        /*0018*/ 	.byte	0x04, 0x17
        /*001a*/ 	.short	(.L_7581 - .L_7580)
.L_7580:
        /*001c*/ 	.word	0x00000000
        /*0020*/ 	.short	0x0001
        /*0022*/ 	.short	0x0004
        /*0024*/ 	.byte	0x00, 0xf0, 0x21, 0x00


	//----- nvinfo : EIATTR_KPARAM_INFO
	.align		4
.L_7581:
        /*0028*/ 	.byte	0x04, 0x17
        /*002a*/ 	.short	(.L_7583 - .L_7582)
.L_7582:
        /*002c*/ 	.word	0x00000000
        /*0030*/ 	.short	0x0000
        /*0032*/ 	.short	0x0000
        /*0034*/ 	.byte	0x00, 0xf0, 0x11, 0x00


	//----- nvinfo : EIATTR_SPARSE_MMA_MASK
	.align		4
.L_7583:
        /*0038*/ 	.byte	0x03, 0x50
        /*003a*/ 	.short	0x0000


	//----- nvinfo : EIATTR_MAXREG_COUNT
	.align		4
        /*003c*/ 	.byte	0x03, 0x1b
        /*003e*/ 	.short	0x00ff


	//----- nvinfo : EIATTR_MERCURY_ISA_VERSION
	.align		4
        /*0040*/ 	.byte	0x03, 0x5f
        /*0042*/ 	.short	0x0101


	//----- nvinfo : EIATTR_EXIT_INSTR_OFFSETS
	.align		4
        /*0044*/ 	.byte	0x04, 0x1c
        /*0046*/ 	.short	(.L_7585 - .L_7584)


	//   ....[0]....
.L_7584:
        /*0048*/ 	.word	0x00002540


	//   ....[1]....
        /*004c*/ 	.word	0x000053a0


	//   ....[2]....
        /*0050*/ 	.word	0x000053f0


	//----- nvinfo : EIATTR_MAX_THREADS
	.align		4
.L_7585:
        /*0054*/ 	.byte	0x04, 0x05
        /*0056*/ 	.short	(.L_7587 - .L_7586)
.L_7586:
        /*0058*/ 	.word	0x00000080
        /*005c*/ 	.word	0x00000001
        /*0060*/ 	.word	0x00000001


	//----- nvinfo : EIATTR_CRS_STACK_SIZE
	.align		4
.L_7587:
        /*0064*/ 	.byte	0x04, 0x1e
        /*0066*/ 	.short	(.L_7589 - .L_7588)
.L_7588:
        /*0068*/ 	.word	0x00000000


	//----- nvinfo : EIATTR_CBANK_PARAM_SIZE
	.align		4
.L_7589:
        /*006c*/ 	.byte	0x03, 0x19
        /*006e*/ 	.short	0x0020


	//----- nvinfo : EIATTR_PARAM_CBANK
	.align		4
        /*0070*/ 	.byte	0x04, 0x0a
        /*0072*/ 	.short	(.L_7591 - .L_7590)
	.align		4
.L_7590:
        /*0074*/ 	.word	index@(.nv.constant0._ZN2at6native29vectorized_elementwise_kernelILi8ENS0_13BUnaryFunctorIfffZZZNS0_21remainder_kernel_cudaERNS_18TensorIteratorBaseEENKUlvE0_clEvENKUlvE0_clEvEUlffE_EESt5arrayIPcLm2EEEEviT0_T1_)
        /*0078*/ 	.short	0x0210
        /*007a*/ 	.short	0x0020


	//----- nvinfo : EIATTR_SW_WAR
	.align		4
.L_7591:
        /*007c*/ 	.byte	0x04, 0x36
        /*007e*/ 	.short	(.L_7593 - .L_7592)
.L_7592:
        /*0080*/ 	.word	0x00000008
.L_7593:


//--------------------- .nv.info._ZN2at6native18elementwise_kernelILi128ELi4EZNS0_15gpu_kernel_implINS0_13AUnaryFunctorIfffZZZNS0_21remainder_kernel_cudaERNS_18TensorIteratorBaseEENKUlvE0_clEvENKUlvE0_clEvEUlffE_EEEEvS5_RKT_EUliE_EEviT1_ --------------------------
	.section	.nv.info._ZN2at6native18elementwise_kernelILi128ELi4EZNS0_15gpu_kernel_implINS0_13AUnaryFunctorIfffZZZNS0_21remainder_kernel_cudaERNS_18TensorIteratorBaseEENKUlvE0_clEvENKUlvE0_clEvEUlffE_EEEEvS5_RKT_EUliE_EEviT1_,"",@"SHT_CUDA_INFO"
	.sectionflags	@""
	.align	4


	//----- nvinfo : EIATTR_CUDA_API_VERSION
	.align		4
        /*0000*/ 	.byte	0x04, 0x37
        /*0002*/ 	.short	(.L_7595 - .L_7594)
.L_7594:
        /*0004*/ 	.word	0x00000082


	//----- nvinfo : EIATTR_KPARAM_INFO
	.align		4
.L_7595:
        /*0008*/ 	.byte	0x04, 0x17
        /*000a*/ 	.short	(.L_7597 - .L_7596)
.L_7596:
        /*000c*/ 	.word	0x00000000
        /*0010*/ 	.short	0x0001
        /*0012*/ 	.short	0x0008
        /*0014*/ 	.byte	0x00, 0xf0, 0x81, 0x08


	//----- nvinfo : EIATTR_KPARAM_INFO
	.align		4
.L_7597:
        /*0018*/ 	.byte	0x04, 0x17
        /*001a*/ 	.short	(.L_7599 - .L_7598)
.L_7598:
        /*001c*/ 	.word	0x00000000
        /*0020*/ 	.short	0x0000
        /*0022*/ 	.short	0x0000
        /*0024*/ 	.byte	0x00, 0xf0, 0x11, 0x00


	//----- nvinfo : EIATTR_SPARSE_MMA_MASK
	.align		4
.L_7599:
        /*0028*/ 	.byte	0x03, 0x50
        /*002a*/ 	.short	0x0000


	//----- nvinfo : EIATTR_MAXREG_COUNT
	.align		4
        /*002c*/ 	.byte	0x03, 0x1b
        /*002e*/ 	.short	0x0080


	//----- nvinfo : EIATTR_EXTERNS
	.align		4
        /*0030*/ 	.byte	0x04, 0x0f
        /*0032*/ 	.short	(.L_7601 - .L_7600)


	//   ....[0]....
	.align		4
.L_7600:
        /*0034*/ 	.word	index@(__assertfail)


	//----- nvinfo : EIATTR_MERCURY_ISA_VERSION
	.align		4
.L_7601:
        /*0038*/ 	.byte	0x03, 0x5f
        /*003a*/ 	.short	0x0101


	//----- nvinfo : EIATTR_SYSCALL_OFFSETS
	.align		4
        /*003c*/ 	.byte	0x04, 0x46
        /*003e*/ 	.short	(.L_7603 - .L_7602)


	//   ....[0]....
.L_7602:
        /*0040*/ 	.word	0x00002150


	//   ....[1]....
        /*0044*/ 	.word	0x00003440


	//   ....[2]....
        /*0048*/ 	.word	0x000055d0


	//   ....[3]....
        /*004c*/ 	.word	0x000068c0


	//   ....[4]....
        /*0050*/ 	.word	0x00008a40


	//   ....[5]....
        /*0054*/ 	.word	0x00009d30


	//   ....[6]....
        /*0058*/ 	.word	0x0000bea0


	//   ....[7]....
        /*005c*/ 	.word	0x0000d190


	//----- nvinfo : EIATTR_EXIT_INSTR_OFFSETS
	.align		4
.L_7603:
        /*0060*/ 	.byte	0x04, 0x1c
        /*0062*/ 	.short	(.L_7605 - .L_7604)


	//   ....[0]....
.L_7604:
        /*0064*/ 	.word	0x00009de0


	//   ....[1]....
        /*0068*/ 	.word	0x0000c4b0


	//   ....[2]....
        /*006c*/ 	.word	0x0000c4f0


	//   ....[3]....
        /*0070*/ 	.word	0x0000c580


	//   ....[4]....
        /*0074*/ 	.word	0x0000c5b0


	//   ....[5]....
        /*0078*/ 	.word	0x0000c5e0


	//   ....[6]....
        /*007c*/ 	.word	0x0000c660


	//   ....[7]....
        /*0080*/ 	.word	0x0000c690


	//   ....[8]....
        /*0084*/ 	.word	0x0000c720


	//   ....[9]....
        /*0088*/ 	.word	0x0000c760


	//   ....[10]....
        /*008c*/ 	.word	0x0000c7a0


	//   ....[11]....
        /*0090*/ 	.word	0x0000c860


	//   ....[12]....
        /*0094*/ 	.word	0x0000c8b0


	//   ....[13]....
        /*0098*/ 	.word	0x0000ca30


	//   ....[14]....
        /*009c*/ 	.word	0x0000cb80


	//   ....[15]....
        /*00a0*/ 	.word	0x0000cbb0


	//   ....[16]....
        /*00a4*/ 	.word	0x0000cc60


	//   ....[17]....
        /*00a8*/ 	.word	0x0000cdd0


	//   ....[18]....
        /*00ac*/ 	.word	0x0000cf40


	//   ....[19]....
        /*00b0*/ 	.word	0x0000d090


	//   ....[20]....
        /*00b4*/ 	.word	0x0000d1a0


	//   ....[21]....
        /*00b8*/ 	.word	0x0000d1d0


	//   ....[22]....
        /*00bc*/ 	.word	0x0000d200


	//----- nvinfo : EIATTR_MAX_THREADS
	.align		4
.L_7605:
        /*00c0*/ 	.byte	0x04, 0x05
        /*00c2*/ 	.short	(.L_7607 - .L_7606)
.L_7606:
        /*00c4*/ 	.word	0x00000080
        /*00c8*/ 	.word	0x00000001
        /*00cc*/ 	.word	0x00000001


	//----- nvinfo : EIATTR_CRS_STACK_SIZE
	.align		4
.L_7607:
        /*00d0*/ 	.byte	0x04, 0x1e
        /*00d2*/ 	.short	(.L_7609 - .L_7608)
.L_7608:
        /*00d4*/ 	.word	0x00000000


	//----- nvinfo : EIATTR_CBANK_PARAM_SIZE
	.align		4
.L_7609:
        /*00d8*/ 	.byte	0x03, 0x19
        /*00da*/ 	.short	0x0228


	//----- nvinfo : EIATTR_PARAM_CBANK
	.align		4
        /*00dc*/ 	.byte	0x04, 0x0a
        /*00de*/ 	.short	(.L_7611 - .L_7610)
	.align		4
.L_7610:
        /*00e0*/ 	.word	index@(.nv.constant0._ZN2at6native18elementwise_kernelILi128ELi4EZNS0_15gpu_kernel_implINS0_13AUnaryFunctorIfffZZZNS0_21remainder_kernel_cudaERNS_18TensorIteratorBaseEENKUlvE0_clEvENKUlvE0_clEvEUlffE_EEEEvS5_RKT_EUliE_EEviT1_)
        /*00e4*/ 	.short	0x0210
        /*00e6*/ 	.short	0x0228


	//----- nvinfo : EIATTR_SW_WAR
	.align		4
.L_7611:
        /*00e8*/ 	.byte	0x04, 0x36
        /*00ea*/ 	.short	(.L_7613 - .L_7612)
.L_7612:
        /*00ec*/ 	.word	0x00000008
.L_7613:


//--------------------- .nv.info._ZN2at6native27unrolled_elementwise_kernelINS0_13AUnaryFunctorIfffZZZNS0_21remainder_kernel_cudaERNS_18TensorIteratorBaseEENKUlvE0_clEvENKUlvE0_clEvEUlffE_EESt5arrayIPcLm2EELi4E23TrivialOffsetCalculatorILi1EjESD_NS0_6memory12LoadWithCastILi1EEENSE_13StoreWithCastILi1EEEEEviT_T0_T2_T3_T4_T5_ --------------------------
	.section	.nv.info._ZN2at6native27unrolled_elementwise_kernelINS0_13AUnaryFunctorIfffZZZNS0_21remainder_kernel_cudaERNS_18TensorIteratorBaseEENKUlvE0_clEvENKUlvE0_clEvEUlffE_EESt5arrayIPcLm2EELi4E23TrivialOffsetCalculatorILi1EjESD_NS0_6memory12LoadWithCastILi1EEENSE_13StoreWithCastILi1EEEEEviT_T0_T2_T3_T4_T5_,"",@"SHT_CUDA_INFO"
	.sectionflags	@""
	.align	4


	//----- nvinfo : EIATTR_CUDA_API_VERSION
	.align		4
        /*0000*/ 	.byte	0x04, 0x37
        /*0002*/ 	.short	(.L_7615 - .L_7614)
.L_7614:
        /*0004*/ 	.word	0x00000082


	//----- nvinfo : EIATTR_KPARAM_INFO
	.align		4
.L_7615:
        /*0008*/ 	.byte	0x04, 0x17
        /*000a*/ 	.short	(.L_7617 - .L_7616)
.L_7616:
        /*000c*/ 	.word	0x00000000
        /*0010*/ 	.short	0x0006
        /*0012*/ 	.short	0x002c
        /*0014*/ 	.byte	0x00, 0xf0, 0x21, 0x00


	//----- nvinfo : EIATTR_KPARAM_INFO
	.align		4
.L_7617:
        /*0018*/ 	.byte	0x04, 0x17
        /*001a*/ 	.short	(.L_7619 - .L_7618)
.L_7618:
        /*001c*/ 	.word	0x00000000
        /*0020*/ 	.short	0x0005
        /*0022*/ 	.short	0x0024
        /*0024*/ 	.byte	0x00, 0xf0, 0x21, 0x00


	//----- nvinfo : EIATTR_KPARAM_INFO
	.align		4
.L_7619:
        /*0028*/ 	.byte	0x04, 0x17
        /*002a*/ 	.short	(.L_7621 - .L_7620)
.L_7620:
        /*002c*/ 	.word	0x00000000
        /*0030*/ 	.short	0x0004
        /*0032*/ 	.short	0x0021
        /*0034*/ 	.byte	0x00, 0xf0, 0x05, 0x00


	//----- nvinfo : EIATTR_KPARAM_INFO
	.align		4
.L_7621:
        /*0038*/ 	.byte	0x04, 0x17
        /*003a*/ 	.short	(.L_7623 - .L_7622)
.L_7622:
        /*003c*/ 	.word	0x00000000
        /*0040*/ 	.short	0x0003
        /*0042*/ 	.short	0x0020
        /*0044*/ 	.byte	0x00, 0xf0, 0x05, 0x00


	//----- nvinfo : EIATTR_KPARAM_INFO
	.align		4
.L_7623:
        /*0048*/ 	.byte	0x04, 0x17
        /*004a*/ 	.short	(.L_7625 - .L_7624)
.L_7624:
        /*004c*/ 	.word	0x00000000
        /*0050*/ 	.short	0x0002
        /*0052*/ 	.short	0x0010
        /*0054*/ 	.byte	0x00, 0xf0, 0x41, 0x00


	//----- nvinfo : EIATTR_KPARAM_INFO
	.align		4
.L_7625:
        /*0058*/ 	.byte	0x04, 0x17
        /*005a*/ 	.short	(.L_7627 - .L_7626)
.L_7626:
        /*005c*/ 	.word	0x00000000
        /*0060*/ 	.short	0x0001
        /*0062*/ 	.short	0x0004
        /*0064*/ 	.byte	0x00, 0xf0, 0x21, 0x00


	//----- nvinfo : EIATTR_KPARAM_INFO
	.align		4
.L_7627:
        /*0068*/ 	.byte	0x04, 0x17
        /*006a*/ 	.short	(.L_7629 - .L_7628)
.L_7628:
        /*006c*/ 	.word	0x00000000
        /*0070*/ 	.short	0x0000
        /*0072*/ 	.short	0x0000
        /*0074*/ 	.byte	0x00, 0xf0, 0x11, 0x00


	//----- nvinfo : EIATTR_SPARSE_MMA_MASK
	.align		4
.L_7629:
        /*0078*/ 	.byte	0x03, 0x50
        /*007a*/ 	.short	0x0000


	//----- nvinfo : EIATTR_MAXREG_COUNT
	.align		4
        /*007c*/ 	.byte	0x03, 0x1b
        /*007e*/ 	.short	0x00ff


	//----- nvinfo : EIATTR_EXTERNS
	.align		4
        /*0080*/ 	.byte	0x04, 0x0f
        /*0082*/ 	.short	(.L_7631 - .L_7630)


	//   ....[0]....
	.align		4
.L_7630:
        /*0084*/ 	.word	index@(__assertfail)


	//----- nvinfo : EIATTR_MERCURY_ISA_VERSION
	.align		4
.L_7631:
        /*0088*/ 	.byte	0x03, 0x5f
        /*008a*/ 	.short	0x0101


	//----- nvinfo : EIATTR_SYSCALL_OFFSETS
	.align		4
        /*008c*/ 	.byte	0x04, 0x46
        /*008e*/ 	.short	(.L_7633 - .L_7632)


	//   ....[0]....
.L_7632:
        /*0090*/ 	.word	0x00000e80


	//   ....[1]....
        /*0094*/ 	.word	0x00001d30


	//   ....[2]....
        /*0098*/ 	.word	0x00002bf0


	//   ....[3]....
        /*009c*/ 	.word	0x00003a50


	//   ....[4]....
        /*00a0*/ 	.word	0x00005e10


	//   ....[5]....
        /*00a4*/ 	.word	0x00006d10


	//   ....[6]....
        /*00a8*/ 	.word	0x00007bd0


	//   ....[7]....
        /*00ac*/ 	.word	0x00008a90


	//----- nvinfo : EIATTR_EXIT_INSTR_OFFSETS
	.align		4
.L_7633:
        /*00b0*/ 	.byte	0x04, 0x1c
        /*00b2*/ 	.short	(.L_7635 - .L_7634)


	//   ....[0]....
.L_7634:
        /*00b4*/ 	.word	0x00007c70


	//   ....[1]....
        /*00b8*/ 	.word	0x00007db0


	//   ....[2]....
        /*00bc*/ 	.word	0x00007df0


	//   ....[3]....
        /*00c0*/ 	.word	0x00007e80


	//   ....[4]....
        /*00c4*/ 	.word	0x00007eb0


	//   ....[5]....
        /*00c8*/ 	.word	0x00007ee0


	//   ....[6]....
        /*00cc*/ 	.word	0x00007f60


	//   ....[7]....
        /*00d0*/ 	.word	0x00007f90


	//   ....[8]....
        /*00d4*/ 	.word	0x00008020


	//   ....[9]....
        /*00d8*/ 	.word	0x00008060


	//   ....[10]....
        /*00dc*/ 	.word	0x000080a0


	//   ....[11]....
        /*00e0*/ 	.word	0x00008160


	//   ....[12]....
        /*00e4*/ 	.word	0x000081b0


	//   ....[13]....
        /*00e8*/ 	.word	0x00008330


	//   ....[14]....
        /*00ec*/ 	.word	0x00008480


	//   ....[15]....
        /*00f0*/ 	.word	0x000084b0


	//   ....[16]....
        /*00f4*/ 	.word	0x00008560


	//   ....[17]....
        /*00f8*/ 	.word	0x000086d0


	//   ....[18]....
        /*00fc*/ 	.word	0x00008840


	//   ....[19]....
        /*0100*/ 	.word	0x00008990


	//   ....[20]....
        /*0104*/ 	.word	0x00008aa0


	//   ....[21]....
        /*0108*/ 	.word	0x00008ad0


	//   ....[22]....
        /*010c*/ 	.word	0x00008b00


	//----- nvinfo : EIATTR_MAX_THREADS
	.align		4
.L_7635:
        /*0110*/ 	.byte	0x04, 0x05
        /*0112*/ 	.short	(.L_7637 - .L_7636)
.L_7636:
        /*0114*/ 	.word	0x00000080
        /*0118*/ 	.word	0x00000001
        /*011c*/ 	.word	0x00000001


	//----- nvinfo : EIATTR_CRS_STACK_SIZE
	.align		4
.L_7637:
        /*0120*/ 	.byte	0x04, 0x1e
        /*0122*/ 	.short	(.L_7639 - .L_7638)
.L_7638:
        /*0124*/ 	.word	0x00000000


	//----- nvinfo : EIATTR_CBANK_PARAM_SIZE
	.align		4
.L_7639:
        /*0128*/ 	.byte	0x03, 0x19
        /*012a*/ 	.short	0x0034


	//----- nvinfo : EIATTR_PARAM_CBANK
	.align		4
        /*012c*/ 	.byte	0x04, 0x0a
        /*012e*/ 	.short	(.L_7641 - .L_7640)
	.align		4
.L_7640:
        /*0130*/ 	.word	index@(.nv.constant0._ZN2at6native27unrolled_elementwise_kernelINS0_13AUnaryFunctorIfffZZZNS0_21remainder_kernel_cudaERNS_18TensorIteratorBaseEENKUlvE0_clEvENKUlvE0_clEvEUlffE_EESt5arrayIPcLm2EELi4E23TrivialOffsetCalculatorILi1EjESD_NS0_6memory12LoadWithCastILi1EEENSE_13StoreWithCastILi1EEEEEviT_T0_T2_T3_T4_T5_)
        /*0134*/ 	.short	0x0210
        /*0136*/ 	.short	0x0034


	//----- nvinfo : EIATTR_SW_WAR
	.align		4
.L_7641:
        /*0138*/ 	.byte	0x04, 0x36
        /*013a*/ 	.short	(.L_7643 - .L_7642)
.L_7642:
        /*013c*/ 	.word	0x00000008
.L_7643:


//--------------------- .nv.info._ZN2at6native18elementwise_kernelILi128ELi2EZNS0_22gpu_kernel_impl_nocastINS0_13AUnaryFunctorIfffZZZNS0_21remainder_kernel_cudaERNS_18TensorIteratorBaseEENKUlvE0_clEvENKUlvE0_clEvEUlffE_EEEEvS5_RKT_EUliE_EEviT1_ --------------------------
	.section	.nv.info._ZN2at6native18elementwise_kernelILi128ELi2EZNS0_22gpu_kernel_impl_nocastINS0_13AUnaryFunctorIfffZZZNS0_21remainder_kernel_cudaERNS_18TensorIteratorBaseEENKUlvE0_clEvENKUlvE0_clEvEUlffE_EEEEvS5_RKT_EUliE_EEviT1_,"",@"SHT_CUDA_INFO"
	.sectionflags	@""
	.align	4


	//----- nvinfo : EIATTR_CUDA_API_VERSION
	.align		4
        /*0000*/ 	.byte	0x04, 0x37
        /*0002*/ 	.short	(.L_7645 - .L_7644)
.L_7644:
        /*0004*/ 	.word	0x00000082


	//----- nvinfo : EIATTR_KPARAM_INFO
	.align		4
.L_7645:
        /*0008*/ 	.byte	0x04, 0x17
        /*000a*/ 	.short	(.L_7647 - .L_7646)
.L_7646:
        /*000c*/ 	.word	0x00000000
        /*0010*/ 	.short	0x0001
        /*0012*/ 	.short	0x0008
        /*0014*/ 	.byte	0x00, 0xf0, 0x61, 0x08


	//----- nvinfo : EIATTR_KPARAM_INFO
	.align		4
.L_7647:
        /*0018*/ 	.byte	0x04, 0x17
        /*001a*/ 	.short	(.L_7649 - .L_7648)
.L_7648:
        /*001c*/ 	.word	0x00000000
        /*0020*/ 	.short	0x0000
        /*0022*/ 	.short	0x0000
        /*0024*/ 	.byte	0x00, 0xf0, 0x11, 0x00


	//----- nvinfo : EIATTR_SPARSE_MMA_MASK
	.align		4
.L_7649:
        /*0028*/ 	.byte	0x03, 0x50
        /*002a*/ 	.short	0x0000


	//----- nvinfo : EIATTR_MAXREG_COUNT
	.align		4
        /*002c*/ 	.byte	0x03, 0x1b
        /*002e*/ 	.short	0x0080


	//----- nvinfo : EIATTR_MERCURY_ISA_VERSION
	.align		4
        /*0030*/ 	.byte	0x03, 0x5f
        /*0032*/ 	.short	0x0101


	//----- nvinfo : EIATTR_EXIT_INSTR_OFFSETS
	.align		4
        /*0034*/ 	.byte	0x04, 0x1c
        /*0036*/ 	.short	(.L_7651 - .L_7650)


	//   ....[0]....
.L_7650:
        /*0038*/ 	.word	0x000018e0


	//   ....[1]....
        /*003c*/ 	.word	0x00003100


	//----- nvinfo : EIATTR_MAX_THREADS
	.align		4
.L_7651:
        /*0040*/ 	.byte	0x04, 0x05
        /*0042*/ 	.short	(.L_7653 - .L_7652)
.L_7652:
        /*0044*/ 	.word	0x00000080
        /*0048*/ 	.word	0x00000001
        /*004c*/ 	.word	0x00000001


	//----- nvinfo : EIATTR_CRS_STACK_SIZE
	.align		4
.L_7653:
        /*0050*/ 	.byte	0x04, 0x1e
        /*0052*/ 	.short	(.L_7655 - .L_7654)
.L_7654:
        /*0054*/ 	.word	0x00000000


	//----- nvinfo : EIATTR_CBANK_PARAM_SIZE
	.align		4
.L_7655:
        /*0058*/ 	.byte	0x03, 0x19
        /*005a*/ 	.short	0x0220


	//----- nvinfo : EIATTR_PARAM_CBANK
	.align		4
        /*005c*/ 	.byte	0x04, 0x0a
        /*005e*/ 	.short	(.L_7657 - .L_7656)
	.align		4
.L_7656:
        /*0060*/ 	.word	index@(.nv.constant0._ZN2at6native18elementwise_kernelILi128ELi2EZNS0_22gpu_kernel_impl_nocastINS0_13AUnaryFunctorIfffZZZNS0_21remainder_kernel_cudaERNS_18TensorIteratorBaseEENKUlvE0_clEvENKUlvE0_clEvEUlffE_EEEEvS5_RKT_EUliE_EEviT1_)
        /*0064*/ 	.short	0x0210
        /*0066*/ 	.short	0x0220


	//----- nvinfo : EIATTR_SW_WAR
	.align		4
.L_7657:
        /*0068*/ 	.byte	0x04, 0x36
        /*006a*/ 	.short	(.L_7659 - .L_7658)
.L_7658:
        /*006c*/ 	.word	0x00000008
.L_7659:


//--------------------- .nv.info._ZN2at6native27unrolled_elementwise_kernelINS0_13AUnaryFunctorIfffZZZNS0_21remainder_kernel_cudaERNS_18TensorIteratorBaseEENKUlvE0_clEvENKUlvE0_clEvEUlffE_EESt5arrayIPcLm2EELi4E23TrivialOffsetCalculatorILi1EjESD_NS0_6memory15LoadWithoutCastENSE_16StoreWithoutCastEEEviT_T0_T2_T3_T4_T5_ --------------------------
	.section	.nv.info._ZN2at6native27unrolled_elementwise_kernelINS0_13AUnaryFunctorIfffZZZNS0_21remainder_kernel_cudaERNS_18TensorIteratorBaseEENKUlvE0_clEvENKUlvE0_clEvEUlffE_EESt5arrayIPcLm2EELi4E23TrivialOffsetCalculatorILi1EjESD_NS0_6memory15LoadWithoutCastENSE_16StoreWithoutCastEEEviT_T0_T2_T3_T4_T5_,"",@"SHT_CUDA_INFO"
	.sectionflags	@""
	.align	4


	//----- nvinfo : EIATTR_CUDA_API_VERSION
	.align		4
        /*0000*/ 	.byte	0x04, 0x37
        /*0002*/ 	.short	(.L_7661 - .L_7660)
.L_7660:
        /*0004*/ 	.word	0x00000082


	//----- nvinfo : EIATTR_KPARAM_INFO
	.align		4
.L_7661:
        /*0008*/ 	.byte	0x04, 0x17
        /*000a*/ 	.short	(.L_7663 - .L_7662)
.L_7662:
        /*000c*/ 	.word	0x00000000
        /*0010*/ 	.short	0x0006
        /*0012*/ 	.short	0x0023
        /*0014*/ 	.byte	0x00, 0xf0, 0x05, 0x00


	//----- nvinfo : EIATTR_KPARAM_INFO
	.align		4
.L_7663:
        /*0018*/ 	.byte	0x04, 0x17
        /*001a*/ 	.short	(.L_7665 - .L_7664)
.L_7664:
        /*001c*/ 	.word	0x00000000
        /*0020*/ 	.short	0x0005
        /*0022*/ 	.short	0x0022
        /*0024*/ 	.byte	0x00, 0xf0, 0x05, 0x00


	//----- nvinfo : EIATTR_KPARAM_INFO
	.align		4
.L_7665:
        /*0028*/ 	.byte	0x04, 0x17
        /*002a*/ 	.short	(.L_7667 - .L_7666)
.L_7666:
        /*002c*/ 	.word	0x00000000
        /*0030*/ 	.short	0x0004
        /*0032*/ 	.short	0x0021
        /*0034*/ 	.byte	0x00, 0xf0, 0x05, 0x00


	//----- nvinfo : EIATTR_KPARAM_INFO
	.align		4
.L_7667:
        /*0038*/ 	.byte	0x04, 0x17
        /*003a*/ 	.short	(.L_7669 - .L_7668)
.L_7668:
        /*003c*/ 	.word	0x00000000
        /*0040*/ 	.short	0x0003
        /*0042*/ 	.short	0x0020
        /*0044*/ 	.byte	0x00, 0xf0, 0x05, 0x00


	//----- nvinfo : EIATTR_KPARAM_INFO
	.align		4
.L_7669:
        /*0048*/ 	.byte	0x04, 0x17
        /*004a*/ 	.short	(.L_7671 - .L_7670)
.L_7670:
        /*004c*/ 	.word	0x00000000
        /*0050*/ 	.short	0x0002
        /*0052*/ 	.short	0x0010
        /*0054*/ 	.byte	0x00, 0xf0, 0x41, 0x00


	//----- nvinfo : EIATTR_KPARAM_INFO
	.align		4
.L_7671:
        /*0058*/ 	.byte	0x04, 0x17
        /*005a*/ 	.short	(.L_7673 - .L_7672)
.L_7672:
        /*005c*/ 	.word	0x00000000
        /*0060*/ 	.short	0x0001
        /*0062*/ 	.short	0x0004
        /*0064*/ 	.byte	0x00, 0xf0, 0x21, 0x00


	//----- nvinfo : EIATTR_KPARAM_INFO
	.align		4
.L_7673:
        /*0068*/ 	.byte	0x04, 0x17
        /*006a*/ 	.short	(.L_7675 - .L_7674)
.L_7674:
        /*006c*/ 	.word	0x00000000
        /*0070*/ 	.short	0x0000
        /*0072*/ 	.short	0x0000
        /*0074*/ 	.byte	0x00, 0xf0, 0x11, 0x00


	//----- nvinfo : EIATTR_SPARSE_MMA_MASK
	.align		4
.L_7675:
        /*0078*/ 	.byte	0x03, 0x50
        /*007a*/ 	.short	0x0000


	//----- nvinfo : EIATTR_MAXREG_COUNT
	.align		4
        /*007c*/ 	.byte	0x03, 0x1b
        /*007e*/ 	.short	0x00ff


	//----- nvinfo : EIATTR_MERCURY_ISA_VERSION
	.align		4
        /*0080*/ 	.byte	0x03, 0x5f
        /*0082*/ 	.short	0x0101


	//----- nvinfo : EIATTR_EXIT_INSTR_OFFSETS
	.align		4
        /*0084*/ 	.byte	0x04, 0x1c
        /*0086*/ 	.short	(.L_7677 - .L_7676)


	//   ....[0]....
.L_7676:
        /*0088*/ 	.word	0x00001760


	//   ....[1]....
        /*008c*/ 	.word	0x000017b0


	//----- nvinfo : EIATTR_MAX_THREADS
	.align		4
.L_7677:
        /*0090*/ 	.byte	0x04, 0x05
        /*0092*/ 	.short	(.L_7679 - .L_7678)
.L_7678:
        /*0094*/ 	.word	0x00000080
        /*0098*/ 	.word	0x00000001
        /*009c*/ 	.word	0x00000001


	//----- nvinfo : EIATTR_CRS_STACK_SIZE
	.align		4
.L_7679:
        /*00a0*/ 	.byte	0x04, 0x1e
        /*00a2*/ 	.short	(.L_7681 - .L_7680)
.L_7680:
        /*00a4*/ 	.word	0x00000000


	//----- nvinfo : EIATTR_CBANK_PARAM_SIZE
	.align		4
.L_7681:
        /*00a8*/ 	.byte	0x03, 0x19
        /*00aa*/ 	.short	0x0024


	//----- nvinfo : EIATTR_PARAM_CBANK
	.align		4
        /*00ac*/ 	.byte	0x04, 0x0a
        /*00ae*/ 	.short	(.L_7683 - .L_7682)
	.align		4
.L_7682:
        /*00b0*/ 	.word	index@(.nv.constant0._ZN2at6native27unrolled_elementwise_kernelINS0_13AUnaryFunctorIfffZZZNS0_21remainder_kernel_cudaERNS_18TensorIteratorBaseEENKUlvE0_clEvENKUlvE0_clEvEUlffE_EESt5arrayIPcLm2EELi4E23TrivialOffsetCalculatorILi1EjESD_NS0_6memory15LoadWithoutCastENSE_16StoreWithoutCastEEEviT_T0_T2_T3_T4_T5_)
        /*00b4*/ 	.short	0x0210
        /*00b6*/ 	.short	0x0024


	//----- nvinfo : EIATTR_SW_WAR
	.align		4
.L_7683:
        /*00b8*/ 	.byte	0x04, 0x36
        /*00ba*/ 	.short	(.L_7685 - .L_7684)
.L_7684:
        /*00bc*/ 	.word	0x00000008
.L_7685:


//--------------------- .nv.info._ZN2at6native29vectorized_elementwise_kernelILi2ENS0_13AUnaryFunctorIfffZZZNS0_21remainder_kernel_cudaERNS_18TensorIteratorBaseEENKUlvE0_clEvENKUlvE0_clEvEUlffE_EESt5arrayIPcLm2EEEEviT0_T1_ --------------------------
	.section	.nv.info._ZN2at6native29vectorized_elementwise_kernelILi2ENS0_13AUnaryFunctorIfffZZZNS0_21remainder_kernel_cudaERNS_18TensorIteratorBaseEENKUlvE0_clEvENKUlvE0_clEvEUlffE_EESt5arrayIPcLm2EEEEviT0_T1_,"",@"SHT_CUDA_INFO"
	.sectionflags	@""
	.align	4


	//----- nvinfo : EIATTR_CUDA_API_VERSION
	.align		4
        /*0000*/ 	.byte	0x04, 0x37
        /*0002*/ 	.short	(.L_7687 - .L_7686)
.L_7686:
        /*0004*/ 	.word	0x00000082


	//----- nvinfo : EIATTR_KPARAM_INFO
	.align		4
.L_7687:
        /*0008*/ 	.byte	0x04, 0x17
        /*000a*/ 	.short	(.L_7689 - .L_7688)
.L_7688:
        /*000c*/ 	.word	0x00000000
        /*0010*/ 	.short	0x0002
        /*0012*/ 	.short	0x0010
        /*0014*/ 	.byte	0x00, 0xf0, 0x41, 0x00


	//----- nvinfo : EIATTR_KPARAM_INFO
	.align		4
.L_7689:
        /*0018*/ 	.byte	0x04, 0x17
        /*001a*/ 	.short	(.L_7691 - .L_7690)
.L_7690:
        /*001c*/ 	.word	0x00000000
        /*0020*/ 	.short	0x0001
        /*0022*/ 	.short	0x0004
        /*0024*/ 	.byte	0x00, 0xf0, 0x21, 0x00


	//----- nvinfo : EIATTR_KPARAM_INFO
	.align		4
.L_7691:
        /*0028*/ 	.byte	0x04, 0x17
        /*002a*/ 	.short	(.L_7693 - .L_7692)
.L_7692:
        /*002c*/ 	.word	0x00000000
        /*0030*/ 	.short	0x0000
        /*0032*/ 	.short	0x0000
        /*0034*/ 	.byte	0x00, 0xf0, 0x11, 0x00


	//----- nvinfo : EIATTR_SPARSE_MMA_MASK
	.align		4
.L_7693:
        /*0038*/ 	.byte	0x03, 0x50
        /*003a*/ 	.short	0x0000


	//----- nvinfo : EIATTR_MAXREG_COUNT
	.align		4
        /*003c*/ 	.byte	0x03, 0x1b
        /*003e*/ 	.short	0x00ff


	//----- nvinfo : EIATTR_MERCURY_ISA_VERSION
	.align		4
        /*0040*/ 	.byte	0x03, 0x5f
        /*0042*/ 	.short	0x0101


	//----- nvinfo : EIATTR_EXIT_INSTR_OFFSETS
	.align		4
        /*0044*/ 	.byte	0x04, 0x1c
        /*0046*/ 	.short	(.L_7695 - .L_7694)


	//   ....[0]....
.L_7694:
        /*0048*/ 	.word	0x000026c0


	//   ....[1]....
        /*004c*/ 	.word	0x00005520


	//   ....[2]....
        /*0050*/ 	.word	0x00005570


	//----- nvinfo : EIATTR_MAX_THREADS
	.align		4
.L_7695:
        /*0054*/ 	.byte	0x04, 0x05
        /*0056*/ 	.short	(.L_7697 - .L_7696)
.L_7696:
        /*0058*/ 	.word	0x00000080
        /*005c*/ 	.word	0x00000001
        /*0060*/ 	.word	0x00000001


	//----- nvinfo : EIATTR_CRS_STACK_SIZE
	.align		4
.L_7697:
        /*0064*/ 	.byte	0x04, 0x1e
        /*0066*/ 	.short	(.L_7699 - .L_7698)
.L_7698:
        /*0068*/ 	.word	0x00000000


	//----- nvinfo : EIATTR_CBANK_PARAM_SIZE
	.align		4
.L_7699:
        /*006c*/ 	.byte	0x03, 0x19
        /*006e*/ 	.short	0x0020


	//----- nvinfo : EIATTR_PARAM_CBANK
	.align		4
        /*0070*/ 	.byte	0x04, 0x0a
        /*0072*/ 	.short	(.L_7701 - .L_7700)
	.align		4
.L_7700:
        /*0074*/ 	.word	index@(.nv.constant0._ZN2at6native29vectorized_elementwise_kernelILi2ENS0_13AUnaryFunctorIfffZZZNS0_21remainder_kernel_cudaERNS_18TensorIteratorBaseEENKUlvE0_clEvENKUlvE0_clEvEUlffE_EESt5arrayIPcLm2EEEEviT0_T1_)
        /*0078*/ 	.short	0x0210
        /*007a*/ 	.short	0x0020


	//----- nvinfo : EIATTR_SW_WAR
	.align		4
.L_7701:
        /*007c*/ 	.byte	0x04, 0x36
        /*007e*/ 	.short	(.L_7703 - .L_7702)
.L_7702:
        /*0080*/ 	.word	0x00000008
.L_7703:


//--------------------- .nv.info._ZN2at6native29vectorized_elementwise_kernelILi4ENS0_13AUnaryFunctorIfffZZZNS0_21remainder_kernel_cudaERNS_18TensorIteratorBaseEENKUlvE0_clEvENKUlvE0_clEvEUlffE_EESt5arrayIPcLm2EEEEviT0_T1_ --------------------------
	.section	.nv.info._ZN2at6native29vectorized_elementwise_kernelILi4ENS0_13AUnaryFunctorIfffZZZNS0_21remainder_kernel_cudaERNS_18TensorIteratorBaseEENKUlvE0_clEvENKUlvE0_clEvEUlffE_EESt5arrayIPcLm2EEEEviT0_T1_,"",@"SHT_CUDA_INFO"
	.sectionflags	@""
	.align	4


	//----- nvinfo : EIATTR_CUDA_API_VERSION
	.align		4
        /*0000*/ 	.byte	0x04, 0x37
        /*0002*/ 	.short	(.L_7705 - .L_7704)
.L_7704:
        /*0004*/ 	.word	0x00000082


	//----- nvinfo : EIATTR_KPARAM_INFO
	.align		4
.L_7705:
        /*0008*/ 	.byte	0x04, 0x17
        /*000a*/ 	.short	(.L_7707 - .L_7706)
.L_7706:
        /*000c*/ 	.word	0x00000000
        /*0010*/ 	.short	0x0002
        /*0012*/ 	.short	0x0010
        /*0014*/ 	.byte	0x00, 0xf0, 0x41, 0x00


	//----- nvinfo : EIATTR_KPARAM_INFO
	.align		4
.L_7707:
        /*0018*/ 	.byte	0x04, 0x17
        /*001a*/ 	.short	(.L_7709 - .L_7708)
.L_7708:
        /*001c*/ 	.word	0x00000000
        /*0020*/ 	.short	0x0001
        /*0022*/ 	.short	0x0004
        /*0024*/ 	.byte	0x00, 0xf0, 0x21, 0x00


	//----- nvinfo : EIATTR_KPARAM_INFO
	.align		4
.L_7709:
        /*0028*/ 	.byte	0x04, 0x17
        /*002a*/ 	.short	(.L_7711 - .L_7710)
.L_7710:
        /*002c*/ 	.word	0x00000000
        /*0030*/ 	.short	0x0000
        /*0032*/ 	.short	0x0000
        /*0034*/ 	.byte	0x00, 0xf0, 0x11, 0x00


	//----- nvinfo : EIATTR_SPARSE_MMA_MASK
	.align		4
.L_7711:
        /*0038*/ 	.byte	0x03, 0x50
        /*003a*/ 	.short	0x0000


	//----- nvinfo : EIATTR_MAXREG_COUNT
	.align		4
        /*003c*/ 	.byte	0x03, 0x1b
        /*003e*/ 	.short	0x00ff


	//----- nvinfo : EIATTR_MERCURY_ISA_VERSION
	.align		4
        /*0040*/ 	.byte	0x03, 0x5f
        /*0042*/ 	.short	0x0101


	//----- nvinfo : EIATTR_EXIT_INSTR_OFFSETS
	.align		4
        /*0044*/ 	.byte	0x04, 0x1c
        /*0046*/ 	.short	(.L_7713 - .L_7712)


	//   ....[0]....
.L_7712:
        /*0048*/ 	.word	0x00002680


	//   ....[1]....
        /*004c*/ 	.word	0x000054e0


	//   ....[2]....
        /*0050*/ 	.word	0x00005530


	//----- nvinfo : EIATTR_MAX_THREADS
	.align		4
.L_7713:
        /*0054*/ 	.byte	0x04, 0x05
        /*0056*/ 	.short	(.L_7715 - .L_7714)
.L_7714:
        /*0058*/ 	.word	0x00000080
        /*005c*/ 	.word	0x00000001
        /*0060*/ 	.word	0x00000001


	//----- nvinfo : EIATTR_CRS_STACK_SIZE
	.align		4
.L_7715:
        /*0064*/ 	.byte	0x04, 0x1e
        /*0066*/ 	.short	(.L_7717 - .L_7716)
.L_7716:
        /*0068*/ 	.word	0x00000000


	//----- nvinfo : EIATTR_CBANK_PARAM_SIZE
	.align		4
.L_7717:
        /*006c*/ 	.byte	0x03, 0x19
        /*006e*/ 	.short	0x0020


	//----- nvinfo : EIATTR_PARAM_CBANK
	.align		4
        /*0070*/ 	.byte	0x04, 0x0a
        /*0072*/ 	.short	(.L_7719 - .L_7718)
	.align		4
.L_7718:
        /*0074*/ 	.word	index@(.nv.constant0._ZN2at6native29vectorized_elementwise_kernelILi4ENS0_13AUnaryFunctorIfffZZZNS0_21remainder_kernel_cudaERNS_18TensorIteratorBaseEENKUlvE0_clEvENKUlvE0_clEvEUlffE_EESt5arrayIPcLm2EEEEviT0_T1_)
        /*0078*/ 	.short	0x0210
        /*007a*/ 	.short	0x0020


	//----- nvinfo : EIATTR_SW_WAR
	.align		4
.L_7719:
        /*007c*/ 	.byte	0x04, 0x36
        /*007e*/ 	.short	(.L_7721 - .L_7720)
.L_7720:
        /*0080*/ 	.word	0x00000008
.L_7721:


//--------------------- .nv.info._ZN2at6native29vectorized_elementwise_kernelILi8ENS0_13AUnaryFunctorIfffZZZNS0_21remainder_kernel_cudaERNS_18TensorIteratorBaseEENKUlvE0_clEvENKUlvE0_clEvEUlffE_EESt5arrayIPcLm2EEEEviT0_T1_ --------------------------
	.section	.nv.info._ZN2at6native29vectorized_elementwise_kernelILi8ENS0_13AUnaryFunctorIfffZZZNS0_21remainder_kernel_cudaERNS_18TensorIteratorBaseEENKUlvE0_clEvENKUlvE0_clEvEUlffE_EESt5arrayIPcLm2EEEEviT0_T1_,"",@"SHT_CUDA_INFO"
	.sectionflags	@""
	.align	4


	//----- nvinfo : EIATTR_CUDA_API_VERSION
	.align		4
        /*0000*/ 	.byte	0x04, 0x37
        /*0002*/ 	.short	(.L_7723 - .L_7722)
.L_7722:
        /*0004*/ 	.word	0x00000082


	//----- nvinfo : EIATTR_KPARAM_INFO
	.align		4
.L_7723:
        /*0008*/ 	.byte	0x04, 0x17
        /*000a*/ 	.short	(.L_7725 - .L_7724)
.L_7724:
        /*000c*/ 	.word	0x00000000
        /*0010*/ 	.short	0x0002
        /*0012*/ 	.short	0x0010
        /*0014*/ 	.byte	0x00, 0xf0, 0x41, 0x00


	//----- nvinfo : EIATTR_KPARAM_INFO
	.align		4
.L_7725:
        /*0018*/ 	.byte	0x04, 0x17
        /*001a*/ 	.short	(.L_7727 - .L_7726)
.L_7726:
        /*001c*/ 	.word	0x00000000
        /*0020*/ 	.short	0x0001
        /*0022*/ 	.short	0x0004
        /*0024*/ 	.byte	0x00, 0xf0, 0x21, 0x00


	//----- nvinfo : EIATTR_KPARAM_INFO
	.align		4
.L_7727:
        /*0028*/ 	.byte	0x04, 0x17
        /*002a*/ 	.short	(.L_7729 - .L_7728)
.L_7728:
        /*002c*/ 	.word	0x00000000
        /*0030*/ 	.short	0x0000
        /*0032*/ 	.short	0x0000
        /*0034*/ 	.byte	0x00, 0xf0, 0x11, 0x00


	//----- nvinfo : EIATTR_SPARSE_MMA_MASK
	.align		4
.L_7729:
        /*0038*/ 	.byte	0x03, 0x50
        /*003a*/ 	.short	0x0000


	//----- nvinfo : EIATTR_MAXREG_COUNT
	.align		4
        /*003c*/ 	.byte	0x03, 0x1b
        /*003e*/ 	.short	0x00ff


	//----- nvinfo : EIATTR_MERCURY_ISA_VERSION
	.align		4
        /*0040*/ 	.byte	0x03, 0x5f
        /*0042*/ 	.short	0x0101


	//----- nvinfo : EIATTR_EXIT_INSTR_OFFSETS
	.align		4
        /*0044*/ 	.byte	0x04, 0x1c
        /*0046*/ 	.short	(.L_7731 - .L_7730)


	//   ....[0]....
.L_7730:
        /*0048*/ 	.word	0x00002680


	//   ....[1]....
        /*004c*/ 	.word	0x000054e0


	//   ....[2]....
        /*0050*/ 	.word	0x00005530


	//----- nvinfo : EIATTR_MAX_THREADS
	.align		4
.L_7731:
        /*0054*/ 	.byte	0x04, 0x05
        /*0056*/ 	.short	(.L_7733 - .L_7732)
.L_7732:
        /*0058*/ 	.word	0x00000080
        /*005c*/ 	.word	0x00000001
        /*0060*/ 	.word	0x00000001


	//----- nvinfo : EIATTR_CRS_STACK_SIZE
	.align		4
.L_7733:
        /*0064*/ 	.byte	0x04, 0x1e
        /*0066*/ 	.short	(.L_7735 - .L_7734)
.L_7734:
        /*0068*/ 	.word	0x00000000


	//----- nvinfo : EIATTR_CBANK_PARAM_SIZE
	.align		4
.L_7735:
        /*006c*/ 	.byte	0x03, 0x19
        /*006e*/ 	.short	0x0020


	//----- nvinfo : EIATTR_PARAM_CBANK
	.align		4
        /*0070*/ 	.byte	0x04, 0x0a
        /*0072*/ 	.short	(.L_7737 - .L_7736)
	.align		4
.L_7736:
        /*0074*/ 	.word	index@(.nv.constant0._ZN2at6native29vectorized_elementwise_kernelILi8ENS0_13AUnaryFunctorIfffZZZNS0_21remainder_kernel_cudaERNS_18TensorIteratorBaseEENKUlvE0_clEvENKUlvE0_clEvEUlffE_EESt5arrayIPcLm2EEEEviT0_T1_)
        /*0078*/ 	.short	0x0210
        /*007a*/ 	.short	0x0020


	//----- nvinfo : EIATTR_SW_WAR
	.align		4
.L_7737:
        /*007c*/ 	.byte	0x04, 0x36
        /*007e*/ 	.short	(.L_7739 - .L_7738)
.L_7738:
        /*0080*/ 	.word	0x00000008
.L_7739:


//--------------------- .nv.info._ZN2at6native18elementwise_kernelILi128ELi4EZNS0_15gpu_kernel_implINS0_13BinaryFunctorIdddZZZNS0_21remainder_kernel_cudaERNS_18TensorIteratorBaseEENKUlvE0_clEvENKUlvE_clEvEUlddE_EEEEvS5_RKT_EUliE_EEviT1_ --------------------------
	.section	.nv.info._ZN2at6native18elementwise_kernelILi128ELi4EZNS0_15gpu_kernel_implINS0_13BinaryFunctorIdddZZZNS0_21remainder_kernel_cudaERNS_18TensorIteratorBaseEENKUlvE0_clEvENKUlvE_clEvEUlddE_EEEEvS5_RKT_EUliE_EEviT1_,"",@"SHT_CUDA_INFO"
	.sectionflags	@""
	.align	4


	//----- nvinfo : EIATTR_CUDA_API_VERSION
	.align		4
        /*0000*/ 	.byte	0x04, 0x37
        /*0002*/ 	.short	(.L_7741 - .L_7740)
.L_7740:
        /*0004*/ 	.word	0x00000082


	//----- nvinfo : EIATTR_KPARAM_INFO
	.align		4
.L_7741:
        /*0008*/ 	.byte	0x04, 0x17
        /*000a*/ 	.short	(.L_7743 - .L_7742)
.L_7742:
        /*000c*/ 	.word	0x00000000
        /*0010*/ 	.short	0x0001
        /*0012*/ 	.short	0x0008
        /*0014*/ 	.byte	0x00, 0xf0, 0x21, 0x0a


	//----- nvinfo : EIATTR_KPARAM_INFO
	.align		4
.L_7743:
        /*0018*/ 	.byte	0x04, 0x17
        /*001a*/ 	.short	(.L_7745 - .L_7744)
.L_7744:
        /*001c*/ 	.word	0x00000000
        /*0020*/ 	.short	0x0000
        /*0022*/ 	.short	0x0000
        /*0024*/ 	.byte	0x00, 0xf0, 0x11, 0x00


	//----- nvinfo : EIATTR_SPARSE_MMA_MASK
	.align		4
.L_7745:
        /*0028*/ 	.byte	0x03, 0x50
        /*002a*/ 	.short	0x0000


	//----- nvinfo : EIATTR_MAXREG_COUNT
	.align		4
        /*002c*/ 	.byte	0x03, 0x1b
        /*002e*/ 	.short	0x0080


	//----- nvinfo : EIATTR_EXTERNS
	.align		4
        /*0030*/ 	.byte	0x04, 0x0f
        /*0032*/ 	.short	(.L_7747 - .L_7746)


	//   ....[0]....
	.align		4
.L_7746:
        /*0034*/ 	.word	index@(__assertfail)


	//----- nvinfo : EIATTR_MERCURY_ISA_VERSION
	.align		4
.L_7747:
        /*0038*/ 	.byte	0x03, 0x5f
        /*003a*/ 	.short	0x0101


	//----- nvinfo : EIATTR_SYSCALL_OFFSETS
	.align		4
        /*003c*/ 	.byte	0x04, 0x46
        /*003e*/ 	.short	(.L_7749 - .L_7748)


	//   ....[0]....
.L_7748:
        /*0040*/ 	.word	0x00002570


	//   ....[1]....
        /*0044*/ 	.word	0x00003480


	//   ....[2]....
        /*0048*/ 	.word	0x000055b0


	//   ....[3]....
        /*004c*/ 	.word	0x00007b90


	//   ....[4]....
        /*0050*/ 	.word	0x00008aa0


	//   ....[5]....
        /*0054*/ 	.word	0x0000abd0


	//   ....[6]....
        /*0058*/ 	.word	0x0000d180


	//   ....[7]....
        /*005c*/ 	.word	0x0000e090


	//   ....[8]....
        /*0060*/ 	.word	0x000101c0


	//   ....[9]....
        /*0064*/ 	.word	0x00012760


	//   ....[10]....
        /*0068*/ 	.word	0x00013670


	//   ....[11]....
        /*006c*/ 	.word	0x000157a0


	//----- nvinfo : EIATTR_EXIT_INSTR_OFFSETS
	.align		4
.L_7749:
        /*0070*/ 	.byte	0x04, 0x1c
        /*0072*/ 	.short	(.L_7751 - .L_7750)


	//   ....[0]....
.L_7750:
        /*0074*/ 	.word	0x00010270


	//   ....[1]....
        /*0078*/ 	.word	0x000147e0


	//   ....[2]....
        /*007c*/ 	.word	0x00014820


	//   ....[3]....
        /*0080*/ 	.word	0x000148b0


	//   ....[4]....
        /*0084*/ 	.word	0x000148e0


	//   ....[5]....
        /*0088*/ 	.word	0x00014910


	//   ....[6]....
        /*008c*/ 	.word	0x000149e0


	//   ....[7]....
        /*0090*/ 	.word	0x00014a60


	//   ....[8]....
        /*0094*/ 	.word	0x00014b40


	//   ....[9]....
        /*0098*/ 	.word	0x00014bd0


	//   ....[10]....
        /*009c*/ 	.word	0x00014bf0


	//   ....[11]....
        /*00a0*/ 	.word	0x00014cb0


	//   ....[12]....
        /*00a4*/ 	.word	0x00014ce0


	//   ....[13]....
        /*00a8*/ 	.word	0x00014eb0


	//   ....[14]....
        /*00ac*/ 	.word	0x00015050


	//   ....[15]....
        /*00b0*/ 	.word	0x000150d0


	//   ....[16]....
        /*00b4*/ 	.word	0x00015180


	//   ....[17]....
        /*00b8*/ 	.word	0x00015340


	//   ....[18]....
        /*00bc*/ 	.word	0x00015500


	//   ....[19]....
        /*00c0*/ 	.word	0x000156a0


	//   ....[20]....
        /*00c4*/ 	.word	0x000157b0


	//   ....[21]....
        /*00c8*/ 	.word	0x000157e0


	//   ....[22]....
        /*00cc*/ 	.word	0x00015810


	//----- nvinfo : EIATTR_MAX_THREADS
	.align		4
.L_7751:
        /*00d0*/ 	.byte	0x04, 0x05
        /*00d2*/ 	.short	(.L_7753 - .L_7752)
.L_7752:
        /*00d4*/ 	.word	0x00000080
        /*00d8*/ 	.word	0x00000001
        /*00dc*/ 	.word	0x00000001


	//----- nvinfo : EIATTR_CRS_STACK_SIZE
	.align		4
.L_7753:
        /*00e0*/ 	.byte	0x04, 0x1e
        /*00e2*/ 	.short	(.L_7755 - .L_7754)
.L_7754:
        /*00e4*/ 	.word	0x00000000


	//----- nvinfo : EIATTR_CBANK_PARAM_SIZE
	.align		4
.L_7755:
        /*00e8*/ 	.byte	0x03, 0x19
        /*00ea*/ 	.short	0x0290


	//----- nvinfo : EIATTR_PARAM_CBANK
	.align		4
        /*00ec*/ 	.byte	0x04, 0x0a
        /*00ee*/ 	.short	(.L_7757 - .L_7756)
	.align		4
.L_7756:
        /*00f0*/ 	.word	index@(.nv.constant0._ZN2at6native18elementwise_kernelILi128ELi4EZNS0_15gpu_kernel_implINS0_13BinaryFunctorIdddZZZNS0_21remainder_kernel_cudaERNS_18TensorIteratorBaseEENKUlvE0_clEvENKUlvE_clEvEUlddE_EEEEvS5_RKT_EUliE_EEviT1_)
        /*00f4*/ 	.short	0x0210
        /*00f6*/ 	.short	0x0290


	//----- nvinfo : EIATTR_SW_WAR
	.align		4
.L_7757:
        /*00f8*/ 	.byte	0x04, 0x36
        /*00fa*/ 	.short	(.L_7759 - .L_7758)
.L_7758:
        /*00fc*/ 	.word	0x00000008
.L_7759:


//--------------------- .nv.info._ZN2at6native27unrolled_elementwise_kernelINS0_13BinaryFunctorIdddZZZNS0_21remainder_kernel_cudaERNS_18TensorIteratorBaseEENKUlvE0_clEvENKUlvE_clEvEUlddE_EESt5arrayIPcLm3EELi4E23TrivialOffsetCalculatorILi2EjESC_ILi1EjENS0_6memory12LoadWithCastILi2EEENSF_13StoreWithCastILi1EEEEEviT_T0_T2_T3_T4_T5_ --------------------------
	.section	.nv.info._ZN2at6native27unrolled_elementwise_kernelINS0_13BinaryFunctorIdddZZZNS0_21remainder_kernel_cudaERNS_18TensorIteratorBaseEENKUlvE0_clEvENKUlvE_clEvEUlddE_EESt5arrayIPcLm3EELi4E23TrivialOffsetCalculatorILi2EjESC_ILi1EjENS0_6memory12LoadWithCastILi2EEENSF_13StoreWithCastILi1EEEEEviT_T0_T2_T3_T4_T5_,"",@"SHT_CUDA_INFO"
	.sectionflags	@""
	.align	4


	//----- nvinfo : EIATTR_CUDA_API_VERSION
	.align		4
        /*0000*/ 	.byte	0x04, 0x37
        /*0002*/ 	.short	(.L_7761 - .L_7760)
.L_7760:
        /*0004*/ 	.word	0x00000082


	//----- nvinfo : EIATTR_KPARAM_INFO
	.align		4
.L_7761:
        /*0008*/ 	.byte	0x04, 0x17
        /*000a*/ 	.short	(.L_7763 - .L_7762)
.L_7762:
        /*000c*/ 	.word	0x00000000
        /*0010*/ 	.short	0x0006
        /*0012*/ 	.short	0x0030
        /*0014*/ 	.byte	0x00, 0xf0, 0x21, 0x00


	//----- nvinfo : EIATTR_KPARAM_INFO
	.align		4
.L_7763:
        /*0018*/ 	.byte	0x04, 0x17
        /*001a*/ 	.short	(.L_7765 - .L_7764)
.L_7764:
        /*001c*/ 	.word	0x00000000
        /*0020*/ 	.short	0x0005
        /*0022*/ 	.short	0x0024
        /*0024*/ 	.byte	0x00, 0xf0, 0x31, 0x00


	//----- nvinfo : EIATTR_KPARAM_INFO
	.align		4
.L_7765:
        /*0028*/ 	.byte	0x04, 0x17
        /*002a*/ 	.short	(.L_7767 - .L_7766)
.L_7766:
        /*002c*/ 	.word	0x00000000
        /*0030*/ 	.short	0x0004
        /*0032*/ 	.short	0x0021
        /*0034*/ 	.byte	0x00, 0xf0, 0x05, 0x00


	//----- nvinfo : EIATTR_KPARAM_INFO
	.align		4
.L_7767:
        /*0038*/ 	.byte	0x04, 0x17
        /*003a*/ 	.short	(.L_7769 - .L_7768)
.L_7768:
        /*003c*/ 	.word	0x00000000
        /*0040*/ 	.short	0x0003
        /*0042*/ 	.short	0x0020
        /*0044*/ 	.byte	0x00, 0xf0, 0x05, 0x00


	//----- nvinfo : EIATTR_KPARAM_INFO
	.align		4
.L_7769:
        /*0048*/ 	.byte	0x04, 0x17
        /*004a*/ 	.short	(.L_7771 - .L_7770)
.L_7770:
        /*004c*/ 	.word	0x00000000
        /*0050*/ 	.short	0x0002
        /*0052*/ 	.short	0x0008
        /*0054*/ 	.byte	0x00, 0xf0, 0x61, 0x00


	//----- nvinfo : EIATTR_KPARAM_INFO
	.align		4
.L_7771:
        /*0058*/ 	.byte	0x04, 0x17
        /*005a*/ 	.short	(.L_7773 - .L_7772)
.L_7772:
        /*005c*/ 	.word	0x00000000
        /*0060*/ 	.short	0x0001
        /*0062*/ 	.short	0x0004
        /*0064*/ 	.byte	0x00, 0xf0, 0x05, 0x00


	//----- nvinfo : EIATTR_KPARAM_INFO
	.align		4
.L_7773:
        /*0068*/ 	.byte	0x04, 0x17
        /*006a*/ 	.short	(.L_7775 - .L_7774)
.L_7774:
        /*006c*/ 	.word	0x00000000
        /*0070*/ 	.short	0x0000
        /*0072*/ 	.short	0x0000
        /*0074*/ 	.byte	0x00, 0xf0, 0x11, 0x00


	//----- nvinfo : EIATTR_SPARSE_MMA_MASK
	.align		4
.L_7775:
        /*0078*/ 	.byte	0x03, 0x50
        /*007a*/ 	.short	0x0000


	//----- nvinfo : EIATTR_MAXREG_COUNT
	.align		4
        /*007c*/ 	.byte	0x03, 0x1b
        /*007e*/ 	.short	0x00ff


	//----- nvinfo : EIATTR_EXTERNS
	.align		4
        /*0080*/ 	.byte	0x04, 0x0f
        /*0082*/ 	.short	(.L_7777 - .L_7776)


	//   ....[0]....
	.align		4
.L_7776:
        /*0084*/ 	.word	index@(__assertfail)


	//----- nvinfo : EIATTR_MERCURY_ISA_VERSION
	.align		4
.L_7777:
        /*0088*/ 	.byte	0x03, 0x5f
        /*008a*/ 	.short	0x0101


	//----- nvinfo : EIATTR_SYSCALL_OFFSETS
	.align		4
        /*008c*/ 	.byte	0x04, 0x46
        /*008e*/ 	.short	(.L_7779 - .L_7778)


	//   ....[0]....
.L_7778:
        /*0090*/ 	.word	0x00000fa0


	//   ....[1]....
        /*0094*/ 	.word	0x00001ec0


	//   ....[2]....
        /*0098*/ 	.word	0x00002e60


	//   ....[3]....
        /*009c*/ 	.word	0x00003d80


	//   ....[4]....
        /*00a0*/ 	.word	0x00004d30


	//   ....[5]....
        /*00a4*/ 	.word	0x00005c50


	//   ....[6]....
        /*00a8*/ 	.word	0x00006be0


	//   ....[7]....
        /*00ac*/ 	.word	0x00007b10


	//   ....[8]....
        /*00b0*/ 	.word	0x0000d030


	//   ....[9]....
        /*00b4*/ 	.word	0x0000e220


	//   ....[10]....
        /*00b8*/ 	.word	0x0000f3d0


	//   ....[11]....
        /*00bc*/ 	.word	0x00010580


	//----- nvinfo : EIATTR_EXIT_INSTR_OFFSETS
	.align		4
.L_7779:
        /*00c0*/ 	.byte	0x04, 0x1c
        /*00c2*/ 	.short	(.L_7781 - .L_7780)


	//   ....[0]....
.L_7780:
        /*00c4*/ 	.word	0x0000f470


	//   ....[1]....
        /*00c8*/ 	.word	0x0000f5c0


	//   ....[2]....
        /*00cc*/ 	.word	0x0000f600


	//   ....[3]....
        /*00d0*/ 	.word	0x0000f690


	//   ....[4]....
        /*00d4*/ 	.word	0x0000f6c0


	//   ....[5]....
        /*00d8*/ 	.word	0x0000f6f0


	//   ....[6]....
        /*00dc*/ 	.word	0x0000f7c0


	//   ....[7]....
        /*00e0*/ 	.word	0x0000f840


	//   ....[8]....
        /*00e4*/ 	.word	0x0000f920


	//   ....[9]....
        /*00e8*/ 	.word	0x0000f9b0


	//   ....[10]....
        /*00ec*/ 	.word	0x0000f9d0


	//   ....[11]....
        /*00f0*/ 	.word	0x0000fa90


	//   ....[12]....
        /*00f4*/ 	.word	0x0000fac0


	//   ....[13]....
        /*00f8*/ 	.word	0x0000fc90


	//   ....[14]....
        /*00fc*/ 	.word	0x0000fe30


	//   ....[15]....
        /*0100*/ 	.word	0x0000feb0


	//   ....[16]....
        /*0104*/ 	.word	0x0000ff60


	//   ....[17]....
        /*0108*/ 	.word	0x00010120


	//   ....[18]....
        /*010c*/ 	.word	0x000102e0


	//   ....[19]....
        /*0110*/ 	.word	0x00010480


	//   ....[20]....
        /*0114*/ 	.word	0x00010590


	//   ....[21]....
        /*0118*/ 	.word	0x000105c0


	//   ....[22]....
        /*011c*/ 	.word	0x000105f0


	//----- nvinfo : EIATTR_MAX_THREADS
	.align		4
.L_7781:
        /*0120*/ 	.byte	0x04, 0x05
        /*0122*/ 	.short	(.L_7783 - .L_7782)
.L_7782:
        /*0124*/ 	.word	0x00000080
        /*0128*/ 	.word	0x00000001
        /*012c*/ 	.word	0x00000001


	//----- nvinfo : EIATTR_CRS_STACK_SIZE
	.align		4
.L_7783:
        /*0130*/ 	.byte	0x04, 0x1e
        /*0132*/ 	.short	(.L_7785 - .L_7784)
.L_7784:
        /*0134*/ 	.word	0x00000000


	//----- nvinfo : EIATTR_CBANK_PARAM_SIZE
	.align		4
.L_7785:
        /*0138*/ 	.byte	0x03, 0x19
        /*013a*/ 	.short	0x0038


	//----- nvinfo : EIATTR_PARAM_CBANK
	.align		4
        /*013c*/ 	.byte	0x04, 0x0a
        /*013e*/ 	.short	(.L_7787 - .L_7786)
	.align		4
.L_7786:
        /*0140*/ 	.word	index@(.nv.constant0._ZN2at6native27unrolled_elementwise_kernelINS0_13BinaryFunctorIdddZZZNS0_21remainder_kernel_cudaERNS_18TensorIteratorBaseEENKUlvE0_clEvENKUlvE_clEvEUlddE_EESt5arrayIPcLm3EELi4E23TrivialOffsetCalculatorILi2EjESC_ILi1EjENS0_6memory12LoadWithCastILi2EEENSF_13StoreWithCastILi1EEEEEviT_T0_T2_T3_T4_T5_)
        /*0144*/ 	.short	0x0210
        /*0146*/ 	.short	0x0038


	//----- nvinfo : EIATTR_SW_WAR
	.align		4
.L_7787:
        /*0148*/ 	.byte	0x04, 0x36
        /*014a*/ 	.short	(.L_7789 - .L_7788)
.L_7788:
        /*014c*/ 	.word	0x00000008
.L_7789:


//--------------------- .nv.info._ZN2at6native18elementwise_kernelILi128ELi2EZNS0_22gpu_kernel_impl_nocastINS0_13BinaryFunctorIdddZZZNS0_21remainder_kernel_cudaERNS_18TensorIteratorBaseEENKUlvE0_clEvENKUlvE_clEvEUlddE_EEEEvS5_RKT_EUliE_EEviT1_ --------------------------
	.section	.nv.info._ZN2at6native18elementwise_kernelILi128ELi2EZNS0_22gpu_kernel_impl_nocastINS0_13BinaryFunctorIdddZZZNS0_21remainder_kernel_cudaERNS_18TensorIteratorBaseEENKUlvE0_clEvENKUlvE_clEvEUlddE_EEEEvS5_RKT_EUliE_EEviT1_,"",@"SHT_CUDA_INFO"
	.sectionflags	@""
	.align	4


	//----- nvinfo : EIATTR_CUDA_API_VERSION
	.align		4
        /*0000*/ 	.byte	0x04, 0x37
        /*0002*/ 	.short	(.L_7791 - .L_7790)
.L_7790:
        /*0004*/ 	.word	0x00000082


	//----- nvinfo : EIATTR_KPARAM_INFO
	.align		4
.L_7791:
        /*0008*/ 	.byte	0x04, 0x17
        /*000a*/ 	.short	(.L_7793 - .L_7792)
.L_7792:
        /*000c*/ 	.word	0x00000000
        /*0010*/ 	.short	0x0001
        /*0012*/ 	.short	0x0008
        /*0014*/ 	.byte	0x00, 0xf0, 0x21, 0x0a


	//----- nvinfo : EIATTR_KPARAM_INFO
	.align		4
.L_7793:
        /*0018*/ 	.byte	0x04, 0x17
        /*001a*/ 	.short	(.L_7795 - .L_7794)
.L_7794:
        /*001c*/ 	.word	0x00000000
        /*0020*/ 	.short	0x0000
        /*0022*/ 	.short	0x0000
        /*0024*/ 	.byte	0x00, 0xf0, 0x11, 0x00


	//----- nvinfo : EIATTR_SPARSE_MMA_MASK
	.align		4
.L_7795:
        /*0028*/ 	.byte	0x03, 0x50
        /*002a*/ 	.short	0x0000


	//----- nvinfo : EIATTR_MAXREG_COUNT
	.align		4
        /*002c*/ 	.byte	0x03, 0x1b
        /*002e*/ 	.short	0x0080


	//----- nvinfo : EIATTR_MERCURY_ISA_VERSION
	.align		4
        /*0030*/ 	.byte	0x03, 0x5f
        /*0032*/ 	.short	0x0101


	//----- nvinfo : EIATTR_EXIT_INSTR_OFFSETS
	.align		4
        /*0034*/ 	.byte	0x04, 0x1c
        /*0036*/ 	.short	(.L_7797 - .L_7796)


	//   ....[0]....
.L_7796:
        /*0038*/ 	.word	0x000027b0


	//   ....[1]....
        /*003c*/ 	.word	0x00004eb0


	//----- nvinfo : EIATTR_MAX_THREADS
	.align		4
.L_7797:
        /*0040*/ 	.byte	0x04, 0x05
        /*0042*/ 	.short	(.L_7799 - .L_7798)
.L_7798:
        /*0044*/ 	.word	0x00000080
        /*0048*/ 	.word	0x00000001
        /*004c*/ 	.word	0x00000001


	//----- nvinfo : EIATTR_CRS_STACK_SIZE
	.align		4
.L_7799:
        /*0050*/ 	.byte	0x04, 0x1e
        /*0052*/ 	.short	(.L_7801 - .L_7800)
.L_7800:
        /*0054*/ 	.word	0x00000000


	//----- nvinfo : EIATTR_CBANK_PARAM_SIZE
	.align		4
.L_7801:
        /*0058*/ 	.byte	0x03, 0x19
        /*005a*/ 	.short	0x0290


	//----- nvinfo : EIATTR_PARAM_CBANK
	.align		4
        /*005c*/ 	.byte	0x04, 0x0a
        /*005e*/ 	.short	(.L_7803 - .L_7802)
	.align		4
.L_7802:
        /*0060*/ 	.word	index@(.nv.constant0._ZN2at6native18elementwise_kernelILi128ELi2EZNS0_22gpu_kernel_impl_nocastINS0_13BinaryFunctorIdddZZZNS0_21remainder_kernel_cudaERNS_18TensorIteratorBaseEENKUlvE0_clEvENKUlvE_clEvEUlddE_EEEEvS5_RKT_EUliE_EEviT1_)
        /*0064*/ 	.short	0x0210
        /*0066*/ 	.short	0x0290


	//----- nvinfo : EIATTR_SW_WAR
	.align		4
.L_7803:
        /*0068*/ 	.byte	0x04, 0x36
        /*006a*/ 	.short	(.L_7805 - .L_7804)
.L_7804:
        /*006c*/ 	.word	0x00000008
.L_7805:


//--------------------- .nv.info._ZN2at6native27unrolled_elementwise_kernelINS0_13BinaryFunctorIdddZZZNS0_21remainder_kernel_cudaERNS_18TensorIteratorBaseEENKUlvE0_clEvENKUlvE_clEvEUlddE_EESt5arrayIPcLm3EELi4E23TrivialOffsetCalculatorILi2EjESC_ILi1EjENS0_6memory15LoadWithoutCastENSF_16StoreWithoutCastEEEviT_T0_T2_T3_T4_T5_ --------------------------
	.section	.nv.info._ZN2at6native27unrolled_elementwise_kernelINS0_13BinaryFunctorIdddZZZNS0_21remainder_kernel_cudaERNS_18TensorIteratorBaseEENKUlvE0_clEvENKUlvE_clEvEUlddE_EESt5arrayIPcLm3EELi4E23TrivialOffsetCalculatorILi2EjESC_ILi1EjENS0_6memory15LoadWithoutCastENSF_16StoreWithoutCastEEEviT_T0_T2_T3_T4_T5_,"",@"SHT_CUDA_INFO"
	.sectionflags	@""
	.align	4


	//----- nvinfo : EIATTR_CUDA_API_VERSION
	.align		4
        /*0000*/ 	.byte	0x04, 0x37
        /*0002*/ 	.short	(.L_7807 - .L_7806)
.L_7806:
        /*0004*/ 	.word	0x00000082


	//----- nvinfo : EIATTR_KPARAM_INFO
	.align		4
.L_7807:
        /*0008*/ 	.byte	0x04, 0x17
        /*000a*/ 	.short	(.L_7809 - .L_7808)
.L_7808:
        /*000c*/ 	.word	0x00000000
        /*0010*/ 	.short	0x0006
        /*0012*/ 	.short	0x0023
        /*0014*/ 	.byte	0x00, 0xf0, 0x05, 0x00


	//----- nvinfo : EIATTR_KPARAM_INFO
	.align		4
.L_7809:
        /*0018*/ 	.byte	0x04, 0x17
        /*001a*/ 	.short	(.L_7811 - .L_7810)
.L_7810:
        /*001c*/ 	.word	0x00000000
        /*0020*/ 	.short	0x0005
        /*0022*/ 	.short	0x0022
        /*0024*/ 	.byte	0x00, 0xf0, 0x05, 0x00


	//----- nvinfo : EIATTR_KPARAM_INFO
	.align		4
.L_7811:
        /*0028*/ 	.byte	0x04, 0x17
        /*002a*/ 	.short	(.L_7813 - .L_7812)
.L_7812:
        /*002c*/ 	.word	0x00000000
        /*0030*/ 	.short	0x0004
        /*0032*/ 	.short	0x0021
        /*0034*/ 	.byte	0x00, 0xf0, 0x05, 0x00


	//----- nvinfo : EIATTR_KPARAM_INFO
	.align		4
.L_7813:
        /*0038*/ 	.byte	0x04, 0x17
        /*003a*/ 	.short	(.L_7815 - .L_7814)
.L_7814:
        /*003c*/ 	.word	0x00000000
        /*0040*/ 	.short	0x0003
        /*0042*/ 	.short	0x0020
        /*0044*/ 	.byte	0x00, 0xf0, 0x05, 0x00


	//----- nvinfo : EIATTR_KPARAM_INFO
	.align		4
.L_7815:
        /*0048*/ 	.byte	0x04, 0x17
        /*004a*/ 	.short	(.L_7817 - .L_7816)
.L_7816:
        /*004c*/ 	.word	0x00000000
        /*0050*/ 	.short	0x0002
        /*0052*/ 	.short	0x0008
        /*0054*/ 	.byte	0x00, 0xf0, 0x61, 0x00


	//----- nvinfo : EIATTR_KPARAM_INFO
	.align		4
.L_7817:
        /*0058*/ 	.byte	0x04, 0x17
        /*005a*/ 	.short	(.L_7819 - .L_7818)
.L_7818:
        /*005c*/ 	.word	0x00000000
        /*0060*/ 	.short	0x0001
        /*0062*/ 	.short	0x0004
        /*0064*/ 	.byte	0x00, 0xf0, 0x05, 0x00


	//----- nvinfo : EIATTR_KPARAM_INFO
	.align		4
.L_7819:
        /*0068*/ 	.byte	0x04, 0x17
        /*006a*/ 	.short	(.L_7821 - .L_7820)
.L_7820:
        /*006c*/ 	.word	0x00000000
        /*0070*/ 	.short	0x0000
        /*0072*/ 	.short	0x0000
        /*0074*/ 	.byte	0x00, 0xf0, 0x11, 0x00


	//----- nvinfo : EIATTR_SPARSE_MMA_MASK
	.align		4
.L_7821:
        /*0078*/ 	.byte	0x03, 0x50
        /*007a*/ 	.short	0x0000


	//----- nvinfo : EIATTR_MAXREG_COUNT
	.align		4
        /*007c*/ 	.byte	0x03, 0x1b
        /*007e*/ 	.short	0x00ff


	//----- nvinfo : EIATTR_MERCURY_ISA_VERSION
	.align		4
        /*0080*/ 	.byte	0x03, 0x5f
        /*0082*/ 	.short	0x0101


	//----- nvinfo : EIATTR_EXIT_INSTR_OFFSETS
	.align		4
        /*0084*/ 	.byte	0x04, 0x1c
        /*0086*/ 	.short	(.L_7823 - .L_7822)


	//   ....[0]....
.L_7822:
        /*0088*/ 	.word	0x00004720


	//   ....[1]....
        /*008c*/ 	.word	0x00004780


	//----- nvinfo : EIATTR_MAX_THREADS
	.align		4
.L_7823:
        /*0090*/ 	.byte	0x04, 0x05
        /*0092*/ 	.short	(.L_7825 - .L_7824)
.L_7824:
        /*0094*/ 	.word	0x00000080
        /*0098*/ 	.word	0x00000001
        /*009c*/ 	.word	0x00000001


	//----- nvinfo : EIATTR_CRS_STACK_SIZE
	.align		4
.L_7825:
        /*00a0*/ 	.byte	0x04, 0x1e
        /*00a2*/ 	.short	(.L_7827 - .L_7826)
.L_7826:
        /*00a4*/ 	.word	0x00000000


	//----- nvinfo : EIATTR_CBANK_PARAM_SIZE
	.align		4
.L_7827:
        /*00a8*/ 	.byte	0x03, 0x19
        /*00aa*/ 	.short	0x0024


	//----- nvinfo : EIATTR_PARAM_CBANK
	.align		4
        /*00ac*/ 	.byte	0x04, 0x0a
        /*00ae*/ 	.short	(.L_7829 - .L_7828)
	.align		4
.L_7828:
        /*00b0*/ 	.word	index@(.nv.constant0._ZN2at6native27unrolled_elementwise_kernelINS0_13BinaryFunctorIdddZZZNS0_21remainder_kernel_cudaERNS_18TensorIteratorBaseEENKUlvE0_clEvENKUlvE_clEvEUlddE_EESt5arrayIPcLm3EELi4E23TrivialOffsetCalculatorILi2EjESC_ILi1EjENS0_6memory15LoadWithoutCastENSF_16StoreWithoutCastEEEviT_T0_T2_T3_T4_T5_)
        /*00b4*/ 	.short	0x0210
        /*00b6*/ 	.short	0x0024


	//----- nvinfo : EIATTR_SW_WAR
	.align		4
.L_7829:
        /*00b8*/ 	.byte	0x04, 0x36
        /*00ba*/ 	.short	(.L_7831 - .L_7830)
.L_7830:
        /*00bc*/ 	.word	0x00000008
.L_7831:


//--------------------- .nv.info._ZN2at6native29vectorized_elementwise_kernelILi2ENS0_13BinaryFunctorIdddZZZNS0_21remainder_kernel_cudaERNS_18TensorIteratorBaseEENKUlvE0_clEvENKUlvE_clEvEUlddE_EESt5arrayIPcLm3EEEEviT0_T1_ --------------------------
	.section	.nv.info._ZN2at6native29vectorized_elementwise_kernelILi2ENS0_13BinaryFunctorIdddZZZNS0_21remainder_kernel_cudaERNS_18TensorIteratorBaseEENKUlvE0_clEvENKUlvE_clEvEUlddE_EESt5arrayIPcLm3EEEEviT0_T1_,"",@"SHT_CUDA_INFO"
	.sectionflags	@""
	.align	4


	//----- nvinfo : EIATTR_CUDA_API_VERSION
	.align		4
        /*0000*/ 	.byte	0x04, 0x37
        /*0002*/ 	.short	(.L_7833 - .L_7832)
.L_7832:
        /*0004*/ 	.word	0x00000082


	//----- nvinfo : EIATTR_KPARAM_INFO
	.align		4
.L_7833:
        /*0008*/ 	.byte	0x04, 0x17
        /*000a*/ 	.short	(.L_7835 - .L_7834)
.L_7834:
        /*000c*/ 	.word	0x00000000
        /*0010*/ 	.short	0x0002
        /*0012*/ 	.short	0x0008
        /*0014*/ 	.byte	0x00, 0xf0, 0x61, 0x00


	//----- nvinfo : EIATTR_KPARAM_INFO
	.align		4
.L_7835:
        /*0018*/ 	.byte	0x04, 0x17
        /*001a*/ 	.short	(.L_7837 - .L_7836)
.L_7836:
        /*001c*/ 	.word	0x00000000
        /*0020*/ 	.short	0x0001
        /*0022*/ 	.short	0x0004
        /*0024*/ 	.byte	0x00, 0xf0, 0x05, 0x00


	//----- nvinfo : EIATTR_KPARAM_INFO
	.align		4
.L_7837:
        /*0028*/ 	.byte	0x04, 0x17
        /*002a*/ 	.short	(.L_7839 - .L_7838)
.L_7838:
        /*002c*/ 	.word	0x00000000
        /*0030*/ 	.short	0x0000
        /*0032*/ 	.short	0x0000
        /*0034*/ 	.byte	0x00, 0xf0, 0x11, 0x00


	//----- nvinfo : EIATTR_SPARSE_MMA_MASK
	.align		4
.L_7839:
        /*0038*/ 	.byte	0x03, 0x50
        /*003a*/ 	.short	0x0000


	//----- nvinfo : EIATTR_MAXREG_COUNT
	.align		4
        /*003c*/ 	.byte	0x03, 0x1b
        /*003e*/ 	.short	0x00ff


	//----- nvinfo : EIATTR_MERCURY_ISA_VERSION
	.align		4
        /*0040*/ 	.byte	0x03, 0x5f
        /*0042*/ 	.short	0x0101


	//----- nvinfo : EIATTR_EXIT_INSTR_OFFSETS
	.align		4
        /*0044*/ 	.byte	0x04, 0x1c
        /*0046*/ 	.short	(.L_7841 - .L_7840)


	//   ....[0]....
.L_7840:
        /*0048*/ 	.word	0x000084f0


	//   ....[1]....
        /*004c*/ 	.word	0x000112b0


	//   ....[2]....
        /*0050*/ 	.word	0x00011300


	//----- nvinfo : EIATTR_MAX_THREADS
	.align		4
.L_7841:
        /*0054*/ 	.byte	0x04, 0x05
        /*0056*/ 	.short	(.L_7843 - .L_7842)
.L_7842:
        /*0058*/ 	.word	0x00000080
        /*005c*/ 	.word	0x00000001
        /*0060*/ 	.word	0x00000001


	//----- nvinfo : EIATTR_CRS_STACK_SIZE
	.align		4
.L_7843:
        /*0064*/ 	.byte	0x04, 0x1e
        /*0066*/ 	.short	(.L_7845 - .L_7844)
.L_7844:
        /*0068*/ 	.word	0x00000000


	//----- nvinfo : EIATTR_CBANK_PARAM_SIZE
	.align		4
.L_7845:
        /*006c*/ 	.byte	0x03, 0x19
        /*006e*/ 	.short	0x0020


	//----- nvinfo : EIATTR_PARAM_CBANK
	.align		4
        /*0070*/ 	.byte	0x04, 0x0a
        /*0072*/ 	.short	(.L_7847 - .L_7846)
	.align		4
.L_7846:
        /*0074*/ 	.word	index@(.nv.constant0._ZN2at6native29vectorized_elementwise_kernelILi2ENS0_13BinaryFunctorIdddZZZNS0_21remainder_kernel_cudaERNS_18TensorIteratorBaseEENKUlvE0_clEvENKUlvE_clEvEUlddE_EESt5arrayIPcLm3EEEEviT0_T1_)
        /*0078*/ 	.short	0x0210
        /*007a*/ 	.short	0x0020


	//----- nvinfo : EIATTR_SW_WAR
	.align		4
.L_7847:
        /*007c*/ 	.byte	0x04, 0x36
        /*007e*/ 	.short	(.L_7849 - .L_7848)
.L_7848:
        /*0080*/ 	.word	0x00000008
.L_7849:


//--------------------- .nv.info._ZN2at6native29vectorized_elementwise_kernelILi4ENS0_13BinaryFunctorIdddZZZNS0_21remainder_kernel_cudaERNS_18TensorIteratorBaseEENKUlvE0_clEvENKUlvE_clEvEUlddE_EESt5arrayIPcLm3EEEEviT0_T1_ --------------------------
	.section	.nv.info._ZN2at6native29vectorized_elementwise_kernelILi4ENS0_13BinaryFunctorIdddZZZNS0_21remainder_kernel_cudaERNS_18TensorIteratorBaseEENKUlvE0_clEvENKUlvE_clEvEUlddE_EESt5arrayIPcLm3EEEEviT0_T1_,"",@"SHT_CUDA_INFO"
	.sectionflags	@""
	.align	4


	//----- nvinfo : EIATTR_CUDA_API_VERSION
	.align		4
        /*0000*/ 	.byte	0x04, 0x37
        /*0002*/ 	.short	(.L_7851 - .L_7850)
.L_7850:
        /*0004*/ 	.word	0x00000082


	//----- nvinfo : EIATTR_KPARAM_INFO
	.align		4
.L_7851:
        /*0008*/ 	.byte	0x04, 0x17
        /*000a*/ 	.short	(.L_7853 - .L_7852)
.L_7852:
        /*000c*/ 	.word	0x00000000
        /*0010*/ 	.short	0x0002
        /*0012*/ 	.short	0x0008
        /*0014*/ 	.byte	0x00, 0xf0, 0x61, 0x00


	//----- nvinfo : EIATTR_KPARAM_INFO
	.align		4
.L_7853:
        /*0018*/ 	.byte	0x04, 0x17
        /*001a*/ 	.short	(.L_7855 - .L_7854)
.L_7854:
        /*001c*/ 	.word	0x00000000
        /*0020*/ 	.short	0x0001
        /*0022*/ 	.short	0x0004
        /*0024*/ 	.byte	0x00, 0xf0, 0x05, 0x00


	//----- nvinfo : EIATTR_KPARAM_INFO
	.align		4
.L_7855:
        /*0028*/ 	.byte	0x04, 0x17
        /*002a*/ 	.short	(.L_7857 - .L_7856)
.L_7856:
        /*002c*/ 	.word	0x00000000
        /*0030*/ 	.short	0x0000
        /*0032*/ 	.short	0x0000
        /*0034*/ 	.byte	0x00, 0xf0, 0x11, 0x00


	//----- nvinfo : EIATTR_SPARSE_MMA_MASK
	.align		4
.L_7857:
        /*0038*/ 	.byte	0x03, 0x50
        /*003a*/ 	.short	0x0000


	//----- nvinfo : EIATTR_MAXREG_COUNT
	.align		4
        /*003c*/ 	.byte	0x03, 0x1b
        /*003e*/ 	.short	0x00ff


	//----- nvinfo : EIATTR_MERCURY_ISA_VERSION
	.align		4
        /*0040*/ 	.byte	0x03, 0x5f
        /*0042*/ 	.short	0x0101


	//----- nvinfo : EIATTR_EXIT_INSTR_OFFSETS
	.align		4
        /*0044*/ 	.byte	0x04, 0x1c
        /*0046*/ 	.short	(.L_7859 - .L_7858)


	//   ....[0]....
.L_7858:
        /*0048*/ 	.word	0x000084f0


	//   ....[1]....
        /*004c*/ 	.word	0x000112b0


	//   ....[2]....
        /*0050*/ 	.word	0x00011300


	//----- nvinfo : EIATTR_MAX_THREADS
	.align		4
.L_7859:
        /*0054*/ 	.byte	0x04, 0x05
        /*0056*/ 	.short	(.L_7861 - .L_7860)
.L_7860:
        /*0058*/ 	.word	0x00000080
        /*005c*/ 	.word	0x00000001
        /*0060*/ 	.word	0x00000001


	//----- nvinfo : EIATTR_CRS_STACK_SIZE
	.align		4
.L_7861:
        /*0064*/ 	.byte	0x04, 0x1e
        /*0066*/ 	.short	(.L_7863 - .L_7862)
.L_7862:
        /*0068*/ 	.word	0x00000000


	//----- nvinfo : EIATTR_CBANK_PARAM_SIZE
	.align		4
.L_7863:
        /*006c*/ 	.byte	0x03, 0x19
        /*006e*/ 	.short	0x0020


	//----- nvinfo : EIATTR_PARAM_CBANK
	.align		4
        /*0070*/ 	.byte	0x04, 0x0a
        /*0072*/ 	.short	(.L_7865 - .L_7864)
	.align		4
.L_7864:
        /*0074*/ 	.word	index@(.nv.constant0._ZN2at6native29vectorized_elementwise_kernelILi4ENS0_13BinaryFunctorIdddZZZNS0_21remainder_kernel_cudaERNS_18TensorIteratorBaseEENKUlvE0_clEvENKUlvE_clEvEUlddE_EESt5arrayIPcLm3EEEEviT0_T1_)
        /*0078*/ 	.short	0x0210
        /*007a*/ 	.short	0x0020


	//----- nvinfo : EIATTR_SW_WAR
	.align		4
.L_7865:
        /*007c*/ 	.byte	0x04, 0x36
        /*007e*/ 	.short	(.L_7867 - .L_7866)
.L_7866:
        /*0080*/ 	.word	0x00000008
.L_7867:


//--------------------- .nv.info._ZN2at6native29vectorized_elementwise_kernelILi8ENS0_13BinaryFunctorIdddZZZNS0_21remainder_kernel_cudaERNS_18TensorIteratorBaseEENKUlvE0_clEvENKUlvE_clEvEUlddE_EESt5arrayIPcLm3EEEEviT0_T1_ --------------------------
	.section	.nv.info._ZN2at6native29vectorized_elementwise_kernelILi8ENS0_13BinaryFunctorIdddZZZNS0_21remainder_kernel_cudaERNS_18TensorIteratorBaseEENKUlvE0_clEvENKUlvE_clEvEUlddE_EESt5arrayIPcLm3EEEEviT0_T1_,"",@"SHT_CUDA_INFO"
	.sectionflags	@""
	.align	4


	//----- nvinfo : EIATTR_CUDA_API_VERSION
	.align		4
        /*0000*/ 	.byte	0x04, 0x37
        /*0002*/ 	.short	(.L_7869 - .L_7868)
.L_7868:
        /*0004*/ 	.word	0x00000082


	//----- nvinfo : EIATTR_KPARAM_INFO
	.align		4
.L_7869:
        /*0008*/ 	.byte	0x04, 0x17
        /*000a*/ 	.short	(.L_7871 - .L_7870)
.L_7870:
        /*000c*/ 	.word	0x00000000
        /*0010*/ 	.short	0x0002
        /*0012*/ 	.short	0x0008
        /*0014*/ 	.byte	0x00, 0xf0, 0x61, 0x00


	//----- nvinfo : EIATTR_KPARAM_INFO
	.align		4
.L_7871:
        /*0018*/ 	.byte	0x04, 0x17
        /*001a*/ 	.short	(.L_7873 - .L_7872)
.L_7872:
        /*001c*/ 	.word	0x00000000
        /*0020*/ 	.short	0x0001
        /*0022*/ 	.short	0x0004
        /*0024*/ 	.byte	0x00, 0xf0, 0x05, 0x00


	//----- nvinfo : EIATTR_KPARAM_INFO
	.align		4
.L_7873:
        /*0028*/ 	.byte	0x04, 0x17
        /*002a*/ 	.short	(.L_7875 - .L_7874)
.L_7874:
        /*002c*/ 	.word	0x00000000
        /*0030*/ 	.short	0x0000
        /*0032*/ 	.short	0x0000
        /*0034*/ 	.byte	0x00, 0xf0, 0x11, 0x00


	//----- nvinfo : EIATTR_SPARSE_MMA_MASK
	.align		4
.L_7875:
        /*0038*/ 	.byte	0x03, 0x50
        /*003a*/ 	.short	0x0000


	//----- nvinfo : EIATTR_MAXREG_COUNT
	.align		4
        /*003c*/ 	.byte	0x03, 0x1b
        /*003e*/ 	.short	0x00ff


	//----- nvinfo : EIATTR_MERCURY_ISA_VERSION
	.align		4
        /*0040*/ 	.byte	0x03, 0x5f
        /*0042*/ 	.short	0x0101


	//----- nvinfo : EIATTR_EXIT_INSTR_OFFSETS
	.align		4
        /*0044*/ 	.byte	0x04, 0x1c
        /*0046*/ 	.short	(.L_7877 - .L_7876)


	//   ....[0]....
.L_7876:
        /*0048*/ 	.word	0x000084f0


	//   ....[1]....
        /*004c*/ 	.word	0x000112b0


	//   ....[2]....
        /*0050*/ 	.word	0x00011300


	//----- nvinfo : EIATTR_MAX_THREADS
	.align		4
.L_7877:
        /*0054*/ 	.byte	0x04, 0x05
        /*0056*/ 	.short	(.L_7879 - .L_7878)
.L_7878:
        /*0058*/ 	.word	0x00000080
        /*005c*/ 	.word	0x00000001
        /*0060*/ 	.word	0x00000001


	//----- nvinfo : EIATTR_CRS_STACK_SIZE
	.align		4
.L_7879:
        /*0064*/ 	.byte	0x04, 0x1e
        /*0066*/ 	.short	(.L_7881 - .L_7880)
.L_7880:
        /*0068*/ 	.word	0x00000000


	//----- nvinfo : EIATTR_CBANK_PARAM_SIZE
	.align		4
.L_7881:
        /*006c*/ 	.byte	0x03, 0x19
        /*006e*/ 	.short	0x0020


	//----- nvinfo : EIATTR_PARAM_CBANK
	.align		4
        /*0070*/ 	.byte	0x04, 0x0a
        /*0072*/ 	.short	(.L_7883 - .L_7882)
	.align		4
.L_7882:
        /*0074*/ 	.word	index@(.nv.constant0._ZN2at6native29vectorized_elementwise_kernelILi8ENS0_13BinaryFunctorIdddZZZNS0_21remainder_kernel_cudaERNS_18TensorIteratorBaseEENKUlvE0_clEvENKUlvE_clEvEUlddE_EESt5arrayIPcLm3EEEEviT0_T1_)
        /*0078*/ 	.short	0x0210
        /*007a*/ 	.short	0x0020


	//----- nvinfo : EIATTR_SW_WAR
	.align		4
.L_7883:
        /*007c*/ 	.byte	0x04, 0x36
        /*007e*/ 	.short	(.L_7885 - .L_7884)
.L_7884:
        /*0080*/ 	.word	0x00000008
.L_7885:


//--------------------- .nv.info._ZN2at6native18elementwise_kernelILi128ELi4EZNS0_15gpu_kernel_implINS0_13BUnaryFunctorIdddZZZNS0_21remainder_kernel_cudaERNS_18TensorIteratorBaseEENKUlvE0_clEvENKUlvE_clEvEUlddE_EEEEvS5_RKT_EUliE_EEviT1_ --------------------------
	.section	.nv.info._ZN2at6native18elementwise_kernelILi128ELi4EZNS0_15gpu_kernel_implINS0_13BUnaryFunctorIdddZZZNS0_21remainder_kernel_cudaERNS_18TensorIteratorBaseEENKUlvE0_clEvENKUlvE_clEvEUlddE_EEEEvS5_RKT_EUliE_EEviT1_,"",@"SHT_CUDA_INFO"
	.sectionflags	@""
	.align	4


	//----- nvinfo : EIATTR_CUDA_API_VERSION
	.align		4
        /*0000*/ 	.byte	0x04, 0x37
        /*0002*/ 	.short	(.L_7887 - .L_7886)
.L_7886:
        /*0004*/ 	.word	0x00000082


	//----- nvinfo : EIATTR_KPARAM_INFO
	.align		4
.L_7887:
        /*0008*/ 	.byte	0x04, 0x17
        /*000a*/ 	.short	(.L_7889 - .L_7888)
.L_7888:
        /*000c*/ 	.word	0x00000000
        /*0010*/ 	.short	0x0001
        /*0012*/ 	.short	0x0008
        /*0014*/ 	.byte	0x00, 0xf0, 0xa1, 0x08


	//----- nvinfo : EIATTR_KPARAM_INFO
	.align		4
.L_7889:
        /*0018*/ 	.byte	0x04, 0x17
        /*001a*/ 	.short	(.L_7891 - .L_7890)
.L_7890:
        /*001c*/ 	.word	0x00000000
        /*0020*/ 	.short	0x0000
        /*0022*/ 	.short	0x0000
        /*0024*/ 	.byte	0x00, 0xf0, 0x11, 0x00


	//----- nvinfo : EIATTR_SPARSE_MMA_MASK
	.align		4
.L_7891:
        /*0028*/ 	.byte	0x03, 0x50
        /*002a*/ 	.short	0x0000


	//----- nvinfo : EIATTR_MAXREG_COUNT
	.align		4
        /*002c*/ 	.byte	0x03, 0x1b
        /*002e*/ 	.short	0x0080


	//----- nvinfo : EIATTR_EXTERNS
	.align		4
        /*0030*/ 	.byte	0x04, 0x0f
        /*0032*/ 	.short	(.L_7893 - .L_7892)


	//   ....[0]....
	.align		4
.L_7892:
        /*0034*/ 	.word	index@(__assertfail)


	//----- nvinfo : EIATTR_MERCURY_ISA_VERSION
	.align		4
.L_7893:
        /*0038*/ 	.byte	0x03, 0x5f
        /*003a*/ 	.short	0x0101


	//----- nvinfo : EIATTR_SYSCALL_OFFSETS
	.align		4
        /*003c*/ 	.byte	0x04, 0x46
        /*003e*/ 	.short	(.L_7895 - .L_7894)


	//   ....[0]....
.L_7894:
        /*0040*/ 	.word	0x00002240


	//   ....[1]....
        /*0044*/ 	.word	0x000043b0


	//   ....[2]....
        /*0048*/ 	.word	0x00006660


	//   ....[3]....
        /*004c*/ 	.word	0x000087b0


	//   ....[4]....
        /*0050*/ 	.word	0x0000aa30


	//   ....[5]....
        /*0054*/ 	.word	0x0000cb80


	//   ....[6]....
        /*0058*/ 	.word	0x0000edf0


	//   ....[7]....
        /*005c*/ 	.word	0x00010f60


	//----- nvinfo : EIATTR_EXIT_INSTR_OFFSETS
	.align		4
.L_7895:
        /*0060*/ 	.byte	0x04, 0x1c
        /*0062*/ 	.short	(.L_7897 - .L_7896)


	//   ....[0]....
.L_7896:
        /*0064*/ 	.word	0x0000cc30


	//   ....[1]....
        /*0068*/ 	.word	0x0000ffa0


	//   ....[2]....
        /*006c*/ 	.word	0x0000ffe0


	//   ....[3]....
        /*0070*/ 	.word	0x00010070


	//   ....[4]....
        /*0074*/ 	.word	0x000100a0


	//   ....[5]....
        /*0078*/ 	.word	0x000100d0


	//   ....[6]....
        /*007c*/ 	.word	0x000101a0


	//   ....[7]....
        /*0080*/ 	.word	0x00010220


	//   ....[8]....
        /*0084*/ 	.word	0x00010300


	//   ....[9]....
        /*0088*/ 	.word	0x00010390


	//   ....[10]....
        /*008c*/ 	.word	0x000103b0


	//   ....[11]....
        /*0090*/ 	.word	0x00010470


	//   ....[12]....
        /*0094*/ 	.word	0x000104a0


	//   ....[13]....
        /*0098*/ 	.word	0x00010670


	//   ....[14]....
        /*009c*/ 	.word	0x00010810


	//   ....[15]....
        /*00a0*/ 	.word	0x00010890


	//   ....[16]....
        /*00a4*/ 	.word	0x00010940


	//   ....[17]....
        /*00a8*/ 	.word	0x00010b00


	//   ....[18]....
        /*00ac*/ 	.word	0x00010cc0


	//   ....[19]....
        /*00b0*/ 	.word	0x00010e60


	//   ....[20]....
        /*00b4*/ 	.word	0x00010f70


	//   ....[21]....
        /*00b8*/ 	.word	0x00010fa0


	//   ....[22]....
        /*00bc*/ 	.word	0x00010fd0


	//----- nvinfo : EIATTR_MAX_THREADS
	.align		4
.L_7897:
        /*00c0*/ 	.byte	0x04, 0x05
        /*00c2*/ 	.short	(.L_7899 - .L_7898)
.L_7898:
        /*00c4*/ 	.word	0x00000080
        /*00c8*/ 	.word	0x00000001
        /*00cc*/ 	.word	0x00000001


	//----- nvinfo : EIATTR_CRS_STACK_SIZE
	.align		4
.L_7899:
        /*00d0*/ 	.byte	0x04, 0x1e
        /*00d2*/ 	.short	(.L_7901 - .L_7900)
.L_7900:
        /*00d4*/ 	.word	0x00000000


	//----- nvinfo : EIATTR_CBANK_PARAM_SIZE
	.align		4
.L_7901:
        /*00d8*/ 	.byte	0x03, 0x19
        /*00da*/ 	.short	0x0230


	//----- nvinfo : EIATTR_PARAM_CBANK
	.align		4
        /*00dc*/ 	.byte	0x04, 0x0a
        /*00de*/ 	.short	(.L_7903 - .L_7902)
	.align		4
.L_7902:
        /*00e0*/ 	.word	index@(.nv.constant0._ZN2at6native18elementwise_kernelILi128ELi4EZNS0_15gpu_kernel_implINS0_13BUnaryFunctorIdddZZZNS0_21remainder_kernel_cudaERNS_18TensorIteratorBaseEENKUlvE0_clEvENKUlvE_clEvEUlddE_EEEEvS5_RKT_EUliE_EEviT1_)
        /*00e4*/ 	.short	0x0210
        /*00e6*/ 	.short	0x0230


	//----- nvinfo : EIATTR_SW_WAR
	.align		4
.L_7903:
        /*00e8*/ 	.byte	0x04, 0x36
        /*00ea*/ 	.short	(.L_7905 - .L_7904)
.L_7904:
        /*00ec*/ 	.word	0x00000008
.L_7905:


//--------------------- .nv.info._ZN2at6native27unrolled_elementwise_kernelINS0_13BUnaryFunctorIdddZZZNS0_21remainder_kernel_cudaERNS_18TensorIteratorBaseEENKUlvE0_clEvENKUlvE_clEvEUlddE_EESt5arrayIPcLm2EELi4E23TrivialOffsetCalculatorILi1EjESD_NS0_6memory12LoadWithCastILi1EEENSE_13StoreWithCastILi1EEEEEviT_T0_T2_T3_T4_T5_ --------------------------
	.section	.nv.info._ZN2at6native27unrolled_elementwise_kernelINS0_13BUnaryFunctorIdddZZZNS0_21remainder_kernel_cudaERNS_18TensorIteratorBaseEENKUlvE0_clEvENKUlvE_clEvEUlddE_EESt5arrayIPcLm2EELi4E23TrivialOffsetCalculatorILi1EjESD_NS0_6memory12LoadWithCastILi1EEENSE_13StoreWithCastILi1EEEEEviT_T0_T2_T3_T4_T5_,"",@"SHT_CUDA_INFO"
	.sectionflags	@""
	.align	4


	//----- nvinfo : EIATTR_CUDA_API_VERSION
	.align		4
        /*0000*/ 	.byte	0x04, 0x37
        /*0002*/ 	.short	(.L_7907 - .L_7906)
.L_7906:
        /*0004*/ 	.word	0x00000082


	//----- nvinfo : EIATTR_KPARAM_INFO
	.align		4
.L_7907:
        /*0008*/ 	.byte	0x04, 0x17
        /*000a*/ 	.short	(.L_7909 - .L_7908)
.L_7908:
        /*000c*/ 	.word	0x00000000
        /*0010*/ 	.short	0x0006
        /*0012*/ 	.short	0x0034
        /*0014*/ 	.byte	0x00, 0xf0, 0x21, 0x00


	//----- nvinfo : EIATTR_KPARAM_INFO
	.align		4
.L_7909:
        /*0018*/ 	.byte	0x04, 0x17
        /*001a*/ 	.short	(.L_7911 - .L_7910)
.L_7910:
        /*001c*/ 	.word	0x00000000
        /*0020*/ 	.short	0x0005
        /*0022*/ 	.short	0x002c
        /*0024*/ 	.byte	0x00, 0xf0, 0x21, 0x00


	//----- nvinfo : EIATTR_KPARAM_INFO
	.align		4
.L_7911:
        /*0028*/ 	.byte	0x04, 0x17
        /*002a*/ 	.short	(.L_7913 - .L_7912)
.L_7912:
        /*002c*/ 	.word	0x00000000
        /*0030*/ 	.short	0x0004
        /*0032*/ 	.short	0x0029
        /*0034*/ 	.byte	0x00, 0xf0, 0x05, 0x00


	//----- nvinfo : EIATTR_KPARAM_INFO
	.align		4
.L_7913:
        /*0038*/ 	.byte	0x04, 0x17
        /*003a*/ 	.short	(.L_7915 - .L_7914)
.L_7914:
        /*003c*/ 	.word	0x00000000
        /*0040*/ 	.short	0x0003
        /*0042*/ 	.short	0x0028
        /*0044*/ 	.byte	0x00, 0xf0, 0x05, 0x00


	//----- nvinfo : EIATTR_KPARAM_INFO
	.align		4
.L_7915:
        /*0048*/ 	.byte	0x04, 0x17
        /*004a*/ 	.short	(.L_7917 - .L_7916)
.L_7916:
        /*004c*/ 	.word	0x00000000
        /*0050*/ 	.short	0x0002
        /*0052*/ 	.short	0x0018
        /*0054*/ 	.byte	0x00, 0xf0, 0x41, 0x00


	//----- nvinfo : EIATTR_KPARAM_INFO
	.align		4
.L_7917:
        /*0058*/ 	.byte	0x04, 0x17
        /*005a*/ 	.short	(.L_7919 - .L_7918)
.L_7918:
        /*005c*/ 	.word	0x00000000
        /*0060*/ 	.short	0x0001
        /*0062*/ 	.short	0x0008
        /*0064*/ 	.byte	0x00, 0xf0, 0x41, 0x00


	//----- nvinfo : EIATTR_KPARAM_INFO
	.align		4
.L_7919:
        /*0068*/ 	.byte	0x04, 0x17
        /*006a*/ 	.short	(.L_7921 - .L_7920)
.L_7920:
        /*006c*/ 	.word	0x00000000
        /*0070*/ 	.short	0x0000
        /*0072*/ 	.short	0x0000
        /*0074*/ 	.byte	0x00, 0xf0, 0x11, 0x00


	//----- nvinfo : EIATTR_SPARSE_MMA_MASK
	.align		4
.L_7921:
        /*0078*/ 	.byte	0x03, 0x50
        /*007a*/ 	.short	0x0000


	//----- nvinfo : EIATTR_MAXREG_COUNT
	.align		4
        /*007c*/ 	.byte	0x03, 0x1b
        /*007e*/ 	.short	0x00ff


	//----- nvinfo : EIATTR_EXTERNS
	.align		4
        /*0080*/ 	.byte	0x04, 0x0f
        /*0082*/ 	.short	(.L_7923 - .L_7922)


	//   ....[0]....
	.align		4
.L_7922:
        /*0084*/ 	.word	index@(__assertfail)


	//----- nvinfo : EIATTR_MERCURY_ISA_VERSION
	.align		4
.L_7923:
        /*0088*/ 	.byte	0x03, 0x5f
        /*008a*/ 	.short	0x0101


	//----- nvinfo : EIATTR_SYSCALL_OFFSETS
	.align		4
        /*008c*/ 	.byte	0x04, 0x46
        /*008e*/ 	.short	(.L_7925 - .L_7924)


	//   ....[0]....
.L_7924:
        /*0090*/ 	.word	0x00000f80


	//   ....[1]....
        /*0094*/ 	.word	0x00001f20


	//   ....[2]....
        /*0098*/ 	.word	0x00002ed0


	//   ....[3]....
        /*009c*/ 	.word	0x00003e50


	//   ....[4]....
        /*00a0*/ 	.word	0x00009410


	//   ....[5]....
        /*00a4*/ 	.word	0x0000a5e0


	//   ....[6]....
        /*00a8*/ 	.word	0x0000b770


	//   ....[7]....
        /*00ac*/ 	.word	0x0000c920


	//----- nvinfo : EIATTR_EXIT_INSTR_OFFSETS
	.align		4
.L_7925:
        /*00b0*/ 	.byte	0x04, 0x1c
        /*00b2*/ 	.short	(.L_7927 - .L_7926)


	//   ....[0]....
.L_7926:
        /*00b4*/ 	.word	0x0000b810


	//   ....[1]....
        /*00b8*/ 	.word	0x0000b960


	//   ....[2]....
        /*00bc*/ 	.word	0x0000b9a0


	//   ....[3]....
        /*00c0*/ 	.word	0x0000ba30


	//   ....[4]....
        /*00c4*/ 	.word	0x0000ba60


	//   ....[5]....
        /*00c8*/ 	.word	0x0000ba90


	//   ....[6]....
        /*00cc*/ 	.word	0x0000bb60


	//   ....[7]....
        /*00d0*/ 	.word	0x0000bbe0


	//   ....[8]....
        /*00d4*/ 	.word	0x0000bcc0


	//   ....[9]....
        /*00d8*/ 	.word	0x0000bd50


	//   ....[10]....
        /*00dc*/ 	.word	0x0000bd70


	//   ....[11]....
        /*00e0*/ 	.word	0x0000be30


	//   ....[12]....
        /*00e4*/ 	.word	0x0000be60


	//   ....[13]....
        /*00e8*/ 	.word	0x0000c030


	//   ....[14]....
        /*00ec*/ 	.word	0x0000c1d0


	//   ....[15]....
        /*00f0*/ 	.word	0x0000c250


	//   ....[16]....
        /*00f4*/ 	.word	0x0000c300


	//   ....[17]....
        /*00f8*/ 	.word	0x0000c4c0


	//   ....[18]....
        /*00fc*/ 	.word	0x0000c680


	//   ....[19]....
        /*0100*/ 	.word	0x0000c820


	//   ....[20]....
        /*0104*/ 	.word	0x0000c930


	//   ....[21]....
        /*0108*/ 	.word	0x0000c960


	//   ....[22]....
        /*010c*/ 	.word	0x0000c990


	//----- nvinfo : EIATTR_MAX_THREADS
	.align		4
.L_7927:
        /*0110*/ 	.byte	0x04, 0x05
        /*0112*/ 	.short	(.L_7929 - .L_7928)
.L_7928:
        /*0114*/ 	.word	0x00000080
        /*0118*/ 	.word	0x00000001
        /*011c*/ 	.word	0x00000001


	//----- nvinfo : EIATTR_CRS_STACK_SIZE
	.align		4
.L_7929:
        /*0120*/ 	.byte	0x04, 0x1e
        /*0122*/ 	.short	(.L_7931 - .L_7930)
.L_7930:
        /*0124*/ 	.word	0x00000000


	//----- nvinfo : EIATTR_CBANK_PARAM_SIZE
	.align		4
.L_7931:
        /*0128*/ 	.byte	0x03, 0x19
        /*012a*/ 	.short	0x003c


	//----- nvinfo : EIATTR_PARAM_CBANK
	.align		4
        /*012c*/ 	.byte	0x04, 0x0a
        /*012e*/ 	.short	(.L_7933 - .L_7932)
	.align		4
.L_7932:
        /*0130*/ 	.word	index@(.nv.constant0._ZN2at6native27unrolled_elementwise_kernelINS0_13BUnaryFunctorIdddZZZNS0_21remainder_kernel_cudaERNS_18TensorIteratorBaseEENKUlvE0_clEvENKUlvE_clEvEUlddE_EESt5arrayIPcLm2EELi4E23TrivialOffsetCalculatorILi1EjESD_NS0_6memory12LoadWithCastILi1EEENSE_13StoreWithCastILi1EEEEEviT_T0_T2_T3_T4_T5_)
        /*0134*/ 	.short	0x0210
        /*0136*/ 	.short	0x003c


	//----- nvinfo : EIATTR_SW_WAR
	.align		4
.L_7933:
        /*0138*/ 	.byte	0x04, 0x36
        /*013a*/ 	.short	(.L_7935 - .L_7934)
.L_7934:
        /*013c*/ 	.word	0x00000008
.L_7935:


//--------------------- .nv.info._ZN2at6native18elementwise_kernelILi128ELi2EZNS0_22gpu_kernel_impl_nocastINS0_13BUnaryFunctorIdddZZZNS0_21remainder_kernel_cudaERNS_18TensorIteratorBaseEENKUlvE0_clEvENKUlvE_clEvEUlddE_EEEEvS5_RKT_EUliE_EEviT1_ --------------------------
	.section	.nv.info._ZN2at6native18elementwise_kernelILi128ELi2EZNS0_22gpu_kernel_impl_nocastINS0_13BUnaryFunctorIdddZZZNS0_21remainder_kernel_cudaERNS_18TensorIteratorBaseEENKUlvE0_clEvENKUlvE_clEvEUlddE_EEEEvS5_RKT_EUliE_EEviT1_,"",@"SHT_CUDA_INFO"
	.sectionflags	@""
	.align	4


	//----- nvinfo : EIATTR_CUDA_API_VERSION
	.align		4
        /*0000*/ 	.byte	0x04, 0x37
        /*0002*/ 	.short	(.L_7937 - .L_7936)
.L_7936:
        /*0004*/ 	.word	0x00000082


	//----- nvinfo : EIATTR_KPARAM_INFO
	.align		4
.L_7937:
        /*0008*/ 	.byte	0x04, 0x17
        /*000a*/ 	.short	(.L_7939 - .L_7938)
.L_7938:
        /*000c*/ 	.word	0x00000000
        /*0010*/ 	.short	0x0001
        /*0012*/ 	.short	0x0008
        /*0014*/ 	.byte	0x00, 0xf0, 0x81, 0x08


	//----- nvinfo : EIATTR_KPARAM_INFO
	.align		4
.L_7939:
        /*0018*/ 	.byte	0x04, 0x17
        /*001a*/ 	.short	(.L_7941 - .L_7940)
.L_7940:
        /*001c*/ 	.word	0x00000000
        /*0020*/ 	.short	0x0000
        /*0022*/ 	.short	0x0000
        /*0024*/ 	.byte	0x00, 0xf0, 0x11, 0x00


	//----- nvinfo : EIATTR_SPARSE_MMA_MASK
	.align		4
.L_7941:
        /*0028*/ 	.byte	0x03, 0x50
        /*002a*/ 	.short	0x0000


	//----- nvinfo : EIATTR_MAXREG_COUNT
	.align		4
        /*002c*/ 	.byte	0x03, 0x1b
        /*002e*/ 	.short	0x0080


	//----- nvinfo : EIATTR_MERCURY_ISA_VERSION
	.align		4
        /*0030*/ 	.byte	0x03, 0x5f
        /*0032*/ 	.short	0x0101


	//----- nvinfo : EIATTR_EXIT_INSTR_OFFSETS
	.align		4
        /*0034*/ 	.byte	0x04, 0x1c
        /*0036*/ 	.short	(.L_7943 - .L_7942)


	//   ....[0]....
.L_7942:
        /*0038*/ 	.word	0x00002470


	//   ....[1]....
        /*003c*/ 	.word	0x00004840


	//----- nvinfo : EIATTR_MAX_THREADS
	.align		4
.L_7943:
        /*0040*/ 	.byte	0x04, 0x05
        /*0042*/ 	.short	(.L_7945 - .L_7944)
.L_7944:
        /*0044*/ 	.word	0x00000080
        /*0048*/ 	.word	0x00000001
        /*004c*/ 	.word	0x00000001


	//----- nvinfo : EIATTR_CRS_STACK_SIZE
	.align		4
.L_7945:
        /*0050*/ 	.byte	0x04, 0x1e
        /*0052*/ 	.short	(.L_7947 - .L_7946)
.L_7946:
        /*0054*/ 	.word	0x00000000


	//----- nvinfo : EIATTR_CBANK_PARAM_SIZE
	.align		4
.L_7947:
        /*0058*/ 	.byte	0x03, 0x19
        /*005a*/ 	.short	0x0228


	//----- nvinfo : EIATTR_PARAM_CBANK
	.align		4
        /*005c*/ 	.byte	0x04, 0x0a
        /*005e*/ 	.short	(.L_7949 - .L_7948)
	.align		4
.L_7948:
        /*0060*/ 	.word	index@(.nv.constant0._ZN2at6native18elementwise_kernelILi128ELi2EZNS0_22gpu_kernel_impl_nocastINS0_13BUnaryFunctorIdddZZZNS0_21remainder_kernel_cudaERNS_18TensorIteratorBaseEENKUlvE0_clEvENKUlvE_clEvEUlddE_EEEEvS5_RKT_EUliE_EEviT1_)
        /*0064*/ 	.short	0x0210
        /*0066*/ 	.short	0x0228


	//----- nvinfo : EIATTR_SW_WAR
	.align		4
.L_7949:
        /*0068*/ 	.byte	0x04, 0x36
        /*006a*/ 	.short	(.L_7951 - .L_7950)
.L_7950:
        /*006c*/ 	.word	0x00000008
.L_7951:


//--------------------- .nv.info._ZN2at6native27unrolled_elementwise_kernelINS0_13BUnaryFunctorIdddZZZNS0_21remainder_kernel_cudaERNS_18TensorIteratorBaseEENKUlvE0_clEvENKUlvE_clEvEUlddE_EESt5arrayIPcLm2EELi4E23TrivialOffsetCalculatorILi1EjESD_NS0_6memory15LoadWithoutCastENSE_16StoreWithoutCastEEEviT_T0_T2_T3_T4_T5_ --------------------------
	.section	.nv.info._ZN2at6native27unrolled_elementwise_kernelINS0_13BUnaryFunctorIdddZZZNS0_21remainder_kernel_cudaERNS_18TensorIteratorBaseEENKUlvE0_clEvENKUlvE_clEvEUlddE_EESt5arrayIPcLm2EELi4E23TrivialOffsetCalculatorILi1EjESD_NS0_6memory15LoadWithoutCastENSE_16StoreWithoutCastEEEviT_T0_T2_T3_T4_T5_,"",@"SHT_CUDA_INFO"
	.sectionflags	@""
	.align	4


	//----- nvinfo : EIATTR_CUDA_API_VERSION
	.align		4
        /*0000*/ 	.byte	0x04, 0x37
        /*0002*/ 	.short	(.L_7953 - .L_7952)
.L_7952:
        /*0004*/ 	.word	0x00000082


	//----- nvinfo : EIATTR_KPARAM_INFO
	.align		4
.L_7953:
        /*0008*/ 	.byte	0x04, 0x17
        /*000a*/ 	.short	(.L_7955 - .L_7954)
.L_7954:
        /*000c*/ 	.word	0x00000000
        /*0010*/ 	.short	0x0006
        /*0012*/ 	.short	0x002b
        /*0014*/ 	.byte	0x00, 0xf0, 0x05, 0x00


	//----- nvinfo : EIATTR_KPARAM_INFO
	.align		4
.L_7955:
        /*0018*/ 	.byte	0x04, 0x17
        /*001a*/ 	.short	(.L_7957 - .L_7956)
.L_7956:
        /*001c*/ 	.word	0x00000000
        /*0020*/ 	.short	0x0005
        /*0022*/ 	.short	0x002a
        /*0024*/ 	.byte	0x00, 0xf0, 0x05, 0x00


	//----- nvinfo : EIATTR_KPARAM_INFO
	.align		4
.L_7957:
        /*0028*/ 	.byte	0x04, 0x17
        /*002a*/ 	.short	(.L_7959 - .L_7958)
.L_7958:
        /*002c*/ 	.word	0x00000000
        /*0030*/ 	.short	0x0004
        /*0032*/ 	.short	0x0029
        /*0034*/ 	.byte	0x00, 0xf0, 0x05, 0x00


	//----- nvinfo : EIATTR_KPARAM_INFO
	.align		4
.L_7959:
        /*0038*/ 	.byte	0x04, 0x17
        /*003a*/ 	.short	(.L_7961 - .L_7960)
.L_7960:
        /*003c*/ 	.word	0x00000000
        /*0040*/ 	.short	0x0003
        /*0042*/ 	.short	0x0028
        /*0044*/ 	.byte	0x00, 0xf0, 0x05, 0x00


	//----- nvinfo : EIATTR_KPARAM_INFO
	.align		4
.L_7961:
        /*0048*/ 	.byte	0x04, 0x17
        /*004a*/ 	.short	(.L_7963 - .L_7962)
.L_7962:
        /*004c*/ 	.word	0x00000000
        /*0050*/ 	.short	0x0002
        /*0052*/ 	.short	0x0018
        /*0054*/ 	.byte	0x00, 0xf0, 0x41, 0x00


	//----- nvinfo : EIATTR_KPARAM_INFO
	.align		4
.L_7963:
        /*0058*/ 	.byte	0x04, 0x17
        /*005a*/ 	.short	(.L_7965 - .L_7964)
.L_7964:
        /*005c*/ 	.word	0x00000000
        /*0060*/ 	.short	0x0001
        /*0062*/ 	.short	0x0008
        /*0064*/ 	.byte	0x00, 0xf0, 0x41, 0x00


	//----- nvinfo : EIATTR_KPARAM_INFO
	.align		4
.L_7965:
        /*0068*/ 	.byte	0x04, 0x17
        /*006a*/ 	.short	(.L_7967 - .L_7966)
.L_7966:
        /*006c*/ 	.word	0x00000000
        /*0070*/ 	.short	0x0000
        /*0072*/ 	.short	0x0000
        /*0074*/ 	.byte	0x00, 0xf0, 0x11, 0x00


	//----- nvinfo : EIATTR_SPARSE_MMA_MASK
	.align		4
.L_7967:
        /*0078*/ 	.byte	0x03, 0x50
        /*007a*/ 	.short	0x0000


	//----- nvinfo : EIATTR_MAXREG_COUNT
	.align		4
        /*007c*/ 	.byte	0x03, 0x1b
        /*007e*/ 	.short	0x00ff


	//----- nvinfo : EIATTR_MERCURY_ISA_VERSION
	.align		4
        /*0080*/ 	.byte	0x03, 0x5f
        /*0082*/ 	.short	0x0101


	//----- nvinfo : EIATTR_EXIT_INSTR_OFFSETS
	.align		4
        /*0084*/ 	.byte	0x04, 0x1c
        /*0086*/ 	.short	(.L_7969 - .L_7968)


	//   ....[0]....
.L_7968:
        /*0088*/ 	.word	0x00004580


	//   ....[1]....
        /*008c*/ 	.word	0x000045d0


	//----- nvinfo : EIATTR_MAX_THREADS
	.align		4
.L_7969:
        /*0090*/ 	.byte	0x04, 0x05
        /*0092*/ 	.short	(.L_7971 - .L_7970)
.L_7970:
        /*0094*/ 	.word	0x00000080
        /*0098*/ 	.word	0x00000001
        /*009c*/ 	.word	0x00000001


	//----- nvinfo : EIATTR_CRS_STACK_SIZE
	.align		4
.L_7971:
        /*00a0*/ 	.byte	0x04, 0x1e
        /*00a2*/ 	.short	(.L_7973 - .L_7972)
.L_7972:
        /*00a4*/ 	.word	0x00000000


	//----- nvinfo : EIATTR_CBANK_PARAM_SIZE
	.align		4
.L_7973:
        /*00a8*/ 	.byte	0x03, 0x19
        /*00aa*/ 	.short	0x002c


	//----- nvinfo : EIATTR_PARAM_CBANK
	.align		4
        /*00ac*/ 	.byte	0x04, 0x0a
        /*00ae*/ 	.short	(.L_7975 - .L_7974)
	.align		4
.L_7974:
        /*00b0*/ 	.word	index@(.nv.constant0._ZN2at6native27unrolled_elementwise_kernelINS0_13BUnaryFunctorIdddZZZNS0_21remainder_kernel_cudaERNS_18TensorIteratorBaseEENKUlvE0_clEvENKUlvE_clEvEUlddE_EESt5arrayIPcLm2EELi4E23TrivialOffsetCalculatorILi1EjESD_NS0_6memory15LoadWithoutCastENSE_16StoreWithoutCastEEEviT_T0_T2_T3_T4_T5_)
        /*00b4*/ 	.short	0x0210
        /*00b6*/ 	.short	0x002c


	//----- nvinfo : EIATTR_SW_WAR
	.align		4
.L_7975:
        /*00b8*/ 	.byte	0x04, 0x36
        /*00ba*/ 	.short	(.L_7977 - .L_7976)
.L_7976:
        /*00bc*/ 	.word	0x00000008
.L_7977:


//--------------------- .nv.info._ZN2at6native29vectorized_elementwise_kernelILi2ENS0_13BUnaryFunctorIdddZZZNS0_21remainder_kernel_cudaERNS_18TensorIteratorBaseEENKUlvE0_clEvENKUlvE_clEvEUlddE_EESt5arrayIPcLm2EEEEviT0_T1_ --------------------------
	.section	.nv.info._ZN2at6native29vectorized_elementwise_kernelILi2ENS0_13BUnaryFunctorIdddZZZNS0_21remainder_kernel_cudaERNS_18TensorIteratorBaseEENKUlvE0_clEvENKUlvE_clEvEUlddE_EESt5arrayIPcLm2EEEEviT0_T1_,"",@"SHT_CUDA_INFO"
	.sectionflags	@""
	.align	4


	//----- nvinfo : EIATTR_CUDA_API_VERSION
	.align		4
        /*0000*/ 	.byte	0x04, 0x37
        /*0002*/ 	.short	(.L_7979 - .L_7978)
.L_7978:
        /*0004*/ 	.word	0x00000082


	//----- nvinfo : EIATTR_KPARAM_INFO
	.align		4
.L_7979:
        /*0008*/ 	.byte	0x04, 0x17
        /*000a*/ 	.short	(.L_7981 - .L_7980)
.L_7980:
        /*000c*/ 	.word	0x00000000
        /*0010*/ 	.short	0x0002
        /*0012*/ 	.short	0x0018
        /*0014*/ 	.byte	0x00, 0xf0, 0x41, 0x00


	//----- nvinfo : EIATTR_KPARAM_INFO
	.align		4
.L_7981:
        /*0018*/ 	.byte	0x04, 0x17
        /*001a*/ 	.short	(.L_7983 - .L_7982)
.L_7982:
        /*001c*/ 	.word	0x00000000
        /*0020*/ 	.short	0x0001
        /*0022*/ 	.short	0x0008
        /*0024*/ 	.byte	0x00, 0xf0, 0x41, 0x00


	//----- nvinfo : EIATTR_KPARAM_INFO
	.align		4
.L_7983:
        /*0028*/ 	.byte	0x04, 0x17
        /*002a*/ 	.short	(.L_7985 - .L_7984)
.L_7984:
        /*002c*/ 	.word	0x00000000
        /*0030*/ 	.short	0x0000
        /*0032*/ 	.short	0x0000
        /*0034*/ 	.byte	0x00, 0xf0, 0x11, 0x00


	//----- nvinfo : EIATTR_SPARSE_MMA_MASK
	.align		4
.L_7985:
        /*0038*/ 	.byte	0x03, 0x50
        /*003a*/ 	.short	0x0000


	//----- nvinfo : EIATTR_MAXREG_COUNT
	.align		4
        /*003c*/ 	.byte	0x03, 0x1b
        /*003e*/ 	.short	0x00ff


	//----- nvinfo : EIATTR_MERCURY_ISA_VERSION
	.align		4
        /*0040*/ 	.byte	0x03, 0x5f
        /*0042*/ 	.short	0x0101


	//----- nvinfo : EIATTR_EXIT_INSTR_OFFSETS
	.align		4
        /*0044*/ 	.byte	0x04, 0x1c
        /*0046*/ 	.short	(.L_7987 - .L_7986)


	//   ....[0]....
.L_7986:
        /*0048*/ 	.word	0x000083b0


	//   ....[1]....
        /*004c*/ 	.word	0x000110a0


	//   ....[2]....
        /*0050*/ 	.word	0x000110f0


	//----- nvinfo : EIATTR_MAX_THREADS
	.align		4
.L_7987:
        /*0054*/ 	.byte	0x04, 0x05
        /*0056*/ 	.short	(.L_7989 - .L_7988)
.L_7988:
        /*0058*/ 	.word	0x00000080
        /*005c*/ 	.word	0x00000001
        /*0060*/ 	.word	0x00000001


	//----- nvinfo : EIATTR_CRS_STACK_SIZE
	.align		4
.L_7989:
        /*0064*/ 	.byte	0x04, 0x1e
        /*0066*/ 	.short	(.L_7991 - .L_7990)
.L_7990:
        /*0068*/ 	.word	0x00000000


	//----- nvinfo : EIATTR_CBANK_PARAM_SIZE
	.align		4
.L_7991:
        /*006c*/ 	.byte	0x03, 0x19
        /*006e*/ 	.short	0x0028


	//----- nvinfo : EIATTR_PARAM_CBANK
	.align		4
        /*0070*/ 	.byte	0x04, 0x0a
        /*0072*/ 	.short	(.L_7993 - .L_7992)
	.align		4
.L_7992:
        /*0074*/ 	.word	index@(.nv.constant0._ZN2at6native29vectorized_elementwise_kernelILi2ENS0_13BUnaryFunctorIdddZZZNS0_21remainder_kernel_cudaERNS_18TensorIteratorBaseEENKUlvE0_clEvENKUlvE_clEvEUlddE_EESt5arrayIPcLm2EEEEviT0_T1_)
        /*0078*/ 	.short	0x0210
        /*007a*/ 	.short	0x0028


	//----- nvinfo : EIATTR_SW_WAR
	.align		4
.L_7993:
        /*007c*/ 	.byte	0x04, 0x36
        /*007e*/ 	.short	(.L_7995 - .L_7994)
.L_7994:
        /*0080*/ 	.word	0x00000008
.L_7995:


//--------------------- .nv.info._ZN2at6native29vectorized_elementwise_kernelILi4ENS0_13BUnaryFunctorIdddZZZNS0_21remainder_kernel_cudaERNS_18TensorIteratorBaseEENKUlvE0_clEvENKUlvE_clEvEUlddE_EESt5arrayIPcLm2EEEEviT0_T1_ --------------------------
	.section	.nv.info._ZN2at6native29vectorized_elementwise_kernelILi4ENS0_13BUnaryFunctorIdddZZZNS0_21remainder_kernel_cudaERNS_18TensorIteratorBaseEENKUlvE0_clEvENKUlvE_clEvEUlddE_EESt5arrayIPcLm2EEEEviT0_T1_,"",@"SHT_CUDA_INFO"
	.sectionflags	@""
	.align	4


	//----- nvinfo : EIATTR_CUDA_API_VERSION
	.align		4
        /*0000*/ 	.byte	0x04, 0x37
        /*0002*/ 	.short	(.L_7997 - .L_7996)
.L_7996:
        /*0004*/ 	.word	0x00000082


	//----- nvinfo : EIATTR_KPARAM_INFO
	.align		4
.L_7997:
        /*0008*/ 	.byte	0x04, 0x17
        /*000a*/ 	.short	(.L_7999 - .L_7998)
.L_7998:
        /*000c*/ 	.word	0x00000000
        /*0010*/ 	.short	0x0002
        /*0012*/ 	.short	0x0018
        /*0014*/ 	.byte	0x00, 0xf0, 0x41, 0x00


	//----- nvinfo : EIATTR_KPARAM_INFO
	.align		4
.L_7999:
        /*0018*/ 	.byte	0x04, 0x17
        /*001a*/ 	.short	(.L_8001 - .L_8000)
.L_8000:
        /*001c*/ 	.word	0x00000000
        /*0020*/ 	.short	0x0001
        /*0022*/ 	.short	0x0008
        /*0024*/ 	.byte	0x00, 0xf0, 0x41, 0x00


	//----- nvinfo : EIATTR_KPARAM_INFO
	.align		4
.L_8001:
        /*0028*/ 	.byte	0x04, 0x17
        /*002a*/ 	.short	(.L_8003 - .L_8002)
.L_8002:
        /*002c*/ 	.word	0x00000000
        /*0030*/ 	.short	0x0000
        /*0032*/ 	.short	0x0000
        /*0034*/ 	.byte	0x00, 0xf0, 0x11, 0x00


	//----- nvinfo : EIATTR_SPARSE_MMA_MASK
	.align		4
.L_8003:
        /*0038*/ 	.byte	0x03, 0x50
        /*003a*/ 	.short	0x0000


	//----- nvinfo : EIATTR_MAXREG_COUNT
	.align		4
        /*003c*/ 	.byte	0x03, 0x1b
        /*003e*/ 	.short	0x00ff


	//----- nvinfo : EIATTR_MERCURY_ISA_VERSION
	.align		4
        /*0040*/ 	.byte	0x03, 0x5f
        /*0042*/ 	.short	0x0101


	//----- nvinfo : EIATTR_EXIT_INSTR_OFFSETS
	.align		4
        /*0044*/ 	.byte	0x04, 0x1c
        /*0046*/ 	.short	(.L_8005 - .L_8004)


	//   ....[0]....
.L_8004:
        /*0048*/ 	.word	0x000083b0


	//   ....[1]....
        /*004c*/ 	.word	0x000110a0


	//   ....[2]....
        /*0050*/ 	.word	0x000110f0


	//----- nvinfo : EIATTR_MAX_THREADS
	.align		4
.L_8005:
        /*0054*/ 	.byte	0x04, 0x05
        /*0056*/ 	.short	(.L_8007 - .L_8006)
.L_8006:
        /*0058*/ 	.word	0x00000080
        /*005c*/ 	.word	0x00000001
        /*0060*/ 	.word	0x00000001


	//----- nvinfo : EIATTR_CRS_STACK_SIZE
	.align		4
.L_8007:
        /*0064*/ 	.byte	0x04, 0x1e
        /*0066*/ 	.short	(.L_8009 - .L_8008)
.L_8008:
        /*0068*/ 	.word	0x00000000


	//----- nvinfo : EIATTR_CBANK_PARAM_SIZE
	.align		4
.L_8009:
        /*006c*/ 	.byte	0x03, 0x19
        /*006e*/ 	.short	0x0028


	//----- nvinfo : EIATTR_PARAM_CBANK
	.align		4
        /*0070*/ 	.byte	0x04, 0x0a
        /*0072*/ 	.short	(.L_8011 - .L_8010)
	.align		4
.L_8010:
        /*0074*/ 	.word	index@(.nv.constant0._ZN2at6native29vectorized_elementwise_kernelILi4ENS0_13BUnaryFunctorIdddZZZNS0_21remainder_kernel_cudaERNS_18TensorIteratorBaseEENKUlvE0_clEvENKUlvE_clEvEUlddE_EESt5arrayIPcLm2EEEEviT0_T1_)
        /*0078*/ 	.short	0x0210
        /*007a*/ 	.short	0x0028


	//----- nvinfo : EIATTR_SW_WAR
	.align		4
.L_8011:
        /*007c*/ 	.byte	0x04, 0x36
        /*007e*/ 	.short	(.L_8013 - .L_8012)
.L_8012:
        /*0080*/ 	.word	0x00000008
.L_8013:


//--------------------- .nv.info._ZN2at6native29vectorized_elementwise_kernelILi8ENS0_13BUnaryFunctorIdddZZZNS0_21remainder_kernel_cudaERNS_18TensorIteratorBaseEENKUlvE0_clEvENKUlvE_clEvEUlddE_EESt5arrayIPcLm2EEEEviT0_T1_ --------------------------
	.section	.nv.info._ZN2at6native29vectorized_elementwise_kernelILi8ENS0_13BUnaryFunctorIdddZZZNS0_21remainder_kernel_cudaERNS_18TensorIteratorBaseEENKUlvE0_clEvENKUlvE_clEvEUlddE_EESt5arrayIPcLm2EEEEviT0_T1_,"",@"SHT_CUDA_INFO"
	.sectionflags	@""
	.align	4


	//----- nvinfo : EIATTR_CUDA_API_VERSION
	.align		4
        /*0000*/ 	.byte	0x04, 0x37
        /*0002*/ 	.short	(.L_8015 - .L_8014)
.L_8014:
        /*0004*/ 	.word	0x00000082


	//----- nvinfo : EIATTR_KPARAM_INFO
	.align		4
.L_8015:
        /*0008*/ 	.byte	0x04, 0x17
        /*000a*/ 	.short	(.L_8017 - .L_8016)
.L_8016:
        /*000c*/ 	.word	0x00000000
        /*0010*/ 	.short	0x0002
        /*0012*/ 	.short	0x0018
        /*0014*/ 	.byte	0x00, 0xf0, 0x41, 0x00


	//----- nvinfo : EIATTR_KPARAM_INFO
	.align		4
.L_8017:
        /*0018*/ 	.byte	0x04, 0x17
        /*001a*/ 	.short	(.L_8019 - .L_8018)
.L_8018:
        /*001c*/ 	.word	0x00000000
        /*0020*/ 	.short	0x0001
        /*0022*/ 	.short	0x0008
        /*0024*/ 	.byte	0x00, 0xf0, 0x41, 0x00


	//----- nvinfo : EIATTR_KPARAM_INFO
	.align		4
.L_8019:
        /*0028*/ 	.byte	0x04, 0x17
        /*002a*/ 	.short	(.L_8021 - .L_8020)
.L_8020:
        /*002c*/ 	.word	0x00000000
        /*0030*/ 	.short	0x0000
        /*0032*/ 	.short	0x0000
        /*0034*/ 	.byte	0x00, 0xf0, 0x11, 0x00


	//----- nvinfo : EIATTR_SPARSE_MMA_MASK
	.align		4
.L_8021:
        /*0038*/ 	.byte	0x03, 0x50
        /*003a*/ 	.short	0x0000


	//----- nvinfo : EIATTR_MAXREG_COUNT
	.align		4
        /*003c*/ 	.byte	0x03, 0x1b
        /*003e*/ 	.short	0x00ff


	//----- nvinfo : EIATTR_MERCURY_ISA_VERSION
	.align		4
        /*0040*/ 	.byte	0x03, 0x5f
        /*0042*/ 	.short	0x0101


	//----- nvinfo : EIATTR_EXIT_INSTR_OFFSETS
	.align		4
        /*0044*/ 	.byte	0x04, 0x1c
        /*0046*/ 	.short	(.L_8023 - .L_8022)


	//   ....[0]....
.L_8022:
        /*0048*/ 	.word	0x000083b0


	//   ....[1]....
        /*004c*/ 	.word	0x000110a0


	//   ....[2]....
        /*0050*/ 	.word	0x000110f0


	//----- nvinfo : EIATTR_MAX_THREADS
	.align		4
.L_8023:
        /*0054*/ 	.byte	0x04, 0x05
        /*0056*/ 	.short	(.L_8025 - .L_8024)
.L_8024:
        /*0058*/ 	.word	0x00000080
        /*005c*/ 	.word	0x00000001
        /*0060*/ 	.word	0x00000001


	//----- nvinfo : EIATTR_CRS_STACK_SIZE
	.align		4
.L_8025:
        /*0064*/ 	.byte	0x04, 0x1e
        /*0066*/ 	.short	(.L_8027 - .L_8026)
.L_8026:
        /*0068*/ 	.word	0x00000000


	//----- nvinfo : EIATTR_CBANK_PARAM_SIZE
	.align		4
.L_8027:
        /*006c*/ 	.byte	0x03, 0x19
        /*006e*/ 	.short	0x0028


	//----- nvinfo : EIATTR_PARAM_CBANK
	.align		4
        /*0070*/ 	.byte	0x04, 0x0a
        /*0072*/ 	.short	(.L_8029 - .L_8028)
	.align		4
.L_8028:
        /*0074*/ 	.word	index@(.nv.constant0._ZN2at6native29vectorized_elementwise_kernelILi8ENS0_13BUnaryFunctorIdddZZZNS0_21remainder_kernel_cudaERNS_18TensorIteratorBaseEENKUlvE0_clEvENKUlvE_clEvEUlddE_EESt5arrayIPcLm2EEEEviT0_T1_)
        /*0078*/ 	.short	0x0210
        /*007a*/ 	.short	0x0028


	//----- nvinfo : EIATTR_SW_WAR
	.align		4
.L_8029:
        /*007c*/ 	.byte	0x04, 0x36
        /*007e*/ 	.short	(.L_8031 - .L_8030)
.L_8030:
        /*0080*/ 	.word	0x00000008
.L_8031:


//--------------------- .nv.info._ZN2at6native18elementwise_kernelILi128ELi4EZNS0_15gpu_kernel_implINS0_13AUnaryFunctorIdddZZZNS0_21remainder_kernel_cudaERNS_18TensorIteratorBaseEENKUlvE0_clEvENKUlvE_clEvEUlddE_EEEEvS5_RKT_EUliE_EEviT1_ --------------------------
	.section	.nv.info._ZN2at6native18elementwise_kernelILi128ELi4EZNS0_15gpu_kernel_implINS0_13AUnaryFunctorIdddZZZNS0_21remainder_kernel_cudaERNS_18TensorIteratorBaseEENKUlvE0_clEvENKUlvE_clEvEUlddE_EEEEvS5_RKT_EUliE_EEviT1_,"",@"SHT_CUDA_INFO"
	.sectionflags	@""
	.align	4


	//----- nvinfo : EIATTR_CUDA_API_VERSION
	.align		4
        /*0000*/ 	.byte	0x04, 0x37
        /*0002*/ 	.short	(.L_8033 - .L_8032)
.L_8032:
        /*0004*/ 	.word	0x00000082


	//----- nvinfo : EIATTR_KPARAM_INFO
	.align		4
.L_8033:
        /*0008*/ 	.byte	0x04, 0x17
        /*000a*/ 	.short	(.L_8035 - .L_8034)
.L_8034:
        /*000c*/ 	.word	0x00000000
        /*0010*/ 	.short	0x0001
        /*0012*/ 	.short	0x0008
        /*0014*/ 	.byte	0x00, 0xf0, 0xa1, 0x08


	//----- nvinfo : EIATTR_KPARAM_INFO
	.align		4
.L_8035:
        /*0018*/ 	.byte	0x04, 0x17
        /*001a*/ 	.short	(.L_8037 - .L_8036)
.L_8036:
        /*001c*/ 	.word	0x00000000
        /*0020*/ 	.short	0x0000
        /*0022*/ 	.short	0x0000
        /*0024*/ 	.byte	0x00, 0xf0, 0x11, 0x00


	//----- nvinfo : EIATTR_SPARSE_MMA_MASK
	.align		4
.L_8037:
        /*0028*/ 	.byte	0x03, 0x50
        /*002a*/ 	.short	0x0000


	//----- nvinfo : EIATTR_MAXREG_COUNT
	.align		4
        /*002c*/ 	.byte	0x03, 0x1b
        /*002e*/ 	.short	0x0080


	//----- nvinfo : EIATTR_EXTERNS
	.align		4
        /*0030*/ 	.byte	0x04, 0x0f
        /*0032*/ 	.short	(.L_8039 - .L_8038)


	//   ....[0]....
	.align		4
.L_8038:
        /*0034*/ 	.word	index@(__assertfail)


	//----- nvinfo : EIATTR_MERCURY_ISA_VERSION
	.align		4
.L_8039:
        /*0038*/ 	.byte	0x03, 0x5f
        /*003a*/ 	.short	0x0101


	//----- nvinfo : EIATTR_SYSCALL_OFFSETS
	.align		4
        /*003c*/ 	.byte	0x04, 0x46
        /*003e*/ 	.short	(.L_8041 - .L_8040)


	//   ....[0]....
.L_8040:
        /*0040*/ 	.word	0x00002240


	//   ....[1]....
        /*0044*/ 	.word	0x000043b0


	//   ....[2]....
        /*0048*/ 	.word	0x00006660


	//   ....[3]....
        /*004c*/ 	.word	0x000087d0


	//   ....[4]....
        /*0050*/ 	.word	0x0000aa50


	//   ....[5]....
        /*0054*/ 	.word	0x0000cbc0


	//   ....[6]....
        /*0058*/ 	.word	0x0000ee30


	//   ....[7]....
        /*005c*/ 	.word	0x00010fa0


	//----- nvinfo : EIATTR_EXIT_INSTR_OFFSETS
	.align		4
.L_8041:
        /*0060*/ 	.byte	0x04, 0x1c
        /*0062*/ 	.short	(.L_8043 - .L_8042)


	//   ....[0]....
.L_8042:
        /*0064*/ 	.word	0x0000cc70


	//   ....[1]....
        /*0068*/ 	.word	0x0000ffe0


	//   ....[2]....
        /*006c*/ 	.word	0x00010020


	//   ....[3]....
        /*0070*/ 	.word	0x000100b0


	//   ....[4]....
        /*0074*/ 	.word	0x000100e0


	//   ....[5]....
        /*0078*/ 	.word	0x00010110


	//   ....[6]....
        /*007c*/ 	.word	0x000101e0


	//   ....[7]....
        /*0080*/ 	.word	0x00010260


	//   ....[8]....
        /*0084*/ 	.word	0x00010340


	//   ....[9]....
        /*0088*/ 	.word	0x000103d0


	//   ....[10]....
        /*008c*/ 	.word	0x000103f0


	//   ....[11]....
        /*0090*/ 	.word	0x000104b0


	//   ....[12]....
        /*0094*/ 	.word	0x000104e0


	//   ....[13]....
        /*0098*/ 	.word	0x000106b0


	//   ....[14]....
        /*009c*/ 	.word	0x00010850


	//   ....[15]....
        /*00a0*/ 	.word	0x000108d0


	//   ....[16]....
        /*00a4*/ 	.word	0x00010980


	//   ....[17]....
        /*00a8*/ 	.word	0x00010b40


	//   ....[18]....
        /*00ac*/ 	.word	0x00010d00


	//   ....[19]....
        /*00b0*/ 	.word	0x00010ea0


	//   ....[20]....
        /*00b4*/ 	.word	0x00010fb0


	//   ....[21]....
        /*00b8*/ 	.word	0x00010fe0


	//   ....[22]....
        /*00bc*/ 	.word	0x00011010


	//----- nvinfo : EIATTR_MAX_THREADS
	.align		4
.L_8043:
        /*00c0*/ 	.byte	0x04, 0x05
        /*00c2*/ 	.short	(.L_8045 - .L_8044)
.L_8044:
        /*00c4*/ 	.word	0x00000080
        /*00c8*/ 	.word	0x00000001
        /*00cc*/ 	.word	0x00000001


	//----- nvinfo : EIATTR_CRS_STACK_SIZE
	.align		4
.L_8045:
        /*00d0*/ 	.byte	0x04, 0x1e
        /*00d2*/ 	.short	(.L_8047 - .L_8046)
.L_8046:
        /*00d4*/ 	.word	0x00000000


	//----- nvinfo : EIATTR_CBANK_PARAM_SIZE
	.align		4
.L_8047:
        /*00d8*/ 	.byte	0x03, 0x19
        /*00da*/ 	.short	0x0230


	//----- nvinfo : EIATTR_PARAM_CBANK
	.align		4
        /*00dc*/ 	.byte	0x04, 0x0a
        /*00de*/ 	.short	(.L_8049 - .L_8048)
	.align		4
.L_8048:
        /*00e0*/ 	.word	index@(.nv.constant0._ZN2at6native18elementwise_kernelILi128ELi4EZNS0_15gpu_kernel_implINS0_13AUnaryFunctorIdddZZZNS0_21remainder_kernel_cudaERNS_18TensorIteratorBaseEENKUlvE0_clEvENKUlvE_clEvEUlddE_EEEEvS5_RKT_EUliE_EEviT1_)
        /*00e4*/ 	.short	0x0210
        /*00e6*/ 	.short	0x0230


	//----- nvinfo : EIATTR_SW_WAR
	.align		4
.L_8049:
        /*00e8*/ 	.byte	0x04, 0x36
        /*00ea*/ 	.short	(.L_8051 - .L_8050)
.L_8050:
        /*00ec*/ 	.word	0x00000008
.L_8051:


//--------------------- .nv.info._ZN2at6native27unrolled_elementwise_kernelINS0_13AUnaryFunctorIdddZZZNS0_21remainder_kernel_cudaERNS_18TensorIteratorBaseEENKUlvE0_clEvENKUlvE_clEvEUlddE_EESt5arrayIPcLm2EELi4E23TrivialOffsetCalculatorILi1EjESD_NS0_6memory12LoadWithCastILi1EEENSE_13StoreWithCastILi1EEEEEviT_T0_T2_T3_T4_T5_ --------------------------
	.section	.nv.info._ZN2at6native27unrolled_elementwise_kernelINS0_13AUnaryFunctorIdddZZZNS0_21remainder_kernel_cudaERNS_18TensorIteratorBaseEENKUlvE0_clEvENKUlvE_clEvEUlddE_EESt5arrayIPcLm2EELi4E23TrivialOffsetCalculatorILi1EjESD_NS0_6memory12LoadWithCastILi1EEENSE_13StoreWithCastILi1EEEEEviT_T0_T2_T3_T4_T5_,"",@"SHT_CUDA_INFO"
	.sectionflags	@""
	.align	4


	//----- nvinfo : EIATTR_CUDA_API_VERSION
	.align		4
        /*0000*/ 	.byte	0x04, 0x37
        /*0002*/ 	.short	(.L_8053 - .L_8052)
.L_8052:
        /*0004*/ 	.word	0x00000082


	//----- nvinfo : EIATTR_KPARAM_INFO
	.align		4
.L_8053:
        /*0008*/ 	.byte	0x04, 0x17
        /*000a*/ 	.short	(.L_8055 - .L_8054)
.L_8054:
        /*000c*/ 	.word	0x00000000
        /*0010*/ 	.short	0x0006
        /*0012*/ 	.short	0x0034
        /*0014*/ 	.byte	0x00, 0xf0, 0x21, 0x00


	//----- nvinfo : EIATTR_KPARAM_INFO
	.align		4
.L_8055:
        /*0018*/ 	.byte	0x04, 0x17
        /*001a*/ 	.short	(.L_8057 - .L_8056)
.L_8056:
        /*001c*/ 	.word	0x00000000
        /*0020*/ 	.short	0x0005
        /*0022*/ 	.short	0x002c
        /*0024*/ 	.byte	0x00, 0xf0, 0x21, 0x00


	//----- nvinfo : EIATTR_KPARAM_INFO
	.align		4
.L_8057:
        /*0028*/ 	.byte	0x04, 0x17
        /*002a*/ 	.short	(.L_8059 - .L_8058)
.L_8058:
        /*002c*/ 	.word	0x00000000
        /*0030*/ 	.short	0x0004
        /*0032*/ 	.short	0x0029
        /*0034*/ 	.byte	0x00, 0xf0, 0x05, 0x00


	//----- nvinfo : EIATTR_KPARAM_INFO
	.align		4
.L_8059:
        /*0038*/ 	.byte	0x04, 0x17
        /*003a*/ 	.short	(.L_8061 - .L_8060)
.L_8060:
        /*003c*/ 	.word	0x00000000
        /*0040*/ 	.short	0x0003
        /*0042*/ 	.short	0x0028
        /*0044*/ 	.byte	0x00, 0xf0, 0x05, 0x00


	//----- nvinfo : EIATTR_KPARAM_INFO
	.align		4
.L_8061:
        /*0048*/ 	.byte	0x04, 0x17
        /*004a*/ 	.short	(.L_8063 - .L_8062)
.L_8062:
        /*004c*/ 	.word	0x00000000
        /*0050*/ 	.short	0x0002
        /*0052*/ 	.short	0x0018
        /*0054*/ 	.byte	0x00, 0xf0, 0x41, 0x00


	//----- nvinfo : EIATTR_KPARAM_INFO
	.align		4
.L_8063:
        /*0058*/ 	.byte	0x04, 0x17
        /*005a*/ 	.short	(.L_8065 - .L_8064)
.L_8064:
        /*005c*/ 	.word	0x00000000
        /*0060*/ 	.short	0x0001
        /*0062*/ 	.short	0x0008
        /*0064*/ 	.byte	0x00, 0xf0, 0x41, 0x00


	//----- nvinfo : EIATTR_KPARAM_INFO
	.align		4
.L_8065:
        /*0068*/ 	.byte	0x04, 0x17
        /*006a*/ 	.short	(.L_8067 - .L_8066)
.L_8066:
        /*006c*/ 	.word	0x00000000
        /*0070*/ 	.short	0x0000
        /*0072*/ 	.short	0x0000
        /*0074*/ 	.byte	0x00, 0xf0, 0x11, 0x00


	//----- nvinfo : EIATTR_SPARSE_MMA_MASK
	.align		4
.L_8067:
        /*0078*/ 	.byte	0x03, 0x50
        /*007a*/ 	.short	0x0000


	//----- nvinfo : EIATTR_MAXREG_COUNT
	.align		4
        /*007c*/ 	.byte	0x03, 0x1b
        /*007e*/ 	.short	0x00ff


	//----- nvinfo : EIATTR_EXTERNS
	.align		4
        /*0080*/ 	.byte	0x04, 0x0f
        /*0082*/ 	.short	(.L_8069 - .L_8068)


	//   ....[0]....
	.align		4
.L_8068:
        /*0084*/ 	.word	index@(__assertfail)


	//----- nvinfo : EIATTR_MERCURY_ISA_VERSION
	.align		4
.L_8069:
        /*0088*/ 	.byte	0x03, 0x5f
        /*008a*/ 	.short	0x0101


	//----- nvinfo : EIATTR_SYSCALL_OFFSETS
	.align		4
        /*008c*/ 	.byte	0x04, 0x46
        /*008e*/ 	.short	(.L_8071 - .L_8070)


	//   ....[0]....
.L_8070:
        /*0090*/ 	.word	0x00000f80


	//   ....[1]....
        /*0094*/ 	.word	0x00001f20


	//   ....[2]....
        /*0098*/ 	.word	0x00002ed0


	//   ....[3]....
        /*009c*/ 	.word	0x00003e50


	//   ....[4]....
        /*00a0*/ 	.word	0x00009420


	//   ....[5]....
        /*00a4*/ 	.word	0x0000a5f0


	//   ....[6]....
        /*00a8*/ 	.word	0x0000b780


	//   ....[7]....
        /*00ac*/ 	.word	0x0000c930


	//----- nvinfo : EIATTR_EXIT_INSTR_OFFSETS
	.align		4
.L_8071:
        /*00b0*/ 	.byte	0x04, 0x1c
        /*00b2*/ 	.short	(.L_8073 - .L_8072)


	//   ....[0]....
.L_8072:
        /*00b4*/ 	.word	0x0000b820


	//   ....[1]....
        /*00b8*/ 	.word	0x0000b970


	//   ....[2]....
        /*00bc*/ 	.word	0x0000b9b0


	//   ....[3]....
        /*00c0*/ 	.word	0x0000ba40


	//   ....[4]....
        /*00c4*/ 	.word	0x0000ba70


	//   ....[5]....
        /*00c8*/ 	.word	0x0000baa0


	//   ....[6]....
        /*00cc*/ 	.word	0x0000bb70


	//   ....[7]....
        /*00d0*/ 	.word	0x0000bbf0


	//   ....[8]....
        /*00d4*/ 	.word	0x0000bcd0


	//   ....[9]....
        /*00d8*/ 	.word	0x0000bd60


	//   ....[10]....
        /*00dc*/ 	.word	0x0000bd80


	//   ....[11]....
        /*00e0*/ 	.word	0x0000be40


	//   ....[12]....
        /*00e4*/ 	.word	0x0000be70


	//   ....[13]....
        /*00e8*/ 	.word	0x0000c040


	//   ....[14]....
        /*00ec*/ 	.word	0x0000c1e0


	//   ....[15]....
        /*00f0*/ 	.word	0x0000c260


	//   ....[16]....
        /*00f4*/ 	.word	0x0000c310


	//   ....[17]....
        /*00f8*/ 	.word	0x0000c4d0


	//   ....[18]....
        /*00fc*/ 	.word	0x0000c690


	//   ....[19]....
        /*0100*/ 	.word	0x0000c830


	//   ....[20]....
        /*0104*/ 	.word	0x0000c940


	//   ....[21]....
        /*0108*/ 	.word	0x0000c970


	//   ....[22]....
        /*010c*/ 	.word	0x0000c9a0


	//----- nvinfo : EIATTR_MAX_THREADS
	.align		4
.L_8073:
        /*0110*/ 	.byte	0x04, 0x05
        /*0112*/ 	.short	(.L_8075 - .L_8074)
.L_8074:
        /*0114*/ 	.word	0x00000080
        /*0118*/ 	.word	0x00000001
        /*011c*/ 	.word	0x00000001


	//----- nvinfo : EIATTR_CRS_STACK_SIZE
	.align		4
.L_8075:
        /*0120*/ 	.byte	0x04, 0x1e
        /*0122*/ 	.short	(.L_8077 - .L_8076)
.L_8076:
        /*0124*/ 	.word	0x00000000


	//----- nvinfo : EIATTR_CBANK_PARAM_SIZE
	.align		4
.L_8077:
        /*0128*/ 	.byte	0x03, 0x19
        /*012a*/ 	.short	0x003c


	//----- nvinfo : EIATTR_PARAM_CBANK
	.align		4
        /*012c*/ 	.byte	0x04, 0x0a
        /*012e*/ 	.short	(.L_8079 - .L_8078)
	.align		4
.L_8078:
        /*0130*/ 	.word	index@(.nv.constant0._ZN2at6native27unrolled_elementwise_kernelINS0_13AUnaryFunctorIdddZZZNS0_21remainder_kernel_cudaERNS_18TensorIteratorBaseEENKUlvE0_clEvENKUlvE_clEvEUlddE_EESt5arrayIPcLm2EELi4E23TrivialOffsetCalculatorILi1EjESD_NS0_6memory12LoadWithCastILi1EEENSE_13StoreWithCastILi1EEEEEviT_T0_T2_T3_T4_T5_)
        /*0134*/ 	.short	0x0210
        /*0136*/ 	.short	0x003c


	//----- nvinfo : EIATTR_SW_WAR
	.align		4
.L_8079:
        /*0138*/ 	.byte	0x04, 0x36
        /*013a*/ 	.short	(.L_8081 - .L_8080)
.L_8080:
        /*013c*/ 	.word	0x00000008
.L_8081:


//--------------------- .nv.info._ZN2at6native18elementwise_kernelILi128ELi2EZNS0_22gpu_kernel_impl_nocastINS0_13AUnaryFunctorIdddZZZNS0_21remainder_kernel_cudaERNS_18TensorIteratorBaseEENKUlvE0_clEvENKUlvE_clEvEUlddE_EEEEvS5_RKT_EUliE_EEviT1_ --------------------------
	.section	.nv.info._ZN2at6native18elementwise_kernelILi128ELi2EZNS0_22gpu_kernel_impl_nocastINS0_13AUnaryFunctorIdddZZZNS0_21remainder_kernel_cudaERNS_18TensorIteratorBaseEENKUlvE0_clEvENKUlvE_clEvEUlddE_EEEEvS5_RKT_EUliE_EEviT1_,"",@"SHT_CUDA_INFO"
	.sectionflags	@""
	.align	4


	//----- nvinfo : EIATTR_CUDA_API_VERSION
	.align		4
        /*0000*/ 	.byte	0x04, 0x37
        /*0002*/ 	.short	(.L_8083 - .L_8082)
.L_8082:
        /*0004*/ 	.word	0x00000082


	//----- nvinfo : EIATTR_KPARAM_INFO
	.align		4
.L_8083:
        /*0008*/ 	.byte	0x04, 0x17
        /*000a*/ 	.short	(.L_8085 - .L_8084)
.L_8084:
        /*000c*/ 	.word	0x00000000
        /*0010*/ 	.short	0x0001
        /*0012*/ 	.short	0x0008
        /*0014*/ 	.byte	0x00, 0xf0, 0x81, 0x08


	//----- nvinfo : EIATTR_KPARAM_INFO
	.align		4
.L_8085:
        /*0018*/ 	.byte	0x04, 0x17
        /*001a*/ 	.short	(.L_8087 - .L_8086)
.L_8086:
        /*001c*/ 	.word	0x00000000
        /*0020*/ 	.short	0x0000
        /*0022*/ 	.short	0x0000
        /*0024*/ 	.byte	0x00, 0xf0, 0x11, 0x00


	//----- nvinfo : EIATTR_SPARSE_MMA_MASK
	.align		4
.L_8087:
        /*0028*/ 	.byte	0x03, 0x50
        /*002a*/ 	.short	0x0000


	//----- nvinfo : EIATTR_MAXREG_COUNT
	.align		4
        /*002c*/ 	.byte	0x03, 0x1b
        /*002e*/ 	.short	0x0080


	//----- nvinfo : EIATTR_MERCURY_ISA_VERSION
	.align		4
        /*0030*/ 	.byte	0x03, 0x5f
        /*0032*/ 	.short	0x0101


	//----- nvinfo : EIATTR_EXIT_INSTR_OFFSETS
	.align		4
        /*0034*/ 	.byte	0x04, 0x1c
        /*0036*/ 	.short	(.L_8089 - .L_8088)


	//   ....[0]....
.L_8088:
        /*0038*/ 	.word	0x00002480


	//   ....[1]....
        /*003c*/ 	.word	0x00004850


	//----- nvinfo : EIATTR_MAX_THREADS
	.align		4
.L_8089:
        /*0040*/ 	.byte	0x04, 0x05
        /*0042*/ 	.short	(.L_8091 - .L_8090)
.L_8090:
        /*0044*/ 	.word	0x00000080
        /*0048*/ 	.word	0x00000001
        /*004c*/ 	.word	0x00000001


	//----- nvinfo : EIATTR_CRS_STACK_SIZE
	.align		4
.L_8091:
        /*0050*/ 	.byte	0x04, 0x1e
        /*0052*/ 	.short	(.L_8093 - .L_8092)
.L_8092:
        /*0054*/ 	.word	0x00000000


	//----- nvinfo : EIATTR_CBANK_PARAM_SIZE
	.align		4
.L_8093:
        /*0058*/ 	.byte	0x03, 0x19
        /*005a*/ 	.short	0x0228


	//----- nvinfo : EIATTR_PARAM_CBANK
	.align		4
        /*005c*/ 	.byte	0x04, 0x0a
        /*005e*/ 	.short	(.L_8095 - .L_8094)
	.align		4
.L_8094:
        /*0060*/ 	.word	index@(.nv.constant0._ZN2at6native18elementwise_kernelILi128ELi2EZNS0_22gpu_kernel_impl_nocastINS0_13AUnaryFunctorIdddZZZNS0_21remainder_kernel_cudaERNS_18TensorIteratorBaseEENKUlvE0_clEvENKUlvE_clEvEUlddE_EEEEvS5_RKT_EUliE_EEviT1_)
        /*0064*/ 	.short	0x0210
        /*0066*/ 	.short	0x0228


	//----- nvinfo : EIATTR_SW_WAR
	.align		4
.L_8095:
        /*0068*/ 	.byte	0x04, 0x36
        /*006a*/ 	.short	(.L_8097 - .L_8096)
.L_8096:
        /*006c*/ 	.word	0x00000008
.L_8097:


//--------------------- .nv.info._ZN2at6native27unrolled_elementwise_kernelINS0_13AUnaryFunctorIdddZZZNS0_21remainder_kernel_cudaERNS_18TensorIteratorBaseEENKUlvE0_clEvENKUlvE_clEvEUlddE_EESt5arrayIPcLm2EELi4E23TrivialOffsetCalculatorILi1EjESD_NS0_6memory15LoadWithoutCastENSE_16StoreWithoutCastEEEviT_T0_T2_T3_T4_T5_ --------------------------
	.section	.nv.info._ZN2at6native27unrolled_elementwise_kernelINS0_13AUnaryFunctorIdddZZZNS0_21remainder_kernel_cudaERNS_18TensorIteratorBaseEENKUlvE0_clEvENKUlvE_clEvEUlddE_EESt5arrayIPcLm2EELi4E23TrivialOffsetCalculatorILi1EjESD_NS0_6memory15LoadWithoutCastENSE_16StoreWithoutCastEEEviT_T0_T2_T3_T4_T5_,"",@"SHT_CUDA_INFO"
	.sectionflags	@""
	.align	4


	//----- nvinfo : EIATTR_CUDA_API_VERSION
	.align		4
        /*0000*/ 	.byte	0x04, 0x37
        /*0002*/ 	.short	(.L_8099 - .L_8098)
.L_8098:
        /*0004*/ 	.word	0x00000082


	//----- nvinfo : EIATTR_KPARAM_INFO
	.align		4
.L_8099:
        /*0008*/ 	.byte	0x04, 0x17
        /*000a*/ 	.short	(.L_8101 - .L_8100)
.L_8100:
        /*000c*/ 	.word	0x00000000
        /*0010*/ 	.short	0x0006
        /*0012*/ 	.short	0x002b
        /*0014*/ 	.byte	0x00, 0xf0, 0x05, 0x00


	//----- nvinfo : EIATTR_KPARAM_INFO
	.align		4
.L_8101:
        /*0018*/ 	.byte	0x04, 0x17
        /*001a*/ 	.short	(.L_8103 - .L_8102)
.L_8102:
        /*001c*/ 	.word	0x00000000
        /*0020*/ 	.short	0x0005
        /*0022*/ 	.short	0x002a
        /*0024*/ 	.byte	0x00, 0xf0, 0x05, 0x00


	//----- nvinfo : EIATTR_KPARAM_INFO
	.align		4
.L_8103:
        /*0028*/ 	.byte	0x04, 0x17
        /*002a*/ 	.short	(.L_8105 - .L_8104)
.L_8104:
        /*002c*/ 	.word	0x00000000
        /*0030*/ 	.short	0x0004
        /*0032*/ 	.short	0x0029
        /*0034*/ 	.byte	0x00, 0xf0, 0x05, 0x00


	//----- nvinfo : EIATTR_KPARAM_INFO
	.align		4
.L_8105:
        /*0038*/ 	.byte	0x04, 0x17
        /*003a*/ 	.short	(.L_8107 - .L_8106)
.L_8106:
        /*003c*/ 	.word	0x00000000
        /*0040*/ 	.short	0x0003
        /*0042*/ 	.short	0x0028
        /*0044*/ 	.byte	0x00, 0xf0, 0x05, 0x00


	//----- nvinfo : EIATTR_KPARAM_INFO
	.align		4
.L_8107:
        /*0048*/ 	.byte	0x04, 0x17
        /*004a*/ 	.short	(.L_8109 - .L_8108)
.L_8108:
        /*004c*/ 	.word	0x00000000
        /*0050*/ 	.short	0x0002
        /*0052*/ 	.short	0x0018
        /*0054*/ 	.byte	0x00, 0xf0, 0x41, 0x00


	//----- nvinfo : EIATTR_KPARAM_INFO
	.align		4
.L_8109:
        /*0058*/ 	.byte	0x04, 0x17
        /*005a*/ 	.short	(.L_8111 - .L_8110)
.L_8110:
        /*005c*/ 	.word	0x00000000
        /*0060*/ 	.short	0x0001
        /*0062*/ 	.short	0x0008
        /*0064*/ 	.byte	0x00, 0xf0, 0x41, 0x00


	//----- nvinfo : EIATTR_KPARAM_INFO
	.align		4
.L_8111:
        /*0068*/ 	.byte	0x04, 0x17
        /*006a*/ 	.short	(.L_8113 - .L_8112)
.L_8112:
        /*006c*/ 	.word	0x00000000
        /*0070*/ 	.short	0x0000
        /*0072*/ 	.short	0x0000
        /*0074*/ 	.byte	0x00, 0xf0, 0x11, 0x00


	//----- nvinfo : EIATTR_SPARSE_MMA_MASK
	.align		4
.L_8113:
        /*0078*/ 	.byte	0x03, 0x50
        /*007a*/ 	.short	0x0000


	//----- nvinfo : EIATTR_MAXREG_COUNT
	.align		4
        /*007c*/ 	.byte	0x03, 0x1b
        /*007e*/ 	.short	0x00ff


	//----- nvinfo : EIATTR_MERCURY_ISA_VERSION
	.align		4
        /*0080*/ 	.byte	0x03, 0x5f
        /*0082*/ 	.short	0x0101


	//----- nvinfo : EIATTR_EXIT_INSTR_OFFSETS
	.align		4
        /*0084*/ 	.byte	0x04, 0x1c
        /*0086*/ 	.short	(.L_8115 - .L_8114)


	//   ....[0]....
.L_8114:
        /*0088*/ 	.word	0x000045f0


	//   ....[1]....
        /*008c*/ 	.word	0x00004640


	//----- nvinfo : EIATTR_MAX_THREADS
	.align		4
.L_8115:
        /*0090*/ 	.byte	0x04, 0x05
        /*0092*/ 	.short	(.L_8117 - .L_8116)
.L_8116:
        /*0094*/ 	.word	0x00000080
        /*0098*/ 	.word	0x00000001
        /*009c*/ 	.word	0x00000001


	//----- nvinfo : EIATTR_CRS_STACK_SIZE
	.align		4
.L_8117:
        /*00a0*/ 	.byte	0x04, 0x1e
        /*00a2*/ 	.short	(.L_8119 - .L_8118)
.L_8118:
        /*00a4*/ 	.word	0x00000000


	//----- nvinfo : EIATTR_CBANK_PARAM_SIZE
	.align		4
.L_8119:
        /*00a8*/ 	.byte	0x03, 0x19
        /*00aa*/ 	.short	0x002c


	//----- nvinfo : EIATTR_PARAM_CBANK
	.align		4
        /*00ac*/ 	.byte	0x04, 0x0a
        /*00ae*/ 	.short	(.L_8121 - .L_8120)
	.align		4
.L_8120:
        /*00b0*/ 	.word	index@(.nv.constant0._ZN2at6native27unrolled_elementwise_kernelINS0_13AUnaryFunctorIdddZZZNS0_21remainder_kernel_cudaERNS_18TensorIteratorBaseEENKUlvE0_clEvENKUlvE_clEvEUlddE_EESt5arrayIPcLm2EELi4E23TrivialOffsetCalculatorILi1EjESD_NS0_6memory15LoadWithoutCastENSE_16StoreWithoutCastEEEviT_T0_T2_T3_T4_T5_)
        /*00b4*/ 	.short	0x0210
        /*00b6*/ 	.short	0x002c


	//----- nvinfo : EIATTR_SW_WAR
	.align		4
.L_8121:
        /*00b8*/ 	.byte	0x04, 0x36
        /*00ba*/ 	.short	(.L_8123 - .L_8122)
.L_8122:
        /*00bc*/ 	.word	0x00000008
.L_8123:


//--------------------- .nv.info._ZN2at6native29vectorized_elementwise_kernelILi2ENS0_13AUnaryFunctorIdddZZZNS0_21remainder_kernel_cudaERNS_18TensorIteratorBaseEENKUlvE0_clEvENKUlvE_clEvEUlddE_EESt5arrayIPcLm2EEEEviT0_T1_ --------------------------
	.section	.nv.info._ZN2at6native29vectorized_elementwise_kernelILi2ENS0_13AUnaryFunctorIdddZZZNS0_21remainder_kernel_cudaERNS_18TensorIteratorBaseEENKUlvE0_clEvENKUlvE_clEvEUlddE_EESt5arrayIPcLm2EEEEviT0_T1_,"",@"SHT_CUDA_INFO"
	.sectionflags	@""
	.align	4


	//----- nvinfo : EIATTR_CUDA_API_VERSION
	.align		4
        /*0000*/ 	.byte	0x04, 0x37
        /*0002*/ 	.short	(.L_8125 - .L_8124)
.L_8124:
        /*0004*/ 	.word	0x00000082


	//----- nvinfo : EIATTR_KPARAM_INFO
	.align		4
.L_8125:
        /*0008*/ 	.byte	0x04, 0x17
        /*000a*/ 	.short	(.L_8127 - .L_8126)
.L_8126:
        /*000c*/ 	.word	0x00000000
        /*0010*/ 	.short	0x0002
        /*0012*/ 	.short	0x0018
        /*0014*/ 	.byte	0x00, 0xf0, 0x41, 0x00


	//----- nvinfo : EIATTR_KPARAM_INFO
	.align		4
.L_8127:
        /*0018*/ 	.byte	0x04, 0x17
        /*001a*/ 	.short	(.L_8129 - .L_8128)
.L_8128:
        /*001c*/ 	.word	0x00000000
        /*0020*/ 	.short	0x0001
        /*0022*/ 	.short	0x0008
        /*0024*/ 	.byte	0x00, 0xf0, 0x41, 0x00


	//----- nvinfo : EIATTR_KPARAM_INFO
	.align		4
.L_8129:
        /*0028*/ 	.byte	0x04, 0x17
        /*002a*/ 	.short	(.L_8131 - .L_8130)
.L_8130:
        /*002c*/ 	.word	0x00000000
        /*0030*/ 	.short	0x0000
        /*0032*/ 	.short	0x0000
        /*0034*/ 	.byte	0x00, 0xf0, 0x11, 0x00


	//----- nvinfo : EIATTR_SPARSE_MMA_MASK
	.align		4
.L_8131:
        /*0038*/ 	.byte	0x03, 0x50
        /*003a*/ 	.short	0x0000


	//----- nvinfo : EIATTR_MAXREG_COUNT
	.align		4
        /*003c*/ 	.byte	0x03, 0x1b
        /*003e*/ 	.short	0x00ff


	//----- nvinfo : EIATTR_MERCURY_ISA_VERSION
	.align		4
        /*0040*/ 	.byte	0x03, 0x5f
        /*0042*/ 	.short	0x0101


	//----- nvinfo : EIATTR_EXIT_INSTR_OFFSETS
	.align		4
        /*0044*/ 	.byte	0x04, 0x1c
        /*0046*/ 	.short	(.L_8133 - .L_8132)


	//   ....[0]....
.L_8132:
        /*0048*/ 	.word	0x00008460


	//   ....[1]....
        /*004c*/ 	.word	0x00011160


	//   ....[2]....
        /*0050*/ 	.word	0x000111b0


	//----- nvinfo : EIATTR_MAX_THREADS
	.align		4
.L_8133:
        /*0054*/ 	.byte	0x04, 0x05
        /*0056*/ 	.short	(.L_8135 - .L_8134)
.L_8134:
        /*0058*/ 	.word	0x00000080
        /*005c*/ 	.word	0x00000001
        /*0060*/ 	.word	0x00000001


	//----- nvinfo : EIATTR_CRS_STACK_SIZE
	.align		4
.L_8135:
        /*0064*/ 	.byte	0x04, 0x1e
        /*0066*/ 	.short	(.L_8137 - .L_8136)
.L_8136:
        /*0068*/ 	.word	0x00000000


	//----- nvinfo : EIATTR_CBANK_PARAM_SIZE
	.align		4
.L_8137:
        /*006c*/ 	.byte	0x03, 0x19
        /*006e*/ 	.short	0x0028


	//----- nvinfo : EIATTR_PARAM_CBANK
	.align		4
        /*0070*/ 	.byte	0x04, 0x0a
        /*0072*/ 	.short	(.L_8139 - .L_8138)
	.align		4
.L_8138:
        /*0074*/ 	.word	index@(.nv.constant0._ZN2at6native29vectorized_elementwise_kernelILi2ENS0_13AUnaryFunctorIdddZZZNS0_21remainder_kernel_cudaERNS_18TensorIteratorBaseEENKUlvE0_clEvENKUlvE_clEvEUlddE_EESt5arrayIPcLm2EEEEviT0_T1_)
        /*0078*/ 	.short	0x0210
        /*007a*/ 	.short	0x0028


	//----- nvinfo : EIATTR_SW_WAR
	.align		4
.L_8139:
        /*007c*/ 	.byte	0x04, 0x36
        /*007e*/ 	.short	(.L_8141 - .L_8140)
.L_8140:
        /*0080*/ 	.word	0x00000008
.L_8141:


//--------------------- .nv.info._ZN2at6native29vectorized_elementwise_kernelILi4ENS0_13AUnaryFunctorIdddZZZNS0_21remainder_kernel_cudaERNS_18TensorIteratorBaseEENKUlvE0_clEvENKUlvE_clEvEUlddE_EESt5arrayIPcLm2EEEEviT0_T1_ --------------------------
	.section	.nv.info._ZN2at6native29vectorized_elementwise_kernelILi4ENS0_13AUnaryFunctorIdddZZZNS0_21remainder_kernel_cudaERNS_18TensorIteratorBaseEENKUlvE0_clEvENKUlvE_clEvEUlddE_EESt5arrayIPcLm2EEEEviT0_T1_,"",@"SHT_CUDA_INFO"
	.sectionflags	@""
	.align	4


	//----- nvinfo : EIATTR_CUDA_API_VERSION
	.align		4
        /*0000*/ 	.byte	0x04, 0x37
        /*0002*/ 	.short	(.L_8143 - .L_8142)
.L_8142:
        /*0004*/ 	.word	0x00000082


	//----- nvinfo : EIATTR_KPARAM_INFO
	.align		4
.L_8143:
        /*0008*/ 	.byte	0x04, 0x17
        /*000a*/ 	.short	(.L_8145 - .L_8144)
.L_8144:
        /*000c*/ 	.word	0x00000000
        /*0010*/ 	.short	0x0002
        /*0012*/ 	.short	0x0018
        /*0014*/ 	.byte	0x00, 0xf0, 0x41, 0x00


	//----- nvinfo : EIATTR_KPARAM_INFO
	.align		4
.L_8145:
        /*0018*/ 	.byte	0x04, 0x17
        /*001a*/ 	.short	(.L_8147 - .L_8146)
.L_8146:
        /*001c*/ 	.word	0x00000000
        /*0020*/ 	.short	0x0001
        /*0022*/ 	.short	0x0008
        /*0024*/ 	.byte	0x00, 0xf0, 0x41, 0x00


	//----- nvinfo : EIATTR_KPARAM_INFO
	.align		4
.L_8147:
        /*0028*/ 	.byte	0x04, 0x17
        /*002a*/ 	.short	(.L_8149 - .L_8148)
.L_8148:
        /*002c*/ 	.word	0x00000000
        /*0030*/ 	.short	0x0000
        /*0032*/ 	.short	0x0000
        /*0034*/ 	.byte	0x00, 0xf0, 0x11, 0x00


	//----- nvinfo : EIATTR_SPARSE_MMA_MASK
	.align		4
.L_8149:
        /*0038*/ 	.byte	0x03, 0x50
        /*003a*/ 	.short	0x0000


	//----- nvinfo : EIATTR_MAXREG_COUNT
	.align		4
        /*003c*/ 	.byte	0x03, 0x1b
        /*003e*/ 	.short	0x00ff


	//----- nvinfo : EIATTR_MERCURY_ISA_VERSION
	.align		4
        /*0040*/ 	.byte	0x03, 0x5f
        /*0042*/ 	.short	0x0101


	//----- nvinfo : EIATTR_EXIT_INSTR_OFFSETS
	.align		4
        /*0044*/ 	.byte	0x04, 0x1c
        /*0046*/ 	.short	(.L_8151 - .L_8150)


	//   ....[0]....
.L_8150:
        /*0048*/ 	.word	0x00008460


	//   ....[1]....
        /*004c*/ 	.word	0x00011160


	//   ....[2]....
        /*0050*/ 	.word	0x000111b0


	//----- nvinfo : EIATTR_MAX_THREADS
	.align		4
.L_8151:
        /*0054*/ 	.byte	0x04, 0x05
        /*0056*/ 	.short	(.L_8153 - .L_8152)
.L_8152:
        /*0058*/ 	.word	0x00000080
        /*005c*/ 	.word	0x00000001
        /*0060*/ 	.word	0x00000001


	//----- nvinfo : EIATTR_CRS_STACK_SIZE
	.align		4
.L_8153:
        /*0064*/ 	.byte	0x04, 0x1e
        /*0066*/ 	.short	(.L_8155 - .L_8154)
.L_8154:
        /*0068*/ 	.word	0x00000000


	//----- nvinfo : EIATTR_CBANK_PARAM_SIZE
	.align		4
.L_8155:
        /*006c*/ 	.byte	0x03, 0x19
        /*006e*/ 	.short	0x0028


	//----- nvinfo : EIATTR_PARAM_CBANK
	.align		4
        /*0070*/ 	.byte	0x04, 0x0a
        /*0072*/ 	.short	(.L_8157 - .L_8156)
	.align		4
.L_8156:
        /*0074*/ 	.word	index@(.nv.constant0._ZN2at6native29vectorized_elementwise_kernelILi4ENS0_13AUnaryFunctorIdddZZZNS0_21remainder_kernel_cudaERNS_18TensorIteratorBaseEENKUlvE0_clEvENKUlvE_clEvEUlddE_EESt5arrayIPcLm2EEEEviT0_T1_)
        /*0078*/ 	.short	0x0210
        /*007a*/ 	.short	0x0028


	//----- nvinfo : EIATTR_SW_WAR
	.align		4
.L_8157:
        /*007c*/ 	.byte	0x04, 0x36
        /*007e*/ 	.short	(.L_8159 - .L_8158)
.L_8158:
        /*0080*/ 	.word	0x00000008
.L_8159:


//--------------------- .nv.info._ZN2at6native29vectorized_elementwise_kernelILi8ENS0_13AUnaryFunctorIdddZZZNS0_21remainder_kernel_cudaERNS_18TensorIteratorBaseEENKUlvE0_clEvENKUlvE_clEvEUlddE_EESt5arrayIPcLm2EEEEviT0_T1_ --------------------------
	.section	.nv.info._ZN2at6native29vectorized_elementwise_kernelILi8ENS0_13AUnaryFunctorIdddZZZNS0_21remainder_kernel_cudaERNS_18TensorIteratorBaseEENKUlvE0_clEvENKUlvE_clEvEUlddE_EESt5arrayIPcLm2EEEEviT0_T1_,"",@"SHT_CUDA_INFO"
	.sectionflags	@""
	.align	4


	//----- nvinfo : EIATTR_CUDA_API_VERSION
	.align		4
        /*0000*/ 	.byte	0x04, 0x37
        /*0002*/ 	.short	(.L_8161 - .L_8160)
.L_8160:
        /*0004*/ 	.word	0x00000082


	//----- nvinfo : EIATTR_KPARAM_INFO
	.align		4
.L_8161:
        /*0008*/ 	.byte	0x04, 0x17
        /*000a*/ 	.short	(.L_8163 - .L_8162)
.L_8162:
        /*000c*/ 	.word	0x00000000
        /*0010*/ 	.short	0x0002
        /*0012*/ 	.short	0x0018
        /*0014*/ 	.byte	0x00, 0xf0, 0x41, 0x00


	//----- nvinfo : EIATTR_KPARAM_INFO
	.align		4
.L_8163:
        /*0018*/ 	.byte	0x04, 0x17
        /*001a*/ 	.short	(.L_8165 - .L_8164)
.L_8164:
        /*001c*/ 	.word	0x00000000
        /*0020*/ 	.short	0x0001
        /*0022*/ 	.short	0x0008
        /*0024*/ 	.byte	0x00, 0xf0, 0x41, 0x00


	//----- nvinfo : EIATTR_KPARAM_INFO
	.align		4
.L_8165:
        /*0028*/ 	.byte	0x04, 0x17
        /*002a*/ 	.short	(.L_8167 - .L_8166)
.L_8166:
        /*002c*/ 	.word	0x00000000
        /*0030*/ 	.short	0x0000
        /*0032*/ 	.short	0x0000
        /*0034*/ 	.byte	0x00, 0xf0, 0x11, 0x00


	//----- nvinfo : EIATTR_SPARSE_MMA_MASK
	.align		4
.L_8167:
        /*0038*/ 	.byte	0x03, 0x50
        /*003a*/ 	.short	0x0000


	//----- nvinfo : EIATTR_MAXREG_COUNT
	.align		4
        /*003c*/ 	.byte	0x03, 0x1b
        /*003e*/ 	.short	0x00ff


	//----- nvinfo : EIATTR_MERCURY_ISA_VERSION
	.align		4
        /*0040*/ 	.byte	0x03, 0x5f
        /*0042*/ 	.short	0x0101


	//----- nvinfo : EIATTR_EXIT_INSTR_OFFSETS
	.align		4
        /*0044*/ 	.byte	0x04, 0x1c
        /*0046*/ 	.short	(.L_8169 - .L_8168)


	//   ....[0]....
.L_8168:
        /*0048*/ 	.word	0x00008460


	//   ....[1]....
        /*004c*/ 	.word	0x00011160


	//   ....[2]....
        /*0050*/ 	.word	0x000111b0


	//----- nvinfo : EIATTR_MAX_THREADS
	.align		4
.L_8169:
        /*0054*/ 	.byte	0x04, 0x05
        /*0056*/ 	.short	(.L_8171 - .L_8170)
.L_8170:
        /*0058*/ 	.word	0x00000080
        /*005c*/ 	.word	0x00000001
        /*0060*/ 	.word	0x00000001


	//----- nvinfo : EIATTR_CRS_STACK_SIZE
	.align		4
.L_8171:
        /*0064*/ 	.byte	0x04, 0x1e
        /*0066*/ 	.short	(.L_8173 - .L_8172)
.L_8172:
        /*0068*/ 	.word	0x00000000


	//----- nvinfo : EIATTR_CBANK_PARAM_SIZE
	.align		4
.L_8173:
        /*006c*/ 	.byte	0x03, 0x19
        /*006e*/ 	.short	0x0028


	//----- nvinfo : EIATTR_PARAM_CBANK
	.align		4
        /*0070*/ 	.byte	0x04, 0x0a
        /*0072*/ 	.short	(.L_8175 - .L_8174)
	.align		4
.L_8174:
        /*0074*/ 	.word	index@(.nv.constant0._ZN2at6native29vectorized_elementwise_kernelILi8ENS0_13AUnaryFunctorIdddZZZNS0_21remainder_kernel_cudaERNS_18TensorIteratorBaseEENKUlvE0_clEvENKUlvE_clEvEUlddE_EESt5arrayIPcLm2EEEEviT0_T1_)
        /*0078*/ 	.short	0x0210
        /*007a*/ 	.short	0x0028


	//----- nvinfo : EIATTR_SW_WAR
	.align		4
.L_8175:
        /*007c*/ 	.byte	0x04, 0x36
        /*007e*/ 	.short	(.L_8177 - .L_8176)
.L_8176:
        /*0080*/ 	.word	0x00000008
.L_8177:


//--------------------- .nv.info._ZN2at6native18elementwise_kernelILi128ELi4EZNS0_15gpu_kernel_implINS0_13BinaryFunctorIsssZZZNS0_21remainder_kernel_cudaERNS_18TensorIteratorBaseEENKUlvE_clEvENKUlvE3_clEvEUlssE_EEEEvS5_RKT_EUliE_EEviT1_ --------------------------
	.section	.nv.info._ZN2at6native18elementwise_kernelILi128ELi4EZNS0_15gpu_kernel_implINS0_13BinaryFunctorIsssZZZNS0_21remainder_kernel_cudaERNS_18TensorIteratorBaseEENKUlvE_clEvENKUlvE3_clEvEUlssE_EEEEvS5_RKT_EUliE_EEviT1_,"",@"SHT_CUDA_INFO"
	.sectionflags	@""
	.align	4


	//----- nvinfo : EIATTR_CUDA_API_VERSION
	.align		4
        /*0000*/ 	.byte	0x04, 0x37
        /*0002*/ 	.short	(.L_8179 - .L_8178)
.L_8178:
        /*0004*/ 	.word	0x00000082


	//----- nvinfo : EIATTR_KPARAM_INFO
	.align		4
.L_8179:
        /*0008*/ 	.byte	0x04, 0x17
        /*000a*/ 	.short	(.L_8181 - .L_8180)
.L_8180:
        /*000c*/ 	.word	0x00000000
        /*0010*/ 	.short	0x0001
        /*0012*/ 	.short	0x0008
        /*0014*/ 	.byte	0x00, 0xf0, 0x21, 0x0a


	//----- nvinfo : EIATTR_KPARAM_INFO
	.align		4
.L_8181:
        /*0018*/ 	.byte	0x04, 0x17
        /*001a*/ 	.short	(.L_8183 - .L_8182)
.L_8182:
        /*001c*/ 	.word	0x00000000
        /*0020*/ 	.short	0x0000
        /*0022*/ 	.short	0x0000
        /*0024*/ 	.byte	0x00, 0xf0, 0x11, 0x00


	//----- nvinfo : EIATTR_SPARSE_MMA_MASK
	.align		4
.L_8183:
        /*0028*/ 	.byte	0x03, 0x50
        /*002a*/ 	.short	0x0000


	//----- nvinfo : EIATTR_MAXREG_COUNT
	.align		4
        /*002c*/ 	.byte	0x03, 0x1b
        /*002e*/ 	.short	0x0080


	//----- nvinfo : EIATTR_EXTERNS
	.align		4
        /*0030*/ 	.byte	0x04, 0x0f
        /*0032*/ 	.short	(.L_8185 - .L_8184)


	//   ....[0]....
	.align		4
.L_8184:
        /*0034*/ 	.word	index@(__assertfail)


	//----- nvinfo : EIATTR_MERCURY_ISA_VERSION
	.align		4
.L_8185:
        /*0038*/ 	.byte	0x03, 0x5f
        /*003a*/ 	.short	0x0101


	//----- nvinfo : EIATTR_SYSCALL_OFFSETS
	.align		4
        /*003c*/ 	.byte	0x04, 0x46
        /*003e*/ 	.short	(.L_8187 - .L_8186)


	//   ....[0]....
.L_8186:
        /*0040*/ 	.word	0x00002520


	//   ....[1]....
        /*0044*/ 	.word	0x000033a0


	//   ....[2]....
        /*0048*/ 	.word	0x00004410


	//   ....[3]....
        /*004c*/ 	.word	0x00006970


	//   ....[4]....
        /*0050*/ 	.word	0x000077f0


	//   ....[5]....
        /*0054*/ 	.word	0x00008860


	//   ....[6]....
        /*0058*/ 	.word	0x0000adb0


	//   ....[7]....
        /*005c*/ 	.word	0x0000bc30


	//   ....[8]....
        /*0060*/ 	.word	0x0000cca0


	//   ....[9]....
        /*0064*/ 	.word	0x0000f1e0


	//   ....[10]....
        /*0068*/ 	.word	0x00010060


	//   ....[11]....
        /*006c*/ 	.word	0x000110d0


	//----- nvinfo : EIATTR_EXIT_INSTR_OFFSETS
	.align		4
.L_8187:
        /*0070*/ 	.byte	0x04, 0x1c
        /*0072*/ 	.short	(.L_8189 - .L_8188)


	//   ....[0]....
.L_8188:
        /*0074*/ 	.word	0x0000cd60


	//   ....[1]....
        /*0078*/ 	.word	0x00010390


	//   ....[2]....
        /*007c*/ 	.word	0x000103b0


	//   ....[3]....
        /*0080*/ 	.word	0x00010450


	//   ....[4]....
        /*0084*/ 	.word	0x00010480


	//   ....[5]....
        /*0088*/ 	.word	0x000104a0


	//   ....[6]....
        /*008c*/ 	.word	0x00010530


	//   ....[7]....
        /*0090*/ 	.word	0x00010570


	//   ....[8]....
        /*0094*/ 	.word	0x00010610


	//   ....[9]....
        /*0098*/ 	.word	0x00010660


	//   ....[10]....
        /*009c*/ 	.word	0x00010690


	//   ....[11]....
        /*00a0*/ 	.word	0x00010760


	//   ....[12]....
        /*00a4*/ 	.word	0x000107a0


	//   ....[13]....
        /*00a8*/ 	.word	0x00010930


	//   ....[14]....
        /*00ac*/ 	.word	0x00010a90


	//   ....[15]....
        /*00b0*/ 	.word	0x00010ad0


	//   ....[16]....
        /*00b4*/ 	.word	0x00010b70


	//   ....[17]....
        /*00b8*/ 	.word	0x00010cf0


	//   ....[18]....
        /*00bc*/ 	.word	0x00010e70


	//   ....[19]....
        /*00c0*/ 	.word	0x00010fd0


	//   ....[20]....
        /*00c4*/ 	.word	0x000110e0


	//   ....[21]....
        /*00c8*/ 	.word	0x00011120


	//   ....[22]....
        /*00cc*/ 	.word	0x00011150


	//----- nvinfo : EIATTR_MAX_THREADS
	.align		4
.L_8189:
        /*00d0*/ 	.byte	0x04, 0x05
        /*00d2*/ 	.short	(.L_8191 - .L_8190)
.L_8190:
        /*00d4*/ 	.word	0x00000080
        /*00d8*/ 	.word	0x00000001
        /*00dc*/ 	.word	0x00000001


	//----- nvinfo : EIATTR_CRS_STACK_SIZE
	.align		4
.L_8191:
        /*00e0*/ 	.byte	0x04, 0x1e
        /*00e2*/ 	.short	(.L_8193 - .L_8192)
.L_8192:
        /*00e4*/ 	.word	0x00000000


	//----- nvinfo : EIATTR_CBANK_PARAM_SIZE
	.align		4
.L_8193:
        /*00e8*/ 	.byte	0x03, 0x19
        /*00ea*/ 	.short	0x0290


	//----- nvinfo : EIATTR_PARAM_CBANK
	.align		4
        /*00ec*/ 	.byte	0x04, 0x0a
        /*00ee*/ 	.short	(.L_8195 - .L_8194)
	.align		4
.L_8194:
        /*00f0*/ 	.word	index@(.nv.constant0._ZN2at6native18elementwise_kernelILi128ELi4EZNS0_15gpu_kernel_implINS0_13BinaryFunctorIsssZZZNS0_21remainder_kernel_cudaERNS_18TensorIteratorBaseEENKUlvE_clEvENKUlvE3_clEvEUlssE_EEEEvS5_RKT_EUliE_EEviT1_)
        /*00f4*/ 	.short	0x0210
        /*00f6*/ 	.short	0x0290


	//----- nvinfo : EIATTR_SW_WAR
	.align		4
.L_8195:
        /*00f8*/ 	.byte	0x04, 0x36
        /*00fa*/ 	.short	(.L_8197 - .L_8196)
.L_8196:
        /*00fc*/ 	.word	0x00000008
.L_8197:


//--------------------- .nv.info._ZN2at6native27unrolled_elementwise_kernelINS0_13BinaryFunctorIsssZZZNS0_21remainder_kernel_cudaERNS_18TensorIteratorBaseEENKUlvE_clEvENKUlvE3_clEvEUlssE_EESt5arrayIPcLm3EELi4E23TrivialOffsetCalculatorILi2EjESC_ILi1EjENS0_6memory12LoadWithCastILi2EEENSF_13StoreWithCastILi1EEEEEviT_T0_T2_T3_T4_T5_ --------------------------
	.section	.nv.info._ZN2at6native27unrolled_elementwise_kernelINS0_13BinaryFunctorIsssZZZNS0_21remainder_kernel_cudaERNS_18TensorIteratorBaseEENKUlvE_clEvENKUlvE3_clEvEUlssE_EESt5arrayIPcLm3EELi4E23TrivialOffsetCalculatorILi2EjESC_ILi1EjENS0_6memory12LoadWithCastILi2EEENSF_13StoreWithCastILi1EEEEEviT_T0_T2_T3_T4_T5_,"",@"SHT_CUDA_INFO"
	.sectionflags	@""
	.align	4


	//----- nvinfo : EIATTR_CUDA_API_VERSION
	.align		4
        /*0000*/ 	.byte	0x04, 0x37
        /*0002*/ 	.short	(.L_8199 - .L_8198)
.L_8198:
        /*0004*/ 	.word	0x00000082


	//----- nvinfo : EIATTR_KPARAM_INFO
	.align		4
.L_8199:
        /*0008*/ 	.byte	0x04, 0x17
        /*000a*/ 	.short	(.L_8201 - .L_8200)
.L_8200:
        /*000c*/ 	.word	0x00000000
        /*0010*/ 	.short	0x0006
        /*0012*/ 	.short	0x0030
        /*0014*/ 	.byte	0x00, 0xf0, 0x21, 0x00


	//----- nvinfo : EIATTR_KPARAM_INFO
	.align		4
.L_8201:
        /*0018*/ 	.byte	0x04, 0x17
        /*001a*/ 	.short	(.L_8203 - .L_8202)
.L_8202:
        /*001c*/ 	.word	0x00000000
        /*0020*/ 	.short	0x0005
        /*0022*/ 	.short	0x0024
        /*0024*/ 	.byte	0x00, 0xf0, 0x31, 0x00


	//----- nvinfo : EIATTR_KPARAM_INFO
	.align		4
.L_8203:
        /*0028*/ 	.byte	0x04, 0x17
        /*002a*/ 	.short	(.L_8205 - .L_8204)
.L_8204:
        /*002c*/ 	.word	0x00000000
        /*0030*/ 	.short	0x0004
        /*0032*/ 	.short	0x0021
        /*0034*/ 	.byte	0x00, 0xf0, 0x05, 0x00


	//----- nvinfo : EIATTR_KPARAM_INFO
	.align		4
.L_8205:
        /*0038*/ 	.byte	0x04, 0x17
        /*003a*/ 	.short	(.L_8207 - .L_8206)
.L_8206:
        /*003c*/ 	.word	0x00000000
        /*0040*/ 	.short	0x0003
        /*0042*/ 	.short	0x0020
        /*0044*/ 	.byte	0x00, 0xf0, 0x05, 0x00


	//----- nvinfo : EIATTR_KPARAM_INFO
	.align		4
.L_8207:
        /*0048*/ 	.byte	0x04, 0x17
        /*004a*/ 	.short	(.L_8209 - .L_8208)
.L_8208:
        /*004c*/ 	.word	0x00000000
        /*0050*/ 	.short	0x0002
        /*0052*/ 	.short	0x0008
        /*0054*/ 	.byte	0x00, 0xf0, 0x61, 0x00


	//----- nvinfo : EIATTR_KPARAM_INFO
	.align		4
.L_8209:
        /*0058*/ 	.byte	0x04, 0x17
        /*005a*/ 	.short	(.L_8211 - .L_8210)
.L_8210:
        /*005c*/ 	.word	0x00000000
        /*0060*/ 	.short	0x0001
        /*0062*/ 	.short	0x0004
        /*0064*/ 	.byte	0x00, 0xf0, 0x05, 0x00


	//----- nvinfo : EIATTR_KPARAM_INFO
	.align		4
.L_8211:
        /*0068*/ 	.byte	0x04, 0x17
        /*006a*/ 	.short	(.L_8213 - .L_8212)
.L_8212:
        /*006c*/ 	.word	0x00000000
        /*0070*/ 	.short	0x0000
        /*0072*/ 	.short	0x0000
        /*0074*/ 	.byte	0x00, 0xf0, 0x11, 0x00


	//----- nvinfo : EIATTR_SPARSE_MMA_MASK
	.align		4
.L_8213:
        /*0078*/ 	.byte	0x03, 0x50
        /*007a*/ 	.short	0x0000


	//----- nvinfo : EIATTR_MAXREG_COUNT
	.align		4
        /*007c*/ 	.byte	0x03, 0x1b
        /*007e*/ 	.short	0x00ff


	//----- nvinfo : EIATTR_EXTERNS
	.align		4
        /*0080*/ 	.byte	0x04, 0x0f
        /*0082*/ 	.short	(.L_8215 - .L_8214)


	//   ....[0]....
	.align		4
.L_8214:
        /*0084*/ 	.word	index@(__assertfail)


	//----- nvinfo : EIATTR_MERCURY_ISA_VERSION
	.align		4
.L_8215:
        /*0088*/ 	.byte	0x03, 0x5f
        /*008a*/ 	.short	0x0101


	//----- nvinfo : EIATTR_SYSCALL_OFFSETS
	.align		4
        /*008c*/ 	.byte	0x04, 0x46
        /*008e*/ 	.short	(.L_8217 - .L_8216)


	//   ....[0]....
.L_8216:
        /*0090*/ 	.word	0x00000f30


	//   ....[1]....
        /*0094*/ 	.word	0x00001dc0


	//   ....[2]....
        /*0098*/ 	.word	0x00002cd0


	//   ....[3]....
        /*009c*/ 	.word	0x00003b60


	//   ....[4]....
        /*00a0*/ 	.word	0x00004a80


	//   ....[5]....
        /*00a4*/ 	.word	0x00005920


	//   ....[6]....
        /*00a8*/ 	.word	0x00006820


	//   ....[7]....
        /*00ac*/ 	.word	0x000076c0


	//   ....[8]....
        /*00b0*/ 	.word	0x00008ff0


	//   ....[9]....
        /*00b4*/ 	.word	0x00009f60


	//   ....[10]....
        /*00b8*/ 	.word	0x0000ae80


	//   ....[11]....
        /*00bc*/ 	.word	0x0000bda0


	//----- nvinfo : EIATTR_EXIT_INSTR_OFFSETS
	.align		4
.L_8217:
        /*00c0*/ 	.byte	0x04, 0x1c
        /*00c2*/ 	.short	(.L_8219 - .L_8218)


	//   ....[0]....
.L_8218:
        /*00c4*/ 	.word	0x0000af30


	//   ....[1]....
        /*00c8*/ 	.word	0x0000b060


	//   ....[2]....
        /*00cc*/ 	.word	0x0000b080


	//   ....[3]....
        /*00d0*/ 	.word	0x0000b120


	//   ....[4]....
        /*00d4*/ 	.word	0x0000b150


	//   ....[5]....
        /*00d8*/ 	.word	0x0000b170


	//   ....[6]....
        /*00dc*/ 	.word	0x0000b200


	//   ....[7]....
        /*00e0*/ 	.word	0x0000b240


	//   ....[8]....
        /*00e4*/ 	.word	0x0000b2e0


	//   ....[9]....
        /*00e8*/ 	.word	0x0000b330


	//   ....[10]....
        /*00ec*/ 	.word	0x0000b360


	//   ....[11]....
        /*00f0*/ 	.word	0x0000b430


	//   ....[12]....
        /*00f4*/ 	.word	0x0000b470


	//   ....[13]....
        /*00f8*/ 	.word	0x0000b600


	//   ....[14]....
        /*00fc*/ 	.word	0x0000b760


	//   ....[15]....
        /*0100*/ 	.word	0x0000b7a0


	//   ....[16]....
        /*0104*/ 	.word	0x0000b840


	//   ....[17]....
        /*0108*/ 	.word	0x0000b9c0


	//   ....[18]....
        /*010c*/ 	.word	0x0000bb40


	//   ....[19]....
        /*0110*/ 	.word	0x0000bca0


	//   ....[20]....
        /*0114*/ 	.word	0x0000bdb0


	//   ....[21]....
        /*0118*/ 	.word	0x0000bdf0


	//   ....[22]....
        /*011c*/ 	.word	0x0000be20


	//----- nvinfo : EIATTR_MAX_THREADS
	.align		4
.L_8219:
        /*0120*/ 	.byte	0x04, 0x05
        /*0122*/ 	.short	(.L_8221 - .L_8220)
.L_8220:
        /*0124*/ 	.word	0x00000080
        /*0128*/ 	.word	0x00000001
        /*012c*/ 	.word	0x00000001


	//----- nvinfo : EIATTR_CRS_STACK_SIZE
	.align		4
.L_8221:
        /*0130*/ 	.byte	0x04, 0x1e
        /*0132*/ 	.short	(.L_8223 - .L_8222)
.L_8222:
        /*0134*/ 	.word	0x00000000


	//----- nvinfo : EIATTR_CBANK_PARAM_SIZE
	.align		4
.L_8223:
        /*0138*/ 	.byte	0x03, 0x19
        /*013a*/ 	.short	0x0038


	//----- nvinfo : EIATTR_PARAM_CBANK
	.align		4
        /*013c*/ 	.byte	0x04, 0x0a
        /*013e*/ 	.short	(.L_8225 - .L_8224)
	.align		4
.L_8224:
        /*0140*/ 	.word	index@(.nv.constant0._ZN2at6native27unrolled_elementwise_kernelINS0_13BinaryFunctorIsssZZZNS0_21remainder_kernel_cudaERNS_18TensorIteratorBaseEENKUlvE_clEvENKUlvE3_clEvEUlssE_EESt5arrayIPcLm3EELi4E23TrivialOffsetCalculatorILi2EjESC_ILi1EjENS0_6memory12LoadWithCastILi2EEENSF_13StoreWithCastILi1EEEEEviT_T0_T2_T3_T4_T5_)
        /*0144*/ 	.short	0x0210
        /*0146*/ 	.short	0x0038


	//----- nvinfo : EIATTR_SW_WAR
	.align		4
.L_8225:
        /*0148*/ 	.byte	0x04, 0x36
        /*014a*/ 	.short	(.L_8227 - .L_8226)
.L_8226:
        /*014c*/ 	.word	0x00000008
.L_8227:


//--------------------- .nv.info._ZN2at6native18elementwise_kernelILi128ELi4EZNS0_22gpu_kernel_impl_nocastINS0_13BinaryFunctorIsssZZZNS0_21remainder_kernel_cudaERNS_18TensorIteratorBaseEENKUlvE_clEvENKUlvE3_clEvEUlssE_EEEEvS5_RKT_EUliE_EEviT1_ --------------------------
	.section	.nv.info._ZN2at6native18elementwise_kernelILi128ELi4EZNS0_22gpu_kernel_impl_nocastINS0_13BinaryFunctorIsssZZZNS0_21remainder_kernel_cudaERNS_18TensorIteratorBaseEENKUlvE_clEvENKUlvE3_clEvEUlssE_EEEEvS5_RKT_EUliE_EEviT1_,"",@"SHT_CUDA_INFO"
	.sectionflags	@""
	.align	4


	//----- nvinfo : EIATTR_CUDA_API_VERSION
	.align		4
        /*0000*/ 	.byte	0x04, 0x37
        /*0002*/ 	.short	(.L_8229 - .L_8228)
.L_8228:
        /*0004*/ 	.word	0x00000082


	//----- nvinfo : EIATTR_KPARAM_INFO
	.align		4
.L_8229:
        /*0008*/ 	.byte	0x04, 0x17
        /*000a*/ 	.short	(.L_8231 - .L_8230)
.L_8230:
        /*000c*/ 	.word	0x00000000
        /*0010*/ 	.short	0x0001
        /*0012*/ 	.short	0x0008
        /*0014*/ 	.byte	0x00, 0xf0, 0x21, 0x0a


	//----- nvinfo : EIATTR_KPARAM_INFO
	.align		4
.L_8231:
        /*0018*/ 	.byte	0x04, 0x17
        /*001a*/ 	.short	(.L_8233 - .L_8232)
.L_8232:
        /*001c*/ 	.word	0x00000000
        /*0020*/ 	.short	0x0000
        /*0022*/ 	.short	0x0000
        /*0024*/ 	.byte	0x00, 0xf0, 0x11, 0x00


	//----- nvinfo : EIATTR_SPARSE_MMA_MASK
	.align		4
.L_8233:
        /*0028*/ 	.byte	0x03, 0x50
        /*002a*/ 	.short	0x0000


	//----- nvinfo : EIATTR_MAXREG_COUNT
	.align		4
        /*002c*/ 	.byte	0x03, 0x1b
        /*002e*/ 	.short	0x0080


	//----- nvinfo : EIATTR_MERCURY_ISA_VERSION
	.align		4
        /*0030*/ 	.byte	0x03, 0x5f
        /*0032*/ 	.short	0x0101


	//----- nvinfo : EIATTR_EXIT_INSTR_OFFSETS
	.align		4
        /*0034*/ 	.byte	0x04, 0x1c
        /*0036*/ 	.short	(.L_8235 - .L_8234)


	//   ....[0]....
.L_8234:
        /*0038*/ 	.word	0x00004b60


	//   ....[1]....
        /*003c*/ 	.word	0x00006420


	//----- nvinfo : EIATTR_MAX_THREADS
	.align		4
.L_8235:
        /*0040*/ 	.byte	0x04, 0x05
        /*0042*/ 	.short	(.L_8237 - .L_8236)
.L_8236:
        /*0044*/ 	.word	0x00000080
        /*0048*/ 	.word	0x00000001
        /*004c*/ 	.word	0x00000001


	//----- nvinfo : EIATTR_CRS_STACK_SIZE
	.align		4
.L_8237:
        /*0050*/ 	.byte	0x04, 0x1e
        /*0052*/ 	.short	(.L_8239 - .L_8238)
.L_8238:
        /*0054*/ 	.word	0x00000000


	//----- nvinfo : EIATTR_CBANK_PARAM_SIZE
	.align		4
.L_8239:
        /*0058*/ 	.byte	0x03, 0x19
        /*005a*/ 	.short	0x0290


	//----- nvinfo : EIATTR_PARAM_CBANK
	.align		4
        /*005c*/ 	.byte	0x04, 0x0a
        /*005e*/ 	.short	(.L_8241 - .L_8240)
	.align		4
.L_8240:
        /*0060*/ 	.word	index@(.nv.constant0._ZN2at6native18elementwise_kernelILi128ELi4EZNS0_22gpu_kernel_impl_nocastINS0_13BinaryFunctorIsssZZZNS0_21remainder_kernel_cudaERNS_18TensorIteratorBaseEENKUlvE_clEvENKUlvE3_clEvEUlssE_EEEEvS5_RKT_EUliE_EEviT1_)
        /*0064*/ 	.short	0x0210
        /*0066*/ 	.short	0x0290


	//----- nvinfo : EIATTR_SW_WAR
	.align		4
.L_8241:
        /*0068*/ 	.byte	0x04, 0x36
        /*006a*/ 	.short	(.L_8243 - .L_8242)
.L_8242:
        /*006c*/ 	.word	0x00000008
.L_8243:


//--------------------- .nv.info._ZN2at6native27unrolled_elementwise_kernelINS0_13BinaryFunctorIsssZZZNS0_21remainder_kernel_cudaERNS_18TensorIteratorBaseEENKUlvE_clEvENKUlvE3_clEvEUlssE_EESt5arrayIPcLm3EELi4E23TrivialOffsetCalculatorILi2EjESC_ILi1EjENS0_6memory15LoadWithoutCastENSF_16StoreWithoutCastEEEviT_T0_T2_T3_T4_T5_ --------------------------
	.section	.nv.info._ZN2at6native27unrolled_elementwise_kernelINS0_13BinaryFunctorIsssZZZNS0_21remainder_kernel_cudaERNS_18TensorIteratorBaseEENKUlvE_clEvENKUlvE3_clEvEUlssE_EESt5arrayIPcLm3EELi4E23TrivialOffsetCalculatorILi2EjESC_ILi1EjENS0_6memory15LoadWithoutCastENSF_16StoreWithoutCastEEEviT_T0_T2_T3_T4_T5_,"",@"SHT_CUDA_INFO"
	.sectionflags	@""
	.align	4


	//----- nvinfo : EIATTR_CUDA_API_VERSION
	.align		4
        /*0000*/ 	.byte	0x04, 0x37
        /*0002*/ 	.short	(.L_8245 - .L_8244)
.L_8244:
        /*0004*/ 	.word	0x00000082


	//----- nvinfo : EIATTR_KPARAM_INFO
	.align		4
.L_8245:
        /*0008*/ 	.byte	0x04, 0x17
        /*000a*/ 	.short	(.L_8247 - .L_8246)
.L_8246:
        /*000c*/ 	.word	0x00000000
        /*0010*/ 	.short	0x0006
        /*0012*/ 	.short	0x0023
        /*0014*/ 	.byte	0x00, 0xf0, 0x05, 0x00


	//----- nvinfo : EIATTR_KPARAM_INFO
	.align		4
.L_8247:
        /*0018*/ 	.byte	0x04, 0x17
        /*001a*/ 	.short	(.L_8249 - .L_8248)
.L_8248:
        /*001c*/ 	.word	0x00000000
        /*0020*/ 	.short	0x0005
        /*0022*/ 	.short	0x0022
        /*0024*/ 	.byte	0x00, 0xf0, 0x05, 0x00


	//----- nvinfo : EIATTR_KPARAM_INFO
	.align		4
.L_8249:
        /*0028*/ 	.byte	0x04, 0x17
        /*002a*/ 	.short	(.L_8251 - .L_8250)
.L_8250:
        /*002c*/ 	.word	0x00000000
        /*0030*/ 	.short	0x0004
        /*0032*/ 	.short	0x0021
        /*0034*/ 	.byte	0x00, 0xf0, 0x05, 0x00


	//----- nvinfo : EIATTR_KPARAM_INFO
	.align		4
.L_8251:
        /*0038*/ 	.byte	0x04, 0x17
        /*003a*/ 	.short	(.L_8253 - .L_8252)
.L_8252:
        /*003c*/ 	.word	0x00000000
        /*0040*/ 	.short	0x0003
        /*0042*/ 	.short	0x0020
        /*0044*/ 	.byte	0x00, 0xf0, 0x05, 0x00


	//----- nvinfo : EIATTR_KPARAM_INFO
	.align		4
.L_8253:
        /*0048*/ 	.byte	0x04, 0x17
        /*004a*/ 	.short	(.L_8255 - .L_8254)
.L_8254:
        /*004c*/ 	.word	0x00000000
        /*0050*/ 	.short	0x0002
        /*0052*/ 	.short	0x0008
        /*0054*/ 	.byte	0x00, 0xf0, 0x61, 0x00


	//----- nvinfo : EIATTR_KPARAM_INFO
	.align		4
.L_8255:
        /*0058*/ 	.byte	0x04, 0x17
        /*005a*/ 	.short	(.L_8257 - .L_8256)
.L_8256:
        /*005c*/ 	.word	0x00000000
        /*0060*/ 	.short	0x0001
        /*0062*/ 	.short	0x0004
        /*0064*/ 	.byte	0x00, 0xf0, 0x05, 0x00


	//----- nvinfo : EIATTR_KPARAM_INFO
	.align		4
.L_8257:
        /*0068*/ 	.byte	0x04, 0x17
        /*006a*/ 	.short	(.L_8259 - .L_8258)
.L_8258:
        /*006c*/ 	.word	0x00000000
        /*0070*/ 	.short	0x0000
        /*0072*/ 	.short	0x0000
        /*0074*/ 	.byte	0x00, 0xf0, 0x11, 0x00


	//----- nvinfo : EIATTR_SPARSE_MMA_MASK
	.align		4
.L_8259:
        /*0078*/ 	.byte	0x03, 0x50
        /*007a*/ 	.short	0x0000


	//----- nvinfo : EIATTR_MAXREG_COUNT
	.align		4
        /*007c*/ 	.byte	0x03, 0x1b
        /*007e*/ 	.short	0x00ff


	//----- nvinfo : EIATTR_MERCURY_ISA_VERSION
	.align		4
        /*0080*/ 	.byte	0x03, 0x5f
        /*0082*/ 	.short	0x0101


	//----- nvinfo : EIATTR_EXIT_INSTR_OFFSETS
	.align		4
        /*0084*/ 	.byte	0x04, 0x1c
        /*0086*/ 	.short	(.L_8261 - .L_8260)


	//   ....[0]....
.L_8260:
        /*0088*/ 	.word	0x00000d00


	//   ....[1]....
        /*008c*/ 	.word	0x00000d50


	//----- nvinfo : EIATTR_MAX_THREADS
	.align		4
.L_8261:
        /*0090*/ 	.byte	0x04, 0x05
        /*0092*/ 	.short	(.L_8263 - .L_8262)
.L_8262:
        /*0094*/ 	.word	0x00000080
        /*0098*/ 	.word	0x00000001
        /*009c*/ 	.word	0x00000001


	//----- nvinfo : EIATTR_CRS_STACK_SIZE
	.align		4
.L_8263:
        /*00a0*/ 	.byte	0x04, 0x1e
        /*00a2*/ 	.short	(.L_8265 - .L_8264)
.L_8264:
        /*00a4*/ 	.word	0x00000000


	//----- nvinfo : EIATTR_CBANK_PARAM_SIZE
	.align		4
.L_8265:
        /*00a8*/ 	.byte	0x03, 0x19
        /*00aa*/ 	.short	0x0024


	//----- nvinfo : EIATTR_PARAM_CBANK
	.align		4
        /*00ac*/ 	.byte	0x04, 0x0a
        /*00ae*/ 	.short	(.L_8267 - .L_8266)
	.align		4
.L_8266:
        /*00b0*/ 	.word	index@(.nv.constant0._ZN2at6native27unrolled_elementwise_kernelINS0_13BinaryFunctorIsssZZZNS0_21remainder_kernel_cudaERNS_18TensorIteratorBaseEENKUlvE_clEvENKUlvE3_clEvEUlssE_EESt5arrayIPcLm3EELi4E23TrivialOffsetCalculatorILi2EjESC_ILi1EjENS0_6memory15LoadWithoutCastENSF_16StoreWithoutCastEEEviT_T0_T2_T3_T4_T5_)
        /*00b4*/ 	.short	0x0210
        /*00b6*/ 	.short	0x0024


	//----- nvinfo : EIATTR_SW_WAR
	.align		4
.L_8267:
        /*00b8*/ 	.byte	0x04, 0x36
        /*00ba*/ 	.short	(.L_8269 - .L_8268)
.L_8268:
        /*00bc*/ 	.word	0x00000008
.L_8269:


//--------------------- .nv.info._ZN2at6native29vectorized_elementwise_kernelILi2ENS0_13BinaryFunctorIsssZZZNS0_21remainder_kernel_cudaERNS_18TensorIteratorBaseEENKUlvE_clEvENKUlvE3_clEvEUlssE_EESt5arrayIPcLm3EEEEviT0_T1_ --------------------------
	.section	.nv.info._ZN2at6native29vectorized_elementwise_kernelILi2ENS0_13BinaryFunctorIsssZZZNS0_21remainder_kernel_cudaERNS_18TensorIteratorBaseEENKUlvE_clEvENKUlvE3_clEvEUlssE_EESt5arrayIPcLm3EEEEviT0_T1_,"",@"SHT_CUDA_INFO"
	.sectionflags	@""
	.align	4


	//----- nvinfo : EIATTR_CUDA_API_VERSION
	.align		4
        /*0000*/ 	.byte	0x04, 0x37
        /*0002*/ 	.short	(.L_8271 - .L_8270)
.L_8270:
        /*0004*/ 	.word	0x00000082


	//----- nvinfo : EIATTR_KPARAM_INFO
	.align		4
.L_8271:
        /*0008*/ 	.byte	0x04, 0x17
        /*000a*/ 	.short	(.L_8273 - .L_8272)
.L_8272:
        /*000c*/ 	.word	0x00000000
        /*0010*/ 	.short	0x0002
        /*0012*/ 	.short	0x0008
        /*0014*/ 	.byte	0x00, 0xf0, 0x61, 0x00


	//----- nvinfo : EIATTR_KPARAM_INFO
	.align		4
.L_8273:
        /*0018*/ 	.byte	0x04, 0x17
        /*001a*/ 	.short	(.L_8275 - .L_8274)
.L_8274:
        /*001c*/ 	.word	0x00000000
        /*0020*/ 	.short	0x0001
        /*0022*/ 	.short	0x0004
        /*0024*/ 	.byte	0x00, 0xf0, 0x05, 0x00


	//----- nvinfo : EIATTR_KPARAM_INFO
	.align		4
.L_8275:
        /*0028*/ 	.byte	0x04, 0x17
        /*002a*/ 	.short	(.L_8277 - .L_8276)
.L_8276:
        /*002c*/ 	.word	0x00000000
        /*0030*/ 	.short	0x0000
        /*0032*/ 	.short	0x0000
        /*0034*/ 	.byte	0x00, 0xf0, 0x11, 0x00


	//----- nvinfo : EIATTR_SPARSE_MMA_MASK
	.align		4
.L_8277:
        /*0038*/ 	.byte	0x03, 0x50
        /*003a*/ 	.short	0x0000


	//----- nvinfo : EIATTR_MAXREG_COUNT
	.align		4
        /*003c*/ 	.byte	0x03, 0x1b
        /*003e*/ 	.short	0x00ff


	//----- nvinfo : EIATTR_MERCURY_ISA_VERSION
	.align		4
        /*0040*/ 	.byte	0x03, 0x5f
        /*0042*/ 	.short	0x0101


	//----- nvinfo : EIATTR_EXIT_INSTR_OFFSETS
	.align		4
        /*0044*/ 	.byte	0x04, 0x1c
        /*0046*/ 	.short	(.L_8279 - .L_8278)


	//   ....[0]....
.L_8278:
        /*0048*/ 	.word	0x00001250


	//   ....[1]....
        /*004c*/ 	.word	0x00002cc0


	//   ....[2]....
        /*0050*/ 	.word	0x00002d10


	//----- nvinfo : EIATTR_MAX_THREADS
	.align		4
.L_8279:
        /*0054*/ 	.byte	0x04, 0x05
        /*0056*/ 	.short	(.L_8281 - .L_8280)
.L_8280:
        /*0058*/ 	.word	0x00000080
        /*005c*/ 	.word	0x00000001
        /*0060*/ 	.word	0x00000001


	//----- nvinfo : EIATTR_CRS_STACK_SIZE
	.align		4
.L_8281:
        /*0064*/ 	.byte	0x04, 0x1e
        /*0066*/ 	.short	(.L_8283 - .L_8282)
.L_8282:
        /*0068*/ 	.word	0x00000000


	//----- nvinfo : EIATTR_CBANK_PARAM_SIZE
	.align		4
.L_8283:
        /*006c*/ 	.byte	0x03, 0x19
        /*006e*/ 	.short	0x0020


	//----- nvinfo : EIATTR_PARAM_CBANK
	.align		4
        /*0070*/ 	.byte	0x04, 0x0a
        /*0072*/ 	.short	(.L_8285 - .L_8284)
	.align		4
.L_8284:
        /*0074*/ 	.word	index@(.nv.constant0._ZN2at6native29vectorized_elementwise_kernelILi2ENS0_13BinaryFunctorIsssZZZNS0_21remainder_kernel_cudaERNS_18TensorIteratorBaseEENKUlvE_clEvENKUlvE3_clEvEUlssE_EESt5arrayIPcLm3EEEEviT0_T1_)
        /*0078*/ 	.short	0x0210
        /*007a*/ 	.short	0x0020


	//----- nvinfo : EIATTR_SW_WAR
	.align		4
.L_8285:
        /*007c*/ 	.byte	0x04, 0x36
        /*007e*/ 	.short	(.L_8287 - .L_8286)
.L_8286:
        /*0080*/ 	.word	0x00000008
.L_8287:


//--------------------- .nv.info._ZN2at6native29vectorized_elementwise_kernelILi4ENS0_13BinaryFunctorIsssZZZNS0_21remainder_kernel_cudaERNS_18TensorIteratorBaseEENKUlvE_clEvENKUlvE3_clEvEUlssE_EESt5arrayIPcLm3EEEEviT0_T1_ --------------------------
	.section	.nv.info._ZN2at6native29vectorized_elementwise_kernelILi4ENS0_13BinaryFunctorIsssZZZNS0_21remainder_kernel_cudaERNS_18TensorIteratorBaseEENKUlvE_clEvENKUlvE3_clEvEUlssE_EESt5arrayIPcLm3EEEEviT0_T1_,"",@"SHT_CUDA_INFO"
	.sectionflags	@""
	.align	4


	//----- nvinfo : EIATTR_CUDA_API_VERSION
	.align		4
        /*0000*/ 	.byte	0x04, 0x37
        /*0002*/ 	.short	(.L_8289 - .L_8288)
.L_8288:
        /*0004*/ 	.word	0x00000082


	//----- nvinfo : EIATTR_KPARAM_INFO
	.align		4
.L_8289:
        /*0008*/ 	.byte	0x04, 0x17
        /*000a*/ 	.short	(.L_8291 - .L_8290)
.L_8290:
        /*000c*/ 	.word	0x00000000
        /*0010*/ 	.short	0x0002
        /*0012*/ 	.short	0x0008
        /*0014*/ 	.byte	0x00, 0xf0, 0x61, 0x00


	//----- nvinfo : EIATTR_KPARAM_INFO
	.align		4
.L_8291:
        /*0018*/ 	.byte	0x04, 0x17
        /*001a*/ 	.short	(.L_8293 - .L_8292)
.L_8292:
        /*001c*/ 	.word	0x00000000
        /*0020*/ 	.short	0x0001
        /*0022*/ 	.short	0x0004
        /*0024*/ 	.byte	0x00, 0xf0, 0x05, 0x00


	//----- nvinfo : EIATTR_KPARAM_INFO
	.align		4
.L_8293:
        /*0028*/ 	.byte	0x04, 0x17
        /*002a*/ 	.short	(.L_8295 - .L_8294)
.L_8294:
        /*002c*/ 	.word	0x00000000
        /*0030*/ 	.short	0x0000
        /*0032*/ 	.short	0x0000
        /*0034*/ 	.byte	0x00, 0xf0, 0x11, 0x00


	//----- nvinfo : EIATTR_SPARSE_MMA_MASK
	.align		4
.L_8295:
        /*0038*/ 	.byte	0x03, 0x50
        /*003a*/ 	.short	0x0000


	//----- nvinfo : EIATTR_MAXREG_COUNT
	.align		4
        /*003c*/ 	.byte	0x03, 0x1b
        /*003e*/ 	.short	0x00ff


	//----- nvinfo : EIATTR_MERCURY_ISA_VERSION
	.align		4
        /*0040*/ 	.byte	0x03, 0x5f
        /*0042*/ 	.short	0x0101


	//----- nvinfo : EIATTR_EXIT_INSTR_OFFSETS
	.align		4
        /*0044*/ 	.byte	0x04, 0x1c
        /*0046*/ 	.short	(.L_8297 - .L_8296)


	//   ....[0]....
.L_8296:
        /*0048*/ 	.word	0x000011a0


	//   ....[1]....
        /*004c*/ 	.word	0x00002c10


	//   ....[2]....
        /*0050*/ 	.word	0x00002c60


	//----- nvinfo : EIATTR_MAX_THREADS
	.align		4
.L_8297:
        /*0054*/ 	.byte	0x04, 0x05
        /*0056*/ 	.short	(.L_8299 - .L_8298)
.L_8298:
        /*0058*/ 	.word	0x00000080
        /*005c*/ 	.word	0x00000001
        /*0060*/ 	.word	0x00000001


	//----- nvinfo : EIATTR_CRS_STACK_SIZE
	.align		4
.L_8299:
        /*0064*/ 	.byte	0x04, 0x1e
        /*0066*/ 	.short	(.L_8301 - .L_8300)
.L_8300:
        /*0068*/ 	.word	0x00000000


	//----- nvinfo : EIATTR_CBANK_PARAM_SIZE
	.align		4
.L_8301:
        /*006c*/ 	.byte	0x03, 0x19
        /*006e*/ 	.short	0x0020


	//----- nvinfo : EIATTR_PARAM_CBANK
	.align		4
        /*0070*/ 	.byte	0x04, 0x0a
        /*0072*/ 	.short	(.L_8303 - .L_8302)
	.align		4
.L_8302:
        /*0074*/ 	.word	index@(.nv.constant0._ZN2at6native29vectorized_elementwise_kernelILi4ENS0_13BinaryFunctorIsssZZZNS0_21remainder_kernel_cudaERNS_18TensorIteratorBaseEENKUlvE_clEvENKUlvE3_clEvEUlssE_EESt5arrayIPcLm3EEEEviT0_T1_)
        /*0078*/ 	.short	0x0210
        /*007a*/ 	.short	0x0020


	//----- nvinfo : EIATTR_SW_WAR
	.align		4
.L_8303:
        /*007c*/ 	.byte	0x04, 0x36
        /*007e*/ 	.short	(.L_8305 - .L_8304)
.L_8304:
        /*0080*/ 	.word	0x00000008
.L_8305:


//--------------------- .nv.info._ZN2at6native29vectorized_elementwise_kernelILi8ENS0_13BinaryFunctorIsssZZZNS0_21remainder_kernel_cudaERNS_18TensorIteratorBaseEENKUlvE_clEvENKUlvE3_clEvEUlssE_EESt5arrayIPcLm3EEEEviT0_T1_ --------------------------
	.section	.nv.info._ZN2at6native29vectorized_elementwise_kernelILi8ENS0_13BinaryFunctorIsssZZZNS0_21remainder_kernel_cudaERNS_18TensorIteratorBaseEENKUlvE_clEvENKUlvE3_clEvEUlssE_EESt5arrayIPcLm3EEEEviT0_T1_,"",@"SHT_CUDA_INFO"
	.sectionflags	@""
	.align	4


	//----- nvinfo : EIATTR_CUDA_API_VERSION
	.align		4
        /*0000*/ 	.byte	0x04, 0x37
        /*0002*/ 	.short	(.L_8307 - .L_8306)
.L_8306:
        /*0004*/ 	.word	0x00000082


	//----- nvinfo : EIATTR_KPARAM_INFO
	.align		4
.L_8307:
        /*0008*/ 	.byte	0x04, 0x17
        /*000a*/ 	.short	(.L_8309 - .L_8308)
.L_8308:
        /*000c*/ 	.word	0x00000000
        /*0010*/ 	.short	0x0002
        /*0012*/ 	.short	0x0008
        /*0014*/ 	.byte	0x00, 0xf0, 0x61, 0x00


	//----- nvinfo : EIATTR_KPARAM_INFO
	.align		4
.L_8309:
        /*0018*/ 	.byte	0x04, 0x17
        /*001a*/ 	.short	(.L_8311 - .L_8310)
.L_8310:
        /*001c*/ 	.word	0x00000000
        /*0020*/ 	.short	0x0001
        /*0022*/ 	.short	0x0004
        /*0024*/ 	.byte	0x00, 0xf0, 0x05, 0x00


	//----- nvinfo : EIATTR_KPARAM_INFO
	.align		4
.L_8311:
        /*0028*/ 	.byte	0x04, 0x17
        /*002a*/ 	.short	(.L_8313 - .L_8312)
.L_8312:
        /*002c*/ 	.word	0x00000000
        /*0030*/ 	.short	0x0000
        /*0032*/ 	.short	0x0000
        /*0034*/ 	.byte	0x00, 0xf0, 0x11, 0x00


	//----- nvinfo : EIATTR_SPARSE_MMA_MASK
	.align		4
.L_8313:
        /*0038*/ 	.byte	0x03, 0x50
        /*003a*/ 	.short	0x0000


	//----- nvinfo : EIATTR_MAXREG_COUNT
	.align		4
        /*003c*/ 	.byte	0x03, 0x1b
        /*003e*/ 	.short	0x00ff


	//----- nvinfo : EIATTR_MERCURY_ISA_VERSION
	.align		4
        /*0040*/ 	.byte	0x03, 0x5f
        /*0042*/ 	.short	0x0101


	//----- nvinfo : EIATTR_EXIT_INSTR_OFFSETS
	.align		4
        /*0044*/ 	.byte	0x04, 0x1c
        /*0046*/ 	.short	(.L_8315 - .L_8314)


	//   ....[0]....
.L_8314:
        /*0048*/ 	.word	0x000011e0


	//   ....[1]....
        /*004c*/ 	.word	0x00002c50


	//   ....[2]....
        /*0050*/ 	.word	0x00002ca0


	//----- nvinfo : EIATTR_MAX_THREADS
	.align		4
.L_8315:
        /*0054*/ 	.byte	0x04, 0x05
        /*0056*/ 	.short	(.L_8317 - .L_8316)
.L_8316:
        /*0058*/ 	.word	0x00000080
        /*005c*/ 	.word	0x00000001
        /*0060*/ 	.word	0x00000001


	//----- nvinfo : EIATTR_CRS_STACK_SIZE
	.align		4
.L_8317:
        /*0064*/ 	.byte	0x04, 0x1e
        /*0066*/ 	.short	(.L_8319 - .L_8318)
.L_8318:
        /*0068*/ 	.word	0x00000000


	//----- nvinfo : EIATTR_CBANK_PARAM_SIZE
	.align		4
.L_8319:
        /*006c*/ 	.byte	0x03, 0x19
        /*006e*/ 	.short	0x0020


	//----- nvinfo : EIATTR_PARAM_CBANK
	.align		4
        /*0070*/ 	.byte	0x04, 0x0a
        /*0072*/ 	.short	(.L_8321 - .L_8320)
	.align		4
.L_8320:
        /*0074*/ 	.word	index@(.nv.constant0._ZN2at6native29vectorized_elementwise_kernelILi8ENS0_13BinaryFunctorIsssZZZNS0_21remainder_kernel_cudaERNS_18TensorIteratorBaseEENKUlvE_clEvENKUlvE3_clEvEUlssE_EESt5arrayIPcLm3EEEEviT0_T1_)
        /*0078*/ 	.short	0x0210
        /*007a*/ 	.short	0x0020


	//----- nvinfo : EIATTR_SW_WAR
	.align		4
.L_8321:
        /*007c*/ 	.byte	0x04, 0x36
        /*007e*/ 	.short	(.L_8323 - .L_8322)
.L_8322:
        /*0080*/ 	.word	0x00000008
.L_8323:


//--------------------- .nv.info._ZN2at6native18elementwise_kernelILi128ELi4EZNS0_15gpu_kernel_implINS0_13BUnaryFunctorIsssZZZNS0_21remainder_kernel_cudaERNS_18TensorIteratorBaseEENKUlvE_clEvENKUlvE3_clEvEUlssE_EEEEvS5_RKT_EUliE_EEviT1_ --------------------------
	.section	.nv.info._ZN2at6native18elementwise_kernelILi128ELi4EZNS0_15gpu_kernel_implINS0_13BUnaryFunctorIsssZZZNS0_21remainder_kernel_cudaERNS_18TensorIteratorBaseEENKUlvE_clEvENKUlvE3_clEvEUlssE_EEEEvS5_RKT_EUliE_EEviT1_,"",@"SHT_CUDA_INFO"
	.sectionflags	@""
	.align	4


	//----- nvinfo : EIATTR_CUDA_API_VERSION
	.align		4
        /*0000*/ 	.byte	0x04, 0x37
        /*0002*/ 	.short	(.L_8325 - .L_8324)
.L_8324:
        /*0004*/ 	.word	0x00000082


	//----- nvinfo : EIATTR_KPARAM_INFO
	.align		4
.L_8325:
        /*0008*/ 	.byte	0x04, 0x17
        /*000a*/ 	.short	(.L_8327 - .L_8326)
.L_8326:
        /*000c*/ 	.word	0x00000000
        /*0010*/ 	.short	0x0001
        /*0012*/ 	.short	0x0008
        /*0014*/ 	.byte	0x00, 0xf0, 0x61, 0x08


	//----- nvinfo : EIATTR_KPARAM_INFO
	.align		4
.L_8327:
        /*0018*/ 	.byte	0x04, 0x17
        /*001a*/ 	.short	(.L_8329 - .L_8328)
.L_8328:
        /*001c*/ 	.word	0x00000000
        /*0020*/ 	.short	0x0000
        /*0022*/ 	.short	0x0000
        /*0024*/ 	.byte	0x00, 0xf0, 0x11, 0x00


	//----- nvinfo : EIATTR_SPARSE_MMA_MASK
	.align		4
.L_8329:
        /*0028*/ 	.byte	0x03, 0x50
        /*002a*/ 	.short	0x0000


	//----- nvinfo : EIATTR_MAXREG_COUNT
	.align		4
        /*002c*/ 	.byte	0x03, 0x1b
        /*002e*/ 	.short	0x0080


	//----- nvinfo : EIATTR_EXTERNS
	.align		4
        /*0030*/ 	.byte	0x04, 0x0f
        /*0032*/ 	.short	(.L_8331 - .L_8330)


	//   ....[0]....
	.align		4
.L_8330:
        /*0034*/ 	.word	index@(__assertfail)


	//----- nvinfo : EIATTR_MERCURY_ISA_VERSION
	.align		4
.L_8331:
        /*0038*/ 	.byte	0x03, 0x5f
        /*003a*/ 	.short	0x0101


	//----- nvinfo : EIATTR_SYSCALL_OFFSETS
	.align		4
        /*003c*/ 	.byte	0x04, 0x46
        /*003e*/ 	.short	(.L_8333 - .L_8332)


	//   ....[0]....
.L_8332:
        /*0040*/ 	.word	0x00002200


	//   ....[1]....
        /*0044*/ 	.word	0x00003280


	//   ....[2]....
        /*0048*/ 	.word	0x000054b0


	//   ....[3]....
        /*004c*/ 	.word	0x00006530


	//   ....[4]....
        /*0050*/ 	.word	0x00008750


	//   ....[5]....
        /*0054*/ 	.word	0x000097d0


	//   ....[6]....
        /*0058*/ 	.word	0x0000b9e0


	//   ....[7]....
        /*005c*/ 	.word	0x0000ca60


	//----- nvinfo : EIATTR_EXIT_INSTR_OFFSETS
	.align		4
.L_8333:
        /*0060*/ 	.byte	0x04, 0x1c
        /*0062*/ 	.short	(.L_8335 - .L_8334)


	//   ....[0]....
.L_8334:
        /*0064*/ 	.word	0x00009890


	//   ....[1]....
        /*0068*/ 	.word	0x0000bd20


	//   ....[2]....
        /*006c*/ 	.word	0x0000bd40


	//   ....[3]....
        /*0070*/ 	.word	0x0000bde0


	//   ....[4]....
        /*0074*/ 	.word	0x0000be10


	//   ....[5]....
        /*0078*/ 	.word	0x0000be30


	//   ....[6]....
        /*007c*/ 	.word	0x0000bec0


	//   ....[7]....
        /*0080*/ 	.word	0x0000bf00


	//   ....[8]....
        /*0084*/ 	.word	0x0000bfa0


	//   ....[9]....
        /*0088*/ 	.word	0x0000bff0


	//   ....[10]....
        /*008c*/ 	.word	0x0000c020


	//   ....[11]....
        /*0090*/ 	.word	0x0000c0f0


	//   ....[12]....
        /*0094*/ 	.word	0x0000c130


	//   ....[13]....
        /*0098*/ 	.word	0x0000c2c0


	//   ....[14]....
        /*009c*/ 	.word	0x0000c420


	//   ....[15]....
        /*00a0*/ 	.word	0x0000c460


	//   ....[16]....
        /*00a4*/ 	.word	0x0000c500


	//   ....[17]....
        /*00a8*/ 	.word	0x0000c680


	//   ....[18]....
        /*00ac*/ 	.word	0x0000c800


	//   ....[19]....
        /*00b0*/ 	.word	0x0000c960


	//   ....[20]....
        /*00b4*/ 	.word	0x0000ca70


	//   ....[21]....
        /*00b8*/ 	.word	0x0000cab0


	//   ....[22]....
        /*00bc*/ 	.word	0x0000cae0


	//----- nvinfo : EIATTR_MAX_THREADS
	.align		4
.L_8335:
        /*00c0*/ 	.byte	0x04, 0x05
        /*00c2*/ 	.short	(.L_8337 - .L_8336)
.L_8336:
        /*00c4*/ 	.word	0x00000080
        /*00c8*/ 	.word	0x00000001
        /*00cc*/ 	.word	0x00000001


	//----- nvinfo : EIATTR_CRS_STACK_SIZE
	.align		4
.L_8337:
        /*00d0*/ 	.byte	0x04, 0x1e
        /*00d2*/ 	.short	(.L_8339 - .L_8338)
.L_8338:
        /*00d4*/ 	.word	0x00000000


	//----- nvinfo : EIATTR_CBANK_PARAM_SIZE
	.align		4
.L_8339:
        /*00d8*/ 	.byte	0x03, 0x19
        /*00da*/ 	.short	0x0220


	//----- nvinfo : EIATTR_PARAM_CBANK
	.align		4
        /*00dc*/ 	.byte	0x04, 0x0a
        /*00de*/ 	.short	(.L_8341 - .L_8340)
	.align		4
.L_8340:
        /*00e0*/ 	.word	index@(.nv.constant0._ZN2at6native18elementwise_kernelILi128ELi4EZNS0_15gpu_kernel_implINS0_13BUnaryFunctorIsssZZZNS0_21remainder_kernel_cudaERNS_18TensorIteratorBaseEENKUlvE_clEvENKUlvE3_clEvEUlssE_EEEEvS5_RKT_EUliE_EEviT1_)
        /*00e4*/ 	.short	0x0210
        /*00e6*/ 	.short	0x0220


	//----- nvinfo : EIATTR_SW_WAR
	.align		4
.L_8341:
        /*00e8*/ 	.byte	0x04, 0x36
        /*00ea*/ 	.short	(.L_8343 - .L_8342)
.L_8342:
        /*00ec*/ 	.word	0x00000008
.L_8343:


//--------------------- .nv.info._ZN2at6native27unrolled_elementwise_kernelINS0_13BUnaryFunctorIsssZZZNS0_21remainder_kernel_cudaERNS_18TensorIteratorBaseEENKUlvE_clEvENKUlvE3_clEvEUlssE_EESt5arrayIPcLm2EELi4E23TrivialOffsetCalculatorILi1EjESD_NS0_6memory12LoadWithCastILi1EEENSE_13StoreWithCastILi1EEEEEviT_T0_T2_T3_T4_T5_ --------------------------
	.section	.nv.info._ZN2at6native27unrolled_elementwise_kernelINS0_13BUnaryFunctorIsssZZZNS0_21remainder_kernel_cudaERNS_18TensorIteratorBaseEENKUlvE_clEvENKUlvE3_clEvEUlssE_EESt5arrayIPcLm2EELi4E23TrivialOffsetCalculatorILi1EjESD_NS0_6memory12LoadWithCastILi1EEENSE_13StoreWithCastILi1EEEEEviT_T0_T2_T3_T4_T5_,"",@"SHT_CUDA_INFO"
	.sectionflags	@""
	.align	4


	//----- nvinfo : EIATTR_CUDA_API_VERSION
	.align		4
        /*0000*/ 	.byte	0x04, 0x37
        /*0002*/ 	.short	(.L_8345 - .L_8344)
.L_8344:
        /*0004*/ 	.word	0x00000082


	//----- nvinfo : EIATTR_KPARAM_INFO
	.align		4
.L_8345:
        /*0008*/ 	.byte	0x04, 0x17
        /*000a*/ 	.short	(.L_8347 - .L_8346)
.L_8346:
        /*000c*/ 	.word	0x00000000
        /*0010*/ 	.short	0x0006
        /*0012*/ 	.short	0x0024
        /*0014*/ 	.byte	0x00, 0xf0, 0x21, 0x00


	//----- nvinfo : EIATTR_KPARAM_INFO
	.align		4
.L_8347:
        /*0018*/ 	.byte	0x04, 0x17
        /*001a*/ 	.short	(.L_8349 - .L_8348)
.L_8348:
        /*001c*/ 	.word	0x00000000
        /*0020*/ 	.short	0x0005
        /*0022*/ 	.short	0x001c
        /*0024*/ 	.byte	0x00, 0xf0, 0x21, 0x00


	//----- nvinfo : EIATTR_KPARAM_INFO
	.align		4
.L_8349:
        /*0028*/ 	.byte	0x04, 0x17
        /*002a*/ 	.short	(.L_8351 - .L_8350)
.L_8350:
        /*002c*/ 	.word	0x00000000
        /*0030*/ 	.short	0x0004
        /*0032*/ 	.short	0x0019
        /*0034*/ 	.byte	0x00, 0xf0, 0x05, 0x00


	//----- nvinfo : EIATTR_KPARAM_INFO
	.align		4
.L_8351:
        /*0038*/ 	.byte	0x04, 0x17
        /*003a*/ 	.short	(.L_8353 - .L_8352)
.L_8352:
        /*003c*/ 	.word	0x00000000
        /*0040*/ 	.short	0x0003
        /*0042*/ 	.short	0x0018
        /*0044*/ 	.byte	0x00, 0xf0, 0x05, 0x00


	//----- nvinfo : EIATTR_KPARAM_INFO
	.align		4
.L_8353:
        /*0048*/ 	.byte	0x04, 0x17
        /*004a*/ 	.short	(.L_8355 - .L_8354)
.L_8354:
        /*004c*/ 	.word	0x00000000
        /*0050*/ 	.short	0x0002
        /*0052*/ 	.short	0x0008
        /*0054*/ 	.byte	0x00, 0xf0, 0x41, 0x00


	//----- nvinfo : EIATTR_KPARAM_INFO
	.align		4
.L_8355:
        /*0058*/ 	.byte	0x04, 0x17
        /*005a*/ 	.short	(.L_8357 - .L_8356)
.L_8356:
        /*005c*/ 	.word	0x00000000
        /*0060*/ 	.short	0x0001
        /*0062*/ 	.short	0x0004
        /*0064*/ 	.byte	0x00, 0xf0, 0x11, 0x00


	//----- nvinfo : EIATTR_KPARAM_INFO
	.align		4
.L_8357:
        /*0068*/ 	.byte	0x04, 0x17
        /*006a*/ 	.short	(.L_8359 - .L_8358)
.L_8358:
        /*006c*/ 	.word	0x00000000
        /*0070*/ 	.short	0x0000
        /*0072*/ 	.short	0x0000
        /*0074*/ 	.byte	0x00, 0xf0, 0x11, 0x00


	//----- nvinfo : EIATTR_SPARSE_MMA_MASK
	.align		4
.L_8359:
        /*0078*/ 	.byte	0x03, 0x50
        /*007a*/ 	.short	0x0000


	//----- nvinfo : EIATTR_MAXREG_COUNT
	.align		4
        /*007c*/ 	.byte	0x03, 0x1b
        /*007e*/ 	.short	0x00ff


	//----- nvinfo : EIATTR_EXTERNS
	.align		4
        /*0080*/ 	.byte	0x04, 0x0f
        /*0082*/ 	.short	(.L_8361 - .L_8360)


	//   ....[0]....
	.align		4
.L_8360:
        /*0084*/ 	.word	index@(__assertfail)


	//----- nvinfo : EIATTR_MERCURY_ISA_VERSION
	.align		4
.L_8361:
        /*0088*/ 	.byte	0x03, 0x5f
        /*008a*/ 	.short	0x0101


	//----- nvinfo : EIATTR_SYSCALL_OFFSETS
	.align		4
        /*008c*/ 	.byte	0x04, 0x46
        /*008e*/ 	.short	(.L_8363 - .L_8362)


	//   ....[0]....
.L_8362:
        /*0090*/ 	.word	0x00000f10


	//   ....[1]....
        /*0094*/ 	.word	0x00001e20


	//   ....[2]....
        /*0098*/ 	.word	0x00002d40


	//   ....[3]....
        /*009c*/ 	.word	0x00003c30


	//   ....[4]....
        /*00a0*/ 	.word	0x000055a0


	//   ....[5]....
        /*00a4*/ 	.word	0x00006500


	//   ....[6]....
        /*00a8*/ 	.word	0x00007420


	//   ....[7]....
        /*00ac*/ 	.word	0x00008340


	//----- nvinfo : EIATTR_EXIT_INSTR_OFFSETS
	.align		4
.L_8363:
        /*00b0*/ 	.byte	0x04, 0x1c
        /*00b2*/ 	.short	(.L_8365 - .L_8364)


	//   ....[0]....
.L_8364:
        /*00b4*/ 	.word	0x000074d0


	//   ....[1]....
        /*00b8*/ 	.word	0x00007600


	//   ....[2]....
        /*00bc*/ 	.word	0x00007620


	//   ....[3]....
        /*00c0*/ 	.word	0x000076c0


	//   ....[4]....
        /*00c4*/ 	.word	0x000076f0


	//   ....[5]....
        /*00c8*/ 	.word	0x00007710


	//   ....[6]....
        /*00cc*/ 	.word	0x000077a0


	//   ....[7]....
        /*00d0*/ 	.word	0x000077e0


	//   ....[8]....
        /*00d4*/ 	.word	0x00007880


	//   ....[9]....
        /*00d8*/ 	.word	0x000078d0


	//   ....[10]....
        /*00dc*/ 	.word	0x00007900


	//   ....[11]....
        /*00e0*/ 	.word	0x000079d0


	//   ....[12]....
        /*00e4*/ 	.word	0x00007a10


	//   ....[13]....
        /*00e8*/ 	.word	0x00007ba0


	//   ....[14]....
        /*00ec*/ 	.word	0x00007d00


	//   ....[15]....
        /*00f0*/ 	.word	0x00007d40


	//   ....[16]....
        /*00f4*/ 	.word	0x00007de0


	//   ....[17]....
        /*00f8*/ 	.word	0x00007f60


	//   ....[18]....
        /*00fc*/ 	.word	0x000080e0


	//   ....[19]....
        /*0100*/ 	.word	0x00008240


	//   ....[20]....
        /*0104*/ 	.word	0x00008350


	//   ....[21]....
        /*0108*/ 	.word	0x00008390


	//   ....[22]....
        /*010c*/ 	.word	0x000083c0


	//----- nvinfo : EIATTR_MAX_THREADS
	.align		4
.L_8365:
        /*0110*/ 	.byte	0x04, 0x05
        /*0112*/ 	.short	(.L_8367 - .L_8366)
.L_8366:
        /*0114*/ 	.word	0x00000080
        /*0118*/ 	.word	0x00000001
        /*011c*/ 	.word	0x00000001


	//----- nvinfo : EIATTR_CRS_STACK_SIZE
	.align		4
.L_8367:
        /*0120*/ 	.byte	0x04, 0x1e
        /*0122*/ 	.short	(.L_8369 - .L_8368)
.L_8368:
        /*0124*/ 	.word	0x00000000


	//----- nvinfo : EIATTR_CBANK_PARAM_SIZE
	.align		4
.L_8369:
        /*0128*/ 	.byte	0x03, 0x19
        /*012a*/ 	.short	0x002c


	//----- nvinfo : EIATTR_PARAM_CBANK
	.align		4
        /*012c*/ 	.byte	0x04, 0x0a
        /*012e*/ 	.short	(.L_8371 - .L_8370)
	.align		4
.L_8370:
        /*0130*/ 	.word	index@(.nv.constant0._ZN2at6native27unrolled_elementwise_kernelINS0_13BUnaryFunctorIsssZZZNS0_21remainder_kernel_cudaERNS_18TensorIteratorBaseEENKUlvE_clEvENKUlvE3_clEvEUlssE_EESt5arrayIPcLm2EELi4E23TrivialOffsetCalculatorILi1EjESD_NS0_6memory12LoadWithCastILi1EEENSE_13StoreWithCastILi1EEEEEviT_T0_T2_T3_T4_T5_)
        /*0134*/ 	.short	0x0210
        /*0136*/ 	.short	0x002c


	//----- nvinfo : EIATTR_SW_WAR
	.align		4
.L_8371:
        /*0138*/ 	.byte	0x04, 0x36
        /*013a*/ 	.short	(.L_8373 - .L_8372)
.L_8372:
        /*013c*/ 	.word	0x00000008
.L_8373:


//--------------------- .nv.info._ZN2at6native18elementwise_kernelILi128ELi4EZNS0_22gpu_kernel_impl_nocastINS0_13BUnaryFunctorIsssZZZNS0_21remainder_kernel_cudaERNS_18TensorIteratorBaseEENKUlvE_clEvENKUlvE3_clEvEUlssE_EEEEvS5_RKT_EUliE_EEviT1_ --------------------------
	.section	.nv.info._ZN2at6native18elementwise_kernelILi128ELi4EZNS0_22gpu_kernel_impl_nocastINS0_13BUnaryFunctorIsssZZZNS0_21remainder_kernel_cudaERNS_18TensorIteratorBaseEENKUlvE_clEvENKUlvE3_clEvEUlssE_EEEEvS5_RKT_EUliE_EEviT1_,"",@"SHT_CUDA_INFO"
	.sectionflags	@""
	.align	4


	//----- nvinfo : EIATTR_CUDA_API_VERSION
	.align		4
        /*0000*/ 	.byte	0x04, 0x37
        /*0002*/ 	.short	(.L_8375 - .L_8374)
.L_8374:
        /*0004*/ 	.word	0x00000082


	//----- nvinfo : EIATTR_KPARAM_INFO
	.align		4
.L_8375:
        /*0008*/ 	.byte	0x04, 0x17
        /*000a*/ 	.short	(.L_8377 - .L_8376)
.L_8376:
        /*000c*/ 	.word	0x00000000
        /*0010*/ 	.short	0x0001
        /*0012*/ 	.short	0x0008
        /*0014*/ 	.byte	0x00, 0xf0, 0x61, 0x08


	//----- nvinfo : EIATTR_KPARAM_INFO
	.align		4
.L_8377:
        /*0018*/ 	.byte	0x04, 0x17
        /*001a*/ 	.short	(.L_8379 - .L_8378)
.L_8378:
        /*001c*/ 	.word	0x00000000
        /*0020*/ 	.short	0x0000
        /*0022*/ 	.short	0x0000
        /*0024*/ 	.byte	0x00, 0xf0, 0x11, 0x00


	//----- nvinfo : EIATTR_SPARSE_MMA_MASK
	.align		4
.L_8379:
        /*0028*/ 	.byte	0x03, 0x50
        /*002a*/ 	.short	0x0000


	//----- nvinfo : EIATTR_MAXREG_COUNT
	.align		4
        /*002c*/ 	.byte	0x03, 0x1b
        /*002e*/ 	.short	0x0080


	//----- nvinfo : EIATTR_MERCURY_ISA_VERSION
	.align		4
        /*0030*/ 	.byte	0x03, 0x5f
        /*0032*/ 	.short	0x0101


	//----- nvinfo : EIATTR_EXIT_INSTR_OFFSETS
	.align		4
        /*0034*/ 	.byte	0x04, 0x1c
        /*0036*/ 	.short	(.L_8381 - .L_8380)


	//   ....[0]....
.L_8380:
        /*0038*/ 	.word	0x00004170


	//   ....[1]....
        /*003c*/ 	.word	0x000056e0


	//----- nvinfo : EIATTR_MAX_THREADS
	.align		4
.L_8381:
        /*0040*/ 	.byte	0x04, 0x05
        /*0042*/ 	.short	(.L_8383 - .L_8382)
.L_8382:
        /*0044*/ 	.word	0x00000080
        /*0048*/ 	.word	0x00000001
        /*004c*/ 	.word	0x00000001


	//----- nvinfo : EIATTR_CRS_STACK_SIZE
	.align		4
.L_8383:
        /*0050*/ 	.byte	0x04, 0x1e
        /*0052*/ 	.short	(.L_8385 - .L_8384)
.L_8384:
        /*0054*/ 	.word	0x00000000


	//----- nvinfo : EIATTR_CBANK_PARAM_SIZE
	.align		4
.L_8385:
        /*0058*/ 	.byte	0x03, 0x19
        /*005a*/ 	.short	0x0220


	//----- nvinfo : EIATTR_PARAM_CBANK
	.align		4
        /*005c*/ 	.byte	0x04, 0x0a
        /*005e*/ 	.short	(.L_8387 - .L_8386)
	.align		4
.L_8386:
        /*0060*/ 	.word	index@(.nv.constant0._ZN2at6native18elementwise_kernelILi128ELi4EZNS0_22gpu_kernel_impl_nocastINS0_13BUnaryFunctorIsssZZZNS0_21remainder_kernel_cudaERNS_18TensorIteratorBaseEENKUlvE_clEvENKUlvE3_clEvEUlssE_EEEEvS5_RKT_EUliE_EEviT1_)
        /*0064*/ 	.short	0x0210
        /*0066*/ 	.short	0x0220


	//----- nvinfo : EIATTR_SW_WAR
	.align		4
.L_8387:
        /*0068*/ 	.byte	0x04, 0x36
        /*006a*/ 	.short	(.L_8389 - .L_8388)
.L_8388:
        /*006c*/ 	.word	0x00000008
.L_8389:


//--------------------- .nv.info._ZN2at6native27unrolled_elementwise_kernelINS0_13BUnaryFunctorIsssZZZNS0_21remainder_kernel_cudaERNS_18TensorIteratorBaseEENKUlvE_clEvENKUlvE3_clEvEUlssE_EESt5arrayIPcLm2EELi4E23TrivialOffsetCalculatorILi1EjESD_NS0_6memory15LoadWithoutCastENSE_16StoreWithoutCastEEEviT_T0_T2_T3_T4_T5_ --------------------------
	.section	.nv.info._ZN2at6native27unrolled_elementwise_kernelINS0_13BUnaryFunctorIsssZZZNS0_21remainder_kernel_cudaERNS_18TensorIteratorBaseEENKUlvE_clEvENKUlvE3_clEvEUlssE_EESt5arrayIPcLm2EELi4E23TrivialOffsetCalculatorILi1EjESD_NS0_6memory15LoadWithoutCastENSE_16StoreWithoutCastEEEviT_T0_T2_T3_T4_T5_,"",@"SHT_CUDA_INFO"
	.sectionflags	@""
	.align	4


	//----- nvinfo : EIATTR_CUDA_API_VERSION
	.align		4
        /*0000*/ 	.byte	0x04, 0x37
        /*0002*/ 	.short	(.L_8391 - .L_8390)
.L_8390:
        /*0004*/ 	.word	0x00000082


	//----- nvinfo : EIATTR_KPARAM_INFO
	.align		4
.L_8391:
        /*0008*/ 	.byte	0x04, 0x17
        /*000a*/ 	.short	(.L_8393 - .L_8392)
.L_8392:
        /*000c*/ 	.word	0x00000000
        /*0010*/ 	.short	0x0006
        /*0012*/ 	.short	0x001b
        /*0014*/ 	.byte	0x00, 0xf0, 0x05, 0x00


	//----- nvinfo : EIATTR_KPARAM_INFO
	.align		4
.L_8393:
        /*0018*/ 	.byte	0x04, 0x17
        /*001a*/ 	.short	(.L_8395 - .L_8394)
.L_8394:
        /*001c*/ 	.word	0x00000000
        /*0020*/ 	.short	0x0005
        /*0022*/ 	.short	0x001a
        /*0024*/ 	.byte	0x00, 0xf0, 0x05, 0x00


	//----- nvinfo : EIATTR_KPARAM_INFO
	.align		4
.L_8395:
        /*0028*/ 	.byte	0x04, 0x17
        /*002a*/ 	.short	(.L_8397 - .L_8396)
.L_8396:
        /*002c*/ 	.word	0x00000000
        /*0030*/ 	.short	0x0004
        /*0032*/ 	.short	0x0019
        /*0034*/ 	.byte	0x00, 0xf0, 0x05, 0x00


	//----- nvinfo : EIATTR_KPARAM_INFO
	.align		4
.L_8397:
        /*0038*/ 	.byte	0x04, 0x17
        /*003a*/ 	.short	(.L_8399 - .L_8398)
.L_8398:
        /*003c*/ 	.word	0x00000000
        /*0040*/ 	.short	0x0003
        /*0042*/ 	.short	0x0018
        /*0044*/ 	.byte	0x00, 0xf0, 0x05, 0x00


	//----- nvinfo : EIATTR_KPARAM_INFO
	.align		4
.L_8399:
        /*0048*/ 	.byte	0x04, 0x17
        /*004a*/ 	.short	(.L_8401 - .L_8400)
.L_8400:
        /*004c*/ 	.word	0x00000000
        /*0050*/ 	.short	0x0002
        /*0052*/ 	.short	0x0008
        /*0054*/ 	.byte	0x00, 0xf0, 0x41, 0x00


	//----- nvinfo : EIATTR_KPARAM_INFO
	.align		4
.L_8401:
        /*0058*/ 	.byte	0x04, 0x17
        /*005a*/ 	.short	(.L_8403 - .L_8402)
.L_8402:
        /*005c*/ 	.word	0x00000000
        /*0060*/ 	.short	0x0001
        /*0062*/ 	.short	0x0004
        /*0064*/ 	.byte	0x00, 0xf0, 0x11, 0x00


	//----- nvinfo : EIATTR_KPARAM_INFO
	.align		4
.L_8403:
        /*0068*/ 	.byte	0x04, 0x17
        /*006a*/ 	.short	(.L_8405 - .L_8404)
.L_8404:
        /*006c*/ 	.word	0x00000000
        /*0070*/ 	.short	0x0000
        /*0072*/ 	.short	0x0000
        /*0074*/ 	.byte	0x00, 0xf0, 0x11, 0x00


	//----- nvinfo : EIATTR_SPARSE_MMA_MASK
	.align		4
.L_8405:
        /*0078*/ 	.byte	0x03, 0x50
        /*007a*/ 	.short	0x0000


	//----- nvinfo : EIATTR_MAXREG_COUNT
	.align		4
        /*007c*/ 	.byte	0x03, 0x1b
        /*007e*/ 	.short	0x00ff


	//----- nvinfo : EIATTR_MERCURY_ISA_VERSION
	.align		4
        /*0080*/ 	.byte	0x03, 0x5f
        /*0082*/ 	.short	0x0101


	//----- nvinfo : EIATTR_EXIT_INSTR_OFFSETS
	.align		4
        /*0084*/ 	.byte	0x04, 0x1c
        /*0086*/ 	.short	(.L_8407 - .L_8406)


	//   ....[0]....
.L_8406:
        /*0088*/ 	.word	0x00000c30


	//   ....[1]....
        /*008c*/ 	.word	0x00000c80


	//----- nvinfo : EIATTR_MAX_THREADS
	.align		4
.L_8407:
        /*0090*/ 	.byte	0x04, 0x05
        /*0092*/ 	.short	(.L_8409 - .L_8408)
.L_8408:
        /*0094*/ 	.word	0x00000080
        /*0098*/ 	.word	0x00000001
        /*009c*/ 	.word	0x00000001


	//----- nvinfo : EIATTR_CRS_STACK_SIZE
	.align		4
.L_8409:
        /*00a0*/ 	.byte	0x04, 0x1e
        /*00a2*/ 	.short	(.L_8411 - .L_8410)
.L_8410:
        /*00a4*/ 	.word	0x00000000


	//----- nvinfo : EIATTR_CBANK_PARAM_SIZE
	.align		4
.L_8411:
        /*00a8*/ 	.byte	0x03, 0x19
        /*00aa*/ 	.short	0x001c


	//----- nvinfo : EIATTR_PARAM_CBANK
	.align		4
        /*00ac*/ 	.byte	0x04, 0x0a
        /*00ae*/ 	.short	(.L_8413 - .L_8412)
	.align		4
.L_8412:
        /*00b0*/ 	.word	index@(.nv.constant0._ZN2at6native27unrolled_elementwise_kernelINS0_13BUnaryFunctorIsssZZZNS0_21remainder_kernel_cudaERNS_18TensorIteratorBaseEENKUlvE_clEvENKUlvE3_clEvEUlssE_EESt5arrayIPcLm2EELi4E23TrivialOffsetCalculatorILi1EjESD_NS0_6memory15LoadWithoutCastENSE_16StoreWithoutCastEEEviT_T0_T2_T3_T4_T5_)
        /*00b4*/ 	.short	0x0210
        /*00b6*/ 	.short	0x001c


	//----- nvinfo : EIATTR_SW_WAR
	.align		4
.L_8413:
        /*00b8*/ 	.byte	0x04, 0x36
        /*00ba*/ 	.short	(.L_8415 - .L_8414)
.L_8414:
        /*00bc*/ 	.word	0x00000008
.L_8415:


//--------------------- .nv.info._ZN2at6native29vectorized_elementwise_kernelILi2ENS0_13BUnaryFunctorIsssZZZNS0_21remainder_kernel_cudaERNS_18TensorIteratorBaseEENKUlvE_clEvENKUlvE3_clEvEUlssE_EESt5arrayIPcLm2EEEEviT0_T1_ --------------------------
	.section	.nv.info._ZN2at6native29vectorized_elementwise_kernelILi2ENS0_13BUnaryFunctorIsssZZZNS0_21remainder_kernel_cudaERNS_18TensorIteratorBaseEENKUlvE_clEvENKUlvE3_clEvEUlssE_EESt5arrayIPcLm2EEEEviT0_T1_,"",@"SHT_CUDA_INFO"
	.sectionflags	@""
	.align	4


	//----- nvinfo : EIATTR_CUDA_API_VERSION
	.align		4
        /*0000*/ 	.byte	0x04, 0x37
        /*0002*/ 	.short	(.L_8417 - .L_8416)
.L_8416:
        /*0004*/ 	.word	0x00000082


	//----- nvinfo : EIATTR_KPARAM_INFO
	.align		4
.L_8417:
        /*0008*/ 	.byte	0x04, 0x17
        /*000a*/ 	.short	(.L_8419 - .L_8418)
.L_8418:
        /*000c*/ 	.word	0x00000000
        /*0010*/ 	.short	0x0002
        /*0012*/ 	.short	0x0008
        /*0014*/ 	.byte	0x00, 0xf0, 0x41, 0x00


	//----- nvinfo : EIATTR_KPARAM_INFO
	.align		4
.L_8419:
        /*0018*/ 	.byte	0x04, 0x17
        /*001a*/ 	.short	(.L_8421 - .L_8420)
.L_8420:
        /*001c*/ 	.word	0x00000000
        /*0020*/ 	.short	0x0001
        /*0022*/ 	.short	0x0004
        /*0024*/ 	.byte	0x00, 0xf0, 0x11, 0x00


	//----- nvinfo : EIATTR_KPARAM_INFO
	.align		4
.L_8421:
        /*0028*/ 	.byte	0x04, 0x17
        /*002a*/ 	.short	(.L_8423 - .L_8422)
.L_8422:
        /*002c*/ 	.word	0x00000000
        /*0030*/ 	.short	0x0000
        /*0032*/ 	.short	0x0000
        /*0034*/ 	.byte	0x00, 0xf0, 0x11, 0x00


	//----- nvinfo : EIATTR_SPARSE_MMA_MASK
	.align		4
.L_8423:
        /*0038*/ 	.byte	0x03, 0x50
        /*003a*/ 	.short	0x0000


	//----- nvinfo : EIATTR_MAXREG_COUNT
	.align		4
        /*003c*/ 	.byte	0x03, 0x1b
        /*003e*/ 	.short	0x00ff


	//----- nvinfo : EIATTR_MERCURY_ISA_VERSION
	.align		4
        /*0040*/ 	.byte	0x03, 0x5f
        /*0042*/ 	.short	0x0101


	//----- nvinfo : EIATTR_EXIT_INSTR_OFFSETS
	.align		4
        /*0044*/ 	.byte	0x04, 0x1c
        /*0046*/ 	.short	(.L_8425 - .L_8424)


	//   ....[0]....
.L_8424:
        /*0048*/ 	.word	0x00000c20


	//   ....[1]....
        /*004c*/ 	.word	0x00002480


	//   ....[2]....
        /*0050*/ 	.word	0x000024d0


	//----- nvinfo : EIATTR_MAX_THREADS
	.align		4
.L_8425:
        /*0054*/ 	.byte	0x04, 0x05
        /*0056*/ 	.short	(.L_8427 - .L_8426)
.L_8426:
        /*0058*/ 	.word	0x00000080
        /*005c*/ 	.word	0x00000001
        /*0060*/ 	.word	0x00000001


	//----- nvinfo : EIATTR_CRS_STACK_SIZE
	.align		4
.L_8427:
        /*0064*/ 	.byte	0x04, 0x1e
        /*0066*/ 	.short	(.L_8429 - .L_8428)
.L_8428:
        /*0068*/ 	.word	0x00000000


	//----- nvinfo : EIATTR_CBANK_PARAM_SIZE
	.align		4
.L_8429:
        /*006c*/ 	.byte	0x03, 0x19
        /*006e*/ 	.short	0x0018


	//----- nvinfo : EIATTR_PARAM_CBANK
	.align		4
        /*0070*/ 	.byte	0x04, 0x0a
        /*0072*/ 	.short	(.L_8431 - .L_8430)
	.align		4
.L_8430:
        /*0074*/ 	.word	index@(.nv.constant0._ZN2at6native29vectorized_elementwise_kernelILi2ENS0_13BUnaryFunctorIsssZZZNS0_21remainder_kernel_cudaERNS_18TensorIteratorBaseEENKUlvE_clEvENKUlvE3_clEvEUlssE_EESt5arrayIPcLm2EEEEviT0_T1_)
        /*0078*/ 	.short	0x0210
        /*007a*/ 	.short	0x0018


	//----- nvinfo : EIATTR_SW_WAR
	.align		4
.L_8431:
        /*007c*/ 	.byte	0x04, 0x36
        /*007e*/ 	.short	(.L_8433 - .L_8432)
.L_8432:
        /*0080*/ 	.word	0x00000008
.L_8433:


//--------------------- .nv.info._ZN2at6native29vectorized_elementwise_kernelILi4ENS0_13BUnaryFunctorIsssZZZNS0_21remainder_kernel_cudaERNS_18TensorIteratorBaseEENKUlvE_clEvENKUlvE3_clEvEUlssE_EESt5arrayIPcLm2EEEEviT0_T1_ --------------------------
	.section	.nv.info._ZN2at6native29vectorized_elementwise_kernelILi4ENS0_13BUnaryFunctorIsssZZZNS0_21remainder_kernel_cudaERNS_18TensorIteratorBaseEENKUlvE_clEvENKUlvE3_clEvEUlssE_EESt5arrayIPcLm2EEEEviT0_T1_,"",@"SHT_CUDA_INFO"
	.sectionflags	@""
	.align	4


	//----- nvinfo : EIATTR_CUDA_API_VERSION
	.align		4
        /*0000*/ 	.byte	0x04, 0x37
        /*0002*/ 	.short	(.L_8435 - .L_8434)
.L_8434:
        /*0004*/ 	.word	0x00000082


	//----- nvinfo : EIATTR_KPARAM_INFO
	.align		4
.L_8435:
        /*0008*/ 	.byte	0x04, 0x17
        /*000a*/ 	.short	(.L_8437 - .L_8436)
.L_8436:
        /*000c*/ 	.word	0x00000000
        /*0010*/ 	.short	0x0002
        /*0012*/ 	.short	0x0008
        /*0014*/ 	.byte	0x00, 0xf0, 0x41, 0x00


	//----- nvinfo : EIATTR_KPARAM_INFO
	.align		4
.L_8437:
        /*0018*/ 	.byte	0x04, 0x17
        /*001a*/ 	.short	(.L_8439 - .L_8438)
.L_8438:
        /*001c*/ 	.word	0x00000000
        /*0020*/ 	.short	0x0001
        /*0022*/ 	.short	0x0004
        /*0024*/ 	.byte	0x00, 0xf0, 0x11, 0x00


	//----- nvinfo : EIATTR_KPARAM_INFO
	.align		4
.L_8439:
        /*0028*/ 	.byte	0x04, 0x17
        /*002a*/ 	.short	(.L_8441 - .L_8440)
.L_8440:
        /*002c*/ 	.word	0x00000000
        /*0030*/ 	.short	0x0000
        /*0032*/ 	.short	0x0000
        /*0034*/ 	.byte	0x00, 0xf0, 0x11, 0x00


	//----- nvinfo : EIATTR_SPARSE_MMA_MASK
	.align		4
.L_8441:
        /*0038*/ 	.byte	0x03, 0x50
        /*003a*/ 	.short	0x0000


	//----- nvinfo : EIATTR_MAXREG_COUNT
	.align		4
        /*003c*/ 	.byte	0x03, 0x1b
        /*003e*/ 	.short	0x00ff


	//----- nvinfo : EIATTR_MERCURY_ISA_VERSION
	.align		4
        /*0040*/ 	.byte	0x03, 0x5f
        /*0042*/ 	.short	0x0101


	//----- nvinfo : EIATTR_EXIT_INSTR_OFFSETS
	.align		4
        /*0044*/ 	.byte	0x04, 0x1c
        /*0046*/ 	.short	(.L_8443 - .L_8442)


	//   ....[0]....
.L_8442:
        /*0048*/ 	.word	0x00000bf0


	//   ....[1]....
        /*004c*/ 	.word	0x00002450


	//   ....[2]....
        /*0050*/ 	.word	0x000024a0


	//----- nvinfo : EIATTR_MAX_THREADS
	.align		4
.L_8443:
        /*0054*/ 	.byte	0x04, 0x05
        /*0056*/ 	.short	(.L_8445 - .L_8444)
.L_8444:
        /*0058*/ 	.word	0x00000080
        /*005c*/ 	.word	0x00000001
        /*0060*/ 	.word	0x00000001


	//----- nvinfo : EIATTR_CRS_STACK_SIZE
	.align		4
.L_8445:
        /*0064*/ 	.byte	0x04, 0x1e
        /*0066*/ 	.short	(.L_8447 - .L_8446)
.L_8446:
        /*0068*/ 	.word	0x00000000


	//----- nvinfo : EIATTR_CBANK_PARAM_SIZE
	.align		4
.L_8447:
        /*006c*/ 	.byte	0x03, 0x19
        /*006e*/ 	.short	0x0018


	//----- nvinfo : EIATTR_PARAM_CBANK
	.align		4
        /*0070*/ 	.byte	0x04, 0x0a
        /*0072*/ 	.short	(.L_8449 - .L_8448)
	.align		4
.L_8448:
        /*0074*/ 	.word	index@(.nv.constant0._ZN2at6native29vectorized_elementwise_kernelILi4ENS0_13BUnaryFunctorIsssZZZNS0_21remainder_kernel_cudaERNS_18TensorIteratorBaseEENKUlvE_clEvENKUlvE3_clEvEUlssE_EESt5arrayIPcLm2EEEEviT0_T1_)
        /*0078*/ 	.short	0x0210
        /*007a*/ 	.short	0x0018


	//----- nvinfo : EIATTR_SW_WAR
	.align		4
.L_8449:
        /*007c*/ 	.byte	0x04, 0x36
        /*007e*/ 	.short	(.L_8451 - .L_8450)
.L_8450:
        /*0080*/ 	.word	0x00000008
.L_8451:


//--------------------- .nv.info._ZN2at6native29vectorized_elementwise_kernelILi8ENS0_13BUnaryFunctorIsssZZZNS0_21remainder_kernel_cudaERNS_18TensorIteratorBaseEENKUlvE_clEvENKUlvE3_clEvEUlssE_EESt5arrayIPcLm2EEEEviT0_T1_ --------------------------
	.section	.nv.info._ZN2at6native29vectorized_elementwise_kernelILi8ENS0_13BUnaryFunctorIsssZZZNS0_21remainder_kernel_cudaERNS_18TensorIteratorBaseEENKUlvE_clEvENKUlvE3_clEvEUlssE_EESt5arrayIPcLm2EEEEviT0_T1_,"",@"SHT_CUDA_INFO"
	.sectionflags	@""
	.align	4


	//----- nvinfo : EIATTR_CUDA_API_VERSION
	.align		4
        /*0000*/ 	.byte	0x04, 0x37
        /*0002*/ 	.short	(.L_8453 - .L_8452)
.L_8452:
        /*0004*/ 	.word	0x00000082


	//----- nvinfo : EIATTR_KPARAM_INFO
	.align		4
.L_8453:
        /*0008*/ 	.byte	0x04, 0x17
        /*000a*/ 	.short	(.L_8455 - .L_8454)
.L_8454:
        /*000c*/ 	.word	0x00000000
        /*0010*/ 	.short	0x0002
        /*0012*/ 	.short	0x0008
        /*0014*/ 	.byte	0x00, 0xf0, 0x41, 0x00


	//----- nvinfo : EIATTR_KPARAM_INFO
	.align		4
.L_8455:
        /*0018*/ 	.byte	0x04, 0x17
        /*001a*/ 	.short	(.L_8457 - .L_8456)
.L_8456:
        /*001c*/ 	.word	0x00000000
        /*0020*/ 	.short	0x0001
        /*0022*/ 	.short	0x0004
        /*0024*/ 	.byte	0x00, 0xf0, 0x11, 0x00


	//----- nvinfo : EIATTR_KPARAM_INFO
	.align		4
.L_8457:
        /*0028*/ 	.byte	0x04, 0x17
        /*002a*/ 	.short	(.L_8459 - .L_8458)
.L_8458:
        /*002c*/ 	.word	0x00000000
        /*0030*/ 	.short	0x0000
        /*0032*/ 	.short	0x0000
        /*0034*/ 	.byte	0x00, 0xf0, 0x11, 0x00


	//----- nvinfo : EIATTR_SPARSE_MMA_MASK
	.align		4
.L_8459:
        /*0038*/ 	.byte	0x03, 0x50
        /*003a*/ 	.short	0x0000


	//----- nvinfo : EIATTR_MAXREG_COUNT
	.align		4
        /*003c*/ 	.byte	0x03, 0x1b
        /*003e*/ 	.short	0x00ff


	//----- nvinfo : EIATTR_MERCURY_ISA_VERSION
	.align		4
        /*0040*/ 	.byte	0x03, 0x5f
        /*0042*/ 	.short	0x0101


	//----- nvinfo : EIATTR_EXIT_INSTR_OFFSETS
	.align		4
        /*0044*/ 	.byte	0x04, 0x1c
        /*0046*/ 	.short	(.L_8461 - .L_8460)


	//   ....[0]....
.L_8460:
        /*0048*/ 	.word	0x00000bb0


	//   ....[1]....
        /*004c*/ 	.word	0x00002410


	//   ....[2]....
        /*0050*/ 	.word	0x00002460


	//----- nvinfo : EIATTR_MAX_THREADS
	.align		4
.L_8461:
        /*0054*/ 	.byte	0x04, 0x05
        /*0056*/ 	.short	(.L_8463 - .L_8462)
.L_8462:
        /*0058*/ 	.word	0x00000080
        /*005c*/ 	.word	0x00000001
        /*0060*/ 	.word	0x00000001


	//----- nvinfo : EIATTR_CRS_STACK_SIZE
	.align		4
.L_8463:
        /*0064*/ 	.byte	0x04, 0x1e
        /*0066*/ 	.short	(.L_8465 - .L_8464)
.L_8464:
        /*0068*/ 	.word	0x00000000


	//----- nvinfo : EIATTR_CBANK_PARAM_SIZE
	.align		4
.L_8465:
        /*006c*/ 	.byte	0x03, 0x19
        /*006e*/ 	.short	0x0018


	//----- nvinfo : EIATTR_PARAM_CBANK
	.align		4
        /*0070*/ 	.byte	0x04, 0x0a
        /*0072*/ 	.short	(.L_8467 - .L_8466)
	.align		4
.L_8466:
        /*0074*/ 	.word	index@(.nv.constant0._ZN2at6native29vectorized_elementwise_kernelILi8ENS0_13BUnaryFunctorIsssZZZNS0_21remainder_kernel_cudaERNS_18TensorIteratorBaseEENKUlvE_clEvENKUlvE3_clEvEUlssE_EESt5arrayIPcLm2EEEEviT0_T1_)
        /*0078*/ 	.short	0x0210
        /*007a*/ 	.short	0x0018


	//----- nvinfo : EIATTR_SW_WAR
	.align		4
.L_8467:
        /*007c*/ 	.byte	0x04, 0x36
        /*007e*/ 	.short	(.L_8469 - .L_8468)
.L_8468:
        /*0080*/ 	.word	0x00000008
.L_8469:


//--------------------- .nv.info._ZN2at6native18elementwise_kernelILi128ELi4EZNS0_15gpu_kernel_implINS0_13AUnaryFunctorIsssZZZNS0_21remainder_kernel_cudaERNS_18TensorIteratorBaseEENKUlvE_clEvENKUlvE3_clEvEUlssE_EEEEvS5_RKT_EUliE_EEviT1_ --------------------------
	.section	.nv.info._ZN2at6native18elementwise_kernelILi128ELi4EZNS0_15gpu_kernel_implINS0_13AUnaryFunctorIsssZZZNS0_21remainder_kernel_cudaERNS_18TensorIteratorBaseEENKUlvE_clEvENKUlvE3_clEvEUlssE_EEEEvS5_RKT_EUliE_EEviT1_,"",@"SHT_CUDA_INFO"
	.sectionflags	@""
	.align	4


	//----- nvinfo : EIATTR_CUDA_API_VERSION
	.align		4
        /*0000*/ 	.byte	0x04, 0x37
        /*0002*/ 	.short	(.L_8471 - .L_8470)
.L_8470:
        /*0004*/ 	.word	0x00000082


	//----- nvinfo : EIATTR_KPARAM_INFO
	.align		4
.L_8471:
        /*0008*/ 	.byte	0x04, 0x17
        /*000a*/ 	.short	(.L_8473 - .L_8472)
.L_8472:
        /*000c*/ 	.word	0x00000000
        /*0010*/ 	.short	0x0001
        /*0012*/ 	.short	0x0008
        /*0014*/ 	.byte	0x00, 0xf0, 0x61, 0x08


	//----- nvinfo : EIATTR_KPARAM_INFO
	.align		4
.L_8473:
        /*0018*/ 	.byte	0x04, 0x17
        /*001a*/ 	.short	(.L_8475 - .L_8474)
.L_8474:
        /*001c*/ 	.word	0x00000000
        /*0020*/ 	.short	0x0000
        /*0022*/ 	.short	0x0000
        /*0024*/ 	.byte	0x00, 0xf0, 0x11, 0x00


	//----- nvinfo : EIATTR_SPARSE_MMA_MASK
	.align		4
.L_8475:
        /*0028*/ 	.byte	0x03, 0x50
        /*002a*/ 	.short	0x0000


	//----- nvinfo : EIATTR_MAXREG_COUNT
	.align		4
        /*002c*/ 	.byte	0x03, 0x1b
        /*002e*/ 	.short	0x0080


	//----- nvinfo : EIATTR_EXTERNS
	.align		4
        /*0030*/ 	.byte	0x04, 0x0f
        /*0032*/ 	.short	(.L_8477 - .L_8476)


	//   ....[0]....
	.align		4
.L_8476:
        /*0034*/ 	.word	index@(__assertfail)


	//----- nvinfo : EIATTR_MERCURY_ISA_VERSION
	.align		4
.L_8477:
        /*0038*/ 	.byte	0x03, 0x5f
        /*003a*/ 	.short	0x0101


	//----- nvinfo : EIATTR_SYSCALL_OFFSETS
	.align		4
        /*003c*/ 	.byte	0x04, 0x46
        /*003e*/ 	.short	(.L_8479 - .L_8478)


	//   ....[0]....
.L_8478:
        /*0040*/ 	.word	0x000021f0


	//   ....[1]....
        /*0044*/ 	.word	0x00003280


	//   ....[2]....
        /*0048*/ 	.word	0x000054b0


	//   ....[3]....
        /*004c*/ 	.word	0x00006550


	//   ....[4]....
        /*0050*/ 	.word	0x00008770


	//   ....[5]....
        /*0054*/ 	.word	0x00009810


	//   ....[6]....
        /*0058*/ 	.word	0x0000ba20


	//   ....[7]....
        /*005c*/ 	.word	0x0000cac0


	//----- nvinfo : EIATTR_EXIT_INSTR_OFFSETS
	.align		4
.L_8479:
        /*0060*/ 	.byte	0x04, 0x1c
        /*0062*/ 	.short	(.L_8481 - .L_8480)


	//   ....[0]....
.L_8480:
        /*0064*/ 	.word	0x000098d0


	//   ....[1]....
        /*0068*/ 	.word	0x0000bd80


	//   ....[2]....
        /*006c*/ 	.word	0x0000bda0


	//   ....[3]....
        /*0070*/ 	.word	0x0000be40


	//   ....[4]....
        /*0074*/ 	.word	0x0000be70


	//   ....[5]....
        /*0078*/ 	.word	0x0000be90


	//   ....[6]....
        /*007c*/ 	.word	0x0000bf20


	//   ....[7]....
        /*0080*/ 	.word	0x0000bf60


	//   ....[8]....
        /*0084*/ 	.word	0x0000c000


	//   ....[9]....
        /*0088*/ 	.word	0x0000c050


	//   ....[10]....
        /*008c*/ 	.word	0x0000c080


	//   ....[11]....
        /*0090*/ 	.word	0x0000c150


	//   ....[12]....
        /*0094*/ 	.word	0x0000c190


	//   ....[13]....
        /*0098*/ 	.word	0x0000c320


	//   ....[14]....
        /*009c*/ 	.word	0x0000c480


	//   ....[15]....
        /*00a0*/ 	.word	0x0000c4c0


	//   ....[16]....
        /*00a4*/ 	.word	0x0000c560


	//   ....[17]....
        /*00a8*/ 	.word	0x0000c6e0


	//   ....[18]....
        /*00ac*/ 	.word	0x0000c860


	//   ....[19]....
        /*00b0*/ 	.word	0x0000c9c0


	//   ....[20]....
        /*00b4*/ 	.word	0x0000cad0


	//   ....[21]....
        /*00b8*/ 	.word	0x0000cb10


	//   ....[22]....
        /*00bc*/ 	.word	0x0000cb40


	//----- nvinfo : EIATTR_MAX_THREADS
	.align		4
.L_8481:
        /*00c0*/ 	.byte	0x04, 0x05
        /*00c2*/ 	.short	(.L_8483 - .L_8482)
.L_8482:
        /*00c4*/ 	.word	0x00000080
        /*00c8*/ 	.word	0x00000001
        /*00cc*/ 	.word	0x00000001


	//----- nvinfo : EIATTR_CRS_STACK_SIZE
	.align		4
.L_8483:
        /*00d0*/ 	.byte	0x04, 0x1e
        /*00d2*/ 	.short	(.L_8485 - .L_8484)
.L_8484:
        /*00d4*/ 	.word	0x00000000


	//----- nvinfo : EIATTR_CBANK_PARAM_SIZE
	.align		4
.L_8485:
        /*00d8*/ 	.byte	0x03, 0x19
        /*00da*/ 	.short	0x0220


	//----- nvinfo : EIATTR_PARAM_CBANK
	.align		4
        /*00dc*/ 	.byte	0x04, 0x0a
        /*00de*/ 	.short	(.L_8487 - .L_8486)
	.align		4
.L_8486:
        /*00e0*/ 	.word	index@(.nv.constant0._ZN2at6native18elementwise_kernelILi128ELi4EZNS0_15gpu_kernel_implINS0_13AUnaryFunctorIsssZZZNS0_21remainder_kernel_cudaERNS_18TensorIteratorBaseEENKUlvE_clEvENKUlvE3_clEvEUlssE_EEEEvS5_RKT_EUliE_EEviT1_)
        /*00e4*/ 	.short	0x0210
        /*00e6*/ 	.short	0x0220


	//----- nvinfo : EIATTR_SW_WAR
	.align		4
.L_8487:
        /*00e8*/ 	.byte	0x04, 0x36
        /*00ea*/ 	.short	(.L_8489 - .L_8488)
.L_8488:
        /*00ec*/ 	.word	0x00000008
.L_8489:


//--------------------- .nv.info._ZN2at6native27unrolled_elementwise_kernelINS0_13AUnaryFunctorIsssZZZNS0_21remainder_kernel_cudaERNS_18TensorIteratorBaseEENKUlvE_clEvENKUlvE3_clEvEUlssE_EESt5arrayIPcLm2EELi4E23TrivialOffsetCalculatorILi1EjESD_NS0_6memory12LoadWithCastILi1EEENSE_13StoreWithCastILi1EEEEEviT_T0_T2_T3_T4_T5_ --------------------------
	.section	.nv.info._ZN2at6native27unrolled_elementwise_kernelINS0_13AUnaryFunctorIsssZZZNS0_21remainder_kernel_cudaERNS_18TensorIteratorBaseEENKUlvE_clEvENKUlvE3_clEvEUlssE_EESt5arrayIPcLm2EELi4E23TrivialOffsetCalculatorILi1EjESD_NS0_6memory12LoadWithCastILi1EEENSE_13StoreWithCastILi1EEEEEviT_T0_T2_T3_T4_T5_,"",@"SHT_CUDA_INFO"
	.sectionflags	@""
	.align	4


	//----- nvinfo : EIATTR_CUDA_API_VERSION
	.align		4
        /*0000*/ 	.byte	0x04, 0x37
        /*0002*/ 	.short	(.L_8491 - .L_8490)
.L_8490:
        /*0004*/ 	.word	0x00000082


	//----- nvinfo : EIATTR_KPARAM_INFO
	.align		4
.L_8491:
        /*0008*/ 	.byte	0x04, 0x17
        /*000a*/ 	.short	(.L_8493 - .L_8492)
.L_8492:
        /*000c*/ 	.word	0x00000000
        /*0010*/ 	.short	0x0006
        /*0012*/ 	.short	0x0024
        /*0014*/ 	.byte	0x00, 0xf0, 0x21, 0x00


	//----- nvinfo : EIATTR_KPARAM_INFO
	.align		4
.L_8493:
        /*0018*/ 	.byte	0x04, 0x17
        /*001a*/ 	.short	(.L_8495 - .L_8494)
.L_8494:
        /*001c*/ 	.word	0x00000000
        /*0020*/ 	.short	0x0005
        /*0022*/ 	.short	0x001c
        /*0024*/ 	.byte	0x00, 0xf0, 0x21, 0x00


	//----- nvinfo : EIATTR_KPARAM_INFO
	.align		4
.L_8495:
        /*0028*/ 	.byte	0x04, 0x17
        /*002a*/ 	.short	(.L_8497 - .L_8496)
.L_8496:
        /*002c*/ 	.word	0x00000000
        /*0030*/ 	.short	0x0004
        /*0032*/ 	.short	0x0019
        /*0034*/ 	.byte	0x00, 0xf0, 0x05, 0x00


	//----- nvinfo : EIATTR_KPARAM_INFO
	.align		4
.L_8497:
        /*0038*/ 	.byte	0x04, 0x17
        /*003a*/ 	.short	(.L_8499 - .L_8498)
.L_8498:
        /*003c*/ 	.word	0x00000000
        /*0040*/ 	.short	0x0003
        /*0042*/ 	.short	0x0018
        /*0044*/ 	.byte	0x00, 0xf0, 0x05, 0x00


	//----- nvinfo : EIATTR_KPARAM_INFO
	.align		4
.L_8499:
        /*0048*/ 	.byte	0x04, 0x17
        /*004a*/ 	.short	(.L_8501 - .L_8500)
.L_8500:
        /*004c*/ 	.word	0x00000000
        /*0050*/ 	.short	0x0002
        /*0052*/ 	.short	0x0008
        /*0054*/ 	.byte	0x00, 0xf0, 0x41, 0x00


	//----- nvinfo : EIATTR_KPARAM_INFO
	.align		4
.L_8501:
        /*0058*/ 	.byte	0x04, 0x17
        /*005a*/ 	.short	(.L_8503 - .L_8502)
.L_8502:
        /*005c*/ 	.word	0x00000000
        /*0060*/ 	.short	0x0001
        /*0062*/ 	.short	0x0004
        /*0064*/ 	.byte	0x00, 0xf0, 0x11, 0x00


	//----- nvinfo : EIATTR_KPARAM_INFO
	.align		4
.L_8503:
        /*0068*/ 	.byte	0x04, 0x17
        /*006a*/ 	.short	(.L_8505 - .L_8504)
.L_8504:
        /*006c*/ 	.word	0x00000000
        /*0070*/ 	.short	0x0000
        /*0072*/ 	.short	0x0000
        /*0074*/ 	.byte	0x00, 0xf0, 0x11, 0x00


	//----- nvinfo : EIATTR_SPARSE_MMA_MASK
	.align		4
.L_8505:
        /*0078*/ 	.byte	0x03, 0x50
        /*007a*/ 	.short	0x0000


	//----- nvinfo : EIATTR_MAXREG_COUNT
	.align		4
        /*007c*/ 	.byte	0x03, 0x1b
        /*007e*/ 	.short	0x00ff


	//----- nvinfo : EIATTR_EXTERNS
	.align		4
        /*0080*/ 	.byte	0x04, 0x0f
        /*0082*/ 	.short	(.L_8507 - .L_8506)


	//   ....[0]....
	.align		4
.L_8506:
        /*0084*/ 	.word	index@(__assertfail)


	//----- nvinfo : EIATTR_MERCURY_ISA_VERSION
	.align		4
.L_8507:
        /*0088*/ 	.byte	0x03, 0x5f
        /*008a*/ 	.short	0x0101


	//----- nvinfo : EIATTR_SYSCALL_OFFSETS
	.align		4
        /*008c*/ 	.byte	0x04, 0x46
        /*008e*/ 	.short	(.L_8509 - .L_8508)


	//   ....[0]....
.L_8508:
        /*0090*/ 	.word	0x00000f10


	//   ....[1]....
        /*0094*/ 	.word	0x00001e20


	//   ....[2]....
        /*0098*/ 	.word	0x00002d40


	//   ....[3]....
        /*009c*/ 	.word	0x00003c30


	//   ....[4]....
        /*00a0*/ 	.word	0x00005540


	//   ....[5]....
        /*00a4*/ 	.word	0x000064b0


	//   ....[6]....
        /*00a8*/ 	.word	0x000073d0


	//   ....[7]....
        /*00ac*/ 	.word	0x000082f0


	//----- nvinfo : EIATTR_EXIT_INSTR_OFFSETS
	.align		4
.L_8509:
        /*00b0*/ 	.byte	0x04, 0x1c
        /*00b2*/ 	.short	(.L_8511 - .L_8510)


	//   ....[0]....
.L_8510:
        /*00b4*/ 	.word	0x00007480


	//   ....[1]....
        /*00b8*/ 	.word	0x000075b0


	//   ....[2]....
        /*00bc*/ 	.word	0x000075d0


	//   ....[3]....
        /*00c0*/ 	.word	0x00007670


	//   ....[4]....
        /*00c4*/ 	.word	0x000076a0


	//   ....[5]....
        /*00c8*/ 	.word	0x000076c0


	//   ....[6]....
        /*00cc*/ 	.word	0x00007750


	//   ....[7]....
        /*00d0*/ 	.word	0x00007790


	//   ....[8]....
        /*00d4*/ 	.word	0x00007830


	//   ....[9]....
        /*00d8*/ 	.word	0x00007880


	//   ....[10]....
        /*00dc*/ 	.word	0x000078b0


	//   ....[11]....
        /*00e0*/ 	.word	0x00007980


	//   ....[12]....
        /*00e4*/ 	.word	0x000079c0


	//   ....[13]....
        /*00e8*/ 	.word	0x00007b50


	//   ....[14]....
        /*00ec*/ 	.word	0x00007cb0


	//   ....[15]....
        /*00f0*/ 	.word	0x00007cf0


	//   ....[16]....
        /*00f4*/ 	.word	0x00007d90


	//   ....[17]....
        /*00f8*/ 	.word	0x00007f10


	//   ....[18]....
        /*00fc*/ 	.word	0x00008090


	//   ....[19]....
        /*0100*/ 	.word	0x000081f0


	//   ....[20]....
        /*0104*/ 	.word	0x00008300


	//   ....[21]....
        /*0108*/ 	.word	0x00008340


	//   ....[22]....
        /*010c*/ 	.word	0x00008370


	//----- nvinfo : EIATTR_MAX_THREADS
	.align		4
.L_8511:
        /*0110*/ 	.byte	0x04, 0x05
        /*0112*/ 	.short	(.L_8513 - .L_8512)
.L_8512:
        /*0114*/ 	.word	0x00000080
        /*0118*/ 	.word	0x00000001
        /*011c*/ 	.word	0x00000001


	//----- nvinfo : EIATTR_CRS_STACK_SIZE
	.align		4
.L_8513:
        /*0120*/ 	.byte	0x04, 0x1e
        /*0122*/ 	.short	(.L_8515 - .L_8514)
.L_8514:
        /*0124*/ 	.word	0x00000000


	//----- nvinfo : EIATTR_CBANK_PARAM_SIZE
	.align		4
.L_8515:
        /*0128*/ 	.byte	0x03, 0x19
        /*012a*/ 	.short	0x002c


	//----- nvinfo : EIATTR_PARAM_CBANK
	.align		4
        /*012c*/ 	.byte	0x04, 0x0a
        /*012e*/ 	.short	(.L_8517 - .L_8516)
	.align		4
.L_8516:
        /*0130*/ 	.word	index@(.nv.constant0._ZN2at6native27unrolled_elementwise_kernelINS0_13AUnaryFunctorIsssZZZNS0_21remainder_kernel_cudaERNS_18TensorIteratorBaseEENKUlvE_clEvENKUlvE3_clEvEUlssE_EESt5arrayIPcLm2EELi4E23TrivialOffsetCalculatorILi1EjESD_NS0_6memory12LoadWithCastILi1EEENSE_13StoreWithCastILi1EEEEEviT_T0_T2_T3_T4_T5_)
        /*0134*/ 	.short	0x0210
        /*0136*/ 	.short	0x002c


	//----- nvinfo : EIATTR_SW_WAR
	.align		4
.L_8517:
        /*0138*/ 	.byte	0x04, 0x36
        /*013a*/ 	.short	(.L_8519 - .L_8518)
.L_8518:
        /*013c*/ 	.word	0x00000008
.L_8519:


//--------------------- .nv.info._ZN2at6native18elementwise_kernelILi128ELi4EZNS0_22gpu_kernel_impl_nocastINS0_13AUnaryFunctorIsssZZZNS0_21remainder_kernel_cudaERNS_18TensorIteratorBaseEENKUlvE_clEvENKUlvE3_clEvEUlssE_EEEEvS5_RKT_EUliE_EEviT1_ --------------------------
	.section	.nv.info._ZN2at6native18elementwise_kernelILi128ELi4EZNS0_22gpu_kernel_impl_nocastINS0_13AUnaryFunctorIsssZZZNS0_21remainder_kernel_cudaERNS_18TensorIteratorBaseEENKUlvE_clEvENKUlvE3_clEvEUlssE_EEEEvS5_RKT_EUliE_EEviT1_,"",@"SHT_CUDA_INFO"
	.sectionflags	@""
	.align	4


	//----- nvinfo : EIATTR_CUDA_API_VERSION
	.align		4
        /*0000*/ 	.byte	0x04, 0x37
        /*0002*/ 	.short	(.L_8521 - .L_8520)
.L_8520:
        /*0004*/ 	.word	0x00000082


	//----- nvinfo : EIATTR_KPARAM_INFO
	.align		4
.L_8521:
        /*0008*/ 	.byte	0x04, 0x17
        /*000a*/ 	.short	(.L_8523 - .L_8522)
.L_8522:
        /*000c*/ 	.word	0x00000000
        /*0010*/ 	.short	0x0001
        /*0012*/ 	.short	0x0008
        /*0014*/ 	.byte	0x00, 0xf0, 0x61, 0x08


	//----- nvinfo : EIATTR_KPARAM_INFO
	.align		4
.L_8523:
        /*0018*/ 	.byte	0x04, 0x17
        /*001a*/ 	.short	(.L_8525 - .L_8524)
.L_8524:
        /*001c*/ 	.word	0x00000000
        /*0020*/ 	.short	0x0000
        /*0022*/ 	.short	0x0000
        /*0024*/ 	.byte	0x00, 0xf0, 0x11, 0x00


	//----- nvinfo : EIATTR_SPARSE_MMA_MASK
	.align		4
.L_8525:
        /*0028*/ 	.byte	0x03, 0x50
        /*002a*/ 	.short	0x0000


	//----- nvinfo : EIATTR_MAXREG_COUNT
	.align		4
        /*002c*/ 	.byte	0x03, 0x1b
        /*002e*/ 	.short	0x0080


	//----- nvinfo : EIATTR_MERCURY_ISA_VERSION
	.align		4
        /*0030*/ 	.byte	0x03, 0x5f
        /*0032*/ 	.short	0x0101


	//----- nvinfo : EIATTR_EXIT_INSTR_OFFSETS
	.align		4
        /*0034*/ 	.byte	0x04, 0x1c
        /*0036*/ 	.short	(.L_8527 - .L_8526)


	//   ....[0]....
.L_8526:
        /*0038*/ 	.word	0x00004170


	//   ....[1]....
        /*003c*/ 	.word	0x000056e0


	//----- nvinfo : EIATTR_MAX_THREADS
	.align		4
.L_8527:
        /*0040*/ 	.byte	0x04, 0x05
        /*0042*/ 	.short	(.L_8529 - .L_8528)
.L_8528:
        /*0044*/ 	.word	0x00000080
        /*0048*/ 	.word	0x00000001
        /*004c*/ 	.word	0x00000001


	//----- nvinfo : EIATTR_CRS_STACK_SIZE
	.align		4
.L_8529:
        /*0050*/ 	.byte	0x04, 0x1e
        /*0052*/ 	.short	(.L_8531 - .L_8530)
.L_8530:
        /*0054*/ 	.word	0x00000000


	//----- nvinfo : EIATTR_CBANK_PARAM_SIZE
	.align		4
.L_8531:
        /*0058*/ 	.byte	0x03, 0x19
        /*005a*/ 	.short	0x0220


	//----- nvinfo : EIATTR_PARAM_CBANK
	.align		4
        /*005c*/ 	.byte	0x04, 0x0a
        /*005e*/ 	.short	(.L_8533 - .L_8532)
	.align		4
.L_8532:
        /*0060*/ 	.word	index@(.nv.constant0._ZN2at6native18elementwise_kernelILi128ELi4EZNS0_22gpu_kernel_impl_nocastINS0_13AUnaryFunctorIsssZZZNS0_21remainder_kernel_cudaERNS_18TensorIteratorBaseEENKUlvE_clEvENKUlvE3_clEvEUlssE_EEEEvS5_RKT_EUliE_EEviT1_)
        /*0064*/ 	.short	0x0210
        /*0066*/ 	.short	0x0220


	//----- nvinfo : EIATTR_SW_WAR
	.align		4
.L_8533:
        /*0068*/ 	.byte	0x04, 0x36
        /*006a*/ 	.short	(.L_8535 - .L_8534)
.L_8534:
        /*006c*/ 	.word	0x00000008
.L_8535:


//--------------------- .nv.info._ZN2at6native27unrolled_elementwise_kernelINS0_13AUnaryFunctorIsssZZZNS0_21remainder_kernel_cudaERNS_18TensorIteratorBaseEENKUlvE_clEvENKUlvE3_clEvEUlssE_EESt5arrayIPcLm2EELi4E23TrivialOffsetCalculatorILi1EjESD_NS0_6memory15LoadWithoutCastENSE_16StoreWithoutCastEEEviT_T0_T2_T3_T4_T5_ --------------------------
	.section	.nv.info._ZN2at6native27unrolled_elementwise_kernelINS0_13AUnaryFunctorIsssZZZNS0_21remainder_kernel_cudaERNS_18TensorIteratorBaseEENKUlvE_clEvENKUlvE3_clEvEUlssE_EESt5arrayIPcLm2EELi4E23TrivialOffsetCalculatorILi1EjESD_NS0_6memory15LoadWithoutCastENSE_16StoreWithoutCastEEEviT_T0_T2_T3_T4_T5_,"",@"SHT_CUDA_INFO"
	.sectionflags	@""
	.align	4


	//----- nvinfo : EIATTR_CUDA_API_VERSION
	.align		4
        /*0000*/ 	.byte	0x04, 0x37
        /*0002*/ 	.short	(.L_8537 - .L_8536)
.L_8536:
        /*0004*/ 	.word	0x00000082


	//----- nvinfo : EIATTR_KPARAM_INFO
	.align		4
.L_8537:
        /*0008*/ 	.byte	0x04, 0x17
        /*000a*/ 	.short	(.L_8539 - .L_8538)
.L_8538:
        /*000c*/ 	.word	0x00000000
        /*0010*/ 	.short	0x0006
        /*0012*/ 	.short	0x001b
        /*0014*/ 	.byte	0x00, 0xf0, 0x05, 0x00


	//----- nvinfo : EIATTR_KPARAM_INFO
	.align		4
.L_8539:
        /*0018*/ 	.byte	0x04, 0x17
        /*001a*/ 	.short	(.L_8541 - .L_8540)
.L_8540:
        /*001c*/ 	.word	0x00000000
        /*0020*/ 	.short	0x0005
        /*0022*/ 	.short	0x001a
        /*0024*/ 	.byte	0x00, 0xf0, 0x05, 0x00


	//----- nvinfo : EIATTR_KPARAM_INFO
	.align		4
.L_8541:
        /*0028*/ 	.byte	0x04, 0x17
        /*002a*/ 	.short	(.L_8543 - .L_8542)
.L_8542:
        /*002c*/ 	.word	0x00000000
        /*0030*/ 	.short	0x0004
        /*0032*/ 	.short	0x0019
        /*0034*/ 	.byte	0x00, 0xf0, 0x05, 0x00


	//----- nvinfo : EIATTR_KPARAM_INFO
	.align		4
.L_8543:
        /*0038*/ 	.byte	0x04, 0x17
        /*003a*/ 	.short	(.L_8545 - .L_8544)
.L_8544:
        /*003c*/ 	.word	0x00000000
        /*0040*/ 	.short	0x0003
        /*0042*/ 	.short	0x0018
        /*0044*/ 	.byte	0x00, 0xf0, 0x05, 0x00


	//----- nvinfo : EIATTR_KPARAM_INFO
	.align		4
.L_8545:
        /*0048*/ 	.byte	0x04, 0x17
        /*004a*/ 	.short	(.L_8547 - .L_8546)
.L_8546:
        /*004c*/ 	.word	0x00000000
        /*0050*/ 	.short	0x0002
        /*0052*/ 	.short	0x0008
        /*0054*/ 	.byte	0x00, 0xf0, 0x41, 0x00


	//----- nvinfo : EIATTR_KPARAM_INFO
	.align		4
.L_8547:
        /*0058*/ 	.byte	0x04, 0x17
        /*005a*/ 	.short	(.L_8549 - .L_8548)
.L_8548:
        /*005c*/ 	.word	0x00000000
        /*0060*/ 	.short	0x0001
        /*0062*/ 	.short	0x0004
        /*0064*/ 	.byte	0x00, 0xf0, 0x11, 0x00


	//----- nvinfo : EIATTR_KPARAM_INFO
	.align		4
.L_8549:
        /*0068*/ 	.byte	0x04, 0x17
        /*006a*/ 	.short	(.L_8551 - .L_8550)
.L_8550:
        /*006c*/ 	.word	0x00000000
        /*0070*/ 	.short	0x0000
        /*0072*/ 	.short	0x0000
        /*0074*/ 	.byte	0x00, 0xf0, 0x11, 0x00


	//----- nvinfo : EIATTR_SPARSE_MMA_MASK
	.align		4
.L_8551:
        /*0078*/ 	.byte	0x03, 0x50
        /*007a*/ 	.short	0x0000


	//----- nvinfo : EIATTR_MAXREG_COUNT
	.align		4
        /*007c*/ 	.byte	0x03, 0x1b
        /*007e*/ 	.short	0x00ff


	//----- nvinfo : EIATTR_MERCURY_ISA_VERSION
	.align		4
        /*0080*/ 	.byte	0x03, 0x5f
        /*0082*/ 	.short	0x0101


	//----- nvinfo : EIATTR_EXIT_INSTR_OFFSETS
	.align		4
        /*0084*/ 	.byte	0x04, 0x1c
        /*0086*/ 	.short	(.L_8553 - .L_8552)


	//   ....[0]....
.L_8552:
        /*0088*/ 	.word	0x00000c20


	//   ....[1]....
        /*008c*/ 	.word	0x00000c70


	//----- nvinfo : EIATTR_MAX_THREADS
	.align		4
.L_8553:
        /*0090*/ 	.byte	0x04, 0x05
        /*0092*/ 	.short	(.L_8555 - .L_8554)
.L_8554:
        /*0094*/ 	.word	0x00000080
        /*0098*/ 	.word	0x00000001
        /*009c*/ 	.word	0x00000001


	//----- nvinfo : EIATTR_CRS_STACK_SIZE
	.align		4
.L_8555:
        /*00a0*/ 	.byte	0x04, 0x1e
        /*00a2*/ 	.short	(.L_8557 - .L_8556)
.L_8556:
        /*00a4*/ 	.word	0x00000000


	//----- nvinfo : EIATTR_CBANK_PARAM_SIZE
	.align		4
.L_8557:
        /*00a8*/ 	.byte	0x03, 0x19
        /*00aa*/ 	.short	0x001c


	//----- nvinfo : EIATTR_PARAM_CBANK
	.align		4
        /*00ac*/ 	.byte	0x04, 0x0a
        /*00ae*/ 	.short	(.L_8559 - .L_8558)
	.align		4
.L_8558:
        /*00b0*/ 	.word	index@(.nv.constant0._ZN2at6native27unrolled_elementwise_kernelINS0_13AUnaryFunctorIsssZZZNS0_21remainder_kernel_cudaERNS_18TensorIteratorBaseEENKUlvE_clEvENKUlvE3_clEvEUlssE_EESt5arrayIPcLm2EELi4E23TrivialOffsetCalculatorILi1EjESD_NS0_6memory15LoadWithoutCastENSE_16StoreWithoutCastEEEviT_T0_T2_T3_T4_T5_)
        /*00b4*/ 	.short	0x0210
        /*00b6*/ 	.short	0x001c


	//----- nvinfo : EIATTR_SW_WAR
	.align		4
.L_8559:
        /*00b8*/ 	.byte	0x04, 0x36
        /*00ba*/ 	.short	(.L_8561 - .L_8560)
.L_8560:
        /*00bc*/ 	.word	0x00000008
.L_8561:


//--------------------- .nv.info._ZN2at6native29vectorized_elementwise_kernelILi2ENS0_13AUnaryFunctorIsssZZZNS0_21remainder_kernel_cudaERNS_18TensorIteratorBaseEENKUlvE_clEvENKUlvE3_clEvEUlssE_EESt5arrayIPcLm2EEEEviT0_T1_ --------------------------
	.section	.nv.info._ZN2at6native29vectorized_elementwise_kernelILi2ENS0_13AUnaryFunctorIsssZZZNS0_21remainder_kernel_cudaERNS_18TensorIteratorBaseEENKUlvE_clEvENKUlvE3_clEvEUlssE_EESt5arrayIPcLm2EEEEviT0_T1_,"",@"SHT_CUDA_INFO"
	.sectionflags	@""
	.align	4


	//----- nvinfo : EIATTR_CUDA_API_VERSION
	.align		4
        /*0000*/ 	.byte	0x04, 0x37
        /*0002*/ 	.short	(.L_8563 - .L_8562)
.L_8562:
        /*0004*/ 	.word	0x00000082


	//----- nvinfo : EIATTR_KPARAM_INFO
	.align		4
.L_8563:
        /*0008*/ 	.byte	0x04, 0x17
        /*000a*/ 	.short	(.L_8565 - .L_8564)
.L_8564:
        /*000c*/ 	.word	0x00000000
        /*0010*/ 	.short	0x0002
        /*0012*/ 	.short	0x0008
        /*0014*/ 	.byte	0x00, 0xf0, 0x41, 0x00


	//----- nvinfo : EIATTR_KPARAM_INFO
	.align		4
.L_8565:
        /*0018*/ 	.byte	0x04, 0x17
        /*001a*/ 	.short	(.L_8567 - .L_8566)
.L_8566:
        /*001c*/ 	.word	0x00000000
        /*0020*/ 	.short	0x0001
        /*0022*/ 	.short	0x0004
        /*0024*/ 	.byte	0x00, 0xf0, 0x11, 0x00


	//----- nvinfo : EIATTR_KPARAM_INFO
	.align		4
.L_8567:
        /*0028*/ 	.byte	0x04, 0x17
        /*002a*/ 	.short	(.L_8569 - .L_8568)
.L_8568:
        /*002c*/ 	.word	0x00000000
        /*0030*/ 	.short	0x0000
        /*0032*/ 	.short	0x0000
        /*0034*/ 	.byte	0x00, 0xf0, 0x11, 0x00


	//----- nvinfo : EIATTR_SPARSE_MMA_MASK
	.align		4
.L_8569:
        /*0038*/ 	.byte	0x03, 0x50
        /*003a*/ 	.short	0x0000


	//----- nvinfo : EIATTR_MAXREG_COUNT
	.align		4
        /*003c*/ 	.byte	0x03, 0x1b
        /*003e*/ 	.short	0x00ff


	//----- nvinfo : EIATTR_MERCURY_ISA_VERSION
	.align		4
        /*0040*/ 	.byte	0x03, 0x5f
        /*0042*/ 	.short	0x0101


	//----- nvinfo : EIATTR_EXIT_INSTR_OFFSETS
	.align		4
        /*0044*/ 	.byte	0x04, 0x1c
        /*0046*/ 	.short	(.L_8571 - .L_8570)


	//   ....[0]....
.L_8570:
        /*0048*/ 	.word	0x00001060


	//   ....[1]....
        /*004c*/ 	.word	0x000028e0


	//   ....[2]....
        /*0050*/ 	.word	0x00002930


	//----- nvinfo : EIATTR_MAX_THREADS
	.align		4
.L_8571:
        /*0054*/ 	.byte	0x04, 0x05
        /*0056*/ 	.short	(.L_8573 - .L_8572)
.L_8572:
        /*0058*/ 	.word	0x00000080
        /*005c*/ 	.word	0x00000001
        /*0060*/ 	.word	0x00000001


	//----- nvinfo : EIATTR_CRS_STACK_SIZE
	.align		4
.L_8573:
        /*0064*/ 	.byte	0x04, 0x1e
        /*0066*/ 	.short	(.L_8575 - .L_8574)
.L_8574:
        /*0068*/ 	.word	0x00000000


	//----- nvinfo : EIATTR_CBANK_PARAM_SIZE
	.align		4
.L_8575:
        /*006c*/ 	.byte	0x03, 0x19
        /*006e*/ 	.short	0x0018


	//----- nvinfo : EIATTR_PARAM_CBANK
	.align		4
        /*0070*/ 	.byte	0x04, 0x0a
        /*0072*/ 	.short	(.L_8577 - .L_8576)
	.align		4
.L_8576:
        /*0074*/ 	.word	index@(.nv.constant0._ZN2at6native29vectorized_elementwise_kernelILi2ENS0_13AUnaryFunctorIsssZZZNS0_21remainder_kernel_cudaERNS_18TensorIteratorBaseEENKUlvE_clEvENKUlvE3_clEvEUlssE_EESt5arrayIPcLm2EEEEviT0_T1_)
        /*0078*/ 	.short	0x0210
        /*007a*/ 	.short	0x0018


	//----- nvinfo : EIATTR_SW_WAR
	.align		4
.L_8577:
        /*007c*/ 	.byte	0x04, 0x36
        /*007e*/ 	.short	(.L_8579 - .L_8578)
.L_8578:
        /*0080*/ 	.word	0x00000008
.L_8579:


//--------------------- .nv.info._ZN2at6native29vectorized_elementwise_kernelILi4ENS0_13AUnaryFunctorIsssZZZNS0_21remainder_kernel_cudaERNS_18TensorIteratorBaseEENKUlvE_clEvENKUlvE3_clEvEUlssE_EESt5arrayIPcLm2EEEEviT0_T1_ --------------------------
	.section	.nv.info._ZN2at6native29vectorized_elementwise_kernelILi4ENS0_13AUnaryFunctorIsssZZZNS0_21remainder_kernel_cudaERNS_18TensorIteratorBaseEENKUlvE_clEvENKUlvE3_clEvEUlssE_EESt5arrayIPcLm2EEEEviT0_T1_,"",@"SHT_CUDA_INFO"
	.sectionflags	@""
	.align	4


	//----- nvinfo : EIATTR_CUDA_API_VERSION
	.align		4
        /*0000*/ 	.byte	0x04, 0x37
        /*0002*/ 	.short	(.L_8581 - .L_8580)
.L_8580:
        /*0004*/ 	.word	0x00000082


	//----- nvinfo : EIATTR_KPARAM_INFO
	.align		4
.L_8581:
        /*0008*/ 	.byte	0x04, 0x17
        /*000a*/ 	.short	(.L_8583 - .L_8582)
.L_8582:
        /*000c*/ 	.word	0x00000000
        /*0010*/ 	.short	0x0002
        /*0012*/ 	.short	0x0008
        /*0014*/ 	.byte	0x00, 0xf0, 0x41, 0x00


	//----- nvinfo : EIATTR_KPARAM_INFO
	.align		4
.L_8583:
        /*0018*/ 	.byte	0x04, 0x17
        /*001a*/ 	.short	(.L_8585 - .L_8584)
.L_8584:
        /*001c*/ 	.word	0x00000000
        /*0020*/ 	.short	0x0001
        /*0022*/ 	.short	0x0004
        /*0024*/ 	.byte	0x00, 0xf0, 0x11, 0x00


	//----- nvinfo : EIATTR_KPARAM_INFO
	.align		4
.L_8585:
        /*0028*/ 	.byte	0x04, 0x17
        /*002a*/ 	.short	(.L_8587 - .L_8586)
.L_8586:
        /*002c*/ 	.word	0x00000000
        /*0030*/ 	.short	0x0000
        /*0032*/ 	.short	0x0000
        /*0034*/ 	.byte	0x00, 0xf0, 0x11, 0x00


	//----- nvinfo : EIATTR_SPARSE_MMA_MASK
	.align		4
.L_8587:
        /*0038*/ 	.byte	0x03, 0x50
        /*003a*/ 	.short	0x0000


	//----- nvinfo : EIATTR_MAXREG_COUNT
	.align		4
        /*003c*/ 	.byte	0x03, 0x1b
        /*003e*/ 	.short	0x00ff


	//----- nvinfo : EIATTR_MERCURY_ISA_VERSION
	.align		4
        /*0040*/ 	.byte	0x03, 0x5f
        /*0042*/ 	.short	0x0101


	//----- nvinfo : EIATTR_EXIT_INSTR_OFFSETS
	.align		4
        /*0044*/ 	.byte	0x04, 0x1c
        /*0046*/ 	.short	(.L_8589 - .L_8588)


	//   ....[0]....
.L_8588:
        /*0048*/ 	.word	0x000010a0


	//   ....[1]....
        /*004c*/ 	.word	0x00002920


	//   ....[2]....
        /*0050*/ 	.word	0x00002970


	//----- nvinfo : EIATTR_MAX_THREADS
	.align		4
.L_8589:
        /*0054*/ 	.byte	0x04, 0x05
        /*0056*/ 	.short	(.L_8591 - .L_8590)
.L_8590:
        /*0058*/ 	.word	0x00000080
        /*005c*/ 	.word	0x00000001
        /*0060*/ 	.word	0x00000001


	//----- nvinfo : EIATTR_CRS_STACK_SIZE
	.align		4
.L_8591:
        /*0064*/ 	.byte	0x04, 0x1e
        /*0066*/ 	.short	(.L_8593 - .L_8592)
.L_8592:
        /*0068*/ 	.word	0x00000000


	//----- nvinfo : EIATTR_CBANK_PARAM_SIZE
	.align		4
.L_8593:
        /*006c*/ 	.byte	0x03, 0x19
        /*006e*/ 	.short	0x0018


	//----- nvinfo : EIATTR_PARAM_CBANK
	.align		4
        /*0070*/ 	.byte	0x04, 0x0a
        /*0072*/ 	.short	(.L_8595 - .L_8594)
	.align		4
.L_8594:
        /*0074*/ 	.word	index@(.nv.constant0._ZN2at6native29vectorized_elementwise_kernelILi4ENS0_13AUnaryFunctorIsssZZZNS0_21remainder_kernel_cudaERNS_18TensorIteratorBaseEENKUlvE_clEvENKUlvE3_clEvEUlssE_EESt5arrayIPcLm2EEEEviT0_T1_)
        /*0078*/ 	.short	0x0210
        /*007a*/ 	.short	0x0018


	//----- nvinfo : EIATTR_SW_WAR
	.align		4
.L_8595:
        /*007c*/ 	.byte	0x04, 0x36
        /*007e*/ 	.short	(.L_8597 - .L_8596)
.L_8596:
        /*0080*/ 	.word	0x00000008
.L_8597:


//--------------------- .nv.info._ZN2at6native29vectorized_elementwise_kernelILi8ENS0_13AUnaryFunctorIsssZZZNS0_21remainder_kernel_cudaERNS_18TensorIteratorBaseEENKUlvE_clEvENKUlvE3_clEvEUlssE_EESt5arrayIPcLm2EEEEviT0_T1_ --------------------------
	.section	.nv.info._ZN2at6native29vectorized_elementwise_kernelILi8ENS0_13AUnaryFunctorIsssZZZNS0_21remainder_kernel_cudaERNS_18TensorIteratorBaseEENKUlvE_clEvENKUlvE3_clEvEUlssE_EESt5arrayIPcLm2EEEEviT0_T1_,"",@"SHT_CUDA_INFO"
	.sectionflags	@""
	.align	4


	//----- nvinfo : EIATTR_CUDA_API_VERSION
	.align		4
        /*0000*/ 	.byte	0x04, 0x37
        /*0002*/ 	.short	(.L_8599 - .L_8598)
.L_8598:
        /*0004*/ 	.word	0x00000082


	//----- nvinfo : EIATTR_KPARAM_INFO
	.align		4
.L_8599:
        /*0008*/ 	.byte	0x04, 0x17
        /*000a*/ 	.short	(.L_8601 - .L_8600)
.L_8600:
        /*000c*/ 	.word	0x00000000
        /*0010*/ 	.short	0x0002
        /*0012*/ 	.short	0x0008
        /*0014*/ 	.byte	0x00, 0xf0, 0x41, 0x00


	//----- nvinfo : EIATTR_KPARAM_INFO
	.align		4
.L_8601:
        /*0018*/ 	.byte	0x04, 0x17
        /*001a*/ 	.short	(.L_8603 - .L_8602)
.L_8602:
        /*001c*/ 	.word	0x00000000
        /*0020*/ 	.short	0x0001
        /*0022*/ 	.short	0x0004
        /*0024*/ 	.byte	0x00, 0xf0, 0x11, 0x00


	//----- nvinfo : EIATTR_KPARAM_INFO
	.align		4
.L_8603:
        /*0028*/ 	.byte	0x04, 0x17
        /*002a*/ 	.short	(.L_8605 - .L_8604)
.L_8604:
        /*002c*/ 	.word	0x00000000
        /*0030*/ 	.short	0x0000
        /*0032*/ 	.short	0x0000
        /*0034*/ 	.byte	0x00, 0xf0, 0x11, 0x00


	//----- nvinfo : EIATTR_SPARSE_MMA_MASK
	.align		4
.L_8605:
        /*0038*/ 	.byte	0x03, 0x50
        /*003a*/ 	.short	0x0000


	//----- nvinfo : EIATTR_MAXREG_COUNT
	.align		4
        /*003c*/ 	.byte	0x03, 0x1b
        /*003e*/ 	.short	0x00ff


	//----- nvinfo : EIATTR_MERCURY_ISA_VERSION
	.align		4
        /*0040*/ 	.byte	0x03, 0x5f
        /*0042*/ 	.short	0x0101


	//----- nvinfo : EIATTR_EXIT_INSTR_OFFSETS
	.align		4
        /*0044*/ 	.byte	0x04, 0x1c
        /*0046*/ 	.short	(.L_8607 - .L_8606)


	//   ....[0]....
.L_8606:
        /*0048*/ 	.word	0x00001030


	//   ....[1]....
        /*004c*/ 	.word	0x000028b0


	//   ....[2]....
        /*0050*/ 	.word	0x00002900


	//----- nvinfo : EIATTR_MAX_THREADS
	.align		4
.L_8607:
        /*0054*/ 	.byte	0x04, 0x05
        /*0056*/ 	.short	(.L_8609 - .L_8608)
.L_8608:
        /*0058*/ 	.word	0x00000080
        /*005c*/ 	.word	0x00000001
        /*0060*/ 	.word	0x00000001


	//----- nvinfo : EIATTR_CRS_STACK_SIZE
	.align		4
.L_8609:
        /*0064*/ 	.byte	0x04, 0x1e
        /*0066*/ 	.short	(.L_8611 - .L_8610)
.L_8610:
        /*0068*/ 	.word	0x00000000


	//----- nvinfo : EIATTR_CBANK_PARAM_SIZE
	.align		4
.L_8611:
        /*006c*/ 	.byte	0x03, 0x19
        /*006e*/ 	.short	0x0018


	//----- nvinfo : EIATTR_PARAM_CBANK
	.align		4
        /*0070*/ 	.byte	0x04, 0x0a
        /*0072*/ 	.short	(.L_8613 - .L_8612)
	.align		4
.L_8612:
        /*0074*/ 	.word	index@(.nv.constant0._ZN2at6native29vectorized_elementwise_kernelILi8ENS0_13AUnaryFunctorIsssZZZNS0_21remainder_kernel_cudaERNS_18TensorIteratorBaseEENKUlvE_clEvENKUlvE3_clEvEUlssE_EESt5arrayIPcLm2EEEEviT0_T1_)
        /*0078*/ 	.short	0x0210
        /*007a*/ 	.short	0x0018


	//----- nvinfo : EIATTR_SW_WAR
	.align		4
.L_8613:
        /*007c*/ 	.byte	0x04, 0x36
        /*007e*/ 	.short	(.L_8615 - .L_8614)
.L_8614:
        /*0080*/ 	.word	0x00000008
.L_8615:


//--------------------- .nv.info._ZN2at6native18elementwise_kernelILi128ELi4EZNS0_15gpu_kernel_implINS0_13BinaryFunctorIlllZZZNS0_21remainder_kernel_cudaERNS_18TensorIteratorBaseEENKUlvE_clEvENKUlvE2_clEvEUlllE_EEEEvS5_RKT_EUliE_EEviT1_ --------------------------
	.section	.nv.info._ZN2at6native18elementwise_kernelILi128ELi4EZNS0_15gpu_kernel_implINS0_13BinaryFunctorIlllZZZNS0_21remainder_kernel_cudaERNS_18TensorIteratorBaseEENKUlvE_clEvENKUlvE2_clEvEUlllE_EEEEvS5_RKT_EUliE_EEviT1_,"",@"SHT_CUDA_INFO"
	.sectionflags	@""
	.align	4


	//----- nvinfo : EIATTR_CUDA_API_VERSION
	.align		4
        /*0000*/ 	.byte	0x04, 0x37
        /*0002*/ 	.short	(.L_8617 - .L_8616)
.L_8616:
        /*0004*/ 	.word	0x00000082


	//----- nvinfo : EIATTR_KPARAM_INFO
	.align		4
.L_8617:
        /*0008*/ 	.byte	0x04, 0x17
        /*000a*/ 	.short	(.L_8619 - .L_8618)
.L_8618:
        /*000c*/ 	.word	0x00000000
        /*0010*/ 	.short	0x0001
        /*0012*/ 	.short	0x0008
        /*0014*/ 	.byte	0x00, 0xf0, 0x21, 0x0a


	//----- nvinfo : EIATTR_KPARAM_INFO
	.align		4
.L_8619:
        /*0018*/ 	.byte	0x04, 0x17
        /*001a*/ 	.short	(.L_8621 - .L_8620)
.L_8620:
        /*001c*/ 	.word	0x00000000
        /*0020*/ 	.short	0x0000
        /*0022*/ 	.short	0x0000
        /*0024*/ 	.byte	0x00, 0xf0, 0x11, 0x00


	//----- nvinfo : EIATTR_SPARSE_MMA_MASK
	.align		4
.L_8621:
        /*0028*/ 	.byte	0x03, 0x50
        /*002a*/ 	.short	0x0000


	//----- nvinfo : EIATTR_MAXREG_COUNT
	.align		4
        /*002c*/ 	.byte	0x03, 0x1b
        /*002e*/ 	.short	0x0080


	//----- nvinfo : EIATTR_EXTERNS
	.align		4
        /*0030*/ 	.byte	0x04, 0x0f
        /*0032*/ 	.short	(.L_8623 - .L_8622)


	//   ....[0]....
	.align		4
.L_8622:
        /*0034*/ 	.word	index@(__assertfail)


	//----- nvinfo : EIATTR_MERCURY_ISA_VERSION
	.align		4
.L_8623:
        /*0038*/ 	.byte	0x03, 0x5f
        /*003a*/ 	.short	0x0101


	//----- nvinfo : EIATTR_SYSCALL_OFFSETS
	.align		4
        /*003c*/ 	.byte	0x04, 0x46
        /*003e*/ 	.short	(.L_8625 - .L_8624)


	//   ....[0]....
.L_8624:
        /*0040*/ 	.word	0x000024f0


	//   ....[1]....
        /*0044*/ 	.word	0x00003360


	//   ....[2]....
        /*0048*/ 	.word	0x00004450


	//   ....[3]....
        /*004c*/ 	.word	0x00006960


	//   ....[4]....
        /*0050*/ 	.word	0x000077d0


	//   ....[5]....
        /*0054*/ 	.word	0x000088c0


	//   ....[6]....
        /*0058*/ 	.word	0x0000adc0


	//   ....[7]....
        /*005c*/ 	.word	0x0000bc30


	//   ....[8]....
        /*0060*/ 	.word	0x0000cd20


	//   ....[9]....
        /*0064*/ 	.word	0x0000f210


	//   ....[10]....
        /*0068*/ 	.word	0x00010080


	//   ....[11]....
        /*006c*/ 	.word	0x00011170


	//----- nvinfo : EIATTR_EXIT_INSTR_OFFSETS
	.align		4
.L_8625:
        /*0070*/ 	.byte	0x04, 0x1c
        /*0072*/ 	.short	(.L_8627 - .L_8626)


	//   ....[0]....
.L_8626:
        /*0074*/ 	.word	0x0000cdb0


	//   ....[1]....
        /*0078*/ 	.word	0x00010450


	//   ....[2]....
        /*007c*/ 	.word	0x00010470


	//   ....[3]....
        /*0080*/ 	.word	0x000104f0


	//   ....[4]....
        /*0084*/ 	.word	0x00010510


	//   ....[5]....
        /*0088*/ 	.word	0x00010530


	//   ....[6]....
        /*008c*/ 	.word	0x000105c0


	//   ....[7]....
        /*0090*/ 	.word	0x00010600


	//   ....[8]....
        /*0094*/ 	.word	0x000106a0


	//   ....[9]....
        /*0098*/ 	.word	0x000106f0


	//   ....[10]....
        /*009c*/ 	.word	0x00010720


	//   ....[11]....
        /*00a0*/ 	.word	0x000107f0


	//   ....[12]....
        /*00a4*/ 	.word	0x00010830


	//   ....[13]....
        /*00a8*/ 	.word	0x000109c0


	//   ....[14]....
        /*00ac*/ 	.word	0x00010b20


	//   ....[15]....
        /*00b0*/ 	.word	0x00010b60


	//   ....[16]....
        /*00b4*/ 	.word	0x00010c00


	//   ....[17]....
        /*00b8*/ 	.word	0x00010d80


	//   ....[18]....
        /*00bc*/ 	.word	0x00010f00


	//   ....[19]....
        /*00c0*/ 	.word	0x00011070


	//   ....[20]....
        /*00c4*/ 	.word	0x00011180


	//   ....[21]....
        /*00c8*/ 	.word	0x000111a0


	//   ....[22]....
        /*00cc*/ 	.word	0x000111c0


	//----- nvinfo : EIATTR_MAX_THREADS
	.align		4
.L_8627:
        /*00d0*/ 	.byte	0x04, 0x05
        /*00d2*/ 	.short	(.L_8629 - .L_8628)
.L_8628:
        /*00d4*/ 	.word	0x00000080
        /*00d8*/ 	.word	0x00000001
        /*00dc*/ 	.word	0x00000001


	//----- nvinfo : EIATTR_CRS_STACK_SIZE
	.align		4
.L_8629:
        /*00e0*/ 	.byte	0x04, 0x1e
        /*00e2*/ 	.short	(.L_8631 - .L_8630)
.L_8630:
        /*00e4*/ 	.word	0x00000000


	//----- nvinfo : EIATTR_CBANK_PARAM_SIZE
	.align		4
.L_8631:
        /*00e8*/ 	.byte	0x03, 0x19
        /*00ea*/ 	.short	0x0290


	//----- nvinfo : EIATTR_PARAM_CBANK
	.align		4
        /*00ec*/ 	.byte	0x04, 0x0a
        /*00ee*/ 	.short	(.L_8633 - .L_8632)
	.align		4
.L_8632:
        /*00f0*/ 	.word	index@(.nv.constant0._ZN2at6native18elementwise_kernelILi128ELi4EZNS0_15gpu_kernel_implINS0_13BinaryFunctorIlllZZZNS0_21remainder_kernel_cudaERNS_18TensorIteratorBaseEENKUlvE_clEvENKUlvE2_clEvEUlllE_EEEEvS5_RKT_EUliE_EEviT1_)
        /*00f4*/ 	.short	0x0210
        /*00f6*/ 	.short	0x0290


	//----- nvinfo : EIATTR_SW_WAR
	.align		4
.L_8633:
        /*00f8*/ 	.byte	0x04, 0x36
        /*00fa*/ 	.short	(.L_8635 - .L_8634)
.L_8634:
        /*00fc*/ 	.word	0x00000008
.L_8635:


//--------------------- .nv.info._ZN2at6native27unrolled_elementwise_kernelINS0_13BinaryFunctorIlllZZZNS0_21remainder_kernel_cudaERNS_18TensorIteratorBaseEENKUlvE_clEvENKUlvE2_clEvEUlllE_EESt5arrayIPcLm3EELi4E23TrivialOffsetCalculatorILi2EjESC_ILi1EjENS0_6memory12LoadWithCastILi2EEENSF_13StoreWithCastILi1EEEEEviT_T0_T2_T3_T4_T5_ --------------------------
	.section	.nv.info._ZN2at6native27unrolled_elementwise_kernelINS0_13BinaryFunctorIlllZZZNS0_21remainder_kernel_cudaERNS_18TensorIteratorBaseEENKUlvE_clEvENKUlvE2_clEvEUlllE_EESt5arrayIPcLm3EELi4E23TrivialOffsetCalculatorILi2EjESC_ILi1EjENS0_6memory12LoadWithCastILi2EEENSF_13StoreWithCastILi1EEEEEviT_T0_T2_T3_T4_T5_,"",@"SHT_CUDA_INFO"
	.sectionflags	@""
	.align	4


	//----- nvinfo : EIATTR_CUDA_API_VERSION
	.align		4
        /*0000*/ 	.byte	0x04, 0x37
        /*0002*/ 	.short	(.L_8637 - .L_8636)
.L_8636:
        /*0004*/ 	.word	0x00000082


	//----- nvinfo : EIATTR_KPARAM_INFO
	.align		4
.L_8637:
        /*0008*/ 	.byte	0x04, 0x17
        /*000a*/ 	.short	(.L_8639 - .L_8638)
.L_8638:
        /*000c*/ 	.word	0x00000000
        /*0010*/ 	.short	0x0006
        /*0012*/ 	.short	0x0030
        /*0014*/ 	.byte	0x00, 0xf0, 0x21, 0x00


	//----- nvinfo : EIATTR_KPARAM_INFO
	.align		4
.L_8639:
        /*0018*/ 	.byte	0x04, 0x17
        /*001a*/ 	.short	(.L_8641 - .L_8640)
.L_8640:
        /*001c*/ 	.word	0x00000000
        /*0020*/ 	.short	0x0005
        /*0022*/ 	.short	0x0024
        /*0024*/ 	.byte	0x00, 0xf0, 0x31, 0x00


	//----- nvinfo : EIATTR_KPARAM_INFO
	.align		4
.L_8641:
        /*0028*/ 	.byte	0x04, 0x17
        /*002a*/ 	.short	(.L_8643 - .L_8642)
.L_8642:
        /*002c*/ 	.word	0x00000000
        /*0030*/ 	.short	0x0004
        /*0032*/ 	.short	0x0021
        /*0034*/ 	.byte	0x00, 0xf0, 0x05, 0x00


	//----- nvinfo : EIATTR_KPARAM_INFO
	.align		4
.L_8643:
        /*0038*/ 	.byte	0x04, 0x17
        /*003a*/ 	.short	(.L_8645 - .L_8644)
.L_8644:
        /*003c*/ 	.word	0x00000000
        /*0040*/ 	.short	0x0003
        /*0042*/ 	.short	0x0020
        /*0044*/ 	.byte	0x00, 0xf0, 0x05, 0x00


	//----- nvinfo : EIATTR_KPARAM_INFO
	.align		4
.L_8645:
        /*0048*/ 	.byte	0x04, 0x17
        /*004a*/ 	.short	(.L_8647 - .L_8646)
.L_8646:
        /*004c*/ 	.word	0x00000000
        /*0050*/ 	.short	0x0002
        /*0052*/ 	.short	0x0008
        /*0054*/ 	.byte	0x00, 0xf0, 0x61, 0x00


	//----- nvinfo : EIATTR_KPARAM_INFO
	.align		4
.L_8647:
        /*0058*/ 	.byte	0x04, 0x17
        /*005a*/ 	.short	(.L_8649 - .L_8648)
.L_8648:
        /*005c*/ 	.word	0x00000000
        /*0060*/ 	.short	0x0001
        /*0062*/ 	.short	0x0004
        /*0064*/ 	.byte	0x00, 0xf0, 0x05, 0x00


	//----- nvinfo : EIATTR_KPARAM_INFO
	.align		4
.L_8649:
        /*0068*/ 	.byte	0x04, 0x17
        /*006a*/ 	.short	(.L_8651 - .L_8650)
.L_8650:
        /*006c*/ 	.word	0x00000000
        /*0070*/ 	.short	0x0000
        /*0072*/ 	.short	0x0000
        /*0074*/ 	.byte	0x00, 0xf0, 0x11, 0x00


	//----- nvinfo : EIATTR_SPARSE_MMA_MASK
	.align		4
.L_8651:
        /*0078*/ 	.byte	0x03, 0x50
        /*007a*/ 	.short	0x0000


	//----- nvinfo : EIATTR_MAXREG_COUNT
	.align		4
        /*007c*/ 	.byte	0x03, 0x1b
        /*007e*/ 	.short	0x00ff


	//----- nvinfo : EIATTR_EXTERNS
	.align		4
        /*0080*/ 	.byte	0x04, 0x0f
        /*0082*/ 	.short	(.L_8653 - .L_8652)


	//   ....[0]....
	.align		4
.L_8652:
        /*0084*/ 	.word	index@(__assertfail)


	//----- nvinfo : EIATTR_MERCURY_ISA_VERSION
	.align		4
.L_8653:
        /*0088*/ 	.byte	0x03, 0x5f
        /*008a*/ 	.short	0x0101


	//----- nvinfo : EIATTR_SYSCALL_OFFSETS
	.align		4
        /*008c*/ 	.byte	0x04, 0x46
        /*008e*/ 	.short	(.L_8655 - .L_8654)


	//   ....[0]....
.L_8654:
        /*0090*/ 	.word	0x00000f10


	//   ....[1]....
        /*0094*/ 	.word	0x00001d90


	//   ....[2]....
        /*0098*/ 	.word	0x00002c90


	//   ....[3]....
        /*009c*/ 	.word	0x00003b10


	//   ....[4]....
        /*00a0*/ 	.word	0x00004a20


	//   ....[5]....
        /*00a4*/ 	.word	0x000058a0


	//   ....[6]....
        /*00a8*/ 	.word	0x00006790


	//   ....[7]....
        /*00ac*/ 	.word	0x00007620


	//   ....[8]....
        /*00b0*/ 	.word	0x00009220


	//   ....[9]....
        /*00b4*/ 	.word	0x0000a120


	//   ....[10]....
        /*00b8*/ 	.word	0x0000afc0


	//   ....[11]....
        /*00bc*/ 	.word	0x0000be80


	//----- nvinfo : EIATTR_EXIT_INSTR_OFFSETS
	.align		4
.L_8655:
        /*00c0*/ 	.byte	0x04, 0x1c
        /*00c2*/ 	.short	(.L_8657 - .L_8656)


	//   ....[0]....
.L_8656:
        /*00c4*/ 	.word	0x0000b040


	//   ....[1]....
        /*00c8*/ 	.word	0x0000b170


	//   ....[2]....
        /*00cc*/ 	.word	0x0000b190


	//   ....[3]....
        /*00d0*/ 	.word	0x0000b210


	//   ....[4]....
        /*00d4*/ 	.word	0x0000b230


	//   ....[5]....
        /*00d8*/ 	.word	0x0000b250


	//   ....[6]....
        /*00dc*/ 	.word	0x0000b2e0


	//   ....[7]....
        /*00e0*/ 	.word	0x0000b320


	//   ....[8]....
        /*00e4*/ 	.word	0x0000b3c0


	//   ....[9]....
        /*00e8*/ 	.word	0x0000b410


	//   ....[10]....
        /*00ec*/ 	.word	0x0000b440


	//   ....[11]....
        /*00f0*/ 	.word	0x0000b510


	//   ....[12]....
        /*00f4*/ 	.word	0x0000b550


	//   ....[13]....
        /*00f8*/ 	.word	0x0000b6e0


	//   ....[14]....
        /*00fc*/ 	.word	0x0000b840


	//   ....[15]....
        /*0100*/ 	.word	0x0000b880


	//   ....[16]....
        /*0104*/ 	.word	0x0000b920


	//   ....[17]....
        /*0108*/ 	.word	0x0000baa0


	//   ....[18]....
        /*010c*/ 	.word	0x0000bc20


	//   ....[19]....
        /*0110*/ 	.word	0x0000bd80


	//   ....[20]....
        /*0114*/ 	.word	0x0000be90


	//   ....[21]....
        /*0118*/ 	.word	0x0000beb0


	//   ....[22]....
        /*011c*/ 	.word	0x0000bed0


	//----- nvinfo : EIATTR_MAX_THREADS
	.align		4
.L_8657:
        /*0120*/ 	.byte	0x04, 0x05
        /*0122*/ 	.short	(.L_8659 - .L_8658)
.L_8658:
        /*0124*/ 	.word	0x00000080
        /*0128*/ 	.word	0x00000001
        /*012c*/ 	.word	0x00000001


	//----- nvinfo : EIATTR_CRS_STACK_SIZE
	.align		4
.L_8659:
        /*0130*/ 	.byte	0x04, 0x1e
        /*0132*/ 	.short	(.L_8661 - .L_8660)
.L_8660:
        /*0134*/ 	.word	0x00000000


	//----- nvinfo : EIATTR_CBANK_PARAM_SIZE
	.align		4
.L_8661:
        /*0138*/ 	.byte	0x03, 0x19
        /*013a*/ 	.short	0x0038


	//----- nvinfo : EIATTR_PARAM_CBANK
	.align		4
        /*013c*/ 	.byte	0x04, 0x0a
        /*013e*/ 	.short	(.L_8663 - .L_8662)
	.align		4
.L_8662:
        /*0140*/ 	.word	index@(.nv.constant0._ZN2at6native27unrolled_elementwise_kernelINS0_13BinaryFunctorIlllZZZNS0_21remainder_kernel_cudaERNS_18TensorIteratorBaseEENKUlvE_clEvENKUlvE2_clEvEUlllE_EESt5arrayIPcLm3EELi4E23TrivialOffsetCalculatorILi2EjESC_ILi1EjENS0_6memory12LoadWithCastILi2EEENSF_13StoreWithCastILi1EEEEEviT_T0_T2_T3_T4_T5_)
        /*0144*/ 	.short	0x0210
        /*0146*/ 	.short	0x0038


	//----- nvinfo : EIATTR_SW_WAR
	.align		4
.L_8663:
        /*0148*/ 	.byte	0x04, 0x36
        /*014a*/ 	.short	(.L_8665 - .L_8664)
.L_8664:
        /*014c*/ 	.word	0x00000008
.L_8665:


//--------------------- .nv.info._ZN2at6native18elementwise_kernelILi128ELi2EZNS0_22gpu_kernel_impl_nocastINS0_13BinaryFunctorIlllZZZNS0_21remainder_kernel_cudaERNS_18TensorIteratorBaseEENKUlvE_clEvENKUlvE2_clEvEUlllE_EEEEvS5_RKT_EUliE_EEviT1_ --------------------------
	.section	.nv.info._ZN2at6native18elementwise_kernelILi128ELi2EZNS0_22gpu_kernel_impl_nocastINS0_13BinaryFunctorIlllZZZNS0_21remainder_kernel_cudaERNS_18TensorIteratorBaseEENKUlvE_clEvENKUlvE2_clEvEUlllE_EEEEvS5_RKT_EUliE_EEviT1_,"",@"SHT_CUDA_INFO"
	.sectionflags	@""
	.align	4


	//----- nvinfo : EIATTR_CUDA_API_VERSION
	.align		4
        /*0000*/ 	.byte	0x04, 0x37
        /*0002*/ 	.short	(.L_8667 - .L_8666)
.L_8666:
        /*0004*/ 	.word	0x00000082


	//----- nvinfo : EIATTR_KPARAM_INFO
	.align		4
.L_8667:
        /*0008*/ 	.byte	0x04, 0x17
        /*000a*/ 	.short	(.L_8669 - .L_8668)
.L_8668:
        /*000c*/ 	.word	0x00000000
        /*0010*/ 	.short	0x0001
        /*0012*/ 	.short	0x0008
        /*0014*/ 	.byte	0x00, 0xf0, 0x21, 0x0a


	//----- nvinfo : EIATTR_KPARAM_INFO
	.align		4
.L_8669:
        /*0018*/ 	.byte	0x04, 0x17
        /*001a*/ 	.short	(.L_8671 - .L_8670)
.L_8670:
        /*001c*/ 	.word	0x00000000
        /*0020*/ 	.short	0x0000
        /*0022*/ 	.short	0x0000
        /*0024*/ 	.byte	0x00, 0xf0, 0x11, 0x00


	//----- nvinfo : EIATTR_SPARSE_MMA_MASK
	.align		4
.L_8671:
        /*0028*/ 	.byte	0x03, 0x50
        /*002a*/ 	.short	0x0000


	//----- nvinfo : EIATTR_MAXREG_COUNT
	.align		4
        /*002c*/ 	.byte	0x03, 0x1b
        /*002e*/ 	.short	0x0080


	//----- nvinfo : EIATTR_MERCURY_ISA_VERSION
	.align		4
        /*0030*/ 	.byte	0x03, 0x5f
        /*0032*/ 	.short	0x0101


	//----- nvinfo : EIATTR_EXIT_INSTR_OFFSETS
	.align		4
        /*0034*/ 	.byte	0x04, 0x1c
        /*0036*/ 	.short	(.L_8673 - .L_8672)


	//   ....[0]....
.L_8672:
        /*0038*/ 	.word	0x00001a50


	//   ....[1]....
        /*003c*/ 	.word	0x000033d0


	//----- nvinfo : EIATTR_MAX_THREADS
	.align		4
.L_8673:
        /*0040*/ 	.byte	0x04, 0x05
        /*0042*/ 	.short	(.L_8675 - .L_8674)
.L_8674:
        /*0044*/ 	.word	0x00000080
        /*0048*/ 	.word	0x00000001
        /*004c*/ 	.word	0x00000001


	//----- nvinfo : EIATTR_CRS_STACK_SIZE
	.align		4
.L_8675:
        /*0050*/ 	.byte	0x04, 0x1e
        /*0052*/ 	.short	(.L_8677 - .L_8676)
.L_8676:
        /*0054*/ 	.word	0x00000000


	//----- nvinfo : EIATTR_CBANK_PARAM_SIZE
	.align		4
.L_8677:
        /*0058*/ 	.byte	0x03, 0x19
        /*005a*/ 	.short	0x0290


	//----- nvinfo : EIATTR_PARAM_CBANK
	.align		4
        /*005c*/ 	.byte	0x04, 0x0a
        /*005e*/ 	.short	(.L_8679 - .L_8678)
	.align		4
.L_8678:
        /*0060*/ 	.word	index@(.nv.constant0._ZN2at6native18elementwise_kernelILi128ELi2EZNS0_22gpu_kernel_impl_nocastINS0_13BinaryFunctorIlllZZZNS0_21remainder_kernel_cudaERNS_18TensorIteratorBaseEENKUlvE_clEvENKUlvE2_clEvEUlllE_EEEEvS5_RKT_EUliE_EEviT1_)
        /*0064*/ 	.short	0x0210
        /*0066*/ 	.short	0x0290


	//----- nvinfo : EIATTR_SW_WAR
	.align		4
.L_8679:
        /*0068*/ 	.byte	0x04, 0x36
        /*006a*/ 	.short	(.L_8681 - .L_8680)
.L_8680:
        /*006c*/ 	.word	0x00000008
.L_8681:


//--------------------- .nv.info._ZN2at6native27unrolled_elementwise_kernelINS0_13BinaryFunctorIlllZZZNS0_21remainder_kernel_cudaERNS_18TensorIteratorBaseEENKUlvE_clEvENKUlvE2_clEvEUlllE_EESt5arrayIPcLm3EELi4E23TrivialOffsetCalculatorILi2EjESC_ILi1EjENS0_6memory15LoadWithoutCastENSF_16StoreWithoutCastEEEviT_T0_T2_T3_T4_T5_ --------------------------
	.section	.nv.info._ZN2at6native27unrolled_elementwise_kernelINS0_13BinaryFunctorIlllZZZNS0_21remainder_kernel_cudaERNS_18TensorIteratorBaseEENKUlvE_clEvENKUlvE2_clEvEUlllE_EESt5arrayIPcLm3EELi4E23TrivialOffsetCalculatorILi2EjESC_ILi1EjENS0_6memory15LoadWithoutCastENSF_16StoreWithoutCastEEEviT_T0_T2_T3_T4_T5_,"",@"SHT_CUDA_INFO"
	.sectionflags	@""
	.align	4


	//----- nvinfo : EIATTR_CUDA_API_VERSION
	.align		4
        /*0000*/ 	.byte	0x04, 0x37
        /*0002*/ 	.short	(.L_8683 - .L_8682)
.L_8682:
        /*0004*/ 	.word	0x00000082


	//----- nvinfo : EIATTR_KPARAM_INFO
	.align		4
.L_8683:
        /*0008*/ 	.byte	0x04, 0x17
        /*000a*/ 	.short	(.L_8685 - .L_8684)
.L_8684:
        /*000c*/ 	.word	0x00000000
        /*0010*/ 	.short	0x0006
        /*0012*/ 	.short	0x0023
        /*0014*/ 	.byte	0x00, 0xf0, 0x05, 0x00


	//----- nvinfo : EIATTR_KPARAM_INFO
	.align		4
.L_8685:
        /*0018*/ 	.byte	0x04, 0x17
        /*001a*/ 	.short	(.L_8687 - .L_8686)
.L_8686:
        /*001c*/ 	.word	0x00000000
        /*0020*/ 	.short	0x0005
        /*0022*/ 	.short	0x0022
        /*0024*/ 	.byte	0x00, 0xf0, 0x05, 0x00


	//----- nvinfo : EIATTR_KPARAM_INFO
	.align		4
.L_8687:
        /*0028*/ 	.byte	0x04, 0x17
        /*002a*/ 	.short	(.L_8689 - .L_8688)
.L_8688:
        /*002c*/ 	.word	0x00000000
        /*0030*/ 	.short	0x0004
        /*0032*/ 	.short	0x0021
        /*0034*/ 	.byte	0x00, 0xf0, 0x05, 0x00


	//----- nvinfo : EIATTR_KPARAM_INFO
	.align		4
.L_8689:
        /*0038*/ 	.byte	0x04, 0x17
        /*003a*/ 	.short	(.L_8691 - .L_8690)
.L_8690:
        /*003c*/ 	.word	0x00000000
        /*0040*/ 	.short	0x0003
        /*0042*/ 	.short	0x0020
        /*0044*/ 	.byte	0x00, 0xf0, 0x05, 0x00


	//----- nvinfo : EIATTR_KPARAM_INFO
	.align		4
.L_8691:
        /*0048*/ 	.byte	0x04, 0x17
        /*004a*/ 	.short	(.L_8693 - .L_8692)
.L_8692:
        /*004c*/ 	.word	0x00000000
        /*0050*/ 	.short	0x0002
        /*0052*/ 	.short	0x0008
        /*0054*/ 	.byte	0x00, 0xf0, 0x61, 0x00


	//----- nvinfo : EIATTR_KPARAM_INFO
	.align		4
.L_8693:
        /*0058*/ 	.byte	0x04, 0x17
        /*005a*/ 	.short	(.L_8695 - .L_8694)
.L_8694:
        /*005c*/ 	.word	0x00000000
        /*0060*/ 	.short	0x0001
        /*0062*/ 	.short	0x0004
        /*0064*/ 	.byte	0x00, 0xf0, 0x05, 0x00


	//----- nvinfo : EIATTR_KPARAM_INFO
	.align		4
.L_8695:
        /*0068*/ 	.byte	0x04, 0x17
        /*006a*/ 	.short	(.L_8697 - .L_8696)
.L_8696:
        /*006c*/ 	.word	0x00000000
        /*0070*/ 	.short	0x0000
        /*0072*/ 	.short	0x0000
        /*0074*/ 	.byte	0x00, 0xf0, 0x11, 0x00


	//----- nvinfo : EIATTR_SPARSE_MMA_MASK
	.align		4
.L_8697:
        /*0078*/ 	.byte	0x03, 0x50
        /*007a*/ 	.short	0x0000


	//----- nvinfo : EIATTR_MAXREG_COUNT
	.align		4
        /*007c*/ 	.byte	0x03, 0x1b
        /*007e*/ 	.short	0x00ff


	//----- nvinfo : EIATTR_MERCURY_ISA_VERSION
	.align		4
        /*0080*/ 	.byte	0x03, 0x5f
        /*0082*/ 	.short	0x0101


	//----- nvinfo : EIATTR_EXIT_INSTR_OFFSETS
	.align		4
        /*0084*/ 	.byte	0x04, 0x1c
        /*0086*/ 	.short	(.L_8699 - .L_8698)


	//   ....[0]....
.L_8698:
        /*0088*/ 	.word	0x00001070


	//   ....[1]....
        /*008c*/ 	.word	0x000010d0


	//----- nvinfo : EIATTR_MAX_THREADS
	.align		4
.L_8699:
        /*0090*/ 	.byte	0x04, 0x05
        /*0092*/ 	.short	(.L_8701 - .L_8700)
.L_8700:
        /*0094*/ 	.word	0x00000080
        /*0098*/ 	.word	0x00000001
        /*009c*/ 	.word	0x00000001


	//----- nvinfo : EIATTR_CRS_STACK_SIZE
	.align		4
.L_8701:
        /*00a0*/ 	.byte	0x04, 0x1e
        /*00a2*/ 	.short	(.L_8703 - .L_8702)
.L_8702:
        /*00a4*/ 	.word	0x00000000


	//----- nvinfo : EIATTR_CBANK_PARAM_SIZE
	.align		4
.L_8703:
        /*00a8*/ 	.byte	0x03, 0x19
        /*00aa*/ 	.short	0x0024


	//----- nvinfo : EIATTR_PARAM_CBANK
	.align		4
        /*00ac*/ 	.byte	0x04, 0x0a
        /*00ae*/ 	.short	(.L_8705 - .L_8704)
	.align		4
.L_8704:
        /*00b0*/ 	.word	index@(.nv.constant0._ZN2at6native27unrolled_elementwise_kernelINS0_13BinaryFunctorIlllZZZNS0_21remainder_kernel_cudaERNS_18TensorIteratorBaseEENKUlvE_clEvENKUlvE2_clEvEUlllE_EESt5arrayIPcLm3EELi4E23TrivialOffsetCalculatorILi2EjESC_ILi1EjENS0_6memory15LoadWithoutCastENSF_16StoreWithoutCastEEEviT_T0_T2_T3_T4_T5_)
        /*00b4*/ 	.short	0x0210
        /*00b6*/ 	.short	0x0024


	//----- nvinfo : EIATTR_SW_WAR
	.align		4
.L_8705:
        /*00b8*/ 	.byte	0x04, 0x36
        /*00ba*/ 	.short	(.L_8707 - .L_8706)
.L_8706:
        /*00bc*/ 	.word	0x00000008
.L_8707:


//--------------------- .nv.info._ZN2at6native29vectorized_elementwise_kernelILi2ENS0_13BinaryFunctorIlllZZZNS0_21remainder_kernel_cudaERNS_18TensorIteratorBaseEENKUlvE_clEvENKUlvE2_clEvEUlllE_EESt5arrayIPcLm3EEEEviT0_T1_ --------------------------
	.section	.nv.info._ZN2at6native29vectorized_elementwise_kernelILi2ENS0_13BinaryFunctorIlllZZZNS0_21remainder_kernel_cudaERNS_18TensorIteratorBaseEENKUlvE_clEvENKUlvE2_clEvEUlllE_EESt5arrayIPcLm3EEEEviT0_T1_,"",@"SHT_CUDA_INFO"
	.sectionflags	@""
	.align	4


	//----- nvinfo : EIATTR_CUDA_API_VERSION
	.align		4
        /*0000*/ 	.byte	0x04, 0x37
        /*0002*/ 	.short	(.L_8709 - .L_8708)
.L_8708:
        /*0004*/ 	.word	0x00000082


	//----- nvinfo : EIATTR_KPARAM_INFO
	.align		4
.L_8709:
        /*0008*/ 	.byte	0x04, 0x17
        /*000a*/ 	.short	(.L_8711 - .L_8710)
.L_8710:
        /*000c*/ 	.word	0x00000000
        /*0010*/ 	.short	0x0002
        /*0012*/ 	.short	0x0008
        /*0014*/ 	.byte	0x00, 0xf0, 0x61, 0x00


	//----- nvinfo : EIATTR_KPARAM_INFO
	.align		4
.L_8711:
        /*0018*/ 	.byte	0x04, 0x17
        /*001a*/ 	.short	(.L_8713 - .L_8712)
.L_8712:
        /*001c*/ 	.word	0x00000000
        /*0020*/ 	.short	0x0001
        /*0022*/ 	.short	0x0004
        /*0024*/ 	.byte	0x00, 0xf0, 0x05, 0x00


	//----- nvinfo : EIATTR_KPARAM_INFO
	.align		4
.L_8713:
        /*0028*/ 	.byte	0x04, 0x17
        /*002a*/ 	.short	(.L_8715 - .L_8714)
.L_8714:
        /*002c*/ 	.word	0x00000000
        /*0030*/ 	.short	0x0000
        /*0032*/ 	.short	0x0000
        /*0034*/ 	.byte	0x00, 0xf0, 0x11, 0x00


	//----- nvinfo : EIATTR_SPARSE_MMA_MASK
	.align		4
.L_8715:
        /*0038*/ 	.byte	0x03, 0x50
        /*003a*/ 	.short	0x0000


	//----- nvinfo : EIATTR_MAXREG_COUNT
	.align		4
        /*003c*/ 	.byte	0x03, 0x1b
        /*003e*/ 	.short	0x00ff


	//----- nvinfo : EIATTR_MERCURY_ISA_VERSION
	.align		4
        /*0040*/ 	.byte	0x03, 0x5f
        /*0042*/ 	.short	0x0101


	//----- nvinfo : EIATTR_EXIT_INSTR_OFFSETS
	.align		4
        /*0044*/ 	.byte	0x04, 0x1c
        /*0046*/ 	.short	(.L_8717 - .L_8716)


	//   ....[0]....
.L_8716:
        /*0048*/ 	.word	0x00001850


	//   ....[1]....
        /*004c*/ 	.word	0x00003a10


	//   ....[2]....
        /*0050*/ 	.word	0x00003a70


	//----- nvinfo : EIATTR_MAX_THREADS
	.align		4
.L_8717:
        /*0054*/ 	.byte	0x04, 0x05
        /*0056*/ 	.short	(.L_8719 - .L_8718)
.L_8718:
        /*0058*/ 	.word	0x00000080
        /*005c*/ 	.word	0x00000001
        /*0060*/ 	.word	0x00000001


	//----- nvinfo : EIATTR_CRS_STACK_SIZE
	.align		4
.L_8719:
        /*0064*/ 	.byte	0x04, 0x1e
        /*0066*/ 	.short	(.L_8721 - .L_8720)
.L_8720:
        /*0068*/ 	.word	0x00000000


	//----- nvinfo : EIATTR_CBANK_PARAM_SIZE
	.align		4
.L_8721:
        /*006c*/ 	.byte	0x03, 0x19
        /*006e*/ 	.short	0x0020


	//----- nvinfo : EIATTR_PARAM_CBANK
	.align		4
        /*0070*/ 	.byte	0x04, 0x0a
        /*0072*/ 	.short	(.L_8723 - .L_8722)
	.align		4
.L_8722:
        /*0074*/ 	.word	index@(.nv.constant0._ZN2at6native29vectorized_elementwise_kernelILi2ENS0_13BinaryFunctorIlllZZZNS0_21remainder_kernel_cudaERNS_18TensorIteratorBaseEENKUlvE_clEvENKUlvE2_clEvEUlllE_EESt5arrayIPcLm3EEEEviT0_T1_)
        /*0078*/ 	.short	0x0210
        /*007a*/ 	.short	0x0020


	//----- nvinfo : EIATTR_SW_WAR
	.align		4
.L_8723:
        /*007c*/ 	.byte	0x04, 0x36
        /*007e*/ 	.short	(.L_8725 - .L_8724)
.L_8724:
        /*0080*/ 	.word	0x00000008
.L_8725:


//--------------------- .nv.info._ZN2at6native29vectorized_elementwise_kernelILi4ENS0_13BinaryFunctorIlllZZZNS0_21remainder_kernel_cudaERNS_18TensorIteratorBaseEENKUlvE_clEvENKUlvE2_clEvEUlllE_EESt5arrayIPcLm3EEEEviT0_T1_ --------------------------
	.section	.nv.info._ZN2at6native29vectorized_elementwise_kernelILi4ENS0_13BinaryFunctorIlllZZZNS0_21remainder_kernel_cudaERNS_18TensorIteratorBaseEENKUlvE_clEvENKUlvE2_clEvEUlllE_EESt5arrayIPcLm3EEEEviT0_T1_,"",@"SHT_CUDA_INFO"
	.sectionflags	@""
	.align	4


	//----- nvinfo : EIATTR_CUDA_API_VERSION
	.align		4
        /*0000*/ 	.byte	0x04, 0x37
        /*0002*/ 	.short	(.L_8727 - .L_8726)
.L_8726:
        /*0004*/ 	.word	0x00000082


	//----- nvinfo : EIATTR_KPARAM_INFO
	.align		4
.L_8727:
        /*0008*/ 	.byte	0x04, 0x17
        /*000a*/ 	.short	(.L_8729 - .L_8728)
.L_8728:
        /*000c*/ 	.word	0x00000000
        /*0010*/ 	.short	0x0002
        /*0012*/ 	.short	0x0008
        /*0014*/ 	.byte	0x00, 0xf0, 0x61, 0x00


	//----- nvinfo : EIATTR_KPARAM_INFO
	.align		4
.L_8729:
        /*0018*/ 	.byte	0x04, 0x17
        /*001a*/ 	.short	(.L_8731 - .L_8730)
.L_8730:
        /*001c*/ 	.word	0x00000000
        /*0020*/ 	.short	0x0001
        /*0022*/ 	.short	0x0004
        /*0024*/ 	.byte	0x00, 0xf0, 0x05, 0x00


	//----- nvinfo : EIATTR_KPARAM_INFO
	.align		4
.L_8731:
        /*0028*/ 	.byte	0x04, 0x17
        /*002a*/ 	.short	(.L_8733 - .L_8732)
.L_8732:
        /*002c*/ 	.word	0x00000000
        /*0030*/ 	.short	0x0000
        /*0032*/ 	.short	0x0000
        /*0034*/ 	.byte	0x00, 0xf0, 0x11, 0x00


	//----- nvinfo : EIATTR_SPARSE_MMA_MASK
	.align		4
.L_8733:
        /*0038*/ 	.byte	0x03, 0x50
        /*003a*/ 	.short	0x0000


	//----- nvinfo : EIATTR_MAXREG_COUNT
	.align		4
        /*003c*/ 	.byte	0x03, 0x1b
        /*003e*/ 	.short	0x00ff


	//----- nvinfo : EIATTR_MERCURY_ISA_VERSION
	.align		4
        /*0040*/ 	.byte	0x03, 0x5f
        /*0042*/ 	.short	0x0101


	//----- nvinfo : EIATTR_EXIT_INSTR_OFFSETS
	.align		4
        /*0044*/ 	.byte	0x04, 0x1c
        /*0046*/ 	.short	(.L_8735 - .L_8734)


	//   ....[0]....
.L_8734:
        /*0048*/ 	.word	0x00001850


	//   ....[1]....
        /*004c*/ 	.word	0x00003a10


	//   ....[2]....
        /*0050*/ 	.word	0x00003a70


	//----- nvinfo : EIATTR_MAX_THREADS
	.align		4
.L_8735:
        /*0054*/ 	.byte	0x04, 0x05
        /*0056*/ 	.short	(.L_8737 - .L_8736)
.L_8736:
        /*0058*/ 	.word	0x00000080
        /*005c*/ 	.word	0x00000001
        /*0060*/ 	.word	0x00000001


	//----- nvinfo : EIATTR_CRS_STACK_SIZE
	.align		4
.L_8737:
        /*0064*/ 	.byte	0x04, 0x1e
        /*0066*/ 	.short	(.L_8739 - .L_8738)
.L_8738:
        /*0068*/ 	.word	0x00000000


	//----- nvinfo : EIATTR_CBANK_PARAM_SIZE
	.align		4
.L_8739:
        /*006c*/ 	.byte	0x03, 0x19
        /*006e*/ 	.short	0x0020


	//----- nvinfo : EIATTR_PARAM_CBANK
	.align		4
        /*0070*/ 	.byte	0x04, 0x0a
        /*0072*/ 	.short	(.L_8741 - .L_8740)
	.align		4
.L_8740:
        /*0074*/ 	.word	index@(.nv.constant0._ZN2at6native29vectorized_elementwise_kernelILi4ENS0_13BinaryFunctorIlllZZZNS0_21remainder_kernel_cudaERNS_18TensorIteratorBaseEENKUlvE_clEvENKUlvE2_clEvEUlllE_EESt5arrayIPcLm3EEEEviT0_T1_)
        /*0078*/ 	.short	0x0210
        /*007a*/ 	.short	0x0020


	//----- nvinfo : EIATTR_SW_WAR
	.align		4
.L_8741:
        /*007c*/ 	.byte	0x04, 0x36
        /*007e*/ 	.short	(.L_8743 - .L_8742)
.L_8742:
        /*0080*/ 	.word	0x00000008
.L_8743:


//--------------------- .nv.info._ZN2at6native29vectorized_elementwise_kernelILi8ENS0_13BinaryFunctorIlllZZZNS0_21remainder_kernel_cudaERNS_18TensorIteratorBaseEENKUlvE_clEvENKUlvE2_clEvEUlllE_EESt5arrayIPcLm3EEEEviT0_T1_ --------------------------
	.section	.nv.info._ZN2at6native29vectorized_elementwise_kernelILi8ENS0_13BinaryFunctorIlllZZZNS0_21remainder_kernel_cudaERNS_18TensorIteratorBaseEENKUlvE_clEvENKUlvE2_clEvEUlllE_EESt5arrayIPcLm3EEEEviT0_T1_,"",@"SHT_CUDA_INFO"
	.sectionflags	@""
	.align	4


	//----- nvinfo : EIATTR_CUDA_API_VERSION
	.align		4
        /*0000*/ 	.byte	0x04, 0x37
        /*0002*/ 	.short	(.L_8745 - .L_8744)
.L_8744:
        /*0004*/ 	.word	0x00000082


	//----- nvinfo : EIATTR_KPARAM_INFO
	.align		4
.L_8745:
        /*0008*/ 	.byte	0x04, 0x17
        /*000a*/ 	.short	(.L_8747 - .L_8746)
.L_8746:
        /*000c*/ 	.word	0x00000000
        /*0010*/ 	.short	0x0002
        /*0012*/ 	.short	0x0008
        /*0014*/ 	.byte	0x00, 0xf0, 0x61, 0x00


	//----- nvinfo : EIATTR_KPARAM_INFO
	.align		4
.L_8747:
        /*0018*/ 	.byte	0x04, 0x17
        /*001a*/ 	.short	(.L_8749 - .L_8748)
.L_8748:
        /*001c*/ 	.word	0x00000000
        /*0020*/ 	.short	0x0001
        /*0022*/ 	.short	0x0004
        /*0024*/ 	.byte	0x00, 0xf0, 0x05, 0x00


	//----- nvinfo : EIATTR_KPARAM_INFO
	.align		4
.L_8749:
        /*0028*/ 	.byte	0x04, 0x17
        /*002a*/ 	.short	(.L_8751 - .L_8750)
.L_8750:
        /*002c*/ 	.word	0x00000000
        /*0030*/ 	.short	0x0000
        /*0032*/ 	.short	0x0000
        /*0034*/ 	.byte	0x00, 0xf0, 0x11, 0x00


	//----- nvinfo : EIATTR_SPARSE_MMA_MASK
	.align		4
.L_8751:
        /*0038*/ 	.byte	0x03, 0x50
        /*003a*/ 	.short	0x0000


	//----- nvinfo : EIATTR_MAXREG_COUNT
	.align		4
        /*003c*/ 	.byte	0x03, 0x1b
        /*003e*/ 	.short	0x00ff


	//----- nvinfo : EIATTR_MERCURY_ISA_VERSION
	.align		4
        /*0040*/ 	.byte	0x03, 0x5f
        /*0042*/ 	.short	0x0101


	//----- nvinfo : EIATTR_EXIT_INSTR_OFFSETS
	.align		4
        /*0044*/ 	.byte	0x04, 0x1c
        /*0046*/ 	.short	(.L_8753 - .L_8752)


	//   ....[0]....
.L_8752:
        /*0048*/ 	.word	0x00001850


	//   ....[1]....
        /*004c*/ 	.word	0x00003a10


	//   ....[2]....
        /*0050*/ 	.word	0x00003a70


	//----- nvinfo : EIATTR_MAX_THREADS
	.align		4
.L_8753:
        /*0054*/ 	.byte	0x04, 0x05
        /*0056*/ 	.short	(.L_8755 - .L_8754)
.L_8754:
        /*0058*/ 	.word	0x00000080
        /*005c*/ 	.word	0x00000001
        /*0060*/ 	.word	0x00000001


	//----- nvinfo : EIATTR_CRS_STACK_SIZE
	.align		4
.L_8755:
        /*0064*/ 	.byte	0x04, 0x1e
        /*0066*/ 	.short	(.L_8757 - .L_8756)
.L_8756:
        /*0068*/ 	.word	0x00000000


	//----- nvinfo : EIATTR_CBANK_PARAM_SIZE
	.align		4
.L_8757:
        /*006c*/ 	.byte	0x03, 0x19
        /*006e*/ 	.short	0x0020


	//----- nvinfo : EIATTR_PARAM_CBANK
	.align		4
        /*0070*/ 	.byte	0x04, 0x0a
        /*0072*/ 	.short	(.L_8759 - .L_8758)
	.align		4
.L_8758:
        /*0074*/ 	.word	index@(.nv.constant0._ZN2at6native29vectorized_elementwise_kernelILi8ENS0_13BinaryFunctorIlllZZZNS0_21remainder_kernel_cudaERNS_18TensorIteratorBaseEENKUlvE_clEvENKUlvE2_clEvEUlllE_EESt5arrayIPcLm3EEEEviT0_T1_)
        /*0078*/ 	.short	0x0210
        /*007a*/ 	.short	0x0020


	//----- nvinfo : EIATTR_SW_WAR
	.align		4
.L_8759:
        /*007c*/ 	.byte	0x04, 0x36
        /*007e*/ 	.short	(.L_8761 - .L_8760)
.L_8760:
        /*0080*/ 	.word	0x00000008
.L_8761:


//--------------------- .nv.info._ZN2at6native18elementwise_kernelILi128ELi4EZNS0_15gpu_kernel_implINS0_13BUnaryFunctorIlllZZZNS0_21remainder_kernel_cudaERNS_18TensorIteratorBaseEENKUlvE_clEvENKUlvE2_clEvEUlllE_EEEEvS5_RKT_EUliE_EEviT1_ --------------------------
	.section	.nv.info._ZN2at6native18elementwise_kernelILi128ELi4EZNS0_15gpu_kernel_implINS0_13BUnaryFunctorIlllZZZNS0_21remainder_kernel_cudaERNS_18TensorIteratorBaseEENKUlvE_clEvENKUlvE2_clEvEUlllE_EEEEvS5_RKT_EUliE_EEviT1_,"",@"SHT_CUDA_INFO"
	.sectionflags	@""
	.align	4


	//----- nvinfo : EIATTR_CUDA_API_VERSION
	.align		4
        /*0000*/ 	.byte	0x04, 0x37
        /*0002*/ 	.short	(.L_8763 - .L_8762)
.L_8762:
        /*0004*/ 	.word	0x00000082


	//----- nvinfo : EIATTR_KPARAM_INFO
	.align		4
.L_8763:
        /*0008*/ 	.byte	0x04, 0x17
        /*000a*/ 	.short	(.L_8765 - .L_8764)
.L_8764:
        /*000c*/ 	.word	0x00000000
        /*0010*/ 	.short	0x0001
        /*0012*/ 	.short	0x0008
        /*0014*/ 	.byte	0x00, 0xf0, 0xa1, 0x08


	//----- nvinfo : EIATTR_KPARAM_INFO
	.align		4
.L_8765:
        /*0018*/ 	.byte	0x04, 0x17
        /*001a*/ 	.short	(.L_8767 - .L_8766)
.L_8766:
        /*001c*/ 	.word	0x00000000
        /*0020*/ 	.short	0x0000
        /*0022*/ 	.short	0x0000
        /*0024*/ 	.byte	0x00, 0xf0, 0x11, 0x00


	//----- nvinfo : EIATTR_SPARSE_MMA_MASK
	.align		4
.L_8767:
        /*0028*/ 	.byte	0x03, 0x50
        /*002a*/ 	.short	0x0000


	//----- nvinfo : EIATTR_MAXREG_COUNT
	.align		4
        /*002c*/ 	.byte	0x03, 0x1b
        /*002e*/ 	.short	0x0080


	//----- nvinfo : EIATTR_EXTERNS
	.align		4
        /*0030*/ 	.byte	0x04, 0x0f
        /*0032*/ 	.short	(.L_8769 - .L_8768)


	//   ....[0]....
	.align		4
.L_8768:
        /*0034*/ 	.word	index@(__assertfail)


	//----- nvinfo : EIATTR_MERCURY_ISA_VERSION
	.align		4
.L_8769:
        /*0038*/ 	.byte	0x03, 0x5f
        /*003a*/ 	.short	0x0101


	//----- nvinfo : EIATTR_SYSCALL_OFFSETS
	.align		4
        /*003c*/ 	.byte	0x04, 0x46
        /*003e*/ 	.short	(.L_8771 - .L_8770)


	//   ....[0]....
.L_8770:
        /*0040*/ 	.word	0x000021d0


	//   ....[1]....
        /*0044*/ 	.word	0x000032c0


	//   ....[2]....
        /*0048*/ 	.word	0x000054a0


	//   ....[3]....
        /*004c*/ 	.word	0x00006590


	//   ....[4]....
        /*0050*/ 	.word	0x00008760


	//   ....[5]....
        /*0054*/ 	.word	0x00009850


	//   ....[6]....
        /*0058*/ 	.word	0x0000ba10


	//   ....[7]....
        /*005c*/ 	.word	0x0000cb10


	//----- nvinfo : EIATTR_EXIT_INSTR_OFFSETS
	.align		4
.L_8771:
        /*0060*/ 	.byte	0x04, 0x1c
        /*0062*/ 	.short	(.L_8773 - .L_8772)


	//   ....[0]....
.L_8772:
        /*0064*/ 	.word	0x000098e0


	//   ....[1]....
        /*0068*/ 	.word	0x0000bdf0


	//   ....[2]....
        /*006c*/ 	.word	0x0000be10


	//   ....[3]....
        /*0070*/ 	.word	0x0000be90


	//   ....[4]....
        /*0074*/ 	.word	0x0000beb0


	//   ....[5]....
        /*0078*/ 	.word	0x0000bed0


	//   ....[6]....
        /*007c*/ 	.word	0x0000bf60


	//   ....[7]....
        /*0080*/ 	.word	0x0000bfa0


	//   ....[8]....
        /*0084*/ 	.word	0x0000c040


	//   ....[9]....
        /*0088*/ 	.word	0x0000c090


	//   ....[10]....
        /*008c*/ 	.word	0x0000c0c0


	//   ....[11]....
        /*0090*/ 	.word	0x0000c190


	//   ....[12]....
        /*0094*/ 	.word	0x0000c1d0


	//   ....[13]....
        /*0098*/ 	.word	0x0000c360


	//   ....[14]....
        /*009c*/ 	.word	0x0000c4c0


	//   ....[15]....
        /*00a0*/ 	.word	0x0000c500


	//   ....[16]....
        /*00a4*/ 	.word	0x0000c5a0


	//   ....[17]....
        /*00a8*/ 	.word	0x0000c720


	//   ....[18]....
        /*00ac*/ 	.word	0x0000c8a0


	//   ....[19]....
        /*00b0*/ 	.word	0x0000ca10


	//   ....[20]....
        /*00b4*/ 	.word	0x0000cb20


	//   ....[21]....
        /*00b8*/ 	.word	0x0000cb40


	//   ....[22]....
        /*00bc*/ 	.word	0x0000cb60


	//----- nvinfo : EIATTR_MAX_THREADS
	.align		4
.L_8773:
        /*00c0*/ 	.byte	0x04, 0x05
        /*00c2*/ 	.short	(.L_8775 - .L_8774)
.L_8774:
        /*00c4*/ 	.word	0x00000080
        /*00c8*/ 	.word	0x00000001
        /*00cc*/ 	.word	0x00000001


	//----- nvinfo : EIATTR_CRS_STACK_SIZE
	.align		4
.L_8775:
        /*00d0*/ 	.byte	0x04, 0x1e
        /*00d2*/ 	.short	(.L_8777 - .L_8776)
.L_8776:
        /*00d4*/ 	.word	0x00000000


	//----- nvinfo : EIATTR_CBANK_PARAM_SIZE
	.align		4
.L_8777:
        /*00d8*/ 	.byte	0x03, 0x19
        /*00da*/ 	.short	0x0230


	//----- nvinfo : EIATTR_PARAM_CBANK
	.align		4
        /*00dc*/ 	.byte	0x04, 0x0a
        /*00de*/ 	.short	(.L_8779 - .L_8778)
	.align		4
.L_8778:
        /*00e0*/ 	.word	index@(.nv.constant0._ZN2at6native18elementwise_kernelILi128ELi4EZNS0_15gpu_kernel_implINS0_13BUnaryFunctorIlllZZZNS0_21remainder_kernel_cudaERNS_18TensorIteratorBaseEENKUlvE_clEvENKUlvE2_clEvEUlllE_EEEEvS5_RKT_EUliE_EEviT1_)
        /*00e4*/ 	.short	0x0210
        /*00e6*/ 	.short	0x0230


	//----- nvinfo : EIATTR_SW_WAR
	.align		4
.L_8779:
        /*00e8*/ 	.byte	0x04, 0x36
        /*00ea*/ 	.short	(.L_8781 - .L_8780)
.L_8780:
        /*00ec*/ 	.word	0x00000008
.L_8781:


//--------------------- .nv.info._ZN2at6native27unrolled_elementwise_kernelINS0_13BUnaryFunctorIlllZZZNS0_21remainder_kernel_cudaERNS_18TensorIteratorBaseEENKUlvE_clEvENKUlvE2_clEvEUlllE_EESt5arrayIPcLm2EELi4E23TrivialOffsetCalculatorILi1EjESD_NS0_6memory12LoadWithCastILi1EEENSE_13StoreWithCastILi1EEEEEviT_T0_T2_T3_T4_T5_ --------------------------
	.section	.nv.info._ZN2at6native27unrolled_elementwise_kernelINS0_13BUnaryFunctorIlllZZZNS0_21remainder_kernel_cudaERNS_18TensorIteratorBaseEENKUlvE_clEvENKUlvE2_clEvEUlllE_EESt5arrayIPcLm2EELi4E23TrivialOffsetCalculatorILi1EjESD_NS0_6memory12LoadWithCastILi1EEENSE_13StoreWithCastILi1EEEEEviT_T0_T2_T3_T4_T5_,"",@"SHT_CUDA_INFO"
	.sectionflags	@""
	.align	4


	//----- nvinfo : EIATTR_CUDA_API_VERSION
	.align		4
        /*0000*/ 	.byte	0x04, 0x37
        /*0002*/ 	.short	(.L_8783 - .L_8782)
.L_8782:
        /*0004*/ 	.word	0x00000082


	//----- nvinfo : EIATTR_KPARAM_INFO
	.align		4
.L_8783:
        /*0008*/ 	.byte	0x04, 0x17
        /*000a*/ 	.short	(.L_8785 - .L_8784)
.L_8784:
        /*000c*/ 	.word	0x00000000
        /*0010*/ 	.short	0x0006
        /*0012*/ 	.short	0x0034
        /*0014*/ 	.byte	0x00, 0xf0, 0x21, 0x00


	//----- nvinfo : EIATTR_KPARAM_INFO
	.align		4
.L_8785:
        /*0018*/ 	.byte	0x04, 0x17
        /*001a*/ 	.short	(.L_8787 - .L_8786)
.L_8786:
        /*001c*/ 	.word	0x00000000
        /*0020*/ 	.short	0x0005
        /*0022*/ 	.short	0x002c
        /*0024*/ 	.byte	0x00, 0xf0, 0x21, 0x00


	//----- nvinfo : EIATTR_KPARAM_INFO
	.align		4
.L_8787:
        /*0028*/ 	.byte	0x04, 0x17
        /*002a*/ 	.short	(.L_8789 - .L_8788)
.L_8788:
        /*002c*/ 	.word	0x00000000
        /*0030*/ 	.short	0x0004
        /*0032*/ 	.short	0x0029
        /*0034*/ 	.byte	0x00, 0xf0, 0x05, 0x00


	//----- nvinfo : EIATTR_KPARAM_INFO
	.align		4
.L_8789:
        /*0038*/ 	.byte	0x04, 0x17
        /*003a*/ 	.short	(.L_8791 - .L_8790)
.L_8790:
        /*003c*/ 	.word	0x00000000
        /*0040*/ 	.short	0x0003
        /*0042*/ 	.short	0x0028
        /*0044*/ 	.byte	0x00, 0xf0, 0x05, 0x00


	//----- nvinfo : EIATTR_KPARAM_INFO
	.align		4
.L_8791:
        /*0048*/ 	.byte	0x04, 0x17
        /*004a*/ 	.short	(.L_8793 - .L_8792)
.L_8792:
        /*004c*/ 	.word	0x00000000
        /*0050*/ 	.short	0x0002
        /*0052*/ 	.short	0x0018
        /*0054*/ 	.byte	0x00, 0xf0, 0x41, 0x00


	//----- nvinfo : EIATTR_KPARAM_INFO
	.align		4
.L_8793:
        /*0058*/ 	.byte	0x04, 0x17
        /*005a*/ 	.short	(.L_8795 - .L_8794)
.L_8794:
        /*005c*/ 	.word	0x00000000
        /*0060*/ 	.short	0x0001
        /*0062*/ 	.short	0x0008
        /*0064*/ 	.byte	0x00, 0xf0, 0x41, 0x00


	//----- nvinfo : EIATTR_KPARAM_INFO
	.align		4
.L_8795:
        /*0068*/ 	.byte	0x04, 0x17
        /*006a*/ 	.short	(.L_8797 - .L_8796)
.L_8796:
        /*006c*/ 	.word	0x00000000
        /*0070*/ 	.short	0x0000
        /*0072*/ 	.short	0x0000
        /*0074*/ 	.byte	0x00, 0xf0, 0x11, 0x00


	//----- nvinfo : EIATTR_SPARSE_MMA_MASK
	.align		4
.L_8797:
        /*0078*/ 	.byte	0x03, 0x50
        /*007a*/ 	.short	0x0000


	//----- nvinfo : EIATTR_MAXREG_COUNT
	.align		4
        /*007c*/ 	.byte	0x03, 0x1b
        /*007e*/ 	.short	0x00ff


	//----- nvinfo : EIATTR_EXTERNS
	.align		4
        /*0080*/ 	.byte	0x04, 0x0f
        /*0082*/ 	.short	(.L_8799 - .L_8798)


	//   ....[0]....
	.align		4
.L_8798:
        /*0084*/ 	.word	index@(__assertfail)


	//----- nvinfo : EIATTR_MERCURY_ISA_VERSION
	.align		4
.L_8799:
        /*0088*/ 	.byte	0x03, 0x5f
        /*008a*/ 	.short	0x0101


	//----- nvinfo : EIATTR_SYSCALL_OFFSETS
	.align		4
        /*008c*/ 	.byte	0x04, 0x46
        /*008e*/ 	.short	(.L_8801 - .L_8800)


	//   ....[0]....
.L_8800:
        /*0090*/ 	.word	0x00000ef0


	//   ....[1]....
        /*0094*/ 	.word	0x00001df0


	//   ....[2]....
        /*0098*/ 	.word	0x00002d00


	//   ....[3]....
        /*009c*/ 	.word	0x00003be0


	//   ....[4]....
        /*00a0*/ 	.word	0x00005840


	//   ....[5]....
        /*00a4*/ 	.word	0x00006740


	//   ....[6]....
        /*00a8*/ 	.word	0x00007600


	//   ....[7]....
        /*00ac*/ 	.word	0x000084c0


	//----- nvinfo : EIATTR_EXIT_INSTR_OFFSETS
	.align		4
.L_8801:
        /*00b0*/ 	.byte	0x04, 0x1c
        /*00b2*/ 	.short	(.L_8803 - .L_8802)


	//   ....[0]....
.L_8802:
        /*00b4*/ 	.word	0x00007680


	//   ....[1]....
        /*00b8*/ 	.word	0x000077b0


	//   ....[2]....
        /*00bc*/ 	.word	0x000077d0


	//   ....[3]....
        /*00c0*/ 	.word	0x00007850


	//   ....[4]....
        /*00c4*/ 	.word	0x00007870


	//   ....[5]....
        /*00c8*/ 	.word	0x00007890


	//   ....[6]....
        /*00cc*/ 	.word	0x00007920


	//   ....[7]....
        /*00d0*/ 	.word	0x00007960


	//   ....[8]....
        /*00d4*/ 	.word	0x00007a00


	//   ....[9]....
        /*00d8*/ 	.word	0x00007a50


	//   ....[10]....
        /*00dc*/ 	.word	0x00007a80


	//   ....[11]....
        /*00e0*/ 	.word	0x00007b50


	//   ....[12]....
        /*00e4*/ 	.word	0x00007b90


	//   ....[13]....
        /*00e8*/ 	.word	0x00007d20


	//   ....[14]....
        /*00ec*/ 	.word	0x00007e80


	//   ....[15]....
        /*00f0*/ 	.word	0x00007ec0


	//   ....[16]....
        /*00f4*/ 	.word	0x00007f60


	//   ....[17]....
        /*00f8*/ 	.word	0x000080e0


	//   ....[18]....
        /*00fc*/ 	.word	0x00008260


	//   ....[19]....
        /*0100*/ 	.word	0x000083c0


	//   ....[20]....
        /*0104*/ 	.word	0x000084d0


	//   ....[21]....
        /*0108*/ 	.word	0x000084f0


	//   ....[22]....
        /*010c*/ 	.word	0x00008510


	//----- nvinfo : EIATTR_MAX_THREADS
	.align		4
.L_8803:
        /*0110*/ 	.byte	0x04, 0x05
        /*0112*/ 	.short	(.L_8805 - .L_8804)
.L_8804:
        /*0114*/ 	.word	0x00000080
        /*0118*/ 	.word	0x00000001
        /*011c*/ 	.word	0x00000001


	//----- nvinfo : EIATTR_CRS_STACK_SIZE
	.align		4
.L_8805:
        /*0120*/ 	.byte	0x04, 0x1e
        /*0122*/ 	.short	(.L_8807 - .L_8806)
.L_8806:
        /*0124*/ 	.word	0x00000000


	//----- nvinfo : EIATTR_CBANK_PARAM_SIZE
	.align		4
.L_8807:
        /*0128*/ 	.byte	0x03, 0x19
        /*012a*/ 	.short	0x003c


	//----- nvinfo : EIATTR_PARAM_CBANK
	.align		4
        /*012c*/ 	.byte	0x04, 0x0a
        /*012e*/ 	.short	(.L_8809 - .L_8808)
	.align		4
.L_8808:
        /*0130*/ 	.word	index@(.nv.constant0._ZN2at6native27unrolled_elementwise_kernelINS0_13BUnaryFunctorIlllZZZNS0_21remainder_kernel_cudaERNS_18TensorIteratorBaseEENKUlvE_clEvENKUlvE2_clEvEUlllE_EESt5arrayIPcLm2EELi4E23TrivialOffsetCalculatorILi1EjESD_NS0_6memory12LoadWithCastILi1EEENSE_13StoreWithCastILi1EEEEEviT_T0_T2_T3_T4_T5_)
        /*0134*/ 	.short	0x0210
        /*0136*/ 	.short	0x003c


	//----- nvinfo : EIATTR_SW_WAR
	.align		4
.L_8809:
        /*0138*/ 	.byte	0x04, 0x36
        /*013a*/ 	.short	(.L_8811 - .L_8810)
.L_8810:
        /*013c*/ 	.word	0x00000008
.L_8811:


//--------------------- .nv.info._ZN2at6native18elementwise_kernelILi128ELi2EZNS0_22gpu_kernel_impl_nocastINS0_13BUnaryFunctorIlllZZZNS0_21remainder_kernel_cudaERNS_18TensorIteratorBaseEENKUlvE_clEvENKUlvE2_clEvEUlllE_EEEEvS5_RKT_EUliE_EEviT1_ --------------------------
	.section	.nv.info._ZN2at6native18elementwise_kernelILi128ELi2EZNS0_22gpu_kernel_impl_nocastINS0_13BUnaryFunctorIlllZZZNS0_21remainder_kernel_cudaERNS_18TensorIteratorBaseEENKUlvE_clEvENKUlvE2_clEvEUlllE_EEEEvS5_RKT_EUliE_EEviT1_,"",@"SHT_CUDA_INFO"
	.sectionflags	@""
	.align	4


	//----- nvinfo : EIATTR_CUDA_API_VERSION
	.align		4
        /*0000*/ 	.byte	0x04, 0x37
        /*0002*/ 	.short	(.L_8813 - .L_8812)
.L_8812:
        /*0004*/ 	.word	0x00000082


	//----- nvinfo : EIATTR_KPARAM_INFO
	.align		4
.L_8813:
        /*0008*/ 	.byte	0x04, 0x17
        /*000a*/ 	.short	(.L_8815 - .L_8814)
.L_8814:
        /*000c*/ 	.word	0x00000000
        /*0010*/ 	.short	0x0001
        /*0012*/ 	.short	0x0008
        /*0014*/ 	.byte	0x00, 0xf0, 0x81, 0x08


	//----- nvinfo : EIATTR_KPARAM_INFO
	.align		4
.L_8815:
        /*0018*/ 	.byte	0x04, 0x17
        /*001a*/ 	.short	(.L_8817 - .L_8816)
.L_8816:
        /*001c*/ 	.word	0x00000000
        /*0020*/ 	.short	0x0000
        /*0022*/ 	.short	0x0000
        /*0024*/ 	.byte	0x00, 0xf0, 0x11, 0x00


	//----- nvinfo : EIATTR_SPARSE_MMA_MASK
	.align		4
.L_8817:
        /*0028*/ 	.byte	0x03, 0x50
        /*002a*/ 	.short	0x0000


	//----- nvinfo : EIATTR_MAXREG_COUNT
	.align		4
        /*002c*/ 	.byte	0x03, 0x1b
        /*002e*/ 	.short	0x0080


	//----- nvinfo : EIATTR_MERCURY_ISA_VERSION
	.align		4
        /*0030*/ 	.byte	0x03, 0x5f
        /*0032*/ 	.short	0x0101


	//----- nvinfo : EIATTR_EXIT_INSTR_OFFSETS
	.align		4
        /*0034*/ 	.byte	0x04, 0x1c
        /*0036*/ 	.short	(.L_8819 - .L_8818)


	//   ....[0]....
.L_8818:
        /*0038*/ 	.word	0x00001700


	//   ....[1]....
        /*003c*/ 	.word	0x00002d20


	//----- nvinfo : EIATTR_MAX_THREADS
	.align		4
.L_8819:
        /*0040*/ 	.byte	0x04, 0x05
        /*0042*/ 	.short	(.L_8821 - .L_8820)
.L_8820:
        /*0044*/ 	.word	0x00000080
        /*0048*/ 	.word	0x00000001
        /*004c*/ 	.word	0x00000001


	//----- nvinfo : EIATTR_CRS_STACK_SIZE
	.align		4
.L_8821:
        /*0050*/ 	.byte	0x04, 0x1e
        /*0052*/ 	.short	(.L_8823 - .L_8822)
.L_8822:
        /*0054*/ 	.word	0x00000000


	//----- nvinfo : EIATTR_CBANK_PARAM_SIZE
	.align		4
.L_8823:
        /*0058*/ 	.byte	0x03, 0x19
        /*005a*/ 	.short	0x0228


	//----- nvinfo : EIATTR_PARAM_CBANK
	.align		4
        /*005c*/ 	.byte	0x04, 0x0a
        /*005e*/ 	.short	(.L_8825 - .L_8824)
	.align		4
.L_8824:
        /*0060*/ 	.word	index@(.nv.constant0._ZN2at6native18elementwise_kernelILi128ELi2EZNS0_22gpu_kernel_impl_nocastINS0_13BUnaryFunctorIlllZZZNS0_21remainder_kernel_cudaERNS_18TensorIteratorBaseEENKUlvE_clEvENKUlvE2_clEvEUlllE_EEEEvS5_RKT_EUliE_EEviT1_)
        /*0064*/ 	.short	0x0210
        /*0066*/ 	.short	0x0228


	//----- nvinfo : EIATTR_SW_WAR
	.align		4
.L_8825:
        /*0068*/ 	.byte	0x04, 0x36
        /*006a*/ 	.short	(.L_8827 - .L_8826)
.L_8826:
        /*006c*/ 	.word	0x00000008
.L_8827:


//--------------------- .nv.info._ZN2at6native27unrolled_elementwise_kernelINS0_13BUnaryFunctorIlllZZZNS0_21remainder_kernel_cudaERNS_18TensorIteratorBaseEENKUlvE_clEvENKUlvE2_clEvEUlllE_EESt5arrayIPcLm2EELi4E23TrivialOffsetCalculatorILi1EjESD_NS0_6memory15LoadWithoutCastENSE_16StoreWithoutCastEEEviT_T0_T2_T3_T4_T5_ --------------------------
	.section	.nv.info._ZN2at6native27unrolled_elementwise_kernelINS0_13BUnaryFunctorIlllZZZNS0_21remainder_kernel_cudaERNS_18TensorIteratorBaseEENKUlvE_clEvENKUlvE2_clEvEUlllE_EESt5arrayIPcLm2EELi4E23TrivialOffsetCalculatorILi1EjESD_NS0_6memory15LoadWithoutCastENSE_16StoreWithoutCastEEEviT_T0_T2_T3_T4_T5_,"",@"SHT_CUDA_INFO"
	.sectionflags	@""
	.align	4


	//----- nvinfo : EIATTR_CUDA_API_VERSION
	.align		4
        /*0000*/ 	.byte	0x04, 0x37
        /*0002*/ 	.short	(.L_8829 - .L_8828)
.L_8828:
        /*0004*/ 	.word	0x00000082


	//----- nvinfo : EIATTR_KPARAM_INFO
	.align		4
.L_8829:
        /*0008*/ 	.byte	0x04, 0x17
        /*000a*/ 	.short	(.L_8831 - .L_8830)
.L_8830:
        /*000c*/ 	.word	0x00000000
        /*0010*/ 	.short	0x0006
        /*0012*/ 	.short	0x002b
        /*0014*/ 	.byte	0x00, 0xf0, 0x05, 0x00


	//----- nvinfo : EIATTR_KPARAM_INFO
	.align		4
.L_8831:
        /*0018*/ 	.byte	0x04, 0x17
        /*001a*/ 	.short	(.L_8833 - .L_8832)
.L_8832:
        /*001c*/ 	.word	0x00000000
        /*0020*/ 	.short	0x0005
        /*0022*/ 	.short	0x002a
        /*0024*/ 	.byte	0x00, 0xf0, 0x05, 0x00


	//----- nvinfo : EIATTR_KPARAM_INFO
	.align		4
.L_8833:
        /*0028*/ 	.byte	0x04, 0x17
        /*002a*/ 	.short	(.L_8835 - .L_8834)
.L_8834:
        /*002c*/ 	.word	0x00000000
        /*0030*/ 	.short	0x0004
        /*0032*/ 	.short	0x0029
        /*0034*/ 	.byte	0x00, 0xf0, 0x05, 0x00


	//----- nvinfo : EIATTR_KPARAM_INFO
	.align		4
.L_8835:
        /*0038*/ 	.byte	0x04, 0x17
        /*003a*/ 	.short	(.L_8837 - .L_8836)
.L_8836:
        /*003c*/ 	.word	0x00000000
        /*0040*/ 	.short	0x0003
        /*0042*/ 	.short	0x0028
        /*0044*/ 	.byte	0x00, 0xf0, 0x05, 0x00


	//----- nvinfo : EIATTR_KPARAM_INFO
	.align		4
.L_8837:
        /*0048*/ 	.byte	0x04, 0x17
        /*004a*/ 	.short	(.L_8839 - .L_8838)
.L_8838:
        /*004c*/ 	.word	0x00000000
        /*0050*/ 	.short	0x0002
        /*0052*/ 	.short	0x0018
        /*0054*/ 	.byte	0x00, 0xf0, 0x41, 0x00


	//----- nvinfo : EIATTR_KPARAM_INFO
	.align		4
.L_8839:
        /*0058*/ 	.byte	0x04, 0x17
        /*005a*/ 	.short	(.L_8841 - .L_8840)
.L_8840:
        /*005c*/ 	.word	0x00000000
        /*0060*/ 	.short	0x0001
        /*0062*/ 	.short	0x0008
        /*0064*/ 	.byte	0x00, 0xf0, 0x41, 0x00


	//----- nvinfo : EIATTR_KPARAM_INFO
	.align		4
.L_8841:
        /*0068*/ 	.byte	0x04, 0x17
        /*006a*/ 	.short	(.L_8843 - .L_8842)
.L_8842:
        /*006c*/ 	.word	0x00000000
        /*0070*/ 	.short	0x0000
        /*0072*/ 	.short	0x0000
        /*0074*/ 	.byte	0x00, 0xf0, 0x11, 0x00


	//----- nvinfo : EIATTR_SPARSE_MMA_MASK
	.align		4
.L_8843:
        /*0078*/ 	.byte	0x03, 0x50
        /*007a*/ 	.short	0x0000


	//----- nvinfo : EIATTR_MAXREG_COUNT
	.align		4
        /*007c*/ 	.byte	0x03, 0x1b
        /*007e*/ 	.short	0x00ff


	//----- nvinfo : EIATTR_MERCURY_ISA_VERSION
	.align		4
        /*0080*/ 	.byte	0x03, 0x5f
        /*0082*/ 	.short	0x0101


	//----- nvinfo : EIATTR_EXIT_INSTR_OFFSETS
	.align		4
        /*0084*/ 	.byte	0x04, 0x1c
        /*0086*/ 	.short	(.L_8845 - .L_8844)


	//   ....[0]....
.L_8844:
        /*0088*/ 	.word	0x00000f70


	//   ....[1]....
        /*008c*/ 	.word	0x00000fc0


	//----- nvinfo : EIATTR_MAX_THREADS
	.align		4
.L_8845:
        /*0090*/ 	.byte	0x04, 0x05
        /*0092*/ 	.short	(.L_8847 - .L_8846)
.L_8846:
        /*0094*/ 	.word	0x00000080
        /*0098*/ 	.word	0x00000001
        /*009c*/ 	.word	0x00000001


	//----- nvinfo : EIATTR_CRS_STACK_SIZE
	.align		4
.L_8847:
        /*00a0*/ 	.byte	0x04, 0x1e
        /*00a2*/ 	.short	(.L_8849 - .L_8848)
.L_8848:
        /*00a4*/ 	.word	0x00000000


	//----- nvinfo : EIATTR_CBANK_PARAM_SIZE
	.align		4
.L_8849:
        /*00a8*/ 	.byte	0x03, 0x19
        /*00aa*/ 	.short	0x002c


	//----- nvinfo : EIATTR_PARAM_CBANK
	.align		4
        /*00ac*/ 	.byte	0x04, 0x0a
        /*00ae*/ 	.short	(.L_8851 - .L_8850)
	.align		4
.L_8850:
        /*00b0*/ 	.word	index@(.nv.constant0._ZN2at6native27unrolled_elementwise_kernelINS0_13BUnaryFunctorIlllZZZNS0_21remainder_kernel_cudaERNS_18TensorIteratorBaseEENKUlvE_clEvENKUlvE2_clEvEUlllE_EESt5arrayIPcLm2EELi4E23TrivialOffsetCalculatorILi1EjESD_NS0_6memory15LoadWithoutCastENSE_16StoreWithoutCastEEEviT_T0_T2_T3_T4_T5_)
        /*00b4*/ 	.short	0x0210
        /*00b6*/ 	.short	0x002c


	//----- nvinfo : EIATTR_SW_WAR
	.align		4
.L_8851:
        /*00b8*/ 	.byte	0x04, 0x36
        /*00ba*/ 	.short	(.L_8853 - .L_8852)
.L_8852:
        /*00bc*/ 	.word	0x00000008
.L_8853:


//--------------------- .nv.info._ZN2at6native29vectorized_elementwise_kernelILi2ENS0_13BUnaryFunctorIlllZZZNS0_21remainder_kernel_cudaERNS_18TensorIteratorBaseEENKUlvE_clEvENKUlvE2_clEvEUlllE_EESt5arrayIPcLm2EEEEviT0_T1_ --------------------------
	.section	.nv.info._ZN2at6native29vectorized_elementwise_kernelILi2ENS0_13BUnaryFunctorIlllZZZNS0_21remainder_kernel_cudaERNS_18TensorIteratorBaseEENKUlvE_clEvENKUlvE2_clEvEUlllE_EESt5arrayIPcLm2EEEEviT0_T1_,"",@"SHT_CUDA_INFO"
	.sectionflags	@""
	.align	4


	//----- nvinfo : EIATTR_CUDA_API_VERSION
	.align		4
        /*0000*/ 	.byte	0x04, 0x37
        /*0002*/ 	.short	(.L_8855 - .L_8854)
.L_8854:
        /*0004*/ 	.word	0x00000082


	//----- nvinfo : EIATTR_KPARAM_INFO
	.align		4
.L_8855:
        /*0008*/ 	.byte	0x04, 0x17
        /*000a*/ 	.short	(.L_8857 - .L_8856)
.L_8856:
        /*000c*/ 	.word	0x00000000
        /*0010*/ 	.short	0x0002
        /*0012*/ 	.short	0x0018
        /*0014*/ 	.byte	0x00, 0xf0, 0x41, 0x00


	//----- nvinfo : EIATTR_KPARAM_INFO
	.align		4
.L_8857:
        /*0018*/ 	.byte	0x04, 0x17
        /*001a*/ 	.short	(.L_8859 - .L_8858)
.L_8858:
        /*001c*/ 	.word	0x00000000
        /*0020*/ 	.short	0x0001
        /*0022*/ 	.short	0x0008
        /*0024*/ 	.byte	0x00, 0xf0, 0x41, 0x00


	//----- nvinfo : EIATTR_KPARAM_INFO
	.align		4
.L_8859:
        /*0028*/ 	.byte	0x04, 0x17
        /*002a*/ 	.short	(.L_8861 - .L_8860)
.L_8860:
        /*002c*/ 	.word	0x00000000
        /*0030*/ 	.short	0x0000
        /*0032*/ 	.short	0x0000
        /*0034*/ 	.byte	0x00, 0xf0, 0x11, 0x00


	//----- nvinfo : EIATTR_SPARSE_MMA_MASK
	.align		4
.L_8861:
        /*0038*/ 	.byte	0x03, 0x50
        /*003a*/ 	.short	0x0000


	//----- nvinfo : EIATTR_MAXREG_COUNT
	.align		4
        /*003c*/ 	.byte	0x03, 0x1b
        /*003e*/ 	.short	0x00ff


	//----- nvinfo : EIATTR_MERCURY_ISA_VERSION
	.align		4
        /*0040*/ 	.byte	0x03, 0x5f
        /*0042*/ 	.short	0x0101


	//----- nvinfo : EIATTR_EXIT_INSTR_OFFSETS
	.align		4
        /*0044*/ 	.byte	0x04, 0x1c
        /*0046*/ 	.short	(.L_8863 - .L_8862)


	//   ....[0]....
.L_8862:
        /*0048*/ 	.word	0x00001770


	//   ....[1]....
        /*004c*/ 	.word	0x00003550


	//   ....[2]....
        /*0050*/ 	.word	0x000035b0


	//----- nvinfo : EIATTR_MAX_THREADS
	.align		4
.L_8863:
        /*0054*/ 	.byte	0x04, 0x05
        /*0056*/ 	.short	(.L_8865 - .L_8864)
.L_8864:
        /*0058*/ 	.word	0x00000080
        /*005c*/ 	.word	0x00000001
        /*0060*/ 	.word	0x00000001


	//----- nvinfo : EIATTR_CRS_STACK_SIZE
	.align		4
.L_8865:
        /*0064*/ 	.byte	0x04, 0x1e
        /*0066*/ 	.short	(.L_8867 - .L_8866)
.L_8866:
        /*0068*/ 	.word	0x00000000


	//----- nvinfo : EIATTR_CBANK_PARAM_SIZE
	.align		4
.L_8867:
        /*006c*/ 	.byte	0x03, 0x19
        /*006e*/ 	.short	0x0028


	//----- nvinfo : EIATTR_PARAM_CBANK
	.align		4
        /*0070*/ 	.byte	0x04, 0x0a
        /*0072*/ 	.short	(.L_8869 - .L_8868)
	.align		4
.L_8868:
        /*0074*/ 	.word	index@(.nv.constant0._ZN2at6native29vectorized_elementwise_kernelILi2ENS0_13BUnaryFunctorIlllZZZNS0_21remainder_kernel_cudaERNS_18TensorIteratorBaseEENKUlvE_clEvENKUlvE2_clEvEUlllE_EESt5arrayIPcLm2EEEEviT0_T1_)
        /*0078*/ 	.short	0x0210
        /*007a*/ 	.short	0x0028


	//----- nvinfo : EIATTR_SW_WAR
	.align		4
.L_8869:
        /*007c*/ 	.byte	0x04, 0x36
        /*007e*/ 	.short	(.L_8871 - .L_8870)
.L_8870:
        /*0080*/ 	.word	0x00000008
.L_8871:


//--------------------- .nv.info._ZN2at6native29vectorized_elementwise_kernelILi4ENS0_13BUnaryFunctorIlllZZZNS0_21remainder_kernel_cudaERNS_18TensorIteratorBaseEENKUlvE_clEvENKUlvE2_clEvEUlllE_EESt5arrayIPcLm2EEEEviT0_T1_ --------------------------
	.section	.nv.info._ZN2at6native29vectorized_elementwise_kernelILi4ENS0_13BUnaryFunctorIlllZZZNS0_21remainder_kernel_cudaERNS_18TensorIteratorBaseEENKUlvE_clEvENKUlvE2_clEvEUlllE_EESt5arrayIPcLm2EEEEviT0_T1_,"",@"SHT_CUDA_INFO"
	.sectionflags	@""
	.align	4


	//----- nvinfo : EIATTR_CUDA_API_VERSION
	.align		4
        /*0000*/ 	.byte	0x04, 0x37
        /*0002*/ 	.short	(.L_8873 - .L_8872)
.L_8872:
        /*0004*/ 	.word	0x00000082


	//----- nvinfo : EIATTR_KPARAM_INFO
	.align		4
.L_8873:
        /*0008*/ 	.byte	0x04, 0x17
        /*000a*/ 	.short	(.L_8875 - .L_8874)
.L_8874:
        /*000c*/ 	.word	0x00000000
        /*0010*/ 	.short	0x0002
        /*0012*/ 	.short	0x0018
        /*0014*/ 	.byte	0x00, 0xf0, 0x41, 0x00


	//----- nvinfo : EIATTR_KPARAM_INFO
	.align		4
.L_8875:
        /*0018*/ 	.byte	0x04, 0x17
        /*001a*/ 	.short	(.L_8877 - .L_8876)
.L_8876:
        /*001c*/ 	.word	0x00000000
        /*0020*/ 	.short	0x0001
        /*0022*/ 	.short	0x0008
        /*0024*/ 	.byte	0x00, 0xf0, 0x41, 0x00


	//----- nvinfo : EIATTR_KPARAM_INFO
	.align		4
.L_8877:
        /*0028*/ 	.byte	0x04, 0x17
        /*002a*/ 	.short	(.L_8879 - .L_8878)
.L_8878:
        /*002c*/ 	.word	0x00000000
        /*0030*/ 	.short	0x0000
        /*0032*/ 	.short	0x0000
        /*0034*/ 	.byte	0x00, 0xf0, 0x11, 0x00


	//----- nvinfo : EIATTR_SPARSE_MMA_MASK
	.align		4
.L_8879:
        /*0038*/ 	.byte	0x03, 0x50
        /*003a*/ 	.short	0x0000


	//----- nvinfo : EIATTR_MAXREG_COUNT
	.align		4
        /*003c*/ 	.byte	0x03, 0x1b
        /*003e*/ 	.short	0x00ff


	//----- nvinfo : EIATTR_MERCURY_ISA_VERSION
	.align		4
        /*0040*/ 	.byte	0x03, 0x5f
        /*0042*/ 	.short	0x0101


	//----- nvinfo : EIATTR_EXIT_INSTR_OFFSETS
	.align		4
        /*0044*/ 	.byte	0x04, 0x1c
        /*0046*/ 	.short	(.L_8881 - .L_8880)


	//   ....[0]....
.L_8880:
        /*0048*/ 	.word	0x00001770


	//   ....[1]....
        /*004c*/ 	.word	0x00003550


	//   ....[2]....
        /*0050*/ 	.word	0x000035b0


	//----- nvinfo : EIATTR_MAX_THREADS
	.align		4
.L_8881:
        /*0054*/ 	.byte	0x04, 0x05
        /*0056*/ 	.short	(.L_8883 - .L_8882)
.L_8882:
        /*0058*/ 	.word	0x00000080
        /*005c*/ 	.word	0x00000001
        /*0060*/ 	.word	0x00000001


	//----- nvinfo : EIATTR_CRS_STACK_SIZE
	.align		4
.L_8883:
        /*0064*/ 	.byte	0x04, 0x1e
        /*0066*/ 	.short	(.L_8885 - .L_8884)
.L_8884:
        /*0068*/ 	.word	0x00000000


	//----- nvinfo : EIATTR_CBANK_PARAM_SIZE
	.align		4
.L_8885:
        /*006c*/ 	.byte	0x03, 0x19
        /*006e*/ 	.short	0x0028


	//----- nvinfo : EIATTR_PARAM_CBANK
	.align		4
        /*0070*/ 	.byte	0x04, 0x0a
        /*0072*/ 	.short	(.L_8887 - .L_8886)
	.align		4
.L_8886:
        /*0074*/ 	.word	index@(.nv.constant0._ZN2at6native29vectorized_elementwise_kernelILi4ENS0_13BUnaryFunctorIlllZZZNS0_21remainder_kernel_cudaERNS_18TensorIteratorBaseEENKUlvE_clEvENKUlvE2_clEvEUlllE_EESt5arrayIPcLm2EEEEviT0_T1_)
        /*0078*/ 	.short	0x0210
        /*007a*/ 	.short	0x0028


	//----- nvinfo : EIATTR_SW_WAR
	.align		4
.L_8887:
        /*007c*/ 	.byte	0x04, 0x36
        /*007e*/ 	.short	(.L_8889 - .L_8888)
.L_8888:
        /*0080*/ 	.word	0x00000008
.L_8889:


//--------------------- .nv.info._ZN2at6native29vectorized_elementwise_kernelILi8ENS0_13BUnaryFunctorIlllZZZNS0_21remainder_kernel_cudaERNS_18TensorIteratorBaseEENKUlvE_clEvENKUlvE2_clEvEUlllE_EESt5arrayIPcLm2EEEEviT0_T1_ --------------------------
	.section	.nv.info._ZN2at6native29vectorized_elementwise_kernelILi8ENS0_13BUnaryFunctorIlllZZZNS0_21remainder_kernel_cudaERNS_18TensorIteratorBaseEENKUlvE_clEvENKUlvE2_clEvEUlllE_EESt5arrayIPcLm2EEEEviT0_T1_,"",@"SHT_CUDA_INFO"
	.sectionflags	@""
	.align	4


	//----- nvinfo : EIATTR_CUDA_API_VERSION
	.align		4
        /*0000*/ 	.byte	0x04, 0x37
        /*0002*/ 	.short	(.L_8891 - .L_8890)
.L_8890:
        /*0004*/ 	.word	0x00000082


	//----- nvinfo : EIATTR_KPARAM_INFO
	.align		4
.L_8891:
        /*0008*/ 	.byte	0x04, 0x17
        /*000a*/ 	.short	(.L_8893 - .L_8892)
.L_8892:
        /*000c*/ 	.word	0x00000000
        /*0010*/ 	.short	0x0002
        /*0012*/ 	.short	0x0018
        /*0014*/ 	.byte	0x00, 0xf0, 0x41, 0x00


	//----- nvinfo : EIATTR_KPARAM_INFO
	.align		4
.L_8893:
        /*0018*/ 	.byte	0x04, 0x17
        /*001a*/ 	.short	(.L_8895 - .L_8894)
.L_8894:
        /*001c*/ 	.word	0x00000000
        /*0020*/ 	.short	0x0001
        /*0022*/ 	.short	0x0008
        /*0024*/ 	.byte	0x00, 0xf0, 0x41, 0x00


	//----- nvinfo : EIATTR_KPARAM_INFO
	.align		4
.L_8895:
        /*0028*/ 	.byte	0x04, 0x17
        /*002a*/ 	.short	(.L_8897 - .L_8896)
.L_8896:
        /*002c*/ 	.word	0x00000000
        /*0030*/ 	.short	0x0000
        /*0032*/ 	.short	0x0000
        /*0034*/ 	.byte	0x00, 0xf0, 0x11, 0x00


	//----- nvinfo : EIATTR_SPARSE_MMA_MASK
	.align		4
.L_8897:
        /*0038*/ 	.byte	0x03, 0x50
        /*003a*/ 	.short	0x0000


	//----- nvinfo : EIATTR_MAXREG_COUNT
	.align		4
        /*003c*/ 	.byte	0x03, 0x1b
        /*003e*/ 	.short	0x00ff


	//----- nvinfo : EIATTR_MERCURY_ISA_VERSION
	.align		4
        /*0040*/ 	.byte	0x03, 0x5f
        /*0042*/ 	.short	0x0101


	//----- nvinfo : EIATTR_EXIT_INSTR_OFFSETS
	.align		4
        /*0044*/ 	.byte	0x04, 0x1c
        /*0046*/ 	.short	(.L_8899 - .L_8898)


	//   ....[0]....
.L_8898:
        /*0048*/ 	.word	0x00001770


	//   ....[1]....
        /*004c*/ 	.word	0x00003550


	//   ....[2]....
        /*0050*/ 	.word	0x000035b0


	//----- nvinfo : EIATTR_MAX_THREADS
	.align		4
.L_8899:
        /*0054*/ 	.byte	0x04, 0x05
        /*0056*/ 	.short	(.L_8901 - .L_8900)
.L_8900:
        /*0058*/ 	.word	0x00000080
        /*005c*/ 	.word	0x00000001
        /*0060*/ 	.word	0x00000001


	//----- nvinfo : EIATTR_CRS_STACK_SIZE
	.align		4
.L_8901:
        /*0064*/ 	.byte	0x04, 0x1e
        /*0066*/ 	.short	(.L_8903 - .L_8902)
.L_8902:
        /*0068*/ 	.word	0x00000000


	//----- nvinfo : EIATTR_CBANK_PARAM_SIZE
	.align		4
.L_8903:
        /*006c*/ 	.byte	0x03, 0x19
        /*006e*/ 	.short	0x0028


	//----- nvinfo : EIATTR_PARAM_CBANK
	.align		4
        /*0070*/ 	.byte	0x04, 0x0a
        /*0072*/ 	.short	(.L_8905 - .L_8904)
	.align		4
.L_8904:
        /*0074*/ 	.word	index@(.nv.constant0._ZN2at6native29vectorized_elementwise_kernelILi8ENS0_13BUnaryFunctorIlllZZZNS0_21remainder_kernel_cudaERNS_18TensorIteratorBaseEENKUlvE_clEvENKUlvE2_clEvEUlllE_EESt5arrayIPcLm2EEEEviT0_T1_)
        /*0078*/ 	.short	0x0210
        /*007a*/ 	.short	0x0028


	//----- nvinfo : EIATTR_SW_WAR
	.align		4
.L_8905:
        /*007c*/ 	.byte	0x04, 0x36
        /*007e*/ 	.short	(.L_8907 - .L_8906)
.L_8906:
        /*0080*/ 	.word	0x00000008
.L_8907:


//--------------------- .nv.info._ZN2at6native18elementwise_kernelILi128ELi4EZNS0_15gpu_kernel_implINS0_13AUnaryFunctorIlllZZZNS0_21remainder_kernel_cudaERNS_18TensorIteratorBaseEENKUlvE_clEvENKUlvE2_clEvEUlllE_EEEEvS5_RKT_EUliE_EEviT1_ --------------------------
	.section	.nv.info._ZN2at6native18elementwise_kernelILi128ELi4EZNS0_15gpu_kernel_implINS0_13AUnaryFunctorIlllZZZNS0_21remainder_kernel_cudaERNS_18TensorIteratorBaseEENKUlvE_clEvENKUlvE2_clEvEUlllE_EEEEvS5_RKT_EUliE_EEviT1_,"",@"SHT_CUDA_INFO"
	.sectionflags	@""
	.align	4


	//----- nvinfo : EIATTR_CUDA_API_VERSION
	.align		4
        /*0000*/ 	.byte	0x04, 0x37
        /*0002*/ 	.short	(.L_8909 - .L_8908)
.L_8908:
        /*0004*/ 	.word	0x00000082


	//----- nvinfo : EIATTR_KPARAM_INFO
	.align		4
.L_8909:
        /*0008*/ 	.byte	0x04, 0x17
        /*000a*/ 	.short	(.L_8911 - .L_8910)
.L_8910:
        /*000c*/ 	.word	0x00000000
        /*0010*/ 	.short	0x0001
        /*0012*/ 	.short	0x0008
        /*0014*/ 	.byte	0x00, 0xf0, 0xa1, 0x08


	//----- nvinfo : EIATTR_KPARAM_INFO
	.align		4
.L_8911:
        /*0018*/ 	.byte	0x04, 0x17
        /*001a*/ 	.short	(.L_8913 - .L_8912)
.L_8912:
        /*001c*/ 	.word	0x00000000
        /*0020*/ 	.short	0x0000
        /*0022*/ 	.short	0x0000
        /*0024*/ 	.byte	0x00, 0xf0, 0x11, 0x00


	//----- nvinfo : EIATTR_SPARSE_MMA_MASK
	.align		4
.L_8913:
        /*0028*/ 	.byte	0x03, 0x50
        /*002a*/ 	.short	0x0000


	//----- nvinfo : EIATTR_MAXREG_COUNT
	.align		4
        /*002c*/ 	.byte	0x03, 0x1b
        /*002e*/ 	.short	0x0080


	//----- nvinfo : EIATTR_EXTERNS
	.align		4
        /*0030*/ 	.byte	0x04, 0x0f
        /*0032*/ 	.short	(.L_8915 - .L_8914)


	//   ....[0]....
	.align		4
.L_8914:
        /*0034*/ 	.word	index@(__assertfail)


	//----- nvinfo : EIATTR_MERCURY_ISA_VERSION
	.align		4
.L_8915:
        /*0038*/ 	.byte	0x03, 0x5f
        /*003a*/ 	.short	0x0101


	//----- nvinfo : EIATTR_SYSCALL_OFFSETS
	.align		4
        /*003c*/ 	.byte	0x04, 0x46
        /*003e*/ 	.short	(.L_8917 - .L_8916)


	//   ....[0]....
.L_8916:
        /*0040*/ 	.word	0x000021c0


	//   ....[1]....
        /*0044*/ 	.word	0x000032b0


	//   ....[2]....
        /*0048*/ 	.word	0x00005490


	//   ....[3]....
        /*004c*/ 	.word	0x00006580


	//   ....[4]....
        /*0050*/ 	.word	0x00008750


	//   ....[5]....
        /*0054*/ 	.word	0x00009840


	//   ....[6]....
        /*0058*/ 	.word	0x0000ba00


	//   ....[7]....
        /*005c*/ 	.word	0x0000caf0


	//----- nvinfo : EIATTR_EXIT_INSTR_OFFSETS
	.align		4
.L_8917:
        /*0060*/ 	.byte	0x04, 0x1c
        /*0062*/ 	.short	(.L_8919 - .L_8918)


	//   ....[0]....
.L_8918:
        /*0064*/ 	.word	0x000098d0


	//   ....[1]....
        /*0068*/ 	.word	0x0000bdd0


	//   ....[2]....
        /*006c*/ 	.word	0x0000bdf0


	//   ....[3]....
        /*0070*/ 	.word	0x0000be70


	//   ....[4]....
        /*0074*/ 	.word	0x0000be90


	//   ....[5]....
        /*0078*/ 	.word	0x0000beb0


	//   ....[6]....
        /*007c*/ 	.word	0x0000bf40


	//   ....[7]....
        /*0080*/ 	.word	0x0000bf80


	//   ....[8]....
        /*0084*/ 	.word	0x0000c020


	//   ....[9]....
        /*0088*/ 	.word	0x0000c070


	//   ....[10]....
        /*008c*/ 	.word	0x0000c0a0


	//   ....[11]....
        /*0090*/ 	.word	0x0000c170


	//   ....[12]....
        /*0094*/ 	.word	0x0000c1b0


	//   ....[13]....
        /*0098*/ 	.word	0x0000c340


	//   ....[14]....
        /*009c*/ 	.word	0x0000c4a0


	//   ....[15]....
        /*00a0*/ 	.word	0x0000c4e0


	//   ....[16]....
        /*00a4*/ 	.word	0x0000c580


	//   ....[17]....
        /*00a8*/ 	.word	0x0000c700


	//   ....[18]....
        /*00ac*/ 	.word	0x0000c880


	//   ....[19]....
        /*00b0*/ 	.word	0x0000c9f0


	//   ....[20]....
        /*00b4*/ 	.word	0x0000cb00


	//   ....[21]....
        /*00b8*/ 	.word	0x0000cb20


	//   ....[22]....
        /*00bc*/ 	.word	0x0000cb40


	//----- nvinfo : EIATTR_MAX_THREADS
	.align		4
.L_8919:
        /*00c0*/ 	.byte	0x04, 0x05
        /*00c2*/ 	.short	(.L_8921 - .L_8920)
.L_8920:
        /*00c4*/ 	.word	0x00000080
        /*00c8*/ 	.word	0x00000001
        /*00cc*/ 	.word	0x00000001


	//----- nvinfo : EIATTR_CRS_STACK_SIZE
	.align		4
.L_8921:
        /*00d0*/ 	.byte	0x04, 0x1e
        /*00d2*/ 	.short	(.L_8923 - .L_8922)
.L_8922:
        /*00d4*/ 	.word	0x00000000


	//----- nvinfo : EIATTR_CBANK_PARAM_SIZE
	.align		4
.L_8923:
        /*00d8*/ 	.byte	0x03, 0x19
        /*00da*/ 	.short	0x0230


	//----- nvinfo : EIATTR_PARAM_CBANK
	.align		4
        /*00dc*/ 	.byte	0x04, 0x0a
        /*00de*/ 	.short	(.L_8925 - .L_8924)
	.align		4
.L_8924:
        /*00e0*/ 	.word	index@(.nv.constant0._ZN2at6native18elementwise_kernelILi128ELi4EZNS0_15gpu_kernel_implINS0_13AUnaryFunctorIlllZZZNS0_21remainder_kernel_cudaERNS_18TensorIteratorBaseEENKUlvE_clEvENKUlvE2_clEvEUlllE_EEEEvS5_RKT_EUliE_EEviT1_)
        /*00e4*/ 	.short	0x0210
        /*00e6*/ 	.short	0x0230


	//----- nvinfo : EIATTR_SW_WAR
	.align		4
.L_8925:
        /*00e8*/ 	.byte	0x04, 0x36
        /*00ea*/ 	.short	(.L_8927 - .L_8926)
.L_8926:
        /*00ec*/ 	.word	0x00000008
.L_8927:


//--------------------- .nv.info._ZN2at6native27unrolled_elementwise_kernelINS0_13AUnaryFunctorIlllZZZNS0_21remainder_kernel_cudaERNS_18TensorIteratorBaseEENKUlvE_clEvENKUlvE2_clEvEUlllE_EESt5arrayIPcLm2EELi4E23TrivialOffsetCalculatorILi1EjESD_NS0_6memory12LoadWithCastILi1EEENSE_13StoreWithCastILi1EEEEEviT_T0_T2_T3_T4_T5_ --------------------------
	.section	.nv.info._ZN2at6native27unrolled_elementwise_kernelINS0_13AUnaryFunctorIlllZZZNS0_21remainder_kernel_cudaERNS_18TensorIteratorBaseEENKUlvE_clEvENKUlvE2_clEvEUlllE_EESt5arrayIPcLm2EELi4E23TrivialOffsetCalculatorILi1EjESD_NS0_6memory12LoadWithCastILi1EEENSE_13StoreWithCastILi1EEEEEviT_T0_T2_T3_T4_T5_,"",@"SHT_CUDA_INFO"
	.sectionflags	@""
	.align	4


	//----- nvinfo : EIATTR_CUDA_API_VERSION
	.align		4
        /*0000*/ 	.byte	0x04, 0x37
        /*0002*/ 	.short	(.L_8929 - .L_8928)
.L_8928:
        /*0004*/ 	.word	0x00000082


	//----- nvinfo : EIATTR_KPARAM_INFO
	.align		4
.L_8929:
        /*0008*/ 	.byte	0x04, 0x17
        /*000a*/ 	.short	(.L_8931 - .L_8930)
.L_8930:
        /*000c*/ 	.word	0x00000000
        /*0010*/ 	.short	0x0006
        /*0012*/ 	.short	0x0034
        /*0014*/ 	.byte	0x00, 0xf0, 0x21, 0x00


	//----- nvinfo : EIATTR_KPARAM_INFO
	.align		4
.L_8931:
        /*0018*/ 	.byte	0x04, 0x17
        /*001a*/ 	.short	(.L_8933 - .L_8932)
.L_8932:
        /*001c*/ 	.word	0x00000000
        /*0020*/ 	.short	0x0005
        /*0022*/ 	.short	0x002c
        /*0024*/ 	.byte	0x00, 0xf0, 0x21, 0x00


	//----- nvinfo : EIATTR_KPARAM_INFO
	.align		4
.L_8933:
        /*0028*/ 	.byte	0x04, 0x17
        /*002a*/ 	.short	(.L_8935 - .L_8934)
.L_8934:
        /*002c*/ 	.word	0x00000000
        /*0030*/ 	.short	0x0004
        /*0032*/ 	.short	0x0029
        /*0034*/ 	.byte	0x00, 0xf0, 0x05, 0x00


	//----- nvinfo : EIATTR_KPARAM_INFO
	.align		4
.L_8935:
        /*0038*/ 	.byte	0x04, 0x17
        /*003a*/ 	.short	(.L_8937 - .L_8936)
.L_8936:
        /*003c*/ 	.word	0x00000000
        /*0040*/ 	.short	0x0003
        /*0042*/ 	.short	0x0028
        /*0044*/ 	.byte	0x00, 0xf0, 0x05, 0x00


	//----- nvinfo : EIATTR_KPARAM_INFO
	.align		4
.L_8937:
        /*0048*/ 	.byte	0x04, 0x17
        /*004a*/ 	.short	(.L_8939 - .L_8938)
.L_8938:
        /*004c*/ 	.word	0x00000000
        /*0050*/ 	.short	0x0002
        /*0052*/ 	.short	0x0018
        /*0054*/ 	.byte	0x00, 0xf0, 0x41, 0x00


	//----- nvinfo : EIATTR_KPARAM_INFO
	.align		4
.L_8939:
        /*0058*/ 	.byte	0x04, 0x17
        /*005a*/ 	.short	(.L_8941 - .L_8940)
.L_8940:
        /*005c*/ 	.word	0x00000000
        /*0060*/ 	.short	0x0001
        /*0062*/ 	.short	0x0008
        /*0064*/ 	.byte	0x00, 0xf0, 0x41, 0x00


	//----- nvinfo : EIATTR_KPARAM_INFO
	.align		4
.L_8941:
        /*0068*/ 	.byte	0x04, 0x17
        /*006a*/ 	.short	(.L_8943 - .L_8942)
.L_8942:
        /*006c*/ 	.word	0x00000000
        /*0070*/ 	.short	0x0000
        /*0072*/ 	.short	0x0000
        /*0074*/ 	.byte	0x00, 0xf0, 0x11, 0x00


	//----- nvinfo : EIATTR_SPARSE_MMA_MASK
	.align		4
.L_8943:
        /*0078*/ 	.byte	0x03, 0x50
        /*007a*/ 	.short	0x0000


	//----- nvinfo : EIATTR_MAXREG_COUNT
	.align		4
        /*007c*/ 	.byte	0x03, 0x1b
        /*007e*/ 	.short	0x00ff


	//----- nvinfo : EIATTR_EXTERNS
	.align		4
        /*0080*/ 	.byte	0x04, 0x0f
        /*0082*/ 	.short	(.L_8945 - .L_8944)


	//   ....[0]....
	.align		4
.L_8944:
        /*0084*/ 	.word	index@(__assertfail)


	//----- nvinfo : EIATTR_MERCURY_ISA_VERSION
	.align		4
.L_8945:
        /*0088*/ 	.byte	0x03, 0x5f
        /*008a*/ 	.short	0x0101


	//----- nvinfo : EIATTR_SYSCALL_OFFSETS
	.align		4
        /*008c*/ 	.byte	0x04, 0x46
        /*008e*/ 	.short	(.L_8947 - .L_8946)


	//   ....[0]....
.L_8946:
        /*0090*/ 	.word	0x00000ef0


	//   ....[1]....
        /*0094*/ 	.word	0x00001df0


	//   ....[2]....
        /*0098*/ 	.word	0x00002d00


	//   ....[3]....
        /*009c*/ 	.word	0x00003be0


	//   ....[4]....
        /*00a0*/ 	.word	0x00005800


	//   ....[5]....
        /*00a4*/ 	.word	0x00006700


	//   ....[6]....
        /*00a8*/ 	.word	0x000075c0


	//   ....[7]....
        /*00ac*/ 	.word	0x00008480


	//----- nvinfo : EIATTR_EXIT_INSTR_OFFSETS
	.align		4
.L_8947:
        /*00b0*/ 	.byte	0x04, 0x1c
        /*00b2*/ 	.short	(.L_8949 - .L_8948)


	//   ....[0]....
.L_8948:
        /*00b4*/ 	.word	0x00007640


	//   ....[1]....
        /*00b8*/ 	.word	0x00007770


	//   ....[2]....
        /*00bc*/ 	.word	0x00007790


	//   ....[3]....
        /*00c0*/ 	.word	0x00007810


	//   ....[4]....
        /*00c4*/ 	.word	0x00007830


	//   ....[5]....
        /*00c8*/ 	.word	0x00007850


	//   ....[6]....
        /*00cc*/ 	.word	0x000078e0


	//   ....[7]....
        /*00d0*/ 	.word	0x00007920


	//   ....[8]....
        /*00d4*/ 	.word	0x000079c0


	//   ....[9]....
        /*00d8*/ 	.word	0x00007a10


	//   ....[10]....
        /*00dc*/ 	.word	0x00007a40


	//   ....[11]....
        /*00e0*/ 	.word	0x00007b10


	//   ....[12]....
        /*00e4*/ 	.word	0x00007b50


	//   ....[13]....
        /*00e8*/ 	.word	0x00007ce0


	//   ....[14]....
        /*00ec*/ 	.word	0x00007e40


	//   ....[15]....
        /*00f0*/ 	.word	0x00007e80


	//   ....[16]....
        /*00f4*/ 	.word	0x00007f20


	//   ....[17]....
        /*00f8*/ 	.word	0x000080a0


	//   ....[18]....
        /*00fc*/ 	.word	0x00008220


	//   ....[19]....
        /*0100*/ 	.word	0x00008380


	//   ....[20]....
        /*0104*/ 	.word	0x00008490


	//   ....[21]....
        /*0108*/ 	.word	0x000084b0


	//   ....[22]....
        /*010c*/ 	.word	0x000084d0


	//----- nvinfo : EIATTR_MAX_THREADS
	.align		4
.L_8949:
        /*0110*/ 	.byte	0x04, 0x05
        /*0112*/ 	.short	(.L_8951 - .L_8950)
.L_8950:
        /*0114*/ 	.word	0x00000080
        /*0118*/ 	.word	0x00000001
        /*011c*/ 	.word	0x00000001


	//----- nvinfo : EIATTR_CRS_STACK_SIZE
	.align		4
.L_8951:
        /*0120*/ 	.byte	0x04, 0x1e
        /*0122*/ 	.short	(.L_8953 - .L_8952)
.L_8952:
        /*0124*/ 	.word	0x00000000


	//----- nvinfo : EIATTR_CBANK_PARAM_SIZE
	.align		4
.L_8953:
        /*0128*/ 	.byte	0x03, 0x19
        /*012a*/ 	.short	0x003c


	//----- nvinfo : EIATTR_PARAM_CBANK
	.align		4
        /*012c*/ 	.byte	0x04, 0x0a
        /*012e*/ 	.short	(.L_8955 - .L_8954)
	.align		4
.L_8954:
        /*0130*/ 	.word	index@(.nv.constant0._ZN2at6native27unrolled_elementwise_kernelINS0_13AUnaryFunctorIlllZZZNS0_21remainder_kernel_cudaERNS_18TensorIteratorBaseEENKUlvE_clEvENKUlvE2_clEvEUlllE_EESt5arrayIPcLm2EELi4E23TrivialOffsetCalculatorILi1EjESD_NS0_6memory12LoadWithCastILi1EEENSE_13StoreWithCastILi1EEEEEviT_T0_T2_T3_T4_T5_)
        /*0134*/ 	.short	0x0210
        /*0136*/ 	.short	0x003c


	//----- nvinfo : EIATTR_SW_WAR
	.align		4
.L_8955:
        /*0138*/ 	.byte	0x04, 0x36
        /*013a*/ 	.short	(.L_8957 - .L_8956)
.L_8956:
        /*013c*/ 	.word	0x00000008
.L_8957:


//--------------------- .nv.info._ZN2at6native18elementwise_kernelILi128ELi2EZNS0_22gpu_kernel_impl_nocastINS0_13AUnaryFunctorIlllZZZNS0_21remainder_kernel_cudaERNS_18TensorIteratorBaseEENKUlvE_clEvENKUlvE2_clEvEUlllE_EEEEvS5_RKT_EUliE_EEviT1_ --------------------------
	.section	.nv.info._ZN2at6native18elementwise_kernelILi128ELi2EZNS0_22gpu_kernel_impl_nocastINS0_13AUnaryFunctorIlllZZZNS0_21remainder_kernel_cudaERNS_18TensorIteratorBaseEENKUlvE_clEvENKUlvE2_clEvEUlllE_EEEEvS5_RKT_EUliE_EEviT1_,"",@"SHT_CUDA_INFO"
	.sectionflags	@""
	.align	4


	//----- nvinfo : EIATTR_CUDA_API_VERSION
	.align		4
        /*0000*/ 	.byte	0x04, 0x37
        /*0002*/ 	.short	(.L_8959 - .L_8958)
.L_8958:
        /*0004*/ 	.word	0x00000082


	//----- nvinfo : EIATTR_KPARAM_INFO
	.align		4
.L_8959:
        /*0008*/ 	.byte	0x04, 0x17
        /*000a*/ 	.short	(.L_8961 - .L_8960)
.L_8960:
        /*000c*/ 	.word	0x00000000
        /*0010*/ 	.short	0x0001
        /*0012*/ 	.short	0x0008
        /*0014*/ 	.byte	0x00, 0xf0, 0x81, 0x08


	//----- nvinfo : EIATTR_KPARAM_INFO
	.align		4
.L_8961:
        /*0018*/ 	.byte	0x04, 0x17
        /*001a*/ 	.short	(.L_8963 - .L_8962)
.L_8962:
        /*001c*/ 	.word	0x00000000
        /*0020*/ 	.short	0x0000
        /*0022*/ 	.short	0x0000
        /*0024*/ 	.byte	0x00, 0xf0, 0x11, 0x00


	//----- nvinfo : EIATTR_SPARSE_MMA_MASK
	.align		4
.L_8963:
        /*0028*/ 	.byte	0x03, 0x50
        /*002a*/ 	.short	0x0000


	//----- nvinfo : EIATTR_MAXREG_COUNT
	.align		4
        /*002c*/ 	.byte	0x03, 0x1b
        /*002e*/ 	.short	0x0080


	//----- nvinfo : EIATTR_MERCURY_ISA_VERSION
	.align		4
        /*0030*/ 	.byte	0x03, 0x5f
        /*0032*/ 	.short	0x0101


	//----- nvinfo : EIATTR_EXIT_INSTR_OFFSETS
	.align		4
        /*0034*/ 	.byte	0x04, 0x1c
        /*0036*/ 	.short	(.L_8965 - .L_8964)


	//   ....[0]....
.L_8964:
        /*0038*/ 	.word	0x00001710


	//   ....[1]....
        /*003c*/ 	.word	0x00002d40


	//----- nvinfo : EIATTR_MAX_THREADS
	.align		4
.L_8965:
        /*0040*/ 	.byte	0x04, 0x05
        /*0042*/ 	.short	(.L_8967 - .L_8966)
.L_8966:
        /*0044*/ 	.word	0x00000080
        /*0048*/ 	.word	0x00000001
        /*004c*/ 	.word	0x00000001


	//----- nvinfo : EIATTR_CRS_STACK_SIZE
	.align		4
.L_8967:
        /*0050*/ 	.byte	0x04, 0x1e
        /*0052*/ 	.short	(.L_8969 - .L_8968)
.L_8968:
        /*0054*/ 	.word	0x00000000


	//----- nvinfo : EIATTR_CBANK_PARAM_SIZE
	.align		4
.L_8969:
        /*0058*/ 	.byte	0x03, 0x19
        /*005a*/ 	.short	0x0228


	//----- nvinfo : EIATTR_PARAM_CBANK
	.align		4
        /*005c*/ 	.byte	0x04, 0x0a
        /*005e*/ 	.short	(.L_8971 - .L_8970)
	.align		4
.L_8970:
        /*0060*/ 	.word	index@(.nv.constant0._ZN2at6native18elementwise_kernelILi128ELi2EZNS0_22gpu_kernel_impl_nocastINS0_13AUnaryFunctorIlllZZZNS0_21remainder_kernel_cudaERNS_18TensorIteratorBaseEENKUlvE_clEvENKUlvE2_clEvEUlllE_EEEEvS5_RKT_EUliE_EEviT1_)
        /*0064*/ 	.short	0x0210
        /*0066*/ 	.short	0x0228


	//----- nvinfo : EIATTR_SW_WAR
	.align		4
.L_8971:
        /*0068*/ 	.byte	0x04, 0x36
        /*006a*/ 	.short	(.L_8973 - .L_8972)
.L_8972:
        /*006c*/ 	.word	0x00000008
.L_8973:


//--------------------- .nv.info._ZN2at6native27unrolled_elementwise_kernelINS0_13AUnaryFunctorIlllZZZNS0_21remainder_kernel_cudaERNS_18TensorIteratorBaseEENKUlvE_clEvENKUlvE2_clEvEUlllE_EESt5arrayIPcLm2EELi4E23TrivialOffsetCalculatorILi1EjESD_NS0_6memory15LoadWithoutCastENSE_16StoreWithoutCastEEEviT_T0_T2_T3_T4_T5_ --------------------------
	.section	.nv.info._ZN2at6native27unrolled_elementwise_kernelINS0_13AUnaryFunctorIlllZZZNS0_21remainder_kernel_cudaERNS_18TensorIteratorBaseEENKUlvE_clEvENKUlvE2_clEvEUlllE_EESt5arrayIPcLm2EELi4E23TrivialOffsetCalculatorILi1EjESD_NS0_6memory15LoadWithoutCastENSE_16StoreWithoutCastEEEviT_T0_T2_T3_T4_T5_,"",@"SHT_CUDA_INFO"
	.sectionflags	@""
	.align	4


	//----- nvinfo : EIATTR_CUDA_API_VERSION
	.align		4
        /*0000*/ 	.byte	0x04, 0x37
        /*0002*/ 	.short	(.L_8975 - .L_8974)
.L_8974:
        /*0004*/ 	.word	0x00000082


	//----- nvinfo : EIATTR_KPARAM_INFO
	.align		4
.L_8975:
        /*0008*/ 	.byte	0x04, 0x17
        /*000a*/ 	.short	(.L_8977 - .L_8976)
.L_8976:
        /*000c*/ 	.word	0x00000000
        /*0010*/ 	.short	0x0006
        /*0012*/ 	.short	0x002b
        /*0014*/ 	.byte	0x00, 0xf0, 0x05, 0x00


	//----- nvinfo : EIATTR_KPARAM_INFO
	.align		4
.L_8977:
        /*0018*/ 	.byte	0x04, 0x17
        /*001a*/ 	.short	(.L_8979 - .L_8978)
.L_8978:
        /*001c*/ 	.word	0x00000000
        /*0020*/ 	.short	0x0005
        /*0022*/ 	.short	0x002a
        /*0024*/ 	.byte	0x00, 0xf0, 0x05, 0x00


	//----- nvinfo : EIATTR_KPARAM_INFO
	.align		4
.L_8979:
        /*0028*/ 	.byte	0x04, 0x17
        /*002a*/ 	.short	(.L_8981 - .L_8980)
.L_8980:
        /*002c*/ 	.word	0x00000000
        /*0030*/ 	.short	0x0004
        /*0032*/ 	.short	0x0029
        /*0034*/ 	.byte	0x00, 0xf0, 0x05, 0x00


	//----- nvinfo : EIATTR_KPARAM_INFO
	.align		4
.L_8981:
        /*0038*/ 	.byte	0x04, 0x17
        /*003a*/ 	.short	(.L_8983 - .L_8982)
.L_8982:
        /*003c*/ 	.word	0x00000000
        /*0040*/ 	.short	0x0003
        /*0042*/ 	.short	0x0028
        /*0044*/ 	.byte	0x00, 0xf0, 0x05, 0x00


	//----- nvinfo : EIATTR_KPARAM_INFO
	.align		4
.L_8983:
        /*0048*/ 	.byte	0x04, 0x17
        /*004a*/ 	.short	(.L_8985 - .L_8984)
.L_8984:
        /*004c*/ 	.word	0x00000000
        /*0050*/ 	.short	0x0002
        /*0052*/ 	.short	0x0018
        /*0054*/ 	.byte	0x00, 0xf0, 0x41, 0x00


	//----- nvinfo : EIATTR_KPARAM_INFO
	.align		4
.L_8985:
        /*0058*/ 	.byte	0x04, 0x17
        /*005a*/ 	.short	(.L_8987 - .L_8986)
.L_8986:
        /*005c*/ 	.word	0x00000000
        /*0060*/ 	.short	0x0001
        /*0062*/ 	.short	0x0008
        /*0064*/ 	.byte	0x00, 0xf0, 0x41, 0x00


	//----- nvinfo : EIATTR_KPARAM_INFO
	.align		4
.L_8987:
        /*0068*/ 	.byte	0x04, 0x17
        /*006a*/ 	.short	(.L_8989 - .L_8988)
.L_8988:
        /*006c*/ 	.word	0x00000000
        /*0070*/ 	.short	0x0000
        /*0072*/ 	.short	0x0000
        /*0074*/ 	.byte	0x00, 0xf0, 0x11, 0x00


	//----- nvinfo : EIATTR_SPARSE_MMA_MASK
	.align		4
.L_8989:
        /*0078*/ 	.byte	0x03, 0x50
        /*007a*/ 	.short	0x0000


	//----- nvinfo : EIATTR_MAXREG_COUNT
	.align		4
        /*007c*/ 	.byte	0x03, 0x1b
        /*007e*/ 	.short	0x00ff


	//----- nvinfo : EIATTR_MERCURY_ISA_VERSION
	.align		4
        /*0080*/ 	.byte	0x03, 0x5f
        /*0082*/ 	.short	0x0101


	//----- nvinfo : EIATTR_EXIT_INSTR_OFFSETS
	.align		4
        /*0084*/ 	.byte	0x04, 0x1c
        /*0086*/ 	.short	(.L_8991 - .L_8990)


	//   ....[0]....
.L_8990:
        /*0088*/ 	.word	0x00000f80


	//   ....[1]....
        /*008c*/ 	.word	0x00000fd0


	//----- nvinfo : EIATTR_MAX_THREADS
	.align		4
.L_8991:
        /*0090*/ 	.byte	0x04, 0x05
        /*0092*/ 	.short	(.L_8993 - .L_8992)
.L_8992:
        /*0094*/ 	.word	0x00000080
        /*0098*/ 	.word	0x00000001
        /*009c*/ 	.word	0x00000001


	//----- nvinfo : EIATTR_CRS_STACK_SIZE
	.align		4
.L_8993:
        /*00a0*/ 	.byte	0x04, 0x1e
        /*00a2*/ 	.short	(.L_8995 - .L_8994)
.L_8994:
        /*00a4*/ 	.word	0x00000000


	//----- nvinfo : EIATTR_CBANK_PARAM_SIZE
	.align		4
.L_8995:
        /*00a8*/ 	.byte	0x03, 0x19
        /*00aa*/ 	.short	0x002c


	//----- nvinfo : EIATTR_PARAM_CBANK
	.align		4
        /*00ac*/ 	.byte	0x04, 0x0a
        /*00ae*/ 	.short	(.L_8997 - .L_8996)
	.align		4
.L_8996:
        /*00b0*/ 	.word	index@(.nv.constant0._ZN2at6native27unrolled_elementwise_kernelINS0_13AUnaryFunctorIlllZZZNS0_21remainder_kernel_cudaERNS_18TensorIteratorBaseEENKUlvE_clEvENKUlvE2_clEvEUlllE_EESt5arrayIPcLm2EELi4E23TrivialOffsetCalculatorILi1EjESD_NS0_6memory15LoadWithoutCastENSE_16StoreWithoutCastEEEviT_T0_T2_T3_T4_T5_)
        /*00b4*/ 	.short	0x0210
        /*00b6*/ 	.short	0x002c


	//----- nvinfo : EIATTR_SW_WAR
	.align		4
.L_8997:
        /*00b8*/ 	.byte	0x04, 0x36
        /*00ba*/ 	.short	(.L_8999 - .L_8998)
.L_8998:
        /*00bc*/ 	.word	0x00000008
.L_8999:


//--------------------- .nv.info._ZN2at6native29vectorized_elementwise_kernelILi2ENS0_13AUnaryFunctorIlllZZZNS0_21remainder_kernel_cudaERNS_18TensorIteratorBaseEENKUlvE_clEvENKUlvE2_clEvEUlllE_EESt5arrayIPcLm2EEEEviT0_T1_ --------------------------
	.section	.nv.info._ZN2at6native29vectorized_elementwise_kernelILi2ENS0_13AUnaryFunctorIlllZZZNS0_21remainder_kernel_cudaERNS_18TensorIteratorBaseEENKUlvE_clEvENKUlvE2_clEvEUlllE_EESt5arrayIPcLm2EEEEviT0_T1_,"",@"SHT_CUDA_INFO"
	.sectionflags	@""
	.align	4


	//----- nvinfo : EIATTR_CUDA_API_VERSION
	.align		4
        /*0000*/ 	.byte	0x04, 0x37
        /*0002*/ 	.short	(.L_9001 - .L_9000)
.L_9000:
        /*0004*/ 	.word	0x00000082


	//----- nvinfo : EIATTR_KPARAM_INFO
	.align		4
.L_9001:
        /*0008*/ 	.byte	0x04, 0x17
        /*000a*/ 	.short	(.L_9003 - .L_9002)
.L_9002:
        /*000c*/ 	.word	0x00000000
        /*0010*/ 	.short	0x0002
        /*0012*/ 	.short	0x0018
        /*0014*/ 	.byte	0x00, 0xf0, 0x41, 0x00


	//----- nvinfo : EIATTR_KPARAM_INFO
	.align		4
.L_9003:
        /*0018*/ 	.byte	0x04, 0x17
        /*001a*/ 	.short	(.L_9005 - .L_9004)
.L_9004:
        /*001c*/ 	.word	0x00000000
        /*0020*/ 	.short	0x0001
        /*0022*/ 	.short	0x0008
        /*0024*/ 	.byte	0x00, 0xf0, 0x41, 0x00


	//----- nvinfo : EIATTR_KPARAM_INFO
	.align		4
.L_9005:
        /*0028*/ 	.byte	0x04, 0x17
        /*002a*/ 	.short	(.L_9007 - .L_9006)
.L_9006:
        /*002c*/ 	.word	0x00000000
        /*0030*/ 	.short	0x0000
        /*0032*/ 	.short	0x0000
        /*0034*/ 	.byte	0x00, 0xf0, 0x11, 0x00


	//----- nvinfo : EIATTR_SPARSE_MMA_MASK
	.align		4
.L_9007:
        /*0038*/ 	.byte	0x03, 0x50
        /*003a*/ 	.short	0x0000


	//----- nvinfo : EIATTR_MAXREG_COUNT
	.align		4
        /*003c*/ 	.byte	0x03, 0x1b
        /*003e*/ 	.short	0x00ff


	//----- nvinfo : EIATTR_MERCURY_ISA_VERSION
	.align		4
        /*0040*/ 	.byte	0x03, 0x5f
        /*0042*/ 	.short	0x0101


	//----- nvinfo : EIATTR_EXIT_INSTR_OFFSETS
	.align		4
        /*0044*/ 	.byte	0x04, 0x1c
        /*0046*/ 	.short	(.L_9009 - .L_9008)


	//   ....[0]....
.L_9008:
        /*0048*/ 	.word	0x00001580


	//   ....[1]....
        /*004c*/ 	.word	0x00003320


	//   ....[2]....
        /*0050*/ 	.word	0x00003370


	//----- nvinfo : EIATTR_MAX_THREADS
	.align		4
.L_9009:
        /*0054*/ 	.byte	0x04, 0x05
        /*0056*/ 	.short	(.L_9011 - .L_9010)
.L_9010:
        /*0058*/ 	.word	0x00000080
        /*005c*/ 	.word	0x00000001
        /*0060*/ 	.word	0x00000001


	//----- nvinfo : EIATTR_CRS_STACK_SIZE
	.align		4
.L_9011:
        /*0064*/ 	.byte	0x04, 0x1e
        /*0066*/ 	.short	(.L_9013 - .L_9012)
.L_9012:
        /*0068*/ 	.word	0x00000000


	//----- nvinfo : EIATTR_CBANK_PARAM_SIZE
	.align		4
.L_9013:
        /*006c*/ 	.byte	0x03, 0x19
        /*006e*/ 	.short	0x0028


	//----- nvinfo : EIATTR_PARAM_CBANK
	.align		4
        /*0070*/ 	.byte	0x04, 0x0a
        /*0072*/ 	.short	(.L_9015 - .L_9014)
	.align		4
.L_9014:
        /*0074*/ 	.word	index@(.nv.constant0._ZN2at6native29vectorized_elementwise_kernelILi2ENS0_13AUnaryFunctorIlllZZZNS0_21remainder_kernel_cudaERNS_18TensorIteratorBaseEENKUlvE_clEvENKUlvE2_clEvEUlllE_EESt5arrayIPcLm2EEEEviT0_T1_)
        /*0078*/ 	.short	0x0210
        /*007a*/ 	.short	0x0028


	//----- nvinfo : EIATTR_SW_WAR
	.align		4
.L_9015:
        /*007c*/ 	.byte	0x04, 0x36
        /*007e*/ 	.short	(.L_9017 - .L_9016)
.L_9016:
        /*0080*/ 	.word	0x00000008
.L_9017:


//--------------------- .nv.info._ZN2at6native29vectorized_elementwise_kernelILi4ENS0_13AUnaryFunctorIlllZZZNS0_21remainder_kernel_cudaERNS_18TensorIteratorBaseEENKUlvE_clEvENKUlvE2_clEvEUlllE_EESt5arrayIPcLm2EEEEviT0_T1_ --------------------------
	.section	.nv.info._ZN2at6native29vectorized_elementwise_kernelILi4ENS0_13AUnaryFunctorIlllZZZNS0_21remainder_kernel_cudaERNS_18TensorIteratorBaseEENKUlvE_clEvENKUlvE2_clEvEUlllE_EESt5arrayIPcLm2EEEEviT0_T1_,"",@"SHT_CUDA_INFO"
	.sectionflags	@""
	.align	4


	//----- nvinfo : EIATTR_CUDA_API_VERSION
	.align		4
        /*0000*/ 	.byte	0x04, 0x37
        /*0002*/ 	.short	(.L_9019 - .L_9018)
.L_9018:
        /*0004*/ 	.word	0x00000082


	//----- nvinfo : EIATTR_KPARAM_INFO
	.align		4
.L_9019:
        /*0008*/ 	.byte	0x04, 0x17
        /*000a*/ 	.short	(.L_9021 - .L_9020)
.L_9020:
        /*000c*/ 	.word	0x00000000
        /*0010*/ 	.short	0x0002
        /*0012*/ 	.short	0x0018
        /*0014*/ 	.byte	0x00, 0xf0, 0x41, 0x00


	//----- nvinfo : EIATTR_KPARAM_INFO
	.align		4
.L_9021:
        /*0018*/ 	.byte	0x04, 0x17
        /*001a*/ 	.short	(.L_9023 - .L_9022)
.L_9022:
        /*001c*/ 	.word	0x00000000
        /*0020*/ 	.short	0x0001
        /*0022*/ 	.short	0x0008
        /*0024*/ 	.byte	0x00, 0xf0, 0x41, 0x00


	//----- nvinfo : EIATTR_KPARAM_INFO
	.align		4
.L_9023:
        /*0028*/ 	.byte	0x04, 0x17
        /*002a*/ 	.short	(.L_9025 - .L_9024)
.L_9024:
        /*002c*/ 	.word	0x00000000
        /*0030*/ 	.short	0x0000
        /*0032*/ 	.short	0x0000
        /*0034*/ 	.byte	0x00, 0xf0, 0x11, 0x00


	//----- nvinfo : EIATTR_SPARSE_MMA_MASK
	.align		4
.L_9025:
        /*0038*/ 	.byte	0x03, 0x50
        /*003a*/ 	.short	0x0000


	//----- nvinfo : EIATTR_MAXREG_COUNT
	.align		4
        /*003c*/ 	.byte	0x03, 0x1b
        /*003e*/ 	.short	0x00ff


	//----- nvinfo : EIATTR_MERCURY_ISA_VERSION
	.align		4
        /*0040*/ 	.byte	0x03, 0x5f
        /*0042*/ 	.short	0x0101


	//----- nvinfo : EIATTR_EXIT_INSTR_OFFSETS
	.align		4
        /*0044*/ 	.byte	0x04, 0x1c
        /*0046*/ 	.short	(.L_9027 - .L_9026)


	//   ....[0]....
.L_9026:
        /*0048*/ 	.word	0x00001580


	//   ....[1]....
        /*004c*/ 	.word	0x00003320


	//   ....[2]....
        /*0050*/ 	.word	0x00003370


	//----- nvinfo : EIATTR_MAX_THREADS
	.align		4
.L_9027:
        /*0054*/ 	.byte	0x04, 0x05
        /*0056*/ 	.short	(.L_9029 - .L_9028)
.L_9028:
        /*0058*/ 	.word	0x00000080
        /*005c*/ 	.word	0x00000001
        /*0060*/ 	.word	0x00000001


	//----- nvinfo : EIATTR_CRS_STACK_SIZE
	.align		4
.L_9029:
        /*0064*/ 	.byte	0x04, 0x1e
        /*0066*/ 	.short	(.L_9031 - .L_9030)
.L_9030:
        /*0068*/ 	.word	0x00000000


	//----- nvinfo : EIATTR_CBANK_PARAM_SIZE
	.align		4
.L_9031:
        /*006c*/ 	.byte	0x03, 0x19
        /*006e*/ 	.short	0x0028


	//----- nvinfo : EIATTR_PARAM_CBANK
	.align		4
        /*0070*/ 	.byte	0x04, 0x0a
        /*0072*/ 	.short	(.L_9033 - .L_9032)
	.align		4
.L_9032:
        /*0074*/ 	.word	index@(.nv.constant0._ZN2at6native29vectorized_elementwise_kernelILi4ENS0_13AUnaryFunctorIlllZZZNS0_21remainder_kernel_cudaERNS_18TensorIteratorBaseEENKUlvE_clEvENKUlvE2_clEvEUlllE_EESt5arrayIPcLm2EEEEviT0_T1_)
        /*0078*/ 	.short	0x0210
        /*007a*/ 	.short	0x0028


	//----- nvinfo : EIATTR_SW_WAR
	.align		4
.L_9033:
        /*007c*/ 	.byte	0x04, 0x36
        /*007e*/ 	.short	(.L_9035 - .L_9034)
.L_9034:
        /*0080*/ 	.word	0x00000008
.L_9035:


//--------------------- .nv.info._ZN2at6native29vectorized_elementwise_kernelILi8ENS0_13AUnaryFunctorIlllZZZNS0_21remainder_kernel_cudaERNS_18TensorIteratorBaseEENKUlvE_clEvENKUlvE2_clEvEUlllE_EESt5arrayIPcLm2EEEEviT0_T1_ --------------------------
	.section	.nv.info._ZN2at6native29vectorized_elementwise_kernelILi8ENS0_13AUnaryFunctorIlllZZZNS0_21remainder_kernel_cudaERNS_18TensorIteratorBaseEENKUlvE_clEvENKUlvE2_clEvEUlllE_EESt5arrayIPcLm2EEEEviT0_T1_,"",@"SHT_CUDA_INFO"
	.sectionflags	@""
	.align	4


	//----- nvinfo : EIATTR_CUDA_API_VERSION
	.align		4
        /*0000*/ 	.byte	0x04, 0x37
        /*0002*/ 	.short	(.L_9037 - .L_9036)
.L_9036:
        /*0004*/ 	.word	0x00000082


	//----- nvinfo : EIATTR_KPARAM_INFO
	.align		4
.L_9037:
        /*0008*/ 	.byte	0x04, 0x17
        /*000a*/ 	.short	(.L_9039 - .L_9038)
.L_9038:
        /*000c*/ 	.word	0x00000000
        /*0010*/ 	.short	0x0002
        /*0012*/ 	.short	0x0018
        /*0014*/ 	.byte	0x00, 0xf0, 0x41, 0x00


	//----- nvinfo : EIATTR_KPARAM_INFO
	.align		4
.L_9039:
        /*0018*/ 	.byte	0x04, 0x17
        /*001a*/ 	.short	(.L_9041 - .L_9040)
.L_9040:
        /*001c*/ 	.word	0x00000000
        /*0020*/ 	.short	0x0001
        /*0022*/ 	.short	0x0008
        /*0024*/ 	.byte	0x00, 0xf0, 0x41, 0x00


	//----- nvinfo : EIATTR_KPARAM_INFO
	.align		4
.L_9041:
        /*0028*/ 	.byte	0x04, 0x17
        /*002a*/ 	.short	(.L_9043 - .L_9042)
.L_9042:
        /*002c*/ 	.word	0x00000000
        /*0030*/ 	.short	0x0000
        /*0032*/ 	.short	0x0000
        /*0034*/ 	.byte	0x00, 0xf0, 0x11, 0x00


	//----- nvinfo : EIATTR_SPARSE_MMA_MASK
	.align		4
.L_9043:
        /*0038*/ 	.byte	0x03, 0x50
        /*003a*/ 	.short	0x0000


	//----- nvinfo : EIATTR_MAXREG_COUNT
	.align		4
        /*003c*/ 	.byte	0x03, 0x1b
        /*003e*/ 	.short	0x00ff


	//----- nvinfo : EIATTR_MERCURY_ISA_VERSION
	.align		4
        /*0040*/ 	.byte	0x03, 0x5f
        /*0042*/ 	.short	0x0101


	//----- nvinfo : EIATTR_EXIT_INSTR_OFFSETS
	.align		4
        /*0044*/ 	.byte	0x04, 0x1c
        /*0046*/ 	.short	(.L_9045 - .L_9044)


	//   ....[0]....
.L_9044:
        /*0048*/ 	.word	0x00001580


	//   ....[1]....
        /*004c*/ 	.word	0x00003320


	//   ....[2]....
        /*0050*/ 	.word	0x00003370


	//----- nvinfo : EIATTR_MAX_THREADS
	.align		4
.L_9045:
        /*0054*/ 	.byte	0x04, 0x05
        /*0056*/ 	.short	(.L_9047 - .L_9046)
.L_9046:
        /*0058*/ 	.word	0x00000080
        /*005c*/ 	.word	0x00000001
        /*0060*/ 	.word	0x00000001


	//----- nvinfo : EIATTR_CRS_STACK_SIZE
	.align		4
.L_9047:
        /*0064*/ 	.byte	0x04, 0x1e
        /*0066*/ 	.short	(.L_9049 - .L_9048)
.L_9048:
        /*0068*/ 	.word	0x00000000


	//----- nvinfo : EIATTR_CBANK_PARAM_SIZE
	.align		4
.L_9049:
        /*006c*/ 	.byte	0x03, 0x19
        /*006e*/ 	.short	0x0028


	//----- nvinfo : EIATTR_PARAM_CBANK
	.align		4
        /*0070*/ 	.byte	0x04, 0x0a
        /*0072*/ 	.short	(.L_9051 - .L_9050)
	.align		4
.L_9050:
        /*0074*/ 	.word	index@(.nv.constant0._ZN2at6native29vectorized_elementwise_kernelILi8ENS0_13AUnaryFunctorIlllZZZNS0_21remainder_kernel_cudaERNS_18TensorIteratorBaseEENKUlvE_clEvENKUlvE2_clEvEUlllE_EESt5arrayIPcLm2EEEEviT0_T1_)
        /*0078*/ 	.short	0x0210
        /*007a*/ 	.short	0x0028


	//----- nvinfo : EIATTR_SW_WAR
	.align		4
.L_9051:
        /*007c*/ 	.byte	0x04, 0x36
        /*007e*/ 	.short	(.L_9053 - .L_9052)
.L_9052:
        /*0080*/ 	.word	0x00000008
.L_9053:


//--------------------- .nv.info._ZN2at6native18elementwise_kernelILi128ELi4EZNS0_15gpu_kernel_implINS0_13BinaryFunctorIiiiZZZNS0_21remainder_kernel_cudaERNS_18TensorIteratorBaseEENKUlvE_clEvENKUlvE1_clEvEUliiE_EEEEvS5_RKT_EUliE_EEviT1_ --------------------------
	.section	.nv.info._ZN2at6native18elementwise_kernelILi128ELi4EZNS0_15gpu_kernel_implINS0_13BinaryFunctorIiiiZZZNS0_21remainder_kernel_cudaERNS_18TensorIteratorBaseEENKUlvE_clEvENKUlvE1_clEvEUliiE_EEEEvS5_RKT_EUliE_EEviT1_,"",@"SHT_CUDA_INFO"
	.sectionflags	@""
	.align	4


	//----- nvinfo : EIATTR_CUDA_API_VERSION
	.align		4
        /*0000*/ 	.byte	0x04, 0x37
        /*0002*/ 	.short	(.L_9055 - .L_9054)
.L_9054:
        /*0004*/ 	.word	0x00000082


	//----- nvinfo : EIATTR_KPARAM_INFO
	.align		4
.L_9055:
        /*0008*/ 	.byte	0x04, 0x17
        /*000a*/ 	.short	(.L_9057 - .L_9056)
.L_9056:
        /*000c*/ 	.word	0x00000000
        /*0010*/ 	.short	0x0001
        /*0012*/ 	.short	0x0008
        /*0014*/ 	.byte	0x00, 0xf0, 0x21, 0x0a


	//----- nvinfo : EIATTR_KPARAM_INFO
	.align		4
.L_9057:
        /*0018*/ 	.byte	0x04, 0x17
        /*001a*/ 	.short	(.L_9059 - .L_9058)
.L_9058:
        /*001c*/ 	.word	0x00000000
        /*0020*/ 	.short	0x0000
        /*0022*/ 	.short	0x0000
        /*0024*/ 	.byte	0x00, 0xf0, 0x11, 0x00


	//----- nvinfo : EIATTR_SPARSE_MMA_MASK
	.align		4
.L_9059:
        /*0028*/ 	.byte	0x03, 0x50
        /*002a*/ 	.short	0x0000


	//----- nvinfo : EIATTR_MAXREG_COUNT
	.align		4
        /*002c*/ 	.byte	0x03, 0x1b
        /*002e*/ 	.short	0x0080


	//----- nvinfo : EIATTR_EXTERNS
	.align		4
        /*0030*/ 	.byte	0x04, 0x0f
        /*0032*/ 	.short	(.L_9061 - .L_9060)


	//   ....[0]....
	.align		4
.L_9060:
        /*0034*/ 	.word	index@(__assertfail)


	//----- nvinfo : EIATTR_MERCURY_ISA_VERSION
	.align		4
.L_9061:
        /*0038*/ 	.byte	0x03, 0x5f
        /*003a*/ 	.short	0x0101


	//----- nvinfo : EIATTR_SYSCALL_OFFSETS
	.align		4
        /*003c*/ 	.byte	0x04, 0x46
        /*003e*/ 	.short	(.L_9063 - .L_9062)


	//   ....[0]....
.L_9062:
        /*0040*/ 	.word	0x000024b0


	//   ....[1]....
        /*0044*/ 	.word	0x000032b0


	//   ....[2]....
        /*0048*/ 	.word	0x000042a0


	//   ....[3]....
        /*004c*/ 	.word	0x00006770


	//   ....[4]....
        /*0050*/ 	.word	0x00007570


	//   ....[5]....
        /*0054*/ 	.word	0x00008560


	//   ....[6]....
        /*0058*/ 	.word	0x0000aa20


	//   ....[7]....
        /*005c*/ 	.word	0x0000b820


	//   ....[8]....
        /*0060*/ 	.word	0x0000c810


	//   ....[9]....
        /*0064*/ 	.word	0x0000ecc0


	//   ....[10]....
        /*0068*/ 	.word	0x0000fac0


	//   ....[11]....
        /*006c*/ 	.word	0x00010ab0


	//----- nvinfo : EIATTR_EXIT_INSTR_OFFSETS
	.align		4
.L_9063:
        /*0070*/ 	.byte	0x04, 0x1c
        /*0072*/ 	.short	(.L_9065 - .L_9064)


	//   ....[0]....
.L_9064:
        /*0074*/ 	.word	0x0000c8b0


	//   ....[1]....
        /*0078*/ 	.word	0x0000fda0


	//   ....[2]....
        /*007c*/ 	.word	0x0000fdc0


	//   ....[3]....
        /*0080*/ 	.word	0x0000fe50


	//   ....[4]....
        /*0084*/ 	.word	0x0000fe70


	//   ....[5]....
        /*0088*/ 	.word	0x0000fe90


	//   ....[6]....
        /*008c*/ 	.word	0x0000ff20


	//   ....[7]....
        /*0090*/ 	.word	0x0000ff60


	//   ....[8]....
        /*0094*/ 	.word	0x00010000


	//   ....[9]....
        /*0098*/ 	.word	0x00010050


	//   ....[10]....
        /*009c*/ 	.word	0x00010080


	//   ....[11]....
        /*00a0*/ 	.word	0x00010140


	//   ....[12]....
        /*00a4*/ 	.word	0x00010180


	//   ....[13]....
        /*00a8*/ 	.word	0x00010310


	//   ....[14]....
        /*00ac*/ 	.word	0x00010470


	//   ....[15]....
        /*00b0*/ 	.word	0x000104b0


	//   ....[16]....
        /*00b4*/ 	.word	0x00010550


	//   ....[17]....
        /*00b8*/ 	.word	0x000106d0


	//   ....[18]....
        /*00bc*/ 	.word	0x00010850


	//   ....[19]....
        /*00c0*/ 	.word	0x000109b0


	//   ....[20]....
        /*00c4*/ 	.word	0x00010ac0


	//   ....[21]....
        /*00c8*/ 	.word	0x00010af0


	//   ....[22]....
        /*00cc*/ 	.word	0x00010b10


	//----- nvinfo : EIATTR_MAX_THREADS
	.align		4
.L_9065:
        /*00d0*/ 	.byte	0x04, 0x05
        /*00d2*/ 	.short	(.L_9067 - .L_9066)
.L_9066:
        /*00d4*/ 	.word	0x00000080
        /*00d8*/ 	.word	0x00000001
        /*00dc*/ 	.word	0x00000001


	//----- nvinfo : EIATTR_CRS_STACK_SIZE
	.align		4
.L_9067:
        /*00e0*/ 	.byte	0x04, 0x1e
        /*00e2*/ 	.short	(.L_9069 - .L_9068)
.L_9068:
        /*00e4*/ 	.word	0x00000000


	//----- nvinfo : EIATTR_CBANK_PARAM_SIZE
	.align		4
.L_9069:
        /*00e8*/ 	.byte	0x03, 0x19
        /*00ea*/ 	.short	0x0290


	//----- nvinfo : EIATTR_PARAM_CBANK
	.align		4
        /*00ec*/ 	.byte	0x04, 0x0a
        /*00ee*/ 	.short	(.L_9071 - .L_9070)
	.align		4
.L_9070:
        /*00f0*/ 	.word	index@(.nv.constant0._ZN2at6native18elementwise_kernelILi128ELi4EZNS0_15gpu_kernel_implINS0_13BinaryFunctorIiiiZZZNS0_21remainder_kernel_cudaERNS_18TensorIteratorBaseEENKUlvE_clEvENKUlvE1_clEvEUliiE_EEEEvS5_RKT_EUliE_EEviT1_)
        /*00f4*/ 	.short	0x0210
        /*00f6*/ 	.short	0x0290


	//----- nvinfo : EIATTR_SW_WAR
	.align		4
.L_9071:
        /*00f8*/ 	.byte	0x04, 0x36
        /*00fa*/ 	.short	(.L_9073 - .L_9072)
.L_9072:
        /*00fc*/ 	.word	0x00000008
.L_9073:


//--------------------- .nv.info._ZN2at6native27unrolled_elementwise_kernelINS0_13BinaryFunctorIiiiZZZNS0_21remainder_kernel_cudaERNS_18TensorIteratorBaseEENKUlvE_clEvENKUlvE1_clEvEUliiE_EESt5arrayIPcLm3EELi4E23TrivialOffsetCalculatorILi2EjESC_ILi1EjENS0_6memory12LoadWithCastILi2EEENSF_13StoreWithCastILi1EEEEEviT_T0_T2_T3_T4_T5_ --------------------------
	.section	.nv.info._ZN2at6native27unrolled_elementwise_kernelINS0_13BinaryFunctorIiiiZZZNS0_21remainder_kernel_cudaERNS_18TensorIteratorBaseEENKUlvE_clEvENKUlvE1_clEvEUliiE_EESt5arrayIPcLm3EELi4E23TrivialOffsetCalculatorILi2EjESC_ILi1EjENS0_6memory12LoadWithCastILi2EEENSF_13StoreWithCastILi1EEEEEviT_T0_T2_T3_T4_T5_,"",@"SHT_CUDA_INFO"
	.sectionflags	@""
	.align	4


	//----- nvinfo : EIATTR_CUDA_API_VERSION
	.align		4
        /*0000*/ 	.byte	0x04, 0x37
        /*0002*/ 	.short	(.L_9075 - .L_9074)
.L_9074:
        /*0004*/ 	.word	0x00000082


	//----- nvinfo : EIATTR_KPARAM_INFO
	.align		4
.L_9075:
        /*0008*/ 	.byte	0x04, 0x17
        /*000a*/ 	.short	(.L_9077 - .L_9076)
.L_9076:
        /*000c*/ 	.word	0x00000000
        /*0010*/ 	.short	0x0006
        /*0012*/ 	.short	0x0030
        /*0014*/ 	.byte	0x00, 0xf0, 0x21, 0x00


	//----- nvinfo : EIATTR_KPARAM_INFO
	.align		4
.L_9077:
        /*0018*/ 	.byte	0x04, 0x17
        /*001a*/ 	.short	(.L_9079 - .L_9078)
.L_9078:
        /*001c*/ 	.word	0x00000000
        /*0020*/ 	.short	0x0005
        /*0022*/ 	.short	0x0024
        /*0024*/ 	.byte	0x00, 0xf0, 0x31, 0x00


	//----- nvinfo : EIATTR_KPARAM_INFO
	.align		4
.L_9079:
        /*0028*/ 	.byte	0x04, 0x17
        /*002a*/ 	.short	(.L_9081 - .L_9080)
.L_9080:
        /*002c*/ 	.word	0x00000000
        /*0030*/ 	.short	0x0004
        /*0032*/ 	.short	0x0021
        /*0034*/ 	.byte	0x00, 0xf0, 0x05, 0x00


	//----- nvinfo : EIATTR_KPARAM_INFO
	.align		4
.L_9081:
        /*0038*/ 	.byte	0x04, 0x17
        /*003a*/ 	.short	(.L_9083 - .L_9082)
.L_9082:
        /*003c*/ 	.word	0x00000000
        /*0040*/ 	.short	0x0003
        /*0042*/ 	.short	0x0020
        /*0044*/ 	.byte	0x00, 0xf0, 0x05, 0x00


	//----- nvinfo : EIATTR_KPARAM_INFO
	.align		4
.L_9083:
        /*0048*/ 	.byte	0x04, 0x17
        /*004a*/ 	.short	(.L_9085 - .L_9084)
.L_9084:
        /*004c*/ 	.word	0x00000000
        /*0050*/ 	.short	0x0002
        /*0052*/ 	.short	0x0008
        /*0054*/ 	.byte	0x00, 0xf0, 0x61, 0x00


	//----- nvinfo : EIATTR_KPARAM_INFO
	.align		4
.L_9085:
        /*0058*/ 	.byte	0x04, 0x17
        /*005a*/ 	.short	(.L_9087 - .L_9086)
.L_9086:
        /*005c*/ 	.word	0x00000000
        /*0060*/ 	.short	0x0001
        /*0062*/ 	.short	0x0004
        /*0064*/ 	.byte	0x00, 0xf0, 0x05, 0x00


	//----- nvinfo : EIATTR_KPARAM_INFO
	.align		4
.L_9087:
        /*0068*/ 	.byte	0x04, 0x17
        /*006a*/ 	.short	(.L_9089 - .L_9088)
.L_9088:
        /*006c*/ 	.word	0x00000000
        /*0070*/ 	.short	0x0000
        /*0072*/ 	.short	0x0000
        /*0074*/ 	.byte	0x00, 0xf0, 0x11, 0x00


	//----- nvinfo : EIATTR_SPARSE_MMA_MASK
	.align		4
.L_9089:
        /*0078*/ 	.byte	0x03, 0x50
        /*007a*/ 	.short	0x0000


	//----- nvinfo : EIATTR_MAXREG_COUNT
	.align		4
        /*007c*/ 	.byte	0x03, 0x1b
        /*007e*/ 	.short	0x00ff


	//----- nvinfo : EIATTR_EXTERNS
	.align		4
        /*0080*/ 	.byte	0x04, 0x0f
        /*0082*/ 	.short	(.L_9091 - .L_9090)


	//   ....[0]....
	.align		4
.L_9090:
        /*0084*/ 	.word	index@(__assertfail)


	//----- nvinfo : EIATTR_MERCURY_ISA_VERSION
	.align		4
.L_9091:
        /*0088*/ 	.byte	0x03, 0x5f
        /*008a*/ 	.short	0x0101


	//----- nvinfo : EIATTR_SYSCALL_OFFSETS
	.align		4
        /*008c*/ 	.byte	0x04, 0x46
        /*008e*/ 	.short	(.L_9093 - .L_9092)


	//   ....[0]....
.L_9092:
        /*0090*/ 	.word	0x00000eb0


	//   ....[1]....
        /*0094*/ 	.word	0x00001cc0


	//   ....[2]....
        /*0098*/ 	.word	0x00002b50


	//   ....[3]....
        /*009c*/ 	.word	0x00003960


	//   ....[4]....
        /*00a0*/ 	.word	0x00004800


	//   ....[5]....
        /*00a4*/ 	.word	0x00005620


	//   ....[6]....
        /*00a8*/ 	.word	0x000064a0


	//   ....[7]....
        /*00ac*/ 	.word	0x000072b0


	//   ....[8]....
        /*00b0*/ 	.word	0x00008ae0


	//   ....[9]....
        /*00b4*/ 	.word	0x000099e0


	//   ....[10]....
        /*00b8*/ 	.word	0x0000a8b0


	//   ....[11]....
        /*00bc*/ 	.word	0x0000b780


	//----- nvinfo : EIATTR_EXIT_INSTR_OFFSETS
	.align		4
.L_9093:
        /*00c0*/ 	.byte	0x04, 0x1c
        /*00c2*/ 	.short	(.L_9095 - .L_9094)


	//   ....[0]....
.L_9094:
        /*00c4*/ 	.word	0x0000a940


	//   ....[1]....
        /*00c8*/ 	.word	0x0000aa70


	//   ....[2]....
        /*00cc*/ 	.word	0x0000aa90


	//   ....[3]....
        /*00d0*/ 	.word	0x0000ab20


	//   ....[4]....
        /*00d4*/ 	.word	0x0000ab40


	//   ....[5]....
        /*00d8*/ 	.word	0x0000ab60


	//   ....[6]....
        /*00dc*/ 	.word	0x0000abf0


	//   ....[7]....
        /*00e0*/ 	.word	0x0000ac30


	//   ....[8]....
        /*00e4*/ 	.word	0x0000acd0


	//   ....[9]....
        /*00e8*/ 	.word	0x0000ad20


	//   ....[10]....
        /*00ec*/ 	.word	0x0000ad50


	//   ....[11]....
        /*00f0*/ 	.word	0x0000ae10


	//   ....[12]....
        /*00f4*/ 	.word	0x0000ae50


	//   ....[13]....
        /*00f8*/ 	.word	0x0000afe0


	//   ....[14]....
        /*00fc*/ 	.word	0x0000b140


	//   ....[15]....
        /*0100*/ 	.word	0x0000b180


	//   ....[16]....
        /*0104*/ 	.word	0x0000b220


	//   ....[17]....
        /*0108*/ 	.word	0x0000b3a0


	//   ....[18]....
        /*010c*/ 	.word	0x0000b520


	//   ....[19]....
        /*0110*/ 	.word	0x0000b680


	//   ....[20]....
        /*0114*/ 	.word	0x0000b790


	//   ....[21]....
        /*0118*/ 	.word	0x0000b7c0


	//   ....[22]....
        /*011c*/ 	.word	0x0000b7e0


	//----- nvinfo : EIATTR_MAX_THREADS
	.align		4
.L_9095:
        /*0120*/ 	.byte	0x04, 0x05
        /*0122*/ 	.short	(.L_9097 - .L_9096)
.L_9096:
        /*0124*/ 	.word	0x00000080
        /*0128*/ 	.word	0x00000001
        /*012c*/ 	.word	0x00000001


	//----- nvinfo : EIATTR_CRS_STACK_SIZE
	.align		4
.L_9097:
        /*0130*/ 	.byte	0x04, 0x1e
        /*0132*/ 	.short	(.L_9099 - .L_9098)
.L_9098:
        /*0134*/ 	.word	0x00000000


	//----- nvinfo : EIATTR_CBANK_PARAM_SIZE
	.align		4
.L_9099:
        /*0138*/ 	.byte	0x03, 0x19
        /*013a*/ 	.short	0x0038


	//----- nvinfo : EIATTR_PARAM_CBANK
	.align		4
        /*013c*/ 	.byte	0x04, 0x0a
        /*013e*/ 	.short	(.L_9101 - .L_9100)
	.align		4
.L_9100:
        /*0140*/ 	.word	index@(.nv.constant0._ZN2at6native27unrolled_elementwise_kernelINS0_13BinaryFunctorIiiiZZZNS0_21remainder_kernel_cudaERNS_18TensorIteratorBaseEENKUlvE_clEvENKUlvE1_clEvEUliiE_EESt5arrayIPcLm3EELi4E23TrivialOffsetCalculatorILi2EjESC_ILi1EjENS0_6memory12LoadWithCastILi2EEENSF_13StoreWithCastILi1EEEEEviT_T0_T2_T3_T4_T5_)
        /*0144*/ 	.short	0x0210
        /*0146*/ 	.short	0x0038


	//----- nvinfo : EIATTR_SW_WAR
	.align		4
.L_9101:
        /*0148*/ 	.byte	0x04, 0x36
        /*014a*/ 	.short	(.L_9103 - .L_9102)
.L_9102:
        /*014c*/ 	.word	0x00000008
.L_9103:


//--------------------- .nv.info._ZN2at6native18elementwise_kernelILi128ELi2EZNS0_22gpu_kernel_impl_nocastINS0_13BinaryFunctorIiiiZZZNS0_21remainder_kernel_cudaERNS_18TensorIteratorBaseEENKUlvE_clEvENKUlvE1_clEvEUliiE_EEEEvS5_RKT_EUliE_EEviT1_ --------------------------
	.section	.nv.info._ZN2at6native18elementwise_kernelILi128ELi2EZNS0_22gpu_kernel_impl_nocastINS0_13BinaryFunctorIiiiZZZNS0_21remainder_kernel_cudaERNS_18TensorIteratorBaseEENKUlvE_clEvENKUlvE1_clEvEUliiE_EEEEvS5_RKT_EUliE_EEviT1_,"",@"SHT_CUDA_INFO"
	.sectionflags	@""
	.align	4


	//----- nvinfo : EIATTR_CUDA_API_VERSION
	.align		4
        /*0000*/ 	.byte	0x04, 0x37
        /*0002*/ 	.short	(.L_9105 - .L_9104)
.L_9104:
        /*0004*/ 	.word	0x00000082


	//----- nvinfo : EIATTR_KPARAM_INFO
	.align		4
.L_9105:
        /*0008*/ 	.byte	0x04, 0x17
        /*000a*/ 	.short	(.L_9107 - .L_9106)
.L_9106:
        /*000c*/ 	.word	0x00000000
        /*0010*/ 	.short	0x0001
        /*0012*/ 	.short	0x0008
        /*0014*/ 	.byte	0x00, 0xf0, 0x21, 0x0a


	//----- nvinfo : EIATTR_KPARAM_INFO
	.align		4
.L_9107:
        /*0018*/ 	.byte	0x04, 0x17
        /*001a*/ 	.short	(.L_9109 - .L_9108)
.L_9108:
        /*001c*/ 	.word	0x00000000
        /*0020*/ 	.short	0x0000
        /*0022*/ 	.short	0x0000
        /*0024*/ 	.byte	0x00, 0xf0, 0x11, 0x00


	//----- nvinfo : EIATTR_SPARSE_MMA_MASK
	.align		4
.L_9109:
        /*0028*/ 	.byte	0x03, 0x50
        /*002a*/ 	.short	0x0000


	//----- nvinfo : EIATTR_MAXREG_COUNT
	.align		4
        /*002c*/ 	.byte	0x03, 0x1b
        /*002e*/ 	.short	0x0080


	//----- nvinfo : EIATTR_MERCURY_ISA_VERSION
	.align		4
        /*0030*/ 	.byte	0x03, 0x5f
        /*0032*/ 	.short	0x0101


	//----- nvinfo : EIATTR_EXIT_INSTR_OFFSETS
	.align		4
        /*0034*/ 	.byte	0x04, 0x1c
        /*0036*/ 	.short	(.L_9111 - .L_9110)


	//   ....[0]....
.L_9110:
        /*0038*/ 	.word	0x00001950


	//   ....[1]....
        /*003c*/ 	.word	0x000031e0


	//----- nvinfo : EIATTR_MAX_THREADS
	.align		4
.L_9111:
        /*0040*/ 	.byte	0x04, 0x05
        /*0042*/ 	.short	(.L_9113 - .L_9112)
.L_9112:
        /*0044*/ 	.word	0x00000080
        /*0048*/ 	.word	0x00000001
        /*004c*/ 	.word	0x00000001


	//----- nvinfo : EIATTR_CRS_STACK_SIZE
	.align		4
.L_9113:
        /*0050*/ 	.byte	0x04, 0x1e
        /*0052*/ 	.short	(.L_9115 - .L_9114)
.L_9114:
        /*0054*/ 	.word	0x00000000


	//----- nvinfo : EIATTR_CBANK_PARAM_SIZE
	.align		4
.L_9115:
        /*0058*/ 	.byte	0x03, 0x19
        /*005a*/ 	.short	0x0290


	//----- nvinfo : EIATTR_PARAM_CBANK
	.align		4
        /*005c*/ 	.byte	0x04, 0x0a
        /*005e*/ 	.short	(.L_9117 - .L_9116)
	.align		4
.L_9116:
        /*0060*/ 	.word	index@(.nv.constant0._ZN2at6native18elementwise_kernelILi128ELi2EZNS0_22gpu_kernel_impl_nocastINS0_13BinaryFunctorIiiiZZZNS0_21remainder_kernel_cudaERNS_18TensorIteratorBaseEENKUlvE_clEvENKUlvE1_clEvEUliiE_EEEEvS5_RKT_EUliE_EEviT1_)
        /*0064*/ 	.short	0x0210
        /*0066*/ 	.short	0x0290


	//----- nvinfo : EIATTR_SW_WAR
	.align		4
.L_9117:
        /*0068*/ 	.byte	0x04, 0x36
        /*006a*/ 	.short	(.L_9119 - .L_9118)
.L_9118:
        /*006c*/ 	.word	0x00000008
.L_9119:


//--------------------- .nv.info._ZN2at6native27unrolled_elementwise_kernelINS0_13BinaryFunctorIiiiZZZNS0_21remainder_kernel_cudaERNS_18TensorIteratorBaseEENKUlvE_clEvENKUlvE1_clEvEUliiE_EESt5arrayIPcLm3EELi4E23TrivialOffsetCalculatorILi2EjESC_ILi1EjENS0_6memory15LoadWithoutCastENSF_16StoreWithoutCastEEEviT_T0_T2_T3_T4_T5_ --------------------------
	.section	.nv.info._ZN2at6native27unrolled_elementwise_kernelINS0_13BinaryFunctorIiiiZZZNS0_21remainder_kernel_cudaERNS_18TensorIteratorBaseEENKUlvE_clEvENKUlvE1_clEvEUliiE_EESt5arrayIPcLm3EELi4E23TrivialOffsetCalculatorILi2EjESC_ILi1EjENS0_6memory15LoadWithoutCastENSF_16StoreWithoutCastEEEviT_T0_T2_T3_T4_T5_,"",@"SHT_CUDA_INFO"
	.sectionflags	@""
	.align	4


	//----- nvinfo : EIATTR_CUDA_API_VERSION
	.align		4
        /*0000*/ 	.byte	0x04, 0x37
        /*0002*/ 	.short	(.L_9121 - .L_9120)
.L_9120:
        /*0004*/ 	.word	0x00000082


	//----- nvinfo : EIATTR_KPARAM_INFO
	.align		4
.L_9121:
        /*0008*/ 	.byte	0x04, 0x17
        /*000a*/ 	.short	(.L_9123 - .L_9122)
.L_9122:
        /*000c*/ 	.word	0x00000000
        /*0010*/ 	.short	0x0006
        /*0012*/ 	.short	0x0023
        /*0014*/ 	.byte	0x00, 0xf0, 0x05, 0x00


	//----- nvinfo : EIATTR_KPARAM_INFO
	.align		4
.L_9123:
        /*0018*/ 	.byte	0x04, 0x17
        /*001a*/ 	.short	(.L_9125 - .L_9124)
.L_9124:
        /*001c*/ 	.word	0x00000000
        /*0020*/ 	.short	0x0005
        /*0022*/ 	.short	0x0022
        /*0024*/ 	.byte	0x00, 0xf0, 0x05, 0x00


	//----- nvinfo : EIATTR_KPARAM_INFO
	.align		4
.L_9125:
        /*0028*/ 	.byte	0x04, 0x17
        /*002a*/ 	.short	(.L_9127 - .L_9126)
.L_9126:
        /*002c*/ 	.word	0x00000000
        /*0030*/ 	.short	0x0004
        /*0032*/ 	.short	0x0021
        /*0034*/ 	.byte	0x00, 0xf0, 0x05, 0x00


	//----- nvinfo : EIATTR_KPARAM_INFO
	.align		4
.L_9127:
        /*0038*/ 	.byte	0x04, 0x17
        /*003a*/ 	.short	(.L_9129 - .L_9128)
.L_9128:
        /*003c*/ 	.word	0x00000000
        /*0040*/ 	.short	0x0003
        /*0042*/ 	.short	0x0020
        /*0044*/ 	.byte	0x00, 0xf0, 0x05, 0x00


	//----- nvinfo : EIATTR_KPARAM_INFO
	.align		4
.L_9129:
        /*0048*/ 	.byte	0x04, 0x17
        /*004a*/ 	.short	(.L_9131 - .L_9130)
.L_9130:
        /*004c*/ 	.word	0x00000000
        /*0050*/ 	.short	0x0002
        /*0052*/ 	.short	0x0008
        /*0054*/ 	.byte	0x00, 0xf0, 0x61, 0x00


	//----- nvinfo : EIATTR_KPARAM_INFO
	.align		4
.L_9131:
        /*0058*/ 	.byte	0x04, 0x17
        /*005a*/ 	.short	(.L_9133 - .L_9132)
.L_9132:
        /*005c*/ 	.word	0x00000000
        /*0060*/ 	.short	0x0001
        /*0062*/ 	.short	0x0004
        /*0064*/ 	.byte	0x00, 0xf0, 0x05, 0x00


	//----- nvinfo : EIATTR_KPARAM_INFO
	.align		4
.L_9133:
        /*0068*/ 	.byte	0x04, 0x17
        /*006a*/ 	.short	(.L_9135 - .L_9134)
.L_9134:
        /*006c*/ 	.word	0x00000000
        /*0070*/ 	.short	0x0000
        /*0072*/ 	.short	0x0000
        /*0074*/ 	.byte	0x00, 0xf0, 0x11, 0x00


	//----- nvinfo : EIATTR_SPARSE_MMA_MASK
	.align		4
.L_9135:
        /*0078*/ 	.byte	0x03, 0x50
        /*007a*/ 	.short	0x0000


	//----- nvinfo : EIATTR_MAXREG_COUNT
	.align		4
        /*007c*/ 	.byte	0x03, 0x1b
        /*007e*/ 	.short	0x00ff


	//----- nvinfo : EIATTR_MERCURY_ISA_VERSION
	.align		4
        /*0080*/ 	.byte	0x03, 0x5f
        /*0082*/ 	.short	0x0101


	//----- nvinfo : EIATTR_EXIT_INSTR_OFFSETS
	.align		4
        /*0084*/ 	.byte	0x04, 0x1c
        /*0086*/ 	.short	(.L_9137 - .L_9136)


	//   ....[0]....
.L_9136:
        /*0088*/ 	.word	0x00000c60


	//   ....[1]....
        /*008c*/ 	.word	0x00000cb0


	//----- nvinfo : EIATTR_MAX_THREADS
	.align		4
.L_9137:
        /*0090*/ 	.byte	0x04, 0x05
        /*0092*/ 	.short	(.L_9139 - .L_9138)
.L_9138:
        /*0094*/ 	.word	0x00000080
        /*0098*/ 	.word	0x00000001
        /*009c*/ 	.word	0x00000001


	//----- nvinfo : EIATTR_CRS_STACK_SIZE
	.align		4
.L_9139:
        /*00a0*/ 	.byte	0x04, 0x1e
        /*00a2*/ 	.short	(.L_9141 - .L_9140)
.L_9140:
        /*00a4*/ 	.word	0x00000000


	//----- nvinfo : EIATTR_CBANK_PARAM_SIZE
	.align		4
.L_9141:
        /*00a8*/ 	.byte	0x03, 0x19
        /*00aa*/ 	.short	0x0024


	//----- nvinfo : EIATTR_PARAM_CBANK
	.align		4
        /*00ac*/ 	.byte	0x04, 0x0a
        /*00ae*/ 	.short	(.L_9143 - .L_9142)
	.align		4
.L_9142:
        /*00b0*/ 	.word	index@(.nv.constant0._ZN2at6native27unrolled_elementwise_kernelINS0_13BinaryFunctorIiiiZZZNS0_21remainder_kernel_cudaERNS_18TensorIteratorBaseEENKUlvE_clEvENKUlvE1_clEvEUliiE_EESt5arrayIPcLm3EELi4E23TrivialOffsetCalculatorILi2EjESC_ILi1EjENS0_6memory15LoadWithoutCastENSF_16StoreWithoutCastEEEviT_T0_T2_T3_T4_T5_)
        /*00b4*/ 	.short	0x0210
        /*00b6*/ 	.short	0x0024


	//----- nvinfo : EIATTR_SW_WAR
	.align		4
.L_9143:
        /*00b8*/ 	.byte	0x04, 0x36
        /*00ba*/ 	.short	(.L_9145 - .L_9144)
.L_9144:
        /*00bc*/ 	.word	0x00000008
.L_9145:


//--------------------- .nv.info._ZN2at6native29vectorized_elementwise_kernelILi2ENS0_13BinaryFunctorIiiiZZZNS0_21remainder_kernel_cudaERNS_18TensorIteratorBaseEENKUlvE_clEvENKUlvE1_clEvEUliiE_EESt5arrayIPcLm3EEEEviT0_T1_ --------------------------
	.section	.nv.info._ZN2at6native29vectorized_elementwise_kernelILi2ENS0_13BinaryFunctorIiiiZZZNS0_21remainder_kernel_cudaERNS_18TensorIteratorBaseEENKUlvE_clEvENKUlvE1_clEvEUliiE_EESt5arrayIPcLm3EEEEviT0_T1_,"",@"SHT_CUDA_INFO"
	.sectionflags	@""
	.align	4


	//----- nvinfo : EIATTR_CUDA_API_VERSION
	.align		4
        /*0000*/ 	.byte	0x04, 0x37
        /*0002*/ 	.short	(.L_9147 - .L_9146)
.L_9146:
        /*0004*/ 	.word	0x00000082


	//----- nvinfo : EIATTR_KPARAM_INFO
	.align		4
.L_9147:
        /*0008*/ 	.byte	0x04, 0x17
        /*000a*/ 	.short	(.L_9149 - .L_9148)
.L_9148:
        /*000c*/ 	.word	0x00000000
        /*0010*/ 	.short	0x0002
        /*0012*/ 	.short	0x0008
        /*0014*/ 	.byte	0x00, 0xf0, 0x61, 0x00


	//----- nvinfo : EIATTR_KPARAM_INFO
	.align		4
.L_9149:
        /*0018*/ 	.byte	0x04, 0x17
        /*001a*/ 	.short	(.L_9151 - .L_9150)
.L_9150:
        /*001c*/ 	.word	0x00000000
        /*0020*/ 	.short	0x0001
        /*0022*/ 	.short	0x0004
        /*0024*/ 	.byte	0x00, 0xf0, 0x05, 0x00


	//----- nvinfo : EIATTR_KPARAM_INFO
	.align		4
.L_9151:
        /*0028*/ 	.byte	0x04, 0x17
        /*002a*/ 	.short	(.L_9153 - .L_9152)
.L_9152:
        /*002c*/ 	.word	0x00000000
        /*0030*/ 	.short	0x0000
        /*0032*/ 	.short	0x0000
        /*0034*/ 	.byte	0x00, 0xf0, 0x11, 0x00


	//----- nvinfo : EIATTR_SPARSE_MMA_MASK
	.align		4
.L_9153:
        /*0038*/ 	.byte	0x03, 0x50
        /*003a*/ 	.short	0x0000


	//----- nvinfo : EIATTR_MAXREG_COUNT
	.align		4
        /*003c*/ 	.byte	0x03, 0x1b
        /*003e*/ 	.short	0x00ff


	//----- nvinfo : EIATTR_MERCURY_ISA_VERSION
	.align		4
        /*0040*/ 	.byte	0x03, 0x5f
        /*0042*/ 	.short	0x0101


	//----- nvinfo : EIATTR_EXIT_INSTR_OFFSETS
	.align		4
        /*0044*/ 	.byte	0x04, 0x1c
        /*0046*/ 	.short	(.L_9155 - .L_9154)


	//   ....[0]....
.L_9154:
        /*0048*/ 	.word	0x00000f90


	//   ....[1]....
        /*004c*/ 	.word	0x00002850


	//   ....[2]....
        /*0050*/ 	.word	0x000028a0


	//----- nvinfo : EIATTR_MAX_THREADS
	.align		4
.L_9155:
        /*0054*/ 	.byte	0x04, 0x05
        /*0056*/ 	.short	(.L_9157 - .L_9156)
.L_9156:
        /*0058*/ 	.word	0x00000080
        /*005c*/ 	.word	0x00000001
        /*0060*/ 	.word	0x00000001


	//----- nvinfo : EIATTR_CRS_STACK_SIZE
	.align		4
.L_9157:
        /*0064*/ 	.byte	0x04, 0x1e
        /*0066*/ 	.short	(.L_9159 - .L_9158)
.L_9158:
        /*0068*/ 	.word	0x00000000


	//----- nvinfo : EIATTR_CBANK_PARAM_SIZE
	.align		4
.L_9159:
        /*006c*/ 	.byte	0x03, 0x19
        /*006e*/ 	.short	0x0020


	//----- nvinfo : EIATTR_PARAM_CBANK
	.align		4
        /*0070*/ 	.byte	0x04, 0x0a
        /*0072*/ 	.short	(.L_9161 - .L_9160)
	.align		4
.L_9160:
        /*0074*/ 	.word	index@(.nv.constant0._ZN2at6native29vectorized_elementwise_kernelILi2ENS0_13BinaryFunctorIiiiZZZNS0_21remainder_kernel_cudaERNS_18TensorIteratorBaseEENKUlvE_clEvENKUlvE1_clEvEUliiE_EESt5arrayIPcLm3EEEEviT0_T1_)
        /*0078*/ 	.short	0x0210
        /*007a*/ 	.short	0x0020


	//----- nvinfo : EIATTR_SW_WAR
	.align		4
.L_9161:
        /*007c*/ 	.byte	0x04, 0x36
        /*007e*/ 	.short	(.L_9163 - .L_9162)
.L_9162:
        /*0080*/ 	.word	0x00000008
.L_9163:


//--------------------- .nv.info._ZN2at6native29vectorized_elementwise_kernelILi4ENS0_13BinaryFunctorIiiiZZZNS0_21remainder_kernel_cudaERNS_18TensorIteratorBaseEENKUlvE_clEvENKUlvE1_clEvEUliiE_EESt5arrayIPcLm3EEEEviT0_T1_ --------------------------
	.section	.nv.info._ZN2at6native29vectorized_elementwise_kernelILi4ENS0_13BinaryFunctorIiiiZZZNS0_21remainder_kernel_cudaERNS_18TensorIteratorBaseEENKUlvE_clEvENKUlvE1_clEvEUliiE_EESt5arrayIPcLm3EEEEviT0_T1_,"",@"SHT_CUDA_INFO"
	.sectionflags	@""
	.align	4


	//----- nvinfo : EIATTR_CUDA_API_VERSION
	.align		4
        /*0000*/ 	.byte	0x04, 0x37
        /*0002*/ 	.short	(.L_9165 - .L_9164)
.L_9164:
        /*0004*/ 	.word	0x00000082


	//----- nvinfo : EIATTR_KPARAM_INFO
	.align		4
.L_9165:
        /*0008*/ 	.byte	0x04, 0x17
        /*000a*/ 	.short	(.L_9167 - .L_9166)
.L_9166:
        /*000c*/ 	.word	0x00000000
        /*0010*/ 	.short	0x0002
        /*0012*/ 	.short	0x0008
        /*0014*/ 	.byte	0x00, 0xf0, 0x61, 0x00


	//----- nvinfo : EIATTR_KPARAM_INFO
	.align		4
.L_9167:
        /*0018*/ 	.byte	0x04, 0x17
        /*001a*/ 	.short	(.L_9169 - .L_9168)
.L_9168:
        /*001c*/ 	.word	0x00000000
        /*0020*/ 	.short	0x0001
        /*0022*/ 	.short	0x0004
        /*0024*/ 	.byte	0x00, 0xf0, 0x05, 0x00


	//----- nvinfo : EIATTR_KPARAM_INFO
	.align		4
.L_9169:
        /*0028*/ 	.byte	0x04, 0x17
        /*002a*/ 	.short	(.L_9171 - .L_9170)
.L_9170:
        /*002c*/ 	.word	0x00000000
        /*0030*/ 	.short	0x0000
        /*0032*/ 	.short	0x0000
        /*0034*/ 	.byte	0x00, 0xf0, 0x11, 0x00


	//----- nvinfo : EIATTR_SPARSE_MMA_MASK
	.align		4
.L_9171:
        /*0038*/ 	.byte	0x03, 0x50
        /*003a*/ 	.short	0x0000


	//----- nvinfo : EIATTR_MAXREG_COUNT
	.align		4
        /*003c*/ 	.byte	0x03, 0x1b
        /*003e*/ 	.short	0x00ff


	//----- nvinfo : EIATTR_MERCURY_ISA_VERSION
	.align		4
        /*0040*/ 	.byte	0x03, 0x5f
        /*0042*/ 	.short	0x0101


	//----- nvinfo : EIATTR_EXIT_INSTR_OFFSETS
	.align		4
        /*0044*/ 	.byte	0x04, 0x1c
        /*0046*/ 	.short	(.L_9173 - .L_9172)


	//   ....[0]....
.L_9172:
        /*0048*/ 	.word	0x00000f30


	//   ....[1]....
        /*004c*/ 	.word	0x000027e0


	//   ....[2]....
        /*0050*/ 	.word	0x00002830


	//----- nvinfo : EIATTR_MAX_THREADS
	.align		4
.L_9173:
        /*0054*/ 	.byte	0x04, 0x05
        /*0056*/ 	.short	(.L_9175 - .L_9174)
.L_9174:
        /*0058*/ 	.word	0x00000080
        /*005c*/ 	.word	0x00000001
        /*0060*/ 	.word	0x00000001


	//----- nvinfo : EIATTR_CRS_STACK_SIZE
	.align		4
.L_9175:
        /*0064*/ 	.byte	0x04, 0x1e
        /*0066*/ 	.short	(.L_9177 - .L_9176)
.L_9176:
        /*0068*/ 	.word	0x00000000


	//----- nvinfo : EIATTR_CBANK_PARAM_SIZE
	.align		4
.L_9177:
        /*006c*/ 	.byte	0x03, 0x19
        /*006e*/ 	.short	0x0020


	//----- nvinfo : EIATTR_PARAM_CBANK
	.align		4
        /*0070*/ 	.byte	0x04, 0x0a
        /*0072*/ 	.short	(.L_9179 - .L_9178)
	.align		4
.L_9178:
        /*0074*/ 	.word	index@(.nv.constant0._ZN2at6native29vectorized_elementwise_kernelILi4ENS0_13BinaryFunctorIiiiZZZNS0_21remainder_kernel_cudaERNS_18TensorIteratorBaseEENKUlvE_clEvENKUlvE1_clEvEUliiE_EESt5arrayIPcLm3EEEEviT0_T1_)
        /*0078*/ 	.short	0x0210
        /*007a*/ 	.short	0x0020


	//----- nvinfo : EIATTR_SW_WAR
	.align		4
.L_9179:
        /*007c*/ 	.byte	0x04, 0x36
        /*007e*/ 	.short	(.L_9181 - .L_9180)
.L_9180:
        /*0080*/ 	.word	0x00000008
.L_9181:


//--------------------- .nv.info._ZN2at6native29vectorized_elementwise_kernelILi8ENS0_13BinaryFunctorIiiiZZZNS0_21remainder_kernel_cudaERNS_18TensorIteratorBaseEENKUlvE_clEvENKUlvE1_clEvEUliiE_EESt5arrayIPcLm3EEEEviT0_T1_ --------------------------
	.section	.nv.info._ZN2at6native29vectorized_elementwise_kernelILi8ENS0_13BinaryFunctorIiiiZZZNS0_21remainder_kernel_cudaERNS_18TensorIteratorBaseEENKUlvE_clEvENKUlvE1_clEvEUliiE_EESt5arrayIPcLm3EEEEviT0_T1_,"",@"SHT_CUDA_INFO"
	.sectionflags	@""
	.align	4


	//----- nvinfo : EIATTR_CUDA_API_VERSION
	.align		4
        /*0000*/ 	.byte	0x04, 0x37
        /*0002*/ 	.short	(.L_9183 - .L_9182)
.L_9182:
        /*0004*/ 	.word	0x00000082


	//----- nvinfo : EIATTR_KPARAM_INFO
	.align		4
.L_9183:
        /*0008*/ 	.byte	0x04, 0x17
        /*000a*/ 	.short	(.L_9185 - .L_9184)
.L_9184:
        /*000c*/ 	.word	0x00000000
        /*0010*/ 	.short	0x0002
        /*0012*/ 	.short	0x0008
        /*0014*/ 	.byte	0x00, 0xf0, 0x61, 0x00


	//----- nvinfo : EIATTR_KPARAM_INFO
	.align		4
.L_9185:
        /*0018*/ 	.byte	0x04, 0x17
        /*001a*/ 	.short	(.L_9187 - .L_9186)
.L_9186:
        /*001c*/ 	.word	0x00000000
        /*0020*/ 	.short	0x0001
        /*0022*/ 	.short	0x0004
        /*0024*/ 	.byte	0x00, 0xf0, 0x05, 0x00


	//----- nvinfo : EIATTR_KPARAM_INFO
	.align		4
.L_9187:
        /*0028*/ 	.byte	0x04, 0x17
        /*002a*/ 	.short	(.L_9189 - .L_9188)
.L_9188:
        /*002c*/ 	.word	0x00000000
        /*0030*/ 	.short	0x0000
        /*0032*/ 	.short	0x0000
        /*0034*/ 	.byte	0x00, 0xf0, 0x11, 0x00


	//----- nvinfo : EIATTR_SPARSE_MMA_MASK
	.align		4
.L_9189:
        /*0038*/ 	.byte	0x03, 0x50
        /*003a*/ 	.short	0x0000


	//----- nvinfo : EIATTR_MAXREG_COUNT
	.align		4
        /*003c*/ 	.byte	0x03, 0x1b
        /*003e*/ 	.short	0x00ff


	//----- nvinfo : EIATTR_MERCURY_ISA_VERSION
	.align		4
        /*0040*/ 	.byte	0x03, 0x5f
        /*0042*/ 	.short	0x0101


	//----- nvinfo : EIATTR_EXIT_INSTR_OFFSETS
	.align		4
        /*0044*/ 	.byte	0x04, 0x1c
        /*0046*/ 	.short	(.L_9191 - .L_9190)


	//   ....[0]....
.L_9190:
        /*0048*/ 	.word	0x00000f30


	//   ....[1]....
        /*004c*/ 	.word	0x000027e0


	//   ....[2]....
        /*0050*/ 	.word	0x00002830


	//----- nvinfo : EIATTR_MAX_THREADS
	.align		4
.L_9191:
        /*0054*/ 	.byte	0x04, 0x05
        /*0056*/ 	.short	(.L_9193 - .L_9192)
.L_9192:
        /*0058*/ 	.word	0x00000080
        /*005c*/ 	.word	0x00000001
        /*0060*/ 	.word	0x00000001


	//----- nvinfo : EIATTR_CRS_STACK_SIZE
	.align		4
.L_9193:
        /*0064*/ 	.byte	0x04, 0x1e
        /*0066*/ 	.short	(.L_9195 - .L_9194)
.L_9194:
        /*0068*/ 	.word	0x00000000


	//----- nvinfo : EIATTR_CBANK_PARAM_SIZE
	.align		4
.L_9195:
        /*006c*/ 	.byte	0x03, 0x19
        /*006e*/ 	.short	0x0020


	//----- nvinfo : EIATTR_PARAM_CBANK
	.align		4
        /*0070*/ 	.byte	0x04, 0x0a
        /*0072*/ 	.short	(.L_9197 - .L_9196)
	.align		4
.L_9196:
        /*0074*/ 	.word	index@(.nv.constant0._ZN2at6native29vectorized_elementwise_kernelILi8ENS0_13BinaryFunctorIiiiZZZNS0_21remainder_kernel_cudaERNS_18TensorIteratorBaseEENKUlvE_clEvENKUlvE1_clEvEUliiE_EESt5arrayIPcLm3EEEEviT0_T1_)
        /*0078*/ 	.short	0x0210
        /*007a*/ 	.short	0x0020


	//----- nvinfo : EIATTR_SW_WAR
	.align		4
.L_9197:
        /*007c*/ 	.byte	0x04, 0x36
        /*007e*/ 	.short	(.L_9199 - .L_9198)
.L_9198:
        /*0080*/ 	.word	0x00000008
.L_9199:


//--------------------- .nv.info._ZN2at6native18elementwise_kernelILi128ELi4EZNS0_15gpu_kernel_implINS0_13BUnaryFunctorIiiiZZZNS0_21remainder_kernel_cudaERNS_18TensorIteratorBaseEENKUlvE_clEvENKUlvE1_clEvEUliiE_EEEEvS5_RKT_EUliE_EEviT1_ --------------------------
	.section	.nv.info._ZN2at6native18elementwise_kernelILi128ELi4EZNS0_15gpu_kernel_implINS0_13BUnaryFunctorIiiiZZZNS0_21remainder_kernel_cudaERNS_18TensorIteratorBaseEENKUlvE_clEvENKUlvE1_clEvEUliiE_EEEEvS5_RKT_EUliE_EEviT1_,"",@"SHT_CUDA_INFO"
	.sectionflags	@""
	.align	4


	//----- nvinfo : EIATTR_CUDA_API_VERSION
	.align		4
        /*0000*/ 	.byte	0x04, 0x37
        /*0002*/ 	.short	(.L_9201 - .L_9200)
.L_9200:
        /*0004*/ 	.word	0x00000082


	//----- nvinfo : EIATTR_KPARAM_INFO
	.align		4
.L_9201:
        /*0008*/ 	.byte	0x04, 0x17
        /*000a*/ 	.short	(.L_9203 - .L_9202)
.L_9202:
        /*000c*/ 	.word	0x00000000
        /*0010*/ 	.short	0x0001
        /*0012*/ 	.short	0x0008
        /*0014*/ 	.byte	0x00, 0xf0, 0x81, 0x08


	//----- nvinfo : EIATTR_KPARAM_INFO
	.align		4
.L_9203:
        /*0018*/ 	.byte	0x04, 0x17
        /*001a*/ 	.short	(.L_9205 - .L_9204)
.L_9204:
        /*001c*/ 	.word	0x00000000
        /*0020*/ 	.short	0x0000
        /*0022*/ 	.short	0x0000
        /*0024*/ 	.byte	0x00, 0xf0, 0x11, 0x00


	//----- nvinfo : EIATTR_SPARSE_MMA_MASK
	.align		4
.L_9205:
        /*0028*/ 	.byte	0x03, 0x50
        /*002a*/ 	.short	0x0000


	//----- nvinfo : EIATTR_MAXREG_COUNT
	.align		4
        /*002c*/ 	.byte	0x03, 0x1b
        /*002e*/ 	.short	0x0080


	//----- nvinfo : EIATTR_EXTERNS
	.align		4
        /*0030*/ 	.byte	0x04, 0x0f
        /*0032*/ 	.short	(.L_9207 - .L_9206)


	//   ....[0]....
	.align		4
.L_9206:
        /*0034*/ 	.word	index@(__assertfail)


	//----- nvinfo : EIATTR_MERCURY_ISA_VERSION
	.align		4
.L_9207:
        /*0038*/ 	.byte	0x03, 0x5f
        /*003a*/ 	.short	0x0101


	//----- nvinfo : EIATTR_SYSCALL_OFFSETS
	.align		4
        /*003c*/ 	.byte	0x04, 0x46
        /*003e*/ 	.short	(.L_9209 - .L_9208)


	//   ....[0]....
.L_9208:
        /*0040*/ 	.word	0x00002190


	//   ....[1]....
        /*0044*/ 	.word	0x00003180


	//   ....[2]....
        /*0048*/ 	.word	0x00005330


	//   ....[3]....
        /*004c*/ 	.word	0x00006320


	//   ....[4]....
        /*0050*/ 	.word	0x000084b0


	//   ....[5]....
        /*0054*/ 	.word	0x000094a0


	//   ....[6]....
        /*0058*/ 	.word	0x0000b620


	//   ....[7]....
        /*005c*/ 	.word	0x0000c610


	//----- nvinfo : EIATTR_EXIT_INSTR_OFFSETS
	.align		4
.L_9209:
        /*0060*/ 	.byte	0x04, 0x1c
        /*0062*/ 	.short	(.L_9211 - .L_9210)


	//   ....[0]....
.L_9210:
        /*0064*/ 	.word	0x00009540


	//   ....[1]....
        /*0068*/ 	.word	0x0000b900


	//   ....[2]....
        /*006c*/ 	.word	0x0000b920


	//   ....[3]....
        /*0070*/ 	.word	0x0000b9b0


	//   ....[4]....
        /*0074*/ 	.word	0x0000b9d0


	//   ....[5]....
        /*0078*/ 	.word	0x0000b9f0


	//   ....[6]....
        /*007c*/ 	.word	0x0000ba80


	//   ....[7]....
        /*0080*/ 	.word	0x0000bac0


	//   ....[8]....
        /*0084*/ 	.word	0x0000bb60


	//   ....[9]....
        /*0088*/ 	.word	0x0000bbb0


	//   ....[10]....
        /*008c*/ 	.word	0x0000bbe0


	//   ....[11]....
        /*0090*/ 	.word	0x0000bca0


	//   ....[12]....
        /*0094*/ 	.word	0x0000bce0


	//   ....[13]....
        /*0098*/ 	.word	0x0000be70


	//   ....[14]....
        /*009c*/ 	.word	0x0000bfd0


	//   ....[15]....
        /*00a0*/ 	.word	0x0000c010


	//   ....[16]....
        /*00a4*/ 	.word	0x0000c0b0


	//   ....[17]....
        /*00a8*/ 	.word	0x0000c230


	//   ....[18]....
        /*00ac*/ 	.word	0x0000c3b0


	//   ....[19]....
        /*00b0*/ 	.word	0x0000c510


	//   ....[20]....
        /*00b4*/ 	.word	0x0000c620


	//   ....[21]....
        /*00b8*/ 	.word	0x0000c650


	//   ....[22]....
        /*00bc*/ 	.word	0x0000c670


	//----- nvinfo : EIATTR_MAX_THREADS
	.align		4
.L_9211:
        /*00c0*/ 	.byte	0x04, 0x05
        /*00c2*/ 	.short	(.L_9213 - .L_9212)
.L_9212:
        /*00c4*/ 	.word	0x00000080
        /*00c8*/ 	.word	0x00000001
        /*00cc*/ 	.word	0x00000001


	//----- nvinfo : EIATTR_CRS_STACK_SIZE
	.align		4
.L_9213:
        /*00d0*/ 	.byte	0x04, 0x1e
        /*00d2*/ 	.short	(.L_9215 - .L_9214)
.L_9214:
        /*00d4*/ 	.word	0x00000000


	//----- nvinfo : EIATTR_CBANK_PARAM_SIZE
	.align		4
.L_9215:
        /*00d8*/ 	.byte	0x03, 0x19
        /*00da*/ 	.short	0x0228


	//----- nvinfo : EIATTR_PARAM_CBANK
	.align		4
        /*00dc*/ 	.byte	0x04, 0x0a
        /*00de*/ 	.short	(.L_9217 - .L_9216)
	.align		4
.L_9216:
        /*00e0*/ 	.word	index@(.nv.constant0._ZN2at6native18elementwise_kernelILi128ELi4EZNS0_15gpu_kernel_implINS0_13BUnaryFunctorIiiiZZZNS0_21remainder_kernel_cudaERNS_18TensorIteratorBaseEENKUlvE_clEvENKUlvE1_clEvEUliiE_EEEEvS5_RKT_EUliE_EEviT1_)
        /*00e4*/ 	.short	0x0210
        /*00e6*/ 	.short	0x0228


	//----- nvinfo : EIATTR_SW_WAR
	.align		4
.L_9217:
        /*00e8*/ 	.byte	0x04, 0x36
        /*00ea*/ 	.short	(.L_9219 - .L_9218)
.L_9218:
        /*00ec*/ 	.word	0x00000008
.L_9219:


//--------------------- .nv.info._ZN2at6native27unrolled_elementwise_kernelINS0_13BUnaryFunctorIiiiZZZNS0_21remainder_kernel_cudaERNS_18TensorIteratorBaseEENKUlvE_clEvENKUlvE1_clEvEUliiE_EESt5arrayIPcLm2EELi4E23TrivialOffsetCalculatorILi1EjESD_NS0_6memory12LoadWithCastILi1EEENSE_13StoreWithCastILi1EEEEEviT_T0_T2_T3_T4_T5_ --------------------------
	.section	.nv.info._ZN2at6native27unrolled_elementwise_kernelINS0_13BUnaryFunctorIiiiZZZNS0_21remainder_kernel_cudaERNS_18TensorIteratorBaseEENKUlvE_clEvENKUlvE1_clEvEUliiE_EESt5arrayIPcLm2EELi4E23TrivialOffsetCalculatorILi1EjESD_NS0_6memory12LoadWithCastILi1EEENSE_13StoreWithCastILi1EEEEEviT_T0_T2_T3_T4_T5_,"",@"SHT_CUDA_INFO"
	.sectionflags	@""
	.align	4


	//----- nvinfo : EIATTR_CUDA_API_VERSION
	.align		4
        /*0000*/ 	.byte	0x04, 0x37
        /*0002*/ 	.short	(.L_9221 - .L_9220)
.L_9220:
        /*0004*/ 	.word	0x00000082


	//----- nvinfo : EIATTR_KPARAM_INFO
	.align		4
.L_9221:
        /*0008*/ 	.byte	0x04, 0x17
        /*000a*/ 	.short	(.L_9223 - .L_9222)
.L_9222:
        /*000c*/ 	.word	0x00000000
        /*0010*/ 	.short	0x0006
        /*0012*/ 	.short	0x002c
        /*0014*/ 	.byte	0x00, 0xf0, 0x21, 0x00


	//----- nvinfo : EIATTR_KPARAM_INFO
	.align		4
.L_9223:
        /*0018*/ 	.byte	0x04, 0x17
        /*001a*/ 	.short	(.L_9225 - .L_9224)
.L_9224:
        /*001c*/ 	.word	0x00000000
        /*0020*/ 	.short	0x0005
        /*0022*/ 	.short	0x0024
        /*0024*/ 	.byte	0x00, 0xf0, 0x21, 0x00


	//----- nvinfo : EIATTR_KPARAM_INFO
	.align		4
.L_9225:
        /*0028*/ 	.byte	0x04, 0x17
        /*002a*/ 	.short	(.L_9227 - .L_9226)
.L_9226:
        /*002c*/ 	.word	0x00000000
        /*0030*/ 	.short	0x0004
        /*0032*/ 	.short	0x0021
        /*0034*/ 	.byte	0x00, 0xf0, 0x05, 0x00


	//----- nvinfo : EIATTR_KPARAM_INFO
	.align		4
.L_9227:
        /*0038*/ 	.byte	0x04, 0x17
        /*003a*/ 	.short	(.L_9229 - .L_9228)
.L_9228:
        /*003c*/ 	.word	0x00000000
        /*0040*/ 	.short	0x0003
        /*0042*/ 	.short	0x0020
        /*0044*/ 	.byte	0x00, 0xf0, 0x05, 0x00


	//----- nvinfo : EIATTR_KPARAM_INFO
	.align		4
.L_9229:
        /*0048*/ 	.byte	0x04, 0x17
        /*004a*/ 	.short	(.L_9231 - .L_9230)
.L_9230:
        /*004c*/ 	.word	0x00000000
        /*0050*/ 	.short	0x0002
        /*0052*/ 	.short	0x0010
        /*0054*/ 	.byte	0x00, 0xf0, 0x41, 0x00


	//----- nvinfo : EIATTR_KPARAM_INFO
	.align		4
.L_9231:
        /*0058*/ 	.byte	0x04, 0x17
        /*005a*/ 	.short	(.L_9233 - .L_9232)
.L_9232:
        /*005c*/ 	.word	0x00000000
        /*0060*/ 	.short	0x0001
        /*0062*/ 	.short	0x0004
        /*0064*/ 	.byte	0x00, 0xf0, 0x21, 0x00


	//----- nvinfo : EIATTR_KPARAM_INFO
	.align		4
.L_9233:
        /*0068*/ 	.byte	0x04, 0x17
        /*006a*/ 	.short	(.L_9235 - .L_9234)
.L_9234:
        /*006c*/ 	.word	0x00000000
        /*0070*/ 	.short	0x0000
        /*0072*/ 	.short	0x0000
        /*0074*/ 	.byte	0x00, 0xf0, 0x11, 0x00


	//----- nvinfo : EIATTR_SPARSE_MMA_MASK
	.align		4
.L_9235:
        /*0078*/ 	.byte	0x03, 0x50
        /*007a*/ 	.short	0x0000


	//----- nvinfo : EIATTR_MAXREG_COUNT
	.align		4
        /*007c*/ 	.byte	0x03, 0x1b
        /*007e*/ 	.short	0x00ff


	//----- nvinfo : EIATTR_EXTERNS
	.align		4
        /*0080*/ 	.byte	0x04, 0x0f
        /*0082*/ 	.short	(.L_9237 - .L_9236)


	//   ....[0]....
	.align		4
.L_9236:
        /*0084*/ 	.word	index@(__assertfail)


	//----- nvinfo : EIATTR_MERCURY_ISA_VERSION
	.align		4
.L_9237:
        /*0088*/ 	.byte	0x03, 0x5f
        /*008a*/ 	.short	0x0101


	//----- nvinfo : EIATTR_SYSCALL_OFFSETS
	.align		4
        /*008c*/ 	.byte	0x04, 0x46
        /*008e*/ 	.short	(.L_9239 - .L_9238)


	//   ....[0]....
.L_9238:
        /*0090*/ 	.word	0x00000e90


	//   ....[1]....
        /*0094*/ 	.word	0x00001d20


	//   ....[2]....
        /*0098*/ 	.word	0x00002bc0


	//   ....[3]....
        /*009c*/ 	.word	0x00003a20


	//   ....[4]....
        /*00a0*/ 	.word	0x00005250


	//   ....[5]....
        /*00a4*/ 	.word	0x00006150


	//   ....[6]....
        /*00a8*/ 	.word	0x00007020


	//   ....[7]....
        /*00ac*/ 	.word	0x00007ef0


	//----- nvinfo : EIATTR_EXIT_INSTR_OFFSETS
	.align		4
.L_9239:
        /*00b0*/ 	.byte	0x04, 0x1c
        /*00b2*/ 	.short	(.L_9241 - .L_9240)


	//   ....[0]....
.L_9240:
        /*00b4*/ 	.word	0x000070b0


	//   ....[1]....
        /*00b8*/ 	.word	0x000071e0


	//   ....[2]....
        /*00bc*/ 	.word	0x00007200


	//   ....[3]....
        /*00c0*/ 	.word	0x00007290


	//   ....[4]....
        /*00c4*/ 	.word	0x000072b0


	//   ....[5]....
        /*00c8*/ 	.word	0x000072d0


	//   ....[6]....
        /*00cc*/ 	.word	0x00007360


	//   ....[7]....
        /*00d0*/ 	.word	0x000073a0


	//   ....[8]....
        /*00d4*/ 	.word	0x00007440


	//   ....[9]....
        /*00d8*/ 	.word	0x00007490


	//   ....[10]....
        /*00dc*/ 	.word	0x000074c0


	//   ....[11]....
        /*00e0*/ 	.word	0x00007580


	//   ....[12]....
        /*00e4*/ 	.word	0x000075c0


	//   ....[13]....
        /*00e8*/ 	.word	0x00007750


	//   ....[14]....
        /*00ec*/ 	.word	0x000078b0


	//   ....[15]....
        /*00f0*/ 	.word	0x000078f0


	//   ....[16]....
        /*00f4*/ 	.word	0x00007990


	//   ....[17]....
        /*00f8*/ 	.word	0x00007b10


	//   ....[18]....
        /*00fc*/ 	.word	0x00007c90


	//   ....[19]....
        /*0100*/ 	.word	0x00007df0


	//   ....[20]....
        /*0104*/ 	.word	0x00007f00


	//   ....[21]....
        /*0108*/ 	.word	0x00007f30


	//   ....[22]....
        /*010c*/ 	.word	0x00007f50


	//----- nvinfo : EIATTR_MAX_THREADS
	.align		4
.L_9241:
        /*0110*/ 	.byte	0x04, 0x05
        /*0112*/ 	.short	(.L_9243 - .L_9242)
.L_9242:
        /*0114*/ 	.word	0x00000080
        /*0118*/ 	.word	0x00000001
        /*011c*/ 	.word	0x00000001


	//----- nvinfo : EIATTR_CRS_STACK_SIZE
	.align		4
.L_9243:
        /*0120*/ 	.byte	0x04, 0x1e
        /*0122*/ 	.short	(.L_9245 - .L_9244)
.L_9244:
        /*0124*/ 	.word	0x00000000


	//----- nvinfo : EIATTR_CBANK_PARAM_SIZE
	.align		4
.L_9245:
        /*0128*/ 	.byte	0x03, 0x19
        /*012a*/ 	.short	0x0034


	//----- nvinfo : EIATTR_PARAM_CBANK
	.align		4
        /*012c*/ 	.byte	0x04, 0x0a
        /*012e*/ 	.short	(.L_9247 - .L_9246)
	.align		4
.L_9246:
        /*0130*/ 	.word	index@(.nv.constant0._ZN2at6native27unrolled_elementwise_kernelINS0_13BUnaryFunctorIiiiZZZNS0_21remainder_kernel_cudaERNS_18TensorIteratorBaseEENKUlvE_clEvENKUlvE1_clEvEUliiE_EESt5arrayIPcLm2EELi4E23TrivialOffsetCalculatorILi1EjESD_NS0_6memory12LoadWithCastILi1EEENSE_13StoreWithCastILi1EEEEEviT_T0_T2_T3_T4_T5_)
        /*0134*/ 	.short	0x0210
        /*0136*/ 	.short	0x0034


	//----- nvinfo : EIATTR_SW_WAR
	.align		4
.L_9247:
        /*0138*/ 	.byte	0x04, 0x36
        /*013a*/ 	.short	(.L_9249 - .L_9248)
.L_9248:
        /*013c*/ 	.word	0x00000008
.L_9249:


//--------------------- .nv.info._ZN2at6native18elementwise_kernelILi128ELi2EZNS0_22gpu_kernel_impl_nocastINS0_13BUnaryFunctorIiiiZZZNS0_21remainder_kernel_cudaERNS_18TensorIteratorBaseEENKUlvE_clEvENKUlvE1_clEvEUliiE_EEEEvS5_RKT_EUliE_EEviT1_ --------------------------
	.section	.nv.info._ZN2at6native18elementwise_kernelILi128ELi2EZNS0_22gpu_kernel_impl_nocastINS0_13BUnaryFunctorIiiiZZZNS0_21remainder_kernel_cudaERNS_18TensorIteratorBaseEENKUlvE_clEvENKUlvE1_clEvEUliiE_EEEEvS5_RKT_EUliE_EEviT1_,"",@"SHT_CUDA_INFO"
	.sectionflags	@""
	.align	4


	//----- nvinfo : EIATTR_CUDA_API_VERSION
	.align		4
        /*0000*/ 	.byte	0x04, 0x37
        /*0002*/ 	.short	(.L_9251 - .L_9250)
.L_9250:
        /*0004*/ 	.word	0x00000082


	//----- nvinfo : EIATTR_KPARAM_INFO
	.align		4
.L_9251:
        /*0008*/ 	.byte	0x04, 0x17
        /*000a*/ 	.short	(.L_9253 - .L_9252)
.L_9252:
        /*000c*/ 	.word	0x00000000
        /*0010*/ 	.short	0x0001
        /*0012*/ 	.short	0x0008
        /*0014*/ 	.byte	0x00, 0xf0, 0x61, 0x08


	//----- nvinfo : EIATTR_KPARAM_INFO
	.align		4
.L_9253:
        /*0018*/ 	.byte	0x04, 0x17
        /*001a*/ 	.short	(.L_9255 - .L_9254)
.L_9254:
        /*001c*/ 	.word	0x00000000
        /*0020*/ 	.short	0x0000
        /*0022*/ 	.short	0x0000
        /*0024*/ 	.byte	0x00, 0xf0, 0x11, 0x00


	//----- nvinfo : EIATTR_SPARSE_MMA_MASK
	.align		4
.L_9255:
        /*0028*/ 	.byte	0x03, 0x50
        /*002a*/ 	.short	0x0000


	//----- nvinfo : EIATTR_MAXREG_COUNT
	.align		4
        /*002c*/ 	.byte	0x03, 0x1b
        /*002e*/ 	.short	0x0080


	//----- nvinfo : EIATTR_MERCURY_ISA_VERSION
	.align		4
        /*0030*/ 	.byte	0x03, 0x5f
        /*0032*/ 	.short	0x0101


	//----- nvinfo : EIATTR_EXIT_INSTR_OFFSETS
	.align		4
        /*0034*/ 	.byte	0x04, 0x1c
        /*0036*/ 	.short	(.L_9257 - .L_9256)


	//   ....[0]....
.L_9256:
        /*0038*/ 	.word	0x000015f0


	//   ....[1]....
        /*003c*/ 	.word	0x00002b20


	//----- nvinfo : EIATTR_MAX_THREADS
	.align		4
.L_9257:
        /*0040*/ 	.byte	0x04, 0x05
        /*0042*/ 	.short	(.L_9259 - .L_9258)
.L_9258:
        /*0044*/ 	.word	0x00000080
        /*0048*/ 	.word	0x00000001
        /*004c*/ 	.word	0x00000001


	//----- nvinfo : EIATTR_CRS_STACK_SIZE
	.align		4
.L_9259:
        /*0050*/ 	.byte	0x04, 0x1e
        /*0052*/ 	.short	(.L_9261 - .L_9260)
.L_9260:
        /*0054*/ 	.word	0x00000000


	//----- nvinfo : EIATTR_CBANK_PARAM_SIZE
	.align		4
.L_9261:
        /*0058*/ 	.byte	0x03, 0x19
        /*005a*/ 	.short	0x0220


	//----- nvinfo : EIATTR_PARAM_CBANK
	.align		4
        /*005c*/ 	.byte	0x04, 0x0a
        /*005e*/ 	.short	(.L_9263 - .L_9262)
	.align		4
.L_9262:
        /*0060*/ 	.word	index@(.nv.constant0._ZN2at6native18elementwise_kernelILi128ELi2EZNS0_22gpu_kernel_impl_nocastINS0_13BUnaryFunctorIiiiZZZNS0_21remainder_kernel_cudaERNS_18TensorIteratorBaseEENKUlvE_clEvENKUlvE1_clEvEUliiE_EEEEvS5_RKT_EUliE_EEviT1_)
        /*0064*/ 	.short	0x0210
        /*0066*/ 	.short	0x0220


	//----- nvinfo : EIATTR_SW_WAR
	.align		4
.L_9263:
        /*0068*/ 	.byte	0x04, 0x36
        /*006a*/ 	.short	(.L_9265 - .L_9264)
.L_9264:
        /*006c*/ 	.word	0x00000008
.L_9265:


//--------------------- .nv.info._ZN2at6native27unrolled_elementwise_kernelINS0_13BUnaryFunctorIiiiZZZNS0_21remainder_kernel_cudaERNS_18TensorIteratorBaseEENKUlvE_clEvENKUlvE1_clEvEUliiE_EESt5arrayIPcLm2EELi4E23TrivialOffsetCalculatorILi1EjESD_NS0_6memory15LoadWithoutCastENSE_16StoreWithoutCastEEEviT_T0_T2_T3_T4_T5_ --------------------------
	.section	.nv.info._ZN2at6native27unrolled_elementwise_kernelINS0_13BUnaryFunctorIiiiZZZNS0_21remainder_kernel_cudaERNS_18TensorIteratorBaseEENKUlvE_clEvENKUlvE1_clEvEUliiE_EESt5arrayIPcLm2EELi4E23TrivialOffsetCalculatorILi1EjESD_NS0_6memory15LoadWithoutCastENSE_16StoreWithoutCastEEEviT_T0_T2_T3_T4_T5_,"",@"SHT_CUDA_INFO"
	.sectionflags	@""
	.align	4


	//----- nvinfo : EIATTR_CUDA_API_VERSION
	.align		4
        /*0000*/ 	.byte	0x04, 0x37
        /*0002*/ 	.short	(.L_9267 - .L_9266)
.L_9266:
        /*0004*/ 	.word	0x00000082


	//----- nvinfo : EIATTR_KPARAM_INFO
	.align		4
.L_9267:
        /*0008*/ 	.byte	0x04, 0x17
        /*000a*/ 	.short	(.L_9269 - .L_9268)
.L_9268:
        /*000c*/ 	.word	0x00000000
        /*0010*/ 	.short	0x0006
        /*0012*/ 	.short	0x0023
        /*0014*/ 	.byte	0x00, 0xf0, 0x05, 0x00


	//----- nvinfo : EIATTR_KPARAM_INFO
	.align		4
.L_9269:
        /*0018*/ 	.byte	0x04, 0x17
        /*001a*/ 	.short	(.L_9271 - .L_9270)
.L_9270:
        /*001c*/ 	.word	0x00000000
        /*0020*/ 	.short	0x0005
        /*0022*/ 	.short	0x0022
        /*0024*/ 	.byte	0x00, 0xf0, 0x05, 0x00


	//----- nvinfo : EIATTR_KPARAM_INFO
	.align		4
.L_9271:
        /*0028*/ 	.byte	0x04, 0x17
        /*002a*/ 	.short	(.L_9273 - .L_9272)
.L_9272:
        /*002c*/ 	.word	0x00000000
        /*0030*/ 	.short	0x0004
        /*0032*/ 	.short	0x0021
        /*0034*/ 	.byte	0x00, 0xf0, 0x05, 0x00


	//----- nvinfo : EIATTR_KPARAM_INFO
	.align		4
.L_9273:
        /*0038*/ 	.byte	0x04, 0x17
        /*003a*/ 	.short	(.L_9275 - .L_9274)
.L_9274:
        /*003c*/ 	.word	0x00000000
        /*0040*/ 	.short	0x0003
        /*0042*/ 	.short	0x0020
        /*0044*/ 	.byte	0x00, 0xf0, 0x05, 0x00


	//----- nvinfo : EIATTR_KPARAM_INFO
	.align		4
.L_9275:
        /*0048*/ 	.byte	0x04, 0x17
        /*004a*/ 	.short	(.L_9277 - .L_9276)
.L_9276:
        /*004c*/ 	.word	0x00000000
        /*0050*/ 	.short	0x0002
        /*0052*/ 	.short	0x0010
        /*0054*/ 	.byte	0x00, 0xf0, 0x41, 0x00


	//----- nvinfo : EIATTR_KPARAM_INFO
	.align		4
.L_9277:
        /*0058*/ 	.byte	0x04, 0x17
        /*005a*/ 	.short	(.L_9279 - .L_9278)
.L_9278:
        /*005c*/ 	.word	0x00000000
        /*0060*/ 	.short	0x0001
        /*0062*/ 	.short	0x0004
        /*0064*/ 	.byte	0x00, 0xf0, 0x21, 0x00


	//----- nvinfo : EIATTR_KPARAM_INFO
	.align		4
.L_9279:
        /*0068*/ 	.byte	0x04, 0x17
        /*006a*/ 	.short	(.L_9281 - .L_9280)
.L_9280:
        /*006c*/ 	.word	0x00000000
        /*0070*/ 	.short	0x0000
        /*0072*/ 	.short	0x0000
        /*0074*/ 	.byte	0x00, 0xf0, 0x11, 0x00


	//----- nvinfo : EIATTR_SPARSE_MMA_MASK
	.align		4
.L_9281:
        /*0078*/ 	.byte	0x03, 0x50
        /*007a*/ 	.short	0x0000


	//----- nvinfo : EIATTR_MAXREG_COUNT
	.align		4
        /*007c*/ 	.byte	0x03, 0x1b
        /*007e*/ 	.short	0x00ff


	//----- nvinfo : EIATTR_MERCURY_ISA_VERSION
	.align		4
        /*0080*/ 	.byte	0x03, 0x5f
        /*0082*/ 	.short	0x0101


	//----- nvinfo : EIATTR_EXIT_INSTR_OFFSETS
	.align		4
        /*0084*/ 	.byte	0x04, 0x1c
        /*0086*/ 	.short	(.L_9283 - .L_9282)


	//   ....[0]....
.L_9282:
        /*0088*/ 	.word	0x00000b70


	//   ....[1]....
        /*008c*/ 	.word	0x00000bc0


	//----- nvinfo : EIATTR_MAX_THREADS
	.align		4
.L_9283:
        /*0090*/ 	.byte	0x04, 0x05
        /*0092*/ 	.short	(.L_9285 - .L_9284)
.L_9284:
        /*0094*/ 	.word	0x00000080
        /*0098*/ 	.word	0x00000001
        /*009c*/ 	.word	0x00000001


	//----- nvinfo : EIATTR_CRS_STACK_SIZE
	.align		4
.L_9285:
        /*00a0*/ 	.byte	0x04, 0x1e
        /*00a2*/ 	.short	(.L_9287 - .L_9286)
.L_9286:
        /*00a4*/ 	.word	0x00000000


	//----- nvinfo : EIATTR_CBANK_PARAM_SIZE
	.align		4
.L_9287:
        /*00a8*/ 	.byte	0x03, 0x19
        /*00aa*/ 	.short	0x0024


	//----- nvinfo : EIATTR_PARAM_CBANK
	.align		4
        /*00ac*/ 	.byte	0x04, 0x0a
        /*00ae*/ 	.short	(.L_9289 - .L_9288)
	.align		4
.L_9288:
        /*00b0*/ 	.word	index@(.nv.constant0._ZN2at6native27unrolled_elementwise_kernelINS0_13BUnaryFunctorIiiiZZZNS0_21remainder_kernel_cudaERNS_18TensorIteratorBaseEENKUlvE_clEvENKUlvE1_clEvEUliiE_EESt5arrayIPcLm2EELi4E23TrivialOffsetCalculatorILi1EjESD_NS0_6memory15LoadWithoutCastENSE_16StoreWithoutCastEEEviT_T0_T2_T3_T4_T5_)
        /*00b4*/ 	.short	0x0210
        /*00b6*/ 	.short	0x0024


	//----- nvinfo : EIATTR_SW_WAR
	.align		4
.L_9289:
        /*00b8*/ 	.byte	0x04, 0x36
        /*00ba*/ 	.short	(.L_9291 - .L_9290)
.L_9290:
        /*00bc*/ 	.word	0x00000008
.L_9291:


//--------------------- .nv.info._ZN2at6native29vectorized_elementwise_kernelILi2ENS0_13BUnaryFunctorIiiiZZZNS0_21remainder_kernel_cudaERNS_18TensorIteratorBaseEENKUlvE_clEvENKUlvE1_clEvEUliiE_EESt5arrayIPcLm2EEEEviT0_T1_ --------------------------
	.section	.nv.info._ZN2at6native29vectorized_elementwise_kernelILi2ENS0_13BUnaryFunctorIiiiZZZNS0_21remainder_kernel_cudaERNS_18TensorIteratorBaseEENKUlvE_clEvENKUlvE1_clEvEUliiE_EESt5arrayIPcLm2EEEEviT0_T1_,"",@"SHT_CUDA_INFO"
	.sectionflags	@""
	.align	4


	//----- nvinfo : EIATTR_CUDA_API_VERSION
	.align		4
        /*0000*/ 	.byte	0x04, 0x37
        /*0002*/ 	.short	(.L_9293 - .L_9292)
.L_9292:
        /*0004*/ 	.word	0x00000082


	//----- nvinfo : EIATTR_KPARAM_INFO
	.align		4
.L_9293:
        /*0008*/ 	.byte	0x04, 0x17
        /*000a*/ 	.short	(.L_9295 - .L_9294)
.L_9294:
        /*000c*/ 	.word	0x00000000
        /*0010*/ 	.short	0x0002
        /*0012*/ 	.short	0x0010
        /*0014*/ 	.byte	0x00, 0xf0, 0x41, 0x00


	//----- nvinfo : EIATTR_KPARAM_INFO
	.align		4
.L_9295:
        /*0018*/ 	.byte	0x04, 0x17
        /*001a*/ 	.short	(.L_9297 - .L_9296)
.L_9296:
        /*001c*/ 	.word	0x00000000
        /*0020*/ 	.short	0x0001
        /*0022*/ 	.short	0x0004
        /*0024*/ 	.byte	0x00, 0xf0, 0x21, 0x00


	//----- nvinfo : EIATTR_KPARAM_INFO
	.align		4
.L_9297:
        /*0028*/ 	.byte	0x04, 0x17
        /*002a*/ 	.short	(.L_9299 - .L_9298)
.L_9298:
        /*002c*/ 	.word	0x00000000
        /*0030*/ 	.short	0x0000
        /*0032*/ 	.short	0x0000
        /*0034*/ 	.byte	0x00, 0xf0, 0x11, 0x00


	//----- nvinfo : EIATTR_SPARSE_MMA_MASK
	.align		4
.L_9299:
        /*0038*/ 	.byte	0x03, 0x50
        /*003a*/ 	.short	0x0000


	//----- nvinfo : EIATTR_MAXREG_COUNT
	.align		4
        /*003c*/ 	.byte	0x03, 0x1b
        /*003e*/ 	.short	0x00ff


	//----- nvinfo : EIATTR_MERCURY_ISA_VERSION
	.align		4
        /*0040*/ 	.byte	0x03, 0x5f
        /*0042*/ 	.short	0x0101


	//----- nvinfo : EIATTR_EXIT_INSTR_OFFSETS
	.align		4
        /*0044*/ 	.byte	0x04, 0x1c
        /*0046*/ 	.short	(.L_9301 - .L_9300)


	//   ....[0]....
.L_9300:
        /*0048*/ 	.word	0x00000a70


	//   ....[1]....
        /*004c*/ 	.word	0x00002150


	//   ....[2]....
        /*0050*/ 	.word	0x000021a0


	//----- nvinfo : EIATTR_MAX_THREADS
	.align		4
.L_9301:
        /*0054*/ 	.byte	0x04, 0x05
        /*0056*/ 	.short	(.L_9303 - .L_9302)
.L_9302:
        /*0058*/ 	.word	0x00000080
        /*005c*/ 	.word	0x00000001
        /*0060*/ 	.word	0x00000001


	//----- nvinfo : EIATTR_CRS_STACK_SIZE
	.align		4
.L_9303:
        /*0064*/ 	.byte	0x04, 0x1e
        /*0066*/ 	.short	(.L_9305 - .L_9304)
.L_9304:
        /*0068*/ 	.word	0x00000000


	//----- nvinfo : EIATTR_CBANK_PARAM_SIZE
	.align		4
.L_9305:
        /*006c*/ 	.byte	0x03, 0x19
        /*006e*/ 	.short	0x0020


	//----- nvinfo : EIATTR_PARAM_CBANK
	.align		4
        /*0070*/ 	.byte	0x04, 0x0a
        /*0072*/ 	.short	(.L_9307 - .L_9306)
	.align		4
.L_9306:
        /*0074*/ 	.word	index@(.nv.constant0._ZN2at6native29vectorized_elementwise_kernelILi2ENS0_13BUnaryFunctorIiiiZZZNS0_21remainder_kernel_cudaERNS_18TensorIteratorBaseEENKUlvE_clEvENKUlvE1_clEvEUliiE_EESt5arrayIPcLm2EEEEviT0_T1_)
        /*0078*/ 	.short	0x0210
        /*007a*/ 	.short	0x0020


	//----- nvinfo : EIATTR_SW_WAR
	.align		4
.L_9307:
        /*007c*/ 	.byte	0x04, 0x36
        /*007e*/ 	.short	(.L_9309 - .L_9308)
.L_9308:
        /*0080*/ 	.word	0x00000008
.L_9309:


//--------------------- .nv.info._ZN2at6native29vectorized_elementwise_kernelILi4ENS0_13BUnaryFunctorIiiiZZZNS0_21remainder_kernel_cudaERNS_18TensorIteratorBaseEENKUlvE_clEvENKUlvE1_clEvEUliiE_EESt5arrayIPcLm2EEEEviT0_T1_ --------------------------
	.section	.nv.info._ZN2at6native29vectorized_elementwise_kernelILi4ENS0_13BUnaryFunctorIiiiZZZNS0_21remainder_kernel_cudaERNS_18TensorIteratorBaseEENKUlvE_clEvENKUlvE1_clEvEUliiE_EESt5arrayIPcLm2EEEEviT0_T1_,"",@"SHT_CUDA_INFO"
	.sectionflags	@""
	.align	4


	//----- nvinfo : EIATTR_CUDA_API_VERSION
	.align		4
        /*0000*/ 	.byte	0x04, 0x37
        /*0002*/ 	.short	(.L_9311 - .L_9310)
.L_9310:
        /*0004*/ 	.word	0x00000082


	//----- nvinfo : EIATTR_KPARAM_INFO
	.align		4
.L_9311:
        /*0008*/ 	.byte	0x04, 0x17
        /*000a*/ 	.short	(.L_9313 - .L_9312)
.L_9312:
        /*000c*/ 	.word	0x00000000
        /*0010*/ 	.short	0x0002
        /*0012*/ 	.short	0x0010
        /*0014*/ 	.byte	0x00, 0xf0, 0x41, 0x00


	//----- nvinfo : EIATTR_KPARAM_INFO
	.align		4
.L_9313:
        /*0018*/ 	.byte	0x04, 0x17
        /*001a*/ 	.short	(.L_9315 - .L_9314)
.L_9314:
        /*001c*/ 	.word	0x00000000
        /*0020*/ 	.short	0x0001
        /*0022*/ 	.short	0x0004
        /*0024*/ 	.byte	0x00, 0xf0, 0x21, 0x00


	//----- nvinfo : EIATTR_KPARAM_INFO
	.align		4
.L_9315:
        /*0028*/ 	.byte	0x04, 0x17
        /*002a*/ 	.short	(.L_9317 - .L_9316)
.L_9316:
        /*002c*/ 	.word	0x00000000
        /*0030*/ 	.short	0x0000
        /*0032*/ 	.short	0x0000
        /*0034*/ 	.byte	0x00, 0xf0, 0x11, 0x00


	//----- nvinfo : EIATTR_SPARSE_MMA_MASK
	.align		4
.L_9317:
        /*0038*/ 	.byte	0x03, 0x50
        /*003a*/ 	.short	0x0000


	//----- nvinfo : EIATTR_MAXREG_COUNT
	.align		4
        /*003c*/ 	.byte	0x03, 0x1b
        /*003e*/ 	.short	0x00ff


	//----- nvinfo : EIATTR_MERCURY_ISA_VERSION
	.align		4
        /*0040*/ 	.byte	0x03, 0x5f
        /*0042*/ 	.short	0x0101


	//----- nvinfo : EIATTR_EXIT_INSTR_OFFSETS
	.align		4
        /*0044*/ 	.byte	0x04, 0x1c
        /*0046*/ 	.short	(.L_9319 - .L_9318)


	//   ....[0]....
.L_9318:
        /*0048*/ 	.word	0x00000a20


	//   ....[1]....
        /*004c*/ 	.word	0x00002100


	//   ....[2]....
        /*0050*/ 	.word	0x00002150


	//----- nvinfo : EIATTR_MAX_THREADS
	.align		4
.L_9319:
        /*0054*/ 	.byte	0x04, 0x05
        /*0056*/ 	.short	(.L_9321 - .L_9320)
.L_9320:
        /*0058*/ 	.word	0x00000080
        /*005c*/ 	.word	0x00000001
        /*0060*/ 	.word	0x00000001


	//----- nvinfo : EIATTR_CRS_STACK_SIZE
	.align		4
.L_9321:
        /*0064*/ 	.byte	0x04, 0x1e
        /*0066*/ 	.short	(.L_9323 - .L_9322)
.L_9322:
        /*0068*/ 	.word	0x00000000


	//----- nvinfo : EIATTR_CBANK_PARAM_SIZE
	.align		4
.L_9323:
        /*006c*/ 	.byte	0x03, 0x19
        /*006e*/ 	.short	0x0020


	//----- nvinfo : EIATTR_PARAM_CBANK
	.align		4
        /*0070*/ 	.byte	0x04, 0x0a
        /*0072*/ 	.short	(.L_9325 - .L_9324)
	.align		4
.L_9324:
        /*0074*/ 	.word	index@(.nv.constant0._ZN2at6native29vectorized_elementwise_kernelILi4ENS0_13BUnaryFunctorIiiiZZZNS0_21remainder_kernel_cudaERNS_18TensorIteratorBaseEENKUlvE_clEvENKUlvE1_clEvEUliiE_EESt5arrayIPcLm2EEEEviT0_T1_)
        /*0078*/ 	.short	0x0210
        /*007a*/ 	.short	0x0020


	//----- nvinfo : EIATTR_SW_WAR
	.align		4
.L_9325:
        /*007c*/ 	.byte	0x04, 0x36
        /*007e*/ 	.short	(.L_9327 - .L_9326)
.L_9326:
        /*0080*/ 	.word	0x00000008
.L_9327:


//--------------------- .nv.info._ZN2at6native29vectorized_elementwise_kernelILi8ENS0_13BUnaryFunctorIiiiZZZNS0_21remainder_kernel_cudaERNS_18TensorIteratorBaseEENKUlvE_clEvENKUlvE1_clEvEUliiE_EESt5arrayIPcLm2EEEEviT0_T1_ --------------------------
	.section	.nv.info._ZN2at6native29vectorized_elementwise_kernelILi8ENS0_13BUnaryFunctorIiiiZZZNS0_21remainder_kernel_cudaERNS_18TensorIteratorBaseEENKUlvE_clEvENKUlvE1_clEvEUliiE_EESt5arrayIPcLm2EEEEviT0_T1_,"",@"SHT_CUDA_INFO"
	.sectionflags	@""
	.align	4


	//----- nvinfo : EIATTR_CUDA_API_VERSION
	.align		4
        /*0000*/ 	.byte	0x04, 0x37
        /*0002*/ 	.short	(.L_9329 - .L_9328)
.L_9328:
        /*0004*/ 	.word	0x00000082


	//----- nvinfo : EIATTR_KPARAM_INFO
	.align		4
.L_9329:
        /*0008*/ 	.byte	0x04, 0x17
        /*000a*/ 	.short	(.L_9331 - .L_9330)
.L_9330:
        /*000c*/ 	.word	0x00000000
        /*0010*/ 	.short	0x0002
        /*0012*/ 	.short	0x0010
        /*0014*/ 	.byte	0x00, 0xf0, 0x41, 0x00


	//----- nvinfo : EIATTR_KPARAM_INFO
	.align		4
.L_9331:
        /*0018*/ 	.byte	0x04, 0x17
        /*001a*/ 	.short	(.L_9333 - .L_9332)
.L_9332:
        /*001c*/ 	.word	0x00000000
        /*0020*/ 	.short	0x0001
        /*0022*/ 	.short	0x0004
        /*0024*/ 	.byte	0x00, 0xf0, 0x21, 0x00


	//----- nvinfo : EIATTR_KPARAM_INFO
	.align		4
.L_9333:
        /*0028*/ 	.byte	0x04, 0x17
        /*002a*/ 	.short	(.L_9335 - .L_9334)
.L_9334:
        /*002c*/ 	.word	0x00000000
        /*0030*/ 	.short	0x0000
        /*0032*/ 	.short	0x0000
        /*0034*/ 	.byte	0x00, 0xf0, 0x11, 0x00


	//----- nvinfo : EIATTR_SPARSE_MMA_MASK
	.align		4
.L_9335:
        /*0038*/ 	.byte	0x03, 0x50
        /*003a*/ 	.short	0x0000


	//----- nvinfo : EIATTR_MAXREG_COUNT
	.align		4
        /*003c*/ 	.byte	0x03, 0x1b
        /*003e*/ 	.short	0x00ff


	//----- nvinfo : EIATTR_MERCURY_ISA_VERSION
	.align		4
        /*0040*/ 	.byte	0x03, 0x5f
        /*0042*/ 	.short	0x0101


	//----- nvinfo : EIATTR_EXIT_INSTR_OFFSETS
	.align		4
        /*0044*/ 	.byte	0x04, 0x1c
        /*0046*/ 	.short	(.L_9337 - .L_9336)


	//   ....[0]....
.L_9336:
        /*0048*/ 	.word	0x00000a20


	//   ....[1]....
        /*004c*/ 	.word	0x00002100


	//   ....[2]....
        /*0050*/ 	.word	0x00002150


	//----- nvinfo : EIATTR_MAX_THREADS
	.align		4
.L_9337:
        /*0054*/ 	.byte	0x04, 0x05
        /*0056*/ 	.short	(.L_9339 - .L_9338)
.L_9338:
        /*0058*/ 	.word	0x00000080
        /*005c*/ 	.word	0x00000001
        /*0060*/ 	.word	0x00000001


	//----- nvinfo : EIATTR_CRS_STACK_SIZE
	.align		4
.L_9339:
        /*0064*/ 	.byte	0x04, 0x1e
        /*0066*/ 	.short	(.L_9341 - .L_9340)
.L_9340:
        /*0068*/ 	.word	0x00000000


	//----- nvinfo : EIATTR_CBANK_PARAM_SIZE
	.align		4
.L_9341:
        /*006c*/ 	.byte	0x03, 0x19
        /*006e*/ 	.short	0x0020


	//----- nvinfo : EIATTR_PARAM_CBANK
	.align		4
        /*0070*/ 	.byte	0x04, 0x0a
        /*0072*/ 	.short	(.L_9343 - .L_9342)
	.align		4
.L_9342:
        /*0074*/ 	.word	index@(.nv.constant0._ZN2at6native29vectorized_elementwise_kernelILi8ENS0_13BUnaryFunctorIiiiZZZNS0_21remainder_kernel_cudaERNS_18TensorIteratorBaseEENKUlvE_clEvENKUlvE1_clEvEUliiE_EESt5arrayIPcLm2EEEEviT0_T1_)
        /*0078*/ 	.short	0x0210
        /*007a*/ 	.short	0x0020


	//----- nvinfo : EIATTR_SW_WAR
	.align		4
.L_9343:
        /*007c*/ 	.byte	0x04, 0x36
        /*007e*/ 	.short	(.L_9345 - .L_9344)
.L_9344:
        /*0080*/ 	.word	0x00000008
.L_9345:


//--------------------- .nv.info._ZN2at6native18elementwise_kernelILi128ELi4EZNS0_15gpu_kernel_implINS0_13AUnaryFunctorIiiiZZZNS0_21remainder_kernel_cudaERNS_18TensorIteratorBaseEENKUlvE_clEvENKUlvE1_clEvEUliiE_EEEEvS5_RKT_EUliE_EEviT1_ --------------------------
	.section	.nv.info._ZN2at6native18elementwise_kernelILi128ELi4EZNS0_15gpu_kernel_implINS0_13AUnaryFunctorIiiiZZZNS0_21remainder_kernel_cudaERNS_18TensorIteratorBaseEENKUlvE_clEvENKUlvE1_clEvEUliiE_EEEEvS5_RKT_EUliE_EEviT1_,"",@"SHT_CUDA_INFO"
	.sectionflags	@""
	.align	4


	//----- nvinfo : EIATTR_CUDA_API_VERSION
	.align		4
        /*0000*/ 	.byte	0x04, 0x37
        /*0002*/ 	.short	(.L_9347 - .L_9346)
.L_9346:
        /*0004*/ 	.word	0x00000082


	//----- nvinfo : EIATTR_KPARAM_INFO
	.align		4
.L_9347:
        /*0008*/ 	.byte	0x04, 0x17
        /*000a*/ 	.short	(.L_9349 - .L_9348)
.L_9348:
        /*000c*/ 	.word	0x00000000
        /*0010*/ 	.short	0x0001
        /*0012*/ 	.short	0x0008
        /*0014*/ 	.byte	0x00, 0xf0, 0x81, 0x08


	//----- nvinfo : EIATTR_KPARAM_INFO
	.align		4
.L_9349:
        /*0018*/ 	.byte	0x04, 0x17
        /*001a*/ 	.short	(.L_9351 - .L_9350)
.L_9350:
        /*001c*/ 	.word	0x00000000
        /*0020*/ 	.short	0x0000
        /*0022*/ 	.short	0x0000
        /*0024*/ 	.byte	0x00, 0xf0, 0x11, 0x00


	//----- nvinfo : EIATTR_SPARSE_MMA_MASK
	.align		4
.L_9351:
        /*0028*/ 	.byte	0x03, 0x50
        /*002a*/ 	.short	0x0000


	//----- nvinfo : EIATTR_MAXREG_COUNT
	.align		4
        /*002c*/ 	.byte	0x03, 0x1b
        /*002e*/ 	.short	0x0080


	//----- nvinfo : EIATTR_EXTERNS
	.align		4
        /*0030*/ 	.byte	0x04, 0x0f
        /*0032*/ 	.short	(.L_9353 - .L_9352)


	//   ....[0]....
	.align		4
.L_9352:
        /*0034*/ 	.word	index@(__assertfail)


	//----- nvinfo : EIATTR_MERCURY_ISA_VERSION
	.align		4
.L_9353:
        /*0038*/ 	.byte	0x03, 0x5f
        /*003a*/ 	.short	0x0101


	//----- nvinfo : EIATTR_SYSCALL_OFFSETS
	.align		4
        /*003c*/ 	.byte	0x04, 0x46
        /*003e*/ 	.short	(.L_9355 - .L_9354)


	//   ....[0]....
.L_9354:
        /*0040*/ 	.word	0x00002180


	//   ....[1]....
        /*0044*/ 	.word	0x00003190


	//   ....[2]....
        /*0048*/ 	.word	0x00005340


	//   ....[3]....
        /*004c*/ 	.word	0x00006330


	//   ....[4]....
        /*0050*/ 	.word	0x000084c0


	//   ....[5]....
        /*0054*/ 	.word	0x000094b0


	//   ....[6]....
        /*0058*/ 	.word	0x0000b630


	//   ....[7]....
        /*005c*/ 	.word	0x0000c620


	//----- nvinfo : EIATTR_EXIT_INSTR_OFFSETS
	.align		4
.L_9355:
        /*0060*/ 	.byte	0x04, 0x1c
        /*0062*/ 	.short	(.L_9357 - .L_9356)


	//   ....[0]....
.L_9356:
        /*0064*/ 	.word	0x00009550


	//   ....[1]....
        /*0068*/ 	.word	0x0000b910


	//   ....[2]....
        /*006c*/ 	.word	0x0000b930


	//   ....[3]....
        /*0070*/ 	.word	0x0000b9c0


	//   ....[4]....
        /*0074*/ 	.word	0x0000b9e0


	//   ....[5]....
        /*0078*/ 	.word	0x0000ba00


	//   ....[6]....
        /*007c*/ 	.word	0x0000ba90


	//   ....[7]....
        /*0080*/ 	.word	0x0000bad0


	//   ....[8]....
        /*0084*/ 	.word	0x0000bb70


	//   ....[9]....
        /*0088*/ 	.word	0x0000bbc0


	//   ....[10]....
        /*008c*/ 	.word	0x0000bbf0


	//   ....[11]....
        /*0090*/ 	.word	0x0000bcb0


	//   ....[12]....
        /*0094*/ 	.word	0x0000bcf0


	//   ....[13]....
        /*0098*/ 	.word	0x0000be80


	//   ....[14]....
        /*009c*/ 	.word	0x0000bfe0


	//   ....[15]....
        /*00a0*/ 	.word	0x0000c020


	//   ....[16]....
        /*00a4*/ 	.word	0x0000c0c0


	//   ....[17]....
        /*00a8*/ 	.word	0x0000c240


	//   ....[18]....
        /*00ac*/ 	.word	0x0000c3c0


	//   ....[19]....
        /*00b0*/ 	.word	0x0000c520


	//   ....[20]....
        /*00b4*/ 	.word	0x0000c630


	//   ....[21]....
        /*00b8*/ 	.word	0x0000c660


	//   ....[22]....
        /*00bc*/ 	.word	0x0000c680


	//----- nvinfo : EIATTR_MAX_THREADS
	.align		4
.L_9357:
        /*00c0*/ 	.byte	0x04, 0x05
        /*00c2*/ 	.short	(.L_9359 - .L_9358)
.L_9358:
        /*00c4*/ 	.word	0x00000080
        /*00c8*/ 	.word	0x00000001
        /*00cc*/ 	.word	0x00000001


	//----- nvinfo : EIATTR_CRS_STACK_SIZE
	.align		4
.L_9359:
        /*00d0*/ 	.byte	0x04, 0x1e
        /*00d2*/ 	.short	(.L_9361 - .L_9360)
.L_9360:
        /*00d4*/ 	.word	0x00000000


	//----- nvinfo : EIATTR_CBANK_PARAM_SIZE
	.align		4
.L_9361:
        /*00d8*/ 	.byte	0x03, 0x19
        /*00da*/ 	.short	0x0228


	//----- nvinfo : EIATTR_PARAM_CBANK
	.align		4
        /*00dc*/ 	.byte	0x04, 0x0a
        /*00de*/ 	.short	(.L_9363 - .L_9362)
	.align		4
.L_9362:
        /*00e0*/ 	.word	index@(.nv.constant0._ZN2at6native18elementwise_kernelILi128ELi4EZNS0_15gpu_kernel_implINS0_13AUnaryFunctorIiiiZZZNS0_21remainder_kernel_cudaERNS_18TensorIteratorBaseEENKUlvE_clEvENKUlvE1_clEvEUliiE_EEEEvS5_RKT_EUliE_EEviT1_)
        /*00e4*/ 	.short	0x0210
        /*00e6*/ 	.short	0x0228


	//----- nvinfo : EIATTR_SW_WAR
	.align		4
.L_9363:
        /*00e8*/ 	.byte	0x04, 0x36
        /*00ea*/ 	.short	(.L_9365 - .L_9364)
.L_9364:
        /*00ec*/ 	.word	0x00000008
.L_9365:


//--------------------- .nv.info._ZN2at6native27unrolled_elementwise_kernelINS0_13AUnaryFunctorIiiiZZZNS0_21remainder_kernel_cudaERNS_18TensorIteratorBaseEENKUlvE_clEvENKUlvE1_clEvEUliiE_EESt5arrayIPcLm2EELi4E23TrivialOffsetCalculatorILi1EjESD_NS0_6memory12LoadWithCastILi1EEENSE_13StoreWithCastILi1EEEEEviT_T0_T2_T3_T4_T5_ --------------------------
	.section	.nv.info._ZN2at6native27unrolled_elementwise_kernelINS0_13AUnaryFunctorIiiiZZZNS0_21remainder_kernel_cudaERNS_18TensorIteratorBaseEENKUlvE_clEvENKUlvE1_clEvEUliiE_EESt5arrayIPcLm2EELi4E23TrivialOffsetCalculatorILi1EjESD_NS0_6memory12LoadWithCastILi1EEENSE_13StoreWithCastILi1EEEEEviT_T0_T2_T3_T4_T5_,"",@"SHT_CUDA_INFO"
	.sectionflags	@""
	.align	4


	//----- nvinfo : EIATTR_CUDA_API_VERSION
	.align		4
        /*0000*/ 	.byte	0x04, 0x37
        /*0002*/ 	.short	(.L_9367 - .L_9366)
.L_9366:
        /*0004*/ 	.word	0x00000082


	//----- nvinfo : EIATTR_KPARAM_INFO
	.align		4
.L_9367:
        /*0008*/ 	.byte	0x04, 0x17
        /*000a*/ 	.short	(.L_9369 - .L_9368)
.L_9368:
        /*000c*/ 	.word	0x00000000
        /*0010*/ 	.short	0x0006
        /*0012*/ 	.short	0x002c
        /*0014*/ 	.byte	0x00, 0xf0, 0x21, 0x00


	//----- nvinfo : EIATTR_KPARAM_INFO
	.align		4
.L_9369:
        /*0018*/ 	.byte	0x04, 0x17
        /*001a*/ 	.short	(.L_9371 - .L_9370)
.L_9370:
        /*001c*/ 	.word	0x00000000
        /*0020*/ 	.short	0x0005
        /*0022*/ 	.short	0x0024
        /*0024*/ 	.byte	0x00, 0xf0, 0x21, 0x00


	//----- nvinfo : EIATTR_KPARAM_INFO
	.align		4
.L_9371:
        /*0028*/ 	.byte	0x04, 0x17
        /*002a*/ 	.short	(.L_9373 - .L_9372)
.L_9372:
        /*002c*/ 	.word	0x00000000
        /*0030*/ 	.short	0x0004
        /*0032*/ 	.short	0x0021
        /*0034*/ 	.byte	0x00, 0xf0, 0x05, 0x00


	//----- nvinfo : EIATTR_KPARAM_INFO
	.align		4
.L_9373:
        /*0038*/ 	.byte	0x04, 0x17
        /*003a*/ 	.short	(.L_9375 - .L_9374)
.L_9374:
        /*003c*/ 	.word	0x00000000
        /*0040*/ 	.short	0x0003
        /*0042*/ 	.short	0x0020
        /*0044*/ 	.byte	0x00, 0xf0, 0x05, 0x00


	//----- nvinfo : EIATTR_KPARAM_INFO
	.align		4
.L_9375:
        /*0048*/ 	.byte	0x04, 0x17
        /*004a*/ 	.short	(.L_9377 - .L_9376)
.L_9376:
        /*004c*/ 	.word	0x00000000
        /*0050*/ 	.short	0x0002
        /*0052*/ 	.short	0x0010
        /*0054*/ 	.byte	0x00, 0xf0, 0x41, 0x00


	//----- nvinfo : EIATTR_KPARAM_INFO
	.align		4
.L_9377:
        /*0058*/ 	.byte	0x04, 0x17
        /*005a*/ 	.short	(.L_9379 - .L_9378)
.L_9378:
        /*005c*/ 	.word	0x00000000
        /*0060*/ 	.short	0x0001
        /*0062*/ 	.short	0x0004
        /*0064*/ 	.byte	0x00, 0xf0, 0x21, 0x00


	//----- nvinfo : EIATTR_KPARAM_INFO
	.align		4
.L_9379:
        /*0068*/ 	.byte	0x04, 0x17
        /*006a*/ 	.short	(.L_9381 - .L_9380)
.L_9380:
        /*006c*/ 	.word	0x00000000
        /*0070*/ 	.short	0x0000
        /*0072*/ 	.short	0x0000
        /*0074*/ 	.byte	0x00, 0xf0, 0x11, 0x00


	//----- nvinfo : EIATTR_SPARSE_MMA_MASK
	.align		4
.L_9381:
        /*0078*/ 	.byte	0x03, 0x50
        /*007a*/ 	.short	0x0000


	//----- nvinfo : EIATTR_MAXREG_COUNT
	.align		4
        /*007c*/ 	.byte	0x03, 0x1b
        /*007e*/ 	.short	0x00ff


	//----- nvinfo : EIATTR_EXTERNS
	.align		4
        /*0080*/ 	.byte	0x04, 0x0f
        /*0082*/ 	.short	(.L_9383 - .L_9382)


	//   ....[0]....
	.align		4
.L_9382:
        /*0084*/ 	.word	index@(__assertfail)


	//----- nvinfo : EIATTR_MERCURY_ISA_VERSION
	.align		4
.L_9383:
        /*0088*/ 	.byte	0x03, 0x5f
        /*008a*/ 	.short	0x0101


	//----- nvinfo : EIATTR_SYSCALL_OFFSETS
	.align		4
        /*008c*/ 	.byte	0x04, 0x46
        /*008e*/ 	.short	(.L_9385 - .L_9384)


	//   ....[0]....
.L_9384:
        /*0090*/ 	.word	0x00000e90


	//   ....[1]....
        /*0094*/ 	.word	0x00001d20


	//   ....[2]....
        /*0098*/ 	.word	0x00002bc0


	//   ....[3]....
        /*009c*/ 	.word	0x00003a20


	//   ....[4]....
        /*00a0*/ 	.word	0x00005270


	//   ....[5]....
        /*00a4*/ 	.word	0x00006170


	//   ....[6]....
        /*00a8*/ 	.word	0x00007040


	//   ....[7]....
        /*00ac*/ 	.word	0x00007f10


	//----- nvinfo : EIATTR_EXIT_INSTR_OFFSETS
	.align		4
.L_9385:
        /*00b0*/ 	.byte	0x04, 0x1c
        /*00b2*/ 	.short	(.L_9387 - .L_9386)


	//   ....[0]....
.L_9386:
        /*00b4*/ 	.word	0x000070d0


	//   ....[1]....
        /*00b8*/ 	.word	0x00007200


	//   ....[2]....
        /*00bc*/ 	.word	0x00007220


	//   ....[3]....
        /*00c0*/ 	.word	0x000072b0


	//   ....[4]....
        /*00c4*/ 	.word	0x000072d0


	//   ....[5]....
        /*00c8*/ 	.word	0x000072f0


	//   ....[6]....
        /*00cc*/ 	.word	0x00007380


	//   ....[7]....
        /*00d0*/ 	.word	0x000073c0


	//   ....[8]....
        /*00d4*/ 	.word	0x00007460


	//   ....[9]....
        /*00d8*/ 	.word	0x000074b0


	//   ....[10]....
        /*00dc*/ 	.word	0x000074e0


	//   ....[11]....
        /*00e0*/ 	.word	0x000075a0


	//   ....[12]....
        /*00e4*/ 	.word	0x000075e0


	//   ....[13]....
        /*00e8*/ 	.word	0x00007770


	//   ....[14]....
        /*00ec*/ 	.word	0x000078d0


	//   ....[15]....
        /*00f0*/ 	.word	0x00007910


	//   ....[16]....
        /*00f4*/ 	.word	0x000079b0


	//   ....[17]....
        /*00f8*/ 	.word	0x00007b30


	//   ....[18]....
        /*00fc*/ 	.word	0x00007cb0


	//   ....[19]....
        /*0100*/ 	.word	0x00007e10


	//   ....[20]....
        /*0104*/ 	.word	0x00007f20


	//   ....[21]....
        /*0108*/ 	.word	0x00007f50


	//   ....[22]....
        /*010c*/ 	.word	0x00007f70


	//----- nvinfo : EIATTR_MAX_THREADS
	.align		4
.L_9387:
        /*0110*/ 	.byte	0x04, 0x05
        /*0112*/ 	.short	(.L_9389 - .L_9388)
.L_9388:
        /*0114*/ 	.word	0x00000080
        /*0118*/ 	.word	0x00000001
        /*011c*/ 	.word	0x00000001


	//----- nvinfo : EIATTR_CRS_STACK_SIZE
	.align		4
.L_9389:
        /*0120*/ 	.byte	0x04, 0x1e
        /*0122*/ 	.short	(.L_9391 - .L_9390)
.L_9390:
        /*0124*/ 	.word	0x00000000


	//----- nvinfo : EIATTR_CBANK_PARAM_SIZE
	.align		4
.L_9391:
        /*0128*/ 	.byte	0x03, 0x19
        /*012a*/ 	.short	0x0034


	//----- nvinfo : EIATTR_PARAM_CBANK
	.align		4
        /*012c*/ 	.byte	0x04, 0x0a
        /*012e*/ 	.short	(.L_9393 - .L_9392)
	.align		4
.L_9392:
        /*0130*/ 	.word	index@(.nv.constant0._ZN2at6native27unrolled_elementwise_kernelINS0_13AUnaryFunctorIiiiZZZNS0_21remainder_kernel_cudaERNS_18TensorIteratorBaseEENKUlvE_clEvENKUlvE1_clEvEUliiE_EESt5arrayIPcLm2EELi4E23TrivialOffsetCalculatorILi1EjESD_NS0_6memory12LoadWithCastILi1EEENSE_13StoreWithCastILi1EEEEEviT_T0_T2_T3_T4_T5_)
        /*0134*/ 	.short	0x0210
        /*0136*/ 	.short	0x0034


	//----- nvinfo : EIATTR_SW_WAR
	.align		4
.L_9393:
        /*0138*/ 	.byte	0x04, 0x36
        /*013a*/ 	.short	(.L_9395 - .L_9394)
.L_9394:
        /*013c*/ 	.word	0x00000008
.L_9395:


//--------------------- .nv.info._ZN2at6native18elementwise_kernelILi128ELi2EZNS0_22gpu_kernel_impl_nocastINS0_13AUnaryFunctorIiiiZZZNS0_21remainder_kernel_cudaERNS_18TensorIteratorBaseEENKUlvE_clEvENKUlvE1_clEvEUliiE_EEEEvS5_RKT_EUliE_EEviT1_ --------------------------
	.section	.nv.info._ZN2at6native18elementwise_kernelILi128ELi2EZNS0_22gpu_kernel_impl_nocastINS0_13AUnaryFunctorIiiiZZZNS0_21remainder_kernel_cudaERNS_18TensorIteratorBaseEENKUlvE_clEvENKUlvE1_clEvEUliiE_EEEEvS5_RKT_EUliE_EEviT1_,"",@"SHT_CUDA_INFO"
	.sectionflags	@""
	.align	4


	//----- nvinfo : EIATTR_CUDA_API_VERSION
	.align		4
        /*0000*/ 	.byte	0x04, 0x37
        /*0002*/ 	.short	(.L_9397 - .L_9396)
.L_9396:
        /*0004*/ 	.word	0x00000082


	//----- nvinfo : EIATTR_KPARAM_INFO
	.align		4
.L_9397:
        /*0008*/ 	.byte	0x04, 0x17
        /*000a*/ 	.short	(.L_9399 - .L_9398)
.L_9398:
        /*000c*/ 	.word	0x00000000
        /*0010*/ 	.short	0x0001
        /*0012*/ 	.short	0x0008
        /*0014*/ 	.byte	0x00, 0xf0, 0x61, 0x08


	//----- nvinfo : EIATTR_KPARAM_INFO
	.align		4
.L_9399:
        /*0018*/ 	.byte	0x04, 0x17
        /*001a*/ 	.short	(.L_9401 - .L_9400)
.L_9400:
        /*001c*/ 	.word	0x00000000
        /*0020*/ 	.short	0x0000
        /*0022*/ 	.short	0x0000
        /*0024*/ 	.byte	0x00, 0xf0, 0x11, 0x00


	//----- nvinfo : EIATTR_SPARSE_MMA_MASK
	.align		4
.L_9401:
        /*0028*/ 	.byte	0x03, 0x50
        /*002a*/ 	.short	0x0000


	//----- nvinfo : EIATTR_MAXREG_COUNT
	.align		4
        /*002c*/ 	.byte	0x03, 0x1b
        /*002e*/ 	.short	0x0080


	//----- nvinfo : EIATTR_MERCURY_ISA_VERSION
	.align		4
        /*0030*/ 	.byte	0x03, 0x5f
        /*0032*/ 	.short	0x0101


	//----- nvinfo : EIATTR_EXIT_INSTR_OFFSETS
	.align		4
        /*0034*/ 	.byte	0x04, 0x1c
        /*0036*/ 	.short	(.L_9403 - .L_9402)


	//   ....[0]....
.L_9402:
        /*0038*/ 	.word	0x000015f0


	//   ....[1]....
        /*003c*/ 	.word	0x00002b30


	//----- nvinfo : EIATTR_MAX_THREADS
	.align		4
.L_9403:
        /*0040*/ 	.byte	0x04, 0x05
        /*0042*/ 	.short	(.L_9405 - .L_9404)
.L_9404:
        /*0044*/ 	.word	0x00000080
        /*0048*/ 	.word	0x00000001
        /*004c*/ 	.word	0x00000001


	//----- nvinfo : EIATTR_CRS_STACK_SIZE
	.align		4
.L_9405:
        /*0050*/ 	.byte	0x04, 0x1e
        /*0052*/ 	.short	(.L_9407 - .L_9406)
.L_9406:
        /*0054*/ 	.word	0x00000000


	//----- nvinfo : EIATTR_CBANK_PARAM_SIZE
	.align		4
.L_9407:
        /*0058*/ 	.byte	0x03, 0x19
        /*005a*/ 	.short	0x0220


	//----- nvinfo : EIATTR_PARAM_CBANK
	.align		4
        /*005c*/ 	.byte	0x04, 0x0a
        /*005e*/ 	.short	(.L_9409 - .L_9408)
	.align		4
.L_9408:
        /*0060*/ 	.word	index@(.nv.constant0._ZN2at6native18elementwise_kernelILi128ELi2EZNS0_22gpu_kernel_impl_nocastINS0_13AUnaryFunctorIiiiZZZNS0_21remainder_kernel_cudaERNS_18TensorIteratorBaseEENKUlvE_clEvENKUlvE1_clEvEUliiE_EEEEvS5_RKT_EUliE_EEviT1_)
        /*0064*/ 	.short	0x0210
        /*0066*/ 	.short	0x0220


	//----- nvinfo : EIATTR_SW_WAR
	.align		4
.L_9409:
        /*0068*/ 	.byte	0x04, 0x36
        /*006a*/ 	.short	(.L_9411 - .L_9410)
.L_9410:
        /*006c*/ 	.word	0x00000008
.L_9411:


//--------------------- .nv.info._ZN2at6native27unrolled_elementwise_kernelINS0_13AUnaryFunctorIiiiZZZNS0_21remainder_kernel_cudaERNS_18TensorIteratorBaseEENKUlvE_clEvENKUlvE1_clEvEUliiE_EESt5arrayIPcLm2EELi4E23TrivialOffsetCalculatorILi1EjESD_NS0_6memory15LoadWithoutCastENSE_16StoreWithoutCastEEEviT_T0_T2_T3_T4_T5_ --------------------------
	.section	.nv.info._ZN2at6native27unrolled_elementwise_kernelINS0_13AUnaryFunctorIiiiZZZNS0_21remainder_kernel_cudaERNS_18TensorIteratorBaseEENKUlvE_clEvENKUlvE1_clEvEUliiE_EESt5arrayIPcLm2EELi4E23TrivialOffsetCalculatorILi1EjESD_NS0_6memory15LoadWithoutCastENSE_16StoreWithoutCastEEEviT_T0_T2_T3_T4_T5_,"",@"SHT_CUDA_INFO"
	.sectionflags	@""
	.align	4


	//----- nvinfo : EIATTR_CUDA_API_VERSION
	.align		4
        /*0000*/ 	.byte	0x04, 0x37
        /*0002*/ 	.short	(.L_9413 - .L_9412)
.L_9412:
        /*0004*/ 	.word	0x00000082


	//----- nvinfo : EIATTR_KPARAM_INFO
	.align		4
.L_9413:
        /*0008*/ 	.byte	0x04, 0x17
        /*000a*/ 	.short	(.L_9415 - .L_9414)
.L_9414:
        /*000c*/ 	.word	0x00000000
        /*0010*/ 	.short	0x0006
        /*0012*/ 	.short	0x0023
        /*0014*/ 	.byte	0x00, 0xf0, 0x05, 0x00


	//----- nvinfo : EIATTR_KPARAM_INFO
	.align		4
.L_9415:
        /*0018*/ 	.byte	0x04, 0x17
        /*001a*/ 	.short	(.L_9417 - .L_9416)
.L_9416:
        /*001c*/ 	.word	0x00000000
        /*0020*/ 	.short	0x0005
        /*0022*/ 	.short	0x0022
        /*0024*/ 	.byte	0x00, 0xf0, 0x05, 0x00


	//----- nvinfo : EIATTR_KPARAM_INFO
	.align		4
.L_9417:
        /*0028*/ 	.byte	0x04, 0x17
        /*002a*/ 	.short	(.L_9419 - .L_9418)
.L_9418:
        /*002c*/ 	.word	0x00000000
        /*0030*/ 	.short	0x0004
        /*0032*/ 	.short	0x0021
        /*0034*/ 	.byte	0x00, 0xf0, 0x05, 0x00


	//----- nvinfo : EIATTR_KPARAM_INFO
	.align		4
.L_9419:
        /*0038*/ 	.byte	0x04, 0x17
        /*003a*/ 	.short	(.L_9421 - .L_9420)
.L_9420:
        /*003c*/ 	.word	0x00000000
        /*0040*/ 	.short	0x0003
        /*0042*/ 	.short	0x0020
        /*0044*/ 	.byte	0x00, 0xf0, 0x05, 0x00


	//----- nvinfo : EIATTR_KPARAM_INFO
	.align		4
.L_9421:
        /*0048*/ 	.byte	0x04, 0x17
        /*004a*/ 	.short	(.L_9423 - .L_9422)
.L_9422:
        /*004c*/ 	.word	0x00000000
        /*0050*/ 	.short	0x0002
        /*0052*/ 	.short	0x0010
        /*0054*/ 	.byte	0x00, 0xf0, 0x41, 0x00


	//----- nvinfo : EIATTR_KPARAM_INFO
	.align		4
.L_9423:
        /*0058*/ 	.byte	0x04, 0x17
        /*005a*/ 	.short	(.L_9425 - .L_9424)
.L_9424:
        /*005c*/ 	.word	0x00000000
        /*0060*/ 	.short	0x0001
        /*0062*/ 	.short	0x0004
        /*0064*/ 	.byte	0x00, 0xf0, 0x21, 0x00


	//----- nvinfo : EIATTR_KPARAM_INFO
	.align		4
.L_9425:
        /*0068*/ 	.byte	0x04, 0x17
        /*006a*/ 	.short	(.L_9427 - .L_9426)
.L_9426:
        /*006c*/ 	.word	0x00000000
        /*0070*/ 	.short	0x0000
        /*0072*/ 	.short	0x0000
        /*0074*/ 	.byte	0x00, 0xf0, 0x11, 0x00


	//----- nvinfo : EIATTR_SPARSE_MMA_MASK
	.align		4
.L_9427:
        /*0078*/ 	.byte	0x03, 0x50
        /*007a*/ 	.short	0x0000


	//----- nvinfo : EIATTR_MAXREG_COUNT
	.align		4
        /*007c*/ 	.byte	0x03, 0x1b
        /*007e*/ 	.short	0x00ff


	//----- nvinfo : EIATTR_MERCURY_ISA_VERSION
	.align		4
        /*0080*/ 	.byte	0x03, 0x5f
        /*0082*/ 	.short	0x0101


	//----- nvinfo : EIATTR_EXIT_INSTR_OFFSETS
	.align		4
        /*0084*/ 	.byte	0x04, 0x1c
        /*0086*/ 	.short	(.L_9429 - .L_9428)


	//   ....[0]....
.L_9428:
        /*0088*/ 	.word	0x00000bc0


	//   ....[1]....
        /*008c*/ 	.word	0x00000c10


	//----- nvinfo : EIATTR_MAX_THREADS
	.align		4
.L_9429:
        /*0090*/ 	.byte	0x04, 0x05
        /*0092*/ 	.short	(.L_9431 - .L_9430)
.L_9430:
        /*0094*/ 	.word	0x00000080
        /*0098*/ 	.word	0x00000001
        /*009c*/ 	.word	0x00000001


	//----- nvinfo : EIATTR_CRS_STACK_SIZE
	.align		4
.L_9431:
        /*00a0*/ 	.byte	0x04, 0x1e
        /*00a2*/ 	.short	(.L_9433 - .L_9432)
.L_9432:
        /*00a4*/ 	.word	0x00000000


	//----- nvinfo : EIATTR_CBANK_PARAM_SIZE
	.align		4
.L_9433:
        /*00a8*/ 	.byte	0x03, 0x19
        /*00aa*/ 	.short	0x0024


	//----- nvinfo : EIATTR_PARAM_CBANK
	.align		4
        /*00ac*/ 	.byte	0x04, 0x0a
        /*00ae*/ 	.short	(.L_9435 - .L_9434)
	.align		4
.L_9434:
        /*00b0*/ 	.word	index@(.nv.constant0._ZN2at6native27unrolled_elementwise_kernelINS0_13AUnaryFunctorIiiiZZZNS0_21remainder_kernel_cudaERNS_18TensorIteratorBaseEENKUlvE_clEvENKUlvE1_clEvEUliiE_EESt5arrayIPcLm2EELi4E23TrivialOffsetCalculatorILi1EjESD_NS0_6memory15LoadWithoutCastENSE_16StoreWithoutCastEEEviT_T0_T2_T3_T4_T5_)
        /*00b4*/ 	.short	0x0210
        /*00b6*/ 	.short	0x0024


	//----- nvinfo : EIATTR_SW_WAR
	.align		4
.L_9435:
        /*00b8*/ 	.byte	0x04, 0x36
        /*00ba*/ 	.short	(.L_9437 - .L_9436)
.L_9436:
        /*00bc*/ 	.word	0x00000008
.L_9437:


//--------------------- .nv.info._ZN2at6native29vectorized_elementwise_kernelILi2ENS0_13AUnaryFunctorIiiiZZZNS0_21remainder_kernel_cudaERNS_18TensorIteratorBaseEENKUlvE_clEvENKUlvE1_clEvEUliiE_EESt5arrayIPcLm2EEEEviT0_T1_ --------------------------
	.section	.nv.info._ZN2at6native29vectorized_elementwise_kernelILi2ENS0_13AUnaryFunctorIiiiZZZNS0_21remainder_kernel_cudaERNS_18TensorIteratorBaseEENKUlvE_clEvENKUlvE1_clEvEUliiE_EESt5arrayIPcLm2EEEEviT0_T1_,"",@"SHT_CUDA_INFO"
	.sectionflags	@""
	.align	4


	//----- nvinfo : EIATTR_CUDA_API_VERSION
	.align		4
        /*0000*/ 	.byte	0x04, 0x37
        /*0002*/ 	.short	(.L_9439 - .L_9438)
.L_9438:
        /*0004*/ 	.word	0x00000082


	//----- nvinfo : EIATTR_KPARAM_INFO
	.align		4
.L_9439:
        /*0008*/ 	.byte	0x04, 0x17
        /*000a*/ 	.short	(.L_9441 - .L_9440)
.L_9440:
        /*000c*/ 	.word	0x00000000
        /*0010*/ 	.short	0x0002
        /*0012*/ 	.short	0x0010
        /*0014*/ 	.byte	0x00, 0xf0, 0x41, 0x00


	//----- nvinfo : EIATTR_KPARAM_INFO
	.align		4
.L_9441:
        /*0018*/ 	.byte	0x04, 0x17
        /*001a*/ 	.short	(.L_9443 - .L_9442)
.L_9442:
        /*001c*/ 	.word	0x00000000
        /*0020*/ 	.short	0x0001
        /*0022*/ 	.short	0x0004
        /*0024*/ 	.byte	0x00, 0xf0, 0x21, 0x00


	//----- nvinfo : EIATTR_KPARAM_INFO
	.align		4
.L_9443:
        /*0028*/ 	.byte	0x04, 0x17
        /*002a*/ 	.short	(.L_9445 - .L_9444)
.L_9444:
        /*002c*/ 	.word	0x00000000
        /*0030*/ 	.short	0x0000
        /*0032*/ 	.short	0x0000
        /*0034*/ 	.byte	0x00, 0xf0, 0x11, 0x00


	//----- nvinfo : EIATTR_SPARSE_MMA_MASK
	.align		4
.L_9445:
        /*0038*/ 	.byte	0x03, 0x50
        /*003a*/ 	.short	0x0000


	//----- nvinfo : EIATTR_MAXREG_COUNT
	.align		4
        /*003c*/ 	.byte	0x03, 0x1b
        /*003e*/ 	.short	0x00ff


	//----- nvinfo : EIATTR_MERCURY_ISA_VERSION
	.align		4
        /*0040*/ 	.byte	0x03, 0x5f
        /*0042*/ 	.short	0x0101


	//----- nvinfo : EIATTR_EXIT_INSTR_OFFSETS
	.align		4
        /*0044*/ 	.byte	0x04, 0x1c
        /*0046*/ 	.short	(.L_9447 - .L_9446)


	//   ....[0]....
.L_9446:
        /*0048*/ 	.word	0x00000e20


	//   ....[1]....
        /*004c*/ 	.word	0x000025c0


	//   ....[2]....
        /*0050*/ 	.word	0x00002610


	//----- nvinfo : EIATTR_MAX_THREADS
	.align		4
.L_9447:
        /*0054*/ 	.byte	0x04, 0x05
        /*0056*/ 	.short	(.L_9449 - .L_9448)
.L_9448:
        /*0058*/ 	.word	0x00000080
        /*005c*/ 	.word	0x00000001
        /*0060*/ 	.word	0x00000001


	//----- nvinfo : EIATTR_CRS_STACK_SIZE
	.align		4
.L_9449:
        /*0064*/ 	.byte	0x04, 0x1e
        /*0066*/ 	.short	(.L_9451 - .L_9450)
.L_9450:
        /*0068*/ 	.word	0x00000000


	//----- nvinfo : EIATTR_CBANK_PARAM_SIZE
	.align		4
.L_9451:
        /*006c*/ 	.byte	0x03, 0x19
        /*006e*/ 	.short	0x0020


	//----- nvinfo : EIATTR_PARAM_CBANK
	.align		4
        /*0070*/ 	.byte	0x04, 0x0a
        /*0072*/ 	.short	(.L_9453 - .L_9452)
	.align		4
.L_9452:
        /*0074*/ 	.word	index@(.nv.constant0._ZN2at6native29vectorized_elementwise_kernelILi2ENS0_13AUnaryFunctorIiiiZZZNS0_21remainder_kernel_cudaERNS_18TensorIteratorBaseEENKUlvE_clEvENKUlvE1_clEvEUliiE_EESt5arrayIPcLm2EEEEviT0_T1_)
        /*0078*/ 	.short	0x0210
        /*007a*/ 	.short	0x0020


	//----- nvinfo : EIATTR_SW_WAR
	.align		4
.L_9453:
        /*007c*/ 	.byte	0x04, 0x36
        /*007e*/ 	.short	(.L_9455 - .L_9454)
.L_9454:
        /*0080*/ 	.word	0x00000008
.L_9455:


//--------------------- .nv.info._ZN2at6native29vectorized_elementwise_kernelILi4ENS0_13AUnaryFunctorIiiiZZZNS0_21remainder_kernel_cudaERNS_18TensorIteratorBaseEENKUlvE_clEvENKUlvE1_clEvEUliiE_EESt5arrayIPcLm2EEEEviT0_T1_ --------------------------
	.section	.nv.info._ZN2at6native29vectorized_elementwise_kernelILi4ENS0_13AUnaryFunctorIiiiZZZNS0_21remainder_kernel_cudaERNS_18TensorIteratorBaseEENKUlvE_clEvENKUlvE1_clEvEUliiE_EESt5arrayIPcLm2EEEEviT0_T1_,"",@"SHT_CUDA_INFO"
	.sectionflags	@""
	.align	4


	//----- nvinfo : EIATTR_CUDA_API_VERSION
	.align		4
        /*0000*/ 	.byte	0x04, 0x37
        /*0002*/ 	.short	(.L_9457 - .L_9456)
.L_9456:
        /*0004*/ 	.word	0x00000082


	//----- nvinfo : EIATTR_KPARAM_INFO
	.align		4
.L_9457:
        /*0008*/ 	.byte	0x04, 0x17
        /*000a*/ 	.short	(.L_9459 - .L_9458)
.L_9458:
        /*000c*/ 	.word	0x00000000
        /*0010*/ 	.short	0x0002
        /*0012*/ 	.short	0x0010
        /*0014*/ 	.byte	0x00, 0xf0, 0x41, 0x00


	//----- nvinfo : EIATTR_KPARAM_INFO
	.align		4
.L_9459:
        /*0018*/ 	.byte	0x04, 0x17
        /*001a*/ 	.short	(.L_9461 - .L_9460)
.L_9460:
        /*001c*/ 	.word	0x00000000
        /*0020*/ 	.short	0x0001
        /*0022*/ 	.short	0x0004
        /*0024*/ 	.byte	0x00, 0xf0, 0x21, 0x00


	//----- nvinfo : EIATTR_KPARAM_INFO
	.align		4
.L_9461:
        /*0028*/ 	.byte	0x04, 0x17
        /*002a*/ 	.short	(.L_9463 - .L_9462)
.L_9462:
        /*002c*/ 	.word	0x00000000
        /*0030*/ 	.short	0x0000
        /*0032*/ 	.short	0x0000
        /*0034*/ 	.byte	0x00, 0xf0, 0x11, 0x00


	//----- nvinfo : EIATTR_SPARSE_MMA_MASK
	.align		4
.L_9463:
        /*0038*/ 	.byte	0x03, 0x50
        /*003a*/ 	.short	0x0000


	//----- nvinfo : EIATTR_MAXREG_COUNT
	.align		4
        /*003c*/ 	.byte	0x03, 0x1b
        /*003e*/ 	.short	0x00ff


	//----- nvinfo : EIATTR_MERCURY_ISA_VERSION
	.align		4
        /*0040*/ 	.byte	0x03, 0x5f
        /*0042*/ 	.short	0x0101


	//----- nvinfo : EIATTR_EXIT_INSTR_OFFSETS
	.align		4
        /*0044*/ 	.byte	0x04, 0x1c
        /*0046*/ 	.short	(.L_9465 - .L_9464)


	//   ....[0]....
.L_9464:
        /*0048*/ 	.word	0x00000e20


	//   ....[1]....
        /*004c*/ 	.word	0x000025c0


	//   ....[2]....
        /*0050*/ 	.word	0x00002610


	//----- nvinfo : EIATTR_MAX_THREADS
	.align		4
.L_9465:
        /*0054*/ 	.byte	0x04, 0x05
        /*0056*/ 	.short	(.L_9467 - .L_9466)
.L_9466:
        /*0058*/ 	.word	0x00000080
        /*005c*/ 	.word	0x00000001
        /*0060*/ 	.word	0x00000001


	//----- nvinfo : EIATTR_CRS_STACK_SIZE
	.align		4
.L_9467:
        /*0064*/ 	.byte	0x04, 0x1e
        /*0066*/ 	.short	(.L_9469 - .L_9468)
.L_9468:
        /*0068*/ 	.word	0x00000000


	//----- nvinfo : EIATTR_CBANK_PARAM_SIZE
	.align		4
.L_9469:
        /*006c*/ 	.byte	0x03, 0x19
        /*006e*/ 	.short	0x0020


	//----- nvinfo : EIATTR_PARAM_CBANK
	.align		4
        /*0070*/ 	.byte	0x04, 0x0a
        /*0072*/ 	.short	(.L_9471 - .L_9470)
	.align		4
.L_9470:
        /*0074*/ 	.word	index@(.nv.constant0._ZN2at6native29vectorized_elementwise_kernelILi4ENS0_13AUnaryFunctorIiiiZZZNS0_21remainder_kernel_cudaERNS_18TensorIteratorBaseEENKUlvE_clEvENKUlvE1_clEvEUliiE_EESt5arrayIPcLm2EEEEviT0_T1_)
        /*0078*/ 	.short	0x0210
        /*007a*/ 	.short	0x0020


	//----- nvinfo : EIATTR_SW_WAR
	.align		4
.L_9471:
        /*007c*/ 	.byte	0x04, 0x36
        /*007e*/ 	.short	(.L_9473 - .L_9472)
.L_9472:
        /*0080*/ 	.word	0x00000008
.L_9473:


//--------------------- .nv.info._ZN2at6native29vectorized_elementwise_kernelILi8ENS0_13AUnaryFunctorIiiiZZZNS0_21remainder_kernel_cudaERNS_18TensorIteratorBaseEENKUlvE_clEvENKUlvE1_clEvEUliiE_EESt5arrayIPcLm2EEEEviT0_T1_ --------------------------
	.section	.nv.info._ZN2at6native29vectorized_elementwise_kernelILi8ENS0_13AUnaryFunctorIiiiZZZNS0_21remainder_kernel_cudaERNS_18TensorIteratorBaseEENKUlvE_clEvENKUlvE1_clEvEUliiE_EESt5arrayIPcLm2EEEEviT0_T1_,"",@"SHT_CUDA_INFO"
	.sectionflags	@""
	.align	4


	//----- nvinfo : EIATTR_CUDA_API_VERSION
	.align		4
        /*0000*/ 	.byte	0x04, 0x37
        /*0002*/ 	.short	(.L_9475 - .L_9474)
.L_9474:
        /*0004*/ 	.word	0x00000082


	//----- nvinfo : EIATTR_KPARAM_INFO
	.align		4
.L_9475:
        /*0008*/ 	.byte	0x04, 0x17
        /*000a*/ 	.short	(.L_9477 - .L_9476)
.L_9476:
        /*000c*/ 	.word	0x00000000
        /*0010*/ 	.short	0x0002
        /*0012*/ 	.short	0x0010
        /*0014*/ 	.byte	0x00, 0xf0, 0x41, 0x00


	//----- nvinfo : EIATTR_KPARAM_INFO
	.align		4
.L_9477:
        /*0018*/ 	.byte	0x04, 0x17
        /*001a*/ 	.short	(.L_9479 - .L_9478)
.L_9478:
        /*001c*/ 	.word	0x00000000
        /*0020*/ 	.short	0x0001
        /*0022*/ 	.short	0x0004
        /*0024*/ 	.byte	0x00, 0xf0, 0x21, 0x00


	//----- nvinfo : EIATTR_KPARAM_INFO
	.align		4
.L_9479:
        /*0028*/ 	.byte	0x04, 0x17
        /*002a*/ 	.short	(.L_9481 - .L_9480)
.L_9480:
        /*002c*/ 	.word	0x00000000
        /*0030*/ 	.short	0x0000
        /*0032*/ 	.short	0x0000
        /*0034*/ 	.byte	0x00, 0xf0, 0x11, 0x00


	//----- nvinfo : EIATTR_SPARSE_MMA_MASK
	.align		4
.L_9481:
        /*0038*/ 	.byte	0x03, 0x50
        /*003a*/ 	.short	0x0000


	//----- nvinfo : EIATTR_MAXREG_COUNT
	.align		4
        /*003c*/ 	.byte	0x03, 0x1b
        /*003e*/ 	.short	0x00ff


	//----- nvinfo : EIATTR_MERCURY_ISA_VERSION
	.align		4
        /*0040*/ 	.byte	0x03, 0x5f
        /*0042*/ 	.short	0x0101


	//----- nvinfo : EIATTR_EXIT_INSTR_OFFSETS
	.align		4
        /*0044*/ 	.byte	0x04, 0x1c
        /*0046*/ 	.short	(.L_9483 - .L_9482)


	//   ....[0]....
.L_9482:
        /*0048*/ 	.word	0x00000e20


	//   ....[1]....
        /*004c*/ 	.word	0x000025c0


	//   ....[2]....
        /*0050*/ 	.word	0x00002610


	//----- nvinfo : EIATTR_MAX_THREADS
	.align		4
.L_9483:
        /*0054*/ 	.byte	0x04, 0x05
        /*0056*/ 	.short	(.L_9485 - .L_9484)
.L_9484:
        /*0058*/ 	.word	0x00000080
        /*005c*/ 	.word	0x00000001
        /*0060*/ 	.word	0x00000001


	//----- nvinfo : EIATTR_CRS_STACK_SIZE
	.align		4
.L_9485:
        /*0064*/ 	.byte	0x04, 0x1e
        /*0066*/ 	.short	(.L_9487 - .L_9486)
.L_9486:
        /*0068*/ 	.word	0x00000000


	//----- nvinfo : EIATTR_CBANK_PARAM_SIZE
	.align		4
.L_9487:
        /*006c*/ 	.byte	0x03, 0x19
        /*006e*/ 	.short	0x0020


	//----- nvinfo : EIATTR_PARAM_CBANK
	.align		4
        /*0070*/ 	.byte	0x04, 0x0a
        /*0072*/ 	.short	(.L_9489 - .L_9488)
	.align		4
.L_9488:
        /*0074*/ 	.word	index@(.nv.constant0._ZN2at6native29vectorized_elementwise_kernelILi8ENS0_13AUnaryFunctorIiiiZZZNS0_21remainder_kernel_cudaERNS_18TensorIteratorBaseEENKUlvE_clEvENKUlvE1_clEvEUliiE_EESt5arrayIPcLm2EEEEviT0_T1_)
        /*0078*/ 	.short	0x0210
        /*007a*/ 	.short	0x0020


	//----- nvinfo : EIATTR_SW_WAR
	.align		4
.L_9489:
        /*007c*/ 	.byte	0x04, 0x36
        /*007e*/ 	.short	(.L_9491 - .L_9490)
.L_9490:
        /*0080*/ 	.word	0x00000008
.L_9491:


//--------------------- .nv.info._ZN2at6native18elementwise_kernelILi128ELi4EZNS0_15gpu_kernel_implINS0_13BinaryFunctorIaaaZZZNS0_21remainder_kernel_cudaERNS_18TensorIteratorBaseEENKUlvE_clEvENKUlvE0_clEvEUlaaE_EEEEvS5_RKT_EUliE_EEviT1_ --------------------------
	.section	.nv.info._ZN2at6native18elementwise_kernelILi128ELi4EZNS0_15gpu_kernel_implINS0_13BinaryFunctorIaaaZZZNS0_21remainder_kernel_cudaERNS_18TensorIteratorBaseEENKUlvE_clEvENKUlvE0_clEvEUlaaE_EEEEvS5_RKT_EUliE_EEviT1_,"",@"SHT_CUDA_INFO"
	.sectionflags	@""
	.align	4


	//----- nvinfo : EIATTR_CUDA_API_VERSION
	.align		4
        /*0000*/ 	.byte	0x04, 0x37
        /*0002*/ 	.short	(.L_9493 - .L_9492)
.L_9492:
        /*0004*/ 	.word	0x00000082


	//----- nvinfo : EIATTR_KPARAM_INFO
	.align		4
.L_9493:
        /*0008*/ 	.byte	0x04, 0x17
        /*000a*/ 	.short	(.L_9495 - .L_9494)
.L_9494:
        /*000c*/ 	.word	0x00000000
        /*0010*/ 	.short	0x0001
        /*0012*/ 	.short	0x0008
        /*0014*/ 	.byte	0x00, 0xf0, 0x21, 0x0a


	//----- nvinfo : EIATTR_KPARAM_INFO
	.align		4
.L_9495:
        /*0018*/ 	.byte	0x04, 0x17
        /*001a*/ 	.short	(.L_9497 - .L_9496)
.L_9496:
        /*001c*/ 	.word	0x00000000
        /*0020*/ 	.short	0x0000
        /*0022*/ 	.short	0x0000
        /*0024*/ 	.byte	0x00, 0xf0, 0x11, 0x00


	//----- nvinfo : EIATTR_SPARSE_MMA_MASK
	.align		4
.L_9497:
        /*0028*/ 	.byte	0x03, 0x50
        /*002a*/ 	.short	0x0000


	//----- nvinfo : EIATTR_MAXREG_COUNT
	.align		4
        /*002c*/ 	.byte	0x03, 0x1b
        /*002e*/ 	.short	0x0080


	//----- nvinfo : EIATTR_EXTERNS
	.align		4
        /*0030*/ 	.byte	0x04, 0x0f
        /*0032*/ 	.short	(.L_9499 - .L_9498)


	//   ....[0]....
	.align		4
.L_9498:
        /*0034*/ 	.word	index@(__assertfail)


	//----- nvinfo : EIATTR_MERCURY_ISA_VERSION
	.align		4
.L_9499:
        /*0038*/ 	.byte	0x03, 0x5f
        /*003a*/ 	.short	0x0101


	//----- nvinfo : EIATTR_SYSCALL_OFFSETS
	.align		4
        /*003c*/ 	.byte	0x04, 0x46
        /*003e*/ 	.short	(.L_9501 - .L_9500)


	//   ....[0]....
.L_9500:
        /*0040*/ 	.word	0x00002520


	//   ....[1]....
        /*0044*/ 	.word	0x000033a0


	//   ....[2]....
        /*0048*/ 	.word	0x000044b0


	//   ....[3]....
        /*004c*/ 	.word	0x00006a40


	//   ....[4]....
        /*0050*/ 	.word	0x000078c0


	//   ....[5]....
        /*0054*/ 	.word	0x000089d0


	//   ....[6]....
        /*0058*/ 	.word	0x0000af50


	//   ....[7]....
        /*005c*/ 	.word	0x0000bdd0


	//   ....[8]....
        /*0060*/ 	.word	0x0000cee0


	//   ....[9]....
        /*0064*/ 	.word	0x0000f450


	//   ....[10]....
        /*0068*/ 	.word	0x000102d0


	//   ....[11]....
        /*006c*/ 	.word	0x000113e0


	//----- nvinfo : EIATTR_EXIT_INSTR_OFFSETS
	.align		4
.L_9501:
        /*0070*/ 	.byte	0x04, 0x1c
        /*0072*/ 	.short	(.L_9503 - .L_9502)


	//   ....[0]....
.L_9502:
        /*0074*/ 	.word	0x0000cfd0


	//   ....[1]....
        /*0078*/ 	.word	0x00010600


	//   ....[2]....
        /*007c*/ 	.word	0x00010620


	//   ....[3]....
        /*0080*/ 	.word	0x000106e0


	//   ....[4]....
        /*0084*/ 	.word	0x00010720


	//   ....[5]....
        /*0088*/ 	.word	0x00010760


	//   ....[6]....
        /*008c*/ 	.word	0x000107f0


	//   ....[7]....
        /*0090*/ 	.word	0x00010830


	//   ....[8]....
        /*0094*/ 	.word	0x000108d0


	//   ....[9]....
        /*0098*/ 	.word	0x00010920


	//   ....[10]....
        /*009c*/ 	.word	0x00010970


	//   ....[11]....
        /*00a0*/ 	.word	0x00010a30


	//   ....[12]....
        /*00a4*/ 	.word	0x00010a90


	//   ....[13]....
        /*00a8*/ 	.word	0x00010c20


	//   ....[14]....
        /*00ac*/ 	.word	0x00010d80


	//   ....[15]....
        /*00b0*/ 	.word	0x00010dc0


	//   ....[16]....
        /*00b4*/ 	.word	0x00010e80


	//   ....[17]....
        /*00b8*/ 	.word	0x00011000


	//   ....[18]....
        /*00bc*/ 	.word	0x00011180


	//   ....[19]....
        /*00c0*/ 	.word	0x000112e0


	//   ....[20]....
        /*00c4*/ 	.word	0x000113f0


	//   ....[21]....
        /*00c8*/ 	.word	0x00011450


	//   ....[22]....
        /*00cc*/ 	.word	0x00011490


	//----- nvinfo : EIATTR_MAX_THREADS
	.align		4
.L_9503:
        /*00d0*/ 	.byte	0x04, 0x05
        /*00d2*/ 	.short	(.L_9505 - .L_9504)
.L_9504:
        /*00d4*/ 	.word	0x00000080
        /*00d8*/ 	.word	0x00000001
        /*00dc*/ 	.word	0x00000001


	//----- nvinfo : EIATTR_CRS_STACK_SIZE
	.align		4
.L_9505:
        /*00e0*/ 	.byte	0x04, 0x1e
        /*00e2*/ 	.short	(.L_9507 - .L_9506)
.L_9506:
        /*00e4*/ 	.word	0x00000000


	//----- nvinfo : EIATTR_CBANK_PARAM_SIZE
	.align		4
.L_9507:
        /*00e8*/ 	.byte	0x03, 0x19
        /*00ea*/ 	.short	0x0290


	//----- nvinfo : EIATTR_PARAM_CBANK
	.align		4
        /*00ec*/ 	.byte	0x04, 0x0a
        /*00ee*/ 	.short	(.L_9509 - .L_9508)
	.align		4
.L_9508:
        /*00f0*/ 	.word	index@(.nv.constant0._ZN2at6native18elementwise_kernelILi128ELi4EZNS0_15gpu_kernel_implINS0_13BinaryFunctorIaaaZZZNS0_21remainder_kernel_cudaERNS_18TensorIteratorBaseEENKUlvE_clEvENKUlvE0_clEvEUlaaE_EEEEvS5_RKT_EUliE_EEviT1_)
        /*00f4*/ 	.short	0x0210
        /*00f6*/ 	.short	0x0290


	//----- nvinfo : EIATTR_SW_WAR
	.align		4
.L_9509:
        /*00f8*/ 	.byte	0x04, 0x36
        /*00fa*/ 	.short	(.L_9511 - .L_9510)
.L_9510:
        /*00fc*/ 	.word	0x00000008
.L_9511:


//--------------------- .nv.info._ZN2at6native27unrolled_elementwise_kernelINS0_13BinaryFunctorIaaaZZZNS0_21remainder_kernel_cudaERNS_18TensorIteratorBaseEENKUlvE_clEvENKUlvE0_clEvEUlaaE_EESt5arrayIPcLm3EELi4E23TrivialOffsetCalculatorILi2EjESC_ILi1EjENS0_6memory12LoadWithCastILi2EEENSF_13StoreWithCastILi1EEEEEviT_T0_T2_T3_T4_T5_ --------------------------
	.section	.nv.info._ZN2at6native27unrolled_elementwise_kernelINS0_13BinaryFunctorIaaaZZZNS0_21remainder_kernel_cudaERNS_18TensorIteratorBaseEENKUlvE_clEvENKUlvE0_clEvEUlaaE_EESt5arrayIPcLm3EELi4E23TrivialOffsetCalculatorILi2EjESC_ILi1EjENS0_6memory12LoadWithCastILi2EEENSF_13StoreWithCastILi1EEEEEviT_T0_T2_T3_T4_T5_,"",@"SHT_CUDA_INFO"
	.sectionflags	@""
	.align	4


	//----- nvinfo : EIATTR_CUDA_API_VERSION
	.align		4
        /*0000*/ 	.byte	0x04, 0x37
        /*0002*/ 	.short	(.L_9513 - .L_9512)
.L_9512:
        /*0004*/ 	.word	0x00000082


	//----- nvinfo : EIATTR_KPARAM_INFO
	.align		4
.L_9513:
        /*0008*/ 	.byte	0x04, 0x17
        /*000a*/ 	.short	(.L_9515 - .L_9514)
.L_9514:
        /*000c*/ 	.word	0x00000000
        /*0010*/ 	.short	0x0006
        /*0012*/ 	.short	0x0030
        /*0014*/ 	.byte	0x00, 0xf0, 0x21, 0x00


	//----- nvinfo : EIATTR_KPARAM_INFO
	.align		4
.L_9515:
        /*0018*/ 	.byte	0x04, 0x17
        /*001a*/ 	.short	(.L_9517 - .L_9516)
.L_9516:
        /*001c*/ 	.word	0x00000000
        /*0020*/ 	.short	0x0005
        /*0022*/ 	.short	0x0024
        /*0024*/ 	.byte	0x00, 0xf0, 0x31, 0x00


	//----- nvinfo : EIATTR_KPARAM_INFO
	.align		4
.L_9517:
        /*0028*/ 	.byte	0x04, 0x17
        /*002a*/ 	.short	(.L_9519 - .L_9518)
.L_9518:
        /*002c*/ 	.word	0x00000000
        /*0030*/ 	.short	0x0004
        /*0032*/ 	.short	0x0021
        /*0034*/ 	.byte	0x00, 0xf0, 0x05, 0x00


	//----- nvinfo : EIATTR_KPARAM_INFO
	.align		4
.L_9519:
        /*0038*/ 	.byte	0x04, 0x17
        /*003a*/ 	.short	(.L_9521 - .L_9520)
.L_9520:
        /*003c*/ 	.word	0x00000000
        /*0040*/ 	.short	0x0003
        /*0042*/ 	.short	0x0020
        /*0044*/ 	.byte	0x00, 0xf0, 0x05, 0x00


	//----- nvinfo : EIATTR_KPARAM_INFO
	.align		4
.L_9521:
        /*0048*/ 	.byte	0x04, 0x17
        /*004a*/ 	.short	(.L_9523 - .L_9522)
.L_9522:
        /*004c*/ 	.word	0x00000000
        /*0050*/ 	.short	0x0002
        /*0052*/ 	.short	0x0008
        /*0054*/ 	.byte	0x00, 0xf0, 0x61, 0x00


	//----- nvinfo : EIATTR_KPARAM_INFO
	.align		4
.L_9523:
        /*0058*/ 	.byte	0x04, 0x17
        /*005a*/ 	.short	(.L_9525 - .L_9524)
.L_9524:
        /*005c*/ 	.word	0x00000000
        /*0060*/ 	.short	0x0001
        /*0062*/ 	.short	0x0004
        /*0064*/ 	.byte	0x00, 0xf0, 0x05, 0x00


	//----- nvinfo : EIATTR_KPARAM_INFO
	.align		4
.L_9525:
        /*0068*/ 	.byte	0x04, 0x17
        /*006a*/ 	.short	(.L_9527 - .L_9526)
.L_9526:
        /*006c*/ 	.word	0x00000000
        /*0070*/ 	.short	0x0000
        /*0072*/ 	.short	0x0000
        /*0074*/ 	.byte	0x00, 0xf0, 0x11, 0x00


	//----- nvinfo : EIATTR_SPARSE_MMA_MASK
	.align		4
.L_9527:
        /*0078*/ 	.byte	0x03, 0x50
        /*007a*/ 	.short	0x0000


	//----- nvinfo : EIATTR_MAXREG_COUNT
	.align		4
        /*007c*/ 	.byte	0x03, 0x1b
        /*007e*/ 	.short	0x00ff


	//----- nvinfo : EIATTR_EXTERNS
	.align		4
        /*0080*/ 	.byte	0x04, 0x0f
        /*0082*/ 	.short	(.L_9529 - .L_9528)


	//   ....[0]....
	.align		4
.L_9528:
        /*0084*/ 	.word	index@(__assertfail)


	//----- nvinfo : EIATTR_MERCURY_ISA_VERSION
	.align		4
.L_9529:
        /*0088*/ 	.byte	0x03, 0x5f
        /*008a*/ 	.short	0x0101


	//----- nvinfo : EIATTR_SYSCALL_OFFSETS
	.align		4
        /*008c*/ 	.byte	0x04, 0x46
        /*008e*/ 	.short	(.L_9531 - .L_9530)


	//   ....[0]....
.L_9530:
        /*0090*/ 	.word	0x00000f30


	//   ....[1]....
        /*0094*/ 	.word	0x00001dc0


	//   ....[2]....
        /*0098*/ 	.word	0x00002cd0


	//   ....[3]....
        /*009c*/ 	.word	0x00003b60


	//   ....[4]....
        /*00a0*/ 	.word	0x00004a80


	//   ....[5]....
        /*00a4*/ 	.word	0x00005920


	//   ....[6]....
        /*00a8*/ 	.word	0x00006820


	//   ....[7]....
        /*00ac*/ 	.word	0x000076c0


	//   ....[8]....
        /*00b0*/ 	.word	0x000090d0


	//   ....[9]....
        /*00b4*/ 	.word	0x0000a100


	//   ....[10]....
        /*00b8*/ 	.word	0x0000b0f0


	//   ....[11]....
        /*00bc*/ 	.word	0x0000c0e0


	//----- nvinfo : EIATTR_EXIT_INSTR_OFFSETS
	.align		4
.L_9531:
        /*00c0*/ 	.byte	0x04, 0x1c
        /*00c2*/ 	.short	(.L_9533 - .L_9532)


	//   ....[0]....
.L_9532:
        /*00c4*/ 	.word	0x0000b1d0


	//   ....[1]....
        /*00c8*/ 	.word	0x0000b300


	//   ....[2]....
        /*00cc*/ 	.word	0x0000b320


	//   ....[3]....
        /*00d0*/ 	.word	0x0000b3e0


	//   ....[4]....
        /*00d4*/ 	.word	0x0000b420


	//   ....[5]....
        /*00d8*/ 	.word	0x0000b460


	//   ....[6]....
        /*00dc*/ 	.word	0x0000b4f0


	//   ....[7]....
        /*00e0*/ 	.word	0x0000b530


	//   ....[8]....
        /*00e4*/ 	.word	0x0000b5d0


	//   ....[9]....
        /*00e8*/ 	.word	0x0000b620


	//   ....[10]....
        /*00ec*/ 	.word	0x0000b670


	//   ....[11]....
        /*00f0*/ 	.word	0x0000b730


	//   ....[12]....
        /*00f4*/ 	.word	0x0000b790


	//   ....[13]....
        /*00f8*/ 	.word	0x0000b920


	//   ....[14]....
        /*00fc*/ 	.word	0x0000ba80


	//   ....[15]....
        /*0100*/ 	.word	0x0000bac0


	//   ....[16]....
        /*0104*/ 	.word	0x0000bb80


	//   ....[17]....
        /*0108*/ 	.word	0x0000bd00


	//   ....[18]....
        /*010c*/ 	.word	0x0000be80


	//   ....[19]....
        /*0110*/ 	.word	0x0000bfe0


	//   ....[20]....
        /*0114*/ 	.word	0x0000c0f0


	//   ....[21]....
        /*0118*/ 	.word	0x0000c150


	//   ....[22]....
        /*011c*/ 	.word	0x0000c190


	//----- nvinfo : EIATTR_MAX_THREADS
	.align		4
.L_9533:
        /*0120*/ 	.byte	0x04, 0x05
        /*0122*/ 	.short	(.L_9535 - .L_9534)
.L_9534:
        /*0124*/ 	.word	0x00000080
        /*0128*/ 	.word	0x00000001
        /*012c*/ 	.word	0x00000001


	//----- nvinfo : EIATTR_CRS_STACK_SIZE
	.align		4
.L_9535:
        /*0130*/ 	.byte	0x04, 0x1e
        /*0132*/ 	.short	(.L_9537 - .L_9536)
.L_9536:
        /*0134*/ 	.word	0x00000000


	//----- nvinfo : EIATTR_CBANK_PARAM_SIZE
	.align		4
.L_9537:
        /*0138*/ 	.byte	0x03, 0x19
        /*013a*/ 	.short	0x0038


	//----- nvinfo : EIATTR_PARAM_CBANK
	.align		4
        /*013c*/ 	.byte	0x04, 0x0a
        /*013e*/ 	.short	(.L_9539 - .L_9538)
	.align		4
.L_9538:
        /*0140*/ 	.word	index@(.nv.constant0._ZN2at6native27unrolled_elementwise_kernelINS0_13BinaryFunctorIaaaZZZNS0_21remainder_kernel_cudaERNS_18TensorIteratorBaseEENKUlvE_clEvENKUlvE0_clEvEUlaaE_EESt5arrayIPcLm3EELi4E23TrivialOffsetCalculatorILi2EjESC_ILi1EjENS0_6memory12LoadWithCastILi2EEENSF_13StoreWithCastILi1EEEEEviT_T0_T2_T3_T4_T5_)
        /*0144*/ 	.short	0x0210
        /*0146*/ 	.short	0x0038


	//----- nvinfo : EIATTR_SW_WAR
	.align		4
.L_9539:
        /*0148*/ 	.byte	0x04, 0x36
        /*014a*/ 	.short	(.L_9541 - .L_9540)
.L_9540:
        /*014c*/ 	.word	0x00000008
.L_9541:


//--------------------- .nv.info._ZN2at6native18elementwise_kernelILi128ELi4EZNS0_22gpu_kernel_impl_nocastINS0_13BinaryFunctorIaaaZZZNS0_21remainder_kernel_cudaERNS_18TensorIteratorBaseEENKUlvE_clEvENKUlvE0_clEvEUlaaE_EEEEvS5_RKT_EUliE_EEviT1_ --------------------------
	.section	.nv.info._ZN2at6native18elementwise_kernelILi128ELi4EZNS0_22gpu_kernel_impl_nocastINS0_13BinaryFunctorIaaaZZZNS0_21remainder_kernel_cudaERNS_18TensorIteratorBaseEENKUlvE_clEvENKUlvE0_clEvEUlaaE_EEEEvS5_RKT_EUliE_EEviT1_,"",@"SHT_CUDA_INFO"
	.sectionflags	@""
	.align	4


	//----- nvinfo : EIATTR_CUDA_API_VERSION
	.align		4
        /*0000*/ 	.byte	0x04, 0x37
        /*0002*/ 	.short	(.L_9543 - .L_9542)
.L_9542:
        /*0004*/ 	.word	0x00000082


	//----- nvinfo : EIATTR_KPARAM_INFO
	.align		4
.L_9543:
        /*0008*/ 	.byte	0x04, 0x17
        /*000a*/ 	.short	(.L_9545 - .L_9544)
.L_9544:
        /*000c*/ 	.word	0x00000000
        /*0010*/ 	.short	0x0001
        /*0012*/ 	.short	0x0008
        /*0014*/ 	.byte	0x00, 0xf0, 0x21, 0x0a


	//----- nvinfo : EIATTR_KPARAM_INFO
	.align		4
.L_9545:
        /*0018*/ 	.byte	0x04, 0x17
        /*001a*/ 	.short	(.L_9547 - .L_9546)
.L_9546:
        /*001c*/ 	.word	0x00000000
        /*0020*/ 	.short	0x0000
        /*0022*/ 	.short	0x0000
        /*0024*/ 	.byte	0x00, 0xf0, 0x11, 0x00


	//----- nvinfo : EIATTR_SPARSE_MMA_MASK
	.align		4
.L_9547:
        /*0028*/ 	.byte	0x03, 0x50
        /*002a*/ 	.short	0x0000


	//----- nvinfo : EIATTR_MAXREG_COUNT
	.align		4
        /*002c*/ 	.byte	0x03, 0x1b
        /*002e*/ 	.short	0x0080


	//----- nvinfo : EIATTR_MERCURY_ISA_VERSION
	.align		4
        /*0030*/ 	.byte	0x03, 0x5f
        /*0032*/ 	.short	0x0101


	//----- nvinfo : EIATTR_EXIT_INSTR_OFFSETS
	.align		4
        /*0034*/ 	.byte	0x04, 0x1c
        /*0036*/ 	.short	(.L_9549 - .L_9548)


	//   ....[0]....
.L_9548:
        /*0038*/ 	.word	0x00004b30


	//   ....[1]....
        /*003c*/ 	.word	0x000063e0


	//----- nvinfo : EIATTR_MAX_THREADS
	.align		4
.L_9549:
        /*0040*/ 	.byte	0x04, 0x05
        /*0042*/ 	.short	(.L_9551 - .L_9550)
.L_9550:
        /*0044*/ 	.word	0x00000080
        /*0048*/ 	.word	0x00000001
        /*004c*/ 	.word	0x00000001


	//----- nvinfo : EIATTR_CRS_STACK_SIZE
	.align		4
.L_9551:
        /*0050*/ 	.byte	0x04, 0x1e
        /*0052*/ 	.short	(.L_9553 - .L_9552)
.L_9552:
        /*0054*/ 	.word	0x00000000


	//----- nvinfo : EIATTR_CBANK_PARAM_SIZE
	.align		4
.L_9553:
        /*0058*/ 	.byte	0x03, 0x19
        /*005a*/ 	.short	0x0290


	//----- nvinfo : EIATTR_PARAM_CBANK
	.align		4
        /*005c*/ 	.byte	0x04, 0x0a
        /*005e*/ 	.short	(.L_9555 - .L_9554)
	.align		4
.L_9554:
        /*0060*/ 	.word	index@(.nv.constant0._ZN2at6native18elementwise_kernelILi128ELi4EZNS0_22gpu_kernel_impl_nocastINS0_13BinaryFunctorIaaaZZZNS0_21remainder_kernel_cudaERNS_18TensorIteratorBaseEENKUlvE_clEvENKUlvE0_clEvEUlaaE_EEEEvS5_RKT_EUliE_EEviT1_)
        /*0064*/ 	.short	0x0210
        /*0066*/ 	.short	0x0290


	//----- nvinfo : EIATTR_SW_WAR
	.align		4
.L_9555:
        /*0068*/ 	.byte	0x04, 0x36
        /*006a*/ 	.short	(.L_9557 - .L_9556)
.L_9556:
        /*006c*/ 	.word	0x00000008
.L_9557:


//--------------------- .nv.info._ZN2at6native27unrolled_elementwise_kernelINS0_13BinaryFunctorIaaaZZZNS0_21remainder_kernel_cudaERNS_18TensorIteratorBaseEENKUlvE_clEvENKUlvE0_clEvEUlaaE_EESt5arrayIPcLm3EELi4E23TrivialOffsetCalculatorILi2EjESC_ILi1EjENS0_6memory15LoadWithoutCastENSF_16StoreWithoutCastEEEviT_T0_T2_T3_T4_T5_ --------------------------
	.section	.nv.info._ZN2at6native27unrolled_elementwise_kernelINS0_13BinaryFunctorIaaaZZZNS0_21remainder_kernel_cudaERNS_18TensorIteratorBaseEENKUlvE_clEvENKUlvE0_clEvEUlaaE_EESt5arrayIPcLm3EELi4E23TrivialOffsetCalculatorILi2EjESC_ILi1EjENS0_6memory15LoadWithoutCastENSF_16StoreWithoutCastEEEviT_T0_T2_T3_T4_T5_,"",@"SHT_CUDA_INFO"
	.sectionflags	@""
	.align	4


	//----- nvinfo : EIATTR_CUDA_API_VERSION
	.align		4
        /*0000*/ 	.byte	0x04, 0x37
        /*0002*/ 	.short	(.L_9559 - .L_9558)
.L_9558:
        /*0004*/ 	.word	0x00000082


	//----- nvinfo : EIATTR_KPARAM_INFO
	.align		4
.L_9559:
        /*0008*/ 	.byte	0x04, 0x17
        /*000a*/ 	.short	(.L_9561 - .L_9560)
.L_9560:
        /*000c*/ 	.word	0x00000000
        /*0010*/ 	.short	0x0006
        /*0012*/ 	.short	0x0023
        /*0014*/ 	.byte	0x00, 0xf0, 0x05, 0x00


	//----- nvinfo : EIATTR_KPARAM_INFO
	.align		4
.L_9561:
        /*0018*/ 	.byte	0x04, 0x17
        /*001a*/ 	.short	(.L_9563 - .L_9562)
.L_9562:
        /*001c*/ 	.word	0x00000000
        /*0020*/ 	.short	0x0005
        /*0022*/ 	.short	0x0022
        /*0024*/ 	.byte	0x00, 0xf0, 0x05, 0x00


	//----- nvinfo : EIATTR_KPARAM_INFO
	.align		4
.L_9563:
        /*0028*/ 	.byte	0x04, 0x17
        /*002a*/ 	.short	(.L_9565 - .L_9564)
.L_9564:
        /*002c*/ 	.word	0x00000000
        /*0030*/ 	.short	0x0004
        /*0032*/ 	.short	0x0021
        /*0034*/ 	.byte	0x00, 0xf0, 0x05, 0x00


	//----- nvinfo : EIATTR_KPARAM_INFO
	.align		4
.L_9565:
        /*0038*/ 	.byte	0x04, 0x17
        /*003a*/ 	.short	(.L_9567 - .L_9566)
.L_9566:
        /*003c*/ 	.word	0x00000000
        /*0040*/ 	.short	0x0003
        /*0042*/ 	.short	0x0020
        /*0044*/ 	.byte	0x00, 0xf0, 0x05, 0x00


	//----- nvinfo : EIATTR_KPARAM_INFO
	.align		4
.L_9567:
        /*0048*/ 	.byte	0x04, 0x17
        /*004a*/ 	.short	(.L_9569 - .L_9568)
.L_9568:
        /*004c*/ 	.word	0x00000000
        /*0050*/ 	.short	0x0002
        /*0052*/ 	.short	0x0008
        /*0054*/ 	.byte	0x00, 0xf0, 0x61, 0x00


	//----- nvinfo : EIATTR_KPARAM_INFO
	.align		4
.L_9569:
        /*0058*/ 	.byte	0x04, 0x17
        /*005a*/ 	.short	(.L_9571 - .L_9570)
.L_9570:
        /*005c*/ 	.word	0x00000000
        /*0060*/ 	.short	0x0001
        /*0062*/ 	.short	0x0004
        /*0064*/ 	.byte	0x00, 0xf0, 0x05, 0x00


	//----- nvinfo : EIATTR_KPARAM_INFO
	.align		4
.L_9571:
        /*0068*/ 	.byte	0x04, 0x17
        /*006a*/ 	.short	(.L_9573 - .L_9572)
.L_9572:
        /*006c*/ 	.word	0x00000000
        /*0070*/ 	.short	0x0000
        /*0072*/ 	.short	0x0000
        /*0074*/ 	.byte	0x00, 0xf0, 0x11, 0x00


	//----- nvinfo : EIATTR_SPARSE_MMA_MASK
	.align		4
.L_9573:
        /*0078*/ 	.byte	0x03, 0x50
        /*007a*/ 	.short	0x0000


	//----- nvinfo : EIATTR_MAXREG_COUNT
	.align		4
        /*007c*/ 	.byte	0x03, 0x1b
        /*007e*/ 	.short	0x00ff


	//----- nvinfo : EIATTR_MERCURY_ISA_VERSION
	.align		4
        /*0080*/ 	.byte	0x03, 0x5f
        /*0082*/ 	.short	0x0101


	//----- nvinfo : EIATTR_EXIT_INSTR_OFFSETS
	.align		4
        /*0084*/ 	.byte	0x04, 0x1c
        /*0086*/ 	.short	(.L_9575 - .L_9574)


	//   ....[0]....
.L_9574:
        /*0088*/ 	.word	0x00000dd0


	//   ....[1]....
        /*008c*/ 	.word	0x00000e30


	//----- nvinfo : EIATTR_MAX_THREADS
	.align		4
.L_9575:
        /*0090*/ 	.byte	0x04, 0x05
        /*0092*/ 	.short	(.L_9577 - .L_9576)
.L_9576:
        /*0094*/ 	.word	0x00000080
        /*0098*/ 	.word	0x00000001
        /*009c*/ 	.word	0x00000001


	//----- nvinfo : EIATTR_CRS_STACK_SIZE
	.align		4
.L_9577:
        /*00a0*/ 	.byte	0x04, 0x1e
        /*00a2*/ 	.short	(.L_9579 - .L_9578)
.L_9578:
        /*00a4*/ 	.word	0x00000000


	//----- nvinfo : EIATTR_CBANK_PARAM_SIZE
	.align		4
.L_9579:
        /*00a8*/ 	.byte	0x03, 0x19
        /*00aa*/ 	.short	0x0024


	//----- nvinfo : EIATTR_PARAM_CBANK
	.align		4
        /*00ac*/ 	.byte	0x04, 0x0a
        /*00ae*/ 	.short	(.L_9581 - .L_9580)
	.align		4
.L_9580:
        /*00b0*/ 	.word	index@(.nv.constant0._ZN2at6native27unrolled_elementwise_kernelINS0_13BinaryFunctorIaaaZZZNS0_21remainder_kernel_cudaERNS_18TensorIteratorBaseEENKUlvE_clEvENKUlvE0_clEvEUlaaE_EESt5arrayIPcLm3EELi4E23TrivialOffsetCalculatorILi2EjESC_ILi1EjENS0_6memory15LoadWithoutCastENSF_16StoreWithoutCastEEEviT_T0_T2_T3_T4_T5_)
        /*00b4*/ 	.short	0x0210
        /*00b6*/ 	.short	0x0024


	//----- nvinfo : EIATTR_SW_WAR
	.align		4
.L_9581:
        /*00b8*/ 	.byte	0x04, 0x36
        /*00ba*/ 	.short	(.L_9583 - .L_9582)
.L_9582:
        /*00bc*/ 	.word	0x00000008
.L_9583:


//--------------------- .nv.info._ZN2at6native29vectorized_elementwise_kernelILi2ENS0_13BinaryFunctorIaaaZZZNS0_21remainder_kernel_cudaERNS_18TensorIteratorBaseEENKUlvE_clEvENKUlvE0_clEvEUlaaE_EESt5arrayIPcLm3EEEEviT0_T1_ --------------------------
	.section	.nv.info._ZN2at6native29vectorized_elementwise_kernelILi2ENS0_13BinaryFunctorIaaaZZZNS0_21remainder_kernel_cudaERNS_18TensorIteratorBaseEENKUlvE_clEvENKUlvE0_clEvEUlaaE_EESt5arrayIPcLm3EEEEviT0_T1_,"",@"SHT_CUDA_INFO"
	.sectionflags	@""
	.align	4


	//----- nvinfo : EIATTR_CUDA_API_VERSION
	.align		4
        /*0000*/ 	.byte	0x04, 0x37
        /*0002*/ 	.short	(.L_9585 - .L_9584)
.L_9584:
        /*0004*/ 	.word	0x00000082


	//----- nvinfo : EIATTR_KPARAM_INFO
	.align		4
.L_9585:
        /*0008*/ 	.byte	0x04, 0x17
        /*000a*/ 	.short	(.L_9587 - .L_9586)
.L_9586:
        /*000c*/ 	.word	0x00000000
        /*0010*/ 	.short	0x0002
        /*0012*/ 	.short	0x0008
        /*0014*/ 	.byte	0x00, 0xf0, 0x61, 0x00


	//----- nvinfo : EIATTR_KPARAM_INFO
	.align		4
.L_9587:
        /*0018*/ 	.byte	0x04, 0x17
        /*001a*/ 	.short	(.L_9589 - .L_9588)
.L_9588:
        /*001c*/ 	.word	0x00000000
        /*0020*/ 	.short	0x0001
        /*0022*/ 	.short	0x0004
        /*0024*/ 	.byte	0x00, 0xf0, 0x05, 0x00


	//----- nvinfo : EIATTR_KPARAM_INFO
	.align		4
.L_9589:
        /*0028*/ 	.byte	0x04, 0x17
        /*002a*/ 	.short	(.L_9591 - .L_9590)
.L_9590:
        /*002c*/ 	.word	0x00000000
        /*0030*/ 	.short	0x0000
        /*0032*/ 	.short	0x0000
        /*0034*/ 	.byte	0x00, 0xf0, 0x11, 0x00


	//----- nvinfo : EIATTR_SPARSE_MMA_MASK
	.align		4
.L_9591:
        /*0038*/ 	.byte	0x03, 0x50
        /*003a*/ 	.short	0x0000


	//----- nvinfo : EIATTR_MAXREG_COUNT
	.align		4
        /*003c*/ 	.byte	0x03, 0x1b
        /*003e*/ 	.short	0x00ff


	//----- nvinfo : EIATTR_MERCURY_ISA_VERSION
	.align		4
        /*0040*/ 	.byte	0x03, 0x5f
        /*0042*/ 	.short	0x0101


	//----- nvinfo : EIATTR_EXIT_INSTR_OFFSETS
	.align		4
        /*0044*/ 	.byte	0x04, 0x1c
        /*0046*/ 	.short	(.L_9593 - .L_9592)


	//   ....[0]....
.L_9592:
        /*0048*/ 	.word	0x00001240


	//   ....[1]....
        /*004c*/ 	.word	0x00002e30


	//   ....[2]....
        /*0050*/ 	.word	0x00002e90


	//----- nvinfo : EIATTR_MAX_THREADS
	.align		4
.L_9593:
        /*0054*/ 	.byte	0x04, 0x05
        /*0056*/ 	.short	(.L_9595 - .L_9594)
.L_9594:
        /*0058*/ 	.word	0x00000080
        /*005c*/ 	.word	0x00000001
        /*0060*/ 	.word	0x00000001


	//----- nvinfo : EIATTR_CRS_STACK_SIZE
	.align		4
.L_9595:
        /*0064*/ 	.byte	0x04, 0x1e
        /*0066*/ 	.short	(.L_9597 - .L_9596)
.L_9596:
        /*0068*/ 	.word	0x00000000


	//----- nvinfo : EIATTR_CBANK_PARAM_SIZE
	.align		4
.L_9597:
        /*006c*/ 	.byte	0x03, 0x19
        /*006e*/ 	.short	0x0020


	//----- nvinfo : EIATTR_PARAM_CBANK
	.align		4
        /*0070*/ 	.byte	0x04, 0x0a
        /*0072*/ 	.short	(.L_9599 - .L_9598)
	.align		4
.L_9598:
        /*0074*/ 	.word	index@(.nv.constant0._ZN2at6native29vectorized_elementwise_kernelILi2ENS0_13BinaryFunctorIaaaZZZNS0_21remainder_kernel_cudaERNS_18TensorIteratorBaseEENKUlvE_clEvENKUlvE0_clEvEUlaaE_EESt5arrayIPcLm3EEEEviT0_T1_)
        /*0078*/ 	.short	0x0210
        /*007a*/ 	.short	0x0020


	//----- nvinfo : EIATTR_SW_WAR
	.align		4
.L_9599:
        /*007c*/ 	.byte	0x04, 0x36
        /*007e*/ 	.short	(.L_9601 - .L_9600)
.L_9600:
        /*0080*/ 	.word	0x00000008
.L_9601:


//--------------------- .nv.info._ZN2at6native29vectorized_elementwise_kernelILi4ENS0_13BinaryFunctorIaaaZZZNS0_21remainder_kernel_cudaERNS_18TensorIteratorBaseEENKUlvE_clEvENKUlvE0_clEvEUlaaE_EESt5arrayIPcLm3EEEEviT0_T1_ --------------------------
	.section	.nv.info._ZN2at6native29vectorized_elementwise_kernelILi4ENS0_13BinaryFunctorIaaaZZZNS0_21remainder_kernel_cudaERNS_18TensorIteratorBaseEENKUlvE_clEvENKUlvE0_clEvEUlaaE_EESt5arrayIPcLm3EEEEviT0_T1_,"",@"SHT_CUDA_INFO"
	.sectionflags	@""
	.align	4


	//----- nvinfo : EIATTR_CUDA_API_VERSION
	.align		4
        /*0000*/ 	.byte	0x04, 0x37
        /*0002*/ 	.short	(.L_9603 - .L_9602)
.L_9602:
        /*0004*/ 	.word	0x00000082


	//----- nvinfo : EIATTR_KPARAM_INFO
	.align		4
.L_9603:
        /*0008*/ 	.byte	0x04, 0x17
        /*000a*/ 	.short	(.L_9605 - .L_9604)
.L_9604:
        /*000c*/ 	.word	0x00000000
        /*0010*/ 	.short	0x0002
        /*0012*/ 	.short	0x0008
        /*0014*/ 	.byte	0x00, 0xf0, 0x61, 0x00


	//----- nvinfo : EIATTR_KPARAM_INFO
	.align		4
.L_9605:
        /*0018*/ 	.byte	0x04, 0x17
        /*001a*/ 	.short	(.L_9607 - .L_9606)
.L_9606:
        /*001c*/ 	.word	0x00000000
        /*0020*/ 	.short	0x0001
        /*0022*/ 	.short	0x0004
        /*0024*/ 	.byte	0x00, 0xf0, 0x05, 0x00


	//----- nvinfo : EIATTR_KPARAM_INFO
	.align		4
.L_9607:
        /*0028*/ 	.byte	0x04, 0x17
        /*002a*/ 	.short	(.L_9609 - .L_9608)
.L_9608:
        /*002c*/ 	.word	0x00000000
        /*0030*/ 	.short	0x0000
        /*0032*/ 	.short	0x0000
        /*0034*/ 	.byte	0x00, 0xf0, 0x11, 0x00


	//----- nvinfo : EIATTR_SPARSE_MMA_MASK
	.align		4
.L_9609:
        /*0038*/ 	.byte	0x03, 0x50
        /*003a*/ 	.short	0x0000


	//----- nvinfo : EIATTR_MAXREG_COUNT
	.align		4
        /*003c*/ 	.byte	0x03, 0x1b
        /*003e*/ 	.short	0x00ff


	//----- nvinfo : EIATTR_MERCURY_ISA_VERSION
	.align		4
        /*0040*/ 	.byte	0x03, 0x5f
        /*0042*/ 	.short	0x0101


	//----- nvinfo : EIATTR_EXIT_INSTR_OFFSETS
	.align		4
        /*0044*/ 	.byte	0x04, 0x1c
        /*0046*/ 	.short	(.L_9611 - .L_9610)


	//   ....[0]....
.L_9610:
        /*0048*/ 	.word	0x000012c0


	//   ....[1]....
        /*004c*/ 	.word	0x00002eb0


	//   ....[2]....
        /*0050*/ 	.word	0x00002f10


	//----- nvinfo : EIATTR_MAX_THREADS
	.align		4
.L_9611:
        /*0054*/ 	.byte	0x04, 0x05
        /*0056*/ 	.short	(.L_9613 - .L_9612)
.L_9612:
        /*0058*/ 	.word	0x00000080
        /*005c*/ 	.word	0x00000001
        /*0060*/ 	.word	0x00000001


	//----- nvinfo : EIATTR_CRS_STACK_SIZE
	.align		4
.L_9613:
        /*0064*/ 	.byte	0x04, 0x1e
        /*0066*/ 	.short	(.L_9615 - .L_9614)
.L_9614:
        /*0068*/ 	.word	0x00000000


	//----- nvinfo : EIATTR_CBANK_PARAM_SIZE
	.align		4
.L_9615:
        /*006c*/ 	.byte	0x03, 0x19
        /*006e*/ 	.short	0x0020


	//----- nvinfo : EIATTR_PARAM_CBANK
	.align		4
        /*0070*/ 	.byte	0x04, 0x0a
        /*0072*/ 	.short	(.L_9617 - .L_9616)
	.align		4
.L_9616:
        /*0074*/ 	.word	index@(.nv.constant0._ZN2at6native29vectorized_elementwise_kernelILi4ENS0_13BinaryFunctorIaaaZZZNS0_21remainder_kernel_cudaERNS_18TensorIteratorBaseEENKUlvE_clEvENKUlvE0_clEvEUlaaE_EESt5arrayIPcLm3EEEEviT0_T1_)
        /*0078*/ 	.short	0x0210
        /*007a*/ 	.short	0x0020


	//----- nvinfo : EIATTR_SW_WAR
	.align		4
.L_9617:
        /*007c*/ 	.byte	0x04, 0x36
        /*007e*/ 	.short	(.L_9619 - .L_9618)
.L_9618:
        /*0080*/ 	.word	0x00000008
.L_9619:


//--------------------- .nv.info._ZN2at6native29vectorized_elementwise_kernelILi8ENS0_13BinaryFunctorIaaaZZZNS0_21remainder_kernel_cudaERNS_18TensorIteratorBaseEENKUlvE_clEvENKUlvE0_clEvEUlaaE_EESt5arrayIPcLm3EEEEviT0_T1_ --------------------------
	.section	.nv.info._ZN2at6native29vectorized_elementwise_kernelILi8ENS0_13BinaryFunctorIaaaZZZNS0_21remainder_kernel_cudaERNS_18TensorIteratorBaseEENKUlvE_clEvENKUlvE0_clEvEUlaaE_EESt5arrayIPcLm3EEEEviT0_T1_,"",@"SHT_CUDA_INFO"
	.sectionflags	@""
	.align	4


	//----- nvinfo : EIATTR_CUDA_API_VERSION
	.align		4
        /*0000*/ 	.byte	0x04, 0x37
        /*0002*/ 	.short	(.L_9621 - .L_9620)
.L_9620:
        /*0004*/ 	.word	0x00000082


	//----- nvinfo : EIATTR_KPARAM_INFO
	.align		4
.L_9621:
        /*0008*/ 	.byte	0x04, 0x17
        /*000a*/ 	.short	(.L_9623 - .L_9622)
.L_9622:
        /*000c*/ 	.word	0x00000000
        /*0010*/ 	.short	0x0002
        /*0012*/ 	.short	0x0008
        /*0014*/ 	.byte	0x00, 0xf0, 0x61, 0x00


	//----- nvinfo : EIATTR_KPARAM_INFO
	.align		4
.L_9623:
        /*0018*/ 	.byte	0x04, 0x17
        /*001a*/ 	.short	(.L_9625 - .L_9624)
.L_9624:
        /*001c*/ 	.word	0x00000000
        /*0020*/ 	.short	0x0001
        /*0022*/ 	.short	0x0004
        /*0024*/ 	.byte	0x00, 0xf0, 0x05, 0x00


	//----- nvinfo : EIATTR_KPARAM_INFO
	.align		4
.L_9625:
        /*0028*/ 	.byte	0x04, 0x17
        /*002a*/ 	.short	(.L_9627 - .L_9626)
.L_9626:
        /*002c*/ 	.word	0x00000000
        /*0030*/ 	.short	0x0000
        /*0032*/ 	.short	0x0000
        /*0034*/ 	.byte	0x00, 0xf0, 0x11, 0x00


	//----- nvinfo : EIATTR_SPARSE_MMA_MASK
	.align		4
.L_9627:
        /*0038*/ 	.byte	0x03, 0x50
        /*003a*/ 	.short	0x0000


	//----- nvinfo : EIATTR_MAXREG_COUNT
	.align		4
        /*003c*/ 	.byte	0x03, 0x1b
        /*003e*/ 	.short	0x00ff


	//----- nvinfo : EIATTR_MERCURY_ISA_VERSION
	.align		4
        /*0040*/ 	.byte	0x03, 0x5f
        /*0042*/ 	.short	0x0101


	//----- nvinfo : EIATTR_EXIT_INSTR_OFFSETS
	.align		4
        /*0044*/ 	.byte	0x04, 0x1c
        /*0046*/ 	.short	(.L_9629 - .L_9628)


	//   ....[0]....
.L_9628:
        /*0048*/ 	.word	0x000013e0


	//   ....[1]....
        /*004c*/ 	.word	0x00002fd0


	//   ....[2]....
        /*0050*/ 	.word	0x00003030


	//----- nvinfo : EIATTR_MAX_THREADS
	.align		4
.L_9629:
        /*0054*/ 	.byte	0x04, 0x05
        /*0056*/ 	.short	(.L_9631 - .L_9630)
.L_9630:
        /*0058*/ 	.word	0x00000080
        /*005c*/ 	.word	0x00000001
        /*0060*/ 	.word	0x00000001


	//----- nvinfo : EIATTR_CRS_STACK_SIZE
	.align		4
.L_9631:
        /*0064*/ 	.byte	0x04, 0x1e
        /*0066*/ 	.short	(.L_9633 - .L_9632)
.L_9632:
        /*0068*/ 	.word	0x00000000


	//----- nvinfo : EIATTR_CBANK_PARAM_SIZE
	.align		4
.L_9633:
        /*006c*/ 	.byte	0x03, 0x19
        /*006e*/ 	.short	0x0020


	//----- nvinfo : EIATTR_PARAM_CBANK
	.align		4
        /*0070*/ 	.byte	0x04, 0x0a
        /*0072*/ 	.short	(.L_9635 - .L_9634)
	.align		4
.L_9634:
        /*0074*/ 	.word	index@(.nv.constant0._ZN2at6native29vectorized_elementwise_kernelILi8ENS0_13BinaryFunctorIaaaZZZNS0_21remainder_kernel_cudaERNS_18TensorIteratorBaseEENKUlvE_clEvENKUlvE0_clEvEUlaaE_EESt5arrayIPcLm3EEEEviT0_T1_)
        /*0078*/ 	.short	0x0210
        /*007a*/ 	.short	0x0020


	//----- nvinfo : EIATTR_SW_WAR
	.align		4
.L_9635:
        /*007c*/ 	.byte	0x04, 0x36
        /*007e*/ 	.short	(.L_9637 - .L_9636)
.L_9636:
        /*0080*/ 	.word	0x00000008
.L_9637:


//--------------------- .nv.info._ZN2at6native18elementwise_kernelILi128ELi4EZNS0_15gpu_kernel_implINS0_13BUnaryFunctorIaaaZZZNS0_21remainder_kernel_cudaERNS_18TensorIteratorBaseEENKUlvE_clEvENKUlvE0_clEvEUlaaE_EEEEvS5_RKT_EUliE_EEviT1_ --------------------------
	.section	.nv.info._ZN2at6native18elementwise_kernelILi128ELi4EZNS0_15gpu_kernel_implINS0_13BUnaryFunctorIaaaZZZNS0_21remainder_kernel_cudaERNS_18TensorIteratorBaseEENKUlvE_clEvENKUlvE0_clEvEUlaaE_EEEEvS5_RKT_EUliE_EEviT1_,"",@"SHT_CUDA_INFO"
	.sectionflags	@""
	.align	4


	//----- nvinfo : EIATTR_CUDA_API_VERSION
	.align		4
        /*0000*/ 	.byte	0x04, 0x37
        /*0002*/ 	.short	(.L_9639 - .L_9638)
.L_9638:
        /*0004*/ 	.word	0x00000082


	//----- nvinfo : EIATTR_KPARAM_INFO
	.align		4
.L_9639:
        /*0008*/ 	.byte	0x04, 0x17
        /*000a*/ 	.short	(.L_9641 - .L_9640)
.L_9640:
        /*000c*/ 	.word	0x00000000
        /*0010*/ 	.short	0x0001
        /*0012*/ 	.short	0x0008
        /*0014*/ 	.byte	0x00, 0xf0, 0x61, 0x08


	//----- nvinfo : EIATTR_KPARAM_INFO
	.align		4
.L_9641:
        /*0018*/ 	.byte	0x04, 0x17
        /*001a*/ 	.short	(.L_9643 - .L_9642)
.L_9642:
        /*001c*/ 	.word	0x00000000
        /*0020*/ 	.short	0x0000
        /*0022*/ 	.short	0x0000
        /*0024*/ 	.byte	0x00, 0xf0, 0x11, 0x00


	//----- nvinfo : EIATTR_SPARSE_MMA_MASK
	.align		4
.L_9643:
        /*0028*/ 	.byte	0x03, 0x50
        /*002a*/ 	.short	0x0000


	//----- nvinfo : EIATTR_MAXREG_COUNT
	.align		4
        /*002c*/ 	.byte	0x03, 0x1b
        /*002e*/ 	.short	0x0080


	//----- nvinfo : EIATTR_EXTERNS
	.align		4
        /*0030*/ 	.byte	0x04, 0x0f
        /*0032*/ 	.short	(.L_9645 - .L_9644)


	//   ....[0]....
	.align		4
.L_9644:
        /*0034*/ 	.word	index@(__assertfail)


	//----- nvinfo : EIATTR_MERCURY_ISA_VERSION
	.align		4
.L_9645:
        /*0038*/ 	.byte	0x03, 0x5f
        /*003a*/ 	.short	0x0101


	//----- nvinfo : EIATTR_SYSCALL_OFFSETS
	.align		4
        /*003c*/ 	.byte	0x04, 0x46
        /*003e*/ 	.short	(.L_9647 - .L_9646)


	//   ....[0]....
.L_9646:
        /*0040*/ 	.word	0x00002200


	//   ....[1]....
        /*0044*/ 	.word	0x00003310


	//   ....[2]....
        /*0048*/ 	.word	0x00005570


	//   ....[3]....
        /*004c*/ 	.word	0x00006680


	//   ....[4]....
        /*0050*/ 	.word	0x000088d0


	//   ....[5]....
        /*0054*/ 	.word	0x000099e0


	//   ....[6]....
        /*0058*/ 	.word	0x0000bc20


	//   ....[7]....
        /*005c*/ 	.word	0x0000cd30


	//----- nvinfo : EIATTR_EXIT_INSTR_OFFSETS
	.align		4
.L_9647:
        /*0060*/ 	.byte	0x04, 0x1c
        /*0062*/ 	.short	(.L_9649 - .L_9648)


	//   ....[0]....
.L_9648:
        /*0064*/ 	.word	0x00009ad0


	//   ....[1]....
        /*0068*/ 	.word	0x0000bf50


	//   ....[2]....
        /*006c*/ 	.word	0x0000bf70


	//   ....[3]....
        /*0070*/ 	.word	0x0000c030


	//   ....[4]....
        /*0074*/ 	.word	0x0000c070


	//   ....[5]....
        /*0078*/ 	.word	0x0000c0b0


	//   ....[6]....
        /*007c*/ 	.word	0x0000c140


	//   ....[7]....
        /*0080*/ 	.word	0x0000c180


	//   ....[8]....
        /*0084*/ 	.word	0x0000c220


	//   ....[9]....
        /*0088*/ 	.word	0x0000c270


	//   ....[10]....
        /*008c*/ 	.word	0x0000c2c0


	//   ....[11]....
        /*0090*/ 	.word	0x0000c380


	//   ....[12]....
        /*0094*/ 	.word	0x0000c3e0


	//   ....[13]....
        /*0098*/ 	.word	0x0000c570


	//   ....[14]....
        /*009c*/ 	.word	0x0000c6d0


	//   ....[15]....
        /*00a0*/ 	.word	0x0000c710


	//   ....[16]....
        /*00a4*/ 	.word	0x0000c7d0


	//   ....[17]....
        /*00a8*/ 	.word	0x0000c950


	//   ....[18]....
        /*00ac*/ 	.word	0x0000cad0


	//   ....[19]....
        /*00b0*/ 	.word	0x0000cc30


	//   ....[20]....
        /*00b4*/ 	.word	0x0000cd40


	//   ....[21]....
        /*00b8*/ 	.word	0x0000cda0


	//   ....[22]....
        /*00bc*/ 	.word	0x0000cde0


	//----- nvinfo : EIATTR_MAX_THREADS
	.align		4
.L_9649:
        /*00c0*/ 	.byte	0x04, 0x05
        /*00c2*/ 	.short	(.L_9651 - .L_9650)
.L_9650:
        /*00c4*/ 	.word	0x00000080
        /*00c8*/ 	.word	0x00000001
        /*00cc*/ 	.word	0x00000001


	//----- nvinfo : EIATTR_CRS_STACK_SIZE
	.align		4
.L_9651:
        /*00d0*/ 	.byte	0x04, 0x1e
        /*00d2*/ 	.short	(.L_9653 - .L_9652)
.L_9652:
        /*00d4*/ 	.word	0x00000000


	//----- nvinfo : EIATTR_CBANK_PARAM_SIZE
	.align		4
.L_9653:
        /*00d8*/ 	.byte	0x03, 0x19
        /*00da*/ 	.short	0x0220


	//----- nvinfo : EIATTR_PARAM_CBANK
	.align		4
        /*00dc*/ 	.byte	0x04, 0x0a
        /*00de*/ 	.short	(.L_9655 - .L_9654)
	.align		4
.L_9654:
        /*00e0*/ 	.word	index@(.nv.constant0._ZN2at6native18elementwise_kernelILi128ELi4EZNS0_15gpu_kernel_implINS0_13BUnaryFunctorIaaaZZZNS0_21remainder_kernel_cudaERNS_18TensorIteratorBaseEENKUlvE_clEvENKUlvE0_clEvEUlaaE_EEEEvS5_RKT_EUliE_EEviT1_)
        /*00e4*/ 	.short	0x0210
        /*00e6*/ 	.short	0x0220


	//----- nvinfo : EIATTR_SW_WAR
	.align		4
.L_9655:
        /*00e8*/ 	.byte	0x04, 0x36
        /*00ea*/ 	.short	(.L_9657 - .L_9656)
.L_9656:
        /*00ec*/ 	.word	0x00000008
.L_9657:


//--------------------- .nv.info._ZN2at6native27unrolled_elementwise_kernelINS0_13BUnaryFunctorIaaaZZZNS0_21remainder_kernel_cudaERNS_18TensorIteratorBaseEENKUlvE_clEvENKUlvE0_clEvEUlaaE_EESt5arrayIPcLm2EELi4E23TrivialOffsetCalculatorILi1EjESD_NS0_6memory12LoadWithCastILi1EEENSE_13StoreWithCastILi1EEEEEviT_T0_T2_T3_T4_T5_ --------------------------
	.section	.nv.info._ZN2at6native27unrolled_elementwise_kernelINS0_13BUnaryFunctorIaaaZZZNS0_21remainder_kernel_cudaERNS_18TensorIteratorBaseEENKUlvE_clEvENKUlvE0_clEvEUlaaE_EESt5arrayIPcLm2EELi4E23TrivialOffsetCalculatorILi1EjESD_NS0_6memory12LoadWithCastILi1EEENSE_13StoreWithCastILi1EEEEEviT_T0_T2_T3_T4_T5_,"",@"SHT_CUDA_INFO"
	.sectionflags	@""
	.align	4


	//----- nvinfo : EIATTR_CUDA_API_VERSION
	.align		4
        /*0000*/ 	.byte	0x04, 0x37
        /*0002*/ 	.short	(.L_9659 - .L_9658)
.L_9658:
        /*0004*/ 	.word	0x00000082


	//----- nvinfo : EIATTR_KPARAM_INFO
	.align		4
.L_9659:
        /*0008*/ 	.byte	0x04, 0x17
        /*000a*/ 	.short	(.L_9661 - .L_9660)
.L_9660:
        /*000c*/ 	.word	0x00000000
        /*0010*/ 	.short	0x0006
        /*0012*/ 	.short	0x0024
        /*0014*/ 	.byte	0x00, 0xf0, 0x21, 0x00


	//----- nvinfo : EIATTR_KPARAM_INFO
	.align		4
.L_9661:
        /*0018*/ 	.byte	0x04, 0x17
        /*001a*/ 	.short	(.L_9663 - .L_9662)
.L_9662:
        /*001c*/ 	.word	0x00000000
        /*0020*/ 	.short	0x0005
        /*0022*/ 	.short	0x001c
        /*0024*/ 	.byte	0x00, 0xf0, 0x21, 0x00


	//----- nvinfo : EIATTR_KPARAM_INFO
	.align		4
.L_9663:
        /*0028*/ 	.byte	0x04, 0x17
        /*002a*/ 	.short	(.L_9665 - .L_9664)
.L_9664:
        /*002c*/ 	.word	0x00000000
        /*0030*/ 	.short	0x0004
        /*0032*/ 	.short	0x0019
        /*0034*/ 	.byte	0x00, 0xf0, 0x05, 0x00


	//----- nvinfo : EIATTR_KPARAM_INFO
	.align		4
.L_9665:
        /*0038*/ 	.byte	0x04, 0x17
        /*003a*/ 	.short	(.L_9667 - .L_9666)
.L_9666:
        /*003c*/ 	.word	0x00000000
        /*0040*/ 	.short	0x0003
        /*0042*/ 	.short	0x0018
        /*0044*/ 	.byte	0x00, 0xf0, 0x05, 0x00


	//----- nvinfo : EIATTR_KPARAM_INFO
	.align		4
.L_9667:
        /*0048*/ 	.byte	0x04, 0x17
        /*004a*/ 	.short	(.L_9669 - .L_9668)
.L_9668:
        /*004c*/ 	.word	0x00000000
        /*0050*/ 	.short	0x0002
        /*0052*/ 	.short	0x0008
        /*0054*/ 	.byte	0x00, 0xf0, 0x41, 0x00


	//----- nvinfo : EIATTR_KPARAM_INFO
	.align		4
.L_9669:
        /*0058*/ 	.byte	0x04, 0x17
        /*005a*/ 	.short	(.L_9671 - .L_9670)
.L_9670:
        /*005c*/ 	.word	0x00000000
        /*0060*/ 	.short	0x0001
        /*0062*/ 	.short	0x0004
        /*0064*/ 	.byte	0x00, 0xf0, 0x09, 0x00


	//----- nvinfo : EIATTR_KPARAM_INFO
	.align		4
.L_9671:
        /*0068*/ 	.byte	0x04, 0x17
        /*006a*/ 	.short	(.L_9673 - .L_9672)
.L_9672:
        /*006c*/ 	.word	0x00000000
        /*0070*/ 	.short	0x0000
        /*0072*/ 	.short	0x0000
        /*0074*/ 	.byte	0x00, 0xf0, 0x11, 0x00


	//----- nvinfo : EIATTR_SPARSE_MMA_MASK
	.align		4
.L_9673:
        /*0078*/ 	.byte	0x03, 0x50
        /*007a*/ 	.short	0x0000


	//----- nvinfo : EIATTR_MAXREG_COUNT
	.align		4
        /*007c*/ 	.byte	0x03, 0x1b
        /*007e*/ 	.short	0x00ff


	//----- nvinfo : EIATTR_EXTERNS
	.align		4
        /*0080*/ 	.byte	0x04, 0x0f
        /*0082*/ 	.short	(.L_9675 - .L_9674)


	//   ....[0]....
	.align		4
.L_9674:
        /*0084*/ 	.word	index@(__assertfail)


	//----- nvinfo : EIATTR_MERCURY_ISA_VERSION
	.align		4
.L_9675:
        /*0088*/ 	.byte	0x03, 0x5f
        /*008a*/ 	.short	0x0101


	//----- nvinfo : EIATTR_SYSCALL_OFFSETS
	.align		4
        /*008c*/ 	.byte	0x04, 0x46
        /*008e*/ 	.short	(.L_9677 - .L_9676)


	//   ....[0]....
.L_9676:
        /*0090*/ 	.word	0x00000f10


	//   ....[1]....
        /*0094*/ 	.word	0x00001e20


	//   ....[2]....
        /*0098*/ 	.word	0x00002d40


	//   ....[3]....
        /*009c*/ 	.word	0x00003c40


	//   ....[4]....
        /*00a0*/ 	.word	0x00005620


	//   ....[5]....
        /*00a4*/ 	.word	0x00006650


	//   ....[6]....
        /*00a8*/ 	.word	0x00007640


	//   ....[7]....
        /*00ac*/ 	.word	0x00008630


	//----- nvinfo : EIATTR_EXIT_INSTR_OFFSETS
	.align		4
.L_9677:
        /*00b0*/ 	.byte	0x04, 0x1c
        /*00b2*/ 	.short	(.L_9679 - .L_9678)


	//   ....[0]....
.L_9678:
        /*00b4*/ 	.word	0x00007720


	//   ....[1]....
        /*00b8*/ 	.word	0x00007850


	//   ....[2]....
        /*00bc*/ 	.word	0x00007870


	//   ....[3]....
        /*00c0*/ 	.word	0x00007930


	//   ....[4]....
        /*00c4*/ 	.word	0x00007970


	//   ....[5]....
        /*00c8*/ 	.word	0x000079b0


	//   ....[6]....
        /*00cc*/ 	.word	0x00007a40


	//   ....[7]....
        /*00d0*/ 	.word	0x00007a80


	//   ....[8]....
        /*00d4*/ 	.word	0x00007b20


	//   ....[9]....
        /*00d8*/ 	.word	0x00007b70


	//   ....[10]....
        /*00dc*/ 	.word	0x00007bc0


	//   ....[11]....
        /*00e0*/ 	.word	0x00007c80


	//   ....[12]....
        /*00e4*/ 	.word	0x00007ce0


	//   ....[13]....
        /*00e8*/ 	.word	0x00007e70


	//   ....[14]....
        /*00ec*/ 	.word	0x00007fd0


	//   ....[15]....
        /*00f0*/ 	.word	0x00008010


	//   ....[16]....
        /*00f4*/ 	.word	0x000080d0


	//   ....[17]....
        /*00f8*/ 	.word	0x00008250


	//   ....[18]....
        /*00fc*/ 	.word	0x000083d0


	//   ....[19]....
        /*0100*/ 	.word	0x00008530


	//   ....[20]....
        /*0104*/ 	.word	0x00008640


	//   ....[21]....
        /*0108*/ 	.word	0x000086a0


	//   ....[22]....
        /*010c*/ 	.word	0x000086e0


	//----- nvinfo : EIATTR_MAX_THREADS
	.align		4
.L_9679:
        /*0110*/ 	.byte	0x04, 0x05
        /*0112*/ 	.short	(.L_9681 - .L_9680)
.L_9680:
        /*0114*/ 	.word	0x00000080
        /*0118*/ 	.word	0x00000001
        /*011c*/ 	.word	0x00000001


	//----- nvinfo : EIATTR_CRS_STACK_SIZE
	.align		4
.L_9681:
        /*0120*/ 	.byte	0x04, 0x1e
        /*0122*/ 	.short	(.L_9683 - .L_9682)
.L_9682:
        /*0124*/ 	.word	0x00000000


	//----- nvinfo : EIATTR_CBANK_PARAM_SIZE
	.align		4
.L_9683:
        /*0128*/ 	.byte	0x03, 0x19
        /*012a*/ 	.short	0x002c


	//----- nvinfo : EIATTR_PARAM_CBANK
	.align		4
        /*012c*/ 	.byte	0x04, 0x0a
        /*012e*/ 	.short	(.L_9685 - .L_9684)
	.align		4
.L_9684:
        /*0130*/ 	.word	index@(.nv.constant0._ZN2at6native27unrolled_elementwise_kernelINS0_13BUnaryFunctorIaaaZZZNS0_21remainder_kernel_cudaERNS_18TensorIteratorBaseEENKUlvE_clEvENKUlvE0_clEvEUlaaE_EESt5arrayIPcLm2EELi4E23TrivialOffsetCalculatorILi1EjESD_NS0_6memory12LoadWithCastILi1EEENSE_13StoreWithCastILi1EEEEEviT_T0_T2_T3_T4_T5_)
        /*0134*/ 	.short	0x0210
        /*0136*/ 	.short	0x002c


	//----- nvinfo : EIATTR_SW_WAR
	.align		4
.L_9685:
        /*0138*/ 	.byte	0x04, 0x36
        /*013a*/ 	.short	(.L_9687 - .L_9686)
.L_9686:
        /*013c*/ 	.word	0x00000008
.L_9687:


//--------------------- .nv.info._ZN2at6native18elementwise_kernelILi128ELi4EZNS0_22gpu_kernel_impl_nocastINS0_13BUnaryFunctorIaaaZZZNS0_21remainder_kernel_cudaERNS_18TensorIteratorBaseEENKUlvE_clEvENKUlvE0_clEvEUlaaE_EEEEvS5_RKT_EUliE_EEviT1_ --------------------------
	.section	.nv.info._ZN2at6native18elementwise_kernelILi128ELi4EZNS0_22gpu_kernel_impl_nocastINS0_13BUnaryFunctorIaaaZZZNS0_21remainder_kernel_cudaERNS_18TensorIteratorBaseEENKUlvE_clEvENKUlvE0_clEvEUlaaE_EEEEvS5_RKT_EUliE_EEviT1_,"",@"SHT_CUDA_INFO"
	.sectionflags	@""
	.align	4


	//----- nvinfo : EIATTR_CUDA_API_VERSION
	.align		4
        /*0000*/ 	.byte	0x04, 0x37
        /*0002*/ 	.short	(.L_9689 - .L_9688)
.L_9688:
        /*0004*/ 	.word	0x00000082


	//----- nvinfo : EIATTR_KPARAM_INFO
	.align		4
.L_9689:
        /*0008*/ 	.byte	0x04, 0x17
        /*000a*/ 	.short	(.L_9691 - .L_9690)
.L_9690:
        /*000c*/ 	.word	0x00000000
        /*0010*/ 	.short	0x0001
        /*0012*/ 	.short	0x0008
        /*0014*/ 	.byte	0x00, 0xf0, 0x61, 0x08


	//----- nvinfo : EIATTR_KPARAM_INFO
	.align		4
.L_9691:
        /*0018*/ 	.byte	0x04, 0x17
        /*001a*/ 	.short	(.L_9693 - .L_9692)
.L_9692:
        /*001c*/ 	.word	0x00000000
        /*0020*/ 	.short	0x0000
        /*0022*/ 	.short	0x0000
        /*0024*/ 	.byte	0x00, 0xf0, 0x11, 0x00


	//----- nvinfo : EIATTR_SPARSE_MMA_MASK
	.align		4
.L_9693:
        /*0028*/ 	.byte	0x03, 0x50
        /*002a*/ 	.short	0x0000


	//----- nvinfo : EIATTR_MAXREG_COUNT
	.align		4
        /*002c*/ 	.byte	0x03, 0x1b
        /*002e*/ 	.short	0x0080


	//----- nvinfo : EIATTR_MERCURY_ISA_VERSION
	.align		4
        /*0030*/ 	.byte	0x03, 0x5f
        /*0032*/ 	.short	0x0101


	//----- nvinfo : EIATTR_EXIT_INSTR_OFFSETS
	.align		4
        /*0034*/ 	.byte	0x04, 0x1c
        /*0036*/ 	.short	(.L_9695 - .L_9694)


	//   ....[0]....
.L_9694:
        /*0038*/ 	.word	0x00004140


	//   ....[1]....
        /*003c*/ 	.word	0x000056a0


	//----- nvinfo : EIATTR_MAX_THREADS
	.align		4
.L_9695:
        /*0040*/ 	.byte	0x04, 0x05
        /*0042*/ 	.short	(.L_9697 - .L_9696)
.L_9696:
        /*0044*/ 	.word	0x00000080
        /*0048*/ 	.word	0x00000001
        /*004c*/ 	.word	0x00000001


	//----- nvinfo : EIATTR_CRS_STACK_SIZE
	.align		4
.L_9697:
        /*0050*/ 	.byte	0x04, 0x1e
        /*0052*/ 	.short	(.L_9699 - .L_9698)
.L_9698:
        /*0054*/ 	.word	0x00000000


	//----- nvinfo : EIATTR_CBANK_PARAM_SIZE
	.align		4
.L_9699:
        /*0058*/ 	.byte	0x03, 0x19
        /*005a*/ 	.short	0x0220


	//----- nvinfo : EIATTR_PARAM_CBANK
	.align		4
        /*005c*/ 	.byte	0x04, 0x0a
        /*005e*/ 	.short	(.L_9701 - .L_9700)
	.align		4
.L_9700:
        /*0060*/ 	.word	index@(.nv.constant0._ZN2at6native18elementwise_kernelILi128ELi4EZNS0_22gpu_kernel_impl_nocastINS0_13BUnaryFunctorIaaaZZZNS0_21remainder_kernel_cudaERNS_18TensorIteratorBaseEENKUlvE_clEvENKUlvE0_clEvEUlaaE_EEEEvS5_RKT_EUliE_EEviT1_)
        /*0064*/ 	.short	0x0210
        /*0066*/ 	.short	0x0220


	//----- nvinfo : EIATTR_SW_WAR
	.align		4
.L_9701:
        /*0068*/ 	.byte	0x04, 0x36
        /*006a*/ 	.short	(.L_9703 - .L_9702)
.L_9702:
        /*006c*/ 	.word	0x00000008
.L_9703:


//--------------------- .nv.info._ZN2at6native27unrolled_elementwise_kernelINS0_13BUnaryFunctorIaaaZZZNS0_21remainder_kernel_cudaERNS_18TensorIteratorBaseEENKUlvE_clEvENKUlvE0_clEvEUlaaE_EESt5arrayIPcLm2EELi4E23TrivialOffsetCalculatorILi1EjESD_NS0_6memory15LoadWithoutCastENSE_16StoreWithoutCastEEEviT_T0_T2_T3_T4_T5_ --------------------------
	.section	.nv.info._ZN2at6native27unrolled_elementwise_kernelINS0_13BUnaryFunctorIaaaZZZNS0_21remainder_kernel_cudaERNS_18TensorIteratorBaseEENKUlvE_clEvENKUlvE0_clEvEUlaaE_EESt5arrayIPcLm2EELi4E23TrivialOffsetCalculatorILi1EjESD_NS0_6memory15LoadWithoutCastENSE_16StoreWithoutCastEEEviT_T0_T2_T3_T4_T5_,"",@"SHT_CUDA_INFO"
	.sectionflags	@""
	.align	4


	//----- nvinfo : EIATTR_CUDA_API_VERSION
	.align		4
        /*0000*/ 	.byte	0x04, 0x37
        /*0002*/ 	.short	(.L_9705 - .L_9704)
.L_9704:
        /*0004*/ 	.word	0x00000082


	//----- nvinfo : EIATTR_KPARAM_INFO
	.align		4
.L_9705:
        /*0008*/ 	.byte	0x04, 0x17
        /*000a*/ 	.short	(.L_9707 - .L_9706)
.L_9706:
        /*000c*/ 	.word	0x00000000
        /*0010*/ 	.short	0x0006
        /*0012*/ 	.short	0x001b
        /*0014*/ 	.byte	0x00, 0xf0, 0x05, 0x00


	//----- nvinfo : EIATTR_KPARAM_INFO
	.align		4
.L_9707:
        /*0018*/ 	.byte	0x04, 0x17
        /*001a*/ 	.short	(.L_9709 - .L_9708)
.L_9708:
        /*001c*/ 	.word	0x00000000
        /*0020*/ 	.short	0x0005
        /*0022*/ 	.short	0x001a
        /*0024*/ 	.byte	0x00, 0xf0, 0x05, 0x00


	//----- nvinfo : EIATTR_KPARAM_INFO
	.align		4
.L_9709:
        /*0028*/ 	.byte	0x04, 0x17
        /*002a*/ 	.short	(.L_9711 - .L_9710)
.L_9710:
        /*002c*/ 	.word	0x00000000
        /*0030*/ 	.short	0x0004
        /*0032*/ 	.short	0x0019
        /*0034*/ 	.byte	0x00, 0xf0, 0x05, 0x00


	//----- nvinfo : EIATTR_KPARAM_INFO
	.align		4
.L_9711:
        /*0038*/ 	.byte	0x04, 0x17
        /*003a*/ 	.short	(.L_9713 - .L_9712)
.L_9712:
        /*003c*/ 	.word	0x00000000
        /*0040*/ 	.short	0x0003
        /*0042*/ 	.short	0x0018
        /*0044*/ 	.byte	0x00, 0xf0, 0x05, 0x00


	//----- nvinfo : EIATTR_KPARAM_INFO
	.align		4
.L_9713:
        /*0048*/ 	.byte	0x04, 0x17
        /*004a*/ 	.short	(.L_9715 - .L_9714)
.L_9714:
        /*004c*/ 	.word	0x00000000
        /*0050*/ 	.short	0x0002
        /*0052*/ 	.short	0x0008
        /*0054*/ 	.byte	0x00, 0xf0, 0x41, 0x00


	//----- nvinfo : EIATTR_KPARAM_INFO
	.align		4
.L_9715:
        /*0058*/ 	.byte	0x04, 0x17
        /*005a*/ 	.short	(.L_9717 - .L_9716)
.L_9716:
        /*005c*/ 	.word	0x00000000
        /*0060*/ 	.short	0x0001
        /*0062*/ 	.short	0x0004
        /*0064*/ 	.byte	0x00, 0xf0, 0x09, 0x00


	//----- nvinfo : EIATTR_KPARAM_INFO
	.align		4
.L_9717:
        /*0068*/ 	.byte	0x04, 0x17
        /*006a*/ 	.short	(.L_9719 - .L_9718)
.L_9718:
        /*006c*/ 	.word	0x00000000
        /*0070*/ 	.short	0x0000
        /*0072*/ 	.short	0x0000
        /*0074*/ 	.byte	0x00, 0xf0, 0x11, 0x00


	//----- nvinfo : EIATTR_SPARSE_MMA_MASK
	.align		4
.L_9719:
        /*0078*/ 	.byte	0x03, 0x50
        /*007a*/ 	.short	0x0000


	//----- nvinfo : EIATTR_MAXREG_COUNT
	.align		4
        /*007c*/ 	.byte	0x03, 0x1b
        /*007e*/ 	.short	0x00ff


	//----- nvinfo : EIATTR_MERCURY_ISA_VERSION
	.align		4
        /*0080*/ 	.byte	0x03, 0x5f
        /*0082*/ 	.short	0x0101


	//----- nvinfo : EIATTR_EXIT_INSTR_OFFSETS
	.align		4
        /*0084*/ 	.byte	0x04, 0x1c
        /*0086*/ 	.short	(.L_9721 - .L_9720)


	//   ....[0]....
.L_9720:
        /*0088*/ 	.word	0x00000c60


	//   ....[1]....
        /*008c*/ 	.word	0x00000cc0


	//----- nvinfo : EIATTR_MAX_THREADS
	.align		4
.L_9721:
        /*0090*/ 	.byte	0x04, 0x05
        /*0092*/ 	.short	(.L_9723 - .L_9722)
.L_9722:
        /*0094*/ 	.word	0x00000080
        /*0098*/ 	.word	0x00000001
        /*009c*/ 	.word	0x00000001


	//----- nvinfo : EIATTR_CRS_STACK_SIZE
	.align		4
.L_9723:
        /*00a0*/ 	.byte	0x04, 0x1e
        /*00a2*/ 	.short	(.L_9725 - .L_9724)
.L_9724:
        /*00a4*/ 	.word	0x00000000


	//----- nvinfo : EIATTR_CBANK_PARAM_SIZE
	.align		4
.L_9725:
        /*00a8*/ 	.byte	0x03, 0x19
        /*00aa*/ 	.short	0x001c


	//----- nvinfo : EIATTR_PARAM_CBANK
	.align		4
        /*00ac*/ 	.byte	0x04, 0x0a
        /*00ae*/ 	.short	(.L_9727 - .L_9726)
	.align		4
.L_9726:
        /*00b0*/ 	.word	index@(.nv.constant0._ZN2at6native27unrolled_elementwise_kernelINS0_13BUnaryFunctorIaaaZZZNS0_21remainder_kernel_cudaERNS_18TensorIteratorBaseEENKUlvE_clEvENKUlvE0_clEvEUlaaE_EESt5arrayIPcLm2EELi4E23TrivialOffsetCalculatorILi1EjESD_NS0_6memory15LoadWithoutCastENSE_16StoreWithoutCastEEEviT_T0_T2_T3_T4_T5_)
        /*00b4*/ 	.short	0x0210
        /*00b6*/ 	.short	0x001c


	//----- nvinfo : EIATTR_SW_WAR
	.align		4
.L_9727:
        /*00b8*/ 	.byte	0x04, 0x36
        /*00ba*/ 	.short	(.L_9729 - .L_9728)
.L_9728:
        /*00bc*/ 	.word	0x00000008
.L_9729:


//--------------------- .nv.info._ZN2at6native29vectorized_elementwise_kernelILi2ENS0_13BUnaryFunctorIaaaZZZNS0_21remainder_kernel_cudaERNS_18TensorIteratorBaseEENKUlvE_clEvENKUlvE0_clEvEUlaaE_EESt5arrayIPcLm2EEEEviT0_T1_ --------------------------
	.section	.nv.info._ZN2at6native29vectorized_elementwise_kernelILi2ENS0_13BUnaryFunctorIaaaZZZNS0_21remainder_kernel_cudaERNS_18TensorIteratorBaseEENKUlvE_clEvENKUlvE0_clEvEUlaaE_EESt5arrayIPcLm2EEEEviT0_T1_,"",@"SHT_CUDA_INFO"
	.sectionflags	@""
	.align	4


	//----- nvinfo : EIATTR_CUDA_API_VERSION
	.align		4
        /*0000*/ 	.byte	0x04, 0x37
        /*0002*/ 	.short	(.L_9731 - .L_9730)
.L_9730:
        /*0004*/ 	.word	0x00000082


	//----- nvinfo : EIATTR_KPARAM_INFO
	.align		4
.L_9731:
        /*0008*/ 	.byte	0x04, 0x17
        /*000a*/ 	.short	(.L_9733 - .L_9732)
.L_9732:
        /*000c*/ 	.word	0x00000000
        /*0010*/ 	.short	0x0002
        /*0012*/ 	.short	0x0008
        /*0014*/ 	.byte	0x00, 0xf0, 0x41, 0x00


	//----- nvinfo : EIATTR_KPARAM_INFO
	.align		4
.L_9733:
        /*0018*/ 	.byte	0x04, 0x17
        /*001a*/ 	.short	(.L_9735 - .L_9734)
.L_9734:
        /*001c*/ 	.word	0x00000000
        /*0020*/ 	.short	0x0001
        /*0022*/ 	.short	0x0004
        /*0024*/ 	.byte	0x00, 0xf0, 0x09, 0x00


	//----- nvinfo : EIATTR_KPARAM_INFO
	.align		4
.L_9735:
        /*0028*/ 	.byte	0x04, 0x17
        /*002a*/ 	.short	(.L_9737 - .L_9736)
.L_9736:
        /*002c*/ 	.word	0x00000000
        /*0030*/ 	.short	0x0000
        /*0032*/ 	.short	0x0000
        /*0034*/ 	.byte	0x00, 0xf0, 0x11, 0x00


	//----- nvinfo : EIATTR_SPARSE_MMA_MASK
	.align		4
.L_9737:
        /*0038*/ 	.byte	0x03, 0x50
        /*003a*/ 	.short	0x0000


	//----- nvinfo : EIATTR_MAXREG_COUNT
	.align		4
        /*003c*/ 	.byte	0x03, 0x1b
        /*003e*/ 	.short	0x00ff


	//----- nvinfo : EIATTR_MERCURY_ISA_VERSION
	.align		4
        /*0040*/ 	.byte	0x03, 0x5f
        /*0042*/ 	.short	0x0101


	//----- nvinfo : EIATTR_EXIT_INSTR_OFFSETS
	.align		4
        /*0044*/ 	.byte	0x04, 0x1c
        /*0046*/ 	.short	(.L_9739 - .L_9738)


	//   ....[0]....
.L_9738:
        /*0048*/ 	.word	0x00000bf0


	//   ....[1]....
        /*004c*/ 	.word	0x000024e0


	//   ....[2]....
        /*0050*/ 	.word	0x00002540


	//----- nvinfo : EIATTR_MAX_THREADS
	.align		4
.L_9739:
        /*0054*/ 	.byte	0x04, 0x05
        /*0056*/ 	.short	(.L_9741 - .L_9740)
.L_9740:
        /*0058*/ 	.word	0x00000080
        /*005c*/ 	.word	0x00000001
        /*0060*/ 	.word	0x00000001


	//----- nvinfo : EIATTR_CRS_STACK_SIZE
	.align		4
.L_9741:
        /*0064*/ 	.byte	0x04, 0x1e
        /*0066*/ 	.short	(.L_9743 - .L_9742)
.L_9742:
        /*0068*/ 	.word	0x00000000


	//----- nvinfo : EIATTR_CBANK_PARAM_SIZE
	.align		4
.L_9743:
        /*006c*/ 	.byte	0x03, 0x19
        /*006e*/ 	.short	0x0018


	//----- nvinfo : EIATTR_PARAM_CBANK
	.align		4
        /*0070*/ 	.byte	0x04, 0x0a
        /*0072*/ 	.short	(.L_9745 - .L_9744)
	.align		4
.L_9744:
        /*0074*/ 	.word	index@(.nv.constant0._ZN2at6native29vectorized_elementwise_kernelILi2ENS0_13BUnaryFunctorIaaaZZZNS0_21remainder_kernel_cudaERNS_18TensorIteratorBaseEENKUlvE_clEvENKUlvE0_clEvEUlaaE_EESt5arrayIPcLm2EEEEviT0_T1_)
        /*0078*/ 	.short	0x0210
        /*007a*/ 	.short	0x0018


	//----- nvinfo : EIATTR_SW_WAR
	.align		4
.L_9745:
        /*007c*/ 	.byte	0x04, 0x36
        /*007e*/ 	.short	(.L_9747 - .L_9746)
.L_9746:
        /*0080*/ 	.word	0x00000008
.L_9747:


//--------------------- .nv.info._ZN2at6native29vectorized_elementwise_kernelILi4ENS0_13BUnaryFunctorIaaaZZZNS0_21remainder_kernel_cudaERNS_18TensorIteratorBaseEENKUlvE_clEvENKUlvE0_clEvEUlaaE_EESt5arrayIPcLm2EEEEviT0_T1_ --------------------------
	.section	.nv.info._ZN2at6native29vectorized_elementwise_kernelILi4ENS0_13BUnaryFunctorIaaaZZZNS0_21remainder_kernel_cudaERNS_18TensorIteratorBaseEENKUlvE_clEvENKUlvE0_clEvEUlaaE_EESt5arrayIPcLm2EEEEviT0_T1_,"",@"SHT_CUDA_INFO"
	.sectionflags	@""
	.align	4


	//----- nvinfo : EIATTR_CUDA_API_VERSION
	.align		4
        /*0000*/ 	.byte	0x04, 0x37
        /*0002*/ 	.short	(.L_9749 - .L_9748)
.L_9748:
        /*0004*/ 	.word	0x00000082


	//----- nvinfo : EIATTR_KPARAM_INFO
	.align		4
.L_9749:
        /*0008*/ 	.byte	0x04, 0x17
        /*000a*/ 	.short	(.L_9751 - .L_9750)
.L_9750:
        /*000c*/ 	.word	0x00000000
        /*0010*/ 	.short	0x0002
        /*0012*/ 	.short	0x0008
        /*0014*/ 	.byte	0x00, 0xf0, 0x41, 0x00


	//----- nvinfo : EIATTR_KPARAM_INFO
	.align		4
.L_9751:
        /*0018*/ 	.byte	0x04, 0x17
        /*001a*/ 	.short	(.L_9753 - .L_9752)
.L_9752:
        /*001c*/ 	.word	0x00000000
        /*0020*/ 	.short	0x0001
        /*0022*/ 	.short	0x0004
        /*0024*/ 	.byte	0x00, 0xf0, 0x09, 0x00


	//----- nvinfo : EIATTR_KPARAM_INFO
	.align		4
.L_9753:
        /*0028*/ 	.byte	0x04, 0x17
        /*002a*/ 	.short	(.L_9755 - .L_9754)
.L_9754:
        /*002c*/ 	.word	0x00000000
        /*0030*/ 	.short	0x0000
        /*0032*/ 	.short	0x0000
        /*0034*/ 	.byte	0x00, 0xf0, 0x11, 0x00


	//----- nvinfo : EIATTR_SPARSE_MMA_MASK
	.align		4
.L_9755:
        /*0038*/ 	.byte	0x03, 0x50
        /*003a*/ 	.short	0x0000


	//----- nvinfo : EIATTR_MAXREG_COUNT
	.align		4
        /*003c*/ 	.byte	0x03, 0x1b
        /*003e*/ 	.short	0x00ff


	//----- nvinfo : EIATTR_MERCURY_ISA_VERSION
	.align		4
        /*0040*/ 	.byte	0x03, 0x5f
        /*0042*/ 	.short	0x0101


	//----- nvinfo : EIATTR_EXIT_INSTR_OFFSETS
	.align		4
        /*0044*/ 	.byte	0x04, 0x1c
        /*0046*/ 	.short	(.L_9757 - .L_9756)


	//   ....[0]....
.L_9756:
        /*0048*/ 	.word	0x00000c20


	//   ....[1]....
        /*004c*/ 	.word	0x00002510


	//   ....[2]....
        /*0050*/ 	.word	0x00002570


	//----- nvinfo : EIATTR_MAX_THREADS
	.align		4
.L_9757:
        /*0054*/ 	.byte	0x04, 0x05
        /*0056*/ 	.short	(.L_9759 - .L_9758)
.L_9758:
        /*0058*/ 	.word	0x00000080
        /*005c*/ 	.word	0x00000001
        /*0060*/ 	.word	0x00000001


	//----- nvinfo : EIATTR_CRS_STACK_SIZE
	.align		4
.L_9759:
        /*0064*/ 	.byte	0x04, 0x1e
        /*0066*/ 	.short	(.L_9761 - .L_9760)
.L_9760:
        /*0068*/ 	.word	0x00000000


	//----- nvinfo : EIATTR_CBANK_PARAM_SIZE
	.align		4
.L_9761:
        /*006c*/ 	.byte	0x03, 0x19
        /*006e*/ 	.short	0x0018


	//----- nvinfo : EIATTR_PARAM_CBANK
	.align		4
        /*0070*/ 	.byte	0x04, 0x0a
        /*0072*/ 	.short	(.L_9763 - .L_9762)
	.align		4
.L_9762:
        /*0074*/ 	.word	index@(.nv.constant0._ZN2at6native29vectorized_elementwise_kernelILi4ENS0_13BUnaryFunctorIaaaZZZNS0_21remainder_kernel_cudaERNS_18TensorIteratorBaseEENKUlvE_clEvENKUlvE0_clEvEUlaaE_EESt5arrayIPcLm2EEEEviT0_T1_)
        /*0078*/ 	.short	0x0210
        /*007a*/ 	.short	0x0018


	//----- nvinfo : EIATTR_SW_WAR
	.align		4
.L_9763:
        /*007c*/ 	.byte	0x04, 0x36
        /*007e*/ 	.short	(.L_9765 - .L_9764)
.L_9764:
        /*0080*/ 	.word	0x00000008
.L_9765:


//--------------------- .nv.info._ZN2at6native29vectorized_elementwise_kernelILi8ENS0_13BUnaryFunctorIaaaZZZNS0_21remainder_kernel_cudaERNS_18TensorIteratorBaseEENKUlvE_clEvENKUlvE0_clEvEUlaaE_EESt5arrayIPcLm2EEEEviT0_T1_ --------------------------
	.section	.nv.info._ZN2at6native29vectorized_elementwise_kernelILi8ENS0_13BUnaryFunctorIaaaZZZNS0_21remainder_kernel_cudaERNS_18TensorIteratorBaseEENKUlvE_clEvENKUlvE0_clEvEUlaaE_EESt5arrayIPcLm2EEEEviT0_T1_,"",@"SHT_CUDA_INFO"
	.sectionflags	@""
	.align	4


	//----- nvinfo : EIATTR_CUDA_API_VERSION
	.align		4
        /*0000*/ 	.byte	0x04, 0x37
        /*0002*/ 	.short	(.L_9767 - .L_9766)
.L_9766:
        /*0004*/ 	.word	0x00000082


	//----- nvinfo : EIATTR_KPARAM_INFO
	.align		4
.L_9767:
        /*0008*/ 	.byte	0x04, 0x17
        /*000a*/ 	.short	(.L_9769 - .L_9768)
.L_9768:
        /*000c*/ 	.word	0x00000000
        /*0010*/ 	.short	0x0002
        /*0012*/ 	.short	0x0008
        /*0014*/ 	.byte	0x00, 0xf0, 0x41, 0x00


	//----- nvinfo : EIATTR_KPARAM_INFO
	.align		4
.L_9769:
        /*0018*/ 	.byte	0x04, 0x17
        /*001a*/ 	.short	(.L_9771 - .L_9770)
.L_9770:
        /*001c*/ 	.word	0x00000000
        /*0020*/ 	.short	0x0001
        /*0022*/ 	.short	0x0004
        /*0024*/ 	.byte	0x00, 0xf0, 0x09, 0x00


	//----- nvinfo : EIATTR_KPARAM_INFO
	.align		4
.L_9771:
        /*0028*/ 	.byte	0x04, 0x17
        /*002a*/ 	.short	(.L_9773 - .L_9772)
.L_9772:
        /*002c*/ 	.word	0x00000000
        /*0030*/ 	.short	0x0000
        /*0032*/ 	.short	0x0000
        /*0034*/ 	.byte	0x00, 0xf0, 0x11, 0x00


	//----- nvinfo : EIATTR_SPARSE_MMA_MASK
	.align		4
.L_9773:
        /*0038*/ 	.byte	0x03, 0x50
        /*003a*/ 	.short	0x0000


	//----- nvinfo : EIATTR_MAXREG_COUNT
	.align		4
        /*003c*/ 	.byte	0x03, 0x1b
        /*003e*/ 	.short	0x00ff


	//----- nvinfo : EIATTR_MERCURY_ISA_VERSION
	.align		4
        /*0040*/ 	.byte	0x03, 0x5f
        /*0042*/ 	.short	0x0101


	//----- nvinfo : EIATTR_EXIT_INSTR_OFFSETS
	.align		4
        /*0044*/ 	.byte	0x04, 0x1c
        /*0046*/ 	.short	(.L_9775 - .L_9774)


	//   ....[0]....
.L_9774:
        /*0048*/ 	.word	0x00000cb0


	//   ....[1]....
        /*004c*/ 	.word	0x000025a0


	//   ....[2]....
        /*0050*/ 	.word	0x00002600


	//----- nvinfo : EIATTR_MAX_THREADS
	.align		4
.L_9775:
        /*0054*/ 	.byte	0x04, 0x05
        /*0056*/ 	.short	(.L_9777 - .L_9776)
.L_9776:
        /*0058*/ 	.word	0x00000080
        /*005c*/ 	.word	0x00000001
        /*0060*/ 	.word	0x00000001


	//----- nvinfo : EIATTR_CRS_STACK_SIZE
	.align		4
.L_9777:
        /*0064*/ 	.byte	0x04, 0x1e
        /*0066*/ 	.short	(.L_9779 - .L_9778)
.L_9778:
        /*0068*/ 	.word	0x00000000


	//----- nvinfo : EIATTR_CBANK_PARAM_SIZE
	.align		4
.L_9779:
        /*006c*/ 	.byte	0x03, 0x19
        /*006e*/ 	.short	0x0018


	//----- nvinfo : EIATTR_PARAM_CBANK
	.align		4
        /*0070*/ 	.byte	0x04, 0x0a
        /*0072*/ 	.short	(.L_9781 - .L_9780)
	.align		4
.L_9780:
        /*0074*/ 	.word	index@(.nv.constant0._ZN2at6native29vectorized_elementwise_kernelILi8ENS0_13BUnaryFunctorIaaaZZZNS0_21remainder_kernel_cudaERNS_18TensorIteratorBaseEENKUlvE_clEvENKUlvE0_clEvEUlaaE_EESt5arrayIPcLm2EEEEviT0_T1_)
        /*0078*/ 	.short	0x0210
        /*007a*/ 	.short	0x0018


	//----- nvinfo : EIATTR_SW_WAR
	.align		4
.L_9781:
        /*007c*/ 	.byte	0x04, 0x36
        /*007e*/ 	.short	(.L_9783 - .L_9782)
.L_9782:
        /*0080*/ 	.word	0x00000008
.L_9783:


//--------------------- .nv.info._ZN2at6native18elementwise_kernelILi128ELi4EZNS0_15gpu_kernel_implINS0_13AUnaryFunctorIaaaZZZNS0_21remainder_kernel_cudaERNS_18TensorIteratorBaseEENKUlvE_clEvENKUlvE0_clEvEUlaaE_EEEEvS5_RKT_EUliE_EEviT1_ --------------------------
	.section	.nv.info._ZN2at6native18elementwise_kernelILi128ELi4EZNS0_15gpu_kernel_implINS0_13AUnaryFunctorIaaaZZZNS0_21remainder_kernel_cudaERNS_18TensorIteratorBaseEENKUlvE_clEvENKUlvE0_clEvEUlaaE_EEEEvS5_RKT_EUliE_EEviT1_,"",@"SHT_CUDA_INFO"
	.sectionflags	@""
	.align	4


	//----- nvinfo : EIATTR_CUDA_API_VERSION
	.align		4
        /*0000*/ 	.byte	0x04, 0x37
        /*0002*/ 	.short	(.L_9785 - .L_9784)
.L_9784:
        /*0004*/ 	.word	0x00000082


	//----- nvinfo : EIATTR_KPARAM_INFO
	.align		4
.L_9785:
        /*0008*/ 	.byte	0x04, 0x17
        /*000a*/ 	.short	(.L_9787 - .L_9786)
.L_9786:
        /*000c*/ 	.word	0x00000000
        /*0010*/ 	.short	0x0001
        /*0012*/ 	.short	0x0008
        /*0014*/ 	.byte	0x00, 0xf0, 0x61, 0x08


	//----- nvinfo : EIATTR_KPARAM_INFO
	.align		4
.L_9787:
        /*0018*/ 	.byte	0x04, 0x17
        /*001a*/ 	.short	(.L_9789 - .L_9788)
.L_9788:
        /*001c*/ 	.word	0x00000000
        /*0020*/ 	.short	0x0000
        /*0022*/ 	.short	0x0000
        /*0024*/ 	.byte	0x00, 0xf0, 0x11, 0x00


	//----- nvinfo : EIATTR_SPARSE_MMA_MASK
	.align		4
.L_9789:
        /*0028*/ 	.byte	0x03, 0x50
        /*002a*/ 	.short	0x0000


	//----- nvinfo : EIATTR_MAXREG_COUNT
	.align		4
        /*002c*/ 	.byte	0x03, 0x1b
        /*002e*/ 	.short	0x0080


	//----- nvinfo : EIATTR_EXTERNS
	.align		4
        /*0030*/ 	.byte	0x04, 0x0f
        /*0032*/ 	.short	(.L_9791 - .L_9790)


	//   ....[0]....
	.align		4
.L_9790:
        /*0034*/ 	.word	index@(__assertfail)


	//----- nvinfo : EIATTR_MERCURY_ISA_VERSION
	.align		4
.L_9791:
        /*0038*/ 	.byte	0x03, 0x5f
        /*003a*/ 	.short	0x0101


	//----- nvinfo : EIATTR_SYSCALL_OFFSETS
	.align		4
        /*003c*/ 	.byte	0x04, 0x46
        /*003e*/ 	.short	(.L_9793 - .L_9792)


	//   ....[0]....
.L_9792:
        /*0040*/ 	.word	0x000021f0


	//   ....[1]....
        /*0044*/ 	.word	0x000032f0


	//   ....[2]....
        /*0048*/ 	.word	0x00005550


	//   ....[3]....
        /*004c*/ 	.word	0x00006670


	//   ....[4]....
        /*0050*/ 	.word	0x000088c0


	//   ....[5]....
        /*0054*/ 	.word	0x000099e0


	//   ....[6]....
        /*0058*/ 	.word	0x0000bc20


	//   ....[7]....
        /*005c*/ 	.word	0x0000cd40


	//----- nvinfo : EIATTR_EXIT_INSTR_OFFSETS
	.align		4
.L_9793:
        /*0060*/ 	.byte	0x04, 0x1c
        /*0062*/ 	.short	(.L_9795 - .L_9794)


	//   ....[0]....
.L_9794:
        /*0064*/ 	.word	0x00009ad0


	//   ....[1]....
        /*0068*/ 	.word	0x0000bf60


	//   ....[2]....
        /*006c*/ 	.word	0x0000bf80


	//   ....[3]....
        /*0070*/ 	.word	0x0000c040


	//   ....[4]....
        /*0074*/ 	.word	0x0000c080


	//   ....[5]....
        /*0078*/ 	.word	0x0000c0c0


	//   ....[6]....
        /*007c*/ 	.word	0x0000c150


	//   ....[7]....
        /*0080*/ 	.word	0x0000c190


	//   ....[8]....
        /*0084*/ 	.word	0x0000c230


	//   ....[9]....
        /*0088*/ 	.word	0x0000c280


	//   ....[10]....
        /*008c*/ 	.word	0x0000c2d0


	//   ....[11]....
        /*0090*/ 	.word	0x0000c390


	//   ....[12]....
        /*0094*/ 	.word	0x0000c3f0


	//   ....[13]....
        /*0098*/ 	.word	0x0000c580


	//   ....[14]....
        /*009c*/ 	.word	0x0000c6e0


	//   ....[15]....
        /*00a0*/ 	.word	0x0000c720


	//   ....[16]....
        /*00a4*/ 	.word	0x0000c7e0


	//   ....[17]....
        /*00a8*/ 	.word	0x0000c960


	//   ....[18]....
        /*00ac*/ 	.word	0x0000cae0


	//   ....[19]....
        /*00b0*/ 	.word	0x0000cc40


	//   ....[20]....
        /*00b4*/ 	.word	0x0000cd50


	//   ....[21]....
        /*00b8*/ 	.word	0x0000cdb0


	//   ....[22]....
        /*00bc*/ 	.word	0x0000cdf0


	//----- nvinfo : EIATTR_MAX_THREADS
	.align		4
.L_9795:
        /*00c0*/ 	.byte	0x04, 0x05
        /*00c2*/ 	.short	(.L_9797 - .L_9796)
.L_9796:
        /*00c4*/ 	.word	0x00000080
        /*00c8*/ 	.word	0x00000001
        /*00cc*/ 	.word	0x00000001


	//----- nvinfo : EIATTR_CRS_STACK_SIZE
	.align		4
.L_9797:
        /*00d0*/ 	.byte	0x04, 0x1e
        /*00d2*/ 	.short	(.L_9799 - .L_9798)
.L_9798:
        /*00d4*/ 	.word	0x00000000


	//----- nvinfo : EIATTR_CBANK_PARAM_SIZE
	.align		4
.L_9799:
        /*00d8*/ 	.byte	0x03, 0x19
        /*00da*/ 	.short	0x0220


	//----- nvinfo : EIATTR_PARAM_CBANK
	.align		4
        /*00dc*/ 	.byte	0x04, 0x0a
        /*00de*/ 	.short	(.L_9801 - .L_9800)
	.align		4
.L_9800:
        /*00e0*/ 	.word	index@(.nv.constant0._ZN2at6native18elementwise_kernelILi128ELi4EZNS0_15gpu_kernel_implINS0_13AUnaryFunctorIaaaZZZNS0_21remainder_kernel_cudaERNS_18TensorIteratorBaseEENKUlvE_clEvENKUlvE0_clEvEUlaaE_EEEEvS5_RKT_EUliE_EEviT1_)
        /*00e4*/ 	.short	0x0210
        /*00e6*/ 	.short	0x0220


	//----- nvinfo : EIATTR_SW_WAR
	.align		4
.L_9801:
        /*00e8*/ 	.byte	0x04, 0x36
        /*00ea*/ 	.short	(.L_9803 - .L_9802)
.L_9802:
        /*00ec*/ 	.word	0x00000008
.L_9803:


//--------------------- .nv.info._ZN2at6native27unrolled_elementwise_kernelINS0_13AUnaryFunctorIaaaZZZNS0_21remainder_kernel_cudaERNS_18TensorIteratorBaseEENKUlvE_clEvENKUlvE0_clEvEUlaaE_EESt5arrayIPcLm2EELi4E23TrivialOffsetCalculatorILi1EjESD_NS0_6memory12LoadWithCastILi1EEENSE_13StoreWithCastILi1EEEEEviT_T0_T2_T3_T4_T5_ --------------------------
	.section	.nv.info._ZN2at6native27unrolled_elementwise_kernelINS0_13AUnaryFunctorIaaaZZZNS0_21remainder_kernel_cudaERNS_18TensorIteratorBaseEENKUlvE_clEvENKUlvE0_clEvEUlaaE_EESt5arrayIPcLm2EELi4E23TrivialOffsetCalculatorILi1EjESD_NS0_6memory12LoadWithCastILi1EEENSE_13StoreWithCastILi1EEEEEviT_T0_T2_T3_T4_T5_,"",@"SHT_CUDA_INFO"
	.sectionflags	@""
	.align	4


	//----- nvinfo : EIATTR_CUDA_API_VERSION
	.align		4
        /*0000*/ 	.byte	0x04, 0x37
        /*0002*/ 	.short	(.L_9805 - .L_9804)
.L_9804:
        /*0004*/ 	.word	0x00000082


	//----- nvinfo : EIATTR_KPARAM_INFO
	.align		4
.L_9805:
        /*0008*/ 	.byte	0x04, 0x17
        /*000a*/ 	.short	(.L_9807 - .L_9806)
.L_9806:
        /*000c*/ 	.word	0x00000000
        /*0010*/ 	.short	0x0006
        /*0012*/ 	.short	0x0024
        /*0014*/ 	.byte	0x00, 0xf0, 0x21, 0x00


	//----- nvinfo : EIATTR_KPARAM_INFO
	.align		4
.L_9807:
        /*0018*/ 	.byte	0x04, 0x17
        /*001a*/ 	.short	(.L_9809 - .L_9808)
.L_9808:
        /*001c*/ 	.word	0x00000000
        /*0020*/ 	.short	0x0005
        /*0022*/ 	.short	0x001c
        /*0024*/ 	.byte	0x00, 0xf0, 0x21, 0x00


	//----- nvinfo : EIATTR_KPARAM_INFO
	.align		4
.L_9809:
        /*0028*/ 	.byte	0x04, 0x17
        /*002a*/ 	.short	(.L_9811 - .L_9810)
.L_9810:
        /*002c*/ 	.word	0x00000000
        /*0030*/ 	.short	0x0004
        /*0032*/ 	.short	0x0019
        /*0034*/ 	.byte	0x00, 0xf0, 0x05, 0x00


	//----- nvinfo : EIATTR_KPARAM_INFO
	.align		4
.L_9811:
        /*0038*/ 	.byte	0x04, 0x17
        /*003a*/ 	.short	(.L_9813 - .L_9812)
.L_9812:
        /*003c*/ 	.word	0x00000000
        /*0040*/ 	.short	0x0003
        /*0042*/ 	.short	0x0018
        /*0044*/ 	.byte	0x00, 0xf0, 0x05, 0x00


	//----- nvinfo : EIATTR_KPARAM_INFO
	.align		4
.L_9813:
        /*0048*/ 	.byte	0x04, 0x17
        /*004a*/ 	.short	(.L_9815 - .L_9814)
.L_9814:
        /*004c*/ 	.word	0x00000000
        /*0050*/ 	.short	0x0002
        /*0052*/ 	.short	0x0008
        /*0054*/ 	.byte	0x00, 0xf0, 0x41, 0x00


	//----- nvinfo : EIATTR_KPARAM_INFO
	.align		4
.L_9815:
        /*0058*/ 	.byte	0x04, 0x17
        /*005a*/ 	.short	(.L_9817 - .L_9816)
.L_9816:
        /*005c*/ 	.word	0x00000000
        /*0060*/ 	.short	0x0001
        /*0062*/ 	.short	0x0004
        /*0064*/ 	.byte	0x00, 0xf0, 0x09, 0x00


	//----- nvinfo : EIATTR_KPARAM_INFO
	.align		4
.L_9817:
        /*0068*/ 	.byte	0x04, 0x17
        /*006a*/ 	.short	(.L_9819 - .L_9818)
.L_9818:
        /*006c*/ 	.word	0x00000000
        /*0070*/ 	.short	0x0000
        /*0072*/ 	.short	0x0000
        /*0074*/ 	.byte	0x00, 0xf0, 0x11, 0x00


	//----- nvinfo : EIATTR_SPARSE_MMA_MASK
	.align		4
.L_9819:
        /*0078*/ 	.byte	0x03, 0x50
        /*007a*/ 	.short	0x0000


	//----- nvinfo : EIATTR_MAXREG_COUNT
	.align		4
        /*007c*/ 	.byte	0x03, 0x1b
        /*007e*/ 	.short	0x00ff


	//----- nvinfo : EIATTR_EXTERNS
	.align		4
        /*0080*/ 	.byte	0x04, 0x0f
        /*0082*/ 	.short	(.L_9821 - .L_9820)


	//   ....[0]....
	.align		4
.L_9820:
        /*0084*/ 	.word	index@(__assertfail)


	//----- nvinfo : EIATTR_MERCURY_ISA_VERSION
	.align		4
.L_9821:
        /*0088*/ 	.byte	0x03, 0x5f
        /*008a*/ 	.short	0x0101


	//----- nvinfo : EIATTR_SYSCALL_OFFSETS
	.align		4
        /*008c*/ 	.byte	0x04, 0x46
        /*008e*/ 	.short	(.L_9823 - .L_9822)


	//   ....[0]....
.L_9822:
        /*0090*/ 	.word	0x00000f10


	//   ....[1]....
        /*0094*/ 	.word	0x00001e20


	//   ....[2]....
        /*0098*/ 	.word	0x00002d40


	//   ....[3]....
        /*009c*/ 	.word	0x00003c40


	//   ....[4]....
        /*00a0*/ 	.word	0x000055e0


	//   ....[5]....
        /*00a4*/ 	.word	0x00006610


	//   ....[6]....
        /*00a8*/ 	.word	0x00007600


	//   ....[7]....
        /*00ac*/ 	.word	0x000085f0


	//----- nvinfo : EIATTR_EXIT_INSTR_OFFSETS
	.align		4
.L_9823:
        /*00b0*/ 	.byte	0x04, 0x1c
        /*00b2*/ 	.short	(.L_9825 - .L_9824)


	//   ....[0]....
.L_9824:
        /*00b4*/ 	.word	0x000076e0


	//   ....[1]....
        /*00b8*/ 	.word	0x00007810


	//   ....[2]....
        /*00bc*/ 	.word	0x00007830


	//   ....[3]....
        /*00c0*/ 	.word	0x000078f0


	//   ....[4]....
        /*00c4*/ 	.word	0x00007930


	//   ....[5]....
        /*00c8*/ 	.word	0x00007970


	//   ....[6]....
        /*00cc*/ 	.word	0x00007a00


	//   ....[7]....
        /*00d0*/ 	.word	0x00007a40


	//   ....[8]....
        /*00d4*/ 	.word	0x00007ae0


	//   ....[9]....
        /*00d8*/ 	.word	0x00007b30


	//   ....[10]....
        /*00dc*/ 	.word	0x00007b80


	//   ....[11]....
        /*00e0*/ 	.word	0x00007c40


	//   ....[12]....
        /*00e4*/ 	.word	0x00007ca0


	//   ....[13]....
        /*00e8*/ 	.word	0x00007e30


	//   ....[14]....
        /*00ec*/ 	.word	0x00007f90


	//   ....[15]....
        /*00f0*/ 	.word	0x00007fd0


	//   ....[16]....
        /*00f4*/ 	.word	0x00008090


	//   ....[17]....
        /*00f8*/ 	.word	0x00008210


	//   ....[18]....
        /*00fc*/ 	.word	0x00008390


	//   ....[19]....
        /*0100*/ 	.word	0x000084f0


	//   ....[20]....
        /*0104*/ 	.word	0x00008600


	//   ....[21]....
        /*0108*/ 	.word	0x00008660


	//   ....[22]....
        /*010c*/ 	.word	0x000086a0


	//----- nvinfo : EIATTR_MAX_THREADS
	.align		4
.L_9825:
        /*0110*/ 	.byte	0x04, 0x05
        /*0112*/ 	.short	(.L_9827 - .L_9826)
.L_9826:
        /*0114*/ 	.word	0x00000080
        /*0118*/ 	.word	0x00000001
        /*011c*/ 	.word	0x00000001


	//----- nvinfo : EIATTR_CRS_STACK_SIZE
	.align		4
.L_9827:
        /*0120*/ 	.byte	0x04, 0x1e
        /*0122*/ 	.short	(.L_9829 - .L_9828)
.L_9828:
        /*0124*/ 	.word	0x00000000


	//----- nvinfo : EIATTR_CBANK_PARAM_SIZE
	.align		4
.L_9829:
        /*0128*/ 	.byte	0x03, 0x19
        /*012a*/ 	.short	0x002c


	//----- nvinfo : EIATTR_PARAM_CBANK
	.align		4
        /*012c*/ 	.byte	0x04, 0x0a
        /*012e*/ 	.short	(.L_9831 - .L_9830)
	.align		4
.L_9830:
        /*0130*/ 	.word	index@(.nv.constant0._ZN2at6native27unrolled_elementwise_kernelINS0_13AUnaryFunctorIaaaZZZNS0_21remainder_kernel_cudaERNS_18TensorIteratorBaseEENKUlvE_clEvENKUlvE0_clEvEUlaaE_EESt5arrayIPcLm2EELi4E23TrivialOffsetCalculatorILi1EjESD_NS0_6memory12LoadWithCastILi1EEENSE_13StoreWithCastILi1EEEEEviT_T0_T2_T3_T4_T5_)
        /*0134*/ 	.short	0x0210
        /*0136*/ 	.short	0x002c


	//----- nvinfo : EIATTR_SW_WAR
	.align		4
.L_9831:
        /*0138*/ 	.byte	0x04, 0x36
        /*013a*/ 	.short	(.L_9833 - .L_9832)
.L_9832:
        /*013c*/ 	.word	0x00000008
.L_9833:


//--------------------- .nv.info._ZN2at6native18elementwise_kernelILi128ELi4EZNS0_22gpu_kernel_impl_nocastINS0_13AUnaryFunctorIaaaZZZNS0_21remainder_kernel_cudaERNS_18TensorIteratorBaseEENKUlvE_clEvENKUlvE0_clEvEUlaaE_EEEEvS5_RKT_EUliE_EEviT1_ --------------------------
	.section	.nv.info._ZN2at6native18elementwise_kernelILi128ELi4EZNS0_22gpu_kernel_impl_nocastINS0_13AUnaryFunctorIaaaZZZNS0_21remainder_kernel_cudaERNS_18TensorIteratorBaseEENKUlvE_clEvENKUlvE0_clEvEUlaaE_EEEEvS5_RKT_EUliE_EEviT1_,"",@"SHT_CUDA_INFO"
	.sectionflags	@""
	.align	4


	//----- nvinfo : EIATTR_CUDA_API_VERSION
	.align		4
        /*0000*/ 	.byte	0x04, 0x37
        /*0002*/ 	.short	(.L_9835 - .L_9834)
.L_9834:
        /*0004*/ 	.word	0x00000082


	//----- nvinfo : EIATTR_KPARAM_INFO
	.align		4
.L_9835:
        /*0008*/ 	.byte	0x04, 0x17
        /*000a*/ 	.short	(.L_9837 - .L_9836)
.L_9836:
        /*000c*/ 	.word	0x00000000
        /*0010*/ 	.short	0x0001
        /*0012*/ 	.short	0x0008
        /*0014*/ 	.byte	0x00, 0xf0, 0x61, 0x08


	//----- nvinfo : EIATTR_KPARAM_INFO
	.align		4
.L_9837:
        /*0018*/ 	.byte	0x04, 0x17
        /*001a*/ 	.short	(.L_9839 - .L_9838)
.L_9838:
        /*001c*/ 	.word	0x00000000
        /*0020*/ 	.short	0x0000
        /*0022*/ 	.short	0x0000
        /*0024*/ 	.byte	0x00, 0xf0, 0x11, 0x00


	//----- nvinfo : EIATTR_SPARSE_MMA_MASK
	.align		4
.L_9839:
        /*0028*/ 	.byte	0x03, 0x50
        /*002a*/ 	.short	0x0000


	//----- nvinfo : EIATTR_MAXREG_COUNT
	.align		4
        /*002c*/ 	.byte	0x03, 0x1b
        /*002e*/ 	.short	0x0080


	//----- nvinfo : EIATTR_MERCURY_ISA_VERSION
	.align		4
        /*0030*/ 	.byte	0x03, 0x5f
        /*0032*/ 	.short	0x0101


	//----- nvinfo : EIATTR_EXIT_INSTR_OFFSETS
	.align		4
        /*0034*/ 	.byte	0x04, 0x1c
        /*0036*/ 	.short	(.L_9841 - .L_9840)


	//   ....[0]....
.L_9840:
        /*0038*/ 	.word	0x00004120


	//   ....[1]....
        /*003c*/ 	.word	0x00005670


	//----- nvinfo : EIATTR_MAX_THREADS
	.align		4
.L_9841:
        /*0040*/ 	.byte	0x04, 0x05
        /*0042*/ 	.short	(.L_9843 - .L_9842)
.L_9842:
        /*0044*/ 	.word	0x00000080
        /*0048*/ 	.word	0x00000001
        /*004c*/ 	.word	0x00000001


	//----- nvinfo : EIATTR_CRS_STACK_SIZE
	.align		4
.L_9843:
        /*0050*/ 	.byte	0x04, 0x1e
        /*0052*/ 	.short	(.L_9845 - .L_9844)
.L_9844:
        /*0054*/ 	.word	0x00000000


	//----- nvinfo : EIATTR_CBANK_PARAM_SIZE
	.align		4
.L_9845:
        /*0058*/ 	.byte	0x03, 0x19
        /*005a*/ 	.short	0x0220


	//----- nvinfo : EIATTR_PARAM_CBANK
	.align		4
        /*005c*/ 	.byte	0x04, 0x0a
        /*005e*/ 	.short	(.L_9847 - .L_9846)
	.align		4
.L_9846:
        /*0060*/ 	.word	index@(.nv.constant0._ZN2at6native18elementwise_kernelILi128ELi4EZNS0_22gpu_kernel_impl_nocastINS0_13AUnaryFunctorIaaaZZZNS0_21remainder_kernel_cudaERNS_18TensorIteratorBaseEENKUlvE_clEvENKUlvE0_clEvEUlaaE_EEEEvS5_RKT_EUliE_EEviT1_)
        /*0064*/ 	.short	0x0210
        /*0066*/ 	.short	0x0220


	//----- nvinfo : EIATTR_SW_WAR
	.align		4
.L_9847:
        /*0068*/ 	.byte	0x04, 0x36
        /*006a*/ 	.short	(.L_9849 - .L_9848)
.L_9848:
        /*006c*/ 	.word	0x00000008
.L_9849:


//--------------------- .nv.info._ZN2at6native27unrolled_elementwise_kernelINS0_13AUnaryFunctorIaaaZZZNS0_21remainder_kernel_cudaERNS_18TensorIteratorBaseEENKUlvE_clEvENKUlvE0_clEvEUlaaE_EESt5arrayIPcLm2EELi4E23TrivialOffsetCalculatorILi1EjESD_NS0_6memory15LoadWithoutCastENSE_16StoreWithoutCastEEEviT_T0_T2_T3_T4_T5_ --------------------------
	.section	.nv.info._ZN2at6native27unrolled_elementwise_kernelINS0_13AUnaryFunctorIaaaZZZNS0_21remainder_kernel_cudaERNS_18TensorIteratorBaseEENKUlvE_clEvENKUlvE0_clEvEUlaaE_EESt5arrayIPcLm2EELi4E23TrivialOffsetCalculatorILi1EjESD_NS0_6memory15LoadWithoutCastENSE_16StoreWithoutCastEEEviT_T0_T2_T3_T4_T5_,"",@"SHT_CUDA_INFO"
	.sectionflags	@""
	.align	4


	//----- nvinfo : EIATTR_CUDA_API_VERSION
	.align		4
        /*0000*/ 	.byte	0x04, 0x37
        /*0002*/ 	.short	(.L_9851 - .L_9850)
.L_9850:
        /*0004*/ 	.word	0x00000082


	//----- nvinfo : EIATTR_KPARAM_INFO
	.align		4
.L_9851:
        /*0008*/ 	.byte	0x04, 0x17
        /*000a*/ 	.short	(.L_9853 - .L_9852)
.L_9852:
        /*000c*/ 	.word	0x00000000
        /*0010*/ 	.short	0x0006
        /*0012*/ 	.short	0x001b
        /*0014*/ 	.byte	0x00, 0xf0, 0x05, 0x00


	//----- nvinfo : EIATTR_KPARAM_INFO
	.align		4
.L_9853:
        /*0018*/ 	.byte	0x04, 0x17
        /*001a*/ 	.short	(.L_9855 - .L_9854)
.L_9854:
        /*001c*/ 	.word	0x00000000
        /*0020*/ 	.short	0x0005
        /*0022*/ 	.short	0x001a
        /*0024*/ 	.byte	0x00, 0xf0, 0x05, 0x00


	//----- nvinfo : EIATTR_KPARAM_INFO
	.align		4
.L_9855:
        /*0028*/ 	.byte	0x04, 0x17
        /*002a*/ 	.short	(.L_9857 - .L_9856)
.L_9856:
        /*002c*/ 	.word	0x00000000
        /*0030*/ 	.short	0x0004
        /*0032*/ 	.short	0x0019
        /*0034*/ 	.byte	0x00, 0xf0, 0x05, 0x00


	//----- nvinfo : EIATTR_KPARAM_INFO
	.align		4
.L_9857:
        /*0038*/ 	.byte	0x04, 0x17
        /*003a*/ 	.short	(.L_9859 - .L_9858)
.L_9858:
        /*003c*/ 	.word	0x00000000
        /*0040*/ 	.short	0x0003
        /*0042*/ 	.short	0x0018
        /*0044*/ 	.byte	0x00, 0xf0, 0x05, 0x00


	//----- nvinfo : EIATTR_KPARAM_INFO
	.align		4
.L_9859:
        /*0048*/ 	.byte	0x04, 0x17
        /*004a*/ 	.short	(.L_9861 - .L_9860)
.L_9860:
        /*004c*/ 	.word	0x00000000
        /*0050*/ 	.short	0x0002
        /*0052*/ 	.short	0x0008
        /*0054*/ 	.byte	0x00, 0xf0, 0x41, 0x00


	//----- nvinfo : EIATTR_KPARAM_INFO
	.align		4
.L_9861:
        /*0058*/ 	.byte	0x04, 0x17
        /*005a*/ 	.short	(.L_9863 - .L_9862)
.L_9862:
        /*005c*/ 	.word	0x00000000
        /*0060*/ 	.short	0x0001
        /*0062*/ 	.short	0x0004
        /*0064*/ 	.byte	0x00, 0xf0, 0x09, 0x00


	//----- nvinfo : EIATTR_KPARAM_INFO
	.align		4
.L_9863:
        /*0068*/ 	.byte	0x04, 0x17
        /*006a*/ 	.short	(.L_9865 - .L_9864)
.L_9864:
        /*006c*/ 	.word	0x00000000
        /*0070*/ 	.short	0x0000
        /*0072*/ 	.short	0x0000
        /*0074*/ 	.byte	0x00, 0xf0, 0x11, 0x00


	//----- nvinfo : EIATTR_SPARSE_MMA_MASK
	.align		4
.L_9865:
        /*0078*/ 	.byte	0x03, 0x50
        /*007a*/ 	.short	0x0000


	//----- nvinfo : EIATTR_MAXREG_COUNT
	.align		4
        /*007c*/ 	.byte	0x03, 0x1b
        /*007e*/ 	.short	0x00ff


	//----- nvinfo : EIATTR_MERCURY_ISA_VERSION
	.align		4
        /*0080*/ 	.byte	0x03, 0x5f
        /*0082*/ 	.short	0x0101


	//----- nvinfo : EIATTR_EXIT_INSTR_OFFSETS
	.align		4
        /*0084*/ 	.byte	0x04, 0x1c
        /*0086*/ 	.short	(.L_9867 - .L_9866)


	//   ....[0]....
.L_9866:
        /*0088*/ 	.word	0x00000c90


	//   ....[1]....
        /*008c*/ 	.word	0x00000cf0


	//----- nvinfo : EIATTR_MAX_THREADS
	.align		4
.L_9867:
        /*0090*/ 	.byte	0x04, 0x05
        /*0092*/ 	.short	(.L_9869 - .L_9868)
.L_9868:
        /*0094*/ 	.word	0x00000080
        /*0098*/ 	.word	0x00000001
        /*009c*/ 	.word	0x00000001


	//----- nvinfo : EIATTR_CRS_STACK_SIZE
	.align		4
.L_9869:
        /*00a0*/ 	.byte	0x04, 0x1e
        /*00a2*/ 	.short	(.L_9871 - .L_9870)
.L_9870:
        /*00a4*/ 	.word	0x00000000


	//----- nvinfo : EIATTR_CBANK_PARAM_SIZE
	.align		4
.L_9871:
        /*00a8*/ 	.byte	0x03, 0x19
        /*00aa*/ 	.short	0x001c


	//----- nvinfo : EIATTR_PARAM_CBANK
	.align		4
        /*00ac*/ 	.byte	0x04, 0x0a
        /*00ae*/ 	.short	(.L_9873 - .L_9872)
	.align		4
.L_9872:
        /*00b0*/ 	.word	index@(.nv.constant0._ZN2at6native27unrolled_elementwise_kernelINS0_13AUnaryFunctorIaaaZZZNS0_21remainder_kernel_cudaERNS_18TensorIteratorBaseEENKUlvE_clEvENKUlvE0_clEvEUlaaE_EESt5arrayIPcLm2EELi4E23TrivialOffsetCalculatorILi1EjESD_NS0_6memory15LoadWithoutCastENSE_16StoreWithoutCastEEEviT_T0_T2_T3_T4_T5_)
        /*00b4*/ 	.short	0x0210
        /*00b6*/ 	.short	0x001c


	//----- nvinfo : EIATTR_SW_WAR
	.align		4
.L_9873:
        /*00b8*/ 	.byte	0x04, 0x36
        /*00ba*/ 	.short	(.L_9875 - .L_9874)
.L_9874:
        /*00bc*/ 	.word	0x00000008
.L_9875:


//--------------------- .nv.info._ZN2at6native29vectorized_elementwise_kernelILi2ENS0_13AUnaryFunctorIaaaZZZNS0_21remainder_kernel_cudaERNS_18TensorIteratorBaseEENKUlvE_clEvENKUlvE0_clEvEUlaaE_EESt5arrayIPcLm2EEEEviT0_T1_ --------------------------
	.section	.nv.info._ZN2at6native29vectorized_elementwise_kernelILi2ENS0_13AUnaryFunctorIaaaZZZNS0_21remainder_kernel_cudaERNS_18TensorIteratorBaseEENKUlvE_clEvENKUlvE0_clEvEUlaaE_EESt5arrayIPcLm2EEEEviT0_T1_,"",@"SHT_CUDA_INFO"
	.sectionflags	@""
	.align	4


	//----- nvinfo : EIATTR_CUDA_API_VERSION
	.align		4
        /*0000*/ 	.byte	0x04, 0x37
        /*0002*/ 	.short	(.L_9877 - .L_9876)
.L_9876:
        /*0004*/ 	.word	0x00000082


	//----- nvinfo : EIATTR_KPARAM_INFO
	.align		4
.L_9877:
        /*0008*/ 	.byte	0x04, 0x17
        /*000a*/ 	.short	(.L_9879 - .L_9878)
.L_9878:
        /*000c*/ 	.word	0x00000000
        /*0010*/ 	.short	0x0002
        /*0012*/ 	.short	0x0008
        /*0014*/ 	.byte	0x00, 0xf0, 0x41, 0x00


	//----- nvinfo : EIATTR_KPARAM_INFO
	.align		4
.L_9879:
        /*0018*/ 	.byte	0x04, 0x17
        /*001a*/ 	.short	(.L_9881 - .L_9880)
.L_9880:
        /*001c*/ 	.word	0x00000000
        /*0020*/ 	.short	0x0001
        /*0022*/ 	.short	0x0004
        /*0024*/ 	.byte	0x00, 0xf0, 0x09, 0x00


	//----- nvinfo : EIATTR_KPARAM_INFO
	.align		4
.L_9881:
        /*0028*/ 	.byte	0x04, 0x17
        /*002a*/ 	.short	(.L_9883 - .L_9882)
.L_9882:
        /*002c*/ 	.word	0x00000000
        /*0030*/ 	.short	0x0000
        /*0032*/ 	.short	0x0000
        /*0034*/ 	.byte	0x00, 0xf0, 0x11, 0x00


	//----- nvinfo : EIATTR_SPARSE_MMA_MASK
	.align		4
.L_9883:
        /*0038*/ 	.byte	0x03, 0x50
        /*003a*/ 	.short	0x0000


	//----- nvinfo : EIATTR_MAXREG_COUNT
	.align		4
        /*003c*/ 	.byte	0x03, 0x1b
        /*003e*/ 	.short	0x00ff


	//----- nvinfo : EIATTR_MERCURY_ISA_VERSION
	.align		4
        /*0040*/ 	.byte	0x03, 0x5f
        /*0042*/ 	.short	0x0101


	//----- nvinfo : EIATTR_EXIT_INSTR_OFFSETS
	.align		4
        /*0044*/ 	.byte	0x04, 0x1c
        /*0046*/ 	.short	(.L_9885 - .L_9884)


	//   ....[0]....
.L_9884:
        /*0048*/ 	.word	0x00001040


	//   ....[1]....
        /*004c*/ 	.word	0x00002990


	//   ....[2]....
        /*0050*/ 	.word	0x000029f0


	//----- nvinfo : EIATTR_MAX_THREADS
	.align		4
.L_9885:
        /*0054*/ 	.byte	0x04, 0x05
        /*0056*/ 	.short	(.L_9887 - .L_9886)
.L_9886:
        /*0058*/ 	.word	0x00000080
        /*005c*/ 	.word	0x00000001
        /*0060*/ 	.word	0x00000001


	//----- nvinfo : EIATTR_CRS_STACK_SIZE
	.align		4
.L_9887:
        /*0064*/ 	.byte	0x04, 0x1e
        /*0066*/ 	.short	(.L_9889 - .L_9888)
.L_9888:
        /*0068*/ 	.word	0x00000000


	//----- nvinfo : EIATTR_CBANK_PARAM_SIZE
	.align		4
.L_9889:
        /*006c*/ 	.byte	0x03, 0x19
        /*006e*/ 	.short	0x0018


	//----- nvinfo : EIATTR_PARAM_CBANK
	.align		4
        /*0070*/ 	.byte	0x04, 0x0a
        /*0072*/ 	.short	(.L_9891 - .L_9890)
	.align		4
.L_9890:
        /*0074*/ 	.word	index@(.nv.constant0._ZN2at6native29vectorized_elementwise_kernelILi2ENS0_13AUnaryFunctorIaaaZZZNS0_21remainder_kernel_cudaERNS_18TensorIteratorBaseEENKUlvE_clEvENKUlvE0_clEvEUlaaE_EESt5arrayIPcLm2EEEEviT0_T1_)
        /*0078*/ 	.short	0x0210
        /*007a*/ 	.short	0x0018


	//----- nvinfo : EIATTR_SW_WAR
	.align		4
.L_9891:
        /*007c*/ 	.byte	0x04, 0x36
        /*007e*/ 	.short	(.L_9893 - .L_9892)
.L_9892:
        /*0080*/ 	.word	0x00000008
.L_9893:


//--------------------- .nv.info._ZN2at6native29vectorized_elementwise_kernelILi4ENS0_13AUnaryFunctorIaaaZZZNS0_21remainder_kernel_cudaERNS_18TensorIteratorBaseEENKUlvE_clEvENKUlvE0_clEvEUlaaE_EESt5arrayIPcLm2EEEEviT0_T1_ --------------------------
	.section	.nv.info._ZN2at6native29vectorized_elementwise_kernelILi4ENS0_13AUnaryFunctorIaaaZZZNS0_21remainder_kernel_cudaERNS_18TensorIteratorBaseEENKUlvE_clEvENKUlvE0_clEvEUlaaE_EESt5arrayIPcLm2EEEEviT0_T1_,"",@"SHT_CUDA_INFO"
	.sectionflags	@""
	.align	4


	//----- nvinfo : EIATTR_CUDA_API_VERSION
	.align		4
        /*0000*/ 	.byte	0x04, 0x37
        /*0002*/ 	.short	(.L_9895 - .L_9894)
.L_9894:
        /*0004*/ 	.word	0x00000082


	//----- nvinfo : EIATTR_KPARAM_INFO
	.align		4
.L_9895:
        /*0008*/ 	.byte	0x04, 0x17
        /*000a*/ 	.short	(.L_9897 - .L_9896)
.L_9896:
        /*000c*/ 	.word	0x00000000
        /*0010*/ 	.short	0x0002
        /*0012*/ 	.short	0x0008
        /*0014*/ 	.byte	0x00, 0xf0, 0x41, 0x00


	//----- nvinfo : EIATTR_KPARAM_INFO
	.align		4
.L_9897:
        /*0018*/ 	.byte	0x04, 0x17
        /*001a*/ 	.short	(.L_9899 - .L_9898)
.L_9898:
        /*001c*/ 	.word	0x00000000
        /*0020*/ 	.short	0x0001
        /*0022*/ 	.short	0x0004
        /*0024*/ 	.byte	0x00, 0xf0, 0x09, 0x00


	//----- nvinfo : EIATTR_KPARAM_INFO
	.align		4
.L_9899:
        /*0028*/ 	.byte	0x04, 0x17
        /*002a*/ 	.short	(.L_9901 - .L_9900)
.L_9900:
        /*002c*/ 	.word	0x00000000
        /*0030*/ 	.short	0x0000
        /*0032*/ 	.short	0x0000
        /*0034*/ 	.byte	0x00, 0xf0, 0x11, 0x00


	//----- nvinfo : EIATTR_SPARSE_MMA_MASK
	.align		4
.L_9901:
        /*0038*/ 	.byte	0x03, 0x50
        /*003a*/ 	.short	0x0000


	//----- nvinfo : EIATTR_MAXREG_COUNT
	.align		4
        /*003c*/ 	.byte	0x03, 0x1b
        /*003e*/ 	.short	0x00ff


	//----- nvinfo : EIATTR_MERCURY_ISA_VERSION
	.align		4
        /*0040*/ 	.byte	0x03, 0x5f
        /*0042*/ 	.short	0x0101


	//----- nvinfo : EIATTR_EXIT_INSTR_OFFSETS
	.align		4
        /*0044*/ 	.byte	0x04, 0x1c
        /*0046*/ 	.short	(.L_9903 - .L_9902)


	//   ....[0]....
.L_9902:
        /*0048*/ 	.word	0x00001020


	//   ....[1]....
        /*004c*/ 	.word	0x00002970


	//   ....[2]....
        /*0050*/ 	.word	0x000029d0


	//----- nvinfo : EIATTR_MAX_THREADS
	.align		4
.L_9903:
        /*0054*/ 	.byte	0x04, 0x05
        /*0056*/ 	.short	(.L_9905 - .L_9904)
.L_9904:
        /*0058*/ 	.word	0x00000080
        /*005c*/ 	.word	0x00000001
        /*0060*/ 	.word	0x00000001


	//----- nvinfo : EIATTR_CRS_STACK_SIZE
	.align		4
.L_9905:
        /*0064*/ 	.byte	0x04, 0x1e
        /*0066*/ 	.short	(.L_9907 - .L_9906)
.L_9906:
        /*0068*/ 	.word	0x00000000


	//----- nvinfo : EIATTR_CBANK_PARAM_SIZE
	.align		4
.L_9907:
        /*006c*/ 	.byte	0x03, 0x19
        /*006e*/ 	.short	0x0018


	//----- nvinfo : EIATTR_PARAM_CBANK
	.align		4
        /*0070*/ 	.byte	0x04, 0x0a
        /*0072*/ 	.short	(.L_9909 - .L_9908)
	.align		4
.L_9908:
        /*0074*/ 	.word	index@(.nv.constant0._ZN2at6native29vectorized_elementwise_kernelILi4ENS0_13AUnaryFunctorIaaaZZZNS0_21remainder_kernel_cudaERNS_18TensorIteratorBaseEENKUlvE_clEvENKUlvE0_clEvEUlaaE_EESt5arrayIPcLm2EEEEviT0_T1_)
        /*0078*/ 	.short	0x0210
        /*007a*/ 	.short	0x0018


	//----- nvinfo : EIATTR_SW_WAR
	.align		4
.L_9909:
        /*007c*/ 	.byte	0x04, 0x36
        /*007e*/ 	.short	(.L_9911 - .L_9910)
.L_9910:
        /*0080*/ 	.word	0x00000008
.L_9911:


//--------------------- .nv.info._ZN2at6native29vectorized_elementwise_kernelILi8ENS0_13AUnaryFunctorIaaaZZZNS0_21remainder_kernel_cudaERNS_18TensorIteratorBaseEENKUlvE_clEvENKUlvE0_clEvEUlaaE_EESt5arrayIPcLm2EEEEviT0_T1_ --------------------------
	.section	.nv.info._ZN2at6native29vectorized_elementwise_kernelILi8ENS0_13AUnaryFunctorIaaaZZZNS0_21remainder_kernel_cudaERNS_18TensorIteratorBaseEENKUlvE_clEvENKUlvE0_clEvEUlaaE_EESt5arrayIPcLm2EEEEviT0_T1_,"",@"SHT_CUDA_INFO"
	.sectionflags	@""
	.align	4


	//----- nvinfo : EIATTR_CUDA_API_VERSION
	.align		4
        /*0000*/ 	.byte	0x04, 0x37
        /*0002*/ 	.short	(.L_9913 - .L_9912)
.L_9912:
        /*0004*/ 	.word	0x00000082


	//----- nvinfo : EIATTR_KPARAM_INFO
	.align		4
.L_9913:
        /*0008*/ 	.byte	0x04, 0x17
        /*000a*/ 	.short	(.L_9915 - .L_9914)
.L_9914:
        /*000c*/ 	.word	0x00000000
        /*0010*/ 	.short	0x0002
        /*0012*/ 	.short	0x0008
        /*0014*/ 	.byte	0x00, 0xf0, 0x41, 0x00


	//----- nvinfo : EIATTR_KPARAM_INFO
	.align		4
.L_9915:
        /*0018*/ 	.byte	0x04, 0x17
        /*001a*/ 	.short	(.L_9917 - .L_9916)
.L_9916:
        /*001c*/ 	.word	0x00000000
        /*0020*/ 	.short	0x0001
        /*0022*/ 	.short	0x0004
        /*0024*/ 	.byte	0x00, 0xf0, 0x09, 0x00


	//----- nvinfo : EIATTR_KPARAM_INFO
	.align		4
.L_9917:
        /*0028*/ 	.byte	0x04, 0x17
        /*002a*/ 	.short	(.L_9919 - .L_9918)
.L_9918:
        /*002c*/ 	.word	0x00000000
        /*0030*/ 	.short	0x0000
        /*0032*/ 	.short	0x0000
        /*0034*/ 	.byte	0x00, 0xf0, 0x11, 0x00


	//----- nvinfo : EIATTR_SPARSE_MMA_MASK
	.align		4
.L_9919:
        /*0038*/ 	.byte	0x03, 0x50
        /*003a*/ 	.short	0x0000


	//----- nvinfo : EIATTR_MAXREG_COUNT
	.align		4
        /*003c*/ 	.byte	0x03, 0x1b
        /*003e*/ 	.short	0x00ff


	//----- nvinfo : EIATTR_MERCURY_ISA_VERSION
	.align		4
        /*0040*/ 	.byte	0x03, 0x5f
        /*0042*/ 	.short	0x0101


	//----- nvinfo : EIATTR_EXIT_INSTR_OFFSETS
	.align		4
        /*0044*/ 	.byte	0x04, 0x1c
        /*0046*/ 	.short	(.L_9921 - .L_9920)


	//   ....[0]....
.L_9920:
        /*0048*/ 	.word	0x00001130


	//   ....[1]....
        /*004c*/ 	.word	0x00002ad0


	//   ....[2]....
        /*0050*/ 	.word	0x00002b30


	//----- nvinfo : EIATTR_MAX_THREADS
	.align		4
.L_9921:
        /*0054*/ 	.byte	0x04, 0x05
        /*0056*/ 	.short	(.L_9923 - .L_9922)
.L_9922:
        /*0058*/ 	.word	0x00000080
        /*005c*/ 	.word	0x00000001
        /*0060*/ 	.word	0x00000001


	//----- nvinfo : EIATTR_CRS_STACK_SIZE
	.align		4
.L_9923:
        /*0064*/ 	.byte	0x04, 0x1e
        /*0066*/ 	.short	(.L_9925 - .L_9924)
.L_9924:
        /*0068*/ 	.word	0x00000000


	//----- nvinfo : EIATTR_CBANK_PARAM_SIZE
	.align		4
.L_9925:
        /*006c*/ 	.byte	0x03, 0x19
        /*006e*/ 	.short	0x0018


	//----- nvinfo : EIATTR_PARAM_CBANK
	.align		4
        /*0070*/ 	.byte	0x04, 0x0a
        /*0072*/ 	.short	(.L_9927 - .L_9926)
	.align		4
.L_9926:
        /*0074*/ 	.word	index@(.nv.constant0._ZN2at6native29vectorized_elementwise_kernelILi8ENS0_13AUnaryFunctorIaaaZZZNS0_21remainder_kernel_cudaERNS_18TensorIteratorBaseEENKUlvE_clEvENKUlvE0_clEvEUlaaE_EESt5arrayIPcLm2EEEEviT0_T1_)
        /*0078*/ 	.short	0x0210
        /*007a*/ 	.short	0x0018


	//----- nvinfo : EIATTR_SW_WAR
	.align		4
.L_9927:
        /*007c*/ 	.byte	0x04, 0x36
        /*007e*/ 	.short	(.L_9929 - .L_9928)
.L_9928:
        /*0080*/ 	.word	0x00000008
.L_9929:


//--------------------- .nv.info._ZN2at6native18elementwise_kernelILi128ELi4EZNS0_15gpu_kernel_implINS0_13BinaryFunctorIhhhZZZNS0_21remainder_kernel_cudaERNS_18TensorIteratorBaseEENKUlvE_clEvENKUlvE_clEvEUlhhE_EEEEvS5_RKT_EUliE_EEviT1_ --------------------------
	.section	.nv.info._ZN2at6native18elementwise_kernelILi128ELi4EZNS0_15gpu_kernel_implINS0_13BinaryFunctorIhhhZZZNS0_21remainder_kernel_cudaERNS_18TensorIteratorBaseEENKUlvE_clEvENKUlvE_clEvEUlhhE_EEEEvS5_RKT_EUliE_EEviT1_,"",@"SHT_CUDA_INFO"
	.sectionflags	@""
	.align	4


	//----- nvinfo : EIATTR_CUDA_API_VERSION
	.align		4
        /*0000*/ 	.byte	0x04, 0x37
        /*0002*/ 	.short	(.L_9931 - .L_9930)
.L_9930:
        /*0004*/ 	.word	0x00000082


	//----- nvinfo : EIATTR_KPARAM_INFO
	.align		4
.L_9931:
        /*0008*/ 	.byte	0x04, 0x17
        /*000a*/ 	.short	(.L_9933 - .L_9932)
.L_9932:
        /*000c*/ 	.word	0x00000000
        /*0010*/ 	.short	0x0001
        /*0012*/ 	.short	0x0008
        /*0014*/ 	.byte	0x00, 0xf0, 0x21, 0x0a


	//----- nvinfo : EIATTR_KPARAM_INFO
	.align		4
.L_9933:
        /*0018*/ 	.byte	0x04, 0x17
        /*001a*/ 	.short	(.L_9935 - .L_9934)
.L_9934:
        /*001c*/ 	.word	0x00000000
        /*0020*/ 	.short	0x0000
        /*0022*/ 	.short	0x0000
        /*0024*/ 	.byte	0x00, 0xf0, 0x11, 0x00


	//----- nvinfo : EIATTR_SPARSE_MMA_MASK
	.align		4
.L_9935:
        /*0028*/ 	.byte	0x03, 0x50
        /*002a*/ 	.short	0x0000


	//----- nvinfo : EIATTR_MAXREG_COUNT
	.align		4
        /*002c*/ 	.byte	0x03, 0x1b
        /*002e*/ 	.short	0x0080


	//----- nvinfo : EIATTR_EXTERNS
	.align		4
        /*0030*/ 	.byte	0x04, 0x0f
        /*0032*/ 	.short	(.L_9937 - .L_9936)


	//   ....[0]....
	.align		4
.L_9936:
        /*0034*/ 	.word	index@(__assertfail)


	//----- nvinfo : EIATTR_MERCURY_ISA_VERSION
	.align		4
.L_9937:
        /*0038*/ 	.byte	0x03, 0x5f
        /*003a*/ 	.short	0x0101


	//----- nvinfo : EIATTR_SYSCALL_OFFSETS
	.align		4
        /*003c*/ 	.byte	0x04, 0x46
        /*003e*/ 	.short	(.L_9939 - .L_9938)


	//   ....[0]....
.L_9938:
        /*0040*/ 	.word	0x00002560


	//   ....[1]....
        /*0044*/ 	.word	0x00003420


	//   ....[2]....
        /*0048*/ 	.word	0x00004330


	//   ....[3]....
        /*004c*/ 	.word	0x000068d0


	//   ....[4]....
        /*0050*/ 	.word	0x00007790


	//   ....[5]....
        /*0054*/ 	.word	0x000086a0


	//   ....[6]....
        /*0058*/ 	.word	0x0000ac30


	//   ....[7]....
        /*005c*/ 	.word	0x0000baf0


	//   ....[8]....
        /*0060*/ 	.word	0x0000ca00


	//   ....[9]....
        /*0064*/ 	.word	0x0000ef80


	//   ....[10]....
        /*0068*/ 	.word	0x0000fe40


	//   ....[11]....
        /*006c*/ 	.word	0x00010d50


	//----- nvinfo : EIATTR_EXIT_INSTR_OFFSETS
	.align		4
.L_9939:
        /*0070*/ 	.byte	0x04, 0x1c
        /*0072*/ 	.short	(.L_9941 - .L_9940)


	//   ....[0]....
.L_9940:
        /*0074*/ 	.word	0x0000cac0


	//   ....[1]....
        /*0078*/ 	.word	0x00010000


	//   ....[2]....
        /*007c*/ 	.word	0x00010020


	//   ....[3]....
        /*0080*/ 	.word	0x000100c0


	//   ....[4]....
        /*0084*/ 	.word	0x000100f0


	//   ....[5]....
        /*0088*/ 	.word	0x00010110


	//   ....[6]....
        /*008c*/ 	.word	0x000101a0


	//   ....[7]....
        /*0090*/ 	.word	0x000101e0


	//   ....[8]....
        /*0094*/ 	.word	0x00010280


	//   ....[9]....
        /*0098*/ 	.word	0x000102d0


	//   ....[10]....
        /*009c*/ 	.word	0x00010300


	//   ....[11]....
        /*00a0*/ 	.word	0x000103d0


	//   ....[12]....
        /*00a4*/ 	.word	0x00010410


	//   ....[13]....
        /*00a8*/ 	.word	0x000105a0


	//   ....[14]....
        /*00ac*/ 	.word	0x00010700


	//   ....[15]....
        /*00b0*/ 	.word	0x00010740


	//   ....[16]....
        /*00b4*/ 	.word	0x000107e0


	//   ....[17]....
        /*00b8*/ 	.word	0x00010960


	//   ....[18]....
        /*00bc*/ 	.word	0x00010ae0


	//   ....[19]....
        /*00c0*/ 	.word	0x00010c50


	//   ....[20]....
        /*00c4*/ 	.word	0x00010d60


	//   ....[21]....
        /*00c8*/ 	.word	0x00010da0


	//   ....[22]....
        /*00cc*/ 	.word	0x00010dd0


	//----- nvinfo : EIATTR_MAX_THREADS
	.align		4
.L_9941:
        /*00d0*/ 	.byte	0x04, 0x05
        /*00d2*/ 	.short	(.L_9943 - .L_9942)
.L_9942:
        /*00d4*/ 	.word	0x00000080
        /*00d8*/ 	.word	0x00000001
        /*00dc*/ 	.word	0x00000001


	//----- nvinfo : EIATTR_CRS_STACK_SIZE
	.align		4
.L_9943:
        /*00e0*/ 	.byte	0x04, 0x1e
        /*00e2*/ 	.short	(.L_9945 - .L_9944)
.L_9944:
        /*00e4*/ 	.word	0x00000000


	//----- nvinfo : EIATTR_CBANK_PARAM_SIZE
	.align		4
.L_9945:
        /*00e8*/ 	.byte	0x03, 0x19
        /*00ea*/ 	.short	0x0290


	//----- nvinfo : EIATTR_PARAM_CBANK
	.align		4
        /*00ec*/ 	.byte	0x04, 0x0a
        /*00ee*/ 	.short	(.L_9947 - .L_9946)
	.align		4
.L_9946:
        /*00f0*/ 	.word	index@(.nv.constant0._ZN2at6native18elementwise_kernelILi128ELi4EZNS0_15gpu_kernel_implINS0_13BinaryFunctorIhhhZZZNS0_21remainder_kernel_cudaERNS_18TensorIteratorBaseEENKUlvE_clEvENKUlvE_clEvEUlhhE_EEEEvS5_RKT_EUliE_EEviT1_)
        /*00f4*/ 	.short	0x0210
        /*00f6*/ 	.short	0x0290


	//----- nvinfo : EIATTR_SW_WAR
	.align		4
.L_9947:
        /*00f8*/ 	.byte	0x04, 0x36
        /*00fa*/ 	.short	(.L_9949 - .L_9948)
.L_9948:
        /*00fc*/ 	.word	0x00000008
.L_9949:


//--------------------- .nv.info._ZN2at6native27unrolled_elementwise_kernelINS0_13BinaryFunctorIhhhZZZNS0_21remainder_kernel_cudaERNS_18TensorIteratorBaseEENKUlvE_clEvENKUlvE_clEvEUlhhE_EESt5arrayIPcLm3EELi4E23TrivialOffsetCalculatorILi2EjESC_ILi1EjENS0_6memory12LoadWithCastILi2EEENSF_13StoreWithCastILi1EEEEEviT_T0_T2_T3_T4_T5_ --------------------------
	.section	.nv.info._ZN2at6native27unrolled_elementwise_kernelINS0_13BinaryFunctorIhhhZZZNS0_21remainder_kernel_cudaERNS_18TensorIteratorBaseEENKUlvE_clEvENKUlvE_clEvEUlhhE_EESt5arrayIPcLm3EELi4E23TrivialOffsetCalculatorILi2EjESC_ILi1EjENS0_6memory12LoadWithCastILi2EEENSF_13StoreWithCastILi1EEEEEviT_T0_T2_T3_T4_T5_,"",@"SHT_CUDA_INFO"
	.sectionflags	@""
	.align	4


	//----- nvinfo : EIATTR_CUDA_API_VERSION
	.align		4
        /*0000*/ 	.byte	0x04, 0x37
        /*0002*/ 	.short	(.L_9951 - .L_9950)
.L_9950:
        /*0004*/ 	.word	0x00000082


	//----- nvinfo : EIATTR_KPARAM_INFO
	.align		4
.L_9951:
        /*0008*/ 	.byte	0x04, 0x17
        /*000a*/ 	.short	(.L_9953 - .L_9952)
.L_9952:
        /*000c*/ 	.word	0x00000000
        /*0010*/ 	.short	0x0006
        /*0012*/ 	.short	0x0030
        /*0014*/ 	.byte	0x00, 0xf0, 0x21, 0x00


	//----- nvinfo : EIATTR_KPARAM_INFO
	.align		4
.L_9953:
        /*0018*/ 	.byte	0x04, 0x17
        /*001a*/ 	.short	(.L_9955 - .L_9954)
.L_9954:
        /*001c*/ 	.word	0x00000000
        /*0020*/ 	.short	0x0005
        /*0022*/ 	.short	0x0024
        /*0024*/ 	.byte	0x00, 0xf0, 0x31, 0x00


	//----- nvinfo : EIATTR_KPARAM_INFO
	.align		4
.L_9955:
        /*0028*/ 	.byte	0x04, 0x17
        /*002a*/ 	.short	(.L_9957 - .L_9956)
.L_9956:
        /*002c*/ 	.word	0x00000000
        /*0030*/ 	.short	0x0004
        /*0032*/ 	.short	0x0021
        /*0034*/ 	.byte	0x00, 0xf0, 0x05, 0x00


	//----- nvinfo : EIATTR_KPARAM_INFO
	.align		4
.L_9957:
        /*0038*/ 	.byte	0x04, 0x17
        /*003a*/ 	.short	(.L_9959 - .L_9958)
.L_9958:
        /*003c*/ 	.word	0x00000000
        /*0040*/ 	.short	0x0003
        /*0042*/ 	.short	0x0020
        /*0044*/ 	.byte	0x00, 0xf0, 0x05, 0x00


	//----- nvinfo : EIATTR_KPARAM_INFO
	.align		4
.L_9959:
        /*0048*/ 	.byte	0x04, 0x17
        /*004a*/ 	.short	(.L_9961 - .L_9960)
.L_9960:
        /*004c*/ 	.word	0x00000000
        /*0050*/ 	.short	0x0002
        /*0052*/ 	.short	0x0008
        /*0054*/ 	.byte	0x00, 0xf0, 0x61, 0x00


	//----- nvinfo : EIATTR_KPARAM_INFO
	.align		4
.L_9961:
        /*0058*/ 	.byte	0x04, 0x17
        /*005a*/ 	.short	(.L_9963 - .L_9962)
.L_9962:
        /*005c*/ 	.word	0x00000000
        /*0060*/ 	.short	0x0001
        /*0062*/ 	.short	0x0004
        /*0064*/ 	.byte	0x00, 0xf0, 0x05, 0x00


	//----- nvinfo : EIATTR_KPARAM_INFO
	.align		4
.L_9963:
        /*0068*/ 	.byte	0x04, 0x17
        /*006a*/ 	.short	(.L_9965 - .L_9964)
.L_9964:
        /*006c*/ 	.word	0x00000000
        /*0070*/ 	.short	0x0000
        /*0072*/ 	.short	0x0000
        /*0074*/ 	.byte	0x00, 0xf0, 0x11, 0x00


	//----- nvinfo : EIATTR_SPARSE_MMA_MASK
	.align		4
.L_9965:
        /*0078*/ 	.byte	0x03, 0x50
        /*007a*/ 	.short	0x0000


	//----- nvinfo : EIATTR_MAXREG_COUNT
	.align		4
        /*007c*/ 	.byte	0x03, 0x1b
        /*007e*/ 	.short	0x00ff


	//----- nvinfo : EIATTR_EXTERNS
	.align		4
        /*0080*/ 	.byte	0x04, 0x0f
        /*0082*/ 	.short	(.L_9967 - .L_9966)


	//   ....[0]....
	.align		4
.L_9966:
        /*0084*/ 	.word	index@(__assertfail)


	//----- nvinfo : EIATTR_MERCURY_ISA_VERSION
	.align		4
.L_9967:
        /*0088*/ 	.byte	0x03, 0x5f
        /*008a*/ 	.short	0x0101


	//----- nvinfo : EIATTR_SYSCALL_OFFSETS
	.align		4
        /*008c*/ 	.byte	0x04, 0x46
        /*008e*/ 	.short	(.L_9969 - .L_9968)


	//   ....[0]....
.L_9968:
        /*0090*/ 	.word	0x00000f70


	//   ....[1]....
        /*0094*/ 	.word	0x00001e40


	//   ....[2]....
        /*0098*/ 	.word	0x00002d90


	//   ....[3]....
        /*009c*/ 	.word	0x00003c60


	//   ....[4]....
        /*00a0*/ 	.word	0x00004bc0


	//   ....[5]....
        /*00a4*/ 	.word	0x00005aa0


	//   ....[6]....
        /*00a8*/ 	.word	0x000069e0


	//   ....[7]....
        /*00ac*/ 	.word	0x000078c0


	//   ....[8]....
        /*00b0*/ 	.word	0x00008cd0


	//   ....[9]....
        /*00b4*/ 	.word	0x00009d00


	//   ....[10]....
        /*00b8*/ 	.word	0x0000acf0


	//   ....[11]....
        /*00bc*/ 	.word	0x0000bce0


	//----- nvinfo : EIATTR_EXIT_INSTR_OFFSETS
	.align		4
.L_9969:
        /*00c0*/ 	.byte	0x04, 0x1c
        /*00c2*/ 	.short	(.L_9971 - .L_9970)


	//   ....[0]....
.L_9970:
        /*00c4*/ 	.word	0x0000ada0


	//   ....[1]....
        /*00c8*/ 	.word	0x0000aed0


	//   ....[2]....
        /*00cc*/ 	.word	0x0000aef0


	//   ....[3]....
        /*00d0*/ 	.word	0x0000af90


	//   ....[4]....
        /*00d4*/ 	.word	0x0000afc0


	//   ....[5]....
        /*00d8*/ 	.word	0x0000aff0


	//   ....[6]....
        /*00dc*/ 	.word	0x0000b090


	//   ....[7]....
        /*00e0*/ 	.word	0x0000b0e0


	//   ....[8]....
        /*00e4*/ 	.word	0x0000b190


	//   ....[9]....
        /*00e8*/ 	.word	0x0000b1f0


	//   ....[10]....
        /*00ec*/ 	.word	0x0000b230


	//   ....[11]....
        /*00f0*/ 	.word	0x0000b2f0


	//   ....[12]....
        /*00f4*/ 	.word	0x0000b340


	//   ....[13]....
        /*00f8*/ 	.word	0x0000b4e0


	//   ....[14]....
        /*00fc*/ 	.word	0x0000b650


	//   ....[15]....
        /*0100*/ 	.word	0x0000b6a0


	//   ....[16]....
        /*0104*/ 	.word	0x0000b750


	//   ....[17]....
        /*0108*/ 	.word	0x0000b8e0


	//   ....[18]....
        /*010c*/ 	.word	0x0000ba70


	//   ....[19]....
        /*0110*/ 	.word	0x0000bbe0


	//   ....[20]....
        /*0114*/ 	.word	0x0000bcf0


	//   ....[21]....
        /*0118*/ 	.word	0x0000bd30


	//   ....[22]....
        /*011c*/ 	.word	0x0000bd60


	//----- nvinfo : EIATTR_MAX_THREADS
	.align		4
.L_9971:
        /*0120*/ 	.byte	0x04, 0x05
        /*0122*/ 	.short	(.L_9973 - .L_9972)
.L_9972:
        /*0124*/ 	.word	0x00000080
        /*0128*/ 	.word	0x00000001
        /*012c*/ 	.word	0x00000001


	//----- nvinfo : EIATTR_CRS_STACK_SIZE
	.align		4
.L_9973:
        /*0130*/ 	.byte	0x04, 0x1e
        /*0132*/ 	.short	(.L_9975 - .L_9974)
.L_9974:
        /*0134*/ 	.word	0x00000000


	//----- nvinfo : EIATTR_CBANK_PARAM_SIZE
	.align		4
.L_9975:
        /*0138*/ 	.byte	0x03, 0x19
        /*013a*/ 	.short	0x0038


	//----- nvinfo : EIATTR_PARAM_CBANK
	.align		4
        /*013c*/ 	.byte	0x04, 0x0a
        /*013e*/ 	.short	(.L_9977 - .L_9976)
	.align		4
.L_9976:
        /*0140*/ 	.word	index@(.nv.constant0._ZN2at6native27unrolled_elementwise_kernelINS0_13BinaryFunctorIhhhZZZNS0_21remainder_kernel_cudaERNS_18TensorIteratorBaseEENKUlvE_clEvENKUlvE_clEvEUlhhE_EESt5arrayIPcLm3EELi4E23TrivialOffsetCalculatorILi2EjESC_ILi1EjENS0_6memory12LoadWithCastILi2EEENSF_13StoreWithCastILi1EEEEEviT_T0_T2_T3_T4_T5_)
        /*0144*/ 	.short	0x0210
        /*0146*/ 	.short	0x0038


	//----- nvinfo : EIATTR_SW_WAR
	.align		4
.L_9977:
        /*0148*/ 	.byte	0x04, 0x36
        /*014a*/ 	.short	(.L_9979 - .L_9978)
.L_9978:
        /*014c*/ 	.word	0x00000008
.L_9979:


//--------------------- .nv.info._ZN2at6native18elementwise_kernelILi128ELi4EZNS0_22gpu_kernel_impl_nocastINS0_13BinaryFunctorIhhhZZZNS0_21remainder_kernel_cudaERNS_18TensorIteratorBaseEENKUlvE_clEvENKUlvE_clEvEUlhhE_EEEEvS5_RKT_EUliE_EEviT1_ --------------------------
	.section	.nv.info._ZN2at6native18elementwise_kernelILi128ELi4EZNS0_22gpu_kernel_impl_nocastINS0_13BinaryFunctorIhhhZZZNS0_21remainder_kernel_cudaERNS_18TensorIteratorBaseEENKUlvE_clEvENKUlvE_clEvEUlhhE_EEEEvS5_RKT_EUliE_EEviT1_,"",@"SHT_CUDA_INFO"
	.sectionflags	@""
	.align	4


	//----- nvinfo : EIATTR_CUDA_API_VERSION
	.align		4
        /*0000*/ 	.byte	0x04, 0x37
        /*0002*/ 	.short	(.L_9981 - .L_9980)
.L_9980:
        /*0004*/ 	.word	0x00000082


	//----- nvinfo : EIATTR_KPARAM_INFO
	.align		4
.L_9981:
        /*0008*/ 	.byte	0x04, 0x17
        /*000a*/ 	.short	(.L_9983 - .L_9982)
.L_9982:
        /*000c*/ 	.word	0x00000000
        /*0010*/ 	.short	0x0001
        /*0012*/ 	.short	0x0008
        /*0014*/ 	.byte	0x00, 0xf0, 0x21, 0x0a


	//----- nvinfo : EIATTR_KPARAM_INFO
	.align		4
.L_9983:
        /*0018*/ 	.byte	0x04, 0x17
        /*001a*/ 	.short	(.L_9985 - .L_9984)
.L_9984:
        /*001c*/ 	.word	0x00000000
        /*0020*/ 	.short	0x0000
        /*0022*/ 	.short	0x0000
        /*0024*/ 	.byte	0x00, 0xf0, 0x11, 0x00


	//----- nvinfo : EIATTR_SPARSE_MMA_MASK
	.align		4
.L_9985:
        /*0028*/ 	.byte	0x03, 0x50
        /*002a*/ 	.short	0x0000


	//----- nvinfo : EIATTR_MAXREG_COUNT
	.align		4
        /*002c*/ 	.byte	0x03, 0x1b
        /*002e*/ 	.short	0x0080


	//----- nvinfo : EIATTR_MERCURY_ISA_VERSION
	.align		4
        /*0030*/ 	.byte	0x03, 0x5f
        /*0032*/ 	.short	0x0101


	//----- nvinfo : EIATTR_EXIT_INSTR_OFFSETS
	.align		4
        /*0034*/ 	.byte	0x04, 0x1c
        /*0036*/ 	.short	(.L_9987 - .L_9986)


	//   ....[0]....
.L_9986:
        /*0038*/ 	.word	0x00004790


	//   ....[1]....
        /*003c*/ 	.word	0x00005ef0


	//----- nvinfo : EIATTR_MAX_THREADS
	.align		4
.L_9987:
        /*0040*/ 	.byte	0x04, 0x05
        /*0042*/ 	.short	(.L_9989 - .L_9988)
.L_9988:
        /*0044*/ 	.word	0x00000080
        /*0048*/ 	.word	0x00000001
        /*004c*/ 	.word	0x00000001


	//----- nvinfo : EIATTR_CRS_STACK_SIZE
	.align		4
.L_9989:
        /*0050*/ 	.byte	0x04, 0x1e
        /*0052*/ 	.short	(.L_9991 - .L_9990)
.L_9990:
        /*0054*/ 	.word	0x00000000


	//----- nvinfo : EIATTR_CBANK_PARAM_SIZE
	.align		4
.L_9991:
        /*0058*/ 	.byte	0x03, 0x19
        /*005a*/ 	.short	0x0290


	//----- nvinfo : EIATTR_PARAM_CBANK
	.align		4
        /*005c*/ 	.byte	0x04, 0x0a
        /*005e*/ 	.short	(.L_9993 - .L_9992)
	.align		4
.L_9992:
        /*0060*/ 	.word	index@(.nv.constant0._ZN2at6native18elementwise_kernelILi128ELi4EZNS0_22gpu_kernel_impl_nocastINS0_13BinaryFunctorIhhhZZZNS0_21remainder_kernel_cudaERNS_18TensorIteratorBaseEENKUlvE_clEvENKUlvE_clEvEUlhhE_EEEEvS5_RKT_EUliE_EEviT1_)
        /*0064*/ 	.short	0x0210
        /*0066*/ 	.short	0x0290


	//----- nvinfo : EIATTR_SW_WAR
	.align		4
.L_9993:
        /*0068*/ 	.byte	0x04, 0x36
        /*006a*/ 	.short	(.L_9995 - .L_9994)
.L_9994:
        /*006c*/ 	.word	0x00000008
.L_9995:


//--------------------- .nv.info._ZN2at6native27unrolled_elementwise_kernelINS0_13BinaryFunctorIhhhZZZNS0_21remainder_kernel_cudaERNS_18TensorIteratorBaseEENKUlvE_clEvENKUlvE_clEvEUlhhE_EESt5arrayIPcLm3EELi4E23TrivialOffsetCalculatorILi2EjESC_ILi1EjENS0_6memory15LoadWithoutCastENSF_16StoreWithoutCastEEEviT_T0_T2_T3_T4_T5_ --------------------------
	.section	.nv.info._ZN2at6native27unrolled_elementwise_kernelINS0_13BinaryFunctorIhhhZZZNS0_21remainder_kernel_cudaERNS_18TensorIteratorBaseEENKUlvE_clEvENKUlvE_clEvEUlhhE_EESt5arrayIPcLm3EELi4E23TrivialOffsetCalculatorILi2EjESC_ILi1EjENS0_6memory15LoadWithoutCastENSF_16StoreWithoutCastEEEviT_T0_T2_T3_T4_T5_,"",@"SHT_CUDA_INFO"
	.sectionflags	@""
	.align	4


	//----- nvinfo : EIATTR_CUDA_API_VERSION
	.align		4
        /*0000*/ 	.byte	0x04, 0x37
        /*0002*/ 	.short	(.L_9997 - .L_9996)
.L_9996:
        /*0004*/ 	.word	0x00000082


	//----- nvinfo : EIATTR_KPARAM_INFO
	.align		4
.L_9997:
        /*0008*/ 	.byte	0x04, 0x17
        /*000a*/ 	.short	(.L_9999 - .L_9998)
.L_9998:
        /*000c*/ 	.word	0x00000000
        /*0010*/ 	.short	0x0006
        /*0012*/ 	.short	0x0023
        /*0014*/ 	.byte	0x00, 0xf0, 0x05, 0x00


	//----- nvinfo : EIATTR_KPARAM_INFO
	.align		4
.L_9999:
        /*0018*/ 	.byte	0x04, 0x17
        /*001a*/ 	.short	(.L_10001 - .L_10000)
.L_10000:
        /*001c*/ 	.word	0x00000000
        /*0020*/ 	.short	0x0005
        /*0022*/ 	.short	0x0022
        /*0024*/ 	.byte	0x00, 0xf0, 0x05, 0x00


	//----- nvinfo : EIATTR_KPARAM_INFO
	.align		4
.L_10001:
        /*0028*/ 	.byte	0x04, 0x17
        /*002a*/ 	.short	(.L_10003 - .L_10002)
.L_10002:
        /*002c*/ 	.word	0x00000000
        /*0030*/ 	.short	0x0004
        /*0032*/ 	.short	0x0021
        /*0034*/ 	.byte	0x00, 0xf0, 0x05, 0x00


	//----- nvinfo : EIATTR_KPARAM_INFO
	.align		4
.L_10003:
        /*0038*/ 	.byte	0x04, 0x17
        /*003a*/ 	.short	(.L_10005 - .L_10004)
.L_10004:
        /*003c*/ 	.word	0x00000000
        /*0040*/ 	.short	0x0003
        /*0042*/ 	.short	0x0020
        /*0044*/ 	.byte	0x00, 0xf0, 0x05, 0x00


	//----- nvinfo : EIATTR_KPARAM_INFO
	.align		4
.L_10005:
        /*0048*/ 	.byte	0x04, 0x17
        /*004a*/ 	.short	(.L_10007 - .L_10006)
.L_10006:
        /*004c*/ 	.word	0x00000000
        /*0050*/ 	.short	0x0002
        /*0052*/ 	.short	0x0008
        /*0054*/ 	.byte	0x00, 0xf0, 0x61, 0x00


	//----- nvinfo : EIATTR_KPARAM_INFO
	.align		4
.L_10007:
        /*0058*/ 	.byte	0x04, 0x17
        /*005a*/ 	.short	(.L_10009 - .L_10008)
.L_10008:
        /*005c*/ 	.word	0x00000000
        /*0060*/ 	.short	0x0001
        /*0062*/ 	.short	0x0004
        /*0064*/ 	.byte	0x00, 0xf0, 0x05, 0x00


	//----- nvinfo : EIATTR_KPARAM_INFO
	.align		4
.L_10009:
        /*0068*/ 	.byte	0x04, 0x17
        /*006a*/ 	.short	(.L_10011 - .L_10010)
.L_10010:
        /*006c*/ 	.word	0x00000000
        /*0070*/ 	.short	0x0000
        /*0072*/ 	.short	0x0000
        /*0074*/ 	.byte	0x00, 0xf0, 0x11, 0x00


	//----- nvinfo : EIATTR_SPARSE_MMA_MASK
	.align		4
.L_10011:
        /*0078*/ 	.byte	0x03, 0x50
        /*007a*/ 	.short	0x0000


	//----- nvinfo : EIATTR_MAXREG_COUNT
	.align		4
        /*007c*/ 	.byte	0x03, 0x1b
        /*007e*/ 	.short	0x00ff


	//----- nvinfo : EIATTR_MERCURY_ISA_VERSION
	.align		4
        /*0080*/ 	.byte	0x03, 0x5f
        /*0082*/ 	.short	0x0101


	//----- nvinfo : EIATTR_EXIT_INSTR_OFFSETS
	.align		4
        /*0084*/ 	.byte	0x04, 0x1c
        /*0086*/ 	.short	(.L_10013 - .L_10012)


	//   ....[0]....
.L_10012:
        /*0088*/ 	.word	0x00000810


	//   ....[1]....
        /*008c*/ 	.word	0x00000870


	//----- nvinfo : EIATTR_MAX_THREADS
	.align		4
.L_10013:
        /*0090*/ 	.byte	0x04, 0x05
        /*0092*/ 	.short	(.L_10015 - .L_10014)
.L_10014:
        /*0094*/ 	.word	0x00000080
        /*0098*/ 	.word	0x00000001
        /*009c*/ 	.word	0x00000001


	//----- nvinfo : EIATTR_CRS_STACK_SIZE
	.align		4
.L_10015:
        /*00a0*/ 	.byte	0x04, 0x1e
        /*00a2*/ 	.short	(.L_10017 - .L_10016)
.L_10016:
        /*00a4*/ 	.word	0x00000000


	//----- nvinfo : EIATTR_CBANK_PARAM_SIZE
	.align		4
.L_10017:
        /*00a8*/ 	.byte	0x03, 0x19
        /*00aa*/ 	.short	0x0024


	//----- nvinfo : EIATTR_PARAM_CBANK
	.align		4
        /*00ac*/ 	.byte	0x04, 0x0a
        /*00ae*/ 	.short	(.L_10019 - .L_10018)
	.align		4
.L_10018:
        /*00b0*/ 	.word	index@(.nv.constant0._ZN2at6native27unrolled_elementwise_kernelINS0_13BinaryFunctorIhhhZZZNS0_21remainder_kernel_cudaERNS_18TensorIteratorBaseEENKUlvE_clEvENKUlvE_clEvEUlhhE_EESt5arrayIPcLm3EELi4E23TrivialOffsetCalculatorILi2EjESC_ILi1EjENS0_6memory15LoadWithoutCastENSF_16StoreWithoutCastEEEviT_T0_T2_T3_T4_T5_)
        /*00b4*/ 	.short	0x0210
        /*00b6*/ 	.short	0x0024


	//----- nvinfo : EIATTR_SW_WAR
	.align		4
.L_10019:
        /*00b8*/ 	.byte	0x04, 0x36
        /*00ba*/ 	.short	(.L_10021 - .L_10020)
.L_10020:
        /*00bc*/ 	.word	0x00000008
.L_10021:


//--------------------- .nv.info._ZN2at6native29vectorized_elementwise_kernelILi2ENS0_13BinaryFunctorIhhhZZZNS0_21remainder_kernel_cudaERNS_18TensorIteratorBaseEENKUlvE_clEvENKUlvE_clEvEUlhhE_EESt5arrayIPcLm3EEEEviT0_T1_ --------------------------
	.section	.nv.info._ZN2at6native29vectorized_elementwise_kernelILi2ENS0_13BinaryFunctorIhhhZZZNS0_21remainder_kernel_cudaERNS_18TensorIteratorBaseEENKUlvE_clEvENKUlvE_clEvEUlhhE_EESt5arrayIPcLm3EEEEviT0_T1_,"",@"SHT_CUDA_INFO"
	.sectionflags	@""
	.align	4


	//----- nvinfo : EIATTR_CUDA_API_VERSION
	.align		4
        /*0000*/ 	.byte	0x04, 0x37
        /*0002*/ 	.short	(.L_10023 - .L_10022)
.L_10022:
        /*0004*/ 	.word	0x00000082


	//----- nvinfo : EIATTR_KPARAM_INFO
	.align		4
.L_10023:
        /*0008*/ 	.byte	0x04, 0x17
        /*000a*/ 	.short	(.L_10025 - .L_10024)
.L_10024:
        /*000c*/ 	.word	0x00000000
        /*0010*/ 	.short	0x0002
        /*0012*/ 	.short	0x0008
        /*0014*/ 	.byte	0x00, 0xf0, 0x61, 0x00


	//----- nvinfo : EIATTR_KPARAM_INFO
	.align		4
.L_10025:
        /*0018*/ 	.byte	0x04, 0x17
        /*001a*/ 	.short	(.L_10027 - .L_10026)
.L_10026:
        /*001c*/ 	.word	0x00000000
        /*0020*/ 	.short	0x0001
        /*0022*/ 	.short	0x0004
        /*0024*/ 	.byte	0x00, 0xf0, 0x05, 0x00


	//----- nvinfo : EIATTR_KPARAM_INFO
	.align		4
.L_10027:
        /*0028*/ 	.byte	0x04, 0x17
        /*002a*/ 	.short	(.L_10029 - .L_10028)
.L_10028:
        /*002c*/ 	.word	0x00000000
        /*0030*/ 	.short	0x0000
        /*0032*/ 	.short	0x0000
        /*0034*/ 	.byte	0x00, 0xf0, 0x11, 0x00


	//----- nvinfo : EIATTR_SPARSE_MMA_MASK
	.align		4
.L_10029:
        /*0038*/ 	.byte	0x03, 0x50
        /*003a*/ 	.short	0x0000


	//----- nvinfo : EIATTR_MAXREG_COUNT
	.align		4
        /*003c*/ 	.byte	0x03, 0x1b
        /*003e*/ 	.short	0x00ff


	//----- nvinfo : EIATTR_MERCURY_ISA_VERSION
	.align		4
        /*0040*/ 	.byte	0x03, 0x5f
        /*0042*/ 	.short	0x0101


	//----- nvinfo : EIATTR_EXIT_INSTR_OFFSETS
	.align		4
        /*0044*/ 	.byte	0x04, 0x1c
        /*0046*/ 	.short	(.L_10031 - .L_10030)


	//   ....[0]....
.L_10030:
        /*0048*/ 	.word	0x000008a0


	//   ....[1]....
        /*004c*/ 	.word	0x000018f0


	//   ....[2]....
        /*0050*/ 	.word	0x00001950


	//----- nvinfo : EIATTR_MAX_THREADS
	.align		4
.L_10031:
        /*0054*/ 	.byte	0x04, 0x05
        /*0056*/ 	.short	(.L_10033 - .L_10032)
.L_10032:
        /*0058*/ 	.word	0x00000080
        /*005c*/ 	.word	0x00000001
        /*0060*/ 	.word	0x00000001


	//----- nvinfo : EIATTR_CRS_STACK_SIZE
	.align		4
.L_10033:
        /*0064*/ 	.byte	0x04, 0x1e
        /*0066*/ 	.short	(.L_10035 - .L_10034)
.L_10034:
        /*0068*/ 	.word	0x00000000


	//----- nvinfo : EIATTR_CBANK_PARAM_SIZE
	.align		4
.L_10035:
        /*006c*/ 	.byte	0x03, 0x19
        /*006e*/ 	.short	0x0020


	//----- nvinfo : EIATTR_PARAM_CBANK
	.align		4
        /*0070*/ 	.byte	0x04, 0x0a
        /*0072*/ 	.short	(.L_10037 - .L_10036)
	.align		4
.L_10036:
        /*0074*/ 	.word	index@(.nv.constant0._ZN2at6native29vectorized_elementwise_kernelILi2ENS0_13BinaryFunctorIhhhZZZNS0_21remainder_kernel_cudaERNS_18TensorIteratorBaseEENKUlvE_clEvENKUlvE_clEvEUlhhE_EESt5arrayIPcLm3EEEEviT0_T1_)
        /*0078*/ 	.short	0x0210
        /*007a*/ 	.short	0x0020


	//----- nvinfo : EIATTR_SW_WAR
	.align		4
.L_10037:
        /*007c*/ 	.byte	0x04, 0x36
        /*007e*/ 	.short	(.L_10039 - .L_10038)
.L_10038:
        /*0080*/ 	.word	0x00000008
.L_10039:


//--------------------- .nv.info._ZN2at6native29vectorized_elementwise_kernelILi4ENS0_13BinaryFunctorIhhhZZZNS0_21remainder_kernel_cudaERNS_18TensorIteratorBaseEENKUlvE_clEvENKUlvE_clEvEUlhhE_EESt5arrayIPcLm3EEEEviT0_T1_ --------------------------
	.section	.nv.info._ZN2at6native29vectorized_elementwise_kernelILi4ENS0_13BinaryFunctorIhhhZZZNS0_21remainder_kernel_cudaERNS_18TensorIteratorBaseEENKUlvE_clEvENKUlvE_clEvEUlhhE_EESt5arrayIPcLm3EEEEviT0_T1_,"",@"SHT_CUDA_INFO"
	.sectionflags	@""
	.align	4


	//----- nvinfo : EIATTR_CUDA_API_VERSION
	.align		4
        /*0000*/ 	.byte	0x04, 0x37
        /*0002*/ 	.short	(.L_10041 - .L_10040)
.L_10040:
        /*0004*/ 	.word	0x00000082


	//----- nvinfo : EIATTR_KPARAM_INFO
	.align		4
.L_10041:
        /*0008*/ 	.byte	0x04, 0x17
        /*000a*/ 	.short	(.L_10043 - .L_10042)
.L_10042:
        /*000c*/ 	.word	0x00000000
        /*0010*/ 	.short	0x0002
        /*0012*/ 	.short	0x0008
        /*0014*/ 	.byte	0x00, 0xf0, 0x61, 0x00


	//----- nvinfo : EIATTR_KPARAM_INFO
	.align		4
.L_10043:
        /*0018*/ 	.byte	0x04, 0x17
        /*001a*/ 	.short	(.L_10045 - .L_10044)
.L_10044:
        /*001c*/ 	.word	0x00000000
        /*0020*/ 	.short	0x0001
        /*0022*/ 	.short	0x0004
        /*0024*/ 	.byte	0x00, 0xf0, 0x05, 0x00


	//----- nvinfo : EIATTR_KPARAM_INFO
	.align		4
.L_10045:
        /*0028*/ 	.byte	0x04, 0x17
        /*002a*/ 	.short	(.L_10047 - .L_10046)
.L_10046:
        /*002c*/ 	.word	0x00000000
        /*0030*/ 	.short	0x0000
        /*0032*/ 	.short	0x0000
        /*0034*/ 	.byte	0x00, 0xf0, 0x11, 0x00


	//----- nvinfo : EIATTR_SPARSE_MMA_MASK
	.align		4
.L_10047:
        /*0038*/ 	.byte	0x03, 0x50
        /*003a*/ 	.short	0x0000


	//----- nvinfo : EIATTR_MAXREG_COUNT
	.align		4
        /*003c*/ 	.byte	0x03, 0x1b
        /*003e*/ 	.short	0x00ff


	//----- nvinfo : EIATTR_MERCURY_ISA_VERSION
	.align		4
        /*0040*/ 	.byte	0x03, 0x5f
        /*0042*/ 	.short	0x0101


	//----- nvinfo : EIATTR_EXIT_INSTR_OFFSETS
	.align		4
        /*0044*/ 	.byte	0x04, 0x1c
        /*0046*/ 	.short	(.L_10049 - .L_10048)


	//   ....[0]....
.L_10048:
        /*0048*/ 	.word	0x00000860


	//   ....[1]....
        /*004c*/ 	.word	0x000018b0


	//   ....[2]....
        /*0050*/ 	.word	0x00001910


	//----- nvinfo : EIATTR_MAX_THREADS
	.align		4
.L_10049:
        /*0054*/ 	.byte	0x04, 0x05
        /*0056*/ 	.short	(.L_10051 - .L_10050)
.L_10050:
        /*0058*/ 	.word	0x00000080
        /*005c*/ 	.word	0x00000001
        /*0060*/ 	.word	0x00000001


	//----- nvinfo : EIATTR_CRS_STACK_SIZE
	.align		4
.L_10051:
        /*0064*/ 	.byte	0x04, 0x1e
        /*0066*/ 	.short	(.L_10053 - .L_10052)
.L_10052:
        /*0068*/ 	.word	0x00000000


	//----- nvinfo : EIATTR_CBANK_PARAM_SIZE
	.align		4
.L_10053:
        /*006c*/ 	.byte	0x03, 0x19
        /*006e*/ 	.short	0x0020


	//----- nvinfo : EIATTR_PARAM_CBANK
	.align		4
        /*0070*/ 	.byte	0x04, 0x0a
        /*0072*/ 	.short	(.L_10055 - .L_10054)
	.align		4
.L_10054:
        /*0074*/ 	.word	index@(.nv.constant0._ZN2at6native29vectorized_elementwise_kernelILi4ENS0_13BinaryFunctorIhhhZZZNS0_21remainder_kernel_cudaERNS_18TensorIteratorBaseEENKUlvE_clEvENKUlvE_clEvEUlhhE_EESt5arrayIPcLm3EEEEviT0_T1_)
        /*0078*/ 	.short	0x0210
        /*007a*/ 	.short	0x0020


	//----- nvinfo : EIATTR_SW_WAR
	.align		4
.L_10055:
        /*007c*/ 	.byte	0x04, 0x36
        /*007e*/ 	.short	(.L_10057 - .L_10056)
.L_10056:
        /*0080*/ 	.word	0x00000008
.L_10057:


//--------------------- .nv.info._ZN2at6native29vectorized_elementwise_kernelILi8ENS0_13BinaryFunctorIhhhZZZNS0_21remainder_kernel_cudaERNS_18TensorIteratorBaseEENKUlvE_clEvENKUlvE_clEvEUlhhE_EESt5arrayIPcLm3EEEEviT0_T1_ --------------------------
	.section	.nv.info._ZN2at6native29vectorized_elementwise_kernelILi8ENS0_13BinaryFunctorIhhhZZZNS0_21remainder_kernel_cudaERNS_18TensorIteratorBaseEENKUlvE_clEvENKUlvE_clEvEUlhhE_EESt5arrayIPcLm3EEEEviT0_T1_,"",@"SHT_CUDA_INFO"
	.sectionflags	@""
	.align	4


	//----- nvinfo : EIATTR_CUDA_API_VERSION
	.align		4
        /*0000*/ 	.byte	0x04, 0x37
        /*0002*/ 	.short	(.L_10059 - .L_10058)
.L_10058:
        /*0004*/ 	.word	0x00000082


	//----- nvinfo : EIATTR_KPARAM_INFO
	.align		4
.L_10059:
        /*0008*/ 	.byte	0x04, 0x17
        /*000a*/ 	.short	(.L_10061 - .L_10060)
.L_10060:
        /*000c*/ 	.word	0x00000000
        /*0010*/ 	.short	0x0002
        /*0012*/ 	.short	0x0008
        /*0014*/ 	.byte	0x00, 0xf0, 0x61, 0x00


	//----- nvinfo : EIATTR_KPARAM_INFO
	.align		4
.L_10061:
        /*0018*/ 	.byte	0x04, 0x17
        /*001a*/ 	.short	(.L_10063 - .L_10062)
.L_10062:
        /*001c*/ 	.word	0x00000000
        /*0020*/ 	.short	0x0001
        /*0022*/ 	.short	0x0004
        /*0024*/ 	.byte	0x00, 0xf0, 0x05, 0x00


	//----- nvinfo : EIATTR_KPARAM_INFO
	.align		4
.L_10063:
        /*0028*/ 	.byte	0x04, 0x17
        /*002a*/ 	.short	(.L_10065 - .L_10064)
.L_10064:
        /*002c*/ 	.word	0x00000000
        /*0030*/ 	.short	0x0000
        /*0032*/ 	.short	0x0000
        /*0034*/ 	.byte	0x00, 0xf0, 0x11, 0x00


	//----- nvinfo : EIATTR_SPARSE_MMA_MASK
	.align		4
.L_10065:
        /*0038*/ 	.byte	0x03, 0x50
        /*003a*/ 	.short	0x0000


	//----- nvinfo : EIATTR_MAXREG_COUNT
	.align		4
        /*003c*/ 	.byte	0x03, 0x1b
        /*003e*/ 	.short	0x00ff


	//----- nvinfo : EIATTR_MERCURY_ISA_VERSION
	.align		4
        /*0040*/ 	.byte	0x03, 0x5f
        /*0042*/ 	.short	0x0101


	//----- nvinfo : EIATTR_EXIT_INSTR_OFFSETS
	.align		4
        /*0044*/ 	.byte	0x04, 0x1c
        /*0046*/ 	.short	(.L_10067 - .L_10066)


	//   ....[0]....
.L_10066:
        /*0048*/ 	.word	0x000008e0


	//   ....[1]....
        /*004c*/ 	.word	0x00001930


	//   ....[2]....
        /*0050*/ 	.word	0x00001990


	//----- nvinfo : EIATTR_MAX_THREADS
	.align		4
.L_10067:
        /*0054*/ 	.byte	0x04, 0x05
        /*0056*/ 	.short	(.L_10069 - .L_10068)
.L_10068:
        /*0058*/ 	.word	0x00000080
        /*005c*/ 	.word	0x00000001
        /*0060*/ 	.word	0x00000001


	//----- nvinfo : EIATTR_CRS_STACK_SIZE
	.align		4
.L_10069:
        /*0064*/ 	.byte	0x04, 0x1e
        /*0066*/ 	.short	(.L_10071 - .L_10070)
.L_10070:
        /*0068*/ 	.word	0x00000000


	//----- nvinfo : EIATTR_CBANK_PARAM_SIZE
	.align		4
.L_10071:
        /*006c*/ 	.byte	0x03, 0x19
        /*006e*/ 	.short	0x0020


	//----- nvinfo : EIATTR_PARAM_CBANK
	.align		4
        /*0070*/ 	.byte	0x04, 0x0a
        /*0072*/ 	.short	(.L_10073 - .L_10072)
	.align		4
.L_10072:
        /*0074*/ 	.word	index@(.nv.constant0._ZN2at6native29vectorized_elementwise_kernelILi8ENS0_13BinaryFunctorIhhhZZZNS0_21remainder_kernel_cudaERNS_18TensorIteratorBaseEENKUlvE_clEvENKUlvE_clEvEUlhhE_EESt5arrayIPcLm3EEEEviT0_T1_)
        /*0078*/ 	.short	0x0210
        /*007a*/ 	.short	0x0020


	//----- nvinfo : EIATTR_SW_WAR
	.align		4
.L_10073:
        /*007c*/ 	.byte	0x04, 0x36
        /*007e*/ 	.short	(.L_10075 - .L_10074)
.L_10074:
        /*0080*/ 	.word	0x00000008
.L_10075:


//--------------------- .nv.info._ZN2at6native18elementwise_kernelILi128ELi4EZNS0_15gpu_kernel_implINS0_13BUnaryFunctorIhhhZZZNS0_21remainder_kernel_cudaERNS_18TensorIteratorBaseEENKUlvE_clEvENKUlvE_clEvEUlhhE_EEEEvS5_RKT_EUliE_EEviT1_ --------------------------
	.section	.nv.info._ZN2at6native18elementwise_kernelILi128ELi4EZNS0_15gpu_kernel_implINS0_13BUnaryFunctorIhhhZZZNS0_21remainder_kernel_cudaERNS_18TensorIteratorBaseEENKUlvE_clEvENKUlvE_clEvEUlhhE_EEEEvS5_RKT_EUliE_EEviT1_,"",@"SHT_CUDA_INFO"
	.sectionflags	@""
	.align	4


	//----- nvinfo : EIATTR_CUDA_API_VERSION
	.align		4
        /*0000*/ 	.byte	0x04, 0x37
        /*0002*/ 	.short	(.L_10077 - .L_10076)
.L_10076:
        /*0004*/ 	.word	0x00000082


	//----- nvinfo : EIATTR_KPARAM_INFO
	.align		4
.L_10077:
        /*0008*/ 	.byte	0x04, 0x17
        /*000a*/ 	.short	(.L_10079 - .L_10078)
.L_10078:
        /*000c*/ 	.word	0x00000000
        /*0010*/ 	.short	0x0001
        /*0012*/ 	.short	0x0008
        /*0014*/ 	.byte	0x00, 0xf0, 0x61, 0x08


	//----- nvinfo : EIATTR_KPARAM_INFO
	.align		4
.L_10079:
        /*0018*/ 	.byte	0x04, 0x17
        /*001a*/ 	.short	(.L_10081 - .L_10080)
.L_10080:
        /*001c*/ 	.word	0x00000000
        /*0020*/ 	.short	0x0000
        /*0022*/ 	.short	0x0000
        /*0024*/ 	.byte	0x00, 0xf0, 0x11, 0x00


	//----- nvinfo : EIATTR_SPARSE_MMA_MASK
	.align		4
.L_10081:
        /*0028*/ 	.byte	0x03, 0x50
        /*002a*/ 	.short	0x0000


	//----- nvinfo : EIATTR_MAXREG_COUNT
	.align		4
        /*002c*/ 	.byte	0x03, 0x1b
        /*002e*/ 	.short	0x0080


	//----- nvinfo : EIATTR_EXTERNS
	.align		4
        /*0030*/ 	.byte	0x04, 0x0f
        /*0032*/ 	.short	(.L_10083 - .L_10082)


	//   ....[0]....
	.align		4
.L_10082:
        /*0034*/ 	.word	index@(__assertfail)


	//----- nvinfo : EIATTR_MERCURY_ISA_VERSION
	.align		4
.L_10083:
        /*0038*/ 	.byte	0x03, 0x5f
        /*003a*/ 	.short	0x0101


	//----- nvinfo : EIATTR_SYSCALL_OFFSETS
	.align		4
        /*003c*/ 	.byte	0x04, 0x46
        /*003e*/ 	.short	(.L_10085 - .L_10084)


	//   ....[0]....
.L_10084:
        /*0040*/ 	.word	0x00002220


	//   ....[1]....
        /*0044*/ 	.word	0x00003130


	//   ....[2]....
        /*0048*/ 	.word	0x000053a0


	//   ....[3]....
        /*004c*/ 	.word	0x000062b0


	//   ....[4]....
        /*0050*/ 	.word	0x00008510


	//   ....[5]....
        /*0054*/ 	.word	0x00009420


	//   ....[6]....
        /*0058*/ 	.word	0x0000b670


	//   ....[7]....
        /*005c*/ 	.word	0x0000c580


	//----- nvinfo : EIATTR_EXIT_INSTR_OFFSETS
	.align		4
.L_10085:
        /*0060*/ 	.byte	0x04, 0x1c
        /*0062*/ 	.short	(.L_10087 - .L_10086)


	//   ....[0]....
.L_10086:
        /*0064*/ 	.word	0x000094e0


	//   ....[1]....
        /*0068*/ 	.word	0x0000b830


	//   ....[2]....
        /*006c*/ 	.word	0x0000b850


	//   ....[3]....
        /*0070*/ 	.word	0x0000b8f0


	//   ....[4]....
        /*0074*/ 	.word	0x0000b920


	//   ....[5]....
        /*0078*/ 	.word	0x0000b940


	//   ....[6]....
        /*007c*/ 	.word	0x0000b9d0


	//   ....[7]....
        /*0080*/ 	.word	0x0000ba10


	//   ....[8]....
        /*0084*/ 	.word	0x0000bab0


	//   ....[9]....
        /*0088*/ 	.word	0x0000bb00


	//   ....[10]....
        /*008c*/ 	.word	0x0000bb30


	//   ....[11]....
        /*0090*/ 	.word	0x0000bc00


	//   ....[12]....
        /*0094*/ 	.word	0x0000bc40


	//   ....[13]....
        /*0098*/ 	.word	0x0000bdd0


	//   ....[14]....
        /*009c*/ 	.word	0x0000bf30


	//   ....[15]....
        /*00a0*/ 	.word	0x0000bf70


	//   ....[16]....
        /*00a4*/ 	.word	0x0000c010


	//   ....[17]....
        /*00a8*/ 	.word	0x0000c190


	//   ....[18]....
        /*00ac*/ 	.word	0x0000c310


	//   ....[19]....
        /*00b0*/ 	.word	0x0000c480


	//   ....[20]....
        /*00b4*/ 	.word	0x0000c590


	//   ....[21]....
        /*00b8*/ 	.word	0x0000c5d0


	//   ....[22]....
        /*00bc*/ 	.word	0x0000c600


	//----- nvinfo : EIATTR_MAX_THREADS
	.align		4
.L_10087:
        /*00c0*/ 	.byte	0x04, 0x05
        /*00c2*/ 	.short	(.L_10089 - .L_10088)
.L_10088:
        /*00c4*/ 	.word	0x00000080
        /*00c8*/ 	.word	0x00000001
        /*00cc*/ 	.word	0x00000001


	//----- nvinfo : EIATTR_CRS_STACK_SIZE
	.align		4
.L_10089:
        /*00d0*/ 	.byte	0x04, 0x1e
        /*00d2*/ 	.short	(.L_10091 - .L_10090)
.L_10090:
        /*00d4*/ 	.word	0x00000000


	//----- nvinfo : EIATTR_CBANK_PARAM_SIZE
	.align		4
.L_10091:
        /*00d8*/ 	.byte	0x03, 0x19
        /*00da*/ 	.short	0x0220


	//----- nvinfo : EIATTR_PARAM_CBANK
	.align		4
        /*00dc*/ 	.byte	0x04, 0x0a
        /*00de*/ 	.short	(.L_10093 - .L_10092)
	.align		4
.L_10092:
        /*00e0*/ 	.word	index@(.nv.constant0._ZN2at6native18elementwise_kernelILi128ELi4EZNS0_15gpu_kernel_implINS0_13BUnaryFunctorIhhhZZZNS0_21remainder_kernel_cudaERNS_18TensorIteratorBaseEENKUlvE_clEvENKUlvE_clEvEUlhhE_EEEEvS5_RKT_EUliE_EEviT1_)
        /*00e4*/ 	.short	0x0210
        /*00e6*/ 	.short	0x0220


	//----- nvinfo : EIATTR_SW_WAR
	.align		4
.L_10093:
        /*00e8*/ 	.byte	0x04, 0x36
        /*00ea*/ 	.short	(.L_10095 - .L_10094)
.L_10094:
        /*00ec*/ 	.word	0x00000008
.L_10095:


//--------------------- .nv.info._ZN2at6native27unrolled_elementwise_kernelINS0_13BUnaryFunctorIhhhZZZNS0_21remainder_kernel_cudaERNS_18TensorIteratorBaseEENKUlvE_clEvENKUlvE_clEvEUlhhE_EESt5arrayIPcLm2EELi4E23TrivialOffsetCalculatorILi1EjESD_NS0_6memory12LoadWithCastILi1EEENSE_13StoreWithCastILi1EEEEEviT_T0_T2_T3_T4_T5_ --------------------------
	.section	.nv.info._ZN2at6native27unrolled_elementwise_kernelINS0_13BUnaryFunctorIhhhZZZNS0_21remainder_kernel_cudaERNS_18TensorIteratorBaseEENKUlvE_clEvENKUlvE_clEvEUlhhE_EESt5arrayIPcLm2EELi4E23TrivialOffsetCalculatorILi1EjESD_NS0_6memory12LoadWithCastILi1EEENSE_13StoreWithCastILi1EEEEEviT_T0_T2_T3_T4_T5_,"",@"SHT_CUDA_INFO"
	.sectionflags	@""
	.align	4


	//----- nvinfo : EIATTR_CUDA_API_VERSION
	.align		4
        /*0000*/ 	.byte	0x04, 0x37
        /*0002*/ 	.short	(.L_10097 - .L_10096)
.L_10096:
        /*0004*/ 	.word	0x00000082


	//----- nvinfo : EIATTR_KPARAM_INFO
	.align		4
.L_10097:
        /*0008*/ 	.byte	0x04, 0x17
        /*000a*/ 	.short	(.L_10099 - .L_10098)
.L_10098:
        /*000c*/ 	.word	0x00000000
        /*0010*/ 	.short	0x0006
        /*0012*/ 	.short	0x0024
        /*0014*/ 	.byte	0x00, 0xf0, 0x21, 0x00


	//----- nvinfo : EIATTR_KPARAM_INFO
	.align		4
.L_10099:
        /*0018*/ 	.byte	0x04, 0x17
        /*001a*/ 	.short	(.L_10101 - .L_10100)
.L_10100:
        /*001c*/ 	.word	0x00000000
        /*0020*/ 	.short	0x0005
        /*0022*/ 	.short	0x001c
        /*0024*/ 	.byte	0x00, 0xf0, 0x21, 0x00


	//----- nvinfo : EIATTR_KPARAM_INFO
	.align		4
.L_10101:
        /*0028*/ 	.byte	0x04, 0x17
        /*002a*/ 	.short	(.L_10103 - .L_10102)
.L_10102:
        /*002c*/ 	.word	0x00000000
        /*0030*/ 	.short	0x0004
        /*0032*/ 	.short	0x0019
        /*0034*/ 	.byte	0x00, 0xf0, 0x05, 0x00


	//----- nvinfo : EIATTR_KPARAM_INFO
	.align		4
.L_10103:
        /*0038*/ 	.byte	0x04, 0x17
        /*003a*/ 	.short	(.L_10105 - .L_10104)
.L_10104:
        /*003c*/ 	.word	0x00000000
        /*0040*/ 	.short	0x0003
        /*0042*/ 	.short	0x0018
        /*0044*/ 	.byte	0x00, 0xf0, 0x05, 0x00


	//----- nvinfo : EIATTR_KPARAM_INFO
	.align		4
.L_10105:
        /*0048*/ 	.byte	0x04, 0x17
        /*004a*/ 	.short	(.L_10107 - .L_10106)
.L_10106:
        /*004c*/ 	.word	0x00000000
        /*0050*/ 	.short	0x0002
        /*0052*/ 	.short	0x0008
        /*0054*/ 	.byte	0x00, 0xf0, 0x41, 0x00


	//----- nvinfo : EIATTR_KPARAM_INFO
	.align		4
.L_10107:
        /*0058*/ 	.byte	0x04, 0x17
        /*005a*/ 	.short	(.L_10109 - .L_10108)
.L_10108:
        /*005c*/ 	.word	0x00000000
        /*0060*/ 	.short	0x0001
        /*0062*/ 	.short	0x0004
        /*0064*/ 	.byte	0x00, 0xf0, 0x09, 0x00


	//----- nvinfo : EIATTR_KPARAM_INFO
	.align		4
.L_10109:
        /*0068*/ 	.byte	0x04, 0x17
        /*006a*/ 	.short	(.L_10111 - .L_10110)
.L_10110:
        /*006c*/ 	.word	0x00000000
        /*0070*/ 	.short	0x0000
        /*0072*/ 	.short	0x0000
        /*0074*/ 	.byte	0x00, 0xf0, 0x11, 0x00


	//----- nvinfo : EIATTR_SPARSE_MMA_MASK
	.align		4
.L_10111:
        /*0078*/ 	.byte	0x03, 0x50
        /*007a*/ 	.short	0x0000


	//----- nvinfo : EIATTR_MAXREG_COUNT
	.align		4
        /*007c*/ 	.byte	0x03, 0x1b
        /*007e*/ 	.short	0x00ff


	//----- nvinfo : EIATTR_EXTERNS
	.align		4
        /*0080*/ 	.byte	0x04, 0x0f
        /*0082*/ 	.short	(.L_10113 - .L_10112)


	//   ....[0]....
	.align		4
.L_10112:
        /*0084*/ 	.word	index@(__assertfail)


	//----- nvinfo : EIATTR_MERCURY_ISA_VERSION
	.align		4
.L_10113:
        /*0088*/ 	.byte	0x03, 0x5f
        /*008a*/ 	.short	0x0101


	//----- nvinfo : EIATTR_SYSCALL_OFFSETS
	.align		4
        /*008c*/ 	.byte	0x04, 0x46
        /*008e*/ 	.short	(.L_10115 - .L_10114)


	//   ....[0]....
.L_10114:
        /*0090*/ 	.word	0x00000f50


	//   ....[1]....
        /*0094*/ 	.word	0x00001ea0


	//   ....[2]....
        /*0098*/ 	.word	0x00002e00


	//   ....[3]....
        /*009c*/ 	.word	0x00003d40


	//   ....[4]....
        /*00a0*/ 	.word	0x00004fd0


	//   ....[5]....
        /*00a4*/ 	.word	0x00005fe0


	//   ....[6]....
        /*00a8*/ 	.word	0x00006fd0


	//   ....[7]....
        /*00ac*/ 	.word	0x00007fc0


	//----- nvinfo : EIATTR_EXIT_INSTR_OFFSETS
	.align		4
.L_10115:
        /*00b0*/ 	.byte	0x04, 0x1c
        /*00b2*/ 	.short	(.L_10117 - .L_10116)


	//   ....[0]....
.L_10116:
        /*00b4*/ 	.word	0x00007080


	//   ....[1]....
        /*00b8*/ 	.word	0x000071b0


	//   ....[2]....
        /*00bc*/ 	.word	0x000071d0


	//   ....[3]....
        /*00c0*/ 	.word	0x00007270


	//   ....[4]....
        /*00c4*/ 	.word	0x000072a0


	//   ....[5]....
        /*00c8*/ 	.word	0x000072d0


	//   ....[6]....
        /*00cc*/ 	.word	0x00007370


	//   ....[7]....
        /*00d0*/ 	.word	0x000073c0


	//   ....[8]....
        /*00d4*/ 	.word	0x00007470


	//   ....[9]....
        /*00d8*/ 	.word	0x000074d0


	//   ....[10]....
        /*00dc*/ 	.word	0x00007510


	//   ....[11]....
        /*00e0*/ 	.word	0x000075d0


	//   ....[12]....
        /*00e4*/ 	.word	0x00007620


	//   ....[13]....
        /*00e8*/ 	.word	0x000077c0


	//   ....[14]....
        /*00ec*/ 	.word	0x00007930


	//   ....[15]....
        /*00f0*/ 	.word	0x00007980


	//   ....[16]....
        /*00f4*/ 	.word	0x00007a30


	//   ....[17]....
        /*00f8*/ 	.word	0x00007bc0


	//   ....[18]....
        /*00fc*/ 	.word	0x00007d50


	//   ....[19]....
        /*0100*/ 	.word	0x00007ec0


	//   ....[20]....
        /*0104*/ 	.word	0x00007fd0


	//   ....[21]....
        /*0108*/ 	.word	0x00008010


	//   ....[22]....
        /*010c*/ 	.word	0x00008040


	//----- nvinfo : EIATTR_MAX_THREADS
	.align		4
.L_10117:
        /*0110*/ 	.byte	0x04, 0x05
        /*0112*/ 	.short	(.L_10119 - .L_10118)
.L_10118:
        /*0114*/ 	.word	0x00000080
        /*0118*/ 	.word	0x00000001
        /*011c*/ 	.word	0x00000001


	//----- nvinfo : EIATTR_CRS_STACK_SIZE
	.align		4
.L_10119:
        /*0120*/ 	.byte	0x04, 0x1e
        /*0122*/ 	.short	(.L_10121 - .L_10120)
.L_10120:
        /*0124*/ 	.word	0x00000000


	//----- nvinfo : EIATTR_CBANK_PARAM_SIZE
	.align		4
.L_10121:
        /*0128*/ 	.byte	0x03, 0x19
        /*012a*/ 	.short	0x002c


	//----- nvinfo : EIATTR_PARAM_CBANK
	.align		4
        /*012c*/ 	.byte	0x04, 0x0a
        /*012e*/ 	.short	(.L_10123 - .L_10122)
	.align		4
.L_10122:
        /*0130*/ 	.word	index@(.nv.constant0._ZN2at6native27unrolled_elementwise_kernelINS0_13BUnaryFunctorIhhhZZZNS0_21remainder_kernel_cudaERNS_18TensorIteratorBaseEENKUlvE_clEvENKUlvE_clEvEUlhhE_EESt5arrayIPcLm2EELi4E23TrivialOffsetCalculatorILi1EjESD_NS0_6memory12LoadWithCastILi1EEENSE_13StoreWithCastILi1EEEEEviT_T0_T2_T3_T4_T5_)
        /*0134*/ 	.short	0x0210
        /*0136*/ 	.short	0x002c


	//----- nvinfo : EIATTR_SW_WAR
	.align		4
.L_10123:
        /*0138*/ 	.byte	0x04, 0x36
        /*013a*/ 	.short	(.L_10125 - .L_10124)
.L_10124:
        /*013c*/ 	.word	0x00000008
.L_10125:


//--------------------- .nv.info._ZN2at6native18elementwise_kernelILi128ELi4EZNS0_22gpu_kernel_impl_nocastINS0_13BUnaryFunctorIhhhZZZNS0_21remainder_kernel_cudaERNS_18TensorIteratorBaseEENKUlvE_clEvENKUlvE_clEvEUlhhE_EEEEvS5_RKT_EUliE_EEviT1_ --------------------------
	.section	.nv.info._ZN2at6native18elementwise_kernelILi128ELi4EZNS0_22gpu_kernel_impl_nocastINS0_13BUnaryFunctorIhhhZZZNS0_21remainder_kernel_cudaERNS_18TensorIteratorBaseEENKUlvE_clEvENKUlvE_clEvEUlhhE_EEEEvS5_RKT_EUliE_EEviT1_,"",@"SHT_CUDA_INFO"
	.sectionflags	@""
	.align	4


	//----- nvinfo : EIATTR_CUDA_API_VERSION
	.align		4
        /*0000*/ 	.byte	0x04, 0x37
        /*0002*/ 	.short	(.L_10127 - .L_10126)
.L_10126:
        /*0004*/ 	.word	0x00000082


	//----- nvinfo : EIATTR_KPARAM_INFO
	.align		4
.L_10127:
        /*0008*/ 	.byte	0x04, 0x17
        /*000a*/ 	.short	(.L_10129 - .L_10128)
.L_10128:
        /*000c*/ 	.word	0x00000000
        /*0010*/ 	.short	0x0001
        /*0012*/ 	.short	0x0008
        /*0014*/ 	.byte	0x00, 0xf0, 0x61, 0x08


	//----- nvinfo : EIATTR_KPARAM_INFO
	.align		4
.L_10129:
        /*0018*/ 	.byte	0x04, 0x17
        /*001a*/ 	.short	(.L_10131 - .L_10130)
.L_10130:
        /*001c*/ 	.word	0x00000000
        /*0020*/ 	.short	0x0000
        /*0022*/ 	.short	0x0000
        /*0024*/ 	.byte	0x00, 0xf0, 0x11, 0x00


	//----- nvinfo : EIATTR_SPARSE_MMA_MASK
	.align		4
.L_10131:
        /*0028*/ 	.byte	0x03, 0x50
        /*002a*/ 	.short	0x0000


	//----- nvinfo : EIATTR_MAXREG_COUNT
	.align		4
        /*002c*/ 	.byte	0x03, 0x1b
        /*002e*/ 	.short	0x0080


	//----- nvinfo : EIATTR_MERCURY_ISA_VERSION
	.align		4
        /*0030*/ 	.byte	0x03, 0x5f
        /*0032*/ 	.short	0x0101


	//----- nvinfo : EIATTR_EXIT_INSTR_OFFSETS
	.align		4
        /*0034*/ 	.byte	0x04, 0x1c
        /*0036*/ 	.short	(.L_10133 - .L_10132)


	//   ....[0]....
.L_10132:
        /*0038*/ 	.word	0x00003d50


	//   ....[1]....
        /*003c*/ 	.word	0x00005140


	//----- nvinfo : EIATTR_MAX_THREADS
	.align		4
.L_10133:
        /*0040*/ 	.byte	0x04, 0x05
        /*0042*/ 	.short	(.L_10135 - .L_10134)
.L_10134:
        /*0044*/ 	.word	0x00000080
        /*0048*/ 	.word	0x00000001
        /*004c*/ 	.word	0x00000001


	//----- nvinfo : EIATTR_CRS_STACK_SIZE
	.align		4
.L_10135:
        /*0050*/ 	.byte	0x04, 0x1e
        /*0052*/ 	.short	(.L_10137 - .L_10136)
.L_10136:
        /*0054*/ 	.word	0x00000000


	//----- nvinfo : EIATTR_CBANK_PARAM_SIZE
	.align		4
.L_10137:
        /*0058*/ 	.byte	0x03, 0x19
        /*005a*/ 	.short	0x0220


	//----- nvinfo : EIATTR_PARAM_CBANK
	.align		4
        /*005c*/ 	.byte	0x04, 0x0a
        /*005e*/ 	.short	(.L_10139 - .L_10138)
	.align		4
.L_10138:
        /*0060*/ 	.word	index@(.nv.constant0._ZN2at6native18elementwise_kernelILi128ELi4EZNS0_22gpu_kernel_impl_nocastINS0_13BUnaryFunctorIhhhZZZNS0_21remainder_kernel_cudaERNS_18TensorIteratorBaseEENKUlvE_clEvENKUlvE_clEvEUlhhE_EEEEvS5_RKT_EUliE_EEviT1_)
        /*0064*/ 	.short	0x0210
        /*0066*/ 	.short	0x0220


	//----- nvinfo : EIATTR_SW_WAR
	.align		4
.L_10139:
        /*0068*/ 	.byte	0x04, 0x36
        /*006a*/ 	.short	(.L_10141 - .L_10140)
.L_10140:
        /*006c*/ 	.word	0x00000008
.L_10141:


//--------------------- .nv.info._ZN2at6native27unrolled_elementwise_kernelINS0_13BUnaryFunctorIhhhZZZNS0_21remainder_kernel_cudaERNS_18TensorIteratorBaseEENKUlvE_clEvENKUlvE_clEvEUlhhE_EESt5arrayIPcLm2EELi4E23TrivialOffsetCalculatorILi1EjESD_NS0_6memory15LoadWithoutCastENSE_16StoreWithoutCastEEEviT_T0_T2_T3_T4_T5_ --------------------------
	.section	.nv.info._ZN2at6native27unrolled_elementwise_kernelINS0_13BUnaryFunctorIhhhZZZNS0_21remainder_kernel_cudaERNS_18TensorIteratorBaseEENKUlvE_clEvENKUlvE_clEvEUlhhE_EESt5arrayIPcLm2EELi4E23TrivialOffsetCalculatorILi1EjESD_NS0_6memory15LoadWithoutCastENSE_16StoreWithoutCastEEEviT_T0_T2_T3_T4_T5_,"",@"SHT_CUDA_INFO"
	.sectionflags	@""
	.align	4


	//----- nvinfo : EIATTR_CUDA_API_VERSION
	.align		4
        /*0000*/ 	.byte	0x04, 0x37
        /*0002*/ 	.short	(.L_10143 - .L_10142)
.L_10142:
        /*0004*/ 	.word	0x00000082


	//----- nvinfo : EIATTR_KPARAM_INFO
	.align		4
.L_10143:
        /*0008*/ 	.byte	0x04, 0x17
        /*000a*/ 	.short	(.L_10145 - .L_10144)
.L_10144:
        /*000c*/ 	.word	0x00000000
        /*0010*/ 	.short	0x0006
        /*0012*/ 	.short	0x001b
        /*0014*/ 	.byte	0x00, 0xf0, 0x05, 0x00


	//----- nvinfo : EIATTR_KPARAM_INFO
	.align		4
.L_10145:
        /*0018*/ 	.byte	0x04, 0x17
        /*001a*/ 	.short	(.L_10147 - .L_10146)
.L_10146:
        /*001c*/ 	.word	0x00000000
        /*0020*/ 	.short	0x0005
        /*0022*/ 	.short	0x001a
        /*0024*/ 	.byte	0x00, 0xf0, 0x05, 0x00


	//----- nvinfo : EIATTR_KPARAM_INFO
	.align		4
.L_10147:
        /*0028*/ 	.byte	0x04, 0x17
        /*002a*/ 	.short	(.L_10149 - .L_10148)
.L_10148:
        /*002c*/ 	.word	0x00000000
        /*0030*/ 	.short	0x0004
        /*0032*/ 	.short	0x0019
        /*0034*/ 	.byte	0x00, 0xf0, 0x05, 0x00


	//----- nvinfo : EIATTR_KPARAM_INFO
	.align		4
.L_10149:
        /*0038*/ 	.byte	0x04, 0x17
        /*003a*/ 	.short	(.L_10151 - .L_10150)
.L_10150:
        /*003c*/ 	.word	0x00000000
        /*0040*/ 	.short	0x0003
        /*0042*/ 	.short	0x0018
        /*0044*/ 	.byte	0x00, 0xf0, 0x05, 0x00


	//----- nvinfo : EIATTR_KPARAM_INFO
	.align		4
.L_10151:
        /*0048*/ 	.byte	0x04, 0x17
        /*004a*/ 	.short	(.L_10153 - .L_10152)
.L_10152:
        /*004c*/ 	.word	0x00000000
        /*0050*/ 	.short	0x0002
        /*0052*/ 	.short	0x0008
        /*0054*/ 	.byte	0x00, 0xf0, 0x41, 0x00


	//----- nvinfo : EIATTR_KPARAM_INFO
	.align		4
.L_10153:
        /*0058*/ 	.byte	0x04, 0x17
        /*005a*/ 	.short	(.L_10155 - .L_10154)
.L_10154:
        /*005c*/ 	.word	0x00000000
        /*0060*/ 	.short	0x0001
        /*0062*/ 	.short	0x0004
        /*0064*/ 	.byte	0x00, 0xf0, 0x09, 0x00


	//----- nvinfo : EIATTR_KPARAM_INFO
	.align		4
.L_10155:
        /*0068*/ 	.byte	0x04, 0x17
        /*006a*/ 	.short	(.L_10157 - .L_10156)
.L_10156:
        /*006c*/ 	.word	0x00000000
        /*0070*/ 	.short	0x0000
        /*0072*/ 	.short	0x0000
        /*0074*/ 	.byte	0x00, 0xf0, 0x11, 0x00


	//----- nvinfo : EIATTR_SPARSE_MMA_MASK
	.align		4
.L_10157:
        /*0078*/ 	.byte	0x03, 0x50
        /*007a*/ 	.short	0x0000


	//----- nvinfo : EIATTR_MAXREG_COUNT
	.align		4
        /*007c*/ 	.byte	0x03, 0x1b
        /*007e*/ 	.short	0x00ff


	//----- nvinfo : EIATTR_MERCURY_ISA_VERSION
	.align		4
        /*0080*/ 	.byte	0x03, 0x5f
        /*0082*/ 	.short	0x0101


	//----- nvinfo : EIATTR_EXIT_INSTR_OFFSETS
	.align		4
        /*0084*/ 	.byte	0x04, 0x1c
        /*0086*/ 	.short	(.L_10159 - .L_10158)


	//   ....[0]....
.L_10158:
        /*0088*/ 	.word	0x00000700


	//   ....[1]....
        /*008c*/ 	.word	0x00000760


	//----- nvinfo : EIATTR_MAX_THREADS
	.align		4
.L_10159:
        /*0090*/ 	.byte	0x04, 0x05
        /*0092*/ 	.short	(.L_10161 - .L_10160)
.L_10160:
        /*0094*/ 	.word	0x00000080
        /*0098*/ 	.word	0x00000001
        /*009c*/ 	.word	0x00000001


	//----- nvinfo : EIATTR_CRS_STACK_SIZE
	.align		4
.L_10161:
        /*00a0*/ 	.byte	0x04, 0x1e
        /*00a2*/ 	.short	(.L_10163 - .L_10162)
.L_10162:
        /*00a4*/ 	.word	0x00000000


	//----- nvinfo : EIATTR_CBANK_PARAM_SIZE
	.align		4
.L_10163:
        /*00a8*/ 	.byte	0x03, 0x19
        /*00aa*/ 	.short	0x001c


	//----- nvinfo : EIATTR_PARAM_CBANK
	.align		4
        /*00ac*/ 	.byte	0x04, 0x0a
        /*00ae*/ 	.short	(.L_10165 - .L_10164)
	.align		4
.L_10164:
        /*00b0*/ 	.word	index@(.nv.constant0._ZN2at6native27unrolled_elementwise_kernelINS0_13BUnaryFunctorIhhhZZZNS0_21remainder_kernel_cudaERNS_18TensorIteratorBaseEENKUlvE_clEvENKUlvE_clEvEUlhhE_EESt5arrayIPcLm2EELi4E23TrivialOffsetCalculatorILi1EjESD_NS0_6memory15LoadWithoutCastENSE_16StoreWithoutCastEEEviT_T0_T2_T3_T4_T5_)
        /*00b4*/ 	.short	0x0210
        /*00b6*/ 	.short	0x001c


	//----- nvinfo : EIATTR_SW_WAR
	.align		4
.L_10165:
        /*00b8*/ 	.byte	0x04, 0x36
        /*00ba*/ 	.short	(.L_10167 - .L_10166)
.L_10166:
        /*00bc*/ 	.word	0x00000008
.L_10167:


//--------------------- .nv.info._ZN2at6native29vectorized_elementwise_kernelILi2ENS0_13BUnaryFunctorIhhhZZZNS0_21remainder_kernel_cudaERNS_18TensorIteratorBaseEENKUlvE_clEvENKUlvE_clEvEUlhhE_EESt5arrayIPcLm2EEEEviT0_T1_ --------------------------
	.section	.nv.info._ZN2at6native29vectorized_elementwise_kernelILi2ENS0_13BUnaryFunctorIhhhZZZNS0_21remainder_kernel_cudaERNS_18TensorIteratorBaseEENKUlvE_clEvENKUlvE_clEvEUlhhE_EESt5arrayIPcLm2EEEEviT0_T1_,"",@"SHT_CUDA_INFO"
	.sectionflags	@""
	.align	4


	//----- nvinfo : EIATTR_CUDA_API_VERSION
	.align		4
        /*0000*/ 	.byte	0x04, 0x37
        /*0002*/ 	.short	(.L_10169 - .L_10168)
.L_10168:
        /*0004*/ 	.word	0x00000082


	//----- nvinfo : EIATTR_KPARAM_INFO
	.align		4
.L_10169:
        /*0008*/ 	.byte	0x04, 0x17
        /*000a*/ 	.short	(.L_10171 - .L_10170)
.L_10170:
        /*000c*/ 	.word	0x00000000
        /*0010*/ 	.short	0x0002
        /*0012*/ 	.short	0x0008
        /*0014*/ 	.byte	0x00, 0xf0, 0x41, 0x00


	//----- nvinfo : EIATTR_KPARAM_INFO
	.align		4
.L_10171:
        /*0018*/ 	.byte	0x04, 0x17
        /*001a*/ 	.short	(.L_10173 - .L_10172)
.L_10172:
        /*001c*/ 	.word	0x00000000
        /*0020*/ 	.short	0x0001
        /*0022*/ 	.short	0x0004
        /*0024*/ 	.byte	0x00, 0xf0, 0x09, 0x00


	//----- nvinfo : EIATTR_KPARAM_INFO
	.align		4
.L_10173:
        /*0028*/ 	.byte	0x04, 0x17
        /*002a*/ 	.short	(.L_10175 - .L_10174)
.L_10174:
        /*002c*/ 	.word	0x00000000
        /*0030*/ 	.short	0x0000
        /*0032*/ 	.short	0x0000
        /*0034*/ 	.byte	0x00, 0xf0, 0x11, 0x00


	//----- nvinfo : EIATTR_SPARSE_MMA_MASK
	.align		4
.L_10175:
        /*0038*/ 	.byte	0x03, 0x50
        /*003a*/ 	.short	0x0000


	//----- nvinfo : EIATTR_MAXREG_COUNT
	.align		4
        /*003c*/ 	.byte	0x03, 0x1b
        /*003e*/ 	.short	0x00ff


	//----- nvinfo : EIATTR_MERCURY_ISA_VERSION
	.align		4
        /*0040*/ 	.byte	0x03, 0x5f
        /*0042*/ 	.short	0x0101


	//----- nvinfo : EIATTR_EXIT_INSTR_OFFSETS
	.align		4
        /*0044*/ 	.byte	0x04, 0x1c
        /*0046*/ 	.short	(.L_10177 - .L_10176)


	//   ....[0]....
.L_10176:
        /*0048*/ 	.word	0x00000580


	//   ....[1]....
        /*004c*/ 	.word	0x00001320


	//   ....[2]....
        /*0050*/ 	.word	0x00001380


	//----- nvinfo : EIATTR_MAX_THREADS
	.align		4
.L_10177:
        /*0054*/ 	.byte	0x04, 0x05
        /*0056*/ 	.short	(.L_10179 - .L_10178)
.L_10178:
        /*0058*/ 	.word	0x00000080
        /*005c*/ 	.word	0x00000001
        /*0060*/ 	.word	0x00000001


	//----- nvinfo : EIATTR_CRS_STACK_SIZE
	.align		4
.L_10179:
        /*0064*/ 	.byte	0x04, 0x1e
        /*0066*/ 	.short	(.L_10181 - .L_10180)
.L_10180:
        /*0068*/ 	.word	0x00000000


	//----- nvinfo : EIATTR_CBANK_PARAM_SIZE
	.align		4
.L_10181:
        /*006c*/ 	.byte	0x03, 0x19
        /*006e*/ 	.short	0x0018


	//----- nvinfo : EIATTR_PARAM_CBANK
	.align		4
        /*0070*/ 	.byte	0x04, 0x0a
        /*0072*/ 	.short	(.L_10183 - .L_10182)
	.align		4
.L_10182:
        /*0074*/ 	.word	index@(.nv.constant0._ZN2at6native29vectorized_elementwise_kernelILi2ENS0_13BUnaryFunctorIhhhZZZNS0_21remainder_kernel_cudaERNS_18TensorIteratorBaseEENKUlvE_clEvENKUlvE_clEvEUlhhE_EESt5arrayIPcLm2EEEEviT0_T1_)
        /*0078*/ 	.short	0x0210
        /*007a*/ 	.short	0x0018


	//----- nvinfo : EIATTR_SW_WAR
	.align		4
.L_10183:
        /*007c*/ 	.byte	0x04, 0x36
        /*007e*/ 	.short	(.L_10185 - .L_10184)
.L_10184:
        /*0080*/ 	.word	0x00000008
.L_10185:


//--------------------- .nv.info._ZN2at6native29vectorized_elementwise_kernelILi4ENS0_13BUnaryFunctorIhhhZZZNS0_21remainder_kernel_cudaERNS_18TensorIteratorBaseEENKUlvE_clEvENKUlvE_clEvEUlhhE_EESt5arrayIPcLm2EEEEviT0_T1_ --------------------------
	.section	.nv.info._ZN2at6native29vectorized_elementwise_kernelILi4ENS0_13BUnaryFunctorIhhhZZZNS0_21remainder_kernel_cudaERNS_18TensorIteratorBaseEENKUlvE_clEvENKUlvE_clEvEUlhhE_EESt5arrayIPcLm2EEEEviT0_T1_,"",@"SHT_CUDA_INFO"
	.sectionflags	@""
	.align	4


	//----- nvinfo : EIATTR_CUDA_API_VERSION
	.align		4
        /*0000*/ 	.byte	0x04, 0x37
        /*0002*/ 	.short	(.L_10187 - .L_10186)
.L_10186:
        /*0004*/ 	.word	0x00000082


	//----- nvinfo : EIATTR_KPARAM_INFO
	.align		4
.L_10187:
        /*0008*/ 	.byte	0x04, 0x17
        /*000a*/ 	.short	(.L_10189 - .L_10188)
.L_10188:
        /*000c*/ 	.word	0x00000000
        /*0010*/ 	.short	0x0002
        /*0012*/ 	.short	0x0008
        /*0014*/ 	.byte	0x00, 0xf0, 0x41, 0x00


	//----- nvinfo : EIATTR_KPARAM_INFO
	.align		4
.L_10189:
        /*0018*/ 	.byte	0x04, 0x17
        /*001a*/ 	.short	(.L_10191 - .L_10190)
.L_10190:
        /*001c*/ 	.word	0x00000000
        /*0020*/ 	.short	0x0001
        /*0022*/ 	.short	0x0004
        /*0024*/ 	.byte	0x00, 0xf0, 0x09, 0x00


	//----- nvinfo : EIATTR_KPARAM_INFO
	.align		4
.L_10191:
        /*0028*/ 	.byte	0x04, 0x17
        /*002a*/ 	.short	(.L_10193 - .L_10192)
.L_10192:
        /*002c*/ 	.word	0x00000000
        /*0030*/ 	.short	0x0000
        /*0032*/ 	.short	0x0000
        /*0034*/ 	.byte	0x00, 0xf0, 0x11, 0x00


	//----- nvinfo : EIATTR_SPARSE_MMA_MASK
	.align		4
.L_10193:
        /*0038*/ 	.byte	0x03, 0x50
        /*003a*/ 	.short	0x0000


	//----- nvinfo : EIATTR_MAXREG_COUNT
	.align		4
        /*003c*/ 	.byte	0x03, 0x1b
        /*003e*/ 	.short	0x00ff


	//----- nvinfo : EIATTR_MERCURY_ISA_VERSION
	.align		4
        /*0040*/ 	.byte	0x03, 0x5f
        /*0042*/ 	.short	0x0101


	//----- nvinfo : EIATTR_EXIT_INSTR_OFFSETS
	.align		4
        /*0044*/ 	.byte	0x04, 0x1c
        /*0046*/ 	.short	(.L_10195 - .L_10194)


	//   ....[0]....
.L_10194:
        /*0048*/ 	.word	0x00000570


	//   ....[1]....
        /*004c*/ 	.word	0x00001310


	//   ....[2]....
        /*0050*/ 	.word	0x00001370


	//----- nvinfo : EIATTR_MAX_THREADS
	.align		4
.L_10195:
        /*0054*/ 	.byte	0x04, 0x05
        /*0056*/ 	.short	(.L_10197 - .L_10196)
.L_10196:
        /*0058*/ 	.word	0x00000080
        /*005c*/ 	.word	0x00000001
        /*0060*/ 	.word	0x00000001


	//----- nvinfo : EIATTR_CRS_STACK_SIZE
	.align		4
.L_10197:
        /*0064*/ 	.byte	0x04, 0x1e
        /*0066*/ 	.short	(.L_10199 - .L_10198)
.L_10198:
        /*0068*/ 	.word	0x00000000


	//----- nvinfo : EIATTR_CBANK_PARAM_SIZE
	.align		4
.L_10199:
        /*006c*/ 	.byte	0x03, 0x19
        /*006e*/ 	.short	0x0018


	//----- nvinfo : EIATTR_PARAM_CBANK
	.align		4
        /*0070*/ 	.byte	0x04, 0x0a
        /*0072*/ 	.short	(.L_10201 - .L_10200)
	.align		4
.L_10200:
        /*0074*/ 	.word	index@(.nv.constant0._ZN2at6native29vectorized_elementwise_kernelILi4ENS0_13BUnaryFunctorIhhhZZZNS0_21remainder_kernel_cudaERNS_18TensorIteratorBaseEENKUlvE_clEvENKUlvE_clEvEUlhhE_EESt5arrayIPcLm2EEEEviT0_T1_)
        /*0078*/ 	.short	0x0210
        /*007a*/ 	.short	0x0018


	//----- nvinfo : EIATTR_SW_WAR
	.align		4
.L_10201:
        /*007c*/ 	.byte	0x04, 0x36
        /*007e*/ 	.short	(.L_10203 - .L_10202)
.L_10202:
        /*0080*/ 	.word	0x00000008
.L_10203:


//--------------------- .nv.info._ZN2at6native29vectorized_elementwise_kernelILi8ENS0_13BUnaryFunctorIhhhZZZNS0_21remainder_kernel_cudaERNS_18TensorIteratorBaseEENKUlvE_clEvENKUlvE_clEvEUlhhE_EESt5arrayIPcLm2EEEEviT0_T1_ --------------------------
	.section	.nv.info._ZN2at6native29vectorized_elementwise_kernelILi8ENS0_13BUnaryFunctorIhhhZZZNS0_21remainder_kernel_cudaERNS_18TensorIteratorBaseEENKUlvE_clEvENKUlvE_clEvEUlhhE_EESt5arrayIPcLm2EEEEviT0_T1_,"",@"SHT_CUDA_INFO"
	.sectionflags	@""
	.align	4


	//----- nvinfo : EIATTR_CUDA_API_VERSION
	.align		4
        /*0000*/ 	.byte	0x04, 0x37
        /*0002*/ 	.short	(.L_10205 - .L_10204)
.L_10204:
        /*0004*/ 	.word	0x00000082


	//----- nvinfo : EIATTR_KPARAM_INFO
	.align		4
.L_10205:
        /*0008*/ 	.byte	0x04, 0x17
        /*000a*/ 	.short	(.L_10207 - .L_10206)
.L_10206:
        /*000c*/ 	.word	0x00000000
        /*0010*/ 	.short	0x0002
        /*0012*/ 	.short	0x0008
        /*0014*/ 	.byte	0x00, 0xf0, 0x41, 0x00


	//----- nvinfo : EIATTR_KPARAM_INFO
	.align		4
.L_10207:
        /*0018*/ 	.byte	0x04, 0x17
        /*001a*/ 	.short	(.L_10209 - .L_10208)
.L_10208:
        /*001c*/ 	.word	0x00000000
        /*0020*/ 	.short	0x0001
        /*0022*/ 	.short	0x0004
        /*0024*/ 	.byte	0x00, 0xf0, 0x09, 0x00


	//----- nvinfo : EIATTR_KPARAM_INFO
	.align		4
.L_10209:
        /*0028*/ 	.byte	0x04, 0x17
        /*002a*/ 	.short	(.L_10211 - .L_10210)
.L_10210:
        /*002c*/ 	.word	0x00000000
        /*0030*/ 	.short	0x0000
        /*0032*/ 	.short	0x0000
        /*0034*/ 	.byte	0x00, 0xf0, 0x11, 0x00


	//----- nvinfo : EIATTR_SPARSE_MMA_MASK
	.align		4
.L_10211:
        /*0038*/ 	.byte	0x03, 0x50
        /*003a*/ 	.short	0x0000


	//----- nvinfo : EIATTR_MAXREG_COUNT
	.align		4
        /*003c*/ 	.byte	0x03, 0x1b
        /*003e*/ 	.short	0x00ff


	//----- nvinfo : EIATTR_MERCURY_ISA_VERSION
	.align		4
        /*0040*/ 	.byte	0x03, 0x5f
        /*0042*/ 	.short	0x0101


	//----- nvinfo : EIATTR_EXIT_INSTR_OFFSETS
	.align		4
        /*0044*/ 	.byte	0x04, 0x1c
        /*0046*/ 	.short	(.L_10213 - .L_10212)


	//   ....[0]....
.L_10212:
        /*0048*/ 	.word	0x000005d0


	//   ....[1]....
        /*004c*/ 	.word	0x00001370


	//   ....[2]....
        /*0050*/ 	.word	0x000013d0


	//----- nvinfo : EIATTR_MAX_THREADS
	.align		4
.L_10213:
        /*0054*/ 	.byte	0x04, 0x05
        /*0056*/ 	.short	(.L_10215 - .L_10214)
.L_10214:
        /*0058*/ 	.word	0x00000080
        /*005c*/ 	.word	0x00000001
        /*0060*/ 	.word	0x00000001


	//----- nvinfo : EIATTR_CRS_STACK_SIZE
	.align		4
.L_10215:
        /*0064*/ 	.byte	0x04, 0x1e
        /*0066*/ 	.short	(.L_10217 - .L_10216)
.L_10216:
        /*0068*/ 	.word	0x00000000


	//----- nvinfo : EIATTR_CBANK_PARAM_SIZE
	.align		4
.L_10217:
        /*006c*/ 	.byte	0x03, 0x19
        /*006e*/ 	.short	0x0018


	//----- nvinfo : EIATTR_PARAM_CBANK
	.align		4
        /*0070*/ 	.byte	0x04, 0x0a
        /*0072*/ 	.short	(.L_10219 - .L_10218)
	.align		4
.L_10218:
        /*0074*/ 	.word	index@(.nv.constant0._ZN2at6native29vectorized_elementwise_kernelILi8ENS0_13BUnaryFunctorIhhhZZZNS0_21remainder_kernel_cudaERNS_18TensorIteratorBaseEENKUlvE_clEvENKUlvE_clEvEUlhhE_EESt5arrayIPcLm2EEEEviT0_T1_)
        /*0078*/ 	.short	0x0210
        /*007a*/ 	.short	0x0018


	//----- nvinfo : EIATTR_SW_WAR
	.align		4
.L_10219:
        /*007c*/ 	.byte	0x04, 0x36
        /*007e*/ 	.short	(.L_10221 - .L_10220)
.L_10220:
        /*0080*/ 	.word	0x00000008
.L_10221:


//--------------------- .nv.info._ZN2at6native18elementwise_kernelILi128ELi4EZNS0_15gpu_kernel_implINS0_13AUnaryFunctorIhhhZZZNS0_21remainder_kernel_cudaERNS_18TensorIteratorBaseEENKUlvE_clEvENKUlvE_clEvEUlhhE_EEEEvS5_RKT_EUliE_EEviT1_ --------------------------
	.section	.nv.info._ZN2at6native18elementwise_kernelILi128ELi4EZNS0_15gpu_kernel_implINS0_13AUnaryFunctorIhhhZZZNS0_21remainder_kernel_cudaERNS_18TensorIteratorBaseEENKUlvE_clEvENKUlvE_clEvEUlhhE_EEEEvS5_RKT_EUliE_EEviT1_,"",@"SHT_CUDA_INFO"
	.sectionflags	@""
	.align	4


	//----- nvinfo : EIATTR_CUDA_API_VERSION
	.align		4
        /*0000*/ 	.byte	0x04, 0x37
        /*0002*/ 	.short	(.L_10223 - .L_10222)
.L_10222:
        /*0004*/ 	.word	0x00000082


	//----- nvinfo : EIATTR_KPARAM_INFO
	.align		4
.L_10223:
        /*0008*/ 	.byte	0x04, 0x17
        /*000a*/ 	.short	(.L_10225 - .L_10224)
.L_10224:
        /*000c*/ 	.word	0x00000000
        /*0010*/ 	.short	0x0001
        /*0012*/ 	.short	0x0008
        /*0014*/ 	.byte	0x00, 0xf0, 0x61, 0x08


	//----- nvinfo : EIATTR_KPARAM_INFO
	.align		4
.L_10225:
        /*0018*/ 	.byte	0x04, 0x17
        /*001a*/ 	.short	(.L_10227 - .L_10226)
.L_10226:
        /*001c*/ 	.word	0x00000000
        /*0020*/ 	.short	0x0000
        /*0022*/ 	.short	0x0000
        /*0024*/ 	.byte	0x00, 0xf0, 0x11, 0x00


	//----- nvinfo : EIATTR_SPARSE_MMA_MASK
	.align		4
.L_10227:
        /*0028*/ 	.byte	0x03, 0x50
        /*002a*/ 	.short	0x0000


	//----- nvinfo : EIATTR_MAXREG_COUNT
	.align		4
        /*002c*/ 	.byte	0x03, 0x1b
        /*002e*/ 	.short	0x0080


	//----- nvinfo : EIATTR_EXTERNS
	.align		4
        /*0030*/ 	.byte	0x04, 0x0f
        /*0032*/ 	.short	(.L_10229 - .L_10228)


	//   ....[0]....
	.align		4
.L_10228:
        /*0034*/ 	.word	index@(__assertfail)


	//----- nvinfo : EIATTR_MERCURY_ISA_VERSION
	.align		4
.L_10229:
        /*0038*/ 	.byte	0x03, 0x5f
        /*003a*/ 	.short	0x0101


	//----- nvinfo : EIATTR_SYSCALL_OFFSETS
	.align		4
        /*003c*/ 	.byte	0x04, 0x46
        /*003e*/ 	.short	(.L_10231 - .L_10230)


	//   ....[0]....
.L_10230:
        /*0040*/ 	.word	0x00002220


	//   ....[1]....
        /*0044*/ 	.word	0x00003140


	//   ....[2]....
        /*0048*/ 	.word	0x000053b0


	//   ....[3]....
        /*004c*/ 	.word	0x000062d0


	//   ....[4]....
        /*0050*/ 	.word	0x00008530


	//   ....[5]....
        /*0054*/ 	.word	0x00009450


	//   ....[6]....
        /*0058*/ 	.word	0x0000b6a0


	//   ....[7]....
        /*005c*/ 	.word	0x0000c5c0


	//----- nvinfo : EIATTR_EXIT_INSTR_OFFSETS
	.align		4
.L_10231:
        /*0060*/ 	.byte	0x04, 0x1c
        /*0062*/ 	.short	(.L_10233 - .L_10232)


	//   ....[0]....
.L_10232:
        /*0064*/ 	.word	0x00009510


	//   ....[1]....
        /*0068*/ 	.word	0x0000b870


	//   ....[2]....
        /*006c*/ 	.word	0x0000b890


	//   ....[3]....
        /*0070*/ 	.word	0x0000b930


	//   ....[4]....
        /*0074*/ 	.word	0x0000b960


	//   ....[5]....
        /*0078*/ 	.word	0x0000b980


	//   ....[6]....
        /*007c*/ 	.word	0x0000ba10


	//   ....[7]....
        /*0080*/ 	.word	0x0000ba50


	//   ....[8]....
        /*0084*/ 	.word	0x0000baf0


	//   ....[9]....
        /*0088*/ 	.word	0x0000bb40


	//   ....[10]....
        /*008c*/ 	.word	0x0000bb70


	//   ....[11]....
        /*0090*/ 	.word	0x0000bc40


	//   ....[12]....
        /*0094*/ 	.word	0x0000bc80


	//   ....[13]....
        /*0098*/ 	.word	0x0000be10


	//   ....[14]....
        /*009c*/ 	.word	0x0000bf70


	//   ....[15]....
        /*00a0*/ 	.word	0x0000bfb0


	//   ....[16]....
        /*00a4*/ 	.word	0x0000c050


	//   ....[17]....
        /*00a8*/ 	.word	0x0000c1d0


	//   ....[18]....
        /*00ac*/ 	.word	0x0000c350


	//   ....[19]....
        /*00b0*/ 	.word	0x0000c4c0


	//   ....[20]....
        /*00b4*/ 	.word	0x0000c5d0


	//   ....[21]....
        /*00b8*/ 	.word	0x0000c610


	//   ....[22]....
        /*00bc*/ 	.word	0x0000c640


	//----- nvinfo : EIATTR_MAX_THREADS
	.align		4
.L_10233:
        /*00c0*/ 	.byte	0x04, 0x05
        /*00c2*/ 	.short	(.L_10235 - .L_10234)
.L_10234:
        /*00c4*/ 	.word	0x00000080
        /*00c8*/ 	.word	0x00000001
        /*00cc*/ 	.word	0x00000001


	//----- nvinfo : EIATTR_CRS_STACK_SIZE
	.align		4
.L_10235:
        /*00d0*/ 	.byte	0x04, 0x1e
        /*00d2*/ 	.short	(.L_10237 - .L_10236)
.L_10236:
        /*00d4*/ 	.word	0x00000000


	//----- nvinfo : EIATTR_CBANK_PARAM_SIZE
	.align		4
.L_10237:
        /*00d8*/ 	.byte	0x03, 0x19
        /*00da*/ 	.short	0x0220


	//----- nvinfo : EIATTR_PARAM_CBANK
	.align		4
        /*00dc*/ 	.byte	0x04, 0x0a
        /*00de*/ 	.short	(.L_10239 - .L_10238)
	.align		4
.L_10238:
        /*00e0*/ 	.word	index@(.nv.constant0._ZN2at6native18elementwise_kernelILi128ELi4EZNS0_15gpu_kernel_implINS0_13AUnaryFunctorIhhhZZZNS0_21remainder_kernel_cudaERNS_18TensorIteratorBaseEENKUlvE_clEvENKUlvE_clEvEUlhhE_EEEEvS5_RKT_EUliE_EEviT1_)
        /*00e4*/ 	.short	0x0210
        /*00e6*/ 	.short	0x0220


	//----- nvinfo : EIATTR_SW_WAR
	.align		4
.L_10239:
        /*00e8*/ 	.byte	0x04, 0x36
        /*00ea*/ 	.short	(.L_10241 - .L_10240)
.L_10240:
        /*00ec*/ 	.word	0x00000008
.L_10241:


//--------------------- .nv.info._ZN2at6native27unrolled_elementwise_kernelINS0_13AUnaryFunctorIhhhZZZNS0_21remainder_kernel_cudaERNS_18TensorIteratorBaseEENKUlvE_clEvENKUlvE_clEvEUlhhE_EESt5arrayIPcLm2EELi4E23TrivialOffsetCalculatorILi1EjESD_NS0_6memory12LoadWithCastILi1EEENSE_13StoreWithCastILi1EEEEEviT_T0_T2_T3_T4_T5_ --------------------------
	.section	.nv.info._ZN2at6native27unrolled_elementwise_kernelINS0_13AUnaryFunctorIhhhZZZNS0_21remainder_kernel_cudaERNS_18TensorIteratorBaseEENKUlvE_clEvENKUlvE_clEvEUlhhE_EESt5arrayIPcLm2EELi4E23TrivialOffsetCalculatorILi1EjESD_NS0_6memory12LoadWithCastILi1EEENSE_13StoreWithCastILi1EEEEEviT_T0_T2_T3_T4_T5_,"",@"SHT_CUDA_INFO"
	.sectionflags	@""
	.align	4


	//----- nvinfo : EIATTR_CUDA_API_VERSION
	.align		4
        /*0000*/ 	.byte	0x04, 0x37
        /*0002*/ 	.short	(.L_10243 - .L_10242)
.L_10242:
        /*0004*/ 	.word	0x00000082


	//----- nvinfo : EIATTR_KPARAM_INFO
	.align		4
.L_10243:
        /*0008*/ 	.byte	0x04, 0x17
        /*000a*/ 	.short	(.L_10245 - .L_10244)
.L_10244:
        /*000c*/ 	.word	0x00000000
        /*0010*/ 	.short	0x0006
        /*0012*/ 	.short	0x0024
        /*0014*/ 	.byte	0x00, 0xf0, 0x21, 0x00


	//----- nvinfo : EIATTR_KPARAM_INFO
	.align		4
.L_10245:
        /*0018*/ 	.byte	0x04, 0x17
        /*001a*/ 	.short	(.L_10247 - .L_10246)
.L_10246:
        /*001c*/ 	.word	0x00000000
        /*0020*/ 	.short	0x0005
        /*0022*/ 	.short	0x001c
        /*0024*/ 	.byte	0x00, 0xf0, 0x21, 0x00


	//----- nvinfo : EIATTR_KPARAM_INFO
	.align		4
.L_10247:
        /*0028*/ 	.byte	0x04, 0x17
        /*002a*/ 	.short	(.L_10249 - .L_10248)
.L_10248:
        /*002c*/ 	.word	0x00000000
        /*0030*/ 	.short	0x0004
        /*0032*/ 	.short	0x0019
        /*0034*/ 	.byte	0x00, 0xf0, 0x05, 0x00


	//----- nvinfo : EIATTR_KPARAM_INFO
	.align		4
.L_10249:
        /*0038*/ 	.byte	0x04, 0x17
        /*003a*/ 	.short	(.L_10251 - .L_10250)
.L_10250:
        /*003c*/ 	.word	0x00000000
        /*0040*/ 	.short	0x0003
        /*0042*/ 	.short	0x0018
        /*0044*/ 	.byte	0x00, 0xf0, 0x05, 0x00


	//----- nvinfo : EIATTR_KPARAM_INFO
	.align		4
.L_10251:
        /*0048*/ 	.byte	0x04, 0x17
        /*004a*/ 	.short	(.L_10253 - .L_10252)
.L_10252:
        /*004c*/ 	.word	0x00000000
        /*0050*/ 	.short	0x0002
        /*0052*/ 	.short	0x0008
        /*0054*/ 	.byte	0x00, 0xf0, 0x41, 0x00


	//----- nvinfo : EIATTR_KPARAM_INFO
	.align		4
.L_10253:
        /*0058*/ 	.byte	0x04, 0x17
        /*005a*/ 	.short	(.L_10255 - .L_10254)
.L_10254:
        /*005c*/ 	.word	0x00000000
        /*0060*/ 	.short	0x0001
        /*0062*/ 	.short	0x0004
        /*0064*/ 	.byte	0x00, 0xf0, 0x09, 0x00


	//----- nvinfo : EIATTR_KPARAM_INFO
	.align		4
.L_10255:
        /*0068*/ 	.byte	0x04, 0x17
        /*006a*/ 	.short	(.L_10257 - .L_10256)
.L_10256:
        /*006c*/ 	.word	0x00000000
        /*0070*/ 	.short	0x0000
        /*0072*/ 	.short	0x0000
        /*0074*/ 	.byte	0x00, 0xf0, 0x11, 0x00


	//----- nvinfo : EIATTR_SPARSE_MMA_MASK
	.align		4
.L_10257:
        /*0078*/ 	.byte	0x03, 0x50
        /*007a*/ 	.short	0x0000


	//----- nvinfo : EIATTR_MAXREG_COUNT
	.align		4
        /*007c*/ 	.byte	0x03, 0x1b
        /*007e*/ 	.short	0x00ff


	//----- nvinfo : EIATTR_EXTERNS
	.align		4
        /*0080*/ 	.byte	0x04, 0x0f
        /*0082*/ 	.short	(.L_10259 - .L_10258)


	//   ....[0]....
	.align		4
.L_10258:
        /*0084*/ 	.word	index@(__assertfail)


	//----- nvinfo : EIATTR_MERCURY_ISA_VERSION
	.align		4
.L_10259:
        /*0088*/ 	.byte	0x03, 0x5f
        /*008a*/ 	.short	0x0101


	//----- nvinfo : EIATTR_SYSCALL_OFFSETS
	.align		4
        /*008c*/ 	.byte	0x04, 0x46
        /*008e*/ 	.short	(.L_10261 - .L_10260)


	//   ....[0]....
.L_10260:
        /*0090*/ 	.word	0x00000f50


	//   ....[1]....
        /*0094*/ 	.word	0x00001ea0


	//   ....[2]....
        /*0098*/ 	.word	0x00002e00


	//   ....[3]....
        /*009c*/ 	.word	0x00003d30


	//   ....[4]....
        /*00a0*/ 	.word	0x00005110


	//   ....[5]....
        /*00a4*/ 	.word	0x00006140


	//   ....[6]....
        /*00a8*/ 	.word	0x00007130


	//   ....[7]....
        /*00ac*/ 	.word	0x00008120


	//----- nvinfo : EIATTR_EXIT_INSTR_OFFSETS
	.align		4
.L_10261:
        /*00b0*/ 	.byte	0x04, 0x1c
        /*00b2*/ 	.short	(.L_10263 - .L_10262)


	//   ....[0]....
.L_10262:
        /*00b4*/ 	.word	0x000071e0


	//   ....[1]....
        /*00b8*/ 	.word	0x00007310


	//   ....[2]....
        /*00bc*/ 	.word	0x00007330


	//   ....[3]....
        /*00c0*/ 	.word	0x000073d0


	//   ....[4]....
        /*00c4*/ 	.word	0x00007400


	//   ....[5]....
        /*00c8*/ 	.word	0x00007430


	//   ....[6]....
        /*00cc*/ 	.word	0x000074d0


	//   ....[7]....
        /*00d0*/ 	.word	0x00007520


	//   ....[8]....
        /*00d4*/ 	.word	0x000075d0


	//   ....[9]....
        /*00d8*/ 	.word	0x00007630


	//   ....[10]....
        /*00dc*/ 	.word	0x00007670


	//   ....[11]....
        /*00e0*/ 	.word	0x00007730


	//   ....[12]....
        /*00e4*/ 	.word	0x00007780


	//   ....[13]....
        /*00e8*/ 	.word	0x00007920


	//   ....[14]....
        /*00ec*/ 	.word	0x00007a90


	//   ....[15]....
        /*00f0*/ 	.word	0x00007ae0


	//   ....[16]....
        /*00f4*/ 	.word	0x00007b90


	//   ....[17]....
        /*00f8*/ 	.word	0x00007d20


	//   ....[18]....
        /*00fc*/ 	.word	0x00007eb0


	//   ....[19]....
        /*0100*/ 	.word	0x00008020


	//   ....[20]....
        /*0104*/ 	.word	0x00008130


	//   ....[21]....
        /*0108*/ 	.word	0x00008170


	//   ....[22]....
        /*010c*/ 	.word	0x000081a0


	//----- nvinfo : EIATTR_MAX_THREADS
	.align		4
.L_10263:
        /*0110*/ 	.byte	0x04, 0x05
        /*0112*/ 	.short	(.L_10265 - .L_10264)
.L_10264:
        /*0114*/ 	.word	0x00000080
        /*0118*/ 	.word	0x00000001
        /*011c*/ 	.word	0x00000001


	//----- nvinfo : EIATTR_CRS_STACK_SIZE
	.align		4
.L_10265:
        /*0120*/ 	.byte	0x04, 0x1e
        /*0122*/ 	.short	(.L_10267 - .L_10266)
.L_10266:
        /*0124*/ 	.word	0x00000000


	//----- nvinfo : EIATTR_CBANK_PARAM_SIZE
	.align		4
.L_10267:
        /*0128*/ 	.byte	0x03, 0x19
        /*012a*/ 	.short	0x002c


	//----- nvinfo : EIATTR_PARAM_CBANK
	.align		4
        /*012c*/ 	.byte	0x04, 0x0a
        /*012e*/ 	.short	(.L_10269 - .L_10268)
	.align		4
.L_10268:
        /*0130*/ 	.word	index@(.nv.constant0._ZN2at6native27unrolled_elementwise_kernelINS0_13AUnaryFunctorIhhhZZZNS0_21remainder_kernel_cudaERNS_18TensorIteratorBaseEENKUlvE_clEvENKUlvE_clEvEUlhhE_EESt5arrayIPcLm2EELi4E23TrivialOffsetCalculatorILi1EjESD_NS0_6memory12LoadWithCastILi1EEENSE_13StoreWithCastILi1EEEEEviT_T0_T2_T3_T4_T5_)
        /*0134*/ 	.short	0x0210
        /*0136*/ 	.short	0x002c


	//----- nvinfo : EIATTR_SW_WAR
	.align		4
.L_10269:
        /*0138*/ 	.byte	0x04, 0x36
        /*013a*/ 	.short	(.L_10271 - .L_10270)
.L_10270:
        /*013c*/ 	.word	0x00000008
.L_10271:


//--------------------- .nv.info._ZN2at6native18elementwise_kernelILi128ELi4EZNS0_22gpu_kernel_impl_nocastINS0_13AUnaryFunctorIhhhZZZNS0_21remainder_kernel_cudaERNS_18TensorIteratorBaseEENKUlvE_clEvENKUlvE_clEvEUlhhE_EEEEvS5_RKT_EUliE_EEviT1_ --------------------------
	.section	.nv.info._ZN2at6native18elementwise_kernelILi128ELi4EZNS0_22gpu_kernel_impl_nocastINS0_13AUnaryFunctorIhhhZZZNS0_21remainder_kernel_cudaERNS_18TensorIteratorBaseEENKUlvE_clEvENKUlvE_clEvEUlhhE_EEEEvS5_RKT_EUliE_EEviT1_,"",@"SHT_CUDA_INFO"
	.sectionflags	@""
	.align	4


	//----- nvinfo : EIATTR_CUDA_API_VERSION
	.align		4
        /*0000*/ 	.byte	0x04, 0x37
        /*0002*/ 	.short	(.L_10273 - .L_10272)
.L_10272:
        /*0004*/ 	.word	0x00000082


	//----- nvinfo : EIATTR_KPARAM_INFO
	.align		4
.L_10273:
        /*0008*/ 	.byte	0x04, 0x17
        /*000a*/ 	.short	(.L_10275 - .L_10274)
.L_10274:
        /*000c*/ 	.word	0x00000000
        /*0010*/ 	.short	0x0001
        /*0012*/ 	.short	0x0008
        /*0014*/ 	.byte	0x00, 0xf0, 0x61, 0x08


	//----- nvinfo : EIATTR_KPARAM_INFO
	.align		4
.L_10275:
        /*0018*/ 	.byte	0x04, 0x17
        /*001a*/ 	.short	(.L_10277 - .L_10276)
.L_10276:
        /*001c*/ 	.word	0x00000000
        /*0020*/ 	.short	0x0000
        /*0022*/ 	.short	0x0000
        /*0024*/ 	.byte	0x00, 0xf0, 0x11, 0x00


	//----- nvinfo : EIATTR_SPARSE_MMA_MASK
	.align		4
.L_10277:
        /*0028*/ 	.byte	0x03, 0x50
        /*002a*/ 	.short	0x0000


	//----- nvinfo : EIATTR_MAXREG_COUNT
	.align		4
        /*002c*/ 	.byte	0x03, 0x1b
        /*002e*/ 	.short	0x0080


	//----- nvinfo : EIATTR_MERCURY_ISA_VERSION
	.align		4
        /*0030*/ 	.byte	0x03, 0x5f
        /*0032*/ 	.short	0x0101


	//----- nvinfo : EIATTR_EXIT_INSTR_OFFSETS
	.align		4
        /*0034*/ 	.byte	0x04, 0x1c
        /*0036*/ 	.short	(.L_10279 - .L_10278)


	//   ....[0]....
.L_10278:
        /*0038*/ 	.word	0x00003d80


	//   ....[1]....
        /*003c*/ 	.word	0x00005180


	//----- nvinfo : EIATTR_MAX_THREADS
	.align		4
.L_10279:
        /*0040*/ 	.byte	0x04, 0x05
        /*0042*/ 	.short	(.L_10281 - .L_10280)
.L_10280:
        /*0044*/ 	.word	0x00000080
        /*0048*/ 	.word	0x00000001
        /*004c*/ 	.word	0x00000001


	//----- nvinfo : EIATTR_CRS_STACK_SIZE
	.align		4
.L_10281:
        /*0050*/ 	.byte	0x04, 0x1e
        /*0052*/ 	.short	(.L_10283 - .L_10282)
.L_10282:
        /*0054*/ 	.word	0x00000000


	//----- nvinfo : EIATTR_CBANK_PARAM_SIZE
	.align		4
.L_10283:
        /*0058*/ 	.byte	0x03, 0x19
        /*005a*/ 	.short	0x0220


	//----- nvinfo : EIATTR_PARAM_CBANK
	.align		4
        /*005c*/ 	.byte	0x04, 0x0a
        /*005e*/ 	.short	(.L_10285 - .L_10284)
	.align		4
.L_10284:
        /*0060*/ 	.word	index@(.nv.constant0._ZN2at6native18elementwise_kernelILi128ELi4EZNS0_22gpu_kernel_impl_nocastINS0_13AUnaryFunctorIhhhZZZNS0_21remainder_kernel_cudaERNS_18TensorIteratorBaseEENKUlvE_clEvENKUlvE_clEvEUlhhE_EEEEvS5_RKT_EUliE_EEviT1_)
        /*0064*/ 	.short	0x0210
        /*0066*/ 	.short	0x0220


	//----- nvinfo : EIATTR_SW_WAR
	.align		4
.L_10285:
        /*0068*/ 	.byte	0x04, 0x36
        /*006a*/ 	.short	(.L_10287 - .L_10286)
.L_10286:
        /*006c*/ 	.word	0x00000008
.L_10287:


//--------------------- .nv.info._ZN2at6native27unrolled_elementwise_kernelINS0_13AUnaryFunctorIhhhZZZNS0_21remainder_kernel_cudaERNS_18TensorIteratorBaseEENKUlvE_clEvENKUlvE_clEvEUlhhE_EESt5arrayIPcLm2EELi4E23TrivialOffsetCalculatorILi1EjESD_NS0_6memory15LoadWithoutCastENSE_16StoreWithoutCastEEEviT_T0_T2_T3_T4_T5_ --------------------------
	.section	.nv.info._ZN2at6native27unrolled_elementwise_kernelINS0_13AUnaryFunctorIhhhZZZNS0_21remainder_kernel_cudaERNS_18TensorIteratorBaseEENKUlvE_clEvENKUlvE_clEvEUlhhE_EESt5arrayIPcLm2EELi4E23TrivialOffsetCalculatorILi1EjESD_NS0_6memory15LoadWithoutCastENSE_16StoreWithoutCastEEEviT_T0_T2_T3_T4_T5_,"",@"SHT_CUDA_INFO"
	.sectionflags	@""
	.align	4


	//----- nvinfo : EIATTR_CUDA_API_VERSION
	.align		4
        /*0000*/ 	.byte	0x04, 0x37
        /*0002*/ 	.short	(.L_10289 - .L_10288)
.L_10288:
        /*0004*/ 	.word	0x00000082


	//----- nvinfo : EIATTR_KPARAM_INFO
	.align		4
.L_10289:
        /*0008*/ 	.byte	0x04, 0x17
        /*000a*/ 	.short	(.L_10291 - .L_10290)
.L_10290:
        /*000c*/ 	.word	0x00000000
        /*0010*/ 	.short	0x0006
        /*0012*/ 	.short	0x001b
        /*0014*/ 	.byte	0x00, 0xf0, 0x05, 0x00


	//----- nvinfo : EIATTR_KPARAM_INFO
	.align		4
.L_10291:
        /*0018*/ 	.byte	0x04, 0x17
        /*001a*/ 	.short	(.L_10293 - .L_10292)
.L_10292:
        /*001c*/ 	.word	0x00000000
        /*0020*/ 	.short	0x0005
        /*0022*/ 	.short	0x001a
        /*0024*/ 	.byte	0x00, 0xf0, 0x05, 0x00


	//----- nvinfo : EIATTR_KPARAM_INFO
	.align		4
.L_10293:
        /*0028*/ 	.byte	0x04, 0x17
        /*002a*/ 	.short	(.L_10295 - .L_10294)
.L_10294:
        /*002c*/ 	.word	0x00000000
        /*0030*/ 	.short	0x0004
        /*0032*/ 	.short	0x0019
        /*0034*/ 	.byte	0x00, 0xf0, 0x05, 0x00


	//----- nvinfo : EIATTR_KPARAM_INFO
	.align		4
.L_10295:
        /*0038*/ 	.byte	0x04, 0x17
        /*003a*/ 	.short	(.L_10297 - .L_10296)
.L_10296:
        /*003c*/ 	.word	0x00000000
        /*0040*/ 	.short	0x0003
        /*0042*/ 	.short	0x0018
        /*0044*/ 	.byte	0x00, 0xf0, 0x05, 0x00


	//----- nvinfo : EIATTR_KPARAM_INFO
	.align		4
.L_10297:
        /*0048*/ 	.byte	0x04, 0x17
        /*004a*/ 	.short	(.L_10299 - .L_10298)
.L_10298:
        /*004c*/ 	.word	0x00000000
        /*0050*/ 	.short	0x0002
        /*0052*/ 	.short	0x0008
        /*0054*/ 	.byte	0x00, 0xf0, 0x41, 0x00


	//----- nvinfo : EIATTR_KPARAM_INFO
	.align		4
.L_10299:
        /*0058*/ 	.byte	0x04, 0x17
        /*005a*/ 	.short	(.L_10301 - .L_10300)
.L_10300:
        /*005c*/ 	.word	0x00000000
        /*0060*/ 	.short	0x0001
        /*0062*/ 	.short	0x0004
        /*0064*/ 	.byte	0x00, 0xf0, 0x09, 0x00


	//----- nvinfo : EIATTR_KPARAM_INFO
	.align		4
.L_10301:
        /*0068*/ 	.byte	0x04, 0x17
        /*006a*/ 	.short	(.L_10303 - .L_10302)
.L_10302:
        /*006c*/ 	.word	0x00000000
        /*0070*/ 	.short	0x0000
        /*0072*/ 	.short	0x0000
        /*0074*/ 	.byte	0x00, 0xf0, 0x11, 0x00


	//----- nvinfo : EIATTR_SPARSE_MMA_MASK
	.align		4
.L_10303:
        /*0078*/ 	.byte	0x03, 0x50
        /*007a*/ 	.short	0x0000


	//----- nvinfo : EIATTR_MAXREG_COUNT
	.align		4
        /*007c*/ 	.byte	0x03, 0x1b
        /*007e*/ 	.short	0x00ff


	//----- nvinfo : EIATTR_MERCURY_ISA_VERSION
	.align		4
        /*0080*/ 	.byte	0x03, 0x5f
        /*0082*/ 	.short	0x0101


	//----- nvinfo : EIATTR_EXIT_INSTR_OFFSETS
	.align		4
        /*0084*/ 	.byte	0x04, 0x1c
        /*0086*/ 	.short	(.L_10305 - .L_10304)


	//   ....[0]....
.L_10304:
        /*0088*/ 	.word	0x000006d0


	//   ....[1]....
        /*008c*/ 	.word	0x00000730


	//----- nvinfo : EIATTR_MAX_THREADS
	.align		4
.L_10305:
        /*0090*/ 	.byte	0x04, 0x05
        /*0092*/ 	.short	(.L_10307 - .L_10306)
.L_10306:
        /*0094*/ 	.word	0x00000080
        /*0098*/ 	.word	0x00000001
        /*009c*/ 	.word	0x00000001


	//----- nvinfo : EIATTR_CRS_STACK_SIZE
	.align		4
.L_10307:
        /*00a0*/ 	.byte	0x04, 0x1e
        /*00a2*/ 	.short	(.L_10309 - .L_10308)
.L_10308:
        /*00a4*/ 	.word	0x00000000


	//----- nvinfo : EIATTR_CBANK_PARAM_SIZE
	.align		4
.L_10309:
        /*00a8*/ 	.byte	0x03, 0x19
        /*00aa*/ 	.short	0x001c


	//----- nvinfo : EIATTR_PARAM_CBANK
	.align		4
        /*00ac*/ 	.byte	0x04, 0x0a
        /*00ae*/ 	.short	(.L_10311 - .L_10310)
	.align		4
.L_10310:
        /*00b0*/ 	.word	index@(.nv.constant0._ZN2at6native27unrolled_elementwise_kernelINS0_13AUnaryFunctorIhhhZZZNS0_21remainder_kernel_cudaERNS_18TensorIteratorBaseEENKUlvE_clEvENKUlvE_clEvEUlhhE_EESt5arrayIPcLm2EELi4E23TrivialOffsetCalculatorILi1EjESD_NS0_6memory15LoadWithoutCastENSE_16StoreWithoutCastEEEviT_T0_T2_T3_T4_T5_)
        /*00b4*/ 	.short	0x0210
        /*00b6*/ 	.short	0x001c


	//----- nvinfo : EIATTR_SW_WAR
	.align		4
.L_10311:
        /*00b8*/ 	.byte	0x04, 0x36
        /*00ba*/ 	.short	(.L_10313 - .L_10312)
.L_10312:
        /*00bc*/ 	.word	0x00000008
.L_10313:


//--------------------- .nv.info._ZN2at6native29vectorized_elementwise_kernelILi2ENS0_13AUnaryFunctorIhhhZZZNS0_21remainder_kernel_cudaERNS_18TensorIteratorBaseEENKUlvE_clEvENKUlvE_clEvEUlhhE_EESt5arrayIPcLm2EEEEviT0_T1_ --------------------------
	.section	.nv.info._ZN2at6native29vectorized_elementwise_kernelILi2ENS0_13AUnaryFunctorIhhhZZZNS0_21remainder_kernel_cudaERNS_18TensorIteratorBaseEENKUlvE_clEvENKUlvE_clEvEUlhhE_EESt5arrayIPcLm2EEEEviT0_T1_,"",@"SHT_CUDA_INFO"
	.sectionflags	@""
	.align	4


	//----- nvinfo : EIATTR_CUDA_API_VERSION
	.align		4
        /*0000*/ 	.byte	0x04, 0x37
        /*0002*/ 	.short	(.L_10315 - .L_10314)
.L_10314:
        /*0004*/ 	.word	0x00000082


	//----- nvinfo : EIATTR_KPARAM_INFO
	.align		4
.L_10315:
        /*0008*/ 	.byte	0x04, 0x17
        /*000a*/ 	.short	(.L_10317 - .L_10316)
.L_10316:
        /*000c*/ 	.word	0x00000000
        /*0010*/ 	.short	0x0002
        /*0012*/ 	.short	0x0008
        /*0014*/ 	.byte	0x00, 0xf0, 0x41, 0x00


	//----- nvinfo : EIATTR_KPARAM_INFO
	.align		4
.L_10317:
        /*0018*/ 	.byte	0x04, 0x17
        /*001a*/ 	.short	(.L_10319 - .L_10318)
.L_10318:
        /*001c*/ 	.word	0x00000000
        /*0020*/ 	.short	0x0001
        /*0022*/ 	.short	0x0004
        /*0024*/ 	.byte	0x00, 0xf0, 0x09, 0x00


	//----- nvinfo : EIATTR_KPARAM_INFO
	.align		4
.L_10319:
        /*0028*/ 	.byte	0x04, 0x17
        /*002a*/ 	.short	(.L_10321 - .L_10320)
.L_10320:
        /*002c*/ 	.word	0x00000000
        /*0030*/ 	.short	0x0000
        /*0032*/ 	.short	0x0000
        /*0034*/ 	.byte	0x00, 0xf0, 0x11, 0x00


	//----- nvinfo : EIATTR_SPARSE_MMA_MASK
	.align		4
.L_10321:
        /*0038*/ 	.byte	0x03, 0x50
        /*003a*/ 	.short	0x0000


	//----- nvinfo : EIATTR_MAXREG_COUNT
	.align		4
        /*003c*/ 	.byte	0x03, 0x1b
        /*003e*/ 	.short	0x00ff


	//----- nvinfo : EIATTR_MERCURY_ISA_VERSION
	.align		4
        /*0040*/ 	.byte	0x03, 0x5f
        /*0042*/ 	.short	0x0101


	//----- nvinfo : EIATTR_EXIT_INSTR_OFFSETS
	.align		4
        /*0044*/ 	.byte	0x04, 0x1c
        /*0046*/ 	.short	(.L_10323 - .L_10322)


	//   ....[0]....
.L_10322:
        /*0048*/ 	.word	0x00000790


	//   ....[1]....
        /*004c*/ 	.word	0x00001560


	//   ....[2]....
        /*0050*/ 	.word	0x000015c0


	//----- nvinfo : EIATTR_MAX_THREADS
	.align		4
.L_10323:
        /*0054*/ 	.byte	0x04, 0x05
        /*0056*/ 	.short	(.L_10325 - .L_10324)
.L_10324:
        /*0058*/ 	.word	0x00000080
        /*005c*/ 	.word	0x00000001
        /*0060*/ 	.word	0x00000001


	//----- nvinfo : EIATTR_CRS_STACK_SIZE
	.align		4
.L_10325:
        /*0064*/ 	.byte	0x04, 0x1e
        /*0066*/ 	.short	(.L_10327 - .L_10326)
.L_10326:
        /*0068*/ 	.word	0x00000000


	//----- nvinfo : EIATTR_CBANK_PARAM_SIZE
	.align		4
.L_10327:
        /*006c*/ 	.byte	0x03, 0x19
        /*006e*/ 	.short	0x0018


	//----- nvinfo : EIATTR_PARAM_CBANK
	.align		4
        /*0070*/ 	.byte	0x04, 0x0a
        /*0072*/ 	.short	(.L_10329 - .L_10328)
	.align		4
.L_10328:
        /*0074*/ 	.word	index@(.nv.constant0._ZN2at6native29vectorized_elementwise_kernelILi2ENS0_13AUnaryFunctorIhhhZZZNS0_21remainder_kernel_cudaERNS_18TensorIteratorBaseEENKUlvE_clEvENKUlvE_clEvEUlhhE_EESt5arrayIPcLm2EEEEviT0_T1_)
        /*0078*/ 	.short	0x0210
        /*007a*/ 	.short	0x0018


	//----- nvinfo : EIATTR_SW_WAR
	.align		4
.L_10329:
        /*007c*/ 	.byte	0x04, 0x36
        /*007e*/ 	.short	(.L_10331 - .L_10330)
.L_10330:
        /*0080*/ 	.word	0x00000008
.L_10331:


//--------------------- .nv.info._ZN2at6native29vectorized_elementwise_kernelILi4ENS0_13AUnaryFunctorIhhhZZZNS0_21remainder_kernel_cudaERNS_18TensorIteratorBaseEENKUlvE_clEvENKUlvE_clEvEUlhhE_EESt5arrayIPcLm2EEEEviT0_T1_ --------------------------
	.section	.nv.info._ZN2at6native29vectorized_elementwise_kernelILi4ENS0_13AUnaryFunctorIhhhZZZNS0_21remainder_kernel_cudaERNS_18TensorIteratorBaseEENKUlvE_clEvENKUlvE_clEvEUlhhE_EESt5arrayIPcLm2EEEEviT0_T1_,"",@"SHT_CUDA_INFO"
	.sectionflags	@""
	.align	4


	//----- nvinfo : EIATTR_CUDA_API_VERSION
	.align		4
        /*0000*/ 	.byte	0x04, 0x37
        /*0002*/ 	.short	(.L_10333 - .L_10332)
.L_10332:
        /*0004*/ 	.word	0x00000082


	//----- nvinfo : EIATTR_KPARAM_INFO
	.align		4
.L_10333:
        /*0008*/ 	.byte	0x04, 0x17
        /*000a*/ 	.short	(.L_10335 - .L_10334)
.L_10334:
        /*000c*/ 	.word	0x00000000
        /*0010*/ 	.short	0x0002
        /*0012*/ 	.short	0x0008
        /*0014*/ 	.byte	0x00, 0xf0, 0x41, 0x00


	//----- nvinfo : EIATTR_KPARAM_INFO
	.align		4
.L_10335:
        /*0018*/ 	.byte	0x04, 0x17
        /*001a*/ 	.short	(.L_10337 - .L_10336)
.L_10336:
        /*001c*/ 	.word	0x00000000
        /*0020*/ 	.short	0x0001
        /*0022*/ 	.short	0x0004
        /*0024*/ 	.byte	0x00, 0xf0, 0x09, 0x00


	//----- nvinfo : EIATTR_KPARAM_INFO
	.align		4
.L_10337:
        /*0028*/ 	.byte	0x04, 0x17
        /*002a*/ 	.short	(.L_10339 - .L_10338)
.L_10338:
        /*002c*/ 	.word	0x00000000
        /*0030*/ 	.short	0x0000
        /*0032*/ 	.short	0x0000
        /*0034*/ 	.byte	0x00, 0xf0, 0x11, 0x00


	//----- nvinfo : EIATTR_SPARSE_MMA_MASK
	.align		4
.L_10339:
        /*0038*/ 	.byte	0x03, 0x50
        /*003a*/ 	.short	0x0000


	//----- nvinfo : EIATTR_MAXREG_COUNT
	.align		4
        /*003c*/ 	.byte	0x03, 0x1b
        /*003e*/ 	.short	0x00ff


	//----- nvinfo : EIATTR_MERCURY_ISA_VERSION
	.align		4
        /*0040*/ 	.byte	0x03, 0x5f
        /*0042*/ 	.short	0x0101


	//----- nvinfo : EIATTR_EXIT_INSTR_OFFSETS
	.align		4
        /*0044*/ 	.byte	0x04, 0x1c
        /*0046*/ 	.short	(.L_10341 - .L_10340)


	//   ....[0]....
.L_10340:
        /*0048*/ 	.word	0x00000770


	//   ....[1]....
        /*004c*/ 	.word	0x00001540


	//   ....[2]....
        /*0050*/ 	.word	0x000015a0


	//----- nvinfo : EIATTR_MAX_THREADS
	.align		4
.L_10341:
        /*0054*/ 	.byte	0x04, 0x05
        /*0056*/ 	.short	(.L_10343 - .L_10342)
.L_10342:
        /*0058*/ 	.word	0x00000080
        /*005c*/ 	.word	0x00000001
        /*0060*/ 	.word	0x00000001


	//----- nvinfo : EIATTR_CRS_STACK_SIZE
	.align		4
.L_10343:
        /*0064*/ 	.byte	0x04, 0x1e
        /*0066*/ 	.short	(.L_10345 - .L_10344)
.L_10344:
        /*0068*/ 	.word	0x00000000


	//----- nvinfo : EIATTR_CBANK_PARAM_SIZE
	.align		4
.L_10345:
        /*006c*/ 	.byte	0x03, 0x19
        /*006e*/ 	.short	0x0018


	//----- nvinfo : EIATTR_PARAM_CBANK
	.align		4
        /*0070*/ 	.byte	0x04, 0x0a
        /*0072*/ 	.short	(.L_10347 - .L_10346)
	.align		4
.L_10346:
        /*0074*/ 	.word	index@(.nv.constant0._ZN2at6native29vectorized_elementwise_kernelILi4ENS0_13AUnaryFunctorIhhhZZZNS0_21remainder_kernel_cudaERNS_18TensorIteratorBaseEENKUlvE_clEvENKUlvE_clEvEUlhhE_EESt5arrayIPcLm2EEEEviT0_T1_)
        /*0078*/ 	.short	0x0210
        /*007a*/ 	.short	0x0018


	//----- nvinfo : EIATTR_SW_WAR
	.align		4
.L_10347:
        /*007c*/ 	.byte	0x04, 0x36
        /*007e*/ 	.short	(.L_10349 - .L_10348)
.L_10348:
        /*0080*/ 	.word	0x00000008
.L_10349:


//--------------------- .nv.info._ZN2at6native29vectorized_elementwise_kernelILi8ENS0_13AUnaryFunctorIhhhZZZNS0_21remainder_kernel_cudaERNS_18TensorIteratorBaseEENKUlvE_clEvENKUlvE_clEvEUlhhE_EESt5arrayIPcLm2EEEEviT0_T1_ --------------------------
	.section	.nv.info._ZN2at6native29vectorized_elementwise_kernelILi8ENS0_13AUnaryFunctorIhhhZZZNS0_21remainder_kernel_cudaERNS_18TensorIteratorBaseEENKUlvE_clEvENKUlvE_clEvEUlhhE_EESt5arrayIPcLm2EEEEviT0_T1_,"",@"SHT_CUDA_INFO"
	.sectionflags	@""
	.align	4


	//----- nvinfo : EIATTR_CUDA_API_VERSION
	.align		4
        /*0000*/ 	.byte	0x04, 0x37
        /*0002*/ 	.short	(.L_10351 - .L_10350)
.L_10350:
        /*0004*/ 	.word	0x00000082


	//----- nvinfo : EIATTR_KPARAM_INFO
	.align		4
.L_10351:
        /*0008*/ 	.byte	0x04, 0x17
        /*000a*/ 	.short	(.L_10353 - .L_10352)
.L_10352:
        /*000c*/ 	.word	0x00000000
        /*0010*/ 	.short	0x0002
        /*0012*/ 	.short	0x0008
        /*0014*/ 	.byte	0x00, 0xf0, 0x41, 0x00


	//----- nvinfo : EIATTR_KPARAM_INFO
	.align		4
.L_10353:
        /*0018*/ 	.byte	0x04, 0x17
        /*001a*/ 	.short	(.L_10355 - .L_10354)
.L_10354:
        /*001c*/ 	.word	0x00000000
        /*0020*/ 	.short	0x0001
        /*0022*/ 	.short	0x0004
        /*0024*/ 	.byte	0x00, 0xf0, 0x09, 0x00


	//----- nvinfo : EIATTR_KPARAM_INFO
	.align		4
.L_10355:
        /*0028*/ 	.byte	0x04, 0x17
        /*002a*/ 	.short	(.L_10357 - .L_10356)
.L_10356:
        /*002c*/ 	.word	0x00000000
        /*0030*/ 	.short	0x0000
        /*0032*/ 	.short	0x0000
        /*0034*/ 	.byte	0x00, 0xf0, 0x11, 0x00


	//----- nvinfo : EIATTR_SPARSE_MMA_MASK
	.align		4
.L_10357:
        /*0038*/ 	.byte	0x03, 0x50
        /*003a*/ 	.short	0x0000


	//----- nvinfo : EIATTR_MAXREG_COUNT
	.align		4
        /*003c*/ 	.byte	0x03, 0x1b
        /*003e*/ 	.short	0x00ff


	//----- nvinfo : EIATTR_MERCURY_ISA_VERSION
	.align		4
        /*0040*/ 	.byte	0x03, 0x5f
        /*0042*/ 	.short	0x0101


	//----- nvinfo : EIATTR_EXIT_INSTR_OFFSETS
	.align		4
        /*0044*/ 	.byte	0x04, 0x1c
        /*0046*/ 	.short	(.L_10359 - .L_10358)


	//   ....[0]....
.L_10358:
        /*0048*/ 	.word	0x000007c0


	//   ....[1]....
        /*004c*/ 	.word	0x00001590


	//   ....[2]....
        /*0050*/ 	.word	0x000015f0


	//----- nvinfo : EIATTR_MAX_THREADS
	.align		4
.L_10359:
        /*0054*/ 	.byte	0x04, 0x05
        /*0056*/ 	.short	(.L_10361 - .L_10360)
.L_10360:
        /*0058*/ 	.word	0x00000080
        /*005c*/ 	.word	0x00000001
        /*0060*/ 	.word	0x00000001


	//----- nvinfo : EIATTR_CRS_STACK_SIZE
	.align		4
.L_10361:
        /*0064*/ 	.byte	0x04, 0x1e
        /*0066*/ 	.short	(.L_10363 - .L_10362)
.L_10362:
        /*0068*/ 	.word	0x00000000


	//----- nvinfo : EIATTR_CBANK_PARAM_SIZE
	.align		4
.L_10363:
        /*006c*/ 	.byte	0x03, 0x19
        /*006e*/ 	.short	0x0018


	//----- nvinfo : EIATTR_PARAM_CBANK
	.align		4
        /*0070*/ 	.byte	0x04, 0x0a
        /*0072*/ 	.short	(.L_10365 - .L_10364)
	.align		4
.L_10364:
        /*0074*/ 	.word	index@(.nv.constant0._ZN2at6native29vectorized_elementwise_kernelILi8ENS0_13AUnaryFunctorIhhhZZZNS0_21remainder_kernel_cudaERNS_18TensorIteratorBaseEENKUlvE_clEvENKUlvE_clEvEUlhhE_EESt5arrayIPcLm2EEEEviT0_T1_)
        /*0078*/ 	.short	0x0210
        /*007a*/ 	.short	0x0018


	//----- nvinfo : EIATTR_SW_WAR
	.align		4
.L_10365:
        /*007c*/ 	.byte	0x04, 0x36
        /*007e*/ 	.short	(.L_10367 - .L_10366)
.L_10366:
        /*0080*/ 	.word	0x00000008
.L_10367:


//--------------------- .nv.callgraph             --------------------------
	.section	.nv.callgraph,"",@"SHT_CUDA_CALLGRAPH"
	.align	4
	.sectionentsize	8
	.align		4
        /*0000*/ 	.word	0x00000000
	.align		4
        /*0004*/ 	.word	0xffffffff
	.align		4
        /*0008*/ 	.word	index@(_ZN2at6native18elementwise_kernelILi128ELi4EZNS0_15gpu_kernel_implINS0_13BinaryFunctorIN3c108BFloat16ES5_S5_ZZZNS0_16fmod_kernel_cudaERNS_18TensorIteratorBaseEENKUlvE0_clEvENKUlvE2_clEvEUlS5_S5_E_EEEEvS7_RKT_EUliE_EEviT1_)
	.align		4
        /*000c*/ 	.word	index@(__assertfail)
	.align		4
        /*0010*/ 	.word	index@(_ZN2at6native27unrolled_elementwise_kernelINS0_13BinaryFunctorIN3c108BFloat16ES4_S4_ZZZNS0_16fmod_kernel_cudaERNS_18TensorIteratorBaseEENKUlvE0_clEvENKUlvE2_clEvEUlS4_S4_E_EESt5arrayIPcLm3EELi4E23TrivialOffsetCalculatorILi2EjESE_ILi1EjENS0_6memory12LoadWithCastILi2EEENSH_13StoreWithCastILi1EEEEEviT_T0_T2_T3_T4_T5_)
	.align		4
        /*0014*/ 	.word	index@(__assertfail)
	.align		4
        /*0018*/ 	.word	index@(_ZN2at6native18elementwise_kernelILi128ELi4EZNS0_15gpu_kernel_implINS0_13BUnaryFunctorIN3c108BFloat16ES5_S5_ZZZNS0_16fmod_kernel_cudaERNS_18TensorIteratorBaseEENKUlvE0_clEvENKUlvE2_clEvEUlS5_S5_E_EEEEvS7_RKT_EUliE_EEviT1_)
	.align		4
        /*001c*/ 	.word	index@(__assertfail)
	.align		4
        /*0020*/ 	.word	index@(_ZN2at6native27unrolled_elementwise_kernelINS0_13BUnaryFunctorIN3c108BFloat16ES4_S4_ZZZNS0_16fmod_kernel_cudaERNS_18TensorIteratorBaseEENKUlvE0_clEvENKUlvE2_clEvEUlS4_S4_E_EESt5arrayIPcLm2EELi4E23TrivialOffsetCalculatorILi1EjESF_NS0_6memory12LoadWithCastILi1EEENSG_13StoreWithCastILi1EEEEEviT_T0_T2_T3_T4_T5_)
	.align		4
        /*0024*/ 	.word	index@(__assertfail)
	.align		4
        /*0028*/ 	.word	index@(_ZN2at6native18elementwise_kernelILi128ELi4EZNS0_15gpu_kernel_implINS0_13AUnaryFunctorIN3c108BFloat16ES5_S5_ZZZNS0_16fmod_kernel_cudaERNS_18TensorIteratorBaseEENKUlvE0_clEvENKUlvE2_clEvEUlS5_S5_E_EEEEvS7_RKT_EUliE_EEviT1_)
	.align		4
        /*002c*/ 	.word	index@(__assertfail)
	.align		4
        /*0030*/ 	.word	index@(_ZN2at6native27unrolled_elementwise_kernelINS0_13AUnaryFunctorIN3c108BFloat16ES4_S4_ZZZNS0_16fmod_kernel_cudaERNS_18TensorIteratorBaseEENKUlvE0_clEvENKUlvE2_clEvEUlS4_S4_E_EESt5arrayIPcLm2EELi4E23TrivialOffsetCalculatorILi1EjESF_NS0_6memory12LoadWithCastILi1EEENSG_13StoreWithCastILi1EEEEEviT_T0_T2_T3_T4_T5_)
	.align		4
        /*0034*/ 	.word	index@(__assertfail)
	.align		4
        /*0038*/ 	.word	index@(_ZN2at6native18elementwise_kernelILi128ELi4EZNS0_15gpu_kernel_implINS0_13BinaryFunctorIN3c104HalfES5_S5_ZZZNS0_16fmod_kernel_cudaERNS_18TensorIteratorBaseEENKUlvE0_clEvENKUlvE1_clEvEUlS5_S5_E_EEEEvS7_RKT_EUliE_EEviT1_)
	.align		4
        /*003c*/ 	.word	index@(__assertfail)
	.align		4
        /*0040*/ 	.word	index@(_ZN2at6native27unrolled_elementwise_kernelINS0_13BinaryFunctorIN3c104HalfES4_S4_ZZZNS0_16fmod_kernel_cudaERNS_18TensorIteratorBaseEENKUlvE0_clEvENKUlvE1_clEvEUlS4_S4_E_EESt5arrayIPcLm3EELi4E23TrivialOffsetCalculatorILi2EjESE_ILi1EjENS0_6memory12LoadWithCastILi2EEENSH_13StoreWithCastILi1EEEEEviT_T0_T2_T3_T4_T5_)
	.align		4
        /*0044*/ 	.word	index@(__assertfail)
	.align		4
        /*0048*/ 	.word	index@(_ZN2at6native18elementwise_kernelILi128ELi4EZNS0_15gpu_kernel_implINS0_13BUnaryFunctorIN3c104HalfES5_S5_ZZZNS0_16fmod_kernel_cudaERNS_18TensorIteratorBaseEENKUlvE0_clEvENKUlvE1_clEvEUlS5_S5_E_EEEEvS7_RKT_EUliE_EEviT1_)
	.align		4
        /*004c*/ 	.word	index@(__assertfail)
	.align		4
        /*0050*/ 	.word	index@(_ZN2at6native27unrolled_elementwise_kernelINS0_13BUnaryFunctorIN3c104HalfES4_S4_ZZZNS0_16fmod_kernel_cudaERNS_18TensorIteratorBaseEENKUlvE0_clEvENKUlvE1_clEvEUlS4_S4_E_EESt5arrayIPcLm2EELi4E23TrivialOffsetCalculatorILi1EjESF_NS0_6memory12LoadWithCastILi1EEENSG_13StoreWithCastILi1EEEEEviT_T0_T2_T3_T4_T5_)
	.align		4
        /*0054*/ 	.word	index@(__assertfail)
	.align		4
        /*0058*/ 	.word	index@(_ZN2at6native18elementwise_kernelILi128ELi4EZNS0_15gpu_kernel_implINS0_13AUnaryFunctorIN3c104HalfES5_S5_ZZZNS0_16fmod_kernel_cudaERNS_18TensorIteratorBaseEENKUlvE0_clEvENKUlvE1_clEvEUlS5_S5_E_EEEEvS7_RKT_EUliE_EEviT1_)
	.align		4
        /*005c*/ 	.word	index@(__assertfail)
	.align		4
        /*0060*/ 	.word	index@(_ZN2at6native27unrolled_elementwise_kernelINS0_13AUnaryFunctorIN3c104HalfES4_S4_ZZZNS0_16fmod_kernel_cudaERNS_18TensorIteratorBaseEENKUlvE0_clEvENKUlvE1_clEvEUlS4_S4_E_EESt5arrayIPcLm2EELi4E23TrivialOffsetCalculatorILi1EjESF_NS0_6memory12LoadWithCastILi1EEENSG_13StoreWithCastILi1EEEEEviT_T0_T2_T3_T4_T5_)
	.align		4
        /*0064*/ 	.word	index@(__assertfail)
	.align		4
        /*0068*/ 	.word	index@(_ZN2at6native18elementwise_kernelILi128ELi4EZNS0_15gpu_kernel_implINS0_13BinaryFunctorIfffZZZNS0_16fmod_kernel_cudaERNS_18TensorIteratorBaseEENKUlvE0_clEvENKUlvE0_clEvEUlffE_EEEEvS5_RKT_EUliE_EEviT1_)
	.align		4
        /*006c*/ 	.word	index@(__assertfail)
	.align		4
        /*0070*/ 	.word	index@(_ZN2at6native27unrolled_elementwise_kernelINS0_13BinaryFunctorIfffZZZNS0_16fmod_kernel_cudaERNS_18TensorIteratorBaseEENKUlvE0_clEvENKUlvE0_clEvEUlffE_EESt5arrayIPcLm3EELi4E23TrivialOffsetCalculatorILi2EjESC_ILi1EjENS0_6memory12LoadWithCastILi2EEENSF_13StoreWithCastILi1EEEEEviT_T0_T2_T3_T4_T5_)
	.align		4
        /*0074*/ 	.word	index@(__assertfail)
	.align		4
        /*0078*/ 	.word	index@(_ZN2at6native18elementwise_kernelILi128ELi4EZNS0_15gpu_kernel_implINS0_13BUnaryFunctorIfffZZZNS0_16fmod_kernel_cudaERNS_18TensorIteratorBaseEENKUlvE0_clEvENKUlvE0_clEvEUlffE_EEEEvS5_RKT_EUliE_EEviT1_)
	.align		4
        /*007c*/ 	.word	index@(__assertfail)
	.align		4
        /*0080*/ 	.word	index@(_ZN2at6native27unrolled_elementwise_kernelINS0_13BUnaryFunctorIfffZZZNS0_16fmod_kernel_cudaERNS_18TensorIteratorBaseEENKUlvE0_clEvENKUlvE0_clEvEUlffE_EESt5arrayIPcLm2EELi4E23TrivialOffsetCalculatorILi1EjESD_NS0_6memory12LoadWithCastILi1EEENSE_13StoreWithCastILi1EEEEEviT_T0_T2_T3_T4_T5_)
	.align		4
        /*0084*/ 	.word	index@(__assertfail)
	.align		4
        /*0088*/ 	.word	index@(_ZN2at6native18elementwise_kernelILi128ELi4EZNS0_15gpu_kernel_implINS0_13AUnaryFunctorIfffZZZNS0_16fmod_kernel_cudaERNS_18TensorIteratorBaseEENKUlvE0_clEvENKUlvE0_clEvEUlffE_EEEEvS5_RKT_EUliE_EEviT1_)
	.align		4
        /*008c*/ 	.word	index@(__assertfail)
	.align		4
        /*0090*/ 	.word	index@(_ZN2at6native27unrolled_elementwise_kernelINS0_13AUnaryFunctorIfffZZZNS0_16fmod_kernel_cudaERNS_18TensorIteratorBaseEENKUlvE0_clEvENKUlvE0_clEvEUlffE_EESt5arrayIPcLm2EELi4E23TrivialOffsetCalculatorILi1EjESD_NS0_6memory12LoadWithCastILi1EEENSE_13StoreWithCastILi1EEEEEviT_T0_T2_T3_T4_T5_)
	.align		4
        /*0094*/ 	.word	index@(__assertfail)
	.align		4
        /*0098*/ 	.word	index@(_ZN2at6native18elementwise_kernelILi128ELi4EZNS0_15gpu_kernel_implINS0_13BinaryFunctorIdddZZZNS0_16fmod_kernel_cudaERNS_18TensorIteratorBaseEENKUlvE0_clEvENKUlvE_clEvEUlddE_EEEEvS5_RKT_EUliE_EEviT1_)
	.align		4
        /*009c*/ 	.word	index@(__assertfail)
	.align		4
        /*00a0*/ 	.word	index@(_ZN2at6native27unrolled_elementwise_kernelINS0_13BinaryFunctorIdddZZZNS0_16fmod_kernel_cudaERNS_18TensorIteratorBaseEENKUlvE0_clEvENKUlvE_clEvEUlddE_EESt5arrayIPcLm3EELi4E23TrivialOffsetCalculatorILi2EjESC_ILi1EjENS0_6memory12LoadWithCastILi2EEENSF_13StoreWithCastILi1EEEEEviT_T0_T2_T3_T4_T5_)
	.align		4
        /*00a4*/ 	.word	index@(__assertfail)
	.align		4
        /*00a8*/ 	.word	index@(_ZN2at6native18elementwise_kernelILi128ELi4EZNS0_15gpu_kernel_implINS0_13BUnaryFunctorIdddZZZNS0_16fmod_kernel_cudaERNS_18TensorIteratorBaseEENKUlvE0_clEvENKUlvE_clEvEUlddE_EEEEvS5_RKT_EUliE_EEviT1_)
	.align		4
        /*00ac*/ 	.word	index@(__assertfail)
	.align		4
        /*00b0*/ 	.word	index@(_ZN2at6native27unrolled_elementwise_kernelINS0_13BUnaryFunctorIdddZZZNS0_16fmod_kernel_cudaERNS_18TensorIteratorBaseEENKUlvE0_clEvENKUlvE_clEvEUlddE_EESt5arrayIPcLm2EELi4E23TrivialOffsetCalculatorILi1EjESD_NS0_6memory12LoadWithCastILi1EEENSE_13StoreWithCastILi1EEEEEviT_T0_T2_T3_T4_T5_)
	.align		4
        /*00b4*/ 	.word	index@(__assertfail)
	.align		4
        /*00b8*/ 	.word	index@(_ZN2at6native18elementwise_kernelILi128ELi4EZNS0_15gpu_kernel_implINS0_13AUnaryFunctorIdddZZZNS0_16fmod_kernel_cudaERNS_18TensorIteratorBaseEENKUlvE0_clEvENKUlvE_clEvEUlddE_EEEEvS5_RKT_EUliE_EEviT1_)
	.align		4
        /*00bc*/ 	.word	index@(__assertfail)
	.align		4
        /*00c0*/ 	.word	index@(_ZN2at6native27unrolled_elementwise_kernelINS0_13AUnaryFunctorIdddZZZNS0_16fmod_kernel_cudaERNS_18TensorIteratorBaseEENKUlvE0_clEvENKUlvE_clEvEUlddE_EESt5arrayIPcLm2EELi4E23TrivialOffsetCalculatorILi1EjESD_NS0_6memory12LoadWithCastILi1EEENSE_13StoreWithCastILi1EEEEEviT_T0_T2_T3_T4_T5_)
	.align		4
        /*00c4*/ 	.word	index@(__assertfail)
	.align		4
        /*00c8*/ 	.word	index@(_ZN2at6native18elementwise_kernelILi128ELi4EZNS0_15gpu_kernel_implINS0_13BinaryFunctorIsssZZZNS0_16fmod_kernel_cudaERNS_18TensorIteratorBaseEENKUlvE_clEvENKUlvE3_clEvEUlssE_EEEEvS5_RKT_EUliE_EEviT1_)
	.align		4
        /*00cc*/ 	.word	index@(__assertfail)
	.align		4
        /*00d0*/ 	.word	index@(_ZN2at6native27unrolled_elementwise_kernelINS0_13BinaryFunctorIsssZZZNS0_16fmod_kernel_cudaERNS_18TensorIteratorBaseEENKUlvE_clEvENKUlvE3_clEvEUlssE_EESt5arrayIPcLm3EELi4E23TrivialOffsetCalculatorILi2EjESC_ILi1EjENS0_6memory12LoadWithCastILi2EEENSF_13StoreWithCastILi1EEEEEviT_T0_T2_T3_T4_T5_)
	.align		4
        /*00d4*/ 	.word	index@(__assertfail)
	.align		4
        /*00d8*/ 	.word	index@(_ZN2at6native18elementwise_kernelILi128ELi4EZNS0_15gpu_kernel_implINS0_13BUnaryFunctorIsssZZZNS0_16fmod_kernel_cudaERNS_18TensorIteratorBaseEENKUlvE_clEvENKUlvE3_clEvEUlssE_EEEEvS5_RKT_EUliE_EEviT1_)
	.align		4
        /*00dc*/ 	.word	index@(__assertfail)
	.align		4
        /*00e0*/ 	.word	index@(_ZN2at6native27unrolled_elementwise_kernelINS0_13BUnaryFunctorIsssZZZNS0_16fmod_kernel_cudaERNS_18TensorIteratorBaseEENKUlvE_clEvENKUlvE3_clEvEUlssE_EESt5arrayIPcLm2EELi4E23TrivialOffsetCalculatorILi1EjESD_NS0_6memory12LoadWithCastILi1EEENSE_13StoreWithCastILi1EEEEEviT_T0_T2_T3_T4_T5_)
	.align		4
        /*00e4*/ 	.word	index@(__assertfail)
	.align		4
        /*00e8*/ 	.word	index@(_ZN2at6native18elementwise_kernelILi128ELi4EZNS0_15gpu_kernel_implINS0_13AUnaryFunctorIsssZZZNS0_16fmod_kernel_cudaERNS_18TensorIteratorBaseEENKUlvE_clEvENKUlvE3_clEvEUlssE_EEEEvS5_RKT_EUliE_EEviT1_)
	.align		4
        /*00ec*/ 	.word	index@(__assertfail)
	.align		4
        /*00f0*/ 	.word	index@(_ZN2at6native27unrolled_elementwise_kernelINS0_13AUnaryFunctorIsssZZZNS0_16fmod_kernel_cudaERNS_18TensorIteratorBaseEENKUlvE_clEvENKUlvE3_clEvEUlssE_EESt5arrayIPcLm2EELi4E23TrivialOffsetCalculatorILi1EjESD_NS0_6memory12LoadWithCastILi1EEENSE_13StoreWithCastILi1EEEEEviT_T0_T2_T3_T4_T5_)
	.align		4
        /*00f4*/ 	.word	index@(__assertfail)
	.align		4
        /*00f8*/ 	.word	index@(_ZN2at6native18elementwise_kernelILi128ELi4EZNS0_15gpu_kernel_implINS0_13BinaryFunctorIlllZZZNS0_16fmod_kernel_cudaERNS_18TensorIteratorBaseEENKUlvE_clEvENKUlvE2_clEvEUlllE_EEEEvS5_RKT_EUliE_EEviT1_)
	.align		4
        /*00fc*/ 	.word	index@(__assertfail)
	.align		4
        /*0100*/ 	.word	index@(_ZN2at6native27unrolled_elementwise_kernelINS0_13BinaryFunctorIlllZZZNS0_16fmod_kernel_cudaERNS_18TensorIteratorBaseEENKUlvE_clEvENKUlvE2_clEvEUlllE_EESt5arrayIPcLm3EELi4E23TrivialOffsetCalculatorILi2EjESC_ILi1EjENS0_6memory12LoadWithCastILi2EEENSF_13StoreWithCastILi1EEEEEviT_T0_T2_T3_T4_T5_)
	.align		4
        /*0104*/ 	.word	index@(__assertfail)
	.align		4
        /*0108*/ 	.word	index@(_ZN2at6native18elementwise_kernelILi128ELi4EZNS0_15gpu_kernel_implINS0_13BUnaryFunctorIlllZZZNS0_16fmod_kernel_cudaERNS_18TensorIteratorBaseEENKUlvE_clEvENKUlvE2_clEvEUlllE_EEEEvS5_RKT_EUliE_EEviT1_)
	.align		4
        /*010c*/ 	.word	index@(__assertfail)
	.align		4
        /*0110*/ 	.word	index@(_ZN2at6native27unrolled_elementwise_kernelINS0_13BUnaryFunctorIlllZZZNS0_16fmod_kernel_cudaERNS_18TensorIteratorBaseEENKUlvE_clEvENKUlvE2_clEvEUlllE_EESt5arrayIPcLm2EELi4E23TrivialOffsetCalculatorILi1EjESD_NS0_6memory12LoadWithCastILi1EEENSE_13StoreWithCastILi1EEEEEviT_T0_T2_T3_T4_T5_)
	.align		4
        /*0114*/ 	.word	index@(__assertfail)
	.align		4
        /*0118*/ 	.word	index@(_ZN2at6native18elementwise_kernelILi128ELi4EZNS0_15gpu_kernel_implINS0_13AUnaryFunctorIlllZZZNS0_16fmod_kernel_cudaERNS_18TensorIteratorBaseEENKUlvE_clEvENKUlvE2_clEvEUlllE_EEEEvS5_RKT_EUliE_EEviT1_)
	.align		4
        /*011c*/ 	.word	index@(__assertfail)
	.align		4
        /*0120*/ 	.word	index@(_ZN2at6native27unrolled_elementwise_kernelINS0_13AUnaryFunctorIlllZZZNS0_16fmod_kernel_cudaERNS_18TensorIteratorBaseEENKUlvE_clEvENKUlvE2_clEvEUlllE_EESt5arrayIPcLm2EELi4E23TrivialOffsetCalculatorILi1EjESD_NS0_6memory12LoadWithCastILi1EEENSE_13StoreWithCastILi1EEEEEviT_T0_T2_T3_T4_T5_)
	.align		4
        /*0124*/ 	.word	index@(__assertfail)
	.align		4
        /*0128*/ 	.word	index@(_ZN2at6native18elementwise_kernelILi128ELi4EZNS0_15gpu_kernel_implINS0_13BinaryFunctorIiiiZZZNS0_16fmod_kernel_cudaERNS_18TensorIteratorBaseEENKUlvE_clEvENKUlvE1_clEvEUliiE_EEEEvS5_RKT_EUliE_EEviT1_)
	.align		4
        /*012c*/ 	.word	index@(__assertfail)
	.align		4
        /*0130*/ 	.word	index@(_ZN2at6native27unrolled_elementwise_kernelINS0_13BinaryFunctorIiiiZZZNS0_16fmod_kernel_cudaERNS_18TensorIteratorBaseEENKUlvE_clEvENKUlvE1_clEvEUliiE_EESt5arrayIPcLm3EELi4E23TrivialOffsetCalculatorILi2EjESC_ILi1EjENS0_6memory12LoadWithCastILi2EEENSF_13StoreWithCastILi1EEEEEviT_T0_T2_T3_T4_T5_)
	.align		4
        /*0134*/ 	.word	index@(__assertfail)
	.align		4
        /*0138*/ 	.word	index@(_ZN2at6native18elementwise_kernelILi128ELi4EZNS0_15gpu_kernel_implINS0_13BUnaryFunctorIiiiZZZNS0_16fmod_kernel_cudaERNS_18TensorIteratorBaseEENKUlvE_clEvENKUlvE1_clEvEUliiE_EEEEvS5_RKT_EUliE_EEviT1_)
	.align		4
        /*013c*/ 	.word	index@(__assertfail)
	.align		4
        /*0140*/ 	.word	index@(_ZN2at6native27unrolled_elementwise_kernelINS0_13BUnaryFunctorIiiiZZZNS0_16fmod_kernel_cudaERNS_18TensorIteratorBaseEENKUlvE_clEvENKUlvE1_clEvEUliiE_EESt5arrayIPcLm2EELi4E23TrivialOffsetCalculatorILi1EjESD_NS0_6memory12LoadWithCastILi1EEENSE_13StoreWithCastILi1EEEEEviT_T0_T2_T3_T4_T5_)
	.align		4
        /*0144*/ 	.word	index@(__assertfail)
	.align		4
        /*0148*/ 	.word	index@(_ZN2at6native18elementwise_kernelILi128ELi4EZNS0_15gpu_kernel_implINS0_13AUnaryFunctorIiiiZZZNS0_16fmod_kernel_cudaERNS_18TensorIteratorBaseEENKUlvE_clEvENKUlvE1_clEvEUliiE_EEEEvS5_RKT_EUliE_EEviT1_)
	.align		4
        /*014c*/ 	.word	index@(__assertfail)
	.align		4
        /*0150*/ 	.word	index@(_ZN2at6native27unrolled_elementwise_kernelINS0_13AUnaryFunctorIiiiZZZNS0_16fmod_kernel_cudaERNS_18TensorIteratorBaseEENKUlvE_clEvENKUlvE1_clEvEUliiE_EESt5arrayIPcLm2EELi4E23TrivialOffsetCalculatorILi1EjESD_NS0_6memory12LoadWithCastILi1EEENSE_13StoreWithCastILi1EEEEEviT_T0_T2_T3_T4_T5_)
	.align		4
        /*0154*/ 	.word	index@(__assertfail)
	.align		4
        /*0158*/ 	.word	index@(_ZN2at6native18elementwise_kernelILi128ELi4EZNS0_15gpu_kernel_implINS0_13BinaryFunctorIaaaZZZNS0_16fmod_kernel_cudaERNS_18TensorIteratorBaseEENKUlvE_clEvENKUlvE0_clEvEUlaaE_EEEEvS5_RKT_EUliE_EEviT1_)
	.align		4
        /*015c*/ 	.word	index@(__assertfail)
	.align		4
        /*0160*/ 	.word	index@(_ZN2at6native27unrolled_elementwise_kernelINS0_13BinaryFunctorIaaaZZZNS0_16fmod_kernel_cudaERNS_18TensorIteratorBaseEENKUlvE_clEvENKUlvE0_clEvEUlaaE_EESt5arrayIPcLm3EELi4E23TrivialOffsetCalculatorILi2EjESC_ILi1EjENS0_6memory12LoadWithCastILi2EEENSF_13StoreWithCastILi1EEEEEviT_T0_T2_T3_T4_T5_)
	.align		4
        /*0164*/ 	.word	index@(__assertfail)
	.align		4
        /*0168*/ 	.word	index@(_ZN2at6native18elementwise_kernelILi128ELi4EZNS0_15gpu_kernel_implINS0_13BUnaryFunctorIaaaZZZNS0_16fmod_kernel_cudaERNS_18TensorIteratorBaseEENKUlvE_clEvENKUlvE0_clEvEUlaaE_EEEEvS5_RKT_EUliE_EEviT1_)
	.align		4
        /*016c*/ 	.word	index@(__assertfail)
	.align		4
        /*0170*/ 	.word	index@(_ZN2at6native27unrolled_elementwise_kernelINS0_13BUnaryFunctorIaaaZZZNS0_16fmod_kernel_cudaERNS_18TensorIteratorBaseEENKUlvE_clEvENKUlvE0_clEvEUlaaE_EESt5arrayIPcLm2EELi4E23TrivialOffsetCalculatorILi1EjESD_NS0_6memory12LoadWithCastILi1EEENSE_13StoreWithCastILi1EEEEEviT_T0_T2_T3_T4_T5_)
	.align		4
        /*0174*/ 	.word	index@(__assertfail)
	.align		4
        /*0178*/ 	.word	index@(_ZN2at6native18elementwise_kernelILi128ELi4EZNS0_15gpu_kernel_implINS0_13AUnaryFunctorIaaaZZZNS0_16fmod_kernel_cudaERNS_18TensorIteratorBaseEENKUlvE_clEvENKUlvE0_clEvEUlaaE_EEEEvS5_RKT_EUliE_EEviT1_)
	.align		4
        /*017c*/ 	.word	index@(__assertfail)
	.align		4
        /*0180*/ 	.word	index@(_ZN2at6native27unrolled_elementwise_kernelINS0_13AUnaryFunctorIaaaZZZNS0_16fmod_kernel_cudaERNS_18TensorIteratorBaseEENKUlvE_clEvENKUlvE0_clEvEUlaaE_EESt5arrayIPcLm2EELi4E23TrivialOffsetCalculatorILi1EjESD_NS0_6memory12LoadWithCastILi1EEENSE_13StoreWithCastILi1EEEEEviT_T0_T2_T3_T4_T5_)
	.align		4
        /*0184*/ 	.word	index@(__assertfail)
	.align		4
        /*0188*/ 	.word	index@(_ZN2at6native18elementwise_kernelILi128ELi4EZNS0_15gpu_kernel_implINS0_13BinaryFunctorIhhhZZZNS0_16fmod_kernel_cudaERNS_18TensorIteratorBaseEENKUlvE_clEvENKUlvE_clEvEUlhhE_EEEEvS5_RKT_EUliE_EEviT1_)
	.align		4
        /*018c*/ 	.word	index@(__assertfail)
	.align		4
        /*0190*/ 	.word	index@(_ZN2at6native27unrolled_elementwise_kernelINS0_13BinaryFunctorIhhhZZZNS0_16fmod_kernel_cudaERNS_18TensorIteratorBaseEENKUlvE_clEvENKUlvE_clEvEUlhhE_EESt5arrayIPcLm3EELi4E23TrivialOffsetCalculatorILi2EjESC_ILi1EjENS0_6memory12LoadWithCastILi2EEENSF_13StoreWithCastILi1EEEEEviT_T0_T2_T3_T4_T5_)
	.align		4
        /*0194*/ 	.word	index@(__assertfail)
	.align		4
        /*0198*/ 	.word	index@(_ZN2at6native18elementwise_kernelILi128ELi4EZNS0_15gpu_kernel_implINS0_13BUnaryFunctorIhhhZZZNS0_16fmod_kernel_cudaERNS_18TensorIteratorBaseEENKUlvE_clEvENKUlvE_clEvEUlhhE_EEEEvS5_RKT_EUliE_EEviT1_)
	.align		4
        /*019c*/ 	.word	index@(__assertfail)
	.align		4
        /*01a0*/ 	.word	index@(_ZN2at6native27unrolled_elementwise_kernelINS0_13BUnaryFunctorIhhhZZZNS0_16fmod_kernel_cudaERNS_18TensorIteratorBaseEENKUlvE_clEvENKUlvE_clEvEUlhhE_EESt5arrayIPcLm2EELi4E23TrivialOffsetCalculatorILi1EjESD_NS0_6memory12LoadWithCastILi1EEENSE_13StoreWithCastILi1EEEEEviT_T0_T2_T3_T4_T5_)
	.align		4
        /*01a4*/ 	.word	index@(__assertfail)
	.align		4
        /*01a8*/ 	.word	index@(_ZN2at6native18elementwise_kernelILi128ELi4EZNS0_15gpu_kernel_implINS0_13AUnaryFunctorIhhhZZZNS0_16fmod_kernel_cudaERNS_18TensorIteratorBaseEENKUlvE_clEvENKUlvE_clEvEUlhhE_EEEEvS5_RKT_EUliE_EEviT1_)
	.align		4
        /*01ac*/ 	.word	index@(__assertfail)
	.align		4
        /*01b0*/ 	.word	index@(_ZN2at6native27unrolled_elementwise_kernelINS0_13AUnaryFunctorIhhhZZZNS0_16fmod_kernel_cudaERNS_18TensorIteratorBaseEENKUlvE_clEvENKUlvE_clEvEUlhhE_EESt5arrayIPcLm2EELi4E23TrivialOffsetCalculatorILi1EjESD_NS0_6memory12LoadWithCastILi1EEENSE_13StoreWithCastILi1EEEEEviT_T0_T2_T3_T4_T5_)
	.align		4
        /*01b4*/ 	.word	index@(__assertfail)
	.align		4
        /*01b8*/ 	.word	index@(_ZN2at6native18elementwise_kernelILi128ELi4EZNS0_15gpu_kernel_implINS0_13BinaryFunctorIN3c108BFloat16ES5_S5_ZZZNS0_21remainder_kernel_cudaERNS_18TensorIteratorBaseEENKUlvE0_clEvENKUlvE2_clEvEUlS5_S5_E_EEEEvS7_RKT_EUliE_EEviT1_)
	.align		4
        /*01bc*/ 	.word	index@(__assertfail)
	.align		4
        /*01c0*/ 	.word	index@(_ZN2at6native27unrolled_elementwise_kernelINS0_13BinaryFunctorIN3c108BFloat16ES4_S4_ZZZNS0_21remainder_kernel_cudaERNS_18TensorIteratorBaseEENKUlvE0_clEvENKUlvE2_clEvEUlS4_S4_E_EESt5arrayIPcLm3EELi4E23TrivialOffsetCalculatorILi2EjESE_ILi1EjENS0_6memory12LoadWithCastILi2EEENSH_13StoreWithCastILi1EEEEEviT_T0_T2_T3_T4_T5_)
	.align		4
        /*01c4*/ 	.word	index@(__assertfail)
	.align		4
        /*01c8*/ 	.word	index@(_ZN2at6native18elementwise_kernelILi128ELi4EZNS0_15gpu_kernel_implINS0_13BUnaryFunctorIN3c108BFloat16ES5_S5_ZZZNS0_21remainder_kernel_cudaERNS_18TensorIteratorBaseEENKUlvE0_clEvENKUlvE2_clEvEUlS5_S5_E_EEEEvS7_RKT_EUliE_EEviT1_)
	.align		4
        /*01cc*/ 	.word	index@(__assertfail)
	.align		4
        /*01d0*/ 	.word	index@(_ZN2at6native27unrolled_elementwise_kernelINS0_13BUnaryFunctorIN3c108BFloat16ES4_S4_ZZZNS0_21remainder_kernel_cudaERNS_18TensorIteratorBaseEENKUlvE0_clEvENKUlvE2_clEvEUlS4_S4_E_EESt5arrayIPcLm2EELi4E23TrivialOffsetCalculatorILi1EjESF_NS0_6memory12LoadWithCastILi1EEENSG_13StoreWithCastILi1EEEEEviT_T0_T2_T3_T4_T5_)
	.align		4
        /*01d4*/ 	.word	index@(__assertfail)
	.align		4
        /*01d8*/ 	.word	index@(_ZN2at6native18elementwise_kernelILi128ELi4EZNS0_15gpu_kernel_implINS0_13AUnaryFunctorIN3c108BFloat16ES5_S5_ZZZNS0_21remainder_kernel_cudaERNS_18TensorIteratorBaseEENKUlvE0_clEvENKUlvE2_clEvEUlS5_S5_E_EEEEvS7_RKT_EUliE_EEviT1_)
	.align		4
        /*01dc*/ 	.word	index@(__assertfail)
	.align		4
        /*01e0*/ 	.word	index@(_ZN2at6native27unrolled_elementwise_kernelINS0_13AUnaryFunctorIN3c108BFloat16ES4_S4_ZZZNS0_21remainder_kernel_cudaERNS_18TensorIteratorBaseEENKUlvE0_clEvENKUlvE2_clEvEUlS4_S4_E_EESt5arrayIPcLm2EELi4E23TrivialOffsetCalculatorILi1EjESF_NS0_6memory12LoadWithCastILi1EEENSG_13StoreWithCastILi1EEEEEviT_T0_T2_T3_T4_T5_)
	.align		4
        /*01e4*/ 	.word	index@(__assertfail)
	.align		4
        /*01e8*/ 	.word	index@(_ZN2at6native18elementwise_kernelILi128ELi4EZNS0_15gpu_kernel_implINS0_13BinaryFunctorIN3c104HalfES5_S5_ZZZNS0_21remainder_kernel_cudaERNS_18TensorIteratorBaseEENKUlvE0_clEvENKUlvE1_clEvEUlS5_S5_E_EEEEvS7_RKT_EUliE_EEviT1_)
	.align		4
        /*01ec*/ 	.word	index@(__assertfail)
	.align		4
        /*01f0*/ 	.word	index@(_ZN2at6native27unrolled_elementwise_kernelINS0_13BinaryFunctorIN3c104HalfES4_S4_ZZZNS0_21remainder_kernel_cudaERNS_18TensorIteratorBaseEENKUlvE0_clEvENKUlvE1_clEvEUlS4_S4_E_EESt5arrayIPcLm3EELi4E23TrivialOffsetCalculatorILi2EjESE_ILi1EjENS0_6memory12LoadWithCastILi2EEENSH_13StoreWithCastILi1EEEEEviT_T0_T2_T3_T4_T5_)
	.align		4
        /*01f4*/ 	.word	index@(__assertfail)
	.align		4
        /*01f8*/ 	.word	index@(_ZN2at6native18elementwise_kernelILi128ELi4EZNS0_15gpu_kernel_implINS0_13BUnaryFunctorIN3c104HalfES5_S5_ZZZNS0_21remainder_kernel_cudaERNS_18TensorIteratorBaseEENKUlvE0_clEvENKUlvE1_clEvEUlS5_S5_E_EEEEvS7_RKT_EUliE_EEviT1_)
	.align		4
        /*01fc*/ 	.word	index@(__assertfail)
	.align		4
        /*0200*/ 	.word	index@(_ZN2at6native27unrolled_elementwise_kernelINS0_13BUnaryFunctorIN3c104HalfES4_S4_ZZZNS0_21remainder_kernel_cudaERNS_18TensorIteratorBaseEENKUlvE0_clEvENKUlvE1_clEvEUlS4_S4_E_EESt5arrayIPcLm2EELi4E23TrivialOffsetCalculatorILi1EjESF_NS0_6memory12LoadWithCastILi1EEENSG_13StoreWithCastILi1EEEEEviT_T0_T2_T3_T4_T5_)
	.align		4
        /*0204*/ 	.word	index@(__assertfail)
	.align		4
        /*0208*/ 	.word	index@(_ZN2at6native18elementwise_kernelILi128ELi4EZNS0_15gpu_kernel_implINS0_13AUnaryFunctorIN3c104HalfES5_S5_ZZZNS0_21remainder_kernel_cudaERNS_18TensorIteratorBaseEENKUlvE0_clEvENKUlvE1_clEvEUlS5_S5_E_EEEEvS7_RKT_EUliE_EEviT1_)
	.align		4
        /*020c*/ 	.word	index@(__assertfail)
	.align		4
        /*0210*/ 	.word	index@(_ZN2at6native27unrolled_elementwise_kernelINS0_13AUnaryFunctorIN3c104HalfES4_S4_ZZZNS0_21remainder_kernel_cudaERNS_18TensorIteratorBaseEENKUlvE0_clEvENKUlvE1_clEvEUlS4_S4_E_EESt5arrayIPcLm2EELi4E23TrivialOffsetCalculatorILi1EjESF_NS0_6memory12LoadWithCastILi1EEENSG_13StoreWithCastILi1EEEEEviT_T0_T2_T3_T4_T5_)
	.align		4
        /*0214*/ 	.word	index@(__assertfail)
	.align		4
        /*0218*/ 	.word	index@(_ZN2at6native18elementwise_kernelILi128ELi4EZNS0_15gpu_kernel_implINS0_13BinaryFunctorIfffZZZNS0_21remainder_kernel_cudaERNS_18TensorIteratorBaseEENKUlvE0_clEvENKUlvE0_clEvEUlffE_EEEEvS5_RKT_EUliE_EEviT1_)
	.align		4
        /*021c*/ 	.word	index@(__assertfail)
	.align		4
        /*0220*/ 	.word	index@(_ZN2at6native27unrolled_elementwise_kernelINS0_13BinaryFunctorIfffZZZNS0_21remainder_kernel_cudaERNS_18TensorIteratorBaseEENKUlvE0_clEvENKUlvE0_clEvEUlffE_EESt5arrayIPcLm3EELi4E23TrivialOffsetCalculatorILi2EjESC_ILi1EjENS0_6memory12LoadWithCastILi2EEENSF_13StoreWithCastILi1EEEEEviT_T0_T2_T3_T4_T5_)
	.align		4
        /*0224*/ 	.word	index@(__assertfail)
	.align		4
        /*0228*/ 	.word	index@(_ZN2at6native18elementwise_kernelILi128ELi4EZNS0_15gpu_kernel_implINS0_13BUnaryFunctorIfffZZZNS0_21remainder_kernel_cudaERNS_18TensorIteratorBaseEENKUlvE0_clEvENKUlvE0_clEvEUlffE_EEEEvS5_RKT_EUliE_EEviT1_)
	.align		4
        /*022c*/ 	.word	index@(__assertfail)
	.align		4
        /*0230*/ 	.word	index@(_ZN2at6native27unrolled_elementwise_kernelINS0_13BUnaryFunctorIfffZZZNS0_21remainder_kernel_cudaERNS_18TensorIteratorBaseEENKUlvE0_clEvENKUlvE0_clEvEUlffE_EESt5arrayIPcLm2EELi4E23TrivialOffsetCalculatorILi1EjESD_NS0_6memory12LoadWithCastILi1EEENSE_13StoreWithCastILi1EEEEEviT_T0_T2_T3_T4_T5_)
	.align		4
        /*0234*/ 	.word	index@(__assertfail)
	.align		4
        /*0238*/ 	.word	index@(_ZN2at6native18elementwise_kernelILi128ELi4EZNS0_15gpu_kernel_implINS0_13AUnaryFunctorIfffZZZNS0_21remainder_kernel_cudaERNS_18TensorIteratorBaseEENKUlvE0_clEvENKUlvE0_clEvEUlffE_EEEEvS5_RKT_EUliE_EEviT1_)
	.align		4
        /*023c*/ 	.word	index@(__assertfail)
	.align		4
        /*0240*/ 	.word	index@(_ZN2at6native27unrolled_elementwise_kernelINS0_13AUnaryFunctorIfffZZZNS0_21remainder_kernel_cudaERNS_18TensorIteratorBaseEENKUlvE0_clEvENKUlvE0_clEvEUlffE_EESt5arrayIPcLm2EELi4E23TrivialOffsetCalculatorILi1EjESD_NS0_6memory12LoadWithCastILi1EEENSE_13StoreWithCastILi1EEEEEviT_T0_T2_T3_T4_T5_)
	.align		4
        /*0244*/ 	.word	index@(__assertfail)
	.align		4
        /*0248*/ 	.word	index@(_ZN2at6native18elementwise_kernelILi128ELi4EZNS0_15gpu_kernel_implINS0_13BinaryFunctorIdddZZZNS0_21remainder_kernel_cudaERNS_18TensorIteratorBaseEENKUlvE0_clEvENKUlvE_clEvEUlddE_EEEEvS5_RKT_EUliE_EEviT1_)
	.align		4
        /*024c*/ 	.word	index@(__assertfail)
	.align		4
        /*0250*/ 	.word	index@(_ZN2at6native27unrolled_elementwise_kernelINS0_13BinaryFunctorIdddZZZNS0_21remainder_kernel_cudaERNS_18TensorIteratorBaseEENKUlvE0_clEvENKUlvE_clEvEUlddE_EESt5arrayIPcLm3EELi4E23TrivialOffsetCalculatorILi2EjESC_ILi1EjENS0_6memory12LoadWithCastILi2EEENSF_13StoreWithCastILi1EEEEEviT_T0_T2_T3_T4_T5_)
	.align		4
        /*0254*/ 	.word	index@(__assertfail)
	.align		4
        /*0258*/ 	.word	index@(_ZN2at6native18elementwise_kernelILi128ELi4EZNS0_15gpu_kernel_implINS0_13BUnaryFunctorIdddZZZNS0_21remainder_kernel_cudaERNS_18TensorIteratorBaseEENKUlvE0_clEvENKUlvE_clEvEUlddE_EEEEvS5_RKT_EUliE_EEviT1_)
	.align		4
        /*025c*/ 	.word	index@(__assertfail)
	.align		4
        /*0260*/ 	.word	index@(_ZN2at6native27unrolled_elementwise_kernelINS0_13BUnaryFunctorIdddZZZNS0_21remainder_kernel_cudaERNS_18TensorIteratorBaseEENKUlvE0_clEvENKUlvE_clEvEUlddE_EESt5arrayIPcLm2EELi4E23TrivialOffsetCalculatorILi1EjESD_NS0_6memory12LoadWithCastILi1EEENSE_13StoreWithCastILi1EEEEEviT_T0_T2_T3_T4_T5_)
	.align		4
        /*0264*/ 	.word	index@(__assertfail)
	.align		4
        /*0268*/ 	.word	index@(_ZN2at6native18elementwise_kernelILi128ELi4EZNS0_15gpu_kernel_implINS0_13AUnaryFunctorIdddZZZNS0_21remainder_kernel_cudaERNS_18TensorIteratorBaseEENKUlvE0_clEvENKUlvE_clEvEUlddE_EEEEvS5_RKT_EUliE_EEviT1_)
	.align		4
        /*026c*/ 	.word	index@(__assertfail)
	.align		4
        /*0270*/ 	.word	index@(_ZN2at6native27unrolled_elementwise_kernelINS0_13AUnaryFunctorIdddZZZNS0_21remainder_kernel_cudaERNS_18TensorIteratorBaseEENKUlvE0_clEvENKUlvE_clEvEUlddE_EESt5arrayIPcLm2EELi4E23TrivialOffsetCalculatorILi1EjESD_NS0_6memory12LoadWithCastILi1EEENSE_13StoreWithCastILi1EEEEEviT_T0_T2_T3_T4_T5_)
	.align		4
        /*0274*/ 	.word	index@(__assertfail)
	.align		4
        /*0278*/ 	.word	index@(_ZN2at6native18elementwise_kernelILi128ELi4EZNS0_15gpu_kernel_implINS0_13BinaryFunctorIsssZZZNS0_21remainder_kernel_cudaERNS_18TensorIteratorBaseEENKUlvE_clEvENKUlvE3_clEvEUlssE_EEEEvS5_RKT_EUliE_EEviT1_)
	.align		4
        /*027c*/ 	.word	index@(__assertfail)
	.align		4
        /*0280*/ 	.word	index@(_ZN2at6native27unrolled_elementwise_kernelINS0_13BinaryFunctorIsssZZZNS0_21remainder_kernel_cudaERNS_18TensorIteratorBaseEENKUlvE_clEvENKUlvE3_clEvEUlssE_EESt5arrayIPcLm3EELi4E23TrivialOffsetCalculatorILi2EjESC_ILi1EjENS0_6memory12LoadWithCastILi2EEENSF_13StoreWithCastILi1EEEEEviT_T0_T2_T3_T4_T5_)
	.align		4
        /*0284*/ 	.word	index@(__assertfail)
	.align		4
        /*0288*/ 	.word	index@(_ZN2at6native18elementwise_kernelILi128ELi4EZNS0_15gpu_kernel_implINS0_13BUnaryFunctorIsssZZZNS0_21remainder_kernel_cudaERNS_18TensorIteratorBaseEENKUlvE_clEvENKUlvE3_clEvEUlssE_EEEEvS5_RKT_EUliE_EEviT1_)
	.align		4
        /*028c*/ 	.word	index@(__assertfail)
	.align		4
        /*0290*/ 	.word	index@(_ZN2at6native27unrolled_elementwise_kernelINS0_13BUnaryFunctorIsssZZZNS0_21remainder_kernel_cudaERNS_18TensorIteratorBaseEENKUlvE_clEvENKUlvE3_clEvEUlssE_EESt5arrayIPcLm2EELi4E23TrivialOffsetCalculatorILi1EjESD_NS0_6memory12LoadWithCastILi1EEENSE_13StoreWithCastILi1EEEEEviT_T0_T2_T3_T4_T5_)
	.align		4
        /*0294*/ 	.word	index@(__assertfail)
	.align		4
        /*0298*/ 	.word	index@(_ZN2at6native18elementwise_kernelILi128ELi4EZNS0_15gpu_kernel_implINS0_13AUnaryFunctorIsssZZZNS0_21remainder_kernel_cudaERNS_18TensorIteratorBaseEENKUlvE_clEvENKUlvE3_clEvEUlssE_EEEEvS5_RKT_EUliE_EEviT1_)
	.align		4
        /*029c*/ 	.word	index@(__assertfail)
	.align		4
        /*02a0*/ 	.word	index@(_ZN2at6native27unrolled_elementwise_kernelINS0_13AUnaryFunctorIsssZZZNS0_21remainder_kernel_cudaERNS_18TensorIteratorBaseEENKUlvE_clEvENKUlvE3_clEvEUlssE_EESt5arrayIPcLm2EELi4E23TrivialOffsetCalculatorILi1EjESD_NS0_6memory12LoadWithCastILi1EEENSE_13StoreWithCastILi1EEEEEviT_T0_T2_T3_T4_T5_)
	.align		4
        /*02a4*/ 	.word	index@(__assertfail)
	.align		4
        /*02a8*/ 	.word	index@(_ZN2at6native18elementwise_kernelILi128ELi4EZNS0_15gpu_kernel_implINS0_13BinaryFunctorIlllZZZNS0_21remainder_kernel_cudaERNS_18TensorIteratorBaseEENKUlvE_clEvENKUlvE2_clEvEUlllE_EEEEvS5_RKT_EUliE_EEviT1_)
	.align		4
        /*02ac*/ 	.word	index@(__assertfail)
	.align		4
        /*02b0*/ 	.word	index@(_ZN2at6native27unrolled_elementwise_kernelINS0_13BinaryFunctorIlllZZZNS0_21remainder_kernel_cudaERNS_18TensorIteratorBaseEENKUlvE_clEvENKUlvE2_clEvEUlllE_EESt5arrayIPcLm3EELi4E23TrivialOffsetCalculatorILi2EjESC_ILi1EjENS0_6memory12LoadWithCastILi2EEENSF_13StoreWithCastILi1EEEEEviT_T0_T2_T3_T4_T5_)
	.align		4
        /*02b4*/ 	.word	index@(__assertfail)
	.align		4
        /*02b8*/ 	.word	index@(_ZN2at6native18elementwise_kernelILi128ELi4EZNS0_15gpu_kernel_implINS0_13BUnaryFunctorIlllZZZNS0_21remainder_kernel_cudaERNS_18TensorIteratorBaseEENKUlvE_clEvENKUlvE2_clEvEUlllE_EEEEvS5_RKT_EUliE_EEviT1_)
	.align		4
        /*02bc*/ 	.word	index@(__assertfail)
	.align		4
        /*02c0*/ 	.word	index@(_ZN2at6native27unrolled_elementwise_kernelINS0_13BUnaryFunctorIlllZZZNS0_21remainder_kernel_cudaERNS_18TensorIteratorBaseEENKUlvE_clEvENKUlvE2_clEvEUlllE_EESt5arrayIPcLm2EELi4E23TrivialOffsetCalculatorILi1EjESD_NS0_6memory12LoadWithCastILi1EEENSE_13StoreWithCastILi1EEEEEviT_T0_T2_T3_T4_T5_)
	.align		4
        /*02c4*/ 	.word	index@(__assertfail)
	.align		4
        /*02c8*/ 	.word	index@(_ZN2at6native18elementwise_kernelILi128ELi4EZNS0_15gpu_kernel_implINS0_13AUnaryFunctorIlllZZZNS0_21remainder_kernel_cudaERNS_18TensorIteratorBaseEENKUlvE_clEvENKUlvE2_clEvEUlllE_EEEEvS5_RKT_EUliE_EEviT1_)
	.align		4
        /*02cc*/ 	.word	index@(__assertfail)
	.align		4
        /*02d0*/ 	.word	index@(_ZN2at6native27unrolled_elementwise_kernelINS0_13AUnaryFunctorIlllZZZNS0_21remainder_kernel_cudaERNS_18TensorIteratorBaseEENKUlvE_clEvENKUlvE2_clEvEUlllE_EESt5arrayIPcLm2EELi4E23TrivialOffsetCalculatorILi1EjESD_NS0_6memory12LoadWithCastILi1EEENSE_13StoreWithCastILi1EEEEEviT_T0_T2_T3_T4_T5_)
	.align		4
        /*02d4*/ 	.word	index@(__assertfail)
	.align		4
        /*02d8*/ 	.word	index@(_ZN2at6native18elementwise_kernelILi128ELi4EZNS0_15gpu_kernel_implINS0_13BinaryFunctorIiiiZZZNS0_21remainder_kernel_cudaERNS_18TensorIteratorBaseEENKUlvE_clEvENKUlvE1_clEvEUliiE_EEEEvS5_RKT_EUliE_EEviT1_)
	.align		4
        /*02dc*/ 	.word	index@(__assertfail)
	.align		4
        /*02e0*/ 	.word	index@(_ZN2at6native27unrolled_elementwise_kernelINS0_13BinaryFunctorIiiiZZZNS0_21remainder_kernel_cudaERNS_18TensorIteratorBaseEENKUlvE_clEvENKUlvE1_clEvEUliiE_EESt5arrayIPcLm3EELi4E23TrivialOffsetCalculatorILi2EjESC_ILi1EjENS0_6memory12LoadWithCastILi2EEENSF_13StoreWithCastILi1EEEEEviT_T0_T2_T3_T4_T5_)
	.align		4
        /*02e4*/ 	.word	index@(__assertfail)
	.align		4
        /*02e8*/ 	.word	index@(_ZN2at6native18elementwise_kernelILi128ELi4EZNS0_15gpu_kernel_implINS0_13BUnaryFunctorIiiiZZZNS0_21remainder_kernel_cudaERNS_18TensorIteratorBaseEENKUlvE_clEvENKUlvE1_clEvEUliiE_EEEEvS5_RKT_EUliE_EEviT1_)
	.align		4
        /*02ec*/ 	.word	index@(__assertfail)
	.align		4
        /*02f0*/ 	.word	index@(_ZN2at6native27unrolled_elementwise_kernelINS0_13BUnaryFunctorIiiiZZZNS0_21remainder_kernel_cudaERNS_18TensorIteratorBaseEENKUlvE_clEvENKUlvE1_clEvEUliiE_EESt5arrayIPcLm2EELi4E23TrivialOffsetCalculatorILi1EjESD_NS0_6memory12LoadWithCastILi1EEENSE_13StoreWithCastILi1EEEEEviT_T0_T2_T3_T4_T5_)
	.align		4
        /*02f4*/ 	.word	index@(__assertfail)
	.align		4
        /*02f8*/ 	.word	index@(_ZN2at6native18elementwise_kernelILi128ELi4EZNS0_15gpu_kernel_implINS0_13AUnaryFunctorIiiiZZZNS0_21remainder_kernel_cudaERNS_18TensorIteratorBaseEENKUlvE_clEvENKUlvE1_clEvEUliiE_EEEEvS5_RKT_EUliE_EEviT1_)
	.align		4
        /*02fc*/ 	.word	index@(__assertfail)
	.align		4
        /*0300*/ 	.word	index@(_ZN2at6native27unrolled_elementwise_kernelINS0_13AUnaryFunctorIiiiZZZNS0_21remainder_kernel_cudaERNS_18TensorIteratorBaseEENKUlvE_clEvENKUlvE1_clEvEUliiE_EESt5arrayIPcLm2EELi4E23TrivialOffsetCalculatorILi1EjESD_NS0_6memory12LoadWithCastILi1EEENSE_13StoreWithCastILi1EEEEEviT_T0_T2_T3_T4_T5_)
	.align		4
        /*0304*/ 	.word	index@(__assertfail)
	.align		4
        /*0308*/ 	.word	index@(_ZN2at6native18elementwise_kernelILi128ELi4EZNS0_15gpu_kernel_implINS0_13BinaryFunctorIaaaZZZNS0_21remainder_kernel_cudaERNS_18TensorIteratorBaseEENKUlvE_clEvENKUlvE0_clEvEUlaaE_EEEEvS5_RKT_EUliE_EEviT1_)
	.align		4
        /*030c*/ 	.word	index@(__assertfail)
	.align		4
        /*0310*/ 	.word	index@(_ZN2at6native27unrolled_elementwise_kernelINS0_13BinaryFunctorIaaaZZZNS0_21remainder_kernel_cudaERNS_18TensorIteratorBaseEENKUlvE_clEvENKUlvE0_clEvEUlaaE_EESt5arrayIPcLm3EELi4E23TrivialOffsetCalculatorILi2EjESC_ILi1EjENS0_6memory12LoadWithCastILi2EEENSF_13StoreWithCastILi1EEEEEviT_T0_T2_T3_T4_T5_)
	.align		4
        /*0314*/ 	.word	index@(__assertfail)
	.align		4
        /*0318*/ 	.word	index@(_ZN2at6native18elementwise_kernelILi128ELi4EZNS0_15gpu_kernel_implINS0_13BUnaryFunctorIaaaZZZNS0_21remainder_kernel_cudaERNS_18TensorIteratorBaseEENKUlvE_clEvENKUlvE0_clEvEUlaaE_EEEEvS5_RKT_EUliE_EEviT1_)
	.align		4
        /*031c*/ 	.word	index@(__assertfail)
	.align		4
        /*0320*/ 	.word	index@(_ZN2at6native27unrolled_elementwise_kernelINS0_13BUnaryFunctorIaaaZZZNS0_21remainder_kernel_cudaERNS_18TensorIteratorBaseEENKUlvE_clEvENKUlvE0_clEvEUlaaE_EESt5arrayIPcLm2EELi4E23TrivialOffsetCalculatorILi1EjESD_NS0_6memory12LoadWithCastILi1EEENSE_13StoreWithCastILi1EEEEEviT_T0_T2_T3_T4_T5_)
	.align		4
        /*0324*/ 	.word	index@(__assertfail)
	.align		4
        /*0328*/ 	.word	index@(_ZN2at6native18elementwise_kernelILi128ELi4EZNS0_15gpu_kernel_implINS0_13AUnaryFunctorIaaaZZZNS0_21remainder_kernel_cudaERNS_18TensorIteratorBaseEENKUlvE_clEvENKUlvE0_clEvEUlaaE_EEEEvS5_RKT_EUliE_EEviT1_)
	.align		4
        /*032c*/ 	.word	index@(__assertfail)
	.align		4
        /*0330*/ 	.word	index@(_ZN2at6native27unrolled_elementwise_kernelINS0_13AUnaryFunctorIaaaZZZNS0_21remainder_kernel_cudaERNS_18TensorIteratorBaseEENKUlvE_clEvENKUlvE0_clEvEUlaaE_EESt5arrayIPcLm2EELi4E23TrivialOffsetCalculatorILi1EjESD_NS0_6memory12LoadWithCastILi1EEENSE_13StoreWithCastILi1EEEEEviT_T0_T2_T3_T4_T5_)
	.align		4
        /*0334*/ 	.word	index@(__assertfail)
	.align		4
        /*0338*/ 	.word	index@(_ZN2at6native18elementwise_kernelILi128ELi4EZNS0_15gpu_kernel_implINS0_13BinaryFunctorIhhhZZZNS0_21remainder_kernel_cudaERNS_18TensorIteratorBaseEENKUlvE_clEvENKUlvE_clEvEUlhhE_EEEEvS5_RKT_EUliE_EEviT1_)
	.align		4
        /*033c*/ 	.word	index@(__assertfail)
	.align		4
        /*0340*/ 	.word	index@(_ZN2at6native27unrolled_elementwise_kernelINS0_13BinaryFunctorIhhhZZZNS0_21remainder_kernel_cudaERNS_18TensorIteratorBaseEENKUlvE_clEvENKUlvE_clEvEUlhhE_EESt5arrayIPcLm3EELi4E23TrivialOffsetCalculatorILi2EjESC_ILi1EjENS0_6memory12LoadWithCastILi2EEENSF_13StoreWithCastILi1EEEEEviT_T0_T2_T3_T4_T5_)
	.align		4
        /*0344*/ 	.word	index@(__assertfail)
	.align		4
        /*0348*/ 	.word	index@(_ZN2at6native18elementwise_kernelILi128ELi4EZNS0_15gpu_kernel_implINS0_13BUnaryFunctorIhhhZZZNS0_21remainder_kernel_cudaERNS_18TensorIteratorBaseEENKUlvE_clEvENKUlvE_clEvEUlhhE_EEEEvS5_RKT_EUliE_EEviT1_)
	.align		4
        /*034c*/ 	.word	index@(__assertfail)
	.align		4
        /*0350*/ 	.word	index@(_ZN2at6native27unrolled_elementwise_kernelINS0_13BUnaryFunctorIhhhZZZNS0_21remainder_kernel_cudaERNS_18TensorIteratorBaseEENKUlvE_clEvENKUlvE_clEvEUlhhE_EESt5arrayIPcLm2EELi4E23TrivialOffsetCalculatorILi1EjESD_NS0_6memory12LoadWithCastILi1EEENSE_13StoreWithCastILi1EEEEEviT_T0_T2_T3_T4_T5_)
	.align		4
        /*0354*/ 	.word	index@(__assertfail)
	.align		4
        /*0358*/ 	.word	index@(_ZN2at6native18elementwise_kernelILi128ELi4EZNS0_15gpu_kernel_implINS0_13AUnaryFunctorIhhhZZZNS0_21remainder_kernel_cudaERNS_18TensorIteratorBaseEENKUlvE_clEvENKUlvE_clEvEUlhhE_EEEEvS5_RKT_EUliE_EEviT1_)
	.align		4
        /*035c*/ 	.word	index@(__assertfail)
	.align		4
        /*0360*/ 	.word	index@(_ZN2at6native27unrolled_elementwise_kernelINS0_13AUnaryFunctorIhhhZZZNS0_21remainder_kernel_cudaERNS_18TensorIteratorBaseEENKUlvE_clEvENKUlvE_clEvEUlhhE_EESt5arrayIPcLm2EELi4E23TrivialOffsetCalculatorILi1EjESD_NS0_6memory12LoadWithCastILi1EEENSE_13StoreWithCastILi1EEEEEviT_T0_T2_T3_T4_T5_)
	.align		4
        /*0364*/ 	.word	index@(__assertfail)
	.align		4
        /*0368*/ 	.word	0x00000000
	.align		4
        /*036c*/ 	.word	0xfffffffe
	.align		4
        /*0370*/ 	.word	0x00000000
	.align		4
        /*0374*/ 	.word	0xfffffffd
	.align		4
        /*0378*/ 	.word	0x00000000
	.align		4
        /*037c*/ 	.word	0xfffffffc


//--------------------- .nv.constant4             --------------------------
	.section	.nv.constant4,"a",@progbits
	.align	8
	.align		8
.nv.constant4:
        /*0000*/ 	.dword	__assertfail
	.align		8
        /*0008*/ 	.dword	__unnamed_1
	.align		8
        /*0010*/ 	.dword	__unnamed_2
	.align		8
        /*0018*/ 	.dword	__unnamed_3
	.align		8
        /*0020*/ 	.dword	__unnamed_4
	.align		8
        /*0028*/ 	.dword	__unnamed_5
	.align		8
        /*0030*/ 	.dword	__unnamed_6
	.align		8
        /*0038*/ 	.dword	__unnamed_7
	.align		8
        /*0040*/ 	.dword	__unnamed_8
	.align		8
        /*0048*/ 	.dword	__unnamed_9
	.align		8
        /*0050*/ 	.dword	__unnamed_10
	.align		8
        /*0058*/ 	.dword	__unnamed_11
	.align		8
        /*0060*/ 	.dword	__unnamed_12
	.align		8
        /*0068*/ 	.dword	__unnamed_13
	.align		8
        /*0070*/ 	.dword	__unnamed_14
	.align		8
        /*0078*/ 	.dword	__unnamed_15
	.align		8
        /*0080*/ 	.dword	__unnamed_16
	.align		8
        /*0088*/ 	.dword	__unnamed_17
	.align		8
        /*0090*/ 	.dword	__unnamed_18
	.align		8
        /*0098*/ 	.dword	_ZN55_INTERNAL_87463751_24_BinaryRemainderKernel_cu_787390784cuda3std3__45__cpo5beginE
	.align		8
        /*00a0*/ 	.dword	_ZN55_INTERNAL_87463751_24_BinaryRemainderKernel_cu_787390784cuda3std3__45__cpo3endE
	.align		8
        /*00a8*/ 	.dword	_ZN55_INTERNAL_87463751_24_BinaryRemainderKernel_cu_787390784cuda3std3__45__cpo6cbeginE
	.align		8
        /*00b0*/ 	.dword	_ZN55_INTERNAL_87463751_24_BinaryRemainderKernel_cu_787390784cuda3std3__45__cpo4cendE
	.align		8
        /*00b8*/ 	.dword	_ZN55_INTERNAL_87463751_24_BinaryRemainderKernel_cu_787390784cuda3std3__45__cpo6rbeginE
	.align		8
        /*00c0*/ 	.dword	_ZN55_INTERNAL_87463751_24_BinaryRemainderKernel_cu_787390784cuda3std3__45__cpo4rendE
	.align		8
        /*00c8*/ 	.dword	_ZN55_INTERNAL_87463751_24_BinaryRemainderKernel_cu_787390784cuda3std3__45__cpo7crbeginE
	.align		8
        /*00d0*/ 	.dword	_ZN55_INTERNAL_87463751_24_BinaryRemainderKernel_cu_787390784cuda3std3__45__cpo5crendE
	.align		8
        /*00d8*/ 	.dword	_ZN55_INTERNAL_87463751_24_BinaryRemainderKernel_cu_787390784cuda3std3__457_GLOBAL__N__87463751_24_BinaryRemainderKernel_cu_787390786ignoreE
	.align		8
        /*00e0*/ 	.dword	_ZN55_INTERNAL_87463751_24_BinaryRemainderKernel_cu_787390784cuda3std3__419piecewise_constructE
	.align		8
        /*00e8*/ 	.dword	_ZN55_INTERNAL_87463751_24_BinaryRemainderKernel_cu_787390784cuda3std3__48in_placeE
	.align		8
        /*00f0*/ 	.dword	_ZN55_INTERNAL_87463751_24_BinaryRemainderKernel_cu_787390784cuda3std3__420unreachable_sentinelE
	.align		8
        /*00f8*/ 	.dword	_ZN55_INTERNAL_87463751_24_BinaryRemainderKernel_cu_787390784cuda3std6ranges3__45__cpo4swapE
	.align		8
        /*0100*/ 	.dword	_ZN55_INTERNAL_87463751_24_BinaryRemainderKernel_cu_787390784cuda3std6ranges3__45__cpo9iter_moveE
	.align		8
        /*0108*/ 	.dword	_ZN55_INTERNAL_87463751_24_BinaryRemainderKernel_cu_787390784cuda3std6ranges3__45__cpo5beginE
	.align		8
        /*0110*/ 	.dword	_ZN55_INTERNAL_87463751_24_BinaryRemainderKernel_cu_787390784cuda3std6ranges3__45__cpo3endE
	.align		8
        /*0118*/ 	.dword	_ZN55_INTERNAL_87463751_24_BinaryRemainderKernel_cu_787390784cuda3std6ranges3__45__cpo6cbeginE
	.align		8
        /*0120*/ 	.dword	_ZN55_INTERNAL_87463751_24_BinaryRemainderKernel_cu_787390784cuda3std6ranges3__45__cpo4cendE
	.align		8
        /*0128*/ 	.dword	_ZN55_INTERNAL_87463751_24_BinaryRemainderKernel_cu_787390784cuda3std6ranges3__45__cpo7advanceE
	.align		8
        /*0130*/ 	.dword	_ZN55_INTERNAL_87463751_24_BinaryRemainderKernel_cu_787390784cuda3std6ranges3__45__cpo9iter_swapE
	.align		8
        /*0138*/ 	.dword	_ZN55_INTERNAL_87463751_24_BinaryRemainderKernel_cu_787390784cuda3std6ranges3__45__cpo4nextE
	.align		8
        /*0140*/ 	.dword	_ZN55_INTERNAL_87463751_24_BinaryRemainderKernel_cu_787390784cuda3std6ranges3__45__cpo4prevE
	.align		8
        /*0148*/ 	.dword	_ZN55_INTERNAL_87463751_24_BinaryRemainderKernel_cu_787390784cuda3std6ranges3__45__cpo4dataE
	.align		8
        /*0150*/ 	.dword	_ZN55_INTERNAL_87463751_24_BinaryRemainderKernel_cu_787390784cuda3std6ranges3__45__cpo5cdataE
	.align		8
        /*0158*/ 	.dword	_ZN55_INTERNAL_87463751_24_BinaryRemainderKernel_cu_787390784cuda3std6ranges3__45__cpo4sizeE
	.align		8
        /*0160*/ 	.dword	_ZN55_INTERNAL_87463751_24_BinaryRemainderKernel_cu_787390784cuda3std6ranges3__45__cpo5ssizeE
	.align		8
        /*0168*/ 	.dword	_ZN55_INTERNAL_87463751_24_BinaryRemainderKernel_cu_787390784cuda3std6ranges3__45__cpo8distanceE
	.align		8
        /*0170*/ 	.dword	_ZN55_INTERNAL_87463751_24_BinaryRemainderKernel_cu_787390786thrust23THRUST_300001_SM_900_NS6system6detail10sequential3seqE
	.align		8
        /*0178*/ 	.dword	$str$6
	.align		8
        /*0180*/ 	.dword	$str$7


//--------------------- .text._ZN2at6native18elementwise_kernelILi128ELi4EZNS0_15gpu_kernel_implINS0_13BinaryFunctorIN3c108BFloat16ES5_S5_ZZZNS0_16fmod_kernel_cudaERNS_18TensorIteratorBaseEENKUlvE0_clEvENKUlvE2_clEvEUlS5_S5_E_EEEEvS7_RKT_EUliE_EEviT1_ --------------------------
	.section	.text._ZN2at6native18elementwise_kernelILi128ELi4EZNS0_15gpu_kernel_implINS0_13BinaryFunctorIN3c108BFloat16ES5_S5_ZZZNS0_16fmod_kernel_cudaERNS_18TensorIteratorBaseEENKUlvE0_clEvENKUlvE2_clEvEUlS5_S5_E_EEEEvS7_RKT_EUliE_EEviT1_,"ax",@progbits
	.align	128
        .global         _ZN2at6native18elementwise_kernelILi128ELi4EZNS0_15gpu_kernel_implINS0_13BinaryFunctorIN3c108BFloat16ES5_S5_ZZZNS0_16fmod_kernel_cudaERNS_18TensorIteratorBaseEENKUlvE0_clEvENKUlvE2_clEvEUlS5_S5_E_EEEEvS7_RKT_EUliE_EEviT1_
        .type           _ZN2at6native18elementwise_kernelILi128ELi4EZNS0_15gpu_kernel_implINS0_13BinaryFunctorIN3c108BFloat16ES5_S5_ZZZNS0_16fmod_kernel_cudaERNS_18TensorIteratorBaseEENKUlvE0_clEvENKUlvE2_clEvEUlS5_S5_E_EEEEvS7_RKT_EUliE_EEviT1_,@function
        .size           _ZN2at6native18elementwise_kernelILi128ELi4EZNS0_15gpu_kernel_implINS0_13BinaryFunctorIN3c108BFloat16ES5_S5_ZZZNS0_16fmod_kernel_cudaERNS_18TensorIteratorBaseEENKUlvE0_clEvENKUlvE2_clEvEUlS5_S5_E_EEEEvS7_RKT_EUliE_EEviT1_,(.L_x_57297 - _ZN2at6native18elementwise_kernelILi128ELi4EZNS0_15gpu_kernel_implINS0_13BinaryFunctorIN3c108BFloat16ES5_S5_ZZZNS0_16fmod_kernel_cudaERNS_18TensorIteratorBaseEENKUlvE0_clEvENKUlvE2_clEvEUlS5_S5_E_EEEEvS7_RKT_EUliE_EEviT1_)
        .other          _ZN2at6native18elementwise_kernelILi128ELi4EZNS0_15gpu_kernel_implINS0_13BinaryFunctorIN3c108BFloat16ES5_S5_ZZZNS0_16fmod_kernel_cudaERNS_18TensorIteratorBaseEENKUlvE0_clEvENKUlvE2_clEvEUlS5_S5_E_EEEEvS7_RKT_EUliE_EEviT1_,@"STO_CUDA_ENTRY STV_DEFAULT"
_ZN2at6native18elementwise_kernelILi128ELi4EZNS0_15gpu_kernel_implINS0_13BinaryFunctorIN3c108BFloat16ES5_S5_ZZZNS0_16fmod_kernel_cudaERNS_18TensorIteratorBaseEENKUlvE0_clEvENKUlvE2_clEvEUlS5_S5_E_EEEEvS7_RKT_EUliE_EEviT1_:
.text._ZN2at6native18elementwise_kernelILi128ELi4EZNS0_15gpu_kernel_implINS0_13BinaryFunctorIN3c108BFloat16ES5_S5_ZZZNS0_16fmod_kernel_cudaERNS_18TensorIteratorBaseEENKUlvE0_clEvENKUlvE2_clEvEUlS5_S5_E_EEEEvS7_RKT_EUliE_EEviT1_:
[----:B------:R-:W0:Y:S01]  /*0000*/  LDC R1, c[0x0][0x28] ;  /* 0x00000a00ff017b82 */ /* 0x000e220000000800 */
[----:B------:R-:W1:Y:S01]  /*0010*/  S2R R18, SR_CTAID.X ;  /* 0x0000000000127919 */ /* 0x000e620000002500 */
[----:B------:R-:W-:Y:S01]  /*0020*/  ULDC UR4, c[0x0][0x210] ;  /* 0x0000840000047ab9 */ /* 0x000fe20000000800 */
[----:B------:R-:W-:Y:S01]  /*0030*/  ULDC.64 UR36, c[0x0][0x208] ;  /* 0x0000820000247ab9 */ /* 0x000fe20000000a00 */
[----:B------:R-:W-:Y:S01]  /*0040*/  BSSY B6, `(.L_x_0) ;  /* 0x00004b0000067945 */ /* 0x000fe20003800000 */
[----:B------:R-:W1:Y:S02]  /*0050*/  S2R R23, SR_TID.X ;  /* 0x0000000000177919 */ /* 0x000e640000002100 */
[----:B-1----:R-:W-:-:S05]  /*0060*/  IMAD R19, R18, 0x200, R23 ;  /* 0x0000020012137824 */ /* 0x002fca00078e0217 */
[----:B------:R-:W-:-:S13]  /*0070*/  ISETP.GE.AND P0, PT, R19, UR4, PT ;  /* 0x0000000413007c0c */ /* 0x000fda000bf06270 */
[----:B0-----:R-:W-:Y:S05]  /*0080*/  @P0 BRA `(.L_x_1) ;  /* 0x0000004800ac0947 */ /* 0x001fea0003800000 */
[----:B------:R-:W0:Y:S01]  /*0090*/  LDC R6, c[0x0][0x218] ;  /* 0x00008600ff067b82 */ /* 0x000e220000000800 */
[----:B------:R-:W-:Y:S02]  /*00a0*/  IMAD.MOV.U32 R22, RZ, RZ, RZ ;  /* 0x000000ffff167224 */ /* 0x000fe400078e00ff */
[----:B------:R-:W-:Y:S02]  /*00b0*/  IMAD.MOV.U32 R0, RZ, RZ, RZ ;  /* 0x000000ffff007224 */ /* 0x000fe400078e00ff */
[----:B------:R-:W-:Y:S01]  /*00c0*/  IMAD.MOV.U32 R16, RZ, RZ, RZ ;  /* 0x000000ffff107224 */ /* 0x000fe200078e00ff */
[----:B0-----:R-:W-:-:S13]  /*00d0*/  ISETP.NE.AND P0, PT, R6, RZ, PT ;  /* 0x000000ff0600720c */ /* 0x001fda0003f05270 */
[----:B------:R-:W-:Y:S05]  /*00e0*/  @!P0 BRA `(.L_x_2) ;  /* 0x0000001400748947 */ /* 0x000fea0003800000 */
[----:B------:R-:W-:Y:S01]  /*00f0*/  IMAD.MOV.U32 R2, RZ, RZ, RZ ;  /* 0x000000ffff027224 */ /* 0x000fe200078e00ff */
[----:B------:R-:W-:Y:S01]  /*0100*/  ULDC.64 UR4, c[0x0][0x220] ;  /* 0x0000880000047ab9 */ /* 0x000fe20000000a00 */
[----:B------:R-:W-:Y:S01]  /*0110*/  IMAD.MOV.U32 R3, RZ, RZ, R19 ;  /* 0x000000ffff037224 */ /* 0x000fe200078e0013 */
[----:B------:R-:W-:Y:S01]  /*0120*/  ISETP.NE.AND P0, PT, R6, 0x1, PT ;  /* 0x000000010600780c */ /* 0x000fe20003f05270 */
[----:B------:R-:W-:Y:S01]  /*0130*/  ULDC UR6, c[0x0][0x350] ;  /* 0x0000d40000067ab9 */ /* 0x000fe20000000800 */
[----:B------:R-:W-:Y:S01]  /*0140*/  IMAD.HI.U32 R2, R19, UR4, R2 ;  /* 0x0000000413027c27 */ /* 0x000fe2000f8e0002 */
[----:B------:R-:W-:-:S04]  /*0150*/  ULDC UR4, c[0x0][0x21c] ;  /* 0x0000870000047ab9 */ /* 0x000fc80000000800 */
[----:B------:R-:W-:-:S05]  /*0160*/  SHF.R.U32.HI R3, RZ, UR5, R2 ;  /* 0x00000005ff037c19 */ /* 0x000fca0008011602 */
[----:B------:R-:W-:-:S04]  /*0170*/  IMAD.MOV R0, RZ, RZ, -R3 ;  /* 0x000000ffff007224 */ /* 0x000fc800078e0a03 */
[----:B------:R-:W-:Y:S01]  /*0180*/  IMAD R19, R0, UR4, R19 ;  /* 0x0000000400137c24 */ /* 0x000fe2000f8e0213 */
[----:B------:R-:W-:-:S03]  /*0190*/  ULDC.64 UR4, c[0x0][0x348] ;  /* 0x0000d20000047ab9 */ /* 0x000fc60000000a00 */
[C---:B------:R-:W-:Y:S02]  /*01a0*/  IMAD R16, R19.reuse, UR4, RZ ;  /* 0x0000000413107c24 */ /* 0x040fe4000f8e02ff */
[C---:B------:R-:W-:Y:S02]  /*01b0*/  IMAD R0, R19.reuse, UR5, RZ ;  /* 0x0000000513007c24 */ /* 0x040fe4000f8e02ff */
[----:B------:R-:W-:Y:S01]  /*01c0*/  IMAD R22, R19, UR6, RZ ;  /* 0x0000000613167c24 */ /* 0x000fe2000f8e02ff */
[----:B------:R-:W-:Y:S06]  /*01d0*/  @!P0 BRA `(.L_x_2) ;  /* 0x0000001400388947 */ /* 0x000fec0003800000 */
[----:B------:R-:W-:Y:S01]  /*01e0*/  IMAD.MOV.U32 R2, RZ, RZ, RZ ;  /* 0x000000ffff027224 */ /* 0x000fe200078e00ff */
[----:B------:R-:W-:Y:S01]  /*01f0*/  ULDC.64 UR6, c[0x0][0x228] ;  /* 0x00008a0000067ab9 */ /* 0x000fe20000000a00 */
[----:B------:R-:W-:Y:S01]  /*0200*/  ULDC UR4, c[0x0][0x230] ;  /* 0x00008c0000047ab9 */ /* 0x000fe20000000800 */
[----:B------:R-:W-:Y:S01]  /*0210*/  ISETP.NE.AND P0, PT, R6, 0x2, PT ;  /* 0x000000020600780c */ /* 0x000fe20003f05270 */
[----:B------:R-:W-:-:S05]  /*0220*/  IMAD.HI.U32 R4, R3, UR7, R2 ;  /* 0x0000000703047c27 */ /* 0x000fca000f8e0002 */
[----:B------:R-:W-:Y:S01]  /*0230*/  SHF.R.U32.HI R5, RZ, UR4, R4 ;  /* 0x00000004ff057c19 */ /* 0x000fe20008011604 */
[----:B------:R-:W-:-:S04]  /*0240*/  ULDC UR4, c[0x0][0x354] ;  /* 0x0000d50000047ab9 */ /* 0x000fc80000000800 */
[----:B------:R-:W-:-:S04]  /*0250*/  IMAD.MOV R2, RZ, RZ, -R5 ;  /* 0x000000ffff027224 */ /* 0x000fc800078e0a05 */
[----:B------:R-:W-:Y:S01]  /*0260*/  IMAD R3, R2, UR6, R3 ;  /* 0x0000000602037c24 */ /* 0x000fe2000f8e0203 */
[----:B------:R-:W-:-:S03]  /*0270*/  ULDC.64 UR6, c[0x0][0x358] ;  /* 0x0000d60000067ab9 */ /* 0x000fc60000000a00 */
[C---:B------:R-:W-:Y:S02]  /*0280*/  IMAD R16, R3.reuse, UR4, R16 ;  /* 0x0000000403107c24 */ /* 0x040fe4000f8e0210 */
[C---:B------:R-:W-:Y:S02]  /*0290*/  IMAD R0, R3.reuse, UR6, R0 ;  /* 0x0000000603007c24 */ /* 0x040fe4000f8e0200 */
[----:B------:R-:W-:Y:S01]  /*02a0*/  IMAD R22, R3, UR7, R22 ;  /* 0x0000000703167c24 */ /* 0x000fe2000f8e0216 */
[----:B------:R-:W-:Y:S06]  /*02b0*/  @!P0 BRA `(.L_x_2) ;  /* 0x0000001400008947 */ /* 0x000fec0003800000 */
[----:B------:R-:W-:Y:S01]  /*02c0*/  IMAD.MOV.U32 R4, RZ, RZ, RZ ;  /* 0x000000ffff047224 */ /* 0x000fe200078e00ff */
[----:B------:R-:W-:Y:S01]  /*02d0*/  ULDC.64 UR4, c[0x0][0x238] ;  /* 0x00008e0000047ab9 */ /* 0x000fe20000000a00 */
        /* <DEDUP_REMOVED lines=308> */
[----:B------:R-:W-:Y:S02]  /*1620*/  ULDC UR6, c[0x0][0x470] ;  /* 0x00011c0000067ab9 */ /* 0x000fe40000000800 */
        /* <DEDUP_REMOVED lines=8> */
[----:B------:R-:W-:-:S07]  /*16b0*/  IMAD R22, R5, UR6, R22 ;  /* 0x0000000605167c24 */ /* 0x000fce000f8e0216 */
.L_x_2:
[----:B------:R-:W0:Y:S01]  /*16c0*/  LDC.U8 R5, c[0x0][0x492] ;  /* 0x00012480ff057b82 */ /* 0x000e220000000000 */
[----:B------:R-:W-:Y:S01]  /*16d0*/  ULDC.64 UR4, c[0x0][0x478] ;  /* 0x00011e0000047ab9 */ /* 0x000fe20000000a00 */
[----:B------:R-:W-:Y:S01]  /*16e0*/  ULDC.64 UR6, c[0x0][0x480] ;  /* 0x0001200000067ab9 */ /* 0x000fe20000000a00 */
[----:B------:R-:W-:Y:S02]  /*16f0*/  IADD3 R16, P1, R16, UR4, RZ ;  /* 0x0000000410107c10 */ /* 0x000fe4000ff3e0ff */
[----:B------:R-:W-:-:S03]  /*1700*/  IADD3 R2, P2, R0, UR6, RZ ;  /* 0x0000000600027c10 */ /* 0x000fc6000ff5e0ff */
[----:B------:R-:W-:Y:S02]  /*1710*/  IMAD.X R17, RZ, RZ, UR5, P1 ;  /* 0x00000005ff117e24 */ /* 0x000fe400088e06ff */
[----:B------:R-:W-:Y:S01]  /*1720*/  IMAD.X R3, RZ, RZ, UR7, P2 ;  /* 0x00000007ff037e24 */ /* 0x000fe200090e06ff */
[----:B0-----:R-:W-:-:S04]  /*1730*/  PRMT R4, R5, 0x9910, RZ ;  /* 0x0000991005047816 */ /* 0x001fc800000000ff */
[----:B------:R-:W-:-:S13]  /*1740*/  ISETP.GT.AND P0, PT, R4, 0x9, PT ;  /* 0x000000090400780c */ /* 0x000fda0003f04270 */
[----:B------:R-:W-:Y:S05]  /*1750*/  @P0 BRA `(.L_x_3) ;  /* 0x0000000400300947 */ /* 0x000fea0003800000 */
[----:B------:R-:W-:-:S13]  /*1760*/  ISETP.GT.AND P0, PT, R4, 0x4, PT ;  /* 0x000000040400780c */ /* 0x000fda0003f04270 */
[----:B------:R-:W-:Y:S05]  /*1770*/  @P0 BRA `(.L_x_4) ;  /* 0x0000000000940947 */ /* 0x000fea0003800000 */
[----:B------:R-:W-:-:S13]  /*1780*/  ISETP.GT.AND P0, PT, R4, 0x1, PT ;  /* 0x000000010400780c */ /* 0x000fda0003f04270 */
[----:B------:R-:W-:Y:S05]  /*1790*/  @P0 BRA `(.L_x_5) ;  /* 0x0000000000380947 */ /* 0x000fea0003800000 */
[----:B------:R-:W-:-:S13]  /*17a0*/  ISETP.NE.AND P0, PT, R5, RZ, PT ;  /* 0x000000ff0500720c */ /* 0x000fda0003f05270 */
[----:B------:R-:W-:Y:S05]  /*17b0*/  @!P0 BRA `(.L_x_6) ;  /* 0x00000000001c8947 */ /* 0x000fea0003800000 */
[----:B------:R-:W-:-:S13]  /*17c0*/  ISETP.NE.AND P0, PT, R4, 0x1, PT ;  /* 0x000000010400780c */ /* 0x000fda0003f05270 */
[----:B------:R-:W-:Y:S05]  /*17d0*/  @P0 BRA `(.L_x_7) ;  /* 0x0000000c00840947 */ /* 0x000fea0003800000 */
[----:B------:R-:W2:Y:S02]  /*17e0*/  LDG.E.S8 R2, desc[UR36][R2.64] ;  /* 0x0000002402027981 */ /* 0x000ea4000c1e1300 */
[----:B--2---:R-:W0:Y:S02]  /*17f0*/  I2F.S16 R0, R2 ;  /* 0x0000000200007306 */ /* 0x004e240000101400 */
[----:B0-----:R-:W-:-:S04]  /*1800*/  F2FP.BF16.F32.PACK_AB R0, RZ, R0 ;  /* 0x00000000ff00723e */ /* 0x001fc800000010ff */
[----:B------:R-:W-:Y:S01]  /*1810*/  PRMT R19, R0, 0x7610, R19 ;  /* 0x0000761000137816 */ /* 0x000fe20000000013 */
[----:B------:R-:W-:Y:S06]  /*1820*/  BRA `(.L_x_8) ;  /* 0x0000000c00dc7947 */ /* 0x000fec0003800000 */
.L_x_6:
[----:B------:R-:W2:Y:S02]  /*1830*/  LDG.E.U8 R2, desc[UR36][R2.64] ;  /* 0x0000002402027981 */ /* 0x000ea4000c1e1100 */
[----:B--2---:R-:W-:-:S04]  /*1840*/  I2FP.F32.U32 R0, R2 ;  /* 0x0000000200007245 */ /* 0x004fc80000201000 */
[----:B------:R-:W-:-:S04]  /*1850*/  F2FP.BF16.F32.PACK_AB R0, RZ, R0 ;  /* 0x00000000ff00723e */ /* 0x000fc800000010ff */
[----:B------:R-:W-:Y:S01]  /*1860*/  PRMT R19, R0, 0x7610, R19 ;  /* 0x0000761000137816 */ /* 0x000fe20000000013 */
[----:B------:R-:W-:Y:S06]  /*1870*/  BRA `(.L_x_8) ;  /* 0x0000000c00c87947 */ /* 0x000fec0003800000 */
.L_x_5:
[----:B------:R-:W-:-:S13]  /*1880*/  ISETP.NE.AND P0, PT, R4, 0x2, PT ;  /* 0x000000020400780c */ /* 0x000fda0003f05270 */
[----:B------:R-:W-:Y:S05]  /*1890*/  @!P0 BRA `(.L_x_9) ;  /* 0x0000000000388947 */ /* 0x000fea0003800000 */
[----:B------:R-:W-:-:S13]  /*18a0*/  ISETP.NE.AND P0, PT, R4, 0x3, PT ;  /* 0x000000030400780c */ /* 0x000fda0003f05270 */
[----:B------:R-:W-:Y:S05]  /*18b0*/  @!P0 BRA `(.L_x_10) ;  /* 0x00000000001c8947 */ /* 0x000fea0003800000 */
[----:B------:R-:W-:-:S13]  /*18c0*/  ISETP.NE.AND P0, PT, R4, 0x4, PT ;  /* 0x000000040400780c */ /* 0x000fda0003f05270 */
[----:B------:R-:W-:Y:S05]  /*18d0*/  @P0 BRA `(.L_x_7) ;  /* 0x0000000c00440947 */ /* 0x000fea0003800000 */
[----:B------:R-:W2:Y:S02]  /*18e0*/  LDG.E.64 R2, desc[UR36][R2.64] ;  /* 0x0000002402027981 */ /* 0x000ea4000c1e1b00 */
[----:B--2---:R-:W0:Y:S02]  /*18f0*/  I2F.S64 R0, R2 ;  /* 0x0000000200007312 */ /* 0x004e240000301400 */
[----:B0-----:R-:W-:-:S04]  /*1900*/  F2FP.BF16.F32.PACK_AB R0, RZ, R0 ;  /* 0x00000000ff00723e */ /* 0x001fc800000010ff */
[----:B------:R-:W-:Y:S01]  /*1910*/  PRMT R19, R0, 0x7610, R19 ;  /* 0x0000761000137816 */ /* 0x000fe20000000013 */
[----:B------:R-:W-:Y:S06]  /*1920*/  BRA `(.L_x_8) ;  /* 0x0000000c009c7947 */ /* 0x000fec0003800000 */
.L_x_10:
[----:B------:R-:W2:Y:S02]  /*1930*/  LDG.E R2, desc[UR36][R2.64] ;  /* 0x0000002402027981 */ /* 0x000ea4000c1e1900 */
[----:B--2---:R-:W-:-:S04]  /*1940*/  I2FP.F32.S32 R0, R2 ;  /* 0x0000000200007245 */ /* 0x004fc80000201400 */
[----:B------:R-:W-:-:S04]  /*1950*/  F2FP.BF16.F32.PACK_AB R0, RZ, R0 ;  /* 0x00000000ff00723e */ /* 0x000fc800000010ff */
[----:B------:R-:W-:Y:S01]  /*1960*/  PRMT R19, R0, 0x7610, R19 ;  /* 0x0000761000137816 */ /* 0x000fe20000000013 */
[----:B------:R-:W-:Y:S06]  /*1970*/  BRA `(.L_x_8) ;  /* 0x0000000c00887947 */ /* 0x000fec0003800000 */
.L_x_9:
[----:B------:R-:W2:Y:S02]  /*1980*/  LDG.E.U16 R2, desc[UR36][R2.64] ;  /* 0x0000002402027981 */ /* 0x000ea4000c1e1500 */
[----:B--2---:R-:W0:Y:S02]  /*1990*/  I2F.S16 R0, R2 ;  /* 0x0000000200007306 */ /* 0x004e240000101400 */
[----:B0-----:R-:W-:-:S04]  /*19a0*/  F2FP.BF16.F32.PACK_AB R0, RZ, R0 ;  /* 0x00000000ff00723e */ /* 0x001fc800000010ff */
[----:B------:R-:W-:Y:S01]  /*19b0*/  PRMT R19, R0, 0x7610, R19 ;  /* 0x0000761000137816 */ /* 0x000fe20000000013 */
[----:B------:R-:W-:Y:S06]  /*19c0*/  BRA `(.L_x_8) ;  /* 0x0000000c00747947 */ /* 0x000fec0003800000 */
.L_x_4:
[----:B------:R-:W-:-:S13]  /*19d0*/  ISETP.GT.AND P0, PT, R4, 0x6, PT ;  /* 0x000000060400780c */ /* 0x000fda0003f04270 */
[----:B------:R-:W-:Y:S05]  /*19e0*/  @P0 BRA `(.L_x_11) ;  /* 0x0000000000300947 */ /* 0x000fea0003800000 */
[----:B------:R-:W-:-:S13]  /*19f0*/  ISETP.NE.AND P0, PT, R4, 0x5, PT ;  /* 0x000000050400780c */ /* 0x000fda0003f05270 */
[----:B------:R-:W-:Y:S05]  /*1a00*/  @!P0 BRA `(.L_x_12) ;  /* 0x0000000000148947 */ /* 0x000fea0003800000 */
[----:B------:R-:W-:-:S13]  /*1a10*/  ISETP.NE.AND P0, PT, R4, 0x6, PT ;  /* 0x000000060400780c */ /* 0x000fda0003f05270 */
[----:B------:R-:W-:Y:S05]  /*1a20*/  @P0 BRA `(.L_x_7) ;  /* 0x0000000800f00947 */ /* 0x000fea0003800000 */
[----:B------:R-:W2:Y:S02]  /*1a30*/  LDG.E R2, desc[UR36][R2.64] ;  /* 0x0000002402027981 */ /* 0x000ea4000c1e1900 */
[----:B--2---:R-:W-:Y:S01]  /*1a40*/  F2FP.BF16.F32.PACK_AB R19, RZ, R2 ;  /* 0x00000002ff13723e */ /* 0x004fe200000010ff */
[----:B------:R-:W-:Y:S06]  /*1a50*/  BRA `(.L_x_8) ;  /* 0x0000000c00507947 */ /* 0x000fec0003800000 */
.L_x_12:
[----:B------:R-:W2:Y:S02]  /*1a60*/  LDG.E.U16 R0, desc[UR36][R2.64] ;  /* 0x0000002402007981 */ /* 0x000ea4000c1e1500 */
[----:B--2---:R-:W-:-:S05]  /*1a70*/  HADD2.F32 R0, -RZ, R0.H0_H0 ;  /* 0x20000000ff007230 */ /* 0x004fca0000004100 */
[----:B------:R-:W-:-:S04]  /*1a80*/  F2FP.BF16.F32.PACK_AB R0, RZ, R0 ;  /* 0x00000000ff00723e */ /* 0x000fc800000010ff */
[----:B------:R-:W-:Y:S01]  /*1a90*/  PRMT R19, R0, 0x7610, R19 ;  /* 0x0000761000137816 */ /* 0x000fe20000000013 */
[----:B------:R-:W-:Y:S06]  /*1aa0*/  BRA `(.L_x_8) ;  /* 0x0000000c003c7947 */ /* 0x000fec0003800000 */
.L_x_11:
[----:B------:R-:W-:-:S13]  /*1ab0*/  ISETP.NE.AND P0, PT, R4, 0x7, PT ;  /* 0x000000070400780c */ /* 0x000fda0003f05270 */
[----:B------:R-:W-:Y:S05]  /*1ac0*/  @!P0 BRA `(.L_x_13) ;  /* 0x0000000000308947 */ /* 0x000fea0003800000 */
[----:B------:R-:W-:-:S13]  /*1ad0*/  ISETP.NE.AND P0, PT, R4, 0x8, PT ;  /* 0x000000080400780c */ /* 0x000fda0003f05270 */
[----:B------:R-:W-:Y:S05]  /*1ae0*/  @!P0 BRA `(.L_x_14) ;  /* 0x0000000000148947 */ /* 0x000fea0003800000 */
[----:B------:R-:W-:-:S13]  /*1af0*/  ISETP.NE.AND P0, PT, R4, 0x9, PT ;  /* 0x000000090400780c */ /* 0x000fda0003f05270 */
[----:B------:R-:W-:Y:S05]  /*1b00*/  @P0 BRA `(.L_x_7) ;  /* 0x0000000800b80947 */ /* 0x000fea0003800000 */
[----:B------:R-:W2:Y:S02]  /*1b10*/  LDG.E R2, desc[UR36][R2.64] ;  /* 0x0000002402027981 */ /* 0x000ea4000c1e1900 */
[----:B--2---:R-:W-:Y:S01]  /*1b20*/  F2FP.BF16.F32.PACK_AB R19, RZ, R2 ;  /* 0x00000002ff13723e */ /* 0x004fe200000010ff */
[----:B------:R-:W-:Y:S06]  /*1b30*/  BRA `(.L_x_8) ;  /* 0x0000000c00187947 */ /* 0x000fec0003800000 */
.L_x_14:
[----:B------:R-:W2:Y:S02]  /*1b40*/  LDG.E.U16 R2, desc[UR36][R2.64] ;  /* 0x0000002402027981 */ /* 0x000ea4000c1e1500 */
[----:B--2---:R-:W-:-:S05]  /*1b50*/  HADD2.F32 R0, -RZ, R2.H0_H0 ;  /* 0x20000002ff007230 */ /* 0x004fca0000004100 */
[----:B------:R-:W-:-:S04]  /*1b60*/  F2FP.BF16.F32.PACK_AB R0, RZ, R0 ;  /* 0x00000000ff00723e */ /* 0x000fc800000010ff */
[----:B------:R-:W-:Y:S01]  /*1b70*/  PRMT R19, R0, 0x7610, R19 ;  /* 0x0000761000137816 */ /* 0x000fe20000000013 */
[----:B------:R-:W-:Y:S06]  /*1b80*/  BRA `(.L_x_8) ;  /* 0x0000000c00047947 */ /* 0x000fec0003800000 */
.L_x_13:
[----:B------:R-:W2:Y:S01]  /*1b90*/  LDG.E.64 R2, desc[UR36][R2.64] ;  /* 0x0000002402027981 */ /* 0x000ea2000c1e1b00 */
[----:B------:R-:W-:Y:S01]  /*1ba0*/  UMOV UR4, 0xf0000000 ;  /* 0xf000000000047882 */ /* 0x000fe20000000000 */
[----:B------:R-:W-:Y:S01]  /*1bb0*/  UMOV UR5, 0x380fffff ;  /* 0x380fffff00057882 */ /* 0x000fe20000000000 */
[----:B--2---:R-:W0:Y:S01]  /*1bc0*/  F2F.F32.F64 R0, R2 ;  /* 0x0000000200007310 */ /* 0x004e220000301000 */
[----:B------:R-:W-:-:S14]  /*1bd0*/  DSETP.GEU.AND P0, PT, |R2|, UR4, PT ;  /* 0x0000000402007e2a */ /* 0x000fdc000bf0e200 */
[----:B0-----:R-:W-:-:S05]  /*1be0*/  @!P0 FMUL R0, R0, 1.175494350822287508e-38 ;  /* 0x0080000000008820 */ /* 0x001fca0000400000 */
[----:B------:R-:W-:-:S04]  /*1bf0*/  F2FP.BF16.F32.PACK_AB R0, RZ, R0 ;  /* 0x00000000ff00723e */ /* 0x000fc800000010ff */
[----:B------:R-:W-:Y:S01]  /*1c00*/  PRMT R19, R0, 0x7610, R19 ;  /* 0x0000761000137816 */ /* 0x000fe20000000013 */
[----:B------:R-:W-:Y:S06]  /*1c10*/  BRA `(.L_x_8) ;  /* 0x0000000800e07947 */ /* 0x000fec0003800000 */
.L_x_3:
[----:B------:R-:W-:-:S13]  /*1c20*/  ISETP.GT.AND P0, PT, R4, 0x18, PT ;  /* 0x000000180400780c */ /* 0x000fda0003f04270 */
[----:B------:R-:W-:Y:S05]  /*1c30*/  @P0 BRA `(.L_x_15) ;  /* 0x0000000400080947 */ /* 0x000fea0003800000 */
[----:B------:R-:W-:-:S13]  /*1c40*/  ISETP.GT.AND P0, PT, R4, 0xe, PT ;  /* 0x0000000e0400780c */ /* 0x000fda0003f04270 */
[----:B------:R-:W-:Y:S05]  /*1c50*/  @P0 BRA `(.L_x_16) ;  /* 0x00000000004c0947 */ /* 0x000fea0003800000 */
[----:B------:R-:W-:-:S13]  /*1c60*/  ISETP.NE.AND P0, PT, R4, 0xa, PT ;  /* 0x0000000a0400780c */ /* 0x000fda0003f05270 */
[----:B------:R-:W-:Y:S05]  /*1c70*/  @!P0 BRA `(.L_x_17) ;  /* 0x0000000000208947 */ /* 0x000fea0003800000 */
[----:B------:R-:W-:-:S13]  /*1c80*/  ISETP.NE.AND P0, PT, R4, 0xb, PT ;  /* 0x0000000b0400780c */ /* 0x000fda0003f05270 */
[----:B------:R-:W-:Y:S05]  /*1c90*/  @P0 BRA `(.L_x_7) ;  /* 0x0000000800540947 */ /* 0x000fea0003800000 */
[----:B------:R-:W2:Y:S02]  /*1ca0*/  LDG.E.U8 R2, desc[UR36][R2.64] ;  /* 0x0000002402027981 */ /* 0x000ea4000c1e1100 */
[----:B--2---:R-:W-:-:S04]  /*1cb0*/  ISETP.NE.AND P0, PT, R2, RZ, PT ;  /* 0x000000ff0200720c */ /* 0x004fc80003f05270 */
[----:B------:R-:W-:-:S04]  /*1cc0*/  FSEL R0, RZ, 1, !P0 ;  /* 0x3f800000ff007808 */ /* 0x000fc80004000000 */
[----:B------:R-:W-:-:S04]  /*1cd0*/  F2FP.BF16.F32.PACK_AB R0, RZ, R0 ;  /* 0x00000000ff00723e */ /* 0x000fc800000010ff */
[----:B------:R-:W-:Y:S01]  /*1ce0*/  PRMT R19, R0, 0x7610, R19 ;  /* 0x0000761000137816 */ /* 0x000fe20000000013 */
[----:B------:R-:W-:Y:S06]  /*1cf0*/  BRA `(.L_x_8) ;  /* 0x0000000800a87947 */ /* 0x000fec0003800000 */
.L_x_17:
        /* <DEDUP_REMOVED lines=9> */
.L_x_16:
[----:B------:R-:W-:-:S13]  /*1d90*/  ISETP.NE.AND P0, PT, R4, 0xf, PT ;  /* 0x0000000f0400780c */ /* 0x000fda0003f05270 */
[----:B------:R-:W-:Y:S05]  /*1da0*/  @!P0 BRA `(.L_x_18) ;  /* 0x0000000000a48947 */ /* 0x000fea0003800000 */
[----:B------:R-:W-:-:S13]  /*1db0*/  ISETP.NE.AND P0, PT, R4, 0x17, PT ;  /* 0x000000170400780c */ /* 0x000fda0003f05270 */
[----:B------:R-:W-:Y:S05]  /*1dc0*/  @!P0 BRA `(.L_x_19) ;  /* 0x0000000000608947 */ /* 0x000fea0003800000 */
[----:B------:R-:W-:-:S13]  /*1dd0*/  ISETP.NE.AND P0, PT, R4, 0x18, PT ;  /* 0x000000180400780c */ /* 0x000fda0003f05270 */
[----:B------:R-:W-:Y:S05]  /*1de0*/  @P0 BRA `(.L_x_7) ;  /* 0x0000000800000947 */ /* 0x000fea0003800000 */
[----:B------:R-:W2:Y:S01]  /*1df0*/  LDG.E.U8 R0, desc[UR36][R2.64] ;  /* 0x0000002402007981 */ /* 0x000ea2000c1e1100 */
[----:B------:R-:W-:Y:S02]  /*1e00*/  IMAD.MOV.U32 R8, RZ, RZ, -0x800000 ;  /* 0xff800000ff087424 */ /* 0x000fe400078e00ff */
[----:B--2---:R-:W-:-:S05]  /*1e10*/  IMAD.SHL.U32 R0, R0, 0x1000000, RZ ;  /* 0x0100000000007824 */ /* 0x004fca00078e00ff */
[----:B------:R-:W-:-:S04]  /*1e20*/  LOP3.LUT R4, R0, 0x7f000000, RZ, 0xc0, !PT ;  /* 0x7f00000000047812 */ /* 0x000fc800078ec0ff */
[----:B------:R-:W0:Y:S01]  /*1e30*/  FLO.U32 R5, R4 ;  /* 0x0000000400057300 */ /* 0x000e2200000e0000 */
[C---:B------:R-:W-:Y:S02]  /*1e40*/  VIADD R6, R4.reuse, 0x1000000 ;  /* 0x0100000004067836 */ /* 0x040fe40000000000 */
[----:B------:R-:W-:-:S03]  /*1e50*/  VIADD R2, R4, 0xffffffff ;  /* 0xffffffff04027836 */ /* 0x000fc60000000000 */
[----:B------:R-:W-:Y:S02]  /*1e60*/  SHF.R.S32.HI R6, RZ, 0x8, R6 ;  /* 0x00000008ff067819 */ /* 0x000fe40000011406 */
[----:B------:R-:W-:Y:S02]  /*1e70*/  SHF.R.S32.HI R2, RZ, 0x1f, R2 ;  /* 0x0000001fff027819 */ /* 0x000fe40000011402 */
[----:B0-----:R-:W-:-:S04]  /*1e80*/  IADD3 R5, -R5, 0x1f, RZ ;  /* 0x0000001f05057810 */ /* 0x001fc80007ffe1ff */
[C---:B------:R-:W-:Y:S01]  /*1e90*/  ISETP.GT.U32.AND P0, PT, R5.reuse, 0x4, PT ;  /* 0x000000040500780c */ /* 0x040fe20003f04070 */
[----:B------:R-:W-:-:S05]  /*1ea0*/  VIADD R5, R5, 0xfffffffc ;  /* 0xfffffffc05057836 */ /* 0x000fca0000000000 */
[----:B------:R-:W-:-:S05]  /*1eb0*/  SEL R5, R5, RZ, P0 ;  /* 0x000000ff05057207 */ /* 0x000fca0000000000 */
[----:B------:R-:W-:Y:S01]  /*1ec0*/  IMAD R8, R5, R8, 0x3c000000 ;  /* 0x3c00000005087424 */ /* 0x000fe200078e0208 */
[----:B------:R-:W-:-:S04]  /*1ed0*/  SHF.L.U32 R5, R4, R5, RZ ;  /* 0x0000000504057219 */ /* 0x000fc800000006ff */
[----:B------:R-:W-:-:S04]  /*1ee0*/  LEA.HI R5, R5, R8, RZ, 0x1c ;  /* 0x0000000805057211 */ /* 0x000fc800078fe0ff */
[----:B------:R-:W-:-:S04]  /*1ef0*/  LOP3.LUT R5, R5, 0x7f800000, R6, 0xf8, !PT ;  /* 0x7f80000005057812 */ /* 0x000fc800078ef806 */
[----:B------:R-:W-:-:S04]  /*1f00*/  LOP3.LUT R5, R5, R2, RZ, 0x30, !PT ;  /* 0x0000000205057212 */ /* 0x000fc800078e30ff */
[----:B------:R-:W-:-:S04]  /*1f10*/  LOP3.LUT R5, R5, 0x80000000, R0, 0xf8, !PT ;  /* 0x8000000005057812 */ /* 0x000fc800078ef800 */
[----:B------:R-:W-:-:S04]  /*1f20*/  F2FP.BF16.F32.PACK_AB R5, RZ, R5 ;  /* 0x00000005ff05723e */ /* 0x000fc800000010ff */
[----:B------:R-:W-:Y:S01]  /*1f30*/  PRMT R19, R5, 0x7610, R19 ;  /* 0x0000761005137816 */ /* 0x000fe20000000013 */
[----:B------:R-:W-:Y:S06]  /*1f40*/  BRA `(.L_x_8) ;  /* 0x0000000800147947 */ /* 0x000fec0003800000 */
.L_x_19:
[----:B------:R-:W2:Y:S02]  /*1f50*/  LDG.E.U8 R2, desc[UR36][R2.64] ;  /* 0x0000002402027981 */ /* 0x000ea4000c1e1100 */
[C---:B--2---:R-:W-:Y:S02]  /*1f60*/  IMAD.SHL.U32 R0, R2.reuse, 0x2000000, RZ ;  /* 0x0200000002007824 */ /* 0x044fe400078e00ff */
[----:B------:R-:W-:-:S03]  /*1f70*/  IMAD.SHL.U32 R5, R2, 0x1000000, RZ ;  /* 0x0100000002057824 */ /* 0x000fc600078e00ff */
[----:B------:R-:W-:-:S13]  /*1f80*/  ISETP.GE.U32.AND P0, PT, R0, 0x8000000, PT ;  /* 0x080000000000780c */ /* 0x000fda0003f06070 */
[C---:B------:R-:W-:Y:S02]  /*1f90*/  @!P0 IMAD.SHL.U32 R0, R2.reuse, 0x100, RZ ;  /* 0x0000010002008824 */ /* 0x040fe400078e00ff */
[----:B------:R-:W-:-:S03]  /*1fa0*/  @P0 IMAD.SHL.U32 R4, R2, 0x200000, RZ ;  /* 0x0020000002040824 */ /* 0x000fc600078e00ff */
[----:B------:R-:W-:Y:S02]  /*1fb0*/  @!P0 LOP3.LUT R0, R0, 0x7f00, RZ, 0xc0, !PT ;  /* 0x00007f0000008812 */ /* 0x000fe400078ec0ff */
[----:B------:R-:W-:Y:S02]  /*1fc0*/  @P0 LOP3.LUT R4, R4, 0x70000000, RZ, 0xfc, !PT ;  /* 0x7000000004040812 */ /* 0x000fe400078efcff */
[----:B------:R-:W-:-:S03]  /*1fd0*/  @!P0 LOP3.LUT R0, R0, 0x3f000000, RZ, 0xfc, !PT ;  /* 0x3f00000000008812 */ /* 0x000fc600078efcff */
[----:B------:R-:W-:Y:S02]  /*1fe0*/  @P0 FMUL.FTZ R4, R4, 1.9259299443872358531e-34 ;  /* 0x0780000004040820 */ /* 0x000fe40000410000 */
[----:B------:R-:W-:-:S05]  /*1ff0*/  @!P0 FADD.FTZ R4, R0, -0.5 ;  /* 0xbf00000000048421 */ /* 0x000fca0000010000 */
[----:B------:R-:W-:-:S04]  /*2000*/  LOP3.LUT R4, R4, 0x80000000, R5, 0xf8, !PT ;  /* 0x8000000004047812 */ /* 0x000fc800078ef805 */
[----:B------:R-:W-:-:S04]  /*2010*/  F2FP.BF16.F32.PACK_AB R4, RZ, R4 ;  /* 0x00000004ff04723e */ /* 0x000fc800000010ff */
[----:B------:R-:W-:Y:S01]  /*2020*/  PRMT R19, R4, 0x7610, R19 ;  /* 0x0000761004137816 */ /* 0x000fe20000000013 */
[----:B------:R-:W-:Y:S06]  /*2030*/  BRA `(.L_x_8) ;  /* 0x0000000400d87947 */ /* 0x000fec0003800000 */
.L_x_18:
[----:B------:R0:W5:Y:S01]  /*2040*/  LDG.E.U16 R19, desc[UR36][R2.64] ;  /* 0x0000002402137981 */ /* 0x000162000c1e1500 */
[----:B------:R-:W-:Y:S05]  /*2050*/  BRA `(.L_x_8) ;  /* 0x0000000400d07947 */ /* 0x000fea0003800000 */
.L_x_15:
[----:B------:R-:W-:-:S13]  /*2060*/  ISETP.GT.AND P0, PT, R4, 0x1b, PT ;  /* 0x0000001b0400780c */ /* 0x000fda0003f04270 */
[----:B------:R-:W-:Y:S05]  /*2070*/  @P0 BRA `(.L_x_20) ;  /* 0x0000000400140947 */ /* 0x000fea0003800000 */
[----:B------:R-:W-:-:S13]  /*2080*/  ISETP.NE.AND P0, PT, R4, 0x19, PT ;  /* 0x000000190400780c */ /* 0x000fda0003f05270 */
[----:B------:R-:W-:Y:S05]  /*2090*/  @!P0 BRA `(.L_x_21) ;  /* 0x0000000000988947 */ /* 0x000fea0003800000 */
[----:B------:R-:W-:-:S13]  /*20a0*/  ISETP.NE.AND P0, PT, R4, 0x1a, PT ;  /* 0x0000001a0400780c */ /* 0x000fda0003f05270 */
[----:B------:R-:W-:Y:S05]  /*20b0*/  @!P0 BRA `(.L_x_22) ;  /* 0x00000000001c8947 */ /* 0x000fea0003800000 */
[----:B------:R-:W-:-:S13]  /*20c0*/  ISETP.NE.AND P0, PT, R4, 0x1b, PT ;  /* 0x0000001b0400780c */ /* 0x000fda0003f05270 */
[----:B------:R-:W-:Y:S05]  /*20d0*/  @P0 BRA `(.L_x_7) ;  /* 0x0000000400440947 */ /* 0x000fea0003800000 */
[----:B------:R-:W2:Y:S02]  /*20e0*/  LDG.E.U16 R0, desc[UR36][R2.64] ;  /* 0x0000002402007981 */ /* 0x000ea4000c1e1500 */
[----:B--2---:R-:W-:-:S04]  /*20f0*/  I2FP.F32.U32 R0, R0 ;  /* 0x0000000000007245 */ /* 0x004fc80000201000 */
[----:B------:R-:W-:-:S04]  /*2100*/  F2FP.BF16.F32.PACK_AB R0, RZ, R0 ;  /* 0x00000000ff00723e */ /* 0x000fc800000010ff */
[----:B------:R-:W-:Y:S01]  /*2110*/  PRMT R19, R0, 0x7610, R19 ;  /* 0x0000761000137816 */ /* 0x000fe20000000013 */
[----:B------:R-:W-:Y:S06]  /*2120*/  BRA `(.L_x_8) ;  /* 0x00000004009c7947 */ /* 0x000fec0003800000 */
.L_x_22:
[----:B------:R-:W2:Y:S01]  /*2130*/  LDG.E.U8 R2, desc[UR36][R2.64] ;  /* 0x0000002402027981 */ /* 0x000ea2000c1e1100 */
[----:B------:R-:W-:Y:S01]  /*2140*/  BSSY B0, `(.L_x_23) ;  /* 0x0000018000007945 */ /* 0x000fe20003800000 */
[----:B------:R-:W-:Y:S01]  /*2150*/  IMAD.MOV.U32 R0, RZ, RZ, RZ ;  /* 0x000000ffff007224 */ /* 0x000fe200078e00ff */
[----:B--2---:R-:W-:-:S13]  /*2160*/  ISETP.NE.AND P0, PT, R2, RZ, PT ;  /* 0x000000ff0200720c */ /* 0x004fda0003f05270 */
[----:B------:R-:W-:Y:S05]  /*2170*/  @!P0 BRA `(.L_x_24) ;  /* 0x0000000000508947 */ /* 0x000fea0003800000 */
[----:B------:R-:W-:-:S13]  /*2180*/  ISETP.NE.AND P0, PT, R2, 0x80, PT ;  /* 0x000000800200780c */ /* 0x000fda0003f05270 */
[----:B------:R-:W-:Y:S01]  /*2190*/  @!P0 IMAD.MOV.U32 R0, RZ, RZ, 0x7f800001 ;  /* 0x7f800001ff008424 */ /* 0x000fe200078e00ff */
[----:B------:R-:W-:Y:S06]  /*21a0*/  @!P0 BRA `(.L_x_24) ;  /* 0x0000000000448947 */ /* 0x000fec0003800000 */
[C---:B------:R-:W-:Y:S01]  /*21b0*/  LOP3.LUT P0, R0, R2.reuse, 0x78, RZ, 0xc0, !PT ;  /* 0x0000007802007812 */ /* 0x040fe2000780c0ff */
[----:B------:R-:W-:Y:S01]  /*21c0*/  BSSY B1, `(.L_x_25) ;  /* 0x000000c000017945 */ /* 0x000fe20003800000 */
[----:B------:R-:W-:Y:S02]  /*21d0*/  SHF.R.U32.HI R3, RZ, 0x7, R2 ;  /* 0x00000007ff037819 */ /* 0x000fe40000011602 */
[----:B------:R-:W-:Y:S02]  /*21e0*/  LOP3.LUT R2, R2, 0x7, RZ, 0xc0, !PT ;  /* 0x0000000702027812 */ /* 0x000fe400078ec0ff */
[----:B------:R-:W-:Y:S01]  /*21f0*/  SHF.R.U32.HI R0, RZ, 0x3, R0 ;  /* 0x00000003ff007819 */ /* 0x000fe20000011600 */
[----:B------:R-:W-:-:S06]  /*2200*/  IMAD.U32 R4, R3, -0x80000000, RZ ;  /* 0x8000000003047824 */ /* 0x000fcc00078e00ff */
[----:B------:R-:W-:Y:S05]  /*2210*/  @P0 BRA `(.L_x_26) ;  /* 0x0000000000180947 */ /* 0x000fea0003800000 */
[----:B------:R-:W0:Y:S02]  /*2220*/  FLO.U32 R3, R2 ;  /* 0x0000000200037300 */ /* 0x000e2400000e0000 */
[----:B0-----:R-:W-:-:S04]  /*2230*/  IADD3 R3, -R3, 0x1f, RZ ;  /* 0x0000001f03037810 */ /* 0x001fc80007ffe1ff */
[----:B------:R-:W-:Y:S01]  /*2240*/  IADD3 R0, R0, 0x1d, -R3 ;  /* 0x0000001d00007810 */ /* 0x000fe20007ffe803 */
[----:B------:R-:W-:-:S05]  /*2250*/  VIADD R5, R3, 0xffffffe4 ;  /* 0xffffffe403057836 */ /* 0x000fca0000000000 */
[----:B------:R-:W-:-:S04]  /*2260*/  SHF.L.U32 R5, R2, R5, RZ ;  /* 0x0000000502057219 */ /* 0x000fc800000006ff */
[----:B------:R-:W-:-:S07]  /*2270*/  LOP3.LUT R2, R5, 0x7, RZ, 0xc0, !PT ;  /* 0x0000000705027812 */ /* 0x000fce00078ec0ff */
.L_x_26:
[----:B------:R-:W-:Y:S05]  /*2280*/  BSYNC B1 ;  /* 0x0000000000017941 */ /* 0x000fea0003800000 */
.L_x_25:
[----:B------:R-:W-:Y:S01]  /*2290*/  LEA R3, R0, 0x3b800000, 0x17 ;  /* 0x3b80000000037811 */ /* 0x000fe200078eb8ff */
[----:B------:R-:W-:-:S05]  /*22a0*/  IMAD.SHL.U32 R0, R2, 0x100000, RZ ;  /* 0x0010000002007824 */ /* 0x000fca00078e00ff */
[----:B------:R-:W-:-:S07]  /*22b0*/  LOP3.LUT R0, R3, R0, R4, 0xfe, !PT ;  /* 0x0000000003007212 */ /* 0x000fce00078efe04 */
.L_x_24:
[----:B------:R-:W-:Y:S05]  /*22c0*/  BSYNC B0 ;  /* 0x0000000000007941 */ /* 0x000fea0003800000 */
.L_x_23:
[----:B------:R-:W-:-:S04]  /*22d0*/  F2FP.BF16.F32.PACK_AB R0, RZ, R0 ;  /* 0x00000000ff00723e */ /* 0x000fc800000010ff */
[----:B------:R-:W-:Y:S01]  /*22e0*/  PRMT R19, R0, 0x7610, R19 ;  /* 0x0000761000137816 */ /* 0x000fe20000000013 */
[----:B------:R-:W-:Y:S06]  /*22f0*/  BRA `(.L_x_8) ;  /* 0x0000000400287947 */ /* 0x000fec0003800000 */
.L_x_21:
        /* <DEDUP_REMOVED lines=21> */
.L_x_30:
[----:B------:R-:W-:Y:S05]  /*2450*/  BSYNC B1 ;  /* 0x0000000000017941 */ /* 0x000fea0003800000 */
.L_x_29:
[----:B------:R-:W-:Y:S01]  /*2460*/  LEA R3, R0, 0x37800000, 0x17 ;  /* 0x3780000000037811 */ /* 0x000fe200078eb8ff */
[----:B------:R-:W-:-:S05]  /*2470*/  IMAD.SHL.U32 R0, R2, 0x200000, RZ ;  /* 0x0020000002007824 */ /* 0x000fca00078e00ff */
[----:B------:R-:W-:-:S07]  /*2480*/  LOP3.LUT R0, R3, R0, R4, 0xfe, !PT ;  /* 0x0000000003007212 */ /* 0x000fce00078efe04 */
.L_x_28:
[----:B------:R-:W-:Y:S05]  /*2490*/  BSYNC B0 ;  /* 0x0000000000007941 */ /* 0x000fea0003800000 */
.L_x_27:
[----:B------:R-:W-:-:S04]  /*24a0*/  F2FP.BF16.F32.PACK_AB R0, RZ, R0 ;  /* 0x00000000ff00723e */ /* 0x000fc800000010ff */
[----:B------:R-:W-:Y:S01]  /*24b0*/  PRMT R19, R0, 0x7610, R19 ;  /* 0x0000761000137816 */ /* 0x000fe20000000013 */
[----:B------:R-:W-:Y:S06]  /*24c0*/  BRA `(.L_x_8) ;  /* 0x0000000000b47947 */ /* 0x000fec0003800000 */
.L_x_20:
[----:B------:R-:W-:-:S13]  /*24d0*/  ISETP.NE.AND P0, PT, R4, 0x1c, PT ;  /* 0x0000001c0400780c */ /* 0x000fda0003f05270 */
[----:B------:R-:W-:Y:S05]  /*24e0*/  @!P0 BRA `(.L_x_31) ;  /* 0x00000000009c8947 */ /* 0x000fea0003800000 */
[----:B------:R-:W-:-:S13]  /*24f0*/  ISETP.NE.AND P0, PT, R4, 0x1d, PT ;  /* 0x0000001d0400780c */ /* 0x000fda0003f05270 */
[----:B------:R-:W-:Y:S05]  /*2500*/  @!P0 BRA `(.L_x_32) ;  /* 0x0000000000808947 */ /* 0x000fea0003800000 */
[----:B------:R-:W-:-:S13]  /*2510*/  ISETP.NE.AND P0, PT, R4, 0x2c, PT ;  /* 0x0000002c0400780c */ /* 0x000fda0003f05270 */
[----:B------:R-:W-:Y:S05]  /*2520*/  @P0 BRA `(.L_x_7) ;  /* 0x0000000000300947 */ /* 0x000fea0003800000 */
[----:B------:R-:W2:Y:S01]  /*2530*/  LDG.E.U8 R2, desc[UR36][R2.64] ;  /* 0x0000002402027981 */ /* 0x000ea2000c1e1100 */
[----:B------:R-:W-:Y:S01]  /*2540*/  BSSY B0, `(.L_x_33) ;  /* 0x0000007000007945 */ /* 0x000fe20003800000 */
[----:B------:R-:W-:Y:S01]  /*2550*/  IMAD.MOV.U32 R0, RZ, RZ, 0x400000 ;  /* 0x00400000ff007424 */ /* 0x000fe200078e00ff */
[----:B--2---:R-:W-:-:S13]  /*2560*/  ISETP.NE.AND P0, PT, R2, RZ, PT ;  /* 0x000000ff0200720c */ /* 0x004fda0003f05270 */
[----:B------:R-:W-:Y:S05]  /*2570*/  @!P0 BRA `(.L_x_34) ;  /* 0x00000000000c8947 */ /* 0x000fea0003800000 */
[----:B------:R-:W-:-:S13]  /*2580*/  ISETP.NE.AND P0, PT, R2, 0xff, PT ;  /* 0x000000ff0200780c */ /* 0x000fda0003f05270 */
[----:B------:R-:W-:Y:S02]  /*2590*/  @!P0 IMAD.MOV.U32 R0, RZ, RZ, 0x7f800001 ;  /* 0x7f800001ff008424 */ /* 0x000fe400078e00ff */
[----:B------:R-:W-:-:S07]  /*25a0*/  @P0 IMAD.SHL.U32 R0, R2, 0x800000, RZ ;  /* 0x0080000002000824 */ /* 0x000fce00078e00ff */
.L_x_34:
[----:B------:R-:W-:Y:S05]  /*25b0*/  BSYNC B0 ;  /* 0x0000000000007941 */ /* 0x000fea0003800000 */
.L_x_33:
[----:B------:R-:W-:-:S04]  /*25c0*/  F2FP.BF16.F32.PACK_AB R0, RZ, R0 ;  /* 0x00000000ff00723e */ /* 0x000fc800000010ff */
[----:B------:R-:W-:Y:S01]  /*25d0*/  PRMT R19, R0, 0x7610, R19 ;  /* 0x0000761000137816 */ /* 0x000fe20000000013 */
[----:B------:R-:W-:Y:S06]  /*25e0*/  BRA `(.L_x_8) ;  /* 0x00000000006c7947 */ /* 0x000fec0003800000 */
.L_x_7:
[----:B------:R-:W-:Y:S01]  /*25f0*/  MOV R2, 0x0 ;  /* 0x0000000000027802 */ /* 0x000fe20000000f00 */
[----:B------:R-:W-:Y:S01]  /*2600*/  ULDC.64 UR4, c[0x4][0x178] ;  /* 0x01005e0000047ab9 */ /* 0x000fe20000000a00 */
[----:B------:R-:W-:Y:S01]  /*2610*/  ULDC.64 UR6, c[0x4][0x88] ;  /* 0x0100220000067ab9 */ /* 0x000fe20000000a00 */
[----:B------:R-:W-:Y:S02]  /*2620*/  IMAD.U32 R4, RZ, RZ, UR4 ;  /* 0x00000004ff047e24 */ /* 0x000fe4000f8e00ff */
[----:B------:R-:W-:Y:S01]  /*2630*/  IMAD.U32 R5, RZ, RZ, UR5 ;  /* 0x00000005ff057e24 */ /* 0x000fe2000f8e00ff */
[----:B------:R-:W0:Y:S01]  /*2640*/  LDC.64 R2, c[0x4][R2] ;  /* 0x0100000002027b82 */ /* 0x000e220000000a00 */
[----:B------:R-:W-:Y:S01]  /*2650*/  ULDC.64 UR4, c[0x4][0x180] ;  /* 0x0100600000047ab9 */ /* 0x000fe20000000a00 */
[----:B------:R-:W-:Y:S02]  /*2660*/  IMAD.U32 R10, RZ, RZ, UR6 ;  /* 0x00000006ff0a7e24 */ /* 0x000fe4000f8e00ff */
[----:B------:R-:W-:-:S02]  /*2670*/  IMAD.U32 R6, RZ, RZ, UR4 ;  /* 0x00000004ff067e24 */ /* 0x000fc4000f8e00ff */
[----:B------:R-:W-:Y:S02]  /*2680*/  IMAD.U32 R7, RZ, RZ, UR5 ;  /* 0x00000005ff077e24 */ /* 0x000fe4000f8e00ff */
[----:B------:R-:W-:Y:S02]  /*2690*/  IMAD.U32 R11, RZ, RZ, UR7 ;  /* 0x00000007ff0b7e24 */ /* 0x000fe4000f8e00ff */
[----:B------:R-:W-:Y:S02]  /*26a0*/  IMAD.MOV.U32 R8, RZ, RZ, 0x4e ;  /* 0x0000004eff087424 */ /* 0x000fe400078e00ff */
[----:B------:R-:W-:Y:S02]  /*26b0*/  IMAD.MOV.U32 R12, RZ, RZ, 0x1 ;  /* 0x00000001ff0c7424 */ /* 0x000fe400078e00ff */
[----:B------:R-:W-:-:S07]  /*26c0*/  IMAD.MOV.U32 R13, RZ, RZ, RZ ;  /* 0x000000ffff0d7224 */ /* 0x000fce00078e00ff */
[----:B------:R-:W-:-:S07]  /*26d0*/  LEPC R20, `(.L_x_35) ;  /* 0x000000001014794e */ /* 0x000fce0000000000 */
[----:B0-----:R-:W-:Y:S05]  /*26e0*/  CALL.ABS.NOINC R2 ;  /* 0x0000000002007343 */ /* 0x001fea0003c00000 */
.L_x_35:
[----:B------:R-:W-:Y:S01]  /*26f0*/  PRMT R19, RZ, 0x7610, R19 ;  /* 0x00007610ff137816 */ /* 0x000fe20000000013 */
[----:B------:R-:W-:Y:S06]  /*2700*/  BRA `(.L_x_8) ;  /* 0x0000000000247947 */ /* 0x000fec0003800000 */
.L_x_32:
[----:B------:R-:W2:Y:S02]  /*2710*/  LDG.E.64 R2, desc[UR36][R2.64] ;  /* 0x0000002402027981 */ /* 0x000ea4000c1e1b00 */
[----:B--2---:R-:W0:Y:S02]  /*2720*/  I2F.U64 R0, R2 ;  /* 0x0000000200007312 */ /* 0x004e240000301000 */
[----:B0-----:R-:W-:-:S04]  /*2730*/  F2FP.BF16.F32.PACK_AB R0, RZ, R0 ;  /* 0x00000000ff00723e */ /* 0x001fc800000010ff */
[----:B------:R-:W-:Y:S01]  /*2740*/  PRMT R19, R0, 0x7610, R19 ;  /* 0x0000761000137816 */ /* 0x000fe20000000013 */
[----:B------:R-:W-:Y:S06]  /*2750*/  BRA `(.L_x_8) ;  /* 0x0000000000107947 */ /* 0x000fec0003800000 */
.L_x_31:
[----:B------:R-:W2:Y:S02]  /*2760*/  LDG.E R2, desc[UR36][R2.64] ;  /* 0x0000002402027981 */ /* 0x000ea4000c1e1900 */
[----:B--2---:R-:W-:-:S04]  /*2770*/  I2FP.F32.U32 R0, R2 ;  /* 0x0000000200007245 */ /* 0x004fc80000201000 */
[----:B------:R-:W-:-:S04]  /*2780*/  F2FP.BF16.F32.PACK_AB R0, RZ, R0 ;  /* 0x00000000ff00723e */ /* 0x000fc800000010ff */
[----:B------:R-:W-:-:S07]  /*2790*/  PRMT R19, R0, 0x7610, R19 ;  /* 0x0000761000137816 */ /* 0x000fce0000000013 */
.L_x_8:
[----:B------:R-:W1:Y:S01]  /*27a0*/  LDC.U8 R4, c[0x0][0x493] ;  /* 0x000124c0ff047b82 */ /* 0x000e620000000000 */
[----:B------:R-:W-:Y:S02]  /*27b0*/  ULDC.64 UR4, c[0x0][0x488] ;  /* 0x0001220000047ab9 */ /* 0x000fe40000000a00 */
[----:B0-----:R-:W-:-:S05]  /*27c0*/  IADD3 R2, P1, R22, UR4, RZ ;  /* 0x0000000416027c10 */ /* 0x001fca000ff3e0ff */
[----:B------:R-:W-:Y:S01]  /*27d0*/  IMAD.X R3, RZ, RZ, UR5, P1 ;  /* 0x00000005ff037e24 */ /* 0x000fe200088e06ff */
[----:B-1----:R-:W-:-:S04]  /*27e0*/  PRMT R0, R4, 0x9910, RZ ;  /* 0x0000991004007816 */ /* 0x002fc800000000ff */
        /* <DEDUP_REMOVED lines=12> */
[----:B0-----:R-:W-:Y:S01]  /*28b0*/  F2FP.BF16.F32.PACK_AB R0, RZ, R0 ;  /* 0x00000000ff00723e */ /* 0x001fe200000010ff */
[----:B------:R-:W-:Y:S06]  /*28c0*/  BRA `(.L_x_41) ;  /* 0x0000000c00a07947 */ /* 0x000fec0003800000 */
.L_x_39:
[----:B------:R-:W2:Y:S02]  /*28d0*/  LDG.E.U8 R2, desc[UR36][R2.64] ;  /* 0x0000002402027981 */ /* 0x000ea4000c1e1100 */
[----:B--2---:R-:W-:-:S04]  /*28e0*/  I2FP.F32.U32 R0, R2 ;  /* 0x0000000200007245 */ /* 0x004fc80000201000 */
[----:B------:R-:W-:Y:S01]  /*28f0*/  F2FP.BF16.F32.PACK_AB R0, RZ, R0 ;  /* 0x00000000ff00723e */ /* 0x000fe200000010ff */
[----:B------:R-:W-:Y:S06]  /*2900*/  BRA `(.L_x_41) ;  /* 0x0000000c00907947 */ /* 0x000fec0003800000 */
.L_x_38:
        /* <DEDUP_REMOVED lines=8> */
[----:B0-----:R-:W-:Y:S01]  /*2990*/  F2FP.BF16.F32.PACK_AB R0, RZ, R0 ;  /* 0x00000000ff00723e */ /* 0x001fe200000010ff */
[----:B------:R-:W-:Y:S06]  /*29a0*/  BRA `(.L_x_41) ;  /* 0x0000000c00687947 */ /* 0x000fec0003800000 */
.L_x_43:
[----:B------:R-:W2:Y:S02]  /*29b0*/  LDG.E R2, desc[UR36][R2.64] ;  /* 0x0000002402027981 */ /* 0x000ea4000c1e1900 */
[----:B--2---:R-:W-:-:S04]  /*29c0*/  I2FP.F32.S32 R0, R2 ;  /* 0x0000000200007245 */ /* 0x004fc80000201400 */
[----:B------:R-:W-:Y:S01]  /*29d0*/  F2FP.BF16.F32.PACK_AB R0, RZ, R0 ;  /* 0x00000000ff00723e */ /* 0x000fe200000010ff */
[----:B------:R-:W-:Y:S06]  /*29e0*/  BRA `(.L_x_41) ;  /* 0x0000000c00587947 */ /* 0x000fec0003800000 */
.L_x_42:
[----:B------:R-:W2:Y:S02]  /*29f0*/  LDG.E.U16 R2, desc[UR36][R2.64] ;  /* 0x0000002402027981 */ /* 0x000ea4000c1e1500 */
[----:B--2---:R-:W0:Y:S02]  /*2a00*/  I2F.S16 R0, R2 ;  /* 0x0000000200007306 */ /* 0x004e240000101400 */
[----:B0-----:R-:W-:Y:S01]  /*2a10*/  F2FP.BF16.F32.PACK_AB R0, RZ, R0 ;  /* 0x00000000ff00723e */ /* 0x001fe200000010ff */
[----:B------:R-:W-:Y:S06]  /*2a20*/  BRA `(.L_x_41) ;  /* 0x0000000c00487947 */ /* 0x000fec0003800000 */
.L_x_37:
        /* <DEDUP_REMOVED lines=9> */
.L_x_45:
[----:B------:R-:W2:Y:S02]  /*2ac0*/  LDG.E.U16 R0, desc[UR36][R2.64] ;  /* 0x0000002402007981 */ /* 0x000ea4000c1e1500 */
[----:B--2---:R-:W-:-:S05]  /*2ad0*/  HADD2.F32 R0, -RZ, R0.H0_H0 ;  /* 0x20000000ff007230 */ /* 0x004fca0000004100 */
[----:B------:R-:W-:Y:S01]  /*2ae0*/  F2FP.BF16.F32.PACK_AB R0, RZ, R0 ;  /* 0x00000000ff00723e */ /* 0x000fe200000010ff */
[----:B------:R-:W-:Y:S06]  /*2af0*/  BRA `(.L_x_41) ;  /* 0x0000000c00147947 */ /* 0x000fec0003800000 */
.L_x_44:
        /* <DEDUP_REMOVED lines=9> */
.L_x_47:
[----:B------:R-:W2:Y:S02]  /*2b90*/  LDG.E.U16 R2, desc[UR36][R2.64] ;  /* 0x0000002402027981 */ /* 0x000ea4000c1e1500 */
[----:B--2---:R-:W-:-:S05]  /*2ba0*/  HADD2.F32 R0, -RZ, R2.H0_H0 ;  /* 0x20000002ff007230 */ /* 0x004fca0000004100 */
[----:B------:R-:W-:Y:S01]  /*2bb0*/  F2FP.BF16.F32.PACK_AB R0, RZ, R0 ;  /* 0x00000000ff00723e */ /* 0x000fe200000010ff */
[----:B------:R-:W-:Y:S06]  /*2bc0*/  BRA `(.L_x_41) ;  /* 0x0000000800e07947 */ /* 0x000fec0003800000 */
.L_x_46:
[----:B------:R-:W2:Y:S01]  /*2bd0*/  LDG.E.64 R2, desc[UR36][R2.64] ;  /* 0x0000002402027981 */ /* 0x000ea2000c1e1b00 */
[----:B------:R-:W-:Y:S01]  /*2be0*/  UMOV UR4, 0xf0000000 ;  /* 0xf000000000047882 */ /* 0x000fe20000000000 */
[----:B------:R-:W-:Y:S01]  /*2bf0*/  UMOV UR5, 0x380fffff ;  /* 0x380fffff00057882 */ /* 0x000fe20000000000 */
[----:B--2---:R-:W0:Y:S01]  /*2c00*/  F2F.F32.F64 R0, R2 ;  /* 0x0000000200007310 */ /* 0x004e220000301000 */
[----:B------:R-:W-:-:S14]  /*2c10*/  DSETP.GEU.AND P0, PT, |R2|, UR4, PT ;  /* 0x0000000402007e2a */ /* 0x000fdc000bf0e200 */
[----:B0-----:R-:W-:-:S05]  /*2c20*/  @!P0 FMUL R0, R0, 1.175494350822287508e-38 ;  /* 0x0080000000008820 */ /* 0x001fca0000400000 */
[----:B------:R-:W-:Y:S01]  /*2c30*/  F2FP.BF16.F32.PACK_AB R0, RZ, R0 ;  /* 0x00000000ff00723e */ /* 0x000fe200000010ff */
[----:B------:R-:W-:Y:S06]  /*2c40*/  BRA `(.L_x_41) ;  /* 0x0000000800c07947 */ /* 0x000fec0003800000 */
.L_x_36:
        /* <DEDUP_REMOVED lines=11> */
[----:B------:R-:W-:Y:S01]  /*2d00*/  F2FP.BF16.F32.PACK_AB R0, RZ, R0 ;  /* 0x00000000ff00723e */ /* 0x000fe200000010ff */
[----:B------:R-:W-:Y:S06]  /*2d10*/  BRA `(.L_x_41) ;  /* 0x00000008008c7947 */ /* 0x000fec0003800000 */
.L_x_50:
        /* <DEDUP_REMOVED lines=8> */
.L_x_49:
        /* <DEDUP_REMOVED lines=28> */
.L_x_52:
        /* <DEDUP_REMOVED lines=15> */
.L_x_51:
[----:B------:R0:W5:Y:S01]  /*3050*/  LDG.E.U16 R0, desc[UR36][R2.64] ;  /* 0x0000002402007981 */ /* 0x000162000c1e1500 */
[----:B------:R-:W-:Y:S05]  /*3060*/  BRA `(.L_x_41) ;  /* 0x0000000400b87947 */ /* 0x000fea0003800000 */
.L_x_48:
        /* <DEDUP_REMOVED lines=10> */
[----:B------:R-:W-:Y:S01]  /*3110*/  F2FP.BF16.F32.PACK_AB R0, RZ, R0 ;  /* 0x00000000ff00723e */ /* 0x000fe200000010ff */
[----:B------:R-:W-:Y:S06]  /*3120*/  BRA `(.L_x_41) ;  /* 0x0000000400887947 */ /* 0x000fec0003800000 */
.L_x_55:
        /* <DEDUP_REMOVED lines=21> */
.L_x_59:
[----:B------:R-:W-:Y:S05]  /*3280*/  BSYNC B1 ;  /* 0x0000000000017941 */ /* 0x000fea0003800000 */
.L_x_58:
[----:B------:R-:W-:Y:S01]  /*3290*/  LEA R3, R0, 0x3b800000, 0x17 ;  /* 0x3b80000000037811 */ /* 0x000fe200078eb8ff */
[----:B------:R-:W-:-:S05]  /*32a0*/  IMAD.SHL.U32 R0, R2, 0x100000, RZ ;  /* 0x0010000002007824 */ /* 0x000fca00078e00ff */
[----:B------:R-:W-:-:S07]  /*32b0*/  LOP3.LUT R0, R3, R0, R4, 0xfe, !PT ;  /* 0x0000000003007212 */ /* 0x000fce00078efe04 */
.L_x_57:
[----:B------:R-:W-:Y:S05]  /*32c0*/  BSYNC B0 ;  /* 0x0000000000007941 */ /* 0x000fea0003800000 */
.L_x_56:
[----:B------:R-:W-:Y:S01]  /*32d0*/  F2FP.BF16.F32.PACK_AB R0, RZ, R0 ;  /* 0x00000000ff00723e */ /* 0x000fe200000010ff */
[----:B------:R-:W-:Y:S06]  /*32e0*/  BRA `(.L_x_41) ;  /* 0x0000000400187947 */ /* 0x000fec0003800000 */
.L_x_54:
        /* <DEDUP_REMOVED lines=21> */
.L_x_63:
[----:B------:R-:W-:Y:S05]  /*3440*/  BSYNC B1 ;  /* 0x0000000000017941 */ /* 0x000fea0003800000 */
.L_x_62:
[----:B------:R-:W-:Y:S01]  /*3450*/  LEA R3, R0, 0x37800000, 0x17 ;  /* 0x3780000000037811 */ /* 0x000fe200078eb8ff */
[----:B------:R-:W-:-:S05]  /*3460*/  IMAD.SHL.U32 R0, R2, 0x200000, RZ ;  /* 0x0020000002007824 */ /* 0x000fca00078e00ff */
[----:B------:R-:W-:-:S07]  /*3470*/  LOP3.LUT R0, R3, R0, R4, 0xfe, !PT ;  /* 0x0000000003007212 */ /* 0x000fce00078efe04 */
.L_x_61:
[----:B------:R-:W-:Y:S05]  /*3480*/  BSYNC B0 ;  /* 0x0000000000007941 */ /* 0x000fea0003800000 */
.L_x_60:
[----:B------:R-:W-:Y:S01]  /*3490*/  F2FP.BF16.F32.PACK_AB R0, RZ, R0 ;  /* 0x00000000ff00723e */ /* 0x000fe200000010ff */
[----:B------:R-:W-:Y:S06]  /*34a0*/  BRA `(.L_x_41) ;  /* 0x0000000000a87947 */ /* 0x000fec0003800000 */
.L_x_53:
        /* <DEDUP_REMOVED lines=14> */
.L_x_67:
[----:B------:R-:W-:Y:S05]  /*3590*/  BSYNC B0 ;  /* 0x0000000000007941 */ /* 0x000fea0003800000 */
.L_x_66:
[----:B------:R-:W-:Y:S01]  /*35a0*/  F2FP.BF16.F32.PACK_AB R0, RZ, R0 ;  /* 0x00000000ff00723e */ /* 0x000fe200000010ff */
[----:B------:R-:W-:Y:S06]  /*35b0*/  BRA `(.L_x_41) ;  /* 0x0000000000647947 */ /* 0x000fec0003800000 */
.L_x_40:
        /* <DEDUP_REMOVED lines=15> */
[----:B0----5:R-:W-:Y:S05]  /*36b0*/  CALL.ABS.NOINC R2 ;  /* 0x0000000002007343 */ /* 0x021fea0003c00000 */
.L_x_68:
[----:B------:R-:W-:Y:S01]  /*36c0*/  PRMT R0, RZ, 0x7610, R0 ;  /* 0x00007610ff007816 */ /* 0x000fe20000000000 */
[----:B------:R-:W-:Y:S06]  /*36d0*/  BRA `(.L_x_41) ;  /* 0x00000000001c7947 */ /* 0x000fec0003800000 */
.L_x_65:
[----:B------:R-:W2:Y:S02]  /*36e0*/  LDG.E.64 R2, desc[UR36][R2.64] ;  /* 0x0000002402027981 */ /* 0x000ea4000c1e1b00 */
[----:B--2---:R-:W0:Y:S02]  /*36f0*/  I2F.U64 R0, R2 ;  /* 0x0000000200007312 */ /* 0x004e240000301000 */
[----:B0-----:R-:W-:Y:S01]  /*3700*/  F2FP.BF16.F32.PACK_AB R0, RZ, R0 ;  /* 0x00000000ff00723e */ /* 0x001fe200000010ff */
[----:B------:R-:W-:Y:S06]  /*3710*/  BRA `(.L_x_41) ;  /* 0x00000000000c7947 */ /* 0x000fec0003800000 */
.L_x_64:
[----:B------:R-:W2:Y:S02]  /*3720*/  LDG.E R2, desc[UR36][R2.64] ;  /* 0x0000002402027981 */ /* 0x000ea4000c1e1900 */
[----:B--2---:R-:W-:-:S04]  /*3730*/  I2FP.F32.U32 R0, R2 ;  /* 0x0000000200007245 */ /* 0x004fc80000201000 */
[----:B------:R-:W-:-:S07]  /*3740*/  F2FP.BF16.F32.PACK_AB R0, RZ, R0 ;  /* 0x00000000ff00723e */ /* 0x000fce00000010ff */
.L_x_41:
[----:B-----5:R-:W-:Y:S01]  /*3750*/  IMAD.U32 R19, R19, 0x10000, RZ ;  /* 0x0001000013137824 */ /* 0x020fe200078e00ff */
[----:B------:R-:W-:Y:S01]  /*3760*/  BSSY B0, `(.L_x_69) ;  /* 0x0000041000007945 */ /* 0x000fe20003800000 */
[----:B------:R-:W-:Y:S02]  /*3770*/  IMAD.U32 R4, R0, 0x10000, RZ ;  /* 0x0001000000047824 */ /* 0x000fe400078e00ff */
[----:B------:R-:W-:-:S03]  /*3780*/  FADD.FTZ R0, |R19|, -RZ ;  /* 0x800000ff13007221 */ /* 0x000fc60000010200 */
[----:B------:R-:W-:-:S13]  /*3790*/  FSETP.GEU.FTZ.AND P0, PT, |R19|, |R4|, PT ;  /* 0x400000041300720b */ /* 0x000fda0003f1e200 */
[----:B------:R-:W-:Y:S05]  /*37a0*/  @!P0 BRA `(.L_x_70) ;  /* 0x0000000000f08947 */ /* 0x000fea0003800000 */
[----:B------:R-:W-:-:S05]  /*37b0*/  FMUL.FTZ R5, |R4|, 8388608 ;  /* 0x4b00000004057820 */ /* 0x000fca0000410200 */
[----:B------:R-:W-:-:S13]  /*37c0*/  FSETP.GTU.FTZ.AND P0, PT, R0, R5, PT ;  /* 0x000000050000720b */ /* 0x000fda0003f1c000 */
[----:B------:R-:W-:Y:S05]  /*37d0*/  @P0 BRA `(.L_x_71) ;  /* 0x0000000000680947 */ /* 0x000fea0003800000 */
[----:B------:R-:W-:Y:S01]  /*37e0*/  FADD.FTZ R7, |R4|, -RZ ;  /* 0x800000ff04077221 */ /* 0x000fe20000010200 */
[----:B------:R-:W-:Y:S03]  /*37f0*/  BSSY B1, `(.L_x_72) ;  /* 0x0000016000017945 */ /* 0x000fe60003800000 */
[----:B0-----:R-:W0:Y:S02]  /*3800*/  MUFU.RCP R3, R7 ;  /* 0x0000000700037308 */ /* 0x001e240000001000 */
[----:B0-----:R-:W-:Y:S01]  /*3810*/  FMUL.FTZ R2, R0, R3 ;  /* 0x0000000300027220 */ /* 0x001fe20000410000 */
[----:B------:R-:W-:-:S05]  /*3820*/  FADD.FTZ R3, -R7, -RZ ;  /* 0x800000ff07037221 */ /* 0x000fca0000010100 */
[----:B------:R-:W0:Y:S02]  /*3830*/  FRND.TRUNC R5, R2 ;  /* 0x0000000200057307 */ /* 0x000e24000020d000 */
[----:B0-----:R-:W-:-:S05]  /*3840*/  FFMA R3, R5, R3, R0 ;  /* 0x0000000305037223 */ /* 0x001fca0000000000 */
[----:B------:R-:W-:-:S13]  /*3850*/  ISETP.GE.U32.AND P0, PT, R3, R7, PT ;  /* 0x000000070300720c */ /* 0x000fda0003f06070 */
[----:B------:R-:W-:Y:S05]  /*3860*/  @!P0 BRA `(.L_x_73) ;  /* 0x0000000000388947 */ /* 0x000fea0003800000 */
[----:B------:R-:W-:-:S13]  /*3870*/  ISETP.GT.U32.AND P0, PT, R3, -0x80000000, PT ;  /* 0x800000000300780c */ /* 0x000fda0003f04070 */
[----:B------:R-:W-:Y:S05]  /*3880*/  @P0 BRA `(.L_x_74) ;  /* 0x0000000000240947 */ /* 0x000fea0003800000 */
[----:B------:R-:W-:Y:S01]  /*3890*/  FADD.FTZ R2, |R4|, |R4| ;  /* 0x4000000404027221 */ /* 0x000fe20000010200 */
[----:B------:R-:W-:-:S04]  /*38a0*/  FADD.FTZ R5, R5, 1 ;  /* 0x3f80000005057421 */ /* 0x000fc80000010000 */
[----:B------:R-:W-:-:S13]  /*38b0*/  FSETP.GE.FTZ.AND P0, PT, R3, R2, PT ;  /* 0x000000020300720b */ /* 0x000fda0003f16000 */
[----:B------:R-:W-:Y:S05]  /*38c0*/  @!P0 BRA `(.L_x_73) ;  /* 0x0000000000208947 */ /* 0x000fea0003800000 */
[----:B------:R-:W-:Y:S01]  /*38d0*/  FFMA.FTZ R2, |R4|, -3, R3 ;  /* 0xc040000004027823 */ /* 0x000fe20000010203 */
[----:B------:R-:W-:-:S04]  /*38e0*/  FADD.FTZ R5, R5, 1 ;  /* 0x3f80000005057421 */ /* 0x000fc80000010000 */
[----:B------:R-:W-:-:S13]  /*38f0*/  FSETP.GE.FTZ.AND P0, PT, R2, RZ, PT ;  /* 0x000000ff0200720b */ /* 0x000fda0003f16000 */
[----:B------:R-:W-:Y:S01]  /*3900*/  @P0 FADD.FTZ R5, R5, 1 ;  /* 0x3f80000005050421 */ /* 0x000fe20000010000 */
[----:B------:R-:W-:Y:S06]  /*3910*/  BRA `(.L_x_73) ;  /* 0x00000000000c7947 */ /* 0x000fec0003800000 */
.L_x_74:
[----:B------:R-:W-:Y:S01]  /*3920*/  FSETP.GEU.FTZ.AND P0, PT, R3, -R7, PT ;  /* 0x800000070300720b */ /* 0x000fe20003f1e000 */
[----:B------:R-:W-:-:S12]  /*3930*/  FADD.FTZ R5, R5, -1 ;  /* 0xbf80000005057421 */ /* 0x000fd80000010000 */
[----:B------:R-:W-:-:S07]  /*3940*/  @!P0 FADD.FTZ R5, R5, -1 ;  /* 0xbf80000005058421 */ /* 0x000fce0000010000 */
.L_x_73:
[----:B------:R-:W-:Y:S05]  /*3950*/  BSYNC B1 ;  /* 0x0000000000017941 */ /* 0x000fea0003800000 */
.L_x_72:
[----:B------:R-:W-:Y:S01]  /*3960*/  FFMA.FTZ R0, -R7, R5, R0 ;  /* 0x0000000507007223 */ /* 0x000fe20000010100 */
[----:B------:R-:W-:Y:S06]  /*3970*/  BRA `(.L_x_70) ;  /* 0x00000000007c7947 */ /* 0x000fec0003800000 */
.L_x_71:
[C---:B0-----:R-:W-:Y:S01]  /*3980*/  VIADD R2, R5.reuse, 0xf4800000 ;  /* 0xf480000005027836 */ /* 0x041fe20000000000 */
[----:B------:R-:W-:Y:S01]  /*3990*/  FSETP.GT.FTZ.AND P0, PT, |R4|, RZ, PT ;  /* 0x000000ff0400720b */ /* 0x000fe20003f14200 */
[----:B------:R-:W-:Y:S03]  /*39a0*/  BSSY B1, `(.L_x_75) ;  /* 0x000001a000017945 */ /* 0x000fe60003800000 */
[----:B------:R-:W-:Y:S02]  /*39b0*/  LOP3.LUT R3, R2, 0xff800000, RZ, 0xc0, !PT ;  /* 0xff80000002037812 */ /* 0x000fe400078ec0ff */
[C---:B------:R-:W-:Y:S02]  /*39c0*/  LOP3.LUT R2, R0.reuse, 0x7fffff, RZ, 0xc0, !PT ;  /* 0x007fffff00027812 */ /* 0x040fe400078ec0ff */
[C---:B------:R-:W-:Y:S01]  /*39d0*/  ISETP.GT.U32.OR P0, PT, R0.reuse, 0x7f7fffff, !P0 ;  /* 0x7f7fffff0000780c */ /* 0x040fe20004704470 */
[----:B------:R-:W-:Y:S01]  /*39e0*/  IMAD.IADD R3, R0, 0x1, -R3 ;  /* 0x0000000100037824 */ /* 0x000fe200078e0a03 */
[----:B------:R-:W-:-:S02]  /*39f0*/  LOP3.LUT R0, R5, 0xff800000, RZ, 0xc0, !PT ;  /* 0xff80000005007812 */ /* 0x000fc400078ec0ff */
[----:B------:R-:W-:Y:S02]  /*3a00*/  LOP3.LUT R2, R2, 0x3f800000, RZ, 0xfc, !PT ;  /* 0x3f80000002027812 */ /* 0x000fe400078efcff */
[----:B------:R-:W-:Y:S02]  /*3a10*/  LOP3.LUT P1, R3, R3, 0xff800000, RZ, 0xc0, !PT ;  /* 0xff80000003037812 */ /* 0x000fe4000782c0ff */
[----:B------:R-:W-:-:S11]  /*3a20*/  FSEL R6, R0, +QNAN , !P0 ;  /* 0x7fffffff00067808 */ /* 0x000fd60004000000 */
[----:B------:R-:W-:Y:S05]  /*3a30*/  @!P1 BRA `(.L_x_76) ;  /* 0x0000000000409947 */ /* 0x000fea0003800000 */
[----:B------:R-:W-:-:S04]  /*3a40*/  LOP3.LUT R0, R5, 0x7fffff, RZ, 0xc0, !PT ;  /* 0x007fffff05007812 */ /* 0x000fc800078ec0ff */
[----:B------:R-:W-:-:S04]  /*3a50*/  LOP3.LUT R8, R0, 0x3f800000, RZ, 0xfc, !PT ;  /* 0x3f80000000087812 */ /* 0x000fc800078efcff */
[----:B------:R0:W1:Y:S03]  /*3a60*/  MUFU.RCP R0, R8 ;  /* 0x0000000800007308 */ /* 0x0000660000001000 */
.L_x_77:
[----:B------:R-:W-:-:S05]  /*3a70*/  VIMNMX.U32 R4, R3, 0xb800000, PT ;  /* 0x0b80000003047848 */ /* 0x000fca0003fe0000 */
[----:B------:R-:W-:Y:S02]  /*3a80*/  IMAD.IADD R5, R4, 0x1, R2 ;  /* 0x0000000104057824 */ /* 0x000fe400078e0202 */
[----:B------:R-:W-:Y:S02]  /*3a90*/  IMAD.IADD R3, R3, 0x1, -R4 ;  /* 0x0000000103037824 */ /* 0x000fe400078e0a04 */
[----:B-1----:R-:W-:-:S03]  /*3aa0*/  FFMA.FTZ R2, R0, R5, -RZ ;  /* 0x0000000500027223 */ /* 0x002fc600000108ff */
[----:B------:R-:W-:Y:S01]  /*3ab0*/  ISETP.NE.AND P1, PT, R3, RZ, PT ;  /* 0x000000ff0300720c */ /* 0x000fe20003f25270 */
[----:B------:R-:W-:-:S04]  /*3ac0*/  FFMA.FTZ R7, -R8, R2, R5 ;  /* 0x0000000208077223 */ /* 0x000fc80000010105 */
[----:B------:R-:W-:-:S04]  /*3ad0*/  FFMA.FTZ R2, R0, R7, R2 ;  /* 0x0000000700027223 */ /* 0x000fc80000010002 */
[----:B------:R-:W-:-:S04]  /*3ae0*/  FFMA.FTZ R7, -R8, R2, R5 ;  /* 0x0000000208077223 */ /* 0x000fc80000010105 */
[----:B------:R-:W-:-:S04]  /*3af0*/  FFMA.FTZ.RZ R7, R0, R7, R2 ;  /* 0x0000000700077223 */ /* 0x000fc8000001c002 */
[----:B------:R-:W1:Y:S02]  /*3b00*/  FRND.TRUNC R2, R7 ;  /* 0x0000000700027307 */ /* 0x000e64000020d000 */
[----:B-1----:R-:W-:-:S05]  /*3b10*/  FFMA.FTZ R2, -R8, R2, R5 ;  /* 0x0000000208027223 */ /* 0x002fca0000010105 */
[----:B------:R-:W-:-:S13]  /*3b20*/  ISETP.NE.AND P0, PT, R2, RZ, PT ;  /* 0x000000ff0200720c */ /* 0x000fda0003f05270 */
[----:B------:R-:W-:Y:S05]  /*3b30*/  @P0 BRA P1, `(.L_x_77) ;  /* 0xfffffffc00cc0947 */ /* 0x000fea000083ffff */
.L_x_76:
[----:B------:R-:W-:Y:S05]  /*3b40*/  BSYNC B1 ;  /* 0x0000000000017941 */ /* 0x000fea0003800000 */
.L_x_75:
[----:B------:R-:W-:-:S04]  /*3b50*/  FMUL.FTZ R3, R2, 1.1920928955078125e-07 ;  /* 0x3400000002037820 */ /* 0x000fc80000410000 */
[----:B------:R-:W-:-:S07]  /*3b60*/  FMUL.FTZ R0, R6, R3 ;  /* 0x0000000306007220 */ /* 0x000fce0000410000 */
.L_x_70:
[----:B------:R-:W-:Y:S05]  /*3b70*/  BSYNC B0 ;  /* 0x0000000000007941 */ /* 0x000fea0003800000 */
.L_x_69:
[----:B0-----:R-:W0:Y:S01]  /*3b80*/  LDC.U8 R3, c[0x0][0x491] ;  /* 0x00012440ff037b82 */ /* 0x001e220000000000 */
[C---:B------:R-:W-:Y:S02]  /*3b90*/  FSETP.GTU.FTZ.AND P0, PT, |R0|.reuse, +INF , PT ;  /* 0x7f8000000000780b */ /* 0x040fe40003f1c200 */
[----:B------:R-:W-:-:S04]  /*3ba0*/  LOP3.LUT R19, R0, 0x80000000, R19, 0xb8, !PT ;  /* 0x8000000000137812 */ /* 0x000fc800078eb813 */
[----:B------:R-:W-:-:S06]  /*3bb0*/  FSEL R19, R0, R19, P0 ;  /* 0x0000001300137208 */ /* 0x000fcc0000000000 */
[----:B------:R-:W1:Y:S01]  /*3bc0*/  F2F.BF16.F32 R19, R19 ;  /* 0x0000001300137304 */ /* 0x000e620000202000 */
[----:B0-----:R-:W-:-:S05]  /*3bd0*/  PRMT R2, R3, 0x9910, RZ ;  /* 0x0000991003027816 */ /* 0x001fca00000000ff */
[----:B------:R-:W-:-:S05]  /*3be0*/  IMAD.MOV.U32 R0, RZ, RZ, R2 ;  /* 0x000000ffff007224 */ /* 0x000fca00078e0002 */
[----:B------:R-:W-:-:S13]  /*3bf0*/  ISETP.GT.AND P0, PT, R0, 0x9, PT ;  /* 0x000000090000780c */ /* 0x000fda0003f04270 */
[----:B-1----:R-:W-:Y:S05]  /*3c00*/  @P0 BRA `(.L_x_78) ;  /* 0x00000004000c0947 */ /* 0x002fea0003800000 */
        /* <DEDUP_REMOVED lines=8> */
[----:B------:R-:W-:-:S04]  /*3c90*/  IMAD.U32 R0, R19, 0x10000, RZ ;  /* 0x0001000013007824 */ /* 0x000fc800078e00ff */
[----:B------:R-:W0:Y:S02]  /*3ca0*/  F2I.FTZ.TRUNC.NTZ R3, R0 ;  /* 0x0000000000037305 */ /* 0x000e24000021f100 */
[----:B0-----:R0:W-:Y:S01]  /*3cb0*/  STG.E.U8 desc[UR36][R16.64], R3 ;  /* 0x0000000310007986 */ /* 0x0011e2000c101124 */
[----:B------:R-:W-:Y:S05]  /*3cc0*/  BRA `(.L_x_83) ;  /* 0x0000000c00947947 */ /* 0x000fea0003800000 */
.L_x_81:
[----:B------:R-:W-:-:S06]  /*3cd0*/  IMAD.U32 R3, R19, 0x10000, RZ ;  /* 0x0001000013037824 */ /* 0x000fcc00078e00ff */
[----:B------:R-:W0:Y:S02]  /*3ce0*/  F2I.S64.TRUNC R2, R3 ;  /* 0x0000000300027311 */ /* 0x000e24000020d900 */
[----:B0-----:R0:W-:Y:S01]  /*3cf0*/  STG.E.U8 desc[UR36][R16.64], R2 ;  /* 0x0000000210007986 */ /* 0x0011e2000c101124 */
[----:B------:R-:W-:Y:S05]  /*3d00*/  BRA `(.L_x_83) ;  /* 0x0000000c00847947 */ /* 0x000fea0003800000 */
.L_x_80:
[----:B------:R-:W-:-:S13]  /*3d10*/  ISETP.NE.AND P0, PT, R0, 0x2, PT ;  /* 0x000000020000780c */ /* 0x000fda0003f05270 */
[----:B------:R-:W-:Y:S05]  /*3d20*/  @!P0 BRA `(.L_x_84) ;  /* 0x0000000000308947 */ /* 0x000fea0003800000 */
[----:B------:R-:W-:-:S13]  /*3d30*/  ISETP.NE.AND P0, PT, R0, 0x3, PT ;  /* 0x000000030000780c */ /* 0x000fda0003f05270 */
[----:B------:R-:W-:Y:S05]  /*3d40*/  @!P0 BRA `(.L_x_85) ;  /* 0x0000000000188947 */ /* 0x000fea0003800000 */
[----:B------:R-:W-:-:S13]  /*3d50*/  ISETP.NE.AND P0, PT, R0, 0x4, PT ;  /* 0x000000040000780c */ /* 0x000fda0003f05270 */
[----:B------:R-:W-:Y:S05]  /*3d60*/  @P0 BRA `(.L_x_82) ;  /* 0x0000000c000c0947 */ /* 0x000fea0003800000 */
[----:B------:R-:W-:-:S06]  /*3d70*/  IMAD.U32 R2, R19, 0x10000, RZ ;  /* 0x0001000013027824 */ /* 0x000fcc00078e00ff */
[----:B------:R-:W0:Y:S02]  /*3d80*/  F2I.S64.TRUNC R2, R2 ;  /* 0x0000000200027311 */ /* 0x000e24000020d900 */
[----:B0-----:R0:W-:Y:S01]  /*3d90*/  STG.E.64 desc[UR36][R16.64], R2 ;  /* 0x0000000210007986 */ /* 0x0011e2000c101b24 */
[----:B------:R-:W-:Y:S05]  /*3da0*/  BRA `(.L_x_83) ;  /* 0x0000000c005c7947 */ /* 0x000fea0003800000 */
.L_x_85:
[----:B------:R-:W-:-:S06]  /*3db0*/  IMAD.U32 R19, R19, 0x10000, RZ ;  /* 0x0001000013137824 */ /* 0x000fcc00078e00ff */
[----:B------:R-:W0:Y:S02]  /*3dc0*/  F2I.FTZ.TRUNC.NTZ R19, R19 ;  /* 0x0000001300137305 */ /* 0x000e24000021f100 */
[----:B0-----:R0:W-:Y:S01]  /*3dd0*/  STG.E desc[UR36][R16.64], R19 ;  /* 0x0000001310007986 */ /* 0x0011e2000c101924 */
[----:B------:R-:W-:Y:S05]  /*3de0*/  BRA `(.L_x_83) ;  /* 0x0000000c004c7947 */ /* 0x000fea0003800000 */
.L_x_84:
[----:B------:R-:W-:-:S06]  /*3df0*/  IMAD.U32 R19, R19, 0x10000, RZ ;  /* 0x0001000013137824 */ /* 0x000fcc00078e00ff */
[----:B------:R-:W0:Y:S02]  /*3e00*/  F2I.FTZ.TRUNC.NTZ R19, R19 ;  /* 0x0000001300137305 */ /* 0x000e24000021f100 */
[----:B0-----:R0:W-:Y:S01]  /*3e10*/  STG.E.U16 desc[UR36][R16.64], R19 ;  /* 0x0000001310007986 */ /* 0x0011e2000c101524 */
[----:B------:R-:W-:Y:S05]  /*3e20*/  BRA `(.L_x_83) ;  /* 0x0000000c003c7947 */ /* 0x000fea0003800000 */
.L_x_79:
[----:B------:R-:W-:-:S13]  /*3e30*/  ISETP.GT.AND P0, PT, R0, 0x6, PT ;  /* 0x000000060000780c */ /* 0x000fda0003f04270 */
[----:B------:R-:W-:Y:S05]  /*3e40*/  @P0 BRA `(.L_x_86) ;  /* 0x00000000002c0947 */ /* 0x000fea0003800000 */
[----:B------:R-:W-:-:S13]  /*3e50*/  ISETP.NE.AND P0, PT, R0, 0x5, PT ;  /* 0x000000050000780c */ /* 0x000fda0003f05270 */
[----:B------:R-:W-:Y:S05]  /*3e60*/  @!P0 BRA `(.L_x_87) ;  /* 0x0000000000148947 */ /* 0x000fea0003800000 */
[----:B------:R-:W-:-:S13]  /*3e70*/  ISETP.NE.AND P0, PT, R0, 0x6, PT ;  /* 0x000000060000780c */ /* 0x000fda0003f05270 */
[----:B------:R-:W-:Y:S05]  /*3e80*/  @P0 BRA `(.L_x_82) ;  /* 0x0000000800c40947 */ /* 0x000fea0003800000 */
[----:B------:R-:W-:-:S05]  /*3e90*/  IMAD.U32 R19, R19, 0x10000, RZ ;  /* 0x0001000013137824 */ /* 0x000fca00078e00ff */
[----:B------:R0:W-:Y:S01]  /*3ea0*/  STG.E desc[UR36][R16.64], R19 ;  /* 0x0000001310007986 */ /* 0x0001e2000c101924 */
[----:B------:R-:W-:Y:S05]  /*3eb0*/  BRA `(.L_x_83) ;  /* 0x0000000c00187947 */ /* 0x000fea0003800000 */
.L_x_87:
[----:B------:R-:W-:-:S05]  /*3ec0*/  IMAD.U32 R0, R19, 0x10000, RZ ;  /* 0x0001000013007824 */ /* 0x000fca00078e00ff */
[----:B------:R-:W-:-:S05]  /*3ed0*/  F2FP.F16.F32.PACK_AB R0, RZ, R0 ;  /* 0x00000000ff00723e */ /* 0x000fca00000000ff */
[----:B------:R0:W-:Y:S01]  /*3ee0*/  STG.E.U16 desc[UR36][R16.64], R0 ;  /* 0x0000000010007986 */ /* 0x0001e2000c101524 */
[----:B------:R-:W-:Y:S05]  /*3ef0*/  BRA `(.L_x_83) ;  /* 0x0000000c00087947 */ /* 0x000fea0003800000 */
.L_x_86:
[----:B------:R-:W-:-:S13]  /*3f00*/  ISETP.NE.AND P0, PT, R0, 0x7, PT ;  /* 0x000000070000780c */ /* 0x000fda0003f05270 */
[----:B------:R-:W-:Y:S05]  /*3f10*/  @!P0 BRA `(.L_x_88) ;  /* 0x0000000000348947 */ /* 0x000fea0003800000 */
[----:B------:R-:W-:-:S13]  /*3f20*/  ISETP.NE.AND P0, PT, R0, 0x8, PT ;  /* 0x000000080000780c */ /* 0x000fda0003f05270 */
[----:B------:R-:W-:Y:S05]  /*3f30*/  @!P0 BRA `(.L_x_89) ;  /* 0x0000000000188947 */ /* 0x000fea0003800000 */
[----:B------:R-:W-:-:S13]  /*3f40*/  ISETP.NE.AND P0, PT, R0, 0x9, PT ;  /* 0x000000090000780c */ /* 0x000fda0003f05270 */
[----:B------:R-:W-:Y:S05]  /*3f50*/  @P0 BRA `(.L_x_82) ;  /* 0x0000000800900947 */ /* 0x000fea0003800000 */
[----:B------:R-:W-:Y:S02]  /*3f60*/  IMAD.U32 R2, R19, 0x10000, RZ ;  /* 0x0001000013027824 */ /* 0x000fe400078e00ff */
[----:B------:R-:W-:-:S05]  /*3f70*/  IMAD.MOV.U32 R3, RZ, RZ, RZ ;  /* 0x000000ffff037224 */ /* 0x000fca00078e00ff */
[----:B------:R0:W-:Y:S01]  /*3f80*/  STG.E.64 desc[UR36][R16.64], R2 ;  /* 0x0000000210007986 */ /* 0x0001e2000c101b24 */
[----:B------:R-:W-:Y:S05]  /*3f90*/  BRA `(.L_x_83) ;  /* 0x0000000800e07947 */ /* 0x000fea0003800000 */
.L_x_89:
[----:B------:R-:W-:-:S05]  /*3fa0*/  IMAD.U32 R19, R19, 0x10000, RZ ;  /* 0x0001000013137824 */ /* 0x000fca00078e00ff */
[----:B------:R-:W-:-:S04]  /*3fb0*/  F2FP.F16.F32.PACK_AB R3, RZ, R19 ;  /* 0x00000013ff03723e */ /* 0x000fc800000000ff */
[----:B------:R-:W-:-:S05]  /*3fc0*/  PRMT R3, R3, 0x5410, RZ ;  /* 0x0000541003037816 */ /* 0x000fca00000000ff */
[----:B------:R0:W-:Y:S01]  /*3fd0*/  STG.E desc[UR36][R16.64], R3 ;  /* 0x0000000310007986 */ /* 0x0001e2000c101924 */
[----:B------:R-:W-:Y:S05]  /*3fe0*/  BRA `(.L_x_83) ;  /* 0x0000000800cc7947 */ /* 0x000fea0003800000 */
.L_x_88:
[----:B------:R-:W-:-:S04]  /*3ff0*/  IMAD.U32 R2, R19, 0x10000, RZ ;  /* 0x0001000013027824 */ /* 0x000fc800078e00ff */
[----:B------:R-:W-:-:S06]  /*4000*/  FMUL.FTZ R2, R2, 1 ;  /* 0x3f80000002027820 */ /* 0x000fcc0000410000 */
[----:B------:R-:W0:Y:S02]  /*4010*/  F2F.F64.F32 R2, R2 ;  /* 0x0000000200027310 */ /* 0x000e240000201800 */
[----:B0-----:R0:W-:Y:S01]  /*4020*/  STG.E.64 desc[UR36][R16.64], R2 ;  /* 0x0000000210007986 */ /* 0x0011e2000c101b24 */
[----:B------:R-:W-:Y:S05]  /*4030*/  BRA `(.L_x_83) ;  /* 0x0000000800b87947 */ /* 0x000fea0003800000 */
.L_x_78:
        /* <DEDUP_REMOVED lines=8> */
[----:B------:R-:W-:-:S05]  /*40c0*/  IMAD.U32 R19, R19, 0x10000, RZ ;  /* 0x0001000013137824 */ /* 0x000fca00078e00ff */
[----:B------:R-:W-:-:S04]  /*40d0*/  FSETP.NEU.FTZ.AND P0, PT, R19, RZ, PT ;  /* 0x000000ff1300720b */ /* 0x000fc80003f1d000 */
[----:B------:R-:W-:-:S05]  /*40e0*/  SEL R3, RZ, 0x1, !P0 ;  /* 0x00000001ff037807 */ /* 0x000fca0004000000 */
[----:B------:R0:W-:Y:S01]  /*40f0*/  STG.E.U8 desc[UR36][R16.64], R3 ;  /* 0x0000000310007986 */ /* 0x0001e2000c101124 */
[----:B------:R-:W-:Y:S05]  /*4100*/  BRA `(.L_x_83) ;  /* 0x0000000800847947 */ /* 0x000fea0003800000 */
.L_x_92:
[----:B------:R-:W-:Y:S01]  /*4110*/  IMAD.U32 R19, R19, 0x10000, RZ ;  /* 0x0001000013137824 */ /* 0x000fe200078e00ff */
[----:B------:R-:W-:-:S03]  /*4120*/  CS2R R6, SRZ ;  /* 0x0000000000067805 */ /* 0x000fc6000001ff00 */
[----:B------:R-:W-:-:S06]  /*4130*/  FMUL.FTZ R4, R19, 1 ;  /* 0x3f80000013047820 */ /* 0x000fcc0000410000 */
[----:B------:R-:W0:Y:S02]  /*4140*/  F2F.F64.F32 R4, R4 ;  /* 0x0000000400047310 */ /* 0x000e240000201800 */
[----:B0-----:R0:W-:Y:S01]  /*4150*/  STG.E.128 desc[UR36][R16.64], R4 ;  /* 0x0000000410007986 */ /* 0x0011e2000c101d24 */
[----:B------:R-:W-:Y:S05]  /*4160*/  BRA `(.L_x_83) ;  /* 0x00000008006c7947 */ /* 0x000fea0003800000 */
.L_x_91:
[----:B------:R-:W-:-:S13]  /*4170*/  ISETP.NE.AND P0, PT, R0, 0xf, PT ;  /* 0x0000000f0000780c */ /* 0x000fda0003f05270 */
[----:B------:R-:W-:Y:S05]  /*4180*/  @!P0 BRA `(.L_x_93) ;  /* 0x0000000000b48947 */ /* 0x000fea0003800000 */
[----:B------:R-:W-:-:S13]  /*4190*/  ISETP.NE.AND P0, PT, R0, 0x17, PT ;  /* 0x000000170000780c */ /* 0x000fda0003f05270 */
[----:B------:R-:W-:Y:S05]  /*41a0*/  @!P0 BRA `(.L_x_94) ;  /* 0x0000000000548947 */ /* 0x000fea0003800000 */
[----:B------:R-:W-:-:S13]  /*41b0*/  ISETP.NE.AND P0, PT, R0, 0x18, PT ;  /* 0x000000180000780c */ /* 0x000fda0003f05270 */
[----:B------:R-:W-:Y:S05]  /*41c0*/  @P0 BRA `(.L_x_82) ;  /* 0x0000000400f40947 */ /* 0x000fea0003800000 */
[----:B------:R-:W-:Y:S01]  /*41d0*/  IMAD.U32 R19, R19, 0x10000, RZ ;  /* 0x0001000013137824 */ /* 0x000fe200078e00ff */
[----:B------:R-:W-:Y:S04]  /*41e0*/  BSSY B0, `(.L_x_95) ;  /* 0x000000e000007945 */ /* 0x000fe80003800000 */
[C---:B------:R-:W-:Y:S02]  /*41f0*/  LOP3.LUT R2, R19.reuse, 0x7fffffff, RZ, 0xc0, !PT ;  /* 0x7fffffff13027812 */ /* 0x040fe400078ec0ff */
[----:B------:R-:W-:Y:S02]  /*4200*/  LOP3.LUT R0, R19, 0x80000000, RZ, 0xc0, !PT ;  /* 0x8000000013007812 */ /* 0x000fe400078ec0ff */
[----:B------:R-:W-:Y:S02]  /*4210*/  ISETP.GT.U32.AND P0, PT, R2, 0x43efffff, PT ;  /* 0x43efffff0200780c */ /* 0x000fe40003f04070 */
[----:B------:R-:W-:Y:S01]  /*4220*/  SHF.R.U32.HI R3, RZ, 0x18, R0 ;  /* 0x00000018ff037819 */ /* 0x000fe20000011600 */
[----:B------:R-:W-:-:S10]  /*4230*/  IMAD.MOV.U32 R0, RZ, RZ, 0x7f ;  /* 0x0000007fff007424 */ /* 0x000fd400078e00ff */
[----:B------:R-:W-:Y:S05]  /*4240*/  @P0 BRA `(.L_x_96) ;  /* 0x00000000001c0947 */ /* 0x000fea0003800000 */
[----:B------:R-:W-:-:S13]  /*4250*/  ISETP.GE.U32.AND P0, PT, R2, 0x3c800000, PT ;  /* 0x3c8000000200780c */ /* 0x000fda0003f06070 */
[----:B------:R-:W-:Y:S01]  /*4260*/  @P0 SHF.R.U32.HI R0, RZ, 0x14, R19 ;  /* 0x00000014ff000819 */ /* 0x000fe20000011613 */
[----:B------:R-:W-:-:S03]  /*4270*/  @!P0 FADD.FTZ R2, R2, 16384 ;  /* 0x4680000002028421 */ /* 0x000fc60000010000 */
[----:B------:R-:W-:-:S04]  /*4280*/  @P0 LOP3.LUT R0, R0, 0x1, RZ, 0xc0, !PT ;  /* 0x0000000100000812 */ /* 0x000fc800078ec0ff */
[----:B------:R-:W-:-:S04]  /*4290*/  @P0 IADD3 R0, R19, 0x407ffff, R0 ;  /* 0x0407ffff13000810 */ /* 0x000fc80007ffe000 */
[----:B------:R-:W-:Y:S01]  /*42a0*/  @P0 SHF.R.U32.HI R0, RZ, 0x14, R0 ;  /* 0x00000014ff000819 */ /* 0x000fe20000011600 */
[----:B------:R-:W-:-:S07]  /*42b0*/  @!P0 VIADD R0, R2, 0xb9800000 ;  /* 0xb980000002008836 */ /* 0x000fce0000000000 */
.L_x_96:
[----:B------:R-:W-:Y:S05]  /*42c0*/  BSYNC B0 ;  /* 0x0000000000007941 */ /* 0x000fea0003800000 */
.L_x_95:
[----:B------:R-:W-:-:S05]  /*42d0*/  LOP3.LUT R3, R0, R3, RZ, 0xfc, !PT ;  /* 0x0000000300037212 */ /* 0x000fca00078efcff */
[----:B------:R0:W-:Y:S01]  /*42e0*/  STG.E.U8 desc[UR36][R16.64], R3 ;  /* 0x0000000310007986 */ /* 0x0001e2000c101124 */
[----:B------:R-:W-:Y:S05]  /*42f0*/  BRA `(.L_x_83) ;  /* 0x0000000800087947 */ /* 0x000fea0003800000 */
.L_x_94:
[----:B------:R-:W-:Y:S01]  /*4300*/  IMAD.U32 R19, R19, 0x10000, RZ ;  /* 0x0001000013137824 */ /* 0x000fe200078e00ff */
[----:B------:R-:W-:Y:S04]  /*4310*/  BSSY B0, `(.L_x_97) ;  /* 0x000000f000007945 */ /* 0x000fe80003800000 */
[----:B------:R-:W-:-:S04]  /*4320*/  LOP3.LUT R2, R19, 0x7fffffff, RZ, 0xc0, !PT ;  /* 0x7fffffff13027812 */ /* 0x000fc800078ec0ff */
[----:B------:R-:W-:-:S13]  /*4330*/  ISETP.GT.U32.AND P0, PT, R2, 0x477fffff, PT ;  /* 0x477fffff0200780c */ /* 0x000fda0003f04070 */
[----:B------:R-:W-:Y:S05]  /*4340*/  @P0 BRA `(.L_x_98) ;  /* 0x0000000000200947 */ /* 0x000fea0003800000 */
[----:B------:R-:W-:-:S13]  /*4350*/  ISETP.GE.U32.AND P0, PT, R2, 0x38800000, PT ;  /* 0x388000000200780c */ /* 0x000fda0003f06070 */
[----:B------:R-:W-:Y:S01]  /*4360*/  @P0 SHF.R.U32.HI R0, RZ, 0x15, R19 ;  /* 0x00000015ff000819 */ /* 0x000fe20000011613 */
[----:B------:R-:W-:-:S03]  /*4370*/  @!P0 FADD.FTZ R2, R2, 128 ;  /* 0x4300000002028421 */ /* 0x000fc60000010000 */
[----:B------:R-:W-:-:S04]  /*4380*/  @P0 LOP3.LUT R0, R0, 0x1, RZ, 0xc0, !PT ;  /* 0x0000000100000812 */ /* 0x000fc800078ec0ff */
[----:B------:R-:W-:-:S04]  /*4390*/  @P0 IADD3 R0, R19, 0x80fffff, R0 ;  /* 0x080fffff13000810 */ /* 0x000fc80007ffe000 */
[----:B------:R-:W-:Y:S01]  /*43a0*/  @P0 SHF.R.U32.HI R0, RZ, 0x15, R0 ;  /* 0x00000015ff000819 */ /* 0x000fe20000011600 */
[----:B------:R-:W-:Y:S01]  /*43b0*/  @!P0 VIADD R0, R2, 0xbd000000 ;  /* 0xbd00000002008836 */ /* 0x000fe20000000000 */
[----:B------:R-:W-:Y:S06]  /*43c0*/  BRA `(.L_x_99) ;  /* 0x00000000000c7947 */ /* 0x000fec0003800000 */
.L_x_98:
[----:B------:R-:W-:Y:S01]  /*43d0*/  IMAD.MOV.U32 R0, RZ, RZ, 0x7f ;  /* 0x0000007fff007424 */ /* 0x000fe200078e00ff */
[----:B------:R-:W-:-:S04]  /*43e0*/  ISETP.GT.U32.AND P0, PT, R2, 0x7f800000, PT ;  /* 0x7f8000000200780c */ /* 0x000fc80003f04070 */
[----:B------:R-:W-:-:S09]  /*43f0*/  SEL R0, R0, 0x7c, P0 ;  /* 0x0000007c00007807 */ /* 0x000fd20000000000 */
.L_x_99:
[----:B------:R-:W-:Y:S05]  /*4400*/  BSYNC B0 ;  /* 0x0000000000007941 */ /* 0x000fea0003800000 */
.L_x_97:
[----:B------:R-:W-:-:S04]  /*4410*/  LOP3.LUT R2, R19, 0x80000000, RZ, 0xc0, !PT ;  /* 0x8000000013027812 */ /* 0x000fc800078ec0ff */
[----:B------:R-:W-:-:S04]  /*4420*/  SHF.R.U32.HI R3, RZ, 0x18, R2 ;  /* 0x00000018ff037819 */ /* 0x000fc80000011602 */
[----:B------:R-:W-:-:S05]  /*4430*/  LOP3.LUT R3, R0, R3, RZ, 0xfc, !PT ;  /* 0x0000000300037212 */ /* 0x000fca00078efcff */
[----:B------:R0:W-:Y:S01]  /*4440*/  STG.E.U8 desc[UR36][R16.64], R3 ;  /* 0x0000000310007986 */ /* 0x0001e2000c101124 */
[----:B------:R-:W-:Y:S05]  /*4450*/  BRA `(.L_x_83) ;  /* 0x0000000400b07947 */ /* 0x000fea0003800000 */
.L_x_93:
[----:B------:R0:W-:Y:S01]  /*4460*/  STG.E.U16 desc[UR36][R16.64], R19 ;  /* 0x0000001310007986 */ /* 0x0001e2000c101524 */
[----:B------:R-:W-:Y:S05]  /*4470*/  BRA `(.L_x_83) ;  /* 0x0000000400a87947 */ /* 0x000fea0003800000 */
.L_x_90:
        /* <DEDUP_REMOVED lines=8> */
[----:B------:R-:W-:-:S06]  /*4500*/  IMAD.U32 R3, R19, 0x10000, RZ ;  /* 0x0001000013037824 */ /* 0x000fcc00078e00ff */
[----:B------:R-:W0:Y:S02]  /*4510*/  F2I.FTZ.U32.TRUNC.NTZ R3, R3 ;  /* 0x0000000300037305 */ /* 0x000e24000021f000 */
[----:B0-----:R4:W-:Y:S01]  /*4520*/  STG.E.U16 desc[UR36][R16.64], R3 ;  /* 0x0000000310007986 */ /* 0x0019e2000c101524 */
[----:B------:R-:W-:Y:S05]  /*4530*/  BRA `(.L_x_83) ;  /* 0x0000000400787947 */ /* 0x000fea0003800000 */
.L_x_102:
[----:B------:R-:W-:Y:S01]  /*4540*/  IMAD.U32 R19, R19, 0x10000, RZ ;  /* 0x0001000013137824 */ /* 0x000fe200078e00ff */
[----:B------:R-:W-:Y:S01]  /*4550*/  BSSY B0, `(.L_x_103) ;  /* 0x0000014000007945 */ /* 0x000fe20003800000 */
[----:B------:R-:W-:-:S03]  /*4560*/  IMAD.MOV.U32 R8, RZ, RZ, 0x80 ;  /* 0x00000080ff087424 */ /* 0x000fc600078e00ff */
[----:B------:R-:W-:-:S04]  /*4570*/  LOP3.LUT R2, R19, 0x7fffffff, RZ, 0xc0, !PT ;  /* 0x7fffffff13027812 */ /* 0x000fc800078ec0ff */
[----:B------:R-:W-:-:S13]  /*4580*/  ISETP.GT.U32.AND P0, PT, R2, 0x437fffff, PT ;  /* 0x437fffff0200780c */ /* 0x000fda0003f04070 */
[----:B------:R-:W-:Y:S05]  /*4590*/  @P0 BRA `(.L_x_104) ;  /* 0x00000000003c0947 */ /* 0x000fea0003800000 */
[----:B------:R-:W-:-:S13]  /*45a0*/  ISETP.GE.U32.AND P0, PT, R2, 0x3c000000, PT ;  /* 0x3c0000000200780c */ /* 0x000fda0003f06070 */
[----:B------:R-:W-:-:S04]  /*45b0*/  @P0 SHF.R.U32.HI R0, RZ, 0x14, R19 ;  /* 0x00000014ff000819 */ /* 0x000fc80000011613 */
[----:B------:R-:W-:-:S04]  /*45c0*/  @P0 LOP3.LUT R0, R0, 0x1, RZ, 0xc0, !PT ;  /* 0x0000000100000812 */ /* 0x000fc800078ec0ff */
[----:B------:R-:W-:-:S04]  /*45d0*/  @P0 IADD3 R0, R19, 0x487ffff, R0 ;  /* 0x0487ffff13000810 */ /* 0x000fc80007ffe000 */
[----:B------:R-:W-:-:S04]  /*45e0*/  @P0 SHF.R.U32.HI R0, RZ, 0x14, R0 ;  /* 0x00000014ff000819 */ /* 0x000fc80000011600 */
[----:B------:R-:W-:Y:S01]  /*45f0*/  @P0 LOP3.LUT R0, R0, 0xff, RZ, 0xc0, !PT ;  /* 0x000000ff00000812 */ /* 0x000fe200078ec0ff */
[----:B------:R-:W-:Y:S06]  /*4600*/  @P0 BRA `(.L_x_105) ;  /* 0x0000000000100947 */ /* 0x000fec0003800000 */
[----:B------:R-:W-:Y:S01]  /*4610*/  FADD.FTZ R0, R2, 8192 ;  /* 0x4600000002007421 */ /* 0x000fe20000010000 */
[----:B------:R-:W-:-:S04]  /*4620*/  PRMT R8, RZ, 0x7610, R8 ;  /* 0x00007610ff087816 */ /* 0x000fc80000000008 */
[----:B------:R-:W-:-:S13]  /*4630*/  LOP3.LUT P0, R0, R0, 0xff, RZ, 0xc0, !PT ;  /* 0x000000ff00007812 */ /* 0x000fda000780c0ff */
[----:B------:R-:W-:Y:S05]  /*4640*/  @!P0 BRA `(.L_x_104) ;  /* 0x0000000000108947 */ /* 0x000fea0003800000 */
.L_x_105:
[----:B------:R-:W-:-:S04]  /*4650*/  LOP3.LUT R2, R19, 0x80000000, RZ, 0xc0, !PT ;  /* 0x8000000013027812 */ /* 0x000fc800078ec0ff */
[----:B------:R-:W-:-:S04]  /*4660*/  SHF.R.U32.HI R3, RZ, 0x18, R2 ;  /* 0x00000018ff037819 */ /* 0x000fc80000011602 */
[----:B------:R-:W-:-:S04]  /*4670*/  LOP3.LUT R0, R0, R3, RZ, 0xfc, !PT ;  /* 0x0000000300007212 */ /* 0x000fc800078efcff */
[----:B------:R-:W-:-:S07]  /*4680*/  PRMT R8, R0, 0x7610, R8 ;  /* 0x0000761000087816 */ /* 0x000fce0000000008 */
.L_x_104:
[----:B------:R-:W-:Y:S05]  /*4690*/  BSYNC B0 ;  /* 0x0000000000007941 */ /* 0x000fea0003800000 */
.L_x_103:
[----:B------:R3:W-:Y:S01]  /*46a0*/  STG.E.U8 desc[UR36][R16.64], R8 ;  /* 0x0000000810007986 */ /* 0x0007e2000c101124 */
[----:B------:R-:W-:Y:S05]  /*46b0*/  BRA `(.L_x_83) ;  /* 0x0000000400187947 */ /* 0x000fea0003800000 */
.L_x_101:
        /* <DEDUP_REMOVED lines=17> */
.L_x_108:
[----:B------:R-:W-:-:S04]  /*47d0*/  LOP3.LUT R2, R19, 0x80000000, RZ, 0xc0, !PT ;  /* 0x8000000013027812 */ /* 0x000fc800078ec0ff */
[----:B------:R-:W-:-:S04]  /*47e0*/  SHF.R.U32.HI R3, RZ, 0x18, R2 ;  /* 0x00000018ff037819 */ /* 0x000fc80000011602 */
[----:B------:R-:W-:-:S04]  /*47f0*/  LOP3.LUT R0, R0, R3, RZ, 0xfc, !PT ;  /* 0x0000000300007212 */ /* 0x000fc800078efcff */
[----:B------:R-:W-:-:S07]  /*4800*/  PRMT R8, R0, 0x7610, R8 ;  /* 0x0000761000087816 */ /* 0x000fce0000000008 */
.L_x_107:
[----:B------:R-:W-:Y:S05]  /*4810*/  BSYNC B0 ;  /* 0x0000000000007941 */ /* 0x000fea0003800000 */
.L_x_106:
[----:B------:R0:W-:Y:S01]  /*4820*/  STG.E.U8 desc[UR36][R16.64], R8 ;  /* 0x0000000810007986 */ /* 0x0001e2000c101124 */
[----:B------:R-:W-:Y:S05]  /*4830*/  BRA `(.L_x_83) ;  /* 0x0000000000b87947 */ /* 0x000fea0003800000 */
.L_x_100:
[----:B------:R-:W-:-:S13]  /*4840*/  ISETP.NE.AND P0, PT, R0, 0x1c, PT ;  /* 0x0000001c0000780c */ /* 0x000fda0003f05270 */
[----:B------:R-:W-:Y:S05]  /*4850*/  @!P0 BRA `(.L_x_109) ;  /* 0x0000000000a48947 */ /* 0x000fea0003800000 */
[----:B------:R-:W-:-:S13]  /*4860*/  ISETP.NE.AND P0, PT, R0, 0x1d, PT ;  /* 0x0000001d0000780c */ /* 0x000fda0003f05270 */
[----:B------:R-:W-:Y:S05]  /*4870*/  @!P0 BRA `(.L_x_110) ;  /* 0x00000000008c8947 */ /* 0x000fea0003800000 */
[----:B------:R-:W-:-:S13]  /*4880*/  ISETP.NE.AND P0, PT, R0, 0x2c, PT ;  /* 0x0000002c0000780c */ /* 0x000fda0003f05270 */
[----:B------:R-:W-:Y:S05]  /*4890*/  @P0 BRA `(.L_x_82) ;  /* 0x0000000000400947 */ /* 0x000fea0003800000 */
[----:B------:R-:W-:Y:S02]  /*48a0*/  IMAD.U32 R19, R19, 0x10000, RZ ;  /* 0x0001000013137824 */ /* 0x000fe400078e00ff */
[----:B------:R-:W-:-:S03]  /*48b0*/  IMAD.MOV.U32 R3, RZ, RZ, 0xff ;  /* 0x000000ffff037424 */ /* 0x000fc600078e00ff */
[----:B------:R-:W-:-:S04]  /*48c0*/  SHF.R.U32.HI R4, RZ, 0x17, R19 ;  /* 0x00000017ff047819 */ /* 0x000fc80000011613 */
[----:B------:R-:W-:-:S04]  /*48d0*/  LOP3.LUT R2, R4, 0xff, RZ, 0xc0, !PT ;  /* 0x000000ff04027812 */ /* 0x000fc800078ec0ff */
[----:B------:R-:W-:-:S13]  /*48e0*/  ISETP.NE.AND P1, PT, R2, 0xff, PT ;  /* 0x000000ff0200780c */ /* 0x000fda0003f25270 */
[--C-:B------:R-:W-:Y:S02]  /*48f0*/  @P1 SHF.R.U32.HI R0, RZ, 0x16, R19.reuse ;  /* 0x00000016ff001819 */ /* 0x100fe40000011613 */
[----:B------:R-:W-:Y:S02]  /*4900*/  @P1 LOP3.LUT P0, RZ, R2, 0x3fffff, R19, 0xf8, !PT ;  /* 0x003fffff02ff1812 */ /* 0x000fe4000780f813 */
[----:B------:R-:W-:-:S04]  /*4910*/  @P1 LOP3.LUT R0, R0, 0x1, RZ, 0xc0, !PT ;  /* 0x0000000100001812 */ /* 0x000fc800078ec0ff */
[----:B------:R-:W-:Y:S01]  /*4920*/  @P1 ISETP.EQ.U32.AND P2, PT, R0, 0x1, P0 ;  /* 0x000000010000180c */ /* 0x000fe20000742070 */
[----:B------:R-:W-:Y:S01]  /*4930*/  @P1 VIADD R0, R4, 0x1 ;  /* 0x0000000104001836 */ /* 0x000fe20000000000 */
[----:B------:R-:W-:Y:S02]  /*4940*/  PLOP3.LUT P0, PT, PT, PT, PT, 0x80, 0x0 ;  /* 0x000000000000781c */ /* 0x000fe40003f0f070 */
[----:B------:R-:W-:-:S13]  /*4950*/  @P1 PLOP3.LUT P0, PT, P2, PT, PT, 0x80, 0x0 ;  /* 0x000000000000181c */ /* 0x000fda000170f070 */
[----:B------:R-:W-:-:S04]  /*4960*/  @!P0 IMAD.MOV R0, RZ, RZ, R4 ;  /* 0x000000ffff008224 */ /* 0x000fc800078e0204 */
[----:B------:R-:W-:-:S05]  /*4970*/  @P1 IMAD.MOV.U32 R3, RZ, RZ, R0 ;  /* 0x000000ffff031224 */ /* 0x000fca00078e0000 */
[----:B------:R2:W-:Y:S01]  /*4980*/  STG.E.U8 desc[UR36][R16.64], R3 ;  /* 0x0000000310007986 */ /* 0x0005e2000c101124 */
[----:B------:R-:W-:Y:S05]  /*4990*/  BRA `(.L_x_83) ;  /* 0x0000000000607947 */ /* 0x000fea0003800000 */
.L_x_82:
        /* <DEDUP_REMOVED lines=16> */
.L_x_111:
[----:B------:R-:W-:Y:S05]  /*4aa0*/  BRA `(.L_x_83) ;  /* 0x00000000001c7947 */ /* 0x000fea0003800000 */
.L_x_110:
[----:B------:R-:W-:-:S06]  /*4ab0*/  IMAD.U32 R2, R19, 0x10000, RZ ;  /* 0x0001000013027824 */ /* 0x000fcc00078e00ff */
[----:B------:R-:W0:Y:S02]  /*4ac0*/  F2I.U64.TRUNC R2, R2 ;  /* 0x0000000200027311 */ /* 0x000e24000020d800 */
[----:B0-----:R1:W-:Y:S01]  /*4ad0*/  STG.E.64 desc[UR36][R16.64], R2 ;  /* 0x0000000210007986 */ /* 0x0013e2000c101b24 */
[----:B------:R-:W-:Y:S05]  /*4ae0*/  BRA `(.L_x_83) ;  /* 0x00000000000c7947 */ /* 0x000fea0003800000 */
.L_x_109:
[----:B------:R-:W-:-:S06]  /*4af0*/  IMAD.U32 R19, R19, 0x10000, RZ ;  /* 0x0001000013137824 */ /* 0x000fcc00078e00ff */
[----:B------:R-:W0:Y:S02]  /*4b00*/  F2I.FTZ.U32.TRUNC.NTZ R19, R19 ;  /* 0x0000001300137305 */ /* 0x000e24000021f000 */
[----:B0-----:R0:W-:Y:S02]  /*4b10*/  STG.E desc[UR36][R16.64], R19 ;  /* 0x0000001310007986 */ /* 0x0011e4000c101924 */
.L_x_83:
[----:B------:R-:W-:-:S04]  /*4b20*/  IMAD R18, R18, 0x200, R23 ;  /* 0x0000020012127824 */ /* 0x000fc800078e0217 */
[----:B0-----:R-:W-:-:S07]  /*4b30*/  VIADD R19, R18, 0x80 ;  /* 0x0000008012137836 */ /* 0x001fce0000000000 */
.L_x_1:
[----:B------:R-:W-:Y:S05]  /*4b40*/  BSYNC B6 ;  /* 0x0000000000067941 */ /* 0x000fea0003800000 */
.L_x_0:
[----:B------:R-:W-:Y:S01]  /*4b50*/  ULDC UR4, c[0x0][0x210] ;  /* 0x0000840000047ab9 */ /* 0x000fe20000000800 */
[----:B------:R-:W-:Y:S01]  /*4b60*/  BSSY B6, `(.L_x_112) ;  /* 0x00004ab000067945 */ /* 0x000fe20003800000 */
[----:B------:R-:W-:-:S13]  /*4b70*/  ISETP.GE.AND P0, PT, R19, UR4, PT ;  /* 0x0000000413007c0c */ /* 0x000fda000bf06270 */
[----:B------:R-:W-:Y:S05]  /*4b80*/  @P0 BRA `(.L_x_113) ;  /* 0x0000004800a00947 */ /* 0x000fea0003800000 */
[----:B------:R-:W0:Y:S01]  /*4b90*/  LDC R6, c[0x0][0x218] ;  /* 0x00008600ff067b82 */ /* 0x000e220000000800 */
[----:B------:R-:W-:Y:S02]  /*4ba0*/  IMAD.MOV.U32 R18, RZ, RZ, RZ ;  /* 0x000000ffff127224 */ /* 0x000fe400078e00ff */
[----:B------:R-:W-:Y:S02]  /*4bb0*/  IMAD.MOV.U32 R0, RZ, RZ, RZ ;  /* 0x000000ffff007224 */ /* 0x000fe400078e00ff */
[----:B-1234-:R-:W-:Y:S01]  /*4bc0*/  IMAD.MOV.U32 R16, RZ, RZ, RZ ;  /* 0x000000ffff107224 */ /* 0x01efe200078e00ff */
[----:B0-----:R-:W-:-:S13]  /*4bd0*/  ISETP.NE.AND P0, PT, R6, RZ, PT ;  /* 0x000000ff0600720c */ /* 0x001fda0003f05270 */
[----:B------:R-:W-:Y:S05]  /*4be0*/  @!P0 BRA `(.L_x_114) ;  /* 0x0000001400708947 */ /* 0x000fea0003800000 */
        /* <DEDUP_REMOVED lines=348> */
.L_x_114:
        /* <DEDUP_REMOVED lines=23> */
.L_x_118:
[----:B------:R-:W2:Y:S02]  /*6320*/  LDG.E.U8 R2, desc[UR36][R2.64] ;  /* 0x0000002402027981 */ /* 0x000ea4000c1e1100 */
[----:B--2---:R-:W-:-:S04]  /*6330*/  I2FP.F32.U32 R0, R2 ;  /* 0x0000000200007245 */ /* 0x004fc80000201000 */
[----:B------:R-:W-:-:S04]  /*6340*/  F2FP.BF16.F32.PACK_AB R0, RZ, R0 ;  /* 0x00000000ff00723e */ /* 0x000fc800000010ff */
[----:B------:R-:W-:Y:S01]  /*6350*/  PRMT R22, R0, 0x7610, R22 ;  /* 0x0000761000167816 */ /* 0x000fe20000000016 */
[----:B------:R-:W-:Y:S06]  /*6360*/  BRA `(.L_x_120) ;  /* 0x0000000c00c87947 */ /* 0x000fec0003800000 */
.L_x_117:
        /* <DEDUP_REMOVED lines=11> */
.L_x_122:
[----:B------:R-:W2:Y:S02]  /*6420*/  LDG.E R2, desc[UR36][R2.64] ;  /* 0x0000002402027981 */ /* 0x000ea4000c1e1900 */
[----:B--2---:R-:W-:-:S04]  /*6430*/  I2FP.F32.S32 R0, R2 ;  /* 0x0000000200007245 */ /* 0x004fc80000201400 */
[----:B------:R-:W-:-:S04]  /*6440*/  F2FP.BF16.F32.PACK_AB R0, RZ, R0 ;  /* 0x00000000ff00723e */ /* 0x000fc800000010ff */
[----:B------:R-:W-:Y:S01]  /*6450*/  PRMT R22, R0, 0x7610, R22 ;  /* 0x0000761000167816 */ /* 0x000fe20000000016 */
[----:B------:R-:W-:Y:S06]  /*6460*/  BRA `(.L_x_120) ;  /* 0x0000000c00887947 */ /* 0x000fec0003800000 */
.L_x_121:
[----:B------:R-:W2:Y:S02]  /*6470*/  LDG.E.U16 R2, desc[UR36][R2.64] ;  /* 0x0000002402027981 */ /* 0x000ea4000c1e1500 */
[----:B--2---:R-:W0:Y:S02]  /*6480*/  I2F.S16 R0, R2 ;  /* 0x0000000200007306 */ /* 0x004e240000101400 */
[----:B0-----:R-:W-:-:S04]  /*6490*/  F2FP.BF16.F32.PACK_AB R0, RZ, R0 ;  /* 0x00000000ff00723e */ /* 0x001fc800000010ff */
[----:B------:R-:W-:Y:S01]  /*64a0*/  PRMT R22, R0, 0x7610, R22 ;  /* 0x0000761000167816 */ /* 0x000fe20000000016 */
[----:B------:R-:W-:Y:S06]  /*64b0*/  BRA `(.L_x_120) ;  /* 0x0000000c00747947 */ /* 0x000fec0003800000 */
.L_x_116:
        /* <DEDUP_REMOVED lines=9> */
.L_x_124:
[----:B------:R-:W2:Y:S02]  /*6550*/  LDG.E.U16 R0, desc[UR36][R2.64] ;  /* 0x0000002402007981 */ /* 0x000ea4000c1e1500 */
[----:B--2---:R-:W-:-:S05]  /*6560*/  HADD2.F32 R0, -RZ, R0.H0_H0 ;  /* 0x20000000ff007230 */ /* 0x004fca0000004100 */
[----:B------:R-:W-:-:S04]  /*6570*/  F2FP.BF16.F32.PACK_AB R0, RZ, R0 ;  /* 0x00000000ff00723e */ /* 0x000fc800000010ff */
[----:B------:R-:W-:Y:S01]  /*6580*/  PRMT R22, R0, 0x7610, R22 ;  /* 0x0000761000167816 */ /* 0x000fe20000000016 */
[----:B------:R-:W-:Y:S06]  /*6590*/  BRA `(.L_x_120) ;  /* 0x0000000c003c7947 */ /* 0x000fec0003800000 */
.L_x_123:
        /* <DEDUP_REMOVED lines=9> */
.L_x_126:
[----:B------:R-:W2:Y:S02]  /*6630*/  LDG.E.U16 R2, desc[UR36][R2.64] ;  /* 0x0000002402027981 */ /* 0x000ea4000c1e1500 */
[----:B--2---:R-:W-:-:S05]  /*6640*/  HADD2.F32 R0, -RZ, R2.H0_H0 ;  /* 0x20000002ff007230 */ /* 0x004fca0000004100 */
[----:B------:R-:W-:-:S04]  /*6650*/  F2FP.BF16.F32.PACK_AB R0, RZ, R0 ;  /* 0x00000000ff00723e */ /* 0x000fc800000010ff */
[----:B------:R-:W-:Y:S01]  /*6660*/  PRMT R22, R0, 0x7610, R22 ;  /* 0x0000761000167816 */ /* 0x000fe20000000016 */
[----:B------:R-:W-:Y:S06]  /*6670*/  BRA `(.L_x_120) ;  /* 0x0000000c00047947 */ /* 0x000fec0003800000 */
.L_x_125:
        /* <DEDUP_REMOVED lines=9> */
.L_x_115:
        /* <DEDUP_REMOVED lines=14> */
.L_x_129:
        /* <DEDUP_REMOVED lines=9> */
.L_x_128:
        /* <DEDUP_REMOVED lines=28> */
.L_x_131:
        /* <DEDUP_REMOVED lines=15> */
.L_x_130:
[----:B------:R0:W5:Y:S01]  /*6b30*/  LDG.E.U16 R22, desc[UR36][R2.64] ;  /* 0x0000002402167981 */ /* 0x000162000c1e1500 */
[----:B------:R-:W-:Y:S05]  /*6b40*/  BRA `(.L_x_120) ;  /* 0x0000000400d07947 */ /* 0x000fea0003800000 */
.L_x_127:
        /* <DEDUP_REMOVED lines=13> */
.L_x_134:
        /* <DEDUP_REMOVED lines=21> */
.L_x_138:
[----:B------:R-:W-:Y:S05]  /*6d70*/  BSYNC B1 ;  /* 0x0000000000017941 */ /* 0x000fea0003800000 */
.L_x_137:
[----:B------:R-:W-:Y:S01]  /*6d80*/  LEA R3, R0, 0x3b800000, 0x17 ;  /* 0x3b80000000037811 */ /* 0x000fe200078eb8ff */
[----:B------:R-:W-:-:S05]  /*6d90*/  IMAD.SHL.U32 R0, R2, 0x100000, RZ ;  /* 0x0010000002007824 */ /* 0x000fca00078e00ff */
[----:B------:R-:W-:-:S07]  /*6da0*/  LOP3.LUT R0, R3, R0, R4, 0xfe, !PT ;  /* 0x0000000003007212 */ /* 0x000fce00078efe04 */
.L_x_136:
[----:B------:R-:W-:Y:S05]  /*6db0*/  BSYNC B0 ;  /* 0x0000000000007941 */ /* 0x000fea0003800000 */
.L_x_135:
[----:B------:R-:W-:-:S04]  /*6dc0*/  F2FP.BF16.F32.PACK_AB R0, RZ, R0 ;  /* 0x00000000ff00723e */ /* 0x000fc800000010ff */
[----:B------:R-:W-:Y:S01]  /*6dd0*/  PRMT R22, R0, 0x7610, R22 ;  /* 0x0000761000167816 */ /* 0x000fe20000000016 */
[----:B------:R-:W-:Y:S06]  /*6de0*/  BRA `(.L_x_120) ;  /* 0x0000000400287947 */ /* 0x000fec0003800000 */
.L_x_133:
        /* <DEDUP_REMOVED lines=21> */
.L_x_142:
[----:B------:R-:W-:Y:S05]  /*6f40*/  BSYNC B1 ;  /* 0x0000000000017941 */ /* 0x000fea0003800000 */
.L_x_141:
[----:B------:R-:W-:Y:S01]  /*6f50*/  LEA R3, R0, 0x37800000, 0x17 ;  /* 0x3780000000037811 */ /* 0x000fe200078eb8ff */
[----:B------:R-:W-:-:S05]  /*6f60*/  IMAD.SHL.U32 R0, R2, 0x200000, RZ ;  /* 0x0020000002007824 */ /* 0x000fca00078e00ff */
[----:B------:R-:W-:-:S07]  /*6f70*/  LOP3.LUT R0, R3, R0, R4, 0xfe, !PT ;  /* 0x0000000003007212 */ /* 0x000fce00078efe04 */
.L_x_140:
[----:B------:R-:W-:Y:S05]  /*6f80*/  BSYNC B0 ;  /* 0x0000000000007941 */ /* 0x000fea0003800000 */
.L_x_139:
[----:B------:R-:W-:-:S04]  /*6f90*/  F2FP.BF16.F32.PACK_AB R0, RZ, R0 ;  /* 0x00000000ff00723e */ /* 0x000fc800000010ff */
[----:B------:R-:W-:Y:S01]  /*6fa0*/  PRMT R22, R0, 0x7610, R22 ;  /* 0x0000761000167816 */ /* 0x000fe20000000016 */
[----:B------:R-:W-:Y:S06]  /*6fb0*/  BRA `(.L_x_120) ;  /* 0x0000000000b47947 */ /* 0x000fec0003800000 */
.L_x_132:
        /* <DEDUP_REMOVED lines=14> */
.L_x_146:
[----:B------:R-:W-:Y:S05]  /*70a0*/  BSYNC B0 ;  /* 0x0000000000007941 */ /* 0x000fea0003800000 */
.L_x_145:
[----:B------:R-:W-:-:S04]  /*70b0*/  F2FP.BF16.F32.PACK_AB R0, RZ, R0 ;  /* 0x00000000ff00723e */ /* 0x000fc800000010ff */
[----:B------:R-:W-:Y:S01]  /*70c0*/  PRMT R22, R0, 0x7610, R22 ;  /* 0x0000761000167816 */ /* 0x000fe20000000016 */
[----:B------:R-:W-:Y:S06]  /*70d0*/  BRA `(.L_x_120) ;  /* 0x00000000006c7947 */ /* 0x000fec0003800000 */
.L_x_119:
        /* <DEDUP_REMOVED lines=16> */
.L_x_147:
[----:B------:R-:W-:Y:S01]  /*71e0*/  PRMT R22, RZ, 0x7610, R22 ;  /* 0x00007610ff167816 */ /* 0x000fe20000000016 */
[----:B------:R-:W-:Y:S06]  /*71f0*/  BRA `(.L_x_120) ;  /* 0x0000000000247947 */ /* 0x000fec0003800000 */
.L_x_144:
[----:B------:R-:W2:Y:S02]  /*7200*/  LDG.E.64 R2, desc[UR36][R2.64] ;  /* 0x0000002402027981 */ /* 0x000ea4000c1e1b00 */
[----:B--2---:R-:W0:Y:S02]  /*7210*/  I2F.U64 R0, R2 ;  /* 0x0000000200007312 */ /* 0x004e240000301000 */
[----:B0-----:R-:W-:-:S04]  /*7220*/  F2FP.BF16.F32.PACK_AB R0, RZ, R0 ;  /* 0x00000000ff00723e */ /* 0x001fc800000010ff */
[----:B------:R-:W-:Y:S01]  /*7230*/  PRMT R22, R0, 0x7610, R22 ;  /* 0x0000761000167816 */ /* 0x000fe20000000016 */
[----:B------:R-:W-:Y:S06]  /*7240*/  BRA `(.L_x_120) ;  /* 0x0000000000107947 */ /* 0x000fec0003800000 */
.L_x_143:
[----:B------:R-:W2:Y:S02]  /*7250*/  LDG.E R2, desc[UR36][R2.64] ;  /* 0x0000002402027981 */ /* 0x000ea4000c1e1900 */
[----:B--2---:R-:W-:-:S04]  /*7260*/  I2FP.F32.U32 R0, R2 ;  /* 0x0000000200007245 */ /* 0x004fc80000201000 */
[----:B------:R-:W-:-:S04]  /*7270*/  F2FP.BF16.F32.PACK_AB R0, RZ, R0 ;  /* 0x00000000ff00723e */ /* 0x000fc800000010ff */
[----:B------:R-:W-:-:S07]  /*7280*/  PRMT R22, R0, 0x7610, R22 ;  /* 0x0000761000167816 */ /* 0x000fce0000000016 */
.L_x_120:
        /* <DEDUP_REMOVED lines=19> */
.L_x_151:
[----:B------:R-:W2:Y:S02]  /*73c0*/  LDG.E.U8 R2, desc[UR36][R2.64] ;  /* 0x0000002402027981 */ /* 0x000ea4000c1e1100 */
[----:B--2---:R-:W-:-:S04]  /*73d0*/  I2FP.F32.U32 R0, R2 ;  /* 0x0000000200007245 */ /* 0x004fc80000201000 */
[----:B------:R-:W-:Y:S01]  /*73e0*/  F2FP.BF16.F32.PACK_AB R0, RZ, R0 ;  /* 0x00000000ff00723e */ /* 0x000fe200000010ff */
[----:B------:R-:W-:Y:S06]  /*73f0*/  BRA `(.L_x_153) ;  /* 0x0000000c00907947 */ /* 0x000fec0003800000 */
.L_x_150:
        /* <DEDUP_REMOVED lines=10> */
.L_x_155:
[----:B------:R-:W2:Y:S02]  /*74a0*/  LDG.E R2, desc[UR36][R2.64] ;  /* 0x0000002402027981 */ /* 0x000ea4000c1e1900 */
[----:B--2---:R-:W-:-:S04]  /*74b0*/  I2FP.F32.S32 R0, R2 ;  /* 0x0000000200007245 */ /* 0x004fc80000201400 */
[----:B------:R-:W-:Y:S01]  /*74c0*/  F2FP.BF16.F32.PACK_AB R0, RZ, R0 ;  /* 0x00000000ff00723e */ /* 0x000fe200000010ff */
[----:B------:R-:W-:Y:S06]  /*74d0*/  BRA `(.L_x_153) ;  /* 0x0000000c00587947 */ /* 0x000fec0003800000 */
.L_x_154:
[----:B------:R-:W2:Y:S02]  /*74e0*/  LDG.E.U16 R2, desc[UR36][R2.64] ;  /* 0x0000002402027981 */ /* 0x000ea4000c1e1500 */
[----:B--2---:R-:W0:Y:S02]  /*74f0*/  I2F.S16 R0, R2 ;  /* 0x0000000200007306 */ /* 0x004e240000101400 */
[----:B0-----:R-:W-:Y:S01]  /*7500*/  F2FP.BF16.F32.PACK_AB R0, RZ, R0 ;  /* 0x00000000ff00723e */ /* 0x001fe200000010ff */
[----:B------:R-:W-:Y:S06]  /*7510*/  BRA `(.L_x_153) ;  /* 0x0000000c00487947 */ /* 0x000fec0003800000 */
.L_x_149:
        /* <DEDUP_REMOVED lines=9> */
.L_x_157:
[----:B------:R-:W2:Y:S02]  /*75b0*/  LDG.E.U16 R0, desc[UR36][R2.64] ;  /* 0x0000002402007981 */ /* 0x000ea4000c1e1500 */
[----:B--2---:R-:W-:-:S05]  /*75c0*/  HADD2.F32 R0, -RZ, R0.H0_H0 ;  /* 0x20000000ff007230 */ /* 0x004fca0000004100 */
[----:B------:R-:W-:Y:S01]  /*75d0*/  F2FP.BF16.F32.PACK_AB R0, RZ, R0 ;  /* 0x00000000ff00723e */ /* 0x000fe200000010ff */
[----:B------:R-:W-:Y:S06]  /*75e0*/  BRA `(.L_x_153) ;  /* 0x0000000c00147947 */ /* 0x000fec0003800000 */
.L_x_156:
        /* <DEDUP_REMOVED lines=9> */
.L_x_159:
[----:B------:R-:W2:Y:S02]  /*7680*/  LDG.E.U16 R2, desc[UR36][R2.64] ;  /* 0x0000002402027981 */ /* 0x000ea4000c1e1500 */
[----:B--2---:R-:W-:-:S05]  /*7690*/  HADD2.F32 R0, -RZ, R2.H0_H0 ;  /* 0x20000002ff007230 */ /* 0x004fca0000004100 */
[----:B------:R-:W-:Y:S01]  /*76a0*/  F2FP.BF16.F32.PACK_AB R0, RZ, R0 ;  /* 0x00000000ff00723e */ /* 0x000fe200000010ff */
[----:B------:R-:W-:Y:S06]  /*76b0*/  BRA `(.L_x_153) ;  /* 0x0000000800e07947 */ /* 0x000fec0003800000 */
.L_x_158:
        /* <DEDUP_REMOVED lines=8> */
.L_x_148:
        /* <DEDUP_REMOVED lines=13> */
.L_x_162:
        /* <DEDUP_REMOVED lines=8> */
.L_x_161:
        /* <DEDUP_REMOVED lines=28> */
.L_x_164:
        /* <DEDUP_REMOVED lines=15> */
.L_x_163:
[----:B------:R0:W5:Y:S01]  /*7b40*/  LDG.E.U16 R0, desc[UR36][R2.64] ;  /* 0x0000002402007981 */ /* 0x000162000c1e1500 */
[----:B------:R-:W-:Y:S05]  /*7b50*/  BRA `(.L_x_153) ;  /* 0x0000000400b87947 */ /* 0x000fea0003800000 */
.L_x_160:
        /* <DEDUP_REMOVED lines=12> */
.L_x_167:
        /* <DEDUP_REMOVED lines=21> */
.L_x_171:
[----:B------:R-:W-:Y:S05]  /*7d70*/  BSYNC B1 ;  /* 0x0000000000017941 */ /* 0x000fea0003800000 */
.L_x_170:
[----:B------:R-:W-:Y:S01]  /*7d80*/  LEA R3, R0, 0x3b800000, 0x17 ;  /* 0x3b80000000037811 */ /* 0x000fe200078eb8ff */
[----:B------:R-:W-:-:S05]  /*7d90*/  IMAD.SHL.U32 R0, R2, 0x100000, RZ ;  /* 0x0010000002007824 */ /* 0x000fca00078e00ff */
[----:B------:R-:W-:-:S07]  /*7da0*/  LOP3.LUT R0, R3, R0, R4, 0xfe, !PT ;  /* 0x0000000003007212 */ /* 0x000fce00078efe04 */
.L_x_169:
[----:B------:R-:W-:Y:S05]  /*7db0*/  BSYNC B0 ;  /* 0x0000000000007941 */ /* 0x000fea0003800000 */
.L_x_168:
[----:B------:R-:W-:Y:S01]  /*7dc0*/  F2FP.BF16.F32.PACK_AB R0, RZ, R0 ;  /* 0x00000000ff00723e */ /* 0x000fe200000010ff */
[----:B------:R-:W-:Y:S06]  /*7dd0*/  BRA `(.L_x_153) ;  /* 0x0000000400187947 */ /* 0x000fec0003800000 */
.L_x_166:
        /* <DEDUP_REMOVED lines=21> */
.L_x_175:
[----:B------:R-:W-:Y:S05]  /*7f30*/  BSYNC B1 ;  /* 0x0000000000017941 */ /* 0x000fea0003800000 */
.L_x_174:
[----:B------:R-:W-:Y:S01]  /*7f40*/  LEA R3, R0, 0x37800000, 0x17 ;  /* 0x3780000000037811 */ /* 0x000fe200078eb8ff */
[----:B------:R-:W-:-:S05]  /*7f50*/  IMAD.SHL.U32 R0, R2, 0x200000, RZ ;  /* 0x0020000002007824 */ /* 0x000fca00078e00ff */
[----:B------:R-:W-:-:S07]  /*7f60*/  LOP3.LUT R0, R3, R0, R4, 0xfe, !PT ;  /* 0x0000000003007212 */ /* 0x000fce00078efe04 */
.L_x_173:
[----:B------:R-:W-:Y:S05]  /*7f70*/  BSYNC B0 ;  /* 0x0000000000007941 */ /* 0x000fea0003800000 */
.L_x_172:
[----:B------:R-:W-:Y:S01]  /*7f80*/  F2FP.BF16.F32.PACK_AB R0, RZ, R0 ;  /* 0x00000000ff00723e */ /* 0x000fe200000010ff */
[----:B------:R-:W-:Y:S06]  /*7f90*/  BRA `(.L_x_153) ;  /* 0x0000000000a87947 */ /* 0x000fec0003800000 */
.L_x_165:
        /* <DEDUP_REMOVED lines=14> */
.L_x_179:
[----:B------:R-:W-:Y:S05]  /*8080*/  BSYNC B0 ;  /* 0x0000000000007941 */ /* 0x000fea0003800000 */
.L_x_178:
[----:B------:R-:W-:Y:S01]  /*8090*/  F2FP.BF16.F32.PACK_AB R0, RZ, R0 ;  /* 0x00000000ff00723e */ /* 0x000fe200000010ff */
[----:B------:R-:W-:Y:S06]  /*80a0*/  BRA `(.L_x_153) ;  /* 0x0000000000647947 */ /* 0x000fec0003800000 */
.L_x_152:
        /* <DEDUP_REMOVED lines=16> */
.L_x_180:
[----:B------:R-:W-:Y:S01]  /*81b0*/  PRMT R0, RZ, 0x7610, R0 ;  /* 0x00007610ff007816 */ /* 0x000fe20000000000 */
[----:B------:R-:W-:Y:S06]  /*81c0*/  BRA `(.L_x_153) ;  /* 0x00000000001c7947 */ /* 0x000fec0003800000 */
.L_x_177:
[----:B------:R-:W2:Y:S02]  /*81d0*/  LDG.E.64 R2, desc[UR36][R2.64] ;  /* 0x0000002402027981 */ /* 0x000ea4000c1e1b00 */
[----:B--2---:R-:W0:Y:S02]  /*81e0*/  I2F.U64 R0, R2 ;  /* 0x0000000200007312 */ /* 0x004e240000301000 */
[----:B0-----:R-:W-:Y:S01]  /*81f0*/  F2FP.BF16.F32.PACK_AB R0, RZ, R0 ;  /* 0x00000000ff00723e */ /* 0x001fe200000010ff */
[----:B------:R-:W-:Y:S06]  /*8200*/  BRA `(.L_x_153) ;  /* 0x00000000000c7947 */ /* 0x000fec0003800000 */
.L_x_176:
[----:B------:R-:W2:Y:S02]  /*8210*/  LDG.E R2, desc[UR36][R2.64] ;  /* 0x0000002402027981 */ /* 0x000ea4000c1e1900 */
[----:B--2---:R-:W-:-:S04]  /*8220*/  I2FP.F32.U32 R0, R2 ;  /* 0x0000000200007245 */ /* 0x004fc80000201000 */
[----:B------:R-:W-:-:S07]  /*8230*/  F2FP.BF16.F32.PACK_AB R0, RZ, R0 ;  /* 0x00000000ff00723e */ /* 0x000fce00000010ff */
.L_x_153:
[----:B-----5:R-:W-:Y:S01]  /*8240*/  IMAD.U32 R22, R22, 0x10000, RZ ;  /* 0x0001000016167824 */ /* 0x020fe200078e00ff */
[----:B------:R-:W-:Y:S01]  /*8250*/  BSSY B0, `(.L_x_181) ;  /* 0x0000041000007945 */ /* 0x000fe20003800000 */
[----:B------:R-:W-:Y:S02]  /*8260*/  IMAD.U32 R5, R0, 0x10000, RZ ;  /* 0x0001000000057824 */ /* 0x000fe400078e00ff */
[----:B0-----:R-:W-:-:S03]  /*8270*/  FADD.FTZ R3, |R22|, -RZ ;  /* 0x800000ff16037221 */ /* 0x001fc60000010200 */
[----:B------:R-:W-:-:S13]  /*8280*/  FSETP.GEU.FTZ.AND P0, PT, |R22|, |R5|, PT ;  /* 0x400000051600720b */ /* 0x000fda0003f1e200 */
[----:B------:R-:W-:Y:S05]  /*8290*/  @!P0 BRA `(.L_x_182) ;  /* 0x0000000000f08947 */ /* 0x000fea0003800000 */
[----:B------:R-:W-:-:S05]  /*82a0*/  FMUL.FTZ R8, |R5|, 8388608 ;  /* 0x4b00000005087820 */ /* 0x000fca0000410200 */
[----:B------:R-:W-:-:S13]  /*82b0*/  FSETP.GTU.FTZ.AND P0, PT, R3, R8, PT ;  /* 0x000000080300720b */ /* 0x000fda0003f1c000 */
[----:B------:R-:W-:Y:S05]  /*82c0*/  @P0 BRA `(.L_x_183) ;  /* 0x0000000000680947 */ /* 0x000fea0003800000 */
[----:B------:R-:W-:Y:S01]  /*82d0*/  FADD.FTZ R4, |R5|, -RZ ;  /* 0x800000ff05047221 */ /* 0x000fe20000010200 */
[----:B------:R-:W-:Y:S03]  /*82e0*/  BSSY B1, `(.L_x_184) ;  /* 0x0000016000017945 */ /* 0x000fe60003800000 */
[----:B------:R-:W0:Y:S01]  /*82f0*/  MUFU.RCP R0, R4 ;  /* 0x0000000400007308 */ /* 0x000e220000001000 */
[----:B------:R-:W-:Y:S01]  /*8300*/  FADD.FTZ R2, -R4, -RZ ;  /* 0x800000ff04027221 */ /* 0x000fe20000010100 */
[----:B0-----:R-:W-:-:S06]  /*8310*/  FMUL.FTZ R0, R3, R0 ;  /* 0x0000000003007220 */ /* 0x001fcc0000410000 */
        /* <DEDUP_REMOVED lines=15> */
.L_x_186:
[----:B------:R-:W-:Y:S01]  /*8410*/  FSETP.GEU.FTZ.AND P0, PT, R6, -R4, PT ;  /* 0x800000040600720b */ /* 0x000fe20003f1e000 */
[----:B------:R-:W-:-:S12]  /*8420*/  FADD.FTZ R0, R0, -1 ;  /* 0xbf80000000007421 */ /* 0x000fd80000010000 */
[----:B------:R-:W-:-:S07]  /*8430*/  @!P0 FADD.FTZ R0, R0, -1 ;  /* 0xbf80000000008421 */ /* 0x000fce0000010000 */
.L_x_185:
[----:B------:R-:W-:Y:S05]  /*8440*/  BSYNC B1 ;  /* 0x0000000000017941 */ /* 0x000fea0003800000 */
.L_x_184:
[----:B------:R-:W-:Y:S01]  /*8450*/  FFMA.FTZ R3, -R4, R0, R3 ;  /* 0x0000000004037223 */ /* 0x000fe20000010103 */
[----:B------:R-:W-:Y:S06]  /*8460*/  BRA `(.L_x_182) ;  /* 0x00000000007c7947 */ /* 0x000fec0003800000 */
.L_x_183:
[----:B------:R-:W-:Y:S01]  /*8470*/  VIADD R0, R8, 0xf4800000 ;  /* 0xf480000008007836 */ /* 0x000fe20000000000 */
[----:B------:R-:W-:Y:S01]  /*8480*/  FSETP.GT.FTZ.AND P0, PT, |R5|, RZ, PT ;  /* 0x000000ff0500720b */ /* 0x000fe20003f14200 */
[----:B------:R-:W-:Y:S03]  /*8490*/  BSSY B1, `(.L_x_187) ;  /* 0x000001a000017945 */ /* 0x000fe60003800000 */
[----:B------:R-:W-:Y:S02]  /*84a0*/  LOP3.LUT R0, R0, 0xff800000, RZ, 0xc0, !PT ;  /* 0xff80000000007812 */ /* 0x000fe400078ec0ff */
[----:B------:R-:W-:-:S03]  /*84b0*/  ISETP.GT.U32.OR P0, PT, R3, 0x7f7fffff, !P0 ;  /* 0x7f7fffff0300780c */ /* 0x000fc60004704470 */
[C---:B------:R-:W-:Y:S01]  /*84c0*/  IMAD.IADD R2, R3.reuse, 0x1, -R0 ;  /* 0x0000000103027824 */ /* 0x040fe200078e0a00 */
[----:B------:R-:W-:Y:S02]  /*84d0*/  LOP3.LUT R0, R3, 0x7fffff, RZ, 0xc0, !PT ;  /* 0x007fffff03007812 */ /* 0x000fe400078ec0ff */
[----:B------:R-:W-:Y:S02]  /*84e0*/  LOP3.LUT R3, R8, 0xff800000, RZ, 0xc0, !PT ;  /* 0xff80000008037812 */ /* 0x000fe400078ec0ff */
[----:B------:R-:W-:Y:S02]  /*84f0*/  LOP3.LUT P1, R4, R2, 0xff800000, RZ, 0xc0, !PT ;  /* 0xff80000002047812 */ /* 0x000fe4000782c0ff */
[----:B------:R-:W-:Y:S02]  /*8500*/  LOP3.LUT R2, R0, 0x3f800000, RZ, 0xfc, !PT ;  /* 0x3f80000000027812 */ /* 0x000fe400078efcff */
[----:B------:R-:W-:-:S09]  /*8510*/  FSEL R6, R3, +QNAN , !P0 ;  /* 0x7fffffff03067808 */ /* 0x000fd20004000000 */
[----:B------:R-:W-:Y:S05]  /*8520*/  @!P1 BRA `(.L_x_188) ;  /* 0x0000000000409947 */ /* 0x000fea0003800000 */
[----:B------:R-:W-:-:S04]  /*8530*/  LOP3.LUT R0, R8, 0x7fffff, RZ, 0xc0, !PT ;  /* 0x007fffff08007812 */ /* 0x000fc800078ec0ff */
[----:B------:R-:W-:-:S04]  /*8540*/  LOP3.LUT R8, R0, 0x3f800000, RZ, 0xfc, !PT ;  /* 0x3f80000000087812 */ /* 0x000fc800078efcff */
[----:B------:R0:W1:Y:S03]  /*8550*/  MUFU.RCP R0, R8 ;  /* 0x0000000800007308 */ /* 0x0000660000001000 */
.L_x_189:
        /* <DEDUP_REMOVED lines=13> */
.L_x_188:
[----:B------:R-:W-:Y:S05]  /*8630*/  BSYNC B1 ;  /* 0x0000000000017941 */ /* 0x000fea0003800000 */
.L_x_187:
[----:B------:R-:W-:-:S04]  /*8640*/  FMUL.FTZ R3, R2, 1.1920928955078125e-07 ;  /* 0x3400000002037820 */ /* 0x000fc80000410000 */
[----:B------:R-:W-:-:S07]  /*8650*/  FMUL.FTZ R3, R6, R3 ;  /* 0x0000000306037220 */ /* 0x000fce0000410000 */
.L_x_182:
[----:B------:R-:W-:Y:S05]  /*8660*/  BSYNC B0 ;  /* 0x0000000000007941 */ /* 0x000fea0003800000 */
.L_x_181:
[----:B------:R-:W1:Y:S01]  /*8670*/  LDC.U8 R2, c[0x0][0x491] ;  /* 0x00012440ff027b82 */ /* 0x000e620000000000 */
[C---:B------:R-:W-:Y:S02]  /*8680*/  FSETP.GTU.FTZ.AND P0, PT, |R3|.reuse, +INF , PT ;  /* 0x7f8000000300780b */ /* 0x040fe40003f1c200 */
[----:B------:R-:W-:-:S04]  /*8690*/  LOP3.LUT R22, R3, 0x80000000, R22, 0xb8, !PT ;  /* 0x8000000003167812 */ /* 0x000fc800078eb816 */
[----:B------:R-:W-:-:S04]  /*86a0*/  FSEL R22, R3, R22, P0 ;  /* 0x0000001603167208 */ /* 0x000fc80000000000 */
[----:B------:R2:W3:Y:S01]  /*86b0*/  F2F.BF16.F32 R3, R22 ;  /* 0x0000001600037304 */ /* 0x0004e20000202000 */
[----:B-1----:R-:W-:-:S04]  /*86c0*/  PRMT R0, R2, 0x9910, RZ ;  /* 0x0000991002007816 */ /* 0x002fc800000000ff */
[----:B------:R-:W-:-:S13]  /*86d0*/  ISETP.GT.AND P0, PT, R0, 0x9, PT ;  /* 0x000000090000780c */ /* 0x000fda0003f04270 */
[----:B--23--:R-:W-:Y:S05]  /*86e0*/  @P0 BRA `(.L_x_190) ;  /* 0x00000004000c0947 */ /* 0x00cfea0003800000 */
        /* <DEDUP_REMOVED lines=9> */
[----:B------:R-:W1:Y:S02]  /*8780*/  F2I.FTZ.TRUNC.NTZ R3, R0 ;  /* 0x0000000000037305 */ /* 0x000e64000021f100 */
[----:B-1----:R1:W-:Y:S01]  /*8790*/  STG.E.U8 desc[UR36][R16.64], R3 ;  /* 0x0000000310007986 */ /* 0x0023e2000c101124 */
[----:B------:R-:W-:Y:S05]  /*87a0*/  BRA `(.L_x_195) ;  /* 0x0000000c00947947 */ /* 0x000fea0003800000 */
.L_x_193:
[----:B------:R-:W-:-:S06]  /*87b0*/  IMAD.U32 R3, R3, 0x10000, RZ ;  /* 0x0001000003037824 */ /* 0x000fcc00078e00ff */
[----:B------:R-:W1:Y:S02]  /*87c0*/  F2I.S64.TRUNC R2, R3 ;  /* 0x0000000300027311 */ /* 0x000e64000020d900 */
[----:B-1----:R1:W-:Y:S01]  /*87d0*/  STG.E.U8 desc[UR36][R16.64], R2 ;  /* 0x0000000210007986 */ /* 0x0023e2000c101124 */
[----:B------:R-:W-:Y:S05]  /*87e0*/  BRA `(.L_x_195) ;  /* 0x0000000c00847947 */ /* 0x000fea0003800000 */
.L_x_192:
[----:B------:R-:W-:-:S13]  /*87f0*/  ISETP.NE.AND P0, PT, R0, 0x2, PT ;  /* 0x000000020000780c */ /* 0x000fda0003f05270 */
[----:B------:R-:W-:Y:S05]  /*8800*/  @!P0 BRA `(.L_x_196) ;  /* 0x0000000000308947 */ /* 0x000fea0003800000 */
[----:B------:R-:W-:-:S13]  /*8810*/  ISETP.NE.AND P0, PT, R0, 0x3, PT ;  /* 0x000000030000780c */ /* 0x000fda0003f05270 */
[----:B------:R-:W-:Y:S05]  /*8820*/  @!P0 BRA `(.L_x_197) ;  /* 0x0000000000188947 */ /* 0x000fea0003800000 */
[----:B------:R-:W-:-:S13]  /*8830*/  ISETP.NE.AND P0, PT, R0, 0x4, PT ;  /* 0x000000040000780c */ /* 0x000fda0003f05270 */
[----:B------:R-:W-:Y:S05]  /*8840*/  @P0 BRA `(.L_x_194) ;  /* 0x0000000c000c0947 */ /* 0x000fea0003800000 */
[----:B------:R-:W-:-:S06]  /*8850*/  IMAD.U32 R3, R3, 0x10000, RZ ;  /* 0x0001000003037824 */ /* 0x000fcc00078e00ff */
[----:B------:R-:W1:Y:S02]  /*8860*/  F2I.S64.TRUNC R2, R3 ;  /* 0x0000000300027311 */ /* 0x000e64000020d900 */
[----:B-1----:R1:W-:Y:S01]  /*8870*/  STG.E.64 desc[UR36][R16.64], R2 ;  /* 0x0000000210007986 */ /* 0x0023e2000c101b24 */
[----:B------:R-:W-:Y:S05]  /*8880*/  BRA `(.L_x_195) ;  /* 0x0000000c005c7947 */ /* 0x000fea0003800000 */
.L_x_197:
[----:B------:R-:W-:-:S06]  /*8890*/  IMAD.U32 R3, R3, 0x10000, RZ ;  /* 0x0001000003037824 */ /* 0x000fcc00078e00ff */
[----:B------:R-:W1:Y:S02]  /*88a0*/  F2I.FTZ.TRUNC.NTZ R3, R3 ;  /* 0x0000000300037305 */ /* 0x000e64000021f100 */
[----:B-1----:R1:W-:Y:S01]  /*88b0*/  STG.E desc[UR36][R16.64], R3 ;  /* 0x0000000310007986 */ /* 0x0023e2000c101924 */
[----:B------:R-:W-:Y:S05]  /*88c0*/  BRA `(.L_x_195) ;  /* 0x0000000c004c7947 */ /* 0x000fea0003800000 */
.L_x_196:
[----:B------:R-:W-:-:S06]  /*88d0*/  IMAD.U32 R3, R3, 0x10000, RZ ;  /* 0x0001000003037824 */ /* 0x000fcc00078e00ff */
[----:B------:R-:W1:Y:S02]  /*88e0*/  F2I.FTZ.TRUNC.NTZ R3, R3 ;  /* 0x0000000300037305 */ /* 0x000e64000021f100 */
[----:B-1----:R1:W-:Y:S01]  /*88f0*/  STG.E.U16 desc[UR36][R16.64], R3 ;  /* 0x0000000310007986 */ /* 0x0023e2000c101524 */
[----:B------:R-:W-:Y:S05]  /*8900*/  BRA `(.L_x_195) ;  /* 0x0000000c003c7947 */ /* 0x000fea0003800000 */
.L_x_191:
        /* <DEDUP_REMOVED lines=9> */
.L_x_199:
[----:B------:R-:W-:-:S05]  /*89a0*/  IMAD.U32 R0, R3, 0x10000, RZ ;  /* 0x0001000003007824 */ /* 0x000fca00078e00ff */
[----:B------:R-:W-:-:S05]  /*89b0*/  F2FP.F16.F32.PACK_AB R0, RZ, R0 ;  /* 0x00000000ff00723e */ /* 0x000fca00000000ff */
[----:B------:R1:W-:Y:S01]  /*89c0*/  STG.E.U16 desc[UR36][R16.64], R0 ;  /* 0x0000000010007986 */ /* 0x0003e2000c101524 */
[----:B------:R-:W-:Y:S05]  /*89d0*/  BRA `(.L_x_195) ;  /* 0x0000000c00087947 */ /* 0x000fea0003800000 */
.L_x_198:
        /* <DEDUP_REMOVED lines=10> */
.L_x_201:
[----:B------:R-:W-:-:S05]  /*8a80*/  IMAD.U32 R3, R3, 0x10000, RZ ;  /* 0x0001000003037824 */ /* 0x000fca00078e00ff */
[----:B------:R-:W-:-:S04]  /*8a90*/  F2FP.F16.F32.PACK_AB R3, RZ, R3 ;  /* 0x00000003ff03723e */ /* 0x000fc800000000ff */
[----:B------:R-:W-:-:S05]  /*8aa0*/  PRMT R3, R3, 0x5410, RZ ;  /* 0x0000541003037816 */ /* 0x000fca00000000ff */
[----:B------:R1:W-:Y:S01]  /*8ab0*/  STG.E desc[UR36][R16.64], R3 ;  /* 0x0000000310007986 */ /* 0x0003e2000c101924 */
[----:B------:R-:W-:Y:S05]  /*8ac0*/  BRA `(.L_x_195) ;  /* 0x0000000800cc7947 */ /* 0x000fea0003800000 */
.L_x_200:
[----:B------:R-:W-:-:S04]  /*8ad0*/  IMAD.U32 R2, R3, 0x10000, RZ ;  /* 0x0001000003027824 */ /* 0x000fc800078e00ff */
[----:B------:R-:W-:-:S06]  /*8ae0*/  FMUL.FTZ R2, R2, 1 ;  /* 0x3f80000002027820 */ /* 0x000fcc0000410000 */
[----:B------:R-:W1:Y:S02]  /*8af0*/  F2F.F64.F32 R2, R2 ;  /* 0x0000000200027310 */ /* 0x000e640000201800 */
[----:B-1----:R1:W-:Y:S01]  /*8b00*/  STG.E.64 desc[UR36][R16.64], R2 ;  /* 0x0000000210007986 */ /* 0x0023e2000c101b24 */
[----:B------:R-:W-:Y:S05]  /*8b10*/  BRA `(.L_x_195) ;  /* 0x0000000800b87947 */ /* 0x000fea0003800000 */
.L_x_190:
        /* <DEDUP_REMOVED lines=13> */
.L_x_204:
[----:B------:R-:W-:Y:S01]  /*8bf0*/  IMAD.U32 R3, R3, 0x10000, RZ ;  /* 0x0001000003037824 */ /* 0x000fe200078e00ff */
[----:B------:R-:W-:-:S03]  /*8c00*/  CS2R R6, SRZ ;  /* 0x0000000000067805 */ /* 0x000fc6000001ff00 */
[----:B------:R-:W-:-:S04]  /*8c10*/  FMUL.FTZ R3, R3, 1 ;  /* 0x3f80000003037820 */ /* 0x000fc80000410000 */
[----:B------:R-:W1:Y:S02]  /*8c20*/  F2F.F64.F32 R4, R3 ;  /* 0x0000000300047310 */ /* 0x000e640000201800 */
[----:B-1----:R1:W-:Y:S01]  /*8c30*/  STG.E.128 desc[UR36][R16.64], R4 ;  /* 0x0000000410007986 */ /* 0x0023e2000c101d24 */
[----:B------:R-:W-:Y:S05]  /*8c40*/  BRA `(.L_x_195) ;  /* 0x00000008006c7947 */ /* 0x000fea0003800000 */
.L_x_203:
        /* <DEDUP_REMOVED lines=21> */
.L_x_208:
[----:B------:R-:W-:Y:S05]  /*8da0*/  BSYNC B0 ;  /* 0x0000000000007941 */ /* 0x000fea0003800000 */
.L_x_207:
[----:B------:R-:W-:-:S05]  /*8db0*/  LOP3.LUT R3, R0, R3, RZ, 0xfc, !PT ;  /* 0x0000000300037212 */ /* 0x000fca00078efcff */
[----:B------:R1:W-:Y:S01]  /*8dc0*/  STG.E.U8 desc[UR36][R16.64], R3 ;  /* 0x0000000310007986 */ /* 0x0003e2000c101124 */
[----:B------:R-:W-:Y:S05]  /*8dd0*/  BRA `(.L_x_195) ;  /* 0x0000000800087947 */ /* 0x000fea0003800000 */
.L_x_206:
        /* <DEDUP_REMOVED lines=13> */
.L_x_210:
[----:B------:R-:W-:Y:S01]  /*8eb0*/  IMAD.MOV.U32 R0, RZ, RZ, 0x7f ;  /* 0x0000007fff007424 */ /* 0x000fe200078e00ff */
[----:B------:R-:W-:-:S04]  /*8ec0*/  ISETP.GT.U32.AND P0, PT, R2, 0x7f800000, PT ;  /* 0x7f8000000200780c */ /* 0x000fc80003f04070 */
[----:B------:R-:W-:-:S09]  /*8ed0*/  SEL R0, R0, 0x7c, P0 ;  /* 0x0000007c00007807 */ /* 0x000fd20000000000 */
.L_x_211:
[----:B------:R-:W-:Y:S05]  /*8ee0*/  BSYNC B0 ;  /* 0x0000000000007941 */ /* 0x000fea0003800000 */
.L_x_209:
[----:B------:R-:W-:-:S04]  /*8ef0*/  LOP3.LUT R2, R3, 0x80000000, RZ, 0xc0, !PT ;  /* 0x8000000003027812 */ /* 0x000fc800078ec0ff */
[----:B------:R-:W-:-:S04]  /*8f00*/  SHF.R.U32.HI R3, RZ, 0x18, R2 ;  /* 0x00000018ff037819 */ /* 0x000fc80000011602 */
[----:B------:R-:W-:-:S05]  /*8f10*/  LOP3.LUT R3, R0, R3, RZ, 0xfc, !PT ;  /* 0x0000000300037212 */ /* 0x000fca00078efcff */
[----:B------:R1:W-:Y:S01]  /*8f20*/  STG.E.U8 desc[UR36][R16.64], R3 ;  /* 0x0000000310007986 */ /* 0x0003e2000c101124 */
[----:B------:R-:W-:Y:S05]  /*8f30*/  BRA `(.L_x_195) ;  /* 0x0000000400b07947 */ /* 0x000fea0003800000 */
.L_x_205:
[----:B------:R1:W-:Y:S01]  /*8f40*/  STG.E.U16 desc[UR36][R16.64], R3 ;  /* 0x0000000310007986 */ /* 0x0003e2000c101524 */
[----:B------:R-:W-:Y:S05]  /*8f50*/  BRA `(.L_x_195) ;  /* 0x0000000400a87947 */ /* 0x000fea0003800000 */
.L_x_202:
        /* <DEDUP_REMOVED lines=9> */
[----:B------:R-:W1:Y:S02]  /*8ff0*/  F2I.FTZ.U32.TRUNC.NTZ R3, R3 ;  /* 0x0000000300037305 */ /* 0x000e64000021f000 */
[----:B-1----:R1:W-:Y:S01]  /*9000*/  STG.E.U16 desc[UR36][R16.64], R3 ;  /* 0x0000000310007986 */ /* 0x0023e2000c101524 */
[----:B------:R-:W-:Y:S05]  /*9010*/  BRA `(.L_x_195) ;  /* 0x0000000400787947 */ /* 0x000fea0003800000 */
.L_x_214:
[----:B------:R-:W-:Y:S01]  /*9020*/  IMAD.U32 R3, R3, 0x10000, RZ ;  /* 0x0001000003037824 */ /* 0x000fe200078e00ff */
[----:B------:R-:W-:Y:S01]  /*9030*/  BSSY B0, `(.L_x_215) ;  /* 0x0000014000007945 */ /* 0x000fe20003800000 */
[----:B0-----:R-:W-:-:S03]  /*9040*/  IMAD.MOV.U32 R8, RZ, RZ, 0x80 ;  /* 0x00000080ff087424 */ /* 0x001fc600078e00ff */
        /* <DEDUP_REMOVED lines=14> */
.L_x_217:
[----:B------:R-:W-:-:S04]  /*9130*/  LOP3.LUT R2, R3, 0x80000000, RZ, 0xc0, !PT ;  /* 0x8000000003027812 */ /* 0x000fc800078ec0ff */
[----:B------:R-:W-:-:S04]  /*9140*/  SHF.R.U32.HI R3, RZ, 0x18, R2 ;  /* 0x00000018ff037819 */ /* 0x000fc80000011602 */
[----:B------:R-:W-:-:S04]  /*9150*/  LOP3.LUT R0, R0, R3, RZ, 0xfc, !PT ;  /* 0x0000000300007212 */ /* 0x000fc800078efcff */
[----:B------:R-:W-:-:S07]  /*9160*/  PRMT R8, R0, 0x7610, R8 ;  /* 0x0000761000087816 */ /* 0x000fce0000000008 */
.L_x_216:
[----:B------:R-:W-:Y:S05]  /*9170*/  BSYNC B0 ;  /* 0x0000000000007941 */ /* 0x000fea0003800000 */
.L_x_215:
[----:B------:R4:W-:Y:S01]  /*9180*/  STG.E.U8 desc[UR36][R16.64], R8 ;  /* 0x0000000810007986 */ /* 0x0009e2000c101124 */
[----:B------:R-:W-:Y:S05]  /*9190*/  BRA `(.L_x_195) ;  /* 0x0000000400187947 */ /* 0x000fea0003800000 */
.L_x_213:
        /* <DEDUP_REMOVED lines=17> */
.L_x_220:
[----:B------:R-:W-:-:S04]  /*92b0*/  LOP3.LUT R2, R3, 0x80000000, RZ, 0xc0, !PT ;  /* 0x8000000003027812 */ /* 0x000fc800078ec0ff */
[----:B------:R-:W-:-:S04]  /*92c0*/  SHF.R.U32.HI R3, RZ, 0x18, R2 ;  /* 0x00000018ff037819 */ /* 0x000fc80000011602 */
[----:B------:R-:W-:-:S04]  /*92d0*/  LOP3.LUT R0, R0, R3, RZ, 0xfc, !PT ;  /* 0x0000000300007212 */ /* 0x000fc800078efcff */
[----:B------:R-:W-:-:S07]  /*92e0*/  PRMT R8, R0, 0x7610, R8 ;  /* 0x0000761000087816 */ /* 0x000fce0000000008 */
.L_x_219:
[----:B------:R-:W-:Y:S05]  /*92f0*/  BSYNC B0 ;  /* 0x0000000000007941 */ /* 0x000fea0003800000 */
.L_x_218:
[----:B------:R0:W-:Y:S01]  /*9300*/  STG.E.U8 desc[UR36][R16.64], R8 ;  /* 0x0000000810007986 */ /* 0x0001e2000c101124 */
[----:B------:R-:W-:Y:S05]  /*9310*/  BRA `(.L_x_195) ;  /* 0x0000000000b87947 */ /* 0x000fea0003800000 */
.L_x_212:
[----:B------:R-:W-:-:S13]  /*9320*/  ISETP.NE.AND P0, PT, R0, 0x1c, PT ;  /* 0x0000001c0000780c */ /* 0x000fda0003f05270 */
[----:B------:R-:W-:Y:S05]  /*9330*/  @!P0 BRA `(.L_x_221) ;  /* 0x0000000000a48947 */ /* 0x000fea0003800000 */
[----:B------:R-:W-:-:S13]  /*9340*/  ISETP.NE.AND P0, PT, R0, 0x1d, PT ;  /* 0x0000001d0000780c */ /* 0x000fda0003f05270 */
[----:B------:R-:W-:Y:S05]  /*9350*/  @!P0 BRA `(.L_x_222) ;  /* 0x00000000008c8947 */ /* 0x000fea0003800000 */
[----:B------:R-:W-:-:S13]  /*9360*/  ISETP.NE.AND P0, PT, R0, 0x2c, PT ;  /* 0x0000002c0000780c */ /* 0x000fda0003f05270 */
[----:B------:R-:W-:Y:S05]  /*9370*/  @P0 BRA `(.L_x_194) ;  /* 0x0000000000400947 */ /* 0x000fea0003800000 */
[----:B------:R-:W-:-:S05]  /*9380*/  IMAD.U32 R3, R3, 0x10000, RZ ;  /* 0x0001000003037824 */ /* 0x000fca00078e00ff */
[----:B------:R-:W-:-:S04]  /*9390*/  SHF.R.U32.HI R4, RZ, 0x17, R3 ;  /* 0x00000017ff047819 */ /* 0x000fc80000011603 */
[----:B------:R-:W-:-:S04]  /*93a0*/  LOP3.LUT R2, R4, 0xff, RZ, 0xc0, !PT ;  /* 0x000000ff04027812 */ /* 0x000fc800078ec0ff */
[----:B------:R-:W-:-:S13]  /*93b0*/  ISETP.NE.AND P1, PT, R2, 0xff, PT ;  /* 0x000000ff0200780c */ /* 0x000fda0003f25270 */
[--C-:B------:R-:W-:Y:S02]  /*93c0*/  @P1 SHF.R.U32.HI R0, RZ, 0x16, R3.reuse ;  /* 0x00000016ff001819 */ /* 0x100fe40000011603 */
[----:B------:R-:W-:Y:S01]  /*93d0*/  @P1 LOP3.LUT P0, RZ, R2, 0x3fffff, R3, 0xf8, !PT ;  /* 0x003fffff02ff1812 */ /* 0x000fe2000780f803 */
[----:B------:R-:W-:Y:S01]  /*93e0*/  IMAD.MOV.U32 R3, RZ, RZ, 0xff ;  /* 0x000000ffff037424 */ /* 0x000fe200078e00ff */
        /* <DEDUP_REMOVED lines=9> */
.L_x_194:
[----:B------:R-:W-:Y:S01]  /*9480*/  MOV R0, 0x0 ;  /* 0x0000000000007802 */ /* 0x000fe20000000f00 */
[----:B------:R-:W-:Y:S01]  /*9490*/  ULDC.64 UR4, c[0x4][0x178] ;  /* 0x01005e0000047ab9 */ /* 0x000fe20000000a00 */
[----:B------:R-:W-:Y:S01]  /*94a0*/  ULDC.64 UR6, c[0x4][0x90] ;  /* 0x0100240000067ab9 */ /* 0x000fe20000000a00 */
[----:B------:R-:W-:Y:S01]  /*94b0*/  IMAD.U32 R4, RZ, RZ, UR4 ;  /* 0x00000004ff047e24 */ /* 0x000fe2000f8e00ff */
[----:B------:R1:W2:Y:S01]  /*94c0*/  LDC.64 R2, c[0x4][R0] ;  /* 0x0100000000027b82 */ /* 0x0002a20000000a00 */
[----:B------:R-:W-:Y:S01]  /*94d0*/  IMAD.U32 R5, RZ, RZ, UR5 ;  /* 0x00000005ff057e24 */ /* 0x000fe2000f8e00ff */
[----:B------:R-:W-:Y:S01]  /*94e0*/  ULDC.64 UR4, c[0x4][0x180] ;  /* 0x0100600000047ab9 */ /* 0x000fe20000000a00 */
[----:B------:R-:W-:Y:S02]  /*94f0*/  IMAD.U32 R10, RZ, RZ, UR6 ;  /* 0x00000006ff0a7e24 */ /* 0x000fe4000f8e00ff */
[----:B------:R-:W-:Y:S02]  /*9500*/  IMAD.U32 R6, RZ, RZ, UR4 ;  /* 0x00000004ff067e24 */ /* 0x000fe4000f8e00ff */
[----:B------:R-:W-:-:S02]  /*9510*/  IMAD.U32 R7, RZ, RZ, UR5 ;  /* 0x00000005ff077e24 */ /* 0x000fc4000f8e00ff */
[----:B------:R-:W-:Y:S02]  /*9520*/  IMAD.U32 R11, RZ, RZ, UR7 ;  /* 0x00000007ff0b7e24 */ /* 0x000fe4000f8e00ff */
[----:B0-----:R-:W-:Y:S02]  /*9530*/  IMAD.MOV.U32 R8, RZ, RZ, 0x65 ;  /* 0x00000065ff087424 */ /* 0x001fe400078e00ff */
[----:B------:R-:W-:Y:S02]  /*9540*/  IMAD.MOV.U32 R12, RZ, RZ, 0x1 ;  /* 0x00000001ff0c7424 */ /* 0x000fe400078e00ff */
[----:B-1----:R-:W-:-:S07]  /*9550*/  IMAD.MOV.U32 R13, RZ, RZ, RZ ;  /* 0x000000ffff0d7224 */ /* 0x002fce00078e00ff */
[----:B------:R-:W-:-:S07]  /*9560*/  LEPC R20, `(.L_x_223) ;  /* 0x000000001014794e */ /* 0x000fce0000000000 */
[----:B--2---:R-:W-:Y:S05]  /*9570*/  CALL.ABS.NOINC R2 ;  /* 0x0000000002007343 */ /* 0x004fea0003c00000 */
.L_x_223:
[----:B------:R-:W-:Y:S05]  /*9580*/  BRA `(.L_x_195) ;  /* 0x00000000001c7947 */ /* 0x000fea0003800000 */
.L_x_222:
[----:B------:R-:W-:-:S06]  /*9590*/  IMAD.U32 R3, R3, 0x10000, RZ ;  /* 0x0001000003037824 */ /* 0x000fcc00078e00ff */
[----:B------:R-:W1:Y:S02]  /*95a0*/  F2I.U64.TRUNC R2, R3 ;  /* 0x0000000300027311 */ /* 0x000e64000020d800 */
[----:B-1----:R3:W-:Y:S01]  /*95b0*/  STG.E.64 desc[UR36][R16.64], R2 ;  /* 0x0000000210007986 */ /* 0x0027e2000c101b24 */
[----:B------:R-:W-:Y:S05]  /*95c0*/  BRA `(.L_x_195) ;  /* 0x00000000000c7947 */ /* 0x000fea0003800000 */
.L_x_221:
[----:B------:R-:W-:-:S06]  /*95d0*/  IMAD.U32 R3, R3, 0x10000, RZ ;  /* 0x0001000003037824 */ /* 0x000fcc00078e00ff */
[----:B------:R-:W1:Y:S02]  /*95e0*/  F2I.FTZ.U32.TRUNC.NTZ R3, R3 ;  /* 0x0000000300037305 */ /* 0x000e64000021f000 */
[----:B-1----:R1:W-:Y:S02]  /*95f0*/  STG.E desc[UR36][R16.64], R3 ;  /* 0x0000000310007986 */ /* 0x0023e4000c101924 */
.L_x_195:
[----:B------:R-:W-:-:S07]  /*9600*/  VIADD R19, R19, 0x80 ;  /* 0x0000008013137836 */ /* 0x000fce0000000000 */
.L_x_113:
[----:B------:R-:W-:Y:S05]  /*9610*/  BSYNC B6 ;  /* 0x0000000000067941 */ /* 0x000fea0003800000 */
.L_x_112:
[----:B------:R-:W-:Y:S01]  /*9620*/  ULDC UR4, c[0x0][0x210] ;  /* 0x0000840000047ab9 */ /* 0x000fe20000000800 */
[----:B------:R-:W-:Y:S01]  /*9630*/  BSSY B6, `(.L_x_224) ;  /* 0x00004ab000067945 */ /* 0x000fe20003800000 */
[----:B------:R-:W-:-:S13]  /*9640*/  ISETP.GE.AND P0, PT, R19, UR4, PT ;  /* 0x0000000413007c0c */ /* 0x000fda000bf06270 */
[----:B------:R-:W-:Y:S05]  /*9650*/  @P0 BRA `(.L_x_225) ;  /* 0x0000004800a00947 */ /* 0x000fea0003800000 */
[----:B-1----:R-:W1:Y:S01]  /*9660*/  LDC R6, c[0x0][0x218] ;  /* 0x00008600ff067b82 */ /* 0x002e620000000800 */
[----:B------:R-:W-:Y:S02]  /*9670*/  IMAD.MOV.U32 R18, RZ, RZ, RZ ;  /* 0x000000ffff127224 */ /* 0x000fe400078e00ff */
[----:B------:R-:W-:Y:S02]  /*9680*/  IMAD.MOV.U32 R0, RZ, RZ, RZ ;  /* 0x000000ffff007224 */ /* 0x000fe400078e00ff */
[----:B0-234-:R-:W-:Y:S01]  /*9690*/  IMAD.MOV.U32 R16, RZ, RZ, RZ ;  /* 0x000000ffff107224 */ /* 0x01dfe200078e00ff */
[----:B-1----:R-:W-:-:S13]  /*96a0*/  ISETP.NE.AND P0, PT, R6, RZ, PT ;  /* 0x000000ff0600720c */ /* 0x002fda0003f05270 */
        /* <DEDUP_REMOVED lines=349> */
.L_x_226:
        /* <DEDUP_REMOVED lines=23> */
.L_x_230:
[----:B------:R-:W2:Y:S02]  /*adf0*/  LDG.E.U8 R2, desc[UR36][R2.64] ;  /* 0x0000002402027981 */ /* 0x000ea4000c1e1100 */
[----:B--2---:R-:W-:-:S04]  /*ae00*/  I2FP.F32.U32 R0, R2 ;  /* 0x0000000200007245 */ /* 0x004fc80000201000 */
[----:B------:R-:W-:-:S04]  /*ae10*/  F2FP.BF16.F32.PACK_AB R0, RZ, R0 ;  /* 0x00000000ff00723e */ /* 0x000fc800000010ff */
[----:B------:R-:W-:Y:S01]  /*ae20*/  PRMT R22, R0, 0x7610, R22 ;  /* 0x0000761000167816 */ /* 0x000fe20000000016 */
[----:B------:R-:W-:Y:S06]  /*ae30*/  BRA `(.L_x_232) ;  /* 0x0000000c00c87947 */ /* 0x000fec0003800000 */
.L_x_229:
        /* <DEDUP_REMOVED lines=11> */
.L_x_234:
[----:B------:R-:W2:Y:S02]  /*aef0*/  LDG.E R2, desc[UR36][R2.64] ;  /* 0x0000002402027981 */ /* 0x000ea4000c1e1900 */
[----:B--2---:R-:W-:-:S04]  /*af00*/  I2FP.F32.S32 R0, R2 ;  /* 0x0000000200007245 */ /* 0x004fc80000201400 */
[----:B------:R-:W-:-:S04]  /*af10*/  F2FP.BF16.F32.PACK_AB R0, RZ, R0 ;  /* 0x00000000ff00723e */ /* 0x000fc800000010ff */
[----:B------:R-:W-:Y:S01]  /*af20*/  PRMT R22, R0, 0x7610, R22 ;  /* 0x0000761000167816 */ /* 0x000fe20000000016 */
[----:B------:R-:W-:Y:S06]  /*af30*/  BRA `(.L_x_232) ;  /* 0x0000000c00887947 */ /* 0x000fec0003800000 */
.L_x_233:
[----:B------:R-:W2:Y:S02]  /*af40*/  LDG.E.U16 R2, desc[UR36][R2.64] ;  /* 0x0000002402027981 */ /* 0x000ea4000c1e1500 */
[----:B--2---:R-:W0:Y:S02]  /*af50*/  I2F.S16 R0, R2 ;  /* 0x0000000200007306 */ /* 0x004e240000101400 */
[----:B0-----:R-:W-:-:S04]  /*af60*/  F2FP.BF16.F32.PACK_AB R0, RZ, R0 ;  /* 0x00000000ff00723e */ /* 0x001fc800000010ff */
[----:B------:R-:W-:Y:S01]  /*af70*/  PRMT R22, R0, 0x7610, R22 ;  /* 0x0000761000167816 */ /* 0x000fe20000000016 */
[----:B------:R-:W-:Y:S06]  /*af80*/  BRA `(.L_x_232) ;  /* 0x0000000c00747947 */ /* 0x000fec0003800000 */
.L_x_228:
        /* <DEDUP_REMOVED lines=9> */
.L_x_236:
[----:B------:R-:W2:Y:S02]  /*b020*/  LDG.E.U16 R0, desc[UR36][R2.64] ;  /* 0x0000002402007981 */ /* 0x000ea4000c1e1500 */
[----:B--2---:R-:W-:-:S05]  /*b030*/  HADD2.F32 R0, -RZ, R0.H0_H0 ;  /* 0x20000000ff007230 */ /* 0x004fca0000004100 */
[----:B------:R-:W-:-:S04]  /*b040*/  F2FP.BF16.F32.PACK_AB R0, RZ, R0 ;  /* 0x00000000ff00723e */ /* 0x000fc800000010ff */
[----:B------:R-:W-:Y:S01]  /*b050*/  PRMT R22, R0, 0x7610, R22 ;  /* 0x0000761000167816 */ /* 0x000fe20000000016 */
[----:B------:R-:W-:Y:S06]  /*b060*/  BRA `(.L_x_232) ;  /* 0x0000000c003c7947 */ /* 0x000fec0003800000 */
.L_x_235:
        /* <DEDUP_REMOVED lines=9> */
.L_x_238:
[----:B------:R-:W2:Y:S02]  /*b100*/  LDG.E.U16 R2, desc[UR36][R2.64] ;  /* 0x0000002402027981 */ /* 0x000ea4000c1e1500 */
[----:B--2---:R-:W-:-:S05]  /*b110*/  HADD2.F32 R0, -RZ, R2.H0_H0 ;  /* 0x20000002ff007230 */ /* 0x004fca0000004100 */
[----:B------:R-:W-:-:S04]  /*b120*/  F2FP.BF16.F32.PACK_AB R0, RZ, R0 ;  /* 0x00000000ff00723e */ /* 0x000fc800000010ff */
[----:B------:R-:W-:Y:S01]  /*b130*/  PRMT R22, R0, 0x7610, R22 ;  /* 0x0000761000167816 */ /* 0x000fe20000000016 */
[----:B------:R-:W-:Y:S06]  /*b140*/  BRA `(.L_x_232) ;  /* 0x0000000c00047947 */ /* 0x000fec0003800000 */
.L_x_237:
        /* <DEDUP_REMOVED lines=9> */
.L_x_227:
        /* <DEDUP_REMOVED lines=14> */
.L_x_241:
        /* <DEDUP_REMOVED lines=9> */
.L_x_240:
        /* <DEDUP_REMOVED lines=28> */
.L_x_243:
        /* <DEDUP_REMOVED lines=15> */
.L_x_242:
[----:B------:R0:W5:Y:S01]  /*b600*/  LDG.E.U16 R22, desc[UR36][R2.64] ;  /* 0x0000002402167981 */ /* 0x000162000c1e1500 */
[----:B------:R-:W-:Y:S05]  /*b610*/  BRA `(.L_x_232) ;  /* 0x0000000400d07947 */ /* 0x000fea0003800000 */
.L_x_239:
        /* <DEDUP_REMOVED lines=13> */
.L_x_246:
        /* <DEDUP_REMOVED lines=21> */
.L_x_250:
[----:B------:R-:W-:Y:S05]  /*b840*/  BSYNC B1 ;  /* 0x0000000000017941 */ /* 0x000fea0003800000 */
.L_x_249:
[----:B------:R-:W-:Y:S01]  /*b850*/  LEA R3, R0, 0x3b800000, 0x17 ;  /* 0x3b80000000037811 */ /* 0x000fe200078eb8ff */
[----:B------:R-:W-:-:S05]  /*b860*/  IMAD.SHL.U32 R0, R2, 0x100000, RZ ;  /* 0x0010000002007824 */ /* 0x000fca00078e00ff */
[----:B------:R-:W-:-:S07]  /*b870*/  LOP3.LUT R0, R3, R0, R4, 0xfe, !PT ;  /* 0x0000000003007212 */ /* 0x000fce00078efe04 */
.L_x_248:
[----:B------:R-:W-:Y:S05]  /*b880*/  BSYNC B0 ;  /* 0x0000000000007941 */ /* 0x000fea0003800000 */
.L_x_247:
[----:B------:R-:W-:-:S04]  /*b890*/  F2FP.BF16.F32.PACK_AB R0, RZ, R0 ;  /* 0x00000000ff00723e */ /* 0x000fc800000010ff */
[----:B------:R-:W-:Y:S01]  /*b8a0*/  PRMT R22, R0, 0x7610, R22 ;  /* 0x0000761000167816 */ /* 0x000fe20000000016 */
[----:B------:R-:W-:Y:S06]  /*b8b0*/  BRA `(.L_x_232) ;  /* 0x0000000400287947 */ /* 0x000fec0003800000 */
.L_x_245:
        /* <DEDUP_REMOVED lines=21> */
.L_x_254:
[----:B------:R-:W-:Y:S05]  /*ba10*/  BSYNC B1 ;  /* 0x0000000000017941 */ /* 0x000fea0003800000 */
.L_x_253:
[----:B------:R-:W-:Y:S01]  /*ba20*/  LEA R3, R0, 0x37800000, 0x17 ;  /* 0x3780000000037811 */ /* 0x000fe200078eb8ff */
[----:B------:R-:W-:-:S05]  /*ba30*/  IMAD.SHL.U32 R0, R2, 0x200000, RZ ;  /* 0x0020000002007824 */ /* 0x000fca00078e00ff */
[----:B------:R-:W-:-:S07]  /*ba40*/  LOP3.LUT R0, R3, R0, R4, 0xfe, !PT ;  /* 0x0000000003007212 */ /* 0x000fce00078efe04 */
.L_x_252:
[----:B------:R-:W-:Y:S05]  /*ba50*/  BSYNC B0 ;  /* 0x0000000000007941 */ /* 0x000fea0003800000 */
.L_x_251:
[----:B------:R-:W-:-:S04]  /*ba60*/  F2FP.BF16.F32.PACK_AB R0, RZ, R0 ;  /* 0x00000000ff00723e */ /* 0x000fc800000010ff */
[----:B------:R-:W-:Y:S01]  /*ba70*/  PRMT R22, R0, 0x7610, R22 ;  /* 0x0000761000167816 */ /* 0x000fe20000000016 */
[----:B------:R-:W-:Y:S06]  /*ba80*/  BRA `(.L_x_232) ;  /* 0x0000000000b47947 */ /* 0x000fec0003800000 */
.L_x_244:
        /* <DEDUP_REMOVED lines=14> */
.L_x_258:
[----:B------:R-:W-:Y:S05]  /*bb70*/  BSYNC B0 ;  /* 0x0000000000007941 */ /* 0x000fea0003800000 */
.L_x_257:
[----:B------:R-:W-:-:S04]  /*bb80*/  F2FP.BF16.F32.PACK_AB R0, RZ, R0 ;  /* 0x00000000ff00723e */ /* 0x000fc800000010ff */
[----:B------:R-:W-:Y:S01]  /*bb90*/  PRMT R22, R0, 0x7610, R22 ;  /* 0x0000761000167816 */ /* 0x000fe20000000016 */
[----:B------:R-:W-:Y:S06]  /*bba0*/  BRA `(.L_x_232) ;  /* 0x00000000006c7947 */ /* 0x000fec0003800000 */
.L_x_231:
        /* <DEDUP_REMOVED lines=16> */
.L_x_259:
[----:B------:R-:W-:Y:S01]  /*bcb0*/  PRMT R22, RZ, 0x7610, R22 ;  /* 0x00007610ff167816 */ /* 0x000fe20000000016 */
[----:B------:R-:W-:Y:S06]  /*bcc0*/  BRA `(.L_x_232) ;  /* 0x0000000000247947 */ /* 0x000fec0003800000 */
.L_x_256:
[----:B------:R-:W2:Y:S02]  /*bcd0*/  LDG.E.64 R2, desc[UR36][R2.64] ;  /* 0x0000002402027981 */ /* 0x000ea4000c1e1b00 */
[----:B--2---:R-:W0:Y:S02]  /*bce0*/  I2F.U64 R0, R2 ;  /* 0x0000000200007312 */ /* 0x004e240000301000 */
[----:B0-----:R-:W-:-:S04]  /*bcf0*/  F2FP.BF16.F32.PACK_AB R0, RZ, R0 ;  /* 0x00000000ff00723e */ /* 0x001fc800000010ff */
[----:B------:R-:W-:Y:S01]  /*bd00*/  PRMT R22, R0, 0x7610, R22 ;  /* 0x0000761000167816 */ /* 0x000fe20000000016 */
[----:B------:R-:W-:Y:S06]  /*bd10*/  BRA `(.L_x_232) ;  /* 0x0000000000107947 */ /* 0x000fec0003800000 */
.L_x_255:
[----:B------:R-:W2:Y:S02]  /*bd20*/  LDG.E R2, desc[UR36][R2.64] ;  /* 0x0000002402027981 */ /* 0x000ea4000c1e1900 */
[----:B--2---:R-:W-:-:S04]  /*bd30*/  I2FP.F32.U32 R0, R2 ;  /* 0x0000000200007245 */ /* 0x004fc80000201000 */
[----:B------:R-:W-:-:S04]  /*bd40*/  F2FP.BF16.F32.PACK_AB R0, RZ, R0 ;  /* 0x00000000ff00723e */ /* 0x000fc800000010ff */
[----:B------:R-:W-:-:S07]  /*bd50*/  PRMT R22, R0, 0x7610, R22 ;  /* 0x0000761000167816 */ /* 0x000fce0000000016 */
.L_x_232:
        /* <DEDUP_REMOVED lines=19> */
.L_x_263:
[----:B------:R-:W2:Y:S02]  /*be90*/  LDG.E.U8 R2, desc[UR36][R2.64] ;  /* 0x0000002402027981 */ /* 0x000ea4000c1e1100 */
[----:B--2---:R-:W-:-:S04]  /*bea0*/  I2FP.F32.U32 R0, R2 ;  /* 0x0000000200007245 */ /* 0x004fc80000201000 */
[----:B------:R-:W-:Y:S01]  /*beb0*/  F2FP.BF16.F32.PACK_AB R0, RZ, R0 ;  /* 0x00000000ff00723e */ /* 0x000fe200000010ff */
[----:B------:R-:W-:Y:S06]  /*bec0*/  BRA `(.L_x_265) ;  /* 0x0000000c00907947 */ /* 0x000fec0003800000 */
.L_x_262:
        /* <DEDUP_REMOVED lines=10> */
.L_x_267:
[----:B------:R-:W2:Y:S02]  /*bf70*/  LDG.E R2, desc[UR36][R2.64] ;  /* 0x0000002402027981 */ /* 0x000ea4000c1e1900 */
[----:B--2---:R-:W-:-:S04]  /*bf80*/  I2FP.F32.S32 R0, R2 ;  /* 0x0000000200007245 */ /* 0x004fc80000201400 */
[----:B------:R-:W-:Y:S01]  /*bf90*/  F2FP.BF16.F32.PACK_AB R0, RZ, R0 ;  /* 0x00000000ff00723e */ /* 0x000fe200000010ff */
[----:B------:R-:W-:Y:S06]  /*bfa0*/  BRA `(.L_x_265) ;  /* 0x0000000c00587947 */ /* 0x000fec0003800000 */
.L_x_266:
[----:B------:R-:W2:Y:S02]  /*bfb0*/  LDG.E.U16 R2, desc[UR36][R2.64] ;  /* 0x0000002402027981 */ /* 0x000ea4000c1e1500 */
[----:B--2---:R-:W0:Y:S02]  /*bfc0*/  I2F.S16 R0, R2 ;  /* 0x0000000200007306 */ /* 0x004e240000101400 */
[----:B0-----:R-:W-:Y:S01]  /*bfd0*/  F2FP.BF16.F32.PACK_AB R0, RZ, R0 ;  /* 0x00000000ff00723e */ /* 0x001fe200000010ff */
[----:B------:R-:W-:Y:S06]  /*bfe0*/  BRA `(.L_x_265) ;  /* 0x0000000c00487947 */ /* 0x000fec0003800000 */
.L_x_261:
        /* <DEDUP_REMOVED lines=9> */
.L_x_269:
[----:B------:R-:W2:Y:S02]  /*c080*/  LDG.E.U16 R0, desc[UR36][R2.64] ;  /* 0x0000002402007981 */ /* 0x000ea4000c1e1500 */
[----:B--2---:R-:W-:-:S05]  /*c090*/  HADD2.F32 R0, -RZ, R0.H0_H0 ;  /* 0x20000000ff007230 */ /* 0x004fca0000004100 */
[----:B------:R-:W-:Y:S01]  /*c0a0*/  F2FP.BF16.F32.PACK_AB R0, RZ, R0 ;  /* 0x00000000ff00723e */ /* 0x000fe200000010ff */
[----:B------:R-:W-:Y:S06]  /*c0b0*/  BRA `(.L_x_265) ;  /* 0x0000000c00147947 */ /* 0x000fec0003800000 */
.L_x_268:
        /* <DEDUP_REMOVED lines=9> */
.L_x_271:
[----:B------:R-:W2:Y:S02]  /*c150*/  LDG.E.U16 R2, desc[UR36][R2.64] ;  /* 0x0000002402027981 */ /* 0x000ea4000c1e1500 */
[----:B--2---:R-:W-:-:S05]  /*c160*/  HADD2.F32 R0, -RZ, R2.H0_H0 ;  /* 0x20000002ff007230 */ /* 0x004fca0000004100 */
[----:B------:R-:W-:Y:S01]  /*c170*/  F2FP.BF16.F32.PACK_AB R0, RZ, R0 ;  /* 0x00000000ff00723e */ /* 0x000fe200000010ff */
[----:B------:R-:W-:Y:S06]  /*c180*/  BRA `(.L_x_265) ;  /* 0x0000000800e07947 */ /* 0x000fec0003800000 */
.L_x_270:
        /* <DEDUP_REMOVED lines=8> */
.L_x_260:
        /* <DEDUP_REMOVED lines=13> */
.L_x_274:
        /* <DEDUP_REMOVED lines=8> */
.L_x_273:
        /* <DEDUP_REMOVED lines=28> */
.L_x_276:
        /* <DEDUP_REMOVED lines=15> */
.L_x_275:
[----:B------:R0:W5:Y:S01]  /*c610*/  LDG.E.U16 R0, desc[UR36][R2.64] ;  /* 0x0000002402007981 */ /* 0x000162000c1e1500 */
[----:B------:R-:W-:Y:S05]  /*c620*/  BRA `(.L_x_265) ;  /* 0x0000000400b87947 */ /* 0x000fea0003800000 */
.L_x_272:
        /* <DEDUP_REMOVED lines=12> */
.L_x_279:
        /* <DEDUP_REMOVED lines=21> */
.L_x_283:
[----:B------:R-:W-:Y:S05]  /*c840*/  BSYNC B1 ;  /* 0x0000000000017941 */ /* 0x000fea0003800000 */
.L_x_282:
[----:B------:R-:W-:Y:S01]  /*c850*/  LEA R3, R0, 0x3b800000, 0x17 ;  /* 0x3b80000000037811 */ /* 0x000fe200078eb8ff */
[----:B------:R-:W-:-:S05]  /*c860*/  IMAD.SHL.U32 R0, R2, 0x100000, RZ ;  /* 0x0010000002007824 */ /* 0x000fca00078e00ff */
[----:B------:R-:W-:-:S07]  /*c870*/  LOP3.LUT R0, R3, R0, R4, 0xfe, !PT ;  /* 0x0000000003007212 */ /* 0x000fce00078efe04 */
.L_x_281:
[----:B------:R-:W-:Y:S05]  /*c880*/  BSYNC B0 ;  /* 0x0000000000007941 */ /* 0x000fea0003800000 */
.L_x_280:
[----:B------:R-:W-:Y:S01]  /*c890*/  F2FP.BF16.F32.PACK_AB R0, RZ, R0 ;  /* 0x00000000ff00723e */ /* 0x000fe200000010ff */
[----:B------:R-:W-:Y:S06]  /*c8a0*/  BRA `(.L_x_265) ;  /* 0x0000000400187947 */ /* 0x000fec0003800000 */
.L_x_278:
        /* <DEDUP_REMOVED lines=21> */
.L_x_287:
[----:B------:R-:W-:Y:S05]  /*ca00*/  BSYNC B1 ;  /* 0x0000000000017941 */ /* 0x000fea0003800000 */
.L_x_286:
[----:B------:R-:W-:Y:S01]  /*ca10*/  LEA R3, R0, 0x37800000, 0x17 ;  /* 0x3780000000037811 */ /* 0x000fe200078eb8ff */
[----:B------:R-:W-:-:S05]  /*ca20*/  IMAD.SHL.U32 R0, R2, 0x200000, RZ ;  /* 0x0020000002007824 */ /* 0x000fca00078e00ff */
[----:B------:R-:W-:-:S07]  /*ca30*/  LOP3.LUT R0, R3, R0, R4, 0xfe, !PT ;  /* 0x0000000003007212 */ /* 0x000fce00078efe04 */
.L_x_285:
[----:B------:R-:W-:Y:S05]  /*ca40*/  BSYNC B0 ;  /* 0x0000000000007941 */ /* 0x000fea0003800000 */
.L_x_284:
[----:B------:R-:W-:Y:S01]  /*ca50*/  F2FP.BF16.F32.PACK_AB R0, RZ, R0 ;  /* 0x00000000ff00723e */ /* 0x000fe200000010ff */
[----:B------:R-:W-:Y:S06]  /*ca60*/  BRA `(.L_x_265) ;  /* 0x0000000000a87947 */ /* 0x000fec0003800000 */
.L_x_277:
        /* <DEDUP_REMOVED lines=14> */
.L_x_291:
[----:B------:R-:W-:Y:S05]  /*cb50*/  BSYNC B0 ;  /* 0x0000000000007941 */ /* 0x000fea0003800000 */
.L_x_290:
[----:B------:R-:W-:Y:S01]  /*cb60*/  F2FP.BF16.F32.PACK_AB R0, RZ, R0 ;  /* 0x00000000ff00723e */ /* 0x000fe200000010ff */
[----:B------:R-:W-:Y:S06]  /*cb70*/  BRA `(.L_x_265) ;  /* 0x0000000000647947 */ /* 0x000fec0003800000 */
.L_x_264:
        /* <DEDUP_REMOVED lines=16> */
.L_x_292:
[----:B------:R-:W-:Y:S01]  /*cc80*/  PRMT R0, RZ, 0x7610, R0 ;  /* 0x00007610ff007816 */ /* 0x000fe20000000000 */
[----:B------:R-:W-:Y:S06]  /*cc90*/  BRA `(.L_x_265) ;  /* 0x00000000001c7947 */ /* 0x000fec0003800000 */
.L_x_289:
[----:B------:R-:W2:Y:S02]  /*cca0*/  LDG.E.64 R2, desc[UR36][R2.64] ;  /* 0x0000002402027981 */ /* 0x000ea4000c1e1b00 */
[----:B--2---:R-:W0:Y:S02]  /*ccb0*/  I2F.U64 R0, R2 ;  /* 0x0000000200007312 */ /* 0x004e240000301000 */
[----:B0-----:R-:W-:Y:S01]  /*ccc0*/  F2FP.BF16.F32.PACK_AB R0, RZ, R0 ;  /* 0x00000000ff00723e */ /* 0x001fe200000010ff */
[----:B------:R-:W-:Y:S06]  /*ccd0*/  BRA `(.L_x_265) ;  /* 0x00000000000c7947 */ /* 0x000fec0003800000 */
.L_x_288:
[----:B------:R-:W2:Y:S02]  /*cce0*/  LDG.E R2, desc[UR36][R2.64] ;  /* 0x0000002402027981 */ /* 0x000ea4000c1e1900 */
[----:B--2---:R-:W-:-:S04]  /*ccf0*/  I2FP.F32.U32 R0, R2 ;  /* 0x0000000200007245 */ /* 0x004fc80000201000 */
[----:B------:R-:W-:-:S07]  /*cd00*/  F2FP.BF16.F32.PACK_AB R0, RZ, R0 ;  /* 0x00000000ff00723e */ /* 0x000fce00000010ff */
.L_x_265:
        /* <DEDUP_REMOVED lines=29> */
.L_x_298:
[----:B------:R-:W-:Y:S01]  /*cee0*/  FSETP.GEU.FTZ.AND P0, PT, R6, -R4, PT ;  /* 0x800000040600720b */ /* 0x000fe20003f1e000 */
[----:B------:R-:W-:-:S12]  /*cef0*/  FADD.FTZ R0, R0, -1 ;  /* 0xbf80000000007421 */ /* 0x000fd80000010000 */
[----:B------:R-:W-:-:S07]  /*cf00*/  @!P0 FADD.FTZ R0, R0, -1 ;  /* 0xbf80000000008421 */ /* 0x000fce0000010000 */
.L_x_297:
[----:B------:R-:W-:Y:S05]  /*cf10*/  BSYNC B1 ;  /* 0x0000000000017941 */ /* 0x000fea0003800000 */
.L_x_296:
[----:B------:R-:W-:Y:S01]  /*cf20*/  FFMA.FTZ R3, -R4, R0, R3 ;  /* 0x0000000004037223 */ /* 0x000fe20000010103 */
[----:B------:R-:W-:Y:S06]  /*cf30*/  BRA `(.L_x_294) ;  /* 0x00000000007c7947 */ /* 0x000fec0003800000 */
.L_x_295:
        /* <DEDUP_REMOVED lines=15> */
.L_x_301:
        /* <DEDUP_REMOVED lines=13> */
.L_x_300:
[----:B------:R-:W-:Y:S05]  /*d100*/  BSYNC B1 ;  /* 0x0000000000017941 */ /* 0x000fea0003800000 */
.L_x_299:
[----:B------:R-:W-:-:S04]  /*d110*/  FMUL.FTZ R3, R2, 1.1920928955078125e-07 ;  /* 0x3400000002037820 */ /* 0x000fc80000410000 */
[----:B------:R-:W-:-:S07]  /*d120*/  FMUL.FTZ R3, R6, R3 ;  /* 0x0000000306037220 */ /* 0x000fce0000410000 */
.L_x_294:
[----:B------:R-:W-:Y:S05]  /*d130*/  BSYNC B0 ;  /* 0x0000000000007941 */ /* 0x000fea0003800000 */
.L_x_293:
        /* <DEDUP_REMOVED lines=20> */
.L_x_305:
[----:B------:R-:W-:-:S06]  /*d280*/  IMAD.U32 R3, R3, 0x10000, RZ ;  /* 0x0001000003037824 */ /* 0x000fcc00078e00ff */
[----:B------:R-:W1:Y:S02]  /*d290*/  F2I.S64.TRUNC R2, R3 ;  /* 0x0000000300027311 */ /* 0x000e64000020d900 */
[----:B-1----:R1:W-:Y:S01]  /*d2a0*/  STG.E.U8 desc[UR36][R16.64], R2 ;  /* 0x0000000210007986 */ /* 0x0023e2000c101124 */
[----:B------:R-:W-:Y:S05]  /*d2b0*/  BRA `(.L_x_307) ;  /* 0x0000000c00847947 */ /* 0x000fea0003800000 */
.L_x_304:
        /* <DEDUP_REMOVED lines=10> */
.L_x_309:
[----:B------:R-:W-:-:S06]  /*d360*/  IMAD.U32 R3, R3, 0x10000, RZ ;  /* 0x0001000003037824 */ /* 0x000fcc00078e00ff */
[----:B------:R-:W1:Y:S02]  /*d370*/  F2I.FTZ.TRUNC.NTZ R3, R3 ;  /* 0x0000000300037305 */ /* 0x000e64000021f100 */
[----:B-1----:R1:W-:Y:S01]  /*d380*/  STG.E desc[UR36][R16.64], R3 ;  /* 0x0000000310007986 */ /* 0x0023e2000c101924 */
[----:B------:R-:W-:Y:S05]  /*d390*/  BRA `(.L_x_307) ;  /* 0x0000000c004c7947 */ /* 0x000fea0003800000 */
.L_x_308:
[----:B------:R-:W-:-:S06]  /*d3a0*/  IMAD.U32 R3, R3, 0x10000, RZ ;  /* 0x0001000003037824 */ /* 0x000fcc00078e00ff */
[----:B------:R-:W1:Y:S02]  /*d3b0*/  F2I.FTZ.TRUNC.NTZ R3, R3 ;  /* 0x0000000300037305 */ /* 0x000e64000021f100 */
[----:B-1----:R1:W-:Y:S01]  /*d3c0*/  STG.E.U16 desc[UR36][R16.64], R3 ;  /* 0x0000000310007986 */ /* 0x0023e2000c101524 */
[----:B------:R-:W-:Y:S05]  /*d3d0*/  BRA `(.L_x_307) ;  /* 0x0000000c003c7947 */ /* 0x000fea0003800000 */
.L_x_303:
        /* <DEDUP_REMOVED lines=9> */
.L_x_311:
[----:B------:R-:W-:-:S05]  /*d470*/  IMAD.U32 R0, R3, 0x10000, RZ ;  /* 0x0001000003007824 */ /* 0x000fca00078e00ff */
[----:B------:R-:W-:-:S05]  /*d480*/  F2FP.F16.F32.PACK_AB R0, RZ, R0 ;  /* 0x00000000ff00723e */ /* 0x000fca00000000ff */
[----:B------:R1:W-:Y:S01]  /*d490*/  STG.E.U16 desc[UR36][R16.64], R0 ;  /* 0x0000000010007986 */ /* 0x0003e2000c101524 */
[----:B------:R-:W-:Y:S05]  /*d4a0*/  BRA `(.L_x_307) ;  /* 0x0000000c00087947 */ /* 0x000fea0003800000 */
.L_x_310:
        /* <DEDUP_REMOVED lines=10> */
.L_x_313:
[----:B------:R-:W-:-:S05]  /*d550*/  IMAD.U32 R3, R3, 0x10000, RZ ;  /* 0x0001000003037824 */ /* 0x000fca00078e00ff */
[----:B------:R-:W-:-:S04]  /*d560*/  F2FP.F16.F32.PACK_AB R3, RZ, R3 ;  /* 0x00000003ff03723e */ /* 0x000fc800000000ff */
[----:B------:R-:W-:-:S05]  /*d570*/  PRMT R3, R3, 0x5410, RZ ;  /* 0x0000541003037816 */ /* 0x000fca00000000ff */
[----:B------:R1:W-:Y:S01]  /*d580*/  STG.E desc[UR36][R16.64], R3 ;  /* 0x0000000310007986 */ /* 0x0003e2000c101924 */
[----:B------:R-:W-:Y:S05]  /*d590*/  BRA `(.L_x_307) ;  /* 0x0000000800cc7947 */ /* 0x000fea0003800000 */
.L_x_312:
[----:B------:R-:W-:-:S04]  /*d5a0*/  IMAD.U32 R2, R3, 0x10000, RZ ;  /* 0x0001000003027824 */ /* 0x000fc800078e00ff */
[----:B------:R-:W-:-:S06]  /*d5b0*/  FMUL.FTZ R2, R2, 1 ;  /* 0x3f80000002027820 */ /* 0x000fcc0000410000 */
[----:B------:R-:W1:Y:S02]  /*d5c0*/  F2F.F64.F32 R2, R2 ;  /* 0x0000000200027310 */ /* 0x000e640000201800 */
[----:B-1----:R1:W-:Y:S01]  /*d5d0*/  STG.E.64 desc[UR36][R16.64], R2 ;  /* 0x0000000210007986 */ /* 0x0023e2000c101b24 */
[----:B------:R-:W-:Y:S05]  /*d5e0*/  BRA `(.L_x_307) ;  /* 0x0000000800b87947 */ /* 0x000fea0003800000 */
.L_x_302:
        /* <DEDUP_REMOVED lines=13> */
.L_x_316:
[----:B------:R-:W-:Y:S01]  /*d6c0*/  IMAD.U32 R3, R3, 0x10000, RZ ;  /* 0x0001000003037824 */ /* 0x000fe200078e00ff */
[----:B------:R-:W-:-:S03]  /*d6d0*/  CS2R R6, SRZ ;  /* 0x0000000000067805 */ /* 0x000fc6000001ff00 */
[----:B------:R-:W-:-:S04]  /*d6e0*/  FMUL.FTZ R3, R3, 1 ;  /* 0x3f80000003037820 */ /* 0x000fc80000410000 */
[----:B------:R-:W1:Y:S02]  /*d6f0*/  F2F.F64.F32 R4, R3 ;  /* 0x0000000300047310 */ /* 0x000e640000201800 */
[----:B-1----:R1:W-:Y:S01]  /*d700*/  STG.E.128 desc[UR36][R16.64], R4 ;  /* 0x0000000410007986 */ /* 0x0023e2000c101d24 */
[----:B------:R-:W-:Y:S05]  /*d710*/  BRA `(.L_x_307) ;  /* 0x00000008006c7947 */ /* 0x000fea0003800000 */
.L_x_315:
        /* <DEDUP_REMOVED lines=21> */
.L_x_320:
[----:B------:R-:W-:Y:S05]  /*d870*/  BSYNC B0 ;  /* 0x0000000000007941 */ /* 0x000fea0003800000 */
.L_x_319:
[----:B------:R-:W-:-:S05]  /*d880*/  LOP3.LUT R3, R0, R3, RZ, 0xfc, !PT ;  /* 0x0000000300037212 */ /* 0x000fca00078efcff */
[----:B------:R1:W-:Y:S01]  /*d890*/  STG.E.U8 desc[UR36][R16.64], R3 ;  /* 0x0000000310007986 */ /* 0x0003e2000c101124 */
[----:B------:R-:W-:Y:S05]  /*d8a0*/  BRA `(.L_x_307) ;  /* 0x0000000800087947 */ /* 0x000fea0003800000 */
.L_x_318:
        /* <DEDUP_REMOVED lines=13> */
.L_x_322:
[----:B------:R-:W-:Y:S01]  /*d980*/  IMAD.MOV.U32 R0, RZ, RZ, 0x7f ;  /* 0x0000007fff007424 */ /* 0x000fe200078e00ff */
[----:B------:R-:W-:-:S04]  /*d990*/  ISETP.GT.U32.AND P0, PT, R2, 0x7f800000, PT ;  /* 0x7f8000000200780c */ /* 0x000fc80003f04070 */
[----:B------:R-:W-:-:S09]  /*d9a0*/  SEL R0, R0, 0x7c, P0 ;  /* 0x0000007c00007807 */ /* 0x000fd20000000000 */
.L_x_323:
[----:B------:R-:W-:Y:S05]  /*d9b0*/  BSYNC B0 ;  /* 0x0000000000007941 */ /* 0x000fea0003800000 */
.L_x_321:
[----:B------:R-:W-:-:S04]  /*d9c0*/  LOP3.LUT R2, R3, 0x80000000, RZ, 0xc0, !PT ;  /* 0x8000000003027812 */ /* 0x000fc800078ec0ff */
[----:B------:R-:W-:-:S04]  /*d9d0*/  SHF.R.U32.HI R3, RZ, 0x18, R2 ;  /* 0x00000018ff037819 */ /* 0x000fc80000011602 */
[----:B------:R-:W-:-:S05]  /*d9e0*/  LOP3.LUT R3, R0, R3, RZ, 0xfc, !PT ;  /* 0x0000000300037212 */ /* 0x000fca00078efcff */
[----:B------:R1:W-:Y:S01]  /*d9f0*/  STG.E.U8 desc[UR36][R16.64], R3 ;  /* 0x0000000310007986 */ /* 0x0003e2000c101124 */
[----:B------:R-:W-:Y:S05]  /*da00*/  BRA `(.L_x_307) ;  /* 0x0000000400b07947 */ /* 0x000fea0003800000 */
.L_x_317:
[----:B------:R1:W-:Y:S01]  /*da10*/  STG.E.U16 desc[UR36][R16.64], R3 ;  /* 0x0000000310007986 */ /* 0x0003e2000c101524 */
[----:B------:R-:W-:Y:S05]  /*da20*/  BRA `(.L_x_307) ;  /* 0x0000000400a87947 */ /* 0x000fea0003800000 */
.L_x_314:
        /* <DEDUP_REMOVED lines=12> */
.L_x_326:
        /* <DEDUP_REMOVED lines=17> */
.L_x_329:
[----:B------:R-:W-:-:S04]  /*dc00*/  LOP3.LUT R2, R3, 0x80000000, RZ, 0xc0, !PT ;  /* 0x8000000003027812 */ /* 0x000fc800078ec0ff */
[----:B------:R-:W-:-:S04]  /*dc10*/  SHF.R.U32.HI R3, RZ, 0x18, R2 ;  /* 0x00000018ff037819 */ /* 0x000fc80000011602 */
[----:B------:R-:W-:-:S04]  /*dc20*/  LOP3.LUT R0, R0, R3, RZ, 0xfc, !PT ;  /* 0x0000000300007212 */ /* 0x000fc800078efcff */
[----:B------:R-:W-:-:S07]  /*dc30*/  PRMT R8, R0, 0x7610, R8 ;  /* 0x0000761000087816 */ /* 0x000fce0000000008 */
.L_x_328:
[----:B------:R-:W-:Y:S05]  /*dc40*/  BSYNC B0 ;  /* 0x0000000000007941 */ /* 0x000fea0003800000 */
.L_x_327:
[----:B------:R0:W-:Y:S01]  /*dc50*/  STG.E.U8 desc[UR36][R16.64], R8 ;  /* 0x0000000810007986 */ /* 0x0001e2000c101124 */
[----:B------:R-:W-:Y:S05]  /*dc60*/  BRA `(.L_x_307) ;  /* 0x0000000400187947 */ /* 0x000fea0003800000 */
.L_x_325:
        /* <DEDUP_REMOVED lines=17> */
.L_x_332:
[----:B------:R-:W-:-:S04]  /*dd80*/  LOP3.LUT R2, R3, 0x80000000, RZ, 0xc0, !PT ;  /* 0x8000000003027812 */ /* 0x000fc800078ec0ff */
[----:B------:R-:W-:-:S04]  /*dd90*/  SHF.R.U32.HI R3, RZ, 0x18, R2 ;  /* 0x00000018ff037819 */ /* 0x000fc80000011602 */
[----:B------:R-:W-:-:S04]  /*dda0*/  LOP3.LUT R0, R0, R3, RZ, 0xfc, !PT ;  /* 0x0000000300007212 */ /* 0x000fc800078efcff */
[----:B------:R-:W-:-:S07]  /*ddb0*/  PRMT R8, R0, 0x7610, R8 ;  /* 0x0000761000087816 */ /* 0x000fce0000000008 */
.L_x_331:
[----:B------:R-:W-:Y:S05]  /*ddc0*/  BSYNC B0 ;  /* 0x0000000000007941 */ /* 0x000fea0003800000 */
.L_x_330:
[----:B------:R4:W-:Y:S01]  /*ddd0*/  STG.E.U8 desc[UR36][R16.64], R8 ;  /* 0x0000000810007986 */ /* 0x0009e2000c101124 */
[----:B------:R-:W-:Y:S05]  /*dde0*/  BRA `(.L_x_307) ;  /* 0x0000000000b87947 */ /* 0x000fea0003800000 */
.L_x_324:
        /* <DEDUP_REMOVED lines=22> */
.L_x_306:
        /* <DEDUP_REMOVED lines=16> */
.L_x_335:
[----:B------:R-:W-:Y:S05]  /*e050*/  BRA `(.L_x_307) ;  /* 0x00000000001c7947 */ /* 0x000fea0003800000 */
.L_x_334:
[----:B------:R-:W-:-:S06]  /*e060*/  IMAD.U32 R3, R3, 0x10000, RZ ;  /* 0x0001000003037824 */ /* 0x000fcc00078e00ff */
[----:B------:R-:W1:Y:S02]  /*e070*/  F2I.U64.TRUNC R2, R3 ;  /* 0x0000000300027311 */ /* 0x000e64000020d800 */
[----:B-1----:R3:W-:Y:S01]  /*e080*/  STG.E.64 desc[UR36][R16.64], R2 ;  /* 0x0000000210007986 */ /* 0x0027e2000c101b24 */
[----:B------:R-:W-:Y:S05]  /*e090*/  BRA `(.L_x_307) ;  /* 0x00000000000c7947 */ /* 0x000fea0003800000 */
.L_x_333:
[----:B------:R-:W-:-:S06]  /*e0a0*/  IMAD.U32 R3, R3, 0x10000, RZ ;  /* 0x0001000003037824 */ /* 0x000fcc00078e00ff */
[----:B------:R-:W1:Y:S02]  /*e0b0*/  F2I.FTZ.U32.TRUNC.NTZ R3, R3 ;  /* 0x0000000300037305 */ /* 0x000e64000021f000 */
[----:B-1----:R1:W-:Y:S02]  /*e0c0*/  STG.E desc[UR36][R16.64], R3 ;  /* 0x0000000310007986 */ /* 0x0023e4000c101924 */
.L_x_307:
[----:B------:R-:W-:-:S07]  /*e0d0*/  VIADD R19, R19, 0x80 ;  /* 0x0000008013137836 */ /* 0x000fce0000000000 */
.L_x_225:
[----:B------:R-:W-:Y:S05]  /*e0e0*/  BSYNC B6 ;  /* 0x0000000000067941 */ /* 0x000fea0003800000 */
.L_x_224:
[----:B------:R-:W-:Y:S02]  /*e0f0*/  ULDC UR4, c[0x0][0x210] ;  /* 0x0000840000047ab9 */ /* 0x000fe40000000800 */
[----:B------:R-:W-:-:S13]  /*e100*/  ISETP.GE.AND P0, PT, R19, UR4, PT ;  /* 0x0000000413007c0c */ /* 0x000fda000bf06270 */
[----:B------:R-:W-:Y:S05]  /*e110*/  @P0 EXIT ;  /* 0x000000000000094d */ /* 0x000fea0003800000 */
        /* <DEDUP_REMOVED lines=354> */
.L_x_336:
        /* <DEDUP_REMOVED lines=23> */
.L_x_340:
[----:B------:R-:W2:Y:S02]  /*f8b0*/  LDG.E.U8 R2, desc[UR36][R2.64] ;  /* 0x0000002402027981 */ /* 0x000ea4000c1e1100 */
[----:B--2---:R-:W-:-:S04]  /*f8c0*/  I2FP.F32.U32 R0, R2 ;  /* 0x0000000200007245 */ /* 0x004fc80000201000 */
[----:B------:R-:W-:-:S04]  /*f8d0*/  F2FP.BF16.F32.PACK_AB R0, RZ, R0 ;  /* 0x00000000ff00723e */ /* 0x000fc800000010ff */
[----:B------:R-:W-:Y:S01]  /*f8e0*/  PRMT R19, R0, 0x7610, R19 ;  /* 0x0000761000137816 */ /* 0x000fe20000000013 */
[----:B------:R-:W-:Y:S06]  /*f8f0*/  BRA `(.L_x_342) ;  /* 0x0000000c00c87947 */ /* 0x000fec0003800000 */
.L_x_339:
        /* <DEDUP_REMOVED lines=11> */
.L_x_344:
[----:B------:R-:W2:Y:S02]  /*f9b0*/  LDG.E R2, desc[UR36][R2.64] ;  /* 0x0000002402027981 */ /* 0x000ea4000c1e1900 */
[----:B--2---:R-:W-:-:S04]  /*f9c0*/  I2FP.F32.S32 R0, R2 ;  /* 0x0000000200007245 */ /* 0x004fc80000201400 */
[----:B------:R-:W-:-:S04]  /*f9d0*/  F2FP.BF16.F32.PACK_AB R0, RZ, R0 ;  /* 0x00000000ff00723e */ /* 0x000fc800000010ff */
[----:B------:R-:W-:Y:S01]  /*f9e0*/  PRMT R19, R0, 0x7610, R19 ;  /* 0x0000761000137816 */ /* 0x000fe20000000013 */
[----:B------:R-:W-:Y:S06]  /*f9f0*/  BRA `(.L_x_342) ;  /* 0x0000000c00887947 */ /* 0x000fec0003800000 */
.L_x_343:
[----:B------:R-:W2:Y:S02]  /*fa00*/  LDG.E.U16 R2, desc[UR36][R2.64] ;  /* 0x0000002402027981 */ /* 0x000ea4000c1e1500 */
[----:B--2---:R-:W0:Y:S02]  /*fa10*/  I2F.S16 R0, R2 ;  /* 0x0000000200007306 */ /* 0x004e240000101400 */
[----:B0-----:R-:W-:-:S04]  /*fa20*/  F2FP.BF16.F32.PACK_AB R0, RZ, R0 ;  /* 0x00000000ff00723e */ /* 0x001fc800000010ff */
[----:B------:R-:W-:Y:S01]  /*fa30*/  PRMT R19, R0, 0x7610, R19 ;  /* 0x0000761000137816 */ /* 0x000fe20000000013 */
[----:B------:R-:W-:Y:S06]  /*fa40*/  BRA `(.L_x_342) ;  /* 0x0000000c00747947 */ /* 0x000fec0003800000 */
.L_x_338:
        /* <DEDUP_REMOVED lines=9> */
.L_x_346:
[----:B------:R-:W2:Y:S02]  /*fae0*/  LDG.E.U16 R0, desc[UR36][R2.64] ;  /* 0x0000002402007981 */ /* 0x000ea4000c1e1500 */
[----:B--2---:R-:W-:-:S05]  /*faf0*/  HADD2.F32 R0, -RZ, R0.H0_H0 ;  /* 0x20000000ff007230 */ /* 0x004fca0000004100 */
[----:B------:R-:W-:-:S04]  /*fb00*/  F2FP.BF16.F32.PACK_AB R0, RZ, R0 ;  /* 0x00000000ff00723e */ /* 0x000fc800000010ff */
[----:B------:R-:W-:Y:S01]  /*fb10*/  PRMT R19, R0, 0x7610, R19 ;  /* 0x0000761000137816 */ /* 0x000fe20000000013 */
[----:B------:R-:W-:Y:S06]  /*fb20*/  BRA `(.L_x_342) ;  /* 0x0000000c003c7947 */ /* 0x000fec0003800000 */
.L_x_345:
        /* <DEDUP_REMOVED lines=9> */
.L_x_348:
[----:B------:R-:W2:Y:S02]  /*fbc0*/  LDG.E.U16 R2, desc[UR36][R2.64] ;  /* 0x0000002402027981 */ /* 0x000ea4000c1e1500 */
[----:B--2---:R-:W-:-:S05]  /*fbd0*/  HADD2.F32 R0, -RZ, R2.H0_H0 ;  /* 0x20000002ff007230 */ /* 0x004fca0000004100 */
[----:B------:R-:W-:-:S04]  /*fbe0*/  F2FP.BF16.F32.PACK_AB R0, RZ, R0 ;  /* 0x00000000ff00723e */ /* 0x000fc800000010ff */
[----:B------:R-:W-:Y:S01]  /*fbf0*/  PRMT R19, R0, 0x7610, R19 ;  /* 0x0000761000137816 */ /* 0x000fe20000000013 */
[----:B------:R-:W-:Y:S06]  /*fc00*/  BRA `(.L_x_342) ;  /* 0x0000000c00047947 */ /* 0x000fec0003800000 */
.L_x_347:
        /* <DEDUP_REMOVED lines=9> */
.L_x_337:
        /* <DEDUP_REMOVED lines=14> */
.L_x_351:
        /* <DEDUP_REMOVED lines=9> */
.L_x_350:
        /* <DEDUP_REMOVED lines=28> */
.L_x_353:
        /* <DEDUP_REMOVED lines=15> */
.L_x_352:
[----:B------:R0:W5:Y:S01]  /*100c0*/  LDG.E.U16 R19, desc[UR36][R2.64] ;  /* 0x0000002402137981 */ /* 0x000162000c1e1500 */
[----:B------:R-:W-:Y:S05]  /*100d0*/  BRA `(.L_x_342) ;  /* 0x0000000400d07947 */ /* 0x000fea0003800000 */
.L_x_349:
        /* <DEDUP_REMOVED lines=13> */
.L_x_356:
        /* <DEDUP_REMOVED lines=21> */
.L_x_360:
[----:B------:R-:W-:Y:S05]  /*10300*/  BSYNC B1 ;  /* 0x0000000000017941 */ /* 0x000fea0003800000 */
.L_x_359:
[----:B------:R-:W-:Y:S01]  /*10310*/  LEA R3, R0, 0x3b800000, 0x17 ;  /* 0x3b80000000037811 */ /* 0x000fe200078eb8ff */
[----:B------:R-:W-:-:S05]  /*10320*/  IMAD.SHL.U32 R0, R2, 0x100000, RZ ;  /* 0x0010000002007824 */ /* 0x000fca00078e00ff */
[----:B------:R-:W-:-:S07]  /*10330*/  LOP3.LUT R0, R3, R0, R4, 0xfe, !PT ;  /* 0x0000000003007212 */ /* 0x000fce00078efe04 */
.L_x_358:
[----:B------:R-:W-:Y:S05]  /*10340*/  BSYNC B0 ;  /* 0x0000000000007941 */ /* 0x000fea0003800000 */
.L_x_357:
[----:B------:R-:W-:-:S04]  /*10350*/  F2FP.BF16.F32.PACK_AB R0, RZ, R0 ;  /* 0x00000000ff00723e */ /* 0x000fc800000010ff */
[----:B------:R-:W-:Y:S01]  /*10360*/  PRMT R19, R0, 0x7610, R19 ;  /* 0x0000761000137816 */ /* 0x000fe20000000013 */
[----:B------:R-:W-:Y:S06]  /*10370*/  BRA `(.L_x_342) ;  /* 0x0000000400287947 */ /* 0x000fec0003800000 */
.L_x_355:
        /* <DEDUP_REMOVED lines=21> */
.L_x_364:
[----:B------:R-:W-:Y:S05]  /*104d0*/  BSYNC B1 ;  /* 0x0000000000017941 */ /* 0x000fea0003800000 */
.L_x_363:
[----:B------:R-:W-:Y:S01]  /*104e0*/  LEA R3, R0, 0x37800000, 0x17 ;  /* 0x3780000000037811 */ /* 0x000fe200078eb8ff */
[----:B------:R-:W-:-:S05]  /*104f0*/  IMAD.SHL.U32 R0, R2, 0x200000, RZ ;  /* 0x0020000002007824 */ /* 0x000fca00078e00ff */
[----:B------:R-:W-:-:S07]  /*10500*/  LOP3.LUT R0, R3, R0, R4, 0xfe, !PT ;  /* 0x0000000003007212 */ /* 0x000fce00078efe04 */
.L_x_362:
[----:B------:R-:W-:Y:S05]  /*10510*/  BSYNC B0 ;  /* 0x0000000000007941 */ /* 0x000fea0003800000 */
.L_x_361:
[----:B------:R-:W-:-:S04]  /*10520*/  F2FP.BF16.F32.PACK_AB R0, RZ, R0 ;  /* 0x00000000ff00723e */ /* 0x000fc800000010ff */
[----:B------:R-:W-:Y:S01]  /*10530*/  PRMT R19, R0, 0x7610, R19 ;  /* 0x0000761000137816 */ /* 0x000fe20000000013 */
[----:B------:R-:W-:Y:S06]  /*10540*/  BRA `(.L_x_342) ;  /* 0x0000000000b47947 */ /* 0x000fec0003800000 */
.L_x_354:
        /* <DEDUP_REMOVED lines=14> */
.L_x_368:
[----:B------:R-:W-:Y:S05]  /*10630*/  BSYNC B0 ;  /* 0x0000000000007941 */ /* 0x000fea0003800000 */
.L_x_367:
[----:B------:R-:W-:-:S04]  /*10640*/  F2FP.BF16.F32.PACK_AB R0, RZ, R0 ;  /* 0x00000000ff00723e */ /* 0x000fc800000010ff */
[----:B------:R-:W-:Y:S01]  /*10650*/  PRMT R19, R0, 0x7610, R19 ;  /* 0x0000761000137816 */ /* 0x000fe20000000013 */
[----:B------:R-:W-:Y:S06]  /*10660*/  BRA `(.L_x_342) ;  /* 0x00000000006c7947 */ /* 0x000fec0003800000 */
.L_x_341:
        /* <DEDUP_REMOVED lines=16> */
.L_x_369:
[----:B------:R-:W-:Y:S01]  /*10770*/  PRMT R19, RZ, 0x7610, R19 ;  /* 0x00007610ff137816 */ /* 0x000fe20000000013 */
[----:B------:R-:W-:Y:S06]  /*10780*/  BRA `(.L_x_342) ;  /* 0x0000000000247947 */ /* 0x000fec0003800000 */
.L_x_366:
[----:B------:R-:W2:Y:S02]  /*10790*/  LDG.E.64 R2, desc[UR36][R2.64] ;  /* 0x0000002402027981 */ /* 0x000ea4000c1e1b00 */
[----:B--2---:R-:W0:Y:S02]  /*107a0*/  I2F.U64 R0, R2 ;  /* 0x0000000200007312 */ /* 0x004e240000301000 */
[----:B0-----:R-:W-:-:S04]  /*107b0*/  F2FP.BF16.F32.PACK_AB R0, RZ, R0 ;  /* 0x00000000ff00723e */ /* 0x001fc800000010ff */
[----:B------:R-:W-:Y:S01]  /*107c0*/  PRMT R19, R0, 0x7610, R19 ;  /* 0x0000761000137816 */ /* 0x000fe20000000013 */
[----:B------:R-:W-:Y:S06]  /*107d0*/  BRA `(.L_x_342) ;  /* 0x0000000000107947 */ /* 0x000fec0003800000 */
.L_x_365:
[----:B------:R-:W2:Y:S02]  /*107e0*/  LDG.E R2, desc[UR36][R2.64] ;  /* 0x0000002402027981 */ /* 0x000ea4000c1e1900 */
[----:B--2---:R-:W-:-:S04]  /*107f0*/  I2FP.F32.U32 R0, R2 ;  /* 0x0000000200007245 */ /* 0x004fc80000201000 */
[----:B------:R-:W-:-:S04]  /*10800*/  F2FP.BF16.F32.PACK_AB R0, RZ, R0 ;  /* 0x00000000ff00723e */ /* 0x000fc800000010ff */
[----:B------:R-:W-:-:S07]  /*10810*/  PRMT R19, R0, 0x7610, R19 ;  /* 0x0000761000137816 */ /* 0x000fce0000000013 */
.L_x_342:
        /* <DEDUP_REMOVED lines=19> */
.L_x_373:
[----:B------:R-:W2:Y:S02]  /*10950*/  LDG.E.U8 R2, desc[UR36][R2.64] ;  /* 0x0000002402027981 */ /* 0x000ea4000c1e1100 */
[----:B--2---:R-:W-:-:S04]  /*10960*/  I2FP.F32.U32 R0, R2 ;  /* 0x0000000200007245 */ /* 0x004fc80000201000 */
[----:B------:R-:W-:Y:S01]  /*10970*/  F2FP.BF16.F32.PACK_AB R0, RZ, R0 ;  /* 0x00000000ff00723e */ /* 0x000fe200000010ff */
[----:B------:R-:W-:Y:S06]  /*10980*/  BRA `(.L_x_375) ;  /* 0x0000000c00907947 */ /* 0x000fec0003800000 */
.L_x_372:
        /* <DEDUP_REMOVED lines=10> */
.L_x_377:
[----:B------:R-:W2:Y:S02]  /*10a30*/  LDG.E R2, desc[UR36][R2.64] ;  /* 0x0000002402027981 */ /* 0x000ea4000c1e1900 */
[----:B--2---:R-:W-:-:S04]  /*10a40*/  I2FP.F32.S32 R0, R2 ;  /* 0x0000000200007245 */ /* 0x004fc80000201400 */
[----:B------:R-:W-:Y:S01]  /*10a50*/  F2FP.BF16.F32.PACK_AB R0, RZ, R0 ;  /* 0x00000000ff00723e */ /* 0x000fe200000010ff */
[----:B------:R-:W-:Y:S06]  /*10a60*/  BRA `(.L_x_375) ;  /* 0x0000000c00587947 */ /* 0x000fec0003800000 */
.L_x_376:
[----:B------:R-:W2:Y:S02]  /*10a70*/  LDG.E.U16 R2, desc[UR36][R2.64] ;  /* 0x0000002402027981 */ /* 0x000ea4000c1e1500 */
[----:B--2---:R-:W0:Y:S02]  /*10a80*/  I2F.S16 R0, R2 ;  /* 0x0000000200007306 */ /* 0x004e240000101400 */
[----:B0-----:R-:W-:Y:S01]  /*10a90*/  F2FP.BF16.F32.PACK_AB R0, RZ, R0 ;  /* 0x00000000ff00723e */ /* 0x001fe200000010ff */
[----:B------:R-:W-:Y:S06]  /*10aa0*/  BRA `(.L_x_375) ;  /* 0x0000000c00487947 */ /* 0x000fec0003800000 */
.L_x_371:
        /* <DEDUP_REMOVED lines=9> */
.L_x_379:
[----:B------:R-:W2:Y:S02]  /*10b40*/  LDG.E.U16 R0, desc[UR36][R2.64] ;  /* 0x0000002402007981 */ /* 0x000ea4000c1e1500 */
[----:B--2---:R-:W-:-:S05]  /*10b50*/  HADD2.F32 R0, -RZ, R0.H0_H0 ;  /* 0x20000000ff007230 */ /* 0x004fca0000004100 */
[----:B------:R-:W-:Y:S01]  /*10b60*/  F2FP.BF16.F32.PACK_AB R0, RZ, R0 ;  /* 0x00000000ff00723e */ /* 0x000fe200000010ff */
[----:B------:R-:W-:Y:S06]  /*10b70*/  BRA `(.L_x_375) ;  /* 0x0000000c00147947 */ /* 0x000fec0003800000 */
.L_x_378:
        /* <DEDUP_REMOVED lines=9> */
.L_x_381:
[----:B------:R-:W2:Y:S02]  /*10c10*/  LDG.E.U16 R2, desc[UR36][R2.64] ;  /* 0x0000002402027981 */ /* 0x000ea4000c1e1500 */
[----:B--2---:R-:W-:-:S05]  /*10c20*/  HADD2.F32 R0, -RZ, R2.H0_H0 ;  /* 0x20000002ff007230 */ /* 0x004fca0000004100 */
[----:B------:R-:W-:Y:S01]  /*10c30*/  F2FP.BF16.F32.PACK_AB R0, RZ, R0 ;  /* 0x00000000ff00723e */ /* 0x000fe200000010ff */
[----:B------:R-:W-:Y:S06]  /*10c40*/  BRA `(.L_x_375) ;  /* 0x0000000800e07947 */ /* 0x000fec0003800000 */
.L_x_380:
        /* <DEDUP_REMOVED lines=8> */
.L_x_370:
        /* <DEDUP_REMOVED lines=13> */
.L_x_384:
        /* <DEDUP_REMOVED lines=8> */
.L_x_383:
        /* <DEDUP_REMOVED lines=28> */
.L_x_386:
        /* <DEDUP_REMOVED lines=15> */
.L_x_385:
[----:B------:R0:W5:Y:S01]  /*110d0*/  LDG.E.U16 R0, desc[UR36][R2.64] ;  /* 0x0000002402007981 */ /* 0x000162000c1e1500 */
[----:B------:R-:W-:Y:S05]  /*110e0*/  BRA `(.L_x_375) ;  /* 0x0000000400b87947 */ /* 0x000fea0003800000 */
.L_x_382:
        /* <DEDUP_REMOVED lines=12> */
.L_x_389:
        /* <DEDUP_REMOVED lines=21> */
.L_x_393:
[----:B------:R-:W-:Y:S05]  /*11300*/  BSYNC B1 ;  /* 0x0000000000017941 */ /* 0x000fea0003800000 */
.L_x_392:
[----:B------:R-:W-:Y:S01]  /*11310*/  LEA R3, R0, 0x3b800000, 0x17 ;  /* 0x3b80000000037811 */ /* 0x000fe200078eb8ff */
[----:B------:R-:W-:-:S05]  /*11320*/  IMAD.SHL.U32 R0, R2, 0x100000, RZ ;  /* 0x0010000002007824 */ /* 0x000fca00078e00ff */
[----:B------:R-:W-:-:S07]  /*11330*/  LOP3.LUT R0, R3, R0, R4, 0xfe, !PT ;  /* 0x0000000003007212 */ /* 0x000fce00078efe04 */
.L_x_391:
[----:B------:R-:W-:Y:S05]  /*11340*/  BSYNC B0 ;  /* 0x0000000000007941 */ /* 0x000fea0003800000 */
.L_x_390:
[----:B------:R-:W-:Y:S01]  /*11350*/  F2FP.BF16.F32.PACK_AB R0, RZ, R0 ;  /* 0x00000000ff00723e */ /* 0x000fe200000010ff */
[----:B------:R-:W-:Y:S06]  /*11360*/  BRA `(.L_x_375) ;  /* 0x0000000400187947 */ /* 0x000fec0003800000 */
.L_x_388:
        /* <DEDUP_REMOVED lines=21> */
.L_x_397:
[----:B------:R-:W-:Y:S05]  /*114c0*/  BSYNC B1 ;  /* 0x0000000000017941 */ /* 0x000fea0003800000 */
.L_x_396:
[----:B------:R-:W-:Y:S01]  /*114d0*/  LEA R3, R0, 0x37800000, 0x17 ;  /* 0x3780000000037811 */ /* 0x000fe200078eb8ff */
[----:B------:R-:W-:-:S05]  /*114e0*/  IMAD.SHL.U32 R0, R2, 0x200000, RZ ;  /* 0x0020000002007824 */ /* 0x000fca00078e00ff */
[----:B------:R-:W-:-:S07]  /*114f0*/  LOP3.LUT R0, R3, R0, R4, 0xfe, !PT ;  /* 0x0000000003007212 */ /* 0x000fce00078efe04 */
.L_x_395:
[----:B------:R-:W-:Y:S05]  /*11500*/  BSYNC B0 ;  /* 0x0000000000007941 */ /* 0x000fea0003800000 */
.L_x_394:
[----:B------:R-:W-:Y:S01]  /*11510*/  F2FP.BF16.F32.PACK_AB R0, RZ, R0 ;  /* 0x00000000ff00723e */ /* 0x000fe200000010ff */
[----:B------:R-:W-:Y:S06]  /*11520*/  BRA `(.L_x_375) ;  /* 0x0000000000a87947 */ /* 0x000fec0003800000 */
.L_x_387:
        /* <DEDUP_REMOVED lines=14> */
.L_x_401:
[----:B------:R-:W-:Y:S05]  /*11610*/  BSYNC B0 ;  /* 0x0000000000007941 */ /* 0x000fea0003800000 */
.L_x_400:
[----:B------:R-:W-:Y:S01]  /*11620*/  F2FP.BF16.F32.PACK_AB R0, RZ, R0 ;  /* 0x00000000ff00723e */ /* 0x000fe200000010ff */
[----:B------:R-:W-:Y:S06]  /*11630*/  BRA `(.L_x_375) ;  /* 0x0000000000647947 */ /* 0x000fec0003800000 */
.L_x_374:
        /* <DEDUP_REMOVED lines=16> */
.L_x_402:
[----:B------:R-:W-:Y:S01]  /*11740*/  PRMT R0, RZ, 0x7610, R0 ;  /* 0x00007610ff007816 */ /* 0x000fe20000000000 */
[----:B------:R-:W-:Y:S06]  /*11750*/  BRA `(.L_x_375) ;  /* 0x00000000001c7947 */ /* 0x000fec0003800000 */
.L_x_399:
[----:B------:R-:W2:Y:S02]  /*11760*/  LDG.E.64 R2, desc[UR36][R2.64] ;  /* 0x0000002402027981 */ /* 0x000ea4000c1e1b00 */
[----:B--2---:R-:W0:Y:S02]  /*11770*/  I2F.U64 R0, R2 ;  /* 0x0000000200007312 */ /* 0x004e240000301000 */
[----:B0-----:R-:W-:Y:S01]  /*11780*/  F2FP.BF16.F32.PACK_AB R0, RZ, R0 ;  /* 0x00000000ff00723e */ /* 0x001fe200000010ff */
[----:B------:R-:W-:Y:S06]  /*11790*/  BRA `(.L_x_375) ;  /* 0x00000000000c7947 */ /* 0x000fec0003800000 */
.L_x_398:
[----:B------:R-:W2:Y:S02]  /*117a0*/  LDG.E R2, desc[UR36][R2.64] ;  /* 0x0000002402027981 */ /* 0x000ea4000c1e1900 */
[----:B--2---:R-:W-:-:S04]  /*117b0*/  I2FP.F32.U32 R0, R2 ;  /* 0x0000000200007245 */ /* 0x004fc80000201000 */
[----:B------:R-:W-:-:S07]  /*117c0*/  F2FP.BF16.F32.PACK_AB R0, RZ, R0 ;  /* 0x00000000ff00723e */ /* 0x000fce00000010ff */
.L_x_375:
        /* <DEDUP_REMOVED lines=29> */
.L_x_408:
[----:B------:R-:W-:Y:S01]  /*119a0*/  FSETP.GEU.FTZ.AND P0, PT, R3, -R7, PT ;  /* 0x800000070300720b */ /* 0x000fe20003f1e000 */
[----:B------:R-:W-:-:S12]  /*119b0*/  FADD.FTZ R5, R5, -1 ;  /* 0xbf80000005057421 */ /* 0x000fd80000010000 */
[----:B------:R-:W-:-:S07]  /*119c0*/  @!P0 FADD.FTZ R5, R5, -1 ;  /* 0xbf80000005058421 */ /* 0x000fce0000010000 */
.L_x_407:
[----:B------:R-:W-:Y:S05]  /*119d0*/  BSYNC B1 ;  /* 0x0000000000017941 */ /* 0x000fea0003800000 */
.L_x_406:
[----:B------:R-:W-:Y:S01]  /*119e0*/  FFMA.FTZ R0, -R7, R5, R0 ;  /* 0x0000000507007223 */ /* 0x000fe20000010100 */
[----:B------:R-:W-:Y:S06]  /*119f0*/  BRA `(.L_x_404) ;  /* 0x00000000007c7947 */ /* 0x000fec0003800000 */
.L_x_405:
        /* <DEDUP_REMOVED lines=15> */
.L_x_411:
        /* <DEDUP_REMOVED lines=13> */
.L_x_410:
[----:B------:R-:W-:Y:S05]  /*11bc0*/  BSYNC B1 ;  /* 0x0000000000017941 */ /* 0x000fea0003800000 */
.L_x_409:
[----:B------:R-:W-:-:S04]  /*11bd0*/  FMUL.FTZ R3, R2, 1.1920928955078125e-07 ;  /* 0x3400000002037820 */ /* 0x000fc80000410000 */
[----:B------:R-:W-:-:S07]  /*11be0*/  FMUL.FTZ R0, R6, R3 ;  /* 0x0000000306007220 */ /* 0x000fce0000410000 */
.L_x_404:
[----:B------:R-:W-:Y:S05]  /*11bf0*/  BSYNC B0 ;  /* 0x0000000000007941 */ /* 0x000fea0003800000 */
.L_x_403:
        /* <DEDUP_REMOVED lines=19> */
[----:B0-----:R-:W-:Y:S01]  /*11d30*/  STG.E.U8 desc[UR36][R16.64], R3 ;  /* 0x0000000310007986 */ /* 0x001fe2000c101124 */
[----:B------:R-:W-:Y:S05]  /*11d40*/  EXIT ;  /* 0x000000000000794d */ /* 0x000fea0003800000 */
.L_x_415:
[----:B------:R-:W-:-:S06]  /*11d50*/  IMAD.U32 R3, R19, 0x10000, RZ ;  /* 0x0001000013037824 */ /* 0x000fcc00078e00ff */
[----:B------:R-:W0:Y:S02]  /*11d60*/  F2I.S64.TRUNC R2, R3 ;  /* 0x0000000300027311 */ /* 0x000e24000020d900 */
[----:B0-----:R-:W-:Y:S01]  /*11d70*/  STG.E.U8 desc[UR36][R16.64], R2 ;  /* 0x0000000210007986 */ /* 0x001fe2000c101124 */
[----:B------:R-:W-:Y:S05]  /*11d80*/  EXIT ;  /* 0x000000000000794d */ /* 0x000fea0003800000 */
.L_x_414:
        /* <DEDUP_REMOVED lines=8> */
[----:B0-----:R-:W-:Y:S01]  /*11e10*/  STG.E.64 desc[UR36][R16.64], R2 ;  /* 0x0000000210007986 */ /* 0x001fe2000c101b24 */
[----:B------:R-:W-:Y:S05]  /*11e20*/  EXIT ;  /* 0x000000000000794d */ /* 0x000fea0003800000 */
.L_x_418:
[----:B------:R-:W-:-:S06]  /*11e30*/  IMAD.U32 R19, R19, 0x10000, RZ ;  /* 0x0001000013137824 */ /* 0x000fcc00078e00ff */
[----:B------:R-:W0:Y:S02]  /*11e40*/  F2I.FTZ.TRUNC.NTZ R19, R19 ;  /* 0x0000001300137305 */ /* 0x000e24000021f100 */
[----:B0-----:R-:W-:Y:S01]  /*11e50*/  STG.E desc[UR36][R16.64], R19 ;  /* 0x0000001310007986 */ /* 0x001fe2000c101924 */
[----:B------:R-:W-:Y:S05]  /*11e60*/  EXIT ;  /* 0x000000000000794d */ /* 0x000fea0003800000 */
.L_x_417:
[----:B------:R-:W-:-:S06]  /*11e70*/  IMAD.U32 R19, R19, 0x10000, RZ ;  /* 0x0001000013137824 */ /* 0x000fcc00078e00ff */
[----:B------:R-:W0:Y:S02]  /*11e80*/  F2I.FTZ.TRUNC.NTZ R19, R19 ;  /* 0x0000001300137305 */ /* 0x000e24000021f100 */
[----:B0-----:R-:W-:Y:S01]  /*11e90*/  STG.E.U16 desc[UR36][R16.64], R19 ;  /* 0x0000001310007986 */ /* 0x001fe2000c101524 */
[----:B------:R-:W-:Y:S05]  /*11ea0*/  EXIT ;  /* 0x000000000000794d */ /* 0x000fea0003800000 */
.L_x_413:
[----:B------:R-:W-:-:S13]  /*11eb0*/  ISETP.GT.AND P0, PT, R0, 0x6, PT ;  /* 0x000000060000780c */ /* 0x000fda0003f04270 */
[----:B------:R-:W-:Y:S05]  /*11ec0*/  @P0 BRA `(.L_x_419) ;  /* 0x00000000002c0947 */ /* 0x000fea0003800000 */
[----:B------:R-:W-:-:S13]  /*11ed0*/  ISETP.NE.AND P0, PT, R0, 0x5, PT ;  /* 0x000000050000780c */ /* 0x000fda0003f05270 */
[----:B------:R-:W-:Y:S05]  /*11ee0*/  @!P0 BRA `(.L_x_420) ;  /* 0x0000000000148947 */ /* 0x000fea0003800000 */
[----:B------:R-:W-:-:S13]  /*11ef0*/  ISETP.NE.AND P0, PT, R0, 0x6, PT ;  /* 0x000000060000780c */ /* 0x000fda0003f05270 */
[----:B------:R-:W-:Y:S05]  /*11f00*/  @P0 BRA `(.L_x_416) ;  /* 0x0000000800c40947 */ /* 0x000fea0003800000 */
[----:B------:R-:W-:-:S05]  /*11f10*/  IMAD.U32 R19, R19, 0x10000, RZ ;  /* 0x0001000013137824 */ /* 0x000fca00078e00ff */
[----:B------:R-:W-:Y:S01]  /*11f20*/  STG.E desc[UR36][R16.64], R19 ;  /* 0x0000001310007986 */ /* 0x000fe2000c101924 */
[----:B------:R-:W-:Y:S05]  /*11f30*/  EXIT ;  /* 0x000000000000794d */ /* 0x000fea0003800000 */
.L_x_420:
[----:B------:R-:W-:-:S05]  /*11f40*/  IMAD.U32 R0, R19, 0x10000, RZ ;  /* 0x0001000013007824 */ /* 0x000fca00078e00ff */
[----:B------:R-:W-:-:S05]  /*11f50*/  F2FP.F16.F32.PACK_AB R0, RZ, R0 ;  /* 0x00000000ff00723e */ /* 0x000fca00000000ff */
[----:B------:R-:W-:Y:S01]  /*11f60*/  STG.E.U16 desc[UR36][R16.64], R0 ;  /* 0x0000000010007986 */ /* 0x000fe2000c101524 */
[----:B------:R-:W-:Y:S05]  /*11f70*/  EXIT ;  /* 0x000000000000794d */ /* 0x000fea0003800000 */
.L_x_419:
        /* <DEDUP_REMOVED lines=8> */
[----:B------:R-:W-:Y:S01]  /*12000*/  STG.E.64 desc[UR36][R16.64], R2 ;  /* 0x0000000210007986 */ /* 0x000fe2000c101b24 */
[----:B------:R-:W-:Y:S05]  /*12010*/  EXIT ;  /* 0x000000000000794d */ /* 0x000fea0003800000 */
.L_x_422:
[----:B------:R-:W-:-:S05]  /*12020*/  IMAD.U32 R19, R19, 0x10000, RZ ;  /* 0x0001000013137824 */ /* 0x000fca00078e00ff */
[----:B------:R-:W-:-:S04]  /*12030*/  F2FP.F16.F32.PACK_AB R3, RZ, R19 ;  /* 0x00000013ff03723e */ /* 0x000fc800000000ff */
[----:B------:R-:W-:-:S05]  /*12040*/  PRMT R3, R3, 0x5410, RZ ;  /* 0x0000541003037816 */ /* 0x000fca00000000ff */
[----:B------:R-:W-:Y:S01]  /*12050*/  STG.E desc[UR36][R16.64], R3 ;  /* 0x0000000310007986 */ /* 0x000fe2000c101924 */
[----:B------:R-:W-:Y:S05]  /*12060*/  EXIT ;  /* 0x000000000000794d */ /* 0x000fea0003800000 */
.L_x_421:
[----:B------:R-:W-:-:S04]  /*12070*/  IMAD.U32 R2, R19, 0x10000, RZ ;  /* 0x0001000013027824 */ /* 0x000fc800078e00ff */
[----:B------:R-:W-:-:S06]  /*12080*/  FMUL.FTZ R2, R2, 1 ;  /* 0x3f80000002027820 */ /* 0x000fcc0000410000 */
[----:B------:R-:W0:Y:S02]  /*12090*/  F2F.F64.F32 R2, R2 ;  /* 0x0000000200027310 */ /* 0x000e240000201800 */
[----:B0-----:R-:W-:Y:S01]  /*120a0*/  STG.E.64 desc[UR36][R16.64], R2 ;  /* 0x0000000210007986 */ /* 0x001fe2000c101b24 */
[----:B------:R-:W-:Y:S05]  /*120b0*/  EXIT ;  /* 0x000000000000794d */ /* 0x000fea0003800000 */
.L_x_412:
        /* <DEDUP_REMOVED lines=11> */
[----:B------:R-:W-:Y:S01]  /*12170*/  STG.E.U8 desc[UR36][R16.64], R3 ;  /* 0x0000000310007986 */ /* 0x000fe2000c101124 */
[----:B------:R-:W-:Y:S05]  /*12180*/  EXIT ;  /* 0x000000000000794d */ /* 0x000fea0003800000 */
.L_x_425:
[----:B------:R-:W-:Y:S01]  /*12190*/  IMAD.U32 R19, R19, 0x10000, RZ ;  /* 0x0001000013137824 */ /* 0x000fe200078e00ff */
[----:B------:R-:W-:-:S03]  /*121a0*/  CS2R R6, SRZ ;  /* 0x0000000000067805 */ /* 0x000fc6000001ff00 */
[----:B------:R-:W-:-:S06]  /*121b0*/  FMUL.FTZ R4, R19, 1 ;  /* 0x3f80000013047820 */ /* 0x000fcc0000410000 */
[----:B------:R-:W0:Y:S02]  /*121c0*/  F2F.F64.F32 R4, R4 ;  /* 0x0000000400047310 */ /* 0x000e240000201800 */
[----:B0-----:R-:W-:Y:S01]  /*121d0*/  STG.E.128 desc[UR36][R16.64], R4 ;  /* 0x0000000410007986 */ /* 0x001fe2000c101d24 */
[----:B------:R-:W-:Y:S05]  /*121e0*/  EXIT ;  /* 0x000000000000794d */ /* 0x000fea0003800000 */
.L_x_424:
        /* <DEDUP_REMOVED lines=21> */
.L_x_429:
[----:B------:R-:W-:Y:S05]  /*12340*/  BSYNC B0 ;  /* 0x0000000000007941 */ /* 0x000fea0003800000 */
.L_x_428:
[----:B------:R-:W-:-:S05]  /*12350*/  LOP3.LUT R3, R0, R3, RZ, 0xfc, !PT ;  /* 0x0000000300037212 */ /* 0x000fca00078efcff */
[----:B------:R-:W-:Y:S01]  /*12360*/  STG.E.U8 desc[UR36][R16.64], R3 ;  /* 0x0000000310007986 */ /* 0x000fe2000c101124 */
[----:B------:R-:W-:Y:S05]  /*12370*/  EXIT ;  /* 0x000000000000794d */ /* 0x000fea0003800000 */
.L_x_427:
        /* <DEDUP_REMOVED lines=13> */
.L_x_431:
[----:B------:R-:W-:Y:S01]  /*12450*/  IMAD.MOV.U32 R0, RZ, RZ, 0x7f ;  /* 0x0000007fff007424 */ /* 0x000fe200078e00ff */
[----:B------:R-:W-:-:S04]  /*12460*/  ISETP.GT.U32.AND P0, PT, R2, 0x7f800000, PT ;  /* 0x7f8000000200780c */ /* 0x000fc80003f04070 */
[----:B------:R-:W-:-:S09]  /*12470*/  SEL R0, R0, 0x7c, P0 ;  /* 0x0000007c00007807 */ /* 0x000fd20000000000 */
.L_x_432:
[----:B------:R-:W-:Y:S05]  /*12480*/  BSYNC B0 ;  /* 0x0000000000007941 */ /* 0x000fea0003800000 */
.L_x_430:
[----:B------:R-:W-:-:S04]  /*12490*/  LOP3.LUT R2, R19, 0x80000000, RZ, 0xc0, !PT ;  /* 0x8000000013027812 */ /* 0x000fc800078ec0ff */
[----:B------:R-:W-:-:S04]  /*124a0*/  SHF.R.U32.HI R3, RZ, 0x18, R2 ;  /* 0x00000018ff037819 */ /* 0x000fc80000011602 */
[----:B------:R-:W-:-:S05]  /*124b0*/  LOP3.LUT R3, R0, R3, RZ, 0xfc, !PT ;  /* 0x0000000300037212 */ /* 0x000fca00078efcff */
[----:B------:R-:W-:Y:S01]  /*124c0*/  STG.E.U8 desc[UR36][R16.64], R3 ;  /* 0x0000000310007986 */ /* 0x000fe2000c101124 */
[----:B------:R-:W-:Y:S05]  /*124d0*/  EXIT ;  /* 0x000000000000794d */ /* 0x000fea0003800000 */
.L_x_426:
[----:B------:R-:W-:Y:S01]  /*124e0*/  STG.E.U16 desc[UR36][R16.64], R19 ;  /* 0x0000001310007986 */ /* 0x000fe2000c101524 */
[----:B------:R-:W-:Y:S05]  /*124f0*/  EXIT ;  /* 0x000000000000794d */ /* 0x000fea0003800000 */
.L_x_423:
        /* <DEDUP_REMOVED lines=10> */
[----:B0-----:R-:W-:Y:S01]  /*125a0*/  STG.E.U16 desc[UR36][R16.64], R3 ;  /* 0x0000000310007986 */ /* 0x001fe2000c101524 */
[----:B------:R-:W-:Y:S05]  /*125b0*/  EXIT ;  /* 0x000000000000794d */ /* 0x000fea0003800000 */
.L_x_435:
        /* <DEDUP_REMOVED lines=17> */
.L_x_438:
[----:B------:R-:W-:-:S04]  /*126d0*/  LOP3.LUT R2, R19, 0x80000000, RZ, 0xc0, !PT ;  /* 0x8000000013027812 */ /* 0x000fc800078ec0ff */
[----:B------:R-:W-:-:S04]  /*126e0*/  SHF.R.U32.HI R3, RZ, 0x18, R2 ;  /* 0x00000018ff037819 */ /* 0x000fc80000011602 */
[----:B------:R-:W-:-:S04]  /*126f0*/  LOP3.LUT R0, R0, R3, RZ, 0xfc, !PT ;  /* 0x0000000300007212 */ /* 0x000fc800078efcff */
[----:B------:R-:W-:-:S07]  /*12700*/  PRMT R8, R0, 0x7610, R8 ;  /* 0x0000761000087816 */ /* 0x000fce0000000008 */
.L_x_437:
[----:B------:R-:W-:Y:S05]  /*12710*/  BSYNC B0 ;  /* 0x0000000000007941 */ /* 0x000fea0003800000 */
.L_x_436:
[----:B------:R-:W-:Y:S01]  /*12720*/  STG.E.U8 desc[UR36][R16.64], R8 ;  /* 0x0000000810007986 */ /* 0x000fe2000c101124 */
[----:B------:R-:W-:Y:S05]  /*12730*/  EXIT ;  /* 0x000000000000794d */ /* 0x000fea0003800000 */
.L_x_434:
        /* <DEDUP_REMOVED lines=17> */
.L_x_441:
[----:B------:R-:W-:-:S04]  /*12850*/  LOP3.LUT R2, R19, 0x80000000, RZ, 0xc0, !PT ;  /* 0x8000000013027812 */ /* 0x000fc800078ec0ff */
[----:B------:R-:W-:-:S04]  /*12860*/  SHF.R.U32.HI R3, RZ, 0x18, R2 ;  /* 0x00000018ff037819 */ /* 0x000fc80000011602 */
[----:B------:R-:W-:-:S04]  /*12870*/  LOP3.LUT R0, R0, R3, RZ, 0xfc, !PT ;  /* 0x0000000300007212 */ /* 0x000fc800078efcff */
[----:B------:R-:W-:-:S07]  /*12880*/  PRMT R8, R0, 0x7610, R8 ;  /* 0x0000761000087816 */ /* 0x000fce0000000008 */
.L_x_440:
[----:B------:R-:W-:Y:S05]  /*12890*/  BSYNC B0 ;  /* 0x0000000000007941 */ /* 0x000fea0003800000 */
.L_x_439:
[----:B------:R-:W-:Y:S01]  /*128a0*/  STG.E.U8 desc[UR36][R16.64], R8 ;  /* 0x0000000810007986 */ /* 0x000fe2000c101124 */
[----:B------:R-:W-:Y:S05]  /*128b0*/  EXIT ;  /* 0x000000000000794d */ /* 0x000fea0003800000 */
.L_x_433:
        /* <DEDUP_REMOVED lines=20> */
[----:B------:R-:W-:Y:S01]  /*12a00*/  STG.E.U8 desc[UR36][R16.64], R3 ;  /* 0x0000000310007986 */ /* 0x000fe2000c101124 */
[----:B------:R-:W-:Y:S05]  /*12a10*/  EXIT ;  /* 0x000000000000794d */ /* 0x000fea0003800000 */
.L_x_416:
[----:B------:R-:W-:Y:S01]  /*12a20*/  MOV R0, 0x0 ;  /* 0x0000000000007802 */ /* 0x000fe20000000f00 */
[----:B------:R-:W-:Y:S01]  /*12a30*/  ULDC.64 UR4, c[0x4][0x178] ;  /* 0x01005e0000047ab9 */ /* 0x000fe20000000a00 */
[----:B------:R-:W-:Y:S01]  /*12a40*/  ULDC.64 UR6, c[0x4][0x90] ;  /* 0x0100240000067ab9 */ /* 0x000fe20000000a00 */
[----:B------:R-:W-:Y:S01]  /*12a50*/  IMAD.U32 R4, RZ, RZ, UR4 ;  /* 0x00000004ff047e24 */ /* 0x000fe2000f8e00ff */
[----:B------:R0:W1:Y:S01]  /*12a60*/  LDC.64 R2, c[0x4][R0] ;  /* 0x0100000000027b82 */ /* 0x0000620000000a00 */
[----:B------:R-:W-:Y:S01]  /*12a70*/  IMAD.U32 R5, RZ, RZ, UR5 ;  /* 0x00000005ff057e24 */ /* 0x000fe2000f8e00ff */
[----:B------:R-:W-:Y:S01]  /*12a80*/  ULDC.64 UR4, c[0x4][0x180] ;  /* 0x0100600000047ab9 */ /* 0x000fe20000000a00 */
[----:B------:R-:W-:Y:S02]  /*12a90*/  IMAD.U32 R10, RZ, RZ, UR6 ;  /* 0x00000006ff0a7e24 */ /* 0x000fe4000f8e00ff */
[----:B------:R-:W-:Y:S02]  /*12aa0*/  IMAD.U32 R6, RZ, RZ, UR4 ;  /* 0x00000004ff067e24 */ /* 0x000fe4000f8e00ff */
[----:B------:R-:W-:-:S02]  /*12ab0*/  IMAD.U32 R7, RZ, RZ, UR5 ;  /* 0x00000005ff077e24 */ /* 0x000fc4000f8e00ff */
[----:B------:R-:W-:Y:S02]  /*12ac0*/  IMAD.U32 R11, RZ, RZ, UR7 ;  /* 0x00000007ff0b7e24 */ /* 0x000fe4000f8e00ff */
[----:B------:R-:W-:Y:S02]  /*12ad0*/  IMAD.MOV.U32 R8, RZ, RZ, 0x65 ;  /* 0x00000065ff087424 */ /* 0x000fe400078e00ff */
[----:B------:R-:W-:Y:S02]  /*12ae0*/  IMAD.MOV.U32 R12, RZ, RZ, 0x1 ;  /* 0x00000001ff0c7424 */ /* 0x000fe400078e00ff */
[----:B0-----:R-:W-:-:S07]  /*12af0*/  IMAD.MOV.U32 R13, RZ, RZ, RZ ;  /* 0x000000ffff0d7224 */ /* 0x001fce00078e00ff */
[----:B------:R-:W-:-:S07]  /*12b00*/  LEPC R20, `(.L_x_444) ;  /* 0x000000001014794e */ /* 0x000fce0000000000 */
[----:B-1----:R-:W-:Y:S05]  /*12b10*/  CALL.ABS.NOINC R2 ;  /* 0x0000000002007343 */ /* 0x002fea0003c00000 */
.L_x_444:
[----:B------:R-:W-:Y:S05]  /*12b20*/  EXIT ;  /* 0x000000000000794d */ /* 0x000fea0003800000 */
.L_x_443:
[----:B------:R-:W-:-:S06]  /*12b30*/  IMAD.U32 R2, R19, 0x10000, RZ ;  /* 0x0001000013027824 */ /* 0x000fcc00078e00ff */
[----:B------:R-:W0:Y:S02]  /*12b40*/  F2I.U64.TRUNC R2, R2 ;  /* 0x0000000200027311 */ /* 0x000e24000020d800 */
[----:B0-----:R-:W-:Y:S01]  /*12b50*/  STG.E.64 desc[UR36][R16.64], R2 ;  /* 0x0000000210007986 */ /* 0x001fe2000c101b24 */
[----:B------:R-:W-:Y:S05]  /*12b60*/  EXIT ;  /* 0x000000000000794d */ /* 0x000fea0003800000 */
.L_x_442:
[----:B------:R-:W-:-:S06]  /*12b70*/  IMAD.U32 R19, R19, 0x10000, RZ ;  /* 0x0001000013137824 */ /* 0x000fcc00078e00ff */
[----:B------:R-:W0:Y:S02]  /*12b80*/  F2I.FTZ.U32.TRUNC.NTZ R19, R19 ;  /* 0x0000001300137305 */ /* 0x000e24000021f000 */
[----:B0-----:R-:W-:Y:S01]  /*12b90*/  STG.E desc[UR36][R16.64], R19 ;  /* 0x0000001310007986 */ /* 0x001fe2000c101924 */
[----:B------:R-:W-:Y:S05]  /*12ba0*/  EXIT ;  /* 0x000000000000794d */ /* 0x000fea0003800000 */
.L_x_445:
[----:B------:R-:W-:-:S00]  /*12bb0*/  BRA `(.L_x_445) ;  /* 0xfffffffc00fc7947 */ /* 0x000fc0000383ffff */
[----:B------:R-:W-:-:S00]  /*12bc0*/  NOP ;  /* 0x0000000000007918 */ /* 0x000fc00000000000 */
        /* <DEDUP_REMOVED lines=11> */
.L_x_57297:


//--------------------- .text._ZN2at6native27unrolled_elementwise_kernelINS0_13BinaryFunctorIN3c108BFloat16ES4_S4_ZZZNS0_16fmod_kernel_cudaERNS_18TensorIteratorBaseEENKUlvE0_clEvENKUlvE2_clEvEUlS4_S4_E_EESt5arrayIPcLm3EELi4E23TrivialOffsetCalculatorILi2EjESE_ILi1EjENS0_6memory12LoadWithCastILi2EEENSH_13StoreWithCastILi1EEEEEviT_T0_T2_T3_T4_T5_ --------------------------
	.section	.text._ZN2at6native27unrolled_elementwise_kernelINS0_13BinaryFunctorIN3c108BFloat16ES4_S4_ZZZNS0_16fmod_kernel_cudaERNS_18TensorIteratorBaseEENKUlvE0_clEvENKUlvE2_clEvEUlS4_S4_E_EESt5arrayIPcLm3EELi4E23TrivialOffsetCalculatorILi2EjESE_ILi1EjENS0_6memory12LoadWithCastILi2EEENSH_13StoreWithCastILi1EEEEEviT_T0_T2_T3_T4_T5_,"ax",@progbits
	.align	128
        .global         _ZN2at6native27unrolled_elementwise_kernelINS0_13BinaryFunctorIN3c108BFloat16ES4_S4_ZZZNS0_16fmod_kernel_cudaERNS_18TensorIteratorBaseEENKUlvE0_clEvENKUlvE2_clEvEUlS4_S4_E_EESt5arrayIPcLm3EELi4E23TrivialOffsetCalculatorILi2EjESE_ILi1EjENS0_6memory12LoadWithCastILi2EEENSH_13StoreWithCastILi1EEEEEviT_T0_T2_T3_T4_T5_
        .type           _ZN2at6native27unrolled_elementwise_kernelINS0_13BinaryFunctorIN3c108BFloat16ES4_S4_ZZZNS0_16fmod_kernel_cudaERNS_18TensorIteratorBaseEENKUlvE0_clEvENKUlvE2_clEvEUlS4_S4_E_EESt5arrayIPcLm3EELi4E23TrivialOffsetCalculatorILi2EjESE_ILi1EjENS0_6memory12LoadWithCastILi2EEENSH_13StoreWithCastILi1EEEEEviT_T0_T2_T3_T4_T5_,@function
        .size           _ZN2at6native27unrolled_elementwise_kernelINS0_13BinaryFunctorIN3c108BFloat16ES4_S4_ZZZNS0_16fmod_kernel_cudaERNS_18TensorIteratorBaseEENKUlvE0_clEvENKUlvE2_clEvEUlS4_S4_E_EESt5arrayIPcLm3EELi4E23TrivialOffsetCalculatorILi2EjESE_ILi1EjENS0_6memory12LoadWithCastILi2EEENSH_13StoreWithCastILi1EEEEEviT_T0_T2_T3_T4_T5_,(.L_x_57298 - _ZN2at6native27unrolled_elementwise_kernelINS0_13BinaryFunctorIN3c108BFloat16ES4_S4_ZZZNS0_16fmod_kernel_cudaERNS_18TensorIteratorBaseEENKUlvE0_clEvENKUlvE2_clEvEUlS4_S4_E_EESt5arrayIPcLm3EELi4E23TrivialOffsetCalculatorILi2EjESE_ILi1EjENS0_6memory12LoadWithCastILi2EEENSH_13StoreWithCastILi1EEEEEviT_T0_T2_T3_T4_T5_)
        .other          _ZN2at6native27unrolled_elementwise_kernelINS0_13BinaryFunctorIN3c108BFloat16ES4_S4_ZZZNS0_16fmod_kernel_cudaERNS_18TensorIteratorBaseEENKUlvE0_clEvENKUlvE2_clEvEUlS4_S4_E_EESt5arrayIPcLm3EELi4E23TrivialOffsetCalculatorILi2EjESE_ILi1EjENS0_6memory12LoadWithCastILi2EEENSH_13StoreWithCastILi1EEEEEviT_T0_T2_T3_T4_T5_,@"STO_CUDA_ENTRY STV_DEFAULT"
_ZN2at6native27unrolled_elementwise_kernelINS0_13BinaryFunctorIN3c108BFloat16ES4_S4_ZZZNS0_16fmod_kernel_cudaERNS_18TensorIteratorBaseEENKUlvE0_clEvENKUlvE2_clEvEUlS4_S4_E_EESt5arrayIPcLm3EELi4E23TrivialOffsetCalculatorILi2EjESE_ILi1EjENS0_6memory12LoadWithCastILi2EEENSH_13StoreWithCastILi1EEEEEviT_T0_T2_T3_T4_T5_:
.text._ZN2at6native27unrolled_elementwise_kernelINS0_13BinaryFunctorIN3c108BFloat16ES4_S4_ZZZNS0_16fmod_kernel_cudaERNS_18TensorIteratorBaseEENKUlvE0_clEvENKUlvE2_clEvEUlS4_S4_E_EESt5arrayIPcLm3EELi4E23TrivialOffsetCalculatorILi2EjESE_ILi1EjENS0_6memory12LoadWithCastILi2EEENSH_13StoreWithCastILi1EEEEEviT_T0_T2_T3_T4_T5_:
[----:B------:R-:W0:Y:S01]  /*0000*/  LDC R1, c[0x0][0x28] ;  /* 0x00000a00ff017b82 */ /* 0x000e220000000800 */
[----:B------:R-:W1:Y:S07]  /*0010*/  S2R R2, SR_CTAID.X ;  /* 0x0000000000027919 */ /* 0x000e6e0000002500 */
[----:B------:R-:W1:Y:S01]  /*0020*/  LDC R3, c[0x0][0x210] ;  /* 0x00008400ff037b82 */ /* 0x000e620000000800 */
[----:B------:R-:W-:Y:S01]  /*0030*/  ULDC.64 UR36, c[0x0][0x208] ;  /* 0x0000820000247ab9 */ /* 0x000fe20000000a00 */
[----:B------:R-:W-:Y:S01]  /*0040*/  BSSY B6, `(.L_x_446) ;  /* 0x0000224000067945 */ /* 0x000fe20003800000 */
[----:B------:R-:W2:Y:S01]  /*0050*/  S2R R27, SR_TID.X ;  /* 0x00000000001b7919 */ /* 0x000ea20000002100 */
[----:B------:R-:W-:-:S02]  /*0060*/  PRMT R22, RZ, 0x7610, R22 ;  /* 0x00007610ff167816 */ /* 0x000fc40000000016 */
[----:B------:R-:W-:Y:S02]  /*0070*/  PRMT R23, RZ, 0x7610, R23 ;  /* 0x00007610ff177816 */ /* 0x000fe40000000017 */
[----:B------:R-:W3:Y:S01]  /*0080*/  LDC.U8 R25, c[0x0][0x234] ;  /* 0x00008d00ff197b82 */ /* 0x000ee20000000000 */
[----:B------:R-:W-:-:S07]  /*0090*/  PRMT R26, RZ, 0x7610, R26 ;  /* 0x00007610ff1a7816 */ /* 0x000fce000000001a */
[----:B------:R-:W4:Y:S01]  /*00a0*/  LDC.U8 R17, c[0x0][0x235] ;  /* 0x00008d40ff117b82 */ /* 0x000f220000000000 */
[----:B-1----:R-:W-:-:S05]  /*00b0*/  IMAD R16, R2, -0x200, R3 ;  /* 0xfffffe0002107824 */ /* 0x002fca00078e0203 */
[----:B--2---:R-:W-:-:S13]  /*00c0*/  ISETP.GE.AND P0, PT, R27, R16, PT ;  /* 0x000000101b00720c */ /* 0x004fda0003f06270 */
[----:B0--34-:R-:W-:Y:S05]  /*00d0*/  @P0 BRA `(.L_x_447) ;  /* 0x0000002000680947 */ /* 0x019fea0003800000 */
[----:B------:R-:W0:Y:S01]  /*00e0*/  LDC.64 R4, c[0x0][0x220] ;  /* 0x00008800ff047b82 */ /* 0x000e220000000a00 */
[----:B------:R-:W-:Y:S01]  /*00f0*/  PRMT R0, R25, 0x9910, RZ ;  /* 0x0000991019007816 */ /* 0x000fe200000000ff */
[----:B------:R-:W-:Y:S01]  /*0100*/  IMAD R18, R2, 0x200, R27 ;  /* 0x0000020002127824 */ /* 0x000fe200078e021b */
[----:B------:R-:W-:Y:S02]  /*0110*/  ULDC UR4, c[0x0][0x238] ;  /* 0x00008e0000047ab9 */ /* 0x000fe40000000800 */
[----:B------:R-:W-:Y:S01]  /*0120*/  ISETP.GT.AND P0, PT, R0, 0x9, PT ;  /* 0x000000090000780c */ /* 0x000fe20003f04270 */
[----:B------:R-:W-:-:S05]  /*0130*/  IMAD R3, R18, UR4, RZ ;  /* 0x0000000412037c24 */ /* 0x000fca000f8e02ff */
[----:B0-----:R-:W-:-:S05]  /*0140*/  IADD3 R4, P1, R3, R4, RZ ;  /* 0x0000000403047210 */ /* 0x001fca0007f3e0ff */
[----:B------:R-:W-:Y:S02]  /*0150*/  IMAD.X R5, RZ, RZ, R5, P1 ;  /* 0x000000ffff057224 */ /* 0x000fe400008e0605 */
[----:B------:R-:W-:Y:S06]  /*0160*/  @P0 BRA `(.L_x_448) ;  /* 0x0000000400300947 */ /* 0x000fec0003800000 */
        /* <DEDUP_REMOVED lines=13> */
.L_x_451:
[----:B------:R-:W2:Y:S02]  /*0240*/  LDG.E.U8 R4, desc[UR36][R4.64] ;  /* 0x0000002404047981 */ /* 0x000ea4000c1e1100 */
[----:B--2---:R-:W-:-:S04]  /*0250*/  I2FP.F32.U32 R0, R4 ;  /* 0x0000000400007245 */ /* 0x004fc80000201000 */
[----:B------:R-:W-:-:S04]  /*0260*/  F2FP.BF16.F32.PACK_AB R0, RZ, R0 ;  /* 0x00000000ff00723e */ /* 0x000fc800000010ff */
[----:B------:R-:W-:Y:S01]  /*0270*/  PRMT R23, R0, 0x7610, R23 ;  /* 0x0000761000177816 */ /* 0x000fe20000000017 */
[----:B------:R-:W-:Y:S06]  /*0280*/  BRA `(.L_x_453) ;  /* 0x0000000c00c87947 */ /* 0x000fec0003800000 */
.L_x_450:
        /* <DEDUP_REMOVED lines=11> */
.L_x_455:
[----:B------:R-:W2:Y:S02]  /*0340*/  LDG.E R4, desc[UR36][R4.64] ;  /* 0x0000002404047981 */ /* 0x000ea4000c1e1900 */
[----:B--2---:R-:W-:-:S04]  /*0350*/  I2FP.F32.S32 R0, R4 ;  /* 0x0000000400007245 */ /* 0x004fc80000201400 */
[----:B------:R-:W-:-:S04]  /*0360*/  F2FP.BF16.F32.PACK_AB R0, RZ, R0 ;  /* 0x00000000ff00723e */ /* 0x000fc800000010ff */
[----:B------:R-:W-:Y:S01]  /*0370*/  PRMT R23, R0, 0x7610, R23 ;  /* 0x0000761000177816 */ /* 0x000fe20000000017 */
[----:B------:R-:W-:Y:S06]  /*0380*/  BRA `(.L_x_453) ;  /* 0x0000000c00887947 */ /* 0x000fec0003800000 */
.L_x_454:
[----:B------:R-:W2:Y:S02]  /*0390*/  LDG.E.U16 R4, desc[UR36][R4.64] ;  /* 0x0000002404047981 */ /* 0x000ea4000c1e1500 */
[----:B--2---:R-:W0:Y:S02]  /*03a0*/  I2F.S16 R0, R4 ;  /* 0x0000000400007306 */ /* 0x004e240000101400 */
[----:B0-----:R-:W-:-:S04]  /*03b0*/  F2FP.BF16.F32.PACK_AB R0, RZ, R0 ;  /* 0x00000000ff00723e */ /* 0x001fc800000010ff */
[----:B------:R-:W-:Y:S01]  /*03c0*/  PRMT R23, R0, 0x7610, R23 ;  /* 0x0000761000177816 */ /* 0x000fe20000000017 */
[----:B------:R-:W-:Y:S06]  /*03d0*/  BRA `(.L_x_453) ;  /* 0x0000000c00747947 */ /* 0x000fec0003800000 */
.L_x_449:
        /* <DEDUP_REMOVED lines=9> */
.L_x_457:
[----:B------:R-:W2:Y:S02]  /*0470*/  LDG.E.U16 R0, desc[UR36][R4.64] ;  /* 0x0000002404007981 */ /* 0x000ea4000c1e1500 */
[----:B--2---:R-:W-:-:S05]  /*0480*/  HADD2.F32 R0, -RZ, R0.H0_H0 ;  /* 0x20000000ff007230 */ /* 0x004fca0000004100 */
[----:B------:R-:W-:-:S04]  /*0490*/  F2FP.BF16.F32.PACK_AB R0, RZ, R0 ;  /* 0x00000000ff00723e */ /* 0x000fc800000010ff */
[----:B------:R-:W-:Y:S01]  /*04a0*/  PRMT R23, R0, 0x7610, R23 ;  /* 0x0000761000177816 */ /* 0x000fe20000000017 */
[----:B------:R-:W-:Y:S06]  /*04b0*/  BRA `(.L_x_453) ;  /* 0x0000000c003c7947 */ /* 0x000fec0003800000 */
.L_x_456:
        /* <DEDUP_REMOVED lines=9> */
.L_x_459:
[----:B------:R-:W2:Y:S02]  /*0550*/  LDG.E.U16 R4, desc[UR36][R4.64] ;  /* 0x0000002404047981 */ /* 0x000ea4000c1e1500 */
[----:B--2---:R-:W-:-:S05]  /*0560*/  HADD2.F32 R0, -RZ, R4.H0_H0 ;  /* 0x20000004ff007230 */ /* 0x004fca0000004100 */
[----:B------:R-:W-:-:S04]  /*0570*/  F2FP.BF16.F32.PACK_AB R0, RZ, R0 ;  /* 0x00000000ff00723e */ /* 0x000fc800000010ff */
[----:B------:R-:W-:Y:S01]  /*0580*/  PRMT R23, R0, 0x7610, R23 ;  /* 0x0000761000177816 */ /* 0x000fe20000000017 */
[----:B------:R-:W-:Y:S06]  /*0590*/  BRA `(.L_x_453) ;  /* 0x0000000c00047947 */ /* 0x000fec0003800000 */
.L_x_458:
        /* <DEDUP_REMOVED lines=9> */
.L_x_448:
        /* <DEDUP_REMOVED lines=14> */
.L_x_462:
        /* <DEDUP_REMOVED lines=9> */
.L_x_461:
        /* <DEDUP_REMOVED lines=28> */
.L_x_464:
[----:B------:R-:W2:Y:S02]  /*0960*/  LDG.E.U8 R4, desc[UR36][R4.64] ;  /* 0x0000002404047981 */ /* 0x000ea4000c1e1100 */
[----:B--2---:R-:W-:-:S05]  /*0970*/  IMAD.SHL.U32 R0, R4, 0x2000000, RZ ;  /* 0x0200000004007824 */ /* 0x004fca00078e00ff */
[----:B------:R-:W-:-:S13]  /*0980*/  ISETP.GE.U32.AND P0, PT, R0, 0x8000000, PT ;  /* 0x080000000000780c */ /* 0x000fda0003f06070 */
[C---:B------:R-:W-:Y:S02]  /*0990*/  @!P0 IMAD.SHL.U32 R0, R4.reuse, 0x100, RZ ;  /* 0x0000010004008824 */ /* 0x040fe400078e00ff */
[----:B------:R-:W-:-:S03]  /*09a0*/  @P0 IMAD.SHL.U32 R3, R4, 0x200000, RZ ;  /* 0x0020000004030824 */ /* 0x000fc600078e00ff */
[----:B------:R-:W-:Y:S02]  /*09b0*/  @!P0 LOP3.LUT R0, R0, 0x7f00, RZ, 0xc0, !PT ;  /* 0x00007f0000008812 */ /* 0x000fe400078ec0ff */
[----:B------:R-:W-:Y:S02]  /*09c0*/  @P0 LOP3.LUT R3, R3, 0x70000000, RZ, 0xfc, !PT ;  /* 0x7000000003030812 */ /* 0x000fe400078efcff */
[----:B------:R-:W-:-:S03]  /*09d0*/  @!P0 LOP3.LUT R0, R0, 0x3f000000, RZ, 0xfc, !PT ;  /* 0x3f00000000008812 */ /* 0x000fc600078efcff */
[----:B------:R-:W-:Y:S02]  /*09e0*/  @P0 FMUL.FTZ R3, R3, 1.9259299443872358531e-34 ;  /* 0x0780000003030820 */ /* 0x000fe40000410000 */
[----:B------:R-:W-:Y:S01]  /*09f0*/  @!P0 FADD.FTZ R3, R0, -0.5 ;  /* 0xbf00000000038421 */ /* 0x000fe20000010000 */
[----:B------:R-:W-:-:S05]  /*0a00*/  IMAD.SHL.U32 R0, R4, 0x1000000, RZ ;  /* 0x0100000004007824 */ /* 0x000fca00078e00ff */
[----:B------:R-:W-:-:S04]  /*0a10*/  LOP3.LUT R0, R3, 0x80000000, R0, 0xf8, !PT ;  /* 0x8000000003007812 */ /* 0x000fc800078ef800 */
[----:B------:R-:W-:-:S04]  /*0a20*/  F2FP.BF16.F32.PACK_AB R0, RZ, R0 ;  /* 0x00000000ff00723e */ /* 0x000fc800000010ff */
[----:B------:R-:W-:Y:S01]  /*0a30*/  PRMT R23, R0, 0x7610, R23 ;  /* 0x0000761000177816 */ /* 0x000fe20000000017 */
[----:B------:R-:W-:Y:S06]  /*0a40*/  BRA `(.L_x_453) ;  /* 0x0000000400d87947 */ /* 0x000fec0003800000 */
.L_x_463:
[----:B------:R0:W5:Y:S01]  /*0a50*/  LDG.E.U16 R23, desc[UR36][R4.64] ;  /* 0x0000002404177981 */ /* 0x000162000c1e1500 */
[----:B------:R-:W-:Y:S05]  /*0a60*/  BRA `(.L_x_453) ;  /* 0x0000000400d07947 */ /* 0x000fea0003800000 */
.L_x_460:
        /* <DEDUP_REMOVED lines=13> */
.L_x_467:
        /* <DEDUP_REMOVED lines=21> */
.L_x_471:
[----:B------:R-:W-:Y:S05]  /*0c90*/  BSYNC B1 ;  /* 0x0000000000017941 */ /* 0x000fea0003800000 */
.L_x_470:
[----:B------:R-:W-:Y:S01]  /*0ca0*/  LEA R5, R0, 0x3b800000, 0x17 ;  /* 0x3b80000000057811 */ /* 0x000fe200078eb8ff */
[----:B------:R-:W-:-:S05]  /*0cb0*/  IMAD.SHL.U32 R0, R3, 0x100000, RZ ;  /* 0x0010000003007824 */ /* 0x000fca00078e00ff */
[----:B------:R-:W-:-:S07]  /*0cc0*/  LOP3.LUT R0, R5, R0, R6, 0xfe, !PT ;  /* 0x0000000005007212 */ /* 0x000fce00078efe06 */
.L_x_469:
[----:B------:R-:W-:Y:S05]  /*0cd0*/  BSYNC B0 ;  /* 0x0000000000007941 */ /* 0x000fea0003800000 */
.L_x_468:
[----:B------:R-:W-:-:S04]  /*0ce0*/  F2FP.BF16.F32.PACK_AB R0, RZ, R0 ;  /* 0x00000000ff00723e */ /* 0x000fc800000010ff */
[----:B------:R-:W-:Y:S01]  /*0cf0*/  PRMT R23, R0, 0x7610, R23 ;  /* 0x0000761000177816 */ /* 0x000fe20000000017 */
[----:B------:R-:W-:Y:S06]  /*0d00*/  BRA `(.L_x_453) ;  /* 0x0000000400287947 */ /* 0x000fec0003800000 */
.L_x_466:
        /* <DEDUP_REMOVED lines=21> */
.L_x_475:
[----:B------:R-:W-:Y:S05]  /*0e60*/  BSYNC B1 ;  /* 0x0000000000017941 */ /* 0x000fea0003800000 */
.L_x_474:
[----:B------:R-:W-:Y:S01]  /*0e70*/  LEA R5, R0, 0x37800000, 0x17 ;  /* 0x3780000000057811 */ /* 0x000fe200078eb8ff */
[----:B------:R-:W-:-:S05]  /*0e80*/  IMAD.SHL.U32 R0, R3, 0x200000, RZ ;  /* 0x0020000003007824 */ /* 0x000fca00078e00ff */
[----:B------:R-:W-:-:S07]  /*0e90*/  LOP3.LUT R0, R5, R0, R6, 0xfe, !PT ;  /* 0x0000000005007212 */ /* 0x000fce00078efe06 */
.L_x_473:
[----:B------:R-:W-:Y:S05]  /*0ea0*/  BSYNC B0 ;  /* 0x0000000000007941 */ /* 0x000fea0003800000 */
.L_x_472:
[----:B------:R-:W-:-:S04]  /*0eb0*/  F2FP.BF16.F32.PACK_AB R0, RZ, R0 ;  /* 0x00000000ff00723e */ /* 0x000fc800000010ff */
[----:B------:R-:W-:Y:S01]  /*0ec0*/  PRMT R23, R0, 0x7610, R23 ;  /* 0x0000761000177816 */ /* 0x000fe20000000017 */
[----:B------:R-:W-:Y:S06]  /*0ed0*/  BRA `(.L_x_453) ;  /* 0x0000000000b47947 */ /* 0x000fec0003800000 */
.L_x_465:
        /* <DEDUP_REMOVED lines=14> */
.L_x_479:
[----:B------:R-:W-:Y:S05]  /*0fc0*/  BSYNC B0 ;  /* 0x0000000000007941 */ /* 0x000fea0003800000 */
.L_x_478:
[----:B------:R-:W-:-:S04]  /*0fd0*/  F2FP.BF16.F32.PACK_AB R0, RZ, R0 ;  /* 0x00000000ff00723e */ /* 0x000fc800000010ff */
[----:B------:R-:W-:Y:S01]  /*0fe0*/  PRMT R23, R0, 0x7610, R23 ;  /* 0x0000761000177816 */ /* 0x000fe20000000017 */
[----:B------:R-:W-:Y:S06]  /*0ff0*/  BRA `(.L_x_453) ;  /* 0x00000000006c7947 */ /* 0x000fec0003800000 */
.L_x_452:
        /* <DEDUP_REMOVED lines=16> */
.L_x_480:
[----:B------:R-:W-:Y:S01]  /*1100*/  PRMT R23, RZ, 0x7610, R23 ;  /* 0x00007610ff177816 */ /* 0x000fe20000000017 */
[----:B------:R-:W-:Y:S06]  /*1110*/  BRA `(.L_x_453) ;  /* 0x0000000000247947 */ /* 0x000fec0003800000 */
.L_x_477:
[----:B------:R-:W2:Y:S02]  /*1120*/  LDG.E.64 R4, desc[UR36][R4.64] ;  /* 0x0000002404047981 */ /* 0x000ea4000c1e1b00 */
[----:B--2---:R-:W0:Y:S02]  /*1130*/  I2F.U64 R0, R4 ;  /* 0x0000000400007312 */ /* 0x004e240000301000 */
[----:B0-----:R-:W-:-:S04]  /*1140*/  F2FP.BF16.F32.PACK_AB R0, RZ, R0 ;  /* 0x00000000ff00723e */ /* 0x001fc800000010ff */
[----:B------:R-:W-:Y:S01]  /*1150*/  PRMT R23, R0, 0x7610, R23 ;  /* 0x0000761000177816 */ /* 0x000fe20000000017 */
[----:B------:R-:W-:Y:S06]  /*1160*/  BRA `(.L_x_453) ;  /* 0x0000000000107947 */ /* 0x000fec0003800000 */
.L_x_476:
[----:B------:R-:W2:Y:S02]  /*1170*/  LDG.E R4, desc[UR36][R4.64] ;  /* 0x0000002404047981 */ /* 0x000ea4000c1e1900 */
[----:B--2---:R-:W-:-:S04]  /*1180*/  I2FP.F32.U32 R0, R4 ;  /* 0x0000000400007245 */ /* 0x004fc80000201000 */
[----:B------:R-:W-:-:S04]  /*1190*/  F2FP.BF16.F32.PACK_AB R0, RZ, R0 ;  /* 0x00000000ff00723e */ /* 0x000fc800000010ff */
[----:B------:R-:W-:-:S07]  /*11a0*/  PRMT R23, R0, 0x7610, R23 ;  /* 0x0000761000177816 */ /* 0x000fce0000000017 */
.L_x_453:
[----:B0-----:R-:W0:Y:S01]  /*11b0*/  LDC.64 R4, c[0x0][0x228] ;  /* 0x00008a00ff047b82 */ /* 0x001e220000000a00 */
[----:B------:R-:W-:Y:S01]  /*11c0*/  PRMT R0, R17, 0x9910, RZ ;  /* 0x0000991011007816 */ /* 0x000fe200000000ff */
[----:B------:R-:W-:Y:S02]  /*11d0*/  ULDC UR4, c[0x0][0x23c] ;  /* 0x00008f0000047ab9 */ /* 0x000fe40000000800 */
[----:B------:R-:W-:Y:S01]  /*11e0*/  IMAD R3, R18, UR4, RZ ;  /* 0x0000000412037c24 */ /* 0x000fe2000f8e02ff */
[----:B------:R-:W-:-:S04]  /*11f0*/  ISETP.GT.AND P0, PT, R0, 0x9, PT ;  /* 0x000000090000780c */ /* 0x000fc80003f04270 */
[----:B0-----:R-:W-:-:S05]  /*1200*/  IADD3 R4, P1, R3, R4, RZ ;  /* 0x0000000403047210 */ /* 0x001fca0007f3e0ff */
[----:B------:R-:W-:-:S04]  /*1210*/  IMAD.X R5, RZ, RZ, R5, P1 ;  /* 0x000000ffff057224 */ /* 0x000fc800008e0605 */
        /* <DEDUP_REMOVED lines=14> */
.L_x_484:
[----:B------:R-:W2:Y:S02]  /*1300*/  LDG.E.U8 R4, desc[UR36][R4.64] ;  /* 0x0000002404047981 */ /* 0x000ea4000c1e1100 */
[----:B--2---:R-:W-:-:S04]  /*1310*/  I2FP.F32.U32 R0, R4 ;  /* 0x0000000400007245 */ /* 0x004fc80000201000 */
[----:B------:R-:W-:-:S04]  /*1320*/  F2FP.BF16.F32.PACK_AB R0, RZ, R0 ;  /* 0x00000000ff00723e */ /* 0x000fc800000010ff */
[----:B------:R-:W-:Y:S01]  /*1330*/  PRMT R26, R0, 0x7610, R26 ;  /* 0x00007610001a7816 */ /* 0x000fe2000000001a */
[----:B------:R-:W-:Y:S06]  /*1340*/  BRA `(.L_x_486) ;  /* 0x0000000c00c87947 */ /* 0x000fec0003800000 */
.L_x_483:
        /* <DEDUP_REMOVED lines=11> */
.L_x_488:
[----:B------:R-:W2:Y:S02]  /*1400*/  LDG.E R4, desc[UR36][R4.64] ;  /* 0x0000002404047981 */ /* 0x000ea4000c1e1900 */
[----:B--2---:R-:W-:-:S04]  /*1410*/  I2FP.F32.S32 R0, R4 ;  /* 0x0000000400007245 */ /* 0x004fc80000201400 */
[----:B------:R-:W-:-:S04]  /*1420*/  F2FP.BF16.F32.PACK_AB R0, RZ, R0 ;  /* 0x00000000ff00723e */ /* 0x000fc800000010ff */
[----:B------:R-:W-:Y:S01]  /*1430*/  PRMT R26, R0, 0x7610, R26 ;  /* 0x00007610001a7816 */ /* 0x000fe2000000001a */
[----:B------:R-:W-:Y:S06]  /*1440*/  BRA `(.L_x_486) ;  /* 0x0000000c00887947 */ /* 0x000fec0003800000 */
.L_x_487:
[----:B------:R-:W2:Y:S02]  /*1450*/  LDG.E.U16 R4, desc[UR36][R4.64] ;  /* 0x0000002404047981 */ /* 0x000ea4000c1e1500 */
[----:B--2---:R-:W0:Y:S02]  /*1460*/  I2F.S16 R0, R4 ;  /* 0x0000000400007306 */ /* 0x004e240000101400 */
[----:B0-----:R-:W-:-:S04]  /*1470*/  F2FP.BF16.F32.PACK_AB R0, RZ, R0 ;  /* 0x00000000ff00723e */ /* 0x001fc800000010ff */
[----:B------:R-:W-:Y:S01]  /*1480*/  PRMT R26, R0, 0x7610, R26 ;  /* 0x00007610001a7816 */ /* 0x000fe2000000001a */
[----:B------:R-:W-:Y:S06]  /*1490*/  BRA `(.L_x_486) ;  /* 0x0000000c00747947 */ /* 0x000fec0003800000 */
.L_x_482:
        /* <DEDUP_REMOVED lines=9> */
.L_x_490:
[----:B------:R-:W2:Y:S02]  /*1530*/  LDG.E.U16 R0, desc[UR36][R4.64] ;  /* 0x0000002404007981 */ /* 0x000ea4000c1e1500 */
[----:B--2---:R-:W-:-:S05]  /*1540*/  HADD2.F32 R0, -RZ, R0.H0_H0 ;  /* 0x20000000ff007230 */ /* 0x004fca0000004100 */
[----:B------:R-:W-:-:S04]  /*1550*/  F2FP.BF16.F32.PACK_AB R0, RZ, R0 ;  /* 0x00000000ff00723e */ /* 0x000fc800000010ff */
[----:B------:R-:W-:Y:S01]  /*1560*/  PRMT R26, R0, 0x7610, R26 ;  /* 0x00007610001a7816 */ /* 0x000fe2000000001a */
[----:B------:R-:W-:Y:S06]  /*1570*/  BRA `(.L_x_486) ;  /* 0x0000000c003c7947 */ /* 0x000fec0003800000 */
.L_x_489:
        /* <DEDUP_REMOVED lines=9> */
.L_x_492:
[----:B------:R-:W2:Y:S02]  /*1610*/  LDG.E.U16 R4, desc[UR36][R4.64] ;  /* 0x0000002404047981 */ /* 0x000ea4000c1e1500 */
[----:B--2---:R-:W-:-:S05]  /*1620*/  HADD2.F32 R0, -RZ, R4.H0_H0 ;  /* 0x20000004ff007230 */ /* 0x004fca0000004100 */
[----:B------:R-:W-:-:S04]  /*1630*/  F2FP.BF16.F32.PACK_AB R0, RZ, R0 ;  /* 0x00000000ff00723e */ /* 0x000fc800000010ff */
[----:B------:R-:W-:Y:S01]  /*1640*/  PRMT R26, R0, 0x7610, R26 ;  /* 0x00007610001a7816 */ /* 0x000fe2000000001a */
[----:B------:R-:W-:Y:S06]  /*1650*/  BRA `(.L_x_486) ;  /* 0x0000000c00047947 */ /* 0x000fec0003800000 */
.L_x_491:
        /* <DEDUP_REMOVED lines=9> */
.L_x_481:
        /* <DEDUP_REMOVED lines=14> */
.L_x_495:
        /* <DEDUP_REMOVED lines=9> */
.L_x_494:
        /* <DEDUP_REMOVED lines=28> */
.L_x_497:
        /* <DEDUP_REMOVED lines=15> */
.L_x_496:
[----:B------:R0:W5:Y:S01]  /*1b10*/  LDG.E.U16 R26, desc[UR36][R4.64] ;  /* 0x00000024041a7981 */ /* 0x000162000c1e1500 */
[----:B------:R-:W-:Y:S05]  /*1b20*/  BRA `(.L_x_486) ;  /* 0x0000000400d07947 */ /* 0x000fea0003800000 */
.L_x_493:
        /* <DEDUP_REMOVED lines=13> */
.L_x_500:
        /* <DEDUP_REMOVED lines=21> */
.L_x_504:
[----:B------:R-:W-:Y:S05]  /*1d50*/  BSYNC B1 ;  /* 0x0000000000017941 */ /* 0x000fea0003800000 */
.L_x_503:
[----:B------:R-:W-:Y:S01]  /*1d60*/  LEA R5, R0, 0x3b800000, 0x17 ;  /* 0x3b80000000057811 */ /* 0x000fe200078eb8ff */
[----:B------:R-:W-:-:S05]  /*1d70*/  IMAD.SHL.U32 R0, R3, 0x100000, RZ ;  /* 0x0010000003007824 */ /* 0x000fca00078e00ff */
[----:B------:R-:W-:-:S07]  /*1d80*/  LOP3.LUT R0, R5, R0, R6, 0xfe, !PT ;  /* 0x0000000005007212 */ /* 0x000fce00078efe06 */
.L_x_502:
[----:B------:R-:W-:Y:S05]  /*1d90*/  BSYNC B0 ;  /* 0x0000000000007941 */ /* 0x000fea0003800000 */
.L_x_501:
[----:B------:R-:W-:-:S04]  /*1da0*/  F2FP.BF16.F32.PACK_AB R0, RZ, R0 ;  /* 0x00000000ff00723e */ /* 0x000fc800000010ff */
[----:B------:R-:W-:Y:S01]  /*1db0*/  PRMT R26, R0, 0x7610, R26 ;  /* 0x00007610001a7816 */ /* 0x000fe2000000001a */
[----:B------:R-:W-:Y:S06]  /*1dc0*/  BRA `(.L_x_486) ;  /* 0x0000000400287947 */ /* 0x000fec0003800000 */
.L_x_499:
        /* <DEDUP_REMOVED lines=21> */
.L_x_508:
[----:B------:R-:W-:Y:S05]  /*1f20*/  BSYNC B1 ;  /* 0x0000000000017941 */ /* 0x000fea0003800000 */
.L_x_507:
[----:B------:R-:W-:Y:S01]  /*1f30*/  LEA R5, R0, 0x37800000, 0x17 ;  /* 0x3780000000057811 */ /* 0x000fe200078eb8ff */
[----:B------:R-:W-:-:S05]  /*1f40*/  IMAD.SHL.U32 R0, R3, 0x200000, RZ ;  /* 0x0020000003007824 */ /* 0x000fca00078e00ff */
[----:B------:R-:W-:-:S07]  /*1f50*/  LOP3.LUT R0, R5, R0, R6, 0xfe, !PT ;  /* 0x0000000005007212 */ /* 0x000fce00078efe06 */
.L_x_506:
[----:B------:R-:W-:Y:S05]  /*1f60*/  BSYNC B0 ;  /* 0x0000000000007941 */ /* 0x000fea0003800000 */
.L_x_505:
[----:B------:R-:W-:-:S04]  /*1f70*/  F2FP.BF16.F32.PACK_AB R0, RZ, R0 ;  /* 0x00000000ff00723e */ /* 0x000fc800000010ff */
[----:B------:R-:W-:Y:S01]  /*1f80*/  PRMT R26, R0, 0x7610, R26 ;  /* 0x00007610001a7816 */ /* 0x000fe2000000001a */
[----:B------:R-:W-:Y:S06]  /*1f90*/  BRA `(.L_x_486) ;  /* 0x0000000000b47947 */ /* 0x000fec0003800000 */
.L_x_498:
        /* <DEDUP_REMOVED lines=14> */
.L_x_512:
[----:B------:R-:W-:Y:S05]  /*2080*/  BSYNC B0 ;  /* 0x0000000000007941 */ /* 0x000fea0003800000 */
.L_x_511:
[----:B------:R-:W-:-:S04]  /*2090*/  F2FP.BF16.F32.PACK_AB R0, RZ, R0 ;  /* 0x00000000ff00723e */ /* 0x000fc800000010ff */
[----:B------:R-:W-:Y:S01]  /*20a0*/  PRMT R26, R0, 0x7610, R26 ;  /* 0x00007610001a7816 */ /* 0x000fe2000000001a */
[----:B------:R-:W-:Y:S06]  /*20b0*/  BRA `(.L_x_486) ;  /* 0x00000000006c7947 */ /* 0x000fec0003800000 */
.L_x_485:
        /* <DEDUP_REMOVED lines=16> */
.L_x_513:
[----:B------:R-:W-:Y:S01]  /*21c0*/  PRMT R26, RZ, 0x7610, R26 ;  /* 0x00007610ff1a7816 */ /* 0x000fe2000000001a */
[----:B------:R-:W-:Y:S06]  /*21d0*/  BRA `(.L_x_486) ;  /* 0x0000000000247947 */ /* 0x000fec0003800000 */
.L_x_510:
[----:B------:R-:W2:Y:S02]  /*21e0*/  LDG.E.64 R4, desc[UR36][R4.64] ;  /* 0x0000002404047981 */ /* 0x000ea4000c1e1b00 */
[----:B--2---:R-:W0:Y:S02]  /*21f0*/  I2F.U64 R0, R4 ;  /* 0x0000000400007312 */ /* 0x004e240000301000 */
[----:B0-----:R-:W-:-:S04]  /*2200*/  F2FP.BF16.F32.PACK_AB R0, RZ, R0 ;  /* 0x00000000ff00723e */ /* 0x001fc800000010ff */
[----:B------:R-:W-:Y:S01]  /*2210*/  PRMT R26, R0, 0x7610, R26 ;  /* 0x00007610001a7816 */ /* 0x000fe2000000001a */
[----:B------:R-:W-:Y:S06]  /*2220*/  BRA `(.L_x_486) ;  /* 0x0000000000107947 */ /* 0x000fec0003800000 */
.L_x_509:
[----:B------:R-:W2:Y:S02]  /*2230*/  LDG.E R4, desc[UR36][R4.64] ;  /* 0x0000002404047981 */ /* 0x000ea4000c1e1900 */
[----:B--2---:R-:W-:-:S04]  /*2240*/  I2FP.F32.U32 R0, R4 ;  /* 0x0000000400007245 */ /* 0x004fc80000201000 */
[----:B------:R-:W-:-:S04]  /*2250*/  F2FP.BF16.F32.PACK_AB R0, RZ, R0 ;  /* 0x00000000ff00723e */ /* 0x000fc800000010ff */
[----:B------:R-:W-:-:S07]  /*2260*/  PRMT R26, R0, 0x7610, R26 ;  /* 0x00007610001a7816 */ /* 0x000fce000000001a */
.L_x_486:
[----:B------:R-:W-:-:S07]  /*2270*/  VIADD R27, R27, 0x80 ;  /* 0x000000801b1b7836 */ /* 0x000fce0000000000 */
.L_x_447:
[----:B------:R-:W-:Y:S05]  /*2280*/  BSYNC B6 ;  /* 0x0000000000067941 */ /* 0x000fea0003800000 */
.L_x_446:
[----:B------:R-:W-:Y:S01]  /*2290*/  ISETP.GE.AND P0, PT, R27, R16, PT ;  /* 0x000000101b00720c */ /* 0x000fe20003f06270 */
[----:B------:R-:W-:Y:S01]  /*22a0*/  BSSY B6, `(.L_x_514) ;  /* 0x000021e000067945 */ /* 0x000fe20003800000 */
[----:B------:R-:W-:-:S11]  /*22b0*/  PRMT R24, RZ, 0x7610, R24 ;  /* 0x00007610ff187816 */ /* 0x000fd60000000018 */
[----:B------:R-:W-:Y:S05]  /*22c0*/  @P0 BRA `(.L_x_515) ;  /* 0x00000020006c0947 */ /* 0x000fea0003800000 */
[----:B0-----:R-:W0:Y:S01]  /*22d0*/  LDC.64 R4, c[0x0][0x220] ;  /* 0x00008800ff047b82 */ /* 0x001e220000000a00 */
        /* <DEDUP_REMOVED lines=21> */
.L_x_519:
[----:B------:R-:W2:Y:S02]  /*2430*/  LDG.E.U8 R4, desc[UR36][R4.64] ;  /* 0x0000002404047981 */ /* 0x000ea4000c1e1100 */
[----:B--2---:R-:W-:-:S04]  /*2440*/  I2FP.F32.U32 R0, R4 ;  /* 0x0000000400007245 */ /* 0x004fc80000201000 */
[----:B------:R-:W-:-:S04]  /*2450*/  F2FP.BF16.F32.PACK_AB R0, RZ, R0 ;  /* 0x00000000ff00723e */ /* 0x000fc800000010ff */
[----:B------:R-:W-:Y:S01]  /*2460*/  PRMT R22, R0, 0x7610, R22 ;  /* 0x0000761000167816 */ /* 0x000fe20000000016 */
[----:B------:R-:W-:Y:S06]  /*2470*/  BRA `(.L_x_521) ;  /* 0x0000000c00cc7947 */ /* 0x000fec0003800000 */
.L_x_518:
        /* <DEDUP_REMOVED lines=11> */
.L_x_523:
[----:B------:R-:W2:Y:S02]  /*2530*/  LDG.E R4, desc[UR36][R4.64] ;  /* 0x0000002404047981 */ /* 0x000ea4000c1e1900 */
[----:B--2---:R-:W-:-:S04]  /*2540*/  I2FP.F32.S32 R0, R4 ;  /* 0x0000000400007245 */ /* 0x004fc80000201400 */
[----:B------:R-:W-:-:S04]  /*2550*/  F2FP.BF16.F32.PACK_AB R0, RZ, R0 ;  /* 0x00000000ff00723e */ /* 0x000fc800000010ff */
[----:B------:R-:W-:Y:S01]  /*2560*/  PRMT R22, R0, 0x7610, R22 ;  /* 0x0000761000167816 */ /* 0x000fe20000000016 */
[----:B------:R-:W-:Y:S06]  /*2570*/  BRA `(.L_x_521) ;  /* 0x0000000c008c7947 */ /* 0x000fec0003800000 */
.L_x_522:
[----:B------:R-:W2:Y:S02]  /*2580*/  LDG.E.U16 R4, desc[UR36][R4.64] ;  /* 0x0000002404047981 */ /* 0x000ea4000c1e1500 */
[----:B--2---:R-:W0:Y:S02]  /*2590*/  I2F.S16 R0, R4 ;  /* 0x0000000400007306 */ /* 0x004e240000101400 */
[----:B0-----:R-:W-:-:S04]  /*25a0*/  F2FP.BF16.F32.PACK_AB R0, RZ, R0 ;  /* 0x00000000ff00723e */ /* 0x001fc800000010ff */
[----:B------:R-:W-:Y:S01]  /*25b0*/  PRMT R22, R0, 0x7610, R22 ;  /* 0x0000761000167816 */ /* 0x000fe20000000016 */
[----:B------:R-:W-:Y:S06]  /*25c0*/  BRA `(.L_x_521) ;  /* 0x0000000c00787947 */ /* 0x000fec0003800000 */
.L_x_517:
        /* <DEDUP_REMOVED lines=9> */
.L_x_525:
[----:B------:R-:W2:Y:S02]  /*2660*/  LDG.E.U16 R0, desc[UR36][R4.64] ;  /* 0x0000002404007981 */ /* 0x000ea4000c1e1500 */
[----:B--2---:R-:W-:-:S05]  /*2670*/  HADD2.F32 R0, -RZ, R0.H0_H0 ;  /* 0x20000000ff007230 */ /* 0x004fca0000004100 */
[----:B------:R-:W-:-:S04]  /*2680*/  F2FP.BF16.F32.PACK_AB R0, RZ, R0 ;  /* 0x00000000ff00723e */ /* 0x000fc800000010ff */
[----:B------:R-:W-:Y:S01]  /*2690*/  PRMT R22, R0, 0x7610, R22 ;  /* 0x0000761000167816 */ /* 0x000fe20000000016 */
[----:B------:R-:W-:Y:S06]  /*26a0*/  BRA `(.L_x_521) ;  /* 0x0000000c00407947 */ /* 0x000fec0003800000 */
.L_x_524:
        /* <DEDUP_REMOVED lines=9> */
.L_x_527:
[----:B------:R-:W2:Y:S02]  /*2740*/  LDG.E.U16 R4, desc[UR36][R4.64] ;  /* 0x0000002404047981 */ /* 0x000ea4000c1e1500 */
[----:B--2---:R-:W-:-:S05]  /*2750*/  HADD2.F32 R0, -RZ, R4.H0_H0 ;  /* 0x20000004ff007230 */ /* 0x004fca0000004100 */
[----:B------:R-:W-:-:S04]  /*2760*/  F2FP.BF16.F32.PACK_AB R0, RZ, R0 ;  /* 0x00000000ff00723e */ /* 0x000fc800000010ff */
[----:B------:R-:W-:Y:S01]  /*2770*/  PRMT R22, R0, 0x7610, R22 ;  /* 0x0000761000167816 */ /* 0x000fe20000000016 */
[----:B------:R-:W-:Y:S06]  /*2780*/  BRA `(.L_x_521) ;  /* 0x0000000c00087947 */ /* 0x000fec0003800000 */
.L_x_526:
        /* <DEDUP_REMOVED lines=9> */
.L_x_516:
        /* <DEDUP_REMOVED lines=14> */
.L_x_530:
        /* <DEDUP_REMOVED lines=9> */
.L_x_529:
        /* <DEDUP_REMOVED lines=28> */
.L_x_532:
[----:B------:R-:W2:Y:S02]  /*2b50*/  LDG.E.U8 R4, desc[UR36][R4.64] ;  /* 0x0000002404047981 */ /* 0x000ea4000c1e1100 */
[----:B--2---:R-:W-:-:S05]  /*2b60*/  IMAD.SHL.U32 R0, R4, 0x2000000, RZ ;  /* 0x0200000004007824 */ /* 0x004fca00078e00ff */
[----:B------:R-:W-:-:S13]  /*2b70*/  ISETP.GE.U32.AND P0, PT, R0, 0x8000000, PT ;  /* 0x080000000000780c */ /* 0x000fda0003f06070 */
[C---:B------:R-:W-:Y:S02]  /*2b80*/  @P0 IMAD.SHL.U32 R3, R4.reuse, 0x200000, RZ ;  /* 0x0020000004030824 */ /* 0x040fe400078e00ff */
[----:B------:R-:W-:-:S03]  /*2b90*/  @!P0 IMAD.SHL.U32 R0, R4, 0x100, RZ ;  /* 0x0000010004008824 */ /* 0x000fc600078e00ff */
[----:B------:R-:W-:Y:S02]  /*2ba0*/  @P0 LOP3.LUT R3, R3, 0xfe00000, RZ, 0xc0, !PT ;  /* 0x0fe0000003030812 */ /* 0x000fe400078ec0ff */
        /* <DEDUP_REMOVED lines=10> */
.L_x_531:
[----:B------:R0:W5:Y:S01]  /*2c50*/  LDG.E.U16 R22, desc[UR36][R4.64] ;  /* 0x0000002404167981 */ /* 0x000162000c1e1500 */
[----:B------:R-:W-:Y:S05]  /*2c60*/  BRA `(.L_x_521) ;  /* 0x0000000400d07947 */ /* 0x000fea0003800000 */
.L_x_528:
        /* <DEDUP_REMOVED lines=13> */
.L_x_535:
        /* <DEDUP_REMOVED lines=21> */
.L_x_539:
[----:B------:R-:W-:Y:S05]  /*2e90*/  BSYNC B1 ;  /* 0x0000000000017941 */ /* 0x000fea0003800000 */
.L_x_538:
[----:B------:R-:W-:Y:S01]  /*2ea0*/  LEA R5, R0, 0x3b800000, 0x17 ;  /* 0x3b80000000057811 */ /* 0x000fe200078eb8ff */
[----:B------:R-:W-:-:S05]  /*2eb0*/  IMAD.SHL.U32 R0, R3, 0x100000, RZ ;  /* 0x0010000003007824 */ /* 0x000fca00078e00ff */
[----:B------:R-:W-:-:S07]  /*2ec0*/  LOP3.LUT R0, R5, R0, R6, 0xfe, !PT ;  /* 0x0000000005007212 */ /* 0x000fce00078efe06 */
.L_x_537:
[----:B------:R-:W-:Y:S05]  /*2ed0*/  BSYNC B0 ;  /* 0x0000000000007941 */ /* 0x000fea0003800000 */
.L_x_536:
[----:B------:R-:W-:-:S04]  /*2ee0*/  F2FP.BF16.F32.PACK_AB R0, RZ, R0 ;  /* 0x00000000ff00723e */ /* 0x000fc800000010ff */
[----:B------:R-:W-:Y:S01]  /*2ef0*/  PRMT R22, R0, 0x7610, R22 ;  /* 0x0000761000167816 */ /* 0x000fe20000000016 */
[----:B------:R-:W-:Y:S06]  /*2f00*/  BRA `(.L_x_521) ;  /* 0x0000000400287947 */ /* 0x000fec0003800000 */
.L_x_534:
        /* <DEDUP_REMOVED lines=21> */
.L_x_543:
[----:B------:R-:W-:Y:S05]  /*3060*/  BSYNC B1 ;  /* 0x0000000000017941 */ /* 0x000fea0003800000 */
.L_x_542:
[----:B------:R-:W-:Y:S01]  /*3070*/  LEA R5, R0, 0x37800000, 0x17 ;  /* 0x3780000000057811 */ /* 0x000fe200078eb8ff */
[----:B------:R-:W-:-:S05]  /*3080*/  IMAD.SHL.U32 R0, R3, 0x200000, RZ ;  /* 0x0020000003007824 */ /* 0x000fca00078e00ff */
[----:B------:R-:W-:-:S07]  /*3090*/  LOP3.LUT R0, R5, R0, R6, 0xfe, !PT ;  /* 0x0000000005007212 */ /* 0x000fce00078efe06 */
.L_x_541:
[----:B------:R-:W-:Y:S05]  /*30a0*/  BSYNC B0 ;  /* 0x0000000000007941 */ /* 0x000fea0003800000 */
.L_x_540:
[----:B------:R-:W-:-:S04]  /*30b0*/  F2FP.BF16.F32.PACK_AB R0, RZ, R0 ;  /* 0x00000000ff00723e */ /* 0x000fc800000010ff */
[----:B------:R-:W-:Y:S01]  /*30c0*/  PRMT R22, R0, 0x7610, R22 ;  /* 0x0000761000167816 */ /* 0x000fe20000000016 */
[----:B------:R-:W-:Y:S06]  /*30d0*/  BRA `(.L_x_521) ;  /* 0x0000000000b47947 */ /* 0x000fec0003800000 */
.L_x_533:
        /* <DEDUP_REMOVED lines=14> */
.L_x_547:
[----:B------:R-:W-:Y:S05]  /*31c0*/  BSYNC B0 ;  /* 0x0000000000007941 */ /* 0x000fea0003800000 */
.L_x_546:
[----:B------:R-:W-:-:S04]  /*31d0*/  F2FP.BF16.F32.PACK_AB R0, RZ, R0 ;  /* 0x00000000ff00723e */ /* 0x000fc800000010ff */
[----:B------:R-:W-:Y:S01]  /*31e0*/  PRMT R22, R0, 0x7610, R22 ;  /* 0x0000761000167816 */ /* 0x000fe20000000016 */
[----:B------:R-:W-:Y:S06]  /*31f0*/  BRA `(.L_x_521) ;  /* 0x00000000006c7947 */ /* 0x000fec0003800000 */
.L_x_520:
        /* <DEDUP_REMOVED lines=16> */
.L_x_548:
[----:B------:R-:W-:Y:S01]  /*3300*/  PRMT R22, RZ, 0x7610, R22 ;  /* 0x00007610ff167816 */ /* 0x000fe20000000016 */
[----:B------:R-:W-:Y:S06]  /*3310*/  BRA `(.L_x_521) ;  /* 0x0000000000247947 */ /* 0x000fec0003800000 */
.L_x_545:
[----:B------:R-:W2:Y:S02]  /*3320*/  LDG.E.64 R4, desc[UR36][R4.64] ;  /* 0x0000002404047981 */ /* 0x000ea4000c1e1b00 */
[----:B--2---:R-:W0:Y:S02]  /*3330*/  I2F.U64 R0, R4 ;  /* 0x0000000400007312 */ /* 0x004e240000301000 */
[----:B0-----:R-:W-:-:S04]  /*3340*/  F2FP.BF16.F32.PACK_AB R0, RZ, R0 ;  /* 0x00000000ff00723e */ /* 0x001fc800000010ff */
[----:B------:R-:W-:Y:S01]  /*3350*/  PRMT R22, R0, 0x7610, R22 ;  /* 0x0000761000167816 */ /* 0x000fe20000000016 */
[----:B------:R-:W-:Y:S06]  /*3360*/  BRA `(.L_x_521) ;  /* 0x0000000000107947 */ /* 0x000fec0003800000 */
.L_x_544:
[----:B------:R-:W2:Y:S02]  /*3370*/  LDG.E R4, desc[UR36][R4.64] ;  /* 0x0000002404047981 */ /* 0x000ea4000c1e1900 */
[----:B--2---:R-:W-:-:S04]  /*3380*/  I2FP.F32.U32 R0, R4 ;  /* 0x0000000400007245 */ /* 0x004fc80000201000 */
[----:B------:R-:W-:-:S04]  /*3390*/  F2FP.BF16.F32.PACK_AB R0, RZ, R0 ;  /* 0x00000000ff00723e */ /* 0x000fc800000010ff */
[----:B------:R-:W-:-:S07]  /*33a0*/  PRMT R22, R0, 0x7610, R22 ;  /* 0x0000761000167816 */ /* 0x000fce0000000016 */
.L_x_521:
        /* <DEDUP_REMOVED lines=21> */
.L_x_552:
[----:B------:R-:W2:Y:S02]  /*3500*/  LDG.E.U8 R4, desc[UR36][R4.64] ;  /* 0x0000002404047981 */ /* 0x000ea4000c1e1100 */
[----:B--2---:R-:W-:-:S04]  /*3510*/  I2FP.F32.U32 R0, R4 ;  /* 0x0000000400007245 */ /* 0x004fc80000201000 */
[----:B------:R-:W-:-:S04]  /*3520*/  F2FP.BF16.F32.PACK_AB R0, RZ, R0 ;  /* 0x00000000ff00723e */ /* 0x000fc800000010ff */
[----:B------:R-:W-:Y:S01]  /*3530*/  PRMT R24, R0, 0x7610, R24 ;  /* 0x0000761000187816 */ /* 0x000fe20000000018 */
[----:B------:R-:W-:Y:S06]  /*3540*/  BRA `(.L_x_554) ;  /* 0x0000000c00c87947 */ /* 0x000fec0003800000 */
.L_x_551:
        /* <DEDUP_REMOVED lines=11> */
.L_x_556:
[----:B------:R-:W2:Y:S02]  /*3600*/  LDG.E R4, desc[UR36][R4.64] ;  /* 0x0000002404047981 */ /* 0x000ea4000c1e1900 */
[----:B--2---:R-:W-:-:S04]  /*3610*/  I2FP.F32.S32 R0, R4 ;  /* 0x0000000400007245 */ /* 0x004fc80000201400 */
[----:B------:R-:W-:-:S04]  /*3620*/  F2FP.BF16.F32.PACK_AB R0, RZ, R0 ;  /* 0x00000000ff00723e */ /* 0x000fc800000010ff */
[----:B------:R-:W-:Y:S01]  /*3630*/  PRMT R24, R0, 0x7610, R24 ;  /* 0x0000761000187816 */ /* 0x000fe20000000018 */
[----:B------:R-:W-:Y:S06]  /*3640*/  BRA `(.L_x_554) ;  /* 0x0000000c00887947 */ /* 0x000fec0003800000 */
.L_x_555:
[----:B------:R-:W2:Y:S02]  /*3650*/  LDG.E.U16 R4, desc[UR36][R4.64] ;  /* 0x0000002404047981 */ /* 0x000ea4000c1e1500 */
[----:B--2---:R-:W0:Y:S02]  /*3660*/  I2F.S16 R0, R4 ;  /* 0x0000000400007306 */ /* 0x004e240000101400 */
[----:B0-----:R-:W-:-:S04]  /*3670*/  F2FP.BF16.F32.PACK_AB R0, RZ, R0 ;  /* 0x00000000ff00723e */ /* 0x001fc800000010ff */
[----:B------:R-:W-:Y:S01]  /*3680*/  PRMT R24, R0, 0x7610, R24 ;  /* 0x0000761000187816 */ /* 0x000fe20000000018 */
[----:B------:R-:W-:Y:S06]  /*3690*/  BRA `(.L_x_554) ;  /* 0x0000000c00747947 */ /* 0x000fec0003800000 */
.L_x_550:
        /* <DEDUP_REMOVED lines=9> */
.L_x_558:
[----:B------:R-:W2:Y:S02]  /*3730*/  LDG.E.U16 R0, desc[UR36][R4.64] ;  /* 0x0000002404007981 */ /* 0x000ea4000c1e1500 */
[----:B--2---:R-:W-:-:S05]  /*3740*/  HADD2.F32 R0, -RZ, R0.H0_H0 ;  /* 0x20000000ff007230 */ /* 0x004fca0000004100 */
[----:B------:R-:W-:-:S04]  /*3750*/  F2FP.BF16.F32.PACK_AB R0, RZ, R0 ;  /* 0x00000000ff00723e */ /* 0x000fc800000010ff */
[----:B------:R-:W-:Y:S01]  /*3760*/  PRMT R24, R0, 0x7610, R24 ;  /* 0x0000761000187816 */ /* 0x000fe20000000018 */
[----:B------:R-:W-:Y:S06]  /*3770*/  BRA `(.L_x_554) ;  /* 0x0000000c003c7947 */ /* 0x000fec0003800000 */
.L_x_557:
        /* <DEDUP_REMOVED lines=9> */
.L_x_560:
[----:B------:R-:W2:Y:S02]  /*3810*/  LDG.E.U16 R4, desc[UR36][R4.64] ;  /* 0x0000002404047981 */ /* 0x000ea4000c1e1500 */
[----:B--2---:R-:W-:-:S05]  /*3820*/  HADD2.F32 R0, -RZ, R4.H0_H0 ;  /* 0x20000004ff007230 */ /* 0x004fca0000004100 */
[----:B------:R-:W-:-:S04]  /*3830*/  F2FP.BF16.F32.PACK_AB R0, RZ, R0 ;  /* 0x00000000ff00723e */ /* 0x000fc800000010ff */
[----:B------:R-:W-:Y:S01]  /*3840*/  PRMT R24, R0, 0x7610, R24 ;  /* 0x0000761000187816 */ /* 0x000fe20000000018 */
[----:B------:R-:W-:Y:S06]  /*3850*/  BRA `(.L_x_554) ;  /* 0x0000000c00047947 */ /* 0x000fec0003800000 */
.L_x_559:
        /* <DEDUP_REMOVED lines=9> */
.L_x_549:
        /* <DEDUP_REMOVED lines=14> */
.L_x_563:
        /* <DEDUP_REMOVED lines=9> */
.L_x_562:
        /* <DEDUP_REMOVED lines=28> */
.L_x_565:
        /* <DEDUP_REMOVED lines=15> */
.L_x_564:
[----:B------:R0:W5:Y:S01]  /*3d10*/  LDG.E.U16 R24, desc[UR36][R4.64] ;  /* 0x0000002404187981 */ /* 0x000162000c1e1500 */
[----:B------:R-:W-:Y:S05]  /*3d20*/  BRA `(.L_x_554) ;  /* 0x0000000400d07947 */ /* 0x000fea0003800000 */
.L_x_561:
        /* <DEDUP_REMOVED lines=13> */
.L_x_568:
        /* <DEDUP_REMOVED lines=21> */
.L_x_572:
[----:B------:R-:W-:Y:S05]  /*3f50*/  BSYNC B1 ;  /* 0x0000000000017941 */ /* 0x000fea0003800000 */
.L_x_571:
[----:B------:R-:W-:Y:S01]  /*3f60*/  LEA R5, R0, 0x3b800000, 0x17 ;  /* 0x3b80000000057811 */ /* 0x000fe200078eb8ff */
[----:B------:R-:W-:-:S05]  /*3f70*/  IMAD.SHL.U32 R0, R3, 0x100000, RZ ;  /* 0x0010000003007824 */ /* 0x000fca00078e00ff */
[----:B------:R-:W-:-:S07]  /*3f80*/  LOP3.LUT R0, R5, R0, R6, 0xfe, !PT ;  /* 0x0000000005007212 */ /* 0x000fce00078efe06 */
.L_x_570:
[----:B------:R-:W-:Y:S05]  /*3f90*/  BSYNC B0 ;  /* 0x0000000000007941 */ /* 0x000fea0003800000 */
.L_x_569:
[----:B------:R-:W-:-:S04]  /*3fa0*/  F2FP.BF16.F32.PACK_AB R0, RZ, R0 ;  /* 0x00000000ff00723e */ /* 0x000fc800000010ff */
[----:B------:R-:W-:Y:S01]  /*3fb0*/  PRMT R24, R0, 0x7610, R24 ;  /* 0x0000761000187816 */ /* 0x000fe20000000018 */
[----:B------:R-:W-:Y:S06]  /*3fc0*/  BRA `(.L_x_554) ;  /* 0x0000000400287947 */ /* 0x000fec0003800000 */
.L_x_567:
        /* <DEDUP_REMOVED lines=21> */
.L_x_576:
[----:B------:R-:W-:Y:S05]  /*4120*/  BSYNC B1 ;  /* 0x0000000000017941 */ /* 0x000fea0003800000 */
.L_x_575:
[----:B------:R-:W-:Y:S01]  /*4130*/  LEA R5, R0, 0x37800000, 0x17 ;  /* 0x3780000000057811 */ /* 0x000fe200078eb8ff */
[----:B------:R-:W-:-:S05]  /*4140*/  IMAD.SHL.U32 R0, R3, 0x200000, RZ ;  /* 0x0020000003007824 */ /* 0x000fca00078e00ff */
[----:B------:R-:W-:-:S07]  /*4150*/  LOP3.LUT R0, R5, R0, R6, 0xfe, !PT ;  /* 0x0000000005007212 */ /* 0x000fce00078efe06 */
.L_x_574:
[----:B------:R-:W-:Y:S05]  /*4160*/  BSYNC B0 ;  /* 0x0000000000007941 */ /* 0x000fea0003800000 */
.L_x_573:
[----:B------:R-:W-:-:S04]  /*4170*/  F2FP.BF16.F32.PACK_AB R0, RZ, R0 ;  /* 0x00000000ff00723e */ /* 0x000fc800000010ff */
[----:B------:R-:W-:Y:S01]  /*4180*/  PRMT R24, R0, 0x7610, R24 ;  /* 0x0000761000187816 */ /* 0x000fe20000000018 */
[----:B------:R-:W-:Y:S06]  /*4190*/  BRA `(.L_x_554) ;  /* 0x0000000000b47947 */ /* 0x000fec0003800000 */
.L_x_566:
        /* <DEDUP_REMOVED lines=14> */
.L_x_580:
[----:B------:R-:W-:Y:S05]  /*4280*/  BSYNC B0 ;  /* 0x0000000000007941 */ /* 0x000fea0003800000 */
.L_x_579:
[----:B------:R-:W-:-:S04]  /*4290*/  F2FP.BF16.F32.PACK_AB R0, RZ, R0 ;  /* 0x00000000ff00723e */ /* 0x000fc800000010ff */
[----:B------:R-:W-:Y:S01]  /*42a0*/  PRMT R24, R0, 0x7610, R24 ;  /* 0x0000761000187816 */ /* 0x000fe20000000018 */
[----:B------:R-:W-:Y:S06]  /*42b0*/  BRA `(.L_x_554) ;  /* 0x00000000006c7947 */ /* 0x000fec0003800000 */
.L_x_553:
        /* <DEDUP_REMOVED lines=16> */
.L_x_581:
[----:B------:R-:W-:Y:S01]  /*43c0*/  PRMT R24, RZ, 0x7610, R24 ;  /* 0x00007610ff187816 */ /* 0x000fe20000000018 */
[----:B------:R-:W-:Y:S06]  /*43d0*/  BRA `(.L_x_554) ;  /* 0x0000000000247947 */ /* 0x000fec0003800000 */
.L_x_578:
[----:B------:R-:W2:Y:S02]  /*43e0*/  LDG.E.64 R4, desc[UR36][R4.64] ;  /* 0x0000002404047981 */ /* 0x000ea4000c1e1b00 */
[----:B--2---:R-:W0:Y:S02]  /*43f0*/  I2F.U64 R0, R4 ;  /* 0x0000000400007312 */ /* 0x004e240000301000 */
[----:B0-----:R-:W-:-:S04]  /*4400*/  F2FP.BF16.F32.PACK_AB R0, RZ, R0 ;  /* 0x00000000ff00723e */ /* 0x001fc800000010ff */
[----:B------:R-:W-:Y:S01]  /*4410*/  PRMT R24, R0, 0x7610, R24 ;  /* 0x0000761000187816 */ /* 0x000fe20000000018 */
[----:B------:R-:W-:Y:S06]  /*4420*/  BRA `(.L_x_554) ;  /* 0x0000000000107947 */ /* 0x000fec0003800000 */
.L_x_577:
[----:B------:R-:W2:Y:S02]  /*4430*/  LDG.E R4, desc[UR36][R4.64] ;  /* 0x0000002404047981 */ /* 0x000ea4000c1e1900 */
[----:B--2---:R-:W-:-:S04]  /*4440*/  I2FP.F32.U32 R0, R4 ;  /* 0x0000000400007245 */ /* 0x004fc80000201000 */
[----:B------:R-:W-:-:S04]  /*4450*/  F2FP.BF16.F32.PACK_AB R0, RZ, R0 ;  /* 0x00000000ff00723e */ /* 0x000fc800000010ff */
[----:B------:R-:W-:-:S07]  /*4460*/  PRMT R24, R0, 0x7610, R24 ;  /* 0x0000761000187816 */ /* 0x000fce0000000018 */
.L_x_554:
[----:B------:R-:W-:-:S07]  /*4470*/  VIADD R27, R27, 0x80 ;  /* 0x000000801b1b7836 */ /* 0x000fce0000000000 */
.L_x_515:
[----:B------:R-:W-:Y:S05]  /*4480*/  BSYNC B6 ;  /* 0x0000000000067941 */ /* 0x000fea0003800000 */
.L_x_514:
[----:B------:R-:W-:Y:S01]  /*4490*/  ISETP.GE.AND P0, PT, R27, R16, PT ;  /* 0x000000101b00720c */ /* 0x000fe20003f06270 */
[----:B------:R-:W-:Y:S01]  /*44a0*/  BSSY B6, `(.L_x_582) ;  /* 0x0000220000067945 */ /* 0x000fe20003800000 */
[----:B------:R-:W-:Y:S02]  /*44b0*/  PRMT R18, RZ, 0x7610, R18 ;  /* 0x00007610ff127816 */ /* 0x000fe40000000012 */
[----:B------:R-:W-:Y:S02]  /*44c0*/  PRMT R17, RZ, 0x7610, R17 ;  /* 0x00007610ff117816 */ /* 0x000fe40000000011 */
[----:B------:R-:W-:-:S07]  /*44d0*/  PRMT R19, RZ, 0x7610, R19 ;  /* 0x00007610ff137816 */ /* 0x000fce0000000013 */
        /* <DEDUP_REMOVED lines=23> */
.L_x_587:
[----:B------:R-:W2:Y:S02]  /*4650*/  LDG.E.U8 R4, desc[UR36][R4.64] ;  /* 0x0000002404047981 */ /* 0x000ea4000c1e1100 */
[----:B--2---:R-:W-:-:S04]  /*4660*/  I2FP.F32.U32 R0, R4 ;  /* 0x0000000400007245 */ /* 0x004fc80000201000 */
[----:B------:R-:W-:-:S04]  /*4670*/  F2FP.BF16.F32.PACK_AB R0, RZ, R0 ;  /* 0x00000000ff00723e */ /* 0x000fc800000010ff */
[----:B------:R-:W-:Y:S01]  /*4680*/  PRMT R17, R0, 0x7610, R17 ;  /* 0x0000761000117816 */ /* 0x000fe20000000011 */
[----:B------:R-:W-:Y:S06]  /*4690*/  BRA `(.L_x_589) ;  /* 0x0000000c00c87947 */ /* 0x000fec0003800000 */
.L_x_586:
        /* <DEDUP_REMOVED lines=11> */
.L_x_591:
[----:B------:R-:W2:Y:S02]  /*4750*/  LDG.E R4, desc[UR36][R4.64] ;  /* 0x0000002404047981 */ /* 0x000ea4000c1e1900 */
[----:B--2---:R-:W-:-:S04]  /*4760*/  I2FP.F32.S32 R0, R4 ;  /* 0x0000000400007245 */ /* 0x004fc80000201400 */
[----:B------:R-:W-:-:S04]  /*4770*/  F2FP.BF16.F32.PACK_AB R0, RZ, R0 ;  /* 0x00000000ff00723e */ /* 0x000fc800000010ff */
[----:B------:R-:W-:Y:S01]  /*4780*/  PRMT R17, R0, 0x7610, R17 ;  /* 0x0000761000117816 */ /* 0x000fe20000000011 */
[----:B------:R-:W-:Y:S06]  /*4790*/  BRA `(.L_x_589) ;  /* 0x0000000c00887947 */ /* 0x000fec0003800000 */
.L_x_590:
[----:B------:R-:W2:Y:S02]  /*47a0*/  LDG.E.U16 R4, desc[UR36][R4.64] ;  /* 0x0000002404047981 */ /* 0x000ea4000c1e1500 */
[----:B--2---:R-:W0:Y:S02]  /*47b0*/  I2F.S16 R0, R4 ;  /* 0x0000000400007306 */ /* 0x004e240000101400 */
[----:B0-----:R-:W-:-:S04]  /*47c0*/  F2FP.BF16.F32.PACK_AB R0, RZ, R0 ;  /* 0x00000000ff00723e */ /* 0x001fc800000010ff */
[----:B------:R-:W-:Y:S01]  /*47d0*/  PRMT R17, R0, 0x7610, R17 ;  /* 0x0000761000117816 */ /* 0x000fe20000000011 */
[----:B------:R-:W-:Y:S06]  /*47e0*/  BRA `(.L_x_589) ;  /* 0x0000000c00747947 */ /* 0x000fec0003800000 */
.L_x_585:
        /* <DEDUP_REMOVED lines=9> */
.L_x_593:
[----:B------:R-:W2:Y:S02]  /*4880*/  LDG.E.U16 R0, desc[UR36][R4.64] ;  /* 0x0000002404007981 */ /* 0x000ea4000c1e1500 */
[----:B--2---:R-:W-:-:S05]  /*4890*/  HADD2.F32 R0, -RZ, R0.H0_H0 ;  /* 0x20000000ff007230 */ /* 0x004fca0000004100 */
[----:B------:R-:W-:-:S04]  /*48a0*/  F2FP.BF16.F32.PACK_AB R0, RZ, R0 ;  /* 0x00000000ff00723e */ /* 0x000fc800000010ff */
[----:B------:R-:W-:Y:S01]  /*48b0*/  PRMT R17, R0, 0x7610, R17 ;  /* 0x0000761000117816 */ /* 0x000fe20000000011 */
[----:B------:R-:W-:Y:S06]  /*48c0*/  BRA `(.L_x_589) ;  /* 0x0000000c003c7947 */ /* 0x000fec0003800000 */
.L_x_592:
        /* <DEDUP_REMOVED lines=9> */
.L_x_595:
[----:B------:R-:W2:Y:S02]  /*4960*/  LDG.E.U16 R4, desc[UR36][R4.64] ;  /* 0x0000002404047981 */ /* 0x000ea4000c1e1500 */
[----:B--2---:R-:W-:-:S05]  /*4970*/  HADD2.F32 R0, -RZ, R4.H0_H0 ;  /* 0x20000004ff007230 */ /* 0x004fca0000004100 */
[----:B------:R-:W-:-:S04]  /*4980*/  F2FP.BF16.F32.PACK_AB R0, RZ, R0 ;  /* 0x00000000ff00723e */ /* 0x000fc800000010ff */
[----:B------:R-:W-:Y:S01]  /*4990*/  PRMT R17, R0, 0x7610, R17 ;  /* 0x0000761000117816 */ /* 0x000fe20000000011 */
[----:B------:R-:W-:Y:S06]  /*49a0*/  BRA `(.L_x_589) ;  /* 0x0000000c00047947 */ /* 0x000fec0003800000 */
.L_x_594:
        /* <DEDUP_REMOVED lines=9> */
.L_x_584:
        /* <DEDUP_REMOVED lines=14> */
.L_x_598:
        /* <DEDUP_REMOVED lines=9> */
.L_x_597:
        /* <DEDUP_REMOVED lines=28> */
.L_x_600:
        /* <DEDUP_REMOVED lines=15> */
.L_x_599:
[----:B------:R0:W5:Y:S01]  /*4e60*/  LDG.E.U16 R17, desc[UR36][R4.64] ;  /* 0x0000002404117981 */ /* 0x000162000c1e1500 */
[----:B------:R-:W-:Y:S05]  /*4e70*/  BRA `(.L_x_589) ;  /* 0x0000000400d07947 */ /* 0x000fea0003800000 */
.L_x_596:
        /* <DEDUP_REMOVED lines=13> */
.L_x_603:
        /* <DEDUP_REMOVED lines=21> */
.L_x_607:
[----:B------:R-:W-:Y:S05]  /*50a0*/  BSYNC B1 ;  /* 0x0000000000017941 */ /* 0x000fea0003800000 */
.L_x_606:
[----:B------:R-:W-:Y:S01]  /*50b0*/  LEA R5, R0, 0x3b800000, 0x17 ;  /* 0x3b80000000057811 */ /* 0x000fe200078eb8ff */
[----:B------:R-:W-:-:S05]  /*50c0*/  IMAD.SHL.U32 R0, R3, 0x100000, RZ ;  /* 0x0010000003007824 */ /* 0x000fca00078e00ff */
[----:B------:R-:W-:-:S07]  /*50d0*/  LOP3.LUT R0, R5, R0, R6, 0xfe, !PT ;  /* 0x0000000005007212 */ /* 0x000fce00078efe06 */
.L_x_605:
[----:B------:R-:W-:Y:S05]  /*50e0*/  BSYNC B0 ;  /* 0x0000000000007941 */ /* 0x000fea0003800000 */
.L_x_604:
[----:B------:R-:W-:-:S04]  /*50f0*/  F2FP.BF16.F32.PACK_AB R0, RZ, R0 ;  /* 0x00000000ff00723e */ /* 0x000fc800000010ff */
[----:B------:R-:W-:Y:S01]  /*5100*/  PRMT R17, R0, 0x7610, R17 ;  /* 0x0000761000117816 */ /* 0x000fe20000000011 */
[----:B------:R-:W-:Y:S06]  /*5110*/  BRA `(.L_x_589) ;  /* 0x0000000400287947 */ /* 0x000fec0003800000 */
.L_x_602:
        /* <DEDUP_REMOVED lines=21> */
.L_x_611:
[----:B------:R-:W-:Y:S05]  /*5270*/  BSYNC B1 ;  /* 0x0000000000017941 */ /* 0x000fea0003800000 */
.L_x_610:
[----:B------:R-:W-:Y:S01]  /*5280*/  LEA R5, R0, 0x37800000, 0x17 ;  /* 0x3780000000057811 */ /* 0x000fe200078eb8ff */
[----:B------:R-:W-:-:S05]  /*5290*/  IMAD.SHL.U32 R0, R3, 0x200000, RZ ;  /* 0x0020000003007824 */ /* 0x000fca00078e00ff */
[----:B------:R-:W-:-:S07]  /*52a0*/  LOP3.LUT R0, R5, R0, R6, 0xfe, !PT ;  /* 0x0000000005007212 */ /* 0x000fce00078efe06 */
.L_x_609:
[----:B------:R-:W-:Y:S05]  /*52b0*/  BSYNC B0 ;  /* 0x0000000000007941 */ /* 0x000fea0003800000 */
.L_x_608:
[----:B------:R-:W-:-:S04]  /*52c0*/  F2FP.BF16.F32.PACK_AB R0, RZ, R0 ;  /* 0x00000000ff00723e */ /* 0x000fc800000010ff */
[----:B------:R-:W-:Y:S01]  /*52d0*/  PRMT R17, R0, 0x7610, R17 ;  /* 0x0000761000117816 */ /* 0x000fe20000000011 */
[----:B------:R-:W-:Y:S06]  /*52e0*/  BRA `(.L_x_589) ;  /* 0x0000000000b47947 */ /* 0x000fec0003800000 */
.L_x_601:
        /* <DEDUP_REMOVED lines=14> */
.L_x_615:
[----:B------:R-:W-:Y:S05]  /*53d0*/  BSYNC B0 ;  /* 0x0000000000007941 */ /* 0x000fea0003800000 */
.L_x_614:
[----:B------:R-:W-:-:S04]  /*53e0*/  F2FP.BF16.F32.PACK_AB R0, RZ, R0 ;  /* 0x00000000ff00723e */ /* 0x000fc800000010ff */
[----:B------:R-:W-:Y:S01]  /*53f0*/  PRMT R17, R0, 0x7610, R17 ;  /* 0x0000761000117816 */ /* 0x000fe20000000011 */
[----:B------:R-:W-:Y:S06]  /*5400*/  BRA `(.L_x_589) ;  /* 0x00000000006c7947 */ /* 0x000fec0003800000 */
.L_x_588:
        /* <DEDUP_REMOVED lines=16> */
.L_x_616:
[----:B------:R-:W-:Y:S01]  /*5510*/  PRMT R17, RZ, 0x7610, R17 ;  /* 0x00007610ff117816 */ /* 0x000fe20000000011 */
[----:B------:R-:W-:Y:S06]  /*5520*/  BRA `(.L_x_589) ;  /* 0x0000000000247947 */ /* 0x000fec0003800000 */
.L_x_613:
[----:B------:R-:W2:Y:S02]  /*5530*/  LDG.E.64 R4, desc[UR36][R4.64] ;  /* 0x0000002404047981 */ /* 0x000ea4000c1e1b00 */
[----:B--2---:R-:W0:Y:S02]  /*5540*/  I2F.U64 R0, R4 ;  /* 0x0000000400007312 */ /* 0x004e240000301000 */
[----:B0-----:R-:W-:-:S04]  /*5550*/  F2FP.BF16.F32.PACK_AB R0, RZ, R0 ;  /* 0x00000000ff00723e */ /* 0x001fc800000010ff */
[----:B------:R-:W-:Y:S01]  /*5560*/  PRMT R17, R0, 0x7610, R17 ;  /* 0x0000761000117816 */ /* 0x000fe20000000011 */
[----:B------:R-:W-:Y:S06]  /*5570*/  BRA `(.L_x_589) ;  /* 0x0000000000107947 */ /* 0x000fec0003800000 */
.L_x_612:
[----:B------:R-:W2:Y:S02]  /*5580*/  LDG.E R4, desc[UR36][R4.64] ;  /* 0x0000002404047981 */ /* 0x000ea4000c1e1900 */
[----:B--2---:R-:W-:-:S04]  /*5590*/  I2FP.F32.U32 R0, R4 ;  /* 0x0000000400007245 */ /* 0x004fc80000201000 */
[----:B------:R-:W-:-:S04]  /*55a0*/  F2FP.BF16.F32.PACK_AB R0, RZ, R0 ;  /* 0x00000000ff00723e */ /* 0x000fc800000010ff */
[----:B------:R-:W-:-:S07]  /*55b0*/  PRMT R17, R0, 0x7610, R17 ;  /* 0x0000761000117816 */ /* 0x000fce0000000011 */
.L_x_589:
[----:B------:R-:W1:Y:S01]  /*55c0*/  LDC.U8 R3, c[0x0][0x235] ;  /* 0x00008d40ff037b82 */ /* 0x000e620000000000 */
[----:B------:R-:W-:Y:S02]  /*55d0*/  ULDC UR4, c[0x0][0x23c] ;  /* 0x00008f0000047ab9 */ /* 0x000fe40000000800 */
[----:B------:R-:W-:-:S05]  /*55e0*/  IMAD R19, R19, UR4, RZ ;  /* 0x0000000413137c24 */ /* 0x000fca000f8e02ff */
[----:B0-----:R-:W0:Y:S01]  /*55f0*/  LDC.64 R4, c[0x0][0x228] ;  /* 0x00008a00ff047b82 */ /* 0x001e220000000a00 */
[----:B-1----:R-:W-:-:S04]  /*5600*/  PRMT R0, R3, 0x9910, RZ ;  /* 0x0000991003007816 */ /* 0x002fc800000000ff */
[----:B------:R-:W-:Y:S02]  /*5610*/  ISETP.GT.AND P1, PT, R0, 0x9, PT ;  /* 0x000000090000780c */ /* 0x000fe40003f24270 */
[----:B0-----:R-:W-:-:S05]  /*5620*/  IADD3 R4, P0, R19, R4, RZ ;  /* 0x0000000413047210 */ /* 0x001fca0007f1e0ff */
[----:B------:R-:W-:-:S06]  /*5630*/  IMAD.X R5, RZ, RZ, R5, P0 ;  /* 0x000000ffff057224 */ /* 0x000fcc00000e0605 */
        /* <DEDUP_REMOVED lines=14> */
.L_x_620:
[----:B------:R-:W2:Y:S02]  /*5720*/  LDG.E.U8 R4, desc[UR36][R4.64] ;  /* 0x0000002404047981 */ /* 0x000ea4000c1e1100 */
[----:B--2---:R-:W-:-:S04]  /*5730*/  I2FP.F32.U32 R0, R4 ;  /* 0x0000000400007245 */ /* 0x004fc80000201000 */
[----:B------:R-:W-:-:S04]  /*5740*/  F2FP.BF16.F32.PACK_AB R0, RZ, R0 ;  /* 0x00000000ff00723e */ /* 0x000fc800000010ff */
[----:B------:R-:W-:Y:S01]  /*5750*/  PRMT R19, R0, 0x7610, R19 ;  /* 0x0000761000137816 */ /* 0x000fe20000000013 */
[----:B------:R-:W-:Y:S06]  /*5760*/  BRA `(.L_x_622) ;  /* 0x0000000c00c87947 */ /* 0x000fec0003800000 */
.L_x_619:
        /* <DEDUP_REMOVED lines=11> */
.L_x_624:
[----:B------:R-:W2:Y:S02]  /*5820*/  LDG.E R4, desc[UR36][R4.64] ;  /* 0x0000002404047981 */ /* 0x000ea4000c1e1900 */
[----:B--2---:R-:W-:-:S04]  /*5830*/  I2FP.F32.S32 R0, R4 ;  /* 0x0000000400007245 */ /* 0x004fc80000201400 */
[----:B------:R-:W-:-:S04]  /*5840*/  F2FP.BF16.F32.PACK_AB R0, RZ, R0 ;  /* 0x00000000ff00723e */ /* 0x000fc800000010ff */
[----:B------:R-:W-:Y:S01]  /*5850*/  PRMT R19, R0, 0x7610, R19 ;  /* 0x0000761000137816 */ /* 0x000fe20000000013 */
[----:B------:R-:W-:Y:S06]  /*5860*/  BRA `(.L_x_622) ;  /* 0x0000000c00887947 */ /* 0x000fec0003800000 */
.L_x_623:
[----:B------:R-:W2:Y:S02]  /*5870*/  LDG.E.U16 R4, desc[UR36][R4.64] ;  /* 0x0000002404047981 */ /* 0x000ea4000c1e1500 */
[----:B--2---:R-:W0:Y:S02]  /*5880*/  I2F.S16 R0, R4 ;  /* 0x0000000400007306 */ /* 0x004e240000101400 */
[----:B0-----:R-:W-:-:S04]  /*5890*/  F2FP.BF16.F32.PACK_AB R0, RZ, R0 ;  /* 0x00000000ff00723e */ /* 0x001fc800000010ff */
[----:B------:R-:W-:Y:S01]  /*58a0*/  PRMT R19, R0, 0x7610, R19 ;  /* 0x0000761000137816 */ /* 0x000fe20000000013 */
[----:B------:R-:W-:Y:S06]  /*58b0*/  BRA `(.L_x_622) ;  /* 0x0000000c00747947 */ /* 0x000fec0003800000 */
.L_x_618:
        /* <DEDUP_REMOVED lines=9> */
.L_x_626:
[----:B------:R-:W2:Y:S02]  /*5950*/  LDG.E.U16 R0, desc[UR36][R4.64] ;  /* 0x0000002404007981 */ /* 0x000ea4000c1e1500 */
[----:B--2---:R-:W-:-:S05]  /*5960*/  HADD2.F32 R0, -RZ, R0.H0_H0 ;  /* 0x20000000ff007230 */ /* 0x004fca0000004100 */
[----:B------:R-:W-:-:S04]  /*5970*/  F2FP.BF16.F32.PACK_AB R0, RZ, R0 ;  /* 0x00000000ff00723e */ /* 0x000fc800000010ff */
[----:B------:R-:W-:Y:S01]  /*5980*/  PRMT R19, R0, 0x7610, R19 ;  /* 0x0000761000137816 */ /* 0x000fe20000000013 */
[----:B------:R-:W-:Y:S06]  /*5990*/  BRA `(.L_x_622) ;  /* 0x0000000c003c7947 */ /* 0x000fec0003800000 */
.L_x_625:
        /* <DEDUP_REMOVED lines=9> */
.L_x_628:
[----:B------:R-:W2:Y:S02]  /*5a30*/  LDG.E.U16 R4, desc[UR36][R4.64] ;  /* 0x0000002404047981 */ /* 0x000ea4000c1e1500 */
[----:B--2---:R-:W-:-:S05]  /*5a40*/  HADD2.F32 R0, -RZ, R4.H0_H0 ;  /* 0x20000004ff007230 */ /* 0x004fca0000004100 */
[----:B------:R-:W-:-:S04]  /*5a50*/  F2FP.BF16.F32.PACK_AB R0, RZ, R0 ;  /* 0x00000000ff00723e */ /* 0x000fc800000010ff */
[----:B------:R-:W-:Y:S01]  /*5a60*/  PRMT R19, R0, 0x7610, R19 ;  /* 0x0000761000137816 */ /* 0x000fe20000000013 */
[----:B------:R-:W-:Y:S06]  /*5a70*/  BRA `(.L_x_622) ;  /* 0x0000000c00047947 */ /* 0x000fec0003800000 */
.L_x_627:
        /* <DEDUP_REMOVED lines=9> */
.L_x_617:
        /* <DEDUP_REMOVED lines=14> */
.L_x_631:
        /* <DEDUP_REMOVED lines=9> */
.L_x_630:
        /* <DEDUP_REMOVED lines=28> */
.L_x_633:
        /* <DEDUP_REMOVED lines=15> */
.L_x_632:
[----:B------:R0:W5:Y:S01]  /*5f30*/  LDG.E.U16 R19, desc[UR36][R4.64] ;  /* 0x0000002404137981 */ /* 0x000162000c1e1500 */
[----:B------:R-:W-:Y:S05]  /*5f40*/  BRA `(.L_x_622) ;  /* 0x0000000400d07947 */ /* 0x000fea0003800000 */
.L_x_629:
        /* <DEDUP_REMOVED lines=13> */
.L_x_636:
        /* <DEDUP_REMOVED lines=21> */
.L_x_640:
[----:B------:R-:W-:Y:S05]  /*6170*/  BSYNC B1 ;  /* 0x0000000000017941 */ /* 0x000fea0003800000 */
.L_x_639:
[----:B------:R-:W-:Y:S01]  /*6180*/  LEA R5, R0, 0x3b800000, 0x17 ;  /* 0x3b80000000057811 */ /* 0x000fe200078eb8ff */
[----:B------:R-:W-:-:S05]  /*6190*/  IMAD.SHL.U32 R0, R3, 0x100000, RZ ;  /* 0x0010000003007824 */ /* 0x000fca00078e00ff */
[----:B------:R-:W-:-:S07]  /*61a0*/  LOP3.LUT R0, R5, R0, R6, 0xfe, !PT ;  /* 0x0000000005007212 */ /* 0x000fce00078efe06 */
.L_x_638:
[----:B------:R-:W-:Y:S05]  /*61b0*/  BSYNC B0 ;  /* 0x0000000000007941 */ /* 0x000fea0003800000 */
.L_x_637:
[----:B------:R-:W-:-:S04]  /*61c0*/  F2FP.BF16.F32.PACK_AB R0, RZ, R0 ;  /* 0x00000000ff00723e */ /* 0x000fc800000010ff */
[----:B------:R-:W-:Y:S01]  /*61d0*/  PRMT R19, R0, 0x7610, R19 ;  /* 0x0000761000137816 */ /* 0x000fe20000000013 */
[----:B------:R-:W-:Y:S06]  /*61e0*/  BRA `(.L_x_622) ;  /* 0x0000000400287947 */ /* 0x000fec0003800000 */
.L_x_635:
        /* <DEDUP_REMOVED lines=21> */
.L_x_644:
[----:B------:R-:W-:Y:S05]  /*6340*/  BSYNC B1 ;  /* 0x0000000000017941 */ /* 0x000fea0003800000 */
.L_x_643:
[----:B------:R-:W-:Y:S01]  /*6350*/  LEA R5, R0, 0x37800000, 0x17 ;  /* 0x3780000000057811 */ /* 0x000fe200078eb8ff */
[----:B------:R-:W-:-:S05]  /*6360*/  IMAD.SHL.U32 R0, R3, 0x200000, RZ ;  /* 0x0020000003007824 */ /* 0x000fca00078e00ff */
[----:B------:R-:W-:-:S07]  /*6370*/  LOP3.LUT R0, R5, R0, R6, 0xfe, !PT ;  /* 0x0000000005007212 */ /* 0x000fce00078efe06 */
.L_x_642:
[----:B------:R-:W-:Y:S05]  /*6380*/  BSYNC B0 ;  /* 0x0000000000007941 */ /* 0x000fea0003800000 */
.L_x_641:
[----:B------:R-:W-:-:S04]  /*6390*/  F2FP.BF16.F32.PACK_AB R0, RZ, R0 ;  /* 0x00000000ff00723e */ /* 0x000fc800000010ff */
[----:B------:R-:W-:Y:S01]  /*63a0*/  PRMT R19, R0, 0x7610, R19 ;  /* 0x0000761000137816 */ /* 0x000fe20000000013 */
[----:B------:R-:W-:Y:S06]  /*63b0*/  BRA `(.L_x_622) ;  /* 0x0000000000b47947 */ /* 0x000fec0003800000 */
.L_x_634:
        /* <DEDUP_REMOVED lines=14> */
.L_x_648:
[----:B------:R-:W-:Y:S05]  /*64a0*/  BSYNC B0 ;  /* 0x0000000000007941 */ /* 0x000fea0003800000 */
.L_x_647:
[----:B------:R-:W-:-:S04]  /*64b0*/  F2FP.BF16.F32.PACK_AB R0, RZ, R0 ;  /* 0x00000000ff00723e */ /* 0x000fc800000010ff */
[----:B------:R-:W-:Y:S01]  /*64c0*/  PRMT R19, R0, 0x7610, R19 ;  /* 0x0000761000137816 */ /* 0x000fe20000000013 */
[----:B------:R-:W-:Y:S06]  /*64d0*/  BRA `(.L_x_622) ;  /* 0x00000000006c7947 */ /* 0x000fec0003800000 */
.L_x_621:
        /* <DEDUP_REMOVED lines=16> */
.L_x_649:
[----:B------:R-:W-:Y:S01]  /*65e0*/  PRMT R19, RZ, 0x7610, R19 ;  /* 0x00007610ff137816 */ /* 0x000fe20000000013 */
[----:B------:R-:W-:Y:S06]  /*65f0*/  BRA `(.L_x_622) ;  /* 0x0000000000247947 */ /* 0x000fec0003800000 */
.L_x_646:
[----:B------:R-:W2:Y:S02]  /*6600*/  LDG.E.64 R4, desc[UR36][R4.64] ;  /* 0x0000002404047981 */ /* 0x000ea4000c1e1b00 */
[----:B--2---:R-:W0:Y:S02]  /*6610*/  I2F.U64 R0, R4 ;  /* 0x0000000400007312 */ /* 0x004e240000301000 */
[----:B0-----:R-:W-:-:S04]  /*6620*/  F2FP.BF16.F32.PACK_AB R0, RZ, R0 ;  /* 0x00000000ff00723e */ /* 0x001fc800000010ff */
[----:B------:R-:W-:Y:S01]  /*6630*/  PRMT R19, R0, 0x7610, R19 ;  /* 0x0000761000137816 */ /* 0x000fe20000000013 */
[----:B------:R-:W-:Y:S06]  /*6640*/  BRA `(.L_x_622) ;  /* 0x0000000000107947 */ /* 0x000fec0003800000 */
.L_x_645:
[----:B------:R-:W2:Y:S02]  /*6650*/  LDG.E R4, desc[UR36][R4.64] ;  /* 0x0000002404047981 */ /* 0x000ea4000c1e1900 */
[----:B--2---:R-:W-:-:S04]  /*6660*/  I2FP.F32.U32 R0, R4 ;  /* 0x0000000400007245 */ /* 0x004fc80000201000 */
[----:B------:R-:W-:-:S04]  /*6670*/  F2FP.BF16.F32.PACK_AB R0, RZ, R0 ;  /* 0x00000000ff00723e */ /* 0x000fc800000010ff */
[----:B------:R-:W-:-:S07]  /*6680*/  PRMT R19, R0, 0x7610, R19 ;  /* 0x0000761000137816 */ /* 0x000fce0000000013 */
.L_x_622:
[----:B------:R-:W-:-:S07]  /*6690*/  VIADD R27, R27, 0x80 ;  /* 0x000000801b1b7836 */ /* 0x000fce0000000000 */
.L_x_583:
[----:B------:R-:W-:Y:S05]  /*66a0*/  BSYNC B6 ;  /* 0x0000000000067941 */ /* 0x000fea0003800000 */
.L_x_582:
        /* <DEDUP_REMOVED lines=26> */
.L_x_655:
[----:B------:R-:W2:Y:S02]  /*6850*/  LDG.E.U8 R4, desc[UR36][R4.64] ;  /* 0x0000002404047981 */ /* 0x000ea4000c1e1100 */
[----:B--2---:R-:W-:-:S04]  /*6860*/  I2FP.F32.U32 R0, R4 ;  /* 0x0000000400007245 */ /* 0x004fc80000201000 */
[----:B------:R-:W-:-:S04]  /*6870*/  F2FP.BF16.F32.PACK_AB R0, RZ, R0 ;  /* 0x00000000ff00723e */ /* 0x000fc800000010ff */
[----:B------:R-:W-:Y:S01]  /*6880*/  PRMT R18, R0, 0x7610, R18 ;  /* 0x0000761000127816 */ /* 0x000fe20000000012 */
[----:B------:R-:W-:Y:S06]  /*6890*/  BRA `(.L_x_657) ;  /* 0x0000000c00c87947 */ /* 0x000fec0003800000 */
.L_x_654:
        /* <DEDUP_REMOVED lines=11> */
.L_x_659:
[----:B------:R-:W2:Y:S02]  /*6950*/  LDG.E R4, desc[UR36][R4.64] ;  /* 0x0000002404047981 */ /* 0x000ea4000c1e1900 */
[----:B--2---:R-:W-:-:S04]  /*6960*/  I2FP.F32.S32 R0, R4 ;  /* 0x0000000400007245 */ /* 0x004fc80000201400 */
[----:B------:R-:W-:-:S04]  /*6970*/  F2FP.BF16.F32.PACK_AB R0, RZ, R0 ;  /* 0x00000000ff00723e */ /* 0x000fc800000010ff */
[----:B------:R-:W-:Y:S01]  /*6980*/  PRMT R18, R0, 0x7610, R18 ;  /* 0x0000761000127816 */ /* 0x000fe20000000012 */
[----:B------:R-:W-:Y:S06]  /*6990*/  BRA `(.L_x_657) ;  /* 0x0000000c00887947 */ /* 0x000fec0003800000 */
.L_x_658:
[----:B------:R-:W2:Y:S02]  /*69a0*/  LDG.E.U16 R4, desc[UR36][R4.64] ;  /* 0x0000002404047981 */ /* 0x000ea4000c1e1500 */
[----:B--2---:R-:W0:Y:S02]  /*69b0*/  I2F.S16 R0, R4 ;  /* 0x0000000400007306 */ /* 0x004e240000101400 */
[----:B0-----:R-:W-:-:S04]  /*69c0*/  F2FP.BF16.F32.PACK_AB R0, RZ, R0 ;  /* 0x00000000ff00723e */ /* 0x001fc800000010ff */
[----:B------:R-:W-:Y:S01]  /*69d0*/  PRMT R18, R0, 0x7610, R18 ;  /* 0x0000761000127816 */ /* 0x000fe20000000012 */
[----:B------:R-:W-:Y:S06]  /*69e0*/  BRA `(.L_x_657) ;  /* 0x0000000c00747947 */ /* 0x000fec0003800000 */
.L_x_653:
        /* <DEDUP_REMOVED lines=9> */
.L_x_661:
[----:B------:R-:W2:Y:S02]  /*6a80*/  LDG.E.U16 R0, desc[UR36][R4.64] ;  /* 0x0000002404007981 */ /* 0x000ea4000c1e1500 */
[----:B--2---:R-:W-:-:S05]  /*6a90*/  HADD2.F32 R0, -RZ, R0.H0_H0 ;  /* 0x20000000ff007230 */ /* 0x004fca0000004100 */
[----:B------:R-:W-:-:S04]  /*6aa0*/  F2FP.BF16.F32.PACK_AB R0, RZ, R0 ;  /* 0x00000000ff00723e */ /* 0x000fc800000010ff */
[----:B------:R-:W-:Y:S01]  /*6ab0*/  PRMT R18, R0, 0x7610, R18 ;  /* 0x0000761000127816 */ /* 0x000fe20000000012 */
[----:B------:R-:W-:Y:S06]  /*6ac0*/  BRA `(.L_x_657) ;  /* 0x0000000c003c7947 */ /* 0x000fec0003800000 */
.L_x_660:
        /* <DEDUP_REMOVED lines=9> */
.L_x_663:
[----:B------:R-:W2:Y:S02]  /*6b60*/  LDG.E.U16 R4, desc[UR36][R4.64] ;  /* 0x0000002404047981 */ /* 0x000ea4000c1e1500 */
[----:B--2---:R-:W-:-:S05]  /*6b70*/  HADD2.F32 R0, -RZ, R4.H0_H0 ;  /* 0x20000004ff007230 */ /* 0x004fca0000004100 */
[----:B------:R-:W-:-:S04]  /*6b80*/  F2FP.BF16.F32.PACK_AB R0, RZ, R0 ;  /* 0x00000000ff00723e */ /* 0x000fc800000010ff */
[----:B------:R-:W-:Y:S01]  /*6b90*/  PRMT R18, R0, 0x7610, R18 ;  /* 0x0000761000127816 */ /* 0x000fe20000000012 */
[----:B------:R-:W-:Y:S06]  /*6ba0*/  BRA `(.L_x_657) ;  /* 0x0000000c00047947 */ /* 0x000fec0003800000 */
.L_x_662:
        /* <DEDUP_REMOVED lines=9> */
.L_x_652:
        /* <DEDUP_REMOVED lines=14> */
.L_x_666:
        /* <DEDUP_REMOVED lines=9> */
.L_x_665:
        /* <DEDUP_REMOVED lines=28> */
.L_x_668:
        /* <DEDUP_REMOVED lines=15> */
.L_x_667:
[----:B------:R0:W5:Y:S01]  /*7060*/  LDG.E.U16 R18, desc[UR36][R4.64] ;  /* 0x0000002404127981 */ /* 0x000162000c1e1500 */
[----:B------:R-:W-:Y:S05]  /*7070*/  BRA `(.L_x_657) ;  /* 0x0000000400d07947 */ /* 0x000fea0003800000 */
.L_x_664:
        /* <DEDUP_REMOVED lines=13> */
.L_x_671:
        /* <DEDUP_REMOVED lines=21> */
.L_x_675:
[----:B------:R-:W-:Y:S05]  /*72a0*/  BSYNC B1 ;  /* 0x0000000000017941 */ /* 0x000fea0003800000 */
.L_x_674:
[----:B------:R-:W-:Y:S01]  /*72b0*/  LEA R5, R0, 0x3b800000, 0x17 ;  /* 0x3b80000000057811 */ /* 0x000fe200078eb8ff */
[----:B------:R-:W-:-:S05]  /*72c0*/  IMAD.SHL.U32 R0, R3, 0x100000, RZ ;  /* 0x0010000003007824 */ /* 0x000fca00078e00ff */
[----:B------:R-:W-:-:S07]  /*72d0*/  LOP3.LUT R0, R5, R0, R6, 0xfe, !PT ;  /* 0x0000000005007212 */ /* 0x000fce00078efe06 */
.L_x_673:
[----:B------:R-:W-:Y:S05]  /*72e0*/  BSYNC B0 ;  /* 0x0000000000007941 */ /* 0x000fea0003800000 */
.L_x_672:
[----:B------:R-:W-:-:S04]  /*72f0*/  F2FP.BF16.F32.PACK_AB R0, RZ, R0 ;  /* 0x00000000ff00723e */ /* 0x000fc800000010ff */
[----:B------:R-:W-:Y:S01]  /*7300*/  PRMT R18, R0, 0x7610, R18 ;  /* 0x0000761000127816 */ /* 0x000fe20000000012 */
[----:B------:R-:W-:Y:S06]  /*7310*/  BRA `(.L_x_657) ;  /* 0x0000000400287947 */ /* 0x000fec0003800000 */
.L_x_670:
        /* <DEDUP_REMOVED lines=21> */
.L_x_679:
[----:B------:R-:W-:Y:S05]  /*7470*/  BSYNC B1 ;  /* 0x0000000000017941 */ /* 0x000fea0003800000 */
.L_x_678:
[----:B------:R-:W-:Y:S01]  /*7480*/  LEA R5, R0, 0x37800000, 0x17 ;  /* 0x3780000000057811 */ /* 0x000fe200078eb8ff */
[----:B------:R-:W-:-:S05]  /*7490*/  IMAD.SHL.U32 R0, R3, 0x200000, RZ ;  /* 0x0020000003007824 */ /* 0x000fca00078e00ff */
[----:B------:R-:W-:-:S07]  /*74a0*/  LOP3.LUT R0, R5, R0, R6, 0xfe, !PT ;  /* 0x0000000005007212 */ /* 0x000fce00078efe06 */
.L_x_677:
[----:B------:R-:W-:Y:S05]  /*74b0*/  BSYNC B0 ;  /* 0x0000000000007941 */ /* 0x000fea0003800000 */
.L_x_676:
[----:B------:R-:W-:-:S04]  /*74c0*/  F2FP.BF16.F32.PACK_AB R0, RZ, R0 ;  /* 0x00000000ff00723e */ /* 0x000fc800000010ff */
[----:B------:R-:W-:Y:S01]  /*74d0*/  PRMT R18, R0, 0x7610, R18 ;  /* 0x0000761000127816 */ /* 0x000fe20000000012 */
[----:B------:R-:W-:Y:S06]  /*74e0*/  BRA `(.L_x_657) ;  /* 0x0000000000b47947 */ /* 0x000fec0003800000 */
.L_x_669:
        /* <DEDUP_REMOVED lines=14> */
.L_x_683:
[----:B------:R-:W-:Y:S05]  /*75d0*/  BSYNC B0 ;  /* 0x0000000000007941 */ /* 0x000fea0003800000 */
.L_x_682:
[----:B------:R-:W-:-:S04]  /*75e0*/  F2FP.BF16.F32.PACK_AB R0, RZ, R0 ;  /* 0x00000000ff00723e */ /* 0x000fc800000010ff */
[----:B------:R-:W-:Y:S01]  /*75f0*/  PRMT R18, R0, 0x7610, R18 ;  /* 0x0000761000127816 */ /* 0x000fe20000000012 */
[----:B------:R-:W-:Y:S06]  /*7600*/  BRA `(.L_x_657) ;  /* 0x00000000006c7947 */ /* 0x000fec0003800000 */
.L_x_656:
        /* <DEDUP_REMOVED lines=16> */
.L_x_684:
[----:B------:R-:W-:Y:S01]  /*7710*/  PRMT R18, RZ, 0x7610, R18 ;  /* 0x00007610ff127816 */ /* 0x000fe20000000012 */
[----:B------:R-:W-:Y:S06]  /*7720*/  BRA `(.L_x_657) ;  /* 0x0000000000247947 */ /* 0x000fec0003800000 */
.L_x_681:
[----:B------:R-:W2:Y:S02]  /*7730*/  LDG.E.64 R4, desc[UR36][R4.64] ;  /* 0x0000002404047981 */ /* 0x000ea4000c1e1b00 */
[----:B--2---:R-:W0:Y:S02]  /*7740*/  I2F.U64 R0, R4 ;  /* 0x0000000400007312 */ /* 0x004e240000301000 */
[----:B0-----:R-:W-:-:S04]  /*7750*/  F2FP.BF16.F32.PACK_AB R0, RZ, R0 ;  /* 0x00000000ff00723e */ /* 0x001fc800000010ff */
[----:B------:R-:W-:Y:S01]  /*7760*/  PRMT R18, R0, 0x7610, R18 ;  /* 0x0000761000127816 */ /* 0x000fe20000000012 */
[----:B------:R-:W-:Y:S06]  /*7770*/  BRA `(.L_x_657) ;  /* 0x0000000000107947 */ /* 0x000fec0003800000 */
.L_x_680:
[----:B------:R-:W2:Y:S02]  /*7780*/  LDG.E R4, desc[UR36][R4.64] ;  /* 0x0000002404047981 */ /* 0x000ea4000c1e1900 */
[----:B--2---:R-:W-:-:S04]  /*7790*/  I2FP.F32.U32 R0, R4 ;  /* 0x0000000400007245 */ /* 0x004fc80000201000 */
[----:B------:R-:W-:-:S04]  /*77a0*/  F2FP.BF16.F32.PACK_AB R0, RZ, R0 ;  /* 0x00000000ff00723e */ /* 0x000fc800000010ff */
[----:B------:R-:W-:-:S07]  /*77b0*/  PRMT R18, R0, 0x7610, R18 ;  /* 0x0000761000127816 */ /* 0x000fce0000000012 */
.L_x_657:
        /* <DEDUP_REMOVED lines=22> */
.L_x_688:
[----:B------:R-:W2:Y:S02]  /*7920*/  LDG.E.U8 R4, desc[UR36][R4.64] ;  /* 0x0000002404047981 */ /* 0x000ea4000c1e1100 */
[----:B--2---:R-:W-:-:S04]  /*7930*/  I2FP.F32.U32 R0, R4 ;  /* 0x0000000400007245 */ /* 0x004fc80000201000 */
[----:B------:R-:W-:-:S04]  /*7940*/  F2FP.BF16.F32.PACK_AB R0, RZ, R0 ;  /* 0x00000000ff00723e */ /* 0x000fc800000010ff */
[----:B------:R-:W-:Y:S01]  /*7950*/  PRMT R3, R0, 0x7610, R3 ;  /* 0x0000761000037816 */ /* 0x000fe20000000003 */
[----:B------:R-:W-:Y:S06]  /*7960*/  BRA `(.L_x_651) ;  /* 0x0000000c00c87947 */ /* 0x000fec0003800000 */
.L_x_687:
        /* <DEDUP_REMOVED lines=11> */
.L_x_691:
[----:B------:R-:W2:Y:S02]  /*7a20*/  LDG.E R4, desc[UR36][R4.64] ;  /* 0x0000002404047981 */ /* 0x000ea4000c1e1900 */
[----:B--2---:R-:W-:-:S04]  /*7a30*/  I2FP.F32.S32 R0, R4 ;  /* 0x0000000400007245 */ /* 0x004fc80000201400 */
[----:B------:R-:W-:-:S04]  /*7a40*/  F2FP.BF16.F32.PACK_AB R0, RZ, R0 ;  /* 0x00000000ff00723e */ /* 0x000fc800000010ff */
[----:B------:R-:W-:Y:S01]  /*7a50*/  PRMT R3, R0, 0x7610, R3 ;  /* 0x0000761000037816 */ /* 0x000fe20000000003 */
[----:B------:R-:W-:Y:S06]  /*7a60*/  BRA `(.L_x_651) ;  /* 0x0000000c00887947 */ /* 0x000fec0003800000 */
.L_x_690:
[----:B------:R-:W2:Y:S02]  /*7a70*/  LDG.E.U16 R4, desc[UR36][R4.64] ;  /* 0x0000002404047981 */ /* 0x000ea4000c1e1500 */
[----:B--2---:R-:W0:Y:S02]  /*7a80*/  I2F.S16 R0, R4 ;  /* 0x0000000400007306 */ /* 0x004e240000101400 */
[----:B0-----:R-:W-:-:S04]  /*7a90*/  F2FP.BF16.F32.PACK_AB R0, RZ, R0 ;  /* 0x00000000ff00723e */ /* 0x001fc800000010ff */
[----:B------:R-:W-:Y:S01]  /*7aa0*/  PRMT R3, R0, 0x7610, R3 ;  /* 0x0000761000037816 */ /* 0x000fe20000000003 */
[----:B------:R-:W-:Y:S06]  /*7ab0*/  BRA `(.L_x_651) ;  /* 0x0000000c00747947 */ /* 0x000fec0003800000 */
.L_x_686:
        /* <DEDUP_REMOVED lines=9> */
.L_x_693:
[----:B------:R-:W2:Y:S02]  /*7b50*/  LDG.E.U16 R0, desc[UR36][R4.64] ;  /* 0x0000002404007981 */ /* 0x000ea4000c1e1500 */
[----:B--2---:R-:W-:-:S05]  /*7b60*/  HADD2.F32 R0, -RZ, R0.H0_H0 ;  /* 0x20000000ff007230 */ /* 0x004fca0000004100 */
[----:B------:R-:W-:-:S04]  /*7b70*/  F2FP.BF16.F32.PACK_AB R0, RZ, R0 ;  /* 0x00000000ff00723e */ /* 0x000fc800000010ff */
[----:B------:R-:W-:Y:S01]  /*7b80*/  PRMT R3, R0, 0x7610, R3 ;  /* 0x0000761000037816 */ /* 0x000fe20000000003 */
[----:B------:R-:W-:Y:S06]  /*7b90*/  BRA `(.L_x_651) ;  /* 0x0000000c003c7947 */ /* 0x000fec0003800000 */
.L_x_692:
        /* <DEDUP_REMOVED lines=9> */
.L_x_695:
[----:B------:R-:W2:Y:S02]  /*7c30*/  LDG.E.U16 R4, desc[UR36][R4.64] ;  /* 0x0000002404047981 */ /* 0x000ea4000c1e1500 */
[----:B--2---:R-:W-:-:S05]  /*7c40*/  HADD2.F32 R0, -RZ, R4.H0_H0 ;  /* 0x20000004ff007230 */ /* 0x004fca0000004100 */
[----:B------:R-:W-:-:S04]  /*7c50*/  F2FP.BF16.F32.PACK_AB R0, RZ, R0 ;  /* 0x00000000ff00723e */ /* 0x000fc800000010ff */
[----:B------:R-:W-:Y:S01]  /*7c60*/  PRMT R3, R0, 0x7610, R3 ;  /* 0x0000761000037816 */ /* 0x000fe20000000003 */
[----:B------:R-:W-:Y:S06]  /*7c70*/  BRA `(.L_x_651) ;  /* 0x0000000c00047947 */ /* 0x000fec0003800000 */
.L_x_694:
        /* <DEDUP_REMOVED lines=9> */
.L_x_685:
        /* <DEDUP_REMOVED lines=14> */
.L_x_698:
        /* <DEDUP_REMOVED lines=9> */
.L_x_697:
        /* <DEDUP_REMOVED lines=28> */
.L_x_700:
        /* <DEDUP_REMOVED lines=15> */
.L_x_699:
[----:B------:R1:W5:Y:S01]  /*8130*/  LDG.E.U16 R3, desc[UR36][R4.64] ;  /* 0x0000002404037981 */ /* 0x000362000c1e1500 */
[----:B------:R-:W-:Y:S05]  /*8140*/  BRA `(.L_x_651) ;  /* 0x0000000400d07947 */ /* 0x000fea0003800000 */
.L_x_696:
        /* <DEDUP_REMOVED lines=13> */
.L_x_703:
        /* <DEDUP_REMOVED lines=21> */
.L_x_707:
[----:B------:R-:W-:Y:S05]  /*8370*/  BSYNC B1 ;  /* 0x0000000000017941 */ /* 0x000fea0003800000 */
.L_x_706:
[----:B------:R-:W-:Y:S01]  /*8380*/  LEA R5, R0, 0x3b800000, 0x17 ;  /* 0x3b80000000057811 */ /* 0x000fe200078eb8ff */
[----:B------:R-:W-:-:S05]  /*8390*/  IMAD.SHL.U32 R0, R3, 0x100000, RZ ;  /* 0x0010000003007824 */ /* 0x000fca00078e00ff */
[----:B------:R-:W-:-:S07]  /*83a0*/  LOP3.LUT R0, R5, R0, R6, 0xfe, !PT ;  /* 0x0000000005007212 */ /* 0x000fce00078efe06 */
.L_x_705:
[----:B------:R-:W-:Y:S05]  /*83b0*/  BSYNC B0 ;  /* 0x0000000000007941 */ /* 0x000fea0003800000 */
.L_x_704:
[----:B------:R-:W-:-:S04]  /*83c0*/  F2FP.BF16.F32.PACK_AB R0, RZ, R0 ;  /* 0x00000000ff00723e */ /* 0x000fc800000010ff */
[----:B------:R-:W-:Y:S01]  /*83d0*/  PRMT R3, R0, 0x7610, R3 ;  /* 0x0000761000037816 */ /* 0x000fe20000000003 */
[----:B------:R-:W-:Y:S06]  /*83e0*/  BRA `(.L_x_651) ;  /* 0x0000000400287947 */ /* 0x000fec0003800000 */
.L_x_702:
        /* <DEDUP_REMOVED lines=21> */
.L_x_711:
[----:B------:R-:W-:Y:S05]  /*8540*/  BSYNC B1 ;  /* 0x0000000000017941 */ /* 0x000fea0003800000 */
.L_x_710:
[----:B------:R-:W-:Y:S01]  /*8550*/  LEA R5, R0, 0x37800000, 0x17 ;  /* 0x3780000000057811 */ /* 0x000fe200078eb8ff */
[----:B------:R-:W-:-:S05]  /*8560*/  IMAD.SHL.U32 R0, R3, 0x200000, RZ ;  /* 0x0020000003007824 */ /* 0x000fca00078e00ff */
[----:B------:R-:W-:-:S07]  /*8570*/  LOP3.LUT R0, R5, R0, R6, 0xfe, !PT ;  /* 0x0000000005007212 */ /* 0x000fce00078efe06 */
.L_x_709:
[----:B------:R-:W-:Y:S05]  /*8580*/  BSYNC B0 ;  /* 0x0000000000007941 */ /* 0x000fea0003800000 */
.L_x_708:
[----:B------:R-:W-:-:S04]  /*8590*/  F2FP.BF16.F32.PACK_AB R0, RZ, R0 ;  /* 0x00000000ff00723e */ /* 0x000fc800000010ff */
[----:B------:R-:W-:Y:S01]  /*85a0*/  PRMT R3, R0, 0x7610, R3 ;  /* 0x0000761000037816 */ /* 0x000fe20000000003 */
[----:B------:R-:W-:Y:S06]  /*85b0*/  BRA `(.L_x_651) ;  /* 0x0000000000b47947 */ /* 0x000fec0003800000 */
.L_x_701:
        /* <DEDUP_REMOVED lines=14> */
.L_x_715:
[----:B------:R-:W-:Y:S05]  /*86a0*/  BSYNC B0 ;  /* 0x0000000000007941 */ /* 0x000fea0003800000 */
.L_x_714:
[----:B------:R-:W-:-:S04]  /*86b0*/  F2FP.BF16.F32.PACK_AB R0, RZ, R0 ;  /* 0x00000000ff00723e */ /* 0x000fc800000010ff */
[----:B------:R-:W-:Y:S01]  /*86c0*/  PRMT R3, R0, 0x7610, R3 ;  /* 0x0000761000037816 */ /* 0x000fe20000000003 */
[----:B------:R-:W-:Y:S06]  /*86d0*/  BRA `(.L_x_651) ;  /* 0x00000000006c7947 */ /* 0x000fec0003800000 */
.L_x_689:
        /* <DEDUP_REMOVED lines=16> */
.L_x_716:
[----:B------:R-:W-:Y:S01]  /*87e0*/  PRMT R3, RZ, 0x7610, R3 ;  /* 0x00007610ff037816 */ /* 0x000fe20000000003 */
[----:B------:R-:W-:Y:S06]  /*87f0*/  BRA `(.L_x_651) ;  /* 0x0000000000247947 */ /* 0x000fec0003800000 */
.L_x_713:
[----:B------:R-:W2:Y:S02]  /*8800*/  LDG.E.64 R4, desc[UR36][R4.64] ;  /* 0x0000002404047981 */ /* 0x000ea4000c1e1b00 */
[----:B--2---:R-:W0:Y:S02]  /*8810*/  I2F.U64 R0, R4 ;  /* 0x0000000400007312 */ /* 0x004e240000301000 */
[----:B0-----:R-:W-:-:S04]  /*8820*/  F2FP.BF16.F32.PACK_AB R0, RZ, R0 ;  /* 0x00000000ff00723e */ /* 0x001fc800000010ff */
[----:B------:R-:W-:Y:S01]  /*8830*/  PRMT R3, R0, 0x7610, R3 ;  /* 0x0000761000037816 */ /* 0x000fe20000000003 */
[----:B------:R-:W-:Y:S06]  /*8840*/  BRA `(.L_x_651) ;  /* 0x0000000000107947 */ /* 0x000fec0003800000 */
.L_x_712:
[----:B------:R-:W2:Y:S02]  /*8850*/  LDG.E R4, desc[UR36][R4.64] ;  /* 0x0000002404047981 */ /* 0x000ea4000c1e1900 */
[----:B--2---:R-:W-:-:S04]  /*8860*/  I2FP.F32.U32 R0, R4 ;  /* 0x0000000400007245 */ /* 0x004fc80000201000 */
[----:B------:R-:W-:-:S04]  /*8870*/  F2FP.BF16.F32.PACK_AB R0, RZ, R0 ;  /* 0x00000000ff00723e */ /* 0x000fc800000010ff */
[----:B------:R-:W-:-:S07]  /*8880*/  PRMT R3, R0, 0x7610, R3 ;  /* 0x0000761000037816 */ /* 0x000fce0000000003 */
.L_x_651:
[----:B------:R-:W-:Y:S05]  /*8890*/  BSYNC B6 ;  /* 0x0000000000067941 */ /* 0x000fea0003800000 */
.L_x_650:
[----:B------:R-:W2:Y:S01]  /*88a0*/  S2R R25, SR_TID.X ;  /* 0x0000000000197919 */ /* 0x000ea20000002100 */
[----:B------:R-:W-:Y:S01]  /*88b0*/  BSSY B1, `(.L_x_717) ;  /* 0x000004a000017945 */ /* 0x000fe20003800000 */
[----:B--2---:R-:W-:-:S13]  /*88c0*/  ISETP.GE.AND P1, PT, R25, R16, PT ;  /* 0x000000101900720c */ /* 0x004fda0003f26270 */
[----:B------:R-:W-:Y:S05]  /*88d0*/  @P1 BRA `(.L_x_718) ;  /* 0x00000004001c1947 */ /* 0x000fea0003800000 */
[----:B-----5:R-:W-:Y:S01]  /*88e0*/  IMAD.U32 R23, R23, 0x10000, RZ ;  /* 0x0001000017177824 */ /* 0x020fe200078e00ff */
[----:B------:R-:W-:Y:S01]  /*88f0*/  BSSY B0, `(.L_x_719) ;  /* 0x0000041000007945 */ /* 0x000fe20003800000 */
[----:B------:R-:W-:Y:S02]  /*8900*/  IMAD.U32 R26, R26, 0x10000, RZ ;  /* 0x000100001a1a7824 */ /* 0x000fe400078e00ff */
[----:B01----:R-:W-:-:S03]  /*8910*/  FADD.FTZ R4, |R23|, -RZ ;  /* 0x800000ff17047221 */ /* 0x003fc60000010200 */
[----:B------:R-:W-:-:S13]  /*8920*/  FSETP.GEU.FTZ.AND P0, PT, |R23|, |R26|, PT ;  /* 0x4000001a1700720b */ /* 0x000fda0003f1e200 */
[----:B------:R-:W-:Y:S05]  /*8930*/  @!P0 BRA `(.L_x_720) ;  /* 0x0000000000f08947 */ /* 0x000fea0003800000 */
[----:B------:R-:W-:-:S05]  /*8940*/  FMUL.FTZ R7, |R26|, 8388608 ;  /* 0x4b0000001a077820 */ /* 0x000fca0000410200 */
[----:B------:R-:W-:-:S13]  /*8950*/  FSETP.GTU.FTZ.AND P0, PT, R4, R7, PT ;  /* 0x000000070400720b */ /* 0x000fda0003f1c000 */
[----:B------:R-:W-:Y:S05]  /*8960*/  @P0 BRA `(.L_x_721) ;  /* 0x0000000000680947 */ /* 0x000fea0003800000 */
[----:B------:R-:W-:Y:S01]  /*8970*/  FADD.FTZ R9, |R26|, -RZ ;  /* 0x800000ff1a097221 */ /* 0x000fe20000010200 */
[----:B------:R-:W-:Y:S03]  /*8980*/  BSSY B2, `(.L_x_722) ;  /* 0x0000016000027945 */ /* 0x000fe60003800000 */
[----:B------:R-:W0:Y:S02]  /*8990*/  MUFU.RCP R5, R9 ;  /* 0x0000000900057308 */ /* 0x000e240000001000 */
        /* <DEDUP_REMOVED lines=17> */
.L_x_724:
[----:B------:R-:W-:Y:S01]  /*8ab0*/  FSETP.GEU.FTZ.AND P0, PT, R5, -R9, PT ;  /* 0x800000090500720b */ /* 0x000fe20003f1e000 */
[----:B------:R-:W-:-:S12]  /*8ac0*/  FADD.FTZ R7, R7, -1 ;  /* 0xbf80000007077421 */ /* 0x000fd80000010000 */
[----:B------:R-:W-:-:S07]  /*8ad0*/  @!P0 FADD.FTZ R7, R7, -1 ;  /* 0xbf80000007078421 */ /* 0x000fce0000010000 */
.L_x_723:
[----:B------:R-:W-:Y:S05]  /*8ae0*/  BSYNC B2 ;  /* 0x0000000000027941 */ /* 0x000fea0003800000 */
.L_x_722:
[----:B------:R-:W-:Y:S01]  /*8af0*/  FFMA.FTZ R4, -R9, R7, R4 ;  /* 0x0000000709047223 */ /* 0x000fe20000010104 */
[----:B------:R-:W-:Y:S06]  /*8b00*/  BRA `(.L_x_720) ;  /* 0x00000000007c7947 */ /* 0x000fec0003800000 */
.L_x_721:
[C---:B------:R-:W-:Y:S01]  /*8b10*/  VIADD R0, R7.reuse, 0xf4800000 ;  /* 0xf480000007007836 */ /* 0x040fe20000000000 */
[----:B------:R-:W-:Y:S01]  /*8b20*/  FSETP.GT.FTZ.AND P0, PT, |R26|, RZ, PT ;  /* 0x000000ff1a00720b */ /* 0x000fe20003f14200 */
[----:B------:R-:W-:Y:S03]  /*8b30*/  BSSY B2, `(.L_x_725) ;  /* 0x000001a000027945 */ /* 0x000fe60003800000 */
[----:B------:R-:W-:Y:S02]  /*8b40*/  LOP3.LUT R5, R0, 0xff800000, RZ, 0xc0, !PT ;  /* 0xff80000000057812 */ /* 0x000fe400078ec0ff */
[C---:B------:R-:W-:Y:S02]  /*8b50*/  LOP3.LUT R0, R4.reuse, 0x7fffff, RZ, 0xc0, !PT ;  /* 0x007fffff04007812 */ /* 0x040fe400078ec0ff */
[C---:B------:R-:W-:Y:S01]  /*8b60*/  ISETP.GT.U32.OR P0, PT, R4.reuse, 0x7f7fffff, !P0 ;  /* 0x7f7fffff0400780c */ /* 0x040fe20004704470 */
[----:B------:R-:W-:Y:S01]  /*8b70*/  IMAD.IADD R5, R4, 0x1, -R5 ;  /* 0x0000000104057824 */ /* 0x000fe200078e0a05 */
[----:B------:R-:W-:-:S04]  /*8b80*/  LOP3.LUT R4, R7, 0xff800000, RZ, 0xc0, !PT ;  /* 0xff80000007047812 */ /* 0x000fc800078ec0ff */
[----:B------:R-:W-:Y:S02]  /*8b90*/  LOP3.LUT P2, R6, R5, 0xff800000, RZ, 0xc0, !PT ;  /* 0xff80000005067812 */ /* 0x000fe4000784c0ff */
[----:B------:R-:W-:Y:S02]  /*8ba0*/  LOP3.LUT R5, R0, 0x3f800000, RZ, 0xfc, !PT ;  /* 0x3f80000000057812 */ /* 0x000fe400078efcff */
[----:B------:R-:W-:-:S09]  /*8bb0*/  FSEL R4, R4, +QNAN , !P0 ;  /* 0x7fffffff04047808 */ /* 0x000fd20004000000 */
[----:B------:R-:W-:Y:S05]  /*8bc0*/  @!P2 BRA `(.L_x_726) ;  /* 0x000000000040a947 */ /* 0x000fea0003800000 */
[----:B------:R-:W-:-:S04]  /*8bd0*/  LOP3.LUT R0, R7, 0x7fffff, RZ, 0xc0, !PT ;  /* 0x007fffff07007812 */ /* 0x000fc800078ec0ff */
[----:B------:R-:W-:-:S04]  /*8be0*/  LOP3.LUT R10, R0, 0x3f800000, RZ, 0xfc, !PT ;  /* 0x3f800000000a7812 */ /* 0x000fc800078efcff */
[----:B------:R0:W1:Y:S03]  /*8bf0*/  MUFU.RCP R0, R10 ;  /* 0x0000000a00007308 */ /* 0x0000660000001000 */
.L_x_727:
        /* <DEDUP_REMOVED lines=13> */
.L_x_726:
[----:B------:R-:W-:Y:S05]  /*8cd0*/  BSYNC B2 ;  /* 0x0000000000027941 */ /* 0x000fea0003800000 */
.L_x_725:
[----:B------:R-:W-:-:S04]  /*8ce0*/  FMUL.FTZ R5, R5, 1.1920928955078125e-07 ;  /* 0x3400000005057820 */ /* 0x000fc80000410000 */
[----:B------:R-:W-:-:S07]  /*8cf0*/  FMUL.FTZ R4, R4, R5 ;  /* 0x0000000504047220 */ /* 0x000fce0000410000 */
.L_x_720:
[----:B------:R-:W-:Y:S05]  /*8d00*/  BSYNC B0 ;  /* 0x0000000000007941 */ /* 0x000fea0003800000 */
.L_x_719:
[C---:B------:R-:W-:Y:S02]  /*8d10*/  FSETP.GTU.FTZ.AND P0, PT, |R4|.reuse, +INF , PT ;  /* 0x7f8000000400780b */ /* 0x040fe40003f1c200 */
[----:B------:R-:W-:-:S04]  /*8d20*/  LOP3.LUT R23, R4, 0x80000000, R23, 0xb8, !PT ;  /* 0x8000000004177812 */ /* 0x000fc800078eb817 */
[----:B------:R-:W-:-:S06]  /*8d30*/  FSEL R5, R4, R23, P0 ;  /* 0x0000001704057208 */ /* 0x000fcc0000000000 */
[----:B------:R-:W2:Y:S02]  /*8d40*/  F2F.BF16.F32 R5, R5 ;  /* 0x0000000500057304 */ /* 0x000ea40000202000 */
.L_x_718:
[----:B------:R-:W-:Y:S05]  /*8d50*/  BSYNC B1 ;  /* 0x0000000000017941 */ /* 0x000fea0003800000 */
.L_x_717:
[----:B-----5:R-:W-:Y:S01]  /*8d60*/  VIADD R23, R25, 0x80 ;  /* 0x0000008019177836 */ /* 0x020fe20000000000 */
[----:B------:R-:W-:Y:S04]  /*8d70*/  BSSY B1, `(.L_x_728) ;  /* 0x000004a000017945 */ /* 0x000fe80003800000 */
[----:B------:R-:W-:-:S13]  /*8d80*/  ISETP.GE.AND P0, PT, R23, R16, PT ;  /* 0x000000101700720c */ /* 0x000fda0003f06270 */
[----:B------:R-:W-:Y:S05]  /*8d90*/  @P0 BRA `(.L_x_729) ;  /* 0x00000004001c0947 */ /* 0x000fea0003800000 */
[----:B------:R-:W-:Y:S01]  /*8da0*/  IMAD.U32 R22, R22, 0x10000, RZ ;  /* 0x0001000016167824 */ /* 0x000fe200078e00ff */
[----:B------:R-:W-:Y:S01]  /*8db0*/  BSSY B0, `(.L_x_730) ;  /* 0x0000041000007945 */ /* 0x000fe20003800000 */
[----:B------:R-:W-:Y:S02]  /*8dc0*/  IMAD.U32 R9, R24, 0x10000, RZ ;  /* 0x0001000018097824 */ /* 0x000fe400078e00ff */
[----:B------:R-:W-:-:S03]  /*8dd0*/  FADD.FTZ R7, |R22|, -RZ ;  /* 0x800000ff16077221 */ /* 0x000fc60000010200 */
[----:B------:R-:W-:-:S13]  /*8de0*/  FSETP.GEU.FTZ.AND P0, PT, |R22|, |R9|, PT ;  /* 0x400000091600720b */ /* 0x000fda0003f1e200 */
[----:B------:R-:W-:Y:S05]  /*8df0*/  @!P0 BRA `(.L_x_731) ;  /* 0x0000000000f08947 */ /* 0x000fea0003800000 */
[----:B0-----:R-:W-:-:S05]  /*8e00*/  FMUL.FTZ R10, |R9|, 8388608 ;  /* 0x4b000000090a7820 */ /* 0x001fca0000410200 */
[----:B------:R-:W-:-:S13]  /*8e10*/  FSETP.GTU.FTZ.AND P0, PT, R7, R10, PT ;  /* 0x0000000a0700720b */ /* 0x000fda0003f1c000 */
[----:B------:R-:W-:Y:S05]  /*8e20*/  @P0 BRA `(.L_x_732) ;  /* 0x0000000000680947 */ /* 0x000fea0003800000 */
[----:B------:R-:W-:Y:S01]  /*8e30*/  FADD.FTZ R6, |R9|, -RZ ;  /* 0x800000ff09067221 */ /* 0x000fe20000010200 */
[----:B------:R-:W-:Y:S03]  /*8e40*/  BSSY B2, `(.L_x_733) ;  /* 0x0000016000027945 */ /* 0x000fe60003800000 */
[----:B------:R-:W0:Y:S01]  /*8e50*/  MUFU.RCP R0, R6 ;  /* 0x0000000600007308 */ /* 0x000e220000001000 */
[----:B-1----:R-:W-:Y:S01]  /*8e60*/  FADD.FTZ R4, -R6, -RZ ;  /* 0x800000ff06047221 */ /* 0x002fe20000010100 */
        /* <DEDUP_REMOVED lines=16> */
.L_x_735:
[----:B------:R-:W-:Y:S01]  /*8f70*/  FSETP.GEU.FTZ.AND P0, PT, R8, -R6, PT ;  /* 0x800000060800720b */ /* 0x000fe20003f1e000 */
[----:B------:R-:W-:-:S12]  /*8f80*/  FADD.FTZ R0, R0, -1 ;  /* 0xbf80000000007421 */ /* 0x000fd80000010000 */
[----:B------:R-:W-:-:S07]  /*8f90*/  @!P0 FADD.FTZ R0, R0, -1 ;  /* 0xbf80000000008421 */ /* 0x000fce0000010000 */
.L_x_734:
[----:B------:R-:W-:Y:S05]  /*8fa0*/  BSYNC B2 ;  /* 0x0000000000027941 */ /* 0x000fea0003800000 */
.L_x_733:
[----:B------:R-:W-:Y:S01]  /*8fb0*/  FFMA.FTZ R7, -R6, R0, R7 ;  /* 0x0000000006077223 */ /* 0x000fe20000010107 */
[----:B------:R-:W-:Y:S06]  /*8fc0*/  BRA `(.L_x_731) ;  /* 0x00000000007c7947 */ /* 0x000fec0003800000 */
.L_x_732:
[----:B------:R-:W-:Y:S01]  /*8fd0*/  VIADD R0, R10, 0xf4800000 ;  /* 0xf48000000a007836 */ /* 0x000fe20000000000 */
[----:B------:R-:W-:Y:S01]  /*8fe0*/  FSETP.GT.FTZ.AND P0, PT, |R9|, RZ, PT ;  /* 0x000000ff0900720b */ /* 0x000fe20003f14200 */
[----:B------:R-:W-:Y:S03]  /*8ff0*/  BSSY B2, `(.L_x_736) ;  /* 0x000001a000027945 */ /* 0x000fe60003800000 */
[----:B------:R-:W-:Y:S02]  /*9000*/  LOP3.LUT R0, R0, 0xff800000, RZ, 0xc0, !PT ;  /* 0xff80000000007812 */ /* 0x000fe400078ec0ff */
[----:B------:R-:W-:-:S03]  /*9010*/  ISETP.GT.U32.OR P0, PT, R7, 0x7f7fffff, !P0 ;  /* 0x7f7fffff0700780c */ /* 0x000fc60004704470 */
[C---:B-1----:R-:W-:Y:S01]  /*9020*/  IMAD.IADD R4, R7.reuse, 0x1, -R0 ;  /* 0x0000000107047824 */ /* 0x042fe200078e0a00 */
[----:B------:R-:W-:-:S04]  /*9030*/  LOP3.LUT R0, R7, 0x7fffff, RZ, 0xc0, !PT ;  /* 0x007fffff07007812 */ /* 0x000fc800078ec0ff */
[----:B------:R-:W-:Y:S02]  /*9040*/  LOP3.LUT P2, R8, R4, 0xff800000, RZ, 0xc0, !PT ;  /* 0xff80000004087812 */ /* 0x000fe4000784c0ff */
[----:B------:R-:W-:Y:S02]  /*9050*/  LOP3.LUT R4, R10, 0xff800000, RZ, 0xc0, !PT ;  /* 0xff8000000a047812 */ /* 0x000fe400078ec0ff */
[----:B------:R-:W-:Y:S02]  /*9060*/  LOP3.LUT R6, R0, 0x3f800000, RZ, 0xfc, !PT ;  /* 0x3f80000000067812 */ /* 0x000fe400078efcff */
[----:B------:R-:W-:-:S07]  /*9070*/  FSEL R4, R4, +QNAN , !P0 ;  /* 0x7fffffff04047808 */ /* 0x000fce0004000000 */
[----:B------:R-:W-:Y:S05]  /*9080*/  @!P2 BRA `(.L_x_737) ;  /* 0x000000000040a947 */ /* 0x000fea0003800000 */
[----:B------:R-:W-:-:S04]  /*9090*/  LOP3.LUT R0, R10, 0x7fffff, RZ, 0xc0, !PT ;  /* 0x007fffff0a007812 */ /* 0x000fc800078ec0ff */
[----:B------:R-:W-:-:S04]  /*90a0*/  LOP3.LUT R10, R0, 0x3f800000, RZ, 0xfc, !PT ;  /* 0x3f800000000a7812 */ /* 0x000fc800078efcff */
[----:B------:R0:W1:Y:S03]  /*90b0*/  MUFU.RCP R0, R10 ;  /* 0x0000000a00007308 */ /* 0x0000660000001000 */
.L_x_738:
        /* <DEDUP_REMOVED lines=13> */
.L_x_737:
[----:B------:R-:W-:Y:S05]  /*9190*/  BSYNC B2 ;  /* 0x0000000000027941 */ /* 0x000fea0003800000 */
.L_x_736:
[----:B------:R-:W-:-:S04]  /*91a0*/  FMUL.FTZ R7, R6, 1.1920928955078125e-07 ;  /* 0x3400000006077820 */ /* 0x000fc80000410000 */
[----:B------:R-:W-:-:S07]  /*91b0*/  FMUL.FTZ R7, R4, R7 ;  /* 0x0000000704077220 */ /* 0x000fce0000410000 */
.L_x_731:
[----:B------:R-:W-:Y:S05]  /*91c0*/  BSYNC B0 ;  /* 0x0000000000007941 */ /* 0x000fea0003800000 */
.L_x_730:
[C---:B------:R-:W-:Y:S02]  /*91d0*/  FSETP.GTU.FTZ.AND P0, PT, |R7|.reuse, +INF , PT ;  /* 0x7f8000000700780b */ /* 0x040fe40003f1c200 */
[----:B------:R-:W-:-:S04]  /*91e0*/  LOP3.LUT R22, R7, 0x80000000, R22, 0xb8, !PT ;  /* 0x8000000007167812 */ /* 0x000fc800078eb816 */
[----:B------:R-:W-:-:S06]  /*91f0*/  FSEL R22, R7, R22, P0 ;  /* 0x0000001607167208 */ /* 0x000fcc0000000000 */
[----:B------:R-:W3:Y:S02]  /*9200*/  F2F.BF16.F32 R22, R22 ;  /* 0x0000001600167304 */ /* 0x000ee40000202000 */
.L_x_729:
[----:B------:R-:W-:Y:S05]  /*9210*/  BSYNC B1 ;  /* 0x0000000000017941 */ /* 0x000fea0003800000 */
.L_x_728:
[----:B------:R-:W-:Y:S01]  /*9220*/  VIADD R7, R25, 0x100 ;  /* 0x0000010019077836 */ /* 0x000fe20000000000 */
        /* <DEDUP_REMOVED lines=15> */
[----:B01----:R-:W-:Y:S01]  /*9320*/  FMUL.FTZ R4, R0, R7 ;  /* 0x0000000700047220 */ /* 0x003fe20000410000 */
        /* <DEDUP_REMOVED lines=16> */
.L_x_746:
[----:B------:R-:W-:Y:S01]  /*9430*/  FSETP.GEU.FTZ.AND P0, PT, R7, -R11, PT ;  /* 0x8000000b0700720b */ /* 0x000fe20003f1e000 */
[----:B------:R-:W-:-:S12]  /*9440*/  FADD.FTZ R9, R9, -1 ;  /* 0xbf80000009097421 */ /* 0x000fd80000010000 */
[----:B------:R-:W-:-:S07]  /*9450*/  @!P0 FADD.FTZ R9, R9, -1 ;  /* 0xbf80000009098421 */ /* 0x000fce0000010000 */
.L_x_745:
[----:B------:R-:W-:Y:S05]  /*9460*/  BSYNC B2 ;  /* 0x0000000000027941 */ /* 0x000fea0003800000 */
.L_x_744:
[----:B------:R-:W-:Y:S01]  /*9470*/  FFMA.FTZ R0, -R11, R9, R0 ;  /* 0x000000090b007223 */ /* 0x000fe20000010100 */
[----:B------:R-:W-:Y:S06]  /*9480*/  BRA `(.L_x_742) ;  /* 0x00000000007c7947 */ /* 0x000fec0003800000 */
.L_x_743:
[C---:B01----:R-:W-:Y:S01]  /*9490*/  VIADD R4, R9.reuse, 0xf4800000 ;  /* 0xf480000009047836 */ /* 0x043fe20000000000 */
        /* <DEDUP_REMOVED lines=14> */
.L_x_749:
        /* <DEDUP_REMOVED lines=13> */
.L_x_748:
[----:B------:R-:W-:Y:S05]  /*9650*/  BSYNC B2 ;  /* 0x0000000000027941 */ /* 0x000fea0003800000 */
.L_x_747:
[----:B------:R-:W-:-:S04]  /*9660*/  FMUL.FTZ R7, R4, 1.1920928955078125e-07 ;  /* 0x3400000004077820 */ /* 0x000fc80000410000 */
[----:B------:R-:W-:-:S07]  /*9670*/  FMUL.FTZ R0, R8, R7 ;  /* 0x0000000708007220 */ /* 0x000fce0000410000 */
.L_x_742:
[----:B------:R-:W-:Y:S05]  /*9680*/  BSYNC B0 ;  /* 0x0000000000007941 */ /* 0x000fea0003800000 */
.L_x_741:
[C---:B------:R-:W-:Y:S02]  /*9690*/  FSETP.GTU.FTZ.AND P0, PT, |R0|.reuse, +INF , PT ;  /* 0x7f8000000000780b */ /* 0x040fe40003f1c200 */
[----:B------:R-:W-:-:S04]  /*96a0*/  LOP3.LUT R17, R0, 0x80000000, R17, 0xb8, !PT ;  /* 0x8000000000117812 */ /* 0x000fc800078eb811 */
[----:B------:R-:W-:-:S06]  /*96b0*/  FSEL R17, R0, R17, P0 ;  /* 0x0000001100117208 */ /* 0x000fcc0000000000 */
[----:B------:R-:W4:Y:S02]  /*96c0*/  F2F.BF16.F32 R17, R17 ;  /* 0x0000001100117304 */ /* 0x000f240000202000 */
.L_x_740:
[----:B------:R-:W-:Y:S05]  /*96d0*/  BSYNC B1 ;  /* 0x0000000000017941 */ /* 0x000fea0003800000 */
.L_x_739:
        /* <DEDUP_REMOVED lines=15> */
[----:B------:R-:W5:Y:S01]  /*97d0*/  MUFU.RCP R0, R6 ;  /* 0x0000000600007308 */ /* 0x000f620000001000 */
[----:B01----:R-:W-:Y:S01]  /*97e0*/  FADD.FTZ R4, -R6, -RZ ;  /* 0x800000ff06047221 */ /* 0x003fe20000010100 */
[----:B-----5:R-:W-:-:S06]  /*97f0*/  FMUL.FTZ R0, R3, R0 ;  /* 0x0000000003007220 */ /* 0x020fcc0000410000 */
        /* <DEDUP_REMOVED lines=15> */
.L_x_757:
[----:B------:R-:W-:Y:S01]  /*98f0*/  FSETP.GEU.FTZ.AND P0, PT, R8, -R6, PT ;  /* 0x800000060800720b */ /* 0x000fe20003f1e000 */
[----:B------:R-:W-:-:S12]  /*9900*/  FADD.FTZ R0, R0, -1 ;  /* 0xbf80000000007421 */ /* 0x000fd80000010000 */
[----:B------:R-:W-:-:S07]  /*9910*/  @!P0 FADD.FTZ R0, R0, -1 ;  /* 0xbf80000000008421 */ /* 0x000fce0000010000 */
.L_x_756:
[----:B------:R-:W-:Y:S05]  /*9920*/  BSYNC B2 ;  /* 0x0000000000027941 */ /* 0x000fea0003800000 */
.L_x_755:
[----:B------:R-:W-:Y:S01]  /*9930*/  FFMA.FTZ R3, -R6, R0, R3 ;  /* 0x0000000006037223 */ /* 0x000fe20000010103 */
[----:B------:R-:W-:Y:S06]  /*9940*/  BRA `(.L_x_753) ;  /* 0x00000000007c7947 */ /* 0x000fec0003800000 */
.L_x_754:
[C---:B------:R-:W-:Y:S01]  /*9950*/  VIADD R0, R8.reuse, 0xf4800000 ;  /* 0xf480000008007836 */ /* 0x040fe20000000000 */
[----:B------:R-:W-:Y:S01]  /*9960*/  FSETP.GT.FTZ.AND P0, PT, |R7|, RZ, PT ;  /* 0x000000ff0700720b */ /* 0x000fe20003f14200 */
[----:B------:R-:W-:Y:S01]  /*9970*/  BSSY B2, `(.L_x_758) ;  /* 0x000001a000027945 */ /* 0x000fe20003800000 */
[----:B------:R-:W-:Y:S02]  /*9980*/  LOP3.LUT R6, R8, 0xff800000, RZ, 0xc0, !PT ;  /* 0xff80000008067812 */ /* 0x000fe400078ec0ff */
[----:B------:R-:W-:Y:S02]  /*9990*/  LOP3.LUT R0, R0, 0xff800000, RZ, 0xc0, !PT ;  /* 0xff80000000007812 */ /* 0x000fe400078ec0ff */
[----:B------:R-:W-:-:S03]  /*99a0*/  ISETP.GT.U32.OR P0, PT, R3, 0x7f7fffff, !P0 ;  /* 0x7f7fffff0300780c */ /* 0x000fc60004704470 */
[C---:B01----:R-:W-:Y:S01]  /*99b0*/  IMAD.IADD R4, R3.reuse, 0x1, -R0 ;  /* 0x0000000103047824 */ /* 0x043fe200078e0a00 */
[----:B------:R-:W-:Y:S02]  /*99c0*/  LOP3.LUT R0, R3, 0x7fffff, RZ, 0xc0, !PT ;  /* 0x007fffff03007812 */ /* 0x000fe400078ec0ff */
[----:B------:R-:W-:Y:S02]  /*99d0*/  FSEL R9, R6, +QNAN , !P0 ;  /* 0x7fffffff06097808 */ /* 0x000fe40004000000 */
[----:B------:R-:W-:Y:S02]  /*99e0*/  LOP3.LUT P2, R4, R4, 0xff800000, RZ, 0xc0, !PT ;  /* 0xff80000004047812 */ /* 0x000fe4000784c0ff */
[----:B------:R-:W-:-:S11]  /*99f0*/  LOP3.LUT R3, R0, 0x3f800000, RZ, 0xfc, !PT ;  /* 0x3f80000000037812 */ /* 0x000fd600078efcff */
[----:B------:R-:W-:Y:S05]  /*9a00*/  @!P2 BRA `(.L_x_759) ;  /* 0x000000000040a947 */ /* 0x000fea0003800000 */
[----:B------:R-:W-:-:S04]  /*9a10*/  LOP3.LUT R0, R8, 0x7fffff, RZ, 0xc0, !PT ;  /* 0x007fffff08007812 */ /* 0x000fc800078ec0ff */
[----:B------:R-:W-:-:S04]  /*9a20*/  LOP3.LUT R10, R0, 0x3f800000, RZ, 0xfc, !PT ;  /* 0x3f800000000a7812 */ /* 0x000fc800078efcff */
[----:B------:R0:W1:Y:S03]  /*9a30*/  MUFU.RCP R0, R10 ;  /* 0x0000000a00007308 */ /* 0x0000660000001000 */
.L_x_760:
        /* <DEDUP_REMOVED lines=13> */
.L_x_759:
[----:B------:R-:W-:Y:S05]  /*9b10*/  BSYNC B2 ;  /* 0x0000000000027941 */ /* 0x000fea0003800000 */
.L_x_758:
[----:B------:R-:W-:-:S04]  /*9b20*/  FMUL.FTZ R0, R3, 1.1920928955078125e-07 ;  /* 0x3400000003007820 */ /* 0x000fc80000410000 */
[----:B------:R-:W-:-:S07]  /*9b30*/  FMUL.FTZ R3, R9, R0 ;  /* 0x0000000009037220 */ /* 0x000fce0000410000 */
.L_x_753:
[----:B------:R-:W-:Y:S05]  /*9b40*/  BSYNC B0 ;  /* 0x0000000000007941 */ /* 0x000fea0003800000 */
.L_x_752:
[C---:B------:R-:W-:Y:S02]  /*9b50*/  FSETP.GTU.FTZ.AND P0, PT, |R3|.reuse, +INF , PT ;  /* 0x7f8000000300780b */ /* 0x040fe40003f1c200 */
[----:B------:R-:W-:-:S04]  /*9b60*/  LOP3.LUT R18, R3, 0x80000000, R18, 0xb8, !PT ;  /* 0x8000000003127812 */ /* 0x000fc800078eb812 */
[----:B------:R-:W-:-:S06]  /*9b70*/  FSEL R18, R3, R18, P0 ;  /* 0x0000001203127208 */ /* 0x000fcc0000000000 */
[----:B------:R-:W0:Y:S02]  /*9b80*/  F2F.BF16.F32 R18, R18 ;  /* 0x0000001200127304 */ /* 0x000e240000202000 */
.L_x_751:
[----:B------:R-:W-:Y:S05]  /*9b90*/  BSYNC B1 ;  /* 0x0000000000017941 */ /* 0x000fea0003800000 */
.L_x_750:
[----:B------:R-:W0:Y:S01]  /*9ba0*/  LDC.U8 R19, c[0x0][0x240] ;  /* 0x00009000ff137b82 */ /* 0x000e220000000000 */
[----:B------:R-:W-:Y:S04]  /*9bb0*/  BSSY B6, `(.L_x_761) ;  /* 0x0000112000067945 */ /* 0x000fe80003800000 */
[----:B------:R-:W-:Y:S05]  /*9bc0*/  @P1 BRA `(.L_x_762) ;  /* 0x0000001000401947 */ /* 0x000fea0003800000 */
[----:B------:R-:W5:Y:S01]  /*9bd0*/  LDC.64 R8, c[0x0][0x218] ;  /* 0x00008600ff087b82 */ /* 0x000f620000000a00 */
[----:B0-----:R-:W-:Y:S01]  /*9be0*/  PRMT R0, R19, 0x9910, RZ ;  /* 0x0000991013007816 */ /* 0x001fe200000000ff */
[----:B------:R-:W-:Y:S01]  /*9bf0*/  IMAD R25, R2, 0x200, R25 ;  /* 0x0000020002197824 */ /* 0x000fe200078e0219 */
[----:B------:R-:W-:Y:S02]  /*9c00*/  ULDC UR4, c[0x0][0x244] ;  /* 0x0000910000047ab9 */ /* 0x000fe40000000800 */
[----:B------:R-:W-:Y:S01]  /*9c10*/  ISETP.GT.AND P0, PT, R0, 0x9, PT ;  /* 0x000000090000780c */ /* 0x000fe20003f04270 */
[----:B------:R-:W-:-:S05]  /*9c20*/  IMAD R25, R25, UR4, RZ ;  /* 0x0000000419197c24 */ /* 0x000fca000f8e02ff */
[----:B-----5:R-:W-:-:S05]  /*9c30*/  IADD3 R8, P1, R25, R8, RZ ;  /* 0x0000000819087210 */ /* 0x020fca0007f3e0ff */
        /* <DEDUP_REMOVED lines=10> */
[----:B-12---:R-:W-:Y:S02]  /*9ce0*/  IMAD.U32 R5, R5, 0x10000, RZ ;  /* 0x0001000005057824 */ /* 0x006fe400078e00ff */
[----:B------:R-:W-:-:S04]  /*9cf0*/  IMAD.MOV.U32 R25, RZ, RZ, R23 ;  /* 0x000000ffff197224 */ /* 0x000fc800078e0017 */
[----:B------:R-:W0:Y:S02]  /*9d00*/  F2I.FTZ.TRUNC.NTZ R5, R5 ;  /* 0x0000000500057305 */ /* 0x000e24000021f100 */
[----:B0-----:R0:W-:Y:S01]  /*9d10*/  STG.E.U8 desc[UR36][R8.64], R5 ;  /* 0x0000000508007986 */ /* 0x0011e2000c101124 */
[----:B------:R-:W-:Y:S05]  /*9d20*/  BRA `(.L_x_762) ;  /* 0x0000000c00e87947 */ /* 0x000fea0003800000 */
.L_x_766:
[----:B-12---:R-:W-:Y:S02]  /*9d30*/  IMAD.U32 R5, R5, 0x10000, RZ ;  /* 0x0001000005057824 */ /* 0x006fe400078e00ff */
[----:B------:R-:W-:-:S04]  /*9d40*/  IMAD.MOV.U32 R25, RZ, RZ, R23 ;  /* 0x000000ffff197224 */ /* 0x000fc800078e0017 */
[----:B------:R-:W0:Y:S02]  /*9d50*/  F2I.S64.TRUNC R4, R5 ;  /* 0x0000000500047311 */ /* 0x000e24000020d900 */
[----:B0-----:R0:W-:Y:S01]  /*9d60*/  STG.E.U8 desc[UR36][R8.64], R4 ;  /* 0x0000000408007986 */ /* 0x0011e2000c101124 */
[----:B------:R-:W-:Y:S05]  /*9d70*/  BRA `(.L_x_762) ;  /* 0x0000000c00d47947 */ /* 0x000fea0003800000 */
.L_x_765:
[----:B------:R-:W-:-:S13]  /*9d80*/  ISETP.NE.AND P0, PT, R0, 0x2, PT ;  /* 0x000000020000780c */ /* 0x000fda0003f05270 */
[----:B------:R-:W-:Y:S05]  /*9d90*/  @!P0 BRA `(.L_x_768) ;  /* 0x0000000000388947 */ /* 0x000fea0003800000 */
[----:B------:R-:W-:-:S13]  /*9da0*/  ISETP.NE.AND P0, PT, R0, 0x3, PT ;  /* 0x000000030000780c */ /* 0x000fda0003f05270 */
[----:B------:R-:W-:Y:S05]  /*9db0*/  @!P0 BRA `(.L_x_769) ;  /* 0x00000000001c8947 */ /* 0x000fea0003800000 */
[----:B------:R-:W-:-:S13]  /*9dc0*/  ISETP.NE.AND P0, PT, R0, 0x4, PT ;  /* 0x000000040000780c */ /* 0x000fda0003f05270 */
[----:B------:R-:W-:Y:S05]  /*9dd0*/  @P0 BRA `(.L_x_767) ;  /* 0x0000000c00500947 */ /* 0x000fea0003800000 */
[----:B-12---:R-:W-:Y:S02]  /*9de0*/  IMAD.U32 R5, R5, 0x10000, RZ ;  /* 0x0001000005057824 */ /* 0x006fe400078e00ff */
[----:B------:R-:W-:-:S04]  /*9df0*/  IMAD.MOV.U32 R25, RZ, RZ, R23 ;  /* 0x000000ffff197224 */ /* 0x000fc800078e0017 */
[----:B------:R-:W0:Y:S02]  /*9e00*/  F2I.S64.TRUNC R4, R5 ;  /* 0x0000000500047311 */ /* 0x000e24000020d900 */
[----:B0-----:R0:W-:Y:S01]  /*9e10*/  STG.E.64 desc[UR36][R8.64], R4 ;  /* 0x0000000408007986 */ /* 0x0011e2000c101b24 */
[----:B------:R-:W-:Y:S05]  /*9e20*/  BRA `(.L_x_762) ;  /* 0x0000000c00a87947 */ /* 0x000fea0003800000 */
.L_x_769:
[----:B-12---:R-:W-:Y:S02]  /*9e30*/  IMAD.U32 R5, R5, 0x10000, RZ ;  /* 0x0001000005057824 */ /* 0x006fe400078e00ff */
[----:B------:R-:W-:-:S04]  /*9e40*/  IMAD.MOV.U32 R25, RZ, RZ, R23 ;  /* 0x000000ffff197224 */ /* 0x000fc800078e0017 */
[----:B------:R-:W0:Y:S02]  /*9e50*/  F2I.FTZ.TRUNC.NTZ R5, R5 ;  /* 0x0000000500057305 */ /* 0x000e24000021f100 */
[----:B0-----:R0:W-:Y:S01]  /*9e60*/  STG.E desc[UR36][R8.64], R5 ;  /* 0x0000000508007986 */ /* 0x0011e2000c101924 */
[----:B------:R-:W-:Y:S05]  /*9e70*/  BRA `(.L_x_762) ;  /* 0x0000000c00947947 */ /* 0x000fea0003800000 */
.L_x_768:
[----:B-12---:R-:W-:Y:S02]  /*9e80*/  IMAD.U32 R5, R5, 0x10000, RZ ;  /* 0x0001000005057824 */ /* 0x006fe400078e00ff */
[----:B------:R-:W-:-:S04]  /*9e90*/  IMAD.MOV.U32 R25, RZ, RZ, R23 ;  /* 0x000000ffff197224 */ /* 0x000fc800078e0017 */
[----:B------:R-:W0:Y:S02]  /*9ea0*/  F2I.FTZ.TRUNC.NTZ R5, R5 ;  /* 0x0000000500057305 */ /* 0x000e24000021f100 */
[----:B0-----:R0:W-:Y:S01]  /*9eb0*/  STG.E.U16 desc[UR36][R8.64], R5 ;  /* 0x0000000508007986 */ /* 0x0011e2000c101524 */
[----:B------:R-:W-:Y:S05]  /*9ec0*/  BRA `(.L_x_762) ;  /* 0x0000000c00807947 */ /* 0x000fea0003800000 */
.L_x_764:
[----:B------:R-:W-:-:S13]  /*9ed0*/  ISETP.GT.AND P0, PT, R0, 0x6, PT ;  /* 0x000000060000780c */ /* 0x000fda0003f04270 */
[----:B------:R-:W-:Y:S05]  /*9ee0*/  @P0 BRA `(.L_x_770) ;  /* 0x0000000000340947 */ /* 0x000fea0003800000 */
[----:B------:R-:W-:-:S13]  /*9ef0*/  ISETP.NE.AND P0, PT, R0, 0x5, PT ;  /* 0x000000050000780c */ /* 0x000fda0003f05270 */
[----:B------:R-:W-:Y:S05]  /*9f00*/  @!P0 BRA `(.L_x_771) ;  /* 0x0000000000188947 */ /* 0x000fea0003800000 */
[----:B------:R-:W-:-:S13]  /*9f10*/  ISETP.NE.AND P0, PT, R0, 0x6, PT ;  /* 0x000000060000780c */ /* 0x000fda0003f05270 */
[----:B------:R-:W-:Y:S05]  /*9f20*/  @P0 BRA `(.L_x_767) ;  /* 0x0000000800fc0947 */ /* 0x000fea0003800000 */
[----:B-12---:R-:W-:Y:S02]  /*9f30*/  IMAD.U32 R5, R5, 0x10000, RZ ;  /* 0x0001000005057824 */ /* 0x006fe400078e00ff */
[----:B------:R-:W-:-:S03]  /*9f40*/  IMAD.MOV.U32 R25, RZ, RZ, R23 ;  /* 0x000000ffff197224 */ /* 0x000fc600078e0017 */
[----:B------:R0:W-:Y:S01]  /*9f50*/  STG.E desc[UR36][R8.64], R5 ;  /* 0x0000000508007986 */ /* 0x0001e2000c101924 */
[----:B------:R-:W-:Y:S05]  /*9f60*/  BRA `(.L_x_762) ;  /* 0x0000000c00587947 */ /* 0x000fea0003800000 */
.L_x_771:
[----:B--2---:R-:W-:Y:S02]  /*9f70*/  IMAD.U32 R0, R5, 0x10000, RZ ;  /* 0x0001000005007824 */ /* 0x004fe400078e00ff */
[----:B------:R-:W-:-:S03]  /*9f80*/  IMAD.MOV.U32 R25, RZ, RZ, R23 ;  /* 0x000000ffff197224 */ /* 0x000fc600078e0017 */
[----:B------:R-:W-:-:S05]  /*9f90*/  F2FP.F16.F32.PACK_AB R0, RZ, R0 ;  /* 0x00000000ff00723e */ /* 0x000fca00000000ff */
[----:B------:R0:W-:Y:S01]  /*9fa0*/  STG.E.U16 desc[UR36][R8.64], R0 ;  /* 0x0000000008007986 */ /* 0x0001e2000c101524 */
[----:B------:R-:W-:Y:S05]  /*9fb0*/  BRA `(.L_x_762) ;  /* 0x0000000c00447947 */ /* 0x000fea0003800000 */
.L_x_770:
[----:B------:R-:W-:-:S13]  /*9fc0*/  ISETP.NE.AND P0, PT, R0, 0x7, PT ;  /* 0x000000070000780c */ /* 0x000fda0003f05270 */
[----:B------:R-:W-:Y:S05]  /*9fd0*/  @!P0 BRA `(.L_x_772) ;  /* 0x00000000003c8947 */ /* 0x000fea0003800000 */
[----:B------:R-:W-:-:S13]  /*9fe0*/  ISETP.NE.AND P0, PT, R0, 0x8, PT ;  /* 0x000000080000780c */ /* 0x000fda0003f05270 */
[----:B------:R-:W-:Y:S05]  /*9ff0*/  @!P0 BRA `(.L_x_773) ;  /* 0x00000000001c8947 */ /* 0x000fea0003800000 */
[----:B------:R-:W-:-:S13]  /*a000*/  ISETP.NE.AND P0, PT, R0, 0x9, PT ;  /* 0x000000090000780c */ /* 0x000fda0003f05270 */
[----:B------:R-:W-:Y:S05]  /*a010*/  @P0 BRA `(.L_x_767) ;  /* 0x0000000800c00947 */ /* 0x000fea0003800000 */
[----:B-12---:R-:W-:Y:S02]  /*a020*/  IMAD.U32 R4, R5, 0x10000, RZ ;  /* 0x0001000005047824 */ /* 0x006fe400078e00ff */
[----:B------:R-:W-:Y:S02]  /*a030*/  IMAD.MOV.U32 R5, RZ, RZ, RZ ;  /* 0x000000ffff057224 */ /* 0x000fe400078e00ff */
[----:B------:R-:W-:-:S03]  /*a040*/  IMAD.MOV.U32 R25, RZ, RZ, R23 ;  /* 0x000000ffff197224 */ /* 0x000fc600078e0017 */
[----:B------:R0:W-:Y:S01]  /*a050*/  STG.E.64 desc[UR36][R8.64], R4 ;  /* 0x0000000408007986 */ /* 0x0001e2000c101b24 */
[----:B------:R-:W-:Y:S05]  /*a060*/  BRA `(.L_x_762) ;  /* 0x0000000c00187947 */ /* 0x000fea0003800000 */
.L_x_773:
[----:B-12---:R-:W-:Y:S02]  /*a070*/  IMAD.U32 R5, R5, 0x10000, RZ ;  /* 0x0001000005057824 */ /* 0x006fe400078e00ff */
[----:B------:R-:W-:-:S03]  /*a080*/  IMAD.MOV.U32 R25, RZ, RZ, R23 ;  /* 0x000000ffff197224 */ /* 0x000fc600078e0017 */
[----:B------:R-:W-:-:S04]  /*a090*/  F2FP.F16.F32.PACK_AB R3, RZ, R5 ;  /* 0x00000005ff03723e */ /* 0x000fc800000000ff */
[----:B------:R-:W-:-:S05]  /*a0a0*/  PRMT R3, R3, 0x5410, RZ ;  /* 0x0000541003037816 */ /* 0x000fca00000000ff */
[----:B------:R0:W-:Y:S01]  /*a0b0*/  STG.E desc[UR36][R8.64], R3 ;  /* 0x0000000308007986 */ /* 0x0001e2000c101924 */
[----:B------:R-:W-:Y:S05]  /*a0c0*/  BRA `(.L_x_762) ;  /* 0x0000000c00007947 */ /* 0x000fea0003800000 */
.L_x_772:
[----:B-12---:R-:W-:Y:S02]  /*a0d0*/  IMAD.U32 R4, R5, 0x10000, RZ ;  /* 0x0001000005047824 */ /* 0x006fe400078e00ff */
[----:B------:R-:W-:Y:S02]  /*a0e0*/  IMAD.MOV.U32 R25, RZ, RZ, R23 ;  /* 0x000000ffff197224 */ /* 0x000fe400078e0017 */
[----:B------:R-:W-:-:S06]  /*a0f0*/  FMUL.FTZ R4, R4, 1 ;  /* 0x3f80000004047820 */ /* 0x000fcc0000410000 */
[----:B------:R-:W0:Y:S02]  /*a100*/  F2F.F64.F32 R4, R4 ;  /* 0x0000000400047310 */ /* 0x000e240000201800 */
[----:B0-----:R0:W-:Y:S01]  /*a110*/  STG.E.64 desc[UR36][R8.64], R4 ;  /* 0x0000000408007986 */ /* 0x0011e2000c101b24 */
[----:B------:R-:W-:Y:S05]  /*a120*/  BRA `(.L_x_762) ;  /* 0x0000000800e87947 */ /* 0x000fea0003800000 */
.L_x_763:
        /* <DEDUP_REMOVED lines=10> */
[----:B------:R-:W-:-:S04]  /*a1d0*/  FSETP.NEU.FTZ.AND P0, PT, R5, RZ, PT ;  /* 0x000000ff0500720b */ /* 0x000fc80003f1d000 */
[----:B------:R-:W-:-:S05]  /*a1e0*/  SEL R3, RZ, 0x1, !P0 ;  /* 0x00000001ff037807 */ /* 0x000fca0004000000 */
[----:B------:R0:W-:Y:S01]  /*a1f0*/  STG.E.U8 desc[UR36][R8.64], R3 ;  /* 0x0000000308007986 */ /* 0x0001e2000c101124 */
[----:B------:R-:W-:Y:S05]  /*a200*/  BRA `(.L_x_762) ;  /* 0x0000000800b07947 */ /* 0x000fea0003800000 */
.L_x_776:
[----:B-12---:R-:W-:Y:S01]  /*a210*/  IMAD.U32 R5, R5, 0x10000, RZ ;  /* 0x0001000005057824 */ /* 0x006fe200078e00ff */
[----:B------:R-:W-:Y:S01]  /*a220*/  CS2R R6, SRZ ;  /* 0x0000000000067805 */ /* 0x000fe2000001ff00 */
[----:B------:R-:W-:Y:S02]  /*a230*/  IMAD.MOV.U32 R25, RZ, RZ, R23 ;  /* 0x000000ffff197224 */ /* 0x000fe400078e0017 */
[----:B------:R-:W-:-:S06]  /*a240*/  FMUL.FTZ R5, R5, 1 ;  /* 0x3f80000005057820 */ /* 0x000fcc0000410000 */
[----:B------:R-:W0:Y:S02]  /*a250*/  F2F.F64.F32 R4, R5 ;  /* 0x0000000500047310 */ /* 0x000e240000201800 */
[----:B0-----:R0:W-:Y:S01]  /*a260*/  STG.E.128 desc[UR36][R8.64], R4 ;  /* 0x0000000408007986 */ /* 0x0011e2000c101d24 */
[----:B------:R-:W-:Y:S05]  /*a270*/  BRA `(.L_x_762) ;  /* 0x0000000800947947 */ /* 0x000fea0003800000 */
.L_x_775:
[----:B------:R-:W-:-:S13]  /*a280*/  ISETP.NE.AND P0, PT, R0, 0xf, PT ;  /* 0x0000000f0000780c */ /* 0x000fda0003f05270 */
[----:B------:R-:W-:Y:S05]  /*a290*/  @!P0 BRA `(.L_x_777) ;  /* 0x0000000000bc8947 */ /* 0x000fea0003800000 */
[----:B------:R-:W-:-:S13]  /*a2a0*/  ISETP.NE.AND P0, PT, R0, 0x17, PT ;  /* 0x000000170000780c */ /* 0x000fda0003f05270 */
[----:B------:R-:W-:Y:S05]  /*a2b0*/  @!P0 BRA `(.L_x_778) ;  /* 0x0000000000588947 */ /* 0x000fea0003800000 */
[----:B------:R-:W-:-:S13]  /*a2c0*/  ISETP.NE.AND P0, PT, R0, 0x18, PT ;  /* 0x000000180000780c */ /* 0x000fda0003f05270 */
[----:B------:R-:W-:Y:S05]  /*a2d0*/  @P0 BRA `(.L_x_767) ;  /* 0x0000000800100947 */ /* 0x000fea0003800000 */
[----:B--2---:R-:W-:Y:S01]  /*a2e0*/  IMAD.U32 R7, R5, 0x10000, RZ ;  /* 0x0001000005077824 */ /* 0x004fe200078e00ff */
[----:B------:R-:W-:Y:S04]  /*a2f0*/  BSSY B0, `(.L_x_779) ;  /* 0x000000e000007945 */ /* 0x000fe80003800000 */
[C---:B------:R-:W-:Y:S02]  /*a300*/  LOP3.LUT R3, R7.reuse, 0x7fffffff, RZ, 0xc0, !PT ;  /* 0x7fffffff07037812 */ /* 0x040fe400078ec0ff */
[----:B------:R-:W-:Y:S02]  /*a310*/  LOP3.LUT R0, R7, 0x80000000, RZ, 0xc0, !PT ;  /* 0x8000000007007812 */ /* 0x000fe400078ec0ff */
[----:B------:R-:W-:Y:S02]  /*a320*/  ISETP.GT.U32.AND P0, PT, R3, 0x43efffff, PT ;  /* 0x43efffff0300780c */ /* 0x000fe40003f04070 */
[----:B-1----:R-:W-:Y:S01]  /*a330*/  SHF.R.U32.HI R5, RZ, 0x18, R0 ;  /* 0x00000018ff057819 */ /* 0x002fe20000011600 */
        /* <DEDUP_REMOVED lines=9> */
.L_x_780:
[----:B------:R-:W-:Y:S05]  /*a3d0*/  BSYNC B0 ;  /* 0x0000000000007941 */ /* 0x000fea0003800000 */
.L_x_779:
[----:B------:R-:W-:Y:S01]  /*a3e0*/  LOP3.LUT R5, R0, R5, RZ, 0xfc, !PT ;  /* 0x0000000500057212 */ /* 0x000fe200078efcff */
[----:B------:R-:W-:-:S04]  /*a3f0*/  IMAD.MOV.U32 R25, RZ, RZ, R23 ;  /* 0x000000ffff197224 */ /* 0x000fc800078e0017 */
[----:B------:R0:W-:Y:S01]  /*a400*/  STG.E.U8 desc[UR36][R8.64], R5 ;  /* 0x0000000508007986 */ /* 0x0001e2000c101124 */
[----:B------:R-:W-:Y:S05]  /*a410*/  BRA `(.L_x_762) ;  /* 0x00000008002c7947 */ /* 0x000fea0003800000 */
.L_x_778:
[----:B-12---:R-:W-:Y:S01]  /*a420*/  IMAD.U32 R5, R5, 0x10000, RZ ;  /* 0x0001000005057824 */ /* 0x006fe200078e00ff */
        /* <DEDUP_REMOVED lines=12> */
.L_x_782:
[----:B------:R-:W-:Y:S01]  /*a4f0*/  IMAD.MOV.U32 R0, RZ, RZ, 0x7f ;  /* 0x0000007fff007424 */ /* 0x000fe200078e00ff */
[----:B------:R-:W-:-:S04]  /*a500*/  ISETP.GT.U32.AND P0, PT, R3, 0x7f800000, PT ;  /* 0x7f8000000300780c */ /* 0x000fc80003f04070 */
[----:B------:R-:W-:-:S09]  /*a510*/  SEL R0, R0, 0x7c, P0 ;  /* 0x0000007c00007807 */ /* 0x000fd20000000000 */
.L_x_783:
[----:B------:R-:W-:Y:S05]  /*a520*/  BSYNC B0 ;  /* 0x0000000000007941 */ /* 0x000fea0003800000 */
.L_x_781:
[----:B------:R-:W-:Y:S01]  /*a530*/  LOP3.LUT R3, R5, 0x80000000, RZ, 0xc0, !PT ;  /* 0x8000000005037812 */ /* 0x000fe200078ec0ff */
[----:B------:R-:W-:-:S03]  /*a540*/  IMAD.MOV.U32 R25, RZ, RZ, R23 ;  /* 0x000000ffff197224 */ /* 0x000fc600078e0017 */
[----:B------:R-:W-:-:S04]  /*a550*/  SHF.R.U32.HI R3, RZ, 0x18, R3 ;  /* 0x00000018ff037819 */ /* 0x000fc80000011603 */
[----:B------:R-:W-:-:S05]  /*a560*/  LOP3.LUT R3, R0, R3, RZ, 0xfc, !PT ;  /* 0x0000000300037212 */ /* 0x000fca00078efcff */
[----:B------:R0:W-:Y:S01]  /*a570*/  STG.E.U8 desc[UR36][R8.64], R3 ;  /* 0x0000000308007986 */ /* 0x0001e2000c101124 */
[----:B------:R-:W-:Y:S05]  /*a580*/  BRA `(.L_x_762) ;  /* 0x0000000400d07947 */ /* 0x000fea0003800000 */
.L_x_777:
[----:B--2---:R0:W-:Y:S01]  /*a590*/  STG.E.U16 desc[UR36][R8.64], R5 ;  /* 0x0000000508007986 */ /* 0x0041e2000c101524 */
[----:B------:R-:W-:Y:S01]  /*a5a0*/  IMAD.MOV.U32 R25, RZ, RZ, R23 ;  /* 0x000000ffff197224 */ /* 0x000fe200078e0017 */
[----:B------:R-:W-:Y:S06]  /*a5b0*/  BRA `(.L_x_762) ;  /* 0x0000000400c47947 */ /* 0x000fec0003800000 */
.L_x_774:
        /* <DEDUP_REMOVED lines=8> */
[----:B--2---:R-:W-:Y:S02]  /*a640*/  IMAD.U32 R3, R5, 0x10000, RZ ;  /* 0x0001000005037824 */ /* 0x004fe400078e00ff */
[----:B------:R-:W-:-:S04]  /*a650*/  IMAD.MOV.U32 R25, RZ, RZ, R23 ;  /* 0x000000ffff197224 */ /* 0x000fc800078e0017 */
[----:B------:R-:W0:Y:S02]  /*a660*/  F2I.FTZ.U32.TRUNC.NTZ R3, R3 ;  /* 0x0000000300037305 */ /* 0x000e24000021f000 */
[----:B0-----:R0:W-:Y:S01]  /*a670*/  STG.E.U16 desc[UR36][R8.64], R3 ;  /* 0x0000000308007986 */ /* 0x0011e2000c101524 */
[----:B------:R-:W-:Y:S05]  /*a680*/  BRA `(.L_x_762) ;  /* 0x0000000400907947 */ /* 0x000fea0003800000 */
.L_x_786:
[----:B-12---:R-:W-:Y:S01]  /*a690*/  IMAD.U32 R5, R5, 0x10000, RZ ;  /* 0x0001000005057824 */ /* 0x006fe200078e00ff */
        /* <DEDUP_REMOVED lines=16> */
.L_x_789:
[----:B------:R-:W-:-:S04]  /*a7a0*/  LOP3.LUT R3, R5, 0x80000000, RZ, 0xc0, !PT ;  /* 0x8000000005037812 */ /* 0x000fc800078ec0ff */
[----:B------:R-:W-:-:S04]  /*a7b0*/  SHF.R.U32.HI R3, RZ, 0x18, R3 ;  /* 0x00000018ff037819 */ /* 0x000fc80000011603 */
[----:B------:R-:W-:-:S04]  /*a7c0*/  LOP3.LUT R0, R0, R3, RZ, 0xfc, !PT ;  /* 0x0000000300007212 */ /* 0x000fc800078efcff */
[----:B------:R-:W-:-:S07]  /*a7d0*/  PRMT R4, R0, 0x7610, R4 ;  /* 0x0000761000047816 */ /* 0x000fce0000000004 */
.L_x_788:
[----:B------:R-:W-:Y:S05]  /*a7e0*/  BSYNC B0 ;  /* 0x0000000000007941 */ /* 0x000fea0003800000 */
.L_x_787:
[----:B------:R0:W-:Y:S01]  /*a7f0*/  STG.E.U8 desc[UR36][R8.64], R4 ;  /* 0x0000000408007986 */ /* 0x0001e2000c101124 */
[----:B------:R-:W-:Y:S01]  /*a800*/  IMAD.MOV.U32 R25, RZ, RZ, R23 ;  /* 0x000000ffff197224 */ /* 0x000fe200078e0017 */
[----:B------:R-:W-:Y:S06]  /*a810*/  BRA `(.L_x_762) ;  /* 0x00000004002c7947 */ /* 0x000fec0003800000 */
.L_x_785:
        /* <DEDUP_REMOVED lines=17> */
.L_x_792:
[----:B------:R-:W-:-:S04]  /*a930*/  LOP3.LUT R3, R5, 0x80000000, RZ, 0xc0, !PT ;  /* 0x8000000005037812 */ /* 0x000fc800078ec0ff */
[----:B------:R-:W-:-:S04]  /*a940*/  SHF.R.U32.HI R3, RZ, 0x18, R3 ;  /* 0x00000018ff037819 */ /* 0x000fc80000011603 */
[----:B------:R-:W-:-:S04]  /*a950*/  LOP3.LUT R0, R0, R3, RZ, 0xfc, !PT ;  /* 0x0000000300007212 */ /* 0x000fc800078efcff */
[----:B------:R-:W-:-:S07]  /*a960*/  PRMT R4, R0, 0x7610, R4 ;  /* 0x0000761000047816 */ /* 0x000fce0000000004 */
.L_x_791:
[----:B------:R-:W-:Y:S05]  /*a970*/  BSYNC B0 ;  /* 0x0000000000007941 */ /* 0x000fea0003800000 */
.L_x_790:
[----:B------:R0:W-:Y:S01]  /*a980*/  STG.E.U8 desc[UR36][R8.64], R4 ;  /* 0x0000000408007986 */ /* 0x0001e2000c101124 */
[----:B------:R-:W-:Y:S01]  /*a990*/  IMAD.MOV.U32 R25, RZ, RZ, R23 ;  /* 0x000000ffff197224 */ /* 0x000fe200078e0017 */
[----:B------:R-:W-:Y:S06]  /*a9a0*/  BRA `(.L_x_762) ;  /* 0x0000000000c87947 */ /* 0x000fec0003800000 */
.L_x_784:
[----:B------:R-:W-:-:S13]  /*a9b0*/  ISETP.NE.AND P0, PT, R0, 0x1c, PT ;  /* 0x0000001c0000780c */ /* 0x000fda0003f05270 */
[----:B------:R-:W-:Y:S05]  /*a9c0*/  @!P0 BRA `(.L_x_793) ;  /* 0x0000000000b08947 */ /* 0x000fea0003800000 */
[----:B------:R-:W-:-:S13]  /*a9d0*/  ISETP.NE.AND P0, PT, R0, 0x1d, PT ;  /* 0x0000001d0000780c */ /* 0x000fda0003f05270 */
[----:B------:R-:W-:Y:S05]  /*a9e0*/  @!P0 BRA `(.L_x_794) ;  /* 0x0000000000948947 */ /* 0x000fea0003800000 */
[----:B------:R-:W-:-:S13]  /*a9f0*/  ISETP.NE.AND P0, PT, R0, 0x2c, PT ;  /* 0x0000002c0000780c */ /* 0x000fda0003f05270 */
[----:B------:R-:W-:Y:S05]  /*aa00*/  @P0 BRA `(.L_x_767) ;  /* 0x0000000000440947 */ /* 0x000fea0003800000 */
[----:B-12---:R-:W-:Y:S02]  /*aa10*/  IMAD.U32 R4, R5, 0x10000, RZ ;  /* 0x0001000005047824 */ /* 0x006fe400078e00ff */
[----:B------:R-:W-:-:S03]  /*aa20*/  IMAD.MOV.U32 R25, RZ, RZ, R23 ;  /* 0x000000ffff197224 */ /* 0x000fc600078e0017 */
        /* <DEDUP_REMOVED lines=15> */
.L_x_767:
[----:B------:R-:W-:Y:S01]  /*ab20*/  MOV R14, 0x0 ;  /* 0x00000000000e7802 */ /* 0x000fe20000000f00 */
[----:B------:R-:W-:Y:S01]  /*ab30*/  ULDC.64 UR4, c[0x4][0x178] ;  /* 0x01005e0000047ab9 */ /* 0x000fe20000000a00 */
[----:B------:R-:W-:Y:S01]  /*ab40*/  ULDC.64 UR6, c[0x4][0x180] ;  /* 0x0100600000067ab9 */ /* 0x000fe20000000a00 */
[----:B-1----:R-:W-:Y:S02]  /*ab50*/  IMAD.U32 R4, RZ, RZ, UR4 ;  /* 0x00000004ff047e24 */ /* 0x002fe4000f8e00ff */
[----:B--2---:R-:W-:Y:S01]  /*ab60*/  IMAD.U32 R5, RZ, RZ, UR5 ;  /* 0x00000005ff057e24 */ /* 0x004fe2000f8e00ff */
        /* <DEDUP_REMOVED lines=10> */
[----:B0--34-:R-:W-:Y:S05]  /*ac10*/  CALL.ABS.NOINC R14 ;  /* 0x000000000e007343 */ /* 0x019fea0003c00000 */
.L_x_795:
[----:B------:R-:W-:Y:S01]  /*ac20*/  IMAD.MOV.U32 R25, RZ, RZ, R23 ;  /* 0x000000ffff197224 */ /* 0x000fe200078e0017 */
[----:B------:R-:W-:Y:S06]  /*ac30*/  BRA `(.L_x_762) ;  /* 0x0000000000247947 */ /* 0x000fec0003800000 */
.L_x_794:
[----:B-12---:R-:W-:Y:S02]  /*ac40*/  IMAD.U32 R5, R5, 0x10000, RZ ;  /* 0x0001000005057824 */ /* 0x006fe400078e00ff */
[----:B------:R-:W-:-:S04]  /*ac50*/  IMAD.MOV.U32 R25, RZ, RZ, R23 ;  /* 0x000000ffff197224 */ /* 0x000fc800078e0017 */
[----:B------:R-:W0:Y:S02]  /*ac60*/  F2I.U64.TRUNC R4, R5 ;  /* 0x0000000500047311 */ /* 0x000e24000020d800 */
[----:B0-----:R0:W-:Y:S01]  /*ac70*/  STG.E.64 desc[UR36][R8.64], R4 ;  /* 0x0000000408007986 */ /* 0x0011e2000c101b24 */
[----:B------:R-:W-:Y:S05]  /*ac80*/  BRA `(.L_x_762) ;  /* 0x0000000000107947 */ /* 0x000fea0003800000 */
.L_x_793:
[----:B-12---:R-:W-:Y:S02]  /*ac90*/  IMAD.U32 R5, R5, 0x10000, RZ ;  /* 0x0001000005057824 */ /* 0x006fe400078e00ff */
[----:B------:R-:W-:-:S04]  /*aca0*/  IMAD.MOV.U32 R25, RZ, RZ, R23 ;  /* 0x000000ffff197224 */ /* 0x000fc800078e0017 */
[----:B------:R-:W0:Y:S02]  /*acb0*/  F2I.FTZ.U32.TRUNC.NTZ R5, R5 ;  /* 0x0000000500057305 */ /* 0x000e24000021f000 */
[----:B0-----:R0:W-:Y:S02]  /*acc0*/  STG.E desc[UR36][R8.64], R5 ;  /* 0x0000000508007986 */ /* 0x0011e4000c101924 */
.L_x_762:
[----:B------:R-:W-:Y:S05]  /*acd0*/  BSYNC B6 ;  /* 0x0000000000067941 */ /* 0x000fea0003800000 */
.L_x_761:
[----:B------:R-:W-:Y:S01]  /*ace0*/  ISETP.GE.AND P0, PT, R25, R16, PT ;  /* 0x000000101900720c */ /* 0x000fe20003f06270 */
[----:B------:R-:W-:-:S12]  /*acf0*/  BSSY B6, `(.L_x_796) ;  /* 0x00001fc000067945 */ /* 0x000fd80003800000 */
[----:B------:R-:W-:Y:S05]  /*ad00*/  @P0 BRA `(.L_x_797) ;  /* 0x0000001c00e80947 */ /* 0x000fea0003800000 */
[----:B0-----:R-:W0:Y:S01]  /*ad10*/  LDC.64 R8, c[0x0][0x218] ;  /* 0x00008600ff087b82 */ /* 0x001e220000000a00 */
[----:B------:R-:W-:Y:S01]  /*ad20*/  IMAD R0, R2, 0x200, R25 ;  /* 0x0000020002007824 */ /* 0x000fe200078e0219 */
[----:B-1----:R-:W-:Y:S01]  /*ad30*/  PRMT R4, R19, 0x9910, RZ ;  /* 0x0000991013047816 */ /* 0x002fe200000000ff */
[----:B------:R-:W-:Y:S02]  /*ad40*/  ULDC UR4, c[0x0][0x244] ;  /* 0x0000910000047ab9 */ /* 0x000fe40000000800 */
[----:B------:R-:W-:Y:S02]  /*ad50*/  IMAD R3, R0, UR4, RZ ;  /* 0x0000000400037c24 */ /* 0x000fe4000f8e02ff */
[----:B------:R-:W-:-:S05]  /*ad60*/  IMAD.MOV.U32 R0, RZ, RZ, R4 ;  /* 0x000000ffff007224 */ /* 0x000fca00078e0004 */
        /* <DEDUP_REMOVED lines=12> */
[----:B---3--:R-:W-:-:S04]  /*ae30*/  IMAD.U32 R22, R22, 0x10000, RZ ;  /* 0x0001000016167824 */ /* 0x008fc800078e00ff */
[----:B------:R-:W0:Y:S02]  /*ae40*/  F2I.FTZ.TRUNC.NTZ R3, R22 ;  /* 0x0000001600037305 */ /* 0x000e24000021f100 */
[----:B0-----:R0:W-:Y:S01]  /*ae50*/  STG.E.U8 desc[UR36][R8.64], R3 ;  /* 0x0000000308007986 */ /* 0x0011e2000c101124 */
[----:B------:R-:W-:Y:S05]  /*ae60*/  BRA `(.L_x_803) ;  /* 0x0000000c00947947 */ /* 0x000fea0003800000 */
.L_x_801:
[----:B--23--:R-:W-:-:S06]  /*ae70*/  IMAD.U32 R5, R22, 0x10000, RZ ;  /* 0x0001000016057824 */ /* 0x00cfcc00078e00ff */
[----:B------:R-:W0:Y:S02]  /*ae80*/  F2I.S64.TRUNC R4, R5 ;  /* 0x0000000500047311 */ /* 0x000e24000020d900 */
[----:B0-----:R0:W-:Y:S01]  /*ae90*/  STG.E.U8 desc[UR36][R8.64], R4 ;  /* 0x0000000408007986 */ /* 0x0011e2000c101124 */
[----:B------:R-:W-:Y:S05]  /*aea0*/  BRA `(.L_x_803) ;  /* 0x0000000c00847947 */ /* 0x000fea0003800000 */
.L_x_800:
[----:B------:R-:W-:-:S13]  /*aeb0*/  ISETP.NE.AND P0, PT, R0, 0x2, PT ;  /* 0x000000020000780c */ /* 0x000fda0003f05270 */
[----:B------:R-:W-:Y:S05]  /*aec0*/  @!P0 BRA `(.L_x_804) ;  /* 0x0000000000308947 */ /* 0x000fea0003800000 */
[----:B------:R-:W-:-:S13]  /*aed0*/  ISETP.NE.AND P0, PT, R0, 0x3, PT ;  /* 0x000000030000780c */ /* 0x000fda0003f05270 */
[----:B------:R-:W-:Y:S05]  /*aee0*/  @!P0 BRA `(.L_x_805) ;  /* 0x0000000000188947 */ /* 0x000fea0003800000 */
[----:B------:R-:W-:-:S13]  /*aef0*/  ISETP.NE.AND P0, PT, R0, 0x4, PT ;  /* 0x000000040000780c */ /* 0x000fda0003f05270 */
[----:B------:R-:W-:Y:S05]  /*af00*/  @P0 BRA `(.L_x_802) ;  /* 0x0000000c000c0947 */ /* 0x000fea0003800000 */
[----:B---3--:R-:W-:-:S06]  /*af10*/  IMAD.U32 R4, R22, 0x10000, RZ ;  /* 0x0001000016047824 */ /* 0x008fcc00078e00ff */
[----:B--2---:R-:W0:Y:S02]  /*af20*/  F2I.S64.TRUNC R4, R4 ;  /* 0x0000000400047311 */ /* 0x004e24000020d900 */
[----:B0-----:R0:W-:Y:S01]  /*af30*/  STG.E.64 desc[UR36][R8.64], R4 ;  /* 0x0000000408007986 */ /* 0x0011e2000c101b24 */
[----:B------:R-:W-:Y:S05]  /*af40*/  BRA `(.L_x_803) ;  /* 0x0000000c005c7947 */ /* 0x000fea0003800000 */
.L_x_805:
[----:B---3--:R-:W-:-:S04]  /*af50*/  IMAD.U32 R22, R22, 0x10000, RZ ;  /* 0x0001000016167824 */ /* 0x008fc800078e00ff */
[----:B------:R-:W0:Y:S02]  /*af60*/  F2I.FTZ.TRUNC.NTZ R3, R22 ;  /* 0x0000001600037305 */ /* 0x000e24000021f100 */
[----:B0-----:R0:W-:Y:S01]  /*af70*/  STG.E desc[UR36][R8.64], R3 ;  /* 0x0000000308007986 */ /* 0x0011e2000c101924 */
[----:B------:R-:W-:Y:S05]  /*af80*/  BRA `(.L_x_803) ;  /* 0x0000000c004c7947 */ /* 0x000fea0003800000 */
.L_x_804:
[----:B---3--:R-:W-:-:S04]  /*af90*/  IMAD.U32 R22, R22, 0x10000, RZ ;  /* 0x0001000016167824 */ /* 0x008fc800078e00ff */
[----:B------:R-:W0:Y:S02]  /*afa0*/  F2I.FTZ.TRUNC.NTZ R3, R22 ;  /* 0x0000001600037305 */ /* 0x000e24000021f100 */
[----:B0-----:R0:W-:Y:S01]  /*afb0*/  STG.E.U16 desc[UR36][R8.64], R3 ;  /* 0x0000000308007986 */ /* 0x0011e2000c101524 */
[----:B------:R-:W-:Y:S05]  /*afc0*/  BRA `(.L_x_803) ;  /* 0x0000000c003c7947 */ /* 0x000fea0003800000 */
.L_x_799:
[----:B------:R-:W-:-:S13]  /*afd0*/  ISETP.GT.AND P0, PT, R0, 0x6, PT ;  /* 0x000000060000780c */ /* 0x000fda0003f04270 */
[----:B------:R-:W-:Y:S05]  /*afe0*/  @P0 BRA `(.L_x_806) ;  /* 0x00000000002c0947 */ /* 0x000fea0003800000 */
[----:B------:R-:W-:-:S13]  /*aff0*/  ISETP.NE.AND P0, PT, R0, 0x5, PT ;  /* 0x000000050000780c */ /* 0x000fda0003f05270 */
[----:B------:R-:W-:Y:S05]  /*b000*/  @!P0 BRA `(.L_x_807) ;  /* 0x0000000000148947 */ /* 0x000fea0003800000 */
[----:B------:R-:W-:-:S13]  /*b010*/  ISETP.NE.AND P0, PT, R0, 0x6, PT ;  /* 0x000000060000780c */ /* 0x000fda0003f05270 */
[----:B------:R-:W-:Y:S05]  /*b020*/  @P0 BRA `(.L_x_802) ;  /* 0x0000000800c40947 */ /* 0x000fea0003800000 */
[----:B---3--:R-:W-:-:S05]  /*b030*/  IMAD.U32 R3, R22, 0x10000, RZ ;  /* 0x0001000016037824 */ /* 0x008fca00078e00ff */
[----:B------:R1:W-:Y:S01]  /*b040*/  STG.E desc[UR36][R8.64], R3 ;  /* 0x0000000308007986 */ /* 0x0003e2000c101924 */
[----:B------:R-:W-:Y:S05]  /*b050*/  BRA `(.L_x_803) ;  /* 0x0000000c00187947 */ /* 0x000fea0003800000 */
.L_x_807:
[----:B---3--:R-:W-:-:S05]  /*b060*/  IMAD.U32 R0, R22, 0x10000, RZ ;  /* 0x0001000016007824 */ /* 0x008fca00078e00ff */
[----:B------:R-:W-:-:S05]  /*b070*/  F2FP.F16.F32.PACK_AB R0, RZ, R0 ;  /* 0x00000000ff00723e */ /* 0x000fca00000000ff */
[----:B------:R0:W-:Y:S01]  /*b080*/  STG.E.U16 desc[UR36][R8.64], R0 ;  /* 0x0000000008007986 */ /* 0x0001e2000c101524 */
[----:B------:R-:W-:Y:S05]  /*b090*/  BRA `(.L_x_803) ;  /* 0x0000000c00087947 */ /* 0x000fea0003800000 */
.L_x_806:
[----:B------:R-:W-:-:S13]  /*b0a0*/  ISETP.NE.AND P0, PT, R0, 0x7, PT ;  /* 0x000000070000780c */ /* 0x000fda0003f05270 */
[----:B------:R-:W-:Y:S05]  /*b0b0*/  @!P0 BRA `(.L_x_808) ;  /* 0x0000000000348947 */ /* 0x000fea0003800000 */
[----:B------:R-:W-:-:S13]  /*b0c0*/  ISETP.NE.AND P0, PT, R0, 0x8, PT ;  /* 0x000000080000780c */ /* 0x000fda0003f05270 */
[----:B------:R-:W-:Y:S05]  /*b0d0*/  @!P0 BRA `(.L_x_809) ;  /* 0x0000000000188947 */ /* 0x000fea0003800000 */
[----:B------:R-:W-:-:S13]  /*b0e0*/  ISETP.NE.AND P0, PT, R0, 0x9, PT ;  /* 0x000000090000780c */ /* 0x000fda0003f05270 */
[----:B------:R-:W-:Y:S05]  /*b0f0*/  @P0 BRA `(.L_x_802) ;  /* 0x0000000800900947 */ /* 0x000fea0003800000 */
[----:B---3--:R-:W-:Y:S02]  /*b100*/  IMAD.U32 R22, R22, 0x10000, RZ ;  /* 0x0001000016167824 */ /* 0x008fe400078e00ff */
[----:B------:R-:W-:-:S05]  /*b110*/  IMAD.MOV.U32 R23, RZ, RZ, RZ ;  /* 0x000000ffff177224 */ /* 0x000fca00078e00ff */
[----:B------:R3:W-:Y:S01]  /*b120*/  STG.E.64 desc[UR36][R8.64], R22 ;  /* 0x0000001608007986 */ /* 0x0007e2000c101b24 */
[----:B------:R-:W-:Y:S05]  /*b130*/  BRA `(.L_x_803) ;  /* 0x0000000800e07947 */ /* 0x000fea0003800000 */
.L_x_809:
[----:B---3--:R-:W-:-:S05]  /*b140*/  IMAD.U32 R22, R22, 0x10000, RZ ;  /* 0x0001000016167824 */ /* 0x008fca00078e00ff */
[----:B------:R-:W-:-:S04]  /*b150*/  F2FP.F16.F32.PACK_AB R3, RZ, R22 ;  /* 0x00000016ff03723e */ /* 0x000fc800000000ff */
[----:B------:R-:W-:-:S05]  /*b160*/  PRMT R3, R3, 0x5410, RZ ;  /* 0x0000541003037816 */ /* 0x000fca00000000ff */
[----:B------:R0:W-:Y:S01]  /*b170*/  STG.E desc[UR36][R8.64], R3 ;  /* 0x0000000308007986 */ /* 0x0001e2000c101924 */
[----:B------:R-:W-:Y:S05]  /*b180*/  BRA `(.L_x_803) ;  /* 0x0000000800cc7947 */ /* 0x000fea0003800000 */
.L_x_808:
[----:B---3--:R-:W-:-:S04]  /*b190*/  IMAD.U32 R4, R22, 0x10000, RZ ;  /* 0x0001000016047824 */ /* 0x008fc800078e00ff */
[----:B------:R-:W-:-:S06]  /*b1a0*/  FMUL.FTZ R4, R4, 1 ;  /* 0x3f80000004047820 */ /* 0x000fcc0000410000 */
[----:B--2---:R-:W0:Y:S02]  /*b1b0*/  F2F.F64.F32 R4, R4 ;  /* 0x0000000400047310 */ /* 0x004e240000201800 */
[----:B0-----:R0:W-:Y:S01]  /*b1c0*/  STG.E.64 desc[UR36][R8.64], R4 ;  /* 0x0000000408007986 */ /* 0x0011e2000c101b24 */
[----:B------:R-:W-:Y:S05]  /*b1d0*/  BRA `(.L_x_803) ;  /* 0x0000000800b87947 */ /* 0x000fea0003800000 */
.L_x_798:
        /* <DEDUP_REMOVED lines=8> */
[----:B---3--:R-:W-:-:S05]  /*b260*/  IMAD.U32 R22, R22, 0x10000, RZ ;  /* 0x0001000016167824 */ /* 0x008fca00078e00ff */
[----:B------:R-:W-:-:S04]  /*b270*/  FSETP.NEU.FTZ.AND P0, PT, R22, RZ, PT ;  /* 0x000000ff1600720b */ /* 0x000fc80003f1d000 */
[----:B------:R-:W-:-:S05]  /*b280*/  SEL R3, RZ, 0x1, !P0 ;  /* 0x00000001ff037807 */ /* 0x000fca0004000000 */
[----:B------:R0:W-:Y:S01]  /*b290*/  STG.E.U8 desc[UR36][R8.64], R3 ;  /* 0x0000000308007986 */ /* 0x0001e2000c101124 */
[----:B------:R-:W-:Y:S05]  /*b2a0*/  BRA `(.L_x_803) ;  /* 0x0000000800847947 */ /* 0x000fea0003800000 */
.L_x_812:
[----:B---3--:R-:W-:Y:S01]  /*b2b0*/  IMAD.U32 R22, R22, 0x10000, RZ ;  /* 0x0001000016167824 */ /* 0x008fe200078e00ff */
[----:B------:R-:W-:-:S03]  /*b2c0*/  CS2R R6, SRZ ;  /* 0x0000000000067805 */ /* 0x000fc6000001ff00 */
[----:B------:R-:W-:-:S06]  /*b2d0*/  FMUL.FTZ R4, R22, 1 ;  /* 0x3f80000016047820 */ /* 0x000fcc0000410000 */
[----:B--2---:R-:W0:Y:S02]  /*b2e0*/  F2F.F64.F32 R4, R4 ;  /* 0x0000000400047310 */ /* 0x004e240000201800 */
[----:B0-----:R0:W-:Y:S01]  /*b2f0*/  STG.E.128 desc[UR36][R8.64], R4 ;  /* 0x0000000408007986 */ /* 0x0011e2000c101d24 */
[----:B------:R-:W-:Y:S05]  /*b300*/  BRA `(.L_x_803) ;  /* 0x00000008006c7947 */ /* 0x000fea0003800000 */
.L_x_811:
[----:B------:R-:W-:-:S13]  /*b310*/  ISETP.NE.AND P0, PT, R0, 0xf, PT ;  /* 0x0000000f0000780c */ /* 0x000fda0003f05270 */
[----:B------:R-:W-:Y:S05]  /*b320*/  @!P0 BRA `(.L_x_813) ;  /* 0x0000000000b48947 */ /* 0x000fea0003800000 */
[----:B------:R-:W-:-:S13]  /*b330*/  ISETP.NE.AND P0, PT, R0, 0x17, PT ;  /* 0x000000170000780c */ /* 0x000fda0003f05270 */
[----:B------:R-:W-:Y:S05]  /*b340*/  @!P0 BRA `(.L_x_814) ;  /* 0x0000000000548947 */ /* 0x000fea0003800000 */
[----:B------:R-:W-:-:S13]  /*b350*/  ISETP.NE.AND P0, PT, R0, 0x18, PT ;  /* 0x000000180000780c */ /* 0x000fda0003f05270 */
[----:B------:R-:W-:Y:S05]  /*b360*/  @P0 BRA `(.L_x_802) ;  /* 0x0000000400f40947 */ /* 0x000fea0003800000 */
[----:B---3--:R-:W-:Y:S01]  /*b370*/  IMAD.U32 R7, R22, 0x10000, RZ ;  /* 0x0001000016077824 */ /* 0x008fe200078e00ff */
[----:B------:R-:W-:Y:S04]  /*b380*/  BSSY B0, `(.L_x_815) ;  /* 0x000000e000007945 */ /* 0x000fe80003800000 */
[C---:B------:R-:W-:Y:S02]  /*b390*/  LOP3.LUT R3, R7.reuse, 0x7fffffff, RZ, 0xc0, !PT ;  /* 0x7fffffff07037812 */ /* 0x040fe400078ec0ff */
[----:B------:R-:W-:Y:S02]  /*b3a0*/  LOP3.LUT R0, R7, 0x80000000, RZ, 0xc0, !PT ;  /* 0x8000000007007812 */ /* 0x000fe400078ec0ff */
[----:B------:R-:W-:Y:S02]  /*b3b0*/  ISETP.GT.U32.AND P0, PT, R3, 0x43efffff, PT ;  /* 0x43efffff0300780c */ /* 0x000fe40003f04070 */
[----:B--2---:R-:W-:Y:S01]  /*b3c0*/  SHF.R.U32.HI R5, RZ, 0x18, R0 ;  /* 0x00000018ff057819 */ /* 0x004fe20000011600 */
        /* <DEDUP_REMOVED lines=9> */
.L_x_816:
[----:B------:R-:W-:Y:S05]  /*b460*/  BSYNC B0 ;  /* 0x0000000000007941 */ /* 0x000fea0003800000 */
.L_x_815:
[----:B------:R-:W-:-:S05]  /*b470*/  LOP3.LUT R5, R0, R5, RZ, 0xfc, !PT ;  /* 0x0000000500057212 */ /* 0x000fca00078efcff */
[----:B------:R0:W-:Y:S01]  /*b480*/  STG.E.U8 desc[UR36][R8.64], R5 ;  /* 0x0000000508007986 */ /* 0x0001e2000c101124 */
[----:B------:R-:W-:Y:S05]  /*b490*/  BRA `(.L_x_803) ;  /* 0x0000000800087947 */ /* 0x000fea0003800000 */
.L_x_814:
[----:B--23--:R-:W-:Y:S01]  /*b4a0*/  IMAD.U32 R5, R22, 0x10000, RZ ;  /* 0x0001000016057824 */ /* 0x00cfe200078e00ff */
        /* <DEDUP_REMOVED lines=12> */
.L_x_818:
[----:B------:R-:W-:Y:S01]  /*b570*/  IMAD.MOV.U32 R0, RZ, RZ, 0x7f ;  /* 0x0000007fff007424 */ /* 0x000fe200078e00ff */
[----:B------:R-:W-:-:S04]  /*b580*/  ISETP.GT.U32.AND P0, PT, R3, 0x7f800000, PT ;  /* 0x7f8000000300780c */ /* 0x000fc80003f04070 */
[----:B------:R-:W-:-:S09]  /*b590*/  SEL R0, R0, 0x7c, P0 ;  /* 0x0000007c00007807 */ /* 0x000fd20000000000 */
.L_x_819:
[----:B------:R-:W-:Y:S05]  /*b5a0*/  BSYNC B0 ;  /* 0x0000000000007941 */ /* 0x000fea0003800000 */
.L_x_817:
[----:B------:R-:W-:-:S04]  /*b5b0*/  LOP3.LUT R3, R5, 0x80000000, RZ, 0xc0, !PT ;  /* 0x8000000005037812 */ /* 0x000fc800078ec0ff */
[----:B------:R-:W-:-:S04]  /*b5c0*/  SHF.R.U32.HI R3, RZ, 0x18, R3 ;  /* 0x00000018ff037819 */ /* 0x000fc80000011603 */
[----:B------:R-:W-:-:S05]  /*b5d0*/  LOP3.LUT R3, R0, R3, RZ, 0xfc, !PT ;  /* 0x0000000300037212 */ /* 0x000fca00078efcff */
[----:B------:R0:W-:Y:S01]  /*b5e0*/  STG.E.U8 desc[UR36][R8.64], R3 ;  /* 0x0000000308007986 */ /* 0x0001e2000c101124 */
[----:B------:R-:W-:Y:S05]  /*b5f0*/  BRA `(.L_x_803) ;  /* 0x0000000400b07947 */ /* 0x000fea0003800000 */
.L_x_813:
[----:B---3--:R0:W-:Y:S01]  /*b600*/  STG.E.U16 desc[UR36][R8.64], R22 ;  /* 0x0000001608007986 */ /* 0x0081e2000c101524 */
[----:B------:R-:W-:Y:S05]  /*b610*/  BRA `(.L_x_803) ;  /* 0x0000000400a87947 */ /* 0x000fea0003800000 */
.L_x_810:
        /* <DEDUP_REMOVED lines=8> */
[----:B---3--:R-:W-:-:S06]  /*b6a0*/  IMAD.U32 R3, R22, 0x10000, RZ ;  /* 0x0001000016037824 */ /* 0x008fcc00078e00ff */
[----:B------:R-:W0:Y:S02]  /*b6b0*/  F2I.FTZ.U32.TRUNC.NTZ R3, R3 ;  /* 0x0000000300037305 */ /* 0x000e24000021f000 */
[----:B0-----:R0:W-:Y:S01]  /*b6c0*/  STG.E.U16 desc[UR36][R8.64], R3 ;  /* 0x0000000308007986 */ /* 0x0011e2000c101524 */
[----:B------:R-:W-:Y:S05]  /*b6d0*/  BRA `(.L_x_803) ;  /* 0x0000000400787947 */ /* 0x000fea0003800000 */
.L_x_822:
[----:B--23--:R-:W-:Y:S01]  /*b6e0*/  IMAD.U32 R5, R22, 0x10000, RZ ;  /* 0x0001000016057824 */ /* 0x00cfe200078e00ff */
        /* <DEDUP_REMOVED lines=16> */
.L_x_825:
[----:B------:R-:W-:-:S04]  /*b7f0*/  LOP3.LUT R3, R5, 0x80000000, RZ, 0xc0, !PT ;  /* 0x8000000005037812 */ /* 0x000fc800078ec0ff */
[----:B------:R-:W-:-:S04]  /*b800*/  SHF.R.U32.HI R3, RZ, 0x18, R3 ;  /* 0x00000018ff037819 */ /* 0x000fc80000011603 */
[----:B------:R-:W-:-:S04]  /*b810*/  LOP3.LUT R0, R0, R3, RZ, 0xfc, !PT ;  /* 0x0000000300007212 */ /* 0x000fc800078efcff */
[----:B------:R-:W-:-:S07]  /*b820*/  PRMT R4, R0, 0x7610, R4 ;  /* 0x0000761000047816 */ /* 0x000fce0000000004 */
.L_x_824:
[----:B------:R-:W-:Y:S05]  /*b830*/  BSYNC B0 ;  /* 0x0000000000007941 */ /* 0x000fea0003800000 */
.L_x_823:
[----:B------:R0:W-:Y:S01]  /*b840*/  STG.E.U8 desc[UR36][R8.64], R4 ;  /* 0x0000000408007986 */ /* 0x0001e2000c101124 */
[----:B------:R-:W-:Y:S05]  /*b850*/  BRA `(.L_x_803) ;  /* 0x0000000400187947 */ /* 0x000fea0003800000 */
.L_x_821:
        /* <DEDUP_REMOVED lines=17> */
.L_x_828:
[----:B------:R-:W-:-:S04]  /*b970*/  LOP3.LUT R3, R5, 0x80000000, RZ, 0xc0, !PT ;  /* 0x8000000005037812 */ /* 0x000fc800078ec0ff */
[----:B------:R-:W-:-:S04]  /*b980*/  SHF.R.U32.HI R3, RZ, 0x18, R3 ;  /* 0x00000018ff037819 */ /* 0x000fc80000011603 */
[----:B------:R-:W-:-:S04]  /*b990*/  LOP3.LUT R0, R0, R3, RZ, 0xfc, !PT ;  /* 0x0000000300007212 */ /* 0x000fc800078efcff */
[----:B------:R-:W-:-:S07]  /*b9a0*/  PRMT R4, R0, 0x7610, R4 ;  /* 0x0000761000047816 */ /* 0x000fce0000000004 */
.L_x_827:
[----:B------:R-:W-:Y:S05]  /*b9b0*/  BSYNC B0 ;  /* 0x0000000000007941 */ /* 0x000fea0003800000 */
.L_x_826:
[----:B------:R0:W-:Y:S01]  /*b9c0*/  STG.E.U8 desc[UR36][R8.64], R4 ;  /* 0x0000000408007986 */ /* 0x0001e2000c101124 */
[----:B------:R-:W-:Y:S05]  /*b9d0*/  BRA `(.L_x_803) ;  /* 0x0000000000b87947 */ /* 0x000fea0003800000 */
.L_x_820:
[----:B------:R-:W-:-:S13]  /*b9e0*/  ISETP.NE.AND P0, PT, R0, 0x1c, PT ;  /* 0x0000001c0000780c */ /* 0x000fda0003f05270 */
[----:B------:R-:W-:Y:S05]  /*b9f0*/  @!P0 BRA `(.L_x_829) ;  /* 0x0000000000a48947 */ /* 0x000fea0003800000 */
[----:B------:R-:W-:-:S13]  /*ba00*/  ISETP.NE.AND P0, PT, R0, 0x1d, PT ;  /* 0x0000001d0000780c */ /* 0x000fda0003f05270 */
[----:B------:R-:W-:Y:S05]  /*ba10*/  @!P0 BRA `(.L_x_830) ;  /* 0x00000000008c8947 */ /* 0x000fea0003800000 */
[----:B------:R-:W-:-:S13]  /*ba20*/  ISETP.NE.AND P0, PT, R0, 0x2c, PT ;  /* 0x0000002c0000780c */ /* 0x000fda0003f05270 */
[----:B------:R-:W-:Y:S05]  /*ba30*/  @P0 BRA `(.L_x_802) ;  /* 0x0000000000400947 */ /* 0x000fea0003800000 */
[----:B---3--:R-:W-:-:S05]  /*ba40*/  IMAD.U32 R22, R22, 0x10000, RZ ;  /* 0x0001000016167824 */ /* 0x008fca00078e00ff */
        /* <DEDUP_REMOVED lines=15> */
.L_x_802:
[----:B------:R-:W-:Y:S01]  /*bb40*/  MOV R14, 0x0 ;  /* 0x00000000000e7802 */ /* 0x000fe20000000f00 */
[----:B------:R-:W-:Y:S01]  /*bb50*/  ULDC.64 UR4, c[0x4][0x178] ;  /* 0x01005e0000047ab9 */ /* 0x000fe20000000a00 */
[----:B------:R-:W-:Y:S01]  /*bb60*/  ULDC.64 UR6, c[0x4][0x90] ;  /* 0x0100240000067ab9 */ /* 0x000fe20000000a00 */
[----:B------:R-:W-:Y:S02]  /*bb70*/  IMAD.U32 R4, RZ, RZ, UR4 ;  /* 0x00000004ff047e24 */ /* 0x000fe4000f8e00ff */
        /* <DEDUP_REMOVED lines=12> */
.L_x_831:
[----:B------:R-:W-:Y:S05]  /*bc40*/  BRA `(.L_x_803) ;  /* 0x00000000001c7947 */ /* 0x000fea0003800000 */
.L_x_830:
[----:B---3--:R-:W-:-:S06]  /*bc50*/  IMAD.U32 R4, R22, 0x10000, RZ ;  /* 0x0001000016047824 */ /* 0x008fcc00078e00ff */
[----:B--2---:R-:W0:Y:S02]  /*bc60*/  F2I.U64.TRUNC R4, R4 ;  /* 0x0000000400047311 */ /* 0x004e24000020d800 */
[----:B0-----:R0:W-:Y:S01]  /*bc70*/  STG.E.64 desc[UR36][R8.64], R4 ;  /* 0x0000000408007986 */ /* 0x0011e2000c101b24 */
[----:B------:R-:W-:Y:S05]  /*bc80*/  BRA `(.L_x_803) ;  /* 0x00000000000c7947 */ /* 0x000fea0003800000 */
.L_x_829:
[----:B---3--:R-:W-:-:S04]  /*bc90*/  IMAD.U32 R22, R22, 0x10000, RZ ;  /* 0x0001000016167824 */ /* 0x008fc800078e00ff */
[----:B------:R-:W0:Y:S02]  /*bca0*/  F2I.FTZ.U32.TRUNC.NTZ R3, R22 ;  /* 0x0000001600037305 */ /* 0x000e24000021f000 */
[----:B0-----:R0:W-:Y:S02]  /*bcb0*/  STG.E desc[UR36][R8.64], R3 ;  /* 0x0000000308007986 */ /* 0x0011e4000c101924 */
.L_x_803:
[----:B------:R-:W-:-:S05]  /*bcc0*/  VIADD R25, R25, 0x80 ;  /* 0x0000008019197836 */ /* 0x000fca0000000000 */
[----:B------:R-:W-:-:S13]  /*bcd0*/  ISETP.GE.AND P0, PT, R25, R16, PT ;  /* 0x000000101900720c */ /* 0x000fda0003f06270 */
[----:B------:R-:W-:Y:S05]  /*bce0*/  @P0 BRA `(.L_x_797) ;  /* 0x0000000c00f00947 */ /* 0x000fea0003800000 */
[----:B01-3--:R-:W0:Y:S01]  /*bcf0*/  LDC.64 R8, c[0x0][0x218] ;  /* 0x00008600ff087b82 */ /* 0x00be220000000a00 */
[----:B------:R-:W-:Y:S01]  /*bd00*/  IMAD R0, R2, 0x200, R25 ;  /* 0x0000020002007824 */ /* 0x000fe200078e0219 */
[----:B------:R-:W-:Y:S01]  /*bd10*/  PRMT R4, R19, 0x9910, RZ ;  /* 0x0000991013047816 */ /* 0x000fe200000000ff */
        /* <DEDUP_REMOVED lines=15> */
[----:B----4-:R-:W-:-:S06]  /*be10*/  IMAD.U32 R17, R17, 0x10000, RZ ;  /* 0x0001000011117824 */ /* 0x010fcc00078e00ff */
[----:B------:R-:W0:Y:S02]  /*be20*/  F2I.FTZ.TRUNC.NTZ R17, R17 ;  /* 0x0000001100117305 */ /* 0x000e24000021f100 */
[----:B0-----:R0:W-:Y:S01]  /*be30*/  STG.E.U8 desc[UR36][R8.64], R17 ;  /* 0x0000001108007986 */ /* 0x0011e2000c101124 */
[----:B------:R-:W-:Y:S05]  /*be40*/  BRA `(.L_x_837) ;  /* 0x0000000c00947947 */ /* 0x000fea0003800000 */
.L_x_835:
[----:B--2-4-:R-:W-:-:S06]  /*be50*/  IMAD.U32 R5, R17, 0x10000, RZ ;  /* 0x0001000011057824 */ /* 0x014fcc00078e00ff */
[----:B------:R-:W0:Y:S02]  /*be60*/  F2I.S64.TRUNC R4, R5 ;  /* 0x0000000500047311 */ /* 0x000e24000020d900 */
[----:B0-----:R0:W-:Y:S01]  /*be70*/  STG.E.U8 desc[UR36][R8.64], R4 ;  /* 0x0000000408007986 */ /* 0x0011e2000c101124 */
[----:B------:R-:W-:Y:S05]  /*be80*/  BRA `(.L_x_837) ;  /* 0x0000000c00847947 */ /* 0x000fea0003800000 */
.L_x_834:
[----:B------:R-:W-:-:S13]  /*be90*/  ISETP.NE.AND P0, PT, R0, 0x2, PT ;  /* 0x000000020000780c */ /* 0x000fda0003f05270 */
[----:B------:R-:W-:Y:S05]  /*bea0*/  @!P0 BRA `(.L_x_838) ;  /* 0x0000000000308947 */ /* 0x000fea0003800000 */
[----:B------:R-:W-:-:S13]  /*beb0*/  ISETP.NE.AND P0, PT, R0, 0x3, PT ;  /* 0x000000030000780c */ /* 0x000fda0003f05270 */
[----:B------:R-:W-:Y:S05]  /*bec0*/  @!P0 BRA `(.L_x_839) ;  /* 0x0000000000188947 */ /* 0x000fea0003800000 */
[----:B------:R-:W-:-:S13]  /*bed0*/  ISETP.NE.AND P0, PT, R0, 0x4, PT ;  /* 0x000000040000780c */ /* 0x000fda0003f05270 */
[----:B------:R-:W-:Y:S05]  /*bee0*/  @P0 BRA `(.L_x_836) ;  /* 0x0000000c000c0947 */ /* 0x000fea0003800000 */
[----:B----4-:R-:W-:-:S06]  /*bef0*/  IMAD.U32 R4, R17, 0x10000, RZ ;  /* 0x0001000011047824 */ /* 0x010fcc00078e00ff */
[----:B--2---:R-:W0:Y:S02]  /*bf00*/  F2I.S64.TRUNC R4, R4 ;  /* 0x0000000400047311 */ /* 0x004e24000020d900 */
[----:B0-----:R0:W-:Y:S01]  /*bf10*/  STG.E.64 desc[UR36][R8.64], R4 ;  /* 0x0000000408007986 */ /* 0x0011e2000c101b24 */
[----:B------:R-:W-:Y:S05]  /*bf20*/  BRA `(.L_x_837) ;  /* 0x0000000c005c7947 */ /* 0x000fea0003800000 */
.L_x_839:
[----:B----4-:R-:W-:-:S06]  /*bf30*/  IMAD.U32 R17, R17, 0x10000, RZ ;  /* 0x0001000011117824 */ /* 0x010fcc00078e00ff */
[----:B------:R-:W0:Y:S02]  /*bf40*/  F2I.FTZ.TRUNC.NTZ R17, R17 ;  /* 0x0000001100117305 */ /* 0x000e24000021f100 */
[----:B0-----:R0:W-:Y:S01]  /*bf50*/  STG.E desc[UR36][R8.64], R17 ;  /* 0x0000001108007986 */ /* 0x0011e2000c101924 */
[----:B------:R-:W-:Y:S05]  /*bf60*/  BRA `(.L_x_837) ;  /* 0x0000000c004c7947 */ /* 0x000fea0003800000 */
.L_x_838:
[----:B----4-:R-:W-:-:S06]  /*bf70*/  IMAD.U32 R17, R17, 0x10000, RZ ;  /* 0x0001000011117824 */ /* 0x010fcc00078e00ff */
[----:B------:R-:W0:Y:S02]  /*bf80*/  F2I.FTZ.TRUNC.NTZ R17, R17 ;  /* 0x0000001100117305 */ /* 0x000e24000021f100 */
[----:B0-----:R0:W-:Y:S01]  /*bf90*/  STG.E.U16 desc[UR36][R8.64], R17 ;  /* 0x0000001108007986 */ /* 0x0011e2000c101524 */
[----:B------:R-:W-:Y:S05]  /*bfa0*/  BRA `(.L_x_837) ;  /* 0x0000000c003c7947 */ /* 0x000fea0003800000 */
.L_x_833:
[----:B------:R-:W-:-:S13]  /*bfb0*/  ISETP.GT.AND P0, PT, R0, 0x6, PT ;  /* 0x000000060000780c */ /* 0x000fda0003f04270 */
[----:B------:R-:W-:Y:S05]  /*bfc0*/  @P0 BRA `(.L_x_840) ;  /* 0x00000000002c0947 */ /* 0x000fea0003800000 */
[----:B------:R-:W-:-:S13]  /*bfd0*/  ISETP.NE.AND P0, PT, R0, 0x5, PT ;  /* 0x000000050000780c */ /* 0x000fda0003f05270 */
[----:B------:R-:W-:Y:S05]  /*bfe0*/  @!P0 BRA `(.L_x_841) ;  /* 0x0000000000148947 */ /* 0x000fea0003800000 */
[----:B------:R-:W-:-:S13]  /*bff0*/  ISETP.NE.AND P0, PT, R0, 0x6, PT ;  /* 0x000000060000780c */ /* 0x000fda0003f05270 */
[----:B------:R-:W-:Y:S05]  /*c000*/  @P0 BRA `(.L_x_836) ;  /* 0x0000000800c40947 */ /* 0x000fea0003800000 */
[----:B----4-:R-:W-:-:S05]  /*c010*/  IMAD.U32 R17, R17, 0x10000, RZ ;  /* 0x0001000011117824 */ /* 0x010fca00078e00ff */
[----:B------:R0:W-:Y:S01]  /*c020*/  STG.E desc[UR36][R8.64], R17 ;  /* 0x0000001108007986 */ /* 0x0001e2000c101924 */
[----:B------:R-:W-:Y:S05]  /*c030*/  BRA `(.L_x_837) ;  /* 0x0000000c00187947 */ /* 0x000fea0003800000 */
.L_x_841:
[----:B----4-:R-:W-:-:S05]  /*c040*/  IMAD.U32 R0, R17, 0x10000, RZ ;  /* 0x0001000011007824 */ /* 0x010fca00078e00ff */
[----:B------:R-:W-:-:S05]  /*c050*/  F2FP.F16.F32.PACK_AB R0, RZ, R0 ;  /* 0x00000000ff00723e */ /* 0x000fca00000000ff */
[----:B------:R0:W-:Y:S01]  /*c060*/  STG.E.U16 desc[UR36][R8.64], R0 ;  /* 0x0000000008007986 */ /* 0x0001e2000c101524 */
[----:B------:R-:W-:Y:S05]  /*c070*/  BRA `(.L_x_837) ;  /* 0x0000000c00087947 */ /* 0x000fea0003800000 */
.L_x_840:
[----:B------:R-:W-:-:S13]  /*c080*/  ISETP.NE.AND P0, PT, R0, 0x7, PT ;  /* 0x000000070000780c */ /* 0x000fda0003f05270 */
[----:B------:R-:W-:Y:S05]  /*c090*/  @!P0 BRA `(.L_x_842) ;  /* 0x0000000000348947 */ /* 0x000fea0003800000 */
[----:B------:R-:W-:-:S13]  /*c0a0*/  ISETP.NE.AND P0, PT, R0, 0x8, PT ;  /* 0x000000080000780c */ /* 0x000fda0003f05270 */
[----:B------:R-:W-:Y:S05]  /*c0b0*/  @!P0 BRA `(.L_x_843) ;  /* 0x0000000000188947 */ /* 0x000fea0003800000 */
[----:B------:R-:W-:-:S13]  /*c0c0*/  ISETP.NE.AND P0, PT, R0, 0x9, PT ;  /* 0x000000090000780c */ /* 0x000fda0003f05270 */
[----:B------:R-:W-:Y:S05]  /*c0d0*/  @P0 BRA `(.L_x_836) ;  /* 0x0000000800900947 */ /* 0x000fea0003800000 */
[----:B----4-:R-:W-:Y:S02]  /*c0e0*/  IMAD.U32 R4, R17, 0x10000, RZ ;  /* 0x0001000011047824 */ /* 0x010fe400078e00ff */
[----:B--2---:R-:W-:-:S05]  /*c0f0*/  IMAD.MOV.U32 R5, RZ, RZ, RZ ;  /* 0x000000ffff057224 */ /* 0x004fca00078e00ff */
[----:B------:R0:W-:Y:S01]  /*c100*/  STG.E.64 desc[UR36][R8.64], R4 ;  /* 0x0000000408007986 */ /* 0x0001e2000c101b24 */
[----:B------:R-:W-:Y:S05]  /*c110*/  BRA `(.L_x_837) ;  /* 0x0000000800e07947 */ /* 0x000fea0003800000 */
.L_x_843:
[----:B----4-:R-:W-:-:S05]  /*c120*/  IMAD.U32 R17, R17, 0x10000, RZ ;  /* 0x0001000011117824 */ /* 0x010fca00078e00ff */
[----:B------:R-:W-:-:S04]  /*c130*/  F2FP.F16.F32.PACK_AB R3, RZ, R17 ;  /* 0x00000011ff03723e */ /* 0x000fc800000000ff */
[----:B------:R-:W-:-:S05]  /*c140*/  PRMT R3, R3, 0x5410, RZ ;  /* 0x0000541003037816 */ /* 0x000fca00000000ff */
[----:B------:R0:W-:Y:S01]  /*c150*/  STG.E desc[UR36][R8.64], R3 ;  /* 0x0000000308007986 */ /* 0x0001e2000c101924 */
[----:B------:R-:W-:Y:S05]  /*c160*/  BRA `(.L_x_837) ;  /* 0x0000000800cc7947 */ /* 0x000fea0003800000 */
.L_x_842:
[----:B----4-:R-:W-:-:S04]  /*c170*/  IMAD.U32 R4, R17, 0x10000, RZ ;  /* 0x0001000011047824 */ /* 0x010fc800078e00ff */
[----:B------:R-:W-:-:S06]  /*c180*/  FMUL.FTZ R4, R4, 1 ;  /* 0x3f80000004047820 */ /* 0x000fcc0000410000 */
[----:B--2---:R-:W0:Y:S02]  /*c190*/  F2F.F64.F32 R4, R4 ;  /* 0x0000000400047310 */ /* 0x004e240000201800 */
[----:B0-----:R0:W-:Y:S01]  /*c1a0*/  STG.E.64 desc[UR36][R8.64], R4 ;  /* 0x0000000408007986 */ /* 0x0011e2000c101b24 */
[----:B------:R-:W-:Y:S05]  /*c1b0*/  BRA `(.L_x_837) ;  /* 0x0000000800b87947 */ /* 0x000fea0003800000 */
.L_x_832:
        /* <DEDUP_REMOVED lines=8> */
[----:B----4-:R-:W-:-:S05]  /*c240*/  IMAD.U32 R17, R17, 0x10000, RZ ;  /* 0x0001000011117824 */ /* 0x010fca00078e00ff */
[----:B------:R-:W-:-:S04]  /*c250*/  FSETP.NEU.FTZ.AND P0, PT, R17, RZ, PT ;  /* 0x000000ff1100720b */ /* 0x000fc80003f1d000 */
[----:B------:R-:W-:-:S05]  /*c260*/  SEL R3, RZ, 0x1, !P0 ;  /* 0x00000001ff037807 */ /* 0x000fca0004000000 */
[----:B------:R0:W-:Y:S01]  /*c270*/  STG.E.U8 desc[UR36][R8.64], R3 ;  /* 0x0000000308007986 */ /* 0x0001e2000c101124 */
[----:B------:R-:W-:Y:S05]  /*c280*/  BRA `(.L_x_837) ;  /* 0x0000000800847947 */ /* 0x000fea0003800000 */
.L_x_846:
[----:B----4-:R-:W-:Y:S01]  /*c290*/  IMAD.U32 R17, R17, 0x10000, RZ ;  /* 0x0001000011117824 */ /* 0x010fe200078e00ff */
[----:B------:R-:W-:-:S03]  /*c2a0*/  CS2R R6, SRZ ;  /* 0x0000000000067805 */ /* 0x000fc6000001ff00 */
[----:B------:R-:W-:-:S06]  /*c2b0*/  FMUL.FTZ R4, R17, 1 ;  /* 0x3f80000011047820 */ /* 0x000fcc0000410000 */
[----:B--2---:R-:W0:Y:S02]  /*c2c0*/  F2F.F64.F32 R4, R4 ;  /* 0x0000000400047310 */ /* 0x004e240000201800 */
[----:B0-----:R0:W-:Y:S01]  /*c2d0*/  STG.E.128 desc[UR36][R8.64], R4 ;  /* 0x0000000408007986 */ /* 0x0011e2000c101d24 */
[----:B------:R-:W-:Y:S05]  /*c2e0*/  BRA `(.L_x_837) ;  /* 0x00000008006c7947 */ /* 0x000fea0003800000 */
.L_x_845:
[----:B------:R-:W-:-:S13]  /*c2f0*/  ISETP.NE.AND P0, PT, R0, 0xf, PT ;  /* 0x0000000f0000780c */ /* 0x000fda0003f05270 */
[----:B------:R-:W-:Y:S05]  /*c300*/  @!P0 BRA `(.L_x_847) ;  /* 0x0000000000b48947 */ /* 0x000fea0003800000 */
[----:B------:R-:W-:-:S13]  /*c310*/  ISETP.NE.AND P0, PT, R0, 0x17, PT ;  /* 0x000000170000780c */ /* 0x000fda0003f05270 */
[----:B------:R-:W-:Y:S05]  /*c320*/  @!P0 BRA `(.L_x_848) ;  /* 0x0000000000548947 */ /* 0x000fea0003800000 */
[----:B------:R-:W-:-:S13]  /*c330*/  ISETP.NE.AND P0, PT, R0, 0x18, PT ;  /* 0x000000180000780c */ /* 0x000fda0003f05270 */
[----:B------:R-:W-:Y:S05]  /*c340*/  @P0 BRA `(.L_x_836) ;  /* 0x0000000400f40947 */ /* 0x000fea0003800000 */
[----:B----4-:R-:W-:Y:S01]  /*c350*/  IMAD.U32 R17, R17, 0x10000, RZ ;  /* 0x0001000011117824 */ /* 0x010fe200078e00ff */
        /* <DEDUP_REMOVED lines=14> */
.L_x_850:
[----:B------:R-:W-:Y:S05]  /*c440*/  BSYNC B0 ;  /* 0x0000000000007941 */ /* 0x000fea0003800000 */
.L_x_849:
[----:B------:R-:W-:-:S05]  /*c450*/  LOP3.LUT R5, R0, R5, RZ, 0xfc, !PT ;  /* 0x0000000500057212 */ /* 0x000fca00078efcff */
[----:B------:R0:W-:Y:S01]  /*c460*/  STG.E.U8 desc[UR36][R8.64], R5 ;  /* 0x0000000508007986 */ /* 0x0001e2000c101124 */
[----:B------:R-:W-:Y:S05]  /*c470*/  BRA `(.L_x_837) ;  /* 0x0000000800087947 */ /* 0x000fea0003800000 */
.L_x_848:
[----:B----4-:R-:W-:Y:S01]  /*c480*/  IMAD.U32 R17, R17, 0x10000, RZ ;  /* 0x0001000011117824 */ /* 0x010fe200078e00ff */
        /* <DEDUP_REMOVED lines=12> */
.L_x_852:
[----:B------:R-:W-:Y:S01]  /*c550*/  IMAD.MOV.U32 R0, RZ, RZ, 0x7f ;  /* 0x0000007fff007424 */ /* 0x000fe200078e00ff */
[----:B------:R-:W-:-:S04]  /*c560*/  ISETP.GT.U32.AND P0, PT, R3, 0x7f800000, PT ;  /* 0x7f8000000300780c */ /* 0x000fc80003f04070 */
[----:B------:R-:W-:-:S09]  /*c570*/  SEL R0, R0, 0x7c, P0 ;  /* 0x0000007c00007807 */ /* 0x000fd20000000000 */
.L_x_853:
[----:B------:R-:W-:Y:S05]  /*c580*/  BSYNC B0 ;  /* 0x0000000000007941 */ /* 0x000fea0003800000 */
.L_x_851:
[----:B------:R-:W-:-:S04]  /*c590*/  LOP3.LUT R3, R17, 0x80000000, RZ, 0xc0, !PT ;  /* 0x8000000011037812 */ /* 0x000fc800078ec0ff */
[----:B------:R-:W-:-:S04]  /*c5a0*/  SHF.R.U32.HI R3, RZ, 0x18, R3 ;  /* 0x00000018ff037819 */ /* 0x000fc80000011603 */
[----:B------:R-:W-:-:S05]  /*c5b0*/  LOP3.LUT R3, R0, R3, RZ, 0xfc, !PT ;  /* 0x0000000300037212 */ /* 0x000fca00078efcff */
[----:B------:R0:W-:Y:S01]  /*c5c0*/  STG.E.U8 desc[UR36][R8.64], R3 ;  /* 0x0000000308007986 */ /* 0x0001e2000c101124 */
[----:B------:R-:W-:Y:S05]  /*c5d0*/  BRA `(.L_x_837) ;  /* 0x0000000400b07947 */ /* 0x000fea0003800000 */
.L_x_847:
[----:B----4-:R0:W-:Y:S01]  /*c5e0*/  STG.E.U16 desc[UR36][R8.64], R17 ;  /* 0x0000001108007986 */ /* 0x0101e2000c101524 */
[----:B------:R-:W-:Y:S05]  /*c5f0*/  BRA `(.L_x_837) ;  /* 0x0000000400a87947 */ /* 0x000fea0003800000 */
.L_x_844:
        /* <DEDUP_REMOVED lines=8> */
[----:B----4-:R-:W-:-:S06]  /*c680*/  IMAD.U32 R3, R17, 0x10000, RZ ;  /* 0x0001000011037824 */ /* 0x010fcc00078e00ff */
[----:B------:R-:W0:Y:S02]  /*c690*/  F2I.FTZ.U32.TRUNC.NTZ R3, R3 ;  /* 0x0000000300037305 */ /* 0x000e24000021f000 */
[----:B0-----:R0:W-:Y:S01]  /*c6a0*/  STG.E.U16 desc[UR36][R8.64], R3 ;  /* 0x0000000308007986 */ /* 0x0011e2000c101524 */
[----:B------:R-:W-:Y:S05]  /*c6b0*/  BRA `(.L_x_837) ;  /* 0x0000000400787947 */ /* 0x000fea0003800000 */
.L_x_856:
[----:B----4-:R-:W-:Y:S01]  /*c6c0*/  IMAD.U32 R17, R17, 0x10000, RZ ;  /* 0x0001000011117824 */ /* 0x010fe200078e00ff */
        /* <DEDUP_REMOVED lines=16> */
.L_x_859:
[----:B------:R-:W-:-:S04]  /*c7d0*/  LOP3.LUT R3, R17, 0x80000000, RZ, 0xc0, !PT ;  /* 0x8000000011037812 */ /* 0x000fc800078ec0ff */
[----:B------:R-:W-:-:S04]  /*c7e0*/  SHF.R.U32.HI R3, RZ, 0x18, R3 ;  /* 0x00000018ff037819 */ /* 0x000fc80000011603 */
[----:B------:R-:W-:-:S04]  /*c7f0*/  LOP3.LUT R0, R0, R3, RZ, 0xfc, !PT ;  /* 0x0000000300007212 */ /* 0x000fc800078efcff */
[----:B------:R-:W-:-:S07]  /*c800*/  PRMT R4, R0, 0x7610, R4 ;  /* 0x0000761000047816 */ /* 0x000fce0000000004 */
.L_x_858:
[----:B------:R-:W-:Y:S05]  /*c810*/  BSYNC B0 ;  /* 0x0000000000007941 */ /* 0x000fea0003800000 */
.L_x_857:
[----:B------:R0:W-:Y:S01]  /*c820*/  STG.E.U8 desc[UR36][R8.64], R4 ;  /* 0x0000000408007986 */ /* 0x0001e2000c101124 */
[----:B------:R-:W-:Y:S05]  /*c830*/  BRA `(.L_x_837) ;  /* 0x0000000400187947 */ /* 0x000fea0003800000 */
.L_x_855:
        /* <DEDUP_REMOVED lines=17> */
.L_x_862:
[----:B------:R-:W-:-:S04]  /*c950*/  LOP3.LUT R3, R17, 0x80000000, RZ, 0xc0, !PT ;  /* 0x8000000011037812 */ /* 0x000fc800078ec0ff */
[----:B------:R-:W-:-:S04]  /*c960*/  SHF.R.U32.HI R3, RZ, 0x18, R3 ;  /* 0x00000018ff037819 */ /* 0x000fc80000011603 */
[----:B------:R-:W-:-:S04]  /*c970*/  LOP3.LUT R0, R0, R3, RZ, 0xfc, !PT ;  /* 0x0000000300007212 */ /* 0x000fc800078efcff */
[----:B------:R-:W-:-:S07]  /*c980*/  PRMT R4, R0, 0x7610, R4 ;  /* 0x0000761000047816 */ /* 0x000fce0000000004 */
.L_x_861:
[----:B------:R-:W-:Y:S05]  /*c990*/  BSYNC B0 ;  /* 0x0000000000007941 */ /* 0x000fea0003800000 */
.L_x_860:
[----:B------:R4:W-:Y:S01]  /*c9a0*/  STG.E.U8 desc[UR36][R8.64], R4 ;  /* 0x0000000408007986 */ /* 0x0009e2000c101124 */
[----:B------:R-:W-:Y:S05]  /*c9b0*/  BRA `(.L_x_837) ;  /* 0x0000000000b87947 */ /* 0x000fea0003800000 */
.L_x_854:
[----:B------:R-:W-:-:S13]  /*c9c0*/  ISETP.NE.AND P0, PT, R0, 0x1c, PT ;  /* 0x0000001c0000780c */ /* 0x000fda0003f05270 */
[----:B------:R-:W-:Y:S05]  /*c9d0*/  @!P0 BRA `(.L_x_863) ;  /* 0x0000000000a48947 */ /* 0x000fea0003800000 */
[----:B------:R-:W-:-:S13]  /*c9e0*/  ISETP.NE.AND P0, PT, R0, 0x1d, PT ;  /* 0x0000001d0000780c */ /* 0x000fda0003f05270 */
[----:B------:R-:W-:Y:S05]  /*c9f0*/  @!P0 BRA `(.L_x_864) ;  /* 0x00000000008c8947 */ /* 0x000fea0003800000 */
[----:B------:R-:W-:-:S13]  /*ca00*/  ISETP.NE.AND P0, PT, R0, 0x2c, PT ;  /* 0x0000002c0000780c */ /* 0x000fda0003f05270 */
[----:B------:R-:W-:Y:S05]  /*ca10*/  @P0 BRA `(.L_x_836) ;  /* 0x0000000000400947 */ /* 0x000fea0003800000 */
[----:B----4-:R-:W-:-:S05]  /*ca20*/  IMAD.U32 R4, R17, 0x10000, RZ ;  /* 0x0001000011047824 */ /* 0x010fca00078e00ff */
[----:B--2---:R-:W-:-:S04]  /*ca30*/  SHF.R.U32.HI R5, RZ, 0x17, R4 ;  /* 0x00000017ff057819 */ /* 0x004fc80000011604 */
        /* <DEDUP_REMOVED lines=14> */
.L_x_836:
        /* <DEDUP_REMOVED lines=15> */
[----:B0---4-:R-:W-:Y:S05]  /*cc10*/  CALL.ABS.NOINC R14 ;  /* 0x000000000e007343 */ /* 0x011fea0003c00000 */
.L_x_865:
[----:B------:R-:W-:Y:S05]  /*cc20*/  BRA `(.L_x_837) ;  /* 0x00000000001c7947 */ /* 0x000fea0003800000 */
.L_x_864:
[----:B----4-:R-:W-:-:S06]  /*cc30*/  IMAD.U32 R4, R17, 0x10000, RZ ;  /* 0x0001000011047824 */ /* 0x010fcc00078e00ff */
[----:B--2---:R-:W0:Y:S02]  /*cc40*/  F2I.U64.TRUNC R4, R4 ;  /* 0x0000000400047311 */ /* 0x004e24000020d800 */
[----:B0-----:R1:W-:Y:S01]  /*cc50*/  STG.E.64 desc[UR36][R8.64], R4 ;  /* 0x0000000408007986 */ /* 0x0013e2000c101b24 */
[----:B------:R-:W-:Y:S05]  /*cc60*/  BRA `(.L_x_837) ;  /* 0x00000000000c7947 */ /* 0x000fea0003800000 */
.L_x_863:
[----:B----4-:R-:W-:-:S06]  /*cc70*/  IMAD.U32 R17, R17, 0x10000, RZ ;  /* 0x0001000011117824 */ /* 0x010fcc00078e00ff */
[----:B------:R-:W0:Y:S02]  /*cc80*/  F2I.FTZ.U32.TRUNC.NTZ R17, R17 ;  /* 0x0000001100117305 */ /* 0x000e24000021f000 */
[----:B0-----:R0:W-:Y:S02]  /*cc90*/  STG.E desc[UR36][R8.64], R17 ;  /* 0x0000001108007986 */ /* 0x0011e4000c101924 */
.L_x_837:
[----:B------:R-:W-:-:S07]  /*cca0*/  VIADD R25, R25, 0x80 ;  /* 0x0000008019197836 */ /* 0x000fce0000000000 */
.L_x_797:
[----:B------:R-:W-:Y:S05]  /*ccb0*/  BSYNC B6 ;  /* 0x0000000000067941 */ /* 0x000fea0003800000 */
.L_x_796:
[----:B------:R-:W-:-:S13]  /*ccc0*/  ISETP.GE.AND P0, PT, R25, R16, PT ;  /* 0x000000101900720c */ /* 0x000fda0003f06270 */
[----:B------:R-:W-:Y:S05]  /*ccd0*/  @P0 EXIT ;  /* 0x000000000000094d */ /* 0x000fea0003800000 */
[----:B012-4-:R-:W0:Y:S01]  /*cce0*/  LDC.64 R4, c[0x0][0x218] ;  /* 0x00008600ff047b82 */ /* 0x017e220000000a00 */
[----:B------:R-:W-:Y:S01]  /*ccf0*/  PRMT R0, R19, 0x9910, RZ ;  /* 0x0000991013007816 */ /* 0x000fe200000000ff */
[----:B------:R-:W-:Y:S01]  /*cd00*/  IMAD R2, R2, 0x200, R25 ;  /* 0x0000020002027824 */ /* 0x000fe200078e0219 */
[----:B------:R-:W-:Y:S02]  /*cd10*/  ULDC UR4, c[0x0][0x244] ;  /* 0x0000910000047ab9 */ /* 0x000fe40000000800 */
[----:B------:R-:W-:Y:S01]  /*cd20*/  ISETP.GT.AND P1, PT, R0, 0x9, PT ;  /* 0x000000090000780c */ /* 0x000fe20003f24270 */
[----:B---3--:R-:W-:-:S05]  /*cd30*/  IMAD R3, R2, UR4, RZ ;  /* 0x0000000402037c24 */ /* 0x008fca000f8e02ff */
        /* <DEDUP_REMOVED lines=15> */
.L_x_869:
[----:B------:R-:W-:-:S06]  /*ce30*/  IMAD.U32 R5, R18, 0x10000, RZ ;  /* 0x0001000012057824 */ /* 0x000fcc00078e00ff */
[----:B------:R-:W0:Y:S02]  /*ce40*/  F2I.S64.TRUNC R4, R5 ;  /* 0x0000000500047311 */ /* 0x000e24000020d900 */
[----:B0-----:R-:W-:Y:S01]  /*ce50*/  STG.E.U8 desc[UR36][R2.64], R4 ;  /* 0x0000000402007986 */ /* 0x001fe2000c101124 */
[----:B------:R-:W-:Y:S05]  /*ce60*/  EXIT ;  /* 0x000000000000794d */ /* 0x000fea0003800000 */
.L_x_868:
        /* <DEDUP_REMOVED lines=10> */
.L_x_872:
[----:B------:R-:W-:-:S04]  /*cf10*/  IMAD.U32 R18, R18, 0x10000, RZ ;  /* 0x0001000012127824 */ /* 0x000fc800078e00ff */
[----:B------:R-:W0:Y:S02]  /*cf20*/  F2I.FTZ.TRUNC.NTZ R5, R18 ;  /* 0x0000001200057305 */ /* 0x000e24000021f100 */
[----:B0-----:R-:W-:Y:S01]  /*cf30*/  STG.E desc[UR36][R2.64], R5 ;  /* 0x0000000502007986 */ /* 0x001fe2000c101924 */
[----:B------:R-:W-:Y:S05]  /*cf40*/  EXIT ;  /* 0x000000000000794d */ /* 0x000fea0003800000 */
.L_x_871:
[----:B------:R-:W-:-:S04]  /*cf50*/  IMAD.U32 R18, R18, 0x10000, RZ ;  /* 0x0001000012127824 */ /* 0x000fc800078e00ff */
[----:B------:R-:W0:Y:S02]  /*cf60*/  F2I.FTZ.TRUNC.NTZ R5, R18 ;  /* 0x0000001200057305 */ /* 0x000e24000021f100 */
[----:B0-----:R-:W-:Y:S01]  /*cf70*/  STG.E.U16 desc[UR36][R2.64], R5 ;  /* 0x0000000502007986 */ /* 0x001fe2000c101524 */
[----:B------:R-:W-:Y:S05]  /*cf80*/  EXIT ;  /* 0x000000000000794d */ /* 0x000fea0003800000 */
.L_x_867:
        /* <DEDUP_REMOVED lines=9> */
.L_x_874:
[----:B------:R-:W-:-:S05]  /*d020*/  IMAD.U32 R0, R18, 0x10000, RZ ;  /* 0x0001000012007824 */ /* 0x000fca00078e00ff */
[----:B------:R-:W-:-:S05]  /*d030*/  F2FP.F16.F32.PACK_AB R0, RZ, R0 ;  /* 0x00000000ff00723e */ /* 0x000fca00000000ff */
[----:B------:R-:W-:Y:S01]  /*d040*/  STG.E.U16 desc[UR36][R2.64], R0 ;  /* 0x0000000002007986 */ /* 0x000fe2000c101524 */
[----:B------:R-:W-:Y:S05]  /*d050*/  EXIT ;  /* 0x000000000000794d */ /* 0x000fea0003800000 */
.L_x_873:
        /* <DEDUP_REMOVED lines=10> */
.L_x_876:
[----:B------:R-:W-:-:S05]  /*d100*/  IMAD.U32 R18, R18, 0x10000, RZ ;  /* 0x0001000012127824 */ /* 0x000fca00078e00ff */
[----:B------:R-:W-:-:S04]  /*d110*/  F2FP.F16.F32.PACK_AB R5, RZ, R18 ;  /* 0x00000012ff05723e */ /* 0x000fc800000000ff */
[----:B------:R-:W-:-:S05]  /*d120*/  PRMT R5, R5, 0x5410, RZ ;  /* 0x0000541005057816 */ /* 0x000fca00000000ff */
[----:B------:R-:W-:Y:S01]  /*d130*/  STG.E desc[UR36][R2.64], R5 ;  /* 0x0000000502007986 */ /* 0x000fe2000c101924 */
[----:B------:R-:W-:Y:S05]  /*d140*/  EXIT ;  /* 0x000000000000794d */ /* 0x000fea0003800000 */
.L_x_875:
[----:B------:R-:W-:-:S04]  /*d150*/  IMAD.U32 R4, R18, 0x10000, RZ ;  /* 0x0001000012047824 */ /* 0x000fc800078e00ff */
[----:B------:R-:W-:-:S06]  /*d160*/  FMUL.FTZ R4, R4, 1 ;  /* 0x3f80000004047820 */ /* 0x000fcc0000410000 */
[----:B------:R-:W0:Y:S02]  /*d170*/  F2F.F64.F32 R4, R4 ;  /* 0x0000000400047310 */ /* 0x000e240000201800 */
[----:B0-----:R-:W-:Y:S01]  /*d180*/  STG.E.64 desc[UR36][R2.64], R4 ;  /* 0x0000000402007986 */ /* 0x001fe2000c101b24 */
[----:B------:R-:W-:Y:S05]  /*d190*/  EXIT ;  /* 0x000000000000794d */ /* 0x000fea0003800000 */
.L_x_866:
        /* <DEDUP_REMOVED lines=13> */
.L_x_879:
[----:B------:R-:W-:Y:S01]  /*d270*/  IMAD.U32 R18, R18, 0x10000, RZ ;  /* 0x0001000012127824 */ /* 0x000fe200078e00ff */
[----:B------:R-:W-:-:S03]  /*d280*/  CS2R R6, SRZ ;  /* 0x0000000000067805 */ /* 0x000fc6000001ff00 */
[----:B------:R-:W-:-:S06]  /*d290*/  FMUL.FTZ R4, R18, 1 ;  /* 0x3f80000012047820 */ /* 0x000fcc0000410000 */
[----:B------:R-:W0:Y:S02]  /*d2a0*/  F2F.F64.F32 R4, R4 ;  /* 0x0000000400047310 */ /* 0x000e240000201800 */
[----:B0-----:R-:W-:Y:S01]  /*d2b0*/  STG.E.128 desc[UR36][R2.64], R4 ;  /* 0x0000000402007986 */ /* 0x001fe2000c101d24 */
[----:B------:R-:W-:Y:S05]  /*d2c0*/  EXIT ;  /* 0x000000000000794d */ /* 0x000fea0003800000 */
.L_x_878:
        /* <DEDUP_REMOVED lines=21> */
.L_x_883:
[----:B------:R-:W-:Y:S05]  /*d420*/  BSYNC B0 ;  /* 0x0000000000007941 */ /* 0x000fea0003800000 */
.L_x_882:
[----:B------:R-:W-:-:S05]  /*d430*/  LOP3.LUT R5, R0, R5, RZ, 0xfc, !PT ;  /* 0x0000000500057212 */ /* 0x000fca00078efcff */
[----:B------:R-:W-:Y:S01]  /*d440*/  STG.E.U8 desc[UR36][R2.64], R5 ;  /* 0x0000000502007986 */ /* 0x000fe2000c101124 */
[----:B------:R-:W-:Y:S05]  /*d450*/  EXIT ;  /* 0x000000000000794d */ /* 0x000fea0003800000 */
.L_x_881:
        /* <DEDUP_REMOVED lines=13> */
.L_x_885:
[----:B------:R-:W-:Y:S01]  /*d530*/  IMAD.MOV.U32 R0, RZ, RZ, 0x7f ;  /* 0x0000007fff007424 */ /* 0x000fe200078e00ff */
[----:B------:R-:W-:-:S04]  /*d540*/  ISETP.GT.U32.AND P0, PT, R4, 0x7f800000, PT ;  /* 0x7f8000000400780c */ /* 0x000fc80003f04070 */
[----:B------:R-:W-:-:S09]  /*d550*/  SEL R0, R0, 0x7c, P0 ;  /* 0x0000007c00007807 */ /* 0x000fd20000000000 */
.L_x_886:
[----:B------:R-:W-:Y:S05]  /*d560*/  BSYNC B0 ;  /* 0x0000000000007941 */ /* 0x000fea0003800000 */
.L_x_884:
[----:B------:R-:W-:-:S04]  /*d570*/  LOP3.LUT R4, R5, 0x80000000, RZ, 0xc0, !PT ;  /* 0x8000000005047812 */ /* 0x000fc800078ec0ff */
[----:B------:R-:W-:-:S04]  /*d580*/  SHF.R.U32.HI R5, RZ, 0x18, R4 ;  /* 0x00000018ff057819 */ /* 0x000fc80000011604 */
[----:B------:R-:W-:-:S05]  /*d590*/  LOP3.LUT R5, R0, R5, RZ, 0xfc, !PT ;  /* 0x0000000500057212 */ /* 0x000fca00078efcff */
[----:B------:R-:W-:Y:S01]  /*d5a0*/  STG.E.U8 desc[UR36][R2.64], R5 ;  /* 0x0000000502007986 */ /* 0x000fe2000c101124 */
[----:B------:R-:W-:Y:S05]  /*d5b0*/  EXIT ;  /* 0x000000000000794d */ /* 0x000fea0003800000 */
.L_x_880:
[----:B------:R-:W-:Y:S01]  /*d5c0*/  STG.E.U16 desc[UR36][R2.64], R18 ;  /* 0x0000001202007986 */ /* 0x000fe2000c101524 */
[----:B------:R-:W-:Y:S05]  /*d5d0*/  EXIT ;  /* 0x000000000000794d */ /* 0x000fea0003800000 */
.L_x_877:
        /* <DEDUP_REMOVED lines=12> */
.L_x_889:
        /* <DEDUP_REMOVED lines=13> */
[----:B------:R-:W-:-:S05]  /*d770*/  FADD.FTZ R0, R5, 8192 ;  /* 0x4600000005007421 */ /* 0x000fca0000010000 */
[----:B------:R-:W-:Y:S02]  /*d780*/  LOP3.LUT P0, R4, R0, 0xff, RZ, 0xc0, !PT ;  /* 0x000000ff00047812 */ /* 0x000fe4000780c0ff */
[----:B------:R-:W-:-:S11]  /*d790*/  PRMT R0, RZ, 0x7610, R0 ;  /* 0x00007610ff007816 */ /* 0x000fd60000000000 */
[----:B------:R-:W-:Y:S05]  /*d7a0*/  @!P0 BRA `(.L_x_891) ;  /* 0x0000000000108947 */ /* 0x000fea0003800000 */
.L_x_892:
[----:B------:R-:W-:-:S04]  /*d7b0*/  LOP3.LUT R0, R7, 0x80000000, RZ, 0xc0, !PT ;  /* 0x8000000007007812 */ /* 0x000fc800078ec0ff */
[----:B------:R-:W-:-:S04]  /*d7c0*/  SHF.R.U32.HI R5, RZ, 0x18, R0 ;  /* 0x00000018ff057819 */ /* 0x000fc80000011600 */
[----:B------:R-:W-:-:S04]  /*d7d0*/  LOP3.LUT R4, R4, R5, RZ, 0xfc, !PT ;  /* 0x0000000504047212 */ /* 0x000fc800078efcff */
[----:B------:R-:W-:-:S07]  /*d7e0*/  PRMT R0, R4, 0x7610, R0 ;  /* 0x0000761004007816 */ /* 0x000fce0000000000 */
.L_x_891:
[----:B------:R-:W-:Y:S05]  /*d7f0*/  BSYNC B0 ;  /* 0x0000000000007941 */ /* 0x000fea0003800000 */
.L_x_890:
[----:B------:R-:W-:Y:S01]  /*d800*/  STG.E.U8 desc[UR36][R2.64], R0 ;  /* 0x0000000002007986 */ /* 0x000fe2000c101124 */
[----:B------:R-:W-:Y:S05]  /*d810*/  EXIT ;  /* 0x000000000000794d */ /* 0x000fea0003800000 */
.L_x_888:
        /* <DEDUP_REMOVED lines=17> */
.L_x_895:
[----:B------:R-:W-:-:S04]  /*d930*/  LOP3.LUT R0, R7, 0x80000000, RZ, 0xc0, !PT ;  /* 0x8000000007007812 */ /* 0x000fc800078ec0ff */
[----:B------:R-:W-:-:S04]  /*d940*/  SHF.R.U32.HI R5, RZ, 0x18, R0 ;  /* 0x00000018ff057819 */ /* 0x000fc80000011600 */
[----:B------:R-:W-:-:S04]  /*d950*/  LOP3.LUT R4, R4, R5, RZ, 0xfc, !PT ;  /* 0x0000000504047212 */ /* 0x000fc800078efcff */
[----:B------:R-:W-:-:S07]  /*d960*/  PRMT R0, R4, 0x7610, R0 ;  /* 0x0000761004007816 */ /* 0x000fce0000000000 */
.L_x_894:
[----:B------:R-:W-:Y:S05]  /*d970*/  BSYNC B0 ;  /* 0x0000000000007941 */ /* 0x000fea0003800000 */
.L_x_893:
[----:B------:R-:W-:Y:S01]  /*d980*/  STG.E.U8 desc[UR36][R2.64], R0 ;  /* 0x0000000002007986 */ /* 0x000fe2000c101124 */
[----:B------:R-:W-:Y:S05]  /*d990*/  EXIT ;  /* 0x000000000000794d */ /* 0x000fea0003800000 */
.L_x_887:
        /* <DEDUP_REMOVED lines=22> */
.L_x_870:
        /* <DEDUP_REMOVED lines=16> */
.L_x_898:
[----:B------:R-:W-:Y:S05]  /*dc00*/  EXIT ;  /* 0x000000000000794d */ /* 0x000fea0003800000 */
.L_x_897:
[----:B------:R-:W-:-:S06]  /*dc10*/  IMAD.U32 R4, R18, 0x10000, RZ ;  /* 0x0001000012047824 */ /* 0x000fcc00078e00ff */
[----:B------:R-:W0:Y:S02]  /*dc20*/  F2I.U64.TRUNC R4, R4 ;  /* 0x0000000400047311 */ /* 0x000e24000020d800 */
[----:B0-----:R-:W-:Y:S01]  /*dc30*/  STG.E.64 desc[UR36][R2.64], R4 ;  /* 0x0000000402007986 */ /* 0x001fe2000c101b24 */
[----:B------:R-:W-:Y:S05]  /*dc40*/  EXIT ;  /* 0x000000000000794d */ /* 0x000fea0003800000 */
.L_x_896:
[----:B------:R-:W-:-:S04]  /*dc50*/  IMAD.U32 R18, R18, 0x10000, RZ ;  /* 0x0001000012127824 */ /* 0x000fc800078e00ff */
[----:B------:R-:W0:Y:S02]  /*dc60*/  F2I.FTZ.U32.TRUNC.NTZ R5, R18 ;  /* 0x0000001200057305 */ /* 0x000e24000021f000 */
[----:B0-----:R-:W-:Y:S01]  /*dc70*/  STG.E desc[UR36][R2.64], R5 ;  /* 0x0000000502007986 */ /* 0x001fe2000c101924 */
[----:B------:R-:W-:Y:S05]  /*dc80*/  EXIT ;  /* 0x000000000000794d */ /* 0x000fea0003800000 */
.L_x_899:
        /* <DEDUP_REMOVED lines=15> */
.L_x_57298:


//--------------------- .text._ZN2at6native18elementwise_kernelILi128ELi4EZNS0_22gpu_kernel_impl_nocastINS0_13BinaryFunctorIN3c108BFloat16ES5_S5_ZZZNS0_16fmod_kernel_cudaERNS_18TensorIteratorBaseEENKUlvE0_clEvENKUlvE2_clEvEUlS5_S5_E_EEEEvS7_RKT_EUliE_EEviT1_ --------------------------
	.section	.text._ZN2at6native18elementwise_kernelILi128ELi4EZNS0_22gpu_kernel_impl_nocastINS0_13BinaryFunctorIN3c108BFloat16ES5_S5_ZZZNS0_16fmod_kernel_cudaERNS_18TensorIteratorBaseEENKUlvE0_clEvENKUlvE2_clEvEUlS5_S5_E_EEEEvS7_RKT_EUliE_EEviT1_,"ax",@progbits
	.align	128
        .global         _ZN2at6native18elementwise_kernelILi128ELi4EZNS0_22gpu_kernel_impl_nocastINS0_13BinaryFunctorIN3c108BFloat16ES5_S5_ZZZNS0_16fmod_kernel_cudaERNS_18TensorIteratorBaseEENKUlvE0_clEvENKUlvE2_clEvEUlS5_S5_E_EEEEvS7_RKT_EUliE_EEviT1_
        .type           _ZN2at6native18elementwise_kernelILi128ELi4EZNS0_22gpu_kernel_impl_nocastINS0_13BinaryFunctorIN3c108BFloat16ES5_S5_ZZZNS0_16fmod_kernel_cudaERNS_18TensorIteratorBaseEENKUlvE0_clEvENKUlvE2_clEvEUlS5_S5_E_EEEEvS7_RKT_EUliE_EEviT1_,@function
        .size           _ZN2at6native18elementwise_kernelILi128ELi4EZNS0_22gpu_kernel_impl_nocastINS0_13BinaryFunctorIN3c108BFloat16ES5_S5_ZZZNS0_16fmod_kernel_cudaERNS_18TensorIteratorBaseEENKUlvE0_clEvENKUlvE2_clEvEUlS5_S5_E_EEEEvS7_RKT_EUliE_EEviT1_,(.L_x_57299 - _ZN2at6native18elementwise_kernelILi128ELi4EZNS0_22gpu_kernel_impl_nocastINS0_13BinaryFunctorIN3c108BFloat16ES5_S5_ZZZNS0_16fmod_kernel_cudaERNS_18TensorIteratorBaseEENKUlvE0_clEvENKUlvE2_clEvEUlS5_S5_E_EEEEvS7_RKT_EUliE_EEviT1_)
        .other          _ZN2at6native18elementwise_kernelILi128ELi4EZNS0_22gpu_kernel_impl_nocastINS0_13BinaryFunctorIN3c108BFloat16ES5_S5_ZZZNS0_16fmod_kernel_cudaERNS_18TensorIteratorBaseEENKUlvE0_clEvENKUlvE2_clEvEUlS5_S5_E_EEEEvS7_RKT_EUliE_EEviT1_,@"STO_CUDA_ENTRY STV_DEFAULT"
_ZN2at6native18elementwise_kernelILi128ELi4EZNS0_22gpu_kernel_impl_nocastINS0_13BinaryFunctorIN3c108BFloat16ES5_S5_ZZZNS0_16fmod_kernel_cudaERNS_18TensorIteratorBaseEENKUlvE0_clEvENKUlvE2_clEvEUlS5_S5_E_EEEEvS7_RKT_EUliE_EEviT1_:
.text._ZN2at6native18elementwise_kernelILi128ELi4EZNS0_22gpu_kernel_impl_nocastINS0_13BinaryFunctorIN3c108BFloat16ES5_S5_ZZZNS0_16fmod_kernel_cudaERNS_18TensorIteratorBaseEENKUlvE0_clEvENKUlvE2_clEvEUlS5_S5_E_EEEEvS7_RKT_EUliE_EEviT1_:
[----:B------:R-:W-:Y:S01]  /*0000*/  LDC R1, c[0x0][0x28] ;  /* 0x00000a00ff017b82 */ /* 0x000fe20000000800 */
[----:B------:R-:W0:Y:S01]  /*0010*/  S2R R3, SR_CTAID.X ;  /* 0x0000000000037919 */ /* 0x000e220000002500 */
[----:B------:R-:W-:Y:S01]  /*0020*/  ULDC UR6, c[0x0][0x210] ;  /* 0x0000840000067ab9 */ /* 0x000fe20000000800 */
[----:B------:R-:W-:Y:S01]  /*0030*/  ULDC.64 UR4, c[0x0][0x208] ;  /* 0x0000820000047ab9 */ /* 0x000fe20000000a00 */
[----:B------:R-:W-:Y:S01]  /*0040*/  BSSY B1, `(.L_x_900) ;  /* 0x00001bb000017945 */ /* 0x000fe20003800000 */
[----:B------:R-:W0:Y:S02]  /*0050*/  S2R R0, SR_TID.X ;  /* 0x0000000000007919 */ /* 0x000e240000002100 */
[----:B0-----:R-:W-:-:S04]  /*0060*/  LEA R3, R3, R0, 0x9 ;  /* 0x0000000003037211 */ /* 0x001fc800078e48ff */
[----:B------:R-:W-:-:S13]  /*0070*/  ISETP.GE.AND P0, PT, R3, UR6, PT ;  /* 0x0000000603007c0c */ /* 0x000fda000bf06270 */
[----:B------:R-:W-:Y:S05]  /*0080*/  @P0 BRA `(.L_x_901) ;  /* 0x0000001800d80947 */ /* 0x000fea0003800000 */
[----:B------:R-:W0:Y:S01]  /*0090*/  LDC R10, c[0x0][0x218] ;  /* 0x00008600ff0a7b82 */ /* 0x000e220000000800 */
[----:B------:R-:W-:Y:S01]  /*00a0*/  HFMA2.MMA R0, -RZ, RZ, 0, 0 ;  /* 0x00000000ff007435 */ /* 0x000fe200000001ff */
[----:B------:R-:W-:Y:S01]  /*00b0*/  MOV R2, RZ ;  /* 0x000000ff00027202 */ /* 0x000fe20000000f00 */
[----:B------:R-:W-:Y:S01]  /*00c0*/  HFMA2.MMA R5, -RZ, RZ, 0, 0 ;  /* 0x00000000ff057435 */ /* 0x000fe200000001ff */
[----:B0-----:R-:W-:-:S13]  /*00d0*/  ISETP.NE.AND P0, PT, R10, RZ, PT ;  /* 0x000000ff0a00720c */ /* 0x001fda0003f05270 */
[----:B------:R-:W-:Y:S05]  /*00e0*/  @!P0 BRA `(.L_x_902) ;  /* 0x0000001400708947 */ /* 0x000fea0003800000 */
[----:B------:R-:W-:Y:S01]  /*00f0*/  MOV R4, RZ ;  /* 0x000000ff00047202 */ /* 0x000fe20000000f00 */
[----:B------:R-:W-:Y:S01]  /*0100*/  ULDC.64 UR8, c[0x0][0x220] ;  /* 0x0000880000087ab9 */ /* 0x000fe20000000a00 */
[----:B------:R-:W-:Y:S01]  /*0110*/  MOV R5, R3 ;  /* 0x0000000300057202 */ /* 0x000fe20000000f00 */
[----:B------:R-:W-:Y:S01]  /*0120*/  ULDC UR7, c[0x0][0x21c] ;  /* 0x0000870000077ab9 */ /* 0x000fe20000000800 */
[----:B------:R-:W-:Y:S01]  /*0130*/  ISETP.NE.AND P0, PT, R10, 0x1, PT ;  /* 0x000000010a00780c */ /* 0x000fe20003f05270 */
[----:B------:R-:W-:-:S05]  /*0140*/  IMAD.HI.U32 R6, R3, UR8, R4 ;  /* 0x0000000803067c27 */ /* 0x000fca000f8e0004 */
[----:B------:R-:W-:Y:S01]  /*0150*/  SHF.R.U32.HI R7, RZ, UR9, R6 ;  /* 0x00000009ff077c19 */ /* 0x000fe20008011606 */
[----:B------:R-:W-:-:S03]  /*0160*/  ULDC.64 UR8, c[0x0][0x348] ;  /* 0x0000d20000087ab9 */ /* 0x000fc60000000a00 */
[----:B------:R-:W-:-:S05]  /*0170*/  IADD3 R0, -R7, RZ, RZ ;  /* 0x000000ff07007210 */ /* 0x000fca0007ffe1ff */
[----:B------:R-:W-:Y:S01]  /*0180*/  IMAD R0, R0, UR7, R3 ;  /* 0x0000000700007c24 */ /* 0x000fe2000f8e0203 */
[----:B------:R-:W-:-:S03]  /*0190*/  ULDC UR7, c[0x0][0x350] ;  /* 0x0000d40000077ab9 */ /* 0x000fc60000000800 */
[C---:B------:R-:W-:Y:S02]  /*01a0*/  IMAD R5, R0.reuse, UR8, RZ ;  /* 0x0000000800057c24 */ /* 0x040fe4000f8e02ff */
[C---:B------:R-:W-:Y:S02]  /*01b0*/  IMAD R2, R0.reuse, UR9, RZ ;  /* 0x0000000900027c24 */ /* 0x040fe4000f8e02ff */
[----:B------:R-:W-:Y:S01]  /*01c0*/  IMAD R0, R0, UR7, RZ ;  /* 0x0000000700007c24 */ /* 0x000fe2000f8e02ff */
[----:B------:R-:W-:Y:S06]  /*01d0*/  @!P0 BRA `(.L_x_902) ;  /* 0x0000001400348947 */ /* 0x000fec0003800000 */
[----:B------:R-:W-:Y:S01]  /*01e0*/  MOV R6, RZ ;  /* 0x000000ff00067202 */ /* 0x000fe20000000f00 */
[----:B------:R-:W-:Y:S01]  /*01f0*/  ULDC.64 UR8, c[0x0][0x228] ;  /* 0x00008a0000087ab9 */ /* 0x000fe20000000a00 */
[----:B------:R-:W-:Y:S01]  /*0200*/  ULDC UR7, c[0x0][0x230] ;  /* 0x00008c0000077ab9 */ /* 0x000fe20000000800 */
[----:B------:R-:W-:Y:S02]  /*0210*/  ISETP.NE.AND P0, PT, R10, 0x2, PT ;  /* 0x000000020a00780c */ /* 0x000fe40003f05270 */
[----:B------:R-:W-:-:S05]  /*0220*/  IMAD.HI.U32 R8, R7, UR9, R6 ;  /* 0x0000000907087c27 */ /* 0x000fca000f8e0006 */
[----:B------:R-:W-:Y:S01]  /*0230*/  SHF.R.U32.HI R9, RZ, UR7, R8 ;  /* 0x00000007ff097c19 */ /* 0x000fe20008011608 */
[----:B------:R-:W-:-:S03]  /*0240*/  ULDC UR7, c[0x0][0x354] ;  /* 0x0000d50000077ab9 */ /* 0x000fc60000000800 */
[----:B------:R-:W-:-:S05]  /*0250*/  IADD3 R6, -R9, RZ, RZ ;  /* 0x000000ff09067210 */ /* 0x000fca0007ffe1ff */
[----:B------:R-:W-:Y:S01]  /*0260*/  IMAD R7, R6, UR8, R7 ;  /* 0x0000000806077c24 */ /* 0x000fe2000f8e0207 */
[----:B------:R-:W-:-:S03]  /*0270*/  ULDC.64 UR8, c[0x0][0x358] ;  /* 0x0000d60000087ab9 */ /* 0x000fc60000000a00 */
[C---:B------:R-:W-:Y:S02]  /*0280*/  IMAD R5, R7.reuse, UR7, R5 ;  /* 0x0000000707057c24 */ /* 0x040fe4000f8e0205 */
[C---:B------:R-:W-:Y:S02]  /*0290*/  IMAD R2, R7.reuse, UR8, R2 ;  /* 0x0000000807027c24 */ /* 0x040fe4000f8e0202 */
[----:B------:R-:W-:Y:S01]  /*02a0*/  IMAD R0, R7, UR9, R0 ;  /* 0x0000000907007c24 */ /* 0x000fe2000f8e0200 */
[----:B------:R-:W-:Y:S06]  /*02b0*/  @!P0 BRA `(.L_x_902) ;  /* 0x0000001000fc8947 */ /* 0x000fec0003800000 */
[----:B------:R-:W-:Y:S01]  /*02c0*/  HFMA2.MMA R8, -RZ, RZ, 0, 0 ;  /* 0x00000000ff087435 */ /* 0x000fe200000001ff */
[----:B------:R-:W-:Y:S01]  /*02d0*/  ULDC.64 UR8, c[0x0][0x238] ;  /* 0x00008e0000087ab9 */ /* 0x000fe20000000a00 */
[----:B------:R-:W-:Y:S01]  /*02e0*/  ISETP.NE.AND P0, PT, R10, 0x3, PT ;  /* 0x000000030a00780c */ /* 0x000fe20003f05270 */
[----:B------:R-:W-:-:S07]  /*02f0*/  ULDC UR7, c[0x0][0x234] ;  /* 0x00008d0000077ab9 */ /* 0x000fce0000000800 */
[----:B------:R-:W-:-:S05]  /*0300*/  IMAD.HI.U32 R6, R9, UR8, R8 ;  /* 0x0000000809067c27 */ /* 0x000fca000f8e0008 */
[----:B------:R-:W-:Y:S01]  /*0310*/  SHF.R.U32.HI R7, RZ, UR9, R6 ;  /* 0x00000009ff077c19 */ /* 0x000fe20008011606 */
[----:B------:R-:W-:-:S03]  /*0320*/  ULDC.64 UR8, c[0x0][0x360] ;  /* 0x0000d80000087ab9 */ /* 0x000fc60000000a00 */
[----:B------:R-:W-:-:S05]  /*0330*/  IADD3 R8, -R7, RZ, RZ ;  /* 0x000000ff07087210 */ /* 0x000fca0007ffe1ff */
[----:B------:R-:W-:Y:S01]  /*0340*/  IMAD R9, R8, UR7, R9 ;  /* 0x0000000708097c24 */ /* 0x000fe2000f8e0209 */
[----:B------:R-:W-:-:S03]  /*0350*/  ULDC UR7, c[0x0][0x368] ;  /* 0x0000da0000077ab9 */ /* 0x000fc60000000800 */
[C---:B------:R-:W-:Y:S02]  /*0360*/  IMAD R5, R9.reuse, UR8, R5 ;  /* 0x0000000809057c24 */ /* 0x040fe4000f8e0205 */
[C---:B------:R-:W-:Y:S02]  /*0370*/  IMAD R2, R9.reuse, UR9, R2 ;  /* 0x0000000909027c24 */ /* 0x040fe4000f8e0202 */
[----:B------:R-:W-:Y:S01]  /*0380*/  IMAD R0, R9, UR7, R0 ;  /* 0x0000000709007c24 */ /* 0x000fe2000f8e0200 */
        /* <DEDUP_REMOVED lines=15> */
[----:B------:R-:W-:Y:S01]  /*0480*/  MOV R8, RZ ;  /* 0x000000ff00087202 */ /* 0x000fe20000000f00 */
[----:B------:R-:W-:Y:S01]  /*0490*/  ULDC.64 UR8, c[0x0][0x250] ;  /* 0x0000940000087ab9 */ /* 0x000fe20000000a00 */
[----:B------:R-:W-:Y:S01]  /*04a0*/  ISETP.NE.AND P0, PT, R10, 0x5, PT ;  /* 0x000000050a00780c */ /* 0x000fe20003f05270 */
[----:B------:R-:W-:Y:S02]  /*04b0*/  ULDC UR7, c[0x0][0x24c] ;  /* 0x0000930000077ab9 */ /* 0x000fe40000000800 */
        /* <DEDUP_REMOVED lines=10> */
[----:B------:R-:W-:Y:S01]  /*0560*/  HFMA2.MMA R6, -RZ, RZ, 0, 0 ;  /* 0x00000000ff067435 */ /* 0x000fe200000001ff */
[----:B------:R-:W-:Y:S01]  /*0570*/  ULDC.64 UR8, c[0x0][0x258] ;  /* 0x0000960000087ab9 */ /* 0x000fe20000000a00 */
[----:B------:R-:W-:Y:S01]  /*0580*/  ULDC UR7, c[0x0][0x260] ;  /* 0x0000980000077ab9 */ /* 0x000fe20000000800 */
[----:B------:R-:W-:-:S07]  /*0590*/  ISETP.NE.AND P0, PT, R10, 0x6, PT ;  /* 0x000000060a00780c */ /* 0x000fce0003f05270 */
        /* <DEDUP_REMOVED lines=248> */
[----:B------:R-:W-:Y:S01]  /*1520*/  ISETP.NE.AND P0, PT, R10, 0x18, PT ;  /* 0x000000180a00780c */ /* 0x000fe20003f05270 */
[----:B------:R-:W-:Y:S01]  /*1530*/  HFMA2.MMA R6, -RZ, RZ, 0, 0 ;  /* 0x00000000ff067435 */ /* 0x000fe200000001ff */
[----:B------:R-:W-:Y:S01]  /*1540*/  ULDC.64 UR8, c[0x0][0x330] ;  /* 0x0000cc0000087ab9 */ /* 0x000fe20000000a00 */
[----:B------:R-:W-:-:S08]  /*1550*/  ULDC UR7, c[0x0][0x338] ;  /* 0x0000ce0000077ab9 */ /* 0x000fd00000000800 */
[----:B------:R-:W-:Y:S02]  /*1560*/  IMAD.HI.U32 R10, R7, UR9, R6 ;  /* 0x00000009070a7c27 */ /* 0x000fe4000f8e0006 */
[----:B------:R-:W0:Y:S03]  /*1570*/  @P0 LDC.64 R12, c[0x0][0x340] ;  /* 0x0000d000ff0c0b82 */ /* 0x000e260000000a00 */
[----:B------:R-:W-:Y:S01]  /*1580*/  SHF.R.U32.HI R11, RZ, UR7, R10 ;  /* 0x00000007ff0b7c19 */ /* 0x000fe2000801160a */
[----:B------:R-:W-:Y:S01]  /*1590*/  ULDC UR7, c[0x0][0x45c] ;  /* 0x0001170000077ab9 */ /* 0x000fe20000000800 */
[----:B------:R-:W-:Y:S02]  /*15a0*/  @P0 MOV R10, RZ ;  /* 0x000000ff000a0202 */ /* 0x000fe40000000f00 */
[----:B------:R-:W-:Y:S01]  /*15b0*/  IADD3 R6, -R11, RZ, RZ ;  /* 0x000000ff0b067210 */ /* 0x000fe20007ffe1ff */
[----:B------:R-:W1:Y:S04]  /*15c0*/  @P0 LDC R15, c[0x0][0x33c] ;  /* 0x0000cf00ff0f0b82 */ /* 0x000e680000000800 */
[----:B------:R-:W-:Y:S01]  /*15d0*/  IMAD R7, R6, UR8, R7 ;  /* 0x0000000806077c24 */ /* 0x000fe2000f8e0207 */
[----:B------:R-:W-:-:S03]  /*15e0*/  ULDC.64 UR8, c[0x0][0x460] ;  /* 0x0001180000087ab9 */ /* 0x000fc60000000a00 */
[----:B------:R-:W2:Y:S01]  /*15f0*/  @P0 LDC.64 R8, c[0x0][0x468] ;  /* 0x00011a00ff080b82 */ /* 0x000ea20000000a00 */
[C---:B------:R-:W-:Y:S02]  /*1600*/  IMAD R5, R7.reuse, UR7, R5 ;  /* 0x0000000707057c24 */ /* 0x040fe4000f8e0205 */
[C---:B------:R-:W-:Y:S02]  /*1610*/  IMAD R2, R7.reuse, UR8, R2 ;  /* 0x0000000807027c24 */ /* 0x040fe4000f8e0202 */
[----:B------:R-:W-:-:S03]  /*1620*/  IMAD R0, R7, UR9, R0 ;  /* 0x0000000907007c24 */ /* 0x000fc6000f8e0200 */
[----:B------:R-:W3:Y:S01]  /*1630*/  @P0 LDC R14, c[0x0][0x470] ;  /* 0x00011c00ff0e0b82 */ /* 0x000ee20000000800 */
[----:B0-----:R-:W-:-:S05]  /*1640*/  @P0 IMAD.HI.U32 R4, R11, R12, R10 ;  /* 0x0000000c0b040227 */ /* 0x001fca00078e000a */
[----:B------:R-:W-:-:S04]  /*1650*/  @P0 SHF.R.U32.HI R4, RZ, R13, R4 ;  /* 0x0000000dff040219 */ /* 0x000fc80000011604 */
[----:B------:R-:W-:-:S05]  /*1660*/  @P0 IADD3 R10, -R4, RZ, RZ ;  /* 0x000000ff040a0210 */ /* 0x000fca0007ffe1ff */
[----:B-1----:R-:W-:-:S04]  /*1670*/  @P0 IMAD R11, R10, R15, R11 ;  /* 0x0000000f0a0b0224 */ /* 0x002fc800078e020b */
[C---:B--2---:R-:W-:Y:S02]  /*1680*/  @P0 IMAD R5, R11.reuse, R8, R5 ;  /* 0x000000080b050224 */ /* 0x044fe400078e0205 */
[C---:B------:R-:W-:Y:S02]  /*1690*/  @P0 IMAD R2, R11.reuse, R9, R2 ;  /* 0x000000090b020224 */ /* 0x040fe400078e0202 */
[----:B---3--:R-:W-:-:S07]  /*16a0*/  @P0 IMAD R0, R11, R14, R0 ;  /* 0x0000000e0b000224 */ /* 0x008fce00078e0200 */
.L_x_902:
[----:B------:R-:W-:Y:S01]  /*16b0*/  ULDC.64 UR8, c[0x0][0x480] ;  /* 0x0001200000087ab9 */ /* 0x000fe20000000a00 */
[----:B------:R-:W-:Y:S01]  /*16c0*/  ULDC.64 UR10, c[0x0][0x488] ;  /* 0x00012200000a7ab9 */ /* 0x000fe20000000a00 */
[----:B------:R-:W-:Y:S02]  /*16d0*/  IADD3 R6, P0, R2, UR8, RZ ;  /* 0x0000000802067c10 */ /* 0x000fe4000ff1e0ff */
[----:B------:R-:W-:Y:S02]  /*16e0*/  IADD3 R8, P1, R0, UR10, RZ ;  /* 0x0000000a00087c10 */ /* 0x000fe4000ff3e0ff */
[----:B------:R-:W-:Y:S01]  /*16f0*/  IADD3.X R7, RZ, UR9, RZ, P0, !PT ;  /* 0x00000009ff077c10 */ /* 0x000fe200087fe4ff */
[----:B------:R-:W-:Y:S01]  /*1700*/  ULDC.64 UR8, c[0x0][0x478] ;  /* 0x00011e0000087ab9 */ /* 0x000fe20000000a00 */
[----:B------:R-:W-:-:S03]  /*1710*/  IADD3.X R9, RZ, UR11, RZ, P1, !PT ;  /* 0x0000000bff097c10 */ /* 0x000fc60008ffe4ff */
[----:B------:R-:W2:Y:S04]  /*1720*/  LDG.E.U16 R2, desc[UR4][R6.64] ;  /* 0x0000000406027981 */ /* 0x000ea8000c1e1500 */
[----:B------:R-:W3:Y:S01]  /*1730*/  LDG.E.U16 R8, desc[UR4][R8.64] ;  /* 0x0000000408087981 */ /* 0x000ee2000c1e1500 */
[----:B------:R-:W-:Y:S01]  /*1740*/  IADD3 R4, P1, R5, UR8, RZ ;  /* 0x0000000805047c10 */ /* 0x000fe2000ff3e0ff */
[----:B------:R-:W-:Y:S03]  /*1750*/  BSSY B0, `(.L_x_903) ;  /* 0x0000043000007945 */ /* 0x000fe60003800000 */
[----:B------:R-:W-:Y:S02]  /*1760*/  IADD3.X R5, RZ, UR9, RZ, P1, !PT ;  /* 0x00000009ff057c10 */ /* 0x000fe40008ffe4ff */
[----:B--2---:R-:W-:-:S02]  /*1770*/  SHF.L.U32 R2, R2, 0x10, RZ ;  /* 0x0000001002027819 */ /* 0x004fc400000006ff */
[----:B---3--:R-:W-:-:S03]  /*1780*/  SHF.L.U32 R13, R8, 0x10, RZ ;  /* 0x00000010080d7819 */ /* 0x008fc600000006ff */
[C---:B------:R-:W-:Y:S01]  /*1790*/  FADD.FTZ R11, |R2|.reuse, -RZ ;  /* 0x800000ff020b7221 */ /* 0x040fe20000010200 */
        /* <DEDUP_REMOVED lines=25> */
.L_x_908:
[----:B------:R-:W-:Y:S01]  /*1930*/  FSETP.GEU.FTZ.AND P0, PT, R7, -R8, PT ;  /* 0x800000080700720b */ /* 0x000fe20003f1e000 */
[----:B------:R-:W-:-:S12]  /*1940*/  FADD.FTZ R0, R0, -1 ;  /* 0xbf80000000007421 */ /* 0x000fd80000010000 */
[----:B------:R-:W-:-:S07]  /*1950*/  @!P0 FADD.FTZ R0, R0, -1 ;  /* 0xbf80000000008421 */ /* 0x000fce0000010000 */
.L_x_907:
[----:B------:R-:W-:Y:S05]  /*1960*/  BSYNC B2 ;  /* 0x0000000000027941 */ /* 0x000fea0003800000 */
.L_x_906:
[----:B------:R-:W-:Y:S01]  /*1970*/  FFMA.FTZ R11, -R8, R0, R11 ;  /* 0x00000000080b7223 */ /* 0x000fe2000001010b */
[----:B------:R-:W-:Y:S06]  /*1980*/  BRA `(.L_x_904) ;  /* 0x00000000007c7947 */ /* 0x000fec0003800000 */
.L_x_905:
[----:B------:R-:W-:Y:S01]  /*1990*/  IADD3 R0, R12, -0xb800000, RZ ;  /* 0xf48000000c007810 */ /* 0x000fe20007ffe0ff */
[----:B------:R-:W-:Y:S01]  /*19a0*/  BSSY B2, `(.L_x_909) ;  /* 0x000001b000027945 */ /* 0x000fe20003800000 */
[----:B------:R-:W-:Y:S02]  /*19b0*/  FSETP.GT.FTZ.AND P0, PT, |R13|, RZ, PT ;  /* 0x000000ff0d00720b */ /* 0x000fe40003f14200 */
[----:B------:R-:W-:Y:S02]  /*19c0*/  LOP3.LUT R0, R0, 0xff800000, RZ, 0xc0, !PT ;  /* 0xff80000000007812 */ /* 0x000fe400078ec0ff */
[C---:B------:R-:W-:Y:S02]  /*19d0*/  ISETP.GT.U32.OR P0, PT, R11.reuse, 0x7f7fffff, !P0 ;  /* 0x7f7fffff0b00780c */ /* 0x040fe40004704470 */
[C---:B------:R-:W-:Y:S02]  /*19e0*/  IADD3 R6, R11.reuse, -R0, RZ ;  /* 0x800000000b067210 */ /* 0x040fe40007ffe0ff */
[----:B------:R-:W-:-:S02]  /*19f0*/  LOP3.LUT R0, R11, 0x7fffff, RZ, 0xc0, !PT ;  /* 0x007fffff0b007812 */ /* 0x000fc400078ec0ff */
        /* <DEDUP_REMOVED lines=8> */
.L_x_911:
[----:B------:R-:W-:-:S04]  /*1a80*/  VIMNMX.U32 R8, R7, 0xb800000, PT ;  /* 0x0b80000007087848 */ /* 0x000fc80003fe0000 */
[C---:B------:R-:W-:Y:S02]  /*1a90*/  IADD3 R9, R8.reuse, R6, RZ ;  /* 0x0000000608097210 */ /* 0x040fe40007ffe0ff */
[----:B------:R-:W-:-:S03]  /*1aa0*/  IADD3 R7, -R8, R7, RZ ;  /* 0x0000000708077210 */ /* 0x000fc60007ffe1ff */
[----:B-1----:R-:W-:Y:S01]  /*1ab0*/  FFMA.FTZ R6, R0, R9, -RZ ;  /* 0x0000000900067223 */ /* 0x002fe200000108ff */
[----:B------:R-:W-:-:S03]  /*1ac0*/  ISETP.NE.AND P1, PT, R7, RZ, PT ;  /* 0x000000ff0700720c */ /* 0x000fc60003f25270 */
        /* <DEDUP_REMOVED lines=8> */
.L_x_910:
[----:B------:R-:W-:Y:S05]  /*1b50*/  BSYNC B2 ;  /* 0x0000000000027941 */ /* 0x000fea0003800000 */
.L_x_909:
[----:B------:R-:W-:-:S04]  /*1b60*/  FMUL.FTZ R11, R6, 1.1920928955078125e-07 ;  /* 0x34000000060b7820 */ /* 0x000fc80000410000 */
[----:B------:R-:W-:-:S07]  /*1b70*/  FMUL.FTZ R11, R10, R11 ;  /* 0x0000000b0a0b7220 */ /* 0x000fce0000410000 */
.L_x_904:
[----:B------:R-:W-:Y:S05]  /*1b80*/  BSYNC B0 ;  /* 0x0000000000007941 */ /* 0x000fea0003800000 */
.L_x_903:
[C---:B------:R-:W-:Y:S02]  /*1b90*/  FSETP.GTU.FTZ.AND P0, PT, |R11|.reuse, +INF , PT ;  /* 0x7f8000000b00780b */ /* 0x040fe40003f1c200 */
[----:B------:R-:W-:Y:S02]  /*1ba0*/  LOP3.LUT R2, R11, 0x80000000, R2, 0xb8, !PT ;  /* 0x800000000b027812 */ /* 0x000fe400078eb802 */
[----:B------:R-:W-:Y:S02]  /*1bb0*/  IADD3 R3, R3, 0x80, RZ ;  /* 0x0000008003037810 */ /* 0x000fe40007ffe0ff */
[----:B------:R-:W-:-:S04]  /*1bc0*/  FSEL R2, R11, R2, P0 ;  /* 0x000000020b027208 */ /* 0x000fc80000000000 */
[----:B------:R-:W-:-:S05]  /*1bd0*/  F2FP.BF16.F32.PACK_AB R2, RZ, R2 ;  /* 0x00000002ff02723e */ /* 0x000fca00000010ff */
[----:B------:R1:W-:Y:S02]  /*1be0*/  STG.E.U16 desc[UR4][R4.64], R2 ;  /* 0x0000000204007986 */ /* 0x0003e4000c101504 */
.L_x_901:
[----:B------:R-:W-:Y:S05]  /*1bf0*/  BSYNC B1 ;  /* 0x0000000000017941 */ /* 0x000fea0003800000 */
.L_x_900:
[----:B------:R-:W-:Y:S01]  /*1c00*/  ISETP.GE.AND P0, PT, R3, UR6, PT ;  /* 0x0000000603007c0c */ /* 0x000fe2000bf06270 */
[----:B------:R-:W-:-:S12]  /*1c10*/  BSSY B0, `(.L_x_912) ;  /* 0x000036e000007945 */ /* 0x000fd80003800000 */
[----:B------:R-:W-:Y:S05]  /*1c20*/  @P0 BRA `(.L_x_913) ;  /* 0x0000003400b00947 */ /* 0x000fea0003800000 */
[----:B-1----:R-:W1:Y:S01]  /*1c30*/  LDC R4, c[0x0][0x218] ;  /* 0x00008600ff047b82 */ /* 0x002e620000000800 */
[----:B------:R-:W-:Y:S01]  /*1c40*/  HFMA2.MMA R0, -RZ, RZ, 0, 0 ;  /* 0x00000000ff007435 */ /* 0x000fe200000001ff */
[----:B------:R-:W-:Y:S01]  /*1c50*/  MOV R2, RZ ;  /* 0x000000ff00027202 */ /* 0x000fe20000000f00 */
[----:B------:R-:W-:Y:S01]  /*1c60*/  HFMA2.MMA R5, -RZ, RZ, 0, 0 ;  /* 0x00000000ff057435 */ /* 0x000fe200000001ff */
[----:B-1----:R-:W-:-:S13]  /*1c70*/  ISETP.NE.AND P0, PT, R4, RZ, PT ;  /* 0x000000ff0400720c */ /* 0x002fda0003f05270 */
[----:B------:R-:W-:Y:S05]  /*1c80*/  @!P0 BRA `(.L_x_914) ;  /* 0x00000014006c8947 */ /* 0x000fea0003800000 */
        /* <DEDUP_REMOVED lines=327> */
[----:B0-----:R-:W0:Y:S03]  /*3100*/  @P0 LDC.64 R12, c[0x0][0x340] ;  /* 0x0000d000ff0c0b82 */ /* 0x001e260000000a00 */
        /* <DEDUP_REMOVED lines=19> */
.L_x_914:
        /* <DEDUP_REMOVED lines=40> */
.L_x_920:
[----:B------:R-:W-:Y:S01]  /*34c0*/  FSETP.GEU.FTZ.AND P0, PT, R7, -R8, PT ;  /* 0x800000080700720b */ /* 0x000fe20003f1e000 */
[----:B------:R-:W-:-:S12]  /*34d0*/  FADD.FTZ R0, R0, -1 ;  /* 0xbf80000000007421 */ /* 0x000fd80000010000 */
[----:B------:R-:W-:-:S07]  /*34e0*/  @!P0 FADD.FTZ R0, R0, -1 ;  /* 0xbf80000000008421 */ /* 0x000fce0000010000 */
.L_x_919:
[----:B------:R-:W-:Y:S05]  /*34f0*/  BSYNC B2 ;  /* 0x0000000000027941 */ /* 0x000fea0003800000 */
.L_x_918:
[----:B------:R-:W-:Y:S01]  /*3500*/  FFMA.FTZ R11, -R8, R0, R11 ;  /* 0x00000000080b7223 */ /* 0x000fe2000001010b */
[----:B------:R-:W-:Y:S06]  /*3510*/  BRA `(.L_x_916) ;  /* 0x00000000007c7947 */ /* 0x000fec0003800000 */
.L_x_917:
        /* <DEDUP_REMOVED lines=15> */
.L_x_923:
        /* <DEDUP_REMOVED lines=13> */
.L_x_922:
[----:B------:R-:W-:Y:S05]  /*36e0*/  BSYNC B2 ;  /* 0x0000000000027941 */ /* 0x000fea0003800000 */
.L_x_921:
[----:B------:R-:W-:-:S04]  /*36f0*/  FMUL.FTZ R11, R6, 1.1920928955078125e-07 ;  /* 0x34000000060b7820 */ /* 0x000fc80000410000 */
[----:B------:R-:W-:-:S07]  /*3700*/  FMUL.FTZ R11, R10, R11 ;  /* 0x0000000b0a0b7220 */ /* 0x000fce0000410000 */
.L_x_916:
[----:B------:R-:W-:Y:S05]  /*3710*/  BSYNC B1 ;  /* 0x0000000000017941 */ /* 0x000fea0003800000 */
.L_x_915:
[C---:B------:R-:W-:Y:S02]  /*3720*/  FSETP.GTU.FTZ.AND P0, PT, |R11|.reuse, +INF , PT ;  /* 0x7f8000000b00780b */ /* 0x040fe40003f1c200 */
[----:B------:R-:W-:Y:S02]  /*3730*/  LOP3.LUT R2, R11, 0x80000000, R2, 0xb8, !PT ;  /* 0x800000000b027812 */ /* 0x000fe400078eb802 */
[----:B------:R-:W-:Y:S02]  /*3740*/  IADD3 R3, R3, 0x80, RZ ;  /* 0x0000008003037810 */ /* 0x000fe40007ffe0ff */
[----:B------:R-:W-:Y:S02]  /*3750*/  FSEL R2, R11, R2, P0 ;  /* 0x000000020b027208 */ /* 0x000fe40000000000 */
[----:B------:R-:W-:Y:S02]  /*3760*/  ISETP.GE.AND P0, PT, R3, UR6, PT ;  /* 0x0000000603007c0c */ /* 0x000fe4000bf06270 */
[----:B------:R-:W-:-:S05]  /*3770*/  F2FP.BF16.F32.PACK_AB R2, RZ, R2 ;  /* 0x00000002ff02723e */ /* 0x000fca00000010ff */
[----:B------:R2:W-:Y:S06]  /*3780*/  STG.E.U16 desc[UR4][R4.64], R2 ;  /* 0x0000000204007986 */ /* 0x0005ec000c101504 */
[----:B------:R-:W-:Y:S05]  /*3790*/  @P0 BRA `(.L_x_913) ;  /* 0x0000001800d40947 */ /* 0x000fea0003800000 */
[----:B--2---:R-:W1:Y:S01]  /*37a0*/  LDC R4, c[0x0][0x218] ;  /* 0x00008600ff047b82 */ /* 0x004e620000000800 */
        /* <DEDUP_REMOVED lines=352> */
.L_x_924:
        /* <DEDUP_REMOVED lines=40> */
.L_x_930:
[----:B------:R-:W-:Y:S01]  /*5030*/  FSETP.GEU.FTZ.AND P0, PT, R7, -R8, PT ;  /* 0x800000080700720b */ /* 0x000fe20003f1e000 */
[----:B------:R-:W-:-:S12]  /*5040*/  FADD.FTZ R0, R0, -1 ;  /* 0xbf80000000007421 */ /* 0x000fd80000010000 */
[----:B------:R-:W-:-:S07]  /*5050*/  @!P0 FADD.FTZ R0, R0, -1 ;  /* 0xbf80000000008421 */ /* 0x000fce0000010000 */
.L_x_929:
[----:B------:R-:W-:Y:S05]  /*5060*/  BSYNC B2 ;  /* 0x0000000000027941 */ /* 0x000fea0003800000 */
.L_x_928:
[----:B------:R-:W-:Y:S01]  /*5070*/  FFMA.FTZ R11, -R8, R0, R11 ;  /* 0x00000000080b7223 */ /* 0x000fe2000001010b */
[----:B------:R-:W-:Y:S06]  /*5080*/  BRA `(.L_x_926) ;  /* 0x00000000007c7947 */ /* 0x000fec0003800000 */
.L_x_927:
        /* <DEDUP_REMOVED lines=15> */
.L_x_933:
        /* <DEDUP_REMOVED lines=13> */
.L_x_932:
[----:B------:R-:W-:Y:S05]  /*5250*/  BSYNC B2 ;  /* 0x0000000000027941 */ /* 0x000fea0003800000 */
.L_x_931:
[----:B------:R-:W-:-:S04]  /*5260*/  FMUL.FTZ R11, R6, 1.1920928955078125e-07 ;  /* 0x34000000060b7820 */ /* 0x000fc80000410000 */
[----:B------:R-:W-:-:S07]  /*5270*/  FMUL.FTZ R11, R10, R11 ;  /* 0x0000000b0a0b7220 */ /* 0x000fce0000410000 */
.L_x_926:
[----:B------:R-:W-:Y:S05]  /*5280*/  BSYNC B1 ;  /* 0x0000000000017941 */ /* 0x000fea0003800000 */
.L_x_925:
[C---:B------:R-:W-:Y:S02]  /*5290*/  FSETP.GTU.FTZ.AND P0, PT, |R11|.reuse, +INF , PT ;  /* 0x7f8000000b00780b */ /* 0x040fe40003f1c200 */
[----:B------:R-:W-:Y:S02]  /*52a0*/  LOP3.LUT R2, R11, 0x80000000, R2, 0xb8, !PT ;  /* 0x800000000b027812 */ /* 0x000fe400078eb802 */
[----:B------:R-:W-:Y:S02]  /*52b0*/  IADD3 R3, R3, 0x80, RZ ;  /* 0x0000008003037810 */ /* 0x000fe40007ffe0ff */
[----:B------:R-:W-:-:S04]  /*52c0*/  FSEL R2, R11, R2, P0 ;  /* 0x000000020b027208 */ /* 0x000fc80000000000 */
[----:B------:R-:W-:-:S05]  /*52d0*/  F2FP.BF16.F32.PACK_AB R2, RZ, R2 ;  /* 0x00000002ff02723e */ /* 0x000fca00000010ff */
[----:B------:R3:W-:Y:S02]  /*52e0*/  STG.E.U16 desc[UR4][R4.64], R2 ;  /* 0x0000000204007986 */ /* 0x0007e4000c101504 */
.L_x_913:
[----:B------:R-:W-:Y:S05]  /*52f0*/  BSYNC B0 ;  /* 0x0000000000007941 */ /* 0x000fea0003800000 */
.L_x_912:
[----:B------:R-:W-:-:S13]  /*5300*/  ISETP.GE.AND P0, PT, R3, UR6, PT ;  /* 0x0000000603007c0c */ /* 0x000fda000bf06270 */
[----:B------:R-:W-:Y:S05]  /*5310*/  @P0 EXIT ;  /* 0x000000000000094d */ /* 0x000fea0003800000 */
[----:B-123--:R-:W1:Y:S01]  /*5320*/  LDC R4, c[0x0][0x218] ;  /* 0x00008600ff047b82 */ /* 0x00ee620000000800 */
        /* <DEDUP_REMOVED lines=9> */
[----:B------:R-:W-:Y:S01]  /*53c0*/  IMAD.HI.U32 R6, R3, UR6, R2 ;  /* 0x0000000603067c27 */ /* 0x000fe2000f8e0002 */
[----:B------:R-:W-:-:S04]  /*53d0*/  ULDC UR6, c[0x0][0x21c] ;  /* 0x0000870000067ab9 */ /* 0x000fc80000000800 */
[----:B------:R-:W-:-:S04]  /*53e0*/  SHF.R.U32.HI R7, RZ, UR7, R6 ;  /* 0x00000007ff077c19 */ /* 0x000fc80008011606 */
[----:B------:R-:W-:-:S05]  /*53f0*/  IADD3 R0, -R7, RZ, RZ ;  /* 0x000000ff07007210 */ /* 0x000fca0007ffe1ff */
[----:B------:R-:W-:Y:S01]  /*5400*/  IMAD R0, R0, UR6, R3 ;  /* 0x0000000600007c24 */ /* 0x000fe2000f8e0203 */
[----:B------:R-:W-:-:S03]  /*5410*/  ULDC.64 UR6, c[0x0][0x348] ;  /* 0x0000d20000067ab9 */ /* 0x000fc60000000a00 */
        /* <DEDUP_REMOVED lines=22> */
[----:B------:R-:W-:Y:S01]  /*5580*/  IMAD.HI.U32 R6, R9, UR6, R8 ;  /* 0x0000000609067c27 */ /* 0x000fe2000f8e0008 */
[----:B------:R-:W-:-:S04]  /*5590*/  ULDC UR6, c[0x0][0x234] ;  /* 0x00008d0000067ab9 */ /* 0x000fc80000000800 */
[----:B------:R-:W-:-:S04]  /*55a0*/  SHF.R.U32.HI R7, RZ, UR7, R6 ;  /* 0x00000007ff077c19 */ /* 0x000fc80008011606 */
        /* <DEDUP_REMOVED lines=312> */
.L_x_934:
        /* <DEDUP_REMOVED lines=22> */
[----:B------:R-:W1:Y:S01]  /*6a90*/  MUFU.RCP R0, R8 ;  /* 0x0000000800007308 */ /* 0x000e620000001000 */
[----:B------:R-:W-:Y:S01]  /*6aa0*/  FADD.FTZ R6, -R8, -RZ ;  /* 0x800000ff08067221 */ /* 0x000fe20000010100 */
[----:B-1----:R-:W-:-:S06]  /*6ab0*/  FMUL.FTZ R0, R5, R0 ;  /* 0x0000000005007220 */ /* 0x002fcc0000410000 */
[----:B------:R-:W1:Y:S02]  /*6ac0*/  FRND.TRUNC R0, R0 ;  /* 0x0000000000007307 */ /* 0x000e64000020d000 */
[----:B-1----:R-:W-:-:S05]  /*6ad0*/  FFMA R7, R0, R6, R5 ;  /* 0x0000000600077223 */ /* 0x002fca0000000005 */
        /* <DEDUP_REMOVED lines=13> */
.L_x_940:
[----:B------:R-:W-:Y:S01]  /*6bb0*/  FSETP.GEU.FTZ.AND P0, PT, R7, -R8, PT ;  /* 0x800000080700720b */ /* 0x000fe20003f1e000 */
[----:B------:R-:W-:-:S12]  /*6bc0*/  FADD.FTZ R0, R0, -1 ;  /* 0xbf80000000007421 */ /* 0x000fd80000010000 */
[----:B------:R-:W-:-:S07]  /*6bd0*/  @!P0 FADD.FTZ R0, R0, -1 ;  /* 0xbf80000000008421 */ /* 0x000fce0000010000 */
.L_x_939:
[----:B------:R-:W-:Y:S05]  /*6be0*/  BSYNC B1 ;  /* 0x0000000000017941 */ /* 0x000fea0003800000 */
.L_x_938:
[----:B------:R-:W-:Y:S01]  /*6bf0*/  FFMA.FTZ R5, -R8, R0, R5 ;  /* 0x0000000008057223 */ /* 0x000fe20000010105 */
[----:B------:R-:W-:Y:S06]  /*6c00*/  BRA `(.L_x_936) ;  /* 0x00000000007c7947 */ /* 0x000fec0003800000 */
.L_x_937:
        /* <DEDUP_REMOVED lines=13> */
[----:B0-----:R-:W-:-:S04]  /*6ce0*/  LOP3.LUT R12, R0, 0x3f800000, RZ, 0xfc, !PT ;  /* 0x3f800000000c7812 */ /* 0x001fc800078efcff */
[----:B------:R0:W1:Y:S03]  /*6cf0*/  MUFU.RCP R0, R12 ;  /* 0x0000000c00007308 */ /* 0x0000660000001000 */
.L_x_943:
        /* <DEDUP_REMOVED lines=13> */
.L_x_942:
[----:B------:R-:W-:Y:S05]  /*6dd0*/  BSYNC B1 ;  /* 0x0000000000017941 */ /* 0x000fea0003800000 */
.L_x_941:
[----:B------:R-:W-:-:S04]  /*6de0*/  FMUL.FTZ R5, R5, 1.1920928955078125e-07 ;  /* 0x3400000005057820 */ /* 0x000fc80000410000 */
[----:B------:R-:W-:-:S07]  /*6df0*/  FMUL.FTZ R5, R10, R5 ;  /* 0x000000050a057220 */ /* 0x000fce0000410000 */
.L_x_936:
[----:B------:R-:W-:Y:S05]  /*6e00*/  BSYNC B0 ;  /* 0x0000000000007941 */ /* 0x000fea0003800000 */
.L_x_935:
[C---:B------:R-:W-:Y:S02]  /*6e10*/  FSETP.GTU.FTZ.AND P0, PT, |R5|.reuse, +INF , PT ;  /* 0x7f8000000500780b */ /* 0x040fe40003f1c200 */
[----:B------:R-:W-:-:S04]  /*6e20*/  LOP3.LUT R4, R5, 0x80000000, R4, 0xb8, !PT ;  /* 0x8000000005047812 */ /* 0x000fc800078eb804 */
[----:B------:R-:W-:-:S04]  /*6e30*/  FSEL R4, R5, R4, P0 ;  /* 0x0000000405047208 */ /* 0x000fc80000000000 */
[----:B------:R-:W-:-:S05]  /*6e40*/  F2FP.BF16.F32.PACK_AB R4, RZ, R4 ;  /* 0x00000004ff04723e */ /* 0x000fca00000010ff */
[----:B------:R-:W-:Y:S01]  /*6e50*/  STG.E.U16 desc[UR4][R2.64], R4 ;  /* 0x0000000402007986 */ /* 0x000fe2000c101504 */
[----:B------:R-:W-:Y:S05]  /*6e60*/  EXIT ;  /* 0x000000000000794d */ /* 0x000fea0003800000 */
.L_x_944:
        /* <DEDUP_REMOVED lines=9> */
.L_x_57299:


//--------------------- .text._ZN2at6native27unrolled_elementwise_kernelINS0_13BinaryFunctorIN3c108BFloat16ES4_S4_ZZZNS0_16fmod_kernel_cudaERNS_18TensorIteratorBaseEENKUlvE0_clEvENKUlvE2_clEvEUlS4_S4_E_EESt5arrayIPcLm3EELi4E23TrivialOffsetCalculatorILi2EjESE_ILi1EjENS0_6memory15LoadWithoutCastENSH_16StoreWithoutCastEEEviT_T0_T2_T3_T4_T5_ --------------------------
	.section	.text._ZN2at6native27unrolled_elementwise_kernelINS0_13BinaryFunctorIN3c108BFloat16ES4_S4_ZZZNS0_16fmod_kernel_cudaERNS_18TensorIteratorBaseEENKUlvE0_clEvENKUlvE2_clEvEUlS4_S4_E_EESt5arrayIPcLm3EELi4E23TrivialOffsetCalculatorILi2EjESE_ILi1EjENS0_6memory15LoadWithoutCastENSH_16StoreWithoutCastEEEviT_T0_T2_T3_T4_T5_,"ax",@progbits
	.align	128
        .global         _ZN2at6native27unrolled_elementwise_kernelINS0_13BinaryFunctorIN3c108BFloat16ES4_S4_ZZZNS0_16fmod_kernel_cudaERNS_18TensorIteratorBaseEENKUlvE0_clEvENKUlvE2_clEvEUlS4_S4_E_EESt5arrayIPcLm3EELi4E23TrivialOffsetCalculatorILi2EjESE_ILi1EjENS0_6memory15LoadWithoutCastENSH_16StoreWithoutCastEEEviT_T0_T2_T3_T4_T5_
        .type           _ZN2at6native27unrolled_elementwise_kernelINS0_13BinaryFunctorIN3c108BFloat16ES4_S4_ZZZNS0_16fmod_kernel_cudaERNS_18TensorIteratorBaseEENKUlvE0_clEvENKUlvE2_clEvEUlS4_S4_E_EESt5arrayIPcLm3EELi4E23TrivialOffsetCalculatorILi2EjESE_ILi1EjENS0_6memory15LoadWithoutCastENSH_16StoreWithoutCastEEEviT_T0_T2_T3_T4_T5_,@function
        .size           _ZN2at6native27unrolled_elementwise_kernelINS0_13BinaryFunctorIN3c108BFloat16ES4_S4_ZZZNS0_16fmod_kernel_cudaERNS_18TensorIteratorBaseEENKUlvE0_clEvENKUlvE2_clEvEUlS4_S4_E_EESt5arrayIPcLm3EELi4E23TrivialOffsetCalculatorILi2EjESE_ILi1EjENS0_6memory15LoadWithoutCastENSH_16StoreWithoutCastEEEviT_T0_T2_T3_T4_T5_,(.L_x_57300 - _ZN2at6native27unrolled_elementwise_kernelINS0_13BinaryFunctorIN3c108BFloat16ES4_S4_ZZZNS0_16fmod_kernel_cudaERNS_18TensorIteratorBaseEENKUlvE0_clEvENKUlvE2_clEvEUlS4_S4_E_EESt5arrayIPcLm3EELi4E23TrivialOffsetCalculatorILi2EjESE_ILi1EjENS0_6memory15LoadWithoutCastENSH_16StoreWithoutCastEEEviT_T0_T2_T3_T4_T5_)
        .other          _ZN2at6native27unrolled_elementwise_kernelINS0_13BinaryFunctorIN3c108BFloat16ES4_S4_ZZZNS0_16fmod_kernel_cudaERNS_18TensorIteratorBaseEENKUlvE0_clEvENKUlvE2_clEvEUlS4_S4_E_EESt5arrayIPcLm3EELi4E23TrivialOffsetCalculatorILi2EjESE_ILi1EjENS0_6memory15LoadWithoutCastENSH_16StoreWithoutCastEEEviT_T0_T2_T3_T4_T5_,@"STO_CUDA_ENTRY STV_DEFAULT"
_ZN2at6native27unrolled_elementwise_kernelINS0_13BinaryFunctorIN3c108BFloat16ES4_S4_ZZZNS0_16fmod_kernel_cudaERNS_18TensorIteratorBaseEENKUlvE0_clEvENKUlvE2_clEvEUlS4_S4_E_EESt5arrayIPcLm3EELi4E23TrivialOffsetCalculatorILi2EjESE_ILi1EjENS0_6memory15LoadWithoutCastENSH_16StoreWithoutCastEEEviT_T0_T2_T3_T4_T5_:
.text._ZN2at6native27unrolled_elementwise_kernelINS0_13BinaryFunctorIN3c108BFloat16ES4_S4_ZZZNS0_16fmod_kernel_cudaERNS_18TensorIteratorBaseEENKUlvE0_clEvENKUlvE2_clEvEUlS4_S4_E_EESt5arrayIPcLm3EELi4E23TrivialOffsetCalculatorILi2EjESE_ILi1EjENS0_6memory15LoadWithoutCastENSH_16StoreWithoutCastEEEviT_T0_T2_T3_T4_T5_:
[----:B------:R-:W-:Y:S01]  /*0000*/  LDC R1, c[0x0][0x28] ;  /* 0x00000a00ff017b82 */ /* 0x000fe20000000800 */
[----:B------:R-:W0:Y:S07]  /*0010*/  S2R R10, SR_CTAID.X ;  /* 0x00000000000a7919 */ /* 0x000e2e0000002500 */
[----:B------:R-:W0:Y:S01]  /*0020*/  LDC R3, c[0x0][0x210] ;  /* 0x00008400ff037b82 */ /* 0x000e220000000800 */
[----:B------:R-:W-:Y:S01]  /*0030*/  PRMT R0, RZ, 0x7610, R0 ;  /* 0x00007610ff007816 */ /* 0x000fe20000000000 */
[----:B------:R-:W-:Y:S01]  /*0040*/  ULDC.64 UR4, c[0x0][0x208] ;  /* 0x0000820000047ab9 */ /* 0x000fe20000000a00 */
[----:B------:R-:W1:Y:S01]  /*0050*/  S2R R11, SR_TID.X ;  /* 0x00000000000b7919 */ /* 0x000e620000002100 */
[----:B------:R-:W-:Y:S01]  /*0060*/  PRMT R22, RZ, 0x7610, R22 ;  /* 0x00007610ff167816 */ /* 0x000fe20000000016 */
[----:B0-----:R-:W-:-:S02]  /*0070*/  IMAD R12, R10, -0x200, R3 ;  /* 0xfffffe000a0c7824 */ /* 0x001fc400078e0203 */
[----:B-1----:R-:W-:-:S03]  /*0080*/  IMAD.MOV.U32 R25, RZ, RZ, R11 ;  /* 0x000000ffff197224 */ /* 0x002fc600078e000b */
[----:B------:R-:W-:-:S13]  /*0090*/  ISETP.GE.AND P2, PT, R11, R12, PT ;  /* 0x0000000c0b00720c */ /* 0x000fda0003f46270 */
[----:B------:R-:W-:Y:S01]  /*00a0*/  @!P2 IMAD R13, R10, 0x200, R25 ;  /* 0x000002000a0da824 */ /* 0x000fe200078e0219 */
[----:B------:R-:W-:Y:S01]  /*00b0*/  @!P2 IADD3 R25, R25, 0x80, RZ ;  /* 0x000000801919a810 */ /* 0x000fe20007ffe0ff */
[----:B------:R-:W0:Y:S03]  /*00c0*/  @!P2 LDC.64 R16, c[0x0][0x220] ;  /* 0x00008800ff10ab82 */ /* 0x000e260000000a00 */
[----:B------:R-:W-:-:S05]  /*00d0*/  ISETP.GE.AND P0, PT, R25, R12, PT ;  /* 0x0000000c1900720c */ /* 0x000fca0003f06270 */
[----:B------:R-:W1:Y:S08]  /*00e0*/  @!P2 LDC.64 R18, c[0x0][0x228] ;  /* 0x00008a00ff12ab82 */ /* 0x000e700000000a00 */
[----:B------:R-:W-:Y:S01]  /*00f0*/  @!P0 IMAD R27, R10, 0x200, R25 ;  /* 0x000002000a1b8824 */ /* 0x000fe200078e0219 */
[----:B------:R-:W2:Y:S01]  /*0100*/  @!P0 LDC.64 R20, c[0x0][0x220] ;  /* 0x00008800ff148b82 */ /* 0x000ea20000000a00 */
[----:B------:R-:W-:-:S05]  /*0110*/  @!P0 VIADD R25, R25, 0x80 ;  /* 0x0000008019198836 */ /* 0x000fca0000000000 */
[----:B------:R-:W-:Y:S01]  /*0120*/  ISETP.GE.AND P3, PT, R25, R12, PT ;  /* 0x0000000c1900720c */ /* 0x000fe20003f66270 */
[----:B0-----:R-:W-:Y:S01]  /*0130*/  @!P2 IMAD.WIDE.U32 R16, R13, 0x2, R16 ;  /* 0x000000020d10a825 */ /* 0x001fe200078e0010 */
[----:B------:R-:W0:Y:S01]  /*0140*/  @!P0 LDC.64 R14, c[0x0][0x228] ;  /* 0x00008a00ff0e8b82 */ /* 0x000e220000000a00 */
[----:B------:R-:W-:-:S03]  /*0150*/  PRMT R24, RZ, 0x7610, R24 ;  /* 0x00007610ff187816 */ /* 0x000fc60000000018 */
[----:B------:R3:W5:Y:S01]  /*0160*/  @!P2 LDG.E.U16 R0, desc[UR4][R16.64] ;  /* 0x000000041000a981 */ /* 0x000762000c1e1500 */
[----:B-1----:R-:W-:Y:S01]  /*0170*/  @!P2 IMAD.WIDE.U32 R18, R13, 0x2, R18 ;  /* 0x000000020d12a825 */ /* 0x002fe200078e0012 */
[----:B------:R-:W-:-:S05]  /*0180*/  PRMT R13, RZ, 0x7610, R13 ;  /* 0x00007610ff0d7816 */ /* 0x000fca000000000d */
[----:B------:R-:W-:Y:S01]  /*0190*/  @!P3 LEA R23, R10, R25, 0x9 ;  /* 0x000000190a17b211 */ /* 0x000fe200078e48ff */
[----:B------:R-:W-:Y:S01]  /*01a0*/  @!P3 VIADD R25, R25, 0x80 ;  /* 0x000000801919b836 */ /* 0x000fe20000000000 */
[----:B------:R-:W1:Y:S01]  /*01b0*/  @!P3 LDC.64 R8, c[0x0][0x220] ;  /* 0x00008800ff08bb82 */ /* 0x000e620000000a00 */
[----:B--2---:R-:W-:-:S03]  /*01c0*/  @!P0 IMAD.WIDE.U32 R20, R27, 0x2, R20 ;  /* 0x000000021b148825 */ /* 0x004fc600078e0014 */
[----:B------:R-:W-:Y:S01]  /*01d0*/  ISETP.GE.AND P1, PT, R25, R12, PT ;  /* 0x0000000c1900720c */ /* 0x000fe20003f26270 */
[----:B------:R2:W5:Y:S03]  /*01e0*/  @!P2 LDG.E.U16 R13, desc[UR4][R18.64] ;  /* 0x00000004120da981 */ /* 0x000566000c1e1500 */
[----:B------:R-:W4:Y:S01]  /*01f0*/  @!P3 LDC.64 R6, c[0x0][0x228] ;  /* 0x00008a00ff06bb82 */ /* 0x000f220000000a00 */
[----:B---3--:R-:W-:Y:S01]  /*0200*/  PRMT R17, RZ, 0x7610, R17 ;  /* 0x00007610ff117816 */ /* 0x008fe20000000011 */
[----:B------:R2:W5:Y:S07]  /*0210*/  @!P0 LDG.E.U16 R22, desc[UR4][R20.64] ;  /* 0x0000000414168981 */ /* 0x00056e000c1e1500 */
[----:B------:R-:W3:Y:S08]  /*0220*/  @!P1 LDC.64 R4, c[0x0][0x220] ;  /* 0x00008800ff049b82 */ /* 0x000ef00000000a00 */
[----:B------:R-:W2:Y:S01]  /*0230*/  @!P1 LDC.64 R2, c[0x0][0x228] ;  /* 0x00008a00ff029b82 */ /* 0x000ea20000000a00 */
[----:B------:R-:W-:Y:S01]  /*0240*/  @!P1 IMAD R25, R10, 0x200, R25 ;  /* 0x000002000a199824 */ /* 0x000fe200078e0219 */
[----:B------:R-:W-:Y:S01]  /*0250*/  PRMT R16, RZ, 0x7610, R16 ;  /* 0x00007610ff107816 */ /* 0x000fe20000000010 */
[----:B-1----:R-:W-:-:S04]  /*0260*/  @!P3 IMAD.WIDE.U32 R8, R23, 0x2, R8 ;  /* 0x000000021708b825 */ /* 0x002fc800078e0008 */
[----:B----4-:R-:W-:Y:S01]  /*0270*/  @!P3 IMAD.WIDE.U32 R6, R23, 0x2, R6 ;  /* 0x000000021706b825 */ /* 0x010fe200078e0006 */
[----:B------:R-:W-:Y:S01]  /*0280*/  PRMT R23, RZ, 0x7610, R23 ;  /* 0x00007610ff177816 */ /* 0x000fe20000000017 */
[----:B------:R1:W5:Y:S02]  /*0290*/  @!P3 LDG.E.U16 R24, desc[UR4][R8.64] ;  /* 0x000000040818b981 */ /* 0x000364000c1e1500 */
[----:B0-----:R-:W-:-:S03]  /*02a0*/  @!P0 IMAD.WIDE.U32 R14, R27, 0x2, R14 ;  /* 0x000000021b0e8825 */ /* 0x001fc600078e000e */
[----:B------:R1:W5:Y:S01]  /*02b0*/  @!P3 LDG.E.U16 R23, desc[UR4][R6.64] ;  /* 0x000000040617b981 */ /* 0x000362000c1e1500 */
[----:B---3--:R-:W-:-:S05]  /*02c0*/  @!P1 IMAD.WIDE.U32 R4, R25, 0x2, R4 ;  /* 0x0000000219049825 */ /* 0x008fca00078e0004 */
[----:B------:R1:W5:Y:S01]  /*02d0*/  @!P1 LDG.E.U16 R17, desc[UR4][R4.64] ;  /* 0x0000000404119981 */ /* 0x000362000c1e1500 */
[----:B--2---:R-:W-:Y:S01]  /*02e0*/  @!P1 IMAD.WIDE.U32 R2, R25, 0x2, R2 ;  /* 0x0000000219029825 */ /* 0x004fe200078e0002 */
[----:B------:R-:W-:-:S04]  /*02f0*/  PRMT R25, RZ, 0x7610, R25 ;  /* 0x00007610ff197816 */ /* 0x000fc80000000019 */
[----:B------:R1:W5:Y:S04]  /*0300*/  @!P1 LDG.E.U16 R16, desc[UR4][R2.64] ;  /* 0x0000000402109981 */ /* 0x000368000c1e1500 */
[----:B------:R1:W5:Y:S01]  /*0310*/  @!P0 LDG.E.U16 R25, desc[UR4][R14.64] ;  /* 0x000000040e198981 */ /* 0x000362000c1e1500 */
[----:B------:R-:W-:Y:S04]  /*0320*/  BSSY B1, `(.L_x_945) ;  /* 0x0000049000017945 */ /* 0x000fe80003800000 */
[----:B------:R-:W-:Y:S05]  /*0330*/  @P2 BRA `(.L_x_946) ;  /* 0x00000004001c2947 */ /* 0x000fea0003800000 */
[----:B-----5:R-:W-:Y:S01]  /*0340*/  IMAD.U32 R13, R13, 0x10000, RZ ;  /* 0x000100000d0d7824 */ /* 0x020fe200078e00ff */
[----:B-1----:R-:W-:Y:S01]  /*0350*/  SHF.L.U32 R2, R0, 0x10, RZ ;  /* 0x0000001000027819 */ /* 0x002fe200000006ff */
[----:B------:R-:W-:Y:S03]  /*0360*/  BSSY B0, `(.L_x_947) ;  /* 0x0000040000007945 */ /* 0x000fe60003800000 */
[C---:B------:R-:W-:Y:S01]  /*0370*/  FSETP.GEU.FTZ.AND P0, PT, |R2|.reuse, |R13|, PT ;  /* 0x4000000d0200720b */ /* 0x040fe20003f1e200 */
[----:B------:R-:W-:-:S12]  /*0380*/  FADD.FTZ R3, |R2|, -RZ ;  /* 0x800000ff02037221 */ /* 0x000fd80000010200 */
        /* <DEDUP_REMOVED lines=24> */
.L_x_952:
[----:B------:R-:W-:Y:S01]  /*0510*/  FSETP.GEU.FTZ.AND P0, PT, R5, -R6, PT ;  /* 0x800000060500720b */ /* 0x000fe20003f1e000 */
[----:B------:R-:W-:-:S12]  /*0520*/  FADD.FTZ R0, R0, -1 ;  /* 0xbf80000000007421 */ /* 0x000fd80000010000 */
[----:B------:R-:W-:-:S07]  /*0530*/  @!P0 FADD.FTZ R0, R0, -1 ;  /* 0xbf80000000008421 */ /* 0x000fce0000010000 */
.L_x_951:
[----:B------:R-:W-:Y:S05]  /*0540*/  BSYNC B2 ;  /* 0x0000000000027941 */ /* 0x000fea0003800000 */
.L_x_950:
[----:B------:R-:W-:Y:S01]  /*0550*/  FFMA.FTZ R3, -R6, R0, R3 ;  /* 0x0000000006037223 */ /* 0x000fe20000010103 */
[----:B------:R-:W-:Y:S06]  /*0560*/  BRA `(.L_x_948) ;  /* 0x00000000007c7947 */ /* 0x000fec0003800000 */
.L_x_949:
[C---:B------:R-:W-:Y:S01]  /*0570*/  VIADD R0, R6.reuse, 0xf4800000 ;  /* 0xf480000006007836 */ /* 0x040fe20000000000 */
[----:B------:R-:W-:Y:S01]  /*0580*/  FSETP.GT.FTZ.AND P0, PT, |R13|, RZ, PT ;  /* 0x000000ff0d00720b */ /* 0x000fe20003f14200 */
[----:B------:R-:W-:Y:S01]  /*0590*/  BSSY B2, `(.L_x_953) ;  /* 0x000001a000027945 */ /* 0x000fe20003800000 */
[----:B------:R-:W-:Y:S02]  /*05a0*/  LOP3.LUT R5, R6, 0xff800000, RZ, 0xc0, !PT ;  /* 0xff80000006057812 */ /* 0x000fe400078ec0ff */
[----:B------:R-:W-:Y:S02]  /*05b0*/  LOP3.LUT R0, R0, 0xff800000, RZ, 0xc0, !PT ;  /* 0xff80000000007812 */ /* 0x000fe400078ec0ff */
[C---:B------:R-:W-:Y:S02]  /*05c0*/  ISETP.GT.U32.OR P0, PT, R3.reuse, 0x7f7fffff, !P0 ;  /* 0x7f7fffff0300780c */ /* 0x040fe40004704470 */
[C---:B------:R-:W-:Y:S02]  /*05d0*/  IADD3 R4, R3.reuse, -R0, RZ ;  /* 0x8000000003047210 */ /* 0x040fe40007ffe0ff */
[----:B------:R-:W-:-:S02]  /*05e0*/  LOP3.LUT R0, R3, 0x7fffff, RZ, 0xc0, !PT ;  /* 0x007fffff03007812 */ /* 0x000fc400078ec0ff */
[----:B------:R-:W-:Y:S02]  /*05f0*/  LOP3.LUT P1, R4, R4, 0xff800000, RZ, 0xc0, !PT ;  /* 0xff80000004047812 */ /* 0x000fe4000782c0ff */
[----:B------:R-:W-:Y:S02]  /*0600*/  LOP3.LUT R3, R0, 0x3f800000, RZ, 0xfc, !PT ;  /* 0x3f80000000037812 */ /* 0x000fe400078efcff */
[----:B------:R-:W-:-:S09]  /*0610*/  FSEL R8, R5, +QNAN , !P0 ;  /* 0x7fffffff05087808 */ /* 0x000fd20004000000 */
[----:B------:R-:W-:Y:S05]  /*0620*/  @!P1 BRA `(.L_x_954) ;  /* 0x0000000000409947 */ /* 0x000fea0003800000 */
[----:B------:R-:W-:-:S04]  /*0630*/  LOP3.LUT R0, R6, 0x7fffff, RZ, 0xc0, !PT ;  /* 0x007fffff06007812 */ /* 0x000fc800078ec0ff */
[----:B------:R-:W-:-:S04]  /*0640*/  LOP3.LUT R14, R0, 0x3f800000, RZ, 0xfc, !PT ;  /* 0x3f800000000e7812 */ /* 0x000fc800078efcff */
[----:B------:R0:W1:Y:S03]  /*0650*/  MUFU.RCP R0, R14 ;  /* 0x0000000e00007308 */ /* 0x0000660000001000 */
.L_x_955:
        /* <DEDUP_REMOVED lines=13> */
.L_x_954:
[----:B------:R-:W-:Y:S05]  /*0730*/  BSYNC B2 ;  /* 0x0000000000027941 */ /* 0x000fea0003800000 */
.L_x_953:
[----:B------:R-:W-:-:S04]  /*0740*/  FMUL.FTZ R3, R3, 1.1920928955078125e-07 ;  /* 0x3400000003037820 */ /* 0x000fc80000410000 */
[----:B------:R-:W-:-:S07]  /*0750*/  FMUL.FTZ R3, R8, R3 ;  /* 0x0000000308037220 */ /* 0x000fce0000410000 */
.L_x_948:
[----:B------:R-:W-:Y:S05]  /*0760*/  BSYNC B0 ;  /* 0x0000000000007941 */ /* 0x000fea0003800000 */
.L_x_947:
[C---:B------:R-:W-:Y:S02]  /*0770*/  FSETP.GTU.FTZ.AND P0, PT, |R3|.reuse, +INF , PT ;  /* 0x7f8000000300780b */ /* 0x040fe40003f1c200 */
[----:B------:R-:W-:-:S04]  /*0780*/  LOP3.LUT R2, R3, 0x80000000, R2, 0xb8, !PT ;  /* 0x8000000003027812 */ /* 0x000fc800078eb802 */
[----:B------:R-:W-:-:S04]  /*0790*/  FSEL R2, R3, R2, P0 ;  /* 0x0000000203027208 */ /* 0x000fc80000000000 */
[----:B------:R-:W-:-:S07]  /*07a0*/  F2FP.BF16.F32.PACK_AB R2, RZ, R2 ;  /* 0x00000002ff02723e */ /* 0x000fce00000010ff */
.L_x_946:
[----:B------:R-:W-:Y:S05]  /*07b0*/  BSYNC B1 ;  /* 0x0000000000017941 */ /* 0x000fea0003800000 */
.L_x_945:
[----:B-1----:R-:W-:Y:S01]  /*07c0*/  IADD3 R3, R11, 0x80, RZ ;  /* 0x000000800b037810 */ /* 0x002fe20007ffe0ff */
[----:B------:R-:W-:Y:S03]  /*07d0*/  BSSY B1, `(.L_x_956) ;  /* 0x000004a000017945 */ /* 0x000fe60003800000 */
[----:B------:R-:W-:-:S13]  /*07e0*/  ISETP.GE.AND P0, PT, R3, R12, PT ;  /* 0x0000000c0300720c */ /* 0x000fda0003f06270 */
[----:B------:R-:W-:Y:S05]  /*07f0*/  @P0 BRA `(.L_x_957) ;  /* 0x00000004001c0947 */ /* 0x000fea0003800000 */
        /* <DEDUP_REMOVED lines=29> */
.L_x_963:
[----:B------:R-:W-:Y:S01]  /*09d0*/  FSETP.GEU.FTZ.AND P0, PT, R7, -R6, PT ;  /* 0x800000060700720b */ /* 0x000fe20003f1e000 */
[----:B------:R-:W-:-:S12]  /*09e0*/  FADD.FTZ R0, R0, -1 ;  /* 0xbf80000000007421 */ /* 0x000fd80000010000 */
[----:B------:R-:W-:-:S07]  /*09f0*/  @!P0 FADD.FTZ R0, R0, -1 ;  /* 0xbf80000000008421 */ /* 0x000fce0000010000 */
.L_x_962:
[----:B------:R-:W-:Y:S05]  /*0a00*/  BSYNC B2 ;  /* 0x0000000000027941 */ /* 0x000fea0003800000 */
.L_x_961:
[----:B------:R-:W-:Y:S01]  /*0a10*/  FFMA.FTZ R5, -R6, R0, R5 ;  /* 0x0000000006057223 */ /* 0x000fe20000010105 */
[----:B------:R-:W-:Y:S06]  /*0a20*/  BRA `(.L_x_959) ;  /* 0x00000000007c7947 */ /* 0x000fec0003800000 */
.L_x_960:
[----:B------:R-:W-:Y:S01]  /*0a30*/  IADD3 R0, R8, -0xb800000, RZ ;  /* 0xf480000008007810 */ /* 0x000fe20007ffe0ff */
[----:B------:R-:W-:Y:S01]  /*0a40*/  BSSY B2, `(.L_x_964) ;  /* 0x000001b000027945 */ /* 0x000fe20003800000 */
[----:B------:R-:W-:Y:S02]  /*0a50*/  FSETP.GT.FTZ.AND P0, PT, |R25|, RZ, PT ;  /* 0x000000ff1900720b */ /* 0x000fe40003f14200 */
[----:B------:R-:W-:Y:S02]  /*0a60*/  LOP3.LUT R0, R0, 0xff800000, RZ, 0xc0, !PT ;  /* 0xff80000000007812 */ /* 0x000fe400078ec0ff */
[----:B------:R-:W-:-:S03]  /*0a70*/  ISETP.GT.U32.OR P0, PT, R5, 0x7f7fffff, !P0 ;  /* 0x7f7fffff0500780c */ /* 0x000fc60004704470 */
[C---:B------:R-:W-:Y:S01]  /*0a80*/  IMAD.IADD R4, R5.reuse, 0x1, -R0 ;  /* 0x0000000105047824 */ /* 0x040fe200078e0a00 */
[----:B------:R-:W-:-:S04]  /*0a90*/  LOP3.LUT R0, R5, 0x7fffff, RZ, 0xc0, !PT ;  /* 0x007fffff05007812 */ /* 0x000fc800078ec0ff */
        /* <DEDUP_REMOVED lines=8> */
.L_x_966:
[----:B------:R-:W-:-:S04]  /*0b20*/  VIMNMX.U32 R7, R6, 0xb800000, PT ;  /* 0x0b80000006077848 */ /* 0x000fc80003fe0000 */
[C---:B------:R-:W-:Y:S01]  /*0b30*/  IADD3 R6, -R7.reuse, R6, RZ ;  /* 0x0000000607067210 */ /* 0x040fe20007ffe1ff */
[----:B------:R-:W-:-:S03]  /*0b40*/  IMAD.IADD R5, R7, 0x1, R5 ;  /* 0x0000000107057824 */ /* 0x000fc600078e0205 */
[----:B------:R-:W-:Y:S01]  /*0b50*/  ISETP.NE.AND P1, PT, R6, RZ, PT ;  /* 0x000000ff0600720c */ /* 0x000fe20003f25270 */
[----:B-1----:R-:W-:-:S04]  /*0b60*/  FFMA.FTZ R8, R0, R5, -RZ ;  /* 0x0000000500087223 */ /* 0x002fc800000108ff */
        /* <DEDUP_REMOVED lines=8> */
.L_x_965:
[----:B------:R-:W-:Y:S05]  /*0bf0*/  BSYNC B2 ;  /* 0x0000000000027941 */ /* 0x000fea0003800000 */
.L_x_964:
[----:B------:R-:W-:-:S04]  /*0c00*/  FMUL.FTZ R5, R5, 1.1920928955078125e-07 ;  /* 0x3400000005057820 */ /* 0x000fc80000410000 */
[----:B------:R-:W-:-:S07]  /*0c10*/  FMUL.FTZ R5, R4, R5 ;  /* 0x0000000504057220 */ /* 0x000fce0000410000 */
.L_x_959:
[----:B------:R-:W-:Y:S05]  /*0c20*/  BSYNC B0 ;  /* 0x0000000000007941 */ /* 0x000fea0003800000 */
.L_x_958:
[C---:B------:R-:W-:Y:S02]  /*0c30*/  FSETP.GTU.FTZ.AND P0, PT, |R5|.reuse, +INF , PT ;  /* 0x7f8000000500780b */ /* 0x040fe40003f1c200 */
[----:B------:R-:W-:-:S04]  /*0c40*/  LOP3.LUT R22, R5, 0x80000000, R22, 0xb8, !PT ;  /* 0x8000000005167812 */ /* 0x000fc800078eb816 */
[----:B------:R-:W-:-:S04]  /*0c50*/  FSEL R4, R5, R22, P0 ;  /* 0x0000001605047208 */ /* 0x000fc80000000000 */
[----:B------:R-:W-:-:S07]  /*0c60*/  F2FP.BF16.F32.PACK_AB R4, RZ, R4 ;  /* 0x00000004ff04723e */ /* 0x000fce00000010ff */
.L_x_957:
[----:B------:R-:W-:Y:S05]  /*0c70*/  BSYNC B1 ;  /* 0x0000000000017941 */ /* 0x000fea0003800000 */
.L_x_956:
[----:B------:R-:W-:Y:S01]  /*0c80*/  VIADD R5, R11, 0x100 ;  /* 0x000001000b057836 */ /* 0x000fe20000000000 */
[----:B------:R-:W-:Y:S04]  /*0c90*/  BSSY B1, `(.L_x_967) ;  /* 0x000004a000017945 */ /* 0x000fe80003800000 */
[----:B------:R-:W-:-:S13]  /*0ca0*/  ISETP.GE.AND P0, PT, R5, R12, PT ;  /* 0x0000000c0500720c */ /* 0x000fda0003f06270 */
[----:B------:R-:W-:Y:S05]  /*0cb0*/  @P0 BRA `(.L_x_968) ;  /* 0x00000004001c0947 */ /* 0x000fea0003800000 */
[----:B-----5:R-:W-:Y:S01]  /*0cc0*/  IMAD.U32 R24, R24, 0x10000, RZ ;  /* 0x0001000018187824 */ /* 0x020fe200078e00ff */
[----:B------:R-:W-:Y:S01]  /*0cd0*/  SHF.L.U32 R23, R23, 0x10, RZ ;  /* 0x0000001017177819 */ /* 0x000fe200000006ff */
[----:B------:R-:W-:Y:S02]  /*0ce0*/  BSSY B0, `(.L_x_969) ;  /* 0x0000040000007945 */ /* 0x000fe40003800000 */
        /* <DEDUP_REMOVED lines=26> */
.L_x_974:
[----:B------:R-:W-:Y:S01]  /*0e90*/  FSETP.GEU.FTZ.AND P0, PT, R7, -R8, PT ;  /* 0x800000080700720b */ /* 0x000fe20003f1e000 */
[----:B------:R-:W-:-:S12]  /*0ea0*/  FADD.FTZ R0, R0, -1 ;  /* 0xbf80000000007421 */ /* 0x000fd80000010000 */
[----:B------:R-:W-:-:S07]  /*0eb0*/  @!P0 FADD.FTZ R0, R0, -1 ;  /* 0xbf80000000008421 */ /* 0x000fce0000010000 */
.L_x_973:
[----:B------:R-:W-:Y:S05]  /*0ec0*/  BSYNC B2 ;  /* 0x0000000000027941 */ /* 0x000fea0003800000 */
.L_x_972:
[----:B------:R-:W-:Y:S01]  /*0ed0*/  FFMA.FTZ R5, -R8, R0, R5 ;  /* 0x0000000008057223 */ /* 0x000fe20000010105 */
[----:B------:R-:W-:Y:S06]  /*0ee0*/  BRA `(.L_x_970) ;  /* 0x00000000007c7947 */ /* 0x000fec0003800000 */
.L_x_971:
[C---:B------:R-:W-:Y:S01]  /*0ef0*/  VIADD R0, R8.reuse, 0xf4800000 ;  /* 0xf480000008007836 */ /* 0x040fe20000000000 */
[----:B------:R-:W-:Y:S01]  /*0f00*/  FSETP.GT.FTZ.AND P0, PT, |R23|, RZ, PT ;  /* 0x000000ff1700720b */ /* 0x000fe20003f14200 */
[----:B------:R-:W-:Y:S01]  /*0f10*/  BSSY B2, `(.L_x_975) ;  /* 0x000001a000027945 */ /* 0x000fe20003800000 */
[----:B------:R-:W-:Y:S02]  /*0f20*/  LOP3.LUT R7, R8, 0xff800000, RZ, 0xc0, !PT ;  /* 0xff80000008077812 */ /* 0x000fe400078ec0ff */
[----:B------:R-:W-:Y:S02]  /*0f30*/  LOP3.LUT R0, R0, 0xff800000, RZ, 0xc0, !PT ;  /* 0xff80000000007812 */ /* 0x000fe400078ec0ff */
[----:B------:R-:W-:-:S03]  /*0f40*/  ISETP.GT.U32.OR P0, PT, R5, 0x7f7fffff, !P0 ;  /* 0x7f7fffff0500780c */ /* 0x000fc60004704470 */
[C---:B------:R-:W-:Y:S01]  /*0f50*/  IMAD.IADD R6, R5.reuse, 0x1, -R0 ;  /* 0x0000000105067824 */ /* 0x040fe200078e0a00 */
[----:B------:R-:W-:Y:S02]  /*0f60*/  LOP3.LUT R0, R5, 0x7fffff, RZ, 0xc0, !PT ;  /* 0x007fffff05007812 */ /* 0x000fe400078ec0ff */
[----:B------:R-:W-:Y:S02]  /*0f70*/  FSEL R13, R7, +QNAN , !P0 ;  /* 0x7fffffff070d7808 */ /* 0x000fe40004000000 */
[----:B------:R-:W-:Y:S02]  /*0f80*/  LOP3.LUT P1, R6, R6, 0xff800000, RZ, 0xc0, !PT ;  /* 0xff80000006067812 */ /* 0x000fe4000782c0ff */
[----:B------:R-:W-:-:S11]  /*0f90*/  LOP3.LUT R5, R0, 0x3f800000, RZ, 0xfc, !PT ;  /* 0x3f80000000057812 */ /* 0x000fd600078efcff */
[----:B------:R-:W-:Y:S05]  /*0fa0*/  @!P1 BRA `(.L_x_976) ;  /* 0x0000000000409947 */ /* 0x000fea0003800000 */
[----:B------:R-:W-:-:S04]  /*0fb0*/  LOP3.LUT R0, R8, 0x7fffff, RZ, 0xc0, !PT ;  /* 0x007fffff08007812 */ /* 0x000fc800078ec0ff */
[----:B0-----:R-:W-:-:S04]  /*0fc0*/  LOP3.LUT R14, R0, 0x3f800000, RZ, 0xfc, !PT ;  /* 0x3f800000000e7812 */ /* 0x001fc800078efcff */
[----:B------:R0:W1:Y:S03]  /*0fd0*/  MUFU.RCP R0, R14 ;  /* 0x0000000e00007308 */ /* 0x0000660000001000 */
.L_x_977:
[----:B------:R-:W-:-:S04]  /*0fe0*/  VIMNMX.U32 R7, R6, 0xb800000, PT ;  /* 0x0b80000006077848 */ /* 0x000fc80003fe0000 */
[----:B------:R-:W-:Y:S01]  /*0ff0*/  IADD3 R5, R7, R5, RZ ;  /* 0x0000000507057210 */ /* 0x000fe20007ffe0ff */
[----:B------:R-:W-:-:S04]  /*1000*/  IMAD.IADD R6, R6, 0x1, -R7 ;  /* 0x0000000106067824 */ /* 0x000fc800078e0a07 */
        /* <DEDUP_REMOVED lines=10> */
.L_x_976:
[----:B------:R-:W-:Y:S05]  /*10b0*/  BSYNC B2 ;  /* 0x0000000000027941 */ /* 0x000fea0003800000 */
.L_x_975:
[----:B------:R-:W-:-:S04]  /*10c0*/  FMUL.FTZ R0, R5, 1.1920928955078125e-07 ;  /* 0x3400000005007820 */ /* 0x000fc80000410000 */
[----:B------:R-:W-:-:S07]  /*10d0*/  FMUL.FTZ R5, R13, R0 ;  /* 0x000000000d057220 */ /* 0x000fce0000410000 */
.L_x_970:
[----:B------:R-:W-:Y:S05]  /*10e0*/  BSYNC B0 ;  /* 0x0000000000007941 */ /* 0x000fea0003800000 */
.L_x_969:
[C---:B------:R-:W-:Y:S02]  /*10f0*/  FSETP.GTU.FTZ.AND P0, PT, |R5|.reuse, +INF , PT ;  /* 0x7f8000000500780b */ /* 0x040fe40003f1c200 */
[----:B------:R-:W-:-:S04]  /*1100*/  LOP3.LUT R24, R5, 0x80000000, R24, 0xb8, !PT ;  /* 0x8000000005187812 */ /* 0x000fc800078eb818 */
[----:B------:R-:W-:-:S04]  /*1110*/  FSEL R5, R5, R24, P0 ;  /* 0x0000001805057208 */ /* 0x000fc80000000000 */
[----:B------:R-:W-:-:S07]  /*1120*/  F2FP.BF16.F32.PACK_AB R5, RZ, R5 ;  /* 0x00000005ff05723e */ /* 0x000fce00000010ff */
.L_x_968:
[----:B------:R-:W-:Y:S05]  /*1130*/  BSYNC B1 ;  /* 0x0000000000017941 */ /* 0x000fea0003800000 */
.L_x_967:
[----:B------:R-:W-:Y:S01]  /*1140*/  VIADD R7, R11, 0x180 ;  /* 0x000001800b077836 */ /* 0x000fe20000000000 */
[----:B------:R-:W-:Y:S04]  /*1150*/  BSSY B1, `(.L_x_978) ;  /* 0x000004a000017945 */ /* 0x000fe80003800000 */
[----:B------:R-:W-:-:S13]  /*1160*/  ISETP.GE.AND P0, PT, R7, R12, PT ;  /* 0x0000000c0700720c */ /* 0x000fda0003f06270 */
[----:B------:R-:W-:Y:S05]  /*1170*/  @P0 BRA `(.L_x_979) ;  /* 0x00000004001c0947 */ /* 0x000fea0003800000 */
[----:B-----5:R-:W-:Y:S01]  /*1180*/  IMAD.U32 R16, R16, 0x10000, RZ ;  /* 0x0001000010107824 */ /* 0x020fe200078e00ff */
[----:B------:R-:W-:Y:S01]  /*1190*/  SHF.L.U32 R17, R17, 0x10, RZ ;  /* 0x0000001011117819 */ /* 0x000fe200000006ff */
        /* <DEDUP_REMOVED lines=9> */
[----:B------:R-:W1:Y:S02]  /*1230*/  MUFU.RCP R7, R13 ;  /* 0x0000000d00077308 */ /* 0x000e640000001000 */
[----:B-1----:R-:W-:Y:S01]  /*1240*/  FMUL.FTZ R6, R0, R7 ;  /* 0x0000000700067220 */ /* 0x002fe20000410000 */
[----:B------:R-:W-:-:S05]  /*1250*/  FADD.FTZ R7, -R13, -RZ ;  /* 0x800000ff0d077221 */ /* 0x000fca0000010100 */
        /* <DEDUP_REMOVED lines=15> */
.L_x_985:
[----:B------:R-:W-:Y:S01]  /*1350*/  FSETP.GEU.FTZ.AND P0, PT, R7, -R13, PT ;  /* 0x8000000d0700720b */ /* 0x000fe20003f1e000 */
[----:B------:R-:W-:-:S12]  /*1360*/  FADD.FTZ R9, R9, -1 ;  /* 0xbf80000009097421 */ /* 0x000fd80000010000 */
[----:B------:R-:W-:-:S07]  /*1370*/  @!P0 FADD.FTZ R9, R9, -1 ;  /* 0xbf80000009098421 */ /* 0x000fce0000010000 */
.L_x_984:
[----:B------:R-:W-:Y:S05]  /*1380*/  BSYNC B2 ;  /* 0x0000000000027941 */ /* 0x000fea0003800000 */
.L_x_983:
[----:B------:R-:W-:Y:S01]  /*1390*/  FFMA.FTZ R0, -R13, R9, R0 ;  /* 0x000000090d007223 */ /* 0x000fe20000010100 */
[----:B------:R-:W-:Y:S06]  /*13a0*/  BRA `(.L_x_981) ;  /* 0x00000000007c7947 */ /* 0x000fec0003800000 */
.L_x_982:
[----:B------:R-:W-:Y:S01]  /*13b0*/  VIADD R6, R9, 0xf4800000 ;  /* 0xf480000009067836 */ /* 0x000fe20000000000 */
[----:B------:R-:W-:Y:S01]  /*13c0*/  FSETP.GT.FTZ.AND P0, PT, |R16|, RZ, PT ;  /* 0x000000ff1000720b */ /* 0x000fe20003f14200 */
[----:B------:R-:W-:Y:S03]  /*13d0*/  BSSY B2, `(.L_x_986) ;  /* 0x000001a000027945 */ /* 0x000fe60003800000 */
[----:B------:R-:W-:Y:S02]  /*13e0*/  LOP3.LUT R7, R6, 0xff800000, RZ, 0xc0, !PT ;  /* 0xff80000006077812 */ /* 0x000fe400078ec0ff */
[C---:B------:R-:W-:Y:S02]  /*13f0*/  LOP3.LUT R6, R0.reuse, 0x7fffff, RZ, 0xc0, !PT ;  /* 0x007fffff00067812 */ /* 0x040fe400078ec0ff */
[C---:B------:R-:W-:Y:S02]  /*1400*/  IADD3 R7, R0.reuse, -R7, RZ ;  /* 0x8000000700077210 */ /* 0x040fe40007ffe0ff */
[----:B------:R-:W-:-:S02]  /*1410*/  ISETP.GT.U32.OR P0, PT, R0, 0x7f7fffff, !P0 ;  /* 0x7f7fffff0000780c */ /* 0x000fc40004704470 */
[----:B------:R-:W-:Y:S02]  /*1420*/  LOP3.LUT P1, R7, R7, 0xff800000, RZ, 0xc0, !PT ;  /* 0xff80000007077812 */ /* 0x000fe4000782c0ff */
[----:B------:R-:W-:Y:S02]  /*1430*/  LOP3.LUT R0, R9, 0xff800000, RZ, 0xc0, !PT ;  /* 0xff80000009007812 */ /* 0x000fe400078ec0ff */
[----:B------:R-:W-:Y:S02]  /*1440*/  LOP3.LUT R6, R6, 0x3f800000, RZ, 0xfc, !PT ;  /* 0x3f80000006067812 */ /* 0x000fe400078efcff */
[----:B0-----:R-:W-:-:S07]  /*1450*/  FSEL R14, R0, +QNAN , !P0 ;  /* 0x7fffffff000e7808 */ /* 0x001fce0004000000 */
[----:B------:R-:W-:Y:S05]  /*1460*/  @!P1 BRA `(.L_x_987) ;  /* 0x0000000000409947 */ /* 0x000fea0003800000 */
[----:B------:R-:W-:-:S04]  /*1470*/  LOP3.LUT R0, R9, 0x7fffff, RZ, 0xc0, !PT ;  /* 0x007fffff09007812 */ /* 0x000fc800078ec0ff */
[----:B------:R-:W-:-:S04]  /*1480*/  LOP3.LUT R16, R0, 0x3f800000, RZ, 0xfc, !PT ;  /* 0x3f80000000107812 */ /* 0x000fc800078efcff */
[----:B------:R0:W1:Y:S03]  /*1490*/  MUFU.RCP R0, R16 ;  /* 0x0000001000007308 */ /* 0x0000660000001000 */
.L_x_988:
        /* <DEDUP_REMOVED lines=13> */
.L_x_987:
[----:B------:R-:W-:Y:S05]  /*1570*/  BSYNC B2 ;  /* 0x0000000000027941 */ /* 0x000fea0003800000 */
.L_x_986:
[----:B------:R-:W-:-:S04]  /*1580*/  FMUL.FTZ R7, R6, 1.1920928955078125e-07 ;  /* 0x3400000006077820 */ /* 0x000fc80000410000 */
[----:B------:R-:W-:-:S07]  /*1590*/  FMUL.FTZ R0, R14, R7 ;  /* 0x000000070e007220 */ /* 0x000fce0000410000 */
.L_x_981:
[----:B------:R-:W-:Y:S05]  /*15a0*/  BSYNC B0 ;  /* 0x0000000000007941 */ /* 0x000fea0003800000 */
.L_x_980:
[C---:B------:R-:W-:Y:S02]  /*15b0*/  FSETP.GTU.FTZ.AND P0, PT, |R0|.reuse, +INF , PT ;  /* 0x7f8000000000780b */ /* 0x040fe40003f1c200 */
[----:B------:R-:W-:-:S04]  /*15c0*/  LOP3.LUT R17, R0, 0x80000000, R17, 0xb8, !PT ;  /* 0x8000000000117812 */ /* 0x000fc800078eb811 */
[----:B------:R-:W-:-:S04]  /*15d0*/  FSEL R0, R0, R17, P0 ;  /* 0x0000001100007208 */ /* 0x000fc80000000000 */
[----:B------:R-:W-:-:S07]  /*15e0*/  F2FP.BF16.F32.PACK_AB R0, RZ, R0 ;  /* 0x00000000ff00723e */ /* 0x000fce00000010ff */
.L_x_979:
[----:B------:R-:W-:Y:S05]  /*15f0*/  BSYNC B1 ;  /* 0x0000000000017941 */ /* 0x000fea0003800000 */
.L_x_978:
[----:B------:R-:W-:Y:S01]  /*1600*/  ISETP.GE.AND P0, PT, R11, R12, PT ;  /* 0x0000000c0b00720c */ /* 0x000fe20003f06270 */
[----:B------:R-:W-:Y:S04]  /*1610*/  BSSY B0, `(.L_x_989) ;  /* 0x0000017000007945 */ /* 0x000fe80003800000 */
[----:B------:R-:W-:Y:S08]  /*1620*/  BSSY B1, `(.L_x_990) ;  /* 0x000000f000017945 */ /* 0x000ff00003800000 */
[----:B------:R-:W-:Y:S05]  /*1630*/  @P0 BRA `(.L_x_991) ;  /* 0x0000000000340947 */ /* 0x000fea0003800000 */
[----:B------:R-:W1:Y:S01]  /*1640*/  LDC.64 R6, c[0x0][0x218] ;  /* 0x00008600ff067b82 */ /* 0x000e620000000a00 */
[----:B------:R-:W-:-:S05]  /*1650*/  LEA R11, R10, R11, 0x9 ;  /* 0x0000000b0a0b7211 */ /* 0x000fca00078e48ff */
[----:B-1----:R-:W-:-:S04]  /*1660*/  IMAD.WIDE.U32 R6, R11, 0x2, R6 ;  /* 0x000000020b067825 */ /* 0x002fc800078e0006 */
[----:B------:R-:W-:Y:S01]  /*1670*/  IMAD.MOV.U32 R11, RZ, RZ, R3 ;  /* 0x000000ffff0b7224 */ /* 0x000fe200078e0003 */
[----:B------:R1:W-:Y:S04]  /*1680*/  STG.E.U16 desc[UR4][R6.64], R2 ;  /* 0x0000000206007986 */ /* 0x0003e8000c101504 */
[----:B------:R-:W-:-:S13]  /*1690*/  ISETP.GE.AND P0, PT, R11, R12, PT ;  /* 0x0000000c0b00720c */ /* 0x000fda0003f06270 */
[----:B------:R-:W-:Y:S05]  /*16a0*/  @P0 BREAK B1 ;  /* 0x0000000000010942 */ /* 0x000fea0003800000 */
[----:B-1----:R-:W-:Y:S05]  /*16b0*/  @P0 BRA `(.L_x_992) ;  /* 0x0000000000300947 */ /* 0x002fea0003800000 */
[----:B------:R-:W1:Y:S01]  /*16c0*/  LDC.64 R2, c[0x0][0x218] ;  /* 0x00008600ff027b82 */ /* 0x000e620000000a00 */
[----:B------:R-:W-:Y:S01]  /*16d0*/  LEA R7, R10, R11, 0x9 ;  /* 0x0000000b0a077211 */ /* 0x000fe200078e48ff */
[----:B------:R-:W-:-:S04]  /*16e0*/  VIADD R11, R11, 0x80 ;  /* 0x000000800b0b7836 */ /* 0x000fc80000000000 */
[----:B-1----:R-:W-:-:S05]  /*16f0*/  IMAD.WIDE.U32 R2, R7, 0x2, R2 ;  /* 0x0000000207027825 */ /* 0x002fca00078e0002 */
[----:B------:R1:W-:Y:S02]  /*1700*/  STG.E.U16 desc[UR4][R2.64], R4 ;  /* 0x0000000402007986 */ /* 0x0003e4000c101504 */
.L_x_991:
[----:B------:R-:W-:Y:S05]  /*1710*/  BSYNC B1 ;  /* 0x0000000000017941 */ /* 0x000fea0003800000 */
.L_x_990:
[----:B------:R-:W-:-:S13]  /*1720*/  ISETP.GE.AND P0, PT, R11, R12, PT ;  /* 0x0000000c0b00720c */ /* 0x000fda0003f06270 */
[----:B-1----:R-:W1:Y:S01]  /*1730*/  @!P0 LDC.64 R2, c[0x0][0x218] ;  /* 0x00008600ff028b82 */ /* 0x002e620000000a00 */
[----:B------:R-:W-:Y:S01]  /*1740*/  @!P0 LEA R7, R10, R11, 0x9 ;  /* 0x0000000b0a078211 */ /* 0x000fe200078e48ff */
[----:B------:R-:W-:-:S04]  /*1750*/  @!P0 VIADD R11, R11, 0x80 ;  /* 0x000000800b0b8836 */ /* 0x000fc80000000000 */
[----:B-1----:R-:W-:-:S05]  /*1760*/  @!P0 IMAD.WIDE.U32 R2, R7, 0x2, R2 ;  /* 0x0000000207028825 */ /* 0x002fca00078e0002 */
[----:B------:R1:W-:Y:S02]  /*1770*/  @!P0 STG.E.U16 desc[UR4][R2.64], R5 ;  /* 0x0000000502008986 */ /* 0x0003e4000c101504 */
.L_x_992:
[----:B------:R-:W-:Y:S05]  /*1780*/  BSYNC B0 ;  /* 0x0000000000007941 */ /* 0x000fea0003800000 */
.L_x_989:
[----:B------:R-:W-:Y:S05]  /*1790*/  WARPSYNC.ALL ;  /* 0x0000000000007948 */ /* 0x000fea0003800000 */
[----:B------:R-:W-:-:S13]  /*17a0*/  ISETP.GE.AND P0, PT, R11, R12, PT ;  /* 0x0000000c0b00720c */ /* 0x000fda0003f06270 */
[----:B------:R-:W-:Y:S05]  /*17b0*/  @P0 EXIT ;  /* 0x000000000000094d */ /* 0x000fea0003800000 */
[----:B-1----:R-:W1:Y:S01]  /*17c0*/  LDC.64 R2, c[0x0][0x218] ;  /* 0x00008600ff027b82 */ /* 0x002e620000000a00 */
[----:B------:R-:W-:-:S05]  /*17d0*/  LEA R11, R10, R11, 0x9 ;  /* 0x0000000b0a0b7211 */ /* 0x000fca00078e48ff */
[----:B-1----:R-:W-:-:S05]  /*17e0*/  IMAD.WIDE.U32 R2, R11, 0x2, R2 ;  /* 0x000000020b027825 */ /* 0x002fca00078e0002 */
[----:B-----5:R-:W-:Y:S01]  /*17f0*/  STG.E.U16 desc[UR4][R2.64], R0 ;  /* 0x0000000002007986 */ /* 0x020fe2000c101504 */
[----:B------:R-:W-:Y:S05]  /*1800*/  EXIT ;  /* 0x000000000000794d */ /* 0x000fea0003800000 */
.L_x_993:
        /* <DEDUP_REMOVED lines=15> */
.L_x_57300:


//--------------------- .text._ZN2at6native29vectorized_elementwise_kernelILi2ENS0_13BinaryFunctorIN3c108BFloat16ES4_S4_ZZZNS0_16fmod_kernel_cudaERNS_18TensorIteratorBaseEENKUlvE0_clEvENKUlvE2_clEvEUlS4_S4_E_EESt5arrayIPcLm3EEEEviT0_T1_ --------------------------
	.section	.text._ZN2at6native29vectorized_elementwise_kernelILi2ENS0_13BinaryFunctorIN3c108BFloat16ES4_S4_ZZZNS0_16fmod_kernel_cudaERNS_18TensorIteratorBaseEENKUlvE0_clEvENKUlvE2_clEvEUlS4_S4_E_EESt5arrayIPcLm3EEEEviT0_T1_,"ax",@progbits
	.align	128
        .global         _ZN2at6native29vectorized_elementwise_kernelILi2ENS0_13BinaryFunctorIN3c108BFloat16ES4_S4_ZZZNS0_16fmod_kernel_cudaERNS_18TensorIteratorBaseEENKUlvE0_clEvENKUlvE2_clEvEUlS4_S4_E_EESt5arrayIPcLm3EEEEviT0_T1_
        .type           _ZN2at6native29vectorized_elementwise_kernelILi2ENS0_13BinaryFunctorIN3c108BFloat16ES4_S4_ZZZNS0_16fmod_kernel_cudaERNS_18TensorIteratorBaseEENKUlvE0_clEvENKUlvE2_clEvEUlS4_S4_E_EESt5arrayIPcLm3EEEEviT0_T1_,@function
        .size           _ZN2at6native29vectorized_elementwise_kernelILi2ENS0_13BinaryFunctorIN3c108BFloat16ES4_S4_ZZZNS0_16fmod_kernel_cudaERNS_18TensorIteratorBaseEENKUlvE0_clEvENKUlvE2_clEvEUlS4_S4_E_EESt5arrayIPcLm3EEEEviT0_T1_,(.L_x_57301 - _ZN2at6native29vectorized_elementwise_kernelILi2ENS0_13BinaryFunctorIN3c108BFloat16ES4_S4_ZZZNS0_16fmod_kernel_cudaERNS_18TensorIteratorBaseEENKUlvE0_clEvENKUlvE2_clEvEUlS4_S4_E_EESt5arrayIPcLm3EEEEviT0_T1_)
        .other          _ZN2at6native29vectorized_elementwise_kernelILi2ENS0_13BinaryFunctorIN3c108BFloat16ES4_S4_ZZZNS0_16fmod_kernel_cudaERNS_18TensorIteratorBaseEENKUlvE0_clEvENKUlvE2_clEvEUlS4_S4_E_EESt5arrayIPcLm3EEEEviT0_T1_,@"STO_CUDA_ENTRY STV_DEFAULT"
_ZN2at6native29vectorized_elementwise_kernelILi2ENS0_13BinaryFunctorIN3c108BFloat16ES4_S4_ZZZNS0_16fmod_kernel_cudaERNS_18TensorIteratorBaseEENKUlvE0_clEvENKUlvE2_clEvEUlS4_S4_E_EESt5arrayIPcLm3EEEEviT0_T1_:
.text._ZN2at6native29vectorized_elementwise_kernelILi2ENS0_13BinaryFunctorIN3c108BFloat16ES4_S4_ZZZNS0_16fmod_kernel_cudaERNS_18TensorIteratorBaseEENKUlvE0_clEvENKUlvE2_clEvEUlS4_S4_E_EESt5arrayIPcLm3EEEEviT0_T1_:
[----:B------:R-:W-:Y:S01]  /*0000*/  LDC R1, c[0x0][0x28] ;  /* 0x00000a00ff017b82 */ /* 0x000fe20000000800 */
[----:B------:R-:W0:Y:S01]  /*0010*/  S2R R4, SR_CTAID.X ;  /* 0x0000000000047919 */ /* 0x000e220000002500 */
[----:B------:R-:W-:Y:S01]  /*0020*/  ULDC UR4, c[0x0][0x210] ;  /* 0x0000840000047ab9 */ /* 0x000fe20000000800 */
[----:B0-----:R-:W-:-:S05]  /*0030*/  IMAD.SHL.U32 R4, R4, 0x400, RZ ;  /* 0x0000040004047824 */ /* 0x001fca00078e00ff */
[----:B------:R-:W-:Y:S01]  /*0040*/  IADD3 R5, -R4, UR4, RZ ;  /* 0x0000000404057c10 */ /* 0x000fe2000fffe1ff */
[----:B------:R-:W-:-:S03]  /*0050*/  ULDC.64 UR4, c[0x0][0x208] ;  /* 0x0000820000047ab9 */ /* 0x000fc60000000a00 */
[----:B------:R-:W-:-:S13]  /*0060*/  ISETP.GE.U32.AND P0, PT, R5, 0x400, PT ;  /* 0x000004000500780c */ /* 0x000fda0003f06070 */
[----:B------:R-:W-:Y:S05]  /*0070*/  @!P0 BRA `(.L_x_994) ;  /* 0x00000024004c8947 */ /* 0x000fea0003800000 */
[----:B------:R-:W0:Y:S01]  /*0080*/  S2R R2, SR_TID.X ;  /* 0x0000000000027919 */ /* 0x000e220000002100 */
[----:B------:R-:W1:Y:S08]  /*0090*/  LDC.64 R6, c[0x0][0x220] ;  /* 0x00008800ff067b82 */ /* 0x000e700000000a00 */
[----:B------:R-:W2:Y:S01]  /*00a0*/  LDC.64 R8, c[0x0][0x228] ;  /* 0x00008a00ff087b82 */ /* 0x000ea20000000a00 */
[----:B-1----:R-:W-:-:S04]  /*00b0*/  IMAD.WIDE R6, R4, 0x2, R6 ;  /* 0x0000000204067825 */ /* 0x002fc800078e0206 */
[----:B0-----:R-:W-:-:S04]  /*00c0*/  IMAD.WIDE.U32 R14, R2, 0x4, R6 ;  /* 0x00000004020e7825 */ /* 0x001fc800078e0006 */
[----:B--2---:R-:W-:Y:S01]  /*00d0*/  IMAD.WIDE R8, R4, 0x2, R8 ;  /* 0x0000000204087825 */ /* 0x004fe200078e0208 */
[----:B------:R-:W2:Y:S04]  /*00e0*/  LDG.E R12, desc[UR4][R14.64] ;  /* 0x000000040e0c7981 */ /* 0x000ea8000c1e1900 */
[----:B------:R0:W5:Y:S01]  /*00f0*/  LDG.E R7, desc[UR4][R14.64+0x200] ;  /* 0x000200040e077981 */ /* 0x000162000c1e1900 */
[----:B------:R-:W-:-:S03]  /*0100*/  IMAD.WIDE.U32 R16, R2, 0x4, R8 ;  /* 0x0000000402107825 */ /* 0x000fc600078e0008 */
[----:B------:R0:W5:Y:S04]  /*0110*/  LDG.E R10, desc[UR4][R14.64+0x400] ;  /* 0x000400040e0a7981 */ /* 0x000168000c1e1900 */
[----:B------:R-:W3:Y:S04]  /*0120*/  LDG.E R11, desc[UR4][R16.64] ;  /* 0x00000004100b7981 */ /* 0x000ee8000c1e1900 */
[----:B------:R0:W5:Y:S04]  /*0130*/  LDG.E R3, desc[UR4][R14.64+0x600] ;  /* 0x000600040e037981 */ /* 0x000168000c1e1900 */
[----:B------:R0:W5:Y:S04]  /*0140*/  LDG.E R8, desc[UR4][R16.64+0x200] ;  /* 0x0002000410087981 */ /* 0x000168000c1e1900 */
[----:B------:R0:W5:Y:S04]  /*0150*/  LDG.E R9, desc[UR4][R16.64+0x400] ;  /* 0x0004000410097981 */ /* 0x000168000c1e1900 */
[----:B------:R0:W5:Y:S01]  /*0160*/  LDG.E R5, desc[UR4][R16.64+0x600] ;  /* 0x0006000410057981 */ /* 0x000162000c1e1900 */
[----:B------:R-:W-:Y:S01]  /*0170*/  BSSY B0, `(.L_x_995) ;  /* 0x0000044000007945 */ /* 0x000fe20003800000 */
[----:B--2---:R-:W-:Y:S01]  /*0180*/  IMAD.U32 R6, R12, 0x10000, RZ ;  /* 0x000100000c067824 */ /* 0x004fe200078e00ff */
[----:B---3--:R-:W-:-:S04]  /*0190*/  SHF.L.U32 R19, R11, 0x10, RZ ;  /* 0x000000100b137819 */ /* 0x008fc800000006ff */
[C---:B------:R-:W-:Y:S01]  /*01a0*/  FSETP.GEU.FTZ.AND P0, PT, |R6|.reuse, |R19|, PT ;  /* 0x400000130600720b */ /* 0x040fe20003f1e200 */
[----:B------:R-:W-:Y:S01]  /*01b0*/  FADD.FTZ R13, |R6|, -RZ ;  /* 0x800000ff060d7221 */ /* 0x000fe20000010200 */
[----:B------:R-:W-:Y:S02]  /*01c0*/  PRMT R12, R12, 0x7632, R12 ;  /* 0x000076320c0c7816 */ /* 0x000fe4000000000c */
[----:B------:R-:W-:-:S09]  /*01d0*/  PRMT R11, R11, 0x7632, R11 ;  /* 0x000076320b0b7816 */ /* 0x000fd2000000000b */
[----:B0-----:R-:W-:Y:S05]  /*01e0*/  @!P0 BRA `(.L_x_996) ;  /* 0x0000000000f08947 */ /* 0x001fea0003800000 */
        /* <DEDUP_REMOVED lines=23> */
.L_x_1000:
[----:B------:R-:W-:Y:S01]  /*0360*/  FSETP.GEU.FTZ.AND P0, PT, R16, -R0, PT ;  /* 0x800000001000720b */ /* 0x000fe20003f1e000 */
[----:B------:R-:W-:-:S12]  /*0370*/  FADD.FTZ R14, R14, -1 ;  /* 0xbf8000000e0e7421 */ /* 0x000fd80000010000 */
[----:B------:R-:W-:-:S07]  /*0380*/  @!P0 FADD.FTZ R14, R14, -1 ;  /* 0xbf8000000e0e8421 */ /* 0x000fce0000010000 */
.L_x_999:
[----:B------:R-:W-:Y:S05]  /*0390*/  BSYNC B1 ;  /* 0x0000000000017941 */ /* 0x000fea0003800000 */
.L_x_998:
[----:B------:R-:W-:Y:S01]  /*03a0*/  FFMA.FTZ R13, -R0, R14, R13 ;  /* 0x0000000e000d7223 */ /* 0x000fe2000001010d */
[----:B------:R-:W-:Y:S06]  /*03b0*/  BRA `(.L_x_996) ;  /* 0x00000000007c7947 */ /* 0x000fec0003800000 */
.L_x_997:
        /* <DEDUP_REMOVED lines=15> */
.L_x_1003:
        /* <DEDUP_REMOVED lines=8> */
[----:B------:R-:W-:-:S06]  /*0530*/  FFMA.FTZ.RZ R21, R0, R21, R14 ;  /* 0x0000001500157223 */ /* 0x000fcc000001c00e */
[----:B------:R-:W1:Y:S02]  /*0540*/  FRND.TRUNC R21, R21 ;  /* 0x0000001500157307 */ /* 0x000e64000020d000 */
[----:B-1----:R-:W-:-:S05]  /*0550*/  FFMA.FTZ R14, -R16, R21, R19 ;  /* 0x00000015100e7223 */ /* 0x002fca0000010113 */
[----:B------:R-:W-:-:S13]  /*0560*/  ISETP.NE.AND P0, PT, R14, RZ, PT ;  /* 0x000000ff0e00720c */ /* 0x000fda0003f05270 */
[----:B------:R-:W-:Y:S05]  /*0570*/  @P0 BRA P1, `(.L_x_1003) ;  /* 0xfffffffc00cc0947 */ /* 0x000fea000083ffff */
.L_x_1002:
[----:B------:R-:W-:Y:S05]  /*0580*/  BSYNC B1 ;  /* 0x0000000000017941 */ /* 0x000fea0003800000 */
.L_x_1001:
[----:B------:R-:W-:-:S04]  /*0590*/  FMUL.FTZ R14, R14, 1.1920928955078125e-07 ;  /* 0x340000000e0e7820 */ /* 0x000fc80000410000 */
[----:B------:R-:W-:-:S07]  /*05a0*/  FMUL.FTZ R13, R13, R14 ;  /* 0x0000000e0d0d7220 */ /* 0x000fce0000410000 */
.L_x_996:
[----:B------:R-:W-:Y:S05]  /*05b0*/  BSYNC B0 ;  /* 0x0000000000007941 */ /* 0x000fea0003800000 */
.L_x_995:
[----:B------:R-:W-:Y:S01]  /*05c0*/  IMAD.U32 R12, R12, 0x10000, RZ ;  /* 0x000100000c0c7824 */ /* 0x000fe200078e00ff */
[----:B------:R-:W-:Y:S01]  /*05d0*/  SHF.L.U32 R11, R11, 0x10, RZ ;  /* 0x000000100b0b7819 */ /* 0x000fe200000006ff */
[----:B------:R-:W-:Y:S01]  /*05e0*/  BSSY B0, `(.L_x_1004) ;  /* 0x0000043000007945 */ /* 0x000fe20003800000 */
[C---:B------:R-:W-:Y:S02]  /*05f0*/  FSETP.GTU.FTZ.AND P0, PT, |R13|.reuse, +INF , PT ;  /* 0x7f8000000d00780b */ /* 0x040fe40003f1c200 */
[----:B------:R-:W-:Y:S02]  /*0600*/  FSETP.GEU.FTZ.AND P1, PT, |R12|, |R11|, PT ;  /* 0x4000000b0c00720b */ /* 0x000fe40003f3e200 */
[----:B------:R-:W-:-:S04]  /*0610*/  LOP3.LUT R6, R13, 0x80000000, R6, 0xb8, !PT ;  /* 0x800000000d067812 */ /* 0x000fc800078eb806 */
[----:B------:R-:W-:Y:S01]  /*0620*/  FSEL R6, R13, R6, P0 ;  /* 0x000000060d067208 */ /* 0x000fe20000000000 */
[----:B------:R-:W-:-:S06]  /*0630*/  FADD.FTZ R13, |R12|, -RZ ;  /* 0x800000ff0c0d7221 */ /* 0x000fcc0000010200 */
[----:B------:R-:W-:Y:S05]  /*0640*/  @!P1 BRA `(.L_x_1005) ;  /* 0x0000000000f09947 */ /* 0x000fea0003800000 */
[----:B------:R-:W-:-:S05]  /*0650*/  FMUL.FTZ R0, |R11|, 8388608 ;  /* 0x4b0000000b007820 */ /* 0x000fca0000410200 */
[----:B------:R-:W-:-:S13]  /*0660*/  FSETP.GTU.FTZ.AND P0, PT, R13, R0, PT ;  /* 0x000000000d00720b */ /* 0x000fda0003f1c000 */
[----:B------:R-:W-:Y:S05]  /*0670*/  @P0 BRA `(.L_x_1006) ;  /* 0x0000000000680947 */ /* 0x000fea0003800000 */
[----:B------:R-:W-:Y:S01]  /*0680*/  FADD.FTZ R0, |R11|, -RZ ;  /* 0x800000ff0b007221 */ /* 0x000fe20000010200 */
[----:B------:R-:W-:Y:S03]  /*0690*/  BSSY B1, `(.L_x_1007) ;  /* 0x0000016000017945 */ /* 0x000fe60003800000 */
[----:B------:R-:W1:Y:S01]  /*06a0*/  MUFU.RCP R14, R0 ;  /* 0x00000000000e7308 */ /* 0x000e620000001000 */
[----:B0-----:R-:W-:Y:S01]  /*06b0*/  FADD.FTZ R16, -R0, -RZ ;  /* 0x800000ff00107221 */ /* 0x001fe20000010100 */
[----:B-1----:R-:W-:-:S06]  /*06c0*/  FMUL.FTZ R14, R13, R14 ;  /* 0x0000000e0d0e7220 */ /* 0x002fcc0000410000 */
        /* <DEDUP_REMOVED lines=15> */
.L_x_1009:
[----:B------:R-:W-:Y:S01]  /*07c0*/  FSETP.GEU.FTZ.AND P0, PT, R16, -R0, PT ;  /* 0x800000001000720b */ /* 0x000fe20003f1e000 */
[----:B------:R-:W-:-:S12]  /*07d0*/  FADD.FTZ R14, R14, -1 ;  /* 0xbf8000000e0e7421 */ /* 0x000fd80000010000 */
[----:B------:R-:W-:-:S07]  /*07e0*/  @!P0 FADD.FTZ R14, R14, -1 ;  /* 0xbf8000000e0e8421 */ /* 0x000fce0000010000 */
.L_x_1008:
[----:B------:R-:W-:Y:S05]  /*07f0*/  BSYNC B1 ;  /* 0x0000000000017941 */ /* 0x000fea0003800000 */
.L_x_1007:
[----:B------:R-:W-:Y:S01]  /*0800*/  FFMA.FTZ R13, -R0, R14, R13 ;  /* 0x0000000e000d7223 */ /* 0x000fe2000001010d */
[----:B------:R-:W-:Y:S06]  /*0810*/  BRA `(.L_x_1005) ;  /* 0x00000000007c7947 */ /* 0x000fec0003800000 */
.L_x_1006:
[----:B------:R-:W-:Y:S01]  /*0820*/  VIADD R14, R0, 0xf4800000 ;  /* 0xf4800000000e7836 */ /* 0x000fe20000000000 */
[----:B------:R-:W-:Y:S01]  /*0830*/  FSETP.GT.FTZ.AND P0, PT, |R11|, RZ, PT ;  /* 0x000000ff0b00720b */ /* 0x000fe20003f14200 */
[----:B------:R-:W-:Y:S01]  /*0840*/  BSSY B1, `(.L_x_1010) ;  /* 0x000001a000017945 */ /* 0x000fe20003800000 */
[C---:B------:R-:W-:Y:S02]  /*0850*/  LOP3.LUT R11, R13.reuse, 0x7fffff, RZ, 0xc0, !PT ;  /* 0x007fffff0d0b7812 */ /* 0x040fe400078ec0ff */
[----:B------:R-:W-:Y:S02]  /*0860*/  LOP3.LUT R14, R14, 0xff800000, RZ, 0xc0, !PT ;  /* 0xff8000000e0e7812 */ /* 0x000fe400078ec0ff */
[----:B------:R-:W-:Y:S02]  /*0870*/  ISETP.GT.U32.OR P0, PT, R13, 0x7f7fffff, !P0 ;  /* 0x7f7fffff0d00780c */ /* 0x000fe40004704470 */
[----:B------:R-:W-:Y:S01]  /*0880*/  LOP3.LUT R11, R11, 0x3f800000, RZ, 0xfc, !PT ;  /* 0x3f8000000b0b7812 */ /* 0x000fe200078efcff */
[----:B------:R-:W-:Y:S01]  /*0890*/  IMAD.IADD R14, R13, 0x1, -R14 ;  /* 0x000000010d0e7824 */ /* 0x000fe200078e0a0e */
[----:B------:R-:W-:-:S04]  /*08a0*/  LOP3.LUT R13, R0, 0xff800000, RZ, 0xc0, !PT ;  /* 0xff800000000d7812 */ /* 0x000fc800078ec0ff */
[----:B------:R-:W-:Y:S02]  /*08b0*/  LOP3.LUT P1, R14, R14, 0xff800000, RZ, 0xc0, !PT ;  /* 0xff8000000e0e7812 */ /* 0x000fe4000782c0ff */
[----:B------:R-:W-:-:S11]  /*08c0*/  FSEL R17, R13, +QNAN , !P0 ;  /* 0x7fffffff0d117808 */ /* 0x000fd60004000000 */
[----:B------:R-:W-:Y:S05]  /*08d0*/  @!P1 BRA `(.L_x_1011) ;  /* 0x0000000000409947 */ /* 0x000fea0003800000 */
[----:B------:R-:W-:-:S04]  /*08e0*/  LOP3.LUT R0, R0, 0x7fffff, RZ, 0xc0, !PT ;  /* 0x007fffff00007812 */ /* 0x000fc800078ec0ff */
[----:B------:R-:W-:-:S04]  /*08f0*/  LOP3.LUT R13, R0, 0x3f800000, RZ, 0xfc, !PT ;  /* 0x3f800000000d7812 */ /* 0x000fc800078efcff */
[----:B------:R1:W2:Y:S03]  /*0900*/  MUFU.RCP R0, R13 ;  /* 0x0000000d00007308 */ /* 0x0002a60000001000 */
.L_x_1012:
[----:B------:R-:W-:-:S04]  /*0910*/  VIMNMX.U32 R15, R14, 0xb800000, PT ;  /* 0x0b8000000e0f7848 */ /* 0x000fc80003fe0000 */
[----:B0-----:R-:W-:Y:S01]  /*0920*/  IADD3 R16, R15, R11, RZ ;  /* 0x0000000b0f107210 */ /* 0x001fe20007ffe0ff */
[----:B------:R-:W-:-:S04]  /*0930*/  IMAD.IADD R14, R14, 0x1, -R15 ;  /* 0x000000010e0e7824 */ /* 0x000fc800078e0a0f */
[----:B--2---:R-:W-:Y:S01]  /*0940*/  FFMA.FTZ R11, R0, R16, -RZ ;  /* 0x00000010000b7223 */ /* 0x004fe200000108ff */
[----:B------:R-:W-:-:S03]  /*0950*/  ISETP.NE.AND P1, PT, R14, RZ, PT ;  /* 0x000000ff0e00720c */ /* 0x000fc60003f25270 */
[----:B------:R-:W-:-:S04]  /*0960*/  FFMA.FTZ R18, -R13, R11, R16 ;  /* 0x0000000b0d127223 */ /* 0x000fc80000010110 */
[----:B------:R-:W-:-:S04]  /*0970*/  FFMA.FTZ R11, R0, R18, R11 ;  /* 0x00000012000b7223 */ /* 0x000fc8000001000b */
[----:B------:R-:W-:-:S04]  /*0980*/  FFMA.FTZ R18, -R13, R11, R16 ;  /* 0x0000000b0d127223 */ /* 0x000fc80000010110 */
[----:B------:R-:W-:-:S06]  /*0990*/  FFMA.FTZ.RZ R18, R0, R18, R11 ;  /* 0x0000001200127223 */ /* 0x000fcc000001c00b */
[----:B------:R-:W0:Y:S02]  /*09a0*/  FRND.TRUNC R18, R18 ;  /* 0x0000001200127307 */ /* 0x000e24000020d000 */
[----:B0-----:R-:W-:-:S05]  /*09b0*/  FFMA.FTZ R11, -R13, R18, R16 ;  /* 0x000000120d0b7223 */ /* 0x001fca0000010110 */
[----:B------:R-:W-:-:S13]  /*09c0*/  ISETP.NE.AND P0, PT, R11, RZ, PT ;  /* 0x000000ff0b00720c */ /* 0x000fda0003f05270 */
[----:B------:R-:W-:Y:S05]  /*09d0*/  @P0 BRA P1, `(.L_x_1012) ;  /* 0xfffffffc00cc0947 */ /* 0x000fea000083ffff */
.L_x_1011:
[----:B------:R-:W-:Y:S05]  /*09e0*/  BSYNC B1 ;  /* 0x0000000000017941 */ /* 0x000fea0003800000 */
.L_x_1010:
[----:B------:R-:W-:-:S04]  /*09f0*/  FMUL.FTZ R0, R11, 1.1920928955078125e-07 ;  /* 0x340000000b007820 */ /* 0x000fc80000410000 */
[----:B-1----:R-:W-:-:S07]  /*0a00*/  FMUL.FTZ R13, R17, R0 ;  /* 0x00000000110d7220 */ /* 0x002fce0000410000 */
.L_x_1005:
[----:B------:R-:W-:Y:S05]  /*0a10*/  BSYNC B0 ;  /* 0x0000000000007941 */ /* 0x000fea0003800000 */
.L_x_1004:
[----:B-----5:R-:W-:Y:S01]  /*0a20*/  IMAD.U32 R11, R7, 0x10000, RZ ;  /* 0x00010000070b7824 */ /* 0x020fe200078e00ff */
[----:B------:R-:W-:Y:S01]  /*0a30*/  SHF.L.U32 R14, R8, 0x10, RZ ;  /* 0x00000010080e7819 */ /* 0x000fe200000006ff */
[----:B------:R-:W-:Y:S01]  /*0a40*/  BSSY B0, `(.L_x_1013) ;  /* 0x0000045000007945 */ /* 0x000fe20003800000 */
[----:B------:R-:W-:Y:S01]  /*0a50*/  FSETP.GTU.FTZ.AND P0, PT, |R13|, +INF , PT ;  /* 0x7f8000000d00780b */ /* 0x000fe20003f1c200 */
[C---:B------:R-:W-:Y:S01]  /*0a60*/  FADD.FTZ R0, |R11|.reuse, -RZ ;  /* 0x800000ff0b007221 */ /* 0x040fe20000010200 */
[----:B------:R-:W-:Y:S02]  /*0a70*/  FSETP.GEU.FTZ.AND P1, PT, |R11|, |R14|, PT ;  /* 0x4000000e0b00720b */ /* 0x000fe40003f3e200 */
[----:B------:R-:W-:Y:S02]  /*0a80*/  LOP3.LUT R12, R13, 0x80000000, R12, 0xb8, !PT ;  /* 0x800000000d0c7812 */ /* 0x000fe400078eb80c */
[----:B------:R-:W-:Y:S02]  /*0a90*/  PRMT R8, R7, 0x7632, R8 ;  /* 0x0000763207087816 */ /* 0x000fe40000000008 */
[----:B------:R-:W-:-:S02]  /*0aa0*/  FSEL R7, R13, R12, P0 ;  /* 0x0000000c0d077208 */ /* 0x000fc40000000000 */
[----:B------:R-:W-:-:S05]  /*0ab0*/  PRMT R12, R8, 0x7632, R12 ;  /* 0x00007632080c7816 */ /* 0x000fca000000000c */
        /* <DEDUP_REMOVED lines=15> */
[----:B0-----:R-:W-:Y:S01]  /*0bb0*/  FADD.FTZ R16, |R14|, |R14| ;  /* 0x4000000e0e107221 */ /* 0x001fe20000010200 */
        /* <DEDUP_REMOVED lines=8> */
.L_x_1018:
[----:B------:R-:W-:Y:S01]  /*0c40*/  FSETP.GEU.FTZ.AND P0, PT, R17, -R13, PT ;  /* 0x8000000d1100720b */ /* 0x000fe20003f1e000 */
[----:B------:R-:W-:-:S12]  /*0c50*/  FADD.FTZ R15, R15, -1 ;  /* 0xbf8000000f0f7421 */ /* 0x000fd80000010000 */
[----:B------:R-:W-:-:S07]  /*0c60*/  @!P0 FADD.FTZ R15, R15, -1 ;  /* 0xbf8000000f0f8421 */ /* 0x000fce0000010000 */
.L_x_1017:
[----:B------:R-:W-:Y:S05]  /*0c70*/  BSYNC B1 ;  /* 0x0000000000017941 */ /* 0x000fea0003800000 */
.L_x_1016:
[----:B------:R-:W-:Y:S01]  /*0c80*/  FFMA.FTZ R0, -R13, R15, R0 ;  /* 0x0000000f0d007223 */ /* 0x000fe20000010100 */
[----:B------:R-:W-:Y:S06]  /*0c90*/  BRA `(.L_x_1014) ;  /* 0x00000000007c7947 */ /* 0x000fec0003800000 */
.L_x_1015:
[----:B------:R-:W-:Y:S01]  /*0ca0*/  VIADD R13, R15, 0xf4800000 ;  /* 0xf48000000f0d7836 */ /* 0x000fe20000000000 */
[----:B------:R-:W-:Y:S01]  /*0cb0*/  FSETP.GT.FTZ.AND P0, PT, |R14|, RZ, PT ;  /* 0x000000ff0e00720b */ /* 0x000fe20003f14200 */
[----:B------:R-:W-:Y:S03]  /*0cc0*/  BSSY B1, `(.L_x_1019) ;  /* 0x000001a000017945 */ /* 0x000fe60003800000 */
[----:B------:R-:W-:Y:S02]  /*0cd0*/  LOP3.LUT R13, R13, 0xff800000, RZ, 0xc0, !PT ;  /* 0xff8000000d0d7812 */ /* 0x000fe400078ec0ff */
[----:B------:R-:W-:-:S03]  /*0ce0*/  ISETP.GT.U32.OR P0, PT, R0, 0x7f7fffff, !P0 ;  /* 0x7f7fffff0000780c */ /* 0x000fc60004704470 */
[C---:B0-----:R-:W-:Y:S01]  /*0cf0*/  IMAD.IADD R16, R0.reuse, 0x1, -R13 ;  /* 0x0000000100107824 */ /* 0x041fe200078e0a0d */
        /* <DEDUP_REMOVED lines=9> */
.L_x_1021:
        /* <DEDUP_REMOVED lines=13> */
.L_x_1020:
[----:B------:R-:W-:Y:S05]  /*0e60*/  BSYNC B1 ;  /* 0x0000000000017941 */ /* 0x000fea0003800000 */
.L_x_1019:
[----:B------:R-:W-:-:S04]  /*0e70*/  FMUL.FTZ R14, R14, 1.1920928955078125e-07 ;  /* 0x340000000e0e7820 */ /* 0x000fc80000410000 */
[----:B------:R-:W-:-:S07]  /*0e80*/  FMUL.FTZ R0, R13, R14 ;  /* 0x0000000e0d007220 */ /* 0x000fce0000410000 */
.L_x_1014:
[----:B------:R-:W-:Y:S05]  /*0e90*/  BSYNC B0 ;  /* 0x0000000000007941 */ /* 0x000fea0003800000 */
.L_x_1013:
        /* <DEDUP_REMOVED lines=32> */
.L_x_1027:
[----:B------:R-:W-:Y:S01]  /*10a0*/  FSETP.GEU.FTZ.AND P0, PT, R15, -R11, PT ;  /* 0x8000000b0f00720b */ /* 0x000fe20003f1e000 */
[----:B------:R-:W-:-:S12]  /*10b0*/  FADD.FTZ R17, R17, -1 ;  /* 0xbf80000011117421 */ /* 0x000fd80000010000 */
[----:B------:R-:W-:-:S07]  /*10c0*/  @!P0 FADD.FTZ R17, R17, -1 ;  /* 0xbf80000011118421 */ /* 0x000fce0000010000 */
.L_x_1026:
[----:B------:R-:W-:Y:S05]  /*10d0*/  BSYNC B1 ;  /* 0x0000000000017941 */ /* 0x000fea0003800000 */
.L_x_1025:
[----:B------:R-:W-:Y:S01]  /*10e0*/  FFMA.FTZ R0, -R11, R17, R0 ;  /* 0x000000110b007223 */ /* 0x000fe20000010100 */
[----:B------:R-:W-:Y:S06]  /*10f0*/  BRA `(.L_x_1023) ;  /* 0x00000000007c7947 */ /* 0x000fec0003800000 */
.L_x_1024:
[C---:B------:R-:W-:Y:S01]  /*1100*/  VIADD R14, R11.reuse, 0xf4800000 ;  /* 0xf48000000b0e7836 */ /* 0x040fe20000000000 */
[----:B------:R-:W-:Y:S01]  /*1110*/  FSETP.GT.FTZ.AND P0, PT, |R12|, RZ, PT ;  /* 0x000000ff0c00720b */ /* 0x000fe20003f14200 */
[----:B------:R-:W-:Y:S01]  /*1120*/  BSSY B1, `(.L_x_1028) ;  /* 0x000001a000017945 */ /* 0x000fe20003800000 */
[----:B------:R-:W-:Y:S02]  /*1130*/  LOP3.LUT R12, R0, 0x7fffff, RZ, 0xc0, !PT ;  /* 0x007fffff000c7812 */ /* 0x000fe400078ec0ff */
[----:B0-----:R-:W-:Y:S02]  /*1140*/  LOP3.LUT R15, R14, 0xff800000, RZ, 0xc0, !PT ;  /* 0xff8000000e0f7812 */ /* 0x001fe400078ec0ff */
        /* <DEDUP_REMOVED lines=9> */
[----:B------:R0:W1:Y:S03]  /*11e0*/  MUFU.RCP R0, R11 ;  /* 0x0000000b00007308 */ /* 0x0000660000001000 */
.L_x_1030:
        /* <DEDUP_REMOVED lines=13> */
.L_x_1029:
[----:B------:R-:W-:Y:S05]  /*12c0*/  BSYNC B1 ;  /* 0x0000000000017941 */ /* 0x000fea0003800000 */
.L_x_1028:
[----:B0-----:R-:W-:-:S04]  /*12d0*/  FMUL.FTZ R11, R12, 1.1920928955078125e-07 ;  /* 0x340000000c0b7820 */ /* 0x001fc80000410000 */
[----:B------:R-:W-:-:S07]  /*12e0*/  FMUL.FTZ R0, R18, R11 ;  /* 0x0000000b12007220 */ /* 0x000fce0000410000 */
.L_x_1023:
[----:B------:R-:W-:Y:S05]  /*12f0*/  BSYNC B0 ;  /* 0x0000000000007941 */ /* 0x000fea0003800000 */
.L_x_1022:
[----:B------:R-:W-:Y:S01]  /*1300*/  IMAD.U32 R12, R10, 0x10000, RZ ;  /* 0x000100000a0c7824 */ /* 0x000fe200078e00ff */
[----:B0-----:R-:W-:Y:S01]  /*1310*/  SHF.L.U32 R15, R9, 0x10, RZ ;  /* 0x00000010090f7819 */ /* 0x001fe200000006ff */
[----:B------:R-:W-:Y:S01]  /*1320*/  BSSY B0, `(.L_x_1031) ;  /* 0x0000045000007945 */ /* 0x000fe20003800000 */
[----:B------:R-:W-:Y:S02]  /*1330*/  FSETP.GTU.FTZ.AND P0, PT, |R0|, +INF , PT ;  /* 0x7f8000000000780b */ /* 0x000fe40003f1c200 */
[----:B------:R-:W-:Y:S02]  /*1340*/  FSETP.GEU.FTZ.AND P1, PT, |R12|, |R15|, PT ;  /* 0x4000000f0c00720b */ /* 0x000fe40003f3e200 */
[----:B------:R-:W-:Y:S01]  /*1350*/  LOP3.LUT R11, R0, 0x80000000, R13, 0xb8, !PT ;  /* 0x80000000000b7812 */ /* 0x000fe200078eb80d */
[----:B------:R-:W-:Y:S01]  /*1360*/  FADD.FTZ R13, |R12|, -RZ ;  /* 0x800000ff0c0d7221 */ /* 0x000fe20000010200 */
        /* <DEDUP_REMOVED lines=27> */
.L_x_1036:
[----:B------:R-:W-:Y:S01]  /*1520*/  FSETP.GEU.FTZ.AND P0, PT, R17, -R0, PT ;  /* 0x800000001100720b */ /* 0x000fe20003f1e000 */
[----:B------:R-:W-:-:S12]  /*1530*/  FADD.FTZ R14, R14, -1 ;  /* 0xbf8000000e0e7421 */ /* 0x000fd80000010000 */
[----:B------:R-:W-:-:S07]  /*1540*/  @!P0 FADD.FTZ R14, R14, -1 ;  /* 0xbf8000000e0e8421 */ /* 0x000fce0000010000 */
.L_x_1035:
[----:B------:R-:W-:Y:S05]  /*1550*/  BSYNC B1 ;  /* 0x0000000000017941 */ /* 0x000fea0003800000 */
.L_x_1034:
[----:B------:R-:W-:Y:S01]  /*1560*/  FFMA.FTZ R13, -R0, R14, R13 ;  /* 0x0000000e000d7223 */ /* 0x000fe2000001010d */
[----:B------:R-:W-:Y:S06]  /*1570*/  BRA `(.L_x_1032) ;  /* 0x00000000007c7947 */ /* 0x000fec0003800000 */
.L_x_1033:
        /* <DEDUP_REMOVED lines=15> */
.L_x_1039:
        /* <DEDUP_REMOVED lines=13> */
.L_x_1038:
[----:B------:R-:W-:Y:S05]  /*1740*/  BSYNC B1 ;  /* 0x0000000000017941 */ /* 0x000fea0003800000 */
.L_x_1037:
[----:B------:R-:W-:-:S04]  /*1750*/  FMUL.FTZ R14, R14, 1.1920928955078125e-07 ;  /* 0x340000000e0e7820 */ /* 0x000fc80000410000 */
[----:B------:R-:W-:-:S07]  /*1760*/  FMUL.FTZ R13, R13, R14 ;  /* 0x0000000e0d0d7220 */ /* 0x000fce0000410000 */
.L_x_1032:
[----:B------:R-:W-:Y:S05]  /*1770*/  BSYNC B0 ;  /* 0x0000000000007941 */ /* 0x000fea0003800000 */
.L_x_1031:
[----:B------:R-:W-:Y:S01]  /*1780*/  IMAD.U32 R10, R10, 0x10000, RZ ;  /* 0x000100000a0a7824 */ /* 0x000fe200078e00ff */
[----:B0-----:R-:W-:Y:S01]  /*1790*/  SHF.L.U32 R15, R9, 0x10, RZ ;  /* 0x00000010090f7819 */ /* 0x001fe200000006ff */
        /* <DEDUP_REMOVED lines=30> */
.L_x_1045:
[----:B------:R-:W-:Y:S01]  /*1980*/  FSETP.GEU.FTZ.AND P0, PT, R16, -R0, PT ;  /* 0x800000001000720b */ /* 0x000fe20003f1e000 */
[----:B------:R-:W-:-:S12]  /*1990*/  FADD.FTZ R12, R12, -1 ;  /* 0xbf8000000c0c7421 */ /* 0x000fd80000010000 */
[----:B------:R-:W-:-:S07]  /*19a0*/  @!P0 FADD.FTZ R12, R12, -1 ;  /* 0xbf8000000c0c8421 */ /* 0x000fce0000010000 */
.L_x_1044:
[----:B------:R-:W-:Y:S05]  /*19b0*/  BSYNC B1 ;  /* 0x0000000000017941 */ /* 0x000fea0003800000 */
.L_x_1043:
[----:B------:R-:W-:Y:S01]  /*19c0*/  FFMA.FTZ R13, -R0, R12, R13 ;  /* 0x0000000c000d7223 */ /* 0x000fe2000001010d */
[----:B------:R-:W-:Y:S06]  /*19d0*/  BRA `(.L_x_1041) ;  /* 0x00000000007c7947 */ /* 0x000fec0003800000 */
.L_x_1042:
        /* <DEDUP_REMOVED lines=15> */
.L_x_1048:
        /* <DEDUP_REMOVED lines=13> */
.L_x_1047:
[----:B------:R-:W-:Y:S05]  /*1ba0*/  BSYNC B1 ;  /* 0x0000000000017941 */ /* 0x000fea0003800000 */
.L_x_1046:
[----:B0-----:R-:W-:-:S04]  /*1bb0*/  FMUL.FTZ R13, R12, 1.1920928955078125e-07 ;  /* 0x340000000c0d7820 */ /* 0x001fc80000410000 */
[----:B------:R-:W-:-:S07]  /*1bc0*/  FMUL.FTZ R13, R18, R13 ;  /* 0x0000000d120d7220 */ /* 0x000fce0000410000 */
.L_x_1041:
[----:B------:R-:W-:Y:S05]  /*1bd0*/  BSYNC B0 ;  /* 0x0000000000007941 */ /* 0x000fea0003800000 */
.L_x_1040:
[----:B------:R-:W-:Y:S01]  /*1be0*/  IMAD.U32 R12, R3, 0x10000, RZ ;  /* 0x00010000030c7824 */ /* 0x000fe200078e00ff */
[----:B------:R-:W-:Y:S01]  /*1bf0*/  SHF.L.U32 R15, R5, 0x10, RZ ;  /* 0x00000010050f7819 */ /* 0x000fe200000006ff */
[----:B------:R-:W-:Y:S01]  /*1c00*/  BSSY B0, `(.L_x_1049) ;  /* 0x0000045000007945 */ /* 0x000fe20003800000 */
[C---:B------:R-:W-:Y:S02]  /*1c10*/  FSETP.GTU.FTZ.AND P0, PT, |R13|.reuse, +INF , PT ;  /* 0x7f8000000d00780b */ /* 0x040fe40003f1c200 */
[C---:B------:R-:W-:Y:S02]  /*1c20*/  FSETP.GEU.FTZ.AND P1, PT, |R12|.reuse, |R15|, PT ;  /* 0x4000000f0c00720b */ /* 0x040fe40003f3e200 */
[----:B------:R-:W-:Y:S02]  /*1c30*/  LOP3.LUT R10, R13, 0x80000000, R10, 0xb8, !PT ;  /* 0x800000000d0a7812 */ /* 0x000fe400078eb80a */
[----:B------:R-:W-:Y:S02]  /*1c40*/  PRMT R3, R3, 0x7632, R3 ;  /* 0x0000763203037816 */ /* 0x000fe40000000003 */
[----:B------:R-:W-:Y:S01]  /*1c50*/  FSEL R10, R13, R10, P0 ;  /* 0x0000000a0d0a7208 */ /* 0x000fe20000000000 */
[----:B------:R-:W-:Y:S01]  /*1c60*/  FADD.FTZ R13, |R12|, -RZ ;  /* 0x800000ff0c0d7221 */ /* 0x000fe20000010200 */
        /* <DEDUP_REMOVED lines=25> */
.L_x_1054:
[----:B------:R-:W-:Y:S01]  /*1e00*/  FSETP.GEU.FTZ.AND P0, PT, R17, -R0, PT ;  /* 0x800000001100720b */ /* 0x000fe20003f1e000 */
[----:B------:R-:W-:-:S12]  /*1e10*/  FADD.FTZ R14, R14, -1 ;  /* 0xbf8000000e0e7421 */ /* 0x000fd80000010000 */
[----:B------:R-:W-:-:S07]  /*1e20*/  @!P0 FADD.FTZ R14, R14, -1 ;  /* 0xbf8000000e0e8421 */ /* 0x000fce0000010000 */
.L_x_1053:
[----:B------:R-:W-:Y:S05]  /*1e30*/  BSYNC B1 ;  /* 0x0000000000017941 */ /* 0x000fea0003800000 */
.L_x_1052:
[----:B------:R-:W-:Y:S01]  /*1e40*/  FFMA.FTZ R13, -R0, R14, R13 ;  /* 0x0000000e000d7223 */ /* 0x000fe2000001010d */
[----:B------:R-:W-:Y:S06]  /*1e50*/  BRA `(.L_x_1050) ;  /* 0x00000000007c7947 */ /* 0x000fec0003800000 */
.L_x_1051:
        /* <DEDUP_REMOVED lines=15> */
.L_x_1057:
        /* <DEDUP_REMOVED lines=13> */
.L_x_1056:
[----:B------:R-:W-:Y:S05]  /*2020*/  BSYNC B1 ;  /* 0x0000000000017941 */ /* 0x000fea0003800000 */
.L_x_1055:
[----:B------:R-:W-:-:S04]  /*2030*/  FMUL.FTZ R14, R14, 1.1920928955078125e-07 ;  /* 0x340000000e0e7820 */ /* 0x000fc80000410000 */
[----:B------:R-:W-:-:S07]  /*2040*/  FMUL.FTZ R13, R13, R14 ;  /* 0x0000000e0d0d7220 */ /* 0x000fce0000410000 */
.L_x_1050:
[----:B------:R-:W-:Y:S05]  /*2050*/  BSYNC B0 ;  /* 0x0000000000007941 */ /* 0x000fea0003800000 */
.L_x_1049:
[----:B------:R-:W-:Y:S01]  /*2060*/  IMAD.U32 R3, R3, 0x10000, RZ ;  /* 0x0001000003037824 */ /* 0x000fe200078e00ff */
[----:B------:R-:W-:Y:S01]  /*2070*/  SHF.L.U32 R14, R5, 0x10, RZ ;  /* 0x00000010050e7819 */ /* 0x000fe200000006ff */
[----:B------:R-:W-:Y:S01]  /*2080*/  BSSY B0, `(.L_x_1058) ;  /* 0x0000043000007945 */ /* 0x000fe20003800000 */
[----:B------:R-:W-:Y:S01]  /*2090*/  FSETP.GTU.FTZ.AND P0, PT, |R13|, +INF , PT ;  /* 0x7f8000000d00780b */ /* 0x000fe20003f1c200 */
[C---:B------:R-:W-:Y:S01]  /*20a0*/  FADD.FTZ R0, |R3|.reuse, -RZ ;  /* 0x800000ff03007221 */ /* 0x040fe20000010200 */
[----:B------:R-:W-:Y:S02]  /*20b0*/  FSETP.GEU.FTZ.AND P1, PT, |R3|, |R14|, PT ;  /* 0x4000000e0300720b */ /* 0x000fe40003f3e200 */
[----:B------:R-:W-:-:S04]  /*20c0*/  LOP3.LUT R12, R13, 0x80000000, R12, 0xb8, !PT ;  /* 0x800000000d0c7812 */ /* 0x000fc800078eb80c */
[----:B------:R-:W-:-:S07]  /*20d0*/  FSEL R5, R13, R12, P0 ;  /* 0x0000000c0d057208 */ /* 0x000fce0000000000 */
        /* <DEDUP_REMOVED lines=24> */
.L_x_1063:
[----:B------:R-:W-:Y:S01]  /*2260*/  FSETP.GEU.FTZ.AND P0, PT, R15, -R13, PT ;  /* 0x8000000d0f00720b */ /* 0x000fe20003f1e000 */
[----:B------:R-:W-:-:S12]  /*2270*/  FADD.FTZ R17, R17, -1 ;  /* 0xbf80000011117421 */ /* 0x000fd80000010000 */
[----:B------:R-:W-:-:S07]  /*2280*/  @!P0 FADD.FTZ R17, R17, -1 ;  /* 0xbf80000011118421 */ /* 0x000fce0000010000 */
.L_x_1062:
[----:B------:R-:W-:Y:S05]  /*2290*/  BSYNC B1 ;  /* 0x0000000000017941 */ /* 0x000fea0003800000 */
.L_x_1061:
[----:B------:R-:W-:Y:S01]  /*22a0*/  FFMA.FTZ R0, -R13, R17, R0 ;  /* 0x000000110d007223 */ /* 0x000fe20000010100 */
[----:B------:R-:W-:Y:S06]  /*22b0*/  BRA `(.L_x_1059) ;  /* 0x00000000007c7947 */ /* 0x000fec0003800000 */
.L_x_1060:
[C---:B------:R-:W-:Y:S01]  /*22c0*/  VIADD R12, R13.reuse, 0xf4800000 ;  /* 0xf48000000d0c7836 */ /* 0x040fe20000000000 */
[----:B------:R-:W-:Y:S01]  /*22d0*/  FSETP.GT.FTZ.AND P0, PT, |R14|, RZ, PT ;  /* 0x000000ff0e00720b */ /* 0x000fe20003f14200 */
[----:B------:R-:W-:Y:S03]  /*22e0*/  BSSY B1, `(.L_x_1064) ;  /* 0x000001a000017945 */ /* 0x000fe60003800000 */
[----:B0-----:R-:W-:Y:S02]  /*22f0*/  LOP3.LUT R15, R12, 0xff800000, RZ, 0xc0, !PT ;  /* 0xff8000000c0f7812 */ /* 0x001fe400078ec0ff */
        /* <DEDUP_REMOVED lines=11> */
.L_x_1066:
        /* <DEDUP_REMOVED lines=13> */
.L_x_1065:
[----:B------:R-:W-:Y:S05]  /*2480*/  BSYNC B1 ;  /* 0x0000000000017941 */ /* 0x000fea0003800000 */
.L_x_1064:
[----:B0-----:R-:W-:-:S04]  /*2490*/  FMUL.FTZ R13, R12, 1.1920928955078125e-07 ;  /* 0x340000000c0d7820 */ /* 0x001fc80000410000 */
[----:B------:R-:W-:-:S07]  /*24a0*/  FMUL.FTZ R0, R18, R13 ;  /* 0x0000000d12007220 */ /* 0x000fce0000410000 */
.L_x_1059:
[----:B------:R-:W-:Y:S05]  /*24b0*/  BSYNC B0 ;  /* 0x0000000000007941 */ /* 0x000fea0003800000 */
.L_x_1058:
[----:B------:R-:W1:Y:S01]  /*24c0*/  LDC.64 R12, c[0x0][0x218] ;  /* 0x00008600ff0c7b82 */ /* 0x000e620000000a00 */
[C---:B------:R-:W-:Y:S02]  /*24d0*/  FSETP.GTU.FTZ.AND P0, PT, |R0|.reuse, +INF , PT ;  /* 0x7f8000000000780b */ /* 0x040fe40003f1c200 */
[C---:B------:R-:W-:Y:S02]  /*24e0*/  LOP3.LUT R3, R0.reuse, 0x80000000, R3, 0xb8, !PT ;  /* 0x8000000000037812 */ /* 0x040fe400078eb803 */
[----:B------:R-:W-:Y:S02]  /*24f0*/  F2FP.BF16.F32.PACK_AB R7, R7, R6 ;  /* 0x000000060707723e */ /* 0x000fe400000010ff */
[----:B------:R-:W-:Y:S02]  /*2500*/  FSEL R0, R0, R3, P0 ;  /* 0x0000000300007208 */ /* 0x000fe40000000000 */
[----:B------:R-:W-:Y:S02]  /*2510*/  F2FP.BF16.F32.PACK_AB R11, R11, R8 ;  /* 0x000000080b0b723e */ /* 0x000fe400000010ff */
[----:B------:R-:W-:-:S02]  /*2520*/  F2FP.BF16.F32.PACK_AB R9, R10, R9 ;  /* 0x000000090a09723e */ /* 0x000fc400000010ff */
[----:B------:R-:W-:Y:S01]  /*2530*/  F2FP.BF16.F32.PACK_AB R5, R0, R5 ;  /* 0x000000050005723e */ /* 0x000fe200000010ff */
[----:B-1----:R-:W-:-:S04]  /*2540*/  IMAD.WIDE.U32 R12, R4, 0x2, R12 ;  /* 0x00000002040c7825 */ /* 0x002fc800078e000c */
[----:B------:R-:W-:-:S05]  /*2550*/  IMAD.WIDE R12, R2, 0x4, R12 ;  /* 0x00000004020c7825 */ /* 0x000fca00078e020c */
[----:B------:R-:W-:Y:S04]  /*2560*/  STG.E desc[UR4][R12.64], R7 ;  /* 0x000000070c007986 */ /* 0x000fe8000c101904 */
[----:B------:R-:W-:Y:S04]  /*2570*/  STG.E desc[UR4][R12.64+0x200], R11 ;  /* 0x0002000b0c007986 */ /* 0x000fe8000c101904 */
[----:B------:R-:W-:Y:S04]  /*2580*/  STG.E desc[UR4][R12.64+0x400], R9 ;  /* 0x000400090c007986 */ /* 0x000fe8000c101904 */
[----:B------:R-:W-:Y:S01]  /*2590*/  STG.E desc[UR4][R12.64+0x600], R5 ;  /* 0x000600050c007986 */ /* 0x000fe2000c101904 */
[----:B------:R-:W-:Y:S05]  /*25a0*/  EXIT ;  /* 0x000000000000794d */ /* 0x000fea0003800000 */
.L_x_994:
[----:B------:R-:W0:Y:S01]  /*25b0*/  S2R R6, SR_TID.X ;  /* 0x0000000000067919 */ /* 0x000e220000002100 */
[----:B------:R-:W-:Y:S02]  /*25c0*/  PRMT R8, RZ, 0x7610, R8 ;  /* 0x00007610ff087816 */ /* 0x000fe40000000008 */
[----:B0-----:R-:W-:Y:S01]  /*25d0*/  ISETP.GE.AND P0, PT, R6, R5, PT ;  /* 0x000000050600720c */ /* 0x001fe20003f06270 */
[----:B------:R-:W-:-:S12]  /*25e0*/  IMAD.MOV.U32 R27, RZ, RZ, R6 ;  /* 0x000000ffff1b7224 */ /* 0x000fd800078e0006 */
[----:B------:R-:W-:Y:S01]  /*25f0*/  @!P0 IADD3 R7, R4, R27, RZ ;  /* 0x0000001b04078210 */ /* 0x000fe20007ffe0ff */
[----:B------:R-:W-:Y:S01]  /*2600*/  @!P0 VIADD R27, R27, 0x80 ;  /* 0x000000801b1b8836 */ /* 0x000fe20000000000 */
[----:B------:R-:W0:Y:S04]  /*2610*/  @!P0 LDC.64 R16, c[0x0][0x220] ;  /* 0x00008800ff108b82 */ /* 0x000e280000000a00 */
[----:B------:R-:W-:-:S04]  /*2620*/  ISETP.GE.AND P4, PT, R27, R5, PT ;  /* 0x000000051b00720c */ /* 0x000fc80003f86270 */
[----:B------:R-:W1:Y:S09]  /*2630*/  @!P0 LDC.64 R22, c[0x0][0x228] ;  /* 0x00008a00ff168b82 */ /* 0x000e720000000a00 */
[----:B------:R-:W-:Y:S01]  /*2640*/  @!P4 IMAD.IADD R10, R4, 0x1, R27 ;  /* 0x00000001040ac824 */ /* 0x000fe200078e021b */
[----:B------:R-:W-:Y:S01]  /*2650*/  @!P4 IADD3 R27, R27, 0x80, RZ ;  /* 0x000000801b1bc810 */ /* 0x000fe20007ffe0ff */
[----:B------:R-:W2:Y:S03]  /*2660*/  @!P4 LDC.64 R14, c[0x0][0x220] ;  /* 0x00008800ff0ecb82 */ /* 0x000ea60000000a00 */
[----:B------:R-:W-:-:S02]  /*2670*/  ISETP.GE.AND P5, PT, R27, R5, PT ;  /* 0x000000051b00720c */ /* 0x000fc40003fa6270 */
[----:B------:R-:W-:Y:S01]  /*2680*/  PRMT R20, RZ, 0x7610, R20 ;  /* 0x00007610ff147816 */ /* 0x000fe20000000014 */
[C---:B0-----:R-:W-:Y:S02]  /*2690*/  @!P0 IMAD.WIDE.U32 R16, R7.reuse, 0x2, R16 ;  /* 0x0000000207108825 */ /* 0x041fe400078e0010 */
[----:B------:R-:W0:Y:S01]  /*26a0*/  @!P4 LDC.64 R12, c[0x0][0x228] ;  /* 0x00008a00ff0ccb82 */ /* 0x000e220000000a00 */
[----:B------:R-:W-:Y:S01]  /*26b0*/  PRMT R9, RZ, 0x7610, R9 ;  /* 0x00007610ff097816 */ /* 0x000fe20000000009 */
[----:B-1----:R-:W-:Y:S01]  /*26c0*/  @!P0 IMAD.WIDE.U32 R22, R7, 0x2, R22 ;  /* 0x0000000207168825 */ /* 0x002fe200078e0016 */
[----:B------:R-:W-:-:S05]  /*26d0*/  PRMT R7, RZ, 0x7610, R7 ;  /* 0x00007610ff077816 */ /* 0x000fca0000000007 */
[----:B------:R-:W1:Y:S01]  /*26e0*/  @!P5 LDC.64 R2, c[0x0][0x228] ;  /* 0x00008a00ff02db82 */ /* 0x000e620000000a00 */
[----:B------:R-:W-:Y:S01]  /*26f0*/  @!P5 IMAD.IADD R11, R4, 0x1, R27 ;  /* 0x00000001040bd824 */ /* 0x000fe200078e021b */
[----:B------:R-:W5:Y:S01]  /*2700*/  @!P0 LDG.E.U16 R8, desc[UR4][R22.64] ;  /* 0x0000000416088981 */ /* 0x000f62000c1e1500 */
[----:B------:R-:W-:-:S03]  /*2710*/  @!P5 VIADD R27, R27, 0x80 ;  /* 0x000000801b1bd836 */ /* 0x000fc60000000000 */
[----:B------:R3:W5:Y:S02]  /*2720*/  @!P0 LDG.E.U16 R7, desc[UR4][R16.64] ;  /* 0x0000000410078981 */ /* 0x000764000c1e1500 */
[----:B------:R-:W-:Y:S01]  /*2730*/  ISETP.GE.AND P3, PT, R27, R5, PT ;  /* 0x000000051b00720c */ /* 0x000fe20003f66270 */
[----:B------:R-:W4:-:S12]  /*2740*/  @!P5 LDC.64 R24, c[0x0][0x220] ;  /* 0x00008800ff18db82 */ /* 0x000f180000000a00 */
[----:B------:R-:W-:Y:S01]  /*2750*/  @!P3 IADD3 R21, R4, R27, RZ ;  /* 0x0000001b0415b210 */ /* 0x000fe20007ffe0ff */
[----:B------:R-:W-:Y:S01]  /*2760*/  @!P3 VIADD R27, R27, 0x80 ;  /* 0x000000801b1bb836 */ /* 0x000fe20000000000 */
[----:B------:R-:W4:Y:S04]  /*2770*/  @!P3 LDC.64 R28, c[0x0][0x220] ;  /* 0x00008800ff1cbb82 */ /* 0x000f280000000a00 */
[----:B------:R-:W-:-:S04]  /*2780*/  ISETP.GE.AND P1, PT, R27, R5, PT ;  /* 0x000000051b00720c */ /* 0x000fc80003f26270 */
[----:B------:R-:W4:Y:S09]  /*2790*/  @!P3 LDC.64 R18, c[0x0][0x228] ;  /* 0x00008a00ff12bb82 */ /* 0x000f320000000a00 */
[----:B------:R-:W-:Y:S01]  /*27a0*/  @!P1 IMAD.IADD R0, R4, 0x1, R27 ;  /* 0x0000000104009824 */ /* 0x000fe200078e021b */
[----:B------:R-:W-:Y:S01]  /*27b0*/  @!P1 IADD3 R27, R27, 0x80, RZ ;  /* 0x000000801b1b9810 */ /* 0x000fe20007ffe0ff */
[----:B-1----:R-:W-:Y:S01]  /*27c0*/  @!P5 IMAD.WIDE.U32 R2, R11, 0x2, R2 ;  /* 0x000000020b02d825 */ /* 0x002fe200078e0002 */
[----:B---3--:R-:W1:Y:S02]  /*27d0*/  @!P1 LDC.64 R16, c[0x0][0x220] ;  /* 0x00008800ff109b82 */ /* 0x008e640000000a00 */
[C---:B------:R-:W-:Y:S01]  /*27e0*/  ISETP.GE.AND P2, PT, R27.reuse, R5, PT ;  /* 0x000000051b00720c */ /* 0x040fe20003f46270 */
[C---:B--2---:R-:W-:Y:S01]  /*27f0*/  @!P4 IMAD.WIDE.U32 R14, R10.reuse, 0x2, R14 ;  /* 0x000000020a0ec825 */ /* 0x044fe200078e000e */
[----:B------:R2:W5:Y:S03]  /*2800*/  @!P5 LDG.E.U16 R20, desc[UR4][R2.64] ;  /* 0x000000040214d981 */ /* 0x000566000c1e1500 */
[----:B0-----:R-:W-:Y:S01]  /*2810*/  @!P4 IMAD.WIDE.U32 R12, R10, 0x2, R12 ;  /* 0x000000020a0cc825 */ /* 0x001fe200078e000c */
[----:B------:R-:W-:Y:S01]  /*2820*/  PRMT R10, RZ, 0x7610, R10 ;  /* 0x00007610ff0a7816 */ /* 0x000fe2000000000a */
[----:B------:R-:W5:Y:S05]  /*2830*/  @!P4 LDG.E.U16 R9, desc[UR4][R14.64] ;  /* 0x000000040e09c981 */ /* 0x000f6a000c1e1500 */
[----:B------:R0:W5:Y:S01]  /*2840*/  @!P4 LDG.E.U16 R10, desc[UR4][R12.64] ;  /* 0x000000040c0ac981 */ /* 0x000162000c1e1500 */
[----:B--2---:R-:W-:Y:S01]  /*2850*/  @!P2 IMAD.IADD R3, R4, 0x1, R27 ;  /* 0x000000010403a824 */ /* 0x004fe200078e021b */
[----:B------:R-:W2:Y:S01]  /*2860*/  @!P2 LDC.64 R22, c[0x0][0x228] ;  /* 0x00008a00ff16ab82 */ /* 0x000ea20000000a00 */
[----:B------:R-:W-:-:S05]  /*2870*/  @!P2 VIADD R27, R27, 0x80 ;  /* 0x000000801b1ba836 */ /* 0x000fca0000000000 */
[----:B------:R-:W-:Y:S02]  /*2880*/  ISETP.GE.AND P4, PT, R27, R5, PT ;  /* 0x000000051b00720c */ /* 0x000fe40003f86270 */
[----:B0-----:R-:W0:Y:S01]  /*2890*/  @!P2 LDC.64 R12, c[0x0][0x220] ;  /* 0x00008800ff0cab82 */ /* 0x001e220000000a00 */
[----:B----4-:R-:W-:Y:S01]  /*28a0*/  @!P5 IMAD.WIDE.U32 R24, R11, 0x2, R24 ;  /* 0x000000020b18d825 */ /* 0x010fe200078e0018 */
[----:B------:R-:W-:-:S03]  /*28b0*/  PRMT R11, RZ, 0x7610, R11 ;  /* 0x00007610ff0b7816 */ /* 0x000fc6000000000b */
[----:B------:R-:W-:-:S03]  /*28c0*/  @!P3 IMAD.WIDE.U32 R28, R21, 0x2, R28 ;  /* 0x00000002151cb825 */ /* 0x000fc600078e001c */
[----:B------:R-:W3:Y:S01]  /*28d0*/  @!P1 LDC.64 R14, c[0x0][0x228] ;  /* 0x00008a00ff0e9b82 */ /* 0x000ee20000000a00 */
[----:B------:R-:W-:Y:S01]  /*28e0*/  @!P3 IMAD.WIDE.U32 R18, R21, 0x2, R18 ;  /* 0x000000021512b825 */ /* 0x000fe200078e0012 */
[----:B------:R-:W-:Y:S01]  /*28f0*/  PRMT R21, RZ, 0x7610, R21 ;  /* 0x00007610ff157816 */ /* 0x000fe20000000015 */
[----:B------:R4:W5:Y:S05]  /*2900*/  @!P5 LDG.E.U16 R11, desc[UR4][R24.64] ;  /* 0x00000004180bd981 */ /* 0x00096a000c1e1500 */
[----:B------:R1:W5:Y:S01]  /*2910*/  @!P3 LDG.E.U16 R21, desc[UR4][R28.64] ;  /* 0x000000041c15b981 */ /* 0x000362000c1e1500 */
[----:B----4-:R-:W-:Y:S02]  /*2920*/  PRMT R24, RZ, 0x7610, R24 ;  /* 0x00007610ff187816 */ /* 0x010fe40000000018 */
[----:B-1----:R-:W-:Y:S01]  /*2930*/  @!P4 IADD3 R29, R4, R27, RZ ;  /* 0x0000001b041dc210 */ /* 0x002fe20007ffe0ff */
[----:B------:R-:W-:-:S03]  /*2940*/  @!P4 VIADD R27, R27, 0x80 ;  /* 0x000000801b1bc836 */ /* 0x000fc60000000000 */
[----:B------:R1:W5:Y:S02]  /*2950*/  @!P3 LDG.E.U16 R24, desc[UR4][R18.64] ;  /* 0x000000041218b981 */ /* 0x000364000c1e1500 */
[----:B------:R-:W-:Y:S01]  /*2960*/  ISETP.GE.AND P3, PT, R27, R5, PT ;  /* 0x000000051b00720c */ /* 0x000fe20003f66270 */
[----:B0-----:R-:W-:Y:S01]  /*2970*/  @!P2 IMAD.WIDE.U32 R12, R3, 0x2, R12 ;  /* 0x00000002030ca825 */ /* 0x001fe200078e000c */
[----:B------:R-:W-:-:S03]  /*2980*/  PRMT R25, RZ, 0x7610, R25 ;  /* 0x00007610ff197816 */ /* 0x000fc60000000019 */
[----:B--2---:R-:W-:Y:S01]  /*2990*/  @!P2 IMAD.WIDE.U32 R22, R3, 0x2, R22 ;  /* 0x000000020316a825 */ /* 0x004fe200078e0016 */
[----:B------:R-:W-:Y:S01]  /*29a0*/  PRMT R3, RZ, 0x7610, R3 ;  /* 0x00007610ff037816 */ /* 0x000fe20000000003 */
[----:B-1----:R-:W0:Y:S02]  /*29b0*/  @!P4 LDC.64 R18, c[0x0][0x220] ;  /* 0x00008800ff12cb82 */ /* 0x002e240000000a00 */
[----:B------:R-:W-:-:S03]  /*29c0*/  @!P1 IMAD.WIDE.U32 R16, R0, 0x2, R16 ;  /* 0x0000000200109825 */ /* 0x000fc600078e0010 */
[----:B------:R1:W5:Y:S01]  /*29d0*/  @!P2 LDG.E.U16 R3, desc[UR4][R12.64] ;  /* 0x000000040c03a981 */ /* 0x000362000c1e1500 */
[----:B---3--:R-:W-:Y:S01]  /*29e0*/  @!P1 IMAD.WIDE.U32 R14, R0, 0x2, R14 ;  /* 0x00000002000e9825 */ /* 0x008fe200078e000e */
[----:B------:R-:W-:Y:S02]  /*29f0*/  PRMT R0, RZ, 0x7610, R0 ;  /* 0x00007610ff007816 */ /* 0x000fe40000000000 */
[----:B------:R2:W5:Y:S04]  /*2a00*/  @!P1 LDG.E.U16 R25, desc[UR4][R16.64] ;  /* 0x0000000410199981 */ /* 0x000568000c1e1500 */
[----:B------:R3:W5:Y:S01]  /*2a10*/  @!P1 LDG.E.U16 R0, desc[UR4][R14.64] ;  /* 0x000000040e009981 */ /* 0x000762000c1e1500 */
[----:B-1----:R-:W1:Y:S08]  /*2a20*/  @!P3 LDC.64 R12, c[0x0][0x220] ;  /* 0x00008800ff0cbb82 */ /* 0x002e700000000a00 */
[----:B--2---:R-:W2:Y:S08]  /*2a30*/  @!P4 LDC.64 R16, c[0x0][0x228] ;  /* 0x00008a00ff10cb82 */ /* 0x004eb00000000a00 */
[----:B---3--:R-:W3:Y:S01]  /*2a40*/  @!P3 LDC.64 R14, c[0x0][0x228] ;  /* 0x00008a00ff0ebb82 */ /* 0x008ee20000000a00 */
[----:B------:R-:W-:Y:S01]  /*2a50*/  PRMT R2, RZ, 0x7610, R2 ;  /* 0x00007610ff027816 */ /* 0x000fe20000000002 */
[----:B------:R-:W-:-:S02]  /*2a60*/  @!P3 IMAD.IADD R27, R4, 0x1, R27 ;  /* 0x00000001041bb824 */ /* 0x000fc400078e021b */
[C---:B0-----:R-:W-:Y:S01]  /*2a70*/  @!P4 IMAD.WIDE.U32 R18, R29.reuse, 0x2, R18 ;  /* 0x000000021d12c825 */ /* 0x041fe200078e0012 */
[----:B------:R-:W-:Y:S02]  /*2a80*/  PRMT R26, RZ, 0x7610, R26 ;  /* 0x00007610ff1a7816 */ /* 0x000fe4000000001a */
[----:B------:R0:W5:Y:S04]  /*2a90*/  @!P2 LDG.E.U16 R2, desc[UR4][R22.64] ;  /* 0x000000041602a981 */ /* 0x000168000c1e1500 */
[----:B------:R4:W5:Y:S01]  /*2aa0*/  @!P4 LDG.E.U16 R26, desc[UR4][R18.64] ;  /* 0x00000004121ac981 */ /* 0x000962000c1e1500 */
[----:B--2---:R-:W-:Y:S01]  /*2ab0*/  @!P4 IMAD.WIDE.U32 R16, R29, 0x2, R16 ;  /* 0x000000021d10c825 */ /* 0x004fe200078e0010 */
[----:B0-----:R-:W-:-:S03]  /*2ac0*/  PRMT R22, RZ, 0x7610, R22 ;  /* 0x00007610ff167816 */ /* 0x001fc60000000016 */
[C-C-:B-1----:R-:W-:Y:S01]  /*2ad0*/  @!P3 IMAD.WIDE.U32 R28, R27.reuse, 0x2, R12.reuse ;  /* 0x000000021b1cb825 */ /* 0x142fe200078e000c */
[----:B------:R-:W-:Y:S02]  /*2ae0*/  PRMT R13, RZ, 0x7610, R13 ;  /* 0x00007610ff0d7816 */ /* 0x000fe4000000000d */
[----:B------:R-:W-:Y:S01]  /*2af0*/  PRMT R12, RZ, 0x7610, R12 ;  /* 0x00007610ff0c7816 */ /* 0x000fe2000000000c */
[----:B---3--:R-:W-:Y:S01]  /*2b00*/  @!P3 IMAD.WIDE.U32 R14, R27, 0x2, R14 ;  /* 0x000000021b0eb825 */ /* 0x008fe200078e000e */
[----:B------:R4:W5:Y:S04]  /*2b10*/  @!P4 LDG.E.U16 R22, desc[UR4][R16.64] ;  /* 0x000000041016c981 */ /* 0x000968000c1e1500 */
[----:B------:R4:W5:Y:S04]  /*2b20*/  @!P3 LDG.E.U16 R13, desc[UR4][R28.64] ;  /* 0x000000041c0db981 */ /* 0x000968000c1e1500 */
[----:B------:R4:W5:Y:S01]  /*2b30*/  @!P3 LDG.E.U16 R12, desc[UR4][R14.64] ;  /* 0x000000040e0cb981 */ /* 0x000962000c1e1500 */
[----:B------:R-:W-:Y:S04]  /*2b40*/  BSSY B1, `(.L_x_1067) ;  /* 0x000004b000017945 */ /* 0x000fe80003800000 */
[----:B------:R-:W-:Y:S05]  /*2b50*/  @P0 BRA `(.L_x_1068) ;  /* 0x0000000400240947 */ /* 0x000fea0003800000 */
[----:B----45:R-:W-:Y:S01]  /*2b60*/  IMAD.U32 R15, R8, 0x10000, RZ ;  /* 0x00010000080f7824 */ /* 0x030fe200078e00ff */
        /* <DEDUP_REMOVED lines=28> */
.L_x_1074:
[----:B------:R-:W-:Y:S01]  /*2d30*/  FSETP.GEU.FTZ.AND P0, PT, R18, -R19, PT ;  /* 0x800000131200720b */ /* 0x000fe20003f1e000 */
[----:B------:R-:W-:-:S12]  /*2d40*/  FADD.FTZ R7, R7, -1 ;  /* 0xbf80000007077421 */ /* 0x000fd80000010000 */
[----:B------:R-:W-:-:S07]  /*2d50*/  @!P0 FADD.FTZ R7, R7, -1 ;  /* 0xbf80000007078421 */ /* 0x000fce0000010000 */
.L_x_1073:
[----:B------:R-:W-:Y:S05]  /*2d60*/  BSYNC B2 ;  /* 0x0000000000027941 */ /* 0x000fea0003800000 */
.L_x_1072:
[----:B------:R-:W-:Y:S01]  /*2d70*/  FFMA.FTZ R8, -R19, R7, R8 ;  /* 0x0000000713087223 */ /* 0x000fe20000010108 */
[----:B------:R-:W-:Y:S06]  /*2d80*/  BRA `(.L_x_1070) ;  /* 0x0000000000847947 */ /* 0x000fec0003800000 */
.L_x_1071:
[----:B------:R-:W-:Y:S01]  /*2d90*/  VIADD R16, R7, 0xf4800000 ;  /* 0xf480000007107836 */ /* 0x000fe20000000000 */
[----:B------:R-:W-:Y:S01]  /*2da0*/  FSETP.GT.FTZ.AND P0, PT, |R15|, RZ, PT ;  /* 0x000000ff0f00720b */ /* 0x000fe20003f14200 */
[----:B------:R-:W-:Y:S01]  /*2db0*/  BSSY B2, `(.L_x_1075) ;  /* 0x000001c000027945 */ /* 0x000fe20003800000 */
[----:B------:R-:W-:Y:S02]  /*2dc0*/  LOP3.LUT R15, R8, 0x7fffff, RZ, 0xc0, !PT ;  /* 0x007fffff080f7812 */ /* 0x000fe400078ec0ff */
[----:B------:R-:W-:Y:S02]  /*2dd0*/  LOP3.LUT R17, R16, 0xff800000, RZ, 0xc0, !PT ;  /* 0xff80000010117812 */ /* 0x000fe400078ec0ff */
[C---:B------:R-:W-:Y:S02]  /*2de0*/  ISETP.GT.U32.OR P0, PT, R8.reuse, 0x7f7fffff, !P0 ;  /* 0x7f7fffff0800780c */ /* 0x040fe40004704470 */
[----:B------:R-:W-:Y:S02]  /*2df0*/  IADD3 R16, R8, -R17, RZ ;  /* 0x8000001108107210 */ /* 0x000fe40007ffe0ff */
[----:B------:R-:W-:-:S02]  /*2e00*/  LOP3.LUT R8, R7, 0xff800000, RZ, 0xc0, !PT ;  /* 0xff80000007087812 */ /* 0x000fc400078ec0ff */
[----:B------:R-:W-:Y:S02]  /*2e10*/  LOP3.LUT P1, R16, R16, 0xff800000, RZ, 0xc0, !PT ;  /* 0xff80000010107812 */ /* 0x000fe4000782c0ff */
[----:B------:R-:W-:Y:S02]  /*2e20*/  LOP3.LUT R17, R15, 0x3f800000, RZ, 0xfc, !PT ;  /* 0x3f8000000f117812 */ /* 0x000fe400078efcff */
[----:B------:R-:W-:-:S09]  /*2e30*/  FSEL R8, R8, +QNAN , !P0 ;  /* 0x7fffffff08087808 */ /* 0x000fd20004000000 */
[----:B------:R-:W-:Y:S05]  /*2e40*/  @!P1 BRA `(.L_x_1076) ;  /* 0x0000000000489947 */ /* 0x000fea0003800000 */
[----:B------:R-:W-:Y:S01]  /*2e50*/  LOP3.LUT R15, R7, 0x7fffff, RZ, 0xc0, !PT ;  /* 0x007fffff070f7812 */ /* 0x000fe200078ec0ff */
[----:B------:R-:W-:-:S03]  /*2e60*/  IMAD.MOV.U32 R18, RZ, RZ, R17 ;  /* 0x000000ffff127224 */ /* 0x000fc600078e0011 */
[----:B------:R-:W-:-:S04]  /*2e70*/  LOP3.LUT R15, R15, 0x3f800000, RZ, 0xfc, !PT ;  /* 0x3f8000000f0f7812 */ /* 0x000fc800078efcff */
[----:B------:R0:W1:Y:S03]  /*2e80*/  MUFU.RCP R7, R15 ;  /* 0x0000000f00077308 */ /* 0x0000660000001000 */
.L_x_1077:
        /* <DEDUP_REMOVED lines=8> */
[----:B------:R-:W-:-:S06]  /*2f10*/  FFMA.FTZ.RZ R28, R7, R28, R19 ;  /* 0x0000001c071c7223 */ /* 0x000fcc000001c013 */
[----:B------:R-:W1:Y:S02]  /*2f20*/  FRND.TRUNC R28, R28 ;  /* 0x0000001c001c7307 */ /* 0x000e64000020d000 */
[----:B-1----:R-:W-:-:S04]  /*2f30*/  FFMA.FTZ R18, -R15, R28, R18 ;  /* 0x0000001c0f127223 */ /* 0x002fc80000010112 */
[----:B------:R-:W-:Y:S01]  /*2f40*/  IMAD.MOV.U32 R17, RZ, RZ, R18 ;  /* 0x000000ffff117224 */ /* 0x000fe200078e0012 */
[----:B------:R-:W-:-:S13]  /*2f50*/  ISETP.NE.AND P0, PT, R18, RZ, PT ;  /* 0x000000ff1200720c */ /* 0x000fda0003f05270 */
[----:B------:R-:W-:Y:S05]  /*2f60*/  @P0 BRA P1, `(.L_x_1077) ;  /* 0xfffffffc00c80947 */ /* 0x000fea000083ffff */
.L_x_1076:
[----:B------:R-:W-:Y:S05]  /*2f70*/  BSYNC B2 ;  /* 0x0000000000027941 */ /* 0x000fea0003800000 */
.L_x_1075:
[----:B------:R-:W-:-:S04]  /*2f80*/  FMUL.FTZ R17, R17, 1.1920928955078125e-07 ;  /* 0x3400000011117820 */ /* 0x000fc80000410000 */
[----:B------:R-:W-:-:S07]  /*2f90*/  FMUL.FTZ R8, R8, R17 ;  /* 0x0000001108087220 */ /* 0x000fce0000410000 */
.L_x_1070:
[----:B------:R-:W-:Y:S05]  /*2fa0*/  BSYNC B0 ;  /* 0x0000000000007941 */ /* 0x000fea0003800000 */
.L_x_1069:
[C---:B------:R-:W-:Y:S02]  /*2fb0*/  FSETP.GTU.FTZ.AND P0, PT, |R8|.reuse, +INF , PT ;  /* 0x7f8000000800780b */ /* 0x040fe40003f1c200 */
[----:B------:R-:W-:-:S04]  /*2fc0*/  LOP3.LUT R7, R8, 0x80000000, R14, 0xb8, !PT ;  /* 0x8000000008077812 */ /* 0x000fc800078eb80e */
[----:B------:R-:W-:-:S04]  /*2fd0*/  FSEL R14, R8, R7, P0 ;  /* 0x00000007080e7208 */ /* 0x000fc80000000000 */
[----:B------:R-:W-:-:S07]  /*2fe0*/  F2FP.BF16.F32.PACK_AB R14, RZ, R14 ;  /* 0x0000000eff0e723e */ /* 0x000fce00000010ff */
.L_x_1068:
[----:B------:R-:W-:Y:S05]  /*2ff0*/  BSYNC B1 ;  /* 0x0000000000017941 */ /* 0x000fea0003800000 */
.L_x_1067:
[----:B-----5:R-:W-:Y:S01]  /*3000*/  VIADD R8, R6, 0x80 ;  /* 0x0000008006087836 */ /* 0x020fe20000000000 */
[----:B------:R-:W-:Y:S04]  /*3010*/  BSSY B1, `(.L_x_1078) ;  /* 0x000004a000017945 */ /* 0x000fe80003800000 */
[----:B------:R-:W-:-:S13]  /*3020*/  ISETP.GE.AND P0, PT, R8, R5, PT ;  /* 0x000000050800720c */ /* 0x000fda0003f06270 */
[----:B------:R-:W-:Y:S05]  /*3030*/  @P0 BRA `(.L_x_1079) ;  /* 0x00000004001c0947 */ /* 0x000fea0003800000 */
[----:B----4-:R-:W-:Y:S01]  /*3040*/  IMAD.U32 R16, R10, 0x10000, RZ ;  /* 0x000100000a107824 */ /* 0x010fe200078e00ff */
        /* <DEDUP_REMOVED lines=28> */
.L_x_1085:
[----:B------:R-:W-:Y:S01]  /*3210*/  FSETP.GEU.FTZ.AND P0, PT, R18, -R17, PT ;  /* 0x800000111200720b */ /* 0x000fe20003f1e000 */
[----:B------:R-:W-:-:S12]  /*3220*/  FADD.FTZ R7, R7, -1 ;  /* 0xbf80000007077421 */ /* 0x000fd80000010000 */
[----:B------:R-:W-:-:S07]  /*3230*/  @!P0 FADD.FTZ R7, R7, -1 ;  /* 0xbf80000007078421 */ /* 0x000fce0000010000 */
.L_x_1084:
[----:B------:R-:W-:Y:S05]  /*3240*/  BSYNC B2 ;  /* 0x0000000000027941 */ /* 0x000fea0003800000 */
.L_x_1083:
[----:B------:R-:W-:Y:S01]  /*3250*/  FFMA.FTZ R10, -R17, R7, R10 ;  /* 0x00000007110a7223 */ /* 0x000fe2000001010a */
[----:B------:R-:W-:Y:S06]  /*3260*/  BRA `(.L_x_1081) ;  /* 0x00000000007c7947 */ /* 0x000fec0003800000 */
.L_x_1082:
[----:B0-----:R-:W-:Y:S01]  /*3270*/  VIADD R15, R7, 0xf4800000 ;  /* 0xf4800000070f7836 */ /* 0x001fe20000000000 */
[----:B------:R-:W-:Y:S01]  /*3280*/  FSETP.GT.FTZ.AND P0, PT, |R16|, RZ, PT ;  /* 0x000000ff1000720b */ /* 0x000fe20003f14200 */
[----:B------:R-:W-:Y:S01]  /*3290*/  BSSY B2, `(.L_x_1086) ;  /* 0x000001a000027945 */ /* 0x000fe20003800000 */
[C---:B------:R-:W-:Y:S02]  /*32a0*/  LOP3.LUT R16, R10.reuse, 0x7fffff, RZ, 0xc0, !PT ;  /* 0x007fffff0a107812 */ /* 0x040fe400078ec0ff */
        /* <DEDUP_REMOVED lines=11> */
.L_x_1088:
        /* <DEDUP_REMOVED lines=13> */
.L_x_1087:
[----:B------:R-:W-:Y:S05]  /*3430*/  BSYNC B2 ;  /* 0x0000000000027941 */ /* 0x000fea0003800000 */
.L_x_1086:
[----:B------:R-:W-:-:S04]  /*3440*/  FMUL.FTZ R17, R17, 1.1920928955078125e-07 ;  /* 0x3400000011117820 */ /* 0x000fc80000410000 */
[----:B------:R-:W-:-:S07]  /*3450*/  FMUL.FTZ R10, R10, R17 ;  /* 0x000000110a0a7220 */ /* 0x000fce0000410000 */
.L_x_1081:
[----:B------:R-:W-:Y:S05]  /*3460*/  BSYNC B0 ;  /* 0x0000000000007941 */ /* 0x000fea0003800000 */
.L_x_1080:
[C---:B------:R-:W-:Y:S02]  /*3470*/  FSETP.GTU.FTZ.AND P0, PT, |R10|.reuse, +INF , PT ;  /* 0x7f8000000a00780b */ /* 0x040fe40003f1c200 */
[----:B------:R-:W-:-:S04]  /*3480*/  LOP3.LUT R9, R10, 0x80000000, R9, 0xb8, !PT ;  /* 0x800000000a097812 */ /* 0x000fc800078eb809 */
[----:B------:R-:W-:-:S04]  /*3490*/  FSEL R9, R10, R9, P0 ;  /* 0x000000090a097208 */ /* 0x000fc80000000000 */
[----:B------:R-:W-:-:S07]  /*34a0*/  F2FP.BF16.F32.PACK_AB R9, RZ, R9 ;  /* 0x00000009ff09723e */ /* 0x000fce00000010ff */
.L_x_1079:
[----:B------:R-:W-:Y:S05]  /*34b0*/  BSYNC B1 ;  /* 0x0000000000017941 */ /* 0x000fea0003800000 */
.L_x_1078:
[----:B------:R-:W-:Y:S01]  /*34c0*/  IADD3 R10, R6, 0x100, RZ ;  /* 0x00000100060a7810 */ /* 0x000fe20007ffe0ff */
[----:B------:R-:W-:Y:S03]  /*34d0*/  BSSY B1, `(.L_x_1089) ;  /* 0x000004c000017945 */ /* 0x000fe60003800000 */
        /* <DEDUP_REMOVED lines=11> */
[----:B----4-:R-:W-:Y:S01]  /*3590*/  FADD.FTZ R17, |R20|, -RZ ;  /* 0x800000ff14117221 */ /* 0x010fe20000010200 */
        /* <DEDUP_REMOVED lines=19> */
.L_x_1096:
[----:B------:R-:W-:Y:S01]  /*36d0*/  FSETP.GEU.FTZ.AND P0, PT, R16, -R17, PT ;  /* 0x800000111000720b */ /* 0x000fe20003f1e000 */
[----:B------:R-:W-:-:S12]  /*36e0*/  FADD.FTZ R7, R7, -1 ;  /* 0xbf80000007077421 */ /* 0x000fd80000010000 */
[----:B------:R-:W-:-:S07]  /*36f0*/  @!P0 FADD.FTZ R7, R7, -1 ;  /* 0xbf80000007078421 */ /* 0x000fce0000010000 */
.L_x_1095:
[----:B------:R-:W-:Y:S05]  /*3700*/  BSYNC B2 ;  /* 0x0000000000027941 */ /* 0x000fea0003800000 */
.L_x_1094:
[----:B------:R-:W-:Y:S01]  /*3710*/  FFMA.FTZ R10, -R17, R7, R10 ;  /* 0x00000007110a7223 */ /* 0x000fe2000001010a */
[----:B------:R-:W-:Y:S06]  /*3720*/  BRA `(.L_x_1092) ;  /* 0x0000000000847947 */ /* 0x000fec0003800000 */
.L_x_1093:
[----:B0---4-:R-:W-:Y:S01]  /*3730*/  IADD3 R15, R7, -0xb800000, RZ ;  /* 0xf4800000070f7810 */ /* 0x011fe20007ffe0ff */
[----:B------:R-:W-:Y:S01]  /*3740*/  BSSY B2, `(.L_x_1097) ;  /* 0x000001d000027945 */ /* 0x000fe20003800000 */
[----:B------:R-:W-:Y:S02]  /*3750*/  FSETP.GT.FTZ.AND P0, PT, |R20|, RZ, PT ;  /* 0x000000ff1400720b */ /* 0x000fe40003f14200 */
        /* <DEDUP_REMOVED lines=13> */
.L_x_1099:
        /* <DEDUP_REMOVED lines=14> */
.L_x_1098:
[----:B------:R-:W-:Y:S05]  /*3910*/  BSYNC B2 ;  /* 0x0000000000027941 */ /* 0x000fea0003800000 */
.L_x_1097:
[----:B------:R-:W-:-:S04]  /*3920*/  FMUL.FTZ R17, R17, 1.1920928955078125e-07 ;  /* 0x3400000011117820 */ /* 0x000fc80000410000 */
[----:B------:R-:W-:-:S07]  /*3930*/  FMUL.FTZ R10, R10, R17 ;  /* 0x000000110a0a7220 */ /* 0x000fce0000410000 */
.L_x_1092:
[----:B------:R-:W-:Y:S05]  /*3940*/  BSYNC B0 ;  /* 0x0000000000007941 */ /* 0x000fea0003800000 */
.L_x_1091:
[C---:B------:R-:W-:Y:S02]  /*3950*/  FSETP.GTU.FTZ.AND P0, PT, |R10|.reuse, +INF , PT ;  /* 0x7f8000000a00780b */ /* 0x040fe40003f1c200 */
[----:B------:R-:W-:-:S04]  /*3960*/  LOP3.LUT R11, R10, 0x80000000, R11, 0xb8, !PT ;  /* 0x800000000a0b7812 */ /* 0x000fc800078eb80b */
[----:B------:R-:W-:-:S04]  /*3970*/  FSEL R10, R10, R11, P0 ;  /* 0x0000000b0a0a7208 */ /* 0x000fc80000000000 */
[----:B------:R-:W-:-:S07]  /*3980*/  F2FP.BF16.F32.PACK_AB R10, RZ, R10 ;  /* 0x0000000aff0a723e */ /* 0x000fce00000010ff */
.L_x_1090:
[----:B------:R-:W-:Y:S05]  /*3990*/  BSYNC B1 ;  /* 0x0000000000017941 */ /* 0x000fea0003800000 */
.L_x_1089:
[----:B0---4-:R-:W-:Y:S01]  /*39a0*/  IADD3 R16, R6, 0x180, RZ ;  /* 0x0000018006107810 */ /* 0x011fe20007ffe0ff */
        /* <DEDUP_REMOVED lines=32> */
.L_x_1107:
[----:B------:R-:W-:Y:S01]  /*3bb0*/  FSETP.GEU.FTZ.AND P0, PT, R17, -R15, PT ;  /* 0x8000000f1100720b */ /* 0x000fe20003f1e000 */
[----:B------:R-:W-:-:S12]  /*3bc0*/  FADD.FTZ R7, R7, -1 ;  /* 0xbf80000007077421 */ /* 0x000fd80000010000 */
[----:B------:R-:W-:-:S07]  /*3bd0*/  @!P0 FADD.FTZ R7, R7, -1 ;  /* 0xbf80000007078421 */ /* 0x000fce0000010000 */
.L_x_1106:
[----:B------:R-:W-:Y:S05]  /*3be0*/  BSYNC B2 ;  /* 0x0000000000027941 */ /* 0x000fea0003800000 */
.L_x_1105:
[----:B------:R-:W-:Y:S01]  /*3bf0*/  FFMA.FTZ R16, -R15, R7, R16 ;  /* 0x000000070f107223 */ /* 0x000fe20000010110 */
[----:B------:R-:W-:Y:S06]  /*3c00*/  BRA `(.L_x_1103) ;  /* 0x0000000000887947 */ /* 0x000fec0003800000 */
.L_x_1104:
        /* <DEDUP_REMOVED lines=9> */
[----:B------:R-:W-:-:S03]  /*3ca0*/  LOP3.LUT R11, R15, 0xff800000, RZ, 0xc0, !PT ;  /* 0xff8000000f0b7812 */ /* 0x000fc600078ec0ff */
[----:B------:R-:W-:Y:S01]  /*3cb0*/  IMAD.MOV.U32 R18, RZ, RZ, R16 ;  /* 0x000000ffff127224 */ /* 0x000fe200078e0010 */
[----:B------:R-:W-:-:S05]  /*3cc0*/  FSEL R11, R11, +QNAN , !P0 ;  /* 0x7fffffff0b0b7808 */ /* 0x000fca0004000000 */
[----:B------:R-:W-:Y:S05]  /*3cd0*/  @!P1 BRA `(.L_x_1109) ;  /* 0x0000000000489947 */ /* 0x000fea0003800000 */
[----:B------:R-:W-:Y:S02]  /*3ce0*/  LOP3.LUT R15, R15, 0x7fffff, RZ, 0xc0, !PT ;  /* 0x007fffff0f0f7812 */ /* 0x000fe400078ec0ff */
[----:B------:R-:W-:Y:S01]  /*3cf0*/  MOV R18, R16 ;  /* 0x0000001000127202 */ /* 0x000fe20000000f00 */
[----:B------:R-:W-:Y:S01]  /*3d00*/  IMAD.MOV.U32 R16, RZ, RZ, R17 ;  /* 0x000000ffff107224 */ /* 0x000fe200078e0011 */
[----:B------:R-:W-:-:S04]  /*3d10*/  LOP3.LUT R15, R15, 0x3f800000, RZ, 0xfc, !PT ;  /* 0x3f8000000f0f7812 */ /* 0x000fc800078efcff */
[----:B------:R0:W1:Y:S03]  /*3d20*/  MUFU.RCP R7, R15 ;  /* 0x0000000f00077308 */ /* 0x0000660000001000 */
.L_x_1110:
        /* <DEDUP_REMOVED lines=13> */
.L_x_1109:
[----:B------:R-:W-:Y:S05]  /*3e00*/  BSYNC B2 ;  /* 0x0000000000027941 */ /* 0x000fea0003800000 */
.L_x_1108:
[----:B------:R-:W-:-:S04]  /*3e10*/  FMUL.FTZ R18, R18, 1.1920928955078125e-07 ;  /* 0x3400000012127820 */ /* 0x000fc80000410000 */
[----:B------:R-:W-:-:S07]  /*3e20*/  FMUL.FTZ R16, R11, R18 ;  /* 0x000000120b107220 */ /* 0x000fce0000410000 */
.L_x_1103:
[----:B------:R-:W-:Y:S05]  /*3e30*/  BSYNC B0 ;  /* 0x0000000000007941 */ /* 0x000fea0003800000 */
.L_x_1102:
[C---:B------:R-:W-:Y:S02]  /*3e40*/  FSETP.GTU.FTZ.AND P0, PT, |R16|.reuse, +INF , PT ;  /* 0x7f8000001000780b */ /* 0x040fe40003f1c200 */
[----:B------:R-:W-:-:S04]  /*3e50*/  LOP3.LUT R21, R16, 0x80000000, R21, 0xb8, !PT ;  /* 0x8000000010157812 */ /* 0x000fc800078eb815 */
[----:B------:R-:W-:-:S04]  /*3e60*/  FSEL R7, R16, R21, P0 ;  /* 0x0000001510077208 */ /* 0x000fc80000000000 */
[----:B------:R-:W-:-:S07]  /*3e70*/  F2FP.BF16.F32.PACK_AB R7, RZ, R7 ;  /* 0x00000007ff07723e */ /* 0x000fce00000010ff */
.L_x_1101:
[----:B------:R-:W-:Y:S05]  /*3e80*/  BSYNC B1 ;  /* 0x0000000000017941 */ /* 0x000fea0003800000 */
.L_x_1100:
[----:B------:R-:W-:Y:S01]  /*3e90*/  VIADD R16, R6, 0x200 ;  /* 0x0000020006107836 */ /* 0x000fe20000000000 */
[----:B------:R-:W-:Y:S04]  /*3ea0*/  BSSY B1, `(.L_x_1111) ;  /* 0x000004d000017945 */ /* 0x000fe80003800000 */
[----:B------:R-:W-:-:S13]  /*3eb0*/  ISETP.GE.AND P0, PT, R16, R5, PT ;  /* 0x000000051000720c */ /* 0x000fda0003f06270 */
[----:B------:R-:W-:Y:S05]  /*3ec0*/  @P0 BRA `(.L_x_1112) ;  /* 0x0000000400280947 */ /* 0x000fea0003800000 */
[----:B------:R-:W-:Y:S01]  /*3ed0*/  IMAD.U32 R25, R25, 0x10000, RZ ;  /* 0x0001000019197824 */ /* 0x000fe200078e00ff */
        /* <DEDUP_REMOVED lines=28> */
.L_x_1118:
[----:B------:R-:W-:Y:S01]  /*40a0*/  FSETP.GEU.FTZ.AND P0, PT, R18, -R17, PT ;  /* 0x800000111200720b */ /* 0x000fe20003f1e000 */
[----:B------:R-:W-:-:S12]  /*40b0*/  FADD.FTZ R11, R11, -1 ;  /* 0xbf8000000b0b7421 */ /* 0x000fd80000010000 */
[----:B------:R-:W-:-:S07]  /*40c0*/  @!P0 FADD.FTZ R11, R11, -1 ;  /* 0xbf8000000b0b8421 */ /* 0x000fce0000010000 */
.L_x_1117:
[----:B------:R-:W-:Y:S05]  /*40d0*/  BSYNC B2 ;  /* 0x0000000000027941 */ /* 0x000fea0003800000 */
.L_x_1116:
[----:B------:R-:W-:Y:S01]  /*40e0*/  FFMA.FTZ R0, -R17, R11, R0 ;  /* 0x0000000b11007223 */ /* 0x000fe20000010100 */
[----:B------:R-:W-:Y:S06]  /*40f0*/  BRA `(.L_x_1114) ;  /* 0x0000000000887947 */ /* 0x000fec0003800000 */
.L_x_1115:
        /* <DEDUP_REMOVED lines=10> */
[----:B------:R-:W-:Y:S02]  /*41a0*/  FSEL R11, R0, +QNAN , !P0 ;  /* 0x7fffffff000b7808 */ /* 0x000fe40004000000 */
[----:B------:R-:W-:-:S07]  /*41b0*/  MOV R18, R16 ;  /* 0x0000001000127202 */ /* 0x000fce0000000f00 */
[----:B------:R-:W-:Y:S05]  /*41c0*/  @!P1 BRA `(.L_x_1120) ;  /* 0x0000000000489947 */ /* 0x000fea0003800000 */
[----:B------:R-:W-:Y:S01]  /*41d0*/  LOP3.LUT R15, R19, 0x7fffff, RZ, 0xc0, !PT ;  /* 0x007fffff130f7812 */ /* 0x000fe200078ec0ff */
[----:B------:R-:W-:Y:S02]  /*41e0*/  IMAD.MOV.U32 R18, RZ, RZ, R16 ;  /* 0x000000ffff127224 */ /* 0x000fe400078e0010 */
[----:B------:R-:W-:Y:S01]  /*41f0*/  IMAD.MOV.U32 R16, RZ, RZ, R17 ;  /* 0x000000ffff107224 */ /* 0x000fe200078e0011 */
[----:B------:R-:W-:-:S04]  /*4200*/  LOP3.LUT R15, R15, 0x3f800000, RZ, 0xfc, !PT ;  /* 0x3f8000000f0f7812 */ /* 0x000fc800078efcff */
[----:B------:R0:W1:Y:S03]  /*4210*/  MUFU.RCP R0, R15 ;  /* 0x0000000f00007308 */ /* 0x0000660000001000 */
.L_x_1121:
        /* <DEDUP_REMOVED lines=13> */
.L_x_1120:
[----:B------:R-:W-:Y:S05]  /*42f0*/  BSYNC B2 ;  /* 0x0000000000027941 */ /* 0x000fea0003800000 */
.L_x_1119:
[----:B------:R-:W-:-:S04]  /*4300*/  FMUL.FTZ R18, R18, 1.1920928955078125e-07 ;  /* 0x3400000012127820 */ /* 0x000fc80000410000 */
[----:B------:R-:W-:-:S07]  /*4310*/  FMUL.FTZ R0, R11, R18 ;  /* 0x000000120b007220 */ /* 0x000fce0000410000 */
.L_x_1114:
[----:B------:R-:W-:Y:S05]  /*4320*/  BSYNC B0 ;  /* 0x0000000000007941 */ /* 0x000fea0003800000 */
.L_x_1113:
[C---:B------:R-:W-:Y:S02]  /*4330*/  FSETP.GTU.FTZ.AND P0, PT, |R0|.reuse, +INF , PT ;  /* 0x7f8000000000780b */ /* 0x040fe40003f1c200 */
[----:B------:R-:W-:-:S04]  /*4340*/  LOP3.LUT R25, R0, 0x80000000, R25, 0xb8, !PT ;  /* 0x8000000000197812 */ /* 0x000fc800078eb819 */
[----:B------:R-:W-:-:S04]  /*4350*/  FSEL R11, R0, R25, P0 ;  /* 0x00000019000b7208 */ /* 0x000fc80000000000 */
[----:B------:R-:W-:-:S07]  /*4360*/  F2FP.BF16.F32.PACK_AB R11, RZ, R11 ;  /* 0x0000000bff0b723e */ /* 0x000fce00000010ff */
.L_x_1112:
[----:B------:R-:W-:Y:S05]  /*4370*/  BSYNC B1 ;  /* 0x0000000000017941 */ /* 0x000fea0003800000 */
.L_x_1111:
[----:B------:R-:W-:Y:S01]  /*4380*/  VIADD R0, R6, 0x280 ;  /* 0x0000028006007836 */ /* 0x000fe20000000000 */
[----:B------:R-:W-:Y:S04]  /*4390*/  BSSY B1, `(.L_x_1122) ;  /* 0x000004a000017945 */ /* 0x000fe80003800000 */
[----:B------:R-:W-:-:S13]  /*43a0*/  ISETP.GE.AND P0, PT, R0, R5, PT ;  /* 0x000000050000720c */ /* 0x000fda0003f06270 */
[----:B------:R-:W-:Y:S05]  /*43b0*/  @P0 BRA `(.L_x_1123) ;  /* 0x00000004001c0947 */ /* 0x000fea0003800000 */
[----:B------:R-:W-:Y:S01]  /*43c0*/  IMAD.U32 R16, R2, 0x10000, RZ ;  /* 0x0001000002107824 */ /* 0x000fe200078e00ff */
        /* <DEDUP_REMOVED lines=28> */
.L_x_1129:
[----:B------:R-:W-:Y:S01]  /*4590*/  FSETP.GEU.FTZ.AND P0, PT, R15, -R19, PT ;  /* 0x800000130f00720b */ /* 0x000fe20003f1e000 */
[----:B------:R-:W-:-:S12]  /*45a0*/  FADD.FTZ R17, R17, -1 ;  /* 0xbf80000011117421 */ /* 0x000fd80000010000 */
[----:B------:R-:W-:-:S07]  /*45b0*/  @!P0 FADD.FTZ R17, R17, -1 ;  /* 0xbf80000011118421 */ /* 0x000fce0000010000 */
.L_x_1128:
[----:B------:R-:W-:Y:S05]  /*45c0*/  BSYNC B2 ;  /* 0x0000000000027941 */ /* 0x000fea0003800000 */
.L_x_1127:
[----:B------:R-:W-:Y:S01]  /*45d0*/  FFMA.FTZ R2, -R19, R17, R2 ;  /* 0x0000001113027223 */ /* 0x000fe20000010102 */
[----:B------:R-:W-:Y:S06]  /*45e0*/  BRA `(.L_x_1125) ;  /* 0x00000000007c7947 */ /* 0x000fec0003800000 */
.L_x_1126:
[----:B------:R-:W-:Y:S01]  /*45f0*/  VIADD R0, R19, 0xf4800000 ;  /* 0xf480000013007836 */ /* 0x000fe20000000000 */
[----:B------:R-:W-:Y:S01]  /*4600*/  FSETP.GT.FTZ.AND P0, PT, |R16|, RZ, PT ;  /* 0x000000ff1000720b */ /* 0x000fe20003f14200 */
[----:B------:R-:W-:Y:S03]  /*4610*/  BSSY B2, `(.L_x_1130) ;  /* 0x000001a000027945 */ /* 0x000fe60003800000 */
[----:B0-----:R-:W-:Y:S02]  /*4620*/  LOP3.LUT R15, R0, 0xff800000, RZ, 0xc0, !PT ;  /* 0xff800000000f7812 */ /* 0x001fe400078ec0ff */
[C---:B------:R-:W-:Y:S02]  /*4630*/  LOP3.LUT R0, R2.reuse, 0x7fffff, RZ, 0xc0, !PT ;  /* 0x007fffff02007812 */ /* 0x040fe400078ec0ff */
[C---:B------:R-:W-:Y:S02]  /*4640*/  IADD3 R15, R2.reuse, -R15, RZ ;  /* 0x8000000f020f7210 */ /* 0x040fe40007ffe0ff */
[----:B------:R-:W-:-:S02]  /*4650*/  ISETP.GT.U32.OR P0, PT, R2, 0x7f7fffff, !P0 ;  /* 0x7f7fffff0200780c */ /* 0x000fc40004704470 */
        /* <DEDUP_REMOVED lines=8> */
.L_x_1132:
        /* <DEDUP_REMOVED lines=13> */
.L_x_1131:
[----:B------:R-:W-:Y:S05]  /*47b0*/  BSYNC B2 ;  /* 0x0000000000027941 */ /* 0x000fea0003800000 */
.L_x_1130:
[----:B0-----:R-:W-:-:S04]  /*47c0*/  FMUL.FTZ R15, R16, 1.1920928955078125e-07 ;  /* 0x34000000100f7820 */ /* 0x001fc80000410000 */
[----:B------:R-:W-:-:S07]  /*47d0*/  FMUL.FTZ R2, R2, R15 ;  /* 0x0000000f02027220 */ /* 0x000fce0000410000 */
.L_x_1125:
[----:B------:R-:W-:Y:S05]  /*47e0*/  BSYNC B0 ;  /* 0x0000000000007941 */ /* 0x000fea0003800000 */
.L_x_1124:
[C---:B------:R-:W-:Y:S02]  /*47f0*/  FSETP.GTU.FTZ.AND P0, PT, |R2|.reuse, +INF , PT ;  /* 0x7f8000000200780b */ /* 0x040fe40003f1c200 */
[----:B------:R-:W-:-:S04]  /*4800*/  LOP3.LUT R3, R2, 0x80000000, R3, 0xb8, !PT ;  /* 0x8000000002037812 */ /* 0x000fc800078eb803 */
[----:B------:R-:W-:-:S04]  /*4810*/  FSEL R2, R2, R3, P0 ;  /* 0x0000000302027208 */ /* 0x000fc80000000000 */
[----:B------:R-:W-:-:S07]  /*4820*/  F2FP.BF16.F32.PACK_AB R2, RZ, R2 ;  /* 0x00000002ff02723e */ /* 0x000fce00000010ff */
.L_x_1123:
[----:B------:R-:W-:Y:S05]  /*4830*/  BSYNC B1 ;  /* 0x0000000000017941 */ /* 0x000fea0003800000 */
.L_x_1122:
        /* <DEDUP_REMOVED lines=33> */
.L_x_1140:
[----:B------:R-:W-:Y:S01]  /*4a50*/  FSETP.GEU.FTZ.AND P0, PT, R16, -R18, PT ;  /* 0x800000121000720b */ /* 0x000fe20003f1e000 */
[----:B------:R-:W-:-:S12]  /*4a60*/  FADD.FTZ R0, R0, -1 ;  /* 0xbf80000000007421 */ /* 0x000fd80000010000 */
[----:B------:R-:W-:-:S07]  /*4a70*/  @!P0 FADD.FTZ R0, R0, -1 ;  /* 0xbf80000000008421 */ /* 0x000fce0000010000 */
.L_x_1139:
[----:B------:R-:W-:Y:S05]  /*4a80*/  BSYNC B2 ;  /* 0x0000000000027941 */ /* 0x000fea0003800000 */
.L_x_1138:
[----:B------:R-:W-:Y:S01]  /*4a90*/  FFMA.FTZ R3, -R18, R0, R3 ;  /* 0x0000000012037223 */ /* 0x000fe20000010103 */
[----:B------:R-:W-:Y:S06]  /*4aa0*/  BRA `(.L_x_1136) ;  /* 0x00000000007c7947 */ /* 0x000fec0003800000 */
.L_x_1137:
[----:B------:R-:W-:Y:S01]  /*4ab0*/  IADD3 R0, R18, -0xb800000, RZ ;  /* 0xf480000012007810 */ /* 0x000fe20007ffe0ff */
[----:B------:R-:W-:Y:S01]  /*4ac0*/  BSSY B2, `(.L_x_1141) ;  /* 0x000001b000027945 */ /* 0x000fe20003800000 */
[----:B------:R-:W-:Y:S02]  /*4ad0*/  FSETP.GT.FTZ.AND P0, PT, |R17|, RZ, PT ;  /* 0x000000ff1100720b */ /* 0x000fe40003f14200 */
        /* <DEDUP_REMOVED lines=12> */
.L_x_1143:
        /* <DEDUP_REMOVED lines=13> */
.L_x_1142:
[----:B------:R-:W-:Y:S05]  /*4c70*/  BSYNC B2 ;  /* 0x0000000000027941 */ /* 0x000fea0003800000 */
.L_x_1141:
[----:B------:R-:W-:-:S04]  /*4c80*/  FMUL.FTZ R16, R16, 1.1920928955078125e-07 ;  /* 0x3400000010107820 */ /* 0x000fc80000410000 */
[----:B------:R-:W-:-:S07]  /*4c90*/  FMUL.FTZ R3, R3, R16 ;  /* 0x0000001003037220 */ /* 0x000fce0000410000 */
.L_x_1136:
[----:B------:R-:W-:Y:S05]  /*4ca0*/  BSYNC B0 ;  /* 0x0000000000007941 */ /* 0x000fea0003800000 */
.L_x_1135:
[C---:B------:R-:W-:Y:S02]  /*4cb0*/  FSETP.GTU.FTZ.AND P0, PT, |R3|.reuse, +INF , PT ;  /* 0x7f8000000300780b */ /* 0x040fe40003f1c200 */
[----:B------:R-:W-:-:S04]  /*4cc0*/  LOP3.LUT R26, R3, 0x80000000, R26, 0xb8, !PT ;  /* 0x80000000031a7812 */ /* 0x000fc800078eb81a */
[----:B------:R-:W-:-:S04]  /*4cd0*/  FSEL R3, R3, R26, P0 ;  /* 0x0000001a03037208 */ /* 0x000fc80000000000 */
[----:B------:R-:W-:-:S07]  /*4ce0*/  F2FP.BF16.F32.PACK_AB R3, RZ, R3 ;  /* 0x00000003ff03723e */ /* 0x000fce00000010ff */
.L_x_1134:
[----:B------:R-:W-:Y:S05]  /*4cf0*/  BSYNC B1 ;  /* 0x0000000000017941 */ /* 0x000fea0003800000 */
.L_x_1133:
        /* <DEDUP_REMOVED lines=33> */
.L_x_1151:
[----:B------:R-:W-:Y:S01]  /*4f10*/  FSETP.GEU.FTZ.AND P0, PT, R15, -R19, PT ;  /* 0x800000130f00720b */ /* 0x000fe20003f1e000 */
[----:B------:R-:W-:-:S12]  /*4f20*/  FADD.FTZ R17, R17, -1 ;  /* 0xbf80000011117421 */ /* 0x000fd80000010000 */
[----:B------:R-:W-:-:S07]  /*4f30*/  @!P0 FADD.FTZ R17, R17, -1 ;  /* 0xbf80000011118421 */ /* 0x000fce0000010000 */
.L_x_1150:
[----:B------:R-:W-:Y:S05]  /*4f40*/  BSYNC B2 ;  /* 0x0000000000027941 */ /* 0x000fea0003800000 */
.L_x_1149:
[----:B------:R-:W-:Y:S01]  /*4f50*/  FFMA.FTZ R12, -R19, R17, R12 ;  /* 0x00000011130c7223 */ /* 0x000fe2000001010c */
[----:B------:R-:W-:Y:S06]  /*4f60*/  BRA `(.L_x_1147) ;  /* 0x00000000007c7947 */ /* 0x000fec0003800000 */
.L_x_1148:
[C---:B------:R-:W-:Y:S01]  /*4f70*/  VIADD R0, R17.reuse, 0xf4800000 ;  /* 0xf480000011007836 */ /* 0x040fe20000000000 */
[----:B------:R-:W-:Y:S01]  /*4f80*/  FSETP.GT.FTZ.AND P0, PT, |R16|, RZ, PT ;  /* 0x000000ff1000720b */ /* 0x000fe20003f14200 */
[----:B------:R-:W-:Y:S03]  /*4f90*/  BSSY B2, `(.L_x_1152) ;  /* 0x000001a000027945 */ /* 0x000fe60003800000 */
[----:B0-----:R-:W-:Y:S02]  /*4fa0*/  LOP3.LUT R15, R0, 0xff800000, RZ, 0xc0, !PT ;  /* 0xff800000000f7812 */ /* 0x001fe400078ec0ff */
        /* <DEDUP_REMOVED lines=11> */
.L_x_1154:
        /* <DEDUP_REMOVED lines=13> */
.L_x_1153:
[----:B------:R-:W-:Y:S05]  /*5130*/  BSYNC B2 ;  /* 0x0000000000027941 */ /* 0x000fea0003800000 */
.L_x_1152:
[----:B------:R-:W-:-:S04]  /*5140*/  FMUL.FTZ R15, R15, 1.1920928955078125e-07 ;  /* 0x340000000f0f7820 */ /* 0x000fc80000410000 */
[----:B------:R-:W-:-:S07]  /*5150*/  FMUL.FTZ R12, R12, R15 ;  /* 0x0000000f0c0c7220 */ /* 0x000fce0000410000 */
.L_x_1147:
[----:B------:R-:W-:Y:S05]  /*5160*/  BSYNC B0 ;  /* 0x0000000000007941 */ /* 0x000fea0003800000 */
.L_x_1146:
[C---:B------:R-:W-:Y:S02]  /*5170*/  FSETP.GTU.FTZ.AND P0, PT, |R12|.reuse, +INF , PT ;  /* 0x7f8000000c00780b */ /* 0x040fe40003f1c200 */
[----:B------:R-:W-:-:S04]  /*5180*/  LOP3.LUT R13, R12, 0x80000000, R13, 0xb8, !PT ;  /* 0x800000000c0d7812 */ /* 0x000fc800078eb80d */
[----:B------:R-:W-:-:S04]  /*5190*/  FSEL R0, R12, R13, P0 ;  /* 0x0000000d0c007208 */ /* 0x000fc80000000000 */
[----:B------:R-:W-:-:S07]  /*51a0*/  F2FP.BF16.F32.PACK_AB R0, RZ, R0 ;  /* 0x00000000ff00723e */ /* 0x000fce00000010ff */
.L_x_1145:
[----:B------:R-:W-:Y:S05]  /*51b0*/  BSYNC B1 ;  /* 0x0000000000017941 */ /* 0x000fea0003800000 */
.L_x_1144:
[----:B------:R-:W-:Y:S01]  /*51c0*/  ISETP.GE.AND P0, PT, R6, R5, PT ;  /* 0x000000050600720c */ /* 0x000fe20003f06270 */
[----:B------:R-:W-:Y:S04]  /*51d0*/  BSSY B0, `(.L_x_1155) ;  /* 0x0000034000007945 */ /* 0x000fe80003800000 */
[----:B------:R-:W-:Y:S08]  /*51e0*/  BSSY B1, `(.L_x_1156) ;  /* 0x000002c000017945 */ /* 0x000ff00003800000 */
[----:B------:R-:W-:Y:S05]  /*51f0*/  @P0 BRA `(.L_x_1157) ;  /* 0x0000000000340947 */ /* 0x000fea0003800000 */
[----:B------:R-:W1:Y:S01]  /*5200*/  LDC.64 R12, c[0x0][0x218] ;  /* 0x00008600ff0c7b82 */ /* 0x000e620000000a00 */
[----:B0-----:R-:W-:Y:S01]  /*5210*/  IMAD.IADD R15, R4, 0x1, R6 ;  /* 0x00000001040f7824 */ /* 0x001fe200078e0206 */
[----:B------:R-:W-:-:S04]  /*5220*/  MOV R6, R8 ;  /* 0x0000000800067202 */ /* 0x000fc80000000f00 */
[----:B------:R-:W-:Y:S01]  /*5230*/  ISETP.GE.AND P0, PT, R6, R5, PT ;  /* 0x000000050600720c */ /* 0x000fe20003f06270 */
[----:B-1----:R-:W-:-:S05]  /*5240*/  IMAD.WIDE.U32 R12, R15, 0x2, R12 ;  /* 0x000000020f0c7825 */ /* 0x002fca00078e000c */
[----:B------:R0:W-:Y:S07]  /*5250*/  STG.E.U16 desc[UR4][R12.64], R14 ;  /* 0x0000000e0c007986 */ /* 0x0001ee000c101504 */
[----:B------:R-:W-:Y:S05]  /*5260*/  @P0 BRA `(.L_x_1158) ;  /* 0x0000000000340947 */ /* 0x000fea0003800000 */
[----:B0-----:R-:W0:Y:S01]  /*5270*/  LDC.64 R12, c[0x0][0x218] ;  /* 0x00008600ff0c7b82 */ /* 0x001e220000000a00 */
[----:B------:R-:W-:Y:S01]  /*5280*/  IMAD.IADD R15, R4, 0x1, R6 ;  /* 0x00000001040f7824 */ /* 0x000fe200078e0206 */
[----:B------:R-:W-:Y:S01]  /*5290*/  PRMT R14, R9, 0x7610, R14 ;  /* 0x00007610090e7816 */ /* 0x000fe2000000000e */
[----:B------:R-:W-:Y:S02]  /*52a0*/  VIADD R6, R6, 0x80 ;  /* 0x0000008006067836 */ /* 0x000fe40000000000 */
[----:B0-----:R-:W-:-:S05]  /*52b0*/  IMAD.WIDE.U32 R8, R15, 0x2, R12 ;  /* 0x000000020f087825 */ /* 0x001fca00078e000c */
[----:B------:R1:W-:Y:S02]  /*52c0*/  STG.E.U16 desc[UR4][R8.64], R14 ;  /* 0x0000000e08007986 */ /* 0x0003e4000c101504 */
.L_x_1157:
[----:B------:R-:W-:-:S13]  /*52d0*/  ISETP.GE.AND P0, PT, R6, R5, PT ;  /* 0x000000050600720c */ /* 0x000fda0003f06270 */
[----:B------:R-:W-:Y:S05]  /*52e0*/  @P0 BRA `(.L_x_1159) ;  /* 0x0000000000300947 */ /* 0x000fea0003800000 */
[----:B-1----:R-:W1:Y:S01]  /*52f0*/  LDC.64 R8, c[0x0][0x218] ;  /* 0x00008600ff087b82 */ /* 0x002e620000000a00 */
[----:B------:R-:W-:Y:S01]  /*5300*/  IADD3 R13, R4, R6, RZ ;  /* 0x00000006040d7210 */ /* 0x000fe20007ffe0ff */
[----:B------:R-:W-:-:S04]  /*5310*/  VIADD R6, R6, 0x80 ;  /* 0x0000008006067836 */ /* 0x000fc80000000000 */
[----:B-1----:R-:W-:-:S05]  /*5320*/  IMAD.WIDE.U32 R8, R13, 0x2, R8 ;  /* 0x000000020d087825 */ /* 0x002fca00078e0008 */
[----:B------:R1:W-:Y:S02]  /*5330*/  STG.E.U16 desc[UR4][R8.64], R10 ;  /* 0x0000000a08007986 */ /* 0x0003e4000c101504 */
.L_x_1158:
[----:B------:R-:W-:-:S13]  /*5340*/  ISETP.GE.AND P0, PT, R6, R5, PT ;  /* 0x000000050600720c */ /* 0x000fda0003f06270 */
[----:B------:R-:W-:Y:S05]  /*5350*/  @P0 BRA `(.L_x_1160) ;  /* 0x0000000000300947 */ /* 0x000fea0003800000 */
[----:B-1----:R-:W1:Y:S01]  /*5360*/  LDC.64 R8, c[0x0][0x218] ;  /* 0x00008600ff087b82 */ /* 0x002e620000000a00 */
[----:B0-----:R-:W-:Y:S01]  /*5370*/  IADD3 R13, R4, R6, RZ ;  /* 0x00000006040d7210 */ /* 0x001fe20007ffe0ff */
[----:B------:R-:W-:-:S04]  /*5380*/  VIADD R6, R6, 0x80 ;  /* 0x0000008006067836 */ /* 0x000fc80000000000 */
[----:B-1----:R-:W-:-:S05]  /*5390*/  IMAD.WIDE.U32 R8, R13, 0x2, R8 ;  /* 0x000000020d087825 */ /* 0x002fca00078e0008 */
[----:B------:R2:W-:Y:S02]  /*53a0*/  STG.E.U16 desc[UR4][R8.64], R7 ;  /* 0x0000000708007986 */ /* 0x0005e4000c101504 */
.L_x_1159:
[----:B------:R-:W-:-:S13]  /*53b0*/  ISETP.GE.AND P0, PT, R6, R5, PT ;  /* 0x000000050600720c */ /* 0x000fda0003f06270 */
[----:B------:R-:W-:Y:S05]  /*53c0*/  @P0 BRA `(.L_x_1161) ;  /* 0x0000000000340947 */ /* 0x000fea0003800000 */
[----:B-12---:R-:W1:Y:S01]  /*53d0*/  LDC.64 R8, c[0x0][0x218] ;  /* 0x00008600ff087b82 */ /* 0x006e620000000a00 */
[----:B------:R-:W-:Y:S01]  /*53e0*/  IADD3 R7, R4, R6, RZ ;  /* 0x0000000604077210 */ /* 0x000fe20007ffe0ff */
[----:B------:R-:W-:-:S04]  /*53f0*/  VIADD R6, R6, 0x80 ;  /* 0x0000008006067836 */ /* 0x000fc80000000000 */
[----:B-1----:R-:W-:-:S05]  /*5400*/  IMAD.WIDE.U32 R8, R7, 0x2, R8 ;  /* 0x0000000207087825 */ /* 0x002fca00078e0008 */
[----:B------:R2:W-:Y:S02]  /*5410*/  STG.E.U16 desc[UR4][R8.64], R11 ;  /* 0x0000000b08007986 */ /* 0x0005e4000c101504 */
.L_x_1160:
[----:B------:R-:W-:-:S13]  /*5420*/  ISETP.GE.AND P0, PT, R6, R5, PT ;  /* 0x000000050600720c */ /* 0x000fda0003f06270 */
[----:B------:R-:W-:Y:S05]  /*5430*/  @P0 BREAK B1 ;  /* 0x0000000000010942 */ /* 0x000fea0003800000 */
[----:B------:R-:W-:Y:S05]  /*5440*/  @P0 BRA `(.L_x_1162) ;  /* 0x0000000000300947 */ /* 0x000fea0003800000 */
[----:B-12---:R-:W1:Y:S01]  /*5450*/  LDC.64 R8, c[0x0][0x218] ;  /* 0x00008600ff087b82 */ /* 0x006e620000000a00 */
[----:B------:R-:W-:Y:S01]  /*5460*/  IADD3 R7, R4, R6, RZ ;  /* 0x0000000604077210 */ /* 0x000fe20007ffe0ff */
[----:B------:R-:W-:-:S04]  /*5470*/  VIADD R6, R6, 0x80 ;  /* 0x0000008006067836 */ /* 0x000fc80000000000 */
[----:B-1----:R-:W-:-:S05]  /*5480*/  IMAD.WIDE.U32 R8, R7, 0x2, R8 ;  /* 0x0000000207087825 */ /* 0x002fca00078e0008 */
[----:B------:R3:W-:Y:S02]  /*5490*/  STG.E.U16 desc[UR4][R8.64], R2 ;  /* 0x0000000208007986 */ /* 0x0007e4000c101504 */
.L_x_1161:
[----:B------:R-:W-:Y:S05]  /*54a0*/  BSYNC B1 ;  /* 0x0000000000017941 */ /* 0x000fea0003800000 */
.L_x_1156:
[----:B------:R-:W-:-:S13]  /*54b0*/  ISETP.GE.AND P0, PT, R6, R5, PT ;  /* 0x000000050600720c */ /* 0x000fda0003f06270 */
[----:B-123--:R-:W1:Y:S01]  /*54c0*/  @!P0 LDC.64 R8, c[0x0][0x218] ;  /* 0x00008600ff088b82 */ /* 0x00ee620000000a00 */
[----:B------:R-:W-:Y:S01]  /*54d0*/  @!P0 IADD3 R7, R4, R6, RZ ;  /* 0x0000000604078210 */ /* 0x000fe20007ffe0ff */
[----:B------:R-:W-:-:S04]  /*54e0*/  @!P0 VIADD R6, R6, 0x80 ;  /* 0x0000008006068836 */ /* 0x000fc80000000000 */
[----:B-1----:R-:W-:-:S05]  /*54f0*/  @!P0 IMAD.WIDE.U32 R8, R7, 0x2, R8 ;  /* 0x0000000207088825 */ /* 0x002fca00078e0008 */
[----:B------:R3:W-:Y:S02]  /*5500*/  @!P0 STG.E.U16 desc[UR4][R8.64], R3 ;  /* 0x0000000308008986 */ /* 0x0007e4000c101504 */
.L_x_1162:
[----:B------:R-:W-:Y:S05]  /*5510*/  BSYNC B0 ;  /* 0x0000000000007941 */ /* 0x000fea0003800000 */
.L_x_1155:
[----:B------:R-:W-:Y:S05]  /*5520*/  WARPSYNC.ALL ;  /* 0x0000000000007948 */ /* 0x000fea0003800000 */
[----:B------:R-:W-:-:S13]  /*5530*/  ISETP.GE.AND P0, PT, R6, R5, PT ;  /* 0x000000050600720c */ /* 0x000fda0003f06270 */
[----:B------:R-:W-:Y:S05]  /*5540*/  @P0 EXIT ;  /* 0x000000000000094d */ /* 0x000fea0003800000 */
[----:B---3--:R-:W3:Y:S01]  /*5550*/  LDC.64 R2, c[0x0][0x218] ;  /* 0x00008600ff027b82 */ /* 0x008ee20000000a00 */
[----:B------:R-:W-:-:S05]  /*5560*/  IADD3 R5, R4, R6, RZ ;  /* 0x0000000604057210 */ /* 0x000fca0007ffe0ff */
[----:B---3--:R-:W-:-:S05]  /*5570*/  IMAD.WIDE.U32 R2, R5, 0x2, R2 ;  /* 0x0000000205027825 */ /* 0x008fca00078e0002 */
[----:B------:R-:W-:Y:S01]  /*5580*/  STG.E.U16 desc[UR4][R2.64], R0 ;  /* 0x0000000002007986 */ /* 0x000fe2000c101504 */
[----:B------:R-:W-:Y:S05]  /*5590*/  EXIT ;  /* 0x000000000000794d */ /* 0x000fea0003800000 */
.L_x_1163:
        /* <DEDUP_REMOVED lines=14> */
.L_x_57301:


//--------------------- .text._ZN2at6native29vectorized_elementwise_kernelILi4ENS0_13BinaryFunctorIN3c108BFloat16ES4_S4_ZZZNS0_16fmod_kernel_cudaERNS_18TensorIteratorBaseEENKUlvE0_clEvENKUlvE2_clEvEUlS4_S4_E_EESt5arrayIPcLm3EEEEviT0_T1_ --------------------------
	.section	.text._ZN2at6native29vectorized_elementwise_kernelILi4ENS0_13BinaryFunctorIN3c108BFloat16ES4_S4_ZZZNS0_16fmod_kernel_cudaERNS_18TensorIteratorBaseEENKUlvE0_clEvENKUlvE2_clEvEUlS4_S4_E_EESt5arrayIPcLm3EEEEviT0_T1_,"ax",@progbits
	.align	128
        .global         _ZN2at6native29vectorized_elementwise_kernelILi4ENS0_13BinaryFunctorIN3c108BFloat16ES4_S4_ZZZNS0_16fmod_kernel_cudaERNS_18TensorIteratorBaseEENKUlvE0_clEvENKUlvE2_clEvEUlS4_S4_E_EESt5arrayIPcLm3EEEEviT0_T1_
        .type           _ZN2at6native29vectorized_elementwise_kernelILi4ENS0_13BinaryFunctorIN3c108BFloat16ES4_S4_ZZZNS0_16fmod_kernel_cudaERNS_18TensorIteratorBaseEENKUlvE0_clEvENKUlvE2_clEvEUlS4_S4_E_EESt5arrayIPcLm3EEEEviT0_T1_,@function
        .size           _ZN2at6native29vectorized_elementwise_kernelILi4ENS0_13BinaryFunctorIN3c108BFloat16ES4_S4_ZZZNS0_16fmod_kernel_cudaERNS_18TensorIteratorBaseEENKUlvE0_clEvENKUlvE2_clEvEUlS4_S4_E_EESt5arrayIPcLm3EEEEviT0_T1_,(.L_x_57302 - _ZN2at6native29vectorized_elementwise_kernelILi4ENS0_13BinaryFunctorIN3c108BFloat16ES4_S4_ZZZNS0_16fmod_kernel_cudaERNS_18TensorIteratorBaseEENKUlvE0_clEvENKUlvE2_clEvEUlS4_S4_E_EESt5arrayIPcLm3EEEEviT0_T1_)
        .other          _ZN2at6native29vectorized_elementwise_kernelILi4ENS0_13BinaryFunctorIN3c108BFloat16ES4_S4_ZZZNS0_16fmod_kernel_cudaERNS_18TensorIteratorBaseEENKUlvE0_clEvENKUlvE2_clEvEUlS4_S4_E_EESt5arrayIPcLm3EEEEviT0_T1_,@"STO_CUDA_ENTRY STV_DEFAULT"
_ZN2at6native29vectorized_elementwise_kernelILi4ENS0_13BinaryFunctorIN3c108BFloat16ES4_S4_ZZZNS0_16fmod_kernel_cudaERNS_18TensorIteratorBaseEENKUlvE0_clEvENKUlvE2_clEvEUlS4_S4_E_EESt5arrayIPcLm3EEEEviT0_T1_:
.text._ZN2at6native29vectorized_elementwise_kernelILi4ENS0_13BinaryFunctorIN3c108BFloat16ES4_S4_ZZZNS0_16fmod_kernel_cudaERNS_18TensorIteratorBaseEENKUlvE0_clEvENKUlvE2_clEvEUlS4_S4_E_EESt5arrayIPcLm3EEEEviT0_T1_:
        /* <DEDUP_REMOVED lines=14> */
[----:B------:R-:W2:Y:S03]  /*00e0*/  LDG.E.64 R10, desc[UR4][R14.64] ;  /* 0x000000040e0a7981 */ /* 0x000ea6000c1e1b00 */
[----:B------:R-:W-:Y:S02]  /*00f0*/  IMAD.WIDE.U32 R16, R5, 0x8, R6 ;  /* 0x0000000805107825 */ /* 0x000fe400078e0006 */
[----:B------:R0:W5:Y:S04]  /*0100*/  LDG.E.64 R6, desc[UR4][R14.64+0x400] ;  /* 0x000400040e067981 */ /* 0x000168000c1e1b00 */
[----:B------:R-:W3:Y:S04]  /*0110*/  LDG.E.64 R8, desc[UR4][R16.64] ;  /* 0x0000000410087981 */ /* 0x000ee8000c1e1b00 */
[----:B------:R0:W5:Y:S01]  /*0120*/  LDG.E.64 R2, desc[UR4][R16.64+0x400] ;  /* 0x0004000410027981 */ /* 0x000162000c1e1b00 */
        /* <DEDUP_REMOVED lines=31> */
.L_x_1170:
[----:B------:R-:W-:Y:S01]  /*0320*/  FSETP.GEU.FTZ.AND P0, PT, R16, -R0, PT ;  /* 0x800000001000720b */ /* 0x000fe20003f1e000 */
[----:B------:R-:W-:-:S12]  /*0330*/  FADD.FTZ R14, R14, -1 ;  /* 0xbf8000000e0e7421 */ /* 0x000fd80000010000 */
[----:B------:R-:W-:-:S07]  /*0340*/  @!P0 FADD.FTZ R14, R14, -1 ;  /* 0xbf8000000e0e8421 */ /* 0x000fce0000010000 */
.L_x_1169:
[----:B------:R-:W-:Y:S05]  /*0350*/  BSYNC B1 ;  /* 0x0000000000017941 */ /* 0x000fea0003800000 */
.L_x_1168:
[----:B------:R-:W-:Y:S01]  /*0360*/  FFMA.FTZ R13, -R0, R14, R13 ;  /* 0x0000000e000d7223 */ /* 0x000fe2000001010d */
[----:B------:R-:W-:Y:S06]  /*0370*/  BRA `(.L_x_1166) ;  /* 0x00000000007c7947 */ /* 0x000fec0003800000 */
.L_x_1167:
        /* <DEDUP_REMOVED lines=15> */
.L_x_1173:
        /* <DEDUP_REMOVED lines=13> */
.L_x_1172:
[----:B------:R-:W-:Y:S05]  /*0540*/  BSYNC B1 ;  /* 0x0000000000017941 */ /* 0x000fea0003800000 */
.L_x_1171:
[----:B------:R-:W-:-:S04]  /*0550*/  FMUL.FTZ R14, R14, 1.1920928955078125e-07 ;  /* 0x340000000e0e7820 */ /* 0x000fc80000410000 */
[----:B------:R-:W-:-:S07]  /*0560*/  FMUL.FTZ R13, R13, R14 ;  /* 0x0000000e0d0d7220 */ /* 0x000fce0000410000 */
.L_x_1166:
[----:B------:R-:W-:Y:S05]  /*0570*/  BSYNC B0 ;  /* 0x0000000000007941 */ /* 0x000fea0003800000 */
.L_x_1165:
        /* <DEDUP_REMOVED lines=32> */
.L_x_1179:
[----:B------:R-:W-:Y:S01]  /*0780*/  FSETP.GEU.FTZ.AND P0, PT, R16, -R0, PT ;  /* 0x800000001000720b */ /* 0x000fe20003f1e000 */
[----:B------:R-:W-:-:S12]  /*0790*/  FADD.FTZ R12, R12, -1 ;  /* 0xbf8000000c0c7421 */ /* 0x000fd80000010000 */
[----:B------:R-:W-:-:S07]  /*07a0*/  @!P0 FADD.FTZ R12, R12, -1 ;  /* 0xbf8000000c0c8421 */ /* 0x000fce0000010000 */
.L_x_1178:
[----:B------:R-:W-:Y:S05]  /*07b0*/  BSYNC B1 ;  /* 0x0000000000017941 */ /* 0x000fea0003800000 */
.L_x_1177:
[----:B------:R-:W-:Y:S01]  /*07c0*/  FFMA.FTZ R13, -R0, R12, R13 ;  /* 0x0000000c000d7223 */ /* 0x000fe2000001010d */
[----:B------:R-:W-:Y:S06]  /*07d0*/  BRA `(.L_x_1175) ;  /* 0x00000000007c7947 */ /* 0x000fec0003800000 */
.L_x_1176:
        /* <DEDUP_REMOVED lines=14> */
[----:B------:R1:W2:Y:S03]  /*08c0*/  MUFU.RCP R0, R13 ;  /* 0x0000000d00007308 */ /* 0x0002a60000001000 */
.L_x_1182:
[----:B------:R-:W-:-:S04]  /*08d0*/  VIMNMX.U32 R15, R14, 0xb800000, PT ;  /* 0x0b8000000e0f7848 */ /* 0x000fc80003fe0000 */
[----:B------:R-:W-:Y:S01]  /*08e0*/  IADD3 R12, R15, R12, RZ ;  /* 0x0000000c0f0c7210 */ /* 0x000fe20007ffe0ff */
[----:B------:R-:W-:-:S04]  /*08f0*/  IMAD.IADD R14, R14, 0x1, -R15 ;  /* 0x000000010e0e7824 */ /* 0x000fc800078e0a0f */
[----:B--2---:R-:W-:Y:S01]  /*0900*/  FFMA.FTZ R17, R0, R12, -RZ ;  /* 0x0000000c00117223 */ /* 0x004fe200000108ff */
[----:B------:R-:W-:-:S03]  /*0910*/  ISETP.NE.AND P1, PT, R14, RZ, PT ;  /* 0x000000ff0e00720c */ /* 0x000fc60003f25270 */
[----:B0-----:R-:W-:-:S04]  /*0920*/  FFMA.FTZ R16, -R13, R17, R12 ;  /* 0x000000110d107223 */ /* 0x001fc8000001010c */
[----:B------:R-:W-:-:S04]  /*0930*/  FFMA.FTZ R17, R0, R16, R17 ;  /* 0x0000001000117223 */ /* 0x000fc80000010011 */
[----:B------:R-:W-:-:S04]  /*0940*/  FFMA.FTZ R16, -R13, R17, R12 ;  /* 0x000000110d107223 */ /* 0x000fc8000001010c */
[----:B------:R-:W-:-:S06]  /*0950*/  FFMA.FTZ.RZ R16, R0, R16, R17 ;  /* 0x0000001000107223 */ /* 0x000fcc000001c011 */
[----:B------:R-:W0:Y:S02]  /*0960*/  FRND.TRUNC R16, R16 ;  /* 0x0000001000107307 */ /* 0x000e24000020d000 */
[----:B0-----:R-:W-:-:S05]  /*0970*/  FFMA.FTZ R12, -R13, R16, R12 ;  /* 0x000000100d0c7223 */ /* 0x001fca000001010c */
[----:B------:R-:W-:-:S13]  /*0980*/  ISETP.NE.AND P0, PT, R12, RZ, PT ;  /* 0x000000ff0c00720c */ /* 0x000fda0003f05270 */
[----:B------:R-:W-:Y:S05]  /*0990*/  @P0 BRA P1, `(.L_x_1182) ;  /* 0xfffffffc00cc0947 */ /* 0x000fea000083ffff */
.L_x_1181:
[----:B------:R-:W-:Y:S05]  /*09a0*/  BSYNC B1 ;  /* 0x0000000000017941 */ /* 0x000fea0003800000 */
.L_x_1180:
[----:B-1----:R-:W-:-:S04]  /*09b0*/  FMUL.FTZ R13, R12, 1.1920928955078125e-07 ;  /* 0x340000000c0d7820 */ /* 0x002fc80000410000 */
[----:B------:R-:W-:-:S07]  /*09c0*/  FMUL.FTZ R13, R18, R13 ;  /* 0x0000000d120d7220 */ /* 0x000fce0000410000 */
.L_x_1175:
[----:B------:R-:W-:Y:S05]  /*09d0*/  BSYNC B0 ;  /* 0x0000000000007941 */ /* 0x000fea0003800000 */
.L_x_1174:
[----:B------:R-:W-:Y:S01]  /*09e0*/  IMAD.U32 R12, R11, 0x10000, RZ ;  /* 0x000100000b0c7824 */ /* 0x000fe200078e00ff */
[----:B------:R-:W-:Y:S01]  /*09f0*/  SHF.L.U32 R17, R9, 0x10, RZ ;  /* 0x0000001009117819 */ /* 0x000fe200000006ff */
[----:B------:R-:W-:Y:S01]  /*0a00*/  BSSY B0, `(.L_x_1183) ;  /* 0x0000045000007945 */ /* 0x000fe20003800000 */
[C---:B------:R-:W-:Y:S01]  /*0a10*/  FSETP.GTU.FTZ.AND P0, PT, |R13|.reuse, +INF , PT ;  /* 0x7f8000000d00780b */ /* 0x040fe20003f1c200 */
        /* <DEDUP_REMOVED lines=15> */
[----:B0-----:R-:W0:Y:S02]  /*0b10*/  FRND.TRUNC R16, R13 ;  /* 0x0000000d00107307 */ /* 0x001e24000020d000 */
        /* <DEDUP_REMOVED lines=14> */
.L_x_1188:
[----:B------:R-:W-:Y:S01]  /*0c00*/  FSETP.GEU.FTZ.AND P0, PT, R14, -R0, PT ;  /* 0x800000000e00720b */ /* 0x000fe20003f1e000 */
[----:B------:R-:W-:-:S12]  /*0c10*/  FADD.FTZ R16, R16, -1 ;  /* 0xbf80000010107421 */ /* 0x000fd80000010000 */
[----:B------:R-:W-:-:S07]  /*0c20*/  @!P0 FADD.FTZ R16, R16, -1 ;  /* 0xbf80000010108421 */ /* 0x000fce0000010000 */
.L_x_1187:
[----:B------:R-:W-:Y:S05]  /*0c30*/  BSYNC B1 ;  /* 0x0000000000017941 */ /* 0x000fea0003800000 */
.L_x_1186:
[----:B------:R-:W-:Y:S01]  /*0c40*/  FFMA.FTZ R15, -R0, R16, R15 ;  /* 0x00000010000f7223 */ /* 0x000fe2000001010f */
[----:B------:R-:W-:Y:S06]  /*0c50*/  BRA `(.L_x_1184) ;  /* 0x00000000007c7947 */ /* 0x000fec0003800000 */
.L_x_1185:
        /* <DEDUP_REMOVED lines=8> */
[----:B0-----:R-:W-:Y:S02]  /*0ce0*/  LOP3.LUT P1, R16, R14, 0xff800000, RZ, 0xc0, !PT ;  /* 0xff8000000e107812 */ /* 0x001fe4000782c0ff */
[----:B------:R-:W-:Y:S02]  /*0cf0*/  LOP3.LUT R14, R13, 0x3f800000, RZ, 0xfc, !PT ;  /* 0x3f8000000d0e7812 */ /* 0x000fe400078efcff */
[----:B------:R-:W-:-:S09]  /*0d00*/  FSEL R13, R15, +QNAN , !P0 ;  /* 0x7fffffff0f0d7808 */ /* 0x000fd20004000000 */
[----:B------:R-:W-:Y:S05]  /*0d10*/  @!P1 BRA `(.L_x_1190) ;  /* 0x0000000000409947 */ /* 0x000fea0003800000 */
[----:B------:R-:W-:-:S04]  /*0d20*/  LOP3.LUT R0, R0, 0x7fffff, RZ, 0xc0, !PT ;  /* 0x007fffff00007812 */ /* 0x000fc800078ec0ff */
[----:B------:R-:W-:-:S04]  /*0d30*/  LOP3.LUT R15, R0, 0x3f800000, RZ, 0xfc, !PT ;  /* 0x3f800000000f7812 */ /* 0x000fc800078efcff */
[----:B------:R0:W1:Y:S03]  /*0d40*/  MUFU.RCP R0, R15 ;  /* 0x0000000f00007308 */ /* 0x0000660000001000 */
.L_x_1191:
        /* <DEDUP_REMOVED lines=13> */
.L_x_1190:
[----:B------:R-:W-:Y:S05]  /*0e20*/  BSYNC B1 ;  /* 0x0000000000017941 */ /* 0x000fea0003800000 */
.L_x_1189:
[----:B------:R-:W-:-:S04]  /*0e30*/  FMUL.FTZ R14, R14, 1.1920928955078125e-07 ;  /* 0x340000000e0e7820 */ /* 0x000fc80000410000 */
[----:B0-----:R-:W-:-:S07]  /*0e40*/  FMUL.FTZ R15, R13, R14 ;  /* 0x0000000e0d0f7220 */ /* 0x001fce0000410000 */
.L_x_1184:
[----:B------:R-:W-:Y:S05]  /*0e50*/  BSYNC B0 ;  /* 0x0000000000007941 */ /* 0x000fea0003800000 */
.L_x_1183:
        /* <DEDUP_REMOVED lines=32> */
.L_x_1197:
[----:B------:R-:W-:Y:S01]  /*1060*/  FSETP.GEU.FTZ.AND P0, PT, R17, -R15, PT ;  /* 0x8000000f1100720b */ /* 0x000fe20003f1e000 */
[----:B------:R-:W-:-:S12]  /*1070*/  FADD.FTZ R19, R19, -1 ;  /* 0xbf80000013137421 */ /* 0x000fd80000010000 */
[----:B------:R-:W-:-:S07]  /*1080*/  @!P0 FADD.FTZ R19, R19, -1 ;  /* 0xbf80000013138421 */ /* 0x000fce0000010000 */
.L_x_1196:
[----:B------:R-:W-:Y:S05]  /*1090*/  BSYNC B1 ;  /* 0x0000000000017941 */ /* 0x000fea0003800000 */
.L_x_1195:
[----:B------:R-:W-:Y:S01]  /*10a0*/  FFMA.FTZ R0, -R15, R19, R0 ;  /* 0x000000130f007223 */ /* 0x000fe20000010100 */
[----:B------:R-:W-:Y:S06]  /*10b0*/  BRA `(.L_x_1193) ;  /* 0x00000000007c7947 */ /* 0x000fec0003800000 */
.L_x_1194:
[C---:B------:R-:W-:Y:S01]  /*10c0*/  VIADD R12, R15.reuse, 0xf4800000 ;  /* 0xf48000000f0c7836 */ /* 0x040fe20000000000 */
[----:B------:R-:W-:Y:S01]  /*10d0*/  FSETP.GT.FTZ.AND P0, PT, |R10|, RZ, PT ;  /* 0x000000ff0a00720b */ /* 0x000fe20003f14200 */
[----:B------:R-:W-:Y:S01]  /*10e0*/  BSSY B1, `(.L_x_1198) ;  /* 0x000001a000017945 */ /* 0x000fe20003800000 */
[----:B------:R-:W-:Y:S02]  /*10f0*/  LOP3.LUT R10, R0, 0x7fffff, RZ, 0xc0, !PT ;  /* 0x007fffff000a7812 */ /* 0x000fe400078ec0ff */
[----:B------:R-:W-:Y:S02]  /*1100*/  LOP3.LUT R17, R12, 0xff800000, RZ, 0xc0, !PT ;  /* 0xff8000000c117812 */ /* 0x000fe400078ec0ff */
[----:B------:R-:W-:Y:S02]  /*1110*/  ISETP.GT.U32.OR P0, PT, R0, 0x7f7fffff, !P0 ;  /* 0x7f7fffff0000780c */ /* 0x000fe40004704470 */
[----:B------:R-:W-:Y:S01]  /*1120*/  LOP3.LUT R10, R10, 0x3f800000, RZ, 0xfc, !PT ;  /* 0x3f8000000a0a7812 */ /* 0x000fe200078efcff */
[----:B------:R-:W-:Y:S01]  /*1130*/  IMAD.IADD R17, R0, 0x1, -R17 ;  /* 0x0000000100117824 */ /* 0x000fe200078e0a11 */
[----:B------:R-:W-:-:S04]  /*1140*/  LOP3.LUT R0, R15, 0xff800000, RZ, 0xc0, !PT ;  /* 0xff8000000f007812 */ /* 0x000fc800078ec0ff */
[----:B------:R-:W-:Y:S02]  /*1150*/  LOP3.LUT P1, R17, R17, 0xff800000, RZ, 0xc0, !PT ;  /* 0xff80000011117812 */ /* 0x000fe4000782c0ff */
[----:B0-----:R-:W-:-:S11]  /*1160*/  FSEL R16, R0, +QNAN , !P0 ;  /* 0x7fffffff00107808 */ /* 0x001fd60004000000 */
[----:B------:R-:W-:Y:S05]  /*1170*/  @!P1 BRA `(.L_x_1199) ;  /* 0x0000000000409947 */ /* 0x000fea0003800000 */
[----:B------:R-:W-:-:S04]  /*1180*/  LOP3.LUT R15, R15, 0x7fffff, RZ, 0xc0, !PT ;  /* 0x007fffff0f0f7812 */ /* 0x000fc800078ec0ff */
[----:B------:R-:W-:-:S04]  /*1190*/  LOP3.LUT R15, R15, 0x3f800000, RZ, 0xfc, !PT ;  /* 0x3f8000000f0f7812 */ /* 0x000fc800078efcff */
[----:B------:R0:W1:Y:S03]  /*11a0*/  MUFU.RCP R0, R15 ;  /* 0x0000000f00007308 */ /* 0x0000660000001000 */
.L_x_1200:
        /* <DEDUP_REMOVED lines=13> */
.L_x_1199:
[----:B------:R-:W-:Y:S05]  /*1280*/  BSYNC B1 ;  /* 0x0000000000017941 */ /* 0x000fea0003800000 */
.L_x_1198:
[----:B0-----:R-:W-:-:S04]  /*1290*/  FMUL.FTZ R15, R10, 1.1920928955078125e-07 ;  /* 0x340000000a0f7820 */ /* 0x001fc80000410000 */
[----:B------:R-:W-:-:S07]  /*12a0*/  FMUL.FTZ R0, R16, R15 ;  /* 0x0000000f10007220 */ /* 0x000fce0000410000 */
.L_x_1193:
[----:B------:R-:W-:Y:S05]  /*12b0*/  BSYNC B0 ;  /* 0x0000000000007941 */ /* 0x000fea0003800000 */
.L_x_1192:
        /* <DEDUP_REMOVED lines=34> */
.L_x_1206:
[----:B------:R-:W-:Y:S01]  /*14e0*/  FSETP.GEU.FTZ.AND P0, PT, R14, -R0, PT ;  /* 0x800000000e00720b */ /* 0x000fe20003f1e000 */
[----:B------:R-:W-:-:S12]  /*14f0*/  FADD.FTZ R16, R16, -1 ;  /* 0xbf80000010107421 */ /* 0x000fd80000010000 */
[----:B------:R-:W-:-:S07]  /*1500*/  @!P0 FADD.FTZ R16, R16, -1 ;  /* 0xbf80000010108421 */ /* 0x000fce0000010000 */
.L_x_1205:
[----:B------:R-:W-:Y:S05]  /*1510*/  BSYNC B1 ;  /* 0x0000000000017941 */ /* 0x000fea0003800000 */
.L_x_1204:
[----:B------:R-:W-:Y:S01]  /*1520*/  FFMA.FTZ R15, -R0, R16, R15 ;  /* 0x00000010000f7223 */ /* 0x000fe2000001010f */
[----:B------:R-:W-:Y:S06]  /*1530*/  BRA `(.L_x_1202) ;  /* 0x00000000007c7947 */ /* 0x000fec0003800000 */
.L_x_1203:
        /* <DEDUP_REMOVED lines=15> */
.L_x_1209:
        /* <DEDUP_REMOVED lines=13> */
.L_x_1208:
[----:B------:R-:W-:Y:S05]  /*1700*/  BSYNC B1 ;  /* 0x0000000000017941 */ /* 0x000fea0003800000 */
.L_x_1207:
[----:B------:R-:W-:-:S04]  /*1710*/  FMUL.FTZ R14, R14, 1.1920928955078125e-07 ;  /* 0x340000000e0e7820 */ /* 0x000fc80000410000 */
[----:B0-----:R-:W-:-:S07]  /*1720*/  FMUL.FTZ R15, R13, R14 ;  /* 0x0000000e0d0f7220 */ /* 0x001fce0000410000 */
.L_x_1202:
[----:B------:R-:W-:Y:S05]  /*1730*/  BSYNC B0 ;  /* 0x0000000000007941 */ /* 0x000fea0003800000 */
.L_x_1201:
        /* <DEDUP_REMOVED lines=32> */
.L_x_1215:
[----:B------:R-:W-:Y:S01]  /*1940*/  FSETP.GEU.FTZ.AND P0, PT, R17, -R15, PT ;  /* 0x8000000f1100720b */ /* 0x000fe20003f1e000 */
[----:B------:R-:W-:-:S12]  /*1950*/  FADD.FTZ R19, R19, -1 ;  /* 0xbf80000013137421 */ /* 0x000fd80000010000 */
[----:B------:R-:W-:-:S07]  /*1960*/  @!P0 FADD.FTZ R19, R19, -1 ;  /* 0xbf80000013138421 */ /* 0x000fce0000010000 */
.L_x_1214:
[----:B------:R-:W-:Y:S05]  /*1970*/  BSYNC B1 ;  /* 0x0000000000017941 */ /* 0x000fea0003800000 */
.L_x_1213:
[----:B------:R-:W-:Y:S01]  /*1980*/  FFMA.FTZ R0, -R15, R19, R0 ;  /* 0x000000130f007223 */ /* 0x000fe20000010100 */
[----:B------:R-:W-:Y:S06]  /*1990*/  BRA `(.L_x_1211) ;  /* 0x00000000007c7947 */ /* 0x000fec0003800000 */
.L_x_1212:
[C---:B------:R-:W-:Y:S01]  /*19a0*/  VIADD R10, R15.reuse, 0xf4800000 ;  /* 0xf48000000f0a7836 */ /* 0x040fe20000000000 */
        /* <DEDUP_REMOVED lines=9> */
[----:B0-----:R-:W-:-:S11]  /*1a40*/  FSEL R16, R0, +QNAN , !P0 ;  /* 0x7fffffff00107808 */ /* 0x001fd60004000000 */
[----:B------:R-:W-:Y:S05]  /*1a50*/  @!P1 BRA `(.L_x_1217) ;  /* 0x0000000000409947 */ /* 0x000fea0003800000 */
[----:B------:R-:W-:-:S04]  /*1a60*/  LOP3.LUT R15, R15, 0x7fffff, RZ, 0xc0, !PT ;  /* 0x007fffff0f0f7812 */ /* 0x000fc800078ec0ff */
[----:B------:R-:W-:-:S04]  /*1a70*/  LOP3.LUT R15, R15, 0x3f800000, RZ, 0xfc, !PT ;  /* 0x3f8000000f0f7812 */ /* 0x000fc800078efcff */
[----:B------:R0:W1:Y:S03]  /*1a80*/  MUFU.RCP R0, R15 ;  /* 0x0000000f00007308 */ /* 0x0000660000001000 */
.L_x_1218:
        /* <DEDUP_REMOVED lines=13> */
.L_x_1217:
[----:B------:R-:W-:Y:S05]  /*1b60*/  BSYNC B1 ;  /* 0x0000000000017941 */ /* 0x000fea0003800000 */
.L_x_1216:
[----:B0-----:R-:W-:-:S04]  /*1b70*/  FMUL.FTZ R15, R10, 1.1920928955078125e-07 ;  /* 0x340000000a0f7820 */ /* 0x001fc80000410000 */
[----:B------:R-:W-:-:S07]  /*1b80*/  FMUL.FTZ R0, R16, R15 ;  /* 0x0000000f10007220 */ /* 0x000fce0000410000 */
.L_x_1211:
[----:B------:R-:W-:Y:S05]  /*1b90*/  BSYNC B0 ;  /* 0x0000000000007941 */ /* 0x000fea0003800000 */
.L_x_1210:
[----:B------:R-:W-:Y:S01]  /*1ba0*/  IMAD.U32 R10, R7, 0x10000, RZ ;  /* 0x00010000070a7824 */ /* 0x000fe200078e00ff */
[----:B------:R-:W-:Y:S01]  /*1bb0*/  SHF.L.U32 R15, R3, 0x10, RZ ;  /* 0x00000010030f7819 */ /* 0x000fe200000006ff */
[----:B------:R-:W-:Y:S01]  /*1bc0*/  BSSY B0, `(.L_x_1219) ;  /* 0x0000045000007945 */ /* 0x000fe20003800000 */
[----:B------:R-:W-:Y:S02]  /*1bd0*/  FSETP.GTU.FTZ.AND P0, PT, |R0|, +INF , PT ;  /* 0x7f8000000000780b */ /* 0x000fe40003f1c200 */
[----:B------:R-:W-:Y:S02]  /*1be0*/  FSETP.GEU.FTZ.AND P1, PT, |R10|, |R15|, PT ;  /* 0x4000000f0a00720b */ /* 0x000fe40003f3e200 */
[C---:B------:R-:W-:Y:S02]  /*1bf0*/  LOP3.LUT R13, R0.reuse, 0x80000000, R13, 0xb8, !PT ;  /* 0x80000000000d7812 */ /* 0x040fe400078eb80d */
        /* <DEDUP_REMOVED lines=28> */
.L_x_1224:
[----:B------:R-:W-:Y:S01]  /*1dc0*/  FSETP.GEU.FTZ.AND P0, PT, R17, -R0, PT ;  /* 0x800000001100720b */ /* 0x000fe20003f1e000 */
[----:B------:R-:W-:-:S12]  /*1dd0*/  FADD.FTZ R14, R14, -1 ;  /* 0xbf8000000e0e7421 */ /* 0x000fd80000010000 */
[----:B------:R-:W-:-:S07]  /*1de0*/  @!P0 FADD.FTZ R14, R14, -1 ;  /* 0xbf8000000e0e8421 */ /* 0x000fce0000010000 */
.L_x_1223:
[----:B------:R-:W-:Y:S05]  /*1df0*/  BSYNC B1 ;  /* 0x0000000000017941 */ /* 0x000fea0003800000 */
.L_x_1222:
[----:B------:R-:W-:Y:S01]  /*1e00*/  FFMA.FTZ R13, -R0, R14, R13 ;  /* 0x0000000e000d7223 */ /* 0x000fe2000001010d */
[----:B------:R-:W-:Y:S06]  /*1e10*/  BRA `(.L_x_1220) ;  /* 0x00000000007c7947 */ /* 0x000fec0003800000 */
.L_x_1221:
        /* <DEDUP_REMOVED lines=15> */
.L_x_1227:
        /* <DEDUP_REMOVED lines=13> */
.L_x_1226:
[----:B------:R-:W-:Y:S05]  /*1fe0*/  BSYNC B1 ;  /* 0x0000000000017941 */ /* 0x000fea0003800000 */
.L_x_1225:
[----:B------:R-:W-:-:S04]  /*1ff0*/  FMUL.FTZ R14, R14, 1.1920928955078125e-07 ;  /* 0x340000000e0e7820 */ /* 0x000fc80000410000 */
[----:B------:R-:W-:-:S07]  /*2000*/  FMUL.FTZ R13, R13, R14 ;  /* 0x0000000e0d0d7220 */ /* 0x000fce0000410000 */
.L_x_1220:
[----:B------:R-:W-:Y:S05]  /*2010*/  BSYNC B0 ;  /* 0x0000000000007941 */ /* 0x000fea0003800000 */
.L_x_1219:
        /* <DEDUP_REMOVED lines=32> */
.L_x_1233:
[----:B------:R-:W-:Y:S01]  /*2220*/  FSETP.GEU.FTZ.AND P0, PT, R15, -R13, PT ;  /* 0x8000000d0f00720b */ /* 0x000fe20003f1e000 */
[----:B------:R-:W-:-:S12]  /*2230*/  FADD.FTZ R17, R17, -1 ;  /* 0xbf80000011117421 */ /* 0x000fd80000010000 */
[----:B------:R-:W-:-:S07]  /*2240*/  @!P0 FADD.FTZ R17, R17, -1 ;  /* 0xbf80000011118421 */ /* 0x000fce0000010000 */
.L_x_1232:
[----:B------:R-:W-:Y:S05]  /*2250*/  BSYNC B1 ;  /* 0x0000000000017941 */ /* 0x000fea0003800000 */
.L_x_1231:
[----:B------:R-:W-:Y:S01]  /*2260*/  FFMA.FTZ R0, -R13, R17, R0 ;  /* 0x000000110d007223 */ /* 0x000fe20000010100 */
[----:B------:R-:W-:Y:S06]  /*2270*/  BRA `(.L_x_1229) ;  /* 0x00000000007c7947 */ /* 0x000fec0003800000 */
.L_x_1230:
        /* <DEDUP_REMOVED lines=15> */
.L_x_1236:
        /* <DEDUP_REMOVED lines=13> */
.L_x_1235:
[----:B------:R-:W-:Y:S05]  /*2440*/  BSYNC B1 ;  /* 0x0000000000017941 */ /* 0x000fea0003800000 */
.L_x_1234:
[----:B0-----:R-:W-:-:S04]  /*2450*/  FMUL.FTZ R13, R12, 1.1920928955078125e-07 ;  /* 0x340000000c0d7820 */ /* 0x001fc80000410000 */
[----:B------:R-:W-:-:S07]  /*2460*/  FMUL.FTZ R0, R18, R13 ;  /* 0x0000000d12007220 */ /* 0x000fce0000410000 */
.L_x_1229:
[----:B------:R-:W-:Y:S05]  /*2470*/  BSYNC B0 ;  /* 0x0000000000007941 */ /* 0x000fea0003800000 */
.L_x_1228:
        /* <DEDUP_REMOVED lines=10> */
[----:B------:R-:W-:Y:S04]  /*2520*/  STG.E.64 desc[UR4][R12.64], R8 ;  /* 0x000000080c007986 */ /* 0x000fe8000c101b04 */
[----:B------:R-:W-:Y:S01]  /*2530*/  STG.E.64 desc[UR4][R12.64+0x400], R2 ;  /* 0x000400020c007986 */ /* 0x000fe2000c101b04 */
[----:B------:R-:W-:Y:S05]  /*2540*/  EXIT ;  /* 0x000000000000794d */ /* 0x000fea0003800000 */
.L_x_1164:
        /* <DEDUP_REMOVED lines=120> */
.L_x_1244:
[----:B------:R-:W-:Y:S01]  /*2cd0*/  FSETP.GEU.FTZ.AND P0, PT, R18, -R19, PT ;  /* 0x800000131200720b */ /* 0x000fe20003f1e000 */
[----:B------:R-:W-:-:S12]  /*2ce0*/  FADD.FTZ R7, R7, -1 ;  /* 0xbf80000007077421 */ /* 0x000fd80000010000 */
[----:B------:R-:W-:-:S07]  /*2cf0*/  @!P0 FADD.FTZ R7, R7, -1 ;  /* 0xbf80000007078421 */ /* 0x000fce0000010000 */
.L_x_1243:
[----:B------:R-:W-:Y:S05]  /*2d00*/  BSYNC B2 ;  /* 0x0000000000027941 */ /* 0x000fea0003800000 */
.L_x_1242:
[----:B------:R-:W-:Y:S01]  /*2d10*/  FFMA.FTZ R8, -R19, R7, R8 ;  /* 0x0000000713087223 */ /* 0x000fe20000010108 */
[----:B------:R-:W-:Y:S06]  /*2d20*/  BRA `(.L_x_1240) ;  /* 0x0000000000847947 */ /* 0x000fec0003800000 */
.L_x_1241:
        /* <DEDUP_REMOVED lines=16> */
.L_x_1247:
        /* <DEDUP_REMOVED lines=14> */
.L_x_1246:
[----:B------:R-:W-:Y:S05]  /*2f10*/  BSYNC B2 ;  /* 0x0000000000027941 */ /* 0x000fea0003800000 */
.L_x_1245:
[----:B------:R-:W-:-:S04]  /*2f20*/  FMUL.FTZ R17, R17, 1.1920928955078125e-07 ;  /* 0x3400000011117820 */ /* 0x000fc80000410000 */
[----:B------:R-:W-:-:S07]  /*2f30*/  FMUL.FTZ R8, R8, R17 ;  /* 0x0000001108087220 */ /* 0x000fce0000410000 */
.L_x_1240:
[----:B------:R-:W-:Y:S05]  /*2f40*/  BSYNC B0 ;  /* 0x0000000000007941 */ /* 0x000fea0003800000 */
.L_x_1239:
[C---:B------:R-:W-:Y:S02]  /*2f50*/  FSETP.GTU.FTZ.AND P0, PT, |R8|.reuse, +INF , PT ;  /* 0x7f8000000800780b */ /* 0x040fe40003f1c200 */
[----:B------:R-:W-:-:S04]  /*2f60*/  LOP3.LUT R7, R8, 0x80000000, R14, 0xb8, !PT ;  /* 0x8000000008077812 */ /* 0x000fc800078eb80e */
[----:B------:R-:W-:-:S04]  /*2f70*/  FSEL R14, R8, R7, P0 ;  /* 0x00000007080e7208 */ /* 0x000fc80000000000 */
[----:B------:R-:W-:-:S07]  /*2f80*/  F2FP.BF16.F32.PACK_AB R14, RZ, R14 ;  /* 0x0000000eff0e723e */ /* 0x000fce00000010ff */
.L_x_1238:
[----:B------:R-:W-:Y:S05]  /*2f90*/  BSYNC B1 ;  /* 0x0000000000017941 */ /* 0x000fea0003800000 */
.L_x_1237:
        /* <DEDUP_REMOVED lines=33> */
.L_x_1255:
[----:B------:R-:W-:Y:S01]  /*31b0*/  FSETP.GEU.FTZ.AND P0, PT, R18, -R17, PT ;  /* 0x800000111200720b */ /* 0x000fe20003f1e000 */
[----:B------:R-:W-:-:S12]  /*31c0*/  FADD.FTZ R7, R7, -1 ;  /* 0xbf80000007077421 */ /* 0x000fd80000010000 */
[----:B------:R-:W-:-:S07]  /*31d0*/  @!P0 FADD.FTZ R7, R7, -1 ;  /* 0xbf80000007078421 */ /* 0x000fce0000010000 */
.L_x_1254:
[----:B------:R-:W-:Y:S05]  /*31e0*/  BSYNC B2 ;  /* 0x0000000000027941 */ /* 0x000fea0003800000 */
.L_x_1253:
[----:B------:R-:W-:Y:S01]  /*31f0*/  FFMA.FTZ R10, -R17, R7, R10 ;  /* 0x00000007110a7223 */ /* 0x000fe2000001010a */
[----:B------:R-:W-:Y:S06]  /*3200*/  BRA `(.L_x_1251) ;  /* 0x00000000007c7947 */ /* 0x000fec0003800000 */
.L_x_1252:
        /* <DEDUP_REMOVED lines=15> */
.L_x_1258:
        /* <DEDUP_REMOVED lines=13> */
.L_x_1257:
[----:B------:R-:W-:Y:S05]  /*33d0*/  BSYNC B2 ;  /* 0x0000000000027941 */ /* 0x000fea0003800000 */
.L_x_1256:
[----:B------:R-:W-:-:S04]  /*33e0*/  FMUL.FTZ R17, R17, 1.1920928955078125e-07 ;  /* 0x3400000011117820 */ /* 0x000fc80000410000 */
[----:B------:R-:W-:-:S07]  /*33f0*/  FMUL.FTZ R10, R10, R17 ;  /* 0x000000110a0a7220 */ /* 0x000fce0000410000 */
.L_x_1251:
[----:B------:R-:W-:Y:S05]  /*3400*/  BSYNC B0 ;  /* 0x0000000000007941 */ /* 0x000fea0003800000 */
.L_x_1250:
[C---:B------:R-:W-:Y:S02]  /*3410*/  FSETP.GTU.FTZ.AND P0, PT, |R10|.reuse, +INF , PT ;  /* 0x7f8000000a00780b */ /* 0x040fe40003f1c200 */
[----:B------:R-:W-:-:S04]  /*3420*/  LOP3.LUT R9, R10, 0x80000000, R9, 0xb8, !PT ;  /* 0x800000000a097812 */ /* 0x000fc800078eb809 */
[----:B------:R-:W-:-:S04]  /*3430*/  FSEL R9, R10, R9, P0 ;  /* 0x000000090a097208 */ /* 0x000fc80000000000 */
[----:B------:R-:W-:-:S07]  /*3440*/  F2FP.BF16.F32.PACK_AB R9, RZ, R9 ;  /* 0x00000009ff09723e */ /* 0x000fce00000010ff */
.L_x_1249:
[----:B------:R-:W-:Y:S05]  /*3450*/  BSYNC B1 ;  /* 0x0000000000017941 */ /* 0x000fea0003800000 */
.L_x_1248:
        /* <DEDUP_REMOVED lines=33> */
.L_x_1266:
[----:B------:R-:W-:Y:S01]  /*3670*/  FSETP.GEU.FTZ.AND P0, PT, R16, -R17, PT ;  /* 0x800000111000720b */ /* 0x000fe20003f1e000 */
[----:B------:R-:W-:-:S12]  /*3680*/  FADD.FTZ R7, R7, -1 ;  /* 0xbf80000007077421 */ /* 0x000fd80000010000 */
[----:B------:R-:W-:-:S07]  /*3690*/  @!P0 FADD.FTZ R7, R7, -1 ;  /* 0xbf80000007078421 */ /* 0x000fce0000010000 */
.L_x_1265:
[----:B------:R-:W-:Y:S05]  /*36a0*/  BSYNC B2 ;  /* 0x0000000000027941 */ /* 0x000fea0003800000 */
.L_x_1264:
[----:B------:R-:W-:Y:S01]  /*36b0*/  FFMA.FTZ R10, -R17, R7, R10 ;  /* 0x00000007110a7223 */ /* 0x000fe2000001010a */
[----:B------:R-:W-:Y:S06]  /*36c0*/  BRA `(.L_x_1262) ;  /* 0x0000000000847947 */ /* 0x000fec0003800000 */
.L_x_1263:
        /* <DEDUP_REMOVED lines=16> */
.L_x_1269:
        /* <DEDUP_REMOVED lines=14> */
.L_x_1268:
[----:B------:R-:W-:Y:S05]  /*38b0*/  BSYNC B2 ;  /* 0x0000000000027941 */ /* 0x000fea0003800000 */
.L_x_1267:
[----:B------:R-:W-:-:S04]  /*38c0*/  FMUL.FTZ R17, R17, 1.1920928955078125e-07 ;  /* 0x3400000011117820 */ /* 0x000fc80000410000 */
[----:B------:R-:W-:-:S07]  /*38d0*/  FMUL.FTZ R10, R10, R17 ;  /* 0x000000110a0a7220 */ /* 0x000fce0000410000 */
.L_x_1262:
[----:B------:R-:W-:Y:S05]  /*38e0*/  BSYNC B0 ;  /* 0x0000000000007941 */ /* 0x000fea0003800000 */
.L_x_1261:
[C---:B------:R-:W-:Y:S02]  /*38f0*/  FSETP.GTU.FTZ.AND P0, PT, |R10|.reuse, +INF , PT ;  /* 0x7f8000000a00780b */ /* 0x040fe40003f1c200 */
[----:B------:R-:W-:-:S04]  /*3900*/  LOP3.LUT R11, R10, 0x80000000, R11, 0xb8, !PT ;  /* 0x800000000a0b7812 */ /* 0x000fc800078eb80b */
[----:B------:R-:W-:-:S04]  /*3910*/  FSEL R10, R10, R11, P0 ;  /* 0x0000000b0a0a7208 */ /* 0x000fc80000000000 */
[----:B------:R-:W-:-:S07]  /*3920*/  F2FP.BF16.F32.PACK_AB R10, RZ, R10 ;  /* 0x0000000aff0a723e */ /* 0x000fce00000010ff */
.L_x_1260:
[----:B------:R-:W-:Y:S05]  /*3930*/  BSYNC B1 ;  /* 0x0000000000017941 */ /* 0x000fea0003800000 */
.L_x_1259:
        /* <DEDUP_REMOVED lines=33> */
.L_x_1277:
[----:B------:R-:W-:Y:S01]  /*3b50*/  FSETP.GEU.FTZ.AND P0, PT, R17, -R15, PT ;  /* 0x8000000f1100720b */ /* 0x000fe20003f1e000 */
[----:B------:R-:W-:-:S12]  /*3b60*/  FADD.FTZ R7, R7, -1 ;  /* 0xbf80000007077421 */ /* 0x000fd80000010000 */
[----:B------:R-:W-:-:S07]  /*3b70*/  @!P0 FADD.FTZ R7, R7, -1 ;  /* 0xbf80000007078421 */ /* 0x000fce0000010000 */
.L_x_1276:
[----:B------:R-:W-:Y:S05]  /*3b80*/  BSYNC B2 ;  /* 0x0000000000027941 */ /* 0x000fea0003800000 */
.L_x_1275:
[----:B------:R-:W-:Y:S01]  /*3b90*/  FFMA.FTZ R16, -R15, R7, R16 ;  /* 0x000000070f107223 */ /* 0x000fe20000010110 */
[----:B------:R-:W-:Y:S06]  /*3ba0*/  BRA `(.L_x_1273) ;  /* 0x0000000000887947 */ /* 0x000fec0003800000 */
.L_x_1274:
        /* <DEDUP_REMOVED lines=18> */
.L_x_1280:
        /* <DEDUP_REMOVED lines=13> */
.L_x_1279:
[----:B------:R-:W-:Y:S05]  /*3da0*/  BSYNC B2 ;  /* 0x0000000000027941 */ /* 0x000fea0003800000 */
.L_x_1278:
[----:B------:R-:W-:-:S04]  /*3db0*/  FMUL.FTZ R18, R18, 1.1920928955078125e-07 ;  /* 0x3400000012127820 */ /* 0x000fc80000410000 */
[----:B------:R-:W-:-:S07]  /*3dc0*/  FMUL.FTZ R16, R11, R18 ;  /* 0x000000120b107220 */ /* 0x000fce0000410000 */
.L_x_1273:
[----:B------:R-:W-:Y:S05]  /*3dd0*/  BSYNC B0 ;  /* 0x0000000000007941 */ /* 0x000fea0003800000 */
.L_x_1272:
[C---:B------:R-:W-:Y:S02]  /*3de0*/  FSETP.GTU.FTZ.AND P0, PT, |R16|.reuse, +INF , PT ;  /* 0x7f8000001000780b */ /* 0x040fe40003f1c200 */
[----:B------:R-:W-:-:S04]  /*3df0*/  LOP3.LUT R21, R16, 0x80000000, R21, 0xb8, !PT ;  /* 0x8000000010157812 */ /* 0x000fc800078eb815 */
[----:B------:R-:W-:-:S04]  /*3e00*/  FSEL R7, R16, R21, P0 ;  /* 0x0000001510077208 */ /* 0x000fc80000000000 */
[----:B------:R-:W-:-:S07]  /*3e10*/  F2FP.BF16.F32.PACK_AB R7, RZ, R7 ;  /* 0x00000007ff07723e */ /* 0x000fce00000010ff */
.L_x_1271:
[----:B------:R-:W-:Y:S05]  /*3e20*/  BSYNC B1 ;  /* 0x0000000000017941 */ /* 0x000fea0003800000 */
.L_x_1270:
        /* <DEDUP_REMOVED lines=33> */
.L_x_1288:
[----:B------:R-:W-:Y:S01]  /*4040*/  FSETP.GEU.FTZ.AND P0, PT, R18, -R17, PT ;  /* 0x800000111200720b */ /* 0x000fe20003f1e000 */
[----:B------:R-:W-:-:S12]  /*4050*/  FADD.FTZ R11, R11, -1 ;  /* 0xbf8000000b0b7421 */ /* 0x000fd80000010000 */
[----:B------:R-:W-:-:S07]  /*4060*/  @!P0 FADD.FTZ R11, R11, -1 ;  /* 0xbf8000000b0b8421 */ /* 0x000fce0000010000 */
.L_x_1287:
[----:B------:R-:W-:Y:S05]  /*4070*/  BSYNC B2 ;  /* 0x0000000000027941 */ /* 0x000fea0003800000 */
.L_x_1286:
[----:B------:R-:W-:Y:S01]  /*4080*/  FFMA.FTZ R0, -R17, R11, R0 ;  /* 0x0000000b11007223 */ /* 0x000fe20000010100 */
[----:B------:R-:W-:Y:S06]  /*4090*/  BRA `(.L_x_1284) ;  /* 0x0000000000887947 */ /* 0x000fec0003800000 */
.L_x_1285:
        /* <DEDUP_REMOVED lines=18> */
.L_x_1291:
        /* <DEDUP_REMOVED lines=13> */
.L_x_1290:
[----:B------:R-:W-:Y:S05]  /*4290*/  BSYNC B2 ;  /* 0x0000000000027941 */ /* 0x000fea0003800000 */
.L_x_1289:
[----:B------:R-:W-:-:S04]  /*42a0*/  FMUL.FTZ R18, R18, 1.1920928955078125e-07 ;  /* 0x3400000012127820 */ /* 0x000fc80000410000 */
[----:B------:R-:W-:-:S07]  /*42b0*/  FMUL.FTZ R0, R11, R18 ;  /* 0x000000120b007220 */ /* 0x000fce0000410000 */
.L_x_1284:
[----:B------:R-:W-:Y:S05]  /*42c0*/  BSYNC B0 ;  /* 0x0000000000007941 */ /* 0x000fea0003800000 */
.L_x_1283:
[C---:B------:R-:W-:Y:S02]  /*42d0*/  FSETP.GTU.FTZ.AND P0, PT, |R0|.reuse, +INF , PT ;  /* 0x7f8000000000780b */ /* 0x040fe40003f1c200 */
[----:B------:R-:W-:-:S04]  /*42e0*/  LOP3.LUT R25, R0, 0x80000000, R25, 0xb8, !PT ;  /* 0x8000000000197812 */ /* 0x000fc800078eb819 */
[----:B------:R-:W-:-:S04]  /*42f0*/  FSEL R11, R0, R25, P0 ;  /* 0x00000019000b7208 */ /* 0x000fc80000000000 */
[----:B------:R-:W-:-:S07]  /*4300*/  F2FP.BF16.F32.PACK_AB R11, RZ, R11 ;  /* 0x0000000bff0b723e */ /* 0x000fce00000010ff */
.L_x_1282:
[----:B------:R-:W-:Y:S05]  /*4310*/  BSYNC B1 ;  /* 0x0000000000017941 */ /* 0x000fea0003800000 */
.L_x_1281:
        /* <DEDUP_REMOVED lines=33> */
.L_x_1299:
[----:B------:R-:W-:Y:S01]  /*4530*/  FSETP.GEU.FTZ.AND P0, PT, R15, -R19, PT ;  /* 0x800000130f00720b */ /* 0x000fe20003f1e000 */
[----:B------:R-:W-:-:S12]  /*4540*/  FADD.FTZ R17, R17, -1 ;  /* 0xbf80000011117421 */ /* 0x000fd80000010000 */
[----:B------:R-:W-:-:S07]  /*4550*/  @!P0 FADD.FTZ R17, R17, -1 ;  /* 0xbf80000011118421 */ /* 0x000fce0000010000 */
.L_x_1298:
[----:B------:R-:W-:Y:S05]  /*4560*/  BSYNC B2 ;  /* 0x0000000000027941 */ /* 0x000fea0003800000 */
.L_x_1297:
[----:B------:R-:W-:Y:S01]  /*4570*/  FFMA.FTZ R2, -R19, R17, R2 ;  /* 0x0000001113027223 */ /* 0x000fe20000010102 */
[----:B------:R-:W-:Y:S06]  /*4580*/  BRA `(.L_x_1295) ;  /* 0x00000000007c7947 */ /* 0x000fec0003800000 */
.L_x_1296:
        /* <DEDUP_REMOVED lines=15> */
.L_x_1302:
        /* <DEDUP_REMOVED lines=13> */
.L_x_1301:
[----:B------:R-:W-:Y:S05]  /*4750*/  BSYNC B2 ;  /* 0x0000000000027941 */ /* 0x000fea0003800000 */
.L_x_1300:
[----:B0-----:R-:W-:-:S04]  /*4760*/  FMUL.FTZ R15, R16, 1.1920928955078125e-07 ;  /* 0x34000000100f7820 */ /* 0x001fc80000410000 */
[----:B------:R-:W-:-:S07]  /*4770*/  FMUL.FTZ R2, R2, R15 ;  /* 0x0000000f02027220 */ /* 0x000fce0000410000 */
.L_x_1295:
[----:B------:R-:W-:Y:S05]  /*4780*/  BSYNC B0 ;  /* 0x0000000000007941 */ /* 0x000fea0003800000 */
.L_x_1294:
[C---:B------:R-:W-:Y:S02]  /*4790*/  FSETP.GTU.FTZ.AND P0, PT, |R2|.reuse, +INF , PT ;  /* 0x7f8000000200780b */ /* 0x040fe40003f1c200 */
[----:B------:R-:W-:-:S04]  /*47a0*/  LOP3.LUT R3, R2, 0x80000000, R3, 0xb8, !PT ;  /* 0x8000000002037812 */ /* 0x000fc800078eb803 */
[----:B------:R-:W-:-:S04]  /*47b0*/  FSEL R2, R2, R3, P0 ;  /* 0x0000000302027208 */ /* 0x000fc80000000000 */
[----:B------:R-:W-:-:S07]  /*47c0*/  F2FP.BF16.F32.PACK_AB R2, RZ, R2 ;  /* 0x00000002ff02723e */ /* 0x000fce00000010ff */
.L_x_1293:
[----:B------:R-:W-:Y:S05]  /*47d0*/  BSYNC B1 ;  /* 0x0000000000017941 */ /* 0x000fea0003800000 */
.L_x_1292:
        /* <DEDUP_REMOVED lines=33> */
.L_x_1310:
[----:B------:R-:W-:Y:S01]  /*49f0*/  FSETP.GEU.FTZ.AND P0, PT, R16, -R18, PT ;  /* 0x800000121000720b */ /* 0x000fe20003f1e000 */
[----:B------:R-:W-:-:S12]  /*4a00*/  FADD.FTZ R0, R0, -1 ;  /* 0xbf80000000007421 */ /* 0x000fd80000010000 */
[----:B------:R-:W-:-:S07]  /*4a10*/  @!P0 FADD.FTZ R0, R0, -1 ;  /* 0xbf80000000008421 */ /* 0x000fce0000010000 */
.L_x_1309:
[----:B------:R-:W-:Y:S05]  /*4a20*/  BSYNC B2 ;  /* 0x0000000000027941 */ /* 0x000fea0003800000 */
.L_x_1308:
[----:B------:R-:W-:Y:S01]  /*4a30*/  FFMA.FTZ R3, -R18, R0, R3 ;  /* 0x0000000012037223 */ /* 0x000fe20000010103 */
[----:B------:R-:W-:Y:S06]  /*4a40*/  BRA `(.L_x_1306) ;  /* 0x00000000007c7947 */ /* 0x000fec0003800000 */
.L_x_1307:
        /* <DEDUP_REMOVED lines=15> */
.L_x_1313:
        /* <DEDUP_REMOVED lines=13> */
.L_x_1312:
[----:B------:R-:W-:Y:S05]  /*4c10*/  BSYNC B2 ;  /* 0x0000000000027941 */ /* 0x000fea0003800000 */
.L_x_1311:
[----:B------:R-:W-:-:S04]  /*4c20*/  FMUL.FTZ R16, R16, 1.1920928955078125e-07 ;  /* 0x3400000010107820 */ /* 0x000fc80000410000 */
[----:B------:R-:W-:-:S07]  /*4c30*/  FMUL.FTZ R3, R3, R16 ;  /* 0x0000001003037220 */ /* 0x000fce0000410000 */
.L_x_1306:
[----:B------:R-:W-:Y:S05]  /*4c40*/  BSYNC B0 ;  /* 0x0000000000007941 */ /* 0x000fea0003800000 */
.L_x_1305:
[C---:B------:R-:W-:Y:S02]  /*4c50*/  FSETP.GTU.FTZ.AND P0, PT, |R3|.reuse, +INF , PT ;  /* 0x7f8000000300780b */ /* 0x040fe40003f1c200 */
[----:B------:R-:W-:-:S04]  /*4c60*/  LOP3.LUT R26, R3, 0x80000000, R26, 0xb8, !PT ;  /* 0x80000000031a7812 */ /* 0x000fc800078eb81a */
[----:B------:R-:W-:-:S04]  /*4c70*/  FSEL R3, R3, R26, P0 ;  /* 0x0000001a03037208 */ /* 0x000fc80000000000 */
[----:B------:R-:W-:-:S07]  /*4c80*/  F2FP.BF16.F32.PACK_AB R3, RZ, R3 ;  /* 0x00000003ff03723e */ /* 0x000fce00000010ff */
.L_x_1304:
[----:B------:R-:W-:Y:S05]  /*4c90*/  BSYNC B1 ;  /* 0x0000000000017941 */ /* 0x000fea0003800000 */
.L_x_1303:
        /* <DEDUP_REMOVED lines=33> */
.L_x_1321:
[----:B------:R-:W-:Y:S01]  /*4eb0*/  FSETP.GEU.FTZ.AND P0, PT, R15, -R19, PT ;  /* 0x800000130f00720b */ /* 0x000fe20003f1e000 */
[----:B------:R-:W-:-:S12]  /*4ec0*/  FADD.FTZ R17, R17, -1 ;  /* 0xbf80000011117421 */ /* 0x000fd80000010000 */
[----:B------:R-:W-:-:S07]  /*4ed0*/  @!P0 FADD.FTZ R17, R17, -1 ;  /* 0xbf80000011118421 */ /* 0x000fce0000010000 */
.L_x_1320:
[----:B------:R-:W-:Y:S05]  /*4ee0*/  BSYNC B2 ;  /* 0x0000000000027941 */ /* 0x000fea0003800000 */
.L_x_1319:
[----:B------:R-:W-:Y:S01]  /*4ef0*/  FFMA.FTZ R12, -R19, R17, R12 ;  /* 0x00000011130c7223 */ /* 0x000fe2000001010c */
[----:B------:R-:W-:Y:S06]  /*4f00*/  BRA `(.L_x_1317) ;  /* 0x00000000007c7947 */ /* 0x000fec0003800000 */
.L_x_1318:
        /* <DEDUP_REMOVED lines=15> */
.L_x_1324:
        /* <DEDUP_REMOVED lines=13> */
.L_x_1323:
[----:B------:R-:W-:Y:S05]  /*50d0*/  BSYNC B2 ;  /* 0x0000000000027941 */ /* 0x000fea0003800000 */
.L_x_1322:
[----:B------:R-:W-:-:S04]  /*50e0*/  FMUL.FTZ R15, R15, 1.1920928955078125e-07 ;  /* 0x340000000f0f7820 */ /* 0x000fc80000410000 */
[----:B------:R-:W-:-:S07]  /*50f0*/  FMUL.FTZ R12, R12, R15 ;  /* 0x0000000f0c0c7220 */ /* 0x000fce0000410000 */
.L_x_1317:
[----:B------:R-:W-:Y:S05]  /*5100*/  BSYNC B0 ;  /* 0x0000000000007941 */ /* 0x000fea0003800000 */
.L_x_1316:
[C---:B------:R-:W-:Y:S02]  /*5110*/  FSETP.GTU.FTZ.AND P0, PT, |R12|.reuse, +INF , PT ;  /* 0x7f8000000c00780b */ /* 0x040fe40003f1c200 */
[----:B------:R-:W-:-:S04]  /*5120*/  LOP3.LUT R13, R12, 0x80000000, R13, 0xb8, !PT ;  /* 0x800000000c0d7812 */ /* 0x000fc800078eb80d */
[----:B------:R-:W-:-:S04]  /*5130*/  FSEL R0, R12, R13, P0 ;  /* 0x0000000d0c007208 */ /* 0x000fc80000000000 */
[----:B------:R-:W-:-:S07]  /*5140*/  F2FP.BF16.F32.PACK_AB R0, RZ, R0 ;  /* 0x00000000ff00723e */ /* 0x000fce00000010ff */
.L_x_1315:
[----:B------:R-:W-:Y:S05]  /*5150*/  BSYNC B1 ;  /* 0x0000000000017941 */ /* 0x000fea0003800000 */
.L_x_1314:
        /* <DEDUP_REMOVED lines=17> */
.L_x_1327:
[----:B------:R-:W-:-:S13]  /*5270*/  ISETP.GE.AND P0, PT, R6, R5, PT ;  /* 0x000000050600720c */ /* 0x000fda0003f06270 */
[----:B------:R-:W-:Y:S05]  /*5280*/  @P0 BRA `(.L_x_1329) ;  /* 0x0000000000300947 */ /* 0x000fea0003800000 */
[----:B-1----:R-:W1:Y:S01]  /*5290*/  LDC.64 R8, c[0x0][0x218] ;  /* 0x00008600ff087b82 */ /* 0x002e620000000a00 */
[----:B------:R-:W-:Y:S01]  /*52a0*/  IADD3 R13, R4, R6, RZ ;  /* 0x00000006040d7210 */ /* 0x000fe20007ffe0ff */
[----:B------:R-:W-:-:S04]  /*52b0*/  VIADD R6, R6, 0x80 ;  /* 0x0000008006067836 */ /* 0x000fc80000000000 */
[----:B-1----:R-:W-:-:S05]  /*52c0*/  IMAD.WIDE.U32 R8, R13, 0x2, R8 ;  /* 0x000000020d087825 */ /* 0x002fca00078e0008 */
[----:B------:R1:W-:Y:S02]  /*52d0*/  STG.E.U16 desc[UR4][R8.64], R10 ;  /* 0x0000000a08007986 */ /* 0x0003e4000c101504 */
.L_x_1328:
[----:B------:R-:W-:-:S13]  /*52e0*/  ISETP.GE.AND P0, PT, R6, R5, PT ;  /* 0x000000050600720c */ /* 0x000fda0003f06270 */
[----:B------:R-:W-:Y:S05]  /*52f0*/  @P0 BRA `(.L_x_1330) ;  /* 0x0000000000300947 */ /* 0x000fea0003800000 */
[----:B-1----:R-:W1:Y:S01]  /*5300*/  LDC.64 R8, c[0x0][0x218] ;  /* 0x00008600ff087b82 */ /* 0x002e620000000a00 */
[----:B0-----:R-:W-:Y:S01]  /*5310*/  IADD3 R13, R4, R6, RZ ;  /* 0x00000006040d7210 */ /* 0x001fe20007ffe0ff */
[----:B------:R-:W-:-:S04]  /*5320*/  VIADD R6, R6, 0x80 ;  /* 0x0000008006067836 */ /* 0x000fc80000000000 */
[----:B-1----:R-:W-:-:S05]  /*5330*/  IMAD.WIDE.U32 R8, R13, 0x2, R8 ;  /* 0x000000020d087825 */ /* 0x002fca00078e0008 */
[----:B------:R2:W-:Y:S02]  /*5340*/  STG.E.U16 desc[UR4][R8.64], R7 ;  /* 0x0000000708007986 */ /* 0x0005e4000c101504 */
.L_x_1329:
[----:B------:R-:W-:-:S13]  /*5350*/  ISETP.GE.AND P0, PT, R6, R5, PT ;  /* 0x000000050600720c */ /* 0x000fda0003f06270 */
[----:B------:R-:W-:Y:S05]  /*5360*/  @P0 BRA `(.L_x_1331) ;  /* 0x0000000000340947 */ /* 0x000fea0003800000 */
[----:B-12---:R-:W1:Y:S01]  /*5370*/  LDC.64 R8, c[0x0][0x218] ;  /* 0x00008600ff087b82 */ /* 0x006e620000000a00 */
[----:B------:R-:W-:Y:S01]  /*5380*/  IADD3 R7, R4, R6, RZ ;  /* 0x0000000604077210 */ /* 0x000fe20007ffe0ff */
[----:B------:R-:W-:-:S04]  /*5390*/  VIADD R6, R6, 0x80 ;  /* 0x0000008006067836 */ /* 0x000fc80000000000 */
[----:B-1----:R-:W-:-:S05]  /*53a0*/  IMAD.WIDE.U32 R8, R7, 0x2, R8 ;  /* 0x0000000207087825 */ /* 0x002fca00078e0008 */
[----:B------:R2:W-:Y:S02]  /*53b0*/  STG.E.U16 desc[UR4][R8.64], R11 ;  /* 0x0000000b08007986 */ /* 0x0005e4000c101504 */
.L_x_1330:
        /* <DEDUP_REMOVED lines=8> */
.L_x_1331:
[----:B------:R-:W-:Y:S05]  /*5440*/  BSYNC B1 ;  /* 0x0000000000017941 */ /* 0x000fea0003800000 */
.L_x_1326:
[----:B------:R-:W-:-:S13]  /*5450*/  ISETP.GE.AND P0, PT, R6, R5, PT ;  /* 0x000000050600720c */ /* 0x000fda0003f06270 */
[----:B-123--:R-:W1:Y:S01]  /*5460*/  @!P0 LDC.64 R8, c[0x0][0x218] ;  /* 0x00008600ff088b82 */ /* 0x00ee620000000a00 */
[----:B------:R-:W-:Y:S01]  /*5470*/  @!P0 IADD3 R7, R4, R6, RZ ;  /* 0x0000000604078210 */ /* 0x000fe20007ffe0ff */
[----:B------:R-:W-:-:S04]  /*5480*/  @!P0 VIADD R6, R6, 0x80 ;  /* 0x0000008006068836 */ /* 0x000fc80000000000 */
[----:B-1----:R-:W-:-:S05]  /*5490*/  @!P0 IMAD.WIDE.U32 R8, R7, 0x2, R8 ;  /* 0x0000000207088825 */ /* 0x002fca00078e0008 */
[----:B------:R3:W-:Y:S02]  /*54a0*/  @!P0 STG.E.U16 desc[UR4][R8.64], R3 ;  /* 0x0000000308008986 */ /* 0x0007e4000c101504 */
.L_x_1332:
[----:B------:R-:W-:Y:S05]  /*54b0*/  BSYNC B0 ;  /* 0x0000000000007941 */ /* 0x000fea0003800000 */
.L_x_1325:
        /* <DEDUP_REMOVED lines=8> */
.L_x_1333:
        /* <DEDUP_REMOVED lines=12> */
.L_x_57302:


//--------------------- .text._ZN2at6native29vectorized_elementwise_kernelILi8ENS0_13BinaryFunctorIN3c108BFloat16ES4_S4_ZZZNS0_16fmod_kernel_cudaERNS_18TensorIteratorBaseEENKUlvE0_clEvENKUlvE2_clEvEUlS4_S4_E_EESt5arrayIPcLm3EEEEviT0_T1_ --------------------------
	.section	.text._ZN2at6native29vectorized_elementwise_kernelILi8ENS0_13BinaryFunctorIN3c108BFloat16ES4_S4_ZZZNS0_16fmod_kernel_cudaERNS_18TensorIteratorBaseEENKUlvE0_clEvENKUlvE2_clEvEUlS4_S4_E_EESt5arrayIPcLm3EEEEviT0_T1_,"ax",@progbits
	.align	128
        .global         _ZN2at6native29vectorized_elementwise_kernelILi8ENS0_13BinaryFunctorIN3c108BFloat16ES4_S4_ZZZNS0_16fmod_kernel_cudaERNS_18TensorIteratorBaseEENKUlvE0_clEvENKUlvE2_clEvEUlS4_S4_E_EESt5arrayIPcLm3EEEEviT0_T1_
        .type           _ZN2at6native29vectorized_elementwise_kernelILi8ENS0_13BinaryFunctorIN3c108BFloat16ES4_S4_ZZZNS0_16fmod_kernel_cudaERNS_18TensorIteratorBaseEENKUlvE0_clEvENKUlvE2_clEvEUlS4_S4_E_EESt5arrayIPcLm3EEEEviT0_T1_,@function
        .size           _ZN2at6native29vectorized_elementwise_kernelILi8ENS0_13BinaryFunctorIN3c108BFloat16ES4_S4_ZZZNS0_16fmod_kernel_cudaERNS_18TensorIteratorBaseEENKUlvE0_clEvENKUlvE2_clEvEUlS4_S4_E_EESt5arrayIPcLm3EEEEviT0_T1_,(.L_x_57303 - _ZN2at6native29vectorized_elementwise_kernelILi8ENS0_13BinaryFunctorIN3c108BFloat16ES4_S4_ZZZNS0_16fmod_kernel_cudaERNS_18TensorIteratorBaseEENKUlvE0_clEvENKUlvE2_clEvEUlS4_S4_E_EESt5arrayIPcLm3EEEEviT0_T1_)
        .other          _ZN2at6native29vectorized_elementwise_kernelILi8ENS0_13BinaryFunctorIN3c108BFloat16ES4_S4_ZZZNS0_16fmod_kernel_cudaERNS_18TensorIteratorBaseEENKUlvE0_clEvENKUlvE2_clEvEUlS4_S4_E_EESt5arrayIPcLm3EEEEviT0_T1_,@"STO_CUDA_ENTRY STV_DEFAULT"
_ZN2at6native29vectorized_elementwise_kernelILi8ENS0_13BinaryFunctorIN3c108BFloat16ES4_S4_ZZZNS0_16fmod_kernel_cudaERNS_18TensorIteratorBaseEENKUlvE0_clEvENKUlvE2_clEvEUlS4_S4_E_EESt5arrayIPcLm3EEEEviT0_T1_:
.text._ZN2at6native29vectorized_elementwise_kernelILi8ENS0_13BinaryFunctorIN3c108BFloat16ES4_S4_ZZZNS0_16fmod_kernel_cudaERNS_18TensorIteratorBaseEENKUlvE0_clEvENKUlvE2_clEvEUlS4_S4_E_EESt5arrayIPcLm3EEEEviT0_T1_:
        /* <DEDUP_REMOVED lines=14> */
[----:B------:R-:W2:Y:S03]  /*00e0*/  LDG.E.128 R12, desc[UR4][R6.64] ;  /* 0x00000004060c7981 */ /* 0x000ea6000c1e1d00 */
[----:B------:R-:W-:-:S06]  /*00f0*/  IMAD.WIDE.U32 R10, R2, 0x10, R8 ;  /* 0x00000010020a7825 */ /* 0x000fcc00078e0008 */
[----:B------:R-:W3:Y:S01]  /*0100*/  LDG.E.128 R8, desc[UR4][R10.64] ;  /* 0x000000040a087981 */ /* 0x000ee2000c1e1d00 */
[----:B------:R-:W-:Y:S01]  /*0110*/  BSSY B0, `(.L_x_1335) ;  /* 0x0000044000007945 */ /* 0x000fe20003800000 */
[----:B--2---:R-:W-:Y:S01]  /*0120*/  IMAD.U32 R3, R12, 0x10000, RZ ;  /* 0x000100000c037824 */ /* 0x004fe200078e00ff */
[----:B---3--:R-:W-:-:S04]  /*0130*/  SHF.L.U32 R16, R8, 0x10, RZ ;  /* 0x0000001008107819 */ /* 0x008fc800000006ff */
[C---:B------:R-:W-:Y:S01]  /*0140*/  FSETP.GEU.FTZ.AND P0, PT, |R3|.reuse, |R16|, PT ;  /* 0x400000100300720b */ /* 0x040fe20003f1e200 */
[----:B------:R-:W-:Y:S01]  /*0150*/  FADD.FTZ R0, |R3|, -RZ ;  /* 0x800000ff03007221 */ /* 0x000fe20000010200 */
[----:B------:R-:W-:Y:S02]  /*0160*/  PRMT R12, R12, 0x7632, R12 ;  /* 0x000076320c0c7816 */ /* 0x000fe4000000000c */
[----:B------:R-:W-:-:S09]  /*0170*/  PRMT R8, R8, 0x7632, R8 ;  /* 0x0000763208087816 */ /* 0x000fd20000000008 */
        /* <DEDUP_REMOVED lines=24> */
.L_x_1340:
[----:B------:R-:W-:Y:S01]  /*0300*/  FSETP.GEU.FTZ.AND P0, PT, R7, -R5, PT ;  /* 0x800000050700720b */ /* 0x000fe20003f1e000 */
[----:B------:R-:W-:-:S12]  /*0310*/  FADD.FTZ R17, R17, -1 ;  /* 0xbf80000011117421 */ /* 0x000fd80000010000 */
[----:B------:R-:W-:-:S07]  /*0320*/  @!P0 FADD.FTZ R17, R17, -1 ;  /* 0xbf80000011118421 */ /* 0x000fce0000010000 */
.L_x_1339:
[----:B------:R-:W-:Y:S05]  /*0330*/  BSYNC B1 ;  /* 0x0000000000017941 */ /* 0x000fea0003800000 */
.L_x_1338:
[----:B------:R-:W-:Y:S01]  /*0340*/  FFMA.FTZ R0, -R5, R17, R0 ;  /* 0x0000001105007223 */ /* 0x000fe20000010100 */
[----:B------:R-:W-:Y:S06]  /*0350*/  BRA `(.L_x_1336) ;  /* 0x00000000007c7947 */ /* 0x000fec0003800000 */
.L_x_1337:
        /* <DEDUP_REMOVED lines=15> */
.L_x_1343:
        /* <DEDUP_REMOVED lines=13> */
.L_x_1342:
[----:B------:R-:W-:Y:S05]  /*0520*/  BSYNC B1 ;  /* 0x0000000000017941 */ /* 0x000fea0003800000 */
.L_x_1341:
[----:B------:R-:W-:-:S04]  /*0530*/  FMUL.FTZ R6, R6, 1.1920928955078125e-07 ;  /* 0x3400000006067820 */ /* 0x000fc80000410000 */
[----:B------:R-:W-:-:S07]  /*0540*/  FMUL.FTZ R0, R5, R6 ;  /* 0x0000000605007220 */ /* 0x000fce0000410000 */
.L_x_1336:
[----:B------:R-:W-:Y:S05]  /*0550*/  BSYNC B0 ;  /* 0x0000000000007941 */ /* 0x000fea0003800000 */
.L_x_1335:
[----:B------:R-:W-:Y:S01]  /*0560*/  IMAD.U32 R12, R12, 0x10000, RZ ;  /* 0x000100000c0c7824 */ /* 0x000fe200078e00ff */
[----:B------:R-:W-:Y:S01]  /*0570*/  SHF.L.U32 R5, R8, 0x10, RZ ;  /* 0x0000001008057819 */ /* 0x000fe200000006ff */
[----:B------:R-:W-:Y:S01]  /*0580*/  BSSY B0, `(.L_x_1344) ;  /* 0x0000043000007945 */ /* 0x000fe20003800000 */
[----:B------:R-:W-:Y:S01]  /*0590*/  FSETP.GTU.FTZ.AND P0, PT, |R0|, +INF , PT ;  /* 0x7f8000000000780b */ /* 0x000fe20003f1c200 */
[C---:B0-----:R-:W-:Y:S01]  /*05a0*/  FADD.FTZ R7, |R12|.reuse, -RZ ;  /* 0x800000ff0c077221 */ /* 0x041fe20000010200 */
        /* <DEDUP_REMOVED lines=27> */
.L_x_1349:
[----:B------:R-:W-:Y:S01]  /*0760*/  FSETP.GEU.FTZ.AND P0, PT, R16, -R0, PT ;  /* 0x800000001000720b */ /* 0x000fe20003f1e000 */
[----:B------:R-:W-:-:S12]  /*0770*/  FADD.FTZ R6, R6, -1 ;  /* 0xbf80000006067421 */ /* 0x000fd80000010000 */
[----:B------:R-:W-:-:S07]  /*0780*/  @!P0 FADD.FTZ R6, R6, -1 ;  /* 0xbf80000006068421 */ /* 0x000fce0000010000 */
.L_x_1348:
[----:B------:R-:W-:Y:S05]  /*0790*/  BSYNC B1 ;  /* 0x0000000000017941 */ /* 0x000fea0003800000 */
.L_x_1347:
[----:B------:R-:W-:Y:S01]  /*07a0*/  FFMA.FTZ R7, -R0, R6, R7 ;  /* 0x0000000600077223 */ /* 0x000fe20000010107 */
[----:B------:R-:W-:Y:S06]  /*07b0*/  BRA `(.L_x_1345) ;  /* 0x00000000007c7947 */ /* 0x000fec0003800000 */
.L_x_1346:
        /* <DEDUP_REMOVED lines=15> */
.L_x_1352:
        /* <DEDUP_REMOVED lines=13> */
.L_x_1351:
[----:B------:R-:W-:Y:S05]  /*0980*/  BSYNC B1 ;  /* 0x0000000000017941 */ /* 0x000fea0003800000 */
.L_x_1350:
[----:B------:R-:W-:-:S04]  /*0990*/  FMUL.FTZ R0, R5, 1.1920928955078125e-07 ;  /* 0x3400000005007820 */ /* 0x000fc80000410000 */
[----:B0-----:R-:W-:-:S07]  /*09a0*/  FMUL.FTZ R7, R17, R0 ;  /* 0x0000000011077220 */ /* 0x001fce0000410000 */
.L_x_1345:
[----:B------:R-:W-:Y:S05]  /*09b0*/  BSYNC B0 ;  /* 0x0000000000007941 */ /* 0x000fea0003800000 */
.L_x_1344:
[----:B------:R-:W-:Y:S01]  /*09c0*/  IMAD.U32 R5, R13, 0x10000, RZ ;  /* 0x000100000d057824 */ /* 0x000fe200078e00ff */
        /* <DEDUP_REMOVED lines=33> */
.L_x_1358:
[----:B------:R-:W-:Y:S01]  /*0be0*/  FSETP.GEU.FTZ.AND P0, PT, R17, -R7, PT ;  /* 0x800000071100720b */ /* 0x000fe20003f1e000 */
[----:B------:R-:W-:-:S12]  /*0bf0*/  FADD.FTZ R19, R19, -1 ;  /* 0xbf80000013137421 */ /* 0x000fd80000010000 */
[----:B------:R-:W-:-:S07]  /*0c00*/  @!P0 FADD.FTZ R19, R19, -1 ;  /* 0xbf80000013138421 */ /* 0x000fce0000010000 */
.L_x_1357:
[----:B------:R-:W-:Y:S05]  /*0c10*/  BSYNC B1 ;  /* 0x0000000000017941 */ /* 0x000fea0003800000 */
.L_x_1356:
[----:B------:R-:W-:Y:S01]  /*0c20*/  FFMA.FTZ R0, -R7, R19, R0 ;  /* 0x0000001307007223 */ /* 0x000fe20000010100 */
[----:B------:R-:W-:Y:S06]  /*0c30*/  BRA `(.L_x_1354) ;  /* 0x00000000007c7947 */ /* 0x000fec0003800000 */
.L_x_1355:
        /* <DEDUP_REMOVED lines=15> */
.L_x_1361:
        /* <DEDUP_REMOVED lines=13> */
.L_x_1360:
[----:B------:R-:W-:Y:S05]  /*0e00*/  BSYNC B1 ;  /* 0x0000000000017941 */ /* 0x000fea0003800000 */
.L_x_1359:
[----:B------:R-:W-:-:S04]  /*0e10*/  FMUL.FTZ R8, R8, 1.1920928955078125e-07 ;  /* 0x3400000008087820 */ /* 0x000fc80000410000 */
[----:B------:R-:W-:-:S07]  /*0e20*/  FMUL.FTZ R0, R7, R8 ;  /* 0x0000000807007220 */ /* 0x000fce0000410000 */
.L_x_1354:
[----:B------:R-:W-:Y:S05]  /*0e30*/  BSYNC B0 ;  /* 0x0000000000007941 */ /* 0x000fea0003800000 */
.L_x_1353:
[----:B------:R-:W-:Y:S01]  /*0e40*/  IMAD.U32 R13, R13, 0x10000, RZ ;  /* 0x000100000d0d7824 */ /* 0x000fe200078e00ff */
[----:B------:R-:W-:Y:S01]  /*0e50*/  SHF.L.U32 R12, R9, 0x10, RZ ;  /* 0x00000010090c7819 */ /* 0x000fe200000006ff */
[----:B------:R-:W-:Y:S01]  /*0e60*/  BSSY B0, `(.L_x_1362) ;  /* 0x0000043000007945 */ /* 0x000fe20003800000 */
[C---:B------:R-:W-:Y:S01]  /*0e70*/  FSETP.GTU.FTZ.AND P0, PT, |R0|.reuse, +INF , PT ;  /* 0x7f8000000000780b */ /* 0x040fe20003f1c200 */
        /* <DEDUP_REMOVED lines=28> */
.L_x_1367:
[----:B------:R-:W-:Y:S01]  /*1040*/  FSETP.GEU.FTZ.AND P0, PT, R7, -R5, PT ;  /* 0x800000050700720b */ /* 0x000fe20003f1e000 */
[----:B------:R-:W-:-:S12]  /*1050*/  FADD.FTZ R17, R17, -1 ;  /* 0xbf80000011117421 */ /* 0x000fd80000010000 */
[----:B------:R-:W-:-:S07]  /*1060*/  @!P0 FADD.FTZ R17, R17, -1 ;  /* 0xbf80000011118421 */ /* 0x000fce0000010000 */
.L_x_1366:
[----:B------:R-:W-:Y:S05]  /*1070*/  BSYNC B1 ;  /* 0x0000000000017941 */ /* 0x000fea0003800000 */
.L_x_1365:
[----:B------:R-:W-:Y:S01]  /*1080*/  FFMA.FTZ R8, -R5, R17, R8 ;  /* 0x0000001105087223 */ /* 0x000fe20000010108 */
[----:B------:R-:W-:Y:S06]  /*1090*/  BRA `(.L_x_1363) ;  /* 0x00000000007c7947 */ /* 0x000fec0003800000 */
.L_x_1364:
        /* <DEDUP_REMOVED lines=10> */
[----:B0-----:R-:W-:-:S09]  /*1140*/  FSEL R17, R8, +QNAN , !P0 ;  /* 0x7fffffff08117808 */ /* 0x001fd20004000000 */
[----:B------:R-:W-:Y:S05]  /*1150*/  @!P1 BRA `(.L_x_1369) ;  /* 0x0000000000409947 */ /* 0x000fea0003800000 */
[----:B------:R-:W-:-:S04]  /*1160*/  LOP3.LUT R5, R5, 0x7fffff, RZ, 0xc0, !PT ;  /* 0x007fffff05057812 */ /* 0x000fc800078ec0ff */
[----:B------:R-:W-:-:S04]  /*1170*/  LOP3.LUT R5, R5, 0x3f800000, RZ, 0xfc, !PT ;  /* 0x3f80000005057812 */ /* 0x000fc800078efcff */
[----:B------:R0:W1:Y:S03]  /*1180*/  MUFU.RCP R0, R5 ;  /* 0x0000000500007308 */ /* 0x0000660000001000 */
.L_x_1370:
        /* <DEDUP_REMOVED lines=13> */
.L_x_1369:
[----:B------:R-:W-:Y:S05]  /*1260*/  BSYNC B1 ;  /* 0x0000000000017941 */ /* 0x000fea0003800000 */
.L_x_1368:
[----:B------:R-:W-:-:S04]  /*1270*/  FMUL.FTZ R8, R7, 1.1920928955078125e-07 ;  /* 0x3400000007087820 */ /* 0x000fc80000410000 */
[----:B------:R-:W-:-:S07]  /*1280*/  FMUL.FTZ R8, R17, R8 ;  /* 0x0000000811087220 */ /* 0x000fce0000410000 */
.L_x_1363:
[----:B------:R-:W-:Y:S05]  /*1290*/  BSYNC B0 ;  /* 0x0000000000007941 */ /* 0x000fea0003800000 */
.L_x_1362:
[----:B0-----:R-:W-:Y:S01]  /*12a0*/  IMAD.U32 R5, R14, 0x10000, RZ ;  /* 0x000100000e057824 */ /* 0x001fe200078e00ff */
        /* <DEDUP_REMOVED lines=33> */
.L_x_1376:
[----:B------:R-:W-:Y:S01]  /*14c0*/  FSETP.GEU.FTZ.AND P0, PT, R17, -R7, PT ;  /* 0x800000071100720b */ /* 0x000fe20003f1e000 */
[----:B------:R-:W-:-:S12]  /*14d0*/  FADD.FTZ R13, R13, -1 ;  /* 0xbf8000000d0d7421 */ /* 0x000fd80000010000 */
[----:B------:R-:W-:-:S07]  /*14e0*/  @!P0 FADD.FTZ R13, R13, -1 ;  /* 0xbf8000000d0d8421 */ /* 0x000fce0000010000 */
.L_x_1375:
[----:B------:R-:W-:Y:S05]  /*14f0*/  BSYNC B1 ;  /* 0x0000000000017941 */ /* 0x000fea0003800000 */
.L_x_1374:
[----:B------:R-:W-:Y:S01]  /*1500*/  FFMA.FTZ R0, -R7, R13, R0 ;  /* 0x0000000d07007223 */ /* 0x000fe20000010100 */
[----:B------:R-:W-:Y:S06]  /*1510*/  BRA `(.L_x_1372) ;  /* 0x00000000007c7947 */ /* 0x000fec0003800000 */
.L_x_1373:
        /* <DEDUP_REMOVED lines=15> */
.L_x_1379:
        /* <DEDUP_REMOVED lines=13> */
.L_x_1378:
[----:B------:R-:W-:Y:S05]  /*16e0*/  BSYNC B1 ;  /* 0x0000000000017941 */ /* 0x000fea0003800000 */
.L_x_1377:
[----:B------:R-:W-:-:S04]  /*16f0*/  FMUL.FTZ R12, R12, 1.1920928955078125e-07 ;  /* 0x340000000c0c7820 */ /* 0x000fc80000410000 */
[----:B------:R-:W-:-:S07]  /*1700*/  FMUL.FTZ R0, R7, R12 ;  /* 0x0000000c07007220 */ /* 0x000fce0000410000 */
.L_x_1372:
[----:B------:R-:W-:Y:S05]  /*1710*/  BSYNC B0 ;  /* 0x0000000000007941 */ /* 0x000fea0003800000 */
.L_x_1371:
[----:B------:R-:W-:Y:S01]  /*1720*/  IMAD.U32 R14, R14, 0x10000, RZ ;  /* 0x000100000e0e7824 */ /* 0x000fe200078e00ff */
[----:B------:R-:W-:Y:S01]  /*1730*/  SHF.L.U32 R7, R10, 0x10, RZ ;  /* 0x000000100a077819 */ /* 0x000fe200000006ff */
[----:B------:R-:W-:Y:S01]  /*1740*/  BSSY B0, `(.L_x_1380) ;  /* 0x0000043000007945 */ /* 0x000fe20003800000 */
[----:B------:R-:W-:Y:S02]  /*1750*/  FSETP.GTU.FTZ.AND P0, PT, |R0|, +INF , PT ;  /* 0x7f8000000000780b */ /* 0x000fe40003f1c200 */
        /* <DEDUP_REMOVED lines=28> */
.L_x_1385:
[----:B------:R-:W-:Y:S01]  /*1920*/  FSETP.GEU.FTZ.AND P0, PT, R16, -R0, PT ;  /* 0x800000001000720b */ /* 0x000fe20003f1e000 */
[----:B------:R-:W-:-:S12]  /*1930*/  FADD.FTZ R12, R12, -1 ;  /* 0xbf8000000c0c7421 */ /* 0x000fd80000010000 */
[----:B------:R-:W-:-:S07]  /*1940*/  @!P0 FADD.FTZ R12, R12, -1 ;  /* 0xbf8000000c0c8421 */ /* 0x000fce0000010000 */
.L_x_1384:
[----:B------:R-:W-:Y:S05]  /*1950*/  BSYNC B1 ;  /* 0x0000000000017941 */ /* 0x000fea0003800000 */
.L_x_1383:
[----:B------:R-:W-:Y:S01]  /*1960*/  FFMA.FTZ R5, -R0, R12, R5 ;  /* 0x0000000c00057223 */ /* 0x000fe20000010105 */
[----:B------:R-:W-:Y:S06]  /*1970*/  BRA `(.L_x_1381) ;  /* 0x00000000007c7947 */ /* 0x000fec0003800000 */
.L_x_1382:
        /* <DEDUP_REMOVED lines=15> */
.L_x_1388:
[----:B0-----:R-:W-:-:S04]  /*1a70*/  VIMNMX.U32 R13, R12, 0xb800000, PT ;  /* 0x0b8000000c0d7848 */ /* 0x001fc80003fe0000 */
[----:B------:R-:W-:Y:S01]  /*1a80*/  IADD3 R16, R13, R7, RZ ;  /* 0x000000070d107210 */ /* 0x000fe20007ffe0ff */
        /* <DEDUP_REMOVED lines=11> */
.L_x_1387:
[----:B------:R-:W-:Y:S05]  /*1b40*/  BSYNC B1 ;  /* 0x0000000000017941 */ /* 0x000fea0003800000 */
.L_x_1386:
[----:B------:R-:W-:-:S04]  /*1b50*/  FMUL.FTZ R0, R7, 1.1920928955078125e-07 ;  /* 0x3400000007007820 */ /* 0x000fc80000410000 */
[----:B-1----:R-:W-:-:S07]  /*1b60*/  FMUL.FTZ R5, R17, R0 ;  /* 0x0000000011057220 */ /* 0x002fce0000410000 */
.L_x_1381:
[----:B------:R-:W-:Y:S05]  /*1b70*/  BSYNC B0 ;  /* 0x0000000000007941 */ /* 0x000fea0003800000 */
.L_x_1380:
        /* <DEDUP_REMOVED lines=8> */
[----:B------:R-:W-:-:S02]  /*1c00*/  PRMT R11, R11, 0x7632, R11 ;  /* 0x000076320b0b7816 */ /* 0x000fc4000000000b */
[----:B------:R-:W-:-:S05]  /*1c10*/  FSEL R5, R5, R14, P0 ;  /* 0x0000000e05057208 */ /* 0x000fca0000000000 */
[----:B------:R-:W-:Y:S05]  /*1c20*/  @!P1 BRA `(.L_x_1390) ;  /* 0x0000000000f09947 */ /* 0x000fea0003800000 */
[----:B0-----:R-:W-:-:S05]  /*1c30*/  FMUL.FTZ R13, |R0|, 8388608 ;  /* 0x4b000000000d7820 */ /* 0x001fca0000410200 */
        /* <DEDUP_REMOVED lines=22> */
.L_x_1394:
[----:B------:R-:W-:Y:S01]  /*1da0*/  FSETP.GEU.FTZ.AND P0, PT, R17, -R13, PT ;  /* 0x8000000d1100720b */ /* 0x000fe20003f1e000 */
[----:B------:R-:W-:-:S12]  /*1db0*/  FADD.FTZ R19, R19, -1 ;  /* 0xbf80000013137421 */ /* 0x000fd80000010000 */
[----:B------:R-:W-:-:S07]  /*1dc0*/  @!P0 FADD.FTZ R19, R19, -1 ;  /* 0xbf80000013138421 */ /* 0x000fce0000010000 */
.L_x_1393:
[----:B------:R-:W-:Y:S05]  /*1dd0*/  BSYNC B1 ;  /* 0x0000000000017941 */ /* 0x000fea0003800000 */
.L_x_1392:
[----:B------:R-:W-:Y:S01]  /*1de0*/  FFMA.FTZ R12, -R13, R19, R12 ;  /* 0x000000130d0c7223 */ /* 0x000fe2000001010c */
[----:B------:R-:W-:Y:S06]  /*1df0*/  BRA `(.L_x_1390) ;  /* 0x00000000007c7947 */ /* 0x000fec0003800000 */
.L_x_1391:
        /* <DEDUP_REMOVED lines=15> */
.L_x_1397:
        /* <DEDUP_REMOVED lines=13> */
.L_x_1396:
[----:B------:R-:W-:Y:S05]  /*1fc0*/  BSYNC B1 ;  /* 0x0000000000017941 */ /* 0x000fea0003800000 */
.L_x_1395:
[----:B0-----:R-:W-:-:S04]  /*1fd0*/  FMUL.FTZ R13, R14, 1.1920928955078125e-07 ;  /* 0x340000000e0d7820 */ /* 0x001fc80000410000 */
[----:B------:R-:W-:-:S07]  /*1fe0*/  FMUL.FTZ R12, R12, R13 ;  /* 0x0000000d0c0c7220 */ /* 0x000fce0000410000 */
.L_x_1390:
[----:B------:R-:W-:Y:S05]  /*1ff0*/  BSYNC B0 ;  /* 0x0000000000007941 */ /* 0x000fea0003800000 */
.L_x_1389:
        /* <DEDUP_REMOVED lines=32> */
.L_x_1403:
[----:B------:R-:W-:Y:S01]  /*2200*/  FSETP.GEU.FTZ.AND P0, PT, R13, -R7, PT ;  /* 0x800000070d00720b */ /* 0x000fe20003f1e000 */
[----:B------:R-:W-:-:S12]  /*2210*/  FADD.FTZ R17, R17, -1 ;  /* 0xbf80000011117421 */ /* 0x000fd80000010000 */
[----:B------:R-:W-:-:S07]  /*2220*/  @!P0 FADD.FTZ R17, R17, -1 ;  /* 0xbf80000011118421 */ /* 0x000fce0000010000 */
.L_x_1402:
[----:B------:R-:W-:Y:S05]  /*2230*/  BSYNC B1 ;  /* 0x0000000000017941 */ /* 0x000fea0003800000 */
.L_x_1401:
[----:B------:R-:W-:Y:S01]  /*2240*/  FFMA.FTZ R0, -R7, R17, R0 ;  /* 0x0000001107007223 */ /* 0x000fe20000010100 */
[----:B------:R-:W-:Y:S06]  /*2250*/  BRA `(.L_x_1399) ;  /* 0x00000000007c7947 */ /* 0x000fec0003800000 */
.L_x_1400:
        /* <DEDUP_REMOVED lines=15> */
.L_x_1406:
        /* <DEDUP_REMOVED lines=13> */
.L_x_1405:
[----:B------:R-:W-:Y:S05]  /*2420*/  BSYNC B1 ;  /* 0x0000000000017941 */ /* 0x000fea0003800000 */
.L_x_1404:
[----:B0-----:R-:W-:-:S04]  /*2430*/  FMUL.FTZ R7, R12, 1.1920928955078125e-07 ;  /* 0x340000000c077820 */ /* 0x001fc80000410000 */
[----:B------:R-:W-:-:S07]  /*2440*/  FMUL.FTZ R0, R18, R7 ;  /* 0x0000000712007220 */ /* 0x000fce0000410000 */
.L_x_1399:
[----:B------:R-:W-:Y:S05]  /*2450*/  BSYNC B0 ;  /* 0x0000000000007941 */ /* 0x000fea0003800000 */
.L_x_1398:
[----:B0-----:R-:W0:Y:S01]  /*2460*/  LDC.64 R12, c[0x0][0x218] ;  /* 0x00008600ff0c7b82 */ /* 0x001e220000000a00 */
[C---:B------:R-:W-:Y:S02]  /*2470*/  FSETP.GTU.FTZ.AND P0, PT, |R0|.reuse, +INF , PT ;  /* 0x7f8000000000780b */ /* 0x040fe40003f1c200 */
[----:B------:R-:W-:Y:S02]  /*2480*/  LOP3.LUT R15, R0, 0x80000000, R15, 0xb8, !PT ;  /* 0x80000000000f7812 */ /* 0x000fe400078eb80f */
[----:B------:R-:W-:Y:S02]  /*2490*/  F2FP.BF16.F32.PACK_AB R9, R8, R9 ;  /* 0x000000090809723e */ /* 0x000fe400000010ff */
[----:B------:R-:W-:Y:S02]  /*24a0*/  FSEL R0, R0, R15, P0 ;  /* 0x0000000f00007208 */ /* 0x000fe40000000000 */
[----:B------:R-:W-:Y:S02]  /*24b0*/  F2FP.BF16.F32.PACK_AB R10, R5, R10 ;  /* 0x0000000a050a723e */ /* 0x000fe400000010ff */
[----:B------:R-:W-:-:S02]  /*24c0*/  F2FP.BF16.F32.PACK_AB R8, R6, R3 ;  /* 0x000000030608723e */ /* 0x000fc400000010ff */
[----:B------:R-:W-:Y:S01]  /*24d0*/  F2FP.BF16.F32.PACK_AB R11, R0, R11 ;  /* 0x0000000b000b723e */ /* 0x000fe200000010ff */
[----:B0-----:R-:W-:-:S04]  /*24e0*/  IMAD.WIDE.U32 R12, R4, 0x2, R12 ;  /* 0x00000002040c7825 */ /* 0x001fc800078e000c */
[----:B------:R-:W-:-:S05]  /*24f0*/  IMAD.WIDE R12, R2, 0x10, R12 ;  /* 0x00000010020c7825 */ /* 0x000fca00078e020c */
[----:B------:R-:W-:Y:S01]  /*2500*/  STG.E.128 desc[UR4][R12.64], R8 ;  /* 0x000000080c007986 */ /* 0x000fe2000c101d04 */
[----:B------:R-:W-:Y:S05]  /*2510*/  EXIT ;  /* 0x000000000000794d */ /* 0x000fea0003800000 */
.L_x_1334:
        /* <DEDUP_REMOVED lines=120> */
.L_x_1414:
[----:B------:R-:W-:Y:S01]  /*2ca0*/  FSETP.GEU.FTZ.AND P0, PT, R18, -R19, PT ;  /* 0x800000131200720b */ /* 0x000fe20003f1e000 */
[----:B------:R-:W-:-:S12]  /*2cb0*/  FADD.FTZ R7, R7, -1 ;  /* 0xbf80000007077421 */ /* 0x000fd80000010000 */
[----:B------:R-:W-:-:S07]  /*2cc0*/  @!P0 FADD.FTZ R7, R7, -1 ;  /* 0xbf80000007078421 */ /* 0x000fce0000010000 */
.L_x_1413:
[----:B------:R-:W-:Y:S05]  /*2cd0*/  BSYNC B2 ;  /* 0x0000000000027941 */ /* 0x000fea0003800000 */
.L_x_1412:
[----:B------:R-:W-:Y:S01]  /*2ce0*/  FFMA.FTZ R8, -R19, R7, R8 ;  /* 0x0000000713087223 */ /* 0x000fe20000010108 */
[----:B------:R-:W-:Y:S06]  /*2cf0*/  BRA `(.L_x_1410) ;  /* 0x0000000000847947 */ /* 0x000fec0003800000 */
.L_x_1411:
        /* <DEDUP_REMOVED lines=16> */
.L_x_1417:
        /* <DEDUP_REMOVED lines=14> */
.L_x_1416:
[----:B------:R-:W-:Y:S05]  /*2ee0*/  BSYNC B2 ;  /* 0x0000000000027941 */ /* 0x000fea0003800000 */
.L_x_1415:
[----:B------:R-:W-:-:S04]  /*2ef0*/  FMUL.FTZ R17, R17, 1.1920928955078125e-07 ;  /* 0x3400000011117820 */ /* 0x000fc80000410000 */
[----:B------:R-:W-:-:S07]  /*2f00*/  FMUL.FTZ R8, R8, R17 ;  /* 0x0000001108087220 */ /* 0x000fce0000410000 */
.L_x_1410:
[----:B------:R-:W-:Y:S05]  /*2f10*/  BSYNC B0 ;  /* 0x0000000000007941 */ /* 0x000fea0003800000 */
.L_x_1409:
[C---:B------:R-:W-:Y:S02]  /*2f20*/  FSETP.GTU.FTZ.AND P0, PT, |R8|.reuse, +INF , PT ;  /* 0x7f8000000800780b */ /* 0x040fe40003f1c200 */
[----:B------:R-:W-:-:S04]  /*2f30*/  LOP3.LUT R7, R8, 0x80000000, R14, 0xb8, !PT ;  /* 0x8000000008077812 */ /* 0x000fc800078eb80e */
[----:B------:R-:W-:-:S04]  /*2f40*/  FSEL R14, R8, R7, P0 ;  /* 0x00000007080e7208 */ /* 0x000fc80000000000 */
[----:B------:R-:W-:-:S07]  /*2f50*/  F2FP.BF16.F32.PACK_AB R14, RZ, R14 ;  /* 0x0000000eff0e723e */ /* 0x000fce00000010ff */
.L_x_1408:
[----:B------:R-:W-:Y:S05]  /*2f60*/  BSYNC B1 ;  /* 0x0000000000017941 */ /* 0x000fea0003800000 */
.L_x_1407:
        /* <DEDUP_REMOVED lines=33> */
.L_x_1425:
[----:B------:R-:W-:Y:S01]  /*3180*/  FSETP.GEU.FTZ.AND P0, PT, R18, -R17, PT ;  /* 0x800000111200720b */ /* 0x000fe20003f1e000 */
[----:B------:R-:W-:-:S12]  /*3190*/  FADD.FTZ R7, R7, -1 ;  /* 0xbf80000007077421 */ /* 0x000fd80000010000 */
[----:B------:R-:W-:-:S07]  /*31a0*/  @!P0 FADD.FTZ R7, R7, -1 ;  /* 0xbf80000007078421 */ /* 0x000fce0000010000 */
.L_x_1424:
[----:B------:R-:W-:Y:S05]  /*31b0*/  BSYNC B2 ;  /* 0x0000000000027941 */ /* 0x000fea0003800000 */
.L_x_1423:
[----:B------:R-:W-:Y:S01]  /*31c0*/  FFMA.FTZ R10, -R17, R7, R10 ;  /* 0x00000007110a7223 */ /* 0x000fe2000001010a */
[----:B------:R-:W-:Y:S06]  /*31d0*/  BRA `(.L_x_1421) ;  /* 0x00000000007c7947 */ /* 0x000fec0003800000 */
.L_x_1422:
        /* <DEDUP_REMOVED lines=15> */
.L_x_1428:
        /* <DEDUP_REMOVED lines=13> */
.L_x_1427:
[----:B------:R-:W-:Y:S05]  /*33a0*/  BSYNC B2 ;  /* 0x0000000000027941 */ /* 0x000fea0003800000 */
.L_x_1426:
[----:B------:R-:W-:-:S04]  /*33b0*/  FMUL.FTZ R17, R17, 1.1920928955078125e-07 ;  /* 0x3400000011117820 */ /* 0x000fc80000410000 */
[----:B------:R-:W-:-:S07]  /*33c0*/  FMUL.FTZ R10, R10, R17 ;  /* 0x000000110a0a7220 */ /* 0x000fce0000410000 */
.L_x_1421:
[----:B------:R-:W-:Y:S05]  /*33d0*/  BSYNC B0 ;  /* 0x0000000000007941 */ /* 0x000fea0003800000 */
.L_x_1420:
[C---:B------:R-:W-:Y:S02]  /*33e0*/  FSETP.GTU.FTZ.AND P0, PT, |R10|.reuse, +INF , PT ;  /* 0x7f8000000a00780b */ /* 0x040fe40003f1c200 */
[----:B------:R-:W-:-:S04]  /*33f0*/  LOP3.LUT R9, R10, 0x80000000, R9, 0xb8, !PT ;  /* 0x800000000a097812 */ /* 0x000fc800078eb809 */
[----:B------:R-:W-:-:S04]  /*3400*/  FSEL R9, R10, R9, P0 ;  /* 0x000000090a097208 */ /* 0x000fc80000000000 */
[----:B------:R-:W-:-:S07]  /*3410*/  F2FP.BF16.F32.PACK_AB R9, RZ, R9 ;  /* 0x00000009ff09723e */ /* 0x000fce00000010ff */
.L_x_1419:
[----:B------:R-:W-:Y:S05]  /*3420*/  BSYNC B1 ;  /* 0x0000000000017941 */ /* 0x000fea0003800000 */
.L_x_1418:
        /* <DEDUP_REMOVED lines=33> */
.L_x_1436:
[----:B------:R-:W-:Y:S01]  /*3640*/  FSETP.GEU.FTZ.AND P0, PT, R16, -R17, PT ;  /* 0x800000111000720b */ /* 0x000fe20003f1e000 */
[----:B------:R-:W-:-:S12]  /*3650*/  FADD.FTZ R7, R7, -1 ;  /* 0xbf80000007077421 */ /* 0x000fd80000010000 */
[----:B------:R-:W-:-:S07]  /*3660*/  @!P0 FADD.FTZ R7, R7, -1 ;  /* 0xbf80000007078421 */ /* 0x000fce0000010000 */
.L_x_1435:
[----:B------:R-:W-:Y:S05]  /*3670*/  BSYNC B2 ;  /* 0x0000000000027941 */ /* 0x000fea0003800000 */
.L_x_1434:
[----:B------:R-:W-:Y:S01]  /*3680*/  FFMA.FTZ R10, -R17, R7, R10 ;  /* 0x00000007110a7223 */ /* 0x000fe2000001010a */
[----:B------:R-:W-:Y:S06]  /*3690*/  BRA `(.L_x_1432) ;  /* 0x0000000000847947 */ /* 0x000fec0003800000 */
.L_x_1433:
        /* <DEDUP_REMOVED lines=16> */
.L_x_1439:
        /* <DEDUP_REMOVED lines=14> */
.L_x_1438:
[----:B------:R-:W-:Y:S05]  /*3880*/  BSYNC B2 ;  /* 0x0000000000027941 */ /* 0x000fea0003800000 */
.L_x_1437:
[----:B------:R-:W-:-:S04]  /*3890*/  FMUL.FTZ R17, R17, 1.1920928955078125e-07 ;  /* 0x3400000011117820 */ /* 0x000fc80000410000 */
[----:B------:R-:W-:-:S07]  /*38a0*/  FMUL.FTZ R10, R10, R17 ;  /* 0x000000110a0a7220 */ /* 0x000fce0000410000 */
.L_x_1432:
[----:B------:R-:W-:Y:S05]  /*38b0*/  BSYNC B0 ;  /* 0x0000000000007941 */ /* 0x000fea0003800000 */
.L_x_1431:
[C---:B------:R-:W-:Y:S02]  /*38c0*/  FSETP.GTU.FTZ.AND P0, PT, |R10|.reuse, +INF , PT ;  /* 0x7f8000000a00780b */ /* 0x040fe40003f1c200 */
[----:B------:R-:W-:-:S04]  /*38d0*/  LOP3.LUT R11, R10, 0x80000000, R11, 0xb8, !PT ;  /* 0x800000000a0b7812 */ /* 0x000fc800078eb80b */
[----:B------:R-:W-:-:S04]  /*38e0*/  FSEL R10, R10, R11, P0 ;  /* 0x0000000b0a0a7208 */ /* 0x000fc80000000000 */
[----:B------:R-:W-:-:S07]  /*38f0*/  F2FP.BF16.F32.PACK_AB R10, RZ, R10 ;  /* 0x0000000aff0a723e */ /* 0x000fce00000010ff */
.L_x_1430:
[----:B------:R-:W-:Y:S05]  /*3900*/  BSYNC B1 ;  /* 0x0000000000017941 */ /* 0x000fea0003800000 */
.L_x_1429:
        /* <DEDUP_REMOVED lines=33> */
.L_x_1447:
[----:B------:R-:W-:Y:S01]  /*3b20*/  FSETP.GEU.FTZ.AND P0, PT, R17, -R15, PT ;  /* 0x8000000f1100720b */ /* 0x000fe20003f1e000 */
[----:B------:R-:W-:-:S12]  /*3b30*/  FADD.FTZ R7, R7, -1 ;  /* 0xbf80000007077421 */ /* 0x000fd80000010000 */
[----:B------:R-:W-:-:S07]  /*3b40*/  @!P0 FADD.FTZ R7, R7, -1 ;  /* 0xbf80000007078421 */ /* 0x000fce0000010000 */
.L_x_1446:
[----:B------:R-:W-:Y:S05]  /*3b50*/  BSYNC B2 ;  /* 0x0000000000027941 */ /* 0x000fea0003800000 */
.L_x_1445:
[----:B------:R-:W-:Y:S01]  /*3b60*/  FFMA.FTZ R16, -R15, R7, R16 ;  /* 0x000000070f107223 */ /* 0x000fe20000010110 */
[----:B------:R-:W-:Y:S06]  /*3b70*/  BRA `(.L_x_1443) ;  /* 0x0000000000887947 */ /* 0x000fec0003800000 */
.L_x_1444:
        /* <DEDUP_REMOVED lines=18> */
.L_x_1450:
        /* <DEDUP_REMOVED lines=13> */
.L_x_1449:
[----:B------:R-:W-:Y:S05]  /*3d70*/  BSYNC B2 ;  /* 0x0000000000027941 */ /* 0x000fea0003800000 */
.L_x_1448:
[----:B------:R-:W-:-:S04]  /*3d80*/  FMUL.FTZ R18, R18, 1.1920928955078125e-07 ;  /* 0x3400000012127820 */ /* 0x000fc80000410000 */
[----:B------:R-:W-:-:S07]  /*3d90*/  FMUL.FTZ R16, R11, R18 ;  /* 0x000000120b107220 */ /* 0x000fce0000410000 */
.L_x_1443:
[----:B------:R-:W-:Y:S05]  /*3da0*/  BSYNC B0 ;  /* 0x0000000000007941 */ /* 0x000fea0003800000 */
.L_x_1442:
[C---:B------:R-:W-:Y:S02]  /*3db0*/  FSETP.GTU.FTZ.AND P0, PT, |R16|.reuse, +INF , PT ;  /* 0x7f8000001000780b */ /* 0x040fe40003f1c200 */
[----:B------:R-:W-:-:S04]  /*3dc0*/  LOP3.LUT R21, R16, 0x80000000, R21, 0xb8, !PT ;  /* 0x8000000010157812 */ /* 0x000fc800078eb815 */
[----:B------:R-:W-:-:S04]  /*3dd0*/  FSEL R7, R16, R21, P0 ;  /* 0x0000001510077208 */ /* 0x000fc80000000000 */
[----:B------:R-:W-:-:S07]  /*3de0*/  F2FP.BF16.F32.PACK_AB R7, RZ, R7 ;  /* 0x00000007ff07723e */ /* 0x000fce00000010ff */
.L_x_1441:
[----:B------:R-:W-:Y:S05]  /*3df0*/  BSYNC B1 ;  /* 0x0000000000017941 */ /* 0x000fea0003800000 */
.L_x_1440:
        /* <DEDUP_REMOVED lines=33> */
.L_x_1458:
[----:B------:R-:W-:Y:S01]  /*4010*/  FSETP.GEU.FTZ.AND P0, PT, R18, -R17, PT ;  /* 0x800000111200720b */ /* 0x000fe20003f1e000 */
[----:B------:R-:W-:-:S12]  /*4020*/  FADD.FTZ R11, R11, -1 ;  /* 0xbf8000000b0b7421 */ /* 0x000fd80000010000 */
[----:B------:R-:W-:-:S07]  /*4030*/  @!P0 FADD.FTZ R11, R11, -1 ;  /* 0xbf8000000b0b8421 */ /* 0x000fce0000010000 */
.L_x_1457:
[----:B------:R-:W-:Y:S05]  /*4040*/  BSYNC B2 ;  /* 0x0000000000027941 */ /* 0x000fea0003800000 */
.L_x_1456:
[----:B------:R-:W-:Y:S01]  /*4050*/  FFMA.FTZ R0, -R17, R11, R0 ;  /* 0x0000000b11007223 */ /* 0x000fe20000010100 */
[----:B------:R-:W-:Y:S06]  /*4060*/  BRA `(.L_x_1454) ;  /* 0x0000000000887947 */ /* 0x000fec0003800000 */
.L_x_1455:
        /* <DEDUP_REMOVED lines=18> */
.L_x_1461:
        /* <DEDUP_REMOVED lines=13> */
.L_x_1460:
[----:B------:R-:W-:Y:S05]  /*4260*/  BSYNC B2 ;  /* 0x0000000000027941 */ /* 0x000fea0003800000 */
.L_x_1459:
[----:B------:R-:W-:-:S04]  /*4270*/  FMUL.FTZ R18, R18, 1.1920928955078125e-07 ;  /* 0x3400000012127820 */ /* 0x000fc80000410000 */
[----:B------:R-:W-:-:S07]  /*4280*/  FMUL.FTZ R0, R11, R18 ;  /* 0x000000120b007220 */ /* 0x000fce0000410000 */
.L_x_1454:
[----:B------:R-:W-:Y:S05]  /*4290*/  BSYNC B0 ;  /* 0x0000000000007941 */ /* 0x000fea0003800000 */
.L_x_1453:
[C---:B------:R-:W-:Y:S02]  /*42a0*/  FSETP.GTU.FTZ.AND P0, PT, |R0|.reuse, +INF , PT ;  /* 0x7f8000000000780b */ /* 0x040fe40003f1c200 */
[----:B------:R-:W-:-:S04]  /*42b0*/  LOP3.LUT R25, R0, 0x80000000, R25, 0xb8, !PT ;  /* 0x8000000000197812 */ /* 0x000fc800078eb819 */
[----:B------:R-:W-:-:S04]  /*42c0*/  FSEL R11, R0, R25, P0 ;  /* 0x00000019000b7208 */ /* 0x000fc80000000000 */
[----:B------:R-:W-:-:S07]  /*42d0*/  F2FP.BF16.F32.PACK_AB R11, RZ, R11 ;  /* 0x0000000bff0b723e */ /* 0x000fce00000010ff */
.L_x_1452:
[----:B------:R-:W-:Y:S05]  /*42e0*/  BSYNC B1 ;  /* 0x0000000000017941 */ /* 0x000fea0003800000 */
.L_x_1451:
        /* <DEDUP_REMOVED lines=33> */
.L_x_1469:
[----:B------:R-:W-:Y:S01]  /*4500*/  FSETP.GEU.FTZ.AND P0, PT, R15, -R19, PT ;  /* 0x800000130f00720b */ /* 0x000fe20003f1e000 */
[----:B------:R-:W-:-:S12]  /*4510*/  FADD.FTZ R17, R17, -1 ;  /* 0xbf80000011117421 */ /* 0x000fd80000010000 */
[----:B------:R-:W-:-:S07]  /*4520*/  @!P0 FADD.FTZ R17, R17, -1 ;  /* 0xbf80000011118421 */ /* 0x000fce0000010000 */
.L_x_1468:
[----:B------:R-:W-:Y:S05]  /*4530*/  BSYNC B2 ;  /* 0x0000000000027941 */ /* 0x000fea0003800000 */
.L_x_1467:
[----:B------:R-:W-:Y:S01]  /*4540*/  FFMA.FTZ R2, -R19, R17, R2 ;  /* 0x0000001113027223 */ /* 0x000fe20000010102 */
[----:B------:R-:W-:Y:S06]  /*4550*/  BRA `(.L_x_1465) ;  /* 0x00000000007c7947 */ /* 0x000fec0003800000 */
.L_x_1466:
        /* <DEDUP_REMOVED lines=15> */
.L_x_1472:
        /* <DEDUP_REMOVED lines=13> */
.L_x_1471:
[----:B------:R-:W-:Y:S05]  /*4720*/  BSYNC B2 ;  /* 0x0000000000027941 */ /* 0x000fea0003800000 */
.L_x_1470:
[----:B0-----:R-:W-:-:S04]  /*4730*/  FMUL.FTZ R15, R16, 1.1920928955078125e-07 ;  /* 0x34000000100f7820 */ /* 0x001fc80000410000 */
[----:B------:R-:W-:-:S07]  /*4740*/  FMUL.FTZ R2, R2, R15 ;  /* 0x0000000f02027220 */ /* 0x000fce0000410000 */
.L_x_1465:
[----:B------:R-:W-:Y:S05]  /*4750*/  BSYNC B0 ;  /* 0x0000000000007941 */ /* 0x000fea0003800000 */
.L_x_1464:
[C---:B------:R-:W-:Y:S02]  /*4760*/  FSETP.GTU.FTZ.AND P0, PT, |R2|.reuse, +INF , PT ;  /* 0x7f8000000200780b */ /* 0x040fe40003f1c200 */
[----:B------:R-:W-:-:S04]  /*4770*/  LOP3.LUT R3, R2, 0x80000000, R3, 0xb8, !PT ;  /* 0x8000000002037812 */ /* 0x000fc800078eb803 */
[----:B------:R-:W-:-:S04]  /*4780*/  FSEL R2, R2, R3, P0 ;  /* 0x0000000302027208 */ /* 0x000fc80000000000 */
[----:B------:R-:W-:-:S07]  /*4790*/  F2FP.BF16.F32.PACK_AB R2, RZ, R2 ;  /* 0x00000002ff02723e */ /* 0x000fce00000010ff */
.L_x_1463:
[----:B------:R-:W-:Y:S05]  /*47a0*/  BSYNC B1 ;  /* 0x0000000000017941 */ /* 0x000fea0003800000 */
.L_x_1462:
        /* <DEDUP_REMOVED lines=33> */
.L_x_1480:
[----:B------:R-:W-:Y:S01]  /*49c0*/  FSETP.GEU.FTZ.AND P0, PT, R16, -R18, PT ;  /* 0x800000121000720b */ /* 0x000fe20003f1e000 */
[----:B------:R-:W-:-:S12]  /*49d0*/  FADD.FTZ R0, R0, -1 ;  /* 0xbf80000000007421 */ /* 0x000fd80000010000 */
[----:B------:R-:W-:-:S07]  /*49e0*/  @!P0 FADD.FTZ R0, R0, -1 ;  /* 0xbf80000000008421 */ /* 0x000fce0000010000 */
.L_x_1479:
[----:B------:R-:W-:Y:S05]  /*49f0*/  BSYNC B2 ;  /* 0x0000000000027941 */ /* 0x000fea0003800000 */
.L_x_1478:
[----:B------:R-:W-:Y:S01]  /*4a00*/  FFMA.FTZ R3, -R18, R0, R3 ;  /* 0x0000000012037223 */ /* 0x000fe20000010103 */
[----:B------:R-:W-:Y:S06]  /*4a10*/  BRA `(.L_x_1476) ;  /* 0x00000000007c7947 */ /* 0x000fec0003800000 */
.L_x_1477:
        /* <DEDUP_REMOVED lines=15> */
.L_x_1483:
        /* <DEDUP_REMOVED lines=13> */
.L_x_1482:
[----:B------:R-:W-:Y:S05]  /*4be0*/  BSYNC B2 ;  /* 0x0000000000027941 */ /* 0x000fea0003800000 */
.L_x_1481:
[----:B------:R-:W-:-:S04]  /*4bf0*/  FMUL.FTZ R16, R16, 1.1920928955078125e-07 ;  /* 0x3400000010107820 */ /* 0x000fc80000410000 */
[----:B------:R-:W-:-:S07]  /*4c00*/  FMUL.FTZ R3, R3, R16 ;  /* 0x0000001003037220 */ /* 0x000fce0000410000 */
.L_x_1476:
[----:B------:R-:W-:Y:S05]  /*4c10*/  BSYNC B0 ;  /* 0x0000000000007941 */ /* 0x000fea0003800000 */
.L_x_1475:
[C---:B------:R-:W-:Y:S02]  /*4c20*/  FSETP.GTU.FTZ.AND P0, PT, |R3|.reuse, +INF , PT ;  /* 0x7f8000000300780b */ /* 0x040fe40003f1c200 */
[----:B------:R-:W-:-:S04]  /*4c30*/  LOP3.LUT R26, R3, 0x80000000, R26, 0xb8, !PT ;  /* 0x80000000031a7812 */ /* 0x000fc800078eb81a */
[----:B------:R-:W-:-:S04]  /*4c40*/  FSEL R3, R3, R26, P0 ;  /* 0x0000001a03037208 */ /* 0x000fc80000000000 */
[----:B------:R-:W-:-:S07]  /*4c50*/  F2FP.BF16.F32.PACK_AB R3, RZ, R3 ;  /* 0x00000003ff03723e */ /* 0x000fce00000010ff */
.L_x_1474:
[----:B------:R-:W-:Y:S05]  /*4c60*/  BSYNC B1 ;  /* 0x0000000000017941 */ /* 0x000fea0003800000 */
.L_x_1473:
        /* <DEDUP_REMOVED lines=33> */
.L_x_1491:
[----:B------:R-:W-:Y:S01]  /*4e80*/  FSETP.GEU.FTZ.AND P0, PT, R15, -R19, PT ;  /* 0x800000130f00720b */ /* 0x000fe20003f1e000 */
[----:B------:R-:W-:-:S12]  /*4e90*/  FADD.FTZ R17, R17, -1 ;  /* 0xbf80000011117421 */ /* 0x000fd80000010000 */
[----:B------:R-:W-:-:S07]  /*4ea0*/  @!P0 FADD.FTZ R17, R17, -1 ;  /* 0xbf80000011118421 */ /* 0x000fce0000010000 */
.L_x_1490:
[----:B------:R-:W-:Y:S05]  /*4eb0*/  BSYNC B2 ;  /* 0x0000000000027941 */ /* 0x000fea0003800000 */
.L_x_1489:
[----:B------:R-:W-:Y:S01]  /*4ec0*/  FFMA.FTZ R12, -R19, R17, R12 ;  /* 0x00000011130c7223 */ /* 0x000fe2000001010c */
[----:B------:R-:W-:Y:S06]  /*4ed0*/  BRA `(.L_x_1487) ;  /* 0x00000000007c7947 */ /* 0x000fec0003800000 */
.L_x_1488:
        /* <DEDUP_REMOVED lines=15> */
.L_x_1494:
        /* <DEDUP_REMOVED lines=13> */
.L_x_1493:
[----:B------:R-:W-:Y:S05]  /*50a0*/  BSYNC B2 ;  /* 0x0000000000027941 */ /* 0x000fea0003800000 */
.L_x_1492:
[----:B------:R-:W-:-:S04]  /*50b0*/  FMUL.FTZ R15, R15, 1.1920928955078125e-07 ;  /* 0x340000000f0f7820 */ /* 0x000fc80000410000 */
[----:B------:R-:W-:-:S07]  /*50c0*/  FMUL.FTZ R12, R12, R15 ;  /* 0x0000000f0c0c7220 */ /* 0x000fce0000410000 */
.L_x_1487:
[----:B------:R-:W-:Y:S05]  /*50d0*/  BSYNC B0 ;  /* 0x0000000000007941 */ /* 0x000fea0003800000 */
.L_x_1486:
[C---:B------:R-:W-:Y:S02]  /*50e0*/  FSETP.GTU.FTZ.AND P0, PT, |R12|.reuse, +INF , PT ;  /* 0x7f8000000c00780b */ /* 0x040fe40003f1c200 */
[----:B------:R-:W-:-:S04]  /*50f0*/  LOP3.LUT R13, R12, 0x80000000, R13, 0xb8, !PT ;  /* 0x800000000c0d7812 */ /* 0x000fc800078eb80d */
[----:B------:R-:W-:-:S04]  /*5100*/  FSEL R0, R12, R13, P0 ;  /* 0x0000000d0c007208 */ /* 0x000fc80000000000 */
[----:B------:R-:W-:-:S07]  /*5110*/  F2FP.BF16.F32.PACK_AB R0, RZ, R0 ;  /* 0x00000000ff00723e */ /* 0x000fce00000010ff */
.L_x_1485:
[----:B------:R-:W-:Y:S05]  /*5120*/  BSYNC B1 ;  /* 0x0000000000017941 */ /* 0x000fea0003800000 */
.L_x_1484:
        /* <DEDUP_REMOVED lines=17> */
.L_x_1497:
[----:B------:R-:W-:-:S13]  /*5240*/  ISETP.GE.AND P0, PT, R6, R5, PT ;  /* 0x000000050600720c */ /* 0x000fda0003f06270 */
[----:B------:R-:W-:Y:S05]  /*5250*/  @P0 BRA `(.L_x_1499) ;  /* 0x0000000000300947 */ /* 0x000fea0003800000 */
[----:B-1----:R-:W1:Y:S01]  /*5260*/  LDC.64 R8, c[0x0][0x218] ;  /* 0x00008600ff087b82 */ /* 0x002e620000000a00 */
[----:B------:R-:W-:Y:S01]  /*5270*/  IADD3 R13, R4, R6, RZ ;  /* 0x00000006040d7210 */ /* 0x000fe20007ffe0ff */
[----:B------:R-:W-:-:S04]  /*5280*/  VIADD R6, R6, 0x80 ;  /* 0x0000008006067836 */ /* 0x000fc80000000000 */
[----:B-1----:R-:W-:-:S05]  /*5290*/  IMAD.WIDE.U32 R8, R13, 0x2, R8 ;  /* 0x000000020d087825 */ /* 0x002fca00078e0008 */
[----:B------:R1:W-:Y:S02]  /*52a0*/  STG.E.U16 desc[UR4][R8.64], R10 ;  /* 0x0000000a08007986 */ /* 0x0003e4000c101504 */
.L_x_1498:
[----:B------:R-:W-:-:S13]  /*52b0*/  ISETP.GE.AND P0, PT, R6, R5, PT ;  /* 0x000000050600720c */ /* 0x000fda0003f06270 */
[----:B------:R-:W-:Y:S05]  /*52c0*/  @P0 BRA `(.L_x_1500) ;  /* 0x0000000000300947 */ /* 0x000fea0003800000 */
[----:B-1----:R-:W1:Y:S01]  /*52d0*/  LDC.64 R8, c[0x0][0x218] ;  /* 0x00008600ff087b82 */ /* 0x002e620000000a00 */
[----:B0-----:R-:W-:Y:S01]  /*52e0*/  IADD3 R13, R4, R6, RZ ;  /* 0x00000006040d7210 */ /* 0x001fe20007ffe0ff */
[----:B------:R-:W-:-:S04]  /*52f0*/  VIADD R6, R6, 0x80 ;  /* 0x0000008006067836 */ /* 0x000fc80000000000 */
[----:B-1----:R-:W-:-:S05]  /*5300*/  IMAD.WIDE.U32 R8, R13, 0x2, R8 ;  /* 0x000000020d087825 */ /* 0x002fca00078e0008 */
[----:B------:R2:W-:Y:S02]  /*5310*/  STG.E.U16 desc[UR4][R8.64], R7 ;  /* 0x0000000708007986 */ /* 0x0005e4000c101504 */
.L_x_1499:
[----:B------:R-:W-:-:S13]  /*5320*/  ISETP.GE.AND P0, PT, R6, R5, PT ;  /* 0x000000050600720c */ /* 0x000fda0003f06270 */
[----:B------:R-:W-:Y:S05]  /*5330*/  @P0 BRA `(.L_x_1501) ;  /* 0x0000000000340947 */ /* 0x000fea0003800000 */
[----:B-12---:R-:W1:Y:S01]  /*5340*/  LDC.64 R8, c[0x0][0x218] ;  /* 0x00008600ff087b82 */ /* 0x006e620000000a00 */
[----:B------:R-:W-:Y:S01]  /*5350*/  IADD3 R7, R4, R6, RZ ;  /* 0x0000000604077210 */ /* 0x000fe20007ffe0ff */
[----:B------:R-:W-:-:S04]  /*5360*/  VIADD R6, R6, 0x80 ;  /* 0x0000008006067836 */ /* 0x000fc80000000000 */
[----:B-1----:R-:W-:-:S05]  /*5370*/  IMAD.WIDE.U32 R8, R7, 0x2, R8 ;  /* 0x0000000207087825 */ /* 0x002fca00078e0008 */
[----:B------:R2:W-:Y:S02]  /*5380*/  STG.E.U16 desc[UR4][R8.64], R11 ;  /* 0x0000000b08007986 */ /* 0x0005e4000c101504 */
.L_x_1500:
        /* <DEDUP_REMOVED lines=8> */
.L_x_1501:
[----:B------:R-:W-:Y:S05]  /*5410*/  BSYNC B1 ;  /* 0x0000000000017941 */ /* 0x000fea0003800000 */
.L_x_1496:
[----:B------:R-:W-:-:S13]  /*5420*/  ISETP.GE.AND P0, PT, R6, R5, PT ;  /* 0x000000050600720c */ /* 0x000fda0003f06270 */
[----:B-123--:R-:W1:Y:S01]  /*5430*/  @!P0 LDC.64 R8, c[0x0][0x218] ;  /* 0x00008600ff088b82 */ /* 0x00ee620000000a00 */
[----:B------:R-:W-:Y:S01]  /*5440*/  @!P0 IADD3 R7, R4, R6, RZ ;  /* 0x0000000604078210 */ /* 0x000fe20007ffe0ff */
[----:B------:R-:W-:-:S04]  /*5450*/  @!P0 VIADD R6, R6, 0x80 ;  /* 0x0000008006068836 */ /* 0x000fc80000000000 */
[----:B-1----:R-:W-:-:S05]  /*5460*/  @!P0 IMAD.WIDE.U32 R8, R7, 0x2, R8 ;  /* 0x0000000207088825 */ /* 0x002fca00078e0008 */
[----:B------:R3:W-:Y:S02]  /*5470*/  @!P0 STG.E.U16 desc[UR4][R8.64], R3 ;  /* 0x0000000308008986 */ /* 0x0007e4000c101504 */
.L_x_1502:
[----:B------:R-:W-:Y:S05]  /*5480*/  BSYNC B0 ;  /* 0x0000000000007941 */ /* 0x000fea0003800000 */
.L_x_1495:
        /* <DEDUP_REMOVED lines=8> */
.L_x_1503:
        /* <DEDUP_REMOVED lines=15> */
.L_x_57303:


//--------------------- .text._ZN2at6native18elementwise_kernelILi128ELi4EZNS0_15gpu_kernel_implINS0_13BUnaryFunctorIN3c108BFloat16ES5_S5_ZZZNS0_16fmod_kernel_cudaERNS_18TensorIteratorBaseEENKUlvE0_clEvENKUlvE2_clEvEUlS5_S5_E_EEEEvS7_RKT_EUliE_EEviT1_ --------------------------
	.section	.text._ZN2at6native18elementwise_kernelILi128ELi4EZNS0_15gpu_kernel_implINS0_13BUnaryFunctorIN3c108BFloat16ES5_S5_ZZZNS0_16fmod_kernel_cudaERNS_18TensorIteratorBaseEENKUlvE0_clEvENKUlvE2_clEvEUlS5_S5_E_EEEEvS7_RKT_EUliE_EEviT1_,"ax",@progbits
	.align	128
        .global         _ZN2at6native18elementwise_kernelILi128ELi4EZNS0_15gpu_kernel_implINS0_13BUnaryFunctorIN3c108BFloat16ES5_S5_ZZZNS0_16fmod_kernel_cudaERNS_18TensorIteratorBaseEENKUlvE0_clEvENKUlvE2_clEvEUlS5_S5_E_EEEEvS7_RKT_EUliE_EEviT1_
        .type           _ZN2at6native18elementwise_kernelILi128ELi4EZNS0_15gpu_kernel_implINS0_13BUnaryFunctorIN3c108BFloat16ES5_S5_ZZZNS0_16fmod_kernel_cudaERNS_18TensorIteratorBaseEENKUlvE0_clEvENKUlvE2_clEvEUlS5_S5_E_EEEEvS7_RKT_EUliE_EEviT1_,@function
        .size           _ZN2at6native18elementwise_kernelILi128ELi4EZNS0_15gpu_kernel_implINS0_13BUnaryFunctorIN3c108BFloat16ES5_S5_ZZZNS0_16fmod_kernel_cudaERNS_18TensorIteratorBaseEENKUlvE0_clEvENKUlvE2_clEvEUlS5_S5_E_EEEEvS7_RKT_EUliE_EEviT1_,(.L_x_57304 - _ZN2at6native18elementwise_kernelILi128ELi4EZNS0_15gpu_kernel_implINS0_13BUnaryFunctorIN3c108BFloat16ES5_S5_ZZZNS0_16fmod_kernel_cudaERNS_18TensorIteratorBaseEENKUlvE0_clEvENKUlvE2_clEvEUlS5_S5_E_EEEEvS7_RKT_EUliE_EEviT1_)
        .other          _ZN2at6native18elementwise_kernelILi128ELi4EZNS0_15gpu_kernel_implINS0_13BUnaryFunctorIN3c108BFloat16ES5_S5_ZZZNS0_16fmod_kernel_cudaERNS_18TensorIteratorBaseEENKUlvE0_clEvENKUlvE2_clEvEUlS5_S5_E_EEEEvS7_RKT_EUliE_EEviT1_,@"STO_CUDA_ENTRY STV_DEFAULT"
_ZN2at6native18elementwise_kernelILi128ELi4EZNS0_15gpu_kernel_implINS0_13BUnaryFunctorIN3c108BFloat16ES5_S5_ZZZNS0_16fmod_kernel_cudaERNS_18TensorIteratorBaseEENKUlvE0_clEvENKUlvE2_clEvEUlS5_S5_E_EEEEvS7_RKT_EUliE_EEviT1_:
.text._ZN2at6native18elementwise_kernelILi128ELi4EZNS0_15gpu_kernel_implINS0_13BUnaryFunctorIN3c108BFloat16ES5_S5_ZZZNS0_16fmod_kernel_cudaERNS_18TensorIteratorBaseEENKUlvE0_clEvENKUlvE2_clEvEUlS5_S5_E_EEEEvS7_RKT_EUliE_EEviT1_:
        /* <DEDUP_REMOVED lines=11> */
[----:B------:R-:W-:Y:S01]  /*00b0*/  IMAD.MOV.U32 R16, RZ, RZ, RZ ;  /* 0x000000ffff107224 */ /* 0x000fe200078e00ff */
[----:B0-----:R-:W-:-:S13]  /*00c0*/  ISETP.NE.AND P0, PT, R6, RZ, PT ;  /* 0x000000ff0600720c */ /* 0x001fda0003f05270 */
[----:B------:R-:W-:Y:S05]  /*00d0*/  @!P0 BRA `(.L_x_1506) ;  /* 0x0000001000a88947 */ /* 0x000fea0003800000 */
[----:B------:R-:W-:Y:S01]  /*00e0*/  IMAD.MOV.U32 R22, RZ, RZ, RZ ;  /* 0x000000ffff167224 */ /* 0x000fe200078e00ff */
[----:B------:R-:W-:Y:S01]  /*00f0*/  ULDC.64 UR4, c[0x0][0x220] ;  /* 0x0000880000047ab9 */ /* 0x000fe20000000a00 */
[----:B------:R-:W-:Y:S02]  /*0100*/  ISETP.NE.AND P0, PT, R6, 0x1, PT ;  /* 0x000000010600780c */ /* 0x000fe40003f05270 */
[----:B------:R-:W-:Y:S01]  /*0110*/  IMAD.HI.U32 R2, R23, UR4, R22 ;  /* 0x0000000417027c27 */ /* 0x000fe2000f8e0016 */
[----:B------:R-:W-:-:S04]  /*0120*/  ULDC UR4, c[0x0][0x21c] ;  /* 0x0000870000047ab9 */ /* 0x000fc80000000800 */
[----:B------:R-:W-:-:S05]  /*0130*/  SHF.R.U32.HI R3, RZ, UR5, R2 ;  /* 0x00000005ff037c19 */ /* 0x000fca0008011602 */
[----:B------:R-:W-:-:S04]  /*0140*/  IMAD.MOV R0, RZ, RZ, -R3 ;  /* 0x000000ffff007224 */ /* 0x000fc800078e0a03 */
[----:B------:R-:W-:Y:S01]  /*0150*/  IMAD R0, R0, UR4, R23 ;  /* 0x0000000400007c24 */ /* 0x000fe2000f8e0217 */
[----:B------:R-:W-:-:S03]  /*0160*/  ULDC.64 UR4, c[0x0][0x348] ;  /* 0x0000d20000047ab9 */ /* 0x000fc60000000a00 */
        /* <DEDUP_REMOVED lines=9> */
[----:B------:R-:W-:-:S04]  /*0200*/  ULDC.64 UR4, c[0x0][0x350] ;  /* 0x0000d40000047ab9 */ /* 0x000fc80000000a00 */
[----:B------:R-:W-:-:S04]  /*0210*/  IMAD.MOV R2, RZ, RZ, -R5 ;  /* 0x000000ffff027224 */ /* 0x000fc800078e0a05 */
[----:B------:R-:W-:-:S04]  /*0220*/  IMAD R3, R2, UR6, R3 ;  /* 0x0000000602037c24 */ /* 0x000fc8000f8e0203 */
[C---:B------:R-:W-:Y:S02]  /*0230*/  IMAD R16, R3.reuse, UR4, R16 ;  /* 0x0000000403107c24 */ /* 0x040fe4000f8e0210 */
[----:B------:R-:W-:Y:S01]  /*0240*/  IMAD R0, R3, UR5, R0 ;  /* 0x0000000503007c24 */ /* 0x000fe2000f8e0200 */
[----:B------:R-:W-:Y:S06]  /*0250*/  @!P0 BRA `(.L_x_1506) ;  /* 0x0000001000488947 */ /* 0x000fec0003800000 */
        /* <DEDUP_REMOVED lines=265> */
[----:B------:R-:W-:-:S03]  /*12f0*/  ULDC.64 UR4, c[0x0][0x340] ;  /* 0x0000d00000047ab9 */ /* 0x000fc60000000a00 */
[----:B------:R-:W-:Y:S01]  /*1300*/  IMAD.HI.U32 R2, R5, UR4, R4 ;  /* 0x0000000405027c27 */ /* 0x000fe2000f8e0004 */
[----:B------:R-:W-:-:S04]  /*1310*/  ULDC UR4, c[0x0][0x33c] ;  /* 0x0000cf0000047ab9 */ /* 0x000fc80000000800 */
[----:B------:R-:W-:-:S05]  /*1320*/  SHF.R.U32.HI R2, RZ, UR5, R2 ;  /* 0x00000005ff027c19 */ /* 0x000fca0008011602 */
[----:B------:R-:W-:-:S04]  /*1330*/  IMAD.MOV R3, RZ, RZ, -R2 ;  /* 0x000000ffff037224 */ /* 0x000fc800078e0a02 */
[----:B------:R-:W-:Y:S01]  /*1340*/  IMAD R5, R3, UR4, R5 ;  /* 0x0000000403057c24 */ /* 0x000fe2000f8e0205 */
[----:B------:R-:W-:-:S03]  /*1350*/  ULDC.64 UR4, c[0x0][0x408] ;  /* 0x0001020000047ab9 */ /* 0x000fc60000000a00 */
[C---:B------:R-:W-:Y:S02]  /*1360*/  IMAD R16, R5.reuse, UR4, R16 ;  /* 0x0000000405107c24 */ /* 0x040fe4000f8e0210 */
[----:B------:R-:W-:-:S07]  /*1370*/  IMAD R0, R5, UR5, R0 ;  /* 0x0000000505007c24 */ /* 0x000fce000f8e0200 */
.L_x_1506:
        /* <DEDUP_REMOVED lines=22> */
.L_x_1510:
[----:B------:R-:W2:Y:S02]  /*14e0*/  LDG.E.U8 R2, desc[UR36][R2.64] ;  /* 0x0000002402027981 */ /* 0x000ea4000c1e1100 */
[----:B--2---:R-:W-:-:S04]  /*14f0*/  I2FP.F32.U32 R0, R2 ;  /* 0x0000000200007245 */ /* 0x004fc80000201000 */
[----:B------:R-:W-:Y:S01]  /*1500*/  F2FP.BF16.F32.PACK_AB R0, RZ, R0 ;  /* 0x00000000ff00723e */ /* 0x000fe200000010ff */
[----:B------:R-:W-:Y:S06]  /*1510*/  BRA `(.L_x_1512) ;  /* 0x0000000c00907947 */ /* 0x000fec0003800000 */
.L_x_1509:
        /* <DEDUP_REMOVED lines=10> */
.L_x_1514:
[----:B------:R-:W2:Y:S02]  /*15c0*/  LDG.E R2, desc[UR36][R2.64] ;  /* 0x0000002402027981 */ /* 0x000ea4000c1e1900 */
[----:B--2---:R-:W-:-:S04]  /*15d0*/  I2FP.F32.S32 R0, R2 ;  /* 0x0000000200007245 */ /* 0x004fc80000201400 */
[----:B------:R-:W-:Y:S01]  /*15e0*/  F2FP.BF16.F32.PACK_AB R0, RZ, R0 ;  /* 0x00000000ff00723e */ /* 0x000fe200000010ff */
[----:B------:R-:W-:Y:S06]  /*15f0*/  BRA `(.L_x_1512) ;  /* 0x0000000c00587947 */ /* 0x000fec0003800000 */
.L_x_1513:
[----:B------:R-:W2:Y:S02]  /*1600*/  LDG.E.U16 R2, desc[UR36][R2.64] ;  /* 0x0000002402027981 */ /* 0x000ea4000c1e1500 */
[----:B--2---:R-:W0:Y:S02]  /*1610*/  I2F.S16 R0, R2 ;  /* 0x0000000200007306 */ /* 0x004e240000101400 */
[----:B0-----:R-:W-:Y:S01]  /*1620*/  F2FP.BF16.F32.PACK_AB R0, RZ, R0 ;  /* 0x00000000ff00723e */ /* 0x001fe200000010ff */
[----:B------:R-:W-:Y:S06]  /*1630*/  BRA `(.L_x_1512) ;  /* 0x0000000c00487947 */ /* 0x000fec0003800000 */
.L_x_1508:
        /* <DEDUP_REMOVED lines=9> */
.L_x_1516:
[----:B------:R-:W2:Y:S02]  /*16d0*/  LDG.E.U16 R0, desc[UR36][R2.64] ;  /* 0x0000002402007981 */ /* 0x000ea4000c1e1500 */
[----:B--2---:R-:W-:-:S05]  /*16e0*/  HADD2.F32 R0, -RZ, R0.H0_H0 ;  /* 0x20000000ff007230 */ /* 0x004fca0000004100 */
[----:B------:R-:W-:Y:S01]  /*16f0*/  F2FP.BF16.F32.PACK_AB R0, RZ, R0 ;  /* 0x00000000ff00723e */ /* 0x000fe200000010ff */
[----:B------:R-:W-:Y:S06]  /*1700*/  BRA `(.L_x_1512) ;  /* 0x0000000c00147947 */ /* 0x000fec0003800000 */
.L_x_1515:
        /* <DEDUP_REMOVED lines=9> */
.L_x_1518:
[----:B------:R-:W2:Y:S02]  /*17a0*/  LDG.E.U16 R2, desc[UR36][R2.64] ;  /* 0x0000002402027981 */ /* 0x000ea4000c1e1500 */
[----:B--2---:R-:W-:-:S05]  /*17b0*/  HADD2.F32 R0, -RZ, R2.H0_H0 ;  /* 0x20000002ff007230 */ /* 0x004fca0000004100 */
[----:B------:R-:W-:Y:S01]  /*17c0*/  F2FP.BF16.F32.PACK_AB R0, RZ, R0 ;  /* 0x00000000ff00723e */ /* 0x000fe200000010ff */
[----:B------:R-:W-:Y:S06]  /*17d0*/  BRA `(.L_x_1512) ;  /* 0x0000000800e07947 */ /* 0x000fec0003800000 */
.L_x_1517:
        /* <DEDUP_REMOVED lines=8> */
.L_x_1507:
        /* <DEDUP_REMOVED lines=13> */
.L_x_1521:
        /* <DEDUP_REMOVED lines=8> */
.L_x_1520:
        /* <DEDUP_REMOVED lines=28> */
.L_x_1523:
        /* <DEDUP_REMOVED lines=15> */
.L_x_1522:
[----:B------:R0:W5:Y:S01]  /*1c60*/  LDG.E.U16 R0, desc[UR36][R2.64] ;  /* 0x0000002402007981 */ /* 0x000162000c1e1500 */
[----:B------:R-:W-:Y:S05]  /*1c70*/  BRA `(.L_x_1512) ;  /* 0x0000000400b87947 */ /* 0x000fea0003800000 */
.L_x_1519:
        /* <DEDUP_REMOVED lines=12> */
.L_x_1526:
        /* <DEDUP_REMOVED lines=21> */
.L_x_1530:
[----:B------:R-:W-:Y:S05]  /*1e90*/  BSYNC B1 ;  /* 0x0000000000017941 */ /* 0x000fea0003800000 */
.L_x_1529:
[----:B------:R-:W-:Y:S01]  /*1ea0*/  LEA R3, R0, 0x3b800000, 0x17 ;  /* 0x3b80000000037811 */ /* 0x000fe200078eb8ff */
[----:B------:R-:W-:-:S05]  /*1eb0*/  IMAD.SHL.U32 R0, R2, 0x100000, RZ ;  /* 0x0010000002007824 */ /* 0x000fca00078e00ff */
[----:B------:R-:W-:-:S07]  /*1ec0*/  LOP3.LUT R0, R3, R0, R4, 0xfe, !PT ;  /* 0x0000000003007212 */ /* 0x000fce00078efe04 */
.L_x_1528:
[----:B------:R-:W-:Y:S05]  /*1ed0*/  BSYNC B0 ;  /* 0x0000000000007941 */ /* 0x000fea0003800000 */
.L_x_1527:
[----:B------:R-:W-:Y:S01]  /*1ee0*/  F2FP.BF16.F32.PACK_AB R0, RZ, R0 ;  /* 0x00000000ff00723e */ /* 0x000fe200000010ff */
[----:B------:R-:W-:Y:S06]  /*1ef0*/  BRA `(.L_x_1512) ;  /* 0x0000000400187947 */ /* 0x000fec0003800000 */
.L_x_1525:
        /* <DEDUP_REMOVED lines=21> */
.L_x_1534:
[----:B------:R-:W-:Y:S05]  /*2050*/  BSYNC B1 ;  /* 0x0000000000017941 */ /* 0x000fea0003800000 */
.L_x_1533:
[----:B------:R-:W-:Y:S01]  /*2060*/  LEA R3, R0, 0x37800000, 0x17 ;  /* 0x3780000000037811 */ /* 0x000fe200078eb8ff */
[----:B------:R-:W-:-:S05]  /*2070*/  IMAD.SHL.U32 R0, R2, 0x200000, RZ ;  /* 0x0020000002007824 */ /* 0x000fca00078e00ff */
[----:B------:R-:W-:-:S07]  /*2080*/  LOP3.LUT R0, R3, R0, R4, 0xfe, !PT ;  /* 0x0000000003007212 */ /* 0x000fce00078efe04 */
.L_x_1532:
[----:B------:R-:W-:Y:S05]  /*2090*/  BSYNC B0 ;  /* 0x0000000000007941 */ /* 0x000fea0003800000 */
.L_x_1531:
[----:B------:R-:W-:Y:S01]  /*20a0*/  F2FP.BF16.F32.PACK_AB R0, RZ, R0 ;  /* 0x00000000ff00723e */ /* 0x000fe200000010ff */
[----:B------:R-:W-:Y:S06]  /*20b0*/  BRA `(.L_x_1512) ;  /* 0x0000000000a87947 */ /* 0x000fec0003800000 */
.L_x_1524:
        /* <DEDUP_REMOVED lines=14> */
.L_x_1538:
[----:B------:R-:W-:Y:S05]  /*21a0*/  BSYNC B0 ;  /* 0x0000000000007941 */ /* 0x000fea0003800000 */
.L_x_1537:
[----:B------:R-:W-:Y:S01]  /*21b0*/  F2FP.BF16.F32.PACK_AB R0, RZ, R0 ;  /* 0x00000000ff00723e */ /* 0x000fe200000010ff */
[----:B------:R-:W-:Y:S06]  /*21c0*/  BRA `(.L_x_1512) ;  /* 0x0000000000647947 */ /* 0x000fec0003800000 */
.L_x_1511:
        /* <DEDUP_REMOVED lines=16> */
.L_x_1539:
[----:B------:R-:W-:Y:S01]  /*22d0*/  PRMT R0, RZ, 0x7610, R0 ;  /* 0x00007610ff007816 */ /* 0x000fe20000000000 */
[----:B------:R-:W-:Y:S06]  /*22e0*/  BRA `(.L_x_1512) ;  /* 0x00000000001c7947 */ /* 0x000fec0003800000 */
.L_x_1536:
[----:B------:R-:W2:Y:S02]  /*22f0*/  LDG.E.64 R2, desc[UR36][R2.64] ;  /* 0x0000002402027981 */ /* 0x000ea4000c1e1b00 */
[----:B--2---:R-:W0:Y:S02]  /*2300*/  I2F.U64 R0, R2 ;  /* 0x0000000200007312 */ /* 0x004e240000301000 */
[----:B0-----:R-:W-:Y:S01]  /*2310*/  F2FP.BF16.F32.PACK_AB R0, RZ, R0 ;  /* 0x00000000ff00723e */ /* 0x001fe200000010ff */
[----:B------:R-:W-:Y:S06]  /*2320*/  BRA `(.L_x_1512) ;  /* 0x00000000000c7947 */ /* 0x000fec0003800000 */
.L_x_1535:
[----:B------:R-:W2:Y:S02]  /*2330*/  LDG.E R2, desc[UR36][R2.64] ;  /* 0x0000002402027981 */ /* 0x000ea4000c1e1900 */
[----:B--2---:R-:W-:-:S04]  /*2340*/  I2FP.F32.U32 R0, R2 ;  /* 0x0000000200007245 */ /* 0x004fc80000201000 */
[----:B------:R-:W-:-:S07]  /*2350*/  F2FP.BF16.F32.PACK_AB R0, RZ, R0 ;  /* 0x00000000ff00723e */ /* 0x000fce00000010ff */
.L_x_1512:
[----:B0-----:R-:W0:Y:S01]  /*2360*/  LDC.U16 R3, c[0x0][0x422] ;  /* 0x00010880ff037b82 */ /* 0x001e220000000400 */
[----:B-----5:R-:W-:Y:S01]  /*2370*/  IMAD.U32 R2, R0, 0x10000, RZ ;  /* 0x0001000000027824 */ /* 0x020fe200078e00ff */
[----:B------:R-:W-:Y:S03]  /*2380*/  BSSY B0, `(.L_x_1540) ;  /* 0x0000041000007945 */ /* 0x000fe60003800000 */
[----:B------:R-:W-:Y:S01]  /*2390*/  FADD.FTZ R5, |R2|, -RZ ;  /* 0x800000ff02057221 */ /* 0x000fe20000010200 */
[----:B0-----:R-:W-:-:S05]  /*23a0*/  IMAD.U32 R3, R3, 0x10000, RZ ;  /* 0x0001000003037824 */ /* 0x001fca00078e00ff */
        /* <DEDUP_REMOVED lines=25> */
.L_x_1545:
[----:B------:R-:W-:Y:S01]  /*2540*/  FSETP.GEU.FTZ.AND P0, PT, R7, -R0, PT ;  /* 0x800000000700720b */ /* 0x000fe20003f1e000 */
[----:B------:R-:W-:-:S12]  /*2550*/  FADD.FTZ R4, R4, -1 ;  /* 0xbf80000004047421 */ /* 0x000fd80000010000 */
[----:B------:R-:W-:-:S07]  /*2560*/  @!P0 FADD.FTZ R4, R4, -1 ;  /* 0xbf80000004048421 */ /* 0x000fce0000010000 */
.L_x_1544:
[----:B------:R-:W-:Y:S05]  /*2570*/  BSYNC B1 ;  /* 0x0000000000017941 */ /* 0x000fea0003800000 */
.L_x_1543:
[----:B------:R-:W-:Y:S01]  /*2580*/  FFMA.FTZ R5, -R0, R4, R5 ;  /* 0x0000000400057223 */ /* 0x000fe20000010105 */
[----:B------:R-:W-:Y:S06]  /*2590*/  BRA `(.L_x_1541) ;  /* 0x00000000007c7947 */ /* 0x000fec0003800000 */
.L_x_1542:
        /* <DEDUP_REMOVED lines=15> */
.L_x_1548:
        /* <DEDUP_REMOVED lines=13> */
.L_x_1547:
[----:B------:R-:W-:Y:S05]  /*2760*/  BSYNC B1 ;  /* 0x0000000000017941 */ /* 0x000fea0003800000 */
.L_x_1546:
[----:B------:R-:W-:-:S04]  /*2770*/  FMUL.FTZ R0, R3, 1.1920928955078125e-07 ;  /* 0x3400000003007820 */ /* 0x000fc80000410000 */
[----:B0-----:R-:W-:-:S07]  /*2780*/  FMUL.FTZ R5, R7, R0 ;  /* 0x0000000007057220 */ /* 0x001fce0000410000 */
.L_x_1541:
[----:B------:R-:W-:Y:S05]  /*2790*/  BSYNC B0 ;  /* 0x0000000000007941 */ /* 0x000fea0003800000 */
.L_x_1540:
[----:B------:R-:W0:Y:S01]  /*27a0*/  LDC.U8 R4, c[0x0][0x424] ;  /* 0x00010900ff047b82 */ /* 0x000e220000000000 */
[C---:B------:R-:W-:Y:S02]  /*27b0*/  FSETP.GTU.FTZ.AND P0, PT, |R5|.reuse, +INF , PT ;  /* 0x7f8000000500780b */ /* 0x040fe40003f1c200 */
[----:B------:R-:W-:-:S04]  /*27c0*/  LOP3.LUT R2, R5, 0x80000000, R2, 0xb8, !PT ;  /* 0x8000000005027812 */ /* 0x000fc800078eb802 */
[----:B------:R-:W-:-:S04]  /*27d0*/  FSEL R2, R5, R2, P0 ;  /* 0x0000000205027208 */ /* 0x000fc80000000000 */
[----:B------:R1:W2:Y:S01]  /*27e0*/  F2F.BF16.F32 R3, R2 ;  /* 0x0000000200037304 */ /* 0x0002a20000202000 */
[----:B0-----:R-:W-:-:S04]  /*27f0*/  PRMT R0, R4, 0x9910, RZ ;  /* 0x0000991004007816 */ /* 0x001fc800000000ff */
[----:B------:R-:W-:-:S13]  /*2800*/  ISETP.GT.AND P0, PT, R0, 0x9, PT ;  /* 0x000000090000780c */ /* 0x000fda0003f04270 */
[----:B-12---:R-:W-:Y:S05]  /*2810*/  @P0 BRA `(.L_x_1549) ;  /* 0x00000004000c0947 */ /* 0x006fea0003800000 */
        /* <DEDUP_REMOVED lines=12> */
.L_x_1552:
[----:B------:R-:W-:-:S06]  /*28e0*/  IMAD.U32 R3, R3, 0x10000, RZ ;  /* 0x0001000003037824 */ /* 0x000fcc00078e00ff */
[----:B------:R-:W0:Y:S02]  /*28f0*/  F2I.S64.TRUNC R2, R3 ;  /* 0x0000000300027311 */ /* 0x000e24000020d900 */
[----:B0-----:R0:W-:Y:S01]  /*2900*/  STG.E.U8 desc[UR36][R16.64], R2 ;  /* 0x0000000210007986 */ /* 0x0011e2000c101124 */
[----:B------:R-:W-:Y:S05]  /*2910*/  BRA `(.L_x_1554) ;  /* 0x0000000c00847947 */ /* 0x000fea0003800000 */
.L_x_1551:
        /* <DEDUP_REMOVED lines=10> */
.L_x_1556:
[----:B------:R-:W-:-:S06]  /*29c0*/  IMAD.U32 R3, R3, 0x10000, RZ ;  /* 0x0001000003037824 */ /* 0x000fcc00078e00ff */
[----:B------:R-:W0:Y:S02]  /*29d0*/  F2I.FTZ.TRUNC.NTZ R3, R3 ;  /* 0x0000000300037305 */ /* 0x000e24000021f100 */
[----:B0-----:R0:W-:Y:S01]  /*29e0*/  STG.E desc[UR36][R16.64], R3 ;  /* 0x0000000310007986 */ /* 0x0011e2000c101924 */
[----:B------:R-:W-:Y:S05]  /*29f0*/  BRA `(.L_x_1554) ;  /* 0x0000000c004c7947 */ /* 0x000fea0003800000 */
.L_x_1555:
[----:B------:R-:W-:-:S06]  /*2a00*/  IMAD.U32 R3, R3, 0x10000, RZ ;  /* 0x0001000003037824 */ /* 0x000fcc00078e00ff */
[----:B------:R-:W0:Y:S02]  /*2a10*/  F2I.FTZ.TRUNC.NTZ R3, R3 ;  /* 0x0000000300037305 */ /* 0x000e24000021f100 */
[----:B0-----:R0:W-:Y:S01]  /*2a20*/  STG.E.U16 desc[UR36][R16.64], R3 ;  /* 0x0000000310007986 */ /* 0x0011e2000c101524 */
[----:B------:R-:W-:Y:S05]  /*2a30*/  BRA `(.L_x_1554) ;  /* 0x0000000c003c7947 */ /* 0x000fea0003800000 */
.L_x_1550:
        /* <DEDUP_REMOVED lines=9> */
.L_x_1558:
[----:B------:R-:W-:-:S05]  /*2ad0*/  IMAD.U32 R0, R3, 0x10000, RZ ;  /* 0x0001000003007824 */ /* 0x000fca00078e00ff */
[----:B------:R-:W-:-:S05]  /*2ae0*/  F2FP.F16.F32.PACK_AB R0, RZ, R0 ;  /* 0x00000000ff00723e */ /* 0x000fca00000000ff */
[----:B------:R0:W-:Y:S01]  /*2af0*/  STG.E.U16 desc[UR36][R16.64], R0 ;  /* 0x0000000010007986 */ /* 0x0001e2000c101524 */
[----:B------:R-:W-:Y:S05]  /*2b00*/  BRA `(.L_x_1554) ;  /* 0x0000000c00087947 */ /* 0x000fea0003800000 */
.L_x_1557:
        /* <DEDUP_REMOVED lines=10> */
.L_x_1560:
[----:B------:R-:W-:-:S05]  /*2bb0*/  IMAD.U32 R3, R3, 0x10000, RZ ;  /* 0x0001000003037824 */ /* 0x000fca00078e00ff */
[----:B------:R-:W-:-:S04]  /*2bc0*/  F2FP.F16.F32.PACK_AB R3, RZ, R3 ;  /* 0x00000003ff03723e */ /* 0x000fc800000000ff */
[----:B------:R-:W-:-:S05]  /*2bd0*/  PRMT R3, R3, 0x5410, RZ ;  /* 0x0000541003037816 */ /* 0x000fca00000000ff */
[----:B------:R0:W-:Y:S01]  /*2be0*/  STG.E desc[UR36][R16.64], R3 ;  /* 0x0000000310007986 */ /* 0x0001e2000c101924 */
[----:B------:R-:W-:Y:S05]  /*2bf0*/  BRA `(.L_x_1554) ;  /* 0x0000000800cc7947 */ /* 0x000fea0003800000 */
.L_x_1559:
[----:B------:R-:W-:-:S04]  /*2c00*/  IMAD.U32 R2, R3, 0x10000, RZ ;  /* 0x0001000003027824 */ /* 0x000fc800078e00ff */
[----:B------:R-:W-:-:S06]  /*2c10*/  FMUL.FTZ R2, R2, 1 ;  /* 0x3f80000002027820 */ /* 0x000fcc0000410000 */
[----:B------:R-:W0:Y:S02]  /*2c20*/  F2F.F64.F32 R2, R2 ;  /* 0x0000000200027310 */ /* 0x000e240000201800 */
[----:B0-----:R0:W-:Y:S01]  /*2c30*/  STG.E.64 desc[UR36][R16.64], R2 ;  /* 0x0000000210007986 */ /* 0x0011e2000c101b24 */
[----:B------:R-:W-:Y:S05]  /*2c40*/  BRA `(.L_x_1554) ;  /* 0x0000000800b87947 */ /* 0x000fea0003800000 */
.L_x_1549:
        /* <DEDUP_REMOVED lines=13> */
.L_x_1563:
[----:B------:R-:W-:Y:S01]  /*2d20*/  IMAD.U32 R3, R3, 0x10000, RZ ;  /* 0x0001000003037824 */ /* 0x000fe200078e00ff */
[----:B------:R-:W-:-:S03]  /*2d30*/  CS2R R6, SRZ ;  /* 0x0000000000067805 */ /* 0x000fc6000001ff00 */
[----:B------:R-:W-:-:S04]  /*2d40*/  FMUL.FTZ R3, R3, 1 ;  /* 0x3f80000003037820 */ /* 0x000fc80000410000 */
[----:B------:R-:W0:Y:S02]  /*2d50*/  F2F.F64.F32 R4, R3 ;  /* 0x0000000300047310 */ /* 0x000e240000201800 */
[----:B0-----:R0:W-:Y:S01]  /*2d60*/  STG.E.128 desc[UR36][R16.64], R4 ;  /* 0x0000000410007986 */ /* 0x0011e2000c101d24 */
[----:B------:R-:W-:Y:S05]  /*2d70*/  BRA `(.L_x_1554) ;  /* 0x00000008006c7947 */ /* 0x000fea0003800000 */
.L_x_1562:
        /* <DEDUP_REMOVED lines=21> */
.L_x_1567:
[----:B------:R-:W-:Y:S05]  /*2ed0*/  BSYNC B0 ;  /* 0x0000000000007941 */ /* 0x000fea0003800000 */
.L_x_1566:
[----:B------:R-:W-:-:S05]  /*2ee0*/  LOP3.LUT R3, R0, R3, RZ, 0xfc, !PT ;  /* 0x0000000300037212 */ /* 0x000fca00078efcff */
[----:B------:R0:W-:Y:S01]  /*2ef0*/  STG.E.U8 desc[UR36][R16.64], R3 ;  /* 0x0000000310007986 */ /* 0x0001e2000c101124 */
[----:B------:R-:W-:Y:S05]  /*2f00*/  BRA `(.L_x_1554) ;  /* 0x0000000800087947 */ /* 0x000fea0003800000 */
.L_x_1565:
        /* <DEDUP_REMOVED lines=13> */
.L_x_1569:
[----:B------:R-:W-:Y:S01]  /*2fe0*/  IMAD.MOV.U32 R0, RZ, RZ, 0x7f ;  /* 0x0000007fff007424 */ /* 0x000fe200078e00ff */
[----:B------:R-:W-:-:S04]  /*2ff0*/  ISETP.GT.U32.AND P0, PT, R2, 0x7f800000, PT ;  /* 0x7f8000000200780c */ /* 0x000fc80003f04070 */
[----:B------:R-:W-:-:S09]  /*3000*/  SEL R0, R0, 0x7c, P0 ;  /* 0x0000007c00007807 */ /* 0x000fd20000000000 */
.L_x_1570:
[----:B------:R-:W-:Y:S05]  /*3010*/  BSYNC B0 ;  /* 0x0000000000007941 */ /* 0x000fea0003800000 */
.L_x_1568:
[----:B------:R-:W-:-:S04]  /*3020*/  LOP3.LUT R2, R3, 0x80000000, RZ, 0xc0, !PT ;  /* 0x8000000003027812 */ /* 0x000fc800078ec0ff */
[----:B------:R-:W-:-:S04]  /*3030*/  SHF.R.U32.HI R3, RZ, 0x18, R2 ;  /* 0x00000018ff037819 */ /* 0x000fc80000011602 */
[----:B------:R-:W-:-:S05]  /*3040*/  LOP3.LUT R3, R0, R3, RZ, 0xfc, !PT ;  /* 0x0000000300037212 */ /* 0x000fca00078efcff */
[----:B------:R0:W-:Y:S01]  /*3050*/  STG.E.U8 desc[UR36][R16.64], R3 ;  /* 0x0000000310007986 */ /* 0x0001e2000c101124 */
[----:B------:R-:W-:Y:S05]  /*3060*/  BRA `(.L_x_1554) ;  /* 0x0000000400b07947 */ /* 0x000fea0003800000 */
.L_x_1564:
[----:B------:R0:W-:Y:S01]  /*3070*/  STG.E.U16 desc[UR36][R16.64], R3 ;  /* 0x0000000310007986 */ /* 0x0001e2000c101524 */
[----:B------:R-:W-:Y:S05]  /*3080*/  BRA `(.L_x_1554) ;  /* 0x0000000400a87947 */ /* 0x000fea0003800000 */
.L_x_1561:
        /* <DEDUP_REMOVED lines=12> */
.L_x_1573:
        /* <DEDUP_REMOVED lines=17> */
.L_x_1576:
[----:B------:R-:W-:-:S04]  /*3260*/  LOP3.LUT R2, R3, 0x80000000, RZ, 0xc0, !PT ;  /* 0x8000000003027812 */ /* 0x000fc800078ec0ff */
[----:B------:R-:W-:-:S04]  /*3270*/  SHF.R.U32.HI R3, RZ, 0x18, R2 ;  /* 0x00000018ff037819 */ /* 0x000fc80000011602 */
[----:B------:R-:W-:-:S04]  /*3280*/  LOP3.LUT R0, R0, R3, RZ, 0xfc, !PT ;  /* 0x0000000300007212 */ /* 0x000fc800078efcff */
[----:B------:R-:W-:-:S07]  /*3290*/  PRMT R8, R0, 0x7610, R8 ;  /* 0x0000761000087816 */ /* 0x000fce0000000008 */
.L_x_1575:
[----:B------:R-:W-:Y:S05]  /*32a0*/  BSYNC B0 ;  /* 0x0000000000007941 */ /* 0x000fea0003800000 */
.L_x_1574:
[----:B------:R4:W-:Y:S01]  /*32b0*/  STG.E.U8 desc[UR36][R16.64], R8 ;  /* 0x0000000810007986 */ /* 0x0009e2000c101124 */
[----:B------:R-:W-:Y:S05]  /*32c0*/  BRA `(.L_x_1554) ;  /* 0x0000000400187947 */ /* 0x000fea0003800000 */
.L_x_1572:
        /* <DEDUP_REMOVED lines=17> */
.L_x_1579:
[----:B------:R-:W-:-:S04]  /*33e0*/  LOP3.LUT R2, R3, 0x80000000, RZ, 0xc0, !PT ;  /* 0x8000000003027812 */ /* 0x000fc800078ec0ff */
[----:B------:R-:W-:-:S04]  /*33f0*/  SHF.R.U32.HI R3, RZ, 0x18, R2 ;  /* 0x00000018ff037819 */ /* 0x000fc80000011602 */
[----:B------:R-:W-:-:S04]  /*3400*/  LOP3.LUT R0, R0, R3, RZ, 0xfc, !PT ;  /* 0x0000000300007212 */ /* 0x000fc800078efcff */
[----:B------:R-:W-:-:S07]  /*3410*/  PRMT R8, R0, 0x7610, R8 ;  /* 0x0000761000087816 */ /* 0x000fce0000000008 */
.L_x_1578:
[----:B------:R-:W-:Y:S05]  /*3420*/  BSYNC B0 ;  /* 0x0000000000007941 */ /* 0x000fea0003800000 */
.L_x_1577:
[----:B------:R3:W-:Y:S01]  /*3430*/  STG.E.U8 desc[UR36][R16.64], R8 ;  /* 0x0000000810007986 */ /* 0x0007e2000c101124 */
[----:B------:R-:W-:Y:S05]  /*3440*/  BRA `(.L_x_1554) ;  /* 0x0000000000b87947 */ /* 0x000fea0003800000 */
.L_x_1571:
        /* <DEDUP_REMOVED lines=22> */
.L_x_1553:
        /* <DEDUP_REMOVED lines=16> */
.L_x_1582:
[----:B------:R-:W-:Y:S05]  /*36b0*/  BRA `(.L_x_1554) ;  /* 0x00000000001c7947 */ /* 0x000fea0003800000 */
.L_x_1581:
[----:B------:R-:W-:-:S06]  /*36c0*/  IMAD.U32 R3, R3, 0x10000, RZ ;  /* 0x0001000003037824 */ /* 0x000fcc00078e00ff */
[----:B------:R-:W0:Y:S02]  /*36d0*/  F2I.U64.TRUNC R2, R3 ;  /* 0x0000000300027311 */ /* 0x000e24000020d800 */
[----:B0-----:R2:W-:Y:S01]  /*36e0*/  STG.E.64 desc[UR36][R16.64], R2 ;  /* 0x0000000210007986 */ /* 0x0015e2000c101b24 */
[----:B------:R-:W-:Y:S05]  /*36f0*/  BRA `(.L_x_1554) ;  /* 0x00000000000c7947 */ /* 0x000fea0003800000 */
.L_x_1580:
[----:B------:R-:W-:-:S06]  /*3700*/  IMAD.U32 R3, R3, 0x10000, RZ ;  /* 0x0001000003037824 */ /* 0x000fcc00078e00ff */
[----:B------:R-:W0:Y:S02]  /*3710*/  F2I.FTZ.U32.TRUNC.NTZ R3, R3 ;  /* 0x0000000300037305 */ /* 0x000e24000021f000 */
[----:B0-----:R0:W-:Y:S02]  /*3720*/  STG.E desc[UR36][R16.64], R3 ;  /* 0x0000000310007986 */ /* 0x0011e4000c101924 */
.L_x_1554:
[----:B------:R-:W-:-:S04]  /*3730*/  IMAD R18, R19, 0x200, R18 ;  /* 0x0000020013127824 */ /* 0x000fc800078e0212 */
[----:B------:R-:W-:-:S07]  /*3740*/  VIADD R23, R18, 0x80 ;  /* 0x0000008012177836 */ /* 0x000fce0000000000 */
.L_x_1505:
[----:B------:R-:W-:Y:S05]  /*3750*/  BSYNC B6 ;  /* 0x0000000000067941 */ /* 0x000fea0003800000 */
.L_x_1504:
[----:B------:R-:W-:Y:S01]  /*3760*/  ULDC UR4, c[0x0][0x210] ;  /* 0x0000840000047ab9 */ /* 0x000fe20000000800 */
[----:B------:R-:W-:Y:S01]  /*3770*/  BSSY B6, `(.L_x_1583) ;  /* 0x000036e000067945 */ /* 0x000fe20003800000 */
[----:B------:R-:W-:-:S13]  /*3780*/  ISETP.GE.AND P0, PT, R23, UR4, PT ;  /* 0x0000000417007c0c */ /* 0x000fda000bf06270 */
[----:B------:R-:W-:Y:S05]  /*3790*/  @P0 BRA `(.L_x_1584) ;  /* 0x0000003400ac0947 */ /* 0x000fea0003800000 */
[----:B0-----:R-:W0:Y:S01]  /*37a0*/  LDC R6, c[0x0][0x218] ;  /* 0x00008600ff067b82 */ /* 0x001e220000000800 */
[----:B------:R-:W-:Y:S02]  /*37b0*/  IMAD.MOV.U32 R0, RZ, RZ, RZ ;  /* 0x000000ffff007224 */ /* 0x000fe400078e00ff */
[----:B-1234-:R-:W-:Y:S01]  /*37c0*/  IMAD.MOV.U32 R16, RZ, RZ, RZ ;  /* 0x000000ffff107224 */ /* 0x01efe200078e00ff */
        /* <DEDUP_REMOVED lines=300> */
.L_x_1585:
        /* <DEDUP_REMOVED lines=22> */
.L_x_1589:
[----:B------:R-:W2:Y:S02]  /*4bf0*/  LDG.E.U8 R2, desc[UR36][R2.64] ;  /* 0x0000002402027981 */ /* 0x000ea4000c1e1100 */
[----:B--2---:R-:W-:-:S04]  /*4c00*/  I2FP.F32.U32 R0, R2 ;  /* 0x0000000200007245 */ /* 0x004fc80000201000 */
[----:B------:R-:W-:Y:S01]  /*4c10*/  F2FP.BF16.F32.PACK_AB R0, RZ, R0 ;  /* 0x00000000ff00723e */ /* 0x000fe200000010ff */
[----:B------:R-:W-:Y:S06]  /*4c20*/  BRA `(.L_x_1591) ;  /* 0x0000000c00907947 */ /* 0x000fec0003800000 */
.L_x_1588:
        /* <DEDUP_REMOVED lines=10> */
.L_x_1593:
[----:B------:R-:W2:Y:S02]  /*4cd0*/  LDG.E R2, desc[UR36][R2.64] ;  /* 0x0000002402027981 */ /* 0x000ea4000c1e1900 */
[----:B--2---:R-:W-:-:S04]  /*4ce0*/  I2FP.F32.S32 R0, R2 ;  /* 0x0000000200007245 */ /* 0x004fc80000201400 */
[----:B------:R-:W-:Y:S01]  /*4cf0*/  F2FP.BF16.F32.PACK_AB R0, RZ, R0 ;  /* 0x00000000ff00723e */ /* 0x000fe200000010ff */
[----:B------:R-:W-:Y:S06]  /*4d00*/  BRA `(.L_x_1591) ;  /* 0x0000000c00587947 */ /* 0x000fec0003800000 */
.L_x_1592:
[----:B------:R-:W2:Y:S02]  /*4d10*/  LDG.E.U16 R2, desc[UR36][R2.64] ;  /* 0x0000002402027981 */ /* 0x000ea4000c1e1500 */
[----:B--2---:R-:W0:Y:S02]  /*4d20*/  I2F.S16 R0, R2 ;  /* 0x0000000200007306 */ /* 0x004e240000101400 */
[----:B0-----:R-:W-:Y:S01]  /*4d30*/  F2FP.BF16.F32.PACK_AB R0, RZ, R0 ;  /* 0x00000000ff00723e */ /* 0x001fe200000010ff */
[----:B------:R-:W-:Y:S06]  /*4d40*/  BRA `(.L_x_1591) ;  /* 0x0000000c00487947 */ /* 0x000fec0003800000 */
.L_x_1587:
        /* <DEDUP_REMOVED lines=9> */
.L_x_1595:
[----:B------:R-:W2:Y:S02]  /*4de0*/  LDG.E.U16 R0, desc[UR36][R2.64] ;  /* 0x0000002402007981 */ /* 0x000ea4000c1e1500 */
[----:B--2---:R-:W-:-:S05]  /*4df0*/  HADD2.F32 R0, -RZ, R0.H0_H0 ;  /* 0x20000000ff007230 */ /* 0x004fca0000004100 */
[----:B------:R-:W-:Y:S01]  /*4e00*/  F2FP.BF16.F32.PACK_AB R0, RZ, R0 ;  /* 0x00000000ff00723e */ /* 0x000fe200000010ff */
[----:B------:R-:W-:Y:S06]  /*4e10*/  BRA `(.L_x_1591) ;  /* 0x0000000c00147947 */ /* 0x000fec0003800000 */
.L_x_1594:
        /* <DEDUP_REMOVED lines=9> */
.L_x_1597:
[----:B------:R-:W2:Y:S02]  /*4eb0*/  LDG.E.U16 R2, desc[UR36][R2.64] ;  /* 0x0000002402027981 */ /* 0x000ea4000c1e1500 */
[----:B--2---:R-:W-:-:S05]  /*4ec0*/  HADD2.F32 R0, -RZ, R2.H0_H0 ;  /* 0x20000002ff007230 */ /* 0x004fca0000004100 */
[----:B------:R-:W-:Y:S01]  /*4ed0*/  F2FP.BF16.F32.PACK_AB R0, RZ, R0 ;  /* 0x00000000ff00723e */ /* 0x000fe200000010ff */
[----:B------:R-:W-:Y:S06]  /*4ee0*/  BRA `(.L_x_1591) ;  /* 0x0000000800e07947 */ /* 0x000fec0003800000 */
.L_x_1596:
        /* <DEDUP_REMOVED lines=8> */
.L_x_1586:
        /* <DEDUP_REMOVED lines=13> */
.L_x_1600:
        /* <DEDUP_REMOVED lines=8> */
.L_x_1599:
        /* <DEDUP_REMOVED lines=28> */
.L_x_1602:
        /* <DEDUP_REMOVED lines=15> */
.L_x_1601:
[----:B------:R0:W5:Y:S01]  /*5370*/  LDG.E.U16 R0, desc[UR36][R2.64] ;  /* 0x0000002402007981 */ /* 0x000162000c1e1500 */
[----:B------:R-:W-:Y:S05]  /*5380*/  BRA `(.L_x_1591) ;  /* 0x0000000400b87947 */ /* 0x000fea0003800000 */
.L_x_1598:
        /* <DEDUP_REMOVED lines=12> */
.L_x_1605:
        /* <DEDUP_REMOVED lines=21> */
.L_x_1609:
[----:B------:R-:W-:Y:S05]  /*55a0*/  BSYNC B1 ;  /* 0x0000000000017941 */ /* 0x000fea0003800000 */
.L_x_1608:
[----:B------:R-:W-:Y:S01]  /*55b0*/  LEA R3, R0, 0x3b800000, 0x17 ;  /* 0x3b80000000037811 */ /* 0x000fe200078eb8ff */
[----:B------:R-:W-:-:S05]  /*55c0*/  IMAD.SHL.U32 R0, R2, 0x100000, RZ ;  /* 0x0010000002007824 */ /* 0x000fca00078e00ff */
[----:B------:R-:W-:-:S07]  /*55d0*/  LOP3.LUT R0, R3, R0, R4, 0xfe, !PT ;  /* 0x0000000003007212 */ /* 0x000fce00078efe04 */
.L_x_1607:
[----:B------:R-:W-:Y:S05]  /*55e0*/  BSYNC B0 ;  /* 0x0000000000007941 */ /* 0x000fea0003800000 */
.L_x_1606:
[----:B------:R-:W-:Y:S01]  /*55f0*/  F2FP.BF16.F32.PACK_AB R0, RZ, R0 ;  /* 0x00000000ff00723e */ /* 0x000fe200000010ff */
[----:B------:R-:W-:Y:S06]  /*5600*/  BRA `(.L_x_1591) ;  /* 0x0000000400187947 */ /* 0x000fec0003800000 */
.L_x_1604:
        /* <DEDUP_REMOVED lines=21> */
.L_x_1613:
[----:B------:R-:W-:Y:S05]  /*5760*/  BSYNC B1 ;  /* 0x0000000000017941 */ /* 0x000fea0003800000 */
.L_x_1612:
[----:B------:R-:W-:Y:S01]  /*5770*/  LEA R3, R0, 0x37800000, 0x17 ;  /* 0x3780000000037811 */ /* 0x000fe200078eb8ff */
[----:B------:R-:W-:-:S05]  /*5780*/  IMAD.SHL.U32 R0, R2, 0x200000, RZ ;  /* 0x0020000002007824 */ /* 0x000fca00078e00ff */
[----:B------:R-:W-:-:S07]  /*5790*/  LOP3.LUT R0, R3, R0, R4, 0xfe, !PT ;  /* 0x0000000003007212 */ /* 0x000fce00078efe04 */
.L_x_1611:
[----:B------:R-:W-:Y:S05]  /*57a0*/  BSYNC B0 ;  /* 0x0000000000007941 */ /* 0x000fea0003800000 */
.L_x_1610:
[----:B------:R-:W-:Y:S01]  /*57b0*/  F2FP.BF16.F32.PACK_AB R0, RZ, R0 ;  /* 0x00000000ff00723e */ /* 0x000fe200000010ff */
[----:B------:R-:W-:Y:S06]  /*57c0*/  BRA `(.L_x_1591) ;  /* 0x0000000000a87947 */ /* 0x000fec0003800000 */
.L_x_1603:
        /* <DEDUP_REMOVED lines=14> */
.L_x_1617:
[----:B------:R-:W-:Y:S05]  /*58b0*/  BSYNC B0 ;  /* 0x0000000000007941 */ /* 0x000fea0003800000 */
.L_x_1616:
[----:B------:R-:W-:Y:S01]  /*58c0*/  F2FP.BF16.F32.PACK_AB R0, RZ, R0 ;  /* 0x00000000ff00723e */ /* 0x000fe200000010ff */
[----:B------:R-:W-:Y:S06]  /*58d0*/  BRA `(.L_x_1591) ;  /* 0x0000000000647947 */ /* 0x000fec0003800000 */
.L_x_1590:
        /* <DEDUP_REMOVED lines=16> */
.L_x_1618:
[----:B------:R-:W-:Y:S01]  /*59e0*/  PRMT R0, RZ, 0x7610, R0 ;  /* 0x00007610ff007816 */ /* 0x000fe20000000000 */
[----:B------:R-:W-:Y:S06]  /*59f0*/  BRA `(.L_x_1591) ;  /* 0x00000000001c7947 */ /* 0x000fec0003800000 */
.L_x_1615:
[----:B------:R-:W2:Y:S02]  /*5a00*/  LDG.E.64 R2, desc[UR36][R2.64] ;  /* 0x0000002402027981 */ /* 0x000ea4000c1e1b00 */
[----:B--2---:R-:W0:Y:S02]  /*5a10*/  I2F.U64 R0, R2 ;  /* 0x0000000200007312 */ /* 0x004e240000301000 */
[----:B0-----:R-:W-:Y:S01]  /*5a20*/  F2FP.BF16.F32.PACK_AB R0, RZ, R0 ;  /* 0x00000000ff00723e */ /* 0x001fe200000010ff */
[----:B------:R-:W-:Y:S06]  /*5a30*/  BRA `(.L_x_1591) ;  /* 0x00000000000c7947 */ /* 0x000fec0003800000 */
.L_x_1614:
[----:B------:R-:W2:Y:S02]  /*5a40*/  LDG.E R2, desc[UR36][R2.64] ;  /* 0x0000002402027981 */ /* 0x000ea4000c1e1900 */
[----:B--2---:R-:W-:-:S04]  /*5a50*/  I2FP.F32.U32 R0, R2 ;  /* 0x0000000200007245 */ /* 0x004fc80000201000 */
[----:B------:R-:W-:-:S07]  /*5a60*/  F2FP.BF16.F32.PACK_AB R0, RZ, R0 ;  /* 0x00000000ff00723e */ /* 0x000fce00000010ff */
.L_x_1591:
[----:B0-----:R-:W0:Y:S01]  /*5a70*/  LDC.U16 R3, c[0x0][0x422] ;  /* 0x00010880ff037b82 */ /* 0x001e220000000400 */
[----:B-----5:R-:W-:Y:S01]  /*5a80*/  IMAD.U32 R2, R0, 0x10000, RZ ;  /* 0x0001000000027824 */ /* 0x020fe200078e00ff */
[----:B------:R-:W-:Y:S01]  /*5a90*/  BSSY B0, `(.L_x_1619) ;  /* 0x0000041000007945 */ /* 0x000fe20003800000 */
[----:B0-----:R-:W-:Y:S02]  /*5aa0*/  IMAD.U32 R5, R3, 0x10000, RZ ;  /* 0x0001000003057824 */ /* 0x001fe400078e00ff */
        /* <DEDUP_REMOVED lines=26> */
.L_x_1624:
[----:B------:R-:W-:Y:S01]  /*5c50*/  FSETP.GEU.FTZ.AND P0, PT, R4, -R6, PT ;  /* 0x800000060400720b */ /* 0x000fe20003f1e000 */
[----:B------:R-:W-:-:S12]  /*5c60*/  FADD.FTZ R0, R0, -1 ;  /* 0xbf80000000007421 */ /* 0x000fd80000010000 */
[----:B------:R-:W-:-:S07]  /*5c70*/  @!P0 FADD.FTZ R0, R0, -1 ;  /* 0xbf80000000008421 */ /* 0x000fce0000010000 */
.L_x_1623:
[----:B------:R-:W-:Y:S05]  /*5c80*/  BSYNC B1 ;  /* 0x0000000000017941 */ /* 0x000fea0003800000 */
.L_x_1622:
[----:B------:R-:W-:Y:S01]  /*5c90*/  FFMA.FTZ R3, -R6, R0, R3 ;  /* 0x0000000006037223 */ /* 0x000fe20000010103 */
[----:B------:R-:W-:Y:S06]  /*5ca0*/  BRA `(.L_x_1620) ;  /* 0x00000000007c7947 */ /* 0x000fec0003800000 */
.L_x_1621:
        /* <DEDUP_REMOVED lines=15> */
.L_x_1627:
        /* <DEDUP_REMOVED lines=13> */
.L_x_1626:
[----:B------:R-:W-:Y:S05]  /*5e70*/  BSYNC B1 ;  /* 0x0000000000017941 */ /* 0x000fea0003800000 */
.L_x_1625:
[----:B------:R-:W-:-:S04]  /*5e80*/  FMUL.FTZ R3, R3, 1.1920928955078125e-07 ;  /* 0x3400000003037820 */ /* 0x000fc80000410000 */
[----:B------:R-:W-:-:S07]  /*5e90*/  FMUL.FTZ R3, R8, R3 ;  /* 0x0000000308037220 */ /* 0x000fce0000410000 */
.L_x_1620:
[----:B------:R-:W-:Y:S05]  /*5ea0*/  BSYNC B0 ;  /* 0x0000000000007941 */ /* 0x000fea0003800000 */
.L_x_1619:
        /* <DEDUP_REMOVED lines=20> */
.L_x_1631:
[----:B------:R-:W-:-:S06]  /*5ff0*/  IMAD.U32 R3, R3, 0x10000, RZ ;  /* 0x0001000003037824 */ /* 0x000fcc00078e00ff */
[----:B------:R-:W1:Y:S02]  /*6000*/  F2I.S64.TRUNC R2, R3 ;  /* 0x0000000300027311 */ /* 0x000e64000020d900 */
[----:B-1----:R1:W-:Y:S01]  /*6010*/  STG.E.U8 desc[UR36][R16.64], R2 ;  /* 0x0000000210007986 */ /* 0x0023e2000c101124 */
[----:B------:R-:W-:Y:S05]  /*6020*/  BRA `(.L_x_1633) ;  /* 0x0000000c00847947 */ /* 0x000fea0003800000 */
.L_x_1630:
        /* <DEDUP_REMOVED lines=10> */
.L_x_1635:
[----:B------:R-:W-:-:S06]  /*60d0*/  IMAD.U32 R3, R3, 0x10000, RZ ;  /* 0x0001000003037824 */ /* 0x000fcc00078e00ff */
[----:B------:R-:W1:Y:S02]  /*60e0*/  F2I.FTZ.TRUNC.NTZ R3, R3 ;  /* 0x0000000300037305 */ /* 0x000e64000021f100 */
[----:B-1----:R3:W-:Y:S01]  /*60f0*/  STG.E desc[UR36][R16.64], R3 ;  /* 0x0000000310007986 */ /* 0x0027e2000c101924 */
[----:B------:R-:W-:Y:S05]  /*6100*/  BRA `(.L_x_1633) ;  /* 0x0000000c004c7947 */ /* 0x000fea0003800000 */
.L_x_1634:
[----:B------:R-:W-:-:S06]  /*6110*/  IMAD.U32 R3, R3, 0x10000, RZ ;  /* 0x0001000003037824 */ /* 0x000fcc00078e00ff */
[----:B------:R-:W1:Y:S02]  /*6120*/  F2I.FTZ.TRUNC.NTZ R3, R3 ;  /* 0x0000000300037305 */ /* 0x000e64000021f100 */
[----:B-1----:R1:W-:Y:S01]  /*6130*/  STG.E.U16 desc[UR36][R16.64], R3 ;  /* 0x0000000310007986 */ /* 0x0023e2000c101524 */
[----:B------:R-:W-:Y:S05]  /*6140*/  BRA `(.L_x_1633) ;  /* 0x0000000c003c7947 */ /* 0x000fea0003800000 */
.L_x_1629:
        /* <DEDUP_REMOVED lines=9> */
.L_x_1637:
[----:B------:R-:W-:-:S05]  /*61e0*/  IMAD.U32 R0, R3, 0x10000, RZ ;  /* 0x0001000003007824 */ /* 0x000fca00078e00ff */
[----:B------:R-:W-:-:S05]  /*61f0*/  F2FP.F16.F32.PACK_AB R0, RZ, R0 ;  /* 0x00000000ff00723e */ /* 0x000fca00000000ff */
[----:B------:R1:W-:Y:S01]  /*6200*/  STG.E.U16 desc[UR36][R16.64], R0 ;  /* 0x0000000010007986 */ /* 0x0003e2000c101524 */
[----:B------:R-:W-:Y:S05]  /*6210*/  BRA `(.L_x_1633) ;  /* 0x0000000c00087947 */ /* 0x000fea0003800000 */
.L_x_1636:
        /* <DEDUP_REMOVED lines=10> */
.L_x_1639:
[----:B------:R-:W-:-:S05]  /*62c0*/  IMAD.U32 R3, R3, 0x10000, RZ ;  /* 0x0001000003037824 */ /* 0x000fca00078e00ff */
[----:B------:R-:W-:-:S04]  /*62d0*/  F2FP.F16.F32.PACK_AB R3, RZ, R3 ;  /* 0x00000003ff03723e */ /* 0x000fc800000000ff */
[----:B------:R-:W-:-:S05]  /*62e0*/  PRMT R3, R3, 0x5410, RZ ;  /* 0x0000541003037816 */ /* 0x000fca00000000ff */
[----:B------:R1:W-:Y:S01]  /*62f0*/  STG.E desc[UR36][R16.64], R3 ;  /* 0x0000000310007986 */ /* 0x0003e2000c101924 */
[----:B------:R-:W-:Y:S05]  /*6300*/  BRA `(.L_x_1633) ;  /* 0x0000000800cc7947 */ /* 0x000fea0003800000 */
.L_x_1638:
[----:B------:R-:W-:-:S04]  /*6310*/  IMAD.U32 R2, R3, 0x10000, RZ ;  /* 0x0001000003027824 */ /* 0x000fc800078e00ff */
[----:B------:R-:W-:-:S06]  /*6320*/  FMUL.FTZ R2, R2, 1 ;  /* 0x3f80000002027820 */ /* 0x000fcc0000410000 */
[----:B------:R-:W1:Y:S02]  /*6330*/  F2F.F64.F32 R2, R2 ;  /* 0x0000000200027310 */ /* 0x000e640000201800 */
[----:B-1----:R1:W-:Y:S01]  /*6340*/  STG.E.64 desc[UR36][R16.64], R2 ;  /* 0x0000000210007986 */ /* 0x0023e2000c101b24 */
[----:B------:R-:W-:Y:S05]  /*6350*/  BRA `(.L_x_1633) ;  /* 0x0000000800b87947 */ /* 0x000fea0003800000 */
.L_x_1628:
        /* <DEDUP_REMOVED lines=13> */
.L_x_1642:
[----:B------:R-:W-:Y:S01]  /*6430*/  IMAD.U32 R3, R3, 0x10000, RZ ;  /* 0x0001000003037824 */ /* 0x000fe200078e00ff */
[----:B------:R-:W-:-:S03]  /*6440*/  CS2R R6, SRZ ;  /* 0x0000000000067805 */ /* 0x000fc6000001ff00 */
[----:B------:R-:W-:-:S04]  /*6450*/  FMUL.FTZ R3, R3, 1 ;  /* 0x3f80000003037820 */ /* 0x000fc80000410000 */
[----:B------:R-:W1:Y:S02]  /*6460*/  F2F.F64.F32 R4, R3 ;  /* 0x0000000300047310 */ /* 0x000e640000201800 */
[----:B-1----:R1:W-:Y:S01]  /*6470*/  STG.E.128 desc[UR36][R16.64], R4 ;  /* 0x0000000410007986 */ /* 0x0023e2000c101d24 */
[----:B------:R-:W-:Y:S05]  /*6480*/  BRA `(.L_x_1633) ;  /* 0x00000008006c7947 */ /* 0x000fea0003800000 */
.L_x_1641:
        /* <DEDUP_REMOVED lines=21> */
.L_x_1646:
[----:B------:R-:W-:Y:S05]  /*65e0*/  BSYNC B0 ;  /* 0x0000000000007941 */ /* 0x000fea0003800000 */
.L_x_1645:
[----:B------:R-:W-:-:S05]  /*65f0*/  LOP3.LUT R3, R0, R3, RZ, 0xfc, !PT ;  /* 0x0000000300037212 */ /* 0x000fca00078efcff */
[----:B------:R1:W-:Y:S01]  /*6600*/  STG.E.U8 desc[UR36][R16.64], R3 ;  /* 0x0000000310007986 */ /* 0x0003e2000c101124 */
[----:B------:R-:W-:Y:S05]  /*6610*/  BRA `(.L_x_1633) ;  /* 0x0000000800087947 */ /* 0x000fea0003800000 */
.L_x_1644:
        /* <DEDUP_REMOVED lines=13> */
.L_x_1648:
[----:B------:R-:W-:Y:S01]  /*66f0*/  IMAD.MOV.U32 R0, RZ, RZ, 0x7f ;  /* 0x0000007fff007424 */ /* 0x000fe200078e00ff */
[----:B------:R-:W-:-:S04]  /*6700*/  ISETP.GT.U32.AND P0, PT, R2, 0x7f800000, PT ;  /* 0x7f8000000200780c */ /* 0x000fc80003f04070 */
[----:B------:R-:W-:-:S09]  /*6710*/  SEL R0, R0, 0x7c, P0 ;  /* 0x0000007c00007807 */ /* 0x000fd20000000000 */
.L_x_1649:
[----:B------:R-:W-:Y:S05]  /*6720*/  BSYNC B0 ;  /* 0x0000000000007941 */ /* 0x000fea0003800000 */
.L_x_1647:
[----:B------:R-:W-:-:S04]  /*6730*/  LOP3.LUT R2, R3, 0x80000000, RZ, 0xc0, !PT ;  /* 0x8000000003027812 */ /* 0x000fc800078ec0ff */
[----:B------:R-:W-:-:S04]  /*6740*/  SHF.R.U32.HI R3, RZ, 0x18, R2 ;  /* 0x00000018ff037819 */ /* 0x000fc80000011602 */
[----:B------:R-:W-:-:S05]  /*6750*/  LOP3.LUT R3, R0, R3, RZ, 0xfc, !PT ;  /* 0x0000000300037212 */ /* 0x000fca00078efcff */
[----:B------:R1:W-:Y:S01]  /*6760*/  STG.E.U8 desc[UR36][R16.64], R3 ;  /* 0x0000000310007986 */ /* 0x0003e2000c101124 */
[----:B------:R-:W-:Y:S05]  /*6770*/  BRA `(.L_x_1633) ;  /* 0x0000000400b07947 */ /* 0x000fea0003800000 */
.L_x_1643:
[----:B------:R1:W-:Y:S01]  /*6780*/  STG.E.U16 desc[UR36][R16.64], R3 ;  /* 0x0000000310007986 */ /* 0x0003e2000c101524 */
[----:B------:R-:W-:Y:S05]  /*6790*/  BRA `(.L_x_1633) ;  /* 0x0000000400a87947 */ /* 0x000fea0003800000 */
.L_x_1640:
        /* <DEDUP_REMOVED lines=12> */
.L_x_1652:
        /* <DEDUP_REMOVED lines=17> */
.L_x_1655:
[----:B------:R-:W-:-:S04]  /*6970*/  LOP3.LUT R2, R3, 0x80000000, RZ, 0xc0, !PT ;  /* 0x8000000003027812 */ /* 0x000fc800078ec0ff */
[----:B------:R-:W-:-:S04]  /*6980*/  SHF.R.U32.HI R3, RZ, 0x18, R2 ;  /* 0x00000018ff037819 */ /* 0x000fc80000011602 */
[----:B------:R-:W-:-:S04]  /*6990*/  LOP3.LUT R0, R0, R3, RZ, 0xfc, !PT ;  /* 0x0000000300007212 */ /* 0x000fc800078efcff */
[----:B------:R-:W-:-:S07]  /*69a0*/  PRMT R8, R0, 0x7610, R8 ;  /* 0x0000761000087816 */ /* 0x000fce0000000008 */
.L_x_1654:
[----:B------:R-:W-:Y:S05]  /*69b0*/  BSYNC B0 ;  /* 0x0000000000007941 */ /* 0x000fea0003800000 */
.L_x_1653:
[----:B------:R1:W-:Y:S01]  /*69c0*/  STG.E.U8 desc[UR36][R16.64], R8 ;  /* 0x0000000810007986 */ /* 0x0003e2000c101124 */
[----:B------:R-:W-:Y:S05]  /*69d0*/  BRA `(.L_x_1633) ;  /* 0x0000000400187947 */ /* 0x000fea0003800000 */
.L_x_1651:
        /* <DEDUP_REMOVED lines=17> */
.L_x_1658:
[----:B------:R-:W-:-:S04]  /*6af0*/  LOP3.LUT R2, R3, 0x80000000, RZ, 0xc0, !PT ;  /* 0x8000000003027812 */ /* 0x000fc800078ec0ff */
[----:B------:R-:W-:-:S04]  /*6b00*/  SHF.R.U32.HI R3, RZ, 0x18, R2 ;  /* 0x00000018ff037819 */ /* 0x000fc80000011602 */
[----:B------:R-:W-:-:S04]  /*6b10*/  LOP3.LUT R0, R0, R3, RZ, 0xfc, !PT ;  /* 0x0000000300007212 */ /* 0x000fc800078efcff */
[----:B------:R-:W-:-:S07]  /*6b20*/  PRMT R8, R0, 0x7610, R8 ;  /* 0x0000761000087816 */ /* 0x000fce0000000008 */
.L_x_1657:
[----:B------:R-:W-:Y:S05]  /*6b30*/  BSYNC B0 ;  /* 0x0000000000007941 */ /* 0x000fea0003800000 */
.L_x_1656:
[----:B------:R1:W-:Y:S01]  /*6b40*/  STG.E.U8 desc[UR36][R16.64], R8 ;  /* 0x0000000810007986 */ /* 0x0003e2000c101124 */
[----:B------:R-:W-:Y:S05]  /*6b50*/  BRA `(.L_x_1633) ;  /* 0x0000000000b87947 */ /* 0x000fea0003800000 */
.L_x_1650:
        /* <DEDUP_REMOVED lines=22> */
.L_x_1632:
[----:B------:R-:W-:Y:S01]  /*6cc0*/  MOV R0, 0x0 ;  /* 0x0000000000007802 */ /* 0x000fe20000000f00 */
[----:B------:R-:W-:Y:S01]  /*6cd0*/  ULDC.64 UR4, c[0x4][0x178] ;  /* 0x01005e0000047ab9 */ /* 0x000fe20000000a00 */
[----:B------:R-:W-:Y:S01]  /*6ce0*/  ULDC.64 UR6, c[0x4][0x90] ;  /* 0x0100240000067ab9 */ /* 0x000fe20000000a00 */
[----:B------:R-:W-:Y:S01]  /*6cf0*/  IMAD.U32 R4, RZ, RZ, UR4 ;  /* 0x00000004ff047e24 */ /* 0x000fe2000f8e00ff */
[----:B------:R1:W2:Y:S01]  /*6d00*/  LDC.64 R2, c[0x4][R0] ;  /* 0x0100000000027b82 */ /* 0x0002a20000000a00 */
[----:B------:R-:W-:Y:S01]  /*6d10*/  IMAD.U32 R5, RZ, RZ, UR5 ;  /* 0x00000005ff057e24 */ /* 0x000fe2000f8e00ff */
[----:B------:R-:W-:Y:S01]  /*6d20*/  ULDC.64 UR4, c[0x4][0x180] ;  /* 0x0100600000047ab9 */ /* 0x000fe20000000a00 */
[----:B0-----:R-:W-:Y:S02]  /*6d30*/  IMAD.U32 R10, RZ, RZ, UR6 ;  /* 0x00000006ff0a7e24 */ /* 0x001fe4000f8e00ff */
[----:B------:R-:W-:Y:S02]  /*6d40*/  IMAD.U32 R6, RZ, RZ, UR4 ;  /* 0x00000004ff067e24 */ /* 0x000fe4000f8e00ff */
[----:B------:R-:W-:-:S02]  /*6d50*/  IMAD.U32 R7, RZ, RZ, UR5 ;  /* 0x00000005ff077e24 */ /* 0x000fc4000f8e00ff */
[----:B------:R-:W-:Y:S02]  /*6d60*/  IMAD.U32 R11, RZ, RZ, UR7 ;  /* 0x00000007ff0b7e24 */ /* 0x000fe4000f8e00ff */
[----:B------:R-:W-:Y:S02]  /*6d70*/  IMAD.MOV.U32 R8, RZ, RZ, 0x65 ;  /* 0x00000065ff087424 */ /* 0x000fe400078e00ff */
[----:B------:R-:W-:Y:S02]  /*6d80*/  IMAD.MOV.U32 R12, RZ, RZ, 0x1 ;  /* 0x00000001ff0c7424 */ /* 0x000fe400078e00ff */
[----:B-1----:R-:W-:-:S07]  /*6d90*/  IMAD.MOV.U32 R13, RZ, RZ, RZ ;  /* 0x000000ffff0d7224 */ /* 0x002fce00078e00ff */
[----:B------:R-:W-:-:S07]  /*6da0*/  LEPC R20, `(.L_x_1661) ;  /* 0x000000001014794e */ /* 0x000fce0000000000 */
[----:B--2---:R-:W-:Y:S05]  /*6db0*/  CALL.ABS.NOINC R2 ;  /* 0x0000000002007343 */ /* 0x004fea0003c00000 */
.L_x_1661:
[----:B------:R-:W-:Y:S05]  /*6dc0*/  BRA `(.L_x_1633) ;  /* 0x00000000001c7947 */ /* 0x000fea0003800000 */
.L_x_1660:
[----:B------:R-:W-:-:S06]  /*6dd0*/  IMAD.U32 R3, R3, 0x10000, RZ ;  /* 0x0001000003037824 */ /* 0x000fcc00078e00ff */
[----:B------:R-:W1:Y:S02]  /*6de0*/  F2I.U64.TRUNC R2, R3 ;  /* 0x0000000300027311 */ /* 0x000e64000020d800 */
[----:B-1----:R1:W-:Y:S01]  /*6df0*/  STG.E.64 desc[UR36][R16.64], R2 ;  /* 0x0000000210007986 */ /* 0x0023e2000c101b24 */
[----:B------:R-:W-:Y:S05]  /*6e00*/  BRA `(.L_x_1633) ;  /* 0x00000000000c7947 */ /* 0x000fea0003800000 */
.L_x_1659:
[----:B------:R-:W-:-:S06]  /*6e10*/  IMAD.U32 R3, R3, 0x10000, RZ ;  /* 0x0001000003037824 */ /* 0x000fcc00078e00ff */
[----:B------:R-:W1:Y:S02]  /*6e20*/  F2I.FTZ.U32.TRUNC.NTZ R3, R3 ;  /* 0x0000000300037305 */ /* 0x000e64000021f000 */
[----:B-1----:R1:W-:Y:S02]  /*6e30*/  STG.E desc[UR36][R16.64], R3 ;  /* 0x0000000310007986 */ /* 0x0023e4000c101924 */
.L_x_1633:
[----:B------:R-:W-:-:S07]  /*6e40*/  VIADD R23, R23, 0x80 ;  /* 0x0000008017177836 */ /* 0x000fce0000000000 */
.L_x_1584:
[----:B------:R-:W-:Y:S05]  /*6e50*/  BSYNC B6 ;  /* 0x0000000000067941 */ /* 0x000fea0003800000 */
.L_x_1583:
[----:B------:R-:W-:Y:S01]  /*6e60*/  ULDC UR4, c[0x0][0x210] ;  /* 0x0000840000047ab9 */ /* 0x000fe20000000800 */
[----:B------:R-:W-:Y:S01]  /*6e70*/  BSSY B6, `(.L_x_1662) ;  /* 0x000036e000067945 */ /* 0x000fe20003800000 */
[----:B------:R-:W-:-:S13]  /*6e80*/  ISETP.GE.AND P0, PT, R23, UR4, PT ;  /* 0x0000000417007c0c */ /* 0x000fda000bf06270 */
[----:B------:R-:W-:Y:S05]  /*6e90*/  @P0 BRA `(.L_x_1663) ;  /* 0x0000003400ac0947 */ /* 0x000fea0003800000 */
[----:B01----:R-:W0:Y:S01]  /*6ea0*/  LDC R6, c[0x0][0x218] ;  /* 0x00008600ff067b82 */ /* 0x003e220000000800 */
[----:B------:R-:W-:Y:S02]  /*6eb0*/  IMAD.MOV.U32 R0, RZ, RZ, RZ ;  /* 0x000000ffff007224 */ /* 0x000fe400078e00ff */
[----:B--234-:R-:W-:Y:S01]  /*6ec0*/  IMAD.MOV.U32 R16, RZ, RZ, RZ ;  /* 0x000000ffff107224 */ /* 0x01cfe200078e00ff */
        /* <DEDUP_REMOVED lines=300> */
.L_x_1664:
        /* <DEDUP_REMOVED lines=22> */
.L_x_1668:
[----:B------:R-:W2:Y:S02]  /*82f0*/  LDG.E.U8 R2, desc[UR36][R2.64] ;  /* 0x0000002402027981 */ /* 0x000ea4000c1e1100 */
[----:B--2---:R-:W-:-:S04]  /*8300*/  I2FP.F32.U32 R0, R2 ;  /* 0x0000000200007245 */ /* 0x004fc80000201000 */
[----:B------:R-:W-:Y:S01]  /*8310*/  F2FP.BF16.F32.PACK_AB R0, RZ, R0 ;  /* 0x00000000ff00723e */ /* 0x000fe200000010ff */
[----:B------:R-:W-:Y:S06]  /*8320*/  BRA `(.L_x_1670) ;  /* 0x0000000c00907947 */ /* 0x000fec0003800000 */
.L_x_1667:
        /* <DEDUP_REMOVED lines=10> */
.L_x_1672:
[----:B------:R-:W2:Y:S02]  /*83d0*/  LDG.E R2, desc[UR36][R2.64] ;  /* 0x0000002402027981 */ /* 0x000ea4000c1e1900 */
[----:B--2---:R-:W-:-:S04]  /*83e0*/  I2FP.F32.S32 R0, R2 ;  /* 0x0000000200007245 */ /* 0x004fc80000201400 */
[----:B------:R-:W-:Y:S01]  /*83f0*/  F2FP.BF16.F32.PACK_AB R0, RZ, R0 ;  /* 0x00000000ff00723e */ /* 0x000fe200000010ff */
[----:B------:R-:W-:Y:S06]  /*8400*/  BRA `(.L_x_1670) ;  /* 0x0000000c00587947 */ /* 0x000fec0003800000 */
.L_x_1671:
[----:B------:R-:W2:Y:S02]  /*8410*/  LDG.E.U16 R2, desc[UR36][R2.64] ;  /* 0x0000002402027981 */ /* 0x000ea4000c1e1500 */
[----:B--2---:R-:W0:Y:S02]  /*8420*/  I2F.S16 R0, R2 ;  /* 0x0000000200007306 */ /* 0x004e240000101400 */
[----:B0-----:R-:W-:Y:S01]  /*8430*/  F2FP.BF16.F32.PACK_AB R0, RZ, R0 ;  /* 0x00000000ff00723e */ /* 0x001fe200000010ff */
[----:B------:R-:W-:Y:S06]  /*8440*/  BRA `(.L_x_1670) ;  /* 0x0000000c00487947 */ /* 0x000fec0003800000 */
.L_x_1666:
        /* <DEDUP_REMOVED lines=9> */
.L_x_1674:
[----:B------:R-:W2:Y:S02]  /*84e0*/  LDG.E.U16 R0, desc[UR36][R2.64] ;  /* 0x0000002402007981 */ /* 0x000ea4000c1e1500 */
[----:B--2---:R-:W-:-:S05]  /*84f0*/  HADD2.F32 R0, -RZ, R0.H0_H0 ;  /* 0x20000000ff007230 */ /* 0x004fca0000004100 */
[----:B------:R-:W-:Y:S01]  /*8500*/  F2FP.BF16.F32.PACK_AB R0, RZ, R0 ;  /* 0x00000000ff00723e */ /* 0x000fe200000010ff */
[----:B------:R-:W-:Y:S06]  /*8510*/  BRA `(.L_x_1670) ;  /* 0x0000000c00147947 */ /* 0x000fec0003800000 */
.L_x_1673:
        /* <DEDUP_REMOVED lines=9> */
.L_x_1676:
[----:B------:R-:W2:Y:S02]  /*85b0*/  LDG.E.U16 R2, desc[UR36][R2.64] ;  /* 0x0000002402027981 */ /* 0x000ea4000c1e1500 */
[----:B--2---:R-:W-:-:S05]  /*85c0*/  HADD2.F32 R0, -RZ, R2.H0_H0 ;  /* 0x20000002ff007230 */ /* 0x004fca0000004100 */
[----:B------:R-:W-:Y:S01]  /*85d0*/  F2FP.BF16.F32.PACK_AB R0, RZ, R0 ;  /* 0x00000000ff00723e */ /* 0x000fe200000010ff */
[----:B------:R-:W-:Y:S06]  /*85e0*/  BRA `(.L_x_1670) ;  /* 0x0000000800e07947 */ /* 0x000fec0003800000 */
.L_x_1675:
        /* <DEDUP_REMOVED lines=8> */
.L_x_1665:
        /* <DEDUP_REMOVED lines=13> */
.L_x_1679:
        /* <DEDUP_REMOVED lines=8> */
.L_x_1678:
        /* <DEDUP_REMOVED lines=28> */
.L_x_1681:
        /* <DEDUP_REMOVED lines=15> */
.L_x_1680:
[----:B------:R0:W5:Y:S01]  /*8a70*/  LDG.E.U16 R0, desc[UR36][R2.64] ;  /* 0x0000002402007981 */ /* 0x000162000c1e1500 */
[----:B------:R-:W-:Y:S05]  /*8a80*/  BRA `(.L_x_1670) ;  /* 0x0000000400b87947 */ /* 0x000fea0003800000 */
.L_x_1677:
        /* <DEDUP_REMOVED lines=12> */
.L_x_1684:
        /* <DEDUP_REMOVED lines=21> */
.L_x_1688:
[----:B------:R-:W-:Y:S05]  /*8ca0*/  BSYNC B1 ;  /* 0x0000000000017941 */ /* 0x000fea0003800000 */
.L_x_1687:
[----:B------:R-:W-:Y:S01]  /*8cb0*/  LEA R3, R0, 0x3b800000, 0x17 ;  /* 0x3b80000000037811 */ /* 0x000fe200078eb8ff */
[----:B------:R-:W-:-:S05]  /*8cc0*/  IMAD.SHL.U32 R0, R2, 0x100000, RZ ;  /* 0x0010000002007824 */ /* 0x000fca00078e00ff */
[----:B------:R-:W-:-:S07]  /*8cd0*/  LOP3.LUT R0, R3, R0, R4, 0xfe, !PT ;  /* 0x0000000003007212 */ /* 0x000fce00078efe04 */
.L_x_1686:
[----:B------:R-:W-:Y:S05]  /*8ce0*/  BSYNC B0 ;  /* 0x0000000000007941 */ /* 0x000fea0003800000 */
.L_x_1685:
[----:B------:R-:W-:Y:S01]  /*8cf0*/  F2FP.BF16.F32.PACK_AB R0, RZ, R0 ;  /* 0x00000000ff00723e */ /* 0x000fe200000010ff */
[----:B------:R-:W-:Y:S06]  /*8d00*/  BRA `(.L_x_1670) ;  /* 0x0000000400187947 */ /* 0x000fec0003800000 */
.L_x_1683:
        /* <DEDUP_REMOVED lines=21> */
.L_x_1692:
[----:B------:R-:W-:Y:S05]  /*8e60*/  BSYNC B1 ;  /* 0x0000000000017941 */ /* 0x000fea0003800000 */
.L_x_1691:
[----:B------:R-:W-:Y:S01]  /*8e70*/  LEA R3, R0, 0x37800000, 0x17 ;  /* 0x3780000000037811 */ /* 0x000fe200078eb8ff */
[----:B------:R-:W-:-:S05]  /*8e80*/  IMAD.SHL.U32 R0, R2, 0x200000, RZ ;  /* 0x0020000002007824 */ /* 0x000fca00078e00ff */
[----:B------:R-:W-:-:S07]  /*8e90*/  LOP3.LUT R0, R3, R0, R4, 0xfe, !PT ;  /* 0x0000000003007212 */ /* 0x000fce00078efe04 */
.L_x_1690:
[----:B------:R-:W-:Y:S05]  /*8ea0*/  BSYNC B0 ;  /* 0x0000000000007941 */ /* 0x000fea0003800000 */
.L_x_1689:
[----:B------:R-:W-:Y:S01]  /*8eb0*/  F2FP.BF16.F32.PACK_AB R0, RZ, R0 ;  /* 0x00000000ff00723e */ /* 0x000fe200000010ff */
[----:B------:R-:W-:Y:S06]  /*8ec0*/  BRA `(.L_x_1670) ;  /* 0x0000000000a87947 */ /* 0x000fec0003800000 */
.L_x_1682:
        /* <DEDUP_REMOVED lines=14> */
.L_x_1696:
[----:B------:R-:W-:Y:S05]  /*8fb0*/  BSYNC B0 ;  /* 0x0000000000007941 */ /* 0x000fea0003800000 */
.L_x_1695:
[----:B------:R-:W-:Y:S01]  /*8fc0*/  F2FP.BF16.F32.PACK_AB R0, RZ, R0 ;  /* 0x00000000ff00723e */ /* 0x000fe200000010ff */
[----:B------:R-:W-:Y:S06]  /*8fd0*/  BRA `(.L_x_1670) ;  /* 0x0000000000647947 */ /* 0x000fec0003800000 */
.L_x_1669:
        /* <DEDUP_REMOVED lines=16> */
.L_x_1697:
[----:B------:R-:W-:Y:S01]  /*90e0*/  PRMT R0, RZ, 0x7610, R0 ;  /* 0x00007610ff007816 */ /* 0x000fe20000000000 */
[----:B------:R-:W-:Y:S06]  /*90f0*/  BRA `(.L_x_1670) ;  /* 0x00000000001c7947 */ /* 0x000fec0003800000 */
.L_x_1694:
[----:B------:R-:W2:Y:S02]  /*9100*/  LDG.E.64 R2, desc[UR36][R2.64] ;  /* 0x0000002402027981 */ /* 0x000ea4000c1e1b00 */
[----:B--2---:R-:W0:Y:S02]  /*9110*/  I2F.U64 R0, R2 ;  /* 0x0000000200007312 */ /* 0x004e240000301000 */
[----:B0-----:R-:W-:Y:S01]  /*9120*/  F2FP.BF16.F32.PACK_AB R0, RZ, R0 ;  /* 0x00000000ff00723e */ /* 0x001fe200000010ff */
[----:B------:R-:W-:Y:S06]  /*9130*/  BRA `(.L_x_1670) ;  /* 0x00000000000c7947 */ /* 0x000fec0003800000 */
.L_x_1693:
[----:B------:R-:W2:Y:S02]  /*9140*/  LDG.E R2, desc[UR36][R2.64] ;  /* 0x0000002402027981 */ /* 0x000ea4000c1e1900 */
[----:B--2---:R-:W-:-:S04]  /*9150*/  I2FP.F32.U32 R0, R2 ;  /* 0x0000000200007245 */ /* 0x004fc80000201000 */
[----:B------:R-:W-:-:S07]  /*9160*/  F2FP.BF16.F32.PACK_AB R0, RZ, R0 ;  /* 0x00000000ff00723e */ /* 0x000fce00000010ff */
.L_x_1670:
        /* <DEDUP_REMOVED lines=30> */
.L_x_1703:
[----:B------:R-:W-:Y:S01]  /*9350*/  FSETP.GEU.FTZ.AND P0, PT, R4, -R6, PT ;  /* 0x800000060400720b */ /* 0x000fe20003f1e000 */
[----:B------:R-:W-:-:S12]  /*9360*/  FADD.FTZ R0, R0, -1 ;  /* 0xbf80000000007421 */ /* 0x000fd80000010000 */
[----:B------:R-:W-:-:S07]  /*9370*/  @!P0 FADD.FTZ R0, R0, -1 ;  /* 0xbf80000000008421 */ /* 0x000fce0000010000 */
.L_x_1702:
[----:B------:R-:W-:Y:S05]  /*9380*/  BSYNC B1 ;  /* 0x0000000000017941 */ /* 0x000fea0003800000 */
.L_x_1701:
[----:B------:R-:W-:Y:S01]  /*9390*/  FFMA.FTZ R3, -R6, R0, R3 ;  /* 0x0000000006037223 */ /* 0x000fe20000010103 */
[----:B------:R-:W-:Y:S06]  /*93a0*/  BRA `(.L_x_1699) ;  /* 0x00000000007c7947 */ /* 0x000fec0003800000 */
.L_x_1700:
        /* <DEDUP_REMOVED lines=15> */
.L_x_1706:
        /* <DEDUP_REMOVED lines=13> */
.L_x_1705:
[----:B------:R-:W-:Y:S05]  /*9570*/  BSYNC B1 ;  /* 0x0000000000017941 */ /* 0x000fea0003800000 */
.L_x_1704:
[----:B------:R-:W-:-:S04]  /*9580*/  FMUL.FTZ R3, R3, 1.1920928955078125e-07 ;  /* 0x3400000003037820 */ /* 0x000fc80000410000 */
[----:B------:R-:W-:-:S07]  /*9590*/  FMUL.FTZ R3, R8, R3 ;  /* 0x0000000308037220 */ /* 0x000fce0000410000 */
.L_x_1699:
[----:B------:R-:W-:Y:S05]  /*95a0*/  BSYNC B0 ;  /* 0x0000000000007941 */ /* 0x000fea0003800000 */
.L_x_1698:
        /* <DEDUP_REMOVED lines=20> */
.L_x_1710:
[----:B------:R-:W-:-:S06]  /*96f0*/  IMAD.U32 R3, R3, 0x10000, RZ ;  /* 0x0001000003037824 */ /* 0x000fcc00078e00ff */
[----:B------:R-:W1:Y:S02]  /*9700*/  F2I.S64.TRUNC R2, R3 ;  /* 0x0000000300027311 */ /* 0x000e64000020d900 */
[----:B-1----:R1:W-:Y:S01]  /*9710*/  STG.E.U8 desc[UR36][R16.64], R2 ;  /* 0x0000000210007986 */ /* 0x0023e2000c101124 */
[----:B------:R-:W-:Y:S05]  /*9720*/  BRA `(.L_x_1712) ;  /* 0x0000000c00847947 */ /* 0x000fea0003800000 */
.L_x_1709:
        /* <DEDUP_REMOVED lines=10> */
.L_x_1714:
[----:B------:R-:W-:-:S06]  /*97d0*/  IMAD.U32 R3, R3, 0x10000, RZ ;  /* 0x0001000003037824 */ /* 0x000fcc00078e00ff */
[----:B------:R-:W1:Y:S02]  /*97e0*/  F2I.FTZ.TRUNC.NTZ R3, R3 ;  /* 0x0000000300037305 */ /* 0x000e64000021f100 */
[----:B-1----:R3:W-:Y:S01]  /*97f0*/  STG.E desc[UR36][R16.64], R3 ;  /* 0x0000000310007986 */ /* 0x0027e2000c101924 */
[----:B------:R-:W-:Y:S05]  /*9800*/  BRA `(.L_x_1712) ;  /* 0x0000000c004c7947 */ /* 0x000fea0003800000 */
.L_x_1713:
[----:B------:R-:W-:-:S06]  /*9810*/  IMAD.U32 R3, R3, 0x10000, RZ ;  /* 0x0001000003037824 */ /* 0x000fcc00078e00ff */
[----:B------:R-:W1:Y:S02]  /*9820*/  F2I.FTZ.TRUNC.NTZ R3, R3 ;  /* 0x0000000300037305 */ /* 0x000e64000021f100 */
[----:B-1----:R1:W-:Y:S01]  /*9830*/  STG.E.U16 desc[UR36][R16.64], R3 ;  /* 0x0000000310007986 */ /* 0x0023e2000c101524 */
[----:B------:R-:W-:Y:S05]  /*9840*/  BRA `(.L_x_1712) ;  /* 0x0000000c003c7947 */ /* 0x000fea0003800000 */
.L_x_1708:
        /* <DEDUP_REMOVED lines=9> */
.L_x_1716:
[----:B------:R-:W-:-:S05]  /*98e0*/  IMAD.U32 R0, R3, 0x10000, RZ ;  /* 0x0001000003007824 */ /* 0x000fca00078e00ff */
[----:B------:R-:W-:-:S05]  /*98f0*/  F2FP.F16.F32.PACK_AB R0, RZ, R0 ;  /* 0x00000000ff00723e */ /* 0x000fca00000000ff */
[----:B------:R1:W-:Y:S01]  /*9900*/  STG.E.U16 desc[UR36][R16.64], R0 ;  /* 0x0000000010007986 */ /* 0x0003e2000c101524 */
[----:B------:R-:W-:Y:S05]  /*9910*/  BRA `(.L_x_1712) ;  /* 0x0000000c00087947 */ /* 0x000fea0003800000 */
.L_x_1715:
        /* <DEDUP_REMOVED lines=10> */
.L_x_1718:
[----:B------:R-:W-:-:S05]  /*99c0*/  IMAD.U32 R3, R3, 0x10000, RZ ;  /* 0x0001000003037824 */ /* 0x000fca00078e00ff */
[----:B------:R-:W-:-:S04]  /*99d0*/  F2FP.F16.F32.PACK_AB R3, RZ, R3 ;  /* 0x00000003ff03723e */ /* 0x000fc800000000ff */
[----:B------:R-:W-:-:S05]  /*99e0*/  PRMT R3, R3, 0x5410, RZ ;  /* 0x0000541003037816 */ /* 0x000fca00000000ff */
[----:B------:R1:W-:Y:S01]  /*99f0*/  STG.E desc[UR36][R16.64], R3 ;  /* 0x0000000310007986 */ /* 0x0003e2000c101924 */
[----:B------:R-:W-:Y:S05]  /*9a00*/  BRA `(.L_x_1712) ;  /* 0x0000000800cc7947 */ /* 0x000fea0003800000 */
.L_x_1717:
[----:B------:R-:W-:-:S04]  /*9a10*/  IMAD.U32 R2, R3, 0x10000, RZ ;  /* 0x0001000003027824 */ /* 0x000fc800078e00ff */
[----:B------:R-:W-:-:S06]  /*9a20*/  FMUL.FTZ R2, R2, 1 ;  /* 0x3f80000002027820 */ /* 0x000fcc0000410000 */
[----:B------:R-:W1:Y:S02]  /*9a30*/  F2F.F64.F32 R2, R2 ;  /* 0x0000000200027310 */ /* 0x000e640000201800 */
[----:B-1----:R1:W-:Y:S01]  /*9a40*/  STG.E.64 desc[UR36][R16.64], R2 ;  /* 0x0000000210007986 */ /* 0x0023e2000c101b24 */
[----:B------:R-:W-:Y:S05]  /*9a50*/  BRA `(.L_x_1712) ;  /* 0x0000000800b87947 */ /* 0x000fea0003800000 */
.L_x_1707:
        /* <DEDUP_REMOVED lines=13> */
.L_x_1721:
[----:B------:R-:W-:Y:S01]  /*9b30*/  IMAD.U32 R3, R3, 0x10000, RZ ;  /* 0x0001000003037824 */ /* 0x000fe200078e00ff */
[----:B------:R-:W-:-:S03]  /*9b40*/  CS2R R6, SRZ ;  /* 0x0000000000067805 */ /* 0x000fc6000001ff00 */
[----:B------:R-:W-:-:S04]  /*9b50*/  FMUL.FTZ R3, R3, 1 ;  /* 0x3f80000003037820 */ /* 0x000fc80000410000 */
[----:B------:R-:W1:Y:S02]  /*9b60*/  F2F.F64.F32 R4, R3 ;  /* 0x0000000300047310 */ /* 0x000e640000201800 */
[----:B-1----:R1:W-:Y:S01]  /*9b70*/  STG.E.128 desc[UR36][R16.64], R4 ;  /* 0x0000000410007986 */ /* 0x0023e2000c101d24 */
[----:B------:R-:W-:Y:S05]  /*9b80*/  BRA `(.L_x_1712) ;  /* 0x00000008006c7947 */ /* 0x000fea0003800000 */
.L_x_1720:
        /* <DEDUP_REMOVED lines=21> */
.L_x_1725:
[----:B------:R-:W-:Y:S05]  /*9ce0*/  BSYNC B0 ;  /* 0x0000000000007941 */ /* 0x000fea0003800000 */
.L_x_1724:
[----:B------:R-:W-:-:S05]  /*9cf0*/  LOP3.LUT R3, R0, R3, RZ, 0xfc, !PT ;  /* 0x0000000300037212 */ /* 0x000fca00078efcff */
[----:B------:R1:W-:Y:S01]  /*9d00*/  STG.E.U8 desc[UR36][R16.64], R3 ;  /* 0x0000000310007986 */ /* 0x0003e2000c101124 */
[----:B------:R-:W-:Y:S05]  /*9d10*/  BRA `(.L_x_1712) ;  /* 0x0000000800087947 */ /* 0x000fea0003800000 */
.L_x_1723:
        /* <DEDUP_REMOVED lines=13> */
.L_x_1727:
[----:B------:R-:W-:Y:S01]  /*9df0*/  IMAD.MOV.U32 R0, RZ, RZ, 0x7f ;  /* 0x0000007fff007424 */ /* 0x000fe200078e00ff */
[----:B------:R-:W-:-:S04]  /*9e00*/  ISETP.GT.U32.AND P0, PT, R2, 0x7f800000, PT ;  /* 0x7f8000000200780c */ /* 0x000fc80003f04070 */
[----:B------:R-:W-:-:S09]  /*9e10*/  SEL R0, R0, 0x7c, P0 ;  /* 0x0000007c00007807 */ /* 0x000fd20000000000 */
.L_x_1728:
[----:B------:R-:W-:Y:S05]  /*9e20*/  BSYNC B0 ;  /* 0x0000000000007941 */ /* 0x000fea0003800000 */
.L_x_1726:
[----:B------:R-:W-:-:S04]  /*9e30*/  LOP3.LUT R2, R3, 0x80000000, RZ, 0xc0, !PT ;  /* 0x8000000003027812 */ /* 0x000fc800078ec0ff */
[----:B------:R-:W-:-:S04]  /*9e40*/  SHF.R.U32.HI R3, RZ, 0x18, R2 ;  /* 0x00000018ff037819 */ /* 0x000fc80000011602 */
[----:B------:R-:W-:-:S05]  /*9e50*/  LOP3.LUT R3, R0, R3, RZ, 0xfc, !PT ;  /* 0x0000000300037212 */ /* 0x000fca00078efcff */
[----:B------:R1:W-:Y:S01]  /*9e60*/  STG.E.U8 desc[UR36][R16.64], R3 ;  /* 0x0000000310007986 */ /* 0x0003e2000c101124 */
[----:B------:R-:W-:Y:S05]  /*9e70*/  BRA `(.L_x_1712) ;  /* 0x0000000400b07947 */ /* 0x000fea0003800000 */
.L_x_1722:
[----:B------:R1:W-:Y:S01]  /*9e80*/  STG.E.U16 desc[UR36][R16.64], R3 ;  /* 0x0000000310007986 */ /* 0x0003e2000c101524 */
[----:B------:R-:W-:Y:S05]  /*9e90*/  BRA `(.L_x_1712) ;  /* 0x0000000400a87947 */ /* 0x000fea0003800000 */
.L_x_1719:
        /* <DEDUP_REMOVED lines=12> */
.L_x_1731:
        /* <DEDUP_REMOVED lines=17> */
.L_x_1734:
[----:B------:R-:W-:-:S04]  /*a070*/  LOP3.LUT R2, R3, 0x80000000, RZ, 0xc0, !PT ;  /* 0x8000000003027812 */ /* 0x000fc800078ec0ff */
[----:B------:R-:W-:-:S04]  /*a080*/  SHF.R.U32.HI R3, RZ, 0x18, R2 ;  /* 0x00000018ff037819 */ /* 0x000fc80000011602 */
[----:B------:R-:W-:-:S04]  /*a090*/  LOP3.LUT R0, R0, R3, RZ, 0xfc, !PT ;  /* 0x0000000300007212 */ /* 0x000fc800078efcff */
[----:B------:R-:W-:-:S07]  /*a0a0*/  PRMT R8, R0, 0x7610, R8 ;  /* 0x0000761000087816 */ /* 0x000fce0000000008 */
.L_x_1733:
[----:B------:R-:W-:Y:S05]  /*a0b0*/  BSYNC B0 ;  /* 0x0000000000007941 */ /* 0x000fea0003800000 */
.L_x_1732:
[----:B------:R1:W-:Y:S01]  /*a0c0*/  STG.E.U8 desc[UR36][R16.64], R8 ;  /* 0x0000000810007986 */ /* 0x0003e2000c101124 */
[----:B------:R-:W-:Y:S05]  /*a0d0*/  BRA `(.L_x_1712) ;  /* 0x0000000400187947 */ /* 0x000fea0003800000 */
.L_x_1730:
        /* <DEDUP_REMOVED lines=17> */
.L_x_1737:
[----:B------:R-:W-:-:S04]  /*a1f0*/  LOP3.LUT R2, R3, 0x80000000, RZ, 0xc0, !PT ;  /* 0x8000000003027812 */ /* 0x000fc800078ec0ff */
[----:B------:R-:W-:-:S04]  /*a200*/  SHF.R.U32.HI R3, RZ, 0x18, R2 ;  /* 0x00000018ff037819 */ /* 0x000fc80000011602 */
[----:B------:R-:W-:-:S04]  /*a210*/  LOP3.LUT R0, R0, R3, RZ, 0xfc, !PT ;  /* 0x0000000300007212 */ /* 0x000fc800078efcff */
[----:B------:R-:W-:-:S07]  /*a220*/  PRMT R8, R0, 0x7610, R8 ;  /* 0x0000761000087816 */ /* 0x000fce0000000008 */
.L_x_1736:
[----:B------:R-:W-:Y:S05]  /*a230*/  BSYNC B0 ;  /* 0x0000000000007941 */ /* 0x000fea0003800000 */
.L_x_1735:
[----:B------:R1:W-:Y:S01]  /*a240*/  STG.E.U8 desc[UR36][R16.64], R8 ;  /* 0x0000000810007986 */ /* 0x0003e2000c101124 */
[----:B------:R-:W-:Y:S05]  /*a250*/  BRA `(.L_x_1712) ;  /* 0x0000000000b87947 */ /* 0x000fea0003800000 */
.L_x_1729:
        /* <DEDUP_REMOVED lines=22> */
.L_x_1711:
        /* <DEDUP_REMOVED lines=16> */
.L_x_1740:
[----:B------:R-:W-:Y:S05]  /*a4c0*/  BRA `(.L_x_1712) ;  /* 0x00000000001c7947 */ /* 0x000fea0003800000 */
.L_x_1739:
[----:B------:R-:W-:-:S06]  /*a4d0*/  IMAD.U32 R3, R3, 0x10000, RZ ;  /* 0x0001000003037824 */ /* 0x000fcc00078e00ff */
[----:B------:R-:W1:Y:S02]  /*a4e0*/  F2I.U64.TRUNC R2, R3 ;  /* 0x0000000300027311 */ /* 0x000e64000020d800 */
[----:B-1----:R1:W-:Y:S01]  /*a4f0*/  STG.E.64 desc[UR36][R16.64], R2 ;  /* 0x0000000210007986 */ /* 0x0023e2000c101b24 */
[----:B------:R-:W-:Y:S05]  /*a500*/  BRA `(.L_x_1712) ;  /* 0x00000000000c7947 */ /* 0x000fea0003800000 */
.L_x_1738:
[----:B------:R-:W-:-:S06]  /*a510*/  IMAD.U32 R3, R3, 0x10000, RZ ;  /* 0x0001000003037824 */ /* 0x000fcc00078e00ff */
[----:B------:R-:W1:Y:S02]  /*a520*/  F2I.FTZ.U32.TRUNC.NTZ R3, R3 ;  /* 0x0000000300037305 */ /* 0x000e64000021f000 */
[----:B-1----:R1:W-:Y:S02]  /*a530*/  STG.E desc[UR36][R16.64], R3 ;  /* 0x0000000310007986 */ /* 0x0023e4000c101924 */
.L_x_1712:
[----:B------:R-:W-:-:S07]  /*a540*/  VIADD R23, R23, 0x80 ;  /* 0x0000008017177836 */ /* 0x000fce0000000000 */
.L_x_1663:
[----:B------:R-:W-:Y:S05]  /*a550*/  BSYNC B6 ;  /* 0x0000000000067941 */ /* 0x000fea0003800000 */
.L_x_1662:
[----:B------:R-:W-:Y:S02]  /*a560*/  ULDC UR4, c[0x0][0x210] ;  /* 0x0000840000047ab9 */ /* 0x000fe40000000800 */
[----:B------:R-:W-:-:S13]  /*a570*/  ISETP.GE.AND P0, PT, R23, UR4, PT ;  /* 0x0000000417007c0c */ /* 0x000fda000bf06270 */
[----:B------:R-:W-:Y:S05]  /*a580*/  @P0 EXIT ;  /* 0x000000000000094d */ /* 0x000fea0003800000 */
        /* <DEDUP_REMOVED lines=303> */
.L_x_1741:
        /* <DEDUP_REMOVED lines=22> */
.L_x_1745:
[----:B------:R-:W2:Y:S02]  /*b9e0*/  LDG.E.U8 R2, desc[UR36][R2.64] ;  /* 0x0000002402027981 */ /* 0x000ea4000c1e1100 */
[----:B--2---:R-:W-:-:S04]  /*b9f0*/  I2FP.F32.U32 R0, R2 ;  /* 0x0000000200007245 */ /* 0x004fc80000201000 */
[----:B------:R-:W-:Y:S01]  /*ba00*/  F2FP.BF16.F32.PACK_AB R0, RZ, R0 ;  /* 0x00000000ff00723e */ /* 0x000fe200000010ff */
[----:B------:R-:W-:Y:S06]  /*ba10*/  BRA `(.L_x_1747) ;  /* 0x0000000c00907947 */ /* 0x000fec0003800000 */
.L_x_1744:
        /* <DEDUP_REMOVED lines=10> */
.L_x_1749:
[----:B------:R-:W2:Y:S02]  /*bac0*/  LDG.E R2, desc[UR36][R2.64] ;  /* 0x0000002402027981 */ /* 0x000ea4000c1e1900 */
[----:B--2---:R-:W-:-:S04]  /*bad0*/  I2FP.F32.S32 R0, R2 ;  /* 0x0000000200007245 */ /* 0x004fc80000201400 */
[----:B------:R-:W-:Y:S01]  /*bae0*/  F2FP.BF16.F32.PACK_AB R0, RZ, R0 ;  /* 0x00000000ff00723e */ /* 0x000fe200000010ff */
[----:B------:R-:W-:Y:S06]  /*baf0*/  BRA `(.L_x_1747) ;  /* 0x0000000c00587947 */ /* 0x000fec0003800000 */
.L_x_1748:
[----:B------:R-:W2:Y:S02]  /*bb00*/  LDG.E.U16 R2, desc[UR36][R2.64] ;  /* 0x0000002402027981 */ /* 0x000ea4000c1e1500 */
[----:B--2---:R-:W0:Y:S02]  /*bb10*/  I2F.S16 R0, R2 ;  /* 0x0000000200007306 */ /* 0x004e240000101400 */
[----:B0-----:R-:W-:Y:S01]  /*bb20*/  F2FP.BF16.F32.PACK_AB R0, RZ, R0 ;  /* 0x00000000ff00723e */ /* 0x001fe200000010ff */
[----:B------:R-:W-:Y:S06]  /*bb30*/  BRA `(.L_x_1747) ;  /* 0x0000000c00487947 */ /* 0x000fec0003800000 */
.L_x_1743:
        /* <DEDUP_REMOVED lines=9> */
.L_x_1751:
[----:B------:R-:W2:Y:S02]  /*bbd0*/  LDG.E.U16 R0, desc[UR36][R2.64] ;  /* 0x0000002402007981 */ /* 0x000ea4000c1e1500 */
[----:B--2---:R-:W-:-:S05]  /*bbe0*/  HADD2.F32 R0, -RZ, R0.H0_H0 ;  /* 0x20000000ff007230 */ /* 0x004fca0000004100 */
[----:B------:R-:W-:Y:S01]  /*bbf0*/  F2FP.BF16.F32.PACK_AB R0, RZ, R0 ;  /* 0x00000000ff00723e */ /* 0x000fe200000010ff */
[----:B------:R-:W-:Y:S06]  /*bc00*/  BRA `(.L_x_1747) ;  /* 0x0000000c00147947 */ /* 0x000fec0003800000 */
.L_x_1750:
        /* <DEDUP_REMOVED lines=9> */
.L_x_1753:
[----:B------:R-:W2:Y:S02]  /*bca0*/  LDG.E.U16 R2, desc[UR36][R2.64] ;  /* 0x0000002402027981 */ /* 0x000ea4000c1e1500 */
[----:B--2---:R-:W-:-:S05]  /*bcb0*/  HADD2.F32 R0, -RZ, R2.H0_H0 ;  /* 0x20000002ff007230 */ /* 0x004fca0000004100 */
[----:B------:R-:W-:Y:S01]  /*bcc0*/  F2FP.BF16.F32.PACK_AB R0, RZ, R0 ;  /* 0x00000000ff00723e */ /* 0x000fe200000010ff */
[----:B------:R-:W-:Y:S06]  /*bcd0*/  BRA `(.L_x_1747) ;  /* 0x0000000800e07947 */ /* 0x000fec0003800000 */
.L_x_1752:
        /* <DEDUP_REMOVED lines=8> */
.L_x_1742:
        /* <DEDUP_REMOVED lines=13> */
.L_x_1756:
        /* <DEDUP_REMOVED lines=8> */
.L_x_1755:
        /* <DEDUP_REMOVED lines=28> */
.L_x_1758:
        /* <DEDUP_REMOVED lines=15> */
.L_x_1757:
[----:B------:R0:W5:Y:S01]  /*c160*/  LDG.E.U16 R0, desc[UR36][R2.64] ;  /* 0x0000002402007981 */ /* 0x000162000c1e1500 */
[----:B------:R-:W-:Y:S05]  /*c170*/  BRA `(.L_x_1747) ;  /* 0x0000000400b87947 */ /* 0x000fea0003800000 */
.L_x_1754:
        /* <DEDUP_REMOVED lines=12> */
.L_x_1761:
        /* <DEDUP_REMOVED lines=21> */
.L_x_1765:
[----:B------:R-:W-:Y:S05]  /*c390*/  BSYNC B1 ;  /* 0x0000000000017941 */ /* 0x000fea0003800000 */
.L_x_1764:
[----:B------:R-:W-:Y:S01]  /*c3a0*/  LEA R3, R0, 0x3b800000, 0x17 ;  /* 0x3b80000000037811 */ /* 0x000fe200078eb8ff */
[----:B------:R-:W-:-:S05]  /*c3b0*/  IMAD.SHL.U32 R0, R2, 0x100000, RZ ;  /* 0x0010000002007824 */ /* 0x000fca00078e00ff */
[----:B------:R-:W-:-:S07]  /*c3c0*/  LOP3.LUT R0, R3, R0, R4, 0xfe, !PT ;  /* 0x0000000003007212 */ /* 0x000fce00078efe04 */
.L_x_1763:
[----:B------:R-:W-:Y:S05]  /*c3d0*/  BSYNC B0 ;  /* 0x0000000000007941 */ /* 0x000fea0003800000 */
.L_x_1762:
[----:B------:R-:W-:Y:S01]  /*c3e0*/  F2FP.BF16.F32.PACK_AB R0, RZ, R0 ;  /* 0x00000000ff00723e */ /* 0x000fe200000010ff */
[----:B------:R-:W-:Y:S06]  /*c3f0*/  BRA `(.L_x_1747) ;  /* 0x0000000400187947 */ /* 0x000fec0003800000 */
.L_x_1760:
        /* <DEDUP_REMOVED lines=21> */
.L_x_1769:
[----:B------:R-:W-:Y:S05]  /*c550*/  BSYNC B1 ;  /* 0x0000000000017941 */ /* 0x000fea0003800000 */
.L_x_1768:
[----:B------:R-:W-:Y:S01]  /*c560*/  LEA R3, R0, 0x37800000, 0x17 ;  /* 0x3780000000037811 */ /* 0x000fe200078eb8ff */
[----:B------:R-:W-:-:S05]  /*c570*/  IMAD.SHL.U32 R0, R2, 0x200000, RZ ;  /* 0x0020000002007824 */ /* 0x000fca00078e00ff */
[----:B------:R-:W-:-:S07]  /*c580*/  LOP3.LUT R0, R3, R0, R4, 0xfe, !PT ;  /* 0x0000000003007212 */ /* 0x000fce00078efe04 */
.L_x_1767:
[----:B------:R-:W-:Y:S05]  /*c590*/  BSYNC B0 ;  /* 0x0000000000007941 */ /* 0x000fea0003800000 */
.L_x_1766:
[----:B------:R-:W-:Y:S01]  /*c5a0*/  F2FP.BF16.F32.PACK_AB R0, RZ, R0 ;  /* 0x00000000ff00723e */ /* 0x000fe200000010ff */
[----:B------:R-:W-:Y:S06]  /*c5b0*/  BRA `(.L_x_1747) ;  /* 0x0000000000a87947 */ /* 0x000fec0003800000 */
.L_x_1759:
        /* <DEDUP_REMOVED lines=14> */
.L_x_1773:
[----:B------:R-:W-:Y:S05]  /*c6a0*/  BSYNC B0 ;  /* 0x0000000000007941 */ /* 0x000fea0003800000 */
.L_x_1772:
[----:B------:R-:W-:Y:S01]  /*c6b0*/  F2FP.BF16.F32.PACK_AB R0, RZ, R0 ;  /* 0x00000000ff00723e */ /* 0x000fe200000010ff */
[----:B------:R-:W-:Y:S06]  /*c6c0*/  BRA `(.L_x_1747) ;  /* 0x0000000000647947 */ /* 0x000fec0003800000 */
.L_x_1746:
        /* <DEDUP_REMOVED lines=16> */
.L_x_1774:
[----:B------:R-:W-:Y:S01]  /*c7d0*/  PRMT R0, RZ, 0x7610, R0 ;  /* 0x00007610ff007816 */ /* 0x000fe20000000000 */
[----:B------:R-:W-:Y:S06]  /*c7e0*/  BRA `(.L_x_1747) ;  /* 0x00000000001c7947 */ /* 0x000fec0003800000 */
.L_x_1771:
[----:B------:R-:W2:Y:S02]  /*c7f0*/  LDG.E.64 R2, desc[UR36][R2.64] ;  /* 0x0000002402027981 */ /* 0x000ea4000c1e1b00 */
[----:B--2---:R-:W0:Y:S02]  /*c800*/  I2F.U64 R0, R2 ;  /* 0x0000000200007312 */ /* 0x004e240000301000 */
[----:B0-----:R-:W-:Y:S01]  /*c810*/  F2FP.BF16.F32.PACK_AB R0, RZ, R0 ;  /* 0x00000000ff00723e */ /* 0x001fe200000010ff */
[----:B------:R-:W-:Y:S06]  /*c820*/  BRA `(.L_x_1747) ;  /* 0x00000000000c7947 */ /* 0x000fec0003800000 */
.L_x_1770:
[----:B------:R-:W2:Y:S02]  /*c830*/  LDG.E R2, desc[UR36][R2.64] ;  /* 0x0000002402027981 */ /* 0x000ea4000c1e1900 */
[----:B--2---:R-:W-:-:S04]  /*c840*/  I2FP.F32.U32 R0, R2 ;  /* 0x0000000200007245 */ /* 0x004fc80000201000 */
[----:B------:R-:W-:-:S07]  /*c850*/  F2FP.BF16.F32.PACK_AB R0, RZ, R0 ;  /* 0x00000000ff00723e */ /* 0x000fce00000010ff */
.L_x_1747:
        /* <DEDUP_REMOVED lines=30> */
.L_x_1780:
[----:B------:R-:W-:Y:S01]  /*ca40*/  FSETP.GEU.FTZ.AND P0, PT, R4, -R6, PT ;  /* 0x800000060400720b */ /* 0x000fe20003f1e000 */
[----:B------:R-:W-:-:S12]  /*ca50*/  FADD.FTZ R0, R0, -1 ;  /* 0xbf80000000007421 */ /* 0x000fd80000010000 */
[----:B------:R-:W-:-:S07]  /*ca60*/  @!P0 FADD.FTZ R0, R0, -1 ;  /* 0xbf80000000008421 */ /* 0x000fce0000010000 */
.L_x_1779:
[----:B------:R-:W-:Y:S05]  /*ca70*/  BSYNC B1 ;  /* 0x0000000000017941 */ /* 0x000fea0003800000 */
.L_x_1778:
[----:B------:R-:W-:Y:S01]  /*ca80*/  FFMA.FTZ R3, -R6, R0, R3 ;  /* 0x0000000006037223 */ /* 0x000fe20000010103 */
[----:B------:R-:W-:Y:S06]  /*ca90*/  BRA `(.L_x_1776) ;  /* 0x00000000007c7947 */ /* 0x000fec0003800000 */
.L_x_1777:
        /* <DEDUP_REMOVED lines=15> */
.L_x_1783:
        /* <DEDUP_REMOVED lines=13> */
.L_x_1782:
[----:B------:R-:W-:Y:S05]  /*cc60*/  BSYNC B1 ;  /* 0x0000000000017941 */ /* 0x000fea0003800000 */
.L_x_1781:
[----:B------:R-:W-:-:S04]  /*cc70*/  FMUL.FTZ R3, R3, 1.1920928955078125e-07 ;  /* 0x3400000003037820 */ /* 0x000fc80000410000 */
[----:B------:R-:W-:-:S07]  /*cc80*/  FMUL.FTZ R3, R8, R3 ;  /* 0x0000000308037220 */ /* 0x000fce0000410000 */
.L_x_1776:
[----:B------:R-:W-:Y:S05]  /*cc90*/  BSYNC B0 ;  /* 0x0000000000007941 */ /* 0x000fea0003800000 */
.L_x_1775:
        /* <DEDUP_REMOVED lines=18> */
[----:B-1----:R-:W-:Y:S01]  /*cdc0*/  STG.E.U8 desc[UR36][R16.64], R3 ;  /* 0x0000000310007986 */ /* 0x002fe2000c101124 */
[----:B------:R-:W-:Y:S05]  /*cdd0*/  EXIT ;  /* 0x000000000000794d */ /* 0x000fea0003800000 */
.L_x_1787:
[----:B------:R-:W-:-:S06]  /*cde0*/  IMAD.U32 R3, R3, 0x10000, RZ ;  /* 0x0001000003037824 */ /* 0x000fcc00078e00ff */
[----:B------:R-:W1:Y:S02]  /*cdf0*/  F2I.S64.TRUNC R2, R3 ;  /* 0x0000000300027311 */ /* 0x000e64000020d900 */
[----:B-1----:R-:W-:Y:S01]  /*ce00*/  STG.E.U8 desc[UR36][R16.64], R2 ;  /* 0x0000000210007986 */ /* 0x002fe2000c101124 */
[----:B------:R-:W-:Y:S05]  /*ce10*/  EXIT ;  /* 0x000000000000794d */ /* 0x000fea0003800000 */
.L_x_1786:
        /* <DEDUP_REMOVED lines=8> */
[----:B-1----:R-:W-:Y:S01]  /*cea0*/  STG.E.64 desc[UR36][R16.64], R2 ;  /* 0x0000000210007986 */ /* 0x002fe2000c101b24 */
[----:B------:R-:W-:Y:S05]  /*ceb0*/  EXIT ;  /* 0x000000000000794d */ /* 0x000fea0003800000 */
.L_x_1790:
[----:B------:R-:W-:-:S06]  /*cec0*/  IMAD.U32 R3, R3, 0x10000, RZ ;  /* 0x0001000003037824 */ /* 0x000fcc00078e00ff */
[----:B------:R-:W1:Y:S02]  /*ced0*/  F2I.FTZ.TRUNC.NTZ R3, R3 ;  /* 0x0000000300037305 */ /* 0x000e64000021f100 */
[----:B-1----:R-:W-:Y:S01]  /*cee0*/  STG.E desc[UR36][R16.64], R3 ;  /* 0x0000000310007986 */ /* 0x002fe2000c101924 */
[----:B------:R-:W-:Y:S05]  /*cef0*/  EXIT ;  /* 0x000000000000794d */ /* 0x000fea0003800000 */
.L_x_1789:
[----:B------:R-:W-:-:S06]  /*cf00*/  IMAD.U32 R3, R3, 0x10000, RZ ;  /* 0x0001000003037824 */ /* 0x000fcc00078e00ff */
[----:B------:R-:W1:Y:S02]  /*cf10*/  F2I.FTZ.TRUNC.NTZ R3, R3 ;  /* 0x0000000300037305 */ /* 0x000e64000021f100 */
[----:B-1----:R-:W-:Y:S01]  /*cf20*/  STG.E.U16 desc[UR36][R16.64], R3 ;  /* 0x0000000310007986 */ /* 0x002fe2000c101524 */
[----:B------:R-:W-:Y:S05]  /*cf30*/  EXIT ;  /* 0x000000000000794d */ /* 0x000fea0003800000 */
.L_x_1785:
        /* <DEDUP_REMOVED lines=9> */
.L_x_1792:
[----:B------:R-:W-:-:S05]  /*cfd0*/  IMAD.U32 R0, R3, 0x10000, RZ ;  /* 0x0001000003007824 */ /* 0x000fca00078e00ff */
[----:B------:R-:W-:-:S05]  /*cfe0*/  F2FP.F16.F32.PACK_AB R0, RZ, R0 ;  /* 0x00000000ff00723e */ /* 0x000fca00000000ff */
[----:B------:R-:W-:Y:S01]  /*cff0*/  STG.E.U16 desc[UR36][R16.64], R0 ;  /* 0x0000000010007986 */ /* 0x000fe2000c101524 */
[----:B------:R-:W-:Y:S05]  /*d000*/  EXIT ;  /* 0x000000000000794d */ /* 0x000fea0003800000 */
.L_x_1791:
        /* <DEDUP_REMOVED lines=10> */
.L_x_1794:
[----:B------:R-:W-:-:S05]  /*d0b0*/  IMAD.U32 R3, R3, 0x10000, RZ ;  /* 0x0001000003037824 */ /* 0x000fca00078e00ff */
[----:B------:R-:W-:-:S04]  /*d0c0*/  F2FP.F16.F32.PACK_AB R3, RZ, R3 ;  /* 0x00000003ff03723e */ /* 0x000fc800000000ff */
[----:B------:R-:W-:-:S05]  /*d0d0*/  PRMT R3, R3, 0x5410, RZ ;  /* 0x0000541003037816 */ /* 0x000fca00000000ff */
[----:B------:R-:W-:Y:S01]  /*d0e0*/  STG.E desc[UR36][R16.64], R3 ;  /* 0x0000000310007986 */ /* 0x000fe2000c101924 */
[----:B------:R-:W-:Y:S05]  /*d0f0*/  EXIT ;  /* 0x000000000000794d */ /* 0x000fea0003800000 */
.L_x_1793:
[----:B------:R-:W-:-:S04]  /*d100*/  IMAD.U32 R2, R3, 0x10000, RZ ;  /* 0x0001000003027824 */ /* 0x000fc800078e00ff */
[----:B------:R-:W-:-:S06]  /*d110*/  FMUL.FTZ R2, R2, 1 ;  /* 0x3f80000002027820 */ /* 0x000fcc0000410000 */
[----:B------:R-:W1:Y:S02]  /*d120*/  F2F.F64.F32 R2, R2 ;  /* 0x0000000200027310 */ /* 0x000e640000201800 */
[----:B-1----:R-:W-:Y:S01]  /*d130*/  STG.E.64 desc[UR36][R16.64], R2 ;  /* 0x0000000210007986 */ /* 0x002fe2000c101b24 */
[----:B------:R-:W-:Y:S05]  /*d140*/  EXIT ;  /* 0x000000000000794d */ /* 0x000fea0003800000 */
.L_x_1784:
        /* <DEDUP_REMOVED lines=13> */
.L_x_1797:
[----:B------:R-:W-:Y:S01]  /*d220*/  IMAD.U32 R3, R3, 0x10000, RZ ;  /* 0x0001000003037824 */ /* 0x000fe200078e00ff */
[----:B------:R-:W-:-:S03]  /*d230*/  CS2R R6, SRZ ;  /* 0x0000000000067805 */ /* 0x000fc6000001ff00 */
[----:B------:R-:W-:-:S04]  /*d240*/  FMUL.FTZ R3, R3, 1 ;  /* 0x3f80000003037820 */ /* 0x000fc80000410000 */
[----:B------:R-:W1:Y:S02]  /*d250*/  F2F.F64.F32 R4, R3 ;  /* 0x0000000300047310 */ /* 0x000e640000201800 */
[----:B-1----:R-:W-:Y:S01]  /*d260*/  STG.E.128 desc[UR36][R16.64], R4 ;  /* 0x0000000410007986 */ /* 0x002fe2000c101d24 */
[----:B------:R-:W-:Y:S05]  /*d270*/  EXIT ;  /* 0x000000000000794d */ /* 0x000fea0003800000 */
.L_x_1796:
        /* <DEDUP_REMOVED lines=21> */
.L_x_1801:
[----:B------:R-:W-:Y:S05]  /*d3d0*/  BSYNC B0 ;  /* 0x0000000000007941 */ /* 0x000fea0003800000 */
.L_x_1800:
[----:B------:R-:W-:-:S05]  /*d3e0*/  LOP3.LUT R3, R0, R3, RZ, 0xfc, !PT ;  /* 0x0000000300037212 */ /* 0x000fca00078efcff */
[----:B------:R-:W-:Y:S01]  /*d3f0*/  STG.E.U8 desc[UR36][R16.64], R3 ;  /* 0x0000000310007986 */ /* 0x000fe2000c101124 */
[----:B------:R-:W-:Y:S05]  /*d400*/  EXIT ;  /* 0x000000000000794d */ /* 0x000fea0003800000 */
.L_x_1799:
        /* <DEDUP_REMOVED lines=13> */
.L_x_1803:
[----:B------:R-:W-:Y:S01]  /*d4e0*/  IMAD.MOV.U32 R0, RZ, RZ, 0x7f ;  /* 0x0000007fff007424 */ /* 0x000fe200078e00ff */
[----:B------:R-:W-:-:S04]  /*d4f0*/  ISETP.GT.U32.AND P0, PT, R2, 0x7f800000, PT ;  /* 0x7f8000000200780c */ /* 0x000fc80003f04070 */
[----:B------:R-:W-:-:S09]  /*d500*/  SEL R0, R0, 0x7c, P0 ;  /* 0x0000007c00007807 */ /* 0x000fd20000000000 */
.L_x_1804:
[----:B------:R-:W-:Y:S05]  /*d510*/  BSYNC B0 ;  /* 0x0000000000007941 */ /* 0x000fea0003800000 */
.L_x_1802:
[----:B------:R-:W-:-:S04]  /*d520*/  LOP3.LUT R2, R3, 0x80000000, RZ, 0xc0, !PT ;  /* 0x8000000003027812 */ /* 0x000fc800078ec0ff */
[----:B------:R-:W-:-:S04]  /*d530*/  SHF.R.U32.HI R3, RZ, 0x18, R2 ;  /* 0x00000018ff037819 */ /* 0x000fc80000011602 */
[----:B------:R-:W-:-:S05]  /*d540*/  LOP3.LUT R3, R0, R3, RZ, 0xfc, !PT ;  /* 0x0000000300037212 */ /* 0x000fca00078efcff */
[----:B------:R-:W-:Y:S01]  /*d550*/  STG.E.U8 desc[UR36][R16.64], R3 ;  /* 0x0000000310007986 */ /* 0x000fe2000c101124 */
[----:B------:R-:W-:Y:S05]  /*d560*/  EXIT ;  /* 0x000000000000794d */ /* 0x000fea0003800000 */
.L_x_1798:
[----:B------:R-:W-:Y:S01]  /*d570*/  STG.E.U16 desc[UR36][R16.64], R3 ;  /* 0x0000000310007986 */ /* 0x000fe2000c101524 */
[----:B------:R-:W-:Y:S05]  /*d580*/  EXIT ;  /* 0x000000000000794d */ /* 0x000fea0003800000 */
.L_x_1795:
        /* <DEDUP_REMOVED lines=10> */
[----:B-1----:R-:W-:Y:S01]  /*d630*/  STG.E.U16 desc[UR36][R16.64], R3 ;  /* 0x0000000310007986 */ /* 0x002fe2000c101524 */
[----:B------:R-:W-:Y:S05]  /*d640*/  EXIT ;  /* 0x000000000000794d */ /* 0x000fea0003800000 */
.L_x_1807:
        /* <DEDUP_REMOVED lines=17> */
.L_x_1810:
[----:B------:R-:W-:-:S04]  /*d760*/  LOP3.LUT R2, R3, 0x80000000, RZ, 0xc0, !PT ;  /* 0x8000000003027812 */ /* 0x000fc800078ec0ff */
[----:B------:R-:W-:-:S04]  /*d770*/  SHF.R.U32.HI R3, RZ, 0x18, R2 ;  /* 0x00000018ff037819 */ /* 0x000fc80000011602 */
[----:B------:R-:W-:-:S04]  /*d780*/  LOP3.LUT R0, R0, R3, RZ, 0xfc, !PT ;  /* 0x0000000300007212 */ /* 0x000fc800078efcff */
[----:B------:R-:W-:-:S07]  /*d790*/  PRMT R8, R0, 0x7610, R8 ;  /* 0x0000761000087816 */ /* 0x000fce0000000008 */
.L_x_1809:
[----:B------:R-:W-:Y:S05]  /*d7a0*/  BSYNC B0 ;  /* 0x0000000000007941 */ /* 0x000fea0003800000 */
.L_x_1808:
[----:B------:R-:W-:Y:S01]  /*d7b0*/  STG.E.U8 desc[UR36][R16.64], R8 ;  /* 0x0000000810007986 */ /* 0x000fe2000c101124 */
[----:B------:R-:W-:Y:S05]  /*d7c0*/  EXIT ;  /* 0x000000000000794d */ /* 0x000fea0003800000 */
.L_x_1806:
        /* <DEDUP_REMOVED lines=17> */
.L_x_1813:
[----:B------:R-:W-:-:S04]  /*d8e0*/  LOP3.LUT R2, R3, 0x80000000, RZ, 0xc0, !PT ;  /* 0x8000000003027812 */ /* 0x000fc800078ec0ff */
[----:B------:R-:W-:-:S04]  /*d8f0*/  SHF.R.U32.HI R3, RZ, 0x18, R2 ;  /* 0x00000018ff037819 */ /* 0x000fc80000011602 */
[----:B------:R-:W-:-:S04]  /*d900*/  LOP3.LUT R0, R0, R3, RZ, 0xfc, !PT ;  /* 0x0000000300007212 */ /* 0x000fc800078efcff */
[----:B------:R-:W-:-:S07]  /*d910*/  PRMT R8, R0, 0x7610, R8 ;  /* 0x0000761000087816 */ /* 0x000fce0000000008 */
.L_x_1812:
[----:B------:R-:W-:Y:S05]  /*d920*/  BSYNC B0 ;  /* 0x0000000000007941 */ /* 0x000fea0003800000 */
.L_x_1811:
[----:B------:R-:W-:Y:S01]  /*d930*/  STG.E.U8 desc[UR36][R16.64], R8 ;  /* 0x0000000810007986 */ /* 0x000fe2000c101124 */
[----:B------:R-:W-:Y:S05]  /*d940*/  EXIT ;  /* 0x000000000000794d */ /* 0x000fea0003800000 */
.L_x_1805:
        /* <DEDUP_REMOVED lines=22> */
.L_x_1788:
        /* <DEDUP_REMOVED lines=16> */
.L_x_1816:
[----:B------:R-:W-:Y:S05]  /*dbb0*/  EXIT ;  /* 0x000000000000794d */ /* 0x000fea0003800000 */
.L_x_1815:
[----:B------:R-:W-:-:S06]  /*dbc0*/  IMAD.U32 R3, R3, 0x10000, RZ ;  /* 0x0001000003037824 */ /* 0x000fcc00078e00ff */
[----:B------:R-:W1:Y:S02]  /*dbd0*/  F2I.U64.TRUNC R2, R3 ;  /* 0x0000000300027311 */ /* 0x000e64000020d800 */
[----:B-1----:R-:W-:Y:S01]  /*dbe0*/  STG.E.64 desc[UR36][R16.64], R2 ;  /* 0x0000000210007986 */ /* 0x002fe2000c101b24 */
[----:B------:R-:W-:Y:S05]  /*dbf0*/  EXIT ;  /* 0x000000000000794d */ /* 0x000fea0003800000 */
.L_x_1814:
[----:B------:R-:W-:-:S06]  /*dc00*/  IMAD.U32 R3, R3, 0x10000, RZ ;  /* 0x0001000003037824 */ /* 0x000fcc00078e00ff */
[----:B------:R-:W1:Y:S02]  /*dc10*/  F2I.FTZ.U32.TRUNC.NTZ R3, R3 ;  /* 0x0000000300037305 */ /* 0x000e64000021f000 */
[----:B-1----:R-:W-:Y:S01]  /*dc20*/  STG.E desc[UR36][R16.64], R3 ;  /* 0x0000000310007986 */ /* 0x002fe2000c101924 */
[----:B------:R-:W-:Y:S05]  /*dc30*/  EXIT ;  /* 0x000000000000794d */ /* 0x000fea0003800000 */
.L_x_1817:
        /* <DEDUP_REMOVED lines=12> */
.L_x_57304:


//--------------------- .text._ZN2at6native27unrolled_elementwise_kernelINS0_13BUnaryFunctorIN3c108BFloat16ES4_S4_ZZZNS0_16fmod_kernel_cudaERNS_18TensorIteratorBaseEENKUlvE0_clEvENKUlvE2_clEvEUlS4_S4_E_EESt5arrayIPcLm2EELi4E23TrivialOffsetCalculatorILi1EjESF_NS0_6memory12LoadWithCastILi1EEENSG_13StoreWithCastILi1EEEEEviT_T0_T2_T3_T4_T5_ --------------------------
	.section	.text._ZN2at6native27unrolled_elementwise_kernelINS0_13BUnaryFunctorIN3c108BFloat16ES4_S4_ZZZNS0_16fmod_kernel_cudaERNS_18TensorIteratorBaseEENKUlvE0_clEvENKUlvE2_clEvEUlS4_S4_E_EESt5arrayIPcLm2EELi4E23TrivialOffsetCalculatorILi1EjESF_NS0_6memory12LoadWithCastILi1EEENSG_13StoreWithCastILi1EEEEEviT_T0_T2_T3_T4_T5_,"ax",@progbits
	.align	128
        .global         _ZN2at6native27unrolled_elementwise_kernelINS0_13BUnaryFunctorIN3c108BFloat16ES4_S4_ZZZNS0_16fmod_kernel_cudaERNS_18TensorIteratorBaseEENKUlvE0_clEvENKUlvE2_clEvEUlS4_S4_E_EESt5arrayIPcLm2EELi4E23TrivialOffsetCalculatorILi1EjESF_NS0_6memory12LoadWithCastILi1EEENSG_13StoreWithCastILi1EEEEEviT_T0_T2_T3_T4_T5_
        .type           _ZN2at6native27unrolled_elementwise_kernelINS0_13BUnaryFunctorIN3c108BFloat16ES4_S4_ZZZNS0_16fmod_kernel_cudaERNS_18TensorIteratorBaseEENKUlvE0_clEvENKUlvE2_clEvEUlS4_S4_E_EESt5arrayIPcLm2EELi4E23TrivialOffsetCalculatorILi1EjESF_NS0_6memory12LoadWithCastILi1EEENSG_13StoreWithCastILi1EEEEEviT_T0_T2_T3_T4_T5_,@function
        .size           _ZN2at6native27unrolled_elementwise_kernelINS0_13BUnaryFunctorIN3c108BFloat16ES4_S4_ZZZNS0_16fmod_kernel_cudaERNS_18TensorIteratorBaseEENKUlvE0_clEvENKUlvE2_clEvEUlS4_S4_E_EESt5arrayIPcLm2EELi4E23TrivialOffsetCalculatorILi1EjESF_NS0_6memory12LoadWithCastILi1EEENSG_13StoreWithCastILi1EEEEEviT_T0_T2_T3_T4_T5_,(.L_x_57305 - _ZN2at6native27unrolled_elementwise_kernelINS0_13BUnaryFunctorIN3c108BFloat16ES4_S4_ZZZNS0_16fmod_kernel_cudaERNS_18TensorIteratorBaseEENKUlvE0_clEvENKUlvE2_clEvEUlS4_S4_E_EESt5arrayIPcLm2EELi4E23TrivialOffsetCalculatorILi1EjESF_NS0_6memory12LoadWithCastILi1EEENSG_13StoreWithCastILi1EEEEEviT_T0_T2_T3_T4_T5_)
        .other          _ZN2at6native27unrolled_elementwise_kernelINS0_13BUnaryFunctorIN3c108BFloat16ES4_S4_ZZZNS0_16fmod_kernel_cudaERNS_18TensorIteratorBaseEENKUlvE0_clEvENKUlvE2_clEvEUlS4_S4_E_EESt5arrayIPcLm2EELi4E23TrivialOffsetCalculatorILi1EjESF_NS0_6memory12LoadWithCastILi1EEENSG_13StoreWithCastILi1EEEEEviT_T0_T2_T3_T4_T5_,@"STO_CUDA_ENTRY STV_DEFAULT"
_ZN2at6native27unrolled_elementwise_kernelINS0_13BUnaryFunctorIN3c108BFloat16ES4_S4_ZZZNS0_16fmod_kernel_cudaERNS_18TensorIteratorBaseEENKUlvE0_clEvENKUlvE2_clEvEUlS4_S4_E_EESt5arrayIPcLm2EELi4E23TrivialOffsetCalculatorILi1EjESF_NS0_6memory12LoadWithCastILi1EEENSG_13StoreWithCastILi1EEEEEviT_T0_T2_T3_T4_T5_:
.text._ZN2at6native27unrolled_elementwise_kernelINS0_13BUnaryFunctorIN3c108BFloat16ES4_S4_ZZZNS0_16fmod_kernel_cudaERNS_18TensorIteratorBaseEENKUlvE0_clEvENKUlvE2_clEvEUlS4_S4_E_EESt5arrayIPcLm2EELi4E23TrivialOffsetCalculatorILi1EjESF_NS0_6memory12LoadWithCastILi1EEENSG_13StoreWithCastILi1EEEEEviT_T0_T2_T3_T4_T5_:
        /* <DEDUP_REMOVED lines=9> */
[----:B-1----:R-:W-:-:S05]  /*0090*/  IMAD R19, R22, -0x200, R19 ;  /* 0xfffffe0016137824 */ /* 0x002fca00078e0213 */
[----:B--2---:R-:W-:-:S04]  /*00a0*/  ISETP.GE.AND P0, PT, R18, R19, PT ;  /* 0x000000131200720c */ /* 0x004fc80003f06270 */
[----:B------:R-:W-:-:S09]  /*00b0*/  P2R R25, PR, RZ, 0x1 ;  /* 0x00000001ff197803 */ /* 0x000fd20000000000 */
[----:B0--3--:R-:W-:Y:S05]  /*00c0*/  @P0 BRA `(.L_x_1819) ;  /* 0x00000010003c0947 */ /* 0x009fea0003800000 */
[----:B------:R-:W0:Y:S01]  /*00d0*/  LDC.64 R2, c[0x0][0x220] ;  /* 0x00008800ff027b82 */ /* 0x000e220000000a00 */
        /* <DEDUP_REMOVED lines=22> */
.L_x_1823:
[----:B------:R-:W2:Y:S02]  /*0240*/  LDG.E.U8 R2, desc[UR36][R2.64] ;  /* 0x0000002402027981 */ /* 0x000ea4000c1e1100 */
[----:B--2---:R-:W-:-:S04]  /*0250*/  I2FP.F32.U32 R0, R2 ;  /* 0x0000000200007245 */ /* 0x004fc80000201000 */
[----:B------:R-:W-:-:S04]  /*0260*/  F2FP.BF16.F32.PACK_AB R0, RZ, R0 ;  /* 0x00000000ff00723e */ /* 0x000fc800000010ff */
[----:B------:R-:W-:Y:S01]  /*0270*/  PRMT R24, R0, 0x7610, R24 ;  /* 0x0000761000187816 */ /* 0x000fe20000000018 */
[----:B------:R-:W-:Y:S06]  /*0280*/  BRA `(.L_x_1825) ;  /* 0x0000000c00c87947 */ /* 0x000fec0003800000 */
.L_x_1822:
        /* <DEDUP_REMOVED lines=11> */
.L_x_1827:
[----:B------:R-:W2:Y:S02]  /*0340*/  LDG.E R2, desc[UR36][R2.64] ;  /* 0x0000002402027981 */ /* 0x000ea4000c1e1900 */
[----:B--2---:R-:W-:-:S04]  /*0350*/  I2FP.F32.S32 R0, R2 ;  /* 0x0000000200007245 */ /* 0x004fc80000201400 */
[----:B------:R-:W-:-:S04]  /*0360*/  F2FP.BF16.F32.PACK_AB R0, RZ, R0 ;  /* 0x00000000ff00723e */ /* 0x000fc800000010ff */
[----:B------:R-:W-:Y:S01]  /*0370*/  PRMT R24, R0, 0x7610, R24 ;  /* 0x0000761000187816 */ /* 0x000fe20000000018 */
[----:B------:R-:W-:Y:S06]  /*0380*/  BRA `(.L_x_1825) ;  /* 0x0000000c00887947 */ /* 0x000fec0003800000 */
.L_x_1826:
[----:B------:R-:W2:Y:S02]  /*0390*/  LDG.E.U16 R2, desc[UR36][R2.64] ;  /* 0x0000002402027981 */ /* 0x000ea4000c1e1500 */
[----:B--2---:R-:W0:Y:S02]  /*03a0*/  I2F.S16 R0, R2 ;  /* 0x0000000200007306 */ /* 0x004e240000101400 */
[----:B0-----:R-:W-:-:S04]  /*03b0*/  F2FP.BF16.F32.PACK_AB R0, RZ, R0 ;  /* 0x00000000ff00723e */ /* 0x001fc800000010ff */
[----:B------:R-:W-:Y:S01]  /*03c0*/  PRMT R24, R0, 0x7610, R24 ;  /* 0x0000761000187816 */ /* 0x000fe20000000018 */
[----:B------:R-:W-:Y:S06]  /*03d0*/  BRA `(.L_x_1825) ;  /* 0x0000000c00747947 */ /* 0x000fec0003800000 */
.L_x_1821:
        /* <DEDUP_REMOVED lines=9> */
.L_x_1829:
[----:B------:R-:W2:Y:S02]  /*0470*/  LDG.E.U16 R0, desc[UR36][R2.64] ;  /* 0x0000002402007981 */ /* 0x000ea4000c1e1500 */
[----:B--2---:R-:W-:-:S05]  /*0480*/  HADD2.F32 R0, -RZ, R0.H0_H0 ;  /* 0x20000000ff007230 */ /* 0x004fca0000004100 */
[----:B------:R-:W-:-:S04]  /*0490*/  F2FP.BF16.F32.PACK_AB R0, RZ, R0 ;  /* 0x00000000ff00723e */ /* 0x000fc800000010ff */
[----:B------:R-:W-:Y:S01]  /*04a0*/  PRMT R24, R0, 0x7610, R24 ;  /* 0x0000761000187816 */ /* 0x000fe20000000018 */
[----:B------:R-:W-:Y:S06]  /*04b0*/  BRA `(.L_x_1825) ;  /* 0x0000000c003c7947 */ /* 0x000fec0003800000 */
.L_x_1828:
        /* <DEDUP_REMOVED lines=9> */
.L_x_1831:
[----:B------:R-:W2:Y:S02]  /*0550*/  LDG.E.U16 R2, desc[UR36][R2.64] ;  /* 0x0000002402027981 */ /* 0x000ea4000c1e1500 */
[----:B--2---:R-:W-:-:S05]  /*0560*/  HADD2.F32 R0, -RZ, R2.H0_H0 ;  /* 0x20000002ff007230 */ /* 0x004fca0000004100 */
[----:B------:R-:W-:-:S04]  /*0570*/  F2FP.BF16.F32.PACK_AB R0, RZ, R0 ;  /* 0x00000000ff00723e */ /* 0x000fc800000010ff */
[----:B------:R-:W-:Y:S01]  /*0580*/  PRMT R24, R0, 0x7610, R24 ;  /* 0x0000761000187816 */ /* 0x000fe20000000018 */
[----:B------:R-:W-:Y:S06]  /*0590*/  BRA `(.L_x_1825) ;  /* 0x0000000c00047947 */ /* 0x000fec0003800000 */
.L_x_1830:
        /* <DEDUP_REMOVED lines=9> */
.L_x_1820:
        /* <DEDUP_REMOVED lines=14> */
.L_x_1834:
        /* <DEDUP_REMOVED lines=9> */
.L_x_1833:
        /* <DEDUP_REMOVED lines=28> */
.L_x_1836:
        /* <DEDUP_REMOVED lines=15> */
.L_x_1835:
[----:B------:R0:W5:Y:S01]  /*0a50*/  LDG.E.U16 R24, desc[UR36][R2.64] ;  /* 0x0000002402187981 */ /* 0x000162000c1e1500 */
[----:B------:R-:W-:Y:S05]  /*0a60*/  BRA `(.L_x_1825) ;  /* 0x0000000400d07947 */ /* 0x000fea0003800000 */
.L_x_1832:
        /* <DEDUP_REMOVED lines=13> */
.L_x_1839:
        /* <DEDUP_REMOVED lines=21> */
.L_x_1843:
[----:B------:R-:W-:Y:S05]  /*0c90*/  BSYNC B1 ;  /* 0x0000000000017941 */ /* 0x000fea0003800000 */
.L_x_1842:
[----:B------:R-:W-:Y:S01]  /*0ca0*/  LEA R3, R0, 0x3b800000, 0x17 ;  /* 0x3b80000000037811 */ /* 0x000fe200078eb8ff */
[----:B------:R-:W-:-:S05]  /*0cb0*/  IMAD.SHL.U32 R0, R2, 0x100000, RZ ;  /* 0x0010000002007824 */ /* 0x000fca00078e00ff */
[----:B------:R-:W-:-:S07]  /*0cc0*/  LOP3.LUT R0, R3, R0, R4, 0xfe, !PT ;  /* 0x0000000003007212 */ /* 0x000fce00078efe04 */
.L_x_1841:
[----:B------:R-:W-:Y:S05]  /*0cd0*/  BSYNC B0 ;  /* 0x0000000000007941 */ /* 0x000fea0003800000 */
.L_x_1840:
[----:B------:R-:W-:-:S04]  /*0ce0*/  F2FP.BF16.F32.PACK_AB R0, RZ, R0 ;  /* 0x00000000ff00723e */ /* 0x000fc800000010ff */
[----:B------:R-:W-:Y:S01]  /*0cf0*/  PRMT R24, R0, 0x7610, R24 ;  /* 0x0000761000187816 */ /* 0x000fe20000000018 */
[----:B------:R-:W-:Y:S06]  /*0d00*/  BRA `(.L_x_1825) ;  /* 0x0000000400287947 */ /* 0x000fec0003800000 */
.L_x_1838:
        /* <DEDUP_REMOVED lines=21> */
.L_x_1847:
[----:B------:R-:W-:Y:S05]  /*0e60*/  BSYNC B1 ;  /* 0x0000000000017941 */ /* 0x000fea0003800000 */
.L_x_1846:
[----:B------:R-:W-:Y:S01]  /*0e70*/  LEA R3, R0, 0x37800000, 0x17 ;  /* 0x3780000000037811 */ /* 0x000fe200078eb8ff */
[----:B------:R-:W-:-:S05]  /*0e80*/  IMAD.SHL.U32 R0, R2, 0x200000, RZ ;  /* 0x0020000002007824 */ /* 0x000fca00078e00ff */
[----:B------:R-:W-:-:S07]  /*0e90*/  LOP3.LUT R0, R3, R0, R4, 0xfe, !PT ;  /* 0x0000000003007212 */ /* 0x000fce00078efe04 */
.L_x_1845:
[----:B------:R-:W-:Y:S05]  /*0ea0*/  BSYNC B0 ;  /* 0x0000000000007941 */ /* 0x000fea0003800000 */
.L_x_1844:
[----:B------:R-:W-:-:S04]  /*0eb0*/  F2FP.BF16.F32.PACK_AB R0, RZ, R0 ;  /* 0x00000000ff00723e */ /* 0x000fc800000010ff */
[----:B------:R-:W-:Y:S01]  /*0ec0*/  PRMT R24, R0, 0x7610, R24 ;  /* 0x0000761000187816 */ /* 0x000fe20000000018 */
[----:B------:R-:W-:Y:S06]  /*0ed0*/  BRA `(.L_x_1825) ;  /* 0x0000000000b47947 */ /* 0x000fec0003800000 */
.L_x_1837:
        /* <DEDUP_REMOVED lines=14> */
.L_x_1851:
[----:B------:R-:W-:Y:S05]  /*0fc0*/  BSYNC B0 ;  /* 0x0000000000007941 */ /* 0x000fea0003800000 */
.L_x_1850:
[----:B------:R-:W-:-:S04]  /*0fd0*/  F2FP.BF16.F32.PACK_AB R0, RZ, R0 ;  /* 0x00000000ff00723e */ /* 0x000fc800000010ff */
[----:B------:R-:W-:Y:S01]  /*0fe0*/  PRMT R24, R0, 0x7610, R24 ;  /* 0x0000761000187816 */ /* 0x000fe20000000018 */
[----:B------:R-:W-:Y:S06]  /*0ff0*/  BRA `(.L_x_1825) ;  /* 0x00000000006c7947 */ /* 0x000fec0003800000 */
.L_x_1824:
        /* <DEDUP_REMOVED lines=16> */
.L_x_1852:
[----:B------:R-:W-:Y:S01]  /*1100*/  PRMT R24, RZ, 0x7610, R24 ;  /* 0x00007610ff187816 */ /* 0x000fe20000000018 */
[----:B------:R-:W-:Y:S06]  /*1110*/  BRA `(.L_x_1825) ;  /* 0x0000000000247947 */ /* 0x000fec0003800000 */
.L_x_1849:
[----:B------:R-:W2:Y:S02]  /*1120*/  LDG.E.64 R2, desc[UR36][R2.64] ;  /* 0x0000002402027981 */ /* 0x000ea4000c1e1b00 */
[----:B--2---:R-:W0:Y:S02]  /*1130*/  I2F.U64 R0, R2 ;  /* 0x0000000200007312 */ /* 0x004e240000301000 */
[----:B0-----:R-:W-:-:S04]  /*1140*/  F2FP.BF16.F32.PACK_AB R0, RZ, R0 ;  /* 0x00000000ff00723e */ /* 0x001fc800000010ff */
[----:B------:R-:W-:Y:S01]  /*1150*/  PRMT R24, R0, 0x7610, R24 ;  /* 0x0000761000187816 */ /* 0x000fe20000000018 */
[----:B------:R-:W-:Y:S06]  /*1160*/  BRA `(.L_x_1825) ;  /* 0x0000000000107947 */ /* 0x000fec0003800000 */
.L_x_1848:
[----:B------:R-:W2:Y:S02]  /*1170*/  LDG.E R2, desc[UR36][R2.64] ;  /* 0x0000002402027981 */ /* 0x000ea4000c1e1900 */
[----:B--2---:R-:W-:-:S04]  /*1180*/  I2FP.F32.U32 R0, R2 ;  /* 0x0000000200007245 */ /* 0x004fc80000201000 */
[----:B------:R-:W-:-:S04]  /*1190*/  F2FP.BF16.F32.PACK_AB R0, RZ, R0 ;  /* 0x00000000ff00723e */ /* 0x000fc800000010ff */
[----:B------:R-:W-:-:S07]  /*11a0*/  PRMT R24, R0, 0x7610, R24 ;  /* 0x0000761000187816 */ /* 0x000fce0000000018 */
.L_x_1825:
[----:B------:R-:W-:-:S07]  /*11b0*/  VIADD R18, R18, 0x80 ;  /* 0x0000008012127836 */ /* 0x000fce0000000000 */
.L_x_1819:
[----:B------:R-:W-:Y:S05]  /*11c0*/  BSYNC B6 ;  /* 0x0000000000067941 */ /* 0x000fea0003800000 */
.L_x_1818:
[----:B------:R-:W-:Y:S01]  /*11d0*/  ISETP.GE.AND P0, PT, R18, R19, PT ;  /* 0x000000131200720c */ /* 0x000fe20003f06270 */
[----:B------:R-:W-:-:S12]  /*11e0*/  BSSY B6, `(.L_x_1853) ;  /* 0x0000111000067945 */ /* 0x000fd80003800000 */
[----:B------:R-:W-:Y:S05]  /*11f0*/  @P0 BRA `(.L_x_1854) ;  /* 0x00000010003c0947 */ /* 0x000fea0003800000 */
[----:B0-----:R-:W0:Y:S01]  /*1200*/  LDC.64 R2, c[0x0][0x220] ;  /* 0x00008800ff027b82 */ /* 0x001e220000000a00 */
        /* <DEDUP_REMOVED lines=22> */
.L_x_1858:
[----:B------:R-:W2:Y:S02]  /*1370*/  LDG.E.U8 R2, desc[UR36][R2.64] ;  /* 0x0000002402027981 */ /* 0x000ea4000c1e1100 */
[----:B--2---:R-:W-:-:S04]  /*1380*/  I2FP.F32.U32 R0, R2 ;  /* 0x0000000200007245 */ /* 0x004fc80000201000 */
[----:B------:R-:W-:-:S04]  /*1390*/  F2FP.BF16.F32.PACK_AB R0, RZ, R0 ;  /* 0x00000000ff00723e */ /* 0x000fc800000010ff */
[----:B------:R-:W-:Y:S01]  /*13a0*/  PRMT R17, R0, 0x7610, R17 ;  /* 0x0000761000117816 */ /* 0x000fe20000000011 */
[----:B------:R-:W-:Y:S06]  /*13b0*/  BRA `(.L_x_1860) ;  /* 0x0000000c00c87947 */ /* 0x000fec0003800000 */
.L_x_1857:
        /* <DEDUP_REMOVED lines=11> */
.L_x_1862:
[----:B------:R-:W2:Y:S02]  /*1470*/  LDG.E R2, desc[UR36][R2.64] ;  /* 0x0000002402027981 */ /* 0x000ea4000c1e1900 */
[----:B--2---:R-:W-:-:S04]  /*1480*/  I2FP.F32.S32 R0, R2 ;  /* 0x0000000200007245 */ /* 0x004fc80000201400 */
[----:B------:R-:W-:-:S04]  /*1490*/  F2FP.BF16.F32.PACK_AB R0, RZ, R0 ;  /* 0x00000000ff00723e */ /* 0x000fc800000010ff */
[----:B------:R-:W-:Y:S01]  /*14a0*/  PRMT R17, R0, 0x7610, R17 ;  /* 0x0000761000117816 */ /* 0x000fe20000000011 */
[----:B------:R-:W-:Y:S06]  /*14b0*/  BRA `(.L_x_1860) ;  /* 0x0000000c00887947 */ /* 0x000fec0003800000 */
.L_x_1861:
[----:B------:R-:W2:Y:S02]  /*14c0*/  LDG.E.U16 R2, desc[UR36][R2.64] ;  /* 0x0000002402027981 */ /* 0x000ea4000c1e1500 */
[----:B--2---:R-:W0:Y:S02]  /*14d0*/  I2F.S16 R0, R2 ;  /* 0x0000000200007306 */ /* 0x004e240000101400 */
[----:B0-----:R-:W-:-:S04]  /*14e0*/  F2FP.BF16.F32.PACK_AB R0, RZ, R0 ;  /* 0x00000000ff00723e */ /* 0x001fc800000010ff */
[----:B------:R-:W-:Y:S01]  /*14f0*/  PRMT R17, R0, 0x7610, R17 ;  /* 0x0000761000117816 */ /* 0x000fe20000000011 */
[----:B------:R-:W-:Y:S06]  /*1500*/  BRA `(.L_x_1860) ;  /* 0x0000000c00747947 */ /* 0x000fec0003800000 */
.L_x_1856:
        /* <DEDUP_REMOVED lines=9> */
.L_x_1864:
[----:B------:R-:W2:Y:S02]  /*15a0*/  LDG.E.U16 R0, desc[UR36][R2.64] ;  /* 0x0000002402007981 */ /* 0x000ea4000c1e1500 */
[----:B--2---:R-:W-:-:S05]  /*15b0*/  HADD2.F32 R0, -RZ, R0.H0_H0 ;  /* 0x20000000ff007230 */ /* 0x004fca0000004100 */
[----:B------:R-:W-:-:S04]  /*15c0*/  F2FP.BF16.F32.PACK_AB R0, RZ, R0 ;  /* 0x00000000ff00723e */ /* 0x000fc800000010ff */
[----:B------:R-:W-:Y:S01]  /*15d0*/  PRMT R17, R0, 0x7610, R17 ;  /* 0x0000761000117816 */ /* 0x000fe20000000011 */
[----:B------:R-:W-:Y:S06]  /*15e0*/  BRA `(.L_x_1860) ;  /* 0x0000000c003c7947 */ /* 0x000fec0003800000 */
.L_x_1863:
        /* <DEDUP_REMOVED lines=9> */
.L_x_1866:
[----:B------:R-:W2:Y:S02]  /*1680*/  LDG.E.U16 R2, desc[UR36][R2.64] ;  /* 0x0000002402027981 */ /* 0x000ea4000c1e1500 */
[----:B--2---:R-:W-:-:S05]  /*1690*/  HADD2.F32 R0, -RZ, R2.H0_H0 ;  /* 0x20000002ff007230 */ /* 0x004fca0000004100 */
[----:B------:R-:W-:-:S04]  /*16a0*/  F2FP.BF16.F32.PACK_AB R0, RZ, R0 ;  /* 0x00000000ff00723e */ /* 0x000fc800000010ff */
[----:B------:R-:W-:Y:S01]  /*16b0*/  PRMT R17, R0, 0x7610, R17 ;  /* 0x0000761000117816 */ /* 0x000fe20000000011 */
[----:B------:R-:W-:Y:S06]  /*16c0*/  BRA `(.L_x_1860) ;  /* 0x0000000c00047947 */ /* 0x000fec0003800000 */
.L_x_1865:
        /* <DEDUP_REMOVED lines=9> */
.L_x_1855:
        /* <DEDUP_REMOVED lines=14> */
.L_x_1869:
        /* <DEDUP_REMOVED lines=9> */
.L_x_1868:
        /* <DEDUP_REMOVED lines=28> */
.L_x_1871:
        /* <DEDUP_REMOVED lines=15> */
.L_x_1870:
[----:B------:R0:W5:Y:S01]  /*1b80*/  LDG.E.U16 R17, desc[UR36][R2.64] ;  /* 0x0000002402117981 */ /* 0x000162000c1e1500 */
[----:B------:R-:W-:Y:S05]  /*1b90*/  BRA `(.L_x_1860) ;  /* 0x0000000400d07947 */ /* 0x000fea0003800000 */
.L_x_1867:
        /* <DEDUP_REMOVED lines=13> */
.L_x_1874:
        /* <DEDUP_REMOVED lines=21> */
.L_x_1878:
[----:B------:R-:W-:Y:S05]  /*1dc0*/  BSYNC B1 ;  /* 0x0000000000017941 */ /* 0x000fea0003800000 */
.L_x_1877:
[----:B------:R-:W-:Y:S01]  /*1dd0*/  LEA R3, R0, 0x3b800000, 0x17 ;  /* 0x3b80000000037811 */ /* 0x000fe200078eb8ff */
[----:B------:R-:W-:-:S05]  /*1de0*/  IMAD.SHL.U32 R0, R2, 0x100000, RZ ;  /* 0x0010000002007824 */ /* 0x000fca00078e00ff */
[----:B------:R-:W-:-:S07]  /*1df0*/  LOP3.LUT R0, R3, R0, R4, 0xfe, !PT ;  /* 0x0000000003007212 */ /* 0x000fce00078efe04 */
.L_x_1876:
[----:B------:R-:W-:Y:S05]  /*1e00*/  BSYNC B0 ;  /* 0x0000000000007941 */ /* 0x000fea0003800000 */
.L_x_1875:
[----:B------:R-:W-:-:S04]  /*1e10*/  F2FP.BF16.F32.PACK_AB R0, RZ, R0 ;  /* 0x00000000ff00723e */ /* 0x000fc800000010ff */
[----:B------:R-:W-:Y:S01]  /*1e20*/  PRMT R17, R0, 0x7610, R17 ;  /* 0x0000761000117816 */ /* 0x000fe20000000011 */
[----:B------:R-:W-:Y:S06]  /*1e30*/  BRA `(.L_x_1860) ;  /* 0x0000000400287947 */ /* 0x000fec0003800000 */
.L_x_1873:
        /* <DEDUP_REMOVED lines=21> */
.L_x_1882:
[----:B------:R-:W-:Y:S05]  /*1f90*/  BSYNC B1 ;  /* 0x0000000000017941 */ /* 0x000fea0003800000 */
.L_x_1881:
[----:B------:R-:W-:Y:S01]  /*1fa0*/  LEA R3, R0, 0x37800000, 0x17 ;  /* 0x3780000000037811 */ /* 0x000fe200078eb8ff */
[----:B------:R-:W-:-:S05]  /*1fb0*/  IMAD.SHL.U32 R0, R2, 0x200000, RZ ;  /* 0x0020000002007824 */ /* 0x000fca00078e00ff */
[----:B------:R-:W-:-:S07]  /*1fc0*/  LOP3.LUT R0, R3, R0, R4, 0xfe, !PT ;  /* 0x0000000003007212 */ /* 0x000fce00078efe04 */
.L_x_1880:
[----:B------:R-:W-:Y:S05]  /*1fd0*/  BSYNC B0 ;  /* 0x0000000000007941 */ /* 0x000fea0003800000 */
.L_x_1879:
[----:B------:R-:W-:-:S04]  /*1fe0*/  F2FP.BF16.F32.PACK_AB R0, RZ, R0 ;  /* 0x00000000ff00723e */ /* 0x000fc800000010ff */
[----:B------:R-:W-:Y:S01]  /*1ff0*/  PRMT R17, R0, 0x7610, R17 ;  /* 0x0000761000117816 */ /* 0x000fe20000000011 */
[----:B------:R-:W-:Y:S06]  /*2000*/  BRA `(.L_x_1860) ;  /* 0x0000000000b47947 */ /* 0x000fec0003800000 */
.L_x_1872:
        /* <DEDUP_REMOVED lines=14> */
.L_x_1886:
[----:B------:R-:W-:Y:S05]  /*20f0*/  BSYNC B0 ;  /* 0x0000000000007941 */ /* 0x000fea0003800000 */
.L_x_1885:
[----:B------:R-:W-:-:S04]  /*2100*/  F2FP.BF16.F32.PACK_AB R0, RZ, R0 ;  /* 0x00000000ff00723e */ /* 0x000fc800000010ff */
[----:B------:R-:W-:Y:S01]  /*2110*/  PRMT R17, R0, 0x7610, R17 ;  /* 0x0000761000117816 */ /* 0x000fe20000000011 */
[----:B------:R-:W-:Y:S06]  /*2120*/  BRA `(.L_x_1860) ;  /* 0x00000000006c7947 */ /* 0x000fec0003800000 */
.L_x_1859:
        /* <DEDUP_REMOVED lines=16> */
.L_x_1887:
[----:B------:R-:W-:Y:S01]  /*2230*/  PRMT R17, RZ, 0x7610, R17 ;  /* 0x00007610ff117816 */ /* 0x000fe20000000011 */
[----:B------:R-:W-:Y:S06]  /*2240*/  BRA `(.L_x_1860) ;  /* 0x0000000000247947 */ /* 0x000fec0003800000 */
.L_x_1884:
[----:B------:R-:W2:Y:S02]  /*2250*/  LDG.E.64 R2, desc[UR36][R2.64] ;  /* 0x0000002402027981 */ /* 0x000ea4000c1e1b00 */
[----:B--2---:R-:W0:Y:S02]  /*2260*/  I2F.U64 R0, R2 ;  /* 0x0000000200007312 */ /* 0x004e240000301000 */
[----:B0-----:R-:W-:-:S04]  /*2270*/  F2FP.BF16.F32.PACK_AB R0, RZ, R0 ;  /* 0x00000000ff00723e */ /* 0x001fc800000010ff */
[----:B------:R-:W-:Y:S01]  /*2280*/  PRMT R17, R0, 0x7610, R17 ;  /* 0x0000761000117816 */ /* 0x000fe20000000011 */
[----:B------:R-:W-:Y:S06]  /*2290*/  BRA `(.L_x_1860) ;  /* 0x0000000000107947 */ /* 0x000fec0003800000 */
.L_x_1883:
[----:B------:R-:W2:Y:S02]  /*22a0*/  LDG.E R2, desc[UR36][R2.64] ;  /* 0x0000002402027981 */ /* 0x000ea4000c1e1900 */
[----:B--2---:R-:W-:-:S04]  /*22b0*/  I2FP.F32.U32 R0, R2 ;  /* 0x0000000200007245 */ /* 0x004fc80000201000 */
[----:B------:R-:W-:-:S04]  /*22c0*/  F2FP.BF16.F32.PACK_AB R0, RZ, R0 ;  /* 0x00000000ff00723e */ /* 0x000fc800000010ff */
[----:B------:R-:W-:-:S07]  /*22d0*/  PRMT R17, R0, 0x7610, R17 ;  /* 0x0000761000117816 */ /* 0x000fce0000000011 */
.L_x_1860:
[----:B------:R-:W-:-:S07]  /*22e0*/  VIADD R18, R18, 0x80 ;  /* 0x0000008012127836 */ /* 0x000fce0000000000 */
.L_x_1854:
[----:B------:R-:W-:Y:S05]  /*22f0*/  BSYNC B6 ;  /* 0x0000000000067941 */ /* 0x000fea0003800000 */
.L_x_1853:
[----:B------:R-:W-:Y:S01]  /*2300*/  ISETP.GE.AND P0, PT, R18, R19, PT ;  /* 0x000000131200720c */ /* 0x000fe20003f06270 */
[----:B------:R-:W-:Y:S01]  /*2310*/  BSSY B6, `(.L_x_1888) ;  /* 0x0000112000067945 */ /* 0x000fe20003800000 */
[----:B------:R-:W-:Y:S02]  /*2320*/  PRMT R16, RZ, 0x7610, R16 ;  /* 0x00007610ff107816 */ /* 0x000fe40000000010 */
[----:B0-----:R-:W-:-:S09]  /*2330*/  PRMT R2, RZ, 0x7610, R2 ;  /* 0x00007610ff027816 */ /* 0x001fd20000000002 */
[----:B------:R-:W-:Y:S05]  /*2340*/  @P0 BRA `(.L_x_1889) ;  /* 0x0000001000380947 */ /* 0x000fea0003800000 */
        /* <DEDUP_REMOVED lines=23> */
.L_x_1893:
[----:B------:R-:W2:Y:S02]  /*24c0*/  LDG.E.U8 R4, desc[UR36][R4.64] ;  /* 0x0000002404047981 */ /* 0x000ea4000c1e1100 */
[----:B--2---:R-:W-:-:S04]  /*24d0*/  I2FP.F32.U32 R0, R4 ;  /* 0x0000000400007245 */ /* 0x004fc80000201000 */
[----:B------:R-:W-:-:S04]  /*24e0*/  F2FP.BF16.F32.PACK_AB R0, RZ, R0 ;  /* 0x00000000ff00723e */ /* 0x000fc800000010ff */
[----:B------:R-:W-:Y:S01]  /*24f0*/  PRMT R2, R0, 0x7610, R2 ;  /* 0x0000761000027816 */ /* 0x000fe20000000002 */
[----:B------:R-:W-:Y:S06]  /*2500*/  BRA `(.L_x_1895) ;  /* 0x0000000c00c47947 */ /* 0x000fec0003800000 */
.L_x_1892:
        /* <DEDUP_REMOVED lines=11> */
.L_x_1897:
[----:B------:R-:W2:Y:S02]  /*25c0*/  LDG.E R4, desc[UR36][R4.64] ;  /* 0x0000002404047981 */ /* 0x000ea4000c1e1900 */
[----:B--2---:R-:W-:-:S04]  /*25d0*/  I2FP.F32.S32 R0, R4 ;  /* 0x0000000400007245 */ /* 0x004fc80000201400 */
[----:B------:R-:W-:-:S04]  /*25e0*/  F2FP.BF16.F32.PACK_AB R0, RZ, R0 ;  /* 0x00000000ff00723e */ /* 0x000fc800000010ff */
[----:B------:R-:W-:Y:S01]  /*25f0*/  PRMT R2, R0, 0x7610, R2 ;  /* 0x0000761000027816 */ /* 0x000fe20000000002 */
[----:B------:R-:W-:Y:S06]  /*2600*/  BRA `(.L_x_1895) ;  /* 0x0000000c00847947 */ /* 0x000fec0003800000 */
.L_x_1896:
[----:B------:R-:W2:Y:S02]  /*2610*/  LDG.E.U16 R4, desc[UR36][R4.64] ;  /* 0x0000002404047981 */ /* 0x000ea4000c1e1500 */
[----:B--2---:R-:W0:Y:S02]  /*2620*/  I2F.S16 R0, R4 ;  /* 0x0000000400007306 */ /* 0x004e240000101400 */
[----:B0-----:R-:W-:-:S04]  /*2630*/  F2FP.BF16.F32.PACK_AB R0, RZ, R0 ;  /* 0x00000000ff00723e */ /* 0x001fc800000010ff */
[----:B------:R-:W-:Y:S01]  /*2640*/  PRMT R2, R0, 0x7610, R2 ;  /* 0x0000761000027816 */ /* 0x000fe20000000002 */
[----:B------:R-:W-:Y:S06]  /*2650*/  BRA `(.L_x_1895) ;  /* 0x0000000c00707947 */ /* 0x000fec0003800000 */
.L_x_1891:
        /* <DEDUP_REMOVED lines=9> */
.L_x_1899:
[----:B------:R-:W2:Y:S02]  /*26f0*/  LDG.E.U16 R0, desc[UR36][R4.64] ;  /* 0x0000002404007981 */ /* 0x000ea4000c1e1500 */
[----:B--2---:R-:W-:-:S05]  /*2700*/  HADD2.F32 R0, -RZ, R0.H0_H0 ;  /* 0x20000000ff007230 */ /* 0x004fca0000004100 */
[----:B------:R-:W-:-:S04]  /*2710*/  F2FP.BF16.F32.PACK_AB R0, RZ, R0 ;  /* 0x00000000ff00723e */ /* 0x000fc800000010ff */
[----:B------:R-:W-:Y:S01]  /*2720*/  PRMT R2, R0, 0x7610, R2 ;  /* 0x0000761000027816 */ /* 0x000fe20000000002 */
[----:B------:R-:W-:Y:S06]  /*2730*/  BRA `(.L_x_1895) ;  /* 0x0000000c00387947 */ /* 0x000fec0003800000 */
.L_x_1898:
        /* <DEDUP_REMOVED lines=9> */
.L_x_1901:
[----:B------:R-:W2:Y:S02]  /*27d0*/  LDG.E.U16 R4, desc[UR36][R4.64] ;  /* 0x0000002404047981 */ /* 0x000ea4000c1e1500 */
[----:B--2---:R-:W-:-:S05]  /*27e0*/  HADD2.F32 R0, -RZ, R4.H0_H0 ;  /* 0x20000004ff007230 */ /* 0x004fca0000004100 */
[----:B------:R-:W-:-:S04]  /*27f0*/  F2FP.BF16.F32.PACK_AB R0, RZ, R0 ;  /* 0x00000000ff00723e */ /* 0x000fc800000010ff */
[----:B------:R-:W-:Y:S01]  /*2800*/  PRMT R2, R0, 0x7610, R2 ;  /* 0x0000761000027816 */ /* 0x000fe20000000002 */
[----:B------:R-:W-:Y:S06]  /*2810*/  BRA `(.L_x_1895) ;  /* 0x0000000c00007947 */ /* 0x000fec0003800000 */
.L_x_1900:
        /* <DEDUP_REMOVED lines=9> */
.L_x_1890:
        /* <DEDUP_REMOVED lines=14> */
.L_x_1904:
        /* <DEDUP_REMOVED lines=9> */
.L_x_1903:
        /* <DEDUP_REMOVED lines=11> */
[----:B------:R-:W-:-:S05]  /*2ad0*/  VIADD R6, R2, 0x1000000 ;  /* 0x0100000002067836 */ /* 0x000fca0000000000 */
[----:B------:R-:W-:Y:S02]  /*2ae0*/  SHF.R.S32.HI R6, RZ, 0x8, R6 ;  /* 0x00000008ff067819 */ /* 0x000fe40000011406 */
[----:B0-----:R-:W-:-:S04]  /*2af0*/  IADD3 R3, -R3, 0x1f, RZ ;  /* 0x0000001f03037810 */ /* 0x001fc80007ffe1ff */
[C---:B------:R-:W-:Y:S01]  /*2b00*/  ISETP.GT.U32.AND P0, PT, R3.reuse, 0x4, PT ;  /* 0x000000040300780c */ /* 0x040fe20003f04070 */
[----:B------:R-:W-:-:S05]  /*2b10*/  VIADD R3, R3, 0xfffffffc ;  /* 0xfffffffc03037836 */ /* 0x000fca0000000000 */
[----:B------:R-:W-:-:S04]  /*2b20*/  SEL R3, R3, RZ, P0 ;  /* 0x000000ff03037207 */ /* 0x000fc80000000000 */
[C---:B------:R-:W-:Y:S01]  /*2b30*/  SHF.L.U32 R4, R2.reuse, R3, RZ ;  /* 0x0000000302047219 */ /* 0x040fe200000006ff */
[----:B------:R-:W-:Y:S02]  /*2b40*/  IMAD R7, R3, R8, 0x3c000000 ;  /* 0x3c00000003077424 */ /* 0x000fe400078e0208 */
[----:B------:R-:W-:-:S03]  /*2b50*/  VIADD R3, R2, 0xffffffff ;  /* 0xffffffff02037836 */ /* 0x000fc60000000000 */
[----:B------:R-:W-:Y:S02]  /*2b60*/  LEA.HI R7, R4, R7, RZ, 0x1c ;  /* 0x0000000704077211 */ /* 0x000fe400078fe0ff */
[----:B------:R-:W-:Y:S02]  /*2b70*/  SHF.R.S32.HI R3, RZ, 0x1f, R3 ;  /* 0x0000001fff037819 */ /* 0x000fe40000011403 */
[----:B------:R-:W-:-:S04]  /*2b80*/  LOP3.LUT R6, R7, 0x7f800000, R6, 0xf8, !PT ;  /* 0x7f80000007067812 */ /* 0x000fc800078ef806 */
[----:B------:R-:W-:-:S04]  /*2b90*/  LOP3.LUT R3, R6, R3, RZ, 0x30, !PT ;  /* 0x0000000306037212 */ /* 0x000fc800078e30ff */
[----:B------:R-:W-:-:S04]  /*2ba0*/  LOP3.LUT R3, R3, 0x80000000, R0, 0xf8, !PT ;  /* 0x8000000003037812 */ /* 0x000fc800078ef800 */
[----:B------:R-:W-:-:S04]  /*2bb0*/  F2FP.BF16.F32.PACK_AB R3, RZ, R3 ;  /* 0x00000003ff03723e */ /* 0x000fc800000010ff */
[----:B------:R-:W-:Y:S01]  /*2bc0*/  PRMT R2, R3, 0x7610, R2 ;  /* 0x0000761003027816 */ /* 0x000fe20000000002 */
[----:B------:R-:W-:Y:S06]  /*2bd0*/  BRA `(.L_x_1895) ;  /* 0x0000000800107947 */ /* 0x000fec0003800000 */
.L_x_1906:
[----:B------:R-:W2:Y:S02]  /*2be0*/  LDG.E.U8 R3, desc[UR36][R4.64] ;  /* 0x0000002404037981 */ /* 0x000ea4000c1e1100 */
[----:B--2---:R-:W-:-:S05]  /*2bf0*/  IMAD.SHL.U32 R0, R3, 0x2000000, RZ ;  /* 0x0200000003007824 */ /* 0x004fca00078e00ff */
[----:B------:R-:W-:-:S13]  /*2c00*/  ISETP.GE.U32.AND P0, PT, R0, 0x8000000, PT ;  /* 0x080000000000780c */ /* 0x000fda0003f06070 */
[C---:B------:R-:W-:Y:S02]  /*2c10*/  @!P0 IMAD.SHL.U32 R0, R3.reuse, 0x100, RZ ;  /* 0x0000010003008824 */ /* 0x040fe400078e00ff */
[C---:B------:R-:W-:Y:S02]  /*2c20*/  @P0 IMAD.SHL.U32 R2, R3.reuse, 0x200000, RZ ;  /* 0x0020000003020824 */ /* 0x040fe400078e00ff */
[----:B------:R-:W-:Y:S01]  /*2c30*/  IMAD.SHL.U32 R3, R3, 0x1000000, RZ ;  /* 0x0100000003037824 */ /* 0x000fe200078e00ff */
[----:B------:R-:W-:Y:S02]  /*2c40*/  @!P0 LOP3.LUT R0, R0, 0x7f00, RZ, 0xc0, !PT ;  /* 0x00007f0000008812 */ /* 0x000fe400078ec0ff */
[----:B------:R-:W-:Y:S02]  /*2c50*/  @P0 LOP3.LUT R2, R2, 0x70000000, RZ, 0xfc, !PT ;  /* 0x7000000002020812 */ /* 0x000fe400078efcff */
[----:B------:R-:W-:-:S03]  /*2c60*/  @!P0 LOP3.LUT R0, R0, 0x3f000000, RZ, 0xfc, !PT ;  /* 0x3f00000000008812 */ /* 0x000fc600078efcff */
[----:B------:R-:W-:Y:S02]  /*2c70*/  @P0 FMUL.FTZ R2, R2, 1.9259299443872358531e-34 ;  /* 0x0780000002020820 */ /* 0x000fe40000410000 */
[----:B------:R-:W-:-:S05]  /*2c80*/  @!P0 FADD.FTZ R2, R0, -0.5 ;  /* 0xbf00000000028421 */ /* 0x000fca0000010000 */
[----:B------:R-:W-:-:S04]  /*2c90*/  LOP3.LUT R2, R2, 0x80000000, R3, 0xf8, !PT ;  /* 0x8000000002027812 */ /* 0x000fc800078ef803 */
[----:B------:R-:W-:Y:S01]  /*2ca0*/  F2FP.BF16.F32.PACK_AB R2, RZ, R2 ;  /* 0x00000002ff02723e */ /* 0x000fe200000010ff */
[----:B------:R-:W-:Y:S06]  /*2cb0*/  BRA `(.L_x_1895) ;  /* 0x0000000400d87947 */ /* 0x000fec0003800000 */
.L_x_1905:
[----:B------:R0:W5:Y:S01]  /*2cc0*/  LDG.E.U16 R2, desc[UR36][R4.64] ;  /* 0x0000002404027981 */ /* 0x000162000c1e1500 */
[----:B------:R-:W-:Y:S05]  /*2cd0*/  BRA `(.L_x_1895) ;  /* 0x0000000400d07947 */ /* 0x000fea0003800000 */
.L_x_1902:
        /* <DEDUP_REMOVED lines=13> */
.L_x_1909:
        /* <DEDUP_REMOVED lines=21> */
.L_x_1913:
[----:B------:R-:W-:Y:S05]  /*2f00*/  BSYNC B1 ;  /* 0x0000000000017941 */ /* 0x000fea0003800000 */
.L_x_1912:
[----:B------:R-:W-:Y:S01]  /*2f10*/  LEA R3, R0, 0x3b800000, 0x17 ;  /* 0x3b80000000037811 */ /* 0x000fe200078eb8ff */
[----:B------:R-:W-:-:S05]  /*2f20*/  IMAD.SHL.U32 R0, R2, 0x100000, RZ ;  /* 0x0010000002007824 */ /* 0x000fca00078e00ff */
[----:B------:R-:W-:-:S07]  /*2f30*/  LOP3.LUT R0, R3, R0, R4, 0xfe, !PT ;  /* 0x0000000003007212 */ /* 0x000fce00078efe04 */
.L_x_1911:
[----:B------:R-:W-:Y:S05]  /*2f40*/  BSYNC B0 ;  /* 0x0000000000007941 */ /* 0x000fea0003800000 */
.L_x_1910:
[----:B------:R-:W-:-:S04]  /*2f50*/  F2FP.BF16.F32.PACK_AB R0, RZ, R0 ;  /* 0x00000000ff00723e */ /* 0x000fc800000010ff */
[----:B------:R-:W-:Y:S01]  /*2f60*/  PRMT R2, R0, 0x7610, R2 ;  /* 0x0000761000027816 */ /* 0x000fe20000000002 */
[----:B------:R-:W-:Y:S06]  /*2f70*/  BRA `(.L_x_1895) ;  /* 0x0000000400287947 */ /* 0x000fec0003800000 */
.L_x_1908:
        /* <DEDUP_REMOVED lines=21> */
.L_x_1917:
[----:B------:R-:W-:Y:S05]  /*30d0*/  BSYNC B1 ;  /* 0x0000000000017941 */ /* 0x000fea0003800000 */
.L_x_1916:
[----:B------:R-:W-:Y:S01]  /*30e0*/  LEA R3, R0, 0x37800000, 0x17 ;  /* 0x3780000000037811 */ /* 0x000fe200078eb8ff */
[----:B------:R-:W-:-:S05]  /*30f0*/  IMAD.SHL.U32 R0, R2, 0x200000, RZ ;  /* 0x0020000002007824 */ /* 0x000fca00078e00ff */
[----:B------:R-:W-:-:S07]  /*3100*/  LOP3.LUT R0, R3, R0, R4, 0xfe, !PT ;  /* 0x0000000003007212 */ /* 0x000fce00078efe04 */
.L_x_1915:
[----:B------:R-:W-:Y:S05]  /*3110*/  BSYNC B0 ;  /* 0x0000000000007941 */ /* 0x000fea0003800000 */
.L_x_1914:
[----:B------:R-:W-:-:S04]  /*3120*/  F2FP.BF16.F32.PACK_AB R0, RZ, R0 ;  /* 0x00000000ff00723e */ /* 0x000fc800000010ff */
[----:B------:R-:W-:Y:S01]  /*3130*/  PRMT R2, R0, 0x7610, R2 ;  /* 0x0000761000027816 */ /* 0x000fe20000000002 */
[----:B------:R-:W-:Y:S06]  /*3140*/  BRA `(.L_x_1895) ;  /* 0x0000000000b47947 */ /* 0x000fec0003800000 */
.L_x_1907:
        /* <DEDUP_REMOVED lines=14> */
.L_x_1921:
[----:B------:R-:W-:Y:S05]  /*3230*/  BSYNC B0 ;  /* 0x0000000000007941 */ /* 0x000fea0003800000 */
.L_x_1920:
[----:B------:R-:W-:-:S04]  /*3240*/  F2FP.BF16.F32.PACK_AB R0, RZ, R0 ;  /* 0x00000000ff00723e */ /* 0x000fc800000010ff */
[----:B------:R-:W-:Y:S01]  /*3250*/  PRMT R2, R0, 0x7610, R2 ;  /* 0x0000761000027816 */ /* 0x000fe20000000002 */
[----:B------:R-:W-:Y:S06]  /*3260*/  BRA `(.L_x_1895) ;  /* 0x00000000006c7947 */ /* 0x000fec0003800000 */
.L_x_1894:
        /* <DEDUP_REMOVED lines=16> */
.L_x_1922:
[----:B------:R-:W-:Y:S01]  /*3370*/  PRMT R2, RZ, 0x7610, R2 ;  /* 0x00007610ff027816 */ /* 0x000fe20000000002 */
[----:B------:R-:W-:Y:S06]  /*3380*/  BRA `(.L_x_1895) ;  /* 0x0000000000247947 */ /* 0x000fec0003800000 */
.L_x_1919:
[----:B------:R-:W2:Y:S02]  /*3390*/  LDG.E.64 R4, desc[UR36][R4.64] ;  /* 0x0000002404047981 */ /* 0x000ea4000c1e1b00 */
[----:B--2---:R-:W0:Y:S02]  /*33a0*/  I2F.U64 R0, R4 ;  /* 0x0000000400007312 */ /* 0x004e240000301000 */
[----:B0-----:R-:W-:-:S04]  /*33b0*/  F2FP.BF16.F32.PACK_AB R0, RZ, R0 ;  /* 0x00000000ff00723e */ /* 0x001fc800000010ff */
[----:B------:R-:W-:Y:S01]  /*33c0*/  PRMT R2, R0, 0x7610, R2 ;  /* 0x0000761000027816 */ /* 0x000fe20000000002 */
[----:B------:R-:W-:Y:S06]  /*33d0*/  BRA `(.L_x_1895) ;  /* 0x0000000000107947 */ /* 0x000fec0003800000 */
.L_x_1918:
[----:B------:R-:W2:Y:S02]  /*33e0*/  LDG.E R4, desc[UR36][R4.64] ;  /* 0x0000002404047981 */ /* 0x000ea4000c1e1900 */
[----:B--2---:R-:W-:-:S04]  /*33f0*/  I2FP.F32.U32 R0, R4 ;  /* 0x0000000400007245 */ /* 0x004fc80000201000 */
[----:B------:R-:W-:-:S04]  /*3400*/  F2FP.BF16.F32.PACK_AB R0, RZ, R0 ;  /* 0x00000000ff00723e */ /* 0x000fc800000010ff */
[----:B------:R-:W-:-:S07]  /*3410*/  PRMT R2, R0, 0x7610, R2 ;  /* 0x0000761000027816 */ /* 0x000fce0000000002 */
.L_x_1895:
[----:B------:R-:W-:-:S07]  /*3420*/  VIADD R18, R18, 0x80 ;  /* 0x0000008012127836 */ /* 0x000fce0000000000 */
.L_x_1889:
[----:B------:R-:W-:Y:S05]  /*3430*/  BSYNC B6 ;  /* 0x0000000000067941 */ /* 0x000fea0003800000 */
.L_x_1888:
[----:B------:R-:W-:Y:S01]  /*3440*/  ISETP.GE.AND P0, PT, R18, R19, PT ;  /* 0x000000131200720c */ /* 0x000fe20003f06270 */
[----:B------:R-:W-:-:S12]  /*3450*/  BSSY B6, `(.L_x_1923) ;  /* 0x000010f000067945 */ /* 0x000fd80003800000 */
        /* <DEDUP_REMOVED lines=23> */
.L_x_1928:
[----:B------:R-:W2:Y:S02]  /*35d0*/  LDG.E.U8 R4, desc[UR36][R4.64] ;  /* 0x0000002404047981 */ /* 0x000ea4000c1e1100 */
[----:B--2---:R-:W-:-:S04]  /*35e0*/  I2FP.F32.U32 R0, R4 ;  /* 0x0000000400007245 */ /* 0x004fc80000201000 */
[----:B------:R-:W-:-:S04]  /*35f0*/  F2FP.BF16.F32.PACK_AB R0, RZ, R0 ;  /* 0x00000000ff00723e */ /* 0x000fc800000010ff */
[----:B------:R-:W-:Y:S01]  /*3600*/  PRMT R16, R0, 0x7610, R16 ;  /* 0x0000761000107816 */ /* 0x000fe20000000010 */
[----:B------:R-:W-:Y:S06]  /*3610*/  BRA `(.L_x_1924) ;  /* 0x0000000c00c87947 */ /* 0x000fec0003800000 */
.L_x_1927:
        /* <DEDUP_REMOVED lines=11> */
.L_x_1931:
[----:B------:R-:W2:Y:S02]  /*36d0*/  LDG.E R4, desc[UR36][R4.64] ;  /* 0x0000002404047981 */ /* 0x000ea4000c1e1900 */
[----:B--2---:R-:W-:-:S04]  /*36e0*/  I2FP.F32.S32 R0, R4 ;  /* 0x0000000400007245 */ /* 0x004fc80000201400 */
[----:B------:R-:W-:-:S04]  /*36f0*/  F2FP.BF16.F32.PACK_AB R0, RZ, R0 ;  /* 0x00000000ff00723e */ /* 0x000fc800000010ff */
[----:B------:R-:W-:Y:S01]  /*3700*/  PRMT R16, R0, 0x7610, R16 ;  /* 0x0000761000107816 */ /* 0x000fe20000000010 */
[----:B------:R-:W-:Y:S06]  /*3710*/  BRA `(.L_x_1924) ;  /* 0x0000000c00887947 */ /* 0x000fec0003800000 */
.L_x_1930:
[----:B------:R-:W2:Y:S02]  /*3720*/  LDG.E.U16 R4, desc[UR36][R4.64] ;  /* 0x0000002404047981 */ /* 0x000ea4000c1e1500 */
[----:B--2---:R-:W0:Y:S02]  /*3730*/  I2F.S16 R0, R4 ;  /* 0x0000000400007306 */ /* 0x004e240000101400 */
[----:B0-----:R-:W-:-:S04]  /*3740*/  F2FP.BF16.F32.PACK_AB R0, RZ, R0 ;  /* 0x00000000ff00723e */ /* 0x001fc800000010ff */
[----:B------:R-:W-:Y:S01]  /*3750*/  PRMT R16, R0, 0x7610, R16 ;  /* 0x0000761000107816 */ /* 0x000fe20000000010 */
[----:B------:R-:W-:Y:S06]  /*3760*/  BRA `(.L_x_1924) ;  /* 0x0000000c00747947 */ /* 0x000fec0003800000 */
.L_x_1926:
        /* <DEDUP_REMOVED lines=9> */
.L_x_1933:
[----:B------:R-:W2:Y:S02]  /*3800*/  LDG.E.U16 R0, desc[UR36][R4.64] ;  /* 0x0000002404007981 */ /* 0x000ea4000c1e1500 */
[----:B--2---:R-:W-:-:S05]  /*3810*/  HADD2.F32 R0, -RZ, R0.H0_H0 ;  /* 0x20000000ff007230 */ /* 0x004fca0000004100 */
[----:B------:R-:W-:-:S04]  /*3820*/  F2FP.BF16.F32.PACK_AB R0, RZ, R0 ;  /* 0x00000000ff00723e */ /* 0x000fc800000010ff */
[----:B------:R-:W-:Y:S01]  /*3830*/  PRMT R16, R0, 0x7610, R16 ;  /* 0x0000761000107816 */ /* 0x000fe20000000010 */
[----:B------:R-:W-:Y:S06]  /*3840*/  BRA `(.L_x_1924) ;  /* 0x0000000c003c7947 */ /* 0x000fec0003800000 */
.L_x_1932:
        /* <DEDUP_REMOVED lines=9> */
.L_x_1935:
[----:B------:R-:W2:Y:S02]  /*38e0*/  LDG.E.U16 R4, desc[UR36][R4.64] ;  /* 0x0000002404047981 */ /* 0x000ea4000c1e1500 */
[----:B--2---:R-:W-:-:S05]  /*38f0*/  HADD2.F32 R0, -RZ, R4.H0_H0 ;  /* 0x20000004ff007230 */ /* 0x004fca0000004100 */
[----:B------:R-:W-:-:S04]  /*3900*/  F2FP.BF16.F32.PACK_AB R0, RZ, R0 ;  /* 0x00000000ff00723e */ /* 0x000fc800000010ff */
[----:B------:R-:W-:Y:S01]  /*3910*/  PRMT R16, R0, 0x7610, R16 ;  /* 0x0000761000107816 */ /* 0x000fe20000000010 */
[----:B------:R-:W-:Y:S06]  /*3920*/  BRA `(.L_x_1924) ;  /* 0x0000000c00047947 */ /* 0x000fec0003800000 */
.L_x_1934:
        /* <DEDUP_REMOVED lines=9> */
.L_x_1925:
        /* <DEDUP_REMOVED lines=14> */
.L_x_1938:
        /* <DEDUP_REMOVED lines=9> */
.L_x_1937:
        /* <DEDUP_REMOVED lines=28> */
.L_x_1940:
        /* <DEDUP_REMOVED lines=15> */
.L_x_1939:
[----:B------:R1:W5:Y:S01]  /*3de0*/  LDG.E.U16 R16, desc[UR36][R4.64] ;  /* 0x0000002404107981 */ /* 0x000362000c1e1500 */
[----:B------:R-:W-:Y:S05]  /*3df0*/  BRA `(.L_x_1924) ;  /* 0x0000000400d07947 */ /* 0x000fea0003800000 */
.L_x_1936:
        /* <DEDUP_REMOVED lines=13> */
.L_x_1943:
        /* <DEDUP_REMOVED lines=21> */
.L_x_1947:
[----:B------:R-:W-:Y:S05]  /*4020*/  BSYNC B1 ;  /* 0x0000000000017941 */ /* 0x000fea0003800000 */
.L_x_1946:
[----:B------:R-:W-:Y:S01]  /*4030*/  LEA R5, R0, 0x3b800000, 0x17 ;  /* 0x3b80000000057811 */ /* 0x000fe200078eb8ff */
[----:B------:R-:W-:-:S05]  /*4040*/  IMAD.SHL.U32 R0, R3, 0x100000, RZ ;  /* 0x0010000003007824 */ /* 0x000fca00078e00ff */
[----:B------:R-:W-:-:S07]  /*4050*/  LOP3.LUT R0, R5, R0, R6, 0xfe, !PT ;  /* 0x0000000005007212 */ /* 0x000fce00078efe06 */
.L_x_1945:
[----:B------:R-:W-:Y:S05]  /*4060*/  BSYNC B0 ;  /* 0x0000000000007941 */ /* 0x000fea0003800000 */
.L_x_1944:
[----:B------:R-:W-:-:S04]  /*4070*/  F2FP.BF16.F32.PACK_AB R0, RZ, R0 ;  /* 0x00000000ff00723e */ /* 0x000fc800000010ff */
[----:B------:R-:W-:Y:S01]  /*4080*/  PRMT R16, R0, 0x7610, R16 ;  /* 0x0000761000107816 */ /* 0x000fe20000000010 */
[----:B------:R-:W-:Y:S06]  /*4090*/  BRA `(.L_x_1924) ;  /* 0x0000000400287947 */ /* 0x000fec0003800000 */
.L_x_1942:
        /* <DEDUP_REMOVED lines=21> */
.L_x_1951:
[----:B------:R-:W-:Y:S05]  /*41f0*/  BSYNC B1 ;  /* 0x0000000000017941 */ /* 0x000fea0003800000 */
.L_x_1950:
[----:B------:R-:W-:Y:S01]  /*4200*/  LEA R5, R0, 0x37800000, 0x17 ;  /* 0x3780000000057811 */ /* 0x000fe200078eb8ff */
[----:B------:R-:W-:-:S05]  /*4210*/  IMAD.SHL.U32 R0, R3, 0x200000, RZ ;  /* 0x0020000003007824 */ /* 0x000fca00078e00ff */
[----:B------:R-:W-:-:S07]  /*4220*/  LOP3.LUT R0, R5, R0, R6, 0xfe, !PT ;  /* 0x0000000005007212 */ /* 0x000fce00078efe06 */
.L_x_1949:
[----:B------:R-:W-:Y:S05]  /*4230*/  BSYNC B0 ;  /* 0x0000000000007941 */ /* 0x000fea0003800000 */
.L_x_1948:
[----:B------:R-:W-:-:S04]  /*4240*/  F2FP.BF16.F32.PACK_AB R0, RZ, R0 ;  /* 0x00000000ff00723e */ /* 0x000fc800000010ff */
[----:B------:R-:W-:Y:S01]  /*4250*/  PRMT R16, R0, 0x7610, R16 ;  /* 0x0000761000107816 */ /* 0x000fe20000000010 */
[----:B------:R-:W-:Y:S06]  /*4260*/  BRA `(.L_x_1924) ;  /* 0x0000000000b47947 */ /* 0x000fec0003800000 */
.L_x_1941:
        /* <DEDUP_REMOVED lines=14> */
.L_x_1955:
[----:B------:R-:W-:Y:S05]  /*4350*/  BSYNC B0 ;  /* 0x0000000000007941 */ /* 0x000fea0003800000 */
.L_x_1954:
[----:B------:R-:W-:-:S04]  /*4360*/  F2FP.BF16.F32.PACK_AB R0, RZ, R0 ;  /* 0x00000000ff00723e */ /* 0x000fc800000010ff */
[----:B------:R-:W-:Y:S01]  /*4370*/  PRMT R16, R0, 0x7610, R16 ;  /* 0x0000761000107816 */ /* 0x000fe20000000010 */
[----:B------:R-:W-:Y:S06]  /*4380*/  BRA `(.L_x_1924) ;  /* 0x00000000006c7947 */ /* 0x000fec0003800000 */
.L_x_1929:
        /* <DEDUP_REMOVED lines=16> */
.L_x_1956:
[----:B------:R-:W-:Y:S01]  /*4490*/  PRMT R16, RZ, 0x7610, R16 ;  /* 0x00007610ff107816 */ /* 0x000fe20000000010 */
[----:B------:R-:W-:Y:S06]  /*44a0*/  BRA `(.L_x_1924) ;  /* 0x0000000000247947 */ /* 0x000fec0003800000 */
.L_x_1953:
[----:B------:R-:W2:Y:S02]  /*44b0*/  LDG.E.64 R4, desc[UR36][R4.64] ;  /* 0x0000002404047981 */ /* 0x000ea4000c1e1b00 */
[----:B--2---:R-:W0:Y:S02]  /*44c0*/  I2F.U64 R0, R4 ;  /* 0x0000000400007312 */ /* 0x004e240000301000 */
[----:B0-----:R-:W-:-:S04]  /*44d0*/  F2FP.BF16.F32.PACK_AB R0, RZ, R0 ;  /* 0x00000000ff00723e */ /* 0x001fc800000010ff */
[----:B------:R-:W-:Y:S01]  /*44e0*/  PRMT R16, R0, 0x7610, R16 ;  /* 0x0000761000107816 */ /* 0x000fe20000000010 */
[----:B------:R-:W-:Y:S06]  /*44f0*/  BRA `(.L_x_1924) ;  /* 0x0000000000107947 */ /* 0x000fec0003800000 */
.L_x_1952:
[----:B------:R-:W2:Y:S02]  /*4500*/  LDG.E R4, desc[UR36][R4.64] ;  /* 0x0000002404047981 */ /* 0x000ea4000c1e1900 */
[----:B--2---:R-:W-:-:S04]  /*4510*/  I2FP.F32.U32 R0, R4 ;  /* 0x0000000400007245 */ /* 0x004fc80000201000 */
[----:B------:R-:W-:-:S04]  /*4520*/  F2FP.BF16.F32.PACK_AB R0, RZ, R0 ;  /* 0x00000000ff00723e */ /* 0x000fc800000010ff */
[----:B------:R-:W-:-:S07]  /*4530*/  PRMT R16, R0, 0x7610, R16 ;  /* 0x0000761000107816 */ /* 0x000fce0000000010 */
.L_x_1924:
[----:B------:R-:W-:Y:S05]  /*4540*/  BSYNC B6 ;  /* 0x0000000000067941 */ /* 0x000fea0003800000 */
.L_x_1923:
[----:B------:R-:W2:Y:S01]  /*4550*/  LDC.U16 R3, c[0x0][0x216] ;  /* 0x00008580ff037b82 */ /* 0x000ea20000000400 */
[----:B------:R-:W-:Y:S01]  /*4560*/  ISETP.NE.AND P0, PT, R25, RZ, PT ;  /* 0x000000ff1900720c */ /* 0x000fe20003f05270 */
[----:B------:R-:W-:-:S12]  /*4570*/  BSSY B1, `(.L_x_1957) ;  /* 0x0000049000017945 */ /* 0x000fd80003800000 */
[----:B------:R-:W-:Y:S05]  /*4580*/  @P0 BRA `(.L_x_1958) ;  /* 0x00000004001c0947 */ /* 0x000fea0003800000 */
[----:B-----5:R-:W-:Y:S01]  /*4590*/  IMAD.U32 R24, R24, 0x10000, RZ ;  /* 0x0001000018187824 */ /* 0x020fe200078e00ff */
[----:B------:R-:W-:Y:S01]  /*45a0*/  BSSY B0, `(.L_x_1959) ;  /* 0x0000041000007945 */ /* 0x000fe20003800000 */
[----:B012---:R-:W-:Y:S02]  /*45b0*/  IMAD.U32 R5, R3, 0x10000, RZ ;  /* 0x0001000003057824 */ /* 0x007fe400078e00ff */
        /* <DEDUP_REMOVED lines=26> */
.L_x_1964:
[----:B------:R-:W-:Y:S01]  /*4760*/  FSETP.GEU.FTZ.AND P0, PT, R8, -R0, PT ;  /* 0x800000000800720b */ /* 0x000fe20003f1e000 */
[----:B------:R-:W-:-:S12]  /*4770*/  FADD.FTZ R4, R4, -1 ;  /* 0xbf80000004047421 */ /* 0x000fd80000010000 */
[----:B------:R-:W-:-:S07]  /*4780*/  @!P0 FADD.FTZ R4, R4, -1 ;  /* 0xbf80000004048421 */ /* 0x000fce0000010000 */
.L_x_1963:
[----:B------:R-:W-:Y:S05]  /*4790*/  BSYNC B2 ;  /* 0x0000000000027941 */ /* 0x000fea0003800000 */
.L_x_1962:
[----:B------:R-:W-:Y:S01]  /*47a0*/  FFMA.FTZ R7, -R0, R4, R7 ;  /* 0x0000000400077223 */ /* 0x000fe20000010107 */
[----:B------:R-:W-:Y:S06]  /*47b0*/  BRA `(.L_x_1960) ;  /* 0x00000000007c7947 */ /* 0x000fec0003800000 */
.L_x_1961:
        /* <DEDUP_REMOVED lines=15> */
.L_x_1967:
        /* <DEDUP_REMOVED lines=13> */
.L_x_1966:
[----:B------:R-:W-:Y:S05]  /*4980*/  BSYNC B2 ;  /* 0x0000000000027941 */ /* 0x000fea0003800000 */
.L_x_1965:
[----:B------:R-:W-:-:S04]  /*4990*/  FMUL.FTZ R7, R4, 1.1920928955078125e-07 ;  /* 0x3400000004077820 */ /* 0x000fc80000410000 */
[----:B------:R-:W-:-:S07]  /*49a0*/  FMUL.FTZ R7, R10, R7 ;  /* 0x000000070a077220 */ /* 0x000fce0000410000 */
.L_x_1960:
[----:B------:R-:W-:Y:S05]  /*49b0*/  BSYNC B0 ;  /* 0x0000000000007941 */ /* 0x000fea0003800000 */
.L_x_1959:
[C---:B------:R-:W-:Y:S02]  /*49c0*/  FSETP.GTU.FTZ.AND P0, PT, |R7|.reuse, +INF , PT ;  /* 0x7f8000000700780b */ /* 0x040fe40003f1c200 */
[----:B------:R-:W-:-:S04]  /*49d0*/  LOP3.LUT R24, R7, 0x80000000, R24, 0xb8, !PT ;  /* 0x8000000007187812 */ /* 0x000fc800078eb818 */
[----:B0-----:R-:W-:-:S06]  /*49e0*/  FSEL R5, R7, R24, P0 ;  /* 0x0000001807057208 */ /* 0x001fcc0000000000 */
[----:B------:R-:W3:Y:S02]  /*49f0*/  F2F.BF16.F32 R5, R5 ;  /* 0x0000000500057304 */ /* 0x000ee40000202000 */
.L_x_1958:
[----:B------:R-:W-:Y:S05]  /*4a00*/  BSYNC B1 ;  /* 0x0000000000017941 */ /* 0x000fea0003800000 */
.L_x_1957:
[----:B-----5:R-:W4:Y:S01]  /*4a10*/  S2R R24, SR_TID.X ;  /* 0x0000000000187919 */ /* 0x020f220000002100 */
[----:B------:R-:W-:Y:S01]  /*4a20*/  BSSY B1, `(.L_x_1968) ;  /* 0x000004b000017945 */ /* 0x000fe20003800000 */
[----:B----4-:R-:W-:-:S05]  /*4a30*/  VIADD R8, R24, 0x80 ;  /* 0x0000008018087836 */ /* 0x010fca0000000000 */
[----:B------:R-:W-:-:S13]  /*4a40*/  ISETP.GE.AND P0, PT, R8, R19, PT ;  /* 0x000000130800720c */ /* 0x000fda0003f06270 */
[----:B------:R-:W-:Y:S05]  /*4a50*/  @P0 BRA `(.L_x_1969) ;  /* 0x00000004001c0947 */ /* 0x000fea0003800000 */
[----:B------:R-:W-:Y:S01]  /*4a60*/  IMAD.U32 R17, R17, 0x10000, RZ ;  /* 0x0001000011117824 */ /* 0x000fe200078e00ff */
[----:B------:R-:W-:Y:S01]  /*4a70*/  BSSY B0, `(.L_x_1970) ;  /* 0x0000041000007945 */ /* 0x000fe20003800000 */
[----:B--2---:R-:W-:Y:S02]  /*4a80*/  IMAD.U32 R9, R3, 0x10000, RZ ;  /* 0x0001000003097824 */ /* 0x004fe400078e00ff */
        /* <DEDUP_REMOVED lines=10> */
[----:B01----:R-:W-:-:S06]  /*4b30*/  FMUL.FTZ R4, R0, R7 ;  /* 0x0000000700047220 */ /* 0x003fcc0000410000 */
        /* <DEDUP_REMOVED lines=15> */
.L_x_1975:
[----:B------:R-:W-:Y:S01]  /*4c30*/  FSETP.GEU.FTZ.AND P0, PT, R6, -R11, PT ;  /* 0x8000000b0600720b */ /* 0x000fe20003f1e000 */
[----:B------:R-:W-:-:S12]  /*4c40*/  FADD.FTZ R7, R7, -1 ;  /* 0xbf80000007077421 */ /* 0x000fd80000010000 */
[----:B------:R-:W-:-:S07]  /*4c50*/  @!P0 FADD.FTZ R7, R7, -1 ;  /* 0xbf80000007078421 */ /* 0x000fce0000010000 */
.L_x_1974:
[----:B------:R-:W-:Y:S05]  /*4c60*/  BSYNC B2 ;  /* 0x0000000000027941 */ /* 0x000fea0003800000 */
.L_x_1973:
[----:B------:R-:W-:Y:S01]  /*4c70*/  FFMA.FTZ R0, -R11, R7, R0 ;  /* 0x000000070b007223 */ /* 0x000fe20000010100 */
[----:B------:R-:W-:Y:S06]  /*4c80*/  BRA `(.L_x_1971) ;  /* 0x00000000007c7947 */ /* 0x000fec0003800000 */
.L_x_1972:
[----:B01----:R-:W-:Y:S01]  /*4c90*/  VIADD R4, R7, 0xf4800000 ;  /* 0xf480000007047836 */ /* 0x003fe20000000000 */
[----:B------:R-:W-:Y:S01]  /*4ca0*/  FSETP.GT.FTZ.AND P0, PT, |R9|, RZ, PT ;  /* 0x000000ff0900720b */ /* 0x000fe20003f14200 */
[----:B------:R-:W-:Y:S01]  /*4cb0*/  BSSY B2, `(.L_x_1976) ;  /* 0x000001a000027945 */ /* 0x000fe20003800000 */
[----:B------:R-:W-:Y:S02]  /*4cc0*/  LOP3.LUT R10, R7, 0xff800000, RZ, 0xc0, !PT ;  /* 0xff800000070a7812 */ /* 0x000fe400078ec0ff */
[----:B------:R-:W-:Y:S02]  /*4cd0*/  LOP3.LUT R11, R4, 0xff800000, RZ, 0xc0, !PT ;  /* 0xff800000040b7812 */ /* 0x000fe400078ec0ff */
[C---:B------:R-:W-:Y:S02]  /*4ce0*/  LOP3.LUT R4, R0.reuse, 0x7fffff, RZ, 0xc0, !PT ;  /* 0x007fffff00047812 */ /* 0x040fe400078ec0ff */
[C---:B------:R-:W-:Y:S01]  /*4cf0*/  ISETP.GT.U32.OR P0, PT, R0.reuse, 0x7f7fffff, !P0 ;  /* 0x7f7fffff0000780c */ /* 0x040fe20004704470 */
[----:B------:R-:W-:Y:S01]  /*4d00*/  IMAD.IADD R6, R0, 0x1, -R11 ;  /* 0x0000000100067824 */ /* 0x000fe200078e0a0b */
[----:B------:R-:W-:-:S02]  /*4d10*/  LOP3.LUT R4, R4, 0x3f800000, RZ, 0xfc, !PT ;  /* 0x3f80000004047812 */ /* 0x000fc400078efcff */
[----:B------:R-:W-:Y:S02]  /*4d20*/  FSEL R10, R10, +QNAN , !P0 ;  /* 0x7fffffff0a0a7808 */ /* 0x000fe40004000000 */
[----:B------:R-:W-:-:S13]  /*4d30*/  LOP3.LUT P1, R6, R6, 0xff800000, RZ, 0xc0, !PT ;  /* 0xff80000006067812 */ /* 0x000fda000782c0ff */
[----:B------:R-:W-:Y:S05]  /*4d40*/  @!P1 BRA `(.L_x_1977) ;  /* 0x0000000000409947 */ /* 0x000fea0003800000 */
[----:B------:R-:W-:-:S04]  /*4d50*/  LOP3.LUT R7, R7, 0x7fffff, RZ, 0xc0, !PT ;  /* 0x007fffff07077812 */ /* 0x000fc800078ec0ff */
[----:B------:R-:W-:-:S04]  /*4d60*/  LOP3.LUT R12, R7, 0x3f800000, RZ, 0xfc, !PT ;  /* 0x3f800000070c7812 */ /* 0x000fc800078efcff */
[----:B------:R0:W1:Y:S03]  /*4d70*/  MUFU.RCP R0, R12 ;  /* 0x0000000c00007308 */ /* 0x0000660000001000 */
.L_x_1978:
        /* <DEDUP_REMOVED lines=13> */
.L_x_1977:
[----:B------:R-:W-:Y:S05]  /*4e50*/  BSYNC B2 ;  /* 0x0000000000027941 */ /* 0x000fea0003800000 */
.L_x_1976:
[----:B------:R-:W-:-:S04]  /*4e60*/  FMUL.FTZ R7, R4, 1.1920928955078125e-07 ;  /* 0x3400000004077820 */ /* 0x000fc80000410000 */
[----:B------:R-:W-:-:S07]  /*4e70*/  FMUL.FTZ R0, R10, R7 ;  /* 0x000000070a007220 */ /* 0x000fce0000410000 */
.L_x_1971:
[----:B------:R-:W-:Y:S05]  /*4e80*/  BSYNC B0 ;  /* 0x0000000000007941 */ /* 0x000fea0003800000 */
.L_x_1970:
[C---:B------:R-:W-:Y:S02]  /*4e90*/  FSETP.GTU.FTZ.AND P0, PT, |R0|.reuse, +INF , PT ;  /* 0x7f8000000000780b */ /* 0x040fe40003f1c200 */
[----:B------:R-:W-:-:S04]  /*4ea0*/  LOP3.LUT R17, R0, 0x80000000, R17, 0xb8, !PT ;  /* 0x8000000000117812 */ /* 0x000fc800078eb811 */
[----:B------:R-:W-:-:S04]  /*4eb0*/  FSEL R17, R0, R17, P0 ;  /* 0x0000001100117208 */ /* 0x000fc80000000000 */
[----:B------:R4:W2:Y:S03]  /*4ec0*/  F2F.BF16.F32 R18, R17 ;  /* 0x0000001100127304 */ /* 0x0008a60000202000 */
.L_x_1969:
[----:B------:R-:W-:Y:S05]  /*4ed0*/  BSYNC B1 ;  /* 0x0000000000017941 */ /* 0x000fea0003800000 */
.L_x_1968:
[----:B------:R-:W-:Y:S01]  /*4ee0*/  VIADD R0, R24, 0x100 ;  /* 0x0000010018007836 */ /* 0x000fe20000000000 */
[----:B------:R-:W-:Y:S04]  /*4ef0*/  BSSY B1, `(.L_x_1979) ;  /* 0x000004a000017945 */ /* 0x000fe80003800000 */
        /* <DEDUP_REMOVED lines=31> */
.L_x_1986:
[----:B------:R-:W-:Y:S01]  /*50f0*/  FSETP.GEU.FTZ.AND P0, PT, R4, -R6, PT ;  /* 0x800000060400720b */ /* 0x000fe20003f1e000 */
[----:B------:R-:W-:-:S12]  /*5100*/  FADD.FTZ R0, R0, -1 ;  /* 0xbf80000000007421 */ /* 0x000fd80000010000 */
[----:B------:R-:W-:-:S07]  /*5110*/  @!P0 FADD.FTZ R0, R0, -1 ;  /* 0xbf80000000008421 */ /* 0x000fce0000010000 */
.L_x_1985:
[----:B------:R-:W-:Y:S05]  /*5120*/  BSYNC B2 ;  /* 0x0000000000027941 */ /* 0x000fea0003800000 */
.L_x_1984:
[----:B------:R-:W-:Y:S01]  /*5130*/  FFMA.FTZ R7, -R6, R0, R7 ;  /* 0x0000000006077223 */ /* 0x000fe20000010107 */
[----:B------:R-:W-:Y:S06]  /*5140*/  BRA `(.L_x_1982) ;  /* 0x00000000007c7947 */ /* 0x000fec0003800000 */
.L_x_1983:
[C---:B------:R-:W-:Y:S01]  /*5150*/  VIADD R0, R12.reuse, 0xf4800000 ;  /* 0xf48000000c007836 */ /* 0x040fe20000000000 */
[----:B------:R-:W-:Y:S01]  /*5160*/  FSETP.GT.FTZ.AND P0, PT, |R9|, RZ, PT ;  /* 0x000000ff0900720b */ /* 0x000fe20003f14200 */
[----:B------:R-:W-:Y:S01]  /*5170*/  BSSY B2, `(.L_x_1987) ;  /* 0x000001a000027945 */ /* 0x000fe20003800000 */
[----:B------:R-:W-:Y:S02]  /*5180*/  LOP3.LUT R10, R12, 0xff800000, RZ, 0xc0, !PT ;  /* 0xff8000000c0a7812 */ /* 0x000fe400078ec0ff */
[----:B------:R-:W-:Y:S02]  /*5190*/  LOP3.LUT R0, R0, 0xff800000, RZ, 0xc0, !PT ;  /* 0xff80000000007812 */ /* 0x000fe400078ec0ff */
[----:B------:R-:W-:-:S03]  /*51a0*/  ISETP.GT.U32.OR P0, PT, R7, 0x7f7fffff, !P0 ;  /* 0x7f7fffff0700780c */ /* 0x000fc60004704470 */
[C---:B-1----:R-:W-:Y:S01]  /*51b0*/  IMAD.IADD R4, R7.reuse, 0x1, -R0 ;  /* 0x0000000107047824 */ /* 0x042fe200078e0a00 */
        /* <DEDUP_REMOVED lines=8> */
.L_x_1989:
        /* <DEDUP_REMOVED lines=13> */
.L_x_1988:
[----:B------:R-:W-:Y:S05]  /*5310*/  BSYNC B2 ;  /* 0x0000000000027941 */ /* 0x000fea0003800000 */
.L_x_1987:
[----:B------:R-:W-:-:S04]  /*5320*/  FMUL.FTZ R7, R4, 1.1920928955078125e-07 ;  /* 0x3400000004077820 */ /* 0x000fc80000410000 */
[----:B------:R-:W-:-:S07]  /*5330*/  FMUL.FTZ R7, R10, R7 ;  /* 0x000000070a077220 */ /* 0x000fce0000410000 */
.L_x_1982:
[----:B------:R-:W-:Y:S05]  /*5340*/  BSYNC B0 ;  /* 0x0000000000007941 */ /* 0x000fea0003800000 */
.L_x_1981:
[C---:B------:R-:W-:Y:S02]  /*5350*/  FSETP.GTU.FTZ.AND P0, PT, |R7|.reuse, +INF , PT ;  /* 0x7f8000000700780b */ /* 0x040fe40003f1c200 */
[----:B------:R-:W-:-:S04]  /*5360*/  LOP3.LUT R2, R7, 0x80000000, R2, 0xb8, !PT ;  /* 0x8000000007027812 */ /* 0x000fc800078eb802 */
[----:B------:R-:W-:-:S04]  /*5370*/  FSEL R2, R7, R2, P0 ;  /* 0x0000000207027208 */ /* 0x000fc80000000000 */
[----:B----4-:R2:W4:Y:S03]  /*5380*/  F2F.BF16.F32 R17, R2 ;  /* 0x0000000200117304 */ /* 0x0105260000202000 */
.L_x_1980:
[----:B------:R-:W-:Y:S05]  /*5390*/  BSYNC B1 ;  /* 0x0000000000017941 */ /* 0x000fea0003800000 */
.L_x_1979:
        /* <DEDUP_REMOVED lines=13> */
[----:B01----:R-:W-:Y:S01]  /*5470*/  FADD.FTZ R4, |R7|, -RZ ;  /* 0x800000ff07047221 */ /* 0x003fe20000010200 */
        /* <DEDUP_REMOVED lines=19> */
.L_x_1997:
[----:B------:R-:W-:Y:S01]  /*55b0*/  FSETP.GEU.FTZ.AND P0, PT, R2, -R4, PT ;  /* 0x800000040200720b */ /* 0x000fe20003f1e000 */
[----:B------:R-:W-:-:S12]  /*55c0*/  FADD.FTZ R0, R0, -1 ;  /* 0xbf80000000007421 */ /* 0x000fd80000010000 */
[----:B------:R-:W-:-:S07]  /*55d0*/  @!P0 FADD.FTZ R0, R0, -1 ;  /* 0xbf80000000008421 */ /* 0x000fce0000010000 */
.L_x_1996:
[----:B------:R-:W-:Y:S05]  /*55e0*/  BSYNC B2 ;  /* 0x0000000000027941 */ /* 0x000fea0003800000 */
.L_x_1995:
[----:B------:R-:W-:Y:S01]  /*55f0*/  FFMA.FTZ R3, -R4, R0, R3 ;  /* 0x0000000004037223 */ /* 0x000fe20000010103 */
[----:B------:R-:W-:Y:S06]  /*5600*/  BRA `(.L_x_1993) ;  /* 0x00000000007c7947 */ /* 0x000fec0003800000 */
.L_x_1994:
        /* <DEDUP_REMOVED lines=9> */
[----:B01----:R-:W-:Y:S02]  /*56a0*/  LOP3.LUT P1, R4, R2, 0xff800000, RZ, 0xc0, !PT ;  /* 0xff80000002047812 */ /* 0x003fe4000782c0ff */
[----:B------:R-:W-:-:S11]  /*56b0*/  LOP3.LUT R2, R0, 0x3f800000, RZ, 0xfc, !PT ;  /* 0x3f80000000027812 */ /* 0x000fd600078efcff */
[----:B------:R-:W-:Y:S05]  /*56c0*/  @!P1 BRA `(.L_x_1999) ;  /* 0x0000000000409947 */ /* 0x000fea0003800000 */
[----:B------:R-:W-:-:S04]  /*56d0*/  LOP3.LUT R10, R10, 0x7fffff, RZ, 0xc0, !PT ;  /* 0x007fffff0a0a7812 */ /* 0x000fc800078ec0ff */
[----:B------:R-:W-:-:S04]  /*56e0*/  LOP3.LUT R10, R10, 0x3f800000, RZ, 0xfc, !PT ;  /* 0x3f8000000a0a7812 */ /* 0x000fc800078efcff */
[----:B------:R0:W1:Y:S03]  /*56f0*/  MUFU.RCP R0, R10 ;  /* 0x0000000a00007308 */ /* 0x0000660000001000 */
.L_x_2000:
        /* <DEDUP_REMOVED lines=13> */
.L_x_1999:
[----:B------:R-:W-:Y:S05]  /*57d0*/  BSYNC B2 ;  /* 0x0000000000027941 */ /* 0x000fea0003800000 */
.L_x_1998:
[----:B------:R-:W-:-:S04]  /*57e0*/  FMUL.FTZ R3, R2, 1.1920928955078125e-07 ;  /* 0x3400000002037820 */ /* 0x000fc80000410000 */
[----:B------:R-:W-:-:S07]  /*57f0*/  FMUL.FTZ R3, R6, R3 ;  /* 0x0000000306037220 */ /* 0x000fce0000410000 */
.L_x_1993:
[----:B------:R-:W-:Y:S05]  /*5800*/  BSYNC B0 ;  /* 0x0000000000007941 */ /* 0x000fea0003800000 */
.L_x_1992:
[C---:B------:R-:W-:Y:S02]  /*5810*/  FSETP.GTU.FTZ.AND P0, PT, |R3|.reuse, +INF , PT ;  /* 0x7f8000000300780b */ /* 0x040fe40003f1c200 */
[----:B------:R-:W-:-:S04]  /*5820*/  LOP3.LUT R16, R3, 0x80000000, R16, 0xb8, !PT ;  /* 0x8000000003107812 */ /* 0x000fc800078eb810 */
[----:B------:R-:W-:-:S06]  /*5830*/  FSEL R16, R3, R16, P0 ;  /* 0x0000001003107208 */ /* 0x000fcc0000000000 */
[----:B------:R-:W2:Y:S02]  /*5840*/  F2F.BF16.F32 R16, R16 ;  /* 0x0000001000107304 */ /* 0x000ea40000202000 */
.L_x_1991:
[----:B------:R-:W-:Y:S05]  /*5850*/  BSYNC B1 ;  /* 0x0000000000017941 */ /* 0x000fea0003800000 */
.L_x_1990:
[----:B--2---:R-:W2:Y:S01]  /*5860*/  LDC.U8 R2, c[0x0][0x234] ;  /* 0x00008d00ff027b82 */ /* 0x004ea20000000000 */
[----:B------:R-:W-:Y:S01]  /*5870*/  ISETP.GE.AND P0, PT, R24, R19, PT ;  /* 0x000000131800720c */ /* 0x000fe20003f06270 */
[----:B------:R-:W-:Y:S04]  /*5880*/  BSSY B7, `(.L_x_2001) ;  /* 0x0000313000077945 */ /* 0x000fe80003800000 */
[----:B------:R-:W-:Y:S08]  /*5890*/  BSSY B6, `(.L_x_2002) ;  /* 0x0000215000067945 */ /* 0x000ff00003800000 */
[----:B------:R-:W-:Y:S05]  /*58a0*/  @P0 BRA `(.L_x_2003) ;  /* 0x0000002000400947 */ /* 0x000fea0003800000 */
[----:B0-----:R-:W0:Y:S01]  /*58b0*/  LDC.64 R10, c[0x0][0x218] ;  /* 0x00008600ff0a7b82 */ /* 0x001e220000000a00 */
[----:B------:R-:W-:Y:S01]  /*58c0*/  IMAD R0, R22, 0x200, R24 ;  /* 0x0000020016007824 */ /* 0x000fe200078e0218 */
[----:B-12---:R-:W-:Y:S01]  /*58d0*/  PRMT R4, R2, 0x9910, RZ ;  /* 0x0000991002047816 */ /* 0x006fe200000000ff */
        /* <DEDUP_REMOVED lines=15> */
[----:B---3--:R-:W-:Y:S02]  /*59d0*/  IMAD.U32 R5, R5, 0x10000, RZ ;  /* 0x0001000005057824 */ /* 0x008fe400078e00ff */
[----:B------:R-:W-:-:S04]  /*59e0*/  IMAD.MOV.U32 R24, RZ, RZ, R8 ;  /* 0x000000ffff187224 */ /* 0x000fc800078e0008 */
[----:B------:R-:W0:Y:S02]  /*59f0*/  F2I.FTZ.TRUNC.NTZ R5, R5 ;  /* 0x0000000500057305 */ /* 0x000e24000021f100 */
[----:B0-----:R0:W-:Y:S01]  /*5a00*/  STG.E.U8 desc[UR36][R10.64], R5 ;  /* 0x000000050a007986 */ /* 0x0011e2000c101124 */
[----:B------:R-:W-:Y:S05]  /*5a10*/  BRA `(.L_x_2009) ;  /* 0x0000000c00e87947 */ /* 0x000fea0003800000 */
.L_x_2007:
[----:B---3--:R-:W-:Y:S02]  /*5a20*/  IMAD.U32 R5, R5, 0x10000, RZ ;  /* 0x0001000005057824 */ /* 0x008fe400078e00ff */
[----:B------:R-:W-:-:S04]  /*5a30*/  IMAD.MOV.U32 R24, RZ, RZ, R8 ;  /* 0x000000ffff187224 */ /* 0x000fc800078e0008 */
[----:B------:R-:W0:Y:S02]  /*5a40*/  F2I.S64.TRUNC R4, R5 ;  /* 0x0000000500047311 */ /* 0x000e24000020d900 */
[----:B0-----:R0:W-:Y:S01]  /*5a50*/  STG.E.U8 desc[UR36][R10.64], R4 ;  /* 0x000000040a007986 */ /* 0x0011e2000c101124 */
[----:B------:R-:W-:Y:S05]  /*5a60*/  BRA `(.L_x_2009) ;  /* 0x0000000c00d47947 */ /* 0x000fea0003800000 */
.L_x_2006:
[----:B------:R-:W-:-:S13]  /*5a70*/  ISETP.NE.AND P0, PT, R0, 0x2, PT ;  /* 0x000000020000780c */ /* 0x000fda0003f05270 */
[----:B------:R-:W-:Y:S05]  /*5a80*/  @!P0 BRA `(.L_x_2010) ;  /* 0x0000000000388947 */ /* 0x000fea0003800000 */
[----:B------:R-:W-:-:S13]  /*5a90*/  ISETP.NE.AND P0, PT, R0, 0x3, PT ;  /* 0x000000030000780c */ /* 0x000fda0003f05270 */
[----:B------:R-:W-:Y:S05]  /*5aa0*/  @!P0 BRA `(.L_x_2011) ;  /* 0x00000000001c8947 */ /* 0x000fea0003800000 */
[----:B------:R-:W-:-:S13]  /*5ab0*/  ISETP.NE.AND P0, PT, R0, 0x4, PT ;  /* 0x000000040000780c */ /* 0x000fda0003f05270 */
[----:B------:R-:W-:Y:S05]  /*5ac0*/  @P0 BRA `(.L_x_2008) ;  /* 0x0000000c00500947 */ /* 0x000fea0003800000 */
[----:B---3--:R-:W-:Y:S02]  /*5ad0*/  IMAD.U32 R5, R5, 0x10000, RZ ;  /* 0x0001000005057824 */ /* 0x008fe400078e00ff */
[----:B------:R-:W-:-:S04]  /*5ae0*/  IMAD.MOV.U32 R24, RZ, RZ, R8 ;  /* 0x000000ffff187224 */ /* 0x000fc800078e0008 */
[----:B------:R-:W0:Y:S02]  /*5af0*/  F2I.S64.TRUNC R4, R5 ;  /* 0x0000000500047311 */ /* 0x000e24000020d900 */
[----:B0-----:R0:W-:Y:S01]  /*5b00*/  STG.E.64 desc[UR36][R10.64], R4 ;  /* 0x000000040a007986 */ /* 0x0011e2000c101b24 */
[----:B------:R-:W-:Y:S05]  /*5b10*/  BRA `(.L_x_2009) ;  /* 0x0000000c00a87947 */ /* 0x000fea0003800000 */
.L_x_2011:
[----:B---3--:R-:W-:Y:S02]  /*5b20*/  IMAD.U32 R5, R5, 0x10000, RZ ;  /* 0x0001000005057824 */ /* 0x008fe400078e00ff */
[----:B------:R-:W-:-:S04]  /*5b30*/  IMAD.MOV.U32 R24, RZ, RZ, R8 ;  /* 0x000000ffff187224 */ /* 0x000fc800078e0008 */
[----:B------:R-:W0:Y:S02]  /*5b40*/  F2I.FTZ.TRUNC.NTZ R5, R5 ;  /* 0x0000000500057305 */ /* 0x000e24000021f100 */
[----:B0-----:R0:W-:Y:S01]  /*5b50*/  STG.E desc[UR36][R10.64], R5 ;  /* 0x000000050a007986 */ /* 0x0011e2000c101924 */
[----:B------:R-:W-:Y:S05]  /*5b60*/  BRA `(.L_x_2009) ;  /* 0x0000000c00947947 */ /* 0x000fea0003800000 */
.L_x_2010:
[----:B---3--:R-:W-:Y:S02]  /*5b70*/  IMAD.U32 R5, R5, 0x10000, RZ ;  /* 0x0001000005057824 */ /* 0x008fe400078e00ff */
[----:B------:R-:W-:-:S04]  /*5b80*/  IMAD.MOV.U32 R24, RZ, RZ, R8 ;  /* 0x000000ffff187224 */ /* 0x000fc800078e0008 */
[----:B------:R-:W0:Y:S02]  /*5b90*/  F2I.FTZ.TRUNC.NTZ R5, R5 ;  /* 0x0000000500057305 */ /* 0x000e24000021f100 */
[----:B0-----:R0:W-:Y:S01]  /*5ba0*/  STG.E.U16 desc[UR36][R10.64], R5 ;  /* 0x000000050a007986 */ /* 0x0011e2000c101524 */
[----:B------:R-:W-:Y:S05]  /*5bb0*/  BRA `(.L_x_2009) ;  /* 0x0000000c00807947 */ /* 0x000fea0003800000 */
.L_x_2005:
[----:B------:R-:W-:-:S13]  /*5bc0*/  ISETP.GT.AND P0, PT, R0, 0x6, PT ;  /* 0x000000060000780c */ /* 0x000fda0003f04270 */
[----:B------:R-:W-:Y:S05]  /*5bd0*/  @P0 BRA `(.L_x_2012) ;  /* 0x0000000000340947 */ /* 0x000fea0003800000 */
[----:B------:R-:W-:-:S13]  /*5be0*/  ISETP.NE.AND P0, PT, R0, 0x5, PT ;  /* 0x000000050000780c */ /* 0x000fda0003f05270 */
[----:B------:R-:W-:Y:S05]  /*5bf0*/  @!P0 BRA `(.L_x_2013) ;  /* 0x0000000000188947 */ /* 0x000fea0003800000 */
[----:B------:R-:W-:-:S13]  /*5c00*/  ISETP.NE.AND P0, PT, R0, 0x6, PT ;  /* 0x000000060000780c */ /* 0x000fda0003f05270 */
[----:B------:R-:W-:Y:S05]  /*5c10*/  @P0 BRA `(.L_x_2008) ;  /* 0x0000000800fc0947 */ /* 0x000fea0003800000 */
[----:B---3--:R-:W-:Y:S02]  /*5c20*/  IMAD.U32 R5, R5, 0x10000, RZ ;  /* 0x0001000005057824 */ /* 0x008fe400078e00ff */
[----:B------:R-:W-:-:S03]  /*5c30*/  IMAD.MOV.U32 R24, RZ, RZ, R8 ;  /* 0x000000ffff187224 */ /* 0x000fc600078e0008 */
[----:B------:R0:W-:Y:S01]  /*5c40*/  STG.E desc[UR36][R10.64], R5 ;  /* 0x000000050a007986 */ /* 0x0001e2000c101924 */
[----:B------:R-:W-:Y:S05]  /*5c50*/  BRA `(.L_x_2009) ;  /* 0x0000000c00587947 */ /* 0x000fea0003800000 */
.L_x_2013:
[----:B---3--:R-:W-:Y:S02]  /*5c60*/  IMAD.U32 R0, R5, 0x10000, RZ ;  /* 0x0001000005007824 */ /* 0x008fe400078e00ff */
[----:B------:R-:W-:-:S03]  /*5c70*/  IMAD.MOV.U32 R24, RZ, RZ, R8 ;  /* 0x000000ffff187224 */ /* 0x000fc600078e0008 */
[----:B------:R-:W-:-:S05]  /*5c80*/  F2FP.F16.F32.PACK_AB R0, RZ, R0 ;  /* 0x00000000ff00723e */ /* 0x000fca00000000ff */
[----:B------:R0:W-:Y:S01]  /*5c90*/  STG.E.U16 desc[UR36][R10.64], R0 ;  /* 0x000000000a007986 */ /* 0x0001e2000c101524 */
[----:B------:R-:W-:Y:S05]  /*5ca0*/  BRA `(.L_x_2009) ;  /* 0x0000000c00447947 */ /* 0x000fea0003800000 */
.L_x_2012:
[----:B------:R-:W-:-:S13]  /*5cb0*/  ISETP.NE.AND P0, PT, R0, 0x7, PT ;  /* 0x000000070000780c */ /* 0x000fda0003f05270 */
[----:B------:R-:W-:Y:S05]  /*5cc0*/  @!P0 BRA `(.L_x_2014) ;  /* 0x00000000003c8947 */ /* 0x000fea0003800000 */
[----:B------:R-:W-:-:S13]  /*5cd0*/  ISETP.NE.AND P0, PT, R0, 0x8, PT ;  /* 0x000000080000780c */ /* 0x000fda0003f05270 */
[----:B------:R-:W-:Y:S05]  /*5ce0*/  @!P0 BRA `(.L_x_2015) ;  /* 0x00000000001c8947 */ /* 0x000fea0003800000 */
[----:B------:R-:W-:-:S13]  /*5cf0*/  ISETP.NE.AND P0, PT, R0, 0x9, PT ;  /* 0x000000090000780c */ /* 0x000fda0003f05270 */
[----:B------:R-:W-:Y:S05]  /*5d00*/  @P0 BRA `(.L_x_2008) ;  /* 0x0000000800c00947 */ /* 0x000fea0003800000 */
[----:B---3--:R-:W-:Y:S02]  /*5d10*/  IMAD.U32 R4, R5, 0x10000, RZ ;  /* 0x0001000005047824 */ /* 0x008fe400078e00ff */
[----:B------:R-:W-:Y:S02]  /*5d20*/  IMAD.MOV.U32 R5, RZ, RZ, RZ ;  /* 0x000000ffff057224 */ /* 0x000fe400078e00ff */
[----:B------:R-:W-:-:S03]  /*5d30*/  IMAD.MOV.U32 R24, RZ, RZ, R8 ;  /* 0x000000ffff187224 */ /* 0x000fc600078e0008 */
[----:B------:R0:W-:Y:S01]  /*5d40*/  STG.E.64 desc[UR36][R10.64], R4 ;  /* 0x000000040a007986 */ /* 0x0001e2000c101b24 */
[----:B------:R-:W-:Y:S05]  /*5d50*/  BRA `(.L_x_2009) ;  /* 0x0000000c00187947 */ /* 0x000fea0003800000 */
.L_x_2015:
[----:B---3--:R-:W-:Y:S02]  /*5d60*/  IMAD.U32 R5, R5, 0x10000, RZ ;  /* 0x0001000005057824 */ /* 0x008fe400078e00ff */
[----:B------:R-:W-:-:S03]  /*5d70*/  IMAD.MOV.U32 R24, RZ, RZ, R8 ;  /* 0x000000ffff187224 */ /* 0x000fc600078e0008 */
[----:B------:R-:W-:-:S04]  /*5d80*/  F2FP.F16.F32.PACK_AB R3, RZ, R5 ;  /* 0x00000005ff03723e */ /* 0x000fc800000000ff */
[----:B------:R-:W-:-:S05]  /*5d90*/  PRMT R3, R3, 0x5410, RZ ;  /* 0x0000541003037816 */ /* 0x000fca00000000ff */
[----:B------:R0:W-:Y:S01]  /*5da0*/  STG.E desc[UR36][R10.64], R3 ;  /* 0x000000030a007986 */ /* 0x0001e2000c101924 */
[----:B------:R-:W-:Y:S05]  /*5db0*/  BRA `(.L_x_2009) ;  /* 0x0000000c00007947 */ /* 0x000fea0003800000 */
.L_x_2014:
[----:B---3--:R-:W-:Y:S02]  /*5dc0*/  IMAD.U32 R4, R5, 0x10000, RZ ;  /* 0x0001000005047824 */ /* 0x008fe400078e00ff */
[----:B------:R-:W-:Y:S02]  /*5dd0*/  IMAD.MOV.U32 R24, RZ, RZ, R8 ;  /* 0x000000ffff187224 */ /* 0x000fe400078e0008 */
[----:B------:R-:W-:-:S06]  /*5de0*/  FMUL.FTZ R4, R4, 1 ;  /* 0x3f80000004047820 */ /* 0x000fcc0000410000 */
[----:B------:R-:W0:Y:S02]  /*5df0*/  F2F.F64.F32 R4, R4 ;  /* 0x0000000400047310 */ /* 0x000e240000201800 */
[----:B0-----:R0:W-:Y:S01]  /*5e00*/  STG.E.64 desc[UR36][R10.64], R4 ;  /* 0x000000040a007986 */ /* 0x0011e2000c101b24 */
[----:B------:R-:W-:Y:S05]  /*5e10*/  BRA `(.L_x_2009) ;  /* 0x0000000800e87947 */ /* 0x000fea0003800000 */
.L_x_2004:
        /* <DEDUP_REMOVED lines=10> */
[----:B------:R-:W-:-:S04]  /*5ec0*/  FSETP.NEU.FTZ.AND P0, PT, R5, RZ, PT ;  /* 0x000000ff0500720b */ /* 0x000fc80003f1d000 */
[----:B------:R-:W-:-:S05]  /*5ed0*/  SEL R3, RZ, 0x1, !P0 ;  /* 0x00000001ff037807 */ /* 0x000fca0004000000 */
[----:B------:R0:W-:Y:S01]  /*5ee0*/  STG.E.U8 desc[UR36][R10.64], R3 ;  /* 0x000000030a007986 */ /* 0x0001e2000c101124 */
[----:B------:R-:W-:Y:S05]  /*5ef0*/  BRA `(.L_x_2009) ;  /* 0x0000000800b07947 */ /* 0x000fea0003800000 */
.L_x_2018:
[----:B---3--:R-:W-:Y:S01]  /*5f00*/  IMAD.U32 R5, R5, 0x10000, RZ ;  /* 0x0001000005057824 */ /* 0x008fe200078e00ff */
[----:B------:R-:W-:Y:S01]  /*5f10*/  CS2R R6, SRZ ;  /* 0x0000000000067805 */ /* 0x000fe2000001ff00 */
[----:B------:R-:W-:Y:S02]  /*5f20*/  IMAD.MOV.U32 R24, RZ, RZ, R8 ;  /* 0x000000ffff187224 */ /* 0x000fe400078e0008 */
[----:B------:R-:W-:-:S06]  /*5f30*/  FMUL.FTZ R5, R5, 1 ;  /* 0x3f80000005057820 */ /* 0x000fcc0000410000 */
[----:B------:R-:W0:Y:S02]  /*5f40*/  F2F.F64.F32 R4, R5 ;  /* 0x0000000500047310 */ /* 0x000e240000201800 */
[----:B0-----:R0:W-:Y:S01]  /*5f50*/  STG.E.128 desc[UR36][R10.64], R4 ;  /* 0x000000040a007986 */ /* 0x0011e2000c101d24 */
[----:B------:R-:W-:Y:S05]  /*5f60*/  BRA `(.L_x_2009) ;  /* 0x0000000800947947 */ /* 0x000fea0003800000 */
.L_x_2017:
        /* <DEDUP_REMOVED lines=21> */
.L_x_2022:
[----:B------:R-:W-:Y:S05]  /*60c0*/  BSYNC B0 ;  /* 0x0000000000007941 */ /* 0x000fea0003800000 */
.L_x_2021:
[----:B------:R-:W-:Y:S01]  /*60d0*/  LOP3.LUT R5, R0, R5, RZ, 0xfc, !PT ;  /* 0x0000000500057212 */ /* 0x000fe200078efcff */
[----:B------:R-:W-:-:S04]  /*60e0*/  IMAD.MOV.U32 R24, RZ, RZ, R8 ;  /* 0x000000ffff187224 */ /* 0x000fc800078e0008 */
[----:B------:R0:W-:Y:S01]  /*60f0*/  STG.E.U8 desc[UR36][R10.64], R5 ;  /* 0x000000050a007986 */ /* 0x0001e2000c101124 */
[----:B------:R-:W-:Y:S05]  /*6100*/  BRA `(.L_x_2009) ;  /* 0x00000008002c7947 */ /* 0x000fea0003800000 */
.L_x_2020:
[----:B---3--:R-:W-:Y:S01]  /*6110*/  IMAD.U32 R5, R5, 0x10000, RZ ;  /* 0x0001000005057824 */ /* 0x008fe200078e00ff */
        /* <DEDUP_REMOVED lines=12> */
.L_x_2024:
[----:B------:R-:W-:Y:S01]  /*61e0*/  IMAD.MOV.U32 R0, RZ, RZ, 0x7f ;  /* 0x0000007fff007424 */ /* 0x000fe200078e00ff */
[----:B------:R-:W-:-:S04]  /*61f0*/  ISETP.GT.U32.AND P0, PT, R3, 0x7f800000, PT ;  /* 0x7f8000000300780c */ /* 0x000fc80003f04070 */
[----:B------:R-:W-:-:S09]  /*6200*/  SEL R0, R0, 0x7c, P0 ;  /* 0x0000007c00007807 */ /* 0x000fd20000000000 */
.L_x_2025:
[----:B------:R-:W-:Y:S05]  /*6210*/  BSYNC B0 ;  /* 0x0000000000007941 */ /* 0x000fea0003800000 */
.L_x_2023:
[----:B------:R-:W-:Y:S01]  /*6220*/  LOP3.LUT R3, R5, 0x80000000, RZ, 0xc0, !PT ;  /* 0x8000000005037812 */ /* 0x000fe200078ec0ff */
[----:B------:R-:W-:-:S03]  /*6230*/  IMAD.MOV.U32 R24, RZ, RZ, R8 ;  /* 0x000000ffff187224 */ /* 0x000fc600078e0008 */
[----:B------:R-:W-:-:S04]  /*6240*/  SHF.R.U32.HI R3, RZ, 0x18, R3 ;  /* 0x00000018ff037819 */ /* 0x000fc80000011603 */
[----:B------:R-:W-:-:S05]  /*6250*/  LOP3.LUT R3, R0, R3, RZ, 0xfc, !PT ;  /* 0x0000000300037212 */ /* 0x000fca00078efcff */
[----:B------:R0:W-:Y:S01]  /*6260*/  STG.E.U8 desc[UR36][R10.64], R3 ;  /* 0x000000030a007986 */ /* 0x0001e2000c101124 */
[----:B------:R-:W-:Y:S05]  /*6270*/  BRA `(.L_x_2009) ;  /* 0x0000000400d07947 */ /* 0x000fea0003800000 */
.L_x_2019:
[----:B---3--:R0:W-:Y:S01]  /*6280*/  STG.E.U16 desc[UR36][R10.64], R5 ;  /* 0x000000050a007986 */ /* 0x0081e2000c101524 */
[----:B------:R-:W-:Y:S01]  /*6290*/  IMAD.MOV.U32 R24, RZ, RZ, R8 ;  /* 0x000000ffff187224 */ /* 0x000fe200078e0008 */
[----:B------:R-:W-:Y:S06]  /*62a0*/  BRA `(.L_x_2009) ;  /* 0x0000000400c47947 */ /* 0x000fec0003800000 */
.L_x_2016:
        /* <DEDUP_REMOVED lines=10> */
[----:B------:R-:W0:Y:S02]  /*6350*/  F2I.FTZ.U32.TRUNC.NTZ R3, R3 ;  /* 0x0000000300037305 */ /* 0x000e24000021f000 */
[----:B0-----:R0:W-:Y:S01]  /*6360*/  STG.E.U16 desc[UR36][R10.64], R3 ;  /* 0x000000030a007986 */ /* 0x0011e2000c101524 */
[----:B------:R-:W-:Y:S05]  /*6370*/  BRA `(.L_x_2009) ;  /* 0x0000000400907947 */ /* 0x000fea0003800000 */
.L_x_2028:
[----:B---3--:R-:W-:Y:S01]  /*6380*/  IMAD.U32 R7, R5, 0x10000, RZ ;  /* 0x0001000005077824 */ /* 0x008fe200078e00ff */
        /* <DEDUP_REMOVED lines=16> */
.L_x_2031:
[----:B------:R-:W-:-:S04]  /*6490*/  LOP3.LUT R3, R7, 0x80000000, RZ, 0xc0, !PT ;  /* 0x8000000007037812 */ /* 0x000fc800078ec0ff */
[----:B------:R-:W-:-:S04]  /*64a0*/  SHF.R.U32.HI R3, RZ, 0x18, R3 ;  /* 0x00000018ff037819 */ /* 0x000fc80000011603 */
[----:B------:R-:W-:-:S04]  /*64b0*/  LOP3.LUT R0, R0, R3, RZ, 0xfc, !PT ;  /* 0x0000000300007212 */ /* 0x000fc800078efcff */
[----:B------:R-:W-:-:S07]  /*64c0*/  PRMT R5, R0, 0x7610, R5 ;  /* 0x0000761000057816 */ /* 0x000fce0000000005 */
.L_x_2030:
[----:B------:R-:W-:Y:S05]  /*64d0*/  BSYNC B0 ;  /* 0x0000000000007941 */ /* 0x000fea0003800000 */
.L_x_2029:
[----:B------:R3:W-:Y:S01]  /*64e0*/  STG.E.U8 desc[UR36][R10.64], R5 ;  /* 0x000000050a007986 */ /* 0x0007e2000c101124 */
[----:B------:R-:W-:Y:S01]  /*64f0*/  IMAD.MOV.U32 R24, RZ, RZ, R8 ;  /* 0x000000ffff187224 */ /* 0x000fe200078e0008 */
[----:B------:R-:W-:Y:S06]  /*6500*/  BRA `(.L_x_2009) ;  /* 0x00000004002c7947 */ /* 0x000fec0003800000 */
.L_x_2027:
        /* <DEDUP_REMOVED lines=17> */
.L_x_2034:
[----:B------:R-:W-:-:S04]  /*6620*/  LOP3.LUT R3, R7, 0x80000000, RZ, 0xc0, !PT ;  /* 0x8000000007037812 */ /* 0x000fc800078ec0ff */
[----:B------:R-:W-:-:S04]  /*6630*/  SHF.R.U32.HI R3, RZ, 0x18, R3 ;  /* 0x00000018ff037819 */ /* 0x000fc80000011603 */
[----:B------:R-:W-:-:S04]  /*6640*/  LOP3.LUT R0, R0, R3, RZ, 0xfc, !PT ;  /* 0x0000000300007212 */ /* 0x000fc800078efcff */
[----:B------:R-:W-:-:S07]  /*6650*/  PRMT R5, R0, 0x7610, R5 ;  /* 0x0000761000057816 */ /* 0x000fce0000000005 */
.L_x_2033:
[----:B------:R-:W-:Y:S05]  /*6660*/  BSYNC B0 ;  /* 0x0000000000007941 */ /* 0x000fea0003800000 */
.L_x_2032:
[----:B------:R0:W-:Y:S01]  /*6670*/  STG.E.U8 desc[UR36][R10.64], R5 ;  /* 0x000000050a007986 */ /* 0x0001e2000c101124 */
[----:B------:R-:W-:Y:S01]  /*6680*/  IMAD.MOV.U32 R24, RZ, RZ, R8 ;  /* 0x000000ffff187224 */ /* 0x000fe200078e0008 */
[----:B------:R-:W-:Y:S06]  /*6690*/  BRA `(.L_x_2009) ;  /* 0x0000000000c87947 */ /* 0x000fec0003800000 */
.L_x_2026:
[----:B------:R-:W-:-:S13]  /*66a0*/  ISETP.NE.AND P0, PT, R0, 0x1c, PT ;  /* 0x0000001c0000780c */ /* 0x000fda0003f05270 */
[----:B------:R-:W-:Y:S05]  /*66b0*/  @!P0 BRA `(.L_x_2035) ;  /* 0x0000000000b08947 */ /* 0x000fea0003800000 */
[----:B------:R-:W-:-:S13]  /*66c0*/  ISETP.NE.AND P0, PT, R0, 0x1d, PT ;  /* 0x0000001d0000780c */ /* 0x000fda0003f05270 */
[----:B------:R-:W-:Y:S05]  /*66d0*/  @!P0 BRA `(.L_x_2036) ;  /* 0x0000000000948947 */ /* 0x000fea0003800000 */
[----:B------:R-:W-:-:S13]  /*66e0*/  ISETP.NE.AND P0, PT, R0, 0x2c, PT ;  /* 0x0000002c0000780c */ /* 0x000fda0003f05270 */
[----:B------:R-:W-:Y:S05]  /*66f0*/  @P0 BRA `(.L_x_2008) ;  /* 0x0000000000440947 */ /* 0x000fea0003800000 */
[----:B---3--:R-:W-:Y:S02]  /*6700*/  IMAD.U32 R4, R5, 0x10000, RZ ;  /* 0x0001000005047824 */ /* 0x008fe400078e00ff */
        /* <DEDUP_REMOVED lines=16> */
.L_x_2008:
[----:B------:R-:W-:Y:S01]  /*6810*/  MOV R14, 0x0 ;  /* 0x00000000000e7802 */ /* 0x000fe20000000f00 */
[----:B------:R-:W-:Y:S01]  /*6820*/  ULDC.64 UR4, c[0x4][0x178] ;  /* 0x01005e0000047ab9 */ /* 0x000fe20000000a00 */
[----:B------:R-:W-:Y:S01]  /*6830*/  ULDC.64 UR6, c[0x4][0x180] ;  /* 0x0100600000067ab9 */ /* 0x000fe20000000a00 */
[----:B------:R-:W-:Y:S02]  /*6840*/  IMAD.U32 R4, RZ, RZ, UR4 ;  /* 0x00000004ff047e24 */ /* 0x000fe4000f8e00ff */
[----:B---3--:R-:W-:Y:S01]  /*6850*/  IMAD.U32 R5, RZ, RZ, UR5 ;  /* 0x00000005ff057e24 */ /* 0x008fe2000f8e00ff */
        /* <DEDUP_REMOVED lines=11> */
.L_x_2037:
[----:B------:R-:W-:Y:S01]  /*6910*/  VIADD R24, R24, 0x80 ;  /* 0x0000008018187836 */ /* 0x000fe20000000000 */
[----:B------:R-:W-:Y:S06]  /*6920*/  BRA `(.L_x_2009) ;  /* 0x0000000000247947 */ /* 0x000fec0003800000 */
.L_x_2036:
[----:B---3--:R-:W-:Y:S02]  /*6930*/  IMAD.U32 R5, R5, 0x10000, RZ ;  /* 0x0001000005057824 */ /* 0x008fe400078e00ff */
[----:B------:R-:W-:-:S04]  /*6940*/  IMAD.MOV.U32 R24, RZ, RZ, R8 ;  /* 0x000000ffff187224 */ /* 0x000fc800078e0008 */
[----:B------:R-:W0:Y:S02]  /*6950*/  F2I.U64.TRUNC R4, R5 ;  /* 0x0000000500047311 */ /* 0x000e24000020d800 */
[----:B0-----:R2:W-:Y:S01]  /*6960*/  STG.E.64 desc[UR36][R10.64], R4 ;  /* 0x000000040a007986 */ /* 0x0015e2000c101b24 */
[----:B------:R-:W-:Y:S05]  /*6970*/  BRA `(.L_x_2009) ;  /* 0x0000000000107947 */ /* 0x000fea0003800000 */
.L_x_2035:
[----:B---3--:R-:W-:Y:S02]  /*6980*/  IMAD.U32 R5, R5, 0x10000, RZ ;  /* 0x0001000005057824 */ /* 0x008fe400078e00ff */
[----:B------:R-:W-:-:S04]  /*6990*/  IMAD.MOV.U32 R24, RZ, RZ, R8 ;  /* 0x000000ffff187224 */ /* 0x000fc800078e0008 */
[----:B------:R-:W0:Y:S02]  /*69a0*/  F2I.FTZ.U32.TRUNC.NTZ R5, R5 ;  /* 0x0000000500057305 */ /* 0x000e24000021f000 */
[----:B0-----:R0:W-:Y:S02]  /*69b0*/  STG.E desc[UR36][R10.64], R5 ;  /* 0x000000050a007986 */ /* 0x0011e4000c101924 */
.L_x_2009:
[----:B------:R-:W-:-:S13]  /*69c0*/  ISETP.GE.AND P0, PT, R24, R19, PT ;  /* 0x000000131800720c */ /* 0x000fda0003f06270 */
[----:B------:R-:W-:Y:S05]  /*69d0*/  @P0 BREAK B6 ;  /* 0x0000000000060942 */ /* 0x000fea0003800000 */
[----:B------:R-:W-:Y:S05]  /*69e0*/  @P0 BRA `(.L_x_2038) ;  /* 0x0000001c00f00947 */ /* 0x000fea0003800000 */
[----:B------:R-:W5:Y:S01]  /*69f0*/  LDC.64 R8, c[0x0][0x218] ;  /* 0x00008600ff087b82 */ /* 0x000f620000000a00 */
[----:B0-----:R-:W-:Y:S01]  /*6a00*/  IMAD R0, R22, 0x200, R24 ;  /* 0x0000020016007824 */ /* 0x001fe200078e0218 */
[----:B--2---:R-:W-:Y:S01]  /*6a10*/  PRMT R4, R2, 0x9910, RZ ;  /* 0x0000991002047816 */ /* 0x004fe200000000ff */
[----:B------:R-:W-:Y:S02]  /*6a20*/  ULDC UR4, c[0x0][0x238] ;  /* 0x00008e0000047ab9 */ /* 0x000fe40000000800 */
[----:B-1----:R-:W-:Y:S02]  /*6a30*/  IMAD R3, R0, UR4, RZ ;  /* 0x0000000400037c24 */ /* 0x002fe4000f8e02ff */
[----:B------:R-:W-:-:S05]  /*6a40*/  IMAD.MOV.U32 R0, RZ, RZ, R4 ;  /* 0x000000ffff007224 */ /* 0x000fca00078e0004 */
[----:B------:R-:W-:Y:S02]  /*6a50*/  ISETP.GT.AND P1, PT, R0, 0x9, PT ;  /* 0x000000090000780c */ /* 0x000fe40003f24270 */
[----:B-----5:R-:W-:-:S05]  /*6a60*/  IADD3 R8, P0, R3, R8, RZ ;  /* 0x0000000803087210 */ /* 0x020fca0007f1e0ff */
        /* <DEDUP_REMOVED lines=14> */
.L_x_2042:
[----:B---3--:R-:W-:-:S06]  /*6b50*/  IMAD.U32 R5, R18, 0x10000, RZ ;  /* 0x0001000012057824 */ /* 0x008fcc00078e00ff */
[----:B------:R-:W0:Y:S02]  /*6b60*/  F2I.S64.TRUNC R4, R5 ;  /* 0x0000000500047311 */ /* 0x000e24000020d900 */
[----:B0-----:R0:W-:Y:S01]  /*6b70*/  STG.E.U8 desc[UR36][R8.64], R4 ;  /* 0x0000000408007986 */ /* 0x0011e2000c101124 */
[----:B------:R-:W-:Y:S05]  /*6b80*/  BRA `(.L_x_2044) ;  /* 0x0000000c00847947 */ /* 0x000fea0003800000 */
.L_x_2041:
[----:B------:R-:W-:-:S13]  /*6b90*/  ISETP.NE.AND P0, PT, R0, 0x2, PT ;  /* 0x000000020000780c */ /* 0x000fda0003f05270 */
[----:B------:R-:W-:Y:S05]  /*6ba0*/  @!P0 BRA `(.L_x_2045) ;  /* 0x0000000000308947 */ /* 0x000fea0003800000 */
[----:B------:R-:W-:-:S13]  /*6bb0*/  ISETP.NE.AND P0, PT, R0, 0x3, PT ;  /* 0x000000030000780c */ /* 0x000fda0003f05270 */
[----:B------:R-:W-:Y:S05]  /*6bc0*/  @!P0 BRA `(.L_x_2046) ;  /* 0x0000000000188947 */ /* 0x000fea0003800000 */
[----:B------:R-:W-:-:S13]  /*6bd0*/  ISETP.NE.AND P0, PT, R0, 0x4, PT ;  /* 0x000000040000780c */ /* 0x000fda0003f05270 */
[----:B------:R-:W-:Y:S05]  /*6be0*/  @P0 BRA `(.L_x_2043) ;  /* 0x0000000c000c0947 */ /* 0x000fea0003800000 */
[----:B------:R-:W-:-:S06]  /*6bf0*/  IMAD.U32 R4, R18, 0x10000, RZ ;  /* 0x0001000012047824 */ /* 0x000fcc00078e00ff */
[----:B---3--:R-:W0:Y:S02]  /*6c00*/  F2I.S64.TRUNC R4, R4 ;  /* 0x0000000400047311 */ /* 0x008e24000020d900 */
[----:B0-----:R1:W-:Y:S01]  /*6c10*/  STG.E.64 desc[UR36][R8.64], R4 ;  /* 0x0000000408007986 */ /* 0x0013e2000c101b24 */
[----:B------:R-:W-:Y:S05]  /*6c20*/  BRA `(.L_x_2044) ;  /* 0x0000000c005c7947 */ /* 0x000fea0003800000 */
.L_x_2046:
[----:B------:R-:W-:-:S04]  /*6c30*/  IMAD.U32 R18, R18, 0x10000, RZ ;  /* 0x0001000012127824 */ /* 0x000fc800078e00ff */
[----:B------:R-:W0:Y:S02]  /*6c40*/  F2I.FTZ.TRUNC.NTZ R3, R18 ;  /* 0x0000001200037305 */ /* 0x000e24000021f100 */
[----:B0-----:R2:W-:Y:S01]  /*6c50*/  STG.E desc[UR36][R8.64], R3 ;  /* 0x0000000308007986 */ /* 0x0015e2000c101924 */
[----:B------:R-:W-:Y:S05]  /*6c60*/  BRA `(.L_x_2044) ;  /* 0x0000000c004c7947 */ /* 0x000fea0003800000 */
.L_x_2045:
[----:B------:R-:W-:-:S04]  /*6c70*/  IMAD.U32 R18, R18, 0x10000, RZ ;  /* 0x0001000012127824 */ /* 0x000fc800078e00ff */
[----:B------:R-:W0:Y:S02]  /*6c80*/  F2I.FTZ.TRUNC.NTZ R3, R18 ;  /* 0x0000001200037305 */ /* 0x000e24000021f100 */
[----:B0-----:R0:W-:Y:S01]  /*6c90*/  STG.E.U16 desc[UR36][R8.64], R3 ;  /* 0x0000000308007986 */ /* 0x0011e2000c101524 */
[----:B------:R-:W-:Y:S05]  /*6ca0*/  BRA `(.L_x_2044) ;  /* 0x0000000c003c7947 */ /* 0x000fea0003800000 */
.L_x_2040:
        /* <DEDUP_REMOVED lines=9> */
.L_x_2048:
[----:B------:R-:W-:-:S05]  /*6d40*/  IMAD.U32 R0, R18, 0x10000, RZ ;  /* 0x0001000012007824 */ /* 0x000fca00078e00ff */
[----:B------:R-:W-:-:S05]  /*6d50*/  F2FP.F16.F32.PACK_AB R0, RZ, R0 ;  /* 0x00000000ff00723e */ /* 0x000fca00000000ff */
[----:B------:R0:W-:Y:S01]  /*6d60*/  STG.E.U16 desc[UR36][R8.64], R0 ;  /* 0x0000000008007986 */ /* 0x0001e2000c101524 */
[----:B------:R-:W-:Y:S05]  /*6d70*/  BRA `(.L_x_2044) ;  /* 0x0000000c00087947 */ /* 0x000fea0003800000 */
.L_x_2047:
[----:B------:R-:W-:-:S13]  /*6d80*/  ISETP.NE.AND P0, PT, R0, 0x7, PT ;  /* 0x000000070000780c */ /* 0x000fda0003f05270 */
[----:B------:R-:W-:Y:S05]  /*6d90*/  @!P0 BRA `(.L_x_2049) ;  /* 0x0000000000348947 */ /* 0x000fea0003800000 */
[----:B------:R-:W-:-:S13]  /*6da0*/  ISETP.NE.AND P0, PT, R0, 0x8, PT ;  /* 0x000000080000780c */ /* 0x000fda0003f05270 */
[----:B------:R-:W-:Y:S05]  /*6db0*/  @!P0 BRA `(.L_x_2050) ;  /* 0x0000000000188947 */ /* 0x000fea0003800000 */
[----:B------:R-:W-:-:S13]  /*6dc0*/  ISETP.NE.AND P0, PT, R0, 0x9, PT ;  /* 0x000000090000780c */ /* 0x000fda0003f05270 */
[----:B------:R-:W-:Y:S05]  /*6dd0*/  @P0 BRA `(.L_x_2043) ;  /* 0x0000000800900947 */ /* 0x000fea0003800000 */
[----:B------:R-:W-:Y:S02]  /*6de0*/  IMAD.U32 R4, R18, 0x10000, RZ ;  /* 0x0001000012047824 */ /* 0x000fe400078e00ff */
[----:B---3--:R-:W-:-:S05]  /*6df0*/  IMAD.MOV.U32 R5, RZ, RZ, RZ ;  /* 0x000000ffff057224 */ /* 0x008fca00078e00ff */
[----:B------:R0:W-:Y:S01]  /*6e00*/  STG.E.64 desc[UR36][R8.64], R4 ;  /* 0x0000000408007986 */ /* 0x0001e2000c101b24 */
[----:B------:R-:W-:Y:S05]  /*6e10*/  BRA `(.L_x_2044) ;  /* 0x0000000800e07947 */ /* 0x000fea0003800000 */
.L_x_2050:
[----:B------:R-:W-:-:S05]  /*6e20*/  IMAD.U32 R18, R18, 0x10000, RZ ;  /* 0x0001000012127824 */ /* 0x000fca00078e00ff */
[----:B------:R-:W-:-:S04]  /*6e30*/  F2FP.F16.F32.PACK_AB R3, RZ, R18 ;  /* 0x00000012ff03723e */ /* 0x000fc800000000ff */
[----:B------:R-:W-:-:S05]  /*6e40*/  PRMT R3, R3, 0x5410, RZ ;  /* 0x0000541003037816 */ /* 0x000fca00000000ff */
[----:B------:R0:W-:Y:S01]  /*6e50*/  STG.E desc[UR36][R8.64], R3 ;  /* 0x0000000308007986 */ /* 0x0001e2000c101924 */
[----:B------:R-:W-:Y:S05]  /*6e60*/  BRA `(.L_x_2044) ;  /* 0x0000000800cc7947 */ /* 0x000fea0003800000 */
.L_x_2049:
[----:B------:R-:W-:-:S04]  /*6e70*/  IMAD.U32 R4, R18, 0x10000, RZ ;  /* 0x0001000012047824 */ /* 0x000fc800078e00ff */
[----:B------:R-:W-:-:S06]  /*6e80*/  FMUL.FTZ R4, R4, 1 ;  /* 0x3f80000004047820 */ /* 0x000fcc0000410000 */
[----:B---3--:R-:W0:Y:S02]  /*6e90*/  F2F.F64.F32 R4, R4 ;  /* 0x0000000400047310 */ /* 0x008e240000201800 */
[----:B0-----:R0:W-:Y:S01]  /*6ea0*/  STG.E.64 desc[UR36][R8.64], R4 ;  /* 0x0000000408007986 */ /* 0x0011e2000c101b24 */
[----:B------:R-:W-:Y:S05]  /*6eb0*/  BRA `(.L_x_2044) ;  /* 0x0000000800b87947 */ /* 0x000fea0003800000 */
.L_x_2039:
        /* <DEDUP_REMOVED lines=13> */
.L_x_2053:
[----:B------:R-:W-:Y:S01]  /*6f90*/  IMAD.U32 R18, R18, 0x10000, RZ ;  /* 0x0001000012127824 */ /* 0x000fe200078e00ff */
[----:B------:R-:W-:-:S03]  /*6fa0*/  CS2R R6, SRZ ;  /* 0x0000000000067805 */ /* 0x000fc6000001ff00 */
[----:B------:R-:W-:-:S06]  /*6fb0*/  FMUL.FTZ R4, R18, 1 ;  /* 0x3f80000012047820 */ /* 0x000fcc0000410000 */
[----:B---3--:R-:W0:Y:S02]  /*6fc0*/  F2F.F64.F32 R4, R4 ;  /* 0x0000000400047310 */ /* 0x008e240000201800 */
[----:B0-----:R0:W-:Y:S01]  /*6fd0*/  STG.E.128 desc[UR36][R8.64], R4 ;  /* 0x0000000408007986 */ /* 0x0011e2000c101d24 */
[----:B------:R-:W-:Y:S05]  /*6fe0*/  BRA `(.L_x_2044) ;  /* 0x00000008006c7947 */ /* 0x000fea0003800000 */
.L_x_2052:
        /* <DEDUP_REMOVED lines=11> */
[----:B---3--:R-:W-:Y:S01]  /*70a0*/  SHF.R.U32.HI R5, RZ, 0x18, R0 ;  /* 0x00000018ff057819 */ /* 0x008fe20000011600 */
        /* <DEDUP_REMOVED lines=9> */
.L_x_2057:
[----:B------:R-:W-:Y:S05]  /*7140*/  BSYNC B0 ;  /* 0x0000000000007941 */ /* 0x000fea0003800000 */
.L_x_2056:
[----:B------:R-:W-:-:S05]  /*7150*/  LOP3.LUT R5, R0, R5, RZ, 0xfc, !PT ;  /* 0x0000000500057212 */ /* 0x000fca00078efcff */
[----:B------:R0:W-:Y:S01]  /*7160*/  STG.E.U8 desc[UR36][R8.64], R5 ;  /* 0x0000000508007986 */ /* 0x0001e2000c101124 */
[----:B------:R-:W-:Y:S05]  /*7170*/  BRA `(.L_x_2044) ;  /* 0x0000000800087947 */ /* 0x000fea0003800000 */
.L_x_2055:
        /* <DEDUP_REMOVED lines=13> */
.L_x_2059:
[----:B------:R-:W-:Y:S01]  /*7250*/  IMAD.MOV.U32 R0, RZ, RZ, 0x7f ;  /* 0x0000007fff007424 */ /* 0x000fe200078e00ff */
[----:B------:R-:W-:-:S04]  /*7260*/  ISETP.GT.U32.AND P0, PT, R3, 0x7f800000, PT ;  /* 0x7f8000000300780c */ /* 0x000fc80003f04070 */
[----:B------:R-:W-:-:S09]  /*7270*/  SEL R0, R0, 0x7c, P0 ;  /* 0x0000007c00007807 */ /* 0x000fd20000000000 */
.L_x_2060:
[----:B------:R-:W-:Y:S05]  /*7280*/  BSYNC B0 ;  /* 0x0000000000007941 */ /* 0x000fea0003800000 */
.L_x_2058:
[----:B------:R-:W-:-:S04]  /*7290*/  LOP3.LUT R3, R5, 0x80000000, RZ, 0xc0, !PT ;  /* 0x8000000005037812 */ /* 0x000fc800078ec0ff */
[----:B------:R-:W-:-:S04]  /*72a0*/  SHF.R.U32.HI R3, RZ, 0x18, R3 ;  /* 0x00000018ff037819 */ /* 0x000fc80000011603 */
[----:B------:R-:W-:-:S05]  /*72b0*/  LOP3.LUT R3, R0, R3, RZ, 0xfc, !PT ;  /* 0x0000000300037212 */ /* 0x000fca00078efcff */
[----:B------:R0:W-:Y:S01]  /*72c0*/  STG.E.U8 desc[UR36][R8.64], R3 ;  /* 0x0000000308007986 */ /* 0x0001e2000c101124 */
[----:B------:R-:W-:Y:S05]  /*72d0*/  BRA `(.L_x_2044) ;  /* 0x0000000400b07947 */ /* 0x000fea0003800000 */
.L_x_2054:
[----:B------:R0:W-:Y:S01]  /*72e0*/  STG.E.U16 desc[UR36][R8.64], R18 ;  /* 0x0000001208007986 */ /* 0x0001e2000c101524 */
[----:B------:R-:W-:Y:S05]  /*72f0*/  BRA `(.L_x_2044) ;  /* 0x0000000400a87947 */ /* 0x000fea0003800000 */
.L_x_2051:
        /* <DEDUP_REMOVED lines=12> */
.L_x_2063:
        /* <DEDUP_REMOVED lines=17> */
.L_x_2066:
[----:B------:R-:W-:-:S04]  /*74d0*/  LOP3.LUT R3, R5, 0x80000000, RZ, 0xc0, !PT ;  /* 0x8000000005037812 */ /* 0x000fc800078ec0ff */
[----:B------:R-:W-:-:S04]  /*74e0*/  SHF.R.U32.HI R3, RZ, 0x18, R3 ;  /* 0x00000018ff037819 */ /* 0x000fc80000011603 */
[----:B------:R-:W-:-:S04]  /*74f0*/  LOP3.LUT R0, R0, R3, RZ, 0xfc, !PT ;  /* 0x0000000300007212 */ /* 0x000fc800078efcff */
[----:B------:R-:W-:-:S07]  /*7500*/  PRMT R4, R0, 0x7610, R4 ;  /* 0x0000761000047816 */ /* 0x000fce0000000004 */
.L_x_2065:
[----:B------:R-:W-:Y:S05]  /*7510*/  BSYNC B0 ;  /* 0x0000000000007941 */ /* 0x000fea0003800000 */
.L_x_2064:
[----:B------:R0:W-:Y:S01]  /*7520*/  STG.E.U8 desc[UR36][R8.64], R4 ;  /* 0x0000000408007986 */ /* 0x0001e2000c101124 */
[----:B------:R-:W-:Y:S05]  /*7530*/  BRA `(.L_x_2044) ;  /* 0x0000000400187947 */ /* 0x000fea0003800000 */
.L_x_2062:
        /* <DEDUP_REMOVED lines=17> */
.L_x_2069:
[----:B------:R-:W-:-:S04]  /*7650*/  LOP3.LUT R3, R5, 0x80000000, RZ, 0xc0, !PT ;  /* 0x8000000005037812 */ /* 0x000fc800078ec0ff */
[----:B------:R-:W-:-:S04]  /*7660*/  SHF.R.U32.HI R3, RZ, 0x18, R3 ;  /* 0x00000018ff037819 */ /* 0x000fc80000011603 */
[----:B------:R-:W-:-:S04]  /*7670*/  LOP3.LUT R0, R0, R3, RZ, 0xfc, !PT ;  /* 0x0000000300007212 */ /* 0x000fc800078efcff */
[----:B------:R-:W-:-:S07]  /*7680*/  PRMT R4, R0, 0x7610, R4 ;  /* 0x0000761000047816 */ /* 0x000fce0000000004 */
.L_x_2068:
[----:B------:R-:W-:Y:S05]  /*7690*/  BSYNC B0 ;  /* 0x0000000000007941 */ /* 0x000fea0003800000 */
.L_x_2067:
[----:B------:R0:W-:Y:S01]  /*76a0*/  STG.E.U8 desc[UR36][R8.64], R4 ;  /* 0x0000000408007986 */ /* 0x0001e2000c101124 */
[----:B------:R-:W-:Y:S05]  /*76b0*/  BRA `(.L_x_2044) ;  /* 0x0000000000b87947 */ /* 0x000fea0003800000 */
.L_x_2061:
        /* <DEDUP_REMOVED lines=22> */
.L_x_2043:
        /* <DEDUP_REMOVED lines=16> */
.L_x_2072:
[----:B------:R-:W-:Y:S05]  /*7920*/  BRA `(.L_x_2044) ;  /* 0x00000000001c7947 */ /* 0x000fea0003800000 */
.L_x_2071:
[----:B------:R-:W-:-:S06]  /*7930*/  IMAD.U32 R4, R18, 0x10000, RZ ;  /* 0x0001000012047824 */ /* 0x000fcc00078e00ff */
[----:B---3--:R-:W0:Y:S02]  /*7940*/  F2I.U64.TRUNC R4, R4 ;  /* 0x0000000400047311 */ /* 0x008e24000020d800 */
[----:B0-----:R0:W-:Y:S01]  /*7950*/  STG.E.64 desc[UR36][R8.64], R4 ;  /* 0x0000000408007986 */ /* 0x0011e2000c101b24 */
[----:B------:R-:W-:Y:S05]  /*7960*/  BRA `(.L_x_2044) ;  /* 0x00000000000c7947 */ /* 0x000fea0003800000 */
.L_x_2070:
[----:B------:R-:W-:-:S04]  /*7970*/  IMAD.U32 R18, R18, 0x10000, RZ ;  /* 0x0001000012127824 */ /* 0x000fc800078e00ff */
[----:B------:R-:W0:Y:S02]  /*7980*/  F2I.FTZ.U32.TRUNC.NTZ R3, R18 ;  /* 0x0000001200037305 */ /* 0x000e24000021f000 */
[----:B0-----:R0:W-:Y:S02]  /*7990*/  STG.E desc[UR36][R8.64], R3 ;  /* 0x0000000308007986 */ /* 0x0011e4000c101924 */
.L_x_2044:
[----:B------:R-:W-:-:S07]  /*79a0*/  VIADD R24, R24, 0x80 ;  /* 0x0000008018187836 */ /* 0x000fce0000000000 */
.L_x_2003:
[----:B------:R-:W-:-:S13]  /*79b0*/  ISETP.GE.AND P0, PT, R24, R19, PT ;  /* 0x000000131800720c */ /* 0x000fda0003f06270 */
[----:B------:R-:W-:Y:S05]  /*79c0*/  @P0 BREAK B6 ;  /* 0x0000000000060942 */ /* 0x000fea0003800000 */
[----:B------:R-:W-:Y:S05]  /*79d0*/  @P0 BRA `(.L_x_2038) ;  /* 0x0000000c00f40947 */ /* 0x000fea0003800000 */
[----:B------:R-:W-:Y:S05]  /*79e0*/  BSYNC B6 ;  /* 0x0000000000067941 */ /* 0x000fea0003800000 */
.L_x_2002:
[----:B012---:R-:W0:Y:S01]  /*79f0*/  LDC.64 R8, c[0x0][0x218] ;  /* 0x00008600ff087b82 */ /* 0x007e220000000a00 */
        /* <DEDUP_REMOVED lines=21> */
.L_x_2076:
[----:B---34-:R-:W-:-:S06]  /*7b50*/  IMAD.U32 R5, R17, 0x10000, RZ ;  /* 0x0001000011057824 */ /* 0x018fcc00078e00ff */
[----:B------:R-:W0:Y:S02]  /*7b60*/  F2I.S64.TRUNC R4, R5 ;  /* 0x0000000500047311 */ /* 0x000e24000020d900 */
[----:B0-----:R0:W-:Y:S01]  /*7b70*/  STG.E.U8 desc[UR36][R8.64], R4 ;  /* 0x0000000408007986 */ /* 0x0011e2000c101124 */
[----:B------:R-:W-:Y:S05]  /*7b80*/  BRA `(.L_x_2078) ;  /* 0x0000000c00847947 */ /* 0x000fea0003800000 */
.L_x_2075:
[----:B------:R-:W-:-:S13]  /*7b90*/  ISETP.NE.AND P0, PT, R0, 0x2, PT ;  /* 0x000000020000780c */ /* 0x000fda0003f05270 */
[----:B------:R-:W-:Y:S05]  /*7ba0*/  @!P0 BRA `(.L_x_2079) ;  /* 0x0000000000308947 */ /* 0x000fea0003800000 */
[----:B------:R-:W-:-:S13]  /*7bb0*/  ISETP.NE.AND P0, PT, R0, 0x3, PT ;  /* 0x000000030000780c */ /* 0x000fda0003f05270 */
[----:B------:R-:W-:Y:S05]  /*7bc0*/  @!P0 BRA `(.L_x_2080) ;  /* 0x0000000000188947 */ /* 0x000fea0003800000 */
[----:B------:R-:W-:-:S13]  /*7bd0*/  ISETP.NE.AND P0, PT, R0, 0x4, PT ;  /* 0x000000040000780c */ /* 0x000fda0003f05270 */
[----:B------:R-:W-:Y:S05]  /*7be0*/  @P0 BRA `(.L_x_2077) ;  /* 0x0000000c000c0947 */ /* 0x000fea0003800000 */
[----:B----4-:R-:W-:-:S06]  /*7bf0*/  IMAD.U32 R4, R17, 0x10000, RZ ;  /* 0x0001000011047824 */ /* 0x010fcc00078e00ff */
[----:B---3--:R-:W0:Y:S02]  /*7c00*/  F2I.S64.TRUNC R4, R4 ;  /* 0x0000000400047311 */ /* 0x008e24000020d900 */
[----:B0-----:R0:W-:Y:S01]  /*7c10*/  STG.E.64 desc[UR36][R8.64], R4 ;  /* 0x0000000408007986 */ /* 0x0011e2000c101b24 */
[----:B------:R-:W-:Y:S05]  /*7c20*/  BRA `(.L_x_2078) ;  /* 0x0000000c005c7947 */ /* 0x000fea0003800000 */
.L_x_2080:
[----:B----4-:R-:W-:-:S06]  /*7c30*/  IMAD.U32 R17, R17, 0x10000, RZ ;  /* 0x0001000011117824 */ /* 0x010fcc00078e00ff */
[----:B------:R-:W0:Y:S02]  /*7c40*/  F2I.FTZ.TRUNC.NTZ R17, R17 ;  /* 0x0000001100117305 */ /* 0x000e24000021f100 */
[----:B0-----:R0:W-:Y:S01]  /*7c50*/  STG.E desc[UR36][R8.64], R17 ;  /* 0x0000001108007986 */ /* 0x0011e2000c101924 */
[----:B------:R-:W-:Y:S05]  /*7c60*/  BRA `(.L_x_2078) ;  /* 0x0000000c004c7947 */ /* 0x000fea0003800000 */
.L_x_2079:
[----:B----4-:R-:W-:-:S06]  /*7c70*/  IMAD.U32 R17, R17, 0x10000, RZ ;  /* 0x0001000011117824 */ /* 0x010fcc00078e00ff */
[----:B------:R-:W0:Y:S02]  /*7c80*/  F2I.FTZ.TRUNC.NTZ R17, R17 ;  /* 0x0000001100117305 */ /* 0x000e24000021f100 */
[----:B0-----:R0:W-:Y:S01]  /*7c90*/  STG.E.U16 desc[UR36][R8.64], R17 ;  /* 0x0000001108007986 */ /* 0x0011e2000c101524 */
[----:B------:R-:W-:Y:S05]  /*7ca0*/  BRA `(.L_x_2078) ;  /* 0x0000000c003c7947 */ /* 0x000fea0003800000 */
.L_x_2074:
        /* <DEDUP_REMOVED lines=9> */
.L_x_2082:
[----:B----4-:R-:W-:-:S05]  /*7d40*/  IMAD.U32 R0, R17, 0x10000, RZ ;  /* 0x0001000011007824 */ /* 0x010fca00078e00ff */
[----:B------:R-:W-:-:S05]  /*7d50*/  F2FP.F16.F32.PACK_AB R0, RZ, R0 ;  /* 0x00000000ff00723e */ /* 0x000fca00000000ff */
[----:B------:R0:W-:Y:S01]  /*7d60*/  STG.E.U16 desc[UR36][R8.64], R0 ;  /* 0x0000000008007986 */ /* 0x0001e2000c101524 */
[----:B------:R-:W-:Y:S05]  /*7d70*/  BRA `(.L_x_2078) ;  /* 0x0000000c00087947 */ /* 0x000fea0003800000 */
.L_x_2081:
[----:B------:R-:W-:-:S13]  /*7d80*/  ISETP.NE.AND P0, PT, R0, 0x7, PT ;  /* 0x000000070000780c */ /* 0x000fda0003f05270 */
[----:B------:R-:W-:Y:S05]  /*7d90*/  @!P0 BRA `(.L_x_2083) ;  /* 0x0000000000348947 */ /* 0x000fea0003800000 */
[----:B------:R-:W-:-:S13]  /*7da0*/  ISETP.NE.AND P0, PT, R0, 0x8, PT ;  /* 0x000000080000780c */ /* 0x000fda0003f05270 */
[----:B------:R-:W-:Y:S05]  /*7db0*/  @!P0 BRA `(.L_x_2084) ;  /* 0x0000000000188947 */ /* 0x000fea0003800000 */
[----:B------:R-:W-:-:S13]  /*7dc0*/  ISETP.NE.AND P0, PT, R0, 0x9, PT ;  /* 0x000000090000780c */ /* 0x000fda0003f05270 */
[----:B------:R-:W-:Y:S05]  /*7dd0*/  @P0 BRA `(.L_x_2077) ;  /* 0x0000000800900947 */ /* 0x000fea0003800000 */
[----:B----4-:R-:W-:Y:S02]  /*7de0*/  IMAD.U32 R4, R17, 0x10000, RZ ;  /* 0x0001000011047824 */ /* 0x010fe400078e00ff */
[----:B---3--:R-:W-:-:S05]  /*7df0*/  IMAD.MOV.U32 R5, RZ, RZ, RZ ;  /* 0x000000ffff057224 */ /* 0x008fca00078e00ff */
[----:B------:R0:W-:Y:S01]  /*7e00*/  STG.E.64 desc[UR36][R8.64], R4 ;  /* 0x0000000408007986 */ /* 0x0001e2000c101b24 */
[----:B------:R-:W-:Y:S05]  /*7e10*/  BRA `(.L_x_2078) ;  /* 0x0000000800e07947 */ /* 0x000fea0003800000 */
.L_x_2084:
[----:B----4-:R-:W-:-:S05]  /*7e20*/  IMAD.U32 R17, R17, 0x10000, RZ ;  /* 0x0001000011117824 */ /* 0x010fca00078e00ff */
[----:B------:R-:W-:-:S04]  /*7e30*/  F2FP.F16.F32.PACK_AB R3, RZ, R17 ;  /* 0x00000011ff03723e */ /* 0x000fc800000000ff */
[----:B------:R-:W-:-:S05]  /*7e40*/  PRMT R3, R3, 0x5410, RZ ;  /* 0x0000541003037816 */ /* 0x000fca00000000ff */
[----:B------:R0:W-:Y:S01]  /*7e50*/  STG.E desc[UR36][R8.64], R3 ;  /* 0x0000000308007986 */ /* 0x0001e2000c101924 */
[----:B------:R-:W-:Y:S05]  /*7e60*/  BRA `(.L_x_2078) ;  /* 0x0000000800cc7947 */ /* 0x000fea0003800000 */
.L_x_2083:
[----:B----4-:R-:W-:-:S04]  /*7e70*/  IMAD.U32 R4, R17, 0x10000, RZ ;  /* 0x0001000011047824 */ /* 0x010fc800078e00ff */
[----:B------:R-:W-:-:S06]  /*7e80*/  FMUL.FTZ R4, R4, 1 ;  /* 0x3f80000004047820 */ /* 0x000fcc0000410000 */
[----:B---3--:R-:W0:Y:S02]  /*7e90*/  F2F.F64.F32 R4, R4 ;  /* 0x0000000400047310 */ /* 0x008e240000201800 */
[----:B0-----:R0:W-:Y:S01]  /*7ea0*/  STG.E.64 desc[UR36][R8.64], R4 ;  /* 0x0000000408007986 */ /* 0x0011e2000c101b24 */
[----:B------:R-:W-:Y:S05]  /*7eb0*/  BRA `(.L_x_2078) ;  /* 0x0000000800b87947 */ /* 0x000fea0003800000 */
.L_x_2073:
        /* <DEDUP_REMOVED lines=13> */
.L_x_2087:
[----:B----4-:R-:W-:Y:S01]  /*7f90*/  IMAD.U32 R17, R17, 0x10000, RZ ;  /* 0x0001000011117824 */ /* 0x010fe200078e00ff */
[----:B------:R-:W-:-:S03]  /*7fa0*/  CS2R R6, SRZ ;  /* 0x0000000000067805 */ /* 0x000fc6000001ff00 */
[----:B------:R-:W-:-:S06]  /*7fb0*/  FMUL.FTZ R4, R17, 1 ;  /* 0x3f80000011047820 */ /* 0x000fcc0000410000 */
[----:B---3--:R-:W0:Y:S02]  /*7fc0*/  F2F.F64.F32 R4, R4 ;  /* 0x0000000400047310 */ /* 0x008e240000201800 */
[----:B0-----:R0:W-:Y:S01]  /*7fd0*/  STG.E.128 desc[UR36][R8.64], R4 ;  /* 0x0000000408007986 */ /* 0x0011e2000c101d24 */
[----:B------:R-:W-:Y:S05]  /*7fe0*/  BRA `(.L_x_2078) ;  /* 0x00000008006c7947 */ /* 0x000fea0003800000 */
.L_x_2086:
        /* <DEDUP_REMOVED lines=21> */
.L_x_2091:
[----:B------:R-:W-:Y:S05]  /*8140*/  BSYNC B0 ;  /* 0x0000000000007941 */ /* 0x000fea0003800000 */
.L_x_2090:
[----:B------:R-:W-:-:S05]  /*8150*/  LOP3.LUT R5, R0, R5, RZ, 0xfc, !PT ;  /* 0x0000000500057212 */ /* 0x000fca00078efcff */
[----:B------:R1:W-:Y:S01]  /*8160*/  STG.E.U8 desc[UR36][R8.64], R5 ;  /* 0x0000000508007986 */ /* 0x0003e2000c101124 */
[----:B------:R-:W-:Y:S05]  /*8170*/  BRA `(.L_x_2078) ;  /* 0x0000000800087947 */ /* 0x000fea0003800000 */
.L_x_2089:
        /* <DEDUP_REMOVED lines=13> */
.L_x_2093:
[----:B------:R-:W-:Y:S01]  /*8250*/  IMAD.MOV.U32 R0, RZ, RZ, 0x7f ;  /* 0x0000007fff007424 */ /* 0x000fe200078e00ff */
[----:B------:R-:W-:-:S04]  /*8260*/  ISETP.GT.U32.AND P0, PT, R3, 0x7f800000, PT ;  /* 0x7f8000000300780c */ /* 0x000fc80003f04070 */
[----:B------:R-:W-:-:S09]  /*8270*/  SEL R0, R0, 0x7c, P0 ;  /* 0x0000007c00007807 */ /* 0x000fd20000000000 */
.L_x_2094:
[----:B------:R-:W-:Y:S05]  /*8280*/  BSYNC B0 ;  /* 0x0000000000007941 */ /* 0x000fea0003800000 */
.L_x_2092:
[----:B------:R-:W-:-:S04]  /*8290*/  LOP3.LUT R3, R17, 0x80000000, RZ, 0xc0, !PT ;  /* 0x8000000011037812 */ /* 0x000fc800078ec0ff */
[----:B------:R-:W-:-:S04]  /*82a0*/  SHF.R.U32.HI R3, RZ, 0x18, R3 ;  /* 0x00000018ff037819 */ /* 0x000fc80000011603 */
[----:B------:R-:W-:-:S05]  /*82b0*/  LOP3.LUT R3, R0, R3, RZ, 0xfc, !PT ;  /* 0x0000000300037212 */ /* 0x000fca00078efcff */
[----:B------:R2:W-:Y:S01]  /*82c0*/  STG.E.U8 desc[UR36][R8.64], R3 ;  /* 0x0000000308007986 */ /* 0x0005e2000c101124 */
[----:B------:R-:W-:Y:S05]  /*82d0*/  BRA `(.L_x_2078) ;  /* 0x0000000400b07947 */ /* 0x000fea0003800000 */
.L_x_2088:
[----:B----4-:R0:W-:Y:S01]  /*82e0*/  STG.E.U16 desc[UR36][R8.64], R17 ;  /* 0x0000001108007986 */ /* 0x0101e2000c101524 */
[----:B------:R-:W-:Y:S05]  /*82f0*/  BRA `(.L_x_2078) ;  /* 0x0000000400a87947 */ /* 0x000fea0003800000 */
.L_x_2085:
        /* <DEDUP_REMOVED lines=12> */
.L_x_2097:
        /* <DEDUP_REMOVED lines=17> */
.L_x_2100:
[----:B------:R-:W-:-:S04]  /*84d0*/  LOP3.LUT R3, R17, 0x80000000, RZ, 0xc0, !PT ;  /* 0x8000000011037812 */ /* 0x000fc800078ec0ff */
[----:B------:R-:W-:-:S04]  /*84e0*/  SHF.R.U32.HI R3, RZ, 0x18, R3 ;  /* 0x00000018ff037819 */ /* 0x000fc80000011603 */
[----:B------:R-:W-:-:S04]  /*84f0*/  LOP3.LUT R0, R0, R3, RZ, 0xfc, !PT ;  /* 0x0000000300007212 */ /* 0x000fc800078efcff */
[----:B------:R-:W-:-:S07]  /*8500*/  PRMT R4, R0, 0x7610, R4 ;  /* 0x0000761000047816 */ /* 0x000fce0000000004 */
.L_x_2099:
[----:B------:R-:W-:Y:S05]  /*8510*/  BSYNC B0 ;  /* 0x0000000000007941 */ /* 0x000fea0003800000 */
.L_x_2098:
[----:B------:R0:W-:Y:S01]  /*8520*/  STG.E.U8 desc[UR36][R8.64], R4 ;  /* 0x0000000408007986 */ /* 0x0001e2000c101124 */
[----:B------:R-:W-:Y:S05]  /*8530*/  BRA `(.L_x_2078) ;  /* 0x0000000400187947 */ /* 0x000fea0003800000 */
.L_x_2096:
        /* <DEDUP_REMOVED lines=17> */
.L_x_2103:
[----:B------:R-:W-:-:S04]  /*8650*/  LOP3.LUT R3, R17, 0x80000000, RZ, 0xc0, !PT ;  /* 0x8000000011037812 */ /* 0x000fc800078ec0ff */
[----:B------:R-:W-:-:S04]  /*8660*/  SHF.R.U32.HI R3, RZ, 0x18, R3 ;  /* 0x00000018ff037819 */ /* 0x000fc80000011603 */
[----:B------:R-:W-:-:S04]  /*8670*/  LOP3.LUT R0, R0, R3, RZ, 0xfc, !PT ;  /* 0x0000000300007212 */ /* 0x000fc800078efcff */
[----:B------:R-:W-:-:S07]  /*8680*/  PRMT R4, R0, 0x7610, R4 ;  /* 0x0000761000047816 */ /* 0x000fce0000000004 */
.L_x_2102:
[----:B------:R-:W-:Y:S05]  /*8690*/  BSYNC B0 ;  /* 0x0000000000007941 */ /* 0x000fea0003800000 */
.L_x_2101:
[----:B------:R0:W-:Y:S01]  /*86a0*/  STG.E.U8 desc[UR36][R8.64], R4 ;  /* 0x0000000408007986 */ /* 0x0001e2000c101124 */
[----:B------:R-:W-:Y:S05]  /*86b0*/  BRA `(.L_x_2078) ;  /* 0x0000000000b87947 */ /* 0x000fea0003800000 */
.L_x_2095:
[----:B------:R-:W-:-:S13]  /*86c0*/  ISETP.NE.AND P0, PT, R0, 0x1c, PT ;  /* 0x0000001c0000780c */ /* 0x000fda0003f05270 */
[----:B------:R-:W-:Y:S05]  /*86d0*/  @!P0 BRA `(.L_x_2104) ;  /* 0x0000000000a48947 */ /* 0x000fea0003800000 */
[----:B------:R-:W-:-:S13]  /*86e0*/  ISETP.NE.AND P0, PT, R0, 0x1d, PT ;  /* 0x0000001d0000780c */ /* 0x000fda0003f05270 */
[----:B------:R-:W-:Y:S05]  /*86f0*/  @!P0 BRA `(.L_x_2105) ;  /* 0x00000000008c8947 */ /* 0x000fea0003800000 */
[----:B------:R-:W-:-:S13]  /*8700*/  ISETP.NE.AND P0, PT, R0, 0x2c, PT ;  /* 0x0000002c0000780c */ /* 0x000fda0003f05270 */
[----:B------:R-:W-:Y:S05]  /*8710*/  @P0 BRA `(.L_x_2077) ;  /* 0x0000000000400947 */ /* 0x000fea0003800000 */
[----:B----4-:R-:W-:-:S05]  /*8720*/  IMAD.U32 R4, R17, 0x10000, RZ ;  /* 0x0001000011047824 */ /* 0x010fca00078e00ff */
[----:B---3--:R-:W-:-:S04]  /*8730*/  SHF.R.U32.HI R5, RZ, 0x17, R4 ;  /* 0x00000017ff057819 */ /* 0x008fc80000011604 */
        /* <DEDUP_REMOVED lines=14> */
.L_x_2077:
        /* <DEDUP_REMOVED lines=16> */
.L_x_2106:
[----:B------:R-:W-:Y:S05]  /*8920*/  BRA `(.L_x_2078) ;  /* 0x00000000001c7947 */ /* 0x000fea0003800000 */
.L_x_2105:
[----:B----4-:R-:W-:-:S06]  /*8930*/  IMAD.U32 R4, R17, 0x10000, RZ ;  /* 0x0001000011047824 */ /* 0x010fcc00078e00ff */
[----:B---3--:R-:W0:Y:S02]  /*8940*/  F2I.U64.TRUNC R4, R4 ;  /* 0x0000000400047311 */ /* 0x008e24000020d800 */
[----:B0-----:R0:W-:Y:S01]  /*8950*/  STG.E.64 desc[UR36][R8.64], R4 ;  /* 0x0000000408007986 */ /* 0x0011e2000c101b24 */
[----:B------:R-:W-:Y:S05]  /*8960*/  BRA `(.L_x_2078) ;  /* 0x00000000000c7947 */ /* 0x000fea0003800000 */
.L_x_2104:
[----:B----4-:R-:W-:-:S06]  /*8970*/  IMAD.U32 R17, R17, 0x10000, RZ ;  /* 0x0001000011117824 */ /* 0x010fcc00078e00ff */
[----:B------:R-:W0:Y:S02]  /*8980*/  F2I.FTZ.U32.TRUNC.NTZ R17, R17 ;  /* 0x0000001100117305 */ /* 0x000e24000021f000 */
[----:B0-----:R0:W-:Y:S02]  /*8990*/  STG.E desc[UR36][R8.64], R17 ;  /* 0x0000001108007986 */ /* 0x0011e4000c101924 */
.L_x_2078:
[----:B------:R-:W-:-:S07]  /*89a0*/  VIADD R24, R24, 0x80 ;  /* 0x0000008018187836 */ /* 0x000fce0000000000 */
.L_x_2038:
[----:B------:R-:W-:Y:S05]  /*89b0*/  BSYNC B7 ;  /* 0x0000000000077941 */ /* 0x000fea0003800000 */
.L_x_2001:
[----:B------:R-:W-:-:S13]  /*89c0*/  ISETP.GE.AND P0, PT, R24, R19, PT ;  /* 0x000000131800720c */ /* 0x000fda0003f06270 */
[----:B------:R-:W-:Y:S05]  /*89d0*/  @P0 EXIT ;  /* 0x000000000000094d */ /* 0x000fea0003800000 */
[----:B0123--:R-:W0:Y:S01]  /*89e0*/  LDC.64 R4, c[0x0][0x218] ;  /* 0x00008600ff047b82 */ /* 0x00fe220000000a00 */
[----:B------:R-:W-:Y:S01]  /*89f0*/  PRMT R0, R2, 0x9910, RZ ;  /* 0x0000991002007816 */ /* 0x000fe200000000ff */
[----:B------:R-:W-:Y:S01]  /*8a00*/  IMAD R22, R22, 0x200, R24 ;  /* 0x0000020016167824 */ /* 0x000fe200078e0218 */
[----:B------:R-:W-:Y:S02]  /*8a10*/  ULDC UR4, c[0x0][0x238] ;  /* 0x00008e0000047ab9 */ /* 0x000fe40000000800 */
[----:B------:R-:W-:Y:S01]  /*8a20*/  ISETP.GT.AND P1, PT, R0, 0x9, PT ;  /* 0x000000090000780c */ /* 0x000fe20003f24270 */
[----:B----4-:R-:W-:-:S05]  /*8a30*/  IMAD R3, R22, UR4, RZ ;  /* 0x0000000416037c24 */ /* 0x010fca000f8e02ff */
        /* <DEDUP_REMOVED lines=15> */
.L_x_2110:
[----:B------:R-:W-:-:S06]  /*8b30*/  IMAD.U32 R3, R16, 0x10000, RZ ;  /* 0x0001000010037824 */ /* 0x000fcc00078e00ff */
[----:B------:R-:W0:Y:S02]  /*8b40*/  F2I.S64.TRUNC R2, R3 ;  /* 0x0000000300027311 */ /* 0x000e24000020d900 */
[----:B0-----:R-:W-:Y:S01]  /*8b50*/  STG.E.U8 desc[UR36][R4.64], R2 ;  /* 0x0000000204007986 */ /* 0x001fe2000c101124 */
[----:B------:R-:W-:Y:S05]  /*8b60*/  EXIT ;  /* 0x000000000000794d */ /* 0x000fea0003800000 */
.L_x_2109:
        /* <DEDUP_REMOVED lines=10> */
.L_x_2113:
[----:B------:R-:W-:-:S04]  /*8c10*/  IMAD.U32 R16, R16, 0x10000, RZ ;  /* 0x0001000010107824 */ /* 0x000fc800078e00ff */
[----:B------:R-:W0:Y:S02]  /*8c20*/  F2I.FTZ.TRUNC.NTZ R3, R16 ;  /* 0x0000001000037305 */ /* 0x000e24000021f100 */
[----:B0-----:R-:W-:Y:S01]  /*8c30*/  STG.E desc[UR36][R4.64], R3 ;  /* 0x0000000304007986 */ /* 0x001fe2000c101924 */
[----:B------:R-:W-:Y:S05]  /*8c40*/  EXIT ;  /* 0x000000000000794d */ /* 0x000fea0003800000 */
.L_x_2112:
[----:B------:R-:W-:-:S04]  /*8c50*/  IMAD.U32 R16, R16, 0x10000, RZ ;  /* 0x0001000010107824 */ /* 0x000fc800078e00ff */
[----:B------:R-:W0:Y:S02]  /*8c60*/  F2I.FTZ.TRUNC.NTZ R3, R16 ;  /* 0x0000001000037305 */ /* 0x000e24000021f100 */
[----:B0-----:R-:W-:Y:S01]  /*8c70*/  STG.E.U16 desc[UR36][R4.64], R3 ;  /* 0x0000000304007986 */ /* 0x001fe2000c101524 */
[----:B------:R-:W-:Y:S05]  /*8c80*/  EXIT ;  /* 0x000000000000794d */ /* 0x000fea0003800000 */
.L_x_2108:
        /* <DEDUP_REMOVED lines=9> */
.L_x_2115:
[----:B------:R-:W-:-:S05]  /*8d20*/  IMAD.U32 R0, R16, 0x10000, RZ ;  /* 0x0001000010007824 */ /* 0x000fca00078e00ff */
[----:B------:R-:W-:-:S05]  /*8d30*/  F2FP.F16.F32.PACK_AB R0, RZ, R0 ;  /* 0x00000000ff00723e */ /* 0x000fca00000000ff */
[----:B------:R-:W-:Y:S01]  /*8d40*/  STG.E.U16 desc[UR36][R4.64], R0 ;  /* 0x0000000004007986 */ /* 0x000fe2000c101524 */
[----:B------:R-:W-:Y:S05]  /*8d50*/  EXIT ;  /* 0x000000000000794d */ /* 0x000fea0003800000 */
.L_x_2114:
        /* <DEDUP_REMOVED lines=10> */
.L_x_2117:
[----:B------:R-:W-:-:S05]  /*8e00*/  IMAD.U32 R16, R16, 0x10000, RZ ;  /* 0x0001000010107824 */ /* 0x000fca00078e00ff */
[----:B------:R-:W-:-:S04]  /*8e10*/  F2FP.F16.F32.PACK_AB R3, RZ, R16 ;  /* 0x00000010ff03723e */ /* 0x000fc800000000ff */
[----:B------:R-:W-:-:S05]  /*8e20*/  PRMT R3, R3, 0x5410, RZ ;  /* 0x0000541003037816 */ /* 0x000fca00000000ff */
[----:B------:R-:W-:Y:S01]  /*8e30*/  STG.E desc[UR36][R4.64], R3 ;  /* 0x0000000304007986 */ /* 0x000fe2000c101924 */
[----:B------:R-:W-:Y:S05]  /*8e40*/  EXIT ;  /* 0x000000000000794d */ /* 0x000fea0003800000 */
.L_x_2116:
[----:B------:R-:W-:-:S04]  /*8e50*/  IMAD.U32 R2, R16, 0x10000, RZ ;  /* 0x0001000010027824 */ /* 0x000fc800078e00ff */
[----:B------:R-:W-:-:S06]  /*8e60*/  FMUL.FTZ R2, R2, 1 ;  /* 0x3f80000002027820 */ /* 0x000fcc0000410000 */
[----:B------:R-:W0:Y:S02]  /*8e70*/  F2F.F64.F32 R2, R2 ;  /* 0x0000000200027310 */ /* 0x000e240000201800 */
[----:B0-----:R-:W-:Y:S01]  /*8e80*/  STG.E.64 desc[UR36][R4.64], R2 ;  /* 0x0000000204007986 */ /* 0x001fe2000c101b24 */
[----:B------:R-:W-:Y:S05]  /*8e90*/  EXIT ;  /* 0x000000000000794d */ /* 0x000fea0003800000 */
.L_x_2107:
        /* <DEDUP_REMOVED lines=13> */
.L_x_2120:
[----:B------:R-:W-:Y:S01]  /*8f70*/  IMAD.U32 R16, R16, 0x10000, RZ ;  /* 0x0001000010107824 */ /* 0x000fe200078e00ff */
[----:B------:R-:W-:-:S03]  /*8f80*/  CS2R R10, SRZ ;  /* 0x00000000000a7805 */ /* 0x000fc6000001ff00 */
[----:B------:R-:W-:-:S06]  /*8f90*/  FMUL.FTZ R8, R16, 1 ;  /* 0x3f80000010087820 */ /* 0x000fcc0000410000 */
[----:B------:R-:W0:Y:S02]  /*8fa0*/  F2F.F64.F32 R8, R8 ;  /* 0x0000000800087310 */ /* 0x000e240000201800 */
[----:B0-----:R-:W-:Y:S01]  /*8fb0*/  STG.E.128 desc[UR36][R4.64], R8 ;  /* 0x0000000804007986 */ /* 0x001fe2000c101d24 */
[----:B------:R-:W-:Y:S05]  /*8fc0*/  EXIT ;  /* 0x000000000000794d */ /* 0x000fea0003800000 */
.L_x_2119:
        /* <DEDUP_REMOVED lines=21> */
.L_x_2124:
[----:B------:R-:W-:Y:S05]  /*9120*/  BSYNC B0 ;  /* 0x0000000000007941 */ /* 0x000fea0003800000 */
.L_x_2123:
[----:B------:R-:W-:-:S05]  /*9130*/  LOP3.LUT R3, R0, R3, RZ, 0xfc, !PT ;  /* 0x0000000300037212 */ /* 0x000fca00078efcff */
[----:B------:R-:W-:Y:S01]  /*9140*/  STG.E.U8 desc[UR36][R4.64], R3 ;  /* 0x0000000304007986 */ /* 0x000fe2000c101124 */
[----:B------:R-:W-:Y:S05]  /*9150*/  EXIT ;  /* 0x000000000000794d */ /* 0x000fea0003800000 */
.L_x_2122:
        /* <DEDUP_REMOVED lines=13> */
.L_x_2126:
[----:B------:R-:W-:Y:S01]  /*9230*/  IMAD.MOV.U32 R0, RZ, RZ, 0x7f ;  /* 0x0000007fff007424 */ /* 0x000fe200078e00ff */
[----:B------:R-:W-:-:S04]  /*9240*/  ISETP.GT.U32.AND P0, PT, R2, 0x7f800000, PT ;  /* 0x7f8000000200780c */ /* 0x000fc80003f04070 */
[----:B------:R-:W-:-:S09]  /*9250*/  SEL R0, R0, 0x7c, P0 ;  /* 0x0000007c00007807 */ /* 0x000fd20000000000 */
.L_x_2127:
[----:B------:R-:W-:Y:S05]  /*9260*/  BSYNC B0 ;  /* 0x0000000000007941 */ /* 0x000fea0003800000 */
.L_x_2125:
[----:B------:R-:W-:-:S04]  /*9270*/  LOP3.LUT R2, R3, 0x80000000, RZ, 0xc0, !PT ;  /* 0x8000000003027812 */ /* 0x000fc800078ec0ff */
[----:B------:R-:W-:-:S04]  /*9280*/  SHF.R.U32.HI R3, RZ, 0x18, R2 ;  /* 0x00000018ff037819 */ /* 0x000fc80000011602 */
[----:B------:R-:W-:-:S05]  /*9290*/  LOP3.LUT R3, R0, R3, RZ, 0xfc, !PT ;  /* 0x0000000300037212 */ /* 0x000fca00078efcff */
[----:B------:R-:W-:Y:S01]  /*92a0*/  STG.E.U8 desc[UR36][R4.64], R3 ;  /* 0x0000000304007986 */ /* 0x000fe2000c101124 */
[----:B------:R-:W-:Y:S05]  /*92b0*/  EXIT ;  /* 0x000000000000794d */ /* 0x000fea0003800000 */
.L_x_2121:
[----:B------:R-:W-:Y:S01]  /*92c0*/  STG.E.U16 desc[UR36][R4.64], R16 ;  /* 0x0000001004007986 */ /* 0x000fe2000c101524 */
[----:B------:R-:W-:Y:S05]  /*92d0*/  EXIT ;  /* 0x000000000000794d */ /* 0x000fea0003800000 */
.L_x_2118:
        /* <DEDUP_REMOVED lines=12> */
.L_x_2130:
        /* <DEDUP_REMOVED lines=17> */
.L_x_2133:
[----:B------:R-:W-:-:S04]  /*94b0*/  LOP3.LUT R2, R7, 0x80000000, RZ, 0xc0, !PT ;  /* 0x8000000007027812 */ /* 0x000fc800078ec0ff */
[----:B------:R-:W-:-:S04]  /*94c0*/  SHF.R.U32.HI R3, RZ, 0x18, R2 ;  /* 0x00000018ff037819 */ /* 0x000fc80000011602 */
[----:B------:R-:W-:-:S04]  /*94d0*/  LOP3.LUT R0, R0, R3, RZ, 0xfc, !PT ;  /* 0x0000000300007212 */ /* 0x000fc800078efcff */
[----:B------:R-:W-:-:S07]  /*94e0*/  PRMT R2, R0, 0x7610, R2 ;  /* 0x0000761000027816 */ /* 0x000fce0000000002 */
.L_x_2132:
[----:B------:R-:W-:Y:S05]  /*94f0*/  BSYNC B0 ;  /* 0x0000000000007941 */ /* 0x000fea0003800000 */
.L_x_2131:
[----:B------:R-:W-:Y:S01]  /*9500*/  STG.E.U8 desc[UR36][R4.64], R2 ;  /* 0x0000000204007986 */ /* 0x000fe2000c101124 */
[----:B------:R-:W-:Y:S05]  /*9510*/  EXIT ;  /* 0x000000000000794d */ /* 0x000fea0003800000 */
.L_x_2129:
        /* <DEDUP_REMOVED lines=17> */
.L_x_2136:
[----:B------:R-:W-:-:S04]  /*9630*/  LOP3.LUT R2, R7, 0x80000000, RZ, 0xc0, !PT ;  /* 0x8000000007027812 */ /* 0x000fc800078ec0ff */
[----:B------:R-:W-:-:S04]  /*9640*/  SHF.R.U32.HI R3, RZ, 0x18, R2 ;  /* 0x00000018ff037819 */ /* 0x000fc80000011602 */
[----:B------:R-:W-:-:S04]  /*9650*/  LOP3.LUT R0, R0, R3, RZ, 0xfc, !PT ;  /* 0x0000000300007212 */ /* 0x000fc800078efcff */
[----:B------:R-:W-:-:S07]  /*9660*/  PRMT R2, R0, 0x7610, R2 ;  /* 0x0000761000027816 */ /* 0x000fce0000000002 */
.L_x_2135:
[----:B------:R-:W-:Y:S05]  /*9670*/  BSYNC B0 ;  /* 0x0000000000007941 */ /* 0x000fea0003800000 */
.L_x_2134:
[----:B------:R-:W-:Y:S01]  /*9680*/  STG.E.U8 desc[UR36][R4.64], R2 ;  /* 0x0000000204007986 */ /* 0x000fe2000c101124 */
[----:B------:R-:W-:Y:S05]  /*9690*/  EXIT ;  /* 0x000000000000794d */ /* 0x000fea0003800000 */
.L_x_2128:
        /* <DEDUP_REMOVED lines=22> */
.L_x_2111:
        /* <DEDUP_REMOVED lines=16> */
.L_x_2139:
[----:B------:R-:W-:Y:S05]  /*9900*/  EXIT ;  /* 0x000000000000794d */ /* 0x000fea0003800000 */
.L_x_2138:
[----:B------:R-:W-:-:S06]  /*9910*/  IMAD.U32 R2, R16, 0x10000, RZ ;  /* 0x0001000010027824 */ /* 0x000fcc00078e00ff */
[----:B------:R-:W0:Y:S02]  /*9920*/  F2I.U64.TRUNC R2, R2 ;  /* 0x0000000200027311 */ /* 0x000e24000020d800 */
[----:B0-----:R-:W-:Y:S01]  /*9930*/  STG.E.64 desc[UR36][R4.64], R2 ;  /* 0x0000000204007986 */ /* 0x001fe2000c101b24 */
[----:B------:R-:W-:Y:S05]  /*9940*/  EXIT ;  /* 0x000000000000794d */ /* 0x000fea0003800000 */
.L_x_2137:
[----:B------:R-:W-:-:S04]  /*9950*/  IMAD.U32 R16, R16, 0x10000, RZ ;  /* 0x0001000010107824 */ /* 0x000fc800078e00ff */
[----:B------:R-:W0:Y:S02]  /*9960*/  F2I.FTZ.U32.TRUNC.NTZ R3, R16 ;  /* 0x0000001000037305 */ /* 0x000e24000021f000 */
[----:B0-----:R-:W-:Y:S01]  /*9970*/  STG.E desc[UR36][R4.64], R3 ;  /* 0x0000000304007986 */ /* 0x001fe2000c101924 */
[----:B------:R-:W-:Y:S05]  /*9980*/  EXIT ;  /* 0x000000000000794d */ /* 0x000fea0003800000 */
.L_x_2140:
        /* <DEDUP_REMOVED lines=15> */
.L_x_57305:


//--------------------- .text._ZN2at6native18elementwise_kernelILi128ELi4EZNS0_22gpu_kernel_impl_nocastINS0_13BUnaryFunctorIN3c108BFloat16ES5_S5_ZZZNS0_16fmod_kernel_cudaERNS_18TensorIteratorBaseEENKUlvE0_clEvENKUlvE2_clEvEUlS5_S5_E_EEEEvS7_RKT_EUliE_EEviT1_ --------------------------
	.section	.text._ZN2at6native18elementwise_kernelILi128ELi4EZNS0_22gpu_kernel_impl_nocastINS0_13BUnaryFunctorIN3c108BFloat16ES5_S5_ZZZNS0_16fmod_kernel_cudaERNS_18TensorIteratorBaseEENKUlvE0_clEvENKUlvE2_clEvEUlS5_S5_E_EEEEvS7_RKT_EUliE_EEviT1_,"ax",@progbits
	.align	128
        .global         _ZN2at6native18elementwise_kernelILi128ELi4EZNS0_22gpu_kernel_impl_nocastINS0_13BUnaryFunctorIN3c108BFloat16ES5_S5_ZZZNS0_16fmod_kernel_cudaERNS_18TensorIteratorBaseEENKUlvE0_clEvENKUlvE2_clEvEUlS5_S5_E_EEEEvS7_RKT_EUliE_EEviT1_
        .type           _ZN2at6native18elementwise_kernelILi128ELi4EZNS0_22gpu_kernel_impl_nocastINS0_13BUnaryFunctorIN3c108BFloat16ES5_S5_ZZZNS0_16fmod_kernel_cudaERNS_18TensorIteratorBaseEENKUlvE0_clEvENKUlvE2_clEvEUlS5_S5_E_EEEEvS7_RKT_EUliE_EEviT1_,@function
        .size           _ZN2at6native18elementwise_kernelILi128ELi4EZNS0_22gpu_kernel_impl_nocastINS0_13BUnaryFunctorIN3c108BFloat16ES5_S5_ZZZNS0_16fmod_kernel_cudaERNS_18TensorIteratorBaseEENKUlvE0_clEvENKUlvE2_clEvEUlS5_S5_E_EEEEvS7_RKT_EUliE_EEviT1_,(.L_x_57306 - _ZN2at6native18elementwise_kernelILi128ELi4EZNS0_22gpu_kernel_impl_nocastINS0_13BUnaryFunctorIN3c108BFloat16ES5_S5_ZZZNS0_16fmod_kernel_cudaERNS_18TensorIteratorBaseEENKUlvE0_clEvENKUlvE2_clEvEUlS5_S5_E_EEEEvS7_RKT_EUliE_EEviT1_)
        .other          _ZN2at6native18elementwise_kernelILi128ELi4EZNS0_22gpu_kernel_impl_nocastINS0_13BUnaryFunctorIN3c108BFloat16ES5_S5_ZZZNS0_16fmod_kernel_cudaERNS_18TensorIteratorBaseEENKUlvE0_clEvENKUlvE2_clEvEUlS5_S5_E_EEEEvS7_RKT_EUliE_EEviT1_,@"STO_CUDA_ENTRY STV_DEFAULT"
_ZN2at6native18elementwise_kernelILi128ELi4EZNS0_22gpu_kernel_impl_nocastINS0_13BUnaryFunctorIN3c108BFloat16ES5_S5_ZZZNS0_16fmod_kernel_cudaERNS_18TensorIteratorBaseEENKUlvE0_clEvENKUlvE2_clEvEUlS5_S5_E_EEEEvS7_RKT_EUliE_EEviT1_:
.text._ZN2at6native18elementwise_kernelILi128ELi4EZNS0_22gpu_kernel_impl_nocastINS0_13BUnaryFunctorIN3c108BFloat16ES5_S5_ZZZNS0_16fmod_kernel_cudaERNS_18TensorIteratorBaseEENKUlvE0_clEvENKUlvE2_clEvEUlS5_S5_E_EEEEvS7_RKT_EUliE_EEviT1_:
        /* <DEDUP_REMOVED lines=11> */
[----:B------:R-:W-:Y:S02]  /*00b0*/  MOV R5, RZ ;  /* 0x000000ff00057202 */ /* 0x000fe40000000f00 */
        /* <DEDUP_REMOVED lines=11> */
[----:B------:R-:W-:-:S04]  /*0170*/  IMAD R0, R0, UR7, R3 ;  /* 0x0000000700007c24 */ /* 0x000fc8000f8e0203 */
        /* <DEDUP_REMOVED lines=8> */
[----:B------:R-:W-:-:S04]  /*0200*/  SHF.R.U32.HI R9, RZ, UR7, R8 ;  /* 0x00000007ff097c19 */ /* 0x000fc80008011608 */
[----:B------:R-:W-:-:S05]  /*0210*/  IADD3 R6, -R9, RZ, RZ ;  /* 0x000000ff09067210 */ /* 0x000fca0007ffe1ff */
[----:B------:R-:W-:Y:S01]  /*0220*/  IMAD R6, R6, UR8, R7 ;  /* 0x0000000806067c24 */ /* 0x000fe2000f8e0207 */
[----:B------:R-:W-:-:S03]  /*0230*/  ULDC.64 UR8, c[0x0][0x350] ;  /* 0x0000d40000087ab9 */ /* 0x000fc60000000a00 */
        /* <DEDUP_REMOVED lines=11> */
[----:B------:R-:W-:-:S04]  /*02f0*/  IMAD R8, R8, UR7, R9 ;  /* 0x0000000708087c24 */ /* 0x000fc8000f8e0209 */
        /* <DEDUP_REMOVED lines=63> */
[----:B------:R-:W-:Y:S01]  /*06f0*/  IMAD.MOV.U32 R8, RZ, RZ, RZ ;  /* 0x000000ffff087224 */ /* 0x000fe200078e00ff */
[----:B------:R-:W-:Y:S01]  /*0700*/  ULDC.64 UR8, c[0x0][0x280] ;  /* 0x0000a00000087ab9 */ /* 0x000fe20000000a00 */
[----:B------:R-:W-:Y:S01]  /*0710*/  ISETP.NE.AND P0, PT, R2, 0x9, PT ;  /* 0x000000090200780c */ /* 0x000fe20003f05270 */
[----:B------:R-:W-:Y:S01]  /*0720*/  ULDC UR7, c[0x0][0x27c] ;  /* 0x00009f0000077ab9 */ /* 0x000fe20000000800 */
        /* <DEDUP_REMOVED lines=37> */
[----:B------:R-:W-:-:S05]  /*0980*/  SHF.R.U32.HI R9, RZ, UR7, R8 ;  /* 0x00000007ff097c19 */ /* 0x000fca0008011608 */
[----:B------:R-:W-:-:S04]  /*0990*/  IMAD.MOV R6, RZ, RZ, -R9 ;  /* 0x000000ffff067224 */ /* 0x000fc800078e0a09 */
        /* <DEDUP_REMOVED lines=143> */
[----:B------:R-:W-:Y:S02]  /*1290*/  SHF.R.U32.HI R11, RZ, UR7, R10 ;  /* 0x00000007ff0b7c19 */ /* 0x000fe4000801160a */
[----:B------:R-:W-:Y:S02]  /*12a0*/  @P0 MOV R10, RZ ;  /* 0x000000ff000a0202 */ /* 0x000fe40000000f00 */
[----:B------:R-:W-:Y:S01]  /*12b0*/  IADD3 R6, -R11, RZ, RZ ;  /* 0x000000ff0b067210 */ /* 0x000fe20007ffe1ff */
[----:B------:R-:W1:Y:S04]  /*12c0*/  @P0 LDC R15, c[0x0][0x33c] ;  /* 0x0000cf00ff0f0b82 */ /* 0x000e680000000800 */
[----:B------:R-:W-:Y:S01]  /*12d0*/  IMAD R6, R6, UR8, R7 ;  /* 0x0000000806067c24 */ /* 0x000fe2000f8e0207 */
[----:B------:R-:W-:-:S03]  /*12e0*/  ULDC.64 UR8, c[0x0][0x400] ;  /* 0x0001000000087ab9 */ /* 0x000fc60000000a00 */
[----:B------:R-:W2:Y:S01]  /*12f0*/  @P0 LDC.64 R8, c[0x0][0x408] ;  /* 0x00010200ff080b82 */ /* 0x000ea20000000a00 */
[C---:B------:R-:W-:Y:S02]  /*1300*/  IMAD R5, R6.reuse, UR8, R5 ;  /* 0x0000000806057c24 */ /* 0x040fe4000f8e0205 */
[----:B------:R-:W-:Y:S02]  /*1310*/  IMAD R0, R6, UR9, R0 ;  /* 0x0000000906007c24 */ /* 0x000fe4000f8e0200 */
[----:B0-----:R-:W-:-:S05]  /*1320*/  @P0 IMAD.HI.U32 R2, R11, R12, R10 ;  /* 0x0000000c0b020227 */ /* 0x001fca00078e000a */
[----:B------:R-:W-:-:S04]  /*1330*/  @P0 SHF.R.U32.HI R2, RZ, R13, R2 ;  /* 0x0000000dff020219 */ /* 0x000fc80000011602 */
[----:B------:R-:W-:-:S05]  /*1340*/  @P0 IADD3 R10, -R2, RZ, RZ ;  /* 0x000000ff020a0210 */ /* 0x000fca0007ffe1ff */
[----:B-1----:R-:W-:-:S04]  /*1350*/  @P0 IMAD R10, R10, R15, R11 ;  /* 0x0000000f0a0a0224 */ /* 0x002fc800078e020b */
[C---:B--2---:R-:W-:Y:S02]  /*1360*/  @P0 IMAD R5, R10.reuse, R8, R5 ;  /* 0x000000080a050224 */ /* 0x044fe400078e0205 */
[----:B------:R-:W-:-:S07]  /*1370*/  @P0 IMAD R0, R10, R9, R0 ;  /* 0x000000090a000224 */ /* 0x000fce00078e0200 */
.L_x_2143:
[----:B------:R-:W-:Y:S02]  /*1380*/  ULDC.64 UR8, c[0x0][0x418] ;  /* 0x0001060000087ab9 */ /* 0x000fe40000000a00 */
[----:B------:R-:W-:-:S04]  /*1390*/  IADD3 R6, P0, R0, UR8, RZ ;  /* 0x0000000800067c10 */ /* 0x000fc8000ff1e0ff */
[----:B------:R-:W-:Y:S01]  /*13a0*/  IADD3.X R7, RZ, UR9, RZ, P0, !PT ;  /* 0x00000009ff077c10 */ /* 0x000fe200087fe4ff */
[----:B------:R-:W0:Y:S01]  /*13b0*/  LDC.U16 R0, c[0x0][0x422] ;  /* 0x00010880ff007b82 */ /* 0x000e220000000400 */
[----:B------:R-:W-:-:S03]  /*13c0*/  ULDC.64 UR8, c[0x0][0x410] ;  /* 0x0001040000087ab9 */ /* 0x000fc60000000a00 */
[----:B------:R-:W2:Y:S01]  /*13d0*/  LDG.E.U16 R2, desc[UR4][R6.64] ;  /* 0x0000000406027981 */ /* 0x000ea2000c1e1500 */
[----:B------:R-:W-:Y:S01]  /*13e0*/  IADD3 R4, P1, R5, UR8, RZ ;  /* 0x0000000805047c10 */ /* 0x000fe2000ff3e0ff */
[----:B------:R-:W-:Y:S03]  /*13f0*/  BSSY B0, `(.L_x_2144) ;  /* 0x0000043000007945 */ /* 0x000fe60003800000 */
[----:B------:R-:W-:Y:S01]  /*1400*/  IADD3.X R5, RZ, UR9, RZ, P1, !PT ;  /* 0x00000009ff057c10 */ /* 0x000fe20008ffe4ff */
[----:B0-----:R-:W-:Y:S01]  /*1410*/  IMAD.U32 R9, R0, 0x10000, RZ ;  /* 0x0001000000097824 */ /* 0x001fe200078e00ff */
[----:B--2---:R-:W-:-:S04]  /*1420*/  SHF.L.U32 R2, R2, 0x10, RZ ;  /* 0x0000001002027819 */ /* 0x004fc800000006ff */
        /* <DEDUP_REMOVED lines=26> */
.L_x_2149:
[----:B------:R-:W-:Y:S01]  /*15d0*/  FSETP.GEU.FTZ.AND P0, PT, R8, -R0, PT ;  /* 0x800000000800720b */ /* 0x000fe20003f1e000 */
[----:B------:R-:W-:-:S12]  /*15e0*/  FADD.FTZ R6, R6, -1 ;  /* 0xbf80000006067421 */ /* 0x000fd80000010000 */
[----:B------:R-:W-:-:S07]  /*15f0*/  @!P0 FADD.FTZ R6, R6, -1 ;  /* 0xbf80000006068421 */ /* 0x000fce0000010000 */
.L_x_2148:
[----:B------:R-:W-:Y:S05]  /*1600*/  BSYNC B2 ;  /* 0x0000000000027941 */ /* 0x000fea0003800000 */
.L_x_2147:
[----:B------:R-:W-:Y:S01]  /*1610*/  FFMA.FTZ R11, -R0, R6, R11 ;  /* 0x00000006000b7223 */ /* 0x000fe2000001010b */
[----:B------:R-:W-:Y:S06]  /*1620*/  BRA `(.L_x_2145) ;  /* 0x00000000007c7947 */ /* 0x000fec0003800000 */
.L_x_2146:
        /* <DEDUP_REMOVED lines=15> */
.L_x_2152:
        /* <DEDUP_REMOVED lines=13> */
.L_x_2151:
[----:B------:R-:W-:Y:S05]  /*17f0*/  BSYNC B2 ;  /* 0x0000000000027941 */ /* 0x000fea0003800000 */
.L_x_2150:
[----:B------:R-:W-:-:S04]  /*1800*/  FMUL.FTZ R11, R6, 1.1920928955078125e-07 ;  /* 0x34000000060b7820 */ /* 0x000fc80000410000 */
[----:B------:R-:W-:-:S07]  /*1810*/  FMUL.FTZ R11, R10, R11 ;  /* 0x0000000b0a0b7220 */ /* 0x000fce0000410000 */
.L_x_2145:
[----:B------:R-:W-:Y:S05]  /*1820*/  BSYNC B0 ;  /* 0x0000000000007941 */ /* 0x000fea0003800000 */
.L_x_2144:
[----:B------:R-:W-:Y:S01]  /*1830*/  FSETP.GTU.FTZ.AND P0, PT, |R11|, +INF , PT ;  /* 0x7f8000000b00780b */ /* 0x000fe20003f1c200 */
[----:B------:R-:W-:Y:S01]  /*1840*/  VIADD R3, R3, 0x80 ;  /* 0x0000008003037836 */ /* 0x000fe20000000000 */
[----:B------:R-:W-:-:S04]  /*1850*/  LOP3.LUT R2, R11, 0x80000000, R2, 0xb8, !PT ;  /* 0x800000000b027812 */ /* 0x000fc800078eb802 */
[----:B------:R-:W-:-:S04]  /*1860*/  FSEL R2, R11, R2, P0 ;  /* 0x000000020b027208 */ /* 0x000fc80000000000 */
[----:B------:R-:W-:-:S05]  /*1870*/  F2FP.BF16.F32.PACK_AB R2, RZ, R2 ;  /* 0x00000002ff02723e */ /* 0x000fca00000010ff */
[----:B------:R1:W-:Y:S02]  /*1880*/  STG.E.U16 desc[UR4][R4.64], R2 ;  /* 0x0000000204007986 */ /* 0x0003e4000c101504 */
.L_x_2142:
[----:B------:R-:W-:Y:S05]  /*1890*/  BSYNC B1 ;  /* 0x0000000000017941 */ /* 0x000fea0003800000 */
.L_x_2141:
[----:B------:R-:W-:Y:S01]  /*18a0*/  ISETP.GE.AND P0, PT, R3, UR6, PT ;  /* 0x0000000603007c0c */ /* 0x000fe2000bf06270 */
[----:B------:R-:W-:-:S12]  /*18b0*/  BSSY B0, `(.L_x_2153) ;  /* 0x0000302000007945 */ /* 0x000fd80003800000 */
[----:B------:R-:W-:Y:S05]  /*18c0*/  @P0 BRA `(.L_x_2154) ;  /* 0x0000003000000947 */ /* 0x000fea0003800000 */
[----:B-1----:R-:W1:Y:S01]  /*18d0*/  LDC R4, c[0x0][0x218] ;  /* 0x00008600ff047b82 */ /* 0x002e620000000800 */
[----:B------:R-:W-:Y:S01]  /*18e0*/  HFMA2.MMA R0, -RZ, RZ, 0, 0 ;  /* 0x00000000ff007435 */ /* 0x000fe200000001ff */
[----:B------:R-:W-:Y:S02]  /*18f0*/  MOV R5, RZ ;  /* 0x000000ff00057202 */ /* 0x000fe40000000f00 */
        /* <DEDUP_REMOVED lines=14> */
[----:B------:R-:W-:Y:S01]  /*19e0*/  HFMA2.MMA R6, -RZ, RZ, 0, 0 ;  /* 0x00000000ff067435 */ /* 0x000fe200000001ff */
[----:B------:R-:W-:Y:S01]  /*19f0*/  ULDC.64 UR8, c[0x0][0x228] ;  /* 0x00008a0000087ab9 */ /* 0x000fe20000000a00 */
[----:B------:R-:W-:Y:S01]  /*1a00*/  ULDC UR7, c[0x0][0x230] ;  /* 0x00008c0000077ab9 */ /* 0x000fe20000000800 */
[----:B------:R-:W-:-:S07]  /*1a10*/  ISETP.NE.AND P0, PT, R4, 0x2, PT ;  /* 0x000000020400780c */ /* 0x000fce0003f05270 */
[----:B0-----:R-:W-:-:S05]  /*1a20*/  IMAD.HI.U32 R8, R7, UR9, R6 ;  /* 0x0000000907087c27 */ /* 0x001fca000f8e0006 */
        /* <DEDUP_REMOVED lines=260> */
[----:B------:R-:W-:Y:S01]  /*2a70*/  IMAD.MOV.U32 R6, RZ, RZ, RZ ;  /* 0x000000ffff067224 */ /* 0x000fe200078e00ff */
[----:B------:R-:W-:Y:S01]  /*2a80*/  ULDC.64 UR8, c[0x0][0x330] ;  /* 0x0000cc0000087ab9 */ /* 0x000fe20000000a00 */
[----:B------:R-:W-:Y:S02]  /*2a90*/  ULDC UR7, c[0x0][0x338] ;  /* 0x0000ce0000077ab9 */ /* 0x000fe40000000800 */
[----:B------:R-:W-:-:S05]  /*2aa0*/  IMAD.HI.U32 R10, R7, UR9, R6 ;  /* 0x00000009070a7c27 */ /* 0x000fca000f8e0006 */
[----:B------:R-:W-:-:S03]  /*2ab0*/  SHF.R.U32.HI R11, RZ, UR7, R10 ;  /* 0x00000007ff0b7c19 */ /* 0x000fc6000801160a */
[----:B------:R-:W0:Y:S01]  /*2ac0*/  @P0 LDC.64 R12, c[0x0][0x340] ;  /* 0x0000d000ff0c0b82 */ /* 0x000e220000000a00 */
[----:B------:R-:W-:Y:S02]  /*2ad0*/  @P0 MOV R10, RZ ;  /* 0x000000ff000a0202 */ /* 0x000fe40000000f00 */
[----:B------:R-:W-:-:S05]  /*2ae0*/  IADD3 R6, -R11, RZ, RZ ;  /* 0x000000ff0b067210 */ /* 0x000fca0007ffe1ff */
[----:B------:R-:W1:Y:S01]  /*2af0*/  @P0 LDC R15, c[0x0][0x33c] ;  /* 0x0000cf00ff0f0b82 */ /* 0x000e620000000800 */
[----:B------:R-:W-:Y:S01]  /*2b00*/  IMAD R6, R6, UR8, R7 ;  /* 0x0000000806067c24 */ /* 0x000fe2000f8e0207 */
[----:B------:R-:W-:-:S03]  /*2b10*/  ULDC.64 UR8, c[0x0][0x400] ;  /* 0x0001000000087ab9 */ /* 0x000fc60000000a00 */
[C---:B------:R-:W-:Y:S02]  /*2b20*/  IMAD R5, R6.reuse, UR8, R5 ;  /* 0x0000000806057c24 */ /* 0x040fe4000f8e0205 */
[----:B------:R-:W-:Y:S01]  /*2b30*/  IMAD R0, R6, UR9, R0 ;  /* 0x0000000906007c24 */ /* 0x000fe2000f8e0200 */
[----:B------:R-:W2:Y:S01]  /*2b40*/  @P0 LDC.64 R8, c[0x0][0x408] ;  /* 0x00010200ff080b82 */ /* 0x000ea20000000a00 */
[----:B0-----:R-:W-:-:S05]  /*2b50*/  @P0 IMAD.HI.U32 R2, R11, R12, R10 ;  /* 0x0000000c0b020227 */ /* 0x001fca00078e000a */
[----:B------:R-:W-:-:S04]  /*2b60*/  @P0 SHF.R.U32.HI R2, RZ, R13, R2 ;  /* 0x0000000dff020219 */ /* 0x000fc80000011602 */
[----:B------:R-:W-:-:S05]  /*2b70*/  @P0 IADD3 R10, -R2, RZ, RZ ;  /* 0x000000ff020a0210 */ /* 0x000fca0007ffe1ff */
[----:B-1----:R-:W-:-:S04]  /*2b80*/  @P0 IMAD R10, R15, R10, R11 ;  /* 0x0000000a0f0a0224 */ /* 0x002fc800078e020b */
[C---:B--2---:R-:W-:Y:S02]  /*2b90*/  @P0 IMAD R5, R10.reuse, R8, R5 ;  /* 0x000000080a050224 */ /* 0x044fe400078e0205 */
[----:B------:R-:W-:-:S07]  /*2ba0*/  @P0 IMAD R0, R10, R9, R0 ;  /* 0x000000090a000224 */ /* 0x000fce00078e0200 */
.L_x_2155:
[----:B------:R-:W-:Y:S02]  /*2bb0*/  ULDC.64 UR8, c[0x0][0x418] ;  /* 0x0001060000087ab9 */ /* 0x000fe40000000a00 */
[----:B------:R-:W-:-:S04]  /*2bc0*/  IADD3 R6, P0, R0, UR8, RZ ;  /* 0x0000000800067c10 */ /* 0x000fc8000ff1e0ff */
[----:B------:R-:W-:Y:S01]  /*2bd0*/  IADD3.X R7, RZ, UR9, RZ, P0, !PT ;  /* 0x00000009ff077c10 */ /* 0x000fe200087fe4ff */
[----:B------:R-:W1:Y:S01]  /*2be0*/  LDC.U16 R0, c[0x0][0x422] ;  /* 0x00010880ff007b82 */ /* 0x000e620000000400 */
[----:B------:R-:W-:-:S03]  /*2bf0*/  ULDC.64 UR8, c[0x0][0x410] ;  /* 0x0001040000087ab9 */ /* 0x000fc60000000a00 */
[----:B------:R-:W2:Y:S01]  /*2c00*/  LDG.E.U16 R2, desc[UR4][R6.64] ;  /* 0x0000000406027981 */ /* 0x000ea2000c1e1500 */
[----:B------:R-:W-:Y:S01]  /*2c10*/  IADD3 R4, P1, R5, UR8, RZ ;  /* 0x0000000805047c10 */ /* 0x000fe2000ff3e0ff */
[----:B------:R-:W-:Y:S04]  /*2c20*/  BSSY B1, `(.L_x_2156) ;  /* 0x0000043000017945 */ /* 0x000fe80003800000 */
[----:B------:R-:W-:Y:S01]  /*2c30*/  IMAD.X R5, RZ, RZ, UR9, P1 ;  /* 0x00000009ff057e24 */ /* 0x000fe200088e06ff */
[----:B-1----:R-:W-:Y:S02]  /*2c40*/  SHF.L.U32 R11, R0, 0x10, RZ ;  /* 0x00000010000b7819 */ /* 0x002fe400000006ff */
[----:B--2---:R-:W-:-:S04]  /*2c50*/  SHF.L.U32 R2, R2, 0x10, RZ ;  /* 0x0000001002027819 */ /* 0x004fc800000006ff */
[C---:B------:R-:W-:Y:S01]  /*2c60*/  FSETP.GEU.FTZ.AND P0, PT, |R2|.reuse, |R11|, PT ;  /* 0x4000000b0200720b */ /* 0x040fe20003f1e200 */
[----:B------:R-:W-:-:S12]  /*2c70*/  FADD.FTZ R9, |R2|, -RZ ;  /* 0x800000ff02097221 */ /* 0x000fd80000010200 */
        /* <DEDUP_REMOVED lines=24> */
.L_x_2161:
[----:B------:R-:W-:Y:S01]  /*2e00*/  FSETP.GEU.FTZ.AND P0, PT, R6, -R7, PT ;  /* 0x800000070600720b */ /* 0x000fe20003f1e000 */
[----:B------:R-:W-:-:S12]  /*2e10*/  FADD.FTZ R0, R0, -1 ;  /* 0xbf80000000007421 */ /* 0x000fd80000010000 */
[----:B------:R-:W-:-:S07]  /*2e20*/  @!P0 FADD.FTZ R0, R0, -1 ;  /* 0xbf80000000008421 */ /* 0x000fce0000010000 */
.L_x_2160:
[----:B------:R-:W-:Y:S05]  /*2e30*/  BSYNC B2 ;  /* 0x0000000000027941 */ /* 0x000fea0003800000 */
.L_x_2159:
[----:B------:R-:W-:Y:S01]  /*2e40*/  FFMA.FTZ R9, -R7, R0, R9 ;  /* 0x0000000007097223 */ /* 0x000fe20000010109 */
[----:B------:R-:W-:Y:S06]  /*2e50*/  BRA `(.L_x_2157) ;  /* 0x00000000007c7947 */ /* 0x000fec0003800000 */
.L_x_2158:
[----:B------:R-:W-:Y:S01]  /*2e60*/  IADD3 R0, R8, -0xb800000, RZ ;  /* 0xf480000008007810 */ /* 0x000fe20007ffe0ff */
[----:B------:R-:W-:Y:S01]  /*2e70*/  BSSY B2, `(.L_x_2162) ;  /* 0x000001b000027945 */ /* 0x000fe20003800000 */
[----:B------:R-:W-:Y:S02]  /*2e80*/  FSETP.GT.FTZ.AND P0, PT, |R11|, RZ, PT ;  /* 0x000000ff0b00720b */ /* 0x000fe40003f14200 */
[----:B------:R-:W-:Y:S02]  /*2e90*/  LOP3.LUT R0, R0, 0xff800000, RZ, 0xc0, !PT ;  /* 0xff80000000007812 */ /* 0x000fe400078ec0ff */
[C---:B------:R-:W-:Y:S02]  /*2ea0*/  ISETP.GT.U32.OR P0, PT, R9.reuse, 0x7f7fffff, !P0 ;  /* 0x7f7fffff0900780c */ /* 0x040fe40004704470 */
[----:B------:R-:W-:Y:S02]  /*2eb0*/  IADD3 R6, -R0, R9, RZ ;  /* 0x0000000900067210 */ /* 0x000fe40007ffe1ff */
        /* <DEDUP_REMOVED lines=9> */
.L_x_2164:
        /* <DEDUP_REMOVED lines=13> */
.L_x_2163:
[----:B------:R-:W-:Y:S05]  /*3020*/  BSYNC B2 ;  /* 0x0000000000027941 */ /* 0x000fea0003800000 */
.L_x_2162:
[----:B------:R-:W-:-:S04]  /*3030*/  FMUL.FTZ R9, R6, 1.1920928955078125e-07 ;  /* 0x3400000006097820 */ /* 0x000fc80000410000 */
[----:B------:R-:W-:-:S07]  /*3040*/  FMUL.FTZ R9, R10, R9 ;  /* 0x000000090a097220 */ /* 0x000fce0000410000 */
.L_x_2157:
[----:B------:R-:W-:Y:S05]  /*3050*/  BSYNC B1 ;  /* 0x0000000000017941 */ /* 0x000fea0003800000 */
.L_x_2156:
        /* <DEDUP_REMOVED lines=10> */
[----:B------:R-:W-:Y:S01]  /*3100*/  IMAD.MOV.U32 R5, RZ, RZ, RZ ;  /* 0x000000ffff057224 */ /* 0x000fe200078e00ff */
        /* <DEDUP_REMOVED lines=14> */
[----:B------:R-:W-:Y:S01]  /*31f0*/  MOV R6, RZ ;  /* 0x000000ff00067202 */ /* 0x000fe20000000f00 */
[----:B------:R-:W-:Y:S01]  /*3200*/  ULDC.64 UR8, c[0x0][0x228] ;  /* 0x00008a0000087ab9 */ /* 0x000fe20000000a00 */
[----:B------:R-:W-:Y:S01]  /*3210*/  ULDC UR7, c[0x0][0x230] ;  /* 0x00008c0000077ab9 */ /* 0x000fe20000000800 */
[----:B------:R-:W-:Y:S02]  /*3220*/  ISETP.NE.AND P0, PT, R4, 0x2, PT ;  /* 0x000000020400780c */ /* 0x000fe40003f05270 */
        /* <DEDUP_REMOVED lines=267> */
[----:B------:R-:W-:-:S03]  /*42e0*/  @P0 IMAD.MOV.U32 R10, RZ, RZ, RZ ;  /* 0x000000ffff0a0224 */ /* 0x000fc600078e00ff */
        /* <DEDUP_REMOVED lines=13> */
.L_x_2165:
[----:B------:R-:W-:Y:S02]  /*43c0*/  ULDC.64 UR8, c[0x0][0x418] ;  /* 0x0001060000087ab9 */ /* 0x000fe40000000a00 */
[----:B------:R-:W-:-:S04]  /*43d0*/  IADD3 R6, P0, R0, UR8, RZ ;  /* 0x0000000800067c10 */ /* 0x000fc8000ff1e0ff */
[----:B------:R-:W-:Y:S01]  /*43e0*/  IADD3.X R7, RZ, UR9, RZ, P0, !PT ;  /* 0x00000009ff077c10 */ /* 0x000fe200087fe4ff */
[----:B------:R-:W1:Y:S01]  /*43f0*/  LDC.U16 R0, c[0x0][0x422] ;  /* 0x00010880ff007b82 */ /* 0x000e620000000400 */
[----:B------:R-:W-:-:S03]  /*4400*/  ULDC.64 UR8, c[0x0][0x410] ;  /* 0x0001040000087ab9 */ /* 0x000fc60000000a00 */
[----:B------:R-:W2:Y:S01]  /*4410*/  LDG.E.U16 R2, desc[UR4][R6.64] ;  /* 0x0000000406027981 */ /* 0x000ea2000c1e1500 */
[----:B------:R-:W-:Y:S01]  /*4420*/  IADD3 R4, P1, R5, UR8, RZ ;  /* 0x0000000805047c10 */ /* 0x000fe2000ff3e0ff */
[----:B------:R-:W-:Y:S03]  /*4430*/  BSSY B1, `(.L_x_2166) ;  /* 0x0000043000017945 */ /* 0x000fe60003800000 */
[----:B------:R-:W-:Y:S02]  /*4440*/  IADD3.X R5, RZ, UR9, RZ, P1, !PT ;  /* 0x00000009ff057c10 */ /* 0x000fe40008ffe4ff */
        /* <DEDUP_REMOVED lines=28> */
.L_x_2171:
[----:B------:R-:W-:Y:S01]  /*4610*/  FSETP.GEU.FTZ.AND P0, PT, R6, -R7, PT ;  /* 0x800000070600720b */ /* 0x000fe20003f1e000 */
[----:B------:R-:W-:-:S12]  /*4620*/  FADD.FTZ R0, R0, -1 ;  /* 0xbf80000000007421 */ /* 0x000fd80000010000 */
[----:B------:R-:W-:-:S07]  /*4630*/  @!P0 FADD.FTZ R0, R0, -1 ;  /* 0xbf80000000008421 */ /* 0x000fce0000010000 */
.L_x_2170:
[----:B------:R-:W-:Y:S05]  /*4640*/  BSYNC B2 ;  /* 0x0000000000027941 */ /* 0x000fea0003800000 */
.L_x_2169:
[----:B------:R-:W-:Y:S01]  /*4650*/  FFMA.FTZ R9, -R7, R0, R9 ;  /* 0x0000000007097223 */ /* 0x000fe20000010109 */
[----:B------:R-:W-:Y:S06]  /*4660*/  BRA `(.L_x_2167) ;  /* 0x00000000007c7947 */ /* 0x000fec0003800000 */
.L_x_2168:
[----:B------:R-:W-:Y:S01]  /*4670*/  IADD3 R0, R8, -0xb800000, RZ ;  /* 0xf480000008007810 */ /* 0x000fe20007ffe0ff */
[----:B------:R-:W-:Y:S01]  /*4680*/  BSSY B2, `(.L_x_2172) ;  /* 0x000001b000027945 */ /* 0x000fe20003800000 */
[----:B------:R-:W-:Y:S02]  /*4690*/  FSETP.GT.FTZ.AND P0, PT, |R11|, RZ, PT ;  /* 0x000000ff0b00720b */ /* 0x000fe40003f14200 */
[----:B------:R-:W-:Y:S02]  /*46a0*/  LOP3.LUT R0, R0, 0xff800000, RZ, 0xc0, !PT ;  /* 0xff80000000007812 */ /* 0x000fe400078ec0ff */
[C---:B------:R-:W-:Y:S02]  /*46b0*/  ISETP.GT.U32.OR P0, PT, R9.reuse, 0x7f7fffff, !P0 ;  /* 0x7f7fffff0900780c */ /* 0x040fe40004704470 */
[----:B------:R-:W-:Y:S01]  /*46c0*/  LOP3.LUT R10, R8, 0xff800000, RZ, 0xc0, !PT ;  /* 0xff800000080a7812 */ /* 0x000fe200078ec0ff */
[C---:B------:R-:W-:Y:S01]  /*46d0*/  IMAD.IADD R6, R9.reuse, 0x1, -R0 ;  /* 0x0000000109067824 */ /* 0x040fe200078e0a00 */
[----:B------:R-:W-:-:S02]  /*46e0*/  LOP3.LUT R0, R9, 0x7fffff, RZ, 0xc0, !PT ;  /* 0x007fffff09007812 */ /* 0x000fc400078ec0ff */
[----:B------:R-:W-:Y:S02]  /*46f0*/  FSEL R10, R10, +QNAN , !P0 ;  /* 0x7fffffff0a0a7808 */ /* 0x000fe40004000000 */
[----:B------:R-:W-:Y:S02]  /*4700*/  LOP3.LUT P1, R7, R6, 0xff800000, RZ, 0xc0, !PT ;  /* 0xff80000006077812 */ /* 0x000fe4000782c0ff */
[----:B------:R-:W-:-:S11]  /*4710*/  LOP3.LUT R6, R0, 0x3f800000, RZ, 0xfc, !PT ;  /* 0x3f80000000067812 */ /* 0x000fd600078efcff */
[----:B------:R-:W-:Y:S05]  /*4720*/  @!P1 BRA `(.L_x_2173) ;  /* 0x0000000000409947 */ /* 0x000fea0003800000 */
[----:B------:R-:W-:-:S04]  /*4730*/  LOP3.LUT R8, R8, 0x7fffff, RZ, 0xc0, !PT ;  /* 0x007fffff08087812 */ /* 0x000fc800078ec0ff */
[----:B------:R-:W-:-:S04]  /*4740*/  LOP3.LUT R12, R8, 0x3f800000, RZ, 0xfc, !PT ;  /* 0x3f800000080c7812 */ /* 0x000fc800078efcff */
[----:B------:R0:W1:Y:S03]  /*4750*/  MUFU.RCP R0, R12 ;  /* 0x0000000c00007308 */ /* 0x0000660000001000 */
.L_x_2174:
        /* <DEDUP_REMOVED lines=13> */
.L_x_2173:
[----:B------:R-:W-:Y:S05]  /*4830*/  BSYNC B2 ;  /* 0x0000000000027941 */ /* 0x000fea0003800000 */
.L_x_2172:
[----:B------:R-:W-:-:S04]  /*4840*/  FMUL.FTZ R9, R6, 1.1920928955078125e-07 ;  /* 0x3400000006097820 */ /* 0x000fc80000410000 */
[----:B------:R-:W-:-:S07]  /*4850*/  FMUL.FTZ R9, R10, R9 ;  /* 0x000000090a097220 */ /* 0x000fce0000410000 */
.L_x_2167:
[----:B------:R-:W-:Y:S05]  /*4860*/  BSYNC B1 ;  /* 0x0000000000017941 */ /* 0x000fea0003800000 */
.L_x_2166:
[C---:B------:R-:W-:Y:S02]  /*4870*/  FSETP.GTU.FTZ.AND P0, PT, |R9|.reuse, +INF , PT ;  /* 0x7f8000000900780b */ /* 0x040fe40003f1c200 */
[----:B------:R-:W-:Y:S02]  /*4880*/  LOP3.LUT R2, R9, 0x80000000, R2, 0xb8, !PT ;  /* 0x8000000009027812 */ /* 0x000fe400078eb802 */
[----:B------:R-:W-:Y:S02]  /*4890*/  IADD3 R3, R3, 0x80, RZ ;  /* 0x0000008003037810 */ /* 0x000fe40007ffe0ff */
[----:B------:R-:W-:-:S04]  /*48a0*/  FSEL R2, R9, R2, P0 ;  /* 0x0000000209027208 */ /* 0x000fc80000000000 */
[----:B------:R-:W-:-:S05]  /*48b0*/  F2FP.BF16.F32.PACK_AB R2, RZ, R2 ;  /* 0x00000002ff02723e */ /* 0x000fca00000010ff */
[----:B------:R3:W-:Y:S02]  /*48c0*/  STG.E.U16 desc[UR4][R4.64], R2 ;  /* 0x0000000204007986 */ /* 0x0007e4000c101504 */
.L_x_2154:
[----:B------:R-:W-:Y:S05]  /*48d0*/  BSYNC B0 ;  /* 0x0000000000007941 */ /* 0x000fea0003800000 */
.L_x_2153:
[----:B------:R-:W-:-:S13]  /*48e0*/  ISETP.GE.AND P0, PT, R3, UR6, PT ;  /* 0x0000000603007c0c */ /* 0x000fda000bf06270 */
[----:B------:R-:W-:Y:S05]  /*48f0*/  @P0 EXIT ;  /* 0x000000000000094d */ /* 0x000fea0003800000 */
[----:B-123--:R-:W1:Y:S01]  /*4900*/  LDC R4, c[0x0][0x218] ;  /* 0x00008600ff047b82 */ /* 0x00ee620000000800 */
[----:B------:R-:W-:Y:S01]  /*4910*/  HFMA2.MMA R5, -RZ, RZ, 0, 0 ;  /* 0x00000000ff057435 */ /* 0x000fe200000001ff */
[----:B------:R-:W-:Y:S02]  /*4920*/  MOV R0, RZ ;  /* 0x000000ff00007202 */ /* 0x000fe40000000f00 */
[----:B-1----:R-:W-:-:S13]  /*4930*/  ISETP.NE.AND P0, PT, R4, RZ, PT ;  /* 0x000000ff0400720c */ /* 0x002fda0003f05270 */
[----:B------:R-:W-:Y:S05]  /*4940*/  @!P0 BRA `(.L_x_2175) ;  /* 0x0000001000a48947 */ /* 0x000fea0003800000 */
[----:B------:R-:W-:Y:S01]  /*4950*/  MOV R2, RZ ;  /* 0x000000ff00027202 */ /* 0x000fe20000000f00 */
[----:B------:R-:W-:Y:S01]  /*4960*/  ULDC.64 UR6, c[0x0][0x220] ;  /* 0x0000880000067ab9 */ /* 0x000fe20000000a00 */
[----:B------:R-:W-:-:S03]  /*4970*/  ISETP.NE.AND P0, PT, R4, 0x1, PT ;  /* 0x000000010400780c */ /* 0x000fc60003f05270 */
[----:B------:R-:W-:Y:S01]  /*4980*/  IMAD.HI.U32 R6, R3, UR6, R2 ;  /* 0x0000000603067c27 */ /* 0x000fe2000f8e0002 */
[----:B------:R-:W-:-:S04]  /*4990*/  ULDC UR6, c[0x0][0x21c] ;  /* 0x0000870000067ab9 */ /* 0x000fc80000000800 */
[----:B------:R-:W-:-:S04]  /*49a0*/  SHF.R.U32.HI R7, RZ, UR7, R6 ;  /* 0x00000007ff077c19 */ /* 0x000fc80008011606 */
[----:B------:R-:W-:-:S05]  /*49b0*/  IADD3 R0, -R7, RZ, RZ ;  /* 0x000000ff07007210 */ /* 0x000fca0007ffe1ff */
        /* <DEDUP_REMOVED lines=249> */
[----:B0-----:R-:W-:-:S05]  /*5950*/  IMAD.HI.U32 R8, R7, UR9, R6 ;  /* 0x0000000907087c27 */ /* 0x001fca000f8e0006 */
        /* <DEDUP_REMOVED lines=26> */
[----:B------:R-:W-:Y:S01]  /*5b00*/  ULDC.64 UR6, c[0x0][0x400] ;  /* 0x0001000000067ab9 */ /* 0x000fe20000000a00 */
[----:B------:R-:W-:Y:S02]  /*5b10*/  @P0 MOV R6, RZ ;  /* 0x000000ff00060202 */ /* 0x000fe40000000f00 */
[C---:B------:R-:W-:Y:S01]  /*5b20*/  IADD3 R9, -R7.reuse, RZ, RZ ;  /* 0x000000ff07097210 */ /* 0x040fe20007ffe1ff */
[----:B------:R-:W1:Y:S08]  /*5b30*/  @P0 LDC R13, c[0x0][0x33c] ;  /* 0x0000cf00ff0d0b82 */ /* 0x000e700000000800 */
[----:B------:R-:W2:Y:S01]  /*5b40*/  @P0 LDC.64 R14, c[0x0][0x408] ;  /* 0x00010200ff0e0b82 */ /* 0x000ea20000000a00 */
[----:B0-----:R-:W-:-:S05]  /*5b50*/  @P0 IMAD.HI.U32 R2, R7, R10, R6 ;  /* 0x0000000a07020227 */ /* 0x001fca00078e0006 */
[----:B------:R-:W-:Y:S01]  /*5b60*/  @P0 SHF.R.U32.HI R4, RZ, R11, R2 ;  /* 0x0000000bff040219 */ /* 0x000fe20000011602 */
[----:B------:R-:W-:-:S03]  /*5b70*/  IMAD R2, R9, UR8, R3 ;  /* 0x0000000809027c24 */ /* 0x000fc6000f8e0203 */
[----:B------:R-:W-:Y:S01]  /*5b80*/  @P0 IADD3 R6, -R4, RZ, RZ ;  /* 0x000000ff04060210 */ /* 0x000fe20007ffe1ff */
[C---:B------:R-:W-:Y:S02]  /*5b90*/  IMAD R5, R2.reuse, UR6, R5 ;  /* 0x0000000602057c24 */ /* 0x040fe4000f8e0205 */
[----:B------:R-:W-:Y:S02]  /*5ba0*/  IMAD R0, R2, UR7, R0 ;  /* 0x0000000702007c24 */ /* 0x000fe4000f8e0200 */
[----:B-1----:R-:W-:-:S04]  /*5bb0*/  @P0 IMAD R6, R13, R6, R7 ;  /* 0x000000060d060224 */ /* 0x002fc800078e0207 */
[C---:B--2---:R-:W-:Y:S02]  /*5bc0*/  @P0 IMAD R5, R6.reuse, R14, R5 ;  /* 0x0000000e06050224 */ /* 0x044fe400078e0205 */
[----:B------:R-:W-:-:S07]  /*5bd0*/  @P0 IMAD R0, R6, R15, R0 ;  /* 0x0000000f06000224 */ /* 0x000fce00078e0200 */
.L_x_2175:
[----:B------:R-:W-:Y:S02]  /*5be0*/  ULDC.64 UR6, c[0x0][0x418] ;  /* 0x0001060000067ab9 */ /* 0x000fe40000000a00 */
[----:B------:R-:W-:-:S05]  /*5bf0*/  IADD3 R6, P0, R0, UR6, RZ ;  /* 0x0000000600067c10 */ /* 0x000fca000ff1e0ff */
[----:B------:R-:W-:Y:S01]  /*5c00*/  IMAD.X R7, RZ, RZ, UR7, P0 ;  /* 0x00000007ff077e24 */ /* 0x000fe200080e06ff */
        /* <DEDUP_REMOVED lines=34> */
.L_x_2181:
[----:B------:R-:W-:Y:S01]  /*5e30*/  FSETP.GEU.FTZ.AND P0, PT, R6, -R7, PT ;  /* 0x800000070600720b */ /* 0x000fe20003f1e000 */
[----:B------:R-:W-:-:S12]  /*5e40*/  FADD.FTZ R0, R0, -1 ;  /* 0xbf80000000007421 */ /* 0x000fd80000010000 */
[----:B------:R-:W-:-:S07]  /*5e50*/  @!P0 FADD.FTZ R0, R0, -1 ;  /* 0xbf80000000008421 */ /* 0x000fce0000010000 */
.L_x_2180:
[----:B------:R-:W-:Y:S05]  /*5e60*/  BSYNC B1 ;  /* 0x0000000000017941 */ /* 0x000fea0003800000 */
.L_x_2179:
[----:B------:R-:W-:Y:S01]  /*5e70*/  FFMA.FTZ R5, -R7, R0, R5 ;  /* 0x0000000007057223 */ /* 0x000fe20000010105 */
[----:B------:R-:W-:Y:S06]  /*5e80*/  BRA `(.L_x_2177) ;  /* 0x00000000007c7947 */ /* 0x000fec0003800000 */
.L_x_2178:
        /* <DEDUP_REMOVED lines=15> */
.L_x_2184:
        /* <DEDUP_REMOVED lines=13> */
.L_x_2183:
[----:B------:R-:W-:Y:S05]  /*6050*/  BSYNC B1 ;  /* 0x0000000000017941 */ /* 0x000fea0003800000 */
.L_x_2182:
[----:B------:R-:W-:-:S04]  /*6060*/  FMUL.FTZ R5, R5, 1.1920928955078125e-07 ;  /* 0x3400000005057820 */ /* 0x000fc80000410000 */
[----:B------:R-:W-:-:S07]  /*6070*/  FMUL.FTZ R5, R10, R5 ;  /* 0x000000050a057220 */ /* 0x000fce0000410000 */
.L_x_2177:
[----:B------:R-:W-:Y:S05]  /*6080*/  BSYNC B0 ;  /* 0x0000000000007941 */ /* 0x000fea0003800000 */
.L_x_2176:
[C---:B------:R-:W-:Y:S02]  /*6090*/  FSETP.GTU.FTZ.AND P0, PT, |R5|.reuse, +INF , PT ;  /* 0x7f8000000500780b */ /* 0x040fe40003f1c200 */
[----:B------:R-:W-:-:S04]  /*60a0*/  LOP3.LUT R4, R5, 0x80000000, R4, 0xb8, !PT ;  /* 0x8000000005047812 */ /* 0x000fc800078eb804 */
[----:B------:R-:W-:-:S04]  /*60b0*/  FSEL R4, R5, R4, P0 ;  /* 0x0000000405047208 */ /* 0x000fc80000000000 */
[----:B------:R-:W-:-:S05]  /*60c0*/  F2FP.BF16.F32.PACK_AB R4, RZ, R4 ;  /* 0x00000004ff04723e */ /* 0x000fca00000010ff */
[----:B------:R-:W-:Y:S01]  /*60d0*/  STG.E.U16 desc[UR4][R2.64], R4 ;  /* 0x0000000402007986 */ /* 0x000fe2000c101504 */
[----:B------:R-:W-:Y:S05]  /*60e0*/  EXIT ;  /* 0x000000000000794d */ /* 0x000fea0003800000 */
.L_x_2185:
        /* <DEDUP_REMOVED lines=9> */
.L_x_57306:


//--------------------- .text._ZN2at6native27unrolled_elementwise_kernelINS0_13BUnaryFunctorIN3c108BFloat16ES4_S4_ZZZNS0_16fmod_kernel_cudaERNS_18TensorIteratorBaseEENKUlvE0_clEvENKUlvE2_clEvEUlS4_S4_E_EESt5arrayIPcLm2EELi4E23TrivialOffsetCalculatorILi1EjESF_NS0_6memory15LoadWithoutCastENSG_16StoreWithoutCastEEEviT_T0_T2_T3_T4_T5_ --------------------------
	.section	.text._ZN2at6native27unrolled_elementwise_kernelINS0_13BUnaryFunctorIN3c108BFloat16ES4_S4_ZZZNS0_16fmod_kernel_cudaERNS_18TensorIteratorBaseEENKUlvE0_clEvENKUlvE2_clEvEUlS4_S4_E_EESt5arrayIPcLm2EELi4E23TrivialOffsetCalculatorILi1EjESF_NS0_6memory15LoadWithoutCastENSG_16StoreWithoutCastEEEviT_T0_T2_T3_T4_T5_,"ax",@progbits
	.align	128
        .global         _ZN2at6native27unrolled_elementwise_kernelINS0_13BUnaryFunctorIN3c108BFloat16ES4_S4_ZZZNS0_16fmod_kernel_cudaERNS_18TensorIteratorBaseEENKUlvE0_clEvENKUlvE2_clEvEUlS4_S4_E_EESt5arrayIPcLm2EELi4E23TrivialOffsetCalculatorILi1EjESF_NS0_6memory15LoadWithoutCastENSG_16StoreWithoutCastEEEviT_T0_T2_T3_T4_T5_
        .type           _ZN2at6native27unrolled_elementwise_kernelINS0_13BUnaryFunctorIN3c108BFloat16ES4_S4_ZZZNS0_16fmod_kernel_cudaERNS_18TensorIteratorBaseEENKUlvE0_clEvENKUlvE2_clEvEUlS4_S4_E_EESt5arrayIPcLm2EELi4E23TrivialOffsetCalculatorILi1EjESF_NS0_6memory15LoadWithoutCastENSG_16StoreWithoutCastEEEviT_T0_T2_T3_T4_T5_,@function
        .size           _ZN2at6native27unrolled_elementwise_kernelINS0_13BUnaryFunctorIN3c108BFloat16ES4_S4_ZZZNS0_16fmod_kernel_cudaERNS_18TensorIteratorBaseEENKUlvE0_clEvENKUlvE2_clEvEUlS4_S4_E_EESt5arrayIPcLm2EELi4E23TrivialOffsetCalculatorILi1EjESF_NS0_6memory15LoadWithoutCastENSG_16StoreWithoutCastEEEviT_T0_T2_T3_T4_T5_,(.L_x_57307 - _ZN2at6native27unrolled_elementwise_kernelINS0_13BUnaryFunctorIN3c108BFloat16ES4_S4_ZZZNS0_16fmod_kernel_cudaERNS_18TensorIteratorBaseEENKUlvE0_clEvENKUlvE2_clEvEUlS4_S4_E_EESt5arrayIPcLm2EELi4E23TrivialOffsetCalculatorILi1EjESF_NS0_6memory15LoadWithoutCastENSG_16StoreWithoutCastEEEviT_T0_T2_T3_T4_T5_)
        .other          _ZN2at6native27unrolled_elementwise_kernelINS0_13BUnaryFunctorIN3c108BFloat16ES4_S4_ZZZNS0_16fmod_kernel_cudaERNS_18TensorIteratorBaseEENKUlvE0_clEvENKUlvE2_clEvEUlS4_S4_E_EESt5arrayIPcLm2EELi4E23TrivialOffsetCalculatorILi1EjESF_NS0_6memory15LoadWithoutCastENSG_16StoreWithoutCastEEEviT_T0_T2_T3_T4_T5_,@"STO_CUDA_ENTRY STV_DEFAULT"
_ZN2at6native27unrolled_elementwise_kernelINS0_13BUnaryFunctorIN3c108BFloat16ES4_S4_ZZZNS0_16fmod_kernel_cudaERNS_18TensorIteratorBaseEENKUlvE0_clEvENKUlvE2_clEvEUlS4_S4_E_EESt5arrayIPcLm2EELi4E23TrivialOffsetCalculatorILi1EjESF_NS0_6memory15LoadWithoutCastENSG_16StoreWithoutCastEEEviT_T0_T2_T3_T4_T5_:
.text._ZN2at6native27unrolled_elementwise_kernelINS0_13BUnaryFunctorIN3c108BFloat16ES4_S4_ZZZNS0_16fmod_kernel_cudaERNS_18TensorIteratorBaseEENKUlvE0_clEvENKUlvE2_clEvEUlS4_S4_E_EESt5arrayIPcLm2EELi4E23TrivialOffsetCalculatorILi1EjESF_NS0_6memory15LoadWithoutCastENSG_16StoreWithoutCastEEEviT_T0_T2_T3_T4_T5_:
[----:B------:R-:W-:Y:S01]  /*0000*/  LDC R1, c[0x0][0x28] ;  /* 0x00000a00ff017b82 */ /* 0x000fe20000000800 */
[----:B------:R-:W0:Y:S07]  /*0010*/  S2R R2, SR_CTAID.X ;  /* 0x0000000000027919 */ /* 0x000e2e0000002500 */
[----:B------:R-:W0:Y:S01]  /*0020*/  LDC R3, c[0x0][0x210] ;  /* 0x00008400ff037b82 */ /* 0x000e220000000800 */
[----:B------:R-:W-:Y:S01]  /*0030*/  PRMT R0, RZ, 0x7610, R0 ;  /* 0x00007610ff007816 */ /* 0x000fe20000000000 */
[----:B------:R-:W-:Y:S01]  /*0040*/  ULDC.64 UR4, c[0x0][0x208] ;  /* 0x0000820000047ab9 */ /* 0x000fe20000000a00 */
[----:B------:R-:W1:Y:S01]  /*0050*/  S2R R4, SR_TID.X ;  /* 0x0000000000047919 */ /* 0x000e620000002100 */
[----:B0-----:R-:W-:-:S02]  /*0060*/  IMAD R3, R2, -0x200, R3 ;  /* 0xfffffe0002037824 */ /* 0x001fc400078e0203 */
[----:B-1----:R-:W-:-:S03]  /*0070*/  IMAD.MOV.U32 R5, RZ, RZ, R4 ;  /* 0x000000ffff057224 */ /* 0x002fc600078e0004 */
[----:B------:R-:W-:-:S13]  /*0080*/  ISETP.GE.AND P2, PT, R4, R3, PT ;  /* 0x000000030400720c */ /* 0x000fda0003f46270 */
[----:B------:R-:W-:Y:S01]  /*0090*/  @!P2 IMAD R15, R2, 0x200, R5 ;  /* 0x00000200020fa824 */ /* 0x000fe200078e0205 */
[----:B------:R-:W-:Y:S01]  /*00a0*/  @!P2 IADD3 R5, R5, 0x80, RZ ;  /* 0x000000800505a810 */ /* 0x000fe20007ffe0ff */
[----:B------:R-:W0:Y:S03]  /*00b0*/  @!P2 LDC.64 R6, c[0x0][0x220] ;  /* 0x00008800ff06ab82 */ /* 0x000e260000000a00 */
[----:B------:R-:W-:-:S13]  /*00c0*/  ISETP.GE.AND P0, PT, R5, R3, PT ;  /* 0x000000030500720c */ /* 0x000fda0003f06270 */
[----:B------:R-:W-:Y:S01]  /*00d0*/  @!P0 IMAD R17, R2, 0x200, R5 ;  /* 0x0000020002118824 */ /* 0x000fe200078e0205 */
[----:B------:R-:W1:Y:S01]  /*00e0*/  @!P0 LDC.64 R12, c[0x0][0x220] ;  /* 0x00008800ff0c8b82 */ /* 0x000e620000000a00 */
[----:B------:R-:W-:-:S05]  /*00f0*/  @!P0 VIADD R5, R5, 0x80 ;  /* 0x0000008005058836 */ /* 0x000fca0000000000 */
[----:B------:R-:W-:Y:S01]  /*0100*/  ISETP.GE.AND P3, PT, R5, R3, PT ;  /* 0x000000030500720c */ /* 0x000fe20003f66270 */
[----:B0-----:R-:W-:-:S05]  /*0110*/  @!P2 IMAD.WIDE.U32 R6, R15, 0x2, R6 ;  /* 0x000000020f06a825 */ /* 0x001fca00078e0006 */
[----:B------:R0:W5:Y:S07]  /*0120*/  @!P2 LDG.E.U16 R0, desc[UR4][R6.64] ;  /* 0x000000040600a981 */ /* 0x00016e000c1e1500 */
[----:B------:R-:W-:Y:S01]  /*0130*/  @!P3 LEA R19, R2, R5, 0x9 ;  /* 0x000000050213b211 */ /* 0x000fe200078e48ff */
[----:B------:R-:W-:Y:S01]  /*0140*/  @!P3 VIADD R5, R5, 0x80 ;  /* 0x000000800505b836 */ /* 0x000fe20000000000 */
[----:B------:R-:W2:Y:S01]  /*0150*/  @!P3 LDC.64 R10, c[0x0][0x220] ;  /* 0x00008800ff0abb82 */ /* 0x000ea20000000a00 */
[----:B-1----:R-:W-:-:S03]  /*0160*/  @!P0 IMAD.WIDE.U32 R12, R17, 0x2, R12 ;  /* 0x00000002110c8825 */ /* 0x002fc600078e000c */
[----:B------:R-:W-:-:S13]  /*0170*/  ISETP.GE.AND P1, PT, R5, R3, PT ;  /* 0x000000030500720c */ /* 0x000fda0003f26270 */
[----:B------:R-:W1:Y:S01]  /*0180*/  @!P1 LDC.64 R8, c[0x0][0x220] ;  /* 0x00008800ff089b82 */ /* 0x000e620000000a00 */
[----:B------:R-:W-:Y:S02]  /*0190*/  @!P1 IMAD R5, R2, 0x200, R5 ;  /* 0x0000020002059824 */ /* 0x000fe400078e0205 */
[----:B--2---:R-:W-:-:S04]  /*01a0*/  @!P3 IMAD.WIDE.U32 R16, R19, 0x2, R10 ;  /* 0x000000021310b825 */ /* 0x004fc800078e000a */
[--C-:B-1----:R-:W-:Y:S01]  /*01b0*/  @!P1 IMAD.WIDE.U32 R14, R5, 0x2, R8.reuse ;  /* 0x00000002050e9825 */ /* 0x102fe200078e0008 */
[----:B------:R-:W-:Y:S02]  /*01c0*/  PRMT R9, RZ, 0x7610, R9 ;  /* 0x00007610ff097816 */ /* 0x000fe40000000009 */
[----:B------:R-:W-:Y:S02]  /*01d0*/  PRMT R8, RZ, 0x7610, R8 ;  /* 0x00007610ff087816 */ /* 0x000fe40000000008 */
[----:B------:R-:W-:Y:S02]  /*01e0*/  PRMT R5, RZ, 0x7610, R5 ;  /* 0x00007610ff057816 */ /* 0x000fe40000000005 */
[----:B------:R0:W5:Y:S04]  /*01f0*/  @!P0 LDG.E.U16 R9, desc[UR4][R12.64] ;  /* 0x000000040c098981 */ /* 0x000168000c1e1500 */
[----:B------:R0:W5:Y:S04]  /*0200*/  @!P3 LDG.E.U16 R8, desc[UR4][R16.64] ;  /* 0x000000041008b981 */ /* 0x000168000c1e1500 */
[----:B------:R0:W5:Y:S01]  /*0210*/  @!P1 LDG.E.U16 R5, desc[UR4][R14.64] ;  /* 0x000000040e059981 */ /* 0x000162000c1e1500 */
[----:B------:R-:W1:Y:S01]  /*0220*/  LDC.U16 R10, c[0x0][0x216] ;  /* 0x00008580ff0a7b82 */ /* 0x000e620000000400 */
[----:B------:R-:W-:Y:S04]  /*0230*/  BSSY B1, `(.L_x_2186) ;  /* 0x0000049000017945 */ /* 0x000fe80003800000 */
[----:B------:R-:W-:Y:S05]  /*0240*/  @P2 BRA `(.L_x_2187) ;  /* 0x00000004001c2947 */ /* 0x000fea0003800000 */
[----:B01----:R-:W-:Y:S01]  /*0250*/  IMAD.U32 R7, R10, 0x10000, RZ ;  /* 0x000100000a077824 */ /* 0x003fe200078e00ff */
[----:B-----5:R-:W-:Y:S01]  /*0260*/  SHF.L.U32 R6, R0, 0x10, RZ ;  /* 0x0000001000067819 */ /* 0x020fe200000006ff */
        /* <DEDUP_REMOVED lines=27> */
.L_x_2193:
[----:B------:R-:W-:Y:S01]  /*0420*/  FSETP.GEU.FTZ.AND P0, PT, R14, -R0, PT ;  /* 0x800000000e00720b */ /* 0x000fe20003f1e000 */
[----:B------:R-:W-:-:S12]  /*0430*/  FADD.FTZ R12, R12, -1 ;  /* 0xbf8000000c0c7421 */ /* 0x000fd80000010000 */
[----:B------:R-:W-:-:S07]  /*0440*/  @!P0 FADD.FTZ R12, R12, -1 ;  /* 0xbf8000000c0c8421 */ /* 0x000fce0000010000 */
.L_x_2192:
[----:B------:R-:W-:Y:S05]  /*0450*/  BSYNC B2 ;  /* 0x0000000000027941 */ /* 0x000fea0003800000 */
.L_x_2191:
[----:B------:R-:W-:Y:S01]  /*0460*/  FFMA.FTZ R11, -R0, R12, R11 ;  /* 0x0000000c000b7223 */ /* 0x000fe2000001010b */
[----:B------:R-:W-:Y:S06]  /*0470*/  BRA `(.L_x_2189) ;  /* 0x00000000007c7947 */ /* 0x000fec0003800000 */
.L_x_2190:
[----:B------:R-:W-:Y:S01]  /*0480*/  VIADD R12, R0, 0xf4800000 ;  /* 0xf4800000000c7836 */ /* 0x000fe20000000000 */
        /* <DEDUP_REMOVED lines=14> */
.L_x_2196:
        /* <DEDUP_REMOVED lines=13> */
.L_x_2195:
[----:B------:R-:W-:Y:S05]  /*0640*/  BSYNC B2 ;  /* 0x0000000000027941 */ /* 0x000fea0003800000 */
.L_x_2194:
[----:B------:R-:W-:-:S04]  /*0650*/  FMUL.FTZ R0, R7, 1.1920928955078125e-07 ;  /* 0x3400000007007820 */ /* 0x000fc80000410000 */
[----:B0-----:R-:W-:-:S07]  /*0660*/  FMUL.FTZ R11, R15, R0 ;  /* 0x000000000f0b7220 */ /* 0x001fce0000410000 */
.L_x_2189:
[----:B------:R-:W-:Y:S05]  /*0670*/  BSYNC B0 ;  /* 0x0000000000007941 */ /* 0x000fea0003800000 */
.L_x_2188:
[C---:B------:R-:W-:Y:S02]  /*0680*/  FSETP.GTU.FTZ.AND P0, PT, |R11|.reuse, +INF , PT ;  /* 0x7f8000000b00780b */ /* 0x040fe40003f1c200 */
[----:B------:R-:W-:-:S04]  /*0690*/  LOP3.LUT R6, R11, 0x80000000, R6, 0xb8, !PT ;  /* 0x800000000b067812 */ /* 0x000fc800078eb806 */
[----:B------:R-:W-:-:S04]  /*06a0*/  FSEL R7, R11, R6, P0 ;  /* 0x000000060b077208 */ /* 0x000fc80000000000 */
[----:B------:R-:W-:-:S07]  /*06b0*/  F2FP.BF16.F32.PACK_AB R7, RZ, R7 ;  /* 0x00000007ff07723e */ /* 0x000fce00000010ff */
.L_x_2187:
[----:B------:R-:W-:Y:S05]  /*06c0*/  BSYNC B1 ;  /* 0x0000000000017941 */ /* 0x000fea0003800000 */
.L_x_2186:
[----:B0-----:R-:W-:Y:S01]  /*06d0*/  IADD3 R6, R4, 0x80, RZ ;  /* 0x0000008004067810 */ /* 0x001fe20007ffe0ff */
[----:B------:R-:W-:Y:S03]  /*06e0*/  BSSY B1, `(.L_x_2197) ;  /* 0x000004a000017945 */ /* 0x000fe60003800000 */
[----:B------:R-:W-:-:S13]  /*06f0*/  ISETP.GE.AND P0, PT, R6, R3, PT ;  /* 0x000000030600720c */ /* 0x000fda0003f06270 */
[----:B------:R-:W-:Y:S05]  /*0700*/  @P0 BRA `(.L_x_2198) ;  /* 0x00000004001c0947 */ /* 0x000fea0003800000 */
[----:B-----5:R-:W-:Y:S01]  /*0710*/  IMAD.U32 R9, R9, 0x10000, RZ ;  /* 0x0001000009097824 */ /* 0x020fe200078e00ff */
[----:B------:R-:W-:Y:S01]  /*0720*/  BSSY B0, `(.L_x_2199) ;  /* 0x0000041000007945 */ /* 0x000fe20003800000 */
[----:B-1----:R-:W-:Y:S02]  /*0730*/  IMAD.U32 R13, R10, 0x10000, RZ ;  /* 0x000100000a0d7824 */ /* 0x002fe400078e00ff */
        /* <DEDUP_REMOVED lines=26> */
.L_x_2204:
[----:B------:R-:W-:Y:S01]  /*08e0*/  FSETP.GEU.FTZ.AND P0, PT, R12, -R15, PT ;  /* 0x8000000f0c00720b */ /* 0x000fe20003f1e000 */
[----:B------:R-:W-:-:S12]  /*08f0*/  FADD.FTZ R11, R11, -1 ;  /* 0xbf8000000b0b7421 */ /* 0x000fd80000010000 */
[----:B------:R-:W-:-:S07]  /*0900*/  @!P0 FADD.FTZ R11, R11, -1 ;  /* 0xbf8000000b0b8421 */ /* 0x000fce0000010000 */
.L_x_2203:
[----:B------:R-:W-:Y:S05]  /*0910*/  BSYNC B2 ;  /* 0x0000000000027941 */ /* 0x000fea0003800000 */
.L_x_2202:
[----:B------:R-:W-:Y:S01]  /*0920*/  FFMA.FTZ R0, -R15, R11, R0 ;  /* 0x0000000b0f007223 */ /* 0x000fe20000010100 */
[----:B------:R-:W-:Y:S06]  /*0930*/  BRA `(.L_x_2200) ;  /* 0x00000000007c7947 */ /* 0x000fec0003800000 */
.L_x_2201:
        /* <DEDUP_REMOVED lines=15> */
.L_x_2207:
        /* <DEDUP_REMOVED lines=13> */
.L_x_2206:
[----:B------:R-:W-:Y:S05]  /*0b00*/  BSYNC B2 ;  /* 0x0000000000027941 */ /* 0x000fea0003800000 */
.L_x_2205:
[----:B------:R-:W-:-:S04]  /*0b10*/  FMUL.FTZ R11, R11, 1.1920928955078125e-07 ;  /* 0x340000000b0b7820 */ /* 0x000fc80000410000 */
[----:B------:R-:W-:-:S07]  /*0b20*/  FMUL.FTZ R0, R16, R11 ;  /* 0x0000000b10007220 */ /* 0x000fce0000410000 */
.L_x_2200:
[----:B------:R-:W-:Y:S05]  /*0b30*/  BSYNC B0 ;  /* 0x0000000000007941 */ /* 0x000fea0003800000 */
.L_x_2199:
[C---:B------:R-:W-:Y:S02]  /*0b40*/  FSETP.GTU.FTZ.AND P0, PT, |R0|.reuse, +INF , PT ;  /* 0x7f8000000000780b */ /* 0x040fe40003f1c200 */
[----:B------:R-:W-:-:S04]  /*0b50*/  LOP3.LUT R9, R0, 0x80000000, R9, 0xb8, !PT ;  /* 0x8000000000097812 */ /* 0x000fc800078eb809 */
[----:B------:R-:W-:-:S04]  /*0b60*/  FSEL R9, R0, R9, P0 ;  /* 0x0000000900097208 */ /* 0x000fc80000000000 */
[----:B------:R-:W-:-:S07]  /*0b70*/  F2FP.BF16.F32.PACK_AB R9, RZ, R9 ;  /* 0x00000009ff09723e */ /* 0x000fce00000010ff */
.L_x_2198:
[----:B------:R-:W-:Y:S05]  /*0b80*/  BSYNC B1 ;  /* 0x0000000000017941 */ /* 0x000fea0003800000 */
.L_x_2197:
[----:B-----5:R-:W-:Y:S01]  /*0b90*/  VIADD R0, R4, 0x100 ;  /* 0x0000010004007836 */ /* 0x020fe20000000000 */
[----:B------:R-:W-:Y:S04]  /*0ba0*/  BSSY B1, `(.L_x_2208) ;  /* 0x000004a000017945 */ /* 0x000fe80003800000 */
[----:B------:R-:W-:-:S13]  /*0bb0*/  ISETP.GE.AND P0, PT, R0, R3, PT ;  /* 0x000000030000720c */ /* 0x000fda0003f06270 */
[----:B------:R-:W-:Y:S05]  /*0bc0*/  @P0 BRA `(.L_x_2209) ;  /* 0x00000004001c0947 */ /* 0x000fea0003800000 */
[----:B------:R-:W-:Y:S01]  /*0bd0*/  IMAD.U32 R8, R8, 0x10000, RZ ;  /* 0x0001000008087824 */ /* 0x000fe200078e00ff */
[----:B-1----:R-:W-:Y:S01]  /*0be0*/  SHF.L.U32 R13, R10, 0x10, RZ ;  /* 0x000000100a0d7819 */ /* 0x002fe200000006ff */
        /* <DEDUP_REMOVED lines=27> */
.L_x_2215:
[----:B------:R-:W-:Y:S01]  /*0da0*/  FSETP.GEU.FTZ.AND P0, PT, R12, -R14, PT ;  /* 0x8000000e0c00720b */ /* 0x000fe20003f1e000 */
[----:B------:R-:W-:-:S12]  /*0db0*/  FADD.FTZ R0, R0, -1 ;  /* 0xbf80000000007421 */ /* 0x000fd80000010000 */
[----:B------:R-:W-:-:S07]  /*0dc0*/  @!P0 FADD.FTZ R0, R0, -1 ;  /* 0xbf80000000008421 */ /* 0x000fce0000010000 */
.L_x_2214:
[----:B------:R-:W-:Y:S05]  /*0dd0*/  BSYNC B2 ;  /* 0x0000000000027941 */ /* 0x000fea0003800000 */
.L_x_2213:
[----:B------:R-:W-:Y:S01]  /*0de0*/  FFMA.FTZ R11, -R14, R0, R11 ;  /* 0x000000000e0b7223 */ /* 0x000fe2000001010b */
[----:B------:R-:W-:Y:S06]  /*0df0*/  BRA `(.L_x_2211) ;  /* 0x00000000007c7947 */ /* 0x000fec0003800000 */
.L_x_2212:
        /* <DEDUP_REMOVED lines=15> */
.L_x_2218:
        /* <DEDUP_REMOVED lines=13> */
.L_x_2217:
[----:B------:R-:W-:Y:S05]  /*0fc0*/  BSYNC B2 ;  /* 0x0000000000027941 */ /* 0x000fea0003800000 */
.L_x_2216:
[----:B------:R-:W-:-:S04]  /*0fd0*/  FMUL.FTZ R11, R11, 1.1920928955078125e-07 ;  /* 0x340000000b0b7820 */ /* 0x000fc80000410000 */
[----:B------:R-:W-:-:S07]  /*0fe0*/  FMUL.FTZ R11, R16, R11 ;  /* 0x0000000b100b7220 */ /* 0x000fce0000410000 */
.L_x_2211:
[----:B------:R-:W-:Y:S05]  /*0ff0*/  BSYNC B0 ;  /* 0x0000000000007941 */ /* 0x000fea0003800000 */
.L_x_2210:
[C---:B------:R-:W-:Y:S02]  /*1000*/  FSETP.GTU.FTZ.AND P0, PT, |R11|.reuse, +INF , PT ;  /* 0x7f8000000b00780b */ /* 0x040fe40003f1c200 */
[----:B------:R-:W-:-:S04]  /*1010*/  LOP3.LUT R8, R11, 0x80000000, R8, 0xb8, !PT ;  /* 0x800000000b087812 */ /* 0x000fc800078eb808 */
[----:B------:R-:W-:-:S04]  /*1020*/  FSEL R8, R11, R8, P0 ;  /* 0x000000080b087208 */ /* 0x000fc80000000000 */
[----:B------:R-:W-:-:S07]  /*1030*/  F2FP.BF16.F32.PACK_AB R8, RZ, R8 ;  /* 0x00000008ff08723e */ /* 0x000fce00000010ff */
.L_x_2209:
[----:B------:R-:W-:Y:S05]  /*1040*/  BSYNC B1 ;  /* 0x0000000000017941 */ /* 0x000fea0003800000 */
.L_x_2208:
[----:B------:R-:W-:Y:S01]  /*1050*/  VIADD R0, R4, 0x180 ;  /* 0x0000018004007836 */ /* 0x000fe20000000000 */
[----:B------:R-:W-:Y:S04]  /*1060*/  BSSY B1, `(.L_x_2219) ;  /* 0x000004a000017945 */ /* 0x000fe80003800000 */
[----:B------:R-:W-:-:S13]  /*1070*/  ISETP.GE.AND P0, PT, R0, R3, PT ;  /* 0x000000030000720c */ /* 0x000fda0003f06270 */
[----:B------:R-:W-:Y:S05]  /*1080*/  @P0 BRA `(.L_x_2220) ;  /* 0x00000004001c0947 */ /* 0x000fea0003800000 */
[----:B-1----:R-:W-:Y:S01]  /*1090*/  IMAD.U32 R13, R10, 0x10000, RZ ;  /* 0x000100000a0d7824 */ /* 0x002fe200078e00ff */
        /* <DEDUP_REMOVED lines=28> */
.L_x_2226:
[----:B------:R-:W-:Y:S01]  /*1260*/  FSETP.GEU.FTZ.AND P0, PT, R12, -R15, PT ;  /* 0x8000000f0c00720b */ /* 0x000fe20003f1e000 */
[----:B------:R-:W-:-:S12]  /*1270*/  FADD.FTZ R11, R11, -1 ;  /* 0xbf8000000b0b7421 */ /* 0x000fd80000010000 */
[----:B------:R-:W-:-:S07]  /*1280*/  @!P0 FADD.FTZ R11, R11, -1 ;  /* 0xbf8000000b0b8421 */ /* 0x000fce0000010000 */
.L_x_2225:
[----:B------:R-:W-:Y:S05]  /*1290*/  BSYNC B2 ;  /* 0x0000000000027941 */ /* 0x000fea0003800000 */
.L_x_2224:
[----:B------:R-:W-:Y:S01]  /*12a0*/  FFMA.FTZ R0, -R15, R11, R0 ;  /* 0x0000000b0f007223 */ /* 0x000fe20000010100 */
[----:B------:R-:W-:Y:S06]  /*12b0*/  BRA `(.L_x_2222) ;  /* 0x00000000007c7947 */ /* 0x000fec0003800000 */
.L_x_2223:
[----:B------:R-:W-:Y:S01]  /*12c0*/  VIADD R10, R15, 0xf4800000 ;  /* 0xf48000000f0a7836 */ /* 0x000fe20000000000 */
[----:B------:R-:W-:Y:S01]  /*12d0*/  FSETP.GT.FTZ.AND P0, PT, |R13|, RZ, PT ;  /* 0x000000ff0d00720b */ /* 0x000fe20003f14200 */
[----:B------:R-:W-:Y:S01]  /*12e0*/  BSSY B2, `(.L_x_2227) ;  /* 0x000001a000027945 */ /* 0x000fe20003800000 */
[----:B------:R-:W-:Y:S02]  /*12f0*/  LOP3.LUT R14, R15, 0xff800000, RZ, 0xc0, !PT ;  /* 0xff8000000f0e7812 */ /* 0x000fe400078ec0ff */
[----:B------:R-:W-:Y:S02]  /*1300*/  LOP3.LUT R11, R10, 0xff800000, RZ, 0xc0, !PT ;  /* 0xff8000000a0b7812 */ /* 0x000fe400078ec0ff */
[C---:B------:R-:W-:Y:S02]  /*1310*/  LOP3.LUT R10, R0.reuse, 0x7fffff, RZ, 0xc0, !PT ;  /* 0x007fffff000a7812 */ /* 0x040fe400078ec0ff */
[----:B------:R-:W-:Y:S02]  /*1320*/  IADD3 R11, -R11, R0, RZ ;  /* 0x000000000b0b7210 */ /* 0x000fe40007ffe1ff */
[----:B------:R-:W-:-:S02]  /*1330*/  ISETP.GT.U32.OR P0, PT, R0, 0x7f7fffff, !P0 ;  /* 0x7f7fffff0000780c */ /* 0x000fc40004704470 */
[----:B------:R-:W-:Y:S02]  /*1340*/  LOP3.LUT P1, R11, R11, 0xff800000, RZ, 0xc0, !PT ;  /* 0xff8000000b0b7812 */ /* 0x000fe4000782c0ff */
[----:B------:R-:W-:Y:S02]  /*1350*/  LOP3.LUT R10, R10, 0x3f800000, RZ, 0xfc, !PT ;  /* 0x3f8000000a0a7812 */ /* 0x000fe400078efcff */
[----:B------:R-:W-:-:S09]  /*1360*/  FSEL R14, R14, +QNAN , !P0 ;  /* 0x7fffffff0e0e7808 */ /* 0x000fd20004000000 */
[----:B------:R-:W-:Y:S05]  /*1370*/  @!P1 BRA `(.L_x_2228) ;  /* 0x0000000000409947 */ /* 0x000fea0003800000 */
[----:B------:R-:W-:-:S04]  /*1380*/  LOP3.LUT R15, R15, 0x7fffff, RZ, 0xc0, !PT ;  /* 0x007fffff0f0f7812 */ /* 0x000fc800078ec0ff */
[----:B------:R-:W-:-:S04]  /*1390*/  LOP3.LUT R16, R15, 0x3f800000, RZ, 0xfc, !PT ;  /* 0x3f8000000f107812 */ /* 0x000fc800078efcff */
[----:B------:R1:W2:Y:S03]  /*13a0*/  MUFU.RCP R0, R16 ;  /* 0x0000001000007308 */ /* 0x0002a60000001000 */
.L_x_2229:
[----:B------:R-:W-:-:S05]  /*13b0*/  VIMNMX.U32 R12, R11, 0xb800000, PT ;  /* 0x0b8000000b0c7848 */ /* 0x000fca0003fe0000 */
[----:B------:R-:W-:Y:S02]  /*13c0*/  IMAD.IADD R13, R12, 0x1, R10 ;  /* 0x000000010c0d7824 */ /* 0x000fe400078e020a */
[----:B------:R-:W-:Y:S02]  /*13d0*/  IMAD.IADD R11, R11, 0x1, -R12 ;  /* 0x000000010b0b7824 */ /* 0x000fe400078e0a0c */
[----:B--2---:R-:W-:-:S03]  /*13e0*/  FFMA.FTZ R10, R0, R13, -RZ ;  /* 0x0000000d000a7223 */ /* 0x004fc600000108ff */
[----:B------:R-:W-:Y:S01]  /*13f0*/  ISETP.NE.AND P1, PT, R11, RZ, PT ;  /* 0x000000ff0b00720c */ /* 0x000fe20003f25270 */
[----:B------:R-:W-:-:S04]  /*1400*/  FFMA.FTZ R15, -R16, R10, R13 ;  /* 0x0000000a100f7223 */ /* 0x000fc8000001010d */
[----:B------:R-:W-:-:S04]  /*1410*/  FFMA.FTZ R10, R0, R15, R10 ;  /* 0x0000000f000a7223 */ /* 0x000fc8000001000a */
[----:B------:R-:W-:-:S04]  /*1420*/  FFMA.FTZ R15, -R16, R10, R13 ;  /* 0x0000000a100f7223 */ /* 0x000fc8000001010d */
[----:B------:R-:W-:-:S04]  /*1430*/  FFMA.FTZ.RZ R15, R0, R15, R10 ;  /* 0x0000000f000f7223 */ /* 0x000fc8000001c00a */
[----:B------:R-:W2:Y:S02]  /*1440*/  FRND.TRUNC R10, R15 ;  /* 0x0000000f000a7307 */ /* 0x000ea4000020d000 */
[----:B--2---:R-:W-:-:S05]  /*1450*/  FFMA.FTZ R10, -R16, R10, R13 ;  /* 0x0000000a100a7223 */ /* 0x004fca000001010d */
[----:B------:R-:W-:-:S13]  /*1460*/  ISETP.NE.AND P0, PT, R10, RZ, PT ;  /* 0x000000ff0a00720c */ /* 0x000fda0003f05270 */
[----:B------:R-:W-:Y:S05]  /*1470*/  @P0 BRA P1, `(.L_x_2229) ;  /* 0xfffffffc00cc0947 */ /* 0x000fea000083ffff */
.L_x_2228:
[----:B------:R-:W-:Y:S05]  /*1480*/  BSYNC B2 ;  /* 0x0000000000027941 */ /* 0x000fea0003800000 */
.L_x_2227:
[----:B------:R-:W-:-:S04]  /*1490*/  FMUL.FTZ R11, R10, 1.1920928955078125e-07 ;  /* 0x340000000a0b7820 */ /* 0x000fc80000410000 */
[----:B------:R-:W-:-:S07]  /*14a0*/  FMUL.FTZ R0, R14, R11 ;  /* 0x0000000b0e007220 */ /* 0x000fce0000410000 */
.L_x_2222:
[----:B------:R-:W-:Y:S05]  /*14b0*/  BSYNC B0 ;  /* 0x0000000000007941 */ /* 0x000fea0003800000 */
.L_x_2221:
[C---:B------:R-:W-:Y:S02]  /*14c0*/  FSETP.GTU.FTZ.AND P0, PT, |R0|.reuse, +INF , PT ;  /* 0x7f8000000000780b */ /* 0x040fe40003f1c200 */
[----:B------:R-:W-:-:S04]  /*14d0*/  LOP3.LUT R5, R0, 0x80000000, R5, 0xb8, !PT ;  /* 0x8000000000057812 */ /* 0x000fc800078eb805 */
[----:B------:R-:W-:-:S04]  /*14e0*/  FSEL R0, R0, R5, P0 ;  /* 0x0000000500007208 */ /* 0x000fc80000000000 */
[----:B------:R-:W-:-:S07]  /*14f0*/  F2FP.BF16.F32.PACK_AB R0, RZ, R0 ;  /* 0x00000000ff00723e */ /* 0x000fce00000010ff */
.L_x_2220:
[----:B------:R-:W-:Y:S05]  /*1500*/  BSYNC B1 ;  /* 0x0000000000017941 */ /* 0x000fea0003800000 */
.L_x_2219:
[----:B------:R-:W-:Y:S01]  /*1510*/  ISETP.GE.AND P0, PT, R4, R3, PT ;  /* 0x000000030400720c */ /* 0x000fe20003f06270 */
[----:B------:R-:W-:Y:S04]  /*1520*/  BSSY B0, `(.L_x_2230) ;  /* 0x0000017000007945 */ /* 0x000fe80003800000 */
[----:B------:R-:W-:Y:S08]  /*1530*/  BSSY B1, `(.L_x_2231) ;  /* 0x000000f000017945 */ /* 0x000ff00003800000 */
[----:B------:R-:W-:Y:S05]  /*1540*/  @P0 BRA `(.L_x_2232) ;  /* 0x0000000000340947 */ /* 0x000fea0003800000 */
[----:B-1----:R-:W1:Y:S01]  /*1550*/  LDC.64 R10, c[0x0][0x218] ;  /* 0x00008600ff0a7b82 */ /* 0x002e620000000a00 */
[----:B------:R-:W-:Y:S01]  /*1560*/  LEA R5, R2, R4, 0x9 ;  /* 0x0000000402057211 */ /* 0x000fe200078e48ff */
[----:B------:R-:W-:-:S05]  /*1570*/  IMAD.MOV.U32 R4, RZ, RZ, R6 ;  /* 0x000000ffff047224 */ /* 0x000fca00078e0006 */
[----:B------:R-:W-:-:S13]  /*1580*/  ISETP.GE.AND P0, PT, R4, R3, PT ;  /* 0x000000030400720c */ /* 0x000fda0003f06270 */
[----:B------:R-:W-:Y:S05]  /*1590*/  @P0 BREAK B1 ;  /* 0x0000000000010942 */ /* 0x000fea0003800000 */
[----:B-1----:R-:W-:-:S05]  /*15a0*/  IMAD.WIDE.U32 R10, R5, 0x2, R10 ;  /* 0x00000002050a7825 */ /* 0x002fca00078e000a */
[----:B------:R1:W-:Y:S01]  /*15b0*/  STG.E.U16 desc[UR4][R10.64], R7 ;  /* 0x000000070a007986 */ /* 0x0003e2000c101504 */
[----:B------:R-:W-:Y:S05]  /*15c0*/  @P0 BRA `(.L_x_2233) ;  /* 0x0000000000300947 */ /* 0x000fea0003800000 */
[----:B-1----:R-:W1:Y:S01]  /*15d0*/  LDC.64 R6, c[0x0][0x218] ;  /* 0x00008600ff067b82 */ /* 0x002e620000000a00 */
[----:B------:R-:W-:Y:S01]  /*15e0*/  LEA R5, R2, R4, 0x9 ;  /* 0x0000000402057211 */ /* 0x000fe200078e48ff */
[----:B------:R-:W-:-:S04]  /*15f0*/  VIADD R4, R4, 0x80 ;  /* 0x0000008004047836 */ /* 0x000fc80000000000 */
[----:B-1----:R-:W-:-:S05]  /*1600*/  IMAD.WIDE.U32 R6, R5, 0x2, R6 ;  /* 0x0000000205067825 */ /* 0x002fca00078e0006 */
[----:B------:R2:W-:Y:S02]  /*1610*/  STG.E.U16 desc[UR4][R6.64], R9 ;  /* 0x0000000906007986 */ /* 0x0005e4000c101504 */
.L_x_2232:
[----:B------:R-:W-:Y:S05]  /*1620*/  BSYNC B1 ;  /* 0x0000000000017941 */ /* 0x000fea0003800000 */
.L_x_2231:
[----:B------:R-:W-:-:S13]  /*1630*/  ISETP.GE.AND P0, PT, R4, R3, PT ;  /* 0x000000030400720c */ /* 0x000fda0003f06270 */
[----:B--2---:R-:W2:Y:S01]  /*1640*/  @!P0 LDC.64 R6, c[0x0][0x218] ;  /* 0x00008600ff068b82 */ /* 0x004ea20000000a00 */
[----:B------:R-:W-:Y:S01]  /*1650*/  @!P0 LEA R5, R2, R4, 0x9 ;  /* 0x0000000402058211 */ /* 0x000fe200078e48ff */
[----:B------:R-:W-:-:S04]  /*1660*/  @!P0 VIADD R4, R4, 0x80 ;  /* 0x0000008004048836 */ /* 0x000fc80000000000 */
[----:B--2---:R-:W-:-:S05]  /*1670*/  @!P0 IMAD.WIDE.U32 R6, R5, 0x2, R6 ;  /* 0x0000000205068825 */ /* 0x004fca00078e0006 */
[----:B------:R2:W-:Y:S02]  /*1680*/  @!P0 STG.E.U16 desc[UR4][R6.64], R8 ;  /* 0x0000000806008986 */ /* 0x0005e4000c101504 */
.L_x_2233:
[----:B------:R-:W-:Y:S05]  /*1690*/  BSYNC B0 ;  /* 0x0000000000007941 */ /* 0x000fea0003800000 */
.L_x_2230:
[----:B------:R-:W-:Y:S05]  /*16a0*/  WARPSYNC.ALL ;  /* 0x0000000000007948 */ /* 0x000fea0003800000 */
[----:B------:R-:W-:-:S13]  /*16b0*/  ISETP.GE.AND P0, PT, R4, R3, PT ;  /* 0x000000030400720c */ /* 0x000fda0003f06270 */
[----:B------:R-:W-:Y:S05]  /*16c0*/  @P0 EXIT ;  /* 0x000000000000094d */ /* 0x000fea0003800000 */
[----:B-12---:R-:W1:Y:S01]  /*16d0*/  LDC.64 R6, c[0x0][0x218] ;  /* 0x00008600ff067b82 */ /* 0x006e620000000a00 */
[----:B------:R-:W-:-:S05]  /*16e0*/  LEA R3, R2, R4, 0x9 ;  /* 0x0000000402037211 */ /* 0x000fca00078e48ff */
[----:B-1----:R-:W-:-:S05]  /*16f0*/  IMAD.WIDE.U32 R2, R3, 0x2, R6 ;  /* 0x0000000203027825 */ /* 0x002fca00078e0006 */
[----:B------:R-:W-:Y:S01]  /*1700*/  STG.E.U16 desc[UR4][R2.64], R0 ;  /* 0x0000000002007986 */ /* 0x000fe2000c101504 */
[----:B------:R-:W-:Y:S05]  /*1710*/  EXIT ;  /* 0x000000000000794d */ /* 0x000fea0003800000 */
.L_x_2234:
        /* <DEDUP_REMOVED lines=14> */
.L_x_57307:


//--------------------- .text._ZN2at6native29vectorized_elementwise_kernelILi2ENS0_13BUnaryFunctorIN3c108BFloat16ES4_S4_ZZZNS0_16fmod_kernel_cudaERNS_18TensorIteratorBaseEENKUlvE0_clEvENKUlvE2_clEvEUlS4_S4_E_EESt5arrayIPcLm2EEEEviT0_T1_ --------------------------
	.section	.text._ZN2at6native29vectorized_elementwise_kernelILi2ENS0_13BUnaryFunctorIN3c108BFloat16ES4_S4_ZZZNS0_16fmod_kernel_cudaERNS_18TensorIteratorBaseEENKUlvE0_clEvENKUlvE2_clEvEUlS4_S4_E_EESt5arrayIPcLm2EEEEviT0_T1_,"ax",@progbits
	.align	128
        .global         _ZN2at6native29vectorized_elementwise_kernelILi2ENS0_13BUnaryFunctorIN3c108BFloat16ES4_S4_ZZZNS0_16fmod_kernel_cudaERNS_18TensorIteratorBaseEENKUlvE0_clEvENKUlvE2_clEvEUlS4_S4_E_EESt5arrayIPcLm2EEEEviT0_T1_
        .type           _ZN2at6native29vectorized_elementwise_kernelILi2ENS0_13BUnaryFunctorIN3c108BFloat16ES4_S4_ZZZNS0_16fmod_kernel_cudaERNS_18TensorIteratorBaseEENKUlvE0_clEvENKUlvE2_clEvEUlS4_S4_E_EESt5arrayIPcLm2EEEEviT0_T1_,@function
        .size           _ZN2at6native29vectorized_elementwise_kernelILi2ENS0_13BUnaryFunctorIN3c108BFloat16ES4_S4_ZZZNS0_16fmod_kernel_cudaERNS_18TensorIteratorBaseEENKUlvE0_clEvENKUlvE2_clEvEUlS4_S4_E_EESt5arrayIPcLm2EEEEviT0_T1_,(.L_x_57308 - _ZN2at6native29vectorized_elementwise_kernelILi2ENS0_13BUnaryFunctorIN3c108BFloat16ES4_S4_ZZZNS0_16fmod_kernel_cudaERNS_18TensorIteratorBaseEENKUlvE0_clEvENKUlvE2_clEvEUlS4_S4_E_EESt5arrayIPcLm2EEEEviT0_T1_)
        .other          _ZN2at6native29vectorized_elementwise_kernelILi2ENS0_13BUnaryFunctorIN3c108BFloat16ES4_S4_ZZZNS0_16fmod_kernel_cudaERNS_18TensorIteratorBaseEENKUlvE0_clEvENKUlvE2_clEvEUlS4_S4_E_EESt5arrayIPcLm2EEEEviT0_T1_,@"STO_CUDA_ENTRY STV_DEFAULT"
_ZN2at6native29vectorized_elementwise_kernelILi2ENS0_13BUnaryFunctorIN3c108BFloat16ES4_S4_ZZZNS0_16fmod_kernel_cudaERNS_18TensorIteratorBaseEENKUlvE0_clEvENKUlvE2_clEvEUlS4_S4_E_EESt5arrayIPcLm2EEEEviT0_T1_:
.text._ZN2at6native29vectorized_elementwise_kernelILi2ENS0_13BUnaryFunctorIN3c108BFloat16ES4_S4_ZZZNS0_16fmod_kernel_cudaERNS_18TensorIteratorBaseEENKUlvE0_clEvENKUlvE2_clEvEUlS4_S4_E_EESt5arrayIPcLm2EEEEviT0_T1_:
[----:B------:R-:W-:Y:S01]  /*0000*/  LDC R1, c[0x0][0x28] ;  /* 0x00000a00ff017b82 */ /* 0x000fe20000000800 */
[----:B------:R-:W0:Y:S01]  /*0010*/  S2R R2, SR_CTAID.X ;  /* 0x0000000000027919 */ /* 0x000e220000002500 */
[----:B------:R-:W-:-:S06]  /*0020*/  ULDC UR4, c[0x0][0x210] ;  /* 0x0000840000047ab9 */ /* 0x000fcc0000000800 */
[----:B------:R-:W1:Y:S01]  /*0030*/  LDC.U16 R5, c[0x0][0x216] ;  /* 0x00008580ff057b82 */ /* 0x000e620000000400 */
[----:B0-----:R-:W-:-:S05]  /*0040*/  IMAD.SHL.U32 R2, R2, 0x400, RZ ;  /* 0x0000040002027824 */ /* 0x001fca00078e00ff */
[----:B------:R-:W-:Y:S01]  /*0050*/  IADD3 R3, -R2, UR4, RZ ;  /* 0x0000000402037c10 */ /* 0x000fe2000fffe1ff */
[----:B------:R-:W-:-:S03]  /*0060*/  ULDC.64 UR4, c[0x0][0x208] ;  /* 0x0000820000047ab9 */ /* 0x000fc60000000a00 */
[----:B------:R-:W-:-:S13]  /*0070*/  ISETP.GE.U32.AND P0, PT, R3, 0x400, PT ;  /* 0x000004000300780c */ /* 0x000fda0003f06070 */
[----:B------:R-:W-:Y:S05]  /*0080*/  @!P0 BRA `(.L_x_2235) ;  /* 0x0000002000e88947 */ /* 0x000fea0003800000 */
[----:B------:R-:W0:Y:S01]  /*0090*/  S2R R3, SR_TID.X ;  /* 0x0000000000037919 */ /* 0x000e220000002100 */
[----:B------:R-:W2:Y:S02]  /*00a0*/  LDC.64 R6, c[0x0][0x220] ;  /* 0x00008800ff067b82 */ /* 0x000ea40000000a00 */
[----:B--2---:R-:W-:-:S04]  /*00b0*/  IMAD.WIDE R6, R2, 0x2, R6 ;  /* 0x0000000202067825 */ /* 0x004fc800078e0206 */
[----:B0-----:R-:W-:-:S05]  /*00c0*/  IMAD.WIDE.U32 R12, R3, 0x4, R6 ;  /* 0x00000004030c7825 */ /* 0x001fca00078e0006 */
[----:B------:R-:W2:Y:S04]  /*00d0*/  LDG.E R9, desc[UR4][R12.64] ;  /* 0x000000040c097981 */ /* 0x000ea8000c1e1900 */
[----:B------:R0:W5:Y:S04]  /*00e0*/  LDG.E R8, desc[UR4][R12.64+0x200] ;  /* 0x000200040c087981 */ /* 0x000168000c1e1900 */
[----:B------:R0:W5:Y:S04]  /*00f0*/  LDG.E R10, desc[UR4][R12.64+0x400] ;  /* 0x000400040c0a7981 */ /* 0x000168000c1e1900 */
[----:B------:R0:W5:Y:S01]  /*0100*/  LDG.E R7, desc[UR4][R12.64+0x600] ;  /* 0x000600040c077981 */ /* 0x000162000c1e1900 */
[----:B-1----:R-:W-:Y:S01]  /*0110*/  IMAD.U32 R5, R5, 0x10000, RZ ;  /* 0x0001000005057824 */ /* 0x002fe200078e00ff */
[----:B------:R-:W-:Y:S03]  /*0120*/  BSSY B0, `(.L_x_2236) ;  /* 0x0000042000007945 */ /* 0x000fe60003800000 */
[----:B------:R-:W-:Y:S01]  /*0130*/  FADD.FTZ R4, |R5|, -RZ ;  /* 0x800000ff05047221 */ /* 0x000fe20000010200 */
[C---:B--2---:R-:W-:Y:S01]  /*0140*/  IMAD.U32 R6, R9.reuse, 0x10000, RZ ;  /* 0x0001000009067824 */ /* 0x044fe200078e00ff */
[----:B------:R-:W-:-:S03]  /*0150*/  PRMT R9, R9, 0x7632, R9 ;  /* 0x0000763209097816 */ /* 0x000fc60000000009 */
[C---:B------:R-:W-:Y:S01]  /*0160*/  FADD.FTZ R11, |R6|.reuse, -RZ ;  /* 0x800000ff060b7221 */ /* 0x040fe20000010200 */
[----:B------:R-:W-:-:S13]  /*0170*/  FSETP.GEU.FTZ.AND P0, PT, |R6|, |R5|, PT ;  /* 0x400000050600720b */ /* 0x000fda0003f1e200 */
[----:B0-----:R-:W-:Y:S05]  /*0180*/  @!P0 BRA `(.L_x_2237) ;  /* 0x0000000000ec8947 */ /* 0x001fea0003800000 */
[----:B------:R-:W-:-:S05]  /*0190*/  FMUL.FTZ R0, |R5|, 8388608 ;  /* 0x4b00000005007820 */ /* 0x000fca0000410200 */
[----:B------:R-:W-:-:S13]  /*01a0*/  FSETP.GTU.FTZ.AND P0, PT, R11, R0, PT ;  /* 0x000000000b00720b */ /* 0x000fda0003f1c000 */
[----:B------:R-:W-:Y:S05]  /*01b0*/  @P0 BRA `(.L_x_2238) ;  /* 0x0000000000640947 */ /* 0x000fea0003800000 */
[----:B------:R-:W0:Y:S01]  /*01c0*/  MUFU.RCP R0, R4 ;  /* 0x0000000400007308 */ /* 0x000e220000001000 */
[----:B------:R-:W-:Y:S01]  /*01d0*/  FADD.FTZ R12, -R4, -RZ ;  /* 0x800000ff040c7221 */ /* 0x000fe20000010100 */
[----:B------:R-:W-:Y:S01]  /*01e0*/  BSSY B1, `(.L_x_2239) ;  /* 0x0000014000017945 */ /* 0x000fe20003800000 */
        /* <DEDUP_REMOVED lines=16> */
.L_x_2241:
[----:B------:R-:W-:Y:S01]  /*02f0*/  FSETP.GEU.FTZ.AND P0, PT, R13, -R4, PT ;  /* 0x800000040d00720b */ /* 0x000fe20003f1e000 */
[----:B------:R-:W-:-:S12]  /*0300*/  FADD.FTZ R0, R0, -1 ;  /* 0xbf80000000007421 */ /* 0x000fd80000010000 */
[----:B------:R-:W-:-:S07]  /*0310*/  @!P0 FADD.FTZ R0, R0, -1 ;  /* 0xbf80000000008421 */ /* 0x000fce0000010000 */
.L_x_2240:
[----:B------:R-:W-:Y:S05]  /*0320*/  BSYNC B1 ;  /* 0x0000000000017941 */ /* 0x000fea0003800000 */
.L_x_2239:
[----:B------:R-:W-:Y:S01]  /*0330*/  FFMA.FTZ R11, -R4, R0, R11 ;  /* 0x00000000040b7223 */ /* 0x000fe2000001010b */
[----:B------:R-:W-:Y:S06]  /*0340*/  BRA `(.L_x_2237) ;  /* 0x00000000007c7947 */ /* 0x000fec0003800000 */
.L_x_2238:
[----:B------:R-:W-:Y:S01]  /*0350*/  IADD3 R12, R0, -0xb800000, RZ ;  /* 0xf4800000000c7810 */ /* 0x000fe20007ffe0ff */
        /* <DEDUP_REMOVED lines=14> */
.L_x_2244:
        /* <DEDUP_REMOVED lines=13> */
.L_x_2243:
[----:B------:R-:W-:Y:S05]  /*0510*/  BSYNC B1 ;  /* 0x0000000000017941 */ /* 0x000fea0003800000 */
.L_x_2242:
[----:B------:R-:W-:-:S04]  /*0520*/  FMUL.FTZ R12, R12, 1.1920928955078125e-07 ;  /* 0x340000000c0c7820 */ /* 0x000fc80000410000 */
[----:B0-----:R-:W-:-:S07]  /*0530*/  FMUL.FTZ R11, R17, R12 ;  /* 0x0000000c110b7220 */ /* 0x001fce0000410000 */
.L_x_2237:
[----:B------:R-:W-:Y:S05]  /*0540*/  BSYNC B0 ;  /* 0x0000000000007941 */ /* 0x000fea0003800000 */
.L_x_2236:
[----:B------:R-:W-:Y:S01]  /*0550*/  SHF.L.U32 R12, R9, 0x10, RZ ;  /* 0x00000010090c7819 */ /* 0x000fe200000006ff */
[----:B------:R-:W-:Y:S01]  /*0560*/  BSSY B0, `(.L_x_2245) ;  /* 0x0000042000007945 */ /* 0x000fe20003800000 */
[C---:B------:R-:W-:Y:S02]  /*0570*/  FSETP.GTU.FTZ.AND P0, PT, |R11|.reuse, +INF , PT ;  /* 0x7f8000000b00780b */ /* 0x040fe40003f1c200 */
[C---:B------:R-:W-:Y:S01]  /*0580*/  FSETP.GEU.FTZ.AND P1, PT, |R12|.reuse, |R5|, PT ;  /* 0x400000050c00720b */ /* 0x040fe20003f3e200 */
[----:B------:R-:W-:Y:S01]  /*0590*/  FADD.FTZ R9, |R12|, -RZ ;  /* 0x800000ff0c097221 */ /* 0x000fe20000010200 */
[----:B------:R-:W-:-:S04]  /*05a0*/  LOP3.LUT R6, R11, 0x80000000, R6, 0xb8, !PT ;  /* 0x800000000b067812 */ /* 0x000fc800078eb806 */
[----:B------:R-:W-:-:S07]  /*05b0*/  FSEL R6, R11, R6, P0 ;  /* 0x000000060b067208 */ /* 0x000fce0000000000 */
[----:B------:R-:W-:Y:S05]  /*05c0*/  @!P1 BRA `(.L_x_2246) ;  /* 0x0000000000ec9947 */ /* 0x000fea0003800000 */
        /* <DEDUP_REMOVED lines=22> */
.L_x_2250:
[----:B------:R-:W-:Y:S01]  /*0730*/  FSETP.GEU.FTZ.AND P0, PT, R14, -R4, PT ;  /* 0x800000040e00720b */ /* 0x000fe20003f1e000 */
[----:B------:R-:W-:-:S12]  /*0740*/  FADD.FTZ R0, R0, -1 ;  /* 0xbf80000000007421 */ /* 0x000fd80000010000 */
[----:B------:R-:W-:-:S07]  /*0750*/  @!P0 FADD.FTZ R0, R0, -1 ;  /* 0xbf80000000008421 */ /* 0x000fce0000010000 */
.L_x_2249:
[----:B------:R-:W-:Y:S05]  /*0760*/  BSYNC B1 ;  /* 0x0000000000017941 */ /* 0x000fea0003800000 */
.L_x_2248:
[----:B------:R-:W-:Y:S01]  /*0770*/  FFMA.FTZ R9, -R4, R0, R9 ;  /* 0x0000000004097223 */ /* 0x000fe20000010109 */
[----:B------:R-:W-:Y:S06]  /*0780*/  BRA `(.L_x_2246) ;  /* 0x00000000007c7947 */ /* 0x000fec0003800000 */
.L_x_2247:
        /* <DEDUP_REMOVED lines=15> */
.L_x_2253:
        /* <DEDUP_REMOVED lines=13> */
.L_x_2252:
[----:B------:R-:W-:Y:S05]  /*0950*/  BSYNC B1 ;  /* 0x0000000000017941 */ /* 0x000fea0003800000 */
.L_x_2251:
[----:B------:R-:W-:-:S04]  /*0960*/  FMUL.FTZ R0, R9, 1.1920928955078125e-07 ;  /* 0x3400000009007820 */ /* 0x000fc80000410000 */
[----:B------:R-:W-:-:S07]  /*0970*/  FMUL.FTZ R9, R15, R0 ;  /* 0x000000000f097220 */ /* 0x000fce0000410000 */
.L_x_2246:
[----:B------:R-:W-:Y:S05]  /*0980*/  BSYNC B0 ;  /* 0x0000000000007941 */ /* 0x000fea0003800000 */
.L_x_2245:
[----:B-----5:R-:W-:Y:S01]  /*0990*/  IMAD.U32 R14, R8, 0x10000, RZ ;  /* 0x00010000080e7824 */ /* 0x020fe200078e00ff */
[C---:B------:R-:W-:Y:S01]  /*09a0*/  FSETP.GTU.FTZ.AND P0, PT, |R9|.reuse, +INF , PT ;  /* 0x7f8000000900780b */ /* 0x040fe20003f1c200 */
[----:B------:R-:W-:Y:S01]  /*09b0*/  BSSY B0, `(.L_x_2254) ;  /* 0x0000042000007945 */ /* 0x000fe20003800000 */
[C---:B------:R-:W-:Y:S01]  /*09c0*/  LOP3.LUT R12, R9.reuse, 0x80000000, R12, 0xb8, !PT ;  /* 0x80000000090c7812 */ /* 0x040fe200078eb80c */
[C---:B------:R-:W-:Y:S01]  /*09d0*/  FADD.FTZ R11, |R14|.reuse, -RZ ;  /* 0x800000ff0e0b7221 */ /* 0x040fe20000010200 */
[----:B------:R-:W-:Y:S02]  /*09e0*/  FSETP.GEU.FTZ.AND P1, PT, |R14|, |R5|, PT ;  /* 0x400000050e00720b */ /* 0x000fe40003f3e200 */
[----:B------:R-:W-:Y:S02]  /*09f0*/  PRMT R8, R8, 0x7632, R8 ;  /* 0x0000763208087816 */ /* 0x000fe40000000008 */
[----:B------:R-:W-:-:S09]  /*0a00*/  FSEL R9, R9, R12, P0 ;  /* 0x0000000c09097208 */ /* 0x000fd20000000000 */
[----:B------:R-:W-:Y:S05]  /*0a10*/  @!P1 BRA `(.L_x_2255) ;  /* 0x0000000000ec9947 */ /* 0x000fea0003800000 */
[----:B------:R-:W-:-:S05]  /*0a20*/  FMUL.FTZ R16, |R5|, 8388608 ;  /* 0x4b00000005107820 */ /* 0x000fca0000410200 */
[----:B------:R-:W-:-:S13]  /*0a30*/  FSETP.GTU.FTZ.AND P0, PT, R11, R16, PT ;  /* 0x000000100b00720b */ /* 0x000fda0003f1c000 */
[----:B------:R-:W-:Y:S05]  /*0a40*/  @P0 BRA `(.L_x_2256) ;  /* 0x0000000000640947 */ /* 0x000fea0003800000 */
[----:B------:R-:W1:Y:S01]  /*0a50*/  MUFU.RCP R0, R4 ;  /* 0x0000000400007308 */ /* 0x000e620000001000 */
[----:B------:R-:W-:Y:S01]  /*0a60*/  FADD.FTZ R12, -R4, -RZ ;  /* 0x800000ff040c7221 */ /* 0x000fe20000010100 */
[----:B------:R-:W-:Y:S01]  /*0a70*/  BSSY B1, `(.L_x_2257) ;  /* 0x0000014000017945 */ /* 0x000fe20003800000 */
        /* <DEDUP_REMOVED lines=16> */
.L_x_2259:
[----:B------:R-:W-:Y:S01]  /*0b80*/  FSETP.GEU.FTZ.AND P0, PT, R12, -R4, PT ;  /* 0x800000040c00720b */ /* 0x000fe20003f1e000 */
[----:B------:R-:W-:-:S12]  /*0b90*/  FADD.FTZ R0, R0, -1 ;  /* 0xbf80000000007421 */ /* 0x000fd80000010000 */
[----:B------:R-:W-:-:S07]  /*0ba0*/  @!P0 FADD.FTZ R0, R0, -1 ;  /* 0xbf80000000008421 */ /* 0x000fce0000010000 */
.L_x_2258:
[----:B------:R-:W-:Y:S05]  /*0bb0*/  BSYNC B1 ;  /* 0x0000000000017941 */ /* 0x000fea0003800000 */
.L_x_2257:
[----:B------:R-:W-:Y:S01]  /*0bc0*/  FFMA.FTZ R11, -R4, R0, R11 ;  /* 0x00000000040b7223 */ /* 0x000fe2000001010b */
[----:B------:R-:W-:Y:S06]  /*0bd0*/  BRA `(.L_x_2255) ;  /* 0x00000000007c7947 */ /* 0x000fec0003800000 */
.L_x_2256:
        /* <DEDUP_REMOVED lines=15> */
.L_x_2262:
        /* <DEDUP_REMOVED lines=13> */
.L_x_2261:
[----:B------:R-:W-:Y:S05]  /*0da0*/  BSYNC B1 ;  /* 0x0000000000017941 */ /* 0x000fea0003800000 */
.L_x_2260:
[----:B------:R-:W-:-:S04]  /*0db0*/  FMUL.FTZ R0, R11, 1.1920928955078125e-07 ;  /* 0x340000000b007820 */ /* 0x000fc80000410000 */
[----:B------:R-:W-:-:S07]  /*0dc0*/  FMUL.FTZ R11, R17, R0 ;  /* 0x00000000110b7220 */ /* 0x000fce0000410000 */
.L_x_2255:
[----:B------:R-:W-:Y:S05]  /*0dd0*/  BSYNC B0 ;  /* 0x0000000000007941 */ /* 0x000fea0003800000 */
.L_x_2254:
[----:B------:R-:W-:Y:S01]  /*0de0*/  IMAD.U32 R12, R8, 0x10000, RZ ;  /* 0x00010000080c7824 */ /* 0x000fe200078e00ff */
[C---:B------:R-:W-:Y:S01]  /*0df0*/  FSETP.GTU.FTZ.AND P0, PT, |R11|.reuse, +INF , PT ;  /* 0x7f8000000b00780b */ /* 0x040fe20003f1c200 */
[----:B------:R-:W-:Y:S01]  /*0e00*/  BSSY B0, `(.L_x_2263) ;  /* 0x0000041000007945 */ /* 0x000fe20003800000 */
[C---:B------:R-:W-:Y:S02]  /*0e10*/  LOP3.LUT R8, R11.reuse, 0x80000000, R14, 0xb8, !PT ;  /* 0x800000000b087812 */ /* 0x040fe400078eb80e */
[C---:B------:R-:W-:Y:S02]  /*0e20*/  FSETP.GEU.FTZ.AND P1, PT, |R12|.reuse, |R5|, PT ;  /* 0x400000050c00720b */ /* 0x040fe40003f3e200 */
[----:B------:R-:W-:Y:S01]  /*0e30*/  FSEL R8, R11, R8, P0 ;  /* 0x000000080b087208 */ /* 0x000fe20000000000 */
[----:B------:R-:W-:-:S10]  /*0e40*/  FADD.FTZ R11, |R12|, -RZ ;  /* 0x800000ff0c0b7221 */ /* 0x000fd40000010200 */
        /* <DEDUP_REMOVED lines=23> */
.L_x_2268:
[----:B------:R-:W-:Y:S01]  /*0fc0*/  FSETP.GEU.FTZ.AND P0, PT, R14, -R4, PT ;  /* 0x800000040e00720b */ /* 0x000fe20003f1e000 */
[----:B------:R-:W-:-:S12]  /*0fd0*/  FADD.FTZ R0, R0, -1 ;  /* 0xbf80000000007421 */ /* 0x000fd80000010000 */
[----:B------:R-:W-:-:S07]  /*0fe0*/  @!P0 FADD.FTZ R0, R0, -1 ;  /* 0xbf80000000008421 */ /* 0x000fce0000010000 */
.L_x_2267:
[----:B------:R-:W-:Y:S05]  /*0ff0*/  BSYNC B1 ;  /* 0x0000000000017941 */ /* 0x000fea0003800000 */
.L_x_2266:
[----:B------:R-:W-:Y:S01]  /*1000*/  FFMA.FTZ R11, -R4, R0, R11 ;  /* 0x00000000040b7223 */ /* 0x000fe2000001010b */
[----:B------:R-:W-:Y:S06]  /*1010*/  BRA `(.L_x_2264) ;  /* 0x00000000007c7947 */ /* 0x000fec0003800000 */
.L_x_2265:
[C---:B------:R-:W-:Y:S01]  /*1020*/  VIADD R0, R14.reuse, 0xf4800000 ;  /* 0xf48000000e007836 */ /* 0x040fe20000000000 */
[----:B------:R-:W-:Y:S01]  /*1030*/  FSETP.GT.FTZ.AND P0, PT, |R5|, RZ, PT ;  /* 0x000000ff0500720b */ /* 0x000fe20003f14200 */
[----:B------:R-:W-:Y:S01]  /*1040*/  BSSY B1, `(.L_x_2269) ;  /* 0x000001a000017945 */ /* 0x000fe20003800000 */
[----:B------:R-:W-:Y:S02]  /*1050*/  LOP3.LUT R17, R14, 0xff800000, RZ, 0xc0, !PT ;  /* 0xff8000000e117812 */ /* 0x000fe400078ec0ff */
[----:B------:R-:W-:Y:S02]  /*1060*/  LOP3.LUT R0, R0, 0xff800000, RZ, 0xc0, !PT ;  /* 0xff80000000007812 */ /* 0x000fe400078ec0ff */
[C---:B------:R-:W-:Y:S02]  /*1070*/  ISETP.GT.U32.OR P0, PT, R11.reuse, 0x7f7fffff, !P0 ;  /* 0x7f7fffff0b00780c */ /* 0x040fe40004704470 */
[----:B------:R-:W-:Y:S02]  /*1080*/  IADD3 R13, -R0, R11, RZ ;  /* 0x0000000b000d7210 */ /* 0x000fe40007ffe1ff */
[----:B------:R-:W-:-:S02]  /*1090*/  LOP3.LUT R0, R11, 0x7fffff, RZ, 0xc0, !PT ;  /* 0x007fffff0b007812 */ /* 0x000fc400078ec0ff */
[----:B------:R-:W-:Y:S02]  /*10a0*/  LOP3.LUT P1, R13, R13, 0xff800000, RZ, 0xc0, !PT ;  /* 0xff8000000d0d7812 */ /* 0x000fe4000782c0ff */
[----:B------:R-:W-:Y:S02]  /*10b0*/  LOP3.LUT R11, R0, 0x3f800000, RZ, 0xfc, !PT ;  /* 0x3f800000000b7812 */ /* 0x000fe400078efcff */
[----:B------:R-:W-:-:S09]  /*10c0*/  FSEL R17, R17, +QNAN , !P0 ;  /* 0x7fffffff11117808 */ /* 0x000fd20004000000 */
[----:B------:R-:W-:Y:S05]  /*10d0*/  @!P1 BRA `(.L_x_2270) ;  /* 0x0000000000409947 */ /* 0x000fea0003800000 */
[----:B------:R-:W-:-:S04]  /*10e0*/  LOP3.LUT R14, R14, 0x7fffff, RZ, 0xc0, !PT ;  /* 0x007fffff0e0e7812 */ /* 0x000fc800078ec0ff */
[----:B0-----:R-:W-:-:S04]  /*10f0*/  LOP3.LUT R18, R14, 0x3f800000, RZ, 0xfc, !PT ;  /* 0x3f8000000e127812 */ /* 0x001fc800078efcff */
[----:B------:R0:W1:Y:S03]  /*1100*/  MUFU.RCP R0, R18 ;  /* 0x0000001200007308 */ /* 0x0000660000001000 */
.L_x_2271:
        /* <DEDUP_REMOVED lines=13> */
.L_x_2270:
[----:B------:R-:W-:Y:S05]  /*11e0*/  BSYNC B1 ;  /* 0x0000000000017941 */ /* 0x000fea0003800000 */
.L_x_2269:
[----:B------:R-:W-:-:S04]  /*11f0*/  FMUL.FTZ R0, R11, 1.1920928955078125e-07 ;  /* 0x340000000b007820 */ /* 0x000fc80000410000 */
[----:B------:R-:W-:-:S07]  /*1200*/  FMUL.FTZ R11, R17, R0 ;  /* 0x00000000110b7220 */ /* 0x000fce0000410000 */
.L_x_2264:
[----:B------:R-:W-:Y:S05]  /*1210*/  BSYNC B0 ;  /* 0x0000000000007941 */ /* 0x000fea0003800000 */
.L_x_2263:
[----:B------:R-:W-:Y:S01]  /*1220*/  IMAD.U32 R14, R10, 0x10000, RZ ;  /* 0x000100000a0e7824 */ /* 0x000fe200078e00ff */
        /* <DEDUP_REMOVED lines=30> */
.L_x_2277:
[----:B------:R-:W-:Y:S01]  /*1410*/  FSETP.GEU.FTZ.AND P0, PT, R12, -R4, PT ;  /* 0x800000040c00720b */ /* 0x000fe20003f1e000 */
[----:B------:R-:W-:-:S12]  /*1420*/  FADD.FTZ R0, R0, -1 ;  /* 0xbf80000000007421 */ /* 0x000fd80000010000 */
[----:B------:R-:W-:-:S07]  /*1430*/  @!P0 FADD.FTZ R0, R0, -1 ;  /* 0xbf80000000008421 */ /* 0x000fce0000010000 */
.L_x_2276:
[----:B------:R-:W-:Y:S05]  /*1440*/  BSYNC B1 ;  /* 0x0000000000017941 */ /* 0x000fea0003800000 */
.L_x_2275:
[----:B------:R-:W-:Y:S01]  /*1450*/  FFMA.FTZ R13, -R4, R0, R13 ;  /* 0x00000000040d7223 */ /* 0x000fe2000001010d */
[----:B------:R-:W-:Y:S06]  /*1460*/  BRA `(.L_x_2273) ;  /* 0x00000000007c7947 */ /* 0x000fec0003800000 */
.L_x_2274:
        /* <DEDUP_REMOVED lines=14> */
[----:B------:R1:W2:Y:S03]  /*1550*/  MUFU.RCP R0, R20 ;  /* 0x0000001400007308 */ /* 0x0002a60000001000 */
.L_x_2280:
[----:B------:R-:W-:-:S05]  /*1560*/  VIMNMX.U32 R16, R15, 0xb800000, PT ;  /* 0x0b8000000f107848 */ /* 0x000fca0003fe0000 */
[----:B------:R-:W-:Y:S02]  /*1570*/  IMAD.IADD R13, R16, 0x1, R13 ;  /* 0x00000001100d7824 */ /* 0x000fe400078e020d */
[----:B------:R-:W-:Y:S02]  /*1580*/  IMAD.IADD R15, R15, 0x1, -R16 ;  /* 0x000000010f0f7824 */ /* 0x000fe400078e0a10 */
[----:B--2---:R-:W-:-:S03]  /*1590*/  FFMA.FTZ R17, R0, R13, -RZ ;  /* 0x0000000d00117223 */ /* 0x004fc600000108ff */
[----:B------:R-:W-:Y:S01]  /*15a0*/  ISETP.NE.AND P1, PT, R15, RZ, PT ;  /* 0x000000ff0f00720c */ /* 0x000fe20003f25270 */
[----:B0-----:R-:W-:-:S04]  /*15b0*/  FFMA.FTZ R18, -R20, R17, R13 ;  /* 0x0000001114127223 */ /* 0x001fc8000001010d */
[----:B------:R-:W-:-:S04]  /*15c0*/  FFMA.FTZ R18, R0, R18, R17 ;  /* 0x0000001200127223 */ /* 0x000fc80000010011 */
[----:B------:R-:W-:-:S04]  /*15d0*/  FFMA.FTZ R17, -R20, R18, R13 ;  /* 0x0000001214117223 */ /* 0x000fc8000001010d */
[----:B------:R-:W-:-:S04]  /*15e0*/  FFMA.FTZ.RZ R17, R0, R17, R18 ;  /* 0x0000001100117223 */ /* 0x000fc8000001c012 */
[----:B------:R-:W0:Y:S02]  /*15f0*/  FRND.TRUNC R18, R17 ;  /* 0x0000001100127307 */ /* 0x000e24000020d000 */
[----:B0-----:R-:W-:-:S05]  /*1600*/  FFMA.FTZ R13, -R20, R18, R13 ;  /* 0x00000012140d7223 */ /* 0x001fca000001010d */
[----:B------:R-:W-:-:S13]  /*1610*/  ISETP.NE.AND P0, PT, R13, RZ, PT ;  /* 0x000000ff0d00720c */ /* 0x000fda0003f05270 */
[----:B------:R-:W-:Y:S05]  /*1620*/  @P0 BRA P1, `(.L_x_2280) ;  /* 0xfffffffc00cc0947 */ /* 0x000fea000083ffff */
.L_x_2279:
[----:B------:R-:W-:Y:S05]  /*1630*/  BSYNC B1 ;  /* 0x0000000000017941 */ /* 0x000fea0003800000 */
.L_x_2278:
[----:B------:R-:W-:-:S04]  /*1640*/  FMUL.FTZ R13, R13, 1.1920928955078125e-07 ;  /* 0x340000000d0d7820 */ /* 0x000fc80000410000 */
[----:B------:R-:W-:-:S07]  /*1650*/  FMUL.FTZ R13, R12, R13 ;  /* 0x0000000d0c0d7220 */ /* 0x000fce0000410000 */
.L_x_2273:
[----:B------:R-:W-:Y:S05]  /*1660*/  BSYNC B0 ;  /* 0x0000000000007941 */ /* 0x000fea0003800000 */
.L_x_2272:
        /* <DEDUP_REMOVED lines=11> */
[----:B------:R-:W2:Y:S01]  /*1720*/  MUFU.RCP R0, R4 ;  /* 0x0000000400007308 */ /* 0x000ea20000001000 */
[----:B------:R-:W-:Y:S01]  /*1730*/  FADD.FTZ R14, -R4, -RZ ;  /* 0x800000ff040e7221 */ /* 0x000fe20000010100 */
[----:B------:R-:W-:Y:S01]  /*1740*/  BSSY B1, `(.L_x_2284) ;  /* 0x0000014000017945 */ /* 0x000fe20003800000 */
[----:B--2---:R-:W-:-:S06]  /*1750*/  FMUL.FTZ R0, R13, R0 ;  /* 0x000000000d007220 */ /* 0x004fcc0000410000 */
[----:B------:R-:W2:Y:S02]  /*1760*/  FRND.TRUNC R0, R0 ;  /* 0x0000000000007307 */ /* 0x000ea4000020d000 */
[----:B--2---:R-:W-:-:S05]  /*1770*/  FFMA R14, R14, R0, R13 ;  /* 0x000000000e0e7223 */ /* 0x004fca000000000d */
        /* <DEDUP_REMOVED lines=13> */
.L_x_2286:
[----:B------:R-:W-:Y:S01]  /*1850*/  FSETP.GEU.FTZ.AND P0, PT, R14, -R4, PT ;  /* 0x800000040e00720b */ /* 0x000fe20003f1e000 */
[----:B------:R-:W-:-:S12]  /*1860*/  FADD.FTZ R0, R0, -1 ;  /* 0xbf80000000007421 */ /* 0x000fd80000010000 */
[----:B------:R-:W-:-:S07]  /*1870*/  @!P0 FADD.FTZ R0, R0, -1 ;  /* 0xbf80000000008421 */ /* 0x000fce0000010000 */
.L_x_2285:
[----:B------:R-:W-:Y:S05]  /*1880*/  BSYNC B1 ;  /* 0x0000000000017941 */ /* 0x000fea0003800000 */
.L_x_2284:
[----:B------:R-:W-:Y:S01]  /*1890*/  FFMA.FTZ R13, -R4, R0, R13 ;  /* 0x00000000040d7223 */ /* 0x000fe2000001010d */
[----:B------:R-:W-:Y:S06]  /*18a0*/  BRA `(.L_x_2282) ;  /* 0x00000000007c7947 */ /* 0x000fec0003800000 */
.L_x_2283:
        /* <DEDUP_REMOVED lines=13> */
[----:B0-----:R-:W-:-:S04]  /*1980*/  LOP3.LUT R18, R16, 0x3f800000, RZ, 0xfc, !PT ;  /* 0x3f80000010127812 */ /* 0x001fc800078efcff */
[----:B------:R0:W2:Y:S03]  /*1990*/  MUFU.RCP R0, R18 ;  /* 0x0000001200007308 */ /* 0x0000a60000001000 */
.L_x_2289:
[----:B------:R-:W-:-:S04]  /*19a0*/  VIMNMX.U32 R16, R15, 0xb800000, PT ;  /* 0x0b8000000f107848 */ /* 0x000fc80003fe0000 */
[C---:B------:R-:W-:Y:S01]  /*19b0*/  IADD3 R15, -R16.reuse, R15, RZ ;  /* 0x0000000f100f7210 */ /* 0x040fe20007ffe1ff */
[----:B------:R-:W-:-:S03]  /*19c0*/  IMAD.IADD R17, R16, 0x1, R14 ;  /* 0x0000000110117824 */ /* 0x000fc600078e020e */
[----:B------:R-:W-:Y:S01]  /*19d0*/  ISETP.NE.AND P1, PT, R15, RZ, PT ;  /* 0x000000ff0f00720c */ /* 0x000fe20003f25270 */
[----:B--2---:R-:W-:-:S04]  /*19e0*/  FFMA.FTZ R14, R0, R17, -RZ ;  /* 0x00000011000e7223 */ /* 0x004fc800000108ff */
        /* <DEDUP_REMOVED lines=8> */
.L_x_2288:
[----:B------:R-:W-:Y:S05]  /*1a70*/  BSYNC B1 ;  /* 0x0000000000017941 */ /* 0x000fea0003800000 */
.L_x_2287:
[----:B------:R-:W-:-:S04]  /*1a80*/  FMUL.FTZ R14, R14, 1.1920928955078125e-07 ;  /* 0x340000000e0e7820 */ /* 0x000fc80000410000 */
[----:B------:R-:W-:-:S07]  /*1a90*/  FMUL.FTZ R13, R13, R14 ;  /* 0x0000000e0d0d7220 */ /* 0x000fce0000410000 */
.L_x_2282:
[----:B------:R-:W-:Y:S05]  /*1aa0*/  BSYNC B0 ;  /* 0x0000000000007941 */ /* 0x000fea0003800000 */
.L_x_2281:
[----:B------:R-:W-:Y:S01]  /*1ab0*/  IMAD.U32 R14, R7, 0x10000, RZ ;  /* 0x00010000070e7824 */ /* 0x000fe200078e00ff */
[C---:B------:R-:W-:Y:S01]  /*1ac0*/  FSETP.GTU.FTZ.AND P0, PT, |R13|.reuse, +INF , PT ;  /* 0x7f8000000d00780b */ /* 0x040fe20003f1c200 */
[----:B------:R-:W-:Y:S01]  /*1ad0*/  BSSY B0, `(.L_x_2290) ;  /* 0x0000042000007945 */ /* 0x000fe20003800000 */
[--C-:B------:R-:W-:Y:S02]  /*1ae0*/  LOP3.LUT R0, R13, 0x80000000, R12.reuse, 0xb8, !PT ;  /* 0x800000000d007812 */ /* 0x100fe400078eb80c */
[C---:B------:R-:W-:Y:S02]  /*1af0*/  FSETP.GEU.FTZ.AND P1, PT, |R14|.reuse, |R5|, PT ;  /* 0x400000050e00720b */ /* 0x040fe40003f3e200 */
[----:B------:R-:W-:Y:S02]  /*1b00*/  PRMT R12, R7, 0x7632, R12 ;  /* 0x00007632070c7816 */ /* 0x000fe4000000000c */
[----:B------:R-:W-:Y:S01]  /*1b10*/  FSEL R7, R13, R0, P0 ;  /* 0x000000000d077208 */ /* 0x000fe20000000000 */
[----:B------:R-:W-:-:S08]  /*1b20*/  FADD.FTZ R13, |R14|, -RZ ;  /* 0x800000ff0e0d7221 */ /* 0x000fd00000010200 */
[----:B------:R-:W-:Y:S05]  /*1b30*/  @!P1 BRA `(.L_x_2291) ;  /* 0x0000000000ec9947 */ /* 0x000fea0003800000 */
[----:B0-----:R-:W-:-:S05]  /*1b40*/  FMUL.FTZ R18, |R5|, 8388608 ;  /* 0x4b00000005127820 */ /* 0x001fca0000410200 */
        /* <DEDUP_REMOVED lines=21> */
.L_x_2295:
[----:B------:R-:W-:Y:S01]  /*1ca0*/  FSETP.GEU.FTZ.AND P0, PT, R16, -R4, PT ;  /* 0x800000041000720b */ /* 0x000fe20003f1e000 */
[----:B------:R-:W-:-:S12]  /*1cb0*/  FADD.FTZ R0, R0, -1 ;  /* 0xbf80000000007421 */ /* 0x000fd80000010000 */
[----:B------:R-:W-:-:S07]  /*1cc0*/  @!P0 FADD.FTZ R0, R0, -1 ;  /* 0xbf80000000008421 */ /* 0x000fce0000010000 */
.L_x_2294:
[----:B------:R-:W-:Y:S05]  /*1cd0*/  BSYNC B1 ;  /* 0x0000000000017941 */ /* 0x000fea0003800000 */
.L_x_2293:
[----:B------:R-:W-:Y:S01]  /*1ce0*/  FFMA.FTZ R13, -R4, R0, R13 ;  /* 0x00000000040d7223 */ /* 0x000fe2000001010d */
[----:B------:R-:W-:Y:S06]  /*1cf0*/  BRA `(.L_x_2291) ;  /* 0x00000000007c7947 */ /* 0x000fec0003800000 */
.L_x_2292:
        /* <DEDUP_REMOVED lines=13> */
[----:B-1----:R-:W-:-:S04]  /*1dd0*/  LOP3.LUT R20, R18, 0x3f800000, RZ, 0xfc, !PT ;  /* 0x3f80000012147812 */ /* 0x002fc800078efcff */
[----:B------:R0:W1:Y:S03]  /*1de0*/  MUFU.RCP R0, R20 ;  /* 0x0000001400007308 */ /* 0x0000660000001000 */
.L_x_2298:
        /* <DEDUP_REMOVED lines=13> */
.L_x_2297:
[----:B------:R-:W-:Y:S05]  /*1ec0*/  BSYNC B1 ;  /* 0x0000000000017941 */ /* 0x000fea0003800000 */
.L_x_2296:
[----:B------:R-:W-:-:S04]  /*1ed0*/  FMUL.FTZ R0, R15, 1.1920928955078125e-07 ;  /* 0x340000000f007820 */ /* 0x000fc80000410000 */
[----:B------:R-:W-:-:S07]  /*1ee0*/  FMUL.FTZ R13, R13, R0 ;  /* 0x000000000d0d7220 */ /* 0x000fce0000410000 */
.L_x_2291:
[----:B------:R-:W-:Y:S05]  /*1ef0*/  BSYNC B0 ;  /* 0x0000000000007941 */ /* 0x000fea0003800000 */
.L_x_2290:
[----:B------:R-:W-:Y:S01]  /*1f00*/  IMAD.U32 R12, R12, 0x10000, RZ ;  /* 0x000100000c0c7824 */ /* 0x000fe200078e00ff */
[C---:B------:R-:W-:Y:S01]  /*1f10*/  FSETP.GTU.FTZ.AND P0, PT, |R13|.reuse, +INF , PT ;  /* 0x7f8000000d00780b */ /* 0x040fe20003f1c200 */
[----:B------:R-:W-:Y:S01]  /*1f20*/  BSSY B0, `(.L_x_2299) ;  /* 0x0000041000007945 */ /* 0x000fe20003800000 */
[C---:B------:R-:W-:Y:S01]  /*1f30*/  LOP3.LUT R14, R13.reuse, 0x80000000, R14, 0xb8, !PT ;  /* 0x800000000d0e7812 */ /* 0x040fe200078eb80e */
[C---:B------:R-:W-:Y:S01]  /*1f40*/  FADD.FTZ R15, |R12|.reuse, -RZ ;  /* 0x800000ff0c0f7221 */ /* 0x040fe20000010200 */
[----:B------:R-:W-:Y:S02]  /*1f50*/  FSETP.GEU.FTZ.AND P1, PT, |R12|, |R5|, PT ;  /* 0x400000050c00720b */ /* 0x000fe40003f3e200 */
[----:B------:R-:W-:-:S11]  /*1f60*/  FSEL R13, R13, R14, P0 ;  /* 0x0000000e0d0d7208 */ /* 0x000fd60000000000 */
        /* <DEDUP_REMOVED lines=23> */
.L_x_2304:
[----:B------:R-:W-:Y:S01]  /*20e0*/  FSETP.GEU.FTZ.AND P0, PT, R14, -R4, PT ;  /* 0x800000040e00720b */ /* 0x000fe20003f1e000 */
[----:B------:R-:W-:-:S12]  /*20f0*/  FADD.FTZ R0, R0, -1 ;  /* 0xbf80000000007421 */ /* 0x000fd80000010000 */
[----:B------:R-:W-:-:S07]  /*2100*/  @!P0 FADD.FTZ R0, R0, -1 ;  /* 0xbf80000000008421 */ /* 0x000fce0000010000 */
.L_x_2303:
[----:B------:R-:W-:Y:S05]  /*2110*/  BSYNC B1 ;  /* 0x0000000000017941 */ /* 0x000fea0003800000 */
.L_x_2302:
[----:B------:R-:W-:Y:S01]  /*2120*/  FFMA.FTZ R15, -R4, R0, R15 ;  /* 0x00000000040f7223 */ /* 0x000fe2000001010f */
[----:B------:R-:W-:Y:S06]  /*2130*/  BRA `(.L_x_2300) ;  /* 0x00000000007c7947 */ /* 0x000fec0003800000 */
.L_x_2301:
        /* <DEDUP_REMOVED lines=14> */
[----:B------:R0:W2:Y:S03]  /*2220*/  MUFU.RCP R0, R18 ;  /* 0x0000001200007308 */ /* 0x0000a60000001000 */
.L_x_2307:
        /* <DEDUP_REMOVED lines=13> */
.L_x_2306:
[----:B------:R-:W-:Y:S05]  /*2300*/  BSYNC B1 ;  /* 0x0000000000017941 */ /* 0x000fea0003800000 */
.L_x_2305:
[----:B------:R-:W-:-:S04]  /*2310*/  FMUL.FTZ R15, R4, 1.1920928955078125e-07 ;  /* 0x34000000040f7820 */ /* 0x000fc80000410000 */
[----:B------:R-:W-:-:S07]  /*2320*/  FMUL.FTZ R15, R16, R15 ;  /* 0x0000000f100f7220 */ /* 0x000fce0000410000 */
.L_x_2300:
[----:B------:R-:W-:Y:S05]  /*2330*/  BSYNC B0 ;  /* 0x0000000000007941 */ /* 0x000fea0003800000 */
.L_x_2299:
[----:B------:R-:W2:Y:S01]  /*2340*/  LDC.64 R4, c[0x0][0x218] ;  /* 0x00008600ff047b82 */ /* 0x000ea20000000a00 */
[C---:B------:R-:W-:Y:S02]  /*2350*/  FSETP.GTU.FTZ.AND P0, PT, |R15|.reuse, +INF , PT ;  /* 0x7f8000000f00780b */ /* 0x040fe40003f1c200 */
[----:B------:R-:W-:Y:S02]  /*2360*/  LOP3.LUT R12, R15, 0x80000000, R12, 0xb8, !PT ;  /* 0x800000000f0c7812 */ /* 0x000fe400078eb80c */
[----:B------:R-:W-:Y:S02]  /*2370*/  F2FP.BF16.F32.PACK_AB R9, R9, R6 ;  /* 0x000000060909723e */ /* 0x000fe400000010ff */
[----:B------:R-:W-:Y:S02]  /*2380*/  FSEL R12, R15, R12, P0 ;  /* 0x0000000c0f0c7208 */ /* 0x000fe40000000000 */
[----:B------:R-:W-:Y:S02]  /*2390*/  F2FP.BF16.F32.PACK_AB R11, R11, R8 ;  /* 0x000000080b0b723e */ /* 0x000fe400000010ff */
[----:B------:R-:W-:-:S02]  /*23a0*/  F2FP.BF16.F32.PACK_AB R7, R7, R10 ;  /* 0x0000000a0707723e */ /* 0x000fc400000010ff */
[----:B------:R-:W-:Y:S01]  /*23b0*/  F2FP.BF16.F32.PACK_AB R13, R12, R13 ;  /* 0x0000000d0c0d723e */ /* 0x000fe200000010ff */
[----:B--2---:R-:W-:-:S04]  /*23c0*/  IMAD.WIDE.U32 R4, R2, 0x2, R4 ;  /* 0x0000000202047825 */ /* 0x004fc800078e0004 */
[----:B------:R-:W-:-:S05]  /*23d0*/  IMAD.WIDE R4, R3, 0x4, R4 ;  /* 0x0000000403047825 */ /* 0x000fca00078e0204 */
[----:B------:R-:W-:Y:S04]  /*23e0*/  STG.E desc[UR4][R4.64], R9 ;  /* 0x0000000904007986 */ /* 0x000fe8000c101904 */
[----:B------:R-:W-:Y:S04]  /*23f0*/  STG.E desc[UR4][R4.64+0x200], R11 ;  /* 0x0002000b04007986 */ /* 0x000fe8000c101904 */
[----:B------:R-:W-:Y:S04]  /*2400*/  STG.E desc[UR4][R4.64+0x400], R7 ;  /* 0x0004000704007986 */ /* 0x000fe8000c101904 */
[----:B------:R-:W-:Y:S01]  /*2410*/  STG.E desc[UR4][R4.64+0x600], R13 ;  /* 0x0006000d04007986 */ /* 0x000fe2000c101904 */
[----:B------:R-:W-:Y:S05]  /*2420*/  EXIT ;  /* 0x000000000000794d */ /* 0x000fea0003800000 */
.L_x_2235:
[----:B------:R-:W0:Y:S01]  /*2430*/  S2R R4, SR_TID.X ;  /* 0x0000000000047919 */ /* 0x000e220000002100 */
[----:B------:R-:W-:Y:S02]  /*2440*/  PRMT R20, RZ, 0x7610, R20 ;  /* 0x00007610ff147816 */ /* 0x000fe40000000014 */
[----:B0-----:R-:W-:Y:S02]  /*2450*/  ISETP.GE.AND P0, PT, R4, R3, PT ;  /* 0x000000030400720c */ /* 0x001fe40003f06270 */
[----:B------:R-:W-:-:S11]  /*2460*/  MOV R27, R4 ;  /* 0x00000004001b7202 */ /* 0x000fd60000000f00 */
[----:B------:R-:W-:Y:S01]  /*2470*/  @!P0 IMAD.IADD R22, R2, 0x1, R27 ;  /* 0x0000000102168824 */ /* 0x000fe200078e021b */
[----:B------:R-:W0:Y:S01]  /*2480*/  @!P0 LDC.64 R18, c[0x0][0x220] ;  /* 0x00008800ff128b82 */ /* 0x000e220000000a00 */
[----:B------:R-:W-:-:S05]  /*2490*/  @!P0 VIADD R27, R27, 0x80 ;  /* 0x000000801b1b8836 */ /* 0x000fca0000000000 */
[----:B------:R-:W-:-:S13]  /*24a0*/  ISETP.GE.AND P6, PT, R27, R3, PT ;  /* 0x000000031b00720c */ /* 0x000fda0003fc6270 */
[----:B------:R-:W-:Y:S01]  /*24b0*/  @!P6 IADD3 R9, R2, R27, RZ ;  /* 0x0000001b0209e210 */ /* 0x000fe20007ffe0ff */
[----:B------:R-:W-:Y:S01]  /*24c0*/  @!P6 VIADD R27, R27, 0x80 ;  /* 0x000000801b1be836 */ /* 0x000fe20000000000 */
[----:B------:R-:W2:Y:S04]  /*24d0*/  @!P6 LDC.64 R6, c[0x0][0x220] ;  /* 0x00008800ff06eb82 */ /* 0x000ea80000000a00 */
[----:B------:R-:W-:-:S13]  /*24e0*/  ISETP.GE.AND P5, PT, R27, R3, PT ;  /* 0x000000031b00720c */ /* 0x000fda0003fa6270 */
[----:B------:R-:W-:Y:S01]  /*24f0*/  @!P5 IMAD.IADD R0, R2, 0x1, R27 ;  /* 0x000000010200d824 */ /* 0x000fe200078e021b */
[----:B------:R-:W-:Y:S01]  /*2500*/  @!P5 IADD3 R27, R27, 0x80, RZ ;  /* 0x000000801b1bd810 */ /* 0x000fe20007ffe0ff */
[----:B------:R-:W3:Y:S03]  /*2510*/  @!P5 LDC.64 R16, c[0x0][0x220] ;  /* 0x00008800ff10db82 */ /* 0x000ee60000000a00 */
[----:B------:R-:W-:Y:S01]  /*2520*/  ISETP.GE.AND P4, PT, R27, R3, PT ;  /* 0x000000031b00720c */ /* 0x000fe20003f86270 */
[----:B--2---:R-:W-:-:S05]  /*2530*/  @!P6 IMAD.WIDE.U32 R6, R9, 0x2, R6 ;  /* 0x000000020906e825 */ /* 0x004fca00078e0006 */
[----:B------:R2:W5:Y:S07]  /*2540*/  @!P6 LDG.E.U16 R20, desc[UR4][R6.64] ;  /* 0x000000040614e981 */ /* 0x00056e000c1e1500 */
[----:B------:R-:W-:Y:S02]  /*2550*/  @!P4 IMAD.IADD R29, R2, 0x1, R27 ;  /* 0x00000001021dc824 */ /* 0x000fe400078e021b */
[----:B------:R-:W-:Y:S01]  /*2560*/  @!P4 VIADD R27, R27, 0x80 ;  /* 0x000000801b1bc836 */ /* 0x000fe20000000000 */
[----:B--2---:R-:W2:Y:S04]  /*2570*/  @!P4 LDC.64 R6, c[0x0][0x220] ;  /* 0x00008800ff06cb82 */ /* 0x004ea80000000a00 */
[----:B------:R-:W-:-:S13]  /*2580*/  ISETP.GE.AND P3, PT, R27, R3, PT ;  /* 0x000000031b00720c */ /* 0x000fda0003f66270 */
[----:B------:R-:W-:Y:S01]  /*2590*/  @!P3 IADD3 R25, R2, R27, RZ ;  /* 0x0000001b0219b210 */ /* 0x000fe20007ffe0ff */
[----:B------:R-:W-:Y:S01]  /*25a0*/  @!P3 VIADD R27, R27, 0x80 ;  /* 0x000000801b1bb836 */ /* 0x000fe20000000000 */
[----:B------:R-:W4:Y:S04]  /*25b0*/  @!P3 LDC.64 R8, c[0x0][0x220] ;  /* 0x00008800ff08bb82 */ /* 0x000f280000000a00 */
[----:B------:R-:W-:-:S13]  /*25c0*/  ISETP.GE.AND P2, PT, R27, R3, PT ;  /* 0x000000031b00720c */ /* 0x000fda0003f46270 */
[----:B------:R-:W-:Y:S01]  /*25d0*/  @!P2 IMAD.IADD R23, R2, 0x1, R27 ;  /* 0x000000010217a824 */ /* 0x000fe200078e021b */
[----:B------:R-:W-:Y:S01]  /*25e0*/  @!P2 IADD3 R27, R27, 0x80, RZ ;  /* 0x000000801b1ba810 */ /* 0x000fe20007ffe0ff */
[----:B------:R-:W1:Y:S03]  /*25f0*/  @!P2 LDC.64 R10, c[0x0][0x220] ;  /* 0x00008800ff0aab82 */ /* 0x000e660000000a00 */
[----:B------:R-:W-:-:S13]  /*2600*/  ISETP.GE.AND P1, PT, R27, R3, PT ;  /* 0x000000031b00720c */ /* 0x000fda0003f26270 */
[----:B------:R-:W-:Y:S01]  /*2610*/  @!P1 IMAD.IADD R21, R2, 0x1, R27 ;  /* 0x0000000102159824 */ /* 0x000fe200078e021b */
[----:B------:R-:W2:Y:S01]  /*2620*/  @!P1 LDC.64 R12, c[0x0][0x220] ;  /* 0x00008800ff0c9b82 */ /* 0x000ea20000000a00 */
[----:B------:R-:W-:-:S05]  /*2630*/  @!P1 VIADD R27, R27, 0x80 ;  /* 0x000000801b1b9836 */ /* 0x000fca0000000000 */
[----:B------:R-:W-:-:S13]  /*2640*/  ISETP.GE.AND P6, PT, R27, R3, PT ;  /* 0x000000031b00720c */ /* 0x000fda0003fc6270 */
[----:B------:R-:W4:Y:S01]  /*2650*/  @!P6 LDC.64 R14, c[0x0][0x220] ;  /* 0x00008800ff0eeb82 */ /* 0x000f220000000a00 */
[----:B0-----:R-:W-:Y:S01]  /*2660*/  @!P0 IMAD.WIDE.U32 R18, R22, 0x2, R18 ;  /* 0x0000000216128825 */ /* 0x001fe200078e0012 */
[----:B------:R-:W-:-:S03]  /*2670*/  PRMT R22, RZ, 0x7610, R22 ;  /* 0x00007610ff167816 */ /* 0x000fc60000000016 */
[----:B---3--:R-:W-:Y:S01]  /*2680*/  @!P5 IMAD.WIDE.U32 R16, R0, 0x2, R16 ;  /* 0x000000020010d825 */ /* 0x008fe200078e0010 */
[----:B------:R-:W-:Y:S02]  /*2690*/  PRMT R0, RZ, 0x7610, R0 ;  /* 0x00007610ff007816 */ /* 0x000fe40000000000 */
[----:B------:R-:W-:Y:S01]  /*26a0*/  @!P6 IADD3 R27, R2, R27, RZ ;  /* 0x0000001b021be210 */ /* 0x000fe20007ffe0ff */
[----:B-1----:R-:W-:Y:S01]  /*26b0*/  @!P2 IMAD.WIDE.U32 R10, R23, 0x2, R10 ;  /* 0x00000002170aa825 */ /* 0x002fe200078e000a */
[----:B------:R0:W5:Y:S01]  /*26c0*/  @!P5 LDG.E.U16 R22, desc[UR4][R16.64] ;  /* 0x000000041016d981 */ /* 0x000162000c1e1500 */
[----:B------:R-:W-:Y:S02]  /*26d0*/  PRMT R24, RZ, 0x7610, R24 ;  /* 0x00007610ff187816 */ /* 0x000fe40000000018 */
[----:B--2---:R-:W-:Y:S01]  /*26e0*/  @!P1 IMAD.WIDE.U32 R12, R21, 0x2, R12 ;  /* 0x00000002150c9825 */ /* 0x004fe200078e000c */
[----:B------:R1:W5:Y:S01]  /*26f0*/  @!P0 LDG.E.U16 R0, desc[UR4][R18.64] ;  /* 0x0000000412008981 */ /* 0x000362000c1e1500 */
[----:B------:R-:W-:-:S02]  /*2700*/  PRMT R23, RZ, 0x7610, R23 ;  /* 0x00007610ff177816 */ /* 0x000fc40000000017 */
[----:B------:R-:W-:Y:S01]  /*2710*/  PRMT R21, RZ, 0x7610, R21 ;  /* 0x00007610ff157816 */ /* 0x000fe20000000015 */
[----:B------:R-:W-:Y:S01]  /*2720*/  @!P4 IMAD.WIDE.U32 R6, R29, 0x2, R6 ;  /* 0x000000021d06c825 */ /* 0x000fe200078e0006 */
[----:B0-----:R-:W-:-:S03]  /*2730*/  PRMT R16, RZ, 0x7610, R16 ;  /* 0x00007610ff107816 */ /* 0x001fc60000000010 */
[----:B----4-:R-:W-:Y:S01]  /*2740*/  @!P3 IMAD.WIDE.U32 R8, R25, 0x2, R8 ;  /* 0x000000021908b825 */ /* 0x010fe200078e0008 */
[----:B------:R0:W5:Y:S01]  /*2750*/  @!P4 LDG.E.U16 R24, desc[UR4][R6.64] ;  /* 0x000000040618c981 */ /* 0x000162000c1e1500 */
[----:B-1----:R-:W-:Y:S02]  /*2760*/  PRMT R18, RZ, 0x7610, R18 ;  /* 0x00007610ff127816 */ /* 0x002fe40000000012 */
[----:B------:R-:W-:Y:S01]  /*2770*/  @!P6 IMAD.WIDE.U32 R14, R27, 0x2, R14 ;  /* 0x000000021b0ee825 */ /* 0x000fe200078e000e */
[----:B------:R0:W5:Y:S04]  /*2780*/  @!P3 LDG.E.U16 R23, desc[UR4][R8.64] ;  /* 0x000000040817b981 */ /* 0x000168000c1e1500 */
[----:B------:R0:W5:Y:S04]  /*2790*/  @!P2 LDG.E.U16 R21, desc[UR4][R10.64] ;  /* 0x000000040a15a981 */ /* 0x000168000c1e1500 */
[----:B------:R0:W5:Y:S04]  /*27a0*/  @!P1 LDG.E.U16 R18, desc[UR4][R12.64] ;  /* 0x000000040c129981 */ /* 0x000168000c1e1500 */
[----:B------:R0:W5:Y:S01]  /*27b0*/  @!P6 LDG.E.U16 R16, desc[UR4][R14.64] ;  /* 0x000000040e10e981 */ /* 0x000162000c1e1500 */
[----:B------:R-:W-:Y:S04]  /*27c0*/  BSSY B1, `(.L_x_2308) ;  /* 0x0000049000017945 */ /* 0x000fe80003800000 */
[----:B------:R-:W-:Y:S05]  /*27d0*/  @P0 BRA `(.L_x_2309) ;  /* 0x00000004001c0947 */ /* 0x000fea0003800000 */
[----:B0----5:R-:W-:Y:S01]  /*27e0*/  IMAD.U32 R6, R0, 0x10000, RZ ;  /* 0x0001000000067824 */ /* 0x021fe200078e00ff */
        /* <DEDUP_REMOVED lines=28> */
.L_x_2315:
[----:B------:R-:W-:Y:S01]  /*29b0*/  FSETP.GEU.FTZ.AND P0, PT, R8, -R10, PT ;  /* 0x8000000a0800720b */ /* 0x000fe20003f1e000 */
[----:B------:R-:W-:-:S12]  /*29c0*/  FADD.FTZ R0, R0, -1 ;  /* 0xbf80000000007421 */ /* 0x000fd80000010000 */
[----:B------:R-:W-:-:S07]  /*29d0*/  @!P0 FADD.FTZ R0, R0, -1 ;  /* 0xbf80000000008421 */ /* 0x000fce0000010000 */
.L_x_2314:
[----:B------:R-:W-:Y:S05]  /*29e0*/  BSYNC B2 ;  /* 0x0000000000027941 */ /* 0x000fea0003800000 */
.L_x_2313:
[----:B------:R-:W-:Y:S01]  /*29f0*/  FFMA.FTZ R7, -R10, R0, R7 ;  /* 0x000000000a077223 */ /* 0x000fe20000010107 */
[----:B------:R-:W-:Y:S06]  /*2a00*/  BRA `(.L_x_2311) ;  /* 0x00000000007c7947 */ /* 0x000fec0003800000 */
.L_x_2312:
        /* <DEDUP_REMOVED lines=15> */
.L_x_2318:
[----:B------:R-:W-:-:S04]  /*2b00*/  VIMNMX.U32 R9, R8, 0xb800000, PT ;  /* 0x0b80000008097848 */ /* 0x000fc80003fe0000 */
[C---:B------:R-:W-:Y:S01]  /*2b10*/  IADD3 R8, -R9.reuse, R8, RZ ;  /* 0x0000000809087210 */ /* 0x040fe20007ffe1ff */
[----:B------:R-:W-:-:S03]  /*2b20*/  IMAD.IADD R0, R9, 0x1, R0 ;  /* 0x0000000109007824 */ /* 0x000fc600078e0200 */
[----:B------:R-:W-:Y:S01]  /*2b30*/  ISETP.NE.AND P1, PT, R8, RZ, PT ;  /* 0x000000ff0800720c */ /* 0x000fe20003f25270 */
[----:B-1----:R-:W-:-:S04]  /*2b40*/  FFMA.FTZ R11, R0, R13, -RZ ;  /* 0x0000000d000b7223 */ /* 0x002fc800000108ff */
[----:B------:R-:W-:-:S04]  /*2b50*/  FFMA.FTZ R10, R11, -R12, R0 ;  /* 0x8000000c0b0a7223 */ /* 0x000fc80000010000 */
[----:B------:R-:W-:-:S04]  /*2b60*/  FFMA.FTZ R11, R10, R13, R11 ;  /* 0x0000000d0a0b7223 */ /* 0x000fc8000001000b */
[----:B------:R-:W-:-:S04]  /*2b70*/  FFMA.FTZ R10, R11, -R12, R0 ;  /* 0x8000000c0b0a7223 */ /* 0x000fc80000010000 */
[----:B------:R-:W-:-:S04]  /*2b80*/  FFMA.FTZ.RZ R10, R10, R13, R11 ;  /* 0x0000000d0a0a7223 */ /* 0x000fc8000001c00b */
[----:B------:R-:W1:Y:S02]  /*2b90*/  FRND.TRUNC R11, R10 ;  /* 0x0000000a000b7307 */ /* 0x000e64000020d000 */
[----:B-1----:R-:W-:-:S05]  /*2ba0*/  FFMA.FTZ R0, R11, -R12, R0 ;  /* 0x8000000c0b007223 */ /* 0x002fca0000010000 */
[----:B------:R-:W-:-:S13]  /*2bb0*/  ISETP.NE.AND P0, PT, R0, RZ, PT ;  /* 0x000000ff0000720c */ /* 0x000fda0003f05270 */
[----:B------:R-:W-:Y:S05]  /*2bc0*/  @P0 BRA P1, `(.L_x_2318) ;  /* 0xfffffffc00cc0947 */ /* 0x000fea000083ffff */
.L_x_2317:
[----:B------:R-:W-:Y:S05]  /*2bd0*/  BSYNC B2 ;  /* 0x0000000000027941 */ /* 0x000fea0003800000 */
.L_x_2316:
[----:B------:R-:W-:-:S04]  /*2be0*/  FMUL.FTZ R0, R0, 1.1920928955078125e-07 ;  /* 0x3400000000007820 */ /* 0x000fc80000410000 */
[----:B------:R-:W-:-:S07]  /*2bf0*/  FMUL.FTZ R7, R7, R0 ;  /* 0x0000000007077220 */ /* 0x000fce0000410000 */
.L_x_2311:
[----:B------:R-:W-:Y:S05]  /*2c00*/  BSYNC B0 ;  /* 0x0000000000007941 */ /* 0x000fea0003800000 */
.L_x_2310:
[C---:B------:R-:W-:Y:S02]  /*2c10*/  FSETP.GTU.FTZ.AND P0, PT, |R7|.reuse, +INF , PT ;  /* 0x7f8000000700780b */ /* 0x040fe40003f1c200 */
[----:B------:R-:W-:-:S04]  /*2c20*/  LOP3.LUT R6, R7, 0x80000000, R6, 0xb8, !PT ;  /* 0x8000000007067812 */ /* 0x000fc800078eb806 */
[----:B------:R-:W-:-:S04]  /*2c30*/  FSEL R7, R7, R6, P0 ;  /* 0x0000000607077208 */ /* 0x000fc80000000000 */
[----:B------:R-:W-:-:S07]  /*2c40*/  F2FP.BF16.F32.PACK_AB R7, RZ, R7 ;  /* 0x00000007ff07723e */ /* 0x000fce00000010ff */
.L_x_2309:
[----:B------:R-:W-:Y:S05]  /*2c50*/  BSYNC B1 ;  /* 0x0000000000017941 */ /* 0x000fea0003800000 */
.L_x_2308:
[----:B0-----:R-:W-:Y:S01]  /*2c60*/  VIADD R6, R4, 0x80 ;  /* 0x0000008004067836 */ /* 0x001fe20000000000 */
        /* <DEDUP_REMOVED lines=32> */
.L_x_2326:
[----:B------:R-:W-:Y:S01]  /*2e70*/  FSETP.GEU.FTZ.AND P0, PT, R8, -R10, PT ;  /* 0x8000000a0800720b */ /* 0x000fe20003f1e000 */
[----:B------:R-:W-:-:S12]  /*2e80*/  FADD.FTZ R0, R0, -1 ;  /* 0xbf80000000007421 */ /* 0x000fd80000010000 */
[----:B------:R-:W-:-:S07]  /*2e90*/  @!P0 FADD.FTZ R0, R0, -1 ;  /* 0xbf80000000008421 */ /* 0x000fce0000010000 */
.L_x_2325:
[----:B------:R-:W-:Y:S05]  /*2ea0*/  BSYNC B2 ;  /* 0x0000000000027941 */ /* 0x000fea0003800000 */
.L_x_2324:
[----:B------:R-:W-:Y:S01]  /*2eb0*/  FFMA.FTZ R9, -R10, R0, R9 ;  /* 0x000000000a097223 */ /* 0x000fe20000010109 */
[----:B------:R-:W-:Y:S06]  /*2ec0*/  BRA `(.L_x_2322) ;  /* 0x00000000007c7947 */ /* 0x000fec0003800000 */
.L_x_2323:
[----:B------:R-:W-:Y:S01]  /*2ed0*/  VIADD R0, R12, 0xf4800000 ;  /* 0xf48000000c007836 */ /* 0x000fe20000000000 */
[----:B------:R-:W-:Y:S01]  /*2ee0*/  FSETP.GT.FTZ.AND P0, PT, |R11|, RZ, PT ;  /* 0x000000ff0b00720b */ /* 0x000fe20003f14200 */
[----:B------:R-:W-:Y:S03]  /*2ef0*/  BSSY B2, `(.L_x_2327) ;  /* 0x000001a000027945 */ /* 0x000fe60003800000 */
        /* <DEDUP_REMOVED lines=12> */
.L_x_2329:
        /* <DEDUP_REMOVED lines=13> */
.L_x_2328:
[----:B------:R-:W-:Y:S05]  /*3090*/  BSYNC B2 ;  /* 0x0000000000027941 */ /* 0x000fea0003800000 */
.L_x_2327:
[----:B0-----:R-:W-:-:S04]  /*30a0*/  FMUL.FTZ R9, R10, 1.1920928955078125e-07 ;  /* 0x340000000a097820 */ /* 0x001fc80000410000 */
[----:B------:R-:W-:-:S07]  /*30b0*/  FMUL.FTZ R9, R8, R9 ;  /* 0x0000000908097220 */ /* 0x000fce0000410000 */
.L_x_2322:
[----:B------:R-:W-:Y:S05]  /*30c0*/  BSYNC B0 ;  /* 0x0000000000007941 */ /* 0x000fea0003800000 */
.L_x_2321:
[C---:B------:R-:W-:Y:S02]  /*30d0*/  FSETP.GTU.FTZ.AND P0, PT, |R9|.reuse, +INF , PT ;  /* 0x7f8000000900780b */ /* 0x040fe40003f1c200 */
[----:B------:R-:W-:-:S04]  /*30e0*/  LOP3.LUT R20, R9, 0x80000000, R20, 0xb8, !PT ;  /* 0x8000000009147812 */ /* 0x000fc800078eb814 */
[----:B------:R-:W-:-:S04]  /*30f0*/  FSEL R8, R9, R20, P0 ;  /* 0x0000001409087208 */ /* 0x000fc80000000000 */
[----:B------:R-:W-:-:S07]  /*3100*/  F2FP.BF16.F32.PACK_AB R8, RZ, R8 ;  /* 0x00000008ff08723e */ /* 0x000fce00000010ff */
.L_x_2320:
[----:B------:R-:W-:Y:S05]  /*3110*/  BSYNC B1 ;  /* 0x0000000000017941 */ /* 0x000fea0003800000 */
.L_x_2319:
[----:B-----5:R-:W-:Y:S01]  /*3120*/  VIADD R0, R4, 0x100 ;  /* 0x0000010004007836 */ /* 0x020fe20000000000 */
        /* <DEDUP_REMOVED lines=32> */
.L_x_2337:
[----:B------:R-:W-:Y:S01]  /*3330*/  FSETP.GEU.FTZ.AND P0, PT, R10, -R12, PT ;  /* 0x8000000c0a00720b */ /* 0x000fe20003f1e000 */
[----:B------:R-:W-:-:S12]  /*3340*/  FADD.FTZ R0, R0, -1 ;  /* 0xbf80000000007421 */ /* 0x000fd80000010000 */
[----:B------:R-:W-:-:S07]  /*3350*/  @!P0 FADD.FTZ R0, R0, -1 ;  /* 0xbf80000000008421 */ /* 0x000fce0000010000 */
.L_x_2336:
[----:B------:R-:W-:Y:S05]  /*3360*/  BSYNC B2 ;  /* 0x0000000000027941 */ /* 0x000fea0003800000 */
.L_x_2335:
[----:B------:R-:W-:Y:S01]  /*3370*/  FFMA.FTZ R9, -R12, R0, R9 ;  /* 0x000000000c097223 */ /* 0x000fe20000010109 */
[----:B------:R-:W-:Y:S06]  /*3380*/  BRA `(.L_x_2333) ;  /* 0x00000000007c7947 */ /* 0x000fec0003800000 */
.L_x_2334:
[----:B------:R-:W-:Y:S01]  /*3390*/  VIADD R0, R14, 0xf4800000 ;  /* 0xf48000000e007836 */ /* 0x000fe20000000000 */
[----:B------:R-:W-:Y:S01]  /*33a0*/  FSETP.GT.FTZ.AND P0, PT, |R11|, RZ, PT ;  /* 0x000000ff0b00720b */ /* 0x000fe20003f14200 */
[----:B------:R-:W-:Y:S03]  /*33b0*/  BSSY B2, `(.L_x_2338) ;  /* 0x000001a000027945 */ /* 0x000fe60003800000 */
        /* <DEDUP_REMOVED lines=12> */
.L_x_2340:
        /* <DEDUP_REMOVED lines=13> */
.L_x_2339:
[----:B------:R-:W-:Y:S05]  /*3550*/  BSYNC B2 ;  /* 0x0000000000027941 */ /* 0x000fea0003800000 */
.L_x_2338:
[----:B------:R-:W-:-:S04]  /*3560*/  FMUL.FTZ R0, R11, 1.1920928955078125e-07 ;  /* 0x340000000b007820 */ /* 0x000fc80000410000 */
[----:B------:R-:W-:-:S07]  /*3570*/  FMUL.FTZ R9, R9, R0 ;  /* 0x0000000009097220 */ /* 0x000fce0000410000 */
.L_x_2333:
[----:B------:R-:W-:Y:S05]  /*3580*/  BSYNC B0 ;  /* 0x0000000000007941 */ /* 0x000fea0003800000 */
.L_x_2332:
[C---:B------:R-:W-:Y:S02]  /*3590*/  FSETP.GTU.FTZ.AND P0, PT, |R9|.reuse, +INF , PT ;  /* 0x7f8000000900780b */ /* 0x040fe40003f1c200 */
[----:B------:R-:W-:-:S04]  /*35a0*/  LOP3.LUT R22, R9, 0x80000000, R22, 0xb8, !PT ;  /* 0x8000000009167812 */ /* 0x000fc800078eb816 */
[----:B------:R-:W-:-:S04]  /*35b0*/  FSEL R9, R9, R22, P0 ;  /* 0x0000001609097208 */ /* 0x000fc80000000000 */
[----:B------:R-:W-:-:S07]  /*35c0*/  F2FP.BF16.F32.PACK_AB R9, RZ, R9 ;  /* 0x00000009ff09723e */ /* 0x000fce00000010ff */
.L_x_2331:
[----:B------:R-:W-:Y:S05]  /*35d0*/  BSYNC B1 ;  /* 0x0000000000017941 */ /* 0x000fea0003800000 */
.L_x_2330:
        /* <DEDUP_REMOVED lines=33> */
.L_x_2348:
[----:B------:R-:W-:Y:S01]  /*37f0*/  FSETP.GEU.FTZ.AND P0, PT, R10, -R12, PT ;  /* 0x8000000c0a00720b */ /* 0x000fe20003f1e000 */
[----:B------:R-:W-:-:S12]  /*3800*/  FADD.FTZ R0, R0, -1 ;  /* 0xbf80000000007421 */ /* 0x000fd80000010000 */
[----:B------:R-:W-:-:S07]  /*3810*/  @!P0 FADD.FTZ R0, R0, -1 ;  /* 0xbf80000000008421 */ /* 0x000fce0000010000 */
.L_x_2347:
[----:B------:R-:W-:Y:S05]  /*3820*/  BSYNC B2 ;  /* 0x0000000000027941 */ /* 0x000fea0003800000 */
.L_x_2346:
[----:B------:R-:W-:Y:S01]  /*3830*/  FFMA.FTZ R11, -R12, R0, R11 ;  /* 0x000000000c0b7223 */ /* 0x000fe2000001010b */
[----:B------:R-:W-:Y:S06]  /*3840*/  BRA `(.L_x_2344) ;  /* 0x00000000007c7947 */ /* 0x000fec0003800000 */
.L_x_2345:
[----:B------:R-:W-:Y:S01]  /*3850*/  IADD3 R0, R14, -0xb800000, RZ ;  /* 0xf48000000e007810 */ /* 0x000fe20007ffe0ff */
[----:B------:R-:W-:Y:S01]  /*3860*/  BSSY B2, `(.L_x_2349) ;  /* 0x000001b000027945 */ /* 0x000fe20003800000 */
[----:B------:R-:W-:Y:S02]  /*3870*/  FSETP.GT.FTZ.AND P0, PT, |R13|, RZ, PT ;  /* 0x000000ff0d00720b */ /* 0x000fe40003f14200 */
[----:B------:R-:W-:Y:S02]  /*3880*/  LOP3.LUT R0, R0, 0xff800000, RZ, 0xc0, !PT ;  /* 0xff80000000007812 */ /* 0x000fe400078ec0ff */
[----:B------:R-:W-:-:S03]  /*3890*/  ISETP.GT.U32.OR P0, PT, R11, 0x7f7fffff, !P0 ;  /* 0x7f7fffff0b00780c */ /* 0x000fc60004704470 */
[C---:B0-----:R-:W-:Y:S01]  /*38a0*/  IMAD.IADD R10, R11.reuse, 0x1, -R0 ;  /* 0x000000010b0a7824 */ /* 0x041fe200078e0a00 */
        /* <DEDUP_REMOVED lines=9> */
.L_x_2351:
        /* <DEDUP_REMOVED lines=13> */
.L_x_2350:
[----:B------:R-:W-:Y:S05]  /*3a10*/  BSYNC B2 ;  /* 0x0000000000027941 */ /* 0x000fea0003800000 */
.L_x_2349:
[----:B0-----:R-:W-:-:S04]  /*3a20*/  FMUL.FTZ R11, R12, 1.1920928955078125e-07 ;  /* 0x340000000c0b7820 */ /* 0x001fc80000410000 */
[----:B------:R-:W-:-:S07]  /*3a30*/  FMUL.FTZ R11, R10, R11 ;  /* 0x0000000b0a0b7220 */ /* 0x000fce0000410000 */
.L_x_2344:
[----:B------:R-:W-:Y:S05]  /*3a40*/  BSYNC B0 ;  /* 0x0000000000007941 */ /* 0x000fea0003800000 */
.L_x_2343:
[C---:B------:R-:W-:Y:S02]  /*3a50*/  FSETP.GTU.FTZ.AND P0, PT, |R11|.reuse, +INF , PT ;  /* 0x7f8000000b00780b */ /* 0x040fe40003f1c200 */
[----:B------:R-:W-:-:S04]  /*3a60*/  LOP3.LUT R24, R11, 0x80000000, R24, 0xb8, !PT ;  /* 0x800000000b187812 */ /* 0x000fc800078eb818 */
[----:B0-----:R-:W-:-:S04]  /*3a70*/  FSEL R10, R11, R24, P0 ;  /* 0x000000180b0a7208 */ /* 0x001fc80000000000 */
[----:B------:R-:W-:-:S07]  /*3a80*/  F2FP.BF16.F32.PACK_AB R10, RZ, R10 ;  /* 0x0000000aff0a723e */ /* 0x000fce00000010ff */
.L_x_2342:
[----:B------:R-:W-:Y:S05]  /*3a90*/  BSYNC B1 ;  /* 0x0000000000017941 */ /* 0x000fea0003800000 */
.L_x_2341:
        /* <DEDUP_REMOVED lines=33> */
.L_x_2359:
[----:B------:R-:W-:Y:S01]  /*3cb0*/  FSETP.GEU.FTZ.AND P0, PT, R12, -R15, PT ;  /* 0x8000000f0c00720b */ /* 0x000fe20003f1e000 */
[----:B------:R-:W-:-:S12]  /*3cc0*/  FADD.FTZ R11, R11, -1 ;  /* 0xbf8000000b0b7421 */ /* 0x000fd80000010000 */
[----:B------:R-:W-:-:S07]  /*3cd0*/  @!P0 FADD.FTZ R11, R11, -1 ;  /* 0xbf8000000b0b8421 */ /* 0x000fce0000010000 */
.L_x_2358:
[----:B------:R-:W-:Y:S05]  /*3ce0*/  BSYNC B2 ;  /* 0x0000000000027941 */ /* 0x000fea0003800000 */
.L_x_2357:
[----:B------:R-:W-:Y:S01]  /*3cf0*/  FFMA.FTZ R0, -R15, R11, R0 ;  /* 0x0000000b0f007223 */ /* 0x000fe20000010100 */
[----:B------:R-:W-:Y:S06]  /*3d00*/  BRA `(.L_x_2355) ;  /* 0x00000000007c7947 */ /* 0x000fec0003800000 */
.L_x_2356:
        /* <DEDUP_REMOVED lines=15> */
.L_x_2362:
[----:B------:R-:W-:-:S04]  /*3e00*/  VIMNMX.U32 R15, R14, 0xb800000, PT ;  /* 0x0b8000000e0f7848 */ /* 0x000fc80003fe0000 */
        /* <DEDUP_REMOVED lines=8> */
[----:B------:R-:W2:Y:S02]  /*3e90*/  FRND.TRUNC R17, R17 ;  /* 0x0000001100117307 */ /* 0x000ea4000020d000 */
[----:B--2---:R-:W-:-:S05]  /*3ea0*/  FFMA.FTZ R13, -R12, R17, R13 ;  /* 0x000000110c0d7223 */ /* 0x004fca000001010d */
[----:B------:R-:W-:-:S13]  /*3eb0*/  ISETP.NE.AND P0, PT, R13, RZ, PT ;  /* 0x000000ff0d00720c */ /* 0x000fda0003f05270 */
[----:B------:R-:W-:Y:S05]  /*3ec0*/  @P0 BRA P1, `(.L_x_2362) ;  /* 0xfffffffc00cc0947 */ /* 0x000fea000083ffff */
.L_x_2361:
[----:B------:R-:W-:Y:S05]  /*3ed0*/  BSYNC B2 ;  /* 0x0000000000027941 */ /* 0x000fea0003800000 */
.L_x_2360:
[----:B------:R-:W-:-:S04]  /*3ee0*/  FMUL.FTZ R0, R13, 1.1920928955078125e-07 ;  /* 0x340000000d007820 */ /* 0x000fc80000410000 */
[----:B------:R-:W-:-:S07]  /*3ef0*/  FMUL.FTZ R0, R11, R0 ;  /* 0x000000000b007220 */ /* 0x000fce0000410000 */
.L_x_2355:
[----:B------:R-:W-:Y:S05]  /*3f00*/  BSYNC B0 ;  /* 0x0000000000007941 */ /* 0x000fea0003800000 */
.L_x_2354:
[C---:B------:R-:W-:Y:S02]  /*3f10*/  FSETP.GTU.FTZ.AND P0, PT, |R0|.reuse, +INF , PT ;  /* 0x7f8000000000780b */ /* 0x040fe40003f1c200 */
[----:B------:R-:W-:-:S04]  /*3f20*/  LOP3.LUT R23, R0, 0x80000000, R23, 0xb8, !PT ;  /* 0x8000000000177812 */ /* 0x000fc800078eb817 */
[----:B------:R-:W-:-:S04]  /*3f30*/  FSEL R11, R0, R23, P0 ;  /* 0x00000017000b7208 */ /* 0x000fc80000000000 */
[----:B------:R-:W-:-:S07]  /*3f40*/  F2FP.BF16.F32.PACK_AB R11, RZ, R11 ;  /* 0x0000000bff0b723e */ /* 0x000fce00000010ff */
.L_x_2353:
[----:B------:R-:W-:Y:S05]  /*3f50*/  BSYNC B1 ;  /* 0x0000000000017941 */ /* 0x000fea0003800000 */
.L_x_2352:
        /* <DEDUP_REMOVED lines=8> */
[----:B-1----:R-:W-:-:S12]  /*3fe0*/  FADD.FTZ R12, |R21|, -RZ ;  /* 0x800000ff150c7221 */ /* 0x002fd80000010200 */
        /* <DEDUP_REMOVED lines=24> */
.L_x_2370:
[----:B------:R-:W-:Y:S01]  /*4170*/  FSETP.GEU.FTZ.AND P0, PT, R14, -R17, PT ;  /* 0x800000110e00720b */ /* 0x000fe20003f1e000 */
[----:B------:R-:W-:-:S12]  /*4180*/  FADD.FTZ R13, R13, -1 ;  /* 0xbf8000000d0d7421 */ /* 0x000fd80000010000 */
[----:B------:R-:W-:-:S07]  /*4190*/  @!P0 FADD.FTZ R13, R13, -1 ;  /* 0xbf8000000d0d8421 */ /* 0x000fce0000010000 */
.L_x_2369:
[----:B------:R-:W-:Y:S05]  /*41a0*/  BSYNC B2 ;  /* 0x0000000000027941 */ /* 0x000fea0003800000 */
.L_x_2368:
[----:B------:R-:W-:Y:S01]  /*41b0*/  FFMA.FTZ R12, -R17, R13, R12 ;  /* 0x0000000d110c7223 */ /* 0x000fe2000001010c */
[----:B------:R-:W-:Y:S06]  /*41c0*/  BRA `(.L_x_2366) ;  /* 0x00000000007c7947 */ /* 0x000fec0003800000 */
.L_x_2367:
[----:B------:R-:W-:Y:S01]  /*41d0*/  VIADD R0, R17, 0xf4800000 ;  /* 0xf480000011007836 */ /* 0x000fe20000000000 */
[----:B------:R-:W-:Y:S01]  /*41e0*/  FSETP.GT.FTZ.AND P0, PT, |R15|, RZ, PT ;  /* 0x000000ff0f00720b */ /* 0x000fe20003f14200 */
[----:B------:R-:W-:Y:S03]  /*41f0*/  BSSY B2, `(.L_x_2371) ;  /* 0x000001a000027945 */ /* 0x000fe60003800000 */
[----:B------:R-:W-:Y:S02]  /*4200*/  LOP3.LUT R13, R0, 0xff800000, RZ, 0xc0, !PT ;  /* 0xff800000000d7812 */ /* 0x000fe400078ec0ff */
[C---:B------:R-:W-:Y:S02]  /*4210*/  LOP3.LUT R0, R12.reuse, 0x7fffff, RZ, 0xc0, !PT ;  /* 0x007fffff0c007812 */ /* 0x040fe400078ec0ff */
[----:B------:R-:W-:Y:S02]  /*4220*/  IADD3 R13, -R13, R12, RZ ;  /* 0x0000000c0d0d7210 */ /* 0x000fe40007ffe1ff */
        /* <DEDUP_REMOVED lines=9> */
.L_x_2373:
        /* <DEDUP_REMOVED lines=13> */
.L_x_2372:
[----:B------:R-:W-:Y:S05]  /*4390*/  BSYNC B2 ;  /* 0x0000000000027941 */ /* 0x000fea0003800000 */
.L_x_2371:
[----:B-1----:R-:W-:-:S04]  /*43a0*/  FMUL.FTZ R13, R14, 1.1920928955078125e-07 ;  /* 0x340000000e0d7820 */ /* 0x002fc80000410000 */
[----:B------:R-:W-:-:S07]  /*43b0*/  FMUL.FTZ R12, R12, R13 ;  /* 0x0000000d0c0c7220 */ /* 0x000fce0000410000 */
.L_x_2366:
[----:B------:R-:W-:Y:S05]  /*43c0*/  BSYNC B0 ;  /* 0x0000000000007941 */ /* 0x000fea0003800000 */
.L_x_2365:
[C---:B------:R-:W-:Y:S02]  /*43d0*/  FSETP.GTU.FTZ.AND P0, PT, |R12|.reuse, +INF , PT ;  /* 0x7f8000000c00780b */ /* 0x040fe40003f1c200 */
[----:B------:R-:W-:-:S04]  /*43e0*/  LOP3.LUT R21, R12, 0x80000000, R21, 0xb8, !PT ;  /* 0x800000000c157812 */ /* 0x000fc800078eb815 */
[----:B------:R-:W-:-:S04]  /*43f0*/  FSEL R12, R12, R21, P0 ;  /* 0x000000150c0c7208 */ /* 0x000fc80000000000 */
[----:B------:R-:W-:-:S07]  /*4400*/  F2FP.BF16.F32.PACK_AB R12, RZ, R12 ;  /* 0x0000000cff0c723e */ /* 0x000fce00000010ff */
.L_x_2364:
[----:B------:R-:W-:Y:S05]  /*4410*/  BSYNC B1 ;  /* 0x0000000000017941 */ /* 0x000fea0003800000 */
.L_x_2363:
        /* <DEDUP_REMOVED lines=15> */
[----:B------:R-:W2:Y:S01]  /*4510*/  MUFU.RCP R0, R17 ;  /* 0x0000001100007308 */ /* 0x000ea20000001000 */
[----:B------:R-:W-:Y:S01]  /*4520*/  FADD.FTZ R14, -R17, -RZ ;  /* 0x800000ff110e7221 */ /* 0x000fe20000010100 */
        /* <DEDUP_REMOVED lines=16> */
.L_x_2381:
[----:B------:R-:W-:Y:S01]  /*4630*/  FSETP.GEU.FTZ.AND P0, PT, R14, -R17, PT ;  /* 0x800000110e00720b */ /* 0x000fe20003f1e000 */
[----:B------:R-:W-:-:S12]  /*4640*/  FADD.FTZ R0, R0, -1 ;  /* 0xbf80000000007421 */ /* 0x000fd80000010000 */
[----:B------:R-:W-:-:S07]  /*4650*/  @!P0 FADD.FTZ R0, R0, -1 ;  /* 0xbf80000000008421 */ /* 0x000fce0000010000 */
.L_x_2380:
[----:B------:R-:W-:Y:S05]  /*4660*/  BSYNC B2 ;  /* 0x0000000000027941 */ /* 0x000fea0003800000 */
.L_x_2379:
[----:B------:R-:W-:Y:S01]  /*4670*/  FFMA.FTZ R13, -R17, R0, R13 ;  /* 0x00000000110d7223 */ /* 0x000fe2000001010d */
[----:B------:R-:W-:Y:S06]  /*4680*/  BRA `(.L_x_2377) ;  /* 0x00000000007c7947 */ /* 0x000fec0003800000 */
.L_x_2378:
        /* <DEDUP_REMOVED lines=14> */
[----:B------:R2:W3:Y:S03]  /*4770*/  MUFU.RCP R0, R14 ;  /* 0x0000000e00007308 */ /* 0x0004e60000001000 */
.L_x_2384:
[----:B------:R-:W-:-:S04]  /*4780*/  VIMNMX.U32 R20, R17, 0xb800000, PT ;  /* 0x0b80000011147848 */ /* 0x000fc80003fe0000 */
[C---:B------:R-:W-:Y:S01]  /*4790*/  IADD3 R17, -R20.reuse, R17, RZ ;  /* 0x0000001114117210 */ /* 0x040fe20007ffe1ff */
[----:B------:R-:W-:-:S03]  /*47a0*/  IMAD.IADD R15, R20, 0x1, R15 ;  /* 0x00000001140f7824 */ /* 0x000fc600078e020f */
[----:B------:R-:W-:Y:S01]  /*47b0*/  ISETP.NE.AND P1, PT, R17, RZ, PT ;  /* 0x000000ff1100720c */ /* 0x000fe20003f25270 */
[----:B---3--:R-:W-:-:S04]  /*47c0*/  FFMA.FTZ R19, R0, R15, -RZ ;  /* 0x0000000f00137223 */ /* 0x008fc800000108ff */
[----:B------:R-:W-:-:S04]  /*47d0*/  FFMA.FTZ R22, -R14, R19, R15 ;  /* 0x000000130e167223 */ /* 0x000fc8000001010f */
[----:B------:R-:W-:-:S04]  /*47e0*/  FFMA.FTZ R22, R0, R22, R19 ;  /* 0x0000001600167223 */ /* 0x000fc80000010013 */
[----:B------:R-:W-:-:S04]  /*47f0*/  FFMA.FTZ R19, -R14, R22, R15 ;  /* 0x000000160e137223 */ /* 0x000fc8000001010f */
[----:B------:R-:W-:-:S06]  /*4800*/  FFMA.FTZ.RZ R19, R0, R19, R22 ;  /* 0x0000001300137223 */ /* 0x000fcc000001c016 */
[----:B------:R-:W3:Y:S02]  /*4810*/  FRND.TRUNC R19, R19 ;  /* 0x0000001300137307 */ /* 0x000ee4000020d000 */
[----:B---3--:R-:W-:-:S05]  /*4820*/  FFMA.FTZ R15, -R14, R19, R15 ;  /* 0x000000130e0f7223 */ /* 0x008fca000001010f */
[----:B------:R-:W-:-:S13]  /*4830*/  ISETP.NE.AND P0, PT, R15, RZ, PT ;  /* 0x000000ff0f00720c */ /* 0x000fda0003f05270 */
[----:B------:R-:W-:Y:S05]  /*4840*/  @P0 BRA P1, `(.L_x_2384) ;  /* 0xfffffffc00cc0947 */ /* 0x000fea000083ffff */
.L_x_2383:
[----:B------:R-:W-:Y:S05]  /*4850*/  BSYNC B2 ;  /* 0x0000000000027941 */ /* 0x000fea0003800000 */
.L_x_2382:
[----:B------:R-:W-:-:S04]  /*4860*/  FMUL.FTZ R0, R15, 1.1920928955078125e-07 ;  /* 0x340000000f007820 */ /* 0x000fc80000410000 */
[----:B------:R-:W-:-:S07]  /*4870*/  FMUL.FTZ R13, R13, R0 ;  /* 0x000000000d0d7220 */ /* 0x000fce0000410000 */
.L_x_2377:
[----:B------:R-:W-:Y:S05]  /*4880*/  BSYNC B0 ;  /* 0x0000000000007941 */ /* 0x000fea0003800000 */
.L_x_2376:
[C---:B------:R-:W-:Y:S02]  /*4890*/  FSETP.GTU.FTZ.AND P0, PT, |R13|.reuse, +INF , PT ;  /* 0x7f8000000d00780b */ /* 0x040fe40003f1c200 */
[----:B------:R-:W-:-:S04]  /*48a0*/  LOP3.LUT R18, R13, 0x80000000, R18, 0xb8, !PT ;  /* 0x800000000d127812 */ /* 0x000fc800078eb812 */
[----:B------:R-:W-:-:S04]  /*48b0*/  FSEL R13, R13, R18, P0 ;  /* 0x000000120d0d7208 */ /* 0x000fc80000000000 */
[----:B------:R-:W-:-:S07]  /*48c0*/  F2FP.BF16.F32.PACK_AB R13, RZ, R13 ;  /* 0x0000000dff0d723e */ /* 0x000fce00000010ff */
.L_x_2375:
[----:B------:R-:W-:Y:S05]  /*48d0*/  BSYNC B1 ;  /* 0x0000000000017941 */ /* 0x000fea0003800000 */
.L_x_2374:
        /* <DEDUP_REMOVED lines=15> */
[----:B------:R-:W3:Y:S01]  /*49d0*/  MUFU.RCP R0, R17 ;  /* 0x0000001100007308 */ /* 0x000ee20000001000 */
[----:B--2---:R-:W-:Y:S01]  /*49e0*/  FADD.FTZ R14, -R17, -RZ ;  /* 0x800000ff110e7221 */ /* 0x004fe20000010100 */
[----:B---3--:R-:W-:-:S06]  /*49f0*/  FMUL.FTZ R0, R5, R0 ;  /* 0x0000000005007220 */ /* 0x008fcc0000410000 */
        /* <DEDUP_REMOVED lines=15> */
.L_x_2392:
[----:B------:R-:W-:Y:S01]  /*4af0*/  FSETP.GEU.FTZ.AND P0, PT, R14, -R17, PT ;  /* 0x800000110e00720b */ /* 0x000fe20003f1e000 */
[----:B------:R-:W-:-:S12]  /*4b00*/  FADD.FTZ R0, R0, -1 ;  /* 0xbf80000000007421 */ /* 0x000fd80000010000 */
[----:B------:R-:W-:-:S07]  /*4b10*/  @!P0 FADD.FTZ R0, R0, -1 ;  /* 0xbf80000000008421 */ /* 0x000fce0000010000 */
.L_x_2391:
[----:B------:R-:W-:Y:S05]  /*4b20*/  BSYNC B2 ;  /* 0x0000000000027941 */ /* 0x000fea0003800000 */
.L_x_2390:
[----:B------:R-:W-:Y:S01]  /*4b30*/  FFMA.FTZ R5, -R17, R0, R5 ;  /* 0x0000000011057223 */ /* 0x000fe20000010105 */
[----:B------:R-:W-:Y:S06]  /*4b40*/  BRA `(.L_x_2388) ;  /* 0x00000000007c7947 */ /* 0x000fec0003800000 */
.L_x_2389:
[----:B------:R-:W-:Y:S01]  /*4b50*/  VIADD R0, R18, 0xf4800000 ;  /* 0xf480000012007836 */ /* 0x000fe20000000000 */
[----:B------:R-:W-:Y:S01]  /*4b60*/  FSETP.GT.FTZ.AND P0, PT, |R15|, RZ, PT ;  /* 0x000000ff0f00720b */ /* 0x000fe20003f14200 */
[----:B------:R-:W-:Y:S03]  /*4b70*/  BSSY B2, `(.L_x_2393) ;  /* 0x000001a000027945 */ /* 0x000fe60003800000 */
[----:B------:R-:W-:Y:S02]  /*4b80*/  LOP3.LUT R0, R0, 0xff800000, RZ, 0xc0, !PT ;  /* 0xff80000000007812 */ /* 0x000fe400078ec0ff */
[----:B------:R-:W-:-:S03]  /*4b90*/  ISETP.GT.U32.OR P0, PT, R5, 0x7f7fffff, !P0 ;  /* 0x7f7fffff0500780c */ /* 0x000fc60004704470 */
[C---:B--2---:R-:W-:Y:S01]  /*4ba0*/  IMAD.IADD R14, R5.reuse, 0x1, -R0 ;  /* 0x00000001050e7824 */ /* 0x044fe200078e0a00 */
        /* <DEDUP_REMOVED lines=9> */
.L_x_2395:
[----:B------:R-:W-:-:S04]  /*4c40*/  VIMNMX.U32 R17, R15, 0xb800000, PT ;  /* 0x0b8000000f117848 */ /* 0x000fc80003fe0000 */
[----:B------:R-:W-:Y:S01]  /*4c50*/  IADD3 R19, R17, R14, RZ ;  /* 0x0000000e11137210 */ /* 0x000fe20007ffe0ff */
[----:B------:R-:W-:-:S04]  /*4c60*/  IMAD.IADD R15, R15, 0x1, -R17 ;  /* 0x000000010f0f7824 */ /* 0x000fc800078e0a11 */
[----:B---3--:R-:W-:Y:S01]  /*4c70*/  FFMA.FTZ R14, R0, R19, -RZ ;  /* 0x00000013000e7223 */ /* 0x008fe200000108ff */
[----:B------:R-:W-:-:S03]  /*4c80*/  ISETP.NE.AND P1, PT, R15, RZ, PT ;  /* 0x000000ff0f00720c */ /* 0x000fc60003f25270 */
[----:B------:R-:W-:-:S04]  /*4c90*/  FFMA.FTZ R21, -R18, R14, R19 ;  /* 0x0000000e12157223 */ /* 0x000fc80000010113 */
[----:B------:R-:W-:-:S04]  /*4ca0*/  FFMA.FTZ R14, R0, R21, R14 ;  /* 0x00000015000e7223 */ /* 0x000fc8000001000e */
[----:B------:R-:W-:-:S04]  /*4cb0*/  FFMA.FTZ R21, -R18, R14, R19 ;  /* 0x0000000e12157223 */ /* 0x000fc80000010113 */
[----:B------:R-:W-:-:S04]  /*4cc0*/  FFMA.FTZ.RZ R21, R0, R21, R14 ;  /* 0x0000001500157223 */ /* 0x000fc8000001c00e */
[----:B------:R-:W3:Y:S02]  /*4cd0*/  FRND.TRUNC R14, R21 ;  /* 0x00000015000e7307 */ /* 0x000ee4000020d000 */
[----:B---3--:R-:W-:-:S05]  /*4ce0*/  FFMA.FTZ R14, -R18, R14, R19 ;  /* 0x0000000e120e7223 */ /* 0x008fca0000010113 */
[----:B------:R-:W-:-:S13]  /*4cf0*/  ISETP.NE.AND P0, PT, R14, RZ, PT ;  /* 0x000000ff0e00720c */ /* 0x000fda0003f05270 */
[----:B------:R-:W-:Y:S05]  /*4d00*/  @P0 BRA P1, `(.L_x_2395) ;  /* 0xfffffffc00cc0947 */ /* 0x000fea000083ffff */
.L_x_2394:
[----:B------:R-:W-:Y:S05]  /*4d10*/  BSYNC B2 ;  /* 0x0000000000027941 */ /* 0x000fea0003800000 */
.L_x_2393:
[----:B------:R-:W-:-:S04]  /*4d20*/  FMUL.FTZ R14, R14, 1.1920928955078125e-07 ;  /* 0x340000000e0e7820 */ /* 0x000fc80000410000 */
[----:B------:R-:W-:-:S07]  /*4d30*/  FMUL.FTZ R5, R5, R14 ;  /* 0x0000000e05057220 */ /* 0x000fce0000410000 */
.L_x_2388:
[----:B------:R-:W-:Y:S05]  /*4d40*/  BSYNC B0 ;  /* 0x0000000000007941 */ /* 0x000fea0003800000 */
.L_x_2387:
[C---:B------:R-:W-:Y:S02]  /*4d50*/  FSETP.GTU.FTZ.AND P0, PT, |R5|.reuse, +INF , PT ;  /* 0x7f8000000500780b */ /* 0x040fe40003f1c200 */
[----:B------:R-:W-:-:S04]  /*4d60*/  LOP3.LUT R16, R5, 0x80000000, R16, 0xb8, !PT ;  /* 0x8000000005107812 */ /* 0x000fc800078eb810 */
[----:B------:R-:W-:-:S04]  /*4d70*/  FSEL R0, R5, R16, P0 ;  /* 0x0000001005007208 */ /* 0x000fc80000000000 */
[----:B------:R-:W-:-:S07]  /*4d80*/  F2FP.BF16.F32.PACK_AB R0, RZ, R0 ;  /* 0x00000000ff00723e */ /* 0x000fce00000010ff */
.L_x_2386:
[----:B------:R-:W-:Y:S05]  /*4d90*/  BSYNC B1 ;  /* 0x0000000000017941 */ /* 0x000fea0003800000 */
.L_x_2385:
[----:B------:R-:W-:Y:S01]  /*4da0*/  ISETP.GE.AND P0, PT, R4, R3, PT ;  /* 0x000000030400720c */ /* 0x000fe20003f06270 */
[----:B------:R-:W-:Y:S04]  /*4db0*/  BSSY B0, `(.L_x_2396) ;  /* 0x0000033000007945 */ /* 0x000fe80003800000 */
[----:B------:R-:W-:Y:S08]  /*4dc0*/  BSSY B1, `(.L_x_2397) ;  /* 0x000002b000017945 */ /* 0x000ff00003800000 */
[----:B------:R-:W-:Y:S05]  /*4dd0*/  @P0 BRA `(.L_x_2398) ;  /* 0x0000000000300947 */ /* 0x000fea0003800000 */
[----:B--2---:R-:W2:Y:S01]  /*4de0*/  LDC.64 R14, c[0x0][0x218] ;  /* 0x00008600ff0e7b82 */ /* 0x004ea20000000a00 */
[----:B------:R-:W-:Y:S01]  /*4df0*/  IMAD.IADD R5, R2, 0x1, R4 ;  /* 0x0000000102057824 */ /* 0x000fe200078e0204 */
[----:B------:R-:W-:-:S04]  /*4e00*/  MOV R4, R6 ;  /* 0x0000000600047202 */ /* 0x000fc80000000f00 */
[----:B------:R-:W-:Y:S01]  /*4e10*/  ISETP.GE.AND P0, PT, R4, R3, PT ;  /* 0x000000030400720c */ /* 0x000fe20003f06270 */
[----:B--2---:R-:W-:-:S05]  /*4e20*/  IMAD.WIDE.U32 R14, R5, 0x2, R14 ;  /* 0x00000002050e7825 */ /* 0x004fca00078e000e */
[----:B------:R2:W-:Y:S07]  /*4e30*/  STG.E.U16 desc[UR4][R14.64], R7 ;  /* 0x000000070e007986 */ /* 0x0005ee000c101504 */
[----:B------:R-:W-:Y:S05]  /*4e40*/  @P0 BRA `(.L_x_2399) ;  /* 0x0000000000300947 */ /* 0x000fea0003800000 */
[----:B--2---:R-:W2:Y:S01]  /*4e50*/  LDC.64 R6, c[0x0][0x218] ;  /* 0x00008600ff067b82 */ /* 0x004ea20000000a00 */
[----:B------:R-:W-:Y:S02]  /*4e60*/  IMAD.IADD R5, R2, 0x1, R4 ;  /* 0x0000000102057824 */ /* 0x000fe400078e0204 */
[----:B------:R-:W-:Y:S02]  /*4e70*/  VIADD R4, R4, 0x80 ;  /* 0x0000008004047836 */ /* 0x000fe40000000000 */
[----:B--2---:R-:W-:-:S05]  /*4e80*/  IMAD.WIDE.U32 R6, R5, 0x2, R6 ;  /* 0x0000000205067825 */ /* 0x004fca00078e0006 */
[----:B------:R3:W-:Y:S02]  /*4e90*/  STG.E.U16 desc[UR4][R6.64], R8 ;  /* 0x0000000806007986 */ /* 0x0007e4000c101504 */
.L_x_2398:
[----:B------:R-:W-:-:S13]  /*4ea0*/  ISETP.GE.AND P0, PT, R4, R3, PT ;  /* 0x000000030400720c */ /* 0x000fda0003f06270 */
[----:B------:R-:W-:Y:S05]  /*4eb0*/  @P0 BRA `(.L_x_2400) ;  /* 0x0000000000300947 */ /* 0x000fea0003800000 */
[----:B---3--:R-:W3:Y:S01]  /*4ec0*/  LDC.64 R6, c[0x0][0x218] ;  /* 0x00008600ff067b82 */ /* 0x008ee20000000a00 */
[----:B------:R-:W-:Y:S01]  /*4ed0*/  IADD3 R5, R2, R4, RZ ;  /* 0x0000000402057210 */ /* 0x000fe20007ffe0ff */
[----:B------:R-:W-:-:S04]  /*4ee0*/  VIADD R4, R4, 0x80 ;  /* 0x0000008004047836 */ /* 0x000fc80000000000 */
[----:B---3--:R-:W-:-:S05]  /*4ef0*/  IMAD.WIDE.U32 R6, R5, 0x2, R6 ;  /* 0x0000000205067825 */ /* 0x008fca00078e0006 */
[----:B------:R3:W-:Y:S02]  /*4f00*/  STG.E.U16 desc[UR4][R6.64], R9 ;  /* 0x0000000906007986 */ /* 0x0007e4000c101504 */
.L_x_2399:
[----:B------:R-:W-:-:S13]  /*4f10*/  ISETP.GE.AND P0, PT, R4, R3, PT ;  /* 0x000000030400720c */ /* 0x000fda0003f06270 */
[----:B------:R-:W-:Y:S05]  /*4f20*/  @P0 BRA `(.L_x_2401) ;  /* 0x0000000000300947 */ /* 0x000fea0003800000 */
[----:B--23--:R-:W2:Y:S01]  /*4f30*/  LDC.64 R6, c[0x0][0x218] ;  /* 0x00008600ff067b82 */ /* 0x00cea20000000a00 */
[----:B------:R-:W-:Y:S01]  /*4f40*/  IMAD.IADD R5, R2, 0x1, R4 ;  /* 0x0000000102057824 */ /* 0x000fe200078e0204 */
[----:B------:R-:W-:-:S03]  /*4f50*/  IADD3 R4, R4, 0x80, RZ ;  /* 0x0000008004047810 */ /* 0x000fc60007ffe0ff */
[----:B--2---:R-:W-:-:S05]  /*4f60*/  IMAD.WIDE.U32 R6, R5, 0x2, R6 ;  /* 0x0000000205067825 */ /* 0x004fca00078e0006 */
[----:B------:R4:W-:Y:S02]  /*4f70*/  STG.E.U16 desc[UR4][R6.64], R10 ;  /* 0x0000000a06007986 */ /* 0x0009e4000c101504 */
.L_x_2400:
[----:B------:R-:W-:-:S13]  /*4f80*/  ISETP.GE.AND P0, PT, R4, R3, PT ;  /* 0x000000030400720c */ /* 0x000fda0003f06270 */
[----:B------:R-:W-:Y:S05]  /*4f90*/  @P0 BRA `(.L_x_2402) ;  /* 0x0000000000340947 */ /* 0x000fea0003800000 */
[----:B---34-:R-:W3:Y:S01]  /*4fa0*/  LDC.64 R6, c[0x0][0x218] ;  /* 0x00008600ff067b82 */ /* 0x018ee20000000a00 */
[----:B------:R-:W-:Y:S02]  /*4fb0*/  IMAD.IADD R5, R2, 0x1, R4 ;  /* 0x0000000102057824 */ /* 0x000fe400078e0204 */
[----:B------:R-:W-:Y:S02]  /*4fc0*/  VIADD R4, R4, 0x80 ;  /* 0x0000008004047836 */ /* 0x000fe40000000000 */
[----:B---3--:R-:W-:-:S05]  /*4fd0*/  IMAD.WIDE.U32 R6, R5, 0x2, R6 ;  /* 0x0000000205067825 */ /* 0x008fca00078e0006 */
[----:B------:R4:W-:Y:S02]  /*4fe0*/  STG.E.U16 desc[UR4][R6.64], R11 ;  /* 0x0000000b06007986 */ /* 0x0009e4000c101504 */
.L_x_2401:
[----:B------:R-:W-:-:S13]  /*4ff0*/  ISETP.GE.AND P0, PT, R4, R3, PT ;  /* 0x000000030400720c */ /* 0x000fda0003f06270 */
[----:B------:R-:W-:Y:S05]  /*5000*/  @P0 BREAK B1 ;  /* 0x0000000000010942 */ /* 0x000fea0003800000 */
[----:B------:R-:W-:Y:S05]  /*5010*/  @P0 BRA `(.L_x_2403) ;  /* 0x0000000000300947 */ /* 0x000fea0003800000 */
[----:B--234-:R-:W2:Y:S01]  /*5020*/  LDC.64 R6, c[0x0][0x218] ;  /* 0x00008600ff067b82 */ /* 0x01cea20000000a00 */
[----:B------:R-:W-:Y:S01]  /*5030*/  IADD3 R5, R2, R4, RZ ;  /* 0x0000000402057210 */ /* 0x000fe20007ffe0ff */
[----:B------:R-:W-:-:S04]  /*5040*/  VIADD R4, R4, 0x80 ;  /* 0x0000008004047836 */ /* 0x000fc80000000000 */
[----:B--2---:R-:W-:-:S05]  /*5050*/  IMAD.WIDE.U32 R6, R5, 0x2, R6 ;  /* 0x0000000205067825 */ /* 0x004fca00078e0006 */
[----:B------:R2:W-:Y:S02]  /*5060*/  STG.E.U16 desc[UR4][R6.64], R12 ;  /* 0x0000000c06007986 */ /* 0x0005e4000c101504 */
.L_x_2402:
[----:B------:R-:W-:Y:S05]  /*5070*/  BSYNC B1 ;  /* 0x0000000000017941 */ /* 0x000fea0003800000 */
.L_x_2397:
[----:B------:R-:W-:-:S13]  /*5080*/  ISETP.GE.AND P0, PT, R4, R3, PT ;  /* 0x000000030400720c */ /* 0x000fda0003f06270 */
[----:B--234-:R-:W2:Y:S01]  /*5090*/  @!P0 LDC.64 R6, c[0x0][0x218] ;  /* 0x00008600ff068b82 */ /* 0x01cea20000000a00 */
[----:B------:R-:W-:Y:S01]  /*50a0*/  @!P0 IMAD.IADD R5, R2, 0x1, R4 ;  /* 0x0000000102058824 */ /* 0x000fe200078e0204 */
[----:B------:R-:W-:-:S03]  /*50b0*/  @!P0 IADD3 R4, R4, 0x80, RZ ;  /* 0x0000008004048810 */ /* 0x000fc60007ffe0ff */
[----:B--2---:R-:W-:-:S05]  /*50c0*/  @!P0 IMAD.WIDE.U32 R6, R5, 0x2, R6 ;  /* 0x0000000205068825 */ /* 0x004fca00078e0006 */
[----:B------:R2:W-:Y:S02]  /*50d0*/  @!P0 STG.E.U16 desc[UR4][R6.64], R13 ;  /* 0x0000000d06008986 */ /* 0x0005e4000c101504 */
.L_x_2403:
[----:B------:R-:W-:Y:S05]  /*50e0*/  BSYNC B0 ;  /* 0x0000000000007941 */ /* 0x000fea0003800000 */
.L_x_2396:
[----:B------:R-:W-:Y:S05]  /*50f0*/  WARPSYNC.ALL ;  /* 0x0000000000007948 */ /* 0x000fea0003800000 */
[----:B------:R-:W-:-:S13]  /*5100*/  ISETP.GE.AND P0, PT, R4, R3, PT ;  /* 0x000000030400720c */ /* 0x000fda0003f06270 */
[----:B------:R-:W-:Y:S05]  /*5110*/  @P0 EXIT ;  /* 0x000000000000094d */ /* 0x000fea0003800000 */
[----:B--234-:R-:W2:Y:S01]  /*5120*/  LDC.64 R6, c[0x0][0x218] ;  /* 0x00008600ff067b82 */ /* 0x01cea20000000a00 */
[----:B------:R-:W-:-:S04]  /*5130*/  IMAD.IADD R3, R2, 0x1, R4 ;  /* 0x0000000102037824 */ /* 0x000fc800078e0204 */
[----:B--2---:R-:W-:-:S05]  /*5140*/  IMAD.WIDE.U32 R2, R3, 0x2, R6 ;  /* 0x0000000203027825 */ /* 0x004fca00078e0006 */
[----:B------:R-:W-:Y:S01]  /*5150*/  STG.E.U16 desc[UR4][R2.64], R0 ;  /* 0x0000000002007986 */ /* 0x000fe2000c101504 */
[----:B------:R-:W-:Y:S05]  /*5160*/  EXIT ;  /* 0x000000000000794d */ /* 0x000fea0003800000 */
.L_x_2404:
        /* <DEDUP_REMOVED lines=9> */
.L_x_57308:


//--------------------- .text._ZN2at6native29vectorized_elementwise_kernelILi4ENS0_13BUnaryFunctorIN3c108BFloat16ES4_S4_ZZZNS0_16fmod_kernel_cudaERNS_18TensorIteratorBaseEENKUlvE0_clEvENKUlvE2_clEvEUlS4_S4_E_EESt5arrayIPcLm2EEEEviT0_T1_ --------------------------
	.section	.text._ZN2at6native29vectorized_elementwise_kernelILi4ENS0_13BUnaryFunctorIN3c108BFloat16ES4_S4_ZZZNS0_16fmod_kernel_cudaERNS_18TensorIteratorBaseEENKUlvE0_clEvENKUlvE2_clEvEUlS4_S4_E_EESt5arrayIPcLm2EEEEviT0_T1_,"ax",@progbits
	.align	128
        .global         _ZN2at6native29vectorized_elementwise_kernelILi4ENS0_13BUnaryFunctorIN3c108BFloat16ES4_S4_ZZZNS0_16fmod_kernel_cudaERNS_18TensorIteratorBaseEENKUlvE0_clEvENKUlvE2_clEvEUlS4_S4_E_EESt5arrayIPcLm2EEEEviT0_T1_
        .type           _ZN2at6native29vectorized_elementwise_kernelILi4ENS0_13BUnaryFunctorIN3c108BFloat16ES4_S4_ZZZNS0_16fmod_kernel_cudaERNS_18TensorIteratorBaseEENKUlvE0_clEvENKUlvE2_clEvEUlS4_S4_E_EESt5arrayIPcLm2EEEEviT0_T1_,@function
        .size           _ZN2at6native29vectorized_elementwise_kernelILi4ENS0_13BUnaryFunctorIN3c108BFloat16ES4_S4_ZZZNS0_16fmod_kernel_cudaERNS_18TensorIteratorBaseEENKUlvE0_clEvENKUlvE2_clEvEUlS4_S4_E_EESt5arrayIPcLm2EEEEviT0_T1_,(.L_x_57309 - _ZN2at6native29vectorized_elementwise_kernelILi4ENS0_13BUnaryFunctorIN3c108BFloat16ES4_S4_ZZZNS0_16fmod_kernel_cudaERNS_18TensorIteratorBaseEENKUlvE0_clEvENKUlvE2_clEvEUlS4_S4_E_EESt5arrayIPcLm2EEEEviT0_T1_)
        .other          _ZN2at6native29vectorized_elementwise_kernelILi4ENS0_13BUnaryFunctorIN3c108BFloat16ES4_S4_ZZZNS0_16fmod_kernel_cudaERNS_18TensorIteratorBaseEENKUlvE0_clEvENKUlvE2_clEvEUlS4_S4_E_EESt5arrayIPcLm2EEEEviT0_T1_,@"STO_CUDA_ENTRY STV_DEFAULT"
_ZN2at6native29vectorized_elementwise_kernelILi4ENS0_13BUnaryFunctorIN3c108BFloat16ES4_S4_ZZZNS0_16fmod_kernel_cudaERNS_18TensorIteratorBaseEENKUlvE0_clEvENKUlvE2_clEvEUlS4_S4_E_EESt5arrayIPcLm2EEEEviT0_T1_:
.text._ZN2at6native29vectorized_elementwise_kernelILi4ENS0_13BUnaryFunctorIN3c108BFloat16ES4_S4_ZZZNS0_16fmod_kernel_cudaERNS_18TensorIteratorBaseEENKUlvE0_clEvENKUlvE2_clEvEUlS4_S4_E_EESt5arrayIPcLm2EEEEviT0_T1_:
        /* <DEDUP_REMOVED lines=13> */
[----:B------:R-:W2:Y:S04]  /*00d0*/  LDG.E.64 R8, desc[UR4][R12.64] ;  /* 0x000000040c087981 */ /* 0x000ea8000c1e1b00 */
[----:B------:R0:W5:Y:S01]  /*00e0*/  LDG.E.64 R6, desc[UR4][R12.64+0x400] ;  /* 0x000400040c067981 */ /* 0x000162000c1e1b00 */
        /* <DEDUP_REMOVED lines=30> */
.L_x_2411:
[----:B------:R-:W-:Y:S01]  /*02d0*/  FSETP.GEU.FTZ.AND P0, PT, R13, -R4, PT ;  /* 0x800000040d00720b */ /* 0x000fe20003f1e000 */
[----:B------:R-:W-:-:S12]  /*02e0*/  FADD.FTZ R0, R0, -1 ;  /* 0xbf80000000007421 */ /* 0x000fd80000010000 */
[----:B------:R-:W-:-:S07]  /*02f0*/  @!P0 FADD.FTZ R0, R0, -1 ;  /* 0xbf80000000008421 */ /* 0x000fce0000010000 */
.L_x_2410:
[----:B------:R-:W-:Y:S05]  /*0300*/  BSYNC B1 ;  /* 0x0000000000017941 */ /* 0x000fea0003800000 */
.L_x_2409:
[----:B------:R-:W-:Y:S01]  /*0310*/  FFMA.FTZ R11, -R4, R0, R11 ;  /* 0x00000000040b7223 */ /* 0x000fe2000001010b */
[----:B------:R-:W-:Y:S06]  /*0320*/  BRA `(.L_x_2407) ;  /* 0x00000000007c7947 */ /* 0x000fec0003800000 */
.L_x_2408:
        /* <DEDUP_REMOVED lines=15> */
.L_x_2414:
        /* <DEDUP_REMOVED lines=13> */
.L_x_2413:
[----:B------:R-:W-:Y:S05]  /*04f0*/  BSYNC B1 ;  /* 0x0000000000017941 */ /* 0x000fea0003800000 */
.L_x_2412:
[----:B------:R-:W-:-:S04]  /*0500*/  FMUL.FTZ R12, R12, 1.1920928955078125e-07 ;  /* 0x340000000c0c7820 */ /* 0x000fc80000410000 */
[----:B0-----:R-:W-:-:S07]  /*0510*/  FMUL.FTZ R11, R17, R12 ;  /* 0x0000000c110b7220 */ /* 0x001fce0000410000 */
.L_x_2407:
[----:B------:R-:W-:Y:S05]  /*0520*/  BSYNC B0 ;  /* 0x0000000000007941 */ /* 0x000fea0003800000 */
.L_x_2406:
        /* <DEDUP_REMOVED lines=30> */
.L_x_2420:
[----:B------:R-:W-:Y:S01]  /*0710*/  FSETP.GEU.FTZ.AND P0, PT, R10, -R4, PT ;  /* 0x800000040a00720b */ /* 0x000fe20003f1e000 */
[----:B------:R-:W-:-:S12]  /*0720*/  FADD.FTZ R0, R0, -1 ;  /* 0xbf80000000007421 */ /* 0x000fd80000010000 */
[----:B------:R-:W-:-:S07]  /*0730*/  @!P0 FADD.FTZ R0, R0, -1 ;  /* 0xbf80000000008421 */ /* 0x000fce0000010000 */
.L_x_2419:
[----:B------:R-:W-:Y:S05]  /*0740*/  BSYNC B1 ;  /* 0x0000000000017941 */ /* 0x000fea0003800000 */
.L_x_2418:
[----:B------:R-:W-:Y:S01]  /*0750*/  FFMA.FTZ R13, -R4, R0, R13 ;  /* 0x00000000040d7223 */ /* 0x000fe2000001010d */
[----:B------:R-:W-:Y:S06]  /*0760*/  BRA `(.L_x_2416) ;  /* 0x00000000007c7947 */ /* 0x000fec0003800000 */
.L_x_2417:
        /* <DEDUP_REMOVED lines=15> */
.L_x_2423:
        /* <DEDUP_REMOVED lines=13> */
.L_x_2422:
[----:B------:R-:W-:Y:S05]  /*0930*/  BSYNC B1 ;  /* 0x0000000000017941 */ /* 0x000fea0003800000 */
.L_x_2421:
[----:B------:R-:W-:-:S04]  /*0940*/  FMUL.FTZ R13, R10, 1.1920928955078125e-07 ;  /* 0x340000000a0d7820 */ /* 0x000fc80000410000 */
[----:B------:R-:W-:-:S07]  /*0950*/  FMUL.FTZ R13, R14, R13 ;  /* 0x0000000d0e0d7220 */ /* 0x000fce0000410000 */
.L_x_2416:
[----:B------:R-:W-:Y:S05]  /*0960*/  BSYNC B0 ;  /* 0x0000000000007941 */ /* 0x000fea0003800000 */
.L_x_2415:
[----:B------:R-:W-:Y:S01]  /*0970*/  IMAD.U32 R10, R9, 0x10000, RZ ;  /* 0x00010000090a7824 */ /* 0x000fe200078e00ff */
[C---:B------:R-:W-:Y:S01]  /*0980*/  FSETP.GTU.FTZ.AND P0, PT, |R13|.reuse, +INF , PT ;  /* 0x7f8000000d00780b */ /* 0x040fe20003f1c200 */
[----:B------:R-:W-:Y:S01]  /*0990*/  BSSY B0, `(.L_x_2424) ;  /* 0x0000042000007945 */ /* 0x000fe20003800000 */
[----:B------:R-:W-:Y:S02]  /*09a0*/  LOP3.LUT R12, R13, 0x80000000, R12, 0xb8, !PT ;  /* 0x800000000d0c7812 */ /* 0x000fe400078eb80c */
[C---:B------:R-:W-:Y:S02]  /*09b0*/  FSETP.GEU.FTZ.AND P1, PT, |R10|.reuse, |R5|, PT ;  /* 0x400000050a00720b */ /* 0x040fe40003f3e200 */
[----:B------:R-:W-:Y:S02]  /*09c0*/  PRMT R11, R9, 0x7632, R11 ;  /* 0x00007632090b7816 */ /* 0x000fe4000000000b */
[----:B------:R-:W-:Y:S01]  /*09d0*/  FSEL R9, R13, R12, P0 ;  /* 0x0000000c0d097208 */ /* 0x000fe20000000000 */
[----:B------:R-:W-:-:S08]  /*09e0*/  FADD.FTZ R13, |R10|, -RZ ;  /* 0x800000ff0a0d7221 */ /* 0x000fd00000010200 */
        /* <DEDUP_REMOVED lines=23> */
.L_x_2429:
[----:B------:R-:W-:Y:S01]  /*0b60*/  FSETP.GEU.FTZ.AND P0, PT, R12, -R4, PT ;  /* 0x800000040c00720b */ /* 0x000fe20003f1e000 */
[----:B------:R-:W-:-:S12]  /*0b70*/  FADD.FTZ R0, R0, -1 ;  /* 0xbf80000000007421 */ /* 0x000fd80000010000 */
[----:B------:R-:W-:-:S07]  /*0b80*/  @!P0 FADD.FTZ R0, R0, -1 ;  /* 0xbf80000000008421 */ /* 0x000fce0000010000 */
.L_x_2428:
[----:B------:R-:W-:Y:S05]  /*0b90*/  BSYNC B1 ;  /* 0x0000000000017941 */ /* 0x000fea0003800000 */
.L_x_2427:
[----:B------:R-:W-:Y:S01]  /*0ba0*/  FFMA.FTZ R13, -R4, R0, R13 ;  /* 0x00000000040d7223 */ /* 0x000fe2000001010d */
[----:B------:R-:W-:Y:S06]  /*0bb0*/  BRA `(.L_x_2425) ;  /* 0x00000000007c7947 */ /* 0x000fec0003800000 */
.L_x_2426:
[C---:B------:R-:W-:Y:S01]  /*0bc0*/  VIADD R0, R18.reuse, 0xf4800000 ;  /* 0xf480000012007836 */ /* 0x040fe20000000000 */
[----:B------:R-:W-:Y:S01]  /*0bd0*/  FSETP.GT.FTZ.AND P0, PT, |R5|, RZ, PT ;  /* 0x000000ff0500720b */ /* 0x000fe20003f14200 */
[----:B------:R-:W-:Y:S01]  /*0be0*/  BSSY B1, `(.L_x_2430) ;  /* 0x000001a000017945 */ /* 0x000fe20003800000 */
[----:B0-----:R-:W-:Y:S02]  /*0bf0*/  LOP3.LUT R16, R18, 0xff800000, RZ, 0xc0, !PT ;  /* 0xff80000012107812 */ /* 0x001fe400078ec0ff */
        /* <DEDUP_REMOVED lines=11> */
.L_x_2432:
        /* <DEDUP_REMOVED lines=13> */
.L_x_2431:
[----:B------:R-:W-:Y:S05]  /*0d80*/  BSYNC B1 ;  /* 0x0000000000017941 */ /* 0x000fea0003800000 */
.L_x_2430:
[----:B------:R-:W-:-:S04]  /*0d90*/  FMUL.FTZ R13, R12, 1.1920928955078125e-07 ;  /* 0x340000000c0d7820 */ /* 0x000fc80000410000 */
[----:B------:R-:W-:-:S07]  /*0da0*/  FMUL.FTZ R13, R16, R13 ;  /* 0x0000000d100d7220 */ /* 0x000fce0000410000 */
.L_x_2425:
[----:B------:R-:W-:Y:S05]  /*0db0*/  BSYNC B0 ;  /* 0x0000000000007941 */ /* 0x000fea0003800000 */
.L_x_2424:
        /* <DEDUP_REMOVED lines=30> */
.L_x_2438:
[----:B------:R-:W-:Y:S01]  /*0fa0*/  FSETP.GEU.FTZ.AND P0, PT, R14, -R4, PT ;  /* 0x800000040e00720b */ /* 0x000fe20003f1e000 */
[----:B------:R-:W-:-:S12]  /*0fb0*/  FADD.FTZ R0, R0, -1 ;  /* 0xbf80000000007421 */ /* 0x000fd80000010000 */
[----:B------:R-:W-:-:S07]  /*0fc0*/  @!P0 FADD.FTZ R0, R0, -1 ;  /* 0xbf80000000008421 */ /* 0x000fce0000010000 */
.L_x_2437:
[----:B------:R-:W-:Y:S05]  /*0fd0*/  BSYNC B1 ;  /* 0x0000000000017941 */ /* 0x000fea0003800000 */
.L_x_2436:
[----:B------:R-:W-:Y:S01]  /*0fe0*/  FFMA.FTZ R11, -R4, R0, R11 ;  /* 0x00000000040b7223 */ /* 0x000fe2000001010b */
[----:B------:R-:W-:Y:S06]  /*0ff0*/  BRA `(.L_x_2434) ;  /* 0x00000000007c7947 */ /* 0x000fec0003800000 */
.L_x_2435:
        /* <DEDUP_REMOVED lines=15> */
.L_x_2441:
        /* <DEDUP_REMOVED lines=13> */
.L_x_2440:
[----:B------:R-:W-:Y:S05]  /*11c0*/  BSYNC B1 ;  /* 0x0000000000017941 */ /* 0x000fea0003800000 */
.L_x_2439:
[----:B------:R-:W-:-:S04]  /*11d0*/  FMUL.FTZ R0, R11, 1.1920928955078125e-07 ;  /* 0x340000000b007820 */ /* 0x000fc80000410000 */
[----:B------:R-:W-:-:S07]  /*11e0*/  FMUL.FTZ R11, R17, R0 ;  /* 0x00000000110b7220 */ /* 0x000fce0000410000 */
.L_x_2434:
[----:B------:R-:W-:Y:S05]  /*11f0*/  BSYNC B0 ;  /* 0x0000000000007941 */ /* 0x000fea0003800000 */
.L_x_2433:
        /* <DEDUP_REMOVED lines=31> */
.L_x_2447:
[----:B------:R-:W-:Y:S01]  /*13f0*/  FSETP.GEU.FTZ.AND P0, PT, R12, -R4, PT ;  /* 0x800000040c00720b */ /* 0x000fe20003f1e000 */
[----:B------:R-:W-:-:S12]  /*1400*/  FADD.FTZ R0, R0, -1 ;  /* 0xbf80000000007421 */ /* 0x000fd80000010000 */
[----:B------:R-:W-:-:S07]  /*1410*/  @!P0 FADD.FTZ R0, R0, -1 ;  /* 0xbf80000000008421 */ /* 0x000fce0000010000 */
.L_x_2446:
[----:B------:R-:W-:Y:S05]  /*1420*/  BSYNC B1 ;  /* 0x0000000000017941 */ /* 0x000fea0003800000 */
.L_x_2445:
[----:B------:R-:W-:Y:S01]  /*1430*/  FFMA.FTZ R13, -R4, R0, R13 ;  /* 0x00000000040d7223 */ /* 0x000fe2000001010d */
[----:B------:R-:W-:Y:S06]  /*1440*/  BRA `(.L_x_2443) ;  /* 0x00000000007c7947 */ /* 0x000fec0003800000 */
.L_x_2444:
        /* <DEDUP_REMOVED lines=15> */
.L_x_2450:
        /* <DEDUP_REMOVED lines=13> */
.L_x_2449:
[----:B------:R-:W-:Y:S05]  /*1610*/  BSYNC B1 ;  /* 0x0000000000017941 */ /* 0x000fea0003800000 */
.L_x_2448:
[----:B------:R-:W-:-:S04]  /*1620*/  FMUL.FTZ R13, R13, 1.1920928955078125e-07 ;  /* 0x340000000d0d7820 */ /* 0x000fc80000410000 */
[----:B------:R-:W-:-:S07]  /*1630*/  FMUL.FTZ R13, R12, R13 ;  /* 0x0000000d0c0d7220 */ /* 0x000fce0000410000 */
.L_x_2443:
[----:B------:R-:W-:Y:S05]  /*1640*/  BSYNC B0 ;  /* 0x0000000000007941 */ /* 0x000fea0003800000 */
.L_x_2442:
        /* <DEDUP_REMOVED lines=30> */
.L_x_2456:
[----:B------:R-:W-:Y:S01]  /*1830*/  FSETP.GEU.FTZ.AND P0, PT, R14, -R4, PT ;  /* 0x800000040e00720b */ /* 0x000fe20003f1e000 */
[----:B------:R-:W-:-:S12]  /*1840*/  FADD.FTZ R0, R0, -1 ;  /* 0xbf80000000007421 */ /* 0x000fd80000010000 */
[----:B------:R-:W-:-:S07]  /*1850*/  @!P0 FADD.FTZ R0, R0, -1 ;  /* 0xbf80000000008421 */ /* 0x000fce0000010000 */
.L_x_2455:
[----:B------:R-:W-:Y:S05]  /*1860*/  BSYNC B1 ;  /* 0x0000000000017941 */ /* 0x000fea0003800000 */
.L_x_2454:
[----:B------:R-:W-:Y:S01]  /*1870*/  FFMA.FTZ R13, -R4, R0, R13 ;  /* 0x00000000040d7223 */ /* 0x000fe2000001010d */
[----:B------:R-:W-:Y:S06]  /*1880*/  BRA `(.L_x_2452) ;  /* 0x00000000007c7947 */ /* 0x000fec0003800000 */
.L_x_2453:
        /* <DEDUP_REMOVED lines=15> */
.L_x_2459:
        /* <DEDUP_REMOVED lines=13> */
.L_x_2458:
[----:B------:R-:W-:Y:S05]  /*1a50*/  BSYNC B1 ;  /* 0x0000000000017941 */ /* 0x000fea0003800000 */
.L_x_2457:
[----:B------:R-:W-:-:S04]  /*1a60*/  FMUL.FTZ R14, R14, 1.1920928955078125e-07 ;  /* 0x340000000e0e7820 */ /* 0x000fc80000410000 */
[----:B------:R-:W-:-:S07]  /*1a70*/  FMUL.FTZ R13, R13, R14 ;  /* 0x0000000e0d0d7220 */ /* 0x000fce0000410000 */
.L_x_2452:
[----:B------:R-:W-:Y:S05]  /*1a80*/  BSYNC B0 ;  /* 0x0000000000007941 */ /* 0x000fea0003800000 */
.L_x_2451:
        /* <DEDUP_REMOVED lines=31> */
.L_x_2465:
[----:B------:R-:W-:Y:S01]  /*1c80*/  FSETP.GEU.FTZ.AND P0, PT, R16, -R4, PT ;  /* 0x800000041000720b */ /* 0x000fe20003f1e000 */
[----:B------:R-:W-:-:S12]  /*1c90*/  FADD.FTZ R0, R0, -1 ;  /* 0xbf80000000007421 */ /* 0x000fd80000010000 */
[----:B------:R-:W-:-:S07]  /*1ca0*/  @!P0 FADD.FTZ R0, R0, -1 ;  /* 0xbf80000000008421 */ /* 0x000fce0000010000 */
.L_x_2464:
[----:B------:R-:W-:Y:S05]  /*1cb0*/  BSYNC B1 ;  /* 0x0000000000017941 */ /* 0x000fea0003800000 */
.L_x_2463:
[----:B------:R-:W-:Y:S01]  /*1cc0*/  FFMA.FTZ R13, -R4, R0, R13 ;  /* 0x00000000040d7223 */ /* 0x000fe2000001010d */
[----:B------:R-:W-:Y:S06]  /*1cd0*/  BRA `(.L_x_2461) ;  /* 0x00000000007c7947 */ /* 0x000fec0003800000 */
.L_x_2462:
        /* <DEDUP_REMOVED lines=15> */
.L_x_2468:
        /* <DEDUP_REMOVED lines=13> */
.L_x_2467:
[----:B------:R-:W-:Y:S05]  /*1ea0*/  BSYNC B1 ;  /* 0x0000000000017941 */ /* 0x000fea0003800000 */
.L_x_2466:
[----:B------:R-:W-:-:S04]  /*1eb0*/  FMUL.FTZ R0, R15, 1.1920928955078125e-07 ;  /* 0x340000000f007820 */ /* 0x000fc80000410000 */
[----:B------:R-:W-:-:S07]  /*1ec0*/  FMUL.FTZ R13, R13, R0 ;  /* 0x000000000d0d7220 */ /* 0x000fce0000410000 */
.L_x_2461:
[----:B------:R-:W-:Y:S05]  /*1ed0*/  BSYNC B0 ;  /* 0x0000000000007941 */ /* 0x000fea0003800000 */
.L_x_2460:
        /* <DEDUP_REMOVED lines=30> */
.L_x_2474:
[----:B------:R-:W-:Y:S01]  /*20c0*/  FSETP.GEU.FTZ.AND P0, PT, R14, -R4, PT ;  /* 0x800000040e00720b */ /* 0x000fe20003f1e000 */
[----:B------:R-:W-:-:S12]  /*20d0*/  FADD.FTZ R0, R0, -1 ;  /* 0xbf80000000007421 */ /* 0x000fd80000010000 */
[----:B------:R-:W-:-:S07]  /*20e0*/  @!P0 FADD.FTZ R0, R0, -1 ;  /* 0xbf80000000008421 */ /* 0x000fce0000010000 */
.L_x_2473:
[----:B------:R-:W-:Y:S05]  /*20f0*/  BSYNC B1 ;  /* 0x0000000000017941 */ /* 0x000fea0003800000 */
.L_x_2472:
[----:B------:R-:W-:Y:S01]  /*2100*/  FFMA.FTZ R15, -R4, R0, R15 ;  /* 0x00000000040f7223 */ /* 0x000fe2000001010f */
[----:B------:R-:W-:Y:S06]  /*2110*/  BRA `(.L_x_2470) ;  /* 0x00000000007c7947 */ /* 0x000fec0003800000 */
.L_x_2471:
[C---:B------:R-:W-:Y:S01]  /*2120*/  VIADD R0, R14.reuse, 0xf4800000 ;  /* 0xf48000000e007836 */ /* 0x040fe20000000000 */
[----:B------:R-:W-:Y:S01]  /*2130*/  FSETP.GT.FTZ.AND P0, PT, |R5|, RZ, PT ;  /* 0x000000ff0500720b */ /* 0x000fe20003f14200 */
[----:B------:R-:W-:Y:S01]  /*2140*/  BSSY B1, `(.L_x_2475) ;  /* 0x000001a000017945 */ /* 0x000fe20003800000 */
[----:B0-----:R-:W-:Y:S02]  /*2150*/  LOP3.LUT R16, R14, 0xff800000, RZ, 0xc0, !PT ;  /* 0xff8000000e107812 */ /* 0x001fe400078ec0ff */
        /* <DEDUP_REMOVED lines=11> */
.L_x_2477:
        /* <DEDUP_REMOVED lines=13> */
.L_x_2476:
[----:B------:R-:W-:Y:S05]  /*22e0*/  BSYNC B1 ;  /* 0x0000000000017941 */ /* 0x000fea0003800000 */
.L_x_2475:
[----:B------:R-:W-:-:S04]  /*22f0*/  FMUL.FTZ R15, R4, 1.1920928955078125e-07 ;  /* 0x34000000040f7820 */ /* 0x000fc80000410000 */
[----:B------:R-:W-:-:S07]  /*2300*/  FMUL.FTZ R15, R16, R15 ;  /* 0x0000000f100f7220 */ /* 0x000fce0000410000 */
.L_x_2470:
[----:B------:R-:W-:Y:S05]  /*2310*/  BSYNC B0 ;  /* 0x0000000000007941 */ /* 0x000fea0003800000 */
.L_x_2469:
[----:B------:R-:W1:Y:S01]  /*2320*/  LDC.64 R4, c[0x0][0x218] ;  /* 0x00008600ff047b82 */ /* 0x000e620000000a00 */
[C---:B------:R-:W-:Y:S02]  /*2330*/  FSETP.GTU.FTZ.AND P0, PT, |R15|.reuse, +INF , PT ;  /* 0x7f8000000f00780b */ /* 0x040fe40003f1c200 */
[----:B------:R-:W-:Y:S02]  /*2340*/  LOP3.LUT R12, R15, 0x80000000, R12, 0xb8, !PT ;  /* 0x800000000f0c7812 */ /* 0x000fe400078eb80c */
        /* <DEDUP_REMOVED lines=10> */
.L_x_2405:
        /* <DEDUP_REMOVED lines=88> */
.L_x_2485:
[----:B------:R-:W-:Y:S01]  /*2970*/  FSETP.GEU.FTZ.AND P0, PT, R8, -R10, PT ;  /* 0x8000000a0800720b */ /* 0x000fe20003f1e000 */
[----:B------:R-:W-:-:S12]  /*2980*/  FADD.FTZ R0, R0, -1 ;  /* 0xbf80000000007421 */ /* 0x000fd80000010000 */
[----:B------:R-:W-:-:S07]  /*2990*/  @!P0 FADD.FTZ R0, R0, -1 ;  /* 0xbf80000000008421 */ /* 0x000fce0000010000 */
.L_x_2484:
[----:B------:R-:W-:Y:S05]  /*29a0*/  BSYNC B2 ;  /* 0x0000000000027941 */ /* 0x000fea0003800000 */
.L_x_2483:
[----:B------:R-:W-:Y:S01]  /*29b0*/  FFMA.FTZ R7, -R10, R0, R7 ;  /* 0x000000000a077223 */ /* 0x000fe20000010107 */
[----:B------:R-:W-:Y:S06]  /*29c0*/  BRA `(.L_x_2481) ;  /* 0x00000000007c7947 */ /* 0x000fec0003800000 */
.L_x_2482:
        /* <DEDUP_REMOVED lines=15> */
.L_x_2488:
        /* <DEDUP_REMOVED lines=13> */
.L_x_2487:
[----:B------:R-:W-:Y:S05]  /*2b90*/  BSYNC B2 ;  /* 0x0000000000027941 */ /* 0x000fea0003800000 */
.L_x_2486:
[----:B------:R-:W-:-:S04]  /*2ba0*/  FMUL.FTZ R0, R0, 1.1920928955078125e-07 ;  /* 0x3400000000007820 */ /* 0x000fc80000410000 */
[----:B------:R-:W-:-:S07]  /*2bb0*/  FMUL.FTZ R7, R7, R0 ;  /* 0x0000000007077220 */ /* 0x000fce0000410000 */
.L_x_2481:
[----:B------:R-:W-:Y:S05]  /*2bc0*/  BSYNC B0 ;  /* 0x0000000000007941 */ /* 0x000fea0003800000 */
.L_x_2480:
[C---:B------:R-:W-:Y:S02]  /*2bd0*/  FSETP.GTU.FTZ.AND P0, PT, |R7|.reuse, +INF , PT ;  /* 0x7f8000000700780b */ /* 0x040fe40003f1c200 */
[----:B------:R-:W-:-:S04]  /*2be0*/  LOP3.LUT R6, R7, 0x80000000, R6, 0xb8, !PT ;  /* 0x8000000007067812 */ /* 0x000fc800078eb806 */
[----:B------:R-:W-:-:S04]  /*2bf0*/  FSEL R7, R7, R6, P0 ;  /* 0x0000000607077208 */ /* 0x000fc80000000000 */
[----:B------:R-:W-:-:S07]  /*2c00*/  F2FP.BF16.F32.PACK_AB R7, RZ, R7 ;  /* 0x00000007ff07723e */ /* 0x000fce00000010ff */
.L_x_2479:
[----:B------:R-:W-:Y:S05]  /*2c10*/  BSYNC B1 ;  /* 0x0000000000017941 */ /* 0x000fea0003800000 */
.L_x_2478:
        /* <DEDUP_REMOVED lines=33> */
.L_x_2496:
[----:B------:R-:W-:Y:S01]  /*2e30*/  FSETP.GEU.FTZ.AND P0, PT, R8, -R10, PT ;  /* 0x8000000a0800720b */ /* 0x000fe20003f1e000 */
[----:B------:R-:W-:-:S12]  /*2e40*/  FADD.FTZ R0, R0, -1 ;  /* 0xbf80000000007421 */ /* 0x000fd80000010000 */
[----:B------:R-:W-:-:S07]  /*2e50*/  @!P0 FADD.FTZ R0, R0, -1 ;  /* 0xbf80000000008421 */ /* 0x000fce0000010000 */
.L_x_2495:
[----:B------:R-:W-:Y:S05]  /*2e60*/  BSYNC B2 ;  /* 0x0000000000027941 */ /* 0x000fea0003800000 */
.L_x_2494:
[----:B------:R-:W-:Y:S01]  /*2e70*/  FFMA.FTZ R9, -R10, R0, R9 ;  /* 0x000000000a097223 */ /* 0x000fe20000010109 */
[----:B------:R-:W-:Y:S06]  /*2e80*/  BRA `(.L_x_2492) ;  /* 0x00000000007c7947 */ /* 0x000fec0003800000 */
.L_x_2493:
        /* <DEDUP_REMOVED lines=15> */
.L_x_2499:
        /* <DEDUP_REMOVED lines=13> */
.L_x_2498:
[----:B------:R-:W-:Y:S05]  /*3050*/  BSYNC B2 ;  /* 0x0000000000027941 */ /* 0x000fea0003800000 */
.L_x_2497:
[----:B0-----:R-:W-:-:S04]  /*3060*/  FMUL.FTZ R9, R10, 1.1920928955078125e-07 ;  /* 0x340000000a097820 */ /* 0x001fc80000410000 */
[----:B------:R-:W-:-:S07]  /*3070*/  FMUL.FTZ R9, R8, R9 ;  /* 0x0000000908097220 */ /* 0x000fce0000410000 */
.L_x_2492:
[----:B------:R-:W-:Y:S05]  /*3080*/  BSYNC B0 ;  /* 0x0000000000007941 */ /* 0x000fea0003800000 */
.L_x_2491:
[C---:B------:R-:W-:Y:S02]  /*3090*/  FSETP.GTU.FTZ.AND P0, PT, |R9|.reuse, +INF , PT ;  /* 0x7f8000000900780b */ /* 0x040fe40003f1c200 */
[----:B------:R-:W-:-:S04]  /*30a0*/  LOP3.LUT R20, R9, 0x80000000, R20, 0xb8, !PT ;  /* 0x8000000009147812 */ /* 0x000fc800078eb814 */
[----:B------:R-:W-:-:S04]  /*30b0*/  FSEL R8, R9, R20, P0 ;  /* 0x0000001409087208 */ /* 0x000fc80000000000 */
[----:B------:R-:W-:-:S07]  /*30c0*/  F2FP.BF16.F32.PACK_AB R8, RZ, R8 ;  /* 0x00000008ff08723e */ /* 0x000fce00000010ff */
.L_x_2490:
[----:B------:R-:W-:Y:S05]  /*30d0*/  BSYNC B1 ;  /* 0x0000000000017941 */ /* 0x000fea0003800000 */
.L_x_2489:
        /* <DEDUP_REMOVED lines=33> */
.L_x_2507:
[----:B------:R-:W-:Y:S01]  /*32f0*/  FSETP.GEU.FTZ.AND P0, PT, R10, -R12, PT ;  /* 0x8000000c0a00720b */ /* 0x000fe20003f1e000 */
[----:B------:R-:W-:-:S12]  /*3300*/  FADD.FTZ R0, R0, -1 ;  /* 0xbf80000000007421 */ /* 0x000fd80000010000 */
[----:B------:R-:W-:-:S07]  /*3310*/  @!P0 FADD.FTZ R0, R0, -1 ;  /* 0xbf80000000008421 */ /* 0x000fce0000010000 */
.L_x_2506:
[----:B------:R-:W-:Y:S05]  /*3320*/  BSYNC B2 ;  /* 0x0000000000027941 */ /* 0x000fea0003800000 */
.L_x_2505:
[----:B------:R-:W-:Y:S01]  /*3330*/  FFMA.FTZ R9, -R12, R0, R9 ;  /* 0x000000000c097223 */ /* 0x000fe20000010109 */
[----:B------:R-:W-:Y:S06]  /*3340*/  BRA `(.L_x_2503) ;  /* 0x00000000007c7947 */ /* 0x000fec0003800000 */
.L_x_2504:
        /* <DEDUP_REMOVED lines=15> */
.L_x_2510:
        /* <DEDUP_REMOVED lines=13> */
.L_x_2509:
[----:B------:R-:W-:Y:S05]  /*3510*/  BSYNC B2 ;  /* 0x0000000000027941 */ /* 0x000fea0003800000 */
.L_x_2508:
[----:B------:R-:W-:-:S04]  /*3520*/  FMUL.FTZ R0, R11, 1.1920928955078125e-07 ;  /* 0x340000000b007820 */ /* 0x000fc80000410000 */
[----:B------:R-:W-:-:S07]  /*3530*/  FMUL.FTZ R9, R9, R0 ;  /* 0x0000000009097220 */ /* 0x000fce0000410000 */
.L_x_2503:
[----:B------:R-:W-:Y:S05]  /*3540*/  BSYNC B0 ;  /* 0x0000000000007941 */ /* 0x000fea0003800000 */
.L_x_2502:
[C---:B------:R-:W-:Y:S02]  /*3550*/  FSETP.GTU.FTZ.AND P0, PT, |R9|.reuse, +INF , PT ;  /* 0x7f8000000900780b */ /* 0x040fe40003f1c200 */
[----:B------:R-:W-:-:S04]  /*3560*/  LOP3.LUT R22, R9, 0x80000000, R22, 0xb8, !PT ;  /* 0x8000000009167812 */ /* 0x000fc800078eb816 */
[----:B------:R-:W-:-:S04]  /*3570*/  FSEL R9, R9, R22, P0 ;  /* 0x0000001609097208 */ /* 0x000fc80000000000 */
[----:B------:R-:W-:-:S07]  /*3580*/  F2FP.BF16.F32.PACK_AB R9, RZ, R9 ;  /* 0x00000009ff09723e */ /* 0x000fce00000010ff */
.L_x_2501:
[----:B------:R-:W-:Y:S05]  /*3590*/  BSYNC B1 ;  /* 0x0000000000017941 */ /* 0x000fea0003800000 */
.L_x_2500:
        /* <DEDUP_REMOVED lines=33> */
.L_x_2518:
[----:B------:R-:W-:Y:S01]  /*37b0*/  FSETP.GEU.FTZ.AND P0, PT, R10, -R12, PT ;  /* 0x8000000c0a00720b */ /* 0x000fe20003f1e000 */
[----:B------:R-:W-:-:S12]  /*37c0*/  FADD.FTZ R0, R0, -1 ;  /* 0xbf80000000007421 */ /* 0x000fd80000010000 */
[----:B------:R-:W-:-:S07]  /*37d0*/  @!P0 FADD.FTZ R0, R0, -1 ;  /* 0xbf80000000008421 */ /* 0x000fce0000010000 */
.L_x_2517:
[----:B------:R-:W-:Y:S05]  /*37e0*/  BSYNC B2 ;  /* 0x0000000000027941 */ /* 0x000fea0003800000 */
.L_x_2516:
[----:B------:R-:W-:Y:S01]  /*37f0*/  FFMA.FTZ R11, -R12, R0, R11 ;  /* 0x000000000c0b7223 */ /* 0x000fe2000001010b */
[----:B------:R-:W-:Y:S06]  /*3800*/  BRA `(.L_x_2514) ;  /* 0x00000000007c7947 */ /* 0x000fec0003800000 */
.L_x_2515:
        /* <DEDUP_REMOVED lines=15> */
.L_x_2521:
        /* <DEDUP_REMOVED lines=13> */
.L_x_2520:
[----:B------:R-:W-:Y:S05]  /*39d0*/  BSYNC B2 ;  /* 0x0000000000027941 */ /* 0x000fea0003800000 */
.L_x_2519:
[----:B0-----:R-:W-:-:S04]  /*39e0*/  FMUL.FTZ R11, R12, 1.1920928955078125e-07 ;  /* 0x340000000c0b7820 */ /* 0x001fc80000410000 */
[----:B------:R-:W-:-:S07]  /*39f0*/  FMUL.FTZ R11, R10, R11 ;  /* 0x0000000b0a0b7220 */ /* 0x000fce0000410000 */
.L_x_2514:
[----:B------:R-:W-:Y:S05]  /*3a00*/  BSYNC B0 ;  /* 0x0000000000007941 */ /* 0x000fea0003800000 */
.L_x_2513:
[C---:B------:R-:W-:Y:S02]  /*3a10*/  FSETP.GTU.FTZ.AND P0, PT, |R11|.reuse, +INF , PT ;  /* 0x7f8000000b00780b */ /* 0x040fe40003f1c200 */
[----:B------:R-:W-:-:S04]  /*3a20*/  LOP3.LUT R24, R11, 0x80000000, R24, 0xb8, !PT ;  /* 0x800000000b187812 */ /* 0x000fc800078eb818 */
[----:B0-----:R-:W-:-:S04]  /*3a30*/  FSEL R10, R11, R24, P0 ;  /* 0x000000180b0a7208 */ /* 0x001fc80000000000 */
[----:B------:R-:W-:-:S07]  /*3a40*/  F2FP.BF16.F32.PACK_AB R10, RZ, R10 ;  /* 0x0000000aff0a723e */ /* 0x000fce00000010ff */
.L_x_2512:
[----:B------:R-:W-:Y:S05]  /*3a50*/  BSYNC B1 ;  /* 0x0000000000017941 */ /* 0x000fea0003800000 */
.L_x_2511:
        /* <DEDUP_REMOVED lines=33> */
.L_x_2529:
[----:B------:R-:W-:Y:S01]  /*3c70*/  FSETP.GEU.FTZ.AND P0, PT, R12, -R15, PT ;  /* 0x8000000f0c00720b */ /* 0x000fe20003f1e000 */
[----:B------:R-:W-:-:S12]  /*3c80*/  FADD.FTZ R11, R11, -1 ;  /* 0xbf8000000b0b7421 */ /* 0x000fd80000010000 */
[----:B------:R-:W-:-:S07]  /*3c90*/  @!P0 FADD.FTZ R11, R11, -1 ;  /* 0xbf8000000b0b8421 */ /* 0x000fce0000010000 */
.L_x_2528:
[----:B------:R-:W-:Y:S05]  /*3ca0*/  BSYNC B2 ;  /* 0x0000000000027941 */ /* 0x000fea0003800000 */
.L_x_2527:
[----:B------:R-:W-:Y:S01]  /*3cb0*/  FFMA.FTZ R0, -R15, R11, R0 ;  /* 0x0000000b0f007223 */ /* 0x000fe20000010100 */
[----:B------:R-:W-:Y:S06]  /*3cc0*/  BRA `(.L_x_2525) ;  /* 0x00000000007c7947 */ /* 0x000fec0003800000 */
.L_x_2526:
        /* <DEDUP_REMOVED lines=15> */
.L_x_2532:
        /* <DEDUP_REMOVED lines=13> */
.L_x_2531:
[----:B------:R-:W-:Y:S05]  /*3e90*/  BSYNC B2 ;  /* 0x0000000000027941 */ /* 0x000fea0003800000 */
.L_x_2530:
[----:B------:R-:W-:-:S04]  /*3ea0*/  FMUL.FTZ R0, R13, 1.1920928955078125e-07 ;  /* 0x340000000d007820 */ /* 0x000fc80000410000 */
[----:B------:R-:W-:-:S07]  /*3eb0*/  FMUL.FTZ R0, R11, R0 ;  /* 0x000000000b007220 */ /* 0x000fce0000410000 */
.L_x_2525:
[----:B------:R-:W-:Y:S05]  /*3ec0*/  BSYNC B0 ;  /* 0x0000000000007941 */ /* 0x000fea0003800000 */
.L_x_2524:
[C---:B------:R-:W-:Y:S02]  /*3ed0*/  FSETP.GTU.FTZ.AND P0, PT, |R0|.reuse, +INF , PT ;  /* 0x7f8000000000780b */ /* 0x040fe40003f1c200 */
[----:B------:R-:W-:-:S04]  /*3ee0*/  LOP3.LUT R23, R0, 0x80000000, R23, 0xb8, !PT ;  /* 0x8000000000177812 */ /* 0x000fc800078eb817 */
[----:B------:R-:W-:-:S04]  /*3ef0*/  FSEL R11, R0, R23, P0 ;  /* 0x00000017000b7208 */ /* 0x000fc80000000000 */
[----:B------:R-:W-:-:S07]  /*3f00*/  F2FP.BF16.F32.PACK_AB R11, RZ, R11 ;  /* 0x0000000bff0b723e */ /* 0x000fce00000010ff */
.L_x_2523:
[----:B------:R-:W-:Y:S05]  /*3f10*/  BSYNC B1 ;  /* 0x0000000000017941 */ /* 0x000fea0003800000 */
.L_x_2522:
        /* <DEDUP_REMOVED lines=33> */
.L_x_2540:
[----:B------:R-:W-:Y:S01]  /*4130*/  FSETP.GEU.FTZ.AND P0, PT, R14, -R17, PT ;  /* 0x800000110e00720b */ /* 0x000fe20003f1e000 */
[----:B------:R-:W-:-:S12]  /*4140*/  FADD.FTZ R13, R13, -1 ;  /* 0xbf8000000d0d7421 */ /* 0x000fd80000010000 */
[----:B------:R-:W-:-:S07]  /*4150*/  @!P0 FADD.FTZ R13, R13, -1 ;  /* 0xbf8000000d0d8421 */ /* 0x000fce0000010000 */
.L_x_2539:
[----:B------:R-:W-:Y:S05]  /*4160*/  BSYNC B2 ;  /* 0x0000000000027941 */ /* 0x000fea0003800000 */
.L_x_2538:
[----:B------:R-:W-:Y:S01]  /*4170*/  FFMA.FTZ R12, -R17, R13, R12 ;  /* 0x0000000d110c7223 */ /* 0x000fe2000001010c */
[----:B------:R-:W-:Y:S06]  /*4180*/  BRA `(.L_x_2536) ;  /* 0x00000000007c7947 */ /* 0x000fec0003800000 */
.L_x_2537:
        /* <DEDUP_REMOVED lines=15> */
.L_x_2543:
        /* <DEDUP_REMOVED lines=13> */
.L_x_2542:
[----:B------:R-:W-:Y:S05]  /*4350*/  BSYNC B2 ;  /* 0x0000000000027941 */ /* 0x000fea0003800000 */
.L_x_2541:
[----:B-1----:R-:W-:-:S04]  /*4360*/  FMUL.FTZ R13, R14, 1.1920928955078125e-07 ;  /* 0x340000000e0d7820 */ /* 0x002fc80000410000 */
[----:B------:R-:W-:-:S07]  /*4370*/  FMUL.FTZ R12, R12, R13 ;  /* 0x0000000d0c0c7220 */ /* 0x000fce0000410000 */
.L_x_2536:
[----:B------:R-:W-:Y:S05]  /*4380*/  BSYNC B0 ;  /* 0x0000000000007941 */ /* 0x000fea0003800000 */
.L_x_2535:
[C---:B------:R-:W-:Y:S02]  /*4390*/  FSETP.GTU.FTZ.AND P0, PT, |R12|.reuse, +INF , PT ;  /* 0x7f8000000c00780b */ /* 0x040fe40003f1c200 */
[----:B------:R-:W-:-:S04]  /*43a0*/  LOP3.LUT R21, R12, 0x80000000, R21, 0xb8, !PT ;  /* 0x800000000c157812 */ /* 0x000fc800078eb815 */
[----:B------:R-:W-:-:S04]  /*43b0*/  FSEL R12, R12, R21, P0 ;  /* 0x000000150c0c7208 */ /* 0x000fc80000000000 */
[----:B------:R-:W-:-:S07]  /*43c0*/  F2FP.BF16.F32.PACK_AB R12, RZ, R12 ;  /* 0x0000000cff0c723e */ /* 0x000fce00000010ff */
.L_x_2534:
[----:B------:R-:W-:Y:S05]  /*43d0*/  BSYNC B1 ;  /* 0x0000000000017941 */ /* 0x000fea0003800000 */
.L_x_2533:
        /* <DEDUP_REMOVED lines=33> */
.L_x_2551:
[----:B------:R-:W-:Y:S01]  /*45f0*/  FSETP.GEU.FTZ.AND P0, PT, R14, -R17, PT ;  /* 0x800000110e00720b */ /* 0x000fe20003f1e000 */
[----:B------:R-:W-:-:S12]  /*4600*/  FADD.FTZ R0, R0, -1 ;  /* 0xbf80000000007421 */ /* 0x000fd80000010000 */
[----:B------:R-:W-:-:S07]  /*4610*/  @!P0 FADD.FTZ R0, R0, -1 ;  /* 0xbf80000000008421 */ /* 0x000fce0000010000 */
.L_x_2550:
[----:B------:R-:W-:Y:S05]  /*4620*/  BSYNC B2 ;  /* 0x0000000000027941 */ /* 0x000fea0003800000 */
.L_x_2549:
[----:B------:R-:W-:Y:S01]  /*4630*/  FFMA.FTZ R13, -R17, R0, R13 ;  /* 0x00000000110d7223 */ /* 0x000fe2000001010d */
[----:B------:R-:W-:Y:S06]  /*4640*/  BRA `(.L_x_2547) ;  /* 0x00000000007c7947 */ /* 0x000fec0003800000 */
.L_x_2548:
        /* <DEDUP_REMOVED lines=15> */
.L_x_2554:
        /* <DEDUP_REMOVED lines=13> */
.L_x_2553:
[----:B------:R-:W-:Y:S05]  /*4810*/  BSYNC B2 ;  /* 0x0000000000027941 */ /* 0x000fea0003800000 */
.L_x_2552:
[----:B------:R-:W-:-:S04]  /*4820*/  FMUL.FTZ R0, R15, 1.1920928955078125e-07 ;  /* 0x340000000f007820 */ /* 0x000fc80000410000 */
[----:B------:R-:W-:-:S07]  /*4830*/  FMUL.FTZ R13, R13, R0 ;  /* 0x000000000d0d7220 */ /* 0x000fce0000410000 */
.L_x_2547:
[----:B------:R-:W-:Y:S05]  /*4840*/  BSYNC B0 ;  /* 0x0000000000007941 */ /* 0x000fea0003800000 */
.L_x_2546:
[C---:B------:R-:W-:Y:S02]  /*4850*/  FSETP.GTU.FTZ.AND P0, PT, |R13|.reuse, +INF , PT ;  /* 0x7f8000000d00780b */ /* 0x040fe40003f1c200 */
[----:B------:R-:W-:-:S04]  /*4860*/  LOP3.LUT R18, R13, 0x80000000, R18, 0xb8, !PT ;  /* 0x800000000d127812 */ /* 0x000fc800078eb812 */
[----:B------:R-:W-:-:S04]  /*4870*/  FSEL R13, R13, R18, P0 ;  /* 0x000000120d0d7208 */ /* 0x000fc80000000000 */
[----:B------:R-:W-:-:S07]  /*4880*/  F2FP.BF16.F32.PACK_AB R13, RZ, R13 ;  /* 0x0000000dff0d723e */ /* 0x000fce00000010ff */
.L_x_2545:
[----:B------:R-:W-:Y:S05]  /*4890*/  BSYNC B1 ;  /* 0x0000000000017941 */ /* 0x000fea0003800000 */
.L_x_2544:
        /* <DEDUP_REMOVED lines=33> */
.L_x_2562:
[----:B------:R-:W-:Y:S01]  /*4ab0*/  FSETP.GEU.FTZ.AND P0, PT, R14, -R17, PT ;  /* 0x800000110e00720b */ /* 0x000fe20003f1e000 */
[----:B------:R-:W-:-:S12]  /*4ac0*/  FADD.FTZ R0, R0, -1 ;  /* 0xbf80000000007421 */ /* 0x000fd80000010000 */
[----:B------:R-:W-:-:S07]  /*4ad0*/  @!P0 FADD.FTZ R0, R0, -1 ;  /* 0xbf80000000008421 */ /* 0x000fce0000010000 */
.L_x_2561:
[----:B------:R-:W-:Y:S05]  /*4ae0*/  BSYNC B2 ;  /* 0x0000000000027941 */ /* 0x000fea0003800000 */
.L_x_2560:
[----:B------:R-:W-:Y:S01]  /*4af0*/  FFMA.FTZ R5, -R17, R0, R5 ;  /* 0x0000000011057223 */ /* 0x000fe20000010105 */
[----:B------:R-:W-:Y:S06]  /*4b00*/  BRA `(.L_x_2558) ;  /* 0x00000000007c7947 */ /* 0x000fec0003800000 */
.L_x_2559:
        /* <DEDUP_REMOVED lines=15> */
.L_x_2565:
        /* <DEDUP_REMOVED lines=13> */
.L_x_2564:
[----:B------:R-:W-:Y:S05]  /*4cd0*/  BSYNC B2 ;  /* 0x0000000000027941 */ /* 0x000fea0003800000 */
.L_x_2563:
[----:B------:R-:W-:-:S04]  /*4ce0*/  FMUL.FTZ R14, R14, 1.1920928955078125e-07 ;  /* 0x340000000e0e7820 */ /* 0x000fc80000410000 */
[----:B------:R-:W-:-:S07]  /*4cf0*/  FMUL.FTZ R5, R5, R14 ;  /* 0x0000000e05057220 */ /* 0x000fce0000410000 */
.L_x_2558:
[----:B------:R-:W-:Y:S05]  /*4d00*/  BSYNC B0 ;  /* 0x0000000000007941 */ /* 0x000fea0003800000 */
.L_x_2557:
[C---:B------:R-:W-:Y:S02]  /*4d10*/  FSETP.GTU.FTZ.AND P0, PT, |R5|.reuse, +INF , PT ;  /* 0x7f8000000500780b */ /* 0x040fe40003f1c200 */
[----:B------:R-:W-:-:S04]  /*4d20*/  LOP3.LUT R16, R5, 0x80000000, R16, 0xb8, !PT ;  /* 0x8000000005107812 */ /* 0x000fc800078eb810 */
[----:B------:R-:W-:-:S04]  /*4d30*/  FSEL R0, R5, R16, P0 ;  /* 0x0000001005007208 */ /* 0x000fc80000000000 */
[----:B------:R-:W-:-:S07]  /*4d40*/  F2FP.BF16.F32.PACK_AB R0, RZ, R0 ;  /* 0x00000000ff00723e */ /* 0x000fce00000010ff */
.L_x_2556:
[----:B------:R-:W-:Y:S05]  /*4d50*/  BSYNC B1 ;  /* 0x0000000000017941 */ /* 0x000fea0003800000 */
.L_x_2555:
        /* <DEDUP_REMOVED lines=16> */
.L_x_2568:
[----:B------:R-:W-:-:S13]  /*4e60*/  ISETP.GE.AND P0, PT, R4, R3, PT ;  /* 0x000000030400720c */ /* 0x000fda0003f06270 */
[----:B------:R-:W-:Y:S05]  /*4e70*/  @P0 BRA `(.L_x_2570) ;  /* 0x0000000000300947 */ /* 0x000fea0003800000 */
[----:B---3--:R-:W3:Y:S01]  /*4e80*/  LDC.64 R6, c[0x0][0x218] ;  /* 0x00008600ff067b82 */ /* 0x008ee20000000a00 */
[----:B------:R-:W-:Y:S01]  /*4e90*/  IADD3 R5, R2, R4, RZ ;  /* 0x0000000402057210 */ /* 0x000fe20007ffe0ff */
[----:B------:R-:W-:-:S04]  /*4ea0*/  VIADD R4, R4, 0x80 ;  /* 0x0000008004047836 */ /* 0x000fc80000000000 */
[----:B---3--:R-:W-:-:S05]  /*4eb0*/  IMAD.WIDE.U32 R6, R5, 0x2, R6 ;  /* 0x0000000205067825 */ /* 0x008fca00078e0006 */
[----:B------:R3:W-:Y:S02]  /*4ec0*/  STG.E.U16 desc[UR4][R6.64], R9 ;  /* 0x0000000906007986 */ /* 0x0007e4000c101504 */
.L_x_2569:
[----:B------:R-:W-:-:S13]  /*4ed0*/  ISETP.GE.AND P0, PT, R4, R3, PT ;  /* 0x000000030400720c */ /* 0x000fda0003f06270 */
[----:B------:R-:W-:Y:S05]  /*4ee0*/  @P0 BRA `(.L_x_2571) ;  /* 0x0000000000300947 */ /* 0x000fea0003800000 */
[----:B--23--:R-:W2:Y:S01]  /*4ef0*/  LDC.64 R6, c[0x0][0x218] ;  /* 0x00008600ff067b82 */ /* 0x00cea20000000a00 */
[----:B------:R-:W-:Y:S01]  /*4f00*/  IMAD.IADD R5, R2, 0x1, R4 ;  /* 0x0000000102057824 */ /* 0x000fe200078e0204 */
[----:B------:R-:W-:-:S03]  /*4f10*/  IADD3 R4, R4, 0x80, RZ ;  /* 0x0000008004047810 */ /* 0x000fc60007ffe0ff */
[----:B--2---:R-:W-:-:S05]  /*4f20*/  IMAD.WIDE.U32 R6, R5, 0x2, R6 ;  /* 0x0000000205067825 */ /* 0x004fca00078e0006 */
[----:B------:R4:W-:Y:S02]  /*4f30*/  STG.E.U16 desc[UR4][R6.64], R10 ;  /* 0x0000000a06007986 */ /* 0x0009e4000c101504 */
.L_x_2570:
[----:B------:R-:W-:-:S13]  /*4f40*/  ISETP.GE.AND P0, PT, R4, R3, PT ;  /* 0x000000030400720c */ /* 0x000fda0003f06270 */
[----:B------:R-:W-:Y:S05]  /*4f50*/  @P0 BRA `(.L_x_2572) ;  /* 0x0000000000340947 */ /* 0x000fea0003800000 */
[----:B---34-:R-:W3:Y:S01]  /*4f60*/  LDC.64 R6, c[0x0][0x218] ;  /* 0x00008600ff067b82 */ /* 0x018ee20000000a00 */
[----:B------:R-:W-:Y:S02]  /*4f70*/  IMAD.IADD R5, R2, 0x1, R4 ;  /* 0x0000000102057824 */ /* 0x000fe400078e0204 */
[----:B------:R-:W-:Y:S02]  /*4f80*/  VIADD R4, R4, 0x80 ;  /* 0x0000008004047836 */ /* 0x000fe40000000000 */
[----:B---3--:R-:W-:-:S05]  /*4f90*/  IMAD.WIDE.U32 R6, R5, 0x2, R6 ;  /* 0x0000000205067825 */ /* 0x008fca00078e0006 */
[----:B------:R4:W-:Y:S02]  /*4fa0*/  STG.E.U16 desc[UR4][R6.64], R11 ;  /* 0x0000000b06007986 */ /* 0x0009e4000c101504 */
.L_x_2571:
        /* <DEDUP_REMOVED lines=8> */
.L_x_2572:
[----:B------:R-:W-:Y:S05]  /*5030*/  BSYNC B1 ;  /* 0x0000000000017941 */ /* 0x000fea0003800000 */
.L_x_2567:
[----:B------:R-:W-:-:S13]  /*5040*/  ISETP.GE.AND P0, PT, R4, R3, PT ;  /* 0x000000030400720c */ /* 0x000fda0003f06270 */
[----:B--234-:R-:W2:Y:S01]  /*5050*/  @!P0 LDC.64 R6, c[0x0][0x218] ;  /* 0x00008600ff068b82 */ /* 0x01cea20000000a00 */
[----:B------:R-:W-:Y:S01]  /*5060*/  @!P0 IMAD.IADD R5, R2, 0x1, R4 ;  /* 0x0000000102058824 */ /* 0x000fe200078e0204 */
[----:B------:R-:W-:-:S03]  /*5070*/  @!P0 IADD3 R4, R4, 0x80, RZ ;  /* 0x0000008004048810 */ /* 0x000fc60007ffe0ff */
[----:B--2---:R-:W-:-:S05]  /*5080*/  @!P0 IMAD.WIDE.U32 R6, R5, 0x2, R6 ;  /* 0x0000000205068825 */ /* 0x004fca00078e0006 */
[----:B------:R2:W-:Y:S02]  /*5090*/  @!P0 STG.E.U16 desc[UR4][R6.64], R13 ;  /* 0x0000000d06008986 */ /* 0x0005e4000c101504 */
.L_x_2573:
[----:B------:R-:W-:Y:S05]  /*50a0*/  BSYNC B0 ;  /* 0x0000000000007941 */ /* 0x000fea0003800000 */
.L_x_2566:
        /* <DEDUP_REMOVED lines=8> */
.L_x_2574:
        /* <DEDUP_REMOVED lines=13> */
.L_x_57309:


//--------------------- .text._ZN2at6native29vectorized_elementwise_kernelILi8ENS0_13BUnaryFunctorIN3c108BFloat16ES4_S4_ZZZNS0_16fmod_kernel_cudaERNS_18TensorIteratorBaseEENKUlvE0_clEvENKUlvE2_clEvEUlS4_S4_E_EESt5arrayIPcLm2EEEEviT0_T1_ --------------------------
	.section	.text._ZN2at6native29vectorized_elementwise_kernelILi8ENS0_13BUnaryFunctorIN3c108BFloat16ES4_S4_ZZZNS0_16fmod_kernel_cudaERNS_18TensorIteratorBaseEENKUlvE0_clEvENKUlvE2_clEvEUlS4_S4_E_EESt5arrayIPcLm2EEEEviT0_T1_,"ax",@progbits
	.align	128
        .global         _ZN2at6native29vectorized_elementwise_kernelILi8ENS0_13BUnaryFunctorIN3c108BFloat16ES4_S4_ZZZNS0_16fmod_kernel_cudaERNS_18TensorIteratorBaseEENKUlvE0_clEvENKUlvE2_clEvEUlS4_S4_E_EESt5arrayIPcLm2EEEEviT0_T1_
        .type           _ZN2at6native29vectorized_elementwise_kernelILi8ENS0_13BUnaryFunctorIN3c108BFloat16ES4_S4_ZZZNS0_16fmod_kernel_cudaERNS_18TensorIteratorBaseEENKUlvE0_clEvENKUlvE2_clEvEUlS4_S4_E_EESt5arrayIPcLm2EEEEviT0_T1_,@function
        .size           _ZN2at6native29vectorized_elementwise_kernelILi8ENS0_13BUnaryFunctorIN3c108BFloat16ES4_S4_ZZZNS0_16fmod_kernel_cudaERNS_18TensorIteratorBaseEENKUlvE0_clEvENKUlvE2_clEvEUlS4_S4_E_EESt5arrayIPcLm2EEEEviT0_T1_,(.L_x_57310 - _ZN2at6native29vectorized_elementwise_kernelILi8ENS0_13BUnaryFunctorIN3c108BFloat16ES4_S4_ZZZNS0_16fmod_kernel_cudaERNS_18TensorIteratorBaseEENKUlvE0_clEvENKUlvE2_clEvEUlS4_S4_E_EESt5arrayIPcLm2EEEEviT0_T1_)
        .other          _ZN2at6native29vectorized_elementwise_kernelILi8ENS0_13BUnaryFunctorIN3c108BFloat16ES4_S4_ZZZNS0_16fmod_kernel_cudaERNS_18TensorIteratorBaseEENKUlvE0_clEvENKUlvE2_clEvEUlS4_S4_E_EESt5arrayIPcLm2EEEEviT0_T1_,@"STO_CUDA_ENTRY STV_DEFAULT"
_ZN2at6native29vectorized_elementwise_kernelILi8ENS0_13BUnaryFunctorIN3c108BFloat16ES4_S4_ZZZNS0_16fmod_kernel_cudaERNS_18TensorIteratorBaseEENKUlvE0_clEvENKUlvE2_clEvEUlS4_S4_E_EESt5arrayIPcLm2EEEEviT0_T1_:
.text._ZN2at6native29vectorized_elementwise_kernelILi8ENS0_13BUnaryFunctorIN3c108BFloat16ES4_S4_ZZZNS0_16fmod_kernel_cudaERNS_18TensorIteratorBaseEENKUlvE0_clEvENKUlvE2_clEvEUlS4_S4_E_EESt5arrayIPcLm2EEEEviT0_T1_:
        /* <DEDUP_REMOVED lines=12> */
[----:B0-----:R-:W-:-:S06]  /*00c0*/  IMAD.WIDE.U32 R6, R8, 0x10, R4 ;  /* 0x0000001008067825 */ /* 0x001fcc00078e0004 */
[----:B------:R-:W2:Y:S01]  /*00d0*/  LDG.E.128 R4, desc[UR4][R6.64] ;  /* 0x0000000406047981 */ /* 0x000ea2000c1e1d00 */
[----:B-1----:R-:W-:Y:S01]  /*00e0*/  IMAD.U32 R9, R3, 0x10000, RZ ;  /* 0x0001000003097824 */ /* 0x002fe200078e00ff */
[----:B------:R-:W-:Y:S03]  /*00f0*/  BSSY B0, `(.L_x_2576) ;  /* 0x0000042000007945 */ /* 0x000fe60003800000 */
[----:B------:R-:W-:Y:S01]  /*0100*/  FADD.FTZ R3, |R9|, -RZ ;  /* 0x800000ff09037221 */ /* 0x000fe20000010200 */
[C---:B--2---:R-:W-:Y:S01]  /*0110*/  IMAD.U32 R10, R4.reuse, 0x10000, RZ ;  /* 0x00010000040a7824 */ /* 0x044fe200078e00ff */
[----:B------:R-:W-:-:S03]  /*0120*/  PRMT R4, R4, 0x7632, R4 ;  /* 0x0000763204047816 */ /* 0x000fc60000000004 */
[C---:B------:R-:W-:Y:S01]  /*0130*/  FADD.FTZ R0, |R10|.reuse, -RZ ;  /* 0x800000ff0a007221 */ /* 0x040fe20000010200 */
[----:B------:R-:W-:-:S13]  /*0140*/  FSETP.GEU.FTZ.AND P0, PT, |R10|, |R9|, PT ;  /* 0x400000090a00720b */ /* 0x000fda0003f1e200 */
        /* <DEDUP_REMOVED lines=23> */
.L_x_2581:
[----:B------:R-:W-:Y:S01]  /*02c0*/  FSETP.GEU.FTZ.AND P0, PT, R14, -R3, PT ;  /* 0x800000030e00720b */ /* 0x000fe20003f1e000 */
[----:B------:R-:W-:-:S12]  /*02d0*/  FADD.FTZ R11, R11, -1 ;  /* 0xbf8000000b0b7421 */ /* 0x000fd80000010000 */
[----:B------:R-:W-:-:S07]  /*02e0*/  @!P0 FADD.FTZ R11, R11, -1 ;  /* 0xbf8000000b0b8421 */ /* 0x000fce0000010000 */
.L_x_2580:
[----:B------:R-:W-:Y:S05]  /*02f0*/  BSYNC B1 ;  /* 0x0000000000017941 */ /* 0x000fea0003800000 */
.L_x_2579:
[----:B------:R-:W-:Y:S01]  /*0300*/  FFMA.FTZ R0, -R3, R11, R0 ;  /* 0x0000000b03007223 */ /* 0x000fe20000010100 */
[----:B------:R-:W-:Y:S06]  /*0310*/  BRA `(.L_x_2577) ;  /* 0x00000000007c7947 */ /* 0x000fec0003800000 */
.L_x_2578:
[----:B------:R-:W-:Y:S01]  /*0320*/  IADD3 R12, R11, -0xb800000, RZ ;  /* 0xf48000000b0c7810 */ /* 0x000fe20007ffe0ff */
[----:B------:R-:W-:Y:S01]  /*0330*/  BSSY B1, `(.L_x_2582) ;  /* 0x000001b000017945 */ /* 0x000fe20003800000 */
[----:B------:R-:W-:Y:S02]  /*0340*/  FSETP.GT.FTZ.AND P0, PT, |R9|, RZ, PT ;  /* 0x000000ff0900720b */ /* 0x000fe40003f14200 */
        /* <DEDUP_REMOVED lines=12> */
.L_x_2584:
        /* <DEDUP_REMOVED lines=13> */
.L_x_2583:
[----:B------:R-:W-:Y:S05]  /*04e0*/  BSYNC B1 ;  /* 0x0000000000017941 */ /* 0x000fea0003800000 */
.L_x_2582:
[----:B------:R-:W-:-:S04]  /*04f0*/  FMUL.FTZ R12, R12, 1.1920928955078125e-07 ;  /* 0x340000000c0c7820 */ /* 0x000fc80000410000 */
[----:B------:R-:W-:-:S07]  /*0500*/  FMUL.FTZ R0, R17, R12 ;  /* 0x0000000c11007220 */ /* 0x000fce0000410000 */
.L_x_2577:
[----:B------:R-:W-:Y:S05]  /*0510*/  BSYNC B0 ;  /* 0x0000000000007941 */ /* 0x000fea0003800000 */
.L_x_2576:
[----:B------:R-:W-:Y:S01]  /*0520*/  SHF.L.U32 R12, R4, 0x10, RZ ;  /* 0x00000010040c7819 */ /* 0x000fe200000006ff */
[----:B------:R-:W-:Y:S01]  /*0530*/  BSSY B0, `(.L_x_2585) ;  /* 0x0000042000007945 */ /* 0x000fe20003800000 */
[----:B------:R-:W-:Y:S02]  /*0540*/  FSETP.GTU.FTZ.AND P0, PT, |R0|, +INF , PT ;  /* 0x7f8000000000780b */ /* 0x000fe40003f1c200 */
[----:B------:R-:W-:Y:S02]  /*0550*/  FSETP.GEU.FTZ.AND P1, PT, |R12|, |R9|, PT ;  /* 0x400000090c00720b */ /* 0x000fe40003f3e200 */
[----:B0-----:R-:W-:-:S04]  /*0560*/  LOP3.LUT R11, R0, 0x80000000, R10, 0xb8, !PT ;  /* 0x80000000000b7812 */ /* 0x001fc800078eb80a */
[----:B------:R-:W-:Y:S01]  /*0570*/  FSEL R4, R0, R11, P0 ;  /* 0x0000000b00047208 */ /* 0x000fe20000000000 */
[----:B------:R-:W-:-:S06]  /*0580*/  FADD.FTZ R0, |R12|, -RZ ;  /* 0x800000ff0c007221 */ /* 0x000fcc0000010200 */
[----:B------:R-:W-:Y:S05]  /*0590*/  @!P1 BRA `(.L_x_2586) ;  /* 0x0000000000ec9947 */ /* 0x000fea0003800000 */
[----:B------:R-:W-:-:S05]  /*05a0*/  FMUL.FTZ R13, |R9|, 8388608 ;  /* 0x4b000000090d7820 */ /* 0x000fca0000410200 */
[----:B------:R-:W-:-:S13]  /*05b0*/  FSETP.GTU.FTZ.AND P0, PT, R0, R13, PT ;  /* 0x0000000d0000720b */ /* 0x000fda0003f1c000 */
[----:B------:R-:W-:Y:S05]  /*05c0*/  @P0 BRA `(.L_x_2587) ;  /* 0x0000000000640947 */ /* 0x000fea0003800000 */
[----:B------:R-:W0:Y:S01]  /*05d0*/  MUFU.RCP R11, R3 ;  /* 0x00000003000b7308 */ /* 0x000e220000001000 */
[----:B------:R-:W-:Y:S01]  /*05e0*/  FADD.FTZ R13, -R3, -RZ ;  /* 0x800000ff030d7221 */ /* 0x000fe20000010100 */
[----:B------:R-:W-:Y:S01]  /*05f0*/  BSSY B1, `(.L_x_2588) ;  /* 0x0000014000017945 */ /* 0x000fe20003800000 */
[----:B0-----:R-:W-:-:S05]  /*0600*/  FMUL.FTZ R10, R0, R11 ;  /* 0x0000000b000a7220 */ /* 0x001fca0000410000 */
        /* <DEDUP_REMOVED lines=15> */
.L_x_2590:
[----:B------:R-:W-:Y:S01]  /*0700*/  FSETP.GEU.FTZ.AND P0, PT, R14, -R3, PT ;  /* 0x800000030e00720b */ /* 0x000fe20003f1e000 */
[----:B------:R-:W-:-:S12]  /*0710*/  FADD.FTZ R11, R11, -1 ;  /* 0xbf8000000b0b7421 */ /* 0x000fd80000010000 */
[----:B------:R-:W-:-:S07]  /*0720*/  @!P0 FADD.FTZ R11, R11, -1 ;  /* 0xbf8000000b0b8421 */ /* 0x000fce0000010000 */
.L_x_2589:
[----:B------:R-:W-:Y:S05]  /*0730*/  BSYNC B1 ;  /* 0x0000000000017941 */ /* 0x000fea0003800000 */
.L_x_2588:
[----:B------:R-:W-:Y:S01]  /*0740*/  FFMA.FTZ R0, -R3, R11, R0 ;  /* 0x0000000b03007223 */ /* 0x000fe20000010100 */
[----:B------:R-:W-:Y:S06]  /*0750*/  BRA `(.L_x_2586) ;  /* 0x00000000007c7947 */ /* 0x000fec0003800000 */
.L_x_2587:
[----:B------:R-:W-:Y:S01]  /*0760*/  VIADD R10, R13, 0xf4800000 ;  /* 0xf48000000d0a7836 */ /* 0x000fe20000000000 */
        /* <DEDUP_REMOVED lines=14> */
.L_x_2593:
        /* <DEDUP_REMOVED lines=13> */
.L_x_2592:
[----:B------:R-:W-:Y:S05]  /*0920*/  BSYNC B1 ;  /* 0x0000000000017941 */ /* 0x000fea0003800000 */
.L_x_2591:
[----:B------:R-:W-:-:S04]  /*0930*/  FMUL.FTZ R11, R10, 1.1920928955078125e-07 ;  /* 0x340000000a0b7820 */ /* 0x000fc80000410000 */
[----:B------:R-:W-:-:S07]  /*0940*/  FMUL.FTZ R0, R14, R11 ;  /* 0x0000000b0e007220 */ /* 0x000fce0000410000 */
.L_x_2586:
[----:B------:R-:W-:Y:S05]  /*0950*/  BSYNC B0 ;  /* 0x0000000000007941 */ /* 0x000fea0003800000 */
.L_x_2585:
[C---:B------:R-:W-:Y:S01]  /*0960*/  IMAD.U32 R10, R5.reuse, 0x10000, RZ ;  /* 0x00010000050a7824 */ /* 0x040fe200078e00ff */
[C---:B------:R-:W-:Y:S01]  /*0970*/  FSETP.GTU.FTZ.AND P0, PT, |R0|.reuse, +INF , PT ;  /* 0x7f8000000000780b */ /* 0x040fe20003f1c200 */
[----:B------:R-:W-:Y:S01]  /*0980*/  BSSY B0, `(.L_x_2594) ;  /* 0x0000042000007945 */ /* 0x000fe20003800000 */
[----:B------:R-:W-:Y:S02]  /*0990*/  LOP3.LUT R11, R0, 0x80000000, R12, 0xb8, !PT ;  /* 0x80000000000b7812 */ /* 0x000fe400078eb80c */
[----:B------:R-:W-:Y:S02]  /*09a0*/  FSETP.GEU.FTZ.AND P1, PT, |R10|, |R9|, PT ;  /* 0x400000090a00720b */ /* 0x000fe40003f3e200 */
[----:B------:R-:W-:Y:S01]  /*09b0*/  FSEL R11, R0, R11, P0 ;  /* 0x0000000b000b7208 */ /* 0x000fe20000000000 */
[----:B------:R-:W-:Y:S01]  /*09c0*/  FADD.FTZ R0, |R10|, -RZ ;  /* 0x800000ff0a007221 */ /* 0x000fe20000010200 */
[----:B------:R-:W-:-:S09]  /*09d0*/  PRMT R5, R5, 0x7632, R5 ;  /* 0x0000763205057816 */ /* 0x000fd20000000005 */
[----:B------:R-:W-:Y:S05]  /*09e0*/  @!P1 BRA `(.L_x_2595) ;  /* 0x0000000000ec9947 */ /* 0x000fea0003800000 */
[----:B------:R-:W-:-:S05]  /*09f0*/  FMUL.FTZ R15, |R9|, 8388608 ;  /* 0x4b000000090f7820 */ /* 0x000fca0000410200 */
[----:B------:R-:W-:-:S13]  /*0a00*/  FSETP.GTU.FTZ.AND P0, PT, R0, R15, PT ;  /* 0x0000000f0000720b */ /* 0x000fda0003f1c000 */
[----:B------:R-:W-:Y:S05]  /*0a10*/  @P0 BRA `(.L_x_2596) ;  /* 0x0000000000640947 */ /* 0x000fea0003800000 */
[----:B------:R-:W1:Y:S01]  /*0a20*/  MUFU.RCP R13, R3 ;  /* 0x00000003000d7308 */ /* 0x000e620000001000 */
[----:B------:R-:W-:Y:S01]  /*0a30*/  FADD.FTZ R15, -R3, -RZ ;  /* 0x800000ff030f7221 */ /* 0x000fe20000010100 */
[----:B------:R-:W-:Y:S01]  /*0a40*/  BSSY B1, `(.L_x_2597) ;  /* 0x0000014000017945 */ /* 0x000fe20003800000 */
[----:B-1----:R-:W-:-:S05]  /*0a50*/  FMUL.FTZ R12, R0, R13 ;  /* 0x0000000d000c7220 */ /* 0x002fca0000410000 */
        /* <DEDUP_REMOVED lines=15> */
.L_x_2599:
[----:B------:R-:W-:Y:S01]  /*0b50*/  FSETP.GEU.FTZ.AND P0, PT, R14, -R3, PT ;  /* 0x800000030e00720b */ /* 0x000fe20003f1e000 */
[----:B------:R-:W-:-:S12]  /*0b60*/  FADD.FTZ R13, R13, -1 ;  /* 0xbf8000000d0d7421 */ /* 0x000fd80000010000 */
[----:B------:R-:W-:-:S07]  /*0b70*/  @!P0 FADD.FTZ R13, R13, -1 ;  /* 0xbf8000000d0d8421 */ /* 0x000fce0000010000 */
.L_x_2598:
[----:B------:R-:W-:Y:S05]  /*0b80*/  BSYNC B1 ;  /* 0x0000000000017941 */ /* 0x000fea0003800000 */
.L_x_2597:
[----:B------:R-:W-:Y:S01]  /*0b90*/  FFMA.FTZ R0, -R3, R13, R0 ;  /* 0x0000000d03007223 */ /* 0x000fe20000010100 */
[----:B------:R-:W-:Y:S06]  /*0ba0*/  BRA `(.L_x_2595) ;  /* 0x00000000007c7947 */ /* 0x000fec0003800000 */
.L_x_2596:
[----:B------:R-:W-:Y:S01]  /*0bb0*/  VIADD R12, R15, 0xf4800000 ;  /* 0xf48000000f0c7836 */ /* 0x000fe20000000000 */
[----:B------:R-:W-:Y:S01]  /*0bc0*/  FSETP.GT.FTZ.AND P0, PT, |R9|, RZ, PT ;  /* 0x000000ff0900720b */ /* 0x000fe20003f14200 */
[----:B------:R-:W-:Y:S01]  /*0bd0*/  BSSY B1, `(.L_x_2600) ;  /* 0x000001a000017945 */ /* 0x000fe20003800000 */
[----:B0-----:R-:W-:Y:S02]  /*0be0*/  LOP3.LUT R16, R15, 0xff800000, RZ, 0xc0, !PT ;  /* 0xff8000000f107812 */ /* 0x001fe400078ec0ff */
        /* <DEDUP_REMOVED lines=11> */
.L_x_2602:
        /* <DEDUP_REMOVED lines=13> */
.L_x_2601:
[----:B------:R-:W-:Y:S05]  /*0d70*/  BSYNC B1 ;  /* 0x0000000000017941 */ /* 0x000fea0003800000 */
.L_x_2600:
[----:B------:R-:W-:-:S04]  /*0d80*/  FMUL.FTZ R13, R12, 1.1920928955078125e-07 ;  /* 0x340000000c0d7820 */ /* 0x000fc80000410000 */
[----:B------:R-:W-:-:S07]  /*0d90*/  FMUL.FTZ R0, R16, R13 ;  /* 0x0000000d10007220 */ /* 0x000fce0000410000 */
.L_x_2595:
[----:B------:R-:W-:Y:S05]  /*0da0*/  BSYNC B0 ;  /* 0x0000000000007941 */ /* 0x000fea0003800000 */
.L_x_2594:
[----:B------:R-:W-:Y:S01]  /*0db0*/  IMAD.U32 R12, R5, 0x10000, RZ ;  /* 0x00010000050c7824 */ /* 0x000fe200078e00ff */
[C---:B------:R-:W-:Y:S01]  /*0dc0*/  FSETP.GTU.FTZ.AND P0, PT, |R0|.reuse, +INF , PT ;  /* 0x7f8000000000780b */ /* 0x040fe20003f1c200 */
[----:B------:R-:W-:Y:S01]  /*0dd0*/  BSSY B0, `(.L_x_2603) ;  /* 0x0000041000007945 */ /* 0x000fe20003800000 */
[----:B------:R-:W-:Y:S01]  /*0de0*/  LOP3.LUT R5, R0, 0x80000000, R10, 0xb8, !PT ;  /* 0x8000000000057812 */ /* 0x000fe200078eb80a */
        /* <DEDUP_REMOVED lines=26> */
.L_x_2608:
[----:B------:R-:W-:Y:S01]  /*0f90*/  FSETP.GEU.FTZ.AND P0, PT, R14, -R3, PT ;  /* 0x800000030e00720b */ /* 0x000fe20003f1e000 */
[----:B------:R-:W-:-:S12]  /*0fa0*/  FADD.FTZ R13, R13, -1 ;  /* 0xbf8000000d0d7421 */ /* 0x000fd80000010000 */
[----:B------:R-:W-:-:S07]  /*0fb0*/  @!P0 FADD.FTZ R13, R13, -1 ;  /* 0xbf8000000d0d8421 */ /* 0x000fce0000010000 */
.L_x_2607:
[----:B------:R-:W-:Y:S05]  /*0fc0*/  BSYNC B1 ;  /* 0x0000000000017941 */ /* 0x000fea0003800000 */
.L_x_2606:
[----:B------:R-:W-:Y:S01]  /*0fd0*/  FFMA.FTZ R10, -R3, R13, R10 ;  /* 0x0000000d030a7223 */ /* 0x000fe2000001010a */
[----:B------:R-:W-:Y:S06]  /*0fe0*/  BRA `(.L_x_2604) ;  /* 0x00000000007c7947 */ /* 0x000fec0003800000 */
.L_x_2605:
[----:B------:R-:W-:Y:S01]  /*0ff0*/  VIADD R0, R15, 0xf4800000 ;  /* 0xf48000000f007836 */ /* 0x000fe20000000000 */
[----:B------:R-:W-:Y:S01]  /*1000*/  FSETP.GT.FTZ.AND P0, PT, |R9|, RZ, PT ;  /* 0x000000ff0900720b */ /* 0x000fe20003f14200 */
[----:B------:R-:W-:Y:S01]  /*1010*/  BSSY B1, `(.L_x_2609) ;  /* 0x000001a000017945 */ /* 0x000fe20003800000 */
[----:B0-----:R-:W-:Y:S02]  /*1020*/  LOP3.LUT R16, R15, 0xff800000, RZ, 0xc0, !PT ;  /* 0xff8000000f107812 */ /* 0x001fe400078ec0ff */
        /* <DEDUP_REMOVED lines=10> */
[----:B------:R0:W1:Y:S03]  /*10d0*/  MUFU.RCP R0, R18 ;  /* 0x0000001200007308 */ /* 0x0000660000001000 */
.L_x_2611:
        /* <DEDUP_REMOVED lines=13> */
.L_x_2610:
[----:B------:R-:W-:Y:S05]  /*11b0*/  BSYNC B1 ;  /* 0x0000000000017941 */ /* 0x000fea0003800000 */
.L_x_2609:
[----:B------:R-:W-:-:S04]  /*11c0*/  FMUL.FTZ R13, R10, 1.1920928955078125e-07 ;  /* 0x340000000a0d7820 */ /* 0x000fc80000410000 */
[----:B------:R-:W-:-:S07]  /*11d0*/  FMUL.FTZ R10, R16, R13 ;  /* 0x0000000d100a7220 */ /* 0x000fce0000410000 */
.L_x_2604:
[----:B------:R-:W-:Y:S05]  /*11e0*/  BSYNC B0 ;  /* 0x0000000000007941 */ /* 0x000fea0003800000 */
.L_x_2603:
[----:B------:R-:W-:Y:S01]  /*11f0*/  IMAD.U32 R14, R6, 0x10000, RZ ;  /* 0x00010000060e7824 */ /* 0x000fe200078e00ff */
[C---:B------:R-:W-:Y:S01]  /*1200*/  FSETP.GTU.FTZ.AND P0, PT, |R10|.reuse, +INF , PT ;  /* 0x7f8000000a00780b */ /* 0x040fe20003f1c200 */
[----:B------:R-:W-:Y:S01]  /*1210*/  BSSY B0, `(.L_x_2612) ;  /* 0x0000042000007945 */ /* 0x000fe20003800000 */
[----:B------:R-:W-:Y:S01]  /*1220*/  LOP3.LUT R13, R10, 0x80000000, R12, 0xb8, !PT ;  /* 0x800000000a0d7812 */ /* 0x000fe200078eb80c */
        /* <DEDUP_REMOVED lines=27> */
.L_x_2617:
[----:B------:R-:W-:Y:S01]  /*13e0*/  FSETP.GEU.FTZ.AND P0, PT, R16, -R3, PT ;  /* 0x800000031000720b */ /* 0x000fe20003f1e000 */
[----:B------:R-:W-:-:S12]  /*13f0*/  FADD.FTZ R13, R13, -1 ;  /* 0xbf8000000d0d7421 */ /* 0x000fd80000010000 */
[----:B------:R-:W-:-:S07]  /*1400*/  @!P0 FADD.FTZ R13, R13, -1 ;  /* 0xbf8000000d0d8421 */ /* 0x000fce0000010000 */
.L_x_2616:
[----:B------:R-:W-:Y:S05]  /*1410*/  BSYNC B1 ;  /* 0x0000000000017941 */ /* 0x000fea0003800000 */
.L_x_2615:
[----:B------:R-:W-:Y:S01]  /*1420*/  FFMA.FTZ R0, -R3, R13, R0 ;  /* 0x0000000d03007223 */ /* 0x000fe20000010100 */
[----:B------:R-:W-:Y:S06]  /*1430*/  BRA `(.L_x_2613) ;  /* 0x00000000007c7947 */ /* 0x000fec0003800000 */
.L_x_2614:
[----:B------:R-:W-:Y:S01]  /*1440*/  IADD3 R12, R17, -0xb800000, RZ ;  /* 0xf4800000110c7810 */ /* 0x000fe20007ffe0ff */
[----:B------:R-:W-:Y:S01]  /*1450*/  BSSY B1, `(.L_x_2618) ;  /* 0x000001b000017945 */ /* 0x000fe20003800000 */
[----:B------:R-:W-:Y:S02]  /*1460*/  FSETP.GT.FTZ.AND P0, PT, |R9|, RZ, PT ;  /* 0x000000ff0900720b */ /* 0x000fe40003f14200 */
        /* <DEDUP_REMOVED lines=11> */
[----:B------:R1:W2:Y:S03]  /*1520*/  MUFU.RCP R0, R20 ;  /* 0x0000001400007308 */ /* 0x0002a60000001000 */
.L_x_2620:
[----:B0-----:R-:W-:-:S05]  /*1530*/  VIMNMX.U32 R16, R15, 0xb800000, PT ;  /* 0x0b8000000f107848 */ /* 0x001fca0003fe0000 */
        /* <DEDUP_REMOVED lines=8> */
[----:B------:R-:W0:Y:S02]  /*15c0*/  FRND.TRUNC R18, R17 ;  /* 0x0000001100127307 */ /* 0x000e24000020d000 */
[----:B0-----:R-:W-:-:S05]  /*15d0*/  FFMA.FTZ R13, -R20, R18, R13 ;  /* 0x00000012140d7223 */ /* 0x001fca000001010d */
[----:B------:R-:W-:-:S13]  /*15e0*/  ISETP.NE.AND P0, PT, R13, RZ, PT ;  /* 0x000000ff0d00720c */ /* 0x000fda0003f05270 */
[----:B------:R-:W-:Y:S05]  /*15f0*/  @P0 BRA P1, `(.L_x_2620) ;  /* 0xfffffffc00cc0947 */ /* 0x000fea000083ffff */
.L_x_2619:
[----:B------:R-:W-:Y:S05]  /*1600*/  BSYNC B1 ;  /* 0x0000000000017941 */ /* 0x000fea0003800000 */
.L_x_2618:
[----:B------:R-:W-:-:S04]  /*1610*/  FMUL.FTZ R13, R13, 1.1920928955078125e-07 ;  /* 0x340000000d0d7820 */ /* 0x000fc80000410000 */
[----:B------:R-:W-:-:S07]  /*1620*/  FMUL.FTZ R0, R12, R13 ;  /* 0x0000000d0c007220 */ /* 0x000fce0000410000 */
.L_x_2613:
[----:B------:R-:W-:Y:S05]  /*1630*/  BSYNC B0 ;  /* 0x0000000000007941 */ /* 0x000fea0003800000 */
.L_x_2612:
        /* <DEDUP_REMOVED lines=30> */
.L_x_2626:
[----:B------:R-:W-:Y:S01]  /*1820*/  FSETP.GEU.FTZ.AND P0, PT, R14, -R3, PT ;  /* 0x800000030e00720b */ /* 0x000fe20003f1e000 */
[----:B------:R-:W-:-:S12]  /*1830*/  FADD.FTZ R13, R13, -1 ;  /* 0xbf8000000d0d7421 */ /* 0x000fd80000010000 */
[----:B------:R-:W-:-:S07]  /*1840*/  @!P0 FADD.FTZ R13, R13, -1 ;  /* 0xbf8000000d0d8421 */ /* 0x000fce0000010000 */
.L_x_2625:
[----:B------:R-:W-:Y:S05]  /*1850*/  BSYNC B1 ;  /* 0x0000000000017941 */ /* 0x000fea0003800000 */
.L_x_2624:
[----:B------:R-:W-:Y:S01]  /*1860*/  FFMA.FTZ R0, -R3, R13, R0 ;  /* 0x0000000d03007223 */ /* 0x000fe20000010100 */
[----:B------:R-:W-:Y:S06]  /*1870*/  BRA `(.L_x_2622) ;  /* 0x00000000007c7947 */ /* 0x000fec0003800000 */
.L_x_2623:
        /* <DEDUP_REMOVED lines=15> */
.L_x_2629:
        /* <DEDUP_REMOVED lines=13> */
.L_x_2628:
[----:B------:R-:W-:Y:S05]  /*1a40*/  BSYNC B1 ;  /* 0x0000000000017941 */ /* 0x000fea0003800000 */
.L_x_2627:
[----:B------:R-:W-:-:S04]  /*1a50*/  FMUL.FTZ R14, R14, 1.1920928955078125e-07 ;  /* 0x340000000e0e7820 */ /* 0x000fc80000410000 */
[----:B------:R-:W-:-:S07]  /*1a60*/  FMUL.FTZ R0, R13, R14 ;  /* 0x0000000e0d007220 */ /* 0x000fce0000410000 */
.L_x_2622:
[----:B------:R-:W-:Y:S05]  /*1a70*/  BSYNC B0 ;  /* 0x0000000000007941 */ /* 0x000fea0003800000 */
.L_x_2621:
[C---:B------:R-:W-:Y:S01]  /*1a80*/  IMAD.U32 R14, R7.reuse, 0x10000, RZ ;  /* 0x00010000070e7824 */ /* 0x040fe200078e00ff */
[C---:B------:R-:W-:Y:S01]  /*1a90*/  FSETP.GTU.FTZ.AND P0, PT, |R0|.reuse, +INF , PT ;  /* 0x7f8000000000780b */ /* 0x040fe20003f1c200 */
[----:B------:R-:W-:Y:S01]  /*1aa0*/  BSSY B0, `(.L_x_2630) ;  /* 0x0000042000007945 */ /* 0x000fe20003800000 */
[--C-:B------:R-:W-:Y:S02]  /*1ab0*/  LOP3.LUT R13, R0, 0x80000000, R12.reuse, 0xb8, !PT ;  /* 0x80000000000d7812 */ /* 0x100fe400078eb80c */
[----:B------:R-:W-:Y:S02]  /*1ac0*/  FSETP.GEU.FTZ.AND P1, PT, |R14|, |R9|, PT ;  /* 0x400000090e00720b */ /* 0x000fe40003f3e200 */
[----:B------:R-:W-:Y:S02]  /*1ad0*/  PRMT R12, R7, 0x7632, R12 ;  /* 0x00007632070c7816 */ /* 0x000fe4000000000c */
[----:B------:R-:W-:Y:S01]  /*1ae0*/  FSEL R7, R0, R13, P0 ;  /* 0x0000000d00077208 */ /* 0x000fe20000000000 */
[----:B------:R-:W-:-:S08]  /*1af0*/  FADD.FTZ R0, |R14|, -RZ ;  /* 0x800000ff0e007221 */ /* 0x000fd00000010200 */
        /* <DEDUP_REMOVED lines=23> */
.L_x_2635:
[----:B------:R-:W-:Y:S01]  /*1c70*/  FSETP.GEU.FTZ.AND P0, PT, R16, -R3, PT ;  /* 0x800000031000720b */ /* 0x000fe20003f1e000 */
[----:B------:R-:W-:-:S12]  /*1c80*/  FADD.FTZ R13, R13, -1 ;  /* 0xbf8000000d0d7421 */ /* 0x000fd80000010000 */
[----:B------:R-:W-:-:S07]  /*1c90*/  @!P0 FADD.FTZ R13, R13, -1 ;  /* 0xbf8000000d0d8421 */ /* 0x000fce0000010000 */
.L_x_2634:
[----:B------:R-:W-:Y:S05]  /*1ca0*/  BSYNC B1 ;  /* 0x0000000000017941 */ /* 0x000fea0003800000 */
.L_x_2633:
[----:B------:R-:W-:Y:S01]  /*1cb0*/  FFMA.FTZ R0, -R3, R13, R0 ;  /* 0x0000000d03007223 */ /* 0x000fe20000010100 */
[----:B------:R-:W-:Y:S06]  /*1cc0*/  BRA `(.L_x_2631) ;  /* 0x00000000007c7947 */ /* 0x000fec0003800000 */
.L_x_2632:
        /* <DEDUP_REMOVED lines=8> */
[----:B0-----:R-:W-:Y:S02]  /*1d50*/  LOP3.LUT P1, R16, R15, 0xff800000, RZ, 0xc0, !PT ;  /* 0xff8000000f107812 */ /* 0x001fe4000782c0ff */
[----:B------:R-:W-:Y:S02]  /*1d60*/  LOP3.LUT R15, R13, 0x3f800000, RZ, 0xfc, !PT ;  /* 0x3f8000000d0f7812 */ /* 0x000fe400078efcff */
[----:B------:R-:W-:-:S09]  /*1d70*/  FSEL R13, R0, +QNAN , !P0 ;  /* 0x7fffffff000d7808 */ /* 0x000fd20004000000 */
[----:B------:R-:W-:Y:S05]  /*1d80*/  @!P1 BRA `(.L_x_2637) ;  /* 0x0000000000409947 */ /* 0x000fea0003800000 */
[----:B------:R-:W-:-:S04]  /*1d90*/  LOP3.LUT R17, R17, 0x7fffff, RZ, 0xc0, !PT ;  /* 0x007fffff11117812 */ /* 0x000fc800078ec0ff */
[----:B-1----:R-:W-:-:S04]  /*1da0*/  LOP3.LUT R20, R17, 0x3f800000, RZ, 0xfc, !PT ;  /* 0x3f80000011147812 */ /* 0x002fc800078efcff */
[----:B------:R0:W1:Y:S03]  /*1db0*/  MUFU.RCP R0, R20 ;  /* 0x0000001400007308 */ /* 0x0000660000001000 */
.L_x_2638:
        /* <DEDUP_REMOVED lines=13> */
.L_x_2637:
[----:B------:R-:W-:Y:S05]  /*1e90*/  BSYNC B1 ;  /* 0x0000000000017941 */ /* 0x000fea0003800000 */
.L_x_2636:
[----:B------:R-:W-:-:S04]  /*1ea0*/  FMUL.FTZ R0, R15, 1.1920928955078125e-07 ;  /* 0x340000000f007820 */ /* 0x000fc80000410000 */
[----:B------:R-:W-:-:S07]  /*1eb0*/  FMUL.FTZ R0, R13, R0 ;  /* 0x000000000d007220 */ /* 0x000fce0000410000 */
.L_x_2631:
[----:B------:R-:W-:Y:S05]  /*1ec0*/  BSYNC B0 ;  /* 0x0000000000007941 */ /* 0x000fea0003800000 */
.L_x_2630:
[----:B0-----:R-:W-:Y:S01]  /*1ed0*/  IMAD.U32 R16, R12, 0x10000, RZ ;  /* 0x000100000c107824 */ /* 0x001fe200078e00ff */
[C---:B------:R-:W-:Y:S01]  /*1ee0*/  FSETP.GTU.FTZ.AND P0, PT, |R0|.reuse, +INF , PT ;  /* 0x7f8000000000780b */ /* 0x040fe20003f1c200 */
[----:B------:R-:W-:Y:S01]  /*1ef0*/  BSSY B0, `(.L_x_2639) ;  /* 0x0000041000007945 */ /* 0x000fe20003800000 */
[----:B------:R-:W-:Y:S02]  /*1f00*/  LOP3.LUT R13, R0, 0x80000000, R14, 0xb8, !PT ;  /* 0x80000000000d7812 */ /* 0x000fe400078eb80e */
[----:B------:R-:W-:Y:S02]  /*1f10*/  FSETP.GEU.FTZ.AND P1, PT, |R16|, |R9|, PT ;  /* 0x400000091000720b */ /* 0x000fe40003f3e200 */
[----:B------:R-:W-:Y:S01]  /*1f20*/  FSEL R12, R0, R13, P0 ;  /* 0x0000000d000c7208 */ /* 0x000fe20000000000 */
[----:B------:R-:W-:-:S10]  /*1f30*/  FADD.FTZ R0, |R16|, -RZ ;  /* 0x800000ff10007221 */ /* 0x000fd40000010200 */
        /* <DEDUP_REMOVED lines=23> */
.L_x_2644:
[----:B------:R-:W-:Y:S01]  /*20b0*/  FSETP.GEU.FTZ.AND P0, PT, R14, -R3, PT ;  /* 0x800000030e00720b */ /* 0x000fe20003f1e000 */
[----:B------:R-:W-:-:S12]  /*20c0*/  FADD.FTZ R13, R13, -1 ;  /* 0xbf8000000d0d7421 */ /* 0x000fd80000010000 */
[----:B------:R-:W-:-:S07]  /*20d0*/  @!P0 FADD.FTZ R13, R13, -1 ;  /* 0xbf8000000d0d8421 */ /* 0x000fce0000010000 */
.L_x_2643:
[----:B------:R-:W-:Y:S05]  /*20e0*/  BSYNC B1 ;  /* 0x0000000000017941 */ /* 0x000fea0003800000 */
.L_x_2642:
[----:B------:R-:W-:Y:S01]  /*20f0*/  FFMA.FTZ R0, -R3, R13, R0 ;  /* 0x0000000d03007223 */ /* 0x000fe20000010100 */
[----:B------:R-:W-:Y:S06]  /*2100*/  BRA `(.L_x_2640) ;  /* 0x00000000007c7947 */ /* 0x000fec0003800000 */
.L_x_2641:
[----:B------:R-:W-:Y:S01]  /*2110*/  VIADD R3, R17, 0xf4800000 ;  /* 0xf480000011037836 */ /* 0x000fe20000000000 */
        /* <DEDUP_REMOVED lines=12> */
[----:B-1----:R-:W-:-:S04]  /*21e0*/  LOP3.LUT R20, R17, 0x3f800000, RZ, 0xfc, !PT ;  /* 0x3f80000011147812 */ /* 0x002fc800078efcff */
[----:B------:R0:W1:Y:S03]  /*21f0*/  MUFU.RCP R0, R20 ;  /* 0x0000001400007308 */ /* 0x0000660000001000 */
.L_x_2647:
        /* <DEDUP_REMOVED lines=13> */
.L_x_2646:
[----:B------:R-:W-:Y:S05]  /*22d0*/  BSYNC B1 ;  /* 0x0000000000017941 */ /* 0x000fea0003800000 */
.L_x_2645:
[----:B------:R-:W-:-:S04]  /*22e0*/  FMUL.FTZ R0, R3, 1.1920928955078125e-07 ;  /* 0x3400000003007820 */ /* 0x000fc80000410000 */
[----:B------:R-:W-:-:S07]  /*22f0*/  FMUL.FTZ R0, R15, R0 ;  /* 0x000000000f007220 */ /* 0x000fce0000410000 */
.L_x_2640:
[----:B------:R-:W-:Y:S05]  /*2300*/  BSYNC B0 ;  /* 0x0000000000007941 */ /* 0x000fea0003800000 */
.L_x_2639:
[----:B------:R-:W2:Y:S01]  /*2310*/  LDC.64 R14, c[0x0][0x218] ;  /* 0x00008600ff0e7b82 */ /* 0x000ea20000000a00 */
[C---:B------:R-:W-:Y:S02]  /*2320*/  FSETP.GTU.FTZ.AND P0, PT, |R0|.reuse, +INF , PT ;  /* 0x7f8000000000780b */ /* 0x040fe40003f1c200 */
[C---:B------:R-:W-:Y:S02]  /*2330*/  LOP3.LUT R9, R0.reuse, 0x80000000, R16, 0xb8, !PT ;  /* 0x8000000000097812 */ /* 0x040fe400078eb810 */
[----:B------:R-:W-:Y:S02]  /*2340*/  F2FP.BF16.F32.PACK_AB R6, R7, R6 ;  /* 0x000000060706723e */ /* 0x000fe400000010ff */
[----:B------:R-:W-:Y:S02]  /*2350*/  FSEL R7, R0, R9, P0 ;  /* 0x0000000900077208 */ /* 0x000fe40000000000 */
[----:B------:R-:W-:Y:S02]  /*2360*/  F2FP.BF16.F32.PACK_AB R5, R10, R5 ;  /* 0x000000050a05723e */ /* 0x000fe400000010ff */
[----:B------:R-:W-:-:S02]  /*2370*/  F2FP.BF16.F32.PACK_AB R4, R11, R4 ;  /* 0x000000040b04723e */ /* 0x000fc400000010ff */
[----:B------:R-:W-:Y:S01]  /*2380*/  F2FP.BF16.F32.PACK_AB R7, R7, R12 ;  /* 0x0000000c0707723e */ /* 0x000fe200000010ff */
[----:B--2---:R-:W-:-:S04]  /*2390*/  IMAD.WIDE.U32 R2, R2, 0x2, R14 ;  /* 0x0000000202027825 */ /* 0x004fc800078e000e */
[----:B------:R-:W-:-:S05]  /*23a0*/  IMAD.WIDE R2, R8, 0x10, R2 ;  /* 0x0000001008027825 */ /* 0x000fca00078e0202 */
[----:B------:R-:W-:Y:S01]  /*23b0*/  STG.E.128 desc[UR4][R2.64], R4 ;  /* 0x0000000402007986 */ /* 0x000fe2000c101d04 */
[----:B------:R-:W-:Y:S05]  /*23c0*/  EXIT ;  /* 0x000000000000794d */ /* 0x000fea0003800000 */
.L_x_2575:
        /* <DEDUP_REMOVED lines=88> */
.L_x_2655:
[----:B------:R-:W-:Y:S01]  /*2950*/  FSETP.GEU.FTZ.AND P0, PT, R8, -R10, PT ;  /* 0x8000000a0800720b */ /* 0x000fe20003f1e000 */
[----:B------:R-:W-:-:S12]  /*2960*/  FADD.FTZ R0, R0, -1 ;  /* 0xbf80000000007421 */ /* 0x000fd80000010000 */
[----:B------:R-:W-:-:S07]  /*2970*/  @!P0 FADD.FTZ R0, R0, -1 ;  /* 0xbf80000000008421 */ /* 0x000fce0000010000 */
.L_x_2654:
[----:B------:R-:W-:Y:S05]  /*2980*/  BSYNC B2 ;  /* 0x0000000000027941 */ /* 0x000fea0003800000 */
.L_x_2653:
[----:B------:R-:W-:Y:S01]  /*2990*/  FFMA.FTZ R7, -R10, R0, R7 ;  /* 0x000000000a077223 */ /* 0x000fe20000010107 */
[----:B------:R-:W-:Y:S06]  /*29a0*/  BRA `(.L_x_2651) ;  /* 0x00000000007c7947 */ /* 0x000fec0003800000 */
.L_x_2652:
        /* <DEDUP_REMOVED lines=15> */
.L_x_2658:
        /* <DEDUP_REMOVED lines=13> */
.L_x_2657:
[----:B------:R-:W-:Y:S05]  /*2b70*/  BSYNC B2 ;  /* 0x0000000000027941 */ /* 0x000fea0003800000 */
.L_x_2656:
[----:B------:R-:W-:-:S04]  /*2b80*/  FMUL.FTZ R0, R0, 1.1920928955078125e-07 ;  /* 0x3400000000007820 */ /* 0x000fc80000410000 */
[----:B------:R-:W-:-:S07]  /*2b90*/  FMUL.FTZ R7, R7, R0 ;  /* 0x0000000007077220 */ /* 0x000fce0000410000 */
.L_x_2651:
[----:B------:R-:W-:Y:S05]  /*2ba0*/  BSYNC B0 ;  /* 0x0000000000007941 */ /* 0x000fea0003800000 */
.L_x_2650:
[C---:B------:R-:W-:Y:S02]  /*2bb0*/  FSETP.GTU.FTZ.AND P0, PT, |R7|.reuse, +INF , PT ;  /* 0x7f8000000700780b */ /* 0x040fe40003f1c200 */
[----:B------:R-:W-:-:S04]  /*2bc0*/  LOP3.LUT R6, R7, 0x80000000, R6, 0xb8, !PT ;  /* 0x8000000007067812 */ /* 0x000fc800078eb806 */
[----:B------:R-:W-:-:S04]  /*2bd0*/  FSEL R6, R7, R6, P0 ;  /* 0x0000000607067208 */ /* 0x000fc80000000000 */
[----:B------:R-:W-:-:S07]  /*2be0*/  F2FP.BF16.F32.PACK_AB R6, RZ, R6 ;  /* 0x00000006ff06723e */ /* 0x000fce00000010ff */
.L_x_2649:
[----:B------:R-:W-:Y:S05]  /*2bf0*/  BSYNC B1 ;  /* 0x0000000000017941 */ /* 0x000fea0003800000 */
.L_x_2648:
        /* <DEDUP_REMOVED lines=33> */
.L_x_2666:
[----:B------:R-:W-:Y:S01]  /*2e10*/  FSETP.GEU.FTZ.AND P0, PT, R8, -R10, PT ;  /* 0x8000000a0800720b */ /* 0x000fe20003f1e000 */
[----:B------:R-:W-:-:S12]  /*2e20*/  FADD.FTZ R0, R0, -1 ;  /* 0xbf80000000007421 */ /* 0x000fd80000010000 */
[----:B------:R-:W-:-:S07]  /*2e30*/  @!P0 FADD.FTZ R0, R0, -1 ;  /* 0xbf80000000008421 */ /* 0x000fce0000010000 */
.L_x_2665:
[----:B------:R-:W-:Y:S05]  /*2e40*/  BSYNC B2 ;  /* 0x0000000000027941 */ /* 0x000fea0003800000 */
.L_x_2664:
[----:B------:R-:W-:Y:S01]  /*2e50*/  FFMA.FTZ R9, -R10, R0, R9 ;  /* 0x000000000a097223 */ /* 0x000fe20000010109 */
[----:B------:R-:W-:Y:S06]  /*2e60*/  BRA `(.L_x_2662) ;  /* 0x00000000007c7947 */ /* 0x000fec0003800000 */
.L_x_2663:
        /* <DEDUP_REMOVED lines=15> */
.L_x_2669:
        /* <DEDUP_REMOVED lines=13> */
.L_x_2668:
[----:B------:R-:W-:Y:S05]  /*3030*/  BSYNC B2 ;  /* 0x0000000000027941 */ /* 0x000fea0003800000 */
.L_x_2667:
[----:B0-----:R-:W-:-:S04]  /*3040*/  FMUL.FTZ R9, R10, 1.1920928955078125e-07 ;  /* 0x340000000a097820 */ /* 0x001fc80000410000 */
[----:B------:R-:W-:-:S07]  /*3050*/  FMUL.FTZ R9, R8, R9 ;  /* 0x0000000908097220 */ /* 0x000fce0000410000 */
.L_x_2662:
[----:B------:R-:W-:Y:S05]  /*3060*/  BSYNC B0 ;  /* 0x0000000000007941 */ /* 0x000fea0003800000 */
.L_x_2661:
[C---:B------:R-:W-:Y:S02]  /*3070*/  FSETP.GTU.FTZ.AND P0, PT, |R9|.reuse, +INF , PT ;  /* 0x7f8000000900780b */ /* 0x040fe40003f1c200 */
[----:B------:R-:W-:-:S04]  /*3080*/  LOP3.LUT R20, R9, 0x80000000, R20, 0xb8, !PT ;  /* 0x8000000009147812 */ /* 0x000fc800078eb814 */
[----:B------:R-:W-:-:S04]  /*3090*/  FSEL R8, R9, R20, P0 ;  /* 0x0000001409087208 */ /* 0x000fc80000000000 */
[----:B------:R-:W-:-:S07]  /*30a0*/  F2FP.BF16.F32.PACK_AB R8, RZ, R8 ;  /* 0x00000008ff08723e */ /* 0x000fce00000010ff */
.L_x_2660:
[----:B------:R-:W-:Y:S05]  /*30b0*/  BSYNC B1 ;  /* 0x0000000000017941 */ /* 0x000fea0003800000 */
.L_x_2659:
[----:B------:R-:W-:Y:S01]  /*30c0*/  VIADD R9, R5, 0x100 ;  /* 0x0000010005097836 */ /* 0x000fe20000000000 */
[----:B------:R-:W-:Y:S04]  /*30d0*/  BSSY B1, `(.L_x_2670) ;  /* 0x000004a000017945 */ /* 0x000fe80003800000 */
[----:B------:R-:W-:-:S13]  /*30e0*/  ISETP.GE.AND P0, PT, R9, R4, PT ;  /* 0x000000040900720c */ /* 0x000fda0003f06270 */
[----:B------:R-:W-:Y:S05]  /*30f0*/  @P0 BRA `(.L_x_2671) ;  /* 0x00000004001c0947 */ /* 0x000fea0003800000 */
[----:B------:R-:W-:Y:S01]  /*3100*/  IMAD.U32 R11, R3, 0x10000, RZ ;  /* 0x00010000030b7824 */ /* 0x000fe200078e00ff */
        /* <DEDUP_REMOVED lines=28> */
.L_x_2677:
[----:B------:R-:W-:Y:S01]  /*32d0*/  FSETP.GEU.FTZ.AND P0, PT, R10, -R12, PT ;  /* 0x8000000c0a00720b */ /* 0x000fe20003f1e000 */
[----:B------:R-:W-:-:S12]  /*32e0*/  FADD.FTZ R0, R0, -1 ;  /* 0xbf80000000007421 */ /* 0x000fd80000010000 */
[----:B------:R-:W-:-:S07]  /*32f0*/  @!P0 FADD.FTZ R0, R0, -1 ;  /* 0xbf80000000008421 */ /* 0x000fce0000010000 */
.L_x_2676:
[----:B------:R-:W-:Y:S05]  /*3300*/  BSYNC B2 ;  /* 0x0000000000027941 */ /* 0x000fea0003800000 */
.L_x_2675:
[----:B------:R-:W-:Y:S01]  /*3310*/  FFMA.FTZ R9, -R12, R0, R9 ;  /* 0x000000000c097223 */ /* 0x000fe20000010109 */
[----:B------:R-:W-:Y:S06]  /*3320*/  BRA `(.L_x_2673) ;  /* 0x00000000007c7947 */ /* 0x000fec0003800000 */
.L_x_2674:
        /* <DEDUP_REMOVED lines=15> */
.L_x_2680:
        /* <DEDUP_REMOVED lines=13> */
.L_x_2679:
[----:B------:R-:W-:Y:S05]  /*34f0*/  BSYNC B2 ;  /* 0x0000000000027941 */ /* 0x000fea0003800000 */
.L_x_2678:
[----:B------:R-:W-:-:S04]  /*3500*/  FMUL.FTZ R0, R11, 1.1920928955078125e-07 ;  /* 0x340000000b007820 */ /* 0x000fc80000410000 */
[----:B------:R-:W-:-:S07]  /*3510*/  FMUL.FTZ R9, R9, R0 ;  /* 0x0000000009097220 */ /* 0x000fce0000410000 */
.L_x_2673:
[----:B------:R-:W-:Y:S05]  /*3520*/  BSYNC B0 ;  /* 0x0000000000007941 */ /* 0x000fea0003800000 */
.L_x_2672:
[C---:B------:R-:W-:Y:S02]  /*3530*/  FSETP.GTU.FTZ.AND P0, PT, |R9|.reuse, +INF , PT ;  /* 0x7f8000000900780b */ /* 0x040fe40003f1c200 */
[----:B------:R-:W-:-:S04]  /*3540*/  LOP3.LUT R22, R9, 0x80000000, R22, 0xb8, !PT ;  /* 0x8000000009167812 */ /* 0x000fc800078eb816 */
[----:B------:R-:W-:-:S04]  /*3550*/  FSEL R9, R9, R22, P0 ;  /* 0x0000001609097208 */ /* 0x000fc80000000000 */
[----:B------:R-:W-:-:S07]  /*3560*/  F2FP.BF16.F32.PACK_AB R9, RZ, R9 ;  /* 0x00000009ff09723e */ /* 0x000fce00000010ff */
.L_x_2671:
[----:B------:R-:W-:Y:S05]  /*3570*/  BSYNC B1 ;  /* 0x0000000000017941 */ /* 0x000fea0003800000 */
.L_x_2670:
[----:B------:R-:W-:Y:S01]  /*3580*/  IADD3 R11, R5, 0x180, RZ ;  /* 0x00000180050b7810 */ /* 0x000fe20007ffe0ff */
        /* <DEDUP_REMOVED lines=32> */
.L_x_2688:
[----:B------:R-:W-:Y:S01]  /*3790*/  FSETP.GEU.FTZ.AND P0, PT, R10, -R12, PT ;  /* 0x8000000c0a00720b */ /* 0x000fe20003f1e000 */
[----:B------:R-:W-:-:S12]  /*37a0*/  FADD.FTZ R0, R0, -1 ;  /* 0xbf80000000007421 */ /* 0x000fd80000010000 */
[----:B------:R-:W-:-:S07]  /*37b0*/  @!P0 FADD.FTZ R0, R0, -1 ;  /* 0xbf80000000008421 */ /* 0x000fce0000010000 */
.L_x_2687:
[----:B------:R-:W-:Y:S05]  /*37c0*/  BSYNC B2 ;  /* 0x0000000000027941 */ /* 0x000fea0003800000 */
.L_x_2686:
[----:B------:R-:W-:Y:S01]  /*37d0*/  FFMA.FTZ R11, -R12, R0, R11 ;  /* 0x000000000c0b7223 */ /* 0x000fe2000001010b */
[----:B------:R-:W-:Y:S06]  /*37e0*/  BRA `(.L_x_2684) ;  /* 0x00000000007c7947 */ /* 0x000fec0003800000 */
.L_x_2685:
        /* <DEDUP_REMOVED lines=15> */
.L_x_2691:
        /* <DEDUP_REMOVED lines=13> */
.L_x_2690:
[----:B------:R-:W-:Y:S05]  /*39b0*/  BSYNC B2 ;  /* 0x0000000000027941 */ /* 0x000fea0003800000 */
.L_x_2689:
[----:B0-----:R-:W-:-:S04]  /*39c0*/  FMUL.FTZ R11, R12, 1.1920928955078125e-07 ;  /* 0x340000000c0b7820 */ /* 0x001fc80000410000 */
[----:B------:R-:W-:-:S07]  /*39d0*/  FMUL.FTZ R11, R10, R11 ;  /* 0x0000000b0a0b7220 */ /* 0x000fce0000410000 */
.L_x_2684:
[----:B------:R-:W-:Y:S05]  /*39e0*/  BSYNC B0 ;  /* 0x0000000000007941 */ /* 0x000fea0003800000 */
.L_x_2683:
[C---:B------:R-:W-:Y:S02]  /*39f0*/  FSETP.GTU.FTZ.AND P0, PT, |R11|.reuse, +INF , PT ;  /* 0x7f8000000b00780b */ /* 0x040fe40003f1c200 */
[----:B------:R-:W-:-:S04]  /*3a00*/  LOP3.LUT R24, R11, 0x80000000, R24, 0xb8, !PT ;  /* 0x800000000b187812 */ /* 0x000fc800078eb818 */
[----:B0-----:R-:W-:-:S04]  /*3a10*/  FSEL R10, R11, R24, P0 ;  /* 0x000000180b0a7208 */ /* 0x001fc80000000000 */
[----:B------:R-:W-:-:S07]  /*3a20*/  F2FP.BF16.F32.PACK_AB R10, RZ, R10 ;  /* 0x0000000aff0a723e */ /* 0x000fce00000010ff */
.L_x_2682:
[----:B------:R-:W-:Y:S05]  /*3a30*/  BSYNC B1 ;  /* 0x0000000000017941 */ /* 0x000fea0003800000 */
.L_x_2681:
        /* <DEDUP_REMOVED lines=33> */
.L_x_2699:
[----:B------:R-:W-:Y:S01]  /*3c50*/  FSETP.GEU.FTZ.AND P0, PT, R12, -R15, PT ;  /* 0x8000000f0c00720b */ /* 0x000fe20003f1e000 */
[----:B------:R-:W-:-:S12]  /*3c60*/  FADD.FTZ R11, R11, -1 ;  /* 0xbf8000000b0b7421 */ /* 0x000fd80000010000 */
[----:B------:R-:W-:-:S07]  /*3c70*/  @!P0 FADD.FTZ R11, R11, -1 ;  /* 0xbf8000000b0b8421 */ /* 0x000fce0000010000 */
.L_x_2698:
[----:B------:R-:W-:Y:S05]  /*3c80*/  BSYNC B2 ;  /* 0x0000000000027941 */ /* 0x000fea0003800000 */
.L_x_2697:
[----:B------:R-:W-:Y:S01]  /*3c90*/  FFMA.FTZ R0, -R15, R11, R0 ;  /* 0x0000000b0f007223 */ /* 0x000fe20000010100 */
[----:B------:R-:W-:Y:S06]  /*3ca0*/  BRA `(.L_x_2695) ;  /* 0x00000000007c7947 */ /* 0x000fec0003800000 */
.L_x_2696:
        /* <DEDUP_REMOVED lines=15> */
.L_x_2702:
        /* <DEDUP_REMOVED lines=13> */
.L_x_2701:
[----:B------:R-:W-:Y:S05]  /*3e70*/  BSYNC B2 ;  /* 0x0000000000027941 */ /* 0x000fea0003800000 */
.L_x_2700:
[----:B------:R-:W-:-:S04]  /*3e80*/  FMUL.FTZ R0, R13, 1.1920928955078125e-07 ;  /* 0x340000000d007820 */ /* 0x000fc80000410000 */
[----:B------:R-:W-:-:S07]  /*3e90*/  FMUL.FTZ R0, R11, R0 ;  /* 0x000000000b007220 */ /* 0x000fce0000410000 */
.L_x_2695:
[----:B------:R-:W-:Y:S05]  /*3ea0*/  BSYNC B0 ;  /* 0x0000000000007941 */ /* 0x000fea0003800000 */
.L_x_2694:
[C---:B------:R-:W-:Y:S02]  /*3eb0*/  FSETP.GTU.FTZ.AND P0, PT, |R0|.reuse, +INF , PT ;  /* 0x7f8000000000780b */ /* 0x040fe40003f1c200 */
[----:B------:R-:W-:-:S04]  /*3ec0*/  LOP3.LUT R23, R0, 0x80000000, R23, 0xb8, !PT ;  /* 0x8000000000177812 */ /* 0x000fc800078eb817 */
[----:B------:R-:W-:-:S04]  /*3ed0*/  FSEL R11, R0, R23, P0 ;  /* 0x00000017000b7208 */ /* 0x000fc80000000000 */
[----:B------:R-:W-:-:S07]  /*3ee0*/  F2FP.BF16.F32.PACK_AB R11, RZ, R11 ;  /* 0x0000000bff0b723e */ /* 0x000fce00000010ff */
.L_x_2693:
[----:B------:R-:W-:Y:S05]  /*3ef0*/  BSYNC B1 ;  /* 0x0000000000017941 */ /* 0x000fea0003800000 */
.L_x_2692:
        /* <DEDUP_REMOVED lines=33> */
.L_x_2710:
[----:B------:R-:W-:Y:S01]  /*4110*/  FSETP.GEU.FTZ.AND P0, PT, R14, -R17, PT ;  /* 0x800000110e00720b */ /* 0x000fe20003f1e000 */
[----:B------:R-:W-:-:S12]  /*4120*/  FADD.FTZ R13, R13, -1 ;  /* 0xbf8000000d0d7421 */ /* 0x000fd80000010000 */
[----:B------:R-:W-:-:S07]  /*4130*/  @!P0 FADD.FTZ R13, R13, -1 ;  /* 0xbf8000000d0d8421 */ /* 0x000fce0000010000 */
.L_x_2709:
[----:B------:R-:W-:Y:S05]  /*4140*/  BSYNC B2 ;  /* 0x0000000000027941 */ /* 0x000fea0003800000 */
.L_x_2708:
[----:B------:R-:W-:Y:S01]  /*4150*/  FFMA.FTZ R12, -R17, R13, R12 ;  /* 0x0000000d110c7223 */ /* 0x000fe2000001010c */
[----:B------:R-:W-:Y:S06]  /*4160*/  BRA `(.L_x_2706) ;  /* 0x00000000007c7947 */ /* 0x000fec0003800000 */
.L_x_2707:
        /* <DEDUP_REMOVED lines=15> */
.L_x_2713:
        /* <DEDUP_REMOVED lines=13> */
.L_x_2712:
[----:B------:R-:W-:Y:S05]  /*4330*/  BSYNC B2 ;  /* 0x0000000000027941 */ /* 0x000fea0003800000 */
.L_x_2711:
[----:B-1----:R-:W-:-:S04]  /*4340*/  FMUL.FTZ R13, R14, 1.1920928955078125e-07 ;  /* 0x340000000e0d7820 */ /* 0x002fc80000410000 */
[----:B------:R-:W-:-:S07]  /*4350*/  FMUL.FTZ R12, R12, R13 ;  /* 0x0000000d0c0c7220 */ /* 0x000fce0000410000 */
.L_x_2706:
[----:B------:R-:W-:Y:S05]  /*4360*/  BSYNC B0 ;  /* 0x0000000000007941 */ /* 0x000fea0003800000 */
.L_x_2705:
[C---:B------:R-:W-:Y:S02]  /*4370*/  FSETP.GTU.FTZ.AND P0, PT, |R12|.reuse, +INF , PT ;  /* 0x7f8000000c00780b */ /* 0x040fe40003f1c200 */
[----:B------:R-:W-:-:S04]  /*4380*/  LOP3.LUT R21, R12, 0x80000000, R21, 0xb8, !PT ;  /* 0x800000000c157812 */ /* 0x000fc800078eb815 */
[----:B------:R-:W-:-:S04]  /*4390*/  FSEL R12, R12, R21, P0 ;  /* 0x000000150c0c7208 */ /* 0x000fc80000000000 */
[----:B------:R-:W-:-:S07]  /*43a0*/  F2FP.BF16.F32.PACK_AB R12, RZ, R12 ;  /* 0x0000000cff0c723e */ /* 0x000fce00000010ff */
.L_x_2704:
[----:B------:R-:W-:Y:S05]  /*43b0*/  BSYNC B1 ;  /* 0x0000000000017941 */ /* 0x000fea0003800000 */
.L_x_2703:
        /* <DEDUP_REMOVED lines=33> */
.L_x_2721:
[----:B------:R-:W-:Y:S01]  /*45d0*/  FSETP.GEU.FTZ.AND P0, PT, R14, -R17, PT ;  /* 0x800000110e00720b */ /* 0x000fe20003f1e000 */
[----:B------:R-:W-:-:S12]  /*45e0*/  FADD.FTZ R0, R0, -1 ;  /* 0xbf80000000007421 */ /* 0x000fd80000010000 */
[----:B------:R-:W-:-:S07]  /*45f0*/  @!P0 FADD.FTZ R0, R0, -1 ;  /* 0xbf80000000008421 */ /* 0x000fce0000010000 */
.L_x_2720:
[----:B------:R-:W-:Y:S05]  /*4600*/  BSYNC B2 ;  /* 0x0000000000027941 */ /* 0x000fea0003800000 */
.L_x_2719:
[----:B------:R-:W-:Y:S01]  /*4610*/  FFMA.FTZ R13, -R17, R0, R13 ;  /* 0x00000000110d7223 */ /* 0x000fe2000001010d */
[----:B------:R-:W-:Y:S06]  /*4620*/  BRA `(.L_x_2717) ;  /* 0x00000000007c7947 */ /* 0x000fec0003800000 */
.L_x_2718:
        /* <DEDUP_REMOVED lines=15> */
.L_x_2724:
        /* <DEDUP_REMOVED lines=13> */
.L_x_2723:
[----:B------:R-:W-:Y:S05]  /*47f0*/  BSYNC B2 ;  /* 0x0000000000027941 */ /* 0x000fea0003800000 */
.L_x_2722:
[----:B------:R-:W-:-:S04]  /*4800*/  FMUL.FTZ R0, R15, 1.1920928955078125e-07 ;  /* 0x340000000f007820 */ /* 0x000fc80000410000 */
[----:B------:R-:W-:-:S07]  /*4810*/  FMUL.FTZ R13, R13, R0 ;  /* 0x000000000d0d7220 */ /* 0x000fce0000410000 */
.L_x_2717:
[----:B------:R-:W-:Y:S05]  /*4820*/  BSYNC B0 ;  /* 0x0000000000007941 */ /* 0x000fea0003800000 */
.L_x_2716:
[C---:B------:R-:W-:Y:S02]  /*4830*/  FSETP.GTU.FTZ.AND P0, PT, |R13|.reuse, +INF , PT ;  /* 0x7f8000000d00780b */ /* 0x040fe40003f1c200 */
[----:B------:R-:W-:-:S04]  /*4840*/  LOP3.LUT R18, R13, 0x80000000, R18, 0xb8, !PT ;  /* 0x800000000d127812 */ /* 0x000fc800078eb812 */
[----:B------:R-:W-:-:S04]  /*4850*/  FSEL R13, R13, R18, P0 ;  /* 0x000000120d0d7208 */ /* 0x000fc80000000000 */
[----:B------:R-:W-:-:S07]  /*4860*/  F2FP.BF16.F32.PACK_AB R13, RZ, R13 ;  /* 0x0000000dff0d723e */ /* 0x000fce00000010ff */
.L_x_2715:
[----:B------:R-:W-:Y:S05]  /*4870*/  BSYNC B1 ;  /* 0x0000000000017941 */ /* 0x000fea0003800000 */
.L_x_2714:
        /* <DEDUP_REMOVED lines=33> */
.L_x_2732:
[----:B------:R-:W-:Y:S01]  /*4a90*/  FSETP.GEU.FTZ.AND P0, PT, R14, -R17, PT ;  /* 0x800000110e00720b */ /* 0x000fe20003f1e000 */
[----:B------:R-:W-:-:S12]  /*4aa0*/  FADD.FTZ R0, R0, -1 ;  /* 0xbf80000000007421 */ /* 0x000fd80000010000 */
[----:B------:R-:W-:-:S07]  /*4ab0*/  @!P0 FADD.FTZ R0, R0, -1 ;  /* 0xbf80000000008421 */ /* 0x000fce0000010000 */
.L_x_2731:
[----:B------:R-:W-:Y:S05]  /*4ac0*/  BSYNC B2 ;  /* 0x0000000000027941 */ /* 0x000fea0003800000 */
.L_x_2730:
[----:B------:R-:W-:Y:S01]  /*4ad0*/  FFMA.FTZ R3, -R17, R0, R3 ;  /* 0x0000000011037223 */ /* 0x000fe20000010103 */
[----:B------:R-:W-:Y:S06]  /*4ae0*/  BRA `(.L_x_2728) ;  /* 0x00000000007c7947 */ /* 0x000fec0003800000 */
.L_x_2729:
        /* <DEDUP_REMOVED lines=15> */
.L_x_2735:
        /* <DEDUP_REMOVED lines=13> */
.L_x_2734:
[----:B------:R-:W-:Y:S05]  /*4cb0*/  BSYNC B2 ;  /* 0x0000000000027941 */ /* 0x000fea0003800000 */
.L_x_2733:
[----:B------:R-:W-:-:S04]  /*4cc0*/  FMUL.FTZ R14, R14, 1.1920928955078125e-07 ;  /* 0x340000000e0e7820 */ /* 0x000fc80000410000 */
[----:B------:R-:W-:-:S07]  /*4cd0*/  FMUL.FTZ R3, R3, R14 ;  /* 0x0000000e03037220 */ /* 0x000fce0000410000 */
.L_x_2728:
[----:B------:R-:W-:Y:S05]  /*4ce0*/  BSYNC B0 ;  /* 0x0000000000007941 */ /* 0x000fea0003800000 */
.L_x_2727:
[C---:B------:R-:W-:Y:S02]  /*4cf0*/  FSETP.GTU.FTZ.AND P0, PT, |R3|.reuse, +INF , PT ;  /* 0x7f8000000300780b */ /* 0x040fe40003f1c200 */
[----:B------:R-:W-:-:S04]  /*4d00*/  LOP3.LUT R16, R3, 0x80000000, R16, 0xb8, !PT ;  /* 0x8000000003107812 */ /* 0x000fc800078eb810 */
[----:B------:R-:W-:-:S04]  /*4d10*/  FSEL R0, R3, R16, P0 ;  /* 0x0000001003007208 */ /* 0x000fc80000000000 */
[----:B------:R-:W-:-:S07]  /*4d20*/  F2FP.BF16.F32.PACK_AB R0, RZ, R0 ;  /* 0x00000000ff00723e */ /* 0x000fce00000010ff */
.L_x_2726:
[----:B------:R-:W-:Y:S05]  /*4d30*/  BSYNC B1 ;  /* 0x0000000000017941 */ /* 0x000fea0003800000 */
.L_x_2725:
[----:B------:R-:W-:Y:S01]  /*4d40*/  ISETP.GE.AND P0, PT, R5, R4, PT ;  /* 0x000000040500720c */ /* 0x000fe20003f06270 */
[----:B------:R-:W-:Y:S04]  /*4d50*/  BSSY B0, `(.L_x_2736) ;  /* 0x0000033000007945 */ /* 0x000fe80003800000 */
[----:B------:R-:W-:Y:S08]  /*4d60*/  BSSY B1, `(.L_x_2737) ;  /* 0x000002b000017945 */ /* 0x000ff00003800000 */
[----:B------:R-:W-:Y:S05]  /*4d70*/  @P0 BRA `(.L_x_2738) ;  /* 0x0000000000300947 */ /* 0x000fea0003800000 */
[----:B--2---:R-:W2:Y:S01]  /*4d80*/  LDC.64 R14, c[0x0][0x218] ;  /* 0x00008600ff0e7b82 */ /* 0x004ea20000000a00 */
[----:B------:R-:W-:-:S04]  /*4d90*/  IMAD.IADD R5, R2, 0x1, R5 ;  /* 0x0000000102057824 */ /* 0x000fc800078e0205 */
[----:B--2---:R-:W-:Y:S01]  /*4da0*/  IMAD.WIDE.U32 R14, R5, 0x2, R14 ;  /* 0x00000002050e7825 */ /* 0x004fe200078e000e */
[----:B------:R-:W-:-:S04]  /*4db0*/  MOV R5, R7 ;  /* 0x0000000700057202 */ /* 0x000fc80000000f00 */
[----:B------:R2:W-:Y:S01]  /*4dc0*/  STG.E.U16 desc[UR4][R14.64], R6 ;  /* 0x000000060e007986 */ /* 0x0005e2000c101504 */
[----:B------:R-:W-:-:S13]  /*4dd0*/  ISETP.GE.AND P0, PT, R5, R4, PT ;  /* 0x000000040500720c */ /* 0x000fda0003f06270 */
[----:B--2---:R-:W-:Y:S05]  /*4de0*/  @P0 BRA `(.L_x_2739) ;  /* 0x0000000000300947 */ /* 0x004fea0003800000 */
[----:B------:R-:W2:Y:S01]  /*4df0*/  LDC.64 R6, c[0x0][0x218] ;  /* 0x00008600ff067b82 */ /* 0x000ea20000000a00 */
[----:B------:R-:W-:Y:S02]  /*4e00*/  IMAD.IADD R3, R2, 0x1, R5 ;  /* 0x0000000102037824 */ /* 0x000fe400078e0205 */
[----:B------:R-:W-:Y:S02]  /*4e10*/  VIADD R5, R5, 0x80 ;  /* 0x0000008005057836 */ /* 0x000fe40000000000 */
[----:B--2---:R-:W-:-:S05]  /*4e20*/  IMAD.WIDE.U32 R6, R3, 0x2, R6 ;  /* 0x0000000203067825 */ /* 0x004fca00078e0006 */
[----:B------:R3:W-:Y:S02]  /*4e30*/  STG.E.U16 desc[UR4][R6.64], R8 ;  /* 0x0000000806007986 */ /* 0x0007e4000c101504 */
.L_x_2738:
[----:B------:R-:W-:-:S13]  /*4e40*/  ISETP.GE.AND P0, PT, R5, R4, PT ;  /* 0x000000040500720c */ /* 0x000fda0003f06270 */
[----:B------:R-:W-:Y:S05]  /*4e50*/  @P0 BRA `(.L_x_2740) ;  /* 0x0000000000300947 */ /* 0x000fea0003800000 */
[----:B---3--:R-:W3:Y:S01]  /*4e60*/  LDC.64 R6, c[0x0][0x218] ;  /* 0x00008600ff067b82 */ /* 0x008ee20000000a00 */
[----:B------:R-:W-:Y:S01]  /*4e70*/  IADD3 R3, R2, R5, RZ ;  /* 0x0000000502037210 */ /* 0x000fe20007ffe0ff */
[----:B------:R-:W-:-:S04]  /*4e80*/  VIADD R5, R5, 0x80 ;  /* 0x0000008005057836 */ /* 0x000fc80000000000 */
[----:B---3--:R-:W-:-:S05]  /*4e90*/  IMAD.WIDE.U32 R6, R3, 0x2, R6 ;  /* 0x0000000203067825 */ /* 0x008fca00078e0006 */
[----:B------:R3:W-:Y:S02]  /*4ea0*/  STG.E.U16 desc[UR4][R6.64], R9 ;  /* 0x0000000906007986 */ /* 0x0007e4000c101504 */
.L_x_2739:
[----:B------:R-:W-:-:S13]  /*4eb0*/  ISETP.GE.AND P0, PT, R5, R4, PT ;  /* 0x000000040500720c */ /* 0x000fda0003f06270 */
[----:B------:R-:W-:Y:S05]  /*4ec0*/  @P0 BRA `(.L_x_2741) ;  /* 0x0000000000300947 */ /* 0x000fea0003800000 */
[----:B---3--:R-:W3:Y:S01]  /*4ed0*/  LDC.64 R6, c[0x0][0x218] ;  /* 0x00008600ff067b82 */ /* 0x008ee20000000a00 */
[----:B------:R-:W-:Y:S01]  /*4ee0*/  IMAD.IADD R3, R2, 0x1, R5 ;  /* 0x0000000102037824 */ /* 0x000fe200078e0205 */
[----:B------:R-:W-:-:S03]  /*4ef0*/  IADD3 R5, R5, 0x80, RZ ;  /* 0x0000008005057810 */ /* 0x000fc60007ffe0ff */
[----:B---3--:R-:W-:-:S05]  /*4f00*/  IMAD.WIDE.U32 R6, R3, 0x2, R6 ;  /* 0x0000000203067825 */ /* 0x008fca00078e0006 */
[----:B------:R4:W-:Y:S02]  /*4f10*/  STG.E.U16 desc[UR4][R6.64], R10 ;  /* 0x0000000a06007986 */ /* 0x0009e4000c101504 */
.L_x_2740:
[----:B------:R-:W-:-:S13]  /*4f20*/  ISETP.GE.AND P0, PT, R5, R4, PT ;  /* 0x000000040500720c */ /* 0x000fda0003f06270 */
[----:B------:R-:W-:Y:S05]  /*4f30*/  @P0 BRA `(.L_x_2742) ;  /* 0x0000000000340947 */ /* 0x000fea0003800000 */
[----:B---34-:R-:W3:Y:S01]  /*4f40*/  LDC.64 R6, c[0x0][0x218] ;  /* 0x00008600ff067b82 */ /* 0x018ee20000000a00 */
[----:B------:R-:W-:Y:S02]  /*4f50*/  IMAD.IADD R3, R2, 0x1, R5 ;  /* 0x0000000102037824 */ /* 0x000fe400078e0205 */
[----:B------:R-:W-:Y:S02]  /*4f60*/  VIADD R5, R5, 0x80 ;  /* 0x0000008005057836 */ /* 0x000fe40000000000 */
[----:B---3--:R-:W-:-:S05]  /*4f70*/  IMAD.WIDE.U32 R6, R3, 0x2, R6 ;  /* 0x0000000203067825 */ /* 0x008fca00078e0006 */
[----:B------:R4:W-:Y:S02]  /*4f80*/  STG.E.U16 desc[UR4][R6.64], R11 ;  /* 0x0000000b06007986 */ /* 0x0009e4000c101504 */
.L_x_2741:
[----:B------:R-:W-:-:S13]  /*4f90*/  ISETP.GE.AND P0, PT, R5, R4, PT ;  /* 0x000000040500720c */ /* 0x000fda0003f06270 */
[----:B------:R-:W-:Y:S05]  /*4fa0*/  @P0 BREAK B1 ;  /* 0x0000000000010942 */ /* 0x000fea0003800000 */
[----:B------:R-:W-:Y:S05]  /*4fb0*/  @P0 BRA `(.L_x_2743) ;  /* 0x0000000000300947 */ /* 0x000fea0003800000 */
[----:B---34-:R-:W3:Y:S01]  /*4fc0*/  LDC.64 R6, c[0x0][0x218] ;  /* 0x00008600ff067b82 */ /* 0x018ee20000000a00 */
[----:B------:R-:W-:Y:S01]  /*4fd0*/  IADD3 R3, R2, R5, RZ ;  /* 0x0000000502037210 */ /* 0x000fe20007ffe0ff */
[----:B------:R-:W-:-:S04]  /*4fe0*/  VIADD R5, R5, 0x80 ;  /* 0x0000008005057836 */ /* 0x000fc80000000000 */
[----:B---3--:R-:W-:-:S05]  /*4ff0*/  IMAD.WIDE.U32 R6, R3, 0x2, R6 ;  /* 0x0000000203067825 */ /* 0x008fca00078e0006 */
[----:B------:R3:W-:Y:S02]  /*5000*/  STG.E.U16 desc[UR4][R6.64], R12 ;  /* 0x0000000c06007986 */ /* 0x0007e4000c101504 */
.L_x_2742:
[----:B------:R-:W-:Y:S05]  /*5010*/  BSYNC B1 ;  /* 0x0000000000017941 */ /* 0x000fea0003800000 */
.L_x_2737:
[----:B------:R-:W-:-:S13]  /*5020*/  ISETP.GE.AND P0, PT, R5, R4, PT ;  /* 0x000000040500720c */ /* 0x000fda0003f06270 */
[----:B---34-:R-:W3:Y:S01]  /*5030*/  @!P0 LDC.64 R6, c[0x0][0x218] ;  /* 0x00008600ff068b82 */ /* 0x018ee20000000a00 */
[----:B------:R-:W-:Y:S01]  /*5040*/  @!P0 IMAD.IADD R3, R2, 0x1, R5 ;  /* 0x0000000102038824 */ /* 0x000fe200078e0205 */
[----:B------:R-:W-:-:S03]  /*5050*/  @!P0 IADD3 R5, R5, 0x80, RZ ;  /* 0x0000008005058810 */ /* 0x000fc60007ffe0ff */
[----:B---3--:R-:W-:-:S05]  /*5060*/  @!P0 IMAD.WIDE.U32 R6, R3, 0x2, R6 ;  /* 0x0000000203068825 */ /* 0x008fca00078e0006 */
[----:B------:R3:W-:Y:S02]  /*5070*/  @!P0 STG.E.U16 desc[UR4][R6.64], R13 ;  /* 0x0000000d06008986 */ /* 0x0007e4000c101504 */
.L_x_2743:
[----:B------:R-:W-:Y:S05]  /*5080*/  BSYNC B0 ;  /* 0x0000000000007941 */ /* 0x000fea0003800000 */
.L_x_2736:
[----:B------:R-:W-:Y:S05]  /*5090*/  WARPSYNC.ALL ;  /* 0x0000000000007948 */ /* 0x000fea0003800000 */
[----:B------:R-:W-:-:S13]  /*50a0*/  ISETP.GE.AND P0, PT, R5, R4, PT ;  /* 0x000000040500720c */ /* 0x000fda0003f06270 */
[----:B------:R-:W-:Y:S05]  /*50b0*/  @P0 EXIT ;  /* 0x000000000000094d */ /* 0x000fea0003800000 */
[----:B---34-:R-:W3:Y:S01]  /*50c0*/  LDC.64 R6, c[0x0][0x218] ;  /* 0x00008600ff067b82 */ /* 0x018ee20000000a00 */
[----:B------:R-:W-:-:S04]  /*50d0*/  IMAD.IADD R3, R2, 0x1, R5 ;  /* 0x0000000102037824 */ /* 0x000fc800078e0205 */
[----:B---3--:R-:W-:-:S05]  /*50e0*/  IMAD.WIDE.U32 R2, R3, 0x2, R6 ;  /* 0x0000000203027825 */ /* 0x008fca00078e0006 */
[----:B-----5:R-:W-:Y:S01]  /*50f0*/  STG.E.U16 desc[UR4][R2.64], R0 ;  /* 0x0000000002007986 */ /* 0x020fe2000c101504 */
[----:B------:R-:W-:Y:S05]  /*5100*/  EXIT ;  /* 0x000000000000794d */ /* 0x000fea0003800000 */
.L_x_2744:
        /* <DEDUP_REMOVED lines=15> */
.L_x_57310:


//--------------------- .text._ZN2at6native18elementwise_kernelILi128ELi4EZNS0_15gpu_kernel_implINS0_13AUnaryFunctorIN3c108BFloat16ES5_S5_ZZZNS0_16fmod_kernel_cudaERNS_18TensorIteratorBaseEENKUlvE0_clEvENKUlvE2_clEvEUlS5_S5_E_EEEEvS7_RKT_EUliE_EEviT1_ --------------------------
	.section	.text._ZN2at6native18elementwise_kernelILi128ELi4EZNS0_15gpu_kernel_implINS0_13AUnaryFunctorIN3c108BFloat16ES5_S5_ZZZNS0_16fmod_kernel_cudaERNS_18TensorIteratorBaseEENKUlvE0_clEvENKUlvE2_clEvEUlS5_S5_E_EEEEvS7_RKT_EUliE_EEviT1_,"ax",@progbits
	.align	128
        .global         _ZN2at6native18elementwise_kernelILi128ELi4EZNS0_15gpu_kernel_implINS0_13AUnaryFunctorIN3c108BFloat16ES5_S5_ZZZNS0_16fmod_kernel_cudaERNS_18TensorIteratorBaseEENKUlvE0_clEvENKUlvE2_clEvEUlS5_S5_E_EEEEvS7_RKT_EUliE_EEviT1_
        .type           _ZN2at6native18elementwise_kernelILi128ELi4EZNS0_15gpu_kernel_implINS0_13AUnaryFunctorIN3c108BFloat16ES5_S5_ZZZNS0_16fmod_kernel_cudaERNS_18TensorIteratorBaseEENKUlvE0_clEvENKUlvE2_clEvEUlS5_S5_E_EEEEvS7_RKT_EUliE_EEviT1_,@function
        .size           _ZN2at6native18elementwise_kernelILi128ELi4EZNS0_15gpu_kernel_implINS0_13AUnaryFunctorIN3c108BFloat16ES5_S5_ZZZNS0_16fmod_kernel_cudaERNS_18TensorIteratorBaseEENKUlvE0_clEvENKUlvE2_clEvEUlS5_S5_E_EEEEvS7_RKT_EUliE_EEviT1_,(.L_x_57311 - _ZN2at6native18elementwise_kernelILi128ELi4EZNS0_15gpu_kernel_implINS0_13AUnaryFunctorIN3c108BFloat16ES5_S5_ZZZNS0_16fmod_kernel_cudaERNS_18TensorIteratorBaseEENKUlvE0_clEvENKUlvE2_clEvEUlS5_S5_E_EEEEvS7_RKT_EUliE_EEviT1_)
        .other          _ZN2at6native18elementwise_kernelILi128ELi4EZNS0_15gpu_kernel_implINS0_13AUnaryFunctorIN3c108BFloat16ES5_S5_ZZZNS0_16fmod_kernel_cudaERNS_18TensorIteratorBaseEENKUlvE0_clEvENKUlvE2_clEvEUlS5_S5_E_EEEEvS7_RKT_EUliE_EEviT1_,@"STO_CUDA_ENTRY STV_DEFAULT"
_ZN2at6native18elementwise_kernelILi128ELi4EZNS0_15gpu_kernel_implINS0_13AUnaryFunctorIN3c108BFloat16ES5_S5_ZZZNS0_16fmod_kernel_cudaERNS_18TensorIteratorBaseEENKUlvE0_clEvENKUlvE2_clEvEUlS5_S5_E_EEEEvS7_RKT_EUliE_EEviT1_:
.text._ZN2at6native18elementwise_kernelILi128ELi4EZNS0_15gpu_kernel_implINS0_13AUnaryFunctorIN3c108BFloat16ES5_S5_ZZZNS0_16fmod_kernel_cudaERNS_18TensorIteratorBaseEENKUlvE0_clEvENKUlvE2_clEvEUlS5_S5_E_EEEEvS7_RKT_EUliE_EEviT1_:
        /* <DEDUP_REMOVED lines=313> */
.L_x_2747:
        /* <DEDUP_REMOVED lines=22> */
.L_x_2751:
[----:B------:R-:W2:Y:S02]  /*14f0*/  LDG.E.U8 R2, desc[UR36][R2.64] ;  /* 0x0000002402027981 */ /* 0x000ea4000c1e1100 */
[----:B--2---:R-:W-:-:S04]  /*1500*/  I2FP.F32.U32 R0, R2 ;  /* 0x0000000200007245 */ /* 0x004fc80000201000 */
[----:B------:R-:W-:Y:S01]  /*1510*/  F2FP.BF16.F32.PACK_AB R0, RZ, R0 ;  /* 0x00000000ff00723e */ /* 0x000fe200000010ff */
[----:B------:R-:W-:Y:S06]  /*1520*/  BRA `(.L_x_2753) ;  /* 0x0000000c00907947 */ /* 0x000fec0003800000 */
.L_x_2750:
        /* <DEDUP_REMOVED lines=10> */
.L_x_2755:
[----:B------:R-:W2:Y:S02]  /*15d0*/  LDG.E R2, desc[UR36][R2.64] ;  /* 0x0000002402027981 */ /* 0x000ea4000c1e1900 */
[----:B--2---:R-:W-:-:S04]  /*15e0*/  I2FP.F32.S32 R0, R2 ;  /* 0x0000000200007245 */ /* 0x004fc80000201400 */
[----:B------:R-:W-:Y:S01]  /*15f0*/  F2FP.BF16.F32.PACK_AB R0, RZ, R0 ;  /* 0x00000000ff00723e */ /* 0x000fe200000010ff */
[----:B------:R-:W-:Y:S06]  /*1600*/  BRA `(.L_x_2753) ;  /* 0x0000000c00587947 */ /* 0x000fec0003800000 */
.L_x_2754:
[----:B------:R-:W2:Y:S02]  /*1610*/  LDG.E.U16 R2, desc[UR36][R2.64] ;  /* 0x0000002402027981 */ /* 0x000ea4000c1e1500 */
[----:B--2---:R-:W0:Y:S02]  /*1620*/  I2F.S16 R0, R2 ;  /* 0x0000000200007306 */ /* 0x004e240000101400 */
[----:B0-----:R-:W-:Y:S01]  /*1630*/  F2FP.BF16.F32.PACK_AB R0, RZ, R0 ;  /* 0x00000000ff00723e */ /* 0x001fe200000010ff */
[----:B------:R-:W-:Y:S06]  /*1640*/  BRA `(.L_x_2753) ;  /* 0x0000000c00487947 */ /* 0x000fec0003800000 */
.L_x_2749:
        /* <DEDUP_REMOVED lines=9> */
.L_x_2757:
[----:B------:R-:W2:Y:S02]  /*16e0*/  LDG.E.U16 R0, desc[UR36][R2.64] ;  /* 0x0000002402007981 */ /* 0x000ea4000c1e1500 */
[----:B--2---:R-:W-:-:S05]  /*16f0*/  HADD2.F32 R0, -RZ, R0.H0_H0 ;  /* 0x20000000ff007230 */ /* 0x004fca0000004100 */
[----:B------:R-:W-:Y:S01]  /*1700*/  F2FP.BF16.F32.PACK_AB R0, RZ, R0 ;  /* 0x00000000ff00723e */ /* 0x000fe200000010ff */
[----:B------:R-:W-:Y:S06]  /*1710*/  BRA `(.L_x_2753) ;  /* 0x0000000c00147947 */ /* 0x000fec0003800000 */
.L_x_2756:
        /* <DEDUP_REMOVED lines=9> */
.L_x_2759:
[----:B------:R-:W2:Y:S02]  /*17b0*/  LDG.E.U16 R2, desc[UR36][R2.64] ;  /* 0x0000002402027981 */ /* 0x000ea4000c1e1500 */
[----:B--2---:R-:W-:-:S05]  /*17c0*/  HADD2.F32 R0, -RZ, R2.H0_H0 ;  /* 0x20000002ff007230 */ /* 0x004fca0000004100 */
[----:B------:R-:W-:Y:S01]  /*17d0*/  F2FP.BF16.F32.PACK_AB R0, RZ, R0 ;  /* 0x00000000ff00723e */ /* 0x000fe200000010ff */
[----:B------:R-:W-:Y:S06]  /*17e0*/  BRA `(.L_x_2753) ;  /* 0x0000000800e07947 */ /* 0x000fec0003800000 */
.L_x_2758:
        /* <DEDUP_REMOVED lines=8> */
.L_x_2748:
        /* <DEDUP_REMOVED lines=13> */
.L_x_2762:
        /* <DEDUP_REMOVED lines=8> */
.L_x_2761:
        /* <DEDUP_REMOVED lines=28> */
.L_x_2764:
        /* <DEDUP_REMOVED lines=15> */
.L_x_2763:
[----:B------:R0:W5:Y:S01]  /*1c70*/  LDG.E.U16 R0, desc[UR36][R2.64] ;  /* 0x0000002402007981 */ /* 0x000162000c1e1500 */
[----:B------:R-:W-:Y:S05]  /*1c80*/  BRA `(.L_x_2753) ;  /* 0x0000000400b87947 */ /* 0x000fea0003800000 */
.L_x_2760:
        /* <DEDUP_REMOVED lines=12> */
.L_x_2767:
        /* <DEDUP_REMOVED lines=21> */
.L_x_2771:
[----:B------:R-:W-:Y:S05]  /*1ea0*/  BSYNC B1 ;  /* 0x0000000000017941 */ /* 0x000fea0003800000 */
.L_x_2770:
[----:B------:R-:W-:Y:S01]  /*1eb0*/  LEA R3, R0, 0x3b800000, 0x17 ;  /* 0x3b80000000037811 */ /* 0x000fe200078eb8ff */
[----:B------:R-:W-:-:S05]  /*1ec0*/  IMAD.SHL.U32 R0, R2, 0x100000, RZ ;  /* 0x0010000002007824 */ /* 0x000fca00078e00ff */
[----:B------:R-:W-:-:S07]  /*1ed0*/  LOP3.LUT R0, R3, R0, R4, 0xfe, !PT ;  /* 0x0000000003007212 */ /* 0x000fce00078efe04 */
.L_x_2769:
[----:B------:R-:W-:Y:S05]  /*1ee0*/  BSYNC B0 ;  /* 0x0000000000007941 */ /* 0x000fea0003800000 */
.L_x_2768:
[----:B------:R-:W-:Y:S01]  /*1ef0*/  F2FP.BF16.F32.PACK_AB R0, RZ, R0 ;  /* 0x00000000ff00723e */ /* 0x000fe200000010ff */
[----:B------:R-:W-:Y:S06]  /*1f00*/  BRA `(.L_x_2753) ;  /* 0x0000000400187947 */ /* 0x000fec0003800000 */
.L_x_2766:
        /* <DEDUP_REMOVED lines=21> */
.L_x_2775:
[----:B------:R-:W-:Y:S05]  /*2060*/  BSYNC B1 ;  /* 0x0000000000017941 */ /* 0x000fea0003800000 */
.L_x_2774:
[----:B------:R-:W-:Y:S01]  /*2070*/  LEA R3, R0, 0x37800000, 0x17 ;  /* 0x3780000000037811 */ /* 0x000fe200078eb8ff */
[----:B------:R-:W-:-:S05]  /*2080*/  IMAD.SHL.U32 R0, R2, 0x200000, RZ ;  /* 0x0020000002007824 */ /* 0x000fca00078e00ff */
[----:B------:R-:W-:-:S07]  /*2090*/  LOP3.LUT R0, R3, R0, R4, 0xfe, !PT ;  /* 0x0000000003007212 */ /* 0x000fce00078efe04 */
.L_x_2773:
[----:B------:R-:W-:Y:S05]  /*20a0*/  BSYNC B0 ;  /* 0x0000000000007941 */ /* 0x000fea0003800000 */
.L_x_2772:
[----:B------:R-:W-:Y:S01]  /*20b0*/  F2FP.BF16.F32.PACK_AB R0, RZ, R0 ;  /* 0x00000000ff00723e */ /* 0x000fe200000010ff */
[----:B------:R-:W-:Y:S06]  /*20c0*/  BRA `(.L_x_2753) ;  /* 0x0000000000a87947 */ /* 0x000fec0003800000 */
.L_x_2765:
        /* <DEDUP_REMOVED lines=14> */
.L_x_2779:
[----:B------:R-:W-:Y:S05]  /*21b0*/  BSYNC B0 ;  /* 0x0000000000007941 */ /* 0x000fea0003800000 */
.L_x_2778:
[----:B------:R-:W-:Y:S01]  /*21c0*/  F2FP.BF16.F32.PACK_AB R0, RZ, R0 ;  /* 0x00000000ff00723e */ /* 0x000fe200000010ff */
[----:B------:R-:W-:Y:S06]  /*21d0*/  BRA `(.L_x_2753) ;  /* 0x0000000000647947 */ /* 0x000fec0003800000 */
.L_x_2752:
        /* <DEDUP_REMOVED lines=16> */
.L_x_2780:
[----:B------:R-:W-:Y:S01]  /*22e0*/  PRMT R0, RZ, 0x7610, R0 ;  /* 0x00007610ff007816 */ /* 0x000fe20000000000 */
[----:B------:R-:W-:Y:S06]  /*22f0*/  BRA `(.L_x_2753) ;  /* 0x00000000001c7947 */ /* 0x000fec0003800000 */
.L_x_2777:
[----:B------:R-:W2:Y:S02]  /*2300*/  LDG.E.64 R2, desc[UR36][R2.64] ;  /* 0x0000002402027981 */ /* 0x000ea4000c1e1b00 */
[----:B--2---:R-:W0:Y:S02]  /*2310*/  I2F.U64 R0, R2 ;  /* 0x0000000200007312 */ /* 0x004e240000301000 */
[----:B0-----:R-:W-:Y:S01]  /*2320*/  F2FP.BF16.F32.PACK_AB R0, RZ, R0 ;  /* 0x00000000ff00723e */ /* 0x001fe200000010ff */
[----:B------:R-:W-:Y:S06]  /*2330*/  BRA `(.L_x_2753) ;  /* 0x00000000000c7947 */ /* 0x000fec0003800000 */
.L_x_2776:
[----:B------:R-:W2:Y:S02]  /*2340*/  LDG.E R2, desc[UR36][R2.64] ;  /* 0x0000002402027981 */ /* 0x000ea4000c1e1900 */
[----:B--2---:R-:W-:-:S04]  /*2350*/  I2FP.F32.U32 R0, R2 ;  /* 0x0000000200007245 */ /* 0x004fc80000201000 */
[----:B------:R-:W-:-:S07]  /*2360*/  F2FP.BF16.F32.PACK_AB R0, RZ, R0 ;  /* 0x00000000ff00723e */ /* 0x000fce00000010ff */
.L_x_2753:
[----:B0-----:R-:W0:Y:S01]  /*2370*/  LDC.U16 R2, c[0x0][0x422] ;  /* 0x00010880ff027b82 */ /* 0x001e220000000400 */
[----:B-----5:R-:W-:Y:S01]  /*2380*/  IMAD.U32 R5, R0, 0x10000, RZ ;  /* 0x0001000000057824 */ /* 0x020fe200078e00ff */
[----:B------:R-:W-:Y:S01]  /*2390*/  BSSY B0, `(.L_x_2781) ;  /* 0x0000041000007945 */ /* 0x000fe20003800000 */
[----:B0-----:R-:W-:-:S04]  /*23a0*/  IMAD.U32 R2, R2, 0x10000, RZ ;  /* 0x0001000002027824 */ /* 0x001fc800078e00ff */
        /* <DEDUP_REMOVED lines=26> */
.L_x_2786:
[----:B------:R-:W-:Y:S01]  /*2550*/  FSETP.GEU.FTZ.AND P0, PT, R7, -R6, PT ;  /* 0x800000060700720b */ /* 0x000fe20003f1e000 */
[----:B------:R-:W-:-:S12]  /*2560*/  FADD.FTZ R0, R0, -1 ;  /* 0xbf80000000007421 */ /* 0x000fd80000010000 */
[----:B------:R-:W-:-:S07]  /*2570*/  @!P0 FADD.FTZ R0, R0, -1 ;  /* 0xbf80000000008421 */ /* 0x000fce0000010000 */
.L_x_2785:
[----:B------:R-:W-:Y:S05]  /*2580*/  BSYNC B1 ;  /* 0x0000000000017941 */ /* 0x000fea0003800000 */
.L_x_2784:
[----:B------:R-:W-:Y:S01]  /*2590*/  FFMA.FTZ R3, -R6, R0, R3 ;  /* 0x0000000006037223 */ /* 0x000fe20000010103 */
[----:B------:R-:W-:Y:S06]  /*25a0*/  BRA `(.L_x_2782) ;  /* 0x00000000007c7947 */ /* 0x000fec0003800000 */
.L_x_2783:
        /* <DEDUP_REMOVED lines=15> */
.L_x_2789:
        /* <DEDUP_REMOVED lines=13> */
.L_x_2788:
[----:B------:R-:W-:Y:S05]  /*2770*/  BSYNC B1 ;  /* 0x0000000000017941 */ /* 0x000fea0003800000 */
.L_x_2787:
[----:B------:R-:W-:-:S04]  /*2780*/  FMUL.FTZ R3, R3, 1.1920928955078125e-07 ;  /* 0x3400000003037820 */ /* 0x000fc80000410000 */
[----:B------:R-:W-:-:S07]  /*2790*/  FMUL.FTZ R3, R8, R3 ;  /* 0x0000000308037220 */ /* 0x000fce0000410000 */
.L_x_2782:
[----:B------:R-:W-:Y:S05]  /*27a0*/  BSYNC B0 ;  /* 0x0000000000007941 */ /* 0x000fea0003800000 */
.L_x_2781:
        /* <DEDUP_REMOVED lines=20> */
.L_x_2793:
[----:B------:R-:W-:-:S06]  /*28f0*/  IMAD.U32 R3, R3, 0x10000, RZ ;  /* 0x0001000003037824 */ /* 0x000fcc00078e00ff */
[----:B------:R-:W1:Y:S02]  /*2900*/  F2I.S64.TRUNC R2, R3 ;  /* 0x0000000300027311 */ /* 0x000e64000020d900 */
[----:B-1----:R1:W-:Y:S01]  /*2910*/  STG.E.U8 desc[UR36][R16.64], R2 ;  /* 0x0000000210007986 */ /* 0x0023e2000c101124 */
[----:B------:R-:W-:Y:S05]  /*2920*/  BRA `(.L_x_2795) ;  /* 0x0000000c00847947 */ /* 0x000fea0003800000 */
.L_x_2792:
        /* <DEDUP_REMOVED lines=10> */
.L_x_2797:
[----:B------:R-:W-:-:S06]  /*29d0*/  IMAD.U32 R3, R3, 0x10000, RZ ;  /* 0x0001000003037824 */ /* 0x000fcc00078e00ff */
[----:B------:R-:W1:Y:S02]  /*29e0*/  F2I.FTZ.TRUNC.NTZ R3, R3 ;  /* 0x0000000300037305 */ /* 0x000e64000021f100 */
[----:B-1----:R1:W-:Y:S01]  /*29f0*/  STG.E desc[UR36][R16.64], R3 ;  /* 0x0000000310007986 */ /* 0x0023e2000c101924 */
[----:B------:R-:W-:Y:S05]  /*2a00*/  BRA `(.L_x_2795) ;  /* 0x0000000c004c7947 */ /* 0x000fea0003800000 */
.L_x_2796:
[----:B------:R-:W-:-:S06]  /*2a10*/  IMAD.U32 R3, R3, 0x10000, RZ ;  /* 0x0001000003037824 */ /* 0x000fcc00078e00ff */
[----:B------:R-:W1:Y:S02]  /*2a20*/  F2I.FTZ.TRUNC.NTZ R3, R3 ;  /* 0x0000000300037305 */ /* 0x000e64000021f100 */
[----:B-1----:R1:W-:Y:S01]  /*2a30*/  STG.E.U16 desc[UR36][R16.64], R3 ;  /* 0x0000000310007986 */ /* 0x0023e2000c101524 */
[----:B------:R-:W-:Y:S05]  /*2a40*/  BRA `(.L_x_2795) ;  /* 0x0000000c003c7947 */ /* 0x000fea0003800000 */
.L_x_2791:
        /* <DEDUP_REMOVED lines=9> */
.L_x_2799:
[----:B------:R-:W-:-:S05]  /*2ae0*/  IMAD.U32 R0, R3, 0x10000, RZ ;  /* 0x0001000003007824 */ /* 0x000fca00078e00ff */
[----:B------:R-:W-:-:S05]  /*2af0*/  F2FP.F16.F32.PACK_AB R0, RZ, R0 ;  /* 0x00000000ff00723e */ /* 0x000fca00000000ff */
[----:B------:R1:W-:Y:S01]  /*2b00*/  STG.E.U16 desc[UR36][R16.64], R0 ;  /* 0x0000000010007986 */ /* 0x0003e2000c101524 */
[----:B------:R-:W-:Y:S05]  /*2b10*/  BRA `(.L_x_2795) ;  /* 0x0000000c00087947 */ /* 0x000fea0003800000 */
.L_x_2798:
        /* <DEDUP_REMOVED lines=10> */
.L_x_2801:
[----:B------:R-:W-:-:S05]  /*2bc0*/  IMAD.U32 R3, R3, 0x10000, RZ ;  /* 0x0001000003037824 */ /* 0x000fca00078e00ff */
[----:B------:R-:W-:-:S04]  /*2bd0*/  F2FP.F16.F32.PACK_AB R3, RZ, R3 ;  /* 0x00000003ff03723e */ /* 0x000fc800000000ff */
[----:B------:R-:W-:-:S05]  /*2be0*/  PRMT R3, R3, 0x5410, RZ ;  /* 0x0000541003037816 */ /* 0x000fca00000000ff */
[----:B------:R1:W-:Y:S01]  /*2bf0*/  STG.E desc[UR36][R16.64], R3 ;  /* 0x0000000310007986 */ /* 0x0003e2000c101924 */
[----:B------:R-:W-:Y:S05]  /*2c00*/  BRA `(.L_x_2795) ;  /* 0x0000000800cc7947 */ /* 0x000fea0003800000 */
.L_x_2800:
[----:B------:R-:W-:-:S04]  /*2c10*/  IMAD.U32 R2, R3, 0x10000, RZ ;  /* 0x0001000003027824 */ /* 0x000fc800078e00ff */
[----:B------:R-:W-:-:S06]  /*2c20*/  FMUL.FTZ R2, R2, 1 ;  /* 0x3f80000002027820 */ /* 0x000fcc0000410000 */
[----:B------:R-:W1:Y:S02]  /*2c30*/  F2F.F64.F32 R2, R2 ;  /* 0x0000000200027310 */ /* 0x000e640000201800 */
[----:B-1----:R1:W-:Y:S01]  /*2c40*/  STG.E.64 desc[UR36][R16.64], R2 ;  /* 0x0000000210007986 */ /* 0x0023e2000c101b24 */
[----:B------:R-:W-:Y:S05]  /*2c50*/  BRA `(.L_x_2795) ;  /* 0x0000000800b87947 */ /* 0x000fea0003800000 */
.L_x_2790:
        /* <DEDUP_REMOVED lines=13> */
.L_x_2804:
[----:B------:R-:W-:Y:S01]  /*2d30*/  IMAD.U32 R3, R3, 0x10000, RZ ;  /* 0x0001000003037824 */ /* 0x000fe200078e00ff */
[----:B------:R-:W-:-:S03]  /*2d40*/  CS2R R6, SRZ ;  /* 0x0000000000067805 */ /* 0x000fc6000001ff00 */
[----:B------:R-:W-:-:S04]  /*2d50*/  FMUL.FTZ R3, R3, 1 ;  /* 0x3f80000003037820 */ /* 0x000fc80000410000 */
[----:B------:R-:W1:Y:S02]  /*2d60*/  F2F.F64.F32 R4, R3 ;  /* 0x0000000300047310 */ /* 0x000e640000201800 */
[----:B-1----:R1:W-:Y:S01]  /*2d70*/  STG.E.128 desc[UR36][R16.64], R4 ;  /* 0x0000000410007986 */ /* 0x0023e2000c101d24 */
[----:B------:R-:W-:Y:S05]  /*2d80*/  BRA `(.L_x_2795) ;  /* 0x00000008006c7947 */ /* 0x000fea0003800000 */
.L_x_2803:
        /* <DEDUP_REMOVED lines=21> */
.L_x_2808:
[----:B------:R-:W-:Y:S05]  /*2ee0*/  BSYNC B0 ;  /* 0x0000000000007941 */ /* 0x000fea0003800000 */
.L_x_2807:
[----:B------:R-:W-:-:S05]  /*2ef0*/  LOP3.LUT R3, R0, R3, RZ, 0xfc, !PT ;  /* 0x0000000300037212 */ /* 0x000fca00078efcff */
[----:B------:R1:W-:Y:S01]  /*2f00*/  STG.E.U8 desc[UR36][R16.64], R3 ;  /* 0x0000000310007986 */ /* 0x0003e2000c101124 */
[----:B------:R-:W-:Y:S05]  /*2f10*/  BRA `(.L_x_2795) ;  /* 0x0000000800087947 */ /* 0x000fea0003800000 */
.L_x_2806:
        /* <DEDUP_REMOVED lines=13> */
.L_x_2810:
[----:B------:R-:W-:Y:S01]  /*2ff0*/  IMAD.MOV.U32 R0, RZ, RZ, 0x7f ;  /* 0x0000007fff007424 */ /* 0x000fe200078e00ff */
[----:B------:R-:W-:-:S04]  /*3000*/  ISETP.GT.U32.AND P0, PT, R2, 0x7f800000, PT ;  /* 0x7f8000000200780c */ /* 0x000fc80003f04070 */
[----:B------:R-:W-:-:S09]  /*3010*/  SEL R0, R0, 0x7c, P0 ;  /* 0x0000007c00007807 */ /* 0x000fd20000000000 */
.L_x_2811:
[----:B------:R-:W-:Y:S05]  /*3020*/  BSYNC B0 ;  /* 0x0000000000007941 */ /* 0x000fea0003800000 */
.L_x_2809:
[----:B------:R-:W-:-:S04]  /*3030*/  LOP3.LUT R2, R3, 0x80000000, RZ, 0xc0, !PT ;  /* 0x8000000003027812 */ /* 0x000fc800078ec0ff */
[----:B------:R-:W-:-:S04]  /*3040*/  SHF.R.U32.HI R3, RZ, 0x18, R2 ;  /* 0x00000018ff037819 */ /* 0x000fc80000011602 */
[----:B------:R-:W-:-:S05]  /*3050*/  LOP3.LUT R3, R0, R3, RZ, 0xfc, !PT ;  /* 0x0000000300037212 */ /* 0x000fca00078efcff */
[----:B------:R1:W-:Y:S01]  /*3060*/  STG.E.U8 desc[UR36][R16.64], R3 ;  /* 0x0000000310007986 */ /* 0x0003e2000c101124 */
[----:B------:R-:W-:Y:S05]  /*3070*/  BRA `(.L_x_2795) ;  /* 0x0000000400b07947 */ /* 0x000fea0003800000 */
.L_x_2805:
[----:B------:R1:W-:Y:S01]  /*3080*/  STG.E.U16 desc[UR36][R16.64], R3 ;  /* 0x0000000310007986 */ /* 0x0003e2000c101524 */
[----:B------:R-:W-:Y:S05]  /*3090*/  BRA `(.L_x_2795) ;  /* 0x0000000400a87947 */ /* 0x000fea0003800000 */
.L_x_2802:
        /* <DEDUP_REMOVED lines=12> */
.L_x_2814:
        /* <DEDUP_REMOVED lines=17> */
.L_x_2817:
[----:B------:R-:W-:-:S04]  /*3270*/  LOP3.LUT R2, R3, 0x80000000, RZ, 0xc0, !PT ;  /* 0x8000000003027812 */ /* 0x000fc800078ec0ff */
[----:B------:R-:W-:-:S04]  /*3280*/  SHF.R.U32.HI R3, RZ, 0x18, R2 ;  /* 0x00000018ff037819 */ /* 0x000fc80000011602 */
[----:B------:R-:W-:-:S04]  /*3290*/  LOP3.LUT R0, R0, R3, RZ, 0xfc, !PT ;  /* 0x0000000300007212 */ /* 0x000fc800078efcff */
[----:B------:R-:W-:-:S07]  /*32a0*/  PRMT R8, R0, 0x7610, R8 ;  /* 0x0000761000087816 */ /* 0x000fce0000000008 */
.L_x_2816:
[----:B------:R-:W-:Y:S05]  /*32b0*/  BSYNC B0 ;  /* 0x0000000000007941 */ /* 0x000fea0003800000 */
.L_x_2815:
[----:B------:R1:W-:Y:S01]  /*32c0*/  STG.E.U8 desc[UR36][R16.64], R8 ;  /* 0x0000000810007986 */ /* 0x0003e2000c101124 */
[----:B------:R-:W-:Y:S05]  /*32d0*/  BRA `(.L_x_2795) ;  /* 0x0000000400187947 */ /* 0x000fea0003800000 */
.L_x_2813:
        /* <DEDUP_REMOVED lines=17> */
.L_x_2820:
[----:B------:R-:W-:-:S04]  /*33f0*/  LOP3.LUT R2, R3, 0x80000000, RZ, 0xc0, !PT ;  /* 0x8000000003027812 */ /* 0x000fc800078ec0ff */
[----:B------:R-:W-:-:S04]  /*3400*/  SHF.R.U32.HI R3, RZ, 0x18, R2 ;  /* 0x00000018ff037819 */ /* 0x000fc80000011602 */
[----:B------:R-:W-:-:S04]  /*3410*/  LOP3.LUT R0, R0, R3, RZ, 0xfc, !PT ;  /* 0x0000000300007212 */ /* 0x000fc800078efcff */
[----:B------:R-:W-:-:S07]  /*3420*/  PRMT R8, R0, 0x7610, R8 ;  /* 0x0000761000087816 */ /* 0x000fce0000000008 */
.L_x_2819:
[----:B------:R-:W-:Y:S05]  /*3430*/  BSYNC B0 ;  /* 0x0000000000007941 */ /* 0x000fea0003800000 */
.L_x_2818:
[----:B------:R4:W-:Y:S01]  /*3440*/  STG.E.U8 desc[UR36][R16.64], R8 ;  /* 0x0000000810007986 */ /* 0x0009e2000c101124 */
[----:B------:R-:W-:Y:S05]  /*3450*/  BRA `(.L_x_2795) ;  /* 0x0000000000b87947 */ /* 0x000fea0003800000 */
.L_x_2812:
        /* <DEDUP_REMOVED lines=22> */
.L_x_2794:
[----:B------:R-:W-:Y:S01]  /*35c0*/  MOV R2, 0x0 ;  /* 0x0000000000027802 */ /* 0x000fe20000000f00 */
[----:B------:R-:W-:Y:S01]  /*35d0*/  ULDC.64 UR4, c[0x4][0x178] ;  /* 0x01005e0000047ab9 */ /* 0x000fe20000000a00 */
[----:B------:R-:W-:Y:S01]  /*35e0*/  ULDC.64 UR6, c[0x4][0x180] ;  /* 0x0100600000067ab9 */ /* 0x000fe20000000a00 */
[----:B------:R-:W-:Y:S02]  /*35f0*/  IMAD.U32 R4, RZ, RZ, UR4 ;  /* 0x00000004ff047e24 */ /* 0x000fe4000f8e00ff */
[----:B------:R-:W-:Y:S01]  /*3600*/  IMAD.U32 R5, RZ, RZ, UR5 ;  /* 0x00000005ff057e24 */ /* 0x000fe2000f8e00ff */
[----:B------:R-:W1:Y:S01]  /*3610*/  LDC.64 R2, c[0x4][R2] ;  /* 0x0100000002027b82 */ /* 0x000e620000000a00 */
[----:B------:R-:W-:Y:S01]  /*3620*/  ULDC.64 UR4, c[0x4][0x90] ;  /* 0x0100240000047ab9 */ /* 0x000fe20000000a00 */
[----:B------:R-:W-:Y:S02]  /*3630*/  IMAD.U32 R6, RZ, RZ, UR6 ;  /* 0x00000006ff067e24 */ /* 0x000fe4000f8e00ff */
[----:B------:R-:W-:-:S02]  /*3640*/  IMAD.U32 R7, RZ, RZ, UR7 ;  /* 0x00000007ff077e24 */ /* 0x000fc4000f8e00ff */
[----:B0-----:R-:W-:Y:S02]  /*3650*/  IMAD.U32 R10, RZ, RZ, UR4 ;  /* 0x00000004ff0a7e24 */ /* 0x001fe4000f8e00ff */
[----:B------:R-:W-:Y:S02]  /*3660*/  IMAD.U32 R11, RZ, RZ, UR5 ;  /* 0x00000005ff0b7e24 */ /* 0x000fe4000f8e00ff */
[----:B------:R-:W-:Y:S02]  /*3670*/  IMAD.MOV.U32 R8, RZ, RZ, 0x65 ;  /* 0x00000065ff087424 */ /* 0x000fe400078e00ff */
[----:B------:R-:W-:Y:S02]  /*3680*/  IMAD.MOV.U32 R12, RZ, RZ, 0x1 ;  /* 0x00000001ff0c7424 */ /* 0x000fe400078e00ff */
[----:B------:R-:W-:-:S07]  /*3690*/  IMAD.MOV.U32 R13, RZ, RZ, RZ ;  /* 0x000000ffff0d7224 */ /* 0x000fce00078e00ff */
[----:B------:R-:W-:-:S07]  /*36a0*/  LEPC R20, `(.L_x_2823) ;  /* 0x000000001014794e */ /* 0x000fce0000000000 */
[----:B-1----:R-:W-:Y:S05]  /*36b0*/  CALL.ABS.NOINC R2 ;  /* 0x0000000002007343 */ /* 0x002fea0003c00000 */
.L_x_2823:
[----:B------:R-:W-:Y:S05]  /*36c0*/  BRA `(.L_x_2795) ;  /* 0x00000000001c7947 */ /* 0x000fea0003800000 */
.L_x_2822:
[----:B------:R-:W-:-:S06]  /*36d0*/  IMAD.U32 R3, R3, 0x10000, RZ ;  /* 0x0001000003037824 */ /* 0x000fcc00078e00ff */
[----:B------:R-:W1:Y:S02]  /*36e0*/  F2I.U64.TRUNC R2, R3 ;  /* 0x0000000300027311 */ /* 0x000e64000020d800 */
[----:B-1----:R3:W-:Y:S01]  /*36f0*/  STG.E.64 desc[UR36][R16.64], R2 ;  /* 0x0000000210007986 */ /* 0x0027e2000c101b24 */
[----:B------:R-:W-:Y:S05]  /*3700*/  BRA `(.L_x_2795) ;  /* 0x00000000000c7947 */ /* 0x000fea0003800000 */
.L_x_2821:
[----:B------:R-:W-:-:S06]  /*3710*/  IMAD.U32 R3, R3, 0x10000, RZ ;  /* 0x0001000003037824 */ /* 0x000fcc00078e00ff */
[----:B------:R-:W1:Y:S02]  /*3720*/  F2I.FTZ.U32.TRUNC.NTZ R3, R3 ;  /* 0x0000000300037305 */ /* 0x000e64000021f000 */
[----:B-1----:R1:W-:Y:S02]  /*3730*/  STG.E desc[UR36][R16.64], R3 ;  /* 0x0000000310007986 */ /* 0x0023e4000c101924 */
.L_x_2795:
[----:B------:R-:W-:-:S04]  /*3740*/  IMAD R18, R18, 0x200, R23 ;  /* 0x0000020012127824 */ /* 0x000fc800078e0217 */
[----:B------:R-:W-:-:S07]  /*3750*/  VIADD R19, R18, 0x80 ;  /* 0x0000008012137836 */ /* 0x000fce0000000000 */
.L_x_2746:
[----:B------:R-:W-:Y:S05]  /*3760*/  BSYNC B6 ;  /* 0x0000000000067941 */ /* 0x000fea0003800000 */
.L_x_2745:
[----:B------:R-:W-:Y:S01]  /*3770*/  ULDC UR4, c[0x0][0x210] ;  /* 0x0000840000047ab9 */ /* 0x000fe20000000800 */
[----:B------:R-:W-:Y:S01]  /*3780*/  BSSY B6, `(.L_x_2824) ;  /* 0x000036e000067945 */ /* 0x000fe20003800000 */
[----:B------:R-:W-:-:S13]  /*3790*/  ISETP.GE.AND P0, PT, R19, UR4, PT ;  /* 0x0000000413007c0c */ /* 0x000fda000bf06270 */
[----:B------:R-:W-:Y:S05]  /*37a0*/  @P0 BRA `(.L_x_2825) ;  /* 0x0000003400ac0947 */ /* 0x000fea0003800000 */
[----:B-1----:R-:W1:Y:S01]  /*37b0*/  LDC R6, c[0x0][0x218] ;  /* 0x00008600ff067b82 */ /* 0x002e620000000800 */
[----:B------:R-:W-:Y:S02]  /*37c0*/  IMAD.MOV.U32 R0, RZ, RZ, RZ ;  /* 0x000000ffff007224 */ /* 0x000fe400078e00ff */
[----:B--234-:R-:W-:Y:S01]  /*37d0*/  IMAD.MOV.U32 R16, RZ, RZ, RZ ;  /* 0x000000ffff107224 */ /* 0x01cfe200078e00ff */
[----:B-1----:R-:W-:-:S13]  /*37e0*/  ISETP.NE.AND P0, PT, R6, RZ, PT ;  /* 0x000000ff0600720c */ /* 0x002fda0003f05270 */
        /* <DEDUP_REMOVED lines=299> */
.L_x_2826:
[----:B------:R-:W1:Y:S01]  /*4aa0*/  LDC.U8 R5, c[0x0][0x425] ;  /* 0x00010940ff057b82 */ /* 0x000e620000000000 */
[----:B------:R-:W-:Y:S01]  /*4ab0*/  ULDC.64 UR4, c[0x0][0x410] ;  /* 0x0001040000047ab9 */ /* 0x000fe20000000a00 */
[----:B------:R-:W-:Y:S01]  /*4ac0*/  ULDC.64 UR6, c[0x0][0x418] ;  /* 0x0001060000067ab9 */ /* 0x000fe20000000a00 */
[----:B------:R-:W-:Y:S02]  /*4ad0*/  IADD3 R16, P0, R16, UR4, RZ ;  /* 0x0000000410107c10 */ /* 0x000fe4000ff1e0ff */
[----:B------:R-:W-:-:S03]  /*4ae0*/  IADD3 R2, P1, R0, UR6, RZ ;  /* 0x0000000600027c10 */ /* 0x000fc6000ff3e0ff */
[----:B------:R-:W-:Y:S02]  /*4af0*/  IMAD.X R17, RZ, RZ, UR5, P0 ;  /* 0x00000005ff117e24 */ /* 0x000fe400080e06ff */
        /* <DEDUP_REMOVED lines=13> */
[----:B--2---:R-:W1:Y:S02]  /*4bd0*/  I2F.S16 R0, R2 ;  /* 0x0000000200007306 */ /* 0x004e640000101400 */
[----:B-1----:R-:W-:Y:S01]  /*4be0*/  F2FP.BF16.F32.PACK_AB R0, RZ, R0 ;  /* 0x00000000ff00723e */ /* 0x002fe200000010ff */
[----:B------:R-:W-:Y:S06]  /*4bf0*/  BRA `(.L_x_2832) ;  /* 0x0000000c00a07947 */ /* 0x000fec0003800000 */
.L_x_2830:
[----:B------:R-:W2:Y:S02]  /*4c00*/  LDG.E.U8 R2, desc[UR36][R2.64] ;  /* 0x0000002402027981 */ /* 0x000ea4000c1e1100 */
[----:B--2---:R-:W-:-:S04]  /*4c10*/  I2FP.F32.U32 R0, R2 ;  /* 0x0000000200007245 */ /* 0x004fc80000201000 */
[----:B------:R-:W-:Y:S01]  /*4c20*/  F2FP.BF16.F32.PACK_AB R0, RZ, R0 ;  /* 0x00000000ff00723e */ /* 0x000fe200000010ff */
[----:B------:R-:W-:Y:S06]  /*4c30*/  BRA `(.L_x_2832) ;  /* 0x0000000c00907947 */ /* 0x000fec0003800000 */
.L_x_2829:
[----:B------:R-:W-:-:S13]  /*4c40*/  ISETP.NE.AND P0, PT, R4, 0x2, PT ;  /* 0x000000020400780c */ /* 0x000fda0003f05270 */
[----:B------:R-:W-:Y:S05]  /*4c50*/  @!P0 BRA `(.L_x_2833) ;  /* 0x0000000000308947 */ /* 0x000fea0003800000 */
[----:B------:R-:W-:-:S13]  /*4c60*/  ISETP.NE.AND P0, PT, R4, 0x3, PT ;  /* 0x000000030400780c */ /* 0x000fda0003f05270 */
[----:B------:R-:W-:Y:S05]  /*4c70*/  @!P0 BRA `(.L_x_2834) ;  /* 0x0000000000188947 */ /* 0x000fea0003800000 */
[----:B------:R-:W-:-:S13]  /*4c80*/  ISETP.NE.AND P0, PT, R4, 0x4, PT ;  /* 0x000000040400780c */ /* 0x000fda0003f05270 */
[----:B------:R-:W-:Y:S05]  /*4c90*/  @P0 BRA `(.L_x_2831) ;  /* 0x0000000c00140947 */ /* 0x000fea0003800000 */
[----:B------:R-:W2:Y:S02]  /*4ca0*/  LDG.E.64 R2, desc[UR36][R2.64] ;  /* 0x0000002402027981 */ /* 0x000ea4000c1e1b00 */
[----:B--2---:R-:W1:Y:S02]  /*4cb0*/  I2F.S64 R0, R2 ;  /* 0x0000000200007312 */ /* 0x004e640000301400 */
[----:B-1----:R-:W-:Y:S01]  /*4cc0*/  F2FP.BF16.F32.PACK_AB R0, RZ, R0 ;  /* 0x00000000ff00723e */ /* 0x002fe200000010ff */
[----:B------:R-:W-:Y:S06]  /*4cd0*/  BRA `(.L_x_2832) ;  /* 0x0000000c00687947 */ /* 0x000fec0003800000 */
.L_x_2834:
[----:B------:R-:W2:Y:S02]  /*4ce0*/  LDG.E R2, desc[UR36][R2.64] ;  /* 0x0000002402027981 */ /* 0x000ea4000c1e1900 */
[----:B--2---:R-:W-:-:S04]  /*4cf0*/  I2FP.F32.S32 R0, R2 ;  /* 0x0000000200007245 */ /* 0x004fc80000201400 */
[----:B------:R-:W-:Y:S01]  /*4d00*/  F2FP.BF16.F32.PACK_AB R0, RZ, R0 ;  /* 0x00000000ff00723e */ /* 0x000fe200000010ff */
[----:B------:R-:W-:Y:S06]  /*4d10*/  BRA `(.L_x_2832) ;  /* 0x0000000c00587947 */ /* 0x000fec0003800000 */
.L_x_2833:
[----:B------:R-:W2:Y:S02]  /*4d20*/  LDG.E.U16 R2, desc[UR36][R2.64] ;  /* 0x0000002402027981 */ /* 0x000ea4000c1e1500 */
[----:B--2---:R-:W1:Y:S02]  /*4d30*/  I2F.S16 R0, R2 ;  /* 0x0000000200007306 */ /* 0x004e640000101400 */
[----:B-1----:R-:W-:Y:S01]  /*4d40*/  F2FP.BF16.F32.PACK_AB R0, RZ, R0 ;  /* 0x00000000ff00723e */ /* 0x002fe200000010ff */
[----:B------:R-:W-:Y:S06]  /*4d50*/  BRA `(.L_x_2832) ;  /* 0x0000000c00487947 */ /* 0x000fec0003800000 */
.L_x_2828:
        /* <DEDUP_REMOVED lines=9> */
.L_x_2836:
[----:B------:R-:W2:Y:S02]  /*4df0*/  LDG.E.U16 R0, desc[UR36][R2.64] ;  /* 0x0000002402007981 */ /* 0x000ea4000c1e1500 */
[----:B--2---:R-:W-:-:S05]  /*4e00*/  HADD2.F32 R0, -RZ, R0.H0_H0 ;  /* 0x20000000ff007230 */ /* 0x004fca0000004100 */
[----:B------:R-:W-:Y:S01]  /*4e10*/  F2FP.BF16.F32.PACK_AB R0, RZ, R0 ;  /* 0x00000000ff00723e */ /* 0x000fe200000010ff */
[----:B------:R-:W-:Y:S06]  /*4e20*/  BRA `(.L_x_2832) ;  /* 0x0000000c00147947 */ /* 0x000fec0003800000 */
.L_x_2835:
        /* <DEDUP_REMOVED lines=9> */
.L_x_2838:
[----:B------:R-:W2:Y:S02]  /*4ec0*/  LDG.E.U16 R2, desc[UR36][R2.64] ;  /* 0x0000002402027981 */ /* 0x000ea4000c1e1500 */
[----:B--2---:R-:W-:-:S05]  /*4ed0*/  HADD2.F32 R0, -RZ, R2.H0_H0 ;  /* 0x20000002ff007230 */ /* 0x004fca0000004100 */
[----:B------:R-:W-:Y:S01]  /*4ee0*/  F2FP.BF16.F32.PACK_AB R0, RZ, R0 ;  /* 0x00000000ff00723e */ /* 0x000fe200000010ff */
[----:B------:R-:W-:Y:S06]  /*4ef0*/  BRA `(.L_x_2832) ;  /* 0x0000000800e07947 */ /* 0x000fec0003800000 */
.L_x_2837:
[----:B------:R-:W2:Y:S01]  /*4f00*/  LDG.E.64 R2, desc[UR36][R2.64] ;  /* 0x0000002402027981 */ /* 0x000ea2000c1e1b00 */
[----:B------:R-:W-:Y:S01]  /*4f10*/  UMOV UR4, 0xf0000000 ;  /* 0xf000000000047882 */ /* 0x000fe20000000000 */
[----:B------:R-:W-:Y:S01]  /*4f20*/  UMOV UR5, 0x380fffff ;  /* 0x380fffff00057882 */ /* 0x000fe20000000000 */
[----:B--2---:R-:W1:Y:S01]  /*4f30*/  F2F.F32.F64 R0, R2 ;  /* 0x0000000200007310 */ /* 0x004e620000301000 */
[----:B------:R-:W-:-:S14]  /*4f40*/  DSETP.GEU.AND P0, PT, |R2|, UR4, PT ;  /* 0x0000000402007e2a */ /* 0x000fdc000bf0e200 */
[----:B-1----:R-:W-:-:S05]  /*4f50*/  @!P0 FMUL R0, R0, 1.175494350822287508e-38 ;  /* 0x0080000000008820 */ /* 0x002fca0000400000 */
[----:B------:R-:W-:Y:S01]  /*4f60*/  F2FP.BF16.F32.PACK_AB R0, RZ, R0 ;  /* 0x00000000ff00723e */ /* 0x000fe200000010ff */
[----:B------:R-:W-:Y:S06]  /*4f70*/  BRA `(.L_x_2832) ;  /* 0x0000000800c07947 */ /* 0x000fec0003800000 */
.L_x_2827:
        /* <DEDUP_REMOVED lines=13> */
.L_x_2841:
        /* <DEDUP_REMOVED lines=8> */
.L_x_2840:
        /* <DEDUP_REMOVED lines=10> */
[----:B------:R-:W1:Y:S01]  /*5170*/  FLO.U32 R5, R4 ;  /* 0x0000000400057300 */ /* 0x000e6200000e0000 */
[C---:B------:R-:W-:Y:S02]  /*5180*/  VIADD R6, R4.reuse, 0x1000000 ;  /* 0x0100000004067836 */ /* 0x040fe40000000000 */
[----:B------:R-:W-:-:S03]  /*5190*/  VIADD R2, R4, 0xffffffff ;  /* 0xffffffff04027836 */ /* 0x000fc60000000000 */
[----:B------:R-:W-:Y:S02]  /*51a0*/  SHF.R.S32.HI R6, RZ, 0x8, R6 ;  /* 0x00000008ff067819 */ /* 0x000fe40000011406 */
[----:B------:R-:W-:Y:S02]  /*51b0*/  SHF.R.S32.HI R2, RZ, 0x1f, R2 ;  /* 0x0000001fff027819 */ /* 0x000fe40000011402 */
[----:B-1----:R-:W-:-:S04]  /*51c0*/  IADD3 R5, -R5, 0x1f, RZ ;  /* 0x0000001f05057810 */ /* 0x002fc80007ffe1ff */
        /* <DEDUP_REMOVED lines=12> */
.L_x_2843:
        /* <DEDUP_REMOVED lines=15> */
.L_x_2842:
[----:B------:R1:W5:Y:S01]  /*5380*/  LDG.E.U16 R0, desc[UR36][R2.64] ;  /* 0x0000002402007981 */ /* 0x000362000c1e1500 */
[----:B------:R-:W-:Y:S05]  /*5390*/  BRA `(.L_x_2832) ;  /* 0x0000000400b87947 */ /* 0x000fea0003800000 */
.L_x_2839:
        /* <DEDUP_REMOVED lines=12> */
.L_x_2846:
        /* <DEDUP_REMOVED lines=15> */
[----:B------:R-:W1:Y:S02]  /*5550*/  FLO.U32 R3, R2 ;  /* 0x0000000200037300 */ /* 0x000e6400000e0000 */
[----:B-1----:R-:W-:-:S04]  /*5560*/  IADD3 R3, -R3, 0x1f, RZ ;  /* 0x0000001f03037810 */ /* 0x002fc80007ffe1ff */
[----:B------:R-:W-:Y:S01]  /*5570*/  IADD3 R0, R0, 0x1d, -R3 ;  /* 0x0000001d00007810 */ /* 0x000fe20007ffe803 */
[----:B------:R-:W-:-:S05]  /*5580*/  VIADD R5, R3, 0xffffffe4 ;  /* 0xffffffe403057836 */ /* 0x000fca0000000000 */
[----:B------:R-:W-:-:S04]  /*5590*/  SHF.L.U32 R5, R2, R5, RZ ;  /* 0x0000000502057219 */ /* 0x000fc800000006ff */
[----:B------:R-:W-:-:S07]  /*55a0*/  LOP3.LUT R2, R5, 0x7, RZ, 0xc0, !PT ;  /* 0x0000000705027812 */ /* 0x000fce00078ec0ff */
.L_x_2850:
[----:B------:R-:W-:Y:S05]  /*55b0*/  BSYNC B1 ;  /* 0x0000000000017941 */ /* 0x000fea0003800000 */
.L_x_2849:
[----:B------:R-:W-:Y:S01]  /*55c0*/  LEA R3, R0, 0x3b800000, 0x17 ;  /* 0x3b80000000037811 */ /* 0x000fe200078eb8ff */
[----:B------:R-:W-:-:S05]  /*55d0*/  IMAD.SHL.U32 R0, R2, 0x100000, RZ ;  /* 0x0010000002007824 */ /* 0x000fca00078e00ff */
[----:B------:R-:W-:-:S07]  /*55e0*/  LOP3.LUT R0, R3, R0, R4, 0xfe, !PT ;  /* 0x0000000003007212 */ /* 0x000fce00078efe04 */
.L_x_2848:
[----:B------:R-:W-:Y:S05]  /*55f0*/  BSYNC B0 ;  /* 0x0000000000007941 */ /* 0x000fea0003800000 */
.L_x_2847:
[----:B------:R-:W-:Y:S01]  /*5600*/  F2FP.BF16.F32.PACK_AB R0, RZ, R0 ;  /* 0x00000000ff00723e */ /* 0x000fe200000010ff */
[----:B------:R-:W-:Y:S06]  /*5610*/  BRA `(.L_x_2832) ;  /* 0x0000000400187947 */ /* 0x000fec0003800000 */
.L_x_2845:
        /* <DEDUP_REMOVED lines=21> */
.L_x_2854:
[----:B------:R-:W-:Y:S05]  /*5770*/  BSYNC B1 ;  /* 0x0000000000017941 */ /* 0x000fea0003800000 */
.L_x_2853:
[----:B------:R-:W-:Y:S01]  /*5780*/  LEA R3, R0, 0x37800000, 0x17 ;  /* 0x3780000000037811 */ /* 0x000fe200078eb8ff */
[----:B------:R-:W-:-:S05]  /*5790*/  IMAD.SHL.U32 R0, R2, 0x200000, RZ ;  /* 0x0020000002007824 */ /* 0x000fca00078e00ff */
[----:B------:R-:W-:-:S07]  /*57a0*/  LOP3.LUT R0, R3, R0, R4, 0xfe, !PT ;  /* 0x0000000003007212 */ /* 0x000fce00078efe04 */
.L_x_2852:
[----:B------:R-:W-:Y:S05]  /*57b0*/  BSYNC B0 ;  /* 0x0000000000007941 */ /* 0x000fea0003800000 */
.L_x_2851:
[----:B------:R-:W-:Y:S01]  /*57c0*/  F2FP.BF16.F32.PACK_AB R0, RZ, R0 ;  /* 0x00000000ff00723e */ /* 0x000fe200000010ff */
[----:B------:R-:W-:Y:S06]  /*57d0*/  BRA `(.L_x_2832) ;  /* 0x0000000000a87947 */ /* 0x000fec0003800000 */
.L_x_2844:
        /* <DEDUP_REMOVED lines=14> */
.L_x_2858:
[----:B------:R-:W-:Y:S05]  /*58c0*/  BSYNC B0 ;  /* 0x0000000000007941 */ /* 0x000fea0003800000 */
.L_x_2857:
[----:B------:R-:W-:Y:S01]  /*58d0*/  F2FP.BF16.F32.PACK_AB R0, RZ, R0 ;  /* 0x00000000ff00723e */ /* 0x000fe200000010ff */
[----:B------:R-:W-:Y:S06]  /*58e0*/  BRA `(.L_x_2832) ;  /* 0x0000000000647947 */ /* 0x000fec0003800000 */
.L_x_2831:
[----:B------:R-:W-:Y:S01]  /*58f0*/  MOV R2, 0x0 ;  /* 0x0000000000027802 */ /* 0x000fe20000000f00 */
[----:B------:R-:W-:Y:S01]  /*5900*/  ULDC.64 UR4, c[0x4][0x178] ;  /* 0x01005e0000047ab9 */ /* 0x000fe20000000a00 */
[----:B------:R-:W-:Y:S01]  /*5910*/  ULDC.64 UR6, c[0x4][0x88] ;  /* 0x0100220000067ab9 */ /* 0x000fe20000000a00 */
[----:B------:R-:W-:Y:S02]  /*5920*/  IMAD.U32 R4, RZ, RZ, UR4 ;  /* 0x00000004ff047e24 */ /* 0x000fe4000f8e00ff */
[----:B------:R-:W-:Y:S01]  /*5930*/  IMAD.U32 R5, RZ, RZ, UR5 ;  /* 0x00000005ff057e24 */ /* 0x000fe2000f8e00ff */
[----:B------:R-:W1:Y:S01]  /*5940*/  LDC.64 R2, c[0x4][R2] ;  /* 0x0100000002027b82 */ /* 0x000e620000000a00 */
[----:B------:R-:W-:Y:S01]  /*5950*/  ULDC.64 UR4, c[0x4][0x180] ;  /* 0x0100600000047ab9 */ /* 0x000fe20000000a00 */
[----:B0-----:R-:W-:Y:S02]  /*5960*/  IMAD.U32 R10, RZ, RZ, UR6 ;  /* 0x00000006ff0a7e24 */ /* 0x001fe4000f8e00ff */
[----:B------:R-:W-:-:S02]  /*5970*/  IMAD.U32 R6, RZ, RZ, UR4 ;  /* 0x00000004ff067e24 */ /* 0x000fc4000f8e00ff */
[----:B------:R-:W-:Y:S02]  /*5980*/  IMAD.U32 R7, RZ, RZ, UR5 ;  /* 0x00000005ff077e24 */ /* 0x000fe4000f8e00ff */
[----:B------:R-:W-:Y:S02]  /*5990*/  IMAD.U32 R11, RZ, RZ, UR7 ;  /* 0x00000007ff0b7e24 */ /* 0x000fe4000f8e00ff */
[----:B------:R-:W-:Y:S02]  /*59a0*/  IMAD.MOV.U32 R8, RZ, RZ, 0x4e ;  /* 0x0000004eff087424 */ /* 0x000fe400078e00ff */
[----:B------:R-:W-:Y:S02]  /*59b0*/  IMAD.MOV.U32 R12, RZ, RZ, 0x1 ;  /* 0x00000001ff0c7424 */ /* 0x000fe400078e00ff */
[----:B------:R-:W-:-:S07]  /*59c0*/  IMAD.MOV.U32 R13, RZ, RZ, RZ ;  /* 0x000000ffff0d7224 */ /* 0x000fce00078e00ff */
[----:B------:R-:W-:-:S07]  /*59d0*/  LEPC R20, `(.L_x_2859) ;  /* 0x000000001014794e */ /* 0x000fce0000000000 */
[----:B-1----:R-:W-:Y:S05]  /*59e0*/  CALL.ABS.NOINC R2 ;  /* 0x0000000002007343 */ /* 0x002fea0003c00000 */
.L_x_2859:
[----:B------:R-:W-:Y:S01]  /*59f0*/  PRMT R0, RZ, 0x7610, R0 ;  /* 0x00007610ff007816 */ /* 0x000fe20000000000 */
[----:B------:R-:W-:Y:S06]  /*5a00*/  BRA `(.L_x_2832) ;  /* 0x00000000001c7947 */ /* 0x000fec0003800000 */
.L_x_2856:
[----:B------:R-:W2:Y:S02]  /*5a10*/  LDG.E.64 R2, desc[UR36][R2.64] ;  /* 0x0000002402027981 */ /* 0x000ea4000c1e1b00 */
[----:B--2---:R-:W1:Y:S02]  /*5a20*/  I2F.U64 R0, R2 ;  /* 0x0000000200007312 */ /* 0x004e640000301000 */
[----:B-1----:R-:W-:Y:S01]  /*5a30*/  F2FP.BF16.F32.PACK_AB R0, RZ, R0 ;  /* 0x00000000ff00723e */ /* 0x002fe200000010ff */
[----:B------:R-:W-:Y:S06]  /*5a40*/  BRA `(.L_x_2832) ;  /* 0x00000000000c7947 */ /* 0x000fec0003800000 */
.L_x_2855:
[----:B------:R-:W2:Y:S02]  /*5a50*/  LDG.E R2, desc[UR36][R2.64] ;  /* 0x0000002402027981 */ /* 0x000ea4000c1e1900 */
[----:B--2---:R-:W-:-:S04]  /*5a60*/  I2FP.F32.U32 R0, R2 ;  /* 0x0000000200007245 */ /* 0x004fc80000201000 */
[----:B------:R-:W-:-:S07]  /*5a70*/  F2FP.BF16.F32.PACK_AB R0, RZ, R0 ;  /* 0x00000000ff00723e */ /* 0x000fce00000010ff */
.L_x_2832:
[----:B-1----:R-:W1:Y:S01]  /*5a80*/  LDC.U16 R2, c[0x0][0x422] ;  /* 0x00010880ff027b82 */ /* 0x002e620000000400 */
[----:B-----5:R-:W-:Y:S01]  /*5a90*/  IMAD.U32 R5, R0, 0x10000, RZ ;  /* 0x0001000000057824 */ /* 0x020fe200078e00ff */
[----:B------:R-:W-:Y:S01]  /*5aa0*/  BSSY B0, `(.L_x_2860) ;  /* 0x0000041000007945 */ /* 0x000fe20003800000 */
[----:B-1----:R-:W-:-:S04]  /*5ab0*/  IMAD.U32 R2, R2, 0x10000, RZ ;  /* 0x0001000002027824 */ /* 0x002fc800078e00ff */
        /* <DEDUP_REMOVED lines=26> */
.L_x_2865:
[----:B------:R-:W-:Y:S01]  /*5c60*/  FSETP.GEU.FTZ.AND P0, PT, R7, -R6, PT ;  /* 0x800000060700720b */ /* 0x000fe20003f1e000 */
[----:B------:R-:W-:-:S12]  /*5c70*/  FADD.FTZ R0, R0, -1 ;  /* 0xbf80000000007421 */ /* 0x000fd80000010000 */
[----:B------:R-:W-:-:S07]  /*5c80*/  @!P0 FADD.FTZ R0, R0, -1 ;  /* 0xbf80000000008421 */ /* 0x000fce0000010000 */
.L_x_2864:
[----:B------:R-:W-:Y:S05]  /*5c90*/  BSYNC B1 ;  /* 0x0000000000017941 */ /* 0x000fea0003800000 */
.L_x_2863:
[----:B------:R-:W-:Y:S01]  /*5ca0*/  FFMA.FTZ R3, -R6, R0, R3 ;  /* 0x0000000006037223 */ /* 0x000fe20000010103 */
[----:B------:R-:W-:Y:S06]  /*5cb0*/  BRA `(.L_x_2861) ;  /* 0x00000000007c7947 */ /* 0x000fec0003800000 */
.L_x_2862:
        /* <DEDUP_REMOVED lines=15> */
.L_x_2868:
        /* <DEDUP_REMOVED lines=13> */
.L_x_2867:
[----:B------:R-:W-:Y:S05]  /*5e80*/  BSYNC B1 ;  /* 0x0000000000017941 */ /* 0x000fea0003800000 */
.L_x_2866:
[----:B------:R-:W-:-:S04]  /*5e90*/  FMUL.FTZ R3, R3, 1.1920928955078125e-07 ;  /* 0x3400000003037820 */ /* 0x000fc80000410000 */
[----:B------:R-:W-:-:S07]  /*5ea0*/  FMUL.FTZ R3, R8, R3 ;  /* 0x0000000308037220 */ /* 0x000fce0000410000 */
.L_x_2861:
[----:B------:R-:W-:Y:S05]  /*5eb0*/  BSYNC B0 ;  /* 0x0000000000007941 */ /* 0x000fea0003800000 */
.L_x_2860:
        /* <DEDUP_REMOVED lines=20> */
.L_x_2872:
[----:B------:R-:W-:-:S06]  /*6000*/  IMAD.U32 R3, R3, 0x10000, RZ ;  /* 0x0001000003037824 */ /* 0x000fcc00078e00ff */
[----:B------:R-:W1:Y:S02]  /*6010*/  F2I.S64.TRUNC R2, R3 ;  /* 0x0000000300027311 */ /* 0x000e64000020d900 */
[----:B-1----:R1:W-:Y:S01]  /*6020*/  STG.E.U8 desc[UR36][R16.64], R2 ;  /* 0x0000000210007986 */ /* 0x0023e2000c101124 */
[----:B------:R-:W-:Y:S05]  /*6030*/  BRA `(.L_x_2874) ;  /* 0x0000000c00847947 */ /* 0x000fea0003800000 */
.L_x_2871:
        /* <DEDUP_REMOVED lines=10> */
.L_x_2876:
[----:B------:R-:W-:-:S06]  /*60e0*/  IMAD.U32 R3, R3, 0x10000, RZ ;  /* 0x0001000003037824 */ /* 0x000fcc00078e00ff */
[----:B------:R-:W1:Y:S02]  /*60f0*/  F2I.FTZ.TRUNC.NTZ R3, R3 ;  /* 0x0000000300037305 */ /* 0x000e64000021f100 */
[----:B-1----:R3:W-:Y:S01]  /*6100*/  STG.E desc[UR36][R16.64], R3 ;  /* 0x0000000310007986 */ /* 0x0027e2000c101924 */
[----:B------:R-:W-:Y:S05]  /*6110*/  BRA `(.L_x_2874) ;  /* 0x0000000c004c7947 */ /* 0x000fea0003800000 */
.L_x_2875:
[----:B------:R-:W-:-:S06]  /*6120*/  IMAD.U32 R3, R3, 0x10000, RZ ;  /* 0x0001000003037824 */ /* 0x000fcc00078e00ff */
[----:B------:R-:W1:Y:S02]  /*6130*/  F2I.FTZ.TRUNC.NTZ R3, R3 ;  /* 0x0000000300037305 */ /* 0x000e64000021f100 */
[----:B-1----:R1:W-:Y:S01]  /*6140*/  STG.E.U16 desc[UR36][R16.64], R3 ;  /* 0x0000000310007986 */ /* 0x0023e2000c101524 */
[----:B------:R-:W-:Y:S05]  /*6150*/  BRA `(.L_x_2874) ;  /* 0x0000000c003c7947 */ /* 0x000fea0003800000 */
.L_x_2870:
        /* <DEDUP_REMOVED lines=9> */
.L_x_2878:
[----:B------:R-:W-:-:S05]  /*61f0*/  IMAD.U32 R0, R3, 0x10000, RZ ;  /* 0x0001000003007824 */ /* 0x000fca00078e00ff */
[----:B------:R-:W-:-:S05]  /*6200*/  F2FP.F16.F32.PACK_AB R0, RZ, R0 ;  /* 0x00000000ff00723e */ /* 0x000fca00000000ff */
[----:B------:R1:W-:Y:S01]  /*6210*/  STG.E.U16 desc[UR36][R16.64], R0 ;  /* 0x0000000010007986 */ /* 0x0003e2000c101524 */
[----:B------:R-:W-:Y:S05]  /*6220*/  BRA `(.L_x_2874) ;  /* 0x0000000c00087947 */ /* 0x000fea0003800000 */
.L_x_2877:
        /* <DEDUP_REMOVED lines=10> */
.L_x_2880:
[----:B------:R-:W-:-:S05]  /*62d0*/  IMAD.U32 R3, R3, 0x10000, RZ ;  /* 0x0001000003037824 */ /* 0x000fca00078e00ff */
[----:B------:R-:W-:-:S04]  /*62e0*/  F2FP.F16.F32.PACK_AB R3, RZ, R3 ;  /* 0x00000003ff03723e */ /* 0x000fc800000000ff */
[----:B------:R-:W-:-:S05]  /*62f0*/  PRMT R3, R3, 0x5410, RZ ;  /* 0x0000541003037816 */ /* 0x000fca00000000ff */
[----:B------:R1:W-:Y:S01]  /*6300*/  STG.E desc[UR36][R16.64], R3 ;  /* 0x0000000310007986 */ /* 0x0003e2000c101924 */
[----:B------:R-:W-:Y:S05]  /*6310*/  BRA `(.L_x_2874) ;  /* 0x0000000800cc7947 */ /* 0x000fea0003800000 */
.L_x_2879:
[----:B------:R-:W-:-:S04]  /*6320*/  IMAD.U32 R2, R3, 0x10000, RZ ;  /* 0x0001000003027824 */ /* 0x000fc800078e00ff */
[----:B------:R-:W-:-:S06]  /*6330*/  FMUL.FTZ R2, R2, 1 ;  /* 0x3f80000002027820 */ /* 0x000fcc0000410000 */
[----:B------:R-:W1:Y:S02]  /*6340*/  F2F.F64.F32 R2, R2 ;  /* 0x0000000200027310 */ /* 0x000e640000201800 */
[----:B-1----:R1:W-:Y:S01]  /*6350*/  STG.E.64 desc[UR36][R16.64], R2 ;  /* 0x0000000210007986 */ /* 0x0023e2000c101b24 */
[----:B------:R-:W-:Y:S05]  /*6360*/  BRA `(.L_x_2874) ;  /* 0x0000000800b87947 */ /* 0x000fea0003800000 */
.L_x_2869:
        /* <DEDUP_REMOVED lines=13> */
.L_x_2883:
[----:B------:R-:W-:Y:S01]  /*6440*/  IMAD.U32 R3, R3, 0x10000, RZ ;  /* 0x0001000003037824 */ /* 0x000fe200078e00ff */
[----:B------:R-:W-:-:S03]  /*6450*/  CS2R R6, SRZ ;  /* 0x0000000000067805 */ /* 0x000fc6000001ff00 */
[----:B------:R-:W-:-:S04]  /*6460*/  FMUL.FTZ R3, R3, 1 ;  /* 0x3f80000003037820 */ /* 0x000fc80000410000 */
[----:B------:R-:W1:Y:S02]  /*6470*/  F2F.F64.F32 R4, R3 ;  /* 0x0000000300047310 */ /* 0x000e640000201800 */
[----:B-1----:R1:W-:Y:S01]  /*6480*/  STG.E.128 desc[UR36][R16.64], R4 ;  /* 0x0000000410007986 */ /* 0x0023e2000c101d24 */
[----:B------:R-:W-:Y:S05]  /*6490*/  BRA `(.L_x_2874) ;  /* 0x00000008006c7947 */ /* 0x000fea0003800000 */
.L_x_2882:
        /* <DEDUP_REMOVED lines=21> */
.L_x_2887:
[----:B------:R-:W-:Y:S05]  /*65f0*/  BSYNC B0 ;  /* 0x0000000000007941 */ /* 0x000fea0003800000 */
.L_x_2886:
[----:B------:R-:W-:-:S05]  /*6600*/  LOP3.LUT R3, R0, R3, RZ, 0xfc, !PT ;  /* 0x0000000300037212 */ /* 0x000fca00078efcff */
[----:B------:R1:W-:Y:S01]  /*6610*/  STG.E.U8 desc[UR36][R16.64], R3 ;  /* 0x0000000310007986 */ /* 0x0003e2000c101124 */
[----:B------:R-:W-:Y:S05]  /*6620*/  BRA `(.L_x_2874) ;  /* 0x0000000800087947 */ /* 0x000fea0003800000 */
.L_x_2885:
        /* <DEDUP_REMOVED lines=13> */
.L_x_2889:
[----:B------:R-:W-:Y:S01]  /*6700*/  IMAD.MOV.U32 R0, RZ, RZ, 0x7f ;  /* 0x0000007fff007424 */ /* 0x000fe200078e00ff */
[----:B------:R-:W-:-:S04]  /*6710*/  ISETP.GT.U32.AND P0, PT, R2, 0x7f800000, PT ;  /* 0x7f8000000200780c */ /* 0x000fc80003f04070 */
[----:B------:R-:W-:-:S09]  /*6720*/  SEL R0, R0, 0x7c, P0 ;  /* 0x0000007c00007807 */ /* 0x000fd20000000000 */
.L_x_2890:
[----:B------:R-:W-:Y:S05]  /*6730*/  BSYNC B0 ;  /* 0x0000000000007941 */ /* 0x000fea0003800000 */
.L_x_2888:
[----:B------:R-:W-:-:S04]  /*6740*/  LOP3.LUT R2, R3, 0x80000000, RZ, 0xc0, !PT ;  /* 0x8000000003027812 */ /* 0x000fc800078ec0ff */
[----:B------:R-:W-:-:S04]  /*6750*/  SHF.R.U32.HI R3, RZ, 0x18, R2 ;  /* 0x00000018ff037819 */ /* 0x000fc80000011602 */
[----:B------:R-:W-:-:S05]  /*6760*/  LOP3.LUT R3, R0, R3, RZ, 0xfc, !PT ;  /* 0x0000000300037212 */ /* 0x000fca00078efcff */
[----:B------:R1:W-:Y:S01]  /*6770*/  STG.E.U8 desc[UR36][R16.64], R3 ;  /* 0x0000000310007986 */ /* 0x0003e2000c101124 */
[----:B------:R-:W-:Y:S05]  /*6780*/  BRA `(.L_x_2874) ;  /* 0x0000000400b07947 */ /* 0x000fea0003800000 */
.L_x_2884:
[----:B------:R1:W-:Y:S01]  /*6790*/  STG.E.U16 desc[UR36][R16.64], R3 ;  /* 0x0000000310007986 */ /* 0x0003e2000c101524 */
[----:B------:R-:W-:Y:S05]  /*67a0*/  BRA `(.L_x_2874) ;  /* 0x0000000400a87947 */ /* 0x000fea0003800000 */
.L_x_2881:
        /* <DEDUP_REMOVED lines=12> */
.L_x_2893:
        /* <DEDUP_REMOVED lines=17> */
.L_x_2896:
[----:B------:R-:W-:-:S04]  /*6980*/  LOP3.LUT R2, R3, 0x80000000, RZ, 0xc0, !PT ;  /* 0x8000000003027812 */ /* 0x000fc800078ec0ff */
[----:B------:R-:W-:-:S04]  /*6990*/  SHF.R.U32.HI R3, RZ, 0x18, R2 ;  /* 0x00000018ff037819 */ /* 0x000fc80000011602 */
[----:B------:R-:W-:-:S04]  /*69a0*/  LOP3.LUT R0, R0, R3, RZ, 0xfc, !PT ;  /* 0x0000000300007212 */ /* 0x000fc800078efcff */
[----:B------:R-:W-:-:S07]  /*69b0*/  PRMT R8, R0, 0x7610, R8 ;  /* 0x0000761000087816 */ /* 0x000fce0000000008 */
.L_x_2895:
[----:B------:R-:W-:Y:S05]  /*69c0*/  BSYNC B0 ;  /* 0x0000000000007941 */ /* 0x000fea0003800000 */
.L_x_2894:
[----:B------:R1:W-:Y:S01]  /*69d0*/  STG.E.U8 desc[UR36][R16.64], R8 ;  /* 0x0000000810007986 */ /* 0x0003e2000c101124 */
[----:B------:R-:W-:Y:S05]  /*69e0*/  BRA `(.L_x_2874) ;  /* 0x0000000400187947 */ /* 0x000fea0003800000 */
.L_x_2892:
        /* <DEDUP_REMOVED lines=17> */
.L_x_2899:
[----:B------:R-:W-:-:S04]  /*6b00*/  LOP3.LUT R2, R3, 0x80000000, RZ, 0xc0, !PT ;  /* 0x8000000003027812 */ /* 0x000fc800078ec0ff */
[----:B------:R-:W-:-:S04]  /*6b10*/  SHF.R.U32.HI R3, RZ, 0x18, R2 ;  /* 0x00000018ff037819 */ /* 0x000fc80000011602 */
[----:B------:R-:W-:-:S04]  /*6b20*/  LOP3.LUT R0, R0, R3, RZ, 0xfc, !PT ;  /* 0x0000000300007212 */ /* 0x000fc800078efcff */
[----:B------:R-:W-:-:S07]  /*6b30*/  PRMT R8, R0, 0x7610, R8 ;  /* 0x0000761000087816 */ /* 0x000fce0000000008 */
.L_x_2898:
[----:B------:R-:W-:Y:S05]  /*6b40*/  BSYNC B0 ;  /* 0x0000000000007941 */ /* 0x000fea0003800000 */
.L_x_2897:
[----:B------:R1:W-:Y:S01]  /*6b50*/  STG.E.U8 desc[UR36][R16.64], R8 ;  /* 0x0000000810007986 */ /* 0x0003e2000c101124 */
[----:B------:R-:W-:Y:S05]  /*6b60*/  BRA `(.L_x_2874) ;  /* 0x0000000000b87947 */ /* 0x000fea0003800000 */
.L_x_2891:
        /* <DEDUP_REMOVED lines=22> */
.L_x_2873:
        /* <DEDUP_REMOVED lines=16> */
.L_x_2902:
[----:B------:R-:W-:Y:S05]  /*6dd0*/  BRA `(.L_x_2874) ;  /* 0x00000000001c7947 */ /* 0x000fea0003800000 */
.L_x_2901:
[----:B------:R-:W-:-:S06]  /*6de0*/  IMAD.U32 R3, R3, 0x10000, RZ ;  /* 0x0001000003037824 */ /* 0x000fcc00078e00ff */
[----:B------:R-:W1:Y:S02]  /*6df0*/  F2I.U64.TRUNC R2, R3 ;  /* 0x0000000300027311 */ /* 0x000e64000020d800 */
[----:B-1----:R1:W-:Y:S01]  /*6e00*/  STG.E.64 desc[UR36][R16.64], R2 ;  /* 0x0000000210007986 */ /* 0x0023e2000c101b24 */
[----:B------:R-:W-:Y:S05]  /*6e10*/  BRA `(.L_x_2874) ;  /* 0x00000000000c7947 */ /* 0x000fea0003800000 */
.L_x_2900:
[----:B------:R-:W-:-:S06]  /*6e20*/  IMAD.U32 R3, R3, 0x10000, RZ ;  /* 0x0001000003037824 */ /* 0x000fcc00078e00ff */
[----:B------:R-:W1:Y:S02]  /*6e30*/  F2I.FTZ.U32.TRUNC.NTZ R3, R3 ;  /* 0x0000000300037305 */ /* 0x000e64000021f000 */
[----:B-1----:R1:W-:Y:S02]  /*6e40*/  STG.E desc[UR36][R16.64], R3 ;  /* 0x0000000310007986 */ /* 0x0023e4000c101924 */
.L_x_2874:
[----:B------:R-:W-:-:S07]  /*6e50*/  VIADD R19, R19, 0x80 ;  /* 0x0000008013137836 */ /* 0x000fce0000000000 */
.L_x_2825:
[----:B------:R-:W-:Y:S05]  /*6e60*/  BSYNC B6 ;  /* 0x0000000000067941 */ /* 0x000fea0003800000 */
.L_x_2824:
        /* <DEDUP_REMOVED lines=307> */
.L_x_2905:
        /* <DEDUP_REMOVED lines=22> */
.L_x_2909:
[----:B------:R-:W2:Y:S02]  /*8300*/  LDG.E.U8 R2, desc[UR36][R2.64] ;  /* 0x0000002402027981 */ /* 0x000ea4000c1e1100 */
[----:B--2---:R-:W-:-:S04]  /*8310*/  I2FP.F32.U32 R0, R2 ;  /* 0x0000000200007245 */ /* 0x004fc80000201000 */
[----:B------:R-:W-:Y:S01]  /*8320*/  F2FP.BF16.F32.PACK_AB R0, RZ, R0 ;  /* 0x00000000ff00723e */ /* 0x000fe200000010ff */
[----:B------:R-:W-:Y:S06]  /*8330*/  BRA `(.L_x_2911) ;  /* 0x0000000c00907947 */ /* 0x000fec0003800000 */
.L_x_2908:
        /* <DEDUP_REMOVED lines=10> */
.L_x_2913:
[----:B------:R-:W2:Y:S02]  /*83e0*/  LDG.E R2, desc[UR36][R2.64] ;  /* 0x0000002402027981 */ /* 0x000ea4000c1e1900 */
[----:B--2---:R-:W-:-:S04]  /*83f0*/  I2FP.F32.S32 R0, R2 ;  /* 0x0000000200007245 */ /* 0x004fc80000201400 */
[----:B------:R-:W-:Y:S01]  /*8400*/  F2FP.BF16.F32.PACK_AB R0, RZ, R0 ;  /* 0x00000000ff00723e */ /* 0x000fe200000010ff */
[----:B------:R-:W-:Y:S06]  /*8410*/  BRA `(.L_x_2911) ;  /* 0x0000000c00587947 */ /* 0x000fec0003800000 */
.L_x_2912:
[----:B------:R-:W2:Y:S02]  /*8420*/  LDG.E.U16 R2, desc[UR36][R2.64] ;  /* 0x0000002402027981 */ /* 0x000ea4000c1e1500 */
[----:B--2---:R-:W1:Y:S02]  /*8430*/  I2F.S16 R0, R2 ;  /* 0x0000000200007306 */ /* 0x004e640000101400 */
[----:B-1----:R-:W-:Y:S01]  /*8440*/  F2FP.BF16.F32.PACK_AB R0, RZ, R0 ;  /* 0x00000000ff00723e */ /* 0x002fe200000010ff */
[----:B------:R-:W-:Y:S06]  /*8450*/  BRA `(.L_x_2911) ;  /* 0x0000000c00487947 */ /* 0x000fec0003800000 */
.L_x_2907:
        /* <DEDUP_REMOVED lines=9> */
.L_x_2915:
[----:B------:R-:W2:Y:S02]  /*84f0*/  LDG.E.U16 R0, desc[UR36][R2.64] ;  /* 0x0000002402007981 */ /* 0x000ea4000c1e1500 */
[----:B--2---:R-:W-:-:S05]  /*8500*/  HADD2.F32 R0, -RZ, R0.H0_H0 ;  /* 0x20000000ff007230 */ /* 0x004fca0000004100 */
[----:B------:R-:W-:Y:S01]  /*8510*/  F2FP.BF16.F32.PACK_AB R0, RZ, R0 ;  /* 0x00000000ff00723e */ /* 0x000fe200000010ff */
[----:B------:R-:W-:Y:S06]  /*8520*/  BRA `(.L_x_2911) ;  /* 0x0000000c00147947 */ /* 0x000fec0003800000 */
.L_x_2914:
        /* <DEDUP_REMOVED lines=9> */
.L_x_2917:
[----:B------:R-:W2:Y:S02]  /*85c0*/  LDG.E.U16 R2, desc[UR36][R2.64] ;  /* 0x0000002402027981 */ /* 0x000ea4000c1e1500 */
[----:B--2---:R-:W-:-:S05]  /*85d0*/  HADD2.F32 R0, -RZ, R2.H0_H0 ;  /* 0x20000002ff007230 */ /* 0x004fca0000004100 */
[----:B------:R-:W-:Y:S01]  /*85e0*/  F2FP.BF16.F32.PACK_AB R0, RZ, R0 ;  /* 0x00000000ff00723e */ /* 0x000fe200000010ff */
[----:B------:R-:W-:Y:S06]  /*85f0*/  BRA `(.L_x_2911) ;  /* 0x0000000800e07947 */ /* 0x000fec0003800000 */
.L_x_2916:
        /* <DEDUP_REMOVED lines=8> */
.L_x_2906:
        /* <DEDUP_REMOVED lines=13> */
.L_x_2920:
        /* <DEDUP_REMOVED lines=8> */
.L_x_2919:
        /* <DEDUP_REMOVED lines=28> */
.L_x_2922:
        /* <DEDUP_REMOVED lines=15> */
.L_x_2921:
[----:B------:R1:W5:Y:S01]  /*8a80*/  LDG.E.U16 R0, desc[UR36][R2.64] ;  /* 0x0000002402007981 */ /* 0x000362000c1e1500 */
[----:B------:R-:W-:Y:S05]  /*8a90*/  BRA `(.L_x_2911) ;  /* 0x0000000400b87947 */ /* 0x000fea0003800000 */
.L_x_2918:
        /* <DEDUP_REMOVED lines=12> */
.L_x_2925:
        /* <DEDUP_REMOVED lines=21> */
.L_x_2929:
[----:B------:R-:W-:Y:S05]  /*8cb0*/  BSYNC B1 ;  /* 0x0000000000017941 */ /* 0x000fea0003800000 */
.L_x_2928:
[----:B------:R-:W-:Y:S01]  /*8cc0*/  LEA R3, R0, 0x3b800000, 0x17 ;  /* 0x3b80000000037811 */ /* 0x000fe200078eb8ff */
[----:B------:R-:W-:-:S05]  /*8cd0*/  IMAD.SHL.U32 R0, R2, 0x100000, RZ ;  /* 0x0010000002007824 */ /* 0x000fca00078e00ff */
[----:B------:R-:W-:-:S07]  /*8ce0*/  LOP3.LUT R0, R3, R0, R4, 0xfe, !PT ;  /* 0x0000000003007212 */ /* 0x000fce00078efe04 */
.L_x_2927:
[----:B------:R-:W-:Y:S05]  /*8cf0*/  BSYNC B0 ;  /* 0x0000000000007941 */ /* 0x000fea0003800000 */
.L_x_2926:
[----:B------:R-:W-:Y:S01]  /*8d00*/  F2FP.BF16.F32.PACK_AB R0, RZ, R0 ;  /* 0x00000000ff00723e */ /* 0x000fe200000010ff */
[----:B------:R-:W-:Y:S06]  /*8d10*/  BRA `(.L_x_2911) ;  /* 0x0000000400187947 */ /* 0x000fec0003800000 */
.L_x_2924:
        /* <DEDUP_REMOVED lines=21> */
.L_x_2933:
[----:B------:R-:W-:Y:S05]  /*8e70*/  BSYNC B1 ;  /* 0x0000000000017941 */ /* 0x000fea0003800000 */
.L_x_2932:
[----:B------:R-:W-:Y:S01]  /*8e80*/  LEA R3, R0, 0x37800000, 0x17 ;  /* 0x3780000000037811 */ /* 0x000fe200078eb8ff */
[----:B------:R-:W-:-:S05]  /*8e90*/  IMAD.SHL.U32 R0, R2, 0x200000, RZ ;  /* 0x0020000002007824 */ /* 0x000fca00078e00ff */
[----:B------:R-:W-:-:S07]  /*8ea0*/  LOP3.LUT R0, R3, R0, R4, 0xfe, !PT ;  /* 0x0000000003007212 */ /* 0x000fce00078efe04 */
.L_x_2931:
[----:B------:R-:W-:Y:S05]  /*8eb0*/  BSYNC B0 ;  /* 0x0000000000007941 */ /* 0x000fea0003800000 */
.L_x_2930:
[----:B------:R-:W-:Y:S01]  /*8ec0*/  F2FP.BF16.F32.PACK_AB R0, RZ, R0 ;  /* 0x00000000ff00723e */ /* 0x000fe200000010ff */
[----:B------:R-:W-:Y:S06]  /*8ed0*/  BRA `(.L_x_2911) ;  /* 0x0000000000a87947 */ /* 0x000fec0003800000 */
.L_x_2923:
        /* <DEDUP_REMOVED lines=14> */
.L_x_2937:
[----:B------:R-:W-:Y:S05]  /*8fc0*/  BSYNC B0 ;  /* 0x0000000000007941 */ /* 0x000fea0003800000 */
.L_x_2936:
[----:B------:R-:W-:Y:S01]  /*8fd0*/  F2FP.BF16.F32.PACK_AB R0, RZ, R0 ;  /* 0x00000000ff00723e */ /* 0x000fe200000010ff */
[----:B------:R-:W-:Y:S06]  /*8fe0*/  BRA `(.L_x_2911) ;  /* 0x0000000000647947 */ /* 0x000fec0003800000 */
.L_x_2910:
        /* <DEDUP_REMOVED lines=16> */
.L_x_2938:
[----:B------:R-:W-:Y:S01]  /*90f0*/  PRMT R0, RZ, 0x7610, R0 ;  /* 0x00007610ff007816 */ /* 0x000fe20000000000 */
[----:B------:R-:W-:Y:S06]  /*9100*/  BRA `(.L_x_2911) ;  /* 0x00000000001c7947 */ /* 0x000fec0003800000 */
.L_x_2935:
[----:B------:R-:W2:Y:S02]  /*9110*/  LDG.E.64 R2, desc[UR36][R2.64] ;  /* 0x0000002402027981 */ /* 0x000ea4000c1e1b00 */
[----:B--2---:R-:W1:Y:S02]  /*9120*/  I2F.U64 R0, R2 ;  /* 0x0000000200007312 */ /* 0x004e640000301000 */
[----:B-1----:R-:W-:Y:S01]  /*9130*/  F2FP.BF16.F32.PACK_AB R0, RZ, R0 ;  /* 0x00000000ff00723e */ /* 0x002fe200000010ff */
[----:B------:R-:W-:Y:S06]  /*9140*/  BRA `(.L_x_2911) ;  /* 0x00000000000c7947 */ /* 0x000fec0003800000 */
.L_x_2934:
[----:B------:R-:W2:Y:S02]  /*9150*/  LDG.E R2, desc[UR36][R2.64] ;  /* 0x0000002402027981 */ /* 0x000ea4000c1e1900 */
[----:B--2---:R-:W-:-:S04]  /*9160*/  I2FP.F32.U32 R0, R2 ;  /* 0x0000000200007245 */ /* 0x004fc80000201000 */
[----:B------:R-:W-:-:S07]  /*9170*/  F2FP.BF16.F32.PACK_AB R0, RZ, R0 ;  /* 0x00000000ff00723e */ /* 0x000fce00000010ff */
.L_x_2911:
        /* <DEDUP_REMOVED lines=30> */
.L_x_2944:
[----:B------:R-:W-:Y:S01]  /*9360*/  FSETP.GEU.FTZ.AND P0, PT, R7, -R6, PT ;  /* 0x800000060700720b */ /* 0x000fe20003f1e000 */
[----:B------:R-:W-:-:S12]  /*9370*/  FADD.FTZ R0, R0, -1 ;  /* 0xbf80000000007421 */ /* 0x000fd80000010000 */
[----:B------:R-:W-:-:S07]  /*9380*/  @!P0 FADD.FTZ R0, R0, -1 ;  /* 0xbf80000000008421 */ /* 0x000fce0000010000 */
.L_x_2943:
[----:B------:R-:W-:Y:S05]  /*9390*/  BSYNC B1 ;  /* 0x0000000000017941 */ /* 0x000fea0003800000 */
.L_x_2942:
[----:B------:R-:W-:Y:S01]  /*93a0*/  FFMA.FTZ R3, -R6, R0, R3 ;  /* 0x0000000006037223 */ /* 0x000fe20000010103 */
[----:B------:R-:W-:Y:S06]  /*93b0*/  BRA `(.L_x_2940) ;  /* 0x00000000007c7947 */ /* 0x000fec0003800000 */
.L_x_2941:
        /* <DEDUP_REMOVED lines=15> */
.L_x_2947:
        /* <DEDUP_REMOVED lines=13> */
.L_x_2946:
[----:B------:R-:W-:Y:S05]  /*9580*/  BSYNC B1 ;  /* 0x0000000000017941 */ /* 0x000fea0003800000 */
.L_x_2945:
[----:B------:R-:W-:-:S04]  /*9590*/  FMUL.FTZ R3, R3, 1.1920928955078125e-07 ;  /* 0x3400000003037820 */ /* 0x000fc80000410000 */
[----:B------:R-:W-:-:S07]  /*95a0*/  FMUL.FTZ R3, R8, R3 ;  /* 0x0000000308037220 */ /* 0x000fce0000410000 */
.L_x_2940:
[----:B------:R-:W-:Y:S05]  /*95b0*/  BSYNC B0 ;  /* 0x0000000000007941 */ /* 0x000fea0003800000 */
.L_x_2939:
        /* <DEDUP_REMOVED lines=20> */
.L_x_2951:
[----:B------:R-:W-:-:S06]  /*9700*/  IMAD.U32 R3, R3, 0x10000, RZ ;  /* 0x0001000003037824 */ /* 0x000fcc00078e00ff */
[----:B------:R-:W1:Y:S02]  /*9710*/  F2I.S64.TRUNC R2, R3 ;  /* 0x0000000300027311 */ /* 0x000e64000020d900 */
[----:B-1----:R1:W-:Y:S01]  /*9720*/  STG.E.U8 desc[UR36][R16.64], R2 ;  /* 0x0000000210007986 */ /* 0x0023e2000c101124 */
[----:B------:R-:W-:Y:S05]  /*9730*/  BRA `(.L_x_2953) ;  /* 0x0000000c00847947 */ /* 0x000fea0003800000 */
.L_x_2950:
        /* <DEDUP_REMOVED lines=10> */
.L_x_2955:
[----:B------:R-:W-:-:S06]  /*97e0*/  IMAD.U32 R3, R3, 0x10000, RZ ;  /* 0x0001000003037824 */ /* 0x000fcc00078e00ff */
[----:B------:R-:W1:Y:S02]  /*97f0*/  F2I.FTZ.TRUNC.NTZ R3, R3 ;  /* 0x0000000300037305 */ /* 0x000e64000021f100 */
[----:B-1----:R3:W-:Y:S01]  /*9800*/  STG.E desc[UR36][R16.64], R3 ;  /* 0x0000000310007986 */ /* 0x0027e2000c101924 */
[----:B------:R-:W-:Y:S05]  /*9810*/  BRA `(.L_x_2953) ;  /* 0x0000000c004c7947 */ /* 0x000fea0003800000 */
.L_x_2954:
[----:B------:R-:W-:-:S06]  /*9820*/  IMAD.U32 R3, R3, 0x10000, RZ ;  /* 0x0001000003037824 */ /* 0x000fcc00078e00ff */
[----:B------:R-:W1:Y:S02]  /*9830*/  F2I.FTZ.TRUNC.NTZ R3, R3 ;  /* 0x0000000300037305 */ /* 0x000e64000021f100 */
[----:B-1----:R1:W-:Y:S01]  /*9840*/  STG.E.U16 desc[UR36][R16.64], R3 ;  /* 0x0000000310007986 */ /* 0x0023e2000c101524 */
[----:B------:R-:W-:Y:S05]  /*9850*/  BRA `(.L_x_2953) ;  /* 0x0000000c003c7947 */ /* 0x000fea0003800000 */
.L_x_2949:
        /* <DEDUP_REMOVED lines=9> */
.L_x_2957:
[----:B------:R-:W-:-:S05]  /*98f0*/  IMAD.U32 R0, R3, 0x10000, RZ ;  /* 0x0001000003007824 */ /* 0x000fca00078e00ff */
[----:B------:R-:W-:-:S05]  /*9900*/  F2FP.F16.F32.PACK_AB R0, RZ, R0 ;  /* 0x00000000ff00723e */ /* 0x000fca00000000ff */
[----:B------:R1:W-:Y:S01]  /*9910*/  STG.E.U16 desc[UR36][R16.64], R0 ;  /* 0x0000000010007986 */ /* 0x0003e2000c101524 */
[----:B------:R-:W-:Y:S05]  /*9920*/  BRA `(.L_x_2953) ;  /* 0x0000000c00087947 */ /* 0x000fea0003800000 */
.L_x_2956:
        /* <DEDUP_REMOVED lines=10> */
.L_x_2959:
[----:B------:R-:W-:-:S05]  /*99d0*/  IMAD.U32 R3, R3, 0x10000, RZ ;  /* 0x0001000003037824 */ /* 0x000fca00078e00ff */
[----:B------:R-:W-:-:S04]  /*99e0*/  F2FP.F16.F32.PACK_AB R3, RZ, R3 ;  /* 0x00000003ff03723e */ /* 0x000fc800000000ff */
[----:B------:R-:W-:-:S05]  /*99f0*/  PRMT R3, R3, 0x5410, RZ ;  /* 0x0000541003037816 */ /* 0x000fca00000000ff */
[----:B------:R1:W-:Y:S01]  /*9a00*/  STG.E desc[UR36][R16.64], R3 ;  /* 0x0000000310007986 */ /* 0x0003e2000c101924 */
[----:B------:R-:W-:Y:S05]  /*9a10*/  BRA `(.L_x_2953) ;  /* 0x0000000800cc7947 */ /* 0x000fea0003800000 */
.L_x_2958:
[----:B------:R-:W-:-:S04]  /*9a20*/  IMAD.U32 R2, R3, 0x10000, RZ ;  /* 0x0001000003027824 */ /* 0x000fc800078e00ff */
[----:B------:R-:W-:-:S06]  /*9a30*/  FMUL.FTZ R2, R2, 1 ;  /* 0x3f80000002027820 */ /* 0x000fcc0000410000 */
[----:B------:R-:W1:Y:S02]  /*9a40*/  F2F.F64.F32 R2, R2 ;  /* 0x0000000200027310 */ /* 0x000e640000201800 */
[----:B-1----:R1:W-:Y:S01]  /*9a50*/  STG.E.64 desc[UR36][R16.64], R2 ;  /* 0x0000000210007986 */ /* 0x0023e2000c101b24 */
[----:B------:R-:W-:Y:S05]  /*9a60*/  BRA `(.L_x_2953) ;  /* 0x0000000800b87947 */ /* 0x000fea0003800000 */
.L_x_2948:
        /* <DEDUP_REMOVED lines=13> */
.L_x_2962:
[----:B------:R-:W-:Y:S01]  /*9b40*/  IMAD.U32 R3, R3, 0x10000, RZ ;  /* 0x0001000003037824 */ /* 0x000fe200078e00ff */
[----:B------:R-:W-:-:S03]  /*9b50*/  CS2R R6, SRZ ;  /* 0x0000000000067805 */ /* 0x000fc6000001ff00 */
[----:B------:R-:W-:-:S04]  /*9b60*/  FMUL.FTZ R3, R3, 1 ;  /* 0x3f80000003037820 */ /* 0x000fc80000410000 */
[----:B------:R-:W1:Y:S02]  /*9b70*/  F2F.F64.F32 R4, R3 ;  /* 0x0000000300047310 */ /* 0x000e640000201800 */
[----:B-1----:R1:W-:Y:S01]  /*9b80*/  STG.E.128 desc[UR36][R16.64], R4 ;  /* 0x0000000410007986 */ /* 0x0023e2000c101d24 */
[----:B------:R-:W-:Y:S05]  /*9b90*/  BRA `(.L_x_2953) ;  /* 0x00000008006c7947 */ /* 0x000fea0003800000 */
.L_x_2961:
        /* <DEDUP_REMOVED lines=21> */
.L_x_2966:
[----:B------:R-:W-:Y:S05]  /*9cf0*/  BSYNC B0 ;  /* 0x0000000000007941 */ /* 0x000fea0003800000 */
.L_x_2965:
[----:B------:R-:W-:-:S05]  /*9d00*/  LOP3.LUT R3, R0, R3, RZ, 0xfc, !PT ;  /* 0x0000000300037212 */ /* 0x000fca00078efcff */
[----:B------:R1:W-:Y:S01]  /*9d10*/  STG.E.U8 desc[UR36][R16.64], R3 ;  /* 0x0000000310007986 */ /* 0x0003e2000c101124 */
[----:B------:R-:W-:Y:S05]  /*9d20*/  BRA `(.L_x_2953) ;  /* 0x0000000800087947 */ /* 0x000fea0003800000 */
.L_x_2964:
        /* <DEDUP_REMOVED lines=13> */
.L_x_2968:
[----:B------:R-:W-:Y:S01]  /*9e00*/  IMAD.MOV.U32 R0, RZ, RZ, 0x7f ;  /* 0x0000007fff007424 */ /* 0x000fe200078e00ff */
[----:B------:R-:W-:-:S04]  /*9e10*/  ISETP.GT.U32.AND P0, PT, R2, 0x7f800000, PT ;  /* 0x7f8000000200780c */ /* 0x000fc80003f04070 */
[----:B------:R-:W-:-:S09]  /*9e20*/  SEL R0, R0, 0x7c, P0 ;  /* 0x0000007c00007807 */ /* 0x000fd20000000000 */
.L_x_2969:
[----:B------:R-:W-:Y:S05]  /*9e30*/  BSYNC B0 ;  /* 0x0000000000007941 */ /* 0x000fea0003800000 */
.L_x_2967:
[----:B------:R-:W-:-:S04]  /*9e40*/  LOP3.LUT R2, R3, 0x80000000, RZ, 0xc0, !PT ;  /* 0x8000000003027812 */ /* 0x000fc800078ec0ff */
[----:B------:R-:W-:-:S04]  /*9e50*/  SHF.R.U32.HI R3, RZ, 0x18, R2 ;  /* 0x00000018ff037819 */ /* 0x000fc80000011602 */
[----:B------:R-:W-:-:S05]  /*9e60*/  LOP3.LUT R3, R0, R3, RZ, 0xfc, !PT ;  /* 0x0000000300037212 */ /* 0x000fca00078efcff */
[----:B------:R1:W-:Y:S01]  /*9e70*/  STG.E.U8 desc[UR36][R16.64], R3 ;  /* 0x0000000310007986 */ /* 0x0003e2000c101124 */
[----:B------:R-:W-:Y:S05]  /*9e80*/  BRA `(.L_x_2953) ;  /* 0x0000000400b07947 */ /* 0x000fea0003800000 */
.L_x_2963:
[----:B------:R1:W-:Y:S01]  /*9e90*/  STG.E.U16 desc[UR36][R16.64], R3 ;  /* 0x0000000310007986 */ /* 0x0003e2000c101524 */
[----:B------:R-:W-:Y:S05]  /*9ea0*/  BRA `(.L_x_2953) ;  /* 0x0000000400a87947 */ /* 0x000fea0003800000 */
.L_x_2960:
        /* <DEDUP_REMOVED lines=12> */
.L_x_2972:
        /* <DEDUP_REMOVED lines=17> */
.L_x_2975:
[----:B------:R-:W-:-:S04]  /*a080*/  LOP3.LUT R2, R3, 0x80000000, RZ, 0xc0, !PT ;  /* 0x8000000003027812 */ /* 0x000fc800078ec0ff */
[----:B------:R-:W-:-:S04]  /*a090*/  SHF.R.U32.HI R3, RZ, 0x18, R2 ;  /* 0x00000018ff037819 */ /* 0x000fc80000011602 */
[----:B------:R-:W-:-:S04]  /*a0a0*/  LOP3.LUT R0, R0, R3, RZ, 0xfc, !PT ;  /* 0x0000000300007212 */ /* 0x000fc800078efcff */
[----:B------:R-:W-:-:S07]  /*a0b0*/  PRMT R8, R0, 0x7610, R8 ;  /* 0x0000761000087816 */ /* 0x000fce0000000008 */
.L_x_2974:
[----:B------:R-:W-:Y:S05]  /*a0c0*/  BSYNC B0 ;  /* 0x0000000000007941 */ /* 0x000fea0003800000 */
.L_x_2973:
[----:B------:R1:W-:Y:S01]  /*a0d0*/  STG.E.U8 desc[UR36][R16.64], R8 ;  /* 0x0000000810007986 */ /* 0x0003e2000c101124 */
[----:B------:R-:W-:Y:S05]  /*a0e0*/  BRA `(.L_x_2953) ;  /* 0x0000000400187947 */ /* 0x000fea0003800000 */
.L_x_2971:
        /* <DEDUP_REMOVED lines=17> */
.L_x_2978:
[----:B------:R-:W-:-:S04]  /*a200*/  LOP3.LUT R2, R3, 0x80000000, RZ, 0xc0, !PT ;  /* 0x8000000003027812 */ /* 0x000fc800078ec0ff */
[----:B------:R-:W-:-:S04]  /*a210*/  SHF.R.U32.HI R3, RZ, 0x18, R2 ;  /* 0x00000018ff037819 */ /* 0x000fc80000011602 */
[----:B------:R-:W-:-:S04]  /*a220*/  LOP3.LUT R0, R0, R3, RZ, 0xfc, !PT ;  /* 0x0000000300007212 */ /* 0x000fc800078efcff */
[----:B------:R-:W-:-:S07]  /*a230*/  PRMT R8, R0, 0x7610, R8 ;  /* 0x0000761000087816 */ /* 0x000fce0000000008 */
.L_x_2977:
[----:B------:R-:W-:Y:S05]  /*a240*/  BSYNC B0 ;  /* 0x0000000000007941 */ /* 0x000fea0003800000 */
.L_x_2976:
[----:B------:R1:W-:Y:S01]  /*a250*/  STG.E.U8 desc[UR36][R16.64], R8 ;  /* 0x0000000810007986 */ /* 0x0003e2000c101124 */
[----:B------:R-:W-:Y:S05]  /*a260*/  BRA `(.L_x_2953) ;  /* 0x0000000000b87947 */ /* 0x000fea0003800000 */
.L_x_2970:
        /* <DEDUP_REMOVED lines=22> */
.L_x_2952:
        /* <DEDUP_REMOVED lines=16> */
.L_x_2981:
[----:B------:R-:W-:Y:S05]  /*a4d0*/  BRA `(.L_x_2953) ;  /* 0x00000000001c7947 */ /* 0x000fea0003800000 */
.L_x_2980:
[----:B------:R-:W-:-:S06]  /*a4e0*/  IMAD.U32 R3, R3, 0x10000, RZ ;  /* 0x0001000003037824 */ /* 0x000fcc00078e00ff */
[----:B------:R-:W1:Y:S02]  /*a4f0*/  F2I.U64.TRUNC R2, R3 ;  /* 0x0000000300027311 */ /* 0x000e64000020d800 */
[----:B-1----:R1:W-:Y:S01]  /*a500*/  STG.E.64 desc[UR36][R16.64], R2 ;  /* 0x0000000210007986 */ /* 0x0023e2000c101b24 */
[----:B------:R-:W-:Y:S05]  /*a510*/  BRA `(.L_x_2953) ;  /* 0x00000000000c7947 */ /* 0x000fea0003800000 */
.L_x_2979:
[----:B------:R-:W-:-:S06]  /*a520*/  IMAD.U32 R3, R3, 0x10000, RZ ;  /* 0x0001000003037824 */ /* 0x000fcc00078e00ff */
[----:B------:R-:W1:Y:S02]  /*a530*/  F2I.FTZ.U32.TRUNC.NTZ R3, R3 ;  /* 0x0000000300037305 */ /* 0x000e64000021f000 */
[----:B-1----:R1:W-:Y:S02]  /*a540*/  STG.E desc[UR36][R16.64], R3 ;  /* 0x0000000310007986 */ /* 0x0023e4000c101924 */
.L_x_2953:
[----:B------:R-:W-:-:S07]  /*a550*/  VIADD R19, R19, 0x80 ;  /* 0x0000008013137836 */ /* 0x000fce0000000000 */
.L_x_2904:
[----:B------:R-:W-:Y:S05]  /*a560*/  BSYNC B6 ;  /* 0x0000000000067941 */ /* 0x000fea0003800000 */
.L_x_2903:
[----:B------:R-:W-:Y:S02]  /*a570*/  ULDC UR4, c[0x0][0x210] ;  /* 0x0000840000047ab9 */ /* 0x000fe40000000800 */
[----:B------:R-:W-:-:S13]  /*a580*/  ISETP.GE.AND P0, PT, R19, UR4, PT ;  /* 0x0000000413007c0c */ /* 0x000fda000bf06270 */
[----:B------:R-:W-:Y:S05]  /*a590*/  @P0 EXIT ;  /* 0x000000000000094d */ /* 0x000fea0003800000 */
        /* <DEDUP_REMOVED lines=303> */
.L_x_2982:
        /* <DEDUP_REMOVED lines=22> */
.L_x_2986:
[----:B------:R-:W2:Y:S02]  /*b9f0*/  LDG.E.U8 R2, desc[UR36][R2.64] ;  /* 0x0000002402027981 */ /* 0x000ea4000c1e1100 */
[----:B--2---:R-:W-:-:S04]  /*ba00*/  I2FP.F32.U32 R0, R2 ;  /* 0x0000000200007245 */ /* 0x004fc80000201000 */
[----:B------:R-:W-:Y:S01]  /*ba10*/  F2FP.BF16.F32.PACK_AB R0, RZ, R0 ;  /* 0x00000000ff00723e */ /* 0x000fe200000010ff */
[----:B------:R-:W-:Y:S06]  /*ba20*/  BRA `(.L_x_2988) ;  /* 0x0000000c00907947 */ /* 0x000fec0003800000 */
.L_x_2985:
        /* <DEDUP_REMOVED lines=10> */
.L_x_2990:
[----:B------:R-:W2:Y:S02]  /*bad0*/  LDG.E R2, desc[UR36][R2.64] ;  /* 0x0000002402027981 */ /* 0x000ea4000c1e1900 */
[----:B--2---:R-:W-:-:S04]  /*bae0*/  I2FP.F32.S32 R0, R2 ;  /* 0x0000000200007245 */ /* 0x004fc80000201400 */
[----:B------:R-:W-:Y:S01]  /*baf0*/  F2FP.BF16.F32.PACK_AB R0, RZ, R0 ;  /* 0x00000000ff00723e */ /* 0x000fe200000010ff */
[----:B------:R-:W-:Y:S06]  /*bb00*/  BRA `(.L_x_2988) ;  /* 0x0000000c00587947 */ /* 0x000fec0003800000 */
.L_x_2989:
[----:B------:R-:W2:Y:S02]  /*bb10*/  LDG.E.U16 R2, desc[UR36][R2.64] ;  /* 0x0000002402027981 */ /* 0x000ea4000c1e1500 */
[----:B--2---:R-:W1:Y:S02]  /*bb20*/  I2F.S16 R0, R2 ;  /* 0x0000000200007306 */ /* 0x004e640000101400 */
[----:B-1----:R-:W-:Y:S01]  /*bb30*/  F2FP.BF16.F32.PACK_AB R0, RZ, R0 ;  /* 0x00000000ff00723e */ /* 0x002fe200000010ff */
[----:B------:R-:W-:Y:S06]  /*bb40*/  BRA `(.L_x_2988) ;  /* 0x0000000c00487947 */ /* 0x000fec0003800000 */
.L_x_2984:
        /* <DEDUP_REMOVED lines=9> */
.L_x_2992:
[----:B------:R-:W2:Y:S02]  /*bbe0*/  LDG.E.U16 R0, desc[UR36][R2.64] ;  /* 0x0000002402007981 */ /* 0x000ea4000c1e1500 */
[----:B--2---:R-:W-:-:S05]  /*bbf0*/  HADD2.F32 R0, -RZ, R0.H0_H0 ;  /* 0x20000000ff007230 */ /* 0x004fca0000004100 */
[----:B------:R-:W-:Y:S01]  /*bc00*/  F2FP.BF16.F32.PACK_AB R0, RZ, R0 ;  /* 0x00000000ff00723e */ /* 0x000fe200000010ff */
[----:B------:R-:W-:Y:S06]  /*bc10*/  BRA `(.L_x_2988) ;  /* 0x0000000c00147947 */ /* 0x000fec0003800000 */
.L_x_2991:
        /* <DEDUP_REMOVED lines=9> */
.L_x_2994:
[----:B------:R-:W2:Y:S02]  /*bcb0*/  LDG.E.U16 R2, desc[UR36][R2.64] ;  /* 0x0000002402027981 */ /* 0x000ea4000c1e1500 */
[----:B--2---:R-:W-:-:S05]  /*bcc0*/  HADD2.F32 R0, -RZ, R2.H0_H0 ;  /* 0x20000002ff007230 */ /* 0x004fca0000004100 */
[----:B------:R-:W-:Y:S01]  /*bcd0*/  F2FP.BF16.F32.PACK_AB R0, RZ, R0 ;  /* 0x00000000ff00723e */ /* 0x000fe200000010ff */
[----:B------:R-:W-:Y:S06]  /*bce0*/  BRA `(.L_x_2988) ;  /* 0x0000000800e07947 */ /* 0x000fec0003800000 */
.L_x_2993:
        /* <DEDUP_REMOVED lines=8> */
.L_x_2983:
        /* <DEDUP_REMOVED lines=13> */
.L_x_2997:
        /* <DEDUP_REMOVED lines=8> */
.L_x_2996:
        /* <DEDUP_REMOVED lines=28> */
.L_x_2999:
        /* <DEDUP_REMOVED lines=15> */
.L_x_2998:
[----:B------:R1:W5:Y:S01]  /*c170*/  LDG.E.U16 R0, desc[UR36][R2.64] ;  /* 0x0000002402007981 */ /* 0x000362000c1e1500 */
[----:B------:R-:W-:Y:S05]  /*c180*/  BRA `(.L_x_2988) ;  /* 0x0000000400b87947 */ /* 0x000fea0003800000 */
.L_x_2995:
        /* <DEDUP_REMOVED lines=12> */
.L_x_3002:
        /* <DEDUP_REMOVED lines=21> */
.L_x_3006:
[----:B------:R-:W-:Y:S05]  /*c3a0*/  BSYNC B1 ;  /* 0x0000000000017941 */ /* 0x000fea0003800000 */
.L_x_3005:
[----:B------:R-:W-:Y:S01]  /*c3b0*/  LEA R3, R0, 0x3b800000, 0x17 ;  /* 0x3b80000000037811 */ /* 0x000fe200078eb8ff */
[----:B------:R-:W-:-:S05]  /*c3c0*/  IMAD.SHL.U32 R0, R2, 0x100000, RZ ;  /* 0x0010000002007824 */ /* 0x000fca00078e00ff */
[----:B------:R-:W-:-:S07]  /*c3d0*/  LOP3.LUT R0, R3, R0, R4, 0xfe, !PT ;  /* 0x0000000003007212 */ /* 0x000fce00078efe04 */
.L_x_3004:
[----:B------:R-:W-:Y:S05]  /*c3e0*/  BSYNC B0 ;  /* 0x0000000000007941 */ /* 0x000fea0003800000 */
.L_x_3003:
[----:B------:R-:W-:Y:S01]  /*c3f0*/  F2FP.BF16.F32.PACK_AB R0, RZ, R0 ;  /* 0x00000000ff00723e */ /* 0x000fe200000010ff */
[----:B------:R-:W-:Y:S06]  /*c400*/  BRA `(.L_x_2988) ;  /* 0x0000000400187947 */ /* 0x000fec0003800000 */
.L_x_3001:
        /* <DEDUP_REMOVED lines=21> */
.L_x_3010:
[----:B------:R-:W-:Y:S05]  /*c560*/  BSYNC B1 ;  /* 0x0000000000017941 */ /* 0x000fea0003800000 */
.L_x_3009:
[----:B------:R-:W-:Y:S01]  /*c570*/  LEA R3, R0, 0x37800000, 0x17 ;  /* 0x3780000000037811 */ /* 0x000fe200078eb8ff */
[----:B------:R-:W-:-:S05]  /*c580*/  IMAD.SHL.U32 R0, R2, 0x200000, RZ ;  /* 0x0020000002007824 */ /* 0x000fca00078e00ff */
[----:B------:R-:W-:-:S07]  /*c590*/  LOP3.LUT R0, R3, R0, R4, 0xfe, !PT ;  /* 0x0000000003007212 */ /* 0x000fce00078efe04 */
.L_x_3008:
[----:B------:R-:W-:Y:S05]  /*c5a0*/  BSYNC B0 ;  /* 0x0000000000007941 */ /* 0x000fea0003800000 */
.L_x_3007:
[----:B------:R-:W-:Y:S01]  /*c5b0*/  F2FP.BF16.F32.PACK_AB R0, RZ, R0 ;  /* 0x00000000ff00723e */ /* 0x000fe200000010ff */
[----:B------:R-:W-:Y:S06]  /*c5c0*/  BRA `(.L_x_2988) ;  /* 0x0000000000a87947 */ /* 0x000fec0003800000 */
.L_x_3000:
        /* <DEDUP_REMOVED lines=14> */
.L_x_3014:
[----:B------:R-:W-:Y:S05]  /*c6b0*/  BSYNC B0 ;  /* 0x0000000000007941 */ /* 0x000fea0003800000 */
.L_x_3013:
[----:B------:R-:W-:Y:S01]  /*c6c0*/  F2FP.BF16.F32.PACK_AB R0, RZ, R0 ;  /* 0x00000000ff00723e */ /* 0x000fe200000010ff */
[----:B------:R-:W-:Y:S06]  /*c6d0*/  BRA `(.L_x_2988) ;  /* 0x0000000000647947 */ /* 0x000fec0003800000 */
.L_x_2987:
        /* <DEDUP_REMOVED lines=16> */
.L_x_3015:
[----:B------:R-:W-:Y:S01]  /*c7e0*/  PRMT R0, RZ, 0x7610, R0 ;  /* 0x00007610ff007816 */ /* 0x000fe20000000000 */
[----:B------:R-:W-:Y:S06]  /*c7f0*/  BRA `(.L_x_2988) ;  /* 0x00000000001c7947 */ /* 0x000fec0003800000 */
.L_x_3012:
[----:B------:R-:W2:Y:S02]  /*c800*/  LDG.E.64 R2, desc[UR36][R2.64] ;  /* 0x0000002402027981 */ /* 0x000ea4000c1e1b00 */
[----:B--2---:R-:W1:Y:S02]  /*c810*/  I2F.U64 R0, R2 ;  /* 0x0000000200007312 */ /* 0x004e640000301000 */
[----:B-1----:R-:W-:Y:S01]  /*c820*/  F2FP.BF16.F32.PACK_AB R0, RZ, R0 ;  /* 0x00000000ff00723e */ /* 0x002fe200000010ff */
[----:B------:R-:W-:Y:S06]  /*c830*/  BRA `(.L_x_2988) ;  /* 0x00000000000c7947 */ /* 0x000fec0003800000 */
.L_x_3011:
[----:B------:R-:W2:Y:S02]  /*c840*/  LDG.E R2, desc[UR36][R2.64] ;  /* 0x0000002402027981 */ /* 0x000ea4000c1e1900 */
[----:B--2---:R-:W-:-:S04]  /*c850*/  I2FP.F32.U32 R0, R2 ;  /* 0x0000000200007245 */ /* 0x004fc80000201000 */
[----:B------:R-:W-:-:S07]  /*c860*/  F2FP.BF16.F32.PACK_AB R0, RZ, R0 ;  /* 0x00000000ff00723e */ /* 0x000fce00000010ff */
.L_x_2988:
        /* <DEDUP_REMOVED lines=30> */
.L_x_3021:
[----:B------:R-:W-:Y:S01]  /*ca50*/  FSETP.GEU.FTZ.AND P0, PT, R7, -R6, PT ;  /* 0x800000060700720b */ /* 0x000fe20003f1e000 */
[----:B------:R-:W-:-:S12]  /*ca60*/  FADD.FTZ R0, R0, -1 ;  /* 0xbf80000000007421 */ /* 0x000fd80000010000 */
[----:B------:R-:W-:-:S07]  /*ca70*/  @!P0 FADD.FTZ R0, R0, -1 ;  /* 0xbf80000000008421 */ /* 0x000fce0000010000 */
.L_x_3020:
[----:B------:R-:W-:Y:S05]  /*ca80*/  BSYNC B1 ;  /* 0x0000000000017941 */ /* 0x000fea0003800000 */
.L_x_3019:
[----:B------:R-:W-:Y:S01]  /*ca90*/  FFMA.FTZ R3, -R6, R0, R3 ;  /* 0x0000000006037223 */ /* 0x000fe20000010103 */
[----:B------:R-:W-:Y:S06]  /*caa0*/  BRA `(.L_x_3017) ;  /* 0x00000000007c7947 */ /* 0x000fec0003800000 */
.L_x_3018:
        /* <DEDUP_REMOVED lines=15> */
.L_x_3024:
        /* <DEDUP_REMOVED lines=13> */
.L_x_3023:
[----:B------:R-:W-:Y:S05]  /*cc70*/  BSYNC B1 ;  /* 0x0000000000017941 */ /* 0x000fea0003800000 */
.L_x_3022:
[----:B------:R-:W-:-:S04]  /*cc80*/  FMUL.FTZ R3, R3, 1.1920928955078125e-07 ;  /* 0x3400000003037820 */ /* 0x000fc80000410000 */
[----:B------:R-:W-:-:S07]  /*cc90*/  FMUL.FTZ R3, R8, R3 ;  /* 0x0000000308037220 */ /* 0x000fce0000410000 */
.L_x_3017:
[----:B------:R-:W-:Y:S05]  /*cca0*/  BSYNC B0 ;  /* 0x0000000000007941 */ /* 0x000fea0003800000 */
.L_x_3016:
        /* <DEDUP_REMOVED lines=20> */
.L_x_3028:
[----:B------:R-:W-:-:S06]  /*cdf0*/  IMAD.U32 R3, R3, 0x10000, RZ ;  /* 0x0001000003037824 */ /* 0x000fcc00078e00ff */
[----:B------:R-:W1:Y:S02]  /*ce00*/  F2I.S64.TRUNC R2, R3 ;  /* 0x0000000300027311 */ /* 0x000e64000020d900 */
[----:B-1----:R-:W-:Y:S01]  /*ce10*/  STG.E.U8 desc[UR36][R16.64], R2 ;  /* 0x0000000210007986 */ /* 0x002fe2000c101124 */
[----:B------:R-:W-:Y:S05]  /*ce20*/  EXIT ;  /* 0x000000000000794d */ /* 0x000fea0003800000 */
.L_x_3027:
        /* <DEDUP_REMOVED lines=10> */
.L_x_3031:
[----:B------:R-:W-:-:S06]  /*ced0*/  IMAD.U32 R3, R3, 0x10000, RZ ;  /* 0x0001000003037824 */ /* 0x000fcc00078e00ff */
[----:B------:R-:W1:Y:S02]  /*cee0*/  F2I.FTZ.TRUNC.NTZ R3, R3 ;  /* 0x0000000300037305 */ /* 0x000e64000021f100 */
[----:B-1----:R-:W-:Y:S01]  /*cef0*/  STG.E desc[UR36][R16.64], R3 ;  /* 0x0000000310007986 */ /* 0x002fe2000c101924 */
[----:B------:R-:W-:Y:S05]  /*cf00*/  EXIT ;  /* 0x000000000000794d */ /* 0x000fea0003800000 */
.L_x_3030:
[----:B------:R-:W-:-:S06]  /*cf10*/  IMAD.U32 R3, R3, 0x10000, RZ ;  /* 0x0001000003037824 */ /* 0x000fcc00078e00ff */
[----:B------:R-:W1:Y:S02]  /*cf20*/  F2I.FTZ.TRUNC.NTZ R3, R3 ;  /* 0x0000000300037305 */ /* 0x000e64000021f100 */
[----:B-1----:R-:W-:Y:S01]  /*cf30*/  STG.E.U16 desc[UR36][R16.64], R3 ;  /* 0x0000000310007986 */ /* 0x002fe2000c101524 */
[----:B------:R-:W-:Y:S05]  /*cf40*/  EXIT ;  /* 0x000000000000794d */ /* 0x000fea0003800000 */
.L_x_3026:
        /* <DEDUP_REMOVED lines=9> */
.L_x_3033:
[----:B------:R-:W-:-:S05]  /*cfe0*/  IMAD.U32 R0, R3, 0x10000, RZ ;  /* 0x0001000003007824 */ /* 0x000fca00078e00ff */
[----:B------:R-:W-:-:S05]  /*cff0*/  F2FP.F16.F32.PACK_AB R0, RZ, R0 ;  /* 0x00000000ff00723e */ /* 0x000fca00000000ff */
[----:B------:R-:W-:Y:S01]  /*d000*/  STG.E.U16 desc[UR36][R16.64], R0 ;  /* 0x0000000010007986 */ /* 0x000fe2000c101524 */
[----:B------:R-:W-:Y:S05]  /*d010*/  EXIT ;  /* 0x000000000000794d */ /* 0x000fea0003800000 */
.L_x_3032:
        /* <DEDUP_REMOVED lines=10> */
.L_x_3035:
[----:B------:R-:W-:-:S05]  /*d0c0*/  IMAD.U32 R3, R3, 0x10000, RZ ;  /* 0x0001000003037824 */ /* 0x000fca00078e00ff */
[----:B------:R-:W-:-:S04]  /*d0d0*/  F2FP.F16.F32.PACK_AB R3, RZ, R3 ;  /* 0x00000003ff03723e */ /* 0x000fc800000000ff */
[----:B------:R-:W-:-:S05]  /*d0e0*/  PRMT R3, R3, 0x5410, RZ ;  /* 0x0000541003037816 */ /* 0x000fca00000000ff */
[----:B------:R-:W-:Y:S01]  /*d0f0*/  STG.E desc[UR36][R16.64], R3 ;  /* 0x0000000310007986 */ /* 0x000fe2000c101924 */
[----:B------:R-:W-:Y:S05]  /*d100*/  EXIT ;  /* 0x000000000000794d */ /* 0x000fea0003800000 */
.L_x_3034:
[----:B------:R-:W-:-:S04]  /*d110*/  IMAD.U32 R2, R3, 0x10000, RZ ;  /* 0x0001000003027824 */ /* 0x000fc800078e00ff */
[----:B------:R-:W-:-:S06]  /*d120*/  FMUL.FTZ R2, R2, 1 ;  /* 0x3f80000002027820 */ /* 0x000fcc0000410000 */
[----:B------:R-:W1:Y:S02]  /*d130*/  F2F.F64.F32 R2, R2 ;  /* 0x0000000200027310 */ /* 0x000e640000201800 */
[----:B-1----:R-:W-:Y:S01]  /*d140*/  STG.E.64 desc[UR36][R16.64], R2 ;  /* 0x0000000210007986 */ /* 0x002fe2000c101b24 */
[----:B------:R-:W-:Y:S05]  /*d150*/  EXIT ;  /* 0x000000000000794d */ /* 0x000fea0003800000 */
.L_x_3025:
        /* <DEDUP_REMOVED lines=13> */
.L_x_3038:
[----:B------:R-:W-:Y:S01]  /*d230*/  IMAD.U32 R3, R3, 0x10000, RZ ;  /* 0x0001000003037824 */ /* 0x000fe200078e00ff */
[----:B------:R-:W-:-:S03]  /*d240*/  CS2R R6, SRZ ;  /* 0x0000000000067805 */ /* 0x000fc6000001ff00 */
[----:B------:R-:W-:-:S04]  /*d250*/  FMUL.FTZ R3, R3, 1 ;  /* 0x3f80000003037820 */ /* 0x000fc80000410000 */
[----:B------:R-:W1:Y:S02]  /*d260*/  F2F.F64.F32 R4, R3 ;  /* 0x0000000300047310 */ /* 0x000e640000201800 */
[----:B-1----:R-:W-:Y:S01]  /*d270*/  STG.E.128 desc[UR36][R16.64], R4 ;  /* 0x0000000410007986 */ /* 0x002fe2000c101d24 */
[----:B------:R-:W-:Y:S05]  /*d280*/  EXIT ;  /* 0x000000000000794d */ /* 0x000fea0003800000 */
.L_x_3037:
        /* <DEDUP_REMOVED lines=21> */
.L_x_3042:
[----:B------:R-:W-:Y:S05]  /*d3e0*/  BSYNC B0 ;  /* 0x0000000000007941 */ /* 0x000fea0003800000 */
.L_x_3041:
[----:B------:R-:W-:-:S05]  /*d3f0*/  LOP3.LUT R3, R0, R3, RZ, 0xfc, !PT ;  /* 0x0000000300037212 */ /* 0x000fca00078efcff */
[----:B------:R-:W-:Y:S01]  /*d400*/  STG.E.U8 desc[UR36][R16.64], R3 ;  /* 0x0000000310007986 */ /* 0x000fe2000c101124 */
[----:B------:R-:W-:Y:S05]  /*d410*/  EXIT ;  /* 0x000000000000794d */ /* 0x000fea0003800000 */
.L_x_3040:
        /* <DEDUP_REMOVED lines=13> */
.L_x_3044:
[----:B------:R-:W-:Y:S01]  /*d4f0*/  IMAD.MOV.U32 R0, RZ, RZ, 0x7f ;  /* 0x0000007fff007424 */ /* 0x000fe200078e00ff */
[----:B------:R-:W-:-:S04]  /*d500*/  ISETP.GT.U32.AND P0, PT, R2, 0x7f800000, PT ;  /* 0x7f8000000200780c */ /* 0x000fc80003f04070 */
[----:B------:R-:W-:-:S09]  /*d510*/  SEL R0, R0, 0x7c, P0 ;  /* 0x0000007c00007807 */ /* 0x000fd20000000000 */
.L_x_3045:
[----:B------:R-:W-:Y:S05]  /*d520*/  BSYNC B0 ;  /* 0x0000000000007941 */ /* 0x000fea0003800000 */
.L_x_3043:
[----:B------:R-:W-:-:S04]  /*d530*/  LOP3.LUT R2, R3, 0x80000000, RZ, 0xc0, !PT ;  /* 0x8000000003027812 */ /* 0x000fc800078ec0ff */
[----:B------:R-:W-:-:S04]  /*d540*/  SHF.R.U32.HI R3, RZ, 0x18, R2 ;  /* 0x00000018ff037819 */ /* 0x000fc80000011602 */
[----:B------:R-:W-:-:S05]  /*d550*/  LOP3.LUT R3, R0, R3, RZ, 0xfc, !PT ;  /* 0x0000000300037212 */ /* 0x000fca00078efcff */
[----:B------:R-:W-:Y:S01]  /*d560*/  STG.E.U8 desc[UR36][R16.64], R3 ;  /* 0x0000000310007986 */ /* 0x000fe2000c101124 */
[----:B------:R-:W-:Y:S05]  /*d570*/  EXIT ;  /* 0x000000000000794d */ /* 0x000fea0003800000 */
.L_x_3039:
[----:B------:R-:W-:Y:S01]  /*d580*/  STG.E.U16 desc[UR36][R16.64], R3 ;  /* 0x0000000310007986 */ /* 0x000fe2000c101524 */
[----:B------:R-:W-:Y:S05]  /*d590*/  EXIT ;  /* 0x000000000000794d */ /* 0x000fea0003800000 */
.L_x_3036:
        /* <DEDUP_REMOVED lines=12> */
.L_x_3048:
        /* <DEDUP_REMOVED lines=17> */
.L_x_3051:
[----:B------:R-:W-:-:S04]  /*d770*/  LOP3.LUT R2, R3, 0x80000000, RZ, 0xc0, !PT ;  /* 0x8000000003027812 */ /* 0x000fc800078ec0ff */
[----:B------:R-:W-:-:S04]  /*d780*/  SHF.R.U32.HI R3, RZ, 0x18, R2 ;  /* 0x00000018ff037819 */ /* 0x000fc80000011602 */
[----:B------:R-:W-:-:S04]  /*d790*/  LOP3.LUT R0, R0, R3, RZ, 0xfc, !PT ;  /* 0x0000000300007212 */ /* 0x000fc800078efcff */
[----:B------:R-:W-:-:S07]  /*d7a0*/  PRMT R8, R0, 0x7610, R8 ;  /* 0x0000761000087816 */ /* 0x000fce0000000008 */
.L_x_3050:
[----:B------:R-:W-:Y:S05]  /*d7b0*/  BSYNC B0 ;  /* 0x0000000000007941 */ /* 0x000fea0003800000 */
.L_x_3049:
[----:B------:R-:W-:Y:S01]  /*d7c0*/  STG.E.U8 desc[UR36][R16.64], R8 ;  /* 0x0000000810007986 */ /* 0x000fe2000c101124 */
[----:B------:R-:W-:Y:S05]  /*d7d0*/  EXIT ;  /* 0x000000000000794d */ /* 0x000fea0003800000 */
.L_x_3047:
        /* <DEDUP_REMOVED lines=17> */
.L_x_3054:
[----:B------:R-:W-:-:S04]  /*d8f0*/  LOP3.LUT R2, R3, 0x80000000, RZ, 0xc0, !PT ;  /* 0x8000000003027812 */ /* 0x000fc800078ec0ff */
[----:B------:R-:W-:-:S04]  /*d900*/  SHF.R.U32.HI R3, RZ, 0x18, R2 ;  /* 0x00000018ff037819 */ /* 0x000fc80000011602 */
[----:B------:R-:W-:-:S04]  /*d910*/  LOP3.LUT R0, R0, R3, RZ, 0xfc, !PT ;  /* 0x0000000300007212 */ /* 0x000fc800078efcff */
[----:B------:R-:W-:-:S07]  /*d920*/  PRMT R8, R0, 0x7610, R8 ;  /* 0x0000761000087816 */ /* 0x000fce0000000008 */
.L_x_3053:
[----:B------:R-:W-:Y:S05]  /*d930*/  BSYNC B0 ;  /* 0x0000000000007941 */ /* 0x000fea0003800000 */
.L_x_3052:
[----:B------:R-:W-:Y:S01]  /*d940*/  STG.E.U8 desc[UR36][R16.64], R8 ;  /* 0x0000000810007986 */ /* 0x000fe2000c101124 */
[----:B------:R-:W-:Y:S05]  /*d950*/  EXIT ;  /* 0x000000000000794d */ /* 0x000fea0003800000 */
.L_x_3046:
        /* <DEDUP_REMOVED lines=22> */
.L_x_3029:
        /* <DEDUP_REMOVED lines=16> */
.L_x_3057:
[----:B------:R-:W-:Y:S05]  /*dbc0*/  EXIT ;  /* 0x000000000000794d */ /* 0x000fea0003800000 */
.L_x_3056:
[----:B------:R-:W-:-:S06]  /*dbd0*/  IMAD.U32 R3, R3, 0x10000, RZ ;  /* 0x0001000003037824 */ /* 0x000fcc00078e00ff */
[----:B------:R-:W1:Y:S02]  /*dbe0*/  F2I.U64.TRUNC R2, R3 ;  /* 0x0000000300027311 */ /* 0x000e64000020d800 */
[----:B-1----:R-:W-:Y:S01]  /*dbf0*/  STG.E.64 desc[UR36][R16.64], R2 ;  /* 0x0000000210007986 */ /* 0x002fe2000c101b24 */
[----:B------:R-:W-:Y:S05]  /*dc00*/  EXIT ;  /* 0x000000000000794d */ /* 0x000fea0003800000 */
.L_x_3055:
[----:B------:R-:W-:-:S06]  /*dc10*/  IMAD.U32 R3, R3, 0x10000, RZ ;  /* 0x0001000003037824 */ /* 0x000fcc00078e00ff */
[----:B------:R-:W1:Y:S02]  /*dc20*/  F2I.FTZ.U32.TRUNC.NTZ R3, R3 ;  /* 0x0000000300037305 */ /* 0x000e64000021f000 */
[----:B-1----:R-:W-:Y:S01]  /*dc30*/  STG.E desc[UR36][R16.64], R3 ;  /* 0x0000000310007986 */ /* 0x002fe2000c101924 */
[----:B------:R-:W-:Y:S05]  /*dc40*/  EXIT ;  /* 0x000000000000794d */ /* 0x000fea0003800000 */
.L_x_3058:
        /* <DEDUP_REMOVED lines=11> */
.L_x_57311:


//--------------------- .text._ZN2at6native27unrolled_elementwise_kernelINS0_13AUnaryFunctorIN3c108BFloat16ES4_S4_ZZZNS0_16fmod_kernel_cudaERNS_18TensorIteratorBaseEENKUlvE0_clEvENKUlvE2_clEvEUlS4_S4_E_EESt5arrayIPcLm2EELi4E23TrivialOffsetCalculatorILi1EjESF_NS0_6memory12LoadWithCastILi1EEENSG_13StoreWithCastILi1EEEEEviT_T0_T2_T3_T4_T5_ --------------------------
	.section	.text._ZN2at6native27unrolled_elementwise_kernelINS0_13AUnaryFunctorIN3c108BFloat16ES4_S4_ZZZNS0_16fmod_kernel_cudaERNS_18TensorIteratorBaseEENKUlvE0_clEvENKUlvE2_clEvEUlS4_S4_E_EESt5arrayIPcLm2EELi4E23TrivialOffsetCalculatorILi1EjESF_NS0_6memory12LoadWithCastILi1EEENSG_13StoreWithCastILi1EEEEEviT_T0_T2_T3_T4_T5_,"ax",@progbits
	.align	128
        .global         _ZN2at6native27unrolled_elementwise_kernelINS0_13AUnaryFunctorIN3c108BFloat16ES4_S4_ZZZNS0_16fmod_kernel_cudaERNS_18TensorIteratorBaseEENKUlvE0_clEvENKUlvE2_clEvEUlS4_S4_E_EESt5arrayIPcLm2EELi4E23TrivialOffsetCalculatorILi1EjESF_NS0_6memory12LoadWithCastILi1EEENSG_13StoreWithCastILi1EEEEEviT_T0_T2_T3_T4_T5_
        .type           _ZN2at6native27unrolled_elementwise_kernelINS0_13AUnaryFunctorIN3c108BFloat16ES4_S4_ZZZNS0_16fmod_kernel_cudaERNS_18TensorIteratorBaseEENKUlvE0_clEvENKUlvE2_clEvEUlS4_S4_E_EESt5arrayIPcLm2EELi4E23TrivialOffsetCalculatorILi1EjESF_NS0_6memory12LoadWithCastILi1EEENSG_13StoreWithCastILi1EEEEEviT_T0_T2_T3_T4_T5_,@function
        .size           _ZN2at6native27unrolled_elementwise_kernelINS0_13AUnaryFunctorIN3c108BFloat16ES4_S4_ZZZNS0_16fmod_kernel_cudaERNS_18TensorIteratorBaseEENKUlvE0_clEvENKUlvE2_clEvEUlS4_S4_E_EESt5arrayIPcLm2EELi4E23TrivialOffsetCalculatorILi1EjESF_NS0_6memory12LoadWithCastILi1EEENSG_13StoreWithCastILi1EEEEEviT_T0_T2_T3_T4_T5_,(.L_x_57312 - _ZN2at6native27unrolled_elementwise_kernelINS0_13AUnaryFunctorIN3c108BFloat16ES4_S4_ZZZNS0_16fmod_kernel_cudaERNS_18TensorIteratorBaseEENKUlvE0_clEvENKUlvE2_clEvEUlS4_S4_E_EESt5arrayIPcLm2EELi4E23TrivialOffsetCalculatorILi1EjESF_NS0_6memory12LoadWithCastILi1EEENSG_13StoreWithCastILi1EEEEEviT_T0_T2_T3_T4_T5_)
        .other          _ZN2at6native27unrolled_elementwise_kernelINS0_13AUnaryFunctorIN3c108BFloat16ES4_S4_ZZZNS0_16fmod_kernel_cudaERNS_18TensorIteratorBaseEENKUlvE0_clEvENKUlvE2_clEvEUlS4_S4_E_EESt5arrayIPcLm2EELi4E23TrivialOffsetCalculatorILi1EjESF_NS0_6memory12LoadWithCastILi1EEENSG_13StoreWithCastILi1EEEEEviT_T0_T2_T3_T4_T5_,@"STO_CUDA_ENTRY STV_DEFAULT"
_ZN2at6native27unrolled_elementwise_kernelINS0_13AUnaryFunctorIN3c108BFloat16ES4_S4_ZZZNS0_16fmod_kernel_cudaERNS_18TensorIteratorBaseEENKUlvE0_clEvENKUlvE2_clEvEUlS4_S4_E_EESt5arrayIPcLm2EELi4E23TrivialOffsetCalculatorILi1EjESF_NS0_6memory12LoadWithCastILi1EEENSG_13StoreWithCastILi1EEEEEviT_T0_T2_T3_T4_T5_:
.text._ZN2at6native27unrolled_elementwise_kernelINS0_13AUnaryFunctorIN3c108BFloat16ES4_S4_ZZZNS0_16fmod_kernel_cudaERNS_18TensorIteratorBaseEENKUlvE0_clEvENKUlvE2_clEvEUlS4_S4_E_EESt5arrayIPcLm2EELi4E23TrivialOffsetCalculatorILi1EjESF_NS0_6memory12LoadWithCastILi1EEENSG_13StoreWithCastILi1EEEEEviT_T0_T2_T3_T4_T5_:
        /* <DEDUP_REMOVED lines=36> */
.L_x_3064:
[----:B------:R-:W2:Y:S02]  /*0240*/  LDG.E.U8 R2, desc[UR36][R2.64] ;  /* 0x0000002402027981 */ /* 0x000ea4000c1e1100 */
[----:B--2---:R-:W-:-:S04]  /*0250*/  I2FP.F32.U32 R0, R2 ;  /* 0x0000000200007245 */ /* 0x004fc80000201000 */
[----:B------:R-:W-:-:S04]  /*0260*/  F2FP.BF16.F32.PACK_AB R0, RZ, R0 ;  /* 0x00000000ff00723e */ /* 0x000fc800000010ff */
[----:B------:R-:W-:Y:S01]  /*0270*/  PRMT R24, R0, 0x7610, R24 ;  /* 0x0000761000187816 */ /* 0x000fe20000000018 */
[----:B------:R-:W-:Y:S06]  /*0280*/  BRA `(.L_x_3066) ;  /* 0x0000000c00c87947 */ /* 0x000fec0003800000 */
.L_x_3063:
        /* <DEDUP_REMOVED lines=11> */
.L_x_3068:
[----:B------:R-:W2:Y:S02]  /*0340*/  LDG.E R2, desc[UR36][R2.64] ;  /* 0x0000002402027981 */ /* 0x000ea4000c1e1900 */
[----:B--2---:R-:W-:-:S04]  /*0350*/  I2FP.F32.S32 R0, R2 ;  /* 0x0000000200007245 */ /* 0x004fc80000201400 */
[----:B------:R-:W-:-:S04]  /*0360*/  F2FP.BF16.F32.PACK_AB R0, RZ, R0 ;  /* 0x00000000ff00723e */ /* 0x000fc800000010ff */
[----:B------:R-:W-:Y:S01]  /*0370*/  PRMT R24, R0, 0x7610, R24 ;  /* 0x0000761000187816 */ /* 0x000fe20000000018 */
[----:B------:R-:W-:Y:S06]  /*0380*/  BRA `(.L_x_3066) ;  /* 0x0000000c00887947 */ /* 0x000fec0003800000 */
.L_x_3067:
[----:B------:R-:W2:Y:S02]  /*0390*/  LDG.E.U16 R2, desc[UR36][R2.64] ;  /* 0x0000002402027981 */ /* 0x000ea4000c1e1500 */
[----:B--2---:R-:W0:Y:S02]  /*03a0*/  I2F.S16 R0, R2 ;  /* 0x0000000200007306 */ /* 0x004e240000101400 */
[----:B0-----:R-:W-:-:S04]  /*03b0*/  F2FP.BF16.F32.PACK_AB R0, RZ, R0 ;  /* 0x00000000ff00723e */ /* 0x001fc800000010ff */
[----:B------:R-:W-:Y:S01]  /*03c0*/  PRMT R24, R0, 0x7610, R24 ;  /* 0x0000761000187816 */ /* 0x000fe20000000018 */
[----:B------:R-:W-:Y:S06]  /*03d0*/  BRA `(.L_x_3066) ;  /* 0x0000000c00747947 */ /* 0x000fec0003800000 */
.L_x_3062:
        /* <DEDUP_REMOVED lines=9> */
.L_x_3070:
[----:B------:R-:W2:Y:S02]  /*0470*/  LDG.E.U16 R0, desc[UR36][R2.64] ;  /* 0x0000002402007981 */ /* 0x000ea4000c1e1500 */
[----:B--2---:R-:W-:-:S05]  /*0480*/  HADD2.F32 R0, -RZ, R0.H0_H0 ;  /* 0x20000000ff007230 */ /* 0x004fca0000004100 */
[----:B------:R-:W-:-:S04]  /*0490*/  F2FP.BF16.F32.PACK_AB R0, RZ, R0 ;  /* 0x00000000ff00723e */ /* 0x000fc800000010ff */
[----:B------:R-:W-:Y:S01]  /*04a0*/  PRMT R24, R0, 0x7610, R24 ;  /* 0x0000761000187816 */ /* 0x000fe20000000018 */
[----:B------:R-:W-:Y:S06]  /*04b0*/  BRA `(.L_x_3066) ;  /* 0x0000000c003c7947 */ /* 0x000fec0003800000 */
.L_x_3069:
        /* <DEDUP_REMOVED lines=9> */
.L_x_3072:
[----:B------:R-:W2:Y:S02]  /*0550*/  LDG.E.U16 R2, desc[UR36][R2.64] ;  /* 0x0000002402027981 */ /* 0x000ea4000c1e1500 */
[----:B--2---:R-:W-:-:S05]  /*0560*/  HADD2.F32 R0, -RZ, R2.H0_H0 ;  /* 0x20000002ff007230 */ /* 0x004fca0000004100 */
[----:B------:R-:W-:-:S04]  /*0570*/  F2FP.BF16.F32.PACK_AB R0, RZ, R0 ;  /* 0x00000000ff00723e */ /* 0x000fc800000010ff */
[----:B------:R-:W-:Y:S01]  /*0580*/  PRMT R24, R0, 0x7610, R24 ;  /* 0x0000761000187816 */ /* 0x000fe20000000018 */
[----:B------:R-:W-:Y:S06]  /*0590*/  BRA `(.L_x_3066) ;  /* 0x0000000c00047947 */ /* 0x000fec0003800000 */
.L_x_3071:
        /* <DEDUP_REMOVED lines=9> */
.L_x_3061:
        /* <DEDUP_REMOVED lines=14> */
.L_x_3075:
        /* <DEDUP_REMOVED lines=9> */
.L_x_3074:
        /* <DEDUP_REMOVED lines=28> */
.L_x_3077:
        /* <DEDUP_REMOVED lines=15> */
.L_x_3076:
[----:B------:R0:W5:Y:S01]  /*0a50*/  LDG.E.U16 R24, desc[UR36][R2.64] ;  /* 0x0000002402187981 */ /* 0x000162000c1e1500 */
[----:B------:R-:W-:Y:S05]  /*0a60*/  BRA `(.L_x_3066) ;  /* 0x0000000400d07947 */ /* 0x000fea0003800000 */
.L_x_3073:
        /* <DEDUP_REMOVED lines=13> */
.L_x_3080:
        /* <DEDUP_REMOVED lines=21> */
.L_x_3084:
[----:B------:R-:W-:Y:S05]  /*0c90*/  BSYNC B1 ;  /* 0x0000000000017941 */ /* 0x000fea0003800000 */
.L_x_3083:
[----:B------:R-:W-:Y:S01]  /*0ca0*/  LEA R3, R0, 0x3b800000, 0x17 ;  /* 0x3b80000000037811 */ /* 0x000fe200078eb8ff */
[----:B------:R-:W-:-:S05]  /*0cb0*/  IMAD.SHL.U32 R0, R2, 0x100000, RZ ;  /* 0x0010000002007824 */ /* 0x000fca00078e00ff */
[----:B------:R-:W-:-:S07]  /*0cc0*/  LOP3.LUT R0, R3, R0, R4, 0xfe, !PT ;  /* 0x0000000003007212 */ /* 0x000fce00078efe04 */
.L_x_3082:
[----:B------:R-:W-:Y:S05]  /*0cd0*/  BSYNC B0 ;  /* 0x0000000000007941 */ /* 0x000fea0003800000 */
.L_x_3081:
[----:B------:R-:W-:-:S04]  /*0ce0*/  F2FP.BF16.F32.PACK_AB R0, RZ, R0 ;  /* 0x00000000ff00723e */ /* 0x000fc800000010ff */
[----:B------:R-:W-:Y:S01]  /*0cf0*/  PRMT R24, R0, 0x7610, R24 ;  /* 0x0000761000187816 */ /* 0x000fe20000000018 */
[----:B------:R-:W-:Y:S06]  /*0d00*/  BRA `(.L_x_3066) ;  /* 0x0000000400287947 */ /* 0x000fec0003800000 */
.L_x_3079:
        /* <DEDUP_REMOVED lines=21> */
.L_x_3088:
[----:B------:R-:W-:Y:S05]  /*0e60*/  BSYNC B1 ;  /* 0x0000000000017941 */ /* 0x000fea0003800000 */
.L_x_3087:
[----:B------:R-:W-:Y:S01]  /*0e70*/  LEA R3, R0, 0x37800000, 0x17 ;  /* 0x3780000000037811 */ /* 0x000fe200078eb8ff */
[----:B------:R-:W-:-:S05]  /*0e80*/  IMAD.SHL.U32 R0, R2, 0x200000, RZ ;  /* 0x0020000002007824 */ /* 0x000fca00078e00ff */
[----:B------:R-:W-:-:S07]  /*0e90*/  LOP3.LUT R0, R3, R0, R4, 0xfe, !PT ;  /* 0x0000000003007212 */ /* 0x000fce00078efe04 */
.L_x_3086:
[----:B------:R-:W-:Y:S05]  /*0ea0*/  BSYNC B0 ;  /* 0x0000000000007941 */ /* 0x000fea0003800000 */
.L_x_3085:
[----:B------:R-:W-:-:S04]  /*0eb0*/  F2FP.BF16.F32.PACK_AB R0, RZ, R0 ;  /* 0x00000000ff00723e */ /* 0x000fc800000010ff */
[----:B------:R-:W-:Y:S01]  /*0ec0*/  PRMT R24, R0, 0x7610, R24 ;  /* 0x0000761000187816 */ /* 0x000fe20000000018 */
[----:B------:R-:W-:Y:S06]  /*0ed0*/  BRA `(.L_x_3066) ;  /* 0x0000000000b47947 */ /* 0x000fec0003800000 */
.L_x_3078:
        /* <DEDUP_REMOVED lines=14> */
.L_x_3092:
[----:B------:R-:W-:Y:S05]  /*0fc0*/  BSYNC B0 ;  /* 0x0000000000007941 */ /* 0x000fea0003800000 */
.L_x_3091:
[----:B------:R-:W-:-:S04]  /*0fd0*/  F2FP.BF16.F32.PACK_AB R0, RZ, R0 ;  /* 0x00000000ff00723e */ /* 0x000fc800000010ff */
[----:B------:R-:W-:Y:S01]  /*0fe0*/  PRMT R24, R0, 0x7610, R24 ;  /* 0x0000761000187816 */ /* 0x000fe20000000018 */
[----:B------:R-:W-:Y:S06]  /*0ff0*/  BRA `(.L_x_3066) ;  /* 0x00000000006c7947 */ /* 0x000fec0003800000 */
.L_x_3065:
        /* <DEDUP_REMOVED lines=16> */
.L_x_3093:
[----:B------:R-:W-:Y:S01]  /*1100*/  PRMT R24, RZ, 0x7610, R24 ;  /* 0x00007610ff187816 */ /* 0x000fe20000000018 */
[----:B------:R-:W-:Y:S06]  /*1110*/  BRA `(.L_x_3066) ;  /* 0x0000000000247947 */ /* 0x000fec0003800000 */
.L_x_3090:
[----:B------:R-:W2:Y:S02]  /*1120*/  LDG.E.64 R2, desc[UR36][R2.64] ;  /* 0x0000002402027981 */ /* 0x000ea4000c1e1b00 */
[----:B--2---:R-:W0:Y:S02]  /*1130*/  I2F.U64 R0, R2 ;  /* 0x0000000200007312 */ /* 0x004e240000301000 */
[----:B0-----:R-:W-:-:S04]  /*1140*/  F2FP.BF16.F32.PACK_AB R0, RZ, R0 ;  /* 0x00000000ff00723e */ /* 0x001fc800000010ff */
[----:B------:R-:W-:Y:S01]  /*1150*/  PRMT R24, R0, 0x7610, R24 ;  /* 0x0000761000187816 */ /* 0x000fe20000000018 */
[----:B------:R-:W-:Y:S06]  /*1160*/  BRA `(.L_x_3066) ;  /* 0x0000000000107947 */ /* 0x000fec0003800000 */
.L_x_3089:
[----:B------:R-:W2:Y:S02]  /*1170*/  LDG.E R2, desc[UR36][R2.64] ;  /* 0x0000002402027981 */ /* 0x000ea4000c1e1900 */
[----:B--2---:R-:W-:-:S04]  /*1180*/  I2FP.F32.U32 R0, R2 ;  /* 0x0000000200007245 */ /* 0x004fc80000201000 */
[----:B------:R-:W-:-:S04]  /*1190*/  F2FP.BF16.F32.PACK_AB R0, RZ, R0 ;  /* 0x00000000ff00723e */ /* 0x000fc800000010ff */
[----:B------:R-:W-:-:S07]  /*11a0*/  PRMT R24, R0, 0x7610, R24 ;  /* 0x0000761000187816 */ /* 0x000fce0000000018 */
.L_x_3066:
[----:B------:R-:W-:-:S07]  /*11b0*/  VIADD R18, R18, 0x80 ;  /* 0x0000008012127836 */ /* 0x000fce0000000000 */
.L_x_3060:
[----:B------:R-:W-:Y:S05]  /*11c0*/  BSYNC B6 ;  /* 0x0000000000067941 */ /* 0x000fea0003800000 */
.L_x_3059:
        /* <DEDUP_REMOVED lines=26> */
.L_x_3099:
[----:B------:R-:W2:Y:S02]  /*1370*/  LDG.E.U8 R2, desc[UR36][R2.64] ;  /* 0x0000002402027981 */ /* 0x000ea4000c1e1100 */
[----:B--2---:R-:W-:-:S04]  /*1380*/  I2FP.F32.U32 R0, R2 ;  /* 0x0000000200007245 */ /* 0x004fc80000201000 */
[----:B------:R-:W-:-:S04]  /*1390*/  F2FP.BF16.F32.PACK_AB R0, RZ, R0 ;  /* 0x00000000ff00723e */ /* 0x000fc800000010ff */
[----:B------:R-:W-:Y:S01]  /*13a0*/  PRMT R17, R0, 0x7610, R17 ;  /* 0x0000761000117816 */ /* 0x000fe20000000011 */
[----:B------:R-:W-:Y:S06]  /*13b0*/  BRA `(.L_x_3101) ;  /* 0x0000000c00c87947 */ /* 0x000fec0003800000 */
.L_x_3098:
        /* <DEDUP_REMOVED lines=11> */
.L_x_3103:
[----:B------:R-:W2:Y:S02]  /*1470*/  LDG.E R2, desc[UR36][R2.64] ;  /* 0x0000002402027981 */ /* 0x000ea4000c1e1900 */
[----:B--2---:R-:W-:-:S04]  /*1480*/  I2FP.F32.S32 R0, R2 ;  /* 0x0000000200007245 */ /* 0x004fc80000201400 */
[----:B------:R-:W-:-:S04]  /*1490*/  F2FP.BF16.F32.PACK_AB R0, RZ, R0 ;  /* 0x00000000ff00723e */ /* 0x000fc800000010ff */
[----:B------:R-:W-:Y:S01]  /*14a0*/  PRMT R17, R0, 0x7610, R17 ;  /* 0x0000761000117816 */ /* 0x000fe20000000011 */
[----:B------:R-:W-:Y:S06]  /*14b0*/  BRA `(.L_x_3101) ;  /* 0x0000000c00887947 */ /* 0x000fec0003800000 */
.L_x_3102:
[----:B------:R-:W2:Y:S02]  /*14c0*/  LDG.E.U16 R2, desc[UR36][R2.64] ;  /* 0x0000002402027981 */ /* 0x000ea4000c1e1500 */
[----:B--2---:R-:W0:Y:S02]  /*14d0*/  I2F.S16 R0, R2 ;  /* 0x0000000200007306 */ /* 0x004e240000101400 */
[----:B0-----:R-:W-:-:S04]  /*14e0*/  F2FP.BF16.F32.PACK_AB R0, RZ, R0 ;  /* 0x00000000ff00723e */ /* 0x001fc800000010ff */
[----:B------:R-:W-:Y:S01]  /*14f0*/  PRMT R17, R0, 0x7610, R17 ;  /* 0x0000761000117816 */ /* 0x000fe20000000011 */
[----:B------:R-:W-:Y:S06]  /*1500*/  BRA `(.L_x_3101) ;  /* 0x0000000c00747947 */ /* 0x000fec0003800000 */
.L_x_3097:
        /* <DEDUP_REMOVED lines=9> */
.L_x_3105:
[----:B------:R-:W2:Y:S02]  /*15a0*/  LDG.E.U16 R0, desc[UR36][R2.64] ;  /* 0x0000002402007981 */ /* 0x000ea4000c1e1500 */
[----:B--2---:R-:W-:-:S05]  /*15b0*/  HADD2.F32 R0, -RZ, R0.H0_H0 ;  /* 0x20000000ff007230 */ /* 0x004fca0000004100 */
[----:B------:R-:W-:-:S04]  /*15c0*/  F2FP.BF16.F32.PACK_AB R0, RZ, R0 ;  /* 0x00000000ff00723e */ /* 0x000fc800000010ff */
[----:B------:R-:W-:Y:S01]  /*15d0*/  PRMT R17, R0, 0x7610, R17 ;  /* 0x0000761000117816 */ /* 0x000fe20000000011 */
[----:B------:R-:W-:Y:S06]  /*15e0*/  BRA `(.L_x_3101) ;  /* 0x0000000c003c7947 */ /* 0x000fec0003800000 */
.L_x_3104:
        /* <DEDUP_REMOVED lines=9> */
.L_x_3107:
[----:B------:R-:W2:Y:S02]  /*1680*/  LDG.E.U16 R2, desc[UR36][R2.64] ;  /* 0x0000002402027981 */ /* 0x000ea4000c1e1500 */
[----:B--2---:R-:W-:-:S05]  /*1690*/  HADD2.F32 R0, -RZ, R2.H0_H0 ;  /* 0x20000002ff007230 */ /* 0x004fca0000004100 */
[----:B------:R-:W-:-:S04]  /*16a0*/  F2FP.BF16.F32.PACK_AB R0, RZ, R0 ;  /* 0x00000000ff00723e */ /* 0x000fc800000010ff */
[----:B------:R-:W-:Y:S01]  /*16b0*/  PRMT R17, R0, 0x7610, R17 ;  /* 0x0000761000117816 */ /* 0x000fe20000000011 */
[----:B------:R-:W-:Y:S06]  /*16c0*/  BRA `(.L_x_3101) ;  /* 0x0000000c00047947 */ /* 0x000fec0003800000 */
.L_x_3106:
        /* <DEDUP_REMOVED lines=9> */
.L_x_3096:
        /* <DEDUP_REMOVED lines=14> */
.L_x_3110:
        /* <DEDUP_REMOVED lines=9> */
.L_x_3109:
        /* <DEDUP_REMOVED lines=28> */
.L_x_3112:
        /* <DEDUP_REMOVED lines=15> */
.L_x_3111:
[----:B------:R0:W5:Y:S01]  /*1b80*/  LDG.E.U16 R17, desc[UR36][R2.64] ;  /* 0x0000002402117981 */ /* 0x000162000c1e1500 */
[----:B------:R-:W-:Y:S05]  /*1b90*/  BRA `(.L_x_3101) ;  /* 0x0000000400d07947 */ /* 0x000fea0003800000 */
.L_x_3108:
        /* <DEDUP_REMOVED lines=13> */
.L_x_3115:
        /* <DEDUP_REMOVED lines=21> */
.L_x_3119:
[----:B------:R-:W-:Y:S05]  /*1dc0*/  BSYNC B1 ;  /* 0x0000000000017941 */ /* 0x000fea0003800000 */
.L_x_3118:
[----:B------:R-:W-:Y:S01]  /*1dd0*/  LEA R3, R0, 0x3b800000, 0x17 ;  /* 0x3b80000000037811 */ /* 0x000fe200078eb8ff */
[----:B------:R-:W-:-:S05]  /*1de0*/  IMAD.SHL.U32 R0, R2, 0x100000, RZ ;  /* 0x0010000002007824 */ /* 0x000fca00078e00ff */
[----:B------:R-:W-:-:S07]  /*1df0*/  LOP3.LUT R0, R3, R0, R4, 0xfe, !PT ;  /* 0x0000000003007212 */ /* 0x000fce00078efe04 */
.L_x_3117:
[----:B------:R-:W-:Y:S05]  /*1e00*/  BSYNC B0 ;  /* 0x0000000000007941 */ /* 0x000fea0003800000 */
.L_x_3116:
[----:B------:R-:W-:-:S04]  /*1e10*/  F2FP.BF16.F32.PACK_AB R0, RZ, R0 ;  /* 0x00000000ff00723e */ /* 0x000fc800000010ff */
[----:B------:R-:W-:Y:S01]  /*1e20*/  PRMT R17, R0, 0x7610, R17 ;  /* 0x0000761000117816 */ /* 0x000fe20000000011 */
[----:B------:R-:W-:Y:S06]  /*1e30*/  BRA `(.L_x_3101) ;  /* 0x0000000400287947 */ /* 0x000fec0003800000 */
.L_x_3114:
        /* <DEDUP_REMOVED lines=21> */
.L_x_3123:
[----:B------:R-:W-:Y:S05]  /*1f90*/  BSYNC B1 ;  /* 0x0000000000017941 */ /* 0x000fea0003800000 */
.L_x_3122:
[----:B------:R-:W-:Y:S01]  /*1fa0*/  LEA R3, R0, 0x37800000, 0x17 ;  /* 0x3780000000037811 */ /* 0x000fe200078eb8ff */
[----:B------:R-:W-:-:S05]  /*1fb0*/  IMAD.SHL.U32 R0, R2, 0x200000, RZ ;  /* 0x0020000002007824 */ /* 0x000fca00078e00ff */
[----:B------:R-:W-:-:S07]  /*1fc0*/  LOP3.LUT R0, R3, R0, R4, 0xfe, !PT ;  /* 0x0000000003007212 */ /* 0x000fce00078efe04 */
.L_x_3121:
[----:B------:R-:W-:Y:S05]  /*1fd0*/  BSYNC B0 ;  /* 0x0000000000007941 */ /* 0x000fea0003800000 */
.L_x_3120:
[----:B------:R-:W-:-:S04]  /*1fe0*/  F2FP.BF16.F32.PACK_AB R0, RZ, R0 ;  /* 0x00000000ff00723e */ /* 0x000fc800000010ff */
[----:B------:R-:W-:Y:S01]  /*1ff0*/  PRMT R17, R0, 0x7610, R17 ;  /* 0x0000761000117816 */ /* 0x000fe20000000011 */
[----:B------:R-:W-:Y:S06]  /*2000*/  BRA `(.L_x_3101) ;  /* 0x0000000000b47947 */ /* 0x000fec0003800000 */
.L_x_3113:
        /* <DEDUP_REMOVED lines=14> */
.L_x_3127:
[----:B------:R-:W-:Y:S05]  /*20f0*/  BSYNC B0 ;  /* 0x0000000000007941 */ /* 0x000fea0003800000 */
.L_x_3126:
[----:B------:R-:W-:-:S04]  /*2100*/  F2FP.BF16.F32.PACK_AB R0, RZ, R0 ;  /* 0x00000000ff00723e */ /* 0x000fc800000010ff */
[----:B------:R-:W-:Y:S01]  /*2110*/  PRMT R17, R0, 0x7610, R17 ;  /* 0x0000761000117816 */ /* 0x000fe20000000011 */
[----:B------:R-:W-:Y:S06]  /*2120*/  BRA `(.L_x_3101) ;  /* 0x00000000006c7947 */ /* 0x000fec0003800000 */
.L_x_3100:
        /* <DEDUP_REMOVED lines=16> */
.L_x_3128:
[----:B------:R-:W-:Y:S01]  /*2230*/  PRMT R17, RZ, 0x7610, R17 ;  /* 0x00007610ff117816 */ /* 0x000fe20000000011 */
[----:B------:R-:W-:Y:S06]  /*2240*/  BRA `(.L_x_3101) ;  /* 0x0000000000247947 */ /* 0x000fec0003800000 */
.L_x_3125:
[----:B------:R-:W2:Y:S02]  /*2250*/  LDG.E.64 R2, desc[UR36][R2.64] ;  /* 0x0000002402027981 */ /* 0x000ea4000c1e1b00 */
[----:B--2---:R-:W0:Y:S02]  /*2260*/  I2F.U64 R0, R2 ;  /* 0x0000000200007312 */ /* 0x004e240000301000 */
[----:B0-----:R-:W-:-:S04]  /*2270*/  F2FP.BF16.F32.PACK_AB R0, RZ, R0 ;  /* 0x00000000ff00723e */ /* 0x001fc800000010ff */
[----:B------:R-:W-:Y:S01]  /*2280*/  PRMT R17, R0, 0x7610, R17 ;  /* 0x0000761000117816 */ /* 0x000fe20000000011 */
[----:B------:R-:W-:Y:S06]  /*2290*/  BRA `(.L_x_3101) ;  /* 0x0000000000107947 */ /* 0x000fec0003800000 */
.L_x_3124:
[----:B------:R-:W2:Y:S02]  /*22a0*/  LDG.E R2, desc[UR36][R2.64] ;  /* 0x0000002402027981 */ /* 0x000ea4000c1e1900 */
[----:B--2---:R-:W-:-:S04]  /*22b0*/  I2FP.F32.U32 R0, R2 ;  /* 0x0000000200007245 */ /* 0x004fc80000201000 */
[----:B------:R-:W-:-:S04]  /*22c0*/  F2FP.BF16.F32.PACK_AB R0, RZ, R0 ;  /* 0x00000000ff00723e */ /* 0x000fc800000010ff */
[----:B------:R-:W-:-:S07]  /*22d0*/  PRMT R17, R0, 0x7610, R17 ;  /* 0x0000761000117816 */ /* 0x000fce0000000011 */
.L_x_3101:
[----:B------:R-:W-:-:S07]  /*22e0*/  VIADD R18, R18, 0x80 ;  /* 0x0000008012127836 */ /* 0x000fce0000000000 */
.L_x_3095:
[----:B------:R-:W-:Y:S05]  /*22f0*/  BSYNC B6 ;  /* 0x0000000000067941 */ /* 0x000fea0003800000 */
.L_x_3094:
        /* <DEDUP_REMOVED lines=28> */
.L_x_3134:
[----:B------:R-:W2:Y:S02]  /*24c0*/  LDG.E.U8 R4, desc[UR36][R4.64] ;  /* 0x0000002404047981 */ /* 0x000ea4000c1e1100 */
[----:B--2---:R-:W-:-:S04]  /*24d0*/  I2FP.F32.U32 R0, R4 ;  /* 0x0000000400007245 */ /* 0x004fc80000201000 */
[----:B------:R-:W-:-:S04]  /*24e0*/  F2FP.BF16.F32.PACK_AB R0, RZ, R0 ;  /* 0x00000000ff00723e */ /* 0x000fc800000010ff */
[----:B------:R-:W-:Y:S01]  /*24f0*/  PRMT R2, R0, 0x7610, R2 ;  /* 0x0000761000027816 */ /* 0x000fe20000000002 */
[----:B------:R-:W-:Y:S06]  /*2500*/  BRA `(.L_x_3136) ;  /* 0x0000000c00c47947 */ /* 0x000fec0003800000 */
.L_x_3133:
        /* <DEDUP_REMOVED lines=11> */
.L_x_3138:
[----:B------:R-:W2:Y:S02]  /*25c0*/  LDG.E R4, desc[UR36][R4.64] ;  /* 0x0000002404047981 */ /* 0x000ea4000c1e1900 */
[----:B--2---:R-:W-:-:S04]  /*25d0*/  I2FP.F32.S32 R0, R4 ;  /* 0x0000000400007245 */ /* 0x004fc80000201400 */
[----:B------:R-:W-:-:S04]  /*25e0*/  F2FP.BF16.F32.PACK_AB R0, RZ, R0 ;  /* 0x00000000ff00723e */ /* 0x000fc800000010ff */
[----:B------:R-:W-:Y:S01]  /*25f0*/  PRMT R2, R0, 0x7610, R2 ;  /* 0x0000761000027816 */ /* 0x000fe20000000002 */
[----:B------:R-:W-:Y:S06]  /*2600*/  BRA `(.L_x_3136) ;  /* 0x0000000c00847947 */ /* 0x000fec0003800000 */
.L_x_3137:
[----:B------:R-:W2:Y:S02]  /*2610*/  LDG.E.U16 R4, desc[UR36][R4.64] ;  /* 0x0000002404047981 */ /* 0x000ea4000c1e1500 */
[----:B--2---:R-:W0:Y:S02]  /*2620*/  I2F.S16 R0, R4 ;  /* 0x0000000400007306 */ /* 0x004e240000101400 */
[----:B0-----:R-:W-:-:S04]  /*2630*/  F2FP.BF16.F32.PACK_AB R0, RZ, R0 ;  /* 0x00000000ff00723e */ /* 0x001fc800000010ff */
[----:B------:R-:W-:Y:S01]  /*2640*/  PRMT R2, R0, 0x7610, R2 ;  /* 0x0000761000027816 */ /* 0x000fe20000000002 */
[----:B------:R-:W-:Y:S06]  /*2650*/  BRA `(.L_x_3136) ;  /* 0x0000000c00707947 */ /* 0x000fec0003800000 */
.L_x_3132:
        /* <DEDUP_REMOVED lines=9> */
.L_x_3140:
[----:B------:R-:W2:Y:S02]  /*26f0*/  LDG.E.U16 R0, desc[UR36][R4.64] ;  /* 0x0000002404007981 */ /* 0x000ea4000c1e1500 */
[----:B--2---:R-:W-:-:S05]  /*2700*/  HADD2.F32 R0, -RZ, R0.H0_H0 ;  /* 0x20000000ff007230 */ /* 0x004fca0000004100 */
[----:B------:R-:W-:-:S04]  /*2710*/  F2FP.BF16.F32.PACK_AB R0, RZ, R0 ;  /* 0x00000000ff00723e */ /* 0x000fc800000010ff */
[----:B------:R-:W-:Y:S01]  /*2720*/  PRMT R2, R0, 0x7610, R2 ;  /* 0x0000761000027816 */ /* 0x000fe20000000002 */
[----:B------:R-:W-:Y:S06]  /*2730*/  BRA `(.L_x_3136) ;  /* 0x0000000c00387947 */ /* 0x000fec0003800000 */
.L_x_3139:
        /* <DEDUP_REMOVED lines=9> */
.L_x_3142:
[----:B------:R-:W2:Y:S02]  /*27d0*/  LDG.E.U16 R4, desc[UR36][R4.64] ;  /* 0x0000002404047981 */ /* 0x000ea4000c1e1500 */
[----:B--2---:R-:W-:-:S05]  /*27e0*/  HADD2.F32 R0, -RZ, R4.H0_H0 ;  /* 0x20000004ff007230 */ /* 0x004fca0000004100 */
[----:B------:R-:W-:-:S04]  /*27f0*/  F2FP.BF16.F32.PACK_AB R0, RZ, R0 ;  /* 0x00000000ff00723e */ /* 0x000fc800000010ff */
[----:B------:R-:W-:Y:S01]  /*2800*/  PRMT R2, R0, 0x7610, R2 ;  /* 0x0000761000027816 */ /* 0x000fe20000000002 */
[----:B------:R-:W-:Y:S06]  /*2810*/  BRA `(.L_x_3136) ;  /* 0x0000000c00007947 */ /* 0x000fec0003800000 */
.L_x_3141:
        /* <DEDUP_REMOVED lines=9> */
.L_x_3131:
        /* <DEDUP_REMOVED lines=14> */
.L_x_3145:
        /* <DEDUP_REMOVED lines=9> */
.L_x_3144:
        /* <DEDUP_REMOVED lines=28> */
.L_x_3147:
        /* <DEDUP_REMOVED lines=14> */
.L_x_3146:
[----:B------:R0:W5:Y:S01]  /*2cc0*/  LDG.E.U16 R2, desc[UR36][R4.64] ;  /* 0x0000002404027981 */ /* 0x000162000c1e1500 */
[----:B------:R-:W-:Y:S05]  /*2cd0*/  BRA `(.L_x_3136) ;  /* 0x0000000400d07947 */ /* 0x000fea0003800000 */
.L_x_3143:
        /* <DEDUP_REMOVED lines=13> */
.L_x_3150:
        /* <DEDUP_REMOVED lines=21> */
.L_x_3154:
[----:B------:R-:W-:Y:S05]  /*2f00*/  BSYNC B1 ;  /* 0x0000000000017941 */ /* 0x000fea0003800000 */
.L_x_3153:
[----:B------:R-:W-:Y:S01]  /*2f10*/  LEA R3, R0, 0x3b800000, 0x17 ;  /* 0x3b80000000037811 */ /* 0x000fe200078eb8ff */
[----:B------:R-:W-:-:S05]  /*2f20*/  IMAD.SHL.U32 R0, R2, 0x100000, RZ ;  /* 0x0010000002007824 */ /* 0x000fca00078e00ff */
[----:B------:R-:W-:-:S07]  /*2f30*/  LOP3.LUT R0, R3, R0, R4, 0xfe, !PT ;  /* 0x0000000003007212 */ /* 0x000fce00078efe04 */
.L_x_3152:
[----:B------:R-:W-:Y:S05]  /*2f40*/  BSYNC B0 ;  /* 0x0000000000007941 */ /* 0x000fea0003800000 */
.L_x_3151:
[----:B------:R-:W-:-:S04]  /*2f50*/  F2FP.BF16.F32.PACK_AB R0, RZ, R0 ;  /* 0x00000000ff00723e */ /* 0x000fc800000010ff */
[----:B------:R-:W-:Y:S01]  /*2f60*/  PRMT R2, R0, 0x7610, R2 ;  /* 0x0000761000027816 */ /* 0x000fe20000000002 */
[----:B------:R-:W-:Y:S06]  /*2f70*/  BRA `(.L_x_3136) ;  /* 0x0000000400287947 */ /* 0x000fec0003800000 */
.L_x_3149:
        /* <DEDUP_REMOVED lines=21> */
.L_x_3158:
[----:B------:R-:W-:Y:S05]  /*30d0*/  BSYNC B1 ;  /* 0x0000000000017941 */ /* 0x000fea0003800000 */
.L_x_3157:
[----:B------:R-:W-:Y:S01]  /*30e0*/  LEA R3, R0, 0x37800000, 0x17 ;  /* 0x3780000000037811 */ /* 0x000fe200078eb8ff */
[----:B------:R-:W-:-:S05]  /*30f0*/  IMAD.SHL.U32 R0, R2, 0x200000, RZ ;  /* 0x0020000002007824 */ /* 0x000fca00078e00ff */
[----:B------:R-:W-:-:S07]  /*3100*/  LOP3.LUT R0, R3, R0, R4, 0xfe, !PT ;  /* 0x0000000003007212 */ /* 0x000fce00078efe04 */
.L_x_3156:
[----:B------:R-:W-:Y:S05]  /*3110*/  BSYNC B0 ;  /* 0x0000000000007941 */ /* 0x000fea0003800000 */
.L_x_3155:
[----:B------:R-:W-:-:S04]  /*3120*/  F2FP.BF16.F32.PACK_AB R0, RZ, R0 ;  /* 0x00000000ff00723e */ /* 0x000fc800000010ff */
[----:B------:R-:W-:Y:S01]  /*3130*/  PRMT R2, R0, 0x7610, R2 ;  /* 0x0000761000027816 */ /* 0x000fe20000000002 */
[----:B------:R-:W-:Y:S06]  /*3140*/  BRA `(.L_x_3136) ;  /* 0x0000000000b47947 */ /* 0x000fec0003800000 */
.L_x_3148:
        /* <DEDUP_REMOVED lines=14> */
.L_x_3162:
[----:B------:R-:W-:Y:S05]  /*3230*/  BSYNC B0 ;  /* 0x0000000000007941 */ /* 0x000fea0003800000 */
.L_x_3161:
[----:B------:R-:W-:-:S04]  /*3240*/  F2FP.BF16.F32.PACK_AB R0, RZ, R0 ;  /* 0x00000000ff00723e */ /* 0x000fc800000010ff */
[----:B------:R-:W-:Y:S01]  /*3250*/  PRMT R2, R0, 0x7610, R2 ;  /* 0x0000761000027816 */ /* 0x000fe20000000002 */
[----:B------:R-:W-:Y:S06]  /*3260*/  BRA `(.L_x_3136) ;  /* 0x00000000006c7947 */ /* 0x000fec0003800000 */
.L_x_3135:
        /* <DEDUP_REMOVED lines=16> */
.L_x_3163:
[----:B------:R-:W-:Y:S01]  /*3370*/  PRMT R2, RZ, 0x7610, R2 ;  /* 0x00007610ff027816 */ /* 0x000fe20000000002 */
[----:B------:R-:W-:Y:S06]  /*3380*/  BRA `(.L_x_3136) ;  /* 0x0000000000247947 */ /* 0x000fec0003800000 */
.L_x_3160:
[----:B------:R-:W2:Y:S02]  /*3390*/  LDG.E.64 R4, desc[UR36][R4.64] ;  /* 0x0000002404047981 */ /* 0x000ea4000c1e1b00 */
[----:B--2---:R-:W0:Y:S02]  /*33a0*/  I2F.U64 R0, R4 ;  /* 0x0000000400007312 */ /* 0x004e240000301000 */
[----:B0-----:R-:W-:-:S04]  /*33b0*/  F2FP.BF16.F32.PACK_AB R0, RZ, R0 ;  /* 0x00000000ff00723e */ /* 0x001fc800000010ff */
[----:B------:R-:W-:Y:S01]  /*33c0*/  PRMT R2, R0, 0x7610, R2 ;  /* 0x0000761000027816 */ /* 0x000fe20000000002 */
[----:B------:R-:W-:Y:S06]  /*33d0*/  BRA `(.L_x_3136) ;  /* 0x0000000000107947 */ /* 0x000fec0003800000 */
.L_x_3159:
[----:B------:R-:W2:Y:S02]  /*33e0*/  LDG.E R4, desc[UR36][R4.64] ;  /* 0x0000002404047981 */ /* 0x000ea4000c1e1900 */
[----:B--2---:R-:W-:-:S04]  /*33f0*/  I2FP.F32.U32 R0, R4 ;  /* 0x0000000400007245 */ /* 0x004fc80000201000 */
[----:B------:R-:W-:-:S04]  /*3400*/  F2FP.BF16.F32.PACK_AB R0, RZ, R0 ;  /* 0x00000000ff00723e */ /* 0x000fc800000010ff */
[----:B------:R-:W-:-:S07]  /*3410*/  PRMT R2, R0, 0x7610, R2 ;  /* 0x0000761000027816 */ /* 0x000fce0000000002 */
.L_x_3136:
[----:B------:R-:W-:-:S07]  /*3420*/  VIADD R18, R18, 0x80 ;  /* 0x0000008012127836 */ /* 0x000fce0000000000 */
.L_x_3130:
[----:B------:R-:W-:Y:S05]  /*3430*/  BSYNC B6 ;  /* 0x0000000000067941 */ /* 0x000fea0003800000 */
.L_x_3129:
        /* <DEDUP_REMOVED lines=25> */
.L_x_3169:
[----:B------:R-:W2:Y:S02]  /*35d0*/  LDG.E.U8 R4, desc[UR36][R4.64] ;  /* 0x0000002404047981 */ /* 0x000ea4000c1e1100 */
[----:B--2---:R-:W-:-:S04]  /*35e0*/  I2FP.F32.U32 R0, R4 ;  /* 0x0000000400007245 */ /* 0x004fc80000201000 */
[----:B------:R-:W-:-:S04]  /*35f0*/  F2FP.BF16.F32.PACK_AB R0, RZ, R0 ;  /* 0x00000000ff00723e */ /* 0x000fc800000010ff */
[----:B------:R-:W-:Y:S01]  /*3600*/  PRMT R16, R0, 0x7610, R16 ;  /* 0x0000761000107816 */ /* 0x000fe20000000010 */
[----:B------:R-:W-:Y:S06]  /*3610*/  BRA `(.L_x_3165) ;  /* 0x0000000c00c87947 */ /* 0x000fec0003800000 */
.L_x_3168:
        /* <DEDUP_REMOVED lines=11> */
.L_x_3172:
[----:B------:R-:W2:Y:S02]  /*36d0*/  LDG.E R4, desc[UR36][R4.64] ;  /* 0x0000002404047981 */ /* 0x000ea4000c1e1900 */
[----:B--2---:R-:W-:-:S04]  /*36e0*/  I2FP.F32.S32 R0, R4 ;  /* 0x0000000400007245 */ /* 0x004fc80000201400 */
[----:B------:R-:W-:-:S04]  /*36f0*/  F2FP.BF16.F32.PACK_AB R0, RZ, R0 ;  /* 0x00000000ff00723e */ /* 0x000fc800000010ff */
[----:B------:R-:W-:Y:S01]  /*3700*/  PRMT R16, R0, 0x7610, R16 ;  /* 0x0000761000107816 */ /* 0x000fe20000000010 */
[----:B------:R-:W-:Y:S06]  /*3710*/  BRA `(.L_x_3165) ;  /* 0x0000000c00887947 */ /* 0x000fec0003800000 */
.L_x_3171:
[----:B------:R-:W2:Y:S02]  /*3720*/  LDG.E.U16 R4, desc[UR36][R4.64] ;  /* 0x0000002404047981 */ /* 0x000ea4000c1e1500 */
[----:B--2---:R-:W0:Y:S02]  /*3730*/  I2F.S16 R0, R4 ;  /* 0x0000000400007306 */ /* 0x004e240000101400 */
[----:B0-----:R-:W-:-:S04]  /*3740*/  F2FP.BF16.F32.PACK_AB R0, RZ, R0 ;  /* 0x00000000ff00723e */ /* 0x001fc800000010ff */
[----:B------:R-:W-:Y:S01]  /*3750*/  PRMT R16, R0, 0x7610, R16 ;  /* 0x0000761000107816 */ /* 0x000fe20000000010 */
[----:B------:R-:W-:Y:S06]  /*3760*/  BRA `(.L_x_3165) ;  /* 0x0000000c00747947 */ /* 0x000fec0003800000 */
.L_x_3167:
        /* <DEDUP_REMOVED lines=9> */
.L_x_3174:
[----:B------:R-:W2:Y:S02]  /*3800*/  LDG.E.U16 R0, desc[UR36][R4.64] ;  /* 0x0000002404007981 */ /* 0x000ea4000c1e1500 */
[----:B--2---:R-:W-:-:S05]  /*3810*/  HADD2.F32 R0, -RZ, R0.H0_H0 ;  /* 0x20000000ff007230 */ /* 0x004fca0000004100 */
[----:B------:R-:W-:-:S04]  /*3820*/  F2FP.BF16.F32.PACK_AB R0, RZ, R0 ;  /* 0x00000000ff00723e */ /* 0x000fc800000010ff */
[----:B------:R-:W-:Y:S01]  /*3830*/  PRMT R16, R0, 0x7610, R16 ;  /* 0x0000761000107816 */ /* 0x000fe20000000010 */
[----:B------:R-:W-:Y:S06]  /*3840*/  BRA `(.L_x_3165) ;  /* 0x0000000c003c7947 */ /* 0x000fec0003800000 */
.L_x_3173:
        /* <DEDUP_REMOVED lines=9> */
.L_x_3176:
[----:B------:R-:W2:Y:S02]  /*38e0*/  LDG.E.U16 R4, desc[UR36][R4.64] ;  /* 0x0000002404047981 */ /* 0x000ea4000c1e1500 */
[----:B--2---:R-:W-:-:S05]  /*38f0*/  HADD2.F32 R0, -RZ, R4.H0_H0 ;  /* 0x20000004ff007230 */ /* 0x004fca0000004100 */
[----:B------:R-:W-:-:S04]  /*3900*/  F2FP.BF16.F32.PACK_AB R0, RZ, R0 ;  /* 0x00000000ff00723e */ /* 0x000fc800000010ff */
[----:B------:R-:W-:Y:S01]  /*3910*/  PRMT R16, R0, 0x7610, R16 ;  /* 0x0000761000107816 */ /* 0x000fe20000000010 */
[----:B------:R-:W-:Y:S06]  /*3920*/  BRA `(.L_x_3165) ;  /* 0x0000000c00047947 */ /* 0x000fec0003800000 */
.L_x_3175:
        /* <DEDUP_REMOVED lines=9> */
.L_x_3166:
        /* <DEDUP_REMOVED lines=14> */
.L_x_3179:
        /* <DEDUP_REMOVED lines=9> */
.L_x_3178:
        /* <DEDUP_REMOVED lines=28> */
.L_x_3181:
        /* <DEDUP_REMOVED lines=15> */
.L_x_3180:
[----:B------:R1:W5:Y:S01]  /*3de0*/  LDG.E.U16 R16, desc[UR36][R4.64] ;  /* 0x0000002404107981 */ /* 0x000362000c1e1500 */
[----:B------:R-:W-:Y:S05]  /*3df0*/  BRA `(.L_x_3165) ;  /* 0x0000000400d07947 */ /* 0x000fea0003800000 */
.L_x_3177:
        /* <DEDUP_REMOVED lines=13> */
.L_x_3184:
        /* <DEDUP_REMOVED lines=21> */
.L_x_3188:
[----:B------:R-:W-:Y:S05]  /*4020*/  BSYNC B1 ;  /* 0x0000000000017941 */ /* 0x000fea0003800000 */
.L_x_3187:
[----:B------:R-:W-:Y:S01]  /*4030*/  LEA R5, R0, 0x3b800000, 0x17 ;  /* 0x3b80000000057811 */ /* 0x000fe200078eb8ff */
[----:B------:R-:W-:-:S05]  /*4040*/  IMAD.SHL.U32 R0, R3, 0x100000, RZ ;  /* 0x0010000003007824 */ /* 0x000fca00078e00ff */
[----:B------:R-:W-:-:S07]  /*4050*/  LOP3.LUT R0, R5, R0, R6, 0xfe, !PT ;  /* 0x0000000005007212 */ /* 0x000fce00078efe06 */
.L_x_3186:
[----:B------:R-:W-:Y:S05]  /*4060*/  BSYNC B0 ;  /* 0x0000000000007941 */ /* 0x000fea0003800000 */
.L_x_3185:
[----:B------:R-:W-:-:S04]  /*4070*/  F2FP.BF16.F32.PACK_AB R0, RZ, R0 ;  /* 0x00000000ff00723e */ /* 0x000fc800000010ff */
[----:B------:R-:W-:Y:S01]  /*4080*/  PRMT R16, R0, 0x7610, R16 ;  /* 0x0000761000107816 */ /* 0x000fe20000000010 */
[----:B------:R-:W-:Y:S06]  /*4090*/  BRA `(.L_x_3165) ;  /* 0x0000000400287947 */ /* 0x000fec0003800000 */
.L_x_3183:
        /* <DEDUP_REMOVED lines=21> */
.L_x_3192:
[----:B------:R-:W-:Y:S05]  /*41f0*/  BSYNC B1 ;  /* 0x0000000000017941 */ /* 0x000fea0003800000 */
.L_x_3191:
[----:B------:R-:W-:Y:S01]  /*4200*/  LEA R5, R0, 0x37800000, 0x17 ;  /* 0x3780000000057811 */ /* 0x000fe200078eb8ff */
[----:B------:R-:W-:-:S05]  /*4210*/  IMAD.SHL.U32 R0, R3, 0x200000, RZ ;  /* 0x0020000003007824 */ /* 0x000fca00078e00ff */
[----:B------:R-:W-:-:S07]  /*4220*/  LOP3.LUT R0, R5, R0, R6, 0xfe, !PT ;  /* 0x0000000005007212 */ /* 0x000fce00078efe06 */
.L_x_3190:
[----:B------:R-:W-:Y:S05]  /*4230*/  BSYNC B0 ;  /* 0x0000000000007941 */ /* 0x000fea0003800000 */
.L_x_3189:
[----:B------:R-:W-:-:S04]  /*4240*/  F2FP.BF16.F32.PACK_AB R0, RZ, R0 ;  /* 0x00000000ff00723e */ /* 0x000fc800000010ff */
[----:B------:R-:W-:Y:S01]  /*4250*/  PRMT R16, R0, 0x7610, R16 ;  /* 0x0000761000107816 */ /* 0x000fe20000000010 */
[----:B------:R-:W-:Y:S06]  /*4260*/  BRA `(.L_x_3165) ;  /* 0x0000000000b47947 */ /* 0x000fec0003800000 */
.L_x_3182:
        /* <DEDUP_REMOVED lines=14> */
.L_x_3196:
[----:B------:R-:W-:Y:S05]  /*4350*/  BSYNC B0 ;  /* 0x0000000000007941 */ /* 0x000fea0003800000 */
.L_x_3195:
[----:B------:R-:W-:-:S04]  /*4360*/  F2FP.BF16.F32.PACK_AB R0, RZ, R0 ;  /* 0x00000000ff00723e */ /* 0x000fc800000010ff */
[----:B------:R-:W-:Y:S01]  /*4370*/  PRMT R16, R0, 0x7610, R16 ;  /* 0x0000761000107816 */ /* 0x000fe20000000010 */
[----:B------:R-:W-:Y:S06]  /*4380*/  BRA `(.L_x_3165) ;  /* 0x00000000006c7947 */ /* 0x000fec0003800000 */
.L_x_3170:
        /* <DEDUP_REMOVED lines=16> */
.L_x_3197:
[----:B------:R-:W-:Y:S01]  /*4490*/  PRMT R16, RZ, 0x7610, R16 ;  /* 0x00007610ff107816 */ /* 0x000fe20000000010 */
[----:B------:R-:W-:Y:S06]  /*44a0*/  BRA `(.L_x_3165) ;  /* 0x0000000000247947 */ /* 0x000fec0003800000 */
.L_x_3194:
[----:B------:R-:W2:Y:S02]  /*44b0*/  LDG.E.64 R4, desc[UR36][R4.64] ;  /* 0x0000002404047981 */ /* 0x000ea4000c1e1b00 */
[----:B--2---:R-:W0:Y:S02]  /*44c0*/  I2F.U64 R0, R4 ;  /* 0x0000000400007312 */ /* 0x004e240000301000 */
[----:B0-----:R-:W-:-:S04]  /*44d0*/  F2FP.BF16.F32.PACK_AB R0, RZ, R0 ;  /* 0x00000000ff00723e */ /* 0x001fc800000010ff */
[----:B------:R-:W-:Y:S01]  /*44e0*/  PRMT R16, R0, 0x7610, R16 ;  /* 0x0000761000107816 */ /* 0x000fe20000000010 */
[----:B------:R-:W-:Y:S06]  /*44f0*/  BRA `(.L_x_3165) ;  /* 0x0000000000107947 */ /* 0x000fec0003800000 */
.L_x_3193:
[----:B------:R-:W2:Y:S02]  /*4500*/  LDG.E R4, desc[UR36][R4.64] ;  /* 0x0000002404047981 */ /* 0x000ea4000c1e1900 */
[----:B--2---:R-:W-:-:S04]  /*4510*/  I2FP.F32.U32 R0, R4 ;  /* 0x0000000400007245 */ /* 0x004fc80000201000 */
[----:B------:R-:W-:-:S04]  /*4520*/  F2FP.BF16.F32.PACK_AB R0, RZ, R0 ;  /* 0x00000000ff00723e */ /* 0x000fc800000010ff */
[----:B------:R-:W-:-:S07]  /*4530*/  PRMT R16, R0, 0x7610, R16 ;  /* 0x0000761000107816 */ /* 0x000fce0000000010 */
.L_x_3165:
[----:B------:R-:W-:Y:S05]  /*4540*/  BSYNC B6 ;  /* 0x0000000000067941 */ /* 0x000fea0003800000 */
.L_x_3164:
[----:B------:R-:W2:Y:S01]  /*4550*/  LDC.U16 R3, c[0x0][0x216] ;  /* 0x00008580ff037b82 */ /* 0x000ea20000000400 */
[----:B------:R-:W-:Y:S01]  /*4560*/  ISETP.NE.AND P0, PT, R25, RZ, PT ;  /* 0x000000ff1900720c */ /* 0x000fe20003f05270 */
[----:B------:R-:W-:-:S12]  /*4570*/  BSSY B1, `(.L_x_3198) ;  /* 0x0000049000017945 */ /* 0x000fd80003800000 */
[----:B------:R-:W-:Y:S05]  /*4580*/  @P0 BRA `(.L_x_3199) ;  /* 0x00000004001c0947 */ /* 0x000fea0003800000 */
[----:B-----5:R-:W-:Y:S01]  /*4590*/  IMAD.U32 R7, R24, 0x10000, RZ ;  /* 0x0001000018077824 */ /* 0x020fe200078e00ff */
[----:B------:R-:W-:Y:S01]  /*45a0*/  BSSY B0, `(.L_x_3200) ;  /* 0x0000041000007945 */ /* 0x000fe20003800000 */
[----:B012---:R-:W-:-:S04]  /*45b0*/  IMAD.U32 R4, R3, 0x10000, RZ ;  /* 0x0001000003047824 */ /* 0x007fc800078e00ff */
        /* <DEDUP_REMOVED lines=26> */
.L_x_3205:
[----:B------:R-:W-:Y:S01]  /*4760*/  FSETP.GEU.FTZ.AND P0, PT, R9, -R8, PT ;  /* 0x800000080900720b */ /* 0x000fe20003f1e000 */
[----:B------:R-:W-:-:S12]  /*4770*/  FADD.FTZ R0, R0, -1 ;  /* 0xbf80000000007421 */ /* 0x000fd80000010000 */
[----:B------:R-:W-:-:S07]  /*4780*/  @!P0 FADD.FTZ R0, R0, -1 ;  /* 0xbf80000000008421 */ /* 0x000fce0000010000 */
.L_x_3204:
[----:B------:R-:W-:Y:S05]  /*4790*/  BSYNC B2 ;  /* 0x0000000000027941 */ /* 0x000fea0003800000 */
.L_x_3203:
[----:B------:R-:W-:Y:S01]  /*47a0*/  FFMA.FTZ R5, -R8, R0, R5 ;  /* 0x0000000008057223 */ /* 0x000fe20000010105 */
[----:B------:R-:W-:Y:S06]  /*47b0*/  BRA `(.L_x_3201) ;  /* 0x00000000007c7947 */ /* 0x000fec0003800000 */
.L_x_3202:
        /* <DEDUP_REMOVED lines=15> */
.L_x_3208:
        /* <DEDUP_REMOVED lines=13> */
.L_x_3207:
[----:B------:R-:W-:Y:S05]  /*4980*/  BSYNC B2 ;  /* 0x0000000000027941 */ /* 0x000fea0003800000 */
.L_x_3206:
[----:B------:R-:W-:-:S04]  /*4990*/  FMUL.FTZ R5, R5, 1.1920928955078125e-07 ;  /* 0x3400000005057820 */ /* 0x000fc80000410000 */
[----:B------:R-:W-:-:S07]  /*49a0*/  FMUL.FTZ R5, R10, R5 ;  /* 0x000000050a057220 */ /* 0x000fce0000410000 */
.L_x_3201:
[----:B------:R-:W-:Y:S05]  /*49b0*/  BSYNC B0 ;  /* 0x0000000000007941 */ /* 0x000fea0003800000 */
.L_x_3200:
[C---:B------:R-:W-:Y:S02]  /*49c0*/  FSETP.GTU.FTZ.AND P0, PT, |R5|.reuse, +INF , PT ;  /* 0x7f8000000500780b */ /* 0x040fe40003f1c200 */
[----:B------:R-:W-:-:S04]  /*49d0*/  LOP3.LUT R4, R5, 0x80000000, R4, 0xb8, !PT ;  /* 0x8000000005047812 */ /* 0x000fc800078eb804 */
[----:B------:R-:W-:-:S06]  /*49e0*/  FSEL R5, R5, R4, P0 ;  /* 0x0000000405057208 */ /* 0x000fcc0000000000 */
[----:B------:R-:W3:Y:S02]  /*49f0*/  F2F.BF16.F32 R5, R5 ;  /* 0x0000000500057304 */ /* 0x000ee40000202000 */
.L_x_3199:
[----:B------:R-:W-:Y:S05]  /*4a00*/  BSYNC B1 ;  /* 0x0000000000017941 */ /* 0x000fea0003800000 */
.L_x_3198:
[----:B-----5:R-:W4:Y:S01]  /*4a10*/  S2R R24, SR_TID.X ;  /* 0x0000000000187919 */ /* 0x020f220000002100 */
[----:B------:R-:W-:Y:S01]  /*4a20*/  BSSY B1, `(.L_x_3209) ;  /* 0x000004b000017945 */ /* 0x000fe20003800000 */
[----:B----4-:R-:W-:-:S05]  /*4a30*/  VIADD R8, R24, 0x80 ;  /* 0x0000008018087836 */ /* 0x010fca0000000000 */
[----:B------:R-:W-:-:S13]  /*4a40*/  ISETP.GE.AND P0, PT, R8, R19, PT ;  /* 0x000000130800720c */ /* 0x000fda0003f06270 */
[----:B------:R-:W-:Y:S05]  /*4a50*/  @P0 BRA `(.L_x_3210) ;  /* 0x00000004001c0947 */ /* 0x000fea0003800000 */
[----:B------:R-:W-:Y:S01]  /*4a60*/  IMAD.U32 R17, R17, 0x10000, RZ ;  /* 0x0001000011117824 */ /* 0x000fe200078e00ff */
        /* <DEDUP_REMOVED lines=28> */
.L_x_3216:
[----:B------:R-:W-:Y:S01]  /*4c30*/  FSETP.GEU.FTZ.AND P0, PT, R9, -R10, PT ;  /* 0x8000000a0900720b */ /* 0x000fe20003f1e000 */
[----:B------:R-:W-:-:S12]  /*4c40*/  FADD.FTZ R0, R0, -1 ;  /* 0xbf80000000007421 */ /* 0x000fd80000010000 */
[----:B------:R-:W-:-:S07]  /*4c50*/  @!P0 FADD.FTZ R0, R0, -1 ;  /* 0xbf80000000008421 */ /* 0x000fce0000010000 */
.L_x_3215:
[----:B------:R-:W-:Y:S05]  /*4c60*/  BSYNC B2 ;  /* 0x0000000000027941 */ /* 0x000fea0003800000 */
.L_x_3214:
[----:B------:R-:W-:Y:S01]  /*4c70*/  FFMA.FTZ R7, -R10, R0, R7 ;  /* 0x000000000a077223 */ /* 0x000fe20000010107 */
[----:B------:R-:W-:Y:S06]  /*4c80*/  BRA `(.L_x_3212) ;  /* 0x00000000007c7947 */ /* 0x000fec0003800000 */
.L_x_3213:
        /* <DEDUP_REMOVED lines=15> */
.L_x_3219:
        /* <DEDUP_REMOVED lines=13> */
.L_x_3218:
[----:B------:R-:W-:Y:S05]  /*4e50*/  BSYNC B2 ;  /* 0x0000000000027941 */ /* 0x000fea0003800000 */
.L_x_3217:
[----:B------:R-:W-:-:S04]  /*4e60*/  FMUL.FTZ R7, R6, 1.1920928955078125e-07 ;  /* 0x3400000006077820 */ /* 0x000fc80000410000 */
[----:B------:R-:W-:-:S07]  /*4e70*/  FMUL.FTZ R7, R10, R7 ;  /* 0x000000070a077220 */ /* 0x000fce0000410000 */
.L_x_3212:
[----:B------:R-:W-:Y:S05]  /*4e80*/  BSYNC B0 ;  /* 0x0000000000007941 */ /* 0x000fea0003800000 */
.L_x_3211:
[C---:B------:R-:W-:Y:S02]  /*4e90*/  FSETP.GTU.FTZ.AND P0, PT, |R7|.reuse, +INF , PT ;  /* 0x7f8000000700780b */ /* 0x040fe40003f1c200 */
[----:B------:R-:W-:-:S04]  /*4ea0*/  LOP3.LUT R4, R7, 0x80000000, R4, 0xb8, !PT ;  /* 0x8000000007047812 */ /* 0x000fc800078eb804 */
[----:B------:R-:W-:-:S04]  /*4eb0*/  FSEL R4, R7, R4, P0 ;  /* 0x0000000407047208 */ /* 0x000fc80000000000 */
[----:B------:R4:W1:Y:S03]  /*4ec0*/  F2F.BF16.F32 R18, R4 ;  /* 0x0000000400127304 */ /* 0x0008660000202000 */
.L_x_3210:
[----:B------:R-:W-:Y:S05]  /*4ed0*/  BSYNC B1 ;  /* 0x0000000000017941 */ /* 0x000fea0003800000 */
.L_x_3209:
[----:B------:R-:W-:Y:S01]  /*4ee0*/  VIADD R0, R24, 0x100 ;  /* 0x0000010018007836 */ /* 0x000fe20000000000 */
[----:B------:R-:W-:Y:S04]  /*4ef0*/  BSSY B1, `(.L_x_3220) ;  /* 0x000004a000017945 */ /* 0x000fe80003800000 */
[----:B------:R-:W-:-:S13]  /*4f00*/  ISETP.GE.AND P0, PT, R0, R19, PT ;  /* 0x000000130000720c */ /* 0x000fda0003f06270 */
[----:B------:R-:W-:Y:S05]  /*4f10*/  @P0 BRA `(.L_x_3221) ;  /* 0x00000004001c0947 */ /* 0x000fea0003800000 */
[----:B------:R-:W-:Y:S01]  /*4f20*/  IMAD.U32 R9, R2, 0x10000, RZ ;  /* 0x0001000002097824 */ /* 0x000fe200078e00ff */
[----:B------:R-:W-:Y:S01]  /*4f30*/  BSSY B0, `(.L_x_3222) ;  /* 0x0000041000007945 */ /* 0x000fe20003800000 */
[----:B--2---:R-:W-:-:S04]  /*4f40*/  IMAD.U32 R2, R3, 0x10000, RZ ;  /* 0x0001000003027824 */ /* 0x004fc800078e00ff */
        /* <DEDUP_REMOVED lines=9> */
[----:B-1--4-:R-:W-:Y:S01]  /*4fe0*/  FADD.FTZ R4, -R6, -RZ ;  /* 0x800000ff06047221 */ /* 0x012fe20000010100 */
        /* <DEDUP_REMOVED lines=16> */
.L_x_3227:
[----:B------:R-:W-:Y:S01]  /*50f0*/  FSETP.GEU.FTZ.AND P0, PT, R10, -R6, PT ;  /* 0x800000060a00720b */ /* 0x000fe20003f1e000 */
[----:B------:R-:W-:-:S12]  /*5100*/  FADD.FTZ R0, R0, -1 ;  /* 0xbf80000000007421 */ /* 0x000fd80000010000 */
[----:B------:R-:W-:-:S07]  /*5110*/  @!P0 FADD.FTZ R0, R0, -1 ;  /* 0xbf80000000008421 */ /* 0x000fce0000010000 */
.L_x_3226:
[----:B------:R-:W-:Y:S05]  /*5120*/  BSYNC B2 ;  /* 0x0000000000027941 */ /* 0x000fea0003800000 */
.L_x_3225:
[----:B------:R-:W-:Y:S01]  /*5130*/  FFMA.FTZ R7, -R6, R0, R7 ;  /* 0x0000000006077223 */ /* 0x000fe20000010107 */
[----:B------:R-:W-:Y:S06]  /*5140*/  BRA `(.L_x_3223) ;  /* 0x00000000007c7947 */ /* 0x000fec0003800000 */
.L_x_3224:
[----:B------:R-:W-:Y:S01]  /*5150*/  VIADD R0, R12, 0xf4800000 ;  /* 0xf48000000c007836 */ /* 0x000fe20000000000 */
[----:B------:R-:W-:Y:S01]  /*5160*/  FSETP.GT.FTZ.AND P0, PT, |R9|, RZ, PT ;  /* 0x000000ff0900720b */ /* 0x000fe20003f14200 */
[----:B------:R-:W-:Y:S03]  /*5170*/  BSSY B2, `(.L_x_3228) ;  /* 0x000001a000027945 */ /* 0x000fe60003800000 */
[----:B------:R-:W-:Y:S02]  /*5180*/  LOP3.LUT R0, R0, 0xff800000, RZ, 0xc0, !PT ;  /* 0xff80000000007812 */ /* 0x000fe400078ec0ff */
[----:B------:R-:W-:-:S03]  /*5190*/  ISETP.GT.U32.OR P0, PT, R7, 0x7f7fffff, !P0 ;  /* 0x7f7fffff0700780c */ /* 0x000fc60004704470 */
[C---:B-1--4-:R-:W-:Y:S01]  /*51a0*/  IMAD.IADD R4, R7.reuse, 0x1, -R0 ;  /* 0x0000000107047824 */ /* 0x052fe200078e0a00 */
        /* <DEDUP_REMOVED lines=9> */
.L_x_3230:
        /* <DEDUP_REMOVED lines=13> */
.L_x_3229:
[----:B------:R-:W-:Y:S05]  /*5310*/  BSYNC B2 ;  /* 0x0000000000027941 */ /* 0x000fea0003800000 */
.L_x_3228:
[----:B------:R-:W-:-:S04]  /*5320*/  FMUL.FTZ R7, R4, 1.1920928955078125e-07 ;  /* 0x3400000004077820 */ /* 0x000fc80000410000 */
[----:B------:R-:W-:-:S07]  /*5330*/  FMUL.FTZ R7, R10, R7 ;  /* 0x000000070a077220 */ /* 0x000fce0000410000 */
.L_x_3223:
[----:B------:R-:W-:Y:S05]  /*5340*/  BSYNC B0 ;  /* 0x0000000000007941 */ /* 0x000fea0003800000 */
.L_x_3222:
[C---:B------:R-:W-:Y:S02]  /*5350*/  FSETP.GTU.FTZ.AND P0, PT, |R7|.reuse, +INF , PT ;  /* 0x7f8000000700780b */ /* 0x040fe40003f1c200 */
[----:B------:R-:W-:-:S04]  /*5360*/  LOP3.LUT R2, R7, 0x80000000, R2, 0xb8, !PT ;  /* 0x8000000007027812 */ /* 0x000fc800078eb802 */
[----:B------:R-:W-:-:S04]  /*5370*/  FSEL R2, R7, R2, P0 ;  /* 0x0000000207027208 */ /* 0x000fc80000000000 */
[----:B------:R2:W0:Y:S03]  /*5380*/  F2F.BF16.F32 R17, R2 ;  /* 0x0000000200117304 */ /* 0x0004260000202000 */
.L_x_3221:
[----:B------:R-:W-:Y:S05]  /*5390*/  BSYNC B1 ;  /* 0x0000000000017941 */ /* 0x000fea0003800000 */
.L_x_3220:
[----:B------:R-:W-:Y:S01]  /*53a0*/  VIADD R0, R24, 0x180 ;  /* 0x0000018018007836 */ /* 0x000fe20000000000 */
[----:B------:R-:W-:Y:S04]  /*53b0*/  BSSY B1, `(.L_x_3231) ;  /* 0x000004a000017945 */ /* 0x000fe80003800000 */
[----:B------:R-:W-:-:S13]  /*53c0*/  ISETP.GE.AND P0, PT, R0, R19, PT ;  /* 0x000000130000720c */ /* 0x000fda0003f06270 */
[----:B------:R-:W-:Y:S05]  /*53d0*/  @P0 BRA `(.L_x_3232) ;  /* 0x00000004001c0947 */ /* 0x000fea0003800000 */
[----:B--2---:R-:W-:Y:S01]  /*53e0*/  IMAD.U32 R3, R3, 0x10000, RZ ;  /* 0x0001000003037824 */ /* 0x004fe200078e00ff */
        /* <DEDUP_REMOVED lines=10> */
[----:B------:R-:W2:Y:S02]  /*5490*/  MUFU.RCP R7, R11 ;  /* 0x0000000b00077308 */ /* 0x000ea40000001000 */
[----:B--2---:R-:W-:Y:S01]  /*54a0*/  FMUL.FTZ R2, R0, R7 ;  /* 0x0000000700027220 */ /* 0x004fe20000410000 */
[----:B------:R-:W-:-:S05]  /*54b0*/  FADD.FTZ R7, -R11, -RZ ;  /* 0x800000ff0b077221 */ /* 0x000fca0000010100 */
        /* <DEDUP_REMOVED lines=15> */
.L_x_3238:
[----:B------:R-:W-:Y:S01]  /*55b0*/  FSETP.GEU.FTZ.AND P0, PT, R7, -R11, PT ;  /* 0x8000000b0700720b */ /* 0x000fe20003f1e000 */
[----:B------:R-:W-:-:S12]  /*55c0*/  FADD.FTZ R9, R9, -1 ;  /* 0xbf80000009097421 */ /* 0x000fd80000010000 */
[----:B------:R-:W-:-:S07]  /*55d0*/  @!P0 FADD.FTZ R9, R9, -1 ;  /* 0xbf80000009098421 */ /* 0x000fce0000010000 */
.L_x_3237:
[----:B------:R-:W-:Y:S05]  /*55e0*/  BSYNC B2 ;  /* 0x0000000000027941 */ /* 0x000fea0003800000 */
.L_x_3236:
[----:B------:R-:W-:Y:S01]  /*55f0*/  FFMA.FTZ R0, -R11, R9, R0 ;  /* 0x000000090b007223 */ /* 0x000fe20000010100 */
[----:B------:R-:W-:Y:S06]  /*5600*/  BRA `(.L_x_3234) ;  /* 0x00000000007c7947 */ /* 0x000fec0003800000 */
.L_x_3235:
        /* <DEDUP_REMOVED lines=14> */
[----:B------:R2:W0:Y:S03]  /*56f0*/  MUFU.RCP R0, R10 ;  /* 0x0000000a00007308 */ /* 0x0004260000001000 */
.L_x_3241:
[----:B01--4-:R-:W-:-:S05]  /*5700*/  VIMNMX.U32 R4, R7, 0xb800000, PT ;  /* 0x0b80000007047848 */ /* 0x013fca0003fe0000 */
[----:B------:R-:W-:Y:S02]  /*5710*/  IMAD.IADD R9, R4, 0x1, R2 ;  /* 0x0000000104097824 */ /* 0x000fe400078e0202 */
[----:B------:R-:W-:Y:S02]  /*5720*/  IMAD.IADD R7, R7, 0x1, -R4 ;  /* 0x0000000107077824 */ /* 0x000fe400078e0a04 */
[----:B------:R-:W-:-:S03]  /*5730*/  FFMA.FTZ R2, R0, R9, -RZ ;  /* 0x0000000900027223 */ /* 0x000fc600000108ff */
        /* <DEDUP_REMOVED lines=9> */
.L_x_3240:
[----:B------:R-:W-:Y:S05]  /*57d0*/  BSYNC B2 ;  /* 0x0000000000027941 */ /* 0x000fea0003800000 */
.L_x_3239:
[----:B------:R-:W-:-:S04]  /*57e0*/  FMUL.FTZ R7, R2, 1.1920928955078125e-07 ;  /* 0x3400000002077820 */ /* 0x000fc80000410000 */
[----:B------:R-:W-:-:S07]  /*57f0*/  FMUL.FTZ R0, R6, R7 ;  /* 0x0000000706007220 */ /* 0x000fce0000410000 */
.L_x_3234:
[----:B------:R-:W-:Y:S05]  /*5800*/  BSYNC B0 ;  /* 0x0000000000007941 */ /* 0x000fea0003800000 */
.L_x_3233:
[C---:B------:R-:W-:Y:S02]  /*5810*/  FSETP.GTU.FTZ.AND P0, PT, |R0|.reuse, +INF , PT ;  /* 0x7f8000000000780b */ /* 0x040fe40003f1c200 */
[----:B------:R-:W-:-:S04]  /*5820*/  LOP3.LUT R3, R0, 0x80000000, R3, 0xb8, !PT ;  /* 0x8000000000037812 */ /* 0x000fc800078eb803 */
[----:B------:R-:W-:-:S04]  /*5830*/  FSEL R3, R0, R3, P0 ;  /* 0x0000000300037208 */ /* 0x000fc80000000000 */
[----:B------:R0:W0:Y:S03]  /*5840*/  F2F.BF16.F32 R16, R3 ;  /* 0x0000000300107304 */ /* 0x0000260000202000 */
.L_x_3232:
[----:B------:R-:W-:Y:S05]  /*5850*/  BSYNC B1 ;  /* 0x0000000000017941 */ /* 0x000fea0003800000 */
.L_x_3231:
[----:B--2---:R-:W2:Y:S01]  /*5860*/  LDC.U8 R2, c[0x0][0x234] ;  /* 0x00008d00ff027b82 */ /* 0x004ea20000000000 */
[----:B------:R-:W-:Y:S01]  /*5870*/  ISETP.GE.AND P0, PT, R24, R19, PT ;  /* 0x000000131800720c */ /* 0x000fe20003f06270 */
[----:B------:R-:W-:Y:S04]  /*5880*/  BSSY B7, `(.L_x_3242) ;  /* 0x0000313000077945 */ /* 0x000fe80003800000 */
[----:B------:R-:W-:Y:S08]  /*5890*/  BSSY B6, `(.L_x_3243) ;  /* 0x0000215000067945 */ /* 0x000ff00003800000 */
[----:B------:R-:W-:Y:S05]  /*58a0*/  @P0 BRA `(.L_x_3244) ;  /* 0x0000002000400947 */ /* 0x000fea0003800000 */
[----:B------:R-:W5:Y:S01]  /*58b0*/  LDC.64 R10, c[0x0][0x218] ;  /* 0x00008600ff0a7b82 */ /* 0x000f620000000a00 */
[----:B------:R-:W-:Y:S01]  /*58c0*/  IMAD R0, R22, 0x200, R24 ;  /* 0x0000020016007824 */ /* 0x000fe200078e0218 */
[----:B012-4-:R-:W-:Y:S01]  /*58d0*/  PRMT R4, R2, 0x9910, RZ ;  /* 0x0000991002047816 */ /* 0x017fe200000000ff */
[----:B------:R-:W-:Y:S02]  /*58e0*/  ULDC UR4, c[0x0][0x238] ;  /* 0x00008e0000047ab9 */ /* 0x000fe40000000800 */
[----:B------:R-:W-:Y:S02]  /*58f0*/  IMAD R3, R0, UR4, RZ ;  /* 0x0000000400037c24 */ /* 0x000fe4000f8e02ff */
        /* <DEDUP_REMOVED lines=18> */
.L_x_3248:
[----:B---3--:R-:W-:Y:S02]  /*5a20*/  IMAD.U32 R5, R5, 0x10000, RZ ;  /* 0x0001000005057824 */ /* 0x008fe400078e00ff */
[----:B------:R-:W-:-:S04]  /*5a30*/  IMAD.MOV.U32 R24, RZ, RZ, R8 ;  /* 0x000000ffff187224 */ /* 0x000fc800078e0008 */
[----:B------:R-:W0:Y:S02]  /*5a40*/  F2I.S64.TRUNC R4, R5 ;  /* 0x0000000500047311 */ /* 0x000e24000020d900 */
[----:B0-----:R0:W-:Y:S01]  /*5a50*/  STG.E.U8 desc[UR36][R10.64], R4 ;  /* 0x000000040a007986 */ /* 0x0011e2000c101124 */
[----:B------:R-:W-:Y:S05]  /*5a60*/  BRA `(.L_x_3250) ;  /* 0x0000000c00d47947 */ /* 0x000fea0003800000 */
.L_x_3247:
        /* <DEDUP_REMOVED lines=11> */
.L_x_3252:
[----:B---3--:R-:W-:Y:S02]  /*5b20*/  IMAD.U32 R5, R5, 0x10000, RZ ;  /* 0x0001000005057824 */ /* 0x008fe400078e00ff */
[----:B------:R-:W-:-:S04]  /*5b30*/  IMAD.MOV.U32 R24, RZ, RZ, R8 ;  /* 0x000000ffff187224 */ /* 0x000fc800078e0008 */
[----:B------:R-:W0:Y:S02]  /*5b40*/  F2I.FTZ.TRUNC.NTZ R5, R5 ;  /* 0x0000000500057305 */ /* 0x000e24000021f100 */
[----:B0-----:R0:W-:Y:S01]  /*5b50*/  STG.E desc[UR36][R10.64], R5 ;  /* 0x000000050a007986 */ /* 0x0011e2000c101924 */
[----:B------:R-:W-:Y:S05]  /*5b60*/  BRA `(.L_x_3250) ;  /* 0x0000000c00947947 */ /* 0x000fea0003800000 */
.L_x_3251:
[----:B---3--:R-:W-:Y:S02]  /*5b70*/  IMAD.U32 R5, R5, 0x10000, RZ ;  /* 0x0001000005057824 */ /* 0x008fe400078e00ff */
[----:B------:R-:W-:-:S04]  /*5b80*/  IMAD.MOV.U32 R24, RZ, RZ, R8 ;  /* 0x000000ffff187224 */ /* 0x000fc800078e0008 */
[----:B------:R-:W0:Y:S02]  /*5b90*/  F2I.FTZ.TRUNC.NTZ R5, R5 ;  /* 0x0000000500057305 */ /* 0x000e24000021f100 */
[----:B0-----:R0:W-:Y:S01]  /*5ba0*/  STG.E.U16 desc[UR36][R10.64], R5 ;  /* 0x000000050a007986 */ /* 0x0011e2000c101524 */
[----:B------:R-:W-:Y:S05]  /*5bb0*/  BRA `(.L_x_3250) ;  /* 0x0000000c00807947 */ /* 0x000fea0003800000 */
.L_x_3246:
        /* <DEDUP_REMOVED lines=10> */
.L_x_3254:
[----:B---3--:R-:W-:Y:S02]  /*5c60*/  IMAD.U32 R0, R5, 0x10000, RZ ;  /* 0x0001000005007824 */ /* 0x008fe400078e00ff */
[----:B------:R-:W-:-:S03]  /*5c70*/  IMAD.MOV.U32 R24, RZ, RZ, R8 ;  /* 0x000000ffff187224 */ /* 0x000fc600078e0008 */
[----:B------:R-:W-:-:S05]  /*5c80*/  F2FP.F16.F32.PACK_AB R0, RZ, R0 ;  /* 0x00000000ff00723e */ /* 0x000fca00000000ff */
[----:B------:R0:W-:Y:S01]  /*5c90*/  STG.E.U16 desc[UR36][R10.64], R0 ;  /* 0x000000000a007986 */ /* 0x0001e2000c101524 */
[----:B------:R-:W-:Y:S05]  /*5ca0*/  BRA `(.L_x_3250) ;  /* 0x0000000c00447947 */ /* 0x000fea0003800000 */
.L_x_3253:
        /* <DEDUP_REMOVED lines=11> */
.L_x_3256:
[----:B---3--:R-:W-:Y:S02]  /*5d60*/  IMAD.U32 R5, R5, 0x10000, RZ ;  /* 0x0001000005057824 */ /* 0x008fe400078e00ff */
[----:B------:R-:W-:-:S03]  /*5d70*/  IMAD.MOV.U32 R24, RZ, RZ, R8 ;  /* 0x000000ffff187224 */ /* 0x000fc600078e0008 */
[----:B------:R-:W-:-:S04]  /*5d80*/  F2FP.F16.F32.PACK_AB R3, RZ, R5 ;  /* 0x00000005ff03723e */ /* 0x000fc800000000ff */
[----:B------:R-:W-:-:S05]  /*5d90*/  PRMT R3, R3, 0x5410, RZ ;  /* 0x0000541003037816 */ /* 0x000fca00000000ff */
[----:B------:R0:W-:Y:S01]  /*5da0*/  STG.E desc[UR36][R10.64], R3 ;  /* 0x000000030a007986 */ /* 0x0001e2000c101924 */
[----:B------:R-:W-:Y:S05]  /*5db0*/  BRA `(.L_x_3250) ;  /* 0x0000000c00007947 */ /* 0x000fea0003800000 */
.L_x_3255:
[----:B---3--:R-:W-:Y:S02]  /*5dc0*/  IMAD.U32 R4, R5, 0x10000, RZ ;  /* 0x0001000005047824 */ /* 0x008fe400078e00ff */
[----:B------:R-:W-:Y:S02]  /*5dd0*/  IMAD.MOV.U32 R24, RZ, RZ, R8 ;  /* 0x000000ffff187224 */ /* 0x000fe400078e0008 */
[----:B------:R-:W-:-:S06]  /*5de0*/  FMUL.FTZ R4, R4, 1 ;  /* 0x3f80000004047820 */ /* 0x000fcc0000410000 */
[----:B------:R-:W0:Y:S02]  /*5df0*/  F2F.F64.F32 R4, R4 ;  /* 0x0000000400047310 */ /* 0x000e240000201800 */
[----:B0-----:R0:W-:Y:S01]  /*5e00*/  STG.E.64 desc[UR36][R10.64], R4 ;  /* 0x000000040a007986 */ /* 0x0011e2000c101b24 */
[----:B------:R-:W-:Y:S05]  /*5e10*/  BRA `(.L_x_3250) ;  /* 0x0000000800e87947 */ /* 0x000fea0003800000 */
.L_x_3245:
        /* <DEDUP_REMOVED lines=14> */
.L_x_3259:
[----:B---3--:R-:W-:Y:S01]  /*5f00*/  IMAD.U32 R5, R5, 0x10000, RZ ;  /* 0x0001000005057824 */ /* 0x008fe200078e00ff */
[----:B------:R-:W-:Y:S01]  /*5f10*/  CS2R R6, SRZ ;  /* 0x0000000000067805 */ /* 0x000fe2000001ff00 */
[----:B------:R-:W-:Y:S02]  /*5f20*/  IMAD.MOV.U32 R24, RZ, RZ, R8 ;  /* 0x000000ffff187224 */ /* 0x000fe400078e0008 */
[----:B------:R-:W-:-:S06]  /*5f30*/  FMUL.FTZ R5, R5, 1 ;  /* 0x3f80000005057820 */ /* 0x000fcc0000410000 */
[----:B------:R-:W0:Y:S02]  /*5f40*/  F2F.F64.F32 R4, R5 ;  /* 0x0000000500047310 */ /* 0x000e240000201800 */
[----:B0-----:R0:W-:Y:S01]  /*5f50*/  STG.E.128 desc[UR36][R10.64], R4 ;  /* 0x000000040a007986 */ /* 0x0011e2000c101d24 */
[----:B------:R-:W-:Y:S05]  /*5f60*/  BRA `(.L_x_3250) ;  /* 0x0000000800947947 */ /* 0x000fea0003800000 */
.L_x_3258:
        /* <DEDUP_REMOVED lines=21> */
.L_x_3263:
[----:B------:R-:W-:Y:S05]  /*60c0*/  BSYNC B0 ;  /* 0x0000000000007941 */ /* 0x000fea0003800000 */
.L_x_3262:
[----:B------:R-:W-:Y:S01]  /*60d0*/  LOP3.LUT R5, R0, R5, RZ, 0xfc, !PT ;  /* 0x0000000500057212 */ /* 0x000fe200078efcff */
[----:B------:R-:W-:-:S04]  /*60e0*/  IMAD.MOV.U32 R24, RZ, RZ, R8 ;  /* 0x000000ffff187224 */ /* 0x000fc800078e0008 */
[----:B------:R0:W-:Y:S01]  /*60f0*/  STG.E.U8 desc[UR36][R10.64], R5 ;  /* 0x000000050a007986 */ /* 0x0001e2000c101124 */
[----:B------:R-:W-:Y:S05]  /*6100*/  BRA `(.L_x_3250) ;  /* 0x00000008002c7947 */ /* 0x000fea0003800000 */
.L_x_3261:
        /* <DEDUP_REMOVED lines=13> */
.L_x_3265:
[----:B------:R-:W-:Y:S01]  /*61e0*/  IMAD.MOV.U32 R0, RZ, RZ, 0x7f ;  /* 0x0000007fff007424 */ /* 0x000fe200078e00ff */
[----:B------:R-:W-:-:S04]  /*61f0*/  ISETP.GT.U32.AND P0, PT, R3, 0x7f800000, PT ;  /* 0x7f8000000300780c */ /* 0x000fc80003f04070 */
[----:B------:R-:W-:-:S09]  /*6200*/  SEL R0, R0, 0x7c, P0 ;  /* 0x0000007c00007807 */ /* 0x000fd20000000000 */
.L_x_3266:
[----:B------:R-:W-:Y:S05]  /*6210*/  BSYNC B0 ;  /* 0x0000000000007941 */ /* 0x000fea0003800000 */
.L_x_3264:
[----:B------:R-:W-:Y:S01]  /*6220*/  LOP3.LUT R3, R5, 0x80000000, RZ, 0xc0, !PT ;  /* 0x8000000005037812 */ /* 0x000fe200078ec0ff */
[----:B------:R-:W-:-:S03]  /*6230*/  IMAD.MOV.U32 R24, RZ, RZ, R8 ;  /* 0x000000ffff187224 */ /* 0x000fc600078e0008 */
[----:B------:R-:W-:-:S04]  /*6240*/  SHF.R.U32.HI R3, RZ, 0x18, R3 ;  /* 0x00000018ff037819 */ /* 0x000fc80000011603 */
[----:B------:R-:W-:-:S05]  /*6250*/  LOP3.LUT R3, R0, R3, RZ, 0xfc, !PT ;  /* 0x0000000300037212 */ /* 0x000fca00078efcff */
[----:B------:R0:W-:Y:S01]  /*6260*/  STG.E.U8 desc[UR36][R10.64], R3 ;  /* 0x000000030a007986 */ /* 0x0001e2000c101124 */
[----:B------:R-:W-:Y:S05]  /*6270*/  BRA `(.L_x_3250) ;  /* 0x0000000400d07947 */ /* 0x000fea0003800000 */
.L_x_3260:
[----:B---3--:R0:W-:Y:S01]  /*6280*/  STG.E.U16 desc[UR36][R10.64], R5 ;  /* 0x000000050a007986 */ /* 0x0081e2000c101524 */
[----:B------:R-:W-:Y:S01]  /*6290*/  IMAD.MOV.U32 R24, RZ, RZ, R8 ;  /* 0x000000ffff187224 */ /* 0x000fe200078e0008 */
[----:B------:R-:W-:Y:S06]  /*62a0*/  BRA `(.L_x_3250) ;  /* 0x0000000400c47947 */ /* 0x000fec0003800000 */
.L_x_3257:
        /* <DEDUP_REMOVED lines=13> */
.L_x_3269:
        /* <DEDUP_REMOVED lines=17> */
.L_x_3272:
[----:B------:R-:W-:-:S04]  /*6490*/  LOP3.LUT R3, R7, 0x80000000, RZ, 0xc0, !PT ;  /* 0x8000000007037812 */ /* 0x000fc800078ec0ff */
[----:B------:R-:W-:-:S04]  /*64a0*/  SHF.R.U32.HI R3, RZ, 0x18, R3 ;  /* 0x00000018ff037819 */ /* 0x000fc80000011603 */
[----:B------:R-:W-:-:S04]  /*64b0*/  LOP3.LUT R0, R0, R3, RZ, 0xfc, !PT ;  /* 0x0000000300007212 */ /* 0x000fc800078efcff */
[----:B------:R-:W-:-:S07]  /*64c0*/  PRMT R5, R0, 0x7610, R5 ;  /* 0x0000761000057816 */ /* 0x000fce0000000005 */
.L_x_3271:
[----:B------:R-:W-:Y:S05]  /*64d0*/  BSYNC B0 ;  /* 0x0000000000007941 */ /* 0x000fea0003800000 */
.L_x_3270:
[----:B------:R3:W-:Y:S01]  /*64e0*/  STG.E.U8 desc[UR36][R10.64], R5 ;  /* 0x000000050a007986 */ /* 0x0007e2000c101124 */
[----:B------:R-:W-:Y:S01]  /*64f0*/  IMAD.MOV.U32 R24, RZ, RZ, R8 ;  /* 0x000000ffff187224 */ /* 0x000fe200078e0008 */
[----:B------:R-:W-:Y:S06]  /*6500*/  BRA `(.L_x_3250) ;  /* 0x00000004002c7947 */ /* 0x000fec0003800000 */
.L_x_3268:
        /* <DEDUP_REMOVED lines=17> */
.L_x_3275:
[----:B------:R-:W-:-:S04]  /*6620*/  LOP3.LUT R3, R7, 0x80000000, RZ, 0xc0, !PT ;  /* 0x8000000007037812 */ /* 0x000fc800078ec0ff */
[----:B------:R-:W-:-:S04]  /*6630*/  SHF.R.U32.HI R3, RZ, 0x18, R3 ;  /* 0x00000018ff037819 */ /* 0x000fc80000011603 */
[----:B------:R-:W-:-:S04]  /*6640*/  LOP3.LUT R0, R0, R3, RZ, 0xfc, !PT ;  /* 0x0000000300007212 */ /* 0x000fc800078efcff */
[----:B------:R-:W-:-:S07]  /*6650*/  PRMT R5, R0, 0x7610, R5 ;  /* 0x0000761000057816 */ /* 0x000fce0000000005 */
.L_x_3274:
[----:B------:R-:W-:Y:S05]  /*6660*/  BSYNC B0 ;  /* 0x0000000000007941 */ /* 0x000fea0003800000 */
.L_x_3273:
[----:B------:R0:W-:Y:S01]  /*6670*/  STG.E.U8 desc[UR36][R10.64], R5 ;  /* 0x000000050a007986 */ /* 0x0001e2000c101124 */
[----:B------:R-:W-:Y:S01]  /*6680*/  IMAD.MOV.U32 R24, RZ, RZ, R8 ;  /* 0x000000ffff187224 */ /* 0x000fe200078e0008 */
[----:B------:R-:W-:Y:S06]  /*6690*/  BRA `(.L_x_3250) ;  /* 0x0000000000c87947 */ /* 0x000fec0003800000 */
.L_x_3267:
        /* <DEDUP_REMOVED lines=23> */
.L_x_3249:
        /* <DEDUP_REMOVED lines=16> */
.L_x_3278:
[----:B------:R-:W-:Y:S01]  /*6910*/  VIADD R24, R24, 0x80 ;  /* 0x0000008018187836 */ /* 0x000fe20000000000 */
[----:B------:R-:W-:Y:S06]  /*6920*/  BRA `(.L_x_3250) ;  /* 0x0000000000247947 */ /* 0x000fec0003800000 */
.L_x_3277:
[----:B---3--:R-:W-:Y:S02]  /*6930*/  IMAD.U32 R5, R5, 0x10000, RZ ;  /* 0x0001000005057824 */ /* 0x008fe400078e00ff */
[----:B------:R-:W-:-:S04]  /*6940*/  IMAD.MOV.U32 R24, RZ, RZ, R8 ;  /* 0x000000ffff187224 */ /* 0x000fc800078e0008 */
[----:B------:R-:W0:Y:S02]  /*6950*/  F2I.U64.TRUNC R4, R5 ;  /* 0x0000000500047311 */ /* 0x000e24000020d800 */
[----:B0-----:R2:W-:Y:S01]  /*6960*/  STG.E.64 desc[UR36][R10.64], R4 ;  /* 0x000000040a007986 */ /* 0x0015e2000c101b24 */
[----:B------:R-:W-:Y:S05]  /*6970*/  BRA `(.L_x_3250) ;  /* 0x0000000000107947 */ /* 0x000fea0003800000 */
.L_x_3276:
[----:B---3--:R-:W-:Y:S02]  /*6980*/  IMAD.U32 R5, R5, 0x10000, RZ ;  /* 0x0001000005057824 */ /* 0x008fe400078e00ff */
[----:B------:R-:W-:-:S04]  /*6990*/  IMAD.MOV.U32 R24, RZ, RZ, R8 ;  /* 0x000000ffff187224 */ /* 0x000fc800078e0008 */
[----:B------:R-:W0:Y:S02]  /*69a0*/  F2I.FTZ.U32.TRUNC.NTZ R5, R5 ;  /* 0x0000000500057305 */ /* 0x000e24000021f000 */
[----:B0-----:R0:W-:Y:S02]  /*69b0*/  STG.E desc[UR36][R10.64], R5 ;  /* 0x000000050a007986 */ /* 0x0011e4000c101924 */
.L_x_3250:
[----:B------:R-:W-:-:S13]  /*69c0*/  ISETP.GE.AND P0, PT, R24, R19, PT ;  /* 0x000000131800720c */ /* 0x000fda0003f06270 */
[----:B------:R-:W-:Y:S05]  /*69d0*/  @P0 BREAK B6 ;  /* 0x0000000000060942 */ /* 0x000fea0003800000 */
[----:B------:R-:W-:Y:S05]  /*69e0*/  @P0 BRA `(.L_x_3279) ;  /* 0x0000001c00f00947 */ /* 0x000fea0003800000 */
[----:B------:R-:W5:Y:S01]  /*69f0*/  LDC.64 R8, c[0x0][0x218] ;  /* 0x00008600ff087b82 */ /* 0x000f620000000a00 */
[----:B0-----:R-:W-:Y:S01]  /*6a00*/  IMAD R0, R22, 0x200, R24 ;  /* 0x0000020016007824 */ /* 0x001fe200078e0218 */
[----:B--2---:R-:W-:Y:S01]  /*6a10*/  PRMT R4, R2, 0x9910, RZ ;  /* 0x0000991002047816 */ /* 0x004fe200000000ff */
[----:B------:R-:W-:Y:S02]  /*6a20*/  ULDC UR4, c[0x0][0x238] ;  /* 0x00008e0000047ab9 */ /* 0x000fe40000000800 */
[----:B-1--4-:R-:W-:Y:S02]  /*6a30*/  IMAD R3, R0, UR4, RZ ;  /* 0x0000000400037c24 */ /* 0x012fe4000f8e02ff */
        /* <DEDUP_REMOVED lines=17> */
.L_x_3283:
[----:B---3--:R-:W-:-:S06]  /*6b50*/  IMAD.U32 R5, R18, 0x10000, RZ ;  /* 0x0001000012057824 */ /* 0x008fcc00078e00ff */
[----:B------:R-:W0:Y:S02]  /*6b60*/  F2I.S64.TRUNC R4, R5 ;  /* 0x0000000500047311 */ /* 0x000e24000020d900 */
[----:B0-----:R4:W-:Y:S01]  /*6b70*/  STG.E.U8 desc[UR36][R8.64], R4 ;  /* 0x0000000408007986 */ /* 0x0019e2000c101124 */
[----:B------:R-:W-:Y:S05]  /*6b80*/  BRA `(.L_x_3285) ;  /* 0x0000000c00847947 */ /* 0x000fea0003800000 */
.L_x_3282:
        /* <DEDUP_REMOVED lines=10> */
.L_x_3287:
[----:B------:R-:W-:-:S04]  /*6c30*/  IMAD.U32 R18, R18, 0x10000, RZ ;  /* 0x0001000012127824 */ /* 0x000fc800078e00ff */
[----:B------:R-:W0:Y:S02]  /*6c40*/  F2I.FTZ.TRUNC.NTZ R3, R18 ;  /* 0x0000001200037305 */ /* 0x000e24000021f100 */
[----:B0-----:R2:W-:Y:S01]  /*6c50*/  STG.E desc[UR36][R8.64], R3 ;  /* 0x0000000308007986 */ /* 0x0015e2000c101924 */
[----:B------:R-:W-:Y:S05]  /*6c60*/  BRA `(.L_x_3285) ;  /* 0x0000000c004c7947 */ /* 0x000fea0003800000 */
.L_x_3286:
[----:B------:R-:W-:-:S04]  /*6c70*/  IMAD.U32 R18, R18, 0x10000, RZ ;  /* 0x0001000012127824 */ /* 0x000fc800078e00ff */
[----:B------:R-:W0:Y:S02]  /*6c80*/  F2I.FTZ.TRUNC.NTZ R3, R18 ;  /* 0x0000001200037305 */ /* 0x000e24000021f100 */
[----:B0-----:R0:W-:Y:S01]  /*6c90*/  STG.E.U16 desc[UR36][R8.64], R3 ;  /* 0x0000000308007986 */ /* 0x0011e2000c101524 */
[----:B------:R-:W-:Y:S05]  /*6ca0*/  BRA `(.L_x_3285) ;  /* 0x0000000c003c7947 */ /* 0x000fea0003800000 */
.L_x_3281:
        /* <DEDUP_REMOVED lines=9> */
.L_x_3289:
[----:B------:R-:W-:-:S05]  /*6d40*/  IMAD.U32 R0, R18, 0x10000, RZ ;  /* 0x0001000012007824 */ /* 0x000fca00078e00ff */
[----:B------:R-:W-:-:S05]  /*6d50*/  F2FP.F16.F32.PACK_AB R0, RZ, R0 ;  /* 0x00000000ff00723e */ /* 0x000fca00000000ff */
[----:B------:R0:W-:Y:S01]  /*6d60*/  STG.E.U16 desc[UR36][R8.64], R0 ;  /* 0x0000000008007986 */ /* 0x0001e2000c101524 */
[----:B------:R-:W-:Y:S05]  /*6d70*/  BRA `(.L_x_3285) ;  /* 0x0000000c00087947 */ /* 0x000fea0003800000 */
.L_x_3288:
        /* <DEDUP_REMOVED lines=10> */
.L_x_3291:
[----:B------:R-:W-:-:S05]  /*6e20*/  IMAD.U32 R18, R18, 0x10000, RZ ;  /* 0x0001000012127824 */ /* 0x000fca00078e00ff */
[----:B------:R-:W-:-:S04]  /*6e30*/  F2FP.F16.F32.PACK_AB R3, RZ, R18 ;  /* 0x00000012ff03723e */ /* 0x000fc800000000ff */
[----:B------:R-:W-:-:S05]  /*6e40*/  PRMT R3, R3, 0x5410, RZ ;  /* 0x0000541003037816 */ /* 0x000fca00000000ff */
[----:B------:R0:W-:Y:S01]  /*6e50*/  STG.E desc[UR36][R8.64], R3 ;  /* 0x0000000308007986 */ /* 0x0001e2000c101924 */
[----:B------:R-:W-:Y:S05]  /*6e60*/  BRA `(.L_x_3285) ;  /* 0x0000000800cc7947 */ /* 0x000fea0003800000 */
.L_x_3290:
[----:B------:R-:W-:-:S04]  /*6e70*/  IMAD.U32 R4, R18, 0x10000, RZ ;  /* 0x0001000012047824 */ /* 0x000fc800078e00ff */
[----:B------:R-:W-:-:S06]  /*6e80*/  FMUL.FTZ R4, R4, 1 ;  /* 0x3f80000004047820 */ /* 0x000fcc0000410000 */
[----:B---3--:R-:W0:Y:S02]  /*6e90*/  F2F.F64.F32 R4, R4 ;  /* 0x0000000400047310 */ /* 0x008e240000201800 */
[----:B0-----:R0:W-:Y:S01]  /*6ea0*/  STG.E.64 desc[UR36][R8.64], R4 ;  /* 0x0000000408007986 */ /* 0x0011e2000c101b24 */
[----:B------:R-:W-:Y:S05]  /*6eb0*/  BRA `(.L_x_3285) ;  /* 0x0000000800b87947 */ /* 0x000fea0003800000 */
.L_x_3280:
        /* <DEDUP_REMOVED lines=13> */
.L_x_3294:
[----:B------:R-:W-:Y:S01]  /*6f90*/  IMAD.U32 R18, R18, 0x10000, RZ ;  /* 0x0001000012127824 */ /* 0x000fe200078e00ff */
[----:B------:R-:W-:-:S03]  /*6fa0*/  CS2R R6, SRZ ;  /* 0x0000000000067805 */ /* 0x000fc6000001ff00 */
[----:B------:R-:W-:-:S06]  /*6fb0*/  FMUL.FTZ R4, R18, 1 ;  /* 0x3f80000012047820 */ /* 0x000fcc0000410000 */
[----:B---3--:R-:W0:Y:S02]  /*6fc0*/  F2F.F64.F32 R4, R4 ;  /* 0x0000000400047310 */ /* 0x008e240000201800 */
[----:B0-----:R0:W-:Y:S01]  /*6fd0*/  STG.E.128 desc[UR36][R8.64], R4 ;  /* 0x0000000408007986 */ /* 0x0011e2000c101d24 */
[----:B------:R-:W-:Y:S05]  /*6fe0*/  BRA `(.L_x_3285) ;  /* 0x00000008006c7947 */ /* 0x000fea0003800000 */
.L_x_3293:
        /* <DEDUP_REMOVED lines=21> */
.L_x_3298:
[----:B------:R-:W-:Y:S05]  /*7140*/  BSYNC B0 ;  /* 0x0000000000007941 */ /* 0x000fea0003800000 */
.L_x_3297:
[----:B------:R-:W-:-:S05]  /*7150*/  LOP3.LUT R5, R0, R5, RZ, 0xfc, !PT ;  /* 0x0000000500057212 */ /* 0x000fca00078efcff */
[----:B------:R0:W-:Y:S01]  /*7160*/  STG.E.U8 desc[UR36][R8.64], R5 ;  /* 0x0000000508007986 */ /* 0x0001e2000c101124 */
[----:B------:R-:W-:Y:S05]  /*7170*/  BRA `(.L_x_3285) ;  /* 0x0000000800087947 */ /* 0x000fea0003800000 */
.L_x_3296:
        /* <DEDUP_REMOVED lines=13> */
.L_x_3300:
[----:B------:R-:W-:Y:S01]  /*7250*/  IMAD.MOV.U32 R0, RZ, RZ, 0x7f ;  /* 0x0000007fff007424 */ /* 0x000fe200078e00ff */
[----:B------:R-:W-:-:S04]  /*7260*/  ISETP.GT.U32.AND P0, PT, R3, 0x7f800000, PT ;  /* 0x7f8000000300780c */ /* 0x000fc80003f04070 */
[----:B------:R-:W-:-:S09]  /*7270*/  SEL R0, R0, 0x7c, P0 ;  /* 0x0000007c00007807 */ /* 0x000fd20000000000 */
.L_x_3301:
[----:B------:R-:W-:Y:S05]  /*7280*/  BSYNC B0 ;  /* 0x0000000000007941 */ /* 0x000fea0003800000 */
.L_x_3299:
[----:B------:R-:W-:-:S04]  /*7290*/  LOP3.LUT R3, R5, 0x80000000, RZ, 0xc0, !PT ;  /* 0x8000000005037812 */ /* 0x000fc800078ec0ff */
[----:B------:R-:W-:-:S04]  /*72a0*/  SHF.R.U32.HI R3, RZ, 0x18, R3 ;  /* 0x00000018ff037819 */ /* 0x000fc80000011603 */
[----:B------:R-:W-:-:S05]  /*72b0*/  LOP3.LUT R3, R0, R3, RZ, 0xfc, !PT ;  /* 0x0000000300037212 */ /* 0x000fca00078efcff */
[----:B------:R0:W-:Y:S01]  /*72c0*/  STG.E.U8 desc[UR36][R8.64], R3 ;  /* 0x0000000308007986 */ /* 0x0001e2000c101124 */
[----:B------:R-:W-:Y:S05]  /*72d0*/  BRA `(.L_x_3285) ;  /* 0x0000000400b07947 */ /* 0x000fea0003800000 */
.L_x_3295:
[----:B------:R0:W-:Y:S01]  /*72e0*/  STG.E.U16 desc[UR36][R8.64], R18 ;  /* 0x0000001208007986 */ /* 0x0001e2000c101524 */
[----:B------:R-:W-:Y:S05]  /*72f0*/  BRA `(.L_x_3285) ;  /* 0x0000000400a87947 */ /* 0x000fea0003800000 */
.L_x_3292:
        /* <DEDUP_REMOVED lines=12> */
.L_x_3304:
        /* <DEDUP_REMOVED lines=17> */
.L_x_3307:
[----:B------:R-:W-:-:S04]  /*74d0*/  LOP3.LUT R3, R5, 0x80000000, RZ, 0xc0, !PT ;  /* 0x8000000005037812 */ /* 0x000fc800078ec0ff */
[----:B------:R-:W-:-:S04]  /*74e0*/  SHF.R.U32.HI R3, RZ, 0x18, R3 ;  /* 0x00000018ff037819 */ /* 0x000fc80000011603 */
[----:B------:R-:W-:-:S04]  /*74f0*/  LOP3.LUT R0, R0, R3, RZ, 0xfc, !PT ;  /* 0x0000000300007212 */ /* 0x000fc800078efcff */
[----:B------:R-:W-:-:S07]  /*7500*/  PRMT R4, R0, 0x7610, R4 ;  /* 0x0000761000047816 */ /* 0x000fce0000000004 */
.L_x_3306:
[----:B------:R-:W-:Y:S05]  /*7510*/  BSYNC B0 ;  /* 0x0000000000007941 */ /* 0x000fea0003800000 */
.L_x_3305:
[----:B------:R0:W-:Y:S01]  /*7520*/  STG.E.U8 desc[UR36][R8.64], R4 ;  /* 0x0000000408007986 */ /* 0x0001e2000c101124 */
[----:B------:R-:W-:Y:S05]  /*7530*/  BRA `(.L_x_3285) ;  /* 0x0000000400187947 */ /* 0x000fea0003800000 */
.L_x_3303:
        /* <DEDUP_REMOVED lines=17> */
.L_x_3310:
[----:B------:R-:W-:-:S04]  /*7650*/  LOP3.LUT R3, R5, 0x80000000, RZ, 0xc0, !PT ;  /* 0x8000000005037812 */ /* 0x000fc800078ec0ff */
[----:B------:R-:W-:-:S04]  /*7660*/  SHF.R.U32.HI R3, RZ, 0x18, R3 ;  /* 0x00000018ff037819 */ /* 0x000fc80000011603 */
[----:B------:R-:W-:-:S04]  /*7670*/  LOP3.LUT R0, R0, R3, RZ, 0xfc, !PT ;  /* 0x0000000300007212 */ /* 0x000fc800078efcff */
[----:B------:R-:W-:-:S07]  /*7680*/  PRMT R4, R0, 0x7610, R4 ;  /* 0x0000761000047816 */ /* 0x000fce0000000004 */
.L_x_3309:
[----:B------:R-:W-:Y:S05]  /*7690*/  BSYNC B0 ;  /* 0x0000000000007941 */ /* 0x000fea0003800000 */
.L_x_3308:
[----:B------:R0:W-:Y:S01]  /*76a0*/  STG.E.U8 desc[UR36][R8.64], R4 ;  /* 0x0000000408007986 */ /* 0x0001e2000c101124 */
[----:B------:R-:W-:Y:S05]  /*76b0*/  BRA `(.L_x_3285) ;  /* 0x0000000000b87947 */ /* 0x000fea0003800000 */
.L_x_3302:
        /* <DEDUP_REMOVED lines=22> */
.L_x_3284:
        /* <DEDUP_REMOVED lines=16> */
.L_x_3313:
[----:B------:R-:W-:Y:S05]  /*7920*/  BRA `(.L_x_3285) ;  /* 0x00000000001c7947 */ /* 0x000fea0003800000 */
.L_x_3312:
[----:B------:R-:W-:-:S06]  /*7930*/  IMAD.U32 R4, R18, 0x10000, RZ ;  /* 0x0001000012047824 */ /* 0x000fcc00078e00ff */
[----:B---3--:R-:W0:Y:S02]  /*7940*/  F2I.U64.TRUNC R4, R4 ;  /* 0x0000000400047311 */ /* 0x008e24000020d800 */
[----:B0-----:R0:W-:Y:S01]  /*7950*/  STG.E.64 desc[UR36][R8.64], R4 ;  /* 0x0000000408007986 */ /* 0x0011e2000c101b24 */
[----:B------:R-:W-:Y:S05]  /*7960*/  BRA `(.L_x_3285) ;  /* 0x00000000000c7947 */ /* 0x000fea0003800000 */
.L_x_3311:
[----:B------:R-:W-:-:S04]  /*7970*/  IMAD.U32 R18, R18, 0x10000, RZ ;  /* 0x0001000012127824 */ /* 0x000fc800078e00ff */
[----:B------:R-:W0:Y:S02]  /*7980*/  F2I.FTZ.U32.TRUNC.NTZ R3, R18 ;  /* 0x0000001200037305 */ /* 0x000e24000021f000 */
[----:B0-----:R0:W-:Y:S02]  /*7990*/  STG.E desc[UR36][R8.64], R3 ;  /* 0x0000000308007986 */ /* 0x0011e4000c101924 */
.L_x_3285:
[----:B------:R-:W-:-:S07]  /*79a0*/  VIADD R24, R24, 0x80 ;  /* 0x0000008018187836 */ /* 0x000fce0000000000 */
.L_x_3244:
[----:B------:R-:W-:-:S13]  /*79b0*/  ISETP.GE.AND P0, PT, R24, R19, PT ;  /* 0x000000131800720c */ /* 0x000fda0003f06270 */
[----:B------:R-:W-:Y:S05]  /*79c0*/  @P0 BREAK B6 ;  /* 0x0000000000060942 */ /* 0x000fea0003800000 */
[----:B------:R-:W-:Y:S05]  /*79d0*/  @P0 BRA `(.L_x_3279) ;  /* 0x0000000c00f40947 */ /* 0x000fea0003800000 */
[----:B------:R-:W-:Y:S05]  /*79e0*/  BSYNC B6 ;  /* 0x0000000000067941 */ /* 0x000fea0003800000 */
.L_x_3243:
[----:B012-4-:R-:W0:Y:S01]  /*79f0*/  LDC.64 R8, c[0x0][0x218] ;  /* 0x00008600ff087b82 */ /* 0x017e220000000a00 */
        /* <DEDUP_REMOVED lines=17> */
[----:B------:R-:W-:-:S06]  /*7b10*/  IMAD.U32 R17, R17, 0x10000, RZ ;  /* 0x0001000011117824 */ /* 0x000fcc00078e00ff */
[----:B------:R-:W0:Y:S02]  /*7b20*/  F2I.FTZ.TRUNC.NTZ R17, R17 ;  /* 0x0000001100117305 */ /* 0x000e24000021f100 */
[----:B0-----:R0:W-:Y:S01]  /*7b30*/  STG.E.U8 desc[UR36][R8.64], R17 ;  /* 0x0000001108007986 */ /* 0x0011e2000c101124 */
[----:B------:R-:W-:Y:S05]  /*7b40*/  BRA `(.L_x_3319) ;  /* 0x0000000c00947947 */ /* 0x000fea0003800000 */
.L_x_3317:
[----:B---3--:R-:W-:-:S06]  /*7b50*/  IMAD.U32 R5, R17, 0x10000, RZ ;  /* 0x0001000011057824 */ /* 0x008fcc00078e00ff */
[----:B------:R-:W0:Y:S02]  /*7b60*/  F2I.S64.TRUNC R4, R5 ;  /* 0x0000000500047311 */ /* 0x000e24000020d900 */
[----:B0-----:R0:W-:Y:S01]  /*7b70*/  STG.E.U8 desc[UR36][R8.64], R4 ;  /* 0x0000000408007986 */ /* 0x0011e2000c101124 */
[----:B------:R-:W-:Y:S05]  /*7b80*/  BRA `(.L_x_3319) ;  /* 0x0000000c00847947 */ /* 0x000fea0003800000 */
.L_x_3316:
        /* <DEDUP_REMOVED lines=10> */
.L_x_3321:
[----:B------:R-:W-:-:S06]  /*7c30*/  IMAD.U32 R17, R17, 0x10000, RZ ;  /* 0x0001000011117824 */ /* 0x000fcc00078e00ff */
[----:B------:R-:W0:Y:S02]  /*7c40*/  F2I.FTZ.TRUNC.NTZ R17, R17 ;  /* 0x0000001100117305 */ /* 0x000e24000021f100 */
[----:B0-----:R0:W-:Y:S01]  /*7c50*/  STG.E desc[UR36][R8.64], R17 ;  /* 0x0000001108007986 */ /* 0x0011e2000c101924 */
[----:B------:R-:W-:Y:S05]  /*7c60*/  BRA `(.L_x_3319) ;  /* 0x0000000c004c7947 */ /* 0x000fea0003800000 */
.L_x_3320:
[----:B------:R-:W-:-:S06]  /*7c70*/  IMAD.U32 R17, R17, 0x10000, RZ ;  /* 0x0001000011117824 */ /* 0x000fcc00078e00ff */
[----:B------:R-:W0:Y:S02]  /*7c80*/  F2I.FTZ.TRUNC.NTZ R17, R17 ;  /* 0x0000001100117305 */ /* 0x000e24000021f100 */
[----:B0-----:R0:W-:Y:S01]  /*7c90*/  STG.E.U16 desc[UR36][R8.64], R17 ;  /* 0x0000001108007986 */ /* 0x0011e2000c101524 */
[----:B------:R-:W-:Y:S05]  /*7ca0*/  BRA `(.L_x_3319) ;  /* 0x0000000c003c7947 */ /* 0x000fea0003800000 */
.L_x_3315:
        /* <DEDUP_REMOVED lines=9> */
.L_x_3323:
[----:B------:R-:W-:-:S05]  /*7d40*/  IMAD.U32 R0, R17, 0x10000, RZ ;  /* 0x0001000011007824 */ /* 0x000fca00078e00ff */
[----:B------:R-:W-:-:S05]  /*7d50*/  F2FP.F16.F32.PACK_AB R0, RZ, R0 ;  /* 0x00000000ff00723e */ /* 0x000fca00000000ff */
[----:B------:R0:W-:Y:S01]  /*7d60*/  STG.E.U16 desc[UR36][R8.64], R0 ;  /* 0x0000000008007986 */ /* 0x0001e2000c101524 */
[----:B------:R-:W-:Y:S05]  /*7d70*/  BRA `(.L_x_3319) ;  /* 0x0000000c00087947 */ /* 0x000fea0003800000 */
.L_x_3322:
        /* <DEDUP_REMOVED lines=10> */
.L_x_3325:
[----:B------:R-:W-:-:S05]  /*7e20*/  IMAD.U32 R17, R17, 0x10000, RZ ;  /* 0x0001000011117824 */ /* 0x000fca00078e00ff */
[----:B------:R-:W-:-:S04]  /*7e30*/  F2FP.F16.F32.PACK_AB R3, RZ, R17 ;  /* 0x00000011ff03723e */ /* 0x000fc800000000ff */
[----:B------:R-:W-:-:S05]  /*7e40*/  PRMT R3, R3, 0x5410, RZ ;  /* 0x0000541003037816 */ /* 0x000fca00000000ff */
[----:B------:R0:W-:Y:S01]  /*7e50*/  STG.E desc[UR36][R8.64], R3 ;  /* 0x0000000308007986 */ /* 0x0001e2000c101924 */
[----:B------:R-:W-:Y:S05]  /*7e60*/  BRA `(.L_x_3319) ;  /* 0x0000000800cc7947 */ /* 0x000fea0003800000 */
.L_x_3324:
[----:B------:R-:W-:-:S04]  /*7e70*/  IMAD.U32 R4, R17, 0x10000, RZ ;  /* 0x0001000011047824 */ /* 0x000fc800078e00ff */
[----:B------:R-:W-:-:S06]  /*7e80*/  FMUL.FTZ R4, R4, 1 ;  /* 0x3f80000004047820 */ /* 0x000fcc0000410000 */
[----:B---3--:R-:W0:Y:S02]  /*7e90*/  F2F.F64.F32 R4, R4 ;  /* 0x0000000400047310 */ /* 0x008e240000201800 */
[----:B0-----:R0:W-:Y:S01]  /*7ea0*/  STG.E.64 desc[UR36][R8.64], R4 ;  /* 0x0000000408007986 */ /* 0x0011e2000c101b24 */
[----:B------:R-:W-:Y:S05]  /*7eb0*/  BRA `(.L_x_3319) ;  /* 0x0000000800b87947 */ /* 0x000fea0003800000 */
.L_x_3314:
        /* <DEDUP_REMOVED lines=13> */
.L_x_3328:
[----:B------:R-:W-:Y:S01]  /*7f90*/  IMAD.U32 R17, R17, 0x10000, RZ ;  /* 0x0001000011117824 */ /* 0x000fe200078e00ff */
[----:B------:R-:W-:-:S03]  /*7fa0*/  CS2R R6, SRZ ;  /* 0x0000000000067805 */ /* 0x000fc6000001ff00 */
[----:B------:R-:W-:-:S06]  /*7fb0*/  FMUL.FTZ R4, R17, 1 ;  /* 0x3f80000011047820 */ /* 0x000fcc0000410000 */
[----:B---3--:R-:W0:Y:S02]  /*7fc0*/  F2F.F64.F32 R4, R4 ;  /* 0x0000000400047310 */ /* 0x008e240000201800 */
[----:B0-----:R0:W-:Y:S01]  /*7fd0*/  STG.E.128 desc[UR36][R8.64], R4 ;  /* 0x0000000408007986 */ /* 0x0011e2000c101d24 */
[----:B------:R-:W-:Y:S05]  /*7fe0*/  BRA `(.L_x_3319) ;  /* 0x00000008006c7947 */ /* 0x000fea0003800000 */
.L_x_3327:
        /* <DEDUP_REMOVED lines=21> */
.L_x_3332:
[----:B------:R-:W-:Y:S05]  /*8140*/  BSYNC B0 ;  /* 0x0000000000007941 */ /* 0x000fea0003800000 */
.L_x_3331:
[----:B------:R-:W-:-:S05]  /*8150*/  LOP3.LUT R5, R0, R5, RZ, 0xfc, !PT ;  /* 0x0000000500057212 */ /* 0x000fca00078efcff */
[----:B------:R1:W-:Y:S01]  /*8160*/  STG.E.U8 desc[UR36][R8.64], R5 ;  /* 0x0000000508007986 */ /* 0x0003e2000c101124 */
[----:B------:R-:W-:Y:S05]  /*8170*/  BRA `(.L_x_3319) ;  /* 0x0000000800087947 */ /* 0x000fea0003800000 */
.L_x_3330:
        /* <DEDUP_REMOVED lines=13> */
.L_x_3334:
[----:B------:R-:W-:Y:S01]  /*8250*/  IMAD.MOV.U32 R0, RZ, RZ, 0x7f ;  /* 0x0000007fff007424 */ /* 0x000fe200078e00ff */
[----:B------:R-:W-:-:S04]  /*8260*/  ISETP.GT.U32.AND P0, PT, R3, 0x7f800000, PT ;  /* 0x7f8000000300780c */ /* 0x000fc80003f04070 */
[----:B------:R-:W-:-:S09]  /*8270*/  SEL R0, R0, 0x7c, P0 ;  /* 0x0000007c00007807 */ /* 0x000fd20000000000 */
.L_x_3335:
[----:B------:R-:W-:Y:S05]  /*8280*/  BSYNC B0 ;  /* 0x0000000000007941 */ /* 0x000fea0003800000 */
.L_x_3333:
[----:B------:R-:W-:-:S04]  /*8290*/  LOP3.LUT R3, R17, 0x80000000, RZ, 0xc0, !PT ;  /* 0x8000000011037812 */ /* 0x000fc800078ec0ff */
[----:B------:R-:W-:-:S04]  /*82a0*/  SHF.R.U32.HI R3, RZ, 0x18, R3 ;  /* 0x00000018ff037819 */ /* 0x000fc80000011603 */
[----:B------:R-:W-:-:S05]  /*82b0*/  LOP3.LUT R3, R0, R3, RZ, 0xfc, !PT ;  /* 0x0000000300037212 */ /* 0x000fca00078efcff */
[----:B------:R2:W-:Y:S01]  /*82c0*/  STG.E.U8 desc[UR36][R8.64], R3 ;  /* 0x0000000308007986 */ /* 0x0005e2000c101124 */
[----:B------:R-:W-:Y:S05]  /*82d0*/  BRA `(.L_x_3319) ;  /* 0x0000000400b07947 */ /* 0x000fea0003800000 */
.L_x_3329:
[----:B------:R0:W-:Y:S01]  /*82e0*/  STG.E.U16 desc[UR36][R8.64], R17 ;  /* 0x0000001108007986 */ /* 0x0001e2000c101524 */
[----:B------:R-:W-:Y:S05]  /*82f0*/  BRA `(.L_x_3319) ;  /* 0x0000000400a87947 */ /* 0x000fea0003800000 */
.L_x_3326:
        /* <DEDUP_REMOVED lines=12> */
.L_x_3338:
        /* <DEDUP_REMOVED lines=17> */
.L_x_3341:
[----:B------:R-:W-:-:S04]  /*84d0*/  LOP3.LUT R3, R17, 0x80000000, RZ, 0xc0, !PT ;  /* 0x8000000011037812 */ /* 0x000fc800078ec0ff */
[----:B------:R-:W-:-:S04]  /*84e0*/  SHF.R.U32.HI R3, RZ, 0x18, R3 ;  /* 0x00000018ff037819 */ /* 0x000fc80000011603 */
[----:B------:R-:W-:-:S04]  /*84f0*/  LOP3.LUT R0, R0, R3, RZ, 0xfc, !PT ;  /* 0x0000000300007212 */ /* 0x000fc800078efcff */
[----:B------:R-:W-:-:S07]  /*8500*/  PRMT R4, R0, 0x7610, R4 ;  /* 0x0000761000047816 */ /* 0x000fce0000000004 */
.L_x_3340:
[----:B------:R-:W-:Y:S05]  /*8510*/  BSYNC B0 ;  /* 0x0000000000007941 */ /* 0x000fea0003800000 */
.L_x_3339:
[----:B------:R0:W-:Y:S01]  /*8520*/  STG.E.U8 desc[UR36][R8.64], R4 ;  /* 0x0000000408007986 */ /* 0x0001e2000c101124 */
[----:B------:R-:W-:Y:S05]  /*8530*/  BRA `(.L_x_3319) ;  /* 0x0000000400187947 */ /* 0x000fea0003800000 */
.L_x_3337:
        /* <DEDUP_REMOVED lines=17> */
.L_x_3344:
[----:B------:R-:W-:-:S04]  /*8650*/  LOP3.LUT R3, R17, 0x80000000, RZ, 0xc0, !PT ;  /* 0x8000000011037812 */ /* 0x000fc800078ec0ff */
[----:B------:R-:W-:-:S04]  /*8660*/  SHF.R.U32.HI R3, RZ, 0x18, R3 ;  /* 0x00000018ff037819 */ /* 0x000fc80000011603 */
[----:B------:R-:W-:-:S04]  /*8670*/  LOP3.LUT R0, R0, R3, RZ, 0xfc, !PT ;  /* 0x0000000300007212 */ /* 0x000fc800078efcff */
[----:B------:R-:W-:-:S07]  /*8680*/  PRMT R4, R0, 0x7610, R4 ;  /* 0x0000761000047816 */ /* 0x000fce0000000004 */
.L_x_3343:
[----:B------:R-:W-:Y:S05]  /*8690*/  BSYNC B0 ;  /* 0x0000000000007941 */ /* 0x000fea0003800000 */
.L_x_3342:
[----:B------:R0:W-:Y:S01]  /*86a0*/  STG.E.U8 desc[UR36][R8.64], R4 ;  /* 0x0000000408007986 */ /* 0x0001e2000c101124 */
[----:B------:R-:W-:Y:S05]  /*86b0*/  BRA `(.L_x_3319) ;  /* 0x0000000000b87947 */ /* 0x000fea0003800000 */
.L_x_3336:
[----:B------:R-:W-:-:S13]  /*86c0*/  ISETP.NE.AND P0, PT, R0, 0x1c, PT ;  /* 0x0000001c0000780c */ /* 0x000fda0003f05270 */
[----:B------:R-:W-:Y:S05]  /*86d0*/  @!P0 BRA `(.L_x_3345) ;  /* 0x0000000000a48947 */ /* 0x000fea0003800000 */
[----:B------:R-:W-:-:S13]  /*86e0*/  ISETP.NE.AND P0, PT, R0, 0x1d, PT ;  /* 0x0000001d0000780c */ /* 0x000fda0003f05270 */
[----:B------:R-:W-:Y:S05]  /*86f0*/  @!P0 BRA `(.L_x_3346) ;  /* 0x00000000008c8947 */ /* 0x000fea0003800000 */
[----:B------:R-:W-:-:S13]  /*8700*/  ISETP.NE.AND P0, PT, R0, 0x2c, PT ;  /* 0x0000002c0000780c */ /* 0x000fda0003f05270 */
[----:B------:R-:W-:Y:S05]  /*8710*/  @P0 BRA `(.L_x_3318) ;  /* 0x0000000000400947 */ /* 0x000fea0003800000 */
[----:B------:R-:W-:-:S05]  /*8720*/  IMAD.U32 R4, R17, 0x10000, RZ ;  /* 0x0001000011047824 */ /* 0x000fca00078e00ff */
        /* <DEDUP_REMOVED lines=15> */
.L_x_3318:
        /* <DEDUP_REMOVED lines=16> */
.L_x_3347:
[----:B------:R-:W-:Y:S05]  /*8920*/  BRA `(.L_x_3319) ;  /* 0x00000000001c7947 */ /* 0x000fea0003800000 */
.L_x_3346:
[----:B------:R-:W-:-:S06]  /*8930*/  IMAD.U32 R4, R17, 0x10000, RZ ;  /* 0x0001000011047824 */ /* 0x000fcc00078e00ff */
[----:B---3--:R-:W0:Y:S02]  /*8940*/  F2I.U64.TRUNC R4, R4 ;  /* 0x0000000400047311 */ /* 0x008e24000020d800 */
[----:B0-----:R0:W-:Y:S01]  /*8950*/  STG.E.64 desc[UR36][R8.64], R4 ;  /* 0x0000000408007986 */ /* 0x0011e2000c101b24 */
[----:B------:R-:W-:Y:S05]  /*8960*/  BRA `(.L_x_3319) ;  /* 0x00000000000c7947 */ /* 0x000fea0003800000 */
.L_x_3345:
[----:B------:R-:W-:-:S06]  /*8970*/  IMAD.U32 R17, R17, 0x10000, RZ ;  /* 0x0001000011117824 */ /* 0x000fcc00078e00ff */
[----:B------:R-:W0:Y:S02]  /*8980*/  F2I.FTZ.U32.TRUNC.NTZ R17, R17 ;  /* 0x0000001100117305 */ /* 0x000e24000021f000 */
[----:B0-----:R0:W-:Y:S02]  /*8990*/  STG.E desc[UR36][R8.64], R17 ;  /* 0x0000001108007986 */ /* 0x0011e4000c101924 */
.L_x_3319:
[----:B------:R-:W-:-:S07]  /*89a0*/  VIADD R24, R24, 0x80 ;  /* 0x0000008018187836 */ /* 0x000fce0000000000 */
.L_x_3279:
[----:B------:R-:W-:Y:S05]  /*89b0*/  BSYNC B7 ;  /* 0x0000000000077941 */ /* 0x000fea0003800000 */
.L_x_3242:
[----:B------:R-:W-:-:S13]  /*89c0*/  ISETP.GE.AND P0, PT, R24, R19, PT ;  /* 0x000000131800720c */ /* 0x000fda0003f06270 */
[----:B------:R-:W-:Y:S05]  /*89d0*/  @P0 EXIT ;  /* 0x000000000000094d */ /* 0x000fea0003800000 */
[----:B01234-:R-:W0:Y:S01]  /*89e0*/  LDC.64 R4, c[0x0][0x218] ;  /* 0x00008600ff047b82 */ /* 0x01fe220000000a00 */
        /* <DEDUP_REMOVED lines=20> */
.L_x_3351:
[----:B------:R-:W-:-:S06]  /*8b30*/  IMAD.U32 R3, R16, 0x10000, RZ ;  /* 0x0001000010037824 */ /* 0x000fcc00078e00ff */
[----:B------:R-:W0:Y:S02]  /*8b40*/  F2I.S64.TRUNC R2, R3 ;  /* 0x0000000300027311 */ /* 0x000e24000020d900 */
[----:B0-----:R-:W-:Y:S01]  /*8b50*/  STG.E.U8 desc[UR36][R4.64], R2 ;  /* 0x0000000204007986 */ /* 0x001fe2000c101124 */
[----:B------:R-:W-:Y:S05]  /*8b60*/  EXIT ;  /* 0x000000000000794d */ /* 0x000fea0003800000 */
.L_x_3350:
        /* <DEDUP_REMOVED lines=10> */
.L_x_3354:
[----:B------:R-:W-:-:S04]  /*8c10*/  IMAD.U32 R16, R16, 0x10000, RZ ;  /* 0x0001000010107824 */ /* 0x000fc800078e00ff */
[----:B------:R-:W0:Y:S02]  /*8c20*/  F2I.FTZ.TRUNC.NTZ R3, R16 ;  /* 0x0000001000037305 */ /* 0x000e24000021f100 */
[----:B0-----:R-:W-:Y:S01]  /*8c30*/  STG.E desc[UR36][R4.64], R3 ;  /* 0x0000000304007986 */ /* 0x001fe2000c101924 */
[----:B------:R-:W-:Y:S05]  /*8c40*/  EXIT ;  /* 0x000000000000794d */ /* 0x000fea0003800000 */
.L_x_3353:
[----:B------:R-:W-:-:S04]  /*8c50*/  IMAD.U32 R16, R16, 0x10000, RZ ;  /* 0x0001000010107824 */ /* 0x000fc800078e00ff */
[----:B------:R-:W0:Y:S02]  /*8c60*/  F2I.FTZ.TRUNC.NTZ R3, R16 ;  /* 0x0000001000037305 */ /* 0x000e24000021f100 */
[----:B0-----:R-:W-:Y:S01]  /*8c70*/  STG.E.U16 desc[UR36][R4.64], R3 ;  /* 0x0000000304007986 */ /* 0x001fe2000c101524 */
[----:B------:R-:W-:Y:S05]  /*8c80*/  EXIT ;  /* 0x000000000000794d */ /* 0x000fea0003800000 */
.L_x_3349:
        /* <DEDUP_REMOVED lines=9> */
.L_x_3356:
[----:B------:R-:W-:-:S05]  /*8d20*/  IMAD.U32 R0, R16, 0x10000, RZ ;  /* 0x0001000010007824 */ /* 0x000fca00078e00ff */
[----:B------:R-:W-:-:S05]  /*8d30*/  F2FP.F16.F32.PACK_AB R0, RZ, R0 ;  /* 0x00000000ff00723e */ /* 0x000fca00000000ff */
[----:B------:R-:W-:Y:S01]  /*8d40*/  STG.E.U16 desc[UR36][R4.64], R0 ;  /* 0x0000000004007986 */ /* 0x000fe2000c101524 */
[----:B------:R-:W-:Y:S05]  /*8d50*/  EXIT ;  /* 0x000000000000794d */ /* 0x000fea0003800000 */
.L_x_3355:
        /* <DEDUP_REMOVED lines=10> */
.L_x_3358:
[----:B------:R-:W-:-:S05]  /*8e00*/  IMAD.U32 R16, R16, 0x10000, RZ ;  /* 0x0001000010107824 */ /* 0x000fca00078e00ff */
[----:B------:R-:W-:-:S04]  /*8e10*/  F2FP.F16.F32.PACK_AB R3, RZ, R16 ;  /* 0x00000010ff03723e */ /* 0x000fc800000000ff */
[----:B------:R-:W-:-:S05]  /*8e20*/  PRMT R3, R3, 0x5410, RZ ;  /* 0x0000541003037816 */ /* 0x000fca00000000ff */
[----:B------:R-:W-:Y:S01]  /*8e30*/  STG.E desc[UR36][R4.64], R3 ;  /* 0x0000000304007986 */ /* 0x000fe2000c101924 */
[----:B------:R-:W-:Y:S05]  /*8e40*/  EXIT ;  /* 0x000000000000794d */ /* 0x000fea0003800000 */
.L_x_3357:
[----:B------:R-:W-:-:S04]  /*8e50*/  IMAD.U32 R2, R16, 0x10000, RZ ;  /* 0x0001000010027824 */ /* 0x000fc800078e00ff */
[----:B------:R-:W-:-:S06]  /*8e60*/  FMUL.FTZ R2, R2, 1 ;  /* 0x3f80000002027820 */ /* 0x000fcc0000410000 */
[----:B------:R-:W0:Y:S02]  /*8e70*/  F2F.F64.F32 R2, R2 ;  /* 0x0000000200027310 */ /* 0x000e240000201800 */
[----:B0-----:R-:W-:Y:S01]  /*8e80*/  STG.E.64 desc[UR36][R4.64], R2 ;  /* 0x0000000204007986 */ /* 0x001fe2000c101b24 */
[----:B------:R-:W-:Y:S05]  /*8e90*/  EXIT ;  /* 0x000000000000794d */ /* 0x000fea0003800000 */
.L_x_3348:
        /* <DEDUP_REMOVED lines=13> */
.L_x_3361:
[----:B------:R-:W-:Y:S01]  /*8f70*/  IMAD.U32 R16, R16, 0x10000, RZ ;  /* 0x0001000010107824 */ /* 0x000fe200078e00ff */
[----:B------:R-:W-:-:S03]  /*8f80*/  CS2R R10, SRZ ;  /* 0x00000000000a7805 */ /* 0x000fc6000001ff00 */
[----:B------:R-:W-:-:S06]  /*8f90*/  FMUL.FTZ R8, R16, 1 ;  /* 0x3f80000010087820 */ /* 0x000fcc0000410000 */
[----:B------:R-:W0:Y:S02]  /*8fa0*/  F2F.F64.F32 R8, R8 ;  /* 0x0000000800087310 */ /* 0x000e240000201800 */
[----:B0-----:R-:W-:Y:S01]  /*8fb0*/  STG.E.128 desc[UR36][R4.64], R8 ;  /* 0x0000000804007986 */ /* 0x001fe2000c101d24 */
[----:B------:R-:W-:Y:S05]  /*8fc0*/  EXIT ;  /* 0x000000000000794d */ /* 0x000fea0003800000 */
.L_x_3360:
        /* <DEDUP_REMOVED lines=21> */
.L_x_3365:
[----:B------:R-:W-:Y:S05]  /*9120*/  BSYNC B0 ;  /* 0x0000000000007941 */ /* 0x000fea0003800000 */
.L_x_3364:
[----:B------:R-:W-:-:S05]  /*9130*/  LOP3.LUT R3, R0, R3, RZ, 0xfc, !PT ;  /* 0x0000000300037212 */ /* 0x000fca00078efcff */
[----:B------:R-:W-:Y:S01]  /*9140*/  STG.E.U8 desc[UR36][R4.64], R3 ;  /* 0x0000000304007986 */ /* 0x000fe2000c101124 */
[----:B------:R-:W-:Y:S05]  /*9150*/  EXIT ;  /* 0x000000000000794d */ /* 0x000fea0003800000 */
.L_x_3363:
        /* <DEDUP_REMOVED lines=13> */
.L_x_3367:
[----:B------:R-:W-:Y:S01]  /*9230*/  IMAD.MOV.U32 R0, RZ, RZ, 0x7f ;  /* 0x0000007fff007424 */ /* 0x000fe200078e00ff */
[----:B------:R-:W-:-:S04]  /*9240*/  ISETP.GT.U32.AND P0, PT, R2, 0x7f800000, PT ;  /* 0x7f8000000200780c */ /* 0x000fc80003f04070 */
[----:B------:R-:W-:-:S09]  /*9250*/  SEL R0, R0, 0x7c, P0 ;  /* 0x0000007c00007807 */ /* 0x000fd20000000000 */
.L_x_3368:
[----:B------:R-:W-:Y:S05]  /*9260*/  BSYNC B0 ;  /* 0x0000000000007941 */ /* 0x000fea0003800000 */
.L_x_3366:
[----:B------:R-:W-:-:S04]  /*9270*/  LOP3.LUT R2, R3, 0x80000000, RZ, 0xc0, !PT ;  /* 0x8000000003027812 */ /* 0x000fc800078ec0ff */
[----:B------:R-:W-:-:S04]  /*9280*/  SHF.R.U32.HI R3, RZ, 0x18, R2 ;  /* 0x00000018ff037819 */ /* 0x000fc80000011602 */
[----:B------:R-:W-:-:S05]  /*9290*/  LOP3.LUT R3, R0, R3, RZ, 0xfc, !PT ;  /* 0x0000000300037212 */ /* 0x000fca00078efcff */
[----:B------:R-:W-:Y:S01]  /*92a0*/  STG.E.U8 desc[UR36][R4.64], R3 ;  /* 0x0000000304007986 */ /* 0x000fe2000c101124 */
[----:B------:R-:W-:Y:S05]  /*92b0*/  EXIT ;  /* 0x000000000000794d */ /* 0x000fea0003800000 */
.L_x_3362:
[----:B------:R-:W-:Y:S01]  /*92c0*/  STG.E.U16 desc[UR36][R4.64], R16 ;  /* 0x0000001004007986 */ /* 0x000fe2000c101524 */
[----:B------:R-:W-:Y:S05]  /*92d0*/  EXIT ;  /* 0x000000000000794d */ /* 0x000fea0003800000 */
.L_x_3359:
        /* <DEDUP_REMOVED lines=12> */
.L_x_3371:
        /* <DEDUP_REMOVED lines=17> */
.L_x_3374:
[----:B------:R-:W-:-:S04]  /*94b0*/  LOP3.LUT R2, R7, 0x80000000, RZ, 0xc0, !PT ;  /* 0x8000000007027812 */ /* 0x000fc800078ec0ff */
[----:B------:R-:W-:-:S04]  /*94c0*/  SHF.R.U32.HI R3, RZ, 0x18, R2 ;  /* 0x00000018ff037819 */ /* 0x000fc80000011602 */
[----:B------:R-:W-:-:S04]  /*94d0*/  LOP3.LUT R0, R0, R3, RZ, 0xfc, !PT ;  /* 0x0000000300007212 */ /* 0x000fc800078efcff */
[----:B------:R-:W-:-:S07]  /*94e0*/  PRMT R2, R0, 0x7610, R2 ;  /* 0x0000761000027816 */ /* 0x000fce0000000002 */
.L_x_3373:
[----:B------:R-:W-:Y:S05]  /*94f0*/  BSYNC B0 ;  /* 0x0000000000007941 */ /* 0x000fea0003800000 */
.L_x_3372:
[----:B------:R-:W-:Y:S01]  /*9500*/  STG.E.U8 desc[UR36][R4.64], R2 ;  /* 0x0000000204007986 */ /* 0x000fe2000c101124 */
[----:B------:R-:W-:Y:S05]  /*9510*/  EXIT ;  /* 0x000000000000794d */ /* 0x000fea0003800000 */
.L_x_3370:
        /* <DEDUP_REMOVED lines=17> */
.L_x_3377:
[----:B------:R-:W-:-:S04]  /*9630*/  LOP3.LUT R2, R7, 0x80000000, RZ, 0xc0, !PT ;  /* 0x8000000007027812 */ /* 0x000fc800078ec0ff */
[----:B------:R-:W-:-:S04]  /*9640*/  SHF.R.U32.HI R3, RZ, 0x18, R2 ;  /* 0x00000018ff037819 */ /* 0x000fc80000011602 */
[----:B------:R-:W-:-:S04]  /*9650*/  LOP3.LUT R0, R0, R3, RZ, 0xfc, !PT ;  /* 0x0000000300007212 */ /* 0x000fc800078efcff */
[----:B------:R-:W-:-:S07]  /*9660*/  PRMT R2, R0, 0x7610, R2 ;  /* 0x0000761000027816 */ /* 0x000fce0000000002 */
.L_x_3376:
[----:B------:R-:W-:Y:S05]  /*9670*/  BSYNC B0 ;  /* 0x0000000000007941 */ /* 0x000fea0003800000 */
.L_x_3375:
[----:B------:R-:W-:Y:S01]  /*9680*/  STG.E.U8 desc[UR36][R4.64], R2 ;  /* 0x0000000204007986 */ /* 0x000fe2000c101124 */
[----:B------:R-:W-:Y:S05]  /*9690*/  EXIT ;  /* 0x000000000000794d */ /* 0x000fea0003800000 */
.L_x_3369:
        /* <DEDUP_REMOVED lines=22> */
.L_x_3352:
        /* <DEDUP_REMOVED lines=16> */
.L_x_3380:
[----:B------:R-:W-:Y:S05]  /*9900*/  EXIT ;  /* 0x000000000000794d */ /* 0x000fea0003800000 */
.L_x_3379:
[----:B------:R-:W-:-:S06]  /*9910*/  IMAD.U32 R2, R16, 0x10000, RZ ;  /* 0x0001000010027824 */ /* 0x000fcc00078e00ff */
[----:B------:R-:W0:Y:S02]  /*9920*/  F2I.U64.TRUNC R2, R2 ;  /* 0x0000000200027311 */ /* 0x000e24000020d800 */
[----:B0-----:R-:W-:Y:S01]  /*9930*/  STG.E.64 desc[UR36][R4.64], R2 ;  /* 0x0000000204007986 */ /* 0x001fe2000c101b24 */
[----:B------:R-:W-:Y:S05]  /*9940*/  EXIT ;  /* 0x000000000000794d */ /* 0x000fea0003800000 */
.L_x_3378:
[----:B------:R-:W-:-:S04]  /*9950*/  IMAD.U32 R16, R16, 0x10000, RZ ;  /* 0x0001000010107824 */ /* 0x000fc800078e00ff */
[----:B------:R-:W0:Y:S02]  /*9960*/  F2I.FTZ.U32.TRUNC.NTZ R3, R16 ;  /* 0x0000001000037305 */ /* 0x000e24000021f000 */
[----:B0-----:R-:W-:Y:S01]  /*9970*/  STG.E desc[UR36][R4.64], R3 ;  /* 0x0000000304007986 */ /* 0x001fe2000c101924 */
[----:B------:R-:W-:Y:S05]  /*9980*/  EXIT ;  /* 0x000000000000794d */ /* 0x000fea0003800000 */
.L_x_3381:
        /* <DEDUP_REMOVED lines=15> */
.L_x_57312:


//--------------------- .text._ZN2at6native18elementwise_kernelILi128ELi4EZNS0_22gpu_kernel_impl_nocastINS0_13AUnaryFunctorIN3c108BFloat16ES5_S5_ZZZNS0_16fmod_kernel_cudaERNS_18TensorIteratorBaseEENKUlvE0_clEvENKUlvE2_clEvEUlS5_S5_E_EEEEvS7_RKT_EUliE_EEviT1_ --------------------------
	.section	.text._ZN2at6native18elementwise_kernelILi128ELi4EZNS0_22gpu_kernel_impl_nocastINS0_13AUnaryFunctorIN3c108BFloat16ES5_S5_ZZZNS0_16fmod_kernel_cudaERNS_18TensorIteratorBaseEENKUlvE0_clEvENKUlvE2_clEvEUlS5_S5_E_EEEEvS7_RKT_EUliE_EEviT1_,"ax",@progbits
	.align	128
        .global         _ZN2at6native18elementwise_kernelILi128ELi4EZNS0_22gpu_kernel_impl_nocastINS0_13AUnaryFunctorIN3c108BFloat16ES5_S5_ZZZNS0_16fmod_kernel_cudaERNS_18TensorIteratorBaseEENKUlvE0_clEvENKUlvE2_clEvEUlS5_S5_E_EEEEvS7_RKT_EUliE_EEviT1_
        .type           _ZN2at6native18elementwise_kernelILi128ELi4EZNS0_22gpu_kernel_impl_nocastINS0_13AUnaryFunctorIN3c108BFloat16ES5_S5_ZZZNS0_16fmod_kernel_cudaERNS_18TensorIteratorBaseEENKUlvE0_clEvENKUlvE2_clEvEUlS5_S5_E_EEEEvS7_RKT_EUliE_EEviT1_,@function
        .size           _ZN2at6native18elementwise_kernelILi128ELi4EZNS0_22gpu_kernel_impl_nocastINS0_13AUnaryFunctorIN3c108BFloat16ES5_S5_ZZZNS0_16fmod_kernel_cudaERNS_18TensorIteratorBaseEENKUlvE0_clEvENKUlvE2_clEvEUlS5_S5_E_EEEEvS7_RKT_EUliE_EEviT1_,(.L_x_57313 - _ZN2at6native18elementwise_kernelILi128ELi4EZNS0_22gpu_kernel_impl_nocastINS0_13AUnaryFunctorIN3c108BFloat16ES5_S5_ZZZNS0_16fmod_kernel_cudaERNS_18TensorIteratorBaseEENKUlvE0_clEvENKUlvE2_clEvEUlS5_S5_E_EEEEvS7_RKT_EUliE_EEviT1_)
        .other          _ZN2at6native18elementwise_kernelILi128ELi4EZNS0_22gpu_kernel_impl_nocastINS0_13AUnaryFunctorIN3c108BFloat16ES5_S5_ZZZNS0_16fmod_kernel_cudaERNS_18TensorIteratorBaseEENKUlvE0_clEvENKUlvE2_clEvEUlS5_S5_E_EEEEvS7_RKT_EUliE_EEviT1_,@"STO_CUDA_ENTRY STV_DEFAULT"
_ZN2at6native18elementwise_kernelILi128ELi4EZNS0_22gpu_kernel_impl_nocastINS0_13AUnaryFunctorIN3c108BFloat16ES5_S5_ZZZNS0_16fmod_kernel_cudaERNS_18TensorIteratorBaseEENKUlvE0_clEvENKUlvE2_clEvEUlS5_S5_E_EEEEvS7_RKT_EUliE_EEviT1_:
.text._ZN2at6native18elementwise_kernelILi128ELi4EZNS0_22gpu_kernel_impl_nocastINS0_13AUnaryFunctorIN3c108BFloat16ES5_S5_ZZZNS0_16fmod_kernel_cudaERNS_18TensorIteratorBaseEENKUlvE0_clEvENKUlvE2_clEvEUlS5_S5_E_EEEEvS7_RKT_EUliE_EEviT1_:
        /* <DEDUP_REMOVED lines=312> */
.L_x_3384:
        /* <DEDUP_REMOVED lines=9> */
[----:B0-----:R-:W-:-:S04]  /*1410*/  IMAD.U32 R2, R2, 0x10000, RZ ;  /* 0x0001000002027824 */ /* 0x001fc800078e00ff */
[----:B------:R-:W-:Y:S01]  /*1420*/  FADD.FTZ R9, |R2|, -RZ ;  /* 0x800000ff02097221 */ /* 0x000fe20000010200 */
[----:B--2---:R-:W-:-:S04]  /*1430*/  SHF.L.U32 R11, R6, 0x10, RZ ;  /* 0x00000010060b7819 */ /* 0x004fc800000006ff */
        /* <DEDUP_REMOVED lines=25> */
.L_x_3390:
[----:B------:R-:W-:Y:S01]  /*15d0*/  FSETP.GEU.FTZ.AND P0, PT, R7, -R8, PT ;  /* 0x800000080700720b */ /* 0x000fe20003f1e000 */
[----:B------:R-:W-:-:S12]  /*15e0*/  FADD.FTZ R0, R0, -1 ;  /* 0xbf80000000007421 */ /* 0x000fd80000010000 */
[----:B------:R-:W-:-:S07]  /*15f0*/  @!P0 FADD.FTZ R0, R0, -1 ;  /* 0xbf80000000008421 */ /* 0x000fce0000010000 */
.L_x_3389:
[----:B------:R-:W-:Y:S05]  /*1600*/  BSYNC B2 ;  /* 0x0000000000027941 */ /* 0x000fea0003800000 */
.L_x_3388:
[----:B------:R-:W-:Y:S01]  /*1610*/  FFMA.FTZ R9, -R8, R0, R9 ;  /* 0x0000000008097223 */ /* 0x000fe20000010109 */
[----:B------:R-:W-:Y:S06]  /*1620*/  BRA `(.L_x_3386) ;  /* 0x00000000007c7947 */ /* 0x000fec0003800000 */
.L_x_3387:
        /* <DEDUP_REMOVED lines=15> */
.L_x_3393:
        /* <DEDUP_REMOVED lines=13> */
.L_x_3392:
[----:B------:R-:W-:Y:S05]  /*17f0*/  BSYNC B2 ;  /* 0x0000000000027941 */ /* 0x000fea0003800000 */
.L_x_3391:
[----:B------:R-:W-:-:S04]  /*1800*/  FMUL.FTZ R9, R6, 1.1920928955078125e-07 ;  /* 0x3400000006097820 */ /* 0x000fc80000410000 */
[----:B------:R-:W-:-:S07]  /*1810*/  FMUL.FTZ R9, R10, R9 ;  /* 0x000000090a097220 */ /* 0x000fce0000410000 */
.L_x_3386:
[----:B------:R-:W-:Y:S05]  /*1820*/  BSYNC B0 ;  /* 0x0000000000007941 */ /* 0x000fea0003800000 */
.L_x_3385:
[----:B------:R-:W-:Y:S01]  /*1830*/  FSETP.GTU.FTZ.AND P0, PT, |R9|, +INF , PT ;  /* 0x7f8000000900780b */ /* 0x000fe20003f1c200 */
[----:B------:R-:W-:Y:S01]  /*1840*/  VIADD R3, R3, 0x80 ;  /* 0x0000008003037836 */ /* 0x000fe20000000000 */
[----:B------:R-:W-:-:S04]  /*1850*/  LOP3.LUT R2, R9, 0x80000000, R2, 0xb8, !PT ;  /* 0x8000000009027812 */ /* 0x000fc800078eb802 */
[----:B------:R-:W-:-:S04]  /*1860*/  FSEL R2, R9, R2, P0 ;  /* 0x0000000209027208 */ /* 0x000fc80000000000 */
[----:B------:R-:W-:-:S05]  /*1870*/  F2FP.BF16.F32.PACK_AB R2, RZ, R2 ;  /* 0x00000002ff02723e */ /* 0x000fca00000010ff */
[----:B------:R1:W-:Y:S02]  /*1880*/  STG.E.U16 desc[UR4][R4.64], R2 ;  /* 0x0000000204007986 */ /* 0x0003e4000c101504 */
.L_x_3383:
[----:B------:R-:W-:Y:S05]  /*1890*/  BSYNC B1 ;  /* 0x0000000000017941 */ /* 0x000fea0003800000 */
.L_x_3382:
        /* <DEDUP_REMOVED lines=290> */
[----:B0-----:R-:W0:Y:S01]  /*2ac0*/  @P0 LDC.64 R12, c[0x0][0x340] ;  /* 0x0000d000ff0c0b82 */ /* 0x001e220000000a00 */
        /* <DEDUP_REMOVED lines=14> */
.L_x_3396:
        /* <DEDUP_REMOVED lines=9> */
[----:B-1----:R-:W-:-:S05]  /*2c40*/  SHF.L.U32 R2, R2, 0x10, RZ ;  /* 0x0000001002027819 */ /* 0x002fca00000006ff */
[----:B------:R-:W-:Y:S01]  /*2c50*/  FADD.FTZ R9, |R2|, -RZ ;  /* 0x800000ff02097221 */ /* 0x000fe20000010200 */
[----:B--2---:R-:W-:-:S04]  /*2c60*/  SHF.L.U32 R11, R6, 0x10, RZ ;  /* 0x00000010060b7819 */ /* 0x004fc800000006ff */
        /* <DEDUP_REMOVED lines=25> */
.L_x_3402:
[----:B------:R-:W-:Y:S01]  /*2e00*/  FSETP.GEU.FTZ.AND P0, PT, R7, -R8, PT ;  /* 0x800000080700720b */ /* 0x000fe20003f1e000 */
[----:B------:R-:W-:-:S12]  /*2e10*/  FADD.FTZ R0, R0, -1 ;  /* 0xbf80000000007421 */ /* 0x000fd80000010000 */
[----:B------:R-:W-:-:S07]  /*2e20*/  @!P0 FADD.FTZ R0, R0, -1 ;  /* 0xbf80000000008421 */ /* 0x000fce0000010000 */
.L_x_3401:
[----:B------:R-:W-:Y:S05]  /*2e30*/  BSYNC B2 ;  /* 0x0000000000027941 */ /* 0x000fea0003800000 */
.L_x_3400:
[----:B------:R-:W-:Y:S01]  /*2e40*/  FFMA.FTZ R9, -R8, R0, R9 ;  /* 0x0000000008097223 */ /* 0x000fe20000010109 */
[----:B------:R-:W-:Y:S06]  /*2e50*/  BRA `(.L_x_3398) ;  /* 0x00000000007c7947 */ /* 0x000fec0003800000 */
.L_x_3399:
        /* <DEDUP_REMOVED lines=15> */
.L_x_3405:
        /* <DEDUP_REMOVED lines=13> */
.L_x_3404:
[----:B------:R-:W-:Y:S05]  /*3020*/  BSYNC B2 ;  /* 0x0000000000027941 */ /* 0x000fea0003800000 */
.L_x_3403:
[----:B------:R-:W-:-:S04]  /*3030*/  FMUL.FTZ R9, R6, 1.1920928955078125e-07 ;  /* 0x3400000006097820 */ /* 0x000fc80000410000 */
[----:B------:R-:W-:-:S07]  /*3040*/  FMUL.FTZ R9, R10, R9 ;  /* 0x000000090a097220 */ /* 0x000fce0000410000 */
.L_x_3398:
[----:B------:R-:W-:Y:S05]  /*3050*/  BSYNC B1 ;  /* 0x0000000000017941 */ /* 0x000fea0003800000 */
.L_x_3397:
        /* <DEDUP_REMOVED lines=310> */
.L_x_3406:
        /* <DEDUP_REMOVED lines=37> */
.L_x_3412:
[----:B------:R-:W-:Y:S01]  /*4610*/  FSETP.GEU.FTZ.AND P0, PT, R7, -R8, PT ;  /* 0x800000080700720b */ /* 0x000fe20003f1e000 */
[----:B------:R-:W-:-:S12]  /*4620*/  FADD.FTZ R0, R0, -1 ;  /* 0xbf80000000007421 */ /* 0x000fd80000010000 */
[----:B------:R-:W-:-:S07]  /*4630*/  @!P0 FADD.FTZ R0, R0, -1 ;  /* 0xbf80000000008421 */ /* 0x000fce0000010000 */
.L_x_3411:
[----:B------:R-:W-:Y:S05]  /*4640*/  BSYNC B2 ;  /* 0x0000000000027941 */ /* 0x000fea0003800000 */
.L_x_3410:
[----:B------:R-:W-:Y:S01]  /*4650*/  FFMA.FTZ R9, -R8, R0, R9 ;  /* 0x0000000008097223 */ /* 0x000fe20000010109 */
[----:B------:R-:W-:Y:S06]  /*4660*/  BRA `(.L_x_3408) ;  /* 0x00000000007c7947 */ /* 0x000fec0003800000 */
.L_x_3409:
        /* <DEDUP_REMOVED lines=15> */
.L_x_3415:
        /* <DEDUP_REMOVED lines=13> */
.L_x_3414:
[----:B------:R-:W-:Y:S05]  /*4830*/  BSYNC B2 ;  /* 0x0000000000027941 */ /* 0x000fea0003800000 */
.L_x_3413:
[----:B------:R-:W-:-:S04]  /*4840*/  FMUL.FTZ R9, R6, 1.1920928955078125e-07 ;  /* 0x3400000006097820 */ /* 0x000fc80000410000 */
[----:B------:R-:W-:-:S07]  /*4850*/  FMUL.FTZ R9, R10, R9 ;  /* 0x000000090a097220 */ /* 0x000fce0000410000 */
.L_x_3408:
[----:B------:R-:W-:Y:S05]  /*4860*/  BSYNC B1 ;  /* 0x0000000000017941 */ /* 0x000fea0003800000 */
.L_x_3407:
[C---:B------:R-:W-:Y:S02]  /*4870*/  FSETP.GTU.FTZ.AND P0, PT, |R9|.reuse, +INF , PT ;  /* 0x7f8000000900780b */ /* 0x040fe40003f1c200 */
[----:B------:R-:W-:Y:S02]  /*4880*/  LOP3.LUT R2, R9, 0x80000000, R2, 0xb8, !PT ;  /* 0x8000000009027812 */ /* 0x000fe400078eb802 */
[----:B------:R-:W-:Y:S02]  /*4890*/  IADD3 R3, R3, 0x80, RZ ;  /* 0x0000008003037810 */ /* 0x000fe40007ffe0ff */
[----:B------:R-:W-:-:S04]  /*48a0*/  FSEL R2, R9, R2, P0 ;  /* 0x0000000209027208 */ /* 0x000fc80000000000 */
[----:B------:R-:W-:-:S05]  /*48b0*/  F2FP.BF16.F32.PACK_AB R2, RZ, R2 ;  /* 0x00000002ff02723e */ /* 0x000fca00000010ff */
[----:B------:R3:W-:Y:S02]  /*48c0*/  STG.E.U16 desc[UR4][R4.64], R2 ;  /* 0x0000000204007986 */ /* 0x0007e4000c101504 */
.L_x_3395:
[----:B------:R-:W-:Y:S05]  /*48d0*/  BSYNC B0 ;  /* 0x0000000000007941 */ /* 0x000fea0003800000 */
.L_x_3394:
        /* <DEDUP_REMOVED lines=288> */
[----:B------:R-:W1:Y:S03]  /*5ae0*/  @P0 LDC.64 R10, c[0x0][0x340] ;  /* 0x0000d000ff0a0b82 */ /* 0x000e660000000a00 */
[----:B------:R-:W-:Y:S01]  /*5af0*/  SHF.R.U32.HI R7, RZ, UR6, R6 ;  /* 0x00000006ff077c19 */ /* 0x000fe20008011606 */
[----:B------:R-:W-:Y:S01]  /*5b00*/  ULDC.64 UR6, c[0x0][0x400] ;  /* 0x0001000000067ab9 */ /* 0x000fe20000000a00 */
[----:B------:R-:W-:Y:S02]  /*5b10*/  @P0 MOV R6, RZ ;  /* 0x000000ff00060202 */ /* 0x000fe40000000f00 */
[C---:B------:R-:W-:Y:S01]  /*5b20*/  IADD3 R9, -R7.reuse, RZ, RZ ;  /* 0x000000ff07097210 */ /* 0x040fe20007ffe1ff */
[----:B------:R-:W2:Y:S08]  /*5b30*/  @P0 LDC R13, c[0x0][0x33c] ;  /* 0x0000cf00ff0d0b82 */ /* 0x000eb00000000800 */
[----:B------:R-:W3:Y:S01]  /*5b40*/  @P0 LDC.64 R14, c[0x0][0x408] ;  /* 0x00010200ff0e0b82 */ /* 0x000ee20000000a00 */
[----:B-1----:R-:W-:-:S05]  /*5b50*/  @P0 IMAD.HI.U32 R2, R7, R10, R6 ;  /* 0x0000000a07020227 */ /* 0x002fca00078e0006 */
[----:B------:R-:W-:Y:S01]  /*5b60*/  @P0 SHF.R.U32.HI R4, RZ, R11, R2 ;  /* 0x0000000bff040219 */ /* 0x000fe20000011602 */
[----:B------:R-:W-:-:S03]  /*5b70*/  IMAD R2, R9, UR8, R3 ;  /* 0x0000000809027c24 */ /* 0x000fc6000f8e0203 */
[----:B------:R-:W-:Y:S01]  /*5b80*/  @P0 IADD3 R6, -R4, RZ, RZ ;  /* 0x000000ff04060210 */ /* 0x000fe20007ffe1ff */
[C---:B------:R-:W-:Y:S02]  /*5b90*/  IMAD R5, R2.reuse, UR6, R5 ;  /* 0x0000000602057c24 */ /* 0x040fe4000f8e0205 */
[----:B------:R-:W-:Y:S02]  /*5ba0*/  IMAD R0, R2, UR7, R0 ;  /* 0x0000000702007c24 */ /* 0x000fe4000f8e0200 */
[----:B--2---:R-:W-:-:S04]  /*5bb0*/  @P0 IMAD R6, R13, R6, R7 ;  /* 0x000000060d060224 */ /* 0x004fc800078e0207 */
[C---:B---3--:R-:W-:Y:S02]  /*5bc0*/  @P0 IMAD R5, R6.reuse, R14, R5 ;  /* 0x0000000e06050224 */ /* 0x048fe400078e0205 */
[----:B------:R-:W-:-:S07]  /*5bd0*/  @P0 IMAD R0, R6, R15, R0 ;  /* 0x0000000f06000224 */ /* 0x000fce00078e0200 */
.L_x_3416:
        /* <DEDUP_REMOVED lines=37> */
.L_x_3422:
[----:B------:R-:W-:Y:S01]  /*5e30*/  FSETP.GEU.FTZ.AND P0, PT, R7, -R8, PT ;  /* 0x800000080700720b */ /* 0x000fe20003f1e000 */
[----:B------:R-:W-:-:S12]  /*5e40*/  FADD.FTZ R0, R0, -1 ;  /* 0xbf80000000007421 */ /* 0x000fd80000010000 */
[----:B------:R-:W-:-:S07]  /*5e50*/  @!P0 FADD.FTZ R0, R0, -1 ;  /* 0xbf80000000008421 */ /* 0x000fce0000010000 */
.L_x_3421:
[----:B------:R-:W-:Y:S05]  /*5e60*/  BSYNC B1 ;  /* 0x0000000000017941 */ /* 0x000fea0003800000 */
.L_x_3420:
[----:B------:R-:W-:Y:S01]  /*5e70*/  FFMA.FTZ R5, -R8, R0, R5 ;  /* 0x0000000008057223 */ /* 0x000fe20000010105 */
[----:B------:R-:W-:Y:S06]  /*5e80*/  BRA `(.L_x_3418) ;  /* 0x00000000007c7947 */ /* 0x000fec0003800000 */
.L_x_3419:
        /* <DEDUP_REMOVED lines=15> */
.L_x_3425:
        /* <DEDUP_REMOVED lines=13> */
.L_x_3424:
[----:B------:R-:W-:Y:S05]  /*6050*/  BSYNC B1 ;  /* 0x0000000000017941 */ /* 0x000fea0003800000 */
.L_x_3423:
[----:B------:R-:W-:-:S04]  /*6060*/  FMUL.FTZ R5, R5, 1.1920928955078125e-07 ;  /* 0x3400000005057820 */ /* 0x000fc80000410000 */
[----:B------:R-:W-:-:S07]  /*6070*/  FMUL.FTZ R5, R10, R5 ;  /* 0x000000050a057220 */ /* 0x000fce0000410000 */
.L_x_3418:
[----:B------:R-:W-:Y:S05]  /*6080*/  BSYNC B0 ;  /* 0x0000000000007941 */ /* 0x000fea0003800000 */
.L_x_3417:
[C---:B------:R-:W-:Y:S02]  /*6090*/  FSETP.GTU.FTZ.AND P0, PT, |R5|.reuse, +INF , PT ;  /* 0x7f8000000500780b */ /* 0x040fe40003f1c200 */
[----:B------:R-:W-:-:S04]  /*60a0*/  LOP3.LUT R4, R5, 0x80000000, R4, 0xb8, !PT ;  /* 0x8000000005047812 */ /* 0x000fc800078eb804 */
[----:B------:R-:W-:-:S04]  /*60b0*/  FSEL R4, R5, R4, P0 ;  /* 0x0000000405047208 */ /* 0x000fc80000000000 */
[----:B------:R-:W-:-:S05]  /*60c0*/  F2FP.BF16.F32.PACK_AB R4, RZ, R4 ;  /* 0x00000004ff04723e */ /* 0x000fca00000010ff */
[----:B------:R-:W-:Y:S01]  /*60d0*/  STG.E.U16 desc[UR4][R2.64], R4 ;  /* 0x0000000402007986 */ /* 0x000fe2000c101504 */
[----:B------:R-:W-:Y:S05]  /*60e0*/  EXIT ;  /* 0x000000000000794d */ /* 0x000fea0003800000 */
.L_x_3426:
        /* <DEDUP_REMOVED lines=9> */
.L_x_57313:


//--------------------- .text._ZN2at6native27unrolled_elementwise_kernelINS0_13AUnaryFunctorIN3c108BFloat16ES4_S4_ZZZNS0_16fmod_kernel_cudaERNS_18TensorIteratorBaseEENKUlvE0_clEvENKUlvE2_clEvEUlS4_S4_E_EESt5arrayIPcLm2EELi4E23TrivialOffsetCalculatorILi1EjESF_NS0_6memory15LoadWithoutCastENSG_16StoreWithoutCastEEEviT_T0_T2_T3_T4_T5_ --------------------------
	.section	.text._ZN2at6native27unrolled_elementwise_kernelINS0_13AUnaryFunctorIN3c108BFloat16ES4_S4_ZZZNS0_16fmod_kernel_cudaERNS_18TensorIteratorBaseEENKUlvE0_clEvENKUlvE2_clEvEUlS4_S4_E_EESt5arrayIPcLm2EELi4E23TrivialOffsetCalculatorILi1EjESF_NS0_6memory15LoadWithoutCastENSG_16StoreWithoutCastEEEviT_T0_T2_T3_T4_T5_,"ax",@progbits
	.align	128
        .global         _ZN2at6native27unrolled_elementwise_kernelINS0_13AUnaryFunctorIN3c108BFloat16ES4_S4_ZZZNS0_16fmod_kernel_cudaERNS_18TensorIteratorBaseEENKUlvE0_clEvENKUlvE2_clEvEUlS4_S4_E_EESt5arrayIPcLm2EELi4E23TrivialOffsetCalculatorILi1EjESF_NS0_6memory15LoadWithoutCastENSG_16StoreWithoutCastEEEviT_T0_T2_T3_T4_T5_
        .type           _ZN2at6native27unrolled_elementwise_kernelINS0_13AUnaryFunctorIN3c108BFloat16ES4_S4_ZZZNS0_16fmod_kernel_cudaERNS_18TensorIteratorBaseEENKUlvE0_clEvENKUlvE2_clEvEUlS4_S4_E_EESt5arrayIPcLm2EELi4E23TrivialOffsetCalculatorILi1EjESF_NS0_6memory15LoadWithoutCastENSG_16StoreWithoutCastEEEviT_T0_T2_T3_T4_T5_,@function
        .size           _ZN2at6native27unrolled_elementwise_kernelINS0_13AUnaryFunctorIN3c108BFloat16ES4_S4_ZZZNS0_16fmod_kernel_cudaERNS_18TensorIteratorBaseEENKUlvE0_clEvENKUlvE2_clEvEUlS4_S4_E_EESt5arrayIPcLm2EELi4E23TrivialOffsetCalculatorILi1EjESF_NS0_6memory15LoadWithoutCastENSG_16StoreWithoutCastEEEviT_T0_T2_T3_T4_T5_,(.L_x_57314 - _ZN2at6native27unrolled_elementwise_kernelINS0_13AUnaryFunctorIN3c108BFloat16ES4_S4_ZZZNS0_16fmod_kernel_cudaERNS_18TensorIteratorBaseEENKUlvE0_clEvENKUlvE2_clEvEUlS4_S4_E_EESt5arrayIPcLm2EELi4E23TrivialOffsetCalculatorILi1EjESF_NS0_6memory15LoadWithoutCastENSG_16StoreWithoutCastEEEviT_T0_T2_T3_T4_T5_)
        .other          _ZN2at6native27unrolled_elementwise_kernelINS0_13AUnaryFunctorIN3c108BFloat16ES4_S4_ZZZNS0_16fmod_kernel_cudaERNS_18TensorIteratorBaseEENKUlvE0_clEvENKUlvE2_clEvEUlS4_S4_E_EESt5arrayIPcLm2EELi4E23TrivialOffsetCalculatorILi1EjESF_NS0_6memory15LoadWithoutCastENSG_16StoreWithoutCastEEEviT_T0_T2_T3_T4_T5_,@"STO_CUDA_ENTRY STV_DEFAULT"
_ZN2at6native27unrolled_elementwise_kernelINS0_13AUnaryFunctorIN3c108BFloat16ES4_S4_ZZZNS0_16fmod_kernel_cudaERNS_18TensorIteratorBaseEENKUlvE0_clEvENKUlvE2_clEvEUlS4_S4_E_EESt5arrayIPcLm2EELi4E23TrivialOffsetCalculatorILi1EjESF_NS0_6memory15LoadWithoutCastENSG_16StoreWithoutCastEEEviT_T0_T2_T3_T4_T5_:
.text._ZN2at6native27unrolled_elementwise_kernelINS0_13AUnaryFunctorIN3c108BFloat16ES4_S4_ZZZNS0_16fmod_kernel_cudaERNS_18TensorIteratorBaseEENKUlvE0_clEvENKUlvE2_clEvEUlS4_S4_E_EESt5arrayIPcLm2EELi4E23TrivialOffsetCalculatorILi1EjESF_NS0_6memory15LoadWithoutCastENSG_16StoreWithoutCastEEEviT_T0_T2_T3_T4_T5_:
        /* <DEDUP_REMOVED lines=66> */
.L_x_3434:
[----:B------:R-:W-:Y:S01]  /*0420*/  FSETP.GEU.FTZ.AND P0, PT, R12, -R14, PT ;  /* 0x8000000e0c00720b */ /* 0x000fe20003f1e000 */
[----:B------:R-:W-:-:S12]  /*0430*/  FADD.FTZ R0, R0, -1 ;  /* 0xbf80000000007421 */ /* 0x000fd80000010000 */
[----:B------:R-:W-:-:S07]  /*0440*/  @!P0 FADD.FTZ R0, R0, -1 ;  /* 0xbf80000000008421 */ /* 0x000fce0000010000 */
.L_x_3433:
[----:B------:R-:W-:Y:S05]  /*0450*/  BSYNC B2 ;  /* 0x0000000000027941 */ /* 0x000fea0003800000 */
.L_x_3432:
[----:B------:R-:W-:Y:S01]  /*0460*/  FFMA.FTZ R7, -R14, R0, R7 ;  /* 0x000000000e077223 */ /* 0x000fe20000010107 */
[----:B------:R-:W-:Y:S06]  /*0470*/  BRA `(.L_x_3430) ;  /* 0x00000000007c7947 */ /* 0x000fec0003800000 */
.L_x_3431:
        /* <DEDUP_REMOVED lines=15> */
.L_x_3437:
        /* <DEDUP_REMOVED lines=13> */
.L_x_3436:
[----:B------:R-:W-:Y:S05]  /*0640*/  BSYNC B2 ;  /* 0x0000000000027941 */ /* 0x000fea0003800000 */
.L_x_3435:
[----:B------:R-:W-:-:S04]  /*0650*/  FMUL.FTZ R0, R7, 1.1920928955078125e-07 ;  /* 0x3400000007007820 */ /* 0x000fc80000410000 */
[----:B------:R-:W-:-:S07]  /*0660*/  FMUL.FTZ R7, R15, R0 ;  /* 0x000000000f077220 */ /* 0x000fce0000410000 */
.L_x_3430:
[----:B------:R-:W-:Y:S05]  /*0670*/  BSYNC B0 ;  /* 0x0000000000007941 */ /* 0x000fea0003800000 */
.L_x_3429:
[C---:B------:R-:W-:Y:S02]  /*0680*/  FSETP.GTU.FTZ.AND P0, PT, |R7|.reuse, +INF , PT ;  /* 0x7f8000000700780b */ /* 0x040fe40003f1c200 */
[----:B------:R-:W-:-:S04]  /*0690*/  LOP3.LUT R6, R7, 0x80000000, R6, 0xb8, !PT ;  /* 0x8000000007067812 */ /* 0x000fc800078eb806 */
[----:B------:R-:W-:-:S04]  /*06a0*/  FSEL R7, R7, R6, P0 ;  /* 0x0000000607077208 */ /* 0x000fc80000000000 */
[----:B------:R-:W-:-:S07]  /*06b0*/  F2FP.BF16.F32.PACK_AB R7, RZ, R7 ;  /* 0x00000007ff07723e */ /* 0x000fce00000010ff */
.L_x_3428:
[----:B------:R-:W-:Y:S05]  /*06c0*/  BSYNC B1 ;  /* 0x0000000000017941 */ /* 0x000fea0003800000 */
.L_x_3427:
[----:B0-----:R-:W-:Y:S01]  /*06d0*/  IADD3 R6, R4, 0x80, RZ ;  /* 0x0000008004067810 */ /* 0x001fe20007ffe0ff */
[----:B------:R-:W-:Y:S03]  /*06e0*/  BSSY B1, `(.L_x_3438) ;  /* 0x000004a000017945 */ /* 0x000fe60003800000 */
[----:B------:R-:W-:-:S13]  /*06f0*/  ISETP.GE.AND P0, PT, R6, R3, PT ;  /* 0x000000030600720c */ /* 0x000fda0003f06270 */
[----:B------:R-:W-:Y:S05]  /*0700*/  @P0 BRA `(.L_x_3439) ;  /* 0x00000004001c0947 */ /* 0x000fea0003800000 */
        /* <DEDUP_REMOVED lines=29> */
.L_x_3445:
[----:B------:R-:W-:Y:S01]  /*08e0*/  FSETP.GEU.FTZ.AND P0, PT, R13, -R15, PT ;  /* 0x8000000f0d00720b */ /* 0x000fe20003f1e000 */
[----:B------:R-:W-:-:S12]  /*08f0*/  FADD.FTZ R11, R11, -1 ;  /* 0xbf8000000b0b7421 */ /* 0x000fd80000010000 */
[----:B------:R-:W-:-:S07]  /*0900*/  @!P0 FADD.FTZ R11, R11, -1 ;  /* 0xbf8000000b0b8421 */ /* 0x000fce0000010000 */
.L_x_3444:
[----:B------:R-:W-:Y:S05]  /*0910*/  BSYNC B2 ;  /* 0x0000000000027941 */ /* 0x000fea0003800000 */
.L_x_3443:
[----:B------:R-:W-:Y:S01]  /*0920*/  FFMA.FTZ R0, -R15, R11, R0 ;  /* 0x0000000b0f007223 */ /* 0x000fe20000010100 */
[----:B------:R-:W-:Y:S06]  /*0930*/  BRA `(.L_x_3441) ;  /* 0x00000000007c7947 */ /* 0x000fec0003800000 */
.L_x_3442:
        /* <DEDUP_REMOVED lines=15> */
.L_x_3448:
        /* <DEDUP_REMOVED lines=13> */
.L_x_3447:
[----:B------:R-:W-:Y:S05]  /*0b00*/  BSYNC B2 ;  /* 0x0000000000027941 */ /* 0x000fea0003800000 */
.L_x_3446:
[----:B------:R-:W-:-:S04]  /*0b10*/  FMUL.FTZ R11, R11, 1.1920928955078125e-07 ;  /* 0x340000000b0b7820 */ /* 0x000fc80000410000 */
[----:B------:R-:W-:-:S07]  /*0b20*/  FMUL.FTZ R0, R16, R11 ;  /* 0x0000000b10007220 */ /* 0x000fce0000410000 */
.L_x_3441:
[----:B------:R-:W-:Y:S05]  /*0b30*/  BSYNC B0 ;  /* 0x0000000000007941 */ /* 0x000fea0003800000 */
.L_x_3440:
[C---:B------:R-:W-:Y:S02]  /*0b40*/  FSETP.GTU.FTZ.AND P0, PT, |R0|.reuse, +INF , PT ;  /* 0x7f8000000000780b */ /* 0x040fe40003f1c200 */
[----:B------:R-:W-:-:S04]  /*0b50*/  LOP3.LUT R9, R0, 0x80000000, R9, 0xb8, !PT ;  /* 0x8000000000097812 */ /* 0x000fc800078eb809 */
[----:B------:R-:W-:-:S04]  /*0b60*/  FSEL R9, R0, R9, P0 ;  /* 0x0000000900097208 */ /* 0x000fc80000000000 */
[----:B------:R-:W-:-:S07]  /*0b70*/  F2FP.BF16.F32.PACK_AB R9, RZ, R9 ;  /* 0x00000009ff09723e */ /* 0x000fce00000010ff */
.L_x_3439:
[----:B------:R-:W-:Y:S05]  /*0b80*/  BSYNC B1 ;  /* 0x0000000000017941 */ /* 0x000fea0003800000 */
.L_x_3438:
[----:B-----5:R-:W-:Y:S01]  /*0b90*/  VIADD R0, R4, 0x100 ;  /* 0x0000010004007836 */ /* 0x020fe20000000000 */
[----:B------:R-:W-:Y:S04]  /*0ba0*/  BSSY B1, `(.L_x_3449) ;  /* 0x000004a000017945 */ /* 0x000fe80003800000 */
[----:B------:R-:W-:-:S13]  /*0bb0*/  ISETP.GE.AND P0, PT, R0, R3, PT ;  /* 0x000000030000720c */ /* 0x000fda0003f06270 */
[----:B------:R-:W-:Y:S05]  /*0bc0*/  @P0 BRA `(.L_x_3450) ;  /* 0x00000004001c0947 */ /* 0x000fea0003800000 */
[----:B------:R-:W-:Y:S01]  /*0bd0*/  IMAD.U32 R13, R8, 0x10000, RZ ;  /* 0x00010000080d7824 */ /* 0x000fe200078e00ff */
        /* <DEDUP_REMOVED lines=28> */
.L_x_3456:
[----:B------:R-:W-:Y:S01]  /*0da0*/  FSETP.GEU.FTZ.AND P0, PT, R15, -R14, PT ;  /* 0x8000000e0f00720b */ /* 0x000fe20003f1e000 */
[----:B------:R-:W-:-:S12]  /*0db0*/  FADD.FTZ R0, R0, -1 ;  /* 0xbf80000000007421 */ /* 0x000fd80000010000 */
[----:B------:R-:W-:-:S07]  /*0dc0*/  @!P0 FADD.FTZ R0, R0, -1 ;  /* 0xbf80000000008421 */ /* 0x000fce0000010000 */
.L_x_3455:
[----:B------:R-:W-:Y:S05]  /*0dd0*/  BSYNC B2 ;  /* 0x0000000000027941 */ /* 0x000fea0003800000 */
.L_x_3454:
[----:B------:R-:W-:Y:S01]  /*0de0*/  FFMA.FTZ R11, -R14, R0, R11 ;  /* 0x000000000e0b7223 */ /* 0x000fe2000001010b */
[----:B------:R-:W-:Y:S06]  /*0df0*/  BRA `(.L_x_3452) ;  /* 0x00000000007c7947 */ /* 0x000fec0003800000 */
.L_x_3453:
        /* <DEDUP_REMOVED lines=15> */
.L_x_3459:
        /* <DEDUP_REMOVED lines=13> */
.L_x_3458:
[----:B------:R-:W-:Y:S05]  /*0fc0*/  BSYNC B2 ;  /* 0x0000000000027941 */ /* 0x000fea0003800000 */
.L_x_3457:
[----:B------:R-:W-:-:S04]  /*0fd0*/  FMUL.FTZ R11, R11, 1.1920928955078125e-07 ;  /* 0x340000000b0b7820 */ /* 0x000fc80000410000 */
[----:B------:R-:W-:-:S07]  /*0fe0*/  FMUL.FTZ R11, R16, R11 ;  /* 0x0000000b100b7220 */ /* 0x000fce0000410000 */
.L_x_3452:
[----:B------:R-:W-:Y:S05]  /*0ff0*/  BSYNC B0 ;  /* 0x0000000000007941 */ /* 0x000fea0003800000 */
.L_x_3451:
[C---:B------:R-:W-:Y:S02]  /*1000*/  FSETP.GTU.FTZ.AND P0, PT, |R11|.reuse, +INF , PT ;  /* 0x7f8000000b00780b */ /* 0x040fe40003f1c200 */
[----:B------:R-:W-:-:S04]  /*1010*/  LOP3.LUT R8, R11, 0x80000000, R8, 0xb8, !PT ;  /* 0x800000000b087812 */ /* 0x000fc800078eb808 */
[----:B------:R-:W-:-:S04]  /*1020*/  FSEL R8, R11, R8, P0 ;  /* 0x000000080b087208 */ /* 0x000fc80000000000 */
[----:B------:R-:W-:-:S07]  /*1030*/  F2FP.BF16.F32.PACK_AB R8, RZ, R8 ;  /* 0x00000008ff08723e */ /* 0x000fce00000010ff */
.L_x_3450:
[----:B------:R-:W-:Y:S05]  /*1040*/  BSYNC B1 ;  /* 0x0000000000017941 */ /* 0x000fea0003800000 */
.L_x_3449:
[----:B------:R-:W-:Y:S01]  /*1050*/  VIADD R0, R4, 0x180 ;  /* 0x0000018004007836 */ /* 0x000fe20000000000 */
        /* <DEDUP_REMOVED lines=32> */
.L_x_3467:
[----:B------:R-:W-:Y:S01]  /*1260*/  FSETP.GEU.FTZ.AND P0, PT, R12, -R14, PT ;  /* 0x8000000e0c00720b */ /* 0x000fe20003f1e000 */
[----:B------:R-:W-:-:S12]  /*1270*/  FADD.FTZ R0, R0, -1 ;  /* 0xbf80000000007421 */ /* 0x000fd80000010000 */
[----:B------:R-:W-:-:S07]  /*1280*/  @!P0 FADD.FTZ R0, R0, -1 ;  /* 0xbf80000000008421 */ /* 0x000fce0000010000 */
.L_x_3466:
[----:B------:R-:W-:Y:S05]  /*1290*/  BSYNC B2 ;  /* 0x0000000000027941 */ /* 0x000fea0003800000 */
.L_x_3465:
[----:B------:R-:W-:Y:S01]  /*12a0*/  FFMA.FTZ R5, -R14, R0, R5 ;  /* 0x000000000e057223 */ /* 0x000fe20000010105 */
[----:B------:R-:W-:Y:S06]  /*12b0*/  BRA `(.L_x_3463) ;  /* 0x00000000007c7947 */ /* 0x000fec0003800000 */
.L_x_3464:
        /* <DEDUP_REMOVED lines=14> */
[----:B------:R1:W2:Y:S03]  /*13a0*/  MUFU.RCP R0, R16 ;  /* 0x0000001000007308 */ /* 0x0002a60000001000 */
.L_x_3470:
        /* <DEDUP_REMOVED lines=13> */
.L_x_3469:
[----:B------:R-:W-:Y:S05]  /*1480*/  BSYNC B2 ;  /* 0x0000000000027941 */ /* 0x000fea0003800000 */
.L_x_3468:
[----:B------:R-:W-:-:S04]  /*1490*/  FMUL.FTZ R0, R5, 1.1920928955078125e-07 ;  /* 0x3400000005007820 */ /* 0x000fc80000410000 */
[----:B------:R-:W-:-:S07]  /*14a0*/  FMUL.FTZ R5, R15, R0 ;  /* 0x000000000f057220 */ /* 0x000fce0000410000 */
.L_x_3463:
[----:B------:R-:W-:Y:S05]  /*14b0*/  BSYNC B0 ;  /* 0x0000000000007941 */ /* 0x000fea0003800000 */
.L_x_3462:
[C---:B------:R-:W-:Y:S02]  /*14c0*/  FSETP.GTU.FTZ.AND P0, PT, |R5|.reuse, +INF , PT ;  /* 0x7f8000000500780b */ /* 0x040fe40003f1c200 */
[----:B------:R-:W-:-:S04]  /*14d0*/  LOP3.LUT R10, R5, 0x80000000, R10, 0xb8, !PT ;  /* 0x80000000050a7812 */ /* 0x000fc800078eb80a */
[----:B------:R-:W-:-:S04]  /*14e0*/  FSEL R0, R5, R10, P0 ;  /* 0x0000000a05007208 */ /* 0x000fc80000000000 */
[----:B------:R-:W-:-:S07]  /*14f0*/  F2FP.BF16.F32.PACK_AB R0, RZ, R0 ;  /* 0x00000000ff00723e */ /* 0x000fce00000010ff */
.L_x_3461:
[----:B------:R-:W-:Y:S05]  /*1500*/  BSYNC B1 ;  /* 0x0000000000017941 */ /* 0x000fea0003800000 */
.L_x_3460:
        /* <DEDUP_REMOVED lines=17> */
.L_x_3473:
[----:B------:R-:W-:Y:S05]  /*1620*/  BSYNC B1 ;  /* 0x0000000000017941 */ /* 0x000fea0003800000 */
.L_x_3472:
[----:B------:R-:W-:-:S13]  /*1630*/  ISETP.GE.AND P0, PT, R4, R3, PT ;  /* 0x000000030400720c */ /* 0x000fda0003f06270 */
[----:B--2---:R-:W2:Y:S01]  /*1640*/  @!P0 LDC.64 R6, c[0x0][0x218] ;  /* 0x00008600ff068b82 */ /* 0x004ea20000000a00 */
[----:B------:R-:W-:Y:S01]  /*1650*/  @!P0 LEA R5, R2, R4, 0x9 ;  /* 0x0000000402058211 */ /* 0x000fe200078e48ff */
[----:B------:R-:W-:-:S04]  /*1660*/  @!P0 VIADD R4, R4, 0x80 ;  /* 0x0000008004048836 */ /* 0x000fc80000000000 */
[----:B--2---:R-:W-:-:S05]  /*1670*/  @!P0 IMAD.WIDE.U32 R6, R5, 0x2, R6 ;  /* 0x0000000205068825 */ /* 0x004fca00078e0006 */
[----:B------:R2:W-:Y:S02]  /*1680*/  @!P0 STG.E.U16 desc[UR4][R6.64], R8 ;  /* 0x0000000806008986 */ /* 0x0005e4000c101504 */
.L_x_3474:
[----:B------:R-:W-:Y:S05]  /*1690*/  BSYNC B0 ;  /* 0x0000000000007941 */ /* 0x000fea0003800000 */
.L_x_3471:
        /* <DEDUP_REMOVED lines=8> */
.L_x_3475:
        /* <DEDUP_REMOVED lines=14> */
.L_x_57314:


//--------------------- .text._ZN2at6native29vectorized_elementwise_kernelILi2ENS0_13AUnaryFunctorIN3c108BFloat16ES4_S4_ZZZNS0_16fmod_kernel_cudaERNS_18TensorIteratorBaseEENKUlvE0_clEvENKUlvE2_clEvEUlS4_S4_E_EESt5arrayIPcLm2EEEEviT0_T1_ --------------------------
	.section	.text._ZN2at6native29vectorized_elementwise_kernelILi2ENS0_13AUnaryFunctorIN3c108BFloat16ES4_S4_ZZZNS0_16fmod_kernel_cudaERNS_18TensorIteratorBaseEENKUlvE0_clEvENKUlvE2_clEvEUlS4_S4_E_EESt5arrayIPcLm2EEEEviT0_T1_,"ax",@progbits
	.align	128
        .global         _ZN2at6native29vectorized_elementwise_kernelILi2ENS0_13AUnaryFunctorIN3c108BFloat16ES4_S4_ZZZNS0_16fmod_kernel_cudaERNS_18TensorIteratorBaseEENKUlvE0_clEvENKUlvE2_clEvEUlS4_S4_E_EESt5arrayIPcLm2EEEEviT0_T1_
        .type           _ZN2at6native29vectorized_elementwise_kernelILi2ENS0_13AUnaryFunctorIN3c108BFloat16ES4_S4_ZZZNS0_16fmod_kernel_cudaERNS_18TensorIteratorBaseEENKUlvE0_clEvENKUlvE2_clEvEUlS4_S4_E_EESt5arrayIPcLm2EEEEviT0_T1_,@function
        .size           _ZN2at6native29vectorized_elementwise_kernelILi2ENS0_13AUnaryFunctorIN3c108BFloat16ES4_S4_ZZZNS0_16fmod_kernel_cudaERNS_18TensorIteratorBaseEENKUlvE0_clEvENKUlvE2_clEvEUlS4_S4_E_EESt5arrayIPcLm2EEEEviT0_T1_,(.L_x_57315 - _ZN2at6native29vectorized_elementwise_kernelILi2ENS0_13AUnaryFunctorIN3c108BFloat16ES4_S4_ZZZNS0_16fmod_kernel_cudaERNS_18TensorIteratorBaseEENKUlvE0_clEvENKUlvE2_clEvEUlS4_S4_E_EESt5arrayIPcLm2EEEEviT0_T1_)
        .other          _ZN2at6native29vectorized_elementwise_kernelILi2ENS0_13AUnaryFunctorIN3c108BFloat16ES4_S4_ZZZNS0_16fmod_kernel_cudaERNS_18TensorIteratorBaseEENKUlvE0_clEvENKUlvE2_clEvEUlS4_S4_E_EESt5arrayIPcLm2EEEEviT0_T1_,@"STO_CUDA_ENTRY STV_DEFAULT"
_ZN2at6native29vectorized_elementwise_kernelILi2ENS0_13AUnaryFunctorIN3c108BFloat16ES4_S4_ZZZNS0_16fmod_kernel_cudaERNS_18TensorIteratorBaseEENKUlvE0_clEvENKUlvE2_clEvEUlS4_S4_E_EESt5arrayIPcLm2EEEEviT0_T1_:
.text._ZN2at6native29vectorized_elementwise_kernelILi2ENS0_13AUnaryFunctorIN3c108BFloat16ES4_S4_ZZZNS0_16fmod_kernel_cudaERNS_18TensorIteratorBaseEENKUlvE0_clEvENKUlvE2_clEvEUlS4_S4_E_EESt5arrayIPcLm2EEEEviT0_T1_:
        /* <DEDUP_REMOVED lines=19> */
[----:B------:R-:W-:-:S05]  /*0130*/  FADD.FTZ R8, |R5|, -RZ ;  /* 0x800000ff05087221 */ /* 0x000fca0000010200 */
[----:B------:R-:W-:Y:S01]  /*0140*/  MOV R14, R8 ;  /* 0x00000008000e7202 */ /* 0x000fe20000000f00 */
[C---:B--2---:R-:W-:Y:S01]  /*0150*/  IMAD.U32 R0, R4.reuse, 0x10000, RZ ;  /* 0x0001000004007824 */ /* 0x044fe200078e00ff */
[----:B------:R-:W-:-:S04]  /*0160*/  PRMT R4, R4, 0x7632, R4 ;  /* 0x0000763204047816 */ /* 0x000fc80000000004 */
[----:B------:R-:W-:-:S13]  /*0170*/  FSETP.GEU.FTZ.AND P0, PT, |R5|, |R0|, PT ;  /* 0x400000000500720b */ /* 0x000fda0003f1e200 */
        /* <DEDUP_REMOVED lines=24> */
.L_x_3482:
[----:B------:R-:W-:Y:S01]  /*0300*/  FSETP.GEU.FTZ.AND P0, PT, R13, -R7, PT ;  /* 0x800000070d00720b */ /* 0x000fe20003f1e000 */
[----:B------:R-:W-:-:S12]  /*0310*/  FADD.FTZ R11, R11, -1 ;  /* 0xbf8000000b0b7421 */ /* 0x000fd80000010000 */
[----:B------:R-:W-:-:S07]  /*0320*/  @!P0 FADD.FTZ R11, R11, -1 ;  /* 0xbf8000000b0b8421 */ /* 0x000fce0000010000 */
.L_x_3481:
[----:B------:R-:W-:Y:S05]  /*0330*/  BSYNC B1 ;  /* 0x0000000000017941 */ /* 0x000fea0003800000 */
.L_x_3480:
[----:B------:R-:W-:Y:S01]  /*0340*/  FFMA.FTZ R14, -R7, R11, R14 ;  /* 0x0000000b070e7223 */ /* 0x000fe2000001010e */
[----:B------:R-:W-:Y:S06]  /*0350*/  BRA `(.L_x_3478) ;  /* 0x00000000007c7947 */ /* 0x000fec0003800000 */
.L_x_3479:
[----:B------:R-:W-:Y:S01]  /*0360*/  VIADD R11, R7, 0xf4800000 ;  /* 0xf4800000070b7836 */ /* 0x000fe20000000000 */
[----:B------:R-:W-:Y:S01]  /*0370*/  FSETP.GT.FTZ.AND P0, PT, |R0|, RZ, PT ;  /* 0x000000ff0000720b */ /* 0x000fe20003f14200 */
[----:B------:R-:W-:Y:S01]  /*0380*/  BSSY B1, `(.L_x_3483) ;  /* 0x000001a000017945 */ /* 0x000fe20003800000 */
[C---:B------:R-:W-:Y:S02]  /*0390*/  LOP3.LUT R0, R14.reuse, 0x7fffff, RZ, 0xc0, !PT ;  /* 0x007fffff0e007812 */ /* 0x040fe400078ec0ff */
[----:B------:R-:W-:Y:S02]  /*03a0*/  LOP3.LUT R11, R11, 0xff800000, RZ, 0xc0, !PT ;  /* 0xff8000000b0b7812 */ /* 0x000fe400078ec0ff */
[C---:B------:R-:W-:Y:S02]  /*03b0*/  ISETP.GT.U32.OR P0, PT, R14.reuse, 0x7f7fffff, !P0 ;  /* 0x7f7fffff0e00780c */ /* 0x040fe40004704470 */
[----:B------:R-:W-:Y:S01]  /*03c0*/  LOP3.LUT R13, R7, 0xff800000, RZ, 0xc0, !PT ;  /* 0xff800000070d7812 */ /* 0x000fe200078ec0ff */
[----:B------:R-:W-:-:S03]  /*03d0*/  IMAD.IADD R11, R14, 0x1, -R11 ;  /* 0x000000010e0b7824 */ /* 0x000fc600078e0a0b */
[----:B------:R-:W-:Y:S02]  /*03e0*/  FSEL R15, R13, +QNAN , !P0 ;  /* 0x7fffffff0d0f7808 */ /* 0x000fe40004000000 */
[----:B------:R-:W-:Y:S02]  /*03f0*/  LOP3.LUT P1, R12, R11, 0xff800000, RZ, 0xc0, !PT ;  /* 0xff8000000b0c7812 */ /* 0x000fe4000782c0ff */
[----:B------:R-:W-:-:S11]  /*0400*/  LOP3.LUT R11, R0, 0x3f800000, RZ, 0xfc, !PT ;  /* 0x3f800000000b7812 */ /* 0x000fd600078efcff */
[----:B------:R-:W-:Y:S05]  /*0410*/  @!P1 BRA `(.L_x_3484) ;  /* 0x0000000000409947 */ /* 0x000fea0003800000 */
[----:B------:R-:W-:-:S04]  /*0420*/  LOP3.LUT R7, R7, 0x7fffff, RZ, 0xc0, !PT ;  /* 0x007fffff07077812 */ /* 0x000fc800078ec0ff */
[----:B------:R-:W-:-:S04]  /*0430*/  LOP3.LUT R7, R7, 0x3f800000, RZ, 0xfc, !PT ;  /* 0x3f80000007077812 */ /* 0x000fc800078efcff */
[----:B------:R0:W1:Y:S03]  /*0440*/  MUFU.RCP R0, R7 ;  /* 0x0000000700007308 */ /* 0x0000660000001000 */
.L_x_3485:
        /* <DEDUP_REMOVED lines=13> */
.L_x_3484:
[----:B------:R-:W-:Y:S05]  /*0520*/  BSYNC B1 ;  /* 0x0000000000017941 */ /* 0x000fea0003800000 */
.L_x_3483:
[----:B------:R-:W-:-:S04]  /*0530*/  FMUL.FTZ R14, R11, 1.1920928955078125e-07 ;  /* 0x340000000b0e7820 */ /* 0x000fc80000410000 */
[----:B------:R-:W-:-:S07]  /*0540*/  FMUL.FTZ R14, R15, R14 ;  /* 0x0000000e0f0e7220 */ /* 0x000fce0000410000 */
.L_x_3478:
[----:B------:R-:W-:Y:S05]  /*0550*/  BSYNC B0 ;  /* 0x0000000000007941 */ /* 0x000fea0003800000 */
.L_x_3477:
[----:B------:R-:W-:Y:S01]  /*0560*/  IMAD.U32 R0, R4, 0x10000, RZ ;  /* 0x0001000004007824 */ /* 0x000fe200078e00ff */
[C---:B------:R-:W-:Y:S01]  /*0570*/  FSETP.GTU.FTZ.AND P0, PT, |R14|.reuse, +INF , PT ;  /* 0x7f8000000e00780b */ /* 0x040fe20003f1c200 */
[----:B------:R-:W-:Y:S01]  /*0580*/  BSSY B0, `(.L_x_3486) ;  /* 0x0000042000007945 */ /* 0x000fe20003800000 */
[C---:B0-----:R-:W-:Y:S01]  /*0590*/  LOP3.LUT R7, R14.reuse, 0x80000000, R5, 0xb8, !PT ;  /* 0x800000000e077812 */ /* 0x041fe200078eb805 */
[----:B------:R-:W-:Y:S01]  /*05a0*/  IMAD.MOV.U32 R12, RZ, RZ, R8 ;  /* 0x000000ffff0c7224 */ /* 0x000fe200078e0008 */
[----:B------:R-:W-:Y:S02]  /*05b0*/  FSETP.GEU.FTZ.AND P1, PT, |R5|, |R0|, PT ;  /* 0x400000000500720b */ /* 0x000fe40003f3e200 */
[----:B------:R-:W-:-:S11]  /*05c0*/  FSEL R4, R14, R7, P0 ;  /* 0x000000070e047208 */ /* 0x000fd60000000000 */
        /* <DEDUP_REMOVED lines=24> */
.L_x_3491:
[----:B------:R-:W-:Y:S01]  /*0750*/  FSETP.GEU.FTZ.AND P0, PT, R14, -R7, PT ;  /* 0x800000070e00720b */ /* 0x000fe20003f1e000 */
[----:B------:R-:W-:-:S12]  /*0760*/  FADD.FTZ R11, R11, -1 ;  /* 0xbf8000000b0b7421 */ /* 0x000fd80000010000 */
[----:B------:R-:W-:-:S07]  /*0770*/  @!P0 FADD.FTZ R11, R11, -1 ;  /* 0xbf8000000b0b8421 */ /* 0x000fce0000010000 */
.L_x_3490:
[----:B------:R-:W-:Y:S05]  /*0780*/  BSYNC B1 ;  /* 0x0000000000017941 */ /* 0x000fea0003800000 */
.L_x_3489:
[----:B------:R-:W-:Y:S01]  /*0790*/  FFMA.FTZ R12, -R7, R11, R12 ;  /* 0x0000000b070c7223 */ /* 0x000fe2000001010c */
[----:B------:R-:W-:Y:S06]  /*07a0*/  BRA `(.L_x_3487) ;  /* 0x00000000007c7947 */ /* 0x000fec0003800000 */
.L_x_3488:
        /* <DEDUP_REMOVED lines=15> */
.L_x_3494:
        /* <DEDUP_REMOVED lines=13> */
.L_x_3493:
[----:B------:R-:W-:Y:S05]  /*0970*/  BSYNC B1 ;  /* 0x0000000000017941 */ /* 0x000fea0003800000 */
.L_x_3492:
[----:B------:R-:W-:-:S04]  /*0980*/  FMUL.FTZ R12, R11, 1.1920928955078125e-07 ;  /* 0x340000000b0c7820 */ /* 0x000fc80000410000 */
[----:B------:R-:W-:-:S07]  /*0990*/  FMUL.FTZ R12, R15, R12 ;  /* 0x0000000c0f0c7220 */ /* 0x000fce0000410000 */
.L_x_3487:
[----:B------:R-:W-:Y:S05]  /*09a0*/  BSYNC B0 ;  /* 0x0000000000007941 */ /* 0x000fea0003800000 */
.L_x_3486:
[----:B-----5:R-:W-:Y:S01]  /*09b0*/  IMAD.U32 R0, R6, 0x10000, RZ ;  /* 0x0001000006007824 */ /* 0x020fe200078e00ff */
[C---:B------:R-:W-:Y:S01]  /*09c0*/  FSETP.GTU.FTZ.AND P0, PT, |R12|.reuse, +INF , PT ;  /* 0x7f8000000c00780b */ /* 0x040fe20003f1c200 */
[----:B------:R-:W-:Y:S01]  /*09d0*/  BSSY B0, `(.L_x_3495) ;  /* 0x0000043000007945 */ /* 0x000fe20003800000 */
[C---:B0-----:R-:W-:Y:S02]  /*09e0*/  LOP3.LUT R7, R12.reuse, 0x80000000, R5, 0xb8, !PT ;  /* 0x800000000c077812 */ /* 0x041fe400078eb805 */
[----:B------:R-:W-:Y:S02]  /*09f0*/  FSETP.GEU.FTZ.AND P1, PT, |R5|, |R0|, PT ;  /* 0x400000000500720b */ /* 0x000fe40003f3e200 */
[----:B------:R-:W-:Y:S02]  /*0a00*/  FSEL R7, R12, R7, P0 ;  /* 0x000000070c077208 */ /* 0x000fe40000000000 */
[----:B------:R-:W-:Y:S02]  /*0a10*/  PRMT R6, R6, 0x7632, R6 ;  /* 0x0000763206067816 */ /* 0x000fe40000000006 */
[----:B------:R-:W-:-:S07]  /*0a20*/  MOV R12, R8 ;  /* 0x00000008000c7202 */ /* 0x000fce0000000f00 */
        /* <DEDUP_REMOVED lines=24> */
.L_x_3500:
[----:B------:R-:W-:Y:S01]  /*0bb0*/  FSETP.GEU.FTZ.AND P0, PT, R15, -R11, PT ;  /* 0x8000000b0f00720b */ /* 0x000fe20003f1e000 */
[----:B------:R-:W-:-:S12]  /*0bc0*/  FADD.FTZ R13, R13, -1 ;  /* 0xbf8000000d0d7421 */ /* 0x000fd80000010000 */
[----:B------:R-:W-:-:S07]  /*0bd0*/  @!P0 FADD.FTZ R13, R13, -1 ;  /* 0xbf8000000d0d8421 */ /* 0x000fce0000010000 */
.L_x_3499:
[----:B------:R-:W-:Y:S05]  /*0be0*/  BSYNC B1 ;  /* 0x0000000000017941 */ /* 0x000fea0003800000 */
.L_x_3498:
[----:B------:R-:W-:Y:S01]  /*0bf0*/  FFMA.FTZ R12, -R11, R13, R12 ;  /* 0x0000000d0b0c7223 */ /* 0x000fe2000001010c */
[----:B------:R-:W-:Y:S06]  /*0c00*/  BRA `(.L_x_3496) ;  /* 0x00000000007c7947 */ /* 0x000fec0003800000 */
.L_x_3497:
[----:B------:R-:W-:Y:S01]  /*0c10*/  VIADD R13, R11, 0xf4800000 ;  /* 0xf48000000b0d7836 */ /* 0x000fe20000000000 */
[----:B------:R-:W-:Y:S01]  /*0c20*/  FSETP.GT.FTZ.AND P0, PT, |R0|, RZ, PT ;  /* 0x000000ff0000720b */ /* 0x000fe20003f14200 */
[----:B------:R-:W-:Y:S01]  /*0c30*/  BSSY B1, `(.L_x_3501) ;  /* 0x000001a000017945 */ /* 0x000fe20003800000 */
[C---:B------:R-:W-:Y:S02]  /*0c40*/  LOP3.LUT R0, R12.reuse, 0x7fffff, RZ, 0xc0, !PT ;  /* 0x007fffff0c007812 */ /* 0x040fe400078ec0ff */
[----:B------:R-:W-:Y:S02]  /*0c50*/  LOP3.LUT R13, R13, 0xff800000, RZ, 0xc0, !PT ;  /* 0xff8000000d0d7812 */ /* 0x000fe400078ec0ff */
[C---:B------:R-:W-:Y:S02]  /*0c60*/  ISETP.GT.U32.OR P0, PT, R12.reuse, 0x7f7fffff, !P0 ;  /* 0x7f7fffff0c00780c */ /* 0x040fe40004704470 */
[----:B------:R-:W-:Y:S01]  /*0c70*/  LOP3.LUT R14, R11, 0xff800000, RZ, 0xc0, !PT ;  /* 0xff8000000b0e7812 */ /* 0x000fe200078ec0ff */
        /* <DEDUP_REMOVED lines=8> */
.L_x_3503:
        /* <DEDUP_REMOVED lines=13> */
.L_x_3502:
[----:B------:R-:W-:Y:S05]  /*0dd0*/  BSYNC B1 ;  /* 0x0000000000017941 */ /* 0x000fea0003800000 */
.L_x_3501:
[----:B------:R-:W-:-:S04]  /*0de0*/  FMUL.FTZ R12, R12, 1.1920928955078125e-07 ;  /* 0x340000000c0c7820 */ /* 0x000fc80000410000 */
[----:B------:R-:W-:-:S07]  /*0df0*/  FMUL.FTZ R12, R17, R12 ;  /* 0x0000000c110c7220 */ /* 0x000fce0000410000 */
.L_x_3496:
[----:B------:R-:W-:Y:S05]  /*0e00*/  BSYNC B0 ;  /* 0x0000000000007941 */ /* 0x000fea0003800000 */
.L_x_3495:
        /* <DEDUP_REMOVED lines=31> */
.L_x_3509:
[----:B------:R-:W-:Y:S01]  /*1000*/  FSETP.GEU.FTZ.AND P0, PT, R13, -R11, PT ;  /* 0x8000000b0d00720b */ /* 0x000fe20003f1e000 */
[----:B------:R-:W-:-:S12]  /*1010*/  FADD.FTZ R15, R15, -1 ;  /* 0xbf8000000f0f7421 */ /* 0x000fd80000010000 */
[----:B------:R-:W-:-:S07]  /*1020*/  @!P0 FADD.FTZ R15, R15, -1 ;  /* 0xbf8000000f0f8421 */ /* 0x000fce0000010000 */
.L_x_3508:
[----:B------:R-:W-:Y:S05]  /*1030*/  BSYNC B1 ;  /* 0x0000000000017941 */ /* 0x000fea0003800000 */
.L_x_3507:
[----:B------:R-:W-:Y:S01]  /*1040*/  FFMA.FTZ R0, -R11, R15, R0 ;  /* 0x0000000f0b007223 */ /* 0x000fe20000010100 */
[----:B------:R-:W-:Y:S06]  /*1050*/  BRA `(.L_x_3505) ;  /* 0x00000000007c7947 */ /* 0x000fec0003800000 */
.L_x_3506:
        /* <DEDUP_REMOVED lines=15> */
.L_x_3512:
        /* <DEDUP_REMOVED lines=13> */
.L_x_3511:
[----:B------:R-:W-:Y:S05]  /*1220*/  BSYNC B1 ;  /* 0x0000000000017941 */ /* 0x000fea0003800000 */
.L_x_3510:
[----:B------:R-:W-:-:S04]  /*1230*/  FMUL.FTZ R12, R12, 1.1920928955078125e-07 ;  /* 0x340000000c0c7820 */ /* 0x000fc80000410000 */
[----:B------:R-:W-:-:S07]  /*1240*/  FMUL.FTZ R0, R17, R12 ;  /* 0x0000000c11007220 */ /* 0x000fce0000410000 */
.L_x_3505:
[----:B------:R-:W-:Y:S05]  /*1250*/  BSYNC B0 ;  /* 0x0000000000007941 */ /* 0x000fea0003800000 */
.L_x_3504:
[----:B------:R-:W-:Y:S01]  /*1260*/  SHF.L.U32 R12, R10, 0x10, RZ ;  /* 0x000000100a0c7819 */ /* 0x000fe200000006ff */
[----:B------:R-:W-:Y:S01]  /*1270*/  BSSY B0, `(.L_x_3513) ;  /* 0x0000044000007945 */ /* 0x000fe20003800000 */
[C---:B------:R-:W-:Y:S01]  /*1280*/  FSETP.GTU.FTZ.AND P0, PT, |R0|.reuse, +INF , PT ;  /* 0x7f8000000000780b */ /* 0x040fe20003f1c200 */
[----:B------:R-:W-:Y:S01]  /*1290*/  IMAD.MOV.U32 R13, RZ, RZ, R8 ;  /* 0x000000ffff0d7224 */ /* 0x000fe200078e0008 */
[----:B------:R-:W-:Y:S02]  /*12a0*/  FSETP.GEU.FTZ.AND P1, PT, |R5|, |R12|, PT ;  /* 0x4000000c0500720b */ /* 0x000fe40003f3e200 */
[----:B0-----:R-:W-:Y:S02]  /*12b0*/  LOP3.LUT R11, R0, 0x80000000, R5, 0xb8, !PT ;  /* 0x80000000000b7812 */ /* 0x001fe400078eb805 */
[----:B------:R-:W-:Y:S02]  /*12c0*/  PRMT R10, R10, 0x7632, R10 ;  /* 0x000076320a0a7816 */ /* 0x000fe4000000000a */
        /* <DEDUP_REMOVED lines=25> */
.L_x_3518:
[----:B------:R-:W-:Y:S01]  /*1460*/  FSETP.GEU.FTZ.AND P0, PT, R17, -R0, PT ;  /* 0x800000001100720b */ /* 0x000fe20003f1e000 */
[----:B------:R-:W-:-:S12]  /*1470*/  FADD.FTZ R14, R14, -1 ;  /* 0xbf8000000e0e7421 */ /* 0x000fd80000010000 */
[----:B------:R-:W-:-:S07]  /*1480*/  @!P0 FADD.FTZ R14, R14, -1 ;  /* 0xbf8000000e0e8421 */ /* 0x000fce0000010000 */
.L_x_3517:
[----:B------:R-:W-:Y:S05]  /*1490*/  BSYNC B1 ;  /* 0x0000000000017941 */ /* 0x000fea0003800000 */
.L_x_3516:
[----:B------:R-:W-:Y:S01]  /*14a0*/  FFMA.FTZ R13, -R0, R14, R13 ;  /* 0x0000000e000d7223 */ /* 0x000fe2000001010d */
[----:B------:R-:W-:Y:S06]  /*14b0*/  BRA `(.L_x_3514) ;  /* 0x00000000007c7947 */ /* 0x000fec0003800000 */
.L_x_3515:
        /* <DEDUP_REMOVED lines=15> */
.L_x_3521:
        /* <DEDUP_REMOVED lines=13> */
.L_x_3520:
[----:B------:R-:W-:Y:S05]  /*1680*/  BSYNC B1 ;  /* 0x0000000000017941 */ /* 0x000fea0003800000 */
.L_x_3519:
[----:B0-----:R-:W-:-:S04]  /*1690*/  FMUL.FTZ R13, R12, 1.1920928955078125e-07 ;  /* 0x340000000c0d7820 */ /* 0x001fc80000410000 */
[----:B------:R-:W-:-:S07]  /*16a0*/  FMUL.FTZ R13, R18, R13 ;  /* 0x0000000d120d7220 */ /* 0x000fce0000410000 */
.L_x_3514:
[----:B------:R-:W-:Y:S05]  /*16b0*/  BSYNC B0 ;  /* 0x0000000000007941 */ /* 0x000fea0003800000 */
.L_x_3513:
[----:B------:R-:W-:Y:S01]  /*16c0*/  SHF.L.U32 R12, R10, 0x10, RZ ;  /* 0x000000100a0c7819 */ /* 0x000fe200000006ff */
[----:B------:R-:W-:Y:S01]  /*16d0*/  BSSY B0, `(.L_x_3522) ;  /* 0x0000043000007945 */ /* 0x000fe20003800000 */
[----:B------:R-:W-:Y:S01]  /*16e0*/  FSETP.GTU.FTZ.AND P0, PT, |R13|, +INF , PT ;  /* 0x7f8000000d00780b */ /* 0x000fe20003f1c200 */
[----:B------:R-:W-:Y:S01]  /*16f0*/  IMAD.MOV.U32 R0, RZ, RZ, R8 ;  /* 0x000000ffff007224 */ /* 0x000fe200078e0008 */
        /* <DEDUP_REMOVED lines=27> */
.L_x_3527:
[----:B------:R-:W-:Y:S01]  /*18b0*/  FSETP.GEU.FTZ.AND P0, PT, R15, -R13, PT ;  /* 0x8000000d0f00720b */ /* 0x000fe20003f1e000 */
[----:B------:R-:W-:-:S12]  /*18c0*/  FADD.FTZ R17, R17, -1 ;  /* 0xbf80000011117421 */ /* 0x000fd80000010000 */
[----:B------:R-:W-:-:S07]  /*18d0*/  @!P0 FADD.FTZ R17, R17, -1 ;  /* 0xbf80000011118421 */ /* 0x000fce0000010000 */
.L_x_3526:
[----:B------:R-:W-:Y:S05]  /*18e0*/  BSYNC B1 ;  /* 0x0000000000017941 */ /* 0x000fea0003800000 */
.L_x_3525:
[----:B------:R-:W-:Y:S01]  /*18f0*/  FFMA.FTZ R0, -R13, R17, R0 ;  /* 0x000000110d007223 */ /* 0x000fe20000010100 */
[----:B------:R-:W-:Y:S06]  /*1900*/  BRA `(.L_x_3523) ;  /* 0x00000000007c7947 */ /* 0x000fec0003800000 */
.L_x_3524:
[C---:B------:R-:W-:Y:S01]  /*1910*/  VIADD R14, R13.reuse, 0xf4800000 ;  /* 0xf48000000d0e7836 */ /* 0x040fe20000000000 */
        /* <DEDUP_REMOVED lines=14> */
.L_x_3530:
        /* <DEDUP_REMOVED lines=13> */
.L_x_3529:
[----:B------:R-:W-:Y:S05]  /*1ad0*/  BSYNC B1 ;  /* 0x0000000000017941 */ /* 0x000fea0003800000 */
.L_x_3528:
[----:B0-----:R-:W-:-:S04]  /*1ae0*/  FMUL.FTZ R13, R12, 1.1920928955078125e-07 ;  /* 0x340000000c0d7820 */ /* 0x001fc80000410000 */
[----:B------:R-:W-:-:S07]  /*1af0*/  FMUL.FTZ R0, R18, R13 ;  /* 0x0000000d12007220 */ /* 0x000fce0000410000 */
.L_x_3523:
[----:B------:R-:W-:Y:S05]  /*1b00*/  BSYNC B0 ;  /* 0x0000000000007941 */ /* 0x000fea0003800000 */
.L_x_3522:
[----:B------:R-:W-:Y:S01]  /*1b10*/  SHF.L.U32 R16, R9, 0x10, RZ ;  /* 0x0000001009107819 */ /* 0x000fe200000006ff */
[----:B------:R-:W-:Y:S01]  /*1b20*/  BSSY B0, `(.L_x_3531) ;  /* 0x0000044000007945 */ /* 0x000fe20003800000 */
[C---:B------:R-:W-:Y:S01]  /*1b30*/  FSETP.GTU.FTZ.AND P0, PT, |R0|.reuse, +INF , PT ;  /* 0x7f8000000000780b */ /* 0x040fe20003f1c200 */
[----:B------:R-:W-:Y:S01]  /*1b40*/  IMAD.MOV.U32 R14, RZ, RZ, R8 ;  /* 0x000000ffff0e7224 */ /* 0x000fe200078e0008 */
[----:B------:R-:W-:Y:S02]  /*1b50*/  FSETP.GEU.FTZ.AND P1, PT, |R5|, |R16|, PT ;  /* 0x400000100500720b */ /* 0x000fe40003f3e200 */
[C---:B------:R-:W-:Y:S02]  /*1b60*/  LOP3.LUT R13, R0.reuse, 0x80000000, R5, 0xb8, !PT ;  /* 0x80000000000d7812 */ /* 0x040fe400078eb805 */
        /* <DEDUP_REMOVED lines=26> */
.L_x_3536:
[----:B------:R-:W-:Y:S01]  /*1d10*/  FSETP.GEU.FTZ.AND P0, PT, R15, -R13, PT ;  /* 0x8000000d0f00720b */ /* 0x000fe20003f1e000 */
[----:B------:R-:W-:-:S12]  /*1d20*/  FADD.FTZ R17, R17, -1 ;  /* 0xbf80000011117421 */ /* 0x000fd80000010000 */
[----:B------:R-:W-:-:S07]  /*1d30*/  @!P0 FADD.FTZ R17, R17, -1 ;  /* 0xbf80000011118421 */ /* 0x000fce0000010000 */
.L_x_3535:
[----:B------:R-:W-:Y:S05]  /*1d40*/  BSYNC B1 ;  /* 0x0000000000017941 */ /* 0x000fea0003800000 */
.L_x_3534:
[----:B------:R-:W-:Y:S01]  /*1d50*/  FFMA.FTZ R14, -R13, R17, R14 ;  /* 0x000000110d0e7223 */ /* 0x000fe2000001010e */
[----:B------:R-:W-:Y:S06]  /*1d60*/  BRA `(.L_x_3532) ;  /* 0x00000000007c7947 */ /* 0x000fec0003800000 */
.L_x_3533:
        /* <DEDUP_REMOVED lines=15> */
.L_x_3539:
        /* <DEDUP_REMOVED lines=13> */
.L_x_3538:
[----:B------:R-:W-:Y:S05]  /*1f30*/  BSYNC B1 ;  /* 0x0000000000017941 */ /* 0x000fea0003800000 */
.L_x_3537:
[----:B------:R-:W-:-:S04]  /*1f40*/  FMUL.FTZ R14, R14, 1.1920928955078125e-07 ;  /* 0x340000000e0e7820 */ /* 0x000fc80000410000 */
[----:B------:R-:W-:-:S07]  /*1f50*/  FMUL.FTZ R14, R13, R14 ;  /* 0x0000000e0d0e7220 */ /* 0x000fce0000410000 */
.L_x_3532:
[----:B------:R-:W-:Y:S05]  /*1f60*/  BSYNC B0 ;  /* 0x0000000000007941 */ /* 0x000fea0003800000 */
.L_x_3531:
[----:B------:R-:W-:Y:S01]  /*1f70*/  SHF.L.U32 R12, R12, 0x10, RZ ;  /* 0x000000100c0c7819 */ /* 0x000fe200000006ff */
[----:B------:R-:W-:Y:S01]  /*1f80*/  BSSY B0, `(.L_x_3540) ;  /* 0x0000043000007945 */ /* 0x000fe20003800000 */
[C---:B------:R-:W-:Y:S01]  /*1f90*/  FSETP.GTU.FTZ.AND P0, PT, |R14|.reuse, +INF , PT ;  /* 0x7f8000000e00780b */ /* 0x040fe20003f1c200 */
        /* <DEDUP_REMOVED lines=28> */
.L_x_3545:
[----:B------:R-:W-:Y:S01]  /*2160*/  FSETP.GEU.FTZ.AND P0, PT, R15, -R13, PT ;  /* 0x8000000d0f00720b */ /* 0x000fe20003f1e000 */
[----:B------:R-:W-:-:S12]  /*2170*/  FADD.FTZ R17, R17, -1 ;  /* 0xbf80000011117421 */ /* 0x000fd80000010000 */
[----:B------:R-:W-:-:S07]  /*2180*/  @!P0 FADD.FTZ R17, R17, -1 ;  /* 0xbf80000011118421 */ /* 0x000fce0000010000 */
.L_x_3544:
[----:B------:R-:W-:Y:S05]  /*2190*/  BSYNC B1 ;  /* 0x0000000000017941 */ /* 0x000fea0003800000 */
.L_x_3543:
[----:B------:R-:W-:Y:S01]  /*21a0*/  FFMA.FTZ R0, -R13, R17, R0 ;  /* 0x000000110d007223 */ /* 0x000fe20000010100 */
[----:B------:R-:W-:Y:S06]  /*21b0*/  BRA `(.L_x_3541) ;  /* 0x00000000007c7947 */ /* 0x000fec0003800000 */
.L_x_3542:
[C---:B------:R-:W-:Y:S01]  /*21c0*/  VIADD R14, R13.reuse, 0xf4800000 ;  /* 0xf48000000d0e7836 */ /* 0x040fe20000000000 */
[----:B------:R-:W-:Y:S01]  /*21d0*/  FSETP.GT.FTZ.AND P0, PT, |R12|, RZ, PT ;  /* 0x000000ff0c00720b */ /* 0x000fe20003f14200 */
[----:B------:R-:W-:Y:S01]  /*21e0*/  BSSY B1, `(.L_x_3546) ;  /* 0x000001a000017945 */ /* 0x000fe20003800000 */
[----:B------:R-:W-:Y:S02]  /*21f0*/  LOP3.LUT R12, R0, 0x7fffff, RZ, 0xc0, !PT ;  /* 0x007fffff000c7812 */ /* 0x000fe400078ec0ff */
[----:B0-----:R-:W-:Y:S02]  /*2200*/  LOP3.LUT R15, R14, 0xff800000, RZ, 0xc0, !PT ;  /* 0xff8000000e0f7812 */ /* 0x001fe400078ec0ff */
        /* <DEDUP_REMOVED lines=10> */
.L_x_3548:
        /* <DEDUP_REMOVED lines=13> */
.L_x_3547:
[----:B------:R-:W-:Y:S05]  /*2380*/  BSYNC B1 ;  /* 0x0000000000017941 */ /* 0x000fea0003800000 */
.L_x_3546:
[----:B0-----:R-:W-:-:S04]  /*2390*/  FMUL.FTZ R13, R12, 1.1920928955078125e-07 ;  /* 0x340000000c0d7820 */ /* 0x001fc80000410000 */
[----:B------:R-:W-:-:S07]  /*23a0*/  FMUL.FTZ R0, R18, R13 ;  /* 0x0000000d12007220 */ /* 0x000fce0000410000 */
.L_x_3541:
[----:B------:R-:W-:Y:S05]  /*23b0*/  BSYNC B0 ;  /* 0x0000000000007941 */ /* 0x000fea0003800000 */
.L_x_3540:
        /* <DEDUP_REMOVED lines=15> */
.L_x_3476:
        /* <DEDUP_REMOVED lines=61> */
[----:B------:R-:W-:-:S04]  /*2880*/  IMAD.U32 R6, R5, 0x10000, RZ ;  /* 0x0001000005067824 */ /* 0x000fc800078e00ff */
        /* <DEDUP_REMOVED lines=26> */
.L_x_3556:
[----:B------:R-:W-:Y:S01]  /*2a30*/  FSETP.GEU.FTZ.AND P0, PT, R11, -R10, PT ;  /* 0x8000000a0b00720b */ /* 0x000fe20003f1e000 */
[----:B------:R-:W-:-:S12]  /*2a40*/  FADD.FTZ R0, R0, -1 ;  /* 0xbf80000000007421 */ /* 0x000fd80000010000 */
[----:B------:R-:W-:-:S07]  /*2a50*/  @!P0 FADD.FTZ R0, R0, -1 ;  /* 0xbf80000000008421 */ /* 0x000fce0000010000 */
.L_x_3555:
[----:B------:R-:W-:Y:S05]  /*2a60*/  BSYNC B2 ;  /* 0x0000000000027941 */ /* 0x000fea0003800000 */
.L_x_3554:
[----:B------:R-:W-:Y:S01]  /*2a70*/  FFMA.FTZ R7, -R10, R0, R7 ;  /* 0x000000000a077223 */ /* 0x000fe20000010107 */
[----:B------:R-:W-:Y:S06]  /*2a80*/  BRA `(.L_x_3552) ;  /* 0x00000000007c7947 */ /* 0x000fec0003800000 */
.L_x_3553:
        /* <DEDUP_REMOVED lines=15> */
.L_x_3559:
        /* <DEDUP_REMOVED lines=13> */
.L_x_3558:
[----:B------:R-:W-:Y:S05]  /*2c50*/  BSYNC B2 ;  /* 0x0000000000027941 */ /* 0x000fea0003800000 */
.L_x_3557:
[----:B------:R-:W-:-:S04]  /*2c60*/  FMUL.FTZ R8, R8, 1.1920928955078125e-07 ;  /* 0x3400000008087820 */ /* 0x000fc80000410000 */
[----:B------:R-:W-:-:S07]  /*2c70*/  FMUL.FTZ R7, R7, R8 ;  /* 0x0000000807077220 */ /* 0x000fce0000410000 */
.L_x_3552:
[----:B------:R-:W-:Y:S05]  /*2c80*/  BSYNC B0 ;  /* 0x0000000000007941 */ /* 0x000fea0003800000 */
.L_x_3551:
[C---:B------:R-:W-:Y:S02]  /*2c90*/  FSETP.GTU.FTZ.AND P0, PT, |R7|.reuse, +INF , PT ;  /* 0x7f8000000700780b */ /* 0x040fe40003f1c200 */
[----:B------:R-:W-:-:S04]  /*2ca0*/  LOP3.LUT R6, R7, 0x80000000, R6, 0xb8, !PT ;  /* 0x8000000007067812 */ /* 0x000fc800078eb806 */
[----:B------:R-:W-:-:S04]  /*2cb0*/  FSEL R7, R7, R6, P0 ;  /* 0x0000000607077208 */ /* 0x000fc80000000000 */
[----:B------:R-:W-:-:S07]  /*2cc0*/  F2FP.BF16.F32.PACK_AB R7, RZ, R7 ;  /* 0x00000007ff07723e */ /* 0x000fce00000010ff */
.L_x_3550:
[----:B------:R-:W-:Y:S05]  /*2cd0*/  BSYNC B1 ;  /* 0x0000000000017941 */ /* 0x000fea0003800000 */
.L_x_3549:
[----:B0-----:R-:W-:Y:S01]  /*2ce0*/  VIADD R6, R4, 0x80 ;  /* 0x0000008004067836 */ /* 0x001fe20000000000 */
        /* <DEDUP_REMOVED lines=32> */
.L_x_3567:
[----:B------:R-:W-:Y:S01]  /*2ef0*/  FSETP.GEU.FTZ.AND P0, PT, R13, -R12, PT ;  /* 0x8000000c0d00720b */ /* 0x000fe20003f1e000 */
[----:B------:R-:W-:-:S12]  /*2f00*/  FADD.FTZ R0, R0, -1 ;  /* 0xbf80000000007421 */ /* 0x000fd80000010000 */
[----:B------:R-:W-:-:S07]  /*2f10*/  @!P0 FADD.FTZ R0, R0, -1 ;  /* 0xbf80000000008421 */ /* 0x000fce0000010000 */
.L_x_3566:
[----:B------:R-:W-:Y:S05]  /*2f20*/  BSYNC B2 ;  /* 0x0000000000027941 */ /* 0x000fea0003800000 */
.L_x_3565:
[----:B------:R-:W-:Y:S01]  /*2f30*/  FFMA.FTZ R9, -R12, R0, R9 ;  /* 0x000000000c097223 */ /* 0x000fe20000010109 */
[----:B------:R-:W-:Y:S06]  /*2f40*/  BRA `(.L_x_3563) ;  /* 0x00000000007c7947 */ /* 0x000fec0003800000 */
.L_x_3564:
        /* <DEDUP_REMOVED lines=15> */
.L_x_3570:
        /* <DEDUP_REMOVED lines=13> */
.L_x_3569:
[----:B------:R-:W-:Y:S05]  /*3110*/  BSYNC B2 ;  /* 0x0000000000027941 */ /* 0x000fea0003800000 */
.L_x_3568:
[----:B------:R-:W-:-:S04]  /*3120*/  FMUL.FTZ R0, R11, 1.1920928955078125e-07 ;  /* 0x340000000b007820 */ /* 0x000fc80000410000 */
[----:B------:R-:W-:-:S07]  /*3130*/  FMUL.FTZ R9, R9, R0 ;  /* 0x0000000009097220 */ /* 0x000fce0000410000 */
.L_x_3563:
[----:B------:R-:W-:Y:S05]  /*3140*/  BSYNC B0 ;  /* 0x0000000000007941 */ /* 0x000fea0003800000 */
.L_x_3562:
[C---:B------:R-:W-:Y:S02]  /*3150*/  FSETP.GTU.FTZ.AND P0, PT, |R9|.reuse, +INF , PT ;  /* 0x7f8000000900780b */ /* 0x040fe40003f1c200 */
[----:B------:R-:W-:-:S04]  /*3160*/  LOP3.LUT R8, R9, 0x80000000, R8, 0xb8, !PT ;  /* 0x8000000009087812 */ /* 0x000fc800078eb808 */
[----:B------:R-:W-:-:S04]  /*3170*/  FSEL R8, R9, R8, P0 ;  /* 0x0000000809087208 */ /* 0x000fc80000000000 */
[----:B------:R-:W-:-:S07]  /*3180*/  F2FP.BF16.F32.PACK_AB R8, RZ, R8 ;  /* 0x00000008ff08723e */ /* 0x000fce00000010ff */
.L_x_3561:
[----:B------:R-:W-:Y:S05]  /*3190*/  BSYNC B1 ;  /* 0x0000000000017941 */ /* 0x000fea0003800000 */
.L_x_3560:
[----:B-----5:R-:W-:Y:S01]  /*31a0*/  VIADD R0, R4, 0x100 ;  /* 0x0000010004007836 */ /* 0x020fe20000000000 */
[----:B------:R-:W-:Y:S04]  /*31b0*/  BSSY B1, `(.L_x_3571) ;  /* 0x000004a000017945 */ /* 0x000fe80003800000 */
[----:B------:R-:W-:-:S13]  /*31c0*/  ISETP.GE.AND P0, PT, R0, R3, PT ;  /* 0x000000030000720c */ /* 0x000fda0003f06270 */
[----:B------:R-:W-:Y:S05]  /*31d0*/  @P0 BRA `(.L_x_3572) ;  /* 0x00000004001c0947 */ /* 0x000fea0003800000 */
[----:B------:R-:W-:Y:S01]  /*31e0*/  IMAD.U32 R9, R5, 0x10000, RZ ;  /* 0x0001000005097824 */ /* 0x000fe200078e00ff */
[----:B------:R-:W-:Y:S01]  /*31f0*/  SHF.L.U32 R22, R22, 0x10, RZ ;  /* 0x0000001016167819 */ /* 0x000fe200000006ff */
[----:B------:R-:W-:Y:S02]  /*3200*/  BSSY B0, `(.L_x_3573) ;  /* 0x0000040000007945 */ /* 0x000fe40003800000 */
[C---:B0-----:R-:W-:Y:S01]  /*3210*/  FADD.FTZ R10, |R9|.reuse, -RZ ;  /* 0x800000ff090a7221 */ /* 0x041fe20000010200 */
        /* <DEDUP_REMOVED lines=25> */
.L_x_3578:
[----:B------:R-:W-:Y:S01]  /*33b0*/  FSETP.GEU.FTZ.AND P0, PT, R11, -R15, PT ;  /* 0x8000000f0b00720b */ /* 0x000fe20003f1e000 */
[----:B------:R-:W-:-:S12]  /*33c0*/  FADD.FTZ R13, R13, -1 ;  /* 0xbf8000000d0d7421 */ /* 0x000fd80000010000 */
[----:B------:R-:W-:-:S07]  /*33d0*/  @!P0 FADD.FTZ R13, R13, -1 ;  /* 0xbf8000000d0d8421 */ /* 0x000fce0000010000 */
.L_x_3577:
[----:B------:R-:W-:Y:S05]  /*33e0*/  BSYNC B2 ;  /* 0x0000000000027941 */ /* 0x000fea0003800000 */
.L_x_3576:
[----:B------:R-:W-:Y:S01]  /*33f0*/  FFMA.FTZ R10, -R15, R13, R10 ;  /* 0x0000000d0f0a7223 */ /* 0x000fe2000001010a */
[----:B------:R-:W-:Y:S06]  /*3400*/  BRA `(.L_x_3574) ;  /* 0x00000000007c7947 */ /* 0x000fec0003800000 */
.L_x_3575:
        /* <DEDUP_REMOVED lines=15> */
.L_x_3581:
        /* <DEDUP_REMOVED lines=13> */
.L_x_3580:
[----:B------:R-:W-:Y:S05]  /*35d0*/  BSYNC B2 ;  /* 0x0000000000027941 */ /* 0x000fea0003800000 */
.L_x_3579:
[----:B0-----:R-:W-:-:S04]  /*35e0*/  FMUL.FTZ R11, R12, 1.1920928955078125e-07 ;  /* 0x340000000c0b7820 */ /* 0x001fc80000410000 */
[----:B------:R-:W-:-:S07]  /*35f0*/  FMUL.FTZ R10, R10, R11 ;  /* 0x0000000b0a0a7220 */ /* 0x000fce0000410000 */
.L_x_3574:
[----:B------:R-:W-:Y:S05]  /*3600*/  BSYNC B0 ;  /* 0x0000000000007941 */ /* 0x000fea0003800000 */
.L_x_3573:
[C---:B------:R-:W-:Y:S02]  /*3610*/  FSETP.GTU.FTZ.AND P0, PT, |R10|.reuse, +INF , PT ;  /* 0x7f8000000a00780b */ /* 0x040fe40003f1c200 */
[----:B------:R-:W-:-:S04]  /*3620*/  LOP3.LUT R9, R10, 0x80000000, R9, 0xb8, !PT ;  /* 0x800000000a097812 */ /* 0x000fc800078eb809 */
[----:B------:R-:W-:-:S04]  /*3630*/  FSEL R9, R10, R9, P0 ;  /* 0x000000090a097208 */ /* 0x000fc80000000000 */
[----:B------:R-:W-:-:S07]  /*3640*/  F2FP.BF16.F32.PACK_AB R9, RZ, R9 ;  /* 0x00000009ff09723e */ /* 0x000fce00000010ff */
.L_x_3572:
[----:B------:R-:W-:Y:S05]  /*3650*/  BSYNC B1 ;  /* 0x0000000000017941 */ /* 0x000fea0003800000 */
.L_x_3571:
[----:B------:R-:W-:Y:S01]  /*3660*/  IADD3 R0, R4, 0x180, RZ ;  /* 0x0000018004007810 */ /* 0x000fe20007ffe0ff */
[----:B------:R-:W-:Y:S03]  /*3670*/  BSSY B1, `(.L_x_3582) ;  /* 0x000004a000017945 */ /* 0x000fe60003800000 */
[----:B------:R-:W-:-:S13]  /*3680*/  ISETP.GE.AND P0, PT, R0, R3, PT ;  /* 0x000000030000720c */ /* 0x000fda0003f06270 */
[----:B------:R-:W-:Y:S05]  /*3690*/  @P0 BRA `(.L_x_3583) ;  /* 0x00000004001c0947 */ /* 0x000fea0003800000 */
[----:B------:R-:W-:Y:S01]  /*36a0*/  IMAD.U32 R13, R24, 0x10000, RZ ;  /* 0x00010000180d7824 */ /* 0x000fe200078e00ff */
        /* <DEDUP_REMOVED lines=28> */
.L_x_3589:
[----:B------:R-:W-:Y:S01]  /*3870*/  FSETP.GEU.FTZ.AND P0, PT, R15, -R14, PT ;  /* 0x8000000e0f00720b */ /* 0x000fe20003f1e000 */
[----:B------:R-:W-:-:S12]  /*3880*/  FADD.FTZ R0, R0, -1 ;  /* 0xbf80000000007421 */ /* 0x000fd80000010000 */
[----:B------:R-:W-:-:S07]  /*3890*/  @!P0 FADD.FTZ R0, R0, -1 ;  /* 0xbf80000000008421 */ /* 0x000fce0000010000 */
.L_x_3588:
[----:B------:R-:W-:Y:S05]  /*38a0*/  BSYNC B2 ;  /* 0x0000000000027941 */ /* 0x000fea0003800000 */
.L_x_3587:
[----:B------:R-:W-:Y:S01]  /*38b0*/  FFMA.FTZ R11, -R14, R0, R11 ;  /* 0x000000000e0b7223 */ /* 0x000fe2000001010b */
[----:B------:R-:W-:Y:S06]  /*38c0*/  BRA `(.L_x_3585) ;  /* 0x00000000007c7947 */ /* 0x000fec0003800000 */
.L_x_3586:
        /* <DEDUP_REMOVED lines=15> */
.L_x_3592:
        /* <DEDUP_REMOVED lines=13> */
.L_x_3591:
[----:B------:R-:W-:Y:S05]  /*3a90*/  BSYNC B2 ;  /* 0x0000000000027941 */ /* 0x000fea0003800000 */
.L_x_3590:
[----:B------:R-:W-:-:S04]  /*3aa0*/  FMUL.FTZ R0, R13, 1.1920928955078125e-07 ;  /* 0x340000000d007820 */ /* 0x000fc80000410000 */
[----:B------:R-:W-:-:S07]  /*3ab0*/  FMUL.FTZ R11, R11, R0 ;  /* 0x000000000b0b7220 */ /* 0x000fce0000410000 */
.L_x_3585:
[----:B------:R-:W-:Y:S05]  /*3ac0*/  BSYNC B0 ;  /* 0x0000000000007941 */ /* 0x000fea0003800000 */
.L_x_3584:
[C---:B------:R-:W-:Y:S02]  /*3ad0*/  FSETP.GTU.FTZ.AND P0, PT, |R11|.reuse, +INF , PT ;  /* 0x7f8000000b00780b */ /* 0x040fe40003f1c200 */
[----:B------:R-:W-:-:S04]  /*3ae0*/  LOP3.LUT R10, R11, 0x80000000, R10, 0xb8, !PT ;  /* 0x800000000b0a7812 */ /* 0x000fc800078eb80a */
[----:B------:R-:W-:-:S04]  /*3af0*/  FSEL R10, R11, R10, P0 ;  /* 0x0000000a0b0a7208 */ /* 0x000fc80000000000 */
[----:B------:R-:W-:-:S07]  /*3b00*/  F2FP.BF16.F32.PACK_AB R10, RZ, R10 ;  /* 0x0000000aff0a723e */ /* 0x000fce00000010ff */
.L_x_3583:
[----:B------:R-:W-:Y:S05]  /*3b10*/  BSYNC B1 ;  /* 0x0000000000017941 */ /* 0x000fea0003800000 */
.L_x_3582:
        /* <DEDUP_REMOVED lines=8> */
[----:B0-----:R-:W-:-:S12]  /*3ba0*/  FADD.FTZ R12, |R11|, -RZ ;  /* 0x800000ff0b0c7221 */ /* 0x001fd80000010200 */
        /* <DEDUP_REMOVED lines=24> */
.L_x_3600:
[----:B------:R-:W-:Y:S01]  /*3d30*/  FSETP.GEU.FTZ.AND P0, PT, R13, -R17, PT ;  /* 0x800000110d00720b */ /* 0x000fe20003f1e000 */
[----:B------:R-:W-:-:S12]  /*3d40*/  FADD.FTZ R15, R15, -1 ;  /* 0xbf8000000f0f7421 */ /* 0x000fd80000010000 */
[----:B------:R-:W-:-:S07]  /*3d50*/  @!P0 FADD.FTZ R15, R15, -1 ;  /* 0xbf8000000f0f8421 */ /* 0x000fce0000010000 */
.L_x_3599:
[----:B------:R-:W-:Y:S05]  /*3d60*/  BSYNC B2 ;  /* 0x0000000000027941 */ /* 0x000fea0003800000 */
.L_x_3598:
[----:B------:R-:W-:Y:S01]  /*3d70*/  FFMA.FTZ R12, -R17, R15, R12 ;  /* 0x0000000f110c7223 */ /* 0x000fe2000001010c */
[----:B------:R-:W-:Y:S06]  /*3d80*/  BRA `(.L_x_3596) ;  /* 0x00000000007c7947 */ /* 0x000fec0003800000 */
.L_x_3597:
        /* <DEDUP_REMOVED lines=15> */
.L_x_3603:
        /* <DEDUP_REMOVED lines=13> */
.L_x_3602:
[----:B------:R-:W-:Y:S05]  /*3f50*/  BSYNC B2 ;  /* 0x0000000000027941 */ /* 0x000fea0003800000 */
.L_x_3601:
[----:B0-----:R-:W-:-:S04]  /*3f60*/  FMUL.FTZ R13, R14, 1.1920928955078125e-07 ;  /* 0x340000000e0d7820 */ /* 0x001fc80000410000 */
[----:B------:R-:W-:-:S07]  /*3f70*/  FMUL.FTZ R12, R12, R13 ;  /* 0x0000000d0c0c7220 */ /* 0x000fce0000410000 */
.L_x_3596:
[----:B------:R-:W-:Y:S05]  /*3f80*/  BSYNC B0 ;  /* 0x0000000000007941 */ /* 0x000fea0003800000 */
.L_x_3595:
[C---:B------:R-:W-:Y:S02]  /*3f90*/  FSETP.GTU.FTZ.AND P0, PT, |R12|.reuse, +INF , PT ;  /* 0x7f8000000c00780b */ /* 0x040fe40003f1c200 */
[----:B------:R-:W-:-:S04]  /*3fa0*/  LOP3.LUT R11, R12, 0x80000000, R11, 0xb8, !PT ;  /* 0x800000000c0b7812 */ /* 0x000fc800078eb80b */
[----:B------:R-:W-:-:S04]  /*3fb0*/  FSEL R11, R12, R11, P0 ;  /* 0x0000000b0c0b7208 */ /* 0x000fc80000000000 */
[----:B------:R-:W-:-:S07]  /*3fc0*/  F2FP.BF16.F32.PACK_AB R11, RZ, R11 ;  /* 0x0000000bff0b723e */ /* 0x000fce00000010ff */
.L_x_3594:
[----:B------:R-:W-:Y:S05]  /*3fd0*/  BSYNC B1 ;  /* 0x0000000000017941 */ /* 0x000fea0003800000 */
.L_x_3593:
[----:B------:R-:W-:Y:S01]  /*3fe0*/  VIADD R0, R4, 0x280 ;  /* 0x0000028004007836 */ /* 0x000fe20000000000 */
[----:B------:R-:W-:Y:S04]  /*3ff0*/  BSSY B1, `(.L_x_3604) ;  /* 0x000004a000017945 */ /* 0x000fe80003800000 */
[----:B------:R-:W-:-:S13]  /*4000*/  ISETP.GE.AND P0, PT, R0, R3, PT ;  /* 0x000000030000720c */ /* 0x000fda0003f06270 */
[----:B------:R-:W-:Y:S05]  /*4010*/  @P0 BRA `(.L_x_3605) ;  /* 0x00000004001c0947 */ /* 0x000fea0003800000 */
[----:B0-----:R-:W-:Y:S01]  /*4020*/  IMAD.U32 R12, R5, 0x10000, RZ ;  /* 0x00010000050c7824 */ /* 0x001fe200078e00ff */
        /* <DEDUP_REMOVED lines=28> */
.L_x_3611:
[----:B------:R-:W-:Y:S01]  /*41f0*/  FSETP.GEU.FTZ.AND P0, PT, R15, -R20, PT ;  /* 0x800000140f00720b */ /* 0x000fe20003f1e000 */
[----:B------:R-:W-:-:S12]  /*4200*/  FADD.FTZ R0, R0, -1 ;  /* 0xbf80000000007421 */ /* 0x000fd80000010000 */
[----:B------:R-:W-:-:S07]  /*4210*/  @!P0 FADD.FTZ R0, R0, -1 ;  /* 0xbf80000000008421 */ /* 0x000fce0000010000 */
.L_x_3610:
[----:B------:R-:W-:Y:S05]  /*4220*/  BSYNC B2 ;  /* 0x0000000000027941 */ /* 0x000fea0003800000 */
.L_x_3609:
[----:B------:R-:W-:Y:S01]  /*4230*/  FFMA.FTZ R13, -R20, R0, R13 ;  /* 0x00000000140d7223 */ /* 0x000fe2000001010d */
[----:B------:R-:W-:Y:S06]  /*4240*/  BRA `(.L_x_3607) ;  /* 0x00000000007c7947 */ /* 0x000fec0003800000 */
.L_x_3608:
[----:B------:R-:W-:Y:S01]  /*4250*/  VIADD R0, R20, 0xf4800000 ;  /* 0xf480000014007836 */ /* 0x000fe20000000000 */
[----:B------:R-:W-:Y:S01]  /*4260*/  FSETP.GT.FTZ.AND P0, PT, |R21|, RZ, PT ;  /* 0x000000ff1500720b */ /* 0x000fe20003f14200 */
[----:B------:R-:W-:Y:S03]  /*4270*/  BSSY B2, `(.L_x_3612) ;  /* 0x000001a000027945 */ /* 0x000fe60003800000 */
        /* <DEDUP_REMOVED lines=12> */
.L_x_3614:
        /* <DEDUP_REMOVED lines=13> */
.L_x_3613:
[----:B------:R-:W-:Y:S05]  /*4410*/  BSYNC B2 ;  /* 0x0000000000027941 */ /* 0x000fea0003800000 */
.L_x_3612:
[----:B------:R-:W-:-:S04]  /*4420*/  FMUL.FTZ R0, R15, 1.1920928955078125e-07 ;  /* 0x340000000f007820 */ /* 0x000fc80000410000 */
[----:B------:R-:W-:-:S07]  /*4430*/  FMUL.FTZ R13, R13, R0 ;  /* 0x000000000d0d7220 */ /* 0x000fce0000410000 */
.L_x_3607:
[----:B------:R-:W-:Y:S05]  /*4440*/  BSYNC B0 ;  /* 0x0000000000007941 */ /* 0x000fea0003800000 */
.L_x_3606:
[C---:B------:R-:W-:Y:S02]  /*4450*/  FSETP.GTU.FTZ.AND P0, PT, |R13|.reuse, +INF , PT ;  /* 0x7f8000000d00780b */ /* 0x040fe40003f1c200 */
[----:B------:R-:W-:-:S04]  /*4460*/  LOP3.LUT R12, R13, 0x80000000, R12, 0xb8, !PT ;  /* 0x800000000d0c7812 */ /* 0x000fc800078eb80c */
[----:B------:R-:W-:-:S04]  /*4470*/  FSEL R12, R13, R12, P0 ;  /* 0x0000000c0d0c7208 */ /* 0x000fc80000000000 */
[----:B------:R-:W-:-:S07]  /*4480*/  F2FP.BF16.F32.PACK_AB R12, RZ, R12 ;  /* 0x0000000cff0c723e */ /* 0x000fce00000010ff */
.L_x_3605:
[----:B------:R-:W-:Y:S05]  /*4490*/  BSYNC B1 ;  /* 0x0000000000017941 */ /* 0x000fea0003800000 */
.L_x_3604:
[----:B------:R-:W-:Y:S01]  /*44a0*/  IADD3 R0, R4, 0x300, RZ ;  /* 0x0000030004007810 */ /* 0x000fe20007ffe0ff */
[----:B------:R-:W-:Y:S03]  /*44b0*/  BSSY B1, `(.L_x_3615) ;  /* 0x000004a000017945 */ /* 0x000fe60003800000 */
[----:B------:R-:W-:-:S13]  /*44c0*/  ISETP.GE.AND P0, PT, R0, R3, PT ;  /* 0x000000030000720c */ /* 0x000fda0003f06270 */
[----:B------:R-:W-:Y:S05]  /*44d0*/  @P0 BRA `(.L_x_3616) ;  /* 0x00000004001c0947 */ /* 0x000fea0003800000 */
[----:B------:R-:W-:Y:S01]  /*44e0*/  IMAD.U32 R18, R18, 0x10000, RZ ;  /* 0x0001000012127824 */ /* 0x000fe200078e00ff */
[----:B------:R-:W-:Y:S01]  /*44f0*/  BSSY B0, `(.L_x_3617) ;  /* 0x0000041000007945 */ /* 0x000fe20003800000 */
[----:B------:R-:W-:-:S04]  /*4500*/  IMAD.U32 R13, R5, 0x10000, RZ ;  /* 0x00010000050d7824 */ /* 0x000fc800078e00ff */
        /* <DEDUP_REMOVED lines=26> */
.L_x_3622:
[----:B------:R-:W-:Y:S01]  /*46b0*/  FSETP.GEU.FTZ.AND P0, PT, R15, -R19, PT ;  /* 0x800000130f00720b */ /* 0x000fe20003f1e000 */
[----:B------:R-:W-:-:S12]  /*46c0*/  FADD.FTZ R17, R17, -1 ;  /* 0xbf80000011117421 */ /* 0x000fd80000010000 */
[----:B------:R-:W-:-:S07]  /*46d0*/  @!P0 FADD.FTZ R17, R17, -1 ;  /* 0xbf80000011118421 */ /* 0x000fce0000010000 */
.L_x_3621:
[----:B------:R-:W-:Y:S05]  /*46e0*/  BSYNC B2 ;  /* 0x0000000000027941 */ /* 0x000fea0003800000 */
.L_x_3620:
[----:B------:R-:W-:Y:S01]  /*46f0*/  FFMA.FTZ R14, -R19, R17, R14 ;  /* 0x00000011130e7223 */ /* 0x000fe2000001010e */
[----:B------:R-:W-:Y:S06]  /*4700*/  BRA `(.L_x_3618) ;  /* 0x00000000007c7947 */ /* 0x000fec0003800000 */
.L_x_3619:
[C---:B------:R-:W-:Y:S01]  /*4710*/  IADD3 R0, R19.reuse, -0xb800000, RZ ;  /* 0xf480000013007810 */ /* 0x040fe20007ffe0ff */
        /* <DEDUP_REMOVED lines=14> */
.L_x_3625:
        /* <DEDUP_REMOVED lines=13> */
.L_x_3624:
[----:B------:R-:W-:Y:S05]  /*48d0*/  BSYNC B2 ;  /* 0x0000000000027941 */ /* 0x000fea0003800000 */
.L_x_3623:
[----:B------:R-:W-:-:S04]  /*48e0*/  FMUL.FTZ R17, R17, 1.1920928955078125e-07 ;  /* 0x3400000011117820 */ /* 0x000fc80000410000 */
[----:B------:R-:W-:-:S07]  /*48f0*/  FMUL.FTZ R14, R14, R17 ;  /* 0x000000110e0e7220 */ /* 0x000fce0000410000 */
.L_x_3618:
[----:B------:R-:W-:Y:S05]  /*4900*/  BSYNC B0 ;  /* 0x0000000000007941 */ /* 0x000fea0003800000 */
.L_x_3617:
[C---:B------:R-:W-:Y:S02]  /*4910*/  FSETP.GTU.FTZ.AND P0, PT, |R14|.reuse, +INF , PT ;  /* 0x7f8000000e00780b */ /* 0x040fe40003f1c200 */
[----:B------:R-:W-:-:S04]  /*4920*/  LOP3.LUT R13, R14, 0x80000000, R13, 0xb8, !PT ;  /* 0x800000000e0d7812 */ /* 0x000fc800078eb80d */
[----:B------:R-:W-:-:S04]  /*4930*/  FSEL R13, R14, R13, P0 ;  /* 0x0000000d0e0d7208 */ /* 0x000fc80000000000 */
[----:B------:R-:W-:-:S07]  /*4940*/  F2FP.BF16.F32.PACK_AB R13, RZ, R13 ;  /* 0x0000000dff0d723e */ /* 0x000fce00000010ff */
.L_x_3616:
[----:B------:R-:W-:Y:S05]  /*4950*/  BSYNC B1 ;  /* 0x0000000000017941 */ /* 0x000fea0003800000 */
.L_x_3615:
[----:B------:R-:W-:Y:S01]  /*4960*/  VIADD R0, R4, 0x380 ;  /* 0x0000038004007836 */ /* 0x000fe20000000000 */
        /* <DEDUP_REMOVED lines=32> */
.L_x_3633:
[----:B------:R-:W-:Y:S01]  /*4b70*/  FSETP.GEU.FTZ.AND P0, PT, R15, -R19, PT ;  /* 0x800000130f00720b */ /* 0x000fe20003f1e000 */
[----:B------:R-:W-:-:S12]  /*4b80*/  FADD.FTZ R17, R17, -1 ;  /* 0xbf80000011117421 */ /* 0x000fd80000010000 */
[----:B------:R-:W-:-:S07]  /*4b90*/  @!P0 FADD.FTZ R17, R17, -1 ;  /* 0xbf80000011118421 */ /* 0x000fce0000010000 */
.L_x_3632:
[----:B------:R-:W-:Y:S05]  /*4ba0*/  BSYNC B2 ;  /* 0x0000000000027941 */ /* 0x000fea0003800000 */
.L_x_3631:
[----:B------:R-:W-:Y:S01]  /*4bb0*/  FFMA.FTZ R14, -R19, R17, R14 ;  /* 0x00000011130e7223 */ /* 0x000fe2000001010e */
[----:B------:R-:W-:Y:S06]  /*4bc0*/  BRA `(.L_x_3629) ;  /* 0x00000000007c7947 */ /* 0x000fec0003800000 */
.L_x_3630:
        /* <DEDUP_REMOVED lines=15> */
.L_x_3636:
        /* <DEDUP_REMOVED lines=13> */
.L_x_3635:
[----:B------:R-:W-:Y:S05]  /*4d90*/  BSYNC B2 ;  /* 0x0000000000027941 */ /* 0x000fea0003800000 */
.L_x_3634:
[----:B------:R-:W-:-:S04]  /*4da0*/  FMUL.FTZ R15, R15, 1.1920928955078125e-07 ;  /* 0x340000000f0f7820 */ /* 0x000fc80000410000 */
[----:B------:R-:W-:-:S07]  /*4db0*/  FMUL.FTZ R14, R14, R15 ;  /* 0x0000000f0e0e7220 */ /* 0x000fce0000410000 */
.L_x_3629:
[----:B------:R-:W-:Y:S05]  /*4dc0*/  BSYNC B0 ;  /* 0x0000000000007941 */ /* 0x000fea0003800000 */
.L_x_3628:
[C---:B------:R-:W-:Y:S02]  /*4dd0*/  FSETP.GTU.FTZ.AND P0, PT, |R14|.reuse, +INF , PT ;  /* 0x7f8000000e00780b */ /* 0x040fe40003f1c200 */
[----:B------:R-:W-:-:S04]  /*4de0*/  LOP3.LUT R5, R14, 0x80000000, R5, 0xb8, !PT ;  /* 0x800000000e057812 */ /* 0x000fc800078eb805 */
[----:B------:R-:W-:-:S04]  /*4df0*/  FSEL R0, R14, R5, P0 ;  /* 0x000000050e007208 */ /* 0x000fc80000000000 */
[----:B------:R-:W-:-:S07]  /*4e00*/  F2FP.BF16.F32.PACK_AB R0, RZ, R0 ;  /* 0x00000000ff00723e */ /* 0x000fce00000010ff */
.L_x_3627:
[----:B------:R-:W-:Y:S05]  /*4e10*/  BSYNC B1 ;  /* 0x0000000000017941 */ /* 0x000fea0003800000 */
.L_x_3626:
[----:B------:R-:W-:Y:S01]  /*4e20*/  ISETP.GE.AND P0, PT, R4, R3, PT ;  /* 0x000000030400720c */ /* 0x000fe20003f06270 */
[----:B------:R-:W-:Y:S04]  /*4e30*/  BSSY B0, `(.L_x_3637) ;  /* 0x0000033000007945 */ /* 0x000fe80003800000 */
[----:B------:R-:W-:Y:S08]  /*4e40*/  BSSY B1, `(.L_x_3638) ;  /* 0x000002b000017945 */ /* 0x000ff00003800000 */
[----:B------:R-:W-:Y:S05]  /*4e50*/  @P0 BRA `(.L_x_3639) ;  /* 0x0000000000300947 */ /* 0x000fea0003800000 */
[----:B0-----:R-:W0:Y:S01]  /*4e60*/  LDC.64 R14, c[0x0][0x218] ;  /* 0x00008600ff0e7b82 */ /* 0x001e220000000a00 */
[----:B------:R-:W-:Y:S01]  /*4e70*/  IMAD.IADD R5, R2, 0x1, R4 ;  /* 0x0000000102057824 */ /* 0x000fe200078e0204 */
[----:B------:R-:W-:-:S04]  /*4e80*/  MOV R4, R6 ;  /* 0x0000000600047202 */ /* 0x000fc80000000f00 */
[----:B------:R-:W-:Y:S01]  /*4e90*/  ISETP.GE.AND P0, PT, R4, R3, PT ;  /* 0x000000030400720c */ /* 0x000fe20003f06270 */
[----:B0-----:R-:W-:-:S05]  /*4ea0*/  IMAD.WIDE.U32 R14, R5, 0x2, R14 ;  /* 0x00000002050e7825 */ /* 0x001fca00078e000e */
[----:B------:R0:W-:Y:S07]  /*4eb0*/  STG.E.U16 desc[UR4][R14.64], R7 ;  /* 0x000000070e007986 */ /* 0x0001ee000c101504 */
[----:B------:R-:W-:Y:S05]  /*4ec0*/  @P0 BRA `(.L_x_3640) ;  /* 0x0000000000300947 */ /* 0x000fea0003800000 */
[----:B0-----:R-:W0:Y:S01]  /*4ed0*/  LDC.64 R6, c[0x0][0x218] ;  /* 0x00008600ff067b82 */ /* 0x001e220000000a00 */
[----:B------:R-:W-:Y:S02]  /*4ee0*/  IMAD.IADD R5, R2, 0x1, R4 ;  /* 0x0000000102057824 */ /* 0x000fe400078e0204 */
[----:B------:R-:W-:Y:S02]  /*4ef0*/  VIADD R4, R4, 0x80 ;  /* 0x0000008004047836 */ /* 0x000fe40000000000 */
[----:B0-----:R-:W-:-:S05]  /*4f00*/  IMAD.WIDE.U32 R6, R5, 0x2, R6 ;  /* 0x0000000205067825 */ /* 0x001fca00078e0006 */
[----:B------:R1:W-:Y:S02]  /*4f10*/  STG.E.U16 desc[UR4][R6.64], R8 ;  /* 0x0000000806007986 */ /* 0x0003e4000c101504 */
.L_x_3639:
[----:B------:R-:W-:-:S13]  /*4f20*/  ISETP.GE.AND P0, PT, R4, R3, PT ;  /* 0x000000030400720c */ /* 0x000fda0003f06270 */
[----:B------:R-:W-:Y:S05]  /*4f30*/  @P0 BRA `(.L_x_3641) ;  /* 0x0000000000300947 */ /* 0x000fea0003800000 */
[----:B-1----:R-:W1:Y:S01]  /*4f40*/  LDC.64 R6, c[0x0][0x218] ;  /* 0x00008600ff067b82 */ /* 0x002e620000000a00 */
[----:B------:R-:W-:Y:S01]  /*4f50*/  IADD3 R5, R2, R4, RZ ;  /* 0x0000000402057210 */ /* 0x000fe20007ffe0ff */
[----:B------:R-:W-:-:S04]  /*4f60*/  VIADD R4, R4, 0x80 ;  /* 0x0000008004047836 */ /* 0x000fc80000000000 */
[----:B-1----:R-:W-:-:S05]  /*4f70*/  IMAD.WIDE.U32 R6, R5, 0x2, R6 ;  /* 0x0000000205067825 */ /* 0x002fca00078e0006 */
[----:B------:R1:W-:Y:S02]  /*4f80*/  STG.E.U16 desc[UR4][R6.64], R9 ;  /* 0x0000000906007986 */ /* 0x0003e4000c101504 */
.L_x_3640:
[----:B------:R-:W-:-:S13]  /*4f90*/  ISETP.GE.AND P0, PT, R4, R3, PT ;  /* 0x000000030400720c */ /* 0x000fda0003f06270 */
[----:B------:R-:W-:Y:S05]  /*4fa0*/  @P0 BRA `(.L_x_3642) ;  /* 0x0000000000300947 */ /* 0x000fea0003800000 */
[----:B01----:R-:W0:Y:S01]  /*4fb0*/  LDC.64 R6, c[0x0][0x218] ;  /* 0x00008600ff067b82 */ /* 0x003e220000000a00 */
[----:B------:R-:W-:Y:S01]  /*4fc0*/  IMAD.IADD R5, R2, 0x1, R4 ;  /* 0x0000000102057824 */ /* 0x000fe200078e0204 */
[----:B------:R-:W-:-:S03]  /*4fd0*/  IADD3 R4, R4, 0x80, RZ ;  /* 0x0000008004047810 */ /* 0x000fc60007ffe0ff */
[----:B0-----:R-:W-:-:S05]  /*4fe0*/  IMAD.WIDE.U32 R6, R5, 0x2, R6 ;  /* 0x0000000205067825 */ /* 0x001fca00078e0006 */
[----:B------:R2:W-:Y:S02]  /*4ff0*/  STG.E.U16 desc[UR4][R6.64], R10 ;  /* 0x0000000a06007986 */ /* 0x0005e4000c101504 */
.L_x_3641:
[----:B------:R-:W-:-:S13]  /*5000*/  ISETP.GE.AND P0, PT, R4, R3, PT ;  /* 0x000000030400720c */ /* 0x000fda0003f06270 */
[----:B------:R-:W-:Y:S05]  /*5010*/  @P0 BRA `(.L_x_3643) ;  /* 0x0000000000340947 */ /* 0x000fea0003800000 */
[----:B-12---:R-:W1:Y:S01]  /*5020*/  LDC.64 R6, c[0x0][0x218] ;  /* 0x00008600ff067b82 */ /* 0x006e620000000a00 */
[----:B------:R-:W-:Y:S02]  /*5030*/  IMAD.IADD R5, R2, 0x1, R4 ;  /* 0x0000000102057824 */ /* 0x000fe400078e0204 */
[----:B------:R-:W-:Y:S02]  /*5040*/  VIADD R4, R4, 0x80 ;  /* 0x0000008004047836 */ /* 0x000fe40000000000 */
[----:B-1----:R-:W-:-:S05]  /*5050*/  IMAD.WIDE.U32 R6, R5, 0x2, R6 ;  /* 0x0000000205067825 */ /* 0x002fca00078e0006 */
[----:B------:R2:W-:Y:S02]  /*5060*/  STG.E.U16 desc[UR4][R6.64], R11 ;  /* 0x0000000b06007986 */ /* 0x0005e4000c101504 */
.L_x_3642:
[----:B------:R-:W-:-:S13]  /*5070*/  ISETP.GE.AND P0, PT, R4, R3, PT ;  /* 0x000000030400720c */ /* 0x000fda0003f06270 */
[----:B------:R-:W-:Y:S05]  /*5080*/  @P0 BREAK B1 ;  /* 0x0000000000010942 */ /* 0x000fea0003800000 */
[----:B------:R-:W-:Y:S05]  /*5090*/  @P0 BRA `(.L_x_3644) ;  /* 0x0000000000300947 */ /* 0x000fea0003800000 */
[----:B012---:R-:W0:Y:S01]  /*50a0*/  LDC.64 R6, c[0x0][0x218] ;  /* 0x00008600ff067b82 */ /* 0x007e220000000a00 */
[----:B------:R-:W-:Y:S01]  /*50b0*/  IADD3 R5, R2, R4, RZ ;  /* 0x0000000402057210 */ /* 0x000fe20007ffe0ff */
[----:B------:R-:W-:-:S04]  /*50c0*/  VIADD R4, R4, 0x80 ;  /* 0x0000008004047836 */ /* 0x000fc80000000000 */
[----:B0-----:R-:W-:-:S05]  /*50d0*/  IMAD.WIDE.U32 R6, R5, 0x2, R6 ;  /* 0x0000000205067825 */ /* 0x001fca00078e0006 */
[----:B------:R3:W-:Y:S02]  /*50e0*/  STG.E.U16 desc[UR4][R6.64], R12 ;  /* 0x0000000c06007986 */ /* 0x0007e4000c101504 */
.L_x_3643:
[----:B------:R-:W-:Y:S05]  /*50f0*/  BSYNC B1 ;  /* 0x0000000000017941 */ /* 0x000fea0003800000 */
.L_x_3638:
[----:B------:R-:W-:-:S13]  /*5100*/  ISETP.GE.AND P0, PT, R4, R3, PT ;  /* 0x000000030400720c */ /* 0x000fda0003f06270 */
[----:B-123--:R-:W1:Y:S01]  /*5110*/  @!P0 LDC.64 R6, c[0x0][0x218] ;  /* 0x00008600ff068b82 */ /* 0x00ee620000000a00 */
[----:B------:R-:W-:Y:S01]  /*5120*/  @!P0 IMAD.IADD R5, R2, 0x1, R4 ;  /* 0x0000000102058824 */ /* 0x000fe200078e0204 */
[----:B------:R-:W-:-:S03]  /*5130*/  @!P0 IADD3 R4, R4, 0x80, RZ ;  /* 0x0000008004048810 */ /* 0x000fc60007ffe0ff */
[----:B-1----:R-:W-:-:S05]  /*5140*/  @!P0 IMAD.WIDE.U32 R6, R5, 0x2, R6 ;  /* 0x0000000205068825 */ /* 0x002fca00078e0006 */
[----:B------:R3:W-:Y:S02]  /*5150*/  @!P0 STG.E.U16 desc[UR4][R6.64], R13 ;  /* 0x0000000d06008986 */ /* 0x0007e4000c101504 */
.L_x_3644:
[----:B------:R-:W-:Y:S05]  /*5160*/  BSYNC B0 ;  /* 0x0000000000007941 */ /* 0x000fea0003800000 */
.L_x_3637:
[----:B------:R-:W-:Y:S05]  /*5170*/  WARPSYNC.ALL ;  /* 0x0000000000007948 */ /* 0x000fea0003800000 */
[----:B------:R-:W-:-:S13]  /*5180*/  ISETP.GE.AND P0, PT, R4, R3, PT ;  /* 0x000000030400720c */ /* 0x000fda0003f06270 */
[----:B------:R-:W-:Y:S05]  /*5190*/  @P0 EXIT ;  /* 0x000000000000094d */ /* 0x000fea0003800000 */
[----:B0123--:R-:W0:Y:S01]  /*51a0*/  LDC.64 R6, c[0x0][0x218] ;  /* 0x00008600ff067b82 */ /* 0x00fe220000000a00 */
[----:B------:R-:W-:-:S04]  /*51b0*/  IMAD.IADD R3, R2, 0x1, R4 ;  /* 0x0000000102037824 */ /* 0x000fc800078e0204 */
[----:B0-----:R-:W-:-:S05]  /*51c0*/  IMAD.WIDE.U32 R2, R3, 0x2, R6 ;  /* 0x0000000203027825 */ /* 0x001fca00078e0006 */
[----:B------:R-:W-:Y:S01]  /*51d0*/  STG.E.U16 desc[UR4][R2.64], R0 ;  /* 0x0000000002007986 */ /* 0x000fe2000c101504 */
[----:B------:R-:W-:Y:S05]  /*51e0*/  EXIT ;  /* 0x000000000000794d */ /* 0x000fea0003800000 */
.L_x_3645:
        /* <DEDUP_REMOVED lines=9> */
.L_x_57315:


//--------------------- .text._ZN2at6native29vectorized_elementwise_kernelILi4ENS0_13AUnaryFunctorIN3c108BFloat16ES4_S4_ZZZNS0_16fmod_kernel_cudaERNS_18TensorIteratorBaseEENKUlvE0_clEvENKUlvE2_clEvEUlS4_S4_E_EESt5arrayIPcLm2EEEEviT0_T1_ --------------------------
	.section	.text._ZN2at6native29vectorized_elementwise_kernelILi4ENS0_13AUnaryFunctorIN3c108BFloat16ES4_S4_ZZZNS0_16fmod_kernel_cudaERNS_18TensorIteratorBaseEENKUlvE0_clEvENKUlvE2_clEvEUlS4_S4_E_EESt5arrayIPcLm2EEEEviT0_T1_,"ax",@progbits
	.align	128
        .global         _ZN2at6native29vectorized_elementwise_kernelILi4ENS0_13AUnaryFunctorIN3c108BFloat16ES4_S4_ZZZNS0_16fmod_kernel_cudaERNS_18TensorIteratorBaseEENKUlvE0_clEvENKUlvE2_clEvEUlS4_S4_E_EESt5arrayIPcLm2EEEEviT0_T1_
        .type           _ZN2at6native29vectorized_elementwise_kernelILi4ENS0_13AUnaryFunctorIN3c108BFloat16ES4_S4_ZZZNS0_16fmod_kernel_cudaERNS_18TensorIteratorBaseEENKUlvE0_clEvENKUlvE2_clEvEUlS4_S4_E_EESt5arrayIPcLm2EEEEviT0_T1_,@function
        .size           _ZN2at6native29vectorized_elementwise_kernelILi4ENS0_13AUnaryFunctorIN3c108BFloat16ES4_S4_ZZZNS0_16fmod_kernel_cudaERNS_18TensorIteratorBaseEENKUlvE0_clEvENKUlvE2_clEvEUlS4_S4_E_EESt5arrayIPcLm2EEEEviT0_T1_,(.L_x_57316 - _ZN2at6native29vectorized_elementwise_kernelILi4ENS0_13AUnaryFunctorIN3c108BFloat16ES4_S4_ZZZNS0_16fmod_kernel_cudaERNS_18TensorIteratorBaseEENKUlvE0_clEvENKUlvE2_clEvEUlS4_S4_E_EESt5arrayIPcLm2EEEEviT0_T1_)
        .other          _ZN2at6native29vectorized_elementwise_kernelILi4ENS0_13AUnaryFunctorIN3c108BFloat16ES4_S4_ZZZNS0_16fmod_kernel_cudaERNS_18TensorIteratorBaseEENKUlvE0_clEvENKUlvE2_clEvEUlS4_S4_E_EESt5arrayIPcLm2EEEEviT0_T1_,@"STO_CUDA_ENTRY STV_DEFAULT"
_ZN2at6native29vectorized_elementwise_kernelILi4ENS0_13AUnaryFunctorIN3c108BFloat16ES4_S4_ZZZNS0_16fmod_kernel_cudaERNS_18TensorIteratorBaseEENKUlvE0_clEvENKUlvE2_clEvEUlS4_S4_E_EESt5arrayIPcLm2EEEEviT0_T1_:
.text._ZN2at6native29vectorized_elementwise_kernelILi4ENS0_13AUnaryFunctorIN3c108BFloat16ES4_S4_ZZZNS0_16fmod_kernel_cudaERNS_18TensorIteratorBaseEENKUlvE0_clEvENKUlvE2_clEvEUlS4_S4_E_EESt5arrayIPcLm2EEEEviT0_T1_:
        /* <DEDUP_REMOVED lines=46> */
.L_x_3652:
[----:B------:R-:W-:Y:S01]  /*02e0*/  FSETP.GEU.FTZ.AND P0, PT, R15, -R4, PT ;  /* 0x800000040f00720b */ /* 0x000fe20003f1e000 */
[----:B------:R-:W-:-:S12]  /*02f0*/  FADD.FTZ R12, R12, -1 ;  /* 0xbf8000000c0c7421 */ /* 0x000fd80000010000 */
[----:B------:R-:W-:-:S07]  /*0300*/  @!P0 FADD.FTZ R12, R12, -1 ;  /* 0xbf8000000c0c8421 */ /* 0x000fce0000010000 */
.L_x_3651:
[----:B------:R-:W-:Y:S05]  /*0310*/  BSYNC B1 ;  /* 0x0000000000017941 */ /* 0x000fea0003800000 */
.L_x_3650:
[----:B------:R-:W-:Y:S01]  /*0320*/  FFMA.FTZ R11, -R4, R12, R11 ;  /* 0x0000000c040b7223 */ /* 0x000fe2000001010b */
[----:B------:R-:W-:Y:S06]  /*0330*/  BRA `(.L_x_3648) ;  /* 0x00000000007c7947 */ /* 0x000fec0003800000 */
.L_x_3649:
        /* <DEDUP_REMOVED lines=15> */
.L_x_3655:
        /* <DEDUP_REMOVED lines=13> */
.L_x_3654:
[----:B------:R-:W-:Y:S05]  /*0500*/  BSYNC B1 ;  /* 0x0000000000017941 */ /* 0x000fea0003800000 */
.L_x_3653:
[----:B------:R-:W-:-:S04]  /*0510*/  FMUL.FTZ R11, R11, 1.1920928955078125e-07 ;  /* 0x340000000b0b7820 */ /* 0x000fc80000410000 */
[----:B------:R-:W-:-:S07]  /*0520*/  FMUL.FTZ R11, R16, R11 ;  /* 0x0000000b100b7220 */ /* 0x000fce0000410000 */
.L_x_3648:
[----:B------:R-:W-:Y:S05]  /*0530*/  BSYNC B0 ;  /* 0x0000000000007941 */ /* 0x000fea0003800000 */
.L_x_3647:
[----:B------:R-:W-:Y:S01]  /*0540*/  IMAD.U32 R8, R8, 0x10000, RZ ;  /* 0x0001000008087824 */ /* 0x000fe200078e00ff */
[C---:B------:R-:W-:Y:S01]  /*0550*/  FSETP.GTU.FTZ.AND P0, PT, |R11|.reuse, +INF , PT ;  /* 0x7f8000000b00780b */ /* 0x040fe20003f1c200 */
[----:B------:R-:W-:Y:S01]  /*0560*/  BSSY B0, `(.L_x_3656) ;  /* 0x0000042000007945 */ /* 0x000fe20003800000 */
[----:B0-----:R-:W-:Y:S01]  /*0570*/  LOP3.LUT R4, R11, 0x80000000, R5, 0xb8, !PT ;  /* 0x800000000b047812 */ /* 0x001fe200078eb805 */
        /* <DEDUP_REMOVED lines=27> */
.L_x_3661:
[----:B------:R-:W-:Y:S01]  /*0730*/  FSETP.GEU.FTZ.AND P0, PT, R15, -R0, PT ;  /* 0x800000000f00720b */ /* 0x000fe20003f1e000 */
[----:B------:R-:W-:-:S12]  /*0740*/  FADD.FTZ R14, R14, -1 ;  /* 0xbf8000000e0e7421 */ /* 0x000fd80000010000 */
[----:B------:R-:W-:-:S07]  /*0750*/  @!P0 FADD.FTZ R14, R14, -1 ;  /* 0xbf8000000e0e8421 */ /* 0x000fce0000010000 */
.L_x_3660:
[----:B------:R-:W-:Y:S05]  /*0760*/  BSYNC B1 ;  /* 0x0000000000017941 */ /* 0x000fea0003800000 */
.L_x_3659:
[----:B------:R-:W-:Y:S01]  /*0770*/  FFMA.FTZ R13, -R0, R14, R13 ;  /* 0x0000000e000d7223 */ /* 0x000fe2000001010d */
[----:B------:R-:W-:Y:S06]  /*0780*/  BRA `(.L_x_3657) ;  /* 0x00000000007c7947 */ /* 0x000fec0003800000 */
.L_x_3658:
        /* <DEDUP_REMOVED lines=15> */
.L_x_3664:
        /* <DEDUP_REMOVED lines=13> */
.L_x_3663:
[----:B------:R-:W-:Y:S05]  /*0950*/  BSYNC B1 ;  /* 0x0000000000017941 */ /* 0x000fea0003800000 */
.L_x_3662:
[----:B------:R-:W-:-:S04]  /*0960*/  FMUL.FTZ R13, R8, 1.1920928955078125e-07 ;  /* 0x34000000080d7820 */ /* 0x000fc80000410000 */
[----:B------:R-:W-:-:S07]  /*0970*/  FMUL.FTZ R13, R16, R13 ;  /* 0x0000000d100d7220 */ /* 0x000fce0000410000 */
.L_x_3657:
[----:B------:R-:W-:Y:S05]  /*0980*/  BSYNC B0 ;  /* 0x0000000000007941 */ /* 0x000fea0003800000 */
.L_x_3656:
[----:B------:R-:W-:Y:S01]  /*0990*/  IMAD.U32 R12, R9, 0x10000, RZ ;  /* 0x00010000090c7824 */ /* 0x000fe200078e00ff */
[C---:B------:R-:W-:Y:S01]  /*09a0*/  FSETP.GTU.FTZ.AND P0, PT, |R13|.reuse, +INF , PT ;  /* 0x7f8000000d00780b */ /* 0x040fe20003f1c200 */
[----:B------:R-:W-:Y:S01]  /*09b0*/  BSSY B0, `(.L_x_3665) ;  /* 0x0000043000007945 */ /* 0x000fe20003800000 */
[----:B------:R-:W-:Y:S02]  /*09c0*/  LOP3.LUT R0, R13, 0x80000000, R5, 0xb8, !PT ;  /* 0x800000000d007812 */ /* 0x000fe400078eb805 */
[----:B------:R-:W-:Y:S02]  /*09d0*/  FSETP.GEU.FTZ.AND P1, PT, |R5|, |R12|, PT ;  /* 0x4000000c0500720b */ /* 0x000fe40003f3e200 */
[----:B------:R-:W-:Y:S02]  /*09e0*/  PRMT R8, R9, 0x7632, R8 ;  /* 0x0000763209087816 */ /* 0x000fe40000000008 */
[----:B------:R-:W-:Y:S02]  /*09f0*/  FSEL R9, R13, R0, P0 ;  /* 0x000000000d097208 */ /* 0x000fe40000000000 */
[----:B0-----:R-:W-:-:S07]  /*0a00*/  MOV R11, R10 ;  /* 0x0000000a000b7202 */ /* 0x001fce0000000f00 */
        /* <DEDUP_REMOVED lines=24> */
.L_x_3670:
[----:B------:R-:W-:Y:S01]  /*0b90*/  FSETP.GEU.FTZ.AND P0, PT, R15, -R0, PT ;  /* 0x800000000f00720b */ /* 0x000fe20003f1e000 */
[----:B------:R-:W-:-:S12]  /*0ba0*/  FADD.FTZ R16, R16, -1 ;  /* 0xbf80000010107421 */ /* 0x000fd80000010000 */
[----:B------:R-:W-:-:S07]  /*0bb0*/  @!P0 FADD.FTZ R16, R16, -1 ;  /* 0xbf80000010108421 */ /* 0x000fce0000010000 */
.L_x_3669:
[----:B------:R-:W-:Y:S05]  /*0bc0*/  BSYNC B1 ;  /* 0x0000000000017941 */ /* 0x000fea0003800000 */
.L_x_3668:
[----:B------:R-:W-:Y:S01]  /*0bd0*/  FFMA.FTZ R11, -R0, R16, R11 ;  /* 0x00000010000b7223 */ /* 0x000fe2000001010b */
[----:B------:R-:W-:Y:S06]  /*0be0*/  BRA `(.L_x_3666) ;  /* 0x00000000007c7947 */ /* 0x000fec0003800000 */
.L_x_3667:
[----:B------:R-:W-:Y:S01]  /*0bf0*/  VIADD R13, R0, 0xf4800000 ;  /* 0xf4800000000d7836 */ /* 0x000fe20000000000 */
[----:B------:R-:W-:Y:S01]  /*0c00*/  FSETP.GT.FTZ.AND P0, PT, |R12|, RZ, PT ;  /* 0x000000ff0c00720b */ /* 0x000fe20003f14200 */
[----:B------:R-:W-:Y:S01]  /*0c10*/  BSSY B1, `(.L_x_3671) ;  /* 0x000001a000017945 */ /* 0x000fe20003800000 */
[----:B------:R-:W-:Y:S02]  /*0c20*/  LOP3.LUT R12, R11, 0x7fffff, RZ, 0xc0, !PT ;  /* 0x007fffff0b0c7812 */ /* 0x000fe400078ec0ff */
[----:B------:R-:W-:Y:S02]  /*0c30*/  LOP3.LUT R14, R13, 0xff800000, RZ, 0xc0, !PT ;  /* 0xff8000000d0e7812 */ /* 0x000fe400078ec0ff */
[C---:B------:R-:W-:Y:S02]  /*0c40*/  ISETP.GT.U32.OR P0, PT, R11.reuse, 0x7f7fffff, !P0 ;  /* 0x7f7fffff0b00780c */ /* 0x040fe40004704470 */
        /* <DEDUP_REMOVED lines=9> */
.L_x_3673:
        /* <DEDUP_REMOVED lines=13> */
.L_x_3672:
[----:B------:R-:W-:Y:S05]  /*0db0*/  BSYNC B1 ;  /* 0x0000000000017941 */ /* 0x000fea0003800000 */
.L_x_3671:
[----:B------:R-:W-:-:S04]  /*0dc0*/  FMUL.FTZ R12, R12, 1.1920928955078125e-07 ;  /* 0x340000000c0c7820 */ /* 0x000fc80000410000 */
[----:B0-----:R-:W-:-:S07]  /*0dd0*/  FMUL.FTZ R11, R17, R12 ;  /* 0x0000000c110b7220 */ /* 0x001fce0000410000 */
.L_x_3666:
[----:B------:R-:W-:Y:S05]  /*0de0*/  BSYNC B0 ;  /* 0x0000000000007941 */ /* 0x000fea0003800000 */
.L_x_3665:
[----:B------:R-:W-:Y:S01]  /*0df0*/  IMAD.U32 R12, R8, 0x10000, RZ ;  /* 0x00010000080c7824 */ /* 0x000fe200078e00ff */
[C---:B------:R-:W-:Y:S01]  /*0e00*/  FSETP.GTU.FTZ.AND P0, PT, |R11|.reuse, +INF , PT ;  /* 0x7f8000000b00780b */ /* 0x040fe20003f1c200 */
[----:B------:R-:W-:Y:S01]  /*0e10*/  BSSY B0, `(.L_x_3674) ;  /* 0x0000042000007945 */ /* 0x000fe20003800000 */
[----:B------:R-:W-:Y:S01]  /*0e20*/  LOP3.LUT R8, R11, 0x80000000, R5, 0xb8, !PT ;  /* 0x800000000b087812 */ /* 0x000fe200078eb805 */
        /* <DEDUP_REMOVED lines=27> */
.L_x_3679:
[----:B------:R-:W-:Y:S01]  /*0fe0*/  FSETP.GEU.FTZ.AND P0, PT, R15, -R11, PT ;  /* 0x8000000b0f00720b */ /* 0x000fe20003f1e000 */
[----:B------:R-:W-:-:S12]  /*0ff0*/  FADD.FTZ R13, R13, -1 ;  /* 0xbf8000000d0d7421 */ /* 0x000fd80000010000 */
[----:B------:R-:W-:-:S07]  /*1000*/  @!P0 FADD.FTZ R13, R13, -1 ;  /* 0xbf8000000d0d8421 */ /* 0x000fce0000010000 */
.L_x_3678:
[----:B------:R-:W-:Y:S05]  /*1010*/  BSYNC B1 ;  /* 0x0000000000017941 */ /* 0x000fea0003800000 */
.L_x_3677:
[----:B------:R-:W-:Y:S01]  /*1020*/  FFMA.FTZ R0, -R11, R13, R0 ;  /* 0x0000000d0b007223 */ /* 0x000fe20000010100 */
[----:B------:R-:W-:Y:S06]  /*1030*/  BRA `(.L_x_3675) ;  /* 0x00000000007c7947 */ /* 0x000fec0003800000 */
.L_x_3676:
        /* <DEDUP_REMOVED lines=15> */
.L_x_3682:
        /* <DEDUP_REMOVED lines=13> */
.L_x_3681:
[----:B------:R-:W-:Y:S05]  /*1200*/  BSYNC B1 ;  /* 0x0000000000017941 */ /* 0x000fea0003800000 */
.L_x_3680:
[----:B------:R-:W-:-:S04]  /*1210*/  FMUL.FTZ R12, R12, 1.1920928955078125e-07 ;  /* 0x340000000c0c7820 */ /* 0x000fc80000410000 */
[----:B------:R-:W-:-:S07]  /*1220*/  FMUL.FTZ R0, R17, R12 ;  /* 0x0000000c11007220 */ /* 0x000fce0000410000 */
.L_x_3675:
[----:B------:R-:W-:Y:S05]  /*1230*/  BSYNC B0 ;  /* 0x0000000000007941 */ /* 0x000fea0003800000 */
.L_x_3674:
[----:B-----5:R-:W-:Y:S01]  /*1240*/  SHF.L.U32 R12, R6, 0x10, RZ ;  /* 0x00000010060c7819 */ /* 0x020fe200000006ff */
        /* <DEDUP_REMOVED lines=31> */
.L_x_3688:
[----:B------:R-:W-:Y:S01]  /*1440*/  FSETP.GEU.FTZ.AND P0, PT, R17, -R0, PT ;  /* 0x800000001100720b */ /* 0x000fe20003f1e000 */
[----:B------:R-:W-:-:S12]  /*1450*/  FADD.FTZ R14, R14, -1 ;  /* 0xbf8000000e0e7421 */ /* 0x000fd80000010000 */
[----:B------:R-:W-:-:S07]  /*1460*/  @!P0 FADD.FTZ R14, R14, -1 ;  /* 0xbf8000000e0e8421 */ /* 0x000fce0000010000 */
.L_x_3687:
[----:B------:R-:W-:Y:S05]  /*1470*/  BSYNC B1 ;  /* 0x0000000000017941 */ /* 0x000fea0003800000 */
.L_x_3686:
[----:B------:R-:W-:Y:S01]  /*1480*/  FFMA.FTZ R13, -R0, R14, R13 ;  /* 0x0000000e000d7223 */ /* 0x000fe2000001010d */
[----:B------:R-:W-:Y:S06]  /*1490*/  BRA `(.L_x_3684) ;  /* 0x00000000007c7947 */ /* 0x000fec0003800000 */
.L_x_3685:
        /* <DEDUP_REMOVED lines=15> */
.L_x_3691:
        /* <DEDUP_REMOVED lines=13> */
.L_x_3690:
[----:B------:R-:W-:Y:S05]  /*1660*/  BSYNC B1 ;  /* 0x0000000000017941 */ /* 0x000fea0003800000 */
.L_x_3689:
[----:B0-----:R-:W-:-:S04]  /*1670*/  FMUL.FTZ R13, R12, 1.1920928955078125e-07 ;  /* 0x340000000c0d7820 */ /* 0x001fc80000410000 */
[----:B------:R-:W-:-:S07]  /*1680*/  FMUL.FTZ R13, R18, R13 ;  /* 0x0000000d120d7220 */ /* 0x000fce0000410000 */
.L_x_3684:
[----:B------:R-:W-:Y:S05]  /*1690*/  BSYNC B0 ;  /* 0x0000000000007941 */ /* 0x000fea0003800000 */
.L_x_3683:
        /* <DEDUP_REMOVED lines=31> */
.L_x_3697:
[----:B------:R-:W-:Y:S01]  /*1890*/  FSETP.GEU.FTZ.AND P0, PT, R15, -R13, PT ;  /* 0x8000000d0f00720b */ /* 0x000fe20003f1e000 */
[----:B------:R-:W-:-:S12]  /*18a0*/  FADD.FTZ R17, R17, -1 ;  /* 0xbf80000011117421 */ /* 0x000fd80000010000 */
[----:B------:R-:W-:-:S07]  /*18b0*/  @!P0 FADD.FTZ R17, R17, -1 ;  /* 0xbf80000011118421 */ /* 0x000fce0000010000 */
.L_x_3696:
[----:B------:R-:W-:Y:S05]  /*18c0*/  BSYNC B1 ;  /* 0x0000000000017941 */ /* 0x000fea0003800000 */
.L_x_3695:
[----:B------:R-:W-:Y:S01]  /*18d0*/  FFMA.FTZ R0, -R13, R17, R0 ;  /* 0x000000110d007223 */ /* 0x000fe20000010100 */
[----:B------:R-:W-:Y:S06]  /*18e0*/  BRA `(.L_x_3693) ;  /* 0x00000000007c7947 */ /* 0x000fec0003800000 */
.L_x_3694:
        /* <DEDUP_REMOVED lines=15> */
.L_x_3700:
        /* <DEDUP_REMOVED lines=13> */
.L_x_3699:
[----:B------:R-:W-:Y:S05]  /*1ab0*/  BSYNC B1 ;  /* 0x0000000000017941 */ /* 0x000fea0003800000 */
.L_x_3698:
[----:B0-----:R-:W-:-:S04]  /*1ac0*/  FMUL.FTZ R13, R12, 1.1920928955078125e-07 ;  /* 0x340000000c0d7820 */ /* 0x001fc80000410000 */
[----:B------:R-:W-:-:S07]  /*1ad0*/  FMUL.FTZ R0, R18, R13 ;  /* 0x0000000d12007220 */ /* 0x000fce0000410000 */
.L_x_3693:
[----:B------:R-:W-:Y:S05]  /*1ae0*/  BSYNC B0 ;  /* 0x0000000000007941 */ /* 0x000fea0003800000 */
.L_x_3692:
        /* <DEDUP_REMOVED lines=32> */
.L_x_3706:
[----:B------:R-:W-:Y:S01]  /*1cf0*/  FSETP.GEU.FTZ.AND P0, PT, R15, -R13, PT ;  /* 0x8000000d0f00720b */ /* 0x000fe20003f1e000 */
[----:B------:R-:W-:-:S12]  /*1d00*/  FADD.FTZ R17, R17, -1 ;  /* 0xbf80000011117421 */ /* 0x000fd80000010000 */
[----:B------:R-:W-:-:S07]  /*1d10*/  @!P0 FADD.FTZ R17, R17, -1 ;  /* 0xbf80000011118421 */ /* 0x000fce0000010000 */
.L_x_3705:
[----:B------:R-:W-:Y:S05]  /*1d20*/  BSYNC B1 ;  /* 0x0000000000017941 */ /* 0x000fea0003800000 */
.L_x_3704:
[----:B------:R-:W-:Y:S01]  /*1d30*/  FFMA.FTZ R14, -R13, R17, R14 ;  /* 0x000000110d0e7223 */ /* 0x000fe2000001010e */
[----:B------:R-:W-:Y:S06]  /*1d40*/  BRA `(.L_x_3702) ;  /* 0x00000000007c7947 */ /* 0x000fec0003800000 */
.L_x_3703:
        /* <DEDUP_REMOVED lines=15> */
.L_x_3709:
        /* <DEDUP_REMOVED lines=13> */
.L_x_3708:
[----:B------:R-:W-:Y:S05]  /*1f10*/  BSYNC B1 ;  /* 0x0000000000017941 */ /* 0x000fea0003800000 */
.L_x_3707:
[----:B------:R-:W-:-:S04]  /*1f20*/  FMUL.FTZ R14, R14, 1.1920928955078125e-07 ;  /* 0x340000000e0e7820 */ /* 0x000fc80000410000 */
[----:B------:R-:W-:-:S07]  /*1f30*/  FMUL.FTZ R14, R13, R14 ;  /* 0x0000000e0d0e7220 */ /* 0x000fce0000410000 */
.L_x_3702:
[----:B------:R-:W-:Y:S05]  /*1f40*/  BSYNC B0 ;  /* 0x0000000000007941 */ /* 0x000fea0003800000 */
.L_x_3701:
        /* <DEDUP_REMOVED lines=31> */
.L_x_3715:
[----:B------:R-:W-:Y:S01]  /*2140*/  FSETP.GEU.FTZ.AND P0, PT, R15, -R13, PT ;  /* 0x8000000d0f00720b */ /* 0x000fe20003f1e000 */
[----:B------:R-:W-:-:S12]  /*2150*/  FADD.FTZ R17, R17, -1 ;  /* 0xbf80000011117421 */ /* 0x000fd80000010000 */
[----:B------:R-:W-:-:S07]  /*2160*/  @!P0 FADD.FTZ R17, R17, -1 ;  /* 0xbf80000011118421 */ /* 0x000fce0000010000 */
.L_x_3714:
[----:B------:R-:W-:Y:S05]  /*2170*/  BSYNC B1 ;  /* 0x0000000000017941 */ /* 0x000fea0003800000 */
.L_x_3713:
[----:B------:R-:W-:Y:S01]  /*2180*/  FFMA.FTZ R0, -R13, R17, R0 ;  /* 0x000000110d007223 */ /* 0x000fe20000010100 */
[----:B------:R-:W-:Y:S06]  /*2190*/  BRA `(.L_x_3711) ;  /* 0x00000000007c7947 */ /* 0x000fec0003800000 */
.L_x_3712:
        /* <DEDUP_REMOVED lines=15> */
.L_x_3718:
        /* <DEDUP_REMOVED lines=13> */
.L_x_3717:
[----:B------:R-:W-:Y:S05]  /*2360*/  BSYNC B1 ;  /* 0x0000000000017941 */ /* 0x000fea0003800000 */
.L_x_3716:
[----:B0-----:R-:W-:-:S04]  /*2370*/  FMUL.FTZ R13, R12, 1.1920928955078125e-07 ;  /* 0x340000000c0d7820 */ /* 0x001fc80000410000 */
[----:B------:R-:W-:-:S07]  /*2380*/  FMUL.FTZ R0, R18, R13 ;  /* 0x0000000d12007220 */ /* 0x000fce0000410000 */
.L_x_3711:
[----:B------:R-:W-:Y:S05]  /*2390*/  BSYNC B0 ;  /* 0x0000000000007941 */ /* 0x000fea0003800000 */
.L_x_3710:
[----:B------:R-:W1:Y:S01]  /*23a0*/  LDC.64 R12, c[0x0][0x218] ;  /* 0x00008600ff0c7b82 */ /* 0x000e620000000a00 */
[C---:B------:R-:W-:Y:S02]  /*23b0*/  FSETP.GTU.FTZ.AND P0, PT, |R0|.reuse, +INF , PT ;  /* 0x7f8000000000780b */ /* 0x040fe40003f1c200 */
[----:B------:R-:W-:-:S04]  /*23c0*/  LOP3.LUT R5, R0, 0x80000000, R5, 0xb8, !PT ;  /* 0x8000000000057812 */ /* 0x000fc800078eb805 */
[----:B------:R-:W-:-:S04]  /*23d0*/  FSEL R5, R0, R5, P0 ;  /* 0x0000000500057208 */ /* 0x000fc80000000000 */
[----:B------:R-:W-:Y:S01]  /*23e0*/  F2FP.BF16.F32.PACK_AB R5, R5, R10 ;  /* 0x0000000a0505723e */ /* 0x000fe200000010ff */
[----:B-1----:R-:W-:Y:S01]  /*23f0*/  IMAD.WIDE.U32 R12, R2, 0x2, R12 ;  /* 0x00000002020c7825 */ /* 0x002fe200078e000c */
[----:B------:R-:W-:Y:S02]  /*2400*/  F2FP.BF16.F32.PACK_AB R2, R9, R4 ;  /* 0x000000040902723e */ /* 0x000fe400000010ff */
[----:B------:R-:W-:Y:S01]  /*2410*/  F2FP.BF16.F32.PACK_AB R4, R7, R6 ;  /* 0x000000060704723e */ /* 0x000fe200000010ff */
[----:B------:R-:W-:Y:S01]  /*2420*/  IMAD.WIDE R12, R3, 0x8, R12 ;  /* 0x00000008030c7825 */ /* 0x000fe200078e020c */
[----:B------:R-:W-:-:S04]  /*2430*/  F2FP.BF16.F32.PACK_AB R3, R11, R8 ;  /* 0x000000080b03723e */ /* 0x000fc800000010ff */
[----:B------:R-:W-:Y:S04]  /*2440*/  STG.E.64 desc[UR4][R12.64+0x400], R4 ;  /* 0x000400040c007986 */ /* 0x000fe8000c101b04 */
[----:B------:R-:W-:Y:S01]  /*2450*/  STG.E.64 desc[UR4][R12.64], R2 ;  /* 0x000000020c007986 */ /* 0x000fe2000c101b04 */
[----:B------:R-:W-:Y:S05]  /*2460*/  EXIT ;  /* 0x000000000000794d */ /* 0x000fea0003800000 */
.L_x_3646:
        /* <DEDUP_REMOVED lines=88> */
.L_x_3726:
[----:B------:R-:W-:Y:S01]  /*29f0*/  FSETP.GEU.FTZ.AND P0, PT, R11, -R10, PT ;  /* 0x8000000a0b00720b */ /* 0x000fe20003f1e000 */
[----:B------:R-:W-:-:S12]  /*2a00*/  FADD.FTZ R0, R0, -1 ;  /* 0xbf80000000007421 */ /* 0x000fd80000010000 */
[----:B------:R-:W-:-:S07]  /*2a10*/  @!P0 FADD.FTZ R0, R0, -1 ;  /* 0xbf80000000008421 */ /* 0x000fce0000010000 */
.L_x_3725:
[----:B------:R-:W-:Y:S05]  /*2a20*/  BSYNC B2 ;  /* 0x0000000000027941 */ /* 0x000fea0003800000 */
.L_x_3724:
[----:B------:R-:W-:Y:S01]  /*2a30*/  FFMA.FTZ R7, -R10, R0, R7 ;  /* 0x000000000a077223 */ /* 0x000fe20000010107 */
[----:B------:R-:W-:Y:S06]  /*2a40*/  BRA `(.L_x_3722) ;  /* 0x00000000007c7947 */ /* 0x000fec0003800000 */
.L_x_3723:
        /* <DEDUP_REMOVED lines=15> */
.L_x_3729:
        /* <DEDUP_REMOVED lines=13> */
.L_x_3728:
[----:B------:R-:W-:Y:S05]  /*2c10*/  BSYNC B2 ;  /* 0x0000000000027941 */ /* 0x000fea0003800000 */
.L_x_3727:
[----:B------:R-:W-:-:S04]  /*2c20*/  FMUL.FTZ R8, R8, 1.1920928955078125e-07 ;  /* 0x3400000008087820 */ /* 0x000fc80000410000 */
[----:B------:R-:W-:-:S07]  /*2c30*/  FMUL.FTZ R7, R7, R8 ;  /* 0x0000000807077220 */ /* 0x000fce0000410000 */
.L_x_3722:
[----:B------:R-:W-:Y:S05]  /*2c40*/  BSYNC B0 ;  /* 0x0000000000007941 */ /* 0x000fea0003800000 */
.L_x_3721:
[C---:B------:R-:W-:Y:S02]  /*2c50*/  FSETP.GTU.FTZ.AND P0, PT, |R7|.reuse, +INF , PT ;  /* 0x7f8000000700780b */ /* 0x040fe40003f1c200 */
[----:B------:R-:W-:-:S04]  /*2c60*/  LOP3.LUT R6, R7, 0x80000000, R6, 0xb8, !PT ;  /* 0x8000000007067812 */ /* 0x000fc800078eb806 */
[----:B------:R-:W-:-:S04]  /*2c70*/  FSEL R7, R7, R6, P0 ;  /* 0x0000000607077208 */ /* 0x000fc80000000000 */
[----:B------:R-:W-:-:S07]  /*2c80*/  F2FP.BF16.F32.PACK_AB R7, RZ, R7 ;  /* 0x00000007ff07723e */ /* 0x000fce00000010ff */
.L_x_3720:
[----:B------:R-:W-:Y:S05]  /*2c90*/  BSYNC B1 ;  /* 0x0000000000017941 */ /* 0x000fea0003800000 */
.L_x_3719:
        /* <DEDUP_REMOVED lines=33> */
.L_x_3737:
[----:B------:R-:W-:Y:S01]  /*2eb0*/  FSETP.GEU.FTZ.AND P0, PT, R13, -R12, PT ;  /* 0x8000000c0d00720b */ /* 0x000fe20003f1e000 */
[----:B------:R-:W-:-:S12]  /*2ec0*/  FADD.FTZ R0, R0, -1 ;  /* 0xbf80000000007421 */ /* 0x000fd80000010000 */
[----:B------:R-:W-:-:S07]  /*2ed0*/  @!P0 FADD.FTZ R0, R0, -1 ;  /* 0xbf80000000008421 */ /* 0x000fce0000010000 */
.L_x_3736:
[----:B------:R-:W-:Y:S05]  /*2ee0*/  BSYNC B2 ;  /* 0x0000000000027941 */ /* 0x000fea0003800000 */
.L_x_3735:
[----:B------:R-:W-:Y:S01]  /*2ef0*/  FFMA.FTZ R9, -R12, R0, R9 ;  /* 0x000000000c097223 */ /* 0x000fe20000010109 */
[----:B------:R-:W-:Y:S06]  /*2f00*/  BRA `(.L_x_3733) ;  /* 0x00000000007c7947 */ /* 0x000fec0003800000 */
.L_x_3734:
        /* <DEDUP_REMOVED lines=15> */
.L_x_3740:
        /* <DEDUP_REMOVED lines=13> */
.L_x_3739:
[----:B------:R-:W-:Y:S05]  /*30d0*/  BSYNC B2 ;  /* 0x0000000000027941 */ /* 0x000fea0003800000 */
.L_x_3738:
[----:B------:R-:W-:-:S04]  /*30e0*/  FMUL.FTZ R0, R11, 1.1920928955078125e-07 ;  /* 0x340000000b007820 */ /* 0x000fc80000410000 */
[----:B------:R-:W-:-:S07]  /*30f0*/  FMUL.FTZ R9, R9, R0 ;  /* 0x0000000009097220 */ /* 0x000fce0000410000 */
.L_x_3733:
[----:B------:R-:W-:Y:S05]  /*3100*/  BSYNC B0 ;  /* 0x0000000000007941 */ /* 0x000fea0003800000 */
.L_x_3732:
[C---:B------:R-:W-:Y:S02]  /*3110*/  FSETP.GTU.FTZ.AND P0, PT, |R9|.reuse, +INF , PT ;  /* 0x7f8000000900780b */ /* 0x040fe40003f1c200 */
[----:B------:R-:W-:-:S04]  /*3120*/  LOP3.LUT R8, R9, 0x80000000, R8, 0xb8, !PT ;  /* 0x8000000009087812 */ /* 0x000fc800078eb808 */
[----:B------:R-:W-:-:S04]  /*3130*/  FSEL R8, R9, R8, P0 ;  /* 0x0000000809087208 */ /* 0x000fc80000000000 */
[----:B------:R-:W-:-:S07]  /*3140*/  F2FP.BF16.F32.PACK_AB R8, RZ, R8 ;  /* 0x00000008ff08723e */ /* 0x000fce00000010ff */
.L_x_3731:
[----:B------:R-:W-:Y:S05]  /*3150*/  BSYNC B1 ;  /* 0x0000000000017941 */ /* 0x000fea0003800000 */
.L_x_3730:
        /* <DEDUP_REMOVED lines=33> */
.L_x_3748:
[----:B------:R-:W-:Y:S01]  /*3370*/  FSETP.GEU.FTZ.AND P0, PT, R11, -R15, PT ;  /* 0x8000000f0b00720b */ /* 0x000fe20003f1e000 */
[----:B------:R-:W-:-:S12]  /*3380*/  FADD.FTZ R13, R13, -1 ;  /* 0xbf8000000d0d7421 */ /* 0x000fd80000010000 */
[----:B------:R-:W-:-:S07]  /*3390*/  @!P0 FADD.FTZ R13, R13, -1 ;  /* 0xbf8000000d0d8421 */ /* 0x000fce0000010000 */
.L_x_3747:
[----:B------:R-:W-:Y:S05]  /*33a0*/  BSYNC B2 ;  /* 0x0000000000027941 */ /* 0x000fea0003800000 */
.L_x_3746:
[----:B------:R-:W-:Y:S01]  /*33b0*/  FFMA.FTZ R10, -R15, R13, R10 ;  /* 0x0000000d0f0a7223 */ /* 0x000fe2000001010a */
[----:B------:R-:W-:Y:S06]  /*33c0*/  BRA `(.L_x_3744) ;  /* 0x00000000007c7947 */ /* 0x000fec0003800000 */
.L_x_3745:
        /* <DEDUP_REMOVED lines=15> */
.L_x_3751:
        /* <DEDUP_REMOVED lines=13> */
.L_x_3750:
[----:B------:R-:W-:Y:S05]  /*3590*/  BSYNC B2 ;  /* 0x0000000000027941 */ /* 0x000fea0003800000 */
.L_x_3749:
[----:B0-----:R-:W-:-:S04]  /*35a0*/  FMUL.FTZ R11, R12, 1.1920928955078125e-07 ;  /* 0x340000000c0b7820 */ /* 0x001fc80000410000 */
[----:B------:R-:W-:-:S07]  /*35b0*/  FMUL.FTZ R10, R10, R11 ;  /* 0x0000000b0a0a7220 */ /* 0x000fce0000410000 */
.L_x_3744:
[----:B------:R-:W-:Y:S05]  /*35c0*/  BSYNC B0 ;  /* 0x0000000000007941 */ /* 0x000fea0003800000 */
.L_x_3743:
[C---:B------:R-:W-:Y:S02]  /*35d0*/  FSETP.GTU.FTZ.AND P0, PT, |R10|.reuse, +INF , PT ;  /* 0x7f8000000a00780b */ /* 0x040fe40003f1c200 */
[----:B------:R-:W-:-:S04]  /*35e0*/  LOP3.LUT R9, R10, 0x80000000, R9, 0xb8, !PT ;  /* 0x800000000a097812 */ /* 0x000fc800078eb809 */
[----:B------:R-:W-:-:S04]  /*35f0*/  FSEL R9, R10, R9, P0 ;  /* 0x000000090a097208 */ /* 0x000fc80000000000 */
[----:B------:R-:W-:-:S07]  /*3600*/  F2FP.BF16.F32.PACK_AB R9, RZ, R9 ;  /* 0x00000009ff09723e */ /* 0x000fce00000010ff */
.L_x_3742:
[----:B------:R-:W-:Y:S05]  /*3610*/  BSYNC B1 ;  /* 0x0000000000017941 */ /* 0x000fea0003800000 */
.L_x_3741:
        /* <DEDUP_REMOVED lines=33> */
.L_x_3759:
[----:B------:R-:W-:Y:S01]  /*3830*/  FSETP.GEU.FTZ.AND P0, PT, R15, -R14, PT ;  /* 0x8000000e0f00720b */ /* 0x000fe20003f1e000 */
[----:B------:R-:W-:-:S12]  /*3840*/  FADD.FTZ R0, R0, -1 ;  /* 0xbf80000000007421 */ /* 0x000fd80000010000 */
[----:B------:R-:W-:-:S07]  /*3850*/  @!P0 FADD.FTZ R0, R0, -1 ;  /* 0xbf80000000008421 */ /* 0x000fce0000010000 */
.L_x_3758:
[----:B------:R-:W-:Y:S05]  /*3860*/  BSYNC B2 ;  /* 0x0000000000027941 */ /* 0x000fea0003800000 */
.L_x_3757:
[----:B------:R-:W-:Y:S01]  /*3870*/  FFMA.FTZ R11, -R14, R0, R11 ;  /* 0x000000000e0b7223 */ /* 0x000fe2000001010b */
[----:B------:R-:W-:Y:S06]  /*3880*/  BRA `(.L_x_3755) ;  /* 0x00000000007c7947 */ /* 0x000fec0003800000 */
.L_x_3756:
        /* <DEDUP_REMOVED lines=15> */
.L_x_3762:
        /* <DEDUP_REMOVED lines=13> */
.L_x_3761:
[----:B------:R-:W-:Y:S05]  /*3a50*/  BSYNC B2 ;  /* 0x0000000000027941 */ /* 0x000fea0003800000 */
.L_x_3760:
[----:B------:R-:W-:-:S04]  /*3a60*/  FMUL.FTZ R0, R13, 1.1920928955078125e-07 ;  /* 0x340000000d007820 */ /* 0x000fc80000410000 */
[----:B------:R-:W-:-:S07]  /*3a70*/  FMUL.FTZ R11, R11, R0 ;  /* 0x000000000b0b7220 */ /* 0x000fce0000410000 */
.L_x_3755:
[----:B------:R-:W-:Y:S05]  /*3a80*/  BSYNC B0 ;  /* 0x0000000000007941 */ /* 0x000fea0003800000 */
.L_x_3754:
[C---:B------:R-:W-:Y:S02]  /*3a90*/  FSETP.GTU.FTZ.AND P0, PT, |R11|.reuse, +INF , PT ;  /* 0x7f8000000b00780b */ /* 0x040fe40003f1c200 */
[----:B------:R-:W-:-:S04]  /*3aa0*/  LOP3.LUT R10, R11, 0x80000000, R10, 0xb8, !PT ;  /* 0x800000000b0a7812 */ /* 0x000fc800078eb80a */
[----:B------:R-:W-:-:S04]  /*3ab0*/  FSEL R10, R11, R10, P0 ;  /* 0x0000000a0b0a7208 */ /* 0x000fc80000000000 */
[----:B------:R-:W-:-:S07]  /*3ac0*/  F2FP.BF16.F32.PACK_AB R10, RZ, R10 ;  /* 0x0000000aff0a723e */ /* 0x000fce00000010ff */
.L_x_3753:
[----:B------:R-:W-:Y:S05]  /*3ad0*/  BSYNC B1 ;  /* 0x0000000000017941 */ /* 0x000fea0003800000 */
.L_x_3752:
        /* <DEDUP_REMOVED lines=33> */
.L_x_3770:
[----:B------:R-:W-:Y:S01]  /*3cf0*/  FSETP.GEU.FTZ.AND P0, PT, R13, -R17, PT ;  /* 0x800000110d00720b */ /* 0x000fe20003f1e000 */
[----:B------:R-:W-:-:S12]  /*3d00*/  FADD.FTZ R15, R15, -1 ;  /* 0xbf8000000f0f7421 */ /* 0x000fd80000010000 */
[----:B------:R-:W-:-:S07]  /*3d10*/  @!P0 FADD.FTZ R15, R15, -1 ;  /* 0xbf8000000f0f8421 */ /* 0x000fce0000010000 */
.L_x_3769:
[----:B------:R-:W-:Y:S05]  /*3d20*/  BSYNC B2 ;  /* 0x0000000000027941 */ /* 0x000fea0003800000 */
.L_x_3768:
[----:B------:R-:W-:Y:S01]  /*3d30*/  FFMA.FTZ R12, -R17, R15, R12 ;  /* 0x0000000f110c7223 */ /* 0x000fe2000001010c */
[----:B------:R-:W-:Y:S06]  /*3d40*/  BRA `(.L_x_3766) ;  /* 0x00000000007c7947 */ /* 0x000fec0003800000 */
.L_x_3767:
        /* <DEDUP_REMOVED lines=15> */
.L_x_3773:
        /* <DEDUP_REMOVED lines=13> */
.L_x_3772:
[----:B------:R-:W-:Y:S05]  /*3f10*/  BSYNC B2 ;  /* 0x0000000000027941 */ /* 0x000fea0003800000 */
.L_x_3771:
[----:B0-----:R-:W-:-:S04]  /*3f20*/  FMUL.FTZ R13, R14, 1.1920928955078125e-07 ;  /* 0x340000000e0d7820 */ /* 0x001fc80000410000 */
[----:B------:R-:W-:-:S07]  /*3f30*/  FMUL.FTZ R12, R12, R13 ;  /* 0x0000000d0c0c7220 */ /* 0x000fce0000410000 */
.L_x_3766:
[----:B------:R-:W-:Y:S05]  /*3f40*/  BSYNC B0 ;  /* 0x0000000000007941 */ /* 0x000fea0003800000 */
.L_x_3765:
[C---:B------:R-:W-:Y:S02]  /*3f50*/  FSETP.GTU.FTZ.AND P0, PT, |R12|.reuse, +INF , PT ;  /* 0x7f8000000c00780b */ /* 0x040fe40003f1c200 */
[----:B------:R-:W-:-:S04]  /*3f60*/  LOP3.LUT R11, R12, 0x80000000, R11, 0xb8, !PT ;  /* 0x800000000c0b7812 */ /* 0x000fc800078eb80b */
[----:B------:R-:W-:-:S04]  /*3f70*/  FSEL R11, R12, R11, P0 ;  /* 0x0000000b0c0b7208 */ /* 0x000fc80000000000 */
[----:B------:R-:W-:-:S07]  /*3f80*/  F2FP.BF16.F32.PACK_AB R11, RZ, R11 ;  /* 0x0000000bff0b723e */ /* 0x000fce00000010ff */
.L_x_3764:
[----:B------:R-:W-:Y:S05]  /*3f90*/  BSYNC B1 ;  /* 0x0000000000017941 */ /* 0x000fea0003800000 */
.L_x_3763:
        /* <DEDUP_REMOVED lines=33> */
.L_x_3781:
[----:B------:R-:W-:Y:S01]  /*41b0*/  FSETP.GEU.FTZ.AND P0, PT, R15, -R20, PT ;  /* 0x800000140f00720b */ /* 0x000fe20003f1e000 */
[----:B------:R-:W-:-:S12]  /*41c0*/  FADD.FTZ R0, R0, -1 ;  /* 0xbf80000000007421 */ /* 0x000fd80000010000 */
[----:B------:R-:W-:-:S07]  /*41d0*/  @!P0 FADD.FTZ R0, R0, -1 ;  /* 0xbf80000000008421 */ /* 0x000fce0000010000 */
.L_x_3780:
[----:B------:R-:W-:Y:S05]  /*41e0*/  BSYNC B2 ;  /* 0x0000000000027941 */ /* 0x000fea0003800000 */
.L_x_3779:
[----:B------:R-:W-:Y:S01]  /*41f0*/  FFMA.FTZ R13, -R20, R0, R13 ;  /* 0x00000000140d7223 */ /* 0x000fe2000001010d */
[----:B------:R-:W-:Y:S06]  /*4200*/  BRA `(.L_x_3777) ;  /* 0x00000000007c7947 */ /* 0x000fec0003800000 */
.L_x_3778:
        /* <DEDUP_REMOVED lines=15> */
.L_x_3784:
        /* <DEDUP_REMOVED lines=13> */
.L_x_3783:
[----:B------:R-:W-:Y:S05]  /*43d0*/  BSYNC B2 ;  /* 0x0000000000027941 */ /* 0x000fea0003800000 */
.L_x_3782:
[----:B------:R-:W-:-:S04]  /*43e0*/  FMUL.FTZ R0, R15, 1.1920928955078125e-07 ;  /* 0x340000000f007820 */ /* 0x000fc80000410000 */
[----:B------:R-:W-:-:S07]  /*43f0*/  FMUL.FTZ R13, R13, R0 ;  /* 0x000000000d0d7220 */ /* 0x000fce0000410000 */
.L_x_3777:
[----:B------:R-:W-:Y:S05]  /*4400*/  BSYNC B0 ;  /* 0x0000000000007941 */ /* 0x000fea0003800000 */
.L_x_3776:
[C---:B------:R-:W-:Y:S02]  /*4410*/  FSETP.GTU.FTZ.AND P0, PT, |R13|.reuse, +INF , PT ;  /* 0x7f8000000d00780b */ /* 0x040fe40003f1c200 */
[----:B------:R-:W-:-:S04]  /*4420*/  LOP3.LUT R12, R13, 0x80000000, R12, 0xb8, !PT ;  /* 0x800000000d0c7812 */ /* 0x000fc800078eb80c */
[----:B------:R-:W-:-:S04]  /*4430*/  FSEL R12, R13, R12, P0 ;  /* 0x0000000c0d0c7208 */ /* 0x000fc80000000000 */
[----:B------:R-:W-:-:S07]  /*4440*/  F2FP.BF16.F32.PACK_AB R12, RZ, R12 ;  /* 0x0000000cff0c723e */ /* 0x000fce00000010ff */
.L_x_3775:
[----:B------:R-:W-:Y:S05]  /*4450*/  BSYNC B1 ;  /* 0x0000000000017941 */ /* 0x000fea0003800000 */
.L_x_3774:
        /* <DEDUP_REMOVED lines=33> */
.L_x_3792:
[----:B------:R-:W-:Y:S01]  /*4670*/  FSETP.GEU.FTZ.AND P0, PT, R15, -R19, PT ;  /* 0x800000130f00720b */ /* 0x000fe20003f1e000 */
[----:B------:R-:W-:-:S12]  /*4680*/  FADD.FTZ R17, R17, -1 ;  /* 0xbf80000011117421 */ /* 0x000fd80000010000 */
[----:B------:R-:W-:-:S07]  /*4690*/  @!P0 FADD.FTZ R17, R17, -1 ;  /* 0xbf80000011118421 */ /* 0x000fce0000010000 */
.L_x_3791:
[----:B------:R-:W-:Y:S05]  /*46a0*/  BSYNC B2 ;  /* 0x0000000000027941 */ /* 0x000fea0003800000 */
.L_x_3790:
[----:B------:R-:W-:Y:S01]  /*46b0*/  FFMA.FTZ R14, -R19, R17, R14 ;  /* 0x00000011130e7223 */ /* 0x000fe2000001010e */
[----:B------:R-:W-:Y:S06]  /*46c0*/  BRA `(.L_x_3788) ;  /* 0x00000000007c7947 */ /* 0x000fec0003800000 */
.L_x_3789:
        /* <DEDUP_REMOVED lines=15> */
.L_x_3795:
        /* <DEDUP_REMOVED lines=13> */
.L_x_3794:
[----:B------:R-:W-:Y:S05]  /*4890*/  BSYNC B2 ;  /* 0x0000000000027941 */ /* 0x000fea0003800000 */
.L_x_3793:
[----:B------:R-:W-:-:S04]  /*48a0*/  FMUL.FTZ R17, R17, 1.1920928955078125e-07 ;  /* 0x3400000011117820 */ /* 0x000fc80000410000 */
[----:B------:R-:W-:-:S07]  /*48b0*/  FMUL.FTZ R14, R14, R17 ;  /* 0x000000110e0e7220 */ /* 0x000fce0000410000 */
.L_x_3788:
[----:B------:R-:W-:Y:S05]  /*48c0*/  BSYNC B0 ;  /* 0x0000000000007941 */ /* 0x000fea0003800000 */
.L_x_3787:
[C---:B------:R-:W-:Y:S02]  /*48d0*/  FSETP.GTU.FTZ.AND P0, PT, |R14|.reuse, +INF , PT ;  /* 0x7f8000000e00780b */ /* 0x040fe40003f1c200 */
[----:B------:R-:W-:-:S04]  /*48e0*/  LOP3.LUT R13, R14, 0x80000000, R13, 0xb8, !PT ;  /* 0x800000000e0d7812 */ /* 0x000fc800078eb80d */
[----:B------:R-:W-:-:S04]  /*48f0*/  FSEL R13, R14, R13, P0 ;  /* 0x0000000d0e0d7208 */ /* 0x000fc80000000000 */
[----:B------:R-:W-:-:S07]  /*4900*/  F2FP.BF16.F32.PACK_AB R13, RZ, R13 ;  /* 0x0000000dff0d723e */ /* 0x000fce00000010ff */
.L_x_3786:
[----:B------:R-:W-:Y:S05]  /*4910*/  BSYNC B1 ;  /* 0x0000000000017941 */ /* 0x000fea0003800000 */
.L_x_3785:
        /* <DEDUP_REMOVED lines=33> */
.L_x_3803:
[----:B------:R-:W-:Y:S01]  /*4b30*/  FSETP.GEU.FTZ.AND P0, PT, R15, -R19, PT ;  /* 0x800000130f00720b */ /* 0x000fe20003f1e000 */
[----:B------:R-:W-:-:S12]  /*4b40*/  FADD.FTZ R17, R17, -1 ;  /* 0xbf80000011117421 */ /* 0x000fd80000010000 */
[----:B------:R-:W-:-:S07]  /*4b50*/  @!P0 FADD.FTZ R17, R17, -1 ;  /* 0xbf80000011118421 */ /* 0x000fce0000010000 */
.L_x_3802:
[----:B------:R-:W-:Y:S05]  /*4b60*/  BSYNC B2 ;  /* 0x0000000000027941 */ /* 0x000fea0003800000 */
.L_x_3801:
[----:B------:R-:W-:Y:S01]  /*4b70*/  FFMA.FTZ R14, -R19, R17, R14 ;  /* 0x00000011130e7223 */ /* 0x000fe2000001010e */
[----:B------:R-:W-:Y:S06]  /*4b80*/  BRA `(.L_x_3799) ;  /* 0x00000000007c7947 */ /* 0x000fec0003800000 */
.L_x_3800:
        /* <DEDUP_REMOVED lines=15> */
.L_x_3806:
        /* <DEDUP_REMOVED lines=13> */
.L_x_3805:
[----:B------:R-:W-:Y:S05]  /*4d50*/  BSYNC B2 ;  /* 0x0000000000027941 */ /* 0x000fea0003800000 */
.L_x_3804:
[----:B------:R-:W-:-:S04]  /*4d60*/  FMUL.FTZ R15, R15, 1.1920928955078125e-07 ;  /* 0x340000000f0f7820 */ /* 0x000fc80000410000 */
[----:B------:R-:W-:-:S07]  /*4d70*/  FMUL.FTZ R14, R14, R15 ;  /* 0x0000000f0e0e7220 */ /* 0x000fce0000410000 */
.L_x_3799:
[----:B------:R-:W-:Y:S05]  /*4d80*/  BSYNC B0 ;  /* 0x0000000000007941 */ /* 0x000fea0003800000 */
.L_x_3798:
[C---:B------:R-:W-:Y:S02]  /*4d90*/  FSETP.GTU.FTZ.AND P0, PT, |R14|.reuse, +INF , PT ;  /* 0x7f8000000e00780b */ /* 0x040fe40003f1c200 */
[----:B------:R-:W-:-:S04]  /*4da0*/  LOP3.LUT R5, R14, 0x80000000, R5, 0xb8, !PT ;  /* 0x800000000e057812 */ /* 0x000fc800078eb805 */
[----:B------:R-:W-:-:S04]  /*4db0*/  FSEL R0, R14, R5, P0 ;  /* 0x000000050e007208 */ /* 0x000fc80000000000 */
[----:B------:R-:W-:-:S07]  /*4dc0*/  F2FP.BF16.F32.PACK_AB R0, RZ, R0 ;  /* 0x00000000ff00723e */ /* 0x000fce00000010ff */
.L_x_3797:
[----:B------:R-:W-:Y:S05]  /*4dd0*/  BSYNC B1 ;  /* 0x0000000000017941 */ /* 0x000fea0003800000 */
.L_x_3796:
        /* <DEDUP_REMOVED lines=16> */
.L_x_3809:
[----:B------:R-:W-:-:S13]  /*4ee0*/  ISETP.GE.AND P0, PT, R4, R3, PT ;  /* 0x000000030400720c */ /* 0x000fda0003f06270 */
[----:B------:R-:W-:Y:S05]  /*4ef0*/  @P0 BRA `(.L_x_3811) ;  /* 0x0000000000300947 */ /* 0x000fea0003800000 */
[----:B-1----:R-:W1:Y:S01]  /*4f00*/  LDC.64 R6, c[0x0][0x218] ;  /* 0x00008600ff067b82 */ /* 0x002e620000000a00 */
[----:B------:R-:W-:Y:S01]  /*4f10*/  IADD3 R5, R2, R4, RZ ;  /* 0x0000000402057210 */ /* 0x000fe20007ffe0ff */
[----:B------:R-:W-:-:S04]  /*4f20*/  VIADD R4, R4, 0x80 ;  /* 0x0000008004047836 */ /* 0x000fc80000000000 */
[----:B-1----:R-:W-:-:S05]  /*4f30*/  IMAD.WIDE.U32 R6, R5, 0x2, R6 ;  /* 0x0000000205067825 */ /* 0x002fca00078e0006 */
[----:B------:R1:W-:Y:S02]  /*4f40*/  STG.E.U16 desc[UR4][R6.64], R9 ;  /* 0x0000000906007986 */ /* 0x0003e4000c101504 */
.L_x_3810:
[----:B------:R-:W-:-:S13]  /*4f50*/  ISETP.GE.AND P0, PT, R4, R3, PT ;  /* 0x000000030400720c */ /* 0x000fda0003f06270 */
[----:B------:R-:W-:Y:S05]  /*4f60*/  @P0 BRA `(.L_x_3812) ;  /* 0x0000000000300947 */ /* 0x000fea0003800000 */
[----:B01----:R-:W0:Y:S01]  /*4f70*/  LDC.64 R6, c[0x0][0x218] ;  /* 0x00008600ff067b82 */ /* 0x003e220000000a00 */
[----:B------:R-:W-:Y:S01]  /*4f80*/  IMAD.IADD R5, R2, 0x1, R4 ;  /* 0x0000000102057824 */ /* 0x000fe200078e0204 */
[----:B------:R-:W-:-:S03]  /*4f90*/  IADD3 R4, R4, 0x80, RZ ;  /* 0x0000008004047810 */ /* 0x000fc60007ffe0ff */
[----:B0-----:R-:W-:-:S05]  /*4fa0*/  IMAD.WIDE.U32 R6, R5, 0x2, R6 ;  /* 0x0000000205067825 */ /* 0x001fca00078e0006 */
[----:B------:R2:W-:Y:S02]  /*4fb0*/  STG.E.U16 desc[UR4][R6.64], R10 ;  /* 0x0000000a06007986 */ /* 0x0005e4000c101504 */
.L_x_3811:
[----:B------:R-:W-:-:S13]  /*4fc0*/  ISETP.GE.AND P0, PT, R4, R3, PT ;  /* 0x000000030400720c */ /* 0x000fda0003f06270 */
[----:B------:R-:W-:Y:S05]  /*4fd0*/  @P0 BRA `(.L_x_3813) ;  /* 0x0000000000340947 */ /* 0x000fea0003800000 */
[----:B-12---:R-:W1:Y:S01]  /*4fe0*/  LDC.64 R6, c[0x0][0x218] ;  /* 0x00008600ff067b82 */ /* 0x006e620000000a00 */
[----:B------:R-:W-:Y:S02]  /*4ff0*/  IMAD.IADD R5, R2, 0x1, R4 ;  /* 0x0000000102057824 */ /* 0x000fe400078e0204 */
[----:B------:R-:W-:Y:S02]  /*5000*/  VIADD R4, R4, 0x80 ;  /* 0x0000008004047836 */ /* 0x000fe40000000000 */
[----:B-1----:R-:W-:-:S05]  /*5010*/  IMAD.WIDE.U32 R6, R5, 0x2, R6 ;  /* 0x0000000205067825 */ /* 0x002fca00078e0006 */
[----:B------:R2:W-:Y:S02]  /*5020*/  STG.E.U16 desc[UR4][R6.64], R11 ;  /* 0x0000000b06007986 */ /* 0x0005e4000c101504 */
.L_x_3812:
        /* <DEDUP_REMOVED lines=8> */
.L_x_3813:
[----:B------:R-:W-:Y:S05]  /*50b0*/  BSYNC B1 ;  /* 0x0000000000017941 */ /* 0x000fea0003800000 */
.L_x_3808:
[----:B------:R-:W-:-:S13]  /*50c0*/  ISETP.GE.AND P0, PT, R4, R3, PT ;  /* 0x000000030400720c */ /* 0x000fda0003f06270 */
[----:B-123--:R-:W1:Y:S01]  /*50d0*/  @!P0 LDC.64 R6, c[0x0][0x218] ;  /* 0x00008600ff068b82 */ /* 0x00ee620000000a00 */
[----:B------:R-:W-:Y:S01]  /*50e0*/  @!P0 IMAD.IADD R5, R2, 0x1, R4 ;  /* 0x0000000102058824 */ /* 0x000fe200078e0204 */
[----:B------:R-:W-:-:S03]  /*50f0*/  @!P0 IADD3 R4, R4, 0x80, RZ ;  /* 0x0000008004048810 */ /* 0x000fc60007ffe0ff */
[----:B-1----:R-:W-:-:S05]  /*5100*/  @!P0 IMAD.WIDE.U32 R6, R5, 0x2, R6 ;  /* 0x0000000205068825 */ /* 0x002fca00078e0006 */
[----:B------:R3:W-:Y:S02]  /*5110*/  @!P0 STG.E.U16 desc[UR4][R6.64], R13 ;  /* 0x0000000d06008986 */ /* 0x0007e4000c101504 */
.L_x_3814:
[----:B------:R-:W-:Y:S05]  /*5120*/  BSYNC B0 ;  /* 0x0000000000007941 */ /* 0x000fea0003800000 */
.L_x_3807:
        /* <DEDUP_REMOVED lines=8> */
.L_x_3815:
        /* <DEDUP_REMOVED lines=13> */
.L_x_57316:


//--------------------- .text._ZN2at6native29vectorized_elementwise_kernelILi8ENS0_13AUnaryFunctorIN3c108BFloat16ES4_S4_ZZZNS0_16fmod_kernel_cudaERNS_18TensorIteratorBaseEENKUlvE0_clEvENKUlvE2_clEvEUlS4_S4_E_EESt5arrayIPcLm2EEEEviT0_T1_ --------------------------
	.section	.text._ZN2at6native29vectorized_elementwise_kernelILi8ENS0_13AUnaryFunctorIN3c108BFloat16ES4_S4_ZZZNS0_16fmod_kernel_cudaERNS_18TensorIteratorBaseEENKUlvE0_clEvENKUlvE2_clEvEUlS4_S4_E_EESt5arrayIPcLm2EEEEviT0_T1_,"ax",@progbits
	.align	128
        .global         _ZN2at6native29vectorized_elementwise_kernelILi8ENS0_13AUnaryFunctorIN3c108BFloat16ES4_S4_ZZZNS0_16fmod_kernel_cudaERNS_18TensorIteratorBaseEENKUlvE0_clEvENKUlvE2_clEvEUlS4_S4_E_EESt5arrayIPcLm2EEEEviT0_T1_
        .type           _ZN2at6native29vectorized_elementwise_kernelILi8ENS0_13AUnaryFunctorIN3c108BFloat16ES4_S4_ZZZNS0_16fmod_kernel_cudaERNS_18TensorIteratorBaseEENKUlvE0_clEvENKUlvE2_clEvEUlS4_S4_E_EESt5arrayIPcLm2EEEEviT0_T1_,@function
        .size           _ZN2at6native29vectorized_elementwise_kernelILi8ENS0_13AUnaryFunctorIN3c108BFloat16ES4_S4_ZZZNS0_16fmod_kernel_cudaERNS_18TensorIteratorBaseEENKUlvE0_clEvENKUlvE2_clEvEUlS4_S4_E_EESt5arrayIPcLm2EEEEviT0_T1_,(.L_x_57317 - _ZN2at6native29vectorized_elementwise_kernelILi8ENS0_13AUnaryFunctorIN3c108BFloat16ES4_S4_ZZZNS0_16fmod_kernel_cudaERNS_18TensorIteratorBaseEENKUlvE0_clEvENKUlvE2_clEvEUlS4_S4_E_EESt5arrayIPcLm2EEEEviT0_T1_)
        .other          _ZN2at6native29vectorized_elementwise_kernelILi8ENS0_13AUnaryFunctorIN3c108BFloat16ES4_S4_ZZZNS0_16fmod_kernel_cudaERNS_18TensorIteratorBaseEENKUlvE0_clEvENKUlvE2_clEvEUlS4_S4_E_EESt5arrayIPcLm2EEEEviT0_T1_,@"STO_CUDA_ENTRY STV_DEFAULT"
_ZN2at6native29vectorized_elementwise_kernelILi8ENS0_13AUnaryFunctorIN3c108BFloat16ES4_S4_ZZZNS0_16fmod_kernel_cudaERNS_18TensorIteratorBaseEENKUlvE0_clEvENKUlvE2_clEvEUlS4_S4_E_EESt5arrayIPcLm2EEEEviT0_T1_:
.text._ZN2at6native29vectorized_elementwise_kernelILi8ENS0_13AUnaryFunctorIN3c108BFloat16ES4_S4_ZZZNS0_16fmod_kernel_cudaERNS_18TensorIteratorBaseEENKUlvE0_clEvENKUlvE2_clEvEUlS4_S4_E_EESt5arrayIPcLm2EEEEviT0_T1_:
        /* <DEDUP_REMOVED lines=16> */
[----:B------:R-:W-:-:S05]  /*0100*/  FADD.FTZ R10, |R3|, -RZ ;  /* 0x800000ff030a7221 */ /* 0x000fca0000010200 */
[----:B------:R-:W-:Y:S01]  /*0110*/  MOV R12, R10 ;  /* 0x0000000a000c7202 */ /* 0x000fe20000000f00 */
[C---:B--2---:R-:W-:Y:S01]  /*0120*/  IMAD.U32 R0, R4.reuse, 0x10000, RZ ;  /* 0x0001000004007824 */ /* 0x044fe200078e00ff */
[----:B------:R-:W-:-:S04]  /*0130*/  PRMT R4, R4, 0x7632, R4 ;  /* 0x0000763204047816 */ /* 0x000fc80000000004 */
        /* <DEDUP_REMOVED lines=25> */
.L_x_3822:
[----:B------:R-:W-:Y:S01]  /*02d0*/  FSETP.GEU.FTZ.AND P0, PT, R14, -R9, PT ;  /* 0x800000090e00720b */ /* 0x000fe20003f1e000 */
[----:B------:R-:W-:-:S12]  /*02e0*/  FADD.FTZ R11, R11, -1 ;  /* 0xbf8000000b0b7421 */ /* 0x000fd80000010000 */
[----:B------:R-:W-:-:S07]  /*02f0*/  @!P0 FADD.FTZ R11, R11, -1 ;  /* 0xbf8000000b0b8421 */ /* 0x000fce0000010000 */
.L_x_3821:
[----:B------:R-:W-:Y:S05]  /*0300*/  BSYNC B1 ;  /* 0x0000000000017941 */ /* 0x000fea0003800000 */
.L_x_3820:
[----:B------:R-:W-:Y:S01]  /*0310*/  FFMA.FTZ R12, -R9, R11, R12 ;  /* 0x0000000b090c7223 */ /* 0x000fe2000001010c */
[----:B------:R-:W-:Y:S06]  /*0320*/  BRA `(.L_x_3818) ;  /* 0x00000000007c7947 */ /* 0x000fec0003800000 */
.L_x_3819:
[----:B------:R-:W-:Y:S01]  /*0330*/  VIADD R11, R9, 0xf4800000 ;  /* 0xf4800000090b7836 */ /* 0x000fe20000000000 */
[----:B------:R-:W-:Y:S01]  /*0340*/  FSETP.GT.FTZ.AND P0, PT, |R0|, RZ, PT ;  /* 0x000000ff0000720b */ /* 0x000fe20003f14200 */
[----:B------:R-:W-:Y:S01]  /*0350*/  BSSY B1, `(.L_x_3823) ;  /* 0x000001a000017945 */ /* 0x000fe20003800000 */
[C---:B------:R-:W-:Y:S02]  /*0360*/  LOP3.LUT R0, R12.reuse, 0x7fffff, RZ, 0xc0, !PT ;  /* 0x007fffff0c007812 */ /* 0x040fe400078ec0ff */
[----:B------:R-:W-:Y:S02]  /*0370*/  LOP3.LUT R11, R11, 0xff800000, RZ, 0xc0, !PT ;  /* 0xff8000000b0b7812 */ /* 0x000fe400078ec0ff */
[----:B------:R-:W-:-:S03]  /*0380*/  ISETP.GT.U32.OR P0, PT, R12, 0x7f7fffff, !P0 ;  /* 0x7f7fffff0c00780c */ /* 0x000fc60004704470 */
        /* <DEDUP_REMOVED lines=9> */
.L_x_3825:
        /* <DEDUP_REMOVED lines=13> */
.L_x_3824:
[----:B------:R-:W-:Y:S05]  /*04f0*/  BSYNC B1 ;  /* 0x0000000000017941 */ /* 0x000fea0003800000 */
.L_x_3823:
[----:B------:R-:W-:-:S04]  /*0500*/  FMUL.FTZ R12, R11, 1.1920928955078125e-07 ;  /* 0x340000000b0c7820 */ /* 0x000fc80000410000 */
[----:B------:R-:W-:-:S07]  /*0510*/  FMUL.FTZ R12, R15, R12 ;  /* 0x0000000c0f0c7220 */ /* 0x000fce0000410000 */
.L_x_3818:
[----:B------:R-:W-:Y:S05]  /*0520*/  BSYNC B0 ;  /* 0x0000000000007941 */ /* 0x000fea0003800000 */
.L_x_3817:
        /* <DEDUP_REMOVED lines=31> */
.L_x_3831:
[----:B------:R-:W-:Y:S01]  /*0720*/  FSETP.GEU.FTZ.AND P0, PT, R13, -R9, PT ;  /* 0x800000090d00720b */ /* 0x000fe20003f1e000 */
[----:B------:R-:W-:-:S12]  /*0730*/  FADD.FTZ R11, R11, -1 ;  /* 0xbf8000000b0b7421 */ /* 0x000fd80000010000 */
[----:B------:R-:W-:-:S07]  /*0740*/  @!P0 FADD.FTZ R11, R11, -1 ;  /* 0xbf8000000b0b8421 */ /* 0x000fce0000010000 */
.L_x_3830:
[----:B------:R-:W-:Y:S05]  /*0750*/  BSYNC B1 ;  /* 0x0000000000017941 */ /* 0x000fea0003800000 */
.L_x_3829:
[----:B------:R-:W-:Y:S01]  /*0760*/  FFMA.FTZ R14, -R9, R11, R14 ;  /* 0x0000000b090e7223 */ /* 0x000fe2000001010e */
[----:B------:R-:W-:Y:S06]  /*0770*/  BRA `(.L_x_3827) ;  /* 0x00000000007c7947 */ /* 0x000fec0003800000 */
.L_x_3828:
        /* <DEDUP_REMOVED lines=15> */
.L_x_3834:
        /* <DEDUP_REMOVED lines=13> */
.L_x_3833:
[----:B------:R-:W-:Y:S05]  /*0940*/  BSYNC B1 ;  /* 0x0000000000017941 */ /* 0x000fea0003800000 */
.L_x_3832:
[----:B------:R-:W-:-:S04]  /*0950*/  FMUL.FTZ R14, R11, 1.1920928955078125e-07 ;  /* 0x340000000b0e7820 */ /* 0x000fc80000410000 */
[----:B------:R-:W-:-:S07]  /*0960*/  FMUL.FTZ R14, R15, R14 ;  /* 0x0000000e0f0e7220 */ /* 0x000fce0000410000 */
.L_x_3827:
[----:B------:R-:W-:Y:S05]  /*0970*/  BSYNC B0 ;  /* 0x0000000000007941 */ /* 0x000fea0003800000 */
.L_x_3826:
[----:B------:R-:W-:Y:S01]  /*0980*/  IMAD.U32 R0, R5, 0x10000, RZ ;  /* 0x0001000005007824 */ /* 0x000fe200078e00ff */
[C---:B------:R-:W-:Y:S01]  /*0990*/  FSETP.GTU.FTZ.AND P0, PT, |R14|.reuse, +INF , PT ;  /* 0x7f8000000e00780b */ /* 0x040fe20003f1c200 */
[----:B------:R-:W-:Y:S01]  /*09a0*/  BSSY B0, `(.L_x_3835) ;  /* 0x0000043000007945 */ /* 0x000fe20003800000 */
[C---:B0-----:R-:W-:Y:S02]  /*09b0*/  LOP3.LUT R9, R14.reuse, 0x80000000, R3, 0xb8, !PT ;  /* 0x800000000e097812 */ /* 0x041fe400078eb803 */
[----:B------:R-:W-:Y:S02]  /*09c0*/  FSETP.GEU.FTZ.AND P1, PT, |R3|, |R0|, PT ;  /* 0x400000000300720b */ /* 0x000fe40003f3e200 */
[----:B------:R-:W-:Y:S02]  /*09d0*/  PRMT R5, R5, 0x7632, R5 ;  /* 0x0000763205057816 */ /* 0x000fe40000000005 */
[----:B------:R-:W-:Y:S02]  /*09e0*/  FSEL R9, R14, R9, P0 ;  /* 0x000000090e097208 */ /* 0x000fe40000000000 */
        /* <DEDUP_REMOVED lines=25> */
.L_x_3840:
[----:B------:R-:W-:Y:S01]  /*0b80*/  FSETP.GEU.FTZ.AND P0, PT, R15, -R11, PT ;  /* 0x8000000b0f00720b */ /* 0x000fe20003f1e000 */
[----:B------:R-:W-:-:S12]  /*0b90*/  FADD.FTZ R13, R13, -1 ;  /* 0xbf8000000d0d7421 */ /* 0x000fd80000010000 */
[----:B------:R-:W-:-:S07]  /*0ba0*/  @!P0 FADD.FTZ R13, R13, -1 ;  /* 0xbf8000000d0d8421 */ /* 0x000fce0000010000 */
.L_x_3839:
[----:B------:R-:W-:Y:S05]  /*0bb0*/  BSYNC B1 ;  /* 0x0000000000017941 */ /* 0x000fea0003800000 */
.L_x_3838:
[----:B------:R-:W-:Y:S01]  /*0bc0*/  FFMA.FTZ R12, -R11, R13, R12 ;  /* 0x0000000d0b0c7223 */ /* 0x000fe2000001010c */
[----:B------:R-:W-:Y:S06]  /*0bd0*/  BRA `(.L_x_3836) ;  /* 0x00000000007c7947 */ /* 0x000fec0003800000 */
.L_x_3837:
        /* <DEDUP_REMOVED lines=15> */
.L_x_3843:
        /* <DEDUP_REMOVED lines=13> */
.L_x_3842:
[----:B------:R-:W-:Y:S05]  /*0da0*/  BSYNC B1 ;  /* 0x0000000000017941 */ /* 0x000fea0003800000 */
.L_x_3841:
[----:B------:R-:W-:-:S04]  /*0db0*/  FMUL.FTZ R12, R12, 1.1920928955078125e-07 ;  /* 0x340000000c0c7820 */ /* 0x000fc80000410000 */
[----:B------:R-:W-:-:S07]  /*0dc0*/  FMUL.FTZ R12, R17, R12 ;  /* 0x0000000c110c7220 */ /* 0x000fce0000410000 */
.L_x_3836:
[----:B------:R-:W-:Y:S05]  /*0dd0*/  BSYNC B0 ;  /* 0x0000000000007941 */ /* 0x000fea0003800000 */
.L_x_3835:
[----:B------:R-:W-:Y:S01]  /*0de0*/  IMAD.U32 R14, R5, 0x10000, RZ ;  /* 0x00010000050e7824 */ /* 0x000fe200078e00ff */
[C---:B------:R-:W-:Y:S01]  /*0df0*/  FSETP.GTU.FTZ.AND P0, PT, |R12|.reuse, +INF , PT ;  /* 0x7f8000000c00780b */ /* 0x040fe20003f1c200 */
[----:B------:R-:W-:Y:S01]  /*0e00*/  BSSY B0, `(.L_x_3844) ;  /* 0x0000042000007945 */ /* 0x000fe20003800000 */
[C---:B------:R-:W-:Y:S01]  /*0e10*/  LOP3.LUT R5, R12.reuse, 0x80000000, R3, 0xb8, !PT ;  /* 0x800000000c057812 */ /* 0x040fe200078eb803 */
[----:B------:R-:W-:Y:S01]  /*0e20*/  IMAD.MOV.U32 R0, RZ, RZ, R10 ;  /* 0x000000ffff007224 */ /* 0x000fe200078e000a */
[----:B------:R-:W-:Y:S02]  /*0e30*/  FSETP.GEU.FTZ.AND P1, PT, |R3|, |R14|, PT ;  /* 0x4000000e0300720b */ /* 0x000fe40003f3e200 */
[----:B------:R-:W-:-:S11]  /*0e40*/  FSEL R5, R12, R5, P0 ;  /* 0x000000050c057208 */ /* 0x000fd60000000000 */
        /* <DEDUP_REMOVED lines=24> */
.L_x_3849:
[----:B------:R-:W-:Y:S01]  /*0fd0*/  FSETP.GEU.FTZ.AND P0, PT, R13, -R11, PT ;  /* 0x8000000b0d00720b */ /* 0x000fe20003f1e000 */
[----:B------:R-:W-:-:S12]  /*0fe0*/  FADD.FTZ R15, R15, -1 ;  /* 0xbf8000000f0f7421 */ /* 0x000fd80000010000 */
[----:B------:R-:W-:-:S07]  /*0ff0*/  @!P0 FADD.FTZ R15, R15, -1 ;  /* 0xbf8000000f0f8421 */ /* 0x000fce0000010000 */
.L_x_3848:
[----:B------:R-:W-:Y:S05]  /*1000*/  BSYNC B1 ;  /* 0x0000000000017941 */ /* 0x000fea0003800000 */
.L_x_3847:
[----:B------:R-:W-:Y:S01]  /*1010*/  FFMA.FTZ R0, -R11, R15, R0 ;  /* 0x0000000f0b007223 */ /* 0x000fe20000010100 */
[----:B------:R-:W-:Y:S06]  /*1020*/  BRA `(.L_x_3845) ;  /* 0x00000000007c7947 */ /* 0x000fec0003800000 */
.L_x_3846:
        /* <DEDUP_REMOVED lines=15> */
.L_x_3852:
        /* <DEDUP_REMOVED lines=13> */
.L_x_3851:
[----:B------:R-:W-:Y:S05]  /*11f0*/  BSYNC B1 ;  /* 0x0000000000017941 */ /* 0x000fea0003800000 */
.L_x_3850:
[----:B------:R-:W-:-:S04]  /*1200*/  FMUL.FTZ R12, R12, 1.1920928955078125e-07 ;  /* 0x340000000c0c7820 */ /* 0x000fc80000410000 */
[----:B------:R-:W-:-:S07]  /*1210*/  FMUL.FTZ R0, R17, R12 ;  /* 0x0000000c11007220 */ /* 0x000fce0000410000 */
.L_x_3845:
[----:B------:R-:W-:Y:S05]  /*1220*/  BSYNC B0 ;  /* 0x0000000000007941 */ /* 0x000fea0003800000 */
.L_x_3844:
[----:B------:R-:W-:Y:S01]  /*1230*/  SHF.L.U32 R14, R6, 0x10, RZ ;  /* 0x00000010060e7819 */ /* 0x000fe200000006ff */
[----:B------:R-:W-:Y:S01]  /*1240*/  BSSY B0, `(.L_x_3853) ;  /* 0x0000044000007945 */ /* 0x000fe20003800000 */
[C---:B------:R-:W-:Y:S02]  /*1250*/  FSETP.GTU.FTZ.AND P0, PT, |R0|.reuse, +INF , PT ;  /* 0x7f8000000000780b */ /* 0x040fe40003f1c200 */
[----:B------:R-:W-:Y:S02]  /*1260*/  FSETP.GEU.FTZ.AND P1, PT, |R3|, |R14|, PT ;  /* 0x4000000e0300720b */ /* 0x000fe40003f3e200 */
[----:B0-----:R-:W-:Y:S02]  /*1270*/  LOP3.LUT R11, R0, 0x80000000, R3, 0xb8, !PT ;  /* 0x80000000000b7812 */ /* 0x001fe400078eb803 */
[----:B------:R-:W-:Y:S02]  /*1280*/  PRMT R6, R6, 0x7632, R6 ;  /* 0x0000763206067816 */ /* 0x000fe40000000006 */
[----:B------:R-:W-:Y:S01]  /*1290*/  FSEL R12, R0, R11, P0 ;  /* 0x0000000b000c7208 */ /* 0x000fe20000000000 */
[----:B------:R-:W-:-:S06]  /*12a0*/  IMAD.MOV.U32 R11, RZ, RZ, R10 ;  /* 0x000000ffff0b7224 */ /* 0x000fcc00078e000a */
        /* <DEDUP_REMOVED lines=24> */
.L_x_3858:
[----:B------:R-:W-:Y:S01]  /*1430*/  FSETP.GEU.FTZ.AND P0, PT, R15, -R0, PT ;  /* 0x800000000f00720b */ /* 0x000fe20003f1e000 */
[----:B------:R-:W-:-:S12]  /*1440*/  FADD.FTZ R18, R18, -1 ;  /* 0xbf80000012127421 */ /* 0x000fd80000010000 */
[----:B------:R-:W-:-:S07]  /*1450*/  @!P0 FADD.FTZ R18, R18, -1 ;  /* 0xbf80000012128421 */ /* 0x000fce0000010000 */
.L_x_3857:
[----:B------:R-:W-:Y:S05]  /*1460*/  BSYNC B1 ;  /* 0x0000000000017941 */ /* 0x000fea0003800000 */
.L_x_3856:
[----:B------:R-:W-:Y:S01]  /*1470*/  FFMA.FTZ R11, -R0, R18, R11 ;  /* 0x00000012000b7223 */ /* 0x000fe2000001010b */
[----:B------:R-:W-:Y:S06]  /*1480*/  BRA `(.L_x_3854) ;  /* 0x00000000007c7947 */ /* 0x000fec0003800000 */
.L_x_3855:
        /* <DEDUP_REMOVED lines=15> */
.L_x_3861:
        /* <DEDUP_REMOVED lines=13> */
.L_x_3860:
[----:B------:R-:W-:Y:S05]  /*1650*/  BSYNC B1 ;  /* 0x0000000000017941 */ /* 0x000fea0003800000 */
.L_x_3859:
[----:B------:R-:W-:-:S04]  /*1660*/  FMUL.FTZ R0, R13, 1.1920928955078125e-07 ;  /* 0x340000000d007820 */ /* 0x000fc80000410000 */
[----:B0-----:R-:W-:-:S07]  /*1670*/  FMUL.FTZ R11, R15, R0 ;  /* 0x000000000f0b7220 */ /* 0x001fce0000410000 */
.L_x_3854:
[----:B------:R-:W-:Y:S05]  /*1680*/  BSYNC B0 ;  /* 0x0000000000007941 */ /* 0x000fea0003800000 */
.L_x_3853:
        /* <DEDUP_REMOVED lines=31> */
.L_x_3867:
[----:B------:R-:W-:Y:S01]  /*1880*/  FSETP.GEU.FTZ.AND P0, PT, R16, -R11, PT ;  /* 0x8000000b1000720b */ /* 0x000fe20003f1e000 */
[----:B------:R-:W-:-:S12]  /*1890*/  FADD.FTZ R13, R13, -1 ;  /* 0xbf8000000d0d7421 */ /* 0x000fd80000010000 */
[----:B------:R-:W-:-:S07]  /*18a0*/  @!P0 FADD.FTZ R13, R13, -1 ;  /* 0xbf8000000d0d8421 */ /* 0x000fce0000010000 */
.L_x_3866:
[----:B------:R-:W-:Y:S05]  /*18b0*/  BSYNC B1 ;  /* 0x0000000000017941 */ /* 0x000fea0003800000 */
.L_x_3865:
[----:B------:R-:W-:Y:S01]  /*18c0*/  FFMA.FTZ R0, -R11, R13, R0 ;  /* 0x0000000d0b007223 */ /* 0x000fe20000010100 */
[----:B------:R-:W-:Y:S06]  /*18d0*/  BRA `(.L_x_3863) ;  /* 0x00000000007c7947 */ /* 0x000fec0003800000 */
.L_x_3864:
        /* <DEDUP_REMOVED lines=15> */
.L_x_3870:
        /* <DEDUP_REMOVED lines=13> */
.L_x_3869:
[----:B------:R-:W-:Y:S05]  /*1aa0*/  BSYNC B1 ;  /* 0x0000000000017941 */ /* 0x000fea0003800000 */
.L_x_3868:
[----:B------:R-:W-:-:S04]  /*1ab0*/  FMUL.FTZ R0, R13, 1.1920928955078125e-07 ;  /* 0x340000000d007820 */ /* 0x000fc80000410000 */
[----:B------:R-:W-:-:S07]  /*1ac0*/  FMUL.FTZ R0, R17, R0 ;  /* 0x0000000011007220 */ /* 0x000fce0000410000 */
.L_x_3863:
[----:B------:R-:W-:Y:S05]  /*1ad0*/  BSYNC B0 ;  /* 0x0000000000007941 */ /* 0x000fea0003800000 */
.L_x_3862:
[----:B------:R-:W-:Y:S01]  /*1ae0*/  SHF.L.U32 R16, R7, 0x10, RZ ;  /* 0x0000001007107819 */ /* 0x000fe200000006ff */
[----:B------:R-:W-:Y:S01]  /*1af0*/  BSSY B0, `(.L_x_3871) ;  /* 0x0000044000007945 */ /* 0x000fe20003800000 */
[C---:B------:R-:W-:Y:S01]  /*1b00*/  FSETP.GTU.FTZ.AND P0, PT, |R0|.reuse, +INF , PT ;  /* 0x7f8000000000780b */ /* 0x040fe20003f1c200 */
[----:B------:R-:W-:Y:S01]  /*1b10*/  IMAD.MOV.U32 R14, RZ, RZ, R10 ;  /* 0x000000ffff0e7224 */ /* 0x000fe200078e000a */
[----:B------:R-:W-:Y:S02]  /*1b20*/  FSETP.GEU.FTZ.AND P1, PT, |R3|, |R16|, PT ;  /* 0x400000100300720b */ /* 0x000fe40003f3e200 */
[C---:B------:R-:W-:Y:S02]  /*1b30*/  LOP3.LUT R13, R0.reuse, 0x80000000, R3, 0xb8, !PT ;  /* 0x80000000000d7812 */ /* 0x040fe400078eb803 */
[----:B0-----:R-:W-:Y:S02]  /*1b40*/  PRMT R11, R7, 0x7632, R11 ;  /* 0x00007632070b7816 */ /* 0x001fe4000000000b */
        /* <DEDUP_REMOVED lines=25> */
.L_x_3876:
[----:B------:R-:W-:Y:S01]  /*1ce0*/  FSETP.GEU.FTZ.AND P0, PT, R15, -R13, PT ;  /* 0x8000000d0f00720b */ /* 0x000fe20003f1e000 */
[----:B------:R-:W-:-:S12]  /*1cf0*/  FADD.FTZ R17, R17, -1 ;  /* 0xbf80000011117421 */ /* 0x000fd80000010000 */
[----:B------:R-:W-:-:S07]  /*1d00*/  @!P0 FADD.FTZ R17, R17, -1 ;  /* 0xbf80000011118421 */ /* 0x000fce0000010000 */
.L_x_3875:
[----:B------:R-:W-:Y:S05]  /*1d10*/  BSYNC B1 ;  /* 0x0000000000017941 */ /* 0x000fea0003800000 */
.L_x_3874:
[----:B------:R-:W-:Y:S01]  /*1d20*/  FFMA.FTZ R14, -R13, R17, R14 ;  /* 0x000000110d0e7223 */ /* 0x000fe2000001010e */
[----:B------:R-:W-:Y:S06]  /*1d30*/  BRA `(.L_x_3872) ;  /* 0x00000000007c7947 */ /* 0x000fec0003800000 */
.L_x_3873:
        /* <DEDUP_REMOVED lines=15> */
.L_x_3879:
        /* <DEDUP_REMOVED lines=13> */
.L_x_3878:
[----:B------:R-:W-:Y:S05]  /*1f00*/  BSYNC B1 ;  /* 0x0000000000017941 */ /* 0x000fea0003800000 */
.L_x_3877:
[----:B------:R-:W-:-:S04]  /*1f10*/  FMUL.FTZ R14, R14, 1.1920928955078125e-07 ;  /* 0x340000000e0e7820 */ /* 0x000fc80000410000 */
[----:B------:R-:W-:-:S07]  /*1f20*/  FMUL.FTZ R14, R13, R14 ;  /* 0x0000000e0d0e7220 */ /* 0x000fce0000410000 */
.L_x_3872:
[----:B------:R-:W-:Y:S05]  /*1f30*/  BSYNC B0 ;  /* 0x0000000000007941 */ /* 0x000fea0003800000 */
.L_x_3871:
        /* <DEDUP_REMOVED lines=31> */
.L_x_3885:
[----:B------:R-:W-:Y:S01]  /*2130*/  FSETP.GEU.FTZ.AND P0, PT, R15, -R11, PT ;  /* 0x8000000b0f00720b */ /* 0x000fe20003f1e000 */
[----:B------:R-:W-:-:S12]  /*2140*/  FADD.FTZ R13, R13, -1 ;  /* 0xbf8000000d0d7421 */ /* 0x000fd80000010000 */
[----:B------:R-:W-:-:S07]  /*2150*/  @!P0 FADD.FTZ R13, R13, -1 ;  /* 0xbf8000000d0d8421 */ /* 0x000fce0000010000 */
.L_x_3884:
[----:B------:R-:W-:Y:S05]  /*2160*/  BSYNC B1 ;  /* 0x0000000000017941 */ /* 0x000fea0003800000 */
.L_x_3883:
[----:B------:R-:W-:Y:S01]  /*2170*/  FFMA.FTZ R0, -R11, R13, R0 ;  /* 0x0000000d0b007223 */ /* 0x000fe20000010100 */
[----:B------:R-:W-:Y:S06]  /*2180*/  BRA `(.L_x_3881) ;  /* 0x00000000007c7947 */ /* 0x000fec0003800000 */
.L_x_3882:
        /* <DEDUP_REMOVED lines=15> */
.L_x_3888:
        /* <DEDUP_REMOVED lines=13> */
.L_x_3887:
[----:B------:R-:W-:Y:S05]  /*2350*/  BSYNC B1 ;  /* 0x0000000000017941 */ /* 0x000fea0003800000 */
.L_x_3886:
[----:B------:R-:W-:-:S04]  /*2360*/  FMUL.FTZ R0, R13, 1.1920928955078125e-07 ;  /* 0x340000000d007820 */ /* 0x000fc80000410000 */
[----:B------:R-:W-:-:S07]  /*2370*/  FMUL.FTZ R0, R17, R0 ;  /* 0x0000000011007220 */ /* 0x000fce0000410000 */
.L_x_3881:
[----:B------:R-:W-:Y:S05]  /*2380*/  BSYNC B0 ;  /* 0x0000000000007941 */ /* 0x000fea0003800000 */
.L_x_3880:
[----:B0-----:R-:W0:Y:S01]  /*2390*/  LDC.64 R14, c[0x0][0x218] ;  /* 0x00008600ff0e7b82 */ /* 0x001e220000000a00 */
[C---:B------:R-:W-:Y:S02]  /*23a0*/  FSETP.GTU.FTZ.AND P0, PT, |R0|.reuse, +INF , PT ;  /* 0x7f8000000000780b */ /* 0x040fe40003f1c200 */
[C---:B------:R-:W-:Y:S02]  /*23b0*/  LOP3.LUT R3, R0.reuse, 0x80000000, R3, 0xb8, !PT ;  /* 0x8000000000037812 */ /* 0x040fe400078eb803 */
        /* <DEDUP_REMOVED lines=9> */
.L_x_3816:
        /* <DEDUP_REMOVED lines=88> */
.L_x_3896:
[----:B------:R-:W-:Y:S01]  /*29d0*/  FSETP.GEU.FTZ.AND P0, PT, R11, -R10, PT ;  /* 0x8000000a0b00720b */ /* 0x000fe20003f1e000 */
[----:B------:R-:W-:-:S12]  /*29e0*/  FADD.FTZ R0, R0, -1 ;  /* 0xbf80000000007421 */ /* 0x000fd80000010000 */
[----:B------:R-:W-:-:S07]  /*29f0*/  @!P0 FADD.FTZ R0, R0, -1 ;  /* 0xbf80000000008421 */ /* 0x000fce0000010000 */
.L_x_3895:
[----:B------:R-:W-:Y:S05]  /*2a00*/  BSYNC B2 ;  /* 0x0000000000027941 */ /* 0x000fea0003800000 */
.L_x_3894:
[----:B------:R-:W-:Y:S01]  /*2a10*/  FFMA.FTZ R7, -R10, R0, R7 ;  /* 0x000000000a077223 */ /* 0x000fe20000010107 */
[----:B------:R-:W-:Y:S06]  /*2a20*/  BRA `(.L_x_3892) ;  /* 0x00000000007c7947 */ /* 0x000fec0003800000 */
.L_x_3893:
        /* <DEDUP_REMOVED lines=15> */
.L_x_3899:
        /* <DEDUP_REMOVED lines=13> */
.L_x_3898:
[----:B------:R-:W-:Y:S05]  /*2bf0*/  BSYNC B2 ;  /* 0x0000000000027941 */ /* 0x000fea0003800000 */
.L_x_3897:
[----:B------:R-:W-:-:S04]  /*2c00*/  FMUL.FTZ R8, R8, 1.1920928955078125e-07 ;  /* 0x3400000008087820 */ /* 0x000fc80000410000 */
[----:B------:R-:W-:-:S07]  /*2c10*/  FMUL.FTZ R7, R7, R8 ;  /* 0x0000000807077220 */ /* 0x000fce0000410000 */
.L_x_3892:
[----:B------:R-:W-:Y:S05]  /*2c20*/  BSYNC B0 ;  /* 0x0000000000007941 */ /* 0x000fea0003800000 */
.L_x_3891:
[C---:B------:R-:W-:Y:S02]  /*2c30*/  FSETP.GTU.FTZ.AND P0, PT, |R7|.reuse, +INF , PT ;  /* 0x7f8000000700780b */ /* 0x040fe40003f1c200 */
[----:B------:R-:W-:-:S04]  /*2c40*/  LOP3.LUT R6, R7, 0x80000000, R6, 0xb8, !PT ;  /* 0x8000000007067812 */ /* 0x000fc800078eb806 */
[----:B------:R-:W-:-:S04]  /*2c50*/  FSEL R6, R7, R6, P0 ;  /* 0x0000000607067208 */ /* 0x000fc80000000000 */
[----:B------:R-:W-:-:S07]  /*2c60*/  F2FP.BF16.F32.PACK_AB R6, RZ, R6 ;  /* 0x00000006ff06723e */ /* 0x000fce00000010ff */
.L_x_3890:
[----:B------:R-:W-:Y:S05]  /*2c70*/  BSYNC B1 ;  /* 0x0000000000017941 */ /* 0x000fea0003800000 */
.L_x_3889:
        /* <DEDUP_REMOVED lines=33> */
.L_x_3907:
[----:B------:R-:W-:Y:S01]  /*2e90*/  FSETP.GEU.FTZ.AND P0, PT, R13, -R12, PT ;  /* 0x8000000c0d00720b */ /* 0x000fe20003f1e000 */
[----:B------:R-:W-:-:S12]  /*2ea0*/  FADD.FTZ R0, R0, -1 ;  /* 0xbf80000000007421 */ /* 0x000fd80000010000 */
[----:B------:R-:W-:-:S07]  /*2eb0*/  @!P0 FADD.FTZ R0, R0, -1 ;  /* 0xbf80000000008421 */ /* 0x000fce0000010000 */
.L_x_3906:
[----:B------:R-:W-:Y:S05]  /*2ec0*/  BSYNC B2 ;  /* 0x0000000000027941 */ /* 0x000fea0003800000 */
.L_x_3905:
[----:B------:R-:W-:Y:S01]  /*2ed0*/  FFMA.FTZ R9, -R12, R0, R9 ;  /* 0x000000000c097223 */ /* 0x000fe20000010109 */
[----:B------:R-:W-:Y:S06]  /*2ee0*/  BRA `(.L_x_3903) ;  /* 0x00000000007c7947 */ /* 0x000fec0003800000 */
.L_x_3904:
        /* <DEDUP_REMOVED lines=15> */
.L_x_3910:
        /* <DEDUP_REMOVED lines=13> */
.L_x_3909:
[----:B------:R-:W-:Y:S05]  /*30b0*/  BSYNC B2 ;  /* 0x0000000000027941 */ /* 0x000fea0003800000 */
.L_x_3908:
[----:B------:R-:W-:-:S04]  /*30c0*/  FMUL.FTZ R0, R11, 1.1920928955078125e-07 ;  /* 0x340000000b007820 */ /* 0x000fc80000410000 */
[----:B------:R-:W-:-:S07]  /*30d0*/  FMUL.FTZ R9, R9, R0 ;  /* 0x0000000009097220 */ /* 0x000fce0000410000 */
.L_x_3903:
[----:B------:R-:W-:Y:S05]  /*30e0*/  BSYNC B0 ;  /* 0x0000000000007941 */ /* 0x000fea0003800000 */
.L_x_3902:
[C---:B------:R-:W-:Y:S02]  /*30f0*/  FSETP.GTU.FTZ.AND P0, PT, |R9|.reuse, +INF , PT ;  /* 0x7f8000000900780b */ /* 0x040fe40003f1c200 */
[----:B------:R-:W-:-:S04]  /*3100*/  LOP3.LUT R8, R9, 0x80000000, R8, 0xb8, !PT ;  /* 0x8000000009087812 */ /* 0x000fc800078eb808 */
[----:B------:R-:W-:-:S04]  /*3110*/  FSEL R8, R9, R8, P0 ;  /* 0x0000000809087208 */ /* 0x000fc80000000000 */
[----:B------:R-:W-:-:S07]  /*3120*/  F2FP.BF16.F32.PACK_AB R8, RZ, R8 ;  /* 0x00000008ff08723e */ /* 0x000fce00000010ff */
.L_x_3901:
[----:B------:R-:W-:Y:S05]  /*3130*/  BSYNC B1 ;  /* 0x0000000000017941 */ /* 0x000fea0003800000 */
.L_x_3900:
[----:B------:R-:W-:Y:S01]  /*3140*/  VIADD R9, R5, 0x100 ;  /* 0x0000010005097836 */ /* 0x000fe20000000000 */
[----:B------:R-:W-:Y:S04]  /*3150*/  BSSY B1, `(.L_x_3911) ;  /* 0x000004a000017945 */ /* 0x000fe80003800000 */
[----:B------:R-:W-:-:S13]  /*3160*/  ISETP.GE.AND P0, PT, R9, R4, PT ;  /* 0x000000040900720c */ /* 0x000fda0003f06270 */
[----:B------:R-:W-:Y:S05]  /*3170*/  @P0 BRA `(.L_x_3912) ;  /* 0x00000004001c0947 */ /* 0x000fea0003800000 */
[----:B------:R-:W-:Y:S01]  /*3180*/  IMAD.U32 R9, R3, 0x10000, RZ ;  /* 0x0001000003097824 */ /* 0x000fe200078e00ff */
[----:B-----5:R-:W-:Y:S01]  /*3190*/  SHF.L.U32 R22, R22, 0x10, RZ ;  /* 0x0000001016167819 */ /* 0x020fe200000006ff */
        /* <DEDUP_REMOVED lines=27> */
.L_x_3918:
[----:B------:R-:W-:Y:S01]  /*3350*/  FSETP.GEU.FTZ.AND P0, PT, R11, -R15, PT ;  /* 0x8000000f0b00720b */ /* 0x000fe20003f1e000 */
[----:B------:R-:W-:-:S12]  /*3360*/  FADD.FTZ R13, R13, -1 ;  /* 0xbf8000000d0d7421 */ /* 0x000fd80000010000 */
[----:B------:R-:W-:-:S07]  /*3370*/  @!P0 FADD.FTZ R13, R13, -1 ;  /* 0xbf8000000d0d8421 */ /* 0x000fce0000010000 */
.L_x_3917:
[----:B------:R-:W-:Y:S05]  /*3380*/  BSYNC B2 ;  /* 0x0000000000027941 */ /* 0x000fea0003800000 */
.L_x_3916:
[----:B------:R-:W-:Y:S01]  /*3390*/  FFMA.FTZ R10, -R15, R13, R10 ;  /* 0x0000000d0f0a7223 */ /* 0x000fe2000001010a */
[----:B------:R-:W-:Y:S06]  /*33a0*/  BRA `(.L_x_3914) ;  /* 0x00000000007c7947 */ /* 0x000fec0003800000 */
.L_x_3915:
        /* <DEDUP_REMOVED lines=15> */
.L_x_3921:
        /* <DEDUP_REMOVED lines=13> */
.L_x_3920:
[----:B------:R-:W-:Y:S05]  /*3570*/  BSYNC B2 ;  /* 0x0000000000027941 */ /* 0x000fea0003800000 */
.L_x_3919:
[----:B0-----:R-:W-:-:S04]  /*3580*/  FMUL.FTZ R11, R12, 1.1920928955078125e-07 ;  /* 0x340000000c0b7820 */ /* 0x001fc80000410000 */
[----:B------:R-:W-:-:S07]  /*3590*/  FMUL.FTZ R10, R10, R11 ;  /* 0x0000000b0a0a7220 */ /* 0x000fce0000410000 */
.L_x_3914:
[----:B------:R-:W-:Y:S05]  /*35a0*/  BSYNC B0 ;  /* 0x0000000000007941 */ /* 0x000fea0003800000 */
.L_x_3913:
[C---:B------:R-:W-:Y:S02]  /*35b0*/  FSETP.GTU.FTZ.AND P0, PT, |R10|.reuse, +INF , PT ;  /* 0x7f8000000a00780b */ /* 0x040fe40003f1c200 */
[----:B------:R-:W-:-:S04]  /*35c0*/  LOP3.LUT R9, R10, 0x80000000, R9, 0xb8, !PT ;  /* 0x800000000a097812 */ /* 0x000fc800078eb809 */
[----:B------:R-:W-:-:S04]  /*35d0*/  FSEL R9, R10, R9, P0 ;  /* 0x000000090a097208 */ /* 0x000fc80000000000 */
[----:B------:R-:W-:-:S07]  /*35e0*/  F2FP.BF16.F32.PACK_AB R9, RZ, R9 ;  /* 0x00000009ff09723e */ /* 0x000fce00000010ff */
.L_x_3912:
[----:B------:R-:W-:Y:S05]  /*35f0*/  BSYNC B1 ;  /* 0x0000000000017941 */ /* 0x000fea0003800000 */
.L_x_3911:
[----:B------:R-:W-:Y:S01]  /*3600*/  IADD3 R11, R5, 0x180, RZ ;  /* 0x00000180050b7810 */ /* 0x000fe20007ffe0ff */
[----:B------:R-:W-:Y:S03]  /*3610*/  BSSY B1, `(.L_x_3922) ;  /* 0x000004a000017945 */ /* 0x000fe60003800000 */
[----:B------:R-:W-:-:S13]  /*3620*/  ISETP.GE.AND P0, PT, R11, R4, PT ;  /* 0x000000040b00720c */ /* 0x000fda0003f06270 */
[----:B------:R-:W-:Y:S05]  /*3630*/  @P0 BRA `(.L_x_3923) ;  /* 0x00000004001c0947 */ /* 0x000fea0003800000 */
        /* <DEDUP_REMOVED lines=29> */
.L_x_3929:
[----:B------:R-:W-:Y:S01]  /*3810*/  FSETP.GEU.FTZ.AND P0, PT, R15, -R14, PT ;  /* 0x8000000e0f00720b */ /* 0x000fe20003f1e000 */
[----:B------:R-:W-:-:S12]  /*3820*/  FADD.FTZ R0, R0, -1 ;  /* 0xbf80000000007421 */ /* 0x000fd80000010000 */
[----:B------:R-:W-:-:S07]  /*3830*/  @!P0 FADD.FTZ R0, R0, -1 ;  /* 0xbf80000000008421 */ /* 0x000fce0000010000 */
.L_x_3928:
[----:B------:R-:W-:Y:S05]  /*3840*/  BSYNC B2 ;  /* 0x0000000000027941 */ /* 0x000fea0003800000 */
.L_x_3927:
[----:B------:R-:W-:Y:S01]  /*3850*/  FFMA.FTZ R11, -R14, R0, R11 ;  /* 0x000000000e0b7223 */ /* 0x000fe2000001010b */
[----:B------:R-:W-:Y:S06]  /*3860*/  BRA `(.L_x_3925) ;  /* 0x00000000007c7947 */ /* 0x000fec0003800000 */
.L_x_3926:
        /* <DEDUP_REMOVED lines=15> */
.L_x_3932:
        /* <DEDUP_REMOVED lines=13> */
.L_x_3931:
[----:B------:R-:W-:Y:S05]  /*3a30*/  BSYNC B2 ;  /* 0x0000000000027941 */ /* 0x000fea0003800000 */
.L_x_3930:
[----:B------:R-:W-:-:S04]  /*3a40*/  FMUL.FTZ R0, R13, 1.1920928955078125e-07 ;  /* 0x340000000d007820 */ /* 0x000fc80000410000 */
[----:B------:R-:W-:-:S07]  /*3a50*/  FMUL.FTZ R11, R11, R0 ;  /* 0x000000000b0b7220 */ /* 0x000fce0000410000 */
.L_x_3925:
[----:B------:R-:W-:Y:S05]  /*3a60*/  BSYNC B0 ;  /* 0x0000000000007941 */ /* 0x000fea0003800000 */
.L_x_3924:
[C---:B------:R-:W-:Y:S02]  /*3a70*/  FSETP.GTU.FTZ.AND P0, PT, |R11|.reuse, +INF , PT ;  /* 0x7f8000000b00780b */ /* 0x040fe40003f1c200 */
[----:B------:R-:W-:-:S04]  /*3a80*/  LOP3.LUT R10, R11, 0x80000000, R10, 0xb8, !PT ;  /* 0x800000000b0a7812 */ /* 0x000fc800078eb80a */
[----:B------:R-:W-:-:S04]  /*3a90*/  FSEL R10, R11, R10, P0 ;  /* 0x0000000a0b0a7208 */ /* 0x000fc80000000000 */
[----:B------:R-:W-:-:S07]  /*3aa0*/  F2FP.BF16.F32.PACK_AB R10, RZ, R10 ;  /* 0x0000000aff0a723e */ /* 0x000fce00000010ff */
.L_x_3923:
[----:B------:R-:W-:Y:S05]  /*3ab0*/  BSYNC B1 ;  /* 0x0000000000017941 */ /* 0x000fea0003800000 */
.L_x_3922:
        /* <DEDUP_REMOVED lines=33> */
.L_x_3940:
[----:B------:R-:W-:Y:S01]  /*3cd0*/  FSETP.GEU.FTZ.AND P0, PT, R13, -R17, PT ;  /* 0x800000110d00720b */ /* 0x000fe20003f1e000 */
[----:B------:R-:W-:-:S12]  /*3ce0*/  FADD.FTZ R15, R15, -1 ;  /* 0xbf8000000f0f7421 */ /* 0x000fd80000010000 */
[----:B------:R-:W-:-:S07]  /*3cf0*/  @!P0 FADD.FTZ R15, R15, -1 ;  /* 0xbf8000000f0f8421 */ /* 0x000fce0000010000 */
.L_x_3939:
[----:B------:R-:W-:Y:S05]  /*3d00*/  BSYNC B2 ;  /* 0x0000000000027941 */ /* 0x000fea0003800000 */
.L_x_3938:
[----:B------:R-:W-:Y:S01]  /*3d10*/  FFMA.FTZ R12, -R17, R15, R12 ;  /* 0x0000000f110c7223 */ /* 0x000fe2000001010c */
[----:B------:R-:W-:Y:S06]  /*3d20*/  BRA `(.L_x_3936) ;  /* 0x00000000007c7947 */ /* 0x000fec0003800000 */
.L_x_3937:
        /* <DEDUP_REMOVED lines=15> */
.L_x_3943:
        /* <DEDUP_REMOVED lines=13> */
.L_x_3942:
[----:B------:R-:W-:Y:S05]  /*3ef0*/  BSYNC B2 ;  /* 0x0000000000027941 */ /* 0x000fea0003800000 */
.L_x_3941:
[----:B0-----:R-:W-:-:S04]  /*3f00*/  FMUL.FTZ R13, R14, 1.1920928955078125e-07 ;  /* 0x340000000e0d7820 */ /* 0x001fc80000410000 */
[----:B------:R-:W-:-:S07]  /*3f10*/  FMUL.FTZ R12, R12, R13 ;  /* 0x0000000d0c0c7220 */ /* 0x000fce0000410000 */
.L_x_3936:
[----:B------:R-:W-:Y:S05]  /*3f20*/  BSYNC B0 ;  /* 0x0000000000007941 */ /* 0x000fea0003800000 */
.L_x_3935:
[C---:B------:R-:W-:Y:S02]  /*3f30*/  FSETP.GTU.FTZ.AND P0, PT, |R12|.reuse, +INF , PT ;  /* 0x7f8000000c00780b */ /* 0x040fe40003f1c200 */
[----:B------:R-:W-:-:S04]  /*3f40*/  LOP3.LUT R11, R12, 0x80000000, R11, 0xb8, !PT ;  /* 0x800000000c0b7812 */ /* 0x000fc800078eb80b */
[----:B------:R-:W-:-:S04]  /*3f50*/  FSEL R11, R12, R11, P0 ;  /* 0x0000000b0c0b7208 */ /* 0x000fc80000000000 */
[----:B------:R-:W-:-:S07]  /*3f60*/  F2FP.BF16.F32.PACK_AB R11, RZ, R11 ;  /* 0x0000000bff0b723e */ /* 0x000fce00000010ff */
.L_x_3934:
[----:B------:R-:W-:Y:S05]  /*3f70*/  BSYNC B1 ;  /* 0x0000000000017941 */ /* 0x000fea0003800000 */
.L_x_3933:
[----:B------:R-:W-:Y:S01]  /*3f80*/  VIADD R13, R5, 0x280 ;  /* 0x00000280050d7836 */ /* 0x000fe20000000000 */
[----:B------:R-:W-:Y:S04]  /*3f90*/  BSSY B1, `(.L_x_3944) ;  /* 0x000004a000017945 */ /* 0x000fe80003800000 */
[----:B------:R-:W-:-:S13]  /*3fa0*/  ISETP.GE.AND P0, PT, R13, R4, PT ;  /* 0x000000040d00720c */ /* 0x000fda0003f06270 */
[----:B------:R-:W-:Y:S05]  /*3fb0*/  @P0 BRA `(.L_x_3945) ;  /* 0x00000004001c0947 */ /* 0x000fea0003800000 */
[----:B0-----:R-:W-:Y:S01]  /*3fc0*/  IMAD.U32 R12, R3, 0x10000, RZ ;  /* 0x00010000030c7824 */ /* 0x001fe200078e00ff */
        /* <DEDUP_REMOVED lines=28> */
.L_x_3951:
[----:B------:R-:W-:Y:S01]  /*4190*/  FSETP.GEU.FTZ.AND P0, PT, R15, -R20, PT ;  /* 0x800000140f00720b */ /* 0x000fe20003f1e000 */
[----:B------:R-:W-:-:S12]  /*41a0*/  FADD.FTZ R0, R0, -1 ;  /* 0xbf80000000007421 */ /* 0x000fd80000010000 */
[----:B------:R-:W-:-:S07]  /*41b0*/  @!P0 FADD.FTZ R0, R0, -1 ;  /* 0xbf80000000008421 */ /* 0x000fce0000010000 */
.L_x_3950:
[----:B------:R-:W-:Y:S05]  /*41c0*/  BSYNC B2 ;  /* 0x0000000000027941 */ /* 0x000fea0003800000 */
.L_x_3949:
[----:B------:R-:W-:Y:S01]  /*41d0*/  FFMA.FTZ R13, -R20, R0, R13 ;  /* 0x00000000140d7223 */ /* 0x000fe2000001010d */
[----:B------:R-:W-:Y:S06]  /*41e0*/  BRA `(.L_x_3947) ;  /* 0x00000000007c7947 */ /* 0x000fec0003800000 */
.L_x_3948:
        /* <DEDUP_REMOVED lines=15> */
.L_x_3954:
        /* <DEDUP_REMOVED lines=13> */
.L_x_3953:
[----:B------:R-:W-:Y:S05]  /*43b0*/  BSYNC B2 ;  /* 0x0000000000027941 */ /* 0x000fea0003800000 */
.L_x_3952:
[----:B------:R-:W-:-:S04]  /*43c0*/  FMUL.FTZ R0, R15, 1.1920928955078125e-07 ;  /* 0x340000000f007820 */ /* 0x000fc80000410000 */
[----:B------:R-:W-:-:S07]  /*43d0*/  FMUL.FTZ R13, R13, R0 ;  /* 0x000000000d0d7220 */ /* 0x000fce0000410000 */
.L_x_3947:
[----:B------:R-:W-:Y:S05]  /*43e0*/  BSYNC B0 ;  /* 0x0000000000007941 */ /* 0x000fea0003800000 */
.L_x_3946:
[C---:B------:R-:W-:Y:S02]  /*43f0*/  FSETP.GTU.FTZ.AND P0, PT, |R13|.reuse, +INF , PT ;  /* 0x7f8000000d00780b */ /* 0x040fe40003f1c200 */
[----:B------:R-:W-:-:S04]  /*4400*/  LOP3.LUT R12, R13, 0x80000000, R12, 0xb8, !PT ;  /* 0x800000000d0c7812 */ /* 0x000fc800078eb80c */
[----:B------:R-:W-:-:S04]  /*4410*/  FSEL R12, R13, R12, P0 ;  /* 0x0000000c0d0c7208 */ /* 0x000fc80000000000 */
[----:B------:R-:W-:-:S07]  /*4420*/  F2FP.BF16.F32.PACK_AB R12, RZ, R12 ;  /* 0x0000000cff0c723e */ /* 0x000fce00000010ff */
.L_x_3945:
[----:B------:R-:W-:Y:S05]  /*4430*/  BSYNC B1 ;  /* 0x0000000000017941 */ /* 0x000fea0003800000 */
.L_x_3944:
[----:B------:R-:W-:Y:S01]  /*4440*/  IADD3 R13, R5, 0x300, RZ ;  /* 0x00000300050d7810 */ /* 0x000fe20007ffe0ff */
[----:B------:R-:W-:Y:S03]  /*4450*/  BSSY B1, `(.L_x_3955) ;  /* 0x000004a000017945 */ /* 0x000fe60003800000 */
[----:B------:R-:W-:-:S13]  /*4460*/  ISETP.GE.AND P0, PT, R13, R4, PT ;  /* 0x000000040d00720c */ /* 0x000fda0003f06270 */
[----:B------:R-:W-:Y:S05]  /*4470*/  @P0 BRA `(.L_x_3956) ;  /* 0x00000004001c0947 */ /* 0x000fea0003800000 */
[----:B-----5:R-:W-:Y:S01]  /*4480*/  IMAD.U32 R18, R18, 0x10000, RZ ;  /* 0x0001000012127824 */ /* 0x020fe200078e00ff */
        /* <DEDUP_REMOVED lines=28> */
.L_x_3962:
[----:B------:R-:W-:Y:S01]  /*4650*/  FSETP.GEU.FTZ.AND P0, PT, R15, -R19, PT ;  /* 0x800000130f00720b */ /* 0x000fe20003f1e000 */
[----:B------:R-:W-:-:S12]  /*4660*/  FADD.FTZ R17, R17, -1 ;  /* 0xbf80000011117421 */ /* 0x000fd80000010000 */
[----:B------:R-:W-:-:S07]  /*4670*/  @!P0 FADD.FTZ R17, R17, -1 ;  /* 0xbf80000011118421 */ /* 0x000fce0000010000 */
.L_x_3961:
[----:B------:R-:W-:Y:S05]  /*4680*/  BSYNC B2 ;  /* 0x0000000000027941 */ /* 0x000fea0003800000 */
.L_x_3960:
[----:B------:R-:W-:Y:S01]  /*4690*/  FFMA.FTZ R14, -R19, R17, R14 ;  /* 0x00000011130e7223 */ /* 0x000fe2000001010e */
[----:B------:R-:W-:Y:S06]  /*46a0*/  BRA `(.L_x_3958) ;  /* 0x00000000007c7947 */ /* 0x000fec0003800000 */
.L_x_3959:
        /* <DEDUP_REMOVED lines=15> */
.L_x_3965:
        /* <DEDUP_REMOVED lines=13> */
.L_x_3964:
[----:B------:R-:W-:Y:S05]  /*4870*/  BSYNC B2 ;  /* 0x0000000000027941 */ /* 0x000fea0003800000 */
.L_x_3963:
[----:B------:R-:W-:-:S04]  /*4880*/  FMUL.FTZ R17, R17, 1.1920928955078125e-07 ;  /* 0x3400000011117820 */ /* 0x000fc80000410000 */
[----:B------:R-:W-:-:S07]  /*4890*/  FMUL.FTZ R14, R14, R17 ;  /* 0x000000110e0e7220 */ /* 0x000fce0000410000 */
.L_x_3958:
[----:B------:R-:W-:Y:S05]  /*48a0*/  BSYNC B0 ;  /* 0x0000000000007941 */ /* 0x000fea0003800000 */
.L_x_3957:
[C---:B------:R-:W-:Y:S02]  /*48b0*/  FSETP.GTU.FTZ.AND P0, PT, |R14|.reuse, +INF , PT ;  /* 0x7f8000000e00780b */ /* 0x040fe40003f1c200 */
[----:B------:R-:W-:-:S04]  /*48c0*/  LOP3.LUT R13, R14, 0x80000000, R13, 0xb8, !PT ;  /* 0x800000000e0d7812 */ /* 0x000fc800078eb80d */
[----:B------:R-:W-:-:S04]  /*48d0*/  FSEL R13, R14, R13, P0 ;  /* 0x0000000d0e0d7208 */ /* 0x000fc80000000000 */
[----:B------:R-:W-:-:S07]  /*48e0*/  F2FP.BF16.F32.PACK_AB R13, RZ, R13 ;  /* 0x0000000dff0d723e */ /* 0x000fce00000010ff */
.L_x_3956:
[----:B------:R-:W-:Y:S05]  /*48f0*/  BSYNC B1 ;  /* 0x0000000000017941 */ /* 0x000fea0003800000 */
.L_x_3955:
[----:B0-----:R-:W-:Y:S01]  /*4900*/  VIADD R15, R5, 0x380 ;  /* 0x00000380050f7836 */ /* 0x001fe20000000000 */
[----:B------:R-:W-:Y:S04]  /*4910*/  BSSY B1, `(.L_x_3966) ;  /* 0x000004a000017945 */ /* 0x000fe80003800000 */
[----:B------:R-:W-:-:S13]  /*4920*/  ISETP.GE.AND P0, PT, R15, R4, PT ;  /* 0x000000040f00720c */ /* 0x000fda0003f06270 */
[----:B------:R-:W-:Y:S05]  /*4930*/  @P0 BRA `(.L_x_3967) ;  /* 0x00000004001c0947 */ /* 0x000fea0003800000 */
[----:B------:R-:W-:Y:S01]  /*4940*/  IMAD.U32 R3, R3, 0x10000, RZ ;  /* 0x0001000003037824 */ /* 0x000fe200078e00ff */
        /* <DEDUP_REMOVED lines=28> */
.L_x_3973:
[----:B------:R-:W-:Y:S01]  /*4b10*/  FSETP.GEU.FTZ.AND P0, PT, R15, -R19, PT ;  /* 0x800000130f00720b */ /* 0x000fe20003f1e000 */
[----:B------:R-:W-:-:S12]  /*4b20*/  FADD.FTZ R17, R17, -1 ;  /* 0xbf80000011117421 */ /* 0x000fd80000010000 */
[----:B------:R-:W-:-:S07]  /*4b30*/  @!P0 FADD.FTZ R17, R17, -1 ;  /* 0xbf80000011118421 */ /* 0x000fce0000010000 */
.L_x_3972:
[----:B------:R-:W-:Y:S05]  /*4b40*/  BSYNC B2 ;  /* 0x0000000000027941 */ /* 0x000fea0003800000 */
.L_x_3971:
[----:B------:R-:W-:Y:S01]  /*4b50*/  FFMA.FTZ R14, -R19, R17, R14 ;  /* 0x00000011130e7223 */ /* 0x000fe2000001010e */
[----:B------:R-:W-:Y:S06]  /*4b60*/  BRA `(.L_x_3969) ;  /* 0x00000000007c7947 */ /* 0x000fec0003800000 */
.L_x_3970:
        /* <DEDUP_REMOVED lines=15> */
.L_x_3976:
        /* <DEDUP_REMOVED lines=13> */
.L_x_3975:
[----:B------:R-:W-:Y:S05]  /*4d30*/  BSYNC B2 ;  /* 0x0000000000027941 */ /* 0x000fea0003800000 */
.L_x_3974:
[----:B------:R-:W-:-:S04]  /*4d40*/  FMUL.FTZ R15, R15, 1.1920928955078125e-07 ;  /* 0x340000000f0f7820 */ /* 0x000fc80000410000 */
[----:B------:R-:W-:-:S07]  /*4d50*/  FMUL.FTZ R14, R14, R15 ;  /* 0x0000000f0e0e7220 */ /* 0x000fce0000410000 */
.L_x_3969:
[----:B------:R-:W-:Y:S05]  /*4d60*/  BSYNC B0 ;  /* 0x0000000000007941 */ /* 0x000fea0003800000 */
.L_x_3968:
[C---:B------:R-:W-:Y:S02]  /*4d70*/  FSETP.GTU.FTZ.AND P0, PT, |R14|.reuse, +INF , PT ;  /* 0x7f8000000e00780b */ /* 0x040fe40003f1c200 */
[----:B------:R-:W-:-:S04]  /*4d80*/  LOP3.LUT R3, R14, 0x80000000, R3, 0xb8, !PT ;  /* 0x800000000e037812 */ /* 0x000fc800078eb803 */
[----:B------:R-:W-:-:S04]  /*4d90*/  FSEL R0, R14, R3, P0 ;  /* 0x000000030e007208 */ /* 0x000fc80000000000 */
[----:B------:R-:W-:-:S07]  /*4da0*/  F2FP.BF16.F32.PACK_AB R0, RZ, R0 ;  /* 0x00000000ff00723e */ /* 0x000fce00000010ff */
.L_x_3967:
[----:B------:R-:W-:Y:S05]  /*4db0*/  BSYNC B1 ;  /* 0x0000000000017941 */ /* 0x000fea0003800000 */
.L_x_3966:
[----:B------:R-:W-:Y:S01]  /*4dc0*/  ISETP.GE.AND P0, PT, R5, R4, PT ;  /* 0x000000040500720c */ /* 0x000fe20003f06270 */
[----:B------:R-:W-:Y:S04]  /*4dd0*/  BSSY B0, `(.L_x_3977) ;  /* 0x0000033000007945 */ /* 0x000fe80003800000 */
[----:B------:R-:W-:Y:S08]  /*4de0*/  BSSY B1, `(.L_x_3978) ;  /* 0x000002b000017945 */ /* 0x000ff00003800000 */
[----:B------:R-:W-:Y:S05]  /*4df0*/  @P0 BRA `(.L_x_3979) ;  /* 0x0000000000300947 */ /* 0x000fea0003800000 */
[----:B------:R-:W1:Y:S01]  /*4e00*/  LDC.64 R14, c[0x0][0x218] ;  /* 0x00008600ff0e7b82 */ /* 0x000e620000000a00 */
[----:B------:R-:W-:-:S04]  /*4e10*/  IMAD.IADD R5, R2, 0x1, R5 ;  /* 0x0000000102057824 */ /* 0x000fc800078e0205 */
[----:B-1----:R-:W-:Y:S01]  /*4e20*/  IMAD.WIDE.U32 R14, R5, 0x2, R14 ;  /* 0x00000002050e7825 */ /* 0x002fe200078e000e */
[----:B------:R-:W-:-:S04]  /*4e30*/  MOV R5, R7 ;  /* 0x0000000700057202 */ /* 0x000fc80000000f00 */
[----:B------:R1:W-:Y:S01]  /*4e40*/  STG.E.U16 desc[UR4][R14.64], R6 ;  /* 0x000000060e007986 */ /* 0x0003e2000c101504 */
[----:B------:R-:W-:-:S13]  /*4e50*/  ISETP.GE.AND P0, PT, R5, R4, PT ;  /* 0x000000040500720c */ /* 0x000fda0003f06270 */
[----:B-1----:R-:W-:Y:S05]  /*4e60*/  @P0 BRA `(.L_x_3980) ;  /* 0x0000000000300947 */ /* 0x002fea0003800000 */
[----:B------:R-:W1:Y:S01]  /*4e70*/  LDC.64 R6, c[0x0][0x218] ;  /* 0x00008600ff067b82 */ /* 0x000e620000000a00 */
[----:B------:R-:W-:Y:S02]  /*4e80*/  IMAD.IADD R3, R2, 0x1, R5 ;  /* 0x0000000102037824 */ /* 0x000fe400078e0205 */
[----:B------:R-:W-:Y:S02]  /*4e90*/  VIADD R5, R5, 0x80 ;  /* 0x0000008005057836 */ /* 0x000fe40000000000 */
[----:B-1----:R-:W-:-:S05]  /*4ea0*/  IMAD.WIDE.U32 R6, R3, 0x2, R6 ;  /* 0x0000000203067825 */ /* 0x002fca00078e0006 */
[----:B------:R1:W-:Y:S02]  /*4eb0*/  STG.E.U16 desc[UR4][R6.64], R8 ;  /* 0x0000000806007986 */ /* 0x0003e4000c101504 */
.L_x_3979:
[----:B------:R-:W-:-:S13]  /*4ec0*/  ISETP.GE.AND P0, PT, R5, R4, PT ;  /* 0x000000040500720c */ /* 0x000fda0003f06270 */
[----:B------:R-:W-:Y:S05]  /*4ed0*/  @P0 BRA `(.L_x_3981) ;  /* 0x0000000000300947 */ /* 0x000fea0003800000 */
[----:B-1----:R-:W1:Y:S01]  /*4ee0*/  LDC.64 R6, c[0x0][0x218] ;  /* 0x00008600ff067b82 */ /* 0x002e620000000a00 */
[----:B------:R-:W-:Y:S01]  /*4ef0*/  IADD3 R3, R2, R5, RZ ;  /* 0x0000000502037210 */ /* 0x000fe20007ffe0ff */
[----:B------:R-:W-:-:S04]  /*4f00*/  VIADD R5, R5, 0x80 ;  /* 0x0000008005057836 */ /* 0x000fc80000000000 */
[----:B-1----:R-:W-:-:S05]  /*4f10*/  IMAD.WIDE.U32 R6, R3, 0x2, R6 ;  /* 0x0000000203067825 */ /* 0x002fca00078e0006 */
[----:B------:R1:W-:Y:S02]  /*4f20*/  STG.E.U16 desc[UR4][R6.64], R9 ;  /* 0x0000000906007986 */ /* 0x0003e4000c101504 */
.L_x_3980:
[----:B------:R-:W-:-:S13]  /*4f30*/  ISETP.GE.AND P0, PT, R5, R4, PT ;  /* 0x000000040500720c */ /* 0x000fda0003f06270 */
[----:B------:R-:W-:Y:S05]  /*4f40*/  @P0 BRA `(.L_x_3982) ;  /* 0x0000000000300947 */ /* 0x000fea0003800000 */
[----:B-1----:R-:W1:Y:S01]  /*4f50*/  LDC.64 R6, c[0x0][0x218] ;  /* 0x00008600ff067b82 */ /* 0x002e620000000a00 */
[----:B------:R-:W-:Y:S01]  /*4f60*/  IMAD.IADD R3, R2, 0x1, R5 ;  /* 0x0000000102037824 */ /* 0x000fe200078e0205 */
[----:B------:R-:W-:-:S03]  /*4f70*/  IADD3 R5, R5, 0x80, RZ ;  /* 0x0000008005057810 */ /* 0x000fc60007ffe0ff */
[----:B-1----:R-:W-:-:S05]  /*4f80*/  IMAD.WIDE.U32 R6, R3, 0x2, R6 ;  /* 0x0000000203067825 */ /* 0x002fca00078e0006 */
[----:B------:R2:W-:Y:S02]  /*4f90*/  STG.E.U16 desc[UR4][R6.64], R10 ;  /* 0x0000000a06007986 */ /* 0x0005e4000c101504 */
.L_x_3981:
[----:B------:R-:W-:-:S13]  /*4fa0*/  ISETP.GE.AND P0, PT, R5, R4, PT ;  /* 0x000000040500720c */ /* 0x000fda0003f06270 */
[----:B------:R-:W-:Y:S05]  /*4fb0*/  @P0 BRA `(.L_x_3983) ;  /* 0x0000000000340947 */ /* 0x000fea0003800000 */
[----:B-12---:R-:W1:Y:S01]  /*4fc0*/  LDC.64 R6, c[0x0][0x218] ;  /* 0x00008600ff067b82 */ /* 0x006e620000000a00 */
[----:B------:R-:W-:Y:S02]  /*4fd0*/  IMAD.IADD R3, R2, 0x1, R5 ;  /* 0x0000000102037824 */ /* 0x000fe400078e0205 */
[----:B------:R-:W-:Y:S02]  /*4fe0*/  VIADD R5, R5, 0x80 ;  /* 0x0000008005057836 */ /* 0x000fe40000000000 */
[----:B-1----:R-:W-:-:S05]  /*4ff0*/  IMAD.WIDE.U32 R6, R3, 0x2, R6 ;  /* 0x0000000203067825 */ /* 0x002fca00078e0006 */
[----:B------:R2:W-:Y:S02]  /*5000*/  STG.E.U16 desc[UR4][R6.64], R11 ;  /* 0x0000000b06007986 */ /* 0x0005e4000c101504 */
.L_x_3982:
        /* <DEDUP_REMOVED lines=8> */
.L_x_3983:
[----:B------:R-:W-:Y:S05]  /*5090*/  BSYNC B1 ;  /* 0x0000000000017941 */ /* 0x000fea0003800000 */
.L_x_3978:
[----:B------:R-:W-:-:S13]  /*50a0*/  ISETP.GE.AND P0, PT, R5, R4, PT ;  /* 0x000000040500720c */ /* 0x000fda0003f06270 */
[----:B-123--:R-:W1:Y:S01]  /*50b0*/  @!P0 LDC.64 R6, c[0x0][0x218] ;  /* 0x00008600ff068b82 */ /* 0x00ee620000000a00 */
[----:B------:R-:W-:Y:S01]  /*50c0*/  @!P0 IMAD.IADD R3, R2, 0x1, R5 ;  /* 0x0000000102038824 */ /* 0x000fe200078e0205 */
[----:B------:R-:W-:-:S03]  /*50d0*/  @!P0 IADD3 R5, R5, 0x80, RZ ;  /* 0x0000008005058810 */ /* 0x000fc60007ffe0ff */
[----:B-1----:R-:W-:-:S05]  /*50e0*/  @!P0 IMAD.WIDE.U32 R6, R3, 0x2, R6 ;  /* 0x0000000203068825 */ /* 0x002fca00078e0006 */
[----:B------:R3:W-:Y:S02]  /*50f0*/  @!P0 STG.E.U16 desc[UR4][R6.64], R13 ;  /* 0x0000000d06008986 */ /* 0x0007e4000c101504 */
.L_x_3984:
[----:B------:R-:W-:Y:S05]  /*5100*/  BSYNC B0 ;  /* 0x0000000000007941 */ /* 0x000fea0003800000 */
.L_x_3977:
[----:B------:R-:W-:Y:S05]  /*5110*/  WARPSYNC.ALL ;  /* 0x0000000000007948 */ /* 0x000fea0003800000 */
[----:B------:R-:W-:-:S13]  /*5120*/  ISETP.GE.AND P0, PT, R5, R4, PT ;  /* 0x000000040500720c */ /* 0x000fda0003f06270 */
[----:B------:R-:W-:Y:S05]  /*5130*/  @P0 EXIT ;  /* 0x000000000000094d */ /* 0x000fea0003800000 */
[----:B-123--:R-:W1:Y:S01]  /*5140*/  LDC.64 R6, c[0x0][0x218] ;  /* 0x00008600ff067b82 */ /* 0x00ee620000000a00 */
[----:B------:R-:W-:-:S04]  /*5150*/  IMAD.IADD R3, R2, 0x1, R5 ;  /* 0x0000000102037824 */ /* 0x000fc800078e0205 */
[----:B-1----:R-:W-:-:S05]  /*5160*/  IMAD.WIDE.U32 R2, R3, 0x2, R6 ;  /* 0x0000000203027825 */ /* 0x002fca00078e0006 */
[----:B-----5:R-:W-:Y:S01]  /*5170*/  STG.E.U16 desc[UR4][R2.64], R0 ;  /* 0x0000000002007986 */ /* 0x020fe2000c101504 */
[----:B------:R-:W-:Y:S05]  /*5180*/  EXIT ;  /* 0x000000000000794d */ /* 0x000fea0003800000 */
.L_x_3985:
        /* <DEDUP_REMOVED lines=15> */
.L_x_57317:


//--------------------- .text._ZN2at6native18elementwise_kernelILi128ELi4EZNS0_15gpu_kernel_implINS0_13BinaryFunctorIN3c104HalfES5_S5_ZZZNS0_16fmod_kernel_cudaERNS_18TensorIteratorBaseEENKUlvE0_clEvENKUlvE1_clEvEUlS5_S5_E_EEEEvS7_RKT_EUliE_EEviT1_ --------------------------
	.section	.text._ZN2at6native18elementwise_kernelILi128ELi4EZNS0_15gpu_kernel_implINS0_13BinaryFunctorIN3c104HalfES5_S5_ZZZNS0_16fmod_kernel_cudaERNS_18TensorIteratorBaseEENKUlvE0_clEvENKUlvE1_clEvEUlS5_S5_E_EEEEvS7_RKT_EUliE_EEviT1_,"ax",@progbits
	.align	128
        .global         _ZN2at6native18elementwise_kernelILi128ELi4EZNS0_15gpu_kernel_implINS0_13BinaryFunctorIN3c104HalfES5_S5_ZZZNS0_16fmod_kernel_cudaERNS_18TensorIteratorBaseEENKUlvE0_clEvENKUlvE1_clEvEUlS5_S5_E_EEEEvS7_RKT_EUliE_EEviT1_
        .type           _ZN2at6native18elementwise_kernelILi128ELi4EZNS0_15gpu_kernel_implINS0_13BinaryFunctorIN3c104HalfES5_S5_ZZZNS0_16fmod_kernel_cudaERNS_18TensorIteratorBaseEENKUlvE0_clEvENKUlvE1_clEvEUlS5_S5_E_EEEEvS7_RKT_EUliE_EEviT1_,@function
        .size           _ZN2at6native18elementwise_kernelILi128ELi4EZNS0_15gpu_kernel_implINS0_13BinaryFunctorIN3c104HalfES5_S5_ZZZNS0_16fmod_kernel_cudaERNS_18TensorIteratorBaseEENKUlvE0_clEvENKUlvE1_clEvEUlS5_S5_E_EEEEvS7_RKT_EUliE_EEviT1_,(.L_x_57318 - _ZN2at6native18elementwise_kernelILi128ELi4EZNS0_15gpu_kernel_implINS0_13BinaryFunctorIN3c104HalfES5_S5_ZZZNS0_16fmod_kernel_cudaERNS_18TensorIteratorBaseEENKUlvE0_clEvENKUlvE1_clEvEUlS5_S5_E_EEEEvS7_RKT_EUliE_EEviT1_)
        .other          _ZN2at6native18elementwise_kernelILi128ELi4EZNS0_15gpu_kernel_implINS0_13BinaryFunctorIN3c104HalfES5_S5_ZZZNS0_16fmod_kernel_cudaERNS_18TensorIteratorBaseEENKUlvE0_clEvENKUlvE1_clEvEUlS5_S5_E_EEEEvS7_RKT_EUliE_EEviT1_,@"STO_CUDA_ENTRY STV_DEFAULT"
_ZN2at6native18elementwise_kernelILi128ELi4EZNS0_15gpu_kernel_implINS0_13BinaryFunctorIN3c104HalfES5_S5_ZZZNS0_16fmod_kernel_cudaERNS_18TensorIteratorBaseEENKUlvE0_clEvENKUlvE1_clEvEUlS5_S5_E_EEEEvS7_RKT_EUliE_EEviT1_:
.text._ZN2at6native18elementwise_kernelILi128ELi4EZNS0_15gpu_kernel_implINS0_13BinaryFunctorIN3c104HalfES5_S5_ZZZNS0_16fmod_kernel_cudaERNS_18TensorIteratorBaseEENKUlvE0_clEvENKUlvE1_clEvEUlS5_S5_E_EEEEvS7_RKT_EUliE_EEviT1_:
        /* <DEDUP_REMOVED lines=364> */
.L_x_3988:
        /* <DEDUP_REMOVED lines=20> */
[----:B0-----:R-:W-:-:S04]  /*1800*/  F2FP.F16.F32.PACK_AB R0, RZ, R0 ;  /* 0x00000000ff00723e */ /* 0x001fc800000000ff */
[----:B------:R-:W-:Y:S01]  /*1810*/  PRMT R19, R0, 0x7610, R19 ;  /* 0x0000761000137816 */ /* 0x000fe20000000013 */
[----:B------:R-:W-:Y:S06]  /*1820*/  BRA `(.L_x_3994) ;  /* 0x0000000c00d07947 */ /* 0x000fec0003800000 */
.L_x_3992:
[----:B------:R-:W2:Y:S02]  /*1830*/  LDG.E.U8 R2, desc[UR36][R2.64] ;  /* 0x0000002402027981 */ /* 0x000ea4000c1e1100 */
[----:B--2---:R-:W-:-:S04]  /*1840*/  I2FP.F32.U32 R0, R2 ;  /* 0x0000000200007245 */ /* 0x004fc80000201000 */
[----:B------:R-:W-:-:S04]  /*1850*/  F2FP.F16.F32.PACK_AB R0, RZ, R0 ;  /* 0x00000000ff00723e */ /* 0x000fc800000000ff */
[----:B------:R-:W-:Y:S01]  /*1860*/  PRMT R19, R0, 0x7610, R19 ;  /* 0x0000761000137816 */ /* 0x000fe20000000013 */
[----:B------:R-:W-:Y:S06]  /*1870*/  BRA `(.L_x_3994) ;  /* 0x0000000c00bc7947 */ /* 0x000fec0003800000 */
.L_x_3991:
        /* <DEDUP_REMOVED lines=8> */
[----:B0-----:R-:W-:-:S04]  /*1900*/  F2FP.F16.F32.PACK_AB R0, RZ, R0 ;  /* 0x00000000ff00723e */ /* 0x001fc800000000ff */
[----:B------:R-:W-:Y:S01]  /*1910*/  PRMT R19, R0, 0x7610, R19 ;  /* 0x0000761000137816 */ /* 0x000fe20000000013 */
[----:B------:R-:W-:Y:S06]  /*1920*/  BRA `(.L_x_3994) ;  /* 0x0000000c00907947 */ /* 0x000fec0003800000 */
.L_x_3996:
[----:B------:R-:W2:Y:S02]  /*1930*/  LDG.E R2, desc[UR36][R2.64] ;  /* 0x0000002402027981 */ /* 0x000ea4000c1e1900 */
[----:B--2---:R-:W-:-:S04]  /*1940*/  I2FP.F32.S32 R0, R2 ;  /* 0x0000000200007245 */ /* 0x004fc80000201400 */
[----:B------:R-:W-:-:S04]  /*1950*/  F2FP.F16.F32.PACK_AB R0, RZ, R0 ;  /* 0x00000000ff00723e */ /* 0x000fc800000000ff */
[----:B------:R-:W-:Y:S01]  /*1960*/  PRMT R19, R0, 0x7610, R19 ;  /* 0x0000761000137816 */ /* 0x000fe20000000013 */
[----:B------:R-:W-:Y:S06]  /*1970*/  BRA `(.L_x_3994) ;  /* 0x0000000c007c7947 */ /* 0x000fec0003800000 */
.L_x_3995:
[----:B------:R-:W2:Y:S02]  /*1980*/  LDG.E.U16 R2, desc[UR36][R2.64] ;  /* 0x0000002402027981 */ /* 0x000ea4000c1e1500 */
[----:B--2---:R-:W0:Y:S02]  /*1990*/  I2F.S16 R0, R2 ;  /* 0x0000000200007306 */ /* 0x004e240000101400 */
[----:B0-----:R-:W-:-:S04]  /*19a0*/  F2FP.F16.F32.PACK_AB R0, RZ, R0 ;  /* 0x00000000ff00723e */ /* 0x001fc800000000ff */
[----:B------:R-:W-:Y:S01]  /*19b0*/  PRMT R19, R0, 0x7610, R19 ;  /* 0x0000761000137816 */ /* 0x000fe20000000013 */
[----:B------:R-:W-:Y:S06]  /*19c0*/  BRA `(.L_x_3994) ;  /* 0x0000000c00687947 */ /* 0x000fec0003800000 */
.L_x_3990:
[----:B------:R-:W-:-:S13]  /*19d0*/  ISETP.GT.AND P0, PT, R4, 0x6, PT ;  /* 0x000000060400780c */ /* 0x000fda0003f04270 */
[----:B------:R-:W-:Y:S05]  /*19e0*/  @P0 BRA `(.L_x_3997) ;  /* 0x0000000000240947 */ /* 0x000fea0003800000 */
[----:B------:R-:W-:-:S13]  /*19f0*/  ISETP.NE.AND P0, PT, R4, 0x5, PT ;  /* 0x000000050400780c */ /* 0x000fda0003f05270 */
[----:B------:R-:W-:Y:S05]  /*1a00*/  @!P0 BRA `(.L_x_3998) ;  /* 0x0000000000148947 */ /* 0x000fea0003800000 */
[----:B------:R-:W-:-:S13]  /*1a10*/  ISETP.NE.AND P0, PT, R4, 0x6, PT ;  /* 0x000000060400780c */ /* 0x000fda0003f05270 */
[----:B------:R-:W-:Y:S05]  /*1a20*/  @P0 BRA `(.L_x_3993) ;  /* 0x0000000800e40947 */ /* 0x000fea0003800000 */
[----:B------:R-:W2:Y:S02]  /*1a30*/  LDG.E R2, desc[UR36][R2.64] ;  /* 0x0000002402027981 */ /* 0x000ea4000c1e1900 */
[----:B--2---:R-:W-:Y:S01]  /*1a40*/  F2FP.F16.F32.PACK_AB R19, RZ, R2 ;  /* 0x00000002ff13723e */ /* 0x004fe200000000ff */
[----:B------:R-:W-:Y:S06]  /*1a50*/  BRA `(.L_x_3994) ;  /* 0x0000000c00447947 */ /* 0x000fec0003800000 */
.L_x_3998:
[----:B------:R0:W5:Y:S01]  /*1a60*/  LDG.E.U16 R19, desc[UR36][R2.64] ;  /* 0x0000002402137981 */ /* 0x000162000c1e1500 */
[----:B------:R-:W-:Y:S05]  /*1a70*/  BRA `(.L_x_3994) ;  /* 0x0000000c003c7947 */ /* 0x000fea0003800000 */
.L_x_3997:
[----:B------:R-:W-:-:S13]  /*1a80*/  ISETP.NE.AND P0, PT, R4, 0x7, PT ;  /* 0x000000070400780c */ /* 0x000fda0003f05270 */
[----:B------:R-:W-:Y:S05]  /*1a90*/  @!P0 BRA `(.L_x_3999) ;  /* 0x0000000000248947 */ /* 0x000fea0003800000 */
[----:B------:R-:W-:-:S13]  /*1aa0*/  ISETP.NE.AND P0, PT, R4, 0x8, PT ;  /* 0x000000080400780c */ /* 0x000fda0003f05270 */
[----:B------:R-:W-:Y:S05]  /*1ab0*/  @!P0 BRA `(.L_x_4000) ;  /* 0x0000000000148947 */ /* 0x000fea0003800000 */
[----:B------:R-:W-:-:S13]  /*1ac0*/  ISETP.NE.AND P0, PT, R4, 0x9, PT ;  /* 0x000000090400780c */ /* 0x000fda0003f05270 */
[----:B------:R-:W-:Y:S05]  /*1ad0*/  @P0 BRA `(.L_x_3993) ;  /* 0x0000000800b80947 */ /* 0x000fea0003800000 */
[----:B------:R-:W2:Y:S02]  /*1ae0*/  LDG.E R2, desc[UR36][R2.64] ;  /* 0x0000002402027981 */ /* 0x000ea4000c1e1900 */
[----:B--2---:R-:W-:Y:S01]  /*1af0*/  F2FP.F16.F32.PACK_AB R19, RZ, R2 ;  /* 0x00000002ff13723e */ /* 0x004fe200000000ff */
[----:B------:R-:W-:Y:S06]  /*1b00*/  BRA `(.L_x_3994) ;  /* 0x0000000c00187947 */ /* 0x000fec0003800000 */
.L_x_4000:
[----:B------:R1:W5:Y:S01]  /*1b10*/  LDG.E.U16 R19, desc[UR36][R2.64] ;  /* 0x0000002402137981 */ /* 0x000362000c1e1500 */
[----:B------:R-:W-:Y:S05]  /*1b20*/  BRA `(.L_x_3994) ;  /* 0x0000000c00107947 */ /* 0x000fea0003800000 */
.L_x_3999:
[----:B------:R-:W2:Y:S01]  /*1b30*/  LDG.E.64 R2, desc[UR36][R2.64] ;  /* 0x0000002402027981 */ /* 0x000ea2000c1e1b00 */
[----:B------:R-:W-:Y:S01]  /*1b40*/  UMOV UR4, 0xf0000000 ;  /* 0xf000000000047882 */ /* 0x000fe20000000000 */
[----:B------:R-:W-:Y:S01]  /*1b50*/  UMOV UR5, 0x380fffff ;  /* 0x380fffff00057882 */ /* 0x000fe20000000000 */
[----:B--2---:R-:W0:Y:S01]  /*1b60*/  F2F.F32.F64 R0, R2 ;  /* 0x0000000200007310 */ /* 0x004e220000301000 */
[----:B------:R-:W-:-:S14]  /*1b70*/  DSETP.GEU.AND P0, PT, |R2|, UR4, PT ;  /* 0x0000000402007e2a */ /* 0x000fdc000bf0e200 */
[----:B0-----:R-:W-:-:S05]  /*1b80*/  @!P0 FMUL R0, R0, 1.175494350822287508e-38 ;  /* 0x0080000000008820 */ /* 0x001fca0000400000 */
[----:B------:R-:W-:-:S04]  /*1b90*/  F2FP.F16.F32.PACK_AB R0, RZ, R0 ;  /* 0x00000000ff00723e */ /* 0x000fc800000000ff */
[----:B------:R-:W-:Y:S01]  /*1ba0*/  PRMT R19, R0, 0x7610, R19 ;  /* 0x0000761000137816 */ /* 0x000fe20000000013 */
[----:B------:R-:W-:Y:S06]  /*1bb0*/  BRA `(.L_x_3994) ;  /* 0x0000000800ec7947 */ /* 0x000fec0003800000 */
.L_x_3989:
        /* <DEDUP_REMOVED lines=11> */
[----:B------:R-:W-:-:S04]  /*1c70*/  F2FP.F16.F32.PACK_AB R0, RZ, R0 ;  /* 0x00000000ff00723e */ /* 0x000fc800000000ff */
[----:B------:R-:W-:Y:S01]  /*1c80*/  PRMT R19, R0, 0x7610, R19 ;  /* 0x0000761000137816 */ /* 0x000fe20000000013 */
[----:B------:R-:W-:Y:S06]  /*1c90*/  BRA `(.L_x_3994) ;  /* 0x0000000800b47947 */ /* 0x000fec0003800000 */
.L_x_4003:
        /* <DEDUP_REMOVED lines=9> */
.L_x_4002:
        /* <DEDUP_REMOVED lines=25> */
[----:B------:R-:W-:-:S04]  /*1ec0*/  F2FP.F16.F32.PACK_AB R5, RZ, R5 ;  /* 0x00000005ff05723e */ /* 0x000fc800000000ff */
[----:B------:R-:W-:Y:S01]  /*1ed0*/  PRMT R19, R5, 0x7610, R19 ;  /* 0x0000761005137816 */ /* 0x000fe20000000013 */
[----:B------:R-:W-:Y:S06]  /*1ee0*/  BRA `(.L_x_3994) ;  /* 0x0000000800207947 */ /* 0x000fec0003800000 */
.L_x_4005:
        /* <DEDUP_REMOVED lines=12> */
[----:B------:R-:W-:-:S04]  /*1fb0*/  F2FP.F16.F32.PACK_AB R4, RZ, R4 ;  /* 0x00000004ff04723e */ /* 0x000fc800000000ff */
[----:B------:R-:W-:Y:S01]  /*1fc0*/  PRMT R19, R4, 0x7610, R19 ;  /* 0x0000761004137816 */ /* 0x000fe20000000013 */
[----:B------:R-:W-:Y:S06]  /*1fd0*/  BRA `(.L_x_3994) ;  /* 0x0000000400e47947 */ /* 0x000fec0003800000 */
.L_x_4004:
[----:B------:R-:W2:Y:S02]  /*1fe0*/  LDG.E.U16 R0, desc[UR36][R2.64] ;  /* 0x0000002402007981 */ /* 0x000ea4000c1e1500 */
[----:B--2---:R-:W-:-:S05]  /*1ff0*/  IMAD.U32 R0, R0, 0x10000, RZ ;  /* 0x0001000000007824 */ /* 0x004fca00078e00ff */
[----:B------:R-:W-:-:S04]  /*2000*/  F2FP.F16.F32.PACK_AB R0, RZ, R0 ;  /* 0x00000000ff00723e */ /* 0x000fc800000000ff */
[----:B------:R-:W-:Y:S01]  /*2010*/  PRMT R19, R0, 0x7610, R19 ;  /* 0x0000761000137816 */ /* 0x000fe20000000013 */
[----:B------:R-:W-:Y:S06]  /*2020*/  BRA `(.L_x_3994) ;  /* 0x0000000400d07947 */ /* 0x000fec0003800000 */
.L_x_4001:
        /* <DEDUP_REMOVED lines=10> */
[----:B------:R-:W-:-:S04]  /*20d0*/  F2FP.F16.F32.PACK_AB R0, RZ, R0 ;  /* 0x00000000ff00723e */ /* 0x000fc800000000ff */
[----:B------:R-:W-:Y:S01]  /*20e0*/  PRMT R19, R0, 0x7610, R19 ;  /* 0x0000761000137816 */ /* 0x000fe20000000013 */
[----:B------:R-:W-:Y:S06]  /*20f0*/  BRA `(.L_x_3994) ;  /* 0x00000004009c7947 */ /* 0x000fec0003800000 */
.L_x_4008:
        /* <DEDUP_REMOVED lines=21> */
.L_x_4012:
[----:B------:R-:W-:Y:S05]  /*2250*/  BSYNC B1 ;  /* 0x0000000000017941 */ /* 0x000fea0003800000 */
.L_x_4011:
[----:B------:R-:W-:Y:S01]  /*2260*/  LEA R3, R0, 0x3b800000, 0x17 ;  /* 0x3b80000000037811 */ /* 0x000fe200078eb8ff */
[----:B------:R-:W-:-:S05]  /*2270*/  IMAD.SHL.U32 R0, R2, 0x100000, RZ ;  /* 0x0010000002007824 */ /* 0x000fca00078e00ff */
[----:B------:R-:W-:-:S07]  /*2280*/  LOP3.LUT R0, R3, R0, R4, 0xfe, !PT ;  /* 0x0000000003007212 */ /* 0x000fce00078efe04 */
.L_x_4010:
[----:B------:R-:W-:Y:S05]  /*2290*/  BSYNC B0 ;  /* 0x0000000000007941 */ /* 0x000fea0003800000 */
.L_x_4009:
[----:B------:R-:W-:-:S04]  /*22a0*/  F2FP.F16.F32.PACK_AB R0, RZ, R0 ;  /* 0x00000000ff00723e */ /* 0x000fc800000000ff */
[----:B------:R-:W-:Y:S01]  /*22b0*/  PRMT R19, R0, 0x7610, R19 ;  /* 0x0000761000137816 */ /* 0x000fe20000000013 */
[----:B------:R-:W-:Y:S06]  /*22c0*/  BRA `(.L_x_3994) ;  /* 0x0000000400287947 */ /* 0x000fec0003800000 */
.L_x_4007:
        /* <DEDUP_REMOVED lines=21> */
.L_x_4016:
[----:B------:R-:W-:Y:S05]  /*2420*/  BSYNC B1 ;  /* 0x0000000000017941 */ /* 0x000fea0003800000 */
.L_x_4015:
[----:B------:R-:W-:Y:S01]  /*2430*/  LEA R3, R0, 0x37800000, 0x17 ;  /* 0x3780000000037811 */ /* 0x000fe200078eb8ff */
[----:B------:R-:W-:-:S05]  /*2440*/  IMAD.SHL.U32 R0, R2, 0x200000, RZ ;  /* 0x0020000002007824 */ /* 0x000fca00078e00ff */
[----:B------:R-:W-:-:S07]  /*2450*/  LOP3.LUT R0, R3, R0, R4, 0xfe, !PT ;  /* 0x0000000003007212 */ /* 0x000fce00078efe04 */
.L_x_4014:
[----:B------:R-:W-:Y:S05]  /*2460*/  BSYNC B0 ;  /* 0x0000000000007941 */ /* 0x000fea0003800000 */
.L_x_4013:
[----:B------:R-:W-:-:S04]  /*2470*/  F2FP.F16.F32.PACK_AB R0, RZ, R0 ;  /* 0x00000000ff00723e */ /* 0x000fc800000000ff */
[----:B------:R-:W-:Y:S01]  /*2480*/  PRMT R19, R0, 0x7610, R19 ;  /* 0x0000761000137816 */ /* 0x000fe20000000013 */
[----:B------:R-:W-:Y:S06]  /*2490*/  BRA `(.L_x_3994) ;  /* 0x0000000000b47947 */ /* 0x000fec0003800000 */
.L_x_4006:
        /* <DEDUP_REMOVED lines=14> */
.L_x_4020:
[----:B------:R-:W-:Y:S05]  /*2580*/  BSYNC B0 ;  /* 0x0000000000007941 */ /* 0x000fea0003800000 */
.L_x_4019:
[----:B------:R-:W-:-:S04]  /*2590*/  F2FP.F16.F32.PACK_AB R0, RZ, R0 ;  /* 0x00000000ff00723e */ /* 0x000fc800000000ff */
[----:B------:R-:W-:Y:S01]  /*25a0*/  PRMT R19, R0, 0x7610, R19 ;  /* 0x0000761000137816 */ /* 0x000fe20000000013 */
[----:B------:R-:W-:Y:S06]  /*25b0*/  BRA `(.L_x_3994) ;  /* 0x00000000006c7947 */ /* 0x000fec0003800000 */
.L_x_3993:
        /* <DEDUP_REMOVED lines=16> */
.L_x_4021:
[----:B------:R-:W-:Y:S01]  /*26c0*/  PRMT R19, RZ, 0x7610, R19 ;  /* 0x00007610ff137816 */ /* 0x000fe20000000013 */
[----:B------:R-:W-:Y:S06]  /*26d0*/  BRA `(.L_x_3994) ;  /* 0x0000000000247947 */ /* 0x000fec0003800000 */
.L_x_4018:
[----:B------:R-:W2:Y:S02]  /*26e0*/  LDG.E.64 R2, desc[UR36][R2.64] ;  /* 0x0000002402027981 */ /* 0x000ea4000c1e1b00 */
[----:B--2---:R-:W0:Y:S02]  /*26f0*/  I2F.U64 R0, R2 ;  /* 0x0000000200007312 */ /* 0x004e240000301000 */
[----:B0-----:R-:W-:-:S04]  /*2700*/  F2FP.F16.F32.PACK_AB R0, RZ, R0 ;  /* 0x00000000ff00723e */ /* 0x001fc800000000ff */
[----:B------:R-:W-:Y:S01]  /*2710*/  PRMT R19, R0, 0x7610, R19 ;  /* 0x0000761000137816 */ /* 0x000fe20000000013 */
[----:B------:R-:W-:Y:S06]  /*2720*/  BRA `(.L_x_3994) ;  /* 0x0000000000107947 */ /* 0x000fec0003800000 */
.L_x_4017:
[----:B------:R-:W2:Y:S02]  /*2730*/  LDG.E R2, desc[UR36][R2.64] ;  /* 0x0000002402027981 */ /* 0x000ea4000c1e1900 */
[----:B--2---:R-:W-:-:S04]  /*2740*/  I2FP.F32.U32 R0, R2 ;  /* 0x0000000200007245 */ /* 0x004fc80000201000 */
[----:B------:R-:W-:-:S04]  /*2750*/  F2FP.F16.F32.PACK_AB R0, RZ, R0 ;  /* 0x00000000ff00723e */ /* 0x000fc800000000ff */
[----:B------:R-:W-:-:S07]  /*2760*/  PRMT R19, R0, 0x7610, R19 ;  /* 0x0000761000137816 */ /* 0x000fce0000000013 */
.L_x_3994:
[----:B------:R-:W2:Y:S01]  /*2770*/  LDC.U8 R4, c[0x0][0x493] ;  /* 0x000124c0ff047b82 */ /* 0x000ea20000000000 */
[----:B------:R-:W-:Y:S02]  /*2780*/  ULDC.64 UR4, c[0x0][0x488] ;  /* 0x0001220000047ab9 */ /* 0x000fe40000000a00 */
[----:B01----:R-:W-:-:S05]  /*2790*/  IADD3 R2, P1, R22, UR4, RZ ;  /* 0x0000000416027c10 */ /* 0x003fca000ff3e0ff */
[----:B------:R-:W-:Y:S01]  /*27a0*/  IMAD.X R3, RZ, RZ, UR5, P1 ;  /* 0x00000005ff037e24 */ /* 0x000fe200088e06ff */
[----:B--2---:R-:W-:-:S04]  /*27b0*/  PRMT R0, R4, 0x9910, RZ ;  /* 0x0000991004007816 */ /* 0x004fc800000000ff */
        /* <DEDUP_REMOVED lines=12> */
[----:B0-----:R-:W-:Y:S01]  /*2880*/  F2FP.F16.F32.PACK_AB R0, RZ, R0 ;  /* 0x00000000ff00723e */ /* 0x001fe200000000ff */
[----:B------:R-:W-:Y:S06]  /*2890*/  BRA `(.L_x_4027) ;  /* 0x0000000c00987947 */ /* 0x000fec0003800000 */
.L_x_4025:
[----:B------:R-:W2:Y:S02]  /*28a0*/  LDG.E.U8 R2, desc[UR36][R2.64] ;  /* 0x0000002402027981 */ /* 0x000ea4000c1e1100 */
[----:B--2---:R-:W-:-:S04]  /*28b0*/  I2FP.F32.U32 R0, R2 ;  /* 0x0000000200007245 */ /* 0x004fc80000201000 */
[----:B------:R-:W-:Y:S01]  /*28c0*/  F2FP.F16.F32.PACK_AB R0, RZ, R0 ;  /* 0x00000000ff00723e */ /* 0x000fe200000000ff */
[----:B------:R-:W-:Y:S06]  /*28d0*/  BRA `(.L_x_4027) ;  /* 0x0000000c00887947 */ /* 0x000fec0003800000 */
.L_x_4024:
        /* <DEDUP_REMOVED lines=8> */
[----:B0-----:R-:W-:Y:S01]  /*2960*/  F2FP.F16.F32.PACK_AB R0, RZ, R0 ;  /* 0x00000000ff00723e */ /* 0x001fe200000000ff */
[----:B------:R-:W-:Y:S06]  /*2970*/  BRA `(.L_x_4027) ;  /* 0x0000000c00607947 */ /* 0x000fec0003800000 */
.L_x_4029:
[----:B------:R-:W2:Y:S02]  /*2980*/  LDG.E R2, desc[UR36][R2.64] ;  /* 0x0000002402027981 */ /* 0x000ea4000c1e1900 */
[----:B--2---:R-:W-:-:S04]  /*2990*/  I2FP.F32.S32 R0, R2 ;  /* 0x0000000200007245 */ /* 0x004fc80000201400 */
[----:B------:R-:W-:Y:S01]  /*29a0*/  F2FP.F16.F32.PACK_AB R0, RZ, R0 ;  /* 0x00000000ff00723e */ /* 0x000fe200000000ff */
[----:B------:R-:W-:Y:S06]  /*29b0*/  BRA `(.L_x_4027) ;  /* 0x0000000c00507947 */ /* 0x000fec0003800000 */
.L_x_4028:
[----:B------:R-:W2:Y:S02]  /*29c0*/  LDG.E.U16 R2, desc[UR36][R2.64] ;  /* 0x0000002402027981 */ /* 0x000ea4000c1e1500 */
[----:B--2---:R-:W0:Y:S02]  /*29d0*/  I2F.S16 R0, R2 ;  /* 0x0000000200007306 */ /* 0x004e240000101400 */
[----:B0-----:R-:W-:Y:S01]  /*29e0*/  F2FP.F16.F32.PACK_AB R0, RZ, R0 ;  /* 0x00000000ff00723e */ /* 0x001fe200000000ff */
[----:B------:R-:W-:Y:S06]  /*29f0*/  BRA `(.L_x_4027) ;  /* 0x0000000c00407947 */ /* 0x000fec0003800000 */
.L_x_4023:
        /* <DEDUP_REMOVED lines=9> */
.L_x_4031:
[----:B------:R1:W5:Y:S01]  /*2a90*/  LDG.E.U16 R0, desc[UR36][R2.64] ;  /* 0x0000002402007981 */ /* 0x000362000c1e1500 */
[----:B------:R-:W-:Y:S05]  /*2aa0*/  BRA `(.L_x_4027) ;  /* 0x0000000c00147947 */ /* 0x000fea0003800000 */
.L_x_4030:
        /* <DEDUP_REMOVED lines=9> */
.L_x_4033:
[----:B------:R0:W5:Y:S01]  /*2b40*/  LDG.E.U16 R0, desc[UR36][R2.64] ;  /* 0x0000002402007981 */ /* 0x000162000c1e1500 */
[----:B------:R-:W-:Y:S05]  /*2b50*/  BRA `(.L_x_4027) ;  /* 0x0000000800e87947 */ /* 0x000fea0003800000 */
.L_x_4032:
[----:B------:R-:W2:Y:S01]  /*2b60*/  LDG.E.64 R2, desc[UR36][R2.64] ;  /* 0x0000002402027981 */ /* 0x000ea2000c1e1b00 */
[----:B------:R-:W-:Y:S01]  /*2b70*/  UMOV UR4, 0xf0000000 ;  /* 0xf000000000047882 */ /* 0x000fe20000000000 */
[----:B------:R-:W-:Y:S01]  /*2b80*/  UMOV UR5, 0x380fffff ;  /* 0x380fffff00057882 */ /* 0x000fe20000000000 */
[----:B--2---:R-:W0:Y:S01]  /*2b90*/  F2F.F32.F64 R0, R2 ;  /* 0x0000000200007310 */ /* 0x004e220000301000 */
[----:B------:R-:W-:-:S14]  /*2ba0*/  DSETP.GEU.AND P0, PT, |R2|, UR4, PT ;  /* 0x0000000402007e2a */ /* 0x000fdc000bf0e200 */
[----:B0-----:R-:W-:-:S05]  /*2bb0*/  @!P0 FMUL R0, R0, 1.175494350822287508e-38 ;  /* 0x0080000000008820 */ /* 0x001fca0000400000 */
[----:B------:R-:W-:Y:S01]  /*2bc0*/  F2FP.F16.F32.PACK_AB R0, RZ, R0 ;  /* 0x00000000ff00723e */ /* 0x000fe200000000ff */
[----:B------:R-:W-:Y:S06]  /*2bd0*/  BRA `(.L_x_4027) ;  /* 0x0000000800c87947 */ /* 0x000fec0003800000 */
.L_x_4022:
        /* <DEDUP_REMOVED lines=11> */
[----:B------:R-:W-:Y:S01]  /*2c90*/  F2FP.F16.F32.PACK_AB R0, RZ, R0 ;  /* 0x00000000ff00723e */ /* 0x000fe200000000ff */
[----:B------:R-:W-:Y:S06]  /*2ca0*/  BRA `(.L_x_4027) ;  /* 0x0000000800947947 */ /* 0x000fec0003800000 */
.L_x_4036:
        /* <DEDUP_REMOVED lines=8> */
.L_x_4035:
        /* <DEDUP_REMOVED lines=28> */
.L_x_4038:
        /* <DEDUP_REMOVED lines=15> */
.L_x_4037:
[----:B------:R-:W2:Y:S02]  /*2fe0*/  LDG.E.U16 R0, desc[UR36][R2.64] ;  /* 0x0000002402007981 */ /* 0x000ea4000c1e1500 */
[----:B--2---:R-:W-:-:S05]  /*2ff0*/  IMAD.U32 R0, R0, 0x10000, RZ ;  /* 0x0001000000007824 */ /* 0x004fca00078e00ff */
[----:B------:R-:W-:Y:S01]  /*3000*/  F2FP.F16.F32.PACK_AB R0, RZ, R0 ;  /* 0x00000000ff00723e */ /* 0x000fe200000000ff */
[----:B------:R-:W-:Y:S06]  /*3010*/  BRA `(.L_x_4027) ;  /* 0x0000000400b87947 */ /* 0x000fec0003800000 */
.L_x_4034:
        /* <DEDUP_REMOVED lines=10> */
[----:B------:R-:W-:Y:S01]  /*30c0*/  F2FP.F16.F32.PACK_AB R0, RZ, R0 ;  /* 0x00000000ff00723e */ /* 0x000fe200000000ff */
[----:B------:R-:W-:Y:S06]  /*30d0*/  BRA `(.L_x_4027) ;  /* 0x0000000400887947 */ /* 0x000fec0003800000 */
.L_x_4041:
        /* <DEDUP_REMOVED lines=21> */
.L_x_4045:
[----:B------:R-:W-:Y:S05]  /*3230*/  BSYNC B1 ;  /* 0x0000000000017941 */ /* 0x000fea0003800000 */
.L_x_4044:
[----:B------:R-:W-:Y:S01]  /*3240*/  LEA R3, R0, 0x3b800000, 0x17 ;  /* 0x3b80000000037811 */ /* 0x000fe200078eb8ff */
[----:B------:R-:W-:-:S05]  /*3250*/  IMAD.SHL.U32 R0, R2, 0x100000, RZ ;  /* 0x0010000002007824 */ /* 0x000fca00078e00ff */
[----:B------:R-:W-:-:S07]  /*3260*/  LOP3.LUT R0, R3, R0, R4, 0xfe, !PT ;  /* 0x0000000003007212 */ /* 0x000fce00078efe04 */
.L_x_4043:
[----:B------:R-:W-:Y:S05]  /*3270*/  BSYNC B0 ;  /* 0x0000000000007941 */ /* 0x000fea0003800000 */
.L_x_4042:
[----:B------:R-:W-:Y:S01]  /*3280*/  F2FP.F16.F32.PACK_AB R0, RZ, R0 ;  /* 0x00000000ff00723e */ /* 0x000fe200000000ff */
[----:B------:R-:W-:Y:S06]  /*3290*/  BRA `(.L_x_4027) ;  /* 0x0000000400187947 */ /* 0x000fec0003800000 */
.L_x_4040:
        /* <DEDUP_REMOVED lines=21> */
.L_x_4049:
[----:B------:R-:W-:Y:S05]  /*33f0*/  BSYNC B1 ;  /* 0x0000000000017941 */ /* 0x000fea0003800000 */
.L_x_4048:
[----:B------:R-:W-:Y:S01]  /*3400*/  LEA R3, R0, 0x37800000, 0x17 ;  /* 0x3780000000037811 */ /* 0x000fe200078eb8ff */
[----:B------:R-:W-:-:S05]  /*3410*/  IMAD.SHL.U32 R0, R2, 0x200000, RZ ;  /* 0x0020000002007824 */ /* 0x000fca00078e00ff */
[----:B------:R-:W-:-:S07]  /*3420*/  LOP3.LUT R0, R3, R0, R4, 0xfe, !PT ;  /* 0x0000000003007212 */ /* 0x000fce00078efe04 */
.L_x_4047:
[----:B------:R-:W-:Y:S05]  /*3430*/  BSYNC B0 ;  /* 0x0000000000007941 */ /* 0x000fea0003800000 */
.L_x_4046:
[----:B------:R-:W-:Y:S01]  /*3440*/  F2FP.F16.F32.PACK_AB R0, RZ, R0 ;  /* 0x00000000ff00723e */ /* 0x000fe200000000ff */
[----:B------:R-:W-:Y:S06]  /*3450*/  BRA `(.L_x_4027) ;  /* 0x0000000000a87947 */ /* 0x000fec0003800000 */
.L_x_4039:
        /* <DEDUP_REMOVED lines=14> */
.L_x_4053:
[----:B------:R-:W-:Y:S05]  /*3540*/  BSYNC B0 ;  /* 0x0000000000007941 */ /* 0x000fea0003800000 */
.L_x_4052:
[----:B------:R-:W-:Y:S01]  /*3550*/  F2FP.F16.F32.PACK_AB R0, RZ, R0 ;  /* 0x00000000ff00723e */ /* 0x000fe200000000ff */
[----:B------:R-:W-:Y:S06]  /*3560*/  BRA `(.L_x_4027) ;  /* 0x0000000000647947 */ /* 0x000fec0003800000 */
.L_x_4026:
        /* <DEDUP_REMOVED lines=16> */
.L_x_4054:
[----:B------:R-:W-:Y:S01]  /*3670*/  PRMT R0, RZ, 0x7610, R0 ;  /* 0x00007610ff007816 */ /* 0x000fe20000000000 */
[----:B------:R-:W-:Y:S06]  /*3680*/  BRA `(.L_x_4027) ;  /* 0x00000000001c7947 */ /* 0x000fec0003800000 */
.L_x_4051:
[----:B------:R-:W2:Y:S02]  /*3690*/  LDG.E.64 R2, desc[UR36][R2.64] ;  /* 0x0000002402027981 */ /* 0x000ea4000c1e1b00 */
[----:B--2---:R-:W0:Y:S02]  /*36a0*/  I2F.U64 R0, R2 ;  /* 0x0000000200007312 */ /* 0x004e240000301000 */
[----:B0-----:R-:W-:Y:S01]  /*36b0*/  F2FP.F16.F32.PACK_AB R0, RZ, R0 ;  /* 0x00000000ff00723e */ /* 0x001fe200000000ff */
[----:B------:R-:W-:Y:S06]  /*36c0*/  BRA `(.L_x_4027) ;  /* 0x00000000000c7947 */ /* 0x000fec0003800000 */
.L_x_4050:
[----:B------:R-:W2:Y:S02]  /*36d0*/  LDG.E R2, desc[UR36][R2.64] ;  /* 0x0000002402027981 */ /* 0x000ea4000c1e1900 */
[----:B--2---:R-:W-:-:S04]  /*36e0*/  I2FP.F32.U32 R0, R2 ;  /* 0x0000000200007245 */ /* 0x004fc80000201000 */
[----:B------:R-:W-:-:S07]  /*36f0*/  F2FP.F16.F32.PACK_AB R0, RZ, R0 ;  /* 0x00000000ff00723e */ /* 0x000fce00000000ff */
.L_x_4027:
[----:B-----5:R-:W-:Y:S01]  /*3700*/  HADD2.F32 R19, -RZ, R19.H0_H0 ;  /* 0x20000013ff137230 */ /* 0x020fe20000004100 */
[----:B------:R-:W-:Y:S01]  /*3710*/  BSSY B0, `(.L_x_4055) ;  /* 0x0000041000007945 */ /* 0x000fe20003800000 */
[----:B------:R-:W-:-:S03]  /*3720*/  HADD2.F32 R4, -RZ, R0.H0_H0 ;  /* 0x20000000ff047230 */ /* 0x000fc60000004100 */
[C---:B------:R-:W-:Y:S02]  /*3730*/  FADD.FTZ R0, |R19|.reuse, -RZ ;  /* 0x800000ff13007221 */ /* 0x040fe40000010200 */
[----:B------:R-:W-:-:S13]  /*3740*/  FSETP.GEU.FTZ.AND P0, PT, |R19|, |R4|, PT ;  /* 0x400000041300720b */ /* 0x000fda0003f1e200 */
[----:B------:R-:W-:Y:S05]  /*3750*/  @!P0 BRA `(.L_x_4056) ;  /* 0x0000000000f08947 */ /* 0x000fea0003800000 */
[----:B------:R-:W-:-:S05]  /*3760*/  FMUL.FTZ R5, |R4|, 8388608 ;  /* 0x4b00000004057820 */ /* 0x000fca0000410200 */
[----:B------:R-:W-:-:S13]  /*3770*/  FSETP.GTU.FTZ.AND P0, PT, R0, R5, PT ;  /* 0x000000050000720b */ /* 0x000fda0003f1c000 */
[----:B------:R-:W-:Y:S05]  /*3780*/  @P0 BRA `(.L_x_4057) ;  /* 0x0000000000680947 */ /* 0x000fea0003800000 */
[----:B------:R-:W-:Y:S01]  /*3790*/  FADD.FTZ R7, |R4|, -RZ ;  /* 0x800000ff04077221 */ /* 0x000fe20000010200 */
[----:B------:R-:W-:Y:S03]  /*37a0*/  BSSY B1, `(.L_x_4058) ;  /* 0x0000016000017945 */ /* 0x000fe60003800000 */
[----:B01----:R-:W0:Y:S02]  /*37b0*/  MUFU.RCP R3, R7 ;  /* 0x0000000700037308 */ /* 0x003e240000001000 */
        /* <DEDUP_REMOVED lines=17> */
.L_x_4060:
[----:B------:R-:W-:Y:S01]  /*38d0*/  FSETP.GEU.FTZ.AND P0, PT, R3, -R7, PT ;  /* 0x800000070300720b */ /* 0x000fe20003f1e000 */
[----:B------:R-:W-:-:S12]  /*38e0*/  FADD.FTZ R5, R5, -1 ;  /* 0xbf80000005057421 */ /* 0x000fd80000010000 */
[----:B------:R-:W-:-:S07]  /*38f0*/  @!P0 FADD.FTZ R5, R5, -1 ;  /* 0xbf80000005058421 */ /* 0x000fce0000010000 */
.L_x_4059:
[----:B------:R-:W-:Y:S05]  /*3900*/  BSYNC B1 ;  /* 0x0000000000017941 */ /* 0x000fea0003800000 */
.L_x_4058:
[----:B------:R-:W-:Y:S01]  /*3910*/  FFMA.FTZ R0, -R7, R5, R0 ;  /* 0x0000000507007223 */ /* 0x000fe20000010100 */
[----:B------:R-:W-:Y:S06]  /*3920*/  BRA `(.L_x_4056) ;  /* 0x00000000007c7947 */ /* 0x000fec0003800000 */
.L_x_4057:
        /* <DEDUP_REMOVED lines=15> */
.L_x_4063:
        /* <DEDUP_REMOVED lines=13> */
.L_x_4062:
[----:B------:R-:W-:Y:S05]  /*3af0*/  BSYNC B1 ;  /* 0x0000000000017941 */ /* 0x000fea0003800000 */
.L_x_4061:
[----:B------:R-:W-:-:S04]  /*3b00*/  FMUL.FTZ R3, R2, 1.1920928955078125e-07 ;  /* 0x3400000002037820 */ /* 0x000fc80000410000 */
[----:B------:R-:W-:-:S07]  /*3b10*/  FMUL.FTZ R0, R6, R3 ;  /* 0x0000000306007220 */ /* 0x000fce0000410000 */
.L_x_4056:
[----:B------:R-:W-:Y:S05]  /*3b20*/  BSYNC B0 ;  /* 0x0000000000007941 */ /* 0x000fea0003800000 */
.L_x_4055:
[----:B01----:R-:W0:Y:S01]  /*3b30*/  LDC.U8 R3, c[0x0][0x491] ;  /* 0x00012440ff037b82 */ /* 0x003e220000000000 */
[C---:B------:R-:W-:Y:S02]  /*3b40*/  FSETP.GTU.FTZ.AND P0, PT, |R0|.reuse, +INF , PT ;  /* 0x7f8000000000780b */ /* 0x040fe40003f1c200 */
[----:B------:R-:W-:-:S04]  /*3b50*/  LOP3.LUT R19, R0, 0x80000000, R19, 0xb8, !PT ;  /* 0x8000000000137812 */ /* 0x000fc800078eb813 */
[----:B------:R-:W-:-:S04]  /*3b60*/  FSEL R19, R0, R19, P0 ;  /* 0x0000001300137208 */ /* 0x000fc80000000000 */
[----:B------:R-:W-:Y:S02]  /*3b70*/  F2FP.F16.F32.PACK_AB R19, RZ, R19 ;  /* 0x00000013ff13723e */ /* 0x000fe400000000ff */
        /* <DEDUP_REMOVED lines=11> */
[----:B------:R-:W-:-:S04]  /*3c30*/  HADD2.F32 R0, -RZ, R19.H0_H0 ;  /* 0x20000013ff007230 */ /* 0x000fc80000004100 */
[----:B------:R-:W0:Y:S02]  /*3c40*/  F2I.FTZ.TRUNC.NTZ R3, R0 ;  /* 0x0000000000037305 */ /* 0x000e24000021f100 */
[----:B0-----:R0:W-:Y:S01]  /*3c50*/  STG.E.U8 desc[UR36][R16.64], R3 ;  /* 0x0000000310007986 */ /* 0x0011e2000c101124 */
[----:B------:R-:W-:Y:S05]  /*3c60*/  BRA `(.L_x_4069) ;  /* 0x0000000c00947947 */ /* 0x000fea0003800000 */
.L_x_4067:
[----:B------:R-:W-:-:S06]  /*3c70*/  HADD2.F32 R3, -RZ, R19.H0_H0 ;  /* 0x20000013ff037230 */ /* 0x000fcc0000004100 */
[----:B------:R-:W0:Y:S02]  /*3c80*/  F2I.S64.TRUNC R2, R3 ;  /* 0x0000000300027311 */ /* 0x000e24000020d900 */
[----:B0-----:R0:W-:Y:S01]  /*3c90*/  STG.E.U8 desc[UR36][R16.64], R2 ;  /* 0x0000000210007986 */ /* 0x0011e2000c101124 */
[----:B------:R-:W-:Y:S05]  /*3ca0*/  BRA `(.L_x_4069) ;  /* 0x0000000c00847947 */ /* 0x000fea0003800000 */
.L_x_4066:
[----:B------:R-:W-:-:S13]  /*3cb0*/  ISETP.NE.AND P0, PT, R2, 0x2, PT ;  /* 0x000000020200780c */ /* 0x000fda0003f05270 */
[----:B------:R-:W-:Y:S05]  /*3cc0*/  @!P0 BRA `(.L_x_4070) ;  /* 0x0000000000308947 */ /* 0x000fea0003800000 */
[----:B------:R-:W-:-:S13]  /*3cd0*/  ISETP.NE.AND P0, PT, R2, 0x3, PT ;  /* 0x000000030200780c */ /* 0x000fda0003f05270 */
[----:B------:R-:W-:Y:S05]  /*3ce0*/  @!P0 BRA `(.L_x_4071) ;  /* 0x0000000000188947 */ /* 0x000fea0003800000 */
[----:B------:R-:W-:-:S13]  /*3cf0*/  ISETP.NE.AND P0, PT, R2, 0x4, PT ;  /* 0x000000040200780c */ /* 0x000fda0003f05270 */
[----:B------:R-:W-:Y:S05]  /*3d00*/  @P0 BRA `(.L_x_4068) ;  /* 0x0000000c000c0947 */ /* 0x000fea0003800000 */
[----:B------:R-:W-:-:S06]  /*3d10*/  HADD2.F32 R2, -RZ, R19.H0_H0 ;  /* 0x20000013ff027230 */ /* 0x000fcc0000004100 */
[----:B------:R-:W0:Y:S02]  /*3d20*/  F2I.S64.TRUNC R2, R2 ;  /* 0x0000000200027311 */ /* 0x000e24000020d900 */
[----:B0-----:R0:W-:Y:S01]  /*3d30*/  STG.E.64 desc[UR36][R16.64], R2 ;  /* 0x0000000210007986 */ /* 0x0011e2000c101b24 */
[----:B------:R-:W-:Y:S05]  /*3d40*/  BRA `(.L_x_4069) ;  /* 0x0000000c005c7947 */ /* 0x000fea0003800000 */
.L_x_4071:
[----:B------:R-:W-:-:S06]  /*3d50*/  HADD2.F32 R19, -RZ, R19.H0_H0 ;  /* 0x20000013ff137230 */ /* 0x000fcc0000004100 */
[----:B------:R-:W0:Y:S02]  /*3d60*/  F2I.FTZ.TRUNC.NTZ R19, R19 ;  /* 0x0000001300137305 */ /* 0x000e24000021f100 */
[----:B0-----:R0:W-:Y:S01]  /*3d70*/  STG.E desc[UR36][R16.64], R19 ;  /* 0x0000001310007986 */ /* 0x0011e2000c101924 */
[----:B------:R-:W-:Y:S05]  /*3d80*/  BRA `(.L_x_4069) ;  /* 0x0000000c004c7947 */ /* 0x000fea0003800000 */
.L_x_4070:
[----:B------:R-:W-:-:S06]  /*3d90*/  HADD2.F32 R19, -RZ, R19.H0_H0 ;  /* 0x20000013ff137230 */ /* 0x000fcc0000004100 */
[----:B------:R-:W0:Y:S02]  /*3da0*/  F2I.FTZ.TRUNC.NTZ R19, R19 ;  /* 0x0000001300137305 */ /* 0x000e24000021f100 */
[----:B0-----:R0:W-:Y:S01]  /*3db0*/  STG.E.U16 desc[UR36][R16.64], R19 ;  /* 0x0000001310007986 */ /* 0x0011e2000c101524 */
[----:B------:R-:W-:Y:S05]  /*3dc0*/  BRA `(.L_x_4069) ;  /* 0x0000000c003c7947 */ /* 0x000fea0003800000 */
.L_x_4065:
[----:B------:R-:W-:-:S13]  /*3dd0*/  ISETP.GT.AND P0, PT, R2, 0x6, PT ;  /* 0x000000060200780c */ /* 0x000fda0003f04270 */
[----:B------:R-:W-:Y:S05]  /*3de0*/  @P0 BRA `(.L_x_4072) ;  /* 0x0000000000240947 */ /* 0x000fea0003800000 */
[----:B------:R-:W-:-:S13]  /*3df0*/  ISETP.NE.AND P0, PT, R2, 0x5, PT ;  /* 0x000000050200780c */ /* 0x000fda0003f05270 */
[----:B------:R-:W-:Y:S05]  /*3e00*/  @!P0 BRA `(.L_x_4073) ;  /* 0x0000000000148947 */ /* 0x000fea0003800000 */
[----:B------:R-:W-:-:S13]  /*3e10*/  ISETP.NE.AND P0, PT, R2, 0x6, PT ;  /* 0x000000060200780c */ /* 0x000fda0003f05270 */
[----:B------:R-:W-:Y:S05]  /*3e20*/  @P0 BRA `(.L_x_4068) ;  /* 0x0000000800c40947 */ /* 0x000fea0003800000 */
[----:B------:R-:W-:-:S05]  /*3e30*/  HADD2.F32 R19, -RZ, R19.H0_H0 ;  /* 0x20000013ff137230 */ /* 0x000fca0000004100 */
[----:B------:R0:W-:Y:S01]  /*3e40*/  STG.E desc[UR36][R16.64], R19 ;  /* 0x0000001310007986 */ /* 0x0001e2000c101924 */
[----:B------:R-:W-:Y:S05]  /*3e50*/  BRA `(.L_x_4069) ;  /* 0x0000000c00187947 */ /* 0x000fea0003800000 */
.L_x_4073:
[----:B------:R0:W-:Y:S01]  /*3e60*/  STG.E.U16 desc[UR36][R16.64], R19 ;  /* 0x0000001310007986 */ /* 0x0001e2000c101524 */
[----:B------:R-:W-:Y:S05]  /*3e70*/  BRA `(.L_x_4069) ;  /* 0x0000000c00107947 */ /* 0x000fea0003800000 */
.L_x_4072:
[----:B------:R-:W-:-:S13]  /*3e80*/  ISETP.NE.AND P0, PT, R2, 0x7, PT ;  /* 0x000000070200780c */ /* 0x000fda0003f05270 */
[----:B------:R-:W-:Y:S05]  /*3e90*/  @!P0 BRA `(.L_x_4074) ;  /* 0x0000000000348947 */ /* 0x000fea0003800000 */
[----:B------:R-:W-:-:S13]  /*3ea0*/  ISETP.NE.AND P0, PT, R2, 0x8, PT ;  /* 0x000000080200780c */ /* 0x000fda0003f05270 */
[----:B------:R-:W-:Y:S05]  /*3eb0*/  @!P0 BRA `(.L_x_4075) ;  /* 0x0000000000188947 */ /* 0x000fea0003800000 */
[----:B------:R-:W-:-:S13]  /*3ec0*/  ISETP.NE.AND P0, PT, R2, 0x9, PT ;  /* 0x000000090200780c */ /* 0x000fda0003f05270 */
[----:B------:R-:W-:Y:S05]  /*3ed0*/  @P0 BRA `(.L_x_4068) ;  /* 0x0000000800980947 */ /* 0x000fea0003800000 */
[----:B------:R-:W-:Y:S02]  /*3ee0*/  HADD2.F32 R2, -RZ, R19.H0_H0 ;  /* 0x20000013ff027230 */ /* 0x000fe40000004100 */
[----:B------:R-:W-:-:S05]  /*3ef0*/  IMAD.MOV.U32 R3, RZ, RZ, RZ ;  /* 0x000000ffff037224 */ /* 0x000fca00078e00ff */
[----:B------:R0:W-:Y:S01]  /*3f00*/  STG.E.64 desc[UR36][R16.64], R2 ;  /* 0x0000000210007986 */ /* 0x0001e2000c101b24 */
[----:B------:R-:W-:Y:S05]  /*3f10*/  BRA `(.L_x_4069) ;  /* 0x0000000800e87947 */ /* 0x000fea0003800000 */
.L_x_4075:
[----:B------:R-:W-:-:S05]  /*3f20*/  HADD2.F32 R0, -RZ, R19.H0_H0 ;  /* 0x20000013ff007230 */ /* 0x000fca0000004100 */
[----:B------:R-:W-:-:S04]  /*3f30*/  F2FP.F16.F32.PACK_AB R0, RZ, R0 ;  /* 0x00000000ff00723e */ /* 0x000fc800000000ff */
[----:B------:R-:W-:-:S05]  /*3f40*/  PRMT R0, R0, 0x5410, RZ ;  /* 0x0000541000007816 */ /* 0x000fca00000000ff */
[----:B------:R0:W-:Y:S01]  /*3f50*/  STG.E desc[UR36][R16.64], R0 ;  /* 0x0000000010007986 */ /* 0x0001e2000c101924 */
[----:B------:R-:W-:Y:S05]  /*3f60*/  BRA `(.L_x_4069) ;  /* 0x0000000800d47947 */ /* 0x000fea0003800000 */
.L_x_4074:
[----:B------:R-:W-:-:S05]  /*3f70*/  HADD2.F32 R2, -RZ, R19.H0_H0 ;  /* 0x20000013ff027230 */ /* 0x000fca0000004100 */
[----:B------:R-:W-:-:S06]  /*3f80*/  FMUL.FTZ R2, R2, 1 ;  /* 0x3f80000002027820 */ /* 0x000fcc0000410000 */
[----:B------:R-:W0:Y:S02]  /*3f90*/  F2F.F64.F32 R2, R2 ;  /* 0x0000000200027310 */ /* 0x000e240000201800 */
[----:B0-----:R0:W-:Y:S01]  /*3fa0*/  STG.E.64 desc[UR36][R16.64], R2 ;  /* 0x0000000210007986 */ /* 0x0011e2000c101b24 */
[----:B------:R-:W-:Y:S05]  /*3fb0*/  BRA `(.L_x_4069) ;  /* 0x0000000800c07947 */ /* 0x000fea0003800000 */
.L_x_4064:
        /* <DEDUP_REMOVED lines=8> */
[----:B------:R-:W-:-:S05]  /*4040*/  HADD2.F32 R19, -RZ, R19.H0_H0 ;  /* 0x20000013ff137230 */ /* 0x000fca0000004100 */
[----:B------:R-:W-:-:S04]  /*4050*/  FSETP.NEU.FTZ.AND P0, PT, R19, RZ, PT ;  /* 0x000000ff1300720b */ /* 0x000fc80003f1d000 */
[----:B------:R-:W-:-:S05]  /*4060*/  SEL R3, RZ, 0x1, !P0 ;  /* 0x00000001ff037807 */ /* 0x000fca0004000000 */
[----:B------:R0:W-:Y:S01]  /*4070*/  STG.E.U8 desc[UR36][R16.64], R3 ;  /* 0x0000000310007986 */ /* 0x0001e2000c101124 */
[----:B------:R-:W-:Y:S05]  /*4080*/  BRA `(.L_x_4069) ;  /* 0x00000008008c7947 */ /* 0x000fea0003800000 */
.L_x_4078:
[----:B------:R-:W-:Y:S01]  /*4090*/  HADD2.F32 R19, -RZ, R19.H0_H0 ;  /* 0x20000013ff137230 */ /* 0x000fe20000004100 */
[----:B------:R-:W-:-:S04]  /*40a0*/  CS2R R6, SRZ ;  /* 0x0000000000067805 */ /* 0x000fc8000001ff00 */
[----:B------:R-:W-:-:S06]  /*40b0*/  FMUL.FTZ R4, R19, 1 ;  /* 0x3f80000013047820 */ /* 0x000fcc0000410000 */
[----:B------:R-:W0:Y:S02]  /*40c0*/  F2F.F64.F32 R4, R4 ;  /* 0x0000000400047310 */ /* 0x000e240000201800 */
[----:B0-----:R0:W-:Y:S01]  /*40d0*/  STG.E.128 desc[UR36][R16.64], R4 ;  /* 0x0000000410007986 */ /* 0x0011e2000c101d24 */
[----:B------:R-:W-:Y:S05]  /*40e0*/  BRA `(.L_x_4069) ;  /* 0x0000000800747947 */ /* 0x000fea0003800000 */
.L_x_4077:
[----:B------:R-:W-:-:S13]  /*40f0*/  ISETP.NE.AND P0, PT, R2, 0xf, PT ;  /* 0x0000000f0200780c */ /* 0x000fda0003f05270 */
[----:B------:R-:W-:Y:S05]  /*4100*/  @!P0 BRA `(.L_x_4079) ;  /* 0x0000000000b48947 */ /* 0x000fea0003800000 */
[----:B------:R-:W-:-:S13]  /*4110*/  ISETP.NE.AND P0, PT, R2, 0x17, PT ;  /* 0x000000170200780c */ /* 0x000fda0003f05270 */
[----:B------:R-:W-:Y:S05]  /*4120*/  @!P0 BRA `(.L_x_4080) ;  /* 0x0000000000548947 */ /* 0x000fea0003800000 */
[----:B------:R-:W-:-:S13]  /*4130*/  ISETP.NE.AND P0, PT, R2, 0x18, PT ;  /* 0x000000180200780c */ /* 0x000fda0003f05270 */
[----:B------:R-:W-:Y:S05]  /*4140*/  @P0 BRA `(.L_x_4068) ;  /* 0x0000000400fc0947 */ /* 0x000fea0003800000 */
[----:B------:R-:W-:Y:S01]  /*4150*/  HADD2.F32 R19, -RZ, R19.H0_H0 ;  /* 0x20000013ff137230 */ /* 0x000fe20000004100 */
        /* <DEDUP_REMOVED lines=14> */
.L_x_4082:
[----:B------:R-:W-:Y:S05]  /*4240*/  BSYNC B0 ;  /* 0x0000000000007941 */ /* 0x000fea0003800000 */
.L_x_4081:
[----:B------:R-:W-:-:S05]  /*4250*/  LOP3.LUT R3, R0, R3, RZ, 0xfc, !PT ;  /* 0x0000000300037212 */ /* 0x000fca00078efcff */
[----:B------:R0:W-:Y:S01]  /*4260*/  STG.E.U8 desc[UR36][R16.64], R3 ;  /* 0x0000000310007986 */ /* 0x0001e2000c101124 */
[----:B------:R-:W-:Y:S05]  /*4270*/  BRA `(.L_x_4069) ;  /* 0x0000000800107947 */ /* 0x000fea0003800000 */
.L_x_4080:
[----:B------:R-:W-:Y:S01]  /*4280*/  HADD2.F32 R19, -RZ, R19.H0_H0 ;  /* 0x20000013ff137230 */ /* 0x000fe20000004100 */
        /* <DEDUP_REMOVED lines=12> */
.L_x_4084:
[----:B------:R-:W-:Y:S01]  /*4350*/  IMAD.MOV.U32 R0, RZ, RZ, 0x7f ;  /* 0x0000007fff007424 */ /* 0x000fe200078e00ff */
[----:B------:R-:W-:-:S04]  /*4360*/  ISETP.GT.U32.AND P0, PT, R2, 0x7f800000, PT ;  /* 0x7f8000000200780c */ /* 0x000fc80003f04070 */
[----:B------:R-:W-:-:S09]  /*4370*/  SEL R0, R0, 0x7c, P0 ;  /* 0x0000007c00007807 */ /* 0x000fd20000000000 */
.L_x_4085:
[----:B------:R-:W-:Y:S05]  /*4380*/  BSYNC B0 ;  /* 0x0000000000007941 */ /* 0x000fea0003800000 */
.L_x_4083:
[----:B------:R-:W-:-:S04]  /*4390*/  LOP3.LUT R2, R19, 0x80000000, RZ, 0xc0, !PT ;  /* 0x8000000013027812 */ /* 0x000fc800078ec0ff */
[----:B------:R-:W-:-:S04]  /*43a0*/  SHF.R.U32.HI R3, RZ, 0x18, R2 ;  /* 0x00000018ff037819 */ /* 0x000fc80000011602 */
[----:B------:R-:W-:-:S05]  /*43b0*/  LOP3.LUT R3, R0, R3, RZ, 0xfc, !PT ;  /* 0x0000000300037212 */ /* 0x000fca00078efcff */
[----:B------:R0:W-:Y:S01]  /*43c0*/  STG.E.U8 desc[UR36][R16.64], R3 ;  /* 0x0000000310007986 */ /* 0x0001e2000c101124 */
[----:B------:R-:W-:Y:S05]  /*43d0*/  BRA `(.L_x_4069) ;  /* 0x0000000400b87947 */ /* 0x000fea0003800000 */
.L_x_4079:
[----:B------:R-:W-:-:S05]  /*43e0*/  HADD2.F32 R0, -RZ, R19.H0_H0 ;  /* 0x20000013ff007230 */ /* 0x000fca0000004100 */
[----:B------:R-:W-:-:S05]  /*43f0*/  F2FP.BF16.F32.PACK_AB R0, RZ, R0 ;  /* 0x00000000ff00723e */ /* 0x000fca00000010ff */
[----:B------:R0:W-:Y:S01]  /*4400*/  STG.E.U16 desc[UR36][R16.64], R0 ;  /* 0x0000000010007986 */ /* 0x0001e2000c101524 */
[----:B------:R-:W-:Y:S05]  /*4410*/  BRA `(.L_x_4069) ;  /* 0x0000000400a87947 */ /* 0x000fea0003800000 */
.L_x_4076:
        /* <DEDUP_REMOVED lines=8> */
[----:B------:R-:W-:-:S06]  /*44a0*/  HADD2.F32 R3, -RZ, R19.H0_H0 ;  /* 0x20000013ff037230 */ /* 0x000fcc0000004100 */
[----:B------:R-:W0:Y:S02]  /*44b0*/  F2I.FTZ.U32.TRUNC.NTZ R3, R3 ;  /* 0x0000000300037305 */ /* 0x000e24000021f000 */
[----:B0-----:R4:W-:Y:S01]  /*44c0*/  STG.E.U16 desc[UR36][R16.64], R3 ;  /* 0x0000000310007986 */ /* 0x0019e2000c101524 */
[----:B------:R-:W-:Y:S05]  /*44d0*/  BRA `(.L_x_4069) ;  /* 0x0000000400787947 */ /* 0x000fea0003800000 */
.L_x_4088:
[----:B------:R-:W-:Y:S01]  /*44e0*/  HADD2.F32 R19, -RZ, R19.H0_H0 ;  /* 0x20000013ff137230 */ /* 0x000fe20000004100 */
        /* <DEDUP_REMOVED lines=16> */
.L_x_4091:
[----:B------:R-:W-:-:S04]  /*45f0*/  LOP3.LUT R2, R19, 0x80000000, RZ, 0xc0, !PT ;  /* 0x8000000013027812 */ /* 0x000fc800078ec0ff */
[----:B------:R-:W-:-:S04]  /*4600*/  SHF.R.U32.HI R3, RZ, 0x18, R2 ;  /* 0x00000018ff037819 */ /* 0x000fc80000011602 */
[----:B------:R-:W-:-:S04]  /*4610*/  LOP3.LUT R0, R0, R3, RZ, 0xfc, !PT ;  /* 0x0000000300007212 */ /* 0x000fc800078efcff */
[----:B------:R-:W-:-:S07]  /*4620*/  PRMT R8, R0, 0x7610, R8 ;  /* 0x0000761000087816 */ /* 0x000fce0000000008 */
.L_x_4090:
[----:B------:R-:W-:Y:S05]  /*4630*/  BSYNC B0 ;  /* 0x0000000000007941 */ /* 0x000fea0003800000 */
.L_x_4089:
[----:B------:R3:W-:Y:S01]  /*4640*/  STG.E.U8 desc[UR36][R16.64], R8 ;  /* 0x0000000810007986 */ /* 0x0007e2000c101124 */
[----:B------:R-:W-:Y:S05]  /*4650*/  BRA `(.L_x_4069) ;  /* 0x0000000400187947 */ /* 0x000fea0003800000 */
.L_x_4087:
        /* <DEDUP_REMOVED lines=17> */
.L_x_4094:
[----:B------:R-:W-:-:S04]  /*4770*/  LOP3.LUT R2, R19, 0x80000000, RZ, 0xc0, !PT ;  /* 0x8000000013027812 */ /* 0x000fc800078ec0ff */
[----:B------:R-:W-:-:S04]  /*4780*/  SHF.R.U32.HI R3, RZ, 0x18, R2 ;  /* 0x00000018ff037819 */ /* 0x000fc80000011602 */
[----:B------:R-:W-:-:S04]  /*4790*/  LOP3.LUT R0, R0, R3, RZ, 0xfc, !PT ;  /* 0x0000000300007212 */ /* 0x000fc800078efcff */
[----:B------:R-:W-:-:S07]  /*47a0*/  PRMT R8, R0, 0x7610, R8 ;  /* 0x0000761000087816 */ /* 0x000fce0000000008 */
.L_x_4093:
[----:B------:R-:W-:Y:S05]  /*47b0*/  BSYNC B0 ;  /* 0x0000000000007941 */ /* 0x000fea0003800000 */
.L_x_4092:
[----:B------:R0:W-:Y:S01]  /*47c0*/  STG.E.U8 desc[UR36][R16.64], R8 ;  /* 0x0000000810007986 */ /* 0x0001e2000c101124 */
[----:B------:R-:W-:Y:S05]  /*47d0*/  BRA `(.L_x_4069) ;  /* 0x0000000000b87947 */ /* 0x000fea0003800000 */
.L_x_4086:
[----:B------:R-:W-:-:S13]  /*47e0*/  ISETP.NE.AND P0, PT, R2, 0x1c, PT ;  /* 0x0000001c0200780c */ /* 0x000fda0003f05270 */
[----:B------:R-:W-:Y:S05]  /*47f0*/  @!P0 BRA `(.L_x_4095) ;  /* 0x0000000000a48947 */ /* 0x000fea0003800000 */
[----:B------:R-:W-:-:S13]  /*4800*/  ISETP.NE.AND P0, PT, R2, 0x1d, PT ;  /* 0x0000001d0200780c */ /* 0x000fda0003f05270 */
[----:B------:R-:W-:Y:S05]  /*4810*/  @!P0 BRA `(.L_x_4096) ;  /* 0x00000000008c8947 */ /* 0x000fea0003800000 */
[----:B------:R-:W-:-:S13]  /*4820*/  ISETP.NE.AND P0, PT, R2, 0x2c, PT ;  /* 0x0000002c0200780c */ /* 0x000fda0003f05270 */
[----:B------:R-:W-:Y:S05]  /*4830*/  @P0 BRA `(.L_x_4068) ;  /* 0x0000000000400947 */ /* 0x000fea0003800000 */
[----:B------:R-:W-:Y:S02]  /*4840*/  HADD2.F32 R19, -RZ, R19.H0_H0 ;  /* 0x20000013ff137230 */ /* 0x000fe40000004100 */
        /* <DEDUP_REMOVED lines=15> */
.L_x_4068:
        /* <DEDUP_REMOVED lines=16> */
.L_x_4097:
[----:B------:R-:W-:Y:S05]  /*4a40*/  BRA `(.L_x_4069) ;  /* 0x00000000001c7947 */ /* 0x000fea0003800000 */
.L_x_4096:
[----:B------:R-:W-:-:S06]  /*4a50*/  HADD2.F32 R2, -RZ, R19.H0_H0 ;  /* 0x20000013ff027230 */ /* 0x000fcc0000004100 */
[----:B------:R-:W0:Y:S02]  /*4a60*/  F2I.U64.TRUNC R2, R2 ;  /* 0x0000000200027311 */ /* 0x000e24000020d800 */
[----:B0-----:R1:W-:Y:S01]  /*4a70*/  STG.E.64 desc[UR36][R16.64], R2 ;  /* 0x0000000210007986 */ /* 0x0013e2000c101b24 */
[----:B------:R-:W-:Y:S05]  /*4a80*/  BRA `(.L_x_4069) ;  /* 0x00000000000c7947 */ /* 0x000fea0003800000 */
.L_x_4095:
[----:B------:R-:W-:-:S06]  /*4a90*/  HADD2.F32 R19, -RZ, R19.H0_H0 ;  /* 0x20000013ff137230 */ /* 0x000fcc0000004100 */
[----:B------:R-:W0:Y:S02]  /*4aa0*/  F2I.FTZ.U32.TRUNC.NTZ R19, R19 ;  /* 0x0000001300137305 */ /* 0x000e24000021f000 */
[----:B0-----:R0:W-:Y:S02]  /*4ab0*/  STG.E desc[UR36][R16.64], R19 ;  /* 0x0000001310007986 */ /* 0x0011e4000c101924 */
.L_x_4069:
[----:B------:R-:W-:-:S04]  /*4ac0*/  IMAD R18, R18, 0x200, R23 ;  /* 0x0000020012127824 */ /* 0x000fc800078e0217 */
[----:B0-----:R-:W-:-:S07]  /*4ad0*/  VIADD R19, R18, 0x80 ;  /* 0x0000008012137836 */ /* 0x001fce0000000000 */
.L_x_3987:
[----:B------:R-:W-:Y:S05]  /*4ae0*/  BSYNC B6 ;  /* 0x0000000000067941 */ /* 0x000fea0003800000 */
.L_x_3986:
        /* <DEDUP_REMOVED lines=358> */
.L_x_4100:
        /* <DEDUP_REMOVED lines=23> */
.L_x_4104:
[----:B------:R-:W2:Y:S02]  /*62c0*/  LDG.E.U8 R2, desc[UR36][R2.64] ;  /* 0x0000002402027981 */ /* 0x000ea4000c1e1100 */
[----:B--2---:R-:W-:-:S04]  /*62d0*/  I2FP.F32.U32 R0, R2 ;  /* 0x0000000200007245 */ /* 0x004fc80000201000 */
[----:B------:R-:W-:-:S04]  /*62e0*/  F2FP.F16.F32.PACK_AB R0, RZ, R0 ;  /* 0x00000000ff00723e */ /* 0x000fc800000000ff */
[----:B------:R-:W-:Y:S01]  /*62f0*/  PRMT R22, R0, 0x7610, R22 ;  /* 0x0000761000167816 */ /* 0x000fe20000000016 */
[----:B------:R-:W-:Y:S06]  /*6300*/  BRA `(.L_x_4106) ;  /* 0x0000000c00bc7947 */ /* 0x000fec0003800000 */
.L_x_4103:
        /* <DEDUP_REMOVED lines=11> */
.L_x_4108:
[----:B------:R-:W2:Y:S02]  /*63c0*/  LDG.E R2, desc[UR36][R2.64] ;  /* 0x0000002402027981 */ /* 0x000ea4000c1e1900 */
[----:B--2---:R-:W-:-:S04]  /*63d0*/  I2FP.F32.S32 R0, R2 ;  /* 0x0000000200007245 */ /* 0x004fc80000201400 */
[----:B------:R-:W-:-:S04]  /*63e0*/  F2FP.F16.F32.PACK_AB R0, RZ, R0 ;  /* 0x00000000ff00723e */ /* 0x000fc800000000ff */
[----:B------:R-:W-:Y:S01]  /*63f0*/  PRMT R22, R0, 0x7610, R22 ;  /* 0x0000761000167816 */ /* 0x000fe20000000016 */
[----:B------:R-:W-:Y:S06]  /*6400*/  BRA `(.L_x_4106) ;  /* 0x0000000c007c7947 */ /* 0x000fec0003800000 */
.L_x_4107:
[----:B------:R-:W2:Y:S02]  /*6410*/  LDG.E.U16 R2, desc[UR36][R2.64] ;  /* 0x0000002402027981 */ /* 0x000ea4000c1e1500 */
[----:B--2---:R-:W0:Y:S02]  /*6420*/  I2F.S16 R0, R2 ;  /* 0x0000000200007306 */ /* 0x004e240000101400 */
[----:B0-----:R-:W-:-:S04]  /*6430*/  F2FP.F16.F32.PACK_AB R0, RZ, R0 ;  /* 0x00000000ff00723e */ /* 0x001fc800000000ff */
[----:B------:R-:W-:Y:S01]  /*6440*/  PRMT R22, R0, 0x7610, R22 ;  /* 0x0000761000167816 */ /* 0x000fe20000000016 */
[----:B------:R-:W-:Y:S06]  /*6450*/  BRA `(.L_x_4106) ;  /* 0x0000000c00687947 */ /* 0x000fec0003800000 */
.L_x_4102:
        /* <DEDUP_REMOVED lines=9> */
.L_x_4110:
[----:B------:R0:W5:Y:S01]  /*64f0*/  LDG.E.U16 R22, desc[UR36][R2.64] ;  /* 0x0000002402167981 */ /* 0x000162000c1e1500 */
[----:B------:R-:W-:Y:S05]  /*6500*/  BRA `(.L_x_4106) ;  /* 0x0000000c003c7947 */ /* 0x000fea0003800000 */
.L_x_4109:
        /* <DEDUP_REMOVED lines=9> */
.L_x_4112:
[----:B------:R1:W5:Y:S01]  /*65a0*/  LDG.E.U16 R22, desc[UR36][R2.64] ;  /* 0x0000002402167981 */ /* 0x000362000c1e1500 */
[----:B------:R-:W-:Y:S05]  /*65b0*/  BRA `(.L_x_4106) ;  /* 0x0000000c00107947 */ /* 0x000fea0003800000 */
.L_x_4111:
        /* <DEDUP_REMOVED lines=9> */
.L_x_4101:
        /* <DEDUP_REMOVED lines=14> */
.L_x_4115:
        /* <DEDUP_REMOVED lines=9> */
.L_x_4114:
        /* <DEDUP_REMOVED lines=28> */
.L_x_4117:
        /* <DEDUP_REMOVED lines=15> */
.L_x_4116:
[----:B------:R-:W2:Y:S02]  /*6a70*/  LDG.E.U16 R0, desc[UR36][R2.64] ;  /* 0x0000002402007981 */ /* 0x000ea4000c1e1500 */
[----:B--2---:R-:W-:-:S05]  /*6a80*/  IMAD.U32 R0, R0, 0x10000, RZ ;  /* 0x0001000000007824 */ /* 0x004fca00078e00ff */
[----:B------:R-:W-:-:S04]  /*6a90*/  F2FP.F16.F32.PACK_AB R0, RZ, R0 ;  /* 0x00000000ff00723e */ /* 0x000fc800000000ff */
[----:B------:R-:W-:Y:S01]  /*6aa0*/  PRMT R22, R0, 0x7610, R22 ;  /* 0x0000761000167816 */ /* 0x000fe20000000016 */
[----:B------:R-:W-:Y:S06]  /*6ab0*/  BRA `(.L_x_4106) ;  /* 0x0000000400d07947 */ /* 0x000fec0003800000 */
.L_x_4113:
        /* <DEDUP_REMOVED lines=13> */
.L_x_4120:
        /* <DEDUP_REMOVED lines=21> */
.L_x_4124:
[----:B------:R-:W-:Y:S05]  /*6ce0*/  BSYNC B1 ;  /* 0x0000000000017941 */ /* 0x000fea0003800000 */
.L_x_4123:
[----:B------:R-:W-:Y:S01]  /*6cf0*/  LEA R3, R0, 0x3b800000, 0x17 ;  /* 0x3b80000000037811 */ /* 0x000fe200078eb8ff */
[----:B------:R-:W-:-:S05]  /*6d00*/  IMAD.SHL.U32 R0, R2, 0x100000, RZ ;  /* 0x0010000002007824 */ /* 0x000fca00078e00ff */
[----:B------:R-:W-:-:S07]  /*6d10*/  LOP3.LUT R0, R3, R0, R4, 0xfe, !PT ;  /* 0x0000000003007212 */ /* 0x000fce00078efe04 */
.L_x_4122:
[----:B------:R-:W-:Y:S05]  /*6d20*/  BSYNC B0 ;  /* 0x0000000000007941 */ /* 0x000fea0003800000 */
.L_x_4121:
[----:B------:R-:W-:-:S04]  /*6d30*/  F2FP.F16.F32.PACK_AB R0, RZ, R0 ;  /* 0x00000000ff00723e */ /* 0x000fc800000000ff */
[----:B------:R-:W-:Y:S01]  /*6d40*/  PRMT R22, R0, 0x7610, R22 ;  /* 0x0000761000167816 */ /* 0x000fe20000000016 */
[----:B------:R-:W-:Y:S06]  /*6d50*/  BRA `(.L_x_4106) ;  /* 0x0000000400287947 */ /* 0x000fec0003800000 */
.L_x_4119:
        /* <DEDUP_REMOVED lines=21> */
.L_x_4128:
[----:B------:R-:W-:Y:S05]  /*6eb0*/  BSYNC B1 ;  /* 0x0000000000017941 */ /* 0x000fea0003800000 */
.L_x_4127:
[----:B------:R-:W-:Y:S01]  /*6ec0*/  LEA R3, R0, 0x37800000, 0x17 ;  /* 0x3780000000037811 */ /* 0x000fe200078eb8ff */
[----:B------:R-:W-:-:S05]  /*6ed0*/  IMAD.SHL.U32 R0, R2, 0x200000, RZ ;  /* 0x0020000002007824 */ /* 0x000fca00078e00ff */
[----:B------:R-:W-:-:S07]  /*6ee0*/  LOP3.LUT R0, R3, R0, R4, 0xfe, !PT ;  /* 0x0000000003007212 */ /* 0x000fce00078efe04 */
.L_x_4126:
[----:B------:R-:W-:Y:S05]  /*6ef0*/  BSYNC B0 ;  /* 0x0000000000007941 */ /* 0x000fea0003800000 */
.L_x_4125:
[----:B------:R-:W-:-:S04]  /*6f00*/  F2FP.F16.F32.PACK_AB R0, RZ, R0 ;  /* 0x00000000ff00723e */ /* 0x000fc800000000ff */
[----:B------:R-:W-:Y:S01]  /*6f10*/  PRMT R22, R0, 0x7610, R22 ;  /* 0x0000761000167816 */ /* 0x000fe20000000016 */
[----:B------:R-:W-:Y:S06]  /*6f20*/  BRA `(.L_x_4106) ;  /* 0x0000000000b47947 */ /* 0x000fec0003800000 */
.L_x_4118:
        /* <DEDUP_REMOVED lines=14> */
.L_x_4132:
[----:B------:R-:W-:Y:S05]  /*7010*/  BSYNC B0 ;  /* 0x0000000000007941 */ /* 0x000fea0003800000 */
.L_x_4131:
[----:B------:R-:W-:-:S04]  /*7020*/  F2FP.F16.F32.PACK_AB R0, RZ, R0 ;  /* 0x00000000ff00723e */ /* 0x000fc800000000ff */
[----:B------:R-:W-:Y:S01]  /*7030*/  PRMT R22, R0, 0x7610, R22 ;  /* 0x0000761000167816 */ /* 0x000fe20000000016 */
[----:B------:R-:W-:Y:S06]  /*7040*/  BRA `(.L_x_4106) ;  /* 0x00000000006c7947 */ /* 0x000fec0003800000 */
.L_x_4105:
        /* <DEDUP_REMOVED lines=16> */
.L_x_4133:
[----:B------:R-:W-:Y:S01]  /*7150*/  PRMT R22, RZ, 0x7610, R22 ;  /* 0x00007610ff167816 */ /* 0x000fe20000000016 */
[----:B------:R-:W-:Y:S06]  /*7160*/  BRA `(.L_x_4106) ;  /* 0x0000000000247947 */ /* 0x000fec0003800000 */
.L_x_4130:
[----:B------:R-:W2:Y:S02]  /*7170*/  LDG.E.64 R2, desc[UR36][R2.64] ;  /* 0x0000002402027981 */ /* 0x000ea4000c1e1b00 */
[----:B--2---:R-:W0:Y:S02]  /*7180*/  I2F.U64 R0, R2 ;  /* 0x0000000200007312 */ /* 0x004e240000301000 */
[----:B0-----:R-:W-:-:S04]  /*7190*/  F2FP.F16.F32.PACK_AB R0, RZ, R0 ;  /* 0x00000000ff00723e */ /* 0x001fc800000000ff */
[----:B------:R-:W-:Y:S01]  /*71a0*/  PRMT R22, R0, 0x7610, R22 ;  /* 0x0000761000167816 */ /* 0x000fe20000000016 */
[----:B------:R-:W-:Y:S06]  /*71b0*/  BRA `(.L_x_4106) ;  /* 0x0000000000107947 */ /* 0x000fec0003800000 */
.L_x_4129:
[----:B------:R-:W2:Y:S02]  /*71c0*/  LDG.E R2, desc[UR36][R2.64] ;  /* 0x0000002402027981 */ /* 0x000ea4000c1e1900 */
[----:B--2---:R-:W-:-:S04]  /*71d0*/  I2FP.F32.U32 R0, R2 ;  /* 0x0000000200007245 */ /* 0x004fc80000201000 */
[----:B------:R-:W-:-:S04]  /*71e0*/  F2FP.F16.F32.PACK_AB R0, RZ, R0 ;  /* 0x00000000ff00723e */ /* 0x000fc800000000ff */
[----:B------:R-:W-:-:S07]  /*71f0*/  PRMT R22, R0, 0x7610, R22 ;  /* 0x0000761000167816 */ /* 0x000fce0000000016 */
.L_x_4106:
        /* <DEDUP_REMOVED lines=19> */
.L_x_4137:
[----:B------:R-:W2:Y:S02]  /*7330*/  LDG.E.U8 R2, desc[UR36][R2.64] ;  /* 0x0000002402027981 */ /* 0x000ea4000c1e1100 */
[----:B--2---:R-:W-:-:S04]  /*7340*/  I2FP.F32.U32 R0, R2 ;  /* 0x0000000200007245 */ /* 0x004fc80000201000 */
[----:B------:R-:W-:Y:S01]  /*7350*/  F2FP.F16.F32.PACK_AB R0, RZ, R0 ;  /* 0x00000000ff00723e */ /* 0x000fe200000000ff */
[----:B------:R-:W-:Y:S06]  /*7360*/  BRA `(.L_x_4139) ;  /* 0x0000000c00887947 */ /* 0x000fec0003800000 */
.L_x_4136:
        /* <DEDUP_REMOVED lines=10> */
.L_x_4141:
[----:B------:R-:W2:Y:S02]  /*7410*/  LDG.E R2, desc[UR36][R2.64] ;  /* 0x0000002402027981 */ /* 0x000ea4000c1e1900 */
[----:B--2---:R-:W-:-:S04]  /*7420*/  I2FP.F32.S32 R0, R2 ;  /* 0x0000000200007245 */ /* 0x004fc80000201400 */
[----:B------:R-:W-:Y:S01]  /*7430*/  F2FP.F16.F32.PACK_AB R0, RZ, R0 ;  /* 0x00000000ff00723e */ /* 0x000fe200000000ff */
[----:B------:R-:W-:Y:S06]  /*7440*/  BRA `(.L_x_4139) ;  /* 0x0000000c00507947 */ /* 0x000fec0003800000 */
.L_x_4140:
[----:B------:R-:W2:Y:S02]  /*7450*/  LDG.E.U16 R2, desc[UR36][R2.64] ;  /* 0x0000002402027981 */ /* 0x000ea4000c1e1500 */
[----:B--2---:R-:W0:Y:S02]  /*7460*/  I2F.S16 R0, R2 ;  /* 0x0000000200007306 */ /* 0x004e240000101400 */
[----:B0-----:R-:W-:Y:S01]  /*7470*/  F2FP.F16.F32.PACK_AB R0, RZ, R0 ;  /* 0x00000000ff00723e */ /* 0x001fe200000000ff */
[----:B------:R-:W-:Y:S06]  /*7480*/  BRA `(.L_x_4139) ;  /* 0x0000000c00407947 */ /* 0x000fec0003800000 */
.L_x_4135:
        /* <DEDUP_REMOVED lines=9> */
.L_x_4143:
[----:B------:R1:W5:Y:S01]  /*7520*/  LDG.E.U16 R0, desc[UR36][R2.64] ;  /* 0x0000002402007981 */ /* 0x000362000c1e1500 */
[----:B------:R-:W-:Y:S05]  /*7530*/  BRA `(.L_x_4139) ;  /* 0x0000000c00147947 */ /* 0x000fea0003800000 */
.L_x_4142:
        /* <DEDUP_REMOVED lines=9> */
.L_x_4145:
[----:B------:R0:W5:Y:S01]  /*75d0*/  LDG.E.U16 R0, desc[UR36][R2.64] ;  /* 0x0000002402007981 */ /* 0x000162000c1e1500 */
[----:B------:R-:W-:Y:S05]  /*75e0*/  BRA `(.L_x_4139) ;  /* 0x0000000800e87947 */ /* 0x000fea0003800000 */
.L_x_4144:
        /* <DEDUP_REMOVED lines=8> */
.L_x_4134:
        /* <DEDUP_REMOVED lines=13> */
.L_x_4148:
        /* <DEDUP_REMOVED lines=8> */
.L_x_4147:
        /* <DEDUP_REMOVED lines=28> */
.L_x_4150:
        /* <DEDUP_REMOVED lines=15> */
.L_x_4149:
[----:B------:R-:W2:Y:S02]  /*7a70*/  LDG.E.U16 R0, desc[UR36][R2.64] ;  /* 0x0000002402007981 */ /* 0x000ea4000c1e1500 */
[----:B--2---:R-:W-:-:S05]  /*7a80*/  IMAD.U32 R0, R0, 0x10000, RZ ;  /* 0x0001000000007824 */ /* 0x004fca00078e00ff */
[----:B------:R-:W-:Y:S01]  /*7a90*/  F2FP.F16.F32.PACK_AB R0, RZ, R0 ;  /* 0x00000000ff00723e */ /* 0x000fe200000000ff */
[----:B------:R-:W-:Y:S06]  /*7aa0*/  BRA `(.L_x_4139) ;  /* 0x0000000400b87947 */ /* 0x000fec0003800000 */
.L_x_4146:
        /* <DEDUP_REMOVED lines=12> */
.L_x_4153:
        /* <DEDUP_REMOVED lines=21> */
.L_x_4157:
[----:B------:R-:W-:Y:S05]  /*7cc0*/  BSYNC B1 ;  /* 0x0000000000017941 */ /* 0x000fea0003800000 */
.L_x_4156:
[----:B------:R-:W-:Y:S01]  /*7cd0*/  LEA R3, R0, 0x3b800000, 0x17 ;  /* 0x3b80000000037811 */ /* 0x000fe200078eb8ff */
[----:B------:R-:W-:-:S05]  /*7ce0*/  IMAD.SHL.U32 R0, R2, 0x100000, RZ ;  /* 0x0010000002007824 */ /* 0x000fca00078e00ff */
[----:B------:R-:W-:-:S07]  /*7cf0*/  LOP3.LUT R0, R3, R0, R4, 0xfe, !PT ;  /* 0x0000000003007212 */ /* 0x000fce00078efe04 */
.L_x_4155:
[----:B------:R-:W-:Y:S05]  /*7d00*/  BSYNC B0 ;  /* 0x0000000000007941 */ /* 0x000fea0003800000 */
.L_x_4154:
[----:B------:R-:W-:Y:S01]  /*7d10*/  F2FP.F16.F32.PACK_AB R0, RZ, R0 ;  /* 0x00000000ff00723e */ /* 0x000fe200000000ff */
[----:B------:R-:W-:Y:S06]  /*7d20*/  BRA `(.L_x_4139) ;  /* 0x0000000400187947 */ /* 0x000fec0003800000 */
.L_x_4152:
        /* <DEDUP_REMOVED lines=21> */
.L_x_4161:
[----:B------:R-:W-:Y:S05]  /*7e80*/  BSYNC B1 ;  /* 0x0000000000017941 */ /* 0x000fea0003800000 */
.L_x_4160:
[----:B------:R-:W-:Y:S01]  /*7e90*/  LEA R3, R0, 0x37800000, 0x17 ;  /* 0x3780000000037811 */ /* 0x000fe200078eb8ff */
[----:B------:R-:W-:-:S05]  /*7ea0*/  IMAD.SHL.U32 R0, R2, 0x200000, RZ ;  /* 0x0020000002007824 */ /* 0x000fca00078e00ff */
[----:B------:R-:W-:-:S07]  /*7eb0*/  LOP3.LUT R0, R3, R0, R4, 0xfe, !PT ;  /* 0x0000000003007212 */ /* 0x000fce00078efe04 */
.L_x_4159:
[----:B------:R-:W-:Y:S05]  /*7ec0*/  BSYNC B0 ;  /* 0x0000000000007941 */ /* 0x000fea0003800000 */
.L_x_4158:
[----:B------:R-:W-:Y:S01]  /*7ed0*/  F2FP.F16.F32.PACK_AB R0, RZ, R0 ;  /* 0x00000000ff00723e */ /* 0x000fe200000000ff */
[----:B------:R-:W-:Y:S06]  /*7ee0*/  BRA `(.L_x_4139) ;  /* 0x0000000000a87947 */ /* 0x000fec0003800000 */
.L_x_4151:
        /* <DEDUP_REMOVED lines=14> */
.L_x_4165:
[----:B------:R-:W-:Y:S05]  /*7fd0*/  BSYNC B0 ;  /* 0x0000000000007941 */ /* 0x000fea0003800000 */
.L_x_4164:
[----:B------:R-:W-:Y:S01]  /*7fe0*/  F2FP.F16.F32.PACK_AB R0, RZ, R0 ;  /* 0x00000000ff00723e */ /* 0x000fe200000000ff */
[----:B------:R-:W-:Y:S06]  /*7ff0*/  BRA `(.L_x_4139) ;  /* 0x0000000000647947 */ /* 0x000fec0003800000 */
.L_x_4138:
        /* <DEDUP_REMOVED lines=16> */
.L_x_4166:
[----:B------:R-:W-:Y:S01]  /*8100*/  PRMT R0, RZ, 0x7610, R0 ;  /* 0x00007610ff007816 */ /* 0x000fe20000000000 */
[----:B------:R-:W-:Y:S06]  /*8110*/  BRA `(.L_x_4139) ;  /* 0x00000000001c7947 */ /* 0x000fec0003800000 */
.L_x_4163:
[----:B------:R-:W2:Y:S02]  /*8120*/  LDG.E.64 R2, desc[UR36][R2.64] ;  /* 0x0000002402027981 */ /* 0x000ea4000c1e1b00 */
[----:B--2---:R-:W0:Y:S02]  /*8130*/  I2F.U64 R0, R2 ;  /* 0x0000000200007312 */ /* 0x004e240000301000 */
[----:B0-----:R-:W-:Y:S01]  /*8140*/  F2FP.F16.F32.PACK_AB R0, RZ, R0 ;  /* 0x00000000ff00723e */ /* 0x001fe200000000ff */
[----:B------:R-:W-:Y:S06]  /*8150*/  BRA `(.L_x_4139) ;  /* 0x00000000000c7947 */ /* 0x000fec0003800000 */
.L_x_4162:
[----:B------:R-:W2:Y:S02]  /*8160*/  LDG.E R2, desc[UR36][R2.64] ;  /* 0x0000002402027981 */ /* 0x000ea4000c1e1900 */
[----:B--2---:R-:W-:-:S04]  /*8170*/  I2FP.F32.U32 R0, R2 ;  /* 0x0000000200007245 */ /* 0x004fc80000201000 */
[----:B------:R-:W-:-:S07]  /*8180*/  F2FP.F16.F32.PACK_AB R0, RZ, R0 ;  /* 0x00000000ff00723e */ /* 0x000fce00000000ff */
.L_x_4139:
[----:B-----5:R-:W-:Y:S01]  /*8190*/  HADD2.F32 R22, -RZ, R22.H0_H0 ;  /* 0x20000016ff167230 */ /* 0x020fe20000004100 */
[----:B------:R-:W-:Y:S01]  /*81a0*/  BSSY B0, `(.L_x_4167) ;  /* 0x0000041000007945 */ /* 0x000fe20003800000 */
[----:B------:R-:W-:-:S03]  /*81b0*/  HADD2.F32 R5, -RZ, R0.H0_H0 ;  /* 0x20000000ff057230 */ /* 0x000fc60000004100 */
[C---:B01----:R-:W-:Y:S02]  /*81c0*/  FADD.FTZ R3, |R22|.reuse, -RZ ;  /* 0x800000ff16037221 */ /* 0x043fe40000010200 */
        /* <DEDUP_REMOVED lines=25> */
.L_x_4172:
[----:B------:R-:W-:Y:S01]  /*8360*/  FSETP.GEU.FTZ.AND P0, PT, R6, -R4, PT ;  /* 0x800000040600720b */ /* 0x000fe20003f1e000 */
[----:B------:R-:W-:-:S12]  /*8370*/  FADD.FTZ R0, R0, -1 ;  /* 0xbf80000000007421 */ /* 0x000fd80000010000 */
[----:B------:R-:W-:-:S07]  /*8380*/  @!P0 FADD.FTZ R0, R0, -1 ;  /* 0xbf80000000008421 */ /* 0x000fce0000010000 */
.L_x_4171:
[----:B------:R-:W-:Y:S05]  /*8390*/  BSYNC B1 ;  /* 0x0000000000017941 */ /* 0x000fea0003800000 */
.L_x_4170:
[----:B------:R-:W-:Y:S01]  /*83a0*/  FFMA.FTZ R3, -R4, R0, R3 ;  /* 0x0000000004037223 */ /* 0x000fe20000010103 */
[----:B------:R-:W-:Y:S06]  /*83b0*/  BRA `(.L_x_4168) ;  /* 0x00000000007c7947 */ /* 0x000fec0003800000 */
.L_x_4169:
        /* <DEDUP_REMOVED lines=15> */
.L_x_4175:
        /* <DEDUP_REMOVED lines=13> */
.L_x_4174:
[----:B------:R-:W-:Y:S05]  /*8580*/  BSYNC B1 ;  /* 0x0000000000017941 */ /* 0x000fea0003800000 */
.L_x_4173:
[----:B------:R-:W-:-:S04]  /*8590*/  FMUL.FTZ R3, R2, 1.1920928955078125e-07 ;  /* 0x3400000002037820 */ /* 0x000fc80000410000 */
[----:B------:R-:W-:-:S07]  /*85a0*/  FMUL.FTZ R3, R6, R3 ;  /* 0x0000000306037220 */ /* 0x000fce0000410000 */
.L_x_4168:
[----:B------:R-:W-:Y:S05]  /*85b0*/  BSYNC B0 ;  /* 0x0000000000007941 */ /* 0x000fea0003800000 */
.L_x_4167:
[----:B------:R-:W1:Y:S01]  /*85c0*/  LDC.U8 R2, c[0x0][0x491] ;  /* 0x00012440ff027b82 */ /* 0x000e620000000000 */
[C---:B------:R-:W-:Y:S02]  /*85d0*/  FSETP.GTU.FTZ.AND P0, PT, |R3|.reuse, +INF , PT ;  /* 0x7f8000000300780b */ /* 0x040fe40003f1c200 */
[----:B------:R-:W-:-:S04]  /*85e0*/  LOP3.LUT R22, R3, 0x80000000, R22, 0xb8, !PT ;  /* 0x8000000003167812 */ /* 0x000fc800078eb816 */
[----:B------:R-:W-:-:S04]  /*85f0*/  FSEL R22, R3, R22, P0 ;  /* 0x0000001603167208 */ /* 0x000fc80000000000 */
[----:B------:R-:W-:Y:S02]  /*8600*/  F2FP.F16.F32.PACK_AB R22, RZ, R22 ;  /* 0x00000016ff16723e */ /* 0x000fe400000000ff */
        /* <DEDUP_REMOVED lines=12> */
[----:B------:R-:W1:Y:S02]  /*86d0*/  F2I.FTZ.TRUNC.NTZ R3, R0 ;  /* 0x0000000000037305 */ /* 0x000e64000021f100 */
[----:B-1----:R1:W-:Y:S01]  /*86e0*/  STG.E.U8 desc[UR36][R16.64], R3 ;  /* 0x0000000310007986 */ /* 0x0023e2000c101124 */
[----:B------:R-:W-:Y:S05]  /*86f0*/  BRA `(.L_x_4181) ;  /* 0x0000000c00947947 */ /* 0x000fea0003800000 */
.L_x_4179:
[----:B------:R-:W-:-:S06]  /*8700*/  HADD2.F32 R3, -RZ, R22.H0_H0 ;  /* 0x20000016ff037230 */ /* 0x000fcc0000004100 */
[----:B------:R-:W1:Y:S02]  /*8710*/  F2I.S64.TRUNC R2, R3 ;  /* 0x0000000300027311 */ /* 0x000e64000020d900 */
[----:B-1----:R1:W-:Y:S01]  /*8720*/  STG.E.U8 desc[UR36][R16.64], R2 ;  /* 0x0000000210007986 */ /* 0x0023e2000c101124 */
[----:B------:R-:W-:Y:S05]  /*8730*/  BRA `(.L_x_4181) ;  /* 0x0000000c00847947 */ /* 0x000fea0003800000 */
.L_x_4178:
[----:B------:R-:W-:-:S13]  /*8740*/  ISETP.NE.AND P0, PT, R0, 0x2, PT ;  /* 0x000000020000780c */ /* 0x000fda0003f05270 */
[----:B------:R-:W-:Y:S05]  /*8750*/  @!P0 BRA `(.L_x_4182) ;  /* 0x0000000000308947 */ /* 0x000fea0003800000 */
[----:B------:R-:W-:-:S13]  /*8760*/  ISETP.NE.AND P0, PT, R0, 0x3, PT ;  /* 0x000000030000780c */ /* 0x000fda0003f05270 */
[----:B------:R-:W-:Y:S05]  /*8770*/  @!P0 BRA `(.L_x_4183) ;  /* 0x0000000000188947 */ /* 0x000fea0003800000 */
[----:B------:R-:W-:-:S13]  /*8780*/  ISETP.NE.AND P0, PT, R0, 0x4, PT ;  /* 0x000000040000780c */ /* 0x000fda0003f05270 */
[----:B------:R-:W-:Y:S05]  /*8790*/  @P0 BRA `(.L_x_4180) ;  /* 0x0000000c000c0947 */ /* 0x000fea0003800000 */
[----:B------:R-:W-:-:S06]  /*87a0*/  HADD2.F32 R2, -RZ, R22.H0_H0 ;  /* 0x20000016ff027230 */ /* 0x000fcc0000004100 */
[----:B------:R-:W1:Y:S02]  /*87b0*/  F2I.S64.TRUNC R2, R2 ;  /* 0x0000000200027311 */ /* 0x000e64000020d900 */
[----:B-1----:R1:W-:Y:S01]  /*87c0*/  STG.E.64 desc[UR36][R16.64], R2 ;  /* 0x0000000210007986 */ /* 0x0023e2000c101b24 */
[----:B------:R-:W-:Y:S05]  /*87d0*/  BRA `(.L_x_4181) ;  /* 0x0000000c005c7947 */ /* 0x000fea0003800000 */
.L_x_4183:
[----:B------:R-:W-:-:S04]  /*87e0*/  HADD2.F32 R22, -RZ, R22.H0_H0 ;  /* 0x20000016ff167230 */ /* 0x000fc80000004100 */
[----:B------:R-:W1:Y:S02]  /*87f0*/  F2I.FTZ.TRUNC.NTZ R3, R22 ;  /* 0x0000001600037305 */ /* 0x000e64000021f100 */
[----:B-1----:R1:W-:Y:S01]  /*8800*/  STG.E desc[UR36][R16.64], R3 ;  /* 0x0000000310007986 */ /* 0x0023e2000c101924 */
[----:B------:R-:W-:Y:S05]  /*8810*/  BRA `(.L_x_4181) ;  /* 0x0000000c004c7947 */ /* 0x000fea0003800000 */
.L_x_4182:
[----:B------:R-:W-:-:S04]  /*8820*/  HADD2.F32 R22, -RZ, R22.H0_H0 ;  /* 0x20000016ff167230 */ /* 0x000fc80000004100 */
[----:B------:R-:W1:Y:S02]  /*8830*/  F2I.FTZ.TRUNC.NTZ R3, R22 ;  /* 0x0000001600037305 */ /* 0x000e64000021f100 */
[----:B-1----:R1:W-:Y:S01]  /*8840*/  STG.E.U16 desc[UR36][R16.64], R3 ;  /* 0x0000000310007986 */ /* 0x0023e2000c101524 */
[----:B------:R-:W-:Y:S05]  /*8850*/  BRA `(.L_x_4181) ;  /* 0x0000000c003c7947 */ /* 0x000fea0003800000 */
.L_x_4177:
        /* <DEDUP_REMOVED lines=9> */
.L_x_4185:
[----:B------:R1:W-:Y:S01]  /*88f0*/  STG.E.U16 desc[UR36][R16.64], R22 ;  /* 0x0000001610007986 */ /* 0x0003e2000c101524 */
[----:B------:R-:W-:Y:S05]  /*8900*/  BRA `(.L_x_4181) ;  /* 0x0000000c00107947 */ /* 0x000fea0003800000 */
.L_x_4184:
        /* <DEDUP_REMOVED lines=10> */
.L_x_4187:
[----:B------:R-:W-:-:S05]  /*89b0*/  HADD2.F32 R0, -RZ, R22.H0_H0 ;  /* 0x20000016ff007230 */ /* 0x000fca0000004100 */
[----:B------:R-:W-:-:S04]  /*89c0*/  F2FP.F16.F32.PACK_AB R0, RZ, R0 ;  /* 0x00000000ff00723e */ /* 0x000fc800000000ff */
[----:B------:R-:W-:-:S05]  /*89d0*/  PRMT R0, R0, 0x5410, RZ ;  /* 0x0000541000007816 */ /* 0x000fca00000000ff */
[----:B------:R1:W-:Y:S01]  /*89e0*/  STG.E desc[UR36][R16.64], R0 ;  /* 0x0000000010007986 */ /* 0x0003e2000c101924 */
[----:B------:R-:W-:Y:S05]  /*89f0*/  BRA `(.L_x_4181) ;  /* 0x0000000800d47947 */ /* 0x000fea0003800000 */
.L_x_4186:
[----:B------:R-:W-:-:S05]  /*8a00*/  HADD2.F32 R2, -RZ, R22.H0_H0 ;  /* 0x20000016ff027230 */ /* 0x000fca0000004100 */
[----:B------:R-:W-:-:S06]  /*8a10*/  FMUL.FTZ R2, R2, 1 ;  /* 0x3f80000002027820 */ /* 0x000fcc0000410000 */
[----:B------:R-:W1:Y:S02]  /*8a20*/  F2F.F64.F32 R2, R2 ;  /* 0x0000000200027310 */ /* 0x000e640000201800 */
[----:B-1----:R1:W-:Y:S01]  /*8a30*/  STG.E.64 desc[UR36][R16.64], R2 ;  /* 0x0000000210007986 */ /* 0x0023e2000c101b24 */
[----:B------:R-:W-:Y:S05]  /*8a40*/  BRA `(.L_x_4181) ;  /* 0x0000000800c07947 */ /* 0x000fea0003800000 */
.L_x_4176:
        /* <DEDUP_REMOVED lines=13> */
.L_x_4190:
[----:B------:R-:W-:Y:S01]  /*8b20*/  HADD2.F32 R22, -RZ, R22.H0_H0 ;  /* 0x20000016ff167230 */ /* 0x000fe20000004100 */
[----:B------:R-:W-:-:S04]  /*8b30*/  CS2R R6, SRZ ;  /* 0x0000000000067805 */ /* 0x000fc8000001ff00 */
[----:B------:R-:W-:-:S06]  /*8b40*/  FMUL.FTZ R4, R22, 1 ;  /* 0x3f80000016047820 */ /* 0x000fcc0000410000 */
[----:B------:R-:W1:Y:S02]  /*8b50*/  F2F.F64.F32 R4, R4 ;  /* 0x0000000400047310 */ /* 0x000e640000201800 */
[----:B-1----:R1:W-:Y:S01]  /*8b60*/  STG.E.128 desc[UR36][R16.64], R4 ;  /* 0x0000000410007986 */ /* 0x0023e2000c101d24 */
[----:B------:R-:W-:Y:S05]  /*8b70*/  BRA `(.L_x_4181) ;  /* 0x0000000800747947 */ /* 0x000fea0003800000 */
.L_x_4189:
        /* <DEDUP_REMOVED lines=21> */
.L_x_4194:
[----:B------:R-:W-:Y:S05]  /*8cd0*/  BSYNC B0 ;  /* 0x0000000000007941 */ /* 0x000fea0003800000 */
.L_x_4193:
[----:B------:R-:W-:-:S05]  /*8ce0*/  LOP3.LUT R3, R0, R3, RZ, 0xfc, !PT ;  /* 0x0000000300037212 */ /* 0x000fca00078efcff */
[----:B------:R1:W-:Y:S01]  /*8cf0*/  STG.E.U8 desc[UR36][R16.64], R3 ;  /* 0x0000000310007986 */ /* 0x0003e2000c101124 */
[----:B------:R-:W-:Y:S05]  /*8d00*/  BRA `(.L_x_4181) ;  /* 0x0000000800107947 */ /* 0x000fea0003800000 */
.L_x_4192:
        /* <DEDUP_REMOVED lines=13> */
.L_x_4196:
[----:B------:R-:W-:Y:S01]  /*8de0*/  IMAD.MOV.U32 R0, RZ, RZ, 0x7f ;  /* 0x0000007fff007424 */ /* 0x000fe200078e00ff */
[----:B------:R-:W-:-:S04]  /*8df0*/  ISETP.GT.U32.AND P0, PT, R2, 0x7f800000, PT ;  /* 0x7f8000000200780c */ /* 0x000fc80003f04070 */
[----:B------:R-:W-:-:S09]  /*8e00*/  SEL R0, R0, 0x7c, P0 ;  /* 0x0000007c00007807 */ /* 0x000fd20000000000 */
.L_x_4197:
[----:B------:R-:W-:Y:S05]  /*8e10*/  BSYNC B0 ;  /* 0x0000000000007941 */ /* 0x000fea0003800000 */
.L_x_4195:
[----:B------:R-:W-:-:S04]  /*8e20*/  LOP3.LUT R2, R3, 0x80000000, RZ, 0xc0, !PT ;  /* 0x8000000003027812 */ /* 0x000fc800078ec0ff */
[----:B------:R-:W-:-:S04]  /*8e30*/  SHF.R.U32.HI R3, RZ, 0x18, R2 ;  /* 0x00000018ff037819 */ /* 0x000fc80000011602 */
[----:B------:R-:W-:-:S05]  /*8e40*/  LOP3.LUT R3, R0, R3, RZ, 0xfc, !PT ;  /* 0x0000000300037212 */ /* 0x000fca00078efcff */
[----:B------:R1:W-:Y:S01]  /*8e50*/  STG.E.U8 desc[UR36][R16.64], R3 ;  /* 0x0000000310007986 */ /* 0x0003e2000c101124 */
[----:B------:R-:W-:Y:S05]  /*8e60*/  BRA `(.L_x_4181) ;  /* 0x0000000400b87947 */ /* 0x000fea0003800000 */
.L_x_4191:
[----:B------:R-:W-:-:S05]  /*8e70*/  HADD2.F32 R0, -RZ, R22.H0_H0 ;  /* 0x20000016ff007230 */ /* 0x000fca0000004100 */
[----:B------:R-:W-:-:S05]  /*8e80*/  F2FP.BF16.F32.PACK_AB R0, RZ, R0 ;  /* 0x00000000ff00723e */ /* 0x000fca00000010ff */
[----:B------:R1:W-:Y:S01]  /*8e90*/  STG.E.U16 desc[UR36][R16.64], R0 ;  /* 0x0000000010007986 */ /* 0x0003e2000c101524 */
[----:B------:R-:W-:Y:S05]  /*8ea0*/  BRA `(.L_x_4181) ;  /* 0x0000000400a87947 */ /* 0x000fea0003800000 */
.L_x_4188:
        /* <DEDUP_REMOVED lines=9> */
[----:B------:R-:W1:Y:S02]  /*8f40*/  F2I.FTZ.U32.TRUNC.NTZ R3, R3 ;  /* 0x0000000300037305 */ /* 0x000e64000021f000 */
[----:B-1----:R1:W-:Y:S01]  /*8f50*/  STG.E.U16 desc[UR36][R16.64], R3 ;  /* 0x0000000310007986 */ /* 0x0023e2000c101524 */
[----:B------:R-:W-:Y:S05]  /*8f60*/  BRA `(.L_x_4181) ;  /* 0x0000000400787947 */ /* 0x000fea0003800000 */
.L_x_4200:
[----:B------:R-:W-:Y:S01]  /*8f70*/  HADD2.F32 R3, -RZ, R22.H0_H0 ;  /* 0x20000016ff037230 */ /* 0x000fe20000004100 */
        /* <DEDUP_REMOVED lines=16> */
.L_x_4203:
[----:B------:R-:W-:-:S04]  /*9080*/  LOP3.LUT R2, R3, 0x80000000, RZ, 0xc0, !PT ;  /* 0x8000000003027812 */ /* 0x000fc800078ec0ff */
[----:B------:R-:W-:-:S04]  /*9090*/  SHF.R.U32.HI R3, RZ, 0x18, R2 ;  /* 0x00000018ff037819 */ /* 0x000fc80000011602 */
[----:B------:R-:W-:-:S04]  /*90a0*/  LOP3.LUT R0, R0, R3, RZ, 0xfc, !PT ;  /* 0x0000000300007212 */ /* 0x000fc800078efcff */
[----:B------:R-:W-:-:S07]  /*90b0*/  PRMT R8, R0, 0x7610, R8 ;  /* 0x0000761000087816 */ /* 0x000fce0000000008 */
.L_x_4202:
[----:B------:R-:W-:Y:S05]  /*90c0*/  BSYNC B0 ;  /* 0x0000000000007941 */ /* 0x000fea0003800000 */
.L_x_4201:
[----:B------:R4:W-:Y:S01]  /*90d0*/  STG.E.U8 desc[UR36][R16.64], R8 ;  /* 0x0000000810007986 */ /* 0x0009e2000c101124 */
[----:B------:R-:W-:Y:S05]  /*90e0*/  BRA `(.L_x_4181) ;  /* 0x0000000400187947 */ /* 0x000fea0003800000 */
.L_x_4199:
        /* <DEDUP_REMOVED lines=17> */
.L_x_4206:
[----:B------:R-:W-:-:S04]  /*9200*/  LOP3.LUT R2, R3, 0x80000000, RZ, 0xc0, !PT ;  /* 0x8000000003027812 */ /* 0x000fc800078ec0ff */
[----:B------:R-:W-:-:S04]  /*9210*/  SHF.R.U32.HI R3, RZ, 0x18, R2 ;  /* 0x00000018ff037819 */ /* 0x000fc80000011602 */
[----:B------:R-:W-:-:S04]  /*9220*/  LOP3.LUT R0, R0, R3, RZ, 0xfc, !PT ;  /* 0x0000000300007212 */ /* 0x000fc800078efcff */
[----:B------:R-:W-:-:S07]  /*9230*/  PRMT R8, R0, 0x7610, R8 ;  /* 0x0000761000087816 */ /* 0x000fce0000000008 */
.L_x_4205:
[----:B------:R-:W-:Y:S05]  /*9240*/  BSYNC B0 ;  /* 0x0000000000007941 */ /* 0x000fea0003800000 */
.L_x_4204:
[----:B------:R0:W-:Y:S01]  /*9250*/  STG.E.U8 desc[UR36][R16.64], R8 ;  /* 0x0000000810007986 */ /* 0x0001e2000c101124 */
[----:B------:R-:W-:Y:S05]  /*9260*/  BRA `(.L_x_4181) ;  /* 0x0000000000b87947 */ /* 0x000fea0003800000 */
.L_x_4198:
[----:B------:R-:W-:-:S13]  /*9270*/  ISETP.NE.AND P0, PT, R0, 0x1c, PT ;  /* 0x0000001c0000780c */ /* 0x000fda0003f05270 */
[----:B------:R-:W-:Y:S05]  /*9280*/  @!P0 BRA `(.L_x_4207) ;  /* 0x0000000000a48947 */ /* 0x000fea0003800000 */
[----:B------:R-:W-:-:S13]  /*9290*/  ISETP.NE.AND P0, PT, R0, 0x1d, PT ;  /* 0x0000001d0000780c */ /* 0x000fda0003f05270 */
[----:B------:R-:W-:Y:S05]  /*92a0*/  @!P0 BRA `(.L_x_4208) ;  /* 0x00000000008c8947 */ /* 0x000fea0003800000 */
[----:B------:R-:W-:-:S13]  /*92b0*/  ISETP.NE.AND P0, PT, R0, 0x2c, PT ;  /* 0x0000002c0000780c */ /* 0x000fda0003f05270 */
[----:B------:R-:W-:Y:S05]  /*92c0*/  @P0 BRA `(.L_x_4180) ;  /* 0x0000000000400947 */ /* 0x000fea0003800000 */
[----:B------:R-:W-:-:S05]  /*92d0*/  HADD2.F32 R3, -RZ, R22.H0_H0 ;  /* 0x20000016ff037230 */ /* 0x000fca0000004100 */
        /* <DEDUP_REMOVED lines=15> */
.L_x_4180:
        /* <DEDUP_REMOVED lines=16> */
.L_x_4209:
[----:B------:R-:W-:Y:S05]  /*94d0*/  BRA `(.L_x_4181) ;  /* 0x00000000001c7947 */ /* 0x000fea0003800000 */
.L_x_4208:
[----:B------:R-:W-:-:S06]  /*94e0*/  HADD2.F32 R2, -RZ, R22.H0_H0 ;  /* 0x20000016ff027230 */ /* 0x000fcc0000004100 */
[----:B------:R-:W1:Y:S02]  /*94f0*/  F2I.U64.TRUNC R2, R2 ;  /* 0x0000000200027311 */ /* 0x000e64000020d800 */
[----:B-1----:R3:W-:Y:S01]  /*9500*/  STG.E.64 desc[UR36][R16.64], R2 ;  /* 0x0000000210007986 */ /* 0x0027e2000c101b24 */
[----:B------:R-:W-:Y:S05]  /*9510*/  BRA `(.L_x_4181) ;  /* 0x00000000000c7947 */ /* 0x000fea0003800000 */
.L_x_4207:
[----:B------:R-:W-:-:S04]  /*9520*/  HADD2.F32 R22, -RZ, R22.H0_H0 ;  /* 0x20000016ff167230 */ /* 0x000fc80000004100 */
[----:B------:R-:W1:Y:S02]  /*9530*/  F2I.FTZ.U32.TRUNC.NTZ R3, R22 ;  /* 0x0000001600037305 */ /* 0x000e64000021f000 */
[----:B-1----:R1:W-:Y:S02]  /*9540*/  STG.E desc[UR36][R16.64], R3 ;  /* 0x0000000310007986 */ /* 0x0023e4000c101924 */
.L_x_4181:
[----:B------:R-:W-:-:S07]  /*9550*/  VIADD R19, R19, 0x80 ;  /* 0x0000008013137836 */ /* 0x000fce0000000000 */
.L_x_4099:
[----:B------:R-:W-:Y:S05]  /*9560*/  BSYNC B6 ;  /* 0x0000000000067941 */ /* 0x000fea0003800000 */
.L_x_4098:
        /* <DEDUP_REMOVED lines=358> */
.L_x_4212:
        /* <DEDUP_REMOVED lines=23> */
.L_x_4216:
[----:B------:R-:W2:Y:S02]  /*ad40*/  LDG.E.U8 R2, desc[UR36][R2.64] ;  /* 0x0000002402027981 */ /* 0x000ea4000c1e1100 */
[----:B--2---:R-:W-:-:S04]  /*ad50*/  I2FP.F32.U32 R0, R2 ;  /* 0x0000000200007245 */ /* 0x004fc80000201000 */
[----:B------:R-:W-:-:S04]  /*ad60*/  F2FP.F16.F32.PACK_AB R0, RZ, R0 ;  /* 0x00000000ff00723e */ /* 0x000fc800000000ff */
[----:B------:R-:W-:Y:S01]  /*ad70*/  PRMT R22, R0, 0x7610, R22 ;  /* 0x0000761000167816 */ /* 0x000fe20000000016 */
[----:B------:R-:W-:Y:S06]  /*ad80*/  BRA `(.L_x_4218) ;  /* 0x0000000c00bc7947 */ /* 0x000fec0003800000 */
.L_x_4215:
        /* <DEDUP_REMOVED lines=11> */
.L_x_4220:
[----:B------:R-:W2:Y:S02]  /*ae40*/  LDG.E R2, desc[UR36][R2.64] ;  /* 0x0000002402027981 */ /* 0x000ea4000c1e1900 */
[----:B--2---:R-:W-:-:S04]  /*ae50*/  I2FP.F32.S32 R0, R2 ;  /* 0x0000000200007245 */ /* 0x004fc80000201400 */
[----:B------:R-:W-:-:S04]  /*ae60*/  F2FP.F16.F32.PACK_AB R0, RZ, R0 ;  /* 0x00000000ff00723e */ /* 0x000fc800000000ff */
[----:B------:R-:W-:Y:S01]  /*ae70*/  PRMT R22, R0, 0x7610, R22 ;  /* 0x0000761000167816 */ /* 0x000fe20000000016 */
[----:B------:R-:W-:Y:S06]  /*ae80*/  BRA `(.L_x_4218) ;  /* 0x0000000c007c7947 */ /* 0x000fec0003800000 */
.L_x_4219:
[----:B------:R-:W2:Y:S02]  /*ae90*/  LDG.E.U16 R2, desc[UR36][R2.64] ;  /* 0x0000002402027981 */ /* 0x000ea4000c1e1500 */
[----:B--2---:R-:W0:Y:S02]  /*aea0*/  I2F.S16 R0, R2 ;  /* 0x0000000200007306 */ /* 0x004e240000101400 */
[----:B0-----:R-:W-:-:S04]  /*aeb0*/  F2FP.F16.F32.PACK_AB R0, RZ, R0 ;  /* 0x00000000ff00723e */ /* 0x001fc800000000ff */
[----:B------:R-:W-:Y:S01]  /*aec0*/  PRMT R22, R0, 0x7610, R22 ;  /* 0x0000761000167816 */ /* 0x000fe20000000016 */
[----:B------:R-:W-:Y:S06]  /*aed0*/  BRA `(.L_x_4218) ;  /* 0x0000000c00687947 */ /* 0x000fec0003800000 */
.L_x_4214:
        /* <DEDUP_REMOVED lines=9> */
.L_x_4222:
[----:B------:R0:W5:Y:S01]  /*af70*/  LDG.E.U16 R22, desc[UR36][R2.64] ;  /* 0x0000002402167981 */ /* 0x000162000c1e1500 */
[----:B------:R-:W-:Y:S05]  /*af80*/  BRA `(.L_x_4218) ;  /* 0x0000000c003c7947 */ /* 0x000fea0003800000 */
.L_x_4221:
        /* <DEDUP_REMOVED lines=9> */
.L_x_4224:
[----:B------:R1:W5:Y:S01]  /*b020*/  LDG.E.U16 R22, desc[UR36][R2.64] ;  /* 0x0000002402167981 */ /* 0x000362000c1e1500 */
[----:B------:R-:W-:Y:S05]  /*b030*/  BRA `(.L_x_4218) ;  /* 0x0000000c00107947 */ /* 0x000fea0003800000 */
.L_x_4223:
        /* <DEDUP_REMOVED lines=9> */
.L_x_4213:
        /* <DEDUP_REMOVED lines=14> */
.L_x_4227:
        /* <DEDUP_REMOVED lines=9> */
.L_x_4226:
        /* <DEDUP_REMOVED lines=28> */
.L_x_4229:
        /* <DEDUP_REMOVED lines=15> */
.L_x_4228:
[----:B------:R-:W2:Y:S02]  /*b4f0*/  LDG.E.U16 R0, desc[UR36][R2.64] ;  /* 0x0000002402007981 */ /* 0x000ea4000c1e1500 */
[----:B--2---:R-:W-:-:S05]  /*b500*/  IMAD.U32 R0, R0, 0x10000, RZ ;  /* 0x0001000000007824 */ /* 0x004fca00078e00ff */
[----:B------:R-:W-:-:S04]  /*b510*/  F2FP.F16.F32.PACK_AB R0, RZ, R0 ;  /* 0x00000000ff00723e */ /* 0x000fc800000000ff */
[----:B------:R-:W-:Y:S01]  /*b520*/  PRMT R22, R0, 0x7610, R22 ;  /* 0x0000761000167816 */ /* 0x000fe20000000016 */
[----:B------:R-:W-:Y:S06]  /*b530*/  BRA `(.L_x_4218) ;  /* 0x0000000400d07947 */ /* 0x000fec0003800000 */
.L_x_4225:
        /* <DEDUP_REMOVED lines=13> */
.L_x_4232:
        /* <DEDUP_REMOVED lines=21> */
.L_x_4236:
[----:B------:R-:W-:Y:S05]  /*b760*/  BSYNC B1 ;  /* 0x0000000000017941 */ /* 0x000fea0003800000 */
.L_x_4235:
[----:B------:R-:W-:Y:S01]  /*b770*/  LEA R3, R0, 0x3b800000, 0x17 ;  /* 0x3b80000000037811 */ /* 0x000fe200078eb8ff */
[----:B------:R-:W-:-:S05]  /*b780*/  IMAD.SHL.U32 R0, R2, 0x100000, RZ ;  /* 0x0010000002007824 */ /* 0x000fca00078e00ff */
[----:B------:R-:W-:-:S07]  /*b790*/  LOP3.LUT R0, R3, R0, R4, 0xfe, !PT ;  /* 0x0000000003007212 */ /* 0x000fce00078efe04 */
.L_x_4234:
[----:B------:R-:W-:Y:S05]  /*b7a0*/  BSYNC B0 ;  /* 0x0000000000007941 */ /* 0x000fea0003800000 */
.L_x_4233:
[----:B------:R-:W-:-:S04]  /*b7b0*/  F2FP.F16.F32.PACK_AB R0, RZ, R0 ;  /* 0x00000000ff00723e */ /* 0x000fc800000000ff */
[----:B------:R-:W-:Y:S01]  /*b7c0*/  PRMT R22, R0, 0x7610, R22 ;  /* 0x0000761000167816 */ /* 0x000fe20000000016 */
[----:B------:R-:W-:Y:S06]  /*b7d0*/  BRA `(.L_x_4218) ;  /* 0x0000000400287947 */ /* 0x000fec0003800000 */
.L_x_4231:
        /* <DEDUP_REMOVED lines=21> */
.L_x_4240:
[----:B------:R-:W-:Y:S05]  /*b930*/  BSYNC B1 ;  /* 0x0000000000017941 */ /* 0x000fea0003800000 */
.L_x_4239:
[----:B------:R-:W-:Y:S01]  /*b940*/  LEA R3, R0, 0x37800000, 0x17 ;  /* 0x3780000000037811 */ /* 0x000fe200078eb8ff */
[----:B------:R-:W-:-:S05]  /*b950*/  IMAD.SHL.U32 R0, R2, 0x200000, RZ ;  /* 0x0020000002007824 */ /* 0x000fca00078e00ff */
[----:B------:R-:W-:-:S07]  /*b960*/  LOP3.LUT R0, R3, R0, R4, 0xfe, !PT ;  /* 0x0000000003007212 */ /* 0x000fce00078efe04 */
.L_x_4238:
[----:B------:R-:W-:Y:S05]  /*b970*/  BSYNC B0 ;  /* 0x0000000000007941 */ /* 0x000fea0003800000 */
.L_x_4237:
[----:B------:R-:W-:-:S04]  /*b980*/  F2FP.F16.F32.PACK_AB R0, RZ, R0 ;  /* 0x00000000ff00723e */ /* 0x000fc800000000ff */
[----:B------:R-:W-:Y:S01]  /*b990*/  PRMT R22, R0, 0x7610, R22 ;  /* 0x0000761000167816 */ /* 0x000fe20000000016 */
[----:B------:R-:W-:Y:S06]  /*b9a0*/  BRA `(.L_x_4218) ;  /* 0x0000000000b47947 */ /* 0x000fec0003800000 */
.L_x_4230:
        /* <DEDUP_REMOVED lines=14> */
.L_x_4244:
[----:B------:R-:W-:Y:S05]  /*ba90*/  BSYNC B0 ;  /* 0x0000000000007941 */ /* 0x000fea0003800000 */
.L_x_4243:
[----:B------:R-:W-:-:S04]  /*baa0*/  F2FP.F16.F32.PACK_AB R0, RZ, R0 ;  /* 0x00000000ff00723e */ /* 0x000fc800000000ff */
[----:B------:R-:W-:Y:S01]  /*bab0*/  PRMT R22, R0, 0x7610, R22 ;  /* 0x0000761000167816 */ /* 0x000fe20000000016 */
[----:B------:R-:W-:Y:S06]  /*bac0*/  BRA `(.L_x_4218) ;  /* 0x00000000006c7947 */ /* 0x000fec0003800000 */
.L_x_4217:
        /* <DEDUP_REMOVED lines=16> */
.L_x_4245:
[----:B------:R-:W-:Y:S01]  /*bbd0*/  PRMT R22, RZ, 0x7610, R22 ;  /* 0x00007610ff167816 */ /* 0x000fe20000000016 */
[----:B------:R-:W-:Y:S06]  /*bbe0*/  BRA `(.L_x_4218) ;  /* 0x0000000000247947 */ /* 0x000fec0003800000 */
.L_x_4242:
[----:B------:R-:W2:Y:S02]  /*bbf0*/  LDG.E.64 R2, desc[UR36][R2.64] ;  /* 0x0000002402027981 */ /* 0x000ea4000c1e1b00 */
[----:B--2---:R-:W0:Y:S02]  /*bc00*/  I2F.U64 R0, R2 ;  /* 0x0000000200007312 */ /* 0x004e240000301000 */
[----:B0-----:R-:W-:-:S04]  /*bc10*/  F2FP.F16.F32.PACK_AB R0, RZ, R0 ;  /* 0x00000000ff00723e */ /* 0x001fc800000000ff */
[----:B------:R-:W-:Y:S01]  /*bc20*/  PRMT R22, R0, 0x7610, R22 ;  /* 0x0000761000167816 */ /* 0x000fe20000000016 */
[----:B------:R-:W-:Y:S06]  /*bc30*/  BRA `(.L_x_4218) ;  /* 0x0000000000107947 */ /* 0x000fec0003800000 */
.L_x_4241:
[----:B------:R-:W2:Y:S02]  /*bc40*/  LDG.E R2, desc[UR36][R2.64] ;  /* 0x0000002402027981 */ /* 0x000ea4000c1e1900 */
[----:B--2---:R-:W-:-:S04]  /*bc50*/  I2FP.F32.U32 R0, R2 ;  /* 0x0000000200007245 */ /* 0x004fc80000201000 */
[----:B------:R-:W-:-:S04]  /*bc60*/  F2FP.F16.F32.PACK_AB R0, RZ, R0 ;  /* 0x00000000ff00723e */ /* 0x000fc800000000ff */
[----:B------:R-:W-:-:S07]  /*bc70*/  PRMT R22, R0, 0x7610, R22 ;  /* 0x0000761000167816 */ /* 0x000fce0000000016 */
.L_x_4218:
        /* <DEDUP_REMOVED lines=19> */
.L_x_4249:
[----:B------:R-:W2:Y:S02]  /*bdb0*/  LDG.E.U8 R2, desc[UR36][R2.64] ;  /* 0x0000002402027981 */ /* 0x000ea4000c1e1100 */
[----:B--2---:R-:W-:-:S04]  /*bdc0*/  I2FP.F32.U32 R0, R2 ;  /* 0x0000000200007245 */ /* 0x004fc80000201000 */
[----:B------:R-:W-:Y:S01]  /*bdd0*/  F2FP.F16.F32.PACK_AB R0, RZ, R0 ;  /* 0x00000000ff00723e */ /* 0x000fe200000000ff */
[----:B------:R-:W-:Y:S06]  /*bde0*/  BRA `(.L_x_4251) ;  /* 0x0000000c00887947 */ /* 0x000fec0003800000 */
.L_x_4248:
        /* <DEDUP_REMOVED lines=10> */
.L_x_4253:
[----:B------:R-:W2:Y:S02]  /*be90*/  LDG.E R2, desc[UR36][R2.64] ;  /* 0x0000002402027981 */ /* 0x000ea4000c1e1900 */
[----:B--2---:R-:W-:-:S04]  /*bea0*/  I2FP.F32.S32 R0, R2 ;  /* 0x0000000200007245 */ /* 0x004fc80000201400 */
[----:B------:R-:W-:Y:S01]  /*beb0*/  F2FP.F16.F32.PACK_AB R0, RZ, R0 ;  /* 0x00000000ff00723e */ /* 0x000fe200000000ff */
[----:B------:R-:W-:Y:S06]  /*bec0*/  BRA `(.L_x_4251) ;  /* 0x0000000c00507947 */ /* 0x000fec0003800000 */
.L_x_4252:
[----:B------:R-:W2:Y:S02]  /*bed0*/  LDG.E.U16 R2, desc[UR36][R2.64] ;  /* 0x0000002402027981 */ /* 0x000ea4000c1e1500 */
[----:B--2---:R-:W0:Y:S02]  /*bee0*/  I2F.S16 R0, R2 ;  /* 0x0000000200007306 */ /* 0x004e240000101400 */
[----:B0-----:R-:W-:Y:S01]  /*bef0*/  F2FP.F16.F32.PACK_AB R0, RZ, R0 ;  /* 0x00000000ff00723e */ /* 0x001fe200000000ff */
[----:B------:R-:W-:Y:S06]  /*bf00*/  BRA `(.L_x_4251) ;  /* 0x0000000c00407947 */ /* 0x000fec0003800000 */
.L_x_4247:
        /* <DEDUP_REMOVED lines=9> */
.L_x_4255:
[----:B------:R1:W5:Y:S01]  /*bfa0*/  LDG.E.U16 R0, desc[UR36][R2.64] ;  /* 0x0000002402007981 */ /* 0x000362000c1e1500 */
[----:B------:R-:W-:Y:S05]  /*bfb0*/  BRA `(.L_x_4251) ;  /* 0x0000000c00147947 */ /* 0x000fea0003800000 */
.L_x_4254:
        /* <DEDUP_REMOVED lines=9> */
.L_x_4257:
[----:B------:R0:W5:Y:S01]  /*c050*/  LDG.E.U16 R0, desc[UR36][R2.64] ;  /* 0x0000002402007981 */ /* 0x000162000c1e1500 */
[----:B------:R-:W-:Y:S05]  /*c060*/  BRA `(.L_x_4251) ;  /* 0x0000000800e87947 */ /* 0x000fea0003800000 */
.L_x_4256:
        /* <DEDUP_REMOVED lines=8> */
.L_x_4246:
        /* <DEDUP_REMOVED lines=13> */
.L_x_4260:
        /* <DEDUP_REMOVED lines=8> */
.L_x_4259:
        /* <DEDUP_REMOVED lines=28> */
.L_x_4262:
        /* <DEDUP_REMOVED lines=15> */
.L_x_4261:
[----:B------:R-:W2:Y:S02]  /*c4f0*/  LDG.E.U16 R0, desc[UR36][R2.64] ;  /* 0x0000002402007981 */ /* 0x000ea4000c1e1500 */
[----:B--2---:R-:W-:-:S05]  /*c500*/  IMAD.U32 R0, R0, 0x10000, RZ ;  /* 0x0001000000007824 */ /* 0x004fca00078e00ff */
[----:B------:R-:W-:Y:S01]  /*c510*/  F2FP.F16.F32.PACK_AB R0, RZ, R0 ;  /* 0x00000000ff00723e */ /* 0x000fe200000000ff */
[----:B------:R-:W-:Y:S06]  /*c520*/  BRA `(.L_x_4251) ;  /* 0x0000000400b87947 */ /* 0x000fec0003800000 */
.L_x_4258:
        /* <DEDUP_REMOVED lines=12> */
.L_x_4265:
        /* <DEDUP_REMOVED lines=21> */
.L_x_4269:
[----:B------:R-:W-:Y:S05]  /*c740*/  BSYNC B1 ;  /* 0x0000000000017941 */ /* 0x000fea0003800000 */
.L_x_4268:
[----:B------:R-:W-:Y:S01]  /*c750*/  LEA R3, R0, 0x3b800000, 0x17 ;  /* 0x3b80000000037811 */ /* 0x000fe200078eb8ff */
[----:B------:R-:W-:-:S05]  /*c760*/  IMAD.SHL.U32 R0, R2, 0x100000, RZ ;  /* 0x0010000002007824 */ /* 0x000fca00078e00ff */
[----:B------:R-:W-:-:S07]  /*c770*/  LOP3.LUT R0, R3, R0, R4, 0xfe, !PT ;  /* 0x0000000003007212 */ /* 0x000fce00078efe04 */
.L_x_4267:
[----:B------:R-:W-:Y:S05]  /*c780*/  BSYNC B0 ;  /* 0x0000000000007941 */ /* 0x000fea0003800000 */
.L_x_4266:
[----:B------:R-:W-:Y:S01]  /*c790*/  F2FP.F16.F32.PACK_AB R0, RZ, R0 ;  /* 0x00000000ff00723e */ /* 0x000fe200000000ff */
[----:B------:R-:W-:Y:S06]  /*c7a0*/  BRA `(.L_x_4251) ;  /* 0x0000000400187947 */ /* 0x000fec0003800000 */
.L_x_4264:
        /* <DEDUP_REMOVED lines=21> */
.L_x_4273:
[----:B------:R-:W-:Y:S05]  /*c900*/  BSYNC B1 ;  /* 0x0000000000017941 */ /* 0x000fea0003800000 */
.L_x_4272:
[----:B------:R-:W-:Y:S01]  /*c910*/  LEA R3, R0, 0x37800000, 0x17 ;  /* 0x3780000000037811 */ /* 0x000fe200078eb8ff */
[----:B------:R-:W-:-:S05]  /*c920*/  IMAD.SHL.U32 R0, R2, 0x200000, RZ ;  /* 0x0020000002007824 */ /* 0x000fca00078e00ff */
[----:B------:R-:W-:-:S07]  /*c930*/  LOP3.LUT R0, R3, R0, R4, 0xfe, !PT ;  /* 0x0000000003007212 */ /* 0x000fce00078efe04 */
.L_x_4271:
[----:B------:R-:W-:Y:S05]  /*c940*/  BSYNC B0 ;  /* 0x0000000000007941 */ /* 0x000fea0003800000 */
.L_x_4270:
[----:B------:R-:W-:Y:S01]  /*c950*/  F2FP.F16.F32.PACK_AB R0, RZ, R0 ;  /* 0x00000000ff00723e */ /* 0x000fe200000000ff */
[----:B------:R-:W-:Y:S06]  /*c960*/  BRA `(.L_x_4251) ;  /* 0x0000000000a87947 */ /* 0x000fec0003800000 */
.L_x_4263:
        /* <DEDUP_REMOVED lines=14> */
.L_x_4277:
[----:B------:R-:W-:Y:S05]  /*ca50*/  BSYNC B0 ;  /* 0x0000000000007941 */ /* 0x000fea0003800000 */
.L_x_4276:
[----:B------:R-:W-:Y:S01]  /*ca60*/  F2FP.F16.F32.PACK_AB R0, RZ, R0 ;  /* 0x00000000ff00723e */ /* 0x000fe200000000ff */
[----:B------:R-:W-:Y:S06]  /*ca70*/  BRA `(.L_x_4251) ;  /* 0x0000000000647947 */ /* 0x000fec0003800000 */
.L_x_4250:
        /* <DEDUP_REMOVED lines=16> */
.L_x_4278:
[----:B------:R-:W-:Y:S01]  /*cb80*/  PRMT R0, RZ, 0x7610, R0 ;  /* 0x00007610ff007816 */ /* 0x000fe20000000000 */
[----:B------:R-:W-:Y:S06]  /*cb90*/  BRA `(.L_x_4251) ;  /* 0x00000000001c7947 */ /* 0x000fec0003800000 */
.L_x_4275:
[----:B------:R-:W2:Y:S02]  /*cba0*/  LDG.E.64 R2, desc[UR36][R2.64] ;  /* 0x0000002402027981 */ /* 0x000ea4000c1e1b00 */
[----:B--2---:R-:W0:Y:S02]  /*cbb0*/  I2F.U64 R0, R2 ;  /* 0x0000000200007312 */ /* 0x004e240000301000 */
[----:B0-----:R-:W-:Y:S01]  /*cbc0*/  F2FP.F16.F32.PACK_AB R0, RZ, R0 ;  /* 0x00000000ff00723e */ /* 0x001fe200000000ff */
[----:B------:R-:W-:Y:S06]  /*cbd0*/  BRA `(.L_x_4251) ;  /* 0x00000000000c7947 */ /* 0x000fec0003800000 */
.L_x_4274:
[----:B------:R-:W2:Y:S02]  /*cbe0*/  LDG.E R2, desc[UR36][R2.64] ;  /* 0x0000002402027981 */ /* 0x000ea4000c1e1900 */
[----:B--2---:R-:W-:-:S04]  /*cbf0*/  I2FP.F32.U32 R0, R2 ;  /* 0x0000000200007245 */ /* 0x004fc80000201000 */
[----:B------:R-:W-:-:S07]  /*cc00*/  F2FP.F16.F32.PACK_AB R0, RZ, R0 ;  /* 0x00000000ff00723e */ /* 0x000fce00000000ff */
.L_x_4251:
        /* <DEDUP_REMOVED lines=29> */
.L_x_4284:
[----:B------:R-:W-:Y:S01]  /*cde0*/  FSETP.GEU.FTZ.AND P0, PT, R6, -R4, PT ;  /* 0x800000040600720b */ /* 0x000fe20003f1e000 */
[----:B------:R-:W-:-:S12]  /*cdf0*/  FADD.FTZ R0, R0, -1 ;  /* 0xbf80000000007421 */ /* 0x000fd80000010000 */
[----:B------:R-:W-:-:S07]  /*ce00*/  @!P0 FADD.FTZ R0, R0, -1 ;  /* 0xbf80000000008421 */ /* 0x000fce0000010000 */
.L_x_4283:
[----:B------:R-:W-:Y:S05]  /*ce10*/  BSYNC B1 ;  /* 0x0000000000017941 */ /* 0x000fea0003800000 */
.L_x_4282:
[----:B------:R-:W-:Y:S01]  /*ce20*/  FFMA.FTZ R3, -R4, R0, R3 ;  /* 0x0000000004037223 */ /* 0x000fe20000010103 */
[----:B------:R-:W-:Y:S06]  /*ce30*/  BRA `(.L_x_4280) ;  /* 0x00000000007c7947 */ /* 0x000fec0003800000 */
.L_x_4281:
        /* <DEDUP_REMOVED lines=15> */
.L_x_4287:
        /* <DEDUP_REMOVED lines=13> */
.L_x_4286:
[----:B------:R-:W-:Y:S05]  /*d000*/  BSYNC B1 ;  /* 0x0000000000017941 */ /* 0x000fea0003800000 */
.L_x_4285:
[----:B------:R-:W-:-:S04]  /*d010*/  FMUL.FTZ R3, R2, 1.1920928955078125e-07 ;  /* 0x3400000002037820 */ /* 0x000fc80000410000 */
[----:B------:R-:W-:-:S07]  /*d020*/  FMUL.FTZ R3, R6, R3 ;  /* 0x0000000306037220 */ /* 0x000fce0000410000 */
.L_x_4280:
[----:B------:R-:W-:Y:S05]  /*d030*/  BSYNC B0 ;  /* 0x0000000000007941 */ /* 0x000fea0003800000 */
.L_x_4279:
        /* <DEDUP_REMOVED lines=20> */
.L_x_4291:
[----:B------:R-:W-:-:S06]  /*d180*/  HADD2.F32 R3, -RZ, R22.H0_H0 ;  /* 0x20000016ff037230 */ /* 0x000fcc0000004100 */
[----:B------:R-:W1:Y:S02]  /*d190*/  F2I.S64.TRUNC R2, R3 ;  /* 0x0000000300027311 */ /* 0x000e64000020d900 */
[----:B-1----:R1:W-:Y:S01]  /*d1a0*/  STG.E.U8 desc[UR36][R16.64], R2 ;  /* 0x0000000210007986 */ /* 0x0023e2000c101124 */
[----:B------:R-:W-:Y:S05]  /*d1b0*/  BRA `(.L_x_4293) ;  /* 0x0000000c00847947 */ /* 0x000fea0003800000 */
.L_x_4290:
        /* <DEDUP_REMOVED lines=10> */
.L_x_4295:
[----:B------:R-:W-:-:S04]  /*d260*/  HADD2.F32 R22, -RZ, R22.H0_H0 ;  /* 0x20000016ff167230 */ /* 0x000fc80000004100 */
[----:B------:R-:W1:Y:S02]  /*d270*/  F2I.FTZ.TRUNC.NTZ R3, R22 ;  /* 0x0000001600037305 */ /* 0x000e64000021f100 */
[----:B-1----:R1:W-:Y:S01]  /*d280*/  STG.E desc[UR36][R16.64], R3 ;  /* 0x0000000310007986 */ /* 0x0023e2000c101924 */
[----:B------:R-:W-:Y:S05]  /*d290*/  BRA `(.L_x_4293) ;  /* 0x0000000c004c7947 */ /* 0x000fea0003800000 */
.L_x_4294:
[----:B------:R-:W-:-:S04]  /*d2a0*/  HADD2.F32 R22, -RZ, R22.H0_H0 ;  /* 0x20000016ff167230 */ /* 0x000fc80000004100 */
[----:B------:R-:W1:Y:S02]  /*d2b0*/  F2I.FTZ.TRUNC.NTZ R3, R22 ;  /* 0x0000001600037305 */ /* 0x000e64000021f100 */
[----:B-1----:R1:W-:Y:S01]  /*d2c0*/  STG.E.U16 desc[UR36][R16.64], R3 ;  /* 0x0000000310007986 */ /* 0x0023e2000c101524 */
[----:B------:R-:W-:Y:S05]  /*d2d0*/  BRA `(.L_x_4293) ;  /* 0x0000000c003c7947 */ /* 0x000fea0003800000 */
.L_x_4289:
        /* <DEDUP_REMOVED lines=9> */
.L_x_4297:
[----:B------:R1:W-:Y:S01]  /*d370*/  STG.E.U16 desc[UR36][R16.64], R22 ;  /* 0x0000001610007986 */ /* 0x0003e2000c101524 */
[----:B------:R-:W-:Y:S05]  /*d380*/  BRA `(.L_x_4293) ;  /* 0x0000000c00107947 */ /* 0x000fea0003800000 */
.L_x_4296:
        /* <DEDUP_REMOVED lines=10> */
.L_x_4299:
[----:B------:R-:W-:-:S05]  /*d430*/  HADD2.F32 R0, -RZ, R22.H0_H0 ;  /* 0x20000016ff007230 */ /* 0x000fca0000004100 */
[----:B------:R-:W-:-:S04]  /*d440*/  F2FP.F16.F32.PACK_AB R0, RZ, R0 ;  /* 0x00000000ff00723e */ /* 0x000fc800000000ff */
[----:B------:R-:W-:-:S05]  /*d450*/  PRMT R0, R0, 0x5410, RZ ;  /* 0x0000541000007816 */ /* 0x000fca00000000ff */
[----:B------:R1:W-:Y:S01]  /*d460*/  STG.E desc[UR36][R16.64], R0 ;  /* 0x0000000010007986 */ /* 0x0003e2000c101924 */
[----:B------:R-:W-:Y:S05]  /*d470*/  BRA `(.L_x_4293) ;  /* 0x0000000800d47947 */ /* 0x000fea0003800000 */
.L_x_4298:
[----:B------:R-:W-:-:S05]  /*d480*/  HADD2.F32 R2, -RZ, R22.H0_H0 ;  /* 0x20000016ff027230 */ /* 0x000fca0000004100 */
[----:B------:R-:W-:-:S06]  /*d490*/  FMUL.FTZ R2, R2, 1 ;  /* 0x3f80000002027820 */ /* 0x000fcc0000410000 */
[----:B------:R-:W1:Y:S02]  /*d4a0*/  F2F.F64.F32 R2, R2 ;  /* 0x0000000200027310 */ /* 0x000e640000201800 */
[----:B-1----:R1:W-:Y:S01]  /*d4b0*/  STG.E.64 desc[UR36][R16.64], R2 ;  /* 0x0000000210007986 */ /* 0x0023e2000c101b24 */
[----:B------:R-:W-:Y:S05]  /*d4c0*/  BRA `(.L_x_4293) ;  /* 0x0000000800c07947 */ /* 0x000fea0003800000 */
.L_x_4288:
        /* <DEDUP_REMOVED lines=13> */
.L_x_4302:
[----:B------:R-:W-:Y:S01]  /*d5a0*/  HADD2.F32 R22, -RZ, R22.H0_H0 ;  /* 0x20000016ff167230 */ /* 0x000fe20000004100 */
[----:B------:R-:W-:-:S04]  /*d5b0*/  CS2R R6, SRZ ;  /* 0x0000000000067805 */ /* 0x000fc8000001ff00 */
[----:B------:R-:W-:-:S06]  /*d5c0*/  FMUL.FTZ R4, R22, 1 ;  /* 0x3f80000016047820 */ /* 0x000fcc0000410000 */
[----:B------:R-:W1:Y:S02]  /*d5d0*/  F2F.F64.F32 R4, R4 ;  /* 0x0000000400047310 */ /* 0x000e640000201800 */
[----:B-1----:R1:W-:Y:S01]  /*d5e0*/  STG.E.128 desc[UR36][R16.64], R4 ;  /* 0x0000000410007986 */ /* 0x0023e2000c101d24 */
[----:B------:R-:W-:Y:S05]  /*d5f0*/  BRA `(.L_x_4293) ;  /* 0x0000000800747947 */ /* 0x000fea0003800000 */
.L_x_4301:
        /* <DEDUP_REMOVED lines=21> */
.L_x_4306:
[----:B------:R-:W-:Y:S05]  /*d750*/  BSYNC B0 ;  /* 0x0000000000007941 */ /* 0x000fea0003800000 */
.L_x_4305:
[----:B------:R-:W-:-:S05]  /*d760*/  LOP3.LUT R3, R0, R3, RZ, 0xfc, !PT ;  /* 0x0000000300037212 */ /* 0x000fca00078efcff */
[----:B------:R1:W-:Y:S01]  /*d770*/  STG.E.U8 desc[UR36][R16.64], R3 ;  /* 0x0000000310007986 */ /* 0x0003e2000c101124 */
[----:B------:R-:W-:Y:S05]  /*d780*/  BRA `(.L_x_4293) ;  /* 0x0000000800107947 */ /* 0x000fea0003800000 */
.L_x_4304:
        /* <DEDUP_REMOVED lines=13> */
.L_x_4308:
[----:B------:R-:W-:Y:S01]  /*d860*/  IMAD.MOV.U32 R0, RZ, RZ, 0x7f ;  /* 0x0000007fff007424 */ /* 0x000fe200078e00ff */
[----:B------:R-:W-:-:S04]  /*d870*/  ISETP.GT.U32.AND P0, PT, R2, 0x7f800000, PT ;  /* 0x7f8000000200780c */ /* 0x000fc80003f04070 */
[----:B------:R-:W-:-:S09]  /*d880*/  SEL R0, R0, 0x7c, P0 ;  /* 0x0000007c00007807 */ /* 0x000fd20000000000 */
.L_x_4309:
[----:B------:R-:W-:Y:S05]  /*d890*/  BSYNC B0 ;  /* 0x0000000000007941 */ /* 0x000fea0003800000 */
.L_x_4307:
[----:B------:R-:W-:-:S04]  /*d8a0*/  LOP3.LUT R2, R3, 0x80000000, RZ, 0xc0, !PT ;  /* 0x8000000003027812 */ /* 0x000fc800078ec0ff */
[----:B------:R-:W-:-:S04]  /*d8b0*/  SHF.R.U32.HI R3, RZ, 0x18, R2 ;  /* 0x00000018ff037819 */ /* 0x000fc80000011602 */
[----:B------:R-:W-:-:S05]  /*d8c0*/  LOP3.LUT R3, R0, R3, RZ, 0xfc, !PT ;  /* 0x0000000300037212 */ /* 0x000fca00078efcff */
[----:B------:R1:W-:Y:S01]  /*d8d0*/  STG.E.U8 desc[UR36][R16.64], R3 ;  /* 0x0000000310007986 */ /* 0x0003e2000c101124 */
[----:B------:R-:W-:Y:S05]  /*d8e0*/  BRA `(.L_x_4293) ;  /* 0x0000000400b87947 */ /* 0x000fea0003800000 */
.L_x_4303:
[----:B------:R-:W-:-:S05]  /*d8f0*/  HADD2.F32 R0, -RZ, R22.H0_H0 ;  /* 0x20000016ff007230 */ /* 0x000fca0000004100 */
[----:B------:R-:W-:-:S05]  /*d900*/  F2FP.BF16.F32.PACK_AB R0, RZ, R0 ;  /* 0x00000000ff00723e */ /* 0x000fca00000010ff */
[----:B------:R1:W-:Y:S01]  /*d910*/  STG.E.U16 desc[UR36][R16.64], R0 ;  /* 0x0000000010007986 */ /* 0x0003e2000c101524 */
[----:B------:R-:W-:Y:S05]  /*d920*/  BRA `(.L_x_4293) ;  /* 0x0000000400a87947 */ /* 0x000fea0003800000 */
.L_x_4300:
        /* <DEDUP_REMOVED lines=12> */
.L_x_4312:
        /* <DEDUP_REMOVED lines=17> */
.L_x_4315:
[----:B------:R-:W-:-:S04]  /*db00*/  LOP3.LUT R2, R3, 0x80000000, RZ, 0xc0, !PT ;  /* 0x8000000003027812 */ /* 0x000fc800078ec0ff */
[----:B------:R-:W-:-:S04]  /*db10*/  SHF.R.U32.HI R3, RZ, 0x18, R2 ;  /* 0x00000018ff037819 */ /* 0x000fc80000011602 */
[----:B------:R-:W-:-:S04]  /*db20*/  LOP3.LUT R0, R0, R3, RZ, 0xfc, !PT ;  /* 0x0000000300007212 */ /* 0x000fc800078efcff */
[----:B------:R-:W-:-:S07]  /*db30*/  PRMT R8, R0, 0x7610, R8 ;  /* 0x0000761000087816 */ /* 0x000fce0000000008 */
.L_x_4314:
[----:B------:R-:W-:Y:S05]  /*db40*/  BSYNC B0 ;  /* 0x0000000000007941 */ /* 0x000fea0003800000 */
.L_x_4313:
[----:B------:R0:W-:Y:S01]  /*db50*/  STG.E.U8 desc[UR36][R16.64], R8 ;  /* 0x0000000810007986 */ /* 0x0001e2000c101124 */
[----:B------:R-:W-:Y:S05]  /*db60*/  BRA `(.L_x_4293) ;  /* 0x0000000400187947 */ /* 0x000fea0003800000 */
.L_x_4311:
        /* <DEDUP_REMOVED lines=17> */
.L_x_4318:
[----:B------:R-:W-:-:S04]  /*dc80*/  LOP3.LUT R2, R3, 0x80000000, RZ, 0xc0, !PT ;  /* 0x8000000003027812 */ /* 0x000fc800078ec0ff */
[----:B------:R-:W-:-:S04]  /*dc90*/  SHF.R.U32.HI R3, RZ, 0x18, R2 ;  /* 0x00000018ff037819 */ /* 0x000fc80000011602 */
[----:B------:R-:W-:-:S04]  /*dca0*/  LOP3.LUT R0, R0, R3, RZ, 0xfc, !PT ;  /* 0x0000000300007212 */ /* 0x000fc800078efcff */
[----:B------:R-:W-:-:S07]  /*dcb0*/  PRMT R8, R0, 0x7610, R8 ;  /* 0x0000761000087816 */ /* 0x000fce0000000008 */
.L_x_4317:
[----:B------:R-:W-:Y:S05]  /*dcc0*/  BSYNC B0 ;  /* 0x0000000000007941 */ /* 0x000fea0003800000 */
.L_x_4316:
[----:B------:R4:W-:Y:S01]  /*dcd0*/  STG.E.U8 desc[UR36][R16.64], R8 ;  /* 0x0000000810007986 */ /* 0x0009e2000c101124 */
[----:B------:R-:W-:Y:S05]  /*dce0*/  BRA `(.L_x_4293) ;  /* 0x0000000000b87947 */ /* 0x000fea0003800000 */
.L_x_4310:
        /* <DEDUP_REMOVED lines=22> */
.L_x_4292:
        /* <DEDUP_REMOVED lines=16> */
.L_x_4321:
[----:B------:R-:W-:Y:S05]  /*df50*/  BRA `(.L_x_4293) ;  /* 0x00000000001c7947 */ /* 0x000fea0003800000 */
.L_x_4320:
[----:B------:R-:W-:-:S06]  /*df60*/  HADD2.F32 R2, -RZ, R22.H0_H0 ;  /* 0x20000016ff027230 */ /* 0x000fcc0000004100 */
[----:B------:R-:W1:Y:S02]  /*df70*/  F2I.U64.TRUNC R2, R2 ;  /* 0x0000000200027311 */ /* 0x000e64000020d800 */
[----:B-1----:R3:W-:Y:S01]  /*df80*/  STG.E.64 desc[UR36][R16.64], R2 ;  /* 0x0000000210007986 */ /* 0x0027e2000c101b24 */
[----:B------:R-:W-:Y:S05]  /*df90*/  BRA `(.L_x_4293) ;  /* 0x00000000000c7947 */ /* 0x000fea0003800000 */
.L_x_4319:
[----:B------:R-:W-:-:S04]  /*dfa0*/  HADD2.F32 R22, -RZ, R22.H0_H0 ;  /* 0x20000016ff167230 */ /* 0x000fc80000004100 */
[----:B------:R-:W1:Y:S02]  /*dfb0*/  F2I.FTZ.U32.TRUNC.NTZ R3, R22 ;  /* 0x0000001600037305 */ /* 0x000e64000021f000 */
[----:B-1----:R1:W-:Y:S02]  /*dfc0*/  STG.E desc[UR36][R16.64], R3 ;  /* 0x0000000310007986 */ /* 0x0023e4000c101924 */
.L_x_4293:
[----:B------:R-:W-:-:S07]  /*dfd0*/  VIADD R19, R19, 0x80 ;  /* 0x0000008013137836 */ /* 0x000fce0000000000 */
.L_x_4211:
[----:B------:R-:W-:Y:S05]  /*dfe0*/  BSYNC B6 ;  /* 0x0000000000067941 */ /* 0x000fea0003800000 */
.L_x_4210:
        /* <DEDUP_REMOVED lines=357> */
.L_x_4322:
        /* <DEDUP_REMOVED lines=23> */
.L_x_4326:
[----:B------:R-:W2:Y:S02]  /*f7b0*/  LDG.E.U8 R2, desc[UR36][R2.64] ;  /* 0x0000002402027981 */ /* 0x000ea4000c1e1100 */
[----:B--2---:R-:W-:-:S04]  /*f7c0*/  I2FP.F32.U32 R0, R2 ;  /* 0x0000000200007245 */ /* 0x004fc80000201000 */
[----:B------:R-:W-:-:S04]  /*f7d0*/  F2FP.F16.F32.PACK_AB R0, RZ, R0 ;  /* 0x00000000ff00723e */ /* 0x000fc800000000ff */
[----:B------:R-:W-:Y:S01]  /*f7e0*/  PRMT R19, R0, 0x7610, R19 ;  /* 0x0000761000137816 */ /* 0x000fe20000000013 */
[----:B------:R-:W-:Y:S06]  /*f7f0*/  BRA `(.L_x_4328) ;  /* 0x0000000c00bc7947 */ /* 0x000fec0003800000 */
.L_x_4325:
        /* <DEDUP_REMOVED lines=11> */
.L_x_4330:
[----:B------:R-:W2:Y:S02]  /*f8b0*/  LDG.E R2, desc[UR36][R2.64] ;  /* 0x0000002402027981 */ /* 0x000ea4000c1e1900 */
[----:B--2---:R-:W-:-:S04]  /*f8c0*/  I2FP.F32.S32 R0, R2 ;  /* 0x0000000200007245 */ /* 0x004fc80000201400 */
[----:B------:R-:W-:-:S04]  /*f8d0*/  F2FP.F16.F32.PACK_AB R0, RZ, R0 ;  /* 0x00000000ff00723e */ /* 0x000fc800000000ff */
[----:B------:R-:W-:Y:S01]  /*f8e0*/  PRMT R19, R0, 0x7610, R19 ;  /* 0x0000761000137816 */ /* 0x000fe20000000013 */
[----:B------:R-:W-:Y:S06]  /*f8f0*/  BRA `(.L_x_4328) ;  /* 0x0000000c007c7947 */ /* 0x000fec0003800000 */
.L_x_4329:
[----:B------:R-:W2:Y:S02]  /*f900*/  LDG.E.U16 R2, desc[UR36][R2.64] ;  /* 0x0000002402027981 */ /* 0x000ea4000c1e1500 */
[----:B--2---:R-:W0:Y:S02]  /*f910*/  I2F.S16 R0, R2 ;  /* 0x0000000200007306 */ /* 0x004e240000101400 */
[----:B0-----:R-:W-:-:S04]  /*f920*/  F2FP.F16.F32.PACK_AB R0, RZ, R0 ;  /* 0x00000000ff00723e */ /* 0x001fc800000000ff */
[----:B------:R-:W-:Y:S01]  /*f930*/  PRMT R19, R0, 0x7610, R19 ;  /* 0x0000761000137816 */ /* 0x000fe20000000013 */
[----:B------:R-:W-:Y:S06]  /*f940*/  BRA `(.L_x_4328) ;  /* 0x0000000c00687947 */ /* 0x000fec0003800000 */
.L_x_4324:
        /* <DEDUP_REMOVED lines=9> */
.L_x_4332:
[----:B------:R1:W5:Y:S01]  /*f9e0*/  LDG.E.U16 R19, desc[UR36][R2.64] ;  /* 0x0000002402137981 */ /* 0x000362000c1e1500 */
[----:B------:R-:W-:Y:S05]  /*f9f0*/  BRA `(.L_x_4328) ;  /* 0x0000000c003c7947 */ /* 0x000fea0003800000 */
.L_x_4331:
        /* <DEDUP_REMOVED lines=9> */
.L_x_4334:
[----:B------:R0:W5:Y:S01]  /*fa90*/  LDG.E.U16 R19, desc[UR36][R2.64] ;  /* 0x0000002402137981 */ /* 0x000162000c1e1500 */
[----:B------:R-:W-:Y:S05]  /*faa0*/  BRA `(.L_x_4328) ;  /* 0x0000000c00107947 */ /* 0x000fea0003800000 */
.L_x_4333:
        /* <DEDUP_REMOVED lines=9> */
.L_x_4323:
        /* <DEDUP_REMOVED lines=14> */
.L_x_4337:
        /* <DEDUP_REMOVED lines=9> */
.L_x_4336:
        /* <DEDUP_REMOVED lines=28> */
.L_x_4339:
        /* <DEDUP_REMOVED lines=15> */
.L_x_4338:
[----:B------:R-:W2:Y:S02]  /*ff60*/  LDG.E.U16 R0, desc[UR36][R2.64] ;  /* 0x0000002402007981 */ /* 0x000ea4000c1e1500 */
[----:B--2---:R-:W-:-:S05]  /*ff70*/  IMAD.U32 R0, R0, 0x10000, RZ ;  /* 0x0001000000007824 */ /* 0x004fca00078e00ff */
[----:B------:R-:W-:-:S04]  /*ff80*/  F2FP.F16.F32.PACK_AB R0, RZ, R0 ;  /* 0x00000000ff00723e */ /* 0x000fc800000000ff */
[----:B------:R-:W-:Y:S01]  /*ff90*/  PRMT R19, R0, 0x7610, R19 ;  /* 0x0000761000137816 */ /* 0x000fe20000000013 */
[----:B------:R-:W-:Y:S06]  /*ffa0*/  BRA `(.L_x_4328) ;  /* 0x0000000400d07947 */ /* 0x000fec0003800000 */
.L_x_4335:
        /* <DEDUP_REMOVED lines=13> */
.L_x_4342:
        /* <DEDUP_REMOVED lines=21> */
.L_x_4346:
[----:B------:R-:W-:Y:S05]  /*101d0*/  BSYNC B1 ;  /* 0x0000000000017941 */ /* 0x000fea0003800000 */
.L_x_4345:
[----:B------:R-:W-:Y:S01]  /*101e0*/  LEA R3, R0, 0x3b800000, 0x17 ;  /* 0x3b80000000037811 */ /* 0x000fe200078eb8ff */
[----:B------:R-:W-:-:S05]  /*101f0*/  IMAD.SHL.U32 R0, R2, 0x100000, RZ ;  /* 0x0010000002007824 */ /* 0x000fca00078e00ff */
[----:B------:R-:W-:-:S07]  /*10200*/  LOP3.LUT R0, R3, R0, R4, 0xfe, !PT ;  /* 0x0000000003007212 */ /* 0x000fce00078efe04 */
.L_x_4344:
[----:B------:R-:W-:Y:S05]  /*10210*/  BSYNC B0 ;  /* 0x0000000000007941 */ /* 0x000fea0003800000 */
.L_x_4343:
[----:B------:R-:W-:-:S04]  /*10220*/  F2FP.F16.F32.PACK_AB R0, RZ, R0 ;  /* 0x00000000ff00723e */ /* 0x000fc800000000ff */
[----:B------:R-:W-:Y:S01]  /*10230*/  PRMT R19, R0, 0x7610, R19 ;  /* 0x0000761000137816 */ /* 0x000fe20000000013 */
[----:B------:R-:W-:Y:S06]  /*10240*/  BRA `(.L_x_4328) ;  /* 0x0000000400287947 */ /* 0x000fec0003800000 */
.L_x_4341:
        /* <DEDUP_REMOVED lines=21> */
.L_x_4350:
[----:B------:R-:W-:Y:S05]  /*103a0*/  BSYNC B1 ;  /* 0x0000000000017941 */ /* 0x000fea0003800000 */
.L_x_4349:
[----:B------:R-:W-:Y:S01]  /*103b0*/  LEA R3, R0, 0x37800000, 0x17 ;  /* 0x3780000000037811 */ /* 0x000fe200078eb8ff */
[----:B------:R-:W-:-:S05]  /*103c0*/  IMAD.SHL.U32 R0, R2, 0x200000, RZ ;  /* 0x0020000002007824 */ /* 0x000fca00078e00ff */
[----:B------:R-:W-:-:S07]  /*103d0*/  LOP3.LUT R0, R3, R0, R4, 0xfe, !PT ;  /* 0x0000000003007212 */ /* 0x000fce00078efe04 */
.L_x_4348:
[----:B------:R-:W-:Y:S05]  /*103e0*/  BSYNC B0 ;  /* 0x0000000000007941 */ /* 0x000fea0003800000 */
.L_x_4347:
[----:B------:R-:W-:-:S04]  /*103f0*/  F2FP.F16.F32.PACK_AB R0, RZ, R0 ;  /* 0x00000000ff00723e */ /* 0x000fc800000000ff */
[----:B------:R-:W-:Y:S01]  /*10400*/  PRMT R19, R0, 0x7610, R19 ;  /* 0x0000761000137816 */ /* 0x000fe20000000013 */
[----:B------:R-:W-:Y:S06]  /*10410*/  BRA `(.L_x_4328) ;  /* 0x0000000000b47947 */ /* 0x000fec0003800000 */
.L_x_4340:
        /* <DEDUP_REMOVED lines=14> */
.L_x_4354:
[----:B------:R-:W-:Y:S05]  /*10500*/  BSYNC B0 ;  /* 0x0000000000007941 */ /* 0x000fea0003800000 */
.L_x_4353:
[----:B------:R-:W-:-:S04]  /*10510*/  F2FP.F16.F32.PACK_AB R0, RZ, R0 ;  /* 0x00000000ff00723e */ /* 0x000fc800000000ff */
[----:B------:R-:W-:Y:S01]  /*10520*/  PRMT R19, R0, 0x7610, R19 ;  /* 0x0000761000137816 */ /* 0x000fe20000000013 */
[----:B------:R-:W-:Y:S06]  /*10530*/  BRA `(.L_x_4328) ;  /* 0x00000000006c7947 */ /* 0x000fec0003800000 */
.L_x_4327:
        /* <DEDUP_REMOVED lines=16> */
.L_x_4355:
[----:B------:R-:W-:Y:S01]  /*10640*/  PRMT R19, RZ, 0x7610, R19 ;  /* 0x00007610ff137816 */ /* 0x000fe20000000013 */
[----:B------:R-:W-:Y:S06]  /*10650*/  BRA `(.L_x_4328) ;  /* 0x0000000000247947 */ /* 0x000fec0003800000 */
.L_x_4352:
[----:B------:R-:W2:Y:S02]  /*10660*/  LDG.E.64 R2, desc[UR36][R2.64] ;  /* 0x0000002402027981 */ /* 0x000ea4000c1e1b00 */
[----:B--2---:R-:W0:Y:S02]  /*10670*/  I2F.U64 R0, R2 ;  /* 0x0000000200007312 */ /* 0x004e240000301000 */
[----:B0-----:R-:W-:-:S04]  /*10680*/  F2FP.F16.F32.PACK_AB R0, RZ, R0 ;  /* 0x00000000ff00723e */ /* 0x001fc800000000ff */
[----:B------:R-:W-:Y:S01]  /*10690*/  PRMT R19, R0, 0x7610, R19 ;  /* 0x0000761000137816 */ /* 0x000fe20000000013 */
[----:B------:R-:W-:Y:S06]  /*106a0*/  BRA `(.L_x_4328) ;  /* 0x0000000000107947 */ /* 0x000fec0003800000 */
.L_x_4351:
[----:B------:R-:W2:Y:S02]  /*106b0*/  LDG.E R2, desc[UR36][R2.64] ;  /* 0x0000002402027981 */ /* 0x000ea4000c1e1900 */
[----:B--2---:R-:W-:-:S04]  /*106c0*/  I2FP.F32.U32 R0, R2 ;  /* 0x0000000200007245 */ /* 0x004fc80000201000 */
[----:B------:R-:W-:-:S04]  /*106d0*/  F2FP.F16.F32.PACK_AB R0, RZ, R0 ;  /* 0x00000000ff00723e */ /* 0x000fc800000000ff */
[----:B------:R-:W-:-:S07]  /*106e0*/  PRMT R19, R0, 0x7610, R19 ;  /* 0x0000761000137816 */ /* 0x000fce0000000013 */
.L_x_4328:
        /* <DEDUP_REMOVED lines=19> */
.L_x_4359:
[----:B------:R-:W2:Y:S02]  /*10820*/  LDG.E.U8 R2, desc[UR36][R2.64] ;  /* 0x0000002402027981 */ /* 0x000ea4000c1e1100 */
[----:B--2---:R-:W-:-:S04]  /*10830*/  I2FP.F32.U32 R0, R2 ;  /* 0x0000000200007245 */ /* 0x004fc80000201000 */
[----:B------:R-:W-:Y:S01]  /*10840*/  F2FP.F16.F32.PACK_AB R0, RZ, R0 ;  /* 0x00000000ff00723e */ /* 0x000fe200000000ff */
[----:B------:R-:W-:Y:S06]  /*10850*/  BRA `(.L_x_4361) ;  /* 0x0000000c00887947 */ /* 0x000fec0003800000 */
.L_x_4358:
        /* <DEDUP_REMOVED lines=10> */
.L_x_4363:
[----:B------:R-:W2:Y:S02]  /*10900*/  LDG.E R2, desc[UR36][R2.64] ;  /* 0x0000002402027981 */ /* 0x000ea4000c1e1900 */
[----:B--2---:R-:W-:-:S04]  /*10910*/  I2FP.F32.S32 R0, R2 ;  /* 0x0000000200007245 */ /* 0x004fc80000201400 */
[----:B------:R-:W-:Y:S01]  /*10920*/  F2FP.F16.F32.PACK_AB R0, RZ, R0 ;  /* 0x00000000ff00723e */ /* 0x000fe200000000ff */
[----:B------:R-:W-:Y:S06]  /*10930*/  BRA `(.L_x_4361) ;  /* 0x0000000c00507947 */ /* 0x000fec0003800000 */
.L_x_4362:
[----:B------:R-:W2:Y:S02]  /*10940*/  LDG.E.U16 R2, desc[UR36][R2.64] ;  /* 0x0000002402027981 */ /* 0x000ea4000c1e1500 */
[----:B--2---:R-:W0:Y:S02]  /*10950*/  I2F.S16 R0, R2 ;  /* 0x0000000200007306 */ /* 0x004e240000101400 */
[----:B0-----:R-:W-:Y:S01]  /*10960*/  F2FP.F16.F32.PACK_AB R0, RZ, R0 ;  /* 0x00000000ff00723e */ /* 0x001fe200000000ff */
[----:B------:R-:W-:Y:S06]  /*10970*/  BRA `(.L_x_4361) ;  /* 0x0000000c00407947 */ /* 0x000fec0003800000 */
.L_x_4357:
        /* <DEDUP_REMOVED lines=9> */
.L_x_4365:
[----:B------:R0:W5:Y:S01]  /*10a10*/  LDG.E.U16 R0, desc[UR36][R2.64] ;  /* 0x0000002402007981 */ /* 0x000162000c1e1500 */
[----:B------:R-:W-:Y:S05]  /*10a20*/  BRA `(.L_x_4361) ;  /* 0x0000000c00147947 */ /* 0x000fea0003800000 */
.L_x_4364:
        /* <DEDUP_REMOVED lines=9> */
.L_x_4367:
[----:B------:R1:W5:Y:S01]  /*10ac0*/  LDG.E.U16 R0, desc[UR36][R2.64] ;  /* 0x0000002402007981 */ /* 0x000362000c1e1500 */
[----:B------:R-:W-:Y:S05]  /*10ad0*/  BRA `(.L_x_4361) ;  /* 0x0000000800e87947 */ /* 0x000fea0003800000 */
.L_x_4366:
        /* <DEDUP_REMOVED lines=8> */
.L_x_4356:
        /* <DEDUP_REMOVED lines=13> */
.L_x_4370:
        /* <DEDUP_REMOVED lines=8> */
.L_x_4369:
        /* <DEDUP_REMOVED lines=28> */
.L_x_4372:
        /* <DEDUP_REMOVED lines=15> */
.L_x_4371:
[----:B------:R-:W2:Y:S02]  /*10f60*/  LDG.E.U16 R0, desc[UR36][R2.64] ;  /* 0x0000002402007981 */ /* 0x000ea4000c1e1500 */
[----:B--2---:R-:W-:-:S05]  /*10f70*/  IMAD.U32 R0, R0, 0x10000, RZ ;  /* 0x0001000000007824 */ /* 0x004fca00078e00ff */
[----:B------:R-:W-:Y:S01]  /*10f80*/  F2FP.F16.F32.PACK_AB R0, RZ, R0 ;  /* 0x00000000ff00723e */ /* 0x000fe200000000ff */
[----:B------:R-:W-:Y:S06]  /*10f90*/  BRA `(.L_x_4361) ;  /* 0x0000000400b87947 */ /* 0x000fec0003800000 */
.L_x_4368:
        /* <DEDUP_REMOVED lines=12> */
.L_x_4375:
        /* <DEDUP_REMOVED lines=21> */
.L_x_4379:
[----:B------:R-:W-:Y:S05]  /*111b0*/  BSYNC B1 ;  /* 0x0000000000017941 */ /* 0x000fea0003800000 */
.L_x_4378:
[----:B------:R-:W-:Y:S01]  /*111c0*/  LEA R3, R0, 0x3b800000, 0x17 ;  /* 0x3b80000000037811 */ /* 0x000fe200078eb8ff */
[----:B------:R-:W-:-:S05]  /*111d0*/  IMAD.SHL.U32 R0, R2, 0x100000, RZ ;  /* 0x0010000002007824 */ /* 0x000fca00078e00ff */
[----:B------:R-:W-:-:S07]  /*111e0*/  LOP3.LUT R0, R3, R0, R4, 0xfe, !PT ;  /* 0x0000000003007212 */ /* 0x000fce00078efe04 */
.L_x_4377:
[----:B------:R-:W-:Y:S05]  /*111f0*/  BSYNC B0 ;  /* 0x0000000000007941 */ /* 0x000fea0003800000 */
.L_x_4376:
[----:B------:R-:W-:Y:S01]  /*11200*/  F2FP.F16.F32.PACK_AB R0, RZ, R0 ;  /* 0x00000000ff00723e */ /* 0x000fe200000000ff */
[----:B------:R-:W-:Y:S06]  /*11210*/  BRA `(.L_x_4361) ;  /* 0x0000000400187947 */ /* 0x000fec0003800000 */
.L_x_4374:
        /* <DEDUP_REMOVED lines=21> */
.L_x_4383:
[----:B------:R-:W-:Y:S05]  /*11370*/  BSYNC B1 ;  /* 0x0000000000017941 */ /* 0x000fea0003800000 */
.L_x_4382:
[----:B------:R-:W-:Y:S01]  /*11380*/  LEA R3, R0, 0x37800000, 0x17 ;  /* 0x3780000000037811 */ /* 0x000fe200078eb8ff */
[----:B------:R-:W-:-:S05]  /*11390*/  IMAD.SHL.U32 R0, R2, 0x200000, RZ ;  /* 0x0020000002007824 */ /* 0x000fca00078e00ff */
[----:B------:R-:W-:-:S07]  /*113a0*/  LOP3.LUT R0, R3, R0, R4, 0xfe, !PT ;  /* 0x0000000003007212 */ /* 0x000fce00078efe04 */
.L_x_4381:
[----:B------:R-:W-:Y:S05]  /*113b0*/  BSYNC B0 ;  /* 0x0000000000007941 */ /* 0x000fea0003800000 */
.L_x_4380:
[----:B------:R-:W-:Y:S01]  /*113c0*/  F2FP.F16.F32.PACK_AB R0, RZ, R0 ;  /* 0x00000000ff00723e */ /* 0x000fe200000000ff */
[----:B------:R-:W-:Y:S06]  /*113d0*/  BRA `(.L_x_4361) ;  /* 0x0000000000a87947 */ /* 0x000fec0003800000 */
.L_x_4373:
        /* <DEDUP_REMOVED lines=14> */
.L_x_4387:
[----:B------:R-:W-:Y:S05]  /*114c0*/  BSYNC B0 ;  /* 0x0000000000007941 */ /* 0x000fea0003800000 */
.L_x_4386:
[----:B------:R-:W-:Y:S01]  /*114d0*/  F2FP.F16.F32.PACK_AB R0, RZ, R0 ;  /* 0x00000000ff00723e */ /* 0x000fe200000000ff */
[----:B------:R-:W-:Y:S06]  /*114e0*/  BRA `(.L_x_4361) ;  /* 0x0000000000647947 */ /* 0x000fec0003800000 */
.L_x_4360:
        /* <DEDUP_REMOVED lines=16> */
.L_x_4388:
[----:B------:R-:W-:Y:S01]  /*115f0*/  PRMT R0, RZ, 0x7610, R0 ;  /* 0x00007610ff007816 */ /* 0x000fe20000000000 */
[----:B------:R-:W-:Y:S06]  /*11600*/  BRA `(.L_x_4361) ;  /* 0x00000000001c7947 */ /* 0x000fec0003800000 */
.L_x_4385:
[----:B------:R-:W2:Y:S02]  /*11610*/  LDG.E.64 R2, desc[UR36][R2.64] ;  /* 0x0000002402027981 */ /* 0x000ea4000c1e1b00 */
[----:B--2---:R-:W0:Y:S02]  /*11620*/  I2F.U64 R0, R2 ;  /* 0x0000000200007312 */ /* 0x004e240000301000 */
[----:B0-----:R-:W-:Y:S01]  /*11630*/  F2FP.F16.F32.PACK_AB R0, RZ, R0 ;  /* 0x00000000ff00723e */ /* 0x001fe200000000ff */
[----:B------:R-:W-:Y:S06]  /*11640*/  BRA `(.L_x_4361) ;  /* 0x00000000000c7947 */ /* 0x000fec0003800000 */
.L_x_4384:
[----:B------:R-:W2:Y:S02]  /*11650*/  LDG.E R2, desc[UR36][R2.64] ;  /* 0x0000002402027981 */ /* 0x000ea4000c1e1900 */
[----:B--2---:R-:W-:-:S04]  /*11660*/  I2FP.F32.U32 R0, R2 ;  /* 0x0000000200007245 */ /* 0x004fc80000201000 */
[----:B------:R-:W-:-:S07]  /*11670*/  F2FP.F16.F32.PACK_AB R0, RZ, R0 ;  /* 0x00000000ff00723e */ /* 0x000fce00000000ff */
.L_x_4361:
        /* <DEDUP_REMOVED lines=29> */
.L_x_4394:
[----:B------:R-:W-:Y:S01]  /*11850*/  FSETP.GEU.FTZ.AND P0, PT, R3, -R7, PT ;  /* 0x800000070300720b */ /* 0x000fe20003f1e000 */
[----:B------:R-:W-:-:S12]  /*11860*/  FADD.FTZ R5, R5, -1 ;  /* 0xbf80000005057421 */ /* 0x000fd80000010000 */
[----:B------:R-:W-:-:S07]  /*11870*/  @!P0 FADD.FTZ R5, R5, -1 ;  /* 0xbf80000005058421 */ /* 0x000fce0000010000 */
.L_x_4393:
[----:B------:R-:W-:Y:S05]  /*11880*/  BSYNC B1 ;  /* 0x0000000000017941 */ /* 0x000fea0003800000 */
.L_x_4392:
[----:B------:R-:W-:Y:S01]  /*11890*/  FFMA.FTZ R0, -R7, R5, R0 ;  /* 0x0000000507007223 */ /* 0x000fe20000010100 */
[----:B------:R-:W-:Y:S06]  /*118a0*/  BRA `(.L_x_4390) ;  /* 0x00000000007c7947 */ /* 0x000fec0003800000 */
.L_x_4391:
        /* <DEDUP_REMOVED lines=15> */
.L_x_4397:
        /* <DEDUP_REMOVED lines=13> */
.L_x_4396:
[----:B------:R-:W-:Y:S05]  /*11a70*/  BSYNC B1 ;  /* 0x0000000000017941 */ /* 0x000fea0003800000 */
.L_x_4395:
[----:B------:R-:W-:-:S04]  /*11a80*/  FMUL.FTZ R3, R2, 1.1920928955078125e-07 ;  /* 0x3400000002037820 */ /* 0x000fc80000410000 */
[----:B------:R-:W-:-:S07]  /*11a90*/  FMUL.FTZ R0, R6, R3 ;  /* 0x0000000306007220 */ /* 0x000fce0000410000 */
.L_x_4390:
[----:B------:R-:W-:Y:S05]  /*11aa0*/  BSYNC B0 ;  /* 0x0000000000007941 */ /* 0x000fea0003800000 */
.L_x_4389:
        /* <DEDUP_REMOVED lines=18> */
[----:B0-----:R-:W-:Y:S01]  /*11bd0*/  STG.E.U8 desc[UR36][R16.64], R3 ;  /* 0x0000000310007986 */ /* 0x001fe2000c101124 */
[----:B------:R-:W-:Y:S05]  /*11be0*/  EXIT ;  /* 0x000000000000794d */ /* 0x000fea0003800000 */
.L_x_4401:
[----:B------:R-:W-:-:S06]  /*11bf0*/  HADD2.F32 R3, -RZ, R19.H0_H0 ;  /* 0x20000013ff037230 */ /* 0x000fcc0000004100 */
[----:B------:R-:W0:Y:S02]  /*11c00*/  F2I.S64.TRUNC R2, R3 ;  /* 0x0000000300027311 */ /* 0x000e24000020d900 */
[----:B0-----:R-:W-:Y:S01]  /*11c10*/  STG.E.U8 desc[UR36][R16.64], R2 ;  /* 0x0000000210007986 */ /* 0x001fe2000c101124 */
[----:B------:R-:W-:Y:S05]  /*11c20*/  EXIT ;  /* 0x000000000000794d */ /* 0x000fea0003800000 */
.L_x_4400:
        /* <DEDUP_REMOVED lines=8> */
[----:B0-----:R-:W-:Y:S01]  /*11cb0*/  STG.E.64 desc[UR36][R16.64], R2 ;  /* 0x0000000210007986 */ /* 0x001fe2000c101b24 */
[----:B------:R-:W-:Y:S05]  /*11cc0*/  EXIT ;  /* 0x000000000000794d */ /* 0x000fea0003800000 */
.L_x_4404:
[----:B------:R-:W-:-:S06]  /*11cd0*/  HADD2.F32 R19, -RZ, R19.H0_H0 ;  /* 0x20000013ff137230 */ /* 0x000fcc0000004100 */
[----:B------:R-:W0:Y:S02]  /*11ce0*/  F2I.FTZ.TRUNC.NTZ R19, R19 ;  /* 0x0000001300137305 */ /* 0x000e24000021f100 */
[----:B0-----:R-:W-:Y:S01]  /*11cf0*/  STG.E desc[UR36][R16.64], R19 ;  /* 0x0000001310007986 */ /* 0x001fe2000c101924 */
[----:B------:R-:W-:Y:S05]  /*11d00*/  EXIT ;  /* 0x000000000000794d */ /* 0x000fea0003800000 */
.L_x_4403:
[----:B------:R-:W-:-:S06]  /*11d10*/  HADD2.F32 R19, -RZ, R19.H0_H0 ;  /* 0x20000013ff137230 */ /* 0x000fcc0000004100 */
[----:B------:R-:W0:Y:S02]  /*11d20*/  F2I.FTZ.TRUNC.NTZ R19, R19 ;  /* 0x0000001300137305 */ /* 0x000e24000021f100 */
[----:B0-----:R-:W-:Y:S01]  /*11d30*/  STG.E.U16 desc[UR36][R16.64], R19 ;  /* 0x0000001310007986 */ /* 0x001fe2000c101524 */
[----:B------:R-:W-:Y:S05]  /*11d40*/  EXIT ;  /* 0x000000000000794d */ /* 0x000fea0003800000 */
.L_x_4399:
[----:B------:R-:W-:-:S13]  /*11d50*/  ISETP.GT.AND P0, PT, R2, 0x6, PT ;  /* 0x000000060200780c */ /* 0x000fda0003f04270 */
[----:B------:R-:W-:Y:S05]  /*11d60*/  @P0 BRA `(.L_x_4405) ;  /* 0x0000000000240947 */ /* 0x000fea0003800000 */
[----:B------:R-:W-:-:S13]  /*11d70*/  ISETP.NE.AND P0, PT, R2, 0x5, PT ;  /* 0x000000050200780c */ /* 0x000fda0003f05270 */
[----:B------:R-:W-:Y:S05]  /*11d80*/  @!P0 BRA `(.L_x_4406) ;  /* 0x0000000000148947 */ /* 0x000fea0003800000 */
[----:B------:R-:W-:-:S13]  /*11d90*/  ISETP.NE.AND P0, PT, R2, 0x6, PT ;  /* 0x000000060200780c */ /* 0x000fda0003f05270 */
[----:B------:R-:W-:Y:S05]  /*11da0*/  @P0 BRA `(.L_x_4402) ;  /* 0x0000000800c40947 */ /* 0x000fea0003800000 */
[----:B------:R-:W-:-:S05]  /*11db0*/  HADD2.F32 R19, -RZ, R19.H0_H0 ;  /* 0x20000013ff137230 */ /* 0x000fca0000004100 */
[----:B------:R-:W-:Y:S01]  /*11dc0*/  STG.E desc[UR36][R16.64], R19 ;  /* 0x0000001310007986 */ /* 0x000fe2000c101924 */
[----:B------:R-:W-:Y:S05]  /*11dd0*/  EXIT ;  /* 0x000000000000794d */ /* 0x000fea0003800000 */
.L_x_4406:
[----:B------:R-:W-:Y:S01]  /*11de0*/  STG.E.U16 desc[UR36][R16.64], R19 ;  /* 0x0000001310007986 */ /* 0x000fe2000c101524 */
[----:B------:R-:W-:Y:S05]  /*11df0*/  EXIT ;  /* 0x000000000000794d */ /* 0x000fea0003800000 */
.L_x_4405:
        /* <DEDUP_REMOVED lines=8> */
[----:B------:R-:W-:Y:S01]  /*11e80*/  STG.E.64 desc[UR36][R16.64], R2 ;  /* 0x0000000210007986 */ /* 0x000fe2000c101b24 */
[----:B------:R-:W-:Y:S05]  /*11e90*/  EXIT ;  /* 0x000000000000794d */ /* 0x000fea0003800000 */
.L_x_4408:
[----:B------:R-:W-:-:S05]  /*11ea0*/  HADD2.F32 R0, -RZ, R19.H0_H0 ;  /* 0x20000013ff007230 */ /* 0x000fca0000004100 */
[----:B------:R-:W-:-:S04]  /*11eb0*/  F2FP.F16.F32.PACK_AB R0, RZ, R0 ;  /* 0x00000000ff00723e */ /* 0x000fc800000000ff */
[----:B------:R-:W-:-:S05]  /*11ec0*/  PRMT R0, R0, 0x5410, RZ ;  /* 0x0000541000007816 */ /* 0x000fca00000000ff */
[----:B------:R-:W-:Y:S01]  /*11ed0*/  STG.E desc[UR36][R16.64], R0 ;  /* 0x0000000010007986 */ /* 0x000fe2000c101924 */
[----:B------:R-:W-:Y:S05]  /*11ee0*/  EXIT ;  /* 0x000000000000794d */ /* 0x000fea0003800000 */
.L_x_4407:
[----:B------:R-:W-:-:S05]  /*11ef0*/  HADD2.F32 R2, -RZ, R19.H0_H0 ;  /* 0x20000013ff027230 */ /* 0x000fca0000004100 */
[----:B------:R-:W-:-:S06]  /*11f00*/  FMUL.FTZ R2, R2, 1 ;  /* 0x3f80000002027820 */ /* 0x000fcc0000410000 */
[----:B------:R-:W0:Y:S02]  /*11f10*/  F2F.F64.F32 R2, R2 ;  /* 0x0000000200027310 */ /* 0x000e240000201800 */
[----:B0-----:R-:W-:Y:S01]  /*11f20*/  STG.E.64 desc[UR36][R16.64], R2 ;  /* 0x0000000210007986 */ /* 0x001fe2000c101b24 */
[----:B------:R-:W-:Y:S05]  /*11f30*/  EXIT ;  /* 0x000000000000794d */ /* 0x000fea0003800000 */
.L_x_4398:
        /* <DEDUP_REMOVED lines=11> */
[----:B------:R-:W-:Y:S01]  /*11ff0*/  STG.E.U8 desc[UR36][R16.64], R3 ;  /* 0x0000000310007986 */ /* 0x000fe2000c101124 */
[----:B------:R-:W-:Y:S05]  /*12000*/  EXIT ;  /* 0x000000000000794d */ /* 0x000fea0003800000 */
.L_x_4411:
[----:B------:R-:W-:Y:S01]  /*12010*/  HADD2.F32 R19, -RZ, R19.H0_H0 ;  /* 0x20000013ff137230 */ /* 0x000fe20000004100 */
[----:B------:R-:W-:-:S04]  /*12020*/  CS2R R6, SRZ ;  /* 0x0000000000067805 */ /* 0x000fc8000001ff00 */
[----:B------:R-:W-:-:S06]  /*12030*/  FMUL.FTZ R4, R19, 1 ;  /* 0x3f80000013047820 */ /* 0x000fcc0000410000 */
[----:B------:R-:W0:Y:S02]  /*12040*/  F2F.F64.F32 R4, R4 ;  /* 0x0000000400047310 */ /* 0x000e240000201800 */
[----:B0-----:R-:W-:Y:S01]  /*12050*/  STG.E.128 desc[UR36][R16.64], R4 ;  /* 0x0000000410007986 */ /* 0x001fe2000c101d24 */
[----:B------:R-:W-:Y:S05]  /*12060*/  EXIT ;  /* 0x000000000000794d */ /* 0x000fea0003800000 */
.L_x_4410:
        /* <DEDUP_REMOVED lines=21> */
.L_x_4415:
[----:B------:R-:W-:Y:S05]  /*121c0*/  BSYNC B0 ;  /* 0x0000000000007941 */ /* 0x000fea0003800000 */
.L_x_4414:
[----:B------:R-:W-:-:S05]  /*121d0*/  LOP3.LUT R3, R0, R3, RZ, 0xfc, !PT ;  /* 0x0000000300037212 */ /* 0x000fca00078efcff */
[----:B------:R-:W-:Y:S01]  /*121e0*/  STG.E.U8 desc[UR36][R16.64], R3 ;  /* 0x0000000310007986 */ /* 0x000fe2000c101124 */
[----:B------:R-:W-:Y:S05]  /*121f0*/  EXIT ;  /* 0x000000000000794d */ /* 0x000fea0003800000 */
.L_x_4413:
        /* <DEDUP_REMOVED lines=13> */
.L_x_4417:
[----:B------:R-:W-:Y:S01]  /*122d0*/  IMAD.MOV.U32 R0, RZ, RZ, 0x7f ;  /* 0x0000007fff007424 */ /* 0x000fe200078e00ff */
[----:B------:R-:W-:-:S04]  /*122e0*/  ISETP.GT.U32.AND P0, PT, R2, 0x7f800000, PT ;  /* 0x7f8000000200780c */ /* 0x000fc80003f04070 */
[----:B------:R-:W-:-:S09]  /*122f0*/  SEL R0, R0, 0x7c, P0 ;  /* 0x0000007c00007807 */ /* 0x000fd20000000000 */
.L_x_4418:
[----:B------:R-:W-:Y:S05]  /*12300*/  BSYNC B0 ;  /* 0x0000000000007941 */ /* 0x000fea0003800000 */
.L_x_4416:
[----:B------:R-:W-:-:S04]  /*12310*/  LOP3.LUT R2, R19, 0x80000000, RZ, 0xc0, !PT ;  /* 0x8000000013027812 */ /* 0x000fc800078ec0ff */
[----:B------:R-:W-:-:S04]  /*12320*/  SHF.R.U32.HI R3, RZ, 0x18, R2 ;  /* 0x00000018ff037819 */ /* 0x000fc80000011602 */
[----:B------:R-:W-:-:S05]  /*12330*/  LOP3.LUT R3, R0, R3, RZ, 0xfc, !PT ;  /* 0x0000000300037212 */ /* 0x000fca00078efcff */
[----:B------:R-:W-:Y:S01]  /*12340*/  STG.E.U8 desc[UR36][R16.64], R3 ;  /* 0x0000000310007986 */ /* 0x000fe2000c101124 */
[----:B------:R-:W-:Y:S05]  /*12350*/  EXIT ;  /* 0x000000000000794d */ /* 0x000fea0003800000 */
.L_x_4412:
[----:B------:R-:W-:-:S05]  /*12360*/  HADD2.F32 R0, -RZ, R19.H0_H0 ;  /* 0x20000013ff007230 */ /* 0x000fca0000004100 */
[----:B------:R-:W-:-:S05]  /*12370*/  F2FP.BF16.F32.PACK_AB R0, RZ, R0 ;  /* 0x00000000ff00723e */ /* 0x000fca00000010ff */
[----:B------:R-:W-:Y:S01]  /*12380*/  STG.E.U16 desc[UR36][R16.64], R0 ;  /* 0x0000000010007986 */ /* 0x000fe2000c101524 */
[----:B------:R-:W-:Y:S05]  /*12390*/  EXIT ;  /* 0x000000000000794d */ /* 0x000fea0003800000 */
.L_x_4409:
        /* <DEDUP_REMOVED lines=10> */
[----:B0-----:R-:W-:Y:S01]  /*12440*/  STG.E.U16 desc[UR36][R16.64], R3 ;  /* 0x0000000310007986 */ /* 0x001fe2000c101524 */
[----:B------:R-:W-:Y:S05]  /*12450*/  EXIT ;  /* 0x000000000000794d */ /* 0x000fea0003800000 */
.L_x_4421:
        /* <DEDUP_REMOVED lines=17> */
.L_x_4424:
[----:B------:R-:W-:-:S04]  /*12570*/  LOP3.LUT R2, R19, 0x80000000, RZ, 0xc0, !PT ;  /* 0x8000000013027812 */ /* 0x000fc800078ec0ff */
[----:B------:R-:W-:-:S04]  /*12580*/  SHF.R.U32.HI R3, RZ, 0x18, R2 ;  /* 0x00000018ff037819 */ /* 0x000fc80000011602 */
[----:B------:R-:W-:-:S04]  /*12590*/  LOP3.LUT R0, R0, R3, RZ, 0xfc, !PT ;  /* 0x0000000300007212 */ /* 0x000fc800078efcff */
[----:B------:R-:W-:-:S07]  /*125a0*/  PRMT R8, R0, 0x7610, R8 ;  /* 0x0000761000087816 */ /* 0x000fce0000000008 */
.L_x_4423:
[----:B------:R-:W-:Y:S05]  /*125b0*/  BSYNC B0 ;  /* 0x0000000000007941 */ /* 0x000fea0003800000 */
.L_x_4422:
[----:B------:R-:W-:Y:S01]  /*125c0*/  STG.E.U8 desc[UR36][R16.64], R8 ;  /* 0x0000000810007986 */ /* 0x000fe2000c101124 */
[----:B------:R-:W-:Y:S05]  /*125d0*/  EXIT ;  /* 0x000000000000794d */ /* 0x000fea0003800000 */
.L_x_4420:
        /* <DEDUP_REMOVED lines=17> */
.L_x_4427:
[----:B------:R-:W-:-:S04]  /*126f0*/  LOP3.LUT R2, R19, 0x80000000, RZ, 0xc0, !PT ;  /* 0x8000000013027812 */ /* 0x000fc800078ec0ff */
[----:B------:R-:W-:-:S04]  /*12700*/  SHF.R.U32.HI R3, RZ, 0x18, R2 ;  /* 0x00000018ff037819 */ /* 0x000fc80000011602 */
[----:B------:R-:W-:-:S04]  /*12710*/  LOP3.LUT R0, R0, R3, RZ, 0xfc, !PT ;  /* 0x0000000300007212 */ /* 0x000fc800078efcff */
[----:B------:R-:W-:-:S07]  /*12720*/  PRMT R8, R0, 0x7610, R8 ;  /* 0x0000761000087816 */ /* 0x000fce0000000008 */
.L_x_4426:
[----:B------:R-:W-:Y:S05]  /*12730*/  BSYNC B0 ;  /* 0x0000000000007941 */ /* 0x000fea0003800000 */
.L_x_4425:
[----:B------:R-:W-:Y:S01]  /*12740*/  STG.E.U8 desc[UR36][R16.64], R8 ;  /* 0x0000000810007986 */ /* 0x000fe2000c101124 */
[----:B------:R-:W-:Y:S05]  /*12750*/  EXIT ;  /* 0x000000000000794d */ /* 0x000fea0003800000 */
.L_x_4419:
        /* <DEDUP_REMOVED lines=22> */
.L_x_4402:
        /* <DEDUP_REMOVED lines=16> */
.L_x_4430:
[----:B------:R-:W-:Y:S05]  /*129c0*/  EXIT ;  /* 0x000000000000794d */ /* 0x000fea0003800000 */
.L_x_4429:
[----:B------:R-:W-:-:S06]  /*129d0*/  HADD2.F32 R2, -RZ, R19.H0_H0 ;  /* 0x20000013ff027230 */ /* 0x000fcc0000004100 */
[----:B------:R-:W0:Y:S02]  /*129e0*/  F2I.U64.TRUNC R2, R2 ;  /* 0x0000000200027311 */ /* 0x000e24000020d800 */
[----:B0-----:R-:W-:Y:S01]  /*129f0*/  STG.E.64 desc[UR36][R16.64], R2 ;  /* 0x0000000210007986 */ /* 0x001fe2000c101b24 */
[----:B------:R-:W-:Y:S05]  /*12a00*/  EXIT ;  /* 0x000000000000794d */ /* 0x000fea0003800000 */
.L_x_4428:
[----:B------:R-:W-:-:S06]  /*12a10*/  HADD2.F32 R19, -RZ, R19.H0_H0 ;  /* 0x20000013ff137230 */ /* 0x000fcc0000004100 */
[----:B------:R-:W0:Y:S02]  /*12a20*/  F2I.FTZ.U32.TRUNC.NTZ R19, R19 ;  /* 0x0000001300137305 */ /* 0x000e24000021f000 */
[----:B0-----:R-:W-:Y:S01]  /*12a30*/  STG.E desc[UR36][R16.64], R19 ;  /* 0x0000001310007986 */ /* 0x001fe2000c101924 */
[----:B------:R-:W-:Y:S05]  /*12a40*/  EXIT ;  /* 0x000000000000794d */ /* 0x000fea0003800000 */
.L_x_4431:
        /* <DEDUP_REMOVED lines=11> */
.L_x_57318:


//--------------------- .text._ZN2at6native27unrolled_elementwise_kernelINS0_13BinaryFunctorIN3c104HalfES4_S4_ZZZNS0_16fmod_kernel_cudaERNS_18TensorIteratorBaseEENKUlvE0_clEvENKUlvE1_clEvEUlS4_S4_E_EESt5arrayIPcLm3EELi4E23TrivialOffsetCalculatorILi2EjESE_ILi1EjENS0_6memory12LoadWithCastILi2EEENSH_13StoreWithCastILi1EEEEEviT_T0_T2_T3_T4_T5_ --------------------------
	.section	.text._ZN2at6native27unrolled_elementwise_kernelINS0_13BinaryFunctorIN3c104HalfES4_S4_ZZZNS0_16fmod_kernel_cudaERNS_18TensorIteratorBaseEENKUlvE0_clEvENKUlvE1_clEvEUlS4_S4_E_EESt5arrayIPcLm3EELi4E23TrivialOffsetCalculatorILi2EjESE_ILi1EjENS0_6memory12LoadWithCastILi2EEENSH_13StoreWithCastILi1EEEEEviT_T0_T2_T3_T4_T5_,"ax",@progbits
	.align	128
        .global         _ZN2at6native27unrolled_elementwise_kernelINS0_13BinaryFunctorIN3c104HalfES4_S4_ZZZNS0_16fmod_kernel_cudaERNS_18TensorIteratorBaseEENKUlvE0_clEvENKUlvE1_clEvEUlS4_S4_E_EESt5arrayIPcLm3EELi4E23TrivialOffsetCalculatorILi2EjESE_ILi1EjENS0_6memory12LoadWithCastILi2EEENSH_13StoreWithCastILi1EEEEEviT_T0_T2_T3_T4_T5_
        .type           _ZN2at6native27unrolled_elementwise_kernelINS0_13BinaryFunctorIN3c104HalfES4_S4_ZZZNS0_16fmod_kernel_cudaERNS_18TensorIteratorBaseEENKUlvE0_clEvENKUlvE1_clEvEUlS4_S4_E_EESt5arrayIPcLm3EELi4E23TrivialOffsetCalculatorILi2EjESE_ILi1EjENS0_6memory12LoadWithCastILi2EEENSH_13StoreWithCastILi1EEEEEviT_T0_T2_T3_T4_T5_,@function
        .size           _ZN2at6native27unrolled_elementwise_kernelINS0_13BinaryFunctorIN3c104HalfES4_S4_ZZZNS0_16fmod_kernel_cudaERNS_18TensorIteratorBaseEENKUlvE0_clEvENKUlvE1_clEvEUlS4_S4_E_EESt5arrayIPcLm3EELi4E23TrivialOffsetCalculatorILi2EjESE_ILi1EjENS0_6memory12LoadWithCastILi2EEENSH_13StoreWithCastILi1EEEEEviT_T0_T2_T3_T4_T5_,(.L_x_57319 - _ZN2at6native27unrolled_elementwise_kernelINS0_13BinaryFunctorIN3c104HalfES4_S4_ZZZNS0_16fmod_kernel_cudaERNS_18TensorIteratorBaseEENKUlvE0_clEvENKUlvE1_clEvEUlS4_S4_E_EESt5arrayIPcLm3EELi4E23TrivialOffsetCalculatorILi2EjESE_ILi1EjENS0_6memory12LoadWithCastILi2EEENSH_13StoreWithCastILi1EEEEEviT_T0_T2_T3_T4_T5_)
        .other          _ZN2at6native27unrolled_elementwise_kernelINS0_13BinaryFunctorIN3c104HalfES4_S4_ZZZNS0_16fmod_kernel_cudaERNS_18TensorIteratorBaseEENKUlvE0_clEvENKUlvE1_clEvEUlS4_S4_E_EESt5arrayIPcLm3EELi4E23TrivialOffsetCalculatorILi2EjESE_ILi1EjENS0_6memory12LoadWithCastILi2EEENSH_13StoreWithCastILi1EEEEEviT_T0_T2_T3_T4_T5_,@"STO_CUDA_ENTRY STV_DEFAULT"
_ZN2at6native27unrolled_elementwise_kernelINS0_13BinaryFunctorIN3c104HalfES4_S4_ZZZNS0_16fmod_kernel_cudaERNS_18TensorIteratorBaseEENKUlvE0_clEvENKUlvE1_clEvEUlS4_S4_E_EESt5arrayIPcLm3EELi4E23TrivialOffsetCalculatorILi2EjESE_ILi1EjENS0_6memory12LoadWithCastILi2EEENSH_13StoreWithCastILi1EEEEEviT_T0_T2_T3_T4_T5_:
.text._ZN2at6native27unrolled_elementwise_kernelINS0_13BinaryFunctorIN3c104HalfES4_S4_ZZZNS0_16fmod_kernel_cudaERNS_18TensorIteratorBaseEENKUlvE0_clEvENKUlvE1_clEvEUlS4_S4_E_EESt5arrayIPcLm3EELi4E23TrivialOffsetCalculatorILi2EjESE_ILi1EjENS0_6memory12LoadWithCastILi2EEENSH_13StoreWithCastILi1EEEEEviT_T0_T2_T3_T4_T5_:
        /* <DEDUP_REMOVED lines=36> */
.L_x_4437:
[----:B------:R-:W2:Y:S02]  /*0240*/  LDG.E.U8 R2, desc[UR36][R2.64] ;  /* 0x0000002402027981 */ /* 0x000ea4000c1e1100 */
[----:B--2---:R-:W-:-:S04]  /*0250*/  I2FP.F32.U32 R0, R2 ;  /* 0x0000000200007245 */ /* 0x004fc80000201000 */
[----:B------:R-:W-:-:S04]  /*0260*/  F2FP.F16.F32.PACK_AB R0, RZ, R0 ;  /* 0x00000000ff00723e */ /* 0x000fc800000000ff */
[----:B------:R-:W-:Y:S01]  /*0270*/  PRMT R19, R0, 0x7610, R19 ;  /* 0x0000761000137816 */ /* 0x000fe20000000013 */
[----:B------:R-:W-:Y:S06]  /*0280*/  BRA `(.L_x_4439) ;  /* 0x0000000c00bc7947 */ /* 0x000fec0003800000 */
.L_x_4436:
        /* <DEDUP_REMOVED lines=11> */
.L_x_4441:
[----:B------:R-:W2:Y:S02]  /*0340*/  LDG.E R2, desc[UR36][R2.64] ;  /* 0x0000002402027981 */ /* 0x000ea4000c1e1900 */
[----:B--2---:R-:W-:-:S04]  /*0350*/  I2FP.F32.S32 R0, R2 ;  /* 0x0000000200007245 */ /* 0x004fc80000201400 */
[----:B------:R-:W-:-:S04]  /*0360*/  F2FP.F16.F32.PACK_AB R0, RZ, R0 ;  /* 0x00000000ff00723e */ /* 0x000fc800000000ff */
[----:B------:R-:W-:Y:S01]  /*0370*/  PRMT R19, R0, 0x7610, R19 ;  /* 0x0000761000137816 */ /* 0x000fe20000000013 */
[----:B------:R-:W-:Y:S06]  /*0380*/  BRA `(.L_x_4439) ;  /* 0x0000000c007c7947 */ /* 0x000fec0003800000 */
.L_x_4440:
[----:B------:R-:W2:Y:S02]  /*0390*/  LDG.E.U16 R2, desc[UR36][R2.64] ;  /* 0x0000002402027981 */ /* 0x000ea4000c1e1500 */
[----:B--2---:R-:W0:Y:S02]  /*03a0*/  I2F.S16 R0, R2 ;  /* 0x0000000200007306 */ /* 0x004e240000101400 */
[----:B0-----:R-:W-:-:S04]  /*03b0*/  F2FP.F16.F32.PACK_AB R0, RZ, R0 ;  /* 0x00000000ff00723e */ /* 0x001fc800000000ff */
[----:B------:R-:W-:Y:S01]  /*03c0*/  PRMT R19, R0, 0x7610, R19 ;  /* 0x0000761000137816 */ /* 0x000fe20000000013 */
[----:B------:R-:W-:Y:S06]  /*03d0*/  BRA `(.L_x_4439) ;  /* 0x0000000c00687947 */ /* 0x000fec0003800000 */
.L_x_4435:
        /* <DEDUP_REMOVED lines=9> */
.L_x_4443:
[----:B------:R1:W5:Y:S01]  /*0470*/  LDG.E.U16 R19, desc[UR36][R2.64] ;  /* 0x0000002402137981 */ /* 0x000362000c1e1500 */
[----:B------:R-:W-:Y:S05]  /*0480*/  BRA `(.L_x_4439) ;  /* 0x0000000c003c7947 */ /* 0x000fea0003800000 */
.L_x_4442:
        /* <DEDUP_REMOVED lines=9> */
.L_x_4445:
[----:B------:R0:W5:Y:S01]  /*0520*/  LDG.E.U16 R19, desc[UR36][R2.64] ;  /* 0x0000002402137981 */ /* 0x000162000c1e1500 */
[----:B------:R-:W-:Y:S05]  /*0530*/  BRA `(.L_x_4439) ;  /* 0x0000000c00107947 */ /* 0x000fea0003800000 */
.L_x_4444:
        /* <DEDUP_REMOVED lines=9> */
.L_x_4434:
        /* <DEDUP_REMOVED lines=14> */
.L_x_4448:
        /* <DEDUP_REMOVED lines=9> */
.L_x_4447:
        /* <DEDUP_REMOVED lines=28> */
.L_x_4450:
        /* <DEDUP_REMOVED lines=15> */
.L_x_4449:
[----:B------:R-:W2:Y:S02]  /*09f0*/  LDG.E.U16 R0, desc[UR36][R2.64] ;  /* 0x0000002402007981 */ /* 0x000ea4000c1e1500 */
[----:B--2---:R-:W-:-:S05]  /*0a00*/  IMAD.U32 R0, R0, 0x10000, RZ ;  /* 0x0001000000007824 */ /* 0x004fca00078e00ff */
[----:B------:R-:W-:-:S04]  /*0a10*/  F2FP.F16.F32.PACK_AB R0, RZ, R0 ;  /* 0x00000000ff00723e */ /* 0x000fc800000000ff */
[----:B------:R-:W-:Y:S01]  /*0a20*/  PRMT R19, R0, 0x7610, R19 ;  /* 0x0000761000137816 */ /* 0x000fe20000000013 */
[----:B------:R-:W-:Y:S06]  /*0a30*/  BRA `(.L_x_4439) ;  /* 0x0000000400d07947 */ /* 0x000fec0003800000 */
.L_x_4446:
        /* <DEDUP_REMOVED lines=13> */
.L_x_4453:
        /* <DEDUP_REMOVED lines=21> */
.L_x_4457:
[----:B------:R-:W-:Y:S05]  /*0c60*/  BSYNC B1 ;  /* 0x0000000000017941 */ /* 0x000fea0003800000 */
.L_x_4456:
[----:B------:R-:W-:Y:S01]  /*0c70*/  LEA R3, R0, 0x3b800000, 0x17 ;  /* 0x3b80000000037811 */ /* 0x000fe200078eb8ff */
[----:B------:R-:W-:-:S05]  /*0c80*/  IMAD.SHL.U32 R0, R2, 0x100000, RZ ;  /* 0x0010000002007824 */ /* 0x000fca00078e00ff */
[----:B------:R-:W-:-:S07]  /*0c90*/  LOP3.LUT R0, R3, R0, R4, 0xfe, !PT ;  /* 0x0000000003007212 */ /* 0x000fce00078efe04 */
.L_x_4455:
[----:B------:R-:W-:Y:S05]  /*0ca0*/  BSYNC B0 ;  /* 0x0000000000007941 */ /* 0x000fea0003800000 */
.L_x_4454:
[----:B------:R-:W-:-:S04]  /*0cb0*/  F2FP.F16.F32.PACK_AB R0, RZ, R0 ;  /* 0x00000000ff00723e */ /* 0x000fc800000000ff */
[----:B------:R-:W-:Y:S01]  /*0cc0*/  PRMT R19, R0, 0x7610, R19 ;  /* 0x0000761000137816 */ /* 0x000fe20000000013 */
[----:B------:R-:W-:Y:S06]  /*0cd0*/  BRA `(.L_x_4439) ;  /* 0x0000000400287947 */ /* 0x000fec0003800000 */
.L_x_4452:
        /* <DEDUP_REMOVED lines=21> */
.L_x_4461:
[----:B------:R-:W-:Y:S05]  /*0e30*/  BSYNC B1 ;  /* 0x0000000000017941 */ /* 0x000fea0003800000 */
.L_x_4460:
[----:B------:R-:W-:Y:S01]  /*0e40*/  LEA R3, R0, 0x37800000, 0x17 ;  /* 0x3780000000037811 */ /* 0x000fe200078eb8ff */
[----:B------:R-:W-:-:S05]  /*0e50*/  IMAD.SHL.U32 R0, R2, 0x200000, RZ ;  /* 0x0020000002007824 */ /* 0x000fca00078e00ff */
[----:B------:R-:W-:-:S07]  /*0e60*/  LOP3.LUT R0, R3, R0, R4, 0xfe, !PT ;  /* 0x0000000003007212 */ /* 0x000fce00078efe04 */
.L_x_4459:
[----:B------:R-:W-:Y:S05]  /*0e70*/  BSYNC B0 ;  /* 0x0000000000007941 */ /* 0x000fea0003800000 */
.L_x_4458:
[----:B------:R-:W-:-:S04]  /*0e80*/  F2FP.F16.F32.PACK_AB R0, RZ, R0 ;  /* 0x00000000ff00723e */ /* 0x000fc800000000ff */
[----:B------:R-:W-:Y:S01]  /*0e90*/  PRMT R19, R0, 0x7610, R19 ;  /* 0x0000761000137816 */ /* 0x000fe20000000013 */
[----:B------:R-:W-:Y:S06]  /*0ea0*/  BRA `(.L_x_4439) ;  /* 0x0000000000b47947 */ /* 0x000fec0003800000 */
.L_x_4451:
        /* <DEDUP_REMOVED lines=14> */
.L_x_4465:
[----:B------:R-:W-:Y:S05]  /*0f90*/  BSYNC B0 ;  /* 0x0000000000007941 */ /* 0x000fea0003800000 */
.L_x_4464:
[----:B------:R-:W-:-:S04]  /*0fa0*/  F2FP.F16.F32.PACK_AB R0, RZ, R0 ;  /* 0x00000000ff00723e */ /* 0x000fc800000000ff */
[----:B------:R-:W-:Y:S01]  /*0fb0*/  PRMT R19, R0, 0x7610, R19 ;  /* 0x0000761000137816 */ /* 0x000fe20000000013 */
[----:B------:R-:W-:Y:S06]  /*0fc0*/  BRA `(.L_x_4439) ;  /* 0x00000000006c7947 */ /* 0x000fec0003800000 */
.L_x_4438:
        /* <DEDUP_REMOVED lines=16> */
.L_x_4466:
[----:B------:R-:W-:Y:S01]  /*10d0*/  PRMT R19, RZ, 0x7610, R19 ;  /* 0x00007610ff137816 */ /* 0x000fe20000000013 */
[----:B------:R-:W-:Y:S06]  /*10e0*/  BRA `(.L_x_4439) ;  /* 0x0000000000247947 */ /* 0x000fec0003800000 */
.L_x_4463:
[----:B------:R-:W2:Y:S02]  /*10f0*/  LDG.E.64 R2, desc[UR36][R2.64] ;  /* 0x0000002402027981 */ /* 0x000ea4000c1e1b00 */
[----:B--2---:R-:W0:Y:S02]  /*1100*/  I2F.U64 R0, R2 ;  /* 0x0000000200007312 */ /* 0x004e240000301000 */
[----:B0-----:R-:W-:-:S04]  /*1110*/  F2FP.F16.F32.PACK_AB R0, RZ, R0 ;  /* 0x00000000ff00723e */ /* 0x001fc800000000ff */
[----:B------:R-:W-:Y:S01]  /*1120*/  PRMT R19, R0, 0x7610, R19 ;  /* 0x0000761000137816 */ /* 0x000fe20000000013 */
[----:B------:R-:W-:Y:S06]  /*1130*/  BRA `(.L_x_4439) ;  /* 0x0000000000107947 */ /* 0x000fec0003800000 */
.L_x_4462:
[----:B------:R-:W2:Y:S02]  /*1140*/  LDG.E R2, desc[UR36][R2.64] ;  /* 0x0000002402027981 */ /* 0x000ea4000c1e1900 */
[----:B--2---:R-:W-:-:S04]  /*1150*/  I2FP.F32.U32 R0, R2 ;  /* 0x0000000200007245 */ /* 0x004fc80000201000 */
[----:B------:R-:W-:-:S04]  /*1160*/  F2FP.F16.F32.PACK_AB R0, RZ, R0 ;  /* 0x00000000ff00723e */ /* 0x000fc800000000ff */
[----:B------:R-:W-:-:S07]  /*1170*/  PRMT R19, R0, 0x7610, R19 ;  /* 0x0000761000137816 */ /* 0x000fce0000000013 */
.L_x_4439:
[----:B01----:R-:W0:Y:S01]  /*1180*/  LDC.64 R2, c[0x0][0x228] ;  /* 0x00008a00ff027b82 */ /* 0x003e220000000a00 */
        /* <DEDUP_REMOVED lines=20> */
.L_x_4470:
[----:B------:R-:W2:Y:S02]  /*12d0*/  LDG.E.U8 R2, desc[UR36][R2.64] ;  /* 0x0000002402027981 */ /* 0x000ea4000c1e1100 */
[----:B--2---:R-:W-:-:S04]  /*12e0*/  I2FP.F32.U32 R0, R2 ;  /* 0x0000000200007245 */ /* 0x004fc80000201000 */
[----:B------:R-:W-:-:S04]  /*12f0*/  F2FP.F16.F32.PACK_AB R0, RZ, R0 ;  /* 0x00000000ff00723e */ /* 0x000fc800000000ff */
[----:B------:R-:W-:Y:S01]  /*1300*/  PRMT R18, R0, 0x7610, R18 ;  /* 0x0000761000127816 */ /* 0x000fe20000000012 */
[----:B------:R-:W-:Y:S06]  /*1310*/  BRA `(.L_x_4472) ;  /* 0x0000000c00bc7947 */ /* 0x000fec0003800000 */
.L_x_4469:
        /* <DEDUP_REMOVED lines=11> */
.L_x_4474:
[----:B------:R-:W2:Y:S02]  /*13d0*/  LDG.E R2, desc[UR36][R2.64] ;  /* 0x0000002402027981 */ /* 0x000ea4000c1e1900 */
[----:B--2---:R-:W-:-:S04]  /*13e0*/  I2FP.F32.S32 R0, R2 ;  /* 0x0000000200007245 */ /* 0x004fc80000201400 */
[----:B------:R-:W-:-:S04]  /*13f0*/  F2FP.F16.F32.PACK_AB R0, RZ, R0 ;  /* 0x00000000ff00723e */ /* 0x000fc800000000ff */
[----:B------:R-:W-:Y:S01]  /*1400*/  PRMT R18, R0, 0x7610, R18 ;  /* 0x0000761000127816 */ /* 0x000fe20000000012 */
[----:B------:R-:W-:Y:S06]  /*1410*/  BRA `(.L_x_4472) ;  /* 0x0000000c007c7947 */ /* 0x000fec0003800000 */
.L_x_4473:
[----:B------:R-:W2:Y:S02]  /*1420*/  LDG.E.U16 R2, desc[UR36][R2.64] ;  /* 0x0000002402027981 */ /* 0x000ea4000c1e1500 */
[----:B--2---:R-:W0:Y:S02]  /*1430*/  I2F.S16 R0, R2 ;  /* 0x0000000200007306 */ /* 0x004e240000101400 */
[----:B0-----:R-:W-:-:S04]  /*1440*/  F2FP.F16.F32.PACK_AB R0, RZ, R0 ;  /* 0x00000000ff00723e */ /* 0x001fc800000000ff */
[----:B------:R-:W-:Y:S01]  /*1450*/  PRMT R18, R0, 0x7610, R18 ;  /* 0x0000761000127816 */ /* 0x000fe20000000012 */
[----:B------:R-:W-:Y:S06]  /*1460*/  BRA `(.L_x_4472) ;  /* 0x0000000c00687947 */ /* 0x000fec0003800000 */
.L_x_4468:
        /* <DEDUP_REMOVED lines=9> */
.L_x_4476:
[----:B------:R1:W5:Y:S01]  /*1500*/  LDG.E.U16 R18, desc[UR36][R2.64] ;  /* 0x0000002402127981 */ /* 0x000362000c1e1500 */
[----:B------:R-:W-:Y:S05]  /*1510*/  BRA `(.L_x_4472) ;  /* 0x0000000c003c7947 */ /* 0x000fea0003800000 */
.L_x_4475:
        /* <DEDUP_REMOVED lines=9> */
.L_x_4478:
[----:B------:R0:W5:Y:S01]  /*15b0*/  LDG.E.U16 R18, desc[UR36][R2.64] ;  /* 0x0000002402127981 */ /* 0x000162000c1e1500 */
[----:B------:R-:W-:Y:S05]  /*15c0*/  BRA `(.L_x_4472) ;  /* 0x0000000c00107947 */ /* 0x000fea0003800000 */
.L_x_4477:
        /* <DEDUP_REMOVED lines=9> */
.L_x_4467:
        /* <DEDUP_REMOVED lines=14> */
.L_x_4481:
        /* <DEDUP_REMOVED lines=9> */
.L_x_4480:
        /* <DEDUP_REMOVED lines=28> */
.L_x_4483:
        /* <DEDUP_REMOVED lines=15> */
.L_x_4482:
[----:B------:R-:W2:Y:S02]  /*1a80*/  LDG.E.U16 R0, desc[UR36][R2.64] ;  /* 0x0000002402007981 */ /* 0x000ea4000c1e1500 */
[----:B--2---:R-:W-:-:S05]  /*1a90*/  IMAD.U32 R0, R0, 0x10000, RZ ;  /* 0x0001000000007824 */ /* 0x004fca00078e00ff */
[----:B------:R-:W-:-:S04]  /*1aa0*/  F2FP.F16.F32.PACK_AB R0, RZ, R0 ;  /* 0x00000000ff00723e */ /* 0x000fc800000000ff */
[----:B------:R-:W-:Y:S01]  /*1ab0*/  PRMT R18, R0, 0x7610, R18 ;  /* 0x0000761000127816 */ /* 0x000fe20000000012 */
[----:B------:R-:W-:Y:S06]  /*1ac0*/  BRA `(.L_x_4472) ;  /* 0x0000000400d07947 */ /* 0x000fec0003800000 */
.L_x_4479:
        /* <DEDUP_REMOVED lines=13> */
.L_x_4486:
        /* <DEDUP_REMOVED lines=21> */
.L_x_4490:
[----:B------:R-:W-:Y:S05]  /*1cf0*/  BSYNC B1 ;  /* 0x0000000000017941 */ /* 0x000fea0003800000 */
.L_x_4489:
[----:B------:R-:W-:Y:S01]  /*1d00*/  LEA R3, R0, 0x3b800000, 0x17 ;  /* 0x3b80000000037811 */ /* 0x000fe200078eb8ff */
[----:B------:R-:W-:-:S05]  /*1d10*/  IMAD.SHL.U32 R0, R2, 0x100000, RZ ;  /* 0x0010000002007824 */ /* 0x000fca00078e00ff */
[----:B------:R-:W-:-:S07]  /*1d20*/  LOP3.LUT R0, R3, R0, R4, 0xfe, !PT ;  /* 0x0000000003007212 */ /* 0x000fce00078efe04 */
.L_x_4488:
[----:B------:R-:W-:Y:S05]  /*1d30*/  BSYNC B0 ;  /* 0x0000000000007941 */ /* 0x000fea0003800000 */
.L_x_4487:
[----:B------:R-:W-:-:S04]  /*1d40*/  F2FP.F16.F32.PACK_AB R0, RZ, R0 ;  /* 0x00000000ff00723e */ /* 0x000fc800000000ff */
[----:B------:R-:W-:Y:S01]  /*1d50*/  PRMT R18, R0, 0x7610, R18 ;  /* 0x0000761000127816 */ /* 0x000fe20000000012 */
[----:B------:R-:W-:Y:S06]  /*1d60*/  BRA `(.L_x_4472) ;  /* 0x0000000400287947 */ /* 0x000fec0003800000 */
.L_x_4485:
        /* <DEDUP_REMOVED lines=21> */
.L_x_4494:
[----:B------:R-:W-:Y:S05]  /*1ec0*/  BSYNC B1 ;  /* 0x0000000000017941 */ /* 0x000fea0003800000 */
.L_x_4493:
[----:B------:R-:W-:Y:S01]  /*1ed0*/  LEA R3, R0, 0x37800000, 0x17 ;  /* 0x3780000000037811 */ /* 0x000fe200078eb8ff */
[----:B------:R-:W-:-:S05]  /*1ee0*/  IMAD.SHL.U32 R0, R2, 0x200000, RZ ;  /* 0x0020000002007824 */ /* 0x000fca00078e00ff */
[----:B------:R-:W-:-:S07]  /*1ef0*/  LOP3.LUT R0, R3, R0, R4, 0xfe, !PT ;  /* 0x0000000003007212 */ /* 0x000fce00078efe04 */
.L_x_4492:
[----:B------:R-:W-:Y:S05]  /*1f00*/  BSYNC B0 ;  /* 0x0000000000007941 */ /* 0x000fea0003800000 */
.L_x_4491:
[----:B------:R-:W-:-:S04]  /*1f10*/  F2FP.F16.F32.PACK_AB R0, RZ, R0 ;  /* 0x00000000ff00723e */ /* 0x000fc800000000ff */
[----:B------:R-:W-:Y:S01]  /*1f20*/  PRMT R18, R0, 0x7610, R18 ;  /* 0x0000761000127816 */ /* 0x000fe20000000012 */
[----:B------:R-:W-:Y:S06]  /*1f30*/  BRA `(.L_x_4472) ;  /* 0x0000000000b47947 */ /* 0x000fec0003800000 */
.L_x_4484:
        /* <DEDUP_REMOVED lines=14> */
.L_x_4498:
[----:B------:R-:W-:Y:S05]  /*2020*/  BSYNC B0 ;  /* 0x0000000000007941 */ /* 0x000fea0003800000 */
.L_x_4497:
[----:B------:R-:W-:-:S04]  /*2030*/  F2FP.F16.F32.PACK_AB R0, RZ, R0 ;  /* 0x00000000ff00723e */ /* 0x000fc800000000ff */
[----:B------:R-:W-:Y:S01]  /*2040*/  PRMT R18, R0, 0x7610, R18 ;  /* 0x0000761000127816 */ /* 0x000fe20000000012 */
[----:B------:R-:W-:Y:S06]  /*2050*/  BRA `(.L_x_4472) ;  /* 0x00000000006c7947 */ /* 0x000fec0003800000 */
.L_x_4471:
        /* <DEDUP_REMOVED lines=16> */
.L_x_4499:
[----:B------:R-:W-:Y:S01]  /*2160*/  PRMT R18, RZ, 0x7610, R18 ;  /* 0x00007610ff127816 */ /* 0x000fe20000000012 */
[----:B------:R-:W-:Y:S06]  /*2170*/  BRA `(.L_x_4472) ;  /* 0x0000000000247947 */ /* 0x000fec0003800000 */
.L_x_4496:
[----:B------:R-:W2:Y:S02]  /*2180*/  LDG.E.64 R2, desc[UR36][R2.64] ;  /* 0x0000002402027981 */ /* 0x000ea4000c1e1b00 */
[----:B--2---:R-:W0:Y:S02]  /*2190*/  I2F.U64 R0, R2 ;  /* 0x0000000200007312 */ /* 0x004e240000301000 */
[----:B0-----:R-:W-:-:S04]  /*21a0*/  F2FP.F16.F32.PACK_AB R0, RZ, R0 ;  /* 0x00000000ff00723e */ /* 0x001fc800000000ff */
[----:B------:R-:W-:Y:S01]  /*21b0*/  PRMT R18, R0, 0x7610, R18 ;  /* 0x0000761000127816 */ /* 0x000fe20000000012 */
[----:B------:R-:W-:Y:S06]  /*21c0*/  BRA `(.L_x_4472) ;  /* 0x0000000000107947 */ /* 0x000fec0003800000 */
.L_x_4495:
[----:B------:R-:W2:Y:S02]  /*21d0*/  LDG.E R2, desc[UR36][R2.64] ;  /* 0x0000002402027981 */ /* 0x000ea4000c1e1900 */
[----:B--2---:R-:W-:-:S04]  /*21e0*/  I2FP.F32.U32 R0, R2 ;  /* 0x0000000200007245 */ /* 0x004fc80000201000 */
[----:B------:R-:W-:-:S04]  /*21f0*/  F2FP.F16.F32.PACK_AB R0, RZ, R0 ;  /* 0x00000000ff00723e */ /* 0x000fc800000000ff */
[----:B------:R-:W-:-:S07]  /*2200*/  PRMT R18, R0, 0x7610, R18 ;  /* 0x0000761000127816 */ /* 0x000fce0000000012 */
.L_x_4472:
[----:B------:R-:W-:-:S07]  /*2210*/  VIADD R26, R26, 0x80 ;  /* 0x000000801a1a7836 */ /* 0x000fce0000000000 */
.L_x_4433:
[----:B------:R-:W-:Y:S05]  /*2220*/  BSYNC B6 ;  /* 0x0000000000067941 */ /* 0x000fea0003800000 */
.L_x_4432:
[----:B------:R-:W-:Y:S01]  /*2230*/  ISETP.GE.AND P0, PT, R26, R23, PT ;  /* 0x000000171a00720c */ /* 0x000fe20003f06270 */
[----:B------:R-:W-:Y:S01]  /*2240*/  BSSY B6, `(.L_x_4500) ;  /* 0x0000218000067945 */ /* 0x000fe20003800000 */
[----:B------:R-:W-:-:S11]  /*2250*/  PRMT R17, RZ, 0x7610, R17 ;  /* 0x00007610ff117816 */ /* 0x000fd60000000011 */
[----:B------:R-:W-:Y:S05]  /*2260*/  @P0 BRA `(.L_x_4501) ;  /* 0x0000002000540947 */ /* 0x000fea0003800000 */
[----:B01----:R-:W0:Y:S01]  /*2270*/  LDC.64 R2, c[0x0][0x220] ;  /* 0x00008800ff027b82 */ /* 0x003e220000000a00 */
        /* <DEDUP_REMOVED lines=21> */
.L_x_4505:
[----:B------:R-:W2:Y:S02]  /*23d0*/  LDG.E.U8 R2, desc[UR36][R2.64] ;  /* 0x0000002402027981 */ /* 0x000ea4000c1e1100 */
[----:B--2---:R-:W-:-:S04]  /*23e0*/  I2FP.F32.U32 R0, R2 ;  /* 0x0000000200007245 */ /* 0x004fc80000201000 */
[----:B------:R-:W-:-:S04]  /*23f0*/  F2FP.F16.F32.PACK_AB R0, RZ, R0 ;  /* 0x00000000ff00723e */ /* 0x000fc800000000ff */
[----:B------:R-:W-:Y:S01]  /*2400*/  PRMT R22, R0, 0x7610, R22 ;  /* 0x0000761000167816 */ /* 0x000fe20000000016 */
[----:B------:R-:W-:Y:S06]  /*2410*/  BRA `(.L_x_4507) ;  /* 0x0000000c00c07947 */ /* 0x000fec0003800000 */
.L_x_4504:
        /* <DEDUP_REMOVED lines=11> */
.L_x_4509:
[----:B------:R-:W2:Y:S02]  /*24d0*/  LDG.E R2, desc[UR36][R2.64] ;  /* 0x0000002402027981 */ /* 0x000ea4000c1e1900 */
[----:B--2---:R-:W-:-:S04]  /*24e0*/  I2FP.F32.S32 R0, R2 ;  /* 0x0000000200007245 */ /* 0x004fc80000201400 */
[----:B------:R-:W-:-:S04]  /*24f0*/  F2FP.F16.F32.PACK_AB R0, RZ, R0 ;  /* 0x00000000ff00723e */ /* 0x000fc800000000ff */
[----:B------:R-:W-:Y:S01]  /*2500*/  PRMT R22, R0, 0x7610, R22 ;  /* 0x0000761000167816 */ /* 0x000fe20000000016 */
[----:B------:R-:W-:Y:S06]  /*2510*/  BRA `(.L_x_4507) ;  /* 0x0000000c00807947 */ /* 0x000fec0003800000 */
.L_x_4508:
[----:B------:R-:W2:Y:S02]  /*2520*/  LDG.E.U16 R2, desc[UR36][R2.64] ;  /* 0x0000002402027981 */ /* 0x000ea4000c1e1500 */
[----:B--2---:R-:W0:Y:S02]  /*2530*/  I2F.S16 R0, R2 ;  /* 0x0000000200007306 */ /* 0x004e240000101400 */
[----:B0-----:R-:W-:-:S04]  /*2540*/  F2FP.F16.F32.PACK_AB R0, RZ, R0 ;  /* 0x00000000ff00723e */ /* 0x001fc800000000ff */
[----:B------:R-:W-:Y:S01]  /*2550*/  PRMT R22, R0, 0x7610, R22 ;  /* 0x0000761000167816 */ /* 0x000fe20000000016 */
[----:B------:R-:W-:Y:S06]  /*2560*/  BRA `(.L_x_4507) ;  /* 0x0000000c006c7947 */ /* 0x000fec0003800000 */
.L_x_4503:
        /* <DEDUP_REMOVED lines=9> */
.L_x_4511:
[----:B------:R1:W5:Y:S01]  /*2600*/  LDG.E.U16 R22, desc[UR36][R2.64] ;  /* 0x0000002402167981 */ /* 0x000362000c1e1500 */
[----:B------:R-:W-:Y:S05]  /*2610*/  BRA `(.L_x_4507) ;  /* 0x0000000c00407947 */ /* 0x000fea0003800000 */
.L_x_4510:
        /* <DEDUP_REMOVED lines=9> */
.L_x_4513:
[----:B------:R0:W5:Y:S01]  /*26b0*/  LDG.E.U16 R22, desc[UR36][R2.64] ;  /* 0x0000002402167981 */ /* 0x000162000c1e1500 */
[----:B------:R-:W-:Y:S05]  /*26c0*/  BRA `(.L_x_4507) ;  /* 0x0000000c00147947 */ /* 0x000fea0003800000 */
.L_x_4512:
        /* <DEDUP_REMOVED lines=9> */
.L_x_4502:
        /* <DEDUP_REMOVED lines=14> */
.L_x_4516:
        /* <DEDUP_REMOVED lines=9> */
.L_x_4515:
        /* <DEDUP_REMOVED lines=28> */
.L_x_4518:
[----:B------:R-:W2:Y:S02]  /*2a90*/  LDG.E.U8 R3, desc[UR36][R2.64] ;  /* 0x0000002402037981 */ /* 0x000ea4000c1e1100 */
[----:B--2---:R-:W-:-:S05]  /*2aa0*/  IMAD.SHL.U32 R0, R3, 0x2000000, RZ ;  /* 0x0200000003007824 */ /* 0x004fca00078e00ff */
[----:B------:R-:W-:-:S13]  /*2ab0*/  ISETP.GE.U32.AND P0, PT, R0, 0x8000000, PT ;  /* 0x080000000000780c */ /* 0x000fda0003f06070 */
[C---:B------:R-:W-:Y:S02]  /*2ac0*/  @P0 IMAD.SHL.U32 R4, R3.reuse, 0x200000, RZ ;  /* 0x0020000003040824 */ /* 0x040fe400078e00ff */
[C---:B------:R-:W-:Y:S02]  /*2ad0*/  @!P0 IMAD.SHL.U32 R0, R3.reuse, 0x100, RZ ;  /* 0x0000010003008824 */ /* 0x040fe400078e00ff */
[----:B------:R-:W-:Y:S01]  /*2ae0*/  IMAD.SHL.U32 R3, R3, 0x1000000, RZ ;  /* 0x0100000003037824 */ /* 0x000fe200078e00ff */
[----:B------:R-:W-:Y:S02]  /*2af0*/  @P0 LOP3.LUT R4, R4, 0xfe00000, RZ, 0xc0, !PT ;  /* 0x0fe0000004040812 */ /* 0x000fe400078ec0ff */
        /* <DEDUP_REMOVED lines=9> */
.L_x_4517:
[----:B------:R-:W2:Y:S02]  /*2b90*/  LDG.E.U16 R0, desc[UR36][R2.64] ;  /* 0x0000002402007981 */ /* 0x000ea4000c1e1500 */
[----:B--2---:R-:W-:-:S05]  /*2ba0*/  IMAD.U32 R0, R0, 0x10000, RZ ;  /* 0x0001000000007824 */ /* 0x004fca00078e00ff */
[----:B------:R-:W-:-:S04]  /*2bb0*/  F2FP.F16.F32.PACK_AB R0, RZ, R0 ;  /* 0x00000000ff00723e */ /* 0x000fc800000000ff */
[----:B------:R-:W-:Y:S01]  /*2bc0*/  PRMT R22, R0, 0x7610, R22 ;  /* 0x0000761000167816 */ /* 0x000fe20000000016 */
[----:B------:R-:W-:Y:S06]  /*2bd0*/  BRA `(.L_x_4507) ;  /* 0x0000000400d07947 */ /* 0x000fec0003800000 */
.L_x_4514:
        /* <DEDUP_REMOVED lines=13> */
.L_x_4521:
        /* <DEDUP_REMOVED lines=21> */
.L_x_4525:
[----:B------:R-:W-:Y:S05]  /*2e00*/  BSYNC B1 ;  /* 0x0000000000017941 */ /* 0x000fea0003800000 */
.L_x_4524:
[----:B------:R-:W-:Y:S01]  /*2e10*/  LEA R3, R0, 0x3b800000, 0x17 ;  /* 0x3b80000000037811 */ /* 0x000fe200078eb8ff */
[----:B------:R-:W-:-:S05]  /*2e20*/  IMAD.SHL.U32 R0, R2, 0x100000, RZ ;  /* 0x0010000002007824 */ /* 0x000fca00078e00ff */
[----:B------:R-:W-:-:S07]  /*2e30*/  LOP3.LUT R0, R3, R0, R4, 0xfe, !PT ;  /* 0x0000000003007212 */ /* 0x000fce00078efe04 */
.L_x_4523:
[----:B------:R-:W-:Y:S05]  /*2e40*/  BSYNC B0 ;  /* 0x0000000000007941 */ /* 0x000fea0003800000 */
.L_x_4522:
[----:B------:R-:W-:-:S04]  /*2e50*/  F2FP.F16.F32.PACK_AB R0, RZ, R0 ;  /* 0x00000000ff00723e */ /* 0x000fc800000000ff */
[----:B------:R-:W-:Y:S01]  /*2e60*/  PRMT R22, R0, 0x7610, R22 ;  /* 0x0000761000167816 */ /* 0x000fe20000000016 */
[----:B------:R-:W-:Y:S06]  /*2e70*/  BRA `(.L_x_4507) ;  /* 0x0000000400287947 */ /* 0x000fec0003800000 */
.L_x_4520:
        /* <DEDUP_REMOVED lines=21> */
.L_x_4529:
[----:B------:R-:W-:Y:S05]  /*2fd0*/  BSYNC B1 ;  /* 0x0000000000017941 */ /* 0x000fea0003800000 */
.L_x_4528:
[----:B------:R-:W-:Y:S01]  /*2fe0*/  LEA R3, R0, 0x37800000, 0x17 ;  /* 0x3780000000037811 */ /* 0x000fe200078eb8ff */
[----:B------:R-:W-:-:S05]  /*2ff0*/  IMAD.SHL.U32 R0, R2, 0x200000, RZ ;  /* 0x0020000002007824 */ /* 0x000fca00078e00ff */
[----:B------:R-:W-:-:S07]  /*3000*/  LOP3.LUT R0, R3, R0, R4, 0xfe, !PT ;  /* 0x0000000003007212 */ /* 0x000fce00078efe04 */
.L_x_4527:
[----:B------:R-:W-:Y:S05]  /*3010*/  BSYNC B0 ;  /* 0x0000000000007941 */ /* 0x000fea0003800000 */
.L_x_4526:
[----:B------:R-:W-:-:S04]  /*3020*/  F2FP.F16.F32.PACK_AB R0, RZ, R0 ;  /* 0x00000000ff00723e */ /* 0x000fc800000000ff */
[----:B------:R-:W-:Y:S01]  /*3030*/  PRMT R22, R0, 0x7610, R22 ;  /* 0x0000761000167816 */ /* 0x000fe20000000016 */
[----:B------:R-:W-:Y:S06]  /*3040*/  BRA `(.L_x_4507) ;  /* 0x0000000000b47947 */ /* 0x000fec0003800000 */
.L_x_4519:
        /* <DEDUP_REMOVED lines=14> */
.L_x_4533:
[----:B------:R-:W-:Y:S05]  /*3130*/  BSYNC B0 ;  /* 0x0000000000007941 */ /* 0x000fea0003800000 */
.L_x_4532:
[----:B------:R-:W-:-:S04]  /*3140*/  F2FP.F16.F32.PACK_AB R0, RZ, R0 ;  /* 0x00000000ff00723e */ /* 0x000fc800000000ff */
[----:B------:R-:W-:Y:S01]  /*3150*/  PRMT R22, R0, 0x7610, R22 ;  /* 0x0000761000167816 */ /* 0x000fe20000000016 */
[----:B------:R-:W-:Y:S06]  /*3160*/  BRA `(.L_x_4507) ;  /* 0x00000000006c7947 */ /* 0x000fec0003800000 */
.L_x_4506:
        /* <DEDUP_REMOVED lines=16> */
.L_x_4534:
[----:B------:R-:W-:Y:S01]  /*3270*/  PRMT R22, RZ, 0x7610, R22 ;  /* 0x00007610ff167816 */ /* 0x000fe20000000016 */
[----:B------:R-:W-:Y:S06]  /*3280*/  BRA `(.L_x_4507) ;  /* 0x0000000000247947 */ /* 0x000fec0003800000 */
.L_x_4531:
[----:B------:R-:W2:Y:S02]  /*3290*/  LDG.E.64 R2, desc[UR36][R2.64] ;  /* 0x0000002402027981 */ /* 0x000ea4000c1e1b00 */
[----:B--2---:R-:W0:Y:S02]  /*32a0*/  I2F.U64 R0, R2 ;  /* 0x0000000200007312 */ /* 0x004e240000301000 */
[----:B0-----:R-:W-:-:S04]  /*32b0*/  F2FP.F16.F32.PACK_AB R0, RZ, R0 ;  /* 0x00000000ff00723e */ /* 0x001fc800000000ff */
[----:B------:R-:W-:Y:S01]  /*32c0*/  PRMT R22, R0, 0x7610, R22 ;  /* 0x0000761000167816 */ /* 0x000fe20000000016 */
[----:B------:R-:W-:Y:S06]  /*32d0*/  BRA `(.L_x_4507) ;  /* 0x0000000000107947 */ /* 0x000fec0003800000 */
.L_x_4530:
[----:B------:R-:W2:Y:S02]  /*32e0*/  LDG.E R2, desc[UR36][R2.64] ;  /* 0x0000002402027981 */ /* 0x000ea4000c1e1900 */
[----:B--2---:R-:W-:-:S04]  /*32f0*/  I2FP.F32.U32 R0, R2 ;  /* 0x0000000200007245 */ /* 0x004fc80000201000 */
[----:B------:R-:W-:-:S04]  /*3300*/  F2FP.F16.F32.PACK_AB R0, RZ, R0 ;  /* 0x00000000ff00723e */ /* 0x000fc800000000ff */
[----:B------:R-:W-:-:S07]  /*3310*/  PRMT R22, R0, 0x7610, R22 ;  /* 0x0000761000167816 */ /* 0x000fce0000000016 */
.L_x_4507:
        /* <DEDUP_REMOVED lines=21> */
.L_x_4538:
[----:B------:R-:W2:Y:S02]  /*3470*/  LDG.E.U8 R2, desc[UR36][R2.64] ;  /* 0x0000002402027981 */ /* 0x000ea4000c1e1100 */
[----:B--2---:R-:W-:-:S04]  /*3480*/  I2FP.F32.U32 R0, R2 ;  /* 0x0000000200007245 */ /* 0x004fc80000201000 */
[----:B------:R-:W-:-:S04]  /*3490*/  F2FP.F16.F32.PACK_AB R0, RZ, R0 ;  /* 0x00000000ff00723e */ /* 0x000fc800000000ff */
[----:B------:R-:W-:Y:S01]  /*34a0*/  PRMT R17, R0, 0x7610, R17 ;  /* 0x0000761000117816 */ /* 0x000fe20000000011 */
[----:B------:R-:W-:Y:S06]  /*34b0*/  BRA `(.L_x_4540) ;  /* 0x0000000c00bc7947 */ /* 0x000fec0003800000 */
.L_x_4537:
        /* <DEDUP_REMOVED lines=11> */
.L_x_4542:
[----:B------:R-:W2:Y:S02]  /*3570*/  LDG.E R2, desc[UR36][R2.64] ;  /* 0x0000002402027981 */ /* 0x000ea4000c1e1900 */
[----:B--2---:R-:W-:-:S04]  /*3580*/  I2FP.F32.S32 R0, R2 ;  /* 0x0000000200007245 */ /* 0x004fc80000201400 */
[----:B------:R-:W-:-:S04]  /*3590*/  F2FP.F16.F32.PACK_AB R0, RZ, R0 ;  /* 0x00000000ff00723e */ /* 0x000fc800000000ff */
[----:B------:R-:W-:Y:S01]  /*35a0*/  PRMT R17, R0, 0x7610, R17 ;  /* 0x0000761000117816 */ /* 0x000fe20000000011 */
[----:B------:R-:W-:Y:S06]  /*35b0*/  BRA `(.L_x_4540) ;  /* 0x0000000c007c7947 */ /* 0x000fec0003800000 */
.L_x_4541:
[----:B------:R-:W2:Y:S02]  /*35c0*/  LDG.E.U16 R2, desc[UR36][R2.64] ;  /* 0x0000002402027981 */ /* 0x000ea4000c1e1500 */
[----:B--2---:R-:W0:Y:S02]  /*35d0*/  I2F.S16 R0, R2 ;  /* 0x0000000200007306 */ /* 0x004e240000101400 */
[----:B0-----:R-:W-:-:S04]  /*35e0*/  F2FP.F16.F32.PACK_AB R0, RZ, R0 ;  /* 0x00000000ff00723e */ /* 0x001fc800000000ff */
[----:B------:R-:W-:Y:S01]  /*35f0*/  PRMT R17, R0, 0x7610, R17 ;  /* 0x0000761000117816 */ /* 0x000fe20000000011 */
[----:B------:R-:W-:Y:S06]  /*3600*/  BRA `(.L_x_4540) ;  /* 0x0000000c00687947 */ /* 0x000fec0003800000 */
.L_x_4536:
        /* <DEDUP_REMOVED lines=9> */
.L_x_4544:
[----:B------:R1:W5:Y:S01]  /*36a0*/  LDG.E.U16 R17, desc[UR36][R2.64] ;  /* 0x0000002402117981 */ /* 0x000362000c1e1500 */
[----:B------:R-:W-:Y:S05]  /*36b0*/  BRA `(.L_x_4540) ;  /* 0x0000000c003c7947 */ /* 0x000fea0003800000 */
.L_x_4543:
        /* <DEDUP_REMOVED lines=9> */
.L_x_4546:
[----:B------:R0:W5:Y:S01]  /*3750*/  LDG.E.U16 R17, desc[UR36][R2.64] ;  /* 0x0000002402117981 */ /* 0x000162000c1e1500 */
[----:B------:R-:W-:Y:S05]  /*3760*/  BRA `(.L_x_4540) ;  /* 0x0000000c00107947 */ /* 0x000fea0003800000 */
.L_x_4545:
        /* <DEDUP_REMOVED lines=9> */
.L_x_4535:
        /* <DEDUP_REMOVED lines=14> */
.L_x_4549:
        /* <DEDUP_REMOVED lines=9> */
.L_x_4548:
        /* <DEDUP_REMOVED lines=28> */
.L_x_4551:
        /* <DEDUP_REMOVED lines=15> */
.L_x_4550:
[----:B------:R-:W2:Y:S02]  /*3c20*/  LDG.E.U16 R0, desc[UR36][R2.64] ;  /* 0x0000002402007981 */ /* 0x000ea4000c1e1500 */
[----:B--2---:R-:W-:-:S05]  /*3c30*/  IMAD.U32 R0, R0, 0x10000, RZ ;  /* 0x0001000000007824 */ /* 0x004fca00078e00ff */
[----:B------:R-:W-:-:S04]  /*3c40*/  F2FP.F16.F32.PACK_AB R0, RZ, R0 ;  /* 0x00000000ff00723e */ /* 0x000fc800000000ff */
[----:B------:R-:W-:Y:S01]  /*3c50*/  PRMT R17, R0, 0x7610, R17 ;  /* 0x0000761000117816 */ /* 0x000fe20000000011 */
[----:B------:R-:W-:Y:S06]  /*3c60*/  BRA `(.L_x_4540) ;  /* 0x0000000400d07947 */ /* 0x000fec0003800000 */
.L_x_4547:
        /* <DEDUP_REMOVED lines=13> */
.L_x_4554:
        /* <DEDUP_REMOVED lines=21> */
.L_x_4558:
[----:B------:R-:W-:Y:S05]  /*3e90*/  BSYNC B1 ;  /* 0x0000000000017941 */ /* 0x000fea0003800000 */
.L_x_4557:
[----:B------:R-:W-:Y:S01]  /*3ea0*/  LEA R3, R0, 0x3b800000, 0x17 ;  /* 0x3b80000000037811 */ /* 0x000fe200078eb8ff */
[----:B------:R-:W-:-:S05]  /*3eb0*/  IMAD.SHL.U32 R0, R2, 0x100000, RZ ;  /* 0x0010000002007824 */ /* 0x000fca00078e00ff */
[----:B------:R-:W-:-:S07]  /*3ec0*/  LOP3.LUT R0, R3, R0, R4, 0xfe, !PT ;  /* 0x0000000003007212 */ /* 0x000fce00078efe04 */
.L_x_4556:
[----:B------:R-:W-:Y:S05]  /*3ed0*/  BSYNC B0 ;  /* 0x0000000000007941 */ /* 0x000fea0003800000 */
.L_x_4555:
[----:B------:R-:W-:-:S04]  /*3ee0*/  F2FP.F16.F32.PACK_AB R0, RZ, R0 ;  /* 0x00000000ff00723e */ /* 0x000fc800000000ff */
[----:B------:R-:W-:Y:S01]  /*3ef0*/  PRMT R17, R0, 0x7610, R17 ;  /* 0x0000761000117816 */ /* 0x000fe20000000011 */
[----:B------:R-:W-:Y:S06]  /*3f00*/  BRA `(.L_x_4540) ;  /* 0x0000000400287947 */ /* 0x000fec0003800000 */
.L_x_4553:
        /* <DEDUP_REMOVED lines=21> */
.L_x_4562:
[----:B------:R-:W-:Y:S05]  /*4060*/  BSYNC B1 ;  /* 0x0000000000017941 */ /* 0x000fea0003800000 */
.L_x_4561:
[----:B------:R-:W-:Y:S01]  /*4070*/  LEA R3, R0, 0x37800000, 0x17 ;  /* 0x3780000000037811 */ /* 0x000fe200078eb8ff */
[----:B------:R-:W-:-:S05]  /*4080*/  IMAD.SHL.U32 R0, R2, 0x200000, RZ ;  /* 0x0020000002007824 */ /* 0x000fca00078e00ff */
[----:B------:R-:W-:-:S07]  /*4090*/  LOP3.LUT R0, R3, R0, R4, 0xfe, !PT ;  /* 0x0000000003007212 */ /* 0x000fce00078efe04 */
.L_x_4560:
[----:B------:R-:W-:Y:S05]  /*40a0*/  BSYNC B0 ;  /* 0x0000000000007941 */ /* 0x000fea0003800000 */
.L_x_4559:
[----:B------:R-:W-:-:S04]  /*40b0*/  F2FP.F16.F32.PACK_AB R0, RZ, R0 ;  /* 0x00000000ff00723e */ /* 0x000fc800000000ff */
[----:B------:R-:W-:Y:S01]  /*40c0*/  PRMT R17, R0, 0x7610, R17 ;  /* 0x0000761000117816 */ /* 0x000fe20000000011 */
[----:B------:R-:W-:Y:S06]  /*40d0*/  BRA `(.L_x_4540) ;  /* 0x0000000000b47947 */ /* 0x000fec0003800000 */
.L_x_4552:
        /* <DEDUP_REMOVED lines=14> */
.L_x_4566:
[----:B------:R-:W-:Y:S05]  /*41c0*/  BSYNC B0 ;  /* 0x0000000000007941 */ /* 0x000fea0003800000 */
.L_x_4565:
[----:B------:R-:W-:-:S04]  /*41d0*/  F2FP.F16.F32.PACK_AB R0, RZ, R0 ;  /* 0x00000000ff00723e */ /* 0x000fc800000000ff */
[----:B------:R-:W-:Y:S01]  /*41e0*/  PRMT R17, R0, 0x7610, R17 ;  /* 0x0000761000117816 */ /* 0x000fe20000000011 */
[----:B------:R-:W-:Y:S06]  /*41f0*/  BRA `(.L_x_4540) ;  /* 0x00000000006c7947 */ /* 0x000fec0003800000 */
.L_x_4539:
        /* <DEDUP_REMOVED lines=16> */
.L_x_4567:
[----:B------:R-:W-:Y:S01]  /*4300*/  PRMT R17, RZ, 0x7610, R17 ;  /* 0x00007610ff117816 */ /* 0x000fe20000000011 */
[----:B------:R-:W-:Y:S06]  /*4310*/  BRA `(.L_x_4540) ;  /* 0x0000000000247947 */ /* 0x000fec0003800000 */
.L_x_4564:
[----:B------:R-:W2:Y:S02]  /*4320*/  LDG.E.64 R2, desc[UR36][R2.64] ;  /* 0x0000002402027981 */ /* 0x000ea4000c1e1b00 */
[----:B--2---:R-:W0:Y:S02]  /*4330*/  I2F.U64 R0, R2 ;  /* 0x0000000200007312 */ /* 0x004e240000301000 */
[----:B0-----:R-:W-:-:S04]  /*4340*/  F2FP.F16.F32.PACK_AB R0, RZ, R0 ;  /* 0x00000000ff00723e */ /* 0x001fc800000000ff */
[----:B------:R-:W-:Y:S01]  /*4350*/  PRMT R17, R0, 0x7610, R17 ;  /* 0x0000761000117816 */ /* 0x000fe20000000011 */
[----:B------:R-:W-:Y:S06]  /*4360*/  BRA `(.L_x_4540) ;  /* 0x0000000000107947 */ /* 0x000fec0003800000 */
.L_x_4563:
[----:B------:R-:W2:Y:S02]  /*4370*/  LDG.E R2, desc[UR36][R2.64] ;  /* 0x0000002402027981 */ /* 0x000ea4000c1e1900 */
[----:B--2---:R-:W-:-:S04]  /*4380*/  I2FP.F32.U32 R0, R2 ;  /* 0x0000000200007245 */ /* 0x004fc80000201000 */
[----:B------:R-:W-:-:S04]  /*4390*/  F2FP.F16.F32.PACK_AB R0, RZ, R0 ;  /* 0x00000000ff00723e */ /* 0x000fc800000000ff */
[----:B------:R-:W-:-:S07]  /*43a0*/  PRMT R17, R0, 0x7610, R17 ;  /* 0x0000761000117816 */ /* 0x000fce0000000011 */
.L_x_4540:
[----:B------:R-:W-:-:S07]  /*43b0*/  VIADD R26, R26, 0x80 ;  /* 0x000000801a1a7836 */ /* 0x000fce0000000000 */
.L_x_4501:
[----:B------:R-:W-:Y:S05]  /*43c0*/  BSYNC B6 ;  /* 0x0000000000067941 */ /* 0x000fea0003800000 */
.L_x_4500:
[----:B------:R-:W-:Y:S01]  /*43d0*/  ISETP.GE.AND P0, PT, R26, R23, PT ;  /* 0x000000171a00720c */ /* 0x000fe20003f06270 */
[----:B------:R-:W-:Y:S01]  /*43e0*/  BSSY B6, `(.L_x_4568) ;  /* 0x0000219000067945 */ /* 0x000fe20003800000 */
[----:B------:R-:W-:Y:S02]  /*43f0*/  PRMT R16, RZ, 0x7610, R16 ;  /* 0x00007610ff107816 */ /* 0x000fe40000000010 */
[----:B01----:R-:W-:Y:S02]  /*4400*/  PRMT R2, RZ, 0x7610, R2 ;  /* 0x00007610ff027816 */ /* 0x003fe40000000002 */
[----:B------:R-:W-:-:S07]  /*4410*/  PRMT R27, RZ, 0x7610, R27 ;  /* 0x00007610ff1b7816 */ /* 0x000fce000000001b */
[----:B------:R-:W-:Y:S05]  /*4420*/  @P0 BRA `(.L_x_4569) ;  /* 0x0000002000500947 */ /* 0x000fea0003800000 */
        /* <DEDUP_REMOVED lines=22> */
.L_x_4573:
[----:B------:R-:W2:Y:S02]  /*4590*/  LDG.E.U8 R4, desc[UR36][R4.64] ;  /* 0x0000002404047981 */ /* 0x000ea4000c1e1100 */
[----:B--2---:R-:W-:-:S04]  /*45a0*/  I2FP.F32.U32 R0, R4 ;  /* 0x0000000400007245 */ /* 0x004fc80000201000 */
[----:B------:R-:W-:-:S04]  /*45b0*/  F2FP.F16.F32.PACK_AB R0, RZ, R0 ;  /* 0x00000000ff00723e */ /* 0x000fc800000000ff */
[----:B------:R-:W-:Y:S01]  /*45c0*/  PRMT R2, R0, 0x7610, R2 ;  /* 0x0000761000027816 */ /* 0x000fe20000000002 */
[----:B------:R-:W-:Y:S06]  /*45d0*/  BRA `(.L_x_4575) ;  /* 0x0000000c00b87947 */ /* 0x000fec0003800000 */
.L_x_4572:
        /* <DEDUP_REMOVED lines=11> */
.L_x_4577:
[----:B------:R-:W2:Y:S02]  /*4690*/  LDG.E R4, desc[UR36][R4.64] ;  /* 0x0000002404047981 */ /* 0x000ea4000c1e1900 */
[----:B--2---:R-:W-:-:S04]  /*46a0*/  I2FP.F32.S32 R0, R4 ;  /* 0x0000000400007245 */ /* 0x004fc80000201400 */
[----:B------:R-:W-:-:S04]  /*46b0*/  F2FP.F16.F32.PACK_AB R0, RZ, R0 ;  /* 0x00000000ff00723e */ /* 0x000fc800000000ff */
[----:B------:R-:W-:Y:S01]  /*46c0*/  PRMT R2, R0, 0x7610, R2 ;  /* 0x0000761000027816 */ /* 0x000fe20000000002 */
[----:B------:R-:W-:Y:S06]  /*46d0*/  BRA `(.L_x_4575) ;  /* 0x0000000c00787947 */ /* 0x000fec0003800000 */
.L_x_4576:
[----:B------:R-:W2:Y:S02]  /*46e0*/  LDG.E.U16 R4, desc[UR36][R4.64] ;  /* 0x0000002404047981 */ /* 0x000ea4000c1e1500 */
[----:B--2---:R-:W0:Y:S02]  /*46f0*/  I2F.S16 R0, R4 ;  /* 0x0000000400007306 */ /* 0x004e240000101400 */
[----:B0-----:R-:W-:-:S04]  /*4700*/  F2FP.F16.F32.PACK_AB R0, RZ, R0 ;  /* 0x00000000ff00723e */ /* 0x001fc800000000ff */
[----:B------:R-:W-:Y:S01]  /*4710*/  PRMT R2, R0, 0x7610, R2 ;  /* 0x0000761000027816 */ /* 0x000fe20000000002 */
[----:B------:R-:W-:Y:S06]  /*4720*/  BRA `(.L_x_4575) ;  /* 0x0000000c00647947 */ /* 0x000fec0003800000 */
.L_x_4571:
        /* <DEDUP_REMOVED lines=9> */
.L_x_4579:
[----:B------:R1:W5:Y:S01]  /*47c0*/  LDG.E.U16 R2, desc[UR36][R4.64] ;  /* 0x0000002404027981 */ /* 0x000362000c1e1500 */
[----:B------:R-:W-:Y:S05]  /*47d0*/  BRA `(.L_x_4575) ;  /* 0x0000000c00387947 */ /* 0x000fea0003800000 */
.L_x_4578:
        /* <DEDUP_REMOVED lines=9> */
.L_x_4581:
[----:B------:R0:W5:Y:S01]  /*4870*/  LDG.E.U16 R2, desc[UR36][R4.64] ;  /* 0x0000002404027981 */ /* 0x000162000c1e1500 */
[----:B------:R-:W-:Y:S05]  /*4880*/  BRA `(.L_x_4575) ;  /* 0x0000000c000c7947 */ /* 0x000fea0003800000 */
.L_x_4580:
        /* <DEDUP_REMOVED lines=9> */
.L_x_4570:
        /* <DEDUP_REMOVED lines=14> */
.L_x_4584:
        /* <DEDUP_REMOVED lines=9> */
.L_x_4583:
        /* <DEDUP_REMOVED lines=25> */
[----:B------:R-:W-:-:S04]  /*4c20*/  F2FP.F16.F32.PACK_AB R3, RZ, R3 ;  /* 0x00000003ff03723e */ /* 0x000fc800000000ff */
[----:B------:R-:W-:Y:S01]  /*4c30*/  PRMT R2, R3, 0x7610, R2 ;  /* 0x0000761003027816 */ /* 0x000fe20000000002 */
[----:B------:R-:W-:Y:S06]  /*4c40*/  BRA `(.L_x_4575) ;  /* 0x00000008001c7947 */ /* 0x000fec0003800000 */
.L_x_4586:
        /* <DEDUP_REMOVED lines=12> */
[----:B------:R-:W-:Y:S01]  /*4d10*/  F2FP.F16.F32.PACK_AB R2, RZ, R2 ;  /* 0x00000002ff02723e */ /* 0x000fe200000000ff */
[----:B------:R-:W-:Y:S06]  /*4d20*/  BRA `(.L_x_4575) ;  /* 0x0000000400e47947 */ /* 0x000fec0003800000 */
.L_x_4585:
[----:B------:R-:W2:Y:S02]  /*4d30*/  LDG.E.U16 R0, desc[UR36][R4.64] ;  /* 0x0000002404007981 */ /* 0x000ea4000c1e1500 */
[----:B--2---:R-:W-:-:S05]  /*4d40*/  IMAD.U32 R0, R0, 0x10000, RZ ;  /* 0x0001000000007824 */ /* 0x004fca00078e00ff */
[----:B------:R-:W-:-:S04]  /*4d50*/  F2FP.F16.F32.PACK_AB R0, RZ, R0 ;  /* 0x00000000ff00723e */ /* 0x000fc800000000ff */
[----:B------:R-:W-:Y:S01]  /*4d60*/  PRMT R2, R0, 0x7610, R2 ;  /* 0x0000761000027816 */ /* 0x000fe20000000002 */
[----:B------:R-:W-:Y:S06]  /*4d70*/  BRA `(.L_x_4575) ;  /* 0x0000000400d07947 */ /* 0x000fec0003800000 */
.L_x_4582:
        /* <DEDUP_REMOVED lines=13> */
.L_x_4589:
        /* <DEDUP_REMOVED lines=21> */
.L_x_4593:
[----:B------:R-:W-:Y:S05]  /*4fa0*/  BSYNC B1 ;  /* 0x0000000000017941 */ /* 0x000fea0003800000 */
.L_x_4592:
[----:B------:R-:W-:Y:S01]  /*4fb0*/  LEA R3, R0, 0x3b800000, 0x17 ;  /* 0x3b80000000037811 */ /* 0x000fe200078eb8ff */
[----:B------:R-:W-:-:S05]  /*4fc0*/  IMAD.SHL.U32 R0, R2, 0x100000, RZ ;  /* 0x0010000002007824 */ /* 0x000fca00078e00ff */
[----:B------:R-:W-:-:S07]  /*4fd0*/  LOP3.LUT R0, R3, R0, R4, 0xfe, !PT ;  /* 0x0000000003007212 */ /* 0x000fce00078efe04 */
.L_x_4591:
[----:B------:R-:W-:Y:S05]  /*4fe0*/  BSYNC B0 ;  /* 0x0000000000007941 */ /* 0x000fea0003800000 */
.L_x_4590:
[----:B------:R-:W-:-:S04]  /*4ff0*/  F2FP.F16.F32.PACK_AB R0, RZ, R0 ;  /* 0x00000000ff00723e */ /* 0x000fc800000000ff */
[----:B------:R-:W-:Y:S01]  /*5000*/  PRMT R2, R0, 0x7610, R2 ;  /* 0x0000761000027816 */ /* 0x000fe20000000002 */
[----:B------:R-:W-:Y:S06]  /*5010*/  BRA `(.L_x_4575) ;  /* 0x0000000400287947 */ /* 0x000fec0003800000 */
.L_x_4588:
        /* <DEDUP_REMOVED lines=21> */
.L_x_4597:
[----:B------:R-:W-:Y:S05]  /*5170*/  BSYNC B1 ;  /* 0x0000000000017941 */ /* 0x000fea0003800000 */
.L_x_4596:
[----:B------:R-:W-:Y:S01]  /*5180*/  LEA R3, R0, 0x37800000, 0x17 ;  /* 0x3780000000037811 */ /* 0x000fe200078eb8ff */
[----:B------:R-:W-:-:S05]  /*5190*/  IMAD.SHL.U32 R0, R2, 0x200000, RZ ;  /* 0x0020000002007824 */ /* 0x000fca00078e00ff */
[----:B------:R-:W-:-:S07]  /*51a0*/  LOP3.LUT R0, R3, R0, R4, 0xfe, !PT ;  /* 0x0000000003007212 */ /* 0x000fce00078efe04 */
.L_x_4595:
[----:B------:R-:W-:Y:S05]  /*51b0*/  BSYNC B0 ;  /* 0x0000000000007941 */ /* 0x000fea0003800000 */
.L_x_4594:
[----:B------:R-:W-:-:S04]  /*51c0*/  F2FP.F16.F32.PACK_AB R0, RZ, R0 ;  /* 0x00000000ff00723e */ /* 0x000fc800000000ff */
[----:B------:R-:W-:Y:S01]  /*51d0*/  PRMT R2, R0, 0x7610, R2 ;  /* 0x0000761000027816 */ /* 0x000fe20000000002 */
[----:B------:R-:W-:Y:S06]  /*51e0*/  BRA `(.L_x_4575) ;  /* 0x0000000000b47947 */ /* 0x000fec0003800000 */
.L_x_4587:
        /* <DEDUP_REMOVED lines=14> */
.L_x_4601:
[----:B------:R-:W-:Y:S05]  /*52d0*/  BSYNC B0 ;  /* 0x0000000000007941 */ /* 0x000fea0003800000 */
.L_x_4600:
[----:B------:R-:W-:-:S04]  /*52e0*/  F2FP.F16.F32.PACK_AB R0, RZ, R0 ;  /* 0x00000000ff00723e */ /* 0x000fc800000000ff */
[----:B------:R-:W-:Y:S01]  /*52f0*/  PRMT R2, R0, 0x7610, R2 ;  /* 0x0000761000027816 */ /* 0x000fe20000000002 */
[----:B------:R-:W-:Y:S06]  /*5300*/  BRA `(.L_x_4575) ;  /* 0x00000000006c7947 */ /* 0x000fec0003800000 */
.L_x_4574:
        /* <DEDUP_REMOVED lines=16> */
.L_x_4602:
[----:B------:R-:W-:Y:S01]  /*5410*/  PRMT R2, RZ, 0x7610, R2 ;  /* 0x00007610ff027816 */ /* 0x000fe20000000002 */
[----:B------:R-:W-:Y:S06]  /*5420*/  BRA `(.L_x_4575) ;  /* 0x0000000000247947 */ /* 0x000fec0003800000 */
.L_x_4599:
[----:B------:R-:W2:Y:S02]  /*5430*/  LDG.E.64 R4, desc[UR36][R4.64] ;  /* 0x0000002404047981 */ /* 0x000ea4000c1e1b00 */
[----:B--2---:R-:W0:Y:S02]  /*5440*/  I2F.U64 R0, R4 ;  /* 0x0000000400007312 */ /* 0x004e240000301000 */
[----:B0-----:R-:W-:-:S04]  /*5450*/  F2FP.F16.F32.PACK_AB R0, RZ, R0 ;  /* 0x00000000ff00723e */ /* 0x001fc800000000ff */
[----:B------:R-:W-:Y:S01]  /*5460*/  PRMT R2, R0, 0x7610, R2 ;  /* 0x0000761000027816 */ /* 0x000fe20000000002 */
[----:B------:R-:W-:Y:S06]  /*5470*/  BRA `(.L_x_4575) ;  /* 0x0000000000107947 */ /* 0x000fec0003800000 */
.L_x_4598:
[----:B------:R-:W2:Y:S02]  /*5480*/  LDG.E R4, desc[UR36][R4.64] ;  /* 0x0000002404047981 */ /* 0x000ea4000c1e1900 */
[----:B--2---:R-:W-:-:S04]  /*5490*/  I2FP.F32.U32 R0, R4 ;  /* 0x0000000400007245 */ /* 0x004fc80000201000 */
[----:B------:R-:W-:-:S04]  /*54a0*/  F2FP.F16.F32.PACK_AB R0, RZ, R0 ;  /* 0x00000000ff00723e */ /* 0x000fc800000000ff */
[----:B------:R-:W-:-:S07]  /*54b0*/  PRMT R2, R0, 0x7610, R2 ;  /* 0x0000761000027816 */ /* 0x000fce0000000002 */
.L_x_4575:
[----:B------:R-:W2:Y:S01]  /*54c0*/  LDC.U8 R3, c[0x0][0x235] ;  /* 0x00008d40ff037b82 */ /* 0x000ea20000000000 */
[----:B------:R-:W-:Y:S02]  /*54d0*/  ULDC UR4, c[0x0][0x23c] ;  /* 0x00008f0000047ab9 */ /* 0x000fe40000000800 */
[----:B------:R-:W-:-:S05]  /*54e0*/  IMAD R27, R27, UR4, RZ ;  /* 0x000000041b1b7c24 */ /* 0x000fca000f8e02ff */
[----:B01----:R-:W0:Y:S01]  /*54f0*/  LDC.64 R4, c[0x0][0x228] ;  /* 0x00008a00ff047b82 */ /* 0x003e220000000a00 */
[----:B--2---:R-:W-:-:S04]  /*5500*/  PRMT R0, R3, 0x9910, RZ ;  /* 0x0000991003007816 */ /* 0x004fc800000000ff */
        /* <DEDUP_REMOVED lines=17> */
.L_x_4606:
[----:B------:R-:W2:Y:S02]  /*5620*/  LDG.E.U8 R4, desc[UR36][R4.64] ;  /* 0x0000002404047981 */ /* 0x000ea4000c1e1100 */
[----:B--2---:R-:W-:-:S04]  /*5630*/  I2FP.F32.U32 R0, R4 ;  /* 0x0000000400007245 */ /* 0x004fc80000201000 */
[----:B------:R-:W-:-:S04]  /*5640*/  F2FP.F16.F32.PACK_AB R0, RZ, R0 ;  /* 0x00000000ff00723e */ /* 0x000fc800000000ff */
[----:B------:R-:W-:Y:S01]  /*5650*/  PRMT R27, R0, 0x7610, R27 ;  /* 0x00007610001b7816 */ /* 0x000fe2000000001b */
[----:B------:R-:W-:Y:S06]  /*5660*/  BRA `(.L_x_4608) ;  /* 0x0000000c00bc7947 */ /* 0x000fec0003800000 */
.L_x_4605:
        /* <DEDUP_REMOVED lines=11> */
.L_x_4610:
[----:B------:R-:W2:Y:S02]  /*5720*/  LDG.E R4, desc[UR36][R4.64] ;  /* 0x0000002404047981 */ /* 0x000ea4000c1e1900 */
[----:B--2---:R-:W-:-:S04]  /*5730*/  I2FP.F32.S32 R0, R4 ;  /* 0x0000000400007245 */ /* 0x004fc80000201400 */
[----:B------:R-:W-:-:S04]  /*5740*/  F2FP.F16.F32.PACK_AB R0, RZ, R0 ;  /* 0x00000000ff00723e */ /* 0x000fc800000000ff */
[----:B------:R-:W-:Y:S01]  /*5750*/  PRMT R27, R0, 0x7610, R27 ;  /* 0x00007610001b7816 */ /* 0x000fe2000000001b */
[----:B------:R-:W-:Y:S06]  /*5760*/  BRA `(.L_x_4608) ;  /* 0x0000000c007c7947 */ /* 0x000fec0003800000 */
.L_x_4609:
[----:B------:R-:W2:Y:S02]  /*5770*/  LDG.E.U16 R4, desc[UR36][R4.64] ;  /* 0x0000002404047981 */ /* 0x000ea4000c1e1500 */
[----:B--2---:R-:W0:Y:S02]  /*5780*/  I2F.S16 R0, R4 ;  /* 0x0000000400007306 */ /* 0x004e240000101400 */
[----:B0-----:R-:W-:-:S04]  /*5790*/  F2FP.F16.F32.PACK_AB R0, RZ, R0 ;  /* 0x00000000ff00723e */ /* 0x001fc800000000ff */
[----:B------:R-:W-:Y:S01]  /*57a0*/  PRMT R27, R0, 0x7610, R27 ;  /* 0x00007610001b7816 */ /* 0x000fe2000000001b */
[----:B------:R-:W-:Y:S06]  /*57b0*/  BRA `(.L_x_4608) ;  /* 0x0000000c00687947 */ /* 0x000fec0003800000 */
.L_x_4604:
        /* <DEDUP_REMOVED lines=9> */
.L_x_4612:
[----:B------:R1:W5:Y:S01]  /*5850*/  LDG.E.U16 R27, desc[UR36][R4.64] ;  /* 0x00000024041b7981 */ /* 0x000362000c1e1500 */
[----:B------:R-:W-:Y:S05]  /*5860*/  BRA `(.L_x_4608) ;  /* 0x0000000c003c7947 */ /* 0x000fea0003800000 */
.L_x_4611:
        /* <DEDUP_REMOVED lines=9> */
.L_x_4614:
[----:B------:R0:W5:Y:S01]  /*5900*/  LDG.E.U16 R27, desc[UR36][R4.64] ;  /* 0x00000024041b7981 */ /* 0x000162000c1e1500 */
[----:B------:R-:W-:Y:S05]  /*5910*/  BRA `(.L_x_4608) ;  /* 0x0000000c00107947 */ /* 0x000fea0003800000 */
.L_x_4613:
        /* <DEDUP_REMOVED lines=9> */
.L_x_4603:
        /* <DEDUP_REMOVED lines=14> */
.L_x_4617:
        /* <DEDUP_REMOVED lines=9> */
.L_x_4616:
        /* <DEDUP_REMOVED lines=28> */
.L_x_4619:
        /* <DEDUP_REMOVED lines=12> */
[----:B------:R-:W-:-:S04]  /*5da0*/  F2FP.F16.F32.PACK_AB R0, RZ, R0 ;  /* 0x00000000ff00723e */ /* 0x000fc800000000ff */
[----:B------:R-:W-:Y:S01]  /*5db0*/  PRMT R27, R0, 0x7610, R27 ;  /* 0x00007610001b7816 */ /* 0x000fe2000000001b */
[----:B------:R-:W-:Y:S06]  /*5dc0*/  BRA `(.L_x_4608) ;  /* 0x0000000400e47947 */ /* 0x000fec0003800000 */
.L_x_4618:
[----:B------:R-:W2:Y:S02]  /*5dd0*/  LDG.E.U16 R0, desc[UR36][R4.64] ;  /* 0x0000002404007981 */ /* 0x000ea4000c1e1500 */
[----:B--2---:R-:W-:-:S05]  /*5de0*/  IMAD.U32 R0, R0, 0x10000, RZ ;  /* 0x0001000000007824 */ /* 0x004fca00078e00ff */
[----:B------:R-:W-:-:S04]  /*5df0*/  F2FP.F16.F32.PACK_AB R0, RZ, R0 ;  /* 0x00000000ff00723e */ /* 0x000fc800000000ff */
[----:B------:R-:W-:Y:S01]  /*5e00*/  PRMT R27, R0, 0x7610, R27 ;  /* 0x00007610001b7816 */ /* 0x000fe2000000001b */
[----:B------:R-:W-:Y:S06]  /*5e10*/  BRA `(.L_x_4608) ;  /* 0x0000000400d07947 */ /* 0x000fec0003800000 */
.L_x_4615:
        /* <DEDUP_REMOVED lines=13> */
.L_x_4622:
        /* <DEDUP_REMOVED lines=21> */
.L_x_4626:
[----:B------:R-:W-:Y:S05]  /*6040*/  BSYNC B1 ;  /* 0x0000000000017941 */ /* 0x000fea0003800000 */
.L_x_4625:
[----:B------:R-:W-:Y:S01]  /*6050*/  LEA R5, R0, 0x3b800000, 0x17 ;  /* 0x3b80000000057811 */ /* 0x000fe200078eb8ff */
[----:B------:R-:W-:-:S05]  /*6060*/  IMAD.SHL.U32 R0, R3, 0x100000, RZ ;  /* 0x0010000003007824 */ /* 0x000fca00078e00ff */
[----:B------:R-:W-:-:S07]  /*6070*/  LOP3.LUT R0, R5, R0, R6, 0xfe, !PT ;  /* 0x0000000005007212 */ /* 0x000fce00078efe06 */
.L_x_4624:
[----:B------:R-:W-:Y:S05]  /*6080*/  BSYNC B0 ;  /* 0x0000000000007941 */ /* 0x000fea0003800000 */
.L_x_4623:
[----:B------:R-:W-:-:S04]  /*6090*/  F2FP.F16.F32.PACK_AB R0, RZ, R0 ;  /* 0x00000000ff00723e */ /* 0x000fc800000000ff */
[----:B------:R-:W-:Y:S01]  /*60a0*/  PRMT R27, R0, 0x7610, R27 ;  /* 0x00007610001b7816 */ /* 0x000fe2000000001b */
[----:B------:R-:W-:Y:S06]  /*60b0*/  BRA `(.L_x_4608) ;  /* 0x0000000400287947 */ /* 0x000fec0003800000 */
.L_x_4621:
        /* <DEDUP_REMOVED lines=21> */
.L_x_4630:
[----:B------:R-:W-:Y:S05]  /*6210*/  BSYNC B1 ;  /* 0x0000000000017941 */ /* 0x000fea0003800000 */
.L_x_4629:
[----:B------:R-:W-:Y:S01]  /*6220*/  LEA R5, R0, 0x37800000, 0x17 ;  /* 0x3780000000057811 */ /* 0x000fe200078eb8ff */
[----:B------:R-:W-:-:S05]  /*6230*/  IMAD.SHL.U32 R0, R3, 0x200000, RZ ;  /* 0x0020000003007824 */ /* 0x000fca00078e00ff */
[----:B------:R-:W-:-:S07]  /*6240*/  LOP3.LUT R0, R5, R0, R6, 0xfe, !PT ;  /* 0x0000000005007212 */ /* 0x000fce00078efe06 */
.L_x_4628:
[----:B------:R-:W-:Y:S05]  /*6250*/  BSYNC B0 ;  /* 0x0000000000007941 */ /* 0x000fea0003800000 */
.L_x_4627:
[----:B------:R-:W-:-:S04]  /*6260*/  F2FP.F16.F32.PACK_AB R0, RZ, R0 ;  /* 0x00000000ff00723e */ /* 0x000fc800000000ff */
[----:B------:R-:W-:Y:S01]  /*6270*/  PRMT R27, R0, 0x7610, R27 ;  /* 0x00007610001b7816 */ /* 0x000fe2000000001b */
[----:B------:R-:W-:Y:S06]  /*6280*/  BRA `(.L_x_4608) ;  /* 0x0000000000b47947 */ /* 0x000fec0003800000 */
.L_x_4620:
        /* <DEDUP_REMOVED lines=14> */
.L_x_4634:
[----:B------:R-:W-:Y:S05]  /*6370*/  BSYNC B0 ;  /* 0x0000000000007941 */ /* 0x000fea0003800000 */
.L_x_4633:
[----:B------:R-:W-:-:S04]  /*6380*/  F2FP.F16.F32.PACK_AB R0, RZ, R0 ;  /* 0x00000000ff00723e */ /* 0x000fc800000000ff */
[----:B------:R-:W-:Y:S01]  /*6390*/  PRMT R27, R0, 0x7610, R27 ;  /* 0x00007610001b7816 */ /* 0x000fe2000000001b */
[----:B------:R-:W-:Y:S06]  /*63a0*/  BRA `(.L_x_4608) ;  /* 0x00000000006c7947 */ /* 0x000fec0003800000 */
.L_x_4607:
        /* <DEDUP_REMOVED lines=16> */
.L_x_4635:
[----:B------:R-:W-:Y:S01]  /*64b0*/  PRMT R27, RZ, 0x7610, R27 ;  /* 0x00007610ff1b7816 */ /* 0x000fe2000000001b */
[----:B------:R-:W-:Y:S06]  /*64c0*/  BRA `(.L_x_4608) ;  /* 0x0000000000247947 */ /* 0x000fec0003800000 */
.L_x_4632:
[----:B------:R-:W2:Y:S02]  /*64d0*/  LDG.E.64 R4, desc[UR36][R4.64] ;  /* 0x0000002404047981 */ /* 0x000ea4000c1e1b00 */
[----:B--2---:R-:W0:Y:S02]  /*64e0*/  I2F.U64 R0, R4 ;  /* 0x0000000400007312 */ /* 0x004e240000301000 */
[----:B0-----:R-:W-:-:S04]  /*64f0*/  F2FP.F16.F32.PACK_AB R0, RZ, R0 ;  /* 0x00000000ff00723e */ /* 0x001fc800000000ff */
[----:B------:R-:W-:Y:S01]  /*6500*/  PRMT R27, R0, 0x7610, R27 ;  /* 0x00007610001b7816 */ /* 0x000fe2000000001b */
[----:B------:R-:W-:Y:S06]  /*6510*/  BRA `(.L_x_4608) ;  /* 0x0000000000107947 */ /* 0x000fec0003800000 */
.L_x_4631:
[----:B------:R-:W2:Y:S02]  /*6520*/  LDG.E R4, desc[UR36][R4.64] ;  /* 0x0000002404047981 */ /* 0x000ea4000c1e1900 */
[----:B--2---:R-:W-:-:S04]  /*6530*/  I2FP.F32.U32 R0, R4 ;  /* 0x0000000400007245 */ /* 0x004fc80000201000 */
[----:B------:R-:W-:-:S04]  /*6540*/  F2FP.F16.F32.PACK_AB R0, RZ, R0 ;  /* 0x00000000ff00723e */ /* 0x000fc800000000ff */
[----:B------:R-:W-:-:S07]  /*6550*/  PRMT R27, R0, 0x7610, R27 ;  /* 0x00007610001b7816 */ /* 0x000fce000000001b */
.L_x_4608:
[----:B------:R-:W-:-:S07]  /*6560*/  VIADD R26, R26, 0x80 ;  /* 0x000000801a1a7836 */ /* 0x000fce0000000000 */
.L_x_4569:
[----:B------:R-:W-:Y:S05]  /*6570*/  BSYNC B6 ;  /* 0x0000000000067941 */ /* 0x000fea0003800000 */
.L_x_4568:
        /* <DEDUP_REMOVED lines=26> */
.L_x_4641:
[----:B------:R-:W2:Y:S02]  /*6720*/  LDG.E.U8 R4, desc[UR36][R4.64] ;  /* 0x0000002404047981 */ /* 0x000ea4000c1e1100 */
[----:B--2---:R-:W-:-:S04]  /*6730*/  I2FP.F32.U32 R0, R4 ;  /* 0x0000000400007245 */ /* 0x004fc80000201000 */
[----:B------:R-:W-:-:S04]  /*6740*/  F2FP.F16.F32.PACK_AB R0, RZ, R0 ;  /* 0x00000000ff00723e */ /* 0x000fc800000000ff */
[----:B------:R-:W-:Y:S01]  /*6750*/  PRMT R16, R0, 0x7610, R16 ;  /* 0x0000761000107816 */ /* 0x000fe20000000010 */
[----:B------:R-:W-:Y:S06]  /*6760*/  BRA `(.L_x_4643) ;  /* 0x0000000c00bc7947 */ /* 0x000fec0003800000 */
.L_x_4640:
        /* <DEDUP_REMOVED lines=11> */
.L_x_4645:
[----:B------:R-:W2:Y:S02]  /*6820*/  LDG.E R4, desc[UR36][R4.64] ;  /* 0x0000002404047981 */ /* 0x000ea4000c1e1900 */
[----:B--2---:R-:W-:-:S04]  /*6830*/  I2FP.F32.S32 R0, R4 ;  /* 0x0000000400007245 */ /* 0x004fc80000201400 */
[----:B------:R-:W-:-:S04]  /*6840*/  F2FP.F16.F32.PACK_AB R0, RZ, R0 ;  /* 0x00000000ff00723e */ /* 0x000fc800000000ff */
[----:B------:R-:W-:Y:S01]  /*6850*/  PRMT R16, R0, 0x7610, R16 ;  /* 0x0000761000107816 */ /* 0x000fe20000000010 */
[----:B------:R-:W-:Y:S06]  /*6860*/  BRA `(.L_x_4643) ;  /* 0x0000000c007c7947 */ /* 0x000fec0003800000 */
.L_x_4644:
[----:B------:R-:W2:Y:S02]  /*6870*/  LDG.E.U16 R4, desc[UR36][R4.64] ;  /* 0x0000002404047981 */ /* 0x000ea4000c1e1500 */
[----:B--2---:R-:W0:Y:S02]  /*6880*/  I2F.S16 R0, R4 ;  /* 0x0000000400007306 */ /* 0x004e240000101400 */
[----:B0-----:R-:W-:-:S04]  /*6890*/  F2FP.F16.F32.PACK_AB R0, RZ, R0 ;  /* 0x00000000ff00723e */ /* 0x001fc800000000ff */
[----:B------:R-:W-:Y:S01]  /*68a0*/  PRMT R16, R0, 0x7610, R16 ;  /* 0x0000761000107816 */ /* 0x000fe20000000010 */
[----:B------:R-:W-:Y:S06]  /*68b0*/  BRA `(.L_x_4643) ;  /* 0x0000000c00687947 */ /* 0x000fec0003800000 */
.L_x_4639:
        /* <DEDUP_REMOVED lines=9> */
.L_x_4647:
[----:B------:R0:W5:Y:S01]  /*6950*/  LDG.E.U16 R16, desc[UR36][R4.64] ;  /* 0x0000002404107981 */ /* 0x000162000c1e1500 */
[----:B------:R-:W-:Y:S05]  /*6960*/  BRA `(.L_x_4643) ;  /* 0x0000000c003c7947 */ /* 0x000fea0003800000 */
.L_x_4646:
        /* <DEDUP_REMOVED lines=9> */
.L_x_4649:
[----:B------:R1:W5:Y:S01]  /*6a00*/  LDG.E.U16 R16, desc[UR36][R4.64] ;  /* 0x0000002404107981 */ /* 0x000362000c1e1500 */
[----:B------:R-:W-:Y:S05]  /*6a10*/  BRA `(.L_x_4643) ;  /* 0x0000000c00107947 */ /* 0x000fea0003800000 */
.L_x_4648:
        /* <DEDUP_REMOVED lines=9> */
.L_x_4638:
        /* <DEDUP_REMOVED lines=14> */
.L_x_4652:
        /* <DEDUP_REMOVED lines=9> */
.L_x_4651:
        /* <DEDUP_REMOVED lines=28> */
.L_x_4654:
        /* <DEDUP_REMOVED lines=15> */
.L_x_4653:
[----:B------:R-:W2:Y:S02]  /*6ed0*/  LDG.E.U16 R0, desc[UR36][R4.64] ;  /* 0x0000002404007981 */ /* 0x000ea4000c1e1500 */
[----:B--2---:R-:W-:-:S05]  /*6ee0*/  IMAD.U32 R0, R0, 0x10000, RZ ;  /* 0x0001000000007824 */ /* 0x004fca00078e00ff */
[----:B------:R-:W-:-:S04]  /*6ef0*/  F2FP.F16.F32.PACK_AB R0, RZ, R0 ;  /* 0x00000000ff00723e */ /* 0x000fc800000000ff */
[----:B------:R-:W-:Y:S01]  /*6f00*/  PRMT R16, R0, 0x7610, R16 ;  /* 0x0000761000107816 */ /* 0x000fe20000000010 */
[----:B------:R-:W-:Y:S06]  /*6f10*/  BRA `(.L_x_4643) ;  /* 0x0000000400d07947 */ /* 0x000fec0003800000 */
.L_x_4650:
        /* <DEDUP_REMOVED lines=13> */
.L_x_4657:
        /* <DEDUP_REMOVED lines=21> */
.L_x_4661:
[----:B------:R-:W-:Y:S05]  /*7140*/  BSYNC B1 ;  /* 0x0000000000017941 */ /* 0x000fea0003800000 */
.L_x_4660:
[----:B------:R-:W-:Y:S01]  /*7150*/  LEA R5, R0, 0x3b800000, 0x17 ;  /* 0x3b80000000057811 */ /* 0x000fe200078eb8ff */
[----:B------:R-:W-:-:S05]  /*7160*/  IMAD.SHL.U32 R0, R3, 0x100000, RZ ;  /* 0x0010000003007824 */ /* 0x000fca00078e00ff */
[----:B------:R-:W-:-:S07]  /*7170*/  LOP3.LUT R0, R5, R0, R6, 0xfe, !PT ;  /* 0x0000000005007212 */ /* 0x000fce00078efe06 */
.L_x_4659:
[----:B------:R-:W-:Y:S05]  /*7180*/  BSYNC B0 ;  /* 0x0000000000007941 */ /* 0x000fea0003800000 */
.L_x_4658:
[----:B------:R-:W-:-:S04]  /*7190*/  F2FP.F16.F32.PACK_AB R0, RZ, R0 ;  /* 0x00000000ff00723e */ /* 0x000fc800000000ff */
[----:B------:R-:W-:Y:S01]  /*71a0*/  PRMT R16, R0, 0x7610, R16 ;  /* 0x0000761000107816 */ /* 0x000fe20000000010 */
[----:B------:R-:W-:Y:S06]  /*71b0*/  BRA `(.L_x_4643) ;  /* 0x0000000400287947 */ /* 0x000fec0003800000 */
.L_x_4656:
        /* <DEDUP_REMOVED lines=21> */
.L_x_4665:
[----:B------:R-:W-:Y:S05]  /*7310*/  BSYNC B1 ;  /* 0x0000000000017941 */ /* 0x000fea0003800000 */
.L_x_4664:
[----:B------:R-:W-:Y:S01]  /*7320*/  LEA R5, R0, 0x37800000, 0x17 ;  /* 0x3780000000057811 */ /* 0x000fe200078eb8ff */
[----:B------:R-:W-:-:S05]  /*7330*/  IMAD.SHL.U32 R0, R3, 0x200000, RZ ;  /* 0x0020000003007824 */ /* 0x000fca00078e00ff */
[----:B------:R-:W-:-:S07]  /*7340*/  LOP3.LUT R0, R5, R0, R6, 0xfe, !PT ;  /* 0x0000000005007212 */ /* 0x000fce00078efe06 */
.L_x_4663:
[----:B------:R-:W-:Y:S05]  /*7350*/  BSYNC B0 ;  /* 0x0000000000007941 */ /* 0x000fea0003800000 */
.L_x_4662:
[----:B------:R-:W-:-:S04]  /*7360*/  F2FP.F16.F32.PACK_AB R0, RZ, R0 ;  /* 0x00000000ff00723e */ /* 0x000fc800000000ff */
[----:B------:R-:W-:Y:S01]  /*7370*/  PRMT R16, R0, 0x7610, R16 ;  /* 0x0000761000107816 */ /* 0x000fe20000000010 */
[----:B------:R-:W-:Y:S06]  /*7380*/  BRA `(.L_x_4643) ;  /* 0x0000000000b47947 */ /* 0x000fec0003800000 */
.L_x_4655:
        /* <DEDUP_REMOVED lines=14> */
.L_x_4669:
[----:B------:R-:W-:Y:S05]  /*7470*/  BSYNC B0 ;  /* 0x0000000000007941 */ /* 0x000fea0003800000 */
.L_x_4668:
[----:B------:R-:W-:-:S04]  /*7480*/  F2FP.F16.F32.PACK_AB R0, RZ, R0 ;  /* 0x00000000ff00723e */ /* 0x000fc800000000ff */
[----:B------:R-:W-:Y:S01]  /*7490*/  PRMT R16, R0, 0x7610, R16 ;  /* 0x0000761000107816 */ /* 0x000fe20000000010 */
[----:B------:R-:W-:Y:S06]  /*74a0*/  BRA `(.L_x_4643) ;  /* 0x00000000006c7947 */ /* 0x000fec0003800000 */
.L_x_4642:
        /* <DEDUP_REMOVED lines=16> */
.L_x_4670:
[----:B------:R-:W-:Y:S01]  /*75b0*/  PRMT R16, RZ, 0x7610, R16 ;  /* 0x00007610ff107816 */ /* 0x000fe20000000010 */
[----:B------:R-:W-:Y:S06]  /*75c0*/  BRA `(.L_x_4643) ;  /* 0x0000000000247947 */ /* 0x000fec0003800000 */
.L_x_4667:
[----:B------:R-:W2:Y:S02]  /*75d0*/  LDG.E.64 R4, desc[UR36][R4.64] ;  /* 0x0000002404047981 */ /* 0x000ea4000c1e1b00 */
[----:B--2---:R-:W0:Y:S02]  /*75e0*/  I2F.U64 R0, R4 ;  /* 0x0000000400007312 */ /* 0x004e240000301000 */
[----:B0-----:R-:W-:-:S04]  /*75f0*/  F2FP.F16.F32.PACK_AB R0, RZ, R0 ;  /* 0x00000000ff00723e */ /* 0x001fc800000000ff */
[----:B------:R-:W-:Y:S01]  /*7600*/  PRMT R16, R0, 0x7610, R16 ;  /* 0x0000761000107816 */ /* 0x000fe20000000010 */
[----:B------:R-:W-:Y:S06]  /*7610*/  BRA `(.L_x_4643) ;  /* 0x0000000000107947 */ /* 0x000fec0003800000 */
.L_x_4666:
[----:B------:R-:W2:Y:S02]  /*7620*/  LDG.E R4, desc[UR36][R4.64] ;  /* 0x0000002404047981 */ /* 0x000ea4000c1e1900 */
[----:B--2---:R-:W-:-:S04]  /*7630*/  I2FP.F32.U32 R0, R4 ;  /* 0x0000000400007245 */ /* 0x004fc80000201000 */
[----:B------:R-:W-:-:S04]  /*7640*/  F2FP.F16.F32.PACK_AB R0, RZ, R0 ;  /* 0x00000000ff00723e */ /* 0x000fc800000000ff */
[----:B------:R-:W-:-:S07]  /*7650*/  PRMT R16, R0, 0x7610, R16 ;  /* 0x0000761000107816 */ /* 0x000fce0000000010 */
.L_x_4643:
        /* <DEDUP_REMOVED lines=22> */
.L_x_4674:
[----:B------:R-:W2:Y:S02]  /*77c0*/  LDG.E.U8 R4, desc[UR36][R4.64] ;  /* 0x0000002404047981 */ /* 0x000ea4000c1e1100 */
[----:B--2---:R-:W-:-:S04]  /*77d0*/  I2FP.F32.U32 R0, R4 ;  /* 0x0000000400007245 */ /* 0x004fc80000201000 */
[----:B------:R-:W-:-:S04]  /*77e0*/  F2FP.F16.F32.PACK_AB R0, RZ, R0 ;  /* 0x00000000ff00723e */ /* 0x000fc800000000ff */
[----:B------:R-:W-:Y:S01]  /*77f0*/  PRMT R3, R0, 0x7610, R3 ;  /* 0x0000761000037816 */ /* 0x000fe20000000003 */
[----:B------:R-:W-:Y:S06]  /*7800*/  BRA `(.L_x_4637) ;  /* 0x0000000c00bc7947 */ /* 0x000fec0003800000 */
.L_x_4673:
        /* <DEDUP_REMOVED lines=11> */
.L_x_4677:
[----:B------:R-:W2:Y:S02]  /*78c0*/  LDG.E R4, desc[UR36][R4.64] ;  /* 0x0000002404047981 */ /* 0x000ea4000c1e1900 */
[----:B--2---:R-:W-:-:S04]  /*78d0*/  I2FP.F32.S32 R0, R4 ;  /* 0x0000000400007245 */ /* 0x004fc80000201400 */
[----:B------:R-:W-:-:S04]  /*78e0*/  F2FP.F16.F32.PACK_AB R0, RZ, R0 ;  /* 0x00000000ff00723e */ /* 0x000fc800000000ff */
[----:B------:R-:W-:Y:S01]  /*78f0*/  PRMT R3, R0, 0x7610, R3 ;  /* 0x0000761000037816 */ /* 0x000fe20000000003 */
[----:B------:R-:W-:Y:S06]  /*7900*/  BRA `(.L_x_4637) ;  /* 0x0000000c007c7947 */ /* 0x000fec0003800000 */
.L_x_4676:
[----:B------:R-:W2:Y:S02]  /*7910*/  LDG.E.U16 R4, desc[UR36][R4.64] ;  /* 0x0000002404047981 */ /* 0x000ea4000c1e1500 */
[----:B--2---:R-:W0:Y:S02]  /*7920*/  I2F.S16 R0, R4 ;  /* 0x0000000400007306 */ /* 0x004e240000101400 */
[----:B0-----:R-:W-:-:S04]  /*7930*/  F2FP.F16.F32.PACK_AB R0, RZ, R0 ;  /* 0x00000000ff00723e */ /* 0x001fc800000000ff */
[----:B------:R-:W-:Y:S01]  /*7940*/  PRMT R3, R0, 0x7610, R3 ;  /* 0x0000761000037816 */ /* 0x000fe20000000003 */
[----:B------:R-:W-:Y:S06]  /*7950*/  BRA `(.L_x_4637) ;  /* 0x0000000c00687947 */ /* 0x000fec0003800000 */
.L_x_4672:
        /* <DEDUP_REMOVED lines=9> */
.L_x_4679:
[----:B------:R2:W5:Y:S01]  /*79f0*/  LDG.E.U16 R3, desc[UR36][R4.64] ;  /* 0x0000002404037981 */ /* 0x000562000c1e1500 */
[----:B------:R-:W-:Y:S05]  /*7a00*/  BRA `(.L_x_4637) ;  /* 0x0000000c003c7947 */ /* 0x000fea0003800000 */
.L_x_4678:
        /* <DEDUP_REMOVED lines=9> */
.L_x_4681:
[----:B------:R3:W5:Y:S01]  /*7aa0*/  LDG.E.U16 R3, desc[UR36][R4.64] ;  /* 0x0000002404037981 */ /* 0x000762000c1e1500 */
[----:B------:R-:W-:Y:S05]  /*7ab0*/  BRA `(.L_x_4637) ;  /* 0x0000000c00107947 */ /* 0x000fea0003800000 */
.L_x_4680:
        /* <DEDUP_REMOVED lines=9> */
.L_x_4671:
        /* <DEDUP_REMOVED lines=14> */
.L_x_4684:
        /* <DEDUP_REMOVED lines=9> */
.L_x_4683:
        /* <DEDUP_REMOVED lines=28> */
.L_x_4686:
        /* <DEDUP_REMOVED lines=15> */
.L_x_4685:
[----:B------:R-:W2:Y:S02]  /*7f70*/  LDG.E.U16 R0, desc[UR36][R4.64] ;  /* 0x0000002404007981 */ /* 0x000ea4000c1e1500 */
[----:B--2---:R-:W-:-:S05]  /*7f80*/  IMAD.U32 R0, R0, 0x10000, RZ ;  /* 0x0001000000007824 */ /* 0x004fca00078e00ff */
[----:B------:R-:W-:-:S04]  /*7f90*/  F2FP.F16.F32.PACK_AB R0, RZ, R0 ;  /* 0x00000000ff00723e */ /* 0x000fc800000000ff */
[----:B------:R-:W-:Y:S01]  /*7fa0*/  PRMT R3, R0, 0x7610, R3 ;  /* 0x0000761000037816 */ /* 0x000fe20000000003 */
[----:B------:R-:W-:Y:S06]  /*7fb0*/  BRA `(.L_x_4637) ;  /* 0x0000000400d07947 */ /* 0x000fec0003800000 */
.L_x_4682:
        /* <DEDUP_REMOVED lines=13> */
.L_x_4689:
        /* <DEDUP_REMOVED lines=21> */
.L_x_4693:
[----:B------:R-:W-:Y:S05]  /*81e0*/  BSYNC B1 ;  /* 0x0000000000017941 */ /* 0x000fea0003800000 */
.L_x_4692:
[----:B------:R-:W-:Y:S01]  /*81f0*/  LEA R5, R0, 0x3b800000, 0x17 ;  /* 0x3b80000000057811 */ /* 0x000fe200078eb8ff */
[----:B------:R-:W-:-:S05]  /*8200*/  IMAD.SHL.U32 R0, R3, 0x100000, RZ ;  /* 0x0010000003007824 */ /* 0x000fca00078e00ff */
[----:B------:R-:W-:-:S07]  /*8210*/  LOP3.LUT R0, R5, R0, R6, 0xfe, !PT ;  /* 0x0000000005007212 */ /* 0x000fce00078efe06 */
.L_x_4691:
[----:B------:R-:W-:Y:S05]  /*8220*/  BSYNC B0 ;  /* 0x0000000000007941 */ /* 0x000fea0003800000 */
.L_x_4690:
[----:B------:R-:W-:-:S04]  /*8230*/  F2FP.F16.F32.PACK_AB R0, RZ, R0 ;  /* 0x00000000ff00723e */ /* 0x000fc800000000ff */
[----:B------:R-:W-:Y:S01]  /*8240*/  PRMT R3, R0, 0x7610, R3 ;  /* 0x0000761000037816 */ /* 0x000fe20000000003 */
[----:B------:R-:W-:Y:S06]  /*8250*/  BRA `(.L_x_4637) ;  /* 0x0000000400287947 */ /* 0x000fec0003800000 */
.L_x_4688:
        /* <DEDUP_REMOVED lines=21> */
.L_x_4697:
[----:B------:R-:W-:Y:S05]  /*83b0*/  BSYNC B1 ;  /* 0x0000000000017941 */ /* 0x000fea0003800000 */
.L_x_4696:
[----:B------:R-:W-:Y:S01]  /*83c0*/  LEA R5, R0, 0x37800000, 0x17 ;  /* 0x3780000000057811 */ /* 0x000fe200078eb8ff */
[----:B------:R-:W-:-:S05]  /*83d0*/  IMAD.SHL.U32 R0, R3, 0x200000, RZ ;  /* 0x0020000003007824 */ /* 0x000fca00078e00ff */
[----:B------:R-:W-:-:S07]  /*83e0*/  LOP3.LUT R0, R5, R0, R6, 0xfe, !PT ;  /* 0x0000000005007212 */ /* 0x000fce00078efe06 */
.L_x_4695:
[----:B------:R-:W-:Y:S05]  /*83f0*/  BSYNC B0 ;  /* 0x0000000000007941 */ /* 0x000fea0003800000 */
.L_x_4694:
[----:B------:R-:W-:-:S04]  /*8400*/  F2FP.F16.F32.PACK_AB R0, RZ, R0 ;  /* 0x00000000ff00723e */ /* 0x000fc800000000ff */
[----:B------:R-:W-:Y:S01]  /*8410*/  PRMT R3, R0, 0x7610, R3 ;  /* 0x0000761000037816 */ /* 0x000fe20000000003 */
[----:B------:R-:W-:Y:S06]  /*8420*/  BRA `(.L_x_4637) ;  /* 0x0000000000b47947 */ /* 0x000fec0003800000 */
.L_x_4687:
        /* <DEDUP_REMOVED lines=14> */
.L_x_4701:
[----:B------:R-:W-:Y:S05]  /*8510*/  BSYNC B0 ;  /* 0x0000000000007941 */ /* 0x000fea0003800000 */
.L_x_4700:
[----:B------:R-:W-:-:S04]  /*8520*/  F2FP.F16.F32.PACK_AB R0, RZ, R0 ;  /* 0x00000000ff00723e */ /* 0x000fc800000000ff */
[----:B------:R-:W-:Y:S01]  /*8530*/  PRMT R3, R0, 0x7610, R3 ;  /* 0x0000761000037816 */ /* 0x000fe20000000003 */
[----:B------:R-:W-:Y:S06]  /*8540*/  BRA `(.L_x_4637) ;  /* 0x00000000006c7947 */ /* 0x000fec0003800000 */
.L_x_4675:
        /* <DEDUP_REMOVED lines=16> */
.L_x_4702:
[----:B------:R-:W-:Y:S01]  /*8650*/  PRMT R3, RZ, 0x7610, R3 ;  /* 0x00007610ff037816 */ /* 0x000fe20000000003 */
[----:B------:R-:W-:Y:S06]  /*8660*/  BRA `(.L_x_4637) ;  /* 0x0000000000247947 */ /* 0x000fec0003800000 */
.L_x_4699:
[----:B------:R-:W2:Y:S02]  /*8670*/  LDG.E.64 R4, desc[UR36][R4.64] ;  /* 0x0000002404047981 */ /* 0x000ea4000c1e1b00 */
[----:B--2---:R-:W0:Y:S02]  /*8680*/  I2F.U64 R0, R4 ;  /* 0x0000000400007312 */ /* 0x004e240000301000 */
[----:B0-----:R-:W-:-:S04]  /*8690*/  F2FP.F16.F32.PACK_AB R0, RZ, R0 ;  /* 0x00000000ff00723e */ /* 0x001fc800000000ff */
[----:B------:R-:W-:Y:S01]  /*86a0*/  PRMT R3, R0, 0x7610, R3 ;  /* 0x0000761000037816 */ /* 0x000fe20000000003 */
[----:B------:R-:W-:Y:S06]  /*86b0*/  BRA `(.L_x_4637) ;  /* 0x0000000000107947 */ /* 0x000fec0003800000 */
.L_x_4698:
[----:B------:R-:W2:Y:S02]  /*86c0*/  LDG.E R4, desc[UR36][R4.64] ;  /* 0x0000002404047981 */ /* 0x000ea4000c1e1900 */
[----:B--2---:R-:W-:-:S04]  /*86d0*/  I2FP.F32.U32 R0, R4 ;  /* 0x0000000400007245 */ /* 0x004fc80000201000 */
[----:B------:R-:W-:-:S04]  /*86e0*/  F2FP.F16.F32.PACK_AB R0, RZ, R0 ;  /* 0x00000000ff00723e */ /* 0x000fc800000000ff */
[----:B------:R-:W-:-:S07]  /*86f0*/  PRMT R3, R0, 0x7610, R3 ;  /* 0x0000761000037816 */ /* 0x000fce0000000003 */
.L_x_4637:
[----:B------:R-:W-:Y:S05]  /*8700*/  BSYNC B6 ;  /* 0x0000000000067941 */ /* 0x000fea0003800000 */
.L_x_4636:
[----:B------:R-:W4:Y:S01]  /*8710*/  S2R R24, SR_TID.X ;  /* 0x0000000000187919 */ /* 0x000f220000002100 */
[----:B------:R-:W-:Y:S01]  /*8720*/  BSSY B1, `(.L_x_4703) ;  /* 0x000004a000017945 */ /* 0x000fe20003800000 */
[----:B----4-:R-:W-:-:S13]  /*8730*/  ISETP.GE.AND P1, PT, R24, R23, PT ;  /* 0x000000171800720c */ /* 0x010fda0003f26270 */
[----:B------:R-:W-:Y:S05]  /*8740*/  @P1 BRA `(.L_x_4704) ;  /* 0x00000004001c1947 */ /* 0x000fea0003800000 */
[----:B-----5:R-:W-:Y:S01]  /*8750*/  HADD2.F32 R19, -RZ, R19.H0_H0 ;  /* 0x20000013ff137230 */ /* 0x020fe20000004100 */
[----:B------:R-:W-:Y:S01]  /*8760*/  BSSY B0, `(.L_x_4705) ;  /* 0x0000041000007945 */ /* 0x000fe20003800000 */
[----:B------:R-:W-:-:S03]  /*8770*/  HADD2.F32 R18, -RZ, R18.H0_H0 ;  /* 0x20000012ff127230 */ /* 0x000fc60000004100 */
[C---:B0123--:R-:W-:Y:S02]  /*8780*/  FADD.FTZ R4, |R19|.reuse, -RZ ;  /* 0x800000ff13047221 */ /* 0x04ffe40000010200 */
        /* <DEDUP_REMOVED lines=25> */
.L_x_4710:
[----:B------:R-:W-:Y:S01]  /*8920*/  FSETP.GEU.FTZ.AND P0, PT, R5, -R9, PT ;  /* 0x800000090500720b */ /* 0x000fe20003f1e000 */
[----:B------:R-:W-:-:S12]  /*8930*/  FADD.FTZ R7, R7, -1 ;  /* 0xbf80000007077421 */ /* 0x000fd80000010000 */
[----:B------:R-:W-:-:S07]  /*8940*/  @!P0 FADD.FTZ R7, R7, -1 ;  /* 0xbf80000007078421 */ /* 0x000fce0000010000 */
.L_x_4709:
[----:B------:R-:W-:Y:S05]  /*8950*/  BSYNC B2 ;  /* 0x0000000000027941 */ /* 0x000fea0003800000 */
.L_x_4708:
[----:B------:R-:W-:Y:S01]  /*8960*/  FFMA.FTZ R4, -R9, R7, R4 ;  /* 0x0000000709047223 */ /* 0x000fe20000010104 */
[----:B------:R-:W-:Y:S06]  /*8970*/  BRA `(.L_x_4706) ;  /* 0x00000000007c7947 */ /* 0x000fec0003800000 */
.L_x_4707:
        /* <DEDUP_REMOVED lines=15> */
.L_x_4713:
        /* <DEDUP_REMOVED lines=13> */
.L_x_4712:
[----:B------:R-:W-:Y:S05]  /*8b40*/  BSYNC B2 ;  /* 0x0000000000027941 */ /* 0x000fea0003800000 */
.L_x_4711:
[----:B------:R-:W-:-:S04]  /*8b50*/  FMUL.FTZ R5, R5, 1.1920928955078125e-07 ;  /* 0x3400000005057820 */ /* 0x000fc80000410000 */
[----:B------:R-:W-:-:S07]  /*8b60*/  FMUL.FTZ R4, R4, R5 ;  /* 0x0000000504047220 */ /* 0x000fce0000410000 */
.L_x_4706:
[----:B------:R-:W-:Y:S05]  /*8b70*/  BSYNC B0 ;  /* 0x0000000000007941 */ /* 0x000fea0003800000 */
.L_x_4705:
[C---:B------:R-:W-:Y:S02]  /*8b80*/  FSETP.GTU.FTZ.AND P0, PT, |R4|.reuse, +INF , PT ;  /* 0x7f8000000400780b */ /* 0x040fe40003f1c200 */
[----:B------:R-:W-:-:S04]  /*8b90*/  LOP3.LUT R19, R4, 0x80000000, R19, 0xb8, !PT ;  /* 0x8000000004137812 */ /* 0x000fc800078eb813 */
[----:B------:R-:W-:-:S04]  /*8ba0*/  FSEL R4, R4, R19, P0 ;  /* 0x0000001304047208 */ /* 0x000fc80000000000 */
[----:B------:R-:W-:-:S07]  /*8bb0*/  F2FP.F16.F32.PACK_AB R4, RZ, R4 ;  /* 0x00000004ff04723e */ /* 0x000fce00000000ff */
.L_x_4704:
[----:B------:R-:W-:Y:S05]  /*8bc0*/  BSYNC B1 ;  /* 0x0000000000017941 */ /* 0x000fea0003800000 */
.L_x_4703:
[----:B-----5:R-:W-:Y:S01]  /*8bd0*/  VIADD R18, R24, 0x80 ;  /* 0x0000008018127836 */ /* 0x020fe20000000000 */
[----:B------:R-:W-:Y:S04]  /*8be0*/  BSSY B1, `(.L_x_4714) ;  /* 0x000004a000017945 */ /* 0x000fe80003800000 */
[----:B------:R-:W-:-:S13]  /*8bf0*/  ISETP.GE.AND P0, PT, R18, R23, PT ;  /* 0x000000171200720c */ /* 0x000fda0003f06270 */
[----:B------:R-:W-:Y:S05]  /*8c00*/  @P0 BRA `(.L_x_4715) ;  /* 0x00000004001c0947 */ /* 0x000fea0003800000 */
[----:B------:R-:W-:Y:S01]  /*8c10*/  HADD2.F32 R22, -RZ, R22.H0_H0 ;  /* 0x20000016ff167230 */ /* 0x000fe20000004100 */
        /* <DEDUP_REMOVED lines=28> */
.L_x_4721:
[----:B------:R-:W-:Y:S01]  /*8de0*/  FSETP.GEU.FTZ.AND P0, PT, R7, -R8, PT ;  /* 0x800000080700720b */ /* 0x000fe20003f1e000 */
[----:B------:R-:W-:-:S12]  /*8df0*/  FADD.FTZ R0, R0, -1 ;  /* 0xbf80000000007421 */ /* 0x000fd80000010000 */
[----:B------:R-:W-:-:S07]  /*8e00*/  @!P0 FADD.FTZ R0, R0, -1 ;  /* 0xbf80000000008421 */ /* 0x000fce0000010000 */
.L_x_4720:
[----:B------:R-:W-:Y:S05]  /*8e10*/  BSYNC B2 ;  /* 0x0000000000027941 */ /* 0x000fea0003800000 */
.L_x_4719:
[----:B------:R-:W-:Y:S01]  /*8e20*/  FFMA.FTZ R5, -R8, R0, R5 ;  /* 0x0000000008057223 */ /* 0x000fe20000010105 */
[----:B------:R-:W-:Y:S06]  /*8e30*/  BRA `(.L_x_4717) ;  /* 0x00000000007c7947 */ /* 0x000fec0003800000 */
.L_x_4718:
        /* <DEDUP_REMOVED lines=15> */
.L_x_4724:
        /* <DEDUP_REMOVED lines=13> */
.L_x_4723:
[----:B------:R-:W-:Y:S05]  /*9000*/  BSYNC B2 ;  /* 0x0000000000027941 */ /* 0x000fea0003800000 */
.L_x_4722:
[----:B------:R-:W-:-:S04]  /*9010*/  FMUL.FTZ R6, R6, 1.1920928955078125e-07 ;  /* 0x3400000006067820 */ /* 0x000fc80000410000 */
[----:B------:R-:W-:-:S07]  /*9020*/  FMUL.FTZ R5, R5, R6 ;  /* 0x0000000605057220 */ /* 0x000fce0000410000 */
.L_x_4717:
[----:B------:R-:W-:Y:S05]  /*9030*/  BSYNC B0 ;  /* 0x0000000000007941 */ /* 0x000fea0003800000 */
.L_x_4716:
[C---:B------:R-:W-:Y:S02]  /*9040*/  FSETP.GTU.FTZ.AND P0, PT, |R5|.reuse, +INF , PT ;  /* 0x7f8000000500780b */ /* 0x040fe40003f1c200 */
[----:B------:R-:W-:-:S04]  /*9050*/  LOP3.LUT R22, R5, 0x80000000, R22, 0xb8, !PT ;  /* 0x8000000005167812 */ /* 0x000fc800078eb816 */
[----:B------:R-:W-:-:S04]  /*9060*/  FSEL R22, R5, R22, P0 ;  /* 0x0000001605167208 */ /* 0x000fc80000000000 */
[----:B------:R-:W-:-:S07]  /*9070*/  F2FP.F16.F32.PACK_AB R22, RZ, R22 ;  /* 0x00000016ff16723e */ /* 0x000fce00000000ff */
.L_x_4715:
[----:B------:R-:W-:Y:S05]  /*9080*/  BSYNC B1 ;  /* 0x0000000000017941 */ /* 0x000fea0003800000 */
.L_x_4714:
[----:B------:R-:W-:Y:S01]  /*9090*/  VIADD R0, R24, 0x100 ;  /* 0x0000010018007836 */ /* 0x000fe20000000000 */
        /* <DEDUP_REMOVED lines=32> */
.L_x_4732:
[----:B------:R-:W-:Y:S01]  /*92a0*/  FSETP.GEU.FTZ.AND P0, PT, R7, -R8, PT ;  /* 0x800000080700720b */ /* 0x000fe20003f1e000 */
[----:B------:R-:W-:-:S12]  /*92b0*/  FADD.FTZ R0, R0, -1 ;  /* 0xbf80000000007421 */ /* 0x000fd80000010000 */
[----:B------:R-:W-:-:S07]  /*92c0*/  @!P0 FADD.FTZ R0, R0, -1 ;  /* 0xbf80000000008421 */ /* 0x000fce0000010000 */
.L_x_4731:
[----:B------:R-:W-:Y:S05]  /*92d0*/  BSYNC B2 ;  /* 0x0000000000027941 */ /* 0x000fea0003800000 */
.L_x_4730:
[----:B------:R-:W-:Y:S01]  /*92e0*/  FFMA.FTZ R5, -R8, R0, R5 ;  /* 0x0000000008057223 */ /* 0x000fe20000010105 */
[----:B------:R-:W-:Y:S06]  /*92f0*/  BRA `(.L_x_4728) ;  /* 0x00000000007c7947 */ /* 0x000fec0003800000 */
.L_x_4729:
        /* <DEDUP_REMOVED lines=15> */
.L_x_4735:
        /* <DEDUP_REMOVED lines=13> */
.L_x_4734:
[----:B------:R-:W-:Y:S05]  /*94c0*/  BSYNC B2 ;  /* 0x0000000000027941 */ /* 0x000fea0003800000 */
.L_x_4733:
[----:B------:R-:W-:-:S04]  /*94d0*/  FMUL.FTZ R5, R5, 1.1920928955078125e-07 ;  /* 0x3400000005057820 */ /* 0x000fc80000410000 */
[----:B------:R-:W-:-:S07]  /*94e0*/  FMUL.FTZ R5, R10, R5 ;  /* 0x000000050a057220 */ /* 0x000fce0000410000 */
.L_x_4728:
[----:B------:R-:W-:Y:S05]  /*94f0*/  BSYNC B0 ;  /* 0x0000000000007941 */ /* 0x000fea0003800000 */
.L_x_4727:
[C---:B------:R-:W-:Y:S02]  /*9500*/  FSETP.GTU.FTZ.AND P0, PT, |R5|.reuse, +INF , PT ;  /* 0x7f8000000500780b */ /* 0x040fe40003f1c200 */
[----:B------:R-:W-:-:S04]  /*9510*/  LOP3.LUT R2, R5, 0x80000000, R2, 0xb8, !PT ;  /* 0x8000000005027812 */ /* 0x000fc800078eb802 */
[----:B------:R-:W-:-:S04]  /*9520*/  FSEL R17, R5, R2, P0 ;  /* 0x0000000205117208 */ /* 0x000fc80000000000 */
[----:B------:R-:W-:-:S07]  /*9530*/  F2FP.F16.F32.PACK_AB R17, RZ, R17 ;  /* 0x00000011ff11723e */ /* 0x000fce00000000ff */
.L_x_4726:
[----:B------:R-:W-:Y:S05]  /*9540*/  BSYNC B1 ;  /* 0x0000000000017941 */ /* 0x000fea0003800000 */
.L_x_4725:
[----:B------:R-:W-:Y:S01]  /*9550*/  VIADD R0, R24, 0x180 ;  /* 0x0000018018007836 */ /* 0x000fe20000000000 */
[----:B------:R-:W-:Y:S04]  /*9560*/  BSSY B1, `(.L_x_4736) ;  /* 0x000004a000017945 */ /* 0x000fe80003800000 */
[----:B------:R-:W-:-:S13]  /*9570*/  ISETP.GE.AND P0, PT, R0, R23, PT ;  /* 0x000000170000720c */ /* 0x000fda0003f06270 */
[----:B------:R-:W-:Y:S05]  /*9580*/  @P0 BRA `(.L_x_4737) ;  /* 0x00000004001c0947 */ /* 0x000fea0003800000 */
[----:B------:R-:W-:Y:S01]  /*9590*/  HADD2.F32 R16, -RZ, R16.H0_H0 ;  /* 0x20000010ff107230 */ /* 0x000fe20000004100 */
[----:B------:R-:W-:Y:S01]  /*95a0*/  BSSY B0, `(.L_x_4738) ;  /* 0x0000041000007945 */ /* 0x000fe20003800000 */
[----:B0123--:R-:W-:-:S03]  /*95b0*/  HADD2.F32 R5, -RZ, R3.H0_H0 ;  /* 0x20000003ff057230 */ /* 0x00ffc60000004100 */
        /* <DEDUP_REMOVED lines=26> */
.L_x_4743:
[----:B------:R-:W-:Y:S01]  /*9760*/  FSETP.GEU.FTZ.AND P0, PT, R7, -R6, PT ;  /* 0x800000060700720b */ /* 0x000fe20003f1e000 */
[----:B------:R-:W-:-:S12]  /*9770*/  FADD.FTZ R0, R0, -1 ;  /* 0xbf80000000007421 */ /* 0x000fd80000010000 */
[----:B------:R-:W-:-:S07]  /*9780*/  @!P0 FADD.FTZ R0, R0, -1 ;  /* 0xbf80000000008421 */ /* 0x000fce0000010000 */
.L_x_4742:
[----:B------:R-:W-:Y:S05]  /*9790*/  BSYNC B2 ;  /* 0x0000000000027941 */ /* 0x000fea0003800000 */
.L_x_4741:
[----:B------:R-:W-:Y:S01]  /*97a0*/  FFMA.FTZ R3, -R6, R0, R3 ;  /* 0x0000000006037223 */ /* 0x000fe20000010103 */
[----:B------:R-:W-:Y:S06]  /*97b0*/  BRA `(.L_x_4739) ;  /* 0x00000000007c7947 */ /* 0x000fec0003800000 */
.L_x_4740:
        /* <DEDUP_REMOVED lines=15> */
.L_x_4746:
        /* <DEDUP_REMOVED lines=13> */
.L_x_4745:
[----:B------:R-:W-:Y:S05]  /*9980*/  BSYNC B2 ;  /* 0x0000000000027941 */ /* 0x000fea0003800000 */
.L_x_4744:
[----:B------:R-:W-:-:S04]  /*9990*/  FMUL.FTZ R3, R2, 1.1920928955078125e-07 ;  /* 0x3400000002037820 */ /* 0x000fc80000410000 */
[----:B------:R-:W-:-:S07]  /*99a0*/  FMUL.FTZ R3, R6, R3 ;  /* 0x0000000306037220 */ /* 0x000fce0000410000 */
.L_x_4739:
[----:B------:R-:W-:Y:S05]  /*99b0*/  BSYNC B0 ;  /* 0x0000000000007941 */ /* 0x000fea0003800000 */
.L_x_4738:
[C---:B------:R-:W-:Y:S02]  /*99c0*/  FSETP.GTU.FTZ.AND P0, PT, |R3|.reuse, +INF , PT ;  /* 0x7f8000000300780b */ /* 0x040fe40003f1c200 */
[----:B------:R-:W-:-:S04]  /*99d0*/  LOP3.LUT R16, R3, 0x80000000, R16, 0xb8, !PT ;  /* 0x8000000003107812 */ /* 0x000fc800078eb810 */
[----:B------:R-:W-:-:S04]  /*99e0*/  FSEL R19, R3, R16, P0 ;  /* 0x0000001003137208 */ /* 0x000fc80000000000 */
[----:B------:R-:W-:-:S07]  /*99f0*/  F2FP.F16.F32.PACK_AB R19, RZ, R19 ;  /* 0x00000013ff13723e */ /* 0x000fce00000000ff */
.L_x_4737:
[----:B------:R-:W-:Y:S05]  /*9a00*/  BSYNC B1 ;  /* 0x0000000000017941 */ /* 0x000fea0003800000 */
.L_x_4736:
[----:B------:R-:W4:Y:S01]  /*9a10*/  LDC.U8 R16, c[0x0][0x240] ;  /* 0x00009000ff107b82 */ /* 0x000f220000000000 */
[----:B------:R-:W-:Y:S04]  /*9a20*/  BSSY B6, `(.L_x_4747) ;  /* 0x0000112000067945 */ /* 0x000fe80003800000 */
[----:B------:R-:W-:Y:S05]  /*9a30*/  @P1 BRA `(.L_x_4748) ;  /* 0x0000001000401947 */ /* 0x000fea0003800000 */
[----:B------:R-:W5:Y:S01]  /*9a40*/  LDC.64 R2, c[0x0][0x218] ;  /* 0x00008600ff027b82 */ /* 0x000f620000000a00 */
[----:B----4-:R-:W-:Y:S01]  /*9a50*/  PRMT R0, R16, 0x9910, RZ ;  /* 0x0000991010007816 */ /* 0x010fe200000000ff */
[----:B------:R-:W-:Y:S01]  /*9a60*/  IMAD R24, R25, 0x200, R24 ;  /* 0x0000020019187824 */ /* 0x000fe200078e0218 */
[----:B------:R-:W-:Y:S02]  /*9a70*/  ULDC UR4, c[0x0][0x244] ;  /* 0x0000910000047ab9 */ /* 0x000fe40000000800 */
[----:B------:R-:W-:Y:S01]  /*9a80*/  ISETP.GT.AND P0, PT, R0, 0x9, PT ;  /* 0x000000090000780c */ /* 0x000fe20003f04270 */
[----:B0123--:R-:W-:-:S05]  /*9a90*/  IMAD R5, R24, UR4, RZ ;  /* 0x0000000418057c24 */ /* 0x00ffca000f8e02ff */
        /* <DEDUP_REMOVED lines=11> */
[----:B------:R-:W-:Y:S02]  /*9b50*/  HADD2.F32 R4, -RZ, R4.H0_H0 ;  /* 0x20000004ff047230 */ /* 0x000fe40000004100 */
[----:B------:R-:W-:Y:S02]  /*9b60*/  IMAD.MOV.U32 R24, RZ, RZ, R18 ;  /* 0x000000ffff187224 */ /* 0x000fe400078e0012 */
[----:B------:R-:W0:Y:S02]  /*9b70*/  F2I.FTZ.TRUNC.NTZ R5, R4 ;  /* 0x0000000400057305 */ /* 0x000e24000021f100 */
[----:B0-----:R0:W-:Y:S01]  /*9b80*/  STG.E.U8 desc[UR36][R2.64], R5 ;  /* 0x0000000502007986 */ /* 0x0011e2000c101124 */
[----:B------:R-:W-:Y:S05]  /*9b90*/  BRA `(.L_x_4748) ;  /* 0x0000000c00e87947 */ /* 0x000fea0003800000 */
.L_x_4752:
[----:B------:R-:W-:Y:S02]  /*9ba0*/  HADD2.F32 R5, -RZ, R4.H0_H0 ;  /* 0x20000004ff057230 */ /* 0x000fe40000004100 */
[----:B------:R-:W-:-:S04]  /*9bb0*/  IMAD.MOV.U32 R24, RZ, RZ, R18 ;  /* 0x000000ffff187224 */ /* 0x000fc800078e0012 */
[----:B------:R-:W0:Y:S02]  /*9bc0*/  F2I.S64.TRUNC R4, R5 ;  /* 0x0000000500047311 */ /* 0x000e24000020d900 */
[----:B0-----:R0:W-:Y:S01]  /*9bd0*/  STG.E.U8 desc[UR36][R2.64], R4 ;  /* 0x0000000402007986 */ /* 0x0011e2000c101124 */
[----:B------:R-:W-:Y:S05]  /*9be0*/  BRA `(.L_x_4748) ;  /* 0x0000000c00d47947 */ /* 0x000fea0003800000 */
.L_x_4751:
[----:B------:R-:W-:-:S13]  /*9bf0*/  ISETP.NE.AND P0, PT, R0, 0x2, PT ;  /* 0x000000020000780c */ /* 0x000fda0003f05270 */
[----:B------:R-:W-:Y:S05]  /*9c00*/  @!P0 BRA `(.L_x_4754) ;  /* 0x0000000000388947 */ /* 0x000fea0003800000 */
[----:B------:R-:W-:-:S13]  /*9c10*/  ISETP.NE.AND P0, PT, R0, 0x3, PT ;  /* 0x000000030000780c */ /* 0x000fda0003f05270 */
[----:B------:R-:W-:Y:S05]  /*9c20*/  @!P0 BRA `(.L_x_4755) ;  /* 0x00000000001c8947 */ /* 0x000fea0003800000 */
[----:B------:R-:W-:-:S13]  /*9c30*/  ISETP.NE.AND P0, PT, R0, 0x4, PT ;  /* 0x000000040000780c */ /* 0x000fda0003f05270 */
[----:B------:R-:W-:Y:S05]  /*9c40*/  @P0 BRA `(.L_x_4753) ;  /* 0x0000000c00500947 */ /* 0x000fea0003800000 */
[----:B------:R-:W-:Y:S02]  /*9c50*/  HADD2.F32 R4, -RZ, R4.H0_H0 ;  /* 0x20000004ff047230 */ /* 0x000fe40000004100 */
[----:B------:R-:W-:-:S04]  /*9c60*/  IMAD.MOV.U32 R24, RZ, RZ, R18 ;  /* 0x000000ffff187224 */ /* 0x000fc800078e0012 */
[----:B------:R-:W0:Y:S02]  /*9c70*/  F2I.S64.TRUNC R4, R4 ;  /* 0x0000000400047311 */ /* 0x000e24000020d900 */
[----:B0-----:R0:W-:Y:S01]  /*9c80*/  STG.E.64 desc[UR36][R2.64], R4 ;  /* 0x0000000402007986 */ /* 0x0011e2000c101b24 */
[----:B------:R-:W-:Y:S05]  /*9c90*/  BRA `(.L_x_4748) ;  /* 0x0000000c00a87947 */ /* 0x000fea0003800000 */
.L_x_4755:
[----:B------:R-:W-:Y:S02]  /*9ca0*/  HADD2.F32 R4, -RZ, R4.H0_H0 ;  /* 0x20000004ff047230 */ /* 0x000fe40000004100 */
[----:B------:R-:W-:Y:S02]  /*9cb0*/  IMAD.MOV.U32 R24, RZ, RZ, R18 ;  /* 0x000000ffff187224 */ /* 0x000fe400078e0012 */
[----:B------:R-:W0:Y:S02]  /*9cc0*/  F2I.FTZ.TRUNC.NTZ R5, R4 ;  /* 0x0000000400057305 */ /* 0x000e24000021f100 */
[----:B0-----:R0:W-:Y:S01]  /*9cd0*/  STG.E desc[UR36][R2.64], R5 ;  /* 0x0000000502007986 */ /* 0x0011e2000c101924 */
[----:B------:R-:W-:Y:S05]  /*9ce0*/  BRA `(.L_x_4748) ;  /* 0x0000000c00947947 */ /* 0x000fea0003800000 */
.L_x_4754:
[----:B------:R-:W-:Y:S02]  /*9cf0*/  HADD2.F32 R4, -RZ, R4.H0_H0 ;  /* 0x20000004ff047230 */ /* 0x000fe40000004100 */
[----:B------:R-:W-:Y:S02]  /*9d00*/  IMAD.MOV.U32 R24, RZ, RZ, R18 ;  /* 0x000000ffff187224 */ /* 0x000fe400078e0012 */
[----:B------:R-:W0:Y:S02]  /*9d10*/  F2I.FTZ.TRUNC.NTZ R5, R4 ;  /* 0x0000000400057305 */ /* 0x000e24000021f100 */
[----:B0-----:R0:W-:Y:S01]  /*9d20*/  STG.E.U16 desc[UR36][R2.64], R5 ;  /* 0x0000000502007986 */ /* 0x0011e2000c101524 */
[----:B------:R-:W-:Y:S05]  /*9d30*/  BRA `(.L_x_4748) ;  /* 0x0000000c00807947 */ /* 0x000fea0003800000 */
.L_x_4750:
[----:B------:R-:W-:-:S13]  /*9d40*/  ISETP.GT.AND P0, PT, R0, 0x6, PT ;  /* 0x000000060000780c */ /* 0x000fda0003f04270 */
[----:B------:R-:W-:Y:S05]  /*9d50*/  @P0 BRA `(.L_x_4756) ;  /* 0x00000000002c0947 */ /* 0x000fea0003800000 */
[----:B------:R-:W-:-:S13]  /*9d60*/  ISETP.NE.AND P0, PT, R0, 0x5, PT ;  /* 0x000000050000780c */ /* 0x000fda0003f05270 */
[----:B------:R-:W-:Y:S05]  /*9d70*/  @!P0 BRA `(.L_x_4757) ;  /* 0x0000000000188947 */ /* 0x000fea0003800000 */
[----:B------:R-:W-:-:S13]  /*9d80*/  ISETP.NE.AND P0, PT, R0, 0x6, PT ;  /* 0x000000060000780c */ /* 0x000fda0003f05270 */
[----:B------:R-:W-:Y:S05]  /*9d90*/  @P0 BRA `(.L_x_4753) ;  /* 0x0000000800fc0947 */ /* 0x000fea0003800000 */
[----:B------:R-:W-:Y:S02]  /*9da0*/  HADD2.F32 R5, -RZ, R4.H0_H0 ;  /* 0x20000004ff057230 */ /* 0x000fe40000004100 */
[----:B------:R-:W-:-:S03]  /*9db0*/  IMAD.MOV.U32 R24, RZ, RZ, R18 ;  /* 0x000000ffff187224 */ /* 0x000fc600078e0012 */
[----:B------:R0:W-:Y:S01]  /*9dc0*/  STG.E desc[UR36][R2.64], R5 ;  /* 0x0000000502007986 */ /* 0x0001e2000c101924 */
[----:B------:R-:W-:Y:S05]  /*9dd0*/  BRA `(.L_x_4748) ;  /* 0x0000000c00587947 */ /* 0x000fea0003800000 */
.L_x_4757:
[----:B------:R0:W-:Y:S01]  /*9de0*/  STG.E.U16 desc[UR36][R2.64], R4 ;  /* 0x0000000402007986 */ /* 0x0001e2000c101524 */
[----:B------:R-:W-:Y:S01]  /*9df0*/  IMAD.MOV.U32 R24, RZ, RZ, R18 ;  /* 0x000000ffff187224 */ /* 0x000fe200078e0012 */
[----:B------:R-:W-:Y:S06]  /*9e00*/  BRA `(.L_x_4748) ;  /* 0x0000000c004c7947 */ /* 0x000fec0003800000 */
.L_x_4756:
[----:B------:R-:W-:-:S13]  /*9e10*/  ISETP.NE.AND P0, PT, R0, 0x7, PT ;  /* 0x000000070000780c */ /* 0x000fda0003f05270 */
[----:B------:R-:W-:Y:S05]  /*9e20*/  @!P0 BRA `(.L_x_4758) ;  /* 0x00000000003c8947 */ /* 0x000fea0003800000 */
[----:B------:R-:W-:-:S13]  /*9e30*/  ISETP.NE.AND P0, PT, R0, 0x8, PT ;  /* 0x000000080000780c */ /* 0x000fda0003f05270 */
[----:B------:R-:W-:Y:S05]  /*9e40*/  @!P0 BRA `(.L_x_4759) ;  /* 0x00000000001c8947 */ /* 0x000fea0003800000 */
[----:B------:R-:W-:-:S13]  /*9e50*/  ISETP.NE.AND P0, PT, R0, 0x9, PT ;  /* 0x000000090000780c */ /* 0x000fda0003f05270 */
[----:B------:R-:W-:Y:S05]  /*9e60*/  @P0 BRA `(.L_x_4753) ;  /* 0x0000000800c80947 */ /* 0x000fea0003800000 */
[----:B------:R-:W-:Y:S02]  /*9e70*/  HADD2.F32 R4, -RZ, R4.H0_H0 ;  /* 0x20000004ff047230 */ /* 0x000fe40000004100 */
[----:B------:R-:W-:Y:S02]  /*9e80*/  IMAD.MOV.U32 R5, RZ, RZ, RZ ;  /* 0x000000ffff057224 */ /* 0x000fe400078e00ff */
[----:B------:R-:W-:-:S03]  /*9e90*/  IMAD.MOV.U32 R24, RZ, RZ, R18 ;  /* 0x000000ffff187224 */ /* 0x000fc600078e0012 */
[----:B------:R0:W-:Y:S01]  /*9ea0*/  STG.E.64 desc[UR36][R2.64], R4 ;  /* 0x0000000402007986 */ /* 0x0001e2000c101b24 */
[----:B------:R-:W-:Y:S05]  /*9eb0*/  BRA `(.L_x_4748) ;  /* 0x0000000c00207947 */ /* 0x000fea0003800000 */
.L_x_4759:
[----:B------:R-:W-:Y:S02]  /*9ec0*/  HADD2.F32 R0, -RZ, R4.H0_H0 ;  /* 0x20000004ff007230 */ /* 0x000fe40000004100 */
[----:B------:R-:W-:-:S03]  /*9ed0*/  IMAD.MOV.U32 R24, RZ, RZ, R18 ;  /* 0x000000ffff187224 */ /* 0x000fc600078e0012 */
[----:B------:R-:W-:-:S04]  /*9ee0*/  F2FP.F16.F32.PACK_AB R0, RZ, R0 ;  /* 0x00000000ff00723e */ /* 0x000fc800000000ff */
[----:B------:R-:W-:-:S05]  /*9ef0*/  PRMT R0, R0, 0x5410, RZ ;  /* 0x0000541000007816 */ /* 0x000fca00000000ff */
[----:B------:R0:W-:Y:S01]  /*9f00*/  STG.E desc[UR36][R2.64], R0 ;  /* 0x0000000002007986 */ /* 0x0001e2000c101924 */
[----:B------:R-:W-:Y:S05]  /*9f10*/  BRA `(.L_x_4748) ;  /* 0x0000000c00087947 */ /* 0x000fea0003800000 */
.L_x_4758:
[----:B------:R-:W-:Y:S02]  /*9f20*/  HADD2.F32 R4, -RZ, R4.H0_H0 ;  /* 0x20000004ff047230 */ /* 0x000fe40000004100 */
[----:B------:R-:W-:-:S03]  /*9f30*/  IMAD.MOV.U32 R24, RZ, RZ, R18 ;  /* 0x000000ffff187224 */ /* 0x000fc600078e0012 */
[----:B------:R-:W-:-:S06]  /*9f40*/  FMUL.FTZ R4, R4, 1 ;  /* 0x3f80000004047820 */ /* 0x000fcc0000410000 */
[----:B------:R-:W0:Y:S02]  /*9f50*/  F2F.F64.F32 R4, R4 ;  /* 0x0000000400047310 */ /* 0x000e240000201800 */
[----:B0-----:R0:W-:Y:S01]  /*9f60*/  STG.E.64 desc[UR36][R2.64], R4 ;  /* 0x0000000402007986 */ /* 0x0011e2000c101b24 */
[----:B------:R-:W-:Y:S05]  /*9f70*/  BRA `(.L_x_4748) ;  /* 0x0000000800f07947 */ /* 0x000fea0003800000 */
.L_x_4749:
        /* <DEDUP_REMOVED lines=10> */
[----:B------:R-:W-:-:S04]  /*a020*/  FSETP.NEU.FTZ.AND P0, PT, R4, RZ, PT ;  /* 0x000000ff0400720b */ /* 0x000fc80003f1d000 */
[----:B------:R-:W-:-:S05]  /*a030*/  SEL R5, RZ, 0x1, !P0 ;  /* 0x00000001ff057807 */ /* 0x000fca0004000000 */
[----:B------:R0:W-:Y:S01]  /*a040*/  STG.E.U8 desc[UR36][R2.64], R5 ;  /* 0x0000000502007986 */ /* 0x0001e2000c101124 */
[----:B------:R-:W-:Y:S05]  /*a050*/  BRA `(.L_x_4748) ;  /* 0x0000000800b87947 */ /* 0x000fea0003800000 */
.L_x_4762:
[----:B------:R-:W-:Y:S01]  /*a060*/  HADD2.F32 R4, -RZ, R4.H0_H0 ;  /* 0x20000004ff047230 */ /* 0x000fe20000004100 */
[----:B------:R-:W-:Y:S01]  /*a070*/  CS2R R6, SRZ ;  /* 0x0000000000067805 */ /* 0x000fe2000001ff00 */
[----:B------:R-:W-:-:S03]  /*a080*/  IMAD.MOV.U32 R24, RZ, RZ, R18 ;  /* 0x000000ffff187224 */ /* 0x000fc600078e0012 */
[----:B------:R-:W-:-:S06]  /*a090*/  FMUL.FTZ R4, R4, 1 ;  /* 0x3f80000004047820 */ /* 0x000fcc0000410000 */
[----:B------:R-:W0:Y:S02]  /*a0a0*/  F2F.F64.F32 R4, R4 ;  /* 0x0000000400047310 */ /* 0x000e240000201800 */
[----:B0-----:R0:W-:Y:S01]  /*a0b0*/  STG.E.128 desc[UR36][R2.64], R4 ;  /* 0x0000000402007986 */ /* 0x0011e2000c101d24 */
[----:B------:R-:W-:Y:S05]  /*a0c0*/  BRA `(.L_x_4748) ;  /* 0x00000008009c7947 */ /* 0x000fea0003800000 */
.L_x_4761:
        /* <DEDUP_REMOVED lines=21> */
.L_x_4766:
[----:B------:R-:W-:Y:S05]  /*a220*/  BSYNC B0 ;  /* 0x0000000000007941 */ /* 0x000fea0003800000 */
.L_x_4765:
[----:B------:R-:W-:Y:S01]  /*a230*/  LOP3.LUT R5, R0, R5, RZ, 0xfc, !PT ;  /* 0x0000000500057212 */ /* 0x000fe200078efcff */
[----:B------:R-:W-:-:S04]  /*a240*/  IMAD.MOV.U32 R24, RZ, RZ, R18 ;  /* 0x000000ffff187224 */ /* 0x000fc800078e0012 */
[----:B------:R0:W-:Y:S01]  /*a250*/  STG.E.U8 desc[UR36][R2.64], R5 ;  /* 0x0000000502007986 */ /* 0x0001e2000c101124 */
[----:B------:R-:W-:Y:S05]  /*a260*/  BRA `(.L_x_4748) ;  /* 0x0000000800347947 */ /* 0x000fea0003800000 */
.L_x_4764:
        /* <DEDUP_REMOVED lines=13> */
.L_x_4768:
[----:B------:R-:W-:Y:S01]  /*a340*/  IMAD.MOV.U32 R0, RZ, RZ, 0x7f ;  /* 0x0000007fff007424 */ /* 0x000fe200078e00ff */
[----:B------:R-:W-:-:S04]  /*a350*/  ISETP.GT.U32.AND P0, PT, R4, 0x7f800000, PT ;  /* 0x7f8000000400780c */ /* 0x000fc80003f04070 */
[----:B------:R-:W-:-:S09]  /*a360*/  SEL R0, R0, 0x7c, P0 ;  /* 0x0000007c00007807 */ /* 0x000fd20000000000 */
.L_x_4769:
[----:B------:R-:W-:Y:S05]  /*a370*/  BSYNC B0 ;  /* 0x0000000000007941 */ /* 0x000fea0003800000 */
.L_x_4767:
[----:B------:R-:W-:Y:S01]  /*a380*/  LOP3.LUT R4, R5, 0x80000000, RZ, 0xc0, !PT ;  /* 0x8000000005047812 */ /* 0x000fe200078ec0ff */
[----:B------:R-:W-:-:S03]  /*a390*/  IMAD.MOV.U32 R24, RZ, RZ, R18 ;  /* 0x000000ffff187224 */ /* 0x000fc600078e0012 */
[----:B------:R-:W-:-:S04]  /*a3a0*/  SHF.R.U32.HI R5, RZ, 0x18, R4 ;  /* 0x00000018ff057819 */ /* 0x000fc80000011604 */
[----:B------:R-:W-:-:S05]  /*a3b0*/  LOP3.LUT R5, R0, R5, RZ, 0xfc, !PT ;  /* 0x0000000500057212 */ /* 0x000fca00078efcff */
[----:B------:R0:W-:Y:S01]  /*a3c0*/  STG.E.U8 desc[UR36][R2.64], R5 ;  /* 0x0000000502007986 */ /* 0x0001e2000c101124 */
[----:B------:R-:W-:Y:S05]  /*a3d0*/  BRA `(.L_x_4748) ;  /* 0x0000000400d87947 */ /* 0x000fea0003800000 */
.L_x_4763:
[----:B------:R-:W-:Y:S02]  /*a3e0*/  HADD2.F32 R0, -RZ, R4.H0_H0 ;  /* 0x20000004ff007230 */ /* 0x000fe40000004100 */
[----:B------:R-:W-:-:S03]  /*a3f0*/  IMAD.MOV.U32 R24, RZ, RZ, R18 ;  /* 0x000000ffff187224 */ /* 0x000fc600078e0012 */
[----:B------:R-:W-:-:S05]  /*a400*/  F2FP.BF16.F32.PACK_AB R0, RZ, R0 ;  /* 0x00000000ff00723e */ /* 0x000fca00000010ff */
[----:B------:R0:W-:Y:S01]  /*a410*/  STG.E.U16 desc[UR36][R2.64], R0 ;  /* 0x0000000002007986 */ /* 0x0001e2000c101524 */
[----:B------:R-:W-:Y:S05]  /*a420*/  BRA `(.L_x_4748) ;  /* 0x0000000400c47947 */ /* 0x000fea0003800000 */
.L_x_4760:
        /* <DEDUP_REMOVED lines=10> */
[----:B------:R-:W0:Y:S02]  /*a4d0*/  F2I.FTZ.U32.TRUNC.NTZ R5, R5 ;  /* 0x0000000500057305 */ /* 0x000e24000021f000 */
[----:B0-----:R0:W-:Y:S01]  /*a4e0*/  STG.E.U16 desc[UR36][R2.64], R5 ;  /* 0x0000000502007986 */ /* 0x0011e2000c101524 */
[----:B------:R-:W-:Y:S05]  /*a4f0*/  BRA `(.L_x_4748) ;  /* 0x0000000400907947 */ /* 0x000fea0003800000 */
.L_x_4772:
        /* <DEDUP_REMOVED lines=17> */
.L_x_4775:
[----:B------:R-:W-:-:S04]  /*a610*/  LOP3.LUT R0, R7, 0x80000000, RZ, 0xc0, !PT ;  /* 0x8000000007007812 */ /* 0x000fc800078ec0ff */
[----:B------:R-:W-:-:S04]  /*a620*/  SHF.R.U32.HI R5, RZ, 0x18, R0 ;  /* 0x00000018ff057819 */ /* 0x000fc80000011600 */
[----:B------:R-:W-:-:S04]  /*a630*/  LOP3.LUT R4, R4, R5, RZ, 0xfc, !PT ;  /* 0x0000000504047212 */ /* 0x000fc800078efcff */
[----:B------:R-:W-:-:S07]  /*a640*/  PRMT R0, R4, 0x7610, R0 ;  /* 0x0000761004007816 */ /* 0x000fce0000000000 */
.L_x_4774:
[----:B------:R-:W-:Y:S05]  /*a650*/  BSYNC B0 ;  /* 0x0000000000007941 */ /* 0x000fea0003800000 */
.L_x_4773:
[----:B------:R0:W-:Y:S01]  /*a660*/  STG.E.U8 desc[UR36][R2.64], R0 ;  /* 0x0000000002007986 */ /* 0x0001e2000c101124 */
[----:B------:R-:W-:Y:S01]  /*a670*/  IMAD.MOV.U32 R24, RZ, RZ, R18 ;  /* 0x000000ffff187224 */ /* 0x000fe200078e0012 */
[----:B------:R-:W-:Y:S06]  /*a680*/  BRA `(.L_x_4748) ;  /* 0x00000004002c7947 */ /* 0x000fec0003800000 */
.L_x_4771:
        /* <DEDUP_REMOVED lines=17> */
.L_x_4778:
[----:B------:R-:W-:-:S04]  /*a7a0*/  LOP3.LUT R0, R7, 0x80000000, RZ, 0xc0, !PT ;  /* 0x8000000007007812 */ /* 0x000fc800078ec0ff */
[----:B------:R-:W-:-:S04]  /*a7b0*/  SHF.R.U32.HI R5, RZ, 0x18, R0 ;  /* 0x00000018ff057819 */ /* 0x000fc80000011600 */
[----:B------:R-:W-:-:S04]  /*a7c0*/  LOP3.LUT R4, R4, R5, RZ, 0xfc, !PT ;  /* 0x0000000504047212 */ /* 0x000fc800078efcff */
[----:B------:R-:W-:-:S07]  /*a7d0*/  PRMT R0, R4, 0x7610, R0 ;  /* 0x0000761004007816 */ /* 0x000fce0000000000 */
.L_x_4777:
[----:B------:R-:W-:Y:S05]  /*a7e0*/  BSYNC B0 ;  /* 0x0000000000007941 */ /* 0x000fea0003800000 */
.L_x_4776:
[----:B------:R0:W-:Y:S01]  /*a7f0*/  STG.E.U8 desc[UR36][R2.64], R0 ;  /* 0x0000000002007986 */ /* 0x0001e2000c101124 */
[----:B------:R-:W-:Y:S01]  /*a800*/  IMAD.MOV.U32 R24, RZ, RZ, R18 ;  /* 0x000000ffff187224 */ /* 0x000fe200078e0012 */
[----:B------:R-:W-:Y:S06]  /*a810*/  BRA `(.L_x_4748) ;  /* 0x0000000000c87947 */ /* 0x000fec0003800000 */
.L_x_4770:
[----:B------:R-:W-:-:S13]  /*a820*/  ISETP.NE.AND P0, PT, R0, 0x1c, PT ;  /* 0x0000001c0000780c */ /* 0x000fda0003f05270 */
[----:B------:R-:W-:Y:S05]  /*a830*/  @!P0 BRA `(.L_x_4779) ;  /* 0x0000000000b08947 */ /* 0x000fea0003800000 */
[----:B------:R-:W-:-:S13]  /*a840*/  ISETP.NE.AND P0, PT, R0, 0x1d, PT ;  /* 0x0000001d0000780c */ /* 0x000fda0003f05270 */
[----:B------:R-:W-:Y:S05]  /*a850*/  @!P0 BRA `(.L_x_4780) ;  /* 0x0000000000948947 */ /* 0x000fea0003800000 */
[----:B------:R-:W-:-:S13]  /*a860*/  ISETP.NE.AND P0, PT, R0, 0x2c, PT ;  /* 0x0000002c0000780c */ /* 0x000fda0003f05270 */
[----:B------:R-:W-:Y:S05]  /*a870*/  @P0 BRA `(.L_x_4753) ;  /* 0x0000000000440947 */ /* 0x000fea0003800000 */
[----:B------:R-:W-:Y:S02]  /*a880*/  HADD2.F32 R5, -RZ, R4.H0_H0 ;  /* 0x20000004ff057230 */ /* 0x000fe40000004100 */
        /* <DEDUP_REMOVED lines=16> */
.L_x_4753:
        /* <DEDUP_REMOVED lines=16> */
.L_x_4781:
[----:B------:R-:W-:Y:S01]  /*aa90*/  IMAD.MOV.U32 R24, RZ, RZ, R18 ;  /* 0x000000ffff187224 */ /* 0x000fe200078e0012 */
[----:B------:R-:W-:Y:S06]  /*aaa0*/  BRA `(.L_x_4748) ;  /* 0x0000000000247947 */ /* 0x000fec0003800000 */
.L_x_4780:
[----:B------:R-:W-:Y:S02]  /*aab0*/  HADD2.F32 R4, -RZ, R4.H0_H0 ;  /* 0x20000004ff047230 */ /* 0x000fe40000004100 */
[----:B------:R-:W-:-:S04]  /*aac0*/  IMAD.MOV.U32 R24, RZ, RZ, R18 ;  /* 0x000000ffff187224 */ /* 0x000fc800078e0012 */
[----:B------:R-:W0:Y:S02]  /*aad0*/  F2I.U64.TRUNC R4, R4 ;  /* 0x0000000400047311 */ /* 0x000e24000020d800 */
[----:B0-----:R0:W-:Y:S01]  /*aae0*/  STG.E.64 desc[UR36][R2.64], R4 ;  /* 0x0000000402007986 */ /* 0x0011e2000c101b24 */
[----:B------:R-:W-:Y:S05]  /*aaf0*/  BRA `(.L_x_4748) ;  /* 0x0000000000107947 */ /* 0x000fea0003800000 */
.L_x_4779:
[----:B------:R-:W-:Y:S02]  /*ab00*/  HADD2.F32 R4, -RZ, R4.H0_H0 ;  /* 0x20000004ff047230 */ /* 0x000fe40000004100 */
[----:B------:R-:W-:Y:S02]  /*ab10*/  IMAD.MOV.U32 R24, RZ, RZ, R18 ;  /* 0x000000ffff187224 */ /* 0x000fe400078e0012 */
[----:B------:R-:W0:Y:S02]  /*ab20*/  F2I.FTZ.U32.TRUNC.NTZ R5, R4 ;  /* 0x0000000400057305 */ /* 0x000e24000021f000 */
[----:B0-----:R0:W-:Y:S03]  /*ab30*/  STG.E desc[UR36][R2.64], R5 ;  /* 0x0000000502007986 */ /* 0x0011e6000c101924 */
.L_x_4748:
[----:B------:R-:W-:Y:S05]  /*ab40*/  BSYNC B6 ;  /* 0x0000000000067941 */ /* 0x000fea0003800000 */
.L_x_4747:
[----:B------:R-:W-:Y:S01]  /*ab50*/  ISETP.GE.AND P0, PT, R24, R23, PT ;  /* 0x000000171800720c */ /* 0x000fe20003f06270 */
[----:B------:R-:W-:-:S12]  /*ab60*/  BSSY B6, `(.L_x_4782) ;  /* 0x00001fc000067945 */ /* 0x000fd80003800000 */
[----:B------:R-:W-:Y:S05]  /*ab70*/  @P0 BRA `(.L_x_4783) ;  /* 0x0000001c00e80947 */ /* 0x000fea0003800000 */
[----:B0-----:R-:W0:Y:S01]  /*ab80*/  LDC.64 R2, c[0x0][0x218] ;  /* 0x00008600ff027b82 */ /* 0x001e220000000a00 */
[----:B------:R-:W-:Y:S01]  /*ab90*/  IMAD R0, R25, 0x200, R24 ;  /* 0x0000020019007824 */ /* 0x000fe200078e0218 */
[----:B-1234-:R-:W-:Y:S01]  /*aba0*/  PRMT R4, R16, 0x9910, RZ ;  /* 0x0000991010047816 */ /* 0x01efe200000000ff */
        /* <DEDUP_REMOVED lines=19> */
.L_x_4787:
[----:B------:R-:W-:-:S06]  /*ace0*/  HADD2.F32 R5, -RZ, R22.H0_H0 ;  /* 0x20000016ff057230 */ /* 0x000fcc0000004100 */
[----:B------:R-:W0:Y:S02]  /*acf0*/  F2I.S64.TRUNC R4, R5 ;  /* 0x0000000500047311 */ /* 0x000e24000020d900 */
[----:B0-----:R0:W-:Y:S01]  /*ad00*/  STG.E.U8 desc[UR36][R2.64], R4 ;  /* 0x0000000402007986 */ /* 0x0011e2000c101124 */
[----:B------:R-:W-:Y:S05]  /*ad10*/  BRA `(.L_x_4789) ;  /* 0x0000000c00847947 */ /* 0x000fea0003800000 */
.L_x_4786:
        /* <DEDUP_REMOVED lines=10> */
.L_x_4791:
[----:B------:R-:W-:-:S04]  /*adc0*/  HADD2.F32 R22, -RZ, R22.H0_H0 ;  /* 0x20000016ff167230 */ /* 0x000fc80000004100 */
[----:B------:R-:W0:Y:S02]  /*add0*/  F2I.FTZ.TRUNC.NTZ R5, R22 ;  /* 0x0000001600057305 */ /* 0x000e24000021f100 */
[----:B0-----:R0:W-:Y:S01]  /*ade0*/  STG.E desc[UR36][R2.64], R5 ;  /* 0x0000000502007986 */ /* 0x0011e2000c101924 */
[----:B------:R-:W-:Y:S05]  /*adf0*/  BRA `(.L_x_4789) ;  /* 0x0000000c004c7947 */ /* 0x000fea0003800000 */
.L_x_4790:
[----:B------:R-:W-:-:S04]  /*ae00*/  HADD2.F32 R22, -RZ, R22.H0_H0 ;  /* 0x20000016ff167230 */ /* 0x000fc80000004100 */
[----:B------:R-:W0:Y:S02]  /*ae10*/  F2I.FTZ.TRUNC.NTZ R5, R22 ;  /* 0x0000001600057305 */ /* 0x000e24000021f100 */
[----:B0-----:R0:W-:Y:S01]  /*ae20*/  STG.E.U16 desc[UR36][R2.64], R5 ;  /* 0x0000000502007986 */ /* 0x0011e2000c101524 */
[----:B------:R-:W-:Y:S05]  /*ae30*/  BRA `(.L_x_4789) ;  /* 0x0000000c003c7947 */ /* 0x000fea0003800000 */
.L_x_4785:
        /* <DEDUP_REMOVED lines=9> */
.L_x_4793:
[----:B------:R0:W-:Y:S01]  /*aed0*/  STG.E.U16 desc[UR36][R2.64], R22 ;  /* 0x0000001602007986 */ /* 0x0001e2000c101524 */
[----:B------:R-:W-:Y:S05]  /*aee0*/  BRA `(.L_x_4789) ;  /* 0x0000000c00107947 */ /* 0x000fea0003800000 */
.L_x_4792:
        /* <DEDUP_REMOVED lines=10> */
.L_x_4795:
[----:B------:R-:W-:-:S05]  /*af90*/  HADD2.F32 R0, -RZ, R22.H0_H0 ;  /* 0x20000016ff007230 */ /* 0x000fca0000004100 */
[----:B------:R-:W-:-:S04]  /*afa0*/  F2FP.F16.F32.PACK_AB R0, RZ, R0 ;  /* 0x00000000ff00723e */ /* 0x000fc800000000ff */
[----:B------:R-:W-:-:S05]  /*afb0*/  PRMT R0, R0, 0x5410, RZ ;  /* 0x0000541000007816 */ /* 0x000fca00000000ff */
[----:B------:R3:W-:Y:S01]  /*afc0*/  STG.E desc[UR36][R2.64], R0 ;  /* 0x0000000002007986 */ /* 0x0007e2000c101924 */
[----:B------:R-:W-:Y:S05]  /*afd0*/  BRA `(.L_x_4789) ;  /* 0x0000000800d47947 */ /* 0x000fea0003800000 */
.L_x_4794:
[----:B------:R-:W-:-:S05]  /*afe0*/  HADD2.F32 R4, -RZ, R22.H0_H0 ;  /* 0x20000016ff047230 */ /* 0x000fca0000004100 */
[----:B------:R-:W-:-:S06]  /*aff0*/  FMUL.FTZ R4, R4, 1 ;  /* 0x3f80000004047820 */ /* 0x000fcc0000410000 */
[----:B------:R-:W0:Y:S02]  /*b000*/  F2F.F64.F32 R4, R4 ;  /* 0x0000000400047310 */ /* 0x000e240000201800 */
[----:B0-----:R4:W-:Y:S01]  /*b010*/  STG.E.64 desc[UR36][R2.64], R4 ;  /* 0x0000000402007986 */ /* 0x0019e2000c101b24 */
[----:B------:R-:W-:Y:S05]  /*b020*/  BRA `(.L_x_4789) ;  /* 0x0000000800c07947 */ /* 0x000fea0003800000 */
.L_x_4784:
        /* <DEDUP_REMOVED lines=13> */
.L_x_4798:
[----:B------:R-:W-:Y:S01]  /*b100*/  HADD2.F32 R22, -RZ, R22.H0_H0 ;  /* 0x20000016ff167230 */ /* 0x000fe20000004100 */
[----:B------:R-:W-:-:S04]  /*b110*/  CS2R R6, SRZ ;  /* 0x0000000000067805 */ /* 0x000fc8000001ff00 */
[----:B------:R-:W-:-:S06]  /*b120*/  FMUL.FTZ R4, R22, 1 ;  /* 0x3f80000016047820 */ /* 0x000fcc0000410000 */
[----:B------:R-:W0:Y:S02]  /*b130*/  F2F.F64.F32 R4, R4 ;  /* 0x0000000400047310 */ /* 0x000e240000201800 */
[----:B0-----:R0:W-:Y:S01]  /*b140*/  STG.E.128 desc[UR36][R2.64], R4 ;  /* 0x0000000402007986 */ /* 0x0011e2000c101d24 */
[----:B------:R-:W-:Y:S05]  /*b150*/  BRA `(.L_x_4789) ;  /* 0x0000000800747947 */ /* 0x000fea0003800000 */
.L_x_4797:
        /* <DEDUP_REMOVED lines=21> */
.L_x_4802:
[----:B------:R-:W-:Y:S05]  /*b2b0*/  BSYNC B0 ;  /* 0x0000000000007941 */ /* 0x000fea0003800000 */
.L_x_4801:
[----:B------:R-:W-:-:S05]  /*b2c0*/  LOP3.LUT R5, R0, R5, RZ, 0xfc, !PT ;  /* 0x0000000500057212 */ /* 0x000fca00078efcff */
[----:B------:R0:W-:Y:S01]  /*b2d0*/  STG.E.U8 desc[UR36][R2.64], R5 ;  /* 0x0000000502007986 */ /* 0x0001e2000c101124 */
[----:B------:R-:W-:Y:S05]  /*b2e0*/  BRA `(.L_x_4789) ;  /* 0x0000000800107947 */ /* 0x000fea0003800000 */
.L_x_4800:
        /* <DEDUP_REMOVED lines=13> */
.L_x_4804:
[----:B------:R-:W-:Y:S01]  /*b3c0*/  IMAD.MOV.U32 R0, RZ, RZ, 0x7f ;  /* 0x0000007fff007424 */ /* 0x000fe200078e00ff */
[----:B------:R-:W-:-:S04]  /*b3d0*/  ISETP.GT.U32.AND P0, PT, R4, 0x7f800000, PT ;  /* 0x7f8000000400780c */ /* 0x000fc80003f04070 */
[----:B------:R-:W-:-:S09]  /*b3e0*/  SEL R0, R0, 0x7c, P0 ;  /* 0x0000007c00007807 */ /* 0x000fd20000000000 */
.L_x_4805:
[----:B------:R-:W-:Y:S05]  /*b3f0*/  BSYNC B0 ;  /* 0x0000000000007941 */ /* 0x000fea0003800000 */
.L_x_4803:
[----:B------:R-:W-:-:S04]  /*b400*/  LOP3.LUT R4, R5, 0x80000000, RZ, 0xc0, !PT ;  /* 0x8000000005047812 */ /* 0x000fc800078ec0ff */
[----:B------:R-:W-:-:S04]  /*b410*/  SHF.R.U32.HI R5, RZ, 0x18, R4 ;  /* 0x00000018ff057819 */ /* 0x000fc80000011604 */
[----:B------:R-:W-:-:S05]  /*b420*/  LOP3.LUT R5, R0, R5, RZ, 0xfc, !PT ;  /* 0x0000000500057212 */ /* 0x000fca00078efcff */
[----:B------:R0:W-:Y:S01]  /*b430*/  STG.E.U8 desc[UR36][R2.64], R5 ;  /* 0x0000000502007986 */ /* 0x0001e2000c101124 */
[----:B------:R-:W-:Y:S05]  /*b440*/  BRA `(.L_x_4789) ;  /* 0x0000000400b87947 */ /* 0x000fea0003800000 */
.L_x_4799:
[----:B------:R-:W-:-:S05]  /*b450*/  HADD2.F32 R0, -RZ, R22.H0_H0 ;  /* 0x20000016ff007230 */ /* 0x000fca0000004100 */
[----:B------:R-:W-:-:S05]  /*b460*/  F2FP.BF16.F32.PACK_AB R0, RZ, R0 ;  /* 0x00000000ff00723e */ /* 0x000fca00000010ff */
[----:B------:R0:W-:Y:S01]  /*b470*/  STG.E.U16 desc[UR36][R2.64], R0 ;  /* 0x0000000002007986 */ /* 0x0001e2000c101524 */
[----:B------:R-:W-:Y:S05]  /*b480*/  BRA `(.L_x_4789) ;  /* 0x0000000400a87947 */ /* 0x000fea0003800000 */
.L_x_4796:
        /* <DEDUP_REMOVED lines=12> */
.L_x_4808:
        /* <DEDUP_REMOVED lines=17> */
.L_x_4811:
[----:B------:R-:W-:-:S04]  /*b660*/  LOP3.LUT R0, R7, 0x80000000, RZ, 0xc0, !PT ;  /* 0x8000000007007812 */ /* 0x000fc800078ec0ff */
[----:B------:R-:W-:-:S04]  /*b670*/  SHF.R.U32.HI R5, RZ, 0x18, R0 ;  /* 0x00000018ff057819 */ /* 0x000fc80000011600 */
[----:B------:R-:W-:-:S04]  /*b680*/  LOP3.LUT R4, R4, R5, RZ, 0xfc, !PT ;  /* 0x0000000504047212 */ /* 0x000fc800078efcff */
[----:B------:R-:W-:-:S07]  /*b690*/  PRMT R0, R4, 0x7610, R0 ;  /* 0x0000761004007816 */ /* 0x000fce0000000000 */
.L_x_4810:
[----:B------:R-:W-:Y:S05]  /*b6a0*/  BSYNC B0 ;  /* 0x0000000000007941 */ /* 0x000fea0003800000 */
.L_x_4809:
[----:B------:R0:W-:Y:S01]  /*b6b0*/  STG.E.U8 desc[UR36][R2.64], R0 ;  /* 0x0000000002007986 */ /* 0x0001e2000c101124 */
[----:B------:R-:W-:Y:S05]  /*b6c0*/  BRA `(.L_x_4789) ;  /* 0x0000000400187947 */ /* 0x000fea0003800000 */
.L_x_4807:
        /* <DEDUP_REMOVED lines=17> */
.L_x_4814:
[----:B------:R-:W-:-:S04]  /*b7e0*/  LOP3.LUT R0, R7, 0x80000000, RZ, 0xc0, !PT ;  /* 0x8000000007007812 */ /* 0x000fc800078ec0ff */
[----:B------:R-:W-:-:S04]  /*b7f0*/  SHF.R.U32.HI R5, RZ, 0x18, R0 ;  /* 0x00000018ff057819 */ /* 0x000fc80000011600 */
[----:B------:R-:W-:-:S04]  /*b800*/  LOP3.LUT R4, R4, R5, RZ, 0xfc, !PT ;  /* 0x0000000504047212 */ /* 0x000fc800078efcff */
[----:B------:R-:W-:-:S07]  /*b810*/  PRMT R0, R4, 0x7610, R0 ;  /* 0x0000761004007816 */ /* 0x000fce0000000000 */
.L_x_4813:
[----:B------:R-:W-:Y:S05]  /*b820*/  BSYNC B0 ;  /* 0x0000000000007941 */ /* 0x000fea0003800000 */
.L_x_4812:
[----:B------:R0:W-:Y:S01]  /*b830*/  STG.E.U8 desc[UR36][R2.64], R0 ;  /* 0x0000000002007986 */ /* 0x0001e2000c101124 */
[----:B------:R-:W-:Y:S05]  /*b840*/  BRA `(.L_x_4789) ;  /* 0x0000000000b87947 */ /* 0x000fea0003800000 */
.L_x_4806:
        /* <DEDUP_REMOVED lines=22> */
.L_x_4788:
        /* <DEDUP_REMOVED lines=16> */
.L_x_4817:
[----:B------:R-:W-:Y:S05]  /*bab0*/  BRA `(.L_x_4789) ;  /* 0x00000000001c7947 */ /* 0x000fea0003800000 */
.L_x_4816:
[----:B------:R-:W-:-:S06]  /*bac0*/  HADD2.F32 R4, -RZ, R22.H0_H0 ;  /* 0x20000016ff047230 */ /* 0x000fcc0000004100 */
[----:B------:R-:W0:Y:S02]  /*bad0*/  F2I.U64.TRUNC R4, R4 ;  /* 0x0000000400047311 */ /* 0x000e24000020d800 */
[----:B0-----:R0:W-:Y:S01]  /*bae0*/  STG.E.64 desc[UR36][R2.64], R4 ;  /* 0x0000000402007986 */ /* 0x0011e2000c101b24 */
[----:B------:R-:W-:Y:S05]  /*baf0*/  BRA `(.L_x_4789) ;  /* 0x00000000000c7947 */ /* 0x000fea0003800000 */
.L_x_4815:
[----:B------:R-:W-:-:S04]  /*bb00*/  HADD2.F32 R22, -RZ, R22.H0_H0 ;  /* 0x20000016ff167230 */ /* 0x000fc80000004100 */
[----:B------:R-:W0:Y:S02]  /*bb10*/  F2I.FTZ.U32.TRUNC.NTZ R5, R22 ;  /* 0x0000001600057305 */ /* 0x000e24000021f000 */
[----:B0-----:R0:W-:Y:S02]  /*bb20*/  STG.E desc[UR36][R2.64], R5 ;  /* 0x0000000502007986 */ /* 0x0011e4000c101924 */
.L_x_4789:
[----:B------:R-:W-:-:S05]  /*bb30*/  VIADD R24, R24, 0x80 ;  /* 0x0000008018187836 */ /* 0x000fca0000000000 */
[----:B------:R-:W-:-:S13]  /*bb40*/  ISETP.GE.AND P0, PT, R24, R23, PT ;  /* 0x000000171800720c */ /* 0x000fda0003f06270 */
[----:B------:R-:W-:Y:S05]  /*bb50*/  @P0 BRA `(.L_x_4783) ;  /* 0x0000000c00f00947 */ /* 0x000fea0003800000 */
[----:B01234-:R-:W0:Y:S01]  /*bb60*/  LDC.64 R2, c[0x0][0x218] ;  /* 0x00008600ff027b82 */ /* 0x01fe220000000a00 */
        /* <DEDUP_REMOVED lines=17> */
[----:B------:R-:W-:-:S06]  /*bc80*/  HADD2.F32 R17, -RZ, R17.H0_H0 ;  /* 0x20000011ff117230 */ /* 0x000fcc0000004100 */
[----:B------:R-:W0:Y:S02]  /*bc90*/  F2I.FTZ.TRUNC.NTZ R17, R17 ;  /* 0x0000001100117305 */ /* 0x000e24000021f100 */
[----:B0-----:R0:W-:Y:S01]  /*bca0*/  STG.E.U8 desc[UR36][R2.64], R17 ;  /* 0x0000001102007986 */ /* 0x0011e2000c101124 */
[----:B------:R-:W-:Y:S05]  /*bcb0*/  BRA `(.L_x_4823) ;  /* 0x0000000c00947947 */ /* 0x000fea0003800000 */
.L_x_4821:
[----:B------:R-:W-:-:S06]  /*bcc0*/  HADD2.F32 R5, -RZ, R17.H0_H0 ;  /* 0x20000011ff057230 */ /* 0x000fcc0000004100 */
[----:B------:R-:W0:Y:S02]  /*bcd0*/  F2I.S64.TRUNC R4, R5 ;  /* 0x0000000500047311 */ /* 0x000e24000020d900 */
[----:B0-----:R0:W-:Y:S01]  /*bce0*/  STG.E.U8 desc[UR36][R2.64], R4 ;  /* 0x0000000402007986 */ /* 0x0011e2000c101124 */
[----:B------:R-:W-:Y:S05]  /*bcf0*/  BRA `(.L_x_4823) ;  /* 0x0000000c00847947 */ /* 0x000fea0003800000 */
.L_x_4820:
        /* <DEDUP_REMOVED lines=10> */
.L_x_4825:
[----:B------:R-:W-:-:S06]  /*bda0*/  HADD2.F32 R17, -RZ, R17.H0_H0 ;  /* 0x20000011ff117230 */ /* 0x000fcc0000004100 */
[----:B------:R-:W0:Y:S02]  /*bdb0*/  F2I.FTZ.TRUNC.NTZ R17, R17 ;  /* 0x0000001100117305 */ /* 0x000e24000021f100 */
[----:B0-----:R0:W-:Y:S01]  /*bdc0*/  STG.E desc[UR36][R2.64], R17 ;  /* 0x0000001102007986 */ /* 0x0011e2000c101924 */
[----:B------:R-:W-:Y:S05]  /*bdd0*/  BRA `(.L_x_4823) ;  /* 0x0000000c004c7947 */ /* 0x000fea0003800000 */
.L_x_4824:
[----:B------:R-:W-:-:S06]  /*bde0*/  HADD2.F32 R17, -RZ, R17.H0_H0 ;  /* 0x20000011ff117230 */ /* 0x000fcc0000004100 */
[----:B------:R-:W0:Y:S02]  /*bdf0*/  F2I.FTZ.TRUNC.NTZ R17, R17 ;  /* 0x0000001100117305 */ /* 0x000e24000021f100 */
[----:B0-----:R0:W-:Y:S01]  /*be00*/  STG.E.U16 desc[UR36][R2.64], R17 ;  /* 0x0000001102007986 */ /* 0x0011e2000c101524 */
[----:B------:R-:W-:Y:S05]  /*be10*/  BRA `(.L_x_4823) ;  /* 0x0000000c003c7947 */ /* 0x000fea0003800000 */
.L_x_4819:
        /* <DEDUP_REMOVED lines=9> */
.L_x_4827:
[----:B------:R0:W-:Y:S01]  /*beb0*/  STG.E.U16 desc[UR36][R2.64], R17 ;  /* 0x0000001102007986 */ /* 0x0001e2000c101524 */
[----:B------:R-:W-:Y:S05]  /*bec0*/  BRA `(.L_x_4823) ;  /* 0x0000000c00107947 */ /* 0x000fea0003800000 */
.L_x_4826:
        /* <DEDUP_REMOVED lines=10> */
.L_x_4829:
[----:B------:R-:W-:-:S05]  /*bf70*/  HADD2.F32 R0, -RZ, R17.H0_H0 ;  /* 0x20000011ff007230 */ /* 0x000fca0000004100 */
[----:B------:R-:W-:-:S04]  /*bf80*/  F2FP.F16.F32.PACK_AB R0, RZ, R0 ;  /* 0x00000000ff00723e */ /* 0x000fc800000000ff */
[----:B------:R-:W-:-:S05]  /*bf90*/  PRMT R0, R0, 0x5410, RZ ;  /* 0x0000541000007816 */ /* 0x000fca00000000ff */
[----:B------:R0:W-:Y:S01]  /*bfa0*/  STG.E desc[UR36][R2.64], R0 ;  /* 0x0000000002007986 */ /* 0x0001e2000c101924 */
[----:B------:R-:W-:Y:S05]  /*bfb0*/  BRA `(.L_x_4823) ;  /* 0x0000000800d47947 */ /* 0x000fea0003800000 */
.L_x_4828:
[----:B------:R-:W-:-:S05]  /*bfc0*/  HADD2.F32 R4, -RZ, R17.H0_H0 ;  /* 0x20000011ff047230 */ /* 0x000fca0000004100 */
[----:B------:R-:W-:-:S06]  /*bfd0*/  FMUL.FTZ R4, R4, 1 ;  /* 0x3f80000004047820 */ /* 0x000fcc0000410000 */
[----:B------:R-:W0:Y:S02]  /*bfe0*/  F2F.F64.F32 R4, R4 ;  /* 0x0000000400047310 */ /* 0x000e240000201800 */
[----:B0-----:R0:W-:Y:S01]  /*bff0*/  STG.E.64 desc[UR36][R2.64], R4 ;  /* 0x0000000402007986 */ /* 0x0011e2000c101b24 */
[----:B------:R-:W-:Y:S05]  /*c000*/  BRA `(.L_x_4823) ;  /* 0x0000000800c07947 */ /* 0x000fea0003800000 */
.L_x_4818:
        /* <DEDUP_REMOVED lines=13> */
.L_x_4832:
[----:B------:R-:W-:Y:S01]  /*c0e0*/  HADD2.F32 R17, -RZ, R17.H0_H0 ;  /* 0x20000011ff117230 */ /* 0x000fe20000004100 */
[----:B------:R-:W-:-:S04]  /*c0f0*/  CS2R R6, SRZ ;  /* 0x0000000000067805 */ /* 0x000fc8000001ff00 */
[----:B------:R-:W-:-:S06]  /*c100*/  FMUL.FTZ R4, R17, 1 ;  /* 0x3f80000011047820 */ /* 0x000fcc0000410000 */
[----:B------:R-:W0:Y:S02]  /*c110*/  F2F.F64.F32 R4, R4 ;  /* 0x0000000400047310 */ /* 0x000e240000201800 */
[----:B0-----:R0:W-:Y:S01]  /*c120*/  STG.E.128 desc[UR36][R2.64], R4 ;  /* 0x0000000402007986 */ /* 0x0011e2000c101d24 */
[----:B------:R-:W-:Y:S05]  /*c130*/  BRA `(.L_x_4823) ;  /* 0x0000000800747947 */ /* 0x000fea0003800000 */
.L_x_4831:
        /* <DEDUP_REMOVED lines=21> */
.L_x_4836:
[----:B------:R-:W-:Y:S05]  /*c290*/  BSYNC B0 ;  /* 0x0000000000007941 */ /* 0x000fea0003800000 */
.L_x_4835:
[----:B------:R-:W-:-:S05]  /*c2a0*/  LOP3.LUT R5, R0, R5, RZ, 0xfc, !PT ;  /* 0x0000000500057212 */ /* 0x000fca00078efcff */
[----:B------:R0:W-:Y:S01]  /*c2b0*/  STG.E.U8 desc[UR36][R2.64], R5 ;  /* 0x0000000502007986 */ /* 0x0001e2000c101124 */
[----:B------:R-:W-:Y:S05]  /*c2c0*/  BRA `(.L_x_4823) ;  /* 0x0000000800107947 */ /* 0x000fea0003800000 */
.L_x_4834:
        /* <DEDUP_REMOVED lines=13> */
.L_x_4838:
[----:B------:R-:W-:Y:S01]  /*c3a0*/  IMAD.MOV.U32 R0, RZ, RZ, 0x7f ;  /* 0x0000007fff007424 */ /* 0x000fe200078e00ff */
[----:B------:R-:W-:-:S04]  /*c3b0*/  ISETP.GT.U32.AND P0, PT, R4, 0x7f800000, PT ;  /* 0x7f8000000400780c */ /* 0x000fc80003f04070 */
[----:B------:R-:W-:-:S09]  /*c3c0*/  SEL R0, R0, 0x7c, P0 ;  /* 0x0000007c00007807 */ /* 0x000fd20000000000 */
.L_x_4839:
[----:B------:R-:W-:Y:S05]  /*c3d0*/  BSYNC B0 ;  /* 0x0000000000007941 */ /* 0x000fea0003800000 */
.L_x_4837:
[----:B------:R-:W-:-:S04]  /*c3e0*/  LOP3.LUT R4, R17, 0x80000000, RZ, 0xc0, !PT ;  /* 0x8000000011047812 */ /* 0x000fc800078ec0ff */
[----:B------:R-:W-:-:S04]  /*c3f0*/  SHF.R.U32.HI R5, RZ, 0x18, R4 ;  /* 0x00000018ff057819 */ /* 0x000fc80000011604 */
[----:B------:R-:W-:-:S05]  /*c400*/  LOP3.LUT R5, R0, R5, RZ, 0xfc, !PT ;  /* 0x0000000500057212 */ /* 0x000fca00078efcff */
[----:B------:R0:W-:Y:S01]  /*c410*/  STG.E.U8 desc[UR36][R2.64], R5 ;  /* 0x0000000502007986 */ /* 0x0001e2000c101124 */
[----:B------:R-:W-:Y:S05]  /*c420*/  BRA `(.L_x_4823) ;  /* 0x0000000400b87947 */ /* 0x000fea0003800000 */
.L_x_4833:
[----:B------:R-:W-:-:S05]  /*c430*/  HADD2.F32 R0, -RZ, R17.H0_H0 ;  /* 0x20000011ff007230 */ /* 0x000fca0000004100 */
[----:B------:R-:W-:-:S05]  /*c440*/  F2FP.BF16.F32.PACK_AB R0, RZ, R0 ;  /* 0x00000000ff00723e */ /* 0x000fca00000010ff */
[----:B------:R0:W-:Y:S01]  /*c450*/  STG.E.U16 desc[UR36][R2.64], R0 ;  /* 0x0000000002007986 */ /* 0x0001e2000c101524 */
[----:B------:R-:W-:Y:S05]  /*c460*/  BRA `(.L_x_4823) ;  /* 0x0000000400a87947 */ /* 0x000fea0003800000 */
.L_x_4830:
        /* <DEDUP_REMOVED lines=12> */
.L_x_4842:
        /* <DEDUP_REMOVED lines=17> */
.L_x_4845:
[----:B------:R-:W-:-:S04]  /*c640*/  LOP3.LUT R0, R17, 0x80000000, RZ, 0xc0, !PT ;  /* 0x8000000011007812 */ /* 0x000fc800078ec0ff */
[----:B------:R-:W-:-:S04]  /*c650*/  SHF.R.U32.HI R5, RZ, 0x18, R0 ;  /* 0x00000018ff057819 */ /* 0x000fc80000011600 */
[----:B------:R-:W-:-:S04]  /*c660*/  LOP3.LUT R4, R4, R5, RZ, 0xfc, !PT ;  /* 0x0000000504047212 */ /* 0x000fc800078efcff */
[----:B------:R-:W-:-:S07]  /*c670*/  PRMT R0, R4, 0x7610, R0 ;  /* 0x0000761004007816 */ /* 0x000fce0000000000 */
.L_x_4844:
[----:B------:R-:W-:Y:S05]  /*c680*/  BSYNC B0 ;  /* 0x0000000000007941 */ /* 0x000fea0003800000 */
.L_x_4843:
[----:B------:R0:W-:Y:S01]  /*c690*/  STG.E.U8 desc[UR36][R2.64], R0 ;  /* 0x0000000002007986 */ /* 0x0001e2000c101124 */
[----:B------:R-:W-:Y:S05]  /*c6a0*/  BRA `(.L_x_4823) ;  /* 0x0000000400187947 */ /* 0x000fea0003800000 */
.L_x_4841:
        /* <DEDUP_REMOVED lines=17> */
.L_x_4848:
[----:B------:R-:W-:-:S04]  /*c7c0*/  LOP3.LUT R0, R17, 0x80000000, RZ, 0xc0, !PT ;  /* 0x8000000011007812 */ /* 0x000fc800078ec0ff */
[----:B------:R-:W-:-:S04]  /*c7d0*/  SHF.R.U32.HI R5, RZ, 0x18, R0 ;  /* 0x00000018ff057819 */ /* 0x000fc80000011600 */
[----:B------:R-:W-:-:S04]  /*c7e0*/  LOP3.LUT R4, R4, R5, RZ, 0xfc, !PT ;  /* 0x0000000504047212 */ /* 0x000fc800078efcff */
[----:B------:R-:W-:-:S07]  /*c7f0*/  PRMT R0, R4, 0x7610, R0 ;  /* 0x0000761004007816 */ /* 0x000fce0000000000 */
.L_x_4847:
[----:B------:R-:W-:Y:S05]  /*c800*/  BSYNC B0 ;  /* 0x0000000000007941 */ /* 0x000fea0003800000 */
.L_x_4846:
[----:B------:R3:W-:Y:S01]  /*c810*/  STG.E.U8 desc[UR36][R2.64], R0 ;  /* 0x0000000002007986 */ /* 0x0007e2000c101124 */
[----:B------:R-:W-:Y:S05]  /*c820*/  BRA `(.L_x_4823) ;  /* 0x0000000000b87947 */ /* 0x000fea0003800000 */
.L_x_4840:
        /* <DEDUP_REMOVED lines=22> */
.L_x_4822:
        /* <DEDUP_REMOVED lines=16> */
.L_x_4851:
[----:B------:R-:W-:Y:S05]  /*ca90*/  BRA `(.L_x_4823) ;  /* 0x00000000001c7947 */ /* 0x000fea0003800000 */
.L_x_4850:
[----:B------:R-:W-:-:S06]  /*caa0*/  HADD2.F32 R4, -RZ, R17.H0_H0 ;  /* 0x20000011ff047230 */ /* 0x000fcc0000004100 */
[----:B------:R-:W0:Y:S02]  /*cab0*/  F2I.U64.TRUNC R4, R4 ;  /* 0x0000000400047311 */ /* 0x000e24000020d800 */
[----:B0-----:R1:W-:Y:S01]  /*cac0*/  STG.E.64 desc[UR36][R2.64], R4 ;  /* 0x0000000402007986 */ /* 0x0013e2000c101b24 */
[----:B------:R-:W-:Y:S05]  /*cad0*/  BRA `(.L_x_4823) ;  /* 0x00000000000c7947 */ /* 0x000fea0003800000 */
.L_x_4849:
[----:B------:R-:W-:-:S06]  /*cae0*/  HADD2.F32 R17, -RZ, R17.H0_H0 ;  /* 0x20000011ff117230 */ /* 0x000fcc0000004100 */
[----:B------:R-:W0:Y:S02]  /*caf0*/  F2I.FTZ.U32.TRUNC.NTZ R17, R17 ;  /* 0x0000001100117305 */ /* 0x000e24000021f000 */
[----:B0-----:R0:W-:Y:S02]  /*cb00*/  STG.E desc[UR36][R2.64], R17 ;  /* 0x0000001102007986 */ /* 0x0011e4000c101924 */
.L_x_4823:
[----:B------:R-:W-:-:S07]  /*cb10*/  VIADD R24, R24, 0x80 ;  /* 0x0000008018187836 */ /* 0x000fce0000000000 */
.L_x_4783:
[----:B------:R-:W-:Y:S05]  /*cb20*/  BSYNC B6 ;  /* 0x0000000000067941 */ /* 0x000fea0003800000 */
.L_x_4782:
        /* <DEDUP_REMOVED lines=21> */
[----:B0-----:R-:W-:Y:S01]  /*cc80*/  STG.E.U8 desc[UR36][R2.64], R19 ;  /* 0x0000001302007986 */ /* 0x001fe2000c101124 */
[----:B------:R-:W-:Y:S05]  /*cc90*/  EXIT ;  /* 0x000000000000794d */ /* 0x000fea0003800000 */
.L_x_4855:
[----:B------:R-:W-:-:S06]  /*cca0*/  HADD2.F32 R5, -RZ, R19.H0_H0 ;  /* 0x20000013ff057230 */ /* 0x000fcc0000004100 */
[----:B------:R-:W0:Y:S02]  /*ccb0*/  F2I.S64.TRUNC R4, R5 ;  /* 0x0000000500047311 */ /* 0x000e24000020d900 */
[----:B0-----:R-:W-:Y:S01]  /*ccc0*/  STG.E.U8 desc[UR36][R2.64], R4 ;  /* 0x0000000402007986 */ /* 0x001fe2000c101124 */
[----:B------:R-:W-:Y:S05]  /*ccd0*/  EXIT ;  /* 0x000000000000794d */ /* 0x000fea0003800000 */
.L_x_4854:
        /* <DEDUP_REMOVED lines=10> */
.L_x_4858:
[----:B------:R-:W-:-:S06]  /*cd80*/  HADD2.F32 R19, -RZ, R19.H0_H0 ;  /* 0x20000013ff137230 */ /* 0x000fcc0000004100 */
[----:B------:R-:W0:Y:S02]  /*cd90*/  F2I.FTZ.TRUNC.NTZ R19, R19 ;  /* 0x0000001300137305 */ /* 0x000e24000021f100 */
[----:B0-----:R-:W-:Y:S01]  /*cda0*/  STG.E desc[UR36][R2.64], R19 ;  /* 0x0000001302007986 */ /* 0x001fe2000c101924 */
[----:B------:R-:W-:Y:S05]  /*cdb0*/  EXIT ;  /* 0x000000000000794d */ /* 0x000fea0003800000 */
.L_x_4857:
[----:B------:R-:W-:-:S06]  /*cdc0*/  HADD2.F32 R19, -RZ, R19.H0_H0 ;  /* 0x20000013ff137230 */ /* 0x000fcc0000004100 */
[----:B------:R-:W0:Y:S02]  /*cdd0*/  F2I.FTZ.TRUNC.NTZ R19, R19 ;  /* 0x0000001300137305 */ /* 0x000e24000021f100 */
[----:B0-----:R-:W-:Y:S01]  /*cde0*/  STG.E.U16 desc[UR36][R2.64], R19 ;  /* 0x0000001302007986 */ /* 0x001fe2000c101524 */
[----:B------:R-:W-:Y:S05]  /*cdf0*/  EXIT ;  /* 0x000000000000794d */ /* 0x000fea0003800000 */
.L_x_4853:
        /* <DEDUP_REMOVED lines=9> */
.L_x_4860:
[----:B------:R-:W-:Y:S01]  /*ce90*/  STG.E.U16 desc[UR36][R2.64], R19 ;  /* 0x0000001302007986 */ /* 0x000fe2000c101524 */
[----:B------:R-:W-:Y:S05]  /*cea0*/  EXIT ;  /* 0x000000000000794d */ /* 0x000fea0003800000 */
.L_x_4859:
        /* <DEDUP_REMOVED lines=10> */
.L_x_4862:
[----:B------:R-:W-:-:S05]  /*cf50*/  HADD2.F32 R0, -RZ, R19.H0_H0 ;  /* 0x20000013ff007230 */ /* 0x000fca0000004100 */
[----:B------:R-:W-:-:S04]  /*cf60*/  F2FP.F16.F32.PACK_AB R0, RZ, R0 ;  /* 0x00000000ff00723e */ /* 0x000fc800000000ff */
[----:B------:R-:W-:-:S05]  /*cf70*/  PRMT R0, R0, 0x5410, RZ ;  /* 0x0000541000007816 */ /* 0x000fca00000000ff */
[----:B------:R-:W-:Y:S01]  /*cf80*/  STG.E desc[UR36][R2.64], R0 ;  /* 0x0000000002007986 */ /* 0x000fe2000c101924 */
[----:B------:R-:W-:Y:S05]  /*cf90*/  EXIT ;  /* 0x000000000000794d */ /* 0x000fea0003800000 */
.L_x_4861:
[----:B------:R-:W-:-:S05]  /*cfa0*/  HADD2.F32 R4, -RZ, R19.H0_H0 ;  /* 0x20000013ff047230 */ /* 0x000fca0000004100 */
[----:B------:R-:W-:-:S06]  /*cfb0*/  FMUL.FTZ R4, R4, 1 ;  /* 0x3f80000004047820 */ /* 0x000fcc0000410000 */
[----:B------:R-:W0:Y:S02]  /*cfc0*/  F2F.F64.F32 R4, R4 ;  /* 0x0000000400047310 */ /* 0x000e240000201800 */
[----:B0-----:R-:W-:Y:S01]  /*cfd0*/  STG.E.64 desc[UR36][R2.64], R4 ;  /* 0x0000000402007986 */ /* 0x001fe2000c101b24 */
[----:B------:R-:W-:Y:S05]  /*cfe0*/  EXIT ;  /* 0x000000000000794d */ /* 0x000fea0003800000 */
.L_x_4852:
        /* <DEDUP_REMOVED lines=13> */
.L_x_4865:
[----:B------:R-:W-:Y:S01]  /*d0c0*/  HADD2.F32 R19, -RZ, R19.H0_H0 ;  /* 0x20000013ff137230 */ /* 0x000fe20000004100 */
[----:B------:R-:W-:-:S04]  /*d0d0*/  CS2R R6, SRZ ;  /* 0x0000000000067805 */ /* 0x000fc8000001ff00 */
[----:B------:R-:W-:-:S06]  /*d0e0*/  FMUL.FTZ R4, R19, 1 ;  /* 0x3f80000013047820 */ /* 0x000fcc0000410000 */
[----:B------:R-:W0:Y:S02]  /*d0f0*/  F2F.F64.F32 R4, R4 ;  /* 0x0000000400047310 */ /* 0x000e240000201800 */
[----:B0-----:R-:W-:Y:S01]  /*d100*/  STG.E.128 desc[UR36][R2.64], R4 ;  /* 0x0000000402007986 */ /* 0x001fe2000c101d24 */
[----:B------:R-:W-:Y:S05]  /*d110*/  EXIT ;  /* 0x000000000000794d */ /* 0x000fea0003800000 */
.L_x_4864:
        /* <DEDUP_REMOVED lines=21> */
.L_x_4869:
[----:B------:R-:W-:Y:S05]  /*d270*/  BSYNC B0 ;  /* 0x0000000000007941 */ /* 0x000fea0003800000 */
.L_x_4868:
[----:B------:R-:W-:-:S05]  /*d280*/  LOP3.LUT R5, R0, R5, RZ, 0xfc, !PT ;  /* 0x0000000500057212 */ /* 0x000fca00078efcff */
[----:B------:R-:W-:Y:S01]  /*d290*/  STG.E.U8 desc[UR36][R2.64], R5 ;  /* 0x0000000502007986 */ /* 0x000fe2000c101124 */
[----:B------:R-:W-:Y:S05]  /*d2a0*/  EXIT ;  /* 0x000000000000794d */ /* 0x000fea0003800000 */
.L_x_4867:
        /* <DEDUP_REMOVED lines=13> */
.L_x_4871:
[----:B------:R-:W-:Y:S01]  /*d380*/  IMAD.MOV.U32 R0, RZ, RZ, 0x7f ;  /* 0x0000007fff007424 */ /* 0x000fe200078e00ff */
[----:B------:R-:W-:-:S04]  /*d390*/  ISETP.GT.U32.AND P0, PT, R4, 0x7f800000, PT ;  /* 0x7f8000000400780c */ /* 0x000fc80003f04070 */
[----:B------:R-:W-:-:S09]  /*d3a0*/  SEL R0, R0, 0x7c, P0 ;  /* 0x0000007c00007807 */ /* 0x000fd20000000000 */
.L_x_4872:
[----:B------:R-:W-:Y:S05]  /*d3b0*/  BSYNC B0 ;  /* 0x0000000000007941 */ /* 0x000fea0003800000 */
.L_x_4870:
[----:B------:R-:W-:-:S04]  /*d3c0*/  LOP3.LUT R4, R19, 0x80000000, RZ, 0xc0, !PT ;  /* 0x8000000013047812 */ /* 0x000fc800078ec0ff */
[----:B------:R-:W-:-:S04]  /*d3d0*/  SHF.R.U32.HI R5, RZ, 0x18, R4 ;  /* 0x00000018ff057819 */ /* 0x000fc80000011604 */
[----:B------:R-:W-:-:S05]  /*d3e0*/  LOP3.LUT R5, R0, R5, RZ, 0xfc, !PT ;  /* 0x0000000500057212 */ /* 0x000fca00078efcff */
[----:B------:R-:W-:Y:S01]  /*d3f0*/  STG.E.U8 desc[UR36][R2.64], R5 ;  /* 0x0000000502007986 */ /* 0x000fe2000c101124 */
[----:B------:R-:W-:Y:S05]  /*d400*/  EXIT ;  /* 0x000000000000794d */ /* 0x000fea0003800000 */
.L_x_4866:
[----:B------:R-:W-:-:S05]  /*d410*/  HADD2.F32 R0, -RZ, R19.H0_H0 ;  /* 0x20000013ff007230 */ /* 0x000fca0000004100 */
[----:B------:R-:W-:-:S05]  /*d420*/  F2FP.BF16.F32.PACK_AB R0, RZ, R0 ;  /* 0x00000000ff00723e */ /* 0x000fca00000010ff */
[----:B------:R-:W-:Y:S01]  /*d430*/  STG.E.U16 desc[UR36][R2.64], R0 ;  /* 0x0000000002007986 */ /* 0x000fe2000c101524 */
[----:B------:R-:W-:Y:S05]  /*d440*/  EXIT ;  /* 0x000000000000794d */ /* 0x000fea0003800000 */
.L_x_4863:
        /* <DEDUP_REMOVED lines=12> */
.L_x_4875:
        /* <DEDUP_REMOVED lines=17> */
.L_x_4878:
[----:B------:R-:W-:-:S04]  /*d620*/  LOP3.LUT R0, R19, 0x80000000, RZ, 0xc0, !PT ;  /* 0x8000000013007812 */ /* 0x000fc800078ec0ff */
[----:B------:R-:W-:-:S04]  /*d630*/  SHF.R.U32.HI R5, RZ, 0x18, R0 ;  /* 0x00000018ff057819 */ /* 0x000fc80000011600 */
[----:B------:R-:W-:-:S04]  /*d640*/  LOP3.LUT R4, R4, R5, RZ, 0xfc, !PT ;  /* 0x0000000504047212 */ /* 0x000fc800078efcff */
[----:B------:R-:W-:-:S07]  /*d650*/  PRMT R0, R4, 0x7610, R0 ;  /* 0x0000761004007816 */ /* 0x000fce0000000000 */
.L_x_4877:
[----:B------:R-:W-:Y:S05]  /*d660*/  BSYNC B0 ;  /* 0x0000000000007941 */ /* 0x000fea0003800000 */
.L_x_4876:
[----:B------:R-:W-:Y:S01]  /*d670*/  STG.E.U8 desc[UR36][R2.64], R0 ;  /* 0x0000000002007986 */ /* 0x000fe2000c101124 */
[----:B------:R-:W-:Y:S05]  /*d680*/  EXIT ;  /* 0x000000000000794d */ /* 0x000fea0003800000 */
.L_x_4874:
        /* <DEDUP_REMOVED lines=17> */
.L_x_4881:
[----:B------:R-:W-:-:S04]  /*d7a0*/  LOP3.LUT R0, R19, 0x80000000, RZ, 0xc0, !PT ;  /* 0x8000000013007812 */ /* 0x000fc800078ec0ff */
[----:B------:R-:W-:-:S04]  /*d7b0*/  SHF.R.U32.HI R5, RZ, 0x18, R0 ;  /* 0x00000018ff057819 */ /* 0x000fc80000011600 */
[----:B------:R-:W-:-:S04]  /*d7c0*/  LOP3.LUT R4, R4, R5, RZ, 0xfc, !PT ;  /* 0x0000000504047212 */ /* 0x000fc800078efcff */
[----:B------:R-:W-:-:S07]  /*d7d0*/  PRMT R0, R4, 0x7610, R0 ;  /* 0x0000761004007816 */ /* 0x000fce0000000000 */
.L_x_4880:
[----:B------:R-:W-:Y:S05]  /*d7e0*/  BSYNC B0 ;  /* 0x0000000000007941 */ /* 0x000fea0003800000 */
.L_x_4879:
[----:B------:R-:W-:Y:S01]  /*d7f0*/  STG.E.U8 desc[UR36][R2.64], R0 ;  /* 0x0000000002007986 */ /* 0x000fe2000c101124 */
[----:B------:R-:W-:Y:S05]  /*d800*/  EXIT ;  /* 0x000000000000794d */ /* 0x000fea0003800000 */
.L_x_4873:
        /* <DEDUP_REMOVED lines=22> */
.L_x_4856:
        /* <DEDUP_REMOVED lines=16> */
.L_x_4884:
[----:B------:R-:W-:Y:S05]  /*da70*/  EXIT ;  /* 0x000000000000794d */ /* 0x000fea0003800000 */
.L_x_4883:
[----:B------:R-:W-:-:S06]  /*da80*/  HADD2.F32 R4, -RZ, R19.H0_H0 ;  /* 0x20000013ff047230 */ /* 0x000fcc0000004100 */
[----:B------:R-:W0:Y:S02]  /*da90*/  F2I.U64.TRUNC R4, R4 ;  /* 0x0000000400047311 */ /* 0x000e24000020d800 */
[----:B0-----:R-:W-:Y:S01]  /*daa0*/  STG.E.64 desc[UR36][R2.64], R4 ;  /* 0x0000000402007986 */ /* 0x001fe2000c101b24 */
[----:B------:R-:W-:Y:S05]  /*dab0*/  EXIT ;  /* 0x000000000000794d */ /* 0x000fea0003800000 */
.L_x_4882:
[----:B------:R-:W-:-:S06]  /*dac0*/  HADD2.F32 R19, -RZ, R19.H0_H0 ;  /* 0x20000013ff137230 */ /* 0x000fcc0000004100 */
[----:B------:R-:W0:Y:S02]  /*dad0*/  F2I.FTZ.U32.TRUNC.NTZ R19, R19 ;  /* 0x0000001300137305 */ /* 0x000e24000021f000 */
[----:B0-----:R-:W-:Y:S01]  /*dae0*/  STG.E desc[UR36][R2.64], R19 ;  /* 0x0000001302007986 */ /* 0x001fe2000c101924 */
[----:B------:R-:W-:Y:S05]  /*daf0*/  EXIT ;  /* 0x000000000000794d */ /* 0x000fea0003800000 */
.L_x_4885:
        /* <DEDUP_REMOVED lines=16> */
.L_x_57319:


//--------------------- .text._ZN2at6native18elementwise_kernelILi128ELi4EZNS0_22gpu_kernel_impl_nocastINS0_13BinaryFunctorIN3c104HalfES5_S5_ZZZNS0_16fmod_kernel_cudaERNS_18TensorIteratorBaseEENKUlvE0_clEvENKUlvE1_clEvEUlS5_S5_E_EEEEvS7_RKT_EUliE_EEviT1_ --------------------------
	.section	.text._ZN2at6native18elementwise_kernelILi128ELi4EZNS0_22gpu_kernel_impl_nocastINS0_13BinaryFunctorIN3c104HalfES5_S5_ZZZNS0_16fmod_kernel_cudaERNS_18TensorIteratorBaseEENKUlvE0_clEvENKUlvE1_clEvEUlS5_S5_E_EEEEvS7_RKT_EUliE_EEviT1_,"ax",@progbits
	.align	128
        .global         _ZN2at6native18elementwise_kernelILi128ELi4EZNS0_22gpu_kernel_impl_nocastINS0_13BinaryFunctorIN3c104HalfES5_S5_ZZZNS0_16fmod_kernel_cudaERNS_18TensorIteratorBaseEENKUlvE0_clEvENKUlvE1_clEvEUlS5_S5_E_EEEEvS7_RKT_EUliE_EEviT1_
        .type           _ZN2at6native18elementwise_kernelILi128ELi4EZNS0_22gpu_kernel_impl_nocastINS0_13BinaryFunctorIN3c104HalfES5_S5_ZZZNS0_16fmod_kernel_cudaERNS_18TensorIteratorBaseEENKUlvE0_clEvENKUlvE1_clEvEUlS5_S5_E_EEEEvS7_RKT_EUliE_EEviT1_,@function
        .size           _ZN2at6native18elementwise_kernelILi128ELi4EZNS0_22gpu_kernel_impl_nocastINS0_13BinaryFunctorIN3c104HalfES5_S5_ZZZNS0_16fmod_kernel_cudaERNS_18TensorIteratorBaseEENKUlvE0_clEvENKUlvE1_clEvEUlS5_S5_E_EEEEvS7_RKT_EUliE_EEviT1_,(.L_x_57320 - _ZN2at6native18elementwise_kernelILi128ELi4EZNS0_22gpu_kernel_impl_nocastINS0_13BinaryFunctorIN3c104HalfES5_S5_ZZZNS0_16fmod_kernel_cudaERNS_18TensorIteratorBaseEENKUlvE0_clEvENKUlvE1_clEvEUlS5_S5_E_EEEEvS7_RKT_EUliE_EEviT1_)
        .other          _ZN2at6native18elementwise_kernelILi128ELi4EZNS0_22gpu_kernel_impl_nocastINS0_13BinaryFunctorIN3c104HalfES5_S5_ZZZNS0_16fmod_kernel_cudaERNS_18TensorIteratorBaseEENKUlvE0_clEvENKUlvE1_clEvEUlS5_S5_E_EEEEvS7_RKT_EUliE_EEviT1_,@"STO_CUDA_ENTRY STV_DEFAULT"
_ZN2at6native18elementwise_kernelILi128ELi4EZNS0_22gpu_kernel_impl_nocastINS0_13BinaryFunctorIN3c104HalfES5_S5_ZZZNS0_16fmod_kernel_cudaERNS_18TensorIteratorBaseEENKUlvE0_clEvENKUlvE1_clEvEUlS5_S5_E_EEEEvS7_RKT_EUliE_EEviT1_:
.text._ZN2at6native18elementwise_kernelILi128ELi4EZNS0_22gpu_kernel_impl_nocastINS0_13BinaryFunctorIN3c104HalfES5_S5_ZZZNS0_16fmod_kernel_cudaERNS_18TensorIteratorBaseEENKUlvE0_clEvENKUlvE1_clEvEUlS5_S5_E_EEEEvS7_RKT_EUliE_EEviT1_:
        /* <DEDUP_REMOVED lines=363> */
.L_x_4888:
        /* <DEDUP_REMOVED lines=11> */
[----:B------:R-:W-:Y:S01]  /*1760*/  IADD3.X R5, RZ, UR9, RZ, P1, !PT ;  /* 0x00000009ff057c10 */ /* 0x000fe20008ffe4ff */
[----:B--2---:R-:W-:-:S02]  /*1770*/  HADD2.F32 R2, -RZ, R2.H0_H0 ;  /* 0x20000002ff027230 */ /* 0x004fc40000004100 */
[----:B---3--:R-:W-:-:S03]  /*1780*/  HADD2.F32 R13, -RZ, R8.H0_H0 ;  /* 0x20000008ff0d7230 */ /* 0x008fc60000004100 */
        /* <DEDUP_REMOVED lines=26> */
.L_x_4894:
[----:B------:R-:W-:Y:S01]  /*1930*/  FSETP.GEU.FTZ.AND P0, PT, R7, -R8, PT ;  /* 0x800000080700720b */ /* 0x000fe20003f1e000 */
[----:B------:R-:W-:-:S12]  /*1940*/  FADD.FTZ R0, R0, -1 ;  /* 0xbf80000000007421 */ /* 0x000fd80000010000 */
[----:B------:R-:W-:-:S07]  /*1950*/  @!P0 FADD.FTZ R0, R0, -1 ;  /* 0xbf80000000008421 */ /* 0x000fce0000010000 */
.L_x_4893:
[----:B------:R-:W-:Y:S05]  /*1960*/  BSYNC B2 ;  /* 0x0000000000027941 */ /* 0x000fea0003800000 */
.L_x_4892:
[----:B------:R-:W-:Y:S01]  /*1970*/  FFMA.FTZ R11, -R8, R0, R11 ;  /* 0x00000000080b7223 */ /* 0x000fe2000001010b */
[----:B------:R-:W-:Y:S06]  /*1980*/  BRA `(.L_x_4890) ;  /* 0x00000000007c7947 */ /* 0x000fec0003800000 */
.L_x_4891:
        /* <DEDUP_REMOVED lines=15> */
.L_x_4897:
        /* <DEDUP_REMOVED lines=13> */
.L_x_4896:
[----:B------:R-:W-:Y:S05]  /*1b50*/  BSYNC B2 ;  /* 0x0000000000027941 */ /* 0x000fea0003800000 */
.L_x_4895:
[----:B------:R-:W-:-:S04]  /*1b60*/  FMUL.FTZ R11, R6, 1.1920928955078125e-07 ;  /* 0x34000000060b7820 */ /* 0x000fc80000410000 */
[----:B------:R-:W-:-:S07]  /*1b70*/  FMUL.FTZ R11, R10, R11 ;  /* 0x0000000b0a0b7220 */ /* 0x000fce0000410000 */
.L_x_4890:
[----:B------:R-:W-:Y:S05]  /*1b80*/  BSYNC B0 ;  /* 0x0000000000007941 */ /* 0x000fea0003800000 */
.L_x_4889:
[C---:B------:R-:W-:Y:S02]  /*1b90*/  FSETP.GTU.FTZ.AND P0, PT, |R11|.reuse, +INF , PT ;  /* 0x7f8000000b00780b */ /* 0x040fe40003f1c200 */
[----:B------:R-:W-:Y:S02]  /*1ba0*/  LOP3.LUT R2, R11, 0x80000000, R2, 0xb8, !PT ;  /* 0x800000000b027812 */ /* 0x000fe400078eb802 */
[----:B------:R-:W-:Y:S02]  /*1bb0*/  IADD3 R3, R3, 0x80, RZ ;  /* 0x0000008003037810 */ /* 0x000fe40007ffe0ff */
[----:B------:R-:W-:-:S04]  /*1bc0*/  FSEL R2, R11, R2, P0 ;  /* 0x000000020b027208 */ /* 0x000fc80000000000 */
[----:B------:R-:W-:-:S05]  /*1bd0*/  F2FP.F16.F32.PACK_AB R2, RZ, R2 ;  /* 0x00000002ff02723e */ /* 0x000fca00000000ff */
[----:B------:R1:W-:Y:S02]  /*1be0*/  STG.E.U16 desc[UR4][R4.64], R2 ;  /* 0x0000000204007986 */ /* 0x0003e4000c101504 */
.L_x_4887:
[----:B------:R-:W-:Y:S05]  /*1bf0*/  BSYNC B1 ;  /* 0x0000000000017941 */ /* 0x000fea0003800000 */
.L_x_4886:
        /* <DEDUP_REMOVED lines=356> */
.L_x_4900:
        /* <DEDUP_REMOVED lines=40> */
.L_x_4906:
[----:B------:R-:W-:Y:S01]  /*34c0*/  FSETP.GEU.FTZ.AND P0, PT, R7, -R8, PT ;  /* 0x800000080700720b */ /* 0x000fe20003f1e000 */
[----:B------:R-:W-:-:S12]  /*34d0*/  FADD.FTZ R0, R0, -1 ;  /* 0xbf80000000007421 */ /* 0x000fd80000010000 */
[----:B------:R-:W-:-:S07]  /*34e0*/  @!P0 FADD.FTZ R0, R0, -1 ;  /* 0xbf80000000008421 */ /* 0x000fce0000010000 */
.L_x_4905:
[----:B------:R-:W-:Y:S05]  /*34f0*/  BSYNC B2 ;  /* 0x0000000000027941 */ /* 0x000fea0003800000 */
.L_x_4904:
[----:B------:R-:W-:Y:S01]  /*3500*/  FFMA.FTZ R11, -R8, R0, R11 ;  /* 0x00000000080b7223 */ /* 0x000fe2000001010b */
[----:B------:R-:W-:Y:S06]  /*3510*/  BRA `(.L_x_4902) ;  /* 0x00000000007c7947 */ /* 0x000fec0003800000 */
.L_x_4903:
        /* <DEDUP_REMOVED lines=15> */
.L_x_4909:
        /* <DEDUP_REMOVED lines=13> */
.L_x_4908:
[----:B------:R-:W-:Y:S05]  /*36e0*/  BSYNC B2 ;  /* 0x0000000000027941 */ /* 0x000fea0003800000 */
.L_x_4907:
[----:B------:R-:W-:-:S04]  /*36f0*/  FMUL.FTZ R11, R6, 1.1920928955078125e-07 ;  /* 0x34000000060b7820 */ /* 0x000fc80000410000 */
[----:B------:R-:W-:-:S07]  /*3700*/  FMUL.FTZ R11, R10, R11 ;  /* 0x0000000b0a0b7220 */ /* 0x000fce0000410000 */
.L_x_4902:
[----:B------:R-:W-:Y:S05]  /*3710*/  BSYNC B1 ;  /* 0x0000000000017941 */ /* 0x000fea0003800000 */
.L_x_4901:
[C---:B------:R-:W-:Y:S02]  /*3720*/  FSETP.GTU.FTZ.AND P0, PT, |R11|.reuse, +INF , PT ;  /* 0x7f8000000b00780b */ /* 0x040fe40003f1c200 */
[----:B------:R-:W-:Y:S02]  /*3730*/  LOP3.LUT R2, R11, 0x80000000, R2, 0xb8, !PT ;  /* 0x800000000b027812 */ /* 0x000fe400078eb802 */
[----:B------:R-:W-:Y:S02]  /*3740*/  IADD3 R3, R3, 0x80, RZ ;  /* 0x0000008003037810 */ /* 0x000fe40007ffe0ff */
[----:B------:R-:W-:Y:S02]  /*3750*/  FSEL R2, R11, R2, P0 ;  /* 0x000000020b027208 */ /* 0x000fe40000000000 */
[----:B------:R-:W-:Y:S02]  /*3760*/  ISETP.GE.AND P0, PT, R3, UR6, PT ;  /* 0x0000000603007c0c */ /* 0x000fe4000bf06270 */
[----:B------:R-:W-:-:S05]  /*3770*/  F2FP.F16.F32.PACK_AB R2, RZ, R2 ;  /* 0x00000002ff02723e */ /* 0x000fca00000000ff */
        /* <DEDUP_REMOVED lines=355> */
.L_x_4910:
        /* <DEDUP_REMOVED lines=40> */
.L_x_4916:
[----:B------:R-:W-:Y:S01]  /*5030*/  FSETP.GEU.FTZ.AND P0, PT, R7, -R8, PT ;  /* 0x800000080700720b */ /* 0x000fe20003f1e000 */
[----:B------:R-:W-:-:S12]  /*5040*/  FADD.FTZ R0, R0, -1 ;  /* 0xbf80000000007421 */ /* 0x000fd80000010000 */
[----:B------:R-:W-:-:S07]  /*5050*/  @!P0 FADD.FTZ R0, R0, -1 ;  /* 0xbf80000000008421 */ /* 0x000fce0000010000 */
.L_x_4915:
[----:B------:R-:W-:Y:S05]  /*5060*/  BSYNC B2 ;  /* 0x0000000000027941 */ /* 0x000fea0003800000 */
.L_x_4914:
[----:B------:R-:W-:Y:S01]  /*5070*/  FFMA.FTZ R11, -R8, R0, R11 ;  /* 0x00000000080b7223 */ /* 0x000fe2000001010b */
[----:B------:R-:W-:Y:S06]  /*5080*/  BRA `(.L_x_4912) ;  /* 0x00000000007c7947 */ /* 0x000fec0003800000 */
.L_x_4913:
        /* <DEDUP_REMOVED lines=15> */
.L_x_4919:
        /* <DEDUP_REMOVED lines=13> */
.L_x_4918:
[----:B------:R-:W-:Y:S05]  /*5250*/  BSYNC B2 ;  /* 0x0000000000027941 */ /* 0x000fea0003800000 */
.L_x_4917:
[----:B------:R-:W-:-:S04]  /*5260*/  FMUL.FTZ R11, R6, 1.1920928955078125e-07 ;  /* 0x34000000060b7820 */ /* 0x000fc80000410000 */
[----:B------:R-:W-:-:S07]  /*5270*/  FMUL.FTZ R11, R10, R11 ;  /* 0x0000000b0a0b7220 */ /* 0x000fce0000410000 */
.L_x_4912:
[----:B------:R-:W-:Y:S05]  /*5280*/  BSYNC B1 ;  /* 0x0000000000017941 */ /* 0x000fea0003800000 */
.L_x_4911:
[C---:B------:R-:W-:Y:S02]  /*5290*/  FSETP.GTU.FTZ.AND P0, PT, |R11|.reuse, +INF , PT ;  /* 0x7f8000000b00780b */ /* 0x040fe40003f1c200 */
[----:B------:R-:W-:Y:S02]  /*52a0*/  LOP3.LUT R2, R11, 0x80000000, R2, 0xb8, !PT ;  /* 0x800000000b027812 */ /* 0x000fe400078eb802 */
[----:B------:R-:W-:Y:S02]  /*52b0*/  IADD3 R3, R3, 0x80, RZ ;  /* 0x0000008003037810 */ /* 0x000fe40007ffe0ff */
[----:B------:R-:W-:-:S04]  /*52c0*/  FSEL R2, R11, R2, P0 ;  /* 0x000000020b027208 */ /* 0x000fc80000000000 */
[----:B------:R-:W-:-:S05]  /*52d0*/  F2FP.F16.F32.PACK_AB R2, RZ, R2 ;  /* 0x00000002ff02723e */ /* 0x000fca00000000ff */
[----:B------:R3:W-:Y:S02]  /*52e0*/  STG.E.U16 desc[UR4][R4.64], R2 ;  /* 0x0000000204007986 */ /* 0x0007e4000c101504 */
.L_x_4899:
[----:B------:R-:W-:Y:S05]  /*52f0*/  BSYNC B0 ;  /* 0x0000000000007941 */ /* 0x000fea0003800000 */
.L_x_4898:
        /* <DEDUP_REMOVED lines=355> */
.L_x_4920:
        /* <DEDUP_REMOVED lines=40> */
.L_x_4926:
[----:B------:R-:W-:Y:S01]  /*6bb0*/  FSETP.GEU.FTZ.AND P0, PT, R7, -R8, PT ;  /* 0x800000080700720b */ /* 0x000fe20003f1e000 */
[----:B------:R-:W-:-:S12]  /*6bc0*/  FADD.FTZ R0, R0, -1 ;  /* 0xbf80000000007421 */ /* 0x000fd80000010000 */
[----:B------:R-:W-:-:S07]  /*6bd0*/  @!P0 FADD.FTZ R0, R0, -1 ;  /* 0xbf80000000008421 */ /* 0x000fce0000010000 */
.L_x_4925:
[----:B------:R-:W-:Y:S05]  /*6be0*/  BSYNC B1 ;  /* 0x0000000000017941 */ /* 0x000fea0003800000 */
.L_x_4924:
[----:B------:R-:W-:Y:S01]  /*6bf0*/  FFMA.FTZ R5, -R8, R0, R5 ;  /* 0x0000000008057223 */ /* 0x000fe20000010105 */
[----:B------:R-:W-:Y:S06]  /*6c00*/  BRA `(.L_x_4922) ;  /* 0x00000000007c7947 */ /* 0x000fec0003800000 */
.L_x_4923:
        /* <DEDUP_REMOVED lines=15> */
.L_x_4929:
        /* <DEDUP_REMOVED lines=13> */
.L_x_4928:
[----:B------:R-:W-:Y:S05]  /*6dd0*/  BSYNC B1 ;  /* 0x0000000000017941 */ /* 0x000fea0003800000 */
.L_x_4927:
[----:B------:R-:W-:-:S04]  /*6de0*/  FMUL.FTZ R5, R5, 1.1920928955078125e-07 ;  /* 0x3400000005057820 */ /* 0x000fc80000410000 */
[----:B------:R-:W-:-:S07]  /*6df0*/  FMUL.FTZ R5, R10, R5 ;  /* 0x000000050a057220 */ /* 0x000fce0000410000 */
.L_x_4922:
[----:B------:R-:W-:Y:S05]  /*6e00*/  BSYNC B0 ;  /* 0x0000000000007941 */ /* 0x000fea0003800000 */
.L_x_4921:
[C---:B------:R-:W-:Y:S02]  /*6e10*/  FSETP.GTU.FTZ.AND P0, PT, |R5|.reuse, +INF , PT ;  /* 0x7f8000000500780b */ /* 0x040fe40003f1c200 */
[----:B------:R-:W-:-:S04]  /*6e20*/  LOP3.LUT R4, R5, 0x80000000, R4, 0xb8, !PT ;  /* 0x8000000005047812 */ /* 0x000fc800078eb804 */
[----:B------:R-:W-:-:S04]  /*6e30*/  FSEL R4, R5, R4, P0 ;  /* 0x0000000405047208 */ /* 0x000fc80000000000 */
[----:B------:R-:W-:-:S05]  /*6e40*/  F2FP.F16.F32.PACK_AB R4, RZ, R4 ;  /* 0x00000004ff04723e */ /* 0x000fca00000000ff */
[----:B------:R-:W-:Y:S01]  /*6e50*/  STG.E.U16 desc[UR4][R2.64], R4 ;  /* 0x0000000402007986 */ /* 0x000fe2000c101504 */
[----:B------:R-:W-:Y:S05]  /*6e60*/  EXIT ;  /* 0x000000000000794d */ /* 0x000fea0003800000 */
.L_x_4930:
        /* <DEDUP_REMOVED lines=9> */
.L_x_57320:


//--------------------- .text._ZN2at6native27unrolled_elementwise_kernelINS0_13BinaryFunctorIN3c104HalfES4_S4_ZZZNS0_16fmod_kernel_cudaERNS_18TensorIteratorBaseEENKUlvE0_clEvENKUlvE1_clEvEUlS4_S4_E_EESt5arrayIPcLm3EELi4E23TrivialOffsetCalculatorILi2EjESE_ILi1EjENS0_6memory15LoadWithoutCastENSH_16StoreWithoutCastEEEviT_T0_T2_T3_T4_T5_ --------------------------
	.section	.text._ZN2at6native27unrolled_elementwise_kernelINS0_13BinaryFunctorIN3c104HalfES4_S4_ZZZNS0_16fmod_kernel_cudaERNS_18TensorIteratorBaseEENKUlvE0_clEvENKUlvE1_clEvEUlS4_S4_E_EESt5arrayIPcLm3EELi4E23TrivialOffsetCalculatorILi2EjESE_ILi1EjENS0_6memory15LoadWithoutCastENSH_16StoreWithoutCastEEEviT_T0_T2_T3_T4_T5_,"ax",@progbits
	.align	128
        .global         _ZN2at6native27unrolled_elementwise_kernelINS0_13BinaryFunctorIN3c104HalfES4_S4_ZZZNS0_16fmod_kernel_cudaERNS_18TensorIteratorBaseEENKUlvE0_clEvENKUlvE1_clEvEUlS4_S4_E_EESt5arrayIPcLm3EELi4E23TrivialOffsetCalculatorILi2EjESE_ILi1EjENS0_6memory15LoadWithoutCastENSH_16StoreWithoutCastEEEviT_T0_T2_T3_T4_T5_
        .type           _ZN2at6native27unrolled_elementwise_kernelINS0_13BinaryFunctorIN3c104HalfES4_S4_ZZZNS0_16fmod_kernel_cudaERNS_18TensorIteratorBaseEENKUlvE0_clEvENKUlvE1_clEvEUlS4_S4_E_EESt5arrayIPcLm3EELi4E23TrivialOffsetCalculatorILi2EjESE_ILi1EjENS0_6memory15LoadWithoutCastENSH_16StoreWithoutCastEEEviT_T0_T2_T3_T4_T5_,@function
        .size           _ZN2at6native27unrolled_elementwise_kernelINS0_13BinaryFunctorIN3c104HalfES4_S4_ZZZNS0_16fmod_kernel_cudaERNS_18TensorIteratorBaseEENKUlvE0_clEvENKUlvE1_clEvEUlS4_S4_E_EESt5arrayIPcLm3EELi4E23TrivialOffsetCalculatorILi2EjESE_ILi1EjENS0_6memory15LoadWithoutCastENSH_16StoreWithoutCastEEEviT_T0_T2_T3_T4_T5_,(.L_x_57321 - _ZN2at6native27unrolled_elementwise_kernelINS0_13BinaryFunctorIN3c104HalfES4_S4_ZZZNS0_16fmod_kernel_cudaERNS_18TensorIteratorBaseEENKUlvE0_clEvENKUlvE1_clEvEUlS4_S4_E_EESt5arrayIPcLm3EELi4E23TrivialOffsetCalculatorILi2EjESE_ILi1EjENS0_6memory15LoadWithoutCastENSH_16StoreWithoutCastEEEviT_T0_T2_T3_T4_T5_)
        .other          _ZN2at6native27unrolled_elementwise_kernelINS0_13BinaryFunctorIN3c104HalfES4_S4_ZZZNS0_16fmod_kernel_cudaERNS_18TensorIteratorBaseEENKUlvE0_clEvENKUlvE1_clEvEUlS4_S4_E_EESt5arrayIPcLm3EELi4E23TrivialOffsetCalculatorILi2EjESE_ILi1EjENS0_6memory15LoadWithoutCastENSH_16StoreWithoutCastEEEviT_T0_T2_T3_T4_T5_,@"STO_CUDA_ENTRY STV_DEFAULT"
_ZN2at6native27unrolled_elementwise_kernelINS0_13BinaryFunctorIN3c104HalfES4_S4_ZZZNS0_16fmod_kernel_cudaERNS_18TensorIteratorBaseEENKUlvE0_clEvENKUlvE1_clEvEUlS4_S4_E_EESt5arrayIPcLm3EELi4E23TrivialOffsetCalculatorILi2EjESE_ILi1EjENS0_6memory15LoadWithoutCastENSH_16StoreWithoutCastEEEviT_T0_T2_T3_T4_T5_:
.text._ZN2at6native27unrolled_elementwise_kernelINS0_13BinaryFunctorIN3c104HalfES4_S4_ZZZNS0_16fmod_kernel_cudaERNS_18TensorIteratorBaseEENKUlvE0_clEvENKUlvE1_clEvEUlS4_S4_E_EESt5arrayIPcLm3EELi4E23TrivialOffsetCalculatorILi2EjESE_ILi1EjENS0_6memory15LoadWithoutCastENSH_16StoreWithoutCastEEEviT_T0_T2_T3_T4_T5_:
        /* <DEDUP_REMOVED lines=52> */
[----:B-1---5:R-:W-:Y:S01]  /*0340*/  HADD2.F32 R2, -RZ, R0.H0_H0 ;  /* 0x20000000ff027230 */ /* 0x022fe20000004100 */
        /* <DEDUP_REMOVED lines=28> */
.L_x_4938:
[----:B------:R-:W-:Y:S01]  /*0510*/  FSETP.GEU.FTZ.AND P0, PT, R5, -R6, PT ;  /* 0x800000060500720b */ /* 0x000fe20003f1e000 */
[----:B------:R-:W-:-:S12]  /*0520*/  FADD.FTZ R0, R0, -1 ;  /* 0xbf80000000007421 */ /* 0x000fd80000010000 */
[----:B------:R-:W-:-:S07]  /*0530*/  @!P0 FADD.FTZ R0, R0, -1 ;  /* 0xbf80000000008421 */ /* 0x000fce0000010000 */
.L_x_4937:
[----:B------:R-:W-:Y:S05]  /*0540*/  BSYNC B2 ;  /* 0x0000000000027941 */ /* 0x000fea0003800000 */
.L_x_4936:
[----:B------:R-:W-:Y:S01]  /*0550*/  FFMA.FTZ R3, -R6, R0, R3 ;  /* 0x0000000006037223 */ /* 0x000fe20000010103 */
[----:B------:R-:W-:Y:S06]  /*0560*/  BRA `(.L_x_4934) ;  /* 0x00000000007c7947 */ /* 0x000fec0003800000 */
.L_x_4935:
        /* <DEDUP_REMOVED lines=15> */
.L_x_4941:
        /* <DEDUP_REMOVED lines=13> */
.L_x_4940:
[----:B------:R-:W-:Y:S05]  /*0730*/  BSYNC B2 ;  /* 0x0000000000027941 */ /* 0x000fea0003800000 */
.L_x_4939:
[----:B------:R-:W-:-:S04]  /*0740*/  FMUL.FTZ R3, R3, 1.1920928955078125e-07 ;  /* 0x3400000003037820 */ /* 0x000fc80000410000 */
[----:B------:R-:W-:-:S07]  /*0750*/  FMUL.FTZ R3, R8, R3 ;  /* 0x0000000308037220 */ /* 0x000fce0000410000 */
.L_x_4934:
[----:B------:R-:W-:Y:S05]  /*0760*/  BSYNC B0 ;  /* 0x0000000000007941 */ /* 0x000fea0003800000 */
.L_x_4933:
[C---:B------:R-:W-:Y:S02]  /*0770*/  FSETP.GTU.FTZ.AND P0, PT, |R3|.reuse, +INF , PT ;  /* 0x7f8000000300780b */ /* 0x040fe40003f1c200 */
[----:B------:R-:W-:-:S04]  /*0780*/  LOP3.LUT R2, R3, 0x80000000, R2, 0xb8, !PT ;  /* 0x8000000003027812 */ /* 0x000fc800078eb802 */
[----:B------:R-:W-:-:S04]  /*0790*/  FSEL R2, R3, R2, P0 ;  /* 0x0000000203027208 */ /* 0x000fc80000000000 */
[----:B------:R-:W-:-:S07]  /*07a0*/  F2FP.F16.F32.PACK_AB R2, RZ, R2 ;  /* 0x00000002ff02723e */ /* 0x000fce00000000ff */
.L_x_4932:
[----:B------:R-:W-:Y:S05]  /*07b0*/  BSYNC B1 ;  /* 0x0000000000017941 */ /* 0x000fea0003800000 */
.L_x_4931:
[----:B-1----:R-:W-:Y:S01]  /*07c0*/  VIADD R3, R11, 0x80 ;  /* 0x000000800b037836 */ /* 0x002fe20000000000 */
[----:B------:R-:W-:Y:S04]  /*07d0*/  BSSY B1, `(.L_x_4942) ;  /* 0x000004a000017945 */ /* 0x000fe80003800000 */
[----:B------:R-:W-:-:S13]  /*07e0*/  ISETP.GE.AND P0, PT, R3, R12, PT ;  /* 0x0000000c0300720c */ /* 0x000fda0003f06270 */
[----:B------:R-:W-:Y:S05]  /*07f0*/  @P0 BRA `(.L_x_4943) ;  /* 0x00000004001c0947 */ /* 0x000fea0003800000 */
        /* <DEDUP_REMOVED lines=29> */
.L_x_4949:
[----:B------:R-:W-:Y:S01]  /*09d0*/  FSETP.GEU.FTZ.AND P0, PT, R7, -R6, PT ;  /* 0x800000060700720b */ /* 0x000fe20003f1e000 */
[----:B------:R-:W-:-:S12]  /*09e0*/  FADD.FTZ R0, R0, -1 ;  /* 0xbf80000000007421 */ /* 0x000fd80000010000 */
[----:B------:R-:W-:-:S07]  /*09f0*/  @!P0 FADD.FTZ R0, R0, -1 ;  /* 0xbf80000000008421 */ /* 0x000fce0000010000 */
.L_x_4948:
[----:B------:R-:W-:Y:S05]  /*0a00*/  BSYNC B2 ;  /* 0x0000000000027941 */ /* 0x000fea0003800000 */
.L_x_4947:
[----:B------:R-:W-:Y:S01]  /*0a10*/  FFMA.FTZ R5, -R6, R0, R5 ;  /* 0x0000000006057223 */ /* 0x000fe20000010105 */
[----:B------:R-:W-:Y:S06]  /*0a20*/  BRA `(.L_x_4945) ;  /* 0x00000000007c7947 */ /* 0x000fec0003800000 */
.L_x_4946:
        /* <DEDUP_REMOVED lines=15> */
.L_x_4952:
        /* <DEDUP_REMOVED lines=13> */
.L_x_4951:
[----:B------:R-:W-:Y:S05]  /*0bf0*/  BSYNC B2 ;  /* 0x0000000000027941 */ /* 0x000fea0003800000 */
.L_x_4950:
[----:B------:R-:W-:-:S04]  /*0c00*/  FMUL.FTZ R5, R5, 1.1920928955078125e-07 ;  /* 0x3400000005057820 */ /* 0x000fc80000410000 */
[----:B------:R-:W-:-:S07]  /*0c10*/  FMUL.FTZ R5, R4, R5 ;  /* 0x0000000504057220 */ /* 0x000fce0000410000 */
.L_x_4945:
[----:B------:R-:W-:Y:S05]  /*0c20*/  BSYNC B0 ;  /* 0x0000000000007941 */ /* 0x000fea0003800000 */
.L_x_4944:
[C---:B------:R-:W-:Y:S02]  /*0c30*/  FSETP.GTU.FTZ.AND P0, PT, |R5|.reuse, +INF , PT ;  /* 0x7f8000000500780b */ /* 0x040fe40003f1c200 */
[----:B------:R-:W-:-:S04]  /*0c40*/  LOP3.LUT R22, R5, 0x80000000, R22, 0xb8, !PT ;  /* 0x8000000005167812 */ /* 0x000fc800078eb816 */
[----:B------:R-:W-:-:S04]  /*0c50*/  FSEL R4, R5, R22, P0 ;  /* 0x0000001605047208 */ /* 0x000fc80000000000 */
[----:B------:R-:W-:-:S07]  /*0c60*/  F2FP.F16.F32.PACK_AB R4, RZ, R4 ;  /* 0x00000004ff04723e */ /* 0x000fce00000000ff */
.L_x_4943:
[----:B------:R-:W-:Y:S05]  /*0c70*/  BSYNC B1 ;  /* 0x0000000000017941 */ /* 0x000fea0003800000 */
.L_x_4942:
[----:B------:R-:W-:Y:S01]  /*0c80*/  IADD3 R5, R11, 0x100, RZ ;  /* 0x000001000b057810 */ /* 0x000fe20007ffe0ff */
[----:B------:R-:W-:Y:S03]  /*0c90*/  BSSY B1, `(.L_x_4953) ;  /* 0x000004a000017945 */ /* 0x000fe60003800000 */
        /* <DEDUP_REMOVED lines=31> */
.L_x_4960:
[----:B------:R-:W-:Y:S01]  /*0e90*/  FSETP.GEU.FTZ.AND P0, PT, R7, -R8, PT ;  /* 0x800000080700720b */ /* 0x000fe20003f1e000 */
[----:B------:R-:W-:-:S12]  /*0ea0*/  FADD.FTZ R0, R0, -1 ;  /* 0xbf80000000007421 */ /* 0x000fd80000010000 */
[----:B------:R-:W-:-:S07]  /*0eb0*/  @!P0 FADD.FTZ R0, R0, -1 ;  /* 0xbf80000000008421 */ /* 0x000fce0000010000 */
.L_x_4959:
[----:B------:R-:W-:Y:S05]  /*0ec0*/  BSYNC B2 ;  /* 0x0000000000027941 */ /* 0x000fea0003800000 */
.L_x_4958:
[----:B------:R-:W-:Y:S01]  /*0ed0*/  FFMA.FTZ R5, -R8, R0, R5 ;  /* 0x0000000008057223 */ /* 0x000fe20000010105 */
[----:B------:R-:W-:Y:S06]  /*0ee0*/  BRA `(.L_x_4956) ;  /* 0x00000000007c7947 */ /* 0x000fec0003800000 */
.L_x_4957:
        /* <DEDUP_REMOVED lines=15> */
.L_x_4963:
        /* <DEDUP_REMOVED lines=13> */
.L_x_4962:
[----:B------:R-:W-:Y:S05]  /*10b0*/  BSYNC B2 ;  /* 0x0000000000027941 */ /* 0x000fea0003800000 */
.L_x_4961:
[----:B------:R-:W-:-:S04]  /*10c0*/  FMUL.FTZ R0, R5, 1.1920928955078125e-07 ;  /* 0x3400000005007820 */ /* 0x000fc80000410000 */
[----:B------:R-:W-:-:S07]  /*10d0*/  FMUL.FTZ R5, R13, R0 ;  /* 0x000000000d057220 */ /* 0x000fce0000410000 */
.L_x_4956:
[----:B------:R-:W-:Y:S05]  /*10e0*/  BSYNC B0 ;  /* 0x0000000000007941 */ /* 0x000fea0003800000 */
.L_x_4955:
[C---:B------:R-:W-:Y:S02]  /*10f0*/  FSETP.GTU.FTZ.AND P0, PT, |R5|.reuse, +INF , PT ;  /* 0x7f8000000500780b */ /* 0x040fe40003f1c200 */
[----:B------:R-:W-:-:S04]  /*1100*/  LOP3.LUT R24, R5, 0x80000000, R24, 0xb8, !PT ;  /* 0x8000000005187812 */ /* 0x000fc800078eb818 */
[----:B------:R-:W-:-:S04]  /*1110*/  FSEL R5, R5, R24, P0 ;  /* 0x0000001805057208 */ /* 0x000fc80000000000 */
[----:B------:R-:W-:-:S07]  /*1120*/  F2FP.F16.F32.PACK_AB R5, RZ, R5 ;  /* 0x00000005ff05723e */ /* 0x000fce00000000ff */
.L_x_4954:
[----:B------:R-:W-:Y:S05]  /*1130*/  BSYNC B1 ;  /* 0x0000000000017941 */ /* 0x000fea0003800000 */
.L_x_4953:
[----:B------:R-:W-:Y:S01]  /*1140*/  VIADD R7, R11, 0x180 ;  /* 0x000001800b077836 */ /* 0x000fe20000000000 */
        /* <DEDUP_REMOVED lines=32> */
.L_x_4971:
[----:B------:R-:W-:Y:S01]  /*1350*/  FSETP.GEU.FTZ.AND P0, PT, R7, -R13, PT ;  /* 0x8000000d0700720b */ /* 0x000fe20003f1e000 */
[----:B------:R-:W-:-:S12]  /*1360*/  FADD.FTZ R9, R9, -1 ;  /* 0xbf80000009097421 */ /* 0x000fd80000010000 */
[----:B------:R-:W-:-:S07]  /*1370*/  @!P0 FADD.FTZ R9, R9, -1 ;  /* 0xbf80000009098421 */ /* 0x000fce0000010000 */
.L_x_4970:
[----:B------:R-:W-:Y:S05]  /*1380*/  BSYNC B2 ;  /* 0x0000000000027941 */ /* 0x000fea0003800000 */
.L_x_4969:
[----:B------:R-:W-:Y:S01]  /*1390*/  FFMA.FTZ R0, -R13, R9, R0 ;  /* 0x000000090d007223 */ /* 0x000fe20000010100 */
[----:B------:R-:W-:Y:S06]  /*13a0*/  BRA `(.L_x_4967) ;  /* 0x00000000007c7947 */ /* 0x000fec0003800000 */
.L_x_4968:
        /* <DEDUP_REMOVED lines=15> */
.L_x_4974:
        /* <DEDUP_REMOVED lines=13> */
.L_x_4973:
[----:B------:R-:W-:Y:S05]  /*1570*/  BSYNC B2 ;  /* 0x0000000000027941 */ /* 0x000fea0003800000 */
.L_x_4972:
[----:B------:R-:W-:-:S04]  /*1580*/  FMUL.FTZ R7, R6, 1.1920928955078125e-07 ;  /* 0x3400000006077820 */ /* 0x000fc80000410000 */
[----:B------:R-:W-:-:S07]  /*1590*/  FMUL.FTZ R0, R14, R7 ;  /* 0x000000070e007220 */ /* 0x000fce0000410000 */
.L_x_4967:
[----:B------:R-:W-:Y:S05]  /*15a0*/  BSYNC B0 ;  /* 0x0000000000007941 */ /* 0x000fea0003800000 */
.L_x_4966:
[C---:B------:R-:W-:Y:S02]  /*15b0*/  FSETP.GTU.FTZ.AND P0, PT, |R0|.reuse, +INF , PT ;  /* 0x7f8000000000780b */ /* 0x040fe40003f1c200 */
[----:B------:R-:W-:-:S04]  /*15c0*/  LOP3.LUT R17, R0, 0x80000000, R17, 0xb8, !PT ;  /* 0x8000000000117812 */ /* 0x000fc800078eb811 */
[----:B------:R-:W-:-:S04]  /*15d0*/  FSEL R0, R0, R17, P0 ;  /* 0x0000001100007208 */ /* 0x000fc80000000000 */
[----:B------:R-:W-:-:S07]  /*15e0*/  F2FP.F16.F32.PACK_AB R0, RZ, R0 ;  /* 0x00000000ff00723e */ /* 0x000fce00000000ff */
.L_x_4965:
[----:B------:R-:W-:Y:S05]  /*15f0*/  BSYNC B1 ;  /* 0x0000000000017941 */ /* 0x000fea0003800000 */
.L_x_4964:
        /* <DEDUP_REMOVED lines=17> */
.L_x_4977:
[----:B------:R-:W-:Y:S05]  /*1710*/  BSYNC B1 ;  /* 0x0000000000017941 */ /* 0x000fea0003800000 */
.L_x_4976:
[----:B------:R-:W-:-:S13]  /*1720*/  ISETP.GE.AND P0, PT, R11, R12, PT ;  /* 0x0000000c0b00720c */ /* 0x000fda0003f06270 */
[----:B-1----:R-:W1:Y:S01]  /*1730*/  @!P0 LDC.64 R2, c[0x0][0x218] ;  /* 0x00008600ff028b82 */ /* 0x002e620000000a00 */
[----:B------:R-:W-:Y:S01]  /*1740*/  @!P0 LEA R7, R10, R11, 0x9 ;  /* 0x0000000b0a078211 */ /* 0x000fe200078e48ff */
[----:B------:R-:W-:-:S04]  /*1750*/  @!P0 VIADD R11, R11, 0x80 ;  /* 0x000000800b0b8836 */ /* 0x000fc80000000000 */
[----:B-1----:R-:W-:-:S05]  /*1760*/  @!P0 IMAD.WIDE.U32 R2, R7, 0x2, R2 ;  /* 0x0000000207028825 */ /* 0x002fca00078e0002 */
[----:B------:R1:W-:Y:S02]  /*1770*/  @!P0 STG.E.U16 desc[UR4][R2.64], R5 ;  /* 0x0000000502008986 */ /* 0x0003e4000c101504 */
.L_x_4978:
[----:B------:R-:W-:Y:S05]  /*1780*/  BSYNC B0 ;  /* 0x0000000000007941 */ /* 0x000fea0003800000 */
.L_x_4975:
        /* <DEDUP_REMOVED lines=8> */
.L_x_4979:
        /* <DEDUP_REMOVED lines=15> */
.L_x_57321:


//--------------------- .text._ZN2at6native29vectorized_elementwise_kernelILi2ENS0_13BinaryFunctorIN3c104HalfES4_S4_ZZZNS0_16fmod_kernel_cudaERNS_18TensorIteratorBaseEENKUlvE0_clEvENKUlvE1_clEvEUlS4_S4_E_EESt5arrayIPcLm3EEEEviT0_T1_ --------------------------
	.section	.text._ZN2at6native29vectorized_elementwise_kernelILi2ENS0_13BinaryFunctorIN3c104HalfES4_S4_ZZZNS0_16fmod_kernel_cudaERNS_18TensorIteratorBaseEENKUlvE0_clEvENKUlvE1_clEvEUlS4_S4_E_EESt5arrayIPcLm3EEEEviT0_T1_,"ax",@progbits
	.align	128
        .global         _ZN2at6native29vectorized_elementwise_kernelILi2ENS0_13BinaryFunctorIN3c104HalfES4_S4_ZZZNS0_16fmod_kernel_cudaERNS_18TensorIteratorBaseEENKUlvE0_clEvENKUlvE1_clEvEUlS4_S4_E_EESt5arrayIPcLm3EEEEviT0_T1_
        .type           _ZN2at6native29vectorized_elementwise_kernelILi2ENS0_13BinaryFunctorIN3c104HalfES4_S4_ZZZNS0_16fmod_kernel_cudaERNS_18TensorIteratorBaseEENKUlvE0_clEvENKUlvE1_clEvEUlS4_S4_E_EESt5arrayIPcLm3EEEEviT0_T1_,@function
        .size           _ZN2at6native29vectorized_elementwise_kernelILi2ENS0_13BinaryFunctorIN3c104HalfES4_S4_ZZZNS0_16fmod_kernel_cudaERNS_18TensorIteratorBaseEENKUlvE0_clEvENKUlvE1_clEvEUlS4_S4_E_EESt5arrayIPcLm3EEEEviT0_T1_,(.L_x_57322 - _ZN2at6native29vectorized_elementwise_kernelILi2ENS0_13BinaryFunctorIN3c104HalfES4_S4_ZZZNS0_16fmod_kernel_cudaERNS_18TensorIteratorBaseEENKUlvE0_clEvENKUlvE1_clEvEUlS4_S4_E_EESt5arrayIPcLm3EEEEviT0_T1_)
        .other          _ZN2at6native29vectorized_elementwise_kernelILi2ENS0_13BinaryFunctorIN3c104HalfES4_S4_ZZZNS0_16fmod_kernel_cudaERNS_18TensorIteratorBaseEENKUlvE0_clEvENKUlvE1_clEvEUlS4_S4_E_EESt5arrayIPcLm3EEEEviT0_T1_,@"STO_CUDA_ENTRY STV_DEFAULT"
_ZN2at6native29vectorized_elementwise_kernelILi2ENS0_13BinaryFunctorIN3c104HalfES4_S4_ZZZNS0_16fmod_kernel_cudaERNS_18TensorIteratorBaseEENKUlvE0_clEvENKUlvE1_clEvEUlS4_S4_E_EESt5arrayIPcLm3EEEEviT0_T1_:
.text._ZN2at6native29vectorized_elementwise_kernelILi2ENS0_13BinaryFunctorIN3c104HalfES4_S4_ZZZNS0_16fmod_kernel_cudaERNS_18TensorIteratorBaseEENKUlvE0_clEvENKUlvE1_clEvEUlS4_S4_E_EESt5arrayIPcLm3EEEEviT0_T1_:
        /* <DEDUP_REMOVED lines=24> */
[----:B--2---:R-:W-:-:S02]  /*0180*/  HADD2.F32 R12, -RZ, R7.H0_H0 ;  /* 0x20000007ff0c7230 */ /* 0x004fc40000004100 */
[----:B---3--:R-:W-:-:S05]  /*0190*/  HADD2.F32 R19, -RZ, R6.H0_H0 ;  /* 0x20000006ff137230 */ /* 0x008fca0000004100 */
[C---:B------:R-:W-:Y:S01]  /*01a0*/  FSETP.GEU.FTZ.AND P0, PT, |R12|.reuse, |R19|, PT ;  /* 0x400000130c00720b */ /* 0x040fe20003f1e200 */
[----:B------:R-:W-:-:S12]  /*01b0*/  FADD.FTZ R13, |R12|, -RZ ;  /* 0x800000ff0c0d7221 */ /* 0x000fd80000010200 */
        /* <DEDUP_REMOVED lines=24> */
.L_x_4986:
[----:B------:R-:W-:Y:S01]  /*0340*/  FSETP.GEU.FTZ.AND P0, PT, R16, -R0, PT ;  /* 0x800000001000720b */ /* 0x000fe20003f1e000 */
[----:B------:R-:W-:-:S12]  /*0350*/  FADD.FTZ R14, R14, -1 ;  /* 0xbf8000000e0e7421 */ /* 0x000fd80000010000 */
[----:B------:R-:W-:-:S07]  /*0360*/  @!P0 FADD.FTZ R14, R14, -1 ;  /* 0xbf8000000e0e8421 */ /* 0x000fce0000010000 */
.L_x_4985:
[----:B------:R-:W-:Y:S05]  /*0370*/  BSYNC B1 ;  /* 0x0000000000017941 */ /* 0x000fea0003800000 */
.L_x_4984:
[----:B------:R-:W-:Y:S01]  /*0380*/  FFMA.FTZ R13, -R0, R14, R13 ;  /* 0x0000000e000d7223 */ /* 0x000fe2000001010d */
[----:B------:R-:W-:Y:S06]  /*0390*/  BRA `(.L_x_4982) ;  /* 0x00000000007c7947 */ /* 0x000fec0003800000 */
.L_x_4983:
        /* <DEDUP_REMOVED lines=15> */
.L_x_4989:
        /* <DEDUP_REMOVED lines=13> */
.L_x_4988:
[----:B------:R-:W-:Y:S05]  /*0560*/  BSYNC B1 ;  /* 0x0000000000017941 */ /* 0x000fea0003800000 */
.L_x_4987:
[----:B------:R-:W-:-:S04]  /*0570*/  FMUL.FTZ R14, R14, 1.1920928955078125e-07 ;  /* 0x340000000e0e7820 */ /* 0x000fc80000410000 */
[----:B------:R-:W-:-:S07]  /*0580*/  FMUL.FTZ R13, R13, R14 ;  /* 0x0000000e0d0d7220 */ /* 0x000fce0000410000 */
.L_x_4982:
[----:B------:R-:W-:Y:S05]  /*0590*/  BSYNC B0 ;  /* 0x0000000000007941 */ /* 0x000fea0003800000 */
.L_x_4981:
[----:B------:R-:W-:Y:S01]  /*05a0*/  HADD2.F32 R7, -RZ, R7.H1_H1 ;  /* 0x30000007ff077230 */ /* 0x000fe20000004100 */
[C---:B------:R-:W-:Y:S01]  /*05b0*/  FSETP.GTU.FTZ.AND P0, PT, |R13|.reuse, +INF , PT ;  /* 0x7f8000000d00780b */ /* 0x040fe20003f1c200 */
[----:B------:R-:W-:Y:S01]  /*05c0*/  HADD2.F32 R0, -RZ, R6.H1_H1 ;  /* 0x30000006ff007230 */ /* 0x000fe20000004100 */
[----:B------:R-:W-:Y:S01]  /*05d0*/  LOP3.LUT R6, R13, 0x80000000, R12, 0xb8, !PT ;  /* 0x800000000d067812 */ /* 0x000fe200078eb80c */
[----:B------:R-:W-:Y:S03]  /*05e0*/  BSSY B0, `(.L_x_4990) ;  /* 0x0000041000007945 */ /* 0x000fe60003800000 */
[----:B------:R-:W-:Y:S02]  /*05f0*/  FSETP.GEU.FTZ.AND P1, PT, |R7|, |R0|, PT ;  /* 0x400000000700720b */ /* 0x000fe40003f3e200 */
[----:B------:R-:W-:Y:S01]  /*0600*/  FSEL R6, R13, R6, P0 ;  /* 0x000000060d067208 */ /* 0x000fe20000000000 */
[----:B------:R-:W-:-:S10]  /*0610*/  FADD.FTZ R13, |R7|, -RZ ;  /* 0x800000ff070d7221 */ /* 0x000fd40000010200 */
        /* <DEDUP_REMOVED lines=24> */
.L_x_4995:
[----:B------:R-:W-:Y:S01]  /*07a0*/  FSETP.GEU.FTZ.AND P0, PT, R17, -R12, PT ;  /* 0x8000000c1100720b */ /* 0x000fe20003f1e000 */
[----:B------:R-:W-:-:S12]  /*07b0*/  FADD.FTZ R14, R14, -1 ;  /* 0xbf8000000e0e7421 */ /* 0x000fd80000010000 */
[----:B------:R-:W-:-:S07]  /*07c0*/  @!P0 FADD.FTZ R14, R14, -1 ;  /* 0xbf8000000e0e8421 */ /* 0x000fce0000010000 */
.L_x_4994:
[----:B------:R-:W-:Y:S05]  /*07d0*/  BSYNC B1 ;  /* 0x0000000000017941 */ /* 0x000fea0003800000 */
.L_x_4993:
[----:B------:R-:W-:Y:S01]  /*07e0*/  FFMA.FTZ R13, -R12, R14, R13 ;  /* 0x0000000e0c0d7223 */ /* 0x000fe2000001010d */
[----:B------:R-:W-:Y:S06]  /*07f0*/  BRA `(.L_x_4991) ;  /* 0x00000000007c7947 */ /* 0x000fec0003800000 */
.L_x_4992:
        /* <DEDUP_REMOVED lines=14> */
[----:B------:R1:W2:Y:S03]  /*08e0*/  MUFU.RCP R0, R12 ;  /* 0x0000000c00007308 */ /* 0x0002a60000001000 */
.L_x_4998:
[----:B------:R-:W-:-:S04]  /*08f0*/  VIMNMX.U32 R15, R14, 0xb800000, PT ;  /* 0x0b8000000e0f7848 */ /* 0x000fc80003fe0000 */
[C---:B------:R-:W-:Y:S01]  /*0900*/  IADD3 R14, -R15.reuse, R14, RZ ;  /* 0x0000000e0f0e7210 */ /* 0x040fe20007ffe1ff */
[----:B------:R-:W-:-:S03]  /*0910*/  IMAD.IADD R13, R15, 0x1, R13 ;  /* 0x000000010f0d7824 */ /* 0x000fc600078e020d */
[----:B------:R-:W-:Y:S01]  /*0920*/  ISETP.NE.AND P1, PT, R14, RZ, PT ;  /* 0x000000ff0e00720c */ /* 0x000fe20003f25270 */
[----:B--2---:R-:W-:-:S04]  /*0930*/  FFMA.FTZ R17, R0, R13, -RZ ;  /* 0x0000000d00117223 */ /* 0x004fc800000108ff */
        /* <DEDUP_REMOVED lines=8> */
.L_x_4997:
[----:B------:R-:W-:Y:S05]  /*09c0*/  BSYNC B1 ;  /* 0x0000000000017941 */ /* 0x000fea0003800000 */
.L_x_4996:
[----:B------:R-:W-:-:S04]  /*09d0*/  FMUL.FTZ R13, R13, 1.1920928955078125e-07 ;  /* 0x340000000d0d7820 */ /* 0x000fc80000410000 */
[----:B------:R-:W-:-:S07]  /*09e0*/  FMUL.FTZ R13, R18, R13 ;  /* 0x0000000d120d7220 */ /* 0x000fce0000410000 */
.L_x_4991:
[----:B------:R-:W-:Y:S05]  /*09f0*/  BSYNC B0 ;  /* 0x0000000000007941 */ /* 0x000fea0003800000 */
.L_x_4990:
[----:B-1---5:R-:W-:Y:S01]  /*0a00*/  HADD2.F32 R12, -RZ, R10.H0_H0 ;  /* 0x2000000aff0c7230 */ /* 0x022fe20000004100 */
[C---:B------:R-:W-:Y:S01]  /*0a10*/  FSETP.GTU.FTZ.AND P0, PT, |R13|.reuse, +INF , PT ;  /* 0x7f8000000d00780b */ /* 0x040fe20003f1c200 */
[----:B------:R-:W-:Y:S01]  /*0a20*/  HADD2.F32 R17, -RZ, R11.H0_H0 ;  /* 0x2000000bff117230 */ /* 0x000fe20000004100 */
[C---:B------:R-:W-:Y:S01]  /*0a30*/  LOP3.LUT R0, R13.reuse, 0x80000000, R7, 0xb8, !PT ;  /* 0x800000000d007812 */ /* 0x040fe200078eb807 */
[----:B------:R-:W-:Y:S01]  /*0a40*/  BSSY B0, `(.L_x_4999) ;  /* 0x0000041000007945 */ /* 0x000fe20003800000 */
[C---:B------:R-:W-:Y:S02]  /*0a50*/  FADD.FTZ R15, |R12|.reuse, -RZ ;  /* 0x800000ff0c0f7221 */ /* 0x040fe40000010200 */
        /* <DEDUP_REMOVED lines=26> */
.L_x_5004:
[----:B------:R-:W-:Y:S01]  /*0c00*/  FSETP.GEU.FTZ.AND P0, PT, R14, -R0, PT ;  /* 0x800000000e00720b */ /* 0x000fe20003f1e000 */
[----:B------:R-:W-:-:S12]  /*0c10*/  FADD.FTZ R16, R16, -1 ;  /* 0xbf80000010107421 */ /* 0x000fd80000010000 */
[----:B------:R-:W-:-:S07]  /*0c20*/  @!P0 FADD.FTZ R16, R16, -1 ;  /* 0xbf80000010108421 */ /* 0x000fce0000010000 */
.L_x_5003:
[----:B------:R-:W-:Y:S05]  /*0c30*/  BSYNC B1 ;  /* 0x0000000000017941 */ /* 0x000fea0003800000 */
.L_x_5002:
[----:B------:R-:W-:Y:S01]  /*0c40*/  FFMA.FTZ R15, -R0, R16, R15 ;  /* 0x00000010000f7223 */ /* 0x000fe2000001010f */
[----:B------:R-:W-:Y:S06]  /*0c50*/  BRA `(.L_x_5000) ;  /* 0x00000000007c7947 */ /* 0x000fec0003800000 */
.L_x_5001:
        /* <DEDUP_REMOVED lines=15> */
.L_x_5007:
        /* <DEDUP_REMOVED lines=13> */
.L_x_5006:
[----:B------:R-:W-:Y:S05]  /*0e20*/  BSYNC B1 ;  /* 0x0000000000017941 */ /* 0x000fea0003800000 */
.L_x_5005:
[----:B------:R-:W-:-:S04]  /*0e30*/  FMUL.FTZ R14, R14, 1.1920928955078125e-07 ;  /* 0x340000000e0e7820 */ /* 0x000fc80000410000 */
[----:B0-----:R-:W-:-:S07]  /*0e40*/  FMUL.FTZ R15, R13, R14 ;  /* 0x0000000e0d0f7220 */ /* 0x001fce0000410000 */
.L_x_5000:
[----:B------:R-:W-:Y:S05]  /*0e50*/  BSYNC B0 ;  /* 0x0000000000007941 */ /* 0x000fea0003800000 */
.L_x_4999:
[----:B------:R-:W-:Y:S01]  /*0e60*/  HADD2.F32 R13, -RZ, R10.H1_H1 ;  /* 0x3000000aff0d7230 */ /* 0x000fe20000004100 */
[C---:B------:R-:W-:Y:S01]  /*0e70*/  FSETP.GTU.FTZ.AND P0, PT, |R15|.reuse, +INF , PT ;  /* 0x7f8000000f00780b */ /* 0x040fe20003f1c200 */
[----:B------:R-:W-:Y:S01]  /*0e80*/  HADD2.F32 R0, -RZ, R11.H1_H1 ;  /* 0x3000000bff007230 */ /* 0x000fe20000004100 */
[----:B------:R-:W-:Y:S01]  /*0e90*/  LOP3.LUT R10, R15, 0x80000000, R12, 0xb8, !PT ;  /* 0x800000000f0a7812 */ /* 0x000fe200078eb80c */
        /* <DEDUP_REMOVED lines=28> */
.L_x_5013:
[----:B------:R-:W-:Y:S01]  /*1060*/  FSETP.GEU.FTZ.AND P0, PT, R15, -R11, PT ;  /* 0x8000000b0f00720b */ /* 0x000fe20003f1e000 */
[----:B------:R-:W-:-:S12]  /*1070*/  FADD.FTZ R17, R17, -1 ;  /* 0xbf80000011117421 */ /* 0x000fd80000010000 */
[----:B------:R-:W-:-:S07]  /*1080*/  @!P0 FADD.FTZ R17, R17, -1 ;  /* 0xbf80000011118421 */ /* 0x000fce0000010000 */
.L_x_5012:
[----:B------:R-:W-:Y:S05]  /*1090*/  BSYNC B1 ;  /* 0x0000000000017941 */ /* 0x000fea0003800000 */
.L_x_5011:
[----:B------:R-:W-:Y:S01]  /*10a0*/  FFMA.FTZ R14, -R11, R17, R14 ;  /* 0x000000110b0e7223 */ /* 0x000fe2000001010e */
[----:B------:R-:W-:Y:S06]  /*10b0*/  BRA `(.L_x_5009) ;  /* 0x00000000007c7947 */ /* 0x000fec0003800000 */
.L_x_5010:
        /* <DEDUP_REMOVED lines=15> */
.L_x_5016:
        /* <DEDUP_REMOVED lines=13> */
.L_x_5015:
[----:B------:R-:W-:Y:S05]  /*1280*/  BSYNC B1 ;  /* 0x0000000000017941 */ /* 0x000fea0003800000 */
.L_x_5014:
[----:B-1----:R-:W-:-:S04]  /*1290*/  FMUL.FTZ R11, R12, 1.1920928955078125e-07 ;  /* 0x340000000c0b7820 */ /* 0x002fc80000410000 */
[----:B------:R-:W-:-:S07]  /*12a0*/  FMUL.FTZ R14, R18, R11 ;  /* 0x0000000b120e7220 */ /* 0x000fce0000410000 */
.L_x_5009:
[----:B------:R-:W-:Y:S05]  /*12b0*/  BSYNC B0 ;  /* 0x0000000000007941 */ /* 0x000fea0003800000 */
.L_x_5008:
[----:B------:R-:W-:Y:S01]  /*12c0*/  HADD2.F32 R12, -RZ, R9.H0_H0 ;  /* 0x20000009ff0c7230 */ /* 0x000fe20000004100 */
[C---:B------:R-:W-:Y:S01]  /*12d0*/  FSETP.GTU.FTZ.AND P0, PT, |R14|.reuse, +INF , PT ;  /* 0x7f8000000e00780b */ /* 0x040fe20003f1c200 */
[----:B------:R-:W-:Y:S01]  /*12e0*/  HADD2.F32 R15, -RZ, R8.H0_H0 ;  /* 0x20000008ff0f7230 */ /* 0x000fe20000004100 */
        /* <DEDUP_REMOVED lines=29> */
.L_x_5022:
[----:B------:R-:W-:Y:S01]  /*14c0*/  FSETP.GEU.FTZ.AND P0, PT, R17, -R0, PT ;  /* 0x800000001100720b */ /* 0x000fe20003f1e000 */
[----:B------:R-:W-:-:S12]  /*14d0*/  FADD.FTZ R14, R14, -1 ;  /* 0xbf8000000e0e7421 */ /* 0x000fd80000010000 */
[----:B------:R-:W-:-:S07]  /*14e0*/  @!P0 FADD.FTZ R14, R14, -1 ;  /* 0xbf8000000e0e8421 */ /* 0x000fce0000010000 */
.L_x_5021:
[----:B------:R-:W-:Y:S05]  /*14f0*/  BSYNC B1 ;  /* 0x0000000000017941 */ /* 0x000fea0003800000 */
.L_x_5020:
[----:B------:R-:W-:Y:S01]  /*1500*/  FFMA.FTZ R13, -R0, R14, R13 ;  /* 0x0000000e000d7223 */ /* 0x000fe2000001010d */
[----:B------:R-:W-:Y:S06]  /*1510*/  BRA `(.L_x_5018) ;  /* 0x00000000007c7947 */ /* 0x000fec0003800000 */
.L_x_5019:
[----:B------:R-:W-:Y:S01]  /*1520*/  VIADD R14, R0, 0xf4800000 ;  /* 0xf4800000000e7836 */ /* 0x000fe20000000000 */
[----:B------:R-:W-:Y:S01]  /*1530*/  FSETP.GT.FTZ.AND P0, PT, |R15|, RZ, PT ;  /* 0x000000ff0f00720b */ /* 0x000fe20003f14200 */
[----:B------:R-:W-:Y:S03]  /*1540*/  BSSY B1, `(.L_x_5023) ;  /* 0x000001a000017945 */ /* 0x000fe60003800000 */
[----:B------:R-:W-:Y:S02]  /*1550*/  LOP3.LUT R14, R14, 0xff800000, RZ, 0xc0, !PT ;  /* 0xff8000000e0e7812 */ /* 0x000fe400078ec0ff */
[C---:B------:R-:W-:Y:S02]  /*1560*/  ISETP.GT.U32.OR P0, PT, R13.reuse, 0x7f7fffff, !P0 ;  /* 0x7f7fffff0d00780c */ /* 0x040fe40004704470 */
[C---:B0-----:R-:W-:Y:S02]  /*1570*/  IADD3 R16, R13.reuse, -R14, RZ ;  /* 0x8000000e0d107210 */ /* 0x041fe40007ffe0ff */
        /* <DEDUP_REMOVED lines=9> */
.L_x_5025:
        /* <DEDUP_REMOVED lines=13> */
.L_x_5024:
[----:B------:R-:W-:Y:S05]  /*16e0*/  BSYNC B1 ;  /* 0x0000000000017941 */ /* 0x000fea0003800000 */
.L_x_5023:
[----:B------:R-:W-:-:S04]  /*16f0*/  FMUL.FTZ R14, R14, 1.1920928955078125e-07 ;  /* 0x340000000e0e7820 */ /* 0x000fc80000410000 */
[----:B------:R-:W-:-:S07]  /*1700*/  FMUL.FTZ R13, R13, R14 ;  /* 0x0000000e0d0d7220 */ /* 0x000fce0000410000 */
.L_x_5018:
[----:B------:R-:W-:Y:S05]  /*1710*/  BSYNC B0 ;  /* 0x0000000000007941 */ /* 0x000fea0003800000 */
.L_x_5017:
        /* <DEDUP_REMOVED lines=32> */
.L_x_5031:
[----:B------:R-:W-:Y:S01]  /*1920*/  FSETP.GEU.FTZ.AND P0, PT, R17, -R12, PT ;  /* 0x8000000c1100720b */ /* 0x000fe20003f1e000 */
[----:B------:R-:W-:-:S12]  /*1930*/  FADD.FTZ R14, R14, -1 ;  /* 0xbf8000000e0e7421 */ /* 0x000fd80000010000 */
[----:B------:R-:W-:-:S07]  /*1940*/  @!P0 FADD.FTZ R14, R14, -1 ;  /* 0xbf8000000e0e8421 */ /* 0x000fce0000010000 */
.L_x_5030:
[----:B------:R-:W-:Y:S05]  /*1950*/  BSYNC B1 ;  /* 0x0000000000017941 */ /* 0x000fea0003800000 */
.L_x_5029:
[----:B------:R-:W-:Y:S01]  /*1960*/  FFMA.FTZ R13, -R12, R14, R13 ;  /* 0x0000000e0c0d7223 */ /* 0x000fe2000001010d */
[----:B------:R-:W-:Y:S06]  /*1970*/  BRA `(.L_x_5027) ;  /* 0x00000000007c7947 */ /* 0x000fec0003800000 */
.L_x_5028:
[----:B------:R-:W-:Y:S01]  /*1980*/  VIADD R14, R12, 0xf4800000 ;  /* 0xf48000000c0e7836 */ /* 0x000fe20000000000 */
[----:B------:R-:W-:Y:S01]  /*1990*/  FSETP.GT.FTZ.AND P0, PT, |R0|, RZ, PT ;  /* 0x000000ff0000720b */ /* 0x000fe20003f14200 */
[----:B------:R-:W-:Y:S01]  /*19a0*/  BSSY B1, `(.L_x_5032) ;  /* 0x000001a000017945 */ /* 0x000fe20003800000 */
[C---:B------:R-:W-:Y:S02]  /*19b0*/  LOP3.LUT R0, R13.reuse, 0x7fffff, RZ, 0xc0, !PT ;  /* 0x007fffff0d007812 */ /* 0x040fe400078ec0ff */
[----:B------:R-:W-:Y:S02]  /*19c0*/  LOP3.LUT R14, R14, 0xff800000, RZ, 0xc0, !PT ;  /* 0xff8000000e0e7812 */ /* 0x000fe400078ec0ff */
[C---:B------:R-:W-:Y:S02]  /*19d0*/  ISETP.GT.U32.OR P0, PT, R13.reuse, 0x7f7fffff, !P0 ;  /* 0x7f7fffff0d00780c */ /* 0x040fe40004704470 */
[----:B------:R-:W-:Y:S02]  /*19e0*/  IADD3 R14, R13, -R14, RZ ;  /* 0x8000000e0d0e7210 */ /* 0x000fe40007ffe0ff */
[----:B0-----:R-:W-:-:S02]  /*19f0*/  LOP3.LUT R15, R12, 0xff800000, RZ, 0xc0, !PT ;  /* 0xff8000000c0f7812 */ /* 0x001fc400078ec0ff */
[----:B------:R-:W-:Y:S02]  /*1a00*/  LOP3.LUT P1, R14, R14, 0xff800000, RZ, 0xc0, !PT ;  /* 0xff8000000e0e7812 */ /* 0x000fe4000782c0ff */
[----:B------:R-:W-:Y:S02]  /*1a10*/  LOP3.LUT R13, R0, 0x3f800000, RZ, 0xfc, !PT ;  /* 0x3f800000000d7812 */ /* 0x000fe400078efcff */
[----:B------:R-:W-:-:S09]  /*1a20*/  FSEL R18, R15, +QNAN , !P0 ;  /* 0x7fffffff0f127808 */ /* 0x000fd20004000000 */
[----:B------:R-:W-:Y:S05]  /*1a30*/  @!P1 BRA `(.L_x_5033) ;  /* 0x0000000000409947 */ /* 0x000fea0003800000 */
[----:B------:R-:W-:-:S04]  /*1a40*/  LOP3.LUT R12, R12, 0x7fffff, RZ, 0xc0, !PT ;  /* 0x007fffff0c0c7812 */ /* 0x000fc800078ec0ff */
[----:B------:R-:W-:-:S04]  /*1a50*/  LOP3.LUT R12, R12, 0x3f800000, RZ, 0xfc, !PT ;  /* 0x3f8000000c0c7812 */ /* 0x000fc800078efcff */
[----:B------:R0:W1:Y:S03]  /*1a60*/  MUFU.RCP R0, R12 ;  /* 0x0000000c00007308 */ /* 0x0000660000001000 */
.L_x_5034:
        /* <DEDUP_REMOVED lines=13> */
.L_x_5033:
[----:B------:R-:W-:Y:S05]  /*1b40*/  BSYNC B1 ;  /* 0x0000000000017941 */ /* 0x000fea0003800000 */
.L_x_5032:
[----:B------:R-:W-:-:S04]  /*1b50*/  FMUL.FTZ R13, R13, 1.1920928955078125e-07 ;  /* 0x340000000d0d7820 */ /* 0x000fc80000410000 */
[----:B------:R-:W-:-:S07]  /*1b60*/  FMUL.FTZ R13, R18, R13 ;  /* 0x0000000d120d7220 */ /* 0x000fce0000410000 */
.L_x_5027:
[----:B------:R-:W-:Y:S05]  /*1b70*/  BSYNC B0 ;  /* 0x0000000000007941 */ /* 0x000fea0003800000 */
.L_x_5026:
[----:B0-----:R-:W-:Y:S01]  /*1b80*/  HADD2.F32 R12, -RZ, R5.H0_H0 ;  /* 0x20000005ff0c7230 */ /* 0x001fe20000004100 */
[C---:B------:R-:W-:Y:S01]  /*1b90*/  FSETP.GTU.FTZ.AND P0, PT, |R13|.reuse, +INF , PT ;  /* 0x7f8000000d00780b */ /* 0x040fe20003f1c200 */
[----:B------:R-:W-:Y:S01]  /*1ba0*/  HADD2.F32 R15, -RZ, R3.H0_H0 ;  /* 0x20000003ff0f7230 */ /* 0x000fe20000004100 */
[C---:B------:R-:W-:Y:S01]  /*1bb0*/  LOP3.LUT R0, R13.reuse, 0x80000000, R9, 0xb8, !PT ;  /* 0x800000000d007812 */ /* 0x040fe200078eb809 */
[----:B------:R-:W-:Y:S03]  /*1bc0*/  BSSY B0, `(.L_x_5035) ;  /* 0x0000041000007945 */ /* 0x000fe60003800000 */
[C---:B------:R-:W-:Y:S02]  /*1bd0*/  FSETP.GEU.FTZ.AND P1, PT, |R12|.reuse, |R15|, PT ;  /* 0x4000000f0c00720b */ /* 0x040fe40003f3e200 */
        /* <DEDUP_REMOVED lines=26> */
.L_x_5040:
[----:B------:R-:W-:Y:S01]  /*1d80*/  FSETP.GEU.FTZ.AND P0, PT, R17, -R0, PT ;  /* 0x800000001100720b */ /* 0x000fe20003f1e000 */
[----:B------:R-:W-:-:S12]  /*1d90*/  FADD.FTZ R14, R14, -1 ;  /* 0xbf8000000e0e7421 */ /* 0x000fd80000010000 */
[----:B------:R-:W-:-:S07]  /*1da0*/  @!P0 FADD.FTZ R14, R14, -1 ;  /* 0xbf8000000e0e8421 */ /* 0x000fce0000010000 */
.L_x_5039:
[----:B------:R-:W-:Y:S05]  /*1db0*/  BSYNC B1 ;  /* 0x0000000000017941 */ /* 0x000fea0003800000 */
.L_x_5038:
[----:B------:R-:W-:Y:S01]  /*1dc0*/  FFMA.FTZ R13, -R0, R14, R13 ;  /* 0x0000000e000d7223 */ /* 0x000fe2000001010d */
[----:B------:R-:W-:Y:S06]  /*1dd0*/  BRA `(.L_x_5036) ;  /* 0x00000000007c7947 */ /* 0x000fec0003800000 */
.L_x_5037:
        /* <DEDUP_REMOVED lines=15> */
.L_x_5043:
        /* <DEDUP_REMOVED lines=13> */
.L_x_5042:
[----:B------:R-:W-:Y:S05]  /*1fa0*/  BSYNC B1 ;  /* 0x0000000000017941 */ /* 0x000fea0003800000 */
.L_x_5041:
[----:B------:R-:W-:-:S04]  /*1fb0*/  FMUL.FTZ R14, R14, 1.1920928955078125e-07 ;  /* 0x340000000e0e7820 */ /* 0x000fc80000410000 */
[----:B------:R-:W-:-:S07]  /*1fc0*/  FMUL.FTZ R13, R13, R14 ;  /* 0x0000000e0d0d7220 */ /* 0x000fce0000410000 */
.L_x_5036:
[----:B------:R-:W-:Y:S05]  /*1fd0*/  BSYNC B0 ;  /* 0x0000000000007941 */ /* 0x000fea0003800000 */
.L_x_5035:
        /* <DEDUP_REMOVED lines=32> */
.L_x_5049:
[----:B------:R-:W-:Y:S01]  /*21e0*/  FSETP.GEU.FTZ.AND P0, PT, R15, -R13, PT ;  /* 0x8000000d0f00720b */ /* 0x000fe20003f1e000 */
[----:B------:R-:W-:-:S12]  /*21f0*/  FADD.FTZ R17, R17, -1 ;  /* 0xbf80000011117421 */ /* 0x000fd80000010000 */
[----:B------:R-:W-:-:S07]  /*2200*/  @!P0 FADD.FTZ R17, R17, -1 ;  /* 0xbf80000011118421 */ /* 0x000fce0000010000 */
.L_x_5048:
[----:B------:R-:W-:Y:S05]  /*2210*/  BSYNC B1 ;  /* 0x0000000000017941 */ /* 0x000fea0003800000 */
.L_x_5047:
[----:B------:R-:W-:Y:S01]  /*2220*/  FFMA.FTZ R0, -R13, R17, R0 ;  /* 0x000000110d007223 */ /* 0x000fe20000010100 */
[----:B------:R-:W-:Y:S06]  /*2230*/  BRA `(.L_x_5045) ;  /* 0x00000000007c7947 */ /* 0x000fec0003800000 */
.L_x_5046:
        /* <DEDUP_REMOVED lines=15> */
.L_x_5052:
        /* <DEDUP_REMOVED lines=13> */
.L_x_5051:
[----:B------:R-:W-:Y:S05]  /*2400*/  BSYNC B1 ;  /* 0x0000000000017941 */ /* 0x000fea0003800000 */
.L_x_5050:
[----:B0-----:R-:W-:-:S04]  /*2410*/  FMUL.FTZ R13, R12, 1.1920928955078125e-07 ;  /* 0x340000000c0d7820 */ /* 0x001fc80000410000 */
[----:B------:R-:W-:-:S07]  /*2420*/  FMUL.FTZ R0, R18, R13 ;  /* 0x0000000d12007220 */ /* 0x000fce0000410000 */
.L_x_5045:
[----:B------:R-:W-:Y:S05]  /*2430*/  BSYNC B0 ;  /* 0x0000000000007941 */ /* 0x000fea0003800000 */
.L_x_5044:
[----:B------:R-:W1:Y:S01]  /*2440*/  LDC.64 R12, c[0x0][0x218] ;  /* 0x00008600ff0c7b82 */ /* 0x000e620000000a00 */
[C---:B------:R-:W-:Y:S02]  /*2450*/  FSETP.GTU.FTZ.AND P0, PT, |R0|.reuse, +INF , PT ;  /* 0x7f8000000000780b */ /* 0x040fe40003f1c200 */
[C---:B------:R-:W-:Y:S02]  /*2460*/  LOP3.LUT R5, R0.reuse, 0x80000000, R5, 0xb8, !PT ;  /* 0x8000000000057812 */ /* 0x040fe400078eb805 */
[----:B------:R-:W-:Y:S02]  /*2470*/  F2FP.F16.F32.PACK_AB R7, R7, R6 ;  /* 0x000000060707723e */ /* 0x000fe400000000ff */
[----:B------:R-:W-:Y:S02]  /*2480*/  FSEL R0, R0, R5, P0 ;  /* 0x0000000500007208 */ /* 0x000fe40000000000 */
[----:B------:R-:W-:Y:S02]  /*2490*/  F2FP.F16.F32.PACK_AB R11, R11, R10 ;  /* 0x0000000a0b0b723e */ /* 0x000fe400000000ff */
[----:B------:R-:W-:-:S02]  /*24a0*/  F2FP.F16.F32.PACK_AB R9, R9, R8 ;  /* 0x000000080909723e */ /* 0x000fc400000000ff */
[----:B------:R-:W-:Y:S01]  /*24b0*/  F2FP.F16.F32.PACK_AB R3, R0, R3 ;  /* 0x000000030003723e */ /* 0x000fe200000000ff */
[----:B-1----:R-:W-:-:S04]  /*24c0*/  IMAD.WIDE.U32 R12, R4, 0x2, R12 ;  /* 0x00000002040c7825 */ /* 0x002fc800078e000c */
[----:B------:R-:W-:-:S05]  /*24d0*/  IMAD.WIDE R12, R2, 0x4, R12 ;  /* 0x00000004020c7825 */ /* 0x000fca00078e020c */
[----:B------:R-:W-:Y:S04]  /*24e0*/  STG.E desc[UR4][R12.64], R7 ;  /* 0x000000070c007986 */ /* 0x000fe8000c101904 */
[----:B------:R-:W-:Y:S04]  /*24f0*/  STG.E desc[UR4][R12.64+0x200], R11 ;  /* 0x0002000b0c007986 */ /* 0x000fe8000c101904 */
[----:B------:R-:W-:Y:S04]  /*2500*/  STG.E desc[UR4][R12.64+0x400], R9 ;  /* 0x000400090c007986 */ /* 0x000fe8000c101904 */
[----:B------:R-:W-:Y:S01]  /*2510*/  STG.E desc[UR4][R12.64+0x600], R3 ;  /* 0x000600030c007986 */ /* 0x000fe2000c101904 */
[----:B------:R-:W-:Y:S05]  /*2520*/  EXIT ;  /* 0x000000000000794d */ /* 0x000fea0003800000 */
.L_x_4980:
        /* <DEDUP_REMOVED lines=9> */
[----:B------:R-:W-:Y:S01]  /*25c0*/  @!P4 IADD3 R10, R4, R27, RZ ;  /* 0x0000001b040ac210 */ /* 0x000fe20007ffe0ff */
[----:B------:R-:W-:Y:S01]  /*25d0*/  @!P4 VIADD R27, R27, 0x80 ;  /* 0x000000801b1bc836 */ /* 0x000fe20000000000 */
[----:B------:R-:W2:Y:S04]  /*25e0*/  @!P4 LDC.64 R14, c[0x0][0x220] ;  /* 0x00008800ff0ecb82 */ /* 0x000ea80000000a00 */
[----:B------:R-:W-:Y:S01]  /*25f0*/  ISETP.GE.AND P5, PT, R27, R5, PT ;  /* 0x000000051b00720c */ /* 0x000fe20003fa6270 */
[----:B0-----:R-:W-:-:S03]  /*2600*/  @!P0 IMAD.WIDE.U32 R16, R7, 0x2, R16 ;  /* 0x0000000207108825 */ /* 0x001fc600078e0010 */
[----:B------:R-:W0:Y:S01]  /*2610*/  @!P4 LDC.64 R12, c[0x0][0x228] ;  /* 0x00008a00ff0ccb82 */ /* 0x000e220000000a00 */
[----:B------:R-:W-:Y:S02]  /*2620*/  PRMT R20, RZ, 0x7610, R20 ;  /* 0x00007610ff147816 */ /* 0x000fe40000000014 */
[----:B------:R-:W-:Y:S01]  /*2630*/  PRMT R9, RZ, 0x7610, R9 ;  /* 0x00007610ff097816 */ /* 0x000fe20000000009 */
[----:B-1----:R-:W-:Y:S01]  /*2640*/  @!P0 IMAD.WIDE.U32 R22, R7, 0x2, R22 ;  /* 0x0000000207168825 */ /* 0x002fe200078e0016 */
[----:B------:R-:W-:-:S04]  /*2650*/  PRMT R7, RZ, 0x7610, R7 ;  /* 0x00007610ff077816 */ /* 0x000fc80000000007 */
[----:B------:R-:W-:Y:S01]  /*2660*/  @!P5 IADD3 R11, R4, R27, RZ ;  /* 0x0000001b040bd210 */ /* 0x000fe20007ffe0ff */
[----:B------:R-:W-:Y:S01]  /*2670*/  @!P5 VIADD R27, R27, 0x80 ;  /* 0x000000801b1bd836 */ /* 0x000fe20000000000 */
[----:B------:R-:W1:Y:S01]  /*2680*/  @!P5 LDC.64 R2, c[0x0][0x228] ;  /* 0x00008a00ff02db82 */ /* 0x000e620000000a00 */
[----:B------:R-:W5:Y:S03]  /*2690*/  @!P0 LDG.E.U16 R8, desc[UR4][R22.64] ;  /* 0x0000000416088981 */ /* 0x000f66000c1e1500 */
[C---:B------:R-:W-:Y:S01]  /*26a0*/  ISETP.GE.AND P3, PT, R27.reuse, R5, PT ;  /* 0x000000051b00720c */ /* 0x040fe20003f66270 */
[----:B--2---:R-:W-:Y:S01]  /*26b0*/  @!P4 IMAD.WIDE.U32 R14, R10, 0x2, R14 ;  /* 0x000000020a0ec825 */ /* 0x004fe200078e000e */
[----:B------:R2:W5:Y:S02]  /*26c0*/  @!P0 LDG.E.U16 R7, desc[UR4][R16.64] ;  /* 0x0000000410078981 */ /* 0x000564000c1e1500 */
[----:B------:R-:W3:Y:S02]  /*26d0*/  @!P5 LDC.64 R24, c[0x0][0x220] ;  /* 0x00008800ff18db82 */ /* 0x000ee40000000a00 */
[----:B------:R4:W5:Y:S07]  /*26e0*/  @!P4 LDG.E.U16 R9, desc[UR4][R14.64] ;  /* 0x000000040e09c981 */ /* 0x00096e000c1e1500 */
[----:B------:R-:W-:Y:S01]  /*26f0*/  @!P3 IADD3 R21, R4, R27, RZ ;  /* 0x0000001b0415b210 */ /* 0x000fe20007ffe0ff */
[----:B------:R-:W-:Y:S01]  /*2700*/  @!P3 VIADD R27, R27, 0x80 ;  /* 0x000000801b1bb836 */ /* 0x000fe20000000000 */
[----:B------:R-:W3:Y:S04]  /*2710*/  @!P3 LDC.64 R28, c[0x0][0x220] ;  /* 0x00008800ff1cbb82 */ /* 0x000ee80000000a00 */
[----:B------:R-:W-:-:S04]  /*2720*/  ISETP.GE.AND P1, PT, R27, R5, PT ;  /* 0x000000051b00720c */ /* 0x000fc80003f26270 */
[----:B------:R-:W3:Y:S09]  /*2730*/  @!P3 LDC.64 R18, c[0x0][0x228] ;  /* 0x00008a00ff12bb82 */ /* 0x000ef20000000a00 */
[----:B------:R-:W-:Y:S01]  /*2740*/  @!P1 IADD3 R0, R4, R27, RZ ;  /* 0x0000001b04009210 */ /* 0x000fe20007ffe0ff */
[----:B------:R-:W-:Y:S01]  /*2750*/  @!P1 VIADD R27, R27, 0x80 ;  /* 0x000000801b1b9836 */ /* 0x000fe20000000000 */
[----:B--2---:R-:W2:Y:S04]  /*2760*/  @!P1 LDC.64 R16, c[0x0][0x220] ;  /* 0x00008800ff109b82 */ /* 0x004ea80000000a00 */
[----:B------:R-:W-:Y:S01]  /*2770*/  ISETP.GE.AND P2, PT, R27, R5, PT ;  /* 0x000000051b00720c */ /* 0x000fe20003f46270 */
[----:B-1----:R-:W-:-:S03]  /*2780*/  @!P5 IMAD.WIDE.U32 R2, R11, 0x2, R2 ;  /* 0x000000020b02d825 */ /* 0x002fc600078e0002 */
[----:B----4-:R-:W1:Y:S01]  /*2790*/  @!P1 LDC.64 R14, c[0x0][0x228] ;  /* 0x00008a00ff0e9b82 */ /* 0x010e620000000a00 */
[----:B0-----:R-:W-:Y:S01]  /*27a0*/  @!P4 IMAD.WIDE.U32 R12, R10, 0x2, R12 ;  /* 0x000000020a0cc825 */ /* 0x001fe200078e000c */
[----:B------:R-:W-:Y:S01]  /*27b0*/  PRMT R10, RZ, 0x7610, R10 ;  /* 0x00007610ff0a7816 */ /* 0x000fe2000000000a */
[----:B------:R0:W5:Y:S05]  /*27c0*/  @!P5 LDG.E.U16 R20, desc[UR4][R2.64] ;  /* 0x000000040214d981 */ /* 0x00016a000c1e1500 */
[----:B------:R4:W5:Y:S01]  /*27d0*/  @!P4 LDG.E.U16 R10, desc[UR4][R12.64] ;  /* 0x000000040c0ac981 */ /* 0x000962000c1e1500 */
[----:B------:R-:W2:Y:S01]  /*27e0*/  @!P2 LDC.64 R22, c[0x0][0x228] ;  /* 0x00008a00ff16ab82 */ /* 0x000ea20000000a00 */
[----:B0-----:R-:W-:Y:S01]  /*27f0*/  @!P2 IADD3 R3, R4, R27, RZ ;  /* 0x0000001b0403a210 */ /* 0x001fe20007ffe0ff */
[----:B------:R-:W-:-:S06]  /*2800*/  @!P2 VIADD R27, R27, 0x80 ;  /* 0x000000801b1ba836 */ /* 0x000fcc0000000000 */
[----:B----4-:R-:W0:Y:S01]  /*2810*/  @!P2 LDC.64 R12, c[0x0][0x220] ;  /* 0x00008800ff0cab82 */ /* 0x010e220000000a00 */
[----:B------:R-:W-:Y:S01]  /*2820*/  ISETP.GE.AND P4, PT, R27, R5, PT ;  /* 0x000000051b00720c */ /* 0x000fe20003f86270 */
[----:B---3--:R-:W-:Y:S01]  /*2830*/  @!P5 IMAD.WIDE.U32 R24, R11, 0x2, R24 ;  /* 0x000000020b18d825 */ /* 0x008fe200078e0018 */
[----:B------:R-:W-:-:S03]  /*2840*/  PRMT R11, RZ, 0x7610, R11 ;  /* 0x00007610ff0b7816 */ /* 0x000fc6000000000b */
[----:B------:R-:W-:-:S03]  /*2850*/  @!P3 IMAD.WIDE.U32 R28, R21, 0x2, R28 ;  /* 0x00000002151cb825 */ /* 0x000fc600078e001c */
[----:B------:R3:W5:Y:S01]  /*2860*/  @!P5 LDG.E.U16 R11, desc[UR4][R24.64] ;  /* 0x00000004180bd981 */ /* 0x000762000c1e1500 */
[----:B------:R-:W-:Y:S01]  /*2870*/  @!P3 IMAD.WIDE.U32 R18, R21, 0x2, R18 ;  /* 0x000000021512b825 */ /* 0x000fe200078e0012 */
[----:B------:R-:W-:-:S06]  /*2880*/  PRMT R21, RZ, 0x7610, R21 ;  /* 0x00007610ff157816 */ /* 0x000fcc0000000015 */
[----:B------:R4:W5:Y:S01]  /*2890*/  @!P3 LDG.E.U16 R21, desc[UR4][R28.64] ;  /* 0x000000041c15b981 */ /* 0x000962000c1e1500 */
[----:B---3--:R-:W-:-:S06]  /*28a0*/  PRMT R24, RZ, 0x7610, R24 ;  /* 0x00007610ff187816 */ /* 0x008fcc0000000018 */
[----:B------:R3:W5:Y:S01]  /*28b0*/  @!P3 LDG.E.U16 R24, desc[UR4][R18.64] ;  /* 0x000000041218b981 */ /* 0x000762000c1e1500 */
[----:B----4-:R-:W-:Y:S01]  /*28c0*/  @!P4 IADD3 R29, R4, R27, RZ ;  /* 0x0000001b041dc210 */ /* 0x010fe20007ffe0ff */
[----:B------:R-:W-:-:S05]  /*28d0*/  @!P4 VIADD R27, R27, 0x80 ;  /* 0x000000801b1bc836 */ /* 0x000fca0000000000 */
[----:B------:R-:W-:Y:S01]  /*28e0*/  ISETP.GE.AND P3, PT, R27, R5, PT ;  /* 0x000000051b00720c */ /* 0x000fe20003f66270 */
[C---:B0-----:R-:W-:Y:S01]  /*28f0*/  @!P2 IMAD.WIDE.U32 R12, R3.reuse, 0x2, R12 ;  /* 0x00000002030ca825 */ /* 0x041fe200078e000c */
[----:B------:R-:W-:Y:S01]  /*2900*/  PRMT R25, RZ, 0x7610, R25 ;  /* 0x00007610ff197816 */ /* 0x000fe20000000019 */
[----:B---3--:R-:W0:Y:S02]  /*2910*/  @!P4 LDC.64 R18, c[0x0][0x220] ;  /* 0x00008800ff12cb82 */ /* 0x008e240000000a00 */
[----:B--2---:R-:W-:Y:S01]  /*2920*/  @!P2 IMAD.WIDE.U32 R22, R3, 0x2, R22 ;  /* 0x000000020316a825 */ /* 0x004fe200078e0016 */
[----:B------:R-:W-:-:S03]  /*2930*/  PRMT R3, RZ, 0x7610, R3 ;  /* 0x00007610ff037816 */ /* 0x000fc60000000003 */
[----:B------:R-:W-:-:S03]  /*2940*/  @!P1 IMAD.WIDE.U32 R16, R0, 0x2, R16 ;  /* 0x0000000200109825 */ /* 0x000fc600078e0010 */
[----:B------:R2:W5:Y:S01]  /*2950*/  @!P2 LDG.E.U16 R3, desc[UR4][R12.64] ;  /* 0x000000040c03a981 */ /* 0x000562000c1e1500 */
[----:B-1----:R-:W-:Y:S01]  /*2960*/  @!P1 IMAD.WIDE.U32 R14, R0, 0x2, R14 ;  /* 0x00000002000e9825 */ /* 0x002fe200078e000e */
[----:B------:R-:W-:Y:S02]  /*2970*/  PRMT R0, RZ, 0x7610, R0 ;  /* 0x00007610ff007816 */ /* 0x000fe40000000000 */
[----:B------:R1:W5:Y:S04]  /*2980*/  @!P1 LDG.E.U16 R25, desc[UR4][R16.64] ;  /* 0x0000000410199981 */ /* 0x000368000c1e1500 */
[----:B------:R3:W5:Y:S01]  /*2990*/  @!P1 LDG.E.U16 R0, desc[UR4][R14.64] ;  /* 0x000000040e009981 */ /* 0x000762000c1e1500 */
[----:B--2---:R-:W2:Y:S08]  /*29a0*/  @!P3 LDC.64 R12, c[0x0][0x220] ;  /* 0x00008800ff0cbb82 */ /* 0x004eb00000000a00 */
[----:B-1----:R-:W1:Y:S08]  /*29b0*/  @!P4 LDC.64 R16, c[0x0][0x228] ;  /* 0x00008a00ff10cb82 */ /* 0x002e700000000a00 */
[----:B---3--:R-:W3:Y:S01]  /*29c0*/  @!P3 LDC.64 R14, c[0x0][0x228] ;  /* 0x00008a00ff0ebb82 */ /* 0x008ee20000000a00 */
[----:B------:R-:W-:-:S02]  /*29d0*/  PRMT R2, RZ, 0x7610, R2 ;  /* 0x00007610ff027816 */ /* 0x000fc40000000002 */
[----:B------:R-:W-:Y:S01]  /*29e0*/  @!P3 IADD3 R27, R4, R27, RZ ;  /* 0x0000001b041bb210 */ /* 0x000fe20007ffe0ff */
[C---:B0-----:R-:W-:Y:S01]  /*29f0*/  @!P4 IMAD.WIDE.U32 R18, R29.reuse, 0x2, R18 ;  /* 0x000000021d12c825 */ /* 0x041fe200078e0012 */
[----:B------:R-:W-:Y:S02]  /*2a00*/  PRMT R26, RZ, 0x7610, R26 ;  /* 0x00007610ff1a7816 */ /* 0x000fe4000000001a */
[----:B------:R0:W5:Y:S04]  /*2a10*/  @!P2 LDG.E.U16 R2, desc[UR4][R22.64] ;  /* 0x000000041602a981 */ /* 0x000168000c1e1500 */
[----:B------:R4:W5:Y:S01]  /*2a20*/  @!P4 LDG.E.U16 R26, desc[UR4][R18.64] ;  /* 0x00000004121ac981 */ /* 0x000962000c1e1500 */
[----:B-1----:R-:W-:Y:S01]  /*2a30*/  @!P4 IMAD.WIDE.U32 R16, R29, 0x2, R16 ;  /* 0x000000021d10c825 */ /* 0x002fe200078e0010 */
[----:B0-----:R-:W-:-:S03]  /*2a40*/  PRMT R22, RZ, 0x7610, R22 ;  /* 0x00007610ff167816 */ /* 0x001fc60000000016 */
[C-C-:B--2---:R-:W-:Y:S01]  /*2a50*/  @!P3 IMAD.WIDE.U32 R28, R27.reuse, 0x2, R12.reuse ;  /* 0x000000021b1cb825 */ /* 0x144fe200078e000c */
        /* <DEDUP_REMOVED lines=8> */
[----:B----45:R-:W-:Y:S01]  /*2ae0*/  HADD2.F32 R14, -RZ, R7.H0_H0 ;  /* 0x20000007ff0e7230 */ /* 0x030fe20000004100 */
        /* <DEDUP_REMOVED lines=28> */
.L_x_5060:
[----:B------:R-:W-:Y:S01]  /*2cb0*/  FSETP.GEU.FTZ.AND P0, PT, R18, -R19, PT ;  /* 0x800000131200720b */ /* 0x000fe20003f1e000 */
[----:B------:R-:W-:-:S12]  /*2cc0*/  FADD.FTZ R7, R7, -1 ;  /* 0xbf80000007077421 */ /* 0x000fd80000010000 */
[----:B------:R-:W-:-:S07]  /*2cd0*/  @!P0 FADD.FTZ R7, R7, -1 ;  /* 0xbf80000007078421 */ /* 0x000fce0000010000 */
.L_x_5059:
[----:B------:R-:W-:Y:S05]  /*2ce0*/  BSYNC B2 ;  /* 0x0000000000027941 */ /* 0x000fea0003800000 */
.L_x_5058:
[----:B------:R-:W-:Y:S01]  /*2cf0*/  FFMA.FTZ R8, -R19, R7, R8 ;  /* 0x0000000713087223 */ /* 0x000fe20000010108 */
[----:B------:R-:W-:Y:S06]  /*2d00*/  BRA `(.L_x_5056) ;  /* 0x0000000000847947 */ /* 0x000fec0003800000 */
.L_x_5057:
        /* <DEDUP_REMOVED lines=16> */
.L_x_5063:
        /* <DEDUP_REMOVED lines=11> */
[----:B------:R-:W-:Y:S02]  /*2ec0*/  ISETP.NE.AND P0, PT, R18, RZ, PT ;  /* 0x000000ff1200720c */ /* 0x000fe40003f05270 */
[----:B------:R-:W-:-:S11]  /*2ed0*/  MOV R17, R18 ;  /* 0x0000001200117202 */ /* 0x000fd60000000f00 */
[----:B------:R-:W-:Y:S05]  /*2ee0*/  @P0 BRA P1, `(.L_x_5063) ;  /* 0xfffffffc00c80947 */ /* 0x000fea000083ffff */
.L_x_5062:
[----:B------:R-:W-:Y:S05]  /*2ef0*/  BSYNC B2 ;  /* 0x0000000000027941 */ /* 0x000fea0003800000 */
.L_x_5061:
[----:B------:R-:W-:-:S04]  /*2f00*/  FMUL.FTZ R17, R17, 1.1920928955078125e-07 ;  /* 0x3400000011117820 */ /* 0x000fc80000410000 */
[----:B------:R-:W-:-:S07]  /*2f10*/  FMUL.FTZ R8, R8, R17 ;  /* 0x0000001108087220 */ /* 0x000fce0000410000 */
.L_x_5056:
[----:B------:R-:W-:Y:S05]  /*2f20*/  BSYNC B0 ;  /* 0x0000000000007941 */ /* 0x000fea0003800000 */
.L_x_5055:
[C---:B------:R-:W-:Y:S02]  /*2f30*/  FSETP.GTU.FTZ.AND P0, PT, |R8|.reuse, +INF , PT ;  /* 0x7f8000000800780b */ /* 0x040fe40003f1c200 */
[----:B------:R-:W-:-:S04]  /*2f40*/  LOP3.LUT R7, R8, 0x80000000, R14, 0xb8, !PT ;  /* 0x8000000008077812 */ /* 0x000fc800078eb80e */
[----:B------:R-:W-:-:S04]  /*2f50*/  FSEL R14, R8, R7, P0 ;  /* 0x00000007080e7208 */ /* 0x000fc80000000000 */
[----:B------:R-:W-:-:S07]  /*2f60*/  F2FP.F16.F32.PACK_AB R14, RZ, R14 ;  /* 0x0000000eff0e723e */ /* 0x000fce00000000ff */
.L_x_5054:
[----:B------:R-:W-:Y:S05]  /*2f70*/  BSYNC B1 ;  /* 0x0000000000017941 */ /* 0x000fea0003800000 */
.L_x_5053:
[----:B-----5:R-:W-:Y:S01]  /*2f80*/  VIADD R8, R6, 0x80 ;  /* 0x0000008006087836 */ /* 0x020fe20000000000 */
[----:B------:R-:W-:Y:S04]  /*2f90*/  BSSY B1, `(.L_x_5064) ;  /* 0x000004a000017945 */ /* 0x000fe80003800000 */
[----:B------:R-:W-:-:S13]  /*2fa0*/  ISETP.GE.AND P0, PT, R8, R5, PT ;  /* 0x000000050800720c */ /* 0x000fda0003f06270 */
[----:B------:R-:W-:Y:S05]  /*2fb0*/  @P0 BRA `(.L_x_5065) ;  /* 0x00000004001c0947 */ /* 0x000fea0003800000 */
[----:B------:R-:W-:Y:S01]  /*2fc0*/  HADD2.F32 R9, -RZ, R9.H0_H0 ;  /* 0x20000009ff097230 */ /* 0x000fe20000004100 */
[----:B------:R-:W-:Y:S01]  /*2fd0*/  BSSY B0, `(.L_x_5066) ;  /* 0x0000041000007945 */ /* 0x000fe20003800000 */
[----:B----4-:R-:W-:-:S03]  /*2fe0*/  HADD2.F32 R16, -RZ, R10.H0_H0 ;  /* 0x2000000aff107230 */ /* 0x010fc60000004100 */
        /* <DEDUP_REMOVED lines=26> */
.L_x_5071:
[----:B------:R-:W-:Y:S01]  /*3190*/  FSETP.GEU.FTZ.AND P0, PT, R18, -R17, PT ;  /* 0x800000111200720b */ /* 0x000fe20003f1e000 */
[----:B------:R-:W-:-:S12]  /*31a0*/  FADD.FTZ R7, R7, -1 ;  /* 0xbf80000007077421 */ /* 0x000fd80000010000 */
[----:B------:R-:W-:-:S07]  /*31b0*/  @!P0 FADD.FTZ R7, R7, -1 ;  /* 0xbf80000007078421 */ /* 0x000fce0000010000 */
.L_x_5070:
[----:B------:R-:W-:Y:S05]  /*31c0*/  BSYNC B2 ;  /* 0x0000000000027941 */ /* 0x000fea0003800000 */
.L_x_5069:
[----:B------:R-:W-:Y:S01]  /*31d0*/  FFMA.FTZ R10, -R17, R7, R10 ;  /* 0x00000007110a7223 */ /* 0x000fe2000001010a */
[----:B------:R-:W-:Y:S06]  /*31e0*/  BRA `(.L_x_5067) ;  /* 0x00000000007c7947 */ /* 0x000fec0003800000 */
.L_x_5068:
[----:B0-----:R-:W-:Y:S01]  /*31f0*/  IADD3 R15, R7, -0xb800000, RZ ;  /* 0xf4800000070f7810 */ /* 0x001fe20007ffe0ff */
        /* <DEDUP_REMOVED lines=14> */
.L_x_5074:
        /* <DEDUP_REMOVED lines=13> */
.L_x_5073:
[----:B------:R-:W-:Y:S05]  /*33b0*/  BSYNC B2 ;  /* 0x0000000000027941 */ /* 0x000fea0003800000 */
.L_x_5072:
[----:B------:R-:W-:-:S04]  /*33c0*/  FMUL.FTZ R17, R17, 1.1920928955078125e-07 ;  /* 0x3400000011117820 */ /* 0x000fc80000410000 */
[----:B------:R-:W-:-:S07]  /*33d0*/  FMUL.FTZ R10, R10, R17 ;  /* 0x000000110a0a7220 */ /* 0x000fce0000410000 */
.L_x_5067:
[----:B------:R-:W-:Y:S05]  /*33e0*/  BSYNC B0 ;  /* 0x0000000000007941 */ /* 0x000fea0003800000 */
.L_x_5066:
[C---:B------:R-:W-:Y:S02]  /*33f0*/  FSETP.GTU.FTZ.AND P0, PT, |R10|.reuse, +INF , PT ;  /* 0x7f8000000a00780b */ /* 0x040fe40003f1c200 */
[----:B------:R-:W-:-:S04]  /*3400*/  LOP3.LUT R9, R10, 0x80000000, R9, 0xb8, !PT ;  /* 0x800000000a097812 */ /* 0x000fc800078eb809 */
[----:B------:R-:W-:-:S04]  /*3410*/  FSEL R9, R10, R9, P0 ;  /* 0x000000090a097208 */ /* 0x000fc80000000000 */
[----:B------:R-:W-:-:S07]  /*3420*/  F2FP.F16.F32.PACK_AB R9, RZ, R9 ;  /* 0x00000009ff09723e */ /* 0x000fce00000000ff */
.L_x_5065:
[----:B------:R-:W-:Y:S05]  /*3430*/  BSYNC B1 ;  /* 0x0000000000017941 */ /* 0x000fea0003800000 */
.L_x_5064:
[----:B------:R-:W-:Y:S01]  /*3440*/  IADD3 R10, R6, 0x100, RZ ;  /* 0x00000100060a7810 */ /* 0x000fe20007ffe0ff */
[----:B------:R-:W-:Y:S03]  /*3450*/  BSSY B1, `(.L_x_5075) ;  /* 0x000004c000017945 */ /* 0x000fe60003800000 */
[----:B------:R-:W-:-:S13]  /*3460*/  ISETP.GE.AND P0, PT, R10, R5, PT ;  /* 0x000000050a00720c */ /* 0x000fda0003f06270 */
[----:B------:R-:W-:Y:S05]  /*3470*/  @P0 BRA `(.L_x_5076) ;  /* 0x0000000400240947 */ /* 0x000fea0003800000 */
[----:B------:R-:W-:Y:S01]  /*3480*/  HADD2.F32 R11, -RZ, R11.H0_H0 ;  /* 0x2000000bff0b7230 */ /* 0x000fe20000004100 */
        /* <DEDUP_REMOVED lines=28> */
.L_x_5082:
[----:B------:R-:W-:Y:S01]  /*3650*/  FSETP.GEU.FTZ.AND P0, PT, R16, -R17, PT ;  /* 0x800000111000720b */ /* 0x000fe20003f1e000 */
[----:B------:R-:W-:-:S12]  /*3660*/  FADD.FTZ R7, R7, -1 ;  /* 0xbf80000007077421 */ /* 0x000fd80000010000 */
[----:B------:R-:W-:-:S07]  /*3670*/  @!P0 FADD.FTZ R7, R7, -1 ;  /* 0xbf80000007078421 */ /* 0x000fce0000010000 */
.L_x_5081:
[----:B------:R-:W-:Y:S05]  /*3680*/  BSYNC B2 ;  /* 0x0000000000027941 */ /* 0x000fea0003800000 */
.L_x_5080:
[----:B------:R-:W-:Y:S01]  /*3690*/  FFMA.FTZ R10, -R17, R7, R10 ;  /* 0x00000007110a7223 */ /* 0x000fe2000001010a */
[----:B------:R-:W-:Y:S06]  /*36a0*/  BRA `(.L_x_5078) ;  /* 0x0000000000847947 */ /* 0x000fec0003800000 */
.L_x_5079:
[----:B0---4-:R-:W-:Y:S01]  /*36b0*/  VIADD R15, R7, 0xf4800000 ;  /* 0xf4800000070f7836 */ /* 0x011fe20000000000 */
        /* <DEDUP_REMOVED lines=11> */
[----:B------:R-:W-:Y:S01]  /*3770*/  LOP3.LUT R15, R7, 0x7fffff, RZ, 0xc0, !PT ;  /* 0x007fffff070f7812 */ /* 0x000fe200078ec0ff */
[----:B------:R-:W-:-:S03]  /*3780*/  IMAD.MOV.U32 R18, RZ, RZ, R17 ;  /* 0x000000ffff127224 */ /* 0x000fc600078e0011 */
[----:B------:R-:W-:-:S04]  /*3790*/  LOP3.LUT R15, R15, 0x3f800000, RZ, 0xfc, !PT ;  /* 0x3f8000000f0f7812 */ /* 0x000fc800078efcff */
[----:B------:R0:W1:Y:S03]  /*37a0*/  MUFU.RCP R7, R15 ;  /* 0x0000000f00077308 */ /* 0x0000660000001000 */
.L_x_5085:
        /* <DEDUP_REMOVED lines=14> */
.L_x_5084:
[----:B------:R-:W-:Y:S05]  /*3890*/  BSYNC B2 ;  /* 0x0000000000027941 */ /* 0x000fea0003800000 */
.L_x_5083:
[----:B------:R-:W-:-:S04]  /*38a0*/  FMUL.FTZ R17, R17, 1.1920928955078125e-07 ;  /* 0x3400000011117820 */ /* 0x000fc80000410000 */
[----:B------:R-:W-:-:S07]  /*38b0*/  FMUL.FTZ R10, R10, R17 ;  /* 0x000000110a0a7220 */ /* 0x000fce0000410000 */
.L_x_5078:
[----:B------:R-:W-:Y:S05]  /*38c0*/  BSYNC B0 ;  /* 0x0000000000007941 */ /* 0x000fea0003800000 */
.L_x_5077:
[C---:B------:R-:W-:Y:S02]  /*38d0*/  FSETP.GTU.FTZ.AND P0, PT, |R10|.reuse, +INF , PT ;  /* 0x7f8000000a00780b */ /* 0x040fe40003f1c200 */
[----:B------:R-:W-:-:S04]  /*38e0*/  LOP3.LUT R11, R10, 0x80000000, R11, 0xb8, !PT ;  /* 0x800000000a0b7812 */ /* 0x000fc800078eb80b */
[----:B------:R-:W-:-:S04]  /*38f0*/  FSEL R10, R10, R11, P0 ;  /* 0x0000000b0a0a7208 */ /* 0x000fc80000000000 */
[----:B------:R-:W-:-:S07]  /*3900*/  F2FP.F16.F32.PACK_AB R10, RZ, R10 ;  /* 0x0000000aff0a723e */ /* 0x000fce00000000ff */
.L_x_5076:
[----:B------:R-:W-:Y:S05]  /*3910*/  BSYNC B1 ;  /* 0x0000000000017941 */ /* 0x000fea0003800000 */
.L_x_5075:
[----:B0---4-:R-:W-:Y:S01]  /*3920*/  VIADD R16, R6, 0x180 ;  /* 0x0000018006107836 */ /* 0x011fe20000000000 */
[----:B------:R-:W-:Y:S04]  /*3930*/  BSSY B1, `(.L_x_5086) ;  /* 0x000004d000017945 */ /* 0x000fe80003800000 */
        /* <DEDUP_REMOVED lines=31> */
.L_x_5093:
[----:B------:R-:W-:Y:S01]  /*3b30*/  FSETP.GEU.FTZ.AND P0, PT, R17, -R15, PT ;  /* 0x8000000f1100720b */ /* 0x000fe20003f1e000 */
[----:B------:R-:W-:-:S12]  /*3b40*/  FADD.FTZ R7, R7, -1 ;  /* 0xbf80000007077421 */ /* 0x000fd80000010000 */
[----:B------:R-:W-:-:S07]  /*3b50*/  @!P0 FADD.FTZ R7, R7, -1 ;  /* 0xbf80000007078421 */ /* 0x000fce0000010000 */
.L_x_5092:
[----:B------:R-:W-:Y:S05]  /*3b60*/  BSYNC B2 ;  /* 0x0000000000027941 */ /* 0x000fea0003800000 */
.L_x_5091:
[----:B------:R-:W-:Y:S01]  /*3b70*/  FFMA.FTZ R16, -R15, R7, R16 ;  /* 0x000000070f107223 */ /* 0x000fe20000010110 */
[----:B------:R-:W-:Y:S06]  /*3b80*/  BRA `(.L_x_5089) ;  /* 0x0000000000887947 */ /* 0x000fec0003800000 */
.L_x_5090:
        /* <DEDUP_REMOVED lines=10> */
[----:B------:R-:W-:Y:S02]  /*3c30*/  FSEL R11, R11, +QNAN , !P0 ;  /* 0x7fffffff0b0b7808 */ /* 0x000fe40004000000 */
[----:B------:R-:W-:-:S05]  /*3c40*/  MOV R18, R16 ;  /* 0x0000001000127202 */ /* 0x000fca0000000f00 */
[----:B------:R-:W-:Y:S05]  /*3c50*/  @!P1 BRA `(.L_x_5095) ;  /* 0x0000000000489947 */ /* 0x000fea0003800000 */
[----:B------:R-:W-:Y:S01]  /*3c60*/  LOP3.LUT R15, R15, 0x7fffff, RZ, 0xc0, !PT ;  /* 0x007fffff0f0f7812 */ /* 0x000fe200078ec0ff */
[----:B------:R-:W-:Y:S01]  /*3c70*/  IMAD.MOV.U32 R18, RZ, RZ, R16 ;  /* 0x000000ffff127224 */ /* 0x000fe200078e0010 */
[----:B------:R-:W-:Y:S02]  /*3c80*/  MOV R16, R17 ;  /* 0x0000001100107202 */ /* 0x000fe40000000f00 */
[----:B------:R-:W-:-:S04]  /*3c90*/  LOP3.LUT R15, R15, 0x3f800000, RZ, 0xfc, !PT ;  /* 0x3f8000000f0f7812 */ /* 0x000fc800078efcff */
[----:B------:R0:W1:Y:S03]  /*3ca0*/  MUFU.RCP R7, R15 ;  /* 0x0000000f00077308 */ /* 0x0000660000001000 */
.L_x_5096:
        /* <DEDUP_REMOVED lines=13> */
.L_x_5095:
[----:B------:R-:W-:Y:S05]  /*3d80*/  BSYNC B2 ;  /* 0x0000000000027941 */ /* 0x000fea0003800000 */
.L_x_5094:
[----:B------:R-:W-:-:S04]  /*3d90*/  FMUL.FTZ R18, R18, 1.1920928955078125e-07 ;  /* 0x3400000012127820 */ /* 0x000fc80000410000 */
[----:B------:R-:W-:-:S07]  /*3da0*/  FMUL.FTZ R16, R11, R18 ;  /* 0x000000120b107220 */ /* 0x000fce0000410000 */
.L_x_5089:
[----:B------:R-:W-:Y:S05]  /*3db0*/  BSYNC B0 ;  /* 0x0000000000007941 */ /* 0x000fea0003800000 */
.L_x_5088:
[C---:B------:R-:W-:Y:S02]  /*3dc0*/  FSETP.GTU.FTZ.AND P0, PT, |R16|.reuse, +INF , PT ;  /* 0x7f8000001000780b */ /* 0x040fe40003f1c200 */
[----:B------:R-:W-:-:S04]  /*3dd0*/  LOP3.LUT R21, R16, 0x80000000, R21, 0xb8, !PT ;  /* 0x8000000010157812 */ /* 0x000fc800078eb815 */
[----:B------:R-:W-:-:S04]  /*3de0*/  FSEL R7, R16, R21, P0 ;  /* 0x0000001510077208 */ /* 0x000fc80000000000 */
[----:B------:R-:W-:-:S07]  /*3df0*/  F2FP.F16.F32.PACK_AB R7, RZ, R7 ;  /* 0x00000007ff07723e */ /* 0x000fce00000000ff */
.L_x_5087:
[----:B------:R-:W-:Y:S05]  /*3e00*/  BSYNC B1 ;  /* 0x0000000000017941 */ /* 0x000fea0003800000 */
.L_x_5086:
[----:B------:R-:W-:Y:S01]  /*3e10*/  VIADD R16, R6, 0x200 ;  /* 0x0000020006107836 */ /* 0x000fe20000000000 */
        /* <DEDUP_REMOVED lines=32> */
.L_x_5104:
[----:B------:R-:W-:Y:S01]  /*4020*/  FSETP.GEU.FTZ.AND P0, PT, R18, -R17, PT ;  /* 0x800000111200720b */ /* 0x000fe20003f1e000 */
[----:B------:R-:W-:-:S12]  /*4030*/  FADD.FTZ R11, R11, -1 ;  /* 0xbf8000000b0b7421 */ /* 0x000fd80000010000 */
[----:B------:R-:W-:-:S07]  /*4040*/  @!P0 FADD.FTZ R11, R11, -1 ;  /* 0xbf8000000b0b8421 */ /* 0x000fce0000010000 */
.L_x_5103:
[----:B------:R-:W-:Y:S05]  /*4050*/  BSYNC B2 ;  /* 0x0000000000027941 */ /* 0x000fea0003800000 */
.L_x_5102:
[----:B------:R-:W-:Y:S01]  /*4060*/  FFMA.FTZ R0, -R17, R11, R0 ;  /* 0x0000000b11007223 */ /* 0x000fe20000010100 */
[----:B------:R-:W-:Y:S06]  /*4070*/  BRA `(.L_x_5100) ;  /* 0x0000000000887947 */ /* 0x000fec0003800000 */
.L_x_5101:
        /* <DEDUP_REMOVED lines=14> */
[----:B------:R-:W-:Y:S01]  /*4160*/  IMAD.MOV.U32 R18, RZ, RZ, R16 ;  /* 0x000000ffff127224 */ /* 0x000fe200078e0010 */
[----:B------:R-:W-:Y:S02]  /*4170*/  MOV R16, R17 ;  /* 0x0000001100107202 */ /* 0x000fe40000000f00 */
[----:B------:R-:W-:-:S04]  /*4180*/  LOP3.LUT R15, R15, 0x3f800000, RZ, 0xfc, !PT ;  /* 0x3f8000000f0f7812 */ /* 0x000fc800078efcff */
[----:B------:R0:W1:Y:S03]  /*4190*/  MUFU.RCP R0, R15 ;  /* 0x0000000f00007308 */ /* 0x0000660000001000 */
.L_x_5107:
        /* <DEDUP_REMOVED lines=13> */
.L_x_5106:
[----:B------:R-:W-:Y:S05]  /*4270*/  BSYNC B2 ;  /* 0x0000000000027941 */ /* 0x000fea0003800000 */
.L_x_5105:
[----:B------:R-:W-:-:S04]  /*4280*/  FMUL.FTZ R18, R18, 1.1920928955078125e-07 ;  /* 0x3400000012127820 */ /* 0x000fc80000410000 */
[----:B------:R-:W-:-:S07]  /*4290*/  FMUL.FTZ R0, R11, R18 ;  /* 0x000000120b007220 */ /* 0x000fce0000410000 */
.L_x_5100:
[----:B------:R-:W-:Y:S05]  /*42a0*/  BSYNC B0 ;  /* 0x0000000000007941 */ /* 0x000fea0003800000 */
.L_x_5099:
[C---:B------:R-:W-:Y:S02]  /*42b0*/  FSETP.GTU.FTZ.AND P0, PT, |R0|.reuse, +INF , PT ;  /* 0x7f8000000000780b */ /* 0x040fe40003f1c200 */
[----:B------:R-:W-:-:S04]  /*42c0*/  LOP3.LUT R25, R0, 0x80000000, R25, 0xb8, !PT ;  /* 0x8000000000197812 */ /* 0x000fc800078eb819 */
[----:B------:R-:W-:-:S04]  /*42d0*/  FSEL R11, R0, R25, P0 ;  /* 0x00000019000b7208 */ /* 0x000fc80000000000 */
[----:B------:R-:W-:-:S07]  /*42e0*/  F2FP.F16.F32.PACK_AB R11, RZ, R11 ;  /* 0x0000000bff0b723e */ /* 0x000fce00000000ff */
.L_x_5098:
[----:B------:R-:W-:Y:S05]  /*42f0*/  BSYNC B1 ;  /* 0x0000000000017941 */ /* 0x000fea0003800000 */
.L_x_5097:
        /* <DEDUP_REMOVED lines=33> */
.L_x_5115:
[----:B------:R-:W-:Y:S01]  /*4510*/  FSETP.GEU.FTZ.AND P0, PT, R15, -R19, PT ;  /* 0x800000130f00720b */ /* 0x000fe20003f1e000 */
[----:B------:R-:W-:-:S12]  /*4520*/  FADD.FTZ R17, R17, -1 ;  /* 0xbf80000011117421 */ /* 0x000fd80000010000 */
[----:B------:R-:W-:-:S07]  /*4530*/  @!P0 FADD.FTZ R17, R17, -1 ;  /* 0xbf80000011118421 */ /* 0x000fce0000010000 */
.L_x_5114:
[----:B------:R-:W-:Y:S05]  /*4540*/  BSYNC B2 ;  /* 0x0000000000027941 */ /* 0x000fea0003800000 */
.L_x_5113:
[----:B------:R-:W-:Y:S01]  /*4550*/  FFMA.FTZ R2, -R19, R17, R2 ;  /* 0x0000001113027223 */ /* 0x000fe20000010102 */
[----:B------:R-:W-:Y:S06]  /*4560*/  BRA `(.L_x_5111) ;  /* 0x00000000007c7947 */ /* 0x000fec0003800000 */
.L_x_5112:
[C---:B------:R-:W-:Y:S01]  /*4570*/  IADD3 R0, R19.reuse, -0xb800000, RZ ;  /* 0xf480000013007810 */ /* 0x040fe20007ffe0ff */
[----:B------:R-:W-:Y:S01]  /*4580*/  BSSY B2, `(.L_x_5116) ;  /* 0x000001b000027945 */ /* 0x000fe20003800000 */
[----:B------:R-:W-:Y:S02]  /*4590*/  FSETP.GT.FTZ.AND P0, PT, |R16|, RZ, PT ;  /* 0x000000ff1000720b */ /* 0x000fe40003f14200 */
        /* <DEDUP_REMOVED lines=12> */
.L_x_5118:
        /* <DEDUP_REMOVED lines=13> */
.L_x_5117:
[----:B------:R-:W-:Y:S05]  /*4730*/  BSYNC B2 ;  /* 0x0000000000027941 */ /* 0x000fea0003800000 */
.L_x_5116:
[----:B0-----:R-:W-:-:S04]  /*4740*/  FMUL.FTZ R15, R16, 1.1920928955078125e-07 ;  /* 0x34000000100f7820 */ /* 0x001fc80000410000 */
[----:B------:R-:W-:-:S07]  /*4750*/  FMUL.FTZ R2, R2, R15 ;  /* 0x0000000f02027220 */ /* 0x000fce0000410000 */
.L_x_5111:
[----:B------:R-:W-:Y:S05]  /*4760*/  BSYNC B0 ;  /* 0x0000000000007941 */ /* 0x000fea0003800000 */
.L_x_5110:
[C---:B------:R-:W-:Y:S02]  /*4770*/  FSETP.GTU.FTZ.AND P0, PT, |R2|.reuse, +INF , PT ;  /* 0x7f8000000200780b */ /* 0x040fe40003f1c200 */
[----:B------:R-:W-:-:S04]  /*4780*/  LOP3.LUT R3, R2, 0x80000000, R3, 0xb8, !PT ;  /* 0x8000000002037812 */ /* 0x000fc800078eb803 */
[----:B------:R-:W-:-:S04]  /*4790*/  FSEL R2, R2, R3, P0 ;  /* 0x0000000302027208 */ /* 0x000fc80000000000 */
[----:B------:R-:W-:-:S07]  /*47a0*/  F2FP.F16.F32.PACK_AB R2, RZ, R2 ;  /* 0x00000002ff02723e */ /* 0x000fce00000000ff */
.L_x_5109:
[----:B------:R-:W-:Y:S05]  /*47b0*/  BSYNC B1 ;  /* 0x0000000000017941 */ /* 0x000fea0003800000 */
.L_x_5108:
        /* <DEDUP_REMOVED lines=33> */
.L_x_5126:
[----:B------:R-:W-:Y:S01]  /*49d0*/  FSETP.GEU.FTZ.AND P0, PT, R16, -R18, PT ;  /* 0x800000121000720b */ /* 0x000fe20003f1e000 */
[----:B------:R-:W-:-:S12]  /*49e0*/  FADD.FTZ R0, R0, -1 ;  /* 0xbf80000000007421 */ /* 0x000fd80000010000 */
[----:B------:R-:W-:-:S07]  /*49f0*/  @!P0 FADD.FTZ R0, R0, -1 ;  /* 0xbf80000000008421 */ /* 0x000fce0000010000 */
.L_x_5125:
[----:B------:R-:W-:Y:S05]  /*4a00*/  BSYNC B2 ;  /* 0x0000000000027941 */ /* 0x000fea0003800000 */
.L_x_5124:
[----:B------:R-:W-:Y:S01]  /*4a10*/  FFMA.FTZ R3, -R18, R0, R3 ;  /* 0x0000000012037223 */ /* 0x000fe20000010103 */
[----:B------:R-:W-:Y:S06]  /*4a20*/  BRA `(.L_x_5122) ;  /* 0x00000000007c7947 */ /* 0x000fec0003800000 */
.L_x_5123:
        /* <DEDUP_REMOVED lines=15> */
.L_x_5129:
        /* <DEDUP_REMOVED lines=13> */
.L_x_5128:
[----:B------:R-:W-:Y:S05]  /*4bf0*/  BSYNC B2 ;  /* 0x0000000000027941 */ /* 0x000fea0003800000 */
.L_x_5127:
[----:B------:R-:W-:-:S04]  /*4c00*/  FMUL.FTZ R16, R16, 1.1920928955078125e-07 ;  /* 0x3400000010107820 */ /* 0x000fc80000410000 */
[----:B------:R-:W-:-:S07]  /*4c10*/  FMUL.FTZ R3, R3, R16 ;  /* 0x0000001003037220 */ /* 0x000fce0000410000 */
.L_x_5122:
[----:B------:R-:W-:Y:S05]  /*4c20*/  BSYNC B0 ;  /* 0x0000000000007941 */ /* 0x000fea0003800000 */
.L_x_5121:
[C---:B------:R-:W-:Y:S02]  /*4c30*/  FSETP.GTU.FTZ.AND P0, PT, |R3|.reuse, +INF , PT ;  /* 0x7f8000000300780b */ /* 0x040fe40003f1c200 */
[----:B------:R-:W-:-:S04]  /*4c40*/  LOP3.LUT R26, R3, 0x80000000, R26, 0xb8, !PT ;  /* 0x80000000031a7812 */ /* 0x000fc800078eb81a */
[----:B------:R-:W-:-:S04]  /*4c50*/  FSEL R3, R3, R26, P0 ;  /* 0x0000001a03037208 */ /* 0x000fc80000000000 */
[----:B------:R-:W-:-:S07]  /*4c60*/  F2FP.F16.F32.PACK_AB R3, RZ, R3 ;  /* 0x00000003ff03723e */ /* 0x000fce00000000ff */
.L_x_5120:
[----:B------:R-:W-:Y:S05]  /*4c70*/  BSYNC B1 ;  /* 0x0000000000017941 */ /* 0x000fea0003800000 */
.L_x_5119:
        /* <DEDUP_REMOVED lines=33> */
.L_x_5137:
[----:B------:R-:W-:Y:S01]  /*4e90*/  FSETP.GEU.FTZ.AND P0, PT, R15, -R19, PT ;  /* 0x800000130f00720b */ /* 0x000fe20003f1e000 */
[----:B------:R-:W-:-:S12]  /*4ea0*/  FADD.FTZ R17, R17, -1 ;  /* 0xbf80000011117421 */ /* 0x000fd80000010000 */
[----:B------:R-:W-:-:S07]  /*4eb0*/  @!P0 FADD.FTZ R17, R17, -1 ;  /* 0xbf80000011118421 */ /* 0x000fce0000010000 */
.L_x_5136:
[----:B------:R-:W-:Y:S05]  /*4ec0*/  BSYNC B2 ;  /* 0x0000000000027941 */ /* 0x000fea0003800000 */
.L_x_5135:
[----:B------:R-:W-:Y:S01]  /*4ed0*/  FFMA.FTZ R12, -R19, R17, R12 ;  /* 0x00000011130c7223 */ /* 0x000fe2000001010c */
[----:B------:R-:W-:Y:S06]  /*4ee0*/  BRA `(.L_x_5133) ;  /* 0x00000000007c7947 */ /* 0x000fec0003800000 */
.L_x_5134:
[C---:B------:R-:W-:Y:S01]  /*4ef0*/  IADD3 R0, R17.reuse, -0xb800000, RZ ;  /* 0xf480000011007810 */ /* 0x040fe20007ffe0ff */
[----:B------:R-:W-:Y:S01]  /*4f00*/  BSSY B2, `(.L_x_5138) ;  /* 0x000001b000027945 */ /* 0x000fe20003800000 */
[----:B------:R-:W-:Y:S02]  /*4f10*/  FSETP.GT.FTZ.AND P0, PT, |R16|, RZ, PT ;  /* 0x000000ff1000720b */ /* 0x000fe40003f14200 */
        /* <DEDUP_REMOVED lines=12> */
.L_x_5140:
        /* <DEDUP_REMOVED lines=13> */
.L_x_5139:
[----:B------:R-:W-:Y:S05]  /*50b0*/  BSYNC B2 ;  /* 0x0000000000027941 */ /* 0x000fea0003800000 */
.L_x_5138:
[----:B------:R-:W-:-:S04]  /*50c0*/  FMUL.FTZ R15, R15, 1.1920928955078125e-07 ;  /* 0x340000000f0f7820 */ /* 0x000fc80000410000 */
[----:B------:R-:W-:-:S07]  /*50d0*/  FMUL.FTZ R12, R12, R15 ;  /* 0x0000000f0c0c7220 */ /* 0x000fce0000410000 */
.L_x_5133:
[----:B------:R-:W-:Y:S05]  /*50e0*/  BSYNC B0 ;  /* 0x0000000000007941 */ /* 0x000fea0003800000 */
.L_x_5132:
[C---:B------:R-:W-:Y:S02]  /*50f0*/  FSETP.GTU.FTZ.AND P0, PT, |R12|.reuse, +INF , PT ;  /* 0x7f8000000c00780b */ /* 0x040fe40003f1c200 */
[----:B------:R-:W-:-:S04]  /*5100*/  LOP3.LUT R13, R12, 0x80000000, R13, 0xb8, !PT ;  /* 0x800000000c0d7812 */ /* 0x000fc800078eb80d */
[----:B------:R-:W-:-:S04]  /*5110*/  FSEL R0, R12, R13, P0 ;  /* 0x0000000d0c007208 */ /* 0x000fc80000000000 */
[----:B------:R-:W-:-:S07]  /*5120*/  F2FP.F16.F32.PACK_AB R0, RZ, R0 ;  /* 0x00000000ff00723e */ /* 0x000fce00000000ff */
.L_x_5131:
[----:B------:R-:W-:Y:S05]  /*5130*/  BSYNC B1 ;  /* 0x0000000000017941 */ /* 0x000fea0003800000 */
.L_x_5130:
[----:B------:R-:W-:Y:S01]  /*5140*/  ISETP.GE.AND P0, PT, R6, R5, PT ;  /* 0x000000050600720c */ /* 0x000fe20003f06270 */
[----:B------:R-:W-:Y:S04]  /*5150*/  BSSY B0, `(.L_x_5141) ;  /* 0x0000034000007945 */ /* 0x000fe80003800000 */
[----:B------:R-:W-:Y:S08]  /*5160*/  BSSY B1, `(.L_x_5142) ;  /* 0x000002c000017945 */ /* 0x000ff00003800000 */
[----:B------:R-:W-:Y:S05]  /*5170*/  @P0 BRA `(.L_x_5143) ;  /* 0x0000000000340947 */ /* 0x000fea0003800000 */
[----:B------:R-:W1:Y:S01]  /*5180*/  LDC.64 R12, c[0x0][0x218] ;  /* 0x00008600ff0c7b82 */ /* 0x000e620000000a00 */
[----:B0-----:R-:W-:Y:S01]  /*5190*/  IADD3 R15, R4, R6, RZ ;  /* 0x00000006040f7210 */ /* 0x001fe20007ffe0ff */
[----:B------:R-:W-:-:S05]  /*51a0*/  IMAD.MOV.U32 R6, RZ, RZ, R8 ;  /* 0x000000ffff067224 */ /* 0x000fca00078e0008 */
[----:B------:R-:W-:Y:S01]  /*51b0*/  ISETP.GE.AND P0, PT, R6, R5, PT ;  /* 0x000000050600720c */ /* 0x000fe20003f06270 */
[----:B-1----:R-:W-:-:S05]  /*51c0*/  IMAD.WIDE.U32 R12, R15, 0x2, R12 ;  /* 0x000000020f0c7825 */ /* 0x002fca00078e000c */
[----:B------:R0:W-:Y:S07]  /*51d0*/  STG.E.U16 desc[UR4][R12.64], R14 ;  /* 0x0000000e0c007986 */ /* 0x0001ee000c101504 */
[----:B------:R-:W-:Y:S05]  /*51e0*/  @P0 BRA `(.L_x_5144) ;  /* 0x0000000000340947 */ /* 0x000fea0003800000 */
[----:B0-----:R-:W0:Y:S01]  /*51f0*/  LDC.64 R12, c[0x0][0x218] ;  /* 0x00008600ff0c7b82 */ /* 0x001e220000000a00 */
[----:B------:R-:W-:Y:S01]  /*5200*/  IADD3 R15, R4, R6, RZ ;  /* 0x00000006040f7210 */ /* 0x000fe20007ffe0ff */
[----:B------:R-:W-:Y:S01]  /*5210*/  VIADD R6, R6, 0x80 ;  /* 0x0000008006067836 */ /* 0x000fe20000000000 */
[----:B------:R-:W-:-:S03]  /*5220*/  PRMT R14, R9, 0x7610, R14 ;  /* 0x00007610090e7816 */ /* 0x000fc6000000000e */
[----:B0-----:R-:W-:-:S05]  /*5230*/  IMAD.WIDE.U32 R8, R15, 0x2, R12 ;  /* 0x000000020f087825 */ /* 0x001fca00078e000c */
[----:B------:R1:W-:Y:S02]  /*5240*/  STG.E.U16 desc[UR4][R8.64], R14 ;  /* 0x0000000e08007986 */ /* 0x0003e4000c101504 */
.L_x_5143:
[----:B------:R-:W-:-:S13]  /*5250*/  ISETP.GE.AND P0, PT, R6, R5, PT ;  /* 0x000000050600720c */ /* 0x000fda0003f06270 */
[----:B------:R-:W-:Y:S05]  /*5260*/  @P0 BRA `(.L_x_5145) ;  /* 0x0000000000300947 */ /* 0x000fea0003800000 */
[----:B-1----:R-:W1:Y:S01]  /*5270*/  LDC.64 R8, c[0x0][0x218] ;  /* 0x00008600ff087b82 */ /* 0x002e620000000a00 */
[----:B------:R-:W-:Y:S01]  /*5280*/  IADD3 R13, R4, R6, RZ ;  /* 0x00000006040d7210 */ /* 0x000fe20007ffe0ff */
[----:B------:R-:W-:-:S04]  /*5290*/  VIADD R6, R6, 0x80 ;  /* 0x0000008006067836 */ /* 0x000fc80000000000 */
[----:B-1----:R-:W-:-:S05]  /*52a0*/  IMAD.WIDE.U32 R8, R13, 0x2, R8 ;  /* 0x000000020d087825 */ /* 0x002fca00078e0008 */
[----:B------:R1:W-:Y:S02]  /*52b0*/  STG.E.U16 desc[UR4][R8.64], R10 ;  /* 0x0000000a08007986 */ /* 0x0003e4000c101504 */
.L_x_5144:
[----:B------:R-:W-:-:S13]  /*52c0*/  ISETP.GE.AND P0, PT, R6, R5, PT ;  /* 0x000000050600720c */ /* 0x000fda0003f06270 */
[----:B------:R-:W-:Y:S05]  /*52d0*/  @P0 BRA `(.L_x_5146) ;  /* 0x0000000000300947 */ /* 0x000fea0003800000 */
[----:B-1----:R-:W1:Y:S01]  /*52e0*/  LDC.64 R8, c[0x0][0x218] ;  /* 0x00008600ff087b82 */ /* 0x002e620000000a00 */
[----:B0-----:R-:W-:Y:S01]  /*52f0*/  IADD3 R13, R4, R6, RZ ;  /* 0x00000006040d7210 */ /* 0x001fe20007ffe0ff */
[----:B------:R-:W-:-:S04]  /*5300*/  VIADD R6, R6, 0x80 ;  /* 0x0000008006067836 */ /* 0x000fc80000000000 */
[----:B-1----:R-:W-:-:S05]  /*5310*/  IMAD.WIDE.U32 R8, R13, 0x2, R8 ;  /* 0x000000020d087825 */ /* 0x002fca00078e0008 */
[----:B------:R2:W-:Y:S02]  /*5320*/  STG.E.U16 desc[UR4][R8.64], R7 ;  /* 0x0000000708007986 */ /* 0x0005e4000c101504 */
.L_x_5145:
[----:B------:R-:W-:-:S13]  /*5330*/  ISETP.GE.AND P0, PT, R6, R5, PT ;  /* 0x000000050600720c */ /* 0x000fda0003f06270 */
[----:B------:R-:W-:Y:S05]  /*5340*/  @P0 BRA `(.L_x_5147) ;  /* 0x0000000000340947 */ /* 0x000fea0003800000 */
[----:B-12---:R-:W1:Y:S01]  /*5350*/  LDC.64 R8, c[0x0][0x218] ;  /* 0x00008600ff087b82 */ /* 0x006e620000000a00 */
[----:B------:R-:W-:Y:S01]  /*5360*/  IADD3 R7, R4, R6, RZ ;  /* 0x0000000604077210 */ /* 0x000fe20007ffe0ff */
[----:B------:R-:W-:-:S04]  /*5370*/  VIADD R6, R6, 0x80 ;  /* 0x0000008006067836 */ /* 0x000fc80000000000 */
[----:B-1----:R-:W-:-:S05]  /*5380*/  IMAD.WIDE.U32 R8, R7, 0x2, R8 ;  /* 0x0000000207087825 */ /* 0x002fca00078e0008 */
[----:B------:R2:W-:Y:S02]  /*5390*/  STG.E.U16 desc[UR4][R8.64], R11 ;  /* 0x0000000b08007986 */ /* 0x0005e4000c101504 */
.L_x_5146:
        /* <DEDUP_REMOVED lines=8> */
.L_x_5147:
[----:B------:R-:W-:Y:S05]  /*5420*/  BSYNC B1 ;  /* 0x0000000000017941 */ /* 0x000fea0003800000 */
.L_x_5142:
[----:B------:R-:W-:-:S13]  /*5430*/  ISETP.GE.AND P0, PT, R6, R5, PT ;  /* 0x000000050600720c */ /* 0x000fda0003f06270 */
[----:B-123--:R-:W1:Y:S01]  /*5440*/  @!P0 LDC.64 R8, c[0x0][0x218] ;  /* 0x00008600ff088b82 */ /* 0x00ee620000000a00 */
[----:B------:R-:W-:Y:S01]  /*5450*/  @!P0 IADD3 R7, R4, R6, RZ ;  /* 0x0000000604078210 */ /* 0x000fe20007ffe0ff */
[----:B------:R-:W-:-:S04]  /*5460*/  @!P0 VIADD R6, R6, 0x80 ;  /* 0x0000008006068836 */ /* 0x000fc80000000000 */
[----:B-1----:R-:W-:-:S05]  /*5470*/  @!P0 IMAD.WIDE.U32 R8, R7, 0x2, R8 ;  /* 0x0000000207088825 */ /* 0x002fca00078e0008 */
[----:B------:R3:W-:Y:S02]  /*5480*/  @!P0 STG.E.U16 desc[UR4][R8.64], R3 ;  /* 0x0000000308008986 */ /* 0x0007e4000c101504 */
.L_x_5148:
[----:B------:R-:W-:Y:S05]  /*5490*/  BSYNC B0 ;  /* 0x0000000000007941 */ /* 0x000fea0003800000 */
.L_x_5141:
        /* <DEDUP_REMOVED lines=8> */
.L_x_5149:
        /* <DEDUP_REMOVED lines=14> */
.L_x_57322:


//--------------------- .text._ZN2at6native29vectorized_elementwise_kernelILi4ENS0_13BinaryFunctorIN3c104HalfES4_S4_ZZZNS0_16fmod_kernel_cudaERNS_18TensorIteratorBaseEENKUlvE0_clEvENKUlvE1_clEvEUlS4_S4_E_EESt5arrayIPcLm3EEEEviT0_T1_ --------------------------
	.section	.text._ZN2at6native29vectorized_elementwise_kernelILi4ENS0_13BinaryFunctorIN3c104HalfES4_S4_ZZZNS0_16fmod_kernel_cudaERNS_18TensorIteratorBaseEENKUlvE0_clEvENKUlvE1_clEvEUlS4_S4_E_EESt5arrayIPcLm3EEEEviT0_T1_,"ax",@progbits
	.align	128
        .global         _ZN2at6native29vectorized_elementwise_kernelILi4ENS0_13BinaryFunctorIN3c104HalfES4_S4_ZZZNS0_16fmod_kernel_cudaERNS_18TensorIteratorBaseEENKUlvE0_clEvENKUlvE1_clEvEUlS4_S4_E_EESt5arrayIPcLm3EEEEviT0_T1_
        .type           _ZN2at6native29vectorized_elementwise_kernelILi4ENS0_13BinaryFunctorIN3c104HalfES4_S4_ZZZNS0_16fmod_kernel_cudaERNS_18TensorIteratorBaseEENKUlvE0_clEvENKUlvE1_clEvEUlS4_S4_E_EESt5arrayIPcLm3EEEEviT0_T1_,@function
        .size           _ZN2at6native29vectorized_elementwise_kernelILi4ENS0_13BinaryFunctorIN3c104HalfES4_S4_ZZZNS0_16fmod_kernel_cudaERNS_18TensorIteratorBaseEENKUlvE0_clEvENKUlvE1_clEvEUlS4_S4_E_EESt5arrayIPcLm3EEEEviT0_T1_,(.L_x_57323 - _ZN2at6native29vectorized_elementwise_kernelILi4ENS0_13BinaryFunctorIN3c104HalfES4_S4_ZZZNS0_16fmod_kernel_cudaERNS_18TensorIteratorBaseEENKUlvE0_clEvENKUlvE1_clEvEUlS4_S4_E_EESt5arrayIPcLm3EEEEviT0_T1_)
        .other          _ZN2at6native29vectorized_elementwise_kernelILi4ENS0_13BinaryFunctorIN3c104HalfES4_S4_ZZZNS0_16fmod_kernel_cudaERNS_18TensorIteratorBaseEENKUlvE0_clEvENKUlvE1_clEvEUlS4_S4_E_EESt5arrayIPcLm3EEEEviT0_T1_,@"STO_CUDA_ENTRY STV_DEFAULT"
_ZN2at6native29vectorized_elementwise_kernelILi4ENS0_13BinaryFunctorIN3c104HalfES4_S4_ZZZNS0_16fmod_kernel_cudaERNS_18TensorIteratorBaseEENKUlvE0_clEvENKUlvE1_clEvEUlS4_S4_E_EESt5arrayIPcLm3EEEEviT0_T1_:
.text._ZN2at6native29vectorized_elementwise_kernelILi4ENS0_13BinaryFunctorIN3c104HalfES4_S4_ZZZNS0_16fmod_kernel_cudaERNS_18TensorIteratorBaseEENKUlvE0_clEvENKUlvE1_clEvEUlS4_S4_E_EESt5arrayIPcLm3EEEEviT0_T1_:
        /* <DEDUP_REMOVED lines=48> */
.L_x_5156:
[----:B------:R-:W-:Y:S01]  /*0300*/  FSETP.GEU.FTZ.AND P0, PT, R16, -R0, PT ;  /* 0x800000001000720b */ /* 0x000fe20003f1e000 */
[----:B------:R-:W-:-:S12]  /*0310*/  FADD.FTZ R14, R14, -1 ;  /* 0xbf8000000e0e7421 */ /* 0x000fd80000010000 */
[----:B------:R-:W-:-:S07]  /*0320*/  @!P0 FADD.FTZ R14, R14, -1 ;  /* 0xbf8000000e0e8421 */ /* 0x000fce0000010000 */
.L_x_5155:
[----:B------:R-:W-:Y:S05]  /*0330*/  BSYNC B1 ;  /* 0x0000000000017941 */ /* 0x000fea0003800000 */
.L_x_5154:
[----:B------:R-:W-:Y:S01]  /*0340*/  FFMA.FTZ R13, -R0, R14, R13 ;  /* 0x0000000e000d7223 */ /* 0x000fe2000001010d */
[----:B------:R-:W-:Y:S06]  /*0350*/  BRA `(.L_x_5152) ;  /* 0x00000000007c7947 */ /* 0x000fec0003800000 */
.L_x_5153:
        /* <DEDUP_REMOVED lines=15> */
.L_x_5159:
        /* <DEDUP_REMOVED lines=13> */
.L_x_5158:
[----:B------:R-:W-:Y:S05]  /*0520*/  BSYNC B1 ;  /* 0x0000000000017941 */ /* 0x000fea0003800000 */
.L_x_5157:
[----:B------:R-:W-:-:S04]  /*0530*/  FMUL.FTZ R14, R14, 1.1920928955078125e-07 ;  /* 0x340000000e0e7820 */ /* 0x000fc80000410000 */
[----:B------:R-:W-:-:S07]  /*0540*/  FMUL.FTZ R13, R13, R14 ;  /* 0x0000000e0d0d7220 */ /* 0x000fce0000410000 */
.L_x_5152:
[----:B------:R-:W-:Y:S05]  /*0550*/  BSYNC B0 ;  /* 0x0000000000007941 */ /* 0x000fea0003800000 */
.L_x_5151:
[----:B------:R-:W-:Y:S01]  /*0560*/  HADD2.F32 R10, -RZ, R10.H1_H1 ;  /* 0x3000000aff0a7230 */ /* 0x000fe20000004100 */
[C---:B------:R-:W-:Y:S01]  /*0570*/  FSETP.GTU.FTZ.AND P0, PT, |R13|.reuse, +INF , PT ;  /* 0x7f8000000d00780b */ /* 0x040fe20003f1c200 */
[----:B------:R-:W-:Y:S01]  /*0580*/  HADD2.F32 R15, -RZ, R8.H1_H1 ;  /* 0x30000008ff0f7230 */ /* 0x000fe20000004100 */
        /* <DEDUP_REMOVED lines=29> */
.L_x_5165:
[----:B------:R-:W-:Y:S01]  /*0760*/  FSETP.GEU.FTZ.AND P0, PT, R16, -R0, PT ;  /* 0x800000001000720b */ /* 0x000fe20003f1e000 */
[----:B------:R-:W-:-:S12]  /*0770*/  FADD.FTZ R12, R12, -1 ;  /* 0xbf8000000c0c7421 */ /* 0x000fd80000010000 */
[----:B------:R-:W-:-:S07]  /*0780*/  @!P0 FADD.FTZ R12, R12, -1 ;  /* 0xbf8000000c0c8421 */ /* 0x000fce0000010000 */
.L_x_5164:
[----:B------:R-:W-:Y:S05]  /*0790*/  BSYNC B1 ;  /* 0x0000000000017941 */ /* 0x000fea0003800000 */
.L_x_5163:
[----:B------:R-:W-:Y:S01]  /*07a0*/  FFMA.FTZ R13, -R0, R12, R13 ;  /* 0x0000000c000d7223 */ /* 0x000fe2000001010d */
[----:B------:R-:W-:Y:S06]  /*07b0*/  BRA `(.L_x_5161) ;  /* 0x00000000007c7947 */ /* 0x000fec0003800000 */
.L_x_5162:
        /* <DEDUP_REMOVED lines=15> */
.L_x_5168:
        /* <DEDUP_REMOVED lines=13> */
.L_x_5167:
[----:B------:R-:W-:Y:S05]  /*0980*/  BSYNC B1 ;  /* 0x0000000000017941 */ /* 0x000fea0003800000 */
.L_x_5166:
[----:B-1----:R-:W-:-:S04]  /*0990*/  FMUL.FTZ R13, R12, 1.1920928955078125e-07 ;  /* 0x340000000c0d7820 */ /* 0x002fc80000410000 */
[----:B------:R-:W-:-:S07]  /*09a0*/  FMUL.FTZ R13, R18, R13 ;  /* 0x0000000d120d7220 */ /* 0x000fce0000410000 */
.L_x_5161:
[----:B------:R-:W-:Y:S05]  /*09b0*/  BSYNC B0 ;  /* 0x0000000000007941 */ /* 0x000fea0003800000 */
.L_x_5160:
[----:B------:R-:W-:Y:S01]  /*09c0*/  HADD2.F32 R12, -RZ, R11.H0_H0 ;  /* 0x2000000bff0c7230 */ /* 0x000fe20000004100 */
        /* <DEDUP_REMOVED lines=31> */
.L_x_5174:
[----:B------:R-:W-:Y:S01]  /*0bc0*/  FSETP.GEU.FTZ.AND P0, PT, R16, -R0, PT ;  /* 0x800000001000720b */ /* 0x000fe20003f1e000 */
[----:B------:R-:W-:-:S12]  /*0bd0*/  FADD.FTZ R10, R10, -1 ;  /* 0xbf8000000a0a7421 */ /* 0x000fd80000010000 */
[----:B------:R-:W-:-:S07]  /*0be0*/  @!P0 FADD.FTZ R10, R10, -1 ;  /* 0xbf8000000a0a8421 */ /* 0x000fce0000010000 */
.L_x_5173:
[----:B------:R-:W-:Y:S05]  /*0bf0*/  BSYNC B1 ;  /* 0x0000000000017941 */ /* 0x000fea0003800000 */
.L_x_5172:
[----:B------:R-:W-:Y:S01]  /*0c00*/  FFMA.FTZ R15, -R0, R10, R15 ;  /* 0x0000000a000f7223 */ /* 0x000fe2000001010f */
[----:B------:R-:W-:Y:S06]  /*0c10*/  BRA `(.L_x_5170) ;  /* 0x00000000007c7947 */ /* 0x000fec0003800000 */
.L_x_5171:
        /* <DEDUP_REMOVED lines=13> */
[----:B------:R-:W-:-:S04]  /*0cf0*/  LOP3.LUT R15, R0, 0x3f800000, RZ, 0xfc, !PT ;  /* 0x3f800000000f7812 */ /* 0x000fc800078efcff */
[----:B------:R0:W1:Y:S03]  /*0d00*/  MUFU.RCP R0, R15 ;  /* 0x0000000f00007308 */ /* 0x0000660000001000 */
.L_x_5177:
        /* <DEDUP_REMOVED lines=13> */
.L_x_5176:
[----:B------:R-:W-:Y:S05]  /*0de0*/  BSYNC B1 ;  /* 0x0000000000017941 */ /* 0x000fea0003800000 */
.L_x_5175:
[----:B0-----:R-:W-:-:S04]  /*0df0*/  FMUL.FTZ R15, R14, 1.1920928955078125e-07 ;  /* 0x340000000e0f7820 */ /* 0x001fc80000410000 */
[----:B------:R-:W-:-:S07]  /*0e00*/  FMUL.FTZ R15, R10, R15 ;  /* 0x0000000f0a0f7220 */ /* 0x000fce0000410000 */
.L_x_5170:
[----:B------:R-:W-:Y:S05]  /*0e10*/  BSYNC B0 ;  /* 0x0000000000007941 */ /* 0x000fea0003800000 */
.L_x_5169:
        /* <DEDUP_REMOVED lines=32> */
.L_x_5183:
[----:B------:R-:W-:Y:S01]  /*1020*/  FSETP.GEU.FTZ.AND P0, PT, R17, -R10, PT ;  /* 0x8000000a1100720b */ /* 0x000fe20003f1e000 */
[----:B------:R-:W-:-:S12]  /*1030*/  FADD.FTZ R12, R12, -1 ;  /* 0xbf8000000c0c7421 */ /* 0x000fd80000010000 */
[----:B------:R-:W-:-:S07]  /*1040*/  @!P0 FADD.FTZ R12, R12, -1 ;  /* 0xbf8000000c0c8421 */ /* 0x000fce0000010000 */
.L_x_5182:
[----:B------:R-:W-:Y:S05]  /*1050*/  BSYNC B1 ;  /* 0x0000000000017941 */ /* 0x000fea0003800000 */
.L_x_5181:
[----:B------:R-:W-:Y:S01]  /*1060*/  FFMA.FTZ R15, -R10, R12, R15 ;  /* 0x0000000c0a0f7223 */ /* 0x000fe2000001010f */
[----:B------:R-:W-:Y:S06]  /*1070*/  BRA `(.L_x_5179) ;  /* 0x00000000007c7947 */ /* 0x000fec0003800000 */
.L_x_5180:
        /* <DEDUP_REMOVED lines=10> */
[----:B0-----:R-:W-:-:S09]  /*1120*/  FSEL R16, R15, +QNAN , !P0 ;  /* 0x7fffffff0f107808 */ /* 0x001fd20004000000 */
[----:B------:R-:W-:Y:S05]  /*1130*/  @!P1 BRA `(.L_x_5185) ;  /* 0x0000000000409947 */ /* 0x000fea0003800000 */
[----:B------:R-:W-:-:S04]  /*1140*/  LOP3.LUT R10, R10, 0x7fffff, RZ, 0xc0, !PT ;  /* 0x007fffff0a0a7812 */ /* 0x000fc800078ec0ff */
[----:B------:R-:W-:-:S04]  /*1150*/  LOP3.LUT R10, R10, 0x3f800000, RZ, 0xfc, !PT ;  /* 0x3f8000000a0a7812 */ /* 0x000fc800078efcff */
[----:B------:R0:W1:Y:S03]  /*1160*/  MUFU.RCP R0, R10 ;  /* 0x0000000a00007308 */ /* 0x0000660000001000 */
.L_x_5186:
        /* <DEDUP_REMOVED lines=13> */
.L_x_5185:
[----:B------:R-:W-:Y:S05]  /*1240*/  BSYNC B1 ;  /* 0x0000000000017941 */ /* 0x000fea0003800000 */
.L_x_5184:
[----:B------:R-:W-:-:S04]  /*1250*/  FMUL.FTZ R15, R12, 1.1920928955078125e-07 ;  /* 0x340000000c0f7820 */ /* 0x000fc80000410000 */
[----:B------:R-:W-:-:S07]  /*1260*/  FMUL.FTZ R15, R16, R15 ;  /* 0x0000000f100f7220 */ /* 0x000fce0000410000 */
.L_x_5179:
[----:B------:R-:W-:Y:S05]  /*1270*/  BSYNC B0 ;  /* 0x0000000000007941 */ /* 0x000fea0003800000 */
.L_x_5178:
[----:B-----5:R-:W-:Y:S01]  /*1280*/  HADD2.F32 R12, -RZ, R6.H0_H0 ;  /* 0x20000006ff0c7230 */ /* 0x020fe20000004100 */
[C---:B------:R-:W-:Y:S01]  /*1290*/  FSETP.GTU.FTZ.AND P0, PT, |R15|.reuse, +INF , PT ;  /* 0x7f8000000f00780b */ /* 0x040fe20003f1c200 */
[----:B------:R-:W-:Y:S01]  /*12a0*/  HADD2.F32 R17, -RZ, R2.H0_H0 ;  /* 0x20000002ff117230 */ /* 0x000fe20000004100 */
[C---:B0-----:R-:W-:Y:S01]  /*12b0*/  LOP3.LUT R10, R15.reuse, 0x80000000, R11, 0xb8, !PT ;  /* 0x800000000f0a7812 */ /* 0x041fe200078eb80b */
        /* <DEDUP_REMOVED lines=28> */
.L_x_5192:
[----:B------:R-:W-:Y:S01]  /*1480*/  FSETP.GEU.FTZ.AND P0, PT, R16, -R0, PT ;  /* 0x800000001000720b */ /* 0x000fe20003f1e000 */
[----:B------:R-:W-:-:S12]  /*1490*/  FADD.FTZ R14, R14, -1 ;  /* 0xbf8000000e0e7421 */ /* 0x000fd80000010000 */
[----:B------:R-:W-:-:S07]  /*14a0*/  @!P0 FADD.FTZ R14, R14, -1 ;  /* 0xbf8000000e0e8421 */ /* 0x000fce0000010000 */
.L_x_5191:
[----:B------:R-:W-:Y:S05]  /*14b0*/  BSYNC B1 ;  /* 0x0000000000017941 */ /* 0x000fea0003800000 */
.L_x_5190:
[----:B------:R-:W-:Y:S01]  /*14c0*/  FFMA.FTZ R11, -R0, R14, R11 ;  /* 0x0000000e000b7223 */ /* 0x000fe2000001010b */
[----:B------:R-:W-:Y:S06]  /*14d0*/  BRA `(.L_x_5188) ;  /* 0x00000000007c7947 */ /* 0x000fec0003800000 */
.L_x_5189:
        /* <DEDUP_REMOVED lines=15> */
.L_x_5195:
        /* <DEDUP_REMOVED lines=13> */
.L_x_5194:
[----:B------:R-:W-:Y:S05]  /*16a0*/  BSYNC B1 ;  /* 0x0000000000017941 */ /* 0x000fea0003800000 */
.L_x_5193:
[----:B------:R-:W-:-:S04]  /*16b0*/  FMUL.FTZ R14, R14, 1.1920928955078125e-07 ;  /* 0x340000000e0e7820 */ /* 0x000fc80000410000 */
[----:B------:R-:W-:-:S07]  /*16c0*/  FMUL.FTZ R11, R11, R14 ;  /* 0x0000000e0b0b7220 */ /* 0x000fce0000410000 */
.L_x_5188:
[----:B------:R-:W-:Y:S05]  /*16d0*/  BSYNC B0 ;  /* 0x0000000000007941 */ /* 0x000fea0003800000 */
.L_x_5187:
        /* <DEDUP_REMOVED lines=32> */
.L_x_5201:
[----:B------:R-:W-:Y:S01]  /*18e0*/  FSETP.GEU.FTZ.AND P0, PT, R16, -R0, PT ;  /* 0x800000001000720b */ /* 0x000fe20003f1e000 */
[----:B------:R-:W-:-:S12]  /*18f0*/  FADD.FTZ R12, R12, -1 ;  /* 0xbf8000000c0c7421 */ /* 0x000fd80000010000 */
[----:B------:R-:W-:-:S07]  /*1900*/  @!P0 FADD.FTZ R12, R12, -1 ;  /* 0xbf8000000c0c8421 */ /* 0x000fce0000010000 */
.L_x_5200:
[----:B------:R-:W-:Y:S05]  /*1910*/  BSYNC B1 ;  /* 0x0000000000017941 */ /* 0x000fea0003800000 */
.L_x_5199:
[----:B------:R-:W-:Y:S01]  /*1920*/  FFMA.FTZ R11, -R0, R12, R11 ;  /* 0x0000000c000b7223 */ /* 0x000fe2000001010b */
[----:B------:R-:W-:Y:S06]  /*1930*/  BRA `(.L_x_5197) ;  /* 0x00000000007c7947 */ /* 0x000fec0003800000 */
.L_x_5198:
        /* <DEDUP_REMOVED lines=15> */
.L_x_5204:
        /* <DEDUP_REMOVED lines=13> */
.L_x_5203:
[----:B------:R-:W-:Y:S05]  /*1b00*/  BSYNC B1 ;  /* 0x0000000000017941 */ /* 0x000fea0003800000 */
.L_x_5202:
[----:B-1----:R-:W-:-:S04]  /*1b10*/  FMUL.FTZ R11, R12, 1.1920928955078125e-07 ;  /* 0x340000000c0b7820 */ /* 0x002fc80000410000 */
[----:B------:R-:W-:-:S07]  /*1b20*/  FMUL.FTZ R11, R18, R11 ;  /* 0x0000000b120b7220 */ /* 0x000fce0000410000 */
.L_x_5197:
[----:B------:R-:W-:Y:S05]  /*1b30*/  BSYNC B0 ;  /* 0x0000000000007941 */ /* 0x000fea0003800000 */
.L_x_5196:
        /* <DEDUP_REMOVED lines=32> */
.L_x_5210:
[----:B------:R-:W-:Y:S01]  /*1d40*/  FSETP.GEU.FTZ.AND P0, PT, R16, -R0, PT ;  /* 0x800000001000720b */ /* 0x000fe20003f1e000 */
[----:B------:R-:W-:-:S12]  /*1d50*/  FADD.FTZ R6, R6, -1 ;  /* 0xbf80000006067421 */ /* 0x000fd80000010000 */
[----:B------:R-:W-:-:S07]  /*1d60*/  @!P0 FADD.FTZ R6, R6, -1 ;  /* 0xbf80000006068421 */ /* 0x000fce0000010000 */
.L_x_5209:
[----:B------:R-:W-:Y:S05]  /*1d70*/  BSYNC B1 ;  /* 0x0000000000017941 */ /* 0x000fea0003800000 */
.L_x_5208:
[----:B------:R-:W-:Y:S01]  /*1d80*/  FFMA.FTZ R15, -R0, R6, R15 ;  /* 0x00000006000f7223 */ /* 0x000fe2000001010f */
[----:B------:R-:W-:Y:S06]  /*1d90*/  BRA `(.L_x_5206) ;  /* 0x00000000007c7947 */ /* 0x000fec0003800000 */
.L_x_5207:
[----:B------:R-:W-:Y:S01]  /*1da0*/  VIADD R6, R0, 0xf4800000 ;  /* 0xf480000000067836 */ /* 0x000fe20000000000 */
[----:B------:R-:W-:Y:S01]  /*1db0*/  FSETP.GT.FTZ.AND P0, PT, |R17|, RZ, PT ;  /* 0x000000ff1100720b */ /* 0x000fe20003f14200 */
[----:B------:R-:W-:Y:S03]  /*1dc0*/  BSSY B1, `(.L_x_5211) ;  /* 0x000001a000017945 */ /* 0x000fe60003800000 */
[----:B------:R-:W-:Y:S02]  /*1dd0*/  LOP3.LUT R6, R6, 0xff800000, RZ, 0xc0, !PT ;  /* 0xff80000006067812 */ /* 0x000fe400078ec0ff */
[C---:B------:R-:W-:Y:S02]  /*1de0*/  ISETP.GT.U32.OR P0, PT, R15.reuse, 0x7f7fffff, !P0 ;  /* 0x7f7fffff0f00780c */ /* 0x040fe40004704470 */
[C---:B------:R-:W-:Y:S02]  /*1df0*/  IADD3 R14, R15.reuse, -R6, RZ ;  /* 0x800000060f0e7210 */ /* 0x040fe40007ffe0ff */
[----:B------:R-:W-:-:S02]  /*1e00*/  LOP3.LUT R6, R15, 0x7fffff, RZ, 0xc0, !PT ;  /* 0x007fffff0f067812 */ /* 0x000fc400078ec0ff */
[----:B0-----:R-:W-:Y:S02]  /*1e10*/  LOP3.LUT P1, R16, R14, 0xff800000, RZ, 0xc0, !PT ;  /* 0xff8000000e107812 */ /* 0x001fe4000782c0ff */
[----:B------:R-:W-:Y:S02]  /*1e20*/  LOP3.LUT R15, R0, 0xff800000, RZ, 0xc0, !PT ;  /* 0xff800000000f7812 */ /* 0x000fe400078ec0ff */
[----:B------:R-:W-:Y:S02]  /*1e30*/  LOP3.LUT R14, R6, 0x3f800000, RZ, 0xfc, !PT ;  /* 0x3f800000060e7812 */ /* 0x000fe400078efcff */
[----:B------:R-:W-:-:S07]  /*1e40*/  FSEL R6, R15, +QNAN , !P0 ;  /* 0x7fffffff0f067808 */ /* 0x000fce0004000000 */
[----:B------:R-:W-:Y:S05]  /*1e50*/  @!P1 BRA `(.L_x_5212) ;  /* 0x0000000000409947 */ /* 0x000fea0003800000 */
[----:B------:R-:W-:-:S04]  /*1e60*/  LOP3.LUT R0, R0, 0x7fffff, RZ, 0xc0, !PT ;  /* 0x007fffff00007812 */ /* 0x000fc800078ec0ff */
[----:B------:R-:W-:-:S04]  /*1e70*/  LOP3.LUT R15, R0, 0x3f800000, RZ, 0xfc, !PT ;  /* 0x3f800000000f7812 */ /* 0x000fc800078efcff */
[----:B------:R0:W1:Y:S03]  /*1e80*/  MUFU.RCP R0, R15 ;  /* 0x0000000f00007308 */ /* 0x0000660000001000 */
.L_x_5213:
        /* <DEDUP_REMOVED lines=13> */
.L_x_5212:
[----:B------:R-:W-:Y:S05]  /*1f60*/  BSYNC B1 ;  /* 0x0000000000017941 */ /* 0x000fea0003800000 */
.L_x_5211:
[----:B0-----:R-:W-:-:S04]  /*1f70*/  FMUL.FTZ R15, R14, 1.1920928955078125e-07 ;  /* 0x340000000e0f7820 */ /* 0x001fc80000410000 */
[----:B------:R-:W-:-:S07]  /*1f80*/  FMUL.FTZ R15, R6, R15 ;  /* 0x0000000f060f7220 */ /* 0x000fce0000410000 */
.L_x_5206:
[----:B------:R-:W-:Y:S05]  /*1f90*/  BSYNC B0 ;  /* 0x0000000000007941 */ /* 0x000fea0003800000 */
.L_x_5205:
        /* <DEDUP_REMOVED lines=32> */
.L_x_5219:
[----:B------:R-:W-:Y:S01]  /*21a0*/  FSETP.GEU.FTZ.AND P0, PT, R17, -R15, PT ;  /* 0x8000000f1100720b */ /* 0x000fe20003f1e000 */
[----:B------:R-:W-:-:S12]  /*21b0*/  FADD.FTZ R19, R19, -1 ;  /* 0xbf80000013137421 */ /* 0x000fd80000010000 */
[----:B------:R-:W-:-:S07]  /*21c0*/  @!P0 FADD.FTZ R19, R19, -1 ;  /* 0xbf80000013138421 */ /* 0x000fce0000010000 */
.L_x_5218:
[----:B------:R-:W-:Y:S05]  /*21d0*/  BSYNC B1 ;  /* 0x0000000000017941 */ /* 0x000fea0003800000 */
.L_x_5217:
[----:B------:R-:W-:Y:S01]  /*21e0*/  FFMA.FTZ R0, -R15, R19, R0 ;  /* 0x000000130f007223 */ /* 0x000fe20000010100 */
[----:B------:R-:W-:Y:S06]  /*21f0*/  BRA `(.L_x_5215) ;  /* 0x00000000007c7947 */ /* 0x000fec0003800000 */
.L_x_5216:
        /* <DEDUP_REMOVED lines=15> */
.L_x_5222:
        /* <DEDUP_REMOVED lines=13> */
.L_x_5221:
[----:B------:R-:W-:Y:S05]  /*23c0*/  BSYNC B1 ;  /* 0x0000000000017941 */ /* 0x000fea0003800000 */
.L_x_5220:
[----:B0-----:R-:W-:-:S04]  /*23d0*/  FMUL.FTZ R15, R6, 1.1920928955078125e-07 ;  /* 0x34000000060f7820 */ /* 0x001fc80000410000 */
[----:B------:R-:W-:-:S07]  /*23e0*/  FMUL.FTZ R0, R16, R15 ;  /* 0x0000000f10007220 */ /* 0x000fce0000410000 */
.L_x_5215:
[----:B------:R-:W-:Y:S05]  /*23f0*/  BSYNC B0 ;  /* 0x0000000000007941 */ /* 0x000fea0003800000 */
.L_x_5214:
        /* <DEDUP_REMOVED lines=10> */
[----:B------:R-:W-:Y:S04]  /*24a0*/  STG.E.64 desc[UR4][R14.64], R8 ;  /* 0x000000080e007986 */ /* 0x000fe8000c101b04 */
[----:B------:R-:W-:Y:S01]  /*24b0*/  STG.E.64 desc[UR4][R14.64+0x400], R2 ;  /* 0x000400020e007986 */ /* 0x000fe2000c101b04 */
[----:B------:R-:W-:Y:S05]  /*24c0*/  EXIT ;  /* 0x000000000000794d */ /* 0x000fea0003800000 */
.L_x_5150:
        /* <DEDUP_REMOVED lines=120> */
.L_x_5230:
[----:B------:R-:W-:Y:S01]  /*2c50*/  FSETP.GEU.FTZ.AND P0, PT, R18, -R19, PT ;  /* 0x800000131200720b */ /* 0x000fe20003f1e000 */
[----:B------:R-:W-:-:S12]  /*2c60*/  FADD.FTZ R7, R7, -1 ;  /* 0xbf80000007077421 */ /* 0x000fd80000010000 */
[----:B------:R-:W-:-:S07]  /*2c70*/  @!P0 FADD.FTZ R7, R7, -1 ;  /* 0xbf80000007078421 */ /* 0x000fce0000010000 */
.L_x_5229:
[----:B------:R-:W-:Y:S05]  /*2c80*/  BSYNC B2 ;  /* 0x0000000000027941 */ /* 0x000fea0003800000 */
.L_x_5228:
[----:B------:R-:W-:Y:S01]  /*2c90*/  FFMA.FTZ R8, -R19, R7, R8 ;  /* 0x0000000713087223 */ /* 0x000fe20000010108 */
[----:B------:R-:W-:Y:S06]  /*2ca0*/  BRA `(.L_x_5226) ;  /* 0x0000000000847947 */ /* 0x000fec0003800000 */
.L_x_5227:
        /* <DEDUP_REMOVED lines=16> */
.L_x_5233:
        /* <DEDUP_REMOVED lines=14> */
.L_x_5232:
[----:B------:R-:W-:Y:S05]  /*2e90*/  BSYNC B2 ;  /* 0x0000000000027941 */ /* 0x000fea0003800000 */
.L_x_5231:
[----:B------:R-:W-:-:S04]  /*2ea0*/  FMUL.FTZ R17, R17, 1.1920928955078125e-07 ;  /* 0x3400000011117820 */ /* 0x000fc80000410000 */
[----:B------:R-:W-:-:S07]  /*2eb0*/  FMUL.FTZ R8, R8, R17 ;  /* 0x0000001108087220 */ /* 0x000fce0000410000 */
.L_x_5226:
[----:B------:R-:W-:Y:S05]  /*2ec0*/  BSYNC B0 ;  /* 0x0000000000007941 */ /* 0x000fea0003800000 */
.L_x_5225:
[C---:B------:R-:W-:Y:S02]  /*2ed0*/  FSETP.GTU.FTZ.AND P0, PT, |R8|.reuse, +INF , PT ;  /* 0x7f8000000800780b */ /* 0x040fe40003f1c200 */
[----:B------:R-:W-:-:S04]  /*2ee0*/  LOP3.LUT R7, R8, 0x80000000, R14, 0xb8, !PT ;  /* 0x8000000008077812 */ /* 0x000fc800078eb80e */
[----:B------:R-:W-:-:S04]  /*2ef0*/  FSEL R14, R8, R7, P0 ;  /* 0x00000007080e7208 */ /* 0x000fc80000000000 */
[----:B------:R-:W-:-:S07]  /*2f00*/  F2FP.F16.F32.PACK_AB R14, RZ, R14 ;  /* 0x0000000eff0e723e */ /* 0x000fce00000000ff */
.L_x_5224:
[----:B------:R-:W-:Y:S05]  /*2f10*/  BSYNC B1 ;  /* 0x0000000000017941 */ /* 0x000fea0003800000 */
.L_x_5223:
        /* <DEDUP_REMOVED lines=33> */
.L_x_5241:
[----:B------:R-:W-:Y:S01]  /*3130*/  FSETP.GEU.FTZ.AND P0, PT, R18, -R17, PT ;  /* 0x800000111200720b */ /* 0x000fe20003f1e000 */
[----:B------:R-:W-:-:S12]  /*3140*/  FADD.FTZ R7, R7, -1 ;  /* 0xbf80000007077421 */ /* 0x000fd80000010000 */
[----:B------:R-:W-:-:S07]  /*3150*/  @!P0 FADD.FTZ R7, R7, -1 ;  /* 0xbf80000007078421 */ /* 0x000fce0000010000 */
.L_x_5240:
[----:B------:R-:W-:Y:S05]  /*3160*/  BSYNC B2 ;  /* 0x0000000000027941 */ /* 0x000fea0003800000 */
.L_x_5239:
[----:B------:R-:W-:Y:S01]  /*3170*/  FFMA.FTZ R10, -R17, R7, R10 ;  /* 0x00000007110a7223 */ /* 0x000fe2000001010a */
[----:B------:R-:W-:Y:S06]  /*3180*/  BRA `(.L_x_5237) ;  /* 0x00000000007c7947 */ /* 0x000fec0003800000 */
.L_x_5238:
        /* <DEDUP_REMOVED lines=15> */
.L_x_5244:
        /* <DEDUP_REMOVED lines=13> */
.L_x_5243:
[----:B------:R-:W-:Y:S05]  /*3350*/  BSYNC B2 ;  /* 0x0000000000027941 */ /* 0x000fea0003800000 */
.L_x_5242:
[----:B------:R-:W-:-:S04]  /*3360*/  FMUL.FTZ R17, R17, 1.1920928955078125e-07 ;  /* 0x3400000011117820 */ /* 0x000fc80000410000 */
[----:B------:R-:W-:-:S07]  /*3370*/  FMUL.FTZ R10, R10, R17 ;  /* 0x000000110a0a7220 */ /* 0x000fce0000410000 */
.L_x_5237:
[----:B------:R-:W-:Y:S05]  /*3380*/  BSYNC B0 ;  /* 0x0000000000007941 */ /* 0x000fea0003800000 */
.L_x_5236:
[C---:B------:R-:W-:Y:S02]  /*3390*/  FSETP.GTU.FTZ.AND P0, PT, |R10|.reuse, +INF , PT ;  /* 0x7f8000000a00780b */ /* 0x040fe40003f1c200 */
[----:B------:R-:W-:-:S04]  /*33a0*/  LOP3.LUT R9, R10, 0x80000000, R9, 0xb8, !PT ;  /* 0x800000000a097812 */ /* 0x000fc800078eb809 */
[----:B------:R-:W-:-:S04]  /*33b0*/  FSEL R9, R10, R9, P0 ;  /* 0x000000090a097208 */ /* 0x000fc80000000000 */
[----:B------:R-:W-:-:S07]  /*33c0*/  F2FP.F16.F32.PACK_AB R9, RZ, R9 ;  /* 0x00000009ff09723e */ /* 0x000fce00000000ff */
.L_x_5235:
[----:B------:R-:W-:Y:S05]  /*33d0*/  BSYNC B1 ;  /* 0x0000000000017941 */ /* 0x000fea0003800000 */
.L_x_5234:
        /* <DEDUP_REMOVED lines=33> */
.L_x_5252:
[----:B------:R-:W-:Y:S01]  /*35f0*/  FSETP.GEU.FTZ.AND P0, PT, R16, -R17, PT ;  /* 0x800000111000720b */ /* 0x000fe20003f1e000 */
[----:B------:R-:W-:-:S12]  /*3600*/  FADD.FTZ R7, R7, -1 ;  /* 0xbf80000007077421 */ /* 0x000fd80000010000 */
[----:B------:R-:W-:-:S07]  /*3610*/  @!P0 FADD.FTZ R7, R7, -1 ;  /* 0xbf80000007078421 */ /* 0x000fce0000010000 */
.L_x_5251:
[----:B------:R-:W-:Y:S05]  /*3620*/  BSYNC B2 ;  /* 0x0000000000027941 */ /* 0x000fea0003800000 */
.L_x_5250:
[----:B------:R-:W-:Y:S01]  /*3630*/  FFMA.FTZ R10, -R17, R7, R10 ;  /* 0x00000007110a7223 */ /* 0x000fe2000001010a */
[----:B------:R-:W-:Y:S06]  /*3640*/  BRA `(.L_x_5248) ;  /* 0x0000000000847947 */ /* 0x000fec0003800000 */
.L_x_5249:
        /* <DEDUP_REMOVED lines=16> */
.L_x_5255:
        /* <DEDUP_REMOVED lines=14> */
.L_x_5254:
[----:B------:R-:W-:Y:S05]  /*3830*/  BSYNC B2 ;  /* 0x0000000000027941 */ /* 0x000fea0003800000 */
.L_x_5253:
[----:B------:R-:W-:-:S04]  /*3840*/  FMUL.FTZ R17, R17, 1.1920928955078125e-07 ;  /* 0x3400000011117820 */ /* 0x000fc80000410000 */
[----:B------:R-:W-:-:S07]  /*3850*/  FMUL.FTZ R10, R10, R17 ;  /* 0x000000110a0a7220 */ /* 0x000fce0000410000 */
.L_x_5248:
[----:B------:R-:W-:Y:S05]  /*3860*/  BSYNC B0 ;  /* 0x0000000000007941 */ /* 0x000fea0003800000 */
.L_x_5247:
[C---:B------:R-:W-:Y:S02]  /*3870*/  FSETP.GTU.FTZ.AND P0, PT, |R10|.reuse, +INF , PT ;  /* 0x7f8000000a00780b */ /* 0x040fe40003f1c200 */
[----:B------:R-:W-:-:S04]  /*3880*/  LOP3.LUT R11, R10, 0x80000000, R11, 0xb8, !PT ;  /* 0x800000000a0b7812 */ /* 0x000fc800078eb80b */
[----:B------:R-:W-:-:S04]  /*3890*/  FSEL R10, R10, R11, P0 ;  /* 0x0000000b0a0a7208 */ /* 0x000fc80000000000 */
[----:B------:R-:W-:-:S07]  /*38a0*/  F2FP.F16.F32.PACK_AB R10, RZ, R10 ;  /* 0x0000000aff0a723e */ /* 0x000fce00000000ff */
.L_x_5246:
[----:B------:R-:W-:Y:S05]  /*38b0*/  BSYNC B1 ;  /* 0x0000000000017941 */ /* 0x000fea0003800000 */
.L_x_5245:
        /* <DEDUP_REMOVED lines=33> */
.L_x_5263:
[----:B------:R-:W-:Y:S01]  /*3ad0*/  FSETP.GEU.FTZ.AND P0, PT, R17, -R15, PT ;  /* 0x8000000f1100720b */ /* 0x000fe20003f1e000 */
[----:B------:R-:W-:-:S12]  /*3ae0*/  FADD.FTZ R7, R7, -1 ;  /* 0xbf80000007077421 */ /* 0x000fd80000010000 */
[----:B------:R-:W-:-:S07]  /*3af0*/  @!P0 FADD.FTZ R7, R7, -1 ;  /* 0xbf80000007078421 */ /* 0x000fce0000010000 */
.L_x_5262:
[----:B------:R-:W-:Y:S05]  /*3b00*/  BSYNC B2 ;  /* 0x0000000000027941 */ /* 0x000fea0003800000 */
.L_x_5261:
[----:B------:R-:W-:Y:S01]  /*3b10*/  FFMA.FTZ R16, -R15, R7, R16 ;  /* 0x000000070f107223 */ /* 0x000fe20000010110 */
[----:B------:R-:W-:Y:S06]  /*3b20*/  BRA `(.L_x_5259) ;  /* 0x0000000000887947 */ /* 0x000fec0003800000 */
.L_x_5260:
        /* <DEDUP_REMOVED lines=18> */
.L_x_5266:
        /* <DEDUP_REMOVED lines=13> */
.L_x_5265:
[----:B------:R-:W-:Y:S05]  /*3d20*/  BSYNC B2 ;  /* 0x0000000000027941 */ /* 0x000fea0003800000 */
.L_x_5264:
[----:B------:R-:W-:-:S04]  /*3d30*/  FMUL.FTZ R18, R18, 1.1920928955078125e-07 ;  /* 0x3400000012127820 */ /* 0x000fc80000410000 */
[----:B------:R-:W-:-:S07]  /*3d40*/  FMUL.FTZ R16, R11, R18 ;  /* 0x000000120b107220 */ /* 0x000fce0000410000 */
.L_x_5259:
[----:B------:R-:W-:Y:S05]  /*3d50*/  BSYNC B0 ;  /* 0x0000000000007941 */ /* 0x000fea0003800000 */
.L_x_5258:
[C---:B------:R-:W-:Y:S02]  /*3d60*/  FSETP.GTU.FTZ.AND P0, PT, |R16|.reuse, +INF , PT ;  /* 0x7f8000001000780b */ /* 0x040fe40003f1c200 */
[----:B------:R-:W-:-:S04]  /*3d70*/  LOP3.LUT R21, R16, 0x80000000, R21, 0xb8, !PT ;  /* 0x8000000010157812 */ /* 0x000fc800078eb815 */
[----:B------:R-:W-:-:S04]  /*3d80*/  FSEL R7, R16, R21, P0 ;  /* 0x0000001510077208 */ /* 0x000fc80000000000 */
[----:B------:R-:W-:-:S07]  /*3d90*/  F2FP.F16.F32.PACK_AB R7, RZ, R7 ;  /* 0x00000007ff07723e */ /* 0x000fce00000000ff */
.L_x_5257:
[----:B------:R-:W-:Y:S05]  /*3da0*/  BSYNC B1 ;  /* 0x0000000000017941 */ /* 0x000fea0003800000 */
.L_x_5256:
        /* <DEDUP_REMOVED lines=33> */
.L_x_5274:
[----:B------:R-:W-:Y:S01]  /*3fc0*/  FSETP.GEU.FTZ.AND P0, PT, R18, -R17, PT ;  /* 0x800000111200720b */ /* 0x000fe20003f1e000 */
[----:B------:R-:W-:-:S12]  /*3fd0*/  FADD.FTZ R11, R11, -1 ;  /* 0xbf8000000b0b7421 */ /* 0x000fd80000010000 */
[----:B------:R-:W-:-:S07]  /*3fe0*/  @!P0 FADD.FTZ R11, R11, -1 ;  /* 0xbf8000000b0b8421 */ /* 0x000fce0000010000 */
.L_x_5273:
[----:B------:R-:W-:Y:S05]  /*3ff0*/  BSYNC B2 ;  /* 0x0000000000027941 */ /* 0x000fea0003800000 */
.L_x_5272:
[----:B------:R-:W-:Y:S01]  /*4000*/  FFMA.FTZ R0, -R17, R11, R0 ;  /* 0x0000000b11007223 */ /* 0x000fe20000010100 */
[----:B------:R-:W-:Y:S06]  /*4010*/  BRA `(.L_x_5270) ;  /* 0x0000000000887947 */ /* 0x000fec0003800000 */
.L_x_5271:
        /* <DEDUP_REMOVED lines=18> */
.L_x_5277:
        /* <DEDUP_REMOVED lines=13> */
.L_x_5276:
[----:B------:R-:W-:Y:S05]  /*4210*/  BSYNC B2 ;  /* 0x0000000000027941 */ /* 0x000fea0003800000 */
.L_x_5275:
[----:B------:R-:W-:-:S04]  /*4220*/  FMUL.FTZ R18, R18, 1.1920928955078125e-07 ;  /* 0x3400000012127820 */ /* 0x000fc80000410000 */
[----:B------:R-:W-:-:S07]  /*4230*/  FMUL.FTZ R0, R11, R18 ;  /* 0x000000120b007220 */ /* 0x000fce0000410000 */
.L_x_5270:
[----:B------:R-:W-:Y:S05]  /*4240*/  BSYNC B0 ;  /* 0x0000000000007941 */ /* 0x000fea0003800000 */
.L_x_5269:
[C---:B------:R-:W-:Y:S02]  /*4250*/  FSETP.GTU.FTZ.AND P0, PT, |R0|.reuse, +INF , PT ;  /* 0x7f8000000000780b */ /* 0x040fe40003f1c200 */
[----:B------:R-:W-:-:S04]  /*4260*/  LOP3.LUT R25, R0, 0x80000000, R25, 0xb8, !PT ;  /* 0x8000000000197812 */ /* 0x000fc800078eb819 */
[----:B------:R-:W-:-:S04]  /*4270*/  FSEL R11, R0, R25, P0 ;  /* 0x00000019000b7208 */ /* 0x000fc80000000000 */
[----:B------:R-:W-:-:S07]  /*4280*/  F2FP.F16.F32.PACK_AB R11, RZ, R11 ;  /* 0x0000000bff0b723e */ /* 0x000fce00000000ff */
.L_x_5268:
[----:B------:R-:W-:Y:S05]  /*4290*/  BSYNC B1 ;  /* 0x0000000000017941 */ /* 0x000fea0003800000 */
.L_x_5267:
        /* <DEDUP_REMOVED lines=33> */
.L_x_5285:
[----:B------:R-:W-:Y:S01]  /*44b0*/  FSETP.GEU.FTZ.AND P0, PT, R15, -R19, PT ;  /* 0x800000130f00720b */ /* 0x000fe20003f1e000 */
[----:B------:R-:W-:-:S12]  /*44c0*/  FADD.FTZ R17, R17, -1 ;  /* 0xbf80000011117421 */ /* 0x000fd80000010000 */
[----:B------:R-:W-:-:S07]  /*44d0*/  @!P0 FADD.FTZ R17, R17, -1 ;  /* 0xbf80000011118421 */ /* 0x000fce0000010000 */
.L_x_5284:
[----:B------:R-:W-:Y:S05]  /*44e0*/  BSYNC B2 ;  /* 0x0000000000027941 */ /* 0x000fea0003800000 */
.L_x_5283:
[----:B------:R-:W-:Y:S01]  /*44f0*/  FFMA.FTZ R2, -R19, R17, R2 ;  /* 0x0000001113027223 */ /* 0x000fe20000010102 */
[----:B------:R-:W-:Y:S06]  /*4500*/  BRA `(.L_x_5281) ;  /* 0x00000000007c7947 */ /* 0x000fec0003800000 */
.L_x_5282:
        /* <DEDUP_REMOVED lines=15> */
.L_x_5288:
        /* <DEDUP_REMOVED lines=13> */
.L_x_5287:
[----:B------:R-:W-:Y:S05]  /*46d0*/  BSYNC B2 ;  /* 0x0000000000027941 */ /* 0x000fea0003800000 */
.L_x_5286:
[----:B0-----:R-:W-:-:S04]  /*46e0*/  FMUL.FTZ R15, R16, 1.1920928955078125e-07 ;  /* 0x34000000100f7820 */ /* 0x001fc80000410000 */
[----:B------:R-:W-:-:S07]  /*46f0*/  FMUL.FTZ R2, R2, R15 ;  /* 0x0000000f02027220 */ /* 0x000fce0000410000 */
.L_x_5281:
[----:B------:R-:W-:Y:S05]  /*4700*/  BSYNC B0 ;  /* 0x0000000000007941 */ /* 0x000fea0003800000 */
.L_x_5280:
[C---:B------:R-:W-:Y:S02]  /*4710*/  FSETP.GTU.FTZ.AND P0, PT, |R2|.reuse, +INF , PT ;  /* 0x7f8000000200780b */ /* 0x040fe40003f1c200 */
[----:B------:R-:W-:-:S04]  /*4720*/  LOP3.LUT R3, R2, 0x80000000, R3, 0xb8, !PT ;  /* 0x8000000002037812 */ /* 0x000fc800078eb803 */
[----:B------:R-:W-:-:S04]  /*4730*/  FSEL R2, R2, R3, P0 ;  /* 0x0000000302027208 */ /* 0x000fc80000000000 */
[----:B------:R-:W-:-:S07]  /*4740*/  F2FP.F16.F32.PACK_AB R2, RZ, R2 ;  /* 0x00000002ff02723e */ /* 0x000fce00000000ff */
.L_x_5279:
[----:B------:R-:W-:Y:S05]  /*4750*/  BSYNC B1 ;  /* 0x0000000000017941 */ /* 0x000fea0003800000 */
.L_x_5278:
        /* <DEDUP_REMOVED lines=33> */
.L_x_5296:
[----:B------:R-:W-:Y:S01]  /*4970*/  FSETP.GEU.FTZ.AND P0, PT, R16, -R18, PT ;  /* 0x800000121000720b */ /* 0x000fe20003f1e000 */
[----:B------:R-:W-:-:S12]  /*4980*/  FADD.FTZ R0, R0, -1 ;  /* 0xbf80000000007421 */ /* 0x000fd80000010000 */
[----:B------:R-:W-:-:S07]  /*4990*/  @!P0 FADD.FTZ R0, R0, -1 ;  /* 0xbf80000000008421 */ /* 0x000fce0000010000 */
.L_x_5295:
[----:B------:R-:W-:Y:S05]  /*49a0*/  BSYNC B2 ;  /* 0x0000000000027941 */ /* 0x000fea0003800000 */
.L_x_5294:
[----:B------:R-:W-:Y:S01]  /*49b0*/  FFMA.FTZ R3, -R18, R0, R3 ;  /* 0x0000000012037223 */ /* 0x000fe20000010103 */
[----:B------:R-:W-:Y:S06]  /*49c0*/  BRA `(.L_x_5292) ;  /* 0x00000000007c7947 */ /* 0x000fec0003800000 */
.L_x_5293:
        /* <DEDUP_REMOVED lines=15> */
.L_x_5299:
        /* <DEDUP_REMOVED lines=13> */
.L_x_5298:
[----:B------:R-:W-:Y:S05]  /*4b90*/  BSYNC B2 ;  /* 0x0000000000027941 */ /* 0x000fea0003800000 */
.L_x_5297:
[----:B------:R-:W-:-:S04]  /*4ba0*/  FMUL.FTZ R16, R16, 1.1920928955078125e-07 ;  /* 0x3400000010107820 */ /* 0x000fc80000410000 */
[----:B------:R-:W-:-:S07]  /*4bb0*/  FMUL.FTZ R3, R3, R16 ;  /* 0x0000001003037220 */ /* 0x000fce0000410000 */
.L_x_5292:
[----:B------:R-:W-:Y:S05]  /*4bc0*/  BSYNC B0 ;  /* 0x0000000000007941 */ /* 0x000fea0003800000 */
.L_x_5291:
[C---:B------:R-:W-:Y:S02]  /*4bd0*/  FSETP.GTU.FTZ.AND P0, PT, |R3|.reuse, +INF , PT ;  /* 0x7f8000000300780b */ /* 0x040fe40003f1c200 */
[----:B------:R-:W-:-:S04]  /*4be0*/  LOP3.LUT R26, R3, 0x80000000, R26, 0xb8, !PT ;  /* 0x80000000031a7812 */ /* 0x000fc800078eb81a */
[----:B------:R-:W-:-:S04]  /*4bf0*/  FSEL R3, R3, R26, P0 ;  /* 0x0000001a03037208 */ /* 0x000fc80000000000 */
[----:B------:R-:W-:-:S07]  /*4c00*/  F2FP.F16.F32.PACK_AB R3, RZ, R3 ;  /* 0x00000003ff03723e */ /* 0x000fce00000000ff */
.L_x_5290:
[----:B------:R-:W-:Y:S05]  /*4c10*/  BSYNC B1 ;  /* 0x0000000000017941 */ /* 0x000fea0003800000 */
.L_x_5289:
        /* <DEDUP_REMOVED lines=33> */
.L_x_5307:
[----:B------:R-:W-:Y:S01]  /*4e30*/  FSETP.GEU.FTZ.AND P0, PT, R15, -R19, PT ;  /* 0x800000130f00720b */ /* 0x000fe20003f1e000 */
[----:B------:R-:W-:-:S12]  /*4e40*/  FADD.FTZ R17, R17, -1 ;  /* 0xbf80000011117421 */ /* 0x000fd80000010000 */
[----:B------:R-:W-:-:S07]  /*4e50*/  @!P0 FADD.FTZ R17, R17, -1 ;  /* 0xbf80000011118421 */ /* 0x000fce0000010000 */
.L_x_5306:
[----:B------:R-:W-:Y:S05]  /*4e60*/  BSYNC B2 ;  /* 0x0000000000027941 */ /* 0x000fea0003800000 */
.L_x_5305:
[----:B------:R-:W-:Y:S01]  /*4e70*/  FFMA.FTZ R12, -R19, R17, R12 ;  /* 0x00000011130c7223 */ /* 0x000fe2000001010c */
[----:B------:R-:W-:Y:S06]  /*4e80*/  BRA `(.L_x_5303) ;  /* 0x00000000007c7947 */ /* 0x000fec0003800000 */
.L_x_5304:
        /* <DEDUP_REMOVED lines=15> */
.L_x_5310:
        /* <DEDUP_REMOVED lines=13> */
.L_x_5309:
[----:B------:R-:W-:Y:S05]  /*5050*/  BSYNC B2 ;  /* 0x0000000000027941 */ /* 0x000fea0003800000 */
.L_x_5308:
[----:B------:R-:W-:-:S04]  /*5060*/  FMUL.FTZ R15, R15, 1.1920928955078125e-07 ;  /* 0x340000000f0f7820 */ /* 0x000fc80000410000 */
[----:B------:R-:W-:-:S07]  /*5070*/  FMUL.FTZ R12, R12, R15 ;  /* 0x0000000f0c0c7220 */ /* 0x000fce0000410000 */
.L_x_5303:
[----:B------:R-:W-:Y:S05]  /*5080*/  BSYNC B0 ;  /* 0x0000000000007941 */ /* 0x000fea0003800000 */
.L_x_5302:
[C---:B------:R-:W-:Y:S02]  /*5090*/  FSETP.GTU.FTZ.AND P0, PT, |R12|.reuse, +INF , PT ;  /* 0x7f8000000c00780b */ /* 0x040fe40003f1c200 */
[----:B------:R-:W-:-:S04]  /*50a0*/  LOP3.LUT R13, R12, 0x80000000, R13, 0xb8, !PT ;  /* 0x800000000c0d7812 */ /* 0x000fc800078eb80d */
[----:B------:R-:W-:-:S04]  /*50b0*/  FSEL R0, R12, R13, P0 ;  /* 0x0000000d0c007208 */ /* 0x000fc80000000000 */
[----:B------:R-:W-:-:S07]  /*50c0*/  F2FP.F16.F32.PACK_AB R0, RZ, R0 ;  /* 0x00000000ff00723e */ /* 0x000fce00000000ff */
.L_x_5301:
[----:B------:R-:W-:Y:S05]  /*50d0*/  BSYNC B1 ;  /* 0x0000000000017941 */ /* 0x000fea0003800000 */
.L_x_5300:
        /* <DEDUP_REMOVED lines=17> */
.L_x_5313:
[----:B------:R-:W-:-:S13]  /*51f0*/  ISETP.GE.AND P0, PT, R6, R5, PT ;  /* 0x000000050600720c */ /* 0x000fda0003f06270 */
[----:B------:R-:W-:Y:S05]  /*5200*/  @P0 BRA `(.L_x_5315) ;  /* 0x0000000000300947 */ /* 0x000fea0003800000 */
[----:B-1----:R-:W1:Y:S01]  /*5210*/  LDC.64 R8, c[0x0][0x218] ;  /* 0x00008600ff087b82 */ /* 0x002e620000000a00 */
[----:B------:R-:W-:Y:S01]  /*5220*/  IADD3 R13, R4, R6, RZ ;  /* 0x00000006040d7210 */ /* 0x000fe20007ffe0ff */
[----:B------:R-:W-:-:S04]  /*5230*/  VIADD R6, R6, 0x80 ;  /* 0x0000008006067836 */ /* 0x000fc80000000000 */
[----:B-1----:R-:W-:-:S05]  /*5240*/  IMAD.WIDE.U32 R8, R13, 0x2, R8 ;  /* 0x000000020d087825 */ /* 0x002fca00078e0008 */
[----:B------:R1:W-:Y:S02]  /*5250*/  STG.E.U16 desc[UR4][R8.64], R10 ;  /* 0x0000000a08007986 */ /* 0x0003e4000c101504 */
.L_x_5314:
[----:B------:R-:W-:-:S13]  /*5260*/  ISETP.GE.AND P0, PT, R6, R5, PT ;  /* 0x000000050600720c */ /* 0x000fda0003f06270 */
[----:B------:R-:W-:Y:S05]  /*5270*/  @P0 BRA `(.L_x_5316) ;  /* 0x0000000000300947 */ /* 0x000fea0003800000 */
[----:B-1----:R-:W1:Y:S01]  /*5280*/  LDC.64 R8, c[0x0][0x218] ;  /* 0x00008600ff087b82 */ /* 0x002e620000000a00 */
[----:B0-----:R-:W-:Y:S01]  /*5290*/  IADD3 R13, R4, R6, RZ ;  /* 0x00000006040d7210 */ /* 0x001fe20007ffe0ff */
[----:B------:R-:W-:-:S04]  /*52a0*/  VIADD R6, R6, 0x80 ;  /* 0x0000008006067836 */ /* 0x000fc80000000000 */
[----:B-1----:R-:W-:-:S05]  /*52b0*/  IMAD.WIDE.U32 R8, R13, 0x2, R8 ;  /* 0x000000020d087825 */ /* 0x002fca00078e0008 */
[----:B------:R2:W-:Y:S02]  /*52c0*/  STG.E.U16 desc[UR4][R8.64], R7 ;  /* 0x0000000708007986 */ /* 0x0005e4000c101504 */
.L_x_5315:
[----:B------:R-:W-:-:S13]  /*52d0*/  ISETP.GE.AND P0, PT, R6, R5, PT ;  /* 0x000000050600720c */ /* 0x000fda0003f06270 */
[----:B------:R-:W-:Y:S05]  /*52e0*/  @P0 BRA `(.L_x_5317) ;  /* 0x0000000000340947 */ /* 0x000fea0003800000 */
[----:B-12---:R-:W1:Y:S01]  /*52f0*/  LDC.64 R8, c[0x0][0x218] ;  /* 0x00008600ff087b82 */ /* 0x006e620000000a00 */
[----:B------:R-:W-:Y:S01]  /*5300*/  IADD3 R7, R4, R6, RZ ;  /* 0x0000000604077210 */ /* 0x000fe20007ffe0ff */
[----:B------:R-:W-:-:S04]  /*5310*/  VIADD R6, R6, 0x80 ;  /* 0x0000008006067836 */ /* 0x000fc80000000000 */
[----:B-1----:R-:W-:-:S05]  /*5320*/  IMAD.WIDE.U32 R8, R7, 0x2, R8 ;  /* 0x0000000207087825 */ /* 0x002fca00078e0008 */
[----:B------:R2:W-:Y:S02]  /*5330*/  STG.E.U16 desc[UR4][R8.64], R11 ;  /* 0x0000000b08007986 */ /* 0x0005e4000c101504 */
.L_x_5316:
        /* <DEDUP_REMOVED lines=8> */
.L_x_5317:
[----:B------:R-:W-:Y:S05]  /*53c0*/  BSYNC B1 ;  /* 0x0000000000017941 */ /* 0x000fea0003800000 */
.L_x_5312:
[----:B------:R-:W-:-:S13]  /*53d0*/  ISETP.GE.AND P0, PT, R6, R5, PT ;  /* 0x000000050600720c */ /* 0x000fda0003f06270 */
[----:B-123--:R-:W1:Y:S01]  /*53e0*/  @!P0 LDC.64 R8, c[0x0][0x218] ;  /* 0x00008600ff088b82 */ /* 0x00ee620000000a00 */
[----:B------:R-:W-:Y:S01]  /*53f0*/  @!P0 IADD3 R7, R4, R6, RZ ;  /* 0x0000000604078210 */ /* 0x000fe20007ffe0ff */
[----:B------:R-:W-:-:S04]  /*5400*/  @!P0 VIADD R6, R6, 0x80 ;  /* 0x0000008006068836 */ /* 0x000fc80000000000 */
[----:B-1----:R-:W-:-:S05]  /*5410*/  @!P0 IMAD.WIDE.U32 R8, R7, 0x2, R8 ;  /* 0x0000000207088825 */ /* 0x002fca00078e0008 */
[----:B------:R3:W-:Y:S02]  /*5420*/  @!P0 STG.E.U16 desc[UR4][R8.64], R3 ;  /* 0x0000000308008986 */ /* 0x0007e4000c101504 */
.L_x_5318:
[----:B------:R-:W-:Y:S05]  /*5430*/  BSYNC B0 ;  /* 0x0000000000007941 */ /* 0x000fea0003800000 */
.L_x_5311:
        /* <DEDUP_REMOVED lines=8> */
.L_x_5319:
        /* <DEDUP_REMOVED lines=12> */
.L_x_57323:


//--------------------- .text._ZN2at6native29vectorized_elementwise_kernelILi8ENS0_13BinaryFunctorIN3c104HalfES4_S4_ZZZNS0_16fmod_kernel_cudaERNS_18TensorIteratorBaseEENKUlvE0_clEvENKUlvE1_clEvEUlS4_S4_E_EESt5arrayIPcLm3EEEEviT0_T1_ --------------------------
	.section	.text._ZN2at6native29vectorized_elementwise_kernelILi8ENS0_13BinaryFunctorIN3c104HalfES4_S4_ZZZNS0_16fmod_kernel_cudaERNS_18TensorIteratorBaseEENKUlvE0_clEvENKUlvE1_clEvEUlS4_S4_E_EESt5arrayIPcLm3EEEEviT0_T1_,"ax",@progbits
	.align	128
        .global         _ZN2at6native29vectorized_elementwise_kernelILi8ENS0_13BinaryFunctorIN3c104HalfES4_S4_ZZZNS0_16fmod_kernel_cudaERNS_18TensorIteratorBaseEENKUlvE0_clEvENKUlvE1_clEvEUlS4_S4_E_EESt5arrayIPcLm3EEEEviT0_T1_
        .type           _ZN2at6native29vectorized_elementwise_kernelILi8ENS0_13BinaryFunctorIN3c104HalfES4_S4_ZZZNS0_16fmod_kernel_cudaERNS_18TensorIteratorBaseEENKUlvE0_clEvENKUlvE1_clEvEUlS4_S4_E_EESt5arrayIPcLm3EEEEviT0_T1_,@function
        .size           _ZN2at6native29vectorized_elementwise_kernelILi8ENS0_13BinaryFunctorIN3c104HalfES4_S4_ZZZNS0_16fmod_kernel_cudaERNS_18TensorIteratorBaseEENKUlvE0_clEvENKUlvE1_clEvEUlS4_S4_E_EESt5arrayIPcLm3EEEEviT0_T1_,(.L_x_57324 - _ZN2at6native29vectorized_elementwise_kernelILi8ENS0_13BinaryFunctorIN3c104HalfES4_S4_ZZZNS0_16fmod_kernel_cudaERNS_18TensorIteratorBaseEENKUlvE0_clEvENKUlvE1_clEvEUlS4_S4_E_EESt5arrayIPcLm3EEEEviT0_T1_)
        .other          _ZN2at6native29vectorized_elementwise_kernelILi8ENS0_13BinaryFunctorIN3c104HalfES4_S4_ZZZNS0_16fmod_kernel_cudaERNS_18TensorIteratorBaseEENKUlvE0_clEvENKUlvE1_clEvEUlS4_S4_E_EESt5arrayIPcLm3EEEEviT0_T1_,@"STO_CUDA_ENTRY STV_DEFAULT"
_ZN2at6native29vectorized_elementwise_kernelILi8ENS0_13BinaryFunctorIN3c104HalfES4_S4_ZZZNS0_16fmod_kernel_cudaERNS_18TensorIteratorBaseEENKUlvE0_clEvENKUlvE1_clEvEUlS4_S4_E_EESt5arrayIPcLm3EEEEviT0_T1_:
.text._ZN2at6native29vectorized_elementwise_kernelILi8ENS0_13BinaryFunctorIN3c104HalfES4_S4_ZZZNS0_16fmod_kernel_cudaERNS_18TensorIteratorBaseEENKUlvE0_clEvENKUlvE1_clEvEUlS4_S4_E_EESt5arrayIPcLm3EEEEviT0_T1_:
        /* <DEDUP_REMOVED lines=13> */
[----:B--2---:R-:W-:Y:S02]  /*00d0*/  IMAD.WIDE R6, R4, 0x2, R6 ;  /* 0x0000000204067825 */ /* 0x004fe400078e0206 */
[----:B------:R-:W2:Y:S02]  /*00e0*/  LDG.E.128 R8, desc[UR4][R8.64] ;  /* 0x0000000408087981 */ /* 0x000ea4000c1e1d00 */
[----:B------:R-:W-:-:S05]  /*00f0*/  IMAD.WIDE.U32 R6, R2, 0x10, R6 ;  /* 0x0000001002067825 */ /* 0x000fca00078e0006 */
[----:B------:R-:W3:Y:S01]  /*0100*/  LDG.E.128 R12, desc[UR4][R6.64] ;  /* 0x00000004060c7981 */ /* 0x000ee2000c1e1d00 */
[----:B------:R-:W-:Y:S01]  /*0110*/  BSSY B0, `(.L_x_5321) ;  /* 0x0000042000007945 */ /* 0x000fe20003800000 */
[----:B--2---:R-:W-:Y:S02]  /*0120*/  HADD2.F32 R16, -RZ, R8.H0_H0 ;  /* 0x20000008ff107230 */ /* 0x004fe40000004100 */
[----:B---3--:R-:W-:-:S05]  /*0130*/  HADD2.F32 R3, -RZ, R12.H0_H0 ;  /* 0x2000000cff037230 */ /* 0x008fca0000004100 */
        /* <DEDUP_REMOVED lines=26> */
.L_x_5326:
[----:B------:R-:W-:Y:S01]  /*02e0*/  FSETP.GEU.FTZ.AND P0, PT, R7, -R5, PT ;  /* 0x800000050700720b */ /* 0x000fe20003f1e000 */
[----:B------:R-:W-:-:S12]  /*02f0*/  FADD.FTZ R17, R17, -1 ;  /* 0xbf80000011117421 */ /* 0x000fd80000010000 */
[----:B------:R-:W-:-:S07]  /*0300*/  @!P0 FADD.FTZ R17, R17, -1 ;  /* 0xbf80000011118421 */ /* 0x000fce0000010000 */
.L_x_5325:
[----:B------:R-:W-:Y:S05]  /*0310*/  BSYNC B1 ;  /* 0x0000000000017941 */ /* 0x000fea0003800000 */
.L_x_5324:
[----:B------:R-:W-:Y:S01]  /*0320*/  FFMA.FTZ R0, -R5, R17, R0 ;  /* 0x0000001105007223 */ /* 0x000fe20000010100 */
[----:B------:R-:W-:Y:S06]  /*0330*/  BRA `(.L_x_5322) ;  /* 0x00000000007c7947 */ /* 0x000fec0003800000 */
.L_x_5323:
        /* <DEDUP_REMOVED lines=15> */
.L_x_5329:
        /* <DEDUP_REMOVED lines=13> */
.L_x_5328:
[----:B------:R-:W-:Y:S05]  /*0500*/  BSYNC B1 ;  /* 0x0000000000017941 */ /* 0x000fea0003800000 */
.L_x_5327:
[----:B------:R-:W-:-:S04]  /*0510*/  FMUL.FTZ R6, R6, 1.1920928955078125e-07 ;  /* 0x3400000006067820 */ /* 0x000fc80000410000 */
[----:B------:R-:W-:-:S07]  /*0520*/  FMUL.FTZ R0, R5, R6 ;  /* 0x0000000605007220 */ /* 0x000fce0000410000 */
.L_x_5322:
[----:B------:R-:W-:Y:S05]  /*0530*/  BSYNC B0 ;  /* 0x0000000000007941 */ /* 0x000fea0003800000 */
.L_x_5321:
[----:B------:R-:W-:Y:S01]  /*0540*/  HADD2.F32 R12, -RZ, R12.H1_H1 ;  /* 0x3000000cff0c7230 */ /* 0x000fe20000004100 */
[C---:B------:R-:W-:Y:S01]  /*0550*/  FSETP.GTU.FTZ.AND P0, PT, |R0|.reuse, +INF , PT ;  /* 0x7f8000000000780b */ /* 0x040fe20003f1c200 */
[----:B------:R-:W-:Y:S01]  /*0560*/  HADD2.F32 R5, -RZ, R8.H1_H1 ;  /* 0x30000008ff057230 */ /* 0x000fe20000004100 */
[----:B------:R-:W-:Y:S01]  /*0570*/  LOP3.LUT R3, R0, 0x80000000, R3, 0xb8, !PT ;  /* 0x8000000000037812 */ /* 0x000fe200078eb803 */
[----:B------:R-:W-:Y:S01]  /*0580*/  BSSY B0, `(.L_x_5330) ;  /* 0x0000041000007945 */ /* 0x000fe20003800000 */
[C---:B0-----:R-:W-:Y:S02]  /*0590*/  FADD.FTZ R7, |R12|.reuse, -RZ ;  /* 0x800000ff0c077221 */ /* 0x041fe40000010200 */
        /* <DEDUP_REMOVED lines=26> */
.L_x_5335:
[----:B------:R-:W-:Y:S01]  /*0740*/  FSETP.GEU.FTZ.AND P0, PT, R16, -R0, PT ;  /* 0x800000001000720b */ /* 0x000fe20003f1e000 */
[----:B------:R-:W-:-:S12]  /*0750*/  FADD.FTZ R6, R6, -1 ;  /* 0xbf80000006067421 */ /* 0x000fd80000010000 */
[----:B------:R-:W-:-:S07]  /*0760*/  @!P0 FADD.FTZ R6, R6, -1 ;  /* 0xbf80000006068421 */ /* 0x000fce0000010000 */
.L_x_5334:
[----:B------:R-:W-:Y:S05]  /*0770*/  BSYNC B1 ;  /* 0x0000000000017941 */ /* 0x000fea0003800000 */
.L_x_5333:
[----:B------:R-:W-:Y:S01]  /*0780*/  FFMA.FTZ R7, -R0, R6, R7 ;  /* 0x0000000600077223 */ /* 0x000fe20000010107 */
[----:B------:R-:W-:Y:S06]  /*0790*/  BRA `(.L_x_5331) ;  /* 0x00000000007c7947 */ /* 0x000fec0003800000 */
.L_x_5332:
        /* <DEDUP_REMOVED lines=15> */
.L_x_5338:
        /* <DEDUP_REMOVED lines=13> */
.L_x_5337:
[----:B------:R-:W-:Y:S05]  /*0960*/  BSYNC B1 ;  /* 0x0000000000017941 */ /* 0x000fea0003800000 */
.L_x_5336:
[----:B------:R-:W-:-:S04]  /*0970*/  FMUL.FTZ R0, R5, 1.1920928955078125e-07 ;  /* 0x3400000005007820 */ /* 0x000fc80000410000 */
[----:B0-----:R-:W-:-:S07]  /*0980*/  FMUL.FTZ R7, R17, R0 ;  /* 0x0000000011077220 */ /* 0x001fce0000410000 */
.L_x_5331:
[----:B------:R-:W-:Y:S05]  /*0990*/  BSYNC B0 ;  /* 0x0000000000007941 */ /* 0x000fea0003800000 */
.L_x_5330:
        /* <DEDUP_REMOVED lines=32> */
.L_x_5344:
[----:B------:R-:W-:Y:S01]  /*0ba0*/  FSETP.GEU.FTZ.AND P0, PT, R17, -R7, PT ;  /* 0x800000071100720b */ /* 0x000fe20003f1e000 */
[----:B------:R-:W-:-:S12]  /*0bb0*/  FADD.FTZ R19, R19, -1 ;  /* 0xbf80000013137421 */ /* 0x000fd80000010000 */
[----:B------:R-:W-:-:S07]  /*0bc0*/  @!P0 FADD.FTZ R19, R19, -1 ;  /* 0xbf80000013138421 */ /* 0x000fce0000010000 */
.L_x_5343:
[----:B------:R-:W-:Y:S05]  /*0bd0*/  BSYNC B1 ;  /* 0x0000000000017941 */ /* 0x000fea0003800000 */
.L_x_5342:
[----:B------:R-:W-:Y:S01]  /*0be0*/  FFMA.FTZ R0, -R7, R19, R0 ;  /* 0x0000001307007223 */ /* 0x000fe20000010100 */
[----:B------:R-:W-:Y:S06]  /*0bf0*/  BRA `(.L_x_5340) ;  /* 0x00000000007c7947 */ /* 0x000fec0003800000 */
.L_x_5341:
        /* <DEDUP_REMOVED lines=15> */
.L_x_5347:
        /* <DEDUP_REMOVED lines=13> */
.L_x_5346:
[----:B------:R-:W-:Y:S05]  /*0dc0*/  BSYNC B1 ;  /* 0x0000000000017941 */ /* 0x000fea0003800000 */
.L_x_5345:
[----:B------:R-:W-:-:S04]  /*0dd0*/  FMUL.FTZ R8, R8, 1.1920928955078125e-07 ;  /* 0x3400000008087820 */ /* 0x000fc80000410000 */
[----:B------:R-:W-:-:S07]  /*0de0*/  FMUL.FTZ R0, R7, R8 ;  /* 0x0000000807007220 */ /* 0x000fce0000410000 */
.L_x_5340:
[----:B------:R-:W-:Y:S05]  /*0df0*/  BSYNC B0 ;  /* 0x0000000000007941 */ /* 0x000fea0003800000 */
.L_x_5339:
[----:B------:R-:W-:Y:S01]  /*0e00*/  HADD2.F32 R13, -RZ, R13.H1_H1 ;  /* 0x3000000dff0d7230 */ /* 0x000fe20000004100 */
[C---:B------:R-:W-:Y:S01]  /*0e10*/  FSETP.GTU.FTZ.AND P0, PT, |R0|.reuse, +INF , PT ;  /* 0x7f8000000000780b */ /* 0x040fe20003f1c200 */
[----:B------:R-:W-:Y:S01]  /*0e20*/  HADD2.F32 R8, -RZ, R9.H1_H1 ;  /* 0x30000009ff087230 */ /* 0x000fe20000004100 */
        /* <DEDUP_REMOVED lines=29> */
.L_x_5353:
[----:B------:R-:W-:Y:S01]  /*1000*/  FSETP.GEU.FTZ.AND P0, PT, R17, -R0, PT ;  /* 0x800000001100720b */ /* 0x000fe20003f1e000 */
[----:B------:R-:W-:-:S12]  /*1010*/  FADD.FTZ R16, R16, -1 ;  /* 0xbf80000010107421 */ /* 0x000fd80000010000 */
[----:B------:R-:W-:-:S07]  /*1020*/  @!P0 FADD.FTZ R16, R16, -1 ;  /* 0xbf80000010108421 */ /* 0x000fce0000010000 */
.L_x_5352:
[----:B------:R-:W-:Y:S05]  /*1030*/  BSYNC B1 ;  /* 0x0000000000017941 */ /* 0x000fea0003800000 */
.L_x_5351:
[----:B------:R-:W-:Y:S01]  /*1040*/  FFMA.FTZ R7, -R0, R16, R7 ;  /* 0x0000001000077223 */ /* 0x000fe20000010107 */
[----:B------:R-:W-:Y:S06]  /*1050*/  BRA `(.L_x_5349) ;  /* 0x00000000007c7947 */ /* 0x000fec0003800000 */
.L_x_5350:
        /* <DEDUP_REMOVED lines=15> */
.L_x_5356:
        /* <DEDUP_REMOVED lines=13> */
.L_x_5355:
[----:B------:R-:W-:Y:S05]  /*1220*/  BSYNC B1 ;  /* 0x0000000000017941 */ /* 0x000fea0003800000 */
.L_x_5354:
[----:B------:R-:W-:-:S04]  /*1230*/  FMUL.FTZ R0, R5, 1.1920928955078125e-07 ;  /* 0x3400000005007820 */ /* 0x000fc80000410000 */
[----:B0-----:R-:W-:-:S07]  /*1240*/  FMUL.FTZ R7, R17, R0 ;  /* 0x0000000011077220 */ /* 0x001fce0000410000 */
.L_x_5349:
[----:B------:R-:W-:Y:S05]  /*1250*/  BSYNC B0 ;  /* 0x0000000000007941 */ /* 0x000fea0003800000 */
.L_x_5348:
        /* <DEDUP_REMOVED lines=32> */
.L_x_5362:
[----:B------:R-:W-:Y:S01]  /*1460*/  FSETP.GEU.FTZ.AND P0, PT, R17, -R7, PT ;  /* 0x800000071100720b */ /* 0x000fe20003f1e000 */
[----:B------:R-:W-:-:S12]  /*1470*/  FADD.FTZ R13, R13, -1 ;  /* 0xbf8000000d0d7421 */ /* 0x000fd80000010000 */
[----:B------:R-:W-:-:S07]  /*1480*/  @!P0 FADD.FTZ R13, R13, -1 ;  /* 0xbf8000000d0d8421 */ /* 0x000fce0000010000 */
.L_x_5361:
[----:B------:R-:W-:Y:S05]  /*1490*/  BSYNC B1 ;  /* 0x0000000000017941 */ /* 0x000fea0003800000 */
.L_x_5360:
[----:B------:R-:W-:Y:S01]  /*14a0*/  FFMA.FTZ R0, -R7, R13, R0 ;  /* 0x0000000d07007223 */ /* 0x000fe20000010100 */
[----:B------:R-:W-:Y:S06]  /*14b0*/  BRA `(.L_x_5358) ;  /* 0x00000000007c7947 */ /* 0x000fec0003800000 */
.L_x_5359:
        /* <DEDUP_REMOVED lines=15> */
.L_x_5365:
[----:B0-----:R-:W-:-:S04]  /*15b0*/  VIMNMX.U32 R17, R16, 0xb800000, PT ;  /* 0x0b80000010117848 */ /* 0x001fc80003fe0000 */
[C---:B------:R-:W-:Y:S01]  /*15c0*/  IADD3 R16, -R17.reuse, R16, RZ ;  /* 0x0000001011107210 */ /* 0x040fe20007ffe1ff */
[----:B------:R-:W-:-:S03]  /*15d0*/  IMAD.IADD R12, R17, 0x1, R12 ;  /* 0x00000001110c7824 */ /* 0x000fc600078e020c */
[----:B------:R-:W-:Y:S01]  /*15e0*/  ISETP.NE.AND P1, PT, R16, RZ, PT ;  /* 0x000000ff1000720c */ /* 0x000fe20003f25270 */
[----:B--2---:R-:W-:-:S04]  /*15f0*/  FFMA.FTZ R19, R0, R12, -RZ ;  /* 0x0000000c00137223 */ /* 0x004fc800000108ff */
        /* <DEDUP_REMOVED lines=8> */
.L_x_5364:
[----:B------:R-:W-:Y:S05]  /*1680*/  BSYNC B1 ;  /* 0x0000000000017941 */ /* 0x000fea0003800000 */
.L_x_5363:
[----:B------:R-:W-:-:S04]  /*1690*/  FMUL.FTZ R12, R12, 1.1920928955078125e-07 ;  /* 0x340000000c0c7820 */ /* 0x000fc80000410000 */
[----:B------:R-:W-:-:S07]  /*16a0*/  FMUL.FTZ R0, R7, R12 ;  /* 0x0000000c07007220 */ /* 0x000fce0000410000 */
.L_x_5358:
[----:B------:R-:W-:Y:S05]  /*16b0*/  BSYNC B0 ;  /* 0x0000000000007941 */ /* 0x000fea0003800000 */
.L_x_5357:
        /* <DEDUP_REMOVED lines=23> */
[----:B-1----:R-:W-:Y:S01]  /*1830*/  FADD.FTZ R13, |R7|, |R7| ;  /* 0x40000007070d7221 */ /* 0x002fe20000010200 */
        /* <DEDUP_REMOVED lines=8> */
.L_x_5371:
[----:B------:R-:W-:Y:S01]  /*18c0*/  FSETP.GEU.FTZ.AND P0, PT, R16, -R0, PT ;  /* 0x800000001000720b */ /* 0x000fe20003f1e000 */
[----:B------:R-:W-:-:S12]  /*18d0*/  FADD.FTZ R12, R12, -1 ;  /* 0xbf8000000c0c7421 */ /* 0x000fd80000010000 */
[----:B------:R-:W-:-:S07]  /*18e0*/  @!P0 FADD.FTZ R12, R12, -1 ;  /* 0xbf8000000c0c8421 */ /* 0x000fce0000010000 */
.L_x_5370:
[----:B------:R-:W-:Y:S05]  /*18f0*/  BSYNC B1 ;  /* 0x0000000000017941 */ /* 0x000fea0003800000 */
.L_x_5369:
[----:B------:R-:W-:Y:S01]  /*1900*/  FFMA.FTZ R5, -R0, R12, R5 ;  /* 0x0000000c00057223 */ /* 0x000fe20000010105 */
[----:B------:R-:W-:Y:S06]  /*1910*/  BRA `(.L_x_5367) ;  /* 0x00000000007c7947 */ /* 0x000fec0003800000 */
.L_x_5368:
        /* <DEDUP_REMOVED lines=14> */
[----:B------:R0:W2:Y:S03]  /*1a00*/  MUFU.RCP R0, R5 ;  /* 0x0000000500007308 */ /* 0x0000a60000001000 */
.L_x_5374:
[----:B-1----:R-:W-:-:S04]  /*1a10*/  VIMNMX.U32 R13, R12, 0xb800000, PT ;  /* 0x0b8000000c0d7848 */ /* 0x002fc80003fe0000 */
        /* <DEDUP_REMOVED lines=12> */
.L_x_5373:
[----:B------:R-:W-:Y:S05]  /*1ae0*/  BSYNC B1 ;  /* 0x0000000000017941 */ /* 0x000fea0003800000 */
.L_x_5372:
[----:B------:R-:W-:-:S04]  /*1af0*/  FMUL.FTZ R0, R7, 1.1920928955078125e-07 ;  /* 0x3400000007007820 */ /* 0x000fc80000410000 */
[----:B0-----:R-:W-:-:S07]  /*1b00*/  FMUL.FTZ R5, R17, R0 ;  /* 0x0000000011057220 */ /* 0x001fce0000410000 */
.L_x_5367:
[----:B------:R-:W-:Y:S05]  /*1b10*/  BSYNC B0 ;  /* 0x0000000000007941 */ /* 0x000fea0003800000 */
.L_x_5366:
        /* <DEDUP_REMOVED lines=9> */
[----:B-1----:R-:W-:-:S05]  /*1bb0*/  FMUL.FTZ R13, |R0|, 8388608 ;  /* 0x4b000000000d7820 */ /* 0x002fca0000410200 */
        /* <DEDUP_REMOVED lines=22> */
.L_x_5380:
[----:B------:R-:W-:Y:S01]  /*1d20*/  FSETP.GEU.FTZ.AND P0, PT, R17, -R13, PT ;  /* 0x8000000d1100720b */ /* 0x000fe20003f1e000 */
[----:B------:R-:W-:-:S12]  /*1d30*/  FADD.FTZ R19, R19, -1 ;  /* 0xbf80000013137421 */ /* 0x000fd80000010000 */
[----:B------:R-:W-:-:S07]  /*1d40*/  @!P0 FADD.FTZ R19, R19, -1 ;  /* 0xbf80000013138421 */ /* 0x000fce0000010000 */
.L_x_5379:
[----:B------:R-:W-:Y:S05]  /*1d50*/  BSYNC B1 ;  /* 0x0000000000017941 */ /* 0x000fea0003800000 */
.L_x_5378:
[----:B------:R-:W-:Y:S01]  /*1d60*/  FFMA.FTZ R12, -R13, R19, R12 ;  /* 0x000000130d0c7223 */ /* 0x000fe2000001010c */
[----:B------:R-:W-:Y:S06]  /*1d70*/  BRA `(.L_x_5376) ;  /* 0x00000000007c7947 */ /* 0x000fec0003800000 */
.L_x_5377:
        /* <DEDUP_REMOVED lines=15> */
.L_x_5383:
        /* <DEDUP_REMOVED lines=13> */
.L_x_5382:
[----:B------:R-:W-:Y:S05]  /*1f40*/  BSYNC B1 ;  /* 0x0000000000017941 */ /* 0x000fea0003800000 */
.L_x_5381:
[----:B0-----:R-:W-:-:S04]  /*1f50*/  FMUL.FTZ R13, R14, 1.1920928955078125e-07 ;  /* 0x340000000e0d7820 */ /* 0x001fc80000410000 */
[----:B------:R-:W-:-:S07]  /*1f60*/  FMUL.FTZ R12, R12, R13 ;  /* 0x0000000d0c0c7220 */ /* 0x000fce0000410000 */
.L_x_5376:
[----:B------:R-:W-:Y:S05]  /*1f70*/  BSYNC B0 ;  /* 0x0000000000007941 */ /* 0x000fea0003800000 */
.L_x_5375:
        /* <DEDUP_REMOVED lines=14> */
[----:B-1----:R-:W1:Y:S02]  /*2060*/  MUFU.RCP R13, R7 ;  /* 0x00000007000d7308 */ /* 0x002e640000001000 */
        /* <DEDUP_REMOVED lines=17> */
.L_x_5389:
[----:B------:R-:W-:Y:S01]  /*2180*/  FSETP.GEU.FTZ.AND P0, PT, R13, -R7, PT ;  /* 0x800000070d00720b */ /* 0x000fe20003f1e000 */
[----:B------:R-:W-:-:S12]  /*2190*/  FADD.FTZ R17, R17, -1 ;  /* 0xbf80000011117421 */ /* 0x000fd80000010000 */
[----:B------:R-:W-:-:S07]  /*21a0*/  @!P0 FADD.FTZ R17, R17, -1 ;  /* 0xbf80000011118421 */ /* 0x000fce0000010000 */
.L_x_5388:
[----:B------:R-:W-:Y:S05]  /*21b0*/  BSYNC B1 ;  /* 0x0000000000017941 */ /* 0x000fea0003800000 */
.L_x_5387:
[----:B------:R-:W-:Y:S01]  /*21c0*/  FFMA.FTZ R0, -R7, R17, R0 ;  /* 0x0000001107007223 */ /* 0x000fe20000010100 */
[----:B------:R-:W-:Y:S06]  /*21d0*/  BRA `(.L_x_5385) ;  /* 0x00000000007c7947 */ /* 0x000fec0003800000 */
.L_x_5386:
[----:B------:R-:W-:Y:S01]  /*21e0*/  VIADD R12, R7, 0xf4800000 ;  /* 0xf4800000070c7836 */ /* 0x000fe20000000000 */
[----:B------:R-:W-:Y:S01]  /*21f0*/  FSETP.GT.FTZ.AND P0, PT, |R14|, RZ, PT ;  /* 0x000000ff0e00720b */ /* 0x000fe20003f14200 */
[----:B------:R-:W-:Y:S03]  /*2200*/  BSSY B1, `(.L_x_5390) ;  /* 0x000001a000017945 */ /* 0x000fe60003800000 */
[----:B-1----:R-:W-:Y:S02]  /*2210*/  LOP3.LUT R13, R12, 0xff800000, RZ, 0xc0, !PT ;  /* 0xff8000000c0d7812 */ /* 0x002fe400078ec0ff */
        /* <DEDUP_REMOVED lines=11> */
.L_x_5392:
[----:B------:R-:W-:-:S04]  /*22d0*/  VIMNMX.U32 R14, R13, 0xb800000, PT ;  /* 0x0b8000000d0e7848 */ /* 0x000fc80003fe0000 */
[C---:B------:R-:W-:Y:S01]  /*22e0*/  IADD3 R13, -R14.reuse, R13, RZ ;  /* 0x0000000d0e0d7210 */ /* 0x040fe20007ffe1ff */
[----:B------:R-:W-:-:S03]  /*22f0*/  IMAD.IADD R12, R14, 0x1, R12 ;  /* 0x000000010e0c7824 */ /* 0x000fc600078e020c */
[----:B------:R-:W-:Y:S01]  /*2300*/  ISETP.NE.AND P1, PT, R13, RZ, PT ;  /* 0x000000ff0d00720c */ /* 0x000fe20003f25270 */
[----:B0-2---:R-:W-:-:S04]  /*2310*/  FFMA.FTZ R17, R0, R12, -RZ ;  /* 0x0000000c00117223 */ /* 0x005fc800000108ff */
        /* <DEDUP_REMOVED lines=8> */
.L_x_5391:
[----:B------:R-:W-:Y:S05]  /*23a0*/  BSYNC B1 ;  /* 0x0000000000017941 */ /* 0x000fea0003800000 */
.L_x_5390:
[----:B-1----:R-:W-:-:S04]  /*23b0*/  FMUL.FTZ R7, R12, 1.1920928955078125e-07 ;  /* 0x340000000c077820 */ /* 0x002fc80000410000 */
[----:B------:R-:W-:-:S07]  /*23c0*/  FMUL.FTZ R0, R18, R7 ;  /* 0x0000000712007220 */ /* 0x000fce0000410000 */
.L_x_5385:
[----:B------:R-:W-:Y:S05]  /*23d0*/  BSYNC B0 ;  /* 0x0000000000007941 */ /* 0x000fea0003800000 */
.L_x_5384:
[----:B-1----:R-:W1:Y:S01]  /*23e0*/  LDC.64 R12, c[0x0][0x218] ;  /* 0x00008600ff0c7b82 */ /* 0x002e620000000a00 */
[C---:B------:R-:W-:Y:S02]  /*23f0*/  FSETP.GTU.FTZ.AND P0, PT, |R0|.reuse, +INF , PT ;  /* 0x7f8000000000780b */ /* 0x040fe40003f1c200 */
[----:B------:R-:W-:Y:S02]  /*2400*/  LOP3.LUT R15, R0, 0x80000000, R15, 0xb8, !PT ;  /* 0x80000000000f7812 */ /* 0x000fe400078eb80f */
[----:B------:R-:W-:Y:S02]  /*2410*/  F2FP.F16.F32.PACK_AB R9, R8, R9 ;  /* 0x000000090809723e */ /* 0x000fe400000000ff */
[----:B------:R-:W-:Y:S02]  /*2420*/  FSEL R0, R0, R15, P0 ;  /* 0x0000000f00007208 */ /* 0x000fe40000000000 */
[----:B------:R-:W-:Y:S02]  /*2430*/  F2FP.F16.F32.PACK_AB R10, R5, R10 ;  /* 0x0000000a050a723e */ /* 0x000fe400000000ff */
[----:B------:R-:W-:-:S02]  /*2440*/  F2FP.F16.F32.PACK_AB R8, R6, R3 ;  /* 0x000000030608723e */ /* 0x000fc400000000ff */
[----:B------:R-:W-:Y:S01]  /*2450*/  F2FP.F16.F32.PACK_AB R11, R0, R11 ;  /* 0x0000000b000b723e */ /* 0x000fe200000000ff */
[----:B-1----:R-:W-:-:S04]  /*2460*/  IMAD.WIDE.U32 R12, R4, 0x2, R12 ;  /* 0x00000002040c7825 */ /* 0x002fc800078e000c */
[----:B------:R-:W-:-:S05]  /*2470*/  IMAD.WIDE R12, R2, 0x10, R12 ;  /* 0x00000010020c7825 */ /* 0x000fca00078e020c */
[----:B------:R-:W-:Y:S01]  /*2480*/  STG.E.128 desc[UR4][R12.64], R8 ;  /* 0x000000080c007986 */ /* 0x000fe2000c101d04 */
[----:B------:R-:W-:Y:S05]  /*2490*/  EXIT ;  /* 0x000000000000794d */ /* 0x000fea0003800000 */
.L_x_5320:
        /* <DEDUP_REMOVED lines=120> */
.L_x_5400:
[----:B------:R-:W-:Y:S01]  /*2c20*/  FSETP.GEU.FTZ.AND P0, PT, R18, -R19, PT ;  /* 0x800000131200720b */ /* 0x000fe20003f1e000 */
[----:B------:R-:W-:-:S12]  /*2c30*/  FADD.FTZ R7, R7, -1 ;  /* 0xbf80000007077421 */ /* 0x000fd80000010000 */
[----:B------:R-:W-:-:S07]  /*2c40*/  @!P0 FADD.FTZ R7, R7, -1 ;  /* 0xbf80000007078421 */ /* 0x000fce0000010000 */
.L_x_5399:
[----:B------:R-:W-:Y:S05]  /*2c50*/  BSYNC B2 ;  /* 0x0000000000027941 */ /* 0x000fea0003800000 */
.L_x_5398:
[----:B------:R-:W-:Y:S01]  /*2c60*/  FFMA.FTZ R8, -R19, R7, R8 ;  /* 0x0000000713087223 */ /* 0x000fe20000010108 */
[----:B------:R-:W-:Y:S06]  /*2c70*/  BRA `(.L_x_5396) ;  /* 0x0000000000847947 */ /* 0x000fec0003800000 */
.L_x_5397:
        /* <DEDUP_REMOVED lines=16> */
.L_x_5403:
        /* <DEDUP_REMOVED lines=14> */
.L_x_5402:
[----:B------:R-:W-:Y:S05]  /*2e60*/  BSYNC B2 ;  /* 0x0000000000027941 */ /* 0x000fea0003800000 */
.L_x_5401:
[----:B------:R-:W-:-:S04]  /*2e70*/  FMUL.FTZ R17, R17, 1.1920928955078125e-07 ;  /* 0x3400000011117820 */ /* 0x000fc80000410000 */
[----:B------:R-:W-:-:S07]  /*2e80*/  FMUL.FTZ R8, R8, R17 ;  /* 0x0000001108087220 */ /* 0x000fce0000410000 */
.L_x_5396:
[----:B------:R-:W-:Y:S05]  /*2e90*/  BSYNC B0 ;  /* 0x0000000000007941 */ /* 0x000fea0003800000 */
.L_x_5395:
[C---:B------:R-:W-:Y:S02]  /*2ea0*/  FSETP.GTU.FTZ.AND P0, PT, |R8|.reuse, +INF , PT ;  /* 0x7f8000000800780b */ /* 0x040fe40003f1c200 */
[----:B------:R-:W-:-:S04]  /*2eb0*/  LOP3.LUT R7, R8, 0x80000000, R14, 0xb8, !PT ;  /* 0x8000000008077812 */ /* 0x000fc800078eb80e */
[----:B------:R-:W-:-:S04]  /*2ec0*/  FSEL R14, R8, R7, P0 ;  /* 0x00000007080e7208 */ /* 0x000fc80000000000 */
[----:B------:R-:W-:-:S07]  /*2ed0*/  F2FP.F16.F32.PACK_AB R14, RZ, R14 ;  /* 0x0000000eff0e723e */ /* 0x000fce00000000ff */
.L_x_5394:
[----:B------:R-:W-:Y:S05]  /*2ee0*/  BSYNC B1 ;  /* 0x0000000000017941 */ /* 0x000fea0003800000 */
.L_x_5393:
        /* <DEDUP_REMOVED lines=33> */
.L_x_5411:
[----:B------:R-:W-:Y:S01]  /*3100*/  FSETP.GEU.FTZ.AND P0, PT, R18, -R17, PT ;  /* 0x800000111200720b */ /* 0x000fe20003f1e000 */
[----:B------:R-:W-:-:S12]  /*3110*/  FADD.FTZ R7, R7, -1 ;  /* 0xbf80000007077421 */ /* 0x000fd80000010000 */
[----:B------:R-:W-:-:S07]  /*3120*/  @!P0 FADD.FTZ R7, R7, -1 ;  /* 0xbf80000007078421 */ /* 0x000fce0000010000 */
.L_x_5410:
[----:B------:R-:W-:Y:S05]  /*3130*/  BSYNC B2 ;  /* 0x0000000000027941 */ /* 0x000fea0003800000 */
.L_x_5409:
[----:B------:R-:W-:Y:S01]  /*3140*/  FFMA.FTZ R10, -R17, R7, R10 ;  /* 0x00000007110a7223 */ /* 0x000fe2000001010a */
[----:B------:R-:W-:Y:S06]  /*3150*/  BRA `(.L_x_5407) ;  /* 0x00000000007c7947 */ /* 0x000fec0003800000 */
.L_x_5408:
        /* <DEDUP_REMOVED lines=15> */
.L_x_5414:
        /* <DEDUP_REMOVED lines=13> */
.L_x_5413:
[----:B------:R-:W-:Y:S05]  /*3320*/  BSYNC B2 ;  /* 0x0000000000027941 */ /* 0x000fea0003800000 */
.L_x_5412:
[----:B------:R-:W-:-:S04]  /*3330*/  FMUL.FTZ R17, R17, 1.1920928955078125e-07 ;  /* 0x3400000011117820 */ /* 0x000fc80000410000 */
[----:B------:R-:W-:-:S07]  /*3340*/  FMUL.FTZ R10, R10, R17 ;  /* 0x000000110a0a7220 */ /* 0x000fce0000410000 */
.L_x_5407:
[----:B------:R-:W-:Y:S05]  /*3350*/  BSYNC B0 ;  /* 0x0000000000007941 */ /* 0x000fea0003800000 */
.L_x_5406:
[C---:B------:R-:W-:Y:S02]  /*3360*/  FSETP.GTU.FTZ.AND P0, PT, |R10|.reuse, +INF , PT ;  /* 0x7f8000000a00780b */ /* 0x040fe40003f1c200 */
[----:B------:R-:W-:-:S04]  /*3370*/  LOP3.LUT R9, R10, 0x80000000, R9, 0xb8, !PT ;  /* 0x800000000a097812 */ /* 0x000fc800078eb809 */
[----:B------:R-:W-:-:S04]  /*3380*/  FSEL R9, R10, R9, P0 ;  /* 0x000000090a097208 */ /* 0x000fc80000000000 */
[----:B------:R-:W-:-:S07]  /*3390*/  F2FP.F16.F32.PACK_AB R9, RZ, R9 ;  /* 0x00000009ff09723e */ /* 0x000fce00000000ff */
.L_x_5405:
[----:B------:R-:W-:Y:S05]  /*33a0*/  BSYNC B1 ;  /* 0x0000000000017941 */ /* 0x000fea0003800000 */
.L_x_5404:
        /* <DEDUP_REMOVED lines=33> */
.L_x_5422:
[----:B------:R-:W-:Y:S01]  /*35c0*/  FSETP.GEU.FTZ.AND P0, PT, R16, -R17, PT ;  /* 0x800000111000720b */ /* 0x000fe20003f1e000 */
[----:B------:R-:W-:-:S12]  /*35d0*/  FADD.FTZ R7, R7, -1 ;  /* 0xbf80000007077421 */ /* 0x000fd80000010000 */
[----:B------:R-:W-:-:S07]  /*35e0*/  @!P0 FADD.FTZ R7, R7, -1 ;  /* 0xbf80000007078421 */ /* 0x000fce0000010000 */
.L_x_5421:
[----:B------:R-:W-:Y:S05]  /*35f0*/  BSYNC B2 ;  /* 0x0000000000027941 */ /* 0x000fea0003800000 */
.L_x_5420:
[----:B------:R-:W-:Y:S01]  /*3600*/  FFMA.FTZ R10, -R17, R7, R10 ;  /* 0x00000007110a7223 */ /* 0x000fe2000001010a */
[----:B------:R-:W-:Y:S06]  /*3610*/  BRA `(.L_x_5418) ;  /* 0x0000000000847947 */ /* 0x000fec0003800000 */
.L_x_5419:
        /* <DEDUP_REMOVED lines=16> */
.L_x_5425:
        /* <DEDUP_REMOVED lines=14> */
.L_x_5424:
[----:B------:R-:W-:Y:S05]  /*3800*/  BSYNC B2 ;  /* 0x0000000000027941 */ /* 0x000fea0003800000 */
.L_x_5423:
[----:B------:R-:W-:-:S04]  /*3810*/  FMUL.FTZ R17, R17, 1.1920928955078125e-07 ;  /* 0x3400000011117820 */ /* 0x000fc80000410000 */
[----:B------:R-:W-:-:S07]  /*3820*/  FMUL.FTZ R10, R10, R17 ;  /* 0x000000110a0a7220 */ /* 0x000fce0000410000 */
.L_x_5418:
[----:B------:R-:W-:Y:S05]  /*3830*/  BSYNC B0 ;  /* 0x0000000000007941 */ /* 0x000fea0003800000 */
.L_x_5417:
[C---:B------:R-:W-:Y:S02]  /*3840*/  FSETP.GTU.FTZ.AND P0, PT, |R10|.reuse, +INF , PT ;  /* 0x7f8000000a00780b */ /* 0x040fe40003f1c200 */
[----:B------:R-:W-:-:S04]  /*3850*/  LOP3.LUT R11, R10, 0x80000000, R11, 0xb8, !PT ;  /* 0x800000000a0b7812 */ /* 0x000fc800078eb80b */
[----:B------:R-:W-:-:S04]  /*3860*/  FSEL R10, R10, R11, P0 ;  /* 0x0000000b0a0a7208 */ /* 0x000fc80000000000 */
[----:B------:R-:W-:-:S07]  /*3870*/  F2FP.F16.F32.PACK_AB R10, RZ, R10 ;  /* 0x0000000aff0a723e */ /* 0x000fce00000000ff */
.L_x_5416:
[----:B------:R-:W-:Y:S05]  /*3880*/  BSYNC B1 ;  /* 0x0000000000017941 */ /* 0x000fea0003800000 */
.L_x_5415:
        /* <DEDUP_REMOVED lines=33> */
.L_x_5433:
[----:B------:R-:W-:Y:S01]  /*3aa0*/  FSETP.GEU.FTZ.AND P0, PT, R17, -R15, PT ;  /* 0x8000000f1100720b */ /* 0x000fe20003f1e000 */
[----:B------:R-:W-:-:S12]  /*3ab0*/  FADD.FTZ R7, R7, -1 ;  /* 0xbf80000007077421 */ /* 0x000fd80000010000 */
[----:B------:R-:W-:-:S07]  /*3ac0*/  @!P0 FADD.FTZ R7, R7, -1 ;  /* 0xbf80000007078421 */ /* 0x000fce0000010000 */
.L_x_5432:
[----:B------:R-:W-:Y:S05]  /*3ad0*/  BSYNC B2 ;  /* 0x0000000000027941 */ /* 0x000fea0003800000 */
.L_x_5431:
[----:B------:R-:W-:Y:S01]  /*3ae0*/  FFMA.FTZ R16, -R15, R7, R16 ;  /* 0x000000070f107223 */ /* 0x000fe20000010110 */
[----:B------:R-:W-:Y:S06]  /*3af0*/  BRA `(.L_x_5429) ;  /* 0x0000000000887947 */ /* 0x000fec0003800000 */
.L_x_5430:
        /* <DEDUP_REMOVED lines=18> */
.L_x_5436:
        /* <DEDUP_REMOVED lines=13> */
.L_x_5435:
[----:B------:R-:W-:Y:S05]  /*3cf0*/  BSYNC B2 ;  /* 0x0000000000027941 */ /* 0x000fea0003800000 */
.L_x_5434:
[----:B------:R-:W-:-:S04]  /*3d00*/  FMUL.FTZ R18, R18, 1.1920928955078125e-07 ;  /* 0x3400000012127820 */ /* 0x000fc80000410000 */
[----:B------:R-:W-:-:S07]  /*3d10*/  FMUL.FTZ R16, R11, R18 ;  /* 0x000000120b107220 */ /* 0x000fce0000410000 */
.L_x_5429:
[----:B------:R-:W-:Y:S05]  /*3d20*/  BSYNC B0 ;  /* 0x0000000000007941 */ /* 0x000fea0003800000 */
.L_x_5428:
[C---:B------:R-:W-:Y:S02]  /*3d30*/  FSETP.GTU.FTZ.AND P0, PT, |R16|.reuse, +INF , PT ;  /* 0x7f8000001000780b */ /* 0x040fe40003f1c200 */
[----:B------:R-:W-:-:S04]  /*3d40*/  LOP3.LUT R21, R16, 0x80000000, R21, 0xb8, !PT ;  /* 0x8000000010157812 */ /* 0x000fc800078eb815 */
[----:B------:R-:W-:-:S04]  /*3d50*/  FSEL R7, R16, R21, P0 ;  /* 0x0000001510077208 */ /* 0x000fc80000000000 */
[----:B------:R-:W-:-:S07]  /*3d60*/  F2FP.F16.F32.PACK_AB R7, RZ, R7 ;  /* 0x00000007ff07723e */ /* 0x000fce00000000ff */
.L_x_5427:
[----:B------:R-:W-:Y:S05]  /*3d70*/  BSYNC B1 ;  /* 0x0000000000017941 */ /* 0x000fea0003800000 */
.L_x_5426:
        /* <DEDUP_REMOVED lines=33> */
.L_x_5444:
[----:B------:R-:W-:Y:S01]  /*3f90*/  FSETP.GEU.FTZ.AND P0, PT, R18, -R17, PT ;  /* 0x800000111200720b */ /* 0x000fe20003f1e000 */
[----:B------:R-:W-:-:S12]  /*3fa0*/  FADD.FTZ R11, R11, -1 ;  /* 0xbf8000000b0b7421 */ /* 0x000fd80000010000 */
[----:B------:R-:W-:-:S07]  /*3fb0*/  @!P0 FADD.FTZ R11, R11, -1 ;  /* 0xbf8000000b0b8421 */ /* 0x000fce0000010000 */
.L_x_5443:
[----:B------:R-:W-:Y:S05]  /*3fc0*/  BSYNC B2 ;  /* 0x0000000000027941 */ /* 0x000fea0003800000 */
.L_x_5442:
[----:B------:R-:W-:Y:S01]  /*3fd0*/  FFMA.FTZ R0, -R17, R11, R0 ;  /* 0x0000000b11007223 */ /* 0x000fe20000010100 */
[----:B------:R-:W-:Y:S06]  /*3fe0*/  BRA `(.L_x_5440) ;  /* 0x0000000000887947 */ /* 0x000fec0003800000 */
.L_x_5441:
        /* <DEDUP_REMOVED lines=18> */
.L_x_5447:
        /* <DEDUP_REMOVED lines=13> */
.L_x_5446:
[----:B------:R-:W-:Y:S05]  /*41e0*/  BSYNC B2 ;  /* 0x0000000000027941 */ /* 0x000fea0003800000 */
.L_x_5445:
[----:B------:R-:W-:-:S04]  /*41f0*/  FMUL.FTZ R18, R18, 1.1920928955078125e-07 ;  /* 0x3400000012127820 */ /* 0x000fc80000410000 */
[----:B------:R-:W-:-:S07]  /*4200*/  FMUL.FTZ R0, R11, R18 ;  /* 0x000000120b007220 */ /* 0x000fce0000410000 */
.L_x_5440:
[----:B------:R-:W-:Y:S05]  /*4210*/  BSYNC B0 ;  /* 0x0000000000007941 */ /* 0x000fea0003800000 */
.L_x_5439:
[C---:B------:R-:W-:Y:S02]  /*4220*/  FSETP.GTU.FTZ.AND P0, PT, |R0|.reuse, +INF , PT ;  /* 0x7f8000000000780b */ /* 0x040fe40003f1c200 */
[----:B------:R-:W-:-:S04]  /*4230*/  LOP3.LUT R25, R0, 0x80000000, R25, 0xb8, !PT ;  /* 0x8000000000197812 */ /* 0x000fc800078eb819 */
[----:B------:R-:W-:-:S04]  /*4240*/  FSEL R11, R0, R25, P0 ;  /* 0x00000019000b7208 */ /* 0x000fc80000000000 */
[----:B------:R-:W-:-:S07]  /*4250*/  F2FP.F16.F32.PACK_AB R11, RZ, R11 ;  /* 0x0000000bff0b723e */ /* 0x000fce00000000ff */
.L_x_5438:
[----:B------:R-:W-:Y:S05]  /*4260*/  BSYNC B1 ;  /* 0x0000000000017941 */ /* 0x000fea0003800000 */
.L_x_5437:
        /* <DEDUP_REMOVED lines=33> */
.L_x_5455:
[----:B------:R-:W-:Y:S01]  /*4480*/  FSETP.GEU.FTZ.AND P0, PT, R15, -R19, PT ;  /* 0x800000130f00720b */ /* 0x000fe20003f1e000 */
[----:B------:R-:W-:-:S12]  /*4490*/  FADD.FTZ R17, R17, -1 ;  /* 0xbf80000011117421 */ /* 0x000fd80000010000 */
[----:B------:R-:W-:-:S07]  /*44a0*/  @!P0 FADD.FTZ R17, R17, -1 ;  /* 0xbf80000011118421 */ /* 0x000fce0000010000 */
.L_x_5454:
[----:B------:R-:W-:Y:S05]  /*44b0*/  BSYNC B2 ;  /* 0x0000000000027941 */ /* 0x000fea0003800000 */
.L_x_5453:
[----:B------:R-:W-:Y:S01]  /*44c0*/  FFMA.FTZ R2, -R19, R17, R2 ;  /* 0x0000001113027223 */ /* 0x000fe20000010102 */
[----:B------:R-:W-:Y:S06]  /*44d0*/  BRA `(.L_x_5451) ;  /* 0x00000000007c7947 */ /* 0x000fec0003800000 */
.L_x_5452:
        /* <DEDUP_REMOVED lines=15> */
.L_x_5458:
        /* <DEDUP_REMOVED lines=13> */
.L_x_5457:
[----:B------:R-:W-:Y:S05]  /*46a0*/  BSYNC B2 ;  /* 0x0000000000027941 */ /* 0x000fea0003800000 */
.L_x_5456:
[----:B0-----:R-:W-:-:S04]  /*46b0*/  FMUL.FTZ R15, R16, 1.1920928955078125e-07 ;  /* 0x34000000100f7820 */ /* 0x001fc80000410000 */
[----:B------:R-:W-:-:S07]  /*46c0*/  FMUL.FTZ R2, R2, R15 ;  /* 0x0000000f02027220 */ /* 0x000fce0000410000 */
.L_x_5451:
[----:B------:R-:W-:Y:S05]  /*46d0*/  BSYNC B0 ;  /* 0x0000000000007941 */ /* 0x000fea0003800000 */
.L_x_5450:
[C---:B------:R-:W-:Y:S02]  /*46e0*/  FSETP.GTU.FTZ.AND P0, PT, |R2|.reuse, +INF , PT ;  /* 0x7f8000000200780b */ /* 0x040fe40003f1c200 */
[----:B------:R-:W-:-:S04]  /*46f0*/  LOP3.LUT R3, R2, 0x80000000, R3, 0xb8, !PT ;  /* 0x8000000002037812 */ /* 0x000fc800078eb803 */
[----:B------:R-:W-:-:S04]  /*4700*/  FSEL R2, R2, R3, P0 ;  /* 0x0000000302027208 */ /* 0x000fc80000000000 */
[----:B------:R-:W-:-:S07]  /*4710*/  F2FP.F16.F32.PACK_AB R2, RZ, R2 ;  /* 0x00000002ff02723e */ /* 0x000fce00000000ff */
.L_x_5449:
[----:B------:R-:W-:Y:S05]  /*4720*/  BSYNC B1 ;  /* 0x0000000000017941 */ /* 0x000fea0003800000 */
.L_x_5448:
        /* <DEDUP_REMOVED lines=33> */
.L_x_5466:
[----:B------:R-:W-:Y:S01]  /*4940*/  FSETP.GEU.FTZ.AND P0, PT, R16, -R18, PT ;  /* 0x800000121000720b */ /* 0x000fe20003f1e000 */
[----:B------:R-:W-:-:S12]  /*4950*/  FADD.FTZ R0, R0, -1 ;  /* 0xbf80000000007421 */ /* 0x000fd80000010000 */
[----:B------:R-:W-:-:S07]  /*4960*/  @!P0 FADD.FTZ R0, R0, -1 ;  /* 0xbf80000000008421 */ /* 0x000fce0000010000 */
.L_x_5465:
[----:B------:R-:W-:Y:S05]  /*4970*/  BSYNC B2 ;  /* 0x0000000000027941 */ /* 0x000fea0003800000 */
.L_x_5464:
[----:B------:R-:W-:Y:S01]  /*4980*/  FFMA.FTZ R3, -R18, R0, R3 ;  /* 0x0000000012037223 */ /* 0x000fe20000010103 */
[----:B------:R-:W-:Y:S06]  /*4990*/  BRA `(.L_x_5462) ;  /* 0x00000000007c7947 */ /* 0x000fec0003800000 */
.L_x_5463:
        /* <DEDUP_REMOVED lines=15> */
.L_x_5469:
        /* <DEDUP_REMOVED lines=13> */
.L_x_5468:
[----:B------:R-:W-:Y:S05]  /*4b60*/  BSYNC B2 ;  /* 0x0000000000027941 */ /* 0x000fea0003800000 */
.L_x_5467:
[----:B------:R-:W-:-:S04]  /*4b70*/  FMUL.FTZ R16, R16, 1.1920928955078125e-07 ;  /* 0x3400000010107820 */ /* 0x000fc80000410000 */
[----:B------:R-:W-:-:S07]  /*4b80*/  FMUL.FTZ R3, R3, R16 ;  /* 0x0000001003037220 */ /* 0x000fce0000410000 */
.L_x_5462:
[----:B------:R-:W-:Y:S05]  /*4b90*/  BSYNC B0 ;  /* 0x0000000000007941 */ /* 0x000fea0003800000 */
.L_x_5461:
[C---:B------:R-:W-:Y:S02]  /*4ba0*/  FSETP.GTU.FTZ.AND P0, PT, |R3|.reuse, +INF , PT ;  /* 0x7f8000000300780b */ /* 0x040fe40003f1c200 */
[----:B------:R-:W-:-:S04]  /*4bb0*/  LOP3.LUT R26, R3, 0x80000000, R26, 0xb8, !PT ;  /* 0x80000000031a7812 */ /* 0x000fc800078eb81a */
[----:B------:R-:W-:-:S04]  /*4bc0*/  FSEL R3, R3, R26, P0 ;  /* 0x0000001a03037208 */ /* 0x000fc80000000000 */
[----:B------:R-:W-:-:S07]  /*4bd0*/  F2FP.F16.F32.PACK_AB R3, RZ, R3 ;  /* 0x00000003ff03723e */ /* 0x000fce00000000ff */
.L_x_5460:
[----:B------:R-:W-:Y:S05]  /*4be0*/  BSYNC B1 ;  /* 0x0000000000017941 */ /* 0x000fea0003800000 */
.L_x_5459:
        /* <DEDUP_REMOVED lines=33> */
.L_x_5477:
[----:B------:R-:W-:Y:S01]  /*4e00*/  FSETP.GEU.FTZ.AND P0, PT, R15, -R19, PT ;  /* 0x800000130f00720b */ /* 0x000fe20003f1e000 */
[----:B------:R-:W-:-:S12]  /*4e10*/  FADD.FTZ R17, R17, -1 ;  /* 0xbf80000011117421 */ /* 0x000fd80000010000 */
[----:B------:R-:W-:-:S07]  /*4e20*/  @!P0 FADD.FTZ R17, R17, -1 ;  /* 0xbf80000011118421 */ /* 0x000fce0000010000 */
.L_x_5476:
[----:B------:R-:W-:Y:S05]  /*4e30*/  BSYNC B2 ;  /* 0x0000000000027941 */ /* 0x000fea0003800000 */
.L_x_5475:
[----:B------:R-:W-:Y:S01]  /*4e40*/  FFMA.FTZ R12, -R19, R17, R12 ;  /* 0x00000011130c7223 */ /* 0x000fe2000001010c */
[----:B------:R-:W-:Y:S06]  /*4e50*/  BRA `(.L_x_5473) ;  /* 0x00000000007c7947 */ /* 0x000fec0003800000 */
.L_x_5474:
        /* <DEDUP_REMOVED lines=15> */
.L_x_5480:
        /* <DEDUP_REMOVED lines=13> */
.L_x_5479:
[----:B------:R-:W-:Y:S05]  /*5020*/  BSYNC B2 ;  /* 0x0000000000027941 */ /* 0x000fea0003800000 */
.L_x_5478:
[----:B------:R-:W-:-:S04]  /*5030*/  FMUL.FTZ R15, R15, 1.1920928955078125e-07 ;  /* 0x340000000f0f7820 */ /* 0x000fc80000410000 */
[----:B------:R-:W-:-:S07]  /*5040*/  FMUL.FTZ R12, R12, R15 ;  /* 0x0000000f0c0c7220 */ /* 0x000fce0000410000 */
.L_x_5473:
[----:B------:R-:W-:Y:S05]  /*5050*/  BSYNC B0 ;  /* 0x0000000000007941 */ /* 0x000fea0003800000 */
.L_x_5472:
[C---:B------:R-:W-:Y:S02]  /*5060*/  FSETP.GTU.FTZ.AND P0, PT, |R12|.reuse, +INF , PT ;  /* 0x7f8000000c00780b */ /* 0x040fe40003f1c200 */
[----:B------:R-:W-:-:S04]  /*5070*/  LOP3.LUT R13, R12, 0x80000000, R13, 0xb8, !PT ;  /* 0x800000000c0d7812 */ /* 0x000fc800078eb80d */
[----:B------:R-:W-:-:S04]  /*5080*/  FSEL R0, R12, R13, P0 ;  /* 0x0000000d0c007208 */ /* 0x000fc80000000000 */
[----:B------:R-:W-:-:S07]  /*5090*/  F2FP.F16.F32.PACK_AB R0, RZ, R0 ;  /* 0x00000000ff00723e */ /* 0x000fce00000000ff */
.L_x_5471:
[----:B------:R-:W-:Y:S05]  /*50a0*/  BSYNC B1 ;  /* 0x0000000000017941 */ /* 0x000fea0003800000 */
.L_x_5470:
        /* <DEDUP_REMOVED lines=17> */
.L_x_5483:
[----:B------:R-:W-:-:S13]  /*51c0*/  ISETP.GE.AND P0, PT, R6, R5, PT ;  /* 0x000000050600720c */ /* 0x000fda0003f06270 */
[----:B------:R-:W-:Y:S05]  /*51d0*/  @P0 BRA `(.L_x_5485) ;  /* 0x0000000000300947 */ /* 0x000fea0003800000 */
[----:B-1----:R-:W1:Y:S01]  /*51e0*/  LDC.64 R8, c[0x0][0x218] ;  /* 0x00008600ff087b82 */ /* 0x002e620000000a00 */
[----:B------:R-:W-:Y:S01]  /*51f0*/  IADD3 R13, R4, R6, RZ ;  /* 0x00000006040d7210 */ /* 0x000fe20007ffe0ff */
[----:B------:R-:W-:-:S04]  /*5200*/  VIADD R6, R6, 0x80 ;  /* 0x0000008006067836 */ /* 0x000fc80000000000 */
[----:B-1----:R-:W-:-:S05]  /*5210*/  IMAD.WIDE.U32 R8, R13, 0x2, R8 ;  /* 0x000000020d087825 */ /* 0x002fca00078e0008 */
[----:B------:R1:W-:Y:S02]  /*5220*/  STG.E.U16 desc[UR4][R8.64], R10 ;  /* 0x0000000a08007986 */ /* 0x0003e4000c101504 */
.L_x_5484:
[----:B------:R-:W-:-:S13]  /*5230*/  ISETP.GE.AND P0, PT, R6, R5, PT ;  /* 0x000000050600720c */ /* 0x000fda0003f06270 */
[----:B------:R-:W-:Y:S05]  /*5240*/  @P0 BRA `(.L_x_5486) ;  /* 0x0000000000300947 */ /* 0x000fea0003800000 */
[----:B-1----:R-:W1:Y:S01]  /*5250*/  LDC.64 R8, c[0x0][0x218] ;  /* 0x00008600ff087b82 */ /* 0x002e620000000a00 */
[----:B0-----:R-:W-:Y:S01]  /*5260*/  IADD3 R13, R4, R6, RZ ;  /* 0x00000006040d7210 */ /* 0x001fe20007ffe0ff */
[----:B------:R-:W-:-:S04]  /*5270*/  VIADD R6, R6, 0x80 ;  /* 0x0000008006067836 */ /* 0x000fc80000000000 */
[----:B-1----:R-:W-:-:S05]  /*5280*/  IMAD.WIDE.U32 R8, R13, 0x2, R8 ;  /* 0x000000020d087825 */ /* 0x002fca00078e0008 */
[----:B------:R2:W-:Y:S02]  /*5290*/  STG.E.U16 desc[UR4][R8.64], R7 ;  /* 0x0000000708007986 */ /* 0x0005e4000c101504 */
.L_x_5485:
[----:B------:R-:W-:-:S13]  /*52a0*/  ISETP.GE.AND P0, PT, R6, R5, PT ;  /* 0x000000050600720c */ /* 0x000fda0003f06270 */
[----:B------:R-:W-:Y:S05]  /*52b0*/  @P0 BRA `(.L_x_5487) ;  /* 0x0000000000340947 */ /* 0x000fea0003800000 */
[----:B-12---:R-:W1:Y:S01]  /*52c0*/  LDC.64 R8, c[0x0][0x218] ;  /* 0x00008600ff087b82 */ /* 0x006e620000000a00 */
[----:B------:R-:W-:Y:S01]  /*52d0*/  IADD3 R7, R4, R6, RZ ;  /* 0x0000000604077210 */ /* 0x000fe20007ffe0ff */
[----:B------:R-:W-:-:S04]  /*52e0*/  VIADD R6, R6, 0x80 ;  /* 0x0000008006067836 */ /* 0x000fc80000000000 */
[----:B-1----:R-:W-:-:S05]  /*52f0*/  IMAD.WIDE.U32 R8, R7, 0x2, R8 ;  /* 0x0000000207087825 */ /* 0x002fca00078e0008 */
[----:B------:R2:W-:Y:S02]  /*5300*/  STG.E.U16 desc[UR4][R8.64], R11 ;  /* 0x0000000b08007986 */ /* 0x0005e4000c101504 */
.L_x_5486:
        /* <DEDUP_REMOVED lines=8> */
.L_x_5487:
[----:B------:R-:W-:Y:S05]  /*5390*/  BSYNC B1 ;  /* 0x0000000000017941 */ /* 0x000fea0003800000 */
.L_x_5482:
[----:B------:R-:W-:-:S13]  /*53a0*/  ISETP.GE.AND P0, PT, R6, R5, PT ;  /* 0x000000050600720c */ /* 0x000fda0003f06270 */
[----:B-123--:R-:W1:Y:S01]  /*53b0*/  @!P0 LDC.64 R8, c[0x0][0x218] ;  /* 0x00008600ff088b82 */ /* 0x00ee620000000a00 */
[----:B------:R-:W-:Y:S01]  /*53c0*/  @!P0 IADD3 R7, R4, R6, RZ ;  /* 0x0000000604078210 */ /* 0x000fe20007ffe0ff */
[----:B------:R-:W-:-:S04]  /*53d0*/  @!P0 VIADD R6, R6, 0x80 ;  /* 0x0000008006068836 */ /* 0x000fc80000000000 */
[----:B-1----:R-:W-:-:S05]  /*53e0*/  @!P0 IMAD.WIDE.U32 R8, R7, 0x2, R8 ;  /* 0x0000000207088825 */ /* 0x002fca00078e0008 */
[----:B------:R3:W-:Y:S02]  /*53f0*/  @!P0 STG.E.U16 desc[UR4][R8.64], R3 ;  /* 0x0000000308008986 */ /* 0x0007e4000c101504 */
.L_x_5488:
[----:B------:R-:W-:Y:S05]  /*5400*/  BSYNC B0 ;  /* 0x0000000000007941 */ /* 0x000fea0003800000 */
.L_x_5481:
        /* <DEDUP_REMOVED lines=8> */
.L_x_5489:
        /* <DEDUP_REMOVED lines=15> */
.L_x_57324:


//--------------------- .text._ZN2at6native18elementwise_kernelILi128ELi4EZNS0_15gpu_kernel_implINS0_13BUnaryFunctorIN3c104HalfES5_S5_ZZZNS0_16fmod_kernel_cudaERNS_18TensorIteratorBaseEENKUlvE0_clEvENKUlvE1_clEvEUlS5_S5_E_EEEEvS7_RKT_EUliE_EEviT1_ --------------------------
	.section	.text._ZN2at6native18elementwise_kernelILi128ELi4EZNS0_15gpu_kernel_implINS0_13BUnaryFunctorIN3c104HalfES5_S5_ZZZNS0_16fmod_kernel_cudaERNS_18TensorIteratorBaseEENKUlvE0_clEvENKUlvE1_clEvEUlS5_S5_E_EEEEvS7_RKT_EUliE_EEviT1_,"ax",@progbits
	.align	128
        .global         _ZN2at6native18elementwise_kernelILi128ELi4EZNS0_15gpu_kernel_implINS0_13BUnaryFunctorIN3c104HalfES5_S5_ZZZNS0_16fmod_kernel_cudaERNS_18TensorIteratorBaseEENKUlvE0_clEvENKUlvE1_clEvEUlS5_S5_E_EEEEvS7_RKT_EUliE_EEviT1_
        .type           _ZN2at6native18elementwise_kernelILi128ELi4EZNS0_15gpu_kernel_implINS0_13BUnaryFunctorIN3c104HalfES5_S5_ZZZNS0_16fmod_kernel_cudaERNS_18TensorIteratorBaseEENKUlvE0_clEvENKUlvE1_clEvEUlS5_S5_E_EEEEvS7_RKT_EUliE_EEviT1_,@function
        .size           _ZN2at6native18elementwise_kernelILi128ELi4EZNS0_15gpu_kernel_implINS0_13BUnaryFunctorIN3c104HalfES5_S5_ZZZNS0_16fmod_kernel_cudaERNS_18TensorIteratorBaseEENKUlvE0_clEvENKUlvE1_clEvEUlS5_S5_E_EEEEvS7_RKT_EUliE_EEviT1_,(.L_x_57325 - _ZN2at6native18elementwise_kernelILi128ELi4EZNS0_15gpu_kernel_implINS0_13BUnaryFunctorIN3c104HalfES5_S5_ZZZNS0_16fmod_kernel_cudaERNS_18TensorIteratorBaseEENKUlvE0_clEvENKUlvE1_clEvEUlS5_S5_E_EEEEvS7_RKT_EUliE_EEviT1_)
        .other          _ZN2at6native18elementwise_kernelILi128ELi4EZNS0_15gpu_kernel_implINS0_13BUnaryFunctorIN3c104HalfES5_S5_ZZZNS0_16fmod_kernel_cudaERNS_18TensorIteratorBaseEENKUlvE0_clEvENKUlvE1_clEvEUlS5_S5_E_EEEEvS7_RKT_EUliE_EEviT1_,@"STO_CUDA_ENTRY STV_DEFAULT"
_ZN2at6native18elementwise_kernelILi128ELi4EZNS0_15gpu_kernel_implINS0_13BUnaryFunctorIN3c104HalfES5_S5_ZZZNS0_16fmod_kernel_cudaERNS_18TensorIteratorBaseEENKUlvE0_clEvENKUlvE1_clEvEUlS5_S5_E_EEEEvS7_RKT_EUliE_EEviT1_:
.text._ZN2at6native18elementwise_kernelILi128ELi4EZNS0_15gpu_kernel_implINS0_13BUnaryFunctorIN3c104HalfES5_S5_ZZZNS0_16fmod_kernel_cudaERNS_18TensorIteratorBaseEENKUlvE0_clEvENKUlvE1_clEvEUlS5_S5_E_EEEEvS7_RKT_EUliE_EEviT1_:
        /* <DEDUP_REMOVED lines=312> */
.L_x_5492:
        /* <DEDUP_REMOVED lines=22> */
.L_x_5496:
[----:B------:R-:W2:Y:S02]  /*14e0*/  LDG.E.U8 R2, desc[UR36][R2.64] ;  /* 0x0000002402027981 */ /* 0x000ea4000c1e1100 */
[----:B--2---:R-:W-:-:S04]  /*14f0*/  I2FP.F32.U32 R0, R2 ;  /* 0x0000000200007245 */ /* 0x004fc80000201000 */
[----:B------:R-:W-:Y:S01]  /*1500*/  F2FP.F16.F32.PACK_AB R0, RZ, R0 ;  /* 0x00000000ff00723e */ /* 0x000fe200000000ff */
[----:B------:R-:W-:Y:S06]  /*1510*/  BRA `(.L_x_5498) ;  /* 0x0000000c00887947 */ /* 0x000fec0003800000 */
.L_x_5495:
        /* <DEDUP_REMOVED lines=10> */
.L_x_5500:
[----:B------:R-:W2:Y:S02]  /*15c0*/  LDG.E R2, desc[UR36][R2.64] ;  /* 0x0000002402027981 */ /* 0x000ea4000c1e1900 */
[----:B--2---:R-:W-:-:S04]  /*15d0*/  I2FP.F32.S32 R0, R2 ;  /* 0x0000000200007245 */ /* 0x004fc80000201400 */
[----:B------:R-:W-:Y:S01]  /*15e0*/  F2FP.F16.F32.PACK_AB R0, RZ, R0 ;  /* 0x00000000ff00723e */ /* 0x000fe200000000ff */
[----:B------:R-:W-:Y:S06]  /*15f0*/  BRA `(.L_x_5498) ;  /* 0x0000000c00507947 */ /* 0x000fec0003800000 */
.L_x_5499:
[----:B------:R-:W2:Y:S02]  /*1600*/  LDG.E.U16 R2, desc[UR36][R2.64] ;  /* 0x0000002402027981 */ /* 0x000ea4000c1e1500 */
[----:B--2---:R-:W0:Y:S02]  /*1610*/  I2F.S16 R0, R2 ;  /* 0x0000000200007306 */ /* 0x004e240000101400 */
[----:B0-----:R-:W-:Y:S01]  /*1620*/  F2FP.F16.F32.PACK_AB R0, RZ, R0 ;  /* 0x00000000ff00723e */ /* 0x001fe200000000ff */
[----:B------:R-:W-:Y:S06]  /*1630*/  BRA `(.L_x_5498) ;  /* 0x0000000c00407947 */ /* 0x000fec0003800000 */
.L_x_5494:
        /* <DEDUP_REMOVED lines=9> */
.L_x_5502:
[----:B------:R0:W5:Y:S01]  /*16d0*/  LDG.E.U16 R0, desc[UR36][R2.64] ;  /* 0x0000002402007981 */ /* 0x000162000c1e1500 */
[----:B------:R-:W-:Y:S05]  /*16e0*/  BRA `(.L_x_5498) ;  /* 0x0000000c00147947 */ /* 0x000fea0003800000 */
.L_x_5501:
        /* <DEDUP_REMOVED lines=9> */
.L_x_5504:
[----:B------:R1:W5:Y:S01]  /*1780*/  LDG.E.U16 R0, desc[UR36][R2.64] ;  /* 0x0000002402007981 */ /* 0x000362000c1e1500 */
[----:B------:R-:W-:Y:S05]  /*1790*/  BRA `(.L_x_5498) ;  /* 0x0000000800e87947 */ /* 0x000fea0003800000 */
.L_x_5503:
        /* <DEDUP_REMOVED lines=8> */
.L_x_5493:
        /* <DEDUP_REMOVED lines=13> */
.L_x_5507:
        /* <DEDUP_REMOVED lines=8> */
.L_x_5506:
        /* <DEDUP_REMOVED lines=28> */
.L_x_5509:
        /* <DEDUP_REMOVED lines=15> */
.L_x_5508:
[----:B------:R-:W2:Y:S02]  /*1c20*/  LDG.E.U16 R0, desc[UR36][R2.64] ;  /* 0x0000002402007981 */ /* 0x000ea4000c1e1500 */
[----:B--2---:R-:W-:-:S05]  /*1c30*/  IMAD.U32 R0, R0, 0x10000, RZ ;  /* 0x0001000000007824 */ /* 0x004fca00078e00ff */
[----:B------:R-:W-:Y:S01]  /*1c40*/  F2FP.F16.F32.PACK_AB R0, RZ, R0 ;  /* 0x00000000ff00723e */ /* 0x000fe200000000ff */
[----:B------:R-:W-:Y:S06]  /*1c50*/  BRA `(.L_x_5498) ;  /* 0x0000000400b87947 */ /* 0x000fec0003800000 */
.L_x_5505:
        /* <DEDUP_REMOVED lines=12> */
.L_x_5512:
        /* <DEDUP_REMOVED lines=21> */
.L_x_5516:
[----:B------:R-:W-:Y:S05]  /*1e70*/  BSYNC B1 ;  /* 0x0000000000017941 */ /* 0x000fea0003800000 */
.L_x_5515:
[----:B------:R-:W-:Y:S01]  /*1e80*/  LEA R3, R0, 0x3b800000, 0x17 ;  /* 0x3b80000000037811 */ /* 0x000fe200078eb8ff */
[----:B------:R-:W-:-:S05]  /*1e90*/  IMAD.SHL.U32 R0, R2, 0x100000, RZ ;  /* 0x0010000002007824 */ /* 0x000fca00078e00ff */
[----:B------:R-:W-:-:S07]  /*1ea0*/  LOP3.LUT R0, R3, R0, R4, 0xfe, !PT ;  /* 0x0000000003007212 */ /* 0x000fce00078efe04 */
.L_x_5514:
[----:B------:R-:W-:Y:S05]  /*1eb0*/  BSYNC B0 ;  /* 0x0000000000007941 */ /* 0x000fea0003800000 */
.L_x_5513:
[----:B------:R-:W-:Y:S01]  /*1ec0*/  F2FP.F16.F32.PACK_AB R0, RZ, R0 ;  /* 0x00000000ff00723e */ /* 0x000fe200000000ff */
[----:B------:R-:W-:Y:S06]  /*1ed0*/  BRA `(.L_x_5498) ;  /* 0x0000000400187947 */ /* 0x000fec0003800000 */
.L_x_5511:
        /* <DEDUP_REMOVED lines=21> */
.L_x_5520:
[----:B------:R-:W-:Y:S05]  /*2030*/  BSYNC B1 ;  /* 0x0000000000017941 */ /* 0x000fea0003800000 */
.L_x_5519:
[----:B------:R-:W-:Y:S01]  /*2040*/  LEA R3, R0, 0x37800000, 0x17 ;  /* 0x3780000000037811 */ /* 0x000fe200078eb8ff */
[----:B------:R-:W-:-:S05]  /*2050*/  IMAD.SHL.U32 R0, R2, 0x200000, RZ ;  /* 0x0020000002007824 */ /* 0x000fca00078e00ff */
[----:B------:R-:W-:-:S07]  /*2060*/  LOP3.LUT R0, R3, R0, R4, 0xfe, !PT ;  /* 0x0000000003007212 */ /* 0x000fce00078efe04 */
.L_x_5518:
[----:B------:R-:W-:Y:S05]  /*2070*/  BSYNC B0 ;  /* 0x0000000000007941 */ /* 0x000fea0003800000 */
.L_x_5517:
[----:B------:R-:W-:Y:S01]  /*2080*/  F2FP.F16.F32.PACK_AB R0, RZ, R0 ;  /* 0x00000000ff00723e */ /* 0x000fe200000000ff */
[----:B------:R-:W-:Y:S06]  /*2090*/  BRA `(.L_x_5498) ;  /* 0x0000000000a87947 */ /* 0x000fec0003800000 */
.L_x_5510:
        /* <DEDUP_REMOVED lines=14> */
.L_x_5524:
[----:B------:R-:W-:Y:S05]  /*2180*/  BSYNC B0 ;  /* 0x0000000000007941 */ /* 0x000fea0003800000 */
.L_x_5523:
[----:B------:R-:W-:Y:S01]  /*2190*/  F2FP.F16.F32.PACK_AB R0, RZ, R0 ;  /* 0x00000000ff00723e */ /* 0x000fe200000000ff */
[----:B------:R-:W-:Y:S06]  /*21a0*/  BRA `(.L_x_5498) ;  /* 0x0000000000647947 */ /* 0x000fec0003800000 */
.L_x_5497:
        /* <DEDUP_REMOVED lines=16> */
.L_x_5525:
[----:B------:R-:W-:Y:S01]  /*22b0*/  PRMT R0, RZ, 0x7610, R0 ;  /* 0x00007610ff007816 */ /* 0x000fe20000000000 */
[----:B------:R-:W-:Y:S06]  /*22c0*/  BRA `(.L_x_5498) ;  /* 0x00000000001c7947 */ /* 0x000fec0003800000 */
.L_x_5522:
[----:B------:R-:W2:Y:S02]  /*22d0*/  LDG.E.64 R2, desc[UR36][R2.64] ;  /* 0x0000002402027981 */ /* 0x000ea4000c1e1b00 */
[----:B--2---:R-:W0:Y:S02]  /*22e0*/  I2F.U64 R0, R2 ;  /* 0x0000000200007312 */ /* 0x004e240000301000 */
[----:B0-----:R-:W-:Y:S01]  /*22f0*/  F2FP.F16.F32.PACK_AB R0, RZ, R0 ;  /* 0x00000000ff00723e */ /* 0x001fe200000000ff */
[----:B------:R-:W-:Y:S06]  /*2300*/  BRA `(.L_x_5498) ;  /* 0x00000000000c7947 */ /* 0x000fec0003800000 */
.L_x_5521:
[----:B------:R-:W2:Y:S02]  /*2310*/  LDG.E R2, desc[UR36][R2.64] ;  /* 0x0000002402027981 */ /* 0x000ea4000c1e1900 */
[----:B--2---:R-:W-:-:S04]  /*2320*/  I2FP.F32.U32 R0, R2 ;  /* 0x0000000200007245 */ /* 0x004fc80000201000 */
[----:B------:R-:W-:-:S07]  /*2330*/  F2FP.F16.F32.PACK_AB R0, RZ, R0 ;  /* 0x00000000ff00723e */ /* 0x000fce00000000ff */
.L_x_5498:
[----:B01----:R-:W0:Y:S01]  /*2340*/  LDC.U16 R3, c[0x0][0x422] ;  /* 0x00010880ff037b82 */ /* 0x003e220000000400 */
[----:B-----5:R-:W-:Y:S01]  /*2350*/  HADD2.F32 R2, -RZ, R0.H0_H0 ;  /* 0x20000000ff027230 */ /* 0x020fe20000004100 */
[----:B------:R-:W-:Y:S04]  /*2360*/  BSSY B0, `(.L_x_5526) ;  /* 0x0000041000007945 */ /* 0x000fe80003800000 */
[----:B------:R-:W-:Y:S01]  /*2370*/  FADD.FTZ R5, |R2|, -RZ ;  /* 0x800000ff02057221 */ /* 0x000fe20000010200 */
[----:B0-----:R-:W-:-:S05]  /*2380*/  HADD2.F32 R3, -RZ, R3.H0_H0 ;  /* 0x20000003ff037230 */ /* 0x001fca0000004100 */
        /* <DEDUP_REMOVED lines=25> */
.L_x_5531:
[----:B------:R-:W-:Y:S01]  /*2520*/  FSETP.GEU.FTZ.AND P0, PT, R7, -R0, PT ;  /* 0x800000000700720b */ /* 0x000fe20003f1e000 */
[----:B------:R-:W-:-:S12]  /*2530*/  FADD.FTZ R4, R4, -1 ;  /* 0xbf80000004047421 */ /* 0x000fd80000010000 */
[----:B------:R-:W-:-:S07]  /*2540*/  @!P0 FADD.FTZ R4, R4, -1 ;  /* 0xbf80000004048421 */ /* 0x000fce0000010000 */
.L_x_5530:
[----:B------:R-:W-:Y:S05]  /*2550*/  BSYNC B1 ;  /* 0x0000000000017941 */ /* 0x000fea0003800000 */
.L_x_5529:
[----:B------:R-:W-:Y:S01]  /*2560*/  FFMA.FTZ R5, -R0, R4, R5 ;  /* 0x0000000400057223 */ /* 0x000fe20000010105 */
[----:B------:R-:W-:Y:S06]  /*2570*/  BRA `(.L_x_5527) ;  /* 0x00000000007c7947 */ /* 0x000fec0003800000 */
.L_x_5528:
        /* <DEDUP_REMOVED lines=15> */
.L_x_5534:
        /* <DEDUP_REMOVED lines=13> */
.L_x_5533:
[----:B------:R-:W-:Y:S05]  /*2740*/  BSYNC B1 ;  /* 0x0000000000017941 */ /* 0x000fea0003800000 */
.L_x_5532:
[----:B------:R-:W-:-:S04]  /*2750*/  FMUL.FTZ R0, R3, 1.1920928955078125e-07 ;  /* 0x3400000003007820 */ /* 0x000fc80000410000 */
[----:B0-----:R-:W-:-:S07]  /*2760*/  FMUL.FTZ R5, R7, R0 ;  /* 0x0000000007057220 */ /* 0x001fce0000410000 */
.L_x_5527:
[----:B------:R-:W-:Y:S05]  /*2770*/  BSYNC B0 ;  /* 0x0000000000007941 */ /* 0x000fea0003800000 */
.L_x_5526:
[----:B------:R-:W0:Y:S01]  /*2780*/  LDC.U8 R3, c[0x0][0x424] ;  /* 0x00010900ff037b82 */ /* 0x000e220000000000 */
        /* <DEDUP_REMOVED lines=19> */
.L_x_5538:
[----:B------:R-:W-:-:S06]  /*28c0*/  HADD2.F32 R3, -RZ, R2.H0_H0 ;  /* 0x20000002ff037230 */ /* 0x000fcc0000004100 */
[----:B------:R-:W0:Y:S02]  /*28d0*/  F2I.S64.TRUNC R2, R3 ;  /* 0x0000000300027311 */ /* 0x000e24000020d900 */
[----:B0-----:R0:W-:Y:S01]  /*28e0*/  STG.E.U8 desc[UR36][R16.64], R2 ;  /* 0x0000000210007986 */ /* 0x0011e2000c101124 */
[----:B------:R-:W-:Y:S05]  /*28f0*/  BRA `(.L_x_5540) ;  /* 0x0000000c00847947 */ /* 0x000fea0003800000 */
.L_x_5537:
        /* <DEDUP_REMOVED lines=10> */
.L_x_5542:
[----:B------:R-:W-:-:S04]  /*29a0*/  HADD2.F32 R2, -RZ, R2.H0_H0 ;  /* 0x20000002ff027230 */ /* 0x000fc80000004100 */
[----:B------:R-:W0:Y:S02]  /*29b0*/  F2I.FTZ.TRUNC.NTZ R3, R2 ;  /* 0x0000000200037305 */ /* 0x000e24000021f100 */
[----:B0-----:R0:W-:Y:S01]  /*29c0*/  STG.E desc[UR36][R16.64], R3 ;  /* 0x0000000310007986 */ /* 0x0011e2000c101924 */
[----:B------:R-:W-:Y:S05]  /*29d0*/  BRA `(.L_x_5540) ;  /* 0x0000000c004c7947 */ /* 0x000fea0003800000 */
.L_x_5541:
[----:B------:R-:W-:-:S04]  /*29e0*/  HADD2.F32 R2, -RZ, R2.H0_H0 ;  /* 0x20000002ff027230 */ /* 0x000fc80000004100 */
[----:B------:R-:W0:Y:S02]  /*29f0*/  F2I.FTZ.TRUNC.NTZ R3, R2 ;  /* 0x0000000200037305 */ /* 0x000e24000021f100 */
[----:B0-----:R0:W-:Y:S01]  /*2a00*/  STG.E.U16 desc[UR36][R16.64], R3 ;  /* 0x0000000310007986 */ /* 0x0011e2000c101524 */
[----:B------:R-:W-:Y:S05]  /*2a10*/  BRA `(.L_x_5540) ;  /* 0x0000000c003c7947 */ /* 0x000fea0003800000 */
.L_x_5536:
        /* <DEDUP_REMOVED lines=9> */
.L_x_5544:
[----:B------:R0:W-:Y:S01]  /*2ab0*/  STG.E.U16 desc[UR36][R16.64], R2 ;  /* 0x0000000210007986 */ /* 0x0001e2000c101524 */
[----:B------:R-:W-:Y:S05]  /*2ac0*/  BRA `(.L_x_5540) ;  /* 0x0000000c00107947 */ /* 0x000fea0003800000 */
.L_x_5543:
        /* <DEDUP_REMOVED lines=10> */
.L_x_5546:
[----:B------:R-:W-:-:S05]  /*2b70*/  HADD2.F32 R0, -RZ, R2.H0_H0 ;  /* 0x20000002ff007230 */ /* 0x000fca0000004100 */
[----:B------:R-:W-:-:S04]  /*2b80*/  F2FP.F16.F32.PACK_AB R0, RZ, R0 ;  /* 0x00000000ff00723e */ /* 0x000fc800000000ff */
[----:B------:R-:W-:-:S05]  /*2b90*/  PRMT R0, R0, 0x5410, RZ ;  /* 0x0000541000007816 */ /* 0x000fca00000000ff */
[----:B------:R0:W-:Y:S01]  /*2ba0*/  STG.E desc[UR36][R16.64], R0 ;  /* 0x0000000010007986 */ /* 0x0001e2000c101924 */
[----:B------:R-:W-:Y:S05]  /*2bb0*/  BRA `(.L_x_5540) ;  /* 0x0000000800d47947 */ /* 0x000fea0003800000 */
.L_x_5545:
[----:B------:R-:W-:-:S05]  /*2bc0*/  HADD2.F32 R2, -RZ, R2.H0_H0 ;  /* 0x20000002ff027230 */ /* 0x000fca0000004100 */
[----:B------:R-:W-:-:S06]  /*2bd0*/  FMUL.FTZ R2, R2, 1 ;  /* 0x3f80000002027820 */ /* 0x000fcc0000410000 */
[----:B------:R-:W0:Y:S02]  /*2be0*/  F2F.F64.F32 R2, R2 ;  /* 0x0000000200027310 */ /* 0x000e240000201800 */
[----:B0-----:R0:W-:Y:S01]  /*2bf0*/  STG.E.64 desc[UR36][R16.64], R2 ;  /* 0x0000000210007986 */ /* 0x0011e2000c101b24 */
[----:B------:R-:W-:Y:S05]  /*2c00*/  BRA `(.L_x_5540) ;  /* 0x0000000800c07947 */ /* 0x000fea0003800000 */
.L_x_5535:
        /* <DEDUP_REMOVED lines=13> */
.L_x_5549:
[----:B------:R-:W-:Y:S01]  /*2ce0*/  HADD2.F32 R2, -RZ, R2.H0_H0 ;  /* 0x20000002ff027230 */ /* 0x000fe20000004100 */
[----:B------:R-:W-:-:S04]  /*2cf0*/  CS2R R6, SRZ ;  /* 0x0000000000067805 */ /* 0x000fc8000001ff00 */
[----:B------:R-:W-:-:S04]  /*2d00*/  FMUL.FTZ R2, R2, 1 ;  /* 0x3f80000002027820 */ /* 0x000fc80000410000 */
[----:B------:R-:W0:Y:S02]  /*2d10*/  F2F.F64.F32 R4, R2 ;  /* 0x0000000200047310 */ /* 0x000e240000201800 */
[----:B0-----:R0:W-:Y:S01]  /*2d20*/  STG.E.128 desc[UR36][R16.64], R4 ;  /* 0x0000000410007986 */ /* 0x0011e2000c101d24 */
[----:B------:R-:W-:Y:S05]  /*2d30*/  BRA `(.L_x_5540) ;  /* 0x0000000800747947 */ /* 0x000fea0003800000 */
.L_x_5548:
        /* <DEDUP_REMOVED lines=21> */
.L_x_5553:
[----:B------:R-:W-:Y:S05]  /*2e90*/  BSYNC B0 ;  /* 0x0000000000007941 */ /* 0x000fea0003800000 */
.L_x_5552:
[----:B------:R-:W-:-:S05]  /*2ea0*/  LOP3.LUT R3, R0, R3, RZ, 0xfc, !PT ;  /* 0x0000000300037212 */ /* 0x000fca00078efcff */
[----:B------:R0:W-:Y:S01]  /*2eb0*/  STG.E.U8 desc[UR36][R16.64], R3 ;  /* 0x0000000310007986 */ /* 0x0001e2000c101124 */
[----:B------:R-:W-:Y:S05]  /*2ec0*/  BRA `(.L_x_5540) ;  /* 0x0000000800107947 */ /* 0x000fea0003800000 */
.L_x_5551:
        /* <DEDUP_REMOVED lines=13> */
.L_x_5555:
[----:B------:R-:W-:Y:S01]  /*2fa0*/  IMAD.MOV.U32 R0, RZ, RZ, 0x7f ;  /* 0x0000007fff007424 */ /* 0x000fe200078e00ff */
[----:B------:R-:W-:-:S04]  /*2fb0*/  ISETP.GT.U32.AND P0, PT, R2, 0x7f800000, PT ;  /* 0x7f8000000200780c */ /* 0x000fc80003f04070 */
[----:B------:R-:W-:-:S09]  /*2fc0*/  SEL R0, R0, 0x7c, P0 ;  /* 0x0000007c00007807 */ /* 0x000fd20000000000 */
.L_x_5556:
[----:B------:R-:W-:Y:S05]  /*2fd0*/  BSYNC B0 ;  /* 0x0000000000007941 */ /* 0x000fea0003800000 */
.L_x_5554:
[----:B------:R-:W-:-:S04]  /*2fe0*/  LOP3.LUT R2, R3, 0x80000000, RZ, 0xc0, !PT ;  /* 0x8000000003027812 */ /* 0x000fc800078ec0ff */
[----:B------:R-:W-:-:S04]  /*2ff0*/  SHF.R.U32.HI R3, RZ, 0x18, R2 ;  /* 0x00000018ff037819 */ /* 0x000fc80000011602 */
[----:B------:R-:W-:-:S05]  /*3000*/  LOP3.LUT R3, R0, R3, RZ, 0xfc, !PT ;  /* 0x0000000300037212 */ /* 0x000fca00078efcff */
[----:B------:R0:W-:Y:S01]  /*3010*/  STG.E.U8 desc[UR36][R16.64], R3 ;  /* 0x0000000310007986 */ /* 0x0001e2000c101124 */
[----:B------:R-:W-:Y:S05]  /*3020*/  BRA `(.L_x_5540) ;  /* 0x0000000400b87947 */ /* 0x000fea0003800000 */
.L_x_5550:
[----:B------:R-:W-:-:S05]  /*3030*/  HADD2.F32 R0, -RZ, R2.H0_H0 ;  /* 0x20000002ff007230 */ /* 0x000fca0000004100 */
[----:B------:R-:W-:-:S05]  /*3040*/  F2FP.BF16.F32.PACK_AB R0, RZ, R0 ;  /* 0x00000000ff00723e */ /* 0x000fca00000010ff */
[----:B------:R0:W-:Y:S01]  /*3050*/  STG.E.U16 desc[UR36][R16.64], R0 ;  /* 0x0000000010007986 */ /* 0x0001e2000c101524 */
[----:B------:R-:W-:Y:S05]  /*3060*/  BRA `(.L_x_5540) ;  /* 0x0000000400a87947 */ /* 0x000fea0003800000 */
.L_x_5547:
        /* <DEDUP_REMOVED lines=12> */
.L_x_5559:
        /* <DEDUP_REMOVED lines=17> */
.L_x_5562:
[----:B------:R-:W-:-:S04]  /*3240*/  LOP3.LUT R2, R3, 0x80000000, RZ, 0xc0, !PT ;  /* 0x8000000003027812 */ /* 0x000fc800078ec0ff */
[----:B------:R-:W-:-:S04]  /*3250*/  SHF.R.U32.HI R3, RZ, 0x18, R2 ;  /* 0x00000018ff037819 */ /* 0x000fc80000011602 */
[----:B------:R-:W-:-:S04]  /*3260*/  LOP3.LUT R0, R0, R3, RZ, 0xfc, !PT ;  /* 0x0000000300007212 */ /* 0x000fc800078efcff */
[----:B------:R-:W-:-:S07]  /*3270*/  PRMT R8, R0, 0x7610, R8 ;  /* 0x0000761000087816 */ /* 0x000fce0000000008 */
.L_x_5561:
[----:B------:R-:W-:Y:S05]  /*3280*/  BSYNC B0 ;  /* 0x0000000000007941 */ /* 0x000fea0003800000 */
.L_x_5560:
[----:B------:R4:W-:Y:S01]  /*3290*/  STG.E.U8 desc[UR36][R16.64], R8 ;  /* 0x0000000810007986 */ /* 0x0009e2000c101124 */
[----:B------:R-:W-:Y:S05]  /*32a0*/  BRA `(.L_x_5540) ;  /* 0x0000000400187947 */ /* 0x000fea0003800000 */
.L_x_5558:
        /* <DEDUP_REMOVED lines=17> */
.L_x_5565:
[----:B------:R-:W-:-:S04]  /*33c0*/  LOP3.LUT R2, R3, 0x80000000, RZ, 0xc0, !PT ;  /* 0x8000000003027812 */ /* 0x000fc800078ec0ff */
[----:B------:R-:W-:-:S04]  /*33d0*/  SHF.R.U32.HI R3, RZ, 0x18, R2 ;  /* 0x00000018ff037819 */ /* 0x000fc80000011602 */
[----:B------:R-:W-:-:S04]  /*33e0*/  LOP3.LUT R0, R0, R3, RZ, 0xfc, !PT ;  /* 0x0000000300007212 */ /* 0x000fc800078efcff */
[----:B------:R-:W-:-:S07]  /*33f0*/  PRMT R8, R0, 0x7610, R8 ;  /* 0x0000761000087816 */ /* 0x000fce0000000008 */
.L_x_5564:
[----:B------:R-:W-:Y:S05]  /*3400*/  BSYNC B0 ;  /* 0x0000000000007941 */ /* 0x000fea0003800000 */
.L_x_5563:
[----:B------:R3:W-:Y:S01]  /*3410*/  STG.E.U8 desc[UR36][R16.64], R8 ;  /* 0x0000000810007986 */ /* 0x0007e2000c101124 */
[----:B------:R-:W-:Y:S05]  /*3420*/  BRA `(.L_x_5540) ;  /* 0x0000000000b87947 */ /* 0x000fea0003800000 */
.L_x_5557:
        /* <DEDUP_REMOVED lines=22> */
.L_x_5539:
        /* <DEDUP_REMOVED lines=16> */
.L_x_5568:
[----:B------:R-:W-:Y:S05]  /*3690*/  BRA `(.L_x_5540) ;  /* 0x00000000001c7947 */ /* 0x000fea0003800000 */
.L_x_5567:
[----:B------:R-:W-:-:S06]  /*36a0*/  HADD2.F32 R2, -RZ, R2.H0_H0 ;  /* 0x20000002ff027230 */ /* 0x000fcc0000004100 */
[----:B------:R-:W0:Y:S02]  /*36b0*/  F2I.U64.TRUNC R2, R2 ;  /* 0x0000000200027311 */ /* 0x000e24000020d800 */
[----:B0-----:R2:W-:Y:S01]  /*36c0*/  STG.E.64 desc[UR36][R16.64], R2 ;  /* 0x0000000210007986 */ /* 0x0015e2000c101b24 */
[----:B------:R-:W-:Y:S05]  /*36d0*/  BRA `(.L_x_5540) ;  /* 0x00000000000c7947 */ /* 0x000fea0003800000 */
.L_x_5566:
[----:B------:R-:W-:-:S04]  /*36e0*/  HADD2.F32 R2, -RZ, R2.H0_H0 ;  /* 0x20000002ff027230 */ /* 0x000fc80000004100 */
[----:B------:R-:W0:Y:S02]  /*36f0*/  F2I.FTZ.U32.TRUNC.NTZ R3, R2 ;  /* 0x0000000200037305 */ /* 0x000e24000021f000 */
[----:B0-----:R0:W-:Y:S02]  /*3700*/  STG.E desc[UR36][R16.64], R3 ;  /* 0x0000000310007986 */ /* 0x0011e4000c101924 */
.L_x_5540:
[----:B------:R-:W-:-:S04]  /*3710*/  IMAD R18, R19, 0x200, R18 ;  /* 0x0000020013127824 */ /* 0x000fc800078e0212 */
[----:B------:R-:W-:-:S07]  /*3720*/  VIADD R23, R18, 0x80 ;  /* 0x0000008012177836 */ /* 0x000fce0000000000 */
.L_x_5491:
[----:B------:R-:W-:Y:S05]  /*3730*/  BSYNC B6 ;  /* 0x0000000000067941 */ /* 0x000fea0003800000 */
.L_x_5490:
        /* <DEDUP_REMOVED lines=307> */
.L_x_5571:
        /* <DEDUP_REMOVED lines=22> */
.L_x_5575:
[----:B------:R-:W2:Y:S02]  /*4bd0*/  LDG.E.U8 R2, desc[UR36][R2.64] ;  /* 0x0000002402027981 */ /* 0x000ea4000c1e1100 */
[----:B--2---:R-:W-:-:S04]  /*4be0*/  I2FP.F32.U32 R0, R2 ;  /* 0x0000000200007245 */ /* 0x004fc80000201000 */
[----:B------:R-:W-:Y:S01]  /*4bf0*/  F2FP.F16.F32.PACK_AB R0, RZ, R0 ;  /* 0x00000000ff00723e */ /* 0x000fe200000000ff */
[----:B------:R-:W-:Y:S06]  /*4c00*/  BRA `(.L_x_5577) ;  /* 0x0000000c00887947 */ /* 0x000fec0003800000 */
.L_x_5574:
        /* <DEDUP_REMOVED lines=10> */
.L_x_5579:
[----:B------:R-:W2:Y:S02]  /*4cb0*/  LDG.E R2, desc[UR36][R2.64] ;  /* 0x0000002402027981 */ /* 0x000ea4000c1e1900 */
[----:B--2---:R-:W-:-:S04]  /*4cc0*/  I2FP.F32.S32 R0, R2 ;  /* 0x0000000200007245 */ /* 0x004fc80000201400 */
[----:B------:R-:W-:Y:S01]  /*4cd0*/  F2FP.F16.F32.PACK_AB R0, RZ, R0 ;  /* 0x00000000ff00723e */ /* 0x000fe200000000ff */
[----:B------:R-:W-:Y:S06]  /*4ce0*/  BRA `(.L_x_5577) ;  /* 0x0000000c00507947 */ /* 0x000fec0003800000 */
.L_x_5578:
[----:B------:R-:W2:Y:S02]  /*4cf0*/  LDG.E.U16 R2, desc[UR36][R2.64] ;  /* 0x0000002402027981 */ /* 0x000ea4000c1e1500 */
[----:B--2---:R-:W0:Y:S02]  /*4d00*/  I2F.S16 R0, R2 ;  /* 0x0000000200007306 */ /* 0x004e240000101400 */
[----:B0-----:R-:W-:Y:S01]  /*4d10*/  F2FP.F16.F32.PACK_AB R0, RZ, R0 ;  /* 0x00000000ff00723e */ /* 0x001fe200000000ff */
[----:B------:R-:W-:Y:S06]  /*4d20*/  BRA `(.L_x_5577) ;  /* 0x0000000c00407947 */ /* 0x000fec0003800000 */
.L_x_5573:
        /* <DEDUP_REMOVED lines=9> */
.L_x_5581:
[----:B------:R0:W5:Y:S01]  /*4dc0*/  LDG.E.U16 R0, desc[UR36][R2.64] ;  /* 0x0000002402007981 */ /* 0x000162000c1e1500 */
[----:B------:R-:W-:Y:S05]  /*4dd0*/  BRA `(.L_x_5577) ;  /* 0x0000000c00147947 */ /* 0x000fea0003800000 */
.L_x_5580:
        /* <DEDUP_REMOVED lines=9> */
.L_x_5583:
[----:B------:R1:W5:Y:S01]  /*4e70*/  LDG.E.U16 R0, desc[UR36][R2.64] ;  /* 0x0000002402007981 */ /* 0x000362000c1e1500 */
[----:B------:R-:W-:Y:S05]  /*4e80*/  BRA `(.L_x_5577) ;  /* 0x0000000800e87947 */ /* 0x000fea0003800000 */
.L_x_5582:
        /* <DEDUP_REMOVED lines=8> */
.L_x_5572:
        /* <DEDUP_REMOVED lines=13> */
.L_x_5586:
        /* <DEDUP_REMOVED lines=8> */
.L_x_5585:
        /* <DEDUP_REMOVED lines=28> */
.L_x_5588:
        /* <DEDUP_REMOVED lines=15> */
.L_x_5587:
[----:B------:R-:W2:Y:S02]  /*5310*/  LDG.E.U16 R0, desc[UR36][R2.64] ;  /* 0x0000002402007981 */ /* 0x000ea4000c1e1500 */
[----:B--2---:R-:W-:-:S05]  /*5320*/  IMAD.U32 R0, R0, 0x10000, RZ ;  /* 0x0001000000007824 */ /* 0x004fca00078e00ff */
[----:B------:R-:W-:Y:S01]  /*5330*/  F2FP.F16.F32.PACK_AB R0, RZ, R0 ;  /* 0x00000000ff00723e */ /* 0x000fe200000000ff */
[----:B------:R-:W-:Y:S06]  /*5340*/  BRA `(.L_x_5577) ;  /* 0x0000000400b87947 */ /* 0x000fec0003800000 */
.L_x_5584:
        /* <DEDUP_REMOVED lines=12> */
.L_x_5591:
        /* <DEDUP_REMOVED lines=21> */
.L_x_5595:
[----:B------:R-:W-:Y:S05]  /*5560*/  BSYNC B1 ;  /* 0x0000000000017941 */ /* 0x000fea0003800000 */
.L_x_5594:
[----:B------:R-:W-:Y:S01]  /*5570*/  LEA R3, R0, 0x3b800000, 0x17 ;  /* 0x3b80000000037811 */ /* 0x000fe200078eb8ff */
[----:B------:R-:W-:-:S05]  /*5580*/  IMAD.SHL.U32 R0, R2, 0x100000, RZ ;  /* 0x0010000002007824 */ /* 0x000fca00078e00ff */
[----:B------:R-:W-:-:S07]  /*5590*/  LOP3.LUT R0, R3, R0, R4, 0xfe, !PT ;  /* 0x0000000003007212 */ /* 0x000fce00078efe04 */
.L_x_5593:
[----:B------:R-:W-:Y:S05]  /*55a0*/  BSYNC B0 ;  /* 0x0000000000007941 */ /* 0x000fea0003800000 */
.L_x_5592:
[----:B------:R-:W-:Y:S01]  /*55b0*/  F2FP.F16.F32.PACK_AB R0, RZ, R0 ;  /* 0x00000000ff00723e */ /* 0x000fe200000000ff */
[----:B------:R-:W-:Y:S06]  /*55c0*/  BRA `(.L_x_5577) ;  /* 0x0000000400187947 */ /* 0x000fec0003800000 */
.L_x_5590:
        /* <DEDUP_REMOVED lines=21> */
.L_x_5599:
[----:B------:R-:W-:Y:S05]  /*5720*/  BSYNC B1 ;  /* 0x0000000000017941 */ /* 0x000fea0003800000 */
.L_x_5598:
[----:B------:R-:W-:Y:S01]  /*5730*/  LEA R3, R0, 0x37800000, 0x17 ;  /* 0x3780000000037811 */ /* 0x000fe200078eb8ff */
[----:B------:R-:W-:-:S05]  /*5740*/  IMAD.SHL.U32 R0, R2, 0x200000, RZ ;  /* 0x0020000002007824 */ /* 0x000fca00078e00ff */
[----:B------:R-:W-:-:S07]  /*5750*/  LOP3.LUT R0, R3, R0, R4, 0xfe, !PT ;  /* 0x0000000003007212 */ /* 0x000fce00078efe04 */
.L_x_5597:
[----:B------:R-:W-:Y:S05]  /*5760*/  BSYNC B0 ;  /* 0x0000000000007941 */ /* 0x000fea0003800000 */
.L_x_5596:
[----:B------:R-:W-:Y:S01]  /*5770*/  F2FP.F16.F32.PACK_AB R0, RZ, R0 ;  /* 0x00000000ff00723e */ /* 0x000fe200000000ff */
[----:B------:R-:W-:Y:S06]  /*5780*/  BRA `(.L_x_5577) ;  /* 0x0000000000a87947 */ /* 0x000fec0003800000 */
.L_x_5589:
        /* <DEDUP_REMOVED lines=14> */
.L_x_5603:
[----:B------:R-:W-:Y:S05]  /*5870*/  BSYNC B0 ;  /* 0x0000000000007941 */ /* 0x000fea0003800000 */
.L_x_5602:
[----:B------:R-:W-:Y:S01]  /*5880*/  F2FP.F16.F32.PACK_AB R0, RZ, R0 ;  /* 0x00000000ff00723e */ /* 0x000fe200000000ff */
[----:B------:R-:W-:Y:S06]  /*5890*/  BRA `(.L_x_5577) ;  /* 0x0000000000647947 */ /* 0x000fec0003800000 */
.L_x_5576:
        /* <DEDUP_REMOVED lines=16> */
.L_x_5604:
[----:B------:R-:W-:Y:S01]  /*59a0*/  PRMT R0, RZ, 0x7610, R0 ;  /* 0x00007610ff007816 */ /* 0x000fe20000000000 */
[----:B------:R-:W-:Y:S06]  /*59b0*/  BRA `(.L_x_5577) ;  /* 0x00000000001c7947 */ /* 0x000fec0003800000 */
.L_x_5601:
[----:B------:R-:W2:Y:S02]  /*59c0*/  LDG.E.64 R2, desc[UR36][R2.64] ;  /* 0x0000002402027981 */ /* 0x000ea4000c1e1b00 */
[----:B--2---:R-:W0:Y:S02]  /*59d0*/  I2F.U64 R0, R2 ;  /* 0x0000000200007312 */ /* 0x004e240000301000 */
[----:B0-----:R-:W-:Y:S01]  /*59e0*/  F2FP.F16.F32.PACK_AB R0, RZ, R0 ;  /* 0x00000000ff00723e */ /* 0x001fe200000000ff */
[----:B------:R-:W-:Y:S06]  /*59f0*/  BRA `(.L_x_5577) ;  /* 0x00000000000c7947 */ /* 0x000fec0003800000 */
.L_x_5600:
[----:B------:R-:W2:Y:S02]  /*5a00*/  LDG.E R2, desc[UR36][R2.64] ;  /* 0x0000002402027981 */ /* 0x000ea4000c1e1900 */
[----:B--2---:R-:W-:-:S04]  /*5a10*/  I2FP.F32.U32 R0, R2 ;  /* 0x0000000200007245 */ /* 0x004fc80000201000 */
[----:B------:R-:W-:-:S07]  /*5a20*/  F2FP.F16.F32.PACK_AB R0, RZ, R0 ;  /* 0x00000000ff00723e */ /* 0x000fce00000000ff */
.L_x_5577:
[----:B01----:R-:W0:Y:S01]  /*5a30*/  LDC.U16 R3, c[0x0][0x422] ;  /* 0x00010880ff037b82 */ /* 0x003e220000000400 */
[----:B-----5:R-:W-:Y:S01]  /*5a40*/  HADD2.F32 R2, -RZ, R0.H0_H0 ;  /* 0x20000000ff027230 */ /* 0x020fe20000004100 */
[----:B------:R-:W-:Y:S01]  /*5a50*/  BSSY B0, `(.L_x_5605) ;  /* 0x0000041000007945 */ /* 0x000fe20003800000 */
[----:B0-----:R-:W-:-:S03]  /*5a60*/  HADD2.F32 R5, -RZ, R3.H0_H0 ;  /* 0x20000003ff057230 */ /* 0x001fc60000004100 */
        /* <DEDUP_REMOVED lines=26> */
.L_x_5610:
[----:B------:R-:W-:Y:S01]  /*5c10*/  FSETP.GEU.FTZ.AND P0, PT, R4, -R6, PT ;  /* 0x800000060400720b */ /* 0x000fe20003f1e000 */
[----:B------:R-:W-:-:S12]  /*5c20*/  FADD.FTZ R0, R0, -1 ;  /* 0xbf80000000007421 */ /* 0x000fd80000010000 */
[----:B------:R-:W-:-:S07]  /*5c30*/  @!P0 FADD.FTZ R0, R0, -1 ;  /* 0xbf80000000008421 */ /* 0x000fce0000010000 */
.L_x_5609:
[----:B------:R-:W-:Y:S05]  /*5c40*/  BSYNC B1 ;  /* 0x0000000000017941 */ /* 0x000fea0003800000 */
.L_x_5608:
[----:B------:R-:W-:Y:S01]  /*5c50*/  FFMA.FTZ R3, -R6, R0, R3 ;  /* 0x0000000006037223 */ /* 0x000fe20000010103 */
[----:B------:R-:W-:Y:S06]  /*5c60*/  BRA `(.L_x_5606) ;  /* 0x00000000007c7947 */ /* 0x000fec0003800000 */
.L_x_5607:
        /* <DEDUP_REMOVED lines=15> */
.L_x_5613:
        /* <DEDUP_REMOVED lines=13> */
.L_x_5612:
[----:B------:R-:W-:Y:S05]  /*5e30*/  BSYNC B1 ;  /* 0x0000000000017941 */ /* 0x000fea0003800000 */
.L_x_5611:
[----:B------:R-:W-:-:S04]  /*5e40*/  FMUL.FTZ R3, R3, 1.1920928955078125e-07 ;  /* 0x3400000003037820 */ /* 0x000fc80000410000 */
[----:B------:R-:W-:-:S07]  /*5e50*/  FMUL.FTZ R3, R8, R3 ;  /* 0x0000000308037220 */ /* 0x000fce0000410000 */
.L_x_5606:
[----:B------:R-:W-:Y:S05]  /*5e60*/  BSYNC B0 ;  /* 0x0000000000007941 */ /* 0x000fea0003800000 */
.L_x_5605:
        /* <DEDUP_REMOVED lines=20> */
.L_x_5617:
[----:B------:R-:W-:-:S06]  /*5fb0*/  HADD2.F32 R3, -RZ, R2.H0_H0 ;  /* 0x20000002ff037230 */ /* 0x000fcc0000004100 */
[----:B------:R-:W1:Y:S02]  /*5fc0*/  F2I.S64.TRUNC R2, R3 ;  /* 0x0000000300027311 */ /* 0x000e64000020d900 */
[----:B-1----:R1:W-:Y:S01]  /*5fd0*/  STG.E.U8 desc[UR36][R16.64], R2 ;  /* 0x0000000210007986 */ /* 0x0023e2000c101124 */
[----:B------:R-:W-:Y:S05]  /*5fe0*/  BRA `(.L_x_5619) ;  /* 0x0000000c00847947 */ /* 0x000fea0003800000 */
.L_x_5616:
        /* <DEDUP_REMOVED lines=10> */
.L_x_5621:
[----:B------:R-:W-:-:S04]  /*6090*/  HADD2.F32 R2, -RZ, R2.H0_H0 ;  /* 0x20000002ff027230 */ /* 0x000fc80000004100 */
[----:B------:R-:W1:Y:S02]  /*60a0*/  F2I.FTZ.TRUNC.NTZ R3, R2 ;  /* 0x0000000200037305 */ /* 0x000e64000021f100 */
[----:B-1----:R3:W-:Y:S01]  /*60b0*/  STG.E desc[UR36][R16.64], R3 ;  /* 0x0000000310007986 */ /* 0x0027e2000c101924 */
[----:B------:R-:W-:Y:S05]  /*60c0*/  BRA `(.L_x_5619) ;  /* 0x0000000c004c7947 */ /* 0x000fea0003800000 */
.L_x_5620:
[----:B------:R-:W-:-:S04]  /*60d0*/  HADD2.F32 R2, -RZ, R2.H0_H0 ;  /* 0x20000002ff027230 */ /* 0x000fc80000004100 */
[----:B------:R-:W1:Y:S02]  /*60e0*/  F2I.FTZ.TRUNC.NTZ R3, R2 ;  /* 0x0000000200037305 */ /* 0x000e64000021f100 */
[----:B-1----:R1:W-:Y:S01]  /*60f0*/  STG.E.U16 desc[UR36][R16.64], R3 ;  /* 0x0000000310007986 */ /* 0x0023e2000c101524 */
[----:B------:R-:W-:Y:S05]  /*6100*/  BRA `(.L_x_5619) ;  /* 0x0000000c003c7947 */ /* 0x000fea0003800000 */
.L_x_5615:
        /* <DEDUP_REMOVED lines=9> */
.L_x_5623:
[----:B------:R1:W-:Y:S01]  /*61a0*/  STG.E.U16 desc[UR36][R16.64], R2 ;  /* 0x0000000210007986 */ /* 0x0003e2000c101524 */
[----:B------:R-:W-:Y:S05]  /*61b0*/  BRA `(.L_x_5619) ;  /* 0x0000000c00107947 */ /* 0x000fea0003800000 */
.L_x_5622:
        /* <DEDUP_REMOVED lines=10> */
.L_x_5625:
[----:B------:R-:W-:-:S05]  /*6260*/  HADD2.F32 R0, -RZ, R2.H0_H0 ;  /* 0x20000002ff007230 */ /* 0x000fca0000004100 */
[----:B------:R-:W-:-:S04]  /*6270*/  F2FP.F16.F32.PACK_AB R0, RZ, R0 ;  /* 0x00000000ff00723e */ /* 0x000fc800000000ff */
[----:B------:R-:W-:-:S05]  /*6280*/  PRMT R0, R0, 0x5410, RZ ;  /* 0x0000541000007816 */ /* 0x000fca00000000ff */
[----:B------:R1:W-:Y:S01]  /*6290*/  STG.E desc[UR36][R16.64], R0 ;  /* 0x0000000010007986 */ /* 0x0003e2000c101924 */
[----:B------:R-:W-:Y:S05]  /*62a0*/  BRA `(.L_x_5619) ;  /* 0x0000000800d47947 */ /* 0x000fea0003800000 */
.L_x_5624:
[----:B------:R-:W-:-:S05]  /*62b0*/  HADD2.F32 R2, -RZ, R2.H0_H0 ;  /* 0x20000002ff027230 */ /* 0x000fca0000004100 */
[----:B------:R-:W-:-:S06]  /*62c0*/  FMUL.FTZ R2, R2, 1 ;  /* 0x3f80000002027820 */ /* 0x000fcc0000410000 */
[----:B------:R-:W1:Y:S02]  /*62d0*/  F2F.F64.F32 R2, R2 ;  /* 0x0000000200027310 */ /* 0x000e640000201800 */
[----:B-1----:R1:W-:Y:S01]  /*62e0*/  STG.E.64 desc[UR36][R16.64], R2 ;  /* 0x0000000210007986 */ /* 0x0023e2000c101b24 */
[----:B------:R-:W-:Y:S05]  /*62f0*/  BRA `(.L_x_5619) ;  /* 0x0000000800c07947 */ /* 0x000fea0003800000 */
.L_x_5614:
        /* <DEDUP_REMOVED lines=13> */
.L_x_5628:
[----:B------:R-:W-:Y:S01]  /*63d0*/  HADD2.F32 R2, -RZ, R2.H0_H0 ;  /* 0x20000002ff027230 */ /* 0x000fe20000004100 */
[----:B------:R-:W-:-:S04]  /*63e0*/  CS2R R6, SRZ ;  /* 0x0000000000067805 */ /* 0x000fc8000001ff00 */
[----:B------:R-:W-:-:S04]  /*63f0*/  FMUL.FTZ R2, R2, 1 ;  /* 0x3f80000002027820 */ /* 0x000fc80000410000 */
[----:B------:R-:W1:Y:S02]  /*6400*/  F2F.F64.F32 R4, R2 ;  /* 0x0000000200047310 */ /* 0x000e640000201800 */
[----:B-1----:R1:W-:Y:S01]  /*6410*/  STG.E.128 desc[UR36][R16.64], R4 ;  /* 0x0000000410007986 */ /* 0x0023e2000c101d24 */
[----:B------:R-:W-:Y:S05]  /*6420*/  BRA `(.L_x_5619) ;  /* 0x0000000800747947 */ /* 0x000fea0003800000 */
.L_x_5627:
        /* <DEDUP_REMOVED lines=21> */
.L_x_5632:
[----:B------:R-:W-:Y:S05]  /*6580*/  BSYNC B0 ;  /* 0x0000000000007941 */ /* 0x000fea0003800000 */
.L_x_5631:
[----:B------:R-:W-:-:S05]  /*6590*/  LOP3.LUT R3, R0, R3, RZ, 0xfc, !PT ;  /* 0x0000000300037212 */ /* 0x000fca00078efcff */
[----:B------:R1:W-:Y:S01]  /*65a0*/  STG.E.U8 desc[UR36][R16.64], R3 ;  /* 0x0000000310007986 */ /* 0x0003e2000c101124 */
[----:B------:R-:W-:Y:S05]  /*65b0*/  BRA `(.L_x_5619) ;  /* 0x0000000800107947 */ /* 0x000fea0003800000 */
.L_x_5630:
        /* <DEDUP_REMOVED lines=13> */
.L_x_5634:
[----:B------:R-:W-:Y:S01]  /*6690*/  IMAD.MOV.U32 R0, RZ, RZ, 0x7f ;  /* 0x0000007fff007424 */ /* 0x000fe200078e00ff */
[----:B------:R-:W-:-:S04]  /*66a0*/  ISETP.GT.U32.AND P0, PT, R2, 0x7f800000, PT ;  /* 0x7f8000000200780c */ /* 0x000fc80003f04070 */
[----:B------:R-:W-:-:S09]  /*66b0*/  SEL R0, R0, 0x7c, P0 ;  /* 0x0000007c00007807 */ /* 0x000fd20000000000 */
.L_x_5635:
[----:B------:R-:W-:Y:S05]  /*66c0*/  BSYNC B0 ;  /* 0x0000000000007941 */ /* 0x000fea0003800000 */
.L_x_5633:
[----:B------:R-:W-:-:S04]  /*66d0*/  LOP3.LUT R2, R3, 0x80000000, RZ, 0xc0, !PT ;  /* 0x8000000003027812 */ /* 0x000fc800078ec0ff */
[----:B------:R-:W-:-:S04]  /*66e0*/  SHF.R.U32.HI R3, RZ, 0x18, R2 ;  /* 0x00000018ff037819 */ /* 0x000fc80000011602 */
[----:B------:R-:W-:-:S05]  /*66f0*/  LOP3.LUT R3, R0, R3, RZ, 0xfc, !PT ;  /* 0x0000000300037212 */ /* 0x000fca00078efcff */
[----:B------:R1:W-:Y:S01]  /*6700*/  STG.E.U8 desc[UR36][R16.64], R3 ;  /* 0x0000000310007986 */ /* 0x0003e2000c101124 */
[----:B------:R-:W-:Y:S05]  /*6710*/  BRA `(.L_x_5619) ;  /* 0x0000000400b87947 */ /* 0x000fea0003800000 */
.L_x_5629:
[----:B------:R-:W-:-:S05]  /*6720*/  HADD2.F32 R0, -RZ, R2.H0_H0 ;  /* 0x20000002ff007230 */ /* 0x000fca0000004100 */
[----:B------:R-:W-:-:S05]  /*6730*/  F2FP.BF16.F32.PACK_AB R0, RZ, R0 ;  /* 0x00000000ff00723e */ /* 0x000fca00000010ff */
[----:B------:R1:W-:Y:S01]  /*6740*/  STG.E.U16 desc[UR36][R16.64], R0 ;  /* 0x0000000010007986 */ /* 0x0003e2000c101524 */
[----:B------:R-:W-:Y:S05]  /*6750*/  BRA `(.L_x_5619) ;  /* 0x0000000400a87947 */ /* 0x000fea0003800000 */
.L_x_5626:
        /* <DEDUP_REMOVED lines=12> */
.L_x_5638:
        /* <DEDUP_REMOVED lines=17> */
.L_x_5641:
[----:B------:R-:W-:-:S04]  /*6930*/  LOP3.LUT R2, R3, 0x80000000, RZ, 0xc0, !PT ;  /* 0x8000000003027812 */ /* 0x000fc800078ec0ff */
[----:B------:R-:W-:-:S04]  /*6940*/  SHF.R.U32.HI R3, RZ, 0x18, R2 ;  /* 0x00000018ff037819 */ /* 0x000fc80000011602 */
[----:B------:R-:W-:-:S04]  /*6950*/  LOP3.LUT R0, R0, R3, RZ, 0xfc, !PT ;  /* 0x0000000300007212 */ /* 0x000fc800078efcff */
[----:B------:R-:W-:-:S07]  /*6960*/  PRMT R8, R0, 0x7610, R8 ;  /* 0x0000761000087816 */ /* 0x000fce0000000008 */
.L_x_5640:
[----:B------:R-:W-:Y:S05]  /*6970*/  BSYNC B0 ;  /* 0x0000000000007941 */ /* 0x000fea0003800000 */
.L_x_5639:
[----:B------:R1:W-:Y:S01]  /*6980*/  STG.E.U8 desc[UR36][R16.64], R8 ;  /* 0x0000000810007986 */ /* 0x0003e2000c101124 */
[----:B------:R-:W-:Y:S05]  /*6990*/  BRA `(.L_x_5619) ;  /* 0x0000000400187947 */ /* 0x000fea0003800000 */
.L_x_5637:
        /* <DEDUP_REMOVED lines=17> */
.L_x_5644:
[----:B------:R-:W-:-:S04]  /*6ab0*/  LOP3.LUT R2, R3, 0x80000000, RZ, 0xc0, !PT ;  /* 0x8000000003027812 */ /* 0x000fc800078ec0ff */
[----:B------:R-:W-:-:S04]  /*6ac0*/  SHF.R.U32.HI R3, RZ, 0x18, R2 ;  /* 0x00000018ff037819 */ /* 0x000fc80000011602 */
[----:B------:R-:W-:-:S04]  /*6ad0*/  LOP3.LUT R0, R0, R3, RZ, 0xfc, !PT ;  /* 0x0000000300007212 */ /* 0x000fc800078efcff */
[----:B------:R-:W-:-:S07]  /*6ae0*/  PRMT R8, R0, 0x7610, R8 ;  /* 0x0000761000087816 */ /* 0x000fce0000000008 */
.L_x_5643:
[----:B------:R-:W-:Y:S05]  /*6af0*/  BSYNC B0 ;  /* 0x0000000000007941 */ /* 0x000fea0003800000 */
.L_x_5642:
[----:B------:R1:W-:Y:S01]  /*6b00*/  STG.E.U8 desc[UR36][R16.64], R8 ;  /* 0x0000000810007986 */ /* 0x0003e2000c101124 */
[----:B------:R-:W-:Y:S05]  /*6b10*/  BRA `(.L_x_5619) ;  /* 0x0000000000b87947 */ /* 0x000fea0003800000 */
.L_x_5636:
        /* <DEDUP_REMOVED lines=22> */
.L_x_5618:
        /* <DEDUP_REMOVED lines=16> */
.L_x_5647:
[----:B------:R-:W-:Y:S05]  /*6d80*/  BRA `(.L_x_5619) ;  /* 0x00000000001c7947 */ /* 0x000fea0003800000 */
.L_x_5646:
[----:B------:R-:W-:-:S06]  /*6d90*/  HADD2.F32 R2, -RZ, R2.H0_H0 ;  /* 0x20000002ff027230 */ /* 0x000fcc0000004100 */
[----:B------:R-:W1:Y:S02]  /*6da0*/  F2I.U64.TRUNC R2, R2 ;  /* 0x0000000200027311 */ /* 0x000e64000020d800 */
[----:B-1----:R1:W-:Y:S01]  /*6db0*/  STG.E.64 desc[UR36][R16.64], R2 ;  /* 0x0000000210007986 */ /* 0x0023e2000c101b24 */
[----:B------:R-:W-:Y:S05]  /*6dc0*/  BRA `(.L_x_5619) ;  /* 0x00000000000c7947 */ /* 0x000fea0003800000 */
.L_x_5645:
[----:B------:R-:W-:-:S04]  /*6dd0*/  HADD2.F32 R2, -RZ, R2.H0_H0 ;  /* 0x20000002ff027230 */ /* 0x000fc80000004100 */
[----:B------:R-:W1:Y:S02]  /*6de0*/  F2I.FTZ.U32.TRUNC.NTZ R3, R2 ;  /* 0x0000000200037305 */ /* 0x000e64000021f000 */
[----:B-1----:R1:W-:Y:S02]  /*6df0*/  STG.E desc[UR36][R16.64], R3 ;  /* 0x0000000310007986 */ /* 0x0023e4000c101924 */
.L_x_5619:
[----:B------:R-:W-:-:S07]  /*6e00*/  VIADD R23, R23, 0x80 ;  /* 0x0000008017177836 */ /* 0x000fce0000000000 */
.L_x_5570:
[----:B------:R-:W-:Y:S05]  /*6e10*/  BSYNC B6 ;  /* 0x0000000000067941 */ /* 0x000fea0003800000 */
.L_x_5569:
        /* <DEDUP_REMOVED lines=307> */
.L_x_5650:
        /* <DEDUP_REMOVED lines=22> */
.L_x_5654:
[----:B------:R-:W2:Y:S02]  /*82b0*/  LDG.E.U8 R2, desc[UR36][R2.64] ;  /* 0x0000002402027981 */ /* 0x000ea4000c1e1100 */
[----:B--2---:R-:W-:-:S04]  /*82c0*/  I2FP.F32.U32 R0, R2 ;  /* 0x0000000200007245 */ /* 0x004fc80000201000 */
[----:B------:R-:W-:Y:S01]  /*82d0*/  F2FP.F16.F32.PACK_AB R0, RZ, R0 ;  /* 0x00000000ff00723e */ /* 0x000fe200000000ff */
[----:B------:R-:W-:Y:S06]  /*82e0*/  BRA `(.L_x_5656) ;  /* 0x0000000c00887947 */ /* 0x000fec0003800000 */
.L_x_5653:
        /* <DEDUP_REMOVED lines=10> */
.L_x_5658:
[----:B------:R-:W2:Y:S02]  /*8390*/  LDG.E R2, desc[UR36][R2.64] ;  /* 0x0000002402027981 */ /* 0x000ea4000c1e1900 */
[----:B--2---:R-:W-:-:S04]  /*83a0*/  I2FP.F32.S32 R0, R2 ;  /* 0x0000000200007245 */ /* 0x004fc80000201400 */
[----:B------:R-:W-:Y:S01]  /*83b0*/  F2FP.F16.F32.PACK_AB R0, RZ, R0 ;  /* 0x00000000ff00723e */ /* 0x000fe200000000ff */
[----:B------:R-:W-:Y:S06]  /*83c0*/  BRA `(.L_x_5656) ;  /* 0x0000000c00507947 */ /* 0x000fec0003800000 */
.L_x_5657:
[----:B------:R-:W2:Y:S02]  /*83d0*/  LDG.E.U16 R2, desc[UR36][R2.64] ;  /* 0x0000002402027981 */ /* 0x000ea4000c1e1500 */
[----:B--2---:R-:W0:Y:S02]  /*83e0*/  I2F.S16 R0, R2 ;  /* 0x0000000200007306 */ /* 0x004e240000101400 */
[----:B0-----:R-:W-:Y:S01]  /*83f0*/  F2FP.F16.F32.PACK_AB R0, RZ, R0 ;  /* 0x00000000ff00723e */ /* 0x001fe200000000ff */
[----:B------:R-:W-:Y:S06]  /*8400*/  BRA `(.L_x_5656) ;  /* 0x0000000c00407947 */ /* 0x000fec0003800000 */
.L_x_5652:
        /* <DEDUP_REMOVED lines=9> */
.L_x_5660:
[----:B------:R0:W5:Y:S01]  /*84a0*/  LDG.E.U16 R0, desc[UR36][R2.64] ;  /* 0x0000002402007981 */ /* 0x000162000c1e1500 */
[----:B------:R-:W-:Y:S05]  /*84b0*/  BRA `(.L_x_5656) ;  /* 0x0000000c00147947 */ /* 0x000fea0003800000 */
.L_x_5659:
        /* <DEDUP_REMOVED lines=9> */
.L_x_5662:
[----:B------:R1:W5:Y:S01]  /*8550*/  LDG.E.U16 R0, desc[UR36][R2.64] ;  /* 0x0000002402007981 */ /* 0x000362000c1e1500 */
[----:B------:R-:W-:Y:S05]  /*8560*/  BRA `(.L_x_5656) ;  /* 0x0000000800e87947 */ /* 0x000fea0003800000 */
.L_x_5661:
        /* <DEDUP_REMOVED lines=8> */
.L_x_5651:
        /* <DEDUP_REMOVED lines=13> */
.L_x_5665:
        /* <DEDUP_REMOVED lines=8> */
.L_x_5664:
        /* <DEDUP_REMOVED lines=28> */
.L_x_5667:
        /* <DEDUP_REMOVED lines=15> */
.L_x_5666:
[----:B------:R-:W2:Y:S02]  /*89f0*/  LDG.E.U16 R0, desc[UR36][R2.64] ;  /* 0x0000002402007981 */ /* 0x000ea4000c1e1500 */
[----:B--2---:R-:W-:-:S05]  /*8a00*/  IMAD.U32 R0, R0, 0x10000, RZ ;  /* 0x0001000000007824 */ /* 0x004fca00078e00ff */
[----:B------:R-:W-:Y:S01]  /*8a10*/  F2FP.F16.F32.PACK_AB R0, RZ, R0 ;  /* 0x00000000ff00723e */ /* 0x000fe200000000ff */
[----:B------:R-:W-:Y:S06]  /*8a20*/  BRA `(.L_x_5656) ;  /* 0x0000000400b87947 */ /* 0x000fec0003800000 */
.L_x_5663:
        /* <DEDUP_REMOVED lines=12> */
.L_x_5670:
        /* <DEDUP_REMOVED lines=21> */
.L_x_5674:
[----:B------:R-:W-:Y:S05]  /*8c40*/  BSYNC B1 ;  /* 0x0000000000017941 */ /* 0x000fea0003800000 */
.L_x_5673:
[----:B------:R-:W-:Y:S01]  /*8c50*/  LEA R3, R0, 0x3b800000, 0x17 ;  /* 0x3b80000000037811 */ /* 0x000fe200078eb8ff */
[----:B------:R-:W-:-:S05]  /*8c60*/  IMAD.SHL.U32 R0, R2, 0x100000, RZ ;  /* 0x0010000002007824 */ /* 0x000fca00078e00ff */
[----:B------:R-:W-:-:S07]  /*8c70*/  LOP3.LUT R0, R3, R0, R4, 0xfe, !PT ;  /* 0x0000000003007212 */ /* 0x000fce00078efe04 */
.L_x_5672:
[----:B------:R-:W-:Y:S05]  /*8c80*/  BSYNC B0 ;  /* 0x0000000000007941 */ /* 0x000fea0003800000 */
.L_x_5671:
[----:B------:R-:W-:Y:S01]  /*8c90*/  F2FP.F16.F32.PACK_AB R0, RZ, R0 ;  /* 0x00000000ff00723e */ /* 0x000fe200000000ff */
[----:B------:R-:W-:Y:S06]  /*8ca0*/  BRA `(.L_x_5656) ;  /* 0x0000000400187947 */ /* 0x000fec0003800000 */
.L_x_5669:
        /* <DEDUP_REMOVED lines=21> */
.L_x_5678:
[----:B------:R-:W-:Y:S05]  /*8e00*/  BSYNC B1 ;  /* 0x0000000000017941 */ /* 0x000fea0003800000 */
.L_x_5677:
[----:B------:R-:W-:Y:S01]  /*8e10*/  LEA R3, R0, 0x37800000, 0x17 ;  /* 0x3780000000037811 */ /* 0x000fe200078eb8ff */
[----:B------:R-:W-:-:S05]  /*8e20*/  IMAD.SHL.U32 R0, R2, 0x200000, RZ ;  /* 0x0020000002007824 */ /* 0x000fca00078e00ff */
[----:B------:R-:W-:-:S07]  /*8e30*/  LOP3.LUT R0, R3, R0, R4, 0xfe, !PT ;  /* 0x0000000003007212 */ /* 0x000fce00078efe04 */
.L_x_5676:
[----:B------:R-:W-:Y:S05]  /*8e40*/  BSYNC B0 ;  /* 0x0000000000007941 */ /* 0x000fea0003800000 */
.L_x_5675:
[----:B------:R-:W-:Y:S01]  /*8e50*/  F2FP.F16.F32.PACK_AB R0, RZ, R0 ;  /* 0x00000000ff00723e */ /* 0x000fe200000000ff */
[----:B------:R-:W-:Y:S06]  /*8e60*/  BRA `(.L_x_5656) ;  /* 0x0000000000a87947 */ /* 0x000fec0003800000 */
.L_x_5668:
        /* <DEDUP_REMOVED lines=14> */
.L_x_5682:
[----:B------:R-:W-:Y:S05]  /*8f50*/  BSYNC B0 ;  /* 0x0000000000007941 */ /* 0x000fea0003800000 */
.L_x_5681:
[----:B------:R-:W-:Y:S01]  /*8f60*/  F2FP.F16.F32.PACK_AB R0, RZ, R0 ;  /* 0x00000000ff00723e */ /* 0x000fe200000000ff */
[----:B------:R-:W-:Y:S06]  /*8f70*/  BRA `(.L_x_5656) ;  /* 0x0000000000647947 */ /* 0x000fec0003800000 */
.L_x_5655:
        /* <DEDUP_REMOVED lines=16> */
.L_x_5683:
[----:B------:R-:W-:Y:S01]  /*9080*/  PRMT R0, RZ, 0x7610, R0 ;  /* 0x00007610ff007816 */ /* 0x000fe20000000000 */
[----:B------:R-:W-:Y:S06]  /*9090*/  BRA `(.L_x_5656) ;  /* 0x00000000001c7947 */ /* 0x000fec0003800000 */
.L_x_5680:
[----:B------:R-:W2:Y:S02]  /*90a0*/  LDG.E.64 R2, desc[UR36][R2.64] ;  /* 0x0000002402027981 */ /* 0x000ea4000c1e1b00 */
[----:B--2---:R-:W0:Y:S02]  /*90b0*/  I2F.U64 R0, R2 ;  /* 0x0000000200007312 */ /* 0x004e240000301000 */
[----:B0-----:R-:W-:Y:S01]  /*90c0*/  F2FP.F16.F32.PACK_AB R0, RZ, R0 ;  /* 0x00000000ff00723e */ /* 0x001fe200000000ff */
[----:B------:R-:W-:Y:S06]  /*90d0*/  BRA `(.L_x_5656) ;  /* 0x00000000000c7947 */ /* 0x000fec0003800000 */
.L_x_5679:
[----:B------:R-:W2:Y:S02]  /*90e0*/  LDG.E R2, desc[UR36][R2.64] ;  /* 0x0000002402027981 */ /* 0x000ea4000c1e1900 */
[----:B--2---:R-:W-:-:S04]  /*90f0*/  I2FP.F32.U32 R0, R2 ;  /* 0x0000000200007245 */ /* 0x004fc80000201000 */
[----:B------:R-:W-:-:S07]  /*9100*/  F2FP.F16.F32.PACK_AB R0, RZ, R0 ;  /* 0x00000000ff00723e */ /* 0x000fce00000000ff */
.L_x_5656:
        /* <DEDUP_REMOVED lines=30> */
.L_x_5689:
[----:B------:R-:W-:Y:S01]  /*92f0*/  FSETP.GEU.FTZ.AND P0, PT, R4, -R6, PT ;  /* 0x800000060400720b */ /* 0x000fe20003f1e000 */
[----:B------:R-:W-:-:S12]  /*9300*/  FADD.FTZ R0, R0, -1 ;  /* 0xbf80000000007421 */ /* 0x000fd80000010000 */
[----:B------:R-:W-:-:S07]  /*9310*/  @!P0 FADD.FTZ R0, R0, -1 ;  /* 0xbf80000000008421 */ /* 0x000fce0000010000 */
.L_x_5688:
[----:B------:R-:W-:Y:S05]  /*9320*/  BSYNC B1 ;  /* 0x0000000000017941 */ /* 0x000fea0003800000 */
.L_x_5687:
[----:B------:R-:W-:Y:S01]  /*9330*/  FFMA.FTZ R3, -R6, R0, R3 ;  /* 0x0000000006037223 */ /* 0x000fe20000010103 */
[----:B------:R-:W-:Y:S06]  /*9340*/  BRA `(.L_x_5685) ;  /* 0x00000000007c7947 */ /* 0x000fec0003800000 */
.L_x_5686:
        /* <DEDUP_REMOVED lines=15> */
.L_x_5692:
        /* <DEDUP_REMOVED lines=13> */
.L_x_5691:
[----:B------:R-:W-:Y:S05]  /*9510*/  BSYNC B1 ;  /* 0x0000000000017941 */ /* 0x000fea0003800000 */
.L_x_5690:
[----:B------:R-:W-:-:S04]  /*9520*/  FMUL.FTZ R3, R3, 1.1920928955078125e-07 ;  /* 0x3400000003037820 */ /* 0x000fc80000410000 */
[----:B------:R-:W-:-:S07]  /*9530*/  FMUL.FTZ R3, R8, R3 ;  /* 0x0000000308037220 */ /* 0x000fce0000410000 */
.L_x_5685:
[----:B------:R-:W-:Y:S05]  /*9540*/  BSYNC B0 ;  /* 0x0000000000007941 */ /* 0x000fea0003800000 */
.L_x_5684:
        /* <DEDUP_REMOVED lines=20> */
.L_x_5696:
[----:B------:R-:W-:-:S06]  /*9690*/  HADD2.F32 R3, -RZ, R2.H0_H0 ;  /* 0x20000002ff037230 */ /* 0x000fcc0000004100 */
[----:B------:R-:W1:Y:S02]  /*96a0*/  F2I.S64.TRUNC R2, R3 ;  /* 0x0000000300027311 */ /* 0x000e64000020d900 */
[----:B-1----:R1:W-:Y:S01]  /*96b0*/  STG.E.U8 desc[UR36][R16.64], R2 ;  /* 0x0000000210007986 */ /* 0x0023e2000c101124 */
[----:B------:R-:W-:Y:S05]  /*96c0*/  BRA `(.L_x_5698) ;  /* 0x0000000c00847947 */ /* 0x000fea0003800000 */
.L_x_5695:
        /* <DEDUP_REMOVED lines=10> */
.L_x_5700:
[----:B------:R-:W-:-:S04]  /*9770*/  HADD2.F32 R2, -RZ, R2.H0_H0 ;  /* 0x20000002ff027230 */ /* 0x000fc80000004100 */
[----:B------:R-:W1:Y:S02]  /*9780*/  F2I.FTZ.TRUNC.NTZ R3, R2 ;  /* 0x0000000200037305 */ /* 0x000e64000021f100 */
[----:B-1----:R3:W-:Y:S01]  /*9790*/  STG.E desc[UR36][R16.64], R3 ;  /* 0x0000000310007986 */ /* 0x0027e2000c101924 */
[----:B------:R-:W-:Y:S05]  /*97a0*/  BRA `(.L_x_5698) ;  /* 0x0000000c004c7947 */ /* 0x000fea0003800000 */
.L_x_5699:
[----:B------:R-:W-:-:S04]  /*97b0*/  HADD2.F32 R2, -RZ, R2.H0_H0 ;  /* 0x20000002ff027230 */ /* 0x000fc80000004100 */
[----:B------:R-:W1:Y:S02]  /*97c0*/  F2I.FTZ.TRUNC.NTZ R3, R2 ;  /* 0x0000000200037305 */ /* 0x000e64000021f100 */
[----:B-1----:R1:W-:Y:S01]  /*97d0*/  STG.E.U16 desc[UR36][R16.64], R3 ;  /* 0x0000000310007986 */ /* 0x0023e2000c101524 */
[----:B------:R-:W-:Y:S05]  /*97e0*/  BRA `(.L_x_5698) ;  /* 0x0000000c003c7947 */ /* 0x000fea0003800000 */
.L_x_5694:
        /* <DEDUP_REMOVED lines=9> */
.L_x_5702:
[----:B------:R1:W-:Y:S01]  /*9880*/  STG.E.U16 desc[UR36][R16.64], R2 ;  /* 0x0000000210007986 */ /* 0x0003e2000c101524 */
[----:B------:R-:W-:Y:S05]  /*9890*/  BRA `(.L_x_5698) ;  /* 0x0000000c00107947 */ /* 0x000fea0003800000 */
.L_x_5701:
        /* <DEDUP_REMOVED lines=10> */
.L_x_5704:
[----:B------:R-:W-:-:S05]  /*9940*/  HADD2.F32 R0, -RZ, R2.H0_H0 ;  /* 0x20000002ff007230 */ /* 0x000fca0000004100 */
[----:B------:R-:W-:-:S04]  /*9950*/  F2FP.F16.F32.PACK_AB R0, RZ, R0 ;  /* 0x00000000ff00723e */ /* 0x000fc800000000ff */
[----:B------:R-:W-:-:S05]  /*9960*/  PRMT R0, R0, 0x5410, RZ ;  /* 0x0000541000007816 */ /* 0x000fca00000000ff */
[----:B------:R1:W-:Y:S01]  /*9970*/  STG.E desc[UR36][R16.64], R0 ;  /* 0x0000000010007986 */ /* 0x0003e2000c101924 */
[----:B------:R-:W-:Y:S05]  /*9980*/  BRA `(.L_x_5698) ;  /* 0x0000000800d47947 */ /* 0x000fea0003800000 */
.L_x_5703:
[----:B------:R-:W-:-:S05]  /*9990*/  HADD2.F32 R2, -RZ, R2.H0_H0 ;  /* 0x20000002ff027230 */ /* 0x000fca0000004100 */
[----:B------:R-:W-:-:S06]  /*99a0*/  FMUL.FTZ R2, R2, 1 ;  /* 0x3f80000002027820 */ /* 0x000fcc0000410000 */
[----:B------:R-:W1:Y:S02]  /*99b0*/  F2F.F64.F32 R2, R2 ;  /* 0x0000000200027310 */ /* 0x000e640000201800 */
[----:B-1----:R1:W-:Y:S01]  /*99c0*/  STG.E.64 desc[UR36][R16.64], R2 ;  /* 0x0000000210007986 */ /* 0x0023e2000c101b24 */
[----:B------:R-:W-:Y:S05]  /*99d0*/  BRA `(.L_x_5698) ;  /* 0x0000000800c07947 */ /* 0x000fea0003800000 */
.L_x_5693:
        /* <DEDUP_REMOVED lines=13> */
.L_x_5707:
[----:B------:R-:W-:Y:S01]  /*9ab0*/  HADD2.F32 R2, -RZ, R2.H0_H0 ;  /* 0x20000002ff027230 */ /* 0x000fe20000004100 */
[----:B------:R-:W-:-:S04]  /*9ac0*/  CS2R R6, SRZ ;  /* 0x0000000000067805 */ /* 0x000fc8000001ff00 */
[----:B------:R-:W-:-:S04]  /*9ad0*/  FMUL.FTZ R2, R2, 1 ;  /* 0x3f80000002027820 */ /* 0x000fc80000410000 */
[----:B------:R-:W1:Y:S02]  /*9ae0*/  F2F.F64.F32 R4, R2 ;  /* 0x0000000200047310 */ /* 0x000e640000201800 */
[----:B-1----:R1:W-:Y:S01]  /*9af0*/  STG.E.128 desc[UR36][R16.64], R4 ;  /* 0x0000000410007986 */ /* 0x0023e2000c101d24 */
[----:B------:R-:W-:Y:S05]  /*9b00*/  BRA `(.L_x_5698) ;  /* 0x0000000800747947 */ /* 0x000fea0003800000 */
.L_x_5706:
        /* <DEDUP_REMOVED lines=21> */
.L_x_5711:
[----:B------:R-:W-:Y:S05]  /*9c60*/  BSYNC B0 ;  /* 0x0000000000007941 */ /* 0x000fea0003800000 */
.L_x_5710:
[----:B------:R-:W-:-:S05]  /*9c70*/  LOP3.LUT R3, R0, R3, RZ, 0xfc, !PT ;  /* 0x0000000300037212 */ /* 0x000fca00078efcff */
[----:B------:R1:W-:Y:S01]  /*9c80*/  STG.E.U8 desc[UR36][R16.64], R3 ;  /* 0x0000000310007986 */ /* 0x0003e2000c101124 */
[----:B------:R-:W-:Y:S05]  /*9c90*/  BRA `(.L_x_5698) ;  /* 0x0000000800107947 */ /* 0x000fea0003800000 */
.L_x_5709:
        /* <DEDUP_REMOVED lines=13> */
.L_x_5713:
[----:B------:R-:W-:Y:S01]  /*9d70*/  IMAD.MOV.U32 R0, RZ, RZ, 0x7f ;  /* 0x0000007fff007424 */ /* 0x000fe200078e00ff */
[----:B------:R-:W-:-:S04]  /*9d80*/  ISETP.GT.U32.AND P0, PT, R2, 0x7f800000, PT ;  /* 0x7f8000000200780c */ /* 0x000fc80003f04070 */
[----:B------:R-:W-:-:S09]  /*9d90*/  SEL R0, R0, 0x7c, P0 ;  /* 0x0000007c00007807 */ /* 0x000fd20000000000 */
.L_x_5714:
[----:B------:R-:W-:Y:S05]  /*9da0*/  BSYNC B0 ;  /* 0x0000000000007941 */ /* 0x000fea0003800000 */
.L_x_5712:
[----:B------:R-:W-:-:S04]  /*9db0*/  LOP3.LUT R2, R3, 0x80000000, RZ, 0xc0, !PT ;  /* 0x8000000003027812 */ /* 0x000fc800078ec0ff */
[----:B------:R-:W-:-:S04]  /*9dc0*/  SHF.R.U32.HI R3, RZ, 0x18, R2 ;  /* 0x00000018ff037819 */ /* 0x000fc80000011602 */
[----:B------:R-:W-:-:S05]  /*9dd0*/  LOP3.LUT R3, R0, R3, RZ, 0xfc, !PT ;  /* 0x0000000300037212 */ /* 0x000fca00078efcff */
[----:B------:R1:W-:Y:S01]  /*9de0*/  STG.E.U8 desc[UR36][R16.64], R3 ;  /* 0x0000000310007986 */ /* 0x0003e2000c101124 */
[----:B------:R-:W-:Y:S05]  /*9df0*/  BRA `(.L_x_5698) ;  /* 0x0000000400b87947 */ /* 0x000fea0003800000 */
.L_x_5708:
[----:B------:R-:W-:-:S05]  /*9e00*/  HADD2.F32 R0, -RZ, R2.H0_H0 ;  /* 0x20000002ff007230 */ /* 0x000fca0000004100 */
[----:B------:R-:W-:-:S05]  /*9e10*/  F2FP.BF16.F32.PACK_AB R0, RZ, R0 ;  /* 0x00000000ff00723e */ /* 0x000fca00000010ff */
[----:B------:R1:W-:Y:S01]  /*9e20*/  STG.E.U16 desc[UR36][R16.64], R0 ;  /* 0x0000000010007986 */ /* 0x0003e2000c101524 */
[----:B------:R-:W-:Y:S05]  /*9e30*/  BRA `(.L_x_5698) ;  /* 0x0000000400a87947 */ /* 0x000fea0003800000 */
.L_x_5705:
        /* <DEDUP_REMOVED lines=12> */
.L_x_5717:
        /* <DEDUP_REMOVED lines=17> */
.L_x_5720:
[----:B------:R-:W-:-:S04]  /*a010*/  LOP3.LUT R2, R3, 0x80000000, RZ, 0xc0, !PT ;  /* 0x8000000003027812 */ /* 0x000fc800078ec0ff */
[----:B------:R-:W-:-:S04]  /*a020*/  SHF.R.U32.HI R3, RZ, 0x18, R2 ;  /* 0x00000018ff037819 */ /* 0x000fc80000011602 */
[----:B------:R-:W-:-:S04]  /*a030*/  LOP3.LUT R0, R0, R3, RZ, 0xfc, !PT ;  /* 0x0000000300007212 */ /* 0x000fc800078efcff */
[----:B------:R-:W-:-:S07]  /*a040*/  PRMT R8, R0, 0x7610, R8 ;  /* 0x0000761000087816 */ /* 0x000fce0000000008 */
.L_x_5719:
[----:B------:R-:W-:Y:S05]  /*a050*/  BSYNC B0 ;  /* 0x0000000000007941 */ /* 0x000fea0003800000 */
.L_x_5718:
[----:B------:R1:W-:Y:S01]  /*a060*/  STG.E.U8 desc[UR36][R16.64], R8 ;  /* 0x0000000810007986 */ /* 0x0003e2000c101124 */
[----:B------:R-:W-:Y:S05]  /*a070*/  BRA `(.L_x_5698) ;  /* 0x0000000400187947 */ /* 0x000fea0003800000 */
.L_x_5716:
        /* <DEDUP_REMOVED lines=17> */
.L_x_5723:
[----:B------:R-:W-:-:S04]  /*a190*/  LOP3.LUT R2, R3, 0x80000000, RZ, 0xc0, !PT ;  /* 0x8000000003027812 */ /* 0x000fc800078ec0ff */
[----:B------:R-:W-:-:S04]  /*a1a0*/  SHF.R.U32.HI R3, RZ, 0x18, R2 ;  /* 0x00000018ff037819 */ /* 0x000fc80000011602 */
[----:B------:R-:W-:-:S04]  /*a1b0*/  LOP3.LUT R0, R0, R3, RZ, 0xfc, !PT ;  /* 0x0000000300007212 */ /* 0x000fc800078efcff */
[----:B------:R-:W-:-:S07]  /*a1c0*/  PRMT R8, R0, 0x7610, R8 ;  /* 0x0000761000087816 */ /* 0x000fce0000000008 */
.L_x_5722:
[----:B------:R-:W-:Y:S05]  /*a1d0*/  BSYNC B0 ;  /* 0x0000000000007941 */ /* 0x000fea0003800000 */
.L_x_5721:
[----:B------:R1:W-:Y:S01]  /*a1e0*/  STG.E.U8 desc[UR36][R16.64], R8 ;  /* 0x0000000810007986 */ /* 0x0003e2000c101124 */
[----:B------:R-:W-:Y:S05]  /*a1f0*/  BRA `(.L_x_5698) ;  /* 0x0000000000b87947 */ /* 0x000fea0003800000 */
.L_x_5715:
        /* <DEDUP_REMOVED lines=22> */
.L_x_5697:
        /* <DEDUP_REMOVED lines=16> */
.L_x_5726:
[----:B------:R-:W-:Y:S05]  /*a460*/  BRA `(.L_x_5698) ;  /* 0x00000000001c7947 */ /* 0x000fea0003800000 */
.L_x_5725:
[----:B------:R-:W-:-:S06]  /*a470*/  HADD2.F32 R2, -RZ, R2.H0_H0 ;  /* 0x20000002ff027230 */ /* 0x000fcc0000004100 */
[----:B------:R-:W1:Y:S02]  /*a480*/  F2I.U64.TRUNC R2, R2 ;  /* 0x0000000200027311 */ /* 0x000e64000020d800 */
[----:B-1----:R1:W-:Y:S01]  /*a490*/  STG.E.64 desc[UR36][R16.64], R2 ;  /* 0x0000000210007986 */ /* 0x0023e2000c101b24 */
[----:B------:R-:W-:Y:S05]  /*a4a0*/  BRA `(.L_x_5698) ;  /* 0x00000000000c7947 */ /* 0x000fea0003800000 */
.L_x_5724:
[----:B------:R-:W-:-:S04]  /*a4b0*/  HADD2.F32 R2, -RZ, R2.H0_H0 ;  /* 0x20000002ff027230 */ /* 0x000fc80000004100 */
[----:B------:R-:W1:Y:S02]  /*a4c0*/  F2I.FTZ.U32.TRUNC.NTZ R3, R2 ;  /* 0x0000000200037305 */ /* 0x000e64000021f000 */
[----:B-1----:R1:W-:Y:S02]  /*a4d0*/  STG.E desc[UR36][R16.64], R3 ;  /* 0x0000000310007986 */ /* 0x0023e4000c101924 */
.L_x_5698:
[----:B------:R-:W-:-:S07]  /*a4e0*/  VIADD R23, R23, 0x80 ;  /* 0x0000008017177836 */ /* 0x000fce0000000000 */
.L_x_5649:
[----:B------:R-:W-:Y:S05]  /*a4f0*/  BSYNC B6 ;  /* 0x0000000000067941 */ /* 0x000fea0003800000 */
.L_x_5648:
        /* <DEDUP_REMOVED lines=306> */
.L_x_5727:
        /* <DEDUP_REMOVED lines=22> */
.L_x_5731:
[----:B------:R-:W2:Y:S02]  /*b980*/  LDG.E.U8 R2, desc[UR36][R2.64] ;  /* 0x0000002402027981 */ /* 0x000ea4000c1e1100 */
[----:B--2---:R-:W-:-:S04]  /*b990*/  I2FP.F32.U32 R0, R2 ;  /* 0x0000000200007245 */ /* 0x004fc80000201000 */
[----:B------:R-:W-:Y:S01]  /*b9a0*/  F2FP.F16.F32.PACK_AB R0, RZ, R0 ;  /* 0x00000000ff00723e */ /* 0x000fe200000000ff */
[----:B------:R-:W-:Y:S06]  /*b9b0*/  BRA `(.L_x_5733) ;  /* 0x0000000c00887947 */ /* 0x000fec0003800000 */
.L_x_5730:
        /* <DEDUP_REMOVED lines=10> */
.L_x_5735:
[----:B------:R-:W2:Y:S02]  /*ba60*/  LDG.E R2, desc[UR36][R2.64] ;  /* 0x0000002402027981 */ /* 0x000ea4000c1e1900 */
[----:B--2---:R-:W-:-:S04]  /*ba70*/  I2FP.F32.S32 R0, R2 ;  /* 0x0000000200007245 */ /* 0x004fc80000201400 */
[----:B------:R-:W-:Y:S01]  /*ba80*/  F2FP.F16.F32.PACK_AB R0, RZ, R0 ;  /* 0x00000000ff00723e */ /* 0x000fe200000000ff */
[----:B------:R-:W-:Y:S06]  /*ba90*/  BRA `(.L_x_5733) ;  /* 0x0000000c00507947 */ /* 0x000fec0003800000 */
.L_x_5734:
[----:B------:R-:W2:Y:S02]  /*baa0*/  LDG.E.U16 R2, desc[UR36][R2.64] ;  /* 0x0000002402027981 */ /* 0x000ea4000c1e1500 */
[----:B--2---:R-:W0:Y:S02]  /*bab0*/  I2F.S16 R0, R2 ;  /* 0x0000000200007306 */ /* 0x004e240000101400 */
[----:B0-----:R-:W-:Y:S01]  /*bac0*/  F2FP.F16.F32.PACK_AB R0, RZ, R0 ;  /* 0x00000000ff00723e */ /* 0x001fe200000000ff */
[----:B------:R-:W-:Y:S06]  /*bad0*/  BRA `(.L_x_5733) ;  /* 0x0000000c00407947 */ /* 0x000fec0003800000 */
.L_x_5729:
        /* <DEDUP_REMOVED lines=9> */
.L_x_5737:
[----:B------:R1:W5:Y:S01]  /*bb70*/  LDG.E.U16 R0, desc[UR36][R2.64] ;  /* 0x0000002402007981 */ /* 0x000362000c1e1500 */
[----:B------:R-:W-:Y:S05]  /*bb80*/  BRA `(.L_x_5733) ;  /* 0x0000000c00147947 */ /* 0x000fea0003800000 */
.L_x_5736:
        /* <DEDUP_REMOVED lines=9> */
.L_x_5739:
[----:B------:R0:W5:Y:S01]  /*bc20*/  LDG.E.U16 R0, desc[UR36][R2.64] ;  /* 0x0000002402007981 */ /* 0x000162000c1e1500 */
[----:B------:R-:W-:Y:S05]  /*bc30*/  BRA `(.L_x_5733) ;  /* 0x0000000800e87947 */ /* 0x000fea0003800000 */
.L_x_5738:
        /* <DEDUP_REMOVED lines=8> */
.L_x_5728:
        /* <DEDUP_REMOVED lines=13> */
.L_x_5742:
        /* <DEDUP_REMOVED lines=8> */
.L_x_5741:
        /* <DEDUP_REMOVED lines=28> */
.L_x_5744:
        /* <DEDUP_REMOVED lines=15> */
.L_x_5743:
[----:B------:R-:W2:Y:S02]  /*c0c0*/  LDG.E.U16 R0, desc[UR36][R2.64] ;  /* 0x0000002402007981 */ /* 0x000ea4000c1e1500 */
[----:B--2---:R-:W-:-:S05]  /*c0d0*/  IMAD.U32 R0, R0, 0x10000, RZ ;  /* 0x0001000000007824 */ /* 0x004fca00078e00ff */
[----:B------:R-:W-:Y:S01]  /*c0e0*/  F2FP.F16.F32.PACK_AB R0, RZ, R0 ;  /* 0x00000000ff00723e */ /* 0x000fe200000000ff */
[----:B------:R-:W-:Y:S06]  /*c0f0*/  BRA `(.L_x_5733) ;  /* 0x0000000400b87947 */ /* 0x000fec0003800000 */
.L_x_5740:
        /* <DEDUP_REMOVED lines=12> */
.L_x_5747:
        /* <DEDUP_REMOVED lines=21> */
.L_x_5751:
[----:B------:R-:W-:Y:S05]  /*c310*/  BSYNC B1 ;  /* 0x0000000000017941 */ /* 0x000fea0003800000 */
.L_x_5750:
[----:B------:R-:W-:Y:S01]  /*c320*/  LEA R3, R0, 0x3b800000, 0x17 ;  /* 0x3b80000000037811 */ /* 0x000fe200078eb8ff */
[----:B------:R-:W-:-:S05]  /*c330*/  IMAD.SHL.U32 R0, R2, 0x100000, RZ ;  /* 0x0010000002007824 */ /* 0x000fca00078e00ff */
[----:B------:R-:W-:-:S07]  /*c340*/  LOP3.LUT R0, R3, R0, R4, 0xfe, !PT ;  /* 0x0000000003007212 */ /* 0x000fce00078efe04 */
.L_x_5749:
[----:B------:R-:W-:Y:S05]  /*c350*/  BSYNC B0 ;  /* 0x0000000000007941 */ /* 0x000fea0003800000 */
.L_x_5748:
[----:B------:R-:W-:Y:S01]  /*c360*/  F2FP.F16.F32.PACK_AB R0, RZ, R0 ;  /* 0x00000000ff00723e */ /* 0x000fe200000000ff */
[----:B------:R-:W-:Y:S06]  /*c370*/  BRA `(.L_x_5733) ;  /* 0x0000000400187947 */ /* 0x000fec0003800000 */
.L_x_5746:
        /* <DEDUP_REMOVED lines=21> */
.L_x_5755:
[----:B------:R-:W-:Y:S05]  /*c4d0*/  BSYNC B1 ;  /* 0x0000000000017941 */ /* 0x000fea0003800000 */
.L_x_5754:
[----:B------:R-:W-:Y:S01]  /*c4e0*/  LEA R3, R0, 0x37800000, 0x17 ;  /* 0x3780000000037811 */ /* 0x000fe200078eb8ff */
[----:B------:R-:W-:-:S05]  /*c4f0*/  IMAD.SHL.U32 R0, R2, 0x200000, RZ ;  /* 0x0020000002007824 */ /* 0x000fca00078e00ff */
[----:B------:R-:W-:-:S07]  /*c500*/  LOP3.LUT R0, R3, R0, R4, 0xfe, !PT ;  /* 0x0000000003007212 */ /* 0x000fce00078efe04 */
.L_x_5753:
[----:B------:R-:W-:Y:S05]  /*c510*/  BSYNC B0 ;  /* 0x0000000000007941 */ /* 0x000fea0003800000 */
.L_x_5752:
[----:B------:R-:W-:Y:S01]  /*c520*/  F2FP.F16.F32.PACK_AB R0, RZ, R0 ;  /* 0x00000000ff00723e */ /* 0x000fe200000000ff */
[----:B------:R-:W-:Y:S06]  /*c530*/  BRA `(.L_x_5733) ;  /* 0x0000000000a87947 */ /* 0x000fec0003800000 */
.L_x_5745:
        /* <DEDUP_REMOVED lines=14> */
.L_x_5759:
[----:B------:R-:W-:Y:S05]  /*c620*/  BSYNC B0 ;  /* 0x0000000000007941 */ /* 0x000fea0003800000 */
.L_x_5758:
[----:B------:R-:W-:Y:S01]  /*c630*/  F2FP.F16.F32.PACK_AB R0, RZ, R0 ;  /* 0x00000000ff00723e */ /* 0x000fe200000000ff */
[----:B------:R-:W-:Y:S06]  /*c640*/  BRA `(.L_x_5733) ;  /* 0x0000000000647947 */ /* 0x000fec0003800000 */
.L_x_5732:
        /* <DEDUP_REMOVED lines=16> */
.L_x_5760:
[----:B------:R-:W-:Y:S01]  /*c750*/  PRMT R0, RZ, 0x7610, R0 ;  /* 0x00007610ff007816 */ /* 0x000fe20000000000 */
[----:B------:R-:W-:Y:S06]  /*c760*/  BRA `(.L_x_5733) ;  /* 0x00000000001c7947 */ /* 0x000fec0003800000 */
.L_x_5757:
[----:B------:R-:W2:Y:S02]  /*c770*/  LDG.E.64 R2, desc[UR36][R2.64] ;  /* 0x0000002402027981 */ /* 0x000ea4000c1e1b00 */
[----:B--2---:R-:W0:Y:S02]  /*c780*/  I2F.U64 R0, R2 ;  /* 0x0000000200007312 */ /* 0x004e240000301000 */
[----:B0-----:R-:W-:Y:S01]  /*c790*/  F2FP.F16.F32.PACK_AB R0, RZ, R0 ;  /* 0x00000000ff00723e */ /* 0x001fe200000000ff */
[----:B------:R-:W-:Y:S06]  /*c7a0*/  BRA `(.L_x_5733) ;  /* 0x00000000000c7947 */ /* 0x000fec0003800000 */
.L_x_5756:
[----:B------:R-:W2:Y:S02]  /*c7b0*/  LDG.E R2, desc[UR36][R2.64] ;  /* 0x0000002402027981 */ /* 0x000ea4000c1e1900 */
[----:B--2---:R-:W-:-:S04]  /*c7c0*/  I2FP.F32.U32 R0, R2 ;  /* 0x0000000200007245 */ /* 0x004fc80000201000 */
[----:B------:R-:W-:-:S07]  /*c7d0*/  F2FP.F16.F32.PACK_AB R0, RZ, R0 ;  /* 0x00000000ff00723e */ /* 0x000fce00000000ff */
.L_x_5733:
        /* <DEDUP_REMOVED lines=30> */
.L_x_5766:
[----:B------:R-:W-:Y:S01]  /*c9c0*/  FSETP.GEU.FTZ.AND P0, PT, R4, -R6, PT ;  /* 0x800000060400720b */ /* 0x000fe20003f1e000 */
[----:B------:R-:W-:-:S12]  /*c9d0*/  FADD.FTZ R0, R0, -1 ;  /* 0xbf80000000007421 */ /* 0x000fd80000010000 */
[----:B------:R-:W-:-:S07]  /*c9e0*/  @!P0 FADD.FTZ R0, R0, -1 ;  /* 0xbf80000000008421 */ /* 0x000fce0000010000 */
.L_x_5765:
[----:B------:R-:W-:Y:S05]  /*c9f0*/  BSYNC B1 ;  /* 0x0000000000017941 */ /* 0x000fea0003800000 */
.L_x_5764:
[----:B------:R-:W-:Y:S01]  /*ca00*/  FFMA.FTZ R3, -R6, R0, R3 ;  /* 0x0000000006037223 */ /* 0x000fe20000010103 */
[----:B------:R-:W-:Y:S06]  /*ca10*/  BRA `(.L_x_5762) ;  /* 0x00000000007c7947 */ /* 0x000fec0003800000 */
.L_x_5763:
        /* <DEDUP_REMOVED lines=15> */
.L_x_5769:
        /* <DEDUP_REMOVED lines=13> */
.L_x_5768:
[----:B------:R-:W-:Y:S05]  /*cbe0*/  BSYNC B1 ;  /* 0x0000000000017941 */ /* 0x000fea0003800000 */
.L_x_5767:
[----:B------:R-:W-:-:S04]  /*cbf0*/  FMUL.FTZ R3, R3, 1.1920928955078125e-07 ;  /* 0x3400000003037820 */ /* 0x000fc80000410000 */
[----:B------:R-:W-:-:S07]  /*cc00*/  FMUL.FTZ R3, R8, R3 ;  /* 0x0000000308037220 */ /* 0x000fce0000410000 */
.L_x_5762:
[----:B------:R-:W-:Y:S05]  /*cc10*/  BSYNC B0 ;  /* 0x0000000000007941 */ /* 0x000fea0003800000 */
.L_x_5761:
        /* <DEDUP_REMOVED lines=18> */
[----:B-1----:R-:W-:Y:S01]  /*cd40*/  STG.E.U8 desc[UR36][R16.64], R3 ;  /* 0x0000000310007986 */ /* 0x002fe2000c101124 */
[----:B------:R-:W-:Y:S05]  /*cd50*/  EXIT ;  /* 0x000000000000794d */ /* 0x000fea0003800000 */
.L_x_5773:
[----:B------:R-:W-:-:S06]  /*cd60*/  HADD2.F32 R3, -RZ, R2.H0_H0 ;  /* 0x20000002ff037230 */ /* 0x000fcc0000004100 */
[----:B------:R-:W1:Y:S02]  /*cd70*/  F2I.S64.TRUNC R2, R3 ;  /* 0x0000000300027311 */ /* 0x000e64000020d900 */
[----:B-1----:R-:W-:Y:S01]  /*cd80*/  STG.E.U8 desc[UR36][R16.64], R2 ;  /* 0x0000000210007986 */ /* 0x002fe2000c101124 */
[----:B------:R-:W-:Y:S05]  /*cd90*/  EXIT ;  /* 0x000000000000794d */ /* 0x000fea0003800000 */
.L_x_5772:
        /* <DEDUP_REMOVED lines=8> */
[----:B-1----:R-:W-:Y:S01]  /*ce20*/  STG.E.64 desc[UR36][R16.64], R2 ;  /* 0x0000000210007986 */ /* 0x002fe2000c101b24 */
[----:B------:R-:W-:Y:S05]  /*ce30*/  EXIT ;  /* 0x000000000000794d */ /* 0x000fea0003800000 */
.L_x_5776:
[----:B------:R-:W-:-:S04]  /*ce40*/  HADD2.F32 R2, -RZ, R2.H0_H0 ;  /* 0x20000002ff027230 */ /* 0x000fc80000004100 */
[----:B------:R-:W1:Y:S02]  /*ce50*/  F2I.FTZ.TRUNC.NTZ R3, R2 ;  /* 0x0000000200037305 */ /* 0x000e64000021f100 */
[----:B-1----:R-:W-:Y:S01]  /*ce60*/  STG.E desc[UR36][R16.64], R3 ;  /* 0x0000000310007986 */ /* 0x002fe2000c101924 */
[----:B------:R-:W-:Y:S05]  /*ce70*/  EXIT ;  /* 0x000000000000794d */ /* 0x000fea0003800000 */
.L_x_5775:
[----:B------:R-:W-:-:S04]  /*ce80*/  HADD2.F32 R2, -RZ, R2.H0_H0 ;  /* 0x20000002ff027230 */ /* 0x000fc80000004100 */
[----:B------:R-:W1:Y:S02]  /*ce90*/  F2I.FTZ.TRUNC.NTZ R3, R2 ;  /* 0x0000000200037305 */ /* 0x000e64000021f100 */
[----:B-1----:R-:W-:Y:S01]  /*cea0*/  STG.E.U16 desc[UR36][R16.64], R3 ;  /* 0x0000000310007986 */ /* 0x002fe2000c101524 */
[----:B------:R-:W-:Y:S05]  /*ceb0*/  EXIT ;  /* 0x000000000000794d */ /* 0x000fea0003800000 */
.L_x_5771:
        /* <DEDUP_REMOVED lines=9> */
.L_x_5778:
[----:B------:R-:W-:Y:S01]  /*cf50*/  STG.E.U16 desc[UR36][R16.64], R2 ;  /* 0x0000000210007986 */ /* 0x000fe2000c101524 */
[----:B------:R-:W-:Y:S05]  /*cf60*/  EXIT ;  /* 0x000000000000794d */ /* 0x000fea0003800000 */
.L_x_5777:
        /* <DEDUP_REMOVED lines=10> */
.L_x_5780:
[----:B------:R-:W-:-:S05]  /*d010*/  HADD2.F32 R0, -RZ, R2.H0_H0 ;  /* 0x20000002ff007230 */ /* 0x000fca0000004100 */
[----:B------:R-:W-:-:S04]  /*d020*/  F2FP.F16.F32.PACK_AB R0, RZ, R0 ;  /* 0x00000000ff00723e */ /* 0x000fc800000000ff */
[----:B------:R-:W-:-:S05]  /*d030*/  PRMT R0, R0, 0x5410, RZ ;  /* 0x0000541000007816 */ /* 0x000fca00000000ff */
[----:B------:R-:W-:Y:S01]  /*d040*/  STG.E desc[UR36][R16.64], R0 ;  /* 0x0000000010007986 */ /* 0x000fe2000c101924 */
[----:B------:R-:W-:Y:S05]  /*d050*/  EXIT ;  /* 0x000000000000794d */ /* 0x000fea0003800000 */
.L_x_5779:
[----:B------:R-:W-:-:S05]  /*d060*/  HADD2.F32 R2, -RZ, R2.H0_H0 ;  /* 0x20000002ff027230 */ /* 0x000fca0000004100 */
[----:B------:R-:W-:-:S06]  /*d070*/  FMUL.FTZ R2, R2, 1 ;  /* 0x3f80000002027820 */ /* 0x000fcc0000410000 */
[----:B------:R-:W1:Y:S02]  /*d080*/  F2F.F64.F32 R2, R2 ;  /* 0x0000000200027310 */ /* 0x000e640000201800 */
[----:B-1----:R-:W-:Y:S01]  /*d090*/  STG.E.64 desc[UR36][R16.64], R2 ;  /* 0x0000000210007986 */ /* 0x002fe2000c101b24 */
[----:B------:R-:W-:Y:S05]  /*d0a0*/  EXIT ;  /* 0x000000000000794d */ /* 0x000fea0003800000 */
.L_x_5770:
        /* <DEDUP_REMOVED lines=13> */
.L_x_5783:
[----:B------:R-:W-:Y:S01]  /*d180*/  HADD2.F32 R2, -RZ, R2.H0_H0 ;  /* 0x20000002ff027230 */ /* 0x000fe20000004100 */
[----:B------:R-:W-:-:S04]  /*d190*/  CS2R R6, SRZ ;  /* 0x0000000000067805 */ /* 0x000fc8000001ff00 */
[----:B------:R-:W-:-:S04]  /*d1a0*/  FMUL.FTZ R2, R2, 1 ;  /* 0x3f80000002027820 */ /* 0x000fc80000410000 */
[----:B------:R-:W1:Y:S02]  /*d1b0*/  F2F.F64.F32 R4, R2 ;  /* 0x0000000200047310 */ /* 0x000e640000201800 */
[----:B-1----:R-:W-:Y:S01]  /*d1c0*/  STG.E.128 desc[UR36][R16.64], R4 ;  /* 0x0000000410007986 */ /* 0x002fe2000c101d24 */
[----:B------:R-:W-:Y:S05]  /*d1d0*/  EXIT ;  /* 0x000000000000794d */ /* 0x000fea0003800000 */
.L_x_5782:
        /* <DEDUP_REMOVED lines=21> */
.L_x_5787:
[----:B------:R-:W-:Y:S05]  /*d330*/  BSYNC B0 ;  /* 0x0000000000007941 */ /* 0x000fea0003800000 */
.L_x_5786:
[----:B------:R-:W-:-:S05]  /*d340*/  LOP3.LUT R3, R0, R3, RZ, 0xfc, !PT ;  /* 0x0000000300037212 */ /* 0x000fca00078efcff */
[----:B------:R-:W-:Y:S01]  /*d350*/  STG.E.U8 desc[UR36][R16.64], R3 ;  /* 0x0000000310007986 */ /* 0x000fe2000c101124 */
[----:B------:R-:W-:Y:S05]  /*d360*/  EXIT ;  /* 0x000000000000794d */ /* 0x000fea0003800000 */
.L_x_5785:
        /* <DEDUP_REMOVED lines=13> */
.L_x_5789:
[----:B------:R-:W-:Y:S01]  /*d440*/  IMAD.MOV.U32 R0, RZ, RZ, 0x7f ;  /* 0x0000007fff007424 */ /* 0x000fe200078e00ff */
[----:B------:R-:W-:-:S04]  /*d450*/  ISETP.GT.U32.AND P0, PT, R2, 0x7f800000, PT ;  /* 0x7f8000000200780c */ /* 0x000fc80003f04070 */
[----:B------:R-:W-:-:S09]  /*d460*/  SEL R0, R0, 0x7c, P0 ;  /* 0x0000007c00007807 */ /* 0x000fd20000000000 */
.L_x_5790:
[----:B------:R-:W-:Y:S05]  /*d470*/  BSYNC B0 ;  /* 0x0000000000007941 */ /* 0x000fea0003800000 */
.L_x_5788:
[----:B------:R-:W-:-:S04]  /*d480*/  LOP3.LUT R2, R3, 0x80000000, RZ, 0xc0, !PT ;  /* 0x8000000003027812 */ /* 0x000fc800078ec0ff */
[----:B------:R-:W-:-:S04]  /*d490*/  SHF.R.U32.HI R3, RZ, 0x18, R2 ;  /* 0x00000018ff037819 */ /* 0x000fc80000011602 */
[----:B------:R-:W-:-:S05]  /*d4a0*/  LOP3.LUT R3, R0, R3, RZ, 0xfc, !PT ;  /* 0x0000000300037212 */ /* 0x000fca00078efcff */
[----:B------:R-:W-:Y:S01]  /*d4b0*/  STG.E.U8 desc[UR36][R16.64], R3 ;  /* 0x0000000310007986 */ /* 0x000fe2000c101124 */
[----:B------:R-:W-:Y:S05]  /*d4c0*/  EXIT ;  /* 0x000000000000794d */ /* 0x000fea0003800000 */
.L_x_5784:
[----:B------:R-:W-:-:S05]  /*d4d0*/  HADD2.F32 R0, -RZ, R2.H0_H0 ;  /* 0x20000002ff007230 */ /* 0x000fca0000004100 */
[----:B------:R-:W-:-:S05]  /*d4e0*/  F2FP.BF16.F32.PACK_AB R0, RZ, R0 ;  /* 0x00000000ff00723e */ /* 0x000fca00000010ff */
[----:B------:R-:W-:Y:S01]  /*d4f0*/  STG.E.U16 desc[UR36][R16.64], R0 ;  /* 0x0000000010007986 */ /* 0x000fe2000c101524 */
[----:B------:R-:W-:Y:S05]  /*d500*/  EXIT ;  /* 0x000000000000794d */ /* 0x000fea0003800000 */
.L_x_5781:
        /* <DEDUP_REMOVED lines=10> */
[----:B-1----:R-:W-:Y:S01]  /*d5b0*/  STG.E.U16 desc[UR36][R16.64], R3 ;  /* 0x0000000310007986 */ /* 0x002fe2000c101524 */
[----:B------:R-:W-:Y:S05]  /*d5c0*/  EXIT ;  /* 0x000000000000794d */ /* 0x000fea0003800000 */
.L_x_5793:
        /* <DEDUP_REMOVED lines=17> */
.L_x_5796:
[----:B------:R-:W-:-:S04]  /*d6e0*/  LOP3.LUT R2, R3, 0x80000000, RZ, 0xc0, !PT ;  /* 0x8000000003027812 */ /* 0x000fc800078ec0ff */
[----:B------:R-:W-:-:S04]  /*d6f0*/  SHF.R.U32.HI R3, RZ, 0x18, R2 ;  /* 0x00000018ff037819 */ /* 0x000fc80000011602 */
[----:B------:R-:W-:-:S04]  /*d700*/  LOP3.LUT R0, R0, R3, RZ, 0xfc, !PT ;  /* 0x0000000300007212 */ /* 0x000fc800078efcff */
[----:B------:R-:W-:-:S07]  /*d710*/  PRMT R8, R0, 0x7610, R8 ;  /* 0x0000761000087816 */ /* 0x000fce0000000008 */
.L_x_5795:
[----:B------:R-:W-:Y:S05]  /*d720*/  BSYNC B0 ;  /* 0x0000000000007941 */ /* 0x000fea0003800000 */
.L_x_5794:
[----:B------:R-:W-:Y:S01]  /*d730*/  STG.E.U8 desc[UR36][R16.64], R8 ;  /* 0x0000000810007986 */ /* 0x000fe2000c101124 */
[----:B------:R-:W-:Y:S05]  /*d740*/  EXIT ;  /* 0x000000000000794d */ /* 0x000fea0003800000 */
.L_x_5792:
        /* <DEDUP_REMOVED lines=17> */
.L_x_5799:
[----:B------:R-:W-:-:S04]  /*d860*/  LOP3.LUT R2, R3, 0x80000000, RZ, 0xc0, !PT ;  /* 0x8000000003027812 */ /* 0x000fc800078ec0ff */
[----:B------:R-:W-:-:S04]  /*d870*/  SHF.R.U32.HI R3, RZ, 0x18, R2 ;  /* 0x00000018ff037819 */ /* 0x000fc80000011602 */
[----:B------:R-:W-:-:S04]  /*d880*/  LOP3.LUT R0, R0, R3, RZ, 0xfc, !PT ;  /* 0x0000000300007212 */ /* 0x000fc800078efcff */
[----:B------:R-:W-:-:S07]  /*d890*/  PRMT R8, R0, 0x7610, R8 ;  /* 0x0000761000087816 */ /* 0x000fce0000000008 */
.L_x_5798:
[----:B------:R-:W-:Y:S05]  /*d8a0*/  BSYNC B0 ;  /* 0x0000000000007941 */ /* 0x000fea0003800000 */
.L_x_5797:
[----:B------:R-:W-:Y:S01]  /*d8b0*/  STG.E.U8 desc[UR36][R16.64], R8 ;  /* 0x0000000810007986 */ /* 0x000fe2000c101124 */
[----:B------:R-:W-:Y:S05]  /*d8c0*/  EXIT ;  /* 0x000000000000794d */ /* 0x000fea0003800000 */
.L_x_5791:
        /* <DEDUP_REMOVED lines=22> */
.L_x_5774:
        /* <DEDUP_REMOVED lines=16> */
.L_x_5802:
[----:B------:R-:W-:Y:S05]  /*db30*/  EXIT ;  /* 0x000000000000794d */ /* 0x000fea0003800000 */
.L_x_5801:
[----:B------:R-:W-:-:S06]  /*db40*/  HADD2.F32 R2, -RZ, R2.H0_H0 ;  /* 0x20000002ff027230 */ /* 0x000fcc0000004100 */
[----:B------:R-:W1:Y:S02]  /*db50*/  F2I.U64.TRUNC R2, R2 ;  /* 0x0000000200027311 */ /* 0x000e64000020d800 */
[----:B-1----:R-:W-:Y:S01]  /*db60*/  STG.E.64 desc[UR36][R16.64], R2 ;  /* 0x0000000210007986 */ /* 0x002fe2000c101b24 */
[----:B------:R-:W-:Y:S05]  /*db70*/  EXIT ;  /* 0x000000000000794d */ /* 0x000fea0003800000 */
.L_x_5800:
[----:B------:R-:W-:-:S04]  /*db80*/  HADD2.F32 R2, -RZ, R2.H0_H0 ;  /* 0x20000002ff027230 */ /* 0x000fc80000004100 */
[----:B------:R-:W1:Y:S02]  /*db90*/  F2I.FTZ.U32.TRUNC.NTZ R3, R2 ;  /* 0x0000000200037305 */ /* 0x000e64000021f000 */
[----:B-1----:R-:W-:Y:S01]  /*dba0*/  STG.E desc[UR36][R16.64], R3 ;  /* 0x0000000310007986 */ /* 0x002fe2000c101924 */
[----:B------:R-:W-:Y:S05]  /*dbb0*/  EXIT ;  /* 0x000000000000794d */ /* 0x000fea0003800000 */
.L_x_5803:
        /* <DEDUP_REMOVED lines=12> */
.L_x_57325:


//--------------------- .text._ZN2at6native27unrolled_elementwise_kernelINS0_13BUnaryFunctorIN3c104HalfES4_S4_ZZZNS0_16fmod_kernel_cudaERNS_18TensorIteratorBaseEENKUlvE0_clEvENKUlvE1_clEvEUlS4_S4_E_EESt5arrayIPcLm2EELi4E23TrivialOffsetCalculatorILi1EjESF_NS0_6memory12LoadWithCastILi1EEENSG_13StoreWithCastILi1EEEEEviT_T0_T2_T3_T4_T5_ --------------------------
	.section	.text._ZN2at6native27unrolled_elementwise_kernelINS0_13BUnaryFunctorIN3c104HalfES4_S4_ZZZNS0_16fmod_kernel_cudaERNS_18TensorIteratorBaseEENKUlvE0_clEvENKUlvE1_clEvEUlS4_S4_E_EESt5arrayIPcLm2EELi4E23TrivialOffsetCalculatorILi1EjESF_NS0_6memory12LoadWithCastILi1EEENSG_13StoreWithCastILi1EEEEEviT_T0_T2_T3_T4_T5_,"ax",@progbits
	.align	128
        .global         _ZN2at6native27unrolled_elementwise_kernelINS0_13BUnaryFunctorIN3c104HalfES4_S4_ZZZNS0_16fmod_kernel_cudaERNS_18TensorIteratorBaseEENKUlvE0_clEvENKUlvE1_clEvEUlS4_S4_E_EESt5arrayIPcLm2EELi4E23TrivialOffsetCalculatorILi1EjESF_NS0_6memory12LoadWithCastILi1EEENSG_13StoreWithCastILi1EEEEEviT_T0_T2_T3_T4_T5_
        .type           _ZN2at6native27unrolled_elementwise_kernelINS0_13BUnaryFunctorIN3c104HalfES4_S4_ZZZNS0_16fmod_kernel_cudaERNS_18TensorIteratorBaseEENKUlvE0_clEvENKUlvE1_clEvEUlS4_S4_E_EESt5arrayIPcLm2EELi4E23TrivialOffsetCalculatorILi1EjESF_NS0_6memory12LoadWithCastILi1EEENSG_13StoreWithCastILi1EEEEEviT_T0_T2_T3_T4_T5_,@function
        .size           _ZN2at6native27unrolled_elementwise_kernelINS0_13BUnaryFunctorIN3c104HalfES4_S4_ZZZNS0_16fmod_kernel_cudaERNS_18TensorIteratorBaseEENKUlvE0_clEvENKUlvE1_clEvEUlS4_S4_E_EESt5arrayIPcLm2EELi4E23TrivialOffsetCalculatorILi1EjESF_NS0_6memory12LoadWithCastILi1EEENSG_13StoreWithCastILi1EEEEEviT_T0_T2_T3_T4_T5_,(.L_x_57326 - _ZN2at6native27unrolled_elementwise_kernelINS0_13BUnaryFunctorIN3c104HalfES4_S4_ZZZNS0_16fmod_kernel_cudaERNS_18TensorIteratorBaseEENKUlvE0_clEvENKUlvE1_clEvEUlS4_S4_E_EESt5arrayIPcLm2EELi4E23TrivialOffsetCalculatorILi1EjESF_NS0_6memory12LoadWithCastILi1EEENSG_13StoreWithCastILi1EEEEEviT_T0_T2_T3_T4_T5_)
        .other          _ZN2at6native27unrolled_elementwise_kernelINS0_13BUnaryFunctorIN3c104HalfES4_S4_ZZZNS0_16fmod_kernel_cudaERNS_18TensorIteratorBaseEENKUlvE0_clEvENKUlvE1_clEvEUlS4_S4_E_EESt5arrayIPcLm2EELi4E23TrivialOffsetCalculatorILi1EjESF_NS0_6memory12LoadWithCastILi1EEENSG_13StoreWithCastILi1EEEEEviT_T0_T2_T3_T4_T5_,@"STO_CUDA_ENTRY STV_DEFAULT"
_ZN2at6native27unrolled_elementwise_kernelINS0_13BUnaryFunctorIN3c104HalfES4_S4_ZZZNS0_16fmod_kernel_cudaERNS_18TensorIteratorBaseEENKUlvE0_clEvENKUlvE1_clEvEUlS4_S4_E_EESt5arrayIPcLm2EELi4E23TrivialOffsetCalculatorILi1EjESF_NS0_6memory12LoadWithCastILi1EEENSG_13StoreWithCastILi1EEEEEviT_T0_T2_T3_T4_T5_:
.text._ZN2at6native27unrolled_elementwise_kernelINS0_13BUnaryFunctorIN3c104HalfES4_S4_ZZZNS0_16fmod_kernel_cudaERNS_18TensorIteratorBaseEENKUlvE0_clEvENKUlvE1_clEvEUlS4_S4_E_EESt5arrayIPcLm2EELi4E23TrivialOffsetCalculatorILi1EjESF_NS0_6memory12LoadWithCastILi1EEENSG_13StoreWithCastILi1EEEEEviT_T0_T2_T3_T4_T5_:
        /* <DEDUP_REMOVED lines=36> */
.L_x_5809:
[----:B------:R-:W2:Y:S02]  /*0240*/  LDG.E.U8 R2, desc[UR36][R2.64] ;  /* 0x0000002402027981 */ /* 0x000ea4000c1e1100 */
[----:B--2---:R-:W-:-:S04]  /*0250*/  I2FP.F32.U32 R0, R2 ;  /* 0x0000000200007245 */ /* 0x004fc80000201000 */
[----:B------:R-:W-:-:S04]  /*0260*/  F2FP.F16.F32.PACK_AB R0, RZ, R0 ;  /* 0x00000000ff00723e */ /* 0x000fc800000000ff */
[----:B------:R-:W-:Y:S01]  /*0270*/  PRMT R23, R0, 0x7610, R23 ;  /* 0x0000761000177816 */ /* 0x000fe20000000017 */
[----:B------:R-:W-:Y:S06]  /*0280*/  BRA `(.L_x_5811) ;  /* 0x0000000c00bc7947 */ /* 0x000fec0003800000 */
.L_x_5808:
        /* <DEDUP_REMOVED lines=11> */
.L_x_5813:
[----:B------:R-:W2:Y:S02]  /*0340*/  LDG.E R2, desc[UR36][R2.64] ;  /* 0x0000002402027981 */ /* 0x000ea4000c1e1900 */
[----:B--2---:R-:W-:-:S04]  /*0350*/  I2FP.F32.S32 R0, R2 ;  /* 0x0000000200007245 */ /* 0x004fc80000201400 */
[----:B------:R-:W-:-:S04]  /*0360*/  F2FP.F16.F32.PACK_AB R0, RZ, R0 ;  /* 0x00000000ff00723e */ /* 0x000fc800000000ff */
[----:B------:R-:W-:Y:S01]  /*0370*/  PRMT R23, R0, 0x7610, R23 ;  /* 0x0000761000177816 */ /* 0x000fe20000000017 */
[----:B------:R-:W-:Y:S06]  /*0380*/  BRA `(.L_x_5811) ;  /* 0x0000000c007c7947 */ /* 0x000fec0003800000 */
.L_x_5812:
[----:B------:R-:W2:Y:S02]  /*0390*/  LDG.E.U16 R2, desc[UR36][R2.64] ;  /* 0x0000002402027981 */ /* 0x000ea4000c1e1500 */
[----:B--2---:R-:W0:Y:S02]  /*03a0*/  I2F.S16 R0, R2 ;  /* 0x0000000200007306 */ /* 0x004e240000101400 */
[----:B0-----:R-:W-:-:S04]  /*03b0*/  F2FP.F16.F32.PACK_AB R0, RZ, R0 ;  /* 0x00000000ff00723e */ /* 0x001fc800000000ff */
[----:B------:R-:W-:Y:S01]  /*03c0*/  PRMT R23, R0, 0x7610, R23 ;  /* 0x0000761000177816 */ /* 0x000fe20000000017 */
[----:B------:R-:W-:Y:S06]  /*03d0*/  BRA `(.L_x_5811) ;  /* 0x0000000c00687947 */ /* 0x000fec0003800000 */
.L_x_5807:
        /* <DEDUP_REMOVED lines=9> */
.L_x_5815:
[----:B------:R1:W5:Y:S01]  /*0470*/  LDG.E.U16 R23, desc[UR36][R2.64] ;  /* 0x0000002402177981 */ /* 0x000362000c1e1500 */
[----:B------:R-:W-:Y:S05]  /*0480*/  BRA `(.L_x_5811) ;  /* 0x0000000c003c7947 */ /* 0x000fea0003800000 */
.L_x_5814:
        /* <DEDUP_REMOVED lines=9> */
.L_x_5817:
[----:B------:R0:W5:Y:S01]  /*0520*/  LDG.E.U16 R23, desc[UR36][R2.64] ;  /* 0x0000002402177981 */ /* 0x000162000c1e1500 */
[----:B------:R-:W-:Y:S05]  /*0530*/  BRA `(.L_x_5811) ;  /* 0x0000000c00107947 */ /* 0x000fea0003800000 */
.L_x_5816:
        /* <DEDUP_REMOVED lines=9> */
.L_x_5806:
        /* <DEDUP_REMOVED lines=14> */
.L_x_5820:
        /* <DEDUP_REMOVED lines=9> */
.L_x_5819:
        /* <DEDUP_REMOVED lines=28> */
.L_x_5822:
        /* <DEDUP_REMOVED lines=15> */
.L_x_5821:
[----:B------:R-:W2:Y:S02]  /*09f0*/  LDG.E.U16 R0, desc[UR36][R2.64] ;  /* 0x0000002402007981 */ /* 0x000ea4000c1e1500 */
[----:B--2---:R-:W-:-:S05]  /*0a00*/  IMAD.U32 R0, R0, 0x10000, RZ ;  /* 0x0001000000007824 */ /* 0x004fca00078e00ff */
[----:B------:R-:W-:-:S04]  /*0a10*/  F2FP.F16.F32.PACK_AB R0, RZ, R0 ;  /* 0x00000000ff00723e */ /* 0x000fc800000000ff */
[----:B------:R-:W-:Y:S01]  /*0a20*/  PRMT R23, R0, 0x7610, R23 ;  /* 0x0000761000177816 */ /* 0x000fe20000000017 */
[----:B------:R-:W-:Y:S06]  /*0a30*/  BRA `(.L_x_5811) ;  /* 0x0000000400d07947 */ /* 0x000fec0003800000 */
.L_x_5818:
        /* <DEDUP_REMOVED lines=13> */
.L_x_5825:
        /* <DEDUP_REMOVED lines=21> */
.L_x_5829:
[----:B------:R-:W-:Y:S05]  /*0c60*/  BSYNC B1 ;  /* 0x0000000000017941 */ /* 0x000fea0003800000 */
.L_x_5828:
[----:B------:R-:W-:Y:S01]  /*0c70*/  LEA R3, R0, 0x3b800000, 0x17 ;  /* 0x3b80000000037811 */ /* 0x000fe200078eb8ff */
[----:B------:R-:W-:-:S05]  /*0c80*/  IMAD.SHL.U32 R0, R2, 0x100000, RZ ;  /* 0x0010000002007824 */ /* 0x000fca00078e00ff */
[----:B------:R-:W-:-:S07]  /*0c90*/  LOP3.LUT R0, R3, R0, R4, 0xfe, !PT ;  /* 0x0000000003007212 */ /* 0x000fce00078efe04 */
.L_x_5827:
[----:B------:R-:W-:Y:S05]  /*0ca0*/  BSYNC B0 ;  /* 0x0000000000007941 */ /* 0x000fea0003800000 */
.L_x_5826:
[----:B------:R-:W-:-:S04]  /*0cb0*/  F2FP.F16.F32.PACK_AB R0, RZ, R0 ;  /* 0x00000000ff00723e */ /* 0x000fc800000000ff */
[----:B------:R-:W-:Y:S01]  /*0cc0*/  PRMT R23, R0, 0x7610, R23 ;  /* 0x0000761000177816 */ /* 0x000fe20000000017 */
[----:B------:R-:W-:Y:S06]  /*0cd0*/  BRA `(.L_x_5811) ;  /* 0x0000000400287947 */ /* 0x000fec0003800000 */
.L_x_5824:
        /* <DEDUP_REMOVED lines=21> */
.L_x_5833:
[----:B------:R-:W-:Y:S05]  /*0e30*/  BSYNC B1 ;  /* 0x0000000000017941 */ /* 0x000fea0003800000 */
.L_x_5832:
[----:B------:R-:W-:Y:S01]  /*0e40*/  LEA R3, R0, 0x37800000, 0x17 ;  /* 0x3780000000037811 */ /* 0x000fe200078eb8ff */
[----:B------:R-:W-:-:S05]  /*0e50*/  IMAD.SHL.U32 R0, R2, 0x200000, RZ ;  /* 0x0020000002007824 */ /* 0x000fca00078e00ff */
[----:B------:R-:W-:-:S07]  /*0e60*/  LOP3.LUT R0, R3, R0, R4, 0xfe, !PT ;  /* 0x0000000003007212 */ /* 0x000fce00078efe04 */
.L_x_5831:
[----:B------:R-:W-:Y:S05]  /*0e70*/  BSYNC B0 ;  /* 0x0000000000007941 */ /* 0x000fea0003800000 */
.L_x_5830:
[----:B------:R-:W-:-:S04]  /*0e80*/  F2FP.F16.F32.PACK_AB R0, RZ, R0 ;  /* 0x00000000ff00723e */ /* 0x000fc800000000ff */
[----:B------:R-:W-:Y:S01]  /*0e90*/  PRMT R23, R0, 0x7610, R23 ;  /* 0x0000761000177816 */ /* 0x000fe20000000017 */
[----:B------:R-:W-:Y:S06]  /*0ea0*/  BRA `(.L_x_5811) ;  /* 0x0000000000b47947 */ /* 0x000fec0003800000 */
.L_x_5823:
        /* <DEDUP_REMOVED lines=14> */
.L_x_5837:
[----:B------:R-:W-:Y:S05]  /*0f90*/  BSYNC B0 ;  /* 0x0000000000007941 */ /* 0x000fea0003800000 */
.L_x_5836:
[----:B------:R-:W-:-:S04]  /*0fa0*/  F2FP.F16.F32.PACK_AB R0, RZ, R0 ;  /* 0x00000000ff00723e */ /* 0x000fc800000000ff */
[----:B------:R-:W-:Y:S01]  /*0fb0*/  PRMT R23, R0, 0x7610, R23 ;  /* 0x0000761000177816 */ /* 0x000fe20000000017 */
[----:B------:R-:W-:Y:S06]  /*0fc0*/  BRA `(.L_x_5811) ;  /* 0x00000000006c7947 */ /* 0x000fec0003800000 */
.L_x_5810:
        /* <DEDUP_REMOVED lines=16> */
.L_x_5838:
[----:B------:R-:W-:Y:S01]  /*10d0*/  PRMT R23, RZ, 0x7610, R23 ;  /* 0x00007610ff177816 */ /* 0x000fe20000000017 */
[----:B------:R-:W-:Y:S06]  /*10e0*/  BRA `(.L_x_5811) ;  /* 0x0000000000247947 */ /* 0x000fec0003800000 */
.L_x_5835:
[----:B------:R-:W2:Y:S02]  /*10f0*/  LDG.E.64 R2, desc[UR36][R2.64] ;  /* 0x0000002402027981 */ /* 0x000ea4000c1e1b00 */
[----:B--2---:R-:W0:Y:S02]  /*1100*/  I2F.U64 R0, R2 ;  /* 0x0000000200007312 */ /* 0x004e240000301000 */
[----:B0-----:R-:W-:-:S04]  /*1110*/  F2FP.F16.F32.PACK_AB R0, RZ, R0 ;  /* 0x00000000ff00723e */ /* 0x001fc800000000ff */
[----:B------:R-:W-:Y:S01]  /*1120*/  PRMT R23, R0, 0x7610, R23 ;  /* 0x0000761000177816 */ /* 0x000fe20000000017 */
[----:B------:R-:W-:Y:S06]  /*1130*/  BRA `(.L_x_5811) ;  /* 0x0000000000107947 */ /* 0x000fec0003800000 */
.L_x_5834:
[----:B------:R-:W2:Y:S02]  /*1140*/  LDG.E R2, desc[UR36][R2.64] ;  /* 0x0000002402027981 */ /* 0x000ea4000c1e1900 */
[----:B--2---:R-:W-:-:S04]  /*1150*/  I2FP.F32.U32 R0, R2 ;  /* 0x0000000200007245 */ /* 0x004fc80000201000 */
[----:B------:R-:W-:-:S04]  /*1160*/  F2FP.F16.F32.PACK_AB R0, RZ, R0 ;  /* 0x00000000ff00723e */ /* 0x000fc800000000ff */
[----:B------:R-:W-:-:S07]  /*1170*/  PRMT R23, R0, 0x7610, R23 ;  /* 0x0000761000177816 */ /* 0x000fce0000000017 */
.L_x_5811:
[----:B------:R-:W-:-:S07]  /*1180*/  VIADD R17, R17, 0x80 ;  /* 0x0000008011117836 */ /* 0x000fce0000000000 */
.L_x_5805:
[----:B------:R-:W-:Y:S05]  /*1190*/  BSYNC B6 ;  /* 0x0000000000067941 */ /* 0x000fea0003800000 */
.L_x_5804:
[----:B------:R-:W-:Y:S01]  /*11a0*/  ISETP.GE.AND P0, PT, R17, R22, PT ;  /* 0x000000161100720c */ /* 0x000fe20003f06270 */
[----:B------:R-:W-:-:S12]  /*11b0*/  BSSY B6, `(.L_x_5839) ;  /* 0x000010e000067945 */ /* 0x000fd80003800000 */
[----:B------:R-:W-:Y:S05]  /*11c0*/  @P0 BRA `(.L_x_5840) ;  /* 0x0000001000300947 */ /* 0x000fea0003800000 */
[----:B01----:R-:W0:Y:S01]  /*11d0*/  LDC.64 R2, c[0x0][0x220] ;  /* 0x00008800ff027b82 */ /* 0x003e220000000a00 */
        /* <DEDUP_REMOVED lines=22> */
.L_x_5844:
[----:B------:R-:W2:Y:S02]  /*1340*/  LDG.E.U8 R2, desc[UR36][R2.64] ;  /* 0x0000002402027981 */ /* 0x000ea4000c1e1100 */
[----:B--2---:R-:W-:-:S04]  /*1350*/  I2FP.F32.U32 R0, R2 ;  /* 0x0000000200007245 */ /* 0x004fc80000201000 */
[----:B------:R-:W-:-:S04]  /*1360*/  F2FP.F16.F32.PACK_AB R0, RZ, R0 ;  /* 0x00000000ff00723e */ /* 0x000fc800000000ff */
[----:B------:R-:W-:Y:S01]  /*1370*/  PRMT R19, R0, 0x7610, R19 ;  /* 0x0000761000137816 */ /* 0x000fe20000000013 */
[----:B------:R-:W-:Y:S06]  /*1380*/  BRA `(.L_x_5846) ;  /* 0x0000000c00bc7947 */ /* 0x000fec0003800000 */
.L_x_5843:
        /* <DEDUP_REMOVED lines=11> */
.L_x_5848:
[----:B------:R-:W2:Y:S02]  /*1440*/  LDG.E R2, desc[UR36][R2.64] ;  /* 0x0000002402027981 */ /* 0x000ea4000c1e1900 */
[----:B--2---:R-:W-:-:S04]  /*1450*/  I2FP.F32.S32 R0, R2 ;  /* 0x0000000200007245 */ /* 0x004fc80000201400 */
[----:B------:R-:W-:-:S04]  /*1460*/  F2FP.F16.F32.PACK_AB R0, RZ, R0 ;  /* 0x00000000ff00723e */ /* 0x000fc800000000ff */
[----:B------:R-:W-:Y:S01]  /*1470*/  PRMT R19, R0, 0x7610, R19 ;  /* 0x0000761000137816 */ /* 0x000fe20000000013 */
[----:B------:R-:W-:Y:S06]  /*1480*/  BRA `(.L_x_5846) ;  /* 0x0000000c007c7947 */ /* 0x000fec0003800000 */
.L_x_5847:
[----:B------:R-:W2:Y:S02]  /*1490*/  LDG.E.U16 R2, desc[UR36][R2.64] ;  /* 0x0000002402027981 */ /* 0x000ea4000c1e1500 */
[----:B--2---:R-:W0:Y:S02]  /*14a0*/  I2F.S16 R0, R2 ;  /* 0x0000000200007306 */ /* 0x004e240000101400 */
[----:B0-----:R-:W-:-:S04]  /*14b0*/  F2FP.F16.F32.PACK_AB R0, RZ, R0 ;  /* 0x00000000ff00723e */ /* 0x001fc800000000ff */
[----:B------:R-:W-:Y:S01]  /*14c0*/  PRMT R19, R0, 0x7610, R19 ;  /* 0x0000761000137816 */ /* 0x000fe20000000013 */
[----:B------:R-:W-:Y:S06]  /*14d0*/  BRA `(.L_x_5846) ;  /* 0x0000000c00687947 */ /* 0x000fec0003800000 */
.L_x_5842:
        /* <DEDUP_REMOVED lines=9> */
.L_x_5850:
[----:B------:R0:W5:Y:S01]  /*1570*/  LDG.E.U16 R19, desc[UR36][R2.64] ;  /* 0x0000002402137981 */ /* 0x000162000c1e1500 */
[----:B------:R-:W-:Y:S05]  /*1580*/  BRA `(.L_x_5846) ;  /* 0x0000000c003c7947 */ /* 0x000fea0003800000 */
.L_x_5849:
        /* <DEDUP_REMOVED lines=9> */
.L_x_5852:
[----:B------:R1:W5:Y:S01]  /*1620*/  LDG.E.U16 R19, desc[UR36][R2.64] ;  /* 0x0000002402137981 */ /* 0x000362000c1e1500 */
[----:B------:R-:W-:Y:S05]  /*1630*/  BRA `(.L_x_5846) ;  /* 0x0000000c00107947 */ /* 0x000fea0003800000 */
.L_x_5851:
        /* <DEDUP_REMOVED lines=9> */
.L_x_5841:
        /* <DEDUP_REMOVED lines=14> */
.L_x_5855:
        /* <DEDUP_REMOVED lines=9> */
.L_x_5854:
        /* <DEDUP_REMOVED lines=28> */
.L_x_5857:
        /* <DEDUP_REMOVED lines=15> */
.L_x_5856:
[----:B------:R-:W2:Y:S02]  /*1af0*/  LDG.E.U16 R0, desc[UR36][R2.64] ;  /* 0x0000002402007981 */ /* 0x000ea4000c1e1500 */
[----:B--2---:R-:W-:-:S05]  /*1b00*/  IMAD.U32 R0, R0, 0x10000, RZ ;  /* 0x0001000000007824 */ /* 0x004fca00078e00ff */
[----:B------:R-:W-:-:S04]  /*1b10*/  F2FP.F16.F32.PACK_AB R0, RZ, R0 ;  /* 0x00000000ff00723e */ /* 0x000fc800000000ff */
[----:B------:R-:W-:Y:S01]  /*1b20*/  PRMT R19, R0, 0x7610, R19 ;  /* 0x0000761000137816 */ /* 0x000fe20000000013 */
[----:B------:R-:W-:Y:S06]  /*1b30*/  BRA `(.L_x_5846) ;  /* 0x0000000400d07947 */ /* 0x000fec0003800000 */
.L_x_5853:
        /* <DEDUP_REMOVED lines=13> */
.L_x_5860:
        /* <DEDUP_REMOVED lines=21> */
.L_x_5864:
[----:B------:R-:W-:Y:S05]  /*1d60*/  BSYNC B1 ;  /* 0x0000000000017941 */ /* 0x000fea0003800000 */
.L_x_5863:
[----:B------:R-:W-:Y:S01]  /*1d70*/  LEA R3, R0, 0x3b800000, 0x17 ;  /* 0x3b80000000037811 */ /* 0x000fe200078eb8ff */
[----:B------:R-:W-:-:S05]  /*1d80*/  IMAD.SHL.U32 R0, R2, 0x100000, RZ ;  /* 0x0010000002007824 */ /* 0x000fca00078e00ff */
[----:B------:R-:W-:-:S07]  /*1d90*/  LOP3.LUT R0, R3, R0, R4, 0xfe, !PT ;  /* 0x0000000003007212 */ /* 0x000fce00078efe04 */
.L_x_5862:
[----:B------:R-:W-:Y:S05]  /*1da0*/  BSYNC B0 ;  /* 0x0000000000007941 */ /* 0x000fea0003800000 */
.L_x_5861:
[----:B------:R-:W-:-:S04]  /*1db0*/  F2FP.F16.F32.PACK_AB R0, RZ, R0 ;  /* 0x00000000ff00723e */ /* 0x000fc800000000ff */
[----:B------:R-:W-:Y:S01]  /*1dc0*/  PRMT R19, R0, 0x7610, R19 ;  /* 0x0000761000137816 */ /* 0x000fe20000000013 */
[----:B------:R-:W-:Y:S06]  /*1dd0*/  BRA `(.L_x_5846) ;  /* 0x0000000400287947 */ /* 0x000fec0003800000 */
.L_x_5859:
        /* <DEDUP_REMOVED lines=21> */
.L_x_5868:
[----:B------:R-:W-:Y:S05]  /*1f30*/  BSYNC B1 ;  /* 0x0000000000017941 */ /* 0x000fea0003800000 */
.L_x_5867:
[----:B------:R-:W-:Y:S01]  /*1f40*/  LEA R3, R0, 0x37800000, 0x17 ;  /* 0x3780000000037811 */ /* 0x000fe200078eb8ff */
[----:B------:R-:W-:-:S05]  /*1f50*/  IMAD.SHL.U32 R0, R2, 0x200000, RZ ;  /* 0x0020000002007824 */ /* 0x000fca00078e00ff */
[----:B------:R-:W-:-:S07]  /*1f60*/  LOP3.LUT R0, R3, R0, R4, 0xfe, !PT ;  /* 0x0000000003007212 */ /* 0x000fce00078efe04 */
.L_x_5866:
[----:B------:R-:W-:Y:S05]  /*1f70*/  BSYNC B0 ;  /* 0x0000000000007941 */ /* 0x000fea0003800000 */
.L_x_5865:
[----:B------:R-:W-:-:S04]  /*1f80*/  F2FP.F16.F32.PACK_AB R0, RZ, R0 ;  /* 0x00000000ff00723e */ /* 0x000fc800000000ff */
[----:B------:R-:W-:Y:S01]  /*1f90*/  PRMT R19, R0, 0x7610, R19 ;  /* 0x0000761000137816 */ /* 0x000fe20000000013 */
[----:B------:R-:W-:Y:S06]  /*1fa0*/  BRA `(.L_x_5846) ;  /* 0x0000000000b47947 */ /* 0x000fec0003800000 */
.L_x_5858:
        /* <DEDUP_REMOVED lines=14> */
.L_x_5872:
[----:B------:R-:W-:Y:S05]  /*2090*/  BSYNC B0 ;  /* 0x0000000000007941 */ /* 0x000fea0003800000 */
.L_x_5871:
[----:B------:R-:W-:-:S04]  /*20a0*/  F2FP.F16.F32.PACK_AB R0, RZ, R0 ;  /* 0x00000000ff00723e */ /* 0x000fc800000000ff */
[----:B------:R-:W-:Y:S01]  /*20b0*/  PRMT R19, R0, 0x7610, R19 ;  /* 0x0000761000137816 */ /* 0x000fe20000000013 */
[----:B------:R-:W-:Y:S06]  /*20c0*/  BRA `(.L_x_5846) ;  /* 0x00000000006c7947 */ /* 0x000fec0003800000 */
.L_x_5845:
        /* <DEDUP_REMOVED lines=16> */
.L_x_5873:
[----:B------:R-:W-:Y:S01]  /*21d0*/  PRMT R19, RZ, 0x7610, R19 ;  /* 0x00007610ff137816 */ /* 0x000fe20000000013 */
[----:B------:R-:W-:Y:S06]  /*21e0*/  BRA `(.L_x_5846) ;  /* 0x0000000000247947 */ /* 0x000fec0003800000 */
.L_x_5870:
[----:B------:R-:W2:Y:S02]  /*21f0*/  LDG.E.64 R2, desc[UR36][R2.64] ;  /* 0x0000002402027981 */ /* 0x000ea4000c1e1b00 */
[----:B--2---:R-:W0:Y:S02]  /*2200*/  I2F.U64 R0, R2 ;  /* 0x0000000200007312 */ /* 0x004e240000301000 */
[----:B0-----:R-:W-:-:S04]  /*2210*/  F2FP.F16.F32.PACK_AB R0, RZ, R0 ;  /* 0x00000000ff00723e */ /* 0x001fc800000000ff */
[----:B------:R-:W-:Y:S01]  /*2220*/  PRMT R19, R0, 0x7610, R19 ;  /* 0x0000761000137816 */ /* 0x000fe20000000013 */
[----:B------:R-:W-:Y:S06]  /*2230*/  BRA `(.L_x_5846) ;  /* 0x0000000000107947 */ /* 0x000fec0003800000 */
.L_x_5869:
[----:B------:R-:W2:Y:S02]  /*2240*/  LDG.E R2, desc[UR36][R2.64] ;  /* 0x0000002402027981 */ /* 0x000ea4000c1e1900 */
[----:B--2---:R-:W-:-:S04]  /*2250*/  I2FP.F32.U32 R0, R2 ;  /* 0x0000000200007245 */ /* 0x004fc80000201000 */
[----:B------:R-:W-:-:S04]  /*2260*/  F2FP.F16.F32.PACK_AB R0, RZ, R0 ;  /* 0x00000000ff00723e */ /* 0x000fc800000000ff */
[----:B------:R-:W-:-:S07]  /*2270*/  PRMT R19, R0, 0x7610, R19 ;  /* 0x0000761000137816 */ /* 0x000fce0000000013 */
.L_x_5846:
[----:B------:R-:W-:-:S07]  /*2280*/  VIADD R17, R17, 0x80 ;  /* 0x0000008011117836 */ /* 0x000fce0000000000 */
.L_x_5840:
[----:B------:R-:W-:Y:S05]  /*2290*/  BSYNC B6 ;  /* 0x0000000000067941 */ /* 0x000fea0003800000 */
.L_x_5839:
[----:B------:R-:W-:Y:S01]  /*22a0*/  ISETP.GE.AND P0, PT, R17, R22, PT ;  /* 0x000000161100720c */ /* 0x000fe20003f06270 */
[----:B------:R-:W-:Y:S01]  /*22b0*/  BSSY B6, `(.L_x_5874) ;  /* 0x0000110000067945 */ /* 0x000fe20003800000 */
[----:B------:R-:W-:Y:S02]  /*22c0*/  PRMT R24, RZ, 0x7610, R24 ;  /* 0x00007610ff187816 */ /* 0x000fe40000000018 */
[----:B------:R-:W-:-:S09]  /*22d0*/  PRMT R26, RZ, 0x7610, R26 ;  /* 0x00007610ff1a7816 */ /* 0x000fd2000000001a */
        /* <DEDUP_REMOVED lines=24> */
.L_x_5879:
[----:B------:R-:W2:Y:S02]  /*2460*/  LDG.E.U8 R2, desc[UR36][R2.64] ;  /* 0x0000002402027981 */ /* 0x000ea4000c1e1100 */
[----:B--2---:R-:W-:-:S04]  /*2470*/  I2FP.F32.U32 R0, R2 ;  /* 0x0000000200007245 */ /* 0x004fc80000201000 */
[----:B------:R-:W-:-:S04]  /*2480*/  F2FP.F16.F32.PACK_AB R0, RZ, R0 ;  /* 0x00000000ff00723e */ /* 0x000fc800000000ff */
[----:B------:R-:W-:Y:S01]  /*2490*/  PRMT R26, R0, 0x7610, R26 ;  /* 0x00007610001a7816 */ /* 0x000fe2000000001a */
[----:B------:R-:W-:Y:S06]  /*24a0*/  BRA `(.L_x_5881) ;  /* 0x0000000c00bc7947 */ /* 0x000fec0003800000 */
.L_x_5878:
        /* <DEDUP_REMOVED lines=11> */
.L_x_5883:
[----:B------:R-:W2:Y:S02]  /*2560*/  LDG.E R2, desc[UR36][R2.64] ;  /* 0x0000002402027981 */ /* 0x000ea4000c1e1900 */
[----:B--2---:R-:W-:-:S04]  /*2570*/  I2FP.F32.S32 R0, R2 ;  /* 0x0000000200007245 */ /* 0x004fc80000201400 */
[----:B------:R-:W-:-:S04]  /*2580*/  F2FP.F16.F32.PACK_AB R0, RZ, R0 ;  /* 0x00000000ff00723e */ /* 0x000fc800000000ff */
[----:B------:R-:W-:Y:S01]  /*2590*/  PRMT R26, R0, 0x7610, R26 ;  /* 0x00007610001a7816 */ /* 0x000fe2000000001a */
[----:B------:R-:W-:Y:S06]  /*25a0*/  BRA `(.L_x_5881) ;  /* 0x0000000c007c7947 */ /* 0x000fec0003800000 */
.L_x_5882:
[----:B------:R-:W2:Y:S02]  /*25b0*/  LDG.E.U16 R2, desc[UR36][R2.64] ;  /* 0x0000002402027981 */ /* 0x000ea4000c1e1500 */
[----:B--2---:R-:W0:Y:S02]  /*25c0*/  I2F.S16 R0, R2 ;  /* 0x0000000200007306 */ /* 0x004e240000101400 */
[----:B0-----:R-:W-:-:S04]  /*25d0*/  F2FP.F16.F32.PACK_AB R0, RZ, R0 ;  /* 0x00000000ff00723e */ /* 0x001fc800000000ff */
[----:B------:R-:W-:Y:S01]  /*25e0*/  PRMT R26, R0, 0x7610, R26 ;  /* 0x00007610001a7816 */ /* 0x000fe2000000001a */
[----:B------:R-:W-:Y:S06]  /*25f0*/  BRA `(.L_x_5881) ;  /* 0x0000000c00687947 */ /* 0x000fec0003800000 */
.L_x_5877:
        /* <DEDUP_REMOVED lines=9> */
.L_x_5885:
[----:B------:R0:W5:Y:S01]  /*2690*/  LDG.E.U16 R26, desc[UR36][R2.64] ;  /* 0x00000024021a7981 */ /* 0x000162000c1e1500 */
[----:B------:R-:W-:Y:S05]  /*26a0*/  BRA `(.L_x_5881) ;  /* 0x0000000c003c7947 */ /* 0x000fea0003800000 */
.L_x_5884:
        /* <DEDUP_REMOVED lines=9> */
.L_x_5887:
[----:B------:R1:W5:Y:S01]  /*2740*/  LDG.E.U16 R26, desc[UR36][R2.64] ;  /* 0x00000024021a7981 */ /* 0x000362000c1e1500 */
[----:B------:R-:W-:Y:S05]  /*2750*/  BRA `(.L_x_5881) ;  /* 0x0000000c00107947 */ /* 0x000fea0003800000 */
.L_x_5886:
        /* <DEDUP_REMOVED lines=9> */
.L_x_5876:
        /* <DEDUP_REMOVED lines=14> */
.L_x_5890:
        /* <DEDUP_REMOVED lines=9> */
.L_x_5889:
        /* <DEDUP_REMOVED lines=28> */
.L_x_5892:
        /* <DEDUP_REMOVED lines=15> */
.L_x_5891:
[----:B------:R-:W2:Y:S02]  /*2c10*/  LDG.E.U16 R0, desc[UR36][R2.64] ;  /* 0x0000002402007981 */ /* 0x000ea4000c1e1500 */
[----:B--2---:R-:W-:-:S05]  /*2c20*/  IMAD.U32 R0, R0, 0x10000, RZ ;  /* 0x0001000000007824 */ /* 0x004fca00078e00ff */
[----:B------:R-:W-:-:S04]  /*2c30*/  F2FP.F16.F32.PACK_AB R0, RZ, R0 ;  /* 0x00000000ff00723e */ /* 0x000fc800000000ff */
[----:B------:R-:W-:Y:S01]  /*2c40*/  PRMT R26, R0, 0x7610, R26 ;  /* 0x00007610001a7816 */ /* 0x000fe2000000001a */
[----:B------:R-:W-:Y:S06]  /*2c50*/  BRA `(.L_x_5881) ;  /* 0x0000000400d07947 */ /* 0x000fec0003800000 */
.L_x_5888:
        /* <DEDUP_REMOVED lines=13> */
.L_x_5895:
        /* <DEDUP_REMOVED lines=21> */
.L_x_5899:
[----:B------:R-:W-:Y:S05]  /*2e80*/  BSYNC B1 ;  /* 0x0000000000017941 */ /* 0x000fea0003800000 */
.L_x_5898:
[----:B------:R-:W-:Y:S01]  /*2e90*/  LEA R3, R0, 0x3b800000, 0x17 ;  /* 0x3b80000000037811 */ /* 0x000fe200078eb8ff */
[----:B------:R-:W-:-:S05]  /*2ea0*/  IMAD.SHL.U32 R0, R2, 0x100000, RZ ;  /* 0x0010000002007824 */ /* 0x000fca00078e00ff */
[----:B------:R-:W-:-:S07]  /*2eb0*/  LOP3.LUT R0, R3, R0, R4, 0xfe, !PT ;  /* 0x0000000003007212 */ /* 0x000fce00078efe04 */
.L_x_5897:
[----:B------:R-:W-:Y:S05]  /*2ec0*/  BSYNC B0 ;  /* 0x0000000000007941 */ /* 0x000fea0003800000 */
.L_x_5896:
[----:B------:R-:W-:-:S04]  /*2ed0*/  F2FP.F16.F32.PACK_AB R0, RZ, R0 ;  /* 0x00000000ff00723e */ /* 0x000fc800000000ff */
[----:B------:R-:W-:Y:S01]  /*2ee0*/  PRMT R26, R0, 0x7610, R26 ;  /* 0x00007610001a7816 */ /* 0x000fe2000000001a */
[----:B------:R-:W-:Y:S06]  /*2ef0*/  BRA `(.L_x_5881) ;  /* 0x0000000400287947 */ /* 0x000fec0003800000 */
.L_x_5894:
        /* <DEDUP_REMOVED lines=21> */
.L_x_5903:
[----:B------:R-:W-:Y:S05]  /*3050*/  BSYNC B1 ;  /* 0x0000000000017941 */ /* 0x000fea0003800000 */
.L_x_5902:
[----:B------:R-:W-:Y:S01]  /*3060*/  LEA R3, R0, 0x37800000, 0x17 ;  /* 0x3780000000037811 */ /* 0x000fe200078eb8ff */
[----:B------:R-:W-:-:S05]  /*3070*/  IMAD.SHL.U32 R0, R2, 0x200000, RZ ;  /* 0x0020000002007824 */ /* 0x000fca00078e00ff */
[----:B------:R-:W-:-:S07]  /*3080*/  LOP3.LUT R0, R3, R0, R4, 0xfe, !PT ;  /* 0x0000000003007212 */ /* 0x000fce00078efe04 */
.L_x_5901:
[----:B------:R-:W-:Y:S05]  /*3090*/  BSYNC B0 ;  /* 0x0000000000007941 */ /* 0x000fea0003800000 */
.L_x_5900:
[----:B------:R-:W-:-:S04]  /*30a0*/  F2FP.F16.F32.PACK_AB R0, RZ, R0 ;  /* 0x00000000ff00723e */ /* 0x000fc800000000ff */
[----:B------:R-:W-:Y:S01]  /*30b0*/  PRMT R26, R0, 0x7610, R26 ;  /* 0x00007610001a7816 */ /* 0x000fe2000000001a */
[----:B------:R-:W-:Y:S06]  /*30c0*/  BRA `(.L_x_5881) ;  /* 0x0000000000b47947 */ /* 0x000fec0003800000 */
.L_x_5893:
        /* <DEDUP_REMOVED lines=14> */
.L_x_5907:
[----:B------:R-:W-:Y:S05]  /*31b0*/  BSYNC B0 ;  /* 0x0000000000007941 */ /* 0x000fea0003800000 */
.L_x_5906:
[----:B------:R-:W-:-:S04]  /*31c0*/  F2FP.F16.F32.PACK_AB R0, RZ, R0 ;  /* 0x00000000ff00723e */ /* 0x000fc800000000ff */
[----:B------:R-:W-:Y:S01]  /*31d0*/  PRMT R26, R0, 0x7610, R26 ;  /* 0x00007610001a7816 */ /* 0x000fe2000000001a */
[----:B------:R-:W-:Y:S06]  /*31e0*/  BRA `(.L_x_5881) ;  /* 0x00000000006c7947 */ /* 0x000fec0003800000 */
.L_x_5880:
        /* <DEDUP_REMOVED lines=16> */
.L_x_5908:
[----:B------:R-:W-:Y:S01]  /*32f0*/  PRMT R26, RZ, 0x7610, R26 ;  /* 0x00007610ff1a7816 */ /* 0x000fe2000000001a */
[----:B------:R-:W-:Y:S06]  /*3300*/  BRA `(.L_x_5881) ;  /* 0x0000000000247947 */ /* 0x000fec0003800000 */
.L_x_5905:
[----:B------:R-:W2:Y:S02]  /*3310*/  LDG.E.64 R2, desc[UR36][R2.64] ;  /* 0x0000002402027981 */ /* 0x000ea4000c1e1b00 */
[----:B--2---:R-:W0:Y:S02]  /*3320*/  I2F.U64 R0, R2 ;  /* 0x0000000200007312 */ /* 0x004e240000301000 */
[----:B0-----:R-:W-:-:S04]  /*3330*/  F2FP.F16.F32.PACK_AB R0, RZ, R0 ;  /* 0x00000000ff00723e */ /* 0x001fc800000000ff */
[----:B------:R-:W-:Y:S01]  /*3340*/  PRMT R26, R0, 0x7610, R26 ;  /* 0x00007610001a7816 */ /* 0x000fe2000000001a */
[----:B------:R-:W-:Y:S06]  /*3350*/  BRA `(.L_x_5881) ;  /* 0x0000000000107947 */ /* 0x000fec0003800000 */
.L_x_5904:
[----:B------:R-:W2:Y:S02]  /*3360*/  LDG.E R2, desc[UR36][R2.64] ;  /* 0x0000002402027981 */ /* 0x000ea4000c1e1900 */
[----:B--2---:R-:W-:-:S04]  /*3370*/  I2FP.F32.U32 R0, R2 ;  /* 0x0000000200007245 */ /* 0x004fc80000201000 */
[----:B------:R-:W-:-:S04]  /*3380*/  F2FP.F16.F32.PACK_AB R0, RZ, R0 ;  /* 0x00000000ff00723e */ /* 0x000fc800000000ff */
[----:B------:R-:W-:-:S07]  /*3390*/  PRMT R26, R0, 0x7610, R26 ;  /* 0x00007610001a7816 */ /* 0x000fce000000001a */
.L_x_5881:
[----:B------:R-:W-:-:S07]  /*33a0*/  VIADD R17, R17, 0x80 ;  /* 0x0000008011117836 */ /* 0x000fce0000000000 */
.L_x_5875:
[----:B------:R-:W-:Y:S05]  /*33b0*/  BSYNC B6 ;  /* 0x0000000000067941 */ /* 0x000fea0003800000 */
.L_x_5874:
[----:B------:R-:W-:Y:S01]  /*33c0*/  ISETP.GE.AND P0, PT, R17, R22, PT ;  /* 0x000000161100720c */ /* 0x000fe20003f06270 */
[----:B------:R-:W-:-:S12]  /*33d0*/  BSSY B6, `(.L_x_5909) ;  /* 0x000010c000067945 */ /* 0x000fd80003800000 */
        /* <DEDUP_REMOVED lines=23> */
.L_x_5914:
[----:B------:R-:W2:Y:S02]  /*3550*/  LDG.E.U8 R2, desc[UR36][R2.64] ;  /* 0x0000002402027981 */ /* 0x000ea4000c1e1100 */
[----:B--2---:R-:W-:-:S04]  /*3560*/  I2FP.F32.U32 R0, R2 ;  /* 0x0000000200007245 */ /* 0x004fc80000201000 */
[----:B------:R-:W-:-:S04]  /*3570*/  F2FP.F16.F32.PACK_AB R0, RZ, R0 ;  /* 0x00000000ff00723e */ /* 0x000fc800000000ff */
[----:B------:R-:W-:Y:S01]  /*3580*/  PRMT R24, R0, 0x7610, R24 ;  /* 0x0000761000187816 */ /* 0x000fe20000000018 */
[----:B------:R-:W-:Y:S06]  /*3590*/  BRA `(.L_x_5910) ;  /* 0x0000000c00bc7947 */ /* 0x000fec0003800000 */
.L_x_5913:
        /* <DEDUP_REMOVED lines=11> */
.L_x_5917:
[----:B------:R-:W2:Y:S02]  /*3650*/  LDG.E R2, desc[UR36][R2.64] ;  /* 0x0000002402027981 */ /* 0x000ea4000c1e1900 */
[----:B--2---:R-:W-:-:S04]  /*3660*/  I2FP.F32.S32 R0, R2 ;  /* 0x0000000200007245 */ /* 0x004fc80000201400 */
[----:B------:R-:W-:-:S04]  /*3670*/  F2FP.F16.F32.PACK_AB R0, RZ, R0 ;  /* 0x00000000ff00723e */ /* 0x000fc800000000ff */
[----:B------:R-:W-:Y:S01]  /*3680*/  PRMT R24, R0, 0x7610, R24 ;  /* 0x0000761000187816 */ /* 0x000fe20000000018 */
[----:B------:R-:W-:Y:S06]  /*3690*/  BRA `(.L_x_5910) ;  /* 0x0000000c007c7947 */ /* 0x000fec0003800000 */
.L_x_5916:
[----:B------:R-:W2:Y:S02]  /*36a0*/  LDG.E.U16 R2, desc[UR36][R2.64] ;  /* 0x0000002402027981 */ /* 0x000ea4000c1e1500 */
[----:B--2---:R-:W0:Y:S02]  /*36b0*/  I2F.S16 R0, R2 ;  /* 0x0000000200007306 */ /* 0x004e240000101400 */
[----:B0-----:R-:W-:-:S04]  /*36c0*/  F2FP.F16.F32.PACK_AB R0, RZ, R0 ;  /* 0x00000000ff00723e */ /* 0x001fc800000000ff */
[----:B------:R-:W-:Y:S01]  /*36d0*/  PRMT R24, R0, 0x7610, R24 ;  /* 0x0000761000187816 */ /* 0x000fe20000000018 */
[----:B------:R-:W-:Y:S06]  /*36e0*/  BRA `(.L_x_5910) ;  /* 0x0000000c00687947 */ /* 0x000fec0003800000 */
.L_x_5912:
        /* <DEDUP_REMOVED lines=9> */
.L_x_5919:
[----:B------:R2:W5:Y:S01]  /*3780*/  LDG.E.U16 R24, desc[UR36][R2.64] ;  /* 0x0000002402187981 */ /* 0x000562000c1e1500 */
[----:B------:R-:W-:Y:S05]  /*3790*/  BRA `(.L_x_5910) ;  /* 0x0000000c003c7947 */ /* 0x000fea0003800000 */
.L_x_5918:
        /* <DEDUP_REMOVED lines=9> */
.L_x_5921:
[----:B------:R3:W5:Y:S01]  /*3830*/  LDG.E.U16 R24, desc[UR36][R2.64] ;  /* 0x0000002402187981 */ /* 0x000762000c1e1500 */
[----:B------:R-:W-:Y:S05]  /*3840*/  BRA `(.L_x_5910) ;  /* 0x0000000c00107947 */ /* 0x000fea0003800000 */
.L_x_5920:
        /* <DEDUP_REMOVED lines=9> */
.L_x_5911:
        /* <DEDUP_REMOVED lines=14> */
.L_x_5924:
        /* <DEDUP_REMOVED lines=9> */
.L_x_5923:
        /* <DEDUP_REMOVED lines=28> */
.L_x_5926:
        /* <DEDUP_REMOVED lines=15> */
.L_x_5925:
[----:B------:R-:W2:Y:S02]  /*3d00*/  LDG.E.U16 R0, desc[UR36][R2.64] ;  /* 0x0000002402007981 */ /* 0x000ea4000c1e1500 */
[----:B--2---:R-:W-:-:S05]  /*3d10*/  IMAD.U32 R0, R0, 0x10000, RZ ;  /* 0x0001000000007824 */ /* 0x004fca00078e00ff */
[----:B------:R-:W-:-:S04]  /*3d20*/  F2FP.F16.F32.PACK_AB R0, RZ, R0 ;  /* 0x00000000ff00723e */ /* 0x000fc800000000ff */
[----:B------:R-:W-:Y:S01]  /*3d30*/  PRMT R24, R0, 0x7610, R24 ;  /* 0x0000761000187816 */ /* 0x000fe20000000018 */
[----:B------:R-:W-:Y:S06]  /*3d40*/  BRA `(.L_x_5910) ;  /* 0x0000000400d07947 */ /* 0x000fec0003800000 */
.L_x_5922:
        /* <DEDUP_REMOVED lines=13> */
.L_x_5929:
        /* <DEDUP_REMOVED lines=21> */
.L_x_5933:
[----:B------:R-:W-:Y:S05]  /*3f70*/  BSYNC B1 ;  /* 0x0000000000017941 */ /* 0x000fea0003800000 */
.L_x_5932:
[----:B------:R-:W-:Y:S01]  /*3f80*/  LEA R3, R0, 0x3b800000, 0x17 ;  /* 0x3b80000000037811 */ /* 0x000fe200078eb8ff */
[----:B------:R-:W-:-:S05]  /*3f90*/  IMAD.SHL.U32 R0, R2, 0x100000, RZ ;  /* 0x0010000002007824 */ /* 0x000fca00078e00ff */
[----:B------:R-:W-:-:S07]  /*3fa0*/  LOP3.LUT R0, R3, R0, R4, 0xfe, !PT ;  /* 0x0000000003007212 */ /* 0x000fce00078efe04 */
.L_x_5931:
[----:B------:R-:W-:Y:S05]  /*3fb0*/  BSYNC B0 ;  /* 0x0000000000007941 */ /* 0x000fea0003800000 */
.L_x_5930:
[----:B------:R-:W-:-:S04]  /*3fc0*/  F2FP.F16.F32.PACK_AB R0, RZ, R0 ;  /* 0x00000000ff00723e */ /* 0x000fc800000000ff */
[----:B------:R-:W-:Y:S01]  /*3fd0*/  PRMT R24, R0, 0x7610, R24 ;  /* 0x0000761000187816 */ /* 0x000fe20000000018 */
[----:B------:R-:W-:Y:S06]  /*3fe0*/  BRA `(.L_x_5910) ;  /* 0x0000000400287947 */ /* 0x000fec0003800000 */
.L_x_5928:
        /* <DEDUP_REMOVED lines=21> */
.L_x_5937:
[----:B------:R-:W-:Y:S05]  /*4140*/  BSYNC B1 ;  /* 0x0000000000017941 */ /* 0x000fea0003800000 */
.L_x_5936:
[----:B------:R-:W-:Y:S01]  /*4150*/  LEA R3, R0, 0x37800000, 0x17 ;  /* 0x3780000000037811 */ /* 0x000fe200078eb8ff */
[----:B------:R-:W-:-:S05]  /*4160*/  IMAD.SHL.U32 R0, R2, 0x200000, RZ ;  /* 0x0020000002007824 */ /* 0x000fca00078e00ff */
[----:B------:R-:W-:-:S07]  /*4170*/  LOP3.LUT R0, R3, R0, R4, 0xfe, !PT ;  /* 0x0000000003007212 */ /* 0x000fce00078efe04 */
.L_x_5935:
[----:B------:R-:W-:Y:S05]  /*4180*/  BSYNC B0 ;  /* 0x0000000000007941 */ /* 0x000fea0003800000 */
.L_x_5934:
[----:B------:R-:W-:-:S04]  /*4190*/  F2FP.F16.F32.PACK_AB R0, RZ, R0 ;  /* 0x00000000ff00723e */ /* 0x000fc800000000ff */
[----:B------:R-:W-:Y:S01]  /*41a0*/  PRMT R24, R0, 0x7610, R24 ;  /* 0x0000761000187816 */ /* 0x000fe20000000018 */
[----:B------:R-:W-:Y:S06]  /*41b0*/  BRA `(.L_x_5910) ;  /* 0x0000000000b47947 */ /* 0x000fec0003800000 */
.L_x_5927:
        /* <DEDUP_REMOVED lines=14> */
.L_x_5941:
[----:B------:R-:W-:Y:S05]  /*42a0*/  BSYNC B0 ;  /* 0x0000000000007941 */ /* 0x000fea0003800000 */
.L_x_5940:
[----:B------:R-:W-:-:S04]  /*42b0*/  F2FP.F16.F32.PACK_AB R0, RZ, R0 ;  /* 0x00000000ff00723e */ /* 0x000fc800000000ff */
[----:B------:R-:W-:Y:S01]  /*42c0*/  PRMT R24, R0, 0x7610, R24 ;  /* 0x0000761000187816 */ /* 0x000fe20000000018 */
[----:B------:R-:W-:Y:S06]  /*42d0*/  BRA `(.L_x_5910) ;  /* 0x00000000006c7947 */ /* 0x000fec0003800000 */
.L_x_5915:
        /* <DEDUP_REMOVED lines=16> */
.L_x_5942:
[----:B------:R-:W-:Y:S01]  /*43e0*/  PRMT R24, RZ, 0x7610, R24 ;  /* 0x00007610ff187816 */ /* 0x000fe20000000018 */
[----:B------:R-:W-:Y:S06]  /*43f0*/  BRA `(.L_x_5910) ;  /* 0x0000000000247947 */ /* 0x000fec0003800000 */
.L_x_5939:
[----:B------:R-:W2:Y:S02]  /*4400*/  LDG.E.64 R2, desc[UR36][R2.64] ;  /* 0x0000002402027981 */ /* 0x000ea4000c1e1b00 */
[----:B--2---:R-:W0:Y:S02]  /*4410*/  I2F.U64 R0, R2 ;  /* 0x0000000200007312 */ /* 0x004e240000301000 */
[----:B0-----:R-:W-:-:S04]  /*4420*/  F2FP.F16.F32.PACK_AB R0, RZ, R0 ;  /* 0x00000000ff00723e */ /* 0x001fc800000000ff */
[----:B------:R-:W-:Y:S01]  /*4430*/  PRMT R24, R0, 0x7610, R24 ;  /* 0x0000761000187816 */ /* 0x000fe20000000018 */
[----:B------:R-:W-:Y:S06]  /*4440*/  BRA `(.L_x_5910) ;  /* 0x0000000000107947 */ /* 0x000fec0003800000 */
.L_x_5938:
[----:B------:R-:W2:Y:S02]  /*4450*/  LDG.E R2, desc[UR36][R2.64] ;  /* 0x0000002402027981 */ /* 0x000ea4000c1e1900 */
[----:B--2---:R-:W-:-:S04]  /*4460*/  I2FP.F32.U32 R0, R2 ;  /* 0x0000000200007245 */ /* 0x004fc80000201000 */
[----:B------:R-:W-:-:S04]  /*4470*/  F2FP.F16.F32.PACK_AB R0, RZ, R0 ;  /* 0x00000000ff00723e */ /* 0x000fc800000000ff */
[----:B------:R-:W-:-:S07]  /*4480*/  PRMT R24, R0, 0x7610, R24 ;  /* 0x0000761000187816 */ /* 0x000fce0000000018 */
.L_x_5910:
[----:B------:R-:W-:Y:S05]  /*4490*/  BSYNC B6 ;  /* 0x0000000000067941 */ /* 0x000fea0003800000 */
.L_x_5909:
[----:B------:R-:W-:Y:S01]  /*44a0*/  ISETP.NE.AND P0, PT, R25, RZ, PT ;  /* 0x000000ff1900720c */ /* 0x000fe20003f05270 */
[----:B------:R-:W-:-:S12]  /*44b0*/  BSSY B1, `(.L_x_5943) ;  /* 0x000004a000017945 */ /* 0x000fd80003800000 */
[----:B------:R-:W-:Y:S05]  /*44c0*/  @P0 BRA `(.L_x_5944) ;  /* 0x0000000400200947 */ /* 0x000fea0003800000 */
[----:B------:R-:W4:Y:S01]  /*44d0*/  LDC.U16 R0, c[0x0][0x216] ;  /* 0x00008580ff007b82 */ /* 0x000f220000000400 */
[----:B-----5:R-:W-:Y:S01]  /*44e0*/  HADD2.F32 R23, -RZ, R23.H0_H0 ;  /* 0x20000017ff177230 */ /* 0x020fe20000004100 */
[----:B------:R-:W-:Y:S04]  /*44f0*/  BSSY B0, `(.L_x_5945) ;  /* 0x0000041000007945 */ /* 0x000fe80003800000 */
[----:B0123--:R-:W-:Y:S01]  /*4500*/  FADD.FTZ R3, |R23|, -RZ ;  /* 0x800000ff17037221 */ /* 0x00ffe20000010200 */
[----:B----4-:R-:W-:-:S05]  /*4510*/  HADD2.F32 R0, -RZ, R0.H0_H0 ;  /* 0x20000000ff007230 */ /* 0x010fca0000004100 */
        /* <DEDUP_REMOVED lines=25> */
.L_x_5950:
[----:B------:R-:W-:Y:S01]  /*46b0*/  FSETP.GEU.FTZ.AND P0, PT, R7, -R2, PT ;  /* 0x800000020700720b */ /* 0x000fe20003f1e000 */
[----:B------:R-:W-:-:S12]  /*46c0*/  FADD.FTZ R4, R4, -1 ;  /* 0xbf80000004047421 */ /* 0x000fd80000010000 */
[----:B------:R-:W-:-:S07]  /*46d0*/  @!P0 FADD.FTZ R4, R4, -1 ;  /* 0xbf80000004048421 */ /* 0x000fce0000010000 */
.L_x_5949:
[----:B------:R-:W-:Y:S05]  /*46e0*/  BSYNC B2 ;  /* 0x0000000000027941 */ /* 0x000fea0003800000 */
.L_x_5948:
[----:B------:R-:W-:Y:S01]  /*46f0*/  FFMA.FTZ R3, -R2, R4, R3 ;  /* 0x0000000402037223 */ /* 0x000fe20000010103 */
[----:B------:R-:W-:Y:S06]  /*4700*/  BRA `(.L_x_5946) ;  /* 0x00000000007c7947 */ /* 0x000fec0003800000 */
.L_x_5947:
        /* <DEDUP_REMOVED lines=15> */
.L_x_5953:
        /* <DEDUP_REMOVED lines=13> */
.L_x_5952:
[----:B------:R-:W-:Y:S05]  /*48d0*/  BSYNC B2 ;  /* 0x0000000000027941 */ /* 0x000fea0003800000 */
.L_x_5951:
[----:B------:R-:W-:-:S04]  /*48e0*/  FMUL.FTZ R3, R3, 1.1920928955078125e-07 ;  /* 0x3400000003037820 */ /* 0x000fc80000410000 */
[----:B------:R-:W-:-:S07]  /*48f0*/  FMUL.FTZ R3, R8, R3 ;  /* 0x0000000308037220 */ /* 0x000fce0000410000 */
.L_x_5946:
[----:B------:R-:W-:Y:S05]  /*4900*/  BSYNC B0 ;  /* 0x0000000000007941 */ /* 0x000fea0003800000 */
.L_x_5945:
[C---:B------:R-:W-:Y:S02]  /*4910*/  FSETP.GTU.FTZ.AND P0, PT, |R3|.reuse, +INF , PT ;  /* 0x7f8000000300780b */ /* 0x040fe40003f1c200 */
[----:B------:R-:W-:-:S04]  /*4920*/  LOP3.LUT R0, R3, 0x80000000, R23, 0xb8, !PT ;  /* 0x8000000003007812 */ /* 0x000fc800078eb817 */
[----:B0-----:R-:W-:-:S04]  /*4930*/  FSEL R2, R3, R0, P0 ;  /* 0x0000000003027208 */ /* 0x001fc80000000000 */
[----:B------:R-:W-:-:S07]  /*4940*/  F2FP.F16.F32.PACK_AB R2, RZ, R2 ;  /* 0x00000002ff02723e */ /* 0x000fce00000000ff */
.L_x_5944:
[----:B------:R-:W-:Y:S05]  /*4950*/  BSYNC B1 ;  /* 0x0000000000017941 */ /* 0x000fea0003800000 */
.L_x_5943:
[----:B------:R-:W0:Y:S01]  /*4960*/  S2R R17, SR_TID.X ;  /* 0x0000000000117919 */ /* 0x000e220000002100 */
[----:B------:R-:W-:Y:S01]  /*4970*/  BSSY B1, `(.L_x_5954) ;  /* 0x000004c000017945 */ /* 0x000fe20003800000 */
[----:B0123--:R-:W-:-:S05]  /*4980*/  VIADD R3, R17, 0x80 ;  /* 0x0000008011037836 */ /* 0x00ffca0000000000 */
[----:B------:R-:W-:-:S13]  /*4990*/  ISETP.GE.AND P0, PT, R3, R22, PT ;  /* 0x000000160300720c */ /* 0x000fda0003f06270 */
[----:B------:R-:W-:Y:S05]  /*49a0*/  @P0 BRA `(.L_x_5955) ;  /* 0x0000000400200947 */ /* 0x000fea0003800000 */
[----:B------:R-:W0:Y:S01]  /*49b0*/  LDC.U16 R0, c[0x0][0x216] ;  /* 0x00008580ff007b82 */ /* 0x000e220000000400 */
        /* <DEDUP_REMOVED lines=29> */
.L_x_5961:
[----:B------:R-:W-:Y:S01]  /*4b90*/  FSETP.GEU.FTZ.AND P0, PT, R6, -R9, PT ;  /* 0x800000090600720b */ /* 0x000fe20003f1e000 */
[----:B------:R-:W-:-:S12]  /*4ba0*/  FADD.FTZ R5, R5, -1 ;  /* 0xbf80000005057421 */ /* 0x000fd80000010000 */
[----:B------:R-:W-:-:S07]  /*4bb0*/  @!P0 FADD.FTZ R5, R5, -1 ;  /* 0xbf80000005058421 */ /* 0x000fce0000010000 */
.L_x_5960:
[----:B------:R-:W-:Y:S05]  /*4bc0*/  BSYNC B2 ;  /* 0x0000000000027941 */ /* 0x000fea0003800000 */
.L_x_5959:
[----:B------:R-:W-:Y:S01]  /*4bd0*/  FFMA.FTZ R0, -R9, R5, R0 ;  /* 0x0000000509007223 */ /* 0x000fe20000010100 */
[----:B------:R-:W-:Y:S06]  /*4be0*/  BRA `(.L_x_5957) ;  /* 0x00000000007c7947 */ /* 0x000fec0003800000 */
.L_x_5958:
        /* <DEDUP_REMOVED lines=15> */
.L_x_5964:
        /* <DEDUP_REMOVED lines=13> */
.L_x_5963:
[----:B------:R-:W-:Y:S05]  /*4db0*/  BSYNC B2 ;  /* 0x0000000000027941 */ /* 0x000fea0003800000 */
.L_x_5962:
[----:B------:R-:W-:-:S04]  /*4dc0*/  FMUL.FTZ R5, R4, 1.1920928955078125e-07 ;  /* 0x3400000004057820 */ /* 0x000fc80000410000 */
[----:B------:R-:W-:-:S07]  /*4dd0*/  FMUL.FTZ R0, R8, R5 ;  /* 0x0000000508007220 */ /* 0x000fce0000410000 */
.L_x_5957:
[----:B------:R-:W-:Y:S05]  /*4de0*/  BSYNC B0 ;  /* 0x0000000000007941 */ /* 0x000fea0003800000 */
.L_x_5956:
[C---:B------:R-:W-:Y:S02]  /*4df0*/  FSETP.GTU.FTZ.AND P0, PT, |R0|.reuse, +INF , PT ;  /* 0x7f8000000000780b */ /* 0x040fe40003f1c200 */
[----:B------:R-:W-:-:S04]  /*4e00*/  LOP3.LUT R19, R0, 0x80000000, R19, 0xb8, !PT ;  /* 0x8000000000137812 */ /* 0x000fc800078eb813 */
[----:B------:R-:W-:-:S04]  /*4e10*/  FSEL R25, R0, R19, P0 ;  /* 0x0000001300197208 */ /* 0x000fc80000000000 */
[----:B------:R-:W-:-:S07]  /*4e20*/  F2FP.F16.F32.PACK_AB R25, RZ, R25 ;  /* 0x00000019ff19723e */ /* 0x000fce00000000ff */
.L_x_5955:
[----:B------:R-:W-:Y:S05]  /*4e30*/  BSYNC B1 ;  /* 0x0000000000017941 */ /* 0x000fea0003800000 */
.L_x_5954:
[----:B------:R-:W-:Y:S01]  /*4e40*/  VIADD R5, R17, 0x100 ;  /* 0x0000010011057836 */ /* 0x000fe20000000000 */
[----:B------:R-:W-:Y:S04]  /*4e50*/  BSSY B1, `(.L_x_5965) ;  /* 0x000004b000017945 */ /* 0x000fe80003800000 */
[----:B------:R-:W-:-:S13]  /*4e60*/  ISETP.GE.AND P0, PT, R5, R22, PT ;  /* 0x000000160500720c */ /* 0x000fda0003f06270 */
[----:B------:R-:W-:Y:S05]  /*4e70*/  @P0 BRA `(.L_x_5966) ;  /* 0x0000000400200947 */ /* 0x000fea0003800000 */
[----:B------:R-:W1:Y:S01]  /*4e80*/  LDC.U16 R0, c[0x0][0x216] ;  /* 0x00008580ff007b82 */ /* 0x000e620000000400 */
[----:B-----5:R-:W-:Y:S01]  /*4e90*/  HADD2.F32 R26, -RZ, R26.H0_H0 ;  /* 0x2000001aff1a7230 */ /* 0x020fe20000004100 */
[----:B------:R-:W-:Y:S04]  /*4ea0*/  BSSY B0, `(.L_x_5967) ;  /* 0x0000041000007945 */ /* 0x000fe80003800000 */
[----:B------:R-:W-:Y:S01]  /*4eb0*/  FADD.FTZ R5, |R26|, -RZ ;  /* 0x800000ff1a057221 */ /* 0x000fe20000010200 */
[----:B-1----:R-:W-:-:S05]  /*4ec0*/  HADD2.F32 R7, -RZ, R0.H0_H0 ;  /* 0x20000000ff077230 */ /* 0x002fca0000004100 */
        /* <DEDUP_REMOVED lines=25> */
.L_x_5972:
[----:B------:R-:W-:Y:S01]  /*5060*/  FSETP.GEU.FTZ.AND P0, PT, R4, -R6, PT ;  /* 0x800000060400720b */ /* 0x000fe20003f1e000 */
[----:B------:R-:W-:-:S12]  /*5070*/  FADD.FTZ R0, R0, -1 ;  /* 0xbf80000000007421 */ /* 0x000fd80000010000 */
[----:B------:R-:W-:-:S07]  /*5080*/  @!P0 FADD.FTZ R0, R0, -1 ;  /* 0xbf80000000008421 */ /* 0x000fce0000010000 */
.L_x_5971:
[----:B------:R-:W-:Y:S05]  /*5090*/  BSYNC B2 ;  /* 0x0000000000027941 */ /* 0x000fea0003800000 */
.L_x_5970:
[----:B------:R-:W-:Y:S01]  /*50a0*/  FFMA.FTZ R5, -R6, R0, R5 ;  /* 0x0000000006057223 */ /* 0x000fe20000010105 */
[----:B------:R-:W-:Y:S06]  /*50b0*/  BRA `(.L_x_5968) ;  /* 0x00000000007c7947 */ /* 0x000fec0003800000 */
.L_x_5969:
        /* <DEDUP_REMOVED lines=15> */
.L_x_5975:
        /* <DEDUP_REMOVED lines=13> */
.L_x_5974:
[----:B------:R-:W-:Y:S05]  /*5280*/  BSYNC B2 ;  /* 0x0000000000027941 */ /* 0x000fea0003800000 */
.L_x_5973:
[----:B------:R-:W-:-:S04]  /*5290*/  FMUL.FTZ R5, R4, 1.1920928955078125e-07 ;  /* 0x3400000004057820 */ /* 0x000fc80000410000 */
[----:B------:R-:W-:-:S07]  /*52a0*/  FMUL.FTZ R5, R8, R5 ;  /* 0x0000000508057220 */ /* 0x000fce0000410000 */
.L_x_5968:
[----:B------:R-:W-:Y:S05]  /*52b0*/  BSYNC B0 ;  /* 0x0000000000007941 */ /* 0x000fea0003800000 */
.L_x_5967:
[C---:B------:R-:W-:Y:S02]  /*52c0*/  FSETP.GTU.FTZ.AND P0, PT, |R5|.reuse, +INF , PT ;  /* 0x7f8000000500780b */ /* 0x040fe40003f1c200 */
[----:B------:R-:W-:-:S04]  /*52d0*/  LOP3.LUT R26, R5, 0x80000000, R26, 0xb8, !PT ;  /* 0x80000000051a7812 */ /* 0x000fc800078eb81a */
[----:B------:R-:W-:-:S04]  /*52e0*/  FSEL R23, R5, R26, P0 ;  /* 0x0000001a05177208 */ /* 0x000fc80000000000 */
[----:B------:R-:W-:-:S07]  /*52f0*/  F2FP.F16.F32.PACK_AB R23, RZ, R23 ;  /* 0x00000017ff17723e */ /* 0x000fce00000000ff */
.L_x_5966:
[----:B------:R-:W-:Y:S05]  /*5300*/  BSYNC B1 ;  /* 0x0000000000017941 */ /* 0x000fea0003800000 */
.L_x_5965:
        /* <DEDUP_REMOVED lines=34> */
.L_x_5983:
[----:B------:R-:W-:Y:S01]  /*5530*/  FSETP.GEU.FTZ.AND P0, PT, R4, -R6, PT ;  /* 0x800000060400720b */ /* 0x000fe20003f1e000 */
[----:B------:R-:W-:-:S12]  /*5540*/  FADD.FTZ R0, R0, -1 ;  /* 0xbf80000000007421 */ /* 0x000fd80000010000 */
[----:B------:R-:W-:-:S07]  /*5550*/  @!P0 FADD.FTZ R0, R0, -1 ;  /* 0xbf80000000008421 */ /* 0x000fce0000010000 */
.L_x_5982:
[----:B------:R-:W-:Y:S05]  /*5560*/  BSYNC B2 ;  /* 0x0000000000027941 */ /* 0x000fea0003800000 */
.L_x_5981:
[----:B------:R-:W-:Y:S01]  /*5570*/  FFMA.FTZ R5, -R6, R0, R5 ;  /* 0x0000000006057223 */ /* 0x000fe20000010105 */
[----:B------:R-:W-:Y:S06]  /*5580*/  BRA `(.L_x_5979) ;  /* 0x00000000007c7947 */ /* 0x000fec0003800000 */
.L_x_5980:
        /* <DEDUP_REMOVED lines=15> */
.L_x_5986:
        /* <DEDUP_REMOVED lines=13> */
.L_x_5985:
[----:B------:R-:W-:Y:S05]  /*5750*/  BSYNC B2 ;  /* 0x0000000000027941 */ /* 0x000fea0003800000 */
.L_x_5984:
[----:B------:R-:W-:-:S04]  /*5760*/  FMUL.FTZ R5, R4, 1.1920928955078125e-07 ;  /* 0x3400000004057820 */ /* 0x000fc80000410000 */
[----:B------:R-:W-:-:S07]  /*5770*/  FMUL.FTZ R5, R8, R5 ;  /* 0x0000000508057220 */ /* 0x000fce0000410000 */
.L_x_5979:
[----:B------:R-:W-:Y:S05]  /*5780*/  BSYNC B0 ;  /* 0x0000000000007941 */ /* 0x000fea0003800000 */
.L_x_5978:
[C---:B------:R-:W-:Y:S02]  /*5790*/  FSETP.GTU.FTZ.AND P0, PT, |R5|.reuse, +INF , PT ;  /* 0x7f8000000500780b */ /* 0x040fe40003f1c200 */
[----:B------:R-:W-:-:S04]  /*57a0*/  LOP3.LUT R24, R5, 0x80000000, R24, 0xb8, !PT ;  /* 0x8000000005187812 */ /* 0x000fc800078eb818 */
[----:B------:R-:W-:-:S04]  /*57b0*/  FSEL R19, R5, R24, P0 ;  /* 0x0000001805137208 */ /* 0x000fc80000000000 */
[----:B------:R-:W-:-:S07]  /*57c0*/  F2FP.F16.F32.PACK_AB R19, RZ, R19 ;  /* 0x00000013ff13723e */ /* 0x000fce00000000ff */
.L_x_5977:
[----:B------:R-:W-:Y:S05]  /*57d0*/  BSYNC B1 ;  /* 0x0000000000017941 */ /* 0x000fea0003800000 */
.L_x_5976:
[----:B------:R-:W1:Y:S01]  /*57e0*/  LDC.U8 R18, c[0x0][0x234] ;  /* 0x00008d00ff127b82 */ /* 0x000e620000000000 */
[----:B------:R-:W-:Y:S01]  /*57f0*/  ISETP.GE.AND P0, PT, R17, R22, PT ;  /* 0x000000161100720c */ /* 0x000fe20003f06270 */
[----:B------:R-:W-:Y:S04]  /*5800*/  BSSY B7, `(.L_x_5987) ;  /* 0x0000313000077945 */ /* 0x000fe80003800000 */
[----:B------:R-:W-:Y:S08]  /*5810*/  BSSY B6, `(.L_x_5988) ;  /* 0x0000215000067945 */ /* 0x000ff00003800000 */
[----:B------:R-:W-:Y:S05]  /*5820*/  @P0 BRA `(.L_x_5989) ;  /* 0x0000002000400947 */ /* 0x000fea0003800000 */
[----:B------:R-:W2:Y:S01]  /*5830*/  LDC.64 R8, c[0x0][0x218] ;  /* 0x00008600ff087b82 */ /* 0x000ea20000000a00 */
[----:B------:R-:W-:Y:S01]  /*5840*/  IMAD R0, R16, 0x200, R17 ;  /* 0x0000020010007824 */ /* 0x000fe200078e0211 */
[----:B-1----:R-:W-:Y:S01]  /*5850*/  PRMT R4, R18, 0x9910, RZ ;  /* 0x0000991012047816 */ /* 0x002fe200000000ff */
[----:B------:R-:W-:Y:S02]  /*5860*/  ULDC UR4, c[0x0][0x238] ;  /* 0x00008e0000047ab9 */ /* 0x000fe40000000800 */
[----:B------:R-:W-:Y:S02]  /*5870*/  IMAD R5, R0, UR4, RZ ;  /* 0x0000000400057c24 */ /* 0x000fe4000f8e02ff */
[----:B------:R-:W-:-:S05]  /*5880*/  IMAD.MOV.U32 R0, RZ, RZ, R4 ;  /* 0x000000ffff007224 */ /* 0x000fca00078e0004 */
[----:B------:R-:W-:Y:S02]  /*5890*/  ISETP.GT.AND P0, PT, R0, 0x9, PT ;  /* 0x000000090000780c */ /* 0x000fe40003f04270 */
[----:B--2---:R-:W-:-:S05]  /*58a0*/  IADD3 R8, P1, R5, R8, RZ ;  /* 0x0000000805087210 */ /* 0x004fca0007f3e0ff */
        /* <DEDUP_REMOVED lines=12> */
[----:B------:R-:W1:Y:S02]  /*5970*/  F2I.FTZ.TRUNC.NTZ R5, R2 ;  /* 0x0000000200057305 */ /* 0x000e64000021f100 */
[----:B-1----:R1:W-:Y:S01]  /*5980*/  STG.E.U8 desc[UR36][R8.64], R5 ;  /* 0x0000000508007986 */ /* 0x0023e2000c101124 */
[----:B------:R-:W-:Y:S05]  /*5990*/  BRA `(.L_x_5995) ;  /* 0x0000000c00e87947 */ /* 0x000fea0003800000 */
.L_x_5993:
[----:B------:R-:W-:Y:S02]  /*59a0*/  HADD2.F32 R5, -RZ, R2.H0_H0 ;  /* 0x20000002ff057230 */ /* 0x000fe40000004100 */
[----:B------:R-:W-:-:S04]  /*59b0*/  IMAD.MOV.U32 R17, RZ, RZ, R3 ;  /* 0x000000ffff117224 */ /* 0x000fc800078e0003 */
[----:B------:R-:W1:Y:S02]  /*59c0*/  F2I.S64.TRUNC R4, R5 ;  /* 0x0000000500047311 */ /* 0x000e64000020d900 */
[----:B-1----:R1:W-:Y:S01]  /*59d0*/  STG.E.U8 desc[UR36][R8.64], R4 ;  /* 0x0000000408007986 */ /* 0x0023e2000c101124 */
[----:B------:R-:W-:Y:S05]  /*59e0*/  BRA `(.L_x_5995) ;  /* 0x0000000c00d47947 */ /* 0x000fea0003800000 */
.L_x_5992:
        /* <DEDUP_REMOVED lines=8> */
[----:B------:R-:W1:Y:S02]  /*5a70*/  F2I.S64.TRUNC R4, R4 ;  /* 0x0000000400047311 */ /* 0x000e64000020d900 */
[----:B-1----:R1:W-:Y:S01]  /*5a80*/  STG.E.64 desc[UR36][R8.64], R4 ;  /* 0x0000000408007986 */ /* 0x0023e2000c101b24 */
[----:B------:R-:W-:Y:S05]  /*5a90*/  BRA `(.L_x_5995) ;  /* 0x0000000c00a87947 */ /* 0x000fea0003800000 */
.L_x_5997:
[----:B------:R-:W-:Y:S02]  /*5aa0*/  HADD2.F32 R2, -RZ, R2.H0_H0 ;  /* 0x20000002ff027230 */ /* 0x000fe40000004100 */
[----:B------:R-:W-:Y:S02]  /*5ab0*/  IMAD.MOV.U32 R17, RZ, RZ, R3 ;  /* 0x000000ffff117224 */ /* 0x000fe400078e0003 */
[----:B------:R-:W1:Y:S02]  /*5ac0*/  F2I.FTZ.TRUNC.NTZ R5, R2 ;  /* 0x0000000200057305 */ /* 0x000e64000021f100 */
[----:B-1----:R1:W-:Y:S01]  /*5ad0*/  STG.E desc[UR36][R8.64], R5 ;  /* 0x0000000508007986 */ /* 0x0023e2000c101924 */
[----:B------:R-:W-:Y:S05]  /*5ae0*/  BRA `(.L_x_5995) ;  /* 0x0000000c00947947 */ /* 0x000fea0003800000 */
.L_x_5996:
[----:B------:R-:W-:Y:S02]  /*5af0*/  HADD2.F32 R2, -RZ, R2.H0_H0 ;  /* 0x20000002ff027230 */ /* 0x000fe40000004100 */
[----:B------:R-:W-:Y:S02]  /*5b00*/  IMAD.MOV.U32 R17, RZ, RZ, R3 ;  /* 0x000000ffff117224 */ /* 0x000fe400078e0003 */
[----:B------:R-:W1:Y:S02]  /*5b10*/  F2I.FTZ.TRUNC.NTZ R5, R2 ;  /* 0x0000000200057305 */ /* 0x000e64000021f100 */
[----:B-1----:R1:W-:Y:S01]  /*5b20*/  STG.E.U16 desc[UR36][R8.64], R5 ;  /* 0x0000000508007986 */ /* 0x0023e2000c101524 */
[----:B------:R-:W-:Y:S05]  /*5b30*/  BRA `(.L_x_5995) ;  /* 0x0000000c00807947 */ /* 0x000fea0003800000 */
.L_x_5991:
        /* <DEDUP_REMOVED lines=10> */
.L_x_5999:
[----:B------:R1:W-:Y:S01]  /*5be0*/  STG.E.U16 desc[UR36][R8.64], R2 ;  /* 0x0000000208007986 */ /* 0x0003e2000c101524 */
[----:B------:R-:W-:Y:S01]  /*5bf0*/  IMAD.MOV.U32 R17, RZ, RZ, R3 ;  /* 0x000000ffff117224 */ /* 0x000fe200078e0003 */
[----:B------:R-:W-:Y:S06]  /*5c00*/  BRA `(.L_x_5995) ;  /* 0x0000000c004c7947 */ /* 0x000fec0003800000 */
.L_x_5998:
        /* <DEDUP_REMOVED lines=11> */
.L_x_6001:
[----:B------:R-:W-:Y:S02]  /*5cc0*/  HADD2.F32 R0, -RZ, R2.H0_H0 ;  /* 0x20000002ff007230 */ /* 0x000fe40000004100 */
[----:B------:R-:W-:-:S03]  /*5cd0*/  IMAD.MOV.U32 R17, RZ, RZ, R3 ;  /* 0x000000ffff117224 */ /* 0x000fc600078e0003 */
[----:B------:R-:W-:-:S04]  /*5ce0*/  F2FP.F16.F32.PACK_AB R0, RZ, R0 ;  /* 0x00000000ff00723e */ /* 0x000fc800000000ff */
[----:B------:R-:W-:-:S05]  /*5cf0*/  PRMT R0, R0, 0x5410, RZ ;  /* 0x0000541000007816 */ /* 0x000fca00000000ff */
[----:B------:R1:W-:Y:S01]  /*5d00*/  STG.E desc[UR36][R8.64], R0 ;  /* 0x0000000008007986 */ /* 0x0003e2000c101924 */
[----:B------:R-:W-:Y:S05]  /*5d10*/  BRA `(.L_x_5995) ;  /* 0x0000000c00087947 */ /* 0x000fea0003800000 */
.L_x_6000:
[----:B------:R-:W-:Y:S02]  /*5d20*/  HADD2.F32 R4, -RZ, R2.H0_H0 ;  /* 0x20000002ff047230 */ /* 0x000fe40000004100 */
[----:B------:R-:W-:-:S03]  /*5d30*/  IMAD.MOV.U32 R17, RZ, RZ, R3 ;  /* 0x000000ffff117224 */ /* 0x000fc600078e0003 */
[----:B------:R-:W-:-:S06]  /*5d40*/  FMUL.FTZ R4, R4, 1 ;  /* 0x3f80000004047820 */ /* 0x000fcc0000410000 */
[----:B------:R-:W1:Y:S02]  /*5d50*/  F2F.F64.F32 R4, R4 ;  /* 0x0000000400047310 */ /* 0x000e640000201800 */
[----:B-1----:R1:W-:Y:S01]  /*5d60*/  STG.E.64 desc[UR36][R8.64], R4 ;  /* 0x0000000408007986 */ /* 0x0023e2000c101b24 */
[----:B------:R-:W-:Y:S05]  /*5d70*/  BRA `(.L_x_5995) ;  /* 0x0000000800f07947 */ /* 0x000fea0003800000 */
.L_x_5990:
        /* <DEDUP_REMOVED lines=14> */
.L_x_6004:
[----:B------:R-:W-:Y:S01]  /*5e60*/  HADD2.F32 R2, -RZ, R2.H0_H0 ;  /* 0x20000002ff027230 */ /* 0x000fe20000004100 */
[----:B------:R-:W-:Y:S01]  /*5e70*/  CS2R R6, SRZ ;  /* 0x0000000000067805 */ /* 0x000fe2000001ff00 */
[----:B------:R-:W-:-:S03]  /*5e80*/  IMAD.MOV.U32 R17, RZ, RZ, R3 ;  /* 0x000000ffff117224 */ /* 0x000fc600078e0003 */
[----:B------:R-:W-:-:S04]  /*5e90*/  FMUL.FTZ R2, R2, 1 ;  /* 0x3f80000002027820 */ /* 0x000fc80000410000 */
[----:B------:R-:W1:Y:S02]  /*5ea0*/  F2F.F64.F32 R4, R2 ;  /* 0x0000000200047310 */ /* 0x000e640000201800 */
[----:B-1----:R1:W-:Y:S01]  /*5eb0*/  STG.E.128 desc[UR36][R8.64], R4 ;  /* 0x0000000408007986 */ /* 0x0023e2000c101d24 */
[----:B------:R-:W-:Y:S05]  /*5ec0*/  BRA `(.L_x_5995) ;  /* 0x00000008009c7947 */ /* 0x000fea0003800000 */
.L_x_6003:
        /* <DEDUP_REMOVED lines=21> */
.L_x_6008:
[----:B------:R-:W-:Y:S05]  /*6020*/  BSYNC B0 ;  /* 0x0000000000007941 */ /* 0x000fea0003800000 */
.L_x_6007:
[----:B------:R-:W-:Y:S01]  /*6030*/  LOP3.LUT R5, R0, R5, RZ, 0xfc, !PT ;  /* 0x0000000500057212 */ /* 0x000fe200078efcff */
[----:B------:R-:W-:-:S04]  /*6040*/  IMAD.MOV.U32 R17, RZ, RZ, R3 ;  /* 0x000000ffff117224 */ /* 0x000fc800078e0003 */
[----:B------:R1:W-:Y:S01]  /*6050*/  STG.E.U8 desc[UR36][R8.64], R5 ;  /* 0x0000000508007986 */ /* 0x0003e2000c101124 */
[----:B------:R-:W-:Y:S05]  /*6060*/  BRA `(.L_x_5995) ;  /* 0x0000000800347947 */ /* 0x000fea0003800000 */
.L_x_6006:
        /* <DEDUP_REMOVED lines=13> */
.L_x_6010:
[----:B------:R-:W-:Y:S01]  /*6140*/  IMAD.MOV.U32 R0, RZ, RZ, 0x7f ;  /* 0x0000007fff007424 */ /* 0x000fe200078e00ff */
[----:B------:R-:W-:-:S04]  /*6150*/  ISETP.GT.U32.AND P0, PT, R2, 0x7f800000, PT ;  /* 0x7f8000000200780c */ /* 0x000fc80003f04070 */
[----:B------:R-:W-:-:S09]  /*6160*/  SEL R0, R0, 0x7c, P0 ;  /* 0x0000007c00007807 */ /* 0x000fd20000000000 */
.L_x_6011:
[----:B------:R-:W-:Y:S05]  /*6170*/  BSYNC B0 ;  /* 0x0000000000007941 */ /* 0x000fea0003800000 */
.L_x_6009:
[----:B------:R-:W-:Y:S01]  /*6180*/  LOP3.LUT R2, R5, 0x80000000, RZ, 0xc0, !PT ;  /* 0x8000000005027812 */ /* 0x000fe200078ec0ff */
[----:B------:R-:W-:-:S03]  /*6190*/  IMAD.MOV.U32 R17, RZ, RZ, R3 ;  /* 0x000000ffff117224 */ /* 0x000fc600078e0003 */
[----:B------:R-:W-:-:S04]  /*61a0*/  SHF.R.U32.HI R5, RZ, 0x18, R2 ;  /* 0x00000018ff057819 */ /* 0x000fc80000011602 */
[----:B------:R-:W-:-:S05]  /*61b0*/  LOP3.LUT R5, R0, R5, RZ, 0xfc, !PT ;  /* 0x0000000500057212 */ /* 0x000fca00078efcff */
[----:B------:R1:W-:Y:S01]  /*61c0*/  STG.E.U8 desc[UR36][R8.64], R5 ;  /* 0x0000000508007986 */ /* 0x0003e2000c101124 */
[----:B------:R-:W-:Y:S05]  /*61d0*/  BRA `(.L_x_5995) ;  /* 0x0000000400d87947 */ /* 0x000fea0003800000 */
.L_x_6005:
[----:B------:R-:W-:Y:S02]  /*61e0*/  HADD2.F32 R0, -RZ, R2.H0_H0 ;  /* 0x20000002ff007230 */ /* 0x000fe40000004100 */
[----:B------:R-:W-:-:S03]  /*61f0*/  IMAD.MOV.U32 R17, RZ, RZ, R3 ;  /* 0x000000ffff117224 */ /* 0x000fc600078e0003 */
[----:B------:R-:W-:-:S05]  /*6200*/  F2FP.BF16.F32.PACK_AB R0, RZ, R0 ;  /* 0x00000000ff00723e */ /* 0x000fca00000010ff */
[----:B------:R1:W-:Y:S01]  /*6210*/  STG.E.U16 desc[UR36][R8.64], R0 ;  /* 0x0000000008007986 */ /* 0x0003e2000c101524 */
[----:B------:R-:W-:Y:S05]  /*6220*/  BRA `(.L_x_5995) ;  /* 0x0000000400c47947 */ /* 0x000fea0003800000 */
.L_x_6002:
        /* <DEDUP_REMOVED lines=10> */
[----:B------:R-:W1:Y:S02]  /*62d0*/  F2I.FTZ.U32.TRUNC.NTZ R5, R5 ;  /* 0x0000000500057305 */ /* 0x000e64000021f000 */
[----:B-1----:R1:W-:Y:S01]  /*62e0*/  STG.E.U16 desc[UR36][R8.64], R5 ;  /* 0x0000000508007986 */ /* 0x0023e2000c101524 */
[----:B------:R-:W-:Y:S05]  /*62f0*/  BRA `(.L_x_5995) ;  /* 0x0000000400907947 */ /* 0x000fea0003800000 */
.L_x_6014:
        /* <DEDUP_REMOVED lines=17> */
.L_x_6017:
[----:B------:R-:W-:-:S04]  /*6410*/  LOP3.LUT R2, R5, 0x80000000, RZ, 0xc0, !PT ;  /* 0x8000000005027812 */ /* 0x000fc800078ec0ff */
[----:B------:R-:W-:-:S04]  /*6420*/  SHF.R.U32.HI R5, RZ, 0x18, R2 ;  /* 0x00000018ff057819 */ /* 0x000fc80000011602 */
[----:B------:R-:W-:-:S04]  /*6430*/  LOP3.LUT R0, R0, R5, RZ, 0xfc, !PT ;  /* 0x0000000500007212 */ /* 0x000fc800078efcff */
[----:B------:R-:W-:-:S07]  /*6440*/  PRMT R4, R0, 0x7610, R4 ;  /* 0x0000761000047816 */ /* 0x000fce0000000004 */
.L_x_6016:
[----:B------:R-:W-:Y:S05]  /*6450*/  BSYNC B0 ;  /* 0x0000000000007941 */ /* 0x000fea0003800000 */
.L_x_6015:
[----:B------:R4:W-:Y:S01]  /*6460*/  STG.E.U8 desc[UR36][R8.64], R4 ;  /* 0x0000000408007986 */ /* 0x0009e2000c101124 */
[----:B------:R-:W-:Y:S01]  /*6470*/  IMAD.MOV.U32 R17, RZ, RZ, R3 ;  /* 0x000000ffff117224 */ /* 0x000fe200078e0003 */
[----:B------:R-:W-:Y:S06]  /*6480*/  BRA `(.L_x_5995) ;  /* 0x00000004002c7947 */ /* 0x000fec0003800000 */
.L_x_6013:
        /* <DEDUP_REMOVED lines=17> */
.L_x_6020:
[----:B------:R-:W-:-:S04]  /*65a0*/  LOP3.LUT R2, R5, 0x80000000, RZ, 0xc0, !PT ;  /* 0x8000000005027812 */ /* 0x000fc800078ec0ff */
[----:B------:R-:W-:-:S04]  /*65b0*/  SHF.R.U32.HI R5, RZ, 0x18, R2 ;  /* 0x00000018ff057819 */ /* 0x000fc80000011602 */
[----:B------:R-:W-:-:S04]  /*65c0*/  LOP3.LUT R0, R0, R5, RZ, 0xfc, !PT ;  /* 0x0000000500007212 */ /* 0x000fc800078efcff */
[----:B------:R-:W-:-:S07]  /*65d0*/  PRMT R4, R0, 0x7610, R4 ;  /* 0x0000761000047816 */ /* 0x000fce0000000004 */
.L_x_6019:
[----:B------:R-:W-:Y:S05]  /*65e0*/  BSYNC B0 ;  /* 0x0000000000007941 */ /* 0x000fea0003800000 */
.L_x_6018:
[----:B------:R1:W-:Y:S01]  /*65f0*/  STG.E.U8 desc[UR36][R8.64], R4 ;  /* 0x0000000408007986 */ /* 0x0003e2000c101124 */
[----:B------:R-:W-:Y:S01]  /*6600*/  IMAD.MOV.U32 R17, RZ, RZ, R3 ;  /* 0x000000ffff117224 */ /* 0x000fe200078e0003 */
[----:B------:R-:W-:Y:S06]  /*6610*/  BRA `(.L_x_5995) ;  /* 0x0000000000c87947 */ /* 0x000fec0003800000 */
.L_x_6012:
        /* <DEDUP_REMOVED lines=23> */
.L_x_5994:
        /* <DEDUP_REMOVED lines=15> */
[----:B-1---5:R-:W-:Y:S05]  /*6880*/  CALL.ABS.NOINC R2 ;  /* 0x0000000002007343 */ /* 0x022fea0003c00000 */
.L_x_6023:
[----:B------:R-:W-:Y:S01]  /*6890*/  VIADD R17, R17, 0x80 ;  /* 0x0000008011117836 */ /* 0x000fe20000000000 */
[----:B------:R-:W-:Y:S06]  /*68a0*/  BRA `(.L_x_5995) ;  /* 0x0000000000247947 */ /* 0x000fec0003800000 */
.L_x_6022:
[----:B------:R-:W-:Y:S02]  /*68b0*/  HADD2.F32 R4, -RZ, R2.H0_H0 ;  /* 0x20000002ff047230 */ /* 0x000fe40000004100 */
[----:B------:R-:W-:-:S04]  /*68c0*/  IMAD.MOV.U32 R17, RZ, RZ, R3 ;  /* 0x000000ffff117224 */ /* 0x000fc800078e0003 */
[----:B------:R-:W1:Y:S02]  /*68d0*/  F2I.U64.TRUNC R4, R4 ;  /* 0x0000000400047311 */ /* 0x000e64000020d800 */
[----:B-1----:R3:W-:Y:S01]  /*68e0*/  STG.E.64 desc[UR36][R8.64], R4 ;  /* 0x0000000408007986 */ /* 0x0027e2000c101b24 */
[----:B------:R-:W-:Y:S05]  /*68f0*/  BRA `(.L_x_5995) ;  /* 0x0000000000107947 */ /* 0x000fea0003800000 */
.L_x_6021:
[----:B------:R-:W-:Y:S02]  /*6900*/  HADD2.F32 R2, -RZ, R2.H0_H0 ;  /* 0x20000002ff027230 */ /* 0x000fe40000004100 */
[----:B------:R-:W-:Y:S02]  /*6910*/  IMAD.MOV.U32 R17, RZ, RZ, R3 ;  /* 0x000000ffff117224 */ /* 0x000fe400078e0003 */
[----:B------:R-:W1:Y:S02]  /*6920*/  F2I.FTZ.U32.TRUNC.NTZ R5, R2 ;  /* 0x0000000200057305 */ /* 0x000e64000021f000 */
[----:B-1----:R1:W-:Y:S03]  /*6930*/  STG.E desc[UR36][R8.64], R5 ;  /* 0x0000000508007986 */ /* 0x0023e6000c101924 */
.L_x_5995:
[----:B------:R-:W-:-:S13]  /*6940*/  ISETP.GE.AND P0, PT, R17, R22, PT ;  /* 0x000000161100720c */ /* 0x000fda0003f06270 */
[----:B------:R-:W-:Y:S05]  /*6950*/  @P0 BREAK B6 ;  /* 0x0000000000060942 */ /* 0x000fea0003800000 */
[----:B------:R-:W-:Y:S05]  /*6960*/  @P0 BRA `(.L_x_6024) ;  /* 0x0000001c00f00947 */ /* 0x000fea0003800000 */
[----:B-1----:R-:W1:Y:S01]  /*6970*/  LDC.64 R2, c[0x0][0x218] ;  /* 0x00008600ff027b82 */ /* 0x002e620000000a00 */
[----:B------:R-:W-:Y:S01]  /*6980*/  IMAD R0, R16, 0x200, R17 ;  /* 0x0000020010007824 */ /* 0x000fe200078e0211 */
[----:B---34-:R-:W-:Y:S01]  /*6990*/  PRMT R4, R18, 0x9910, RZ ;  /* 0x0000991012047816 */ /* 0x018fe200000000ff */
[----:B------:R-:W-:Y:S02]  /*69a0*/  ULDC UR4, c[0x0][0x238] ;  /* 0x00008e0000047ab9 */ /* 0x000fe40000000800 */
[----:B--2---:R-:W-:Y:S02]  /*69b0*/  IMAD R5, R0, UR4, RZ ;  /* 0x0000000400057c24 */ /* 0x004fe4000f8e02ff */
[----:B------:R-:W-:-:S05]  /*69c0*/  IMAD.MOV.U32 R0, RZ, RZ, R4 ;  /* 0x000000ffff007224 */ /* 0x000fca00078e0004 */
[----:B------:R-:W-:Y:S02]  /*69d0*/  ISETP.GT.AND P1, PT, R0, 0x9, PT ;  /* 0x000000090000780c */ /* 0x000fe40003f24270 */
[----:B-1----:R-:W-:-:S05]  /*69e0*/  IADD3 R2, P0, R5, R2, RZ ;  /* 0x0000000205027210 */ /* 0x002fca0007f1e0ff */
        /* <DEDUP_REMOVED lines=11> */
[----:B------:R-:W1:Y:S02]  /*6aa0*/  F2I.FTZ.TRUNC.NTZ R25, R25 ;  /* 0x0000001900197305 */ /* 0x000e64000021f100 */
[----:B-1----:R1:W-:Y:S01]  /*6ab0*/  STG.E.U8 desc[UR36][R2.64], R25 ;  /* 0x0000001902007986 */ /* 0x0023e2000c101124 */
[----:B------:R-:W-:Y:S05]  /*6ac0*/  BRA `(.L_x_6030) ;  /* 0x0000000c00947947 */ /* 0x000fea0003800000 */
.L_x_6028:
[----:B------:R-:W-:-:S06]  /*6ad0*/  HADD2.F32 R5, -RZ, R25.H0_H0 ;  /* 0x20000019ff057230 */ /* 0x000fcc0000004100 */
[----:B------:R-:W1:Y:S02]  /*6ae0*/  F2I.S64.TRUNC R4, R5 ;  /* 0x0000000500047311 */ /* 0x000e64000020d900 */
[----:B-1----:R4:W-:Y:S01]  /*6af0*/  STG.E.U8 desc[UR36][R2.64], R4 ;  /* 0x0000000402007986 */ /* 0x0029e2000c101124 */
[----:B------:R-:W-:Y:S05]  /*6b00*/  BRA `(.L_x_6030) ;  /* 0x0000000c00847947 */ /* 0x000fea0003800000 */
.L_x_6027:
        /* <DEDUP_REMOVED lines=10> */
.L_x_6032:
[----:B------:R-:W-:-:S06]  /*6bb0*/  HADD2.F32 R25, -RZ, R25.H0_H0 ;  /* 0x20000019ff197230 */ /* 0x000fcc0000004100 */
[----:B------:R-:W1:Y:S02]  /*6bc0*/  F2I.FTZ.TRUNC.NTZ R25, R25 ;  /* 0x0000001900197305 */ /* 0x000e64000021f100 */
[----:B-1----:R3:W-:Y:S01]  /*6bd0*/  STG.E desc[UR36][R2.64], R25 ;  /* 0x0000001902007986 */ /* 0x0027e2000c101924 */
[----:B------:R-:W-:Y:S05]  /*6be0*/  BRA `(.L_x_6030) ;  /* 0x0000000c004c7947 */ /* 0x000fea0003800000 */
.L_x_6031:
[----:B------:R-:W-:-:S06]  /*6bf0*/  HADD2.F32 R25, -RZ, R25.H0_H0 ;  /* 0x20000019ff197230 */ /* 0x000fcc0000004100 */
[----:B------:R-:W1:Y:S02]  /*6c00*/  F2I.FTZ.TRUNC.NTZ R25, R25 ;  /* 0x0000001900197305 */ /* 0x000e64000021f100 */
[----:B-1----:R1:W-:Y:S01]  /*6c10*/  STG.E.U16 desc[UR36][R2.64], R25 ;  /* 0x0000001902007986 */ /* 0x0023e2000c101524 */
[----:B------:R-:W-:Y:S05]  /*6c20*/  BRA `(.L_x_6030) ;  /* 0x0000000c003c7947 */ /* 0x000fea0003800000 */
.L_x_6026:
        /* <DEDUP_REMOVED lines=9> */
.L_x_6034:
[----:B------:R1:W-:Y:S01]  /*6cc0*/  STG.E.U16 desc[UR36][R2.64], R25 ;  /* 0x0000001902007986 */ /* 0x0003e2000c101524 */
[----:B------:R-:W-:Y:S05]  /*6cd0*/  BRA `(.L_x_6030) ;  /* 0x0000000c00107947 */ /* 0x000fea0003800000 */
.L_x_6033:
        /* <DEDUP_REMOVED lines=10> */
.L_x_6036:
[----:B------:R-:W-:-:S05]  /*6d80*/  HADD2.F32 R0, -RZ, R25.H0_H0 ;  /* 0x20000019ff007230 */ /* 0x000fca0000004100 */
[----:B------:R-:W-:-:S04]  /*6d90*/  F2FP.F16.F32.PACK_AB R0, RZ, R0 ;  /* 0x00000000ff00723e */ /* 0x000fc800000000ff */
[----:B------:R-:W-:-:S05]  /*6da0*/  PRMT R0, R0, 0x5410, RZ ;  /* 0x0000541000007816 */ /* 0x000fca00000000ff */
[----:B------:R1:W-:Y:S01]  /*6db0*/  STG.E desc[UR36][R2.64], R0 ;  /* 0x0000000002007986 */ /* 0x0003e2000c101924 */
[----:B------:R-:W-:Y:S05]  /*6dc0*/  BRA `(.L_x_6030) ;  /* 0x0000000800d47947 */ /* 0x000fea0003800000 */
.L_x_6035:
[----:B------:R-:W-:-:S05]  /*6dd0*/  HADD2.F32 R4, -RZ, R25.H0_H0 ;  /* 0x20000019ff047230 */ /* 0x000fca0000004100 */
[----:B------:R-:W-:-:S06]  /*6de0*/  FMUL.FTZ R4, R4, 1 ;  /* 0x3f80000004047820 */ /* 0x000fcc0000410000 */
[----:B------:R-:W1:Y:S02]  /*6df0*/  F2F.F64.F32 R4, R4 ;  /* 0x0000000400047310 */ /* 0x000e640000201800 */
[----:B-1----:R1:W-:Y:S01]  /*6e00*/  STG.E.64 desc[UR36][R2.64], R4 ;  /* 0x0000000402007986 */ /* 0x0023e2000c101b24 */
[----:B------:R-:W-:Y:S05]  /*6e10*/  BRA `(.L_x_6030) ;  /* 0x0000000800c07947 */ /* 0x000fea0003800000 */
.L_x_6025:
        /* <DEDUP_REMOVED lines=13> */
.L_x_6039:
[----:B------:R-:W-:Y:S01]  /*6ef0*/  HADD2.F32 R25, -RZ, R25.H0_H0 ;  /* 0x20000019ff197230 */ /* 0x000fe20000004100 */
[----:B------:R-:W-:-:S04]  /*6f00*/  CS2R R6, SRZ ;  /* 0x0000000000067805 */ /* 0x000fc8000001ff00 */
[----:B------:R-:W-:-:S06]  /*6f10*/  FMUL.FTZ R4, R25, 1 ;  /* 0x3f80000019047820 */ /* 0x000fcc0000410000 */
[----:B------:R-:W1:Y:S02]  /*6f20*/  F2F.F64.F32 R4, R4 ;  /* 0x0000000400047310 */ /* 0x000e640000201800 */
[----:B-1----:R1:W-:Y:S01]  /*6f30*/  STG.E.128 desc[UR36][R2.64], R4 ;  /* 0x0000000402007986 */ /* 0x0023e2000c101d24 */
[----:B------:R-:W-:Y:S05]  /*6f40*/  BRA `(.L_x_6030) ;  /* 0x0000000800747947 */ /* 0x000fea0003800000 */
.L_x_6038:
        /* <DEDUP_REMOVED lines=21> */
.L_x_6043:
[----:B------:R-:W-:Y:S05]  /*70a0*/  BSYNC B0 ;  /* 0x0000000000007941 */ /* 0x000fea0003800000 */
.L_x_6042:
[----:B------:R-:W-:-:S05]  /*70b0*/  LOP3.LUT R5, R0, R5, RZ, 0xfc, !PT ;  /* 0x0000000500057212 */ /* 0x000fca00078efcff */
[----:B------:R1:W-:Y:S01]  /*70c0*/  STG.E.U8 desc[UR36][R2.64], R5 ;  /* 0x0000000502007986 */ /* 0x0003e2000c101124 */
[----:B------:R-:W-:Y:S05]  /*70d0*/  BRA `(.L_x_6030) ;  /* 0x0000000800107947 */ /* 0x000fea0003800000 */
.L_x_6041:
        /* <DEDUP_REMOVED lines=13> */
.L_x_6045:
[----:B------:R-:W-:Y:S01]  /*71b0*/  IMAD.MOV.U32 R0, RZ, RZ, 0x7f ;  /* 0x0000007fff007424 */ /* 0x000fe200078e00ff */
[----:B------:R-:W-:-:S04]  /*71c0*/  ISETP.GT.U32.AND P0, PT, R4, 0x7f800000, PT ;  /* 0x7f8000000400780c */ /* 0x000fc80003f04070 */
[----:B------:R-:W-:-:S09]  /*71d0*/  SEL R0, R0, 0x7c, P0 ;  /* 0x0000007c00007807 */ /* 0x000fd20000000000 */
.L_x_6046:
[----:B------:R-:W-:Y:S05]  /*71e0*/  BSYNC B0 ;  /* 0x0000000000007941 */ /* 0x000fea0003800000 */
.L_x_6044:
[----:B------:R-:W-:-:S04]  /*71f0*/  LOP3.LUT R4, R25, 0x80000000, RZ, 0xc0, !PT ;  /* 0x8000000019047812 */ /* 0x000fc800078ec0ff */
[----:B------:R-:W-:-:S04]  /*7200*/  SHF.R.U32.HI R5, RZ, 0x18, R4 ;  /* 0x00000018ff057819 */ /* 0x000fc80000011604 */
[----:B------:R-:W-:-:S05]  /*7210*/  LOP3.LUT R5, R0, R5, RZ, 0xfc, !PT ;  /* 0x0000000500057212 */ /* 0x000fca00078efcff */
[----:B------:R1:W-:Y:S01]  /*7220*/  STG.E.U8 desc[UR36][R2.64], R5 ;  /* 0x0000000502007986 */ /* 0x0003e2000c101124 */
[----:B------:R-:W-:Y:S05]  /*7230*/  BRA `(.L_x_6030) ;  /* 0x0000000400b87947 */ /* 0x000fea0003800000 */
.L_x_6040:
[----:B------:R-:W-:-:S05]  /*7240*/  HADD2.F32 R0, -RZ, R25.H0_H0 ;  /* 0x20000019ff007230 */ /* 0x000fca0000004100 */
[----:B------:R-:W-:-:S05]  /*7250*/  F2FP.BF16.F32.PACK_AB R0, RZ, R0 ;  /* 0x00000000ff00723e */ /* 0x000fca00000010ff */
[----:B------:R1:W-:Y:S01]  /*7260*/  STG.E.U16 desc[UR36][R2.64], R0 ;  /* 0x0000000002007986 */ /* 0x0003e2000c101524 */
[----:B------:R-:W-:Y:S05]  /*7270*/  BRA `(.L_x_6030) ;  /* 0x0000000400a87947 */ /* 0x000fea0003800000 */
.L_x_6037:
        /* <DEDUP_REMOVED lines=12> */
.L_x_6049:
        /* <DEDUP_REMOVED lines=17> */
.L_x_6052:
[----:B------:R-:W-:-:S04]  /*7450*/  LOP3.LUT R0, R25, 0x80000000, RZ, 0xc0, !PT ;  /* 0x8000000019007812 */ /* 0x000fc800078ec0ff */
[----:B------:R-:W-:-:S04]  /*7460*/  SHF.R.U32.HI R5, RZ, 0x18, R0 ;  /* 0x00000018ff057819 */ /* 0x000fc80000011600 */
[----:B------:R-:W-:-:S04]  /*7470*/  LOP3.LUT R4, R4, R5, RZ, 0xfc, !PT ;  /* 0x0000000504047212 */ /* 0x000fc800078efcff */
[----:B------:R-:W-:-:S07]  /*7480*/  PRMT R0, R4, 0x7610, R0 ;  /* 0x0000761004007816 */ /* 0x000fce0000000000 */
.L_x_6051:
[----:B------:R-:W-:Y:S05]  /*7490*/  BSYNC B0 ;  /* 0x0000000000007941 */ /* 0x000fea0003800000 */
.L_x_6050:
[----:B------:R1:W-:Y:S01]  /*74a0*/  STG.E.U8 desc[UR36][R2.64], R0 ;  /* 0x0000000002007986 */ /* 0x0003e2000c101124 */
[----:B------:R-:W-:Y:S05]  /*74b0*/  BRA `(.L_x_6030) ;  /* 0x0000000400187947 */ /* 0x000fea0003800000 */
.L_x_6048:
        /* <DEDUP_REMOVED lines=17> */
.L_x_6055:
[----:B------:R-:W-:-:S04]  /*75d0*/  LOP3.LUT R0, R25, 0x80000000, RZ, 0xc0, !PT ;  /* 0x8000000019007812 */ /* 0x000fc800078ec0ff */
[----:B------:R-:W-:-:S04]  /*75e0*/  SHF.R.U32.HI R5, RZ, 0x18, R0 ;  /* 0x00000018ff057819 */ /* 0x000fc80000011600 */
[----:B------:R-:W-:-:S04]  /*75f0*/  LOP3.LUT R4, R4, R5, RZ, 0xfc, !PT ;  /* 0x0000000504047212 */ /* 0x000fc800078efcff */
[----:B------:R-:W-:-:S07]  /*7600*/  PRMT R0, R4, 0x7610, R0 ;  /* 0x0000761004007816 */ /* 0x000fce0000000000 */
.L_x_6054:
[----:B------:R-:W-:Y:S05]  /*7610*/  BSYNC B0 ;  /* 0x0000000000007941 */ /* 0x000fea0003800000 */
.L_x_6053:
[----:B------:R1:W-:Y:S01]  /*7620*/  STG.E.U8 desc[UR36][R2.64], R0 ;  /* 0x0000000002007986 */ /* 0x0003e2000c101124 */
[----:B------:R-:W-:Y:S05]  /*7630*/  BRA `(.L_x_6030) ;  /* 0x0000000000b87947 */ /* 0x000fea0003800000 */
.L_x_6047:
        /* <DEDUP_REMOVED lines=22> */
.L_x_6029:
        /* <DEDUP_REMOVED lines=15> */
[----:B-1---5:R-:W-:Y:S05]  /*7890*/  CALL.ABS.NOINC R2 ;  /* 0x0000000002007343 */ /* 0x022fea0003c00000 */
.L_x_6058:
[----:B------:R-:W-:Y:S05]  /*78a0*/  BRA `(.L_x_6030) ;  /* 0x00000000001c7947 */ /* 0x000fea0003800000 */
.L_x_6057:
[----:B------:R-:W-:-:S06]  /*78b0*/  HADD2.F32 R4, -RZ, R25.H0_H0 ;  /* 0x20000019ff047230 */ /* 0x000fcc0000004100 */
[----:B------:R-:W1:Y:S02]  /*78c0*/  F2I.U64.TRUNC R4, R4 ;  /* 0x0000000400047311 */ /* 0x000e64000020d800 */
[----:B-1----:R1:W-:Y:S01]  /*78d0*/  STG.E.64 desc[UR36][R2.64], R4 ;  /* 0x0000000402007986 */ /* 0x0023e2000c101b24 */
[----:B------:R-:W-:Y:S05]  /*78e0*/  BRA `(.L_x_6030) ;  /* 0x00000000000c7947 */ /* 0x000fea0003800000 */
.L_x_6056:
[----:B------:R-:W-:-:S06]  /*78f0*/  HADD2.F32 R25, -RZ, R25.H0_H0 ;  /* 0x20000019ff197230 */ /* 0x000fcc0000004100 */
[----:B------:R-:W1:Y:S02]  /*7900*/  F2I.FTZ.U32.TRUNC.NTZ R25, R25 ;  /* 0x0000001900197305 */ /* 0x000e64000021f000 */
[----:B-1----:R1:W-:Y:S02]  /*7910*/  STG.E desc[UR36][R2.64], R25 ;  /* 0x0000001902007986 */ /* 0x0023e4000c101924 */
.L_x_6030:
[----:B------:R-:W-:-:S07]  /*7920*/  VIADD R17, R17, 0x80 ;  /* 0x0000008011117836 */ /* 0x000fce0000000000 */
.L_x_5989:
[----:B------:R-:W-:-:S13]  /*7930*/  ISETP.GE.AND P0, PT, R17, R22, PT ;  /* 0x000000161100720c */ /* 0x000fda0003f06270 */
[----:B------:R-:W-:Y:S05]  /*7940*/  @P0 BREAK B6 ;  /* 0x0000000000060942 */ /* 0x000fea0003800000 */
[----:B------:R-:W-:Y:S05]  /*7950*/  @P0 BRA `(.L_x_6024) ;  /* 0x0000000c00f40947 */ /* 0x000fea0003800000 */
[----:B------:R-:W-:Y:S05]  /*7960*/  BSYNC B6 ;  /* 0x0000000000067941 */ /* 0x000fea0003800000 */
.L_x_5988:
[----:B-1234-:R-:W1:Y:S01]  /*7970*/  LDC.64 R2, c[0x0][0x218] ;  /* 0x00008600ff027b82 */ /* 0x01ee620000000a00 */
[----:B------:R-:W-:Y:S01]  /*7980*/  IMAD R0, R16, 0x200, R17 ;  /* 0x0000020010007824 */ /* 0x000fe200078e0211 */
[----:B------:R-:W-:Y:S01]  /*7990*/  PRMT R4, R18, 0x9910, RZ ;  /* 0x0000991012047816 */ /* 0x000fe200000000ff */
[----:B------:R-:W-:Y:S02]  /*79a0*/  ULDC UR4, c[0x0][0x238] ;  /* 0x00008e0000047ab9 */ /* 0x000fe40000000800 */
[----:B------:R-:W-:Y:S02]  /*79b0*/  IMAD R5, R0, UR4, RZ ;  /* 0x0000000400057c24 */ /* 0x000fe4000f8e02ff */
        /* <DEDUP_REMOVED lines=13> */
[----:B-----5:R-:W-:-:S06]  /*7a90*/  HADD2.F32 R23, -RZ, R23.H0_H0 ;  /* 0x20000017ff177230 */ /* 0x020fcc0000004100 */
[----:B------:R-:W1:Y:S02]  /*7aa0*/  F2I.FTZ.TRUNC.NTZ R23, R23 ;  /* 0x0000001700177305 */ /* 0x000e64000021f100 */
[----:B-1----:R1:W-:Y:S01]  /*7ab0*/  STG.E.U8 desc[UR36][R2.64], R23 ;  /* 0x0000001702007986 */ /* 0x0023e2000c101124 */
[----:B------:R-:W-:Y:S05]  /*7ac0*/  BRA `(.L_x_6064) ;  /* 0x0000000c00947947 */ /* 0x000fea0003800000 */
.L_x_6062:
[----:B-----5:R-:W-:-:S06]  /*7ad0*/  HADD2.F32 R5, -RZ, R23.H0_H0 ;  /* 0x20000017ff057230 */ /* 0x020fcc0000004100 */
[----:B------:R-:W1:Y:S02]  /*7ae0*/  F2I.S64.TRUNC R4, R5 ;  /* 0x0000000500047311 */ /* 0x000e64000020d900 */
[----:B-1----:R1:W-:Y:S01]  /*7af0*/  STG.E.U8 desc[UR36][R2.64], R4 ;  /* 0x0000000402007986 */ /* 0x0023e2000c101124 */
[----:B------:R-:W-:Y:S05]  /*7b00*/  BRA `(.L_x_6064) ;  /* 0x0000000c00847947 */ /* 0x000fea0003800000 */
.L_x_6061:
[----:B------:R-:W-:-:S13]  /*7b10*/  ISETP.NE.AND P0, PT, R0, 0x2, PT ;  /* 0x000000020000780c */ /* 0x000fda0003f05270 */
[----:B------:R-:W-:Y:S05]  /*7b20*/  @!P0 BRA `(.L_x_6065) ;  /* 0x0000000000308947 */ /* 0x000fea0003800000 */
[----:B------:R-:W-:-:S13]  /*7b30*/  ISETP.NE.AND P0, PT, R0, 0x3, PT ;  /* 0x000000030000780c */ /* 0x000fda0003f05270 */
[----:B------:R-:W-:Y:S05]  /*7b40*/  @!P0 BRA `(.L_x_6066) ;  /* 0x0000000000188947 */ /* 0x000fea0003800000 */
[----:B------:R-:W-:-:S13]  /*7b50*/  ISETP.NE.AND P0, PT, R0, 0x4, PT ;  /* 0x000000040000780c */ /* 0x000fda0003f05270 */
[----:B------:R-:W-:Y:S05]  /*7b60*/  @P0 BRA `(.L_x_6063) ;  /* 0x0000000c000c0947 */ /* 0x000fea0003800000 */
[----:B-----5:R-:W-:-:S06]  /*7b70*/  HADD2.F32 R4, -RZ, R23.H0_H0 ;  /* 0x20000017ff047230 */ /* 0x020fcc0000004100 */
[----:B------:R-:W1:Y:S02]  /*7b80*/  F2I.S64.TRUNC R4, R4 ;  /* 0x0000000400047311 */ /* 0x000e64000020d900 */
[----:B-1----:R1:W-:Y:S01]  /*7b90*/  STG.E.64 desc[UR36][R2.64], R4 ;  /* 0x0000000402007986 */ /* 0x0023e2000c101b24 */
[----:B------:R-:W-:Y:S05]  /*7ba0*/  BRA `(.L_x_6064) ;  /* 0x0000000c005c7947 */ /* 0x000fea0003800000 */
.L_x_6066:
[----:B-----5:R-:W-:-:S06]  /*7bb0*/  HADD2.F32 R23, -RZ, R23.H0_H0 ;  /* 0x20000017ff177230 */ /* 0x020fcc0000004100 */
[----:B------:R-:W1:Y:S02]  /*7bc0*/  F2I.FTZ.TRUNC.NTZ R23, R23 ;  /* 0x0000001700177305 */ /* 0x000e64000021f100 */
[----:B-1----:R1:W-:Y:S01]  /*7bd0*/  STG.E desc[UR36][R2.64], R23 ;  /* 0x0000001702007986 */ /* 0x0023e2000c101924 */
[----:B------:R-:W-:Y:S05]  /*7be0*/  BRA `(.L_x_6064) ;  /* 0x0000000c004c7947 */ /* 0x000fea0003800000 */
.L_x_6065:
[----:B-----5:R-:W-:-:S06]  /*7bf0*/  HADD2.F32 R23, -RZ, R23.H0_H0 ;  /* 0x20000017ff177230 */ /* 0x020fcc0000004100 */
[----:B------:R-:W1:Y:S02]  /*7c00*/  F2I.FTZ.TRUNC.NTZ R23, R23 ;  /* 0x0000001700177305 */ /* 0x000e64000021f100 */
[----:B-1----:R1:W-:Y:S01]  /*7c10*/  STG.E.U16 desc[UR36][R2.64], R23 ;  /* 0x0000001702007986 */ /* 0x0023e2000c101524 */
[----:B------:R-:W-:Y:S05]  /*7c20*/  BRA `(.L_x_6064) ;  /* 0x0000000c003c7947 */ /* 0x000fea0003800000 */
.L_x_6060:
[----:B------:R-:W-:-:S13]  /*7c30*/  ISETP.GT.AND P0, PT, R0, 0x6, PT ;  /* 0x000000060000780c */ /* 0x000fda0003f04270 */
[----:B------:R-:W-:Y:S05]  /*7c40*/  @P0 BRA `(.L_x_6067) ;  /* 0x0000000000240947 */ /* 0x000fea0003800000 */
[----:B------:R-:W-:-:S13]  /*7c50*/  ISETP.NE.AND P0, PT, R0, 0x5, PT ;  /* 0x000000050000780c */ /* 0x000fda0003f05270 */
[----:B------:R-:W-:Y:S05]  /*7c60*/  @!P0 BRA `(.L_x_6068) ;  /* 0x0000000000148947 */ /* 0x000fea0003800000 */
[----:B------:R-:W-:-:S13]  /*7c70*/  ISETP.NE.AND P0, PT, R0, 0x6, PT ;  /* 0x000000060000780c */ /* 0x000fda0003f05270 */
[----:B------:R-:W-:Y:S05]  /*7c80*/  @P0 BRA `(.L_x_6063) ;  /* 0x0000000800c40947 */ /* 0x000fea0003800000 */
[----:B-----5:R-:W-:-:S05]  /*7c90*/  HADD2.F32 R23, -RZ, R23.H0_H0 ;  /* 0x20000017ff177230 */ /* 0x020fca0000004100 */
[----:B------:R1:W-:Y:S01]  /*7ca0*/  STG.E desc[UR36][R2.64], R23 ;  /* 0x0000001702007986 */ /* 0x0003e2000c101924 */
[----:B------:R-:W-:Y:S05]  /*7cb0*/  BRA `(.L_x_6064) ;  /* 0x0000000c00187947 */ /* 0x000fea0003800000 */
.L_x_6068:
[----:B-----5:R1:W-:Y:S01]  /*7cc0*/  STG.E.U16 desc[UR36][R2.64], R23 ;  /* 0x0000001702007986 */ /* 0x0203e2000c101524 */
[----:B------:R-:W-:Y:S05]  /*7cd0*/  BRA `(.L_x_6064) ;  /* 0x0000000c00107947 */ /* 0x000fea0003800000 */
.L_x_6067:
[----:B------:R-:W-:-:S13]  /*7ce0*/  ISETP.NE.AND P0, PT, R0, 0x7, PT ;  /* 0x000000070000780c */ /* 0x000fda0003f05270 */
[----:B------:R-:W-:Y:S05]  /*7cf0*/  @!P0 BRA `(.L_x_6069) ;  /* 0x0000000000348947 */ /* 0x000fea0003800000 */
[----:B------:R-:W-:-:S13]  /*7d00*/  ISETP.NE.AND P0, PT, R0, 0x8, PT ;  /* 0x000000080000780c */ /* 0x000fda0003f05270 */
[----:B------:R-:W-:Y:S05]  /*7d10*/  @!P0 BRA `(.L_x_6070) ;  /* 0x0000000000188947 */ /* 0x000fea0003800000 */
[----:B------:R-:W-:-:S13]  /*7d20*/  ISETP.NE.AND P0, PT, R0, 0x9, PT ;  /* 0x000000090000780c */ /* 0x000fda0003f05270 */
[----:B------:R-:W-:Y:S05]  /*7d30*/  @P0 BRA `(.L_x_6063) ;  /* 0x0000000800980947 */ /* 0x000fea0003800000 */
[----:B-----5:R-:W-:Y:S02]  /*7d40*/  HADD2.F32 R4, -RZ, R23.H0_H0 ;  /* 0x20000017ff047230 */ /* 0x020fe40000004100 */
[----:B------:R-:W-:-:S05]  /*7d50*/  IMAD.MOV.U32 R5, RZ, RZ, RZ ;  /* 0x000000ffff057224 */ /* 0x000fca00078e00ff */
[----:B------:R1:W-:Y:S01]  /*7d60*/  STG.E.64 desc[UR36][R2.64], R4 ;  /* 0x0000000402007986 */ /* 0x0003e2000c101b24 */
[----:B------:R-:W-:Y:S05]  /*7d70*/  BRA `(.L_x_6064) ;  /* 0x0000000800e87947 */ /* 0x000fea0003800000 */
.L_x_6070:
[----:B-----5:R-:W-:-:S05]  /*7d80*/  HADD2.F32 R0, -RZ, R23.H0_H0 ;  /* 0x20000017ff007230 */ /* 0x020fca0000004100 */
[----:B------:R-:W-:-:S04]  /*7d90*/  F2FP.F16.F32.PACK_AB R0, RZ, R0 ;  /* 0x00000000ff00723e */ /* 0x000fc800000000ff */
[----:B------:R-:W-:-:S05]  /*7da0*/  PRMT R0, R0, 0x5410, RZ ;  /* 0x0000541000007816 */ /* 0x000fca00000000ff */
[----:B------:R1:W-:Y:S01]  /*7db0*/  STG.E desc[UR36][R2.64], R0 ;  /* 0x0000000002007986 */ /* 0x0003e2000c101924 */
[----:B------:R-:W-:Y:S05]  /*7dc0*/  BRA `(.L_x_6064) ;  /* 0x0000000800d47947 */ /* 0x000fea0003800000 */
.L_x_6069:
[----:B-----5:R-:W-:-:S05]  /*7dd0*/  HADD2.F32 R4, -RZ, R23.H0_H0 ;  /* 0x20000017ff047230 */ /* 0x020fca0000004100 */
[----:B------:R-:W-:-:S06]  /*7de0*/  FMUL.FTZ R4, R4, 1 ;  /* 0x3f80000004047820 */ /* 0x000fcc0000410000 */
[----:B------:R-:W1:Y:S02]  /*7df0*/  F2F.F64.F32 R4, R4 ;  /* 0x0000000400047310 */ /* 0x000e640000201800 */
[----:B-1----:R1:W-:Y:S01]  /*7e00*/  STG.E.64 desc[UR36][R2.64], R4 ;  /* 0x0000000402007986 */ /* 0x0023e2000c101b24 */
[----:B------:R-:W-:Y:S05]  /*7e10*/  BRA `(.L_x_6064) ;  /* 0x0000000800c07947 */ /* 0x000fea0003800000 */
.L_x_6059:
        /* <DEDUP_REMOVED lines=8> */
[----:B-----5:R-:W-:-:S05]  /*7ea0*/  HADD2.F32 R23, -RZ, R23.H0_H0 ;  /* 0x20000017ff177230 */ /* 0x020fca0000004100 */
[----:B------:R-:W-:-:S04]  /*7eb0*/  FSETP.NEU.FTZ.AND P0, PT, R23, RZ, PT ;  /* 0x000000ff1700720b */ /* 0x000fc80003f1d000 */
[----:B------:R-:W-:-:S05]  /*7ec0*/  SEL R5, RZ, 0x1, !P0 ;  /* 0x00000001ff057807 */ /* 0x000fca0004000000 */
[----:B------:R4:W-:Y:S01]  /*7ed0*/  STG.E.U8 desc[UR36][R2.64], R5 ;  /* 0x0000000502007986 */ /* 0x0009e2000c101124 */
[----:B------:R-:W-:Y:S05]  /*7ee0*/  BRA `(.L_x_6064) ;  /* 0x00000008008c7947 */ /* 0x000fea0003800000 */
.L_x_6073:
[----:B-----5:R-:W-:Y:S01]  /*7ef0*/  HADD2.F32 R23, -RZ, R23.H0_H0 ;  /* 0x20000017ff177230 */ /* 0x020fe20000004100 */
[----:B------:R-:W-:-:S04]  /*7f00*/  CS2R R6, SRZ ;  /* 0x0000000000067805 */ /* 0x000fc8000001ff00 */
[----:B------:R-:W-:-:S06]  /*7f10*/  FMUL.FTZ R4, R23, 1 ;  /* 0x3f80000017047820 */ /* 0x000fcc0000410000 */
[----:B------:R-:W1:Y:S02]  /*7f20*/  F2F.F64.F32 R4, R4 ;  /* 0x0000000400047310 */ /* 0x000e640000201800 */
[----:B-1----:R1:W-:Y:S01]  /*7f30*/  STG.E.128 desc[UR36][R2.64], R4 ;  /* 0x0000000402007986 */ /* 0x0023e2000c101d24 */
[----:B------:R-:W-:Y:S05]  /*7f40*/  BRA `(.L_x_6064) ;  /* 0x0000000800747947 */ /* 0x000fea0003800000 */
.L_x_6072:
[----:B------:R-:W-:-:S13]  /*7f50*/  ISETP.NE.AND P0, PT, R0, 0xf, PT ;  /* 0x0000000f0000780c */ /* 0x000fda0003f05270 */
[----:B------:R-:W-:Y:S05]  /*7f60*/  @!P0 BRA `(.L_x_6074) ;  /* 0x0000000000b48947 */ /* 0x000fea0003800000 */
[----:B------:R-:W-:-:S13]  /*7f70*/  ISETP.NE.AND P0, PT, R0, 0x17, PT ;  /* 0x000000170000780c */ /* 0x000fda0003f05270 */
[----:B------:R-:W-:Y:S05]  /*7f80*/  @!P0 BRA `(.L_x_6075) ;  /* 0x0000000000548947 */ /* 0x000fea0003800000 */
[----:B------:R-:W-:-:S13]  /*7f90*/  ISETP.NE.AND P0, PT, R0, 0x18, PT ;  /* 0x000000180000780c */ /* 0x000fda0003f05270 */
[----:B------:R-:W-:Y:S05]  /*7fa0*/  @P0 BRA `(.L_x_6063) ;  /* 0x0000000400fc0947 */ /* 0x000fea0003800000 */
[----:B-----5:R-:W-:Y:S01]  /*7fb0*/  HADD2.F32 R23, -RZ, R23.H0_H0 ;  /* 0x20000017ff177230 */ /* 0x020fe20000004100 */
        /* <DEDUP_REMOVED lines=14> */
.L_x_6077:
[----:B------:R-:W-:Y:S05]  /*80a0*/  BSYNC B0 ;  /* 0x0000000000007941 */ /* 0x000fea0003800000 */
.L_x_6076:
[----:B------:R-:W-:-:S05]  /*80b0*/  LOP3.LUT R5, R0, R5, RZ, 0xfc, !PT ;  /* 0x0000000500057212 */ /* 0x000fca00078efcff */
[----:B------:R2:W-:Y:S01]  /*80c0*/  STG.E.U8 desc[UR36][R2.64], R5 ;  /* 0x0000000502007986 */ /* 0x0005e2000c101124 */
[----:B------:R-:W-:Y:S05]  /*80d0*/  BRA `(.L_x_6064) ;  /* 0x0000000800107947 */ /* 0x000fea0003800000 */
.L_x_6075:
[----:B-----5:R-:W-:Y:S01]  /*80e0*/  HADD2.F32 R23, -RZ, R23.H0_H0 ;  /* 0x20000017ff177230 */ /* 0x020fe20000004100 */
        /* <DEDUP_REMOVED lines=12> */
.L_x_6079:
[----:B------:R-:W-:Y:S01]  /*81b0*/  IMAD.MOV.U32 R0, RZ, RZ, 0x7f ;  /* 0x0000007fff007424 */ /* 0x000fe200078e00ff */
[----:B------:R-:W-:-:S04]  /*81c0*/  ISETP.GT.U32.AND P0, PT, R4, 0x7f800000, PT ;  /* 0x7f8000000400780c */ /* 0x000fc80003f04070 */
[----:B------:R-:W-:-:S09]  /*81d0*/  SEL R0, R0, 0x7c, P0 ;  /* 0x0000007c00007807 */ /* 0x000fd20000000000 */
.L_x_6080:
[----:B------:R-:W-:Y:S05]  /*81e0*/  BSYNC B0 ;  /* 0x0000000000007941 */ /* 0x000fea0003800000 */
.L_x_6078:
[----:B------:R-:W-:-:S04]  /*81f0*/  LOP3.LUT R4, R23, 0x80000000, RZ, 0xc0, !PT ;  /* 0x8000000017047812 */ /* 0x000fc800078ec0ff */
[----:B------:R-:W-:-:S04]  /*8200*/  SHF.R.U32.HI R5, RZ, 0x18, R4 ;  /* 0x00000018ff057819 */ /* 0x000fc80000011604 */
[----:B------:R-:W-:-:S05]  /*8210*/  LOP3.LUT R5, R0, R5, RZ, 0xfc, !PT ;  /* 0x0000000500057212 */ /* 0x000fca00078efcff */
[----:B------:R3:W-:Y:S01]  /*8220*/  STG.E.U8 desc[UR36][R2.64], R5 ;  /* 0x0000000502007986 */ /* 0x0007e2000c101124 */
[----:B------:R-:W-:Y:S05]  /*8230*/  BRA `(.L_x_6064) ;  /* 0x0000000400b87947 */ /* 0x000fea0003800000 */
.L_x_6074:
[----:B-----5:R-:W-:-:S05]  /*8240*/  HADD2.F32 R0, -RZ, R23.H0_H0 ;  /* 0x20000017ff007230 */ /* 0x020fca0000004100 */
[----:B------:R-:W-:-:S05]  /*8250*/  F2FP.BF16.F32.PACK_AB R0, RZ, R0 ;  /* 0x00000000ff00723e */ /* 0x000fca00000010ff */
[----:B------:R1:W-:Y:S01]  /*8260*/  STG.E.U16 desc[UR36][R2.64], R0 ;  /* 0x0000000002007986 */ /* 0x0003e2000c101524 */
[----:B------:R-:W-:Y:S05]  /*8270*/  BRA `(.L_x_6064) ;  /* 0x0000000400a87947 */ /* 0x000fea0003800000 */
.L_x_6071:
        /* <DEDUP_REMOVED lines=8> */
[----:B-----5:R-:W-:-:S06]  /*8300*/  HADD2.F32 R5, -RZ, R23.H0_H0 ;  /* 0x20000017ff057230 */ /* 0x020fcc0000004100 */
[----:B------:R-:W1:Y:S02]  /*8310*/  F2I.FTZ.U32.TRUNC.NTZ R5, R5 ;  /* 0x0000000500057305 */ /* 0x000e64000021f000 */
[----:B-1----:R1:W-:Y:S01]  /*8320*/  STG.E.U16 desc[UR36][R2.64], R5 ;  /* 0x0000000502007986 */ /* 0x0023e2000c101524 */
[----:B------:R-:W-:Y:S05]  /*8330*/  BRA `(.L_x_6064) ;  /* 0x0000000400787947 */ /* 0x000fea0003800000 */
.L_x_6083:
[----:B-----5:R-:W-:Y:S01]  /*8340*/  HADD2.F32 R23, -RZ, R23.H0_H0 ;  /* 0x20000017ff177230 */ /* 0x020fe20000004100 */
        /* <DEDUP_REMOVED lines=16> */
.L_x_6086:
[----:B------:R-:W-:-:S04]  /*8450*/  LOP3.LUT R0, R23, 0x80000000, RZ, 0xc0, !PT ;  /* 0x8000000017007812 */ /* 0x000fc800078ec0ff */
[----:B------:R-:W-:-:S04]  /*8460*/  SHF.R.U32.HI R5, RZ, 0x18, R0 ;  /* 0x00000018ff057819 */ /* 0x000fc80000011600 */
[----:B------:R-:W-:-:S04]  /*8470*/  LOP3.LUT R4, R4, R5, RZ, 0xfc, !PT ;  /* 0x0000000504047212 */ /* 0x000fc800078efcff */
[----:B------:R-:W-:-:S07]  /*8480*/  PRMT R0, R4, 0x7610, R0 ;  /* 0x0000761004007816 */ /* 0x000fce0000000000 */
.L_x_6085:
[----:B------:R-:W-:Y:S05]  /*8490*/  BSYNC B0 ;  /* 0x0000000000007941 */ /* 0x000fea0003800000 */
.L_x_6084:
[----:B------:R1:W-:Y:S01]  /*84a0*/  STG.E.U8 desc[UR36][R2.64], R0 ;  /* 0x0000000002007986 */ /* 0x0003e2000c101124 */
[----:B------:R-:W-:Y:S05]  /*84b0*/  BRA `(.L_x_6064) ;  /* 0x0000000400187947 */ /* 0x000fea0003800000 */
.L_x_6082:
        /* <DEDUP_REMOVED lines=17> */
.L_x_6089:
[----:B------:R-:W-:-:S04]  /*85d0*/  LOP3.LUT R0, R23, 0x80000000, RZ, 0xc0, !PT ;  /* 0x8000000017007812 */ /* 0x000fc800078ec0ff */
[----:B------:R-:W-:-:S04]  /*85e0*/  SHF.R.U32.HI R5, RZ, 0x18, R0 ;  /* 0x00000018ff057819 */ /* 0x000fc80000011600 */
[----:B------:R-:W-:-:S04]  /*85f0*/  LOP3.LUT R4, R4, R5, RZ, 0xfc, !PT ;  /* 0x0000000504047212 */ /* 0x000fc800078efcff */
[----:B------:R-:W-:-:S07]  /*8600*/  PRMT R0, R4, 0x7610, R0 ;  /* 0x0000761004007816 */ /* 0x000fce0000000000 */
.L_x_6088:
[----:B------:R-:W-:Y:S05]  /*8610*/  BSYNC B0 ;  /* 0x0000000000007941 */ /* 0x000fea0003800000 */
.L_x_6087:
[----:B------:R1:W-:Y:S01]  /*8620*/  STG.E.U8 desc[UR36][R2.64], R0 ;  /* 0x0000000002007986 */ /* 0x0003e2000c101124 */
[----:B------:R-:W-:Y:S05]  /*8630*/  BRA `(.L_x_6064) ;  /* 0x0000000000b87947 */ /* 0x000fea0003800000 */
.L_x_6081:
[----:B------:R-:W-:-:S13]  /*8640*/  ISETP.NE.AND P0, PT, R0, 0x1c, PT ;  /* 0x0000001c0000780c */ /* 0x000fda0003f05270 */
[----:B------:R-:W-:Y:S05]  /*8650*/  @!P0 BRA `(.L_x_6090) ;  /* 0x0000000000a48947 */ /* 0x000fea0003800000 */
[----:B------:R-:W-:-:S13]  /*8660*/  ISETP.NE.AND P0, PT, R0, 0x1d, PT ;  /* 0x0000001d0000780c */ /* 0x000fda0003f05270 */
[----:B------:R-:W-:Y:S05]  /*8670*/  @!P0 BRA `(.L_x_6091) ;  /* 0x00000000008c8947 */ /* 0x000fea0003800000 */
[----:B------:R-:W-:-:S13]  /*8680*/  ISETP.NE.AND P0, PT, R0, 0x2c, PT ;  /* 0x0000002c0000780c */ /* 0x000fda0003f05270 */
[----:B------:R-:W-:Y:S05]  /*8690*/  @P0 BRA `(.L_x_6063) ;  /* 0x0000000000400947 */ /* 0x000fea0003800000 */
[----:B-----5:R-:W-:Y:S02]  /*86a0*/  HADD2.F32 R23, -RZ, R23.H0_H0 ;  /* 0x20000017ff177230 */ /* 0x020fe40000004100 */
        /* <DEDUP_REMOVED lines=15> */
.L_x_6063:
        /* <DEDUP_REMOVED lines=16> */
.L_x_6092:
[----:B------:R-:W-:Y:S05]  /*88a0*/  BRA `(.L_x_6064) ;  /* 0x00000000001c7947 */ /* 0x000fea0003800000 */
.L_x_6091:
[----:B-----5:R-:W-:-:S06]  /*88b0*/  HADD2.F32 R4, -RZ, R23.H0_H0 ;  /* 0x20000017ff047230 */ /* 0x020fcc0000004100 */
[----:B------:R-:W1:Y:S02]  /*88c0*/  F2I.U64.TRUNC R4, R4 ;  /* 0x0000000400047311 */ /* 0x000e64000020d800 */
[----:B-1----:R1:W-:Y:S01]  /*88d0*/  STG.E.64 desc[UR36][R2.64], R4 ;  /* 0x0000000402007986 */ /* 0x0023e2000c101b24 */
[----:B------:R-:W-:Y:S05]  /*88e0*/  BRA `(.L_x_6064) ;  /* 0x00000000000c7947 */ /* 0x000fea0003800000 */
.L_x_6090:
[----:B-----5:R-:W-:-:S06]  /*88f0*/  HADD2.F32 R23, -RZ, R23.H0_H0 ;  /* 0x20000017ff177230 */ /* 0x020fcc0000004100 */
[----:B------:R-:W1:Y:S02]  /*8900*/  F2I.FTZ.U32.TRUNC.NTZ R23, R23 ;  /* 0x0000001700177305 */ /* 0x000e64000021f000 */
[----:B-1----:R1:W-:Y:S02]  /*8910*/  STG.E desc[UR36][R2.64], R23 ;  /* 0x0000001702007986 */ /* 0x0023e4000c101924 */
.L_x_6064:
[----:B------:R-:W-:-:S07]  /*8920*/  VIADD R17, R17, 0x80 ;  /* 0x0000008011117836 */ /* 0x000fce0000000000 */
.L_x_6024:
[----:B------:R-:W-:Y:S05]  /*8930*/  BSYNC B7 ;  /* 0x0000000000077941 */ /* 0x000fea0003800000 */
.L_x_5987:
[----:B------:R-:W-:-:S13]  /*8940*/  ISETP.GE.AND P0, PT, R17, R22, PT ;  /* 0x000000161100720c */ /* 0x000fda0003f06270 */
[----:B------:R-:W-:Y:S05]  /*8950*/  @P0 EXIT ;  /* 0x000000000000094d */ /* 0x000fea0003800000 */
[----:B-1234-:R-:W1:Y:S01]  /*8960*/  LDC.64 R2, c[0x0][0x218] ;  /* 0x00008600ff027b82 */ /* 0x01ee620000000a00 */
[----:B------:R-:W-:Y:S01]  /*8970*/  PRMT R0, R18, 0x9910, RZ ;  /* 0x0000991012007816 */ /* 0x000fe200000000ff */
[----:B------:R-:W-:Y:S01]  /*8980*/  IMAD R16, R16, 0x200, R17 ;  /* 0x0000020010107824 */ /* 0x000fe200078e0211 */
[----:B------:R-:W-:Y:S02]  /*8990*/  ULDC UR4, c[0x0][0x238] ;  /* 0x00008e0000047ab9 */ /* 0x000fe40000000800 */
[----:B------:R-:W-:Y:S01]  /*89a0*/  ISETP.GT.AND P1, PT, R0, 0x9, PT ;  /* 0x000000090000780c */ /* 0x000fe20003f24270 */
[----:B------:R-:W-:-:S05]  /*89b0*/  IMAD R5, R16, UR4, RZ ;  /* 0x0000000410057c24 */ /* 0x000fca000f8e02ff */
[----:B-1----:R-:W-:-:S05]  /*89c0*/  IADD3 R2, P0, R5, R2, RZ ;  /* 0x0000000205027210 */ /* 0x002fca0007f1e0ff */
        /* <DEDUP_REMOVED lines=12> */
[----:B-1----:R-:W-:Y:S01]  /*8a90*/  STG.E.U8 desc[UR36][R2.64], R19 ;  /* 0x0000001302007986 */ /* 0x002fe2000c101124 */
[----:B------:R-:W-:Y:S05]  /*8aa0*/  EXIT ;  /* 0x000000000000794d */ /* 0x000fea0003800000 */
.L_x_6096:
[----:B-----5:R-:W-:-:S06]  /*8ab0*/  HADD2.F32 R5, -RZ, R19.H0_H0 ;  /* 0x20000013ff057230 */ /* 0x020fcc0000004100 */
[----:B------:R-:W1:Y:S02]  /*8ac0*/  F2I.S64.TRUNC R4, R5 ;  /* 0x0000000500047311 */ /* 0x000e64000020d900 */
[----:B-1----:R-:W-:Y:S01]  /*8ad0*/  STG.E.U8 desc[UR36][R2.64], R4 ;  /* 0x0000000402007986 */ /* 0x002fe2000c101124 */
[----:B------:R-:W-:Y:S05]  /*8ae0*/  EXIT ;  /* 0x000000000000794d */ /* 0x000fea0003800000 */
.L_x_6095:
        /* <DEDUP_REMOVED lines=8> */
[----:B-1----:R-:W-:Y:S01]  /*8b70*/  STG.E.64 desc[UR36][R2.64], R4 ;  /* 0x0000000402007986 */ /* 0x002fe2000c101b24 */
[----:B------:R-:W-:Y:S05]  /*8b80*/  EXIT ;  /* 0x000000000000794d */ /* 0x000fea0003800000 */
.L_x_6099:
[----:B-----5:R-:W-:-:S06]  /*8b90*/  HADD2.F32 R19, -RZ, R19.H0_H0 ;  /* 0x20000013ff137230 */ /* 0x020fcc0000004100 */
[----:B------:R-:W1:Y:S02]  /*8ba0*/  F2I.FTZ.TRUNC.NTZ R19, R19 ;  /* 0x0000001300137305 */ /* 0x000e64000021f100 */
[----:B-1----:R-:W-:Y:S01]  /*8bb0*/  STG.E desc[UR36][R2.64], R19 ;  /* 0x0000001302007986 */ /* 0x002fe2000c101924 */
[----:B------:R-:W-:Y:S05]  /*8bc0*/  EXIT ;  /* 0x000000000000794d */ /* 0x000fea0003800000 */
.L_x_6098:
[----:B-----5:R-:W-:-:S06]  /*8bd0*/  HADD2.F32 R19, -RZ, R19.H0_H0 ;  /* 0x20000013ff137230 */ /* 0x020fcc0000004100 */
[----:B------:R-:W1:Y:S02]  /*8be0*/  F2I.FTZ.TRUNC.NTZ R19, R19 ;  /* 0x0000001300137305 */ /* 0x000e64000021f100 */
[----:B-1----:R-:W-:Y:S01]  /*8bf0*/  STG.E.U16 desc[UR36][R2.64], R19 ;  /* 0x0000001302007986 */ /* 0x002fe2000c101524 */
[----:B------:R-:W-:Y:S05]  /*8c00*/  EXIT ;  /* 0x000000000000794d */ /* 0x000fea0003800000 */
.L_x_6094:
[----:B------:R-:W-:-:S13]  /*8c10*/  ISETP.GT.AND P0, PT, R0, 0x6, PT ;  /* 0x000000060000780c */ /* 0x000fda0003f04270 */
[----:B------:R-:W-:Y:S05]  /*8c20*/  @P0 BRA `(.L_x_6100) ;  /* 0x0000000000240947 */ /* 0x000fea0003800000 */
[----:B------:R-:W-:-:S13]  /*8c30*/  ISETP.NE.AND P0, PT, R0, 0x5, PT ;  /* 0x000000050000780c */ /* 0x000fda0003f05270 */
[----:B------:R-:W-:Y:S05]  /*8c40*/  @!P0 BRA `(.L_x_6101) ;  /* 0x0000000000148947 */ /* 0x000fea0003800000 */
[----:B------:R-:W-:-:S13]  /*8c50*/  ISETP.NE.AND P0, PT, R0, 0x6, PT ;  /* 0x000000060000780c */ /* 0x000fda0003f05270 */
[----:B------:R-:W-:Y:S05]  /*8c60*/  @P0 BRA `(.L_x_6097) ;  /* 0x0000000800c40947 */ /* 0x000fea0003800000 */
[----:B-----5:R-:W-:-:S05]  /*8c70*/  HADD2.F32 R19, -RZ, R19.H0_H0 ;  /* 0x20000013ff137230 */ /* 0x020fca0000004100 */
[----:B------:R-:W-:Y:S01]  /*8c80*/  STG.E desc[UR36][R2.64], R19 ;  /* 0x0000001302007986 */ /* 0x000fe2000c101924 */
[----:B------:R-:W-:Y:S05]  /*8c90*/  EXIT ;  /* 0x000000000000794d */ /* 0x000fea0003800000 */
.L_x_6101:
[----:B-----5:R-:W-:Y:S01]  /*8ca0*/  STG.E.U16 desc[UR36][R2.64], R19 ;  /* 0x0000001302007986 */ /* 0x020fe2000c101524 */
[----:B------:R-:W-:Y:S05]  /*8cb0*/  EXIT ;  /* 0x000000000000794d */ /* 0x000fea0003800000 */
.L_x_6100:
        /* <DEDUP_REMOVED lines=8> */
[----:B------:R-:W-:Y:S01]  /*8d40*/  STG.E.64 desc[UR36][R2.64], R4 ;  /* 0x0000000402007986 */ /* 0x000fe2000c101b24 */
[----:B------:R-:W-:Y:S05]  /*8d50*/  EXIT ;  /* 0x000000000000794d */ /* 0x000fea0003800000 */
.L_x_6103:
[----:B-----5:R-:W-:-:S05]  /*8d60*/  HADD2.F32 R0, -RZ, R19.H0_H0 ;  /* 0x20000013ff007230 */ /* 0x020fca0000004100 */
[----:B------:R-:W-:-:S04]  /*8d70*/  F2FP.F16.F32.PACK_AB R0, RZ, R0 ;  /* 0x00000000ff00723e */ /* 0x000fc800000000ff */
[----:B------:R-:W-:-:S05]  /*8d80*/  PRMT R0, R0, 0x5410, RZ ;  /* 0x0000541000007816 */ /* 0x000fca00000000ff */
[----:B------:R-:W-:Y:S01]  /*8d90*/  STG.E desc[UR36][R2.64], R0 ;  /* 0x0000000002007986 */ /* 0x000fe2000c101924 */
[----:B------:R-:W-:Y:S05]  /*8da0*/  EXIT ;  /* 0x000000000000794d */ /* 0x000fea0003800000 */
.L_x_6102:
[----:B-----5:R-:W-:-:S05]  /*8db0*/  HADD2.F32 R4, -RZ, R19.H0_H0 ;  /* 0x20000013ff047230 */ /* 0x020fca0000004100 */
[----:B------:R-:W-:-:S06]  /*8dc0*/  FMUL.FTZ R4, R4, 1 ;  /* 0x3f80000004047820 */ /* 0x000fcc0000410000 */
[----:B------:R-:W1:Y:S02]  /*8dd0*/  F2F.F64.F32 R4, R4 ;  /* 0x0000000400047310 */ /* 0x000e640000201800 */
[----:B-1----:R-:W-:Y:S01]  /*8de0*/  STG.E.64 desc[UR36][R2.64], R4 ;  /* 0x0000000402007986 */ /* 0x002fe2000c101b24 */
[----:B------:R-:W-:Y:S05]  /*8df0*/  EXIT ;  /* 0x000000000000794d */ /* 0x000fea0003800000 */
.L_x_6093:
        /* <DEDUP_REMOVED lines=11> */
[----:B------:R-:W-:Y:S01]  /*8eb0*/  STG.E.U8 desc[UR36][R2.64], R5 ;  /* 0x0000000502007986 */ /* 0x000fe2000c101124 */
[----:B------:R-:W-:Y:S05]  /*8ec0*/  EXIT ;  /* 0x000000000000794d */ /* 0x000fea0003800000 */
.L_x_6106:
[----:B-----5:R-:W-:Y:S01]  /*8ed0*/  HADD2.F32 R19, -RZ, R19.H0_H0 ;  /* 0x20000013ff137230 */ /* 0x020fe20000004100 */
[----:B------:R-:W-:-:S04]  /*8ee0*/  CS2R R6, SRZ ;  /* 0x0000000000067805 */ /* 0x000fc8000001ff00 */
[----:B------:R-:W-:-:S06]  /*8ef0*/  FMUL.FTZ R4, R19, 1 ;  /* 0x3f80000013047820 */ /* 0x000fcc0000410000 */
[----:B------:R-:W1:Y:S02]  /*8f00*/  F2F.F64.F32 R4, R4 ;  /* 0x0000000400047310 */ /* 0x000e640000201800 */
[----:B-1----:R-:W-:Y:S01]  /*8f10*/  STG.E.128 desc[UR36][R2.64], R4 ;  /* 0x0000000402007986 */ /* 0x002fe2000c101d24 */
[----:B------:R-:W-:Y:S05]  /*8f20*/  EXIT ;  /* 0x000000000000794d */ /* 0x000fea0003800000 */
.L_x_6105:
        /* <DEDUP_REMOVED lines=21> */
.L_x_6110:
[----:B------:R-:W-:Y:S05]  /*9080*/  BSYNC B0 ;  /* 0x0000000000007941 */ /* 0x000fea0003800000 */
.L_x_6109:
[----:B------:R-:W-:-:S05]  /*9090*/  LOP3.LUT R5, R0, R5, RZ, 0xfc, !PT ;  /* 0x0000000500057212 */ /* 0x000fca00078efcff */
[----:B------:R-:W-:Y:S01]  /*90a0*/  STG.E.U8 desc[UR36][R2.64], R5 ;  /* 0x0000000502007986 */ /* 0x000fe2000c101124 */
[----:B------:R-:W-:Y:S05]  /*90b0*/  EXIT ;  /* 0x000000000000794d */ /* 0x000fea0003800000 */
.L_x_6108:
        /* <DEDUP_REMOVED lines=13> */
.L_x_6112:
[----:B------:R-:W-:Y:S01]  /*9190*/  IMAD.MOV.U32 R0, RZ, RZ, 0x7f ;  /* 0x0000007fff007424 */ /* 0x000fe200078e00ff */
[----:B------:R-:W-:-:S04]  /*91a0*/  ISETP.GT.U32.AND P0, PT, R4, 0x7f800000, PT ;  /* 0x7f8000000400780c */ /* 0x000fc80003f04070 */
[----:B------:R-:W-:-:S09]  /*91b0*/  SEL R0, R0, 0x7c, P0 ;  /* 0x0000007c00007807 */ /* 0x000fd20000000000 */
.L_x_6113:
[----:B------:R-:W-:Y:S05]  /*91c0*/  BSYNC B0 ;  /* 0x0000000000007941 */ /* 0x000fea0003800000 */
.L_x_6111:
[----:B------:R-:W-:-:S04]  /*91d0*/  LOP3.LUT R4, R19, 0x80000000, RZ, 0xc0, !PT ;  /* 0x8000000013047812 */ /* 0x000fc800078ec0ff */
[----:B------:R-:W-:-:S04]  /*91e0*/  SHF.R.U32.HI R5, RZ, 0x18, R4 ;  /* 0x00000018ff057819 */ /* 0x000fc80000011604 */
[----:B------:R-:W-:-:S05]  /*91f0*/  LOP3.LUT R5, R0, R5, RZ, 0xfc, !PT ;  /* 0x0000000500057212 */ /* 0x000fca00078efcff */
[----:B------:R-:W-:Y:S01]  /*9200*/  STG.E.U8 desc[UR36][R2.64], R5 ;  /* 0x0000000502007986 */ /* 0x000fe2000c101124 */
[----:B------:R-:W-:Y:S05]  /*9210*/  EXIT ;  /* 0x000000000000794d */ /* 0x000fea0003800000 */
.L_x_6107:
[----:B-----5:R-:W-:-:S05]  /*9220*/  HADD2.F32 R0, -RZ, R19.H0_H0 ;  /* 0x20000013ff007230 */ /* 0x020fca0000004100 */
[----:B------:R-:W-:-:S05]  /*9230*/  F2FP.BF16.F32.PACK_AB R0, RZ, R0 ;  /* 0x00000000ff00723e */ /* 0x000fca00000010ff */
[----:B------:R-:W-:Y:S01]  /*9240*/  STG.E.U16 desc[UR36][R2.64], R0 ;  /* 0x0000000002007986 */ /* 0x000fe2000c101524 */
[----:B------:R-:W-:Y:S05]  /*9250*/  EXIT ;  /* 0x000000000000794d */ /* 0x000fea0003800000 */
.L_x_6104:
        /* <DEDUP_REMOVED lines=10> */
[----:B-1----:R-:W-:Y:S01]  /*9300*/  STG.E.U16 desc[UR36][R2.64], R5 ;  /* 0x0000000502007986 */ /* 0x002fe2000c101524 */
[----:B------:R-:W-:Y:S05]  /*9310*/  EXIT ;  /* 0x000000000000794d */ /* 0x000fea0003800000 */
.L_x_6116:
        /* <DEDUP_REMOVED lines=17> */
.L_x_6119:
[----:B------:R-:W-:-:S04]  /*9430*/  LOP3.LUT R0, R19, 0x80000000, RZ, 0xc0, !PT ;  /* 0x8000000013007812 */ /* 0x000fc800078ec0ff */
[----:B------:R-:W-:-:S04]  /*9440*/  SHF.R.U32.HI R5, RZ, 0x18, R0 ;  /* 0x00000018ff057819 */ /* 0x000fc80000011600 */
[----:B------:R-:W-:-:S04]  /*9450*/  LOP3.LUT R4, R4, R5, RZ, 0xfc, !PT ;  /* 0x0000000504047212 */ /* 0x000fc800078efcff */
[----:B------:R-:W-:-:S07]  /*9460*/  PRMT R0, R4, 0x7610, R0 ;  /* 0x0000761004007816 */ /* 0x000fce0000000000 */
.L_x_6118:
[----:B------:R-:W-:Y:S05]  /*9470*/  BSYNC B0 ;  /* 0x0000000000007941 */ /* 0x000fea0003800000 */
.L_x_6117:
[----:B------:R-:W-:Y:S01]  /*9480*/  STG.E.U8 desc[UR36][R2.64], R0 ;  /* 0x0000000002007986 */ /* 0x000fe2000c101124 */
[----:B------:R-:W-:Y:S05]  /*9490*/  EXIT ;  /* 0x000000000000794d */ /* 0x000fea0003800000 */
.L_x_6115:
        /* <DEDUP_REMOVED lines=17> */
.L_x_6122:
[----:B------:R-:W-:-:S04]  /*95b0*/  LOP3.LUT R0, R19, 0x80000000, RZ, 0xc0, !PT ;  /* 0x8000000013007812 */ /* 0x000fc800078ec0ff */
[----:B------:R-:W-:-:S04]  /*95c0*/  SHF.R.U32.HI R5, RZ, 0x18, R0 ;  /* 0x00000018ff057819 */ /* 0x000fc80000011600 */
[----:B------:R-:W-:-:S04]  /*95d0*/  LOP3.LUT R4, R4, R5, RZ, 0xfc, !PT ;  /* 0x0000000504047212 */ /* 0x000fc800078efcff */
[----:B------:R-:W-:-:S07]  /*95e0*/  PRMT R0, R4, 0x7610, R0 ;  /* 0x0000761004007816 */ /* 0x000fce0000000000 */
.L_x_6121:
[----:B------:R-:W-:Y:S05]  /*95f0*/  BSYNC B0 ;  /* 0x0000000000007941 */ /* 0x000fea0003800000 */
.L_x_6120:
[----:B------:R-:W-:Y:S01]  /*9600*/  STG.E.U8 desc[UR36][R2.64], R0 ;  /* 0x0000000002007986 */ /* 0x000fe2000c101124 */
[----:B------:R-:W-:Y:S05]  /*9610*/  EXIT ;  /* 0x000000000000794d */ /* 0x000fea0003800000 */
.L_x_6114:
        /* <DEDUP_REMOVED lines=22> */
.L_x_6097:
        /* <DEDUP_REMOVED lines=15> */
[----:B--2--5:R-:W-:Y:S05]  /*9870*/  CALL.ABS.NOINC R2 ;  /* 0x0000000002007343 */ /* 0x024fea0003c00000 */
.L_x_6125:
[----:B------:R-:W-:Y:S05]  /*9880*/  EXIT ;  /* 0x000000000000794d */ /* 0x000fea0003800000 */
.L_x_6124:
[----:B-----5:R-:W-:-:S06]  /*9890*/  HADD2.F32 R4, -RZ, R19.H0_H0 ;  /* 0x20000013ff047230 */ /* 0x020fcc0000004100 */
[----:B------:R-:W1:Y:S02]  /*98a0*/  F2I.U64.TRUNC R4, R4 ;  /* 0x0000000400047311 */ /* 0x000e64000020d800 */
[----:B-1----:R-:W-:Y:S01]  /*98b0*/  STG.E.64 desc[UR36][R2.64], R4 ;  /* 0x0000000402007986 */ /* 0x002fe2000c101b24 */
[----:B------:R-:W-:Y:S05]  /*98c0*/  EXIT ;  /* 0x000000000000794d */ /* 0x000fea0003800000 */
.L_x_6123:
[----:B-----5:R-:W-:-:S06]  /*98d0*/  HADD2.F32 R19, -RZ, R19.H0_H0 ;  /* 0x20000013ff137230 */ /* 0x020fcc0000004100 */
[----:B------:R-:W1:Y:S02]  /*98e0*/  F2I.FTZ.U32.TRUNC.NTZ R19, R19 ;  /* 0x0000001300137305 */ /* 0x000e64000021f000 */
[----:B-1----:R-:W-:Y:S01]  /*98f0*/  STG.E desc[UR36][R2.64], R19 ;  /* 0x0000001302007986 */ /* 0x002fe2000c101924 */
[----:B------:R-:W-:Y:S05]  /*9900*/  EXIT ;  /* 0x000000000000794d */ /* 0x000fea0003800000 */
.L_x_6126:
        /* <DEDUP_REMOVED lines=15> */
.L_x_57326:


//--------------------- .text._ZN2at6native18elementwise_kernelILi128ELi4EZNS0_22gpu_kernel_impl_nocastINS0_13BUnaryFunctorIN3c104HalfES5_S5_ZZZNS0_16fmod_kernel_cudaERNS_18TensorIteratorBaseEENKUlvE0_clEvENKUlvE1_clEvEUlS5_S5_E_EEEEvS7_RKT_EUliE_EEviT1_ --------------------------
	.section	.text._ZN2at6native18elementwise_kernelILi128ELi4EZNS0_22gpu_kernel_impl_nocastINS0_13BUnaryFunctorIN3c104HalfES5_S5_ZZZNS0_16fmod_kernel_cudaERNS_18TensorIteratorBaseEENKUlvE0_clEvENKUlvE1_clEvEUlS5_S5_E_EEEEvS7_RKT_EUliE_EEviT1_,"ax",@progbits
	.align	128
        .global         _ZN2at6native18elementwise_kernelILi128ELi4EZNS0_22gpu_kernel_impl_nocastINS0_13BUnaryFunctorIN3c104HalfES5_S5_ZZZNS0_16fmod_kernel_cudaERNS_18TensorIteratorBaseEENKUlvE0_clEvENKUlvE1_clEvEUlS5_S5_E_EEEEvS7_RKT_EUliE_EEviT1_
        .type           _ZN2at6native18elementwise_kernelILi128ELi4EZNS0_22gpu_kernel_impl_nocastINS0_13BUnaryFunctorIN3c104HalfES5_S5_ZZZNS0_16fmod_kernel_cudaERNS_18TensorIteratorBaseEENKUlvE0_clEvENKUlvE1_clEvEUlS5_S5_E_EEEEvS7_RKT_EUliE_EEviT1_,@function
        .size           _ZN2at6native18elementwise_kernelILi128ELi4EZNS0_22gpu_kernel_impl_nocastINS0_13BUnaryFunctorIN3c104HalfES5_S5_ZZZNS0_16fmod_kernel_cudaERNS_18TensorIteratorBaseEENKUlvE0_clEvENKUlvE1_clEvEUlS5_S5_E_EEEEvS7_RKT_EUliE_EEviT1_,(.L_x_57327 - _ZN2at6native18elementwise_kernelILi128ELi4EZNS0_22gpu_kernel_impl_nocastINS0_13BUnaryFunctorIN3c104HalfES5_S5_ZZZNS0_16fmod_kernel_cudaERNS_18TensorIteratorBaseEENKUlvE0_clEvENKUlvE1_clEvEUlS5_S5_E_EEEEvS7_RKT_EUliE_EEviT1_)
        .other          _ZN2at6native18elementwise_kernelILi128ELi4EZNS0_22gpu_kernel_impl_nocastINS0_13BUnaryFunctorIN3c104HalfES5_S5_ZZZNS0_16fmod_kernel_cudaERNS_18TensorIteratorBaseEENKUlvE0_clEvENKUlvE1_clEvEUlS5_S5_E_EEEEvS7_RKT_EUliE_EEviT1_,@"STO_CUDA_ENTRY STV_DEFAULT"
_ZN2at6native18elementwise_kernelILi128ELi4EZNS0_22gpu_kernel_impl_nocastINS0_13BUnaryFunctorIN3c104HalfES5_S5_ZZZNS0_16fmod_kernel_cudaERNS_18TensorIteratorBaseEENKUlvE0_clEvENKUlvE1_clEvEUlS5_S5_E_EEEEvS7_RKT_EUliE_EEviT1_:
.text._ZN2at6native18elementwise_kernelILi128ELi4EZNS0_22gpu_kernel_impl_nocastINS0_13BUnaryFunctorIN3c104HalfES5_S5_ZZZNS0_16fmod_kernel_cudaERNS_18TensorIteratorBaseEENKUlvE0_clEvENKUlvE1_clEvEUlS5_S5_E_EEEEvS7_RKT_EUliE_EEviT1_:
        /* <DEDUP_REMOVED lines=292> */
[----:B------:R-:W-:Y:S01]  /*1240*/  ULDC.64 UR8, c[0x0][0x330] ;  /* 0x0000cc0000087ab9 */ /* 0x000fe20000000a00 */
[----:B------:R-:W-:Y:S01]  /*1250*/  MOV R6, RZ ;  /* 0x000000ff00067202 */ /* 0x000fe20000000f00 */
[----:B------:R-:W-:-:S04]  /*1260*/  ULDC UR7, c[0x0][0x338] ;  /* 0x0000ce0000077ab9 */ /* 0x000fc80000000800 */
[----:B------:R-:W-:-:S05]  /*1270*/  IMAD.HI.U32 R10, R7, UR9, R6 ;  /* 0x00000009070a7c27 */ /* 0x000fca000f8e0006 */
[----:B------:R-:W-:Y:S01]  /*1280*/  SHF.R.U32.HI R11, RZ, UR7, R10 ;  /* 0x00000007ff0b7c19 */ /* 0x000fe2000801160a */
        /* <DEDUP_REMOVED lines=10> */
[----:B------:R-:W-:-:S05]  /*1330*/  @P0 SHF.R.U32.HI R2, RZ, R13, R2 ;  /* 0x0000000dff020219 */ /* 0x000fca0000011602 */
[----:B------:R-:W-:-:S04]  /*1340*/  @P0 IMAD.MOV R10, RZ, RZ, -R2 ;  /* 0x000000ffff0a0224 */ /* 0x000fc800078e0a02 */
[----:B-1----:R-:W-:-:S04]  /*1350*/  @P0 IMAD R10, R10, R15, R11 ;  /* 0x0000000f0a0a0224 */ /* 0x002fc800078e020b */
[C---:B--2---:R-:W-:Y:S02]  /*1360*/  @P0 IMAD R5, R10.reuse, R8, R5 ;  /* 0x000000080a050224 */ /* 0x044fe400078e0205 */
[----:B------:R-:W-:-:S07]  /*1370*/  @P0 IMAD R0, R10, R9, R0 ;  /* 0x000000090a000224 */ /* 0x000fce00078e0200 */
.L_x_6129:
        /* <DEDUP_REMOVED lines=9> */
[----:B0-----:R-:W-:Y:S02]  /*1410*/  HADD2.F32 R9, -RZ, R9.H0_H0 ;  /* 0x20000009ff097230 */ /* 0x001fe40000004100 */
[----:B--2---:R-:W-:-:S05]  /*1420*/  HADD2.F32 R2, -RZ, R2.H0_H0 ;  /* 0x20000002ff027230 */ /* 0x004fca0000004100 */
        /* <DEDUP_REMOVED lines=26> */
.L_x_6135:
[----:B------:R-:W-:Y:S01]  /*15d0*/  FSETP.GEU.FTZ.AND P0, PT, R8, -R0, PT ;  /* 0x800000000800720b */ /* 0x000fe20003f1e000 */
[----:B------:R-:W-:-:S12]  /*15e0*/  FADD.FTZ R6, R6, -1 ;  /* 0xbf80000006067421 */ /* 0x000fd80000010000 */
[----:B------:R-:W-:-:S07]  /*15f0*/  @!P0 FADD.FTZ R6, R6, -1 ;  /* 0xbf80000006068421 */ /* 0x000fce0000010000 */
.L_x_6134:
[----:B------:R-:W-:Y:S05]  /*1600*/  BSYNC B2 ;  /* 0x0000000000027941 */ /* 0x000fea0003800000 */
.L_x_6133:
[----:B------:R-:W-:Y:S01]  /*1610*/  FFMA.FTZ R11, -R0, R6, R11 ;  /* 0x00000006000b7223 */ /* 0x000fe2000001010b */
[----:B------:R-:W-:Y:S06]  /*1620*/  BRA `(.L_x_6131) ;  /* 0x00000000007c7947 */ /* 0x000fec0003800000 */
.L_x_6132:
        /* <DEDUP_REMOVED lines=15> */
.L_x_6138:
        /* <DEDUP_REMOVED lines=13> */
.L_x_6137:
[----:B------:R-:W-:Y:S05]  /*17f0*/  BSYNC B2 ;  /* 0x0000000000027941 */ /* 0x000fea0003800000 */
.L_x_6136:
[----:B------:R-:W-:-:S04]  /*1800*/  FMUL.FTZ R11, R6, 1.1920928955078125e-07 ;  /* 0x34000000060b7820 */ /* 0x000fc80000410000 */
[----:B------:R-:W-:-:S07]  /*1810*/  FMUL.FTZ R11, R10, R11 ;  /* 0x0000000b0a0b7220 */ /* 0x000fce0000410000 */
.L_x_6131:
[----:B------:R-:W-:Y:S05]  /*1820*/  BSYNC B0 ;  /* 0x0000000000007941 */ /* 0x000fea0003800000 */
.L_x_6130:
[C---:B------:R-:W-:Y:S02]  /*1830*/  FSETP.GTU.FTZ.AND P0, PT, |R11|.reuse, +INF , PT ;  /* 0x7f8000000b00780b */ /* 0x040fe40003f1c200 */
[----:B------:R-:W-:Y:S02]  /*1840*/  LOP3.LUT R2, R11, 0x80000000, R2, 0xb8, !PT ;  /* 0x800000000b027812 */ /* 0x000fe400078eb802 */
[----:B------:R-:W-:Y:S02]  /*1850*/  IADD3 R3, R3, 0x80, RZ ;  /* 0x0000008003037810 */ /* 0x000fe40007ffe0ff */
[----:B------:R-:W-:-:S04]  /*1860*/  FSEL R2, R11, R2, P0 ;  /* 0x000000020b027208 */ /* 0x000fc80000000000 */
[----:B------:R-:W-:-:S05]  /*1870*/  F2FP.F16.F32.PACK_AB R2, RZ, R2 ;  /* 0x00000002ff02723e */ /* 0x000fca00000000ff */
[----:B------:R1:W-:Y:S02]  /*1880*/  STG.E.U16 desc[UR4][R4.64], R2 ;  /* 0x0000000204007986 */ /* 0x0003e4000c101504 */
.L_x_6128:
[----:B------:R-:W-:Y:S05]  /*1890*/  BSYNC B1 ;  /* 0x0000000000017941 */ /* 0x000fea0003800000 */
.L_x_6127:
[----:B------:R-:W-:Y:S01]  /*18a0*/  ISETP.GE.AND P0, PT, R3, UR6, PT ;  /* 0x0000000603007c0c */ /* 0x000fe2000bf06270 */
[----:B------:R-:W-:-:S12]  /*18b0*/  BSSY B0, `(.L_x_6139) ;  /* 0x0000302000007945 */ /* 0x000fd80003800000 */
[----:B------:R-:W-:Y:S05]  /*18c0*/  @P0 BRA `(.L_x_6140) ;  /* 0x0000003000000947 */ /* 0x000fea0003800000 */
[----:B-1----:R-:W1:Y:S01]  /*18d0*/  LDC R4, c[0x0][0x218] ;  /* 0x00008600ff047b82 */ /* 0x002e620000000800 */
[----:B------:R-:W-:Y:S01]  /*18e0*/  MOV R0, RZ ;  /* 0x000000ff00007202 */ /* 0x000fe20000000f00 */
[----:B------:R-:W-:Y:S01]  /*18f0*/  IMAD.MOV.U32 R5, RZ, RZ, RZ ;  /* 0x000000ffff057224 */ /* 0x000fe200078e00ff */
[----:B-1----:R-:W-:-:S13]  /*1900*/  ISETP.NE.AND P0, PT, R4, RZ, PT ;  /* 0x000000ff0400720c */ /* 0x002fda0003f05270 */
[----:B------:R-:W-:Y:S05]  /*1910*/  @!P0 BRA `(.L_x_6141) ;  /* 0x0000001000a48947 */ /* 0x000fea0003800000 */
        /* <DEDUP_REMOVED lines=297> */
.L_x_6141:
        /* <DEDUP_REMOVED lines=8> */
[----:B------:R-:W-:Y:S01]  /*2c30*/  IADD3.X R5, RZ, UR9, RZ, P1, !PT ;  /* 0x00000009ff057c10 */ /* 0x000fe20008ffe4ff */
[----:B-1----:R-:W-:Y:S02]  /*2c40*/  HADD2.F32 R11, -RZ, R0.H0_H0 ;  /* 0x20000000ff0b7230 */ /* 0x002fe40000004100 */
[----:B--2---:R-:W-:-:S05]  /*2c50*/  HADD2.F32 R2, -RZ, R2.H0_H0 ;  /* 0x20000002ff027230 */ /* 0x004fca0000004100 */
        /* <DEDUP_REMOVED lines=26> */
.L_x_6147:
[----:B------:R-:W-:Y:S01]  /*2e00*/  FSETP.GEU.FTZ.AND P0, PT, R6, -R7, PT ;  /* 0x800000070600720b */ /* 0x000fe20003f1e000 */
[----:B------:R-:W-:-:S12]  /*2e10*/  FADD.FTZ R0, R0, -1 ;  /* 0xbf80000000007421 */ /* 0x000fd80000010000 */
[----:B------:R-:W-:-:S07]  /*2e20*/  @!P0 FADD.FTZ R0, R0, -1 ;  /* 0xbf80000000008421 */ /* 0x000fce0000010000 */
.L_x_6146:
[----:B------:R-:W-:Y:S05]  /*2e30*/  BSYNC B2 ;  /* 0x0000000000027941 */ /* 0x000fea0003800000 */
.L_x_6145:
[----:B------:R-:W-:Y:S01]  /*2e40*/  FFMA.FTZ R9, -R7, R0, R9 ;  /* 0x0000000007097223 */ /* 0x000fe20000010109 */
[----:B------:R-:W-:Y:S06]  /*2e50*/  BRA `(.L_x_6143) ;  /* 0x00000000007c7947 */ /* 0x000fec0003800000 */
.L_x_6144:
        /* <DEDUP_REMOVED lines=15> */
.L_x_6150:
        /* <DEDUP_REMOVED lines=13> */
.L_x_6149:
[----:B------:R-:W-:Y:S05]  /*3020*/  BSYNC B2 ;  /* 0x0000000000027941 */ /* 0x000fea0003800000 */
.L_x_6148:
[----:B------:R-:W-:-:S04]  /*3030*/  FMUL.FTZ R9, R6, 1.1920928955078125e-07 ;  /* 0x3400000006097820 */ /* 0x000fc80000410000 */
[----:B------:R-:W-:-:S07]  /*3040*/  FMUL.FTZ R9, R10, R9 ;  /* 0x000000090a097220 */ /* 0x000fce0000410000 */
.L_x_6143:
[----:B------:R-:W-:Y:S05]  /*3050*/  BSYNC B1 ;  /* 0x0000000000017941 */ /* 0x000fea0003800000 */
.L_x_6142:
        /* <DEDUP_REMOVED lines=310> */
.L_x_6151:
        /* <DEDUP_REMOVED lines=37> */
.L_x_6157:
[----:B------:R-:W-:Y:S01]  /*4610*/  FSETP.GEU.FTZ.AND P0, PT, R6, -R7, PT ;  /* 0x800000070600720b */ /* 0x000fe20003f1e000 */
[----:B------:R-:W-:-:S12]  /*4620*/  FADD.FTZ R0, R0, -1 ;  /* 0xbf80000000007421 */ /* 0x000fd80000010000 */
[----:B------:R-:W-:-:S07]  /*4630*/  @!P0 FADD.FTZ R0, R0, -1 ;  /* 0xbf80000000008421 */ /* 0x000fce0000010000 */
.L_x_6156:
[----:B------:R-:W-:Y:S05]  /*4640*/  BSYNC B2 ;  /* 0x0000000000027941 */ /* 0x000fea0003800000 */
.L_x_6155:
[----:B------:R-:W-:Y:S01]  /*4650*/  FFMA.FTZ R9, -R7, R0, R9 ;  /* 0x0000000007097223 */ /* 0x000fe20000010109 */
[----:B------:R-:W-:Y:S06]  /*4660*/  BRA `(.L_x_6153) ;  /* 0x00000000007c7947 */ /* 0x000fec0003800000 */
.L_x_6154:
        /* <DEDUP_REMOVED lines=15> */
.L_x_6160:
        /* <DEDUP_REMOVED lines=13> */
.L_x_6159:
[----:B------:R-:W-:Y:S05]  /*4830*/  BSYNC B2 ;  /* 0x0000000000027941 */ /* 0x000fea0003800000 */
.L_x_6158:
[----:B------:R-:W-:-:S04]  /*4840*/  FMUL.FTZ R9, R6, 1.1920928955078125e-07 ;  /* 0x3400000006097820 */ /* 0x000fc80000410000 */
[----:B------:R-:W-:-:S07]  /*4850*/  FMUL.FTZ R9, R10, R9 ;  /* 0x000000090a097220 */ /* 0x000fce0000410000 */
.L_x_6153:
[----:B------:R-:W-:Y:S05]  /*4860*/  BSYNC B1 ;  /* 0x0000000000017941 */ /* 0x000fea0003800000 */
.L_x_6152:
[C---:B------:R-:W-:Y:S02]  /*4870*/  FSETP.GTU.FTZ.AND P0, PT, |R9|.reuse, +INF , PT ;  /* 0x7f8000000900780b */ /* 0x040fe40003f1c200 */
[----:B------:R-:W-:Y:S02]  /*4880*/  LOP3.LUT R2, R9, 0x80000000, R2, 0xb8, !PT ;  /* 0x8000000009027812 */ /* 0x000fe400078eb802 */
[----:B------:R-:W-:Y:S02]  /*4890*/  IADD3 R3, R3, 0x80, RZ ;  /* 0x0000008003037810 */ /* 0x000fe40007ffe0ff */
[----:B------:R-:W-:-:S04]  /*48a0*/  FSEL R2, R9, R2, P0 ;  /* 0x0000000209027208 */ /* 0x000fc80000000000 */
[----:B------:R-:W-:-:S05]  /*48b0*/  F2FP.F16.F32.PACK_AB R2, RZ, R2 ;  /* 0x00000002ff02723e */ /* 0x000fca00000000ff */
[----:B------:R3:W-:Y:S02]  /*48c0*/  STG.E.U16 desc[UR4][R4.64], R2 ;  /* 0x0000000204007986 */ /* 0x0007e4000c101504 */
.L_x_6140:
[----:B------:R-:W-:Y:S05]  /*48d0*/  BSYNC B0 ;  /* 0x0000000000007941 */ /* 0x000fea0003800000 */
.L_x_6139:
        /* <DEDUP_REMOVED lines=33> */
[----:B------:R-:W-:-:S08]  /*4af0*/  ISETP.NE.AND P0, PT, R4, 0x3, PT ;  /* 0x000000030400780c */ /* 0x000fd00003f05270 */
        /* <DEDUP_REMOVED lines=254> */
[----:B------:R-:W-:Y:S01]  /*5ae0*/  SHF.R.U32.HI R7, RZ, UR6, R6 ;  /* 0x00000006ff077c19 */ /* 0x000fe20008011606 */
[----:B------:R-:W-:Y:S02]  /*5af0*/  ULDC.64 UR6, c[0x0][0x400] ;  /* 0x0001000000067ab9 */ /* 0x000fe40000000a00 */
[----:B------:R-:W0:Y:S01]  /*5b00*/  @P0 LDC.64 R10, c[0x0][0x340] ;  /* 0x0000d000ff0a0b82 */ /* 0x000e220000000a00 */
[----:B------:R-:W-:Y:S02]  /*5b10*/  @P0 MOV R6, RZ ;  /* 0x000000ff00060202 */ /* 0x000fe40000000f00 */
[----:B------:R-:W-:-:S05]  /*5b20*/  IADD3 R9, -R7, RZ, RZ ;  /* 0x000000ff07097210 */ /* 0x000fca0007ffe1ff */
        /* <DEDUP_REMOVED lines=11> */
.L_x_6161:
        /* <DEDUP_REMOVED lines=37> */
.L_x_6167:
[----:B------:R-:W-:Y:S01]  /*5e30*/  FSETP.GEU.FTZ.AND P0, PT, R6, -R7, PT ;  /* 0x800000070600720b */ /* 0x000fe20003f1e000 */
[----:B------:R-:W-:-:S12]  /*5e40*/  FADD.FTZ R0, R0, -1 ;  /* 0xbf80000000007421 */ /* 0x000fd80000010000 */
[----:B------:R-:W-:-:S07]  /*5e50*/  @!P0 FADD.FTZ R0, R0, -1 ;  /* 0xbf80000000008421 */ /* 0x000fce0000010000 */
.L_x_6166:
[----:B------:R-:W-:Y:S05]  /*5e60*/  BSYNC B1 ;  /* 0x0000000000017941 */ /* 0x000fea0003800000 */
.L_x_6165:
[----:B------:R-:W-:Y:S01]  /*5e70*/  FFMA.FTZ R5, -R7, R0, R5 ;  /* 0x0000000007057223 */ /* 0x000fe20000010105 */
[----:B------:R-:W-:Y:S06]  /*5e80*/  BRA `(.L_x_6163) ;  /* 0x00000000007c7947 */ /* 0x000fec0003800000 */
.L_x_6164:
        /* <DEDUP_REMOVED lines=15> */
.L_x_6170:
        /* <DEDUP_REMOVED lines=13> */
.L_x_6169:
[----:B------:R-:W-:Y:S05]  /*6050*/  BSYNC B1 ;  /* 0x0000000000017941 */ /* 0x000fea0003800000 */
.L_x_6168:
[----:B------:R-:W-:-:S04]  /*6060*/  FMUL.FTZ R5, R5, 1.1920928955078125e-07 ;  /* 0x3400000005057820 */ /* 0x000fc80000410000 */
[----:B------:R-:W-:-:S07]  /*6070*/  FMUL.FTZ R5, R10, R5 ;  /* 0x000000050a057220 */ /* 0x000fce0000410000 */
.L_x_6163:
[----:B------:R-:W-:Y:S05]  /*6080*/  BSYNC B0 ;  /* 0x0000000000007941 */ /* 0x000fea0003800000 */
.L_x_6162:
[C---:B------:R-:W-:Y:S02]  /*6090*/  FSETP.GTU.FTZ.AND P0, PT, |R5|.reuse, +INF , PT ;  /* 0x7f8000000500780b */ /* 0x040fe40003f1c200 */
[----:B------:R-:W-:-:S04]  /*60a0*/  LOP3.LUT R4, R5, 0x80000000, R4, 0xb8, !PT ;  /* 0x8000000005047812 */ /* 0x000fc800078eb804 */
[----:B------:R-:W-:-:S04]  /*60b0*/  FSEL R4, R5, R4, P0 ;  /* 0x0000000405047208 */ /* 0x000fc80000000000 */
[----:B------:R-:W-:-:S05]  /*60c0*/  F2FP.F16.F32.PACK_AB R4, RZ, R4 ;  /* 0x00000004ff04723e */ /* 0x000fca00000000ff */
[----:B------:R-:W-:Y:S01]  /*60d0*/  STG.E.U16 desc[UR4][R2.64], R4 ;  /* 0x0000000402007986 */ /* 0x000fe2000c101504 */
[----:B------:R-:W-:Y:S05]  /*60e0*/  EXIT ;  /* 0x000000000000794d */ /* 0x000fea0003800000 */
.L_x_6171:
        /* <DEDUP_REMOVED lines=9> */
.L_x_57327:


//--------------------- .text._ZN2at6native27unrolled_elementwise_kernelINS0_13BUnaryFunctorIN3c104HalfES4_S4_ZZZNS0_16fmod_kernel_cudaERNS_18TensorIteratorBaseEENKUlvE0_clEvENKUlvE1_clEvEUlS4_S4_E_EESt5arrayIPcLm2EELi4E23TrivialOffsetCalculatorILi1EjESF_NS0_6memory15LoadWithoutCastENSG_16StoreWithoutCastEEEviT_T0_T2_T3_T4_T5_ --------------------------
	.section	.text._ZN2at6native27unrolled_elementwise_kernelINS0_13BUnaryFunctorIN3c104HalfES4_S4_ZZZNS0_16fmod_kernel_cudaERNS_18TensorIteratorBaseEENKUlvE0_clEvENKUlvE1_clEvEUlS4_S4_E_EESt5arrayIPcLm2EELi4E23TrivialOffsetCalculatorILi1EjESF_NS0_6memory15LoadWithoutCastENSG_16StoreWithoutCastEEEviT_T0_T2_T3_T4_T5_,"ax",@progbits
	.align	128
        .global         _ZN2at6native27unrolled_elementwise_kernelINS0_13BUnaryFunctorIN3c104HalfES4_S4_ZZZNS0_16fmod_kernel_cudaERNS_18TensorIteratorBaseEENKUlvE0_clEvENKUlvE1_clEvEUlS4_S4_E_EESt5arrayIPcLm2EELi4E23TrivialOffsetCalculatorILi1EjESF_NS0_6memory15LoadWithoutCastENSG_16StoreWithoutCastEEEviT_T0_T2_T3_T4_T5_
        .type           _ZN2at6native27unrolled_elementwise_kernelINS0_13BUnaryFunctorIN3c104HalfES4_S4_ZZZNS0_16fmod_kernel_cudaERNS_18TensorIteratorBaseEENKUlvE0_clEvENKUlvE1_clEvEUlS4_S4_E_EESt5arrayIPcLm2EELi4E23TrivialOffsetCalculatorILi1EjESF_NS0_6memory15LoadWithoutCastENSG_16StoreWithoutCastEEEviT_T0_T2_T3_T4_T5_,@function
        .size           _ZN2at6native27unrolled_elementwise_kernelINS0_13BUnaryFunctorIN3c104HalfES4_S4_ZZZNS0_16fmod_kernel_cudaERNS_18TensorIteratorBaseEENKUlvE0_clEvENKUlvE1_clEvEUlS4_S4_E_EESt5arrayIPcLm2EELi4E23TrivialOffsetCalculatorILi1EjESF_NS0_6memory15LoadWithoutCastENSG_16StoreWithoutCastEEEviT_T0_T2_T3_T4_T5_,(.L_x_57328 - _ZN2at6native27unrolled_elementwise_kernelINS0_13BUnaryFunctorIN3c104HalfES4_S4_ZZZNS0_16fmod_kernel_cudaERNS_18TensorIteratorBaseEENKUlvE0_clEvENKUlvE1_clEvEUlS4_S4_E_EESt5arrayIPcLm2EELi4E23TrivialOffsetCalculatorILi1EjESF_NS0_6memory15LoadWithoutCastENSG_16StoreWithoutCastEEEviT_T0_T2_T3_T4_T5_)
        .other          _ZN2at6native27unrolled_elementwise_kernelINS0_13BUnaryFunctorIN3c104HalfES4_S4_ZZZNS0_16fmod_kernel_cudaERNS_18TensorIteratorBaseEENKUlvE0_clEvENKUlvE1_clEvEUlS4_S4_E_EESt5arrayIPcLm2EELi4E23TrivialOffsetCalculatorILi1EjESF_NS0_6memory15LoadWithoutCastENSG_16StoreWithoutCastEEEviT_T0_T2_T3_T4_T5_,@"STO_CUDA_ENTRY STV_DEFAULT"
_ZN2at6native27unrolled_elementwise_kernelINS0_13BUnaryFunctorIN3c104HalfES4_S4_ZZZNS0_16fmod_kernel_cudaERNS_18TensorIteratorBaseEENKUlvE0_clEvENKUlvE1_clEvEUlS4_S4_E_EESt5arrayIPcLm2EELi4E23TrivialOffsetCalculatorILi1EjESF_NS0_6memory15LoadWithoutCastENSG_16StoreWithoutCastEEEviT_T0_T2_T3_T4_T5_:
.text._ZN2at6native27unrolled_elementwise_kernelINS0_13BUnaryFunctorIN3c104HalfES4_S4_ZZZNS0_16fmod_kernel_cudaERNS_18TensorIteratorBaseEENKUlvE0_clEvENKUlvE1_clEvEUlS4_S4_E_EESt5arrayIPcLm2EELi4E23TrivialOffsetCalculatorILi1EjESF_NS0_6memory15LoadWithoutCastENSG_16StoreWithoutCastEEEviT_T0_T2_T3_T4_T5_:
        /* <DEDUP_REMOVED lines=34> */
[----:B------:R-:W-:Y:S04]  /*0220*/  BSSY B1, `(.L_x_6172) ;  /* 0x000004a000017945 */ /* 0x000fe80003800000 */
[----:B------:R-:W-:Y:S05]  /*0230*/  @P2 BRA `(.L_x_6173) ;  /* 0x0000000400202947 */ /* 0x000fea0003800000 */
[----:B0-----:R-:W0:Y:S01]  /*0240*/  LDC.U16 R7, c[0x0][0x216] ;  /* 0x00008580ff077b82 */ /* 0x001e220000000400 */
        /* <DEDUP_REMOVED lines=29> */
.L_x_6179:
[----:B------:R-:W-:Y:S01]  /*0420*/  FSETP.GEU.FTZ.AND P0, PT, R13, -R0, PT ;  /* 0x800000000d00720b */ /* 0x000fe20003f1e000 */
[----:B------:R-:W-:-:S12]  /*0430*/  FADD.FTZ R10, R10, -1 ;  /* 0xbf8000000a0a7421 */ /* 0x000fd80000010000 */
[----:B------:R-:W-:-:S07]  /*0440*/  @!P0 FADD.FTZ R10, R10, -1 ;  /* 0xbf8000000a0a8421 */ /* 0x000fce0000010000 */
.L_x_6178:
[----:B------:R-:W-:Y:S05]  /*0450*/  BSYNC B2 ;  /* 0x0000000000027941 */ /* 0x000fea0003800000 */
.L_x_6177:
[----:B------:R-:W-:Y:S01]  /*0460*/  FFMA.FTZ R11, -R0, R10, R11 ;  /* 0x0000000a000b7223 */ /* 0x000fe2000001010b */
[----:B------:R-:W-:Y:S06]  /*0470*/  BRA `(.L_x_6175) ;  /* 0x00000000007c7947 */ /* 0x000fec0003800000 */
.L_x_6176:
        /* <DEDUP_REMOVED lines=15> */
.L_x_6182:
        /* <DEDUP_REMOVED lines=13> */
.L_x_6181:
[----:B------:R-:W-:Y:S05]  /*0640*/  BSYNC B2 ;  /* 0x0000000000027941 */ /* 0x000fea0003800000 */
.L_x_6180:
[----:B------:R-:W-:-:S04]  /*0650*/  FMUL.FTZ R0, R7, 1.1920928955078125e-07 ;  /* 0x3400000007007820 */ /* 0x000fc80000410000 */
[----:B0-----:R-:W-:-:S07]  /*0660*/  FMUL.FTZ R11, R13, R0 ;  /* 0x000000000d0b7220 */ /* 0x001fce0000410000 */
.L_x_6175:
[----:B------:R-:W-:Y:S05]  /*0670*/  BSYNC B0 ;  /* 0x0000000000007941 */ /* 0x000fea0003800000 */
.L_x_6174:
[C---:B------:R-:W-:Y:S02]  /*0680*/  FSETP.GTU.FTZ.AND P0, PT, |R11|.reuse, +INF , PT ;  /* 0x7f8000000b00780b */ /* 0x040fe40003f1c200 */
[----:B------:R-:W-:-:S04]  /*0690*/  LOP3.LUT R6, R11, 0x80000000, R6, 0xb8, !PT ;  /* 0x800000000b067812 */ /* 0x000fc800078eb806 */
[----:B------:R-:W-:-:S04]  /*06a0*/  FSEL R7, R11, R6, P0 ;  /* 0x000000060b077208 */ /* 0x000fc80000000000 */
[----:B------:R-:W-:-:S07]  /*06b0*/  F2FP.F16.F32.PACK_AB R7, RZ, R7 ;  /* 0x00000007ff07723e */ /* 0x000fce00000000ff */
.L_x_6173:
[----:B------:R-:W-:Y:S05]  /*06c0*/  BSYNC B1 ;  /* 0x0000000000017941 */ /* 0x000fea0003800000 */
.L_x_6172:
[----:B0-----:R-:W-:Y:S01]  /*06d0*/  VIADD R6, R4, 0x80 ;  /* 0x0000008004067836 */ /* 0x001fe20000000000 */
[----:B------:R-:W-:Y:S04]  /*06e0*/  BSSY B1, `(.L_x_6183) ;  /* 0x000004b000017945 */ /* 0x000fe80003800000 */
[----:B------:R-:W-:-:S13]  /*06f0*/  ISETP.GE.AND P0, PT, R6, R3, PT ;  /* 0x000000030600720c */ /* 0x000fda0003f06270 */
[----:B------:R-:W-:Y:S05]  /*0700*/  @P0 BRA `(.L_x_6184) ;  /* 0x0000000400200947 */ /* 0x000fea0003800000 */
[----:B-----5:R-:W0:Y:S01]  /*0710*/  LDC.U16 R0, c[0x0][0x216] ;  /* 0x00008580ff007b82 */ /* 0x020e220000000400 */
[----:B------:R-:W-:Y:S01]  /*0720*/  HADD2.F32 R9, -RZ, R9.H0_H0 ;  /* 0x20000009ff097230 */ /* 0x000fe20000004100 */
        /* <DEDUP_REMOVED lines=28> */
.L_x_6190:
[----:B------:R-:W-:Y:S01]  /*08f0*/  FSETP.GEU.FTZ.AND P0, PT, R12, -R15, PT ;  /* 0x8000000f0c00720b */ /* 0x000fe20003f1e000 */
[----:B------:R-:W-:-:S12]  /*0900*/  FADD.FTZ R11, R11, -1 ;  /* 0xbf8000000b0b7421 */ /* 0x000fd80000010000 */
[----:B------:R-:W-:-:S07]  /*0910*/  @!P0 FADD.FTZ R11, R11, -1 ;  /* 0xbf8000000b0b8421 */ /* 0x000fce0000010000 */
.L_x_6189:
[----:B------:R-:W-:Y:S05]  /*0920*/  BSYNC B2 ;  /* 0x0000000000027941 */ /* 0x000fea0003800000 */
.L_x_6188:
[----:B------:R-:W-:Y:S01]  /*0930*/  FFMA.FTZ R0, -R15, R11, R0 ;  /* 0x0000000b0f007223 */ /* 0x000fe20000010100 */
[----:B------:R-:W-:Y:S06]  /*0940*/  BRA `(.L_x_6186) ;  /* 0x00000000007c7947 */ /* 0x000fec0003800000 */
.L_x_6187:
        /* <DEDUP_REMOVED lines=15> */
.L_x_6193:
        /* <DEDUP_REMOVED lines=13> */
.L_x_6192:
[----:B------:R-:W-:Y:S05]  /*0b10*/  BSYNC B2 ;  /* 0x0000000000027941 */ /* 0x000fea0003800000 */
.L_x_6191:
[----:B------:R-:W-:-:S04]  /*0b20*/  FMUL.FTZ R11, R10, 1.1920928955078125e-07 ;  /* 0x340000000a0b7820 */ /* 0x000fc80000410000 */
[----:B------:R-:W-:-:S07]  /*0b30*/  FMUL.FTZ R0, R14, R11 ;  /* 0x0000000b0e007220 */ /* 0x000fce0000410000 */
.L_x_6186:
[----:B------:R-:W-:Y:S05]  /*0b40*/  BSYNC B0 ;  /* 0x0000000000007941 */ /* 0x000fea0003800000 */
.L_x_6185:
[C---:B------:R-:W-:Y:S02]  /*0b50*/  FSETP.GTU.FTZ.AND P0, PT, |R0|.reuse, +INF , PT ;  /* 0x7f8000000000780b */ /* 0x040fe40003f1c200 */
[----:B------:R-:W-:-:S04]  /*0b60*/  LOP3.LUT R9, R0, 0x80000000, R9, 0xb8, !PT ;  /* 0x8000000000097812 */ /* 0x000fc800078eb809 */
[----:B------:R-:W-:-:S04]  /*0b70*/  FSEL R9, R0, R9, P0 ;  /* 0x0000000900097208 */ /* 0x000fc80000000000 */
[----:B------:R-:W-:-:S07]  /*0b80*/  F2FP.F16.F32.PACK_AB R9, RZ, R9 ;  /* 0x00000009ff09723e */ /* 0x000fce00000000ff */
.L_x_6184:
[----:B------:R-:W-:Y:S05]  /*0b90*/  BSYNC B1 ;  /* 0x0000000000017941 */ /* 0x000fea0003800000 */
.L_x_6183:
[----:B-----5:R-:W-:Y:S01]  /*0ba0*/  IADD3 R0, R4, 0x100, RZ ;  /* 0x0000010004007810 */ /* 0x020fe20007ffe0ff */
[----:B------:R-:W-:Y:S03]  /*0bb0*/  BSSY B1, `(.L_x_6194) ;  /* 0x000004b000017945 */ /* 0x000fe60003800000 */
[----:B------:R-:W-:-:S13]  /*0bc0*/  ISETP.GE.AND P0, PT, R0, R3, PT ;  /* 0x000000030000720c */ /* 0x000fda0003f06270 */
[----:B------:R-:W-:Y:S05]  /*0bd0*/  @P0 BRA `(.L_x_6195) ;  /* 0x0000000400200947 */ /* 0x000fea0003800000 */
[----:B------:R-:W1:Y:S01]  /*0be0*/  LDC.U16 R0, c[0x0][0x216] ;  /* 0x00008580ff007b82 */ /* 0x000e620000000400 */
[----:B------:R-:W-:Y:S01]  /*0bf0*/  HADD2.F32 R8, -RZ, R8.H0_H0 ;  /* 0x20000008ff087230 */ /* 0x000fe20000004100 */
        /* <DEDUP_REMOVED lines=28> */
.L_x_6201:
[----:B------:R-:W-:Y:S01]  /*0dc0*/  FSETP.GEU.FTZ.AND P0, PT, R10, -R12, PT ;  /* 0x8000000c0a00720b */ /* 0x000fe20003f1e000 */
[----:B------:R-:W-:-:S12]  /*0dd0*/  FADD.FTZ R0, R0, -1 ;  /* 0xbf80000000007421 */ /* 0x000fd80000010000 */
[----:B------:R-:W-:-:S07]  /*0de0*/  @!P0 FADD.FTZ R0, R0, -1 ;  /* 0xbf80000000008421 */ /* 0x000fce0000010000 */
.L_x_6200:
[----:B------:R-:W-:Y:S05]  /*0df0*/  BSYNC B2 ;  /* 0x0000000000027941 */ /* 0x000fea0003800000 */
.L_x_6199:
[----:B------:R-:W-:Y:S01]  /*0e00*/  FFMA.FTZ R11, -R12, R0, R11 ;  /* 0x000000000c0b7223 */ /* 0x000fe2000001010b */
[----:B------:R-:W-:Y:S06]  /*0e10*/  BRA `(.L_x_6197) ;  /* 0x00000000007c7947 */ /* 0x000fec0003800000 */
.L_x_6198:
        /* <DEDUP_REMOVED lines=15> */
.L_x_6204:
        /* <DEDUP_REMOVED lines=13> */
.L_x_6203:
[----:B------:R-:W-:Y:S05]  /*0fe0*/  BSYNC B2 ;  /* 0x0000000000027941 */ /* 0x000fea0003800000 */
.L_x_6202:
[----:B------:R-:W-:-:S04]  /*0ff0*/  FMUL.FTZ R11, R10, 1.1920928955078125e-07 ;  /* 0x340000000a0b7820 */ /* 0x000fc80000410000 */
[----:B------:R-:W-:-:S07]  /*1000*/  FMUL.FTZ R11, R14, R11 ;  /* 0x0000000b0e0b7220 */ /* 0x000fce0000410000 */
.L_x_6197:
[----:B------:R-:W-:Y:S05]  /*1010*/  BSYNC B0 ;  /* 0x0000000000007941 */ /* 0x000fea0003800000 */
.L_x_6196:
[C---:B------:R-:W-:Y:S02]  /*1020*/  FSETP.GTU.FTZ.AND P0, PT, |R11|.reuse, +INF , PT ;  /* 0x7f8000000b00780b */ /* 0x040fe40003f1c200 */
[----:B------:R-:W-:-:S04]  /*1030*/  LOP3.LUT R8, R11, 0x80000000, R8, 0xb8, !PT ;  /* 0x800000000b087812 */ /* 0x000fc800078eb808 */
[----:B------:R-:W-:-:S04]  /*1040*/  FSEL R8, R11, R8, P0 ;  /* 0x000000080b087208 */ /* 0x000fc80000000000 */
[----:B------:R-:W-:-:S07]  /*1050*/  F2FP.F16.F32.PACK_AB R8, RZ, R8 ;  /* 0x00000008ff08723e */ /* 0x000fce00000000ff */
.L_x_6195:
[----:B------:R-:W-:Y:S05]  /*1060*/  BSYNC B1 ;  /* 0x0000000000017941 */ /* 0x000fea0003800000 */
.L_x_6194:
[----:B------:R-:W-:Y:S01]  /*1070*/  VIADD R0, R4, 0x180 ;  /* 0x0000018004007836 */ /* 0x000fe20000000000 */
[----:B------:R-:W-:Y:S04]  /*1080*/  BSSY B1, `(.L_x_6205) ;  /* 0x000004b000017945 */ /* 0x000fe80003800000 */
[----:B------:R-:W-:-:S13]  /*1090*/  ISETP.GE.AND P0, PT, R0, R3, PT ;  /* 0x000000030000720c */ /* 0x000fda0003f06270 */
[----:B------:R-:W-:Y:S05]  /*10a0*/  @P0 BRA `(.L_x_6206) ;  /* 0x0000000400200947 */ /* 0x000fea0003800000 */
[----:B------:R-:W1:Y:S01]  /*10b0*/  LDC.U16 R0, c[0x0][0x216] ;  /* 0x00008580ff007b82 */ /* 0x000e620000000400 */
[----:B------:R-:W-:Y:S01]  /*10c0*/  HADD2.F32 R5, -RZ, R5.H0_H0 ;  /* 0x20000005ff057230 */ /* 0x000fe20000004100 */
[----:B------:R-:W-:Y:S01]  /*10d0*/  BSSY B0, `(.L_x_6207) ;  /* 0x0000041000007945 */ /* 0x000fe20003800000 */
[----:B-1----:R-:W-:-:S03]  /*10e0*/  HADD2.F32 R13, -RZ, R0.H0_H0 ;  /* 0x20000000ff0d7230 */ /* 0x002fc60000004100 */
        /* <DEDUP_REMOVED lines=26> */
.L_x_6212:
[----:B------:R-:W-:Y:S01]  /*1290*/  FSETP.GEU.FTZ.AND P0, PT, R12, -R15, PT ;  /* 0x8000000f0c00720b */ /* 0x000fe20003f1e000 */
[----:B------:R-:W-:-:S12]  /*12a0*/  FADD.FTZ R11, R11, -1 ;  /* 0xbf8000000b0b7421 */ /* 0x000fd80000010000 */
[----:B------:R-:W-:-:S07]  /*12b0*/  @!P0 FADD.FTZ R11, R11, -1 ;  /* 0xbf8000000b0b8421 */ /* 0x000fce0000010000 */
.L_x_6211:
[----:B------:R-:W-:Y:S05]  /*12c0*/  BSYNC B2 ;  /* 0x0000000000027941 */ /* 0x000fea0003800000 */
.L_x_6210:
[----:B------:R-:W-:Y:S01]  /*12d0*/  FFMA.FTZ R0, -R15, R11, R0 ;  /* 0x0000000b0f007223 */ /* 0x000fe20000010100 */
[----:B------:R-:W-:Y:S06]  /*12e0*/  BRA `(.L_x_6208) ;  /* 0x00000000007c7947 */ /* 0x000fec0003800000 */
.L_x_6209:
        /* <DEDUP_REMOVED lines=13> */
[----:B0-----:R-:W-:-:S04]  /*13c0*/  LOP3.LUT R16, R15, 0x3f800000, RZ, 0xfc, !PT ;  /* 0x3f8000000f107812 */ /* 0x001fc800078efcff */
[----:B------:R0:W1:Y:S03]  /*13d0*/  MUFU.RCP R0, R16 ;  /* 0x0000001000007308 */ /* 0x0000660000001000 */
.L_x_6215:
        /* <DEDUP_REMOVED lines=13> */
.L_x_6214:
[----:B------:R-:W-:Y:S05]  /*14b0*/  BSYNC B2 ;  /* 0x0000000000027941 */ /* 0x000fea0003800000 */
.L_x_6213:
[----:B------:R-:W-:-:S04]  /*14c0*/  FMUL.FTZ R11, R10, 1.1920928955078125e-07 ;  /* 0x340000000a0b7820 */ /* 0x000fc80000410000 */
[----:B------:R-:W-:-:S07]  /*14d0*/  FMUL.FTZ R0, R14, R11 ;  /* 0x0000000b0e007220 */ /* 0x000fce0000410000 */
.L_x_6208:
[----:B------:R-:W-:Y:S05]  /*14e0*/  BSYNC B0 ;  /* 0x0000000000007941 */ /* 0x000fea0003800000 */
.L_x_6207:
[C---:B------:R-:W-:Y:S02]  /*14f0*/  FSETP.GTU.FTZ.AND P0, PT, |R0|.reuse, +INF , PT ;  /* 0x7f8000000000780b */ /* 0x040fe40003f1c200 */
[----:B------:R-:W-:-:S04]  /*1500*/  LOP3.LUT R5, R0, 0x80000000, R5, 0xb8, !PT ;  /* 0x8000000000057812 */ /* 0x000fc800078eb805 */
[----:B------:R-:W-:-:S04]  /*1510*/  FSEL R0, R0, R5, P0 ;  /* 0x0000000500007208 */ /* 0x000fc80000000000 */
[----:B------:R-:W-:-:S07]  /*1520*/  F2FP.F16.F32.PACK_AB R0, RZ, R0 ;  /* 0x00000000ff00723e */ /* 0x000fce00000000ff */
.L_x_6206:
[----:B------:R-:W-:Y:S05]  /*1530*/  BSYNC B1 ;  /* 0x0000000000017941 */ /* 0x000fea0003800000 */
.L_x_6205:
[----:B------:R-:W-:Y:S01]  /*1540*/  ISETP.GE.AND P0, PT, R4, R3, PT ;  /* 0x000000030400720c */ /* 0x000fe20003f06270 */
[----:B------:R-:W-:Y:S04]  /*1550*/  BSSY B0, `(.L_x_6216) ;  /* 0x0000017000007945 */ /* 0x000fe80003800000 */
[----:B------:R-:W-:Y:S08]  /*1560*/  BSSY B1, `(.L_x_6217) ;  /* 0x000000f000017945 */ /* 0x000ff00003800000 */
[----:B------:R-:W-:Y:S05]  /*1570*/  @P0 BRA `(.L_x_6218) ;  /* 0x0000000000340947 */ /* 0x000fea0003800000 */
[----:B------:R-:W1:Y:S01]  /*1580*/  LDC.64 R10, c[0x0][0x218] ;  /* 0x00008600ff0a7b82 */ /* 0x000e620000000a00 */
        /* <DEDUP_REMOVED lines=12> */
.L_x_6218:
[----:B------:R-:W-:Y:S05]  /*1650*/  BSYNC B1 ;  /* 0x0000000000017941 */ /* 0x000fea0003800000 */
.L_x_6217:
[----:B------:R-:W-:-:S13]  /*1660*/  ISETP.GE.AND P0, PT, R4, R3, PT ;  /* 0x000000030400720c */ /* 0x000fda0003f06270 */
[----:B-1----:R-:W1:Y:S01]  /*1670*/  @!P0 LDC.64 R6, c[0x0][0x218] ;  /* 0x00008600ff068b82 */ /* 0x002e620000000a00 */
[----:B------:R-:W-:Y:S01]  /*1680*/  @!P0 LEA R5, R2, R4, 0x9 ;  /* 0x0000000402058211 */ /* 0x000fe200078e48ff */
[----:B------:R-:W-:-:S04]  /*1690*/  @!P0 VIADD R4, R4, 0x80 ;  /* 0x0000008004048836 */ /* 0x000fc80000000000 */
[----:B-1----:R-:W-:-:S05]  /*16a0*/  @!P0 IMAD.WIDE.U32 R6, R5, 0x2, R6 ;  /* 0x0000000205068825 */ /* 0x002fca00078e0006 */
[----:B------:R2:W-:Y:S02]  /*16b0*/  @!P0 STG.E.U16 desc[UR4][R6.64], R8 ;  /* 0x0000000806008986 */ /* 0x0005e4000c101504 */
.L_x_6219:
[----:B------:R-:W-:Y:S05]  /*16c0*/  BSYNC B0 ;  /* 0x0000000000007941 */ /* 0x000fea0003800000 */
.L_x_6216:
        /* <DEDUP_REMOVED lines=8> */
.L_x_6220:
        /* <DEDUP_REMOVED lines=11> */
.L_x_57328:


//--------------------- .text._ZN2at6native29vectorized_elementwise_kernelILi2ENS0_13BUnaryFunctorIN3c104HalfES4_S4_ZZZNS0_16fmod_kernel_cudaERNS_18TensorIteratorBaseEENKUlvE0_clEvENKUlvE1_clEvEUlS4_S4_E_EESt5arrayIPcLm2EEEEviT0_T1_ --------------------------
	.section	.text._ZN2at6native29vectorized_elementwise_kernelILi2ENS0_13BUnaryFunctorIN3c104HalfES4_S4_ZZZNS0_16fmod_kernel_cudaERNS_18TensorIteratorBaseEENKUlvE0_clEvENKUlvE1_clEvEUlS4_S4_E_EESt5arrayIPcLm2EEEEviT0_T1_,"ax",@progbits
	.align	128
        .global         _ZN2at6native29vectorized_elementwise_kernelILi2ENS0_13BUnaryFunctorIN3c104HalfES4_S4_ZZZNS0_16fmod_kernel_cudaERNS_18TensorIteratorBaseEENKUlvE0_clEvENKUlvE1_clEvEUlS4_S4_E_EESt5arrayIPcLm2EEEEviT0_T1_
        .type           _ZN2at6native29vectorized_elementwise_kernelILi2ENS0_13BUnaryFunctorIN3c104HalfES4_S4_ZZZNS0_16fmod_kernel_cudaERNS_18TensorIteratorBaseEENKUlvE0_clEvENKUlvE1_clEvEUlS4_S4_E_EESt5arrayIPcLm2EEEEviT0_T1_,@function
        .size           _ZN2at6native29vectorized_elementwise_kernelILi2ENS0_13BUnaryFunctorIN3c104HalfES4_S4_ZZZNS0_16fmod_kernel_cudaERNS_18TensorIteratorBaseEENKUlvE0_clEvENKUlvE1_clEvEUlS4_S4_E_EESt5arrayIPcLm2EEEEviT0_T1_,(.L_x_57329 - _ZN2at6native29vectorized_elementwise_kernelILi2ENS0_13BUnaryFunctorIN3c104HalfES4_S4_ZZZNS0_16fmod_kernel_cudaERNS_18TensorIteratorBaseEENKUlvE0_clEvENKUlvE1_clEvEUlS4_S4_E_EESt5arrayIPcLm2EEEEviT0_T1_)
        .other          _ZN2at6native29vectorized_elementwise_kernelILi2ENS0_13BUnaryFunctorIN3c104HalfES4_S4_ZZZNS0_16fmod_kernel_cudaERNS_18TensorIteratorBaseEENKUlvE0_clEvENKUlvE1_clEvEUlS4_S4_E_EESt5arrayIPcLm2EEEEviT0_T1_,@"STO_CUDA_ENTRY STV_DEFAULT"
_ZN2at6native29vectorized_elementwise_kernelILi2ENS0_13BUnaryFunctorIN3c104HalfES4_S4_ZZZNS0_16fmod_kernel_cudaERNS_18TensorIteratorBaseEENKUlvE0_clEvENKUlvE1_clEvEUlS4_S4_E_EESt5arrayIPcLm2EEEEviT0_T1_:
.text._ZN2at6native29vectorized_elementwise_kernelILi2ENS0_13BUnaryFunctorIN3c104HalfES4_S4_ZZZNS0_16fmod_kernel_cudaERNS_18TensorIteratorBaseEENKUlvE0_clEvENKUlvE1_clEvEUlS4_S4_E_EESt5arrayIPcLm2EEEEviT0_T1_:
        /* <DEDUP_REMOVED lines=9> */
[----:B------:R-:W1:Y:S02]  /*0090*/  LDC.64 R4, c[0x0][0x220] ;  /* 0x00008800ff047b82 */ /* 0x000e640000000a00 */
[----:B-1----:R-:W-:-:S04]  /*00a0*/  IMAD.WIDE R4, R2, 0x2, R4 ;  /* 0x0000000202047825 */ /* 0x002fc800078e0204 */
[----:B0-----:R-:W-:-:S05]  /*00b0*/  IMAD.WIDE.U32 R14, R3, 0x4, R4 ;  /* 0x00000004030e7825 */ /* 0x001fca00078e0004 */
[----:B------:R-:W2:Y:S04]  /*00c0*/  LDG.E R6, desc[UR4][R14.64] ;  /* 0x000000040e067981 */ /* 0x000ea8000c1e1900 */
[----:B------:R0:W5:Y:S04]  /*00d0*/  LDG.E R8, desc[UR4][R14.64+0x200] ;  /* 0x000200040e087981 */ /* 0x000168000c1e1900 */
[----:B------:R0:W5:Y:S04]  /*00e0*/  LDG.E R10, desc[UR4][R14.64+0x400] ;  /* 0x000400040e0a7981 */ /* 0x000168000c1e1900 */
[----:B------:R0:W5:Y:S01]  /*00f0*/  LDG.E R7, desc[UR4][R14.64+0x600] ;  /* 0x000600040e077981 */ /* 0x000162000c1e1900 */
[----:B------:R-:W1:Y:S01]  /*0100*/  LDC.U16 R5, c[0x0][0x216] ;  /* 0x00008580ff057b82 */ /* 0x000e620000000400 */
[----:B------:R-:W-:Y:S01]  /*0110*/  BSSY B0, `(.L_x_6222) ;  /* 0x0000042000007945 */ /* 0x000fe20003800000 */
[----:B-1----:R-:W-:-:S05]  /*0120*/  HADD2.F32 R5, -RZ, R5.H0_H0 ;  /* 0x20000005ff057230 */ /* 0x002fca0000004100 */
[----:B------:R-:W-:Y:S01]  /*0130*/  FADD.FTZ R4, |R5|, -RZ ;  /* 0x800000ff05047221 */ /* 0x000fe20000010200 */
[----:B--2---:R-:W-:-:S05]  /*0140*/  HADD2.F32 R12, -RZ, R6.H0_H0 ;  /* 0x20000006ff0c7230 */ /* 0x004fca0000004100 */
[C---:B------:R-:W-:Y:S01]  /*0150*/  FSETP.GEU.FTZ.AND P0, PT, |R12|.reuse, |R5|, PT ;  /* 0x400000050c00720b */ /* 0x040fe20003f1e200 */
[----:B------:R-:W-:-:S12]  /*0160*/  FADD.FTZ R9, |R12|, -RZ ;  /* 0x800000ff0c097221 */ /* 0x000fd80000010200 */
        /* <DEDUP_REMOVED lines=23> */
.L_x_6227:
[----:B------:R-:W-:Y:S01]  /*02e0*/  FSETP.GEU.FTZ.AND P0, PT, R14, -R4, PT ;  /* 0x800000040e00720b */ /* 0x000fe20003f1e000 */
[----:B------:R-:W-:-:S12]  /*02f0*/  FADD.FTZ R0, R0, -1 ;  /* 0xbf80000000007421 */ /* 0x000fd80000010000 */
[----:B------:R-:W-:-:S07]  /*0300*/  @!P0 FADD.FTZ R0, R0, -1 ;  /* 0xbf80000000008421 */ /* 0x000fce0000010000 */
.L_x_6226:
[----:B------:R-:W-:Y:S05]  /*0310*/  BSYNC B1 ;  /* 0x0000000000017941 */ /* 0x000fea0003800000 */
.L_x_6225:
[----:B------:R-:W-:Y:S01]  /*0320*/  FFMA.FTZ R9, -R4, R0, R9 ;  /* 0x0000000004097223 */ /* 0x000fe20000010109 */
[----:B------:R-:W-:Y:S06]  /*0330*/  BRA `(.L_x_6223) ;  /* 0x00000000007c7947 */ /* 0x000fec0003800000 */
.L_x_6224:
        /* <DEDUP_REMOVED lines=15> */
.L_x_6230:
        /* <DEDUP_REMOVED lines=13> */
.L_x_6229:
[----:B------:R-:W-:Y:S05]  /*0500*/  BSYNC B1 ;  /* 0x0000000000017941 */ /* 0x000fea0003800000 */
.L_x_6228:
[----:B------:R-:W-:-:S04]  /*0510*/  FMUL.FTZ R0, R11, 1.1920928955078125e-07 ;  /* 0x340000000b007820 */ /* 0x000fc80000410000 */
[----:B0-----:R-:W-:-:S07]  /*0520*/  FMUL.FTZ R9, R15, R0 ;  /* 0x000000000f097220 */ /* 0x001fce0000410000 */
.L_x_6223:
[----:B------:R-:W-:Y:S05]  /*0530*/  BSYNC B0 ;  /* 0x0000000000007941 */ /* 0x000fea0003800000 */
.L_x_6222:
[----:B------:R-:W-:Y:S01]  /*0540*/  HADD2.F32 R14, -RZ, R6.H1_H1 ;  /* 0x30000006ff0e7230 */ /* 0x000fe20000004100 */
        /* <DEDUP_REMOVED lines=29> */
.L_x_6236:
[----:B------:R-:W-:Y:S01]  /*0720*/  FSETP.GEU.FTZ.AND P0, PT, R12, -R4, PT ;  /* 0x800000040c00720b */ /* 0x000fe20003f1e000 */
[----:B------:R-:W-:-:S12]  /*0730*/  FADD.FTZ R0, R0, -1 ;  /* 0xbf80000000007421 */ /* 0x000fd80000010000 */
[----:B------:R-:W-:-:S07]  /*0740*/  @!P0 FADD.FTZ R0, R0, -1 ;  /* 0xbf80000000008421 */ /* 0x000fce0000010000 */
.L_x_6235:
[----:B------:R-:W-:Y:S05]  /*0750*/  BSYNC B1 ;  /* 0x0000000000017941 */ /* 0x000fea0003800000 */
.L_x_6234:
[----:B------:R-:W-:Y:S01]  /*0760*/  FFMA.FTZ R9, -R4, R0, R9 ;  /* 0x0000000004097223 */ /* 0x000fe20000010109 */
[----:B------:R-:W-:Y:S06]  /*0770*/  BRA `(.L_x_6232) ;  /* 0x00000000007c7947 */ /* 0x000fec0003800000 */
.L_x_6233:
        /* <DEDUP_REMOVED lines=15> */
.L_x_6239:
        /* <DEDUP_REMOVED lines=13> */
.L_x_6238:
[----:B------:R-:W-:Y:S05]  /*0940*/  BSYNC B1 ;  /* 0x0000000000017941 */ /* 0x000fea0003800000 */
.L_x_6237:
[----:B------:R-:W-:-:S04]  /*0950*/  FMUL.FTZ R0, R9, 1.1920928955078125e-07 ;  /* 0x3400000009007820 */ /* 0x000fc80000410000 */
[----:B------:R-:W-:-:S07]  /*0960*/  FMUL.FTZ R9, R15, R0 ;  /* 0x000000000f097220 */ /* 0x000fce0000410000 */
.L_x_6232:
[----:B------:R-:W-:Y:S05]  /*0970*/  BSYNC B0 ;  /* 0x0000000000007941 */ /* 0x000fea0003800000 */
.L_x_6231:
[----:B-----5:R-:W-:Y:S01]  /*0980*/  HADD2.F32 R12, -RZ, R8.H0_H0 ;  /* 0x20000008ff0c7230 */ /* 0x020fe20000004100 */
[C---:B------:R-:W-:Y:S01]  /*0990*/  FSETP.GTU.FTZ.AND P0, PT, |R9|.reuse, +INF , PT ;  /* 0x7f8000000900780b */ /* 0x040fe20003f1c200 */
[----:B------:R-:W-:Y:S01]  /*09a0*/  BSSY B0, `(.L_x_6240) ;  /* 0x0000041000007945 */ /* 0x000fe20003800000 */
[C---:B------:R-:W-:Y:S02]  /*09b0*/  LOP3.LUT R14, R9.reuse, 0x80000000, R14, 0xb8, !PT ;  /* 0x80000000090e7812 */ /* 0x040fe400078eb80e */
[C---:B------:R-:W-:Y:S01]  /*09c0*/  FSETP.GEU.FTZ.AND P1, PT, |R12|.reuse, |R5|, PT ;  /* 0x400000050c00720b */ /* 0x040fe20003f3e200 */
[----:B------:R-:W-:Y:S01]  /*09d0*/  FADD.FTZ R11, |R12|, -RZ ;  /* 0x800000ff0c0b7221 */ /* 0x000fe20000010200 */
        /* <DEDUP_REMOVED lines=24> */
.L_x_6245:
[----:B------:R-:W-:Y:S01]  /*0b60*/  FSETP.GEU.FTZ.AND P0, PT, R14, -R4, PT ;  /* 0x800000040e00720b */ /* 0x000fe20003f1e000 */
[----:B------:R-:W-:-:S12]  /*0b70*/  FADD.FTZ R0, R0, -1 ;  /* 0xbf80000000007421 */ /* 0x000fd80000010000 */
[----:B------:R-:W-:-:S07]  /*0b80*/  @!P0 FADD.FTZ R0, R0, -1 ;  /* 0xbf80000000008421 */ /* 0x000fce0000010000 */
.L_x_6244:
[----:B------:R-:W-:Y:S05]  /*0b90*/  BSYNC B1 ;  /* 0x0000000000017941 */ /* 0x000fea0003800000 */
.L_x_6243:
[----:B------:R-:W-:Y:S01]  /*0ba0*/  FFMA.FTZ R11, -R4, R0, R11 ;  /* 0x00000000040b7223 */ /* 0x000fe2000001010b */
[----:B------:R-:W-:Y:S06]  /*0bb0*/  BRA `(.L_x_6241) ;  /* 0x00000000007c7947 */ /* 0x000fec0003800000 */
.L_x_6242:
        /* <DEDUP_REMOVED lines=15> */
.L_x_6248:
        /* <DEDUP_REMOVED lines=13> */
.L_x_6247:
[----:B------:R-:W-:Y:S05]  /*0d80*/  BSYNC B1 ;  /* 0x0000000000017941 */ /* 0x000fea0003800000 */
.L_x_6246:
[----:B------:R-:W-:-:S04]  /*0d90*/  FMUL.FTZ R0, R11, 1.1920928955078125e-07 ;  /* 0x340000000b007820 */ /* 0x000fc80000410000 */
[----:B------:R-:W-:-:S07]  /*0da0*/  FMUL.FTZ R11, R17, R0 ;  /* 0x00000000110b7220 */ /* 0x000fce0000410000 */
.L_x_6241:
[----:B------:R-:W-:Y:S05]  /*0db0*/  BSYNC B0 ;  /* 0x0000000000007941 */ /* 0x000fea0003800000 */
.L_x_6240:
        /* <DEDUP_REMOVED lines=30> */
.L_x_6254:
[----:B------:R-:W-:Y:S01]  /*0fa0*/  FSETP.GEU.FTZ.AND P0, PT, R12, -R4, PT ;  /* 0x800000040c00720b */ /* 0x000fe20003f1e000 */
[----:B------:R-:W-:-:S12]  /*0fb0*/  FADD.FTZ R0, R0, -1 ;  /* 0xbf80000000007421 */ /* 0x000fd80000010000 */
[----:B------:R-:W-:-:S07]  /*0fc0*/  @!P0 FADD.FTZ R0, R0, -1 ;  /* 0xbf80000000008421 */ /* 0x000fce0000010000 */
.L_x_6253:
[----:B------:R-:W-:Y:S05]  /*0fd0*/  BSYNC B1 ;  /* 0x0000000000017941 */ /* 0x000fea0003800000 */
.L_x_6252:
[----:B------:R-:W-:Y:S01]  /*0fe0*/  FFMA.FTZ R11, -R4, R0, R11 ;  /* 0x00000000040b7223 */ /* 0x000fe2000001010b */
[----:B------:R-:W-:Y:S06]  /*0ff0*/  BRA `(.L_x_6250) ;  /* 0x00000000007c7947 */ /* 0x000fec0003800000 */
.L_x_6251:
        /* <DEDUP_REMOVED lines=15> */
.L_x_6257:
        /* <DEDUP_REMOVED lines=13> */
.L_x_6256:
[----:B------:R-:W-:Y:S05]  /*11c0*/  BSYNC B1 ;  /* 0x0000000000017941 */ /* 0x000fea0003800000 */
.L_x_6255:
[----:B------:R-:W-:-:S04]  /*11d0*/  FMUL.FTZ R0, R11, 1.1920928955078125e-07 ;  /* 0x340000000b007820 */ /* 0x000fc80000410000 */
[----:B------:R-:W-:-:S07]  /*11e0*/  FMUL.FTZ R11, R17, R0 ;  /* 0x00000000110b7220 */ /* 0x000fce0000410000 */
.L_x_6250:
[----:B------:R-:W-:Y:S05]  /*11f0*/  BSYNC B0 ;  /* 0x0000000000007941 */ /* 0x000fea0003800000 */
.L_x_6249:
[----:B------:R-:W-:Y:S01]  /*1200*/  HADD2.F32 R12, -RZ, R10.H0_H0 ;  /* 0x2000000aff0c7230 */ /* 0x000fe20000004100 */
        /* <DEDUP_REMOVED lines=29> */
.L_x_6263:
[----:B------:R-:W-:Y:S01]  /*13e0*/  FSETP.GEU.FTZ.AND P0, PT, R14, -R4, PT ;  /* 0x800000040e00720b */ /* 0x000fe20003f1e000 */
[----:B------:R-:W-:-:S12]  /*13f0*/  FADD.FTZ R0, R0, -1 ;  /* 0xbf80000000007421 */ /* 0x000fd80000010000 */
[----:B------:R-:W-:-:S07]  /*1400*/  @!P0 FADD.FTZ R0, R0, -1 ;  /* 0xbf80000000008421 */ /* 0x000fce0000010000 */
.L_x_6262:
[----:B------:R-:W-:Y:S05]  /*1410*/  BSYNC B1 ;  /* 0x0000000000017941 */ /* 0x000fea0003800000 */
.L_x_6261:
[----:B------:R-:W-:Y:S01]  /*1420*/  FFMA.FTZ R13, -R4, R0, R13 ;  /* 0x00000000040d7223 */ /* 0x000fe2000001010d */
[----:B------:R-:W-:Y:S06]  /*1430*/  BRA `(.L_x_6259) ;  /* 0x00000000007c7947 */ /* 0x000fec0003800000 */
.L_x_6260:
        /* <DEDUP_REMOVED lines=14> */
[----:B------:R0:W1:Y:S03]  /*1520*/  MUFU.RCP R0, R18 ;  /* 0x0000001200007308 */ /* 0x0000660000001000 */
.L_x_6266:
        /* <DEDUP_REMOVED lines=13> */
.L_x_6265:
[----:B------:R-:W-:Y:S05]  /*1600*/  BSYNC B1 ;  /* 0x0000000000017941 */ /* 0x000fea0003800000 */
.L_x_6264:
[----:B------:R-:W-:-:S04]  /*1610*/  FMUL.FTZ R14, R14, 1.1920928955078125e-07 ;  /* 0x340000000e0e7820 */ /* 0x000fc80000410000 */
[----:B------:R-:W-:-:S07]  /*1620*/  FMUL.FTZ R13, R13, R14 ;  /* 0x0000000e0d0d7220 */ /* 0x000fce0000410000 */
.L_x_6259:
[----:B------:R-:W-:Y:S05]  /*1630*/  BSYNC B0 ;  /* 0x0000000000007941 */ /* 0x000fea0003800000 */
.L_x_6258:
        /* <DEDUP_REMOVED lines=30> */
.L_x_6272:
[----:B------:R-:W-:Y:S01]  /*1820*/  FSETP.GEU.FTZ.AND P0, PT, R12, -R4, PT ;  /* 0x800000040c00720b */ /* 0x000fe20003f1e000 */
[----:B------:R-:W-:-:S12]  /*1830*/  FADD.FTZ R0, R0, -1 ;  /* 0xbf80000000007421 */ /* 0x000fd80000010000 */
[----:B------:R-:W-:-:S07]  /*1840*/  @!P0 FADD.FTZ R0, R0, -1 ;  /* 0xbf80000000008421 */ /* 0x000fce0000010000 */
.L_x_6271:
[----:B------:R-:W-:Y:S05]  /*1850*/  BSYNC B1 ;  /* 0x0000000000017941 */ /* 0x000fea0003800000 */
.L_x_6270:
[----:B------:R-:W-:Y:S01]  /*1860*/  FFMA.FTZ R13, -R4, R0, R13 ;  /* 0x00000000040d7223 */ /* 0x000fe2000001010d */
[----:B------:R-:W-:Y:S06]  /*1870*/  BRA `(.L_x_6268) ;  /* 0x00000000007c7947 */ /* 0x000fec0003800000 */
.L_x_6269:
        /* <DEDUP_REMOVED lines=15> */
.L_x_6275:
        /* <DEDUP_REMOVED lines=13> */
.L_x_6274:
[----:B------:R-:W-:Y:S05]  /*1a40*/  BSYNC B1 ;  /* 0x0000000000017941 */ /* 0x000fea0003800000 */
.L_x_6273:
[----:B------:R-:W-:-:S04]  /*1a50*/  FMUL.FTZ R13, R13, 1.1920928955078125e-07 ;  /* 0x340000000d0d7820 */ /* 0x000fc80000410000 */
[----:B------:R-:W-:-:S07]  /*1a60*/  FMUL.FTZ R13, R12, R13 ;  /* 0x0000000d0c0d7220 */ /* 0x000fce0000410000 */
.L_x_6268:
[----:B------:R-:W-:Y:S05]  /*1a70*/  BSYNC B0 ;  /* 0x0000000000007941 */ /* 0x000fea0003800000 */
.L_x_6267:
        /* <DEDUP_REMOVED lines=30> */
.L_x_6281:
[----:B------:R-:W-:Y:S01]  /*1c60*/  FSETP.GEU.FTZ.AND P0, PT, R14, -R4, PT ;  /* 0x800000040e00720b */ /* 0x000fe20003f1e000 */
[----:B------:R-:W-:-:S12]  /*1c70*/  FADD.FTZ R0, R0, -1 ;  /* 0xbf80000000007421 */ /* 0x000fd80000010000 */
[----:B------:R-:W-:-:S07]  /*1c80*/  @!P0 FADD.FTZ R0, R0, -1 ;  /* 0xbf80000000008421 */ /* 0x000fce0000010000 */
.L_x_6280:
[----:B------:R-:W-:Y:S05]  /*1c90*/  BSYNC B1 ;  /* 0x0000000000017941 */ /* 0x000fea0003800000 */
.L_x_6279:
[----:B------:R-:W-:Y:S01]  /*1ca0*/  FFMA.FTZ R15, -R4, R0, R15 ;  /* 0x00000000040f7223 */ /* 0x000fe2000001010f */
[----:B------:R-:W-:Y:S06]  /*1cb0*/  BRA `(.L_x_6277) ;  /* 0x00000000007c7947 */ /* 0x000fec0003800000 */
.L_x_6278:
        /* <DEDUP_REMOVED lines=13> */
[----:B-1----:R-:W-:-:S04]  /*1d90*/  LOP3.LUT R20, R18, 0x3f800000, RZ, 0xfc, !PT ;  /* 0x3f80000012147812 */ /* 0x002fc800078efcff */
[----:B------:R0:W1:Y:S03]  /*1da0*/  MUFU.RCP R0, R20 ;  /* 0x0000001400007308 */ /* 0x0000660000001000 */
.L_x_6284:
        /* <DEDUP_REMOVED lines=13> */
.L_x_6283:
[----:B------:R-:W-:Y:S05]  /*1e80*/  BSYNC B1 ;  /* 0x0000000000017941 */ /* 0x000fea0003800000 */
.L_x_6282:
[----:B------:R-:W-:-:S04]  /*1e90*/  FMUL.FTZ R15, R15, 1.1920928955078125e-07 ;  /* 0x340000000f0f7820 */ /* 0x000fc80000410000 */
[----:B------:R-:W-:-:S07]  /*1ea0*/  FMUL.FTZ R15, R14, R15 ;  /* 0x0000000f0e0f7220 */ /* 0x000fce0000410000 */
.L_x_6277:
[----:B------:R-:W-:Y:S05]  /*1eb0*/  BSYNC B0 ;  /* 0x0000000000007941 */ /* 0x000fea0003800000 */
.L_x_6276:
        /* <DEDUP_REMOVED lines=30> */
.L_x_6290:
[----:B------:R-:W-:Y:S01]  /*20a0*/  FSETP.GEU.FTZ.AND P0, PT, R12, -R4, PT ;  /* 0x800000040c00720b */ /* 0x000fe20003f1e000 */
[----:B------:R-:W-:-:S12]  /*20b0*/  FADD.FTZ R0, R0, -1 ;  /* 0xbf80000000007421 */ /* 0x000fd80000010000 */
[----:B------:R-:W-:-:S07]  /*20c0*/  @!P0 FADD.FTZ R0, R0, -1 ;  /* 0xbf80000000008421 */ /* 0x000fce0000010000 */
.L_x_6289:
[----:B------:R-:W-:Y:S05]  /*20d0*/  BSYNC B1 ;  /* 0x0000000000017941 */ /* 0x000fea0003800000 */
.L_x_6288:
[----:B------:R-:W-:Y:S01]  /*20e0*/  FFMA.FTZ R15, -R4, R0, R15 ;  /* 0x00000000040f7223 */ /* 0x000fe2000001010f */
[----:B------:R-:W-:Y:S06]  /*20f0*/  BRA `(.L_x_6286) ;  /* 0x00000000007c7947 */ /* 0x000fec0003800000 */
.L_x_6287:
        /* <DEDUP_REMOVED lines=13> */
[----:B0-----:R-:W-:-:S04]  /*21d0*/  LOP3.LUT R18, R12, 0x3f800000, RZ, 0xfc, !PT ;  /* 0x3f8000000c127812 */ /* 0x001fc800078efcff */
[----:B------:R0:W2:Y:S03]  /*21e0*/  MUFU.RCP R0, R18 ;  /* 0x0000001200007308 */ /* 0x0000a60000001000 */
.L_x_6293:
        /* <DEDUP_REMOVED lines=13> */
.L_x_6292:
[----:B------:R-:W-:Y:S05]  /*22c0*/  BSYNC B1 ;  /* 0x0000000000017941 */ /* 0x000fea0003800000 */
.L_x_6291:
[----:B------:R-:W-:-:S04]  /*22d0*/  FMUL.FTZ R15, R4, 1.1920928955078125e-07 ;  /* 0x34000000040f7820 */ /* 0x000fc80000410000 */
[----:B------:R-:W-:-:S07]  /*22e0*/  FMUL.FTZ R15, R16, R15 ;  /* 0x0000000f100f7220 */ /* 0x000fce0000410000 */
.L_x_6286:
[----:B------:R-:W-:Y:S05]  /*22f0*/  BSYNC B0 ;  /* 0x0000000000007941 */ /* 0x000fea0003800000 */
.L_x_6285:
[----:B------:R-:W2:Y:S01]  /*2300*/  LDC.64 R4, c[0x0][0x218] ;  /* 0x00008600ff047b82 */ /* 0x000ea20000000a00 */
[C---:B------:R-:W-:Y:S02]  /*2310*/  FSETP.GTU.FTZ.AND P0, PT, |R15|.reuse, +INF , PT ;  /* 0x7f8000000f00780b */ /* 0x040fe40003f1c200 */
[----:B------:R-:W-:Y:S02]  /*2320*/  LOP3.LUT R14, R15, 0x80000000, R14, 0xb8, !PT ;  /* 0x800000000f0e7812 */ /* 0x000fe400078eb80e */
[----:B------:R-:W-:Y:S02]  /*2330*/  F2FP.F16.F32.PACK_AB R9, R9, R6 ;  /* 0x000000060909723e */ /* 0x000fe400000000ff */
[----:B------:R-:W-:Y:S02]  /*2340*/  FSEL R14, R15, R14, P0 ;  /* 0x0000000e0f0e7208 */ /* 0x000fe40000000000 */
[----:B------:R-:W-:Y:S02]  /*2350*/  F2FP.F16.F32.PACK_AB R11, R11, R8 ;  /* 0x000000080b0b723e */ /* 0x000fe400000000ff */
[----:B------:R-:W-:-:S02]  /*2360*/  F2FP.F16.F32.PACK_AB R13, R13, R10 ;  /* 0x0000000a0d0d723e */ /* 0x000fc400000000ff */
[----:B------:R-:W-:Y:S01]  /*2370*/  F2FP.F16.F32.PACK_AB R7, R14, R7 ;  /* 0x000000070e07723e */ /* 0x000fe200000000ff */
[----:B--2---:R-:W-:-:S04]  /*2380*/  IMAD.WIDE.U32 R4, R2, 0x2, R4 ;  /* 0x0000000202047825 */ /* 0x004fc800078e0004 */
[----:B------:R-:W-:-:S05]  /*2390*/  IMAD.WIDE R4, R3, 0x4, R4 ;  /* 0x0000000403047825 */ /* 0x000fca00078e0204 */
[----:B------:R-:W-:Y:S04]  /*23a0*/  STG.E desc[UR4][R4.64], R9 ;  /* 0x0000000904007986 */ /* 0x000fe8000c101904 */
[----:B------:R-:W-:Y:S04]  /*23b0*/  STG.E desc[UR4][R4.64+0x200], R11 ;  /* 0x0002000b04007986 */ /* 0x000fe8000c101904 */
[----:B------:R-:W-:Y:S04]  /*23c0*/  STG.E desc[UR4][R4.64+0x400], R13 ;  /* 0x0004000d04007986 */ /* 0x000fe8000c101904 */
[----:B------:R-:W-:Y:S01]  /*23d0*/  STG.E desc[UR4][R4.64+0x600], R7 ;  /* 0x0006000704007986 */ /* 0x000fe2000c101904 */
[----:B------:R-:W-:Y:S05]  /*23e0*/  EXIT ;  /* 0x000000000000794d */ /* 0x000fea0003800000 */
.L_x_6221:
[----:B------:R-:W0:Y:S01]  /*23f0*/  S2R R4, SR_TID.X ;  /* 0x0000000000047919 */ /* 0x000e220000002100 */
[----:B------:R-:W-:Y:S02]  /*2400*/  PRMT R5, RZ, 0x7610, R5 ;  /* 0x00007610ff057816 */ /* 0x000fe40000000005 */
[----:B0-----:R-:W-:Y:S01]  /*2410*/  ISETP.GE.AND P0, PT, R4, R3, PT ;  /* 0x000000030400720c */ /* 0x001fe20003f06270 */
[----:B------:R-:W-:-:S12]  /*2420*/  IMAD.MOV.U32 R27, RZ, RZ, R4 ;  /* 0x000000ffff1b7224 */ /* 0x000fd800078e0004 */
[----:B------:R-:W-:Y:S01]  /*2430*/  @!P0 IMAD.IADD R20, R2, 0x1, R27 ;  /* 0x0000000102148824 */ /* 0x000fe200078e021b */
[----:B------:R-:W-:Y:S01]  /*2440*/  @!P0 IADD3 R27, R27, 0x80, RZ ;  /* 0x000000801b1b8810 */ /* 0x000fe20007ffe0ff */
[----:B------:R-:W0:Y:S03]  /*2450*/  @!P0 LDC.64 R16, c[0x0][0x220] ;  /* 0x00008800ff108b82 */ /* 0x000e260000000a00 */
[----:B------:R-:W-:-:S13]  /*2460*/  ISETP.GE.AND P6, PT, R27, R3, PT ;  /* 0x000000031b00720c */ /* 0x000fda0003fc6270 */
[----:B------:R-:W-:Y:S01]  /*2470*/  @!P6 IMAD.IADD R9, R2, 0x1, R27 ;  /* 0x000000010209e824 */ /* 0x000fe200078e021b */
[----:B------:R-:W1:Y:S01]  /*2480*/  @!P6 LDC.64 R6, c[0x0][0x220] ;  /* 0x00008800ff06eb82 */ /* 0x000e620000000a00 */
[----:B------:R-:W-:-:S05]  /*2490*/  @!P6 VIADD R27, R27, 0x80 ;  /* 0x000000801b1be836 */ /* 0x000fca0000000000 */
[----:B------:R-:W-:-:S13]  /*24a0*/  ISETP.GE.AND P5, PT, R27, R3, PT ;  /* 0x000000031b00720c */ /* 0x000fda0003fa6270 */
[----:B------:R-:W-:Y:S01]  /*24b0*/  @!P5 IADD3 R0, R2, R27, RZ ;  /* 0x0000001b0200d210 */ /* 0x000fe20007ffe0ff */
[----:B------:R-:W-:Y:S01]  /*24c0*/  @!P5 VIADD R27, R27, 0x80 ;  /* 0x000000801b1bd836 */ /* 0x000fe20000000000 */
[----:B------:R-:W2:Y:S01]  /*24d0*/  @!P5 LDC.64 R18, c[0x0][0x220] ;  /* 0x00008800ff12db82 */ /* 0x000ea20000000a00 */
[----:B-1----:R-:W-:-:S03]  /*24e0*/  @!P6 IMAD.WIDE.U32 R6, R9, 0x2, R6 ;  /* 0x000000020906e825 */ /* 0x002fc600078e0006 */
[CC--:B------:R-:W-:Y:S02]  /*24f0*/  ISETP.GE.AND P4, PT, R27.reuse, R3.reuse, PT ;  /* 0x000000031b00720c */ /* 0x0c0fe40003f86270 */
[----:B------:R1:W5:Y:S11]  /*2500*/  @!P6 LDG.E.U16 R5, desc[UR4][R6.64] ;  /* 0x000000040605e981 */ /* 0x000376000c1e1500 */
[----:B------:R-:W-:Y:S01]  /*2510*/  @!P4 IMAD.IADD R29, R2, 0x1, R27 ;  /* 0x00000001021dc824 */ /* 0x000fe200078e021b */
[----:B------:R-:W-:Y:S01]  /*2520*/  @!P4 IADD3 R27, R27, 0x80, RZ ;  /* 0x000000801b1bc810 */ /* 0x000fe20007ffe0ff */
[----:B------:R-:W3:Y:S03]  /*2530*/  @!P4 LDC.64 R14, c[0x0][0x220] ;  /* 0x00008800ff0ecb82 */ /* 0x000ee60000000a00 */
[----:B------:R-:W-:-:S13]  /*2540*/  ISETP.GE.AND P3, PT, R27, R3, PT ;  /* 0x000000031b00720c */ /* 0x000fda0003f66270 */
[----:B------:R-:W-:Y:S01]  /*2550*/  @!P3 IMAD.IADD R25, R2, 0x1, R27 ;  /* 0x000000010219b824 */ /* 0x000fe200078e021b */
[----:B-1----:R-:W1:Y:S01]  /*2560*/  @!P3 LDC.64 R6, c[0x0][0x220] ;  /* 0x00008800ff06bb82 */ /* 0x002e620000000a00 */
[----:B------:R-:W-:-:S05]  /*2570*/  @!P3 VIADD R27, R27, 0x80 ;  /* 0x000000801b1bb836 */ /* 0x000fca0000000000 */
[----:B------:R-:W-:-:S13]  /*2580*/  ISETP.GE.AND P2, PT, R27, R3, PT ;  /* 0x000000031b00720c */ /* 0x000fda0003f46270 */
[----:B------:R-:W-:Y:S01]  /*2590*/  @!P2 IADD3 R23, R2, R27, RZ ;  /* 0x0000001b0217a210 */ /* 0x000fe20007ffe0ff */
[----:B------:R-:W-:Y:S01]  /*25a0*/  @!P2 VIADD R27, R27, 0x80 ;  /* 0x000000801b1ba836 */ /* 0x000fe20000000000 */
[----:B------:R-:W4:Y:S04]  /*25b0*/  @!P2 LDC.64 R8, c[0x0][0x220] ;  /* 0x00008800ff08ab82 */ /* 0x000f280000000a00 */
[----:B------:R-:W-:-:S13]  /*25c0*/  ISETP.GE.AND P1, PT, R27, R3, PT ;  /* 0x000000031b00720c */ /* 0x000fda0003f26270 */
[----:B------:R-:W-:Y:S01]  /*25d0*/  @!P1 IMAD.IADD R21, R2, 0x1, R27 ;  /* 0x0000000102159824 */ /* 0x000fe200078e021b */
[----:B------:R-:W-:Y:S01]  /*25e0*/  @!P1 IADD3 R27, R27, 0x80, RZ ;  /* 0x000000801b1b9810 */ /* 0x000fe20007ffe0ff */
[----:B------:R-:W3:Y:S03]  /*25f0*/  @!P1 LDC.64 R10, c[0x0][0x220] ;  /* 0x00008800ff0a9b82 */ /* 0x000ee60000000a00 */
[----:B------:R-:W-:-:S13]  /*2600*/  ISETP.GE.AND P6, PT, R27, R3, PT ;  /* 0x000000031b00720c */ /* 0x000fda0003fc6270 */
[----:B------:R-:W1:Y:S01]  /*2610*/  @!P6 LDC.64 R12, c[0x0][0x220] ;  /* 0x00008800ff0ceb82 */ /* 0x000e620000000a00 */
[----:B--2---:R-:W-:Y:S01]  /*2620*/  @!P5 IMAD.WIDE.U32 R18, R0, 0x2, R18 ;  /* 0x000000020012d825 */ /* 0x004fe200078e0012 */
[----:B------:R-:W-:-:S03]  /*2630*/  PRMT R0, RZ, 0x7610, R0 ;  /* 0x00007610ff007816 */ /* 0x000fc60000000000 */
[----:B0-----:R-:W-:Y:S01]  /*2640*/  @!P0 IMAD.WIDE.U32 R16, R20, 0x2, R16 ;  /* 0x0000000214108825 */ /* 0x001fe200078e0010 */
[----:B------:R-:W-:-:S03]  /*2650*/  PRMT R20, RZ, 0x7610, R20 ;  /* 0x00007610ff147816 */ /* 0x000fc60000000014 */
[----:B------:R-:W-:Y:S01]  /*2660*/  @!P6 IMAD.IADD R27, R2, 0x1, R27 ;  /* 0x00000001021be824 */ /* 0x000fe200078e021b */
[----:B------:R0:W5:Y:S01]  /*2670*/  @!P0 LDG.E.U16 R0, desc[UR4][R16.64] ;  /* 0x0000000410008981 */ /* 0x000162000c1e1500 */
[----:B----4-:R-:W-:Y:S01]  /*2680*/  @!P2 IMAD.WIDE.U32 R8, R23, 0x2, R8 ;  /* 0x000000021708a825 */ /* 0x010fe200078e0008 */
[----:B------:R-:W-:Y:S02]  /*2690*/  PRMT R23, RZ, 0x7610, R23 ;  /* 0x00007610ff177816 */ /* 0x000fe40000000017 */
[----:B------:R-:W-:Y:S01]  /*26a0*/  PRMT R22, RZ, 0x7610, R22 ;  /* 0x00007610ff167816 */ /* 0x000fe20000000016 */
[----:B---3--:R-:W-:Y:S01]  /*26b0*/  @!P1 IMAD.WIDE.U32 R10, R21, 0x2, R10 ;  /* 0x00000002150a9825 */ /* 0x008fe200078e000a */
[----:B------:R-:W-:Y:S01]  /*26c0*/  PRMT R21, RZ, 0x7610, R21 ;  /* 0x00007610ff157816 */ /* 0x000fe20000000015 */
[----:B------:R2:W5:Y:S02]  /*26d0*/  @!P5 LDG.E.U16 R20, desc[UR4][R18.64] ;  /* 0x000000041214d981 */ /* 0x000564000c1e1500 */
[----:B------:R-:W-:Y:S01]  /*26e0*/  @!P4 IMAD.WIDE.U32 R14, R29, 0x2, R14 ;  /* 0x000000021d0ec825 */ /* 0x000fe200078e000e */
[----:B0-----:R-:W-:-:S02]  /*26f0*/  PRMT R17, RZ, 0x7610, R17 ;  /* 0x00007610ff117816 */ /* 0x001fc40000000011 */
[----:B------:R-:W-:Y:S01]  /*2700*/  PRMT R16, RZ, 0x7610, R16 ;  /* 0x00007610ff107816 */ /* 0x000fe20000000010 */
[----:B-1----:R-:W-:Y:S01]  /*2710*/  @!P3 IMAD.WIDE.U32 R6, R25, 0x2, R6 ;  /* 0x000000021906b825 */ /* 0x002fe200078e0006 */
[----:B------:R2:W5:Y:S03]  /*2720*/  @!P4 LDG.E.U16 R23, desc[UR4][R14.64] ;  /* 0x000000040e17c981 */ /* 0x000566000c1e1500 */
[----:B------:R-:W-:Y:S01]  /*2730*/  @!P6 IMAD.WIDE.U32 R12, R27, 0x2, R12 ;  /* 0x000000021b0ce825 */ /* 0x000fe200078e000c */
[----:B------:R2:W5:Y:S04]  /*2740*/  @!P3 LDG.E.U16 R22, desc[UR4][R6.64] ;  /* 0x000000040616b981 */ /* 0x000568000c1e1500 */
[----:B------:R2:W5:Y:S04]  /*2750*/  @!P2 LDG.E.U16 R21, desc[UR4][R8.64] ;  /* 0x000000040815a981 */ /* 0x000568000c1e1500 */
[----:B------:R2:W5:Y:S04]  /*2760*/  @!P1 LDG.E.U16 R17, desc[UR4][R10.64] ;  /* 0x000000040a119981 */ /* 0x000568000c1e1500 */
[----:B------:R2:W5:Y:S01]  /*2770*/  @!P6 LDG.E.U16 R16, desc[UR4][R12.64] ;  /* 0x000000040c10e981 */ /* 0x000562000c1e1500 */
[----:B------:R-:W-:Y:S04]  /*2780*/  BSSY B1, `(.L_x_6294) ;  /* 0x000004a000017945 */ /* 0x000fe80003800000 */
[----:B------:R-:W-:Y:S05]  /*2790*/  @P0 BRA `(.L_x_6295) ;  /* 0x0000000400200947 */ /* 0x000fea0003800000 */
[----:B--2---:R-:W0:Y:S01]  /*27a0*/  LDC.U16 R7, c[0x0][0x216] ;  /* 0x00008580ff077b82 */ /* 0x004e220000000400 */
        /* <DEDUP_REMOVED lines=29> */
.L_x_6301:
[----:B------:R-:W-:Y:S01]  /*2980*/  FSETP.GEU.FTZ.AND P0, PT, R8, -R10, PT ;  /* 0x8000000a0800720b */ /* 0x000fe20003f1e000 */
[----:B------:R-:W-:-:S12]  /*2990*/  FADD.FTZ R0, R0, -1 ;  /* 0xbf80000000007421 */ /* 0x000fd80000010000 */
[----:B------:R-:W-:-:S07]  /*29a0*/  @!P0 FADD.FTZ R0, R0, -1 ;  /* 0xbf80000000008421 */ /* 0x000fce0000010000 */
.L_x_6300:
[----:B------:R-:W-:Y:S05]  /*29b0*/  BSYNC B2 ;  /* 0x0000000000027941 */ /* 0x000fea0003800000 */
.L_x_6299:
[----:B------:R-:W-:Y:S01]  /*29c0*/  FFMA.FTZ R7, -R10, R0, R7 ;  /* 0x000000000a077223 */ /* 0x000fe20000010107 */
[----:B------:R-:W-:Y:S06]  /*29d0*/  BRA `(.L_x_6297) ;  /* 0x00000000007c7947 */ /* 0x000fec0003800000 */
.L_x_6298:
        /* <DEDUP_REMOVED lines=15> */
.L_x_6304:
[----:B------:R-:W-:-:S05]  /*2ad0*/  VIMNMX.U32 R9, R8, 0xb800000, PT ;  /* 0x0b80000008097848 */ /* 0x000fca0003fe0000 */
[----:B------:R-:W-:Y:S02]  /*2ae0*/  IMAD.IADD R0, R9, 0x1, R0 ;  /* 0x0000000109007824 */ /* 0x000fe400078e0200 */
[----:B------:R-:W-:Y:S02]  /*2af0*/  IMAD.IADD R8, R8, 0x1, -R9 ;  /* 0x0000000108087824 */ /* 0x000fe400078e0a09 */
[----:B-1----:R-:W-:-:S03]  /*2b00*/  FFMA.FTZ R11, R0, R13, -RZ ;  /* 0x0000000d000b7223 */ /* 0x002fc600000108ff */
[----:B------:R-:W-:Y:S01]  /*2b10*/  ISETP.NE.AND P1, PT, R8, RZ, PT ;  /* 0x000000ff0800720c */ /* 0x000fe20003f25270 */
        /* <DEDUP_REMOVED lines=8> */
.L_x_6303:
[----:B------:R-:W-:Y:S05]  /*2ba0*/  BSYNC B2 ;  /* 0x0000000000027941 */ /* 0x000fea0003800000 */
.L_x_6302:
[----:B------:R-:W-:-:S04]  /*2bb0*/  FMUL.FTZ R0, R0, 1.1920928955078125e-07 ;  /* 0x3400000000007820 */ /* 0x000fc80000410000 */
[----:B------:R-:W-:-:S07]  /*2bc0*/  FMUL.FTZ R7, R7, R0 ;  /* 0x0000000007077220 */ /* 0x000fce0000410000 */
.L_x_6297:
[----:B------:R-:W-:Y:S05]  /*2bd0*/  BSYNC B0 ;  /* 0x0000000000007941 */ /* 0x000fea0003800000 */
.L_x_6296:
[C---:B------:R-:W-:Y:S02]  /*2be0*/  FSETP.GTU.FTZ.AND P0, PT, |R7|.reuse, +INF , PT ;  /* 0x7f8000000700780b */ /* 0x040fe40003f1c200 */
[----:B------:R-:W-:-:S04]  /*2bf0*/  LOP3.LUT R6, R7, 0x80000000, R6, 0xb8, !PT ;  /* 0x8000000007067812 */ /* 0x000fc800078eb806 */
[----:B------:R-:W-:-:S04]  /*2c00*/  FSEL R7, R7, R6, P0 ;  /* 0x0000000607077208 */ /* 0x000fc80000000000 */
[----:B------:R-:W-:-:S07]  /*2c10*/  F2FP.F16.F32.PACK_AB R7, RZ, R7 ;  /* 0x00000007ff07723e */ /* 0x000fce00000000ff */
.L_x_6295:
[----:B------:R-:W-:Y:S05]  /*2c20*/  BSYNC B1 ;  /* 0x0000000000017941 */ /* 0x000fea0003800000 */
.L_x_6294:
[----:B--2---:R-:W-:Y:S01]  /*2c30*/  IADD3 R6, R4, 0x80, RZ ;  /* 0x0000008004067810 */ /* 0x004fe20007ffe0ff */
[----:B------:R-:W-:Y:S03]  /*2c40*/  BSSY B1, `(.L_x_6305) ;  /* 0x000004b000017945 */ /* 0x000fe60003800000 */
[----:B------:R-:W-:-:S13]  /*2c50*/  ISETP.GE.AND P0, PT, R6, R3, PT ;  /* 0x000000030600720c */ /* 0x000fda0003f06270 */
[----:B------:R-:W-:Y:S05]  /*2c60*/  @P0 BRA `(.L_x_6306) ;  /* 0x0000000400200947 */ /* 0x000fea0003800000 */
[----:B-----5:R-:W1:Y:S01]  /*2c70*/  LDC.U16 R0, c[0x0][0x216] ;  /* 0x00008580ff007b82 */ /* 0x020e620000000400 */
[----:B------:R-:W-:Y:S01]  /*2c80*/  HADD2.F32 R5, -RZ, R5.H0_H0 ;  /* 0x20000005ff057230 */ /* 0x000fe20000004100 */
[----:B------:R-:W-:Y:S04]  /*2c90*/  BSSY B0, `(.L_x_6307) ;  /* 0x0000041000007945 */ /* 0x000fe80003800000 */
[----:B------:R-:W-:Y:S01]  /*2ca0*/  FADD.FTZ R8, |R5|, -RZ ;  /* 0x800000ff05087221 */ /* 0x000fe20000010200 */
[----:B-1----:R-:W-:-:S05]  /*2cb0*/  HADD2.F32 R11, -RZ, R0.H0_H0 ;  /* 0x20000000ff0b7230 */ /* 0x002fca0000004100 */
        /* <DEDUP_REMOVED lines=25> */
.L_x_6312:
[----:B------:R-:W-:Y:S01]  /*2e50*/  FSETP.GEU.FTZ.AND P0, PT, R10, -R13, PT ;  /* 0x8000000d0a00720b */ /* 0x000fe20003f1e000 */
[----:B------:R-:W-:-:S12]  /*2e60*/  FADD.FTZ R9, R9, -1 ;  /* 0xbf80000009097421 */ /* 0x000fd80000010000 */
[----:B------:R-:W-:-:S07]  /*2e70*/  @!P0 FADD.FTZ R9, R9, -1 ;  /* 0xbf80000009098421 */ /* 0x000fce0000010000 */
.L_x_6311:
[----:B------:R-:W-:Y:S05]  /*2e80*/  BSYNC B2 ;  /* 0x0000000000027941 */ /* 0x000fea0003800000 */
.L_x_6310:
[----:B------:R-:W-:Y:S01]  /*2e90*/  FFMA.FTZ R8, -R13, R9, R8 ;  /* 0x000000090d087223 */ /* 0x000fe20000010108 */
[----:B------:R-:W-:Y:S06]  /*2ea0*/  BRA `(.L_x_6308) ;  /* 0x00000000007c7947 */ /* 0x000fec0003800000 */
.L_x_6309:
[----:B------:R-:W-:Y:S01]  /*2eb0*/  VIADD R0, R13, 0xf4800000 ;  /* 0xf48000000d007836 */ /* 0x000fe20000000000 */
        /* <DEDUP_REMOVED lines=14> */
.L_x_6315:
[----:B------:R-:W-:-:S04]  /*2fa0*/  VIMNMX.U32 R11, R10, 0xb800000, PT ;  /* 0x0b8000000a0b7848 */ /* 0x000fc80003fe0000 */
[----:B------:R-:W-:Y:S01]  /*2fb0*/  IADD3 R9, R11, R9, RZ ;  /* 0x000000090b097210 */ /* 0x000fe20007ffe0ff */
[----:B------:R-:W-:-:S04]  /*2fc0*/  IMAD.IADD R10, R10, 0x1, -R11 ;  /* 0x000000010a0a7824 */ /* 0x000fc800078e0a0b */
[----:B0-2---:R-:W-:Y:S01]  /*2fd0*/  FFMA.FTZ R12, R0, R9, -RZ ;  /* 0x00000009000c7223 */ /* 0x005fe200000108ff */
[----:B------:R-:W-:-:S03]  /*2fe0*/  ISETP.NE.AND P1, PT, R10, RZ, PT ;  /* 0x000000ff0a00720c */ /* 0x000fc60003f25270 */
        /* <DEDUP_REMOVED lines=8> */
.L_x_6314:
[----:B------:R-:W-:Y:S05]  /*3070*/  BSYNC B2 ;  /* 0x0000000000027941 */ /* 0x000fea0003800000 */
.L_x_6313:
[----:B------:R-:W-:-:S04]  /*3080*/  FMUL.FTZ R9, R9, 1.1920928955078125e-07 ;  /* 0x3400000009097820 */ /* 0x000fc80000410000 */
[----:B------:R-:W-:-:S07]  /*3090*/  FMUL.FTZ R8, R8, R9 ;  /* 0x0000000908087220 */ /* 0x000fce0000410000 */
.L_x_6308:
[----:B------:R-:W-:Y:S05]  /*30a0*/  BSYNC B0 ;  /* 0x0000000000007941 */ /* 0x000fea0003800000 */
.L_x_6307:
[C---:B------:R-:W-:Y:S02]  /*30b0*/  FSETP.GTU.FTZ.AND P0, PT, |R8|.reuse, +INF , PT ;  /* 0x7f8000000800780b */ /* 0x040fe40003f1c200 */
[----:B------:R-:W-:-:S04]  /*30c0*/  LOP3.LUT R5, R8, 0x80000000, R5, 0xb8, !PT ;  /* 0x8000000008057812 */ /* 0x000fc800078eb805 */
[----:B------:R-:W-:-:S04]  /*30d0*/  FSEL R5, R8, R5, P0 ;  /* 0x0000000508057208 */ /* 0x000fc80000000000 */
[----:B------:R-:W-:-:S07]  /*30e0*/  F2FP.F16.F32.PACK_AB R5, RZ, R5 ;  /* 0x00000005ff05723e */ /* 0x000fce00000000ff */
.L_x_6306:
[----:B------:R-:W-:Y:S05]  /*30f0*/  BSYNC B1 ;  /* 0x0000000000017941 */ /* 0x000fea0003800000 */
.L_x_6305:
[----:B-----5:R-:W-:Y:S01]  /*3100*/  VIADD R0, R4, 0x100 ;  /* 0x0000010004007836 */ /* 0x020fe20000000000 */
[----:B------:R-:W-:Y:S04]  /*3110*/  BSSY B1, `(.L_x_6316) ;  /* 0x000004b000017945 */ /* 0x000fe80003800000 */
[----:B------:R-:W-:-:S13]  /*3120*/  ISETP.GE.AND P0, PT, R0, R3, PT ;  /* 0x000000030000720c */ /* 0x000fda0003f06270 */
[----:B------:R-:W-:Y:S05]  /*3130*/  @P0 BRA `(.L_x_6317) ;  /* 0x0000000400200947 */ /* 0x000fea0003800000 */
[----:B------:R-:W2:Y:S01]  /*3140*/  LDC.U16 R0, c[0x0][0x216] ;  /* 0x00008580ff007b82 */ /* 0x000ea20000000400 */
[----:B------:R-:W-:Y:S01]  /*3150*/  HADD2.F32 R20, -RZ, R20.H0_H0 ;  /* 0x20000014ff147230 */ /* 0x000fe20000004100 */
[----:B------:R-:W-:Y:S04]  /*3160*/  BSSY B0, `(.L_x_6318) ;  /* 0x0000041000007945 */ /* 0x000fe80003800000 */
[----:B------:R-:W-:Y:S01]  /*3170*/  FADD.FTZ R9, |R20|, -RZ ;  /* 0x800000ff14097221 */ /* 0x000fe20000010200 */
[----:B--2---:R-:W-:-:S05]  /*3180*/  HADD2.F32 R11, -RZ, R0.H0_H0 ;  /* 0x20000000ff0b7230 */ /* 0x004fca0000004100 */
        /* <DEDUP_REMOVED lines=25> */
.L_x_6323:
[----:B------:R-:W-:Y:S01]  /*3320*/  FSETP.GEU.FTZ.AND P0, PT, R8, -R10, PT ;  /* 0x8000000a0800720b */ /* 0x000fe20003f1e000 */
[----:B------:R-:W-:-:S12]  /*3330*/  FADD.FTZ R0, R0, -1 ;  /* 0xbf80000000007421 */ /* 0x000fd80000010000 */
[----:B------:R-:W-:-:S07]  /*3340*/  @!P0 FADD.FTZ R0, R0, -1 ;  /* 0xbf80000000008421 */ /* 0x000fce0000010000 */
.L_x_6322:
[----:B------:R-:W-:Y:S05]  /*3350*/  BSYNC B2 ;  /* 0x0000000000027941 */ /* 0x000fea0003800000 */
.L_x_6321:
[----:B------:R-:W-:Y:S01]  /*3360*/  FFMA.FTZ R9, -R10, R0, R9 ;  /* 0x000000000a097223 */ /* 0x000fe20000010109 */
[----:B------:R-:W-:Y:S06]  /*3370*/  BRA `(.L_x_6319) ;  /* 0x00000000007c7947 */ /* 0x000fec0003800000 */
.L_x_6320:
        /* <DEDUP_REMOVED lines=15> */
.L_x_6326:
        /* <DEDUP_REMOVED lines=13> */
.L_x_6325:
[----:B------:R-:W-:Y:S05]  /*3540*/  BSYNC B2 ;  /* 0x0000000000027941 */ /* 0x000fea0003800000 */
.L_x_6324:
[----:B------:R-:W-:-:S04]  /*3550*/  FMUL.FTZ R9, R9, 1.1920928955078125e-07 ;  /* 0x3400000009097820 */ /* 0x000fc80000410000 */
[----:B------:R-:W-:-:S07]  /*3560*/  FMUL.FTZ R9, R8, R9 ;  /* 0x0000000908097220 */ /* 0x000fce0000410000 */
.L_x_6319:
[----:B------:R-:W-:Y:S05]  /*3570*/  BSYNC B0 ;  /* 0x0000000000007941 */ /* 0x000fea0003800000 */
.L_x_6318:
[C---:B------:R-:W-:Y:S02]  /*3580*/  FSETP.GTU.FTZ.AND P0, PT, |R9|.reuse, +INF , PT ;  /* 0x7f8000000900780b */ /* 0x040fe40003f1c200 */
[----:B------:R-:W-:-:S04]  /*3590*/  LOP3.LUT R20, R9, 0x80000000, R20, 0xb8, !PT ;  /* 0x8000000009147812 */ /* 0x000fc800078eb814 */
[----:B------:R-:W-:-:S04]  /*35a0*/  FSEL R8, R9, R20, P0 ;  /* 0x0000001409087208 */ /* 0x000fc80000000000 */
[----:B------:R-:W-:-:S07]  /*35b0*/  F2FP.F16.F32.PACK_AB R8, RZ, R8 ;  /* 0x00000008ff08723e */ /* 0x000fce00000000ff */
.L_x_6317:
[----:B------:R-:W-:Y:S05]  /*35c0*/  BSYNC B1 ;  /* 0x0000000000017941 */ /* 0x000fea0003800000 */
.L_x_6316:
[----:B------:R-:W-:Y:S01]  /*35d0*/  VIADD R0, R4, 0x180 ;  /* 0x0000018004007836 */ /* 0x000fe20000000000 */
[----:B------:R-:W-:Y:S04]  /*35e0*/  BSSY B1, `(.L_x_6327) ;  /* 0x000004b000017945 */ /* 0x000fe80003800000 */
[----:B------:R-:W-:-:S13]  /*35f0*/  ISETP.GE.AND P0, PT, R0, R3, PT ;  /* 0x000000030000720c */ /* 0x000fda0003f06270 */
[----:B------:R-:W-:Y:S05]  /*3600*/  @P0 BRA `(.L_x_6328) ;  /* 0x0000000400200947 */ /* 0x000fea0003800000 */
[----:B------:R-:W2:Y:S01]  /*3610*/  LDC.U16 R0, c[0x0][0x216] ;  /* 0x00008580ff007b82 */ /* 0x000ea20000000400 */
[----:B------:R-:W-:Y:S01]  /*3620*/  HADD2.F32 R23, -RZ, R23.H0_H0 ;  /* 0x20000017ff177230 */ /* 0x000fe20000004100 */
[----:B------:R-:W-:Y:S01]  /*3630*/  BSSY B0, `(.L_x_6329) ;  /* 0x0000041000007945 */ /* 0x000fe20003800000 */
[----:B--2---:R-:W-:-:S03]  /*3640*/  HADD2.F32 R11, -RZ, R0.H0_H0 ;  /* 0x20000000ff0b7230 */ /* 0x004fc60000004100 */
        /* <DEDUP_REMOVED lines=26> */
.L_x_6334:
[----:B------:R-:W-:Y:S01]  /*37f0*/  FSETP.GEU.FTZ.AND P0, PT, R10, -R13, PT ;  /* 0x8000000d0a00720b */ /* 0x000fe20003f1e000 */
[----:B------:R-:W-:-:S12]  /*3800*/  FADD.FTZ R9, R9, -1 ;  /* 0xbf80000009097421 */ /* 0x000fd80000010000 */
[----:B------:R-:W-:-:S07]  /*3810*/  @!P0 FADD.FTZ R9, R9, -1 ;  /* 0xbf80000009098421 */ /* 0x000fce0000010000 */
.L_x_6333:
[----:B------:R-:W-:Y:S05]  /*3820*/  BSYNC B2 ;  /* 0x0000000000027941 */ /* 0x000fea0003800000 */
.L_x_6332:
[----:B------:R-:W-:Y:S01]  /*3830*/  FFMA.FTZ R0, -R13, R9, R0 ;  /* 0x000000090d007223 */ /* 0x000fe20000010100 */
[----:B------:R-:W-:Y:S06]  /*3840*/  BRA `(.L_x_6330) ;  /* 0x00000000007c7947 */ /* 0x000fec0003800000 */
.L_x_6331:
        /* <DEDUP_REMOVED lines=13> */
[----:B01----:R-:W-:-:S04]  /*3920*/  LOP3.LUT R14, R13, 0x3f800000, RZ, 0xfc, !PT ;  /* 0x3f8000000d0e7812 */ /* 0x003fc800078efcff */
[----:B------:R0:W1:Y:S03]  /*3930*/  MUFU.RCP R0, R14 ;  /* 0x0000000e00007308 */ /* 0x0000660000001000 */
.L_x_6337:
        /* <DEDUP_REMOVED lines=13> */
.L_x_6336:
[----:B------:R-:W-:Y:S05]  /*3a10*/  BSYNC B2 ;  /* 0x0000000000027941 */ /* 0x000fea0003800000 */
.L_x_6335:
[----:B------:R-:W-:-:S04]  /*3a20*/  FMUL.FTZ R10, R10, 1.1920928955078125e-07 ;  /* 0x340000000a0a7820 */ /* 0x000fc80000410000 */
[----:B------:R-:W-:-:S07]  /*3a30*/  FMUL.FTZ R0, R9, R10 ;  /* 0x0000000a09007220 */ /* 0x000fce0000410000 */
.L_x_6330:
[----:B------:R-:W-:Y:S05]  /*3a40*/  BSYNC B0 ;  /* 0x0000000000007941 */ /* 0x000fea0003800000 */
.L_x_6329:
[C---:B------:R-:W-:Y:S02]  /*3a50*/  FSETP.GTU.FTZ.AND P0, PT, |R0|.reuse, +INF , PT ;  /* 0x7f8000000000780b */ /* 0x040fe40003f1c200 */
[----:B------:R-:W-:-:S04]  /*3a60*/  LOP3.LUT R23, R0, 0x80000000, R23, 0xb8, !PT ;  /* 0x8000000000177812 */ /* 0x000fc800078eb817 */
[----:B------:R-:W-:-:S04]  /*3a70*/  FSEL R9, R0, R23, P0 ;  /* 0x0000001700097208 */ /* 0x000fc80000000000 */
[----:B------:R-:W-:-:S07]  /*3a80*/  F2FP.F16.F32.PACK_AB R9, RZ, R9 ;  /* 0x00000009ff09723e */ /* 0x000fce00000000ff */
.L_x_6328:
[----:B------:R-:W-:Y:S05]  /*3a90*/  BSYNC B1 ;  /* 0x0000000000017941 */ /* 0x000fea0003800000 */
.L_x_6327:
[----:B------:R-:W-:Y:S01]  /*3aa0*/  IADD3 R0, R4, 0x200, RZ ;  /* 0x0000020004007810 */ /* 0x000fe20007ffe0ff */
[----:B------:R-:W-:Y:S03]  /*3ab0*/  BSSY B1, `(.L_x_6338) ;  /* 0x000004b000017945 */ /* 0x000fe60003800000 */
        /* <DEDUP_REMOVED lines=9> */
[----:B01----:R-:W-:-:S05]  /*3b50*/  FMUL.FTZ R14, |R13|, 8388608 ;  /* 0x4b0000000d0e7820 */ /* 0x003fca0000410200 */
        /* <DEDUP_REMOVED lines=22> */
.L_x_6345:
[----:B------:R-:W-:Y:S01]  /*3cc0*/  FSETP.GEU.FTZ.AND P0, PT, R10, -R12, PT ;  /* 0x8000000c0a00720b */ /* 0x000fe20003f1e000 */
[----:B------:R-:W-:-:S12]  /*3cd0*/  FADD.FTZ R0, R0, -1 ;  /* 0xbf80000000007421 */ /* 0x000fd80000010000 */
[----:B------:R-:W-:-:S07]  /*3ce0*/  @!P0 FADD.FTZ R0, R0, -1 ;  /* 0xbf80000000008421 */ /* 0x000fce0000010000 */
.L_x_6344:
[----:B------:R-:W-:Y:S05]  /*3cf0*/  BSYNC B2 ;  /* 0x0000000000027941 */ /* 0x000fea0003800000 */
.L_x_6343:
[----:B------:R-:W-:Y:S01]  /*3d00*/  FFMA.FTZ R11, -R12, R0, R11 ;  /* 0x000000000c0b7223 */ /* 0x000fe2000001010b */
[----:B------:R-:W-:Y:S06]  /*3d10*/  BRA `(.L_x_6341) ;  /* 0x00000000007c7947 */ /* 0x000fec0003800000 */
.L_x_6342:
        /* <DEDUP_REMOVED lines=15> */
.L_x_6348:
        /* <DEDUP_REMOVED lines=13> */
.L_x_6347:
[----:B------:R-:W-:Y:S05]  /*3ee0*/  BSYNC B2 ;  /* 0x0000000000027941 */ /* 0x000fea0003800000 */
.L_x_6346:
[----:B------:R-:W-:-:S04]  /*3ef0*/  FMUL.FTZ R11, R11, 1.1920928955078125e-07 ;  /* 0x340000000b0b7820 */ /* 0x000fc80000410000 */
[----:B------:R-:W-:-:S07]  /*3f00*/  FMUL.FTZ R11, R10, R11 ;  /* 0x0000000b0a0b7220 */ /* 0x000fce0000410000 */
.L_x_6341:
[----:B------:R-:W-:Y:S05]  /*3f10*/  BSYNC B0 ;  /* 0x0000000000007941 */ /* 0x000fea0003800000 */
.L_x_6340:
[C---:B------:R-:W-:Y:S02]  /*3f20*/  FSETP.GTU.FTZ.AND P0, PT, |R11|.reuse, +INF , PT ;  /* 0x7f8000000b00780b */ /* 0x040fe40003f1c200 */
[----:B------:R-:W-:-:S04]  /*3f30*/  LOP3.LUT R22, R11, 0x80000000, R22, 0xb8, !PT ;  /* 0x800000000b167812 */ /* 0x000fc800078eb816 */
[----:B------:R-:W-:-:S04]  /*3f40*/  FSEL R10, R11, R22, P0 ;  /* 0x000000160b0a7208 */ /* 0x000fc80000000000 */
[----:B------:R-:W-:-:S07]  /*3f50*/  F2FP.F16.F32.PACK_AB R10, RZ, R10 ;  /* 0x0000000aff0a723e */ /* 0x000fce00000000ff */
.L_x_6339:
[----:B------:R-:W-:Y:S05]  /*3f60*/  BSYNC B1 ;  /* 0x0000000000017941 */ /* 0x000fea0003800000 */
.L_x_6338:
        /* <DEDUP_REMOVED lines=34> */
.L_x_6356:
[----:B------:R-:W-:Y:S01]  /*4190*/  FSETP.GEU.FTZ.AND P0, PT, R12, -R15, PT ;  /* 0x8000000f0c00720b */ /* 0x000fe20003f1e000 */
[----:B------:R-:W-:-:S12]  /*41a0*/  FADD.FTZ R11, R11, -1 ;  /* 0xbf8000000b0b7421 */ /* 0x000fd80000010000 */
[----:B------:R-:W-:-:S07]  /*41b0*/  @!P0 FADD.FTZ R11, R11, -1 ;  /* 0xbf8000000b0b8421 */ /* 0x000fce0000010000 */
.L_x_6355:
[----:B------:R-:W-:Y:S05]  /*41c0*/  BSYNC B2 ;  /* 0x0000000000027941 */ /* 0x000fea0003800000 */
.L_x_6354:
[----:B------:R-:W-:Y:S01]  /*41d0*/  FFMA.FTZ R0, -R15, R11, R0 ;  /* 0x0000000b0f007223 */ /* 0x000fe20000010100 */
[----:B------:R-:W-:Y:S06]  /*41e0*/  BRA `(.L_x_6352) ;  /* 0x00000000007c7947 */ /* 0x000fec0003800000 */
.L_x_6353:
        /* <DEDUP_REMOVED lines=15> */
.L_x_6359:
[----:B-1----:R-:W-:-:S04]  /*42e0*/  VIMNMX.U32 R14, R13, 0xb800000, PT ;  /* 0x0b8000000d0e7848 */ /* 0x002fc80003fe0000 */
[----:B------:R-:W-:Y:S01]  /*42f0*/  IADD3 R15, R14, R12, RZ ;  /* 0x0000000c0e0f7210 */ /* 0x000fe20007ffe0ff */
[----:B------:R-:W-:-:S04]  /*4300*/  IMAD.IADD R13, R13, 0x1, -R14 ;  /* 0x000000010d0d7824 */ /* 0x000fc800078e0a0e */
[----:B--2---:R-:W-:Y:S01]  /*4310*/  FFMA.FTZ R12, R0, R15, -RZ ;  /* 0x0000000f000c7223 */ /* 0x004fe200000108ff */
        /* <DEDUP_REMOVED lines=9> */
.L_x_6358:
[----:B------:R-:W-:Y:S05]  /*43b0*/  BSYNC B2 ;  /* 0x0000000000027941 */ /* 0x000fea0003800000 */
.L_x_6357:
[----:B------:R-:W-:-:S04]  /*43c0*/  FMUL.FTZ R12, R12, 1.1920928955078125e-07 ;  /* 0x340000000c0c7820 */ /* 0x000fc80000410000 */
[----:B------:R-:W-:-:S07]  /*43d0*/  FMUL.FTZ R0, R11, R12 ;  /* 0x0000000c0b007220 */ /* 0x000fce0000410000 */
.L_x_6352:
[----:B------:R-:W-:Y:S05]  /*43e0*/  BSYNC B0 ;  /* 0x0000000000007941 */ /* 0x000fea0003800000 */
.L_x_6351:
[C---:B------:R-:W-:Y:S02]  /*43f0*/  FSETP.GTU.FTZ.AND P0, PT, |R0|.reuse, +INF , PT ;  /* 0x7f8000000000780b */ /* 0x040fe40003f1c200 */
[----:B------:R-:W-:-:S04]  /*4400*/  LOP3.LUT R21, R0, 0x80000000, R21, 0xb8, !PT ;  /* 0x8000000000157812 */ /* 0x000fc800078eb815 */
[----:B------:R-:W-:-:S04]  /*4410*/  FSEL R11, R0, R21, P0 ;  /* 0x00000015000b7208 */ /* 0x000fc80000000000 */
[----:B------:R-:W-:-:S07]  /*4420*/  F2FP.F16.F32.PACK_AB R11, RZ, R11 ;  /* 0x0000000bff0b723e */ /* 0x000fce00000000ff */
.L_x_6350:
[----:B------:R-:W-:Y:S05]  /*4430*/  BSYNC B1 ;  /* 0x0000000000017941 */ /* 0x000fea0003800000 */
.L_x_6349:
[----:B------:R-:W-:Y:S01]  /*4440*/  IADD3 R0, R4, 0x300, RZ ;  /* 0x0000030004007810 */ /* 0x000fe20007ffe0ff */
[----:B------:R-:W-:Y:S03]  /*4450*/  BSSY B1, `(.L_x_6360) ;  /* 0x000004b000017945 */ /* 0x000fe60003800000 */
[----:B------:R-:W-:-:S13]  /*4460*/  ISETP.GE.AND P0, PT, R0, R3, PT ;  /* 0x000000030000720c */ /* 0x000fda0003f06270 */
[----:B------:R-:W-:Y:S05]  /*4470*/  @P0 BRA `(.L_x_6361) ;  /* 0x0000000400200947 */ /* 0x000fea0003800000 */
[----:B------:R-:W2:Y:S01]  /*4480*/  LDC.U16 R0, c[0x0][0x216] ;  /* 0x00008580ff007b82 */ /* 0x000ea20000000400 */
[----:B------:R-:W-:Y:S01]  /*4490*/  HADD2.F32 R17, -RZ, R17.H0_H0 ;  /* 0x20000011ff117230 */ /* 0x000fe20000004100 */
[----:B------:R-:W-:Y:S04]  /*44a0*/  BSSY B0, `(.L_x_6362) ;  /* 0x0000041000007945 */ /* 0x000fe80003800000 */
[----:B0-----:R-:W-:Y:S01]  /*44b0*/  FADD.FTZ R12, |R17|, -RZ ;  /* 0x800000ff110c7221 */ /* 0x001fe20000010200 */
[----:B--2---:R-:W-:-:S05]  /*44c0*/  HADD2.F32 R15, -RZ, R0.H0_H0 ;  /* 0x20000000ff0f7230 */ /* 0x004fca0000004100 */
        /* <DEDUP_REMOVED lines=25> */
.L_x_6367:
[----:B------:R-:W-:Y:S01]  /*4660*/  FSETP.GEU.FTZ.AND P0, PT, R14, -R19, PT ;  /* 0x800000130e00720b */ /* 0x000fe20003f1e000 */
[----:B------:R-:W-:-:S12]  /*4670*/  FADD.FTZ R13, R13, -1 ;  /* 0xbf8000000d0d7421 */ /* 0x000fd80000010000 */
[----:B------:R-:W-:-:S07]  /*4680*/  @!P0 FADD.FTZ R13, R13, -1 ;  /* 0xbf8000000d0d8421 */ /* 0x000fce0000010000 */
.L_x_6366:
[----:B------:R-:W-:Y:S05]  /*4690*/  BSYNC B2 ;  /* 0x0000000000027941 */ /* 0x000fea0003800000 */
.L_x_6365:
[----:B------:R-:W-:Y:S01]  /*46a0*/  FFMA.FTZ R12, -R19, R13, R12 ;  /* 0x0000000d130c7223 */ /* 0x000fe2000001010c */
[----:B------:R-:W-:Y:S06]  /*46b0*/  BRA `(.L_x_6363) ;  /* 0x00000000007c7947 */ /* 0x000fec0003800000 */
.L_x_6364:
[----:B------:R-:W-:Y:S01]  /*46c0*/  VIADD R0, R19, 0xf4800000 ;  /* 0xf480000013007836 */ /* 0x000fe20000000000 */
[----:B------:R-:W-:Y:S01]  /*46d0*/  FSETP.GT.FTZ.AND P0, PT, |R15|, RZ, PT ;  /* 0x000000ff0f00720b */ /* 0x000fe20003f14200 */
[----:B------:R-:W-:Y:S03]  /*46e0*/  BSSY B2, `(.L_x_6368) ;  /* 0x000001a000027945 */ /* 0x000fe60003800000 */
[----:B------:R-:W-:Y:S02]  /*46f0*/  LOP3.LUT R13, R0, 0xff800000, RZ, 0xc0, !PT ;  /* 0xff800000000d7812 */ /* 0x000fe400078ec0ff */
[C---:B------:R-:W-:Y:S02]  /*4700*/  LOP3.LUT R0, R12.reuse, 0x7fffff, RZ, 0xc0, !PT ;  /* 0x007fffff0c007812 */ /* 0x040fe400078ec0ff */
[----:B------:R-:W-:Y:S02]  /*4710*/  IADD3 R13, -R13, R12, RZ ;  /* 0x0000000c0d0d7210 */ /* 0x000fe40007ffe1ff */
[----:B------:R-:W-:-:S02]  /*4720*/  ISETP.GT.U32.OR P0, PT, R12, 0x7f7fffff, !P0 ;  /* 0x7f7fffff0c00780c */ /* 0x000fc40004704470 */
[----:B-1----:R-:W-:Y:S02]  /*4730*/  LOP3.LUT P1, R14, R13, 0xff800000, RZ, 0xc0, !PT ;  /* 0xff8000000d0e7812 */ /* 0x002fe4000782c0ff */
[----:B------:R-:W-:Y:S02]  /*4740*/  LOP3.LUT R12, R19, 0xff800000, RZ, 0xc0, !PT ;  /* 0xff800000130c7812 */ /* 0x000fe400078ec0ff */
[----:B------:R-:W-:Y:S02]  /*4750*/  LOP3.LUT R13, R0, 0x3f800000, RZ, 0xfc, !PT ;  /* 0x3f800000000d7812 */ /* 0x000fe400078efcff */
[----:B------:R-:W-:-:S07]  /*4760*/  FSEL R12, R12, +QNAN , !P0 ;  /* 0x7fffffff0c0c7808 */ /* 0x000fce0004000000 */
[----:B------:R-:W-:Y:S05]  /*4770*/  @!P1 BRA `(.L_x_6369) ;  /* 0x0000000000409947 */ /* 0x000fea0003800000 */
[----:B------:R-:W-:-:S04]  /*4780*/  LOP3.LUT R19, R19, 0x7fffff, RZ, 0xc0, !PT ;  /* 0x007fffff13137812 */ /* 0x000fc800078ec0ff */
[----:B------:R-:W-:-:S04]  /*4790*/  LOP3.LUT R20, R19, 0x3f800000, RZ, 0xfc, !PT ;  /* 0x3f80000013147812 */ /* 0x000fc800078efcff */
[----:B------:R0:W1:Y:S03]  /*47a0*/  MUFU.RCP R0, R20 ;  /* 0x0000001400007308 */ /* 0x0000660000001000 */
.L_x_6370:
        /* <DEDUP_REMOVED lines=13> */
.L_x_6369:
[----:B------:R-:W-:Y:S05]  /*4880*/  BSYNC B2 ;  /* 0x0000000000027941 */ /* 0x000fea0003800000 */
.L_x_6368:
[----:B------:R-:W-:-:S04]  /*4890*/  FMUL.FTZ R13, R13, 1.1920928955078125e-07 ;  /* 0x340000000d0d7820 */ /* 0x000fc80000410000 */
[----:B------:R-:W-:-:S07]  /*48a0*/  FMUL.FTZ R12, R12, R13 ;  /* 0x0000000d0c0c7220 */ /* 0x000fce0000410000 */
.L_x_6363:
[----:B------:R-:W-:Y:S05]  /*48b0*/  BSYNC B0 ;  /* 0x0000000000007941 */ /* 0x000fea0003800000 */
.L_x_6362:
[C---:B------:R-:W-:Y:S02]  /*48c0*/  FSETP.GTU.FTZ.AND P0, PT, |R12|.reuse, +INF , PT ;  /* 0x7f8000000c00780b */ /* 0x040fe40003f1c200 */
[----:B------:R-:W-:-:S04]  /*48d0*/  LOP3.LUT R17, R12, 0x80000000, R17, 0xb8, !PT ;  /* 0x800000000c117812 */ /* 0x000fc800078eb811 */
[----:B------:R-:W-:-:S04]  /*48e0*/  FSEL R12, R12, R17, P0 ;  /* 0x000000110c0c7208 */ /* 0x000fc80000000000 */
[----:B------:R-:W-:-:S07]  /*48f0*/  F2FP.F16.F32.PACK_AB R12, RZ, R12 ;  /* 0x0000000cff0c723e */ /* 0x000fce00000000ff */
.L_x_6361:
[----:B------:R-:W-:Y:S05]  /*4900*/  BSYNC B1 ;  /* 0x0000000000017941 */ /* 0x000fea0003800000 */
.L_x_6360:
[----:B------:R-:W-:Y:S01]  /*4910*/  VIADD R0, R4, 0x380 ;  /* 0x0000038004007836 */ /* 0x000fe20000000000 */
        /* <DEDUP_REMOVED lines=33> */
.L_x_6378:
[----:B------:R-:W-:Y:S01]  /*4b30*/  FSETP.GEU.FTZ.AND P0, PT, R14, -R17, PT ;  /* 0x800000110e00720b */ /* 0x000fe20003f1e000 */
[----:B------:R-:W-:-:S12]  /*4b40*/  FADD.FTZ R0, R0, -1 ;  /* 0xbf80000000007421 */ /* 0x000fd80000010000 */
[----:B------:R-:W-:-:S07]  /*4b50*/  @!P0 FADD.FTZ R0, R0, -1 ;  /* 0xbf80000000008421 */ /* 0x000fce0000010000 */
.L_x_6377:
[----:B------:R-:W-:Y:S05]  /*4b60*/  BSYNC B2 ;  /* 0x0000000000027941 */ /* 0x000fea0003800000 */
.L_x_6376:
[----:B------:R-:W-:Y:S01]  /*4b70*/  FFMA.FTZ R13, -R17, R0, R13 ;  /* 0x00000000110d7223 */ /* 0x000fe2000001010d */
[----:B------:R-:W-:Y:S06]  /*4b80*/  BRA `(.L_x_6374) ;  /* 0x00000000007c7947 */ /* 0x000fec0003800000 */
.L_x_6375:
[----:B------:R-:W-:Y:S01]  /*4b90*/  IADD3 R0, R18, -0xb800000, RZ ;  /* 0xf480000012007810 */ /* 0x000fe20007ffe0ff */
[----:B------:R-:W-:Y:S01]  /*4ba0*/  BSSY B2, `(.L_x_6379) ;  /* 0x000001b000027945 */ /* 0x000fe20003800000 */
[----:B------:R-:W-:Y:S02]  /*4bb0*/  FSETP.GT.FTZ.AND P0, PT, |R15|, RZ, PT ;  /* 0x000000ff0f00720b */ /* 0x000fe40003f14200 */
[----:B------:R-:W-:Y:S02]  /*4bc0*/  LOP3.LUT R0, R0, 0xff800000, RZ, 0xc0, !PT ;  /* 0xff80000000007812 */ /* 0x000fe400078ec0ff */
[----:B------:R-:W-:-:S03]  /*4bd0*/  ISETP.GT.U32.OR P0, PT, R13, 0x7f7fffff, !P0 ;  /* 0x7f7fffff0d00780c */ /* 0x000fc60004704470 */
[C---:B-1----:R-:W-:Y:S01]  /*4be0*/  IMAD.IADD R14, R13.reuse, 0x1, -R0 ;  /* 0x000000010d0e7824 */ /* 0x042fe200078e0a00 */
        /* <DEDUP_REMOVED lines=9> */
.L_x_6381:
        /* <DEDUP_REMOVED lines=13> */
.L_x_6380:
[----:B------:R-:W-:Y:S05]  /*4d50*/  BSYNC B2 ;  /* 0x0000000000027941 */ /* 0x000fea0003800000 */
.L_x_6379:
[----:B------:R-:W-:-:S04]  /*4d60*/  FMUL.FTZ R14, R14, 1.1920928955078125e-07 ;  /* 0x340000000e0e7820 */ /* 0x000fc80000410000 */
[----:B------:R-:W-:-:S07]  /*4d70*/  FMUL.FTZ R13, R13, R14 ;  /* 0x0000000e0d0d7220 */ /* 0x000fce0000410000 */
.L_x_6374:
[----:B------:R-:W-:Y:S05]  /*4d80*/  BSYNC B0 ;  /* 0x0000000000007941 */ /* 0x000fea0003800000 */
.L_x_6373:
[C---:B------:R-:W-:Y:S02]  /*4d90*/  FSETP.GTU.FTZ.AND P0, PT, |R13|.reuse, +INF , PT ;  /* 0x7f8000000d00780b */ /* 0x040fe40003f1c200 */
[----:B------:R-:W-:-:S04]  /*4da0*/  LOP3.LUT R16, R13, 0x80000000, R16, 0xb8, !PT ;  /* 0x800000000d107812 */ /* 0x000fc800078eb810 */
[----:B------:R-:W-:-:S04]  /*4db0*/  FSEL R0, R13, R16, P0 ;  /* 0x000000100d007208 */ /* 0x000fc80000000000 */
[----:B------:R-:W-:-:S07]  /*4dc0*/  F2FP.F16.F32.PACK_AB R0, RZ, R0 ;  /* 0x00000000ff00723e */ /* 0x000fce00000000ff */
.L_x_6372:
[----:B------:R-:W-:Y:S05]  /*4dd0*/  BSYNC B1 ;  /* 0x0000000000017941 */ /* 0x000fea0003800000 */
.L_x_6371:
[----:B------:R-:W-:Y:S01]  /*4de0*/  ISETP.GE.AND P0, PT, R4, R3, PT ;  /* 0x000000030400720c */ /* 0x000fe20003f06270 */
[----:B------:R-:W-:Y:S04]  /*4df0*/  BSSY B0, `(.L_x_6382) ;  /* 0x0000033000007945 */ /* 0x000fe80003800000 */
[----:B------:R-:W-:Y:S08]  /*4e00*/  BSSY B1, `(.L_x_6383) ;  /* 0x000002b000017945 */ /* 0x000ff00003800000 */
[----:B------:R-:W-:Y:S05]  /*4e10*/  @P0 BRA `(.L_x_6384) ;  /* 0x0000000000300947 */ /* 0x000fea0003800000 */
[----:B01----:R-:W0:Y:S01]  /*4e20*/  LDC.64 R14, c[0x0][0x218] ;  /* 0x00008600ff0e7b82 */ /* 0x003e220000000a00 */
[----:B------:R-:W-:Y:S01]  /*4e30*/  IADD3 R13, R2, R4, RZ ;  /* 0x00000004020d7210 */ /* 0x000fe20007ffe0ff */
[----:B------:R-:W-:-:S05]  /*4e40*/  IMAD.MOV.U32 R4, RZ, RZ, R6 ;  /* 0x000000ffff047224 */ /* 0x000fca00078e0006 */
[----:B------:R-:W-:Y:S01]  /*4e50*/  ISETP.GE.AND P0, PT, R4, R3, PT ;  /* 0x000000030400720c */ /* 0x000fe20003f06270 */
[----:B0-----:R-:W-:-:S05]  /*4e60*/  IMAD.WIDE.U32 R14, R13, 0x2, R14 ;  /* 0x000000020d0e7825 */ /* 0x001fca00078e000e */
[----:B------:R0:W-:Y:S07]  /*4e70*/  STG.E.U16 desc[UR4][R14.64], R7 ;  /* 0x000000070e007986 */ /* 0x0001ee000c101504 */
[----:B------:R-:W-:Y:S05]  /*4e80*/  @P0 BRA `(.L_x_6385) ;  /* 0x0000000000300947 */ /* 0x000fea0003800000 */
[----:B0-----:R-:W0:Y:S01]  /*4e90*/  LDC.64 R6, c[0x0][0x218] ;  /* 0x00008600ff067b82 */ /* 0x001e220000000a00 */
[----:B------:R-:W-:Y:S01]  /*4ea0*/  IADD3 R13, R2, R4, RZ ;  /* 0x00000004020d7210 */ /* 0x000fe20007ffe0ff */
[----:B------:R-:W-:-:S04]  /*4eb0*/  VIADD R4, R4, 0x80 ;  /* 0x0000008004047836 */ /* 0x000fc80000000000 */
[----:B0-----:R-:W-:-:S05]  /*4ec0*/  IMAD.WIDE.U32 R6, R13, 0x2, R6 ;  /* 0x000000020d067825 */ /* 0x001fca00078e0006 */
[----:B------:R2:W-:Y:S02]  /*4ed0*/  STG.E.U16 desc[UR4][R6.64], R5 ;  /* 0x0000000506007986 */ /* 0x0005e4000c101504 */
.L_x_6384:
[----:B------:R-:W-:-:S13]  /*4ee0*/  ISETP.GE.AND P0, PT, R4, R3, PT ;  /* 0x000000030400720c */ /* 0x000fda0003f06270 */
[----:B------:R-:W-:Y:S05]  /*4ef0*/  @P0 BRA `(.L_x_6386) ;  /* 0x0000000000300947 */ /* 0x000fea0003800000 */
[----:B--2---:R-:W2:Y:S01]  /*4f00*/  LDC.64 R6, c[0x0][0x218] ;  /* 0x00008600ff067b82 */ /* 0x004ea20000000a00 */
[----:B------:R-:W-:Y:S01]  /*4f10*/  IADD3 R5, R2, R4, RZ ;  /* 0x0000000402057210 */ /* 0x000fe20007ffe0ff */
[----:B------:R-:W-:-:S04]  /*4f20*/  VIADD R4, R4, 0x80 ;  /* 0x0000008004047836 */ /* 0x000fc80000000000 */
[----:B--2---:R-:W-:-:S05]  /*4f30*/  IMAD.WIDE.U32 R6, R5, 0x2, R6 ;  /* 0x0000000205067825 */ /* 0x004fca00078e0006 */
[----:B------:R2:W-:Y:S02]  /*4f40*/  STG.E.U16 desc[UR4][R6.64], R8 ;  /* 0x0000000806007986 */ /* 0x0005e4000c101504 */
.L_x_6385:
[----:B------:R-:W-:-:S13]  /*4f50*/  ISETP.GE.AND P0, PT, R4, R3, PT ;  /* 0x000000030400720c */ /* 0x000fda0003f06270 */
[----:B------:R-:W-:Y:S05]  /*4f60*/  @P0 BRA `(.L_x_6387) ;  /* 0x0000000000300947 */ /* 0x000fea0003800000 */
[----:B0-2---:R-:W0:Y:S01]  /*4f70*/  LDC.64 R6, c[0x0][0x218] ;  /* 0x00008600ff067b82 */ /* 0x005e220000000a00 */
[----:B------:R-:W-:Y:S01]  /*4f80*/  IADD3 R5, R2, R4, RZ ;  /* 0x0000000402057210 */ /* 0x000fe20007ffe0ff */
[----:B------:R-:W-:-:S04]  /*4f90*/  VIADD R4, R4, 0x80 ;  /* 0x0000008004047836 */ /* 0x000fc80000000000 */
[----:B0-----:R-:W-:-:S05]  /*4fa0*/  IMAD.WIDE.U32 R6, R5, 0x2, R6 ;  /* 0x0000000205067825 */ /* 0x001fca00078e0006 */
[----:B------:R3:W-:Y:S02]  /*4fb0*/  STG.E.U16 desc[UR4][R6.64], R9 ;  /* 0x0000000906007986 */ /* 0x0007e4000c101504 */
.L_x_6386:
[----:B------:R-:W-:-:S13]  /*4fc0*/  ISETP.GE.AND P0, PT, R4, R3, PT ;  /* 0x000000030400720c */ /* 0x000fda0003f06270 */
[----:B------:R-:W-:Y:S05]  /*4fd0*/  @P0 BRA `(.L_x_6388) ;  /* 0x0000000000340947 */ /* 0x000fea0003800000 */
[----:B--23--:R-:W2:Y:S01]  /*4fe0*/  LDC.64 R6, c[0x0][0x218] ;  /* 0x00008600ff067b82 */ /* 0x00cea20000000a00 */
[----:B------:R-:W-:Y:S01]  /*4ff0*/  IADD3 R5, R2, R4, RZ ;  /* 0x0000000402057210 */ /* 0x000fe20007ffe0ff */
[----:B------:R-:W-:-:S04]  /*5000*/  VIADD R4, R4, 0x80 ;  /* 0x0000008004047836 */ /* 0x000fc80000000000 */
[----:B--2---:R-:W-:-:S05]  /*5010*/  IMAD.WIDE.U32 R6, R5, 0x2, R6 ;  /* 0x0000000205067825 */ /* 0x004fca00078e0006 */
[----:B------:R3:W-:Y:S02]  /*5020*/  STG.E.U16 desc[UR4][R6.64], R10 ;  /* 0x0000000a06007986 */ /* 0x0007e4000c101504 */
.L_x_6387:
[----:B------:R-:W-:-:S13]  /*5030*/  ISETP.GE.AND P0, PT, R4, R3, PT ;  /* 0x000000030400720c */ /* 0x000fda0003f06270 */
[----:B------:R-:W-:Y:S05]  /*5040*/  @P0 BREAK B1 ;  /* 0x0000000000010942 */ /* 0x000fea0003800000 */
[----:B------:R-:W-:Y:S05]  /*5050*/  @P0 BRA `(.L_x_6389) ;  /* 0x0000000000300947 */ /* 0x000fea0003800000 */
[----:B0-23--:R-:W0:Y:S01]  /*5060*/  LDC.64 R6, c[0x0][0x218] ;  /* 0x00008600ff067b82 */ /* 0x00de220000000a00 */
[----:B------:R-:W-:Y:S01]  /*5070*/  IADD3 R5, R2, R4, RZ ;  /* 0x0000000402057210 */ /* 0x000fe20007ffe0ff */
[----:B------:R-:W-:-:S04]  /*5080*/  VIADD R4, R4, 0x80 ;  /* 0x0000008004047836 */ /* 0x000fc80000000000 */
[----:B0-----:R-:W-:-:S05]  /*5090*/  IMAD.WIDE.U32 R6, R5, 0x2, R6 ;  /* 0x0000000205067825 */ /* 0x001fca00078e0006 */
[----:B------:R4:W-:Y:S02]  /*50a0*/  STG.E.U16 desc[UR4][R6.64], R11 ;  /* 0x0000000b06007986 */ /* 0x0009e4000c101504 */
.L_x_6388:
[----:B------:R-:W-:Y:S05]  /*50b0*/  BSYNC B1 ;  /* 0x0000000000017941 */ /* 0x000fea0003800000 */
.L_x_6383:
[----:B------:R-:W-:-:S13]  /*50c0*/  ISETP.GE.AND P0, PT, R4, R3, PT ;  /* 0x000000030400720c */ /* 0x000fda0003f06270 */
[----:B--234-:R-:W2:Y:S01]  /*50d0*/  @!P0 LDC.64 R6, c[0x0][0x218] ;  /* 0x00008600ff068b82 */ /* 0x01cea20000000a00 */
[----:B------:R-:W-:Y:S01]  /*50e0*/  @!P0 IADD3 R5, R2, R4, RZ ;  /* 0x0000000402058210 */ /* 0x000fe20007ffe0ff */
[----:B------:R-:W-:-:S04]  /*50f0*/  @!P0 VIADD R4, R4, 0x80 ;  /* 0x0000008004048836 */ /* 0x000fc80000000000 */
[----:B--2---:R-:W-:-:S05]  /*5100*/  @!P0 IMAD.WIDE.U32 R6, R5, 0x2, R6 ;  /* 0x0000000205068825 */ /* 0x004fca00078e0006 */
[----:B------:R4:W-:Y:S02]  /*5110*/  @!P0 STG.E.U16 desc[UR4][R6.64], R12 ;  /* 0x0000000c06008986 */ /* 0x0009e4000c101504 */
.L_x_6389:
[----:B------:R-:W-:Y:S05]  /*5120*/  BSYNC B0 ;  /* 0x0000000000007941 */ /* 0x000fea0003800000 */
.L_x_6382:
[----:B------:R-:W-:Y:S05]  /*5130*/  WARPSYNC.ALL ;  /* 0x0000000000007948 */ /* 0x000fea0003800000 */
[----:B------:R-:W-:-:S13]  /*5140*/  ISETP.GE.AND P0, PT, R4, R3, PT ;  /* 0x000000030400720c */ /* 0x000fda0003f06270 */
[----:B------:R-:W-:Y:S05]  /*5150*/  @P0 EXIT ;  /* 0x000000000000094d */ /* 0x000fea0003800000 */
[----:B0-234-:R-:W0:Y:S01]  /*5160*/  LDC.64 R6, c[0x0][0x218] ;  /* 0x00008600ff067b82 */ /* 0x01de220000000a00 */
[----:B------:R-:W-:-:S05]  /*5170*/  IADD3 R3, R2, R4, RZ ;  /* 0x0000000402037210 */ /* 0x000fca0007ffe0ff */
[----:B0-----:R-:W-:-:S05]  /*5180*/  IMAD.WIDE.U32 R2, R3, 0x2, R6 ;  /* 0x0000000203027825 */ /* 0x001fca00078e0006 */
[----:B------:R-:W-:Y:S01]  /*5190*/  STG.E.U16 desc[UR4][R2.64], R0 ;  /* 0x0000000002007986 */ /* 0x000fe2000c101504 */
[----:B------:R-:W-:Y:S05]  /*51a0*/  EXIT ;  /* 0x000000000000794d */ /* 0x000fea0003800000 */
.L_x_6390:
        /* <DEDUP_REMOVED lines=13> */
.L_x_57329:


//--------------------- .text._ZN2at6native29vectorized_elementwise_kernelILi4ENS0_13BUnaryFunctorIN3c104HalfES4_S4_ZZZNS0_16fmod_kernel_cudaERNS_18TensorIteratorBaseEENKUlvE0_clEvENKUlvE1_clEvEUlS4_S4_E_EESt5arrayIPcLm2EEEEviT0_T1_ --------------------------
	.section	.text._ZN2at6native29vectorized_elementwise_kernelILi4ENS0_13BUnaryFunctorIN3c104HalfES4_S4_ZZZNS0_16fmod_kernel_cudaERNS_18TensorIteratorBaseEENKUlvE0_clEvENKUlvE1_clEvEUlS4_S4_E_EESt5arrayIPcLm2EEEEviT0_T1_,"ax",@progbits
	.align	128
        .global         _ZN2at6native29vectorized_elementwise_kernelILi4ENS0_13BUnaryFunctorIN3c104HalfES4_S4_ZZZNS0_16fmod_kernel_cudaERNS_18TensorIteratorBaseEENKUlvE0_clEvENKUlvE1_clEvEUlS4_S4_E_EESt5arrayIPcLm2EEEEviT0_T1_
        .type           _ZN2at6native29vectorized_elementwise_kernelILi4ENS0_13BUnaryFunctorIN3c104HalfES4_S4_ZZZNS0_16fmod_kernel_cudaERNS_18TensorIteratorBaseEENKUlvE0_clEvENKUlvE1_clEvEUlS4_S4_E_EESt5arrayIPcLm2EEEEviT0_T1_,@function
        .size           _ZN2at6native29vectorized_elementwise_kernelILi4ENS0_13BUnaryFunctorIN3c104HalfES4_S4_ZZZNS0_16fmod_kernel_cudaERNS_18TensorIteratorBaseEENKUlvE0_clEvENKUlvE1_clEvEUlS4_S4_E_EESt5arrayIPcLm2EEEEviT0_T1_,(.L_x_57330 - _ZN2at6native29vectorized_elementwise_kernelILi4ENS0_13BUnaryFunctorIN3c104HalfES4_S4_ZZZNS0_16fmod_kernel_cudaERNS_18TensorIteratorBaseEENKUlvE0_clEvENKUlvE1_clEvEUlS4_S4_E_EESt5arrayIPcLm2EEEEviT0_T1_)
        .other          _ZN2at6native29vectorized_elementwise_kernelILi4ENS0_13BUnaryFunctorIN3c104HalfES4_S4_ZZZNS0_16fmod_kernel_cudaERNS_18TensorIteratorBaseEENKUlvE0_clEvENKUlvE1_clEvEUlS4_S4_E_EESt5arrayIPcLm2EEEEviT0_T1_,@"STO_CUDA_ENTRY STV_DEFAULT"
_ZN2at6native29vectorized_elementwise_kernelILi4ENS0_13BUnaryFunctorIN3c104HalfES4_S4_ZZZNS0_16fmod_kernel_cudaERNS_18TensorIteratorBaseEENKUlvE0_clEvENKUlvE1_clEvEUlS4_S4_E_EESt5arrayIPcLm2EEEEviT0_T1_:
.text._ZN2at6native29vectorized_elementwise_kernelILi4ENS0_13BUnaryFunctorIN3c104HalfES4_S4_ZZZNS0_16fmod_kernel_cudaERNS_18TensorIteratorBaseEENKUlvE0_clEvENKUlvE1_clEvEUlS4_S4_E_EESt5arrayIPcLm2EEEEviT0_T1_:
        /* <DEDUP_REMOVED lines=12> */
[----:B------:R-:W2:Y:S04]  /*00c0*/  LDG.E.64 R10, desc[UR4][R12.64] ;  /* 0x000000040c0a7981 */ /* 0x000ea8000c1e1b00 */
[----:B------:R0:W5:Y:S01]  /*00d0*/  LDG.E.64 R4, desc[UR4][R12.64+0x400] ;  /* 0x000400040c047981 */ /* 0x000162000c1e1b00 */
        /* <DEDUP_REMOVED lines=30> */
.L_x_6397:
[----:B------:R-:W-:Y:S01]  /*02c0*/  FSETP.GEU.FTZ.AND P0, PT, R13, -R6, PT ;  /* 0x800000060d00720b */ /* 0x000fe20003f1e000 */
[----:B------:R-:W-:-:S12]  /*02d0*/  FADD.FTZ R0, R0, -1 ;  /* 0xbf80000000007421 */ /* 0x000fd80000010000 */
[----:B------:R-:W-:-:S07]  /*02e0*/  @!P0 FADD.FTZ R0, R0, -1 ;  /* 0xbf80000000008421 */ /* 0x000fce0000010000 */
.L_x_6396:
[----:B------:R-:W-:Y:S05]  /*02f0*/  BSYNC B1 ;  /* 0x0000000000017941 */ /* 0x000fea0003800000 */
.L_x_6395:
[----:B------:R-:W-:Y:S01]  /*0300*/  FFMA.FTZ R9, -R6, R0, R9 ;  /* 0x0000000006097223 */ /* 0x000fe20000010109 */
[----:B------:R-:W-:Y:S06]  /*0310*/  BRA `(.L_x_6393) ;  /* 0x00000000007c7947 */ /* 0x000fec0003800000 */
.L_x_6394:
        /* <DEDUP_REMOVED lines=15> */
.L_x_6400:
        /* <DEDUP_REMOVED lines=13> */
.L_x_6399:
[----:B------:R-:W-:Y:S05]  /*04e0*/  BSYNC B1 ;  /* 0x0000000000017941 */ /* 0x000fea0003800000 */
.L_x_6398:
[----:B------:R-:W-:-:S04]  /*04f0*/  FMUL.FTZ R12, R12, 1.1920928955078125e-07 ;  /* 0x340000000c0c7820 */ /* 0x000fc80000410000 */
[----:B0-----:R-:W-:-:S07]  /*0500*/  FMUL.FTZ R9, R17, R12 ;  /* 0x0000000c11097220 */ /* 0x001fce0000410000 */
.L_x_6393:
[----:B------:R-:W-:Y:S05]  /*0510*/  BSYNC B0 ;  /* 0x0000000000007941 */ /* 0x000fea0003800000 */
.L_x_6392:
        /* <DEDUP_REMOVED lines=30> */
.L_x_6406:
[----:B------:R-:W-:Y:S01]  /*0700*/  FSETP.GEU.FTZ.AND P0, PT, R12, -R6, PT ;  /* 0x800000060c00720b */ /* 0x000fe20003f1e000 */
[----:B------:R-:W-:-:S12]  /*0710*/  FADD.FTZ R0, R0, -1 ;  /* 0xbf80000000007421 */ /* 0x000fd80000010000 */
[----:B------:R-:W-:-:S07]  /*0720*/  @!P0 FADD.FTZ R0, R0, -1 ;  /* 0xbf80000000008421 */ /* 0x000fce0000010000 */
.L_x_6405:
[----:B------:R-:W-:Y:S05]  /*0730*/  BSYNC B1 ;  /* 0x0000000000017941 */ /* 0x000fea0003800000 */
.L_x_6404:
[----:B------:R-:W-:Y:S01]  /*0740*/  FFMA.FTZ R9, -R6, R0, R9 ;  /* 0x0000000006097223 */ /* 0x000fe20000010109 */
[----:B------:R-:W-:Y:S06]  /*0750*/  BRA `(.L_x_6402) ;  /* 0x00000000007c7947 */ /* 0x000fec0003800000 */
.L_x_6403:
        /* <DEDUP_REMOVED lines=15> */
.L_x_6409:
        /* <DEDUP_REMOVED lines=13> */
.L_x_6408:
[----:B------:R-:W-:Y:S05]  /*0920*/  BSYNC B1 ;  /* 0x0000000000017941 */ /* 0x000fea0003800000 */
.L_x_6407:
[----:B------:R-:W-:-:S04]  /*0930*/  FMUL.FTZ R9, R9, 1.1920928955078125e-07 ;  /* 0x3400000009097820 */ /* 0x000fc80000410000 */
[----:B------:R-:W-:-:S07]  /*0940*/  FMUL.FTZ R9, R16, R9 ;  /* 0x0000000910097220 */ /* 0x000fce0000410000 */
.L_x_6402:
[----:B------:R-:W-:Y:S05]  /*0950*/  BSYNC B0 ;  /* 0x0000000000007941 */ /* 0x000fea0003800000 */
.L_x_6401:
        /* <DEDUP_REMOVED lines=30> */
.L_x_6415:
[----:B------:R-:W-:Y:S01]  /*0b40*/  FSETP.GEU.FTZ.AND P0, PT, R10, -R6, PT ;  /* 0x800000060a00720b */ /* 0x000fe20003f1e000 */
[----:B------:R-:W-:-:S12]  /*0b50*/  FADD.FTZ R0, R0, -1 ;  /* 0xbf80000000007421 */ /* 0x000fd80000010000 */
[----:B------:R-:W-:-:S07]  /*0b60*/  @!P0 FADD.FTZ R0, R0, -1 ;  /* 0xbf80000000008421 */ /* 0x000fce0000010000 */
.L_x_6414:
[----:B------:R-:W-:Y:S05]  /*0b70*/  BSYNC B1 ;  /* 0x0000000000017941 */ /* 0x000fea0003800000 */
.L_x_6413:
[----:B------:R-:W-:Y:S01]  /*0b80*/  FFMA.FTZ R13, -R6, R0, R13 ;  /* 0x00000000060d7223 */ /* 0x000fe2000001010d */
[----:B------:R-:W-:Y:S06]  /*0b90*/  BRA `(.L_x_6411) ;  /* 0x00000000007c7947 */ /* 0x000fec0003800000 */
.L_x_6412:
        /* <DEDUP_REMOVED lines=15> */
.L_x_6418:
        /* <DEDUP_REMOVED lines=13> */
.L_x_6417:
[----:B------:R-:W-:Y:S05]  /*0d60*/  BSYNC B1 ;  /* 0x0000000000017941 */ /* 0x000fea0003800000 */
.L_x_6416:
[----:B------:R-:W-:-:S04]  /*0d70*/  FMUL.FTZ R13, R10, 1.1920928955078125e-07 ;  /* 0x340000000a0d7820 */ /* 0x000fc80000410000 */
[----:B------:R-:W-:-:S07]  /*0d80*/  FMUL.FTZ R13, R16, R13 ;  /* 0x0000000d100d7220 */ /* 0x000fce0000410000 */
.L_x_6411:
[----:B------:R-:W-:Y:S05]  /*0d90*/  BSYNC B0 ;  /* 0x0000000000007941 */ /* 0x000fea0003800000 */
.L_x_6410:
[----:B------:R-:W-:Y:S01]  /*0da0*/  HADD2.F32 R14, -RZ, R11.H1_H1 ;  /* 0x3000000bff0e7230 */ /* 0x000fe20000004100 */
        /* <DEDUP_REMOVED lines=29> */
.L_x_6424:
[----:B------:R-:W-:Y:S01]  /*0f80*/  FSETP.GEU.FTZ.AND P0, PT, R12, -R6, PT ;  /* 0x800000060c00720b */ /* 0x000fe20003f1e000 */
[----:B------:R-:W-:-:S12]  /*0f90*/  FADD.FTZ R0, R0, -1 ;  /* 0xbf80000000007421 */ /* 0x000fd80000010000 */
[----:B------:R-:W-:-:S07]  /*0fa0*/  @!P0 FADD.FTZ R0, R0, -1 ;  /* 0xbf80000000008421 */ /* 0x000fce0000010000 */
.L_x_6423:
[----:B------:R-:W-:Y:S05]  /*0fb0*/  BSYNC B1 ;  /* 0x0000000000017941 */ /* 0x000fea0003800000 */
.L_x_6422:
[----:B------:R-:W-:Y:S01]  /*0fc0*/  FFMA.FTZ R11, -R6, R0, R11 ;  /* 0x00000000060b7223 */ /* 0x000fe2000001010b */
[----:B------:R-:W-:Y:S06]  /*0fd0*/  BRA `(.L_x_6420) ;  /* 0x00000000007c7947 */ /* 0x000fec0003800000 */
.L_x_6421:
        /* <DEDUP_REMOVED lines=15> */
.L_x_6427:
        /* <DEDUP_REMOVED lines=13> */
.L_x_6426:
[----:B------:R-:W-:Y:S05]  /*11a0*/  BSYNC B1 ;  /* 0x0000000000017941 */ /* 0x000fea0003800000 */
.L_x_6425:
[----:B------:R-:W-:-:S04]  /*11b0*/  FMUL.FTZ R0, R11, 1.1920928955078125e-07 ;  /* 0x340000000b007820 */ /* 0x000fc80000410000 */
[----:B------:R-:W-:-:S07]  /*11c0*/  FMUL.FTZ R11, R17, R0 ;  /* 0x00000000110b7220 */ /* 0x000fce0000410000 */
.L_x_6420:
[----:B------:R-:W-:Y:S05]  /*11d0*/  BSYNC B0 ;  /* 0x0000000000007941 */ /* 0x000fea0003800000 */
.L_x_6419:
        /* <DEDUP_REMOVED lines=30> */
.L_x_6433:
[----:B------:R-:W-:Y:S01]  /*13c0*/  FSETP.GEU.FTZ.AND P0, PT, R14, -R6, PT ;  /* 0x800000060e00720b */ /* 0x000fe20003f1e000 */
[----:B------:R-:W-:-:S12]  /*13d0*/  FADD.FTZ R0, R0, -1 ;  /* 0xbf80000000007421 */ /* 0x000fd80000010000 */
[----:B------:R-:W-:-:S07]  /*13e0*/  @!P0 FADD.FTZ R0, R0, -1 ;  /* 0xbf80000000008421 */ /* 0x000fce0000010000 */
.L_x_6432:
[----:B------:R-:W-:Y:S05]  /*13f0*/  BSYNC B1 ;  /* 0x0000000000017941 */ /* 0x000fea0003800000 */
.L_x_6431:
[----:B------:R-:W-:Y:S01]  /*1400*/  FFMA.FTZ R13, -R6, R0, R13 ;  /* 0x00000000060d7223 */ /* 0x000fe2000001010d */
[----:B------:R-:W-:Y:S06]  /*1410*/  BRA `(.L_x_6429) ;  /* 0x00000000007c7947 */ /* 0x000fec0003800000 */
.L_x_6430:
        /* <DEDUP_REMOVED lines=15> */
.L_x_6436:
        /* <DEDUP_REMOVED lines=13> */
.L_x_6435:
[----:B------:R-:W-:Y:S05]  /*15e0*/  BSYNC B1 ;  /* 0x0000000000017941 */ /* 0x000fea0003800000 */
.L_x_6434:
[----:B------:R-:W-:-:S04]  /*15f0*/  FMUL.FTZ R14, R14, 1.1920928955078125e-07 ;  /* 0x340000000e0e7820 */ /* 0x000fc80000410000 */
[----:B------:R-:W-:-:S07]  /*1600*/  FMUL.FTZ R13, R13, R14 ;  /* 0x0000000e0d0d7220 */ /* 0x000fce0000410000 */
.L_x_6429:
[----:B------:R-:W-:Y:S05]  /*1610*/  BSYNC B0 ;  /* 0x0000000000007941 */ /* 0x000fea0003800000 */
.L_x_6428:
        /* <DEDUP_REMOVED lines=30> */
.L_x_6442:
[----:B------:R-:W-:Y:S01]  /*1800*/  FSETP.GEU.FTZ.AND P0, PT, R12, -R6, PT ;  /* 0x800000060c00720b */ /* 0x000fe20003f1e000 */
[----:B------:R-:W-:-:S12]  /*1810*/  FADD.FTZ R0, R0, -1 ;  /* 0xbf80000000007421 */ /* 0x000fd80000010000 */
[----:B------:R-:W-:-:S07]  /*1820*/  @!P0 FADD.FTZ R0, R0, -1 ;  /* 0xbf80000000008421 */ /* 0x000fce0000010000 */
.L_x_6441:
[----:B------:R-:W-:Y:S05]  /*1830*/  BSYNC B1 ;  /* 0x0000000000017941 */ /* 0x000fea0003800000 */
.L_x_6440:
[----:B------:R-:W-:Y:S01]  /*1840*/  FFMA.FTZ R13, -R6, R0, R13 ;  /* 0x00000000060d7223 */ /* 0x000fe2000001010d */
[----:B------:R-:W-:Y:S06]  /*1850*/  BRA `(.L_x_6438) ;  /* 0x00000000007c7947 */ /* 0x000fec0003800000 */
.L_x_6439:
        /* <DEDUP_REMOVED lines=15> */
.L_x_6445:
        /* <DEDUP_REMOVED lines=13> */
.L_x_6444:
[----:B------:R-:W-:Y:S05]  /*1a20*/  BSYNC B1 ;  /* 0x0000000000017941 */ /* 0x000fea0003800000 */
.L_x_6443:
[----:B------:R-:W-:-:S04]  /*1a30*/  FMUL.FTZ R13, R13, 1.1920928955078125e-07 ;  /* 0x340000000d0d7820 */ /* 0x000fc80000410000 */
[----:B------:R-:W-:-:S07]  /*1a40*/  FMUL.FTZ R13, R12, R13 ;  /* 0x0000000d0c0d7220 */ /* 0x000fce0000410000 */
.L_x_6438:
[----:B------:R-:W-:Y:S05]  /*1a50*/  BSYNC B0 ;  /* 0x0000000000007941 */ /* 0x000fea0003800000 */
.L_x_6437:
        /* <DEDUP_REMOVED lines=30> */
.L_x_6451:
[----:B------:R-:W-:Y:S01]  /*1c40*/  FSETP.GEU.FTZ.AND P0, PT, R14, -R6, PT ;  /* 0x800000060e00720b */ /* 0x000fe20003f1e000 */
[----:B------:R-:W-:-:S12]  /*1c50*/  FADD.FTZ R0, R0, -1 ;  /* 0xbf80000000007421 */ /* 0x000fd80000010000 */
[----:B------:R-:W-:-:S07]  /*1c60*/  @!P0 FADD.FTZ R0, R0, -1 ;  /* 0xbf80000000008421 */ /* 0x000fce0000010000 */
.L_x_6450:
[----:B------:R-:W-:Y:S05]  /*1c70*/  BSYNC B1 ;  /* 0x0000000000017941 */ /* 0x000fea0003800000 */
.L_x_6449:
[----:B------:R-:W-:Y:S01]  /*1c80*/  FFMA.FTZ R15, -R6, R0, R15 ;  /* 0x00000000060f7223 */ /* 0x000fe2000001010f */
[----:B------:R-:W-:Y:S06]  /*1c90*/  BRA `(.L_x_6447) ;  /* 0x00000000007c7947 */ /* 0x000fec0003800000 */
.L_x_6448:
        /* <DEDUP_REMOVED lines=15> */
.L_x_6454:
        /* <DEDUP_REMOVED lines=13> */
.L_x_6453:
[----:B------:R-:W-:Y:S05]  /*1e60*/  BSYNC B1 ;  /* 0x0000000000017941 */ /* 0x000fea0003800000 */
.L_x_6452:
[----:B------:R-:W-:-:S04]  /*1e70*/  FMUL.FTZ R15, R15, 1.1920928955078125e-07 ;  /* 0x340000000f0f7820 */ /* 0x000fc80000410000 */
[----:B------:R-:W-:-:S07]  /*1e80*/  FMUL.FTZ R15, R14, R15 ;  /* 0x0000000f0e0f7220 */ /* 0x000fce0000410000 */
.L_x_6447:
[----:B------:R-:W-:Y:S05]  /*1e90*/  BSYNC B0 ;  /* 0x0000000000007941 */ /* 0x000fea0003800000 */
.L_x_6446:
        /* <DEDUP_REMOVED lines=30> */
.L_x_6460:
[----:B------:R-:W-:Y:S01]  /*2080*/  FSETP.GEU.FTZ.AND P0, PT, R12, -R6, PT ;  /* 0x800000060c00720b */ /* 0x000fe20003f1e000 */
[----:B------:R-:W-:-:S12]  /*2090*/  FADD.FTZ R0, R0, -1 ;  /* 0xbf80000000007421 */ /* 0x000fd80000010000 */
[----:B------:R-:W-:-:S07]  /*20a0*/  @!P0 FADD.FTZ R0, R0, -1 ;  /* 0xbf80000000008421 */ /* 0x000fce0000010000 */
.L_x_6459:
[----:B------:R-:W-:Y:S05]  /*20b0*/  BSYNC B1 ;  /* 0x0000000000017941 */ /* 0x000fea0003800000 */
.L_x_6458:
[----:B------:R-:W-:Y:S01]  /*20c0*/  FFMA.FTZ R15, -R6, R0, R15 ;  /* 0x00000000060f7223 */ /* 0x000fe2000001010f */
[----:B------:R-:W-:Y:S06]  /*20d0*/  BRA `(.L_x_6456) ;  /* 0x00000000007c7947 */ /* 0x000fec0003800000 */
.L_x_6457:
        /* <DEDUP_REMOVED lines=15> */
.L_x_6463:
        /* <DEDUP_REMOVED lines=13> */
.L_x_6462:
[----:B------:R-:W-:Y:S05]  /*22a0*/  BSYNC B1 ;  /* 0x0000000000017941 */ /* 0x000fea0003800000 */
.L_x_6461:
[----:B------:R-:W-:-:S04]  /*22b0*/  FMUL.FTZ R15, R6, 1.1920928955078125e-07 ;  /* 0x34000000060f7820 */ /* 0x000fc80000410000 */
[----:B------:R-:W-:-:S07]  /*22c0*/  FMUL.FTZ R15, R16, R15 ;  /* 0x0000000f100f7220 */ /* 0x000fce0000410000 */
.L_x_6456:
[----:B------:R-:W-:Y:S05]  /*22d0*/  BSYNC B0 ;  /* 0x0000000000007941 */ /* 0x000fea0003800000 */
.L_x_6455:
        /* <DEDUP_REMOVED lines=10> */
[----:B------:R-:W-:Y:S04]  /*2380*/  STG.E.64 desc[UR4][R6.64], R8 ;  /* 0x0000000806007986 */ /* 0x000fe8000c101b04 */
[----:B------:R-:W-:Y:S01]  /*2390*/  STG.E.64 desc[UR4][R6.64+0x400], R4 ;  /* 0x0004000406007986 */ /* 0x000fe2000c101b04 */
[----:B------:R-:W-:Y:S05]  /*23a0*/  EXIT ;  /* 0x000000000000794d */ /* 0x000fea0003800000 */
.L_x_6391:
        /* <DEDUP_REMOVED lines=89> */
.L_x_6471:
[----:B------:R-:W-:Y:S01]  /*2940*/  FSETP.GEU.FTZ.AND P0, PT, R8, -R10, PT ;  /* 0x8000000a0800720b */ /* 0x000fe20003f1e000 */
[----:B------:R-:W-:-:S12]  /*2950*/  FADD.FTZ R0, R0, -1 ;  /* 0xbf80000000007421 */ /* 0x000fd80000010000 */
[----:B------:R-:W-:-:S07]  /*2960*/  @!P0 FADD.FTZ R0, R0, -1 ;  /* 0xbf80000000008421 */ /* 0x000fce0000010000 */
.L_x_6470:
[----:B------:R-:W-:Y:S05]  /*2970*/  BSYNC B2 ;  /* 0x0000000000027941 */ /* 0x000fea0003800000 */
.L_x_6469:
[----:B------:R-:W-:Y:S01]  /*2980*/  FFMA.FTZ R7, -R10, R0, R7 ;  /* 0x000000000a077223 */ /* 0x000fe20000010107 */
[----:B------:R-:W-:Y:S06]  /*2990*/  BRA `(.L_x_6467) ;  /* 0x00000000007c7947 */ /* 0x000fec0003800000 */
.L_x_6468:
        /* <DEDUP_REMOVED lines=15> */
.L_x_6474:
        /* <DEDUP_REMOVED lines=13> */
.L_x_6473:
[----:B------:R-:W-:Y:S05]  /*2b60*/  BSYNC B2 ;  /* 0x0000000000027941 */ /* 0x000fea0003800000 */
.L_x_6472:
[----:B------:R-:W-:-:S04]  /*2b70*/  FMUL.FTZ R0, R0, 1.1920928955078125e-07 ;  /* 0x3400000000007820 */ /* 0x000fc80000410000 */
[----:B------:R-:W-:-:S07]  /*2b80*/  FMUL.FTZ R7, R7, R0 ;  /* 0x0000000007077220 */ /* 0x000fce0000410000 */
.L_x_6467:
[----:B------:R-:W-:Y:S05]  /*2b90*/  BSYNC B0 ;  /* 0x0000000000007941 */ /* 0x000fea0003800000 */
.L_x_6466:
[C---:B------:R-:W-:Y:S02]  /*2ba0*/  FSETP.GTU.FTZ.AND P0, PT, |R7|.reuse, +INF , PT ;  /* 0x7f8000000700780b */ /* 0x040fe40003f1c200 */
[----:B------:R-:W-:-:S04]  /*2bb0*/  LOP3.LUT R6, R7, 0x80000000, R6, 0xb8, !PT ;  /* 0x8000000007067812 */ /* 0x000fc800078eb806 */
[----:B------:R-:W-:-:S04]  /*2bc0*/  FSEL R7, R7, R6, P0 ;  /* 0x0000000607077208 */ /* 0x000fc80000000000 */
[----:B------:R-:W-:-:S07]  /*2bd0*/  F2FP.F16.F32.PACK_AB R7, RZ, R7 ;  /* 0x00000007ff07723e */ /* 0x000fce00000000ff */
.L_x_6465:
[----:B------:R-:W-:Y:S05]  /*2be0*/  BSYNC B1 ;  /* 0x0000000000017941 */ /* 0x000fea0003800000 */
.L_x_6464:
        /* <DEDUP_REMOVED lines=34> */
.L_x_6482:
[----:B------:R-:W-:Y:S01]  /*2e10*/  FSETP.GEU.FTZ.AND P0, PT, R10, -R13, PT ;  /* 0x8000000d0a00720b */ /* 0x000fe20003f1e000 */
[----:B------:R-:W-:-:S12]  /*2e20*/  FADD.FTZ R9, R9, -1 ;  /* 0xbf80000009097421 */ /* 0x000fd80000010000 */
[----:B------:R-:W-:-:S07]  /*2e30*/  @!P0 FADD.FTZ R9, R9, -1 ;  /* 0xbf80000009098421 */ /* 0x000fce0000010000 */
.L_x_6481:
[----:B------:R-:W-:Y:S05]  /*2e40*/  BSYNC B2 ;  /* 0x0000000000027941 */ /* 0x000fea0003800000 */
.L_x_6480:
[----:B------:R-:W-:Y:S01]  /*2e50*/  FFMA.FTZ R8, -R13, R9, R8 ;  /* 0x000000090d087223 */ /* 0x000fe20000010108 */
[----:B------:R-:W-:Y:S06]  /*2e60*/  BRA `(.L_x_6478) ;  /* 0x00000000007c7947 */ /* 0x000fec0003800000 */
.L_x_6479:
        /* <DEDUP_REMOVED lines=15> */
.L_x_6485:
        /* <DEDUP_REMOVED lines=13> */
.L_x_6484:
[----:B------:R-:W-:Y:S05]  /*3030*/  BSYNC B2 ;  /* 0x0000000000027941 */ /* 0x000fea0003800000 */
.L_x_6483:
[----:B------:R-:W-:-:S04]  /*3040*/  FMUL.FTZ R9, R9, 1.1920928955078125e-07 ;  /* 0x3400000009097820 */ /* 0x000fc80000410000 */
[----:B------:R-:W-:-:S07]  /*3050*/  FMUL.FTZ R8, R8, R9 ;  /* 0x0000000908087220 */ /* 0x000fce0000410000 */
.L_x_6478:
[----:B------:R-:W-:Y:S05]  /*3060*/  BSYNC B0 ;  /* 0x0000000000007941 */ /* 0x000fea0003800000 */
.L_x_6477:
[C---:B------:R-:W-:Y:S02]  /*3070*/  FSETP.GTU.FTZ.AND P0, PT, |R8|.reuse, +INF , PT ;  /* 0x7f8000000800780b */ /* 0x040fe40003f1c200 */
[----:B------:R-:W-:-:S04]  /*3080*/  LOP3.LUT R5, R8, 0x80000000, R5, 0xb8, !PT ;  /* 0x8000000008057812 */ /* 0x000fc800078eb805 */
[----:B------:R-:W-:-:S04]  /*3090*/  FSEL R5, R8, R5, P0 ;  /* 0x0000000508057208 */ /* 0x000fc80000000000 */
[----:B------:R-:W-:-:S07]  /*30a0*/  F2FP.F16.F32.PACK_AB R5, RZ, R5 ;  /* 0x00000005ff05723e */ /* 0x000fce00000000ff */
.L_x_6476:
[----:B------:R-:W-:Y:S05]  /*30b0*/  BSYNC B1 ;  /* 0x0000000000017941 */ /* 0x000fea0003800000 */
.L_x_6475:
        /* <DEDUP_REMOVED lines=34> */
.L_x_6493:
[----:B------:R-:W-:Y:S01]  /*32e0*/  FSETP.GEU.FTZ.AND P0, PT, R8, -R10, PT ;  /* 0x8000000a0800720b */ /* 0x000fe20003f1e000 */
[----:B------:R-:W-:-:S12]  /*32f0*/  FADD.FTZ R0, R0, -1 ;  /* 0xbf80000000007421 */ /* 0x000fd80000010000 */
[----:B------:R-:W-:-:S07]  /*3300*/  @!P0 FADD.FTZ R0, R0, -1 ;  /* 0xbf80000000008421 */ /* 0x000fce0000010000 */
.L_x_6492:
[----:B------:R-:W-:Y:S05]  /*3310*/  BSYNC B2 ;  /* 0x0000000000027941 */ /* 0x000fea0003800000 */
.L_x_6491:
[----:B------:R-:W-:Y:S01]  /*3320*/  FFMA.FTZ R9, -R10, R0, R9 ;  /* 0x000000000a097223 */ /* 0x000fe20000010109 */
[----:B------:R-:W-:Y:S06]  /*3330*/  BRA `(.L_x_6489) ;  /* 0x00000000007c7947 */ /* 0x000fec0003800000 */
.L_x_6490:
        /* <DEDUP_REMOVED lines=15> */
.L_x_6496:
        /* <DEDUP_REMOVED lines=13> */
.L_x_6495:
[----:B------:R-:W-:Y:S05]  /*3500*/  BSYNC B2 ;  /* 0x0000000000027941 */ /* 0x000fea0003800000 */
.L_x_6494:
[----:B------:R-:W-:-:S04]  /*3510*/  FMUL.FTZ R9, R9, 1.1920928955078125e-07 ;  /* 0x3400000009097820 */ /* 0x000fc80000410000 */
[----:B------:R-:W-:-:S07]  /*3520*/  FMUL.FTZ R9, R8, R9 ;  /* 0x0000000908097220 */ /* 0x000fce0000410000 */
.L_x_6489:
[----:B------:R-:W-:Y:S05]  /*3530*/  BSYNC B0 ;  /* 0x0000000000007941 */ /* 0x000fea0003800000 */
.L_x_6488:
[C---:B------:R-:W-:Y:S02]  /*3540*/  FSETP.GTU.FTZ.AND P0, PT, |R9|.reuse, +INF , PT ;  /* 0x7f8000000900780b */ /* 0x040fe40003f1c200 */
[----:B------:R-:W-:-:S04]  /*3550*/  LOP3.LUT R20, R9, 0x80000000, R20, 0xb8, !PT ;  /* 0x8000000009147812 */ /* 0x000fc800078eb814 */
[----:B------:R-:W-:-:S04]  /*3560*/  FSEL R8, R9, R20, P0 ;  /* 0x0000001409087208 */ /* 0x000fc80000000000 */
[----:B------:R-:W-:-:S07]  /*3570*/  F2FP.F16.F32.PACK_AB R8, RZ, R8 ;  /* 0x00000008ff08723e */ /* 0x000fce00000000ff */
.L_x_6487:
[----:B------:R-:W-:Y:S05]  /*3580*/  BSYNC B1 ;  /* 0x0000000000017941 */ /* 0x000fea0003800000 */
.L_x_6486:
        /* <DEDUP_REMOVED lines=34> */
.L_x_6504:
[----:B------:R-:W-:Y:S01]  /*37b0*/  FSETP.GEU.FTZ.AND P0, PT, R10, -R13, PT ;  /* 0x8000000d0a00720b */ /* 0x000fe20003f1e000 */
[----:B------:R-:W-:-:S12]  /*37c0*/  FADD.FTZ R9, R9, -1 ;  /* 0xbf80000009097421 */ /* 0x000fd80000010000 */
[----:B------:R-:W-:-:S07]  /*37d0*/  @!P0 FADD.FTZ R9, R9, -1 ;  /* 0xbf80000009098421 */ /* 0x000fce0000010000 */
.L_x_6503:
[----:B------:R-:W-:Y:S05]  /*37e0*/  BSYNC B2 ;  /* 0x0000000000027941 */ /* 0x000fea0003800000 */
.L_x_6502:
[----:B------:R-:W-:Y:S01]  /*37f0*/  FFMA.FTZ R0, -R13, R9, R0 ;  /* 0x000000090d007223 */ /* 0x000fe20000010100 */
[----:B------:R-:W-:Y:S06]  /*3800*/  BRA `(.L_x_6500) ;  /* 0x00000000007c7947 */ /* 0x000fec0003800000 */
.L_x_6501:
        /* <DEDUP_REMOVED lines=15> */
.L_x_6507:
        /* <DEDUP_REMOVED lines=13> */
.L_x_6506:
[----:B------:R-:W-:Y:S05]  /*39d0*/  BSYNC B2 ;  /* 0x0000000000027941 */ /* 0x000fea0003800000 */
.L_x_6505:
[----:B------:R-:W-:-:S04]  /*39e0*/  FMUL.FTZ R10, R10, 1.1920928955078125e-07 ;  /* 0x340000000a0a7820 */ /* 0x000fc80000410000 */
[----:B------:R-:W-:-:S07]  /*39f0*/  FMUL.FTZ R0, R9, R10 ;  /* 0x0000000a09007220 */ /* 0x000fce0000410000 */
.L_x_6500:
[----:B------:R-:W-:Y:S05]  /*3a00*/  BSYNC B0 ;  /* 0x0000000000007941 */ /* 0x000fea0003800000 */
.L_x_6499:
[C---:B------:R-:W-:Y:S02]  /*3a10*/  FSETP.GTU.FTZ.AND P0, PT, |R0|.reuse, +INF , PT ;  /* 0x7f8000000000780b */ /* 0x040fe40003f1c200 */
[----:B------:R-:W-:-:S04]  /*3a20*/  LOP3.LUT R23, R0, 0x80000000, R23, 0xb8, !PT ;  /* 0x8000000000177812 */ /* 0x000fc800078eb817 */
[----:B------:R-:W-:-:S04]  /*3a30*/  FSEL R9, R0, R23, P0 ;  /* 0x0000001700097208 */ /* 0x000fc80000000000 */
[----:B------:R-:W-:-:S07]  /*3a40*/  F2FP.F16.F32.PACK_AB R9, RZ, R9 ;  /* 0x00000009ff09723e */ /* 0x000fce00000000ff */
.L_x_6498:
[----:B------:R-:W-:Y:S05]  /*3a50*/  BSYNC B1 ;  /* 0x0000000000017941 */ /* 0x000fea0003800000 */
.L_x_6497:
        /* <DEDUP_REMOVED lines=34> */
.L_x_6515:
[----:B------:R-:W-:Y:S01]  /*3c80*/  FSETP.GEU.FTZ.AND P0, PT, R10, -R12, PT ;  /* 0x8000000c0a00720b */ /* 0x000fe20003f1e000 */
[----:B------:R-:W-:-:S12]  /*3c90*/  FADD.FTZ R0, R0, -1 ;  /* 0xbf80000000007421 */ /* 0x000fd80000010000 */
[----:B------:R-:W-:-:S07]  /*3ca0*/  @!P0 FADD.FTZ R0, R0, -1 ;  /* 0xbf80000000008421 */ /* 0x000fce0000010000 */
.L_x_6514:
[----:B------:R-:W-:Y:S05]  /*3cb0*/  BSYNC B2 ;  /* 0x0000000000027941 */ /* 0x000fea0003800000 */
.L_x_6513:
[----:B------:R-:W-:Y:S01]  /*3cc0*/  FFMA.FTZ R11, -R12, R0, R11 ;  /* 0x000000000c0b7223 */ /* 0x000fe2000001010b */
[----:B------:R-:W-:Y:S06]  /*3cd0*/  BRA `(.L_x_6511) ;  /* 0x00000000007c7947 */ /* 0x000fec0003800000 */
.L_x_6512:
        /* <DEDUP_REMOVED lines=15> */
.L_x_6518:
        /* <DEDUP_REMOVED lines=13> */
.L_x_6517:
[----:B------:R-:W-:Y:S05]  /*3ea0*/  BSYNC B2 ;  /* 0x0000000000027941 */ /* 0x000fea0003800000 */
.L_x_6516:
[----:B------:R-:W-:-:S04]  /*3eb0*/  FMUL.FTZ R11, R11, 1.1920928955078125e-07 ;  /* 0x340000000b0b7820 */ /* 0x000fc80000410000 */
[----:B------:R-:W-:-:S07]  /*3ec0*/  FMUL.FTZ R11, R10, R11 ;  /* 0x0000000b0a0b7220 */ /* 0x000fce0000410000 */
.L_x_6511:
[----:B------:R-:W-:Y:S05]  /*3ed0*/  BSYNC B0 ;  /* 0x0000000000007941 */ /* 0x000fea0003800000 */
.L_x_6510:
[C---:B------:R-:W-:Y:S02]  /*3ee0*/  FSETP.GTU.FTZ.AND P0, PT, |R11|.reuse, +INF , PT ;  /* 0x7f8000000b00780b */ /* 0x040fe40003f1c200 */
[----:B------:R-:W-:-:S04]  /*3ef0*/  LOP3.LUT R22, R11, 0x80000000, R22, 0xb8, !PT ;  /* 0x800000000b167812 */ /* 0x000fc800078eb816 */
[----:B------:R-:W-:-:S04]  /*3f00*/  FSEL R10, R11, R22, P0 ;  /* 0x000000160b0a7208 */ /* 0x000fc80000000000 */
[----:B------:R-:W-:-:S07]  /*3f10*/  F2FP.F16.F32.PACK_AB R10, RZ, R10 ;  /* 0x0000000aff0a723e */ /* 0x000fce00000000ff */
.L_x_6509:
[----:B------:R-:W-:Y:S05]  /*3f20*/  BSYNC B1 ;  /* 0x0000000000017941 */ /* 0x000fea0003800000 */
.L_x_6508:
        /* <DEDUP_REMOVED lines=34> */
.L_x_6526:
[----:B------:R-:W-:Y:S01]  /*4150*/  FSETP.GEU.FTZ.AND P0, PT, R12, -R15, PT ;  /* 0x8000000f0c00720b */ /* 0x000fe20003f1e000 */
[----:B------:R-:W-:-:S12]  /*4160*/  FADD.FTZ R11, R11, -1 ;  /* 0xbf8000000b0b7421 */ /* 0x000fd80000010000 */
[----:B------:R-:W-:-:S07]  /*4170*/  @!P0 FADD.FTZ R11, R11, -1 ;  /* 0xbf8000000b0b8421 */ /* 0x000fce0000010000 */
.L_x_6525:
[----:B------:R-:W-:Y:S05]  /*4180*/  BSYNC B2 ;  /* 0x0000000000027941 */ /* 0x000fea0003800000 */
.L_x_6524:
[----:B------:R-:W-:Y:S01]  /*4190*/  FFMA.FTZ R0, -R15, R11, R0 ;  /* 0x0000000b0f007223 */ /* 0x000fe20000010100 */
[----:B------:R-:W-:Y:S06]  /*41a0*/  BRA `(.L_x_6522) ;  /* 0x00000000007c7947 */ /* 0x000fec0003800000 */
.L_x_6523:
        /* <DEDUP_REMOVED lines=15> */
.L_x_6529:
        /* <DEDUP_REMOVED lines=13> */
.L_x_6528:
[----:B------:R-:W-:Y:S05]  /*4370*/  BSYNC B2 ;  /* 0x0000000000027941 */ /* 0x000fea0003800000 */
.L_x_6527:
[----:B------:R-:W-:-:S04]  /*4380*/  FMUL.FTZ R12, R12, 1.1920928955078125e-07 ;  /* 0x340000000c0c7820 */ /* 0x000fc80000410000 */
[----:B------:R-:W-:-:S07]  /*4390*/  FMUL.FTZ R0, R11, R12 ;  /* 0x0000000c0b007220 */ /* 0x000fce0000410000 */
.L_x_6522:
[----:B------:R-:W-:Y:S05]  /*43a0*/  BSYNC B0 ;  /* 0x0000000000007941 */ /* 0x000fea0003800000 */
.L_x_6521:
[C---:B------:R-:W-:Y:S02]  /*43b0*/  FSETP.GTU.FTZ.AND P0, PT, |R0|.reuse, +INF , PT ;  /* 0x7f8000000000780b */ /* 0x040fe40003f1c200 */
[----:B------:R-:W-:-:S04]  /*43c0*/  LOP3.LUT R21, R0, 0x80000000, R21, 0xb8, !PT ;  /* 0x8000000000157812 */ /* 0x000fc800078eb815 */
[----:B------:R-:W-:-:S04]  /*43d0*/  FSEL R11, R0, R21, P0 ;  /* 0x00000015000b7208 */ /* 0x000fc80000000000 */
[----:B------:R-:W-:-:S07]  /*43e0*/  F2FP.F16.F32.PACK_AB R11, RZ, R11 ;  /* 0x0000000bff0b723e */ /* 0x000fce00000000ff */
.L_x_6520:
[----:B------:R-:W-:Y:S05]  /*43f0*/  BSYNC B1 ;  /* 0x0000000000017941 */ /* 0x000fea0003800000 */
.L_x_6519:
        /* <DEDUP_REMOVED lines=34> */
.L_x_6537:
[----:B------:R-:W-:Y:S01]  /*4620*/  FSETP.GEU.FTZ.AND P0, PT, R14, -R19, PT ;  /* 0x800000130e00720b */ /* 0x000fe20003f1e000 */
[----:B------:R-:W-:-:S12]  /*4630*/  FADD.FTZ R13, R13, -1 ;  /* 0xbf8000000d0d7421 */ /* 0x000fd80000010000 */
[----:B------:R-:W-:-:S07]  /*4640*/  @!P0 FADD.FTZ R13, R13, -1 ;  /* 0xbf8000000d0d8421 */ /* 0x000fce0000010000 */
.L_x_6536:
[----:B------:R-:W-:Y:S05]  /*4650*/  BSYNC B2 ;  /* 0x0000000000027941 */ /* 0x000fea0003800000 */
.L_x_6535:
[----:B------:R-:W-:Y:S01]  /*4660*/  FFMA.FTZ R12, -R19, R13, R12 ;  /* 0x0000000d130c7223 */ /* 0x000fe2000001010c */
[----:B------:R-:W-:Y:S06]  /*4670*/  BRA `(.L_x_6533) ;  /* 0x00000000007c7947 */ /* 0x000fec0003800000 */
.L_x_6534:
        /* <DEDUP_REMOVED lines=15> */
.L_x_6540:
        /* <DEDUP_REMOVED lines=13> */
.L_x_6539:
[----:B------:R-:W-:Y:S05]  /*4840*/  BSYNC B2 ;  /* 0x0000000000027941 */ /* 0x000fea0003800000 */
.L_x_6538:
[----:B------:R-:W-:-:S04]  /*4850*/  FMUL.FTZ R13, R13, 1.1920928955078125e-07 ;  /* 0x340000000d0d7820 */ /* 0x000fc80000410000 */
[----:B------:R-:W-:-:S07]  /*4860*/  FMUL.FTZ R12, R12, R13 ;  /* 0x0000000d0c0c7220 */ /* 0x000fce0000410000 */
.L_x_6533:
[----:B------:R-:W-:Y:S05]  /*4870*/  BSYNC B0 ;  /* 0x0000000000007941 */ /* 0x000fea0003800000 */
.L_x_6532:
[C---:B------:R-:W-:Y:S02]  /*4880*/  FSETP.GTU.FTZ.AND P0, PT, |R12|.reuse, +INF , PT ;  /* 0x7f8000000c00780b */ /* 0x040fe40003f1c200 */
[----:B------:R-:W-:-:S04]  /*4890*/  LOP3.LUT R17, R12, 0x80000000, R17, 0xb8, !PT ;  /* 0x800000000c117812 */ /* 0x000fc800078eb811 */
[----:B------:R-:W-:-:S04]  /*48a0*/  FSEL R12, R12, R17, P0 ;  /* 0x000000110c0c7208 */ /* 0x000fc80000000000 */
[----:B------:R-:W-:-:S07]  /*48b0*/  F2FP.F16.F32.PACK_AB R12, RZ, R12 ;  /* 0x0000000cff0c723e */ /* 0x000fce00000000ff */
.L_x_6531:
[----:B------:R-:W-:Y:S05]  /*48c0*/  BSYNC B1 ;  /* 0x0000000000017941 */ /* 0x000fea0003800000 */
.L_x_6530:
        /* <DEDUP_REMOVED lines=34> */
.L_x_6548:
[----:B------:R-:W-:Y:S01]  /*4af0*/  FSETP.GEU.FTZ.AND P0, PT, R14, -R17, PT ;  /* 0x800000110e00720b */ /* 0x000fe20003f1e000 */
[----:B------:R-:W-:-:S12]  /*4b00*/  FADD.FTZ R0, R0, -1 ;  /* 0xbf80000000007421 */ /* 0x000fd80000010000 */
[----:B------:R-:W-:-:S07]  /*4b10*/  @!P0 FADD.FTZ R0, R0, -1 ;  /* 0xbf80000000008421 */ /* 0x000fce0000010000 */
.L_x_6547:
[----:B------:R-:W-:Y:S05]  /*4b20*/  BSYNC B2 ;  /* 0x0000000000027941 */ /* 0x000fea0003800000 */
.L_x_6546:
[----:B------:R-:W-:Y:S01]  /*4b30*/  FFMA.FTZ R13, -R17, R0, R13 ;  /* 0x00000000110d7223 */ /* 0x000fe2000001010d */
[----:B------:R-:W-:Y:S06]  /*4b40*/  BRA `(.L_x_6544) ;  /* 0x00000000007c7947 */ /* 0x000fec0003800000 */
.L_x_6545:
        /* <DEDUP_REMOVED lines=15> */
.L_x_6551:
        /* <DEDUP_REMOVED lines=13> */
.L_x_6550:
[----:B------:R-:W-:Y:S05]  /*4d10*/  BSYNC B2 ;  /* 0x0000000000027941 */ /* 0x000fea0003800000 */
.L_x_6549:
[----:B------:R-:W-:-:S04]  /*4d20*/  FMUL.FTZ R14, R14, 1.1920928955078125e-07 ;  /* 0x340000000e0e7820 */ /* 0x000fc80000410000 */
[----:B------:R-:W-:-:S07]  /*4d30*/  FMUL.FTZ R13, R13, R14 ;  /* 0x0000000e0d0d7220 */ /* 0x000fce0000410000 */
.L_x_6544:
[----:B------:R-:W-:Y:S05]  /*4d40*/  BSYNC B0 ;  /* 0x0000000000007941 */ /* 0x000fea0003800000 */
.L_x_6543:
[C---:B------:R-:W-:Y:S02]  /*4d50*/  FSETP.GTU.FTZ.AND P0, PT, |R13|.reuse, +INF , PT ;  /* 0x7f8000000d00780b */ /* 0x040fe40003f1c200 */
[----:B------:R-:W-:-:S04]  /*4d60*/  LOP3.LUT R16, R13, 0x80000000, R16, 0xb8, !PT ;  /* 0x800000000d107812 */ /* 0x000fc800078eb810 */
[----:B------:R-:W-:-:S04]  /*4d70*/  FSEL R0, R13, R16, P0 ;  /* 0x000000100d007208 */ /* 0x000fc80000000000 */
[----:B------:R-:W-:-:S07]  /*4d80*/  F2FP.F16.F32.PACK_AB R0, RZ, R0 ;  /* 0x00000000ff00723e */ /* 0x000fce00000000ff */
.L_x_6542:
[----:B------:R-:W-:Y:S05]  /*4d90*/  BSYNC B1 ;  /* 0x0000000000017941 */ /* 0x000fea0003800000 */
.L_x_6541:
        /* <DEDUP_REMOVED lines=16> */
.L_x_6554:
[----:B------:R-:W-:-:S13]  /*4ea0*/  ISETP.GE.AND P0, PT, R4, R3, PT ;  /* 0x000000030400720c */ /* 0x000fda0003f06270 */
[----:B------:R-:W-:Y:S05]  /*4eb0*/  @P0 BRA `(.L_x_6556) ;  /* 0x0000000000300947 */ /* 0x000fea0003800000 */
[----:B--2---:R-:W2:Y:S01]  /*4ec0*/  LDC.64 R6, c[0x0][0x218] ;  /* 0x00008600ff067b82 */ /* 0x004ea20000000a00 */
[----:B------:R-:W-:Y:S01]  /*4ed0*/  IADD3 R5, R2, R4, RZ ;  /* 0x0000000402057210 */ /* 0x000fe20007ffe0ff */
[----:B------:R-:W-:-:S04]  /*4ee0*/  VIADD R4, R4, 0x80 ;  /* 0x0000008004047836 */ /* 0x000fc80000000000 */
[----:B--2---:R-:W-:-:S05]  /*4ef0*/  IMAD.WIDE.U32 R6, R5, 0x2, R6 ;  /* 0x0000000205067825 */ /* 0x004fca00078e0006 */
[----:B------:R2:W-:Y:S02]  /*4f00*/  STG.E.U16 desc[UR4][R6.64], R8 ;  /* 0x0000000806007986 */ /* 0x0005e4000c101504 */
.L_x_6555:
[----:B------:R-:W-:-:S13]  /*4f10*/  ISETP.GE.AND P0, PT, R4, R3, PT ;  /* 0x000000030400720c */ /* 0x000fda0003f06270 */
[----:B------:R-:W-:Y:S05]  /*4f20*/  @P0 BRA `(.L_x_6557) ;  /* 0x0000000000300947 */ /* 0x000fea0003800000 */
[----:B0-2---:R-:W0:Y:S01]  /*4f30*/  LDC.64 R6, c[0x0][0x218] ;  /* 0x00008600ff067b82 */ /* 0x005e220000000a00 */
[----:B------:R-:W-:Y:S01]  /*4f40*/  IADD3 R5, R2, R4, RZ ;  /* 0x0000000402057210 */ /* 0x000fe20007ffe0ff */
[----:B------:R-:W-:-:S04]  /*4f50*/  VIADD R4, R4, 0x80 ;  /* 0x0000008004047836 */ /* 0x000fc80000000000 */
[----:B0-----:R-:W-:-:S05]  /*4f60*/  IMAD.WIDE.U32 R6, R5, 0x2, R6 ;  /* 0x0000000205067825 */ /* 0x001fca00078e0006 */
[----:B------:R3:W-:Y:S02]  /*4f70*/  STG.E.U16 desc[UR4][R6.64], R9 ;  /* 0x0000000906007986 */ /* 0x0007e4000c101504 */
.L_x_6556:
[----:B------:R-:W-:-:S13]  /*4f80*/  ISETP.GE.AND P0, PT, R4, R3, PT ;  /* 0x000000030400720c */ /* 0x000fda0003f06270 */
[----:B------:R-:W-:Y:S05]  /*4f90*/  @P0 BRA `(.L_x_6558) ;  /* 0x0000000000340947 */ /* 0x000fea0003800000 */
[----:B--23--:R-:W2:Y:S01]  /*4fa0*/  LDC.64 R6, c[0x0][0x218] ;  /* 0x00008600ff067b82 */ /* 0x00cea20000000a00 */
[----:B------:R-:W-:Y:S01]  /*4fb0*/  IADD3 R5, R2, R4, RZ ;  /* 0x0000000402057210 */ /* 0x000fe20007ffe0ff */
[----:B------:R-:W-:-:S04]  /*4fc0*/  VIADD R4, R4, 0x80 ;  /* 0x0000008004047836 */ /* 0x000fc80000000000 */
[----:B--2---:R-:W-:-:S05]  /*4fd0*/  IMAD.WIDE.U32 R6, R5, 0x2, R6 ;  /* 0x0000000205067825 */ /* 0x004fca00078e0006 */
[----:B------:R3:W-:Y:S02]  /*4fe0*/  STG.E.U16 desc[UR4][R6.64], R10 ;  /* 0x0000000a06007986 */ /* 0x0007e4000c101504 */
.L_x_6557:
        /* <DEDUP_REMOVED lines=8> */
.L_x_6558:
[----:B------:R-:W-:Y:S05]  /*5070*/  BSYNC B1 ;  /* 0x0000000000017941 */ /* 0x000fea0003800000 */
.L_x_6553:
[----:B------:R-:W-:-:S13]  /*5080*/  ISETP.GE.AND P0, PT, R4, R3, PT ;  /* 0x000000030400720c */ /* 0x000fda0003f06270 */
[----:B--234-:R-:W2:Y:S01]  /*5090*/  @!P0 LDC.64 R6, c[0x0][0x218] ;  /* 0x00008600ff068b82 */ /* 0x01cea20000000a00 */
[----:B------:R-:W-:Y:S01]  /*50a0*/  @!P0 IADD3 R5, R2, R4, RZ ;  /* 0x0000000402058210 */ /* 0x000fe20007ffe0ff */
[----:B------:R-:W-:-:S04]  /*50b0*/  @!P0 VIADD R4, R4, 0x80 ;  /* 0x0000008004048836 */ /* 0x000fc80000000000 */
[----:B--2---:R-:W-:-:S05]  /*50c0*/  @!P0 IMAD.WIDE.U32 R6, R5, 0x2, R6 ;  /* 0x0000000205068825 */ /* 0x004fca00078e0006 */
[----:B------:R4:W-:Y:S02]  /*50d0*/  @!P0 STG.E.U16 desc[UR4][R6.64], R12 ;  /* 0x0000000c06008986 */ /* 0x0009e4000c101504 */
.L_x_6559:
[----:B------:R-:W-:Y:S05]  /*50e0*/  BSYNC B0 ;  /* 0x0000000000007941 */ /* 0x000fea0003800000 */
.L_x_6552:
        /* <DEDUP_REMOVED lines=8> */
.L_x_6560:
        /* <DEDUP_REMOVED lines=9> */
.L_x_57330:


//--------------------- .text._ZN2at6native29vectorized_elementwise_kernelILi8ENS0_13BUnaryFunctorIN3c104HalfES4_S4_ZZZNS0_16fmod_kernel_cudaERNS_18TensorIteratorBaseEENKUlvE0_clEvENKUlvE1_clEvEUlS4_S4_E_EESt5arrayIPcLm2EEEEviT0_T1_ --------------------------
	.section	.text._ZN2at6native29vectorized_elementwise_kernelILi8ENS0_13BUnaryFunctorIN3c104HalfES4_S4_ZZZNS0_16fmod_kernel_cudaERNS_18TensorIteratorBaseEENKUlvE0_clEvENKUlvE1_clEvEUlS4_S4_E_EESt5arrayIPcLm2EEEEviT0_T1_,"ax",@progbits
	.align	128
        .global         _ZN2at6native29vectorized_elementwise_kernelILi8ENS0_13BUnaryFunctorIN3c104HalfES4_S4_ZZZNS0_16fmod_kernel_cudaERNS_18TensorIteratorBaseEENKUlvE0_clEvENKUlvE1_clEvEUlS4_S4_E_EESt5arrayIPcLm2EEEEviT0_T1_
        .type           _ZN2at6native29vectorized_elementwise_kernelILi8ENS0_13BUnaryFunctorIN3c104HalfES4_S4_ZZZNS0_16fmod_kernel_cudaERNS_18TensorIteratorBaseEENKUlvE0_clEvENKUlvE1_clEvEUlS4_S4_E_EESt5arrayIPcLm2EEEEviT0_T1_,@function
        .size           _ZN2at6native29vectorized_elementwise_kernelILi8ENS0_13BUnaryFunctorIN3c104HalfES4_S4_ZZZNS0_16fmod_kernel_cudaERNS_18TensorIteratorBaseEENKUlvE0_clEvENKUlvE1_clEvEUlS4_S4_E_EESt5arrayIPcLm2EEEEviT0_T1_,(.L_x_57331 - _ZN2at6native29vectorized_elementwise_kernelILi8ENS0_13BUnaryFunctorIN3c104HalfES4_S4_ZZZNS0_16fmod_kernel_cudaERNS_18TensorIteratorBaseEENKUlvE0_clEvENKUlvE1_clEvEUlS4_S4_E_EESt5arrayIPcLm2EEEEviT0_T1_)
        .other          _ZN2at6native29vectorized_elementwise_kernelILi8ENS0_13BUnaryFunctorIN3c104HalfES4_S4_ZZZNS0_16fmod_kernel_cudaERNS_18TensorIteratorBaseEENKUlvE0_clEvENKUlvE1_clEvEUlS4_S4_E_EESt5arrayIPcLm2EEEEviT0_T1_,@"STO_CUDA_ENTRY STV_DEFAULT"
_ZN2at6native29vectorized_elementwise_kernelILi8ENS0_13BUnaryFunctorIN3c104HalfES4_S4_ZZZNS0_16fmod_kernel_cudaERNS_18TensorIteratorBaseEENKUlvE0_clEvENKUlvE1_clEvEUlS4_S4_E_EESt5arrayIPcLm2EEEEviT0_T1_:
.text._ZN2at6native29vectorized_elementwise_kernelILi8ENS0_13BUnaryFunctorIN3c104HalfES4_S4_ZZZNS0_16fmod_kernel_cudaERNS_18TensorIteratorBaseEENKUlvE0_clEvENKUlvE1_clEvEUlS4_S4_E_EESt5arrayIPcLm2EEEEviT0_T1_:
        /* <DEDUP_REMOVED lines=11> */
[----:B0-----:R-:W-:-:S06]  /*00b0*/  IMAD.WIDE.U32 R4, R3, 0x10, R4 ;  /* 0x0000001003047825 */ /* 0x001fcc00078e0004 */
[----:B------:R-:W2:Y:S01]  /*00c0*/  LDG.E.128 R4, desc[UR4][R4.64] ;  /* 0x0000000404047981 */ /* 0x000ea2000c1e1d00 */
[----:B------:R-:W0:Y:S01]  /*00d0*/  LDC.U16 R9, c[0x0][0x216] ;  /* 0x00008580ff097b82 */ /* 0x000e220000000400 */
[----:B------:R-:W-:Y:S01]  /*00e0*/  BSSY B0, `(.L_x_6562) ;  /* 0x0000042000007945 */ /* 0x000fe20003800000 */
[----:B0-----:R-:W-:-:S05]  /*00f0*/  HADD2.F32 R9, -RZ, R9.H0_H0 ;  /* 0x20000009ff097230 */ /* 0x001fca0000004100 */
[----:B------:R-:W-:Y:S01]  /*0100*/  FADD.FTZ R8, |R9|, -RZ ;  /* 0x800000ff09087221 */ /* 0x000fe20000010200 */
[----:B--2---:R-:W-:-:S05]  /*0110*/  HADD2.F32 R10, -RZ, R4.H0_H0 ;  /* 0x20000004ff0a7230 */ /* 0x004fca0000004100 */
[C---:B------:R-:W-:Y:S01]  /*0120*/  FSETP.GEU.FTZ.AND P0, PT, |R10|.reuse, |R9|, PT ;  /* 0x400000090a00720b */ /* 0x040fe20003f1e200 */
[----:B------:R-:W-:-:S12]  /*0130*/  FADD.FTZ R11, |R10|, -RZ ;  /* 0x800000ff0a0b7221 */ /* 0x000fd80000010200 */
        /* <DEDUP_REMOVED lines=23> */
.L_x_6567:
[----:B------:R-:W-:Y:S01]  /*02b0*/  FSETP.GEU.FTZ.AND P0, PT, R13, -R8, PT ;  /* 0x800000080d00720b */ /* 0x000fe20003f1e000 */
[----:B------:R-:W-:-:S12]  /*02c0*/  FADD.FTZ R0, R0, -1 ;  /* 0xbf80000000007421 */ /* 0x000fd80000010000 */
[----:B------:R-:W-:-:S07]  /*02d0*/  @!P0 FADD.FTZ R0, R0, -1 ;  /* 0xbf80000000008421 */ /* 0x000fce0000010000 */
.L_x_6566:
[----:B------:R-:W-:Y:S05]  /*02e0*/  BSYNC B1 ;  /* 0x0000000000017941 */ /* 0x000fea0003800000 */
.L_x_6565:
[----:B------:R-:W-:Y:S01]  /*02f0*/  FFMA.FTZ R11, -R8, R0, R11 ;  /* 0x00000000080b7223 */ /* 0x000fe2000001010b */
[----:B------:R-:W-:Y:S06]  /*0300*/  BRA `(.L_x_6563) ;  /* 0x00000000007c7947 */ /* 0x000fec0003800000 */
.L_x_6564:
        /* <DEDUP_REMOVED lines=15> */
.L_x_6570:
        /* <DEDUP_REMOVED lines=13> */
.L_x_6569:
[----:B------:R-:W-:Y:S05]  /*04d0*/  BSYNC B1 ;  /* 0x0000000000017941 */ /* 0x000fea0003800000 */
.L_x_6568:
[----:B------:R-:W-:-:S04]  /*04e0*/  FMUL.FTZ R12, R12, 1.1920928955078125e-07 ;  /* 0x340000000c0c7820 */ /* 0x000fc80000410000 */
[----:B0-----:R-:W-:-:S07]  /*04f0*/  FMUL.FTZ R11, R17, R12 ;  /* 0x0000000c110b7220 */ /* 0x001fce0000410000 */
.L_x_6563:
[----:B------:R-:W-:Y:S05]  /*0500*/  BSYNC B0 ;  /* 0x0000000000007941 */ /* 0x000fea0003800000 */
.L_x_6562:
        /* <DEDUP_REMOVED lines=30> */
.L_x_6576:
[----:B------:R-:W-:Y:S01]  /*06f0*/  FSETP.GEU.FTZ.AND P0, PT, R10, -R8, PT ;  /* 0x800000080a00720b */ /* 0x000fe20003f1e000 */
[----:B------:R-:W-:-:S12]  /*0700*/  FADD.FTZ R0, R0, -1 ;  /* 0xbf80000000007421 */ /* 0x000fd80000010000 */
[----:B------:R-:W-:-:S07]  /*0710*/  @!P0 FADD.FTZ R0, R0, -1 ;  /* 0xbf80000000008421 */ /* 0x000fce0000010000 */
.L_x_6575:
[----:B------:R-:W-:Y:S05]  /*0720*/  BSYNC B1 ;  /* 0x0000000000017941 */ /* 0x000fea0003800000 */
.L_x_6574:
[----:B------:R-:W-:Y:S01]  /*0730*/  FFMA.FTZ R11, -R8, R0, R11 ;  /* 0x00000000080b7223 */ /* 0x000fe2000001010b */
[----:B------:R-:W-:Y:S06]  /*0740*/  BRA `(.L_x_6572) ;  /* 0x00000000007c7947 */ /* 0x000fec0003800000 */
.L_x_6573:
        /* <DEDUP_REMOVED lines=15> */
.L_x_6579:
        /* <DEDUP_REMOVED lines=13> */
.L_x_6578:
[----:B------:R-:W-:Y:S05]  /*0910*/  BSYNC B1 ;  /* 0x0000000000017941 */ /* 0x000fea0003800000 */
.L_x_6577:
[----:B------:R-:W-:-:S04]  /*0920*/  FMUL.FTZ R11, R10, 1.1920928955078125e-07 ;  /* 0x340000000a0b7820 */ /* 0x000fc80000410000 */
[----:B------:R-:W-:-:S07]  /*0930*/  FMUL.FTZ R11, R14, R11 ;  /* 0x0000000b0e0b7220 */ /* 0x000fce0000410000 */
.L_x_6572:
[----:B------:R-:W-:Y:S05]  /*0940*/  BSYNC B0 ;  /* 0x0000000000007941 */ /* 0x000fea0003800000 */
.L_x_6571:
        /* <DEDUP_REMOVED lines=30> */
.L_x_6585:
[----:B------:R-:W-:Y:S01]  /*0b30*/  FSETP.GEU.FTZ.AND P0, PT, R12, -R8, PT ;  /* 0x800000080c00720b */ /* 0x000fe20003f1e000 */
[----:B------:R-:W-:-:S12]  /*0b40*/  FADD.FTZ R0, R0, -1 ;  /* 0xbf80000000007421 */ /* 0x000fd80000010000 */
[----:B------:R-:W-:-:S07]  /*0b50*/  @!P0 FADD.FTZ R0, R0, -1 ;  /* 0xbf80000000008421 */ /* 0x000fce0000010000 */
.L_x_6584:
[----:B------:R-:W-:Y:S05]  /*0b60*/  BSYNC B1 ;  /* 0x0000000000017941 */ /* 0x000fea0003800000 */
.L_x_6583:
[----:B------:R-:W-:Y:S01]  /*0b70*/  FFMA.FTZ R13, -R8, R0, R13 ;  /* 0x00000000080d7223 */ /* 0x000fe2000001010d */
[----:B------:R-:W-:Y:S06]  /*0b80*/  BRA `(.L_x_6581) ;  /* 0x00000000007c7947 */ /* 0x000fec0003800000 */
.L_x_6582:
        /* <DEDUP_REMOVED lines=15> */
.L_x_6588:
        /* <DEDUP_REMOVED lines=13> */
.L_x_6587:
[----:B------:R-:W-:Y:S05]  /*0d50*/  BSYNC B1 ;  /* 0x0000000000017941 */ /* 0x000fea0003800000 */
.L_x_6586:
[----:B------:R-:W-:-:S04]  /*0d60*/  FMUL.FTZ R13, R12, 1.1920928955078125e-07 ;  /* 0x340000000c0d7820 */ /* 0x000fc80000410000 */
[----:B------:R-:W-:-:S07]  /*0d70*/  FMUL.FTZ R13, R16, R13 ;  /* 0x0000000d100d7220 */ /* 0x000fce0000410000 */
.L_x_6581:
[----:B------:R-:W-:Y:S05]  /*0d80*/  BSYNC B0 ;  /* 0x0000000000007941 */ /* 0x000fea0003800000 */
.L_x_6580:
        /* <DEDUP_REMOVED lines=30> */
.L_x_6594:
[----:B------:R-:W-:Y:S01]  /*0f70*/  FSETP.GEU.FTZ.AND P0, PT, R10, -R8, PT ;  /* 0x800000080a00720b */ /* 0x000fe20003f1e000 */
[----:B------:R-:W-:-:S12]  /*0f80*/  FADD.FTZ R0, R0, -1 ;  /* 0xbf80000000007421 */ /* 0x000fd80000010000 */
[----:B------:R-:W-:-:S07]  /*0f90*/  @!P0 FADD.FTZ R0, R0, -1 ;  /* 0xbf80000000008421 */ /* 0x000fce0000010000 */
.L_x_6593:
[----:B------:R-:W-:Y:S05]  /*0fa0*/  BSYNC B1 ;  /* 0x0000000000017941 */ /* 0x000fea0003800000 */
.L_x_6592:
[----:B------:R-:W-:Y:S01]  /*0fb0*/  FFMA.FTZ R13, -R8, R0, R13 ;  /* 0x00000000080d7223 */ /* 0x000fe2000001010d */
[----:B------:R-:W-:Y:S06]  /*0fc0*/  BRA `(.L_x_6590) ;  /* 0x00000000007c7947 */ /* 0x000fec0003800000 */
.L_x_6591:
        /* <DEDUP_REMOVED lines=15> */
.L_x_6597:
        /* <DEDUP_REMOVED lines=13> */
.L_x_6596:
[----:B------:R-:W-:Y:S05]  /*1190*/  BSYNC B1 ;  /* 0x0000000000017941 */ /* 0x000fea0003800000 */
.L_x_6595:
[----:B------:R-:W-:-:S04]  /*11a0*/  FMUL.FTZ R13, R10, 1.1920928955078125e-07 ;  /* 0x340000000a0d7820 */ /* 0x000fc80000410000 */
[----:B------:R-:W-:-:S07]  /*11b0*/  FMUL.FTZ R13, R16, R13 ;  /* 0x0000000d100d7220 */ /* 0x000fce0000410000 */
.L_x_6590:
[----:B------:R-:W-:Y:S05]  /*11c0*/  BSYNC B0 ;  /* 0x0000000000007941 */ /* 0x000fea0003800000 */
.L_x_6589:
[----:B------:R-:W-:Y:S01]  /*11d0*/  HADD2.F32 R14, -RZ, R6.H0_H0 ;  /* 0x20000006ff0e7230 */ /* 0x000fe20000004100 */
        /* <DEDUP_REMOVED lines=29> */
.L_x_6603:
[----:B------:R-:W-:Y:S01]  /*13b0*/  FSETP.GEU.FTZ.AND P0, PT, R12, -R8, PT ;  /* 0x800000080c00720b */ /* 0x000fe20003f1e000 */
[----:B------:R-:W-:-:S12]  /*13c0*/  FADD.FTZ R0, R0, -1 ;  /* 0xbf80000000007421 */ /* 0x000fd80000010000 */
[----:B------:R-:W-:-:S07]  /*13d0*/  @!P0 FADD.FTZ R0, R0, -1 ;  /* 0xbf80000000008421 */ /* 0x000fce0000010000 */
.L_x_6602:
[----:B------:R-:W-:Y:S05]  /*13e0*/  BSYNC B1 ;  /* 0x0000000000017941 */ /* 0x000fea0003800000 */
.L_x_6601:
[----:B------:R-:W-:Y:S01]  /*13f0*/  FFMA.FTZ R13, -R8, R0, R13 ;  /* 0x00000000080d7223 */ /* 0x000fe2000001010d */
[----:B------:R-:W-:Y:S06]  /*1400*/  BRA `(.L_x_6599) ;  /* 0x00000000007c7947 */ /* 0x000fec0003800000 */
.L_x_6600:
        /* <DEDUP_REMOVED lines=15> */
.L_x_6606:
        /* <DEDUP_REMOVED lines=13> */
.L_x_6605:
[----:B------:R-:W-:Y:S05]  /*15d0*/  BSYNC B1 ;  /* 0x0000000000017941 */ /* 0x000fea0003800000 */
.L_x_6604:
[----:B------:R-:W-:-:S04]  /*15e0*/  FMUL.FTZ R13, R13, 1.1920928955078125e-07 ;  /* 0x340000000d0d7820 */ /* 0x000fc80000410000 */
[----:B------:R-:W-:-:S07]  /*15f0*/  FMUL.FTZ R13, R12, R13 ;  /* 0x0000000d0c0d7220 */ /* 0x000fce0000410000 */
.L_x_6599:
[----:B------:R-:W-:Y:S05]  /*1600*/  BSYNC B0 ;  /* 0x0000000000007941 */ /* 0x000fea0003800000 */
.L_x_6598:
        /* <DEDUP_REMOVED lines=30> */
.L_x_6612:
[----:B------:R-:W-:Y:S01]  /*17f0*/  FSETP.GEU.FTZ.AND P0, PT, R14, -R8, PT ;  /* 0x800000080e00720b */ /* 0x000fe20003f1e000 */
[----:B------:R-:W-:-:S12]  /*1800*/  FADD.FTZ R0, R0, -1 ;  /* 0xbf80000000007421 */ /* 0x000fd80000010000 */
[----:B------:R-:W-:-:S07]  /*1810*/  @!P0 FADD.FTZ R0, R0, -1 ;  /* 0xbf80000000008421 */ /* 0x000fce0000010000 */
.L_x_6611:
[----:B------:R-:W-:Y:S05]  /*1820*/  BSYNC B1 ;  /* 0x0000000000017941 */ /* 0x000fea0003800000 */
.L_x_6610:
[----:B------:R-:W-:Y:S01]  /*1830*/  FFMA.FTZ R13, -R8, R0, R13 ;  /* 0x00000000080d7223 */ /* 0x000fe2000001010d */
[----:B------:R-:W-:Y:S06]  /*1840*/  BRA `(.L_x_6608) ;  /* 0x00000000007c7947 */ /* 0x000fec0003800000 */
.L_x_6609:
        /* <DEDUP_REMOVED lines=15> */
.L_x_6615:
        /* <DEDUP_REMOVED lines=13> */
.L_x_6614:
[----:B------:R-:W-:Y:S05]  /*1a10*/  BSYNC B1 ;  /* 0x0000000000017941 */ /* 0x000fea0003800000 */
.L_x_6613:
[----:B------:R-:W-:-:S04]  /*1a20*/  FMUL.FTZ R14, R14, 1.1920928955078125e-07 ;  /* 0x340000000e0e7820 */ /* 0x000fc80000410000 */
[----:B------:R-:W-:-:S07]  /*1a30*/  FMUL.FTZ R13, R13, R14 ;  /* 0x0000000e0d0d7220 */ /* 0x000fce0000410000 */
.L_x_6608:
[----:B------:R-:W-:Y:S05]  /*1a40*/  BSYNC B0 ;  /* 0x0000000000007941 */ /* 0x000fea0003800000 */
.L_x_6607:
        /* <DEDUP_REMOVED lines=30> */
.L_x_6621:
[----:B------:R-:W-:Y:S01]  /*1c30*/  FSETP.GEU.FTZ.AND P0, PT, R12, -R8, PT ;  /* 0x800000080c00720b */ /* 0x000fe20003f1e000 */
[----:B------:R-:W-:-:S12]  /*1c40*/  FADD.FTZ R0, R0, -1 ;  /* 0xbf80000000007421 */ /* 0x000fd80000010000 */
[----:B------:R-:W-:-:S07]  /*1c50*/  @!P0 FADD.FTZ R0, R0, -1 ;  /* 0xbf80000000008421 */ /* 0x000fce0000010000 */
.L_x_6620:
[----:B------:R-:W-:Y:S05]  /*1c60*/  BSYNC B1 ;  /* 0x0000000000017941 */ /* 0x000fea0003800000 */
.L_x_6619:
[----:B------:R-:W-:Y:S01]  /*1c70*/  FFMA.FTZ R15, -R8, R0, R15 ;  /* 0x00000000080f7223 */ /* 0x000fe2000001010f */
[----:B------:R-:W-:Y:S06]  /*1c80*/  BRA `(.L_x_6617) ;  /* 0x00000000007c7947 */ /* 0x000fec0003800000 */
.L_x_6618:
        /* <DEDUP_REMOVED lines=15> */
.L_x_6624:
        /* <DEDUP_REMOVED lines=13> */
.L_x_6623:
[----:B------:R-:W-:Y:S05]  /*1e50*/  BSYNC B1 ;  /* 0x0000000000017941 */ /* 0x000fea0003800000 */
.L_x_6622:
[----:B------:R-:W-:-:S04]  /*1e60*/  FMUL.FTZ R15, R15, 1.1920928955078125e-07 ;  /* 0x340000000f0f7820 */ /* 0x000fc80000410000 */
[----:B------:R-:W-:-:S07]  /*1e70*/  FMUL.FTZ R15, R12, R15 ;  /* 0x0000000f0c0f7220 */ /* 0x000fce0000410000 */
.L_x_6617:
[----:B------:R-:W-:Y:S05]  /*1e80*/  BSYNC B0 ;  /* 0x0000000000007941 */ /* 0x000fea0003800000 */
.L_x_6616:
        /* <DEDUP_REMOVED lines=30> */
.L_x_6630:
[----:B------:R-:W-:Y:S01]  /*2070*/  FSETP.GEU.FTZ.AND P0, PT, R14, -R8, PT ;  /* 0x800000080e00720b */ /* 0x000fe20003f1e000 */
[----:B------:R-:W-:-:S12]  /*2080*/  FADD.FTZ R0, R0, -1 ;  /* 0xbf80000000007421 */ /* 0x000fd80000010000 */
[----:B------:R-:W-:-:S07]  /*2090*/  @!P0 FADD.FTZ R0, R0, -1 ;  /* 0xbf80000000008421 */ /* 0x000fce0000010000 */
.L_x_6629:
[----:B------:R-:W-:Y:S05]  /*20a0*/  BSYNC B1 ;  /* 0x0000000000017941 */ /* 0x000fea0003800000 */
.L_x_6628:
[----:B------:R-:W-:Y:S01]  /*20b0*/  FFMA.FTZ R15, -R8, R0, R15 ;  /* 0x00000000080f7223 */ /* 0x000fe2000001010f */
[----:B------:R-:W-:Y:S06]  /*20c0*/  BRA `(.L_x_6626) ;  /* 0x00000000007c7947 */ /* 0x000fec0003800000 */
.L_x_6627:
[----:B------:R-:W-:Y:S01]  /*20d0*/  IADD3 R0, R14, -0xb800000, RZ ;  /* 0xf48000000e007810 */ /* 0x000fe20007ffe0ff */
[----:B------:R-:W-:Y:S01]  /*20e0*/  BSSY B1, `(.L_x_6631) ;  /* 0x000001b000017945 */ /* 0x000fe20003800000 */
[----:B------:R-:W-:Y:S02]  /*20f0*/  FSETP.GT.FTZ.AND P0, PT, |R9|, RZ, PT ;  /* 0x000000ff0900720b */ /* 0x000fe40003f14200 */
[----:B------:R-:W-:Y:S02]  /*2100*/  LOP3.LUT R0, R0, 0xff800000, RZ, 0xc0, !PT ;  /* 0xff80000000007812 */ /* 0x000fe400078ec0ff */
[C---:B------:R-:W-:Y:S02]  /*2110*/  ISETP.GT.U32.OR P0, PT, R15.reuse, 0x7f7fffff, !P0 ;  /* 0x7f7fffff0f00780c */ /* 0x040fe40004704470 */
[----:B0-----:R-:W-:Y:S01]  /*2120*/  LOP3.LUT R16, R14, 0xff800000, RZ, 0xc0, !PT ;  /* 0xff8000000e107812 */ /* 0x001fe200078ec0ff */
        /* <DEDUP_REMOVED lines=9> */
.L_x_6633:
        /* <DEDUP_REMOVED lines=13> */
.L_x_6632:
[----:B------:R-:W-:Y:S05]  /*2290*/  BSYNC B1 ;  /* 0x0000000000017941 */ /* 0x000fea0003800000 */
.L_x_6631:
[----:B------:R-:W-:-:S04]  /*22a0*/  FMUL.FTZ R15, R8, 1.1920928955078125e-07 ;  /* 0x34000000080f7820 */ /* 0x000fc80000410000 */
[----:B------:R-:W-:-:S07]  /*22b0*/  FMUL.FTZ R15, R16, R15 ;  /* 0x0000000f100f7220 */ /* 0x000fce0000410000 */
.L_x_6626:
[----:B------:R-:W-:Y:S05]  /*22c0*/  BSYNC B0 ;  /* 0x0000000000007941 */ /* 0x000fea0003800000 */
.L_x_6625:
[----:B------:R-:W1:Y:S01]  /*22d0*/  LDC.64 R8, c[0x0][0x218] ;  /* 0x00008600ff087b82 */ /* 0x000e620000000a00 */
        /* <DEDUP_REMOVED lines=11> */
.L_x_6561:
        /* <DEDUP_REMOVED lines=89> */
.L_x_6641:
[----:B------:R-:W-:Y:S01]  /*2920*/  FSETP.GEU.FTZ.AND P0, PT, R8, -R10, PT ;  /* 0x8000000a0800720b */ /* 0x000fe20003f1e000 */
[----:B------:R-:W-:-:S12]  /*2930*/  FADD.FTZ R0, R0, -1 ;  /* 0xbf80000000007421 */ /* 0x000fd80000010000 */
[----:B------:R-:W-:-:S07]  /*2940*/  @!P0 FADD.FTZ R0, R0, -1 ;  /* 0xbf80000000008421 */ /* 0x000fce0000010000 */
.L_x_6640:
[----:B------:R-:W-:Y:S05]  /*2950*/  BSYNC B2 ;  /* 0x0000000000027941 */ /* 0x000fea0003800000 */
.L_x_6639:
[----:B------:R-:W-:Y:S01]  /*2960*/  FFMA.FTZ R7, -R10, R0, R7 ;  /* 0x000000000a077223 */ /* 0x000fe20000010107 */
[----:B------:R-:W-:Y:S06]  /*2970*/  BRA `(.L_x_6637) ;  /* 0x00000000007c7947 */ /* 0x000fec0003800000 */
.L_x_6638:
        /* <DEDUP_REMOVED lines=15> */
.L_x_6644:
        /* <DEDUP_REMOVED lines=13> */
.L_x_6643:
[----:B------:R-:W-:Y:S05]  /*2b40*/  BSYNC B2 ;  /* 0x0000000000027941 */ /* 0x000fea0003800000 */
.L_x_6642:
[----:B------:R-:W-:-:S04]  /*2b50*/  FMUL.FTZ R0, R0, 1.1920928955078125e-07 ;  /* 0x3400000000007820 */ /* 0x000fc80000410000 */
[----:B------:R-:W-:-:S07]  /*2b60*/  FMUL.FTZ R7, R7, R0 ;  /* 0x0000000007077220 */ /* 0x000fce0000410000 */
.L_x_6637:
[----:B------:R-:W-:Y:S05]  /*2b70*/  BSYNC B0 ;  /* 0x0000000000007941 */ /* 0x000fea0003800000 */
.L_x_6636:
[C---:B------:R-:W-:Y:S02]  /*2b80*/  FSETP.GTU.FTZ.AND P0, PT, |R7|.reuse, +INF , PT ;  /* 0x7f8000000700780b */ /* 0x040fe40003f1c200 */
[----:B------:R-:W-:-:S04]  /*2b90*/  LOP3.LUT R6, R7, 0x80000000, R6, 0xb8, !PT ;  /* 0x8000000007067812 */ /* 0x000fc800078eb806 */
[----:B------:R-:W-:-:S04]  /*2ba0*/  FSEL R7, R7, R6, P0 ;  /* 0x0000000607077208 */ /* 0x000fc80000000000 */
[----:B------:R-:W-:-:S07]  /*2bb0*/  F2FP.F16.F32.PACK_AB R7, RZ, R7 ;  /* 0x00000007ff07723e */ /* 0x000fce00000000ff */
.L_x_6635:
[----:B------:R-:W-:Y:S05]  /*2bc0*/  BSYNC B1 ;  /* 0x0000000000017941 */ /* 0x000fea0003800000 */
.L_x_6634:
        /* <DEDUP_REMOVED lines=34> */
.L_x_6652:
[----:B------:R-:W-:Y:S01]  /*2df0*/  FSETP.GEU.FTZ.AND P0, PT, R10, -R13, PT ;  /* 0x8000000d0a00720b */ /* 0x000fe20003f1e000 */
[----:B------:R-:W-:-:S12]  /*2e00*/  FADD.FTZ R9, R9, -1 ;  /* 0xbf80000009097421 */ /* 0x000fd80000010000 */
[----:B------:R-:W-:-:S07]  /*2e10*/  @!P0 FADD.FTZ R9, R9, -1 ;  /* 0xbf80000009098421 */ /* 0x000fce0000010000 */
.L_x_6651:
[----:B------:R-:W-:Y:S05]  /*2e20*/  BSYNC B2 ;  /* 0x0000000000027941 */ /* 0x000fea0003800000 */
.L_x_6650:
[----:B------:R-:W-:Y:S01]  /*2e30*/  FFMA.FTZ R8, -R13, R9, R8 ;  /* 0x000000090d087223 */ /* 0x000fe20000010108 */
[----:B------:R-:W-:Y:S06]  /*2e40*/  BRA `(.L_x_6648) ;  /* 0x00000000007c7947 */ /* 0x000fec0003800000 */
.L_x_6649:
        /* <DEDUP_REMOVED lines=15> */
.L_x_6655:
        /* <DEDUP_REMOVED lines=13> */
.L_x_6654:
[----:B------:R-:W-:Y:S05]  /*3010*/  BSYNC B2 ;  /* 0x0000000000027941 */ /* 0x000fea0003800000 */
.L_x_6653:
[----:B------:R-:W-:-:S04]  /*3020*/  FMUL.FTZ R9, R9, 1.1920928955078125e-07 ;  /* 0x3400000009097820 */ /* 0x000fc80000410000 */
[----:B------:R-:W-:-:S07]  /*3030*/  FMUL.FTZ R8, R8, R9 ;  /* 0x0000000908087220 */ /* 0x000fce0000410000 */
.L_x_6648:
[----:B------:R-:W-:Y:S05]  /*3040*/  BSYNC B0 ;  /* 0x0000000000007941 */ /* 0x000fea0003800000 */
.L_x_6647:
[C---:B------:R-:W-:Y:S02]  /*3050*/  FSETP.GTU.FTZ.AND P0, PT, |R8|.reuse, +INF , PT ;  /* 0x7f8000000800780b */ /* 0x040fe40003f1c200 */
[----:B------:R-:W-:-:S04]  /*3060*/  LOP3.LUT R5, R8, 0x80000000, R5, 0xb8, !PT ;  /* 0x8000000008057812 */ /* 0x000fc800078eb805 */
[----:B------:R-:W-:-:S04]  /*3070*/  FSEL R5, R8, R5, P0 ;  /* 0x0000000508057208 */ /* 0x000fc80000000000 */
[----:B------:R-:W-:-:S07]  /*3080*/  F2FP.F16.F32.PACK_AB R5, RZ, R5 ;  /* 0x00000005ff05723e */ /* 0x000fce00000000ff */
.L_x_6646:
[----:B------:R-:W-:Y:S05]  /*3090*/  BSYNC B1 ;  /* 0x0000000000017941 */ /* 0x000fea0003800000 */
.L_x_6645:
        /* <DEDUP_REMOVED lines=34> */
.L_x_6663:
[----:B------:R-:W-:Y:S01]  /*32c0*/  FSETP.GEU.FTZ.AND P0, PT, R8, -R10, PT ;  /* 0x8000000a0800720b */ /* 0x000fe20003f1e000 */
[----:B------:R-:W-:-:S12]  /*32d0*/  FADD.FTZ R0, R0, -1 ;  /* 0xbf80000000007421 */ /* 0x000fd80000010000 */
[----:B------:R-:W-:-:S07]  /*32e0*/  @!P0 FADD.FTZ R0, R0, -1 ;  /* 0xbf80000000008421 */ /* 0x000fce0000010000 */
.L_x_6662:
[----:B------:R-:W-:Y:S05]  /*32f0*/  BSYNC B2 ;  /* 0x0000000000027941 */ /* 0x000fea0003800000 */
.L_x_6661:
[----:B------:R-:W-:Y:S01]  /*3300*/  FFMA.FTZ R9, -R10, R0, R9 ;  /* 0x000000000a097223 */ /* 0x000fe20000010109 */
[----:B------:R-:W-:Y:S06]  /*3310*/  BRA `(.L_x_6659) ;  /* 0x00000000007c7947 */ /* 0x000fec0003800000 */
.L_x_6660:
        /* <DEDUP_REMOVED lines=15> */
.L_x_6666:
        /* <DEDUP_REMOVED lines=13> */
.L_x_6665:
[----:B------:R-:W-:Y:S05]  /*34e0*/  BSYNC B2 ;  /* 0x0000000000027941 */ /* 0x000fea0003800000 */
.L_x_6664:
[----:B------:R-:W-:-:S04]  /*34f0*/  FMUL.FTZ R9, R9, 1.1920928955078125e-07 ;  /* 0x3400000009097820 */ /* 0x000fc80000410000 */
[----:B------:R-:W-:-:S07]  /*3500*/  FMUL.FTZ R9, R8, R9 ;  /* 0x0000000908097220 */ /* 0x000fce0000410000 */
.L_x_6659:
[----:B------:R-:W-:Y:S05]  /*3510*/  BSYNC B0 ;  /* 0x0000000000007941 */ /* 0x000fea0003800000 */
.L_x_6658:
[C---:B------:R-:W-:Y:S02]  /*3520*/  FSETP.GTU.FTZ.AND P0, PT, |R9|.reuse, +INF , PT ;  /* 0x7f8000000900780b */ /* 0x040fe40003f1c200 */
[----:B------:R-:W-:-:S04]  /*3530*/  LOP3.LUT R20, R9, 0x80000000, R20, 0xb8, !PT ;  /* 0x8000000009147812 */ /* 0x000fc800078eb814 */
[----:B------:R-:W-:-:S04]  /*3540*/  FSEL R8, R9, R20, P0 ;  /* 0x0000001409087208 */ /* 0x000fc80000000000 */
[----:B------:R-:W-:-:S07]  /*3550*/  F2FP.F16.F32.PACK_AB R8, RZ, R8 ;  /* 0x00000008ff08723e */ /* 0x000fce00000000ff */
.L_x_6657:
[----:B------:R-:W-:Y:S05]  /*3560*/  BSYNC B1 ;  /* 0x0000000000017941 */ /* 0x000fea0003800000 */
.L_x_6656:
        /* <DEDUP_REMOVED lines=34> */
.L_x_6674:
[----:B------:R-:W-:Y:S01]  /*3790*/  FSETP.GEU.FTZ.AND P0, PT, R10, -R13, PT ;  /* 0x8000000d0a00720b */ /* 0x000fe20003f1e000 */
[----:B------:R-:W-:-:S12]  /*37a0*/  FADD.FTZ R9, R9, -1 ;  /* 0xbf80000009097421 */ /* 0x000fd80000010000 */
[----:B------:R-:W-:-:S07]  /*37b0*/  @!P0 FADD.FTZ R9, R9, -1 ;  /* 0xbf80000009098421 */ /* 0x000fce0000010000 */
.L_x_6673:
[----:B------:R-:W-:Y:S05]  /*37c0*/  BSYNC B2 ;  /* 0x0000000000027941 */ /* 0x000fea0003800000 */
.L_x_6672:
[----:B------:R-:W-:Y:S01]  /*37d0*/  FFMA.FTZ R0, -R13, R9, R0 ;  /* 0x000000090d007223 */ /* 0x000fe20000010100 */
[----:B------:R-:W-:Y:S06]  /*37e0*/  BRA `(.L_x_6670) ;  /* 0x00000000007c7947 */ /* 0x000fec0003800000 */
.L_x_6671:
        /* <DEDUP_REMOVED lines=15> */
.L_x_6677:
        /* <DEDUP_REMOVED lines=13> */
.L_x_6676:
[----:B------:R-:W-:Y:S05]  /*39b0*/  BSYNC B2 ;  /* 0x0000000000027941 */ /* 0x000fea0003800000 */
.L_x_6675:
[----:B------:R-:W-:-:S04]  /*39c0*/  FMUL.FTZ R10, R10, 1.1920928955078125e-07 ;  /* 0x340000000a0a7820 */ /* 0x000fc80000410000 */
[----:B------:R-:W-:-:S07]  /*39d0*/  FMUL.FTZ R0, R9, R10 ;  /* 0x0000000a09007220 */ /* 0x000fce0000410000 */
.L_x_6670:
[----:B------:R-:W-:Y:S05]  /*39e0*/  BSYNC B0 ;  /* 0x0000000000007941 */ /* 0x000fea0003800000 */
.L_x_6669:
[C---:B------:R-:W-:Y:S02]  /*39f0*/  FSETP.GTU.FTZ.AND P0, PT, |R0|.reuse, +INF , PT ;  /* 0x7f8000000000780b */ /* 0x040fe40003f1c200 */
[----:B------:R-:W-:-:S04]  /*3a00*/  LOP3.LUT R23, R0, 0x80000000, R23, 0xb8, !PT ;  /* 0x8000000000177812 */ /* 0x000fc800078eb817 */
[----:B------:R-:W-:-:S04]  /*3a10*/  FSEL R9, R0, R23, P0 ;  /* 0x0000001700097208 */ /* 0x000fc80000000000 */
[----:B------:R-:W-:-:S07]  /*3a20*/  F2FP.F16.F32.PACK_AB R9, RZ, R9 ;  /* 0x00000009ff09723e */ /* 0x000fce00000000ff */
.L_x_6668:
[----:B------:R-:W-:Y:S05]  /*3a30*/  BSYNC B1 ;  /* 0x0000000000017941 */ /* 0x000fea0003800000 */
.L_x_6667:
        /* <DEDUP_REMOVED lines=34> */
.L_x_6685:
[----:B------:R-:W-:Y:S01]  /*3c60*/  FSETP.GEU.FTZ.AND P0, PT, R10, -R12, PT ;  /* 0x8000000c0a00720b */ /* 0x000fe20003f1e000 */
[----:B------:R-:W-:-:S12]  /*3c70*/  FADD.FTZ R0, R0, -1 ;  /* 0xbf80000000007421 */ /* 0x000fd80000010000 */
[----:B------:R-:W-:-:S07]  /*3c80*/  @!P0 FADD.FTZ R0, R0, -1 ;  /* 0xbf80000000008421 */ /* 0x000fce0000010000 */
.L_x_6684:
[----:B------:R-:W-:Y:S05]  /*3c90*/  BSYNC B2 ;  /* 0x0000000000027941 */ /* 0x000fea0003800000 */
.L_x_6683:
[----:B------:R-:W-:Y:S01]  /*3ca0*/  FFMA.FTZ R11, -R12, R0, R11 ;  /* 0x000000000c0b7223 */ /* 0x000fe2000001010b */
[----:B------:R-:W-:Y:S06]  /*3cb0*/  BRA `(.L_x_6681) ;  /* 0x00000000007c7947 */ /* 0x000fec0003800000 */
.L_x_6682:
        /* <DEDUP_REMOVED lines=15> */
.L_x_6688:
        /* <DEDUP_REMOVED lines=13> */
.L_x_6687:
[----:B------:R-:W-:Y:S05]  /*3e80*/  BSYNC B2 ;  /* 0x0000000000027941 */ /* 0x000fea0003800000 */
.L_x_6686:
[----:B------:R-:W-:-:S04]  /*3e90*/  FMUL.FTZ R11, R11, 1.1920928955078125e-07 ;  /* 0x340000000b0b7820 */ /* 0x000fc80000410000 */
[----:B------:R-:W-:-:S07]  /*3ea0*/  FMUL.FTZ R11, R10, R11 ;  /* 0x0000000b0a0b7220 */ /* 0x000fce0000410000 */
.L_x_6681:
[----:B------:R-:W-:Y:S05]  /*3eb0*/  BSYNC B0 ;  /* 0x0000000000007941 */ /* 0x000fea0003800000 */
.L_x_6680:
[C---:B------:R-:W-:Y:S02]  /*3ec0*/  FSETP.GTU.FTZ.AND P0, PT, |R11|.reuse, +INF , PT ;  /* 0x7f8000000b00780b */ /* 0x040fe40003f1c200 */
[----:B------:R-:W-:-:S04]  /*3ed0*/  LOP3.LUT R22, R11, 0x80000000, R22, 0xb8, !PT ;  /* 0x800000000b167812 */ /* 0x000fc800078eb816 */
[----:B------:R-:W-:-:S04]  /*3ee0*/  FSEL R10, R11, R22, P0 ;  /* 0x000000160b0a7208 */ /* 0x000fc80000000000 */
[----:B------:R-:W-:-:S07]  /*3ef0*/  F2FP.F16.F32.PACK_AB R10, RZ, R10 ;  /* 0x0000000aff0a723e */ /* 0x000fce00000000ff */
.L_x_6679:
[----:B------:R-:W-:Y:S05]  /*3f00*/  BSYNC B1 ;  /* 0x0000000000017941 */ /* 0x000fea0003800000 */
.L_x_6678:
        /* <DEDUP_REMOVED lines=34> */
.L_x_6696:
[----:B------:R-:W-:Y:S01]  /*4130*/  FSETP.GEU.FTZ.AND P0, PT, R12, -R15, PT ;  /* 0x8000000f0c00720b */ /* 0x000fe20003f1e000 */
[----:B------:R-:W-:-:S12]  /*4140*/  FADD.FTZ R11, R11, -1 ;  /* 0xbf8000000b0b7421 */ /* 0x000fd80000010000 */
[----:B------:R-:W-:-:S07]  /*4150*/  @!P0 FADD.FTZ R11, R11, -1 ;  /* 0xbf8000000b0b8421 */ /* 0x000fce0000010000 */
.L_x_6695:
[----:B------:R-:W-:Y:S05]  /*4160*/  BSYNC B2 ;  /* 0x0000000000027941 */ /* 0x000fea0003800000 */
.L_x_6694:
[----:B------:R-:W-:Y:S01]  /*4170*/  FFMA.FTZ R0, -R15, R11, R0 ;  /* 0x0000000b0f007223 */ /* 0x000fe20000010100 */
[----:B------:R-:W-:Y:S06]  /*4180*/  BRA `(.L_x_6692) ;  /* 0x00000000007c7947 */ /* 0x000fec0003800000 */
.L_x_6693:
        /* <DEDUP_REMOVED lines=15> */
.L_x_6699:
        /* <DEDUP_REMOVED lines=13> */
.L_x_6698:
[----:B------:R-:W-:Y:S05]  /*4350*/  BSYNC B2 ;  /* 0x0000000000027941 */ /* 0x000fea0003800000 */
.L_x_6697:
[----:B------:R-:W-:-:S04]  /*4360*/  FMUL.FTZ R12, R12, 1.1920928955078125e-07 ;  /* 0x340000000c0c7820 */ /* 0x000fc80000410000 */
[----:B------:R-:W-:-:S07]  /*4370*/  FMUL.FTZ R0, R11, R12 ;  /* 0x0000000c0b007220 */ /* 0x000fce0000410000 */
.L_x_6692:
[----:B------:R-:W-:Y:S05]  /*4380*/  BSYNC B0 ;  /* 0x0000000000007941 */ /* 0x000fea0003800000 */
.L_x_6691:
[C---:B------:R-:W-:Y:S02]  /*4390*/  FSETP.GTU.FTZ.AND P0, PT, |R0|.reuse, +INF , PT ;  /* 0x7f8000000000780b */ /* 0x040fe40003f1c200 */
[----:B------:R-:W-:-:S04]  /*43a0*/  LOP3.LUT R21, R0, 0x80000000, R21, 0xb8, !PT ;  /* 0x8000000000157812 */ /* 0x000fc800078eb815 */
[----:B------:R-:W-:-:S04]  /*43b0*/  FSEL R11, R0, R21, P0 ;  /* 0x00000015000b7208 */ /* 0x000fc80000000000 */
[----:B------:R-:W-:-:S07]  /*43c0*/  F2FP.F16.F32.PACK_AB R11, RZ, R11 ;  /* 0x0000000bff0b723e */ /* 0x000fce00000000ff */
.L_x_6690:
[----:B------:R-:W-:Y:S05]  /*43d0*/  BSYNC B1 ;  /* 0x0000000000017941 */ /* 0x000fea0003800000 */
.L_x_6689:
        /* <DEDUP_REMOVED lines=34> */
.L_x_6707:
[----:B------:R-:W-:Y:S01]  /*4600*/  FSETP.GEU.FTZ.AND P0, PT, R14, -R19, PT ;  /* 0x800000130e00720b */ /* 0x000fe20003f1e000 */
[----:B------:R-:W-:-:S12]  /*4610*/  FADD.FTZ R13, R13, -1 ;  /* 0xbf8000000d0d7421 */ /* 0x000fd80000010000 */
[----:B------:R-:W-:-:S07]  /*4620*/  @!P0 FADD.FTZ R13, R13, -1 ;  /* 0xbf8000000d0d8421 */ /* 0x000fce0000010000 */
.L_x_6706:
[----:B------:R-:W-:Y:S05]  /*4630*/  BSYNC B2 ;  /* 0x0000000000027941 */ /* 0x000fea0003800000 */
.L_x_6705:
[----:B------:R-:W-:Y:S01]  /*4640*/  FFMA.FTZ R12, -R19, R13, R12 ;  /* 0x0000000d130c7223 */ /* 0x000fe2000001010c */
[----:B------:R-:W-:Y:S06]  /*4650*/  BRA `(.L_x_6703) ;  /* 0x00000000007c7947 */ /* 0x000fec0003800000 */
.L_x_6704:
        /* <DEDUP_REMOVED lines=15> */
.L_x_6710:
        /* <DEDUP_REMOVED lines=13> */
.L_x_6709:
[----:B------:R-:W-:Y:S05]  /*4820*/  BSYNC B2 ;  /* 0x0000000000027941 */ /* 0x000fea0003800000 */
.L_x_6708:
[----:B------:R-:W-:-:S04]  /*4830*/  FMUL.FTZ R13, R13, 1.1920928955078125e-07 ;  /* 0x340000000d0d7820 */ /* 0x000fc80000410000 */
[----:B------:R-:W-:-:S07]  /*4840*/  FMUL.FTZ R12, R12, R13 ;  /* 0x0000000d0c0c7220 */ /* 0x000fce0000410000 */
.L_x_6703:
[----:B------:R-:W-:Y:S05]  /*4850*/  BSYNC B0 ;  /* 0x0000000000007941 */ /* 0x000fea0003800000 */
.L_x_6702:
[C---:B------:R-:W-:Y:S02]  /*4860*/  FSETP.GTU.FTZ.AND P0, PT, |R12|.reuse, +INF , PT ;  /* 0x7f8000000c00780b */ /* 0x040fe40003f1c200 */
[----:B------:R-:W-:-:S04]  /*4870*/  LOP3.LUT R17, R12, 0x80000000, R17, 0xb8, !PT ;  /* 0x800000000c117812 */ /* 0x000fc800078eb811 */
[----:B------:R-:W-:-:S04]  /*4880*/  FSEL R12, R12, R17, P0 ;  /* 0x000000110c0c7208 */ /* 0x000fc80000000000 */
[----:B------:R-:W-:-:S07]  /*4890*/  F2FP.F16.F32.PACK_AB R12, RZ, R12 ;  /* 0x0000000cff0c723e */ /* 0x000fce00000000ff */
.L_x_6701:
[----:B------:R-:W-:Y:S05]  /*48a0*/  BSYNC B1 ;  /* 0x0000000000017941 */ /* 0x000fea0003800000 */
.L_x_6700:
        /* <DEDUP_REMOVED lines=34> */
.L_x_6718:
[----:B------:R-:W-:Y:S01]  /*4ad0*/  FSETP.GEU.FTZ.AND P0, PT, R14, -R17, PT ;  /* 0x800000110e00720b */ /* 0x000fe20003f1e000 */
[----:B------:R-:W-:-:S12]  /*4ae0*/  FADD.FTZ R0, R0, -1 ;  /* 0xbf80000000007421 */ /* 0x000fd80000010000 */
[----:B------:R-:W-:-:S07]  /*4af0*/  @!P0 FADD.FTZ R0, R0, -1 ;  /* 0xbf80000000008421 */ /* 0x000fce0000010000 */
.L_x_6717:
[----:B------:R-:W-:Y:S05]  /*4b00*/  BSYNC B2 ;  /* 0x0000000000027941 */ /* 0x000fea0003800000 */
.L_x_6716:
[----:B------:R-:W-:Y:S01]  /*4b10*/  FFMA.FTZ R13, -R17, R0, R13 ;  /* 0x00000000110d7223 */ /* 0x000fe2000001010d */
[----:B------:R-:W-:Y:S06]  /*4b20*/  BRA `(.L_x_6714) ;  /* 0x00000000007c7947 */ /* 0x000fec0003800000 */
.L_x_6715:
        /* <DEDUP_REMOVED lines=15> */
.L_x_6721:
        /* <DEDUP_REMOVED lines=13> */
.L_x_6720:
[----:B------:R-:W-:Y:S05]  /*4cf0*/  BSYNC B2 ;  /* 0x0000000000027941 */ /* 0x000fea0003800000 */
.L_x_6719:
[----:B------:R-:W-:-:S04]  /*4d00*/  FMUL.FTZ R14, R14, 1.1920928955078125e-07 ;  /* 0x340000000e0e7820 */ /* 0x000fc80000410000 */
[----:B------:R-:W-:-:S07]  /*4d10*/  FMUL.FTZ R13, R13, R14 ;  /* 0x0000000e0d0d7220 */ /* 0x000fce0000410000 */
.L_x_6714:
[----:B------:R-:W-:Y:S05]  /*4d20*/  BSYNC B0 ;  /* 0x0000000000007941 */ /* 0x000fea0003800000 */
.L_x_6713:
[C---:B------:R-:W-:Y:S02]  /*4d30*/  FSETP.GTU.FTZ.AND P0, PT, |R13|.reuse, +INF , PT ;  /* 0x7f8000000d00780b */ /* 0x040fe40003f1c200 */
[----:B------:R-:W-:-:S04]  /*4d40*/  LOP3.LUT R16, R13, 0x80000000, R16, 0xb8, !PT ;  /* 0x800000000d107812 */ /* 0x000fc800078eb810 */
[----:B------:R-:W-:-:S04]  /*4d50*/  FSEL R0, R13, R16, P0 ;  /* 0x000000100d007208 */ /* 0x000fc80000000000 */
[----:B------:R-:W-:-:S07]  /*4d60*/  F2FP.F16.F32.PACK_AB R0, RZ, R0 ;  /* 0x00000000ff00723e */ /* 0x000fce00000000ff */
.L_x_6712:
[----:B------:R-:W-:Y:S05]  /*4d70*/  BSYNC B1 ;  /* 0x0000000000017941 */ /* 0x000fea0003800000 */
.L_x_6711:
        /* <DEDUP_REMOVED lines=16> */
.L_x_6724:
[----:B------:R-:W-:-:S13]  /*4e80*/  ISETP.GE.AND P0, PT, R4, R3, PT ;  /* 0x000000030400720c */ /* 0x000fda0003f06270 */
[----:B------:R-:W-:Y:S05]  /*4e90*/  @P0 BRA `(.L_x_6726) ;  /* 0x0000000000300947 */ /* 0x000fea0003800000 */
[----:B--2---:R-:W2:Y:S01]  /*4ea0*/  LDC.64 R6, c[0x0][0x218] ;  /* 0x00008600ff067b82 */ /* 0x004ea20000000a00 */
[----:B------:R-:W-:Y:S01]  /*4eb0*/  IADD3 R5, R2, R4, RZ ;  /* 0x0000000402057210 */ /* 0x000fe20007ffe0ff */
[----:B------:R-:W-:-:S04]  /*4ec0*/  VIADD R4, R4, 0x80 ;  /* 0x0000008004047836 */ /* 0x000fc80000000000 */
[----:B--2---:R-:W-:-:S05]  /*4ed0*/  IMAD.WIDE.U32 R6, R5, 0x2, R6 ;  /* 0x0000000205067825 */ /* 0x004fca00078e0006 */
[----:B------:R2:W-:Y:S02]  /*4ee0*/  STG.E.U16 desc[UR4][R6.64], R8 ;  /* 0x0000000806007986 */ /* 0x0005e4000c101504 */
.L_x_6725:
[----:B------:R-:W-:-:S13]  /*4ef0*/  ISETP.GE.AND P0, PT, R4, R3, PT ;  /* 0x000000030400720c */ /* 0x000fda0003f06270 */
[----:B------:R-:W-:Y:S05]  /*4f00*/  @P0 BRA `(.L_x_6727) ;  /* 0x0000000000300947 */ /* 0x000fea0003800000 */
[----:B0-2---:R-:W0:Y:S01]  /*4f10*/  LDC.64 R6, c[0x0][0x218] ;  /* 0x00008600ff067b82 */ /* 0x005e220000000a00 */
[----:B------:R-:W-:Y:S01]  /*4f20*/  IADD3 R5, R2, R4, RZ ;  /* 0x0000000402057210 */ /* 0x000fe20007ffe0ff */
[----:B------:R-:W-:-:S04]  /*4f30*/  VIADD R4, R4, 0x80 ;  /* 0x0000008004047836 */ /* 0x000fc80000000000 */
[----:B0-----:R-:W-:-:S05]  /*4f40*/  IMAD.WIDE.U32 R6, R5, 0x2, R6 ;  /* 0x0000000205067825 */ /* 0x001fca00078e0006 */
[----:B------:R3:W-:Y:S02]  /*4f50*/  STG.E.U16 desc[UR4][R6.64], R9 ;  /* 0x0000000906007986 */ /* 0x0007e4000c101504 */
.L_x_6726:
[----:B------:R-:W-:-:S13]  /*4f60*/  ISETP.GE.AND P0, PT, R4, R3, PT ;  /* 0x000000030400720c */ /* 0x000fda0003f06270 */
[----:B------:R-:W-:Y:S05]  /*4f70*/  @P0 BRA `(.L_x_6728) ;  /* 0x0000000000340947 */ /* 0x000fea0003800000 */
[----:B--23--:R-:W2:Y:S01]  /*4f80*/  LDC.64 R6, c[0x0][0x218] ;  /* 0x00008600ff067b82 */ /* 0x00cea20000000a00 */
[----:B------:R-:W-:Y:S01]  /*4f90*/  IADD3 R5, R2, R4, RZ ;  /* 0x0000000402057210 */ /* 0x000fe20007ffe0ff */
[----:B------:R-:W-:-:S04]  /*4fa0*/  VIADD R4, R4, 0x80 ;  /* 0x0000008004047836 */ /* 0x000fc80000000000 */
[----:B--2---:R-:W-:-:S05]  /*4fb0*/  IMAD.WIDE.U32 R6, R5, 0x2, R6 ;  /* 0x0000000205067825 */ /* 0x004fca00078e0006 */
[----:B------:R3:W-:Y:S02]  /*4fc0*/  STG.E.U16 desc[UR4][R6.64], R10 ;  /* 0x0000000a06007986 */ /* 0x0007e4000c101504 */
.L_x_6727:
        /* <DEDUP_REMOVED lines=8> */
.L_x_6728:
[----:B------:R-:W-:Y:S05]  /*5050*/  BSYNC B1 ;  /* 0x0000000000017941 */ /* 0x000fea0003800000 */
.L_x_6723:
[----:B------:R-:W-:-:S13]  /*5060*/  ISETP.GE.AND P0, PT, R4, R3, PT ;  /* 0x000000030400720c */ /* 0x000fda0003f06270 */
[----:B--234-:R-:W2:Y:S01]  /*5070*/  @!P0 LDC.64 R6, c[0x0][0x218] ;  /* 0x00008600ff068b82 */ /* 0x01cea20000000a00 */
[----:B------:R-:W-:Y:S01]  /*5080*/  @!P0 IADD3 R5, R2, R4, RZ ;  /* 0x0000000402058210 */ /* 0x000fe20007ffe0ff */
[----:B------:R-:W-:-:S04]  /*5090*/  @!P0 VIADD R4, R4, 0x80 ;  /* 0x0000008004048836 */ /* 0x000fc80000000000 */
[----:B--2---:R-:W-:-:S05]  /*50a0*/  @!P0 IMAD.WIDE.U32 R6, R5, 0x2, R6 ;  /* 0x0000000205068825 */ /* 0x004fca00078e0006 */
[----:B------:R4:W-:Y:S02]  /*50b0*/  @!P0 STG.E.U16 desc[UR4][R6.64], R12 ;  /* 0x0000000c06008986 */ /* 0x0009e4000c101504 */
.L_x_6729:
[----:B------:R-:W-:Y:S05]  /*50c0*/  BSYNC B0 ;  /* 0x0000000000007941 */ /* 0x000fea0003800000 */
.L_x_6722:
        /* <DEDUP_REMOVED lines=8> */
.L_x_6730:
        /* <DEDUP_REMOVED lines=11> */
.L_x_57331:


//--------------------- .text._ZN2at6native18elementwise_kernelILi128ELi4EZNS0_15gpu_kernel_implINS0_13AUnaryFunctorIN3c104HalfES5_S5_ZZZNS0_16fmod_kernel_cudaERNS_18TensorIteratorBaseEENKUlvE0_clEvENKUlvE1_clEvEUlS5_S5_E_EEEEvS7_RKT_EUliE_EEviT1_ --------------------------
	.section	.text._ZN2at6native18elementwise_kernelILi128ELi4EZNS0_15gpu_kernel_implINS0_13AUnaryFunctorIN3c104HalfES5_S5_ZZZNS0_16fmod_kernel_cudaERNS_18TensorIteratorBaseEENKUlvE0_clEvENKUlvE1_clEvEUlS5_S5_E_EEEEvS7_RKT_EUliE_EEviT1_,"ax",@progbits
	.align	128
        .global         _ZN2at6native18elementwise_kernelILi128ELi4EZNS0_15gpu_kernel_implINS0_13AUnaryFunctorIN3c104HalfES5_S5_ZZZNS0_16fmod_kernel_cudaERNS_18TensorIteratorBaseEENKUlvE0_clEvENKUlvE1_clEvEUlS5_S5_E_EEEEvS7_RKT_EUliE_EEviT1_
        .type           _ZN2at6native18elementwise_kernelILi128ELi4EZNS0_15gpu_kernel_implINS0_13AUnaryFunctorIN3c104HalfES5_S5_ZZZNS0_16fmod_kernel_cudaERNS_18TensorIteratorBaseEENKUlvE0_clEvENKUlvE1_clEvEUlS5_S5_E_EEEEvS7_RKT_EUliE_EEviT1_,@function
        .size           _ZN2at6native18elementwise_kernelILi128ELi4EZNS0_15gpu_kernel_implINS0_13AUnaryFunctorIN3c104HalfES5_S5_ZZZNS0_16fmod_kernel_cudaERNS_18TensorIteratorBaseEENKUlvE0_clEvENKUlvE1_clEvEUlS5_S5_E_EEEEvS7_RKT_EUliE_EEviT1_,(.L_x_57332 - _ZN2at6native18elementwise_kernelILi128ELi4EZNS0_15gpu_kernel_implINS0_13AUnaryFunctorIN3c104HalfES5_S5_ZZZNS0_16fmod_kernel_cudaERNS_18TensorIteratorBaseEENKUlvE0_clEvENKUlvE1_clEvEUlS5_S5_E_EEEEvS7_RKT_EUliE_EEviT1_)
        .other          _ZN2at6native18elementwise_kernelILi128ELi4EZNS0_15gpu_kernel_implINS0_13AUnaryFunctorIN3c104HalfES5_S5_ZZZNS0_16fmod_kernel_cudaERNS_18TensorIteratorBaseEENKUlvE0_clEvENKUlvE1_clEvEUlS5_S5_E_EEEEvS7_RKT_EUliE_EEviT1_,@"STO_CUDA_ENTRY STV_DEFAULT"
_ZN2at6native18elementwise_kernelILi128ELi4EZNS0_15gpu_kernel_implINS0_13AUnaryFunctorIN3c104HalfES5_S5_ZZZNS0_16fmod_kernel_cudaERNS_18TensorIteratorBaseEENKUlvE0_clEvENKUlvE1_clEvEUlS5_S5_E_EEEEvS7_RKT_EUliE_EEviT1_:
.text._ZN2at6native18elementwise_kernelILi128ELi4EZNS0_15gpu_kernel_implINS0_13AUnaryFunctorIN3c104HalfES5_S5_ZZZNS0_16fmod_kernel_cudaERNS_18TensorIteratorBaseEENKUlvE0_clEvENKUlvE1_clEvEUlS5_S5_E_EEEEvS7_RKT_EUliE_EEviT1_:
        /* <DEDUP_REMOVED lines=313> */
.L_x_6733:
        /* <DEDUP_REMOVED lines=22> */
.L_x_6737:
[----:B------:R-:W2:Y:S02]  /*14f0*/  LDG.E.U8 R2, desc[UR36][R2.64] ;  /* 0x0000002402027981 */ /* 0x000ea4000c1e1100 */
[----:B--2---:R-:W-:-:S04]  /*1500*/  I2FP.F32.U32 R0, R2 ;  /* 0x0000000200007245 */ /* 0x004fc80000201000 */
[----:B------:R-:W-:Y:S01]  /*1510*/  F2FP.F16.F32.PACK_AB R0, RZ, R0 ;  /* 0x00000000ff00723e */ /* 0x000fe200000000ff */
[----:B------:R-:W-:Y:S06]  /*1520*/  BRA `(.L_x_6739) ;  /* 0x0000000c00887947 */ /* 0x000fec0003800000 */
.L_x_6736:
        /* <DEDUP_REMOVED lines=10> */
.L_x_6741:
[----:B------:R-:W2:Y:S02]  /*15d0*/  LDG.E R2, desc[UR36][R2.64] ;  /* 0x0000002402027981 */ /* 0x000ea4000c1e1900 */
[----:B--2---:R-:W-:-:S04]  /*15e0*/  I2FP.F32.S32 R0, R2 ;  /* 0x0000000200007245 */ /* 0x004fc80000201400 */
[----:B------:R-:W-:Y:S01]  /*15f0*/  F2FP.F16.F32.PACK_AB R0, RZ, R0 ;  /* 0x00000000ff00723e */ /* 0x000fe200000000ff */
[----:B------:R-:W-:Y:S06]  /*1600*/  BRA `(.L_x_6739) ;  /* 0x0000000c00507947 */ /* 0x000fec0003800000 */
.L_x_6740:
[----:B------:R-:W2:Y:S02]  /*1610*/  LDG.E.U16 R2, desc[UR36][R2.64] ;  /* 0x0000002402027981 */ /* 0x000ea4000c1e1500 */
[----:B--2---:R-:W0:Y:S02]  /*1620*/  I2F.S16 R0, R2 ;  /* 0x0000000200007306 */ /* 0x004e240000101400 */
[----:B0-----:R-:W-:Y:S01]  /*1630*/  F2FP.F16.F32.PACK_AB R0, RZ, R0 ;  /* 0x00000000ff00723e */ /* 0x001fe200000000ff */
[----:B------:R-:W-:Y:S06]  /*1640*/  BRA `(.L_x_6739) ;  /* 0x0000000c00407947 */ /* 0x000fec0003800000 */
.L_x_6735:
        /* <DEDUP_REMOVED lines=9> */
.L_x_6743:
[----:B------:R0:W5:Y:S01]  /*16e0*/  LDG.E.U16 R0, desc[UR36][R2.64] ;  /* 0x0000002402007981 */ /* 0x000162000c1e1500 */
[----:B------:R-:W-:Y:S05]  /*16f0*/  BRA `(.L_x_6739) ;  /* 0x0000000c00147947 */ /* 0x000fea0003800000 */
.L_x_6742:
        /* <DEDUP_REMOVED lines=9> */
.L_x_6745:
[----:B------:R1:W5:Y:S01]  /*1790*/  LDG.E.U16 R0, desc[UR36][R2.64] ;  /* 0x0000002402007981 */ /* 0x000362000c1e1500 */
[----:B------:R-:W-:Y:S05]  /*17a0*/  BRA `(.L_x_6739) ;  /* 0x0000000800e87947 */ /* 0x000fea0003800000 */
.L_x_6744:
        /* <DEDUP_REMOVED lines=8> */
.L_x_6734:
        /* <DEDUP_REMOVED lines=13> */
.L_x_6748:
        /* <DEDUP_REMOVED lines=8> */
.L_x_6747:
        /* <DEDUP_REMOVED lines=28> */
.L_x_6750:
        /* <DEDUP_REMOVED lines=15> */
.L_x_6749:
[----:B------:R-:W2:Y:S02]  /*1c30*/  LDG.E.U16 R0, desc[UR36][R2.64] ;  /* 0x0000002402007981 */ /* 0x000ea4000c1e1500 */
[----:B--2---:R-:W-:-:S05]  /*1c40*/  IMAD.U32 R0, R0, 0x10000, RZ ;  /* 0x0001000000007824 */ /* 0x004fca00078e00ff */
[----:B------:R-:W-:Y:S01]  /*1c50*/  F2FP.F16.F32.PACK_AB R0, RZ, R0 ;  /* 0x00000000ff00723e */ /* 0x000fe200000000ff */
[----:B------:R-:W-:Y:S06]  /*1c60*/  BRA `(.L_x_6739) ;  /* 0x0000000400b87947 */ /* 0x000fec0003800000 */
.L_x_6746:
        /* <DEDUP_REMOVED lines=12> */
.L_x_6753:
        /* <DEDUP_REMOVED lines=21> */
.L_x_6757:
[----:B------:R-:W-:Y:S05]  /*1e80*/  BSYNC B1 ;  /* 0x0000000000017941 */ /* 0x000fea0003800000 */
.L_x_6756:
[----:B------:R-:W-:Y:S01]  /*1e90*/  LEA R3, R0, 0x3b800000, 0x17 ;  /* 0x3b80000000037811 */ /* 0x000fe200078eb8ff */
[----:B------:R-:W-:-:S05]  /*1ea0*/  IMAD.SHL.U32 R0, R2, 0x100000, RZ ;  /* 0x0010000002007824 */ /* 0x000fca00078e00ff */
[----:B------:R-:W-:-:S07]  /*1eb0*/  LOP3.LUT R0, R3, R0, R4, 0xfe, !PT ;  /* 0x0000000003007212 */ /* 0x000fce00078efe04 */
.L_x_6755:
[----:B------:R-:W-:Y:S05]  /*1ec0*/  BSYNC B0 ;  /* 0x0000000000007941 */ /* 0x000fea0003800000 */
.L_x_6754:
[----:B------:R-:W-:Y:S01]  /*1ed0*/  F2FP.F16.F32.PACK_AB R0, RZ, R0 ;  /* 0x00000000ff00723e */ /* 0x000fe200000000ff */
[----:B------:R-:W-:Y:S06]  /*1ee0*/  BRA `(.L_x_6739) ;  /* 0x0000000400187947 */ /* 0x000fec0003800000 */
.L_x_6752:
        /* <DEDUP_REMOVED lines=21> */
.L_x_6761:
[----:B------:R-:W-:Y:S05]  /*2040*/  BSYNC B1 ;  /* 0x0000000000017941 */ /* 0x000fea0003800000 */
.L_x_6760:
[----:B------:R-:W-:Y:S01]  /*2050*/  LEA R3, R0, 0x37800000, 0x17 ;  /* 0x3780000000037811 */ /* 0x000fe200078eb8ff */
[----:B------:R-:W-:-:S05]  /*2060*/  IMAD.SHL.U32 R0, R2, 0x200000, RZ ;  /* 0x0020000002007824 */ /* 0x000fca00078e00ff */
[----:B------:R-:W-:-:S07]  /*2070*/  LOP3.LUT R0, R3, R0, R4, 0xfe, !PT ;  /* 0x0000000003007212 */ /* 0x000fce00078efe04 */
.L_x_6759:
[----:B------:R-:W-:Y:S05]  /*2080*/  BSYNC B0 ;  /* 0x0000000000007941 */ /* 0x000fea0003800000 */
.L_x_6758:
[----:B------:R-:W-:Y:S01]  /*2090*/  F2FP.F16.F32.PACK_AB R0, RZ, R0 ;  /* 0x00000000ff00723e */ /* 0x000fe200000000ff */
[----:B------:R-:W-:Y:S06]  /*20a0*/  BRA `(.L_x_6739) ;  /* 0x0000000000a87947 */ /* 0x000fec0003800000 */
.L_x_6751:
        /* <DEDUP_REMOVED lines=14> */
.L_x_6765:
[----:B------:R-:W-:Y:S05]  /*2190*/  BSYNC B0 ;  /* 0x0000000000007941 */ /* 0x000fea0003800000 */
.L_x_6764:
[----:B------:R-:W-:Y:S01]  /*21a0*/  F2FP.F16.F32.PACK_AB R0, RZ, R0 ;  /* 0x00000000ff00723e */ /* 0x000fe200000000ff */
[----:B------:R-:W-:Y:S06]  /*21b0*/  BRA `(.L_x_6739) ;  /* 0x0000000000647947 */ /* 0x000fec0003800000 */
.L_x_6738:
        /* <DEDUP_REMOVED lines=16> */
.L_x_6766:
[----:B------:R-:W-:Y:S01]  /*22c0*/  PRMT R0, RZ, 0x7610, R0 ;  /* 0x00007610ff007816 */ /* 0x000fe20000000000 */
[----:B------:R-:W-:Y:S06]  /*22d0*/  BRA `(.L_x_6739) ;  /* 0x00000000001c7947 */ /* 0x000fec0003800000 */
.L_x_6763:
[----:B------:R-:W2:Y:S02]  /*22e0*/  LDG.E.64 R2, desc[UR36][R2.64] ;  /* 0x0000002402027981 */ /* 0x000ea4000c1e1b00 */
[----:B--2---:R-:W0:Y:S02]  /*22f0*/  I2F.U64 R0, R2 ;  /* 0x0000000200007312 */ /* 0x004e240000301000 */
[----:B0-----:R-:W-:Y:S01]  /*2300*/  F2FP.F16.F32.PACK_AB R0, RZ, R0 ;  /* 0x00000000ff00723e */ /* 0x001fe200000000ff */
[----:B------:R-:W-:Y:S06]  /*2310*/  BRA `(.L_x_6739) ;  /* 0x00000000000c7947 */ /* 0x000fec0003800000 */
.L_x_6762:
[----:B------:R-:W2:Y:S02]  /*2320*/  LDG.E R2, desc[UR36][R2.64] ;  /* 0x0000002402027981 */ /* 0x000ea4000c1e1900 */
[----:B--2---:R-:W-:-:S04]  /*2330*/  I2FP.F32.U32 R0, R2 ;  /* 0x0000000200007245 */ /* 0x004fc80000201000 */
[----:B------:R-:W-:-:S07]  /*2340*/  F2FP.F16.F32.PACK_AB R0, RZ, R0 ;  /* 0x00000000ff00723e */ /* 0x000fce00000000ff */
.L_x_6739:
[----:B01----:R-:W0:Y:S01]  /*2350*/  LDC.U16 R2, c[0x0][0x422] ;  /* 0x00010880ff027b82 */ /* 0x003e220000000400 */
[----:B-----5:R-:W-:Y:S01]  /*2360*/  HADD2.F32 R5, -RZ, R0.H0_H0 ;  /* 0x20000000ff057230 */ /* 0x020fe20000004100 */
[----:B------:R-:W-:Y:S01]  /*2370*/  BSSY B0, `(.L_x_6767) ;  /* 0x0000041000007945 */ /* 0x000fe20003800000 */
[----:B0-----:R-:W-:-:S05]  /*2380*/  HADD2.F32 R2, -RZ, R2.H0_H0 ;  /* 0x20000002ff027230 */ /* 0x001fca0000004100 */
        /* <DEDUP_REMOVED lines=26> */
.L_x_6772:
[----:B------:R-:W-:Y:S01]  /*2530*/  FSETP.GEU.FTZ.AND P0, PT, R7, -R6, PT ;  /* 0x800000060700720b */ /* 0x000fe20003f1e000 */
[----:B------:R-:W-:-:S12]  /*2540*/  FADD.FTZ R0, R0, -1 ;  /* 0xbf80000000007421 */ /* 0x000fd80000010000 */
[----:B------:R-:W-:-:S07]  /*2550*/  @!P0 FADD.FTZ R0, R0, -1 ;  /* 0xbf80000000008421 */ /* 0x000fce0000010000 */
.L_x_6771:
[----:B------:R-:W-:Y:S05]  /*2560*/  BSYNC B1 ;  /* 0x0000000000017941 */ /* 0x000fea0003800000 */
.L_x_6770:
[----:B------:R-:W-:Y:S01]  /*2570*/  FFMA.FTZ R3, -R6, R0, R3 ;  /* 0x0000000006037223 */ /* 0x000fe20000010103 */
[----:B------:R-:W-:Y:S06]  /*2580*/  BRA `(.L_x_6768) ;  /* 0x00000000007c7947 */ /* 0x000fec0003800000 */
.L_x_6769:
        /* <DEDUP_REMOVED lines=15> */
.L_x_6775:
        /* <DEDUP_REMOVED lines=13> */
.L_x_6774:
[----:B------:R-:W-:Y:S05]  /*2750*/  BSYNC B1 ;  /* 0x0000000000017941 */ /* 0x000fea0003800000 */
.L_x_6773:
[----:B------:R-:W-:-:S04]  /*2760*/  FMUL.FTZ R3, R3, 1.1920928955078125e-07 ;  /* 0x3400000003037820 */ /* 0x000fc80000410000 */
[----:B------:R-:W-:-:S07]  /*2770*/  FMUL.FTZ R3, R8, R3 ;  /* 0x0000000308037220 */ /* 0x000fce0000410000 */
.L_x_6768:
[----:B------:R-:W-:Y:S05]  /*2780*/  BSYNC B0 ;  /* 0x0000000000007941 */ /* 0x000fea0003800000 */
.L_x_6767:
        /* <DEDUP_REMOVED lines=20> */
.L_x_6779:
[----:B------:R-:W-:-:S06]  /*28d0*/  HADD2.F32 R3, -RZ, R2.H0_H0 ;  /* 0x20000002ff037230 */ /* 0x000fcc0000004100 */
[----:B------:R-:W1:Y:S02]  /*28e0*/  F2I.S64.TRUNC R2, R3 ;  /* 0x0000000300027311 */ /* 0x000e64000020d900 */
[----:B-1----:R1:W-:Y:S01]  /*28f0*/  STG.E.U8 desc[UR36][R16.64], R2 ;  /* 0x0000000210007986 */ /* 0x0023e2000c101124 */
[----:B------:R-:W-:Y:S05]  /*2900*/  BRA `(.L_x_6781) ;  /* 0x0000000c00847947 */ /* 0x000fea0003800000 */
.L_x_6778:
        /* <DEDUP_REMOVED lines=10> */
.L_x_6783:
[----:B------:R-:W-:-:S04]  /*29b0*/  HADD2.F32 R2, -RZ, R2.H0_H0 ;  /* 0x20000002ff027230 */ /* 0x000fc80000004100 */
[----:B------:R-:W1:Y:S02]  /*29c0*/  F2I.FTZ.TRUNC.NTZ R3, R2 ;  /* 0x0000000200037305 */ /* 0x000e64000021f100 */
[----:B-1----:R1:W-:Y:S01]  /*29d0*/  STG.E desc[UR36][R16.64], R3 ;  /* 0x0000000310007986 */ /* 0x0023e2000c101924 */
[----:B------:R-:W-:Y:S05]  /*29e0*/  BRA `(.L_x_6781) ;  /* 0x0000000c004c7947 */ /* 0x000fea0003800000 */
.L_x_6782:
[----:B------:R-:W-:-:S04]  /*29f0*/  HADD2.F32 R2, -RZ, R2.H0_H0 ;  /* 0x20000002ff027230 */ /* 0x000fc80000004100 */
[----:B------:R-:W1:Y:S02]  /*2a00*/  F2I.FTZ.TRUNC.NTZ R3, R2 ;  /* 0x0000000200037305 */ /* 0x000e64000021f100 */
[----:B-1----:R1:W-:Y:S01]  /*2a10*/  STG.E.U16 desc[UR36][R16.64], R3 ;  /* 0x0000000310007986 */ /* 0x0023e2000c101524 */
[----:B------:R-:W-:Y:S05]  /*2a20*/  BRA `(.L_x_6781) ;  /* 0x0000000c003c7947 */ /* 0x000fea0003800000 */
.L_x_6777:
        /* <DEDUP_REMOVED lines=9> */
.L_x_6785:
[----:B------:R1:W-:Y:S01]  /*2ac0*/  STG.E.U16 desc[UR36][R16.64], R2 ;  /* 0x0000000210007986 */ /* 0x0003e2000c101524 */
[----:B------:R-:W-:Y:S05]  /*2ad0*/  BRA `(.L_x_6781) ;  /* 0x0000000c00107947 */ /* 0x000fea0003800000 */
.L_x_6784:
        /* <DEDUP_REMOVED lines=10> */
.L_x_6787:
[----:B------:R-:W-:-:S05]  /*2b80*/  HADD2.F32 R0, -RZ, R2.H0_H0 ;  /* 0x20000002ff007230 */ /* 0x000fca0000004100 */
[----:B------:R-:W-:-:S04]  /*2b90*/  F2FP.F16.F32.PACK_AB R0, RZ, R0 ;  /* 0x00000000ff00723e */ /* 0x000fc800000000ff */
[----:B------:R-:W-:-:S05]  /*2ba0*/  PRMT R0, R0, 0x5410, RZ ;  /* 0x0000541000007816 */ /* 0x000fca00000000ff */
[----:B------:R1:W-:Y:S01]  /*2bb0*/  STG.E desc[UR36][R16.64], R0 ;  /* 0x0000000010007986 */ /* 0x0003e2000c101924 */
[----:B------:R-:W-:Y:S05]  /*2bc0*/  BRA `(.L_x_6781) ;  /* 0x0000000800d47947 */ /* 0x000fea0003800000 */
.L_x_6786:
[----:B------:R-:W-:-:S05]  /*2bd0*/  HADD2.F32 R2, -RZ, R2.H0_H0 ;  /* 0x20000002ff027230 */ /* 0x000fca0000004100 */
[----:B------:R-:W-:-:S06]  /*2be0*/  FMUL.FTZ R2, R2, 1 ;  /* 0x3f80000002027820 */ /* 0x000fcc0000410000 */
[----:B------:R-:W1:Y:S02]  /*2bf0*/  F2F.F64.F32 R2, R2 ;  /* 0x0000000200027310 */ /* 0x000e640000201800 */
[----:B-1----:R1:W-:Y:S01]  /*2c00*/  STG.E.64 desc[UR36][R16.64], R2 ;  /* 0x0000000210007986 */ /* 0x0023e2000c101b24 */
[----:B------:R-:W-:Y:S05]  /*2c10*/  BRA `(.L_x_6781) ;  /* 0x0000000800c07947 */ /* 0x000fea0003800000 */
.L_x_6776:
        /* <DEDUP_REMOVED lines=13> */
.L_x_6790:
[----:B------:R-:W-:Y:S01]  /*2cf0*/  HADD2.F32 R2, -RZ, R2.H0_H0 ;  /* 0x20000002ff027230 */ /* 0x000fe20000004100 */
[----:B------:R-:W-:-:S04]  /*2d00*/  CS2R R6, SRZ ;  /* 0x0000000000067805 */ /* 0x000fc8000001ff00 */
[----:B------:R-:W-:-:S04]  /*2d10*/  FMUL.FTZ R2, R2, 1 ;  /* 0x3f80000002027820 */ /* 0x000fc80000410000 */
[----:B------:R-:W1:Y:S02]  /*2d20*/  F2F.F64.F32 R4, R2 ;  /* 0x0000000200047310 */ /* 0x000e640000201800 */
[----:B-1----:R1:W-:Y:S01]  /*2d30*/  STG.E.128 desc[UR36][R16.64], R4 ;  /* 0x0000000410007986 */ /* 0x0023e2000c101d24 */
[----:B------:R-:W-:Y:S05]  /*2d40*/  BRA `(.L_x_6781) ;  /* 0x0000000800747947 */ /* 0x000fea0003800000 */
.L_x_6789:
        /* <DEDUP_REMOVED lines=21> */
.L_x_6794:
[----:B------:R-:W-:Y:S05]  /*2ea0*/  BSYNC B0 ;  /* 0x0000000000007941 */ /* 0x000fea0003800000 */
.L_x_6793:
[----:B------:R-:W-:-:S05]  /*2eb0*/  LOP3.LUT R3, R0, R3, RZ, 0xfc, !PT ;  /* 0x0000000300037212 */ /* 0x000fca00078efcff */
[----:B------:R1:W-:Y:S01]  /*2ec0*/  STG.E.U8 desc[UR36][R16.64], R3 ;  /* 0x0000000310007986 */ /* 0x0003e2000c101124 */
[----:B------:R-:W-:Y:S05]  /*2ed0*/  BRA `(.L_x_6781) ;  /* 0x0000000800107947 */ /* 0x000fea0003800000 */
.L_x_6792:
        /* <DEDUP_REMOVED lines=13> */
.L_x_6796:
[----:B------:R-:W-:Y:S01]  /*2fb0*/  IMAD.MOV.U32 R0, RZ, RZ, 0x7f ;  /* 0x0000007fff007424 */ /* 0x000fe200078e00ff */
[----:B------:R-:W-:-:S04]  /*2fc0*/  ISETP.GT.U32.AND P0, PT, R2, 0x7f800000, PT ;  /* 0x7f8000000200780c */ /* 0x000fc80003f04070 */
[----:B------:R-:W-:-:S09]  /*2fd0*/  SEL R0, R0, 0x7c, P0 ;  /* 0x0000007c00007807 */ /* 0x000fd20000000000 */
.L_x_6797:
[----:B------:R-:W-:Y:S05]  /*2fe0*/  BSYNC B0 ;  /* 0x0000000000007941 */ /* 0x000fea0003800000 */
.L_x_6795:
[----:B------:R-:W-:-:S04]  /*2ff0*/  LOP3.LUT R2, R3, 0x80000000, RZ, 0xc0, !PT ;  /* 0x8000000003027812 */ /* 0x000fc800078ec0ff */
[----:B------:R-:W-:-:S04]  /*3000*/  SHF.R.U32.HI R3, RZ, 0x18, R2 ;  /* 0x00000018ff037819 */ /* 0x000fc80000011602 */
[----:B------:R-:W-:-:S05]  /*3010*/  LOP3.LUT R3, R0, R3, RZ, 0xfc, !PT ;  /* 0x0000000300037212 */ /* 0x000fca00078efcff */
[----:B------:R1:W-:Y:S01]  /*3020*/  STG.E.U8 desc[UR36][R16.64], R3 ;  /* 0x0000000310007986 */ /* 0x0003e2000c101124 */
[----:B------:R-:W-:Y:S05]  /*3030*/  BRA `(.L_x_6781) ;  /* 0x0000000400b87947 */ /* 0x000fea0003800000 */
.L_x_6791:
[----:B------:R-:W-:-:S05]  /*3040*/  HADD2.F32 R0, -RZ, R2.H0_H0 ;  /* 0x20000002ff007230 */ /* 0x000fca0000004100 */
[----:B------:R-:W-:-:S05]  /*3050*/  F2FP.BF16.F32.PACK_AB R0, RZ, R0 ;  /* 0x00000000ff00723e */ /* 0x000fca00000010ff */
[----:B------:R1:W-:Y:S01]  /*3060*/  STG.E.U16 desc[UR36][R16.64], R0 ;  /* 0x0000000010007986 */ /* 0x0003e2000c101524 */
[----:B------:R-:W-:Y:S05]  /*3070*/  BRA `(.L_x_6781) ;  /* 0x0000000400a87947 */ /* 0x000fea0003800000 */
.L_x_6788:
        /* <DEDUP_REMOVED lines=12> */
.L_x_6800:
        /* <DEDUP_REMOVED lines=17> */
.L_x_6803:
[----:B------:R-:W-:-:S04]  /*3250*/  LOP3.LUT R2, R3, 0x80000000, RZ, 0xc0, !PT ;  /* 0x8000000003027812 */ /* 0x000fc800078ec0ff */
[----:B------:R-:W-:-:S04]  /*3260*/  SHF.R.U32.HI R3, RZ, 0x18, R2 ;  /* 0x00000018ff037819 */ /* 0x000fc80000011602 */
[----:B------:R-:W-:-:S04]  /*3270*/  LOP3.LUT R0, R0, R3, RZ, 0xfc, !PT ;  /* 0x0000000300007212 */ /* 0x000fc800078efcff */
[----:B------:R-:W-:-:S07]  /*3280*/  PRMT R8, R0, 0x7610, R8 ;  /* 0x0000761000087816 */ /* 0x000fce0000000008 */
.L_x_6802:
[----:B------:R-:W-:Y:S05]  /*3290*/  BSYNC B0 ;  /* 0x0000000000007941 */ /* 0x000fea0003800000 */
.L_x_6801:
[----:B------:R1:W-:Y:S01]  /*32a0*/  STG.E.U8 desc[UR36][R16.64], R8 ;  /* 0x0000000810007986 */ /* 0x0003e2000c101124 */
[----:B------:R-:W-:Y:S05]  /*32b0*/  BRA `(.L_x_6781) ;  /* 0x0000000400187947 */ /* 0x000fea0003800000 */
.L_x_6799:
        /* <DEDUP_REMOVED lines=17> */
.L_x_6806:
[----:B------:R-:W-:-:S04]  /*33d0*/  LOP3.LUT R2, R3, 0x80000000, RZ, 0xc0, !PT ;  /* 0x8000000003027812 */ /* 0x000fc800078ec0ff */
[----:B------:R-:W-:-:S04]  /*33e0*/  SHF.R.U32.HI R3, RZ, 0x18, R2 ;  /* 0x00000018ff037819 */ /* 0x000fc80000011602 */
[----:B------:R-:W-:-:S04]  /*33f0*/  LOP3.LUT R0, R0, R3, RZ, 0xfc, !PT ;  /* 0x0000000300007212 */ /* 0x000fc800078efcff */
[----:B------:R-:W-:-:S07]  /*3400*/  PRMT R8, R0, 0x7610, R8 ;  /* 0x0000761000087816 */ /* 0x000fce0000000008 */
.L_x_6805:
[----:B------:R-:W-:Y:S05]  /*3410*/  BSYNC B0 ;  /* 0x0000000000007941 */ /* 0x000fea0003800000 */
.L_x_6804:
[----:B------:R4:W-:Y:S01]  /*3420*/  STG.E.U8 desc[UR36][R16.64], R8 ;  /* 0x0000000810007986 */ /* 0x0009e2000c101124 */
[----:B------:R-:W-:Y:S05]  /*3430*/  BRA `(.L_x_6781) ;  /* 0x0000000000b87947 */ /* 0x000fea0003800000 */
.L_x_6798:
        /* <DEDUP_REMOVED lines=22> */
.L_x_6780:
        /* <DEDUP_REMOVED lines=16> */
.L_x_6809:
[----:B------:R-:W-:Y:S05]  /*36a0*/  BRA `(.L_x_6781) ;  /* 0x00000000001c7947 */ /* 0x000fea0003800000 */
.L_x_6808:
[----:B------:R-:W-:-:S06]  /*36b0*/  HADD2.F32 R2, -RZ, R2.H0_H0 ;  /* 0x20000002ff027230 */ /* 0x000fcc0000004100 */
[----:B------:R-:W1:Y:S02]  /*36c0*/  F2I.U64.TRUNC R2, R2 ;  /* 0x0000000200027311 */ /* 0x000e64000020d800 */
[----:B-1----:R3:W-:Y:S01]  /*36d0*/  STG.E.64 desc[UR36][R16.64], R2 ;  /* 0x0000000210007986 */ /* 0x0027e2000c101b24 */
[----:B------:R-:W-:Y:S05]  /*36e0*/  BRA `(.L_x_6781) ;  /* 0x00000000000c7947 */ /* 0x000fea0003800000 */
.L_x_6807:
[----:B------:R-:W-:-:S04]  /*36f0*/  HADD2.F32 R2, -RZ, R2.H0_H0 ;  /* 0x20000002ff027230 */ /* 0x000fc80000004100 */
[----:B------:R-:W1:Y:S02]  /*3700*/  F2I.FTZ.U32.TRUNC.NTZ R3, R2 ;  /* 0x0000000200037305 */ /* 0x000e64000021f000 */
[----:B-1----:R1:W-:Y:S02]  /*3710*/  STG.E desc[UR36][R16.64], R3 ;  /* 0x0000000310007986 */ /* 0x0023e4000c101924 */
.L_x_6781:
[----:B------:R-:W-:-:S04]  /*3720*/  IMAD R18, R18, 0x200, R23 ;  /* 0x0000020012127824 */ /* 0x000fc800078e0217 */
[----:B------:R-:W-:-:S07]  /*3730*/  VIADD R19, R18, 0x80 ;  /* 0x0000008012137836 */ /* 0x000fce0000000000 */
.L_x_6732:
[----:B------:R-:W-:Y:S05]  /*3740*/  BSYNC B6 ;  /* 0x0000000000067941 */ /* 0x000fea0003800000 */
.L_x_6731:
        /* <DEDUP_REMOVED lines=307> */
.L_x_6812:
        /* <DEDUP_REMOVED lines=20> */
[----:B-1----:R-:W-:Y:S01]  /*4bc0*/  F2FP.F16.F32.PACK_AB R0, RZ, R0 ;  /* 0x00000000ff00723e */ /* 0x002fe200000000ff */
[----:B------:R-:W-:Y:S06]  /*4bd0*/  BRA `(.L_x_6818) ;  /* 0x0000000c00987947 */ /* 0x000fec0003800000 */
.L_x_6816:
[----:B------:R-:W2:Y:S02]  /*4be0*/  LDG.E.U8 R2, desc[UR36][R2.64] ;  /* 0x0000002402027981 */ /* 0x000ea4000c1e1100 */
[----:B--2---:R-:W-:-:S04]  /*4bf0*/  I2FP.F32.U32 R0, R2 ;  /* 0x0000000200007245 */ /* 0x004fc80000201000 */
[----:B------:R-:W-:Y:S01]  /*4c00*/  F2FP.F16.F32.PACK_AB R0, RZ, R0 ;  /* 0x00000000ff00723e */ /* 0x000fe200000000ff */
[----:B------:R-:W-:Y:S06]  /*4c10*/  BRA `(.L_x_6818) ;  /* 0x0000000c00887947 */ /* 0x000fec0003800000 */
.L_x_6815:
        /* <DEDUP_REMOVED lines=8> */
[----:B-1----:R-:W-:Y:S01]  /*4ca0*/  F2FP.F16.F32.PACK_AB R0, RZ, R0 ;  /* 0x00000000ff00723e */ /* 0x002fe200000000ff */
[----:B------:R-:W-:Y:S06]  /*4cb0*/  BRA `(.L_x_6818) ;  /* 0x0000000c00607947 */ /* 0x000fec0003800000 */
.L_x_6820:
[----:B------:R-:W2:Y:S02]  /*4cc0*/  LDG.E R2, desc[UR36][R2.64] ;  /* 0x0000002402027981 */ /* 0x000ea4000c1e1900 */
[----:B--2---:R-:W-:-:S04]  /*4cd0*/  I2FP.F32.S32 R0, R2 ;  /* 0x0000000200007245 */ /* 0x004fc80000201400 */
[----:B------:R-:W-:Y:S01]  /*4ce0*/  F2FP.F16.F32.PACK_AB R0, RZ, R0 ;  /* 0x00000000ff00723e */ /* 0x000fe200000000ff */
[----:B------:R-:W-:Y:S06]  /*4cf0*/  BRA `(.L_x_6818) ;  /* 0x0000000c00507947 */ /* 0x000fec0003800000 */
.L_x_6819:
[----:B------:R-:W2:Y:S02]  /*4d00*/  LDG.E.U16 R2, desc[UR36][R2.64] ;  /* 0x0000002402027981 */ /* 0x000ea4000c1e1500 */
[----:B--2---:R-:W1:Y:S02]  /*4d10*/  I2F.S16 R0, R2 ;  /* 0x0000000200007306 */ /* 0x004e640000101400 */
[----:B-1----:R-:W-:Y:S01]  /*4d20*/  F2FP.F16.F32.PACK_AB R0, RZ, R0 ;  /* 0x00000000ff00723e */ /* 0x002fe200000000ff */
[----:B------:R-:W-:Y:S06]  /*4d30*/  BRA `(.L_x_6818) ;  /* 0x0000000c00407947 */ /* 0x000fec0003800000 */
.L_x_6814:
        /* <DEDUP_REMOVED lines=9> */
.L_x_6822:
[----:B------:R1:W5:Y:S01]  /*4dd0*/  LDG.E.U16 R0, desc[UR36][R2.64] ;  /* 0x0000002402007981 */ /* 0x000362000c1e1500 */
[----:B------:R-:W-:Y:S05]  /*4de0*/  BRA `(.L_x_6818) ;  /* 0x0000000c00147947 */ /* 0x000fea0003800000 */
.L_x_6821:
        /* <DEDUP_REMOVED lines=9> */
.L_x_6824:
[----:B------:R2:W5:Y:S01]  /*4e80*/  LDG.E.U16 R0, desc[UR36][R2.64] ;  /* 0x0000002402007981 */ /* 0x000562000c1e1500 */
[----:B------:R-:W-:Y:S05]  /*4e90*/  BRA `(.L_x_6818) ;  /* 0x0000000800e87947 */ /* 0x000fea0003800000 */
.L_x_6823:
[----:B------:R-:W2:Y:S01]  /*4ea0*/  LDG.E.64 R2, desc[UR36][R2.64] ;  /* 0x0000002402027981 */ /* 0x000ea2000c1e1b00 */
[----:B------:R-:W-:Y:S01]  /*4eb0*/  UMOV UR4, 0xf0000000 ;  /* 0xf000000000047882 */ /* 0x000fe20000000000 */
[----:B------:R-:W-:Y:S01]  /*4ec0*/  UMOV UR5, 0x380fffff ;  /* 0x380fffff00057882 */ /* 0x000fe20000000000 */
[----:B--2---:R-:W1:Y:S01]  /*4ed0*/  F2F.F32.F64 R0, R2 ;  /* 0x0000000200007310 */ /* 0x004e620000301000 */
[----:B------:R-:W-:-:S14]  /*4ee0*/  DSETP.GEU.AND P0, PT, |R2|, UR4, PT ;  /* 0x0000000402007e2a */ /* 0x000fdc000bf0e200 */
[----:B-1----:R-:W-:-:S05]  /*4ef0*/  @!P0 FMUL R0, R0, 1.175494350822287508e-38 ;  /* 0x0080000000008820 */ /* 0x002fca0000400000 */
[----:B------:R-:W-:Y:S01]  /*4f00*/  F2FP.F16.F32.PACK_AB R0, RZ, R0 ;  /* 0x00000000ff00723e */ /* 0x000fe200000000ff */
[----:B------:R-:W-:Y:S06]  /*4f10*/  BRA `(.L_x_6818) ;  /* 0x0000000800c87947 */ /* 0x000fec0003800000 */
.L_x_6813:
        /* <DEDUP_REMOVED lines=13> */
.L_x_6827:
        /* <DEDUP_REMOVED lines=8> */
.L_x_6826:
        /* <DEDUP_REMOVED lines=28> */
.L_x_6829:
        /* <DEDUP_REMOVED lines=15> */
.L_x_6828:
[----:B------:R-:W2:Y:S02]  /*5320*/  LDG.E.U16 R0, desc[UR36][R2.64] ;  /* 0x0000002402007981 */ /* 0x000ea4000c1e1500 */
[----:B--2---:R-:W-:-:S05]  /*5330*/  IMAD.U32 R0, R0, 0x10000, RZ ;  /* 0x0001000000007824 */ /* 0x004fca00078e00ff */
[----:B------:R-:W-:Y:S01]  /*5340*/  F2FP.F16.F32.PACK_AB R0, RZ, R0 ;  /* 0x00000000ff00723e */ /* 0x000fe200000000ff */
[----:B------:R-:W-:Y:S06]  /*5350*/  BRA `(.L_x_6818) ;  /* 0x0000000400b87947 */ /* 0x000fec0003800000 */
.L_x_6825:
        /* <DEDUP_REMOVED lines=12> */
.L_x_6832:
        /* <DEDUP_REMOVED lines=21> */
.L_x_6836:
[----:B------:R-:W-:Y:S05]  /*5570*/  BSYNC B1 ;  /* 0x0000000000017941 */ /* 0x000fea0003800000 */
.L_x_6835:
[----:B------:R-:W-:Y:S01]  /*5580*/  LEA R3, R0, 0x3b800000, 0x17 ;  /* 0x3b80000000037811 */ /* 0x000fe200078eb8ff */
[----:B------:R-:W-:-:S05]  /*5590*/  IMAD.SHL.U32 R0, R2, 0x100000, RZ ;  /* 0x0010000002007824 */ /* 0x000fca00078e00ff */
[----:B------:R-:W-:-:S07]  /*55a0*/  LOP3.LUT R0, R3, R0, R4, 0xfe, !PT ;  /* 0x0000000003007212 */ /* 0x000fce00078efe04 */
.L_x_6834:
[----:B------:R-:W-:Y:S05]  /*55b0*/  BSYNC B0 ;  /* 0x0000000000007941 */ /* 0x000fea0003800000 */
.L_x_6833:
[----:B------:R-:W-:Y:S01]  /*55c0*/  F2FP.F16.F32.PACK_AB R0, RZ, R0 ;  /* 0x00000000ff00723e */ /* 0x000fe200000000ff */
[----:B------:R-:W-:Y:S06]  /*55d0*/  BRA `(.L_x_6818) ;  /* 0x0000000400187947 */ /* 0x000fec0003800000 */
.L_x_6831:
        /* <DEDUP_REMOVED lines=21> */
.L_x_6840:
[----:B------:R-:W-:Y:S05]  /*5730*/  BSYNC B1 ;  /* 0x0000000000017941 */ /* 0x000fea0003800000 */
.L_x_6839:
[----:B------:R-:W-:Y:S01]  /*5740*/  LEA R3, R0, 0x37800000, 0x17 ;  /* 0x3780000000037811 */ /* 0x000fe200078eb8ff */
[----:B------:R-:W-:-:S05]  /*5750*/  IMAD.SHL.U32 R0, R2, 0x200000, RZ ;  /* 0x0020000002007824 */ /* 0x000fca00078e00ff */
[----:B------:R-:W-:-:S07]  /*5760*/  LOP3.LUT R0, R3, R0, R4, 0xfe, !PT ;  /* 0x0000000003007212 */ /* 0x000fce00078efe04 */
.L_x_6838:
[----:B------:R-:W-:Y:S05]  /*5770*/  BSYNC B0 ;  /* 0x0000000000007941 */ /* 0x000fea0003800000 */
.L_x_6837:
[----:B------:R-:W-:Y:S01]  /*5780*/  F2FP.F16.F32.PACK_AB R0, RZ, R0 ;  /* 0x00000000ff00723e */ /* 0x000fe200000000ff */
[----:B------:R-:W-:Y:S06]  /*5790*/  BRA `(.L_x_6818) ;  /* 0x0000000000a87947 */ /* 0x000fec0003800000 */
.L_x_6830:
        /* <DEDUP_REMOVED lines=14> */
.L_x_6844:
[----:B------:R-:W-:Y:S05]  /*5880*/  BSYNC B0 ;  /* 0x0000000000007941 */ /* 0x000fea0003800000 */
.L_x_6843:
[----:B------:R-:W-:Y:S01]  /*5890*/  F2FP.F16.F32.PACK_AB R0, RZ, R0 ;  /* 0x00000000ff00723e */ /* 0x000fe200000000ff */
[----:B------:R-:W-:Y:S06]  /*58a0*/  BRA `(.L_x_6818) ;  /* 0x0000000000647947 */ /* 0x000fec0003800000 */
.L_x_6817:
        /* <DEDUP_REMOVED lines=16> */
.L_x_6845:
[----:B------:R-:W-:Y:S01]  /*59b0*/  PRMT R0, RZ, 0x7610, R0 ;  /* 0x00007610ff007816 */ /* 0x000fe20000000000 */
[----:B------:R-:W-:Y:S06]  /*59c0*/  BRA `(.L_x_6818) ;  /* 0x00000000001c7947 */ /* 0x000fec0003800000 */
.L_x_6842:
[----:B------:R-:W2:Y:S02]  /*59d0*/  LDG.E.64 R2, desc[UR36][R2.64] ;  /* 0x0000002402027981 */ /* 0x000ea4000c1e1b00 */
[----:B--2---:R-:W1:Y:S02]  /*59e0*/  I2F.U64 R0, R2 ;  /* 0x0000000200007312 */ /* 0x004e640000301000 */
[----:B-1----:R-:W-:Y:S01]  /*59f0*/  F2FP.F16.F32.PACK_AB R0, RZ, R0 ;  /* 0x00000000ff00723e */ /* 0x002fe200000000ff */
[----:B------:R-:W-:Y:S06]  /*5a00*/  BRA `(.L_x_6818) ;  /* 0x00000000000c7947 */ /* 0x000fec0003800000 */
.L_x_6841:
[----:B------:R-:W2:Y:S02]  /*5a10*/  LDG.E R2, desc[UR36][R2.64] ;  /* 0x0000002402027981 */ /* 0x000ea4000c1e1900 */
[----:B--2---:R-:W-:-:S04]  /*5a20*/  I2FP.F32.U32 R0, R2 ;  /* 0x0000000200007245 */ /* 0x004fc80000201000 */
[----:B------:R-:W-:-:S07]  /*5a30*/  F2FP.F16.F32.PACK_AB R0, RZ, R0 ;  /* 0x00000000ff00723e */ /* 0x000fce00000000ff */
.L_x_6818:
[----:B-12---:R-:W1:Y:S01]  /*5a40*/  LDC.U16 R2, c[0x0][0x422] ;  /* 0x00010880ff027b82 */ /* 0x006e620000000400 */
[----:B-----5:R-:W-:Y:S01]  /*5a50*/  HADD2.F32 R5, -RZ, R0.H0_H0 ;  /* 0x20000000ff057230 */ /* 0x020fe20000004100 */
[----:B------:R-:W-:Y:S01]  /*5a60*/  BSSY B0, `(.L_x_6846) ;  /* 0x0000041000007945 */ /* 0x000fe20003800000 */
[----:B-1----:R-:W-:-:S05]  /*5a70*/  HADD2.F32 R2, -RZ, R2.H0_H0 ;  /* 0x20000002ff027230 */ /* 0x002fca0000004100 */
        /* <DEDUP_REMOVED lines=26> */
.L_x_6851:
[----:B------:R-:W-:Y:S01]  /*5c20*/  FSETP.GEU.FTZ.AND P0, PT, R7, -R6, PT ;  /* 0x800000060700720b */ /* 0x000fe20003f1e000 */
[----:B------:R-:W-:-:S12]  /*5c30*/  FADD.FTZ R0, R0, -1 ;  /* 0xbf80000000007421 */ /* 0x000fd80000010000 */
[----:B------:R-:W-:-:S07]  /*5c40*/  @!P0 FADD.FTZ R0, R0, -1 ;  /* 0xbf80000000008421 */ /* 0x000fce0000010000 */
.L_x_6850:
[----:B------:R-:W-:Y:S05]  /*5c50*/  BSYNC B1 ;  /* 0x0000000000017941 */ /* 0x000fea0003800000 */
.L_x_6849:
[----:B------:R-:W-:Y:S01]  /*5c60*/  FFMA.FTZ R3, -R6, R0, R3 ;  /* 0x0000000006037223 */ /* 0x000fe20000010103 */
[----:B------:R-:W-:Y:S06]  /*5c70*/  BRA `(.L_x_6847) ;  /* 0x00000000007c7947 */ /* 0x000fec0003800000 */
.L_x_6848:
        /* <DEDUP_REMOVED lines=15> */
.L_x_6854:
        /* <DEDUP_REMOVED lines=13> */
.L_x_6853:
[----:B------:R-:W-:Y:S05]  /*5e40*/  BSYNC B1 ;  /* 0x0000000000017941 */ /* 0x000fea0003800000 */
.L_x_6852:
[----:B------:R-:W-:-:S04]  /*5e50*/  FMUL.FTZ R3, R3, 1.1920928955078125e-07 ;  /* 0x3400000003037820 */ /* 0x000fc80000410000 */
[----:B------:R-:W-:-:S07]  /*5e60*/  FMUL.FTZ R3, R8, R3 ;  /* 0x0000000308037220 */ /* 0x000fce0000410000 */
.L_x_6847:
[----:B------:R-:W-:Y:S05]  /*5e70*/  BSYNC B0 ;  /* 0x0000000000007941 */ /* 0x000fea0003800000 */
.L_x_6846:
        /* <DEDUP_REMOVED lines=20> */
.L_x_6858:
[----:B------:R-:W-:-:S06]  /*5fc0*/  HADD2.F32 R3, -RZ, R2.H0_H0 ;  /* 0x20000002ff037230 */ /* 0x000fcc0000004100 */
[----:B------:R-:W1:Y:S02]  /*5fd0*/  F2I.S64.TRUNC R2, R3 ;  /* 0x0000000300027311 */ /* 0x000e64000020d900 */
[----:B-1----:R1:W-:Y:S01]  /*5fe0*/  STG.E.U8 desc[UR36][R16.64], R2 ;  /* 0x0000000210007986 */ /* 0x0023e2000c101124 */
[----:B------:R-:W-:Y:S05]  /*5ff0*/  BRA `(.L_x_6860) ;  /* 0x0000000c00847947 */ /* 0x000fea0003800000 */
.L_x_6857:
        /* <DEDUP_REMOVED lines=10> */
.L_x_6862:
[----:B------:R-:W-:-:S04]  /*60a0*/  HADD2.F32 R2, -RZ, R2.H0_H0 ;  /* 0x20000002ff027230 */ /* 0x000fc80000004100 */
[----:B------:R-:W1:Y:S02]  /*60b0*/  F2I.FTZ.TRUNC.NTZ R3, R2 ;  /* 0x0000000200037305 */ /* 0x000e64000021f100 */
[----:B-1----:R3:W-:Y:S01]  /*60c0*/  STG.E desc[UR36][R16.64], R3 ;  /* 0x0000000310007986 */ /* 0x0027e2000c101924 */
[----:B------:R-:W-:Y:S05]  /*60d0*/  BRA `(.L_x_6860) ;  /* 0x0000000c004c7947 */ /* 0x000fea0003800000 */
.L_x_6861:
[----:B------:R-:W-:-:S04]  /*60e0*/  HADD2.F32 R2, -RZ, R2.H0_H0 ;  /* 0x20000002ff027230 */ /* 0x000fc80000004100 */
[----:B------:R-:W1:Y:S02]  /*60f0*/  F2I.FTZ.TRUNC.NTZ R3, R2 ;  /* 0x0000000200037305 */ /* 0x000e64000021f100 */
[----:B-1----:R1:W-:Y:S01]  /*6100*/  STG.E.U16 desc[UR36][R16.64], R3 ;  /* 0x0000000310007986 */ /* 0x0023e2000c101524 */
[----:B------:R-:W-:Y:S05]  /*6110*/  BRA `(.L_x_6860) ;  /* 0x0000000c003c7947 */ /* 0x000fea0003800000 */
.L_x_6856:
        /* <DEDUP_REMOVED lines=9> */
.L_x_6864:
[----:B------:R1:W-:Y:S01]  /*61b0*/  STG.E.U16 desc[UR36][R16.64], R2 ;  /* 0x0000000210007986 */ /* 0x0003e2000c101524 */
[----:B------:R-:W-:Y:S05]  /*61c0*/  BRA `(.L_x_6860) ;  /* 0x0000000c00107947 */ /* 0x000fea0003800000 */
.L_x_6863:
        /* <DEDUP_REMOVED lines=10> */
.L_x_6866:
[----:B------:R-:W-:-:S05]  /*6270*/  HADD2.F32 R0, -RZ, R2.H0_H0 ;  /* 0x20000002ff007230 */ /* 0x000fca0000004100 */
[----:B------:R-:W-:-:S04]  /*6280*/  F2FP.F16.F32.PACK_AB R0, RZ, R0 ;  /* 0x00000000ff00723e */ /* 0x000fc800000000ff */
[----:B------:R-:W-:-:S05]  /*6290*/  PRMT R0, R0, 0x5410, RZ ;  /* 0x0000541000007816 */ /* 0x000fca00000000ff */
[----:B------:R1:W-:Y:S01]  /*62a0*/  STG.E desc[UR36][R16.64], R0 ;  /* 0x0000000010007986 */ /* 0x0003e2000c101924 */
[----:B------:R-:W-:Y:S05]  /*62b0*/  BRA `(.L_x_6860) ;  /* 0x0000000800d47947 */ /* 0x000fea0003800000 */
.L_x_6865:
[----:B------:R-:W-:-:S05]  /*62c0*/  HADD2.F32 R2, -RZ, R2.H0_H0 ;  /* 0x20000002ff027230 */ /* 0x000fca0000004100 */
[----:B------:R-:W-:-:S06]  /*62d0*/  FMUL.FTZ R2, R2, 1 ;  /* 0x3f80000002027820 */ /* 0x000fcc0000410000 */
[----:B------:R-:W1:Y:S02]  /*62e0*/  F2F.F64.F32 R2, R2 ;  /* 0x0000000200027310 */ /* 0x000e640000201800 */
[----:B-1----:R1:W-:Y:S01]  /*62f0*/  STG.E.64 desc[UR36][R16.64], R2 ;  /* 0x0000000210007986 */ /* 0x0023e2000c101b24 */
[----:B------:R-:W-:Y:S05]  /*6300*/  BRA `(.L_x_6860) ;  /* 0x0000000800c07947 */ /* 0x000fea0003800000 */
.L_x_6855:
        /* <DEDUP_REMOVED lines=13> */
.L_x_6869:
[----:B------:R-:W-:Y:S01]  /*63e0*/  HADD2.F32 R2, -RZ, R2.H0_H0 ;  /* 0x20000002ff027230 */ /* 0x000fe20000004100 */
[----:B------:R-:W-:-:S04]  /*63f0*/  CS2R R6, SRZ ;  /* 0x0000000000067805 */ /* 0x000fc8000001ff00 */
[----:B------:R-:W-:-:S04]  /*6400*/  FMUL.FTZ R2, R2, 1 ;  /* 0x3f80000002027820 */ /* 0x000fc80000410000 */
[----:B------:R-:W1:Y:S02]  /*6410*/  F2F.F64.F32 R4, R2 ;  /* 0x0000000200047310 */ /* 0x000e640000201800 */
[----:B-1----:R1:W-:Y:S01]  /*6420*/  STG.E.128 desc[UR36][R16.64], R4 ;  /* 0x0000000410007986 */ /* 0x0023e2000c101d24 */
[----:B------:R-:W-:Y:S05]  /*6430*/  BRA `(.L_x_6860) ;  /* 0x0000000800747947 */ /* 0x000fea0003800000 */
.L_x_6868:
        /* <DEDUP_REMOVED lines=21> */
.L_x_6873:
[----:B------:R-:W-:Y:S05]  /*6590*/  BSYNC B0 ;  /* 0x0000000000007941 */ /* 0x000fea0003800000 */
.L_x_6872:
[----:B------:R-:W-:-:S05]  /*65a0*/  LOP3.LUT R3, R0, R3, RZ, 0xfc, !PT ;  /* 0x0000000300037212 */ /* 0x000fca00078efcff */
[----:B------:R1:W-:Y:S01]  /*65b0*/  STG.E.U8 desc[UR36][R16.64], R3 ;  /* 0x0000000310007986 */ /* 0x0003e2000c101124 */
[----:B------:R-:W-:Y:S05]  /*65c0*/  BRA `(.L_x_6860) ;  /* 0x0000000800107947 */ /* 0x000fea0003800000 */
.L_x_6871:
        /* <DEDUP_REMOVED lines=13> */
.L_x_6875:
[----:B------:R-:W-:Y:S01]  /*66a0*/  IMAD.MOV.U32 R0, RZ, RZ, 0x7f ;  /* 0x0000007fff007424 */ /* 0x000fe200078e00ff */
[----:B------:R-:W-:-:S04]  /*66b0*/  ISETP.GT.U32.AND P0, PT, R2, 0x7f800000, PT ;  /* 0x7f8000000200780c */ /* 0x000fc80003f04070 */
[----:B------:R-:W-:-:S09]  /*66c0*/  SEL R0, R0, 0x7c, P0 ;  /* 0x0000007c00007807 */ /* 0x000fd20000000000 */
.L_x_6876:
[----:B------:R-:W-:Y:S05]  /*66d0*/  BSYNC B0 ;  /* 0x0000000000007941 */ /* 0x000fea0003800000 */
.L_x_6874:
[----:B------:R-:W-:-:S04]  /*66e0*/  LOP3.LUT R2, R3, 0x80000000, RZ, 0xc0, !PT ;  /* 0x8000000003027812 */ /* 0x000fc800078ec0ff */
[----:B------:R-:W-:-:S04]  /*66f0*/  SHF.R.U32.HI R3, RZ, 0x18, R2 ;  /* 0x00000018ff037819 */ /* 0x000fc80000011602 */
[----:B------:R-:W-:-:S05]  /*6700*/  LOP3.LUT R3, R0, R3, RZ, 0xfc, !PT ;  /* 0x0000000300037212 */ /* 0x000fca00078efcff */
[----:B------:R1:W-:Y:S01]  /*6710*/  STG.E.U8 desc[UR36][R16.64], R3 ;  /* 0x0000000310007986 */ /* 0x0003e2000c101124 */
[----:B------:R-:W-:Y:S05]  /*6720*/  BRA `(.L_x_6860) ;  /* 0x0000000400b87947 */ /* 0x000fea0003800000 */
.L_x_6870:
[----:B------:R-:W-:-:S05]  /*6730*/  HADD2.F32 R0, -RZ, R2.H0_H0 ;  /* 0x20000002ff007230 */ /* 0x000fca0000004100 */
[----:B------:R-:W-:-:S05]  /*6740*/  F2FP.BF16.F32.PACK_AB R0, RZ, R0 ;  /* 0x00000000ff00723e */ /* 0x000fca00000010ff */
[----:B------:R1:W-:Y:S01]  /*6750*/  STG.E.U16 desc[UR36][R16.64], R0 ;  /* 0x0000000010007986 */ /* 0x0003e2000c101524 */
[----:B------:R-:W-:Y:S05]  /*6760*/  BRA `(.L_x_6860) ;  /* 0x0000000400a87947 */ /* 0x000fea0003800000 */
.L_x_6867:
        /* <DEDUP_REMOVED lines=12> */
.L_x_6879:
        /* <DEDUP_REMOVED lines=17> */
.L_x_6882:
[----:B------:R-:W-:-:S04]  /*6940*/  LOP3.LUT R2, R3, 0x80000000, RZ, 0xc0, !PT ;  /* 0x8000000003027812 */ /* 0x000fc800078ec0ff */
[----:B------:R-:W-:-:S04]  /*6950*/  SHF.R.U32.HI R3, RZ, 0x18, R2 ;  /* 0x00000018ff037819 */ /* 0x000fc80000011602 */
[----:B------:R-:W-:-:S04]  /*6960*/  LOP3.LUT R0, R0, R3, RZ, 0xfc, !PT ;  /* 0x0000000300007212 */ /* 0x000fc800078efcff */
[----:B------:R-:W-:-:S07]  /*6970*/  PRMT R8, R0, 0x7610, R8 ;  /* 0x0000761000087816 */ /* 0x000fce0000000008 */
.L_x_6881:
[----:B------:R-:W-:Y:S05]  /*6980*/  BSYNC B0 ;  /* 0x0000000000007941 */ /* 0x000fea0003800000 */
.L_x_6880:
[----:B------:R1:W-:Y:S01]  /*6990*/  STG.E.U8 desc[UR36][R16.64], R8 ;  /* 0x0000000810007986 */ /* 0x0003e2000c101124 */
[----:B------:R-:W-:Y:S05]  /*69a0*/  BRA `(.L_x_6860) ;  /* 0x0000000400187947 */ /* 0x000fea0003800000 */
.L_x_6878:
        /* <DEDUP_REMOVED lines=17> */
.L_x_6885:
[----:B------:R-:W-:-:S04]  /*6ac0*/  LOP3.LUT R2, R3, 0x80000000, RZ, 0xc0, !PT ;  /* 0x8000000003027812 */ /* 0x000fc800078ec0ff */
[----:B------:R-:W-:-:S04]  /*6ad0*/  SHF.R.U32.HI R3, RZ, 0x18, R2 ;  /* 0x00000018ff037819 */ /* 0x000fc80000011602 */
[----:B------:R-:W-:-:S04]  /*6ae0*/  LOP3.LUT R0, R0, R3, RZ, 0xfc, !PT ;  /* 0x0000000300007212 */ /* 0x000fc800078efcff */
[----:B------:R-:W-:-:S07]  /*6af0*/  PRMT R8, R0, 0x7610, R8 ;  /* 0x0000761000087816 */ /* 0x000fce0000000008 */
.L_x_6884:
[----:B------:R-:W-:Y:S05]  /*6b00*/  BSYNC B0 ;  /* 0x0000000000007941 */ /* 0x000fea0003800000 */
.L_x_6883:
[----:B------:R1:W-:Y:S01]  /*6b10*/  STG.E.U8 desc[UR36][R16.64], R8 ;  /* 0x0000000810007986 */ /* 0x0003e2000c101124 */
[----:B------:R-:W-:Y:S05]  /*6b20*/  BRA `(.L_x_6860) ;  /* 0x0000000000b87947 */ /* 0x000fea0003800000 */
.L_x_6877:
        /* <DEDUP_REMOVED lines=22> */
.L_x_6859:
        /* <DEDUP_REMOVED lines=16> */
.L_x_6888:
[----:B------:R-:W-:Y:S05]  /*6d90*/  BRA `(.L_x_6860) ;  /* 0x00000000001c7947 */ /* 0x000fea0003800000 */
.L_x_6887:
[----:B------:R-:W-:-:S06]  /*6da0*/  HADD2.F32 R2, -RZ, R2.H0_H0 ;  /* 0x20000002ff027230 */ /* 0x000fcc0000004100 */
[----:B------:R-:W1:Y:S02]  /*6db0*/  F2I.U64.TRUNC R2, R2 ;  /* 0x0000000200027311 */ /* 0x000e64000020d800 */
[----:B-1----:R1:W-:Y:S01]  /*6dc0*/  STG.E.64 desc[UR36][R16.64], R2 ;  /* 0x0000000210007986 */ /* 0x0023e2000c101b24 */
[----:B------:R-:W-:Y:S05]  /*6dd0*/  BRA `(.L_x_6860) ;  /* 0x00000000000c7947 */ /* 0x000fea0003800000 */
.L_x_6886:
[----:B------:R-:W-:-:S04]  /*6de0*/  HADD2.F32 R2, -RZ, R2.H0_H0 ;  /* 0x20000002ff027230 */ /* 0x000fc80000004100 */
[----:B------:R-:W1:Y:S02]  /*6df0*/  F2I.FTZ.U32.TRUNC.NTZ R3, R2 ;  /* 0x0000000200037305 */ /* 0x000e64000021f000 */
[----:B-1----:R1:W-:Y:S02]  /*6e00*/  STG.E desc[UR36][R16.64], R3 ;  /* 0x0000000310007986 */ /* 0x0023e4000c101924 */
.L_x_6860:
[----:B------:R-:W-:-:S07]  /*6e10*/  VIADD R19, R19, 0x80 ;  /* 0x0000008013137836 */ /* 0x000fce0000000000 */
.L_x_6811:
[----:B------:R-:W-:Y:S05]  /*6e20*/  BSYNC B6 ;  /* 0x0000000000067941 */ /* 0x000fea0003800000 */
.L_x_6810:
        /* <DEDUP_REMOVED lines=307> */
.L_x_6891:
        /* <DEDUP_REMOVED lines=22> */
.L_x_6895:
[----:B------:R-:W2:Y:S02]  /*82c0*/  LDG.E.U8 R2, desc[UR36][R2.64] ;  /* 0x0000002402027981 */ /* 0x000ea4000c1e1100 */
[----:B--2---:R-:W-:-:S04]  /*82d0*/  I2FP.F32.U32 R0, R2 ;  /* 0x0000000200007245 */ /* 0x004fc80000201000 */
[----:B------:R-:W-:Y:S01]  /*82e0*/  F2FP.F16.F32.PACK_AB R0, RZ, R0 ;  /* 0x00000000ff00723e */ /* 0x000fe200000000ff */
[----:B------:R-:W-:Y:S06]  /*82f0*/  BRA `(.L_x_6897) ;  /* 0x0000000c00887947 */ /* 0x000fec0003800000 */
.L_x_6894:
        /* <DEDUP_REMOVED lines=10> */
.L_x_6899:
[----:B------:R-:W2:Y:S02]  /*83a0*/  LDG.E R2, desc[UR36][R2.64] ;  /* 0x0000002402027981 */ /* 0x000ea4000c1e1900 */
[----:B--2---:R-:W-:-:S04]  /*83b0*/  I2FP.F32.S32 R0, R2 ;  /* 0x0000000200007245 */ /* 0x004fc80000201400 */
[----:B------:R-:W-:Y:S01]  /*83c0*/  F2FP.F16.F32.PACK_AB R0, RZ, R0 ;  /* 0x00000000ff00723e */ /* 0x000fe200000000ff */
[----:B------:R-:W-:Y:S06]  /*83d0*/  BRA `(.L_x_6897) ;  /* 0x0000000c00507947 */ /* 0x000fec0003800000 */
.L_x_6898:
[----:B------:R-:W2:Y:S02]  /*83e0*/  LDG.E.U16 R2, desc[UR36][R2.64] ;  /* 0x0000002402027981 */ /* 0x000ea4000c1e1500 */
[----:B--2---:R-:W1:Y:S02]  /*83f0*/  I2F.S16 R0, R2 ;  /* 0x0000000200007306 */ /* 0x004e640000101400 */
[----:B-1----:R-:W-:Y:S01]  /*8400*/  F2FP.F16.F32.PACK_AB R0, RZ, R0 ;  /* 0x00000000ff00723e */ /* 0x002fe200000000ff */
[----:B------:R-:W-:Y:S06]  /*8410*/  BRA `(.L_x_6897) ;  /* 0x0000000c00407947 */ /* 0x000fec0003800000 */
.L_x_6893:
        /* <DEDUP_REMOVED lines=9> */
.L_x_6901:
[----:B------:R1:W5:Y:S01]  /*84b0*/  LDG.E.U16 R0, desc[UR36][R2.64] ;  /* 0x0000002402007981 */ /* 0x000362000c1e1500 */
[----:B------:R-:W-:Y:S05]  /*84c0*/  BRA `(.L_x_6897) ;  /* 0x0000000c00147947 */ /* 0x000fea0003800000 */
.L_x_6900:
        /* <DEDUP_REMOVED lines=9> */
.L_x_6903:
[----:B------:R2:W5:Y:S01]  /*8560*/  LDG.E.U16 R0, desc[UR36][R2.64] ;  /* 0x0000002402007981 */ /* 0x000562000c1e1500 */
[----:B------:R-:W-:Y:S05]  /*8570*/  BRA `(.L_x_6897) ;  /* 0x0000000800e87947 */ /* 0x000fea0003800000 */
.L_x_6902:
        /* <DEDUP_REMOVED lines=8> */
.L_x_6892:
        /* <DEDUP_REMOVED lines=13> */
.L_x_6906:
        /* <DEDUP_REMOVED lines=8> */
.L_x_6905:
        /* <DEDUP_REMOVED lines=28> */
.L_x_6908:
        /* <DEDUP_REMOVED lines=15> */
.L_x_6907:
[----:B------:R-:W2:Y:S02]  /*8a00*/  LDG.E.U16 R0, desc[UR36][R2.64] ;  /* 0x0000002402007981 */ /* 0x000ea4000c1e1500 */
[----:B--2---:R-:W-:-:S05]  /*8a10*/  IMAD.U32 R0, R0, 0x10000, RZ ;  /* 0x0001000000007824 */ /* 0x004fca00078e00ff */
[----:B------:R-:W-:Y:S01]  /*8a20*/  F2FP.F16.F32.PACK_AB R0, RZ, R0 ;  /* 0x00000000ff00723e */ /* 0x000fe200000000ff */
[----:B------:R-:W-:Y:S06]  /*8a30*/  BRA `(.L_x_6897) ;  /* 0x0000000400b87947 */ /* 0x000fec0003800000 */
.L_x_6904:
        /* <DEDUP_REMOVED lines=12> */
.L_x_6911:
        /* <DEDUP_REMOVED lines=21> */
.L_x_6915:
[----:B------:R-:W-:Y:S05]  /*8c50*/  BSYNC B1 ;  /* 0x0000000000017941 */ /* 0x000fea0003800000 */
.L_x_6914:
[----:B------:R-:W-:Y:S01]  /*8c60*/  LEA R3, R0, 0x3b800000, 0x17 ;  /* 0x3b80000000037811 */ /* 0x000fe200078eb8ff */
[----:B------:R-:W-:-:S05]  /*8c70*/  IMAD.SHL.U32 R0, R2, 0x100000, RZ ;  /* 0x0010000002007824 */ /* 0x000fca00078e00ff */
[----:B------:R-:W-:-:S07]  /*8c80*/  LOP3.LUT R0, R3, R0, R4, 0xfe, !PT ;  /* 0x0000000003007212 */ /* 0x000fce00078efe04 */
.L_x_6913:
[----:B------:R-:W-:Y:S05]  /*8c90*/  BSYNC B0 ;  /* 0x0000000000007941 */ /* 0x000fea0003800000 */
.L_x_6912:
[----:B------:R-:W-:Y:S01]  /*8ca0*/  F2FP.F16.F32.PACK_AB R0, RZ, R0 ;  /* 0x00000000ff00723e */ /* 0x000fe200000000ff */
[----:B------:R-:W-:Y:S06]  /*8cb0*/  BRA `(.L_x_6897) ;  /* 0x0000000400187947 */ /* 0x000fec0003800000 */
.L_x_6910:
        /* <DEDUP_REMOVED lines=21> */
.L_x_6919:
[----:B------:R-:W-:Y:S05]  /*8e10*/  BSYNC B1 ;  /* 0x0000000000017941 */ /* 0x000fea0003800000 */
.L_x_6918:
[----:B------:R-:W-:Y:S01]  /*8e20*/  LEA R3, R0, 0x37800000, 0x17 ;  /* 0x3780000000037811 */ /* 0x000fe200078eb8ff */
[----:B------:R-:W-:-:S05]  /*8e30*/  IMAD.SHL.U32 R0, R2, 0x200000, RZ ;  /* 0x0020000002007824 */ /* 0x000fca00078e00ff */
[----:B------:R-:W-:-:S07]  /*8e40*/  LOP3.LUT R0, R3, R0, R4, 0xfe, !PT ;  /* 0x0000000003007212 */ /* 0x000fce00078efe04 */
.L_x_6917:
[----:B------:R-:W-:Y:S05]  /*8e50*/  BSYNC B0 ;  /* 0x0000000000007941 */ /* 0x000fea0003800000 */
.L_x_6916:
[----:B------:R-:W-:Y:S01]  /*8e60*/  F2FP.F16.F32.PACK_AB R0, RZ, R0 ;  /* 0x00000000ff00723e */ /* 0x000fe200000000ff */
[----:B------:R-:W-:Y:S06]  /*8e70*/  BRA `(.L_x_6897) ;  /* 0x0000000000a87947 */ /* 0x000fec0003800000 */
.L_x_6909:
        /* <DEDUP_REMOVED lines=14> */
.L_x_6923:
[----:B------:R-:W-:Y:S05]  /*8f60*/  BSYNC B0 ;  /* 0x0000000000007941 */ /* 0x000fea0003800000 */
.L_x_6922:
[----:B------:R-:W-:Y:S01]  /*8f70*/  F2FP.F16.F32.PACK_AB R0, RZ, R0 ;  /* 0x00000000ff00723e */ /* 0x000fe200000000ff */
[----:B------:R-:W-:Y:S06]  /*8f80*/  BRA `(.L_x_6897) ;  /* 0x0000000000647947 */ /* 0x000fec0003800000 */
.L_x_6896:
        /* <DEDUP_REMOVED lines=16> */
.L_x_6924:
[----:B------:R-:W-:Y:S01]  /*9090*/  PRMT R0, RZ, 0x7610, R0 ;  /* 0x00007610ff007816 */ /* 0x000fe20000000000 */
[----:B------:R-:W-:Y:S06]  /*90a0*/  BRA `(.L_x_6897) ;  /* 0x00000000001c7947 */ /* 0x000fec0003800000 */
.L_x_6921:
[----:B------:R-:W2:Y:S02]  /*90b0*/  LDG.E.64 R2, desc[UR36][R2.64] ;  /* 0x0000002402027981 */ /* 0x000ea4000c1e1b00 */
[----:B--2---:R-:W1:Y:S02]  /*90c0*/  I2F.U64 R0, R2 ;  /* 0x0000000200007312 */ /* 0x004e640000301000 */
[----:B-1----:R-:W-:Y:S01]  /*90d0*/  F2FP.F16.F32.PACK_AB R0, RZ, R0 ;  /* 0x00000000ff00723e */ /* 0x002fe200000000ff */
[----:B------:R-:W-:Y:S06]  /*90e0*/  BRA `(.L_x_6897) ;  /* 0x00000000000c7947 */ /* 0x000fec0003800000 */
.L_x_6920:
[----:B------:R-:W2:Y:S02]  /*90f0*/  LDG.E R2, desc[UR36][R2.64] ;  /* 0x0000002402027981 */ /* 0x000ea4000c1e1900 */
[----:B--2---:R-:W-:-:S04]  /*9100*/  I2FP.F32.U32 R0, R2 ;  /* 0x0000000200007245 */ /* 0x004fc80000201000 */
[----:B------:R-:W-:-:S07]  /*9110*/  F2FP.F16.F32.PACK_AB R0, RZ, R0 ;  /* 0x00000000ff00723e */ /* 0x000fce00000000ff */
.L_x_6897:
        /* <DEDUP_REMOVED lines=30> */
.L_x_6930:
[----:B------:R-:W-:Y:S01]  /*9300*/  FSETP.GEU.FTZ.AND P0, PT, R7, -R6, PT ;  /* 0x800000060700720b */ /* 0x000fe20003f1e000 */
[----:B------:R-:W-:-:S12]  /*9310*/  FADD.FTZ R0, R0, -1 ;  /* 0xbf80000000007421 */ /* 0x000fd80000010000 */
[----:B------:R-:W-:-:S07]  /*9320*/  @!P0 FADD.FTZ R0, R0, -1 ;  /* 0xbf80000000008421 */ /* 0x000fce0000010000 */
.L_x_6929:
[----:B------:R-:W-:Y:S05]  /*9330*/  BSYNC B1 ;  /* 0x0000000000017941 */ /* 0x000fea0003800000 */
.L_x_6928:
[----:B------:R-:W-:Y:S01]  /*9340*/  FFMA.FTZ R3, -R6, R0, R3 ;  /* 0x0000000006037223 */ /* 0x000fe20000010103 */
[----:B------:R-:W-:Y:S06]  /*9350*/  BRA `(.L_x_6926) ;  /* 0x00000000007c7947 */ /* 0x000fec0003800000 */
.L_x_6927:
        /* <DEDUP_REMOVED lines=15> */
.L_x_6933:
        /* <DEDUP_REMOVED lines=13> */
.L_x_6932:
[----:B------:R-:W-:Y:S05]  /*9520*/  BSYNC B1 ;  /* 0x0000000000017941 */ /* 0x000fea0003800000 */
.L_x_6931:
[----:B------:R-:W-:-:S04]  /*9530*/  FMUL.FTZ R3, R3, 1.1920928955078125e-07 ;  /* 0x3400000003037820 */ /* 0x000fc80000410000 */
[----:B------:R-:W-:-:S07]  /*9540*/  FMUL.FTZ R3, R8, R3 ;  /* 0x0000000308037220 */ /* 0x000fce0000410000 */
.L_x_6926:
[----:B------:R-:W-:Y:S05]  /*9550*/  BSYNC B0 ;  /* 0x0000000000007941 */ /* 0x000fea0003800000 */
.L_x_6925:
        /* <DEDUP_REMOVED lines=20> */
.L_x_6937:
[----:B------:R-:W-:-:S06]  /*96a0*/  HADD2.F32 R3, -RZ, R2.H0_H0 ;  /* 0x20000002ff037230 */ /* 0x000fcc0000004100 */
[----:B------:R-:W1:Y:S02]  /*96b0*/  F2I.S64.TRUNC R2, R3 ;  /* 0x0000000300027311 */ /* 0x000e64000020d900 */
[----:B-1----:R1:W-:Y:S01]  /*96c0*/  STG.E.U8 desc[UR36][R16.64], R2 ;  /* 0x0000000210007986 */ /* 0x0023e2000c101124 */
[----:B------:R-:W-:Y:S05]  /*96d0*/  BRA `(.L_x_6939) ;  /* 0x0000000c00847947 */ /* 0x000fea0003800000 */
.L_x_6936:
        /* <DEDUP_REMOVED lines=10> */
.L_x_6941:
[----:B------:R-:W-:-:S04]  /*9780*/  HADD2.F32 R2, -RZ, R2.H0_H0 ;  /* 0x20000002ff027230 */ /* 0x000fc80000004100 */
[----:B------:R-:W1:Y:S02]  /*9790*/  F2I.FTZ.TRUNC.NTZ R3, R2 ;  /* 0x0000000200037305 */ /* 0x000e64000021f100 */
[----:B-1----:R3:W-:Y:S01]  /*97a0*/  STG.E desc[UR36][R16.64], R3 ;  /* 0x0000000310007986 */ /* 0x0027e2000c101924 */
[----:B------:R-:W-:Y:S05]  /*97b0*/  BRA `(.L_x_6939) ;  /* 0x0000000c004c7947 */ /* 0x000fea0003800000 */
.L_x_6940:
[----:B------:R-:W-:-:S04]  /*97c0*/  HADD2.F32 R2, -RZ, R2.H0_H0 ;  /* 0x20000002ff027230 */ /* 0x000fc80000004100 */
[----:B------:R-:W1:Y:S02]  /*97d0*/  F2I.FTZ.TRUNC.NTZ R3, R2 ;  /* 0x0000000200037305 */ /* 0x000e64000021f100 */
[----:B-1----:R1:W-:Y:S01]  /*97e0*/  STG.E.U16 desc[UR36][R16.64], R3 ;  /* 0x0000000310007986 */ /* 0x0023e2000c101524 */
[----:B------:R-:W-:Y:S05]  /*97f0*/  BRA `(.L_x_6939) ;  /* 0x0000000c003c7947 */ /* 0x000fea0003800000 */
.L_x_6935:
        /* <DEDUP_REMOVED lines=9> */
.L_x_6943:
[----:B------:R1:W-:Y:S01]  /*9890*/  STG.E.U16 desc[UR36][R16.64], R2 ;  /* 0x0000000210007986 */ /* 0x0003e2000c101524 */
[----:B------:R-:W-:Y:S05]  /*98a0*/  BRA `(.L_x_6939) ;  /* 0x0000000c00107947 */ /* 0x000fea0003800000 */
.L_x_6942:
        /* <DEDUP_REMOVED lines=10> */
.L_x_6945:
[----:B------:R-:W-:-:S05]  /*9950*/  HADD2.F32 R0, -RZ, R2.H0_H0 ;  /* 0x20000002ff007230 */ /* 0x000fca0000004100 */
[----:B------:R-:W-:-:S04]  /*9960*/  F2FP.F16.F32.PACK_AB R0, RZ, R0 ;  /* 0x00000000ff00723e */ /* 0x000fc800000000ff */
[----:B------:R-:W-:-:S05]  /*9970*/  PRMT R0, R0, 0x5410, RZ ;  /* 0x0000541000007816 */ /* 0x000fca00000000ff */
[----:B------:R1:W-:Y:S01]  /*9980*/  STG.E desc[UR36][R16.64], R0 ;  /* 0x0000000010007986 */ /* 0x0003e2000c101924 */
[----:B------:R-:W-:Y:S05]  /*9990*/  BRA `(.L_x_6939) ;  /* 0x0000000800d47947 */ /* 0x000fea0003800000 */
.L_x_6944:
[----:B------:R-:W-:-:S05]  /*99a0*/  HADD2.F32 R2, -RZ, R2.H0_H0 ;  /* 0x20000002ff027230 */ /* 0x000fca0000004100 */
[----:B------:R-:W-:-:S06]  /*99b0*/  FMUL.FTZ R2, R2, 1 ;  /* 0x3f80000002027820 */ /* 0x000fcc0000410000 */
[----:B------:R-:W1:Y:S02]  /*99c0*/  F2F.F64.F32 R2, R2 ;  /* 0x0000000200027310 */ /* 0x000e640000201800 */
[----:B-1----:R1:W-:Y:S01]  /*99d0*/  STG.E.64 desc[UR36][R16.64], R2 ;  /* 0x0000000210007986 */ /* 0x0023e2000c101b24 */
[----:B------:R-:W-:Y:S05]  /*99e0*/  BRA `(.L_x_6939) ;  /* 0x0000000800c07947 */ /* 0x000fea0003800000 */
.L_x_6934:
        /* <DEDUP_REMOVED lines=13> */
.L_x_6948:
[----:B------:R-:W-:Y:S01]  /*9ac0*/  HADD2.F32 R2, -RZ, R2.H0_H0 ;  /* 0x20000002ff027230 */ /* 0x000fe20000004100 */
[----:B------:R-:W-:-:S04]  /*9ad0*/  CS2R R6, SRZ ;  /* 0x0000000000067805 */ /* 0x000fc8000001ff00 */
[----:B------:R-:W-:-:S04]  /*9ae0*/  FMUL.FTZ R2, R2, 1 ;  /* 0x3f80000002027820 */ /* 0x000fc80000410000 */
[----:B------:R-:W1:Y:S02]  /*9af0*/  F2F.F64.F32 R4, R2 ;  /* 0x0000000200047310 */ /* 0x000e640000201800 */
[----:B-1----:R1:W-:Y:S01]  /*9b00*/  STG.E.128 desc[UR36][R16.64], R4 ;  /* 0x0000000410007986 */ /* 0x0023e2000c101d24 */
[----:B------:R-:W-:Y:S05]  /*9b10*/  BRA `(.L_x_6939) ;  /* 0x0000000800747947 */ /* 0x000fea0003800000 */
.L_x_6947:
        /* <DEDUP_REMOVED lines=21> */
.L_x_6952:
[----:B------:R-:W-:Y:S05]  /*9c70*/  BSYNC B0 ;  /* 0x0000000000007941 */ /* 0x000fea0003800000 */
.L_x_6951:
[----:B------:R-:W-:-:S05]  /*9c80*/  LOP3.LUT R3, R0, R3, RZ, 0xfc, !PT ;  /* 0x0000000300037212 */ /* 0x000fca00078efcff */
[----:B------:R1:W-:Y:S01]  /*9c90*/  STG.E.U8 desc[UR36][R16.64], R3 ;  /* 0x0000000310007986 */ /* 0x0003e2000c101124 */
[----:B------:R-:W-:Y:S05]  /*9ca0*/  BRA `(.L_x_6939) ;  /* 0x0000000800107947 */ /* 0x000fea0003800000 */
.L_x_6950:
        /* <DEDUP_REMOVED lines=13> */
.L_x_6954:
[----:B------:R-:W-:Y:S01]  /*9d80*/  IMAD.MOV.U32 R0, RZ, RZ, 0x7f ;  /* 0x0000007fff007424 */ /* 0x000fe200078e00ff */
[----:B------:R-:W-:-:S04]  /*9d90*/  ISETP.GT.U32.AND P0, PT, R2, 0x7f800000, PT ;  /* 0x7f8000000200780c */ /* 0x000fc80003f04070 */
[----:B------:R-:W-:-:S09]  /*9da0*/  SEL R0, R0, 0x7c, P0 ;  /* 0x0000007c00007807 */ /* 0x000fd20000000000 */
.L_x_6955:
[----:B------:R-:W-:Y:S05]  /*9db0*/  BSYNC B0 ;  /* 0x0000000000007941 */ /* 0x000fea0003800000 */
.L_x_6953:
[----:B------:R-:W-:-:S04]  /*9dc0*/  LOP3.LUT R2, R3, 0x80000000, RZ, 0xc0, !PT ;  /* 0x8000000003027812 */ /* 0x000fc800078ec0ff */
[----:B------:R-:W-:-:S04]  /*9dd0*/  SHF.R.U32.HI R3, RZ, 0x18, R2 ;  /* 0x00000018ff037819 */ /* 0x000fc80000011602 */
[----:B------:R-:W-:-:S05]  /*9de0*/  LOP3.LUT R3, R0, R3, RZ, 0xfc, !PT ;  /* 0x0000000300037212 */ /* 0x000fca00078efcff */
[----:B------:R1:W-:Y:S01]  /*9df0*/  STG.E.U8 desc[UR36][R16.64], R3 ;  /* 0x0000000310007986 */ /* 0x0003e2000c101124 */
[----:B------:R-:W-:Y:S05]  /*9e00*/  BRA `(.L_x_6939) ;  /* 0x0000000400b87947 */ /* 0x000fea0003800000 */
.L_x_6949:
[----:B------:R-:W-:-:S05]  /*9e10*/  HADD2.F32 R0, -RZ, R2.H0_H0 ;  /* 0x20000002ff007230 */ /* 0x000fca0000004100 */
[----:B------:R-:W-:-:S05]  /*9e20*/  F2FP.BF16.F32.PACK_AB R0, RZ, R0 ;  /* 0x00000000ff00723e */ /* 0x000fca00000010ff */
[----:B------:R1:W-:Y:S01]  /*9e30*/  STG.E.U16 desc[UR36][R16.64], R0 ;  /* 0x0000000010007986 */ /* 0x0003e2000c101524 */
[----:B------:R-:W-:Y:S05]  /*9e40*/  BRA `(.L_x_6939) ;  /* 0x0000000400a87947 */ /* 0x000fea0003800000 */
.L_x_6946:
        /* <DEDUP_REMOVED lines=12> */
.L_x_6958:
        /* <DEDUP_REMOVED lines=17> */
.L_x_6961:
[----:B------:R-:W-:-:S04]  /*a020*/  LOP3.LUT R2, R3, 0x80000000, RZ, 0xc0, !PT ;  /* 0x8000000003027812 */ /* 0x000fc800078ec0ff */
[----:B------:R-:W-:-:S04]  /*a030*/  SHF.R.U32.HI R3, RZ, 0x18, R2 ;  /* 0x00000018ff037819 */ /* 0x000fc80000011602 */
[----:B------:R-:W-:-:S04]  /*a040*/  LOP3.LUT R0, R0, R3, RZ, 0xfc, !PT ;  /* 0x0000000300007212 */ /* 0x000fc800078efcff */
[----:B------:R-:W-:-:S07]  /*a050*/  PRMT R8, R0, 0x7610, R8 ;  /* 0x0000761000087816 */ /* 0x000fce0000000008 */
.L_x_6960:
[----:B------:R-:W-:Y:S05]  /*a060*/  BSYNC B0 ;  /* 0x0000000000007941 */ /* 0x000fea0003800000 */
.L_x_6959:
[----:B------:R1:W-:Y:S01]  /*a070*/  STG.E.U8 desc[UR36][R16.64], R8 ;  /* 0x0000000810007986 */ /* 0x0003e2000c101124 */
[----:B------:R-:W-:Y:S05]  /*a080*/  BRA `(.L_x_6939) ;  /* 0x0000000400187947 */ /* 0x000fea0003800000 */
.L_x_6957:
        /* <DEDUP_REMOVED lines=17> */
.L_x_6964:
[----:B------:R-:W-:-:S04]  /*a1a0*/  LOP3.LUT R2, R3, 0x80000000, RZ, 0xc0, !PT ;  /* 0x8000000003027812 */ /* 0x000fc800078ec0ff */
[----:B------:R-:W-:-:S04]  /*a1b0*/  SHF.R.U32.HI R3, RZ, 0x18, R2 ;  /* 0x00000018ff037819 */ /* 0x000fc80000011602 */
[----:B------:R-:W-:-:S04]  /*a1c0*/  LOP3.LUT R0, R0, R3, RZ, 0xfc, !PT ;  /* 0x0000000300007212 */ /* 0x000fc800078efcff */
[----:B------:R-:W-:-:S07]  /*a1d0*/  PRMT R8, R0, 0x7610, R8 ;  /* 0x0000761000087816 */ /* 0x000fce0000000008 */
.L_x_6963:
[----:B------:R-:W-:Y:S05]  /*a1e0*/  BSYNC B0 ;  /* 0x0000000000007941 */ /* 0x000fea0003800000 */
.L_x_6962:
[----:B------:R1:W-:Y:S01]  /*a1f0*/  STG.E.U8 desc[UR36][R16.64], R8 ;  /* 0x0000000810007986 */ /* 0x0003e2000c101124 */
[----:B------:R-:W-:Y:S05]  /*a200*/  BRA `(.L_x_6939) ;  /* 0x0000000000b87947 */ /* 0x000fea0003800000 */
.L_x_6956:
        /* <DEDUP_REMOVED lines=22> */
.L_x_6938:
        /* <DEDUP_REMOVED lines=16> */
.L_x_6967:
[----:B------:R-:W-:Y:S05]  /*a470*/  BRA `(.L_x_6939) ;  /* 0x00000000001c7947 */ /* 0x000fea0003800000 */
.L_x_6966:
[----:B------:R-:W-:-:S06]  /*a480*/  HADD2.F32 R2, -RZ, R2.H0_H0 ;  /* 0x20000002ff027230 */ /* 0x000fcc0000004100 */
[----:B------:R-:W1:Y:S02]  /*a490*/  F2I.U64.TRUNC R2, R2 ;  /* 0x0000000200027311 */ /* 0x000e64000020d800 */
[----:B-1----:R1:W-:Y:S01]  /*a4a0*/  STG.E.64 desc[UR36][R16.64], R2 ;  /* 0x0000000210007986 */ /* 0x0023e2000c101b24 */
[----:B------:R-:W-:Y:S05]  /*a4b0*/  BRA `(.L_x_6939) ;  /* 0x00000000000c7947 */ /* 0x000fea0003800000 */
.L_x_6965:
[----:B------:R-:W-:-:S04]  /*a4c0*/  HADD2.F32 R2, -RZ, R2.H0_H0 ;  /* 0x20000002ff027230 */ /* 0x000fc80000004100 */
[----:B------:R-:W1:Y:S02]  /*a4d0*/  F2I.FTZ.U32.TRUNC.NTZ R3, R2 ;  /* 0x0000000200037305 */ /* 0x000e64000021f000 */
[----:B-1----:R1:W-:Y:S02]  /*a4e0*/  STG.E desc[UR36][R16.64], R3 ;  /* 0x0000000310007986 */ /* 0x0023e4000c101924 */
.L_x_6939:
[----:B------:R-:W-:-:S07]  /*a4f0*/  VIADD R19, R19, 0x80 ;  /* 0x0000008013137836 */ /* 0x000fce0000000000 */
.L_x_6890:
[----:B------:R-:W-:Y:S05]  /*a500*/  BSYNC B6 ;  /* 0x0000000000067941 */ /* 0x000fea0003800000 */
.L_x_6889:
        /* <DEDUP_REMOVED lines=306> */
.L_x_6968:
        /* <DEDUP_REMOVED lines=22> */
.L_x_6972:
[----:B------:R-:W2:Y:S02]  /*b990*/  LDG.E.U8 R2, desc[UR36][R2.64] ;  /* 0x0000002402027981 */ /* 0x000ea4000c1e1100 */
[----:B--2---:R-:W-:-:S04]  /*b9a0*/  I2FP.F32.U32 R0, R2 ;  /* 0x0000000200007245 */ /* 0x004fc80000201000 */
[----:B------:R-:W-:Y:S01]  /*b9b0*/  F2FP.F16.F32.PACK_AB R0, RZ, R0 ;  /* 0x00000000ff00723e */ /* 0x000fe200000000ff */
[----:B------:R-:W-:Y:S06]  /*b9c0*/  BRA `(.L_x_6974) ;  /* 0x0000000c00887947 */ /* 0x000fec0003800000 */
.L_x_6971:
        /* <DEDUP_REMOVED lines=10> */
.L_x_6976:
[----:B------:R-:W2:Y:S02]  /*ba70*/  LDG.E R2, desc[UR36][R2.64] ;  /* 0x0000002402027981 */ /* 0x000ea4000c1e1900 */
[----:B--2---:R-:W-:-:S04]  /*ba80*/  I2FP.F32.S32 R0, R2 ;  /* 0x0000000200007245 */ /* 0x004fc80000201400 */
[----:B------:R-:W-:Y:S01]  /*ba90*/  F2FP.F16.F32.PACK_AB R0, RZ, R0 ;  /* 0x00000000ff00723e */ /* 0x000fe200000000ff */
[----:B------:R-:W-:Y:S06]  /*baa0*/  BRA `(.L_x_6974) ;  /* 0x0000000c00507947 */ /* 0x000fec0003800000 */
.L_x_6975:
[----:B------:R-:W2:Y:S02]  /*bab0*/  LDG.E.U16 R2, desc[UR36][R2.64] ;  /* 0x0000002402027981 */ /* 0x000ea4000c1e1500 */
[----:B--2---:R-:W1:Y:S02]  /*bac0*/  I2F.S16 R0, R2 ;  /* 0x0000000200007306 */ /* 0x004e640000101400 */
[----:B-1----:R-:W-:Y:S01]  /*bad0*/  F2FP.F16.F32.PACK_AB R0, RZ, R0 ;  /* 0x00000000ff00723e */ /* 0x002fe200000000ff */
[----:B------:R-:W-:Y:S06]  /*bae0*/  BRA `(.L_x_6974) ;  /* 0x0000000c00407947 */ /* 0x000fec0003800000 */
.L_x_6970:
        /* <DEDUP_REMOVED lines=9> */
.L_x_6978:
[----:B------:R2:W5:Y:S01]  /*bb80*/  LDG.E.U16 R0, desc[UR36][R2.64] ;  /* 0x0000002402007981 */ /* 0x000562000c1e1500 */
[----:B------:R-:W-:Y:S05]  /*bb90*/  BRA `(.L_x_6974) ;  /* 0x0000000c00147947 */ /* 0x000fea0003800000 */
.L_x_6977:
        /* <DEDUP_REMOVED lines=9> */
.L_x_6980:
[----:B------:R1:W5:Y:S01]  /*bc30*/  LDG.E.U16 R0, desc[UR36][R2.64] ;  /* 0x0000002402007981 */ /* 0x000362000c1e1500 */
[----:B------:R-:W-:Y:S05]  /*bc40*/  BRA `(.L_x_6974) ;  /* 0x0000000800e87947 */ /* 0x000fea0003800000 */
.L_x_6979:
        /* <DEDUP_REMOVED lines=8> */
.L_x_6969:
        /* <DEDUP_REMOVED lines=13> */
.L_x_6983:
        /* <DEDUP_REMOVED lines=8> */
.L_x_6982:
        /* <DEDUP_REMOVED lines=28> */
.L_x_6985:
        /* <DEDUP_REMOVED lines=15> */
.L_x_6984:
[----:B------:R-:W2:Y:S02]  /*c0d0*/  LDG.E.U16 R0, desc[UR36][R2.64] ;  /* 0x0000002402007981 */ /* 0x000ea4000c1e1500 */
[----:B--2---:R-:W-:-:S05]  /*c0e0*/  IMAD.U32 R0, R0, 0x10000, RZ ;  /* 0x0001000000007824 */ /* 0x004fca00078e00ff */
[----:B------:R-:W-:Y:S01]  /*c0f0*/  F2FP.F16.F32.PACK_AB R0, RZ, R0 ;  /* 0x00000000ff00723e */ /* 0x000fe200000000ff */
[----:B------:R-:W-:Y:S06]  /*c100*/  BRA `(.L_x_6974) ;  /* 0x0000000400b87947 */ /* 0x000fec0003800000 */
.L_x_6981:
        /* <DEDUP_REMOVED lines=12> */
.L_x_6988:
        /* <DEDUP_REMOVED lines=21> */
.L_x_6992:
[----:B------:R-:W-:Y:S05]  /*c320*/  BSYNC B1 ;  /* 0x0000000000017941 */ /* 0x000fea0003800000 */
.L_x_6991:
[----:B------:R-:W-:Y:S01]  /*c330*/  LEA R3, R0, 0x3b800000, 0x17 ;  /* 0x3b80000000037811 */ /* 0x000fe200078eb8ff */
[----:B------:R-:W-:-:S05]  /*c340*/  IMAD.SHL.U32 R0, R2, 0x100000, RZ ;  /* 0x0010000002007824 */ /* 0x000fca00078e00ff */
[----:B------:R-:W-:-:S07]  /*c350*/  LOP3.LUT R0, R3, R0, R4, 0xfe, !PT ;  /* 0x0000000003007212 */ /* 0x000fce00078efe04 */
.L_x_6990:
[----:B------:R-:W-:Y:S05]  /*c360*/  BSYNC B0 ;  /* 0x0000000000007941 */ /* 0x000fea0003800000 */
.L_x_6989:
[----:B------:R-:W-:Y:S01]  /*c370*/  F2FP.F16.F32.PACK_AB R0, RZ, R0 ;  /* 0x00000000ff00723e */ /* 0x000fe200000000ff */
[----:B------:R-:W-:Y:S06]  /*c380*/  BRA `(.L_x_6974) ;  /* 0x0000000400187947 */ /* 0x000fec0003800000 */
.L_x_6987:
        /* <DEDUP_REMOVED lines=21> */
.L_x_6996:
[----:B------:R-:W-:Y:S05]  /*c4e0*/  BSYNC B1 ;  /* 0x0000000000017941 */ /* 0x000fea0003800000 */
.L_x_6995:
[----:B------:R-:W-:Y:S01]  /*c4f0*/  LEA R3, R0, 0x37800000, 0x17 ;  /* 0x3780000000037811 */ /* 0x000fe200078eb8ff */
[----:B------:R-:W-:-:S05]  /*c500*/  IMAD.SHL.U32 R0, R2, 0x200000, RZ ;  /* 0x0020000002007824 */ /* 0x000fca00078e00ff */
[----:B------:R-:W-:-:S07]  /*c510*/  LOP3.LUT R0, R3, R0, R4, 0xfe, !PT ;  /* 0x0000000003007212 */ /* 0x000fce00078efe04 */
.L_x_6994:
[----:B------:R-:W-:Y:S05]  /*c520*/  BSYNC B0 ;  /* 0x0000000000007941 */ /* 0x000fea0003800000 */
.L_x_6993:
[----:B------:R-:W-:Y:S01]  /*c530*/  F2FP.F16.F32.PACK_AB R0, RZ, R0 ;  /* 0x00000000ff00723e */ /* 0x000fe200000000ff */
[----:B------:R-:W-:Y:S06]  /*c540*/  BRA `(.L_x_6974) ;  /* 0x0000000000a87947 */ /* 0x000fec0003800000 */
.L_x_6986:
        /* <DEDUP_REMOVED lines=14> */
.L_x_7000:
[----:B------:R-:W-:Y:S05]  /*c630*/  BSYNC B0 ;  /* 0x0000000000007941 */ /* 0x000fea0003800000 */
.L_x_6999:
[----:B------:R-:W-:Y:S01]  /*c640*/  F2FP.F16.F32.PACK_AB R0, RZ, R0 ;  /* 0x00000000ff00723e */ /* 0x000fe200000000ff */
[----:B------:R-:W-:Y:S06]  /*c650*/  BRA `(.L_x_6974) ;  /* 0x0000000000647947 */ /* 0x000fec0003800000 */
.L_x_6973:
        /* <DEDUP_REMOVED lines=16> */
.L_x_7001:
[----:B------:R-:W-:Y:S01]  /*c760*/  PRMT R0, RZ, 0x7610, R0 ;  /* 0x00007610ff007816 */ /* 0x000fe20000000000 */
[----:B------:R-:W-:Y:S06]  /*c770*/  BRA `(.L_x_6974) ;  /* 0x00000000001c7947 */ /* 0x000fec0003800000 */
.L_x_6998:
[----:B------:R-:W2:Y:S02]  /*c780*/  LDG.E.64 R2, desc[UR36][R2.64] ;  /* 0x0000002402027981 */ /* 0x000ea4000c1e1b00 */
[----:B--2---:R-:W1:Y:S02]  /*c790*/  I2F.U64 R0, R2 ;  /* 0x0000000200007312 */ /* 0x004e640000301000 */
[----:B-1----:R-:W-:Y:S01]  /*c7a0*/  F2FP.F16.F32.PACK_AB R0, RZ, R0 ;  /* 0x00000000ff00723e */ /* 0x002fe200000000ff */
[----:B------:R-:W-:Y:S06]  /*c7b0*/  BRA `(.L_x_6974) ;  /* 0x00000000000c7947 */ /* 0x000fec0003800000 */
.L_x_6997:
[----:B------:R-:W2:Y:S02]  /*c7c0*/  LDG.E R2, desc[UR36][R2.64] ;  /* 0x0000002402027981 */ /* 0x000ea4000c1e1900 */
[----:B--2---:R-:W-:-:S04]  /*c7d0*/  I2FP.F32.U32 R0, R2 ;  /* 0x0000000200007245 */ /* 0x004fc80000201000 */
[----:B------:R-:W-:-:S07]  /*c7e0*/  F2FP.F16.F32.PACK_AB R0, RZ, R0 ;  /* 0x00000000ff00723e */ /* 0x000fce00000000ff */
.L_x_6974:
        /* <DEDUP_REMOVED lines=30> */
.L_x_7007:
[----:B------:R-:W-:Y:S01]  /*c9d0*/  FSETP.GEU.FTZ.AND P0, PT, R7, -R6, PT ;  /* 0x800000060700720b */ /* 0x000fe20003f1e000 */
[----:B------:R-:W-:-:S12]  /*c9e0*/  FADD.FTZ R0, R0, -1 ;  /* 0xbf80000000007421 */ /* 0x000fd80000010000 */
[----:B------:R-:W-:-:S07]  /*c9f0*/  @!P0 FADD.FTZ R0, R0, -1 ;  /* 0xbf80000000008421 */ /* 0x000fce0000010000 */
.L_x_7006:
[----:B------:R-:W-:Y:S05]  /*ca00*/  BSYNC B1 ;  /* 0x0000000000017941 */ /* 0x000fea0003800000 */
.L_x_7005:
[----:B------:R-:W-:Y:S01]  /*ca10*/  FFMA.FTZ R3, -R6, R0, R3 ;  /* 0x0000000006037223 */ /* 0x000fe20000010103 */
[----:B------:R-:W-:Y:S06]  /*ca20*/  BRA `(.L_x_7003) ;  /* 0x00000000007c7947 */ /* 0x000fec0003800000 */
.L_x_7004:
        /* <DEDUP_REMOVED lines=15> */
.L_x_7010:
        /* <DEDUP_REMOVED lines=13> */
.L_x_7009:
[----:B------:R-:W-:Y:S05]  /*cbf0*/  BSYNC B1 ;  /* 0x0000000000017941 */ /* 0x000fea0003800000 */
.L_x_7008:
[----:B------:R-:W-:-:S04]  /*cc00*/  FMUL.FTZ R3, R3, 1.1920928955078125e-07 ;  /* 0x3400000003037820 */ /* 0x000fc80000410000 */
[----:B------:R-:W-:-:S07]  /*cc10*/  FMUL.FTZ R3, R8, R3 ;  /* 0x0000000308037220 */ /* 0x000fce0000410000 */
.L_x_7003:
[----:B------:R-:W-:Y:S05]  /*cc20*/  BSYNC B0 ;  /* 0x0000000000007941 */ /* 0x000fea0003800000 */
.L_x_7002:
        /* <DEDUP_REMOVED lines=20> */
.L_x_7014:
[----:B------:R-:W-:-:S06]  /*cd70*/  HADD2.F32 R3, -RZ, R2.H0_H0 ;  /* 0x20000002ff037230 */ /* 0x000fcc0000004100 */
[----:B------:R-:W1:Y:S02]  /*cd80*/  F2I.S64.TRUNC R2, R3 ;  /* 0x0000000300027311 */ /* 0x000e64000020d900 */
[----:B-1----:R-:W-:Y:S01]  /*cd90*/  STG.E.U8 desc[UR36][R16.64], R2 ;  /* 0x0000000210007986 */ /* 0x002fe2000c101124 */
[----:B------:R-:W-:Y:S05]  /*cda0*/  EXIT ;  /* 0x000000000000794d */ /* 0x000fea0003800000 */
.L_x_7013:
        /* <DEDUP_REMOVED lines=10> */
.L_x_7017:
[----:B------:R-:W-:-:S04]  /*ce50*/  HADD2.F32 R2, -RZ, R2.H0_H0 ;  /* 0x20000002ff027230 */ /* 0x000fc80000004100 */
[----:B------:R-:W1:Y:S02]  /*ce60*/  F2I.FTZ.TRUNC.NTZ R3, R2 ;  /* 0x0000000200037305 */ /* 0x000e64000021f100 */
[----:B-1----:R-:W-:Y:S01]  /*ce70*/  STG.E desc[UR36][R16.64], R3 ;  /* 0x0000000310007986 */ /* 0x002fe2000c101924 */
[----:B------:R-:W-:Y:S05]  /*ce80*/  EXIT ;  /* 0x000000000000794d */ /* 0x000fea0003800000 */
.L_x_7016:
[----:B------:R-:W-:-:S04]  /*ce90*/  HADD2.F32 R2, -RZ, R2.H0_H0 ;  /* 0x20000002ff027230 */ /* 0x000fc80000004100 */
[----:B------:R-:W1:Y:S02]  /*cea0*/  F2I.FTZ.TRUNC.NTZ R3, R2 ;  /* 0x0000000200037305 */ /* 0x000e64000021f100 */
[----:B-1----:R-:W-:Y:S01]  /*ceb0*/  STG.E.U16 desc[UR36][R16.64], R3 ;  /* 0x0000000310007986 */ /* 0x002fe2000c101524 */
[----:B------:R-:W-:Y:S05]  /*cec0*/  EXIT ;  /* 0x000000000000794d */ /* 0x000fea0003800000 */
.L_x_7012:
        /* <DEDUP_REMOVED lines=9> */
.L_x_7019:
[----:B------:R-:W-:Y:S01]  /*cf60*/  STG.E.U16 desc[UR36][R16.64], R2 ;  /* 0x0000000210007986 */ /* 0x000fe2000c101524 */
[----:B------:R-:W-:Y:S05]  /*cf70*/  EXIT ;  /* 0x000000000000794d */ /* 0x000fea0003800000 */
.L_x_7018:
        /* <DEDUP_REMOVED lines=10> */
.L_x_7021:
[----:B------:R-:W-:-:S05]  /*d020*/  HADD2.F32 R0, -RZ, R2.H0_H0 ;  /* 0x20000002ff007230 */ /* 0x000fca0000004100 */
[----:B------:R-:W-:-:S04]  /*d030*/  F2FP.F16.F32.PACK_AB R0, RZ, R0 ;  /* 0x00000000ff00723e */ /* 0x000fc800000000ff */
[----:B------:R-:W-:-:S05]  /*d040*/  PRMT R0, R0, 0x5410, RZ ;  /* 0x0000541000007816 */ /* 0x000fca00000000ff */
[----:B------:R-:W-:Y:S01]  /*d050*/  STG.E desc[UR36][R16.64], R0 ;  /* 0x0000000010007986 */ /* 0x000fe2000c101924 */
[----:B------:R-:W-:Y:S05]  /*d060*/  EXIT ;  /* 0x000000000000794d */ /* 0x000fea0003800000 */
.L_x_7020:
[----:B------:R-:W-:-:S05]  /*d070*/  HADD2.F32 R2, -RZ, R2.H0_H0 ;  /* 0x20000002ff027230 */ /* 0x000fca0000004100 */
[----:B------:R-:W-:-:S06]  /*d080*/  FMUL.FTZ R2, R2, 1 ;  /* 0x3f80000002027820 */ /* 0x000fcc0000410000 */
[----:B------:R-:W1:Y:S02]  /*d090*/  F2F.F64.F32 R2, R2 ;  /* 0x0000000200027310 */ /* 0x000e640000201800 */
[----:B-1----:R-:W-:Y:S01]  /*d0a0*/  STG.E.64 desc[UR36][R16.64], R2 ;  /* 0x0000000210007986 */ /* 0x002fe2000c101b24 */
[----:B------:R-:W-:Y:S05]  /*d0b0*/  EXIT ;  /* 0x000000000000794d */ /* 0x000fea0003800000 */
.L_x_7011:
        /* <DEDUP_REMOVED lines=13> */
.L_x_7024:
[----:B------:R-:W-:Y:S01]  /*d190*/  HADD2.F32 R2, -RZ, R2.H0_H0 ;  /* 0x20000002ff027230 */ /* 0x000fe20000004100 */
[----:B------:R-:W-:-:S04]  /*d1a0*/  CS2R R6, SRZ ;  /* 0x0000000000067805 */ /* 0x000fc8000001ff00 */
[----:B------:R-:W-:-:S04]  /*d1b0*/  FMUL.FTZ R2, R2, 1 ;  /* 0x3f80000002027820 */ /* 0x000fc80000410000 */
[----:B------:R-:W1:Y:S02]  /*d1c0*/  F2F.F64.F32 R4, R2 ;  /* 0x0000000200047310 */ /* 0x000e640000201800 */
[----:B-1----:R-:W-:Y:S01]  /*d1d0*/  STG.E.128 desc[UR36][R16.64], R4 ;  /* 0x0000000410007986 */ /* 0x002fe2000c101d24 */
[----:B------:R-:W-:Y:S05]  /*d1e0*/  EXIT ;  /* 0x000000000000794d */ /* 0x000fea0003800000 */
.L_x_7023:
        /* <DEDUP_REMOVED lines=21> */
.L_x_7028:
[----:B------:R-:W-:Y:S05]  /*d340*/  BSYNC B0 ;  /* 0x0000000000007941 */ /* 0x000fea0003800000 */
.L_x_7027:
[----:B------:R-:W-:-:S05]  /*d350*/  LOP3.LUT R3, R0, R3, RZ, 0xfc, !PT ;  /* 0x0000000300037212 */ /* 0x000fca00078efcff */
[----:B------:R-:W-:Y:S01]  /*d360*/  STG.E.U8 desc[UR36][R16.64], R3 ;  /* 0x0000000310007986 */ /* 0x000fe2000c101124 */
[----:B------:R-:W-:Y:S05]  /*d370*/  EXIT ;  /* 0x000000000000794d */ /* 0x000fea0003800000 */
.L_x_7026:
        /* <DEDUP_REMOVED lines=13> */
.L_x_7030:
[----:B------:R-:W-:Y:S01]  /*d450*/  IMAD.MOV.U32 R0, RZ, RZ, 0x7f ;  /* 0x0000007fff007424 */ /* 0x000fe200078e00ff */
[----:B------:R-:W-:-:S04]  /*d460*/  ISETP.GT.U32.AND P0, PT, R2, 0x7f800000, PT ;  /* 0x7f8000000200780c */ /* 0x000fc80003f04070 */
[----:B------:R-:W-:-:S09]  /*d470*/  SEL R0, R0, 0x7c, P0 ;  /* 0x0000007c00007807 */ /* 0x000fd20000000000 */
.L_x_7031:
[----:B------:R-:W-:Y:S05]  /*d480*/  BSYNC B0 ;  /* 0x0000000000007941 */ /* 0x000fea0003800000 */
.L_x_7029:
[----:B------:R-:W-:-:S04]  /*d490*/  LOP3.LUT R2, R3, 0x80000000, RZ, 0xc0, !PT ;  /* 0x8000000003027812 */ /* 0x000fc800078ec0ff */
[----:B------:R-:W-:-:S04]  /*d4a0*/  SHF.R.U32.HI R3, RZ, 0x18, R2 ;  /* 0x00000018ff037819 */ /* 0x000fc80000011602 */
[----:B------:R-:W-:-:S05]  /*d4b0*/  LOP3.LUT R3, R0, R3, RZ, 0xfc, !PT ;  /* 0x0000000300037212 */ /* 0x000fca00078efcff */
[----:B------:R-:W-:Y:S01]  /*d4c0*/  STG.E.U8 desc[UR36][R16.64], R3 ;  /* 0x0000000310007986 */ /* 0x000fe2000c101124 */
[----:B------:R-:W-:Y:S05]  /*d4d0*/  EXIT ;  /* 0x000000000000794d */ /* 0x000fea0003800000 */
.L_x_7025:
[----:B------:R-:W-:-:S05]  /*d4e0*/  HADD2.F32 R0, -RZ, R2.H0_H0 ;  /* 0x20000002ff007230 */ /* 0x000fca0000004100 */
[----:B------:R-:W-:-:S05]  /*d4f0*/  F2FP.BF16.F32.PACK_AB R0, RZ, R0 ;  /* 0x00000000ff00723e */ /* 0x000fca00000010ff */
[----:B------:R-:W-:Y:S01]  /*d500*/  STG.E.U16 desc[UR36][R16.64], R0 ;  /* 0x0000000010007986 */ /* 0x000fe2000c101524 */
[----:B------:R-:W-:Y:S05]  /*d510*/  EXIT ;  /* 0x000000000000794d */ /* 0x000fea0003800000 */
.L_x_7022:
        /* <DEDUP_REMOVED lines=12> */
.L_x_7034:
        /* <DEDUP_REMOVED lines=17> */
.L_x_7037:
[----:B------:R-:W-:-:S04]  /*d6f0*/  LOP3.LUT R2, R3, 0x80000000, RZ, 0xc0, !PT ;  /* 0x8000000003027812 */ /* 0x000fc800078ec0ff */
[----:B------:R-:W-:-:S04]  /*d700*/  SHF.R.U32.HI R3, RZ, 0x18, R2 ;  /* 0x00000018ff037819 */ /* 0x000fc80000011602 */
[----:B------:R-:W-:-:S04]  /*d710*/  LOP3.LUT R0, R0, R3, RZ, 0xfc, !PT ;  /* 0x0000000300007212 */ /* 0x000fc800078efcff */
[----:B------:R-:W-:-:S07]  /*d720*/  PRMT R8, R0, 0x7610, R8 ;  /* 0x0000761000087816 */ /* 0x000fce0000000008 */
.L_x_7036:
[----:B------:R-:W-:Y:S05]  /*d730*/  BSYNC B0 ;  /* 0x0000000000007941 */ /* 0x000fea0003800000 */
.L_x_7035:
[----:B------:R-:W-:Y:S01]  /*d740*/  STG.E.U8 desc[UR36][R16.64], R8 ;  /* 0x0000000810007986 */ /* 0x000fe2000c101124 */
[----:B------:R-:W-:Y:S05]  /*d750*/  EXIT ;  /* 0x000000000000794d */ /* 0x000fea0003800000 */
.L_x_7033:
        /* <DEDUP_REMOVED lines=17> */
.L_x_7040:
[----:B------:R-:W-:-:S04]  /*d870*/  LOP3.LUT R2, R3, 0x80000000, RZ, 0xc0, !PT ;  /* 0x8000000003027812 */ /* 0x000fc800078ec0ff */
[----:B------:R-:W-:-:S04]  /*d880*/  SHF.R.U32.HI R3, RZ, 0x18, R2 ;  /* 0x00000018ff037819 */ /* 0x000fc80000011602 */
[----:B------:R-:W-:-:S04]  /*d890*/  LOP3.LUT R0, R0, R3, RZ, 0xfc, !PT ;  /* 0x0000000300007212 */ /* 0x000fc800078efcff */
[----:B------:R-:W-:-:S07]  /*d8a0*/  PRMT R8, R0, 0x7610, R8 ;  /* 0x0000761000087816 */ /* 0x000fce0000000008 */
.L_x_7039:
[----:B------:R-:W-:Y:S05]  /*d8b0*/  BSYNC B0 ;  /* 0x0000000000007941 */ /* 0x000fea0003800000 */
.L_x_7038:
[----:B------:R-:W-:Y:S01]  /*d8c0*/  STG.E.U8 desc[UR36][R16.64], R8 ;  /* 0x0000000810007986 */ /* 0x000fe2000c101124 */
[----:B------:R-:W-:Y:S05]  /*d8d0*/  EXIT ;  /* 0x000000000000794d */ /* 0x000fea0003800000 */
.L_x_7032:
        /* <DEDUP_REMOVED lines=22> */
.L_x_7015:
        /* <DEDUP_REMOVED lines=16> */
.L_x_7043:
[----:B------:R-:W-:Y:S05]  /*db40*/  EXIT ;  /* 0x000000000000794d */ /* 0x000fea0003800000 */
.L_x_7042:
[----:B------:R-:W-:-:S06]  /*db50*/  HADD2.F32 R2, -RZ, R2.H0_H0 ;  /* 0x20000002ff027230 */ /* 0x000fcc0000004100 */
[----:B------:R-:W1:Y:S02]  /*db60*/  F2I.U64.TRUNC R2, R2 ;  /* 0x0000000200027311 */ /* 0x000e64000020d800 */
[----:B-1----:R-:W-:Y:S01]  /*db70*/  STG.E.64 desc[UR36][R16.64], R2 ;  /* 0x0000000210007986 */ /* 0x002fe2000c101b24 */
[----:B------:R-:W-:Y:S05]  /*db80*/  EXIT ;  /* 0x000000000000794d */ /* 0x000fea0003800000 */
.L_x_7041:
[----:B------:R-:W-:-:S04]  /*db90*/  HADD2.F32 R2, -RZ, R2.H0_H0 ;  /* 0x20000002ff027230 */ /* 0x000fc80000004100 */
[----:B------:R-:W1:Y:S02]  /*dba0*/  F2I.FTZ.U32.TRUNC.NTZ R3, R2 ;  /* 0x0000000200037305 */ /* 0x000e64000021f000 */
[----:B-1----:R-:W-:Y:S01]  /*dbb0*/  STG.E desc[UR36][R16.64], R3 ;  /* 0x0000000310007986 */ /* 0x002fe2000c101924 */
[----:B------:R-:W-:Y:S05]  /*dbc0*/  EXIT ;  /* 0x000000000000794d */ /* 0x000fea0003800000 */
.L_x_7044:
        /* <DEDUP_REMOVED lines=11> */
.L_x_57332:


//--------------------- .text._ZN2at6native27unrolled_elementwise_kernelINS0_13AUnaryFunctorIN3c104HalfES4_S4_ZZZNS0_16fmod_kernel_cudaERNS_18TensorIteratorBaseEENKUlvE0_clEvENKUlvE1_clEvEUlS4_S4_E_EESt5arrayIPcLm2EELi4E23TrivialOffsetCalculatorILi1EjESF_NS0_6memory12LoadWithCastILi1EEENSG_13StoreWithCastILi1EEEEEviT_T0_T2_T3_T4_T5_ --------------------------
	.section	.text._ZN2at6native27unrolled_elementwise_kernelINS0_13AUnaryFunctorIN3c104HalfES4_S4_ZZZNS0_16fmod_kernel_cudaERNS_18TensorIteratorBaseEENKUlvE0_clEvENKUlvE1_clEvEUlS4_S4_E_EESt5arrayIPcLm2EELi4E23TrivialOffsetCalculatorILi1EjESF_NS0_6memory12LoadWithCastILi1EEENSG_13StoreWithCastILi1EEEEEviT_T0_T2_T3_T4_T5_,"ax",@progbits
	.align	128
        .global         _ZN2at6native27unrolled_elementwise_kernelINS0_13AUnaryFunctorIN3c104HalfES4_S4_ZZZNS0_16fmod_kernel_cudaERNS_18TensorIteratorBaseEENKUlvE0_clEvENKUlvE1_clEvEUlS4_S4_E_EESt5arrayIPcLm2EELi4E23TrivialOffsetCalculatorILi1EjESF_NS0_6memory12LoadWithCastILi1EEENSG_13StoreWithCastILi1EEEEEviT_T0_T2_T3_T4_T5_
        .type           _ZN2at6native27unrolled_elementwise_kernelINS0_13AUnaryFunctorIN3c104HalfES4_S4_ZZZNS0_16fmod_kernel_cudaERNS_18TensorIteratorBaseEENKUlvE0_clEvENKUlvE1_clEvEUlS4_S4_E_EESt5arrayIPcLm2EELi4E23TrivialOffsetCalculatorILi1EjESF_NS0_6memory12LoadWithCastILi1EEENSG_13StoreWithCastILi1EEEEEviT_T0_T2_T3_T4_T5_,@function
        .size           _ZN2at6native27unrolled_elementwise_kernelINS0_13AUnaryFunctorIN3c104HalfES4_S4_ZZZNS0_16fmod_kernel_cudaERNS_18TensorIteratorBaseEENKUlvE0_clEvENKUlvE1_clEvEUlS4_S4_E_EESt5arrayIPcLm2EELi4E23TrivialOffsetCalculatorILi1EjESF_NS0_6memory12LoadWithCastILi1EEENSG_13StoreWithCastILi1EEEEEviT_T0_T2_T3_T4_T5_,(.L_x_57333 - _ZN2at6native27unrolled_elementwise_kernelINS0_13AUnaryFunctorIN3c104HalfES4_S4_ZZZNS0_16fmod_kernel_cudaERNS_18TensorIteratorBaseEENKUlvE0_clEvENKUlvE1_clEvEUlS4_S4_E_EESt5arrayIPcLm2EELi4E23TrivialOffsetCalculatorILi1EjESF_NS0_6memory12LoadWithCastILi1EEENSG_13StoreWithCastILi1EEEEEviT_T0_T2_T3_T4_T5_)
        .other          _ZN2at6native27unrolled_elementwise_kernelINS0_13AUnaryFunctorIN3c104HalfES4_S4_ZZZNS0_16fmod_kernel_cudaERNS_18TensorIteratorBaseEENKUlvE0_clEvENKUlvE1_clEvEUlS4_S4_E_EESt5arrayIPcLm2EELi4E23TrivialOffsetCalculatorILi1EjESF_NS0_6memory12LoadWithCastILi1EEENSG_13StoreWithCastILi1EEEEEviT_T0_T2_T3_T4_T5_,@"STO_CUDA_ENTRY STV_DEFAULT"
_ZN2at6native27unrolled_elementwise_kernelINS0_13AUnaryFunctorIN3c104HalfES4_S4_ZZZNS0_16fmod_kernel_cudaERNS_18TensorIteratorBaseEENKUlvE0_clEvENKUlvE1_clEvEUlS4_S4_E_EESt5arrayIPcLm2EELi4E23TrivialOffsetCalculatorILi1EjESF_NS0_6memory12LoadWithCastILi1EEENSG_13StoreWithCastILi1EEEEEviT_T0_T2_T3_T4_T5_:
.text._ZN2at6native27unrolled_elementwise_kernelINS0_13AUnaryFunctorIN3c104HalfES4_S4_ZZZNS0_16fmod_kernel_cudaERNS_18TensorIteratorBaseEENKUlvE0_clEvENKUlvE1_clEvEUlS4_S4_E_EESt5arrayIPcLm2EELi4E23TrivialOffsetCalculatorILi1EjESF_NS0_6memory12LoadWithCastILi1EEENSG_13StoreWithCastILi1EEEEEviT_T0_T2_T3_T4_T5_:
        /* <DEDUP_REMOVED lines=36> */
.L_x_7050:
[----:B------:R-:W2:Y:S02]  /*0240*/  LDG.E.U8 R2, desc[UR36][R2.64] ;  /* 0x0000002402027981 */ /* 0x000ea4000c1e1100 */
[----:B--2---:R-:W-:-:S04]  /*0250*/  I2FP.F32.U32 R0, R2 ;  /* 0x0000000200007245 */ /* 0x004fc80000201000 */
[----:B------:R-:W-:-:S04]  /*0260*/  F2FP.F16.F32.PACK_AB R0, RZ, R0 ;  /* 0x00000000ff00723e */ /* 0x000fc800000000ff */
[----:B------:R-:W-:Y:S01]  /*0270*/  PRMT R23, R0, 0x7610, R23 ;  /* 0x0000761000177816 */ /* 0x000fe20000000017 */
[----:B------:R-:W-:Y:S06]  /*0280*/  BRA `(.L_x_7052) ;  /* 0x0000000c00bc7947 */ /* 0x000fec0003800000 */
.L_x_7049:
        /* <DEDUP_REMOVED lines=11> */
.L_x_7054:
[----:B------:R-:W2:Y:S02]  /*0340*/  LDG.E R2, desc[UR36][R2.64] ;  /* 0x0000002402027981 */ /* 0x000ea4000c1e1900 */
[----:B--2---:R-:W-:-:S04]  /*0350*/  I2FP.F32.S32 R0, R2 ;  /* 0x0000000200007245 */ /* 0x004fc80000201400 */
[----:B------:R-:W-:-:S04]  /*0360*/  F2FP.F16.F32.PACK_AB R0, RZ, R0 ;  /* 0x00000000ff00723e */ /* 0x000fc800000000ff */
[----:B------:R-:W-:Y:S01]  /*0370*/  PRMT R23, R0, 0x7610, R23 ;  /* 0x0000761000177816 */ /* 0x000fe20000000017 */
[----:B------:R-:W-:Y:S06]  /*0380*/  BRA `(.L_x_7052) ;  /* 0x0000000c007c7947 */ /* 0x000fec0003800000 */
.L_x_7053:
[----:B------:R-:W2:Y:S02]  /*0390*/  LDG.E.U16 R2, desc[UR36][R2.64] ;  /* 0x0000002402027981 */ /* 0x000ea4000c1e1500 */
[----:B--2---:R-:W0:Y:S02]  /*03a0*/  I2F.S16 R0, R2 ;  /* 0x0000000200007306 */ /* 0x004e240000101400 */
[----:B0-----:R-:W-:-:S04]  /*03b0*/  F2FP.F16.F32.PACK_AB R0, RZ, R0 ;  /* 0x00000000ff00723e */ /* 0x001fc800000000ff */
[----:B------:R-:W-:Y:S01]  /*03c0*/  PRMT R23, R0, 0x7610, R23 ;  /* 0x0000761000177816 */ /* 0x000fe20000000017 */
[----:B------:R-:W-:Y:S06]  /*03d0*/  BRA `(.L_x_7052) ;  /* 0x0000000c00687947 */ /* 0x000fec0003800000 */
.L_x_7048:
        /* <DEDUP_REMOVED lines=9> */
.L_x_7056:
[----:B------:R1:W5:Y:S01]  /*0470*/  LDG.E.U16 R23, desc[UR36][R2.64] ;  /* 0x0000002402177981 */ /* 0x000362000c1e1500 */
[----:B------:R-:W-:Y:S05]  /*0480*/  BRA `(.L_x_7052) ;  /* 0x0000000c003c7947 */ /* 0x000fea0003800000 */
.L_x_7055:
        /* <DEDUP_REMOVED lines=9> */
.L_x_7058:
[----:B------:R0:W5:Y:S01]  /*0520*/  LDG.E.U16 R23, desc[UR36][R2.64] ;  /* 0x0000002402177981 */ /* 0x000162000c1e1500 */
[----:B------:R-:W-:Y:S05]  /*0530*/  BRA `(.L_x_7052) ;  /* 0x0000000c00107947 */ /* 0x000fea0003800000 */
.L_x_7057:
        /* <DEDUP_REMOVED lines=9> */
.L_x_7047:
        /* <DEDUP_REMOVED lines=14> */
.L_x_7061:
        /* <DEDUP_REMOVED lines=9> */
.L_x_7060:
        /* <DEDUP_REMOVED lines=28> */
.L_x_7063:
        /* <DEDUP_REMOVED lines=15> */
.L_x_7062:
[----:B------:R-:W2:Y:S02]  /*09f0*/  LDG.E.U16 R0, desc[UR36][R2.64] ;  /* 0x0000002402007981 */ /* 0x000ea4000c1e1500 */
[----:B--2---:R-:W-:-:S05]  /*0a00*/  IMAD.U32 R0, R0, 0x10000, RZ ;  /* 0x0001000000007824 */ /* 0x004fca00078e00ff */
[----:B------:R-:W-:-:S04]  /*0a10*/  F2FP.F16.F32.PACK_AB R0, RZ, R0 ;  /* 0x00000000ff00723e */ /* 0x000fc800000000ff */
[----:B------:R-:W-:Y:S01]  /*0a20*/  PRMT R23, R0, 0x7610, R23 ;  /* 0x0000761000177816 */ /* 0x000fe20000000017 */
[----:B------:R-:W-:Y:S06]  /*0a30*/  BRA `(.L_x_7052) ;  /* 0x0000000400d07947 */ /* 0x000fec0003800000 */
.L_x_7059:
        /* <DEDUP_REMOVED lines=13> */
.L_x_7066:
        /* <DEDUP_REMOVED lines=21> */
.L_x_7070:
[----:B------:R-:W-:Y:S05]  /*0c60*/  BSYNC B1 ;  /* 0x0000000000017941 */ /* 0x000fea0003800000 */
.L_x_7069:
[----:B------:R-:W-:Y:S01]  /*0c70*/  LEA R3, R0, 0x3b800000, 0x17 ;  /* 0x3b80000000037811 */ /* 0x000fe200078eb8ff */
[----:B------:R-:W-:-:S05]  /*0c80*/  IMAD.SHL.U32 R0, R2, 0x100000, RZ ;  /* 0x0010000002007824 */ /* 0x000fca00078e00ff */
[----:B------:R-:W-:-:S07]  /*0c90*/  LOP3.LUT R0, R3, R0, R4, 0xfe, !PT ;  /* 0x0000000003007212 */ /* 0x000fce00078efe04 */
.L_x_7068:
[----:B------:R-:W-:Y:S05]  /*0ca0*/  BSYNC B0 ;  /* 0x0000000000007941 */ /* 0x000fea0003800000 */
.L_x_7067:
[----:B------:R-:W-:-:S04]  /*0cb0*/  F2FP.F16.F32.PACK_AB R0, RZ, R0 ;  /* 0x00000000ff00723e */ /* 0x000fc800000000ff */
[----:B------:R-:W-:Y:S01]  /*0cc0*/  PRMT R23, R0, 0x7610, R23 ;  /* 0x0000761000177816 */ /* 0x000fe20000000017 */
[----:B------:R-:W-:Y:S06]  /*0cd0*/  BRA `(.L_x_7052) ;  /* 0x0000000400287947 */ /* 0x000fec0003800000 */
.L_x_7065:
        /* <DEDUP_REMOVED lines=21> */
.L_x_7074:
[----:B------:R-:W-:Y:S05]  /*0e30*/  BSYNC B1 ;  /* 0x0000000000017941 */ /* 0x000fea0003800000 */
.L_x_7073:
[----:B------:R-:W-:Y:S01]  /*0e40*/  LEA R3, R0, 0x37800000, 0x17 ;  /* 0x3780000000037811 */ /* 0x000fe200078eb8ff */
[----:B------:R-:W-:-:S05]  /*0e50*/  IMAD.SHL.U32 R0, R2, 0x200000, RZ ;  /* 0x0020000002007824 */ /* 0x000fca00078e00ff */
[----:B------:R-:W-:-:S07]  /*0e60*/  LOP3.LUT R0, R3, R0, R4, 0xfe, !PT ;  /* 0x0000000003007212 */ /* 0x000fce00078efe04 */
.L_x_7072:
[----:B------:R-:W-:Y:S05]  /*0e70*/  BSYNC B0 ;  /* 0x0000000000007941 */ /* 0x000fea0003800000 */
.L_x_7071:
[----:B------:R-:W-:-:S04]  /*0e80*/  F2FP.F16.F32.PACK_AB R0, RZ, R0 ;  /* 0x00000000ff00723e */ /* 0x000fc800000000ff */
[----:B------:R-:W-:Y:S01]  /*0e90*/  PRMT R23, R0, 0x7610, R23 ;  /* 0x0000761000177816 */ /* 0x000fe20000000017 */
[----:B------:R-:W-:Y:S06]  /*0ea0*/  BRA `(.L_x_7052) ;  /* 0x0000000000b47947 */ /* 0x000fec0003800000 */
.L_x_7064:
        /* <DEDUP_REMOVED lines=14> */
.L_x_7078:
[----:B------:R-:W-:Y:S05]  /*0f90*/  BSYNC B0 ;  /* 0x0000000000007941 */ /* 0x000fea0003800000 */
.L_x_7077:
[----:B------:R-:W-:-:S04]  /*0fa0*/  F2FP.F16.F32.PACK_AB R0, RZ, R0 ;  /* 0x00000000ff00723e */ /* 0x000fc800000000ff */
[----:B------:R-:W-:Y:S01]  /*0fb0*/  PRMT R23, R0, 0x7610, R23 ;  /* 0x0000761000177816 */ /* 0x000fe20000000017 */
[----:B------:R-:W-:Y:S06]  /*0fc0*/  BRA `(.L_x_7052) ;  /* 0x00000000006c7947 */ /* 0x000fec0003800000 */
.L_x_7051:
        /* <DEDUP_REMOVED lines=16> */
.L_x_7079:
[----:B------:R-:W-:Y:S01]  /*10d0*/  PRMT R23, RZ, 0x7610, R23 ;  /* 0x00007610ff177816 */ /* 0x000fe20000000017 */
[----:B------:R-:W-:Y:S06]  /*10e0*/  BRA `(.L_x_7052) ;  /* 0x0000000000247947 */ /* 0x000fec0003800000 */
.L_x_7076:
[----:B------:R-:W2:Y:S02]  /*10f0*/  LDG.E.64 R2, desc[UR36][R2.64] ;  /* 0x0000002402027981 */ /* 0x000ea4000c1e1b00 */
[----:B--2---:R-:W0:Y:S02]  /*1100*/  I2F.U64 R0, R2 ;  /* 0x0000000200007312 */ /* 0x004e240000301000 */
[----:B0-----:R-:W-:-:S04]  /*1110*/  F2FP.F16.F32.PACK_AB R0, RZ, R0 ;  /* 0x00000000ff00723e */ /* 0x001fc800000000ff */
[----:B------:R-:W-:Y:S01]  /*1120*/  PRMT R23, R0, 0x7610, R23 ;  /* 0x0000761000177816 */ /* 0x000fe20000000017 */
[----:B------:R-:W-:Y:S06]  /*1130*/  BRA `(.L_x_7052) ;  /* 0x0000000000107947 */ /* 0x000fec0003800000 */
.L_x_7075:
[----:B------:R-:W2:Y:S02]  /*1140*/  LDG.E R2, desc[UR36][R2.64] ;  /* 0x0000002402027981 */ /* 0x000ea4000c1e1900 */
[----:B--2---:R-:W-:-:S04]  /*1150*/  I2FP.F32.U32 R0, R2 ;  /* 0x0000000200007245 */ /* 0x004fc80000201000 */
[----:B------:R-:W-:-:S04]  /*1160*/  F2FP.F16.F32.PACK_AB R0, RZ, R0 ;  /* 0x00000000ff00723e */ /* 0x000fc800000000ff */
[----:B------:R-:W-:-:S07]  /*1170*/  PRMT R23, R0, 0x7610, R23 ;  /* 0x0000761000177816 */ /* 0x000fce0000000017 */
.L_x_7052:
[----:B------:R-:W-:-:S07]  /*1180*/  VIADD R17, R17, 0x80 ;  /* 0x0000008011117836 */ /* 0x000fce0000000000 */
.L_x_7046:
[----:B------:R-:W-:Y:S05]  /*1190*/  BSYNC B6 ;  /* 0x0000000000067941 */ /* 0x000fea0003800000 */
.L_x_7045:
        /* <DEDUP_REMOVED lines=26> */
.L_x_7085:
[----:B------:R-:W2:Y:S02]  /*1340*/  LDG.E.U8 R2, desc[UR36][R2.64] ;  /* 0x0000002402027981 */ /* 0x000ea4000c1e1100 */
[----:B--2---:R-:W-:-:S04]  /*1350*/  I2FP.F32.U32 R0, R2 ;  /* 0x0000000200007245 */ /* 0x004fc80000201000 */
[----:B------:R-:W-:-:S04]  /*1360*/  F2FP.F16.F32.PACK_AB R0, RZ, R0 ;  /* 0x00000000ff00723e */ /* 0x000fc800000000ff */
[----:B------:R-:W-:Y:S01]  /*1370*/  PRMT R19, R0, 0x7610, R19 ;  /* 0x0000761000137816 */ /* 0x000fe20000000013 */
[----:B------:R-:W-:Y:S06]  /*1380*/  BRA `(.L_x_7087) ;  /* 0x0000000c00bc7947 */ /* 0x000fec0003800000 */
.L_x_7084:
        /* <DEDUP_REMOVED lines=11> */
.L_x_7089:
[----:B------:R-:W2:Y:S02]  /*1440*/  LDG.E R2, desc[UR36][R2.64] ;  /* 0x0000002402027981 */ /* 0x000ea4000c1e1900 */
[----:B--2---:R-:W-:-:S04]  /*1450*/  I2FP.F32.S32 R0, R2 ;  /* 0x0000000200007245 */ /* 0x004fc80000201400 */
[----:B------:R-:W-:-:S04]  /*1460*/  F2FP.F16.F32.PACK_AB R0, RZ, R0 ;  /* 0x00000000ff00723e */ /* 0x000fc800000000ff */
[----:B------:R-:W-:Y:S01]  /*1470*/  PRMT R19, R0, 0x7610, R19 ;  /* 0x0000761000137816 */ /* 0x000fe20000000013 */
[----:B------:R-:W-:Y:S06]  /*1480*/  BRA `(.L_x_7087) ;  /* 0x0000000c007c7947 */ /* 0x000fec0003800000 */
.L_x_7088:
[----:B------:R-:W2:Y:S02]  /*1490*/  LDG.E.U16 R2, desc[UR36][R2.64] ;  /* 0x0000002402027981 */ /* 0x000ea4000c1e1500 */
[----:B--2---:R-:W0:Y:S02]  /*14a0*/  I2F.S16 R0, R2 ;  /* 0x0000000200007306 */ /* 0x004e240000101400 */
[----:B0-----:R-:W-:-:S04]  /*14b0*/  F2FP.F16.F32.PACK_AB R0, RZ, R0 ;  /* 0x00000000ff00723e */ /* 0x001fc800000000ff */
[----:B------:R-:W-:Y:S01]  /*14c0*/  PRMT R19, R0, 0x7610, R19 ;  /* 0x0000761000137816 */ /* 0x000fe20000000013 */
[----:B------:R-:W-:Y:S06]  /*14d0*/  BRA `(.L_x_7087) ;  /* 0x0000000c00687947 */ /* 0x000fec0003800000 */
.L_x_7083:
        /* <DEDUP_REMOVED lines=9> */
.L_x_7091:
[----:B------:R0:W5:Y:S01]  /*1570*/  LDG.E.U16 R19, desc[UR36][R2.64] ;  /* 0x0000002402137981 */ /* 0x000162000c1e1500 */
[----:B------:R-:W-:Y:S05]  /*1580*/  BRA `(.L_x_7087) ;  /* 0x0000000c003c7947 */ /* 0x000fea0003800000 */
.L_x_7090:
        /* <DEDUP_REMOVED lines=9> */
.L_x_7093:
[----:B------:R1:W5:Y:S01]  /*1620*/  LDG.E.U16 R19, desc[UR36][R2.64] ;  /* 0x0000002402137981 */ /* 0x000362000c1e1500 */
[----:B------:R-:W-:Y:S05]  /*1630*/  BRA `(.L_x_7087) ;  /* 0x0000000c00107947 */ /* 0x000fea0003800000 */
.L_x_7092:
        /* <DEDUP_REMOVED lines=9> */
.L_x_7082:
        /* <DEDUP_REMOVED lines=14> */
.L_x_7096:
        /* <DEDUP_REMOVED lines=9> */
.L_x_7095:
        /* <DEDUP_REMOVED lines=28> */
.L_x_7098:
        /* <DEDUP_REMOVED lines=15> */
.L_x_7097:
[----:B------:R-:W2:Y:S02]  /*1af0*/  LDG.E.U16 R0, desc[UR36][R2.64] ;  /* 0x0000002402007981 */ /* 0x000ea4000c1e1500 */
[----:B--2---:R-:W-:-:S05]  /*1b00*/  IMAD.U32 R0, R0, 0x10000, RZ ;  /* 0x0001000000007824 */ /* 0x004fca00078e00ff */
[----:B------:R-:W-:-:S04]  /*1b10*/  F2FP.F16.F32.PACK_AB R0, RZ, R0 ;  /* 0x00000000ff00723e */ /* 0x000fc800000000ff */
[----:B------:R-:W-:Y:S01]  /*1b20*/  PRMT R19, R0, 0x7610, R19 ;  /* 0x0000761000137816 */ /* 0x000fe20000000013 */
[----:B------:R-:W-:Y:S06]  /*1b30*/  BRA `(.L_x_7087) ;  /* 0x0000000400d07947 */ /* 0x000fec0003800000 */
.L_x_7094:
        /* <DEDUP_REMOVED lines=13> */
.L_x_7101:
        /* <DEDUP_REMOVED lines=21> */
.L_x_7105:
[----:B------:R-:W-:Y:S05]  /*1d60*/  BSYNC B1 ;  /* 0x0000000000017941 */ /* 0x000fea0003800000 */
.L_x_7104:
[----:B------:R-:W-:Y:S01]  /*1d70*/  LEA R3, R0, 0x3b800000, 0x17 ;  /* 0x3b80000000037811 */ /* 0x000fe200078eb8ff */
[----:B------:R-:W-:-:S05]  /*1d80*/  IMAD.SHL.U32 R0, R2, 0x100000, RZ ;  /* 0x0010000002007824 */ /* 0x000fca00078e00ff */
[----:B------:R-:W-:-:S07]  /*1d90*/  LOP3.LUT R0, R3, R0, R4, 0xfe, !PT ;  /* 0x0000000003007212 */ /* 0x000fce00078efe04 */
.L_x_7103:
[----:B------:R-:W-:Y:S05]  /*1da0*/  BSYNC B0 ;  /* 0x0000000000007941 */ /* 0x000fea0003800000 */
.L_x_7102:
[----:B------:R-:W-:-:S04]  /*1db0*/  F2FP.F16.F32.PACK_AB R0, RZ, R0 ;  /* 0x00000000ff00723e */ /* 0x000fc800000000ff */
[----:B------:R-:W-:Y:S01]  /*1dc0*/  PRMT R19, R0, 0x7610, R19 ;  /* 0x0000761000137816 */ /* 0x000fe20000000013 */
[----:B------:R-:W-:Y:S06]  /*1dd0*/  BRA `(.L_x_7087) ;  /* 0x0000000400287947 */ /* 0x000fec0003800000 */
.L_x_7100:
        /* <DEDUP_REMOVED lines=21> */
.L_x_7109:
[----:B------:R-:W-:Y:S05]  /*1f30*/  BSYNC B1 ;  /* 0x0000000000017941 */ /* 0x000fea0003800000 */
.L_x_7108:
[----:B------:R-:W-:Y:S01]  /*1f40*/  LEA R3, R0, 0x37800000, 0x17 ;  /* 0x3780000000037811 */ /* 0x000fe200078eb8ff */
[----:B------:R-:W-:-:S05]  /*1f50*/  IMAD.SHL.U32 R0, R2, 0x200000, RZ ;  /* 0x0020000002007824 */ /* 0x000fca00078e00ff */
[----:B------:R-:W-:-:S07]  /*1f60*/  LOP3.LUT R0, R3, R0, R4, 0xfe, !PT ;  /* 0x0000000003007212 */ /* 0x000fce00078efe04 */
.L_x_7107:
[----:B------:R-:W-:Y:S05]  /*1f70*/  BSYNC B0 ;  /* 0x0000000000007941 */ /* 0x000fea0003800000 */
.L_x_7106:
[----:B------:R-:W-:-:S04]  /*1f80*/  F2FP.F16.F32.PACK_AB R0, RZ, R0 ;  /* 0x00000000ff00723e */ /* 0x000fc800000000ff */
[----:B------:R-:W-:Y:S01]  /*1f90*/  PRMT R19, R0, 0x7610, R19 ;  /* 0x0000761000137816 */ /* 0x000fe20000000013 */
[----:B------:R-:W-:Y:S06]  /*1fa0*/  BRA `(.L_x_7087) ;  /* 0x0000000000b47947 */ /* 0x000fec0003800000 */
.L_x_7099:
        /* <DEDUP_REMOVED lines=14> */
.L_x_7113:
[----:B------:R-:W-:Y:S05]  /*2090*/  BSYNC B0 ;  /* 0x0000000000007941 */ /* 0x000fea0003800000 */
.L_x_7112:
[----:B------:R-:W-:-:S04]  /*20a0*/  F2FP.F16.F32.PACK_AB R0, RZ, R0 ;  /* 0x00000000ff00723e */ /* 0x000fc800000000ff */
[----:B------:R-:W-:Y:S01]  /*20b0*/  PRMT R19, R0, 0x7610, R19 ;  /* 0x0000761000137816 */ /* 0x000fe20000000013 */
[----:B------:R-:W-:Y:S06]  /*20c0*/  BRA `(.L_x_7087) ;  /* 0x00000000006c7947 */ /* 0x000fec0003800000 */
.L_x_7086:
        /* <DEDUP_REMOVED lines=16> */
.L_x_7114:
[----:B------:R-:W-:Y:S01]  /*21d0*/  PRMT R19, RZ, 0x7610, R19 ;  /* 0x00007610ff137816 */ /* 0x000fe20000000013 */
[----:B------:R-:W-:Y:S06]  /*21e0*/  BRA `(.L_x_7087) ;  /* 0x0000000000247947 */ /* 0x000fec0003800000 */
.L_x_7111:
[----:B------:R-:W2:Y:S02]  /*21f0*/  LDG.E.64 R2, desc[UR36][R2.64] ;  /* 0x0000002402027981 */ /* 0x000ea4000c1e1b00 */
[----:B--2---:R-:W0:Y:S02]  /*2200*/  I2F.U64 R0, R2 ;  /* 0x0000000200007312 */ /* 0x004e240000301000 */
[----:B0-----:R-:W-:-:S04]  /*2210*/  F2FP.F16.F32.PACK_AB R0, RZ, R0 ;  /* 0x00000000ff00723e */ /* 0x001fc800000000ff */
[----:B------:R-:W-:Y:S01]  /*2220*/  PRMT R19, R0, 0x7610, R19 ;  /* 0x0000761000137816 */ /* 0x000fe20000000013 */
[----:B------:R-:W-:Y:S06]  /*2230*/  BRA `(.L_x_7087) ;  /* 0x0000000000107947 */ /* 0x000fec0003800000 */
.L_x_7110:
[----:B------:R-:W2:Y:S02]  /*2240*/  LDG.E R2, desc[UR36][R2.64] ;  /* 0x0000002402027981 */ /* 0x000ea4000c1e1900 */
[----:B--2---:R-:W-:-:S04]  /*2250*/  I2FP.F32.U32 R0, R2 ;  /* 0x0000000200007245 */ /* 0x004fc80000201000 */
[----:B------:R-:W-:-:S04]  /*2260*/  F2FP.F16.F32.PACK_AB R0, RZ, R0 ;  /* 0x00000000ff00723e */ /* 0x000fc800000000ff */
[----:B------:R-:W-:-:S07]  /*2270*/  PRMT R19, R0, 0x7610, R19 ;  /* 0x0000761000137816 */ /* 0x000fce0000000013 */
.L_x_7087:
[----:B------:R-:W-:-:S07]  /*2280*/  VIADD R17, R17, 0x80 ;  /* 0x0000008011117836 */ /* 0x000fce0000000000 */
.L_x_7081:
[----:B------:R-:W-:Y:S05]  /*2290*/  BSYNC B6 ;  /* 0x0000000000067941 */ /* 0x000fea0003800000 */
.L_x_7080:
        /* <DEDUP_REMOVED lines=28> */
.L_x_7120:
[----:B------:R-:W2:Y:S02]  /*2460*/  LDG.E.U8 R2, desc[UR36][R2.64] ;  /* 0x0000002402027981 */ /* 0x000ea4000c1e1100 */
[----:B--2---:R-:W-:-:S04]  /*2470*/  I2FP.F32.U32 R0, R2 ;  /* 0x0000000200007245 */ /* 0x004fc80000201000 */
[----:B------:R-:W-:-:S04]  /*2480*/  F2FP.F16.F32.PACK_AB R0, RZ, R0 ;  /* 0x00000000ff00723e */ /* 0x000fc800000000ff */
[----:B------:R-:W-:Y:S01]  /*2490*/  PRMT R26, R0, 0x7610, R26 ;  /* 0x00007610001a7816 */ /* 0x000fe2000000001a */
[----:B------:R-:W-:Y:S06]  /*24a0*/  BRA `(.L_x_7122) ;  /* 0x0000000c00bc7947 */ /* 0x000fec0003800000 */
.L_x_7119:
        /* <DEDUP_REMOVED lines=11> */
.L_x_7124:
[----:B------:R-:W2:Y:S02]  /*2560*/  LDG.E R2, desc[UR36][R2.64] ;  /* 0x0000002402027981 */ /* 0x000ea4000c1e1900 */
[----:B--2---:R-:W-:-:S04]  /*2570*/  I2FP.F32.S32 R0, R2 ;  /* 0x0000000200007245 */ /* 0x004fc80000201400 */
[----:B------:R-:W-:-:S04]  /*2580*/  F2FP.F16.F32.PACK_AB R0, RZ, R0 ;  /* 0x00000000ff00723e */ /* 0x000fc800000000ff */
[----:B------:R-:W-:Y:S01]  /*2590*/  PRMT R26, R0, 0x7610, R26 ;  /* 0x00007610001a7816 */ /* 0x000fe2000000001a */
[----:B------:R-:W-:Y:S06]  /*25a0*/  BRA `(.L_x_7122) ;  /* 0x0000000c007c7947 */ /* 0x000fec0003800000 */
.L_x_7123:
[----:B------:R-:W2:Y:S02]  /*25b0*/  LDG.E.U16 R2, desc[UR36][R2.64] ;  /* 0x0000002402027981 */ /* 0x000ea4000c1e1500 */
[----:B--2---:R-:W0:Y:S02]  /*25c0*/  I2F.S16 R0, R2 ;  /* 0x0000000200007306 */ /* 0x004e240000101400 */
[----:B0-----:R-:W-:-:S04]  /*25d0*/  F2FP.F16.F32.PACK_AB R0, RZ, R0 ;  /* 0x00000000ff00723e */ /* 0x001fc800000000ff */
[----:B------:R-:W-:Y:S01]  /*25e0*/  PRMT R26, R0, 0x7610, R26 ;  /* 0x00007610001a7816 */ /* 0x000fe2000000001a */
[----:B------:R-:W-:Y:S06]  /*25f0*/  BRA `(.L_x_7122) ;  /* 0x0000000c00687947 */ /* 0x000fec0003800000 */
.L_x_7118:
        /* <DEDUP_REMOVED lines=9> */
.L_x_7126:
[----:B------:R0:W5:Y:S01]  /*2690*/  LDG.E.U16 R26, desc[UR36][R2.64] ;  /* 0x00000024021a7981 */ /* 0x000162000c1e1500 */
[----:B------:R-:W-:Y:S05]  /*26a0*/  BRA `(.L_x_7122) ;  /* 0x0000000c003c7947 */ /* 0x000fea0003800000 */
.L_x_7125:
        /* <DEDUP_REMOVED lines=9> */
.L_x_7128:
[----:B------:R1:W5:Y:S01]  /*2740*/  LDG.E.U16 R26, desc[UR36][R2.64] ;  /* 0x00000024021a7981 */ /* 0x000362000c1e1500 */
[----:B------:R-:W-:Y:S05]  /*2750*/  BRA `(.L_x_7122) ;  /* 0x0000000c00107947 */ /* 0x000fea0003800000 */
.L_x_7127:
        /* <DEDUP_REMOVED lines=9> */
.L_x_7117:
        /* <DEDUP_REMOVED lines=14> */
.L_x_7131:
        /* <DEDUP_REMOVED lines=9> */
.L_x_7130:
        /* <DEDUP_REMOVED lines=28> */
.L_x_7133:
        /* <DEDUP_REMOVED lines=15> */
.L_x_7132:
[----:B------:R-:W2:Y:S02]  /*2c10*/  LDG.E.U16 R0, desc[UR36][R2.64] ;  /* 0x0000002402007981 */ /* 0x000ea4000c1e1500 */
[----:B--2---:R-:W-:-:S05]  /*2c20*/  IMAD.U32 R0, R0, 0x10000, RZ ;  /* 0x0001000000007824 */ /* 0x004fca00078e00ff */
[----:B------:R-:W-:-:S04]  /*2c30*/  F2FP.F16.F32.PACK_AB R0, RZ, R0 ;  /* 0x00000000ff00723e */ /* 0x000fc800000000ff */
[----:B------:R-:W-:Y:S01]  /*2c40*/  PRMT R26, R0, 0x7610, R26 ;  /* 0x00007610001a7816 */ /* 0x000fe2000000001a */
[----:B------:R-:W-:Y:S06]  /*2c50*/  BRA `(.L_x_7122) ;  /* 0x0000000400d07947 */ /* 0x000fec0003800000 */
.L_x_7129:
        /* <DEDUP_REMOVED lines=13> */
.L_x_7136:
        /* <DEDUP_REMOVED lines=21> */
.L_x_7140:
[----:B------:R-:W-:Y:S05]  /*2e80*/  BSYNC B1 ;  /* 0x0000000000017941 */ /* 0x000fea0003800000 */
.L_x_7139:
[----:B------:R-:W-:Y:S01]  /*2e90*/  LEA R3, R0, 0x3b800000, 0x17 ;  /* 0x3b80000000037811 */ /* 0x000fe200078eb8ff */
[----:B------:R-:W-:-:S05]  /*2ea0*/  IMAD.SHL.U32 R0, R2, 0x100000, RZ ;  /* 0x0010000002007824 */ /* 0x000fca00078e00ff */
[----:B------:R-:W-:-:S07]  /*2eb0*/  LOP3.LUT R0, R3, R0, R4, 0xfe, !PT ;  /* 0x0000000003007212 */ /* 0x000fce00078efe04 */
.L_x_7138:
[----:B------:R-:W-:Y:S05]  /*2ec0*/  BSYNC B0 ;  /* 0x0000000000007941 */ /* 0x000fea0003800000 */
.L_x_7137:
[----:B------:R-:W-:-:S04]  /*2ed0*/  F2FP.F16.F32.PACK_AB R0, RZ, R0 ;  /* 0x00000000ff00723e */ /* 0x000fc800000000ff */
[----:B------:R-:W-:Y:S01]  /*2ee0*/  PRMT R26, R0, 0x7610, R26 ;  /* 0x00007610001a7816 */ /* 0x000fe2000000001a */
[----:B------:R-:W-:Y:S06]  /*2ef0*/  BRA `(.L_x_7122) ;  /* 0x0000000400287947 */ /* 0x000fec0003800000 */
.L_x_7135:
        /* <DEDUP_REMOVED lines=21> */
.L_x_7144:
[----:B------:R-:W-:Y:S05]  /*3050*/  BSYNC B1 ;  /* 0x0000000000017941 */ /* 0x000fea0003800000 */
.L_x_7143:
[----:B------:R-:W-:Y:S01]  /*3060*/  LEA R3, R0, 0x37800000, 0x17 ;  /* 0x3780000000037811 */ /* 0x000fe200078eb8ff */
[----:B------:R-:W-:-:S05]  /*3070*/  IMAD.SHL.U32 R0, R2, 0x200000, RZ ;  /* 0x0020000002007824 */ /* 0x000fca00078e00ff */
[----:B------:R-:W-:-:S07]  /*3080*/  LOP3.LUT R0, R3, R0, R4, 0xfe, !PT ;  /* 0x0000000003007212 */ /* 0x000fce00078efe04 */
.L_x_7142:
[----:B------:R-:W-:Y:S05]  /*3090*/  BSYNC B0 ;  /* 0x0000000000007941 */ /* 0x000fea0003800000 */
.L_x_7141:
[----:B------:R-:W-:-:S04]  /*30a0*/  F2FP.F16.F32.PACK_AB R0, RZ, R0 ;  /* 0x00000000ff00723e */ /* 0x000fc800000000ff */
[----:B------:R-:W-:Y:S01]  /*30b0*/  PRMT R26, R0, 0x7610, R26 ;  /* 0x00007610001a7816 */ /* 0x000fe2000000001a */
[----:B------:R-:W-:Y:S06]  /*30c0*/  BRA `(.L_x_7122) ;  /* 0x0000000000b47947 */ /* 0x000fec0003800000 */
.L_x_7134:
        /* <DEDUP_REMOVED lines=14> */
.L_x_7148:
[----:B------:R-:W-:Y:S05]  /*31b0*/  BSYNC B0 ;  /* 0x0000000000007941 */ /* 0x000fea0003800000 */
.L_x_7147:
[----:B------:R-:W-:-:S04]  /*31c0*/  F2FP.F16.F32.PACK_AB R0, RZ, R0 ;  /* 0x00000000ff00723e */ /* 0x000fc800000000ff */
[----:B------:R-:W-:Y:S01]  /*31d0*/  PRMT R26, R0, 0x7610, R26 ;  /* 0x00007610001a7816 */ /* 0x000fe2000000001a */
[----:B------:R-:W-:Y:S06]  /*31e0*/  BRA `(.L_x_7122) ;  /* 0x00000000006c7947 */ /* 0x000fec0003800000 */
.L_x_7121:
        /* <DEDUP_REMOVED lines=16> */
.L_x_7149:
[----:B------:R-:W-:Y:S01]  /*32f0*/  PRMT R26, RZ, 0x7610, R26 ;  /* 0x00007610ff1a7816 */ /* 0x000fe2000000001a */
[----:B------:R-:W-:Y:S06]  /*3300*/  BRA `(.L_x_7122) ;  /* 0x0000000000247947 */ /* 0x000fec0003800000 */
.L_x_7146:
[----:B------:R-:W2:Y:S02]  /*3310*/  LDG.E.64 R2, desc[UR36][R2.64] ;  /* 0x0000002402027981 */ /* 0x000ea4000c1e1b00 */
[----:B--2---:R-:W0:Y:S02]  /*3320*/  I2F.U64 R0, R2 ;  /* 0x0000000200007312 */ /* 0x004e240000301000 */
[----:B0-----:R-:W-:-:S04]  /*3330*/  F2FP.F16.F32.PACK_AB R0, RZ, R0 ;  /* 0x00000000ff00723e */ /* 0x001fc800000000ff */
[----:B------:R-:W-:Y:S01]  /*3340*/  PRMT R26, R0, 0x7610, R26 ;  /* 0x00007610001a7816 */ /* 0x000fe2000000001a */
[----:B------:R-:W-:Y:S06]  /*3350*/  BRA `(.L_x_7122) ;  /* 0x0000000000107947 */ /* 0x000fec0003800000 */
.L_x_7145:
[----:B------:R-:W2:Y:S02]  /*3360*/  LDG.E R2, desc[UR36][R2.64] ;  /* 0x0000002402027981 */ /* 0x000ea4000c1e1900 */
[----:B--2---:R-:W-:-:S04]  /*3370*/  I2FP.F32.U32 R0, R2 ;  /* 0x0000000200007245 */ /* 0x004fc80000201000 */
[----:B------:R-:W-:-:S04]  /*3380*/  F2FP.F16.F32.PACK_AB R0, RZ, R0 ;  /* 0x00000000ff00723e */ /* 0x000fc800000000ff */
[----:B------:R-:W-:-:S07]  /*3390*/  PRMT R26, R0, 0x7610, R26 ;  /* 0x00007610001a7816 */ /* 0x000fce000000001a */
.L_x_7122:
[----:B------:R-:W-:-:S07]  /*33a0*/  VIADD R17, R17, 0x80 ;  /* 0x0000008011117836 */ /* 0x000fce0000000000 */
.L_x_7116:
[----:B------:R-:W-:Y:S05]  /*33b0*/  BSYNC B6 ;  /* 0x0000000000067941 */ /* 0x000fea0003800000 */
.L_x_7115:
        /* <DEDUP_REMOVED lines=25> */
.L_x_7155:
[----:B------:R-:W2:Y:S02]  /*3550*/  LDG.E.U8 R2, desc[UR36][R2.64] ;  /* 0x0000002402027981 */ /* 0x000ea4000c1e1100 */
[----:B--2---:R-:W-:-:S04]  /*3560*/  I2FP.F32.U32 R0, R2 ;  /* 0x0000000200007245 */ /* 0x004fc80000201000 */
[----:B------:R-:W-:-:S04]  /*3570*/  F2FP.F16.F32.PACK_AB R0, RZ, R0 ;  /* 0x00000000ff00723e */ /* 0x000fc800000000ff */
[----:B------:R-:W-:Y:S01]  /*3580*/  PRMT R24, R0, 0x7610, R24 ;  /* 0x0000761000187816 */ /* 0x000fe20000000018 */
[----:B------:R-:W-:Y:S06]  /*3590*/  BRA `(.L_x_7151) ;  /* 0x0000000c00bc7947 */ /* 0x000fec0003800000 */
.L_x_7154:
        /* <DEDUP_REMOVED lines=11> */
.L_x_7158:
[----:B------:R-:W2:Y:S02]  /*3650*/  LDG.E R2, desc[UR36][R2.64] ;  /* 0x0000002402027981 */ /* 0x000ea4000c1e1900 */
[----:B--2---:R-:W-:-:S04]  /*3660*/  I2FP.F32.S32 R0, R2 ;  /* 0x0000000200007245 */ /* 0x004fc80000201400 */
[----:B------:R-:W-:-:S04]  /*3670*/  F2FP.F16.F32.PACK_AB R0, RZ, R0 ;  /* 0x00000000ff00723e */ /* 0x000fc800000000ff */
[----:B------:R-:W-:Y:S01]  /*3680*/  PRMT R24, R0, 0x7610, R24 ;  /* 0x0000761000187816 */ /* 0x000fe20000000018 */
[----:B------:R-:W-:Y:S06]  /*3690*/  BRA `(.L_x_7151) ;  /* 0x0000000c007c7947 */ /* 0x000fec0003800000 */
.L_x_7157:
[----:B------:R-:W2:Y:S02]  /*36a0*/  LDG.E.U16 R2, desc[UR36][R2.64] ;  /* 0x0000002402027981 */ /* 0x000ea4000c1e1500 */
[----:B--2---:R-:W0:Y:S02]  /*36b0*/  I2F.S16 R0, R2 ;  /* 0x0000000200007306 */ /* 0x004e240000101400 */
[----:B0-----:R-:W-:-:S04]  /*36c0*/  F2FP.F16.F32.PACK_AB R0, RZ, R0 ;  /* 0x00000000ff00723e */ /* 0x001fc800000000ff */
[----:B------:R-:W-:Y:S01]  /*36d0*/  PRMT R24, R0, 0x7610, R24 ;  /* 0x0000761000187816 */ /* 0x000fe20000000018 */
[----:B------:R-:W-:Y:S06]  /*36e0*/  BRA `(.L_x_7151) ;  /* 0x0000000c00687947 */ /* 0x000fec0003800000 */
.L_x_7153:
        /* <DEDUP_REMOVED lines=9> */
.L_x_7160:
[----:B------:R2:W5:Y:S01]  /*3780*/  LDG.E.U16 R24, desc[UR36][R2.64] ;  /* 0x0000002402187981 */ /* 0x000562000c1e1500 */
[----:B------:R-:W-:Y:S05]  /*3790*/  BRA `(.L_x_7151) ;  /* 0x0000000c003c7947 */ /* 0x000fea0003800000 */
.L_x_7159:
        /* <DEDUP_REMOVED lines=9> */
.L_x_7162:
[----:B------:R3:W5:Y:S01]  /*3830*/  LDG.E.U16 R24, desc[UR36][R2.64] ;  /* 0x0000002402187981 */ /* 0x000762000c1e1500 */
[----:B------:R-:W-:Y:S05]  /*3840*/  BRA `(.L_x_7151) ;  /* 0x0000000c00107947 */ /* 0x000fea0003800000 */
.L_x_7161:
        /* <DEDUP_REMOVED lines=9> */
.L_x_7152:
        /* <DEDUP_REMOVED lines=14> */
.L_x_7165:
        /* <DEDUP_REMOVED lines=9> */
.L_x_7164:
        /* <DEDUP_REMOVED lines=28> */
.L_x_7167:
        /* <DEDUP_REMOVED lines=15> */
.L_x_7166:
[----:B------:R-:W2:Y:S02]  /*3d00*/  LDG.E.U16 R0, desc[UR36][R2.64] ;  /* 0x0000002402007981 */ /* 0x000ea4000c1e1500 */
[----:B--2---:R-:W-:-:S05]  /*3d10*/  IMAD.U32 R0, R0, 0x10000, RZ ;  /* 0x0001000000007824 */ /* 0x004fca00078e00ff */
[----:B------:R-:W-:-:S04]  /*3d20*/  F2FP.F16.F32.PACK_AB R0, RZ, R0 ;  /* 0x00000000ff00723e */ /* 0x000fc800000000ff */
[----:B------:R-:W-:Y:S01]  /*3d30*/  PRMT R24, R0, 0x7610, R24 ;  /* 0x0000761000187816 */ /* 0x000fe20000000018 */
[----:B------:R-:W-:Y:S06]  /*3d40*/  BRA `(.L_x_7151) ;  /* 0x0000000400d07947 */ /* 0x000fec0003800000 */
.L_x_7163:
        /* <DEDUP_REMOVED lines=13> */
.L_x_7170:
        /* <DEDUP_REMOVED lines=21> */
.L_x_7174:
[----:B------:R-:W-:Y:S05]  /*3f70*/  BSYNC B1 ;  /* 0x0000000000017941 */ /* 0x000fea0003800000 */
.L_x_7173:
[----:B------:R-:W-:Y:S01]  /*3f80*/  LEA R3, R0, 0x3b800000, 0x17 ;  /* 0x3b80000000037811 */ /* 0x000fe200078eb8ff */
[----:B------:R-:W-:-:S05]  /*3f90*/  IMAD.SHL.U32 R0, R2, 0x100000, RZ ;  /* 0x0010000002007824 */ /* 0x000fca00078e00ff */
[----:B------:R-:W-:-:S07]  /*3fa0*/  LOP3.LUT R0, R3, R0, R4, 0xfe, !PT ;  /* 0x0000000003007212 */ /* 0x000fce00078efe04 */
.L_x_7172:
[----:B------:R-:W-:Y:S05]  /*3fb0*/  BSYNC B0 ;  /* 0x0000000000007941 */ /* 0x000fea0003800000 */
.L_x_7171:
[----:B------:R-:W-:-:S04]  /*3fc0*/  F2FP.F16.F32.PACK_AB R0, RZ, R0 ;  /* 0x00000000ff00723e */ /* 0x000fc800000000ff */
[----:B------:R-:W-:Y:S01]  /*3fd0*/  PRMT R24, R0, 0x7610, R24 ;  /* 0x0000761000187816 */ /* 0x000fe20000000018 */
[----:B------:R-:W-:Y:S06]  /*3fe0*/  BRA `(.L_x_7151) ;  /* 0x0000000400287947 */ /* 0x000fec0003800000 */
.L_x_7169:
        /* <DEDUP_REMOVED lines=21> */
.L_x_7178:
[----:B------:R-:W-:Y:S05]  /*4140*/  BSYNC B1 ;  /* 0x0000000000017941 */ /* 0x000fea0003800000 */
.L_x_7177:
[----:B------:R-:W-:Y:S01]  /*4150*/  LEA R3, R0, 0x37800000, 0x17 ;  /* 0x3780000000037811 */ /* 0x000fe200078eb8ff */
[----:B------:R-:W-:-:S05]  /*4160*/  IMAD.SHL.U32 R0, R2, 0x200000, RZ ;  /* 0x0020000002007824 */ /* 0x000fca00078e00ff */
[----:B------:R-:W-:-:S07]  /*4170*/  LOP3.LUT R0, R3, R0, R4, 0xfe, !PT ;  /* 0x0000000003007212 */ /* 0x000fce00078efe04 */
.L_x_7176:
[----:B------:R-:W-:Y:S05]  /*4180*/  BSYNC B0 ;  /* 0x0000000000007941 */ /* 0x000fea0003800000 */
.L_x_7175:
[----:B------:R-:W-:-:S04]  /*4190*/  F2FP.F16.F32.PACK_AB R0, RZ, R0 ;  /* 0x00000000ff00723e */ /* 0x000fc800000000ff */
[----:B------:R-:W-:Y:S01]  /*41a0*/  PRMT R24, R0, 0x7610, R24 ;  /* 0x0000761000187816 */ /* 0x000fe20000000018 */
[----:B------:R-:W-:Y:S06]  /*41b0*/  BRA `(.L_x_7151) ;  /* 0x0000000000b47947 */ /* 0x000fec0003800000 */
.L_x_7168:
        /* <DEDUP_REMOVED lines=14> */
.L_x_7182:
[----:B------:R-:W-:Y:S05]  /*42a0*/  BSYNC B0 ;  /* 0x0000000000007941 */ /* 0x000fea0003800000 */
.L_x_7181:
[----:B------:R-:W-:-:S04]  /*42b0*/  F2FP.F16.F32.PACK_AB R0, RZ, R0 ;  /* 0x00000000ff00723e */ /* 0x000fc800000000ff */
[----:B------:R-:W-:Y:S01]  /*42c0*/  PRMT R24, R0, 0x7610, R24 ;  /* 0x0000761000187816 */ /* 0x000fe20000000018 */
[----:B------:R-:W-:Y:S06]  /*42d0*/  BRA `(.L_x_7151) ;  /* 0x00000000006c7947 */ /* 0x000fec0003800000 */
.L_x_7156:
        /* <DEDUP_REMOVED lines=16> */
.L_x_7183:
[----:B------:R-:W-:Y:S01]  /*43e0*/  PRMT R24, RZ, 0x7610, R24 ;  /* 0x00007610ff187816 */ /* 0x000fe20000000018 */
[----:B------:R-:W-:Y:S06]  /*43f0*/  BRA `(.L_x_7151) ;  /* 0x0000000000247947 */ /* 0x000fec0003800000 */
.L_x_7180:
[----:B------:R-:W2:Y:S02]  /*4400*/  LDG.E.64 R2, desc[UR36][R2.64] ;  /* 0x0000002402027981 */ /* 0x000ea4000c1e1b00 */
[----:B--2---:R-:W0:Y:S02]  /*4410*/  I2F.U64 R0, R2 ;  /* 0x0000000200007312 */ /* 0x004e240000301000 */
[----:B0-----:R-:W-:-:S04]  /*4420*/  F2FP.F16.F32.PACK_AB R0, RZ, R0 ;  /* 0x00000000ff00723e */ /* 0x001fc800000000ff */
[----:B------:R-:W-:Y:S01]  /*4430*/  PRMT R24, R0, 0x7610, R24 ;  /* 0x0000761000187816 */ /* 0x000fe20000000018 */
[----:B------:R-:W-:Y:S06]  /*4440*/  BRA `(.L_x_7151) ;  /* 0x0000000000107947 */ /* 0x000fec0003800000 */
.L_x_7179:
[----:B------:R-:W2:Y:S02]  /*4450*/  LDG.E R2, desc[UR36][R2.64] ;  /* 0x0000002402027981 */ /* 0x000ea4000c1e1900 */
[----:B--2---:R-:W-:-:S04]  /*4460*/  I2FP.F32.U32 R0, R2 ;  /* 0x0000000200007245 */ /* 0x004fc80000201000 */
[----:B------:R-:W-:-:S04]  /*4470*/  F2FP.F16.F32.PACK_AB R0, RZ, R0 ;  /* 0x00000000ff00723e */ /* 0x000fc800000000ff */
[----:B------:R-:W-:-:S07]  /*4480*/  PRMT R24, R0, 0x7610, R24 ;  /* 0x0000761000187816 */ /* 0x000fce0000000018 */
.L_x_7151:
[----:B------:R-:W-:Y:S05]  /*4490*/  BSYNC B6 ;  /* 0x0000000000067941 */ /* 0x000fea0003800000 */
.L_x_7150:
[----:B------:R-:W-:Y:S01]  /*44a0*/  ISETP.NE.AND P0, PT, R25, RZ, PT ;  /* 0x000000ff1900720c */ /* 0x000fe20003f05270 */
[----:B------:R-:W-:-:S12]  /*44b0*/  BSSY B1, `(.L_x_7184) ;  /* 0x000004a000017945 */ /* 0x000fd80003800000 */
[----:B------:R-:W-:Y:S05]  /*44c0*/  @P0 BRA `(.L_x_7185) ;  /* 0x0000000400200947 */ /* 0x000fea0003800000 */
[----:B0123--:R-:W0:Y:S01]  /*44d0*/  LDC.U16 R2, c[0x0][0x216] ;  /* 0x00008580ff027b82 */ /* 0x00fe220000000400 */
        /* <DEDUP_REMOVED lines=29> */
.L_x_7191:
[----:B------:R-:W-:Y:S01]  /*46b0*/  FSETP.GEU.FTZ.AND P0, PT, R5, -R6, PT ;  /* 0x800000060500720b */ /* 0x000fe20003f1e000 */
[----:B------:R-:W-:-:S12]  /*46c0*/  FADD.FTZ R0, R0, -1 ;  /* 0xbf80000000007421 */ /* 0x000fd80000010000 */
[----:B------:R-:W-:-:S07]  /*46d0*/  @!P0 FADD.FTZ R0, R0, -1 ;  /* 0xbf80000000008421 */ /* 0x000fce0000010000 */
.L_x_7190:
[----:B------:R-:W-:Y:S05]  /*46e0*/  BSYNC B2 ;  /* 0x0000000000027941 */ /* 0x000fea0003800000 */
.L_x_7189:
[----:B------:R-:W-:Y:S01]  /*46f0*/  FFMA.FTZ R3, -R6, R0, R3 ;  /* 0x0000000006037223 */ /* 0x000fe20000010103 */
[----:B------:R-:W-:Y:S06]  /*4700*/  BRA `(.L_x_7187) ;  /* 0x00000000007c7947 */ /* 0x000fec0003800000 */
.L_x_7188:
        /* <DEDUP_REMOVED lines=15> */
.L_x_7194:
        /* <DEDUP_REMOVED lines=13> */
.L_x_7193:
[----:B------:R-:W-:Y:S05]  /*48d0*/  BSYNC B2 ;  /* 0x0000000000027941 */ /* 0x000fea0003800000 */
.L_x_7192:
[----:B------:R-:W-:-:S04]  /*48e0*/  FMUL.FTZ R3, R3, 1.1920928955078125e-07 ;  /* 0x3400000003037820 */ /* 0x000fc80000410000 */
[----:B------:R-:W-:-:S07]  /*48f0*/  FMUL.FTZ R3, R8, R3 ;  /* 0x0000000308037220 */ /* 0x000fce0000410000 */
.L_x_7187:
[----:B------:R-:W-:Y:S05]  /*4900*/  BSYNC B0 ;  /* 0x0000000000007941 */ /* 0x000fea0003800000 */
.L_x_7186:
[C---:B------:R-:W-:Y:S02]  /*4910*/  FSETP.GTU.FTZ.AND P0, PT, |R3|.reuse, +INF , PT ;  /* 0x7f8000000300780b */ /* 0x040fe40003f1c200 */
[----:B------:R-:W-:-:S04]  /*4920*/  LOP3.LUT R2, R3, 0x80000000, R2, 0xb8, !PT ;  /* 0x8000000003027812 */ /* 0x000fc800078eb802 */
[----:B------:R-:W-:-:S04]  /*4930*/  FSEL R2, R3, R2, P0 ;  /* 0x0000000203027208 */ /* 0x000fc80000000000 */
[----:B------:R-:W-:-:S07]  /*4940*/  F2FP.F16.F32.PACK_AB R2, RZ, R2 ;  /* 0x00000002ff02723e */ /* 0x000fce00000000ff */
.L_x_7185:
[----:B------:R-:W-:Y:S05]  /*4950*/  BSYNC B1 ;  /* 0x0000000000017941 */ /* 0x000fea0003800000 */
.L_x_7184:
        /* <DEDUP_REMOVED lines=35> */
.L_x_7202:
[----:B------:R-:W-:Y:S01]  /*4b90*/  FSETP.GEU.FTZ.AND P0, PT, R7, -R8, PT ;  /* 0x800000080700720b */ /* 0x000fe20003f1e000 */
[----:B------:R-:W-:-:S12]  /*4ba0*/  FADD.FTZ R0, R0, -1 ;  /* 0xbf80000000007421 */ /* 0x000fd80000010000 */
[----:B------:R-:W-:-:S07]  /*4bb0*/  @!P0 FADD.FTZ R0, R0, -1 ;  /* 0xbf80000000008421 */ /* 0x000fce0000010000 */
.L_x_7201:
[----:B------:R-:W-:Y:S05]  /*4bc0*/  BSYNC B2 ;  /* 0x0000000000027941 */ /* 0x000fea0003800000 */
.L_x_7200:
[----:B------:R-:W-:Y:S01]  /*4bd0*/  FFMA.FTZ R5, -R8, R0, R5 ;  /* 0x0000000008057223 */ /* 0x000fe20000010105 */
[----:B------:R-:W-:Y:S06]  /*4be0*/  BRA `(.L_x_7198) ;  /* 0x00000000007c7947 */ /* 0x000fec0003800000 */
.L_x_7199:
        /* <DEDUP_REMOVED lines=15> */
.L_x_7205:
        /* <DEDUP_REMOVED lines=13> */
.L_x_7204:
[----:B------:R-:W-:Y:S05]  /*4db0*/  BSYNC B2 ;  /* 0x0000000000027941 */ /* 0x000fea0003800000 */
.L_x_7203:
[----:B------:R-:W-:-:S04]  /*4dc0*/  FMUL.FTZ R5, R5, 1.1920928955078125e-07 ;  /* 0x3400000005057820 */ /* 0x000fc80000410000 */
[----:B------:R-:W-:-:S07]  /*4dd0*/  FMUL.FTZ R5, R10, R5 ;  /* 0x000000050a057220 */ /* 0x000fce0000410000 */
.L_x_7198:
[----:B------:R-:W-:Y:S05]  /*4de0*/  BSYNC B0 ;  /* 0x0000000000007941 */ /* 0x000fea0003800000 */
.L_x_7197:
[C---:B------:R-:W-:Y:S02]  /*4df0*/  FSETP.GTU.FTZ.AND P0, PT, |R5|.reuse, +INF , PT ;  /* 0x7f8000000500780b */ /* 0x040fe40003f1c200 */
[----:B------:R-:W-:-:S04]  /*4e00*/  LOP3.LUT R4, R5, 0x80000000, R4, 0xb8, !PT ;  /* 0x8000000005047812 */ /* 0x000fc800078eb804 */
[----:B------:R-:W-:-:S04]  /*4e10*/  FSEL R25, R5, R4, P0 ;  /* 0x0000000405197208 */ /* 0x000fc80000000000 */
[----:B------:R-:W-:-:S07]  /*4e20*/  F2FP.F16.F32.PACK_AB R25, RZ, R25 ;  /* 0x00000019ff19723e */ /* 0x000fce00000000ff */
.L_x_7196:
[----:B------:R-:W-:Y:S05]  /*4e30*/  BSYNC B1 ;  /* 0x0000000000017941 */ /* 0x000fea0003800000 */
.L_x_7195:
[----:B------:R-:W-:Y:S01]  /*4e40*/  VIADD R5, R17, 0x100 ;  /* 0x0000010011057836 */ /* 0x000fe20000000000 */
[----:B------:R-:W-:Y:S04]  /*4e50*/  BSSY B1, `(.L_x_7206) ;  /* 0x000004b000017945 */ /* 0x000fe80003800000 */
[----:B------:R-:W-:-:S13]  /*4e60*/  ISETP.GE.AND P0, PT, R5, R22, PT ;  /* 0x000000160500720c */ /* 0x000fda0003f06270 */
[----:B------:R-:W-:Y:S05]  /*4e70*/  @P0 BRA `(.L_x_7207) ;  /* 0x0000000400200947 */ /* 0x000fea0003800000 */
[----:B------:R-:W1:Y:S01]  /*4e80*/  LDC.U16 R4, c[0x0][0x216] ;  /* 0x00008580ff047b82 */ /* 0x000e620000000400 */
        /* <DEDUP_REMOVED lines=29> */
.L_x_7213:
[----:B------:R-:W-:Y:S01]  /*5060*/  FSETP.GEU.FTZ.AND P0, PT, R9, -R8, PT ;  /* 0x800000080900720b */ /* 0x000fe20003f1e000 */
[----:B------:R-:W-:-:S12]  /*5070*/  FADD.FTZ R0, R0, -1 ;  /* 0xbf80000000007421 */ /* 0x000fd80000010000 */
[----:B------:R-:W-:-:S07]  /*5080*/  @!P0 FADD.FTZ R0, R0, -1 ;  /* 0xbf80000000008421 */ /* 0x000fce0000010000 */
.L_x_7212:
[----:B------:R-:W-:Y:S05]  /*5090*/  BSYNC B2 ;  /* 0x0000000000027941 */ /* 0x000fea0003800000 */
.L_x_7211:
[----:B------:R-:W-:Y:S01]  /*50a0*/  FFMA.FTZ R5, -R8, R0, R5 ;  /* 0x0000000008057223 */ /* 0x000fe20000010105 */
[----:B------:R-:W-:Y:S06]  /*50b0*/  BRA `(.L_x_7209) ;  /* 0x00000000007c7947 */ /* 0x000fec0003800000 */
.L_x_7210:
        /* <DEDUP_REMOVED lines=15> */
.L_x_7216:
        /* <DEDUP_REMOVED lines=13> */
.L_x_7215:
[----:B------:R-:W-:Y:S05]  /*5280*/  BSYNC B2 ;  /* 0x0000000000027941 */ /* 0x000fea0003800000 */
.L_x_7214:
[----:B------:R-:W-:-:S04]  /*5290*/  FMUL.FTZ R5, R5, 1.1920928955078125e-07 ;  /* 0x3400000005057820 */ /* 0x000fc80000410000 */
[----:B------:R-:W-:-:S07]  /*52a0*/  FMUL.FTZ R5, R10, R5 ;  /* 0x000000050a057220 */ /* 0x000fce0000410000 */
.L_x_7209:
[----:B------:R-:W-:Y:S05]  /*52b0*/  BSYNC B0 ;  /* 0x0000000000007941 */ /* 0x000fea0003800000 */
.L_x_7208:
[C---:B------:R-:W-:Y:S02]  /*52c0*/  FSETP.GTU.FTZ.AND P0, PT, |R5|.reuse, +INF , PT ;  /* 0x7f8000000500780b */ /* 0x040fe40003f1c200 */
[----:B------:R-:W-:-:S04]  /*52d0*/  LOP3.LUT R4, R5, 0x80000000, R4, 0xb8, !PT ;  /* 0x8000000005047812 */ /* 0x000fc800078eb804 */
[----:B------:R-:W-:-:S04]  /*52e0*/  FSEL R23, R5, R4, P0 ;  /* 0x0000000405177208 */ /* 0x000fc80000000000 */
[----:B------:R-:W-:-:S07]  /*52f0*/  F2FP.F16.F32.PACK_AB R23, RZ, R23 ;  /* 0x00000017ff17723e */ /* 0x000fce00000000ff */
.L_x_7207:
[----:B------:R-:W-:Y:S05]  /*5300*/  BSYNC B1 ;  /* 0x0000000000017941 */ /* 0x000fea0003800000 */
.L_x_7206:
        /* <DEDUP_REMOVED lines=34> */
.L_x_7224:
[----:B------:R-:W-:Y:S01]  /*5530*/  FSETP.GEU.FTZ.AND P0, PT, R9, -R8, PT ;  /* 0x800000080900720b */ /* 0x000fe20003f1e000 */
[----:B------:R-:W-:-:S12]  /*5540*/  FADD.FTZ R0, R0, -1 ;  /* 0xbf80000000007421 */ /* 0x000fd80000010000 */
[----:B------:R-:W-:-:S07]  /*5550*/  @!P0 FADD.FTZ R0, R0, -1 ;  /* 0xbf80000000008421 */ /* 0x000fce0000010000 */
.L_x_7223:
[----:B------:R-:W-:Y:S05]  /*5560*/  BSYNC B2 ;  /* 0x0000000000027941 */ /* 0x000fea0003800000 */
.L_x_7222:
[----:B------:R-:W-:Y:S01]  /*5570*/  FFMA.FTZ R5, -R8, R0, R5 ;  /* 0x0000000008057223 */ /* 0x000fe20000010105 */
[----:B------:R-:W-:Y:S06]  /*5580*/  BRA `(.L_x_7220) ;  /* 0x00000000007c7947 */ /* 0x000fec0003800000 */
.L_x_7221:
        /* <DEDUP_REMOVED lines=15> */
.L_x_7227:
        /* <DEDUP_REMOVED lines=13> */
.L_x_7226:
[----:B------:R-:W-:Y:S05]  /*5750*/  BSYNC B2 ;  /* 0x0000000000027941 */ /* 0x000fea0003800000 */
.L_x_7225:
[----:B------:R-:W-:-:S04]  /*5760*/  FMUL.FTZ R5, R5, 1.1920928955078125e-07 ;  /* 0x3400000005057820 */ /* 0x000fc80000410000 */
[----:B------:R-:W-:-:S07]  /*5770*/  FMUL.FTZ R5, R10, R5 ;  /* 0x000000050a057220 */ /* 0x000fce0000410000 */
.L_x_7220:
[----:B------:R-:W-:Y:S05]  /*5780*/  BSYNC B0 ;  /* 0x0000000000007941 */ /* 0x000fea0003800000 */
.L_x_7219:
[C---:B------:R-:W-:Y:S02]  /*5790*/  FSETP.GTU.FTZ.AND P0, PT, |R5|.reuse, +INF , PT ;  /* 0x7f8000000500780b */ /* 0x040fe40003f1c200 */
[----:B------:R-:W-:-:S04]  /*57a0*/  LOP3.LUT R4, R5, 0x80000000, R4, 0xb8, !PT ;  /* 0x8000000005047812 */ /* 0x000fc800078eb804 */
[----:B------:R-:W-:-:S04]  /*57b0*/  FSEL R19, R5, R4, P0 ;  /* 0x0000000405137208 */ /* 0x000fc80000000000 */
[----:B------:R-:W-:-:S07]  /*57c0*/  F2FP.F16.F32.PACK_AB R19, RZ, R19 ;  /* 0x00000013ff13723e */ /* 0x000fce00000000ff */
.L_x_7218:
[----:B------:R-:W-:Y:S05]  /*57d0*/  BSYNC B1 ;  /* 0x0000000000017941 */ /* 0x000fea0003800000 */
.L_x_7217:
        /* <DEDUP_REMOVED lines=28> */
.L_x_7234:
[----:B------:R-:W-:Y:S02]  /*59a0*/  HADD2.F32 R5, -RZ, R2.H0_H0 ;  /* 0x20000002ff057230 */ /* 0x000fe40000004100 */
[----:B------:R-:W-:-:S04]  /*59b0*/  IMAD.MOV.U32 R17, RZ, RZ, R3 ;  /* 0x000000ffff117224 */ /* 0x000fc800078e0003 */
[----:B------:R-:W1:Y:S02]  /*59c0*/  F2I.S64.TRUNC R4, R5 ;  /* 0x0000000500047311 */ /* 0x000e64000020d900 */
[----:B-1----:R1:W-:Y:S01]  /*59d0*/  STG.E.U8 desc[UR36][R8.64], R4 ;  /* 0x0000000408007986 */ /* 0x0023e2000c101124 */
[----:B------:R-:W-:Y:S05]  /*59e0*/  BRA `(.L_x_7236) ;  /* 0x0000000c00d47947 */ /* 0x000fea0003800000 */
.L_x_7233:
        /* <DEDUP_REMOVED lines=11> */
.L_x_7238:
[----:B------:R-:W-:Y:S02]  /*5aa0*/  HADD2.F32 R2, -RZ, R2.H0_H0 ;  /* 0x20000002ff027230 */ /* 0x000fe40000004100 */
[----:B------:R-:W-:Y:S02]  /*5ab0*/  IMAD.MOV.U32 R17, RZ, RZ, R3 ;  /* 0x000000ffff117224 */ /* 0x000fe400078e0003 */
[----:B------:R-:W1:Y:S02]  /*5ac0*/  F2I.FTZ.TRUNC.NTZ R5, R2 ;  /* 0x0000000200057305 */ /* 0x000e64000021f100 */
[----:B-1----:R1:W-:Y:S01]  /*5ad0*/  STG.E desc[UR36][R8.64], R5 ;  /* 0x0000000508007986 */ /* 0x0023e2000c101924 */
[----:B------:R-:W-:Y:S05]  /*5ae0*/  BRA `(.L_x_7236) ;  /* 0x0000000c00947947 */ /* 0x000fea0003800000 */
.L_x_7237:
[----:B------:R-:W-:Y:S02]  /*5af0*/  HADD2.F32 R2, -RZ, R2.H0_H0 ;  /* 0x20000002ff027230 */ /* 0x000fe40000004100 */
[----:B------:R-:W-:Y:S02]  /*5b00*/  IMAD.MOV.U32 R17, RZ, RZ, R3 ;  /* 0x000000ffff117224 */ /* 0x000fe400078e0003 */
[----:B------:R-:W1:Y:S02]  /*5b10*/  F2I.FTZ.TRUNC.NTZ R5, R2 ;  /* 0x0000000200057305 */ /* 0x000e64000021f100 */
[----:B-1----:R1:W-:Y:S01]  /*5b20*/  STG.E.U16 desc[UR36][R8.64], R5 ;  /* 0x0000000508007986 */ /* 0x0023e2000c101524 */
[----:B------:R-:W-:Y:S05]  /*5b30*/  BRA `(.L_x_7236) ;  /* 0x0000000c00807947 */ /* 0x000fea0003800000 */
.L_x_7232:
        /* <DEDUP_REMOVED lines=10> */
.L_x_7240:
[----:B------:R1:W-:Y:S01]  /*5be0*/  STG.E.U16 desc[UR36][R8.64], R2 ;  /* 0x0000000208007986 */ /* 0x0003e2000c101524 */
[----:B------:R-:W-:Y:S01]  /*5bf0*/  IMAD.MOV.U32 R17, RZ, RZ, R3 ;  /* 0x000000ffff117224 */ /* 0x000fe200078e0003 */
[----:B------:R-:W-:Y:S06]  /*5c00*/  BRA `(.L_x_7236) ;  /* 0x0000000c004c7947 */ /* 0x000fec0003800000 */
.L_x_7239:
        /* <DEDUP_REMOVED lines=11> */
.L_x_7242:
[----:B------:R-:W-:Y:S02]  /*5cc0*/  HADD2.F32 R0, -RZ, R2.H0_H0 ;  /* 0x20000002ff007230 */ /* 0x000fe40000004100 */
[----:B------:R-:W-:-:S03]  /*5cd0*/  IMAD.MOV.U32 R17, RZ, RZ, R3 ;  /* 0x000000ffff117224 */ /* 0x000fc600078e0003 */
[----:B------:R-:W-:-:S04]  /*5ce0*/  F2FP.F16.F32.PACK_AB R0, RZ, R0 ;  /* 0x00000000ff00723e */ /* 0x000fc800000000ff */
[----:B------:R-:W-:-:S05]  /*5cf0*/  PRMT R0, R0, 0x5410, RZ ;  /* 0x0000541000007816 */ /* 0x000fca00000000ff */
[----:B------:R1:W-:Y:S01]  /*5d00*/  STG.E desc[UR36][R8.64], R0 ;  /* 0x0000000008007986 */ /* 0x0003e2000c101924 */
[----:B------:R-:W-:Y:S05]  /*5d10*/  BRA `(.L_x_7236) ;  /* 0x0000000c00087947 */ /* 0x000fea0003800000 */
.L_x_7241:
[----:B------:R-:W-:Y:S02]  /*5d20*/  HADD2.F32 R4, -RZ, R2.H0_H0 ;  /* 0x20000002ff047230 */ /* 0x000fe40000004100 */
[----:B------:R-:W-:-:S03]  /*5d30*/  IMAD.MOV.U32 R17, RZ, RZ, R3 ;  /* 0x000000ffff117224 */ /* 0x000fc600078e0003 */
[----:B------:R-:W-:-:S06]  /*5d40*/  FMUL.FTZ R4, R4, 1 ;  /* 0x3f80000004047820 */ /* 0x000fcc0000410000 */
[----:B------:R-:W1:Y:S02]  /*5d50*/  F2F.F64.F32 R4, R4 ;  /* 0x0000000400047310 */ /* 0x000e640000201800 */
[----:B-1----:R1:W-:Y:S01]  /*5d60*/  STG.E.64 desc[UR36][R8.64], R4 ;  /* 0x0000000408007986 */ /* 0x0023e2000c101b24 */
[----:B------:R-:W-:Y:S05]  /*5d70*/  BRA `(.L_x_7236) ;  /* 0x0000000800f07947 */ /* 0x000fea0003800000 */
.L_x_7231:
        /* <DEDUP_REMOVED lines=14> */
.L_x_7245:
[----:B------:R-:W-:Y:S01]  /*5e60*/  HADD2.F32 R2, -RZ, R2.H0_H0 ;  /* 0x20000002ff027230 */ /* 0x000fe20000004100 */
[----:B------:R-:W-:Y:S01]  /*5e70*/  CS2R R6, SRZ ;  /* 0x0000000000067805 */ /* 0x000fe2000001ff00 */
[----:B------:R-:W-:-:S03]  /*5e80*/  IMAD.MOV.U32 R17, RZ, RZ, R3 ;  /* 0x000000ffff117224 */ /* 0x000fc600078e0003 */
[----:B------:R-:W-:-:S04]  /*5e90*/  FMUL.FTZ R2, R2, 1 ;  /* 0x3f80000002027820 */ /* 0x000fc80000410000 */
[----:B------:R-:W1:Y:S02]  /*5ea0*/  F2F.F64.F32 R4, R2 ;  /* 0x0000000200047310 */ /* 0x000e640000201800 */
[----:B-1----:R1:W-:Y:S01]  /*5eb0*/  STG.E.128 desc[UR36][R8.64], R4 ;  /* 0x0000000408007986 */ /* 0x0023e2000c101d24 */
[----:B------:R-:W-:Y:S05]  /*5ec0*/  BRA `(.L_x_7236) ;  /* 0x00000008009c7947 */ /* 0x000fea0003800000 */
.L_x_7244:
        /* <DEDUP_REMOVED lines=21> */
.L_x_7249:
[----:B------:R-:W-:Y:S05]  /*6020*/  BSYNC B0 ;  /* 0x0000000000007941 */ /* 0x000fea0003800000 */
.L_x_7248:
[----:B------:R-:W-:Y:S01]  /*6030*/  LOP3.LUT R5, R0, R5, RZ, 0xfc, !PT ;  /* 0x0000000500057212 */ /* 0x000fe200078efcff */
[----:B------:R-:W-:-:S04]  /*6040*/  IMAD.MOV.U32 R17, RZ, RZ, R3 ;  /* 0x000000ffff117224 */ /* 0x000fc800078e0003 */
[----:B------:R1:W-:Y:S01]  /*6050*/  STG.E.U8 desc[UR36][R8.64], R5 ;  /* 0x0000000508007986 */ /* 0x0003e2000c101124 */
[----:B------:R-:W-:Y:S05]  /*6060*/  BRA `(.L_x_7236) ;  /* 0x0000000800347947 */ /* 0x000fea0003800000 */
.L_x_7247:
        /* <DEDUP_REMOVED lines=13> */
.L_x_7251:
[----:B------:R-:W-:Y:S01]  /*6140*/  IMAD.MOV.U32 R0, RZ, RZ, 0x7f ;  /* 0x0000007fff007424 */ /* 0x000fe200078e00ff */
[----:B------:R-:W-:-:S04]  /*6150*/  ISETP.GT.U32.AND P0, PT, R2, 0x7f800000, PT ;  /* 0x7f8000000200780c */ /* 0x000fc80003f04070 */
[----:B------:R-:W-:-:S09]  /*6160*/  SEL R0, R0, 0x7c, P0 ;  /* 0x0000007c00007807 */ /* 0x000fd20000000000 */
.L_x_7252:
[----:B------:R-:W-:Y:S05]  /*6170*/  BSYNC B0 ;  /* 0x0000000000007941 */ /* 0x000fea0003800000 */
.L_x_7250:
[----:B------:R-:W-:Y:S01]  /*6180*/  LOP3.LUT R2, R5, 0x80000000, RZ, 0xc0, !PT ;  /* 0x8000000005027812 */ /* 0x000fe200078ec0ff */
[----:B------:R-:W-:-:S03]  /*6190*/  IMAD.MOV.U32 R17, RZ, RZ, R3 ;  /* 0x000000ffff117224 */ /* 0x000fc600078e0003 */
[----:B------:R-:W-:-:S04]  /*61a0*/  SHF.R.U32.HI R5, RZ, 0x18, R2 ;  /* 0x00000018ff057819 */ /* 0x000fc80000011602 */
[----:B------:R-:W-:-:S05]  /*61b0*/  LOP3.LUT R5, R0, R5, RZ, 0xfc, !PT ;  /* 0x0000000500057212 */ /* 0x000fca00078efcff */
[----:B------:R1:W-:Y:S01]  /*61c0*/  STG.E.U8 desc[UR36][R8.64], R5 ;  /* 0x0000000508007986 */ /* 0x0003e2000c101124 */
[----:B------:R-:W-:Y:S05]  /*61d0*/  BRA `(.L_x_7236) ;  /* 0x0000000400d87947 */ /* 0x000fea0003800000 */
.L_x_7246:
[----:B------:R-:W-:Y:S02]  /*61e0*/  HADD2.F32 R0, -RZ, R2.H0_H0 ;  /* 0x20000002ff007230 */ /* 0x000fe40000004100 */
[----:B------:R-:W-:-:S03]  /*61f0*/  IMAD.MOV.U32 R17, RZ, RZ, R3 ;  /* 0x000000ffff117224 */ /* 0x000fc600078e0003 */
[----:B------:R-:W-:-:S05]  /*6200*/  F2FP.BF16.F32.PACK_AB R0, RZ, R0 ;  /* 0x00000000ff00723e */ /* 0x000fca00000010ff */
[----:B------:R1:W-:Y:S01]  /*6210*/  STG.E.U16 desc[UR36][R8.64], R0 ;  /* 0x0000000008007986 */ /* 0x0003e2000c101524 */
[----:B------:R-:W-:Y:S05]  /*6220*/  BRA `(.L_x_7236) ;  /* 0x0000000400c47947 */ /* 0x000fea0003800000 */
.L_x_7243:
        /* <DEDUP_REMOVED lines=13> */
.L_x_7255:
        /* <DEDUP_REMOVED lines=17> */
.L_x_7258:
[----:B------:R-:W-:-:S04]  /*6410*/  LOP3.LUT R2, R5, 0x80000000, RZ, 0xc0, !PT ;  /* 0x8000000005027812 */ /* 0x000fc800078ec0ff */
[----:B------:R-:W-:-:S04]  /*6420*/  SHF.R.U32.HI R5, RZ, 0x18, R2 ;  /* 0x00000018ff057819 */ /* 0x000fc80000011602 */
[----:B------:R-:W-:-:S04]  /*6430*/  LOP3.LUT R0, R0, R5, RZ, 0xfc, !PT ;  /* 0x0000000500007212 */ /* 0x000fc800078efcff */
[----:B------:R-:W-:-:S07]  /*6440*/  PRMT R4, R0, 0x7610, R4 ;  /* 0x0000761000047816 */ /* 0x000fce0000000004 */
.L_x_7257:
[----:B------:R-:W-:Y:S05]  /*6450*/  BSYNC B0 ;  /* 0x0000000000007941 */ /* 0x000fea0003800000 */
.L_x_7256:
[----:B------:R4:W-:Y:S01]  /*6460*/  STG.E.U8 desc[UR36][R8.64], R4 ;  /* 0x0000000408007986 */ /* 0x0009e2000c101124 */
[----:B------:R-:W-:Y:S01]  /*6470*/  IMAD.MOV.U32 R17, RZ, RZ, R3 ;  /* 0x000000ffff117224 */ /* 0x000fe200078e0003 */
[----:B------:R-:W-:Y:S06]  /*6480*/  BRA `(.L_x_7236) ;  /* 0x00000004002c7947 */ /* 0x000fec0003800000 */
.L_x_7254:
        /* <DEDUP_REMOVED lines=17> */
.L_x_7261:
[----:B------:R-:W-:-:S04]  /*65a0*/  LOP3.LUT R2, R5, 0x80000000, RZ, 0xc0, !PT ;  /* 0x8000000005027812 */ /* 0x000fc800078ec0ff */
[----:B------:R-:W-:-:S04]  /*65b0*/  SHF.R.U32.HI R5, RZ, 0x18, R2 ;  /* 0x00000018ff057819 */ /* 0x000fc80000011602 */
[----:B------:R-:W-:-:S04]  /*65c0*/  LOP3.LUT R0, R0, R5, RZ, 0xfc, !PT ;  /* 0x0000000500007212 */ /* 0x000fc800078efcff */
[----:B------:R-:W-:-:S07]  /*65d0*/  PRMT R4, R0, 0x7610, R4 ;  /* 0x0000761000047816 */ /* 0x000fce0000000004 */
.L_x_7260:
[----:B------:R-:W-:Y:S05]  /*65e0*/  BSYNC B0 ;  /* 0x0000000000007941 */ /* 0x000fea0003800000 */
.L_x_7259:
[----:B------:R1:W-:Y:S01]  /*65f0*/  STG.E.U8 desc[UR36][R8.64], R4 ;  /* 0x0000000408007986 */ /* 0x0003e2000c101124 */
[----:B------:R-:W-:Y:S01]  /*6600*/  IMAD.MOV.U32 R17, RZ, RZ, R3 ;  /* 0x000000ffff117224 */ /* 0x000fe200078e0003 */
[----:B------:R-:W-:Y:S06]  /*6610*/  BRA `(.L_x_7236) ;  /* 0x0000000000c87947 */ /* 0x000fec0003800000 */
.L_x_7253:
        /* <DEDUP_REMOVED lines=23> */
.L_x_7235:
        /* <DEDUP_REMOVED lines=9> */
[----:B------:R-:W-:Y:S02]  /*6820*/  IMAD.U32 R10, RZ, RZ, UR4 ;  /* 0x00000004ff0a7e24 */ /* 0x000fe4000f8e00ff */
[----:B------:R-:W-:Y:S02]  /*6830*/  IMAD.U32 R11, RZ, RZ, UR5 ;  /* 0x00000005ff0b7e24 */ /* 0x000fe4000f8e00ff */
[----:B------:R-:W-:Y:S02]  /*6840*/  IMAD.MOV.U32 R8, RZ, RZ, 0x65 ;  /* 0x00000065ff087424 */ /* 0x000fe400078e00ff */
[----:B0-----:R-:W-:Y:S02]  /*6850*/  IMAD.MOV.U32 R12, RZ, RZ, 0x1 ;  /* 0x00000001ff0c7424 */ /* 0x001fe400078e00ff */
[----:B------:R-:W-:-:S07]  /*6860*/  IMAD.MOV.U32 R13, RZ, RZ, RZ ;  /* 0x000000ffff0d7224 */ /* 0x000fce00078e00ff */
[----:B------:R-:W-:-:S07]  /*6870*/  LEPC R20, `(.L_x_7264) ;  /* 0x000000001014794e */ /* 0x000fce0000000000 */
[----:B-1---5:R-:W-:Y:S05]  /*6880*/  CALL.ABS.NOINC R2 ;  /* 0x0000000002007343 */ /* 0x022fea0003c00000 */
.L_x_7264:
[----:B------:R-:W-:Y:S01]  /*6890*/  VIADD R17, R17, 0x80 ;  /* 0x0000008011117836 */ /* 0x000fe20000000000 */
[----:B------:R-:W-:Y:S06]  /*68a0*/  BRA `(.L_x_7236) ;  /* 0x0000000000247947 */ /* 0x000fec0003800000 */
.L_x_7263:
[----:B------:R-:W-:Y:S02]  /*68b0*/  HADD2.F32 R4, -RZ, R2.H0_H0 ;  /* 0x20000002ff047230 */ /* 0x000fe40000004100 */
[----:B------:R-:W-:-:S04]  /*68c0*/  IMAD.MOV.U32 R17, RZ, RZ, R3 ;  /* 0x000000ffff117224 */ /* 0x000fc800078e0003 */
[----:B------:R-:W1:Y:S02]  /*68d0*/  F2I.U64.TRUNC R4, R4 ;  /* 0x0000000400047311 */ /* 0x000e64000020d800 */
[----:B-1----:R3:W-:Y:S01]  /*68e0*/  STG.E.64 desc[UR36][R8.64], R4 ;  /* 0x0000000408007986 */ /* 0x0027e2000c101b24 */
[----:B------:R-:W-:Y:S05]  /*68f0*/  BRA `(.L_x_7236) ;  /* 0x0000000000107947 */ /* 0x000fea0003800000 */
.L_x_7262:
[----:B------:R-:W-:Y:S02]  /*6900*/  HADD2.F32 R2, -RZ, R2.H0_H0 ;  /* 0x20000002ff027230 */ /* 0x000fe40000004100 */
[----:B------:R-:W-:Y:S02]  /*6910*/  IMAD.MOV.U32 R17, RZ, RZ, R3 ;  /* 0x000000ffff117224 */ /* 0x000fe400078e0003 */
[----:B------:R-:W1:Y:S02]  /*6920*/  F2I.FTZ.U32.TRUNC.NTZ R5, R2 ;  /* 0x0000000200057305 */ /* 0x000e64000021f000 */
[----:B-1----:R1:W-:Y:S03]  /*6930*/  STG.E desc[UR36][R8.64], R5 ;  /* 0x0000000508007986 */ /* 0x0023e6000c101924 */
.L_x_7236:
        /* <DEDUP_REMOVED lines=25> */
.L_x_7269:
[----:B------:R-:W-:-:S06]  /*6ad0*/  HADD2.F32 R5, -RZ, R25.H0_H0 ;  /* 0x20000019ff057230 */ /* 0x000fcc0000004100 */
[----:B------:R-:W1:Y:S02]  /*6ae0*/  F2I.S64.TRUNC R4, R5 ;  /* 0x0000000500047311 */ /* 0x000e64000020d900 */
[----:B-1----:R4:W-:Y:S01]  /*6af0*/  STG.E.U8 desc[UR36][R2.64], R4 ;  /* 0x0000000402007986 */ /* 0x0029e2000c101124 */
[----:B------:R-:W-:Y:S05]  /*6b00*/  BRA `(.L_x_7271) ;  /* 0x0000000c00847947 */ /* 0x000fea0003800000 */
.L_x_7268:
        /* <DEDUP_REMOVED lines=10> */
.L_x_7273:
[----:B------:R-:W-:-:S06]  /*6bb0*/  HADD2.F32 R25, -RZ, R25.H0_H0 ;  /* 0x20000019ff197230 */ /* 0x000fcc0000004100 */
[----:B------:R-:W1:Y:S02]  /*6bc0*/  F2I.FTZ.TRUNC.NTZ R25, R25 ;  /* 0x0000001900197305 */ /* 0x000e64000021f100 */
[----:B-1----:R3:W-:Y:S01]  /*6bd0*/  STG.E desc[UR36][R2.64], R25 ;  /* 0x0000001902007986 */ /* 0x0027e2000c101924 */
[----:B------:R-:W-:Y:S05]  /*6be0*/  BRA `(.L_x_7271) ;  /* 0x0000000c004c7947 */ /* 0x000fea0003800000 */
.L_x_7272:
[----:B------:R-:W-:-:S06]  /*6bf0*/  HADD2.F32 R25, -RZ, R25.H0_H0 ;  /* 0x20000019ff197230 */ /* 0x000fcc0000004100 */
[----:B------:R-:W1:Y:S02]  /*6c00*/  F2I.FTZ.TRUNC.NTZ R25, R25 ;  /* 0x0000001900197305 */ /* 0x000e64000021f100 */
[----:B-1----:R1:W-:Y:S01]  /*6c10*/  STG.E.U16 desc[UR36][R2.64], R25 ;  /* 0x0000001902007986 */ /* 0x0023e2000c101524 */
[----:B------:R-:W-:Y:S05]  /*6c20*/  BRA `(.L_x_7271) ;  /* 0x0000000c003c7947 */ /* 0x000fea0003800000 */
.L_x_7267:
        /* <DEDUP_REMOVED lines=9> */
.L_x_7275:
[----:B------:R1:W-:Y:S01]  /*6cc0*/  STG.E.U16 desc[UR36][R2.64], R25 ;  /* 0x0000001902007986 */ /* 0x0003e2000c101524 */
[----:B------:R-:W-:Y:S05]  /*6cd0*/  BRA `(.L_x_7271) ;  /* 0x0000000c00107947 */ /* 0x000fea0003800000 */
.L_x_7274:
        /* <DEDUP_REMOVED lines=10> */
.L_x_7277:
[----:B------:R-:W-:-:S05]  /*6d80*/  HADD2.F32 R0, -RZ, R25.H0_H0 ;  /* 0x20000019ff007230 */ /* 0x000fca0000004100 */
[----:B------:R-:W-:-:S04]  /*6d90*/  F2FP.F16.F32.PACK_AB R0, RZ, R0 ;  /* 0x00000000ff00723e */ /* 0x000fc800000000ff */
[----:B------:R-:W-:-:S05]  /*6da0*/  PRMT R0, R0, 0x5410, RZ ;  /* 0x0000541000007816 */ /* 0x000fca00000000ff */
[----:B------:R1:W-:Y:S01]  /*6db0*/  STG.E desc[UR36][R2.64], R0 ;  /* 0x0000000002007986 */ /* 0x0003e2000c101924 */
[----:B------:R-:W-:Y:S05]  /*6dc0*/  BRA `(.L_x_7271) ;  /* 0x0000000800d47947 */ /* 0x000fea0003800000 */
.L_x_7276:
[----:B------:R-:W-:-:S05]  /*6dd0*/  HADD2.F32 R4, -RZ, R25.H0_H0 ;  /* 0x20000019ff047230 */ /* 0x000fca0000004100 */
[----:B------:R-:W-:-:S06]  /*6de0*/  FMUL.FTZ R4, R4, 1 ;  /* 0x3f80000004047820 */ /* 0x000fcc0000410000 */
[----:B------:R-:W1:Y:S02]  /*6df0*/  F2F.F64.F32 R4, R4 ;  /* 0x0000000400047310 */ /* 0x000e640000201800 */
[----:B-1----:R1:W-:Y:S01]  /*6e00*/  STG.E.64 desc[UR36][R2.64], R4 ;  /* 0x0000000402007986 */ /* 0x0023e2000c101b24 */
[----:B------:R-:W-:Y:S05]  /*6e10*/  BRA `(.L_x_7271) ;  /* 0x0000000800c07947 */ /* 0x000fea0003800000 */
.L_x_7266:
        /* <DEDUP_REMOVED lines=13> */
.L_x_7280:
[----:B------:R-:W-:Y:S01]  /*6ef0*/  HADD2.F32 R25, -RZ, R25.H0_H0 ;  /* 0x20000019ff197230 */ /* 0x000fe20000004100 */
[----:B------:R-:W-:-:S04]  /*6f00*/  CS2R R6, SRZ ;  /* 0x0000000000067805 */ /* 0x000fc8000001ff00 */
[----:B------:R-:W-:-:S06]  /*6f10*/  FMUL.FTZ R4, R25, 1 ;  /* 0x3f80000019047820 */ /* 0x000fcc0000410000 */
[----:B------:R-:W1:Y:S02]  /*6f20*/  F2F.F64.F32 R4, R4 ;  /* 0x0000000400047310 */ /* 0x000e640000201800 */
[----:B-1----:R1:W-:Y:S01]  /*6f30*/  STG.E.128 desc[UR36][R2.64], R4 ;  /* 0x0000000402007986 */ /* 0x0023e2000c101d24 */
[----:B------:R-:W-:Y:S05]  /*6f40*/  BRA `(.L_x_7271) ;  /* 0x0000000800747947 */ /* 0x000fea0003800000 */
.L_x_7279:
        /* <DEDUP_REMOVED lines=21> */
.L_x_7284:
[----:B------:R-:W-:Y:S05]  /*70a0*/  BSYNC B0 ;  /* 0x0000000000007941 */ /* 0x000fea0003800000 */
.L_x_7283:
[----:B------:R-:W-:-:S05]  /*70b0*/  LOP3.LUT R5, R0, R5, RZ, 0xfc, !PT ;  /* 0x0000000500057212 */ /* 0x000fca00078efcff */
[----:B------:R1:W-:Y:S01]  /*70c0*/  STG.E.U8 desc[UR36][R2.64], R5 ;  /* 0x0000000502007986 */ /* 0x0003e2000c101124 */
[----:B------:R-:W-:Y:S05]  /*70d0*/  BRA `(.L_x_7271) ;  /* 0x0000000800107947 */ /* 0x000fea0003800000 */
.L_x_7282:
        /* <DEDUP_REMOVED lines=13> */
.L_x_7286:
[----:B------:R-:W-:Y:S01]  /*71b0*/  IMAD.MOV.U32 R0, RZ, RZ, 0x7f ;  /* 0x0000007fff007424 */ /* 0x000fe200078e00ff */
[----:B------:R-:W-:-:S04]  /*71c0*/  ISETP.GT.U32.AND P0, PT, R4, 0x7f800000, PT ;  /* 0x7f8000000400780c */ /* 0x000fc80003f04070 */
[----:B------:R-:W-:-:S09]  /*71d0*/  SEL R0, R0, 0x7c, P0 ;  /* 0x0000007c00007807 */ /* 0x000fd20000000000 */
.L_x_7287:
[----:B------:R-:W-:Y:S05]  /*71e0*/  BSYNC B0 ;  /* 0x0000000000007941 */ /* 0x000fea0003800000 */
.L_x_7285:
[----:B------:R-:W-:-:S04]  /*71f0*/  LOP3.LUT R4, R25, 0x80000000, RZ, 0xc0, !PT ;  /* 0x8000000019047812 */ /* 0x000fc800078ec0ff */
[----:B------:R-:W-:-:S04]  /*7200*/  SHF.R.U32.HI R5, RZ, 0x18, R4 ;  /* 0x00000018ff057819 */ /* 0x000fc80000011604 */
[----:B------:R-:W-:-:S05]  /*7210*/  LOP3.LUT R5, R0, R5, RZ, 0xfc, !PT ;  /* 0x0000000500057212 */ /* 0x000fca00078efcff */
[----:B------:R1:W-:Y:S01]  /*7220*/  STG.E.U8 desc[UR36][R2.64], R5 ;  /* 0x0000000502007986 */ /* 0x0003e2000c101124 */
[----:B------:R-:W-:Y:S05]  /*7230*/  BRA `(.L_x_7271) ;  /* 0x0000000400b87947 */ /* 0x000fea0003800000 */
.L_x_7281:
[----:B------:R-:W-:-:S05]  /*7240*/  HADD2.F32 R0, -RZ, R25.H0_H0 ;  /* 0x20000019ff007230 */ /* 0x000fca0000004100 */
[----:B------:R-:W-:-:S05]  /*7250*/  F2FP.BF16.F32.PACK_AB R0, RZ, R0 ;  /* 0x00000000ff00723e */ /* 0x000fca00000010ff */
[----:B------:R1:W-:Y:S01]  /*7260*/  STG.E.U16 desc[UR36][R2.64], R0 ;  /* 0x0000000002007986 */ /* 0x0003e2000c101524 */
[----:B------:R-:W-:Y:S05]  /*7270*/  BRA `(.L_x_7271) ;  /* 0x0000000400a87947 */ /* 0x000fea0003800000 */
.L_x_7278:
        /* <DEDUP_REMOVED lines=12> */
.L_x_7290:
        /* <DEDUP_REMOVED lines=17> */
.L_x_7293:
[----:B------:R-:W-:-:S04]  /*7450*/  LOP3.LUT R0, R25, 0x80000000, RZ, 0xc0, !PT ;  /* 0x8000000019007812 */ /* 0x000fc800078ec0ff */
[----:B------:R-:W-:-:S04]  /*7460*/  SHF.R.U32.HI R5, RZ, 0x18, R0 ;  /* 0x00000018ff057819 */ /* 0x000fc80000011600 */
[----:B------:R-:W-:-:S04]  /*7470*/  LOP3.LUT R4, R4, R5, RZ, 0xfc, !PT ;  /* 0x0000000504047212 */ /* 0x000fc800078efcff */
[----:B------:R-:W-:-:S07]  /*7480*/  PRMT R0, R4, 0x7610, R0 ;  /* 0x0000761004007816 */ /* 0x000fce0000000000 */
.L_x_7292:
[----:B------:R-:W-:Y:S05]  /*7490*/  BSYNC B0 ;  /* 0x0000000000007941 */ /* 0x000fea0003800000 */
.L_x_7291:
[----:B------:R1:W-:Y:S01]  /*74a0*/  STG.E.U8 desc[UR36][R2.64], R0 ;  /* 0x0000000002007986 */ /* 0x0003e2000c101124 */
[----:B------:R-:W-:Y:S05]  /*74b0*/  BRA `(.L_x_7271) ;  /* 0x0000000400187947 */ /* 0x000fea0003800000 */
.L_x_7289:
        /* <DEDUP_REMOVED lines=17> */
.L_x_7296:
[----:B------:R-:W-:-:S04]  /*75d0*/  LOP3.LUT R0, R25, 0x80000000, RZ, 0xc0, !PT ;  /* 0x8000000019007812 */ /* 0x000fc800078ec0ff */
[----:B------:R-:W-:-:S04]  /*75e0*/  SHF.R.U32.HI R5, RZ, 0x18, R0 ;  /* 0x00000018ff057819 */ /* 0x000fc80000011600 */
[----:B------:R-:W-:-:S04]  /*75f0*/  LOP3.LUT R4, R4, R5, RZ, 0xfc, !PT ;  /* 0x0000000504047212 */ /* 0x000fc800078efcff */
[----:B------:R-:W-:-:S07]  /*7600*/  PRMT R0, R4, 0x7610, R0 ;  /* 0x0000761004007816 */ /* 0x000fce0000000000 */
.L_x_7295:
[----:B------:R-:W-:Y:S05]  /*7610*/  BSYNC B0 ;  /* 0x0000000000007941 */ /* 0x000fea0003800000 */
.L_x_7294:
[----:B------:R1:W-:Y:S01]  /*7620*/  STG.E.U8 desc[UR36][R2.64], R0 ;  /* 0x0000000002007986 */ /* 0x0003e2000c101124 */
[----:B------:R-:W-:Y:S05]  /*7630*/  BRA `(.L_x_7271) ;  /* 0x0000000000b87947 */ /* 0x000fea0003800000 */
.L_x_7288:
        /* <DEDUP_REMOVED lines=22> */
.L_x_7270:
        /* <DEDUP_REMOVED lines=16> */
.L_x_7299:
[----:B------:R-:W-:Y:S05]  /*78a0*/  BRA `(.L_x_7271) ;  /* 0x00000000001c7947 */ /* 0x000fea0003800000 */
.L_x_7298:
[----:B------:R-:W-:-:S06]  /*78b0*/  HADD2.F32 R4, -RZ, R25.H0_H0 ;  /* 0x20000019ff047230 */ /* 0x000fcc0000004100 */
[----:B------:R-:W1:Y:S02]  /*78c0*/  F2I.U64.TRUNC R4, R4 ;  /* 0x0000000400047311 */ /* 0x000e64000020d800 */
[----:B-1----:R1:W-:Y:S01]  /*78d0*/  STG.E.64 desc[UR36][R2.64], R4 ;  /* 0x0000000402007986 */ /* 0x0023e2000c101b24 */
[----:B------:R-:W-:Y:S05]  /*78e0*/  BRA `(.L_x_7271) ;  /* 0x00000000000c7947 */ /* 0x000fea0003800000 */
.L_x_7297:
[----:B------:R-:W-:-:S06]  /*78f0*/  HADD2.F32 R25, -RZ, R25.H0_H0 ;  /* 0x20000019ff197230 */ /* 0x000fcc0000004100 */
[----:B------:R-:W1:Y:S02]  /*7900*/  F2I.FTZ.U32.TRUNC.NTZ R25, R25 ;  /* 0x0000001900197305 */ /* 0x000e64000021f000 */
[----:B-1----:R1:W-:Y:S02]  /*7910*/  STG.E desc[UR36][R2.64], R25 ;  /* 0x0000001902007986 */ /* 0x0023e4000c101924 */
.L_x_7271:
[----:B------:R-:W-:-:S07]  /*7920*/  VIADD R17, R17, 0x80 ;  /* 0x0000008011117836 */ /* 0x000fce0000000000 */
.L_x_7230:
[----:B------:R-:W-:-:S13]  /*7930*/  ISETP.GE.AND P0, PT, R17, R22, PT ;  /* 0x000000161100720c */ /* 0x000fda0003f06270 */
[----:B------:R-:W-:Y:S05]  /*7940*/  @P0 BREAK B6 ;  /* 0x0000000000060942 */ /* 0x000fea0003800000 */
[----:B------:R-:W-:Y:S05]  /*7950*/  @P0 BRA `(.L_x_7265) ;  /* 0x0000000c00f40947 */ /* 0x000fea0003800000 */
[----:B------:R-:W-:Y:S05]  /*7960*/  BSYNC B6 ;  /* 0x0000000000067941 */ /* 0x000fea0003800000 */
.L_x_7229:
        /* <DEDUP_REMOVED lines=22> */
.L_x_7303:
[----:B-----5:R-:W-:-:S06]  /*7ad0*/  HADD2.F32 R5, -RZ, R23.H0_H0 ;  /* 0x20000017ff057230 */ /* 0x020fcc0000004100 */
[----:B------:R-:W1:Y:S02]  /*7ae0*/  F2I.S64.TRUNC R4, R5 ;  /* 0x0000000500047311 */ /* 0x000e64000020d900 */
[----:B-1----:R1:W-:Y:S01]  /*7af0*/  STG.E.U8 desc[UR36][R2.64], R4 ;  /* 0x0000000402007986 */ /* 0x0023e2000c101124 */
[----:B------:R-:W-:Y:S05]  /*7b00*/  BRA `(.L_x_7305) ;  /* 0x0000000c00847947 */ /* 0x000fea0003800000 */
.L_x_7302:
        /* <DEDUP_REMOVED lines=10> */
.L_x_7307:
[----:B-----5:R-:W-:-:S06]  /*7bb0*/  HADD2.F32 R23, -RZ, R23.H0_H0 ;  /* 0x20000017ff177230 */ /* 0x020fcc0000004100 */
[----:B------:R-:W1:Y:S02]  /*7bc0*/  F2I.FTZ.TRUNC.NTZ R23, R23 ;  /* 0x0000001700177305 */ /* 0x000e64000021f100 */
[----:B-1----:R1:W-:Y:S01]  /*7bd0*/  STG.E desc[UR36][R2.64], R23 ;  /* 0x0000001702007986 */ /* 0x0023e2000c101924 */
[----:B------:R-:W-:Y:S05]  /*7be0*/  BRA `(.L_x_7305) ;  /* 0x0000000c004c7947 */ /* 0x000fea0003800000 */
.L_x_7306:
[----:B-----5:R-:W-:-:S06]  /*7bf0*/  HADD2.F32 R23, -RZ, R23.H0_H0 ;  /* 0x20000017ff177230 */ /* 0x020fcc0000004100 */
[----:B------:R-:W1:Y:S02]  /*7c00*/  F2I.FTZ.TRUNC.NTZ R23, R23 ;  /* 0x0000001700177305 */ /* 0x000e64000021f100 */
[----:B-1----:R1:W-:Y:S01]  /*7c10*/  STG.E.U16 desc[UR36][R2.64], R23 ;  /* 0x0000001702007986 */ /* 0x0023e2000c101524 */
[----:B------:R-:W-:Y:S05]  /*7c20*/  BRA `(.L_x_7305) ;  /* 0x0000000c003c7947 */ /* 0x000fea0003800000 */
.L_x_7301:
        /* <DEDUP_REMOVED lines=9> */
.L_x_7309:
[----:B-----5:R1:W-:Y:S01]  /*7cc0*/  STG.E.U16 desc[UR36][R2.64], R23 ;  /* 0x0000001702007986 */ /* 0x0203e2000c101524 */
[----:B------:R-:W-:Y:S05]  /*7cd0*/  BRA `(.L_x_7305) ;  /* 0x0000000c00107947 */ /* 0x000fea0003800000 */
.L_x_7308:
        /* <DEDUP_REMOVED lines=10> */
.L_x_7311:
[----:B-----5:R-:W-:-:S05]  /*7d80*/  HADD2.F32 R0, -RZ, R23.H0_H0 ;  /* 0x20000017ff007230 */ /* 0x020fca0000004100 */
[----:B------:R-:W-:-:S04]  /*7d90*/  F2FP.F16.F32.PACK_AB R0, RZ, R0 ;  /* 0x00000000ff00723e */ /* 0x000fc800000000ff */
[----:B------:R-:W-:-:S05]  /*7da0*/  PRMT R0, R0, 0x5410, RZ ;  /* 0x0000541000007816 */ /* 0x000fca00000000ff */
[----:B------:R1:W-:Y:S01]  /*7db0*/  STG.E desc[UR36][R2.64], R0 ;  /* 0x0000000002007986 */ /* 0x0003e2000c101924 */
[----:B------:R-:W-:Y:S05]  /*7dc0*/  BRA `(.L_x_7305) ;  /* 0x0000000800d47947 */ /* 0x000fea0003800000 */
.L_x_7310:
[----:B-----5:R-:W-:-:S05]  /*7dd0*/  HADD2.F32 R4, -RZ, R23.H0_H0 ;  /* 0x20000017ff047230 */ /* 0x020fca0000004100 */
[----:B------:R-:W-:-:S06]  /*7de0*/  FMUL.FTZ R4, R4, 1 ;  /* 0x3f80000004047820 */ /* 0x000fcc0000410000 */
[----:B------:R-:W1:Y:S02]  /*7df0*/  F2F.F64.F32 R4, R4 ;  /* 0x0000000400047310 */ /* 0x000e640000201800 */
[----:B-1----:R1:W-:Y:S01]  /*7e00*/  STG.E.64 desc[UR36][R2.64], R4 ;  /* 0x0000000402007986 */ /* 0x0023e2000c101b24 */
[----:B------:R-:W-:Y:S05]  /*7e10*/  BRA `(.L_x_7305) ;  /* 0x0000000800c07947 */ /* 0x000fea0003800000 */
.L_x_7300:
        /* <DEDUP_REMOVED lines=13> */
.L_x_7314:
[----:B-----5:R-:W-:Y:S01]  /*7ef0*/  HADD2.F32 R23, -RZ, R23.H0_H0 ;  /* 0x20000017ff177230 */ /* 0x020fe20000004100 */
[----:B------:R-:W-:-:S04]  /*7f00*/  CS2R R6, SRZ ;  /* 0x0000000000067805 */ /* 0x000fc8000001ff00 */
[----:B------:R-:W-:-:S06]  /*7f10*/  FMUL.FTZ R4, R23, 1 ;  /* 0x3f80000017047820 */ /* 0x000fcc0000410000 */
[----:B------:R-:W1:Y:S02]  /*7f20*/  F2F.F64.F32 R4, R4 ;  /* 0x0000000400047310 */ /* 0x000e640000201800 */
[----:B-1----:R1:W-:Y:S01]  /*7f30*/  STG.E.128 desc[UR36][R2.64], R4 ;  /* 0x0000000402007986 */ /* 0x0023e2000c101d24 */
[----:B------:R-:W-:Y:S05]  /*7f40*/  BRA `(.L_x_7305) ;  /* 0x0000000800747947 */ /* 0x000fea0003800000 */
.L_x_7313:
        /* <DEDUP_REMOVED lines=21> */
.L_x_7318:
[----:B------:R-:W-:Y:S05]  /*80a0*/  BSYNC B0 ;  /* 0x0000000000007941 */ /* 0x000fea0003800000 */
.L_x_7317:
[----:B------:R-:W-:-:S05]  /*80b0*/  LOP3.LUT R5, R0, R5, RZ, 0xfc, !PT ;  /* 0x0000000500057212 */ /* 0x000fca00078efcff */
[----:B------:R2:W-:Y:S01]  /*80c0*/  STG.E.U8 desc[UR36][R2.64], R5 ;  /* 0x0000000502007986 */ /* 0x0005e2000c101124 */
[----:B------:R-:W-:Y:S05]  /*80d0*/  BRA `(.L_x_7305) ;  /* 0x0000000800107947 */ /* 0x000fea0003800000 */
.L_x_7316:
        /* <DEDUP_REMOVED lines=13> */
.L_x_7320:
[----:B------:R-:W-:Y:S01]  /*81b0*/  IMAD.MOV.U32 R0, RZ, RZ, 0x7f ;  /* 0x0000007fff007424 */ /* 0x000fe200078e00ff */
[----:B------:R-:W-:-:S04]  /*81c0*/  ISETP.GT.U32.AND P0, PT, R4, 0x7f800000, PT ;  /* 0x7f8000000400780c */ /* 0x000fc80003f04070 */
[----:B------:R-:W-:-:S09]  /*81d0*/  SEL R0, R0, 0x7c, P0 ;  /* 0x0000007c00007807 */ /* 0x000fd20000000000 */
.L_x_7321:
[----:B------:R-:W-:Y:S05]  /*81e0*/  BSYNC B0 ;  /* 0x0000000000007941 */ /* 0x000fea0003800000 */
.L_x_7319:
[----:B------:R-:W-:-:S04]  /*81f0*/  LOP3.LUT R4, R23, 0x80000000, RZ, 0xc0, !PT ;  /* 0x8000000017047812 */ /* 0x000fc800078ec0ff */
[----:B------:R-:W-:-:S04]  /*8200*/  SHF.R.U32.HI R5, RZ, 0x18, R4 ;  /* 0x00000018ff057819 */ /* 0x000fc80000011604 */
[----:B------:R-:W-:-:S05]  /*8210*/  LOP3.LUT R5, R0, R5, RZ, 0xfc, !PT ;  /* 0x0000000500057212 */ /* 0x000fca00078efcff */
[----:B------:R3:W-:Y:S01]  /*8220*/  STG.E.U8 desc[UR36][R2.64], R5 ;  /* 0x0000000502007986 */ /* 0x0007e2000c101124 */
[----:B------:R-:W-:Y:S05]  /*8230*/  BRA `(.L_x_7305) ;  /* 0x0000000400b87947 */ /* 0x000fea0003800000 */
.L_x_7315:
[----:B-----5:R-:W-:-:S05]  /*8240*/  HADD2.F32 R0, -RZ, R23.H0_H0 ;  /* 0x20000017ff007230 */ /* 0x020fca0000004100 */
[----:B------:R-:W-:-:S05]  /*8250*/  F2FP.BF16.F32.PACK_AB R0, RZ, R0 ;  /* 0x00000000ff00723e */ /* 0x000fca00000010ff */
[----:B------:R1:W-:Y:S01]  /*8260*/  STG.E.U16 desc[UR36][R2.64], R0 ;  /* 0x0000000002007986 */ /* 0x0003e2000c101524 */
[----:B------:R-:W-:Y:S05]  /*8270*/  BRA `(.L_x_7305) ;  /* 0x0000000400a87947 */ /* 0x000fea0003800000 */
.L_x_7312:
        /* <DEDUP_REMOVED lines=12> */
.L_x_7324:
        /* <DEDUP_REMOVED lines=17> */
.L_x_7327:
[----:B------:R-:W-:-:S04]  /*8450*/  LOP3.LUT R0, R23, 0x80000000, RZ, 0xc0, !PT ;  /* 0x8000000017007812 */ /* 0x000fc800078ec0ff */
[----:B------:R-:W-:-:S04]  /*8460*/  SHF.R.U32.HI R5, RZ, 0x18, R0 ;  /* 0x00000018ff057819 */ /* 0x000fc80000011600 */
[----:B------:R-:W-:-:S04]  /*8470*/  LOP3.LUT R4, R4, R5, RZ, 0xfc, !PT ;  /* 0x0000000504047212 */ /* 0x000fc800078efcff */
[----:B------:R-:W-:-:S07]  /*8480*/  PRMT R0, R4, 0x7610, R0 ;  /* 0x0000761004007816 */ /* 0x000fce0000000000 */
.L_x_7326:
[----:B------:R-:W-:Y:S05]  /*8490*/  BSYNC B0 ;  /* 0x0000000000007941 */ /* 0x000fea0003800000 */
.L_x_7325:
[----:B------:R1:W-:Y:S01]  /*84a0*/  STG.E.U8 desc[UR36][R2.64], R0 ;  /* 0x0000000002007986 */ /* 0x0003e2000c101124 */
[----:B------:R-:W-:Y:S05]  /*84b0*/  BRA `(.L_x_7305) ;  /* 0x0000000400187947 */ /* 0x000fea0003800000 */
.L_x_7323:
        /* <DEDUP_REMOVED lines=17> */
.L_x_7330:
[----:B------:R-:W-:-:S04]  /*85d0*/  LOP3.LUT R0, R23, 0x80000000, RZ, 0xc0, !PT ;  /* 0x8000000017007812 */ /* 0x000fc800078ec0ff */
[----:B------:R-:W-:-:S04]  /*85e0*/  SHF.R.U32.HI R5, RZ, 0x18, R0 ;  /* 0x00000018ff057819 */ /* 0x000fc80000011600 */
[----:B------:R-:W-:-:S04]  /*85f0*/  LOP3.LUT R4, R4, R5, RZ, 0xfc, !PT ;  /* 0x0000000504047212 */ /* 0x000fc800078efcff */
[----:B------:R-:W-:-:S07]  /*8600*/  PRMT R0, R4, 0x7610, R0 ;  /* 0x0000761004007816 */ /* 0x000fce0000000000 */
.L_x_7329:
[----:B------:R-:W-:Y:S05]  /*8610*/  BSYNC B0 ;  /* 0x0000000000007941 */ /* 0x000fea0003800000 */
.L_x_7328:
[----:B------:R1:W-:Y:S01]  /*8620*/  STG.E.U8 desc[UR36][R2.64], R0 ;  /* 0x0000000002007986 */ /* 0x0003e2000c101124 */
[----:B------:R-:W-:Y:S05]  /*8630*/  BRA `(.L_x_7305) ;  /* 0x0000000000b87947 */ /* 0x000fea0003800000 */
.L_x_7322:
        /* <DEDUP_REMOVED lines=22> */
.L_x_7304:
        /* <DEDUP_REMOVED lines=16> */
.L_x_7333:
[----:B------:R-:W-:Y:S05]  /*88a0*/  BRA `(.L_x_7305) ;  /* 0x00000000001c7947 */ /* 0x000fea0003800000 */
.L_x_7332:
[----:B-----5:R-:W-:-:S06]  /*88b0*/  HADD2.F32 R4, -RZ, R23.H0_H0 ;  /* 0x20000017ff047230 */ /* 0x020fcc0000004100 */
[----:B------:R-:W1:Y:S02]  /*88c0*/  F2I.U64.TRUNC R4, R4 ;  /* 0x0000000400047311 */ /* 0x000e64000020d800 */
[----:B-1----:R1:W-:Y:S01]  /*88d0*/  STG.E.64 desc[UR36][R2.64], R4 ;  /* 0x0000000402007986 */ /* 0x0023e2000c101b24 */
[----:B------:R-:W-:Y:S05]  /*88e0*/  BRA `(.L_x_7305) ;  /* 0x00000000000c7947 */ /* 0x000fea0003800000 */
.L_x_7331:
[----:B-----5:R-:W-:-:S06]  /*88f0*/  HADD2.F32 R23, -RZ, R23.H0_H0 ;  /* 0x20000017ff177230 */ /* 0x020fcc0000004100 */
[----:B------:R-:W1:Y:S02]  /*8900*/  F2I.FTZ.U32.TRUNC.NTZ R23, R23 ;  /* 0x0000001700177305 */ /* 0x000e64000021f000 */
[----:B-1----:R1:W-:Y:S02]  /*8910*/  STG.E desc[UR36][R2.64], R23 ;  /* 0x0000001702007986 */ /* 0x0023e4000c101924 */
.L_x_7305:
[----:B------:R-:W-:-:S07]  /*8920*/  VIADD R17, R17, 0x80 ;  /* 0x0000008011117836 */ /* 0x000fce0000000000 */
.L_x_7265:
[----:B------:R-:W-:Y:S05]  /*8930*/  BSYNC B7 ;  /* 0x0000000000077941 */ /* 0x000fea0003800000 */
.L_x_7228:
        /* <DEDUP_REMOVED lines=23> */
.L_x_7337:
[----:B-----5:R-:W-:-:S06]  /*8ab0*/  HADD2.F32 R5, -RZ, R19.H0_H0 ;  /* 0x20000013ff057230 */ /* 0x020fcc0000004100 */
[----:B------:R-:W1:Y:S02]  /*8ac0*/  F2I.S64.TRUNC R4, R5 ;  /* 0x0000000500047311 */ /* 0x000e64000020d900 */
[----:B-1----:R-:W-:Y:S01]  /*8ad0*/  STG.E.U8 desc[UR36][R2.64], R4 ;  /* 0x0000000402007986 */ /* 0x002fe2000c101124 */
[----:B------:R-:W-:Y:S05]  /*8ae0*/  EXIT ;  /* 0x000000000000794d */ /* 0x000fea0003800000 */
.L_x_7336:
        /* <DEDUP_REMOVED lines=10> */
.L_x_7340:
[----:B-----5:R-:W-:-:S06]  /*8b90*/  HADD2.F32 R19, -RZ, R19.H0_H0 ;  /* 0x20000013ff137230 */ /* 0x020fcc0000004100 */
[----:B------:R-:W1:Y:S02]  /*8ba0*/  F2I.FTZ.TRUNC.NTZ R19, R19 ;  /* 0x0000001300137305 */ /* 0x000e64000021f100 */
[----:B-1----:R-:W-:Y:S01]  /*8bb0*/  STG.E desc[UR36][R2.64], R19 ;  /* 0x0000001302007986 */ /* 0x002fe2000c101924 */
[----:B------:R-:W-:Y:S05]  /*8bc0*/  EXIT ;  /* 0x000000000000794d */ /* 0x000fea0003800000 */
.L_x_7339:
[----:B-----5:R-:W-:-:S06]  /*8bd0*/  HADD2.F32 R19, -RZ, R19.H0_H0 ;  /* 0x20000013ff137230 */ /* 0x020fcc0000004100 */
[----:B------:R-:W1:Y:S02]  /*8be0*/  F2I.FTZ.TRUNC.NTZ R19, R19 ;  /* 0x0000001300137305 */ /* 0x000e64000021f100 */
[----:B-1----:R-:W-:Y:S01]  /*8bf0*/  STG.E.U16 desc[UR36][R2.64], R19 ;  /* 0x0000001302007986 */ /* 0x002fe2000c101524 */
[----:B------:R-:W-:Y:S05]  /*8c00*/  EXIT ;  /* 0x000000000000794d */ /* 0x000fea0003800000 */
.L_x_7335:
        /* <DEDUP_REMOVED lines=9> */
.L_x_7342:
[----:B-----5:R-:W-:Y:S01]  /*8ca0*/  STG.E.U16 desc[UR36][R2.64], R19 ;  /* 0x0000001302007986 */ /* 0x020fe2000c101524 */
[----:B------:R-:W-:Y:S05]  /*8cb0*/  EXIT ;  /* 0x000000000000794d */ /* 0x000fea0003800000 */
.L_x_7341:
        /* <DEDUP_REMOVED lines=10> */
.L_x_7344:
[----:B-----5:R-:W-:-:S05]  /*8d60*/  HADD2.F32 R0, -RZ, R19.H0_H0 ;  /* 0x20000013ff007230 */ /* 0x020fca0000004100 */
[----:B------:R-:W-:-:S04]  /*8d70*/  F2FP.F16.F32.PACK_AB R0, RZ, R0 ;  /* 0x00000000ff00723e */ /* 0x000fc800000000ff */
[----:B------:R-:W-:-:S05]  /*8d80*/  PRMT R0, R0, 0x5410, RZ ;  /* 0x0000541000007816 */ /* 0x000fca00000000ff */
[----:B------:R-:W-:Y:S01]  /*8d90*/  STG.E desc[UR36][R2.64], R0 ;  /* 0x0000000002007986 */ /* 0x000fe2000c101924 */
[----:B------:R-:W-:Y:S05]  /*8da0*/  EXIT ;  /* 0x000000000000794d */ /* 0x000fea0003800000 */
.L_x_7343:
[----:B-----5:R-:W-:-:S05]  /*8db0*/  HADD2.F32 R4, -RZ, R19.H0_H0 ;  /* 0x20000013ff047230 */ /* 0x020fca0000004100 */
[----:B------:R-:W-:-:S06]  /*8dc0*/  FMUL.FTZ R4, R4, 1 ;  /* 0x3f80000004047820 */ /* 0x000fcc0000410000 */
[----:B------:R-:W1:Y:S02]  /*8dd0*/  F2F.F64.F32 R4, R4 ;  /* 0x0000000400047310 */ /* 0x000e640000201800 */
[----:B-1----:R-:W-:Y:S01]  /*8de0*/  STG.E.64 desc[UR36][R2.64], R4 ;  /* 0x0000000402007986 */ /* 0x002fe2000c101b24 */
[----:B------:R-:W-:Y:S05]  /*8df0*/  EXIT ;  /* 0x000000000000794d */ /* 0x000fea0003800000 */
.L_x_7334:
        /* <DEDUP_REMOVED lines=13> */
.L_x_7347:
[----:B-----5:R-:W-:Y:S01]  /*8ed0*/  HADD2.F32 R19, -RZ, R19.H0_H0 ;  /* 0x20000013ff137230 */ /* 0x020fe20000004100 */
[----:B------:R-:W-:-:S04]  /*8ee0*/  CS2R R6, SRZ ;  /* 0x0000000000067805 */ /* 0x000fc8000001ff00 */
[----:B------:R-:W-:-:S06]  /*8ef0*/  FMUL.FTZ R4, R19, 1 ;  /* 0x3f80000013047820 */ /* 0x000fcc0000410000 */
[----:B------:R-:W1:Y:S02]  /*8f00*/  F2F.F64.F32 R4, R4 ;  /* 0x0000000400047310 */ /* 0x000e640000201800 */
[----:B-1----:R-:W-:Y:S01]  /*8f10*/  STG.E.128 desc[UR36][R2.64], R4 ;  /* 0x0000000402007986 */ /* 0x002fe2000c101d24 */
[----:B------:R-:W-:Y:S05]  /*8f20*/  EXIT ;  /* 0x000000000000794d */ /* 0x000fea0003800000 */
.L_x_7346:
        /* <DEDUP_REMOVED lines=21> */
.L_x_7351:
[----:B------:R-:W-:Y:S05]  /*9080*/  BSYNC B0 ;  /* 0x0000000000007941 */ /* 0x000fea0003800000 */
.L_x_7350:
[----:B------:R-:W-:-:S05]  /*9090*/  LOP3.LUT R5, R0, R5, RZ, 0xfc, !PT ;  /* 0x0000000500057212 */ /* 0x000fca00078efcff */
[----:B------:R-:W-:Y:S01]  /*90a0*/  STG.E.U8 desc[UR36][R2.64], R5 ;  /* 0x0000000502007986 */ /* 0x000fe2000c101124 */
[----:B------:R-:W-:Y:S05]  /*90b0*/  EXIT ;  /* 0x000000000000794d */ /* 0x000fea0003800000 */
.L_x_7349:
        /* <DEDUP_REMOVED lines=13> */
.L_x_7353:
[----:B------:R-:W-:Y:S01]  /*9190*/  IMAD.MOV.U32 R0, RZ, RZ, 0x7f ;  /* 0x0000007fff007424 */ /* 0x000fe200078e00ff */
[----:B------:R-:W-:-:S04]  /*91a0*/  ISETP.GT.U32.AND P0, PT, R4, 0x7f800000, PT ;  /* 0x7f8000000400780c */ /* 0x000fc80003f04070 */
[----:B------:R-:W-:-:S09]  /*91b0*/  SEL R0, R0, 0x7c, P0 ;  /* 0x0000007c00007807 */ /* 0x000fd20000000000 */
.L_x_7354:
[----:B------:R-:W-:Y:S05]  /*91c0*/  BSYNC B0 ;  /* 0x0000000000007941 */ /* 0x000fea0003800000 */
.L_x_7352:
[----:B------:R-:W-:-:S04]  /*91d0*/  LOP3.LUT R4, R19, 0x80000000, RZ, 0xc0, !PT ;  /* 0x8000000013047812 */ /* 0x000fc800078ec0ff */
[----:B------:R-:W-:-:S04]  /*91e0*/  SHF.R.U32.HI R5, RZ, 0x18, R4 ;  /* 0x00000018ff057819 */ /* 0x000fc80000011604 */
[----:B------:R-:W-:-:S05]  /*91f0*/  LOP3.LUT R5, R0, R5, RZ, 0xfc, !PT ;  /* 0x0000000500057212 */ /* 0x000fca00078efcff */
[----:B------:R-:W-:Y:S01]  /*9200*/  STG.E.U8 desc[UR36][R2.64], R5 ;  /* 0x0000000502007986 */ /* 0x000fe2000c101124 */
[----:B------:R-:W-:Y:S05]  /*9210*/  EXIT ;  /* 0x000000000000794d */ /* 0x000fea0003800000 */
.L_x_7348:
[----:B-----5:R-:W-:-:S05]  /*9220*/  HADD2.F32 R0, -RZ, R19.H0_H0 ;  /* 0x20000013ff007230 */ /* 0x020fca0000004100 */
[----:B------:R-:W-:-:S05]  /*9230*/  F2FP.BF16.F32.PACK_AB R0, RZ, R0 ;  /* 0x00000000ff00723e */ /* 0x000fca00000010ff */
[----:B------:R-:W-:Y:S01]  /*9240*/  STG.E.U16 desc[UR36][R2.64], R0 ;  /* 0x0000000002007986 */ /* 0x000fe2000c101524 */
[----:B------:R-:W-:Y:S05]  /*9250*/  EXIT ;  /* 0x000000000000794d */ /* 0x000fea0003800000 */
.L_x_7345:
        /* <DEDUP_REMOVED lines=12> */
.L_x_7357:
        /* <DEDUP_REMOVED lines=17> */
.L_x_7360:
[----:B------:R-:W-:-:S04]  /*9430*/  LOP3.LUT R0, R19, 0x80000000, RZ, 0xc0, !PT ;  /* 0x8000000013007812 */ /* 0x000fc800078ec0ff */
[----:B------:R-:W-:-:S04]  /*9440*/  SHF.R.U32.HI R5, RZ, 0x18, R0 ;  /* 0x00000018ff057819 */ /* 0x000fc80000011600 */
[----:B------:R-:W-:-:S04]  /*9450*/  LOP3.LUT R4, R4, R5, RZ, 0xfc, !PT ;  /* 0x0000000504047212 */ /* 0x000fc800078efcff */
[----:B------:R-:W-:-:S07]  /*9460*/  PRMT R0, R4, 0x7610, R0 ;  /* 0x0000761004007816 */ /* 0x000fce0000000000 */
.L_x_7359:
[----:B------:R-:W-:Y:S05]  /*9470*/  BSYNC B0 ;  /* 0x0000000000007941 */ /* 0x000fea0003800000 */
.L_x_7358:
[----:B------:R-:W-:Y:S01]  /*9480*/  STG.E.U8 desc[UR36][R2.64], R0 ;  /* 0x0000000002007986 */ /* 0x000fe2000c101124 */
[----:B------:R-:W-:Y:S05]  /*9490*/  EXIT ;  /* 0x000000000000794d */ /* 0x000fea0003800000 */
.L_x_7356:
        /* <DEDUP_REMOVED lines=17> */
.L_x_7363:
[----:B------:R-:W-:-:S04]  /*95b0*/  LOP3.LUT R0, R19, 0x80000000, RZ, 0xc0, !PT ;  /* 0x8000000013007812 */ /* 0x000fc800078ec0ff */
[----:B------:R-:W-:-:S04]  /*95c0*/  SHF.R.U32.HI R5, RZ, 0x18, R0 ;  /* 0x00000018ff057819 */ /* 0x000fc80000011600 */
[----:B------:R-:W-:-:S04]  /*95d0*/  LOP3.LUT R4, R4, R5, RZ, 0xfc, !PT ;  /* 0x0000000504047212 */ /* 0x000fc800078efcff */
[----:B------:R-:W-:-:S07]  /*95e0*/  PRMT R0, R4, 0x7610, R0 ;  /* 0x0000761004007816 */ /* 0x000fce0000000000 */
.L_x_7362:
[----:B------:R-:W-:Y:S05]  /*95f0*/  BSYNC B0 ;  /* 0x0000000000007941 */ /* 0x000fea0003800000 */
.L_x_7361:
[----:B------:R-:W-:Y:S01]  /*9600*/  STG.E.U8 desc[UR36][R2.64], R0 ;  /* 0x0000000002007986 */ /* 0x000fe2000c101124 */
[----:B------:R-:W-:Y:S05]  /*9610*/  EXIT ;  /* 0x000000000000794d */ /* 0x000fea0003800000 */
.L_x_7355:
        /* <DEDUP_REMOVED lines=22> */
.L_x_7338:
        /* <DEDUP_REMOVED lines=11> */
[----:B------:R-:W-:Y:S02]  /*9830*/  IMAD.MOV.U32 R8, RZ, RZ, 0x65 ;  /* 0x00000065ff087424 */ /* 0x000fe400078e00ff */
[----:B0-----:R-:W-:Y:S02]  /*9840*/  IMAD.MOV.U32 R12, RZ, RZ, 0x1 ;  /* 0x00000001ff0c7424 */ /* 0x001fe400078e00ff */
[----:B-1----:R-:W-:-:S07]  /*9850*/  IMAD.MOV.U32 R13, RZ, RZ, RZ ;  /* 0x000000ffff0d7224 */ /* 0x002fce00078e00ff */
[----:B------:R-:W-:-:S07]  /*9860*/  LEPC R20, `(.L_x_7366) ;  /* 0x000000001014794e */ /* 0x000fce0000000000 */
[----:B--2--5:R-:W-:Y:S05]  /*9870*/  CALL.ABS.NOINC R2 ;  /* 0x0000000002007343 */ /* 0x024fea0003c00000 */
.L_x_7366:
[----:B------:R-:W-:Y:S05]  /*9880*/  EXIT ;  /* 0x000000000000794d */ /* 0x000fea0003800000 */
.L_x_7365:
[----:B-----5:R-:W-:-:S06]  /*9890*/  HADD2.F32 R4, -RZ, R19.H0_H0 ;  /* 0x20000013ff047230 */ /* 0x020fcc0000004100 */
[----:B------:R-:W1:Y:S02]  /*98a0*/  F2I.U64.TRUNC R4, R4 ;  /* 0x0000000400047311 */ /* 0x000e64000020d800 */
[----:B-1----:R-:W-:Y:S01]  /*98b0*/  STG.E.64 desc[UR36][R2.64], R4 ;  /* 0x0000000402007986 */ /* 0x002fe2000c101b24 */
[----:B------:R-:W-:Y:S05]  /*98c0*/  EXIT ;  /* 0x000000000000794d */ /* 0x000fea0003800000 */
.L_x_7364:
[----:B-----5:R-:W-:-:S06]  /*98d0*/  HADD2.F32 R19, -RZ, R19.H0_H0 ;  /* 0x20000013ff137230 */ /* 0x020fcc0000004100 */
[----:B------:R-:W1:Y:S02]  /*98e0*/  F2I.FTZ.U32.TRUNC.NTZ R19, R19 ;  /* 0x0000001300137305 */ /* 0x000e64000021f000 */
[----:B-1----:R-:W-:Y:S01]  /*98f0*/  STG.E desc[UR36][R2.64], R19 ;  /* 0x0000001302007986 */ /* 0x002fe2000c101924 */
[----:B------:R-:W-:Y:S05]  /*9900*/  EXIT ;  /* 0x000000000000794d */ /* 0x000fea0003800000 */
.L_x_7367:
        /* <DEDUP_REMOVED lines=15> */
.L_x_57333:


//--------------------- .text._ZN2at6native18elementwise_kernelILi128ELi4EZNS0_22gpu_kernel_impl_nocastINS0_13AUnaryFunctorIN3c104HalfES5_S5_ZZZNS0_16fmod_kernel_cudaERNS_18TensorIteratorBaseEENKUlvE0_clEvENKUlvE1_clEvEUlS5_S5_E_EEEEvS7_RKT_EUliE_EEviT1_ --------------------------
	.section	.text._ZN2at6native18elementwise_kernelILi128ELi4EZNS0_22gpu_kernel_impl_nocastINS0_13AUnaryFunctorIN3c104HalfES5_S5_ZZZNS0_16fmod_kernel_cudaERNS_18TensorIteratorBaseEENKUlvE0_clEvENKUlvE1_clEvEUlS5_S5_E_EEEEvS7_RKT_EUliE_EEviT1_,"ax",@progbits
	.align	128
        .global         _ZN2at6native18elementwise_kernelILi128ELi4EZNS0_22gpu_kernel_impl_nocastINS0_13AUnaryFunctorIN3c104HalfES5_S5_ZZZNS0_16fmod_kernel_cudaERNS_18TensorIteratorBaseEENKUlvE0_clEvENKUlvE1_clEvEUlS5_S5_E_EEEEvS7_RKT_EUliE_EEviT1_
        .type           _ZN2at6native18elementwise_kernelILi128ELi4EZNS0_22gpu_kernel_impl_nocastINS0_13AUnaryFunctorIN3c104HalfES5_S5_ZZZNS0_16fmod_kernel_cudaERNS_18TensorIteratorBaseEENKUlvE0_clEvENKUlvE1_clEvEUlS5_S5_E_EEEEvS7_RKT_EUliE_EEviT1_,@function
        .size           _ZN2at6native18elementwise_kernelILi128ELi4EZNS0_22gpu_kernel_impl_nocastINS0_13AUnaryFunctorIN3c104HalfES5_S5_ZZZNS0_16fmod_kernel_cudaERNS_18TensorIteratorBaseEENKUlvE0_clEvENKUlvE1_clEvEUlS5_S5_E_EEEEvS7_RKT_EUliE_EEviT1_,(.L_x_57334 - _ZN2at6native18elementwise_kernelILi128ELi4EZNS0_22gpu_kernel_impl_nocastINS0_13AUnaryFunctorIN3c104HalfES5_S5_ZZZNS0_16fmod_kernel_cudaERNS_18TensorIteratorBaseEENKUlvE0_clEvENKUlvE1_clEvEUlS5_S5_E_EEEEvS7_RKT_EUliE_EEviT1_)
        .other          _ZN2at6native18elementwise_kernelILi128ELi4EZNS0_22gpu_kernel_impl_nocastINS0_13AUnaryFunctorIN3c104HalfES5_S5_ZZZNS0_16fmod_kernel_cudaERNS_18TensorIteratorBaseEENKUlvE0_clEvENKUlvE1_clEvEUlS5_S5_E_EEEEvS7_RKT_EUliE_EEviT1_,@"STO_CUDA_ENTRY STV_DEFAULT"
_ZN2at6native18elementwise_kernelILi128ELi4EZNS0_22gpu_kernel_impl_nocastINS0_13AUnaryFunctorIN3c104HalfES5_S5_ZZZNS0_16fmod_kernel_cudaERNS_18TensorIteratorBaseEENKUlvE0_clEvENKUlvE1_clEvEUlS5_S5_E_EEEEvS7_RKT_EUliE_EEviT1_:
.text._ZN2at6native18elementwise_kernelILi128ELi4EZNS0_22gpu_kernel_impl_nocastINS0_13AUnaryFunctorIN3c104HalfES5_S5_ZZZNS0_16fmod_kernel_cudaERNS_18TensorIteratorBaseEENKUlvE0_clEvENKUlvE1_clEvEUlS5_S5_E_EEEEvS7_RKT_EUliE_EEviT1_:
        /* <DEDUP_REMOVED lines=312> */
.L_x_7370:
        /* <DEDUP_REMOVED lines=9> */
[----:B0-----:R-:W-:-:S05]  /*1410*/  HADD2.F32 R2, -RZ, R2.H0_H0 ;  /* 0x20000002ff027230 */ /* 0x001fca0000004100 */
[----:B------:R-:W-:Y:S01]  /*1420*/  FADD.FTZ R9, |R2|, -RZ ;  /* 0x800000ff02097221 */ /* 0x000fe20000010200 */
        /* <DEDUP_REMOVED lines=26> */
.L_x_7376:
[----:B------:R-:W-:Y:S01]  /*15d0*/  FSETP.GEU.FTZ.AND P0, PT, R7, -R8, PT ;  /* 0x800000080700720b */ /* 0x000fe20003f1e000 */
[----:B------:R-:W-:-:S12]  /*15e0*/  FADD.FTZ R0, R0, -1 ;  /* 0xbf80000000007421 */ /* 0x000fd80000010000 */
[----:B------:R-:W-:-:S07]  /*15f0*/  @!P0 FADD.FTZ R0, R0, -1 ;  /* 0xbf80000000008421 */ /* 0x000fce0000010000 */
.L_x_7375:
[----:B------:R-:W-:Y:S05]  /*1600*/  BSYNC B2 ;  /* 0x0000000000027941 */ /* 0x000fea0003800000 */
.L_x_7374:
[----:B------:R-:W-:Y:S01]  /*1610*/  FFMA.FTZ R9, -R8, R0, R9 ;  /* 0x0000000008097223 */ /* 0x000fe20000010109 */
[----:B------:R-:W-:Y:S06]  /*1620*/  BRA `(.L_x_7372) ;  /* 0x00000000007c7947 */ /* 0x000fec0003800000 */
.L_x_7373:
        /* <DEDUP_REMOVED lines=15> */
.L_x_7379:
        /* <DEDUP_REMOVED lines=13> */
.L_x_7378:
[----:B------:R-:W-:Y:S05]  /*17f0*/  BSYNC B2 ;  /* 0x0000000000027941 */ /* 0x000fea0003800000 */
.L_x_7377:
[----:B------:R-:W-:-:S04]  /*1800*/  FMUL.FTZ R9, R6, 1.1920928955078125e-07 ;  /* 0x3400000006097820 */ /* 0x000fc80000410000 */
[----:B------:R-:W-:-:S07]  /*1810*/  FMUL.FTZ R9, R10, R9 ;  /* 0x000000090a097220 */ /* 0x000fce0000410000 */
.L_x_7372:
[----:B------:R-:W-:Y:S05]  /*1820*/  BSYNC B0 ;  /* 0x0000000000007941 */ /* 0x000fea0003800000 */
.L_x_7371:
[C---:B------:R-:W-:Y:S02]  /*1830*/  FSETP.GTU.FTZ.AND P0, PT, |R9|.reuse, +INF , PT ;  /* 0x7f8000000900780b */ /* 0x040fe40003f1c200 */
[----:B------:R-:W-:Y:S02]  /*1840*/  LOP3.LUT R2, R9, 0x80000000, R2, 0xb8, !PT ;  /* 0x8000000009027812 */ /* 0x000fe400078eb802 */
[----:B------:R-:W-:Y:S02]  /*1850*/  IADD3 R3, R3, 0x80, RZ ;  /* 0x0000008003037810 */ /* 0x000fe40007ffe0ff */
[----:B------:R-:W-:-:S04]  /*1860*/  FSEL R2, R9, R2, P0 ;  /* 0x0000000209027208 */ /* 0x000fc80000000000 */
[----:B------:R-:W-:-:S05]  /*1870*/  F2FP.F16.F32.PACK_AB R2, RZ, R2 ;  /* 0x00000002ff02723e */ /* 0x000fca00000000ff */
[----:B------:R1:W-:Y:S02]  /*1880*/  STG.E.U16 desc[UR4][R4.64], R2 ;  /* 0x0000000204007986 */ /* 0x0003e4000c101504 */
.L_x_7369:
[----:B------:R-:W-:Y:S05]  /*1890*/  BSYNC B1 ;  /* 0x0000000000017941 */ /* 0x000fea0003800000 */
.L_x_7368:
        /* <DEDUP_REMOVED lines=305> */
.L_x_7382:
        /* <DEDUP_REMOVED lines=9> */
[----:B-1----:R-:W-:-:S05]  /*2c40*/  HADD2.F32 R2, -RZ, R2.H0_H0 ;  /* 0x20000002ff027230 */ /* 0x002fca0000004100 */
        /* <DEDUP_REMOVED lines=27> */
.L_x_7388:
[----:B------:R-:W-:Y:S01]  /*2e00*/  FSETP.GEU.FTZ.AND P0, PT, R7, -R8, PT ;  /* 0x800000080700720b */ /* 0x000fe20003f1e000 */
[----:B------:R-:W-:-:S12]  /*2e10*/  FADD.FTZ R0, R0, -1 ;  /* 0xbf80000000007421 */ /* 0x000fd80000010000 */
[----:B------:R-:W-:-:S07]  /*2e20*/  @!P0 FADD.FTZ R0, R0, -1 ;  /* 0xbf80000000008421 */ /* 0x000fce0000010000 */
.L_x_7387:
[----:B------:R-:W-:Y:S05]  /*2e30*/  BSYNC B2 ;  /* 0x0000000000027941 */ /* 0x000fea0003800000 */
.L_x_7386:
[----:B------:R-:W-:Y:S01]  /*2e40*/  FFMA.FTZ R9, -R8, R0, R9 ;  /* 0x0000000008097223 */ /* 0x000fe20000010109 */
[----:B------:R-:W-:Y:S06]  /*2e50*/  BRA `(.L_x_7384) ;  /* 0x00000000007c7947 */ /* 0x000fec0003800000 */
.L_x_7385:
        /* <DEDUP_REMOVED lines=15> */
.L_x_7391:
        /* <DEDUP_REMOVED lines=13> */
.L_x_7390:
[----:B------:R-:W-:Y:S05]  /*3020*/  BSYNC B2 ;  /* 0x0000000000027941 */ /* 0x000fea0003800000 */
.L_x_7389:
[----:B------:R-:W-:-:S04]  /*3030*/  FMUL.FTZ R9, R6, 1.1920928955078125e-07 ;  /* 0x3400000006097820 */ /* 0x000fc80000410000 */
[----:B------:R-:W-:-:S07]  /*3040*/  FMUL.FTZ R9, R10, R9 ;  /* 0x000000090a097220 */ /* 0x000fce0000410000 */
.L_x_7384:
[----:B------:R-:W-:Y:S05]  /*3050*/  BSYNC B1 ;  /* 0x0000000000017941 */ /* 0x000fea0003800000 */
.L_x_7383:
        /* <DEDUP_REMOVED lines=310> */
.L_x_7392:
        /* <DEDUP_REMOVED lines=37> */
.L_x_7398:
[----:B------:R-:W-:Y:S01]  /*4610*/  FSETP.GEU.FTZ.AND P0, PT, R7, -R8, PT ;  /* 0x800000080700720b */ /* 0x000fe20003f1e000 */
[----:B------:R-:W-:-:S12]  /*4620*/  FADD.FTZ R0, R0, -1 ;  /* 0xbf80000000007421 */ /* 0x000fd80000010000 */
[----:B------:R-:W-:-:S07]  /*4630*/  @!P0 FADD.FTZ R0, R0, -1 ;  /* 0xbf80000000008421 */ /* 0x000fce0000010000 */
.L_x_7397:
[----:B------:R-:W-:Y:S05]  /*4640*/  BSYNC B2 ;  /* 0x0000000000027941 */ /* 0x000fea0003800000 */
.L_x_7396:
[----:B------:R-:W-:Y:S01]  /*4650*/  FFMA.FTZ R9, -R8, R0, R9 ;  /* 0x0000000008097223 */ /* 0x000fe20000010109 */
[----:B------:R-:W-:Y:S06]  /*4660*/  BRA `(.L_x_7394) ;  /* 0x00000000007c7947 */ /* 0x000fec0003800000 */
.L_x_7395:
        /* <DEDUP_REMOVED lines=15> */
.L_x_7401:
        /* <DEDUP_REMOVED lines=13> */
.L_x_7400:
[----:B------:R-:W-:Y:S05]  /*4830*/  BSYNC B2 ;  /* 0x0000000000027941 */ /* 0x000fea0003800000 */
.L_x_7399:
[----:B------:R-:W-:-:S04]  /*4840*/  FMUL.FTZ R9, R6, 1.1920928955078125e-07 ;  /* 0x3400000006097820 */ /* 0x000fc80000410000 */
[----:B------:R-:W-:-:S07]  /*4850*/  FMUL.FTZ R9, R10, R9 ;  /* 0x000000090a097220 */ /* 0x000fce0000410000 */
.L_x_7394:
[----:B------:R-:W-:Y:S05]  /*4860*/  BSYNC B1 ;  /* 0x0000000000017941 */ /* 0x000fea0003800000 */
.L_x_7393:
[C---:B------:R-:W-:Y:S02]  /*4870*/  FSETP.GTU.FTZ.AND P0, PT, |R9|.reuse, +INF , PT ;  /* 0x7f8000000900780b */ /* 0x040fe40003f1c200 */
[----:B------:R-:W-:Y:S02]  /*4880*/  LOP3.LUT R2, R9, 0x80000000, R2, 0xb8, !PT ;  /* 0x8000000009027812 */ /* 0x000fe400078eb802 */
[----:B------:R-:W-:Y:S02]  /*4890*/  IADD3 R3, R3, 0x80, RZ ;  /* 0x0000008003037810 */ /* 0x000fe40007ffe0ff */
[----:B------:R-:W-:-:S04]  /*48a0*/  FSEL R2, R9, R2, P0 ;  /* 0x0000000209027208 */ /* 0x000fc80000000000 */
[----:B------:R-:W-:-:S05]  /*48b0*/  F2FP.F16.F32.PACK_AB R2, RZ, R2 ;  /* 0x00000002ff02723e */ /* 0x000fca00000000ff */
[----:B------:R3:W-:Y:S02]  /*48c0*/  STG.E.U16 desc[UR4][R4.64], R2 ;  /* 0x0000000204007986 */ /* 0x0007e4000c101504 */
.L_x_7381:
[----:B------:R-:W-:Y:S05]  /*48d0*/  BSYNC B0 ;  /* 0x0000000000007941 */ /* 0x000fea0003800000 */
.L_x_7380:
        /* <DEDUP_REMOVED lines=290> */
[----:B------:R-:W1:Y:S01]  /*5b00*/  @P0 LDC.64 R10, c[0x0][0x340] ;  /* 0x0000d000ff0a0b82 */ /* 0x000e620000000a00 */
[----:B------:R-:W-:Y:S02]  /*5b10*/  @P0 MOV R6, RZ ;  /* 0x000000ff00060202 */ /* 0x000fe40000000f00 */
[----:B------:R-:W-:-:S05]  /*5b20*/  IADD3 R9, -R7, RZ, RZ ;  /* 0x000000ff07097210 */ /* 0x000fca0007ffe1ff */
        /* <DEDUP_REMOVED lines=11> */
.L_x_7402:
        /* <DEDUP_REMOVED lines=37> */
.L_x_7408:
[----:B------:R-:W-:Y:S01]  /*5e30*/  FSETP.GEU.FTZ.AND P0, PT, R7, -R8, PT ;  /* 0x800000080700720b */ /* 0x000fe20003f1e000 */
[----:B------:R-:W-:-:S12]  /*5e40*/  FADD.FTZ R0, R0, -1 ;  /* 0xbf80000000007421 */ /* 0x000fd80000010000 */
[----:B------:R-:W-:-:S07]  /*5e50*/  @!P0 FADD.FTZ R0, R0, -1 ;  /* 0xbf80000000008421 */ /* 0x000fce0000010000 */
.L_x_7407:
[----:B------:R-:W-:Y:S05]  /*5e60*/  BSYNC B1 ;  /* 0x0000000000017941 */ /* 0x000fea0003800000 */
.L_x_7406:
[----:B------:R-:W-:Y:S01]  /*5e70*/  FFMA.FTZ R5, -R8, R0, R5 ;  /* 0x0000000008057223 */ /* 0x000fe20000010105 */
[----:B------:R-:W-:Y:S06]  /*5e80*/  BRA `(.L_x_7404) ;  /* 0x00000000007c7947 */ /* 0x000fec0003800000 */
.L_x_7405:
        /* <DEDUP_REMOVED lines=15> */
.L_x_7411:
        /* <DEDUP_REMOVED lines=13> */
.L_x_7410:
[----:B------:R-:W-:Y:S05]  /*6050*/  BSYNC B1 ;  /* 0x0000000000017941 */ /* 0x000fea0003800000 */
.L_x_7409:
[----:B------:R-:W-:-:S04]  /*6060*/  FMUL.FTZ R5, R5, 1.1920928955078125e-07 ;  /* 0x3400000005057820 */ /* 0x000fc80000410000 */
[----:B------:R-:W-:-:S07]  /*6070*/  FMUL.FTZ R5, R10, R5 ;  /* 0x000000050a057220 */ /* 0x000fce0000410000 */
.L_x_7404:
[----:B------:R-:W-:Y:S05]  /*6080*/  BSYNC B0 ;  /* 0x0000000000007941 */ /* 0x000fea0003800000 */
.L_x_7403:
[C---:B------:R-:W-:Y:S02]  /*6090*/  FSETP.GTU.FTZ.AND P0, PT, |R5|.reuse, +INF , PT ;  /* 0x7f8000000500780b */ /* 0x040fe40003f1c200 */
[----:B------:R-:W-:-:S04]  /*60a0*/  LOP3.LUT R4, R5, 0x80000000, R4, 0xb8, !PT ;  /* 0x8000000005047812 */ /* 0x000fc800078eb804 */
[----:B------:R-:W-:-:S04]  /*60b0*/  FSEL R4, R5, R4, P0 ;  /* 0x0000000405047208 */ /* 0x000fc80000000000 */
[----:B------:R-:W-:-:S05]  /*60c0*/  F2FP.F16.F32.PACK_AB R4, RZ, R4 ;  /* 0x00000004ff04723e */ /* 0x000fca00000000ff */
[----:B------:R-:W-:Y:S01]  /*60d0*/  STG.E.U16 desc[UR4][R2.64], R4 ;  /* 0x0000000402007986 */ /* 0x000fe2000c101504 */
[----:B------:R-:W-:Y:S05]  /*60e0*/  EXIT ;  /* 0x000000000000794d */ /* 0x000fea0003800000 */
.L_x_7412:
        /* <DEDUP_REMOVED lines=9> */
.L_x_57334:


//--------------------- .text._ZN2at6native27unrolled_elementwise_kernelINS0_13AUnaryFunctorIN3c104HalfES4_S4_ZZZNS0_16fmod_kernel_cudaERNS_18TensorIteratorBaseEENKUlvE0_clEvENKUlvE1_clEvEUlS4_S4_E_EESt5arrayIPcLm2EELi4E23TrivialOffsetCalculatorILi1EjESF_NS0_6memory15LoadWithoutCastENSG_16StoreWithoutCastEEEviT_T0_T2_T3_T4_T5_ --------------------------
	.section	.text._ZN2at6native27unrolled_elementwise_kernelINS0_13AUnaryFunctorIN3c104HalfES4_S4_ZZZNS0_16fmod_kernel_cudaERNS_18TensorIteratorBaseEENKUlvE0_clEvENKUlvE1_clEvEUlS4_S4_E_EESt5arrayIPcLm2EELi4E23TrivialOffsetCalculatorILi1EjESF_NS0_6memory15LoadWithoutCastENSG_16StoreWithoutCastEEEviT_T0_T2_T3_T4_T5_,"ax",@progbits
	.align	128
        .global         _ZN2at6native27unrolled_elementwise_kernelINS0_13AUnaryFunctorIN3c104HalfES4_S4_ZZZNS0_16fmod_kernel_cudaERNS_18TensorIteratorBaseEENKUlvE0_clEvENKUlvE1_clEvEUlS4_S4_E_EESt5arrayIPcLm2EELi4E23TrivialOffsetCalculatorILi1EjESF_NS0_6memory15LoadWithoutCastENSG_16StoreWithoutCastEEEviT_T0_T2_T3_T4_T5_
        .type           _ZN2at6native27unrolled_elementwise_kernelINS0_13AUnaryFunctorIN3c104HalfES4_S4_ZZZNS0_16fmod_kernel_cudaERNS_18TensorIteratorBaseEENKUlvE0_clEvENKUlvE1_clEvEUlS4_S4_E_EESt5arrayIPcLm2EELi4E23TrivialOffsetCalculatorILi1EjESF_NS0_6memory15LoadWithoutCastENSG_16StoreWithoutCastEEEviT_T0_T2_T3_T4_T5_,@function
        .size           _ZN2at6native27unrolled_elementwise_kernelINS0_13AUnaryFunctorIN3c104HalfES4_S4_ZZZNS0_16fmod_kernel_cudaERNS_18TensorIteratorBaseEENKUlvE0_clEvENKUlvE1_clEvEUlS4_S4_E_EESt5arrayIPcLm2EELi4E23TrivialOffsetCalculatorILi1EjESF_NS0_6memory15LoadWithoutCastENSG_16StoreWithoutCastEEEviT_T0_T2_T3_T4_T5_,(.L_x_57335 - _ZN2at6native27unrolled_elementwise_kernelINS0_13AUnaryFunctorIN3c104HalfES4_S4_ZZZNS0_16fmod_kernel_cudaERNS_18TensorIteratorBaseEENKUlvE0_clEvENKUlvE1_clEvEUlS4_S4_E_EESt5arrayIPcLm2EELi4E23TrivialOffsetCalculatorILi1EjESF_NS0_6memory15LoadWithoutCastENSG_16StoreWithoutCastEEEviT_T0_T2_T3_T4_T5_)
        .other          _ZN2at6native27unrolled_elementwise_kernelINS0_13AUnaryFunctorIN3c104HalfES4_S4_ZZZNS0_16fmod_kernel_cudaERNS_18TensorIteratorBaseEENKUlvE0_clEvENKUlvE1_clEvEUlS4_S4_E_EESt5arrayIPcLm2EELi4E23TrivialOffsetCalculatorILi1EjESF_NS0_6memory15LoadWithoutCastENSG_16StoreWithoutCastEEEviT_T0_T2_T3_T4_T5_,@"STO_CUDA_ENTRY STV_DEFAULT"
_ZN2at6native27unrolled_elementwise_kernelINS0_13AUnaryFunctorIN3c104HalfES4_S4_ZZZNS0_16fmod_kernel_cudaERNS_18TensorIteratorBaseEENKUlvE0_clEvENKUlvE1_clEvEUlS4_S4_E_EESt5arrayIPcLm2EELi4E23TrivialOffsetCalculatorILi1EjESF_NS0_6memory15LoadWithoutCastENSG_16StoreWithoutCastEEEviT_T0_T2_T3_T4_T5_:
.text._ZN2at6native27unrolled_elementwise_kernelINS0_13AUnaryFunctorIN3c104HalfES4_S4_ZZZNS0_16fmod_kernel_cudaERNS_18TensorIteratorBaseEENKUlvE0_clEvENKUlvE1_clEvEUlS4_S4_E_EESt5arrayIPcLm2EELi4E23TrivialOffsetCalculatorILi1EjESF_NS0_6memory15LoadWithoutCastENSG_16StoreWithoutCastEEEviT_T0_T2_T3_T4_T5_:
        /* <DEDUP_REMOVED lines=66> */
.L_x_7420:
[----:B------:R-:W-:Y:S01]  /*0420*/  FSETP.GEU.FTZ.AND P0, PT, R13, -R12, PT ;  /* 0x8000000c0d00720b */ /* 0x000fe20003f1e000 */
[----:B------:R-:W-:-:S12]  /*0430*/  FADD.FTZ R0, R0, -1 ;  /* 0xbf80000000007421 */ /* 0x000fd80000010000 */
[----:B------:R-:W-:-:S07]  /*0440*/  @!P0 FADD.FTZ R0, R0, -1 ;  /* 0xbf80000000008421 */ /* 0x000fce0000010000 */
.L_x_7419:
[----:B------:R-:W-:Y:S05]  /*0450*/  BSYNC B2 ;  /* 0x0000000000027941 */ /* 0x000fea0003800000 */
.L_x_7418:
[----:B------:R-:W-:Y:S01]  /*0460*/  FFMA.FTZ R7, -R12, R0, R7 ;  /* 0x000000000c077223 */ /* 0x000fe20000010107 */
[----:B------:R-:W-:Y:S06]  /*0470*/  BRA `(.L_x_7416) ;  /* 0x00000000007c7947 */ /* 0x000fec0003800000 */
.L_x_7417:
        /* <DEDUP_REMOVED lines=15> */
.L_x_7423:
        /* <DEDUP_REMOVED lines=13> */
.L_x_7422:
[----:B------:R-:W-:Y:S05]  /*0640*/  BSYNC B2 ;  /* 0x0000000000027941 */ /* 0x000fea0003800000 */
.L_x_7421:
[----:B------:R-:W-:-:S04]  /*0650*/  FMUL.FTZ R7, R7, 1.1920928955078125e-07 ;  /* 0x3400000007077820 */ /* 0x000fc80000410000 */
[----:B------:R-:W-:-:S07]  /*0660*/  FMUL.FTZ R7, R14, R7 ;  /* 0x000000070e077220 */ /* 0x000fce0000410000 */
.L_x_7416:
[----:B------:R-:W-:Y:S05]  /*0670*/  BSYNC B0 ;  /* 0x0000000000007941 */ /* 0x000fea0003800000 */
.L_x_7415:
[C---:B------:R-:W-:Y:S02]  /*0680*/  FSETP.GTU.FTZ.AND P0, PT, |R7|.reuse, +INF , PT ;  /* 0x7f8000000700780b */ /* 0x040fe40003f1c200 */
[----:B------:R-:W-:-:S04]  /*0690*/  LOP3.LUT R6, R7, 0x80000000, R6, 0xb8, !PT ;  /* 0x8000000007067812 */ /* 0x000fc800078eb806 */
[----:B------:R-:W-:-:S04]  /*06a0*/  FSEL R7, R7, R6, P0 ;  /* 0x0000000607077208 */ /* 0x000fc80000000000 */
[----:B------:R-:W-:-:S07]  /*06b0*/  F2FP.F16.F32.PACK_AB R7, RZ, R7 ;  /* 0x00000007ff07723e */ /* 0x000fce00000000ff */
.L_x_7414:
[----:B------:R-:W-:Y:S05]  /*06c0*/  BSYNC B1 ;  /* 0x0000000000017941 */ /* 0x000fea0003800000 */
.L_x_7413:
[----:B0-----:R-:W-:Y:S01]  /*06d0*/  VIADD R6, R4, 0x80 ;  /* 0x0000008004067836 */ /* 0x001fe20000000000 */
[----:B------:R-:W-:Y:S04]  /*06e0*/  BSSY B1, `(.L_x_7424) ;  /* 0x000004b000017945 */ /* 0x000fe80003800000 */
[----:B------:R-:W-:-:S13]  /*06f0*/  ISETP.GE.AND P0, PT, R6, R3, PT ;  /* 0x000000030600720c */ /* 0x000fda0003f06270 */
[----:B------:R-:W-:Y:S05]  /*0700*/  @P0 BRA `(.L_x_7425) ;  /* 0x0000000400200947 */ /* 0x000fea0003800000 */
[----:B-----5:R-:W0:Y:S01]  /*0710*/  LDC.U16 R0, c[0x0][0x216] ;  /* 0x00008580ff007b82 */ /* 0x020e220000000400 */
[----:B------:R-:W-:Y:S01]  /*0720*/  HADD2.F32 R12, -RZ, R9.H0_H0 ;  /* 0x20000009ff0c7230 */ /* 0x000fe20000004100 */
        /* <DEDUP_REMOVED lines=28> */
.L_x_7431:
[----:B------:R-:W-:Y:S01]  /*08f0*/  FSETP.GEU.FTZ.AND P0, PT, R11, -R15, PT ;  /* 0x8000000f0b00720b */ /* 0x000fe20003f1e000 */
[----:B------:R-:W-:-:S12]  /*0900*/  FADD.FTZ R13, R13, -1 ;  /* 0xbf8000000d0d7421 */ /* 0x000fd80000010000 */
[----:B------:R-:W-:-:S07]  /*0910*/  @!P0 FADD.FTZ R13, R13, -1 ;  /* 0xbf8000000d0d8421 */ /* 0x000fce0000010000 */
.L_x_7430:
[----:B------:R-:W-:Y:S05]  /*0920*/  BSYNC B2 ;  /* 0x0000000000027941 */ /* 0x000fea0003800000 */
.L_x_7429:
[----:B------:R-:W-:Y:S01]  /*0930*/  FFMA.FTZ R0, -R15, R13, R0 ;  /* 0x0000000d0f007223 */ /* 0x000fe20000010100 */
[----:B------:R-:W-:Y:S06]  /*0940*/  BRA `(.L_x_7427) ;  /* 0x00000000007c7947 */ /* 0x000fec0003800000 */
.L_x_7428:
        /* <DEDUP_REMOVED lines=15> */
.L_x_7434:
        /* <DEDUP_REMOVED lines=13> */
.L_x_7433:
[----:B------:R-:W-:Y:S05]  /*0b10*/  BSYNC B2 ;  /* 0x0000000000027941 */ /* 0x000fea0003800000 */
.L_x_7432:
[----:B------:R-:W-:-:S04]  /*0b20*/  FMUL.FTZ R11, R10, 1.1920928955078125e-07 ;  /* 0x340000000a0b7820 */ /* 0x000fc80000410000 */
[----:B------:R-:W-:-:S07]  /*0b30*/  FMUL.FTZ R0, R14, R11 ;  /* 0x0000000b0e007220 */ /* 0x000fce0000410000 */
.L_x_7427:
[----:B------:R-:W-:Y:S05]  /*0b40*/  BSYNC B0 ;  /* 0x0000000000007941 */ /* 0x000fea0003800000 */
.L_x_7426:
[C---:B------:R-:W-:Y:S02]  /*0b50*/  FSETP.GTU.FTZ.AND P0, PT, |R0|.reuse, +INF , PT ;  /* 0x7f8000000000780b */ /* 0x040fe40003f1c200 */
[----:B------:R-:W-:-:S04]  /*0b60*/  LOP3.LUT R9, R0, 0x80000000, R9, 0xb8, !PT ;  /* 0x8000000000097812 */ /* 0x000fc800078eb809 */
[----:B------:R-:W-:-:S04]  /*0b70*/  FSEL R9, R0, R9, P0 ;  /* 0x0000000900097208 */ /* 0x000fc80000000000 */
[----:B------:R-:W-:-:S07]  /*0b80*/  F2FP.F16.F32.PACK_AB R9, RZ, R9 ;  /* 0x00000009ff09723e */ /* 0x000fce00000000ff */
.L_x_7425:
[----:B------:R-:W-:Y:S05]  /*0b90*/  BSYNC B1 ;  /* 0x0000000000017941 */ /* 0x000fea0003800000 */
.L_x_7424:
[----:B-----5:R-:W-:Y:S01]  /*0ba0*/  IADD3 R0, R4, 0x100, RZ ;  /* 0x0000010004007810 */ /* 0x020fe20007ffe0ff */
[----:B------:R-:W-:Y:S03]  /*0bb0*/  BSSY B1, `(.L_x_7435) ;  /* 0x000004b000017945 */ /* 0x000fe60003800000 */
[----:B------:R-:W-:-:S13]  /*0bc0*/  ISETP.GE.AND P0, PT, R0, R3, PT ;  /* 0x000000030000720c */ /* 0x000fda0003f06270 */
[----:B------:R-:W-:Y:S05]  /*0bd0*/  @P0 BRA `(.L_x_7436) ;  /* 0x0000000400200947 */ /* 0x000fea0003800000 */
[----:B------:R-:W1:Y:S01]  /*0be0*/  LDC.U16 R0, c[0x0][0x216] ;  /* 0x00008580ff007b82 */ /* 0x000e620000000400 */
[----:B------:R-:W-:Y:S01]  /*0bf0*/  HADD2.F32 R13, -RZ, R8.H0_H0 ;  /* 0x20000008ff0d7230 */ /* 0x000fe20000004100 */
[----:B------:R-:W-:Y:S01]  /*0c00*/  BSSY B0, `(.L_x_7437) ;  /* 0x0000041000007945 */ /* 0x000fe20003800000 */
[----:B-1----:R-:W-:-:S05]  /*0c10*/  HADD2.F32 R8, -RZ, R0.H0_H0 ;  /* 0x20000000ff087230 */ /* 0x002fca0000004100 */
        /* <DEDUP_REMOVED lines=26> */
.L_x_7442:
[----:B------:R-:W-:Y:S01]  /*0dc0*/  FSETP.GEU.FTZ.AND P0, PT, R14, -R12, PT ;  /* 0x8000000c0e00720b */ /* 0x000fe20003f1e000 */
[----:B------:R-:W-:-:S12]  /*0dd0*/  FADD.FTZ R0, R0, -1 ;  /* 0xbf80000000007421 */ /* 0x000fd80000010000 */
[----:B------:R-:W-:-:S07]  /*0de0*/  @!P0 FADD.FTZ R0, R0, -1 ;  /* 0xbf80000000008421 */ /* 0x000fce0000010000 */
.L_x_7441:
[----:B------:R-:W-:Y:S05]  /*0df0*/  BSYNC B2 ;  /* 0x0000000000027941 */ /* 0x000fea0003800000 */
.L_x_7440:
[----:B------:R-:W-:Y:S01]  /*0e00*/  FFMA.FTZ R11, -R12, R0, R11 ;  /* 0x000000000c0b7223 */ /* 0x000fe2000001010b */
[----:B------:R-:W-:Y:S06]  /*0e10*/  BRA `(.L_x_7438) ;  /* 0x00000000007c7947 */ /* 0x000fec0003800000 */
.L_x_7439:
        /* <DEDUP_REMOVED lines=15> */
.L_x_7445:
        /* <DEDUP_REMOVED lines=13> */
.L_x_7444:
[----:B------:R-:W-:Y:S05]  /*0fe0*/  BSYNC B2 ;  /* 0x0000000000027941 */ /* 0x000fea0003800000 */
.L_x_7443:
[----:B------:R-:W-:-:S04]  /*0ff0*/  FMUL.FTZ R11, R10, 1.1920928955078125e-07 ;  /* 0x340000000a0b7820 */ /* 0x000fc80000410000 */
[----:B------:R-:W-:-:S07]  /*1000*/  FMUL.FTZ R11, R14, R11 ;  /* 0x0000000b0e0b7220 */ /* 0x000fce0000410000 */
.L_x_7438:
[----:B------:R-:W-:Y:S05]  /*1010*/  BSYNC B0 ;  /* 0x0000000000007941 */ /* 0x000fea0003800000 */
.L_x_7437:
[C---:B------:R-:W-:Y:S02]  /*1020*/  FSETP.GTU.FTZ.AND P0, PT, |R11|.reuse, +INF , PT ;  /* 0x7f8000000b00780b */ /* 0x040fe40003f1c200 */
[----:B------:R-:W-:-:S04]  /*1030*/  LOP3.LUT R8, R11, 0x80000000, R8, 0xb8, !PT ;  /* 0x800000000b087812 */ /* 0x000fc800078eb808 */
[----:B------:R-:W-:-:S04]  /*1040*/  FSEL R8, R11, R8, P0 ;  /* 0x000000080b087208 */ /* 0x000fc80000000000 */
[----:B------:R-:W-:-:S07]  /*1050*/  F2FP.F16.F32.PACK_AB R8, RZ, R8 ;  /* 0x00000008ff08723e */ /* 0x000fce00000000ff */
.L_x_7436:
[----:B------:R-:W-:Y:S05]  /*1060*/  BSYNC B1 ;  /* 0x0000000000017941 */ /* 0x000fea0003800000 */
.L_x_7435:
[----:B------:R-:W-:Y:S01]  /*1070*/  VIADD R0, R4, 0x180 ;  /* 0x0000018004007836 */ /* 0x000fe20000000000 */
[----:B------:R-:W-:Y:S04]  /*1080*/  BSSY B1, `(.L_x_7446) ;  /* 0x000004b000017945 */ /* 0x000fe80003800000 */
        /* <DEDUP_REMOVED lines=32> */
.L_x_7453:
[----:B------:R-:W-:Y:S01]  /*1290*/  FSETP.GEU.FTZ.AND P0, PT, R11, -R15, PT ;  /* 0x8000000f0b00720b */ /* 0x000fe20003f1e000 */
[----:B------:R-:W-:-:S12]  /*12a0*/  FADD.FTZ R13, R13, -1 ;  /* 0xbf8000000d0d7421 */ /* 0x000fd80000010000 */
[----:B------:R-:W-:-:S07]  /*12b0*/  @!P0 FADD.FTZ R13, R13, -1 ;  /* 0xbf8000000d0d8421 */ /* 0x000fce0000010000 */
.L_x_7452:
[----:B------:R-:W-:Y:S05]  /*12c0*/  BSYNC B2 ;  /* 0x0000000000027941 */ /* 0x000fea0003800000 */
.L_x_7451:
[----:B------:R-:W-:Y:S01]  /*12d0*/  FFMA.FTZ R0, -R15, R13, R0 ;  /* 0x0000000d0f007223 */ /* 0x000fe20000010100 */
[----:B------:R-:W-:Y:S06]  /*12e0*/  BRA `(.L_x_7449) ;  /* 0x00000000007c7947 */ /* 0x000fec0003800000 */
.L_x_7450:
        /* <DEDUP_REMOVED lines=15> */
.L_x_7456:
        /* <DEDUP_REMOVED lines=13> */
.L_x_7455:
[----:B------:R-:W-:Y:S05]  /*14b0*/  BSYNC B2 ;  /* 0x0000000000027941 */ /* 0x000fea0003800000 */
.L_x_7454:
[----:B------:R-:W-:-:S04]  /*14c0*/  FMUL.FTZ R11, R10, 1.1920928955078125e-07 ;  /* 0x340000000a0b7820 */ /* 0x000fc80000410000 */
[----:B------:R-:W-:-:S07]  /*14d0*/  FMUL.FTZ R0, R14, R11 ;  /* 0x0000000b0e007220 */ /* 0x000fce0000410000 */
.L_x_7449:
[----:B------:R-:W-:Y:S05]  /*14e0*/  BSYNC B0 ;  /* 0x0000000000007941 */ /* 0x000fea0003800000 */
.L_x_7448:
[C---:B------:R-:W-:Y:S02]  /*14f0*/  FSETP.GTU.FTZ.AND P0, PT, |R0|.reuse, +INF , PT ;  /* 0x7f8000000000780b */ /* 0x040fe40003f1c200 */
[----:B------:R-:W-:-:S04]  /*1500*/  LOP3.LUT R5, R0, 0x80000000, R5, 0xb8, !PT ;  /* 0x8000000000057812 */ /* 0x000fc800078eb805 */
[----:B------:R-:W-:-:S04]  /*1510*/  FSEL R0, R0, R5, P0 ;  /* 0x0000000500007208 */ /* 0x000fc80000000000 */
[----:B------:R-:W-:-:S07]  /*1520*/  F2FP.F16.F32.PACK_AB R0, RZ, R0 ;  /* 0x00000000ff00723e */ /* 0x000fce00000000ff */
.L_x_7447:
[----:B------:R-:W-:Y:S05]  /*1530*/  BSYNC B1 ;  /* 0x0000000000017941 */ /* 0x000fea0003800000 */
.L_x_7446:
        /* <DEDUP_REMOVED lines=17> */
.L_x_7459:
[----:B------:R-:W-:Y:S05]  /*1650*/  BSYNC B1 ;  /* 0x0000000000017941 */ /* 0x000fea0003800000 */
.L_x_7458:
[----:B------:R-:W-:-:S13]  /*1660*/  ISETP.GE.AND P0, PT, R4, R3, PT ;  /* 0x000000030400720c */ /* 0x000fda0003f06270 */
[----:B-1----:R-:W1:Y:S01]  /*1670*/  @!P0 LDC.64 R6, c[0x0][0x218] ;  /* 0x00008600ff068b82 */ /* 0x002e620000000a00 */
[----:B------:R-:W-:Y:S01]  /*1680*/  @!P0 LEA R5, R2, R4, 0x9 ;  /* 0x0000000402058211 */ /* 0x000fe200078e48ff */
[----:B------:R-:W-:-:S04]  /*1690*/  @!P0 VIADD R4, R4, 0x80 ;  /* 0x0000008004048836 */ /* 0x000fc80000000000 */
[----:B-1----:R-:W-:-:S05]  /*16a0*/  @!P0 IMAD.WIDE.U32 R6, R5, 0x2, R6 ;  /* 0x0000000205068825 */ /* 0x002fca00078e0006 */
[----:B------:R2:W-:Y:S02]  /*16b0*/  @!P0 STG.E.U16 desc[UR4][R6.64], R8 ;  /* 0x0000000806008986 */ /* 0x0005e4000c101504 */
.L_x_7460:
[----:B------:R-:W-:Y:S05]  /*16c0*/  BSYNC B0 ;  /* 0x0000000000007941 */ /* 0x000fea0003800000 */
.L_x_7457:
        /* <DEDUP_REMOVED lines=8> */
.L_x_7461:
        /* <DEDUP_REMOVED lines=11> */
.L_x_57335:


//--------------------- .text._ZN2at6native29vectorized_elementwise_kernelILi2ENS0_13AUnaryFunctorIN3c104HalfES4_S4_ZZZNS0_16fmod_kernel_cudaERNS_18TensorIteratorBaseEENKUlvE0_clEvENKUlvE1_clEvEUlS4_S4_E_EESt5arrayIPcLm2EEEEviT0_T1_ --------------------------
	.section	.text._ZN2at6native29vectorized_elementwise_kernelILi2ENS0_13AUnaryFunctorIN3c104HalfES4_S4_ZZZNS0_16fmod_kernel_cudaERNS_18TensorIteratorBaseEENKUlvE0_clEvENKUlvE1_clEvEUlS4_S4_E_EESt5arrayIPcLm2EEEEviT0_T1_,"ax",@progbits
	.align	128
        .global         _ZN2at6native29vectorized_elementwise_kernelILi2ENS0_13AUnaryFunctorIN3c104HalfES4_S4_ZZZNS0_16fmod_kernel_cudaERNS_18TensorIteratorBaseEENKUlvE0_clEvENKUlvE1_clEvEUlS4_S4_E_EESt5arrayIPcLm2EEEEviT0_T1_
        .type           _ZN2at6native29vectorized_elementwise_kernelILi2ENS0_13AUnaryFunctorIN3c104HalfES4_S4_ZZZNS0_16fmod_kernel_cudaERNS_18TensorIteratorBaseEENKUlvE0_clEvENKUlvE1_clEvEUlS4_S4_E_EESt5arrayIPcLm2EEEEviT0_T1_,@function
        .size           _ZN2at6native29vectorized_elementwise_kernelILi2ENS0_13AUnaryFunctorIN3c104HalfES4_S4_ZZZNS0_16fmod_kernel_cudaERNS_18TensorIteratorBaseEENKUlvE0_clEvENKUlvE1_clEvEUlS4_S4_E_EESt5arrayIPcLm2EEEEviT0_T1_,(.L_x_57336 - _ZN2at6native29vectorized_elementwise_kernelILi2ENS0_13AUnaryFunctorIN3c104HalfES4_S4_ZZZNS0_16fmod_kernel_cudaERNS_18TensorIteratorBaseEENKUlvE0_clEvENKUlvE1_clEvEUlS4_S4_E_EESt5arrayIPcLm2EEEEviT0_T1_)
        .other          _ZN2at6native29vectorized_elementwise_kernelILi2ENS0_13AUnaryFunctorIN3c104HalfES4_S4_ZZZNS0_16fmod_kernel_cudaERNS_18TensorIteratorBaseEENKUlvE0_clEvENKUlvE1_clEvEUlS4_S4_E_EESt5arrayIPcLm2EEEEviT0_T1_,@"STO_CUDA_ENTRY STV_DEFAULT"
_ZN2at6native29vectorized_elementwise_kernelILi2ENS0_13AUnaryFunctorIN3c104HalfES4_S4_ZZZNS0_16fmod_kernel_cudaERNS_18TensorIteratorBaseEENKUlvE0_clEvENKUlvE1_clEvEUlS4_S4_E_EESt5arrayIPcLm2EEEEviT0_T1_:
.text._ZN2at6native29vectorized_elementwise_kernelILi2ENS0_13AUnaryFunctorIN3c104HalfES4_S4_ZZZNS0_16fmod_kernel_cudaERNS_18TensorIteratorBaseEENKUlvE0_clEvENKUlvE1_clEvEUlS4_S4_E_EESt5arrayIPcLm2EEEEviT0_T1_:
        /* <DEDUP_REMOVED lines=19> */
[----:B------:R-:W-:-:S04]  /*0130*/  FADD.FTZ R8, |R3|, -RZ ;  /* 0x800000ff03087221 */ /* 0x000fc80000010200 */
[----:B------:R-:W-:Y:S02]  /*0140*/  IMAD.MOV.U32 R11, RZ, RZ, R8 ;  /* 0x000000ffff0b7224 */ /* 0x000fe400078e0008 */
[----:B--2---:R-:W-:-:S05]  /*0150*/  HADD2.F32 R0, -RZ, R5.H0_H0 ;  /* 0x20000005ff007230 */ /* 0x004fca0000004100 */
        /* <DEDUP_REMOVED lines=25> */
.L_x_7468:
[----:B------:R-:W-:Y:S01]  /*02f0*/  FSETP.GEU.FTZ.AND P0, PT, R15, -R6, PT ;  /* 0x800000060f00720b */ /* 0x000fe20003f1e000 */
[----:B------:R-:W-:-:S12]  /*0300*/  FADD.FTZ R12, R12, -1 ;  /* 0xbf8000000c0c7421 */ /* 0x000fd80000010000 */
[----:B------:R-:W-:-:S07]  /*0310*/  @!P0 FADD.FTZ R12, R12, -1 ;  /* 0xbf8000000c0c8421 */ /* 0x000fce0000010000 */
.L_x_7467:
[----:B------:R-:W-:Y:S05]  /*0320*/  BSYNC B1 ;  /* 0x0000000000017941 */ /* 0x000fea0003800000 */
.L_x_7466:
[----:B------:R-:W-:Y:S01]  /*0330*/  FFMA.FTZ R11, -R6, R12, R11 ;  /* 0x0000000c060b7223 */ /* 0x000fe2000001010b */
[----:B------:R-:W-:Y:S06]  /*0340*/  BRA `(.L_x_7464) ;  /* 0x00000000007c7947 */ /* 0x000fec0003800000 */
.L_x_7465:
        /* <DEDUP_REMOVED lines=15> */
.L_x_7471:
        /* <DEDUP_REMOVED lines=13> */
.L_x_7470:
[----:B------:R-:W-:Y:S05]  /*0510*/  BSYNC B1 ;  /* 0x0000000000017941 */ /* 0x000fea0003800000 */
.L_x_7469:
[----:B------:R-:W-:-:S04]  /*0520*/  FMUL.FTZ R11, R11, 1.1920928955078125e-07 ;  /* 0x340000000b0b7820 */ /* 0x000fc80000410000 */
[----:B------:R-:W-:-:S07]  /*0530*/  FMUL.FTZ R11, R16, R11 ;  /* 0x0000000b100b7220 */ /* 0x000fce0000410000 */
.L_x_7464:
[----:B------:R-:W-:Y:S05]  /*0540*/  BSYNC B0 ;  /* 0x0000000000007941 */ /* 0x000fea0003800000 */
.L_x_7463:
[----:B0-----:R-:W-:Y:S01]  /*0550*/  HADD2.F32 R6, -RZ, R5.H1_H1 ;  /* 0x30000005ff067230 */ /* 0x001fe20000004100 */
        /* <DEDUP_REMOVED lines=30> */
.L_x_7477:
[----:B------:R-:W-:Y:S01]  /*0740*/  FSETP.GEU.FTZ.AND P0, PT, R15, -R0, PT ;  /* 0x800000000f00720b */ /* 0x000fe20003f1e000 */
[----:B------:R-:W-:-:S12]  /*0750*/  FADD.FTZ R14, R14, -1 ;  /* 0xbf8000000e0e7421 */ /* 0x000fd80000010000 */
[----:B------:R-:W-:-:S07]  /*0760*/  @!P0 FADD.FTZ R14, R14, -1 ;  /* 0xbf8000000e0e8421 */ /* 0x000fce0000010000 */
.L_x_7476:
[----:B------:R-:W-:Y:S05]  /*0770*/  BSYNC B1 ;  /* 0x0000000000017941 */ /* 0x000fea0003800000 */
.L_x_7475:
[----:B------:R-:W-:Y:S01]  /*0780*/  FFMA.FTZ R13, -R0, R14, R13 ;  /* 0x0000000e000d7223 */ /* 0x000fe2000001010d */
[----:B------:R-:W-:Y:S06]  /*0790*/  BRA `(.L_x_7473) ;  /* 0x00000000007c7947 */ /* 0x000fec0003800000 */
.L_x_7474:
        /* <DEDUP_REMOVED lines=15> */
.L_x_7480:
        /* <DEDUP_REMOVED lines=13> */
.L_x_7479:
[----:B------:R-:W-:Y:S05]  /*0960*/  BSYNC B1 ;  /* 0x0000000000017941 */ /* 0x000fea0003800000 */
.L_x_7478:
[----:B------:R-:W-:-:S04]  /*0970*/  FMUL.FTZ R13, R6, 1.1920928955078125e-07 ;  /* 0x34000000060d7820 */ /* 0x000fc80000410000 */
[----:B------:R-:W-:-:S07]  /*0980*/  FMUL.FTZ R13, R16, R13 ;  /* 0x0000000d100d7220 */ /* 0x000fce0000410000 */
.L_x_7473:
[----:B------:R-:W-:Y:S05]  /*0990*/  BSYNC B0 ;  /* 0x0000000000007941 */ /* 0x000fea0003800000 */
.L_x_7472:
[----:B-----5:R-:W-:Y:S01]  /*09a0*/  HADD2.F32 R12, -RZ, R7.H0_H0 ;  /* 0x20000007ff0c7230 */ /* 0x020fe20000004100 */
[C---:B------:R-:W-:Y:S01]  /*09b0*/  FSETP.GTU.FTZ.AND P0, PT, |R13|.reuse, +INF , PT ;  /* 0x7f8000000d00780b */ /* 0x040fe20003f1c200 */
[----:B------:R-:W-:Y:S01]  /*09c0*/  BSSY B0, `(.L_x_7481) ;  /* 0x0000042000007945 */ /* 0x000fe20003800000 */
[----:B------:R-:W-:Y:S02]  /*09d0*/  LOP3.LUT R6, R13, 0x80000000, R3, 0xb8, !PT ;  /* 0x800000000d067812 */ /* 0x000fe400078eb803 */
[----:B------:R-:W-:Y:S02]  /*09e0*/  FSETP.GEU.FTZ.AND P1, PT, |R3|, |R12|, PT ;  /* 0x4000000c0300720b */ /* 0x000fe40003f3e200 */
[----:B------:R-:W-:Y:S02]  /*09f0*/  MOV R0, R8 ;  /* 0x0000000800007202 */ /* 0x000fe40000000f00 */
[----:B------:R-:W-:-:S09]  /*0a00*/  FSEL R6, R13, R6, P0 ;  /* 0x000000060d067208 */ /* 0x000fd20000000000 */
        /* <DEDUP_REMOVED lines=24> */
.L_x_7486:
[----:B------:R-:W-:Y:S01]  /*0b90*/  FSETP.GEU.FTZ.AND P0, PT, R15, -R11, PT ;  /* 0x8000000b0f00720b */ /* 0x000fe20003f1e000 */
[----:B------:R-:W-:-:S12]  /*0ba0*/  FADD.FTZ R13, R13, -1 ;  /* 0xbf8000000d0d7421 */ /* 0x000fd80000010000 */
[----:B------:R-:W-:-:S07]  /*0bb0*/  @!P0 FADD.FTZ R13, R13, -1 ;  /* 0xbf8000000d0d8421 */ /* 0x000fce0000010000 */
.L_x_7485:
[----:B------:R-:W-:Y:S05]  /*0bc0*/  BSYNC B1 ;  /* 0x0000000000017941 */ /* 0x000fea0003800000 */
.L_x_7484:
[----:B------:R-:W-:Y:S01]  /*0bd0*/  FFMA.FTZ R0, -R11, R13, R0 ;  /* 0x0000000d0b007223 */ /* 0x000fe20000010100 */
[----:B------:R-:W-:Y:S06]  /*0be0*/  BRA `(.L_x_7482) ;  /* 0x00000000007c7947 */ /* 0x000fec0003800000 */
.L_x_7483:
        /* <DEDUP_REMOVED lines=15> */
.L_x_7489:
        /* <DEDUP_REMOVED lines=13> */
.L_x_7488:
[----:B------:R-:W-:Y:S05]  /*0db0*/  BSYNC B1 ;  /* 0x0000000000017941 */ /* 0x000fea0003800000 */
.L_x_7487:
[----:B------:R-:W-:-:S04]  /*0dc0*/  FMUL.FTZ R12, R12, 1.1920928955078125e-07 ;  /* 0x340000000c0c7820 */ /* 0x000fc80000410000 */
[----:B------:R-:W-:-:S07]  /*0dd0*/  FMUL.FTZ R0, R17, R12 ;  /* 0x0000000c11007220 */ /* 0x000fce0000410000 */
.L_x_7482:
[----:B------:R-:W-:Y:S05]  /*0de0*/  BSYNC B0 ;  /* 0x0000000000007941 */ /* 0x000fea0003800000 */
.L_x_7481:
[----:B------:R-:W-:Y:S01]  /*0df0*/  HADD2.F32 R14, -RZ, R7.H1_H1 ;  /* 0x30000007ff0e7230 */ /* 0x000fe20000004100 */
        /* <DEDUP_REMOVED lines=30> */
.L_x_7495:
[----:B------:R-:W-:Y:S01]  /*0fe0*/  FSETP.GEU.FTZ.AND P0, PT, R13, -R11, PT ;  /* 0x8000000b0d00720b */ /* 0x000fe20003f1e000 */
[----:B------:R-:W-:-:S12]  /*0ff0*/  FADD.FTZ R15, R15, -1 ;  /* 0xbf8000000f0f7421 */ /* 0x000fd80000010000 */
[----:B------:R-:W-:-:S07]  /*1000*/  @!P0 FADD.FTZ R15, R15, -1 ;  /* 0xbf8000000f0f8421 */ /* 0x000fce0000010000 */
.L_x_7494:
[----:B------:R-:W-:Y:S05]  /*1010*/  BSYNC B1 ;  /* 0x0000000000017941 */ /* 0x000fea0003800000 */
.L_x_7493:
[----:B------:R-:W-:Y:S01]  /*1020*/  FFMA.FTZ R12, -R11, R15, R12 ;  /* 0x0000000f0b0c7223 */ /* 0x000fe2000001010c */
[----:B------:R-:W-:Y:S06]  /*1030*/  BRA `(.L_x_7491) ;  /* 0x00000000007c7947 */ /* 0x000fec0003800000 */
.L_x_7492:
        /* <DEDUP_REMOVED lines=15> */
.L_x_7498:
        /* <DEDUP_REMOVED lines=13> */
.L_x_7497:
[----:B------:R-:W-:Y:S05]  /*1200*/  BSYNC B1 ;  /* 0x0000000000017941 */ /* 0x000fea0003800000 */
.L_x_7496:
[----:B------:R-:W-:-:S04]  /*1210*/  FMUL.FTZ R12, R12, 1.1920928955078125e-07 ;  /* 0x340000000c0c7820 */ /* 0x000fc80000410000 */
[----:B------:R-:W-:-:S07]  /*1220*/  FMUL.FTZ R12, R17, R12 ;  /* 0x0000000c110c7220 */ /* 0x000fce0000410000 */
.L_x_7491:
[----:B------:R-:W-:Y:S05]  /*1230*/  BSYNC B0 ;  /* 0x0000000000007941 */ /* 0x000fea0003800000 */
.L_x_7490:
[----:B------:R-:W-:Y:S01]  /*1240*/  HADD2.F32 R14, -RZ, R10.H0_H0 ;  /* 0x2000000aff0e7230 */ /* 0x000fe20000004100 */
        /* <DEDUP_REMOVED lines=30> */
.L_x_7504:
[----:B------:R-:W-:Y:S01]  /*1430*/  FSETP.GEU.FTZ.AND P0, PT, R16, -R11, PT ;  /* 0x8000000b1000720b */ /* 0x000fe20003f1e000 */
[----:B------:R-:W-:-:S12]  /*1440*/  FADD.FTZ R13, R13, -1 ;  /* 0xbf8000000d0d7421 */ /* 0x000fd80000010000 */
[----:B------:R-:W-:-:S07]  /*1450*/  @!P0 FADD.FTZ R13, R13, -1 ;  /* 0xbf8000000d0d8421 */ /* 0x000fce0000010000 */
.L_x_7503:
[----:B------:R-:W-:Y:S05]  /*1460*/  BSYNC B1 ;  /* 0x0000000000017941 */ /* 0x000fea0003800000 */
.L_x_7502:
[----:B------:R-:W-:Y:S01]  /*1470*/  FFMA.FTZ R0, -R11, R13, R0 ;  /* 0x0000000d0b007223 */ /* 0x000fe20000010100 */
[----:B------:R-:W-:Y:S06]  /*1480*/  BRA `(.L_x_7500) ;  /* 0x00000000007c7947 */ /* 0x000fec0003800000 */
.L_x_7501:
        /* <DEDUP_REMOVED lines=15> */
.L_x_7507:
        /* <DEDUP_REMOVED lines=13> */
.L_x_7506:
[----:B------:R-:W-:Y:S05]  /*1650*/  BSYNC B1 ;  /* 0x0000000000017941 */ /* 0x000fea0003800000 */
.L_x_7505:
[----:B------:R-:W-:-:S04]  /*1660*/  FMUL.FTZ R0, R13, 1.1920928955078125e-07 ;  /* 0x340000000d007820 */ /* 0x000fc80000410000 */
[----:B------:R-:W-:-:S07]  /*1670*/  FMUL.FTZ R0, R17, R0 ;  /* 0x0000000011007220 */ /* 0x000fce0000410000 */
.L_x_7500:
[----:B------:R-:W-:Y:S05]  /*1680*/  BSYNC B0 ;  /* 0x0000000000007941 */ /* 0x000fea0003800000 */
.L_x_7499:
[----:B------:R-:W-:Y:S01]  /*1690*/  HADD2.F32 R16, -RZ, R10.H1_H1 ;  /* 0x3000000aff107230 */ /* 0x000fe20000004100 */
[C---:B------:R-:W-:Y:S01]  /*16a0*/  FSETP.GTU.FTZ.AND P0, PT, |R0|.reuse, +INF , PT ;  /* 0x7f8000000000780b */ /* 0x040fe20003f1c200 */
[----:B------:R-:W-:Y:S01]  /*16b0*/  BSSY B0, `(.L_x_7508) ;  /* 0x0000042000007945 */ /* 0x000fe20003800000 */
[C---:B0-----:R-:W-:Y:S02]  /*16c0*/  LOP3.LUT R11, R0.reuse, 0x80000000, R3, 0xb8, !PT ;  /* 0x80000000000b7812 */ /* 0x041fe400078eb803 */
[----:B------:R-:W-:Y:S02]  /*16d0*/  FSETP.GEU.FTZ.AND P1, PT, |R3|, |R16|, PT ;  /* 0x400000100300720b */ /* 0x000fe40003f3e200 */
[----:B------:R-:W-:Y:S02]  /*16e0*/  MOV R14, R8 ;  /* 0x00000008000e7202 */ /* 0x000fe40000000f00 */
[----:B------:R-:W-:-:S09]  /*16f0*/  FSEL R10, R0, R11, P0 ;  /* 0x0000000b000a7208 */ /* 0x000fd20000000000 */
        /* <DEDUP_REMOVED lines=24> */
.L_x_7513:
[----:B------:R-:W-:Y:S01]  /*1880*/  FSETP.GEU.FTZ.AND P0, PT, R13, -R11, PT ;  /* 0x8000000b0d00720b */ /* 0x000fe20003f1e000 */
[----:B------:R-:W-:-:S12]  /*1890*/  FADD.FTZ R15, R15, -1 ;  /* 0xbf8000000f0f7421 */ /* 0x000fd80000010000 */
[----:B------:R-:W-:-:S07]  /*18a0*/  @!P0 FADD.FTZ R15, R15, -1 ;  /* 0xbf8000000f0f8421 */ /* 0x000fce0000010000 */
.L_x_7512:
[----:B------:R-:W-:Y:S05]  /*18b0*/  BSYNC B1 ;  /* 0x0000000000017941 */ /* 0x000fea0003800000 */
.L_x_7511:
[----:B------:R-:W-:Y:S01]  /*18c0*/  FFMA.FTZ R14, -R11, R15, R14 ;  /* 0x0000000f0b0e7223 */ /* 0x000fe2000001010e */
[----:B------:R-:W-:Y:S06]  /*18d0*/  BRA `(.L_x_7509) ;  /* 0x00000000007c7947 */ /* 0x000fec0003800000 */
.L_x_7510:
        /* <DEDUP_REMOVED lines=15> */
.L_x_7516:
        /* <DEDUP_REMOVED lines=13> */
.L_x_7515:
[----:B------:R-:W-:Y:S05]  /*1aa0*/  BSYNC B1 ;  /* 0x0000000000017941 */ /* 0x000fea0003800000 */
.L_x_7514:
[----:B------:R-:W-:-:S04]  /*1ab0*/  FMUL.FTZ R14, R13, 1.1920928955078125e-07 ;  /* 0x340000000d0e7820 */ /* 0x000fc80000410000 */
[----:B------:R-:W-:-:S07]  /*1ac0*/  FMUL.FTZ R14, R17, R14 ;  /* 0x0000000e110e7220 */ /* 0x000fce0000410000 */
.L_x_7509:
[----:B------:R-:W-:Y:S05]  /*1ad0*/  BSYNC B0 ;  /* 0x0000000000007941 */ /* 0x000fea0003800000 */
.L_x_7508:
        /* <DEDUP_REMOVED lines=31> */
.L_x_7522:
[----:B------:R-:W-:Y:S01]  /*1cd0*/  FSETP.GEU.FTZ.AND P0, PT, R15, -R13, PT ;  /* 0x8000000d0f00720b */ /* 0x000fe20003f1e000 */
[----:B------:R-:W-:-:S12]  /*1ce0*/  FADD.FTZ R17, R17, -1 ;  /* 0xbf80000011117421 */ /* 0x000fd80000010000 */
[----:B------:R-:W-:-:S07]  /*1cf0*/  @!P0 FADD.FTZ R17, R17, -1 ;  /* 0xbf80000011118421 */ /* 0x000fce0000010000 */
.L_x_7521:
[----:B------:R-:W-:Y:S05]  /*1d00*/  BSYNC B1 ;  /* 0x0000000000017941 */ /* 0x000fea0003800000 */
.L_x_7520:
[----:B------:R-:W-:Y:S01]  /*1d10*/  FFMA.FTZ R0, -R13, R17, R0 ;  /* 0x000000110d007223 */ /* 0x000fe20000010100 */
[----:B------:R-:W-:Y:S06]  /*1d20*/  BRA `(.L_x_7518) ;  /* 0x00000000007c7947 */ /* 0x000fec0003800000 */
.L_x_7519:
        /* <DEDUP_REMOVED lines=15> */
.L_x_7525:
        /* <DEDUP_REMOVED lines=13> */
.L_x_7524:
[----:B------:R-:W-:Y:S05]  /*1ef0*/  BSYNC B1 ;  /* 0x0000000000017941 */ /* 0x000fea0003800000 */
.L_x_7523:
[----:B------:R-:W-:-:S04]  /*1f00*/  FMUL.FTZ R14, R14, 1.1920928955078125e-07 ;  /* 0x340000000e0e7820 */ /* 0x000fc80000410000 */
[----:B------:R-:W-:-:S07]  /*1f10*/  FMUL.FTZ R0, R13, R14 ;  /* 0x0000000e0d007220 */ /* 0x000fce0000410000 */
.L_x_7518:
[----:B------:R-:W-:Y:S05]  /*1f20*/  BSYNC B0 ;  /* 0x0000000000007941 */ /* 0x000fea0003800000 */
.L_x_7517:
        /* <DEDUP_REMOVED lines=31> */
.L_x_7531:
[----:B------:R-:W-:Y:S01]  /*2120*/  FSETP.GEU.FTZ.AND P0, PT, R13, -R9, PT ;  /* 0x800000090d00720b */ /* 0x000fe20003f1e000 */
[----:B------:R-:W-:-:S12]  /*2130*/  FADD.FTZ R15, R15, -1 ;  /* 0xbf8000000f0f7421 */ /* 0x000fd80000010000 */
[----:B------:R-:W-:-:S07]  /*2140*/  @!P0 FADD.FTZ R15, R15, -1 ;  /* 0xbf8000000f0f8421 */ /* 0x000fce0000010000 */
.L_x_7530:
[----:B------:R-:W-:Y:S05]  /*2150*/  BSYNC B1 ;  /* 0x0000000000017941 */ /* 0x000fea0003800000 */
.L_x_7529:
[----:B------:R-:W-:Y:S01]  /*2160*/  FFMA.FTZ R14, -R9, R15, R14 ;  /* 0x0000000f090e7223 */ /* 0x000fe2000001010e */
[----:B------:R-:W-:Y:S06]  /*2170*/  BRA `(.L_x_7527) ;  /* 0x00000000007c7947 */ /* 0x000fec0003800000 */
.L_x_7528:
[----:B------:R-:W-:Y:S01]  /*2180*/  VIADD R0, R9, 0xf4800000 ;  /* 0xf480000009007836 */ /* 0x000fe20000000000 */
[----:B------:R-:W-:Y:S01]  /*2190*/  FSETP.GT.FTZ.AND P0, PT, |R16|, RZ, PT ;  /* 0x000000ff1000720b */ /* 0x000fe20003f14200 */
[----:B------:R-:W-:Y:S03]  /*21a0*/  BSSY B1, `(.L_x_7532) ;  /* 0x000001a000017945 */ /* 0x000fe60003800000 */
[----:B------:R-:W-:Y:S02]  /*21b0*/  LOP3.LUT R13, R0, 0xff800000, RZ, 0xc0, !PT ;  /* 0xff800000000d7812 */ /* 0x000fe400078ec0ff */
[C---:B------:R-:W-:Y:S02]  /*21c0*/  LOP3.LUT R0, R14.reuse, 0x7fffff, RZ, 0xc0, !PT ;  /* 0x007fffff0e007812 */ /* 0x040fe400078ec0ff */
[C---:B------:R-:W-:Y:S02]  /*21d0*/  IADD3 R13, R14.reuse, -R13, RZ ;  /* 0x8000000d0e0d7210 */ /* 0x040fe40007ffe0ff */
[----:B------:R-:W-:-:S02]  /*21e0*/  ISETP.GT.U32.OR P0, PT, R14, 0x7f7fffff, !P0 ;  /* 0x7f7fffff0e00780c */ /* 0x000fc40004704470 */
        /* <DEDUP_REMOVED lines=8> */
.L_x_7534:
        /* <DEDUP_REMOVED lines=13> */
.L_x_7533:
[----:B------:R-:W-:Y:S05]  /*2340*/  BSYNC B1 ;  /* 0x0000000000017941 */ /* 0x000fea0003800000 */
.L_x_7532:
[----:B------:R-:W-:-:S04]  /*2350*/  FMUL.FTZ R14, R13, 1.1920928955078125e-07 ;  /* 0x340000000d0e7820 */ /* 0x000fc80000410000 */
[----:B------:R-:W-:-:S07]  /*2360*/  FMUL.FTZ R14, R17, R14 ;  /* 0x0000000e110e7220 */ /* 0x000fce0000410000 */
.L_x_7527:
[----:B------:R-:W-:Y:S05]  /*2370*/  BSYNC B0 ;  /* 0x0000000000007941 */ /* 0x000fea0003800000 */
.L_x_7526:
        /* <DEDUP_REMOVED lines=15> */
.L_x_7462:
        /* <DEDUP_REMOVED lines=10> */
[----:B------:R-:W1:Y:S04]  /*2510*/  @!P6 LDC.64 R6, c[0x0][0x220] ;  /* 0x00008800ff06eb82 */ /* 0x000e680000000a00 */
[----:B------:R-:W-:-:S13]  /*2520*/  ISETP.GE.AND P5, PT, R27, R3, PT ;  /* 0x000000031b00720c */ /* 0x000fda0003fa6270 */
[----:B------:R-:W-:Y:S01]  /*2530*/  @!P5 IMAD.IADD R0, R2, 0x1, R27 ;  /* 0x000000010200d824 */ /* 0x000fe200078e021b */
[----:B------:R-:W-:Y:S01]  /*2540*/  @!P5 IADD3 R27, R27, 0x80, RZ ;  /* 0x000000801b1bd810 */ /* 0x000fe20007ffe0ff */
[----:B------:R-:W2:Y:S03]  /*2550*/  @!P5 LDC.64 R18, c[0x0][0x220] ;  /* 0x00008800ff12db82 */ /* 0x000ea60000000a00 */
[----:B------:R-:W-:Y:S01]  /*2560*/  ISETP.GE.AND P4, PT, R27, R3, PT ;  /* 0x000000031b00720c */ /* 0x000fe20003f86270 */
[----:B-1----:R-:W-:-:S05]  /*2570*/  @!P6 IMAD.WIDE.U32 R6, R9, 0x2, R6 ;  /* 0x000000020906e825 */ /* 0x002fca00078e0006 */
[----:B------:R1:W5:Y:S07]  /*2580*/  @!P6 LDG.E.U16 R5, desc[UR4][R6.64] ;  /* 0x000000040605e981 */ /* 0x00036e000c1e1500 */
[----:B------:R-:W-:Y:S01]  /*2590*/  @!P4 IMAD.IADD R29, R2, 0x1, R27 ;  /* 0x00000001021dc824 */ /* 0x000fe200078e021b */
[----:B------:R-:W3:Y:S01]  /*25a0*/  @!P4 LDC.64 R14, c[0x0][0x220] ;  /* 0x00008800ff0ecb82 */ /* 0x000ee20000000a00 */
[----:B------:R-:W-:-:S05]  /*25b0*/  @!P4 VIADD R27, R27, 0x80 ;  /* 0x000000801b1bc836 */ /* 0x000fca0000000000 */
[----:B------:R-:W-:-:S13]  /*25c0*/  ISETP.GE.AND P3, PT, R27, R3, PT ;  /* 0x000000031b00720c */ /* 0x000fda0003f66270 */
[----:B------:R-:W-:Y:S01]  /*25d0*/  @!P3 IADD3 R25, R2, R27, RZ ;  /* 0x0000001b0219b210 */ /* 0x000fe20007ffe0ff */
[----:B------:R-:W-:Y:S01]  /*25e0*/  @!P3 VIADD R27, R27, 0x80 ;  /* 0x000000801b1bb836 */ /* 0x000fe20000000000 */
[----:B-1----:R-:W1:Y:S04]  /*25f0*/  @!P3 LDC.64 R6, c[0x0][0x220] ;  /* 0x00008800ff06bb82 */ /* 0x002e680000000a00 */
[----:B------:R-:W-:-:S13]  /*2600*/  ISETP.GE.AND P2, PT, R27, R3, PT ;  /* 0x000000031b00720c */ /* 0x000fda0003f46270 */
[----:B------:R-:W-:Y:S01]  /*2610*/  @!P2 IMAD.IADD R23, R2, 0x1, R27 ;  /* 0x000000010217a824 */ /* 0x000fe200078e021b */
[----:B------:R-:W-:Y:S01]  /*2620*/  @!P2 IADD3 R27, R27, 0x80, RZ ;  /* 0x000000801b1ba810 */ /* 0x000fe20007ffe0ff */
[----:B------:R-:W4:Y:S03]  /*2630*/  @!P2 LDC.64 R8, c[0x0][0x220] ;  /* 0x00008800ff08ab82 */ /* 0x000f260000000a00 */
[----:B------:R-:W-:-:S13]  /*2640*/  ISETP.GE.AND P1, PT, R27, R3, PT ;  /* 0x000000031b00720c */ /* 0x000fda0003f26270 */
[----:B------:R-:W-:Y:S01]  /*2650*/  @!P1 IMAD.IADD R21, R2, 0x1, R27 ;  /* 0x0000000102159824 */ /* 0x000fe200078e021b */
[----:B------:R-:W3:Y:S01]  /*2660*/  @!P1 LDC.64 R10, c[0x0][0x220] ;  /* 0x00008800ff0a9b82 */ /* 0x000ee20000000a00 */
[----:B------:R-:W-:-:S05]  /*2670*/  @!P1 VIADD R27, R27, 0x80 ;  /* 0x000000801b1b9836 */ /* 0x000fca0000000000 */
[----:B------:R-:W-:-:S13]  /*2680*/  ISETP.GE.AND P6, PT, R27, R3, PT ;  /* 0x000000031b00720c */ /* 0x000fda0003fc6270 */
[----:B------:R-:W1:Y:S01]  /*2690*/  @!P6 LDC.64 R12, c[0x0][0x220] ;  /* 0x00008800ff0ceb82 */ /* 0x000e620000000a00 */
[----:B--2---:R-:W-:Y:S01]  /*26a0*/  @!P5 IMAD.WIDE.U32 R18, R0, 0x2, R18 ;  /* 0x000000020012d825 */ /* 0x004fe200078e0012 */
[----:B------:R-:W-:-:S03]  /*26b0*/  PRMT R0, RZ, 0x7610, R0 ;  /* 0x00007610ff007816 */ /* 0x000fc60000000000 */
[----:B0-----:R-:W-:Y:S01]  /*26c0*/  @!P0 IMAD.WIDE.U32 R16, R20, 0x2, R16 ;  /* 0x0000000214108825 */ /* 0x001fe200078e0010 */
[----:B------:R-:W-:Y:S02]  /*26d0*/  @!P6 IADD3 R27, R2, R27, RZ ;  /* 0x0000001b021be210 */ /* 0x000fe40007ffe0ff */
[----:B------:R-:W-:Y:S01]  /*26e0*/  PRMT R20, RZ, 0x7610, R20 ;  /* 0x00007610ff147816 */ /* 0x000fe20000000014 */
[----:B----4-:R-:W-:Y:S01]  /*26f0*/  @!P2 IMAD.WIDE.U32 R8, R23, 0x2, R8 ;  /* 0x000000021708a825 */ /* 0x010fe200078e0008 */
[----:B------:R0:W5:Y:S01]  /*2700*/  @!P0 LDG.E.U16 R0, desc[UR4][R16.64] ;  /* 0x0000000410008981 */ /* 0x000162000c1e1500 */
[----:B------:R-:W-:Y:S02]  /*2710*/  PRMT R23, RZ, 0x7610, R23 ;  /* 0x00007610ff177816 */ /* 0x000fe40000000017 */
[----:B---3--:R-:W-:Y:S01]  /*2720*/  @!P1 IMAD.WIDE.U32 R10, R21, 0x2, R10 ;  /* 0x00000002150a9825 */ /* 0x008fe200078e000a */
[----:B------:R-:W-:Y:S01]  /*2730*/  PRMT R22, RZ, 0x7610, R22 ;  /* 0x00007610ff167816 */ /* 0x000fe20000000016 */
[----:B------:R2:W5:Y:S01]  /*2740*/  @!P5 LDG.E.U16 R20, desc[UR4][R18.64] ;  /* 0x000000041214d981 */ /* 0x000562000c1e1500 */
[----:B------:R-:W-:Y:S01]  /*2750*/  PRMT R21, RZ, 0x7610, R21 ;  /* 0x00007610ff157816 */ /* 0x000fe20000000015 */
[----:B------:R-:W-:Y:S01]  /*2760*/  @!P4 IMAD.WIDE.U32 R14, R29, 0x2, R14 ;  /* 0x000000021d0ec825 */ /* 0x000fe200078e000e */
[----:B0-----:R-:W-:-:S03]  /*2770*/  PRMT R17, RZ, 0x7610, R17 ;  /* 0x00007610ff117816 */ /* 0x001fc60000000011 */
[----:B-1----:R-:W-:Y:S01]  /*2780*/  @!P3 IMAD.WIDE.U32 R6, R25, 0x2, R6 ;  /* 0x000000021906b825 */ /* 0x002fe200078e0006 */
[----:B------:R-:W-:Y:S01]  /*2790*/  PRMT R16, RZ, 0x7610, R16 ;  /* 0x00007610ff107816 */ /* 0x000fe20000000010 */
[----:B------:R2:W5:Y:S02]  /*27a0*/  @!P4 LDG.E.U16 R23, desc[UR4][R14.64] ;  /* 0x000000040e17c981 */ /* 0x000564000c1e1500 */
[----:B------:R-:W-:Y:S02]  /*27b0*/  @!P6 IMAD.WIDE.U32 R12, R27, 0x2, R12 ;  /* 0x000000021b0ce825 */ /* 0x000fe400078e000c */
        /* <DEDUP_REMOVED lines=36> */
.L_x_7542:
[----:B------:R-:W-:Y:S01]  /*2a00*/  FSETP.GEU.FTZ.AND P0, PT, R11, -R10, PT ;  /* 0x8000000a0b00720b */ /* 0x000fe20003f1e000 */
[----:B------:R-:W-:-:S12]  /*2a10*/  FADD.FTZ R0, R0, -1 ;  /* 0xbf80000000007421 */ /* 0x000fd80000010000 */
[----:B------:R-:W-:-:S07]  /*2a20*/  @!P0 FADD.FTZ R0, R0, -1 ;  /* 0xbf80000000008421 */ /* 0x000fce0000010000 */
.L_x_7541:
[----:B------:R-:W-:Y:S05]  /*2a30*/  BSYNC B2 ;  /* 0x0000000000027941 */ /* 0x000fea0003800000 */
.L_x_7540:
[----:B------:R-:W-:Y:S01]  /*2a40*/  FFMA.FTZ R7, -R10, R0, R7 ;  /* 0x000000000a077223 */ /* 0x000fe20000010107 */
[----:B------:R-:W-:Y:S06]  /*2a50*/  BRA `(.L_x_7538) ;  /* 0x00000000007c7947 */ /* 0x000fec0003800000 */
.L_x_7539:
        /* <DEDUP_REMOVED lines=15> */
.L_x_7545:
        /* <DEDUP_REMOVED lines=13> */
.L_x_7544:
[----:B------:R-:W-:Y:S05]  /*2c20*/  BSYNC B2 ;  /* 0x0000000000027941 */ /* 0x000fea0003800000 */
.L_x_7543:
[----:B------:R-:W-:-:S04]  /*2c30*/  FMUL.FTZ R8, R8, 1.1920928955078125e-07 ;  /* 0x3400000008087820 */ /* 0x000fc80000410000 */
[----:B------:R-:W-:-:S07]  /*2c40*/  FMUL.FTZ R7, R7, R8 ;  /* 0x0000000807077220 */ /* 0x000fce0000410000 */
.L_x_7538:
[----:B------:R-:W-:Y:S05]  /*2c50*/  BSYNC B0 ;  /* 0x0000000000007941 */ /* 0x000fea0003800000 */
.L_x_7537:
[C---:B------:R-:W-:Y:S02]  /*2c60*/  FSETP.GTU.FTZ.AND P0, PT, |R7|.reuse, +INF , PT ;  /* 0x7f8000000700780b */ /* 0x040fe40003f1c200 */
[----:B------:R-:W-:-:S04]  /*2c70*/  LOP3.LUT R6, R7, 0x80000000, R6, 0xb8, !PT ;  /* 0x8000000007067812 */ /* 0x000fc800078eb806 */
[----:B------:R-:W-:-:S04]  /*2c80*/  FSEL R7, R7, R6, P0 ;  /* 0x0000000607077208 */ /* 0x000fc80000000000 */
[----:B------:R-:W-:-:S07]  /*2c90*/  F2FP.F16.F32.PACK_AB R7, RZ, R7 ;  /* 0x00000007ff07723e */ /* 0x000fce00000000ff */
.L_x_7536:
[----:B------:R-:W-:Y:S05]  /*2ca0*/  BSYNC B1 ;  /* 0x0000000000017941 */ /* 0x000fea0003800000 */
.L_x_7535:
[----:B--2---:R-:W-:Y:S01]  /*2cb0*/  VIADD R6, R4, 0x80 ;  /* 0x0000008004067836 */ /* 0x004fe20000000000 */
[----:B------:R-:W-:Y:S04]  /*2cc0*/  BSSY B1, `(.L_x_7546) ;  /* 0x000004b000017945 */ /* 0x000fe80003800000 */
[----:B------:R-:W-:-:S13]  /*2cd0*/  ISETP.GE.AND P0, PT, R6, R3, PT ;  /* 0x000000030600720c */ /* 0x000fda0003f06270 */
[----:B------:R-:W-:Y:S05]  /*2ce0*/  @P0 BRA `(.L_x_7547) ;  /* 0x0000000400200947 */ /* 0x000fea0003800000 */
[----:B-----5:R-:W1:Y:S01]  /*2cf0*/  LDC.U16 R0, c[0x0][0x216] ;  /* 0x00008580ff007b82 */ /* 0x020e620000000400 */
        /* <DEDUP_REMOVED lines=29> */
.L_x_7553:
[----:B------:R-:W-:Y:S01]  /*2ed0*/  FSETP.GEU.FTZ.AND P0, PT, R9, -R13, PT ;  /* 0x8000000d0900720b */ /* 0x000fe20003f1e000 */
[----:B------:R-:W-:-:S12]  /*2ee0*/  FADD.FTZ R11, R11, -1 ;  /* 0xbf8000000b0b7421 */ /* 0x000fd80000010000 */
[----:B------:R-:W-:-:S07]  /*2ef0*/  @!P0 FADD.FTZ R11, R11, -1 ;  /* 0xbf8000000b0b8421 */ /* 0x000fce0000010000 */
.L_x_7552:
[----:B------:R-:W-:Y:S05]  /*2f00*/  BSYNC B2 ;  /* 0x0000000000027941 */ /* 0x000fea0003800000 */
.L_x_7551:
[----:B------:R-:W-:Y:S01]  /*2f10*/  FFMA.FTZ R8, -R13, R11, R8 ;  /* 0x0000000b0d087223 */ /* 0x000fe20000010108 */
[----:B------:R-:W-:Y:S06]  /*2f20*/  BRA `(.L_x_7549) ;  /* 0x00000000007c7947 */ /* 0x000fec0003800000 */
.L_x_7550:
[C---:B------:R-:W-:Y:S01]  /*2f30*/  IADD3 R0, R11.reuse, -0xb800000, RZ ;  /* 0xf48000000b007810 */ /* 0x040fe20007ffe0ff */
        /* <DEDUP_REMOVED lines=14> */
.L_x_7556:
        /* <DEDUP_REMOVED lines=13> */
.L_x_7555:
[----:B------:R-:W-:Y:S05]  /*30f0*/  BSYNC B2 ;  /* 0x0000000000027941 */ /* 0x000fea0003800000 */
.L_x_7554:
[----:B------:R-:W-:-:S04]  /*3100*/  FMUL.FTZ R9, R9, 1.1920928955078125e-07 ;  /* 0x3400000009097820 */ /* 0x000fc80000410000 */
[----:B------:R-:W-:-:S07]  /*3110*/  FMUL.FTZ R8, R8, R9 ;  /* 0x0000000908087220 */ /* 0x000fce0000410000 */
.L_x_7549:
[----:B------:R-:W-:Y:S05]  /*3120*/  BSYNC B0 ;  /* 0x0000000000007941 */ /* 0x000fea0003800000 */
.L_x_7548:
[C---:B------:R-:W-:Y:S02]  /*3130*/  FSETP.GTU.FTZ.AND P0, PT, |R8|.reuse, +INF , PT ;  /* 0x7f8000000800780b */ /* 0x040fe40003f1c200 */
[----:B------:R-:W-:-:S04]  /*3140*/  LOP3.LUT R5, R8, 0x80000000, R5, 0xb8, !PT ;  /* 0x8000000008057812 */ /* 0x000fc800078eb805 */
[----:B------:R-:W-:-:S04]  /*3150*/  FSEL R5, R8, R5, P0 ;  /* 0x0000000508057208 */ /* 0x000fc80000000000 */
[----:B------:R-:W-:-:S07]  /*3160*/  F2FP.F16.F32.PACK_AB R5, RZ, R5 ;  /* 0x00000005ff05723e */ /* 0x000fce00000000ff */
.L_x_7547:
[----:B------:R-:W-:Y:S05]  /*3170*/  BSYNC B1 ;  /* 0x0000000000017941 */ /* 0x000fea0003800000 */
.L_x_7546:
[----:B-----5:R-:W-:Y:S01]  /*3180*/  IADD3 R0, R4, 0x100, RZ ;  /* 0x0000010004007810 */ /* 0x020fe20007ffe0ff */
[----:B------:R-:W-:Y:S03]  /*3190*/  BSSY B1, `(.L_x_7557) ;  /* 0x000004b000017945 */ /* 0x000fe60003800000 */
[----:B------:R-:W-:-:S13]  /*31a0*/  ISETP.GE.AND P0, PT, R0, R3, PT ;  /* 0x000000030000720c */ /* 0x000fda0003f06270 */
[----:B------:R-:W-:Y:S05]  /*31b0*/  @P0 BRA `(.L_x_7558) ;  /* 0x0000000400200947 */ /* 0x000fea0003800000 */
[----:B------:R-:W2:Y:S01]  /*31c0*/  LDC.U16 R8, c[0x0][0x216] ;  /* 0x00008580ff087b82 */ /* 0x000ea20000000400 */
[----:B------:R-:W-:Y:S01]  /*31d0*/  HADD2.F32 R11, -RZ, R20.H0_H0 ;  /* 0x20000014ff0b7230 */ /* 0x000fe20000004100 */
[----:B------:R-:W-:Y:S01]  /*31e0*/  BSSY B0, `(.L_x_7559) ;  /* 0x0000041000007945 */ /* 0x000fe20003800000 */
        /* <DEDUP_REMOVED lines=27> */
.L_x_7564:
[----:B------:R-:W-:Y:S01]  /*33a0*/  FSETP.GEU.FTZ.AND P0, PT, R13, -R12, PT ;  /* 0x8000000c0d00720b */ /* 0x000fe20003f1e000 */
[----:B------:R-:W-:-:S12]  /*33b0*/  FADD.FTZ R0, R0, -1 ;  /* 0xbf80000000007421 */ /* 0x000fd80000010000 */
[----:B------:R-:W-:-:S07]  /*33c0*/  @!P0 FADD.FTZ R0, R0, -1 ;  /* 0xbf80000000008421 */ /* 0x000fce0000010000 */
.L_x_7563:
[----:B------:R-:W-:Y:S05]  /*33d0*/  BSYNC B2 ;  /* 0x0000000000027941 */ /* 0x000fea0003800000 */
.L_x_7562:
[----:B------:R-:W-:Y:S01]  /*33e0*/  FFMA.FTZ R9, -R12, R0, R9 ;  /* 0x000000000c097223 */ /* 0x000fe20000010109 */
[----:B------:R-:W-:Y:S06]  /*33f0*/  BRA `(.L_x_7560) ;  /* 0x00000000007c7947 */ /* 0x000fec0003800000 */
.L_x_7561:
        /* <DEDUP_REMOVED lines=15> */
.L_x_7567:
        /* <DEDUP_REMOVED lines=13> */
.L_x_7566:
[----:B------:R-:W-:Y:S05]  /*35c0*/  BSYNC B2 ;  /* 0x0000000000027941 */ /* 0x000fea0003800000 */
.L_x_7565:
[----:B------:R-:W-:-:S04]  /*35d0*/  FMUL.FTZ R10, R10, 1.1920928955078125e-07 ;  /* 0x340000000a0a7820 */ /* 0x000fc80000410000 */
[----:B------:R-:W-:-:S07]  /*35e0*/  FMUL.FTZ R9, R9, R10 ;  /* 0x0000000a09097220 */ /* 0x000fce0000410000 */
.L_x_7560:
[----:B------:R-:W-:Y:S05]  /*35f0*/  BSYNC B0 ;  /* 0x0000000000007941 */ /* 0x000fea0003800000 */
.L_x_7559:
[C---:B------:R-:W-:Y:S02]  /*3600*/  FSETP.GTU.FTZ.AND P0, PT, |R9|.reuse, +INF , PT ;  /* 0x7f8000000900780b */ /* 0x040fe40003f1c200 */
[----:B------:R-:W-:-:S04]  /*3610*/  LOP3.LUT R8, R9, 0x80000000, R8, 0xb8, !PT ;  /* 0x8000000009087812 */ /* 0x000fc800078eb808 */
[----:B------:R-:W-:-:S04]  /*3620*/  FSEL R8, R9, R8, P0 ;  /* 0x0000000809087208 */ /* 0x000fc80000000000 */
[----:B------:R-:W-:-:S07]  /*3630*/  F2FP.F16.F32.PACK_AB R8, RZ, R8 ;  /* 0x00000008ff08723e */ /* 0x000fce00000000ff */
.L_x_7558:
[----:B------:R-:W-:Y:S05]  /*3640*/  BSYNC B1 ;  /* 0x0000000000017941 */ /* 0x000fea0003800000 */
.L_x_7557:
[----:B------:R-:W-:Y:S01]  /*3650*/  VIADD R0, R4, 0x180 ;  /* 0x0000018004007836 */ /* 0x000fe20000000000 */
[----:B------:R-:W-:Y:S04]  /*3660*/  BSSY B1, `(.L_x_7568) ;  /* 0x000004b000017945 */ /* 0x000fe80003800000 */
[----:B------:R-:W-:-:S13]  /*3670*/  ISETP.GE.AND P0, PT, R0, R3, PT ;  /* 0x000000030000720c */ /* 0x000fda0003f06270 */
[----:B------:R-:W-:Y:S05]  /*3680*/  @P0 BRA `(.L_x_7569) ;  /* 0x0000000400200947 */ /* 0x000fea0003800000 */
[----:B------:R-:W2:Y:S01]  /*3690*/  LDC.U16 R9, c[0x0][0x216] ;  /* 0x00008580ff097b82 */ /* 0x000ea20000000400 */
[----:B0-----:R-:W-:Y:S01]  /*36a0*/  HADD2.F32 R12, -RZ, R23.H0_H0 ;  /* 0x20000017ff0c7230 */ /* 0x001fe20000004100 */
[----:B------:R-:W-:Y:S01]  /*36b0*/  BSSY B0, `(.L_x_7570) ;  /* 0x0000041000007945 */ /* 0x000fe20003800000 */
        /* <DEDUP_REMOVED lines=27> */
.L_x_7575:
[----:B------:R-:W-:Y:S01]  /*3870*/  FSETP.GEU.FTZ.AND P0, PT, R11, -R15, PT ;  /* 0x8000000f0b00720b */ /* 0x000fe20003f1e000 */
[----:B------:R-:W-:-:S12]  /*3880*/  FADD.FTZ R13, R13, -1 ;  /* 0xbf8000000d0d7421 */ /* 0x000fd80000010000 */
[----:B------:R-:W-:-:S07]  /*3890*/  @!P0 FADD.FTZ R13, R13, -1 ;  /* 0xbf8000000d0d8421 */ /* 0x000fce0000010000 */
.L_x_7574:
[----:B------:R-:W-:Y:S05]  /*38a0*/  BSYNC B2 ;  /* 0x0000000000027941 */ /* 0x000fea0003800000 */
.L_x_7573:
[----:B------:R-:W-:Y:S01]  /*38b0*/  FFMA.FTZ R10, -R15, R13, R10 ;  /* 0x0000000d0f0a7223 */ /* 0x000fe2000001010a */
[----:B------:R-:W-:Y:S06]  /*38c0*/  BRA `(.L_x_7571) ;  /* 0x00000000007c7947 */ /* 0x000fec0003800000 */
.L_x_7572:
        /* <DEDUP_REMOVED lines=15> */
.L_x_7578:
[----:B------:R-:W-:-:S04]  /*39c0*/  VIMNMX.U32 R13, R12, 0xb800000, PT ;  /* 0x0b8000000c0d7848 */ /* 0x000fc80003fe0000 */
[----:B------:R-:W-:Y:S01]  /*39d0*/  IADD3 R11, R13, R11, RZ ;  /* 0x0000000b0d0b7210 */ /* 0x000fe20007ffe0ff */
[----:B------:R-:W-:-:S04]  /*39e0*/  IMAD.IADD R12, R12, 0x1, -R13 ;  /* 0x000000010c0c7824 */ /* 0x000fc800078e0a0d */
[----:B-12---:R-:W-:Y:S01]  /*39f0*/  FFMA.FTZ R14, R0, R11, -RZ ;  /* 0x0000000b000e7223 */ /* 0x006fe200000108ff */
        /* <DEDUP_REMOVED lines=9> */
.L_x_7577:
[----:B------:R-:W-:Y:S05]  /*3a90*/  BSYNC B2 ;  /* 0x0000000000027941 */ /* 0x000fea0003800000 */
.L_x_7576:
[----:B------:R-:W-:-:S04]  /*3aa0*/  FMUL.FTZ R11, R11, 1.1920928955078125e-07 ;  /* 0x340000000b0b7820 */ /* 0x000fc80000410000 */
[----:B------:R-:W-:-:S07]  /*3ab0*/  FMUL.FTZ R10, R10, R11 ;  /* 0x0000000b0a0a7220 */ /* 0x000fce0000410000 */
.L_x_7571:
[----:B------:R-:W-:Y:S05]  /*3ac0*/  BSYNC B0 ;  /* 0x0000000000007941 */ /* 0x000fea0003800000 */
.L_x_7570:
[C---:B------:R-:W-:Y:S02]  /*3ad0*/  FSETP.GTU.FTZ.AND P0, PT, |R10|.reuse, +INF , PT ;  /* 0x7f8000000a00780b */ /* 0x040fe40003f1c200 */
[----:B------:R-:W-:-:S04]  /*3ae0*/  LOP3.LUT R9, R10, 0x80000000, R9, 0xb8, !PT ;  /* 0x800000000a097812 */ /* 0x000fc800078eb809 */
[----:B------:R-:W-:-:S04]  /*3af0*/  FSEL R9, R10, R9, P0 ;  /* 0x000000090a097208 */ /* 0x000fc80000000000 */
[----:B------:R-:W-:-:S07]  /*3b00*/  F2FP.F16.F32.PACK_AB R9, RZ, R9 ;  /* 0x00000009ff09723e */ /* 0x000fce00000000ff */
.L_x_7569:
[----:B------:R-:W-:Y:S05]  /*3b10*/  BSYNC B1 ;  /* 0x0000000000017941 */ /* 0x000fea0003800000 */
.L_x_7568:
[----:B------:R-:W-:Y:S01]  /*3b20*/  IADD3 R0, R4, 0x200, RZ ;  /* 0x0000020004007810 */ /* 0x000fe20007ffe0ff */
        /* <DEDUP_REMOVED lines=33> */
.L_x_7586:
[----:B------:R-:W-:Y:S01]  /*3d40*/  FSETP.GEU.FTZ.AND P0, PT, R15, -R14, PT ;  /* 0x8000000e0f00720b */ /* 0x000fe20003f1e000 */
[----:B------:R-:W-:-:S12]  /*3d50*/  FADD.FTZ R0, R0, -1 ;  /* 0xbf80000000007421 */ /* 0x000fd80000010000 */
[----:B------:R-:W-:-:S07]  /*3d60*/  @!P0 FADD.FTZ R0, R0, -1 ;  /* 0xbf80000000008421 */ /* 0x000fce0000010000 */
.L_x_7585:
[----:B------:R-:W-:Y:S05]  /*3d70*/  BSYNC B2 ;  /* 0x0000000000027941 */ /* 0x000fea0003800000 */
.L_x_7584:
[----:B------:R-:W-:Y:S01]  /*3d80*/  FFMA.FTZ R11, -R14, R0, R11 ;  /* 0x000000000e0b7223 */ /* 0x000fe2000001010b */
[----:B------:R-:W-:Y:S06]  /*3d90*/  BRA `(.L_x_7582) ;  /* 0x00000000007c7947 */ /* 0x000fec0003800000 */
.L_x_7583:
        /* <DEDUP_REMOVED lines=15> */
.L_x_7589:
        /* <DEDUP_REMOVED lines=13> */
.L_x_7588:
[----:B------:R-:W-:Y:S05]  /*3f60*/  BSYNC B2 ;  /* 0x0000000000027941 */ /* 0x000fea0003800000 */
.L_x_7587:
[----:B------:R-:W-:-:S04]  /*3f70*/  FMUL.FTZ R12, R12, 1.1920928955078125e-07 ;  /* 0x340000000c0c7820 */ /* 0x000fc80000410000 */
[----:B------:R-:W-:-:S07]  /*3f80*/  FMUL.FTZ R11, R11, R12 ;  /* 0x0000000c0b0b7220 */ /* 0x000fce0000410000 */
.L_x_7582:
[----:B------:R-:W-:Y:S05]  /*3f90*/  BSYNC B0 ;  /* 0x0000000000007941 */ /* 0x000fea0003800000 */
.L_x_7581:
[C---:B------:R-:W-:Y:S02]  /*3fa0*/  FSETP.GTU.FTZ.AND P0, PT, |R11|.reuse, +INF , PT ;  /* 0x7f8000000b00780b */ /* 0x040fe40003f1c200 */
[----:B------:R-:W-:-:S04]  /*3fb0*/  LOP3.LUT R10, R11, 0x80000000, R10, 0xb8, !PT ;  /* 0x800000000b0a7812 */ /* 0x000fc800078eb80a */
[----:B------:R-:W-:-:S04]  /*3fc0*/  FSEL R10, R11, R10, P0 ;  /* 0x0000000a0b0a7208 */ /* 0x000fc80000000000 */
[----:B------:R-:W-:-:S07]  /*3fd0*/  F2FP.F16.F32.PACK_AB R10, RZ, R10 ;  /* 0x0000000aff0a723e */ /* 0x000fce00000000ff */
.L_x_7580:
[----:B------:R-:W-:Y:S05]  /*3fe0*/  BSYNC B1 ;  /* 0x0000000000017941 */ /* 0x000fea0003800000 */
.L_x_7579:
[----:B------:R-:W-:Y:S01]  /*3ff0*/  VIADD R0, R4, 0x280 ;  /* 0x0000028004007836 */ /* 0x000fe20000000000 */
[----:B------:R-:W-:Y:S04]  /*4000*/  BSSY B1, `(.L_x_7590) ;  /* 0x000004b000017945 */ /* 0x000fe80003800000 */
[----:B------:R-:W-:-:S13]  /*4010*/  ISETP.GE.AND P0, PT, R0, R3, PT ;  /* 0x000000030000720c */ /* 0x000fda0003f06270 */
[----:B------:R-:W-:Y:S05]  /*4020*/  @P0 BRA `(.L_x_7591) ;  /* 0x0000000400200947 */ /* 0x000fea0003800000 */
[----:B------:R-:W2:Y:S01]  /*4030*/  LDC.U16 R11, c[0x0][0x216] ;  /* 0x00008580ff0b7b82 */ /* 0x000ea20000000400 */
[----:B01----:R-:W-:Y:S01]  /*4040*/  HADD2.F32 R14, -RZ, R21.H0_H0 ;  /* 0x20000015ff0e7230 */ /* 0x003fe20000004100 */
        /* <DEDUP_REMOVED lines=28> */
.L_x_7597:
[----:B------:R-:W-:Y:S01]  /*4210*/  FSETP.GEU.FTZ.AND P0, PT, R13, -R19, PT ;  /* 0x800000130d00720b */ /* 0x000fe20003f1e000 */
[----:B------:R-:W-:-:S12]  /*4220*/  FADD.FTZ R15, R15, -1 ;  /* 0xbf8000000f0f7421 */ /* 0x000fd80000010000 */
[----:B------:R-:W-:-:S07]  /*4230*/  @!P0 FADD.FTZ R15, R15, -1 ;  /* 0xbf8000000f0f8421 */ /* 0x000fce0000010000 */
.L_x_7596:
[----:B------:R-:W-:Y:S05]  /*4240*/  BSYNC B2 ;  /* 0x0000000000027941 */ /* 0x000fea0003800000 */
.L_x_7595:
[----:B------:R-:W-:Y:S01]  /*4250*/  FFMA.FTZ R12, -R19, R15, R12 ;  /* 0x0000000f130c7223 */ /* 0x000fe2000001010c */
[----:B------:R-:W-:Y:S06]  /*4260*/  BRA `(.L_x_7593) ;  /* 0x00000000007c7947 */ /* 0x000fec0003800000 */
.L_x_7594:
        /* <DEDUP_REMOVED lines=15> */
.L_x_7600:
        /* <DEDUP_REMOVED lines=13> */
.L_x_7599:
[----:B------:R-:W-:Y:S05]  /*4430*/  BSYNC B2 ;  /* 0x0000000000027941 */ /* 0x000fea0003800000 */
.L_x_7598:
[----:B------:R-:W-:-:S04]  /*4440*/  FMUL.FTZ R13, R13, 1.1920928955078125e-07 ;  /* 0x340000000d0d7820 */ /* 0x000fc80000410000 */
[----:B------:R-:W-:-:S07]  /*4450*/  FMUL.FTZ R12, R12, R13 ;  /* 0x0000000d0c0c7220 */ /* 0x000fce0000410000 */
.L_x_7593:
[----:B------:R-:W-:Y:S05]  /*4460*/  BSYNC B0 ;  /* 0x0000000000007941 */ /* 0x000fea0003800000 */
.L_x_7592:
[C---:B------:R-:W-:Y:S02]  /*4470*/  FSETP.GTU.FTZ.AND P0, PT, |R12|.reuse, +INF , PT ;  /* 0x7f8000000c00780b */ /* 0x040fe40003f1c200 */
[----:B------:R-:W-:-:S04]  /*4480*/  LOP3.LUT R11, R12, 0x80000000, R11, 0xb8, !PT ;  /* 0x800000000c0b7812 */ /* 0x000fc800078eb80b */
[----:B------:R-:W-:-:S04]  /*4490*/  FSEL R11, R12, R11, P0 ;  /* 0x0000000b0c0b7208 */ /* 0x000fc80000000000 */
[----:B------:R-:W-:-:S07]  /*44a0*/  F2FP.F16.F32.PACK_AB R11, RZ, R11 ;  /* 0x0000000bff0b723e */ /* 0x000fce00000000ff */
.L_x_7591:
[----:B------:R-:W-:Y:S05]  /*44b0*/  BSYNC B1 ;  /* 0x0000000000017941 */ /* 0x000fea0003800000 */
.L_x_7590:
[----:B------:R-:W-:Y:S01]  /*44c0*/  IADD3 R0, R4, 0x300, RZ ;  /* 0x0000030004007810 */ /* 0x000fe20007ffe0ff */
[----:B------:R-:W-:Y:S03]  /*44d0*/  BSSY B1, `(.L_x_7601) ;  /* 0x000004b000017945 */ /* 0x000fe60003800000 */
[----:B------:R-:W-:-:S13]  /*44e0*/  ISETP.GE.AND P0, PT, R0, R3, PT ;  /* 0x000000030000720c */ /* 0x000fda0003f06270 */
[----:B------:R-:W-:Y:S05]  /*44f0*/  @P0 BRA `(.L_x_7602) ;  /* 0x0000000400200947 */ /* 0x000fea0003800000 */
[----:B0-----:R-:W0:Y:S01]  /*4500*/  LDC.U16 R12, c[0x0][0x216] ;  /* 0x00008580ff0c7b82 */ /* 0x001e220000000400 */
        /* <DEDUP_REMOVED lines=29> */
.L_x_7608:
[----:B------:R-:W-:Y:S01]  /*46e0*/  FSETP.GEU.FTZ.AND P0, PT, R15, -R18, PT ;  /* 0x800000120f00720b */ /* 0x000fe20003f1e000 */
[----:B------:R-:W-:-:S12]  /*46f0*/  FADD.FTZ R0, R0, -1 ;  /* 0xbf80000000007421 */ /* 0x000fd80000010000 */
[----:B------:R-:W-:-:S07]  /*4700*/  @!P0 FADD.FTZ R0, R0, -1 ;  /* 0xbf80000000008421 */ /* 0x000fce0000010000 */
.L_x_7607:
[----:B------:R-:W-:Y:S05]  /*4710*/  BSYNC B2 ;  /* 0x0000000000027941 */ /* 0x000fea0003800000 */
.L_x_7606:
[----:B------:R-:W-:Y:S01]  /*4720*/  FFMA.FTZ R13, -R18, R0, R13 ;  /* 0x00000000120d7223 */ /* 0x000fe2000001010d */
[----:B------:R-:W-:Y:S06]  /*4730*/  BRA `(.L_x_7604) ;  /* 0x00000000007c7947 */ /* 0x000fec0003800000 */
.L_x_7605:
[----:B------:R-:W-:Y:S01]  /*4740*/  VIADD R0, R18, 0xf4800000 ;  /* 0xf480000012007836 */ /* 0x000fe20000000000 */
[----:B------:R-:W-:Y:S01]  /*4750*/  FSETP.GT.FTZ.AND P0, PT, |R17|, RZ, PT ;  /* 0x000000ff1100720b */ /* 0x000fe20003f14200 */
[----:B------:R-:W-:Y:S03]  /*4760*/  BSSY B2, `(.L_x_7609) ;  /* 0x000001a000027945 */ /* 0x000fe60003800000 */
[----:B------:R-:W-:Y:S02]  /*4770*/  LOP3.LUT R0, R0, 0xff800000, RZ, 0xc0, !PT ;  /* 0xff80000000007812 */ /* 0x000fe400078ec0ff */
[C---:B------:R-:W-:Y:S02]  /*4780*/  ISETP.GT.U32.OR P0, PT, R13.reuse, 0x7f7fffff, !P0 ;  /* 0x7f7fffff0d00780c */ /* 0x040fe40004704470 */
[C---:B-1----:R-:W-:Y:S02]  /*4790*/  IADD3 R14, R13.reuse, -R0, RZ ;  /* 0x800000000d0e7210 */ /* 0x042fe40007ffe0ff */
        /* <DEDUP_REMOVED lines=9> */
.L_x_7611:
        /* <DEDUP_REMOVED lines=13> */
.L_x_7610:
[----:B------:R-:W-:Y:S05]  /*4900*/  BSYNC B2 ;  /* 0x0000000000027941 */ /* 0x000fea0003800000 */
.L_x_7609:
[----:B------:R-:W-:-:S04]  /*4910*/  FMUL.FTZ R14, R14, 1.1920928955078125e-07 ;  /* 0x340000000e0e7820 */ /* 0x000fc80000410000 */
[----:B------:R-:W-:-:S07]  /*4920*/  FMUL.FTZ R13, R13, R14 ;  /* 0x0000000e0d0d7220 */ /* 0x000fce0000410000 */
.L_x_7604:
[----:B------:R-:W-:Y:S05]  /*4930*/  BSYNC B0 ;  /* 0x0000000000007941 */ /* 0x000fea0003800000 */
.L_x_7603:
[C---:B------:R-:W-:Y:S02]  /*4940*/  FSETP.GTU.FTZ.AND P0, PT, |R13|.reuse, +INF , PT ;  /* 0x7f8000000d00780b */ /* 0x040fe40003f1c200 */
[----:B------:R-:W-:-:S04]  /*4950*/  LOP3.LUT R12, R13, 0x80000000, R12, 0xb8, !PT ;  /* 0x800000000d0c7812 */ /* 0x000fc800078eb80c */
[----:B------:R-:W-:-:S04]  /*4960*/  FSEL R12, R13, R12, P0 ;  /* 0x0000000c0d0c7208 */ /* 0x000fc80000000000 */
[----:B------:R-:W-:-:S07]  /*4970*/  F2FP.F16.F32.PACK_AB R12, RZ, R12 ;  /* 0x0000000cff0c723e */ /* 0x000fce00000000ff */
.L_x_7602:
[----:B------:R-:W-:Y:S05]  /*4980*/  BSYNC B1 ;  /* 0x0000000000017941 */ /* 0x000fea0003800000 */
.L_x_7601:
[----:B------:R-:W-:Y:S01]  /*4990*/  VIADD R0, R4, 0x380 ;  /* 0x0000038004007836 */ /* 0x000fe20000000000 */
[----:B------:R-:W-:Y:S04]  /*49a0*/  BSSY B1, `(.L_x_7612) ;  /* 0x000004b000017945 */ /* 0x000fe80003800000 */
[----:B------:R-:W-:-:S13]  /*49b0*/  ISETP.GE.AND P0, PT, R0, R3, PT ;  /* 0x000000030000720c */ /* 0x000fda0003f06270 */
[----:B------:R-:W-:Y:S05]  /*49c0*/  @P0 BRA `(.L_x_7613) ;  /* 0x0000000400200947 */ /* 0x000fea0003800000 */
[----:B------:R-:W2:Y:S01]  /*49d0*/  LDC.U16 R13, c[0x0][0x216] ;  /* 0x00008580ff0d7b82 */ /* 0x000ea20000000400 */
[----:B------:R-:W-:Y:S01]  /*49e0*/  HADD2.F32 R16, -RZ, R16.H0_H0 ;  /* 0x20000010ff107230 */ /* 0x000fe20000004100 */
[----:B------:R-:W-:Y:S01]  /*49f0*/  BSSY B0, `(.L_x_7614) ;  /* 0x0000041000007945 */ /* 0x000fe20003800000 */
[----:B--2---:R-:W-:-:S05]  /*4a00*/  HADD2.F32 R13, -RZ, R13.H0_H0 ;  /* 0x2000000dff0d7230 */ /* 0x004fca0000004100 */
[C---:B------:R-:W-:Y:S01]  /*4a10*/  FSETP.GEU.FTZ.AND P0, PT, |R13|.reuse, |R16|, PT ;  /* 0x400000100d00720b */ /* 0x040fe20003f1e200 */
[----:B01----:R-:W-:-:S12]  /*4a20*/  FADD.FTZ R14, |R13|, -RZ ;  /* 0x800000ff0d0e7221 */ /* 0x003fd80000010200 */
        /* <DEDUP_REMOVED lines=24> */
.L_x_7619:
[----:B------:R-:W-:Y:S01]  /*4bb0*/  FSETP.GEU.FTZ.AND P0, PT, R15, -R19, PT ;  /* 0x800000130f00720b */ /* 0x000fe20003f1e000 */
[----:B------:R-:W-:-:S12]  /*4bc0*/  FADD.FTZ R17, R17, -1 ;  /* 0xbf80000011117421 */ /* 0x000fd80000010000 */
[----:B------:R-:W-:-:S07]  /*4bd0*/  @!P0 FADD.FTZ R17, R17, -1 ;  /* 0xbf80000011118421 */ /* 0x000fce0000010000 */
.L_x_7618:
[----:B------:R-:W-:Y:S05]  /*4be0*/  BSYNC B2 ;  /* 0x0000000000027941 */ /* 0x000fea0003800000 */
.L_x_7617:
[----:B------:R-:W-:Y:S01]  /*4bf0*/  FFMA.FTZ R14, -R19, R17, R14 ;  /* 0x00000011130e7223 */ /* 0x000fe2000001010e */
[----:B------:R-:W-:Y:S06]  /*4c00*/  BRA `(.L_x_7615) ;  /* 0x00000000007c7947 */ /* 0x000fec0003800000 */
.L_x_7616:
        /* <DEDUP_REMOVED lines=15> */
.L_x_7622:
        /* <DEDUP_REMOVED lines=13> */
.L_x_7621:
[----:B------:R-:W-:Y:S05]  /*4dd0*/  BSYNC B2 ;  /* 0x0000000000027941 */ /* 0x000fea0003800000 */
.L_x_7620:
[----:B------:R-:W-:-:S04]  /*4de0*/  FMUL.FTZ R15, R15, 1.1920928955078125e-07 ;  /* 0x340000000f0f7820 */ /* 0x000fc80000410000 */
[----:B------:R-:W-:-:S07]  /*4df0*/  FMUL.FTZ R14, R14, R15 ;  /* 0x0000000f0e0e7220 */ /* 0x000fce0000410000 */
.L_x_7615:
[----:B------:R-:W-:Y:S05]  /*4e00*/  BSYNC B0 ;  /* 0x0000000000007941 */ /* 0x000fea0003800000 */
.L_x_7614:
[C---:B------:R-:W-:Y:S02]  /*4e10*/  FSETP.GTU.FTZ.AND P0, PT, |R14|.reuse, +INF , PT ;  /* 0x7f8000000e00780b */ /* 0x040fe40003f1c200 */
[----:B------:R-:W-:-:S04]  /*4e20*/  LOP3.LUT R13, R14, 0x80000000, R13, 0xb8, !PT ;  /* 0x800000000e0d7812 */ /* 0x000fc800078eb80d */
[----:B------:R-:W-:-:S04]  /*4e30*/  FSEL R0, R14, R13, P0 ;  /* 0x0000000d0e007208 */ /* 0x000fc80000000000 */
[----:B------:R-:W-:-:S07]  /*4e40*/  F2FP.F16.F32.PACK_AB R0, RZ, R0 ;  /* 0x00000000ff00723e */ /* 0x000fce00000000ff */
.L_x_7613:
[----:B------:R-:W-:Y:S05]  /*4e50*/  BSYNC B1 ;  /* 0x0000000000017941 */ /* 0x000fea0003800000 */
.L_x_7612:
        /* <DEDUP_REMOVED lines=16> */
.L_x_7625:
[----:B------:R-:W-:-:S13]  /*4f60*/  ISETP.GE.AND P0, PT, R4, R3, PT ;  /* 0x000000030400720c */ /* 0x000fda0003f06270 */
[----:B------:R-:W-:Y:S05]  /*4f70*/  @P0 BRA `(.L_x_7627) ;  /* 0x0000000000300947 */ /* 0x000fea0003800000 */
[----:B--2---:R-:W2:Y:S01]  /*4f80*/  LDC.64 R6, c[0x0][0x218] ;  /* 0x00008600ff067b82 */ /* 0x004ea20000000a00 */
[----:B------:R-:W-:Y:S01]  /*4f90*/  IADD3 R5, R2, R4, RZ ;  /* 0x0000000402057210 */ /* 0x000fe20007ffe0ff */
[----:B------:R-:W-:-:S04]  /*4fa0*/  VIADD R4, R4, 0x80 ;  /* 0x0000008004047836 */ /* 0x000fc80000000000 */
[----:B--2---:R-:W-:-:S05]  /*4fb0*/  IMAD.WIDE.U32 R6, R5, 0x2, R6 ;  /* 0x0000000205067825 */ /* 0x004fca00078e0006 */
[----:B------:R2:W-:Y:S02]  /*4fc0*/  STG.E.U16 desc[UR4][R6.64], R8 ;  /* 0x0000000806007986 */ /* 0x0005e4000c101504 */
.L_x_7626:
[----:B------:R-:W-:-:S13]  /*4fd0*/  ISETP.GE.AND P0, PT, R4, R3, PT ;  /* 0x000000030400720c */ /* 0x000fda0003f06270 */
[----:B------:R-:W-:Y:S05]  /*4fe0*/  @P0 BRA `(.L_x_7628) ;  /* 0x0000000000300947 */ /* 0x000fea0003800000 */
[----:B0-2---:R-:W0:Y:S01]  /*4ff0*/  LDC.64 R6, c[0x0][0x218] ;  /* 0x00008600ff067b82 */ /* 0x005e220000000a00 */
[----:B------:R-:W-:Y:S01]  /*5000*/  IADD3 R5, R2, R4, RZ ;  /* 0x0000000402057210 */ /* 0x000fe20007ffe0ff */
[----:B------:R-:W-:-:S04]  /*5010*/  VIADD R4, R4, 0x80 ;  /* 0x0000008004047836 */ /* 0x000fc80000000000 */
[----:B0-----:R-:W-:-:S05]  /*5020*/  IMAD.WIDE.U32 R6, R5, 0x2, R6 ;  /* 0x0000000205067825 */ /* 0x001fca00078e0006 */
[----:B------:R3:W-:Y:S02]  /*5030*/  STG.E.U16 desc[UR4][R6.64], R9 ;  /* 0x0000000906007986 */ /* 0x0007e4000c101504 */
.L_x_7627:
[----:B------:R-:W-:-:S13]  /*5040*/  ISETP.GE.AND P0, PT, R4, R3, PT ;  /* 0x000000030400720c */ /* 0x000fda0003f06270 */
[----:B------:R-:W-:Y:S05]  /*5050*/  @P0 BRA `(.L_x_7629) ;  /* 0x0000000000340947 */ /* 0x000fea0003800000 */
[----:B--23--:R-:W2:Y:S01]  /*5060*/  LDC.64 R6, c[0x0][0x218] ;  /* 0x00008600ff067b82 */ /* 0x00cea20000000a00 */
[----:B------:R-:W-:Y:S01]  /*5070*/  IADD3 R5, R2, R4, RZ ;  /* 0x0000000402057210 */ /* 0x000fe20007ffe0ff */
[----:B------:R-:W-:-:S04]  /*5080*/  VIADD R4, R4, 0x80 ;  /* 0x0000008004047836 */ /* 0x000fc80000000000 */
[----:B--2---:R-:W-:-:S05]  /*5090*/  IMAD.WIDE.U32 R6, R5, 0x2, R6 ;  /* 0x0000000205067825 */ /* 0x004fca00078e0006 */
[----:B------:R3:W-:Y:S02]  /*50a0*/  STG.E.U16 desc[UR4][R6.64], R10 ;  /* 0x0000000a06007986 */ /* 0x0007e4000c101504 */
.L_x_7628:
        /* <DEDUP_REMOVED lines=8> */
.L_x_7629:
[----:B------:R-:W-:Y:S05]  /*5130*/  BSYNC B1 ;  /* 0x0000000000017941 */ /* 0x000fea0003800000 */
.L_x_7624:
[----:B------:R-:W-:-:S13]  /*5140*/  ISETP.GE.AND P0, PT, R4, R3, PT ;  /* 0x000000030400720c */ /* 0x000fda0003f06270 */
[----:B--234-:R-:W2:Y:S01]  /*5150*/  @!P0 LDC.64 R6, c[0x0][0x218] ;  /* 0x00008600ff068b82 */ /* 0x01cea20000000a00 */
[----:B------:R-:W-:Y:S01]  /*5160*/  @!P0 IADD3 R5, R2, R4, RZ ;  /* 0x0000000402058210 */ /* 0x000fe20007ffe0ff */
[----:B------:R-:W-:-:S04]  /*5170*/  @!P0 VIADD R4, R4, 0x80 ;  /* 0x0000008004048836 */ /* 0x000fc80000000000 */
[----:B--2---:R-:W-:-:S05]  /*5180*/  @!P0 IMAD.WIDE.U32 R6, R5, 0x2, R6 ;  /* 0x0000000205068825 */ /* 0x004fca00078e0006 */
[----:B------:R4:W-:Y:S02]  /*5190*/  @!P0 STG.E.U16 desc[UR4][R6.64], R12 ;  /* 0x0000000c06008986 */ /* 0x0009e4000c101504 */
.L_x_7630:
[----:B------:R-:W-:Y:S05]  /*51a0*/  BSYNC B0 ;  /* 0x0000000000007941 */ /* 0x000fea0003800000 */
.L_x_7623:
        /* <DEDUP_REMOVED lines=8> */
.L_x_7631:
        /* <DEDUP_REMOVED lines=13> */
.L_x_57336:


//--------------------- .text._ZN2at6native29vectorized_elementwise_kernelILi4ENS0_13AUnaryFunctorIN3c104HalfES4_S4_ZZZNS0_16fmod_kernel_cudaERNS_18TensorIteratorBaseEENKUlvE0_clEvENKUlvE1_clEvEUlS4_S4_E_EESt5arrayIPcLm2EEEEviT0_T1_ --------------------------
	.section	.text._ZN2at6native29vectorized_elementwise_kernelILi4ENS0_13AUnaryFunctorIN3c104HalfES4_S4_ZZZNS0_16fmod_kernel_cudaERNS_18TensorIteratorBaseEENKUlvE0_clEvENKUlvE1_clEvEUlS4_S4_E_EESt5arrayIPcLm2EEEEviT0_T1_,"ax",@progbits
	.align	128
        .global         _ZN2at6native29vectorized_elementwise_kernelILi4ENS0_13AUnaryFunctorIN3c104HalfES4_S4_ZZZNS0_16fmod_kernel_cudaERNS_18TensorIteratorBaseEENKUlvE0_clEvENKUlvE1_clEvEUlS4_S4_E_EESt5arrayIPcLm2EEEEviT0_T1_
        .type           _ZN2at6native29vectorized_elementwise_kernelILi4ENS0_13AUnaryFunctorIN3c104HalfES4_S4_ZZZNS0_16fmod_kernel_cudaERNS_18TensorIteratorBaseEENKUlvE0_clEvENKUlvE1_clEvEUlS4_S4_E_EESt5arrayIPcLm2EEEEviT0_T1_,@function
        .size           _ZN2at6native29vectorized_elementwise_kernelILi4ENS0_13AUnaryFunctorIN3c104HalfES4_S4_ZZZNS0_16fmod_kernel_cudaERNS_18TensorIteratorBaseEENKUlvE0_clEvENKUlvE1_clEvEUlS4_S4_E_EESt5arrayIPcLm2EEEEviT0_T1_,(.L_x_57337 - _ZN2at6native29vectorized_elementwise_kernelILi4ENS0_13AUnaryFunctorIN3c104HalfES4_S4_ZZZNS0_16fmod_kernel_cudaERNS_18TensorIteratorBaseEENKUlvE0_clEvENKUlvE1_clEvEUlS4_S4_E_EESt5arrayIPcLm2EEEEviT0_T1_)
        .other          _ZN2at6native29vectorized_elementwise_kernelILi4ENS0_13AUnaryFunctorIN3c104HalfES4_S4_ZZZNS0_16fmod_kernel_cudaERNS_18TensorIteratorBaseEENKUlvE0_clEvENKUlvE1_clEvEUlS4_S4_E_EESt5arrayIPcLm2EEEEviT0_T1_,@"STO_CUDA_ENTRY STV_DEFAULT"
_ZN2at6native29vectorized_elementwise_kernelILi4ENS0_13AUnaryFunctorIN3c104HalfES4_S4_ZZZNS0_16fmod_kernel_cudaERNS_18TensorIteratorBaseEENKUlvE0_clEvENKUlvE1_clEvEUlS4_S4_E_EESt5arrayIPcLm2EEEEviT0_T1_:
.text._ZN2at6native29vectorized_elementwise_kernelILi4ENS0_13AUnaryFunctorIN3c104HalfES4_S4_ZZZNS0_16fmod_kernel_cudaERNS_18TensorIteratorBaseEENKUlvE0_clEvENKUlvE1_clEvEUlS4_S4_E_EESt5arrayIPcLm2EEEEviT0_T1_:
        /* <DEDUP_REMOVED lines=45> */
.L_x_7638:
[----:B------:R-:W-:Y:S01]  /*02d0*/  FSETP.GEU.FTZ.AND P0, PT, R13, -R7, PT ;  /* 0x800000070d00720b */ /* 0x000fe20003f1e000 */
[----:B------:R-:W-:-:S12]  /*02e0*/  FADD.FTZ R11, R11, -1 ;  /* 0xbf8000000b0b7421 */ /* 0x000fd80000010000 */
[----:B------:R-:W-:-:S07]  /*02f0*/  @!P0 FADD.FTZ R11, R11, -1 ;  /* 0xbf8000000b0b8421 */ /* 0x000fce0000010000 */
.L_x_7637:
[----:B------:R-:W-:Y:S05]  /*0300*/  BSYNC B1 ;  /* 0x0000000000017941 */ /* 0x000fea0003800000 */
.L_x_7636:
[----:B------:R-:W-:Y:S01]  /*0310*/  FFMA.FTZ R14, -R7, R11, R14 ;  /* 0x0000000b070e7223 */ /* 0x000fe2000001010e */
[----:B------:R-:W-:Y:S06]  /*0320*/  BRA `(.L_x_7634) ;  /* 0x00000000007c7947 */ /* 0x000fec0003800000 */
.L_x_7635:
        /* <DEDUP_REMOVED lines=15> */
.L_x_7641:
        /* <DEDUP_REMOVED lines=13> */
.L_x_7640:
[----:B------:R-:W-:Y:S05]  /*04f0*/  BSYNC B1 ;  /* 0x0000000000017941 */ /* 0x000fea0003800000 */
.L_x_7639:
[----:B------:R-:W-:-:S04]  /*0500*/  FMUL.FTZ R14, R11, 1.1920928955078125e-07 ;  /* 0x340000000b0e7820 */ /* 0x000fc80000410000 */
[----:B------:R-:W-:-:S07]  /*0510*/  FMUL.FTZ R14, R15, R14 ;  /* 0x0000000e0f0e7220 */ /* 0x000fce0000410000 */
.L_x_7634:
[----:B------:R-:W-:Y:S05]  /*0520*/  BSYNC B0 ;  /* 0x0000000000007941 */ /* 0x000fea0003800000 */
.L_x_7633:
[----:B------:R-:W-:Y:S01]  /*0530*/  HADD2.F32 R8, -RZ, R8.H1_H1 ;  /* 0x30000008ff087230 */ /* 0x000fe20000004100 */
        /* <DEDUP_REMOVED lines=30> */
.L_x_7647:
[----:B------:R-:W-:Y:S01]  /*0720*/  FSETP.GEU.FTZ.AND P0, PT, R15, -R0, PT ;  /* 0x800000000f00720b */ /* 0x000fe20003f1e000 */
[----:B------:R-:W-:-:S12]  /*0730*/  FADD.FTZ R12, R12, -1 ;  /* 0xbf8000000c0c7421 */ /* 0x000fd80000010000 */
[----:B------:R-:W-:-:S07]  /*0740*/  @!P0 FADD.FTZ R12, R12, -1 ;  /* 0xbf8000000c0c8421 */ /* 0x000fce0000010000 */
.L_x_7646:
[----:B------:R-:W-:Y:S05]  /*0750*/  BSYNC B1 ;  /* 0x0000000000017941 */ /* 0x000fea0003800000 */
.L_x_7645:
[----:B------:R-:W-:Y:S01]  /*0760*/  FFMA.FTZ R11, -R0, R12, R11 ;  /* 0x0000000c000b7223 */ /* 0x000fe2000001010b */
[----:B------:R-:W-:Y:S06]  /*0770*/  BRA `(.L_x_7643) ;  /* 0x00000000007c7947 */ /* 0x000fec0003800000 */
.L_x_7644:
        /* <DEDUP_REMOVED lines=15> */
.L_x_7650:
        /* <DEDUP_REMOVED lines=13> */
.L_x_7649:
[----:B------:R-:W-:Y:S05]  /*0940*/  BSYNC B1 ;  /* 0x0000000000017941 */ /* 0x000fea0003800000 */
.L_x_7648:
[----:B0-----:R-:W-:-:S04]  /*0950*/  FMUL.FTZ R11, R8, 1.1920928955078125e-07 ;  /* 0x34000000080b7820 */ /* 0x001fc80000410000 */
[----:B------:R-:W-:-:S07]  /*0960*/  FMUL.FTZ R11, R16, R11 ;  /* 0x0000000b100b7220 */ /* 0x000fce0000410000 */
.L_x_7643:
[----:B------:R-:W-:Y:S05]  /*0970*/  BSYNC B0 ;  /* 0x0000000000007941 */ /* 0x000fea0003800000 */
.L_x_7642:
[----:B------:R-:W-:Y:S01]  /*0980*/  HADD2.F32 R12, -RZ, R9.H0_H0 ;  /* 0x20000009ff0c7230 */ /* 0x000fe20000004100 */
[C---:B------:R-:W-:Y:S01]  /*0990*/  FSETP.GTU.FTZ.AND P0, PT, |R11|.reuse, +INF , PT ;  /* 0x7f8000000b00780b */ /* 0x040fe20003f1c200 */
[----:B------:R-:W-:Y:S01]  /*09a0*/  BSSY B0, `(.L_x_7651) ;  /* 0x0000042000007945 */ /* 0x000fe20003800000 */
[----:B------:R-:W-:Y:S02]  /*09b0*/  LOP3.LUT R8, R11, 0x80000000, R3, 0xb8, !PT ;  /* 0x800000000b087812 */ /* 0x000fe400078eb803 */
        /* <DEDUP_REMOVED lines=27> */
.L_x_7656:
[----:B------:R-:W-:Y:S01]  /*0b70*/  FSETP.GEU.FTZ.AND P0, PT, R15, -R11, PT ;  /* 0x8000000b0f00720b */ /* 0x000fe20003f1e000 */
[----:B------:R-:W-:-:S12]  /*0b80*/  FADD.FTZ R13, R13, -1 ;  /* 0xbf8000000d0d7421 */ /* 0x000fd80000010000 */
[----:B------:R-:W-:-:S07]  /*0b90*/  @!P0 FADD.FTZ R13, R13, -1 ;  /* 0xbf8000000d0d8421 */ /* 0x000fce0000010000 */
.L_x_7655:
[----:B------:R-:W-:Y:S05]  /*0ba0*/  BSYNC B1 ;  /* 0x0000000000017941 */ /* 0x000fea0003800000 */
.L_x_7654:
[----:B------:R-:W-:Y:S01]  /*0bb0*/  FFMA.FTZ R0, -R11, R13, R0 ;  /* 0x0000000d0b007223 */ /* 0x000fe20000010100 */
[----:B------:R-:W-:Y:S06]  /*0bc0*/  BRA `(.L_x_7652) ;  /* 0x00000000007c7947 */ /* 0x000fec0003800000 */
.L_x_7653:
        /* <DEDUP_REMOVED lines=15> */
.L_x_7659:
        /* <DEDUP_REMOVED lines=13> */
.L_x_7658:
[----:B------:R-:W-:Y:S05]  /*0d90*/  BSYNC B1 ;  /* 0x0000000000017941 */ /* 0x000fea0003800000 */
.L_x_7657:
[----:B------:R-:W-:-:S04]  /*0da0*/  FMUL.FTZ R12, R12, 1.1920928955078125e-07 ;  /* 0x340000000c0c7820 */ /* 0x000fc80000410000 */
[----:B------:R-:W-:-:S07]  /*0db0*/  FMUL.FTZ R0, R17, R12 ;  /* 0x0000000c11007220 */ /* 0x000fce0000410000 */
.L_x_7652:
[----:B------:R-:W-:Y:S05]  /*0dc0*/  BSYNC B0 ;  /* 0x0000000000007941 */ /* 0x000fea0003800000 */
.L_x_7651:
        /* <DEDUP_REMOVED lines=31> */
.L_x_7665:
[----:B------:R-:W-:Y:S01]  /*0fc0*/  FSETP.GEU.FTZ.AND P0, PT, R13, -R11, PT ;  /* 0x8000000b0d00720b */ /* 0x000fe20003f1e000 */
[----:B------:R-:W-:-:S12]  /*0fd0*/  FADD.FTZ R15, R15, -1 ;  /* 0xbf8000000f0f7421 */ /* 0x000fd80000010000 */
[----:B------:R-:W-:-:S07]  /*0fe0*/  @!P0 FADD.FTZ R15, R15, -1 ;  /* 0xbf8000000f0f8421 */ /* 0x000fce0000010000 */
.L_x_7664:
[----:B------:R-:W-:Y:S05]  /*0ff0*/  BSYNC B1 ;  /* 0x0000000000017941 */ /* 0x000fea0003800000 */
.L_x_7663:
[----:B------:R-:W-:Y:S01]  /*1000*/  FFMA.FTZ R12, -R11, R15, R12 ;  /* 0x0000000f0b0c7223 */ /* 0x000fe2000001010c */
[----:B------:R-:W-:Y:S06]  /*1010*/  BRA `(.L_x_7661) ;  /* 0x00000000007c7947 */ /* 0x000fec0003800000 */
.L_x_7662:
        /* <DEDUP_REMOVED lines=15> */
.L_x_7668:
        /* <DEDUP_REMOVED lines=13> */
.L_x_7667:
[----:B------:R-:W-:Y:S05]  /*11e0*/  BSYNC B1 ;  /* 0x0000000000017941 */ /* 0x000fea0003800000 */
.L_x_7666:
[----:B------:R-:W-:-:S04]  /*11f0*/  FMUL.FTZ R12, R12, 1.1920928955078125e-07 ;  /* 0x340000000c0c7820 */ /* 0x000fc80000410000 */
[----:B------:R-:W-:-:S07]  /*1200*/  FMUL.FTZ R12, R17, R12 ;  /* 0x0000000c110c7220 */ /* 0x000fce0000410000 */
.L_x_7661:
[----:B------:R-:W-:Y:S05]  /*1210*/  BSYNC B0 ;  /* 0x0000000000007941 */ /* 0x000fea0003800000 */
.L_x_7660:
[----:B-----5:R-:W-:Y:S01]  /*1220*/  HADD2.F32 R14, -RZ, R4.H0_H0 ;  /* 0x20000004ff0e7230 */ /* 0x020fe20000004100 */
        /* <DEDUP_REMOVED lines=30> */
.L_x_7674:
[----:B------:R-:W-:Y:S01]  /*1410*/  FSETP.GEU.FTZ.AND P0, PT, R16, -R11, PT ;  /* 0x8000000b1000720b */ /* 0x000fe20003f1e000 */
[----:B------:R-:W-:-:S12]  /*1420*/  FADD.FTZ R13, R13, -1 ;  /* 0xbf8000000d0d7421 */ /* 0x000fd80000010000 */
[----:B------:R-:W-:-:S07]  /*1430*/  @!P0 FADD.FTZ R13, R13, -1 ;  /* 0xbf8000000d0d8421 */ /* 0x000fce0000010000 */
.L_x_7673:
[----:B------:R-:W-:Y:S05]  /*1440*/  BSYNC B1 ;  /* 0x0000000000017941 */ /* 0x000fea0003800000 */
.L_x_7672:
[----:B------:R-:W-:Y:S01]  /*1450*/  FFMA.FTZ R0, -R11, R13, R0 ;  /* 0x0000000d0b007223 */ /* 0x000fe20000010100 */
[----:B------:R-:W-:Y:S06]  /*1460*/  BRA `(.L_x_7670) ;  /* 0x00000000007c7947 */ /* 0x000fec0003800000 */
.L_x_7671:
        /* <DEDUP_REMOVED lines=15> */
.L_x_7677:
        /* <DEDUP_REMOVED lines=13> */
.L_x_7676:
[----:B------:R-:W-:Y:S05]  /*1630*/  BSYNC B1 ;  /* 0x0000000000017941 */ /* 0x000fea0003800000 */
.L_x_7675:
[----:B------:R-:W-:-:S04]  /*1640*/  FMUL.FTZ R0, R13, 1.1920928955078125e-07 ;  /* 0x340000000d007820 */ /* 0x000fc80000410000 */
[----:B------:R-:W-:-:S07]  /*1650*/  FMUL.FTZ R0, R17, R0 ;  /* 0x0000000011007220 */ /* 0x000fce0000410000 */
.L_x_7670:
[----:B------:R-:W-:Y:S05]  /*1660*/  BSYNC B0 ;  /* 0x0000000000007941 */ /* 0x000fea0003800000 */
.L_x_7669:
        /* <DEDUP_REMOVED lines=31> */
.L_x_7683:
[----:B------:R-:W-:Y:S01]  /*1860*/  FSETP.GEU.FTZ.AND P0, PT, R13, -R11, PT ;  /* 0x8000000b0d00720b */ /* 0x000fe20003f1e000 */
[----:B------:R-:W-:-:S12]  /*1870*/  FADD.FTZ R15, R15, -1 ;  /* 0xbf8000000f0f7421 */ /* 0x000fd80000010000 */
[----:B------:R-:W-:-:S07]  /*1880*/  @!P0 FADD.FTZ R15, R15, -1 ;  /* 0xbf8000000f0f8421 */ /* 0x000fce0000010000 */
.L_x_7682:
[----:B------:R-:W-:Y:S05]  /*1890*/  BSYNC B1 ;  /* 0x0000000000017941 */ /* 0x000fea0003800000 */
.L_x_7681:
[----:B------:R-:W-:Y:S01]  /*18a0*/  FFMA.FTZ R14, -R11, R15, R14 ;  /* 0x0000000f0b0e7223 */ /* 0x000fe2000001010e */
[----:B------:R-:W-:Y:S06]  /*18b0*/  BRA `(.L_x_7679) ;  /* 0x00000000007c7947 */ /* 0x000fec0003800000 */
.L_x_7680:
        /* <DEDUP_REMOVED lines=15> */
.L_x_7686:
        /* <DEDUP_REMOVED lines=13> */
.L_x_7685:
[----:B------:R-:W-:Y:S05]  /*1a80*/  BSYNC B1 ;  /* 0x0000000000017941 */ /* 0x000fea0003800000 */
.L_x_7684:
[----:B------:R-:W-:-:S04]  /*1a90*/  FMUL.FTZ R14, R13, 1.1920928955078125e-07 ;  /* 0x340000000d0e7820 */ /* 0x000fc80000410000 */
[----:B------:R-:W-:-:S07]  /*1aa0*/  FMUL.FTZ R14, R17, R14 ;  /* 0x0000000e110e7220 */ /* 0x000fce0000410000 */
.L_x_7679:
[----:B------:R-:W-:Y:S05]  /*1ab0*/  BSYNC B0 ;  /* 0x0000000000007941 */ /* 0x000fea0003800000 */
.L_x_7678:
        /* <DEDUP_REMOVED lines=31> */
.L_x_7692:
[----:B------:R-:W-:Y:S01]  /*1cb0*/  FSETP.GEU.FTZ.AND P0, PT, R15, -R13, PT ;  /* 0x8000000d0f00720b */ /* 0x000fe20003f1e000 */
[----:B------:R-:W-:-:S12]  /*1cc0*/  FADD.FTZ R17, R17, -1 ;  /* 0xbf80000011117421 */ /* 0x000fd80000010000 */
[----:B------:R-:W-:-:S07]  /*1cd0*/  @!P0 FADD.FTZ R17, R17, -1 ;  /* 0xbf80000011118421 */ /* 0x000fce0000010000 */
.L_x_7691:
[----:B------:R-:W-:Y:S05]  /*1ce0*/  BSYNC B1 ;  /* 0x0000000000017941 */ /* 0x000fea0003800000 */
.L_x_7690:
[----:B------:R-:W-:Y:S01]  /*1cf0*/  FFMA.FTZ R0, -R13, R17, R0 ;  /* 0x000000110d007223 */ /* 0x000fe20000010100 */
[----:B------:R-:W-:Y:S06]  /*1d00*/  BRA `(.L_x_7688) ;  /* 0x00000000007c7947 */ /* 0x000fec0003800000 */
.L_x_7689:
        /* <DEDUP_REMOVED lines=15> */
.L_x_7695:
        /* <DEDUP_REMOVED lines=13> */
.L_x_7694:
[----:B------:R-:W-:Y:S05]  /*1ed0*/  BSYNC B1 ;  /* 0x0000000000017941 */ /* 0x000fea0003800000 */
.L_x_7693:
[----:B------:R-:W-:-:S04]  /*1ee0*/  FMUL.FTZ R14, R14, 1.1920928955078125e-07 ;  /* 0x340000000e0e7820 */ /* 0x000fc80000410000 */
[----:B------:R-:W-:-:S07]  /*1ef0*/  FMUL.FTZ R0, R13, R14 ;  /* 0x0000000e0d007220 */ /* 0x000fce0000410000 */
.L_x_7688:
[----:B------:R-:W-:Y:S05]  /*1f00*/  BSYNC B0 ;  /* 0x0000000000007941 */ /* 0x000fea0003800000 */
.L_x_7687:
[----:B------:R-:W-:Y:S01]  /*1f10*/  HADD2.F32 R14, -RZ, R5.H1_H1 ;  /* 0x30000005ff0e7230 */ /* 0x000fe20000004100 */
[C---:B------:R-:W-:Y:S01]  /*1f20*/  FSETP.GTU.FTZ.AND P0, PT, |R0|.reuse, +INF , PT ;  /* 0x7f8000000000780b */ /* 0x040fe20003f1c200 */
[----:B------:R-:W-:Y:S01]  /*1f30*/  BSSY B0, `(.L_x_7696) ;  /* 0x0000041000007945 */ /* 0x000fe20003800000 */
[C---:B------:R-:W-:Y:S02]  /*1f40*/  LOP3.LUT R5, R0.reuse, 0x80000000, R3, 0xb8, !PT ;  /* 0x8000000000057812 */ /* 0x040fe400078eb803 */
        /* <DEDUP_REMOVED lines=26> */
.L_x_7701:
[----:B------:R-:W-:Y:S01]  /*20f0*/  FSETP.GEU.FTZ.AND P0, PT, R15, -R13, PT ;  /* 0x8000000d0f00720b */ /* 0x000fe20003f1e000 */
[----:B------:R-:W-:-:S12]  /*2100*/  FADD.FTZ R17, R17, -1 ;  /* 0xbf80000011117421 */ /* 0x000fd80000010000 */
[----:B------:R-:W-:-:S07]  /*2110*/  @!P0 FADD.FTZ R17, R17, -1 ;  /* 0xbf80000011118421 */ /* 0x000fce0000010000 */
.L_x_7700:
[----:B------:R-:W-:Y:S05]  /*2120*/  BSYNC B1 ;  /* 0x0000000000017941 */ /* 0x000fea0003800000 */
.L_x_7699:
[----:B------:R-:W-:Y:S01]  /*2130*/  FFMA.FTZ R10, -R13, R17, R10 ;  /* 0x000000110d0a7223 */ /* 0x000fe2000001010a */
[----:B------:R-:W-:Y:S06]  /*2140*/  BRA `(.L_x_7697) ;  /* 0x00000000007c7947 */ /* 0x000fec0003800000 */
.L_x_7698:
[C---:B------:R-:W-:Y:S01]  /*2150*/  VIADD R0, R13.reuse, 0xf4800000 ;  /* 0xf48000000d007836 */ /* 0x040fe20000000000 */
[----:B------:R-:W-:Y:S01]  /*2160*/  FSETP.GT.FTZ.AND P0, PT, |R14|, RZ, PT ;  /* 0x000000ff0e00720b */ /* 0x000fe20003f14200 */
[----:B------:R-:W-:Y:S01]  /*2170*/  BSSY B1, `(.L_x_7702) ;  /* 0x000001a000017945 */ /* 0x000fe20003800000 */
[----:B------:R-:W-:Y:S02]  /*2180*/  LOP3.LUT R14, R13, 0xff800000, RZ, 0xc0, !PT ;  /* 0xff8000000d0e7812 */ /* 0x000fe400078ec0ff */
[----:B0-----:R-:W-:Y:S02]  /*2190*/  LOP3.LUT R15, R0, 0xff800000, RZ, 0xc0, !PT ;  /* 0xff800000000f7812 */ /* 0x001fe400078ec0ff */
        /* <DEDUP_REMOVED lines=10> */
.L_x_7704:
        /* <DEDUP_REMOVED lines=13> */
.L_x_7703:
[----:B------:R-:W-:Y:S05]  /*2310*/  BSYNC B1 ;  /* 0x0000000000017941 */ /* 0x000fea0003800000 */
.L_x_7702:
[----:B0-----:R-:W-:-:S04]  /*2320*/  FMUL.FTZ R13, R10, 1.1920928955078125e-07 ;  /* 0x340000000a0d7820 */ /* 0x001fc80000410000 */
[----:B------:R-:W-:-:S07]  /*2330*/  FMUL.FTZ R10, R18, R13 ;  /* 0x0000000d120a7220 */ /* 0x000fce0000410000 */
.L_x_7697:
[----:B------:R-:W-:Y:S05]  /*2340*/  BSYNC B0 ;  /* 0x0000000000007941 */ /* 0x000fea0003800000 */
.L_x_7696:
[----:B0-----:R-:W0:Y:S01]  /*2350*/  LDC.64 R14, c[0x0][0x218] ;  /* 0x00008600ff0e7b82 */ /* 0x001e220000000a00 */
[C---:B------:R-:W-:Y:S02]  /*2360*/  FSETP.GTU.FTZ.AND P0, PT, |R10|.reuse, +INF , PT ;  /* 0x7f8000000a00780b */ /* 0x040fe40003f1c200 */
[----:B------:R-:W-:Y:S02]  /*2370*/  LOP3.LUT R3, R10, 0x80000000, R3, 0xb8, !PT ;  /* 0x800000000a037812 */ /* 0x000fe400078eb803 */
[----:B------:R-:W-:Y:S02]  /*2380*/  F2FP.F16.F32.PACK_AB R8, R8, R7 ;  /* 0x000000070808723e */ /* 0x000fe400000000ff */
[----:B------:R-:W-:Y:S02]  /*2390*/  FSEL R10, R10, R3, P0 ;  /* 0x000000030a0a7208 */ /* 0x000fe40000000000 */
[----:B------:R-:W-:Y:S02]  /*23a0*/  F2FP.F16.F32.PACK_AB R9, R12, R9 ;  /* 0x000000090c09723e */ /* 0x000fe400000000ff */
[----:B------:R-:W-:-:S02]  /*23b0*/  F2FP.F16.F32.PACK_AB R4, R11, R4 ;  /* 0x000000040b04723e */ /* 0x000fc400000000ff */
[----:B------:R-:W-:Y:S01]  /*23c0*/  F2FP.F16.F32.PACK_AB R5, R10, R5 ;  /* 0x000000050a05723e */ /* 0x000fe200000000ff */
[----:B0-----:R-:W-:-:S04]  /*23d0*/  IMAD.WIDE.U32 R14, R2, 0x2, R14 ;  /* 0x00000002020e7825 */ /* 0x001fc800078e000e */
[----:B------:R-:W-:-:S05]  /*23e0*/  IMAD.WIDE R14, R6, 0x8, R14 ;  /* 0x00000008060e7825 */ /* 0x000fca00078e020e */
[----:B------:R-:W-:Y:S04]  /*23f0*/  STG.E.64 desc[UR4][R14.64], R8 ;  /* 0x000000080e007986 */ /* 0x000fe8000c101b04 */
[----:B------:R-:W-:Y:S01]  /*2400*/  STG.E.64 desc[UR4][R14.64+0x400], R4 ;  /* 0x000400040e007986 */ /* 0x000fe2000c101b04 */
[----:B------:R-:W-:Y:S05]  /*2410*/  EXIT ;  /* 0x000000000000794d */ /* 0x000fea0003800000 */
.L_x_7632:
[----:B------:R-:W0:Y:S01]  /*2420*/  S2R R4, SR_TID.X ;  /* 0x0000000000047919 */ /* 0x000e220000002100 */
[----:B------:R-:W-:Y:S02]  /*2430*/  PRMT R5, RZ, 0x7610, R5 ;  /* 0x00007610ff057816 */ /* 0x000fe40000000005 */
[----:B0-----:R-:W-:Y:S01]  /*2440*/  ISETP.GE.AND P0, PT, R4, R3, PT ;  /* 0x000000030400720c */ /* 0x001fe20003f06270 */
[----:B------:R-:W-:-:S12]  /*2450*/  IMAD.MOV.U32 R27, RZ, RZ, R4 ;  /* 0x000000ffff1b7224 */ /* 0x000fd800078e0004 */
[----:B------:R-:W-:Y:S01]  /*2460*/  @!P0 IADD3 R20, R2, R27, RZ ;  /* 0x0000001b02148210 */ /* 0x000fe20007ffe0ff */
[----:B------:R-:W-:Y:S01]  /*2470*/  @!P0 VIADD R27, R27, 0x80 ;  /* 0x000000801b1b8836 */ /* 0x000fe20000000000 */
[----:B------:R-:W0:Y:S04]  /*2480*/  @!P0 LDC.64 R16, c[0x0][0x220] ;  /* 0x00008800ff108b82 */ /* 0x000e280000000a00 */
        /* <DEDUP_REMOVED lines=8> */
[----:B------:R-:W-:Y:S01]  /*2510*/  ISETP.GE.AND P4, PT, R27, R3, PT ;  /* 0x000000031b00720c */ /* 0x000fe20003f86270 */
[----:B-1----:R-:W-:-:S05]  /*2520*/  @!P6 IMAD.WIDE.U32 R6, R9, 0x2, R6 ;  /* 0x000000020906e825 */ /* 0x002fca00078e0006 */
[----:B------:R1:W5:Y:S07]  /*2530*/  @!P6 LDG.E.U16 R5, desc[UR4][R6.64] ;  /* 0x000000040605e981 */ /* 0x00036e000c1e1500 */
[----:B------:R-:W-:Y:S01]  /*2540*/  @!P4 IADD3 R29, R2, R27, RZ ;  /* 0x0000001b021dc210 */ /* 0x000fe20007ffe0ff */
[----:B------:R-:W-:Y:S01]  /*2550*/  @!P4 VIADD R27, R27, 0x80 ;  /* 0x000000801b1bc836 */ /* 0x000fe20000000000 */
[----:B------:R-:W3:Y:S04]  /*2560*/  @!P4 LDC.64 R14, c[0x0][0x220] ;  /* 0x00008800ff0ecb82 */ /* 0x000ee80000000a00 */
[----:B------:R-:W-:-:S13]  /*2570*/  ISETP.GE.AND P3, PT, R27, R3, PT ;  /* 0x000000031b00720c */ /* 0x000fda0003f66270 */
[----:B------:R-:W-:Y:S01]  /*2580*/  @!P3 IMAD.IADD R25, R2, 0x1, R27 ;  /* 0x000000010219b824 */ /* 0x000fe200078e021b */
[----:B------:R-:W-:Y:S01]  /*2590*/  @!P3 IADD3 R27, R27, 0x80, RZ ;  /* 0x000000801b1bb810 */ /* 0x000fe20007ffe0ff */
[----:B-1----:R-:W1:Y:S03]  /*25a0*/  @!P3 LDC.64 R6, c[0x0][0x220] ;  /* 0x00008800ff06bb82 */ /* 0x002e660000000a00 */
[----:B------:R-:W-:-:S13]  /*25b0*/  ISETP.GE.AND P2, PT, R27, R3, PT ;  /* 0x000000031b00720c */ /* 0x000fda0003f46270 */
[----:B------:R-:W-:Y:S01]  /*25c0*/  @!P2 IMAD.IADD R23, R2, 0x1, R27 ;  /* 0x000000010217a824 */ /* 0x000fe200078e021b */
[----:B------:R-:W4:Y:S01]  /*25d0*/  @!P2 LDC.64 R8, c[0x0][0x220] ;  /* 0x00008800ff08ab82 */ /* 0x000f220000000a00 */
[----:B------:R-:W-:-:S05]  /*25e0*/  @!P2 VIADD R27, R27, 0x80 ;  /* 0x000000801b1ba836 */ /* 0x000fca0000000000 */
[----:B------:R-:W-:-:S13]  /*25f0*/  ISETP.GE.AND P1, PT, R27, R3, PT ;  /* 0x000000031b00720c */ /* 0x000fda0003f26270 */
[----:B------:R-:W-:Y:S01]  /*2600*/  @!P1 IADD3 R21, R2, R27, RZ ;  /* 0x0000001b02159210 */ /* 0x000fe20007ffe0ff */
[----:B------:R-:W-:Y:S01]  /*2610*/  @!P1 VIADD R27, R27, 0x80 ;  /* 0x000000801b1b9836 */ /* 0x000fe20000000000 */
[----:B------:R-:W3:Y:S04]  /*2620*/  @!P1 LDC.64 R10, c[0x0][0x220] ;  /* 0x00008800ff0a9b82 */ /* 0x000ee80000000a00 */
        /* <DEDUP_REMOVED lines=56> */
.L_x_7712:
[----:B------:R-:W-:Y:S01]  /*29b0*/  FSETP.GEU.FTZ.AND P0, PT, R11, -R10, PT ;  /* 0x8000000a0b00720b */ /* 0x000fe20003f1e000 */
[----:B------:R-:W-:-:S12]  /*29c0*/  FADD.FTZ R0, R0, -1 ;  /* 0xbf80000000007421 */ /* 0x000fd80000010000 */
[----:B------:R-:W-:-:S07]  /*29d0*/  @!P0 FADD.FTZ R0, R0, -1 ;  /* 0xbf80000000008421 */ /* 0x000fce0000010000 */
.L_x_7711:
[----:B------:R-:W-:Y:S05]  /*29e0*/  BSYNC B2 ;  /* 0x0000000000027941 */ /* 0x000fea0003800000 */
.L_x_7710:
[----:B------:R-:W-:Y:S01]  /*29f0*/  FFMA.FTZ R7, -R10, R0, R7 ;  /* 0x000000000a077223 */ /* 0x000fe20000010107 */
[----:B------:R-:W-:Y:S06]  /*2a00*/  BRA `(.L_x_7708) ;  /* 0x00000000007c7947 */ /* 0x000fec0003800000 */
.L_x_7709:
        /* <DEDUP_REMOVED lines=15> */
.L_x_7715:
        /* <DEDUP_REMOVED lines=13> */
.L_x_7714:
[----:B------:R-:W-:Y:S05]  /*2bd0*/  BSYNC B2 ;  /* 0x0000000000027941 */ /* 0x000fea0003800000 */
.L_x_7713:
[----:B------:R-:W-:-:S04]  /*2be0*/  FMUL.FTZ R8, R8, 1.1920928955078125e-07 ;  /* 0x3400000008087820 */ /* 0x000fc80000410000 */
[----:B------:R-:W-:-:S07]  /*2bf0*/  FMUL.FTZ R7, R7, R8 ;  /* 0x0000000807077220 */ /* 0x000fce0000410000 */
.L_x_7708:
[----:B------:R-:W-:Y:S05]  /*2c00*/  BSYNC B0 ;  /* 0x0000000000007941 */ /* 0x000fea0003800000 */
.L_x_7707:
[C---:B------:R-:W-:Y:S02]  /*2c10*/  FSETP.GTU.FTZ.AND P0, PT, |R7|.reuse, +INF , PT ;  /* 0x7f8000000700780b */ /* 0x040fe40003f1c200 */
[----:B------:R-:W-:-:S04]  /*2c20*/  LOP3.LUT R6, R7, 0x80000000, R6, 0xb8, !PT ;  /* 0x8000000007067812 */ /* 0x000fc800078eb806 */
[----:B------:R-:W-:-:S04]  /*2c30*/  FSEL R7, R7, R6, P0 ;  /* 0x0000000607077208 */ /* 0x000fc80000000000 */
[----:B------:R-:W-:-:S07]  /*2c40*/  F2FP.F16.F32.PACK_AB R7, RZ, R7 ;  /* 0x00000007ff07723e */ /* 0x000fce00000000ff */
.L_x_7706:
[----:B------:R-:W-:Y:S05]  /*2c50*/  BSYNC B1 ;  /* 0x0000000000017941 */ /* 0x000fea0003800000 */
.L_x_7705:
        /* <DEDUP_REMOVED lines=34> */
.L_x_7723:
[----:B------:R-:W-:Y:S01]  /*2e80*/  FSETP.GEU.FTZ.AND P0, PT, R9, -R13, PT ;  /* 0x8000000d0900720b */ /* 0x000fe20003f1e000 */
[----:B------:R-:W-:-:S12]  /*2e90*/  FADD.FTZ R11, R11, -1 ;  /* 0xbf8000000b0b7421 */ /* 0x000fd80000010000 */
[----:B------:R-:W-:-:S07]  /*2ea0*/  @!P0 FADD.FTZ R11, R11, -1 ;  /* 0xbf8000000b0b8421 */ /* 0x000fce0000010000 */
.L_x_7722:
[----:B------:R-:W-:Y:S05]  /*2eb0*/  BSYNC B2 ;  /* 0x0000000000027941 */ /* 0x000fea0003800000 */
.L_x_7721:
[----:B------:R-:W-:Y:S01]  /*2ec0*/  FFMA.FTZ R8, -R13, R11, R8 ;  /* 0x0000000b0d087223 */ /* 0x000fe20000010108 */
[----:B------:R-:W-:Y:S06]  /*2ed0*/  BRA `(.L_x_7719) ;  /* 0x00000000007c7947 */ /* 0x000fec0003800000 */
.L_x_7720:
        /* <DEDUP_REMOVED lines=15> */
.L_x_7726:
        /* <DEDUP_REMOVED lines=13> */
.L_x_7725:
[----:B------:R-:W-:Y:S05]  /*30a0*/  BSYNC B2 ;  /* 0x0000000000027941 */ /* 0x000fea0003800000 */
.L_x_7724:
[----:B------:R-:W-:-:S04]  /*30b0*/  FMUL.FTZ R9, R9, 1.1920928955078125e-07 ;  /* 0x3400000009097820 */ /* 0x000fc80000410000 */
[----:B------:R-:W-:-:S07]  /*30c0*/  FMUL.FTZ R8, R8, R9 ;  /* 0x0000000908087220 */ /* 0x000fce0000410000 */
.L_x_7719:
[----:B------:R-:W-:Y:S05]  /*30d0*/  BSYNC B0 ;  /* 0x0000000000007941 */ /* 0x000fea0003800000 */
.L_x_7718:
[C---:B------:R-:W-:Y:S02]  /*30e0*/  FSETP.GTU.FTZ.AND P0, PT, |R8|.reuse, +INF , PT ;  /* 0x7f8000000800780b */ /* 0x040fe40003f1c200 */
[----:B------:R-:W-:-:S04]  /*30f0*/  LOP3.LUT R5, R8, 0x80000000, R5, 0xb8, !PT ;  /* 0x8000000008057812 */ /* 0x000fc800078eb805 */
[----:B------:R-:W-:-:S04]  /*3100*/  FSEL R5, R8, R5, P0 ;  /* 0x0000000508057208 */ /* 0x000fc80000000000 */
[----:B------:R-:W-:-:S07]  /*3110*/  F2FP.F16.F32.PACK_AB R5, RZ, R5 ;  /* 0x00000005ff05723e */ /* 0x000fce00000000ff */
.L_x_7717:
[----:B------:R-:W-:Y:S05]  /*3120*/  BSYNC B1 ;  /* 0x0000000000017941 */ /* 0x000fea0003800000 */
.L_x_7716:
        /* <DEDUP_REMOVED lines=34> */
.L_x_7734:
[----:B------:R-:W-:Y:S01]  /*3350*/  FSETP.GEU.FTZ.AND P0, PT, R13, -R12, PT ;  /* 0x8000000c0d00720b */ /* 0x000fe20003f1e000 */
[----:B------:R-:W-:-:S12]  /*3360*/  FADD.FTZ R0, R0, -1 ;  /* 0xbf80000000007421 */ /* 0x000fd80000010000 */
[----:B------:R-:W-:-:S07]  /*3370*/  @!P0 FADD.FTZ R0, R0, -1 ;  /* 0xbf80000000008421 */ /* 0x000fce0000010000 */
.L_x_7733:
[----:B------:R-:W-:Y:S05]  /*3380*/  BSYNC B2 ;  /* 0x0000000000027941 */ /* 0x000fea0003800000 */
.L_x_7732:
[----:B------:R-:W-:Y:S01]  /*3390*/  FFMA.FTZ R9, -R12, R0, R9 ;  /* 0x000000000c097223 */ /* 0x000fe20000010109 */
[----:B------:R-:W-:Y:S06]  /*33a0*/  BRA `(.L_x_7730) ;  /* 0x00000000007c7947 */ /* 0x000fec0003800000 */
.L_x_7731:
        /* <DEDUP_REMOVED lines=15> */
.L_x_7737:
        /* <DEDUP_REMOVED lines=13> */
.L_x_7736:
[----:B------:R-:W-:Y:S05]  /*3570*/  BSYNC B2 ;  /* 0x0000000000027941 */ /* 0x000fea0003800000 */
.L_x_7735:
[----:B------:R-:W-:-:S04]  /*3580*/  FMUL.FTZ R10, R10, 1.1920928955078125e-07 ;  /* 0x340000000a0a7820 */ /* 0x000fc80000410000 */
[----:B------:R-:W-:-:S07]  /*3590*/  FMUL.FTZ R9, R9, R10 ;  /* 0x0000000a09097220 */ /* 0x000fce0000410000 */
.L_x_7730:
[----:B------:R-:W-:Y:S05]  /*35a0*/  BSYNC B0 ;  /* 0x0000000000007941 */ /* 0x000fea0003800000 */
.L_x_7729:
[C---:B------:R-:W-:Y:S02]  /*35b0*/  FSETP.GTU.FTZ.AND P0, PT, |R9|.reuse, +INF , PT ;  /* 0x7f8000000900780b */ /* 0x040fe40003f1c200 */
[----:B------:R-:W-:-:S04]  /*35c0*/  LOP3.LUT R8, R9, 0x80000000, R8, 0xb8, !PT ;  /* 0x8000000009087812 */ /* 0x000fc800078eb808 */
[----:B------:R-:W-:-:S04]  /*35d0*/  FSEL R8, R9, R8, P0 ;  /* 0x0000000809087208 */ /* 0x000fc80000000000 */
[----:B------:R-:W-:-:S07]  /*35e0*/  F2FP.F16.F32.PACK_AB R8, RZ, R8 ;  /* 0x00000008ff08723e */ /* 0x000fce00000000ff */
.L_x_7728:
[----:B------:R-:W-:Y:S05]  /*35f0*/  BSYNC B1 ;  /* 0x0000000000017941 */ /* 0x000fea0003800000 */
.L_x_7727:
        /* <DEDUP_REMOVED lines=34> */
.L_x_7745:
[----:B------:R-:W-:Y:S01]  /*3820*/  FSETP.GEU.FTZ.AND P0, PT, R11, -R15, PT ;  /* 0x8000000f0b00720b */ /* 0x000fe20003f1e000 */
[----:B------:R-:W-:-:S12]  /*3830*/  FADD.FTZ R13, R13, -1 ;  /* 0xbf8000000d0d7421 */ /* 0x000fd80000010000 */
[----:B------:R-:W-:-:S07]  /*3840*/  @!P0 FADD.FTZ R13, R13, -1 ;  /* 0xbf8000000d0d8421 */ /* 0x000fce0000010000 */
.L_x_7744:
[----:B------:R-:W-:Y:S05]  /*3850*/  BSYNC B2 ;  /* 0x0000000000027941 */ /* 0x000fea0003800000 */
.L_x_7743:
[----:B------:R-:W-:Y:S01]  /*3860*/  FFMA.FTZ R10, -R15, R13, R10 ;  /* 0x0000000d0f0a7223 */ /* 0x000fe2000001010a */
[----:B------:R-:W-:Y:S06]  /*3870*/  BRA `(.L_x_7741) ;  /* 0x00000000007c7947 */ /* 0x000fec0003800000 */
.L_x_7742:
        /* <DEDUP_REMOVED lines=15> */
.L_x_7748:
        /* <DEDUP_REMOVED lines=13> */
.L_x_7747:
[----:B------:R-:W-:Y:S05]  /*3a40*/  BSYNC B2 ;  /* 0x0000000000027941 */ /* 0x000fea0003800000 */
.L_x_7746:
[----:B------:R-:W-:-:S04]  /*3a50*/  FMUL.FTZ R11, R11, 1.1920928955078125e-07 ;  /* 0x340000000b0b7820 */ /* 0x000fc80000410000 */
[----:B------:R-:W-:-:S07]  /*3a60*/  FMUL.FTZ R10, R10, R11 ;  /* 0x0000000b0a0a7220 */ /* 0x000fce0000410000 */
.L_x_7741:
[----:B------:R-:W-:Y:S05]  /*3a70*/  BSYNC B0 ;  /* 0x0000000000007941 */ /* 0x000fea0003800000 */
.L_x_7740:
[C---:B------:R-:W-:Y:S02]  /*3a80*/  FSETP.GTU.FTZ.AND P0, PT, |R10|.reuse, +INF , PT ;  /* 0x7f8000000a00780b */ /* 0x040fe40003f1c200 */
[----:B------:R-:W-:-:S04]  /*3a90*/  LOP3.LUT R9, R10, 0x80000000, R9, 0xb8, !PT ;  /* 0x800000000a097812 */ /* 0x000fc800078eb809 */
[----:B------:R-:W-:-:S04]  /*3aa0*/  FSEL R9, R10, R9, P0 ;  /* 0x000000090a097208 */ /* 0x000fc80000000000 */
[----:B------:R-:W-:-:S07]  /*3ab0*/  F2FP.F16.F32.PACK_AB R9, RZ, R9 ;  /* 0x00000009ff09723e */ /* 0x000fce00000000ff */
.L_x_7739:
[----:B------:R-:W-:Y:S05]  /*3ac0*/  BSYNC B1 ;  /* 0x0000000000017941 */ /* 0x000fea0003800000 */
.L_x_7738:
        /* <DEDUP_REMOVED lines=34> */
.L_x_7756:
[----:B------:R-:W-:Y:S01]  /*3cf0*/  FSETP.GEU.FTZ.AND P0, PT, R15, -R14, PT ;  /* 0x8000000e0f00720b */ /* 0x000fe20003f1e000 */
[----:B------:R-:W-:-:S12]  /*3d00*/  FADD.FTZ R0, R0, -1 ;  /* 0xbf80000000007421 */ /* 0x000fd80000010000 */
[----:B------:R-:W-:-:S07]  /*3d10*/  @!P0 FADD.FTZ R0, R0, -1 ;  /* 0xbf80000000008421 */ /* 0x000fce0000010000 */
.L_x_7755:
[----:B------:R-:W-:Y:S05]  /*3d20*/  BSYNC B2 ;  /* 0x0000000000027941 */ /* 0x000fea0003800000 */
.L_x_7754:
[----:B------:R-:W-:Y:S01]  /*3d30*/  FFMA.FTZ R11, -R14, R0, R11 ;  /* 0x000000000e0b7223 */ /* 0x000fe2000001010b */
[----:B------:R-:W-:Y:S06]  /*3d40*/  BRA `(.L_x_7752) ;  /* 0x00000000007c7947 */ /* 0x000fec0003800000 */
.L_x_7753:
        /* <DEDUP_REMOVED lines=15> */
.L_x_7759:
        /* <DEDUP_REMOVED lines=13> */
.L_x_7758:
[----:B------:R-:W-:Y:S05]  /*3f10*/  BSYNC B2 ;  /* 0x0000000000027941 */ /* 0x000fea0003800000 */
.L_x_7757:
[----:B------:R-:W-:-:S04]  /*3f20*/  FMUL.FTZ R12, R12, 1.1920928955078125e-07 ;  /* 0x340000000c0c7820 */ /* 0x000fc80000410000 */
[----:B------:R-:W-:-:S07]  /*3f30*/  FMUL.FTZ R11, R11, R12 ;  /* 0x0000000c0b0b7220 */ /* 0x000fce0000410000 */
.L_x_7752:
[----:B------:R-:W-:Y:S05]  /*3f40*/  BSYNC B0 ;  /* 0x0000000000007941 */ /* 0x000fea0003800000 */
.L_x_7751:
[C---:B------:R-:W-:Y:S02]  /*3f50*/  FSETP.GTU.FTZ.AND P0, PT, |R11|.reuse, +INF , PT ;  /* 0x7f8000000b00780b */ /* 0x040fe40003f1c200 */
[----:B------:R-:W-:-:S04]  /*3f60*/  LOP3.LUT R10, R11, 0x80000000, R10, 0xb8, !PT ;  /* 0x800000000b0a7812 */ /* 0x000fc800078eb80a */
[----:B------:R-:W-:-:S04]  /*3f70*/  FSEL R10, R11, R10, P0 ;  /* 0x0000000a0b0a7208 */ /* 0x000fc80000000000 */
[----:B------:R-:W-:-:S07]  /*3f80*/  F2FP.F16.F32.PACK_AB R10, RZ, R10 ;  /* 0x0000000aff0a723e */ /* 0x000fce00000000ff */
.L_x_7750:
[----:B------:R-:W-:Y:S05]  /*3f90*/  BSYNC B1 ;  /* 0x0000000000017941 */ /* 0x000fea0003800000 */
.L_x_7749:
        /* <DEDUP_REMOVED lines=34> */
.L_x_7767:
[----:B------:R-:W-:Y:S01]  /*41c0*/  FSETP.GEU.FTZ.AND P0, PT, R13, -R19, PT ;  /* 0x800000130d00720b */ /* 0x000fe20003f1e000 */
[----:B------:R-:W-:-:S12]  /*41d0*/  FADD.FTZ R15, R15, -1 ;  /* 0xbf8000000f0f7421 */ /* 0x000fd80000010000 */
[----:B------:R-:W-:-:S07]  /*41e0*/  @!P0 FADD.FTZ R15, R15, -1 ;  /* 0xbf8000000f0f8421 */ /* 0x000fce0000010000 */
.L_x_7766:
[----:B------:R-:W-:Y:S05]  /*41f0*/  BSYNC B2 ;  /* 0x0000000000027941 */ /* 0x000fea0003800000 */
.L_x_7765:
[----:B------:R-:W-:Y:S01]  /*4200*/  FFMA.FTZ R12, -R19, R15, R12 ;  /* 0x0000000f130c7223 */ /* 0x000fe2000001010c */
[----:B------:R-:W-:Y:S06]  /*4210*/  BRA `(.L_x_7763) ;  /* 0x00000000007c7947 */ /* 0x000fec0003800000 */
.L_x_7764:
        /* <DEDUP_REMOVED lines=15> */
.L_x_7770:
        /* <DEDUP_REMOVED lines=13> */
.L_x_7769:
[----:B------:R-:W-:Y:S05]  /*43e0*/  BSYNC B2 ;  /* 0x0000000000027941 */ /* 0x000fea0003800000 */
.L_x_7768:
[----:B------:R-:W-:-:S04]  /*43f0*/  FMUL.FTZ R13, R13, 1.1920928955078125e-07 ;  /* 0x340000000d0d7820 */ /* 0x000fc80000410000 */
[----:B------:R-:W-:-:S07]  /*4400*/  FMUL.FTZ R12, R12, R13 ;  /* 0x0000000d0c0c7220 */ /* 0x000fce0000410000 */
.L_x_7763:
[----:B------:R-:W-:Y:S05]  /*4410*/  BSYNC B0 ;  /* 0x0000000000007941 */ /* 0x000fea0003800000 */
.L_x_7762:
[C---:B------:R-:W-:Y:S02]  /*4420*/  FSETP.GTU.FTZ.AND P0, PT, |R12|.reuse, +INF , PT ;  /* 0x7f8000000c00780b */ /* 0x040fe40003f1c200 */
[----:B------:R-:W-:-:S04]  /*4430*/  LOP3.LUT R11, R12, 0x80000000, R11, 0xb8, !PT ;  /* 0x800000000c0b7812 */ /* 0x000fc800078eb80b */
[----:B------:R-:W-:-:S04]  /*4440*/  FSEL R11, R12, R11, P0 ;  /* 0x0000000b0c0b7208 */ /* 0x000fc80000000000 */
[----:B------:R-:W-:-:S07]  /*4450*/  F2FP.F16.F32.PACK_AB R11, RZ, R11 ;  /* 0x0000000bff0b723e */ /* 0x000fce00000000ff */
.L_x_7761:
[----:B------:R-:W-:Y:S05]  /*4460*/  BSYNC B1 ;  /* 0x0000000000017941 */ /* 0x000fea0003800000 */
.L_x_7760:
        /* <DEDUP_REMOVED lines=34> */
.L_x_7778:
[----:B------:R-:W-:Y:S01]  /*4690*/  FSETP.GEU.FTZ.AND P0, PT, R15, -R18, PT ;  /* 0x800000120f00720b */ /* 0x000fe20003f1e000 */
[----:B------:R-:W-:-:S12]  /*46a0*/  FADD.FTZ R0, R0, -1 ;  /* 0xbf80000000007421 */ /* 0x000fd80000010000 */
[----:B------:R-:W-:-:S07]  /*46b0*/  @!P0 FADD.FTZ R0, R0, -1 ;  /* 0xbf80000000008421 */ /* 0x000fce0000010000 */
.L_x_7777:
[----:B------:R-:W-:Y:S05]  /*46c0*/  BSYNC B2 ;  /* 0x0000000000027941 */ /* 0x000fea0003800000 */
.L_x_7776:
[----:B------:R-:W-:Y:S01]  /*46d0*/  FFMA.FTZ R13, -R18, R0, R13 ;  /* 0x00000000120d7223 */ /* 0x000fe2000001010d */
[----:B------:R-:W-:Y:S06]  /*46e0*/  BRA `(.L_x_7774) ;  /* 0x00000000007c7947 */ /* 0x000fec0003800000 */
.L_x_7775:
        /* <DEDUP_REMOVED lines=15> */
.L_x_7781:
        /* <DEDUP_REMOVED lines=13> */
.L_x_7780:
[----:B------:R-:W-:Y:S05]  /*48b0*/  BSYNC B2 ;  /* 0x0000000000027941 */ /* 0x000fea0003800000 */
.L_x_7779:
[----:B------:R-:W-:-:S04]  /*48c0*/  FMUL.FTZ R14, R14, 1.1920928955078125e-07 ;  /* 0x340000000e0e7820 */ /* 0x000fc80000410000 */
[----:B------:R-:W-:-:S07]  /*48d0*/  FMUL.FTZ R13, R13, R14 ;  /* 0x0000000e0d0d7220 */ /* 0x000fce0000410000 */
.L_x_7774:
[----:B------:R-:W-:Y:S05]  /*48e0*/  BSYNC B0 ;  /* 0x0000000000007941 */ /* 0x000fea0003800000 */
.L_x_7773:
[C---:B------:R-:W-:Y:S02]  /*48f0*/  FSETP.GTU.FTZ.AND P0, PT, |R13|.reuse, +INF , PT ;  /* 0x7f8000000d00780b */ /* 0x040fe40003f1c200 */
[----:B------:R-:W-:-:S04]  /*4900*/  LOP3.LUT R12, R13, 0x80000000, R12, 0xb8, !PT ;  /* 0x800000000d0c7812 */ /* 0x000fc800078eb80c */
[----:B------:R-:W-:-:S04]  /*4910*/  FSEL R12, R13, R12, P0 ;  /* 0x0000000c0d0c7208 */ /* 0x000fc80000000000 */
[----:B------:R-:W-:-:S07]  /*4920*/  F2FP.F16.F32.PACK_AB R12, RZ, R12 ;  /* 0x0000000cff0c723e */ /* 0x000fce00000000ff */
.L_x_7772:
[----:B------:R-:W-:Y:S05]  /*4930*/  BSYNC B1 ;  /* 0x0000000000017941 */ /* 0x000fea0003800000 */
.L_x_7771:
        /* <DEDUP_REMOVED lines=34> */
.L_x_7789:
[----:B------:R-:W-:Y:S01]  /*4b60*/  FSETP.GEU.FTZ.AND P0, PT, R15, -R19, PT ;  /* 0x800000130f00720b */ /* 0x000fe20003f1e000 */
[----:B------:R-:W-:-:S12]  /*4b70*/  FADD.FTZ R17, R17, -1 ;  /* 0xbf80000011117421 */ /* 0x000fd80000010000 */
[----:B------:R-:W-:-:S07]  /*4b80*/  @!P0 FADD.FTZ R17, R17, -1 ;  /* 0xbf80000011118421 */ /* 0x000fce0000010000 */
.L_x_7788:
[----:B------:R-:W-:Y:S05]  /*4b90*/  BSYNC B2 ;  /* 0x0000000000027941 */ /* 0x000fea0003800000 */
.L_x_7787:
[----:B------:R-:W-:Y:S01]  /*4ba0*/  FFMA.FTZ R14, -R19, R17, R14 ;  /* 0x00000011130e7223 */ /* 0x000fe2000001010e */
[----:B------:R-:W-:Y:S06]  /*4bb0*/  BRA `(.L_x_7785) ;  /* 0x00000000007c7947 */ /* 0x000fec0003800000 */
.L_x_7786:
        /* <DEDUP_REMOVED lines=15> */
.L_x_7792:
        /* <DEDUP_REMOVED lines=13> */
.L_x_7791:
[----:B------:R-:W-:Y:S05]  /*4d80*/  BSYNC B2 ;  /* 0x0000000000027941 */ /* 0x000fea0003800000 */
.L_x_7790:
[----:B------:R-:W-:-:S04]  /*4d90*/  FMUL.FTZ R15, R15, 1.1920928955078125e-07 ;  /* 0x340000000f0f7820 */ /* 0x000fc80000410000 */
[----:B------:R-:W-:-:S07]  /*4da0*/  FMUL.FTZ R14, R14, R15 ;  /* 0x0000000f0e0e7220 */ /* 0x000fce0000410000 */
.L_x_7785:
[----:B------:R-:W-:Y:S05]  /*4db0*/  BSYNC B0 ;  /* 0x0000000000007941 */ /* 0x000fea0003800000 */
.L_x_7784:
[C---:B------:R-:W-:Y:S02]  /*4dc0*/  FSETP.GTU.FTZ.AND P0, PT, |R14|.reuse, +INF , PT ;  /* 0x7f8000000e00780b */ /* 0x040fe40003f1c200 */
[----:B------:R-:W-:-:S04]  /*4dd0*/  LOP3.LUT R13, R14, 0x80000000, R13, 0xb8, !PT ;  /* 0x800000000e0d7812 */ /* 0x000fc800078eb80d */
[----:B------:R-:W-:-:S04]  /*4de0*/  FSEL R0, R14, R13, P0 ;  /* 0x0000000d0e007208 */ /* 0x000fc80000000000 */
[----:B------:R-:W-:-:S07]  /*4df0*/  F2FP.F16.F32.PACK_AB R0, RZ, R0 ;  /* 0x00000000ff00723e */ /* 0x000fce00000000ff */
.L_x_7783:
[----:B------:R-:W-:Y:S05]  /*4e00*/  BSYNC B1 ;  /* 0x0000000000017941 */ /* 0x000fea0003800000 */
.L_x_7782:
        /* <DEDUP_REMOVED lines=16> */
.L_x_7795:
[----:B------:R-:W-:-:S13]  /*4f10*/  ISETP.GE.AND P0, PT, R4, R3, PT ;  /* 0x000000030400720c */ /* 0x000fda0003f06270 */
[----:B------:R-:W-:Y:S05]  /*4f20*/  @P0 BRA `(.L_x_7797) ;  /* 0x0000000000300947 */ /* 0x000fea0003800000 */
[----:B--2---:R-:W2:Y:S01]  /*4f30*/  LDC.64 R6, c[0x0][0x218] ;  /* 0x00008600ff067b82 */ /* 0x004ea20000000a00 */
[----:B------:R-:W-:Y:S01]  /*4f40*/  IADD3 R5, R2, R4, RZ ;  /* 0x0000000402057210 */ /* 0x000fe20007ffe0ff */
[----:B------:R-:W-:-:S04]  /*4f50*/  VIADD R4, R4, 0x80 ;  /* 0x0000008004047836 */ /* 0x000fc80000000000 */
[----:B--2---:R-:W-:-:S05]  /*4f60*/  IMAD.WIDE.U32 R6, R5, 0x2, R6 ;  /* 0x0000000205067825 */ /* 0x004fca00078e0006 */
[----:B------:R2:W-:Y:S02]  /*4f70*/  STG.E.U16 desc[UR4][R6.64], R8 ;  /* 0x0000000806007986 */ /* 0x0005e4000c101504 */
.L_x_7796:
[----:B------:R-:W-:-:S13]  /*4f80*/  ISETP.GE.AND P0, PT, R4, R3, PT ;  /* 0x000000030400720c */ /* 0x000fda0003f06270 */
[----:B------:R-:W-:Y:S05]  /*4f90*/  @P0 BRA `(.L_x_7798) ;  /* 0x0000000000300947 */ /* 0x000fea0003800000 */
[----:B0-2---:R-:W0:Y:S01]  /*4fa0*/  LDC.64 R6, c[0x0][0x218] ;  /* 0x00008600ff067b82 */ /* 0x005e220000000a00 */
[----:B------:R-:W-:Y:S01]  /*4fb0*/  IADD3 R5, R2, R4, RZ ;  /* 0x0000000402057210 */ /* 0x000fe20007ffe0ff */
[----:B------:R-:W-:-:S04]  /*4fc0*/  VIADD R4, R4, 0x80 ;  /* 0x0000008004047836 */ /* 0x000fc80000000000 */
[----:B0-----:R-:W-:-:S05]  /*4fd0*/  IMAD.WIDE.U32 R6, R5, 0x2, R6 ;  /* 0x0000000205067825 */ /* 0x001fca00078e0006 */
[----:B------:R3:W-:Y:S02]  /*4fe0*/  STG.E.U16 desc[UR4][R6.64], R9 ;  /* 0x0000000906007986 */ /* 0x0007e4000c101504 */
.L_x_7797:
[----:B------:R-:W-:-:S13]  /*4ff0*/  ISETP.GE.AND P0, PT, R4, R3, PT ;  /* 0x000000030400720c */ /* 0x000fda0003f06270 */
[----:B------:R-:W-:Y:S05]  /*5000*/  @P0 BRA `(.L_x_7799) ;  /* 0x0000000000340947 */ /* 0x000fea0003800000 */
[----:B--23--:R-:W2:Y:S01]  /*5010*/  LDC.64 R6, c[0x0][0x218] ;  /* 0x00008600ff067b82 */ /* 0x00cea20000000a00 */
[----:B------:R-:W-:Y:S01]  /*5020*/  IADD3 R5, R2, R4, RZ ;  /* 0x0000000402057210 */ /* 0x000fe20007ffe0ff */
[----:B------:R-:W-:-:S04]  /*5030*/  VIADD R4, R4, 0x80 ;  /* 0x0000008004047836 */ /* 0x000fc80000000000 */
[----:B--2---:R-:W-:-:S05]  /*5040*/  IMAD.WIDE.U32 R6, R5, 0x2, R6 ;  /* 0x0000000205067825 */ /* 0x004fca00078e0006 */
[----:B------:R3:W-:Y:S02]  /*5050*/  STG.E.U16 desc[UR4][R6.64], R10 ;  /* 0x0000000a06007986 */ /* 0x0007e4000c101504 */
.L_x_7798:
        /* <DEDUP_REMOVED lines=8> */
.L_x_7799:
[----:B------:R-:W-:Y:S05]  /*50e0*/  BSYNC B1 ;  /* 0x0000000000017941 */ /* 0x000fea0003800000 */
.L_x_7794:
[----:B------:R-:W-:-:S13]  /*50f0*/  ISETP.GE.AND P0, PT, R4, R3, PT ;  /* 0x000000030400720c */ /* 0x000fda0003f06270 */
[----:B--234-:R-:W2:Y:S01]  /*5100*/  @!P0 LDC.64 R6, c[0x0][0x218] ;  /* 0x00008600ff068b82 */ /* 0x01cea20000000a00 */
[----:B------:R-:W-:Y:S01]  /*5110*/  @!P0 IADD3 R5, R2, R4, RZ ;  /* 0x0000000402058210 */ /* 0x000fe20007ffe0ff */
[----:B------:R-:W-:-:S04]  /*5120*/  @!P0 VIADD R4, R4, 0x80 ;  /* 0x0000008004048836 */ /* 0x000fc80000000000 */
[----:B--2---:R-:W-:-:S05]  /*5130*/  @!P0 IMAD.WIDE.U32 R6, R5, 0x2, R6 ;  /* 0x0000000205068825 */ /* 0x004fca00078e0006 */
[----:B------:R4:W-:Y:S02]  /*5140*/  @!P0 STG.E.U16 desc[UR4][R6.64], R12 ;  /* 0x0000000c06008986 */ /* 0x0009e4000c101504 */
.L_x_7800:
[----:B------:R-:W-:Y:S05]  /*5150*/  BSYNC B0 ;  /* 0x0000000000007941 */ /* 0x000fea0003800000 */
.L_x_7793:
        /* <DEDUP_REMOVED lines=8> */
.L_x_7801:
        /* <DEDUP_REMOVED lines=10> */
.L_x_57337:


//--------------------- .text._ZN2at6native29vectorized_elementwise_kernelILi8ENS0_13AUnaryFunctorIN3c104HalfES4_S4_ZZZNS0_16fmod_kernel_cudaERNS_18TensorIteratorBaseEENKUlvE0_clEvENKUlvE1_clEvEUlS4_S4_E_EESt5arrayIPcLm2EEEEviT0_T1_ --------------------------
	.section	.text._ZN2at6native29vectorized_elementwise_kernelILi8ENS0_13AUnaryFunctorIN3c104HalfES4_S4_ZZZNS0_16fmod_kernel_cudaERNS_18TensorIteratorBaseEENKUlvE0_clEvENKUlvE1_clEvEUlS4_S4_E_EESt5arrayIPcLm2EEEEviT0_T1_,"ax",@progbits
	.align	128
        .global         _ZN2at6native29vectorized_elementwise_kernelILi8ENS0_13AUnaryFunctorIN3c104HalfES4_S4_ZZZNS0_16fmod_kernel_cudaERNS_18TensorIteratorBaseEENKUlvE0_clEvENKUlvE1_clEvEUlS4_S4_E_EESt5arrayIPcLm2EEEEviT0_T1_
        .type           _ZN2at6native29vectorized_elementwise_kernelILi8ENS0_13AUnaryFunctorIN3c104HalfES4_S4_ZZZNS0_16fmod_kernel_cudaERNS_18TensorIteratorBaseEENKUlvE0_clEvENKUlvE1_clEvEUlS4_S4_E_EESt5arrayIPcLm2EEEEviT0_T1_,@function
        .size           _ZN2at6native29vectorized_elementwise_kernelILi8ENS0_13AUnaryFunctorIN3c104HalfES4_S4_ZZZNS0_16fmod_kernel_cudaERNS_18TensorIteratorBaseEENKUlvE0_clEvENKUlvE1_clEvEUlS4_S4_E_EESt5arrayIPcLm2EEEEviT0_T1_,(.L_x_57338 - _ZN2at6native29vectorized_elementwise_kernelILi8ENS0_13AUnaryFunctorIN3c104HalfES4_S4_ZZZNS0_16fmod_kernel_cudaERNS_18TensorIteratorBaseEENKUlvE0_clEvENKUlvE1_clEvEUlS4_S4_E_EESt5arrayIPcLm2EEEEviT0_T1_)
        .other          _ZN2at6native29vectorized_elementwise_kernelILi8ENS0_13AUnaryFunctorIN3c104HalfES4_S4_ZZZNS0_16fmod_kernel_cudaERNS_18TensorIteratorBaseEENKUlvE0_clEvENKUlvE1_clEvEUlS4_S4_E_EESt5arrayIPcLm2EEEEviT0_T1_,@"STO_CUDA_ENTRY STV_DEFAULT"
_ZN2at6native29vectorized_elementwise_kernelILi8ENS0_13AUnaryFunctorIN3c104HalfES4_S4_ZZZNS0_16fmod_kernel_cudaERNS_18TensorIteratorBaseEENKUlvE0_clEvENKUlvE1_clEvEUlS4_S4_E_EESt5arrayIPcLm2EEEEviT0_T1_:
.text._ZN2at6native29vectorized_elementwise_kernelILi8ENS0_13AUnaryFunctorIN3c104HalfES4_S4_ZZZNS0_16fmod_kernel_cudaERNS_18TensorIteratorBaseEENKUlvE0_clEvENKUlvE1_clEvEUlS4_S4_E_EESt5arrayIPcLm2EEEEviT0_T1_:
        /* <DEDUP_REMOVED lines=16> */
[----:B------:R-:W-:-:S04]  /*0100*/  FADD.FTZ R10, |R8|, -RZ ;  /* 0x800000ff080a7221 */ /* 0x000fc80000010200 */
[----:B------:R-:W-:Y:S02]  /*0110*/  IMAD.MOV.U32 R11, RZ, RZ, R10 ;  /* 0x000000ffff0b7224 */ /* 0x000fe400078e000a */
        /* <DEDUP_REMOVED lines=26> */
.L_x_7808:
[----:B------:R-:W-:Y:S01]  /*02c0*/  FSETP.GEU.FTZ.AND P0, PT, R14, -R0, PT ;  /* 0x800000000e00720b */ /* 0x000fe20003f1e000 */
[----:B------:R-:W-:-:S12]  /*02d0*/  FADD.FTZ R12, R12, -1 ;  /* 0xbf8000000c0c7421 */ /* 0x000fd80000010000 */
[----:B------:R-:W-:-:S07]  /*02e0*/  @!P0 FADD.FTZ R12, R12, -1 ;  /* 0xbf8000000c0c8421 */ /* 0x000fce0000010000 */
.L_x_7807:
[----:B------:R-:W-:Y:S05]  /*02f0*/  BSYNC B1 ;  /* 0x0000000000017941 */ /* 0x000fea0003800000 */
.L_x_7806:
[----:B------:R-:W-:Y:S01]  /*0300*/  FFMA.FTZ R11, -R0, R12, R11 ;  /* 0x0000000c000b7223 */ /* 0x000fe2000001010b */
[----:B------:R-:W-:Y:S06]  /*0310*/  BRA `(.L_x_7804) ;  /* 0x00000000007c7947 */ /* 0x000fec0003800000 */
.L_x_7805:
        /* <DEDUP_REMOVED lines=15> */
.L_x_7811:
        /* <DEDUP_REMOVED lines=13> */
.L_x_7810:
[----:B------:R-:W-:Y:S05]  /*04e0*/  BSYNC B1 ;  /* 0x0000000000017941 */ /* 0x000fea0003800000 */
.L_x_7809:
[----:B------:R-:W-:-:S04]  /*04f0*/  FMUL.FTZ R0, R9, 1.1920928955078125e-07 ;  /* 0x3400000009007820 */ /* 0x000fc80000410000 */
[----:B0-----:R-:W-:-:S07]  /*0500*/  FMUL.FTZ R11, R15, R0 ;  /* 0x000000000f0b7220 */ /* 0x001fce0000410000 */
.L_x_7804:
[----:B------:R-:W-:Y:S05]  /*0510*/  BSYNC B0 ;  /* 0x0000000000007941 */ /* 0x000fea0003800000 */
.L_x_7803:
        /* <DEDUP_REMOVED lines=31> */
.L_x_7817:
[----:B------:R-:W-:Y:S01]  /*0710*/  FSETP.GEU.FTZ.AND P0, PT, R12, -R0, PT ;  /* 0x800000000c00720b */ /* 0x000fe20003f1e000 */
[----:B------:R-:W-:-:S12]  /*0720*/  FADD.FTZ R14, R14, -1 ;  /* 0xbf8000000e0e7421 */ /* 0x000fd80000010000 */
[----:B------:R-:W-:-:S07]  /*0730*/  @!P0 FADD.FTZ R14, R14, -1 ;  /* 0xbf8000000e0e8421 */ /* 0x000fce0000010000 */
.L_x_7816:
[----:B------:R-:W-:Y:S05]  /*0740*/  BSYNC B1 ;  /* 0x0000000000017941 */ /* 0x000fea0003800000 */
.L_x_7815:
[----:B------:R-:W-:Y:S01]  /*0750*/  FFMA.FTZ R13, -R0, R14, R13 ;  /* 0x0000000e000d7223 */ /* 0x000fe2000001010d */
[----:B------:R-:W-:Y:S06]  /*0760*/  BRA `(.L_x_7813) ;  /* 0x00000000007c7947 */ /* 0x000fec0003800000 */
.L_x_7814:
        /* <DEDUP_REMOVED lines=15> */
.L_x_7820:
        /* <DEDUP_REMOVED lines=13> */
.L_x_7819:
[----:B------:R-:W-:Y:S05]  /*0930*/  BSYNC B1 ;  /* 0x0000000000017941 */ /* 0x000fea0003800000 */
.L_x_7818:
[----:B------:R-:W-:-:S04]  /*0940*/  FMUL.FTZ R0, R9, 1.1920928955078125e-07 ;  /* 0x3400000009007820 */ /* 0x000fc80000410000 */
[----:B------:R-:W-:-:S07]  /*0950*/  FMUL.FTZ R13, R15, R0 ;  /* 0x000000000f0d7220 */ /* 0x000fce0000410000 */
.L_x_7813:
[----:B------:R-:W-:Y:S05]  /*0960*/  BSYNC B0 ;  /* 0x0000000000007941 */ /* 0x000fea0003800000 */
.L_x_7812:
[----:B------:R-:W-:Y:S01]  /*0970*/  HADD2.F32 R15, -RZ, R5.H0_H0 ;  /* 0x20000005ff0f7230 */ /* 0x000fe20000004100 */
[C---:B------:R-:W-:Y:S01]  /*0980*/  FSETP.GTU.FTZ.AND P0, PT, |R13|.reuse, +INF , PT ;  /* 0x7f8000000d00780b */ /* 0x040fe20003f1c200 */
[----:B------:R-:W-:Y:S01]  /*0990*/  BSSY B0, `(.L_x_7821) ;  /* 0x0000042000007945 */ /* 0x000fe20003800000 */
[C---:B------:R-:W-:Y:S02]  /*09a0*/  LOP3.LUT R0, R13.reuse, 0x80000000, R8, 0xb8, !PT ;  /* 0x800000000d007812 */ /* 0x040fe400078eb808 */
[----:B------:R-:W-:Y:S02]  /*09b0*/  FSETP.GEU.FTZ.AND P1, PT, |R8|, |R15|, PT ;  /* 0x4000000f0800720b */ /* 0x000fe40003f3e200 */
[----:B0-----:R-:W-:Y:S02]  /*09c0*/  MOV R11, R10 ;  /* 0x0000000a000b7202 */ /* 0x001fe40000000f00 */
        /* <DEDUP_REMOVED lines=25> */
.L_x_7826:
[----:B------:R-:W-:Y:S01]  /*0b60*/  FSETP.GEU.FTZ.AND P0, PT, R14, -R0, PT ;  /* 0x800000000e00720b */ /* 0x000fe20003f1e000 */
[----:B------:R-:W-:-:S12]  /*0b70*/  FADD.FTZ R12, R12, -1 ;  /* 0xbf8000000c0c7421 */ /* 0x000fd80000010000 */
[----:B------:R-:W-:-:S07]  /*0b80*/  @!P0 FADD.FTZ R12, R12, -1 ;  /* 0xbf8000000c0c8421 */ /* 0x000fce0000010000 */
.L_x_7825:
[----:B------:R-:W-:Y:S05]  /*0b90*/  BSYNC B1 ;  /* 0x0000000000017941 */ /* 0x000fea0003800000 */
.L_x_7824:
[----:B------:R-:W-:Y:S01]  /*0ba0*/  FFMA.FTZ R11, -R0, R12, R11 ;  /* 0x0000000c000b7223 */ /* 0x000fe2000001010b */
[----:B------:R-:W-:Y:S06]  /*0bb0*/  BRA `(.L_x_7822) ;  /* 0x00000000007c7947 */ /* 0x000fec0003800000 */
.L_x_7823:
        /* <DEDUP_REMOVED lines=15> */
.L_x_7829:
        /* <DEDUP_REMOVED lines=13> */
.L_x_7828:
[----:B------:R-:W-:Y:S05]  /*0d80*/  BSYNC B1 ;  /* 0x0000000000017941 */ /* 0x000fea0003800000 */
.L_x_7827:
[----:B------:R-:W-:-:S04]  /*0d90*/  FMUL.FTZ R12, R12, 1.1920928955078125e-07 ;  /* 0x340000000c0c7820 */ /* 0x000fc80000410000 */
[----:B0-----:R-:W-:-:S07]  /*0da0*/  FMUL.FTZ R11, R17, R12 ;  /* 0x0000000c110b7220 */ /* 0x001fce0000410000 */
.L_x_7822:
[----:B------:R-:W-:Y:S05]  /*0db0*/  BSYNC B0 ;  /* 0x0000000000007941 */ /* 0x000fea0003800000 */
.L_x_7821:
        /* <DEDUP_REMOVED lines=31> */
.L_x_7835:
[----:B------:R-:W-:Y:S01]  /*0fb0*/  FSETP.GEU.FTZ.AND P0, PT, R12, -R0, PT ;  /* 0x800000000c00720b */ /* 0x000fe20003f1e000 */
[----:B------:R-:W-:-:S12]  /*0fc0*/  FADD.FTZ R14, R14, -1 ;  /* 0xbf8000000e0e7421 */ /* 0x000fd80000010000 */
[----:B------:R-:W-:-:S07]  /*0fd0*/  @!P0 FADD.FTZ R14, R14, -1 ;  /* 0xbf8000000e0e8421 */ /* 0x000fce0000010000 */
.L_x_7834:
[----:B------:R-:W-:Y:S05]  /*0fe0*/  BSYNC B1 ;  /* 0x0000000000017941 */ /* 0x000fea0003800000 */
.L_x_7833:
[----:B------:R-:W-:Y:S01]  /*0ff0*/  FFMA.FTZ R13, -R0, R14, R13 ;  /* 0x0000000e000d7223 */ /* 0x000fe2000001010d */
[----:B------:R-:W-:Y:S06]  /*1000*/  BRA `(.L_x_7831) ;  /* 0x00000000007c7947 */ /* 0x000fec0003800000 */
.L_x_7832:
        /* <DEDUP_REMOVED lines=15> */
.L_x_7838:
        /* <DEDUP_REMOVED lines=13> */
.L_x_7837:
[----:B------:R-:W-:Y:S05]  /*11d0*/  BSYNC B1 ;  /* 0x0000000000017941 */ /* 0x000fea0003800000 */
.L_x_7836:
[----:B------:R-:W-:-:S04]  /*11e0*/  FMUL.FTZ R0, R11, 1.1920928955078125e-07 ;  /* 0x340000000b007820 */ /* 0x000fc80000410000 */
[----:B0-----:R-:W-:-:S07]  /*11f0*/  FMUL.FTZ R13, R15, R0 ;  /* 0x000000000f0d7220 */ /* 0x001fce0000410000 */
.L_x_7831:
[----:B------:R-:W-:Y:S05]  /*1200*/  BSYNC B0 ;  /* 0x0000000000007941 */ /* 0x000fea0003800000 */
.L_x_7830:
[----:B------:R-:W-:Y:S01]  /*1210*/  HADD2.F32 R15, -RZ, R6.H0_H0 ;  /* 0x20000006ff0f7230 */ /* 0x000fe20000004100 */
        /* <DEDUP_REMOVED lines=30> */
.L_x_7844:
[----:B------:R-:W-:Y:S01]  /*1400*/  FSETP.GEU.FTZ.AND P0, PT, R14, -R0, PT ;  /* 0x800000000e00720b */ /* 0x000fe20003f1e000 */
[----:B------:R-:W-:-:S12]  /*1410*/  FADD.FTZ R16, R16, -1 ;  /* 0xbf80000010107421 */ /* 0x000fd80000010000 */
[----:B------:R-:W-:-:S07]  /*1420*/  @!P0 FADD.FTZ R16, R16, -1 ;  /* 0xbf80000010108421 */ /* 0x000fce0000010000 */
.L_x_7843:
[----:B------:R-:W-:Y:S05]  /*1430*/  BSYNC B1 ;  /* 0x0000000000017941 */ /* 0x000fea0003800000 */
.L_x_7842:
[----:B------:R-:W-:Y:S01]  /*1440*/  FFMA.FTZ R11, -R0, R16, R11 ;  /* 0x00000010000b7223 */ /* 0x000fe2000001010b */
[----:B------:R-:W-:Y:S06]  /*1450*/  BRA `(.L_x_7840) ;  /* 0x00000000007c7947 */ /* 0x000fec0003800000 */
.L_x_7841:
        /* <DEDUP_REMOVED lines=15> */
.L_x_7847:
        /* <DEDUP_REMOVED lines=13> */
.L_x_7846:
[----:B------:R-:W-:Y:S05]  /*1620*/  BSYNC B1 ;  /* 0x0000000000017941 */ /* 0x000fea0003800000 */
.L_x_7845:
[----:B------:R-:W-:-:S04]  /*1630*/  FMUL.FTZ R0, R13, 1.1920928955078125e-07 ;  /* 0x340000000d007820 */ /* 0x000fc80000410000 */
[----:B0-----:R-:W-:-:S07]  /*1640*/  FMUL.FTZ R11, R17, R0 ;  /* 0x00000000110b7220 */ /* 0x001fce0000410000 */
.L_x_7840:
[----:B------:R-:W-:Y:S05]  /*1650*/  BSYNC B0 ;  /* 0x0000000000007941 */ /* 0x000fea0003800000 */
.L_x_7839:
[----:B------:R-:W-:Y:S01]  /*1660*/  HADD2.F32 R13, -RZ, R6.H1_H1 ;  /* 0x30000006ff0d7230 */ /* 0x000fe20000004100 */
[C---:B------:R-:W-:Y:S01]  /*1670*/  FSETP.GTU.FTZ.AND P0, PT, |R11|.reuse, +INF , PT ;  /* 0x7f8000000b00780b */ /* 0x040fe20003f1c200 */
[----:B------:R-:W-:Y:S01]  /*1680*/  BSSY B0, `(.L_x_7848) ;  /* 0x0000042000007945 */ /* 0x000fe20003800000 */
[C---:B------:R-:W-:Y:S02]  /*1690*/  LOP3.LUT R6, R11.reuse, 0x80000000, R8, 0xb8, !PT ;  /* 0x800000000b067812 */ /* 0x040fe400078eb808 */
        /* <DEDUP_REMOVED lines=27> */
.L_x_7853:
[----:B------:R-:W-:Y:S01]  /*1850*/  FSETP.GEU.FTZ.AND P0, PT, R14, -R0, PT ;  /* 0x800000000e00720b */ /* 0x000fe20003f1e000 */
[----:B------:R-:W-:-:S12]  /*1860*/  FADD.FTZ R16, R16, -1 ;  /* 0xbf80000010107421 */ /* 0x000fd80000010000 */
[----:B------:R-:W-:-:S07]  /*1870*/  @!P0 FADD.FTZ R16, R16, -1 ;  /* 0xbf80000010108421 */ /* 0x000fce0000010000 */
.L_x_7852:
[----:B------:R-:W-:Y:S05]  /*1880*/  BSYNC B1 ;  /* 0x0000000000017941 */ /* 0x000fea0003800000 */
.L_x_7851:
[----:B------:R-:W-:Y:S01]  /*1890*/  FFMA.FTZ R15, -R0, R16, R15 ;  /* 0x00000010000f7223 */ /* 0x000fe2000001010f */
[----:B------:R-:W-:Y:S06]  /*18a0*/  BRA `(.L_x_7849) ;  /* 0x00000000007c7947 */ /* 0x000fec0003800000 */
.L_x_7850:
[C---:B------:R-:W-:Y:S01]  /*18b0*/  VIADD R11, R0.reuse, 0xf4800000 ;  /* 0xf4800000000b7836 */ /* 0x040fe20000000000 */
        /* <DEDUP_REMOVED lines=14> */
.L_x_7856:
        /* <DEDUP_REMOVED lines=13> */
.L_x_7855:
[----:B------:R-:W-:Y:S05]  /*1a70*/  BSYNC B1 ;  /* 0x0000000000017941 */ /* 0x000fea0003800000 */
.L_x_7854:
[----:B------:R-:W-:-:S04]  /*1a80*/  FMUL.FTZ R0, R11, 1.1920928955078125e-07 ;  /* 0x340000000b007820 */ /* 0x000fc80000410000 */
[----:B------:R-:W-:-:S07]  /*1a90*/  FMUL.FTZ R15, R17, R0 ;  /* 0x00000000110f7220 */ /* 0x000fce0000410000 */
.L_x_7849:
[----:B------:R-:W-:Y:S05]  /*1aa0*/  BSYNC B0 ;  /* 0x0000000000007941 */ /* 0x000fea0003800000 */
.L_x_7848:
[----:B------:R-:W-:Y:S01]  /*1ab0*/  HADD2.F32 R17, -RZ, R7.H0_H0 ;  /* 0x20000007ff117230 */ /* 0x000fe20000004100 */
[C---:B------:R-:W-:Y:S01]  /*1ac0*/  FSETP.GTU.FTZ.AND P0, PT, |R15|.reuse, +INF , PT ;  /* 0x7f8000000f00780b */ /* 0x040fe20003f1c200 */
[----:B------:R-:W-:Y:S01]  /*1ad0*/  BSSY B0, `(.L_x_7857) ;  /* 0x0000042000007945 */ /* 0x000fe20003800000 */
[C---:B------:R-:W-:Y:S01]  /*1ae0*/  LOP3.LUT R0, R15.reuse, 0x80000000, R8, 0xb8, !PT ;  /* 0x800000000f007812 */ /* 0x040fe200078eb808 */
[----:B0-----:R-:W-:Y:S01]  /*1af0*/  IMAD.MOV.U32 R13, RZ, RZ, R10 ;  /* 0x000000ffff0d7224 */ /* 0x001fe200078e000a */
        /* <DEDUP_REMOVED lines=26> */
.L_x_7862:
[----:B------:R-:W-:Y:S01]  /*1ca0*/  FSETP.GEU.FTZ.AND P0, PT, R16, -R0, PT ;  /* 0x800000001000720b */ /* 0x000fe20003f1e000 */
[----:B------:R-:W-:-:S12]  /*1cb0*/  FADD.FTZ R14, R14, -1 ;  /* 0xbf8000000e0e7421 */ /* 0x000fd80000010000 */
[----:B------:R-:W-:-:S07]  /*1cc0*/  @!P0 FADD.FTZ R14, R14, -1 ;  /* 0xbf8000000e0e8421 */ /* 0x000fce0000010000 */
.L_x_7861:
[----:B------:R-:W-:Y:S05]  /*1cd0*/  BSYNC B1 ;  /* 0x0000000000017941 */ /* 0x000fea0003800000 */
.L_x_7860:
[----:B------:R-:W-:Y:S01]  /*1ce0*/  FFMA.FTZ R13, -R0, R14, R13 ;  /* 0x0000000e000d7223 */ /* 0x000fe2000001010d */
[----:B------:R-:W-:Y:S06]  /*1cf0*/  BRA `(.L_x_7858) ;  /* 0x00000000007c7947 */ /* 0x000fec0003800000 */
.L_x_7859:
        /* <DEDUP_REMOVED lines=15> */
.L_x_7865:
        /* <DEDUP_REMOVED lines=13> */
.L_x_7864:
[----:B------:R-:W-:Y:S05]  /*1ec0*/  BSYNC B1 ;  /* 0x0000000000017941 */ /* 0x000fea0003800000 */
.L_x_7863:
[----:B------:R-:W-:-:S04]  /*1ed0*/  FMUL.FTZ R14, R14, 1.1920928955078125e-07 ;  /* 0x340000000e0e7820 */ /* 0x000fc80000410000 */
[----:B------:R-:W-:-:S07]  /*1ee0*/  FMUL.FTZ R13, R13, R14 ;  /* 0x0000000e0d0d7220 */ /* 0x000fce0000410000 */
.L_x_7858:
[----:B------:R-:W-:Y:S05]  /*1ef0*/  BSYNC B0 ;  /* 0x0000000000007941 */ /* 0x000fea0003800000 */
.L_x_7857:
        /* <DEDUP_REMOVED lines=30> */
.L_x_7871:
[----:B------:R-:W-:Y:S01]  /*20e0*/  FSETP.GEU.FTZ.AND P0, PT, R14, -R13, PT ;  /* 0x8000000d0e00720b */ /* 0x000fe20003f1e000 */
[----:B------:R-:W-:-:S12]  /*20f0*/  FADD.FTZ R19, R19, -1 ;  /* 0xbf80000013137421 */ /* 0x000fd80000010000 */
[----:B------:R-:W-:-:S07]  /*2100*/  @!P0 FADD.FTZ R19, R19, -1 ;  /* 0xbf80000013138421 */ /* 0x000fce0000010000 */
.L_x_7870:
[----:B------:R-:W-:Y:S05]  /*2110*/  BSYNC B1 ;  /* 0x0000000000017941 */ /* 0x000fea0003800000 */
.L_x_7869:
[----:B------:R-:W-:Y:S01]  /*2120*/  FFMA.FTZ R10, -R13, R19, R10 ;  /* 0x000000130d0a7223 */ /* 0x000fe2000001010a */
[----:B------:R-:W-:Y:S06]  /*2130*/  BRA `(.L_x_7867) ;  /* 0x00000000007c7947 */ /* 0x000fec0003800000 */
.L_x_7868:
        /* <DEDUP_REMOVED lines=14> */
[----:B------:R1:W2:Y:S03]  /*2220*/  MUFU.RCP R0, R13 ;  /* 0x0000000d00007308 */ /* 0x0002a60000001000 */
.L_x_7874:
        /* <DEDUP_REMOVED lines=13> */
.L_x_7873:
[----:B------:R-:W-:Y:S05]  /*2300*/  BSYNC B1 ;  /* 0x0000000000017941 */ /* 0x000fea0003800000 */
.L_x_7872:
[----:B-1----:R-:W-:-:S04]  /*2310*/  FMUL.FTZ R13, R10, 1.1920928955078125e-07 ;  /* 0x340000000a0d7820 */ /* 0x002fc80000410000 */
[----:B------:R-:W-:-:S07]  /*2320*/  FMUL.FTZ R10, R18, R13 ;  /* 0x0000000d120a7220 */ /* 0x000fce0000410000 */
.L_x_7867:
[----:B------:R-:W-:Y:S05]  /*2330*/  BSYNC B0 ;  /* 0x0000000000007941 */ /* 0x000fea0003800000 */
.L_x_7866:
        /* <DEDUP_REMOVED lines=12> */
.L_x_7802:
        /* <DEDUP_REMOVED lines=89> */
.L_x_7882:
[----:B------:R-:W-:Y:S01]  /*2990*/  FSETP.GEU.FTZ.AND P0, PT, R11, -R10, PT ;  /* 0x8000000a0b00720b */ /* 0x000fe20003f1e000 */
[----:B------:R-:W-:-:S12]  /*29a0*/  FADD.FTZ R0, R0, -1 ;  /* 0xbf80000000007421 */ /* 0x000fd80000010000 */
[----:B------:R-:W-:-:S07]  /*29b0*/  @!P0 FADD.FTZ R0, R0, -1 ;  /* 0xbf80000000008421 */ /* 0x000fce0000010000 */
.L_x_7881:
[----:B------:R-:W-:Y:S05]  /*29c0*/  BSYNC B2 ;  /* 0x0000000000027941 */ /* 0x000fea0003800000 */
.L_x_7880:
[----:B------:R-:W-:Y:S01]  /*29d0*/  FFMA.FTZ R7, -R10, R0, R7 ;  /* 0x000000000a077223 */ /* 0x000fe20000010107 */
[----:B------:R-:W-:Y:S06]  /*29e0*/  BRA `(.L_x_7878) ;  /* 0x00000000007c7947 */ /* 0x000fec0003800000 */
.L_x_7879:
        /* <DEDUP_REMOVED lines=15> */
.L_x_7885:
        /* <DEDUP_REMOVED lines=13> */
.L_x_7884:
[----:B------:R-:W-:Y:S05]  /*2bb0*/  BSYNC B2 ;  /* 0x0000000000027941 */ /* 0x000fea0003800000 */
.L_x_7883:
[----:B------:R-:W-:-:S04]  /*2bc0*/  FMUL.FTZ R8, R8, 1.1920928955078125e-07 ;  /* 0x3400000008087820 */ /* 0x000fc80000410000 */
[----:B------:R-:W-:-:S07]  /*2bd0*/  FMUL.FTZ R7, R7, R8 ;  /* 0x0000000807077220 */ /* 0x000fce0000410000 */
.L_x_7878:
[----:B------:R-:W-:Y:S05]  /*2be0*/  BSYNC B0 ;  /* 0x0000000000007941 */ /* 0x000fea0003800000 */
.L_x_7877:
[C---:B------:R-:W-:Y:S02]  /*2bf0*/  FSETP.GTU.FTZ.AND P0, PT, |R7|.reuse, +INF , PT ;  /* 0x7f8000000700780b */ /* 0x040fe40003f1c200 */
[----:B------:R-:W-:-:S04]  /*2c00*/  LOP3.LUT R6, R7, 0x80000000, R6, 0xb8, !PT ;  /* 0x8000000007067812 */ /* 0x000fc800078eb806 */
[----:B------:R-:W-:-:S04]  /*2c10*/  FSEL R7, R7, R6, P0 ;  /* 0x0000000607077208 */ /* 0x000fc80000000000 */
[----:B------:R-:W-:-:S07]  /*2c20*/  F2FP.F16.F32.PACK_AB R7, RZ, R7 ;  /* 0x00000007ff07723e */ /* 0x000fce00000000ff */
.L_x_7876:
[----:B------:R-:W-:Y:S05]  /*2c30*/  BSYNC B1 ;  /* 0x0000000000017941 */ /* 0x000fea0003800000 */
.L_x_7875:
        /* <DEDUP_REMOVED lines=34> */
.L_x_7893:
[----:B------:R-:W-:Y:S01]  /*2e60*/  FSETP.GEU.FTZ.AND P0, PT, R9, -R13, PT ;  /* 0x8000000d0900720b */ /* 0x000fe20003f1e000 */
[----:B------:R-:W-:-:S12]  /*2e70*/  FADD.FTZ R11, R11, -1 ;  /* 0xbf8000000b0b7421 */ /* 0x000fd80000010000 */
[----:B------:R-:W-:-:S07]  /*2e80*/  @!P0 FADD.FTZ R11, R11, -1 ;  /* 0xbf8000000b0b8421 */ /* 0x000fce0000010000 */
.L_x_7892:
[----:B------:R-:W-:Y:S05]  /*2e90*/  BSYNC B2 ;  /* 0x0000000000027941 */ /* 0x000fea0003800000 */
.L_x_7891:
[----:B------:R-:W-:Y:S01]  /*2ea0*/  FFMA.FTZ R8, -R13, R11, R8 ;  /* 0x0000000b0d087223 */ /* 0x000fe20000010108 */
[----:B------:R-:W-:Y:S06]  /*2eb0*/  BRA `(.L_x_7889) ;  /* 0x00000000007c7947 */ /* 0x000fec0003800000 */
.L_x_7890:
        /* <DEDUP_REMOVED lines=15> */
.L_x_7896:
        /* <DEDUP_REMOVED lines=13> */
.L_x_7895:
[----:B------:R-:W-:Y:S05]  /*3080*/  BSYNC B2 ;  /* 0x0000000000027941 */ /* 0x000fea0003800000 */
.L_x_7894:
[----:B------:R-:W-:-:S04]  /*3090*/  FMUL.FTZ R9, R9, 1.1920928955078125e-07 ;  /* 0x3400000009097820 */ /* 0x000fc80000410000 */
[----:B------:R-:W-:-:S07]  /*30a0*/  FMUL.FTZ R8, R8, R9 ;  /* 0x0000000908087220 */ /* 0x000fce0000410000 */
.L_x_7889:
[----:B------:R-:W-:Y:S05]  /*30b0*/  BSYNC B0 ;  /* 0x0000000000007941 */ /* 0x000fea0003800000 */
.L_x_7888:
[C---:B------:R-:W-:Y:S02]  /*30c0*/  FSETP.GTU.FTZ.AND P0, PT, |R8|.reuse, +INF , PT ;  /* 0x7f8000000800780b */ /* 0x040fe40003f1c200 */
[----:B------:R-:W-:-:S04]  /*30d0*/  LOP3.LUT R5, R8, 0x80000000, R5, 0xb8, !PT ;  /* 0x8000000008057812 */ /* 0x000fc800078eb805 */
[----:B------:R-:W-:-:S04]  /*30e0*/  FSEL R5, R8, R5, P0 ;  /* 0x0000000508057208 */ /* 0x000fc80000000000 */
[----:B------:R-:W-:-:S07]  /*30f0*/  F2FP.F16.F32.PACK_AB R5, RZ, R5 ;  /* 0x00000005ff05723e */ /* 0x000fce00000000ff */
.L_x_7887:
[----:B------:R-:W-:Y:S05]  /*3100*/  BSYNC B1 ;  /* 0x0000000000017941 */ /* 0x000fea0003800000 */
.L_x_7886:
        /* <DEDUP_REMOVED lines=34> */
.L_x_7904:
[----:B------:R-:W-:Y:S01]  /*3330*/  FSETP.GEU.FTZ.AND P0, PT, R13, -R12, PT ;  /* 0x8000000c0d00720b */ /* 0x000fe20003f1e000 */
[----:B------:R-:W-:-:S12]  /*3340*/  FADD.FTZ R0, R0, -1 ;  /* 0xbf80000000007421 */ /* 0x000fd80000010000 */
[----:B------:R-:W-:-:S07]  /*3350*/  @!P0 FADD.FTZ R0, R0, -1 ;  /* 0xbf80000000008421 */ /* 0x000fce0000010000 */
.L_x_7903:
[----:B------:R-:W-:Y:S05]  /*3360*/  BSYNC B2 ;  /* 0x0000000000027941 */ /* 0x000fea0003800000 */
.L_x_7902:
[----:B------:R-:W-:Y:S01]  /*3370*/  FFMA.FTZ R9, -R12, R0, R9 ;  /* 0x000000000c097223 */ /* 0x000fe20000010109 */
[----:B------:R-:W-:Y:S06]  /*3380*/  BRA `(.L_x_7900) ;  /* 0x00000000007c7947 */ /* 0x000fec0003800000 */
.L_x_7901:
        /* <DEDUP_REMOVED lines=15> */
.L_x_7907:
        /* <DEDUP_REMOVED lines=13> */
.L_x_7906:
[----:B------:R-:W-:Y:S05]  /*3550*/  BSYNC B2 ;  /* 0x0000000000027941 */ /* 0x000fea0003800000 */
.L_x_7905:
[----:B------:R-:W-:-:S04]  /*3560*/  FMUL.FTZ R10, R10, 1.1920928955078125e-07 ;  /* 0x340000000a0a7820 */ /* 0x000fc80000410000 */
[----:B------:R-:W-:-:S07]  /*3570*/  FMUL.FTZ R9, R9, R10 ;  /* 0x0000000a09097220 */ /* 0x000fce0000410000 */
.L_x_7900:
[----:B------:R-:W-:Y:S05]  /*3580*/  BSYNC B0 ;  /* 0x0000000000007941 */ /* 0x000fea0003800000 */
.L_x_7899:
[C---:B------:R-:W-:Y:S02]  /*3590*/  FSETP.GTU.FTZ.AND P0, PT, |R9|.reuse, +INF , PT ;  /* 0x7f8000000900780b */ /* 0x040fe40003f1c200 */
[----:B------:R-:W-:-:S04]  /*35a0*/  LOP3.LUT R8, R9, 0x80000000, R8, 0xb8, !PT ;  /* 0x8000000009087812 */ /* 0x000fc800078eb808 */
[----:B------:R-:W-:-:S04]  /*35b0*/  FSEL R8, R9, R8, P0 ;  /* 0x0000000809087208 */ /* 0x000fc80000000000 */
[----:B------:R-:W-:-:S07]  /*35c0*/  F2FP.F16.F32.PACK_AB R8, RZ, R8 ;  /* 0x00000008ff08723e */ /* 0x000fce00000000ff */
.L_x_7898:
[----:B------:R-:W-:Y:S05]  /*35d0*/  BSYNC B1 ;  /* 0x0000000000017941 */ /* 0x000fea0003800000 */
.L_x_7897:
        /* <DEDUP_REMOVED lines=34> */
.L_x_7915:
[----:B------:R-:W-:Y:S01]  /*3800*/  FSETP.GEU.FTZ.AND P0, PT, R11, -R15, PT ;  /* 0x8000000f0b00720b */ /* 0x000fe20003f1e000 */
[----:B------:R-:W-:-:S12]  /*3810*/  FADD.FTZ R13, R13, -1 ;  /* 0xbf8000000d0d7421 */ /* 0x000fd80000010000 */
[----:B------:R-:W-:-:S07]  /*3820*/  @!P0 FADD.FTZ R13, R13, -1 ;  /* 0xbf8000000d0d8421 */ /* 0x000fce0000010000 */
.L_x_7914:
[----:B------:R-:W-:Y:S05]  /*3830*/  BSYNC B2 ;  /* 0x0000000000027941 */ /* 0x000fea0003800000 */
.L_x_7913:
[----:B------:R-:W-:Y:S01]  /*3840*/  FFMA.FTZ R10, -R15, R13, R10 ;  /* 0x0000000d0f0a7223 */ /* 0x000fe2000001010a */
[----:B------:R-:W-:Y:S06]  /*3850*/  BRA `(.L_x_7911) ;  /* 0x00000000007c7947 */ /* 0x000fec0003800000 */
.L_x_7912:
        /* <DEDUP_REMOVED lines=15> */
.L_x_7918:
        /* <DEDUP_REMOVED lines=13> */
.L_x_7917:
[----:B------:R-:W-:Y:S05]  /*3a20*/  BSYNC B2 ;  /* 0x0000000000027941 */ /* 0x000fea0003800000 */
.L_x_7916:
[----:B------:R-:W-:-:S04]  /*3a30*/  FMUL.FTZ R11, R11, 1.1920928955078125e-07 ;  /* 0x340000000b0b7820 */ /* 0x000fc80000410000 */
[----:B------:R-:W-:-:S07]  /*3a40*/  FMUL.FTZ R10, R10, R11 ;  /* 0x0000000b0a0a7220 */ /* 0x000fce0000410000 */
.L_x_7911:
[----:B------:R-:W-:Y:S05]  /*3a50*/  BSYNC B0 ;  /* 0x0000000000007941 */ /* 0x000fea0003800000 */
.L_x_7910:
[C---:B------:R-:W-:Y:S02]  /*3a60*/  FSETP.GTU.FTZ.AND P0, PT, |R10|.reuse, +INF , PT ;  /* 0x7f8000000a00780b */ /* 0x040fe40003f1c200 */
[----:B------:R-:W-:-:S04]  /*3a70*/  LOP3.LUT R9, R10, 0x80000000, R9, 0xb8, !PT ;  /* 0x800000000a097812 */ /* 0x000fc800078eb809 */
[----:B------:R-:W-:-:S04]  /*3a80*/  FSEL R9, R10, R9, P0 ;  /* 0x000000090a097208 */ /* 0x000fc80000000000 */
[----:B------:R-:W-:-:S07]  /*3a90*/  F2FP.F16.F32.PACK_AB R9, RZ, R9 ;  /* 0x00000009ff09723e */ /* 0x000fce00000000ff */
.L_x_7909:
[----:B------:R-:W-:Y:S05]  /*3aa0*/  BSYNC B1 ;  /* 0x0000000000017941 */ /* 0x000fea0003800000 */
.L_x_7908:
        /* <DEDUP_REMOVED lines=34> */
.L_x_7926:
[----:B------:R-:W-:Y:S01]  /*3cd0*/  FSETP.GEU.FTZ.AND P0, PT, R15, -R14, PT ;  /* 0x8000000e0f00720b */ /* 0x000fe20003f1e000 */
[----:B------:R-:W-:-:S12]  /*3ce0*/  FADD.FTZ R0, R0, -1 ;  /* 0xbf80000000007421 */ /* 0x000fd80000010000 */
[----:B------:R-:W-:-:S07]  /*3cf0*/  @!P0 FADD.FTZ R0, R0, -1 ;  /* 0xbf80000000008421 */ /* 0x000fce0000010000 */
.L_x_7925:
[----:B------:R-:W-:Y:S05]  /*3d00*/  BSYNC B2 ;  /* 0x0000000000027941 */ /* 0x000fea0003800000 */
.L_x_7924:
[----:B------:R-:W-:Y:S01]  /*3d10*/  FFMA.FTZ R11, -R14, R0, R11 ;  /* 0x000000000e0b7223 */ /* 0x000fe2000001010b */
[----:B------:R-:W-:Y:S06]  /*3d20*/  BRA `(.L_x_7922) ;  /* 0x00000000007c7947 */ /* 0x000fec0003800000 */
.L_x_7923:
        /* <DEDUP_REMOVED lines=15> */
.L_x_7929:
        /* <DEDUP_REMOVED lines=13> */
.L_x_7928:
[----:B------:R-:W-:Y:S05]  /*3ef0*/  BSYNC B2 ;  /* 0x0000000000027941 */ /* 0x000fea0003800000 */
.L_x_7927:
[----:B------:R-:W-:-:S04]  /*3f00*/  FMUL.FTZ R12, R12, 1.1920928955078125e-07 ;  /* 0x340000000c0c7820 */ /* 0x000fc80000410000 */
[----:B------:R-:W-:-:S07]  /*3f10*/  FMUL.FTZ R11, R11, R12 ;  /* 0x0000000c0b0b7220 */ /* 0x000fce0000410000 */
.L_x_7922:
[----:B------:R-:W-:Y:S05]  /*3f20*/  BSYNC B0 ;  /* 0x0000000000007941 */ /* 0x000fea0003800000 */
.L_x_7921:
[C---:B------:R-:W-:Y:S02]  /*3f30*/  FSETP.GTU.FTZ.AND P0, PT, |R11|.reuse, +INF , PT ;  /* 0x7f8000000b00780b */ /* 0x040fe40003f1c200 */
[----:B------:R-:W-:-:S04]  /*3f40*/  LOP3.LUT R10, R11, 0x80000000, R10, 0xb8, !PT ;  /* 0x800000000b0a7812 */ /* 0x000fc800078eb80a */
[----:B------:R-:W-:-:S04]  /*3f50*/  FSEL R10, R11, R10, P0 ;  /* 0x0000000a0b0a7208 */ /* 0x000fc80000000000 */
[----:B------:R-:W-:-:S07]  /*3f60*/  F2FP.F16.F32.PACK_AB R10, RZ, R10 ;  /* 0x0000000aff0a723e */ /* 0x000fce00000000ff */
.L_x_7920:
[----:B------:R-:W-:Y:S05]  /*3f70*/  BSYNC B1 ;  /* 0x0000000000017941 */ /* 0x000fea0003800000 */
.L_x_7919:
        /* <DEDUP_REMOVED lines=34> */
.L_x_7937:
[----:B------:R-:W-:Y:S01]  /*41a0*/  FSETP.GEU.FTZ.AND P0, PT, R13, -R19, PT ;  /* 0x800000130d00720b */ /* 0x000fe20003f1e000 */
[----:B------:R-:W-:-:S12]  /*41b0*/  FADD.FTZ R15, R15, -1 ;  /* 0xbf8000000f0f7421 */ /* 0x000fd80000010000 */
[----:B------:R-:W-:-:S07]  /*41c0*/  @!P0 FADD.FTZ R15, R15, -1 ;  /* 0xbf8000000f0f8421 */ /* 0x000fce0000010000 */
.L_x_7936:
[----:B------:R-:W-:Y:S05]  /*41d0*/  BSYNC B2 ;  /* 0x0000000000027941 */ /* 0x000fea0003800000 */
.L_x_7935:
[----:B------:R-:W-:Y:S01]  /*41e0*/  FFMA.FTZ R12, -R19, R15, R12 ;  /* 0x0000000f130c7223 */ /* 0x000fe2000001010c */
[----:B------:R-:W-:Y:S06]  /*41f0*/  BRA `(.L_x_7933) ;  /* 0x00000000007c7947 */ /* 0x000fec0003800000 */
.L_x_7934:
        /* <DEDUP_REMOVED lines=15> */
.L_x_7940:
        /* <DEDUP_REMOVED lines=13> */
.L_x_7939:
[----:B------:R-:W-:Y:S05]  /*43c0*/  BSYNC B2 ;  /* 0x0000000000027941 */ /* 0x000fea0003800000 */
.L_x_7938:
[----:B------:R-:W-:-:S04]  /*43d0*/  FMUL.FTZ R13, R13, 1.1920928955078125e-07 ;  /* 0x340000000d0d7820 */ /* 0x000fc80000410000 */
[----:B------:R-:W-:-:S07]  /*43e0*/  FMUL.FTZ R12, R12, R13 ;  /* 0x0000000d0c0c7220 */ /* 0x000fce0000410000 */
.L_x_7933:
[----:B------:R-:W-:Y:S05]  /*43f0*/  BSYNC B0 ;  /* 0x0000000000007941 */ /* 0x000fea0003800000 */
.L_x_7932:
[C---:B------:R-:W-:Y:S02]  /*4400*/  FSETP.GTU.FTZ.AND P0, PT, |R12|.reuse, +INF , PT ;  /* 0x7f8000000c00780b */ /* 0x040fe40003f1c200 */
[----:B------:R-:W-:-:S04]  /*4410*/  LOP3.LUT R11, R12, 0x80000000, R11, 0xb8, !PT ;  /* 0x800000000c0b7812 */ /* 0x000fc800078eb80b */
[----:B------:R-:W-:-:S04]  /*4420*/  FSEL R11, R12, R11, P0 ;  /* 0x0000000b0c0b7208 */ /* 0x000fc80000000000 */
[----:B------:R-:W-:-:S07]  /*4430*/  F2FP.F16.F32.PACK_AB R11, RZ, R11 ;  /* 0x0000000bff0b723e */ /* 0x000fce00000000ff */
.L_x_7931:
[----:B------:R-:W-:Y:S05]  /*4440*/  BSYNC B1 ;  /* 0x0000000000017941 */ /* 0x000fea0003800000 */
.L_x_7930:
        /* <DEDUP_REMOVED lines=34> */
.L_x_7948:
[----:B------:R-:W-:Y:S01]  /*4670*/  FSETP.GEU.FTZ.AND P0, PT, R15, -R18, PT ;  /* 0x800000120f00720b */ /* 0x000fe20003f1e000 */
[----:B------:R-:W-:-:S12]  /*4680*/  FADD.FTZ R0, R0, -1 ;  /* 0xbf80000000007421 */ /* 0x000fd80000010000 */
[----:B------:R-:W-:-:S07]  /*4690*/  @!P0 FADD.FTZ R0, R0, -1 ;  /* 0xbf80000000008421 */ /* 0x000fce0000010000 */
.L_x_7947:
[----:B------:R-:W-:Y:S05]  /*46a0*/  BSYNC B2 ;  /* 0x0000000000027941 */ /* 0x000fea0003800000 */
.L_x_7946:
[----:B------:R-:W-:Y:S01]  /*46b0*/  FFMA.FTZ R13, -R18, R0, R13 ;  /* 0x00000000120d7223 */ /* 0x000fe2000001010d */
[----:B------:R-:W-:Y:S06]  /*46c0*/  BRA `(.L_x_7944) ;  /* 0x00000000007c7947 */ /* 0x000fec0003800000 */
.L_x_7945:
        /* <DEDUP_REMOVED lines=15> */
.L_x_7951:
        /* <DEDUP_REMOVED lines=13> */
.L_x_7950:
[----:B------:R-:W-:Y:S05]  /*4890*/  BSYNC B2 ;  /* 0x0000000000027941 */ /* 0x000fea0003800000 */
.L_x_7949:
[----:B------:R-:W-:-:S04]  /*48a0*/  FMUL.FTZ R14, R14, 1.1920928955078125e-07 ;  /* 0x340000000e0e7820 */ /* 0x000fc80000410000 */
[----:B------:R-:W-:-:S07]  /*48b0*/  FMUL.FTZ R13, R13, R14 ;  /* 0x0000000e0d0d7220 */ /* 0x000fce0000410000 */
.L_x_7944:
[----:B------:R-:W-:Y:S05]  /*48c0*/  BSYNC B0 ;  /* 0x0000000000007941 */ /* 0x000fea0003800000 */
.L_x_7943:
[C---:B------:R-:W-:Y:S02]  /*48d0*/  FSETP.GTU.FTZ.AND P0, PT, |R13|.reuse, +INF , PT ;  /* 0x7f8000000d00780b */ /* 0x040fe40003f1c200 */
[----:B------:R-:W-:-:S04]  /*48e0*/  LOP3.LUT R12, R13, 0x80000000, R12, 0xb8, !PT ;  /* 0x800000000d0c7812 */ /* 0x000fc800078eb80c */
[----:B------:R-:W-:-:S04]  /*48f0*/  FSEL R12, R13, R12, P0 ;  /* 0x0000000c0d0c7208 */ /* 0x000fc80000000000 */
[----:B------:R-:W-:-:S07]  /*4900*/  F2FP.F16.F32.PACK_AB R12, RZ, R12 ;  /* 0x0000000cff0c723e */ /* 0x000fce00000000ff */
.L_x_7942:
[----:B------:R-:W-:Y:S05]  /*4910*/  BSYNC B1 ;  /* 0x0000000000017941 */ /* 0x000fea0003800000 */
.L_x_7941:
        /* <DEDUP_REMOVED lines=34> */
.L_x_7959:
[----:B------:R-:W-:Y:S01]  /*4b40*/  FSETP.GEU.FTZ.AND P0, PT, R15, -R19, PT ;  /* 0x800000130f00720b */ /* 0x000fe20003f1e000 */
[----:B------:R-:W-:-:S12]  /*4b50*/  FADD.FTZ R17, R17, -1 ;  /* 0xbf80000011117421 */ /* 0x000fd80000010000 */
[----:B------:R-:W-:-:S07]  /*4b60*/  @!P0 FADD.FTZ R17, R17, -1 ;  /* 0xbf80000011118421 */ /* 0x000fce0000010000 */
.L_x_7958:
[----:B------:R-:W-:Y:S05]  /*4b70*/  BSYNC B2 ;  /* 0x0000000000027941 */ /* 0x000fea0003800000 */
.L_x_7957:
[----:B------:R-:W-:Y:S01]  /*4b80*/  FFMA.FTZ R14, -R19, R17, R14 ;  /* 0x00000011130e7223 */ /* 0x000fe2000001010e */
[----:B------:R-:W-:Y:S06]  /*4b90*/  BRA `(.L_x_7955) ;  /* 0x00000000007c7947 */ /* 0x000fec0003800000 */
.L_x_7956:
        /* <DEDUP_REMOVED lines=15> */
.L_x_7962:
        /* <DEDUP_REMOVED lines=13> */
.L_x_7961:
[----:B------:R-:W-:Y:S05]  /*4d60*/  BSYNC B2 ;  /* 0x0000000000027941 */ /* 0x000fea0003800000 */
.L_x_7960:
[----:B------:R-:W-:-:S04]  /*4d70*/  FMUL.FTZ R15, R15, 1.1920928955078125e-07 ;  /* 0x340000000f0f7820 */ /* 0x000fc80000410000 */
[----:B------:R-:W-:-:S07]  /*4d80*/  FMUL.FTZ R14, R14, R15 ;  /* 0x0000000f0e0e7220 */ /* 0x000fce0000410000 */
.L_x_7955:
[----:B------:R-:W-:Y:S05]  /*4d90*/  BSYNC B0 ;  /* 0x0000000000007941 */ /* 0x000fea0003800000 */
.L_x_7954:
[C---:B------:R-:W-:Y:S02]  /*4da0*/  FSETP.GTU.FTZ.AND P0, PT, |R14|.reuse, +INF , PT ;  /* 0x7f8000000e00780b */ /* 0x040fe40003f1c200 */
[----:B------:R-:W-:-:S04]  /*4db0*/  LOP3.LUT R13, R14, 0x80000000, R13, 0xb8, !PT ;  /* 0x800000000e0d7812 */ /* 0x000fc800078eb80d */
[----:B------:R-:W-:-:S04]  /*4dc0*/  FSEL R0, R14, R13, P0 ;  /* 0x0000000d0e007208 */ /* 0x000fc80000000000 */
[----:B------:R-:W-:-:S07]  /*4dd0*/  F2FP.F16.F32.PACK_AB R0, RZ, R0 ;  /* 0x00000000ff00723e */ /* 0x000fce00000000ff */
.L_x_7953:
[----:B------:R-:W-:Y:S05]  /*4de0*/  BSYNC B1 ;  /* 0x0000000000017941 */ /* 0x000fea0003800000 */
.L_x_7952:
        /* <DEDUP_REMOVED lines=16> */
.L_x_7965:
[----:B------:R-:W-:-:S13]  /*4ef0*/  ISETP.GE.AND P0, PT, R4, R3, PT ;  /* 0x000000030400720c */ /* 0x000fda0003f06270 */
[----:B------:R-:W-:Y:S05]  /*4f00*/  @P0 BRA `(.L_x_7967) ;  /* 0x0000000000300947 */ /* 0x000fea0003800000 */
[----:B--2---:R-:W2:Y:S01]  /*4f10*/  LDC.64 R6, c[0x0][0x218] ;  /* 0x00008600ff067b82 */ /* 0x004ea20000000a00 */
[----:B------:R-:W-:Y:S01]  /*4f20*/  IADD3 R5, R2, R4, RZ ;  /* 0x0000000402057210 */ /* 0x000fe20007ffe0ff */
[----:B------:R-:W-:-:S04]  /*4f30*/  VIADD R4, R4, 0x80 ;  /* 0x0000008004047836 */ /* 0x000fc80000000000 */
[----:B--2---:R-:W-:-:S05]  /*4f40*/  IMAD.WIDE.U32 R6, R5, 0x2, R6 ;  /* 0x0000000205067825 */ /* 0x004fca00078e0006 */
[----:B------:R2:W-:Y:S02]  /*4f50*/  STG.E.U16 desc[UR4][R6.64], R8 ;  /* 0x0000000806007986 */ /* 0x0005e4000c101504 */
.L_x_7966:
[----:B------:R-:W-:-:S13]  /*4f60*/  ISETP.GE.AND P0, PT, R4, R3, PT ;  /* 0x000000030400720c */ /* 0x000fda0003f06270 */
[----:B------:R-:W-:Y:S05]  /*4f70*/  @P0 BRA `(.L_x_7968) ;  /* 0x0000000000300947 */ /* 0x000fea0003800000 */
[----:B0-2---:R-:W0:Y:S01]  /*4f80*/  LDC.64 R6, c[0x0][0x218] ;  /* 0x00008600ff067b82 */ /* 0x005e220000000a00 */
[----:B------:R-:W-:Y:S01]  /*4f90*/  IADD3 R5, R2, R4, RZ ;  /* 0x0000000402057210 */ /* 0x000fe20007ffe0ff */
[----:B------:R-:W-:-:S04]  /*4fa0*/  VIADD R4, R4, 0x80 ;  /* 0x0000008004047836 */ /* 0x000fc80000000000 */
[----:B0-----:R-:W-:-:S05]  /*4fb0*/  IMAD.WIDE.U32 R6, R5, 0x2, R6 ;  /* 0x0000000205067825 */ /* 0x001fca00078e0006 */
[----:B------:R3:W-:Y:S02]  /*4fc0*/  STG.E.U16 desc[UR4][R6.64], R9 ;  /* 0x0000000906007986 */ /* 0x0007e4000c101504 */
.L_x_7967:
[----:B------:R-:W-:-:S13]  /*4fd0*/  ISETP.GE.AND P0, PT, R4, R3, PT ;  /* 0x000000030400720c */ /* 0x000fda0003f06270 */
[----:B------:R-:W-:Y:S05]  /*4fe0*/  @P0 BRA `(.L_x_7969) ;  /* 0x0000000000340947 */ /* 0x000fea0003800000 */
[----:B--23--:R-:W2:Y:S01]  /*4ff0*/  LDC.64 R6, c[0x0][0x218] ;  /* 0x00008600ff067b82 */ /* 0x00cea20000000a00 */
[----:B------:R-:W-:Y:S01]  /*5000*/  IADD3 R5, R2, R4, RZ ;  /* 0x0000000402057210 */ /* 0x000fe20007ffe0ff */
[----:B------:R-:W-:-:S04]  /*5010*/  VIADD R4, R4, 0x80 ;  /* 0x0000008004047836 */ /* 0x000fc80000000000 */
[----:B--2---:R-:W-:-:S05]  /*5020*/  IMAD.WIDE.U32 R6, R5, 0x2, R6 ;  /* 0x0000000205067825 */ /* 0x004fca00078e0006 */
[----:B------:R3:W-:Y:S02]  /*5030*/  STG.E.U16 desc[UR4][R6.64], R10 ;  /* 0x0000000a06007986 */ /* 0x0007e4000c101504 */
.L_x_7968:
        /* <DEDUP_REMOVED lines=8> */
.L_x_7969:
[----:B------:R-:W-:Y:S05]  /*50c0*/  BSYNC B1 ;  /* 0x0000000000017941 */ /* 0x000fea0003800000 */
.L_x_7964:
[----:B------:R-:W-:-:S13]  /*50d0*/  ISETP.GE.AND P0, PT, R4, R3, PT ;  /* 0x000000030400720c */ /* 0x000fda0003f06270 */
[----:B--234-:R-:W2:Y:S01]  /*50e0*/  @!P0 LDC.64 R6, c[0x0][0x218] ;  /* 0x00008600ff068b82 */ /* 0x01cea20000000a00 */
[----:B------:R-:W-:Y:S01]  /*50f0*/  @!P0 IADD3 R5, R2, R4, RZ ;  /* 0x0000000402058210 */ /* 0x000fe20007ffe0ff */
[----:B------:R-:W-:-:S04]  /*5100*/  @!P0 VIADD R4, R4, 0x80 ;  /* 0x0000008004048836 */ /* 0x000fc80000000000 */
[----:B--2---:R-:W-:-:S05]  /*5110*/  @!P0 IMAD.WIDE.U32 R6, R5, 0x2, R6 ;  /* 0x0000000205068825 */ /* 0x004fca00078e0006 */
[----:B------:R4:W-:Y:S02]  /*5120*/  @!P0 STG.E.U16 desc[UR4][R6.64], R12 ;  /* 0x0000000c06008986 */ /* 0x0009e4000c101504 */
.L_x_7970:
[----:B------:R-:W-:Y:S05]  /*5130*/  BSYNC B0 ;  /* 0x0000000000007941 */ /* 0x000fea0003800000 */
.L_x_7963:
        /* <DEDUP_REMOVED lines=8> */
.L_x_7971:
        /* <DEDUP_REMOVED lines=12> */
.L_x_57338:


//--------------------- .text._ZN2at6native18elementwise_kernelILi128ELi4EZNS0_15gpu_kernel_implINS0_13BinaryFunctorIfffZZZNS0_16fmod_kernel_cudaERNS_18TensorIteratorBaseEENKUlvE0_clEvENKUlvE0_clEvEUlffE_EEEEvS5_RKT_EUliE_EEviT1_ --------------------------
	.section	.text._ZN2at6native18elementwise_kernelILi128ELi4EZNS0_15gpu_kernel_implINS0_13BinaryFunctorIfffZZZNS0_16fmod_kernel_cudaERNS_18TensorIteratorBaseEENKUlvE0_clEvENKUlvE0_clEvEUlffE_EEEEvS5_RKT_EUliE_EEviT1_,"ax",@progbits
	.align	128
        .global         _ZN2at6native18elementwise_kernelILi128ELi4EZNS0_15gpu_kernel_implINS0_13BinaryFunctorIfffZZZNS0_16fmod_kernel_cudaERNS_18TensorIteratorBaseEENKUlvE0_clEvENKUlvE0_clEvEUlffE_EEEEvS5_RKT_EUliE_EEviT1_
        .type           _ZN2at6native18elementwise_kernelILi128ELi4EZNS0_15gpu_kernel_implINS0_13BinaryFunctorIfffZZZNS0_16fmod_kernel_cudaERNS_18TensorIteratorBaseEENKUlvE0_clEvENKUlvE0_clEvEUlffE_EEEEvS5_RKT_EUliE_EEviT1_,@function
        .size           _ZN2at6native18elementwise_kernelILi128ELi4EZNS0_15gpu_kernel_implINS0_13BinaryFunctorIfffZZZNS0_16fmod_kernel_cudaERNS_18TensorIteratorBaseEENKUlvE0_clEvENKUlvE0_clEvEUlffE_EEEEvS5_RKT_EUliE_EEviT1_,(.L_x_57339 - _ZN2at6native18elementwise_kernelILi128ELi4EZNS0_15gpu_kernel_implINS0_13BinaryFunctorIfffZZZNS0_16fmod_kernel_cudaERNS_18TensorIteratorBaseEENKUlvE0_clEvENKUlvE0_clEvEUlffE_EEEEvS5_RKT_EUliE_EEviT1_)
        .other          _ZN2at6native18elementwise_kernelILi128ELi4EZNS0_15gpu_kernel_implINS0_13BinaryFunctorIfffZZZNS0_16fmod_kernel_cudaERNS_18TensorIteratorBaseEENKUlvE0_clEvENKUlvE0_clEvEUlffE_EEEEvS5_RKT_EUliE_EEviT1_,@"STO_CUDA_ENTRY STV_DEFAULT"
_ZN2at6native18elementwise_kernelILi128ELi4EZNS0_15gpu_kernel_implINS0_13BinaryFunctorIfffZZZNS0_16fmod_kernel_cudaERNS_18TensorIteratorBaseEENKUlvE0_clEvENKUlvE0_clEvEUlffE_EEEEvS5_RKT_EUliE_EEviT1_:
.text._ZN2at6native18elementwise_kernelILi128ELi4EZNS0_15gpu_kernel_implINS0_13BinaryFunctorIfffZZZNS0_16fmod_kernel_cudaERNS_18TensorIteratorBaseEENKUlvE0_clEvENKUlvE0_clEvEUlffE_EEEEvS5_RKT_EUliE_EEviT1_:
        /* <DEDUP_REMOVED lines=364> */
.L_x_7974:
[----:B------:R-:W0:Y:S01]  /*16c0*/  LDC.U8 R5, c[0x0][0x492] ;  /* 0x00012480ff057b82 */ /* 0x000e220000000000 */
[----:B------:R-:W-:Y:S01]  /*16d0*/  ULDC.64 UR4, c[0x0][0x478] ;  /* 0x00011e0000047ab9 */ /* 0x000fe20000000a00 */
[----:B------:R-:W-:Y:S01]  /*16e0*/  ULDC.64 UR6, c[0x0][0x480] ;  /* 0x0001200000067ab9 */ /* 0x000fe20000000a00 */
[----:B------:R-:W-:Y:S01]  /*16f0*/  IADD3 R16, P1, R16, UR4, RZ ;  /* 0x0000000410107c10 */ /* 0x000fe2000ff3e0ff */
[----:B------:R-:W-:Y:S01]  /*1700*/  BSSY B6, `(.L_x_7975) ;  /* 0x00000e0000067945 */ /* 0x000fe20003800000 */
        /* <DEDUP_REMOVED lines=15> */
[----:B--2---:R0:W1:Y:S01]  /*1800*/  I2F.S16 R19, R2 ;  /* 0x0000000200137306 */ /* 0x0040620000101400 */
[----:B------:R-:W-:Y:S05]  /*1810*/  BRA `(.L_x_7981) ;  /* 0x0000000c00387947 */ /* 0x000fea0003800000 */
.L_x_7979:
[----:B------:R-:W2:Y:S02]  /*1820*/  LDG.E.U8 R2, desc[UR36][R2.64] ;  /* 0x0000002402027981 */ /* 0x000ea4000c1e1100 */
[----:B--2---:R-:W-:Y:S01]  /*1830*/  I2FP.F32.U32 R19, R2 ;  /* 0x0000000200137245 */ /* 0x004fe20000201000 */
[----:B------:R-:W-:Y:S06]  /*1840*/  BRA `(.L_x_7981) ;  /* 0x0000000c002c7947 */ /* 0x000fec0003800000 */
.L_x_7978:
[----:B------:R-:W-:-:S13]  /*1850*/  ISETP.NE.AND P0, PT, R4, 0x2, PT ;  /* 0x000000020400780c */ /* 0x000fda0003f05270 */
[----:B------:R-:W-:Y:S05]  /*1860*/  @!P0 BRA `(.L_x_7982) ;  /* 0x0000000000288947 */ /* 0x000fea0003800000 */
[----:B------:R-:W-:-:S13]  /*1870*/  ISETP.NE.AND P0, PT, R4, 0x3, PT ;  /* 0x000000030400780c */ /* 0x000fda0003f05270 */
[----:B------:R-:W-:Y:S05]  /*1880*/  @!P0 BRA `(.L_x_7983) ;  /* 0x0000000000148947 */ /* 0x000fea0003800000 */
[----:B------:R-:W-:-:S13]  /*1890*/  ISETP.NE.AND P0, PT, R4, 0x4, PT ;  /* 0x000000040400780c */ /* 0x000fda0003f05270 */
[----:B------:R-:W-:Y:S05]  /*18a0*/  @P0 BRA `(.L_x_7980) ;  /* 0x0000000800b80947 */ /* 0x000fea0003800000 */
[----:B------:R-:W2:Y:S02]  /*18b0*/  LDG.E.64 R2, desc[UR36][R2.64] ;  /* 0x0000002402027981 */ /* 0x000ea4000c1e1b00 */
[----:B--2---:R4:W0:Y:S01]  /*18c0*/  I2F.S64 R19, R2 ;  /* 0x0000000200137312 */ /* 0x0048220000301400 */
[----:B------:R-:W-:Y:S05]  /*18d0*/  BRA `(.L_x_7981) ;  /* 0x0000000c00087947 */ /* 0x000fea0003800000 */
.L_x_7983:
[----:B------:R-:W2:Y:S02]  /*18e0*/  LDG.E R2, desc[UR36][R2.64] ;  /* 0x0000002402027981 */ /* 0x000ea4000c1e1900 */
[----:B--2---:R-:W-:Y:S01]  /*18f0*/  I2FP.F32.S32 R19, R2 ;  /* 0x0000000200137245 */ /* 0x004fe20000201400 */
[----:B------:R-:W-:Y:S06]  /*1900*/  BRA `(.L_x_7981) ;  /* 0x0000000800fc7947 */ /* 0x000fec0003800000 */
.L_x_7982:
[----:B------:R-:W2:Y:S02]  /*1910*/  LDG.E.U16 R2, desc[UR36][R2.64] ;  /* 0x0000002402027981 */ /* 0x000ea4000c1e1500 */
[----:B--2---:R0:W1:Y:S01]  /*1920*/  I2F.S16 R19, R2 ;  /* 0x0000000200137306 */ /* 0x0040620000101400 */
[----:B------:R-:W-:Y:S05]  /*1930*/  BRA `(.L_x_7981) ;  /* 0x0000000800f07947 */ /* 0x000fea0003800000 */
.L_x_7977:
[----:B------:R-:W-:-:S13]  /*1940*/  ISETP.GT.AND P0, PT, R4, 0x6, PT ;  /* 0x000000060400780c */ /* 0x000fda0003f04270 */
[----:B------:R-:W-:Y:S05]  /*1950*/  @P0 BRA `(.L_x_7984) ;  /* 0x0000000000240947 */ /* 0x000fea0003800000 */
[----:B------:R-:W-:-:S13]  /*1960*/  ISETP.NE.AND P0, PT, R4, 0x5, PT ;  /* 0x000000050400780c */ /* 0x000fda0003f05270 */
[----:B------:R-:W-:Y:S05]  /*1970*/  @!P0 BRA `(.L_x_7985) ;  /* 0x0000000000108947 */ /* 0x000fea0003800000 */
[----:B------:R-:W-:-:S13]  /*1980*/  ISETP.NE.AND P0, PT, R4, 0x6, PT ;  /* 0x000000060400780c */ /* 0x000fda0003f05270 */
[----:B------:R-:W-:Y:S05]  /*1990*/  @P0 BRA `(.L_x_7980) ;  /* 0x00000008007c0947 */ /* 0x000fea0003800000 */
[----:B------:R2:W5:Y:S01]  /*19a0*/  LDG.E R19, desc[UR36][R2.64] ;  /* 0x0000002402137981 */ /* 0x000562000c1e1900 */
[----:B------:R-:W-:Y:S05]  /*19b0*/  BRA `(.L_x_7981) ;  /* 0x0000000800d07947 */ /* 0x000fea0003800000 */
.L_x_7985:
[----:B------:R-:W2:Y:S02]  /*19c0*/  LDG.E.U16 R2, desc[UR36][R2.64] ;  /* 0x0000002402027981 */ /* 0x000ea4000c1e1500 */
[----:B--2---:R-:W-:Y:S01]  /*19d0*/  HADD2.F32 R19, -RZ, R2.H0_H0 ;  /* 0x20000002ff137230 */ /* 0x004fe20000004100 */
[----:B------:R-:W-:Y:S06]  /*19e0*/  BRA `(.L_x_7981) ;  /* 0x0000000800c47947 */ /* 0x000fec0003800000 */
.L_x_7984:
[----:B------:R-:W-:-:S13]  /*19f0*/  ISETP.NE.AND P0, PT, R4, 0x7, PT ;  /* 0x000000070400780c */ /* 0x000fda0003f05270 */
[----:B------:R-:W-:Y:S05]  /*1a00*/  @!P0 BRA `(.L_x_7986) ;  /* 0x0000000000248947 */ /* 0x000fea0003800000 */
[----:B------:R-:W-:-:S13]  /*1a10*/  ISETP.NE.AND P0, PT, R4, 0x8, PT ;  /* 0x000000080400780c */ /* 0x000fda0003f05270 */
[----:B------:R-:W-:Y:S05]  /*1a20*/  @!P0 BRA `(.L_x_7987) ;  /* 0x0000000000108947 */ /* 0x000fea0003800000 */
[----:B------:R-:W-:-:S13]  /*1a30*/  ISETP.NE.AND P0, PT, R4, 0x9, PT ;  /* 0x000000090400780c */ /* 0x000fda0003f05270 */
[----:B------:R-:W-:Y:S05]  /*1a40*/  @P0 BRA `(.L_x_7980) ;  /* 0x0000000800500947 */ /* 0x000fea0003800000 */
[----:B------:R3:W5:Y:S01]  /*1a50*/  LDG.E R19, desc[UR36][R2.64] ;  /* 0x0000002402137981 */ /* 0x000762000c1e1900 */
[----:B------:R-:W-:Y:S05]  /*1a60*/  BRA `(.L_x_7981) ;  /* 0x0000000800a47947 */ /* 0x000fea0003800000 */
.L_x_7987:
[----:B------:R-:W2:Y:S02]  /*1a70*/  LDG.E.U16 R2, desc[UR36][R2.64] ;  /* 0x0000002402027981 */ /* 0x000ea4000c1e1500 */
[----:B--2---:R-:W-:Y:S01]  /*1a80*/  HADD2.F32 R19, -RZ, R2.H0_H0 ;  /* 0x20000002ff137230 */ /* 0x004fe20000004100 */
[----:B------:R-:W-:Y:S06]  /*1a90*/  BRA `(.L_x_7981) ;  /* 0x0000000800987947 */ /* 0x000fec0003800000 */
.L_x_7986:
[----:B------:R-:W2:Y:S01]  /*1aa0*/  LDG.E.64 R2, desc[UR36][R2.64] ;  /* 0x0000002402027981 */ /* 0x000ea2000c1e1b00 */
[----:B------:R-:W-:Y:S01]  /*1ab0*/  UMOV UR4, 0xf0000000 ;  /* 0xf000000000047882 */ /* 0x000fe20000000000 */
[----:B------:R-:W-:Y:S01]  /*1ac0*/  UMOV UR5, 0x380fffff ;  /* 0x380fffff00057882 */ /* 0x000fe20000000000 */
[----:B--2---:R-:W0:Y:S01]  /*1ad0*/  F2F.F32.F64 R19, R2 ;  /* 0x0000000200137310 */ /* 0x004e220000301000 */
[----:B------:R-:W-:-:S14]  /*1ae0*/  DSETP.GEU.AND P0, PT, |R2|, UR4, PT ;  /* 0x0000000402007e2a */ /* 0x000fdc000bf0e200 */
[----:B0-----:R-:W-:Y:S01]  /*1af0*/  @!P0 FMUL R19, R19, 1.175494350822287508e-38 ;  /* 0x0080000013138820 */ /* 0x001fe20000400000 */
[----:B------:R-:W-:Y:S06]  /*1b00*/  BRA `(.L_x_7981) ;  /* 0x00000008007c7947 */ /* 0x000fec0003800000 */
.L_x_7976:
        /* <DEDUP_REMOVED lines=10> */
[----:B------:R-:W-:Y:S01]  /*1bb0*/  FSEL R19, RZ, 1, !P0 ;  /* 0x3f800000ff137808 */ /* 0x000fe20004000000 */
[----:B------:R-:W-:Y:S08]  /*1bc0*/  BRA `(.L_x_7981) ;  /* 0x00000008004c7947 */ /* 0x000ff00003800000 */
.L_x_7990:
[----:B------:R-:W2:Y:S01]  /*1bd0*/  LDG.E.64 R2, desc[UR36][R2.64] ;  /* 0x0000002402027981 */ /* 0x000ea2000c1e1b00 */
[----:B------:R-:W-:Y:S01]  /*1be0*/  UMOV UR4, 0xf0000000 ;  /* 0xf000000000047882 */ /* 0x000fe20000000000 */
[----:B------:R-:W-:Y:S01]  /*1bf0*/  UMOV UR5, 0x380fffff ;  /* 0x380fffff00057882 */ /* 0x000fe20000000000 */
[----:B--2---:R-:W0:Y:S01]  /*1c00*/  F2F.F32.F64 R19, R2 ;  /* 0x0000000200137310 */ /* 0x004e220000301000 */
[----:B------:R-:W-:-:S14]  /*1c10*/  DSETP.GEU.AND P0, PT, |R2|, UR4, PT ;  /* 0x0000000402007e2a */ /* 0x000fdc000bf0e200 */
[----:B0-----:R-:W-:Y:S01]  /*1c20*/  @!P0 FMUL R19, R19, 1.175494350822287508e-38 ;  /* 0x0080000013138820 */ /* 0x001fe20000400000 */
[----:B------:R-:W-:Y:S06]  /*1c30*/  BRA `(.L_x_7981) ;  /* 0x0000000800307947 */ /* 0x000fec0003800000 */
.L_x_7989:
        /* <DEDUP_REMOVED lines=16> */
[----:B------:R-:W-:Y:S01]  /*1d40*/  SEL R5, R4, RZ, P0 ;  /* 0x000000ff04057207 */ /* 0x000fe20000000000 */
[----:B------:R-:W-:-:S04]  /*1d50*/  VIADD R4, R0, 0x1000000 ;  /* 0x0100000000047836 */ /* 0x000fc80000000000 */
[----:B------:R-:W-:Y:S01]  /*1d60*/  IMAD R6, R5, R6, 0x3c000000 ;  /* 0x3c00000005067424 */ /* 0x000fe200078e0206 */
[----:B------:R-:W-:Y:S02]  /*1d70*/  SHF.L.U32 R5, R0, R5, RZ ;  /* 0x0000000500057219 */ /* 0x000fe400000006ff */
[----:B------:R-:W-:Y:S02]  /*1d80*/  SHF.R.S32.HI R4, RZ, 0x8, R4 ;  /* 0x00000008ff047819 */ /* 0x000fe40000011404 */
[----:B------:R-:W-:-:S04]  /*1d90*/  LEA.HI R5, R5, R6, RZ, 0x1c ;  /* 0x0000000605057211 */ /* 0x000fc800078fe0ff */
[----:B------:R-:W-:-:S04]  /*1da0*/  LOP3.LUT R5, R5, 0x7f800000, R4, 0xf8, !PT ;  /* 0x7f80000005057812 */ /* 0x000fc800078ef804 */
[----:B------:R-:W-:-:S04]  /*1db0*/  LOP3.LUT R2, R5, R2, RZ, 0x30, !PT ;  /* 0x0000000205027212 */ /* 0x000fc800078e30ff */
[----:B------:R-:W-:Y:S01]  /*1dc0*/  LOP3.LUT R19, R2, 0x80000000, R19, 0xf8, !PT ;  /* 0x8000000002137812 */ /* 0x000fe200078ef813 */
[----:B------:R-:W-:Y:S06]  /*1dd0*/  BRA `(.L_x_7981) ;  /* 0x0000000400c87947 */ /* 0x000fec0003800000 */
.L_x_7992:
        /* <DEDUP_REMOVED lines=11> */
[----:B------:R-:W-:Y:S01]  /*1e90*/  LOP3.LUT R19, R19, 0x80000000, R0, 0xf8, !PT ;  /* 0x8000000013137812 */ /* 0x000fe200078ef800 */
[----:B------:R-:W-:Y:S06]  /*1ea0*/  BRA `(.L_x_7981) ;  /* 0x0000000400947947 */ /* 0x000fec0003800000 */
.L_x_7991:
[----:B------:R-:W2:Y:S02]  /*1eb0*/  LDG.E.U16 R2, desc[UR36][R2.64] ;  /* 0x0000002402027981 */ /* 0x000ea4000c1e1500 */
[----:B--2---:R-:W-:Y:S01]  /*1ec0*/  IMAD.U32 R19, R2, 0x10000, RZ ;  /* 0x0001000002137824 */ /* 0x004fe200078e00ff */
[----:B------:R-:W-:Y:S06]  /*1ed0*/  BRA `(.L_x_7981) ;  /* 0x0000000400887947 */ /* 0x000fec0003800000 */
.L_x_7988:
        /* <DEDUP_REMOVED lines=9> */
[----:B--2---:R-:W-:Y:S01]  /*1f70*/  I2FP.F32.U32 R19, R2 ;  /* 0x0000000200137245 */ /* 0x004fe20000201000 */
[----:B------:R-:W-:Y:S06]  /*1f80*/  BRA `(.L_x_7981) ;  /* 0x00000004005c7947 */ /* 0x000fec0003800000 */
.L_x_7995:
[----:B------:R-:W2:Y:S01]  /*1f90*/  LDG.E.U8 R2, desc[UR36][R2.64] ;  /* 0x0000002402027981 */ /* 0x000ea2000c1e1100 */
        /* <DEDUP_REMOVED lines=19> */
.L_x_7997:
[----:B------:R-:W-:Y:S05]  /*20d0*/  BSYNC B0 ;  /* 0x0000000000007941 */ /* 0x000fea0003800000 */
.L_x_7996:
[----:B------:R-:W-:Y:S01]  /*20e0*/  IMAD.SHL.U32 R2, R2, 0x100000, RZ ;  /* 0x0010000002027824 */ /* 0x000fe200078e00ff */
[----:B------:R-:W-:-:S04]  /*20f0*/  LEA R0, R0, 0x3b800000, 0x17 ;  /* 0x3b80000000007811 */ /* 0x000fc800078eb8ff */
[----:B------:R-:W-:Y:S01]  /*2100*/  LOP3.LUT R19, R0, R2, R19, 0xfe, !PT ;  /* 0x0000000200137212 */ /* 0x000fe200078efe13 */
[----:B------:R-:W-:Y:S06]  /*2110*/  BRA `(.L_x_7981) ;  /* 0x0000000000f87947 */ /* 0x000fec0003800000 */
.L_x_7994:
        /* <DEDUP_REMOVED lines=20> */
.L_x_7999:
[----:B------:R-:W-:Y:S05]  /*2260*/  BSYNC B0 ;  /* 0x0000000000007941 */ /* 0x000fea0003800000 */
.L_x_7998:
[----:B------:R-:W-:Y:S01]  /*2270*/  IMAD.SHL.U32 R2, R2, 0x200000, RZ ;  /* 0x0020000002027824 */ /* 0x000fe200078e00ff */
[----:B------:R-:W-:-:S04]  /*2280*/  LEA R0, R0, 0x37800000, 0x17 ;  /* 0x3780000000007811 */ /* 0x000fc800078eb8ff */
[----:B------:R-:W-:Y:S01]  /*2290*/  LOP3.LUT R19, R0, R2, R19, 0xfe, !PT ;  /* 0x0000000200137212 */ /* 0x000fe200078efe13 */
[----:B------:R-:W-:Y:S06]  /*22a0*/  BRA `(.L_x_7981) ;  /* 0x0000000000947947 */ /* 0x000fec0003800000 */
.L_x_7993:
[----:B------:R-:W-:-:S13]  /*22b0*/  ISETP.NE.AND P0, PT, R4, 0x1c, PT ;  /* 0x0000001c0400780c */ /* 0x000fda0003f05270 */
[----:B------:R-:W-:Y:S05]  /*22c0*/  @!P0 BRA `(.L_x_8000) ;  /* 0x0000000000848947 */ /* 0x000fea0003800000 */
[----:B------:R-:W-:-:S13]  /*22d0*/  ISETP.NE.AND P0, PT, R4, 0x1d, PT ;  /* 0x0000001d0400780c */ /* 0x000fda0003f05270 */
[----:B------:R-:W-:Y:S05]  /*22e0*/  @!P0 BRA `(.L_x_8001) ;  /* 0x0000000000708947 */ /* 0x000fea0003800000 */
[----:B------:R-:W-:-:S13]  /*22f0*/  ISETP.NE.AND P0, PT, R4, 0x2c, PT ;  /* 0x0000002c0400780c */ /* 0x000fda0003f05270 */
[----:B------:R-:W-:Y:S05]  /*2300*/  @P0 BRA `(.L_x_7980) ;  /* 0x0000000000200947 */ /* 0x000fea0003800000 */
[----:B------:R-:W2:Y:S01]  /*2310*/  LDG.E.U8 R2, desc[UR36][R2.64] ;  /* 0x0000002402027981 */ /* 0x000ea2000c1e1100 */
[----:B------:R-:W-:Y:S01]  /*2320*/  IMAD.MOV.U32 R19, RZ, RZ, 0x400000 ;  /* 0x00400000ff137424 */ /* 0x000fe200078e00ff */
[----:B--2---:R-:W-:-:S13]  /*2330*/  ISETP.NE.AND P0, PT, R2, RZ, PT ;  /* 0x000000ff0200720c */ /* 0x004fda0003f05270 */
[----:B------:R-:W-:Y:S05]  /*2340*/  @!P0 BRA `(.L_x_7981) ;  /* 0x00000000006c8947 */ /* 0x000fea0003800000 */
[----:B------:R-:W-:-:S13]  /*2350*/  ISETP.NE.AND P0, PT, R2, 0xff, PT ;  /* 0x000000ff0200780c */ /* 0x000fda0003f05270 */
[----:B------:R-:W-:Y:S02]  /*2360*/  @!P0 IMAD.MOV.U32 R19, RZ, RZ, 0x7f800001 ;  /* 0x7f800001ff138424 */ /* 0x000fe400078e00ff */
[----:B------:R-:W-:Y:S01]  /*2370*/  @P0 IMAD.SHL.U32 R19, R2, 0x800000, RZ ;  /* 0x0080000002130824 */ /* 0x000fe200078e00ff */
[----:B------:R-:W-:Y:S06]  /*2380*/  BRA `(.L_x_7981) ;  /* 0x00000000005c7947 */ /* 0x000fec0003800000 */
.L_x_7980:
        /* <DEDUP_REMOVED lines=16> */
.L_x_8002:
[----:B------:R-:W-:Y:S01]  /*2490*/  IMAD.MOV.U32 R19, RZ, RZ, RZ ;  /* 0x000000ffff137224 */ /* 0x000fe200078e00ff */
[----:B------:R-:W-:Y:S06]  /*24a0*/  BRA `(.L_x_7981) ;  /* 0x0000000000147947 */ /* 0x000fec0003800000 */
.L_x_8001:
[----:B------:R-:W2:Y:S02]  /*24b0*/  LDG.E.64 R2, desc[UR36][R2.64] ;  /* 0x0000002402027981 */ /* 0x000ea4000c1e1b00 */
[----:B--2---:R0:W1:Y:S01]  /*24c0*/  I2F.U64 R19, R2 ;  /* 0x0000000200137312 */ /* 0x0040620000301000 */
[----:B------:R-:W-:Y:S05]  /*24d0*/  BRA `(.L_x_7981) ;  /* 0x0000000000087947 */ /* 0x000fea0003800000 */
.L_x_8000:
[----:B------:R-:W2:Y:S02]  /*24e0*/  LDG.E R2, desc[UR36][R2.64] ;  /* 0x0000002402027981 */ /* 0x000ea4000c1e1900 */
[----:B--2---:R-:W-:-:S07]  /*24f0*/  I2FP.F32.U32 R19, R2 ;  /* 0x0000000200137245 */ /* 0x004fce0000201000 */
.L_x_7981:
[----:B------:R-:W-:Y:S05]  /*2500*/  BSYNC B6 ;  /* 0x0000000000067941 */ /* 0x000fea0003800000 */
.L_x_7975:
[----:B------:R-:W1:Y:S01]  /*2510*/  LDC.U8 R4, c[0x0][0x493] ;  /* 0x000124c0ff047b82 */ /* 0x000e620000000000 */
[----:B------:R-:W-:Y:S01]  /*2520*/  ULDC.64 UR4, c[0x0][0x488] ;  /* 0x0001220000047ab9 */ /* 0x000fe20000000a00 */
[----:B------:R-:W-:Y:S01]  /*2530*/  BSSY B6, `(.L_x_8003) ;  /* 0x00000df000067945 */ /* 0x000fe20003800000 */
[----:B0-234-:R-:W-:-:S05]  /*2540*/  IADD3 R2, P1, R22, UR4, RZ ;  /* 0x0000000416027c10 */ /* 0x01dfca000ff3e0ff */
        /* <DEDUP_REMOVED lines=13> */
[----:B--2---:R-:W0:Y:S01]  /*2620*/  I2F.S16 R0, R0 ;  /* 0x0000000000007306 */ /* 0x004e220000101400 */
[----:B------:R-:W-:Y:S05]  /*2630*/  BRA `(.L_x_8009) ;  /* 0x0000000c00387947 */ /* 0x000fea0003800000 */
.L_x_8007:
[----:B------:R-:W2:Y:S02]  /*2640*/  LDG.E.U8 R0, desc[UR36][R2.64] ;  /* 0x0000002402007981 */ /* 0x000ea4000c1e1100 */
[----:B--2---:R-:W-:Y:S01]  /*2650*/  I2FP.F32.U32 R0, R0 ;  /* 0x0000000000007245 */ /* 0x004fe20000201000 */
[----:B------:R-:W-:Y:S06]  /*2660*/  BRA `(.L_x_8009) ;  /* 0x0000000c002c7947 */ /* 0x000fec0003800000 */
.L_x_8006:
[----:B------:R-:W-:-:S13]  /*2670*/  ISETP.NE.AND P0, PT, R0, 0x2, PT ;  /* 0x000000020000780c */ /* 0x000fda0003f05270 */
[----:B------:R-:W-:Y:S05]  /*2680*/  @!P0 BRA `(.L_x_8010) ;  /* 0x0000000000288947 */ /* 0x000fea0003800000 */
[----:B------:R-:W-:-:S13]  /*2690*/  ISETP.NE.AND P0, PT, R0, 0x3, PT ;  /* 0x000000030000780c */ /* 0x000fda0003f05270 */
[----:B------:R-:W-:Y:S05]  /*26a0*/  @!P0 BRA `(.L_x_8011) ;  /* 0x0000000000148947 */ /* 0x000fea0003800000 */
[----:B------:R-:W-:-:S13]  /*26b0*/  ISETP.NE.AND P0, PT, R0, 0x4, PT ;  /* 0x000000040000780c */ /* 0x000fda0003f05270 */
[----:B------:R-:W-:Y:S05]  /*26c0*/  @P0 BRA `(.L_x_8008) ;  /* 0x0000000800b80947 */ /* 0x000fea0003800000 */
[----:B------:R-:W2:Y:S02]  /*26d0*/  LDG.E.64 R2, desc[UR36][R2.64] ;  /* 0x0000002402027981 */ /* 0x000ea4000c1e1b00 */
[----:B--2---:R0:W1:Y:S01]  /*26e0*/  I2F.S64 R0, R2 ;  /* 0x0000000200007312 */ /* 0x0040620000301400 */
[----:B------:R-:W-:Y:S05]  /*26f0*/  BRA `(.L_x_8009) ;  /* 0x0000000c00087947 */ /* 0x000fea0003800000 */
.L_x_8011:
[----:B------:R-:W2:Y:S02]  /*2700*/  LDG.E R0, desc[UR36][R2.64] ;  /* 0x0000002402007981 */ /* 0x000ea4000c1e1900 */
[----:B--2---:R-:W-:Y:S01]  /*2710*/  I2FP.F32.S32 R0, R0 ;  /* 0x0000000000007245 */ /* 0x004fe20000201400 */
[----:B------:R-:W-:Y:S06]  /*2720*/  BRA `(.L_x_8009) ;  /* 0x0000000800fc7947 */ /* 0x000fec0003800000 */
.L_x_8010:
[----:B------:R-:W2:Y:S02]  /*2730*/  LDG.E.U16 R0, desc[UR36][R2.64] ;  /* 0x0000002402007981 */ /* 0x000ea4000c1e1500 */
[----:B--2---:R-:W4:Y:S01]  /*2740*/  I2F.S16 R0, R0 ;  /* 0x0000000000007306 */ /* 0x004f220000101400 */
[----:B------:R-:W-:Y:S05]  /*2750*/  BRA `(.L_x_8009) ;  /* 0x0000000800f07947 */ /* 0x000fea0003800000 */
.L_x_8005:
        /* <DEDUP_REMOVED lines=8> */
.L_x_8013:
[----:B------:R-:W2:Y:S02]  /*27e0*/  LDG.E.U16 R0, desc[UR36][R2.64] ;  /* 0x0000002402007981 */ /* 0x000ea4000c1e1500 */
[----:B--2---:R-:W-:Y:S01]  /*27f0*/  HADD2.F32 R0, -RZ, R0.H0_H0 ;  /* 0x20000000ff007230 */ /* 0x004fe20000004100 */
[----:B------:R-:W-:Y:S06]  /*2800*/  BRA `(.L_x_8009) ;  /* 0x0000000800c47947 */ /* 0x000fec0003800000 */
.L_x_8012:
        /* <DEDUP_REMOVED lines=8> */
.L_x_8015:
[----:B------:R-:W2:Y:S02]  /*2890*/  LDG.E.U16 R0, desc[UR36][R2.64] ;  /* 0x0000002402007981 */ /* 0x000ea4000c1e1500 */
[----:B--2---:R-:W-:Y:S01]  /*28a0*/  HADD2.F32 R0, -RZ, R0.H0_H0 ;  /* 0x20000000ff007230 */ /* 0x004fe20000004100 */
[----:B------:R-:W-:Y:S06]  /*28b0*/  BRA `(.L_x_8009) ;  /* 0x0000000800987947 */ /* 0x000fec0003800000 */
.L_x_8014:
[----:B------:R-:W2:Y:S01]  /*28c0*/  LDG.E.64 R2, desc[UR36][R2.64] ;  /* 0x0000002402027981 */ /* 0x000ea2000c1e1b00 */
[----:B------:R-:W-:Y:S01]  /*28d0*/  UMOV UR4, 0xf0000000 ;  /* 0xf000000000047882 */ /* 0x000fe20000000000 */
[----:B------:R-:W-:Y:S01]  /*28e0*/  UMOV UR5, 0x380fffff ;  /* 0x380fffff00057882 */ /* 0x000fe20000000000 */
[----:B--2---:R-:W0:Y:S01]  /*28f0*/  F2F.F32.F64 R0, R2 ;  /* 0x0000000200007310 */ /* 0x004e220000301000 */
[----:B------:R-:W-:-:S14]  /*2900*/  DSETP.GEU.AND P0, PT, |R2|, UR4, PT ;  /* 0x0000000402007e2a */ /* 0x000fdc000bf0e200 */
[----:B0-----:R-:W-:Y:S01]  /*2910*/  @!P0 FMUL R0, R0, 1.175494350822287508e-38 ;  /* 0x0080000000008820 */ /* 0x001fe20000400000 */
[----:B------:R-:W-:Y:S06]  /*2920*/  BRA `(.L_x_8009) ;  /* 0x00000008007c7947 */ /* 0x000fec0003800000 */
.L_x_8004:
        /* <DEDUP_REMOVED lines=12> */
.L_x_8018:
[----:B------:R-:W2:Y:S01]  /*29f0*/  LDG.E.64 R2, desc[UR36][R2.64] ;  /* 0x0000002402027981 */ /* 0x000ea2000c1e1b00 */
[----:B------:R-:W-:Y:S01]  /*2a00*/  UMOV UR4, 0xf0000000 ;  /* 0xf000000000047882 */ /* 0x000fe20000000000 */
[----:B------:R-:W-:Y:S01]  /*2a10*/  UMOV UR5, 0x380fffff ;  /* 0x380fffff00057882 */ /* 0x000fe20000000000 */
[----:B--2---:R-:W0:Y:S01]  /*2a20*/  F2F.F32.F64 R0, R2 ;  /* 0x0000000200007310 */ /* 0x004e220000301000 */
[----:B------:R-:W-:-:S14]  /*2a30*/  DSETP.GEU.AND P0, PT, |R2|, UR4, PT ;  /* 0x0000000402007e2a */ /* 0x000fdc000bf0e200 */
[----:B0-----:R-:W-:Y:S01]  /*2a40*/  @!P0 FMUL R0, R0, 1.175494350822287508e-38 ;  /* 0x0080000000008820 */ /* 0x001fe20000400000 */
[----:B------:R-:W-:Y:S06]  /*2a50*/  BRA `(.L_x_8009) ;  /* 0x0000000800307947 */ /* 0x000fec0003800000 */
.L_x_8017:
        /* <DEDUP_REMOVED lines=24> */
[----:B------:R-:W-:Y:S01]  /*2be0*/  LOP3.LUT R0, R5, 0x80000000, R0, 0xf8, !PT ;  /* 0x8000000005007812 */ /* 0x000fe200078ef800 */
[----:B------:R-:W-:Y:S06]  /*2bf0*/  BRA `(.L_x_8009) ;  /* 0x0000000400c87947 */ /* 0x000fec0003800000 */
.L_x_8020:
        /* <DEDUP_REMOVED lines=11> */
[----:B------:R-:W-:Y:S01]  /*2cb0*/  LOP3.LUT R0, R4, 0x80000000, R5, 0xf8, !PT ;  /* 0x8000000004007812 */ /* 0x000fe200078ef805 */
[----:B------:R-:W-:Y:S06]  /*2cc0*/  BRA `(.L_x_8009) ;  /* 0x0000000400947947 */ /* 0x000fec0003800000 */
.L_x_8019:
[----:B------:R-:W2:Y:S02]  /*2cd0*/  LDG.E.U16 R0, desc[UR36][R2.64] ;  /* 0x0000002402007981 */ /* 0x000ea4000c1e1500 */
[----:B--2---:R-:W-:Y:S01]  /*2ce0*/  IMAD.U32 R0, R0, 0x10000, RZ ;  /* 0x0001000000007824 */ /* 0x004fe200078e00ff */
[----:B------:R-:W-:Y:S06]  /*2cf0*/  BRA `(.L_x_8009) ;  /* 0x0000000400887947 */ /* 0x000fec0003800000 */
.L_x_8016:
        /* <DEDUP_REMOVED lines=11> */
.L_x_8023:
        /* <DEDUP_REMOVED lines=20> */
.L_x_8025:
[----:B------:R-:W-:Y:S05]  /*2ef0*/  BSYNC B0 ;  /* 0x0000000000007941 */ /* 0x000fea0003800000 */
.L_x_8024:
[----:B------:R-:W-:Y:S01]  /*2f00*/  LEA R3, R0, 0x3b800000, 0x17 ;  /* 0x3b80000000037811 */ /* 0x000fe200078eb8ff */
[----:B------:R-:W-:-:S05]  /*2f10*/  IMAD.SHL.U32 R0, R2, 0x100000, RZ ;  /* 0x0010000002007824 */ /* 0x000fca00078e00ff */
[----:B------:R-:W-:Y:S01]  /*2f20*/  LOP3.LUT R0, R3, R0, R4, 0xfe, !PT ;  /* 0x0000000003007212 */ /* 0x000fe200078efe04 */
[----:B------:R-:W-:Y:S06]  /*2f30*/  BRA `(.L_x_8009) ;  /* 0x0000000000f87947 */ /* 0x000fec0003800000 */
.L_x_8022:
        /* <DEDUP_REMOVED lines=20> */
.L_x_8027:
[----:B------:R-:W-:Y:S05]  /*3080*/  BSYNC B0 ;  /* 0x0000000000007941 */ /* 0x000fea0003800000 */
.L_x_8026:
[----:B------:R-:W-:Y:S01]  /*3090*/  LEA R3, R0, 0x37800000, 0x17 ;  /* 0x3780000000037811 */ /* 0x000fe200078eb8ff */
[----:B------:R-:W-:-:S05]  /*30a0*/  IMAD.SHL.U32 R0, R2, 0x200000, RZ ;  /* 0x0020000002007824 */ /* 0x000fca00078e00ff */
[----:B------:R-:W-:Y:S01]  /*30b0*/  LOP3.LUT R0, R3, R0, R4, 0xfe, !PT ;  /* 0x0000000003007212 */ /* 0x000fe200078efe04 */
[----:B------:R-:W-:Y:S06]  /*30c0*/  BRA `(.L_x_8009) ;  /* 0x0000000000947947 */ /* 0x000fec0003800000 */
.L_x_8021:
        /* <DEDUP_REMOVED lines=14> */
.L_x_8008:
        /* <DEDUP_REMOVED lines=16> */
.L_x_8030:
[----:B------:R-:W-:Y:S01]  /*32b0*/  IMAD.MOV.U32 R0, RZ, RZ, RZ ;  /* 0x000000ffff007224 */ /* 0x000fe200078e00ff */
[----:B------:R-:W-:Y:S06]  /*32c0*/  BRA `(.L_x_8009) ;  /* 0x0000000000147947 */ /* 0x000fec0003800000 */
.L_x_8029:
[----:B------:R-:W2:Y:S02]  /*32d0*/  LDG.E.64 R2, desc[UR36][R2.64] ;  /* 0x0000002402027981 */ /* 0x000ea4000c1e1b00 */
[----:B--2---:R0:W1:Y:S01]  /*32e0*/  I2F.U64 R0, R2 ;  /* 0x0000000200007312 */ /* 0x0040620000301000 */
[----:B------:R-:W-:Y:S05]  /*32f0*/  BRA `(.L_x_8009) ;  /* 0x0000000000087947 */ /* 0x000fea0003800000 */
.L_x_8028:
[----:B------:R-:W2:Y:S02]  /*3300*/  LDG.E R0, desc[UR36][R2.64] ;  /* 0x0000002402007981 */ /* 0x000ea4000c1e1900 */
[----:B--2---:R-:W-:-:S07]  /*3310*/  I2FP.F32.U32 R0, R0 ;  /* 0x0000000000007245 */ /* 0x004fce0000201000 */
.L_x_8009:
[----:B------:R-:W-:Y:S05]  /*3320*/  BSYNC B6 ;  /* 0x0000000000067941 */ /* 0x000fea0003800000 */
.L_x_8003:
[C---:B01--45:R-:W-:Y:S01]  /*3330*/  FSETP.GEU.FTZ.AND P0, PT, |R19|.reuse, |R0|, PT ;  /* 0x400000001300720b */ /* 0x073fe20003f1e200 */
[----:B------:R-:W-:Y:S01]  /*3340*/  BSSY B0, `(.L_x_8031) ;  /* 0x000003f000007945 */ /* 0x000fe20003800000 */
[----:B--23--:R-:W-:-:S11]  /*3350*/  FADD.FTZ R2, |R19|, -RZ ;  /* 0x800000ff13027221 */ /* 0x00cfd60000010200 */
        /* <DEDUP_REMOVED lines=24> */
.L_x_8036:
[----:B------:R-:W-:Y:S01]  /*34e0*/  FSETP.GEU.FTZ.AND P0, PT, R5, -R7, PT ;  /* 0x800000070500720b */ /* 0x000fe20003f1e000 */
[----:B------:R-:W-:-:S12]  /*34f0*/  FADD.FTZ R3, R3, -1 ;  /* 0xbf80000003037421 */ /* 0x000fd80000010000 */
[----:B------:R-:W-:-:S07]  /*3500*/  @!P0 FADD.FTZ R3, R3, -1 ;  /* 0xbf80000003038421 */ /* 0x000fce0000010000 */
.L_x_8035:
[----:B------:R-:W-:Y:S05]  /*3510*/  BSYNC B1 ;  /* 0x0000000000017941 */ /* 0x000fea0003800000 */
.L_x_8034:
[----:B------:R-:W-:Y:S01]  /*3520*/  FFMA.FTZ R2, -R7, R3, R2 ;  /* 0x0000000307027223 */ /* 0x000fe20000010102 */
[----:B------:R-:W-:Y:S06]  /*3530*/  BRA `(.L_x_8032) ;  /* 0x00000000007c7947 */ /* 0x000fec0003800000 */
.L_x_8033:
        /* <DEDUP_REMOVED lines=15> */
.L_x_8039:
        /* <DEDUP_REMOVED lines=13> */
.L_x_8038:
[----:B------:R-:W-:Y:S05]  /*3700*/  BSYNC B1 ;  /* 0x0000000000017941 */ /* 0x000fea0003800000 */
.L_x_8037:
[----:B------:R-:W-:-:S04]  /*3710*/  FMUL.FTZ R3, R2, 1.1920928955078125e-07 ;  /* 0x3400000002037820 */ /* 0x000fc80000410000 */
[----:B------:R-:W-:-:S07]  /*3720*/  FMUL.FTZ R2, R6, R3 ;  /* 0x0000000306027220 */ /* 0x000fce0000410000 */
.L_x_8032:
[----:B------:R-:W-:Y:S05]  /*3730*/  BSYNC B0 ;  /* 0x0000000000007941 */ /* 0x000fea0003800000 */
.L_x_8031:
[----:B------:R-:W1:Y:S01]  /*3740*/  LDC.U8 R3, c[0x0][0x491] ;  /* 0x00012440ff037b82 */ /* 0x000e620000000000 */
[C---:B------:R-:W-:Y:S02]  /*3750*/  FSETP.GTU.FTZ.AND P0, PT, |R2|.reuse, +INF , PT ;  /* 0x7f8000000200780b */ /* 0x040fe40003f1c200 */
[----:B------:R-:W-:-:S04]  /*3760*/  LOP3.LUT R19, R2, 0x80000000, R19, 0xb8, !PT ;  /* 0x8000000002137812 */ /* 0x000fc800078eb813 */
[----:B------:R-:W-:Y:S02]  /*3770*/  FSEL R2, R2, R19, P0 ;  /* 0x0000001302027208 */ /* 0x000fe40000000000 */
        /* <DEDUP_REMOVED lines=11> */
[----:B------:R-:W1:Y:S02]  /*3830*/  F2I.FTZ.TRUNC.NTZ R3, R2 ;  /* 0x0000000200037305 */ /* 0x000e64000021f100 */
[----:B-1----:R1:W-:Y:S01]  /*3840*/  STG.E.U8 desc[UR36][R16.64], R3 ;  /* 0x0000000310007986 */ /* 0x0023e2000c101124 */
[----:B------:R-:W-:Y:S05]  /*3850*/  BRA `(.L_x_8045) ;  /* 0x0000000c00507947 */ /* 0x000fea0003800000 */
.L_x_8043:
[----:B------:R-:W1:Y:S02]  /*3860*/  F2I.S64.TRUNC R2, R2 ;  /* 0x0000000200027311 */ /* 0x000e64000020d900 */
[----:B-1----:R-:W-:-:S05]  /*3870*/  IMAD.MOV.U32 R5, RZ, RZ, R2 ;  /* 0x000000ffff057224 */ /* 0x002fca00078e0002 */
[----:B------:R1:W-:Y:S01]  /*3880*/  STG.E.U8 desc[UR36][R16.64], R5 ;  /* 0x0000000510007986 */ /* 0x0003e2000c101124 */
[----:B------:R-:W-:Y:S05]  /*3890*/  BRA `(.L_x_8045) ;  /* 0x0000000c00407947 */ /* 0x000fea0003800000 */
.L_x_8042:
[----:B------:R-:W-:-:S13]  /*38a0*/  ISETP.NE.AND P0, PT, R0, 0x2, PT ;  /* 0x000000020000780c */ /* 0x000fda0003f05270 */
[----:B------:R-:W-:Y:S05]  /*38b0*/  @!P0 BRA `(.L_x_8046) ;  /* 0x0000000000288947 */ /* 0x000fea0003800000 */
[----:B------:R-:W-:-:S13]  /*38c0*/  ISETP.NE.AND P0, PT, R0, 0x3, PT ;  /* 0x000000030000780c */ /* 0x000fda0003f05270 */
[----:B------:R-:W-:Y:S05]  /*38d0*/  @!P0 BRA `(.L_x_8047) ;  /* 0x0000000000148947 */ /* 0x000fea0003800000 */
[----:B------:R-:W-:-:S13]  /*38e0*/  ISETP.NE.AND P0, PT, R0, 0x4, PT ;  /* 0x000000040000780c */ /* 0x000fda0003f05270 */
[----:B------:R-:W-:Y:S05]  /*38f0*/  @P0 BRA `(.L_x_8044) ;  /* 0x0000000800d00947 */ /* 0x000fea0003800000 */
[----:B------:R-:W1:Y:S02]  /*3900*/  F2I.S64.TRUNC R2, R2 ;  /* 0x0000000200027311 */ /* 0x000e64000020d900 */
[----:B-1----:R1:W-:Y:S01]  /*3910*/  STG.E.64 desc[UR36][R16.64], R2 ;  /* 0x0000000210007986 */ /* 0x0023e2000c101b24 */
[----:B------:R-:W-:Y:S05]  /*3920*/  BRA `(.L_x_8045) ;  /* 0x0000000c001c7947 */ /* 0x000fea0003800000 */
.L_x_8047:
[----:B------:R-:W1:Y:S02]  /*3930*/  F2I.FTZ.TRUNC.NTZ R3, R2 ;  /* 0x0000000200037305 */ /* 0x000e64000021f100 */
[----:B-1----:R1:W-:Y:S01]  /*3940*/  STG.E desc[UR36][R16.64], R3 ;  /* 0x0000000310007986 */ /* 0x0023e2000c101924 */
[----:B------:R-:W-:Y:S05]  /*3950*/  BRA `(.L_x_8045) ;  /* 0x0000000c00107947 */ /* 0x000fea0003800000 */
.L_x_8046:
[----:B------:R-:W1:Y:S02]  /*3960*/  F2I.FTZ.TRUNC.NTZ R3, R2 ;  /* 0x0000000200037305 */ /* 0x000e64000021f100 */
[----:B-1----:R1:W-:Y:S01]  /*3970*/  STG.E.U16 desc[UR36][R16.64], R3 ;  /* 0x0000000310007986 */ /* 0x0023e2000c101524 */
[----:B------:R-:W-:Y:S05]  /*3980*/  BRA `(.L_x_8045) ;  /* 0x0000000c00047947 */ /* 0x000fea0003800000 */
.L_x_8041:
[----:B------:R-:W-:-:S13]  /*3990*/  ISETP.GT.AND P0, PT, R0, 0x6, PT ;  /* 0x000000060000780c */ /* 0x000fda0003f04270 */
[----:B------:R-:W-:Y:S05]  /*39a0*/  @P0 BRA `(.L_x_8048) ;  /* 0x0000000000240947 */ /* 0x000fea0003800000 */
[----:B------:R-:W-:-:S13]  /*39b0*/  ISETP.NE.AND P0, PT, R0, 0x5, PT ;  /* 0x000000050000780c */ /* 0x000fda0003f05270 */
[----:B------:R-:W-:Y:S05]  /*39c0*/  @!P0 BRA `(.L_x_8049) ;  /* 0x0000000000108947 */ /* 0x000fea0003800000 */
[----:B------:R-:W-:-:S13]  /*39d0*/  ISETP.NE.AND P0, PT, R0, 0x6, PT ;  /* 0x000000060000780c */ /* 0x000fda0003f05270 */
[----:B------:R-:W-:Y:S05]  /*39e0*/  @P0 BRA `(.L_x_8044) ;  /* 0x0000000800940947 */ /* 0x000fea0003800000 */
[----:B------:R1:W-:Y:S01]  /*39f0*/  STG.E desc[UR36][R16.64], R2 ;  /* 0x0000000210007986 */ /* 0x0003e2000c101924 */
[----:B------:R-:W-:Y:S05]  /*3a00*/  BRA `(.L_x_8045) ;  /* 0x0000000800e47947 */ /* 0x000fea0003800000 */
.L_x_8049:
[----:B------:R-:W-:-:S05]  /*3a10*/  F2FP.F16.F32.PACK_AB R2, RZ, R2 ;  /* 0x00000002ff02723e */ /* 0x000fca00000000ff */
[----:B------:R1:W-:Y:S01]  /*3a20*/  STG.E.U16 desc[UR36][R16.64], R2 ;  /* 0x0000000210007986 */ /* 0x0003e2000c101524 */
[----:B------:R-:W-:Y:S05]  /*3a30*/  BRA `(.L_x_8045) ;  /* 0x0000000800d87947 */ /* 0x000fea0003800000 */
.L_x_8048:
[----:B------:R-:W-:-:S13]  /*3a40*/  ISETP.NE.AND P0, PT, R0, 0x7, PT ;  /* 0x000000070000780c */ /* 0x000fda0003f05270 */
[----:B------:R-:W-:Y:S05]  /*3a50*/  @!P0 BRA `(.L_x_8050) ;  /* 0x00000000002c8947 */ /* 0x000fea0003800000 */
[----:B------:R-:W-:-:S13]  /*3a60*/  ISETP.NE.AND P0, PT, R0, 0x8, PT ;  /* 0x000000080000780c */ /* 0x000fda0003f05270 */
[----:B------:R-:W-:Y:S05]  /*3a70*/  @!P0 BRA `(.L_x_8051) ;  /* 0x0000000000148947 */ /* 0x000fea0003800000 */
[----:B------:R-:W-:-:S13]  /*3a80*/  ISETP.NE.AND P0, PT, R0, 0x9, PT ;  /* 0x000000090000780c */ /* 0x000fda0003f05270 */
[----:B------:R-:W-:Y:S05]  /*3a90*/  @P0 BRA `(.L_x_8044) ;  /* 0x0000000800680947 */ /* 0x000fea0003800000 */
[----:B------:R-:W-:-:S05]  /*3aa0*/  IMAD.MOV.U32 R3, RZ, RZ, RZ ;  /* 0x000000ffff037224 */ /* 0x000fca00078e00ff */
[----:B------:R1:W-:Y:S01]  /*3ab0*/  STG.E.64 desc[UR36][R16.64], R2 ;  /* 0x0000000210007986 */ /* 0x0003e2000c101b24 */
[----:B------:R-:W-:Y:S05]  /*3ac0*/  BRA `(.L_x_8045) ;  /* 0x0000000800b47947 */ /* 0x000fea0003800000 */
.L_x_8051:
[----:B------:R-:W-:-:S04]  /*3ad0*/  F2FP.F16.F32.PACK_AB R3, RZ, R2 ;  /* 0x00000002ff03723e */ /* 0x000fc800000000ff */
[----:B------:R-:W-:-:S05]  /*3ae0*/  PRMT R3, R3, 0x5410, RZ ;  /* 0x0000541003037816 */ /* 0x000fca00000000ff */
[----:B------:R1:W-:Y:S01]  /*3af0*/  STG.E desc[UR36][R16.64], R3 ;  /* 0x0000000310007986 */ /* 0x0003e2000c101924 */
[----:B------:R-:W-:Y:S05]  /*3b00*/  BRA `(.L_x_8045) ;  /* 0x0000000800a47947 */ /* 0x000fea0003800000 */
.L_x_8050:
[----:B------:R-:W-:-:S06]  /*3b10*/  FMUL.FTZ R2, R2, 1 ;  /* 0x3f80000002027820 */ /* 0x000fcc0000410000 */
[----:B------:R-:W1:Y:S02]  /*3b20*/  F2F.F64.F32 R2, R2 ;  /* 0x0000000200027310 */ /* 0x000e640000201800 */
[----:B-1----:R1:W-:Y:S01]  /*3b30*/  STG.E.64 desc[UR36][R16.64], R2 ;  /* 0x0000000210007986 */ /* 0x0023e2000c101b24 */
[----:B------:R-:W-:Y:S05]  /*3b40*/  BRA `(.L_x_8045) ;  /* 0x0000000800947947 */ /* 0x000fea0003800000 */
.L_x_8040:
        /* <DEDUP_REMOVED lines=8> */
[----:B------:R-:W-:-:S04]  /*3bd0*/  FSETP.NEU.FTZ.AND P0, PT, R2, RZ, PT ;  /* 0x000000ff0200720b */ /* 0x000fc80003f1d000 */
[----:B------:R-:W-:-:S05]  /*3be0*/  SEL R3, RZ, 0x1, !P0 ;  /* 0x00000001ff037807 */ /* 0x000fca0004000000 */
[----:B------:R1:W-:Y:S01]  /*3bf0*/  STG.E.U8 desc[UR36][R16.64], R3 ;  /* 0x0000000310007986 */ /* 0x0003e2000c101124 */
[----:B------:R-:W-:Y:S05]  /*3c00*/  BRA `(.L_x_8045) ;  /* 0x0000000800647947 */ /* 0x000fea0003800000 */
.L_x_8054:
[----:B------:R-:W-:Y:S01]  /*3c10*/  FMUL.FTZ R4, R2, 1 ;  /* 0x3f80000002047820 */ /* 0x000fe20000410000 */
[----:B------:R-:W-:-:S05]  /*3c20*/  CS2R R6, SRZ ;  /* 0x0000000000067805 */ /* 0x000fca000001ff00 */
[----:B------:R-:W1:Y:S02]  /*3c30*/  F2F.F64.F32 R4, R4 ;  /* 0x0000000400047310 */ /* 0x000e640000201800 */
[----:B-1----:R1:W-:Y:S01]  /*3c40*/  STG.E.128 desc[UR36][R16.64], R4 ;  /* 0x0000000410007986 */ /* 0x0023e2000c101d24 */
[----:B------:R-:W-:Y:S05]  /*3c50*/  BRA `(.L_x_8045) ;  /* 0x0000000800507947 */ /* 0x000fea0003800000 */
.L_x_8053:
[----:B------:R-:W-:-:S13]  /*3c60*/  ISETP.NE.AND P0, PT, R0, 0xf, PT ;  /* 0x0000000f0000780c */ /* 0x000fda0003f05270 */
[----:B------:R-:W-:Y:S05]  /*3c70*/  @!P0 BRA `(.L_x_8055) ;  /* 0x0000000000ac8947 */ /* 0x000fea0003800000 */
[----:B------:R-:W-:-:S13]  /*3c80*/  ISETP.NE.AND P0, PT, R0, 0x17, PT ;  /* 0x000000170000780c */ /* 0x000fda0003f05270 */
[----:B------:R-:W-:Y:S05]  /*3c90*/  @!P0 BRA `(.L_x_8056) ;  /* 0x0000000000508947 */ /* 0x000fea0003800000 */
[----:B------:R-:W-:-:S13]  /*3ca0*/  ISETP.NE.AND P0, PT, R0, 0x18, PT ;  /* 0x000000180000780c */ /* 0x000fda0003f05270 */
[----:B------:R-:W-:Y:S05]  /*3cb0*/  @P0 BRA `(.L_x_8044) ;  /* 0x0000000400e00947 */ /* 0x000fea0003800000 */
[C---:B------:R-:W-:Y:S01]  /*3cc0*/  LOP3.LUT R4, R2.reuse, 0x7fffffff, RZ, 0xc0, !PT ;  /* 0x7fffffff02047812 */ /* 0x040fe200078ec0ff */
[----:B------:R-:W-:Y:S01]  /*3cd0*/  BSSY B0, `(.L_x_8057) ;  /* 0x000000d000007945 */ /* 0x000fe20003800000 */
[----:B------:R-:W-:Y:S02]  /*3ce0*/  LOP3.LUT R0, R2, 0x80000000, RZ, 0xc0, !PT ;  /* 0x8000000002007812 */ /* 0x000fe400078ec0ff */
[----:B------:R-:W-:Y:S02]  /*3cf0*/  ISETP.GT.U32.AND P0, PT, R4, 0x43efffff, PT ;  /* 0x43efffff0400780c */ /* 0x000fe40003f04070 */
[----:B------:R-:W-:Y:S01]  /*3d00*/  SHF.R.U32.HI R5, RZ, 0x18, R0 ;  /* 0x00000018ff057819 */ /* 0x000fe20000011600 */
[----:B------:R-:W-:-:S10]  /*3d10*/  IMAD.MOV.U32 R0, RZ, RZ, 0x7f ;  /* 0x0000007fff007424 */ /* 0x000fd400078e00ff */
[----:B------:R-:W-:Y:S05]  /*3d20*/  @P0 BRA `(.L_x_8058) ;  /* 0x00000000001c0947 */ /* 0x000fea0003800000 */
[----:B------:R-:W-:-:S13]  /*3d30*/  ISETP.GE.U32.AND P0, PT, R4, 0x3c800000, PT ;  /* 0x3c8000000400780c */ /* 0x000fda0003f06070 */
[----:B------:R-:W-:-:S04]  /*3d40*/  @P0 SHF.R.U32.HI R0, RZ, 0x14, R2 ;  /* 0x00000014ff000819 */ /* 0x000fc80000011602 */
[----:B------:R-:W-:-:S04]  /*3d50*/  @P0 LOP3.LUT R3, R0, 0x1, RZ, 0xc0, !PT ;  /* 0x0000000100030812 */ /* 0x000fc800078ec0ff */
[----:B------:R-:W-:Y:S01]  /*3d60*/  @P0 IADD3 R3, R2, 0x407ffff, R3 ;  /* 0x0407ffff02030810 */ /* 0x000fe20007ffe003 */
[----:B------:R-:W-:-:S03]  /*3d70*/  @!P0 FADD.FTZ R2, R4, 16384 ;  /* 0x4680000004028421 */ /* 0x000fc60000010000 */
[----:B------:R-:W-:Y:S01]  /*3d80*/  @P0 SHF.R.U32.HI R0, RZ, 0x14, R3 ;  /* 0x00000014ff000819 */ /* 0x000fe20000011603 */
[----:B------:R-:W-:-:S07]  /*3d90*/  @!P0 VIADD R0, R2, 0xb9800000 ;  /* 0xb980000002008836 */ /* 0x000fce0000000000 */
.L_x_8058:
[----:B------:R-:W-:Y:S05]  /*3da0*/  BSYNC B0 ;  /* 0x0000000000007941 */ /* 0x000fea0003800000 */
.L_x_8057:
[----:B------:R-:W-:-:S05]  /*3db0*/  LOP3.LUT R5, R0, R5, RZ, 0xfc, !PT ;  /* 0x0000000500057212 */ /* 0x000fca00078efcff */
[----:B------:R1:W-:Y:S01]  /*3dc0*/  STG.E.U8 desc[UR36][R16.64], R5 ;  /* 0x0000000510007986 */ /* 0x0003e2000c101124 */
[----:B------:R-:W-:Y:S05]  /*3dd0*/  BRA `(.L_x_8045) ;  /* 0x0000000400f07947 */ /* 0x000fea0003800000 */
.L_x_8056:
[----:B------:R-:W-:Y:S01]  /*3de0*/  LOP3.LUT R4, R2, 0x7fffffff, RZ, 0xc0, !PT ;  /* 0x7fffffff02047812 */ /* 0x000fe200078ec0ff */
[----:B------:R-:W-:Y:S03]  /*3df0*/  BSSY B0, `(.L_x_8059) ;  /* 0x000000e000007945 */ /* 0x000fe60003800000 */
[----:B------:R-:W-:-:S13]  /*3e00*/  ISETP.GT.U32.AND P0, PT, R4, 0x477fffff, PT ;  /* 0x477fffff0400780c */ /* 0x000fda0003f04070 */
[----:B------:R-:W-:Y:S05]  /*3e10*/  @P0 BRA `(.L_x_8060) ;  /* 0x0000000000200947 */ /* 0x000fea0003800000 */
[----:B------:R-:W-:-:S13]  /*3e20*/  ISETP.GE.U32.AND P0, PT, R4, 0x38800000, PT ;  /* 0x388000000400780c */ /* 0x000fda0003f06070 */
[----:B------:R-:W-:-:S04]  /*3e30*/  @P0 SHF.R.U32.HI R0, RZ, 0x15, R2 ;  /* 0x00000015ff000819 */ /* 0x000fc80000011602 */
[----:B------:R-:W-:-:S04]  /*3e40*/  @P0 LOP3.LUT R3, R0, 0x1, RZ, 0xc0, !PT ;  /* 0x0000000100030812 */ /* 0x000fc800078ec0ff */
[----:B------:R-:W-:Y:S01]  /*3e50*/  @P0 IADD3 R0, R2, 0x80fffff, R3 ;  /* 0x080fffff02000810 */ /* 0x000fe20007ffe003 */
[----:B------:R-:W-:-:S03]  /*3e60*/  @!P0 FADD.FTZ R3, R4, 128 ;  /* 0x4300000004038421 */ /* 0x000fc60000010000 */
[----:B------:R-:W-:Y:S01]  /*3e70*/  @P0 SHF.R.U32.HI R0, RZ, 0x15, R0 ;  /* 0x00000015ff000819 */ /* 0x000fe20000011600 */
[----:B------:R-:W-:Y:S01]  /*3e80*/  @!P0 VIADD R0, R3, 0xbd000000 ;  /* 0xbd00000003008836 */ /* 0x000fe20000000000 */
[----:B------:R-:W-:Y:S06]  /*3e90*/  BRA `(.L_x_8061) ;  /* 0x00000000000c7947 */ /* 0x000fec0003800000 */
.L_x_8060:
[----:B------:R-:W-:Y:S01]  /*3ea0*/  IMAD.MOV.U32 R0, RZ, RZ, 0x7f ;  /* 0x0000007fff007424 */ /* 0x000fe200078e00ff */
[----:B------:R-:W-:-:S04]  /*3eb0*/  ISETP.GT.U32.AND P0, PT, R4, 0x7f800000, PT ;  /* 0x7f8000000400780c */ /* 0x000fc80003f04070 */
[----:B------:R-:W-:-:S09]  /*3ec0*/  SEL R0, R0, 0x7c, P0 ;  /* 0x0000007c00007807 */ /* 0x000fd20000000000 */
.L_x_8061:
[----:B------:R-:W-:Y:S05]  /*3ed0*/  BSYNC B0 ;  /* 0x0000000000007941 */ /* 0x000fea0003800000 */
.L_x_8059:
[----:B------:R-:W-:-:S04]  /*3ee0*/  LOP3.LUT R2, R2, 0x80000000, RZ, 0xc0, !PT ;  /* 0x8000000002027812 */ /* 0x000fc800078ec0ff */
[----:B------:R-:W-:-:S04]  /*3ef0*/  SHF.R.U32.HI R3, RZ, 0x18, R2 ;  /* 0x00000018ff037819 */ /* 0x000fc80000011602 */
[----:B------:R-:W-:-:S05]  /*3f00*/  LOP3.LUT R3, R0, R3, RZ, 0xfc, !PT ;  /* 0x0000000300037212 */ /* 0x000fca00078efcff */
[----:B------:R1:W-:Y:S01]  /*3f10*/  STG.E.U8 desc[UR36][R16.64], R3 ;  /* 0x0000000310007986 */ /* 0x0003e2000c101124 */
[----:B------:R-:W-:Y:S05]  /*3f20*/  BRA `(.L_x_8045) ;  /* 0x00000004009c7947 */ /* 0x000fea0003800000 */
.L_x_8055:
[----:B------:R-:W-:-:S05]  /*3f30*/  F2FP.BF16.F32.PACK_AB R2, RZ, R2 ;  /* 0x00000002ff02723e */ /* 0x000fca00000010ff */
[----:B------:R1:W-:Y:S01]  /*3f40*/  STG.E.U16 desc[UR36][R16.64], R2 ;  /* 0x0000000210007986 */ /* 0x0003e2000c101524 */
[----:B------:R-:W-:Y:S05]  /*3f50*/  BRA `(.L_x_8045) ;  /* 0x0000000400907947 */ /* 0x000fea0003800000 */
.L_x_8052:
        /* <DEDUP_REMOVED lines=8> */
[----:B------:R-:W1:Y:S02]  /*3fe0*/  F2I.FTZ.U32.TRUNC.NTZ R3, R2 ;  /* 0x0000000200037305 */ /* 0x000e64000021f000 */
[----:B-1----:R1:W-:Y:S01]  /*3ff0*/  STG.E.U16 desc[UR36][R16.64], R3 ;  /* 0x0000000310007986 */ /* 0x0023e2000c101524 */
[----:B------:R-:W-:Y:S05]  /*4000*/  BRA `(.L_x_8045) ;  /* 0x0000000400647947 */ /* 0x000fea0003800000 */
.L_x_8064:
[----:B------:R-:W-:Y:S01]  /*4010*/  LOP3.LUT R3, R2, 0x7fffffff, RZ, 0xc0, !PT ;  /* 0x7fffffff02037812 */ /* 0x000fe200078ec0ff */
[----:B------:R-:W-:Y:S01]  /*4020*/  BSSY B0, `(.L_x_8065) ;  /* 0x0000013000007945 */ /* 0x000fe20003800000 */
[----:B0-----:R-:W-:Y:S02]  /*4030*/  IMAD.MOV.U32 R8, RZ, RZ, 0x80 ;  /* 0x00000080ff087424 */ /* 0x001fe400078e00ff */
        /* <DEDUP_REMOVED lines=13> */
.L_x_8067:
[----:B------:R-:W-:-:S04]  /*4110*/  LOP3.LUT R2, R2, 0x80000000, RZ, 0xc0, !PT ;  /* 0x8000000002027812 */ /* 0x000fc800078ec0ff */
[----:B------:R-:W-:-:S04]  /*4120*/  SHF.R.U32.HI R3, RZ, 0x18, R2 ;  /* 0x00000018ff037819 */ /* 0x000fc80000011602 */
[----:B------:R-:W-:-:S04]  /*4130*/  LOP3.LUT R0, R0, R3, RZ, 0xfc, !PT ;  /* 0x0000000300007212 */ /* 0x000fc800078efcff */
[----:B------:R-:W-:-:S07]  /*4140*/  PRMT R8, R0, 0x7610, R8 ;  /* 0x0000761000087816 */ /* 0x000fce0000000008 */
.L_x_8066:
[----:B------:R-:W-:Y:S05]  /*4150*/  BSYNC B0 ;  /* 0x0000000000007941 */ /* 0x000fea0003800000 */
.L_x_8065:
[----:B------:R0:W-:Y:S01]  /*4160*/  STG.E.U8 desc[UR36][R16.64], R8 ;  /* 0x0000000810007986 */ /* 0x0001e2000c101124 */
[----:B------:R-:W-:Y:S05]  /*4170*/  BRA `(.L_x_8045) ;  /* 0x0000000400087947 */ /* 0x000fea0003800000 */
.L_x_8063:
        /* <DEDUP_REMOVED lines=16> */
.L_x_8070:
[----:B------:R-:W-:-:S04]  /*4280*/  LOP3.LUT R2, R2, 0x80000000, RZ, 0xc0, !PT ;  /* 0x8000000002027812 */ /* 0x000fc800078ec0ff */
[----:B------:R-:W-:-:S04]  /*4290*/  SHF.R.U32.HI R3, RZ, 0x18, R2 ;  /* 0x00000018ff037819 */ /* 0x000fc80000011602 */
[----:B------:R-:W-:-:S04]  /*42a0*/  LOP3.LUT R0, R0, R3, RZ, 0xfc, !PT ;  /* 0x0000000300007212 */ /* 0x000fc800078efcff */
[----:B------:R-:W-:-:S07]  /*42b0*/  PRMT R8, R0, 0x7610, R8 ;  /* 0x0000761000087816 */ /* 0x000fce0000000008 */
.L_x_8069:
[----:B------:R-:W-:Y:S05]  /*42c0*/  BSYNC B0 ;  /* 0x0000000000007941 */ /* 0x000fea0003800000 */
.L_x_8068:
[----:B------:R4:W-:Y:S01]  /*42d0*/  STG.E.U8 desc[UR36][R16.64], R8 ;  /* 0x0000000810007986 */ /* 0x0009e2000c101124 */
[----:B------:R-:W-:Y:S05]  /*42e0*/  BRA `(.L_x_8045) ;  /* 0x0000000000ac7947 */ /* 0x000fea0003800000 */
.L_x_8062:
[----:B------:R-:W-:-:S13]  /*42f0*/  ISETP.NE.AND P0, PT, R0, 0x1c, PT ;  /* 0x0000001c0000780c */ /* 0x000fda0003f05270 */
[----:B------:R-:W-:Y:S05]  /*4300*/  @!P0 BRA `(.L_x_8071) ;  /* 0x00000000009c8947 */ /* 0x000fea0003800000 */
[----:B------:R-:W-:-:S13]  /*4310*/  ISETP.NE.AND P0, PT, R0, 0x1d, PT ;  /* 0x0000001d0000780c */ /* 0x000fda0003f05270 */
[----:B------:R-:W-:Y:S05]  /*4320*/  @!P0 BRA `(.L_x_8072) ;  /* 0x0000000000888947 */ /* 0x000fea0003800000 */
[----:B------:R-:W-:-:S13]  /*4330*/  ISETP.NE.AND P0, PT, R0, 0x2c, PT ;  /* 0x0000002c0000780c */ /* 0x000fda0003f05270 */
[----:B------:R-:W-:Y:S05]  /*4340*/  @P0 BRA `(.L_x_8044) ;  /* 0x00000000003c0947 */ /* 0x000fea0003800000 */
        /* <DEDUP_REMOVED lines=15> */
.L_x_8044:
        /* <DEDUP_REMOVED lines=11> */
[----:B0-----:R-:W-:Y:S02]  /*44f0*/  IMAD.MOV.U32 R8, RZ, RZ, 0x65 ;  /* 0x00000065ff087424 */ /* 0x001fe400078e00ff */
[----:B------:R-:W-:Y:S02]  /*4500*/  IMAD.MOV.U32 R12, RZ, RZ, 0x1 ;  /* 0x00000001ff0c7424 */ /* 0x000fe400078e00ff */
[----:B------:R-:W-:-:S07]  /*4510*/  IMAD.MOV.U32 R13, RZ, RZ, RZ ;  /* 0x000000ffff0d7224 */ /* 0x000fce00078e00ff */
[----:B------:R-:W-:-:S07]  /*4520*/  LEPC R20, `(.L_x_8073) ;  /* 0x000000001014794e */ /* 0x000fce0000000000 */
[----:B-1----:R-:W-:Y:S05]  /*4530*/  CALL.ABS.NOINC R2 ;  /* 0x0000000002007343 */ /* 0x002fea0003c00000 */
.L_x_8073:
[----:B------:R-:W-:Y:S05]  /*4540*/  BRA `(.L_x_8045) ;  /* 0x0000000000147947 */ /* 0x000fea0003800000 */
.L_x_8072:
[----:B------:R-:W1:Y:S02]  /*4550*/  F2I.U64.TRUNC R2, R2 ;  /* 0x0000000200027311 */ /* 0x000e64000020d800 */
[----:B-1----:R3:W-:Y:S01]  /*4560*/  STG.E.64 desc[UR36][R16.64], R2 ;  /* 0x0000000210007986 */ /* 0x0027e2000c101b24 */
[----:B------:R-:W-:Y:S05]  /*4570*/  BRA `(.L_x_8045) ;  /* 0x0000000000087947 */ /* 0x000fea0003800000 */
.L_x_8071:
[----:B------:R-:W1:Y:S02]  /*4580*/  F2I.FTZ.U32.TRUNC.NTZ R3, R2 ;  /* 0x0000000200037305 */ /* 0x000e64000021f000 */
[----:B-1----:R1:W-:Y:S02]  /*4590*/  STG.E desc[UR36][R16.64], R3 ;  /* 0x0000000310007986 */ /* 0x0023e4000c101924 */
.L_x_8045:
[----:B------:R-:W-:-:S04]  /*45a0*/  IMAD R18, R18, 0x200, R23 ;  /* 0x0000020012127824 */ /* 0x000fc800078e0217 */
[----:B------:R-:W-:-:S07]  /*45b0*/  VIADD R19, R18, 0x80 ;  /* 0x0000008012137836 */ /* 0x000fce0000000000 */
.L_x_7973:
[----:B------:R-:W-:Y:S05]  /*45c0*/  BSYNC B7 ;  /* 0x0000000000077941 */ /* 0x000fea0003800000 */
.L_x_7972:
        /* <DEDUP_REMOVED lines=358> */
.L_x_8076:
        /* <DEDUP_REMOVED lines=20> */
[----:B--2---:R2:W3:Y:S01]  /*5d70*/  I2F.S16 R22, R2 ;  /* 0x0000000200167306 */ /* 0x0044e20000101400 */
[----:B------:R-:W-:Y:S05]  /*5d80*/  BRA `(.L_x_8083) ;  /* 0x0000000c00387947 */ /* 0x000fea0003800000 */
.L_x_8081:
[----:B------:R-:W2:Y:S02]  /*5d90*/  LDG.E.U8 R2, desc[UR36][R2.64] ;  /* 0x0000002402027981 */ /* 0x000ea4000c1e1100 */
[----:B--2---:R-:W-:Y:S01]  /*5da0*/  I2FP.F32.U32 R22, R2 ;  /* 0x0000000200167245 */ /* 0x004fe20000201000 */
[----:B------:R-:W-:Y:S06]  /*5db0*/  BRA `(.L_x_8083) ;  /* 0x0000000c002c7947 */ /* 0x000fec0003800000 */
.L_x_8080:
        /* <DEDUP_REMOVED lines=9> */
.L_x_8085:
[----:B------:R-:W2:Y:S02]  /*5e50*/  LDG.E R2, desc[UR36][R2.64] ;  /* 0x0000002402027981 */ /* 0x000ea4000c1e1900 */
[----:B--2---:R-:W-:Y:S01]  /*5e60*/  I2FP.F32.S32 R22, R2 ;  /* 0x0000000200167245 */ /* 0x004fe20000201400 */
[----:B------:R-:W-:Y:S06]  /*5e70*/  BRA `(.L_x_8083) ;  /* 0x0000000800fc7947 */ /* 0x000fec0003800000 */
.L_x_8084:
[----:B------:R-:W2:Y:S02]  /*5e80*/  LDG.E.U16 R2, desc[UR36][R2.64] ;  /* 0x0000002402027981 */ /* 0x000ea4000c1e1500 */
[----:B--2---:R0:W1:Y:S01]  /*5e90*/  I2F.S16 R22, R2 ;  /* 0x0000000200167306 */ /* 0x0040620000101400 */
[----:B------:R-:W-:Y:S05]  /*5ea0*/  BRA `(.L_x_8083) ;  /* 0x0000000800f07947 */ /* 0x000fea0003800000 */
.L_x_8079:
        /* <DEDUP_REMOVED lines=8> */
.L_x_8087:
[----:B------:R-:W2:Y:S02]  /*5f30*/  LDG.E.U16 R2, desc[UR36][R2.64] ;  /* 0x0000002402027981 */ /* 0x000ea4000c1e1500 */
[----:B--2---:R-:W-:Y:S01]  /*5f40*/  HADD2.F32 R22, -RZ, R2.H0_H0 ;  /* 0x20000002ff167230 */ /* 0x004fe20000004100 */
[----:B------:R-:W-:Y:S06]  /*5f50*/  BRA `(.L_x_8083) ;  /* 0x0000000800c47947 */ /* 0x000fec0003800000 */
.L_x_8086:
        /* <DEDUP_REMOVED lines=8> */
.L_x_8089:
[----:B------:R-:W2:Y:S02]  /*5fe0*/  LDG.E.U16 R2, desc[UR36][R2.64] ;  /* 0x0000002402027981 */ /* 0x000ea4000c1e1500 */
[----:B--2---:R-:W-:Y:S01]  /*5ff0*/  HADD2.F32 R22, -RZ, R2.H0_H0 ;  /* 0x20000002ff167230 */ /* 0x004fe20000004100 */
[----:B------:R-:W-:Y:S06]  /*6000*/  BRA `(.L_x_8083) ;  /* 0x0000000800987947 */ /* 0x000fec0003800000 */
.L_x_8088:
[----:B------:R-:W2:Y:S01]  /*6010*/  LDG.E.64 R2, desc[UR36][R2.64] ;  /* 0x0000002402027981 */ /* 0x000ea2000c1e1b00 */
[----:B------:R-:W-:Y:S01]  /*6020*/  UMOV UR4, 0xf0000000 ;  /* 0xf000000000047882 */ /* 0x000fe20000000000 */
[----:B------:R-:W-:Y:S01]  /*6030*/  UMOV UR5, 0x380fffff ;  /* 0x380fffff00057882 */ /* 0x000fe20000000000 */
[----:B--2---:R-:W0:Y:S01]  /*6040*/  F2F.F32.F64 R22, R2 ;  /* 0x0000000200167310 */ /* 0x004e220000301000 */
[----:B------:R-:W-:-:S14]  /*6050*/  DSETP.GEU.AND P0, PT, |R2|, UR4, PT ;  /* 0x0000000402007e2a */ /* 0x000fdc000bf0e200 */
[----:B0-----:R-:W-:Y:S01]  /*6060*/  @!P0 FMUL R22, R22, 1.175494350822287508e-38 ;  /* 0x0080000016168820 */ /* 0x001fe20000400000 */
[----:B------:R-:W-:Y:S06]  /*6070*/  BRA `(.L_x_8083) ;  /* 0x00000008007c7947 */ /* 0x000fec0003800000 */
.L_x_8078:
        /* <DEDUP_REMOVED lines=12> */
.L_x_8092:
[----:B------:R-:W2:Y:S01]  /*6140*/  LDG.E.64 R2, desc[UR36][R2.64] ;  /* 0x0000002402027981 */ /* 0x000ea2000c1e1b00 */
[----:B------:R-:W-:Y:S01]  /*6150*/  UMOV UR4, 0xf0000000 ;  /* 0xf000000000047882 */ /* 0x000fe20000000000 */
[----:B------:R-:W-:Y:S01]  /*6160*/  UMOV UR5, 0x380fffff ;  /* 0x380fffff00057882 */ /* 0x000fe20000000000 */
[----:B--2---:R-:W0:Y:S01]  /*6170*/  F2F.F32.F64 R22, R2 ;  /* 0x0000000200167310 */ /* 0x004e220000301000 */
[----:B------:R-:W-:-:S14]  /*6180*/  DSETP.GEU.AND P0, PT, |R2|, UR4, PT ;  /* 0x0000000402007e2a */ /* 0x000fdc000bf0e200 */
[----:B0-----:R-:W-:Y:S01]  /*6190*/  @!P0 FMUL R22, R22, 1.175494350822287508e-38 ;  /* 0x0080000016168820 */ /* 0x001fe20000400000 */
[----:B------:R-:W-:Y:S06]  /*61a0*/  BRA `(.L_x_8083) ;  /* 0x0000000800307947 */ /* 0x000fec0003800000 */
.L_x_8091:
        /* <DEDUP_REMOVED lines=26> */
.L_x_8094:
        /* <DEDUP_REMOVED lines=13> */
.L_x_8093:
[----:B------:R-:W2:Y:S02]  /*6420*/  LDG.E.U16 R2, desc[UR36][R2.64] ;  /* 0x0000002402027981 */ /* 0x000ea4000c1e1500 */
[----:B--2---:R-:W-:Y:S01]  /*6430*/  IMAD.U32 R22, R2, 0x10000, RZ ;  /* 0x0001000002167824 */ /* 0x004fe200078e00ff */
[----:B------:R-:W-:Y:S06]  /*6440*/  BRA `(.L_x_8083) ;  /* 0x0000000400887947 */ /* 0x000fec0003800000 */
.L_x_8090:
        /* <DEDUP_REMOVED lines=11> */
.L_x_8097:
        /* <DEDUP_REMOVED lines=20> */
.L_x_8099:
[----:B------:R-:W-:Y:S05]  /*6640*/  BSYNC B0 ;  /* 0x0000000000007941 */ /* 0x000fea0003800000 */
.L_x_8098:
[----:B------:R-:W-:Y:S01]  /*6650*/  IMAD.SHL.U32 R2, R2, 0x100000, RZ ;  /* 0x0010000002027824 */ /* 0x000fe200078e00ff */
[----:B------:R-:W-:-:S04]  /*6660*/  LEA R3, R0, 0x3b800000, 0x17 ;  /* 0x3b80000000037811 */ /* 0x000fc800078eb8ff */
[----:B------:R-:W-:Y:S01]  /*6670*/  LOP3.LUT R22, R3, R2, R22, 0xfe, !PT ;  /* 0x0000000203167212 */ /* 0x000fe200078efe16 */
[----:B------:R-:W-:Y:S06]  /*6680*/  BRA `(.L_x_8083) ;  /* 0x0000000000f87947 */ /* 0x000fec0003800000 */
.L_x_8096:
        /* <DEDUP_REMOVED lines=20> */
.L_x_8101:
[----:B------:R-:W-:Y:S05]  /*67d0*/  BSYNC B0 ;  /* 0x0000000000007941 */ /* 0x000fea0003800000 */
.L_x_8100:
[----:B------:R-:W-:Y:S01]  /*67e0*/  IMAD.SHL.U32 R2, R2, 0x200000, RZ ;  /* 0x0020000002027824 */ /* 0x000fe200078e00ff */
[----:B------:R-:W-:-:S04]  /*67f0*/  LEA R3, R0, 0x37800000, 0x17 ;  /* 0x3780000000037811 */ /* 0x000fc800078eb8ff */
[----:B------:R-:W-:Y:S01]  /*6800*/  LOP3.LUT R22, R3, R2, R22, 0xfe, !PT ;  /* 0x0000000203167212 */ /* 0x000fe200078efe16 */
[----:B------:R-:W-:Y:S06]  /*6810*/  BRA `(.L_x_8083) ;  /* 0x0000000000947947 */ /* 0x000fec0003800000 */
.L_x_8095:
        /* <DEDUP_REMOVED lines=14> */
.L_x_8082:
        /* <DEDUP_REMOVED lines=16> */
.L_x_8104:
[----:B------:R-:W-:Y:S01]  /*6a00*/  IMAD.MOV.U32 R22, RZ, RZ, RZ ;  /* 0x000000ffff167224 */ /* 0x000fe200078e00ff */
[----:B------:R-:W-:Y:S06]  /*6a10*/  BRA `(.L_x_8083) ;  /* 0x0000000000147947 */ /* 0x000fec0003800000 */
.L_x_8103:
[----:B------:R-:W2:Y:S02]  /*6a20*/  LDG.E.64 R22, desc[UR36][R2.64] ;  /* 0x0000002402167981 */ /* 0x000ea4000c1e1b00 */
[----:B--2---:R0:W1:Y:S01]  /*6a30*/  I2F.U64 R22, R22 ;  /* 0x0000001600167312 */ /* 0x0040620000301000 */
[----:B------:R-:W-:Y:S05]  /*6a40*/  BRA `(.L_x_8083) ;  /* 0x0000000000087947 */ /* 0x000fea0003800000 */
.L_x_8102:
[----:B------:R-:W2:Y:S02]  /*6a50*/  LDG.E R2, desc[UR36][R2.64] ;  /* 0x0000002402027981 */ /* 0x000ea4000c1e1900 */
[----:B--2---:R-:W-:-:S07]  /*6a60*/  I2FP.F32.U32 R22, R2 ;  /* 0x0000000200167245 */ /* 0x004fce0000201000 */
.L_x_8083:
[----:B------:R-:W-:Y:S05]  /*6a70*/  BSYNC B6 ;  /* 0x0000000000067941 */ /* 0x000fea0003800000 */
.L_x_8077:
[----:B------:R-:W4:Y:S01]  /*6a80*/  LDC.U8 R4, c[0x0][0x493] ;  /* 0x000124c0ff047b82 */ /* 0x000f220000000000 */
[----:B------:R-:W-:Y:S01]  /*6a90*/  ULDC.64 UR4, c[0x0][0x488] ;  /* 0x0001220000047ab9 */ /* 0x000fe20000000a00 */
[----:B------:R-:W-:Y:S01]  /*6aa0*/  BSSY B6, `(.L_x_8105) ;  /* 0x00000df000067945 */ /* 0x000fe20003800000 */
[----:B0-2---:R-:W-:-:S05]  /*6ab0*/  IADD3 R2, P0, R18, UR4, RZ ;  /* 0x0000000412027c10 */ /* 0x005fca000ff1e0ff */
[----:B------:R-:W-:Y:S01]  /*6ac0*/  IMAD.X R3, RZ, RZ, UR5, P0 ;  /* 0x00000005ff037e24 */ /* 0x000fe200080e06ff */
[----:B----4-:R-:W-:-:S04]  /*6ad0*/  PRMT R0, R4, 0x9910, RZ ;  /* 0x0000991004007816 */ /* 0x010fc800000000ff */
        /* <DEDUP_REMOVED lines=11> */
[----:B--2---:R0:W2:Y:S01]  /*6b90*/  I2F.S16 R5, R2 ;  /* 0x0000000200057306 */ /* 0x0040a20000101400 */
[----:B------:R-:W-:Y:S05]  /*6ba0*/  BRA `(.L_x_8111) ;  /* 0x0000000c00387947 */ /* 0x000fea0003800000 */
.L_x_8109:
[----:B------:R-:W2:Y:S02]  /*6bb0*/  LDG.E.U8 R2, desc[UR36][R2.64] ;  /* 0x0000002402027981 */ /* 0x000ea4000c1e1100 */
[----:B--2---:R-:W-:Y:S01]  /*6bc0*/  I2FP.F32.U32 R5, R2 ;  /* 0x0000000200057245 */ /* 0x004fe20000201000 */
[----:B------:R-:W-:Y:S06]  /*6bd0*/  BRA `(.L_x_8111) ;  /* 0x0000000c002c7947 */ /* 0x000fec0003800000 */
.L_x_8108:
        /* <DEDUP_REMOVED lines=9> */
.L_x_8113:
[----:B------:R-:W2:Y:S02]  /*6c70*/  LDG.E R2, desc[UR36][R2.64] ;  /* 0x0000002402027981 */ /* 0x000ea4000c1e1900 */
[----:B--2---:R-:W-:Y:S01]  /*6c80*/  I2FP.F32.S32 R5, R2 ;  /* 0x0000000200057245 */ /* 0x004fe20000201400 */
[----:B------:R-:W-:Y:S06]  /*6c90*/  BRA `(.L_x_8111) ;  /* 0x0000000800fc7947 */ /* 0x000fec0003800000 */
.L_x_8112:
[----:B------:R-:W2:Y:S02]  /*6ca0*/  LDG.E.U16 R2, desc[UR36][R2.64] ;  /* 0x0000002402027981 */ /* 0x000ea4000c1e1500 */
[----:B--2---:R0:W2:Y:S01]  /*6cb0*/  I2F.S16 R5, R2 ;  /* 0x0000000200057306 */ /* 0x0040a20000101400 */
[----:B------:R-:W-:Y:S05]  /*6cc0*/  BRA `(.L_x_8111) ;  /* 0x0000000800f07947 */ /* 0x000fea0003800000 */
.L_x_8107:
        /* <DEDUP_REMOVED lines=8> */
.L_x_8115:
[----:B------:R-:W2:Y:S02]  /*6d50*/  LDG.E.U16 R2, desc[UR36][R2.64] ;  /* 0x0000002402027981 */ /* 0x000ea4000c1e1500 */
[----:B--2---:R-:W-:Y:S01]  /*6d60*/  HADD2.F32 R5, -RZ, R2.H0_H0 ;  /* 0x20000002ff057230 */ /* 0x004fe20000004100 */
[----:B------:R-:W-:Y:S06]  /*6d70*/  BRA `(.L_x_8111) ;  /* 0x0000000800c47947 */ /* 0x000fec0003800000 */
.L_x_8114:
        /* <DEDUP_REMOVED lines=8> */
.L_x_8117:
[----:B------:R-:W2:Y:S02]  /*6e00*/  LDG.E.U16 R2, desc[UR36][R2.64] ;  /* 0x0000002402027981 */ /* 0x000ea4000c1e1500 */
[----:B--2---:R-:W-:Y:S01]  /*6e10*/  HADD2.F32 R5, -RZ, R2.H0_H0 ;  /* 0x20000002ff057230 */ /* 0x004fe20000004100 */
[----:B------:R-:W-:Y:S06]  /*6e20*/  BRA `(.L_x_8111) ;  /* 0x0000000800987947 */ /* 0x000fec0003800000 */
.L_x_8116:
[----:B------:R-:W2:Y:S01]  /*6e30*/  LDG.E.64 R2, desc[UR36][R2.64] ;  /* 0x0000002402027981 */ /* 0x000ea2000c1e1b00 */
[----:B------:R-:W-:Y:S01]  /*6e40*/  UMOV UR4, 0xf0000000 ;  /* 0xf000000000047882 */ /* 0x000fe20000000000 */
[----:B------:R-:W-:Y:S01]  /*6e50*/  UMOV UR5, 0x380fffff ;  /* 0x380fffff00057882 */ /* 0x000fe20000000000 */
[----:B--2---:R-:W0:Y:S01]  /*6e60*/  F2F.F32.F64 R5, R2 ;  /* 0x0000000200057310 */ /* 0x004e220000301000 */
[----:B------:R-:W-:-:S14]  /*6e70*/  DSETP.GEU.AND P0, PT, |R2|, UR4, PT ;  /* 0x0000000402007e2a */ /* 0x000fdc000bf0e200 */
[----:B0-----:R-:W-:Y:S01]  /*6e80*/  @!P0 FMUL R5, R5, 1.175494350822287508e-38 ;  /* 0x0080000005058820 */ /* 0x001fe20000400000 */
[----:B------:R-:W-:Y:S06]  /*6e90*/  BRA `(.L_x_8111) ;  /* 0x00000008007c7947 */ /* 0x000fec0003800000 */
.L_x_8106:
        /* <DEDUP_REMOVED lines=12> */
.L_x_8120:
[----:B------:R-:W2:Y:S01]  /*6f60*/  LDG.E.64 R2, desc[UR36][R2.64] ;  /* 0x0000002402027981 */ /* 0x000ea2000c1e1b00 */
[----:B------:R-:W-:Y:S01]  /*6f70*/  UMOV UR4, 0xf0000000 ;  /* 0xf000000000047882 */ /* 0x000fe20000000000 */
[----:B------:R-:W-:Y:S01]  /*6f80*/  UMOV UR5, 0x380fffff ;  /* 0x380fffff00057882 */ /* 0x000fe20000000000 */
[----:B--2---:R-:W0:Y:S01]  /*6f90*/  F2F.F32.F64 R5, R2 ;  /* 0x0000000200057310 */ /* 0x004e220000301000 */
[----:B------:R-:W-:-:S14]  /*6fa0*/  DSETP.GEU.AND P0, PT, |R2|, UR4, PT ;  /* 0x0000000402007e2a */ /* 0x000fdc000bf0e200 */
[----:B0-----:R-:W-:Y:S01]  /*6fb0*/  @!P0 FMUL R5, R5, 1.175494350822287508e-38 ;  /* 0x0080000005058820 */ /* 0x001fe20000400000 */
[----:B------:R-:W-:Y:S06]  /*6fc0*/  BRA `(.L_x_8111) ;  /* 0x0000000800307947 */ /* 0x000fec0003800000 */
.L_x_8119:
        /* <DEDUP_REMOVED lines=26> */
.L_x_8122:
        /* <DEDUP_REMOVED lines=13> */
.L_x_8121:
[----:B------:R-:W2:Y:S02]  /*7240*/  LDG.E.U16 R2, desc[UR36][R2.64] ;  /* 0x0000002402027981 */ /* 0x000ea4000c1e1500 */
[----:B--2---:R-:W-:Y:S01]  /*7250*/  IMAD.U32 R5, R2, 0x10000, RZ ;  /* 0x0001000002057824 */ /* 0x004fe200078e00ff */
[----:B------:R-:W-:Y:S06]  /*7260*/  BRA `(.L_x_8111) ;  /* 0x0000000400887947 */ /* 0x000fec0003800000 */
.L_x_8118:
        /* <DEDUP_REMOVED lines=11> */
.L_x_8125:
        /* <DEDUP_REMOVED lines=20> */
.L_x_8127:
[----:B------:R-:W-:Y:S05]  /*7460*/  BSYNC B0 ;  /* 0x0000000000007941 */ /* 0x000fea0003800000 */
.L_x_8126:
[----:B------:R-:W-:Y:S01]  /*7470*/  IMAD.SHL.U32 R2, R2, 0x100000, RZ ;  /* 0x0010000002027824 */ /* 0x000fe200078e00ff */
[----:B------:R-:W-:-:S04]  /*7480*/  LEA R5, R0, 0x3b800000, 0x17 ;  /* 0x3b80000000057811 */ /* 0x000fc800078eb8ff */
[----:B------:R-:W-:Y:S01]  /*7490*/  LOP3.LUT R5, R5, R2, R4, 0xfe, !PT ;  /* 0x0000000205057212 */ /* 0x000fe200078efe04 */
[----:B------:R-:W-:Y:S06]  /*74a0*/  BRA `(.L_x_8111) ;  /* 0x0000000000f87947 */ /* 0x000fec0003800000 */
.L_x_8124:
        /* <DEDUP_REMOVED lines=20> */
.L_x_8129:
[----:B------:R-:W-:Y:S05]  /*75f0*/  BSYNC B0 ;  /* 0x0000000000007941 */ /* 0x000fea0003800000 */
.L_x_8128:
[----:B------:R-:W-:Y:S01]  /*7600*/  IMAD.SHL.U32 R2, R2, 0x200000, RZ ;  /* 0x0020000002027824 */ /* 0x000fe200078e00ff */
[----:B------:R-:W-:-:S04]  /*7610*/  LEA R5, R0, 0x37800000, 0x17 ;  /* 0x3780000000057811 */ /* 0x000fc800078eb8ff */
[----:B------:R-:W-:Y:S01]  /*7620*/  LOP3.LUT R5, R5, R2, R4, 0xfe, !PT ;  /* 0x0000000205057212 */ /* 0x000fe200078efe04 */
[----:B------:R-:W-:Y:S06]  /*7630*/  BRA `(.L_x_8111) ;  /* 0x0000000000947947 */ /* 0x000fec0003800000 */
.L_x_8123:
        /* <DEDUP_REMOVED lines=14> */
.L_x_8110:
        /* <DEDUP_REMOVED lines=15> */
[----:B01-3-5:R-:W-:Y:S05]  /*7810*/  CALL.ABS.NOINC R2 ;  /* 0x0000000002007343 */ /* 0x02bfea0003c00000 */
.L_x_8132:
[----:B------:R-:W-:Y:S01]  /*7820*/  IMAD.MOV.U32 R5, RZ, RZ, RZ ;  /* 0x000000ffff057224 */ /* 0x000fe200078e00ff */
[----:B------:R-:W-:Y:S06]  /*7830*/  BRA `(.L_x_8111) ;  /* 0x0000000000147947 */ /* 0x000fec0003800000 */
.L_x_8131:
[----:B------:R-:W2:Y:S02]  /*7840*/  LDG.E.64 R2, desc[UR36][R2.64] ;  /* 0x0000002402027981 */ /* 0x000ea4000c1e1b00 */
[----:B--2---:R0:W2:Y:S01]  /*7850*/  I2F.U64 R5, R2 ;  /* 0x0000000200057312 */ /* 0x0040a20000301000 */
[----:B------:R-:W-:Y:S05]  /*7860*/  BRA `(.L_x_8111) ;  /* 0x0000000000087947 */ /* 0x000fea0003800000 */
.L_x_8130:
[----:B------:R-:W2:Y:S02]  /*7870*/  LDG.E R2, desc[UR36][R2.64] ;  /* 0x0000002402027981 */ /* 0x000ea4000c1e1900 */
[----:B--2---:R-:W-:-:S07]  /*7880*/  I2FP.F32.U32 R5, R2 ;  /* 0x0000000200057245 */ /* 0x004fce0000201000 */
.L_x_8111:
[----:B------:R-:W-:Y:S05]  /*7890*/  BSYNC B6 ;  /* 0x0000000000067941 */ /* 0x000fea0003800000 */
.L_x_8105:
[C---:B0123-5:R-:W-:Y:S01]  /*78a0*/  FSETP.GEU.FTZ.AND P0, PT, |R22|.reuse, |R5|, PT ;  /* 0x400000051600720b */ /* 0x06ffe20003f1e200 */
[----:B------:R-:W-:Y:S01]  /*78b0*/  BSSY B0, `(.L_x_8133) ;  /* 0x000003f000007945 */ /* 0x000fe20003800000 */
[----:B----4-:R-:W-:-:S11]  /*78c0*/  FADD.FTZ R3, |R22|, -RZ ;  /* 0x800000ff16037221 */ /* 0x010fd60000010200 */
        /* <DEDUP_REMOVED lines=24> */
.L_x_8138:
[----:B------:R-:W-:Y:S01]  /*7a50*/  FSETP.GEU.FTZ.AND P0, PT, R6, -R4, PT ;  /* 0x800000040600720b */ /* 0x000fe20003f1e000 */
[----:B------:R-:W-:-:S12]  /*7a60*/  FADD.FTZ R0, R0, -1 ;  /* 0xbf80000000007421 */ /* 0x000fd80000010000 */
[----:B------:R-:W-:-:S07]  /*7a70*/  @!P0 FADD.FTZ R0, R0, -1 ;  /* 0xbf80000000008421 */ /* 0x000fce0000010000 */
.L_x_8137:
[----:B------:R-:W-:Y:S05]  /*7a80*/  BSYNC B1 ;  /* 0x0000000000017941 */ /* 0x000fea0003800000 */
.L_x_8136:
[----:B------:R-:W-:Y:S01]  /*7a90*/  FFMA.FTZ R3, -R4, R0, R3 ;  /* 0x0000000004037223 */ /* 0x000fe20000010103 */
[----:B------:R-:W-:Y:S06]  /*7aa0*/  BRA `(.L_x_8134) ;  /* 0x00000000007c7947 */ /* 0x000fec0003800000 */
.L_x_8135:
        /* <DEDUP_REMOVED lines=15> */
.L_x_8141:
        /* <DEDUP_REMOVED lines=13> */
.L_x_8140:
[----:B------:R-:W-:Y:S05]  /*7c70*/  BSYNC B1 ;  /* 0x0000000000017941 */ /* 0x000fea0003800000 */
.L_x_8139:
[----:B------:R-:W-:-:S04]  /*7c80*/  FMUL.FTZ R3, R2, 1.1920928955078125e-07 ;  /* 0x3400000002037820 */ /* 0x000fc80000410000 */
[----:B------:R-:W-:-:S07]  /*7c90*/  FMUL.FTZ R3, R6, R3 ;  /* 0x0000000306037220 */ /* 0x000fce0000410000 */
.L_x_8134:
[----:B------:R-:W-:Y:S05]  /*7ca0*/  BSYNC B0 ;  /* 0x0000000000007941 */ /* 0x000fea0003800000 */
.L_x_8133:
        /* <DEDUP_REMOVED lines=18> */
.L_x_8145:
[----:B------:R-:W1:Y:S02]  /*7dd0*/  F2I.S64.TRUNC R2, R2 ;  /* 0x0000000200027311 */ /* 0x000e64000020d900 */
[----:B-1----:R-:W-:-:S05]  /*7de0*/  IMAD.MOV.U32 R5, RZ, RZ, R2 ;  /* 0x000000ffff057224 */ /* 0x002fca00078e0002 */
[----:B------:R1:W-:Y:S01]  /*7df0*/  STG.E.U8 desc[UR36][R16.64], R5 ;  /* 0x0000000510007986 */ /* 0x0003e2000c101124 */
[----:B------:R-:W-:Y:S05]  /*7e00*/  BRA `(.L_x_8147) ;  /* 0x0000000c00407947 */ /* 0x000fea0003800000 */
.L_x_8144:
        /* <DEDUP_REMOVED lines=9> */
.L_x_8149:
[----:B------:R-:W1:Y:S02]  /*7ea0*/  F2I.FTZ.TRUNC.NTZ R3, R2 ;  /* 0x0000000200037305 */ /* 0x000e64000021f100 */
[----:B-1----:R3:W-:Y:S01]  /*7eb0*/  STG.E desc[UR36][R16.64], R3 ;  /* 0x0000000310007986 */ /* 0x0027e2000c101924 */
[----:B------:R-:W-:Y:S05]  /*7ec0*/  BRA `(.L_x_8147) ;  /* 0x0000000c00107947 */ /* 0x000fea0003800000 */
.L_x_8148:
[----:B------:R-:W1:Y:S02]  /*7ed0*/  F2I.FTZ.TRUNC.NTZ R3, R2 ;  /* 0x0000000200037305 */ /* 0x000e64000021f100 */
[----:B-1----:R1:W-:Y:S01]  /*7ee0*/  STG.E.U16 desc[UR36][R16.64], R3 ;  /* 0x0000000310007986 */ /* 0x0023e2000c101524 */
[----:B------:R-:W-:Y:S05]  /*7ef0*/  BRA `(.L_x_8147) ;  /* 0x0000000c00047947 */ /* 0x000fea0003800000 */
.L_x_8143:
        /* <DEDUP_REMOVED lines=8> */
.L_x_8151:
[----:B------:R-:W-:-:S05]  /*7f80*/  F2FP.F16.F32.PACK_AB R2, RZ, R2 ;  /* 0x00000002ff02723e */ /* 0x000fca00000000ff */
[----:B------:R1:W-:Y:S01]  /*7f90*/  STG.E.U16 desc[UR36][R16.64], R2 ;  /* 0x0000000210007986 */ /* 0x0003e2000c101524 */
[----:B------:R-:W-:Y:S05]  /*7fa0*/  BRA `(.L_x_8147) ;  /* 0x0000000800d87947 */ /* 0x000fea0003800000 */
.L_x_8150:
        /* <DEDUP_REMOVED lines=9> */
.L_x_8153:
[----:B------:R-:W-:-:S04]  /*8040*/  F2FP.F16.F32.PACK_AB R3, RZ, R2 ;  /* 0x00000002ff03723e */ /* 0x000fc800000000ff */
[----:B------:R-:W-:-:S05]  /*8050*/  PRMT R3, R3, 0x5410, RZ ;  /* 0x0000541003037816 */ /* 0x000fca00000000ff */
[----:B------:R1:W-:Y:S01]  /*8060*/  STG.E desc[UR36][R16.64], R3 ;  /* 0x0000000310007986 */ /* 0x0003e2000c101924 */
[----:B------:R-:W-:Y:S05]  /*8070*/  BRA `(.L_x_8147) ;  /* 0x0000000800a47947 */ /* 0x000fea0003800000 */
.L_x_8152:
[----:B------:R-:W-:-:S06]  /*8080*/  FMUL.FTZ R2, R2, 1 ;  /* 0x3f80000002027820 */ /* 0x000fcc0000410000 */
[----:B------:R-:W1:Y:S02]  /*8090*/  F2F.F64.F32 R2, R2 ;  /* 0x0000000200027310 */ /* 0x000e640000201800 */
[----:B-1----:R1:W-:Y:S01]  /*80a0*/  STG.E.64 desc[UR36][R16.64], R2 ;  /* 0x0000000210007986 */ /* 0x0023e2000c101b24 */
[----:B------:R-:W-:Y:S05]  /*80b0*/  BRA `(.L_x_8147) ;  /* 0x0000000800947947 */ /* 0x000fea0003800000 */
.L_x_8142:
        /* <DEDUP_REMOVED lines=12> */
.L_x_8156:
[----:B------:R-:W-:Y:S01]  /*8180*/  FMUL.FTZ R4, R2, 1 ;  /* 0x3f80000002047820 */ /* 0x000fe20000410000 */
[----:B------:R-:W-:-:S05]  /*8190*/  CS2R R6, SRZ ;  /* 0x0000000000067805 */ /* 0x000fca000001ff00 */
[----:B------:R-:W1:Y:S02]  /*81a0*/  F2F.F64.F32 R4, R4 ;  /* 0x0000000400047310 */ /* 0x000e640000201800 */
[----:B-1----:R1:W-:Y:S01]  /*81b0*/  STG.E.128 desc[UR36][R16.64], R4 ;  /* 0x0000000410007986 */ /* 0x0023e2000c101d24 */
[----:B------:R-:W-:Y:S05]  /*81c0*/  BRA `(.L_x_8147) ;  /* 0x0000000800507947 */ /* 0x000fea0003800000 */
.L_x_8155:
        /* <DEDUP_REMOVED lines=20> */
.L_x_8160:
[----:B------:R-:W-:Y:S05]  /*8310*/  BSYNC B0 ;  /* 0x0000000000007941 */ /* 0x000fea0003800000 */
.L_x_8159:
[----:B------:R-:W-:-:S05]  /*8320*/  LOP3.LUT R5, R0, R5, RZ, 0xfc, !PT ;  /* 0x0000000500057212 */ /* 0x000fca00078efcff */
[----:B------:R1:W-:Y:S01]  /*8330*/  STG.E.U8 desc[UR36][R16.64], R5 ;  /* 0x0000000510007986 */ /* 0x0003e2000c101124 */
[----:B------:R-:W-:Y:S05]  /*8340*/  BRA `(.L_x_8147) ;  /* 0x0000000400f07947 */ /* 0x000fea0003800000 */
.L_x_8158:
        /* <DEDUP_REMOVED lines=12> */
.L_x_8162:
[----:B------:R-:W-:Y:S01]  /*8410*/  IMAD.MOV.U32 R0, RZ, RZ, 0x7f ;  /* 0x0000007fff007424 */ /* 0x000fe200078e00ff */
[----:B------:R-:W-:-:S04]  /*8420*/  ISETP.GT.U32.AND P0, PT, R4, 0x7f800000, PT ;  /* 0x7f8000000400780c */ /* 0x000fc80003f04070 */
[----:B------:R-:W-:-:S09]  /*8430*/  SEL R0, R0, 0x7c, P0 ;  /* 0x0000007c00007807 */ /* 0x000fd20000000000 */
.L_x_8163:
[----:B------:R-:W-:Y:S05]  /*8440*/  BSYNC B0 ;  /* 0x0000000000007941 */ /* 0x000fea0003800000 */
.L_x_8161:
[----:B------:R-:W-:-:S04]  /*8450*/  LOP3.LUT R2, R2, 0x80000000, RZ, 0xc0, !PT ;  /* 0x8000000002027812 */ /* 0x000fc800078ec0ff */
[----:B------:R-:W-:-:S04]  /*8460*/  SHF.R.U32.HI R3, RZ, 0x18, R2 ;  /* 0x00000018ff037819 */ /* 0x000fc80000011602 */
[----:B------:R-:W-:-:S05]  /*8470*/  LOP3.LUT R3, R0, R3, RZ, 0xfc, !PT ;  /* 0x0000000300037212 */ /* 0x000fca00078efcff */
[----:B------:R1:W-:Y:S01]  /*8480*/  STG.E.U8 desc[UR36][R16.64], R3 ;  /* 0x0000000310007986 */ /* 0x0003e2000c101124 */
[----:B------:R-:W-:Y:S05]  /*8490*/  BRA `(.L_x_8147) ;  /* 0x00000004009c7947 */ /* 0x000fea0003800000 */
.L_x_8157:
[----:B------:R-:W-:-:S05]  /*84a0*/  F2FP.BF16.F32.PACK_AB R2, RZ, R2 ;  /* 0x00000002ff02723e */ /* 0x000fca00000010ff */
[----:B------:R1:W-:Y:S01]  /*84b0*/  STG.E.U16 desc[UR36][R16.64], R2 ;  /* 0x0000000210007986 */ /* 0x0003e2000c101524 */
[----:B------:R-:W-:Y:S05]  /*84c0*/  BRA `(.L_x_8147) ;  /* 0x0000000400907947 */ /* 0x000fea0003800000 */
.L_x_8154:
        /* <DEDUP_REMOVED lines=11> */
.L_x_8166:
        /* <DEDUP_REMOVED lines=16> */
.L_x_8169:
[----:B------:R-:W-:-:S04]  /*8680*/  LOP3.LUT R2, R2, 0x80000000, RZ, 0xc0, !PT ;  /* 0x8000000002027812 */ /* 0x000fc800078ec0ff */
[----:B------:R-:W-:-:S04]  /*8690*/  SHF.R.U32.HI R3, RZ, 0x18, R2 ;  /* 0x00000018ff037819 */ /* 0x000fc80000011602 */
[----:B------:R-:W-:-:S04]  /*86a0*/  LOP3.LUT R0, R0, R3, RZ, 0xfc, !PT ;  /* 0x0000000300007212 */ /* 0x000fc800078efcff */
[----:B------:R-:W-:-:S07]  /*86b0*/  PRMT R8, R0, 0x7610, R8 ;  /* 0x0000761000087816 */ /* 0x000fce0000000008 */
.L_x_8168:
[----:B------:R-:W-:Y:S05]  /*86c0*/  BSYNC B0 ;  /* 0x0000000000007941 */ /* 0x000fea0003800000 */
.L_x_8167:
[----:B------:R0:W-:Y:S01]  /*86d0*/  STG.E.U8 desc[UR36][R16.64], R8 ;  /* 0x0000000810007986 */ /* 0x0001e2000c101124 */
[----:B------:R-:W-:Y:S05]  /*86e0*/  BRA `(.L_x_8147) ;  /* 0x0000000400087947 */ /* 0x000fea0003800000 */
.L_x_8165:
        /* <DEDUP_REMOVED lines=16> */
.L_x_8172:
[----:B------:R-:W-:-:S04]  /*87f0*/  LOP3.LUT R2, R2, 0x80000000, RZ, 0xc0, !PT ;  /* 0x8000000002027812 */ /* 0x000fc800078ec0ff */
[----:B------:R-:W-:-:S04]  /*8800*/  SHF.R.U32.HI R3, RZ, 0x18, R2 ;  /* 0x00000018ff037819 */ /* 0x000fc80000011602 */
[----:B------:R-:W-:-:S04]  /*8810*/  LOP3.LUT R0, R0, R3, RZ, 0xfc, !PT ;  /* 0x0000000300007212 */ /* 0x000fc800078efcff */
[----:B------:R-:W-:-:S07]  /*8820*/  PRMT R8, R0, 0x7610, R8 ;  /* 0x0000761000087816 */ /* 0x000fce0000000008 */
.L_x_8171:
[----:B------:R-:W-:Y:S05]  /*8830*/  BSYNC B0 ;  /* 0x0000000000007941 */ /* 0x000fea0003800000 */
.L_x_8170:
[----:B------:R0:W-:Y:S01]  /*8840*/  STG.E.U8 desc[UR36][R16.64], R8 ;  /* 0x0000000810007986 */ /* 0x0001e2000c101124 */
[----:B------:R-:W-:Y:S05]  /*8850*/  BRA `(.L_x_8147) ;  /* 0x0000000000ac7947 */ /* 0x000fea0003800000 */
.L_x_8164:
        /* <DEDUP_REMOVED lines=21> */
.L_x_8146:
        /* <DEDUP_REMOVED lines=16> */
.L_x_8175:
[----:B------:R-:W-:Y:S05]  /*8ab0*/  BRA `(.L_x_8147) ;  /* 0x0000000000147947 */ /* 0x000fea0003800000 */
.L_x_8174:
[----:B------:R-:W1:Y:S02]  /*8ac0*/  F2I.U64.TRUNC R2, R2 ;  /* 0x0000000200027311 */ /* 0x000e64000020d800 */
[----:B-1----:R1:W-:Y:S01]  /*8ad0*/  STG.E.64 desc[UR36][R16.64], R2 ;  /* 0x0000000210007986 */ /* 0x0023e2000c101b24 */
[----:B------:R-:W-:Y:S05]  /*8ae0*/  BRA `(.L_x_8147) ;  /* 0x0000000000087947 */ /* 0x000fea0003800000 */
.L_x_8173:
[----:B------:R-:W1:Y:S02]  /*8af0*/  F2I.FTZ.U32.TRUNC.NTZ R3, R2 ;  /* 0x0000000200037305 */ /* 0x000e64000021f000 */
[----:B-1----:R1:W-:Y:S02]  /*8b00*/  STG.E desc[UR36][R16.64], R3 ;  /* 0x0000000310007986 */ /* 0x0023e4000c101924 */
.L_x_8147:
[----:B------:R-:W-:-:S07]  /*8b10*/  VIADD R19, R19, 0x80 ;  /* 0x0000008013137836 */ /* 0x000fce0000000000 */
.L_x_8075:
[----:B------:R-:W-:Y:S05]  /*8b20*/  BSYNC B7 ;  /* 0x0000000000077941 */ /* 0x000fea0003800000 */
.L_x_8074:
        /* <DEDUP_REMOVED lines=358> */
.L_x_8178:
        /* <DEDUP_REMOVED lines=22> */
.L_x_8183:
[----:B------:R-:W2:Y:S02]  /*a2f0*/  LDG.E.U8 R2, desc[UR36][R2.64] ;  /* 0x0000002402027981 */ /* 0x000ea4000c1e1100 */
[----:B--2---:R-:W-:Y:S01]  /*a300*/  I2FP.F32.U32 R22, R2 ;  /* 0x0000000200167245 */ /* 0x004fe20000201000 */
[----:B------:R-:W-:Y:S06]  /*a310*/  BRA `(.L_x_8185) ;  /* 0x0000000c002c7947 */ /* 0x000fec0003800000 */
.L_x_8182:
        /* <DEDUP_REMOVED lines=9> */
.L_x_8187:
[----:B------:R-:W2:Y:S02]  /*a3b0*/  LDG.E R2, desc[UR36][R2.64] ;  /* 0x0000002402027981 */ /* 0x000ea4000c1e1900 */
[----:B--2---:R-:W-:Y:S01]  /*a3c0*/  I2FP.F32.S32 R22, R2 ;  /* 0x0000000200167245 */ /* 0x004fe20000201400 */
[----:B------:R-:W-:Y:S06]  /*a3d0*/  BRA `(.L_x_8185) ;  /* 0x0000000800fc7947 */ /* 0x000fec0003800000 */
.L_x_8186:
[----:B------:R-:W2:Y:S02]  /*a3e0*/  LDG.E.U16 R2, desc[UR36][R2.64] ;  /* 0x0000002402027981 */ /* 0x000ea4000c1e1500 */
[----:B--2---:R2:W3:Y:S01]  /*a3f0*/  I2F.S16 R22, R2 ;  /* 0x0000000200167306 */ /* 0x0044e20000101400 */
[----:B------:R-:W-:Y:S05]  /*a400*/  BRA `(.L_x_8185) ;  /* 0x0000000800f07947 */ /* 0x000fea0003800000 */
.L_x_8181:
        /* <DEDUP_REMOVED lines=8> */
.L_x_8189:
[----:B------:R-:W2:Y:S02]  /*a490*/  LDG.E.U16 R2, desc[UR36][R2.64] ;  /* 0x0000002402027981 */ /* 0x000ea4000c1e1500 */
[----:B--2---:R-:W-:Y:S01]  /*a4a0*/  HADD2.F32 R22, -RZ, R2.H0_H0 ;  /* 0x20000002ff167230 */ /* 0x004fe20000004100 */
[----:B------:R-:W-:Y:S06]  /*a4b0*/  BRA `(.L_x_8185) ;  /* 0x0000000800c47947 */ /* 0x000fec0003800000 */
.L_x_8188:
        /* <DEDUP_REMOVED lines=8> */
.L_x_8191:
[----:B------:R-:W2:Y:S02]  /*a540*/  LDG.E.U16 R2, desc[UR36][R2.64] ;  /* 0x0000002402027981 */ /* 0x000ea4000c1e1500 */
[----:B--2---:R-:W-:Y:S01]  /*a550*/  HADD2.F32 R22, -RZ, R2.H0_H0 ;  /* 0x20000002ff167230 */ /* 0x004fe20000004100 */
[----:B------:R-:W-:Y:S06]  /*a560*/  BRA `(.L_x_8185) ;  /* 0x0000000800987947 */ /* 0x000fec0003800000 */
.L_x_8190:
[----:B------:R-:W2:Y:S01]  /*a570*/  LDG.E.64 R2, desc[UR36][R2.64] ;  /* 0x0000002402027981 */ /* 0x000ea2000c1e1b00 */
[----:B------:R-:W-:Y:S01]  /*a580*/  UMOV UR4, 0xf0000000 ;  /* 0xf000000000047882 */ /* 0x000fe20000000000 */
[----:B------:R-:W-:Y:S01]  /*a590*/  UMOV UR5, 0x380fffff ;  /* 0x380fffff00057882 */ /* 0x000fe20000000000 */
[----:B--2---:R-:W0:Y:S01]  /*a5a0*/  F2F.F32.F64 R22, R2 ;  /* 0x0000000200167310 */ /* 0x004e220000301000 */
[----:B------:R-:W-:-:S14]  /*a5b0*/  DSETP.GEU.AND P0, PT, |R2|, UR4, PT ;  /* 0x0000000402007e2a */ /* 0x000fdc000bf0e200 */
[----:B0-----:R-:W-:Y:S01]  /*a5c0*/  @!P0 FMUL R22, R22, 1.175494350822287508e-38 ;  /* 0x0080000016168820 */ /* 0x001fe20000400000 */
[----:B------:R-:W-:Y:S06]  /*a5d0*/  BRA `(.L_x_8185) ;  /* 0x00000008007c7947 */ /* 0x000fec0003800000 */
.L_x_8180:
        /* <DEDUP_REMOVED lines=12> */
.L_x_8194:
[----:B------:R-:W2:Y:S01]  /*a6a0*/  LDG.E.64 R2, desc[UR36][R2.64] ;  /* 0x0000002402027981 */ /* 0x000ea2000c1e1b00 */
[----:B------:R-:W-:Y:S01]  /*a6b0*/  UMOV UR4, 0xf0000000 ;  /* 0xf000000000047882 */ /* 0x000fe20000000000 */
[----:B------:R-:W-:Y:S01]  /*a6c0*/  UMOV UR5, 0x380fffff ;  /* 0x380fffff00057882 */ /* 0x000fe20000000000 */
[----:B--2---:R-:W0:Y:S01]  /*a6d0*/  F2F.F32.F64 R22, R2 ;  /* 0x0000000200167310 */ /* 0x004e220000301000 */
[----:B------:R-:W-:-:S14]  /*a6e0*/  DSETP.GEU.AND P0, PT, |R2|, UR4, PT ;  /* 0x0000000402007e2a */ /* 0x000fdc000bf0e200 */
[----:B0-----:R-:W-:Y:S01]  /*a6f0*/  @!P0 FMUL R22, R22, 1.175494350822287508e-38 ;  /* 0x0080000016168820 */ /* 0x001fe20000400000 */
[----:B------:R-:W-:Y:S06]  /*a700*/  BRA `(.L_x_8185) ;  /* 0x0000000800307947 */ /* 0x000fec0003800000 */
.L_x_8193:
        /* <DEDUP_REMOVED lines=26> */
.L_x_8196:
        /* <DEDUP_REMOVED lines=13> */
.L_x_8195:
[----:B------:R-:W2:Y:S02]  /*a980*/  LDG.E.U16 R2, desc[UR36][R2.64] ;  /* 0x0000002402027981 */ /* 0x000ea4000c1e1500 */
[----:B--2---:R-:W-:Y:S01]  /*a990*/  IMAD.U32 R22, R2, 0x10000, RZ ;  /* 0x0001000002167824 */ /* 0x004fe200078e00ff */
[----:B------:R-:W-:Y:S06]  /*a9a0*/  BRA `(.L_x_8185) ;  /* 0x0000000400887947 */ /* 0x000fec0003800000 */
.L_x_8192:
        /* <DEDUP_REMOVED lines=11> */
.L_x_8199:
        /* <DEDUP_REMOVED lines=20> */
.L_x_8201:
[----:B------:R-:W-:Y:S05]  /*aba0*/  BSYNC B0 ;  /* 0x0000000000007941 */ /* 0x000fea0003800000 */
.L_x_8200:
[----:B------:R-:W-:Y:S01]  /*abb0*/  IMAD.SHL.U32 R2, R2, 0x100000, RZ ;  /* 0x0010000002027824 */ /* 0x000fe200078e00ff */
[----:B------:R-:W-:-:S04]  /*abc0*/  LEA R3, R0, 0x3b800000, 0x17 ;  /* 0x3b80000000037811 */ /* 0x000fc800078eb8ff */
[----:B------:R-:W-:Y:S01]  /*abd0*/  LOP3.LUT R22, R3, R2, R22, 0xfe, !PT ;  /* 0x0000000203167212 */ /* 0x000fe200078efe16 */
[----:B------:R-:W-:Y:S06]  /*abe0*/  BRA `(.L_x_8185) ;  /* 0x0000000000f87947 */ /* 0x000fec0003800000 */
.L_x_8198:
        /* <DEDUP_REMOVED lines=20> */
.L_x_8203:
[----:B------:R-:W-:Y:S05]  /*ad30*/  BSYNC B0 ;  /* 0x0000000000007941 */ /* 0x000fea0003800000 */
.L_x_8202:
[----:B------:R-:W-:Y:S01]  /*ad40*/  IMAD.SHL.U32 R2, R2, 0x200000, RZ ;  /* 0x0020000002027824 */ /* 0x000fe200078e00ff */
[----:B------:R-:W-:-:S04]  /*ad50*/  LEA R3, R0, 0x37800000, 0x17 ;  /* 0x3780000000037811 */ /* 0x000fc800078eb8ff */
[----:B------:R-:W-:Y:S01]  /*ad60*/  LOP3.LUT R22, R3, R2, R22, 0xfe, !PT ;  /* 0x0000000203167212 */ /* 0x000fe200078efe16 */
[----:B------:R-:W-:Y:S06]  /*ad70*/  BRA `(.L_x_8185) ;  /* 0x0000000000947947 */ /* 0x000fec0003800000 */
.L_x_8197:
        /* <DEDUP_REMOVED lines=14> */
.L_x_8184:
        /* <DEDUP_REMOVED lines=16> */
.L_x_8206:
[----:B------:R-:W-:Y:S01]  /*af60*/  IMAD.MOV.U32 R22, RZ, RZ, RZ ;  /* 0x000000ffff167224 */ /* 0x000fe200078e00ff */
[----:B------:R-:W-:Y:S06]  /*af70*/  BRA `(.L_x_8185) ;  /* 0x0000000000147947 */ /* 0x000fec0003800000 */
.L_x_8205:
[----:B------:R-:W2:Y:S02]  /*af80*/  LDG.E.64 R22, desc[UR36][R2.64] ;  /* 0x0000002402167981 */ /* 0x000ea4000c1e1b00 */
[----:B--2---:R0:W1:Y:S01]  /*af90*/  I2F.U64 R22, R22 ;  /* 0x0000001600167312 */ /* 0x0040620000301000 */
[----:B------:R-:W-:Y:S05]  /*afa0*/  BRA `(.L_x_8185) ;  /* 0x0000000000087947 */ /* 0x000fea0003800000 */
.L_x_8204:
[----:B------:R-:W2:Y:S02]  /*afb0*/  LDG.E R2, desc[UR36][R2.64] ;  /* 0x0000002402027981 */ /* 0x000ea4000c1e1900 */
[----:B--2---:R-:W-:-:S07]  /*afc0*/  I2FP.F32.U32 R22, R2 ;  /* 0x0000000200167245 */ /* 0x004fce0000201000 */
.L_x_8185:
[----:B------:R-:W-:Y:S05]  /*afd0*/  BSYNC B6 ;  /* 0x0000000000067941 */ /* 0x000fea0003800000 */
.L_x_8179:
[----:B------:R-:W4:Y:S01]  /*afe0*/  LDC.U8 R4, c[0x0][0x493] ;  /* 0x000124c0ff047b82 */ /* 0x000f220000000000 */
[----:B------:R-:W-:Y:S01]  /*aff0*/  ULDC.64 UR4, c[0x0][0x488] ;  /* 0x0001220000047ab9 */ /* 0x000fe20000000a00 */
[----:B------:R-:W-:Y:S01]  /*b000*/  BSSY B6, `(.L_x_8207) ;  /* 0x00000df000067945 */ /* 0x000fe20003800000 */
[----:B012---:R-:W-:-:S05]  /*b010*/  IADD3 R2, P0, R18, UR4, RZ ;  /* 0x0000000412027c10 */ /* 0x007fca000ff1e0ff */
        /* <DEDUP_REMOVED lines=13> */
[----:B--2---:R2:W4:Y:S01]  /*b0f0*/  I2F.S16 R5, R2 ;  /* 0x0000000200057306 */ /* 0x0045220000101400 */
[----:B------:R-:W-:Y:S05]  /*b100*/  BRA `(.L_x_8213) ;  /* 0x0000000c00387947 */ /* 0x000fea0003800000 */
.L_x_8211:
[----:B------:R-:W2:Y:S02]  /*b110*/  LDG.E.U8 R2, desc[UR36][R2.64] ;  /* 0x0000002402027981 */ /* 0x000ea4000c1e1100 */
[----:B--2---:R-:W-:Y:S01]  /*b120*/  I2FP.F32.U32 R5, R2 ;  /* 0x0000000200057245 */ /* 0x004fe20000201000 */
[----:B------:R-:W-:Y:S06]  /*b130*/  BRA `(.L_x_8213) ;  /* 0x0000000c002c7947 */ /* 0x000fec0003800000 */
.L_x_8210:
        /* <DEDUP_REMOVED lines=9> */
.L_x_8215:
[----:B------:R-:W2:Y:S02]  /*b1d0*/  LDG.E R2, desc[UR36][R2.64] ;  /* 0x0000002402027981 */ /* 0x000ea4000c1e1900 */
[----:B--2---:R-:W-:Y:S01]  /*b1e0*/  I2FP.F32.S32 R5, R2 ;  /* 0x0000000200057245 */ /* 0x004fe20000201400 */
[----:B------:R-:W-:Y:S06]  /*b1f0*/  BRA `(.L_x_8213) ;  /* 0x0000000800fc7947 */ /* 0x000fec0003800000 */
.L_x_8214:
[----:B------:R-:W2:Y:S02]  /*b200*/  LDG.E.U16 R2, desc[UR36][R2.64] ;  /* 0x0000002402027981 */ /* 0x000ea4000c1e1500 */
[----:B--2---:R0:W1:Y:S01]  /*b210*/  I2F.S16 R5, R2 ;  /* 0x0000000200057306 */ /* 0x0040620000101400 */
[----:B------:R-:W-:Y:S05]  /*b220*/  BRA `(.L_x_8213) ;  /* 0x0000000800f07947 */ /* 0x000fea0003800000 */
.L_x_8209:
        /* <DEDUP_REMOVED lines=8> */
.L_x_8217:
[----:B------:R-:W2:Y:S02]  /*b2b0*/  LDG.E.U16 R2, desc[UR36][R2.64] ;  /* 0x0000002402027981 */ /* 0x000ea4000c1e1500 */
[----:B--2---:R-:W-:Y:S01]  /*b2c0*/  HADD2.F32 R5, -RZ, R2.H0_H0 ;  /* 0x20000002ff057230 */ /* 0x004fe20000004100 */
[----:B------:R-:W-:Y:S06]  /*b2d0*/  BRA `(.L_x_8213) ;  /* 0x0000000800c47947 */ /* 0x000fec0003800000 */
.L_x_8216:
        /* <DEDUP_REMOVED lines=8> */
.L_x_8219:
[----:B------:R-:W2:Y:S02]  /*b360*/  LDG.E.U16 R2, desc[UR36][R2.64] ;  /* 0x0000002402027981 */ /* 0x000ea4000c1e1500 */
[----:B--2---:R-:W-:Y:S01]  /*b370*/  HADD2.F32 R5, -RZ, R2.H0_H0 ;  /* 0x20000002ff057230 */ /* 0x004fe20000004100 */
[----:B------:R-:W-:Y:S06]  /*b380*/  BRA `(.L_x_8213) ;  /* 0x0000000800987947 */ /* 0x000fec0003800000 */
.L_x_8218:
[----:B------:R-:W2:Y:S01]  /*b390*/  LDG.E.64 R2, desc[UR36][R2.64] ;  /* 0x0000002402027981 */ /* 0x000ea2000c1e1b00 */
[----:B------:R-:W-:Y:S01]  /*b3a0*/  UMOV UR4, 0xf0000000 ;  /* 0xf000000000047882 */ /* 0x000fe20000000000 */
[----:B------:R-:W-:Y:S01]  /*b3b0*/  UMOV UR5, 0x380fffff ;  /* 0x380fffff00057882 */ /* 0x000fe20000000000 */
[----:B--2---:R-:W0:Y:S01]  /*b3c0*/  F2F.F32.F64 R5, R2 ;  /* 0x0000000200057310 */ /* 0x004e220000301000 */
[----:B------:R-:W-:-:S14]  /*b3d0*/  DSETP.GEU.AND P0, PT, |R2|, UR4, PT ;  /* 0x0000000402007e2a */ /* 0x000fdc000bf0e200 */
[----:B0-----:R-:W-:Y:S01]  /*b3e0*/  @!P0 FMUL R5, R5, 1.175494350822287508e-38 ;  /* 0x0080000005058820 */ /* 0x001fe20000400000 */
[----:B------:R-:W-:Y:S06]  /*b3f0*/  BRA `(.L_x_8213) ;  /* 0x00000008007c7947 */ /* 0x000fec0003800000 */
.L_x_8208:
        /* <DEDUP_REMOVED lines=12> */
.L_x_8222:
[----:B------:R-:W2:Y:S01]  /*b4c0*/  LDG.E.64 R2, desc[UR36][R2.64] ;  /* 0x0000002402027981 */ /* 0x000ea2000c1e1b00 */
[----:B------:R-:W-:Y:S01]  /*b4d0*/  UMOV UR4, 0xf0000000 ;  /* 0xf000000000047882 */ /* 0x000fe20000000000 */
[----:B------:R-:W-:Y:S01]  /*b4e0*/  UMOV UR5, 0x380fffff ;  /* 0x380fffff00057882 */ /* 0x000fe20000000000 */
[----:B--2---:R-:W0:Y:S01]  /*b4f0*/  F2F.F32.F64 R5, R2 ;  /* 0x0000000200057310 */ /* 0x004e220000301000 */
[----:B------:R-:W-:-:S14]  /*b500*/  DSETP.GEU.AND P0, PT, |R2|, UR4, PT ;  /* 0x0000000402007e2a */ /* 0x000fdc000bf0e200 */
[----:B0-----:R-:W-:Y:S01]  /*b510*/  @!P0 FMUL R5, R5, 1.175494350822287508e-38 ;  /* 0x0080000005058820 */ /* 0x001fe20000400000 */
[----:B------:R-:W-:Y:S06]  /*b520*/  BRA `(.L_x_8213) ;  /* 0x0000000800307947 */ /* 0x000fec0003800000 */
.L_x_8221:
        /* <DEDUP_REMOVED lines=26> */
.L_x_8224:
        /* <DEDUP_REMOVED lines=13> */
.L_x_8223:
[----:B------:R-:W2:Y:S02]  /*b7a0*/  LDG.E.U16 R2, desc[UR36][R2.64] ;  /* 0x0000002402027981 */ /* 0x000ea4000c1e1500 */
[----:B--2---:R-:W-:Y:S01]  /*b7b0*/  IMAD.U32 R5, R2, 0x10000, RZ ;  /* 0x0001000002057824 */ /* 0x004fe200078e00ff */
[----:B------:R-:W-:Y:S06]  /*b7c0*/  BRA `(.L_x_8213) ;  /* 0x0000000400887947 */ /* 0x000fec0003800000 */
.L_x_8220:
        /* <DEDUP_REMOVED lines=11> */
.L_x_8227:
        /* <DEDUP_REMOVED lines=20> */
.L_x_8229:
[----:B------:R-:W-:Y:S05]  /*b9c0*/  BSYNC B0 ;  /* 0x0000000000007941 */ /* 0x000fea0003800000 */
.L_x_8228:
[----:B------:R-:W-:Y:S01]  /*b9d0*/  IMAD.SHL.U32 R2, R2, 0x100000, RZ ;  /* 0x0010000002027824 */ /* 0x000fe200078e00ff */
[----:B------:R-:W-:-:S04]  /*b9e0*/  LEA R5, R0, 0x3b800000, 0x17 ;  /* 0x3b80000000057811 */ /* 0x000fc800078eb8ff */
[----:B------:R-:W-:Y:S01]  /*b9f0*/  LOP3.LUT R5, R5, R2, R4, 0xfe, !PT ;  /* 0x0000000205057212 */ /* 0x000fe200078efe04 */
[----:B------:R-:W-:Y:S06]  /*ba00*/  BRA `(.L_x_8213) ;  /* 0x0000000000f87947 */ /* 0x000fec0003800000 */
.L_x_8226:
        /* <DEDUP_REMOVED lines=20> */
.L_x_8231:
[----:B------:R-:W-:Y:S05]  /*bb50*/  BSYNC B0 ;  /* 0x0000000000007941 */ /* 0x000fea0003800000 */
.L_x_8230:
[----:B------:R-:W-:Y:S01]  /*bb60*/  IMAD.SHL.U32 R2, R2, 0x200000, RZ ;  /* 0x0020000002027824 */ /* 0x000fe200078e00ff */
[----:B------:R-:W-:-:S04]  /*bb70*/  LEA R5, R0, 0x37800000, 0x17 ;  /* 0x3780000000057811 */ /* 0x000fc800078eb8ff */
[----:B------:R-:W-:Y:S01]  /*bb80*/  LOP3.LUT R5, R5, R2, R4, 0xfe, !PT ;  /* 0x0000000205057212 */ /* 0x000fe200078efe04 */
[----:B------:R-:W-:Y:S06]  /*bb90*/  BRA `(.L_x_8213) ;  /* 0x0000000000947947 */ /* 0x000fec0003800000 */
.L_x_8225:
        /* <DEDUP_REMOVED lines=14> */
.L_x_8212:
        /* <DEDUP_REMOVED lines=15> */
[----:B0--3-5:R-:W-:Y:S05]  /*bd70*/  CALL.ABS.NOINC R2 ;  /* 0x0000000002007343 */ /* 0x029fea0003c00000 */
.L_x_8234:
[----:B------:R-:W-:Y:S01]  /*bd80*/  IMAD.MOV.U32 R5, RZ, RZ, RZ ;  /* 0x000000ffff057224 */ /* 0x000fe200078e00ff */
[----:B------:R-:W-:Y:S06]  /*bd90*/  BRA `(.L_x_8213) ;  /* 0x0000000000147947 */ /* 0x000fec0003800000 */
.L_x_8233:
[----:B------:R-:W2:Y:S02]  /*bda0*/  LDG.E.64 R2, desc[UR36][R2.64] ;  /* 0x0000002402027981 */ /* 0x000ea4000c1e1b00 */
[----:B--2---:R0:W1:Y:S01]  /*bdb0*/  I2F.U64 R5, R2 ;  /* 0x0000000200057312 */ /* 0x0040620000301000 */
[----:B------:R-:W-:Y:S05]  /*bdc0*/  BRA `(.L_x_8213) ;  /* 0x0000000000087947 */ /* 0x000fea0003800000 */
.L_x_8232:
[----:B------:R-:W2:Y:S02]  /*bdd0*/  LDG.E R2, desc[UR36][R2.64] ;  /* 0x0000002402027981 */ /* 0x000ea4000c1e1900 */
[----:B--2---:R-:W-:-:S07]  /*bde0*/  I2FP.F32.U32 R5, R2 ;  /* 0x0000000200057245 */ /* 0x004fce0000201000 */
.L_x_8213:
[----:B------:R-:W-:Y:S05]  /*bdf0*/  BSYNC B6 ;  /* 0x0000000000067941 */ /* 0x000fea0003800000 */
.L_x_8207:
[C---:B-1-345:R-:W-:Y:S01]  /*be00*/  FSETP.GEU.FTZ.AND P0, PT, |R22|.reuse, |R5|, PT ;  /* 0x400000051600720b */ /* 0x07afe20003f1e200 */
[----:B------:R-:W-:Y:S01]  /*be10*/  BSSY B0, `(.L_x_8235) ;  /* 0x000003f000007945 */ /* 0x000fe20003800000 */
[----:B0-----:R-:W-:-:S11]  /*be20*/  FADD.FTZ R3, |R22|, -RZ ;  /* 0x800000ff16037221 */ /* 0x001fd60000010200 */
[----:B------:R-:W-:Y:S05]  /*be30*/  @!P0 BRA `(.L_x_8236) ;  /* 0x0000000000f08947 */ /* 0x000fea0003800000 */
[----:B------:R-:W-:-:S05]  /*be40*/  FMUL.FTZ R8, |R5|, 8388608 ;  /* 0x4b00000005087820 */ /* 0x000fca0000410200 */
[----:B------:R-:W-:-:S13]  /*be50*/  FSETP.GTU.FTZ.AND P0, PT, R3, R8, PT ;  /* 0x000000080300720b */ /* 0x000fda0003f1c000 */
[----:B------:R-:W-:Y:S05]  /*be60*/  @P0 BRA `(.L_x_8237) ;  /* 0x0000000000680947 */ /* 0x000fea0003800000 */
[----:B------:R-:W-:Y:S01]  /*be70*/  FADD.FTZ R4, |R5|, -RZ ;  /* 0x800000ff05047221 */ /* 0x000fe20000010200 */
[----:B------:R-:W-:Y:S03]  /*be80*/  BSSY B1, `(.L_x_8238) ;  /* 0x0000016000017945 */ /* 0x000fe60003800000 */
[----:B------:R-:W0:Y:S01]  /*be90*/  MUFU.RCP R0, R4 ;  /* 0x0000000400007308 */ /* 0x000e220000001000 */
[----:B--2---:R-:W-:Y:S01]  /*bea0*/  FADD.FTZ R2, -R4, -RZ ;  /* 0x800000ff04027221 */ /* 0x004fe20000010100 */
        /* <DEDUP_REMOVED lines=16> */
.L_x_8240:
[----:B------:R-:W-:Y:S01]  /*bfb0*/  FSETP.GEU.FTZ.AND P0, PT, R6, -R4, PT ;  /* 0x800000040600720b */ /* 0x000fe20003f1e000 */
[----:B------:R-:W-:-:S12]  /*bfc0*/  FADD.FTZ R0, R0, -1 ;  /* 0xbf80000000007421 */ /* 0x000fd80000010000 */
[----:B------:R-:W-:-:S07]  /*bfd0*/  @!P0 FADD.FTZ R0, R0, -1 ;  /* 0xbf80000000008421 */ /* 0x000fce0000010000 */
.L_x_8239:
[----:B------:R-:W-:Y:S05]  /*bfe0*/  BSYNC B1 ;  /* 0x0000000000017941 */ /* 0x000fea0003800000 */
.L_x_8238:
[----:B------:R-:W-:Y:S01]  /*bff0*/  FFMA.FTZ R3, -R4, R0, R3 ;  /* 0x0000000004037223 */ /* 0x000fe20000010103 */
[----:B------:R-:W-:Y:S06]  /*c000*/  BRA `(.L_x_8236) ;  /* 0x00000000007c7947 */ /* 0x000fec0003800000 */
.L_x_8237:
        /* <DEDUP_REMOVED lines=15> */
.L_x_8243:
        /* <DEDUP_REMOVED lines=13> */
.L_x_8242:
[----:B------:R-:W-:Y:S05]  /*c1d0*/  BSYNC B1 ;  /* 0x0000000000017941 */ /* 0x000fea0003800000 */
.L_x_8241:
[----:B------:R-:W-:-:S04]  /*c1e0*/  FMUL.FTZ R3, R2, 1.1920928955078125e-07 ;  /* 0x3400000002037820 */ /* 0x000fc80000410000 */
[----:B------:R-:W-:-:S07]  /*c1f0*/  FMUL.FTZ R3, R6, R3 ;  /* 0x0000000306037220 */ /* 0x000fce0000410000 */
.L_x_8236:
[----:B------:R-:W-:Y:S05]  /*c200*/  BSYNC B0 ;  /* 0x0000000000007941 */ /* 0x000fea0003800000 */
.L_x_8235:
[----:B------:R-:W1:Y:S01]  /*c210*/  LDC.U8 R4, c[0x0][0x491] ;  /* 0x00012440ff047b82 */ /* 0x000e620000000000 */
[C---:B------:R-:W-:Y:S02]  /*c220*/  FSETP.GTU.FTZ.AND P0, PT, |R3|.reuse, +INF , PT ;  /* 0x7f8000000300780b */ /* 0x040fe40003f1c200 */
[----:B--2---:R-:W-:-:S04]  /*c230*/  LOP3.LUT R2, R3, 0x80000000, R22, 0xb8, !PT ;  /* 0x8000000003027812 */ /* 0x004fc800078eb816 */
        /* <DEDUP_REMOVED lines=15> */
.L_x_8247:
[----:B------:R-:W1:Y:S02]  /*c330*/  F2I.S64.TRUNC R2, R2 ;  /* 0x0000000200027311 */ /* 0x000e64000020d900 */
[----:B-1----:R-:W-:-:S05]  /*c340*/  IMAD.MOV.U32 R5, RZ, RZ, R2 ;  /* 0x000000ffff057224 */ /* 0x002fca00078e0002 */
[----:B------:R1:W-:Y:S01]  /*c350*/  STG.E.U8 desc[UR36][R16.64], R5 ;  /* 0x0000000510007986 */ /* 0x0003e2000c101124 */
[----:B------:R-:W-:Y:S05]  /*c360*/  BRA `(.L_x_8249) ;  /* 0x0000000c00407947 */ /* 0x000fea0003800000 */
.L_x_8246:
        /* <DEDUP_REMOVED lines=9> */
.L_x_8251:
[----:B------:R-:W1:Y:S02]  /*c400*/  F2I.FTZ.TRUNC.NTZ R3, R2 ;  /* 0x0000000200037305 */ /* 0x000e64000021f100 */
[----:B-1----:R1:W-:Y:S01]  /*c410*/  STG.E desc[UR36][R16.64], R3 ;  /* 0x0000000310007986 */ /* 0x0023e2000c101924 */
[----:B------:R-:W-:Y:S05]  /*c420*/  BRA `(.L_x_8249) ;  /* 0x0000000c00107947 */ /* 0x000fea0003800000 */
.L_x_8250:
[----:B------:R-:W1:Y:S02]  /*c430*/  F2I.FTZ.TRUNC.NTZ R3, R2 ;  /* 0x0000000200037305 */ /* 0x000e64000021f100 */
[----:B-1----:R1:W-:Y:S01]  /*c440*/  STG.E.U16 desc[UR36][R16.64], R3 ;  /* 0x0000000310007986 */ /* 0x0023e2000c101524 */
[----:B------:R-:W-:Y:S05]  /*c450*/  BRA `(.L_x_8249) ;  /* 0x0000000c00047947 */ /* 0x000fea0003800000 */
.L_x_8245:
        /* <DEDUP_REMOVED lines=8> */
.L_x_8253:
[----:B------:R-:W-:-:S05]  /*c4e0*/  F2FP.F16.F32.PACK_AB R2, RZ, R2 ;  /* 0x00000002ff02723e */ /* 0x000fca00000000ff */
[----:B------:R1:W-:Y:S01]  /*c4f0*/  STG.E.U16 desc[UR36][R16.64], R2 ;  /* 0x0000000210007986 */ /* 0x0003e2000c101524 */
[----:B------:R-:W-:Y:S05]  /*c500*/  BRA `(.L_x_8249) ;  /* 0x0000000800d87947 */ /* 0x000fea0003800000 */
.L_x_8252:
        /* <DEDUP_REMOVED lines=9> */
.L_x_8255:
[----:B------:R-:W-:-:S04]  /*c5a0*/  F2FP.F16.F32.PACK_AB R3, RZ, R2 ;  /* 0x00000002ff03723e */ /* 0x000fc800000000ff */
[----:B------:R-:W-:-:S05]  /*c5b0*/  PRMT R3, R3, 0x5410, RZ ;  /* 0x0000541003037816 */ /* 0x000fca00000000ff */
[----:B------:R4:W-:Y:S01]  /*c5c0*/  STG.E desc[UR36][R16.64], R3 ;  /* 0x0000000310007986 */ /* 0x0009e2000c101924 */
[----:B------:R-:W-:Y:S05]  /*c5d0*/  BRA `(.L_x_8249) ;  /* 0x0000000800a47947 */ /* 0x000fea0003800000 */
.L_x_8254:
[----:B------:R-:W-:-:S06]  /*c5e0*/  FMUL.FTZ R2, R2, 1 ;  /* 0x3f80000002027820 */ /* 0x000fcc0000410000 */
[----:B------:R-:W1:Y:S02]  /*c5f0*/  F2F.F64.F32 R2, R2 ;  /* 0x0000000200027310 */ /* 0x000e640000201800 */
[----:B-1----:R1:W-:Y:S01]  /*c600*/  STG.E.64 desc[UR36][R16.64], R2 ;  /* 0x0000000210007986 */ /* 0x0023e2000c101b24 */
[----:B------:R-:W-:Y:S05]  /*c610*/  BRA `(.L_x_8249) ;  /* 0x0000000800947947 */ /* 0x000fea0003800000 */
.L_x_8244:
        /* <DEDUP_REMOVED lines=12> */
.L_x_8258:
[----:B------:R-:W-:Y:S01]  /*c6e0*/  FMUL.FTZ R4, R2, 1 ;  /* 0x3f80000002047820 */ /* 0x000fe20000410000 */
[----:B------:R-:W-:-:S05]  /*c6f0*/  CS2R R6, SRZ ;  /* 0x0000000000067805 */ /* 0x000fca000001ff00 */
[----:B------:R-:W1:Y:S02]  /*c700*/  F2F.F64.F32 R4, R4 ;  /* 0x0000000400047310 */ /* 0x000e640000201800 */
[----:B-1----:R1:W-:Y:S01]  /*c710*/  STG.E.128 desc[UR36][R16.64], R4 ;  /* 0x0000000410007986 */ /* 0x0023e2000c101d24 */
[----:B------:R-:W-:Y:S05]  /*c720*/  BRA `(.L_x_8249) ;  /* 0x0000000800507947 */ /* 0x000fea0003800000 */
.L_x_8257:
        /* <DEDUP_REMOVED lines=20> */
.L_x_8262:
[----:B------:R-:W-:Y:S05]  /*c870*/  BSYNC B0 ;  /* 0x0000000000007941 */ /* 0x000fea0003800000 */
.L_x_8261:
[----:B------:R-:W-:-:S05]  /*c880*/  LOP3.LUT R5, R0, R5, RZ, 0xfc, !PT ;  /* 0x0000000500057212 */ /* 0x000fca00078efcff */
[----:B------:R1:W-:Y:S01]  /*c890*/  STG.E.U8 desc[UR36][R16.64], R5 ;  /* 0x0000000510007986 */ /* 0x0003e2000c101124 */
[----:B------:R-:W-:Y:S05]  /*c8a0*/  BRA `(.L_x_8249) ;  /* 0x0000000400f07947 */ /* 0x000fea0003800000 */
.L_x_8260:
        /* <DEDUP_REMOVED lines=12> */
.L_x_8264:
[----:B------:R-:W-:Y:S01]  /*c970*/  IMAD.MOV.U32 R0, RZ, RZ, 0x7f ;  /* 0x0000007fff007424 */ /* 0x000fe200078e00ff */
[----:B------:R-:W-:-:S04]  /*c980*/  ISETP.GT.U32.AND P0, PT, R4, 0x7f800000, PT ;  /* 0x7f8000000400780c */ /* 0x000fc80003f04070 */
[----:B------:R-:W-:-:S09]  /*c990*/  SEL R0, R0, 0x7c, P0 ;  /* 0x0000007c00007807 */ /* 0x000fd20000000000 */
.L_x_8265:
[----:B------:R-:W-:Y:S05]  /*c9a0*/  BSYNC B0 ;  /* 0x0000000000007941 */ /* 0x000fea0003800000 */
.L_x_8263:
[----:B------:R-:W-:-:S04]  /*c9b0*/  LOP3.LUT R2, R2, 0x80000000, RZ, 0xc0, !PT ;  /* 0x8000000002027812 */ /* 0x000fc800078ec0ff */
[----:B------:R-:W-:-:S04]  /*c9c0*/  SHF.R.U32.HI R3, RZ, 0x18, R2 ;  /* 0x00000018ff037819 */ /* 0x000fc80000011602 */
[----:B------:R-:W-:-:S05]  /*c9d0*/  LOP3.LUT R3, R0, R3, RZ, 0xfc, !PT ;  /* 0x0000000300037212 */ /* 0x000fca00078efcff */
[----:B------:R1:W-:Y:S01]  /*c9e0*/  STG.E.U8 desc[UR36][R16.64], R3 ;  /* 0x0000000310007986 */ /* 0x0003e2000c101124 */
[----:B------:R-:W-:Y:S05]  /*c9f0*/  BRA `(.L_x_8249) ;  /* 0x00000004009c7947 */ /* 0x000fea0003800000 */
.L_x_8259:
[----:B------:R-:W-:-:S05]  /*ca00*/  F2FP.BF16.F32.PACK_AB R2, RZ, R2 ;  /* 0x00000002ff02723e */ /* 0x000fca00000010ff */
[----:B------:R1:W-:Y:S01]  /*ca10*/  STG.E.U16 desc[UR36][R16.64], R2 ;  /* 0x0000000210007986 */ /* 0x0003e2000c101524 */
[----:B------:R-:W-:Y:S05]  /*ca20*/  BRA `(.L_x_8249) ;  /* 0x0000000400907947 */ /* 0x000fea0003800000 */
.L_x_8256:
        /* <DEDUP_REMOVED lines=11> */
.L_x_8268:
        /* <DEDUP_REMOVED lines=16> */
.L_x_8271:
[----:B------:R-:W-:-:S04]  /*cbe0*/  LOP3.LUT R2, R2, 0x80000000, RZ, 0xc0, !PT ;  /* 0x8000000002027812 */ /* 0x000fc800078ec0ff */
[----:B------:R-:W-:-:S04]  /*cbf0*/  SHF.R.U32.HI R3, RZ, 0x18, R2 ;  /* 0x00000018ff037819 */ /* 0x000fc80000011602 */
[----:B------:R-:W-:-:S04]  /*cc00*/  LOP3.LUT R0, R0, R3, RZ, 0xfc, !PT ;  /* 0x0000000300007212 */ /* 0x000fc800078efcff */
[----:B------:R-:W-:-:S07]  /*cc10*/  PRMT R8, R0, 0x7610, R8 ;  /* 0x0000761000087816 */ /* 0x000fce0000000008 */
.L_x_8270:
[----:B------:R-:W-:Y:S05]  /*cc20*/  BSYNC B0 ;  /* 0x0000000000007941 */ /* 0x000fea0003800000 */
.L_x_8269:
[----:B------:R0:W-:Y:S01]  /*cc30*/  STG.E.U8 desc[UR36][R16.64], R8 ;  /* 0x0000000810007986 */ /* 0x0001e2000c101124 */
[----:B------:R-:W-:Y:S05]  /*cc40*/  BRA `(.L_x_8249) ;  /* 0x0000000400087947 */ /* 0x000fea0003800000 */
.L_x_8267:
        /* <DEDUP_REMOVED lines=16> */
.L_x_8274:
[----:B------:R-:W-:-:S04]  /*cd50*/  LOP3.LUT R2, R2, 0x80000000, RZ, 0xc0, !PT ;  /* 0x8000000002027812 */ /* 0x000fc800078ec0ff */
[----:B------:R-:W-:-:S04]  /*cd60*/  SHF.R.U32.HI R3, RZ, 0x18, R2 ;  /* 0x00000018ff037819 */ /* 0x000fc80000011602 */
[----:B------:R-:W-:-:S04]  /*cd70*/  LOP3.LUT R0, R0, R3, RZ, 0xfc, !PT ;  /* 0x0000000300007212 */ /* 0x000fc800078efcff */
[----:B------:R-:W-:-:S07]  /*cd80*/  PRMT R8, R0, 0x7610, R8 ;  /* 0x0000761000087816 */ /* 0x000fce0000000008 */
.L_x_8273:
[----:B------:R-:W-:Y:S05]  /*cd90*/  BSYNC B0 ;  /* 0x0000000000007941 */ /* 0x000fea0003800000 */
.L_x_8272:
[----:B------:R0:W-:Y:S01]  /*cda0*/  STG.E.U8 desc[UR36][R16.64], R8 ;  /* 0x0000000810007986 */ /* 0x0001e2000c101124 */
[----:B------:R-:W-:Y:S05]  /*cdb0*/  BRA `(.L_x_8249) ;  /* 0x0000000000ac7947 */ /* 0x000fea0003800000 */
.L_x_8266:
        /* <DEDUP_REMOVED lines=21> */
.L_x_8248:
        /* <DEDUP_REMOVED lines=16> */
.L_x_8277:
[----:B------:R-:W-:Y:S05]  /*d010*/  BRA `(.L_x_8249) ;  /* 0x0000000000147947 */ /* 0x000fea0003800000 */
.L_x_8276:
[----:B------:R-:W1:Y:S02]  /*d020*/  F2I.U64.TRUNC R2, R2 ;  /* 0x0000000200027311 */ /* 0x000e64000020d800 */
[----:B-1----:R1:W-:Y:S01]  /*d030*/  STG.E.64 desc[UR36][R16.64], R2 ;  /* 0x0000000210007986 */ /* 0x0023e2000c101b24 */
[----:B------:R-:W-:Y:S05]  /*d040*/  BRA `(.L_x_8249) ;  /* 0x0000000000087947 */ /* 0x000fea0003800000 */
.L_x_8275:
[----:B------:R-:W1:Y:S02]  /*d050*/  F2I.FTZ.U32.TRUNC.NTZ R3, R2 ;  /* 0x0000000200037305 */ /* 0x000e64000021f000 */
[----:B-1----:R1:W-:Y:S02]  /*d060*/  STG.E desc[UR36][R16.64], R3 ;  /* 0x0000000310007986 */ /* 0x0023e4000c101924 */
.L_x_8249:
[----:B------:R-:W-:-:S07]  /*d070*/  VIADD R19, R19, 0x80 ;  /* 0x0000008013137836 */ /* 0x000fce0000000000 */
.L_x_8177:
[----:B------:R-:W-:Y:S05]  /*d080*/  BSYNC B7 ;  /* 0x0000000000077941 */ /* 0x000fea0003800000 */
.L_x_8176:
        /* <DEDUP_REMOVED lines=357> */
.L_x_8278:
        /* <DEDUP_REMOVED lines=22> */
.L_x_8283:
[----:B------:R-:W2:Y:S02]  /*e840*/  LDG.E.U8 R2, desc[UR36][R2.64] ;  /* 0x0000002402027981 */ /* 0x000ea4000c1e1100 */
[----:B--2---:R-:W-:Y:S01]  /*e850*/  I2FP.F32.U32 R19, R2 ;  /* 0x0000000200137245 */ /* 0x004fe20000201000 */
[----:B------:R-:W-:Y:S06]  /*e860*/  BRA `(.L_x_8285) ;  /* 0x0000000c002c7947 */ /* 0x000fec0003800000 */
.L_x_8282:
        /* <DEDUP_REMOVED lines=9> */
.L_x_8287:
[----:B------:R-:W2:Y:S02]  /*e900*/  LDG.E R2, desc[UR36][R2.64] ;  /* 0x0000002402027981 */ /* 0x000ea4000c1e1900 */
[----:B--2---:R-:W-:Y:S01]  /*e910*/  I2FP.F32.S32 R19, R2 ;  /* 0x0000000200137245 */ /* 0x004fe20000201400 */
[----:B------:R-:W-:Y:S06]  /*e920*/  BRA `(.L_x_8285) ;  /* 0x0000000800fc7947 */ /* 0x000fec0003800000 */
.L_x_8286:
[----:B------:R-:W2:Y:S02]  /*e930*/  LDG.E.U16 R2, desc[UR36][R2.64] ;  /* 0x0000002402027981 */ /* 0x000ea4000c1e1500 */
[----:B--2---:R0:W1:Y:S01]  /*e940*/  I2F.S16 R19, R2 ;  /* 0x0000000200137306 */ /* 0x0040620000101400 */
[----:B------:R-:W-:Y:S05]  /*e950*/  BRA `(.L_x_8285) ;  /* 0x0000000800f07947 */ /* 0x000fea0003800000 */
.L_x_8281:
        /* <DEDUP_REMOVED lines=8> */
.L_x_8289:
[----:B------:R-:W2:Y:S02]  /*e9e0*/  LDG.E.U16 R2, desc[UR36][R2.64] ;  /* 0x0000002402027981 */ /* 0x000ea4000c1e1500 */
[----:B--2---:R-:W-:Y:S01]  /*e9f0*/  HADD2.F32 R19, -RZ, R2.H0_H0 ;  /* 0x20000002ff137230 */ /* 0x004fe20000004100 */
[----:B------:R-:W-:Y:S06]  /*ea00*/  BRA `(.L_x_8285) ;  /* 0x0000000800c47947 */ /* 0x000fec0003800000 */
.L_x_8288:
        /* <DEDUP_REMOVED lines=8> */
.L_x_8291:
[----:B------:R-:W2:Y:S02]  /*ea90*/  LDG.E.U16 R2, desc[UR36][R2.64] ;  /* 0x0000002402027981 */ /* 0x000ea4000c1e1500 */
[----:B--2---:R-:W-:Y:S01]  /*eaa0*/  HADD2.F32 R19, -RZ, R2.H0_H0 ;  /* 0x20000002ff137230 */ /* 0x004fe20000004100 */
[----:B------:R-:W-:Y:S06]  /*eab0*/  BRA `(.L_x_8285) ;  /* 0x0000000800987947 */ /* 0x000fec0003800000 */
.L_x_8290:
[----:B------:R-:W2:Y:S01]  /*eac0*/  LDG.E.64 R2, desc[UR36][R2.64] ;  /* 0x0000002402027981 */ /* 0x000ea2000c1e1b00 */
[----:B------:R-:W-:Y:S01]  /*ead0*/  UMOV UR4, 0xf0000000 ;  /* 0xf000000000047882 */ /* 0x000fe20000000000 */
[----:B------:R-:W-:Y:S01]  /*eae0*/  UMOV UR5, 0x380fffff ;  /* 0x380fffff00057882 */ /* 0x000fe20000000000 */
[----:B--2---:R-:W0:Y:S01]  /*eaf0*/  F2F.F32.F64 R19, R2 ;  /* 0x0000000200137310 */ /* 0x004e220000301000 */
[----:B------:R-:W-:-:S14]  /*eb00*/  DSETP.GEU.AND P0, PT, |R2|, UR4, PT ;  /* 0x0000000402007e2a */ /* 0x000fdc000bf0e200 */
[----:B0-----:R-:W-:Y:S01]  /*eb10*/  @!P0 FMUL R19, R19, 1.175494350822287508e-38 ;  /* 0x0080000013138820 */ /* 0x001fe20000400000 */
[----:B------:R-:W-:Y:S06]  /*eb20*/  BRA `(.L_x_8285) ;  /* 0x00000008007c7947 */ /* 0x000fec0003800000 */
.L_x_8280:
        /* <DEDUP_REMOVED lines=12> */
.L_x_8294:
[----:B------:R-:W2:Y:S01]  /*ebf0*/  LDG.E.64 R2, desc[UR36][R2.64] ;  /* 0x0000002402027981 */ /* 0x000ea2000c1e1b00 */
[----:B------:R-:W-:Y:S01]  /*ec00*/  UMOV UR4, 0xf0000000 ;  /* 0xf000000000047882 */ /* 0x000fe20000000000 */
[----:B------:R-:W-:Y:S01]  /*ec10*/  UMOV UR5, 0x380fffff ;  /* 0x380fffff00057882 */ /* 0x000fe20000000000 */
[----:B--2---:R-:W0:Y:S01]  /*ec20*/  F2F.F32.F64 R19, R2 ;  /* 0x0000000200137310 */ /* 0x004e220000301000 */
[----:B------:R-:W-:-:S14]  /*ec30*/  DSETP.GEU.AND P0, PT, |R2|, UR4, PT ;  /* 0x0000000402007e2a */ /* 0x000fdc000bf0e200 */
[----:B0-----:R-:W-:Y:S01]  /*ec40*/  @!P0 FMUL R19, R19, 1.175494350822287508e-38 ;  /* 0x0080000013138820 */ /* 0x001fe20000400000 */
[----:B------:R-:W-:Y:S06]  /*ec50*/  BRA `(.L_x_8285) ;  /* 0x0000000800307947 */ /* 0x000fec0003800000 */
.L_x_8293:
        /* <DEDUP_REMOVED lines=26> */
.L_x_8296:
        /* <DEDUP_REMOVED lines=13> */
.L_x_8295:
[----:B------:R-:W2:Y:S02]  /*eed0*/  LDG.E.U16 R2, desc[UR36][R2.64] ;  /* 0x0000002402027981 */ /* 0x000ea4000c1e1500 */
[----:B--2---:R-:W-:Y:S01]  /*eee0*/  IMAD.U32 R19, R2, 0x10000, RZ ;  /* 0x0001000002137824 */ /* 0x004fe200078e00ff */
[----:B------:R-:W-:Y:S06]  /*eef0*/  BRA `(.L_x_8285) ;  /* 0x0000000400887947 */ /* 0x000fec0003800000 */
.L_x_8292:
        /* <DEDUP_REMOVED lines=11> */
.L_x_8299:
        /* <DEDUP_REMOVED lines=20> */
.L_x_8301:
[----:B------:R-:W-:Y:S05]  /*f0f0*/  BSYNC B0 ;  /* 0x0000000000007941 */ /* 0x000fea0003800000 */
.L_x_8300:
[----:B------:R-:W-:Y:S01]  /*f100*/  IMAD.SHL.U32 R2, R2, 0x100000, RZ ;  /* 0x0010000002027824 */ /* 0x000fe200078e00ff */
[----:B------:R-:W-:-:S04]  /*f110*/  LEA R0, R0, 0x3b800000, 0x17 ;  /* 0x3b80000000007811 */ /* 0x000fc800078eb8ff */
[----:B------:R-:W-:Y:S01]  /*f120*/  LOP3.LUT R19, R0, R2, R19, 0xfe, !PT ;  /* 0x0000000200137212 */ /* 0x000fe200078efe13 */
[----:B------:R-:W-:Y:S06]  /*f130*/  BRA `(.L_x_8285) ;  /* 0x0000000000f87947 */ /* 0x000fec0003800000 */
.L_x_8298:
        /* <DEDUP_REMOVED lines=20> */
.L_x_8303:
[----:B------:R-:W-:Y:S05]  /*f280*/  BSYNC B0 ;  /* 0x0000000000007941 */ /* 0x000fea0003800000 */
.L_x_8302:
[----:B------:R-:W-:Y:S01]  /*f290*/  IMAD.SHL.U32 R2, R2, 0x200000, RZ ;  /* 0x0020000002027824 */ /* 0x000fe200078e00ff */
[----:B------:R-:W-:-:S04]  /*f2a0*/  LEA R0, R0, 0x37800000, 0x17 ;  /* 0x3780000000007811 */ /* 0x000fc800078eb8ff */
[----:B------:R-:W-:Y:S01]  /*f2b0*/  LOP3.LUT R19, R0, R2, R19, 0xfe, !PT ;  /* 0x0000000200137212 */ /* 0x000fe200078efe13 */
[----:B------:R-:W-:Y:S06]  /*f2c0*/  BRA `(.L_x_8285) ;  /* 0x0000000000947947 */ /* 0x000fec0003800000 */
.L_x_8297:
        /* <DEDUP_REMOVED lines=14> */
.L_x_8284:
        /* <DEDUP_REMOVED lines=16> */
.L_x_8306:
[----:B------:R-:W-:Y:S01]  /*f4b0*/  IMAD.MOV.U32 R19, RZ, RZ, RZ ;  /* 0x000000ffff137224 */ /* 0x000fe200078e00ff */
[----:B------:R-:W-:Y:S06]  /*f4c0*/  BRA `(.L_x_8285) ;  /* 0x0000000000147947 */ /* 0x000fec0003800000 */
.L_x_8305:
[----:B------:R-:W2:Y:S02]  /*f4d0*/  LDG.E.64 R2, desc[UR36][R2.64] ;  /* 0x0000002402027981 */ /* 0x000ea4000c1e1b00 */
[----:B--2---:R0:W1:Y:S01]  /*f4e0*/  I2F.U64 R19, R2 ;  /* 0x0000000200137312 */ /* 0x0040620000301000 */
[----:B------:R-:W-:Y:S05]  /*f4f0*/  BRA `(.L_x_8285) ;  /* 0x0000000000087947 */ /* 0x000fea0003800000 */
.L_x_8304:
[----:B------:R-:W2:Y:S02]  /*f500*/  LDG.E R2, desc[UR36][R2.64] ;  /* 0x0000002402027981 */ /* 0x000ea4000c1e1900 */
[----:B--2---:R-:W-:-:S07]  /*f510*/  I2FP.F32.U32 R19, R2 ;  /* 0x0000000200137245 */ /* 0x004fce0000201000 */
.L_x_8285:
[----:B------:R-:W-:Y:S05]  /*f520*/  BSYNC B6 ;  /* 0x0000000000067941 */ /* 0x000fea0003800000 */
.L_x_8279:
[----:B------:R-:W1:Y:S01]  /*f530*/  LDC.U8 R4, c[0x0][0x493] ;  /* 0x000124c0ff047b82 */ /* 0x000e620000000000 */
[----:B------:R-:W-:Y:S01]  /*f540*/  ULDC.64 UR4, c[0x0][0x488] ;  /* 0x0001220000047ab9 */ /* 0x000fe20000000a00 */
[----:B------:R-:W-:Y:S01]  /*f550*/  BSSY B6, `(.L_x_8307) ;  /* 0x00000df000067945 */ /* 0x000fe20003800000 */
[----:B0-2-4-:R-:W-:-:S05]  /*f560*/  IADD3 R2, P0, R18, UR4, RZ ;  /* 0x0000000412027c10 */ /* 0x015fca000ff1e0ff */
        /* <DEDUP_REMOVED lines=13> */
[----:B--2---:R-:W4:Y:S01]  /*f640*/  I2F.S16 R0, R0 ;  /* 0x0000000000007306 */ /* 0x004f220000101400 */
[----:B------:R-:W-:Y:S05]  /*f650*/  BRA `(.L_x_8313) ;  /* 0x0000000c00387947 */ /* 0x000fea0003800000 */
.L_x_8311:
[----:B------:R-:W2:Y:S02]  /*f660*/  LDG.E.U8 R0, desc[UR36][R2.64] ;  /* 0x0000002402007981 */ /* 0x000ea4000c1e1100 */
[----:B--2---:R-:W-:Y:S01]  /*f670*/  I2FP.F32.U32 R0, R0 ;  /* 0x0000000000007245 */ /* 0x004fe20000201000 */
[----:B------:R-:W-:Y:S06]  /*f680*/  BRA `(.L_x_8313) ;  /* 0x0000000c002c7947 */ /* 0x000fec0003800000 */
.L_x_8310:
        /* <DEDUP_REMOVED lines=9> */
.L_x_8315:
[----:B------:R-:W2:Y:S02]  /*f720*/  LDG.E R0, desc[UR36][R2.64] ;  /* 0x0000002402007981 */ /* 0x000ea4000c1e1900 */
[----:B--2---:R-:W-:Y:S01]  /*f730*/  I2FP.F32.S32 R0, R0 ;  /* 0x0000000000007245 */ /* 0x004fe20000201400 */
[----:B------:R-:W-:Y:S06]  /*f740*/  BRA `(.L_x_8313) ;  /* 0x0000000800fc7947 */ /* 0x000fec0003800000 */
.L_x_8314:
[----:B------:R-:W2:Y:S02]  /*f750*/  LDG.E.U16 R0, desc[UR36][R2.64] ;  /* 0x0000002402007981 */ /* 0x000ea4000c1e1500 */
[----:B--2---:R-:W2:Y:S01]  /*f760*/  I2F.S16 R0, R0 ;  /* 0x0000000000007306 */ /* 0x004ea20000101400 */
[----:B------:R-:W-:Y:S05]  /*f770*/  BRA `(.L_x_8313) ;  /* 0x0000000800f07947 */ /* 0x000fea0003800000 */
.L_x_8309:
        /* <DEDUP_REMOVED lines=8> */
.L_x_8317:
[----:B------:R-:W2:Y:S02]  /*f800*/  LDG.E.U16 R0, desc[UR36][R2.64] ;  /* 0x0000002402007981 */ /* 0x000ea4000c1e1500 */
[----:B--2---:R-:W-:Y:S01]  /*f810*/  HADD2.F32 R0, -RZ, R0.H0_H0 ;  /* 0x20000000ff007230 */ /* 0x004fe20000004100 */
[----:B------:R-:W-:Y:S06]  /*f820*/  BRA `(.L_x_8313) ;  /* 0x0000000800c47947 */ /* 0x000fec0003800000 */
.L_x_8316:
        /* <DEDUP_REMOVED lines=8> */
.L_x_8319:
[----:B------:R-:W2:Y:S02]  /*f8b0*/  LDG.E.U16 R0, desc[UR36][R2.64] ;  /* 0x0000002402007981 */ /* 0x000ea4000c1e1500 */
[----:B--2---:R-:W-:Y:S01]  /*f8c0*/  HADD2.F32 R0, -RZ, R0.H0_H0 ;  /* 0x20000000ff007230 */ /* 0x004fe20000004100 */
[----:B------:R-:W-:Y:S06]  /*f8d0*/  BRA `(.L_x_8313) ;  /* 0x0000000800987947 */ /* 0x000fec0003800000 */
.L_x_8318:
[----:B------:R-:W2:Y:S01]  /*f8e0*/  LDG.E.64 R2, desc[UR36][R2.64] ;  /* 0x0000002402027981 */ /* 0x000ea2000c1e1b00 */
[----:B------:R-:W-:Y:S01]  /*f8f0*/  UMOV UR4, 0xf0000000 ;  /* 0xf000000000047882 */ /* 0x000fe20000000000 */
[----:B------:R-:W-:Y:S01]  /*f900*/  UMOV UR5, 0x380fffff ;  /* 0x380fffff00057882 */ /* 0x000fe20000000000 */
[----:B--2---:R-:W0:Y:S01]  /*f910*/  F2F.F32.F64 R0, R2 ;  /* 0x0000000200007310 */ /* 0x004e220000301000 */
[----:B------:R-:W-:-:S14]  /*f920*/  DSETP.GEU.AND P0, PT, |R2|, UR4, PT ;  /* 0x0000000402007e2a */ /* 0x000fdc000bf0e200 */
[----:B0-----:R-:W-:Y:S01]  /*f930*/  @!P0 FMUL R0, R0, 1.175494350822287508e-38 ;  /* 0x0080000000008820 */ /* 0x001fe20000400000 */
[----:B------:R-:W-:Y:S06]  /*f940*/  BRA `(.L_x_8313) ;  /* 0x00000008007c7947 */ /* 0x000fec0003800000 */
.L_x_8308:
        /* <DEDUP_REMOVED lines=12> */
.L_x_8322:
[----:B------:R-:W2:Y:S01]  /*fa10*/  LDG.E.64 R2, desc[UR36][R2.64] ;  /* 0x0000002402027981 */ /* 0x000ea2000c1e1b00 */
[----:B------:R-:W-:Y:S01]  /*fa20*/  UMOV UR4, 0xf0000000 ;  /* 0xf000000000047882 */ /* 0x000fe20000000000 */
[----:B------:R-:W-:Y:S01]  /*fa30*/  UMOV UR5, 0x380fffff ;  /* 0x380fffff00057882 */ /* 0x000fe20000000000 */
[----:B--2---:R-:W0:Y:S01]  /*fa40*/  F2F.F32.F64 R0, R2 ;  /* 0x0000000200007310 */ /* 0x004e220000301000 */
[----:B------:R-:W-:-:S14]  /*fa50*/  DSETP.GEU.AND P0, PT, |R2|, UR4, PT ;  /* 0x0000000402007e2a */ /* 0x000fdc000bf0e200 */
[----:B0-----:R-:W-:Y:S01]  /*fa60*/  @!P0 FMUL R0, R0, 1.175494350822287508e-38 ;  /* 0x0080000000008820 */ /* 0x001fe20000400000 */
[----:B------:R-:W-:Y:S06]  /*fa70*/  BRA `(.L_x_8313) ;  /* 0x0000000800307947 */ /* 0x000fec0003800000 */
.L_x_8321:
        /* <DEDUP_REMOVED lines=26> */
.L_x_8324:
        /* <DEDUP_REMOVED lines=13> */
.L_x_8323:
[----:B------:R-:W2:Y:S02]  /*fcf0*/  LDG.E.U16 R0, desc[UR36][R2.64] ;  /* 0x0000002402007981 */ /* 0x000ea4000c1e1500 */
[----:B--2---:R-:W-:Y:S01]  /*fd00*/  IMAD.U32 R0, R0, 0x10000, RZ ;  /* 0x0001000000007824 */ /* 0x004fe200078e00ff */
[----:B------:R-:W-:Y:S06]  /*fd10*/  BRA `(.L_x_8313) ;  /* 0x0000000400887947 */ /* 0x000fec0003800000 */
.L_x_8320:
        /* <DEDUP_REMOVED lines=11> */
.L_x_8327:
        /* <DEDUP_REMOVED lines=20> */
.L_x_8329:
[----:B------:R-:W-:Y:S05]  /*ff10*/  BSYNC B0 ;  /* 0x0000000000007941 */ /* 0x000fea0003800000 */
.L_x_8328:
[----:B------:R-:W-:Y:S01]  /*ff20*/  LEA R3, R0, 0x3b800000, 0x17 ;  /* 0x3b80000000037811 */ /* 0x000fe200078eb8ff */
[----:B------:R-:W-:-:S05]  /*ff30*/  IMAD.SHL.U32 R0, R2, 0x100000, RZ ;  /* 0x0010000002007824 */ /* 0x000fca00078e00ff */
[----:B------:R-:W-:Y:S01]  /*ff40*/  LOP3.LUT R0, R3, R0, R4, 0xfe, !PT ;  /* 0x0000000003007212 */ /* 0x000fe200078efe04 */
[----:B------:R-:W-:Y:S06]  /*ff50*/  BRA `(.L_x_8313) ;  /* 0x0000000000f87947 */ /* 0x000fec0003800000 */
.L_x_8326:
        /* <DEDUP_REMOVED lines=20> */
.L_x_8331:
[----:B------:R-:W-:Y:S05]  /*100a0*/  BSYNC B0 ;  /* 0x0000000000007941 */ /* 0x000fea0003800000 */
.L_x_8330:
[----:B------:R-:W-:Y:S01]  /*100b0*/  LEA R3, R0, 0x37800000, 0x17 ;  /* 0x3780000000037811 */ /* 0x000fe200078eb8ff */
[----:B------:R-:W-:-:S05]  /*100c0*/  IMAD.SHL.U32 R0, R2, 0x200000, RZ ;  /* 0x0020000002007824 */ /* 0x000fca00078e00ff */
[----:B------:R-:W-:Y:S01]  /*100d0*/  LOP3.LUT R0, R3, R0, R4, 0xfe, !PT ;  /* 0x0000000003007212 */ /* 0x000fe200078efe04 */
[----:B------:R-:W-:Y:S06]  /*100e0*/  BRA `(.L_x_8313) ;  /* 0x0000000000947947 */ /* 0x000fec0003800000 */
.L_x_8325:
        /* <DEDUP_REMOVED lines=14> */
.L_x_8312:
        /* <DEDUP_REMOVED lines=16> */
.L_x_8334:
[----:B------:R-:W-:Y:S01]  /*102d0*/  IMAD.MOV.U32 R0, RZ, RZ, RZ ;  /* 0x000000ffff007224 */ /* 0x000fe200078e00ff */
[----:B------:R-:W-:Y:S06]  /*102e0*/  BRA `(.L_x_8313) ;  /* 0x0000000000147947 */ /* 0x000fec0003800000 */
.L_x_8333:
[----:B------:R-:W2:Y:S02]  /*102f0*/  LDG.E.64 R2, desc[UR36][R2.64] ;  /* 0x0000002402027981 */ /* 0x000ea4000c1e1b00 */
[----:B--2---:R0:W1:Y:S01]  /*10300*/  I2F.U64 R0, R2 ;  /* 0x0000000200007312 */ /* 0x0040620000301000 */
[----:B------:R-:W-:Y:S05]  /*10310*/  BRA `(.L_x_8313) ;  /* 0x0000000000087947 */ /* 0x000fea0003800000 */
.L_x_8332:
[----:B------:R-:W2:Y:S02]  /*10320*/  LDG.E R0, desc[UR36][R2.64] ;  /* 0x0000002402007981 */ /* 0x000ea4000c1e1900 */
[----:B--2---:R-:W-:-:S07]  /*10330*/  I2FP.F32.U32 R0, R0 ;  /* 0x0000000000007245 */ /* 0x004fce0000201000 */
.L_x_8313:
[----:B------:R-:W-:Y:S05]  /*10340*/  BSYNC B6 ;  /* 0x0000000000067941 */ /* 0x000fea0003800000 */
.L_x_8307:
[C---:B-12345:R-:W-:Y:S01]  /*10350*/  FSETP.GEU.FTZ.AND P0, PT, |R19|.reuse, |R0|, PT ;  /* 0x400000001300720b */ /* 0x07efe20003f1e200 */
        /* <DEDUP_REMOVED lines=26> */
.L_x_8340:
[----:B------:R-:W-:Y:S01]  /*10500*/  FSETP.GEU.FTZ.AND P0, PT, R5, -R7, PT ;  /* 0x800000070500720b */ /* 0x000fe20003f1e000 */
[----:B------:R-:W-:-:S12]  /*10510*/  FADD.FTZ R3, R3, -1 ;  /* 0xbf80000003037421 */ /* 0x000fd80000010000 */
[----:B------:R-:W-:-:S07]  /*10520*/  @!P0 FADD.FTZ R3, R3, -1 ;  /* 0xbf80000003038421 */ /* 0x000fce0000010000 */
.L_x_8339:
[----:B------:R-:W-:Y:S05]  /*10530*/  BSYNC B1 ;  /* 0x0000000000017941 */ /* 0x000fea0003800000 */
.L_x_8338:
[----:B------:R-:W-:Y:S01]  /*10540*/  FFMA.FTZ R2, -R7, R3, R2 ;  /* 0x0000000307027223 */ /* 0x000fe20000010102 */
[----:B------:R-:W-:Y:S06]  /*10550*/  BRA `(.L_x_8336) ;  /* 0x00000000007c7947 */ /* 0x000fec0003800000 */
.L_x_8337:
        /* <DEDUP_REMOVED lines=15> */
.L_x_8343:
        /* <DEDUP_REMOVED lines=13> */
.L_x_8342:
[----:B------:R-:W-:Y:S05]  /*10720*/  BSYNC B1 ;  /* 0x0000000000017941 */ /* 0x000fea0003800000 */
.L_x_8341:
[----:B------:R-:W-:-:S04]  /*10730*/  FMUL.FTZ R3, R2, 1.1920928955078125e-07 ;  /* 0x3400000002037820 */ /* 0x000fc80000410000 */
[----:B------:R-:W-:-:S07]  /*10740*/  FMUL.FTZ R2, R6, R3 ;  /* 0x0000000306027220 */ /* 0x000fce0000410000 */
.L_x_8336:
[----:B------:R-:W-:Y:S05]  /*10750*/  BSYNC B0 ;  /* 0x0000000000007941 */ /* 0x000fea0003800000 */
.L_x_8335:
        /* <DEDUP_REMOVED lines=16> */
[----:B-1----:R-:W-:Y:S01]  /*10860*/  STG.E.U8 desc[UR36][R16.64], R3 ;  /* 0x0000000310007986 */ /* 0x002fe2000c101124 */
[----:B------:R-:W-:Y:S05]  /*10870*/  EXIT ;  /* 0x000000000000794d */ /* 0x000fea0003800000 */
.L_x_8347:
[----:B------:R-:W1:Y:S02]  /*10880*/  F2I.S64.TRUNC R2, R2 ;  /* 0x0000000200027311 */ /* 0x000e64000020d900 */
[----:B-1----:R-:W-:-:S05]  /*10890*/  IMAD.MOV.U32 R5, RZ, RZ, R2 ;  /* 0x000000ffff057224 */ /* 0x002fca00078e0002 */
[----:B------:R-:W-:Y:S01]  /*108a0*/  STG.E.U8 desc[UR36][R16.64], R5 ;  /* 0x0000000510007986 */ /* 0x000fe2000c101124 */
[----:B------:R-:W-:Y:S05]  /*108b0*/  EXIT ;  /* 0x000000000000794d */ /* 0x000fea0003800000 */
.L_x_8346:
[----:B------:R-:W-:-:S13]  /*108c0*/  ISETP.NE.AND P0, PT, R0, 0x2, PT ;  /* 0x000000020000780c */ /* 0x000fda0003f05270 */
[----:B------:R-:W-:Y:S05]  /*108d0*/  @!P0 BRA `(.L_x_8349) ;  /* 0x0000000000288947 */ /* 0x000fea0003800000 */
[----:B------:R-:W-:-:S13]  /*108e0*/  ISETP.NE.AND P0, PT, R0, 0x3, PT ;  /* 0x000000030000780c */ /* 0x000fda0003f05270 */
[----:B------:R-:W-:Y:S05]  /*108f0*/  @!P0 BRA `(.L_x_8350) ;  /* 0x0000000000148947 */ /* 0x000fea0003800000 */
[----:B------:R-:W-:-:S13]  /*10900*/  ISETP.NE.AND P0, PT, R0, 0x4, PT ;  /* 0x000000040000780c */ /* 0x000fda0003f05270 */
[----:B------:R-:W-:Y:S05]  /*10910*/  @P0 BRA `(.L_x_8348) ;  /* 0x0000000800d00947 */ /* 0x000fea0003800000 */
[----:B------:R-:W1:Y:S02]  /*10920*/  F2I.S64.TRUNC R2, R2 ;  /* 0x0000000200027311 */ /* 0x000e64000020d900 */
[----:B-1----:R-:W-:Y:S01]  /*10930*/  STG.E.64 desc[UR36][R16.64], R2 ;  /* 0x0000000210007986 */ /* 0x002fe2000c101b24 */
[----:B------:R-:W-:Y:S05]  /*10940*/  EXIT ;  /* 0x000000000000794d */ /* 0x000fea0003800000 */
.L_x_8350:
[----:B------:R-:W1:Y:S02]  /*10950*/  F2I.FTZ.TRUNC.NTZ R3, R2 ;  /* 0x0000000200037305 */ /* 0x000e64000021f100 */
[----:B-1----:R-:W-:Y:S01]  /*10960*/  STG.E desc[UR36][R16.64], R3 ;  /* 0x0000000310007986 */ /* 0x002fe2000c101924 */
[----:B------:R-:W-:Y:S05]  /*10970*/  EXIT ;  /* 0x000000000000794d */ /* 0x000fea0003800000 */
.L_x_8349:
[----:B------:R-:W1:Y:S02]  /*10980*/  F2I.FTZ.TRUNC.NTZ R3, R2 ;  /* 0x0000000200037305 */ /* 0x000e64000021f100 */
[----:B-1----:R-:W-:Y:S01]  /*10990*/  STG.E.U16 desc[UR36][R16.64], R3 ;  /* 0x0000000310007986 */ /* 0x002fe2000c101524 */
[----:B------:R-:W-:Y:S05]  /*109a0*/  EXIT ;  /* 0x000000000000794d */ /* 0x000fea0003800000 */
.L_x_8345:
[----:B------:R-:W-:-:S13]  /*109b0*/  ISETP.GT.AND P0, PT, R0, 0x6, PT ;  /* 0x000000060000780c */ /* 0x000fda0003f04270 */
[----:B------:R-:W-:Y:S05]  /*109c0*/  @P0 BRA `(.L_x_8351) ;  /* 0x0000000000240947 */ /* 0x000fea0003800000 */
[----:B------:R-:W-:-:S13]  /*109d0*/  ISETP.NE.AND P0, PT, R0, 0x5, PT ;  /* 0x000000050000780c */ /* 0x000fda0003f05270 */
[----:B------:R-:W-:Y:S05]  /*109e0*/  @!P0 BRA `(.L_x_8352) ;  /* 0x0000000000108947 */ /* 0x000fea0003800000 */
[----:B------:R-:W-:-:S13]  /*109f0*/  ISETP.NE.AND P0, PT, R0, 0x6, PT ;  /* 0x000000060000780c */ /* 0x000fda0003f05270 */
[----:B------:R-:W-:Y:S05]  /*10a00*/  @P0 BRA `(.L_x_8348) ;  /* 0x0000000800940947 */ /* 0x000fea0003800000 */
[----:B------:R-:W-:Y:S01]  /*10a10*/  STG.E desc[UR36][R16.64], R2 ;  /* 0x0000000210007986 */ /* 0x000fe2000c101924 */
[----:B------:R-:W-:Y:S05]  /*10a20*/  EXIT ;  /* 0x000000000000794d */ /* 0x000fea0003800000 */
.L_x_8352:
[----:B------:R-:W-:-:S05]  /*10a30*/  F2FP.F16.F32.PACK_AB R2, RZ, R2 ;  /* 0x00000002ff02723e */ /* 0x000fca00000000ff */
[----:B------:R-:W-:Y:S01]  /*10a40*/  STG.E.U16 desc[UR36][R16.64], R2 ;  /* 0x0000000210007986 */ /* 0x000fe2000c101524 */
[----:B------:R-:W-:Y:S05]  /*10a50*/  EXIT ;  /* 0x000000000000794d */ /* 0x000fea0003800000 */
.L_x_8351:
[----:B------:R-:W-:-:S13]  /*10a60*/  ISETP.NE.AND P0, PT, R0, 0x7, PT ;  /* 0x000000070000780c */ /* 0x000fda0003f05270 */
[----:B------:R-:W-:Y:S05]  /*10a70*/  @!P0 BRA `(.L_x_8353) ;  /* 0x00000000002c8947 */ /* 0x000fea0003800000 */
[----:B------:R-:W-:-:S13]  /*10a80*/  ISETP.NE.AND P0, PT, R0, 0x8, PT ;  /* 0x000000080000780c */ /* 0x000fda0003f05270 */
[----:B------:R-:W-:Y:S05]  /*10a90*/  @!P0 BRA `(.L_x_8354) ;  /* 0x0000000000148947 */ /* 0x000fea0003800000 */
[----:B------:R-:W-:-:S13]  /*10aa0*/  ISETP.NE.AND P0, PT, R0, 0x9, PT ;  /* 0x000000090000780c */ /* 0x000fda0003f05270 */
[----:B------:R-:W-:Y:S05]  /*10ab0*/  @P0 BRA `(.L_x_8348) ;  /* 0x0000000800680947 */ /* 0x000fea0003800000 */
[----:B------:R-:W-:-:S05]  /*10ac0*/  IMAD.MOV.U32 R3, RZ, RZ, RZ ;  /* 0x000000ffff037224 */ /* 0x000fca00078e00ff */
[----:B------:R-:W-:Y:S01]  /*10ad0*/  STG.E.64 desc[UR36][R16.64], R2 ;  /* 0x0000000210007986 */ /* 0x000fe2000c101b24 */
[----:B------:R-:W-:Y:S05]  /*10ae0*/  EXIT ;  /* 0x000000000000794d */ /* 0x000fea0003800000 */
.L_x_8354:
[----:B------:R-:W-:-:S04]  /*10af0*/  F2FP.F16.F32.PACK_AB R3, RZ, R2 ;  /* 0x00000002ff03723e */ /* 0x000fc800000000ff */
[----:B------:R-:W-:-:S05]  /*10b00*/  PRMT R3, R3, 0x5410, RZ ;  /* 0x0000541003037816 */ /* 0x000fca00000000ff */
[----:B------:R-:W-:Y:S01]  /*10b10*/  STG.E desc[UR36][R16.64], R3 ;  /* 0x0000000310007986 */ /* 0x000fe2000c101924 */
[----:B------:R-:W-:Y:S05]  /*10b20*/  EXIT ;  /* 0x000000000000794d */ /* 0x000fea0003800000 */
.L_x_8353:
[----:B------:R-:W-:-:S06]  /*10b30*/  FMUL.FTZ R2, R2, 1 ;  /* 0x3f80000002027820 */ /* 0x000fcc0000410000 */
[----:B------:R-:W1:Y:S02]  /*10b40*/  F2F.F64.F32 R2, R2 ;  /* 0x0000000200027310 */ /* 0x000e640000201800 */
[----:B-1----:R-:W-:Y:S01]  /*10b50*/  STG.E.64 desc[UR36][R16.64], R2 ;  /* 0x0000000210007986 */ /* 0x002fe2000c101b24 */
[----:B------:R-:W-:Y:S05]  /*10b60*/  EXIT ;  /* 0x000000000000794d */ /* 0x000fea0003800000 */
.L_x_8344:
        /* <DEDUP_REMOVED lines=10> */
[----:B------:R-:W-:Y:S01]  /*10c10*/  STG.E.U8 desc[UR36][R16.64], R3 ;  /* 0x0000000310007986 */ /* 0x000fe2000c101124 */
[----:B------:R-:W-:Y:S05]  /*10c20*/  EXIT ;  /* 0x000000000000794d */ /* 0x000fea0003800000 */
.L_x_8357:
[----:B------:R-:W-:Y:S01]  /*10c30*/  FMUL.FTZ R4, R2, 1 ;  /* 0x3f80000002047820 */ /* 0x000fe20000410000 */
[----:B------:R-:W-:-:S05]  /*10c40*/  CS2R R6, SRZ ;  /* 0x0000000000067805 */ /* 0x000fca000001ff00 */
[----:B------:R-:W1:Y:S02]  /*10c50*/  F2F.F64.F32 R4, R4 ;  /* 0x0000000400047310 */ /* 0x000e640000201800 */
[----:B-1----:R-:W-:Y:S01]  /*10c60*/  STG.E.128 desc[UR36][R16.64], R4 ;  /* 0x0000000410007986 */ /* 0x002fe2000c101d24 */
[----:B------:R-:W-:Y:S05]  /*10c70*/  EXIT ;  /* 0x000000000000794d */ /* 0x000fea0003800000 */
.L_x_8356:
        /* <DEDUP_REMOVED lines=20> */
.L_x_8361:
[----:B------:R-:W-:Y:S05]  /*10dc0*/  BSYNC B0 ;  /* 0x0000000000007941 */ /* 0x000fea0003800000 */
.L_x_8360:
[----:B------:R-:W-:-:S05]  /*10dd0*/  LOP3.LUT R5, R0, R5, RZ, 0xfc, !PT ;  /* 0x0000000500057212 */ /* 0x000fca00078efcff */
[----:B------:R-:W-:Y:S01]  /*10de0*/  STG.E.U8 desc[UR36][R16.64], R5 ;  /* 0x0000000510007986 */ /* 0x000fe2000c101124 */
[----:B------:R-:W-:Y:S05]  /*10df0*/  EXIT ;  /* 0x000000000000794d */ /* 0x000fea0003800000 */
.L_x_8359:
        /* <DEDUP_REMOVED lines=12> */
.L_x_8363:
[----:B------:R-:W-:Y:S01]  /*10ec0*/  IMAD.MOV.U32 R0, RZ, RZ, 0x7f ;  /* 0x0000007fff007424 */ /* 0x000fe200078e00ff */
[----:B------:R-:W-:-:S04]  /*10ed0*/  ISETP.GT.U32.AND P0, PT, R4, 0x7f800000, PT ;  /* 0x7f8000000400780c */ /* 0x000fc80003f04070 */
[----:B------:R-:W-:-:S09]  /*10ee0*/  SEL R0, R0, 0x7c, P0 ;  /* 0x0000007c00007807 */ /* 0x000fd20000000000 */
.L_x_8364:
[----:B------:R-:W-:Y:S05]  /*10ef0*/  BSYNC B0 ;  /* 0x0000000000007941 */ /* 0x000fea0003800000 */
.L_x_8362:
[----:B------:R-:W-:-:S04]  /*10f00*/  LOP3.LUT R2, R2, 0x80000000, RZ, 0xc0, !PT ;  /* 0x8000000002027812 */ /* 0x000fc800078ec0ff */
[----:B------:R-:W-:-:S04]  /*10f10*/  SHF.R.U32.HI R3, RZ, 0x18, R2 ;  /* 0x00000018ff037819 */ /* 0x000fc80000011602 */
[----:B------:R-:W-:-:S05]  /*10f20*/  LOP3.LUT R3, R0, R3, RZ, 0xfc, !PT ;  /* 0x0000000300037212 */ /* 0x000fca00078efcff */
[----:B------:R-:W-:Y:S01]  /*10f30*/  STG.E.U8 desc[UR36][R16.64], R3 ;  /* 0x0000000310007986 */ /* 0x000fe2000c101124 */
[----:B------:R-:W-:Y:S05]  /*10f40*/  EXIT ;  /* 0x000000000000794d */ /* 0x000fea0003800000 */
.L_x_8358:
[----:B------:R-:W-:-:S05]  /*10f50*/  F2FP.BF16.F32.PACK_AB R2, RZ, R2 ;  /* 0x00000002ff02723e */ /* 0x000fca00000010ff */
[----:B------:R-:W-:Y:S01]  /*10f60*/  STG.E.U16 desc[UR36][R16.64], R2 ;  /* 0x0000000210007986 */ /* 0x000fe2000c101524 */
[----:B------:R-:W-:Y:S05]  /*10f70*/  EXIT ;  /* 0x000000000000794d */ /* 0x000fea0003800000 */
.L_x_8355:
        /* <DEDUP_REMOVED lines=9> */
[----:B-1----:R-:W-:Y:S01]  /*11010*/  STG.E.U16 desc[UR36][R16.64], R3 ;  /* 0x0000000310007986 */ /* 0x002fe2000c101524 */
[----:B------:R-:W-:Y:S05]  /*11020*/  EXIT ;  /* 0x000000000000794d */ /* 0x000fea0003800000 */
.L_x_8367:
        /* <DEDUP_REMOVED lines=16> */
.L_x_8370:
[----:B------:R-:W-:-:S04]  /*11130*/  LOP3.LUT R2, R2, 0x80000000, RZ, 0xc0, !PT ;  /* 0x8000000002027812 */ /* 0x000fc800078ec0ff */
[----:B------:R-:W-:-:S04]  /*11140*/  SHF.R.U32.HI R3, RZ, 0x18, R2 ;  /* 0x00000018ff037819 */ /* 0x000fc80000011602 */
[----:B------:R-:W-:-:S04]  /*11150*/  LOP3.LUT R0, R0, R3, RZ, 0xfc, !PT ;  /* 0x0000000300007212 */ /* 0x000fc800078efcff */
[----:B------:R-:W-:-:S07]  /*11160*/  PRMT R8, R0, 0x7610, R8 ;  /* 0x0000761000087816 */ /* 0x000fce0000000008 */
.L_x_8369:
[----:B------:R-:W-:Y:S05]  /*11170*/  BSYNC B0 ;  /* 0x0000000000007941 */ /* 0x000fea0003800000 */
.L_x_8368:
[----:B------:R-:W-:Y:S01]  /*11180*/  STG.E.U8 desc[UR36][R16.64], R8 ;  /* 0x0000000810007986 */ /* 0x000fe2000c101124 */
[----:B------:R-:W-:Y:S05]  /*11190*/  EXIT ;  /* 0x000000000000794d */ /* 0x000fea0003800000 */
.L_x_8366:
        /* <DEDUP_REMOVED lines=16> */
.L_x_8373:
[----:B------:R-:W-:-:S04]  /*112a0*/  LOP3.LUT R2, R2, 0x80000000, RZ, 0xc0, !PT ;  /* 0x8000000002027812 */ /* 0x000fc800078ec0ff */
[----:B------:R-:W-:-:S04]  /*112b0*/  SHF.R.U32.HI R3, RZ, 0x18, R2 ;  /* 0x00000018ff037819 */ /* 0x000fc80000011602 */
[----:B------:R-:W-:-:S04]  /*112c0*/  LOP3.LUT R0, R0, R3, RZ, 0xfc, !PT ;  /* 0x0000000300007212 */ /* 0x000fc800078efcff */
[----:B------:R-:W-:-:S07]  /*112d0*/  PRMT R8, R0, 0x7610, R8 ;  /* 0x0000761000087816 */ /* 0x000fce0000000008 */
.L_x_8372:
[----:B------:R-:W-:Y:S05]  /*112e0*/  BSYNC B0 ;  /* 0x0000000000007941 */ /* 0x000fea0003800000 */
.L_x_8371:
[----:B------:R-:W-:Y:S01]  /*112f0*/  STG.E.U8 desc[UR36][R16.64], R8 ;  /* 0x0000000810007986 */ /* 0x000fe2000c101124 */
[----:B------:R-:W-:Y:S05]  /*11300*/  EXIT ;  /* 0x000000000000794d */ /* 0x000fea0003800000 */
.L_x_8365:
        /* <DEDUP_REMOVED lines=21> */
.L_x_8348:
        /* <DEDUP_REMOVED lines=16> */
.L_x_8376:
[----:B------:R-:W-:Y:S05]  /*11560*/  EXIT ;  /* 0x000000000000794d */ /* 0x000fea0003800000 */
.L_x_8375:
[----:B------:R-:W1:Y:S02]  /*11570*/  F2I.U64.TRUNC R2, R2 ;  /* 0x0000000200027311 */ /* 0x000e64000020d800 */
[----:B-1----:R-:W-:Y:S01]  /*11580*/  STG.E.64 desc[UR36][R16.64], R2 ;  /* 0x0000000210007986 */ /* 0x002fe2000c101b24 */
[----:B------:R-:W-:Y:S05]  /*11590*/  EXIT ;  /* 0x000000000000794d */ /* 0x000fea0003800000 */
.L_x_8374:
[----:B------:R-:W1:Y:S02]  /*115a0*/  F2I.FTZ.U32.TRUNC.NTZ R3, R2 ;  /* 0x0000000200037305 */ /* 0x000e64000021f000 */
[----:B-1----:R-:W-:Y:S01]  /*115b0*/  STG.E desc[UR36][R16.64], R3 ;  /* 0x0000000310007986 */ /* 0x002fe2000c101924 */
[----:B------:R-:W-:Y:S05]  /*115c0*/  EXIT ;  /* 0x000000000000794d */ /* 0x000fea0003800000 */
.L_x_8377:
        /* <DEDUP_REMOVED lines=11> */
.L_x_57339:


//--------------------- .text._ZN2at6native27unrolled_elementwise_kernelINS0_13BinaryFunctorIfffZZZNS0_16fmod_kernel_cudaERNS_18TensorIteratorBaseEENKUlvE0_clEvENKUlvE0_clEvEUlffE_EESt5arrayIPcLm3EELi4E23TrivialOffsetCalculatorILi2EjESC_ILi1EjENS0_6memory12LoadWithCastILi2EEENSF_13StoreWithCastILi1EEEEEviT_T0_T2_T3_T4_T5_ --------------------------
	.section	.text._ZN2at6native27unrolled_elementwise_kernelINS0_13BinaryFunctorIfffZZZNS0_16fmod_kernel_cudaERNS_18TensorIteratorBaseEENKUlvE0_clEvENKUlvE0_clEvEUlffE_EESt5arrayIPcLm3EELi4E23TrivialOffsetCalculatorILi2EjESC_ILi1EjENS0_6memory12LoadWithCastILi2EEENSF_13StoreWithCastILi1EEEEEviT_T0_T2_T3_T4_T5_,"ax",@progbits
	.align	128
        .global         _ZN2at6native27unrolled_elementwise_kernelINS0_13BinaryFunctorIfffZZZNS0_16fmod_kernel_cudaERNS_18TensorIteratorBaseEENKUlvE0_clEvENKUlvE0_clEvEUlffE_EESt5arrayIPcLm3EELi4E23TrivialOffsetCalculatorILi2EjESC_ILi1EjENS0_6memory12LoadWithCastILi2EEENSF_13StoreWithCastILi1EEEEEviT_T0_T2_T3_T4_T5_
        .type           _ZN2at6native27unrolled_elementwise_kernelINS0_13BinaryFunctorIfffZZZNS0_16fmod_kernel_cudaERNS_18TensorIteratorBaseEENKUlvE0_clEvENKUlvE0_clEvEUlffE_EESt5arrayIPcLm3EELi4E23TrivialOffsetCalculatorILi2EjESC_ILi1EjENS0_6memory12LoadWithCastILi2EEENSF_13StoreWithCastILi1EEEEEviT_T0_T2_T3_T4_T5_,@function
        .size           _ZN2at6native27unrolled_elementwise_kernelINS0_13BinaryFunctorIfffZZZNS0_16fmod_kernel_cudaERNS_18TensorIteratorBaseEENKUlvE0_clEvENKUlvE0_clEvEUlffE_EESt5arrayIPcLm3EELi4E23TrivialOffsetCalculatorILi2EjESC_ILi1EjENS0_6memory12LoadWithCastILi2EEENSF_13StoreWithCastILi1EEEEEviT_T0_T2_T3_T4_T5_,(.L_x_57340 - _ZN2at6native27unrolled_elementwise_kernelINS0_13BinaryFunctorIfffZZZNS0_16fmod_kernel_cudaERNS_18TensorIteratorBaseEENKUlvE0_clEvENKUlvE0_clEvEUlffE_EESt5arrayIPcLm3EELi4E23TrivialOffsetCalculatorILi2EjESC_ILi1EjENS0_6memory12LoadWithCastILi2EEENSF_13StoreWithCastILi1EEEEEviT_T0_T2_T3_T4_T5_)
        .other          _ZN2at6native27unrolled_elementwise_kernelINS0_13BinaryFunctorIfffZZZNS0_16fmod_kernel_cudaERNS_18TensorIteratorBaseEENKUlvE0_clEvENKUlvE0_clEvEUlffE_EESt5arrayIPcLm3EELi4E23TrivialOffsetCalculatorILi2EjESC_ILi1EjENS0_6memory12LoadWithCastILi2EEENSF_13StoreWithCastILi1EEEEEviT_T0_T2_T3_T4_T5_,@"STO_CUDA_ENTRY STV_DEFAULT"
_ZN2at6native27unrolled_elementwise_kernelINS0_13BinaryFunctorIfffZZZNS0_16fmod_kernel_cudaERNS_18TensorIteratorBaseEENKUlvE0_clEvENKUlvE0_clEvEUlffE_EESt5arrayIPcLm3EELi4E23TrivialOffsetCalculatorILi2EjESC_ILi1EjENS0_6memory12LoadWithCastILi2EEENSF_13StoreWithCastILi1EEEEEviT_T0_T2_T3_T4_T5_:
.text._ZN2at6native27unrolled_elementwise_kernelINS0_13BinaryFunctorIfffZZZNS0_16fmod_kernel_cudaERNS_18TensorIteratorBaseEENKUlvE0_clEvENKUlvE0_clEvEUlffE_EESt5arrayIPcLm3EELi4E23TrivialOffsetCalculatorILi2EjESC_ILi1EjENS0_6memory12LoadWithCastILi2EEENSF_13StoreWithCastILi1EEEEEviT_T0_T2_T3_T4_T5_:
[----:B------:R-:W0:Y:S01]  /*0000*/  LDC R1, c[0x0][0x28] ;  /* 0x00000a00ff017b82 */ /* 0x000e220000000800 */
[----:B------:R-:W1:Y:S07]  /*0010*/  S2R R2, SR_CTAID.X ;  /* 0x0000000000027919 */ /* 0x000e6e0000002500 */
[----:B------:R-:W1:Y:S01]  /*0020*/  LDC R17, c[0x0][0x210] ;  /* 0x00008400ff117b82 */ /* 0x000e620000000800 */
[----:B------:R-:W-:Y:S01]  /*0030*/  ULDC.64 UR36, c[0x0][0x208] ;  /* 0x0000820000247ab9 */ /* 0x000fe20000000a00 */
[----:B------:R-:W-:Y:S01]  /*0040*/  BSSY B7, `(.L_x_8378) ;  /* 0x00001d4000077945 */ /* 0x000fe20003800000 */
[----:B------:R-:W2:Y:S01]  /*0050*/  S2R R25, SR_TID.X ;  /* 0x0000000000197919 */ /* 0x000ea20000002100 */
[----:B------:R-:W-:-:S02]  /*0060*/  IMAD.MOV.U32 R18, RZ, RZ, RZ ;  /* 0x000000ffff127224 */ /* 0x000fc400078e00ff */
[----:B------:R-:W-:Y:S02]  /*0070*/  IMAD.MOV.U32 R29, RZ, RZ, RZ ;  /* 0x000000ffff1d7224 */ /* 0x000fe400078e00ff */
[----:B------:R-:W3:Y:S01]  /*0080*/  LDC.U8 R26, c[0x0][0x234] ;  /* 0x00008d00ff1a7b82 */ /* 0x000ee20000000000 */
[----:B------:R-:W-:-:S07]  /*0090*/  IMAD.MOV.U32 R24, RZ, RZ, RZ ;  /* 0x000000ffff187224 */ /* 0x000fce00078e00ff */
[----:B------:R-:W4:Y:S01]  /*00a0*/  LDC.U8 R16, c[0x0][0x235] ;  /* 0x00008d40ff107b82 */ /* 0x000f220000000000 */
[----:B-1----:R-:W-:-:S05]  /*00b0*/  IMAD R17, R2, -0x200, R17 ;  /* 0xfffffe0002117824 */ /* 0x002fca00078e0211 */
[----:B--2---:R-:W-:-:S13]  /*00c0*/  ISETP.GE.AND P0, PT, R25, R17, PT ;  /* 0x000000111900720c */ /* 0x004fda0003f06270 */
[----:B0--34-:R-:W-:Y:S05]  /*00d0*/  @P0 BRA `(.L_x_8379) ;  /* 0x0000001c00280947 */ /* 0x019fea0003800000 */
[----:B------:R-:W0:Y:S01]  /*00e0*/  LDC.64 R4, c[0x0][0x220] ;  /* 0x00008800ff047b82 */ /* 0x000e220000000a00 */
[----:B------:R-:W-:Y:S01]  /*00f0*/  PRMT R0, R26, 0x9910, RZ ;  /* 0x000099101a007816 */ /* 0x000fe200000000ff */
[----:B------:R-:W-:Y:S01]  /*0100*/  IMAD R25, R2, 0x200, R25 ;  /* 0x0000020002197824 */ /* 0x000fe200078e0219 */
[----:B------:R-:W-:Y:S01]  /*0110*/  ULDC UR4, c[0x0][0x238] ;  /* 0x00008e0000047ab9 */ /* 0x000fe20000000800 */
[----:B------:R-:W-:Y:S01]  /*0120*/  BSSY B6, `(.L_x_8380) ;  /* 0x00000e0000067945 */ /* 0x000fe20003800000 */
        /* <DEDUP_REMOVED lines=14> */
[----:B--2---:R4:W0:Y:S01]  /*0210*/  I2F.S16 R29, R4 ;  /* 0x00000004001d7306 */ /* 0x0048220000101400 */
[----:B------:R-:W-:Y:S05]  /*0220*/  BRA `(.L_x_8386) ;  /* 0x0000000c003c7947 */ /* 0x000fea0003800000 */
.L_x_8384:
[----:B------:R-:W2:Y:S02]  /*0230*/  LDG.E.U8 R4, desc[UR36][R4.64] ;  /* 0x0000002404047981 */ /* 0x000ea4000c1e1100 */
[----:B--2---:R-:W-:Y:S01]  /*0240*/  I2FP.F32.U32 R29, R4 ;  /* 0x00000004001d7245 */ /* 0x004fe20000201000 */
[----:B------:R-:W-:Y:S06]  /*0250*/  BRA `(.L_x_8386) ;  /* 0x0000000c00307947 */ /* 0x000fec0003800000 */
.L_x_8383:
        /* <DEDUP_REMOVED lines=9> */
.L_x_8388:
[----:B------:R-:W2:Y:S02]  /*02f0*/  LDG.E R4, desc[UR36][R4.64] ;  /* 0x0000002404047981 */ /* 0x000ea4000c1e1900 */
[----:B--2---:R-:W-:Y:S01]  /*0300*/  I2FP.F32.S32 R29, R4 ;  /* 0x00000004001d7245 */ /* 0x004fe20000201400 */
[----:B------:R-:W-:Y:S06]  /*0310*/  BRA `(.L_x_8386) ;  /* 0x0000000c00007947 */ /* 0x000fec0003800000 */
.L_x_8387:
[----:B------:R-:W2:Y:S02]  /*0320*/  LDG.E.U16 R4, desc[UR36][R4.64] ;  /* 0x0000002404047981 */ /* 0x000ea4000c1e1500 */
[----:B--2---:R2:W3:Y:S01]  /*0330*/  I2F.S16 R29, R4 ;  /* 0x00000004001d7306 */ /* 0x0044e20000101400 */
[----:B------:R-:W-:Y:S05]  /*0340*/  BRA `(.L_x_8386) ;  /* 0x0000000800f47947 */ /* 0x000fea0003800000 */
.L_x_8382:
        /* <DEDUP_REMOVED lines=8> */
.L_x_8390:
[----:B------:R-:W2:Y:S02]  /*03d0*/  LDG.E.U16 R4, desc[UR36][R4.64] ;  /* 0x0000002404047981 */ /* 0x000ea4000c1e1500 */
[----:B--2---:R-:W-:Y:S01]  /*03e0*/  HADD2.F32 R29, -RZ, R4.H0_H0 ;  /* 0x20000004ff1d7230 */ /* 0x004fe20000004100 */
[----:B------:R-:W-:Y:S06]  /*03f0*/  BRA `(.L_x_8386) ;  /* 0x0000000800c87947 */ /* 0x000fec0003800000 */
.L_x_8389:
        /* <DEDUP_REMOVED lines=8> */
.L_x_8392:
[----:B------:R-:W2:Y:S02]  /*0480*/  LDG.E.U16 R4, desc[UR36][R4.64] ;  /* 0x0000002404047981 */ /* 0x000ea4000c1e1500 */
[----:B--2---:R-:W-:Y:S01]  /*0490*/  HADD2.F32 R29, -RZ, R4.H0_H0 ;  /* 0x20000004ff1d7230 */ /* 0x004fe20000004100 */
[----:B------:R-:W-:Y:S06]  /*04a0*/  BRA `(.L_x_8386) ;  /* 0x00000008009c7947 */ /* 0x000fec0003800000 */
.L_x_8391:
[----:B------:R-:W2:Y:S01]  /*04b0*/  LDG.E.64 R4, desc[UR36][R4.64] ;  /* 0x0000002404047981 */ /* 0x000ea2000c1e1b00 */
[----:B------:R-:W-:Y:S01]  /*04c0*/  UMOV UR4, 0xf0000000 ;  /* 0xf000000000047882 */ /* 0x000fe20000000000 */
[----:B------:R-:W-:Y:S01]  /*04d0*/  UMOV UR5, 0x380fffff ;  /* 0x380fffff00057882 */ /* 0x000fe20000000000 */
[----:B--2---:R-:W0:Y:S01]  /*04e0*/  F2F.F32.F64 R29, R4 ;  /* 0x00000004001d7310 */ /* 0x004e220000301000 */
[----:B------:R-:W-:-:S14]  /*04f0*/  DSETP.GEU.AND P0, PT, |R4|, UR4, PT ;  /* 0x0000000404007e2a */ /* 0x000fdc000bf0e200 */
[----:B0-----:R-:W-:Y:S01]  /*0500*/  @!P0 FMUL R29, R29, 1.175494350822287508e-38 ;  /* 0x008000001d1d8820 */ /* 0x001fe20000400000 */
[----:B------:R-:W-:Y:S06]  /*0510*/  BRA `(.L_x_8386) ;  /* 0x0000000800807947 */ /* 0x000fec0003800000 */
.L_x_8381:
        /* <DEDUP_REMOVED lines=12> */
.L_x_8395:
[----:B------:R-:W2:Y:S01]  /*05e0*/  LDG.E.64 R4, desc[UR36][R4.64] ;  /* 0x0000002404047981 */ /* 0x000ea2000c1e1b00 */
[----:B------:R-:W-:Y:S01]  /*05f0*/  UMOV UR4, 0xf0000000 ;  /* 0xf000000000047882 */ /* 0x000fe20000000000 */
[----:B------:R-:W-:Y:S01]  /*0600*/  UMOV UR5, 0x380fffff ;  /* 0x380fffff00057882 */ /* 0x000fe20000000000 */
[----:B--2---:R-:W0:Y:S01]  /*0610*/  F2F.F32.F64 R29, R4 ;  /* 0x00000004001d7310 */ /* 0x004e220000301000 */
[----:B------:R-:W-:-:S14]  /*0620*/  DSETP.GEU.AND P0, PT, |R4|, UR4, PT ;  /* 0x0000000404007e2a */ /* 0x000fdc000bf0e200 */
[----:B0-----:R-:W-:Y:S01]  /*0630*/  @!P0 FMUL R29, R29, 1.175494350822287508e-38 ;  /* 0x008000001d1d8820 */ /* 0x001fe20000400000 */
[----:B------:R-:W-:Y:S06]  /*0640*/  BRA `(.L_x_8386) ;  /* 0x0000000800347947 */ /* 0x000fec0003800000 */
.L_x_8394:
        /* <DEDUP_REMOVED lines=24> */
[----:B------:R-:W-:Y:S01]  /*07d0*/  LOP3.LUT R29, R6, 0x80000000, R29, 0xf8, !PT ;  /* 0x80000000061d7812 */ /* 0x000fe200078ef81d */
[----:B------:R-:W-:Y:S06]  /*07e0*/  BRA `(.L_x_8386) ;  /* 0x0000000400cc7947 */ /* 0x000fec0003800000 */
.L_x_8397:
        /* <DEDUP_REMOVED lines=14> */
.L_x_8396:
[----:B------:R-:W2:Y:S02]  /*08d0*/  LDG.E.U16 R4, desc[UR36][R4.64] ;  /* 0x0000002404047981 */ /* 0x000ea4000c1e1500 */
[----:B--2---:R-:W-:Y:S01]  /*08e0*/  IMAD.U32 R29, R4, 0x10000, RZ ;  /* 0x00010000041d7824 */ /* 0x004fe200078e00ff */
[----:B------:R-:W-:Y:S06]  /*08f0*/  BRA `(.L_x_8386) ;  /* 0x0000000400887947 */ /* 0x000fec0003800000 */
.L_x_8393:
        /* <DEDUP_REMOVED lines=11> */
.L_x_8400:
        /* <DEDUP_REMOVED lines=20> */
.L_x_8402:
[----:B------:R-:W-:Y:S05]  /*0af0*/  BSYNC B0 ;  /* 0x0000000000007941 */ /* 0x000fea0003800000 */
.L_x_8401:
[----:B------:R-:W-:Y:S01]  /*0b00*/  IMAD.SHL.U32 R3, R3, 0x100000, RZ ;  /* 0x0010000003037824 */ /* 0x000fe200078e00ff */
[----:B------:R-:W-:-:S04]  /*0b10*/  LEA R0, R0, 0x3b800000, 0x17 ;  /* 0x3b80000000007811 */ /* 0x000fc800078eb8ff */
[----:B------:R-:W-:Y:S01]  /*0b20*/  LOP3.LUT R29, R0, R3, R29, 0xfe, !PT ;  /* 0x00000003001d7212 */ /* 0x000fe200078efe1d */
[----:B------:R-:W-:Y:S06]  /*0b30*/  BRA `(.L_x_8386) ;  /* 0x0000000000f87947 */ /* 0x000fec0003800000 */
.L_x_8399:
        /* <DEDUP_REMOVED lines=20> */
.L_x_8404:
[----:B------:R-:W-:Y:S05]  /*0c80*/  BSYNC B0 ;  /* 0x0000000000007941 */ /* 0x000fea0003800000 */
.L_x_8403:
[----:B------:R-:W-:Y:S01]  /*0c90*/  IMAD.SHL.U32 R3, R3, 0x200000, RZ ;  /* 0x0020000003037824 */ /* 0x000fe200078e00ff */
[----:B------:R-:W-:-:S04]  /*0ca0*/  LEA R0, R0, 0x37800000, 0x17 ;  /* 0x3780000000007811 */ /* 0x000fc800078eb8ff */
[----:B------:R-:W-:Y:S01]  /*0cb0*/  LOP3.LUT R29, R0, R3, R29, 0xfe, !PT ;  /* 0x00000003001d7212 */ /* 0x000fe200078efe1d */
[----:B------:R-:W-:Y:S06]  /*0cc0*/  BRA `(.L_x_8386) ;  /* 0x0000000000947947 */ /* 0x000fec0003800000 */
.L_x_8398:
        /* <DEDUP_REMOVED lines=14> */
.L_x_8385:
        /* <DEDUP_REMOVED lines=16> */
.L_x_8407:
[----:B------:R-:W-:Y:S01]  /*0eb0*/  IMAD.MOV.U32 R29, RZ, RZ, RZ ;  /* 0x000000ffff1d7224 */ /* 0x000fe200078e00ff */
[----:B------:R-:W-:Y:S06]  /*0ec0*/  BRA `(.L_x_8386) ;  /* 0x0000000000147947 */ /* 0x000fec0003800000 */
.L_x_8406:
[----:B------:R-:W2:Y:S02]  /*0ed0*/  LDG.E.64 R4, desc[UR36][R4.64] ;  /* 0x0000002404047981 */ /* 0x000ea4000c1e1b00 */
[----:B--2---:R0:W1:Y:S01]  /*0ee0*/  I2F.U64 R29, R4 ;  /* 0x00000004001d7312 */ /* 0x0040620000301000 */
[----:B------:R-:W-:Y:S05]  /*0ef0*/  BRA `(.L_x_8386) ;  /* 0x0000000000087947 */ /* 0x000fea0003800000 */
.L_x_8405:
[----:B------:R-:W2:Y:S02]  /*0f00*/  LDG.E R4, desc[UR36][R4.64] ;  /* 0x0000002404047981 */ /* 0x000ea4000c1e1900 */
[----:B--2---:R-:W-:-:S07]  /*0f10*/  I2FP.F32.U32 R29, R4 ;  /* 0x00000004001d7245 */ /* 0x004fce0000201000 */
.L_x_8386:
[----:B------:R-:W-:Y:S05]  /*0f20*/  BSYNC B6 ;  /* 0x0000000000067941 */ /* 0x000fea0003800000 */
.L_x_8380:
[----:B0-2-4-:R-:W0:Y:S01]  /*0f30*/  LDC.64 R4, c[0x0][0x228] ;  /* 0x00008a00ff047b82 */ /* 0x015e220000000a00 */
[----:B------:R-:W-:Y:S01]  /*0f40*/  PRMT R0, R16, 0x9910, RZ ;  /* 0x0000991010007816 */ /* 0x000fe200000000ff */
[----:B------:R-:W-:Y:S01]  /*0f50*/  ULDC UR4, c[0x0][0x23c] ;  /* 0x00008f0000047ab9 */ /* 0x000fe20000000800 */
[----:B------:R-:W-:Y:S01]  /*0f60*/  BSSY B6, `(.L_x_8408) ;  /* 0x00000df000067945 */ /* 0x000fe20003800000 */
        /* <DEDUP_REMOVED lines=16> */
.L_x_8412:
[----:B------:R-:W2:Y:S02]  /*1070*/  LDG.E.U8 R4, desc[UR36][R4.64] ;  /* 0x0000002404047981 */ /* 0x000ea4000c1e1100 */
[----:B--2---:R-:W-:Y:S01]  /*1080*/  I2FP.F32.U32 R24, R4 ;  /* 0x0000000400187245 */ /* 0x004fe20000201000 */
[----:B------:R-:W-:Y:S06]  /*1090*/  BRA `(.L_x_8414) ;  /* 0x0000000c002c7947 */ /* 0x000fec0003800000 */
.L_x_8411:
[----:B------:R-:W-:-:S13]  /*10a0*/  ISETP.NE.AND P0, PT, R0, 0x2, PT ;  /* 0x000000020000780c */ /* 0x000fda0003f05270 */
[----:B------:R-:W-:Y:S05]  /*10b0*/  @!P0 BRA `(.L_x_8415) ;  /* 0x0000000000288947 */ /* 0x000fea0003800000 */
[----:B------:R-:W-:-:S13]  /*10c0*/  ISETP.NE.AND P0, PT, R0, 0x3, PT ;  /* 0x000000030000780c */ /* 0x000fda0003f05270 */
[----:B------:R-:W-:Y:S05]  /*10d0*/  @!P0 BRA `(.L_x_8416) ;  /* 0x0000000000148947 */ /* 0x000fea0003800000 */
[----:B------:R-:W-:-:S13]  /*10e0*/  ISETP.NE.AND P0, PT, R0, 0x4, PT ;  /* 0x000000040000780c */ /* 0x000fda0003f05270 */
[----:B------:R-:W-:Y:S05]  /*10f0*/  @P0 BRA `(.L_x_8413) ;  /* 0x0000000800b80947 */ /* 0x000fea0003800000 */
[----:B------:R-:W2:Y:S02]  /*1100*/  LDG.E.64 R24, desc[UR36][R4.64] ;  /* 0x0000002404187981 */ /* 0x000ea4000c1e1b00 */
[----:B--2---:R0:W2:Y:S01]  /*1110*/  I2F.S64 R24, R24 ;  /* 0x0000001800187312 */ /* 0x0040a20000301400 */
[----:B------:R-:W-:Y:S05]  /*1120*/  BRA `(.L_x_8414) ;  /* 0x0000000c00087947 */ /* 0x000fea0003800000 */
.L_x_8416:
[----:B------:R-:W2:Y:S02]  /*1130*/  LDG.E R4, desc[UR36][R4.64] ;  /* 0x0000002404047981 */ /* 0x000ea4000c1e1900 */
[----:B--2---:R-:W-:Y:S01]  /*1140*/  I2FP.F32.S32 R24, R4 ;  /* 0x0000000400187245 */ /* 0x004fe20000201400 */
[----:B------:R-:W-:Y:S06]  /*1150*/  BRA `(.L_x_8414) ;  /* 0x0000000800fc7947 */ /* 0x000fec0003800000 */
.L_x_8415:
[----:B------:R-:W2:Y:S02]  /*1160*/  LDG.E.U16 R4, desc[UR36][R4.64] ;  /* 0x0000002404047981 */ /* 0x000ea4000c1e1500 */
[----:B--2---:R0:W2:Y:S01]  /*1170*/  I2F.S16 R24, R4 ;  /* 0x0000000400187306 */ /* 0x0040a20000101400 */
[----:B------:R-:W-:Y:S05]  /*1180*/  BRA `(.L_x_8414) ;  /* 0x0000000800f07947 */ /* 0x000fea0003800000 */
.L_x_8410:
        /* <DEDUP_REMOVED lines=8> */
.L_x_8418:
[----:B------:R-:W2:Y:S02]  /*1210*/  LDG.E.U16 R4, desc[UR36][R4.64] ;  /* 0x0000002404047981 */ /* 0x000ea4000c1e1500 */
[----:B--2---:R-:W-:Y:S01]  /*1220*/  HADD2.F32 R24, -RZ, R4.H0_H0 ;  /* 0x20000004ff187230 */ /* 0x004fe20000004100 */
[----:B------:R-:W-:Y:S06]  /*1230*/  BRA `(.L_x_8414) ;  /* 0x0000000800c47947 */ /* 0x000fec0003800000 */
.L_x_8417:
        /* <DEDUP_REMOVED lines=8> */
.L_x_8420:
[----:B------:R-:W2:Y:S02]  /*12c0*/  LDG.E.U16 R4, desc[UR36][R4.64] ;  /* 0x0000002404047981 */ /* 0x000ea4000c1e1500 */
[----:B--2---:R-:W-:Y:S01]  /*12d0*/  HADD2.F32 R24, -RZ, R4.H0_H0 ;  /* 0x20000004ff187230 */ /* 0x004fe20000004100 */
[----:B------:R-:W-:Y:S06]  /*12e0*/  BRA `(.L_x_8414) ;  /* 0x0000000800987947 */ /* 0x000fec0003800000 */
.L_x_8419:
[----:B------:R-:W2:Y:S01]  /*12f0*/  LDG.E.64 R4, desc[UR36][R4.64] ;  /* 0x0000002404047981 */ /* 0x000ea2000c1e1b00 */
[----:B------:R-:W-:Y:S01]  /*1300*/  UMOV UR4, 0xf0000000 ;  /* 0xf000000000047882 */ /* 0x000fe20000000000 */
[----:B------:R-:W-:Y:S01]  /*1310*/  UMOV UR5, 0x380fffff ;  /* 0x380fffff00057882 */ /* 0x000fe20000000000 */
[----:B--2---:R-:W0:Y:S01]  /*1320*/  F2F.F32.F64 R24, R4 ;  /* 0x0000000400187310 */ /* 0x004e220000301000 */
[----:B------:R-:W-:-:S14]  /*1330*/  DSETP.GEU.AND P0, PT, |R4|, UR4, PT ;  /* 0x0000000404007e2a */ /* 0x000fdc000bf0e200 */
[----:B0-----:R-:W-:Y:S01]  /*1340*/  @!P0 FMUL R24, R24, 1.175494350822287508e-38 ;  /* 0x0080000018188820 */ /* 0x001fe20000400000 */
[----:B------:R-:W-:Y:S06]  /*1350*/  BRA `(.L_x_8414) ;  /* 0x00000008007c7947 */ /* 0x000fec0003800000 */
.L_x_8409:
        /* <DEDUP_REMOVED lines=12> */
.L_x_8423:
[----:B------:R-:W2:Y:S01]  /*1420*/  LDG.E.64 R4, desc[UR36][R4.64] ;  /* 0x0000002404047981 */ /* 0x000ea2000c1e1b00 */
[----:B------:R-:W-:Y:S01]  /*1430*/  UMOV UR4, 0xf0000000 ;  /* 0xf000000000047882 */ /* 0x000fe20000000000 */
[----:B------:R-:W-:Y:S01]  /*1440*/  UMOV UR5, 0x380fffff ;  /* 0x380fffff00057882 */ /* 0x000fe20000000000 */
[----:B--2---:R-:W0:Y:S01]  /*1450*/  F2F.F32.F64 R24, R4 ;  /* 0x0000000400187310 */ /* 0x004e220000301000 */
[----:B------:R-:W-:-:S14]  /*1460*/  DSETP.GEU.AND P0, PT, |R4|, UR4, PT ;  /* 0x0000000404007e2a */ /* 0x000fdc000bf0e200 */
[----:B0-----:R-:W-:Y:S01]  /*1470*/  @!P0 FMUL R24, R24, 1.175494350822287508e-38 ;  /* 0x0080000018188820 */ /* 0x001fe20000400000 */
[----:B------:R-:W-:Y:S06]  /*1480*/  BRA `(.L_x_8414) ;  /* 0x0000000800307947 */ /* 0x000fec0003800000 */
.L_x_8422:
        /* <DEDUP_REMOVED lines=26> */
.L_x_8425:
        /* <DEDUP_REMOVED lines=8> */
[----:B------:R-:W-:Y:S01]  /*16b0*/  @P0 FMUL.FTZ R24, R3, 1.9259299443872358531e-34 ;  /* 0x0780000003180820 */ /* 0x000fe20000410000 */
[----:B------:R-:W-:Y:S02]  /*16c0*/  IMAD.SHL.U32 R3, R4, 0x1000000, RZ ;  /* 0x0100000004037824 */ /* 0x000fe400078e00ff */
[----:B------:R-:W-:-:S05]  /*16d0*/  @!P0 FADD.FTZ R24, R0, -0.5 ;  /* 0xbf00000000188421 */ /* 0x000fca0000010000 */
[----:B------:R-:W-:Y:S01]  /*16e0*/  LOP3.LUT R24, R24, 0x80000000, R3, 0xf8, !PT ;  /* 0x8000000018187812 */ /* 0x000fe200078ef803 */
[----:B------:R-:W-:Y:S06]  /*16f0*/  BRA `(.L_x_8414) ;  /* 0x0000000400947947 */ /* 0x000fec0003800000 */
.L_x_8424:
[----:B------:R-:W2:Y:S02]  /*1700*/  LDG.E.U16 R4, desc[UR36][R4.64] ;  /* 0x0000002404047981 */ /* 0x000ea4000c1e1500 */
[----:B--2---:R-:W-:Y:S01]  /*1710*/  IMAD.U32 R24, R4, 0x10000, RZ ;  /* 0x0001000004187824 */ /* 0x004fe200078e00ff */
[----:B------:R-:W-:Y:S06]  /*1720*/  BRA `(.L_x_8414) ;  /* 0x0000000400887947 */ /* 0x000fec0003800000 */
.L_x_8421:
        /* <DEDUP_REMOVED lines=11> */
.L_x_8428:
        /* <DEDUP_REMOVED lines=20> */
.L_x_8430:
[----:B------:R-:W-:Y:S05]  /*1920*/  BSYNC B0 ;  /* 0x0000000000007941 */ /* 0x000fea0003800000 */
.L_x_8429:
[----:B------:R-:W-:Y:S01]  /*1930*/  IMAD.SHL.U32 R3, R3, 0x100000, RZ ;  /* 0x0010000003037824 */ /* 0x000fe200078e00ff */
[----:B------:R-:W-:-:S04]  /*1940*/  LEA R5, R0, 0x3b800000, 0x17 ;  /* 0x3b80000000057811 */ /* 0x000fc800078eb8ff */
[----:B------:R-:W-:Y:S01]  /*1950*/  LOP3.LUT R24, R5, R3, R24, 0xfe, !PT ;  /* 0x0000000305187212 */ /* 0x000fe200078efe18 */
[----:B------:R-:W-:Y:S06]  /*1960*/  BRA `(.L_x_8414) ;  /* 0x0000000000f87947 */ /* 0x000fec0003800000 */
.L_x_8427:
        /* <DEDUP_REMOVED lines=20> */
.L_x_8432:
[----:B------:R-:W-:Y:S05]  /*1ab0*/  BSYNC B0 ;  /* 0x0000000000007941 */ /* 0x000fea0003800000 */
.L_x_8431:
[----:B------:R-:W-:Y:S01]  /*1ac0*/  IMAD.SHL.U32 R3, R3, 0x200000, RZ ;  /* 0x0020000003037824 */ /* 0x000fe200078e00ff */
[----:B------:R-:W-:-:S04]  /*1ad0*/  LEA R5, R0, 0x37800000, 0x17 ;  /* 0x3780000000057811 */ /* 0x000fc800078eb8ff */
[----:B------:R-:W-:Y:S01]  /*1ae0*/  LOP3.LUT R24, R5, R3, R24, 0xfe, !PT ;  /* 0x0000000305187212 */ /* 0x000fe200078efe18 */
[----:B------:R-:W-:Y:S06]  /*1af0*/  BRA `(.L_x_8414) ;  /* 0x0000000000947947 */ /* 0x000fec0003800000 */
.L_x_8426:
        /* <DEDUP_REMOVED lines=14> */
.L_x_8413:
        /* <DEDUP_REMOVED lines=16> */
.L_x_8435:
[----:B------:R-:W-:Y:S01]  /*1ce0*/  IMAD.MOV.U32 R24, RZ, RZ, RZ ;  /* 0x000000ffff187224 */ /* 0x000fe200078e00ff */
[----:B------:R-:W-:Y:S06]  /*1cf0*/  BRA `(.L_x_8414) ;  /* 0x0000000000147947 */ /* 0x000fec0003800000 */
.L_x_8434:
[----:B------:R-:W2:Y:S02]  /*1d00*/  LDG.E.64 R24, desc[UR36][R4.64] ;  /* 0x0000002404187981 */ /* 0x000ea4000c1e1b00 */
[----:B--2---:R0:W2:Y:S01]  /*1d10*/  I2F.U64 R24, R24 ;  /* 0x0000001800187312 */ /* 0x0040a20000301000 */
[----:B------:R-:W-:Y:S05]  /*1d20*/  BRA `(.L_x_8414) ;  /* 0x0000000000087947 */ /* 0x000fea0003800000 */
.L_x_8433:
[----:B------:R-:W2:Y:S02]  /*1d30*/  LDG.E R4, desc[UR36][R4.64] ;  /* 0x0000002404047981 */ /* 0x000ea4000c1e1900 */
[----:B--2---:R-:W-:-:S07]  /*1d40*/  I2FP.F32.U32 R24, R4 ;  /* 0x0000000400187245 */ /* 0x004fce0000201000 */
.L_x_8414:
[----:B------:R-:W-:Y:S05]  /*1d50*/  BSYNC B6 ;  /* 0x0000000000067941 */ /* 0x000fea0003800000 */
.L_x_8408:
[----:B0-----:R-:W0:Y:S02]  /*1d60*/  S2R R25, SR_TID.X ;  /* 0x0000000000197919 */ /* 0x001e240000002100 */
[----:B0-----:R-:W-:-:S07]  /*1d70*/  VIADD R25, R25, 0x80 ;  /* 0x0000008019197836 */ /* 0x001fce0000000000 */
.L_x_8379:
[----:B------:R-:W-:Y:S05]  /*1d80*/  BSYNC B7 ;  /* 0x0000000000077941 */ /* 0x000fea0003800000 */
.L_x_8378:
[----:B------:R-:W-:Y:S01]  /*1d90*/  ISETP.GE.AND P0, PT, R25, R17, PT ;  /* 0x000000111900720c */ /* 0x000fe20003f06270 */
[----:B------:R-:W-:Y:S01]  /*1da0*/  BSSY B7, `(.L_x_8436) ;  /* 0x00001cb000077945 */ /* 0x000fe20003800000 */
[----:B------:R-:W-:-:S11]  /*1db0*/  IMAD.MOV.U32 R27, RZ, RZ, RZ ;  /* 0x000000ffff1b7224 */ /* 0x000fd600078e00ff */
[----:B------:R-:W-:Y:S05]  /*1dc0*/  @P0 BRA `(.L_x_8437) ;  /* 0x0000001c00200947 */ /* 0x000fea0003800000 */
[----:B----4-:R-:W0:Y:S01]  /*1dd0*/  LDC.64 R4, c[0x0][0x220] ;  /* 0x00008800ff047b82 */ /* 0x010e220000000a00 */
        /* <DEDUP_REMOVED lines=17> */
[----:B------:R-:W4:Y:S02]  /*1ef0*/  LDG.E.S8 R4, desc[UR36][R4.64] ;  /* 0x0000002404047981 */ /* 0x000f24000c1e1300 */
[----:B----4-:R0:W4:Y:S01]  /*1f00*/  I2F.S16 R18, R4 ;  /* 0x0000000400127306 */ /* 0x0101220000101400 */
[----:B------:R-:W-:Y:S05]  /*1f10*/  BRA `(.L_x_8444) ;  /* 0x0000000c00387947 */ /* 0x000fea0003800000 */
.L_x_8442:
[----:B------:R-:W4:Y:S02]  /*1f20*/  LDG.E.U8 R4, desc[UR36][R4.64] ;  /* 0x0000002404047981 */ /* 0x000f24000c1e1100 */
[----:B----4-:R-:W-:Y:S01]  /*1f30*/  I2FP.F32.U32 R18, R4 ;  /* 0x0000000400127245 */ /* 0x010fe20000201000 */
[----:B------:R-:W-:Y:S06]  /*1f40*/  BRA `(.L_x_8444) ;  /* 0x0000000c002c7947 */ /* 0x000fec0003800000 */
.L_x_8441:
[----:B------:R-:W-:-:S13]  /*1f50*/  ISETP.NE.AND P0, PT, R0, 0x2, PT ;  /* 0x000000020000780c */ /* 0x000fda0003f05270 */
[----:B------:R-:W-:Y:S05]  /*1f60*/  @!P0 BRA `(.L_x_8445) ;  /* 0x0000000000288947 */ /* 0x000fea0003800000 */
[----:B------:R-:W-:-:S13]  /*1f70*/  ISETP.NE.AND P0, PT, R0, 0x3, PT ;  /* 0x000000030000780c */ /* 0x000fda0003f05270 */
[----:B------:R-:W-:Y:S05]  /*1f80*/  @!P0 BRA `(.L_x_8446) ;  /* 0x0000000000148947 */ /* 0x000fea0003800000 */
[----:B------:R-:W-:-:S13]  /*1f90*/  ISETP.NE.AND P0, PT, R0, 0x4, PT ;  /* 0x000000040000780c */ /* 0x000fda0003f05270 */
[----:B------:R-:W-:Y:S05]  /*1fa0*/  @P0 BRA `(.L_x_8443) ;  /* 0x0000000800b80947 */ /* 0x000fea0003800000 */
[----:B------:R-:W4:Y:S02]  /*1fb0*/  LDG.E.64 R4, desc[UR36][R4.64] ;  /* 0x0000002404047981 */ /* 0x000f24000c1e1b00 */
[----:B----4-:R0:W4:Y:S01]  /*1fc0*/  I2F.S64 R18, R4 ;  /* 0x0000000400127312 */ /* 0x0101220000301400 */
[----:B------:R-:W-:Y:S05]  /*1fd0*/  BRA `(.L_x_8444) ;  /* 0x0000000c00087947 */ /* 0x000fea0003800000 */
.L_x_8446:
[----:B------:R-:W4:Y:S02]  /*1fe0*/  LDG.E R4, desc[UR36][R4.64] ;  /* 0x0000002404047981 */ /* 0x000f24000c1e1900 */
[----:B----4-:R-:W-:Y:S01]  /*1ff0*/  I2FP.F32.S32 R18, R4 ;  /* 0x0000000400127245 */ /* 0x010fe20000201400 */
[----:B------:R-:W-:Y:S06]  /*2000*/  BRA `(.L_x_8444) ;  /* 0x0000000800fc7947 */ /* 0x000fec0003800000 */
.L_x_8445:
[----:B------:R-:W4:Y:S02]  /*2010*/  LDG.E.U16 R4, desc[UR36][R4.64] ;  /* 0x0000002404047981 */ /* 0x000f24000c1e1500 */
[----:B----4-:R0:W4:Y:S01]  /*2020*/  I2F.S16 R18, R4 ;  /* 0x0000000400127306 */ /* 0x0101220000101400 */
[----:B------:R-:W-:Y:S05]  /*2030*/  BRA `(.L_x_8444) ;  /* 0x0000000800f07947 */ /* 0x000fea0003800000 */
.L_x_8440:
        /* <DEDUP_REMOVED lines=8> */
.L_x_8448:
[----:B------:R-:W4:Y:S02]  /*20c0*/  LDG.E.U16 R4, desc[UR36][R4.64] ;  /* 0x0000002404047981 */ /* 0x000f24000c1e1500 */
[----:B----4-:R-:W-:Y:S01]  /*20d0*/  HADD2.F32 R18, -RZ, R4.H0_H0 ;  /* 0x20000004ff127230 */ /* 0x010fe20000004100 */
[----:B------:R-:W-:Y:S06]  /*20e0*/  BRA `(.L_x_8444) ;  /* 0x0000000800c47947 */ /* 0x000fec0003800000 */
.L_x_8447:
        /* <DEDUP_REMOVED lines=8> */
.L_x_8450:
[----:B------:R-:W4:Y:S02]  /*2170*/  LDG.E.U16 R4, desc[UR36][R4.64] ;  /* 0x0000002404047981 */ /* 0x000f24000c1e1500 */
[----:B----4-:R-:W-:Y:S01]  /*2180*/  HADD2.F32 R18, -RZ, R4.H0_H0 ;  /* 0x20000004ff127230 */ /* 0x010fe20000004100 */
[----:B------:R-:W-:Y:S06]  /*2190*/  BRA `(.L_x_8444) ;  /* 0x0000000800987947 */ /* 0x000fec0003800000 */
.L_x_8449:
[----:B------:R-:W4:Y:S01]  /*21a0*/  LDG.E.64 R4, desc[UR36][R4.64] ;  /* 0x0000002404047981 */ /* 0x000f22000c1e1b00 */
[----:B------:R-:W-:Y:S01]  /*21b0*/  UMOV UR4, 0xf0000000 ;  /* 0xf000000000047882 */ /* 0x000fe20000000000 */
[----:B------:R-:W-:Y:S01]  /*21c0*/  UMOV UR5, 0x380fffff ;  /* 0x380fffff00057882 */ /* 0x000fe20000000000 */
[----:B----4-:R-:W0:Y:S01]  /*21d0*/  F2F.F32.F64 R18, R4 ;  /* 0x0000000400127310 */ /* 0x010e220000301000 */
[----:B------:R-:W-:-:S14]  /*21e0*/  DSETP.GEU.AND P0, PT, |R4|, UR4, PT ;  /* 0x0000000404007e2a */ /* 0x000fdc000bf0e200 */
[----:B0-----:R-:W-:Y:S01]  /*21f0*/  @!P0 FMUL R18, R18, 1.175494350822287508e-38 ;  /* 0x0080000012128820 */ /* 0x001fe20000400000 */
[----:B------:R-:W-:Y:S06]  /*2200*/  BRA `(.L_x_8444) ;  /* 0x00000008007c7947 */ /* 0x000fec0003800000 */
.L_x_8439:
        /* <DEDUP_REMOVED lines=8> */
[----:B------:R-:W4:Y:S02]  /*2290*/  LDG.E.U8 R4, desc[UR36][R4.64] ;  /* 0x0000002404047981 */ /* 0x000f24000c1e1100 */
[----:B----4-:R-:W-:-:S04]  /*22a0*/  ISETP.NE.AND P0, PT, R4, RZ, PT ;  /* 0x000000ff0400720c */ /* 0x010fc80003f05270 */
[----:B------:R-:W-:Y:S01]  /*22b0*/  FSEL R18, RZ, 1, !P0 ;  /* 0x3f800000ff127808 */ /* 0x000fe20004000000 */
[----:B------:R-:W-:Y:S08]  /*22c0*/  BRA `(.L_x_8444) ;  /* 0x00000008004c7947 */ /* 0x000ff00003800000 */
.L_x_8453:
[----:B------:R-:W4:Y:S01]  /*22d0*/  LDG.E.64 R4, desc[UR36][R4.64] ;  /* 0x0000002404047981 */ /* 0x000f22000c1e1b00 */
[----:B------:R-:W-:Y:S01]  /*22e0*/  UMOV UR4, 0xf0000000 ;  /* 0xf000000000047882 */ /* 0x000fe20000000000 */
[----:B------:R-:W-:Y:S01]  /*22f0*/  UMOV UR5, 0x380fffff ;  /* 0x380fffff00057882 */ /* 0x000fe20000000000 */
[----:B----4-:R-:W0:Y:S01]  /*2300*/  F2F.F32.F64 R18, R4 ;  /* 0x0000000400127310 */ /* 0x010e220000301000 */
[----:B------:R-:W-:-:S14]  /*2310*/  DSETP.GEU.AND P0, PT, |R4|, UR4, PT ;  /* 0x0000000404007e2a */ /* 0x000fdc000bf0e200 */
[----:B0-----:R-:W-:Y:S01]  /*2320*/  @!P0 FMUL R18, R18, 1.175494350822287508e-38 ;  /* 0x0080000012128820 */ /* 0x001fe20000400000 */
[----:B------:R-:W-:Y:S06]  /*2330*/  BRA `(.L_x_8444) ;  /* 0x0000000800307947 */ /* 0x000fec0003800000 */
.L_x_8452:
[----:B------:R-:W-:-:S13]  /*2340*/  ISETP.NE.AND P0, PT, R0, 0xf, PT ;  /* 0x0000000f0000780c */ /* 0x000fda0003f05270 */
[----:B------:R-:W-:Y:S05]  /*2350*/  @!P0 BRA `(.L_x_8454) ;  /* 0x0000000000948947 */ /* 0x000fea0003800000 */
[----:B------:R-:W-:-:S13]  /*2360*/  ISETP.NE.AND P0, PT, R0, 0x17, PT ;  /* 0x000000170000780c */ /* 0x000fda0003f05270 */
[----:B------:R-:W-:Y:S05]  /*2370*/  @!P0 BRA `(.L_x_8455) ;  /* 0x0000000000588947 */ /* 0x000fea0003800000 */
[----:B------:R-:W-:-:S13]  /*2380*/  ISETP.NE.AND P0, PT, R0, 0x18, PT ;  /* 0x000000180000780c */ /* 0x000fda0003f05270 */
[----:B------:R-:W-:Y:S05]  /*2390*/  @P0 BRA `(.L_x_8443) ;  /* 0x0000000400bc0947 */ /* 0x000fea0003800000 */
[----:B------:R-:W4:Y:S01]  /*23a0*/  LDG.E.U8 R18, desc[UR36][R4.64] ;  /* 0x0000002404127981 */ /* 0x000f22000c1e1100 */
[----:B------:R-:W-:Y:S02]  /*23b0*/  IMAD.MOV.U32 R8, RZ, RZ, -0x800000 ;  /* 0xff800000ff087424 */ /* 0x000fe400078e00ff */
[----:B----4-:R-:W-:-:S05]  /*23c0*/  IMAD.SHL.U32 R18, R18, 0x1000000, RZ ;  /* 0x0100000012127824 */ /* 0x010fca00078e00ff */
        /* <DEDUP_REMOVED lines=17> */
.L_x_8455:
[----:B------:R-:W4:Y:S02]  /*24e0*/  LDG.E.U8 R4, desc[UR36][R4.64] ;  /* 0x0000002404047981 */ /* 0x000f24000c1e1100 */
[----:B----4-:R-:W-:-:S05]  /*24f0*/  IMAD.SHL.U32 R0, R4, 0x2000000, RZ ;  /* 0x0200000004007824 */ /* 0x010fca00078e00ff */
        /* <DEDUP_REMOVED lines=11> */
.L_x_8454:
[----:B------:R-:W4:Y:S02]  /*25b0*/  LDG.E.U16 R4, desc[UR36][R4.64] ;  /* 0x0000002404047981 */ /* 0x000f24000c1e1500 */
[----:B----4-:R-:W-:Y:S01]  /*25c0*/  IMAD.U32 R18, R4, 0x10000, RZ ;  /* 0x0001000004127824 */ /* 0x010fe200078e00ff */
[----:B------:R-:W-:Y:S06]  /*25d0*/  BRA `(.L_x_8444) ;  /* 0x0000000400887947 */ /* 0x000fec0003800000 */
.L_x_8451:
        /* <DEDUP_REMOVED lines=8> */
[----:B------:R-:W4:Y:S02]  /*2660*/  LDG.E.U16 R4, desc[UR36][R4.64] ;  /* 0x0000002404047981 */ /* 0x000f24000c1e1500 */
[----:B----4-:R-:W-:Y:S01]  /*2670*/  I2FP.F32.U32 R18, R4 ;  /* 0x0000000400127245 */ /* 0x010fe20000201000 */
[----:B------:R-:W-:Y:S06]  /*2680*/  BRA `(.L_x_8444) ;  /* 0x00000004005c7947 */ /* 0x000fec0003800000 */
.L_x_8458:
[----:B------:R-:W4:Y:S01]  /*2690*/  LDG.E.U8 R3, desc[UR36][R4.64] ;  /* 0x0000002404037981 */ /* 0x000f22000c1e1100 */
[----:B------:R-:W-:Y:S01]  /*26a0*/  IMAD.MOV.U32 R18, RZ, RZ, RZ ;  /* 0x000000ffff127224 */ /* 0x000fe200078e00ff */
[----:B----4-:R-:W-:-:S13]  /*26b0*/  ISETP.NE.AND P0, PT, R3, RZ, PT ;  /* 0x000000ff0300720c */ /* 0x010fda0003f05270 */
        /* <DEDUP_REMOVED lines=17> */
.L_x_8460:
[----:B------:R-:W-:Y:S05]  /*27d0*/  BSYNC B0 ;  /* 0x0000000000007941 */ /* 0x000fea0003800000 */
.L_x_8459:
[----:B------:R-:W-:Y:S01]  /*27e0*/  IMAD.SHL.U32 R3, R3, 0x100000, RZ ;  /* 0x0010000003037824 */ /* 0x000fe200078e00ff */
[----:B------:R-:W-:-:S04]  /*27f0*/  LEA R5, R0, 0x3b800000, 0x17 ;  /* 0x3b80000000057811 */ /* 0x000fc800078eb8ff */
[----:B------:R-:W-:Y:S01]  /*2800*/  LOP3.LUT R18, R5, R3, R18, 0xfe, !PT ;  /* 0x0000000305127212 */ /* 0x000fe200078efe12 */
[----:B------:R-:W-:Y:S06]  /*2810*/  BRA `(.L_x_8444) ;  /* 0x0000000000f87947 */ /* 0x000fec0003800000 */
.L_x_8457:
        /* <DEDUP_REMOVED lines=20> */
.L_x_8462:
[----:B------:R-:W-:Y:S05]  /*2960*/  BSYNC B0 ;  /* 0x0000000000007941 */ /* 0x000fea0003800000 */
.L_x_8461:
[----:B------:R-:W-:Y:S01]  /*2970*/  IMAD.SHL.U32 R3, R3, 0x200000, RZ ;  /* 0x0020000003037824 */ /* 0x000fe200078e00ff */
[----:B------:R-:W-:-:S04]  /*2980*/  LEA R5, R0, 0x37800000, 0x17 ;  /* 0x3780000000057811 */ /* 0x000fc800078eb8ff */
[----:B------:R-:W-:Y:S01]  /*2990*/  LOP3.LUT R18, R5, R3, R18, 0xfe, !PT ;  /* 0x0000000305127212 */ /* 0x000fe200078efe12 */
[----:B------:R-:W-:Y:S06]  /*29a0*/  BRA `(.L_x_8444) ;  /* 0x0000000000947947 */ /* 0x000fec0003800000 */
.L_x_8456:
[----:B------:R-:W-:-:S13]  /*29b0*/  ISETP.NE.AND P0, PT, R0, 0x1c, PT ;  /* 0x0000001c0000780c */ /* 0x000fda0003f05270 */
[----:B------:R-:W-:Y:S05]  /*29c0*/  @!P0 BRA `(.L_x_8463) ;  /* 0x0000000000848947 */ /* 0x000fea0003800000 */
[----:B------:R-:W-:-:S13]  /*29d0*/  ISETP.NE.AND P0, PT, R0, 0x1d, PT ;  /* 0x0000001d0000780c */ /* 0x000fda0003f05270 */
[----:B------:R-:W-:Y:S05]  /*29e0*/  @!P0 BRA `(.L_x_8464) ;  /* 0x0000000000708947 */ /* 0x000fea0003800000 */
[----:B------:R-:W-:-:S13]  /*29f0*/  ISETP.NE.AND P0, PT, R0, 0x2c, PT ;  /* 0x0000002c0000780c */ /* 0x000fda0003f05270 */
[----:B------:R-:W-:Y:S05]  /*2a00*/  @P0 BRA `(.L_x_8443) ;  /* 0x0000000000200947 */ /* 0x000fea0003800000 */
[----:B------:R-:W4:Y:S01]  /*2a10*/  LDG.E.U8 R4, desc[UR36][R4.64] ;  /* 0x0000002404047981 */ /* 0x000f22000c1e1100 */
[----:B------:R-:W-:Y:S01]  /*2a20*/  IMAD.MOV.U32 R18, RZ, RZ, 0x400000 ;  /* 0x00400000ff127424 */ /* 0x000fe200078e00ff */
[----:B----4-:R-:W-:-:S13]  /*2a30*/  ISETP.NE.AND P0, PT, R4, RZ, PT ;  /* 0x000000ff0400720c */ /* 0x010fda0003f05270 */
[----:B------:R-:W-:Y:S05]  /*2a40*/  @!P0 BRA `(.L_x_8444) ;  /* 0x00000000006c8947 */ /* 0x000fea0003800000 */
[----:B------:R-:W-:-:S13]  /*2a50*/  ISETP.NE.AND P0, PT, R4, 0xff, PT ;  /* 0x000000ff0400780c */ /* 0x000fda0003f05270 */
[----:B------:R-:W-:Y:S02]  /*2a60*/  @!P0 IMAD.MOV.U32 R18, RZ, RZ, 0x7f800001 ;  /* 0x7f800001ff128424 */ /* 0x000fe400078e00ff */
[----:B------:R-:W-:Y:S01]  /*2a70*/  @P0 IMAD.SHL.U32 R18, R4, 0x800000, RZ ;  /* 0x0080000004120824 */ /* 0x000fe200078e00ff */
[----:B------:R-:W-:Y:S06]  /*2a80*/  BRA `(.L_x_8444) ;  /* 0x00000000005c7947 */ /* 0x000fec0003800000 */
.L_x_8443:
        /* <DEDUP_REMOVED lines=15> */
[----:B0123-5:R-:W-:Y:S05]  /*2b80*/  CALL.ABS.NOINC R14 ;  /* 0x000000000e007343 */ /* 0x02ffea0003c00000 */
.L_x_8465:
[----:B------:R-:W-:Y:S01]  /*2b90*/  IMAD.MOV.U32 R18, RZ, RZ, RZ ;  /* 0x000000ffff127224 */ /* 0x000fe200078e00ff */
[----:B------:R-:W-:Y:S06]  /*2ba0*/  BRA `(.L_x_8444) ;  /* 0x0000000000147947 */ /* 0x000fec0003800000 */
.L_x_8464:
[----:B------:R-:W4:Y:S02]  /*2bb0*/  LDG.E.64 R4, desc[UR36][R4.64] ;  /* 0x0000002404047981 */ /* 0x000f24000c1e1b00 */
[----:B----4-:R0:W4:Y:S01]  /*2bc0*/  I2F.U64 R18, R4 ;  /* 0x0000000400127312 */ /* 0x0101220000301000 */
[----:B------:R-:W-:Y:S05]  /*2bd0*/  BRA `(.L_x_8444) ;  /* 0x0000000000087947 */ /* 0x000fea0003800000 */
.L_x_8463:
[----:B------:R-:W4:Y:S02]  /*2be0*/  LDG.E R4, desc[UR36][R4.64] ;  /* 0x0000002404047981 */ /* 0x000f24000c1e1900 */
[----:B----4-:R-:W-:-:S07]  /*2bf0*/  I2FP.F32.U32 R18, R4 ;  /* 0x0000000400127245 */ /* 0x010fce0000201000 */
.L_x_8444:
[----:B------:R-:W-:Y:S05]  /*2c00*/  BSYNC B6 ;  /* 0x0000000000067941 */ /* 0x000fea0003800000 */
.L_x_8438:
[----:B0-----:R-:W0:Y:S01]  /*2c10*/  LDC.64 R4, c[0x0][0x228] ;  /* 0x00008a00ff047b82 */ /* 0x001e220000000a00 */
        /* <DEDUP_REMOVED lines=19> */
.L_x_8470:
[----:B------:R-:W2:Y:S02]  /*2d50*/  LDG.E.U8 R4, desc[UR36][R4.64] ;  /* 0x0000002404047981 */ /* 0x000ea4000c1e1100 */
[----:B--2---:R-:W-:Y:S01]  /*2d60*/  I2FP.F32.U32 R27, R4 ;  /* 0x00000004001b7245 */ /* 0x004fe20000201000 */
[----:B------:R-:W-:Y:S06]  /*2d70*/  BRA `(.L_x_8472) ;  /* 0x0000000c002c7947 */ /* 0x000fec0003800000 */
.L_x_8469:
        /* <DEDUP_REMOVED lines=9> */
.L_x_8474:
[----:B------:R-:W2:Y:S02]  /*2e10*/  LDG.E R4, desc[UR36][R4.64] ;  /* 0x0000002404047981 */ /* 0x000ea4000c1e1900 */
[----:B--2---:R-:W-:Y:S01]  /*2e20*/  I2FP.F32.S32 R27, R4 ;  /* 0x00000004001b7245 */ /* 0x004fe20000201400 */
[----:B------:R-:W-:Y:S06]  /*2e30*/  BRA `(.L_x_8472) ;  /* 0x0000000800fc7947 */ /* 0x000fec0003800000 */
.L_x_8473:
[----:B------:R-:W2:Y:S02]  /*2e40*/  LDG.E.U16 R4, desc[UR36][R4.64] ;  /* 0x0000002404047981 */ /* 0x000ea4000c1e1500 */
[----:B--2---:R0:W2:Y:S01]  /*2e50*/  I2F.S16 R27, R4 ;  /* 0x00000004001b7306 */ /* 0x0040a20000101400 */
[----:B------:R-:W-:Y:S05]  /*2e60*/  BRA `(.L_x_8472) ;  /* 0x0000000800f07947 */ /* 0x000fea0003800000 */
.L_x_8468:
        /* <DEDUP_REMOVED lines=8> */
.L_x_8476:
[----:B------:R-:W2:Y:S02]  /*2ef0*/  LDG.E.U16 R4, desc[UR36][R4.64] ;  /* 0x0000002404047981 */ /* 0x000ea4000c1e1500 */
[----:B--2---:R-:W-:Y:S01]  /*2f00*/  HADD2.F32 R27, -RZ, R4.H0_H0 ;  /* 0x20000004ff1b7230 */ /* 0x004fe20000004100 */
[----:B------:R-:W-:Y:S06]  /*2f10*/  BRA `(.L_x_8472) ;  /* 0x0000000800c47947 */ /* 0x000fec0003800000 */
.L_x_8475:
        /* <DEDUP_REMOVED lines=8> */
.L_x_8478:
[----:B------:R-:W2:Y:S02]  /*2fa0*/  LDG.E.U16 R4, desc[UR36][R4.64] ;  /* 0x0000002404047981 */ /* 0x000ea4000c1e1500 */
[----:B--2---:R-:W-:Y:S01]  /*2fb0*/  HADD2.F32 R27, -RZ, R4.H0_H0 ;  /* 0x20000004ff1b7230 */ /* 0x004fe20000004100 */
[----:B------:R-:W-:Y:S06]  /*2fc0*/  BRA `(.L_x_8472) ;  /* 0x0000000800987947 */ /* 0x000fec0003800000 */
.L_x_8477:
[----:B------:R-:W2:Y:S01]  /*2fd0*/  LDG.E.64 R4, desc[UR36][R4.64] ;  /* 0x0000002404047981 */ /* 0x000ea2000c1e1b00 */
[----:B------:R-:W-:Y:S01]  /*2fe0*/  UMOV UR4, 0xf0000000 ;  /* 0xf000000000047882 */ /* 0x000fe20000000000 */
[----:B------:R-:W-:Y:S01]  /*2ff0*/  UMOV UR5, 0x380fffff ;  /* 0x380fffff00057882 */ /* 0x000fe20000000000 */
[----:B--2---:R-:W0:Y:S01]  /*3000*/  F2F.F32.F64 R27, R4 ;  /* 0x00000004001b7310 */ /* 0x004e220000301000 */
[----:B------:R-:W-:-:S14]  /*3010*/  DSETP.GEU.AND P0, PT, |R4|, UR4, PT ;  /* 0x0000000404007e2a */ /* 0x000fdc000bf0e200 */
[----:B0-----:R-:W-:Y:S01]  /*3020*/  @!P0 FMUL R27, R27, 1.175494350822287508e-38 ;  /* 0x008000001b1b8820 */ /* 0x001fe20000400000 */
[----:B------:R-:W-:Y:S06]  /*3030*/  BRA `(.L_x_8472) ;  /* 0x00000008007c7947 */ /* 0x000fec0003800000 */
.L_x_8467:
        /* <DEDUP_REMOVED lines=12> */
.L_x_8481:
[----:B------:R-:W2:Y:S01]  /*3100*/  LDG.E.64 R4, desc[UR36][R4.64] ;  /* 0x0000002404047981 */ /* 0x000ea2000c1e1b00 */
[----:B------:R-:W-:Y:S01]  /*3110*/  UMOV UR4, 0xf0000000 ;  /* 0xf000000000047882 */ /* 0x000fe20000000000 */
[----:B------:R-:W-:Y:S01]  /*3120*/  UMOV UR5, 0x380fffff ;  /* 0x380fffff00057882 */ /* 0x000fe20000000000 */
[----:B--2---:R-:W0:Y:S01]  /*3130*/  F2F.F32.F64 R27, R4 ;  /* 0x00000004001b7310 */ /* 0x004e220000301000 */
[----:B------:R-:W-:-:S14]  /*3140*/  DSETP.GEU.AND P0, PT, |R4|, UR4, PT ;  /* 0x0000000404007e2a */ /* 0x000fdc000bf0e200 */
[----:B0-----:R-:W-:Y:S01]  /*3150*/  @!P0 FMUL R27, R27, 1.175494350822287508e-38 ;  /* 0x008000001b1b8820 */ /* 0x001fe20000400000 */
[----:B------:R-:W-:Y:S06]  /*3160*/  BRA `(.L_x_8472) ;  /* 0x0000000800307947 */ /* 0x000fec0003800000 */
.L_x_8480:
        /* <DEDUP_REMOVED lines=26> */
.L_x_8483:
        /* <DEDUP_REMOVED lines=13> */
.L_x_8482:
[----:B------:R-:W2:Y:S02]  /*33e0*/  LDG.E.U16 R4, desc[UR36][R4.64] ;  /* 0x0000002404047981 */ /* 0x000ea4000c1e1500 */
[----:B--2---:R-:W-:Y:S01]  /*33f0*/  IMAD.U32 R27, R4, 0x10000, RZ ;  /* 0x00010000041b7824 */ /* 0x004fe200078e00ff */
[----:B------:R-:W-:Y:S06]  /*3400*/  BRA `(.L_x_8472) ;  /* 0x0000000400887947 */ /* 0x000fec0003800000 */
.L_x_8479:
        /* <DEDUP_REMOVED lines=11> */
.L_x_8486:
        /* <DEDUP_REMOVED lines=20> */
.L_x_8488:
[----:B------:R-:W-:Y:S05]  /*3600*/  BSYNC B0 ;  /* 0x0000000000007941 */ /* 0x000fea0003800000 */
.L_x_8487:
[----:B------:R-:W-:Y:S01]  /*3610*/  IMAD.SHL.U32 R3, R3, 0x100000, RZ ;  /* 0x0010000003037824 */ /* 0x000fe200078e00ff */
[----:B------:R-:W-:-:S04]  /*3620*/  LEA R0, R0, 0x3b800000, 0x17 ;  /* 0x3b80000000007811 */ /* 0x000fc800078eb8ff */
[----:B------:R-:W-:Y:S01]  /*3630*/  LOP3.LUT R27, R0, R3, R27, 0xfe, !PT ;  /* 0x00000003001b7212 */ /* 0x000fe200078efe1b */
[----:B------:R-:W-:Y:S06]  /*3640*/  BRA `(.L_x_8472) ;  /* 0x0000000000f87947 */ /* 0x000fec0003800000 */
.L_x_8485:
        /* <DEDUP_REMOVED lines=20> */
.L_x_8490:
[----:B------:R-:W-:Y:S05]  /*3790*/  BSYNC B0 ;  /* 0x0000000000007941 */ /* 0x000fea0003800000 */
.L_x_8489:
[----:B------:R-:W-:Y:S01]  /*37a0*/  IMAD.SHL.U32 R3, R3, 0x200000, RZ ;  /* 0x0020000003037824 */ /* 0x000fe200078e00ff */
[----:B------:R-:W-:-:S04]  /*37b0*/  LEA R0, R0, 0x37800000, 0x17 ;  /* 0x3780000000007811 */ /* 0x000fc800078eb8ff */
[----:B------:R-:W-:Y:S01]  /*37c0*/  LOP3.LUT R27, R0, R3, R27, 0xfe, !PT ;  /* 0x00000003001b7212 */ /* 0x000fe200078efe1b */
[----:B------:R-:W-:Y:S06]  /*37d0*/  BRA `(.L_x_8472) ;  /* 0x0000000000947947 */ /* 0x000fec0003800000 */
.L_x_8484:
        /* <DEDUP_REMOVED lines=14> */
.L_x_8471:
        /* <DEDUP_REMOVED lines=15> */
[----:B012345:R-:W-:Y:S05]  /*39b0*/  CALL.ABS.NOINC R14 ;  /* 0x000000000e007343 */ /* 0x03ffea0003c00000 */
.L_x_8493:
[----:B------:R-:W-:Y:S01]  /*39c0*/  IMAD.MOV.U32 R27, RZ, RZ, RZ ;  /* 0x000000ffff1b7224 */ /* 0x000fe200078e00ff */
[----:B------:R-:W-:Y:S06]  /*39d0*/  BRA `(.L_x_8472) ;  /* 0x0000000000147947 */ /* 0x000fec0003800000 */
.L_x_8492:
[----:B------:R-:W2:Y:S02]  /*39e0*/  LDG.E.64 R4, desc[UR36][R4.64] ;  /* 0x0000002404047981 */ /* 0x000ea4000c1e1b00 */
[----:B--2---:R0:W2:Y:S01]  /*39f0*/  I2F.U64 R27, R4 ;  /* 0x00000004001b7312 */ /* 0x0040a20000301000 */
[----:B------:R-:W-:Y:S05]  /*3a00*/  BRA `(.L_x_8472) ;  /* 0x0000000000087947 */ /* 0x000fea0003800000 */
.L_x_8491:
[----:B------:R-:W2:Y:S02]  /*3a10*/  LDG.E R4, desc[UR36][R4.64] ;  /* 0x0000002404047981 */ /* 0x000ea4000c1e1900 */
[----:B--2---:R-:W-:-:S07]  /*3a20*/  I2FP.F32.U32 R27, R4 ;  /* 0x00000004001b7245 */ /* 0x004fce0000201000 */
.L_x_8472:
[----:B------:R-:W-:Y:S05]  /*3a30*/  BSYNC B6 ;  /* 0x0000000000067941 */ /* 0x000fea0003800000 */
.L_x_8466:
[----:B------:R-:W-:-:S07]  /*3a40*/  VIADD R25, R25, 0x80 ;  /* 0x0000008019197836 */ /* 0x000fce0000000000 */
.L_x_8437:
[----:B------:R-:W-:Y:S05]  /*3a50*/  BSYNC B7 ;  /* 0x0000000000077941 */ /* 0x000fea0003800000 */
.L_x_8436:
[----:B------:R-:W-:Y:S01]  /*3a60*/  ISETP.GE.AND P0, PT, R25, R17, PT ;  /* 0x000000111900720c */ /* 0x000fe20003f06270 */
[----:B------:R-:W-:Y:S01]  /*3a70*/  BSSY B7, `(.L_x_8494) ;  /* 0x00001cd000077945 */ /* 0x000fe20003800000 */
[----:B------:R-:W-:Y:S01]  /*3a80*/  IMAD.MOV.U32 R19, RZ, RZ, RZ ;  /* 0x000000ffff137224 */ /* 0x000fe200078e00ff */
[----:B------:R-:W-:-:S10]  /*3a90*/  CS2R R22, SRZ ;  /* 0x0000000000167805 */ /* 0x000fd4000001ff00 */
[----:B------:R-:W-:Y:S05]  /*3aa0*/  @P0 BRA `(.L_x_8495) ;  /* 0x0000001c00240947 */ /* 0x000fea0003800000 */
[----:B0---4-:R-:W0:Y:S01]  /*3ab0*/  LDC.64 R4, c[0x0][0x220] ;  /* 0x00008800ff047b82 */ /* 0x011e220000000a00 */
        /* <DEDUP_REMOVED lines=20> */
.L_x_8500:
[----:B------:R-:W4:Y:S02]  /*3c00*/  LDG.E.U8 R4, desc[UR36][R4.64] ;  /* 0x0000002404047981 */ /* 0x000f24000c1e1100 */
[----:B----4-:R-:W-:Y:S01]  /*3c10*/  I2FP.F32.U32 R22, R4 ;  /* 0x0000000400167245 */ /* 0x010fe20000201000 */
[----:B------:R-:W-:Y:S06]  /*3c20*/  BRA `(.L_x_8502) ;  /* 0x0000000c002c7947 */ /* 0x000fec0003800000 */
.L_x_8499:
        /* <DEDUP_REMOVED lines=9> */
.L_x_8504:
[----:B------:R-:W4:Y:S02]  /*3cc0*/  LDG.E R4, desc[UR36][R4.64] ;  /* 0x0000002404047981 */ /* 0x000f24000c1e1900 */
[----:B----4-:R-:W-:Y:S01]  /*3cd0*/  I2FP.F32.S32 R22, R4 ;  /* 0x0000000400167245 */ /* 0x010fe20000201400 */
[----:B------:R-:W-:Y:S06]  /*3ce0*/  BRA `(.L_x_8502) ;  /* 0x0000000800fc7947 */ /* 0x000fec0003800000 */
.L_x_8503:
[----:B------:R-:W4:Y:S02]  /*3cf0*/  LDG.E.U16 R4, desc[UR36][R4.64] ;  /* 0x0000002404047981 */ /* 0x000f24000c1e1500 */
[----:B----4-:R0:W4:Y:S01]  /*3d00*/  I2F.S16 R22, R4 ;  /* 0x0000000400167306 */ /* 0x0101220000101400 */
[----:B------:R-:W-:Y:S05]  /*3d10*/  BRA `(.L_x_8502) ;  /* 0x0000000800f07947 */ /* 0x000fea0003800000 */
.L_x_8498:
        /* <DEDUP_REMOVED lines=8> */
.L_x_8506:
[----:B------:R-:W4:Y:S02]  /*3da0*/  LDG.E.U16 R4, desc[UR36][R4.64] ;  /* 0x0000002404047981 */ /* 0x000f24000c1e1500 */
[----:B----4-:R-:W-:Y:S01]  /*3db0*/  HADD2.F32 R22, -RZ, R4.H0_H0 ;  /* 0x20000004ff167230 */ /* 0x010fe20000004100 */
[----:B------:R-:W-:Y:S06]  /*3dc0*/  BRA `(.L_x_8502) ;  /* 0x0000000800c47947 */ /* 0x000fec0003800000 */
.L_x_8505:
        /* <DEDUP_REMOVED lines=8> */
.L_x_8508:
[----:B------:R-:W4:Y:S02]  /*3e50*/  LDG.E.U16 R4, desc[UR36][R4.64] ;  /* 0x0000002404047981 */ /* 0x000f24000c1e1500 */
[----:B----4-:R-:W-:Y:S01]  /*3e60*/  HADD2.F32 R22, -RZ, R4.H0_H0 ;  /* 0x20000004ff167230 */ /* 0x010fe20000004100 */
[----:B------:R-:W-:Y:S06]  /*3e70*/  BRA `(.L_x_8502) ;  /* 0x0000000800987947 */ /* 0x000fec0003800000 */
.L_x_8507:
[----:B------:R-:W4:Y:S01]  /*3e80*/  LDG.E.64 R4, desc[UR36][R4.64] ;  /* 0x0000002404047981 */ /* 0x000f22000c1e1b00 */
[----:B------:R-:W-:Y:S01]  /*3e90*/  UMOV UR4, 0xf0000000 ;  /* 0xf000000000047882 */ /* 0x000fe20000000000 */
[----:B------:R-:W-:Y:S01]  /*3ea0*/  UMOV UR5, 0x380fffff ;  /* 0x380fffff00057882 */ /* 0x000fe20000000000 */
[----:B----4-:R-:W0:Y:S01]  /*3eb0*/  F2F.F32.F64 R22, R4 ;  /* 0x0000000400167310 */ /* 0x010e220000301000 */
[----:B------:R-:W-:-:S14]  /*3ec0*/  DSETP.GEU.AND P0, PT, |R4|, UR4, PT ;  /* 0x0000000404007e2a */ /* 0x000fdc000bf0e200 */
[----:B0-----:R-:W-:Y:S01]  /*3ed0*/  @!P0 FMUL R22, R22, 1.175494350822287508e-38 ;  /* 0x0080000016168820 */ /* 0x001fe20000400000 */
[----:B------:R-:W-:Y:S06]  /*3ee0*/  BRA `(.L_x_8502) ;  /* 0x00000008007c7947 */ /* 0x000fec0003800000 */
.L_x_8497:
        /* <DEDUP_REMOVED lines=12> */
.L_x_8511:
[----:B------:R-:W4:Y:S01]  /*3fb0*/  LDG.E.64 R4, desc[UR36][R4.64] ;  /* 0x0000002404047981 */ /* 0x000f22000c1e1b00 */
[----:B------:R-:W-:Y:S01]  /*3fc0*/  UMOV UR4, 0xf0000000 ;  /* 0xf000000000047882 */ /* 0x000fe20000000000 */
[----:B------:R-:W-:Y:S01]  /*3fd0*/  UMOV UR5, 0x380fffff ;  /* 0x380fffff00057882 */ /* 0x000fe20000000000 */
[----:B----4-:R-:W0:Y:S01]  /*3fe0*/  F2F.F32.F64 R22, R4 ;  /* 0x0000000400167310 */ /* 0x010e220000301000 */
[----:B------:R-:W-:-:S14]  /*3ff0*/  DSETP.GEU.AND P0, PT, |R4|, UR4, PT ;  /* 0x0000000404007e2a */ /* 0x000fdc000bf0e200 */
[----:B0-----:R-:W-:Y:S01]  /*4000*/  @!P0 FMUL R22, R22, 1.175494350822287508e-38 ;  /* 0x0080000016168820 */ /* 0x001fe20000400000 */
[----:B------:R-:W-:Y:S06]  /*4010*/  BRA `(.L_x_8502) ;  /* 0x0000000800307947 */ /* 0x000fec0003800000 */
.L_x_8510:
        /* <DEDUP_REMOVED lines=26> */
.L_x_8513:
        /* <DEDUP_REMOVED lines=13> */
.L_x_8512:
[----:B------:R-:W4:Y:S02]  /*4290*/  LDG.E.U16 R4, desc[UR36][R4.64] ;  /* 0x0000002404047981 */ /* 0x000f24000c1e1500 */
[----:B----4-:R-:W-:Y:S01]  /*42a0*/  IMAD.U32 R22, R4, 0x10000, RZ ;  /* 0x0001000004167824 */ /* 0x010fe200078e00ff */
[----:B------:R-:W-:Y:S06]  /*42b0*/  BRA `(.L_x_8502) ;  /* 0x0000000400887947 */ /* 0x000fec0003800000 */
.L_x_8509:
        /* <DEDUP_REMOVED lines=11> */
.L_x_8516:
        /* <DEDUP_REMOVED lines=20> */
.L_x_8518:
[----:B------:R-:W-:Y:S05]  /*44b0*/  BSYNC B0 ;  /* 0x0000000000007941 */ /* 0x000fea0003800000 */
.L_x_8517:
[----:B------:R-:W-:Y:S01]  /*44c0*/  IMAD.SHL.U32 R3, R3, 0x100000, RZ ;  /* 0x0010000003037824 */ /* 0x000fe200078e00ff */
[----:B------:R-:W-:-:S04]  /*44d0*/  LEA R5, R0, 0x3b800000, 0x17 ;  /* 0x3b80000000057811 */ /* 0x000fc800078eb8ff */
[----:B------:R-:W-:Y:S01]  /*44e0*/  LOP3.LUT R22, R5, R3, R22, 0xfe, !PT ;  /* 0x0000000305167212 */ /* 0x000fe200078efe16 */
[----:B------:R-:W-:Y:S06]  /*44f0*/  BRA `(.L_x_8502) ;  /* 0x0000000000f87947 */ /* 0x000fec0003800000 */
.L_x_8515:
        /* <DEDUP_REMOVED lines=20> */
.L_x_8520:
[----:B------:R-:W-:Y:S05]  /*4640*/  BSYNC B0 ;  /* 0x0000000000007941 */ /* 0x000fea0003800000 */
.L_x_8519:
[----:B------:R-:W-:Y:S01]  /*4650*/  IMAD.SHL.U32 R3, R3, 0x200000, RZ ;  /* 0x0020000003037824 */ /* 0x000fe200078e00ff */
[----:B------:R-:W-:-:S04]  /*4660*/  LEA R5, R0, 0x37800000, 0x17 ;  /* 0x3780000000057811 */ /* 0x000fc800078eb8ff */
[----:B------:R-:W-:Y:S01]  /*4670*/  LOP3.LUT R22, R5, R3, R22, 0xfe, !PT ;  /* 0x0000000305167212 */ /* 0x000fe200078efe16 */
[----:B------:R-:W-:Y:S06]  /*4680*/  BRA `(.L_x_8502) ;  /* 0x0000000000947947 */ /* 0x000fec0003800000 */
.L_x_8514:
        /* <DEDUP_REMOVED lines=14> */
.L_x_8501:
        /* <DEDUP_REMOVED lines=16> */
.L_x_8523:
[----:B------:R-:W-:Y:S01]  /*4870*/  IMAD.MOV.U32 R22, RZ, RZ, RZ ;  /* 0x000000ffff167224 */ /* 0x000fe200078e00ff */
[----:B------:R-:W-:Y:S06]  /*4880*/  BRA `(.L_x_8502) ;  /* 0x0000000000147947 */ /* 0x000fec0003800000 */
.L_x_8522:
[----:B------:R-:W4:Y:S02]  /*4890*/  LDG.E.64 R22, desc[UR36][R4.64] ;  /* 0x0000002404167981 */ /* 0x000f24000c1e1b00 */
[----:B----4-:R0:W4:Y:S01]  /*48a0*/  I2F.U64 R22, R22 ;  /* 0x0000001600167312 */ /* 0x0101220000301000 */
[----:B------:R-:W-:Y:S05]  /*48b0*/  BRA `(.L_x_8502) ;  /* 0x0000000000087947 */ /* 0x000fea0003800000 */
.L_x_8521:
[----:B------:R-:W4:Y:S02]  /*48c0*/  LDG.E R4, desc[UR36][R4.64] ;  /* 0x0000002404047981 */ /* 0x000f24000c1e1900 */
[----:B----4-:R-:W-:-:S07]  /*48d0*/  I2FP.F32.U32 R22, R4 ;  /* 0x0000000400167245 */ /* 0x010fce0000201000 */
.L_x_8502:
[----:B------:R-:W-:Y:S05]  /*48e0*/  BSYNC B6 ;  /* 0x0000000000067941 */ /* 0x000fea0003800000 */
.L_x_8496:
[----:B------:R-:W1:Y:S01]  /*48f0*/  LDC.U8 R6, c[0x0][0x235] ;  /* 0x00008d40ff067b82 */ /* 0x000e620000000000 */
[----:B------:R-:W-:Y:S01]  /*4900*/  ULDC UR4, c[0x0][0x23c] ;  /* 0x00008f0000047ab9 */ /* 0x000fe20000000800 */
[----:B------:R-:W-:Y:S01]  /*4910*/  BSSY B6, `(.L_x_8524) ;  /* 0x00000e1000067945 */ /* 0x000fe20003800000 */
        /* <DEDUP_REMOVED lines=18> */
.L_x_8528:
[----:B------:R-:W2:Y:S02]  /*4a40*/  LDG.E.U8 R4, desc[UR36][R4.64] ;  /* 0x0000002404047981 */ /* 0x000ea4000c1e1100 */
[----:B--2---:R-:W-:Y:S01]  /*4a50*/  I2FP.F32.U32 R23, R4 ;  /* 0x0000000400177245 */ /* 0x004fe20000201000 */
[----:B------:R-:W-:Y:S06]  /*4a60*/  BRA `(.L_x_8530) ;  /* 0x0000000c002c7947 */ /* 0x000fec0003800000 */
.L_x_8527:
        /* <DEDUP_REMOVED lines=9> */
.L_x_8532:
[----:B------:R-:W2:Y:S02]  /*4b00*/  LDG.E R4, desc[UR36][R4.64] ;  /* 0x0000002404047981 */ /* 0x000ea4000c1e1900 */
[----:B--2---:R-:W-:Y:S01]  /*4b10*/  I2FP.F32.S32 R23, R4 ;  /* 0x0000000400177245 */ /* 0x004fe20000201400 */
[----:B------:R-:W-:Y:S06]  /*4b20*/  BRA `(.L_x_8530) ;  /* 0x0000000800fc7947 */ /* 0x000fec0003800000 */
.L_x_8531:
[----:B------:R-:W2:Y:S02]  /*4b30*/  LDG.E.U16 R4, desc[UR36][R4.64] ;  /* 0x0000002404047981 */ /* 0x000ea4000c1e1500 */
[----:B--2---:R0:W1:Y:S01]  /*4b40*/  I2F.S16 R23, R4 ;  /* 0x0000000400177306 */ /* 0x0040620000101400 */
[----:B------:R-:W-:Y:S05]  /*4b50*/  BRA `(.L_x_8530) ;  /* 0x0000000800f07947 */ /* 0x000fea0003800000 */
.L_x_8526:
        /* <DEDUP_REMOVED lines=8> */
.L_x_8534:
[----:B------:R-:W2:Y:S02]  /*4be0*/  LDG.E.U16 R4, desc[UR36][R4.64] ;  /* 0x0000002404047981 */ /* 0x000ea4000c1e1500 */
[----:B--2---:R-:W-:Y:S01]  /*4bf0*/  HADD2.F32 R23, -RZ, R4.H0_H0 ;  /* 0x20000004ff177230 */ /* 0x004fe20000004100 */
[----:B------:R-:W-:Y:S06]  /*4c00*/  BRA `(.L_x_8530) ;  /* 0x0000000800c47947 */ /* 0x000fec0003800000 */
.L_x_8533:
        /* <DEDUP_REMOVED lines=8> */
.L_x_8536:
[----:B------:R-:W2:Y:S02]  /*4c90*/  LDG.E.U16 R4, desc[UR36][R4.64] ;  /* 0x0000002404047981 */ /* 0x000ea4000c1e1500 */
[----:B--2---:R-:W-:Y:S01]  /*4ca0*/  HADD2.F32 R23, -RZ, R4.H0_H0 ;  /* 0x20000004ff177230 */ /* 0x004fe20000004100 */
[----:B------:R-:W-:Y:S06]  /*4cb0*/  BRA `(.L_x_8530) ;  /* 0x0000000800987947 */ /* 0x000fec0003800000 */
.L_x_8535:
[----:B------:R-:W2:Y:S01]  /*4cc0*/  LDG.E.64 R4, desc[UR36][R4.64] ;  /* 0x0000002404047981 */ /* 0x000ea2000c1e1b00 */
[----:B------:R-:W-:Y:S01]  /*4cd0*/  UMOV UR4, 0xf0000000 ;  /* 0xf000000000047882 */ /* 0x000fe20000000000 */
[----:B------:R-:W-:Y:S01]  /*4ce0*/  UMOV UR5, 0x380fffff ;  /* 0x380fffff00057882 */ /* 0x000fe20000000000 */
[----:B--2---:R-:W0:Y:S01]  /*4cf0*/  F2F.F32.F64 R23, R4 ;  /* 0x0000000400177310 */ /* 0x004e220000301000 */
[----:B------:R-:W-:-:S14]  /*4d00*/  DSETP.GEU.AND P0, PT, |R4|, UR4, PT ;  /* 0x0000000404007e2a */ /* 0x000fdc000bf0e200 */
[----:B0-----:R-:W-:Y:S01]  /*4d10*/  @!P0 FMUL R23, R23, 1.175494350822287508e-38 ;  /* 0x0080000017178820 */ /* 0x001fe20000400000 */
[----:B------:R-:W-:Y:S06]  /*4d20*/  BRA `(.L_x_8530) ;  /* 0x00000008007c7947 */ /* 0x000fec0003800000 */
.L_x_8525:
        /* <DEDUP_REMOVED lines=12> */
.L_x_8539:
[----:B------:R-:W2:Y:S01]  /*4df0*/  LDG.E.64 R4, desc[UR36][R4.64] ;  /* 0x0000002404047981 */ /* 0x000ea2000c1e1b00 */
[----:B------:R-:W-:Y:S01]  /*4e00*/  UMOV UR4, 0xf0000000 ;  /* 0xf000000000047882 */ /* 0x000fe20000000000 */
[----:B------:R-:W-:Y:S01]  /*4e10*/  UMOV UR5, 0x380fffff ;  /* 0x380fffff00057882 */ /* 0x000fe20000000000 */
[----:B--2---:R-:W0:Y:S01]  /*4e20*/  F2F.F32.F64 R23, R4 ;  /* 0x0000000400177310 */ /* 0x004e220000301000 */
[----:B------:R-:W-:-:S14]  /*4e30*/  DSETP.GEU.AND P0, PT, |R4|, UR4, PT ;  /* 0x0000000404007e2a */ /* 0x000fdc000bf0e200 */
[----:B0-----:R-:W-:Y:S01]  /*4e40*/  @!P0 FMUL R23, R23, 1.175494350822287508e-38 ;  /* 0x0080000017178820 */ /* 0x001fe20000400000 */
[----:B------:R-:W-:Y:S06]  /*4e50*/  BRA `(.L_x_8530) ;  /* 0x0000000800307947 */ /* 0x000fec0003800000 */
.L_x_8538:
        /* <DEDUP_REMOVED lines=26> */
.L_x_8541:
        /* <DEDUP_REMOVED lines=13> */
.L_x_8540:
[----:B------:R-:W2:Y:S02]  /*50d0*/  LDG.E.U16 R4, desc[UR36][R4.64] ;  /* 0x0000002404047981 */ /* 0x000ea4000c1e1500 */
[----:B--2---:R-:W-:Y:S01]  /*50e0*/  IMAD.U32 R23, R4, 0x10000, RZ ;  /* 0x0001000004177824 */ /* 0x004fe200078e00ff */
[----:B------:R-:W-:Y:S06]  /*50f0*/  BRA `(.L_x_8530) ;  /* 0x0000000400887947 */ /* 0x000fec0003800000 */
.L_x_8537:
        /* <DEDUP_REMOVED lines=11> */
.L_x_8544:
        /* <DEDUP_REMOVED lines=20> */
.L_x_8546:
[----:B------:R-:W-:Y:S05]  /*52f0*/  BSYNC B0 ;  /* 0x0000000000007941 */ /* 0x000fea0003800000 */
.L_x_8545:
[----:B------:R-:W-:Y:S01]  /*5300*/  IMAD.SHL.U32 R3, R3, 0x100000, RZ ;  /* 0x0010000003037824 */ /* 0x000fe200078e00ff */
[----:B------:R-:W-:-:S04]  /*5310*/  LEA R0, R0, 0x3b800000, 0x17 ;  /* 0x3b80000000007811 */ /* 0x000fc800078eb8ff */
[----:B------:R-:W-:Y:S01]  /*5320*/  LOP3.LUT R23, R0, R3, R23, 0xfe, !PT ;  /* 0x0000000300177212 */ /* 0x000fe200078efe17 */
[----:B------:R-:W-:Y:S06]  /*5330*/  BRA `(.L_x_8530) ;  /* 0x0000000000f87947 */ /* 0x000fec0003800000 */
.L_x_8543:
        /* <DEDUP_REMOVED lines=20> */
.L_x_8548:
[----:B------:R-:W-:Y:S05]  /*5480*/  BSYNC B0 ;  /* 0x0000000000007941 */ /* 0x000fea0003800000 */
.L_x_8547:
[----:B------:R-:W-:Y:S01]  /*5490*/  IMAD.SHL.U32 R3, R3, 0x200000, RZ ;  /* 0x0020000003037824 */ /* 0x000fe200078e00ff */
[----:B------:R-:W-:-:S04]  /*54a0*/  LEA R0, R0, 0x37800000, 0x17 ;  /* 0x3780000000007811 */ /* 0x000fc800078eb8ff */
[----:B------:R-:W-:Y:S01]  /*54b0*/  LOP3.LUT R23, R0, R3, R23, 0xfe, !PT ;  /* 0x0000000300177212 */ /* 0x000fe200078efe17 */
[----:B------:R-:W-:Y:S06]  /*54c0*/  BRA `(.L_x_8530) ;  /* 0x0000000000947947 */ /* 0x000fec0003800000 */
.L_x_8542:
        /* <DEDUP_REMOVED lines=14> */
.L_x_8529:
        /* <DEDUP_REMOVED lines=16> */
.L_x_8551:
[----:B------:R-:W-:Y:S01]  /*56b0*/  IMAD.MOV.U32 R23, RZ, RZ, RZ ;  /* 0x000000ffff177224 */ /* 0x000fe200078e00ff */
[----:B------:R-:W-:Y:S06]  /*56c0*/  BRA `(.L_x_8530) ;  /* 0x0000000000147947 */ /* 0x000fec0003800000 */
.L_x_8550:
[----:B------:R-:W2:Y:S02]  /*56d0*/  LDG.E.64 R4, desc[UR36][R4.64] ;  /* 0x0000002404047981 */ /* 0x000ea4000c1e1b00 */
[----:B--2---:R0:W1:Y:S01]  /*56e0*/  I2F.U64 R23, R4 ;  /* 0x0000000400177312 */ /* 0x0040620000301000 */
[----:B------:R-:W-:Y:S05]  /*56f0*/  BRA `(.L_x_8530) ;  /* 0x0000000000087947 */ /* 0x000fea0003800000 */
.L_x_8549:
[----:B------:R-:W2:Y:S02]  /*5700*/  LDG.E R4, desc[UR36][R4.64] ;  /* 0x0000002404047981 */ /* 0x000ea4000c1e1900 */
[----:B--2---:R-:W-:-:S07]  /*5710*/  I2FP.F32.U32 R23, R4 ;  /* 0x0000000400177245 */ /* 0x004fce0000201000 */
.L_x_8530:
[----:B------:R-:W-:Y:S05]  /*5720*/  BSYNC B6 ;  /* 0x0000000000067941 */ /* 0x000fea0003800000 */
.L_x_8524:
[----:B------:R-:W-:-:S07]  /*5730*/  VIADD R25, R25, 0x80 ;  /* 0x0000008019197836 */ /* 0x000fce0000000000 */
.L_x_8495:
[----:B------:R-:W-:Y:S05]  /*5740*/  BSYNC B7 ;  /* 0x0000000000077941 */ /* 0x000fea0003800000 */
.L_x_8494:
[----:B------:R-:W-:Y:S01]  /*5750*/  ISETP.GE.AND P0, PT, R25, R17, PT ;  /* 0x000000111900720c */ /* 0x000fe20003f06270 */
[----:B------:R-:W-:Y:S01]  /*5760*/  BSSY B7, `(.L_x_8552) ;  /* 0x00001c6000077945 */ /* 0x000fe20003800000 */
[----:B------:R-:W-:-:S11]  /*5770*/  IMAD.MOV.U32 R16, RZ, RZ, RZ ;  /* 0x000000ffff107224 */ /* 0x000fd600078e00ff */
        /* <DEDUP_REMOVED lines=22> */
.L_x_8558:
[----:B------:R-:W4:Y:S02]  /*58e0*/  LDG.E.U8 R4, desc[UR36][R4.64] ;  /* 0x0000002404047981 */ /* 0x000f24000c1e1100 */
[----:B----4-:R-:W-:Y:S01]  /*58f0*/  I2FP.F32.U32 R16, R4 ;  /* 0x0000000400107245 */ /* 0x010fe20000201000 */
[----:B------:R-:W-:Y:S06]  /*5900*/  BRA `(.L_x_8560) ;  /* 0x0000000c002c7947 */ /* 0x000fec0003800000 */
.L_x_8557:
        /* <DEDUP_REMOVED lines=9> */
.L_x_8562:
[----:B------:R-:W4:Y:S02]  /*59a0*/  LDG.E R4, desc[UR36][R4.64] ;  /* 0x0000002404047981 */ /* 0x000f24000c1e1900 */
[----:B----4-:R-:W-:Y:S01]  /*59b0*/  I2FP.F32.S32 R16, R4 ;  /* 0x0000000400107245 */ /* 0x010fe20000201400 */
[----:B------:R-:W-:Y:S06]  /*59c0*/  BRA `(.L_x_8560) ;  /* 0x0000000800fc7947 */ /* 0x000fec0003800000 */
.L_x_8561:
[----:B------:R-:W4:Y:S02]  /*59d0*/  LDG.E.U16 R4, desc[UR36][R4.64] ;  /* 0x0000002404047981 */ /* 0x000f24000c1e1500 */
[----:B----4-:R0:W4:Y:S01]  /*59e0*/  I2F.S16 R16, R4 ;  /* 0x0000000400107306 */ /* 0x0101220000101400 */
[----:B------:R-:W-:Y:S05]  /*59f0*/  BRA `(.L_x_8560) ;  /* 0x0000000800f07947 */ /* 0x000fea0003800000 */
.L_x_8556:
        /* <DEDUP_REMOVED lines=8> */
.L_x_8564:
[----:B------:R-:W4:Y:S02]  /*5a80*/  LDG.E.U16 R4, desc[UR36][R4.64] ;  /* 0x0000002404047981 */ /* 0x000f24000c1e1500 */
[----:B----4-:R-:W-:Y:S01]  /*5a90*/  HADD2.F32 R16, -RZ, R4.H0_H0 ;  /* 0x20000004ff107230 */ /* 0x010fe20000004100 */
[----:B------:R-:W-:Y:S06]  /*5aa0*/  BRA `(.L_x_8560) ;  /* 0x0000000800c47947 */ /* 0x000fec0003800000 */
.L_x_8563:
        /* <DEDUP_REMOVED lines=8> */
.L_x_8566:
[----:B------:R-:W4:Y:S02]  /*5b30*/  LDG.E.U16 R4, desc[UR36][R4.64] ;  /* 0x0000002404047981 */ /* 0x000f24000c1e1500 */
[----:B----4-:R-:W-:Y:S01]  /*5b40*/  HADD2.F32 R16, -RZ, R4.H0_H0 ;  /* 0x20000004ff107230 */ /* 0x010fe20000004100 */
[----:B------:R-:W-:Y:S06]  /*5b50*/  BRA `(.L_x_8560) ;  /* 0x0000000800987947 */ /* 0x000fec0003800000 */
.L_x_8565:
[----:B------:R-:W4:Y:S01]  /*5b60*/  LDG.E.64 R4, desc[UR36][R4.64] ;  /* 0x0000002404047981 */ /* 0x000f22000c1e1b00 */
[----:B------:R-:W-:Y:S01]  /*5b70*/  UMOV UR4, 0xf0000000 ;  /* 0xf000000000047882 */ /* 0x000fe20000000000 */
[----:B------:R-:W-:Y:S01]  /*5b80*/  UMOV UR5, 0x380fffff ;  /* 0x380fffff00057882 */ /* 0x000fe20000000000 */
[----:B----4-:R-:W0:Y:S01]  /*5b90*/  F2F.F32.F64 R16, R4 ;  /* 0x0000000400107310 */ /* 0x010e220000301000 */
[----:B------:R-:W-:-:S14]  /*5ba0*/  DSETP.GEU.AND P0, PT, |R4|, UR4, PT ;  /* 0x0000000404007e2a */ /* 0x000fdc000bf0e200 */
[----:B0-----:R-:W-:Y:S01]  /*5bb0*/  @!P0 FMUL R16, R16, 1.175494350822287508e-38 ;  /* 0x0080000010108820 */ /* 0x001fe20000400000 */
[----:B------:R-:W-:Y:S06]  /*5bc0*/  BRA `(.L_x_8560) ;  /* 0x00000008007c7947 */ /* 0x000fec0003800000 */
.L_x_8555:
        /* <DEDUP_REMOVED lines=12> */
.L_x_8569:
[----:B------:R-:W4:Y:S01]  /*5c90*/  LDG.E.64 R4, desc[UR36][R4.64] ;  /* 0x0000002404047981 */ /* 0x000f22000c1e1b00 */
[----:B------:R-:W-:Y:S01]  /*5ca0*/  UMOV UR4, 0xf0000000 ;  /* 0xf000000000047882 */ /* 0x000fe20000000000 */
[----:B------:R-:W-:Y:S01]  /*5cb0*/  UMOV UR5, 0x380fffff ;  /* 0x380fffff00057882 */ /* 0x000fe20000000000 */
[----:B----4-:R-:W0:Y:S01]  /*5cc0*/  F2F.F32.F64 R16, R4 ;  /* 0x0000000400107310 */ /* 0x010e220000301000 */
[----:B------:R-:W-:-:S14]  /*5cd0*/  DSETP.GEU.AND P0, PT, |R4|, UR4, PT ;  /* 0x0000000404007e2a */ /* 0x000fdc000bf0e200 */
[----:B0-----:R-:W-:Y:S01]  /*5ce0*/  @!P0 FMUL R16, R16, 1.175494350822287508e-38 ;  /* 0x0080000010108820 */ /* 0x001fe20000400000 */
[----:B------:R-:W-:Y:S06]  /*5cf0*/  BRA `(.L_x_8560) ;  /* 0x0000000800307947 */ /* 0x000fec0003800000 */
.L_x_8568:
        /* <DEDUP_REMOVED lines=26> */
.L_x_8571:
        /* <DEDUP_REMOVED lines=13> */
.L_x_8570:
[----:B------:R-:W4:Y:S02]  /*5f70*/  LDG.E.U16 R4, desc[UR36][R4.64] ;  /* 0x0000002404047981 */ /* 0x000f24000c1e1500 */
[----:B----4-:R-:W-:Y:S01]  /*5f80*/  IMAD.U32 R16, R4, 0x10000, RZ ;  /* 0x0001000004107824 */ /* 0x010fe200078e00ff */
[----:B------:R-:W-:Y:S06]  /*5f90*/  BRA `(.L_x_8560) ;  /* 0x0000000400887947 */ /* 0x000fec0003800000 */
.L_x_8567:
        /* <DEDUP_REMOVED lines=11> */
.L_x_8574:
        /* <DEDUP_REMOVED lines=20> */
.L_x_8576:
[----:B------:R-:W-:Y:S05]  /*6190*/  BSYNC B0 ;  /* 0x0000000000007941 */ /* 0x000fea0003800000 */
.L_x_8575:
[----:B------:R-:W-:Y:S01]  /*61a0*/  IMAD.SHL.U32 R3, R3, 0x100000, RZ ;  /* 0x0010000003037824 */ /* 0x000fe200078e00ff */
[----:B------:R-:W-:-:S04]  /*61b0*/  LEA R5, R0, 0x3b800000, 0x17 ;  /* 0x3b80000000057811 */ /* 0x000fc800078eb8ff */
[----:B------:R-:W-:Y:S01]  /*61c0*/  LOP3.LUT R16, R5, R3, R16, 0xfe, !PT ;  /* 0x0000000305107212 */ /* 0x000fe200078efe10 */
[----:B------:R-:W-:Y:S06]  /*61d0*/  BRA `(.L_x_8560) ;  /* 0x0000000000f87947 */ /* 0x000fec0003800000 */
.L_x_8573:
        /* <DEDUP_REMOVED lines=20> */
.L_x_8578:
[----:B------:R-:W-:Y:S05]  /*6320*/  BSYNC B0 ;  /* 0x0000000000007941 */ /* 0x000fea0003800000 */
.L_x_8577:
[----:B------:R-:W-:Y:S01]  /*6330*/  IMAD.SHL.U32 R3, R3, 0x200000, RZ ;  /* 0x0020000003037824 */ /* 0x000fe200078e00ff */
[----:B------:R-:W-:-:S04]  /*6340*/  LEA R5, R0, 0x37800000, 0x17 ;  /* 0x3780000000057811 */ /* 0x000fc800078eb8ff */
[----:B------:R-:W-:Y:S01]  /*6350*/  LOP3.LUT R16, R5, R3, R16, 0xfe, !PT ;  /* 0x0000000305107212 */ /* 0x000fe200078efe10 */
[----:B------:R-:W-:Y:S06]  /*6360*/  BRA `(.L_x_8560) ;  /* 0x0000000000947947 */ /* 0x000fec0003800000 */
.L_x_8572:
        /* <DEDUP_REMOVED lines=14> */
.L_x_8559:
        /* <DEDUP_REMOVED lines=16> */
.L_x_8581:
[----:B------:R-:W-:Y:S01]  /*6550*/  IMAD.MOV.U32 R16, RZ, RZ, RZ ;  /* 0x000000ffff107224 */ /* 0x000fe200078e00ff */
[----:B------:R-:W-:Y:S06]  /*6560*/  BRA `(.L_x_8560) ;  /* 0x0000000000147947 */ /* 0x000fec0003800000 */
.L_x_8580:
[----:B------:R-:W4:Y:S02]  /*6570*/  LDG.E.64 R4, desc[UR36][R4.64] ;  /* 0x0000002404047981 */ /* 0x000f24000c1e1b00 */
[----:B----4-:R0:W4:Y:S01]  /*6580*/  I2F.U64 R16, R4 ;  /* 0x0000000400107312 */ /* 0x0101220000301000 */
[----:B------:R-:W-:Y:S05]  /*6590*/  BRA `(.L_x_8560) ;  /* 0x0000000000087947 */ /* 0x000fea0003800000 */
.L_x_8579:
[----:B------:R-:W4:Y:S02]  /*65a0*/  LDG.E R4, desc[UR36][R4.64] ;  /* 0x0000002404047981 */ /* 0x000f24000c1e1900 */
[----:B----4-:R-:W-:-:S07]  /*65b0*/  I2FP.F32.U32 R16, R4 ;  /* 0x0000000400107245 */ /* 0x010fce0000201000 */
.L_x_8560:
[----:B------:R-:W-:Y:S05]  /*65c0*/  BSYNC B6 ;  /* 0x0000000000067941 */ /* 0x000fea0003800000 */
.L_x_8554:
        /* <DEDUP_REMOVED lines=20> */
.L_x_8585:
[----:B------:R-:W2:Y:S02]  /*6710*/  LDG.E.U8 R4, desc[UR36][R4.64] ;  /* 0x0000002404047981 */ /* 0x000ea4000c1e1100 */
[----:B--2---:R-:W-:Y:S01]  /*6720*/  I2FP.F32.U32 R19, R4 ;  /* 0x0000000400137245 */ /* 0x004fe20000201000 */
[----:B------:R-:W-:Y:S06]  /*6730*/  BRA `(.L_x_8553) ;  /* 0x0000000c00207947 */ /* 0x000fec0003800000 */
.L_x_8584:
        /* <DEDUP_REMOVED lines=9> */
.L_x_8588:
[----:B------:R-:W2:Y:S02]  /*67d0*/  LDG.E R4, desc[UR36][R4.64] ;  /* 0x0000002404047981 */ /* 0x000ea4000c1e1900 */
[----:B--2---:R-:W-:Y:S01]  /*67e0*/  I2FP.F32.S32 R19, R4 ;  /* 0x0000000400137245 */ /* 0x004fe20000201400 */
[----:B------:R-:W-:Y:S06]  /*67f0*/  BRA `(.L_x_8553) ;  /* 0x0000000800f07947 */ /* 0x000fec0003800000 */
.L_x_8587:
[----:B------:R-:W2:Y:S02]  /*6800*/  LDG.E.U16 R4, desc[UR36][R4.64] ;  /* 0x0000002404047981 */ /* 0x000ea4000c1e1500 */
[----:B--2---:R0:W1:Y:S01]  /*6810*/  I2F.S16 R19, R4 ;  /* 0x0000000400137306 */ /* 0x0040620000101400 */
[----:B------:R-:W-:Y:S05]  /*6820*/  BRA `(.L_x_8553) ;  /* 0x0000000800e47947 */ /* 0x000fea0003800000 */
.L_x_8583:
        /* <DEDUP_REMOVED lines=8> */
.L_x_8590:
[----:B------:R-:W2:Y:S02]  /*68b0*/  LDG.E.U16 R4, desc[UR36][R4.64] ;  /* 0x0000002404047981 */ /* 0x000ea4000c1e1500 */
[----:B--2---:R-:W-:Y:S01]  /*68c0*/  HADD2.F32 R19, -RZ, R4.H0_H0 ;  /* 0x20000004ff137230 */ /* 0x004fe20000004100 */
[----:B------:R-:W-:Y:S06]  /*68d0*/  BRA `(.L_x_8553) ;  /* 0x0000000800b87947 */ /* 0x000fec0003800000 */
.L_x_8589:
        /* <DEDUP_REMOVED lines=8> */
.L_x_8592:
[----:B------:R-:W2:Y:S02]  /*6960*/  LDG.E.U16 R4, desc[UR36][R4.64] ;  /* 0x0000002404047981 */ /* 0x000ea4000c1e1500 */
[----:B--2---:R-:W-:Y:S01]  /*6970*/  HADD2.F32 R19, -RZ, R4.H0_H0 ;  /* 0x20000004ff137230 */ /* 0x004fe20000004100 */
[----:B------:R-:W-:Y:S06]  /*6980*/  BRA `(.L_x_8553) ;  /* 0x00000008008c7947 */ /* 0x000fec0003800000 */
.L_x_8591:
[----:B------:R-:W2:Y:S01]  /*6990*/  LDG.E.64 R4, desc[UR36][R4.64] ;  /* 0x0000002404047981 */ /* 0x000ea2000c1e1b00 */
[----:B------:R-:W-:Y:S01]  /*69a0*/  UMOV UR4, 0xf0000000 ;  /* 0xf000000000047882 */ /* 0x000fe20000000000 */
[----:B------:R-:W-:Y:S01]  /*69b0*/  UMOV UR5, 0x380fffff ;  /* 0x380fffff00057882 */ /* 0x000fe20000000000 */
[----:B--2---:R-:W0:Y:S01]  /*69c0*/  F2F.F32.F64 R19, R4 ;  /* 0x0000000400137310 */ /* 0x004e220000301000 */
[----:B------:R-:W-:-:S14]  /*69d0*/  DSETP.GEU.AND P0, PT, |R4|, UR4, PT ;  /* 0x0000000404007e2a */ /* 0x000fdc000bf0e200 */
[----:B0-----:R-:W-:Y:S01]  /*69e0*/  @!P0 FMUL R19, R19, 1.175494350822287508e-38 ;  /* 0x0080000013138820 */ /* 0x001fe20000400000 */
[----:B------:R-:W-:Y:S06]  /*69f0*/  BRA `(.L_x_8553) ;  /* 0x0000000800707947 */ /* 0x000fec0003800000 */
.L_x_8582:
        /* <DEDUP_REMOVED lines=12> */
.L_x_8595:
[----:B------:R-:W2:Y:S01]  /*6ac0*/  LDG.E.64 R4, desc[UR36][R4.64] ;  /* 0x0000002404047981 */ /* 0x000ea2000c1e1b00 */
[----:B------:R-:W-:Y:S01]  /*6ad0*/  UMOV UR4, 0xf0000000 ;  /* 0xf000000000047882 */ /* 0x000fe20000000000 */
[----:B------:R-:W-:Y:S01]  /*6ae0*/  UMOV UR5, 0x380fffff ;  /* 0x380fffff00057882 */ /* 0x000fe20000000000 */
[----:B--2---:R-:W0:Y:S01]  /*6af0*/  F2F.F32.F64 R19, R4 ;  /* 0x0000000400137310 */ /* 0x004e220000301000 */
[----:B------:R-:W-:-:S14]  /*6b00*/  DSETP.GEU.AND P0, PT, |R4|, UR4, PT ;  /* 0x0000000404007e2a */ /* 0x000fdc000bf0e200 */
[----:B0-----:R-:W-:Y:S01]  /*6b10*/  @!P0 FMUL R19, R19, 1.175494350822287508e-38 ;  /* 0x0080000013138820 */ /* 0x001fe20000400000 */
[----:B------:R-:W-:Y:S06]  /*6b20*/  BRA `(.L_x_8553) ;  /* 0x0000000800247947 */ /* 0x000fec0003800000 */
.L_x_8594:
        /* <DEDUP_REMOVED lines=26> */
.L_x_8597:
        /* <DEDUP_REMOVED lines=13> */
.L_x_8596:
[----:B------:R-:W2:Y:S02]  /*6da0*/  LDG.E.U16 R4, desc[UR36][R4.64] ;  /* 0x0000002404047981 */ /* 0x000ea4000c1e1500 */
[----:B--2---:R-:W-:Y:S01]  /*6db0*/  IMAD.U32 R19, R4, 0x10000, RZ ;  /* 0x0001000004137824 */ /* 0x004fe200078e00ff */
[----:B------:R-:W-:Y:S06]  /*6dc0*/  BRA `(.L_x_8553) ;  /* 0x00000004007c7947 */ /* 0x000fec0003800000 */
.L_x_8593:
        /* <DEDUP_REMOVED lines=11> */
.L_x_8600:
[----:B------:R-:W2:Y:S02]  /*6e80*/  LDG.E.U8 R3, desc[UR36][R4.64] ;  /* 0x0000002404037981 */ /* 0x000ea4000c1e1100 */
        /* <DEDUP_REMOVED lines=18> */
.L_x_8602:
[----:B------:R-:W-:Y:S05]  /*6fb0*/  BSYNC B0 ;  /* 0x0000000000007941 */ /* 0x000fea0003800000 */
.L_x_8601:
[----:B------:R-:W-:Y:S01]  /*6fc0*/  IMAD.SHL.U32 R3, R3, 0x100000, RZ ;  /* 0x0010000003037824 */ /* 0x000fe200078e00ff */
[----:B------:R-:W-:-:S04]  /*6fd0*/  LEA R0, R0, 0x3b800000, 0x17 ;  /* 0x3b80000000007811 */ /* 0x000fc800078eb8ff */
[----:B------:R-:W-:Y:S01]  /*6fe0*/  LOP3.LUT R19, R0, R3, R19, 0xfe, !PT ;  /* 0x0000000300137212 */ /* 0x000fe200078efe13 */
[----:B------:R-:W-:Y:S06]  /*6ff0*/  BRA `(.L_x_8553) ;  /* 0x0000000000f07947 */ /* 0x000fec0003800000 */
.L_x_8599:
        /* <DEDUP_REMOVED lines=19> */
.L_x_8604:
[----:B------:R-:W-:Y:S05]  /*7130*/  BSYNC B0 ;  /* 0x0000000000007941 */ /* 0x000fea0003800000 */
.L_x_8603:
[----:B------:R-:W-:Y:S01]  /*7140*/  IMAD.SHL.U32 R3, R3, 0x200000, RZ ;  /* 0x0020000003037824 */ /* 0x000fe200078e00ff */
[----:B------:R-:W-:-:S04]  /*7150*/  LEA R0, R0, 0x37800000, 0x17 ;  /* 0x3780000000007811 */ /* 0x000fc800078eb8ff */
[----:B------:R-:W-:Y:S01]  /*7160*/  LOP3.LUT R19, R0, R3, R19, 0xfe, !PT ;  /* 0x0000000300137212 */ /* 0x000fe200078efe13 */
[----:B------:R-:W-:Y:S06]  /*7170*/  BRA `(.L_x_8553) ;  /* 0x0000000000907947 */ /* 0x000fec0003800000 */
.L_x_8598:
        /* <DEDUP_REMOVED lines=14> */
.L_x_8586:
        /* <DEDUP_REMOVED lines=16> */
.L_x_8607:
[----:B------:R-:W-:Y:S05]  /*7360*/  BRA `(.L_x_8553) ;  /* 0x0000000000147947 */ /* 0x000fea0003800000 */
.L_x_8606:
[----:B------:R-:W2:Y:S02]  /*7370*/  LDG.E.64 R4, desc[UR36][R4.64] ;  /* 0x0000002404047981 */ /* 0x000ea4000c1e1b00 */
[----:B--2---:R0:W1:Y:S01]  /*7380*/  I2F.U64 R19, R4 ;  /* 0x0000000400137312 */ /* 0x0040620000301000 */
[----:B------:R-:W-:Y:S05]  /*7390*/  BRA `(.L_x_8553) ;  /* 0x0000000000087947 */ /* 0x000fea0003800000 */
.L_x_8605:
[----:B------:R-:W2:Y:S02]  /*73a0*/  LDG.E R4, desc[UR36][R4.64] ;  /* 0x0000002404047981 */ /* 0x000ea4000c1e1900 */
[----:B--2---:R-:W-:-:S07]  /*73b0*/  I2FP.F32.U32 R19, R4 ;  /* 0x0000000400137245 */ /* 0x004fce0000201000 */
.L_x_8553:
[----:B------:R-:W-:Y:S05]  /*73c0*/  BSYNC B7 ;  /* 0x0000000000077941 */ /* 0x000fea0003800000 */
.L_x_8552:
[----:B------:R-:W0:Y:S01]  /*73d0*/  S2R R25, SR_TID.X ;  /* 0x0000000000197919 */ /* 0x000e220000002100 */
[----:B------:R-:W-:Y:S01]  /*73e0*/  BSSY B1, `(.L_x_8608) ;  /* 0x0000047000017945 */ /* 0x000fe20003800000 */
[----:B0-----:R-:W-:-:S13]  /*73f0*/  ISETP.GE.AND P1, PT, R25, R17, PT ;  /* 0x000000111900720c */ /* 0x001fda0003f26270 */
[----:B------:R-:W-:Y:S05]  /*7400*/  @P1 BRA `(.L_x_8609) ;  /* 0x0000000400101947 */ /* 0x000fea0003800000 */
[C---:B-123-5:R-:W-:Y:S01]  /*7410*/  FSETP.GEU.FTZ.AND P0, PT, |R29|.reuse, |R24|, PT ;  /* 0x400000181d00720b */ /* 0x06efe20003f1e200 */
        /* <DEDUP_REMOVED lines=26> */
.L_x_8615:
[----:B------:R-:W-:Y:S01]  /*75c0*/  FSETP.GEU.FTZ.AND P0, PT, R3, -R7, PT ;  /* 0x800000070300720b */ /* 0x000fe20003f1e000 */
[----:B------:R-:W-:-:S12]  /*75d0*/  FADD.FTZ R5, R5, -1 ;  /* 0xbf80000005057421 */ /* 0x000fd80000010000 */
[----:B------:R-:W-:-:S07]  /*75e0*/  @!P0 FADD.FTZ R5, R5, -1 ;  /* 0xbf80000005058421 */ /* 0x000fce0000010000 */
.L_x_8614:
[----:B------:R-:W-:Y:S05]  /*75f0*/  BSYNC B2 ;  /* 0x0000000000027941 */ /* 0x000fea0003800000 */
.L_x_8613:
[----:B------:R-:W-:Y:S01]  /*7600*/  FFMA.FTZ R4, -R7, R5, R4 ;  /* 0x0000000507047223 */ /* 0x000fe20000010104 */
[----:B------:R-:W-:Y:S06]  /*7610*/  BRA `(.L_x_8611) ;  /* 0x00000000007c7947 */ /* 0x000fec0003800000 */
.L_x_8612:
        /* <DEDUP_REMOVED lines=9> */
[----:B------:R-:W-:-:S04]  /*76b0*/  LOP3.LUT R3, R7, 0xff800000, RZ, 0xc0, !PT ;  /* 0xff80000007037812 */ /* 0x000fc800078ec0ff */
[----:B------:R-:W-:-:S07]  /*76c0*/  FSEL R3, R3, +QNAN , !P0 ;  /* 0x7fffffff03037808 */ /* 0x000fce0004000000 */
[----:B------:R-:W-:Y:S05]  /*76d0*/  @!P2 BRA `(.L_x_8617) ;  /* 0x000000000040a947 */ /* 0x000fea0003800000 */
[----:B------:R-:W-:-:S04]  /*76e0*/  LOP3.LUT R0, R7, 0x7fffff, RZ, 0xc0, !PT ;  /* 0x007fffff07007812 */ /* 0x000fc800078ec0ff */
[----:B------:R-:W-:-:S04]  /*76f0*/  LOP3.LUT R8, R0, 0x3f800000, RZ, 0xfc, !PT ;  /* 0x3f80000000087812 */ /* 0x000fc800078efcff */
[----:B------:R0:W1:Y:S03]  /*7700*/  MUFU.RCP R0, R8 ;  /* 0x0000000800007308 */ /* 0x0000660000001000 */
.L_x_8618:
        /* <DEDUP_REMOVED lines=13> */
.L_x_8617:
[----:B------:R-:W-:Y:S05]  /*77e0*/  BSYNC B2 ;  /* 0x0000000000027941 */ /* 0x000fea0003800000 */
.L_x_8616:
[----:B------:R-:W-:-:S04]  /*77f0*/  FMUL.FTZ R4, R4, 1.1920928955078125e-07 ;  /* 0x3400000004047820 */ /* 0x000fc80000410000 */
[----:B------:R-:W-:-:S07]  /*7800*/  FMUL.FTZ R4, R3, R4 ;  /* 0x0000000403047220 */ /* 0x000fce0000410000 */
.L_x_8611:
[----:B------:R-:W-:Y:S05]  /*7810*/  BSYNC B0 ;  /* 0x0000000000007941 */ /* 0x000fea0003800000 */
.L_x_8610:
[C---:B------:R-:W-:Y:S02]  /*7820*/  FSETP.GTU.FTZ.AND P0, PT, |R4|.reuse, +INF , PT ;  /* 0x7f8000000400780b */ /* 0x040fe40003f1c200 */
[----:B------:R-:W-:-:S04]  /*7830*/  LOP3.LUT R29, R4, 0x80000000, R29, 0xb8, !PT ;  /* 0x80000000041d7812 */ /* 0x000fc800078eb81d */
[----:B------:R-:W-:-:S07]  /*7840*/  FSEL R4, R4, R29, P0 ;  /* 0x0000001d04047208 */ /* 0x000fce0000000000 */
.L_x_8609:
[----:B------:R-:W-:Y:S05]  /*7850*/  BSYNC B1 ;  /* 0x0000000000017941 */ /* 0x000fea0003800000 */
.L_x_8608:
[----:B------:R-:W-:Y:S01]  /*7860*/  VIADD R26, R25, 0x80 ;  /* 0x00000080191a7836 */ /* 0x000fe20000000000 */
[----:B------:R-:W-:Y:S04]  /*7870*/  BSSY B1, `(.L_x_8619) ;  /* 0x0000047000017945 */ /* 0x000fe80003800000 */
[----:B------:R-:W-:-:S13]  /*7880*/  ISETP.GE.AND P0, PT, R26, R17, PT ;  /* 0x000000111a00720c */ /* 0x000fda0003f06270 */
[----:B------:R-:W-:Y:S05]  /*7890*/  @P0 BRA `(.L_x_8620) ;  /* 0x0000000400100947 */ /* 0x000fea0003800000 */
[C---:B--2-45:R-:W-:Y:S01]  /*78a0*/  FSETP.GEU.FTZ.AND P0, PT, |R18|.reuse, |R27|, PT ;  /* 0x4000001b1200720b */ /* 0x074fe20003f1e200 */
[----:B------:R-:W-:Y:S01]  /*78b0*/  BSSY B0, `(.L_x_8621) ;  /* 0x000003f000007945 */ /* 0x000fe20003800000 */
[----:B------:R-:W-:-:S11]  /*78c0*/  FADD.FTZ R3, |R18|, -RZ ;  /* 0x800000ff12037221 */ /* 0x000fd60000010200 */
        /* <DEDUP_REMOVED lines=24> */
.L_x_8626:
[----:B------:R-:W-:Y:S01]  /*7a50*/  FSETP.GEU.FTZ.AND P0, PT, R6, -R8, PT ;  /* 0x800000080600720b */ /* 0x000fe20003f1e000 */
[----:B------:R-:W-:-:S12]  /*7a60*/  FADD.FTZ R0, R0, -1 ;  /* 0xbf80000000007421 */ /* 0x000fd80000010000 */
[----:B------:R-:W-:-:S07]  /*7a70*/  @!P0 FADD.FTZ R0, R0, -1 ;  /* 0xbf80000000008421 */ /* 0x000fce0000010000 */
.L_x_8625:
[----:B------:R-:W-:Y:S05]  /*7a80*/  BSYNC B2 ;  /* 0x0000000000027941 */ /* 0x000fea0003800000 */
.L_x_8624:
[----:B------:R-:W-:Y:S01]  /*7a90*/  FFMA.FTZ R3, -R8, R0, R3 ;  /* 0x0000000008037223 */ /* 0x000fe20000010103 */
[----:B------:R-:W-:Y:S06]  /*7aa0*/  BRA `(.L_x_8622) ;  /* 0x00000000007c7947 */ /* 0x000fec0003800000 */
.L_x_8623:
        /* <DEDUP_REMOVED lines=15> */
.L_x_8629:
        /* <DEDUP_REMOVED lines=13> */
.L_x_8628:
[----:B------:R-:W-:Y:S05]  /*7c70*/  BSYNC B2 ;  /* 0x0000000000027941 */ /* 0x000fea0003800000 */
.L_x_8627:
[----:B------:R-:W-:-:S04]  /*7c80*/  FMUL.FTZ R0, R5, 1.1920928955078125e-07 ;  /* 0x3400000005007820 */ /* 0x000fc80000410000 */
[----:B------:R-:W-:-:S07]  /*7c90*/  FMUL.FTZ R3, R3, R0 ;  /* 0x0000000003037220 */ /* 0x000fce0000410000 */
.L_x_8622:
[----:B------:R-:W-:Y:S05]  /*7ca0*/  BSYNC B0 ;  /* 0x0000000000007941 */ /* 0x000fea0003800000 */
.L_x_8621:
[C---:B------:R-:W-:Y:S02]  /*7cb0*/  FSETP.GTU.FTZ.AND P0, PT, |R3|.reuse, +INF , PT ;  /* 0x7f8000000300780b */ /* 0x040fe40003f1c200 */
[----:B------:R-:W-:-:S04]  /*7cc0*/  LOP3.LUT R18, R3, 0x80000000, R18, 0xb8, !PT ;  /* 0x8000000003127812 */ /* 0x000fc800078eb812 */
[----:B------:R-:W-:-:S07]  /*7cd0*/  FSEL R18, R3, R18, P0 ;  /* 0x0000001203127208 */ /* 0x000fce0000000000 */
.L_x_8620:
[----:B------:R-:W-:Y:S05]  /*7ce0*/  BSYNC B1 ;  /* 0x0000000000017941 */ /* 0x000fea0003800000 */
.L_x_8619:
[----:B------:R-:W-:Y:S01]  /*7cf0*/  VIADD R0, R25, 0x100 ;  /* 0x0000010019007836 */ /* 0x000fe20000000000 */
[----:B------:R-:W-:Y:S04]  /*7d00*/  BSSY B1, `(.L_x_8630) ;  /* 0x0000047000017945 */ /* 0x000fe80003800000 */
[----:B------:R-:W-:-:S13]  /*7d10*/  ISETP.GE.AND P0, PT, R0, R17, PT ;  /* 0x000000110000720c */ /* 0x000fda0003f06270 */
[----:B------:R-:W-:Y:S05]  /*7d20*/  @P0 BRA `(.L_x_8631) ;  /* 0x0000000400100947 */ /* 0x000fea0003800000 */
[C---:B-1--45:R-:W-:Y:S01]  /*7d30*/  FSETP.GEU.FTZ.AND P0, PT, |R22|.reuse, |R23|, PT ;  /* 0x400000171600720b */ /* 0x072fe20003f1e200 */
        /* <DEDUP_REMOVED lines=26> */
.L_x_8637:
[----:B------:R-:W-:Y:S01]  /*7ee0*/  FSETP.GEU.FTZ.AND P0, PT, R6, -R8, PT ;  /* 0x800000080600720b */ /* 0x000fe20003f1e000 */
[----:B------:R-:W-:-:S12]  /*7ef0*/  FADD.FTZ R0, R0, -1 ;  /* 0xbf80000000007421 */ /* 0x000fd80000010000 */
[----:B------:R-:W-:-:S07]  /*7f00*/  @!P0 FADD.FTZ R0, R0, -1 ;  /* 0xbf80000000008421 */ /* 0x000fce0000010000 */
.L_x_8636:
[----:B------:R-:W-:Y:S05]  /*7f10*/  BSYNC B2 ;  /* 0x0000000000027941 */ /* 0x000fea0003800000 */
.L_x_8635:
[----:B------:R-:W-:Y:S01]  /*7f20*/  FFMA.FTZ R3, -R8, R0, R3 ;  /* 0x0000000008037223 */ /* 0x000fe20000010103 */
[----:B------:R-:W-:Y:S06]  /*7f30*/  BRA `(.L_x_8633) ;  /* 0x00000000007c7947 */ /* 0x000fec0003800000 */
.L_x_8634:
        /* <DEDUP_REMOVED lines=15> */
.L_x_8640:
        /* <DEDUP_REMOVED lines=13> */
.L_x_8639:
[----:B------:R-:W-:Y:S05]  /*8100*/  BSYNC B2 ;  /* 0x0000000000027941 */ /* 0x000fea0003800000 */
.L_x_8638:
[----:B------:R-:W-:-:S04]  /*8110*/  FMUL.FTZ R0, R3, 1.1920928955078125e-07 ;  /* 0x3400000003007820 */ /* 0x000fc80000410000 */
[----:B------:R-:W-:-:S07]  /*8120*/  FMUL.FTZ R3, R9, R0 ;  /* 0x0000000009037220 */ /* 0x000fce0000410000 */
.L_x_8633:
[----:B------:R-:W-:Y:S05]  /*8130*/  BSYNC B0 ;  /* 0x0000000000007941 */ /* 0x000fea0003800000 */
.L_x_8632:
[C---:B------:R-:W-:Y:S02]  /*8140*/  FSETP.GTU.FTZ.AND P0, PT, |R3|.reuse, +INF , PT ;  /* 0x7f8000000300780b */ /* 0x040fe40003f1c200 */
[----:B------:R-:W-:-:S04]  /*8150*/  LOP3.LUT R22, R3, 0x80000000, R22, 0xb8, !PT ;  /* 0x8000000003167812 */ /* 0x000fc800078eb816 */
[----:B------:R-:W-:-:S07]  /*8160*/  FSEL R22, R3, R22, P0 ;  /* 0x0000001603167208 */ /* 0x000fce0000000000 */
.L_x_8631:
[----:B------:R-:W-:Y:S05]  /*8170*/  BSYNC B1 ;  /* 0x0000000000017941 */ /* 0x000fea0003800000 */
.L_x_8630:
        /* <DEDUP_REMOVED lines=31> */
.L_x_8648:
[----:B------:R-:W-:Y:S01]  /*8370*/  FSETP.GEU.FTZ.AND P0, PT, R6, -R8, PT ;  /* 0x800000080600720b */ /* 0x000fe20003f1e000 */
[----:B------:R-:W-:-:S12]  /*8380*/  FADD.FTZ R0, R0, -1 ;  /* 0xbf80000000007421 */ /* 0x000fd80000010000 */
[----:B------:R-:W-:-:S07]  /*8390*/  @!P0 FADD.FTZ R0, R0, -1 ;  /* 0xbf80000000008421 */ /* 0x000fce0000010000 */
.L_x_8647:
[----:B------:R-:W-:Y:S05]  /*83a0*/  BSYNC B2 ;  /* 0x0000000000027941 */ /* 0x000fea0003800000 */
.L_x_8646:
[----:B------:R-:W-:Y:S01]  /*83b0*/  FFMA.FTZ R3, -R8, R0, R3 ;  /* 0x0000000008037223 */ /* 0x000fe20000010103 */
[----:B------:R-:W-:Y:S06]  /*83c0*/  BRA `(.L_x_8644) ;  /* 0x00000000007c7947 */ /* 0x000fec0003800000 */
.L_x_8645:
        /* <DEDUP_REMOVED lines=15> */
.L_x_8651:
        /* <DEDUP_REMOVED lines=13> */
.L_x_8650:
[----:B------:R-:W-:Y:S05]  /*8590*/  BSYNC B2 ;  /* 0x0000000000027941 */ /* 0x000fea0003800000 */
.L_x_8649:
[----:B------:R-:W-:-:S04]  /*85a0*/  FMUL.FTZ R0, R3, 1.1920928955078125e-07 ;  /* 0x3400000003007820 */ /* 0x000fc80000410000 */
[----:B------:R-:W-:-:S07]  /*85b0*/  FMUL.FTZ R3, R9, R0 ;  /* 0x0000000009037220 */ /* 0x000fce0000410000 */
.L_x_8644:
[----:B------:R-:W-:Y:S05]  /*85c0*/  BSYNC B0 ;  /* 0x0000000000007941 */ /* 0x000fea0003800000 */
.L_x_8643:
[C---:B------:R-:W-:Y:S02]  /*85d0*/  FSETP.GTU.FTZ.AND P0, PT, |R3|.reuse, +INF , PT ;  /* 0x7f8000000300780b */ /* 0x040fe40003f1c200 */
[----:B--2---:R-:W-:-:S04]  /*85e0*/  LOP3.LUT R24, R3, 0x80000000, R16, 0xb8, !PT ;  /* 0x8000000003187812 */ /* 0x004fc800078eb810 */
[----:B------:R-:W-:-:S07]  /*85f0*/  FSEL R24, R3, R24, P0 ;  /* 0x0000001803187208 */ /* 0x000fce0000000000 */
.L_x_8642:
[----:B------:R-:W-:Y:S05]  /*8600*/  BSYNC B1 ;  /* 0x0000000000017941 */ /* 0x000fea0003800000 */
.L_x_8641:
[----:B----45:R-:W4:Y:S01]  /*8610*/  LDC.U8 R16, c[0x0][0x240] ;  /* 0x00009000ff107b82 */ /* 0x030f220000000000 */
[----:B------:R-:W-:Y:S04]  /*8620*/  BSSY B6, `(.L_x_8652) ;  /* 0x0000100000067945 */ /* 0x000fe80003800000 */
[----:B------:R-:W-:Y:S05]  /*8630*/  @P1 BRA `(.L_x_8653) ;  /* 0x0000000c00f81947 */ /* 0x000fea0003800000 */
[----:B0-----:R-:W0:Y:S01]  /*8640*/  LDC.64 R8, c[0x0][0x218] ;  /* 0x00008600ff087b82 */ /* 0x001e220000000a00 */
[----:B----4-:R-:W-:Y:S01]  /*8650*/  PRMT R0, R16, 0x9910, RZ ;  /* 0x0000991010007816 */ /* 0x010fe200000000ff */
        /* <DEDUP_REMOVED lines=15> */
[----:B------:R-:W0:Y:S01]  /*8750*/  F2I.FTZ.TRUNC.NTZ R3, R4 ;  /* 0x0000000400037305 */ /* 0x000e22000021f100 */
[----:B------:R-:W-:Y:S01]  /*8760*/  IMAD.MOV.U32 R25, RZ, RZ, R26 ;  /* 0x000000ffff197224 */ /* 0x000fe200078e001a */
[----:B0-----:R0:W-:Y:S01]  /*8770*/  STG.E.U8 desc[UR36][R8.64], R3 ;  /* 0x0000000308007986 */ /* 0x0011e2000c101124 */
[----:B------:R-:W-:Y:S05]  /*8780*/  BRA `(.L_x_8653) ;  /* 0x0000000c00a47947 */ /* 0x000fea0003800000 */
.L_x_8657:
[----:B------:R-:W0:Y:S01]  /*8790*/  F2I.S64.TRUNC R4, R4 ;  /* 0x0000000400047311 */ /* 0x000e22000020d900 */
[----:B------:R-:W-:Y:S02]  /*87a0*/  IMAD.MOV.U32 R25, RZ, RZ, R26 ;  /* 0x000000ffff197224 */ /* 0x000fe400078e001a */
[----:B0-----:R-:W-:-:S05]  /*87b0*/  IMAD.MOV.U32 R3, RZ, RZ, R4 ;  /* 0x000000ffff037224 */ /* 0x001fca00078e0004 */
[----:B------:R0:W-:Y:S01]  /*87c0*/  STG.E.U8 desc[UR36][R8.64], R3 ;  /* 0x0000000308007986 */ /* 0x0001e2000c101124 */
[----:B------:R-:W-:Y:S05]  /*87d0*/  BRA `(.L_x_8653) ;  /* 0x0000000c00907947 */ /* 0x000fea0003800000 */
.L_x_8656:
[----:B------:R-:W-:-:S13]  /*87e0*/  ISETP.NE.AND P0, PT, R0, 0x2, PT ;  /* 0x000000020000780c */ /* 0x000fda0003f05270 */
[----:B------:R-:W-:Y:S05]  /*87f0*/  @!P0 BRA `(.L_x_8659) ;  /* 0x0000000000308947 */ /* 0x000fea0003800000 */
[----:B------:R-:W-:-:S13]  /*8800*/  ISETP.NE.AND P0, PT, R0, 0x3, PT ;  /* 0x000000030000780c */ /* 0x000fda0003f05270 */
[----:B------:R-:W-:Y:S05]  /*8810*/  @!P0 BRA `(.L_x_8660) ;  /* 0x0000000000188947 */ /* 0x000fea0003800000 */
[----:B------:R-:W-:-:S13]  /*8820*/  ISETP.NE.AND P0, PT, R0, 0x4, PT ;  /* 0x000000040000780c */ /* 0x000fda0003f05270 */
[----:B------:R-:W-:Y:S05]  /*8830*/  @P0 BRA `(.L_x_8658) ;  /* 0x0000000c00140947 */ /* 0x000fea0003800000 */
[----:B------:R-:W0:Y:S01]  /*8840*/  F2I.S64.TRUNC R4, R4 ;  /* 0x0000000400047311 */ /* 0x000e22000020d900 */
[----:B------:R-:W-:Y:S01]  /*8850*/  IMAD.MOV.U32 R25, RZ, RZ, R26 ;  /* 0x000000ffff197224 */ /* 0x000fe200078e001a */
[----:B0-----:R0:W-:Y:S01]  /*8860*/  STG.E.64 desc[UR36][R8.64], R4 ;  /* 0x0000000408007986 */ /* 0x0011e2000c101b24 */
[----:B------:R-:W-:Y:S05]  /*8870*/  BRA `(.L_x_8653) ;  /* 0x0000000c00687947 */ /* 0x000fea0003800000 */
.L_x_8660:
[----:B------:R-:W0:Y:S01]  /*8880*/  F2I.FTZ.TRUNC.NTZ R3, R4 ;  /* 0x0000000400037305 */ /* 0x000e22000021f100 */
[----:B------:R-:W-:Y:S01]  /*8890*/  IMAD.MOV.U32 R25, RZ, RZ, R26 ;  /* 0x000000ffff197224 */ /* 0x000fe200078e001a */
[----:B0-----:R0:W-:Y:S01]  /*88a0*/  STG.E desc[UR36][R8.64], R3 ;  /* 0x0000000308007986 */ /* 0x0011e2000c101924 */
[----:B------:R-:W-:Y:S05]  /*88b0*/  BRA `(.L_x_8653) ;  /* 0x0000000c00587947 */ /* 0x000fea0003800000 */
.L_x_8659:
[----:B------:R-:W0:Y:S01]  /*88c0*/  F2I.FTZ.TRUNC.NTZ R3, R4 ;  /* 0x0000000400037305 */ /* 0x000e22000021f100 */
[----:B------:R-:W-:Y:S01]  /*88d0*/  IMAD.MOV.U32 R25, RZ, RZ, R26 ;  /* 0x000000ffff197224 */ /* 0x000fe200078e001a */
[----:B0-----:R0:W-:Y:S01]  /*88e0*/  STG.E.U16 desc[UR36][R8.64], R3 ;  /* 0x0000000308007986 */ /* 0x0011e2000c101524 */
[----:B------:R-:W-:Y:S05]  /*88f0*/  BRA `(.L_x_8653) ;  /* 0x0000000c00487947 */ /* 0x000fea0003800000 */
.L_x_8655:
[----:B------:R-:W-:-:S13]  /*8900*/  ISETP.GT.AND P0, PT, R0, 0x6, PT ;  /* 0x000000060000780c */ /* 0x000fda0003f04270 */
[----:B------:R-:W-:Y:S05]  /*8910*/  @P0 BRA `(.L_x_8661) ;  /* 0x00000000002c0947 */ /* 0x000fea0003800000 */
[----:B------:R-:W-:-:S13]  /*8920*/  ISETP.NE.AND P0, PT, R0, 0x5, PT ;  /* 0x000000050000780c */ /* 0x000fda0003f05270 */
[----:B------:R-:W-:Y:S05]  /*8930*/  @!P0 BRA `(.L_x_8662) ;  /* 0x0000000000148947 */ /* 0x000fea0003800000 */
[----:B------:R-:W-:-:S13]  /*8940*/  ISETP.NE.AND P0, PT, R0, 0x6, PT ;  /* 0x000000060000780c */ /* 0x000fda0003f05270 */
[----:B------:R-:W-:Y:S05]  /*8950*/  @P0 BRA `(.L_x_8658) ;  /* 0x0000000800cc0947 */ /* 0x000fea0003800000 */
[----:B------:R0:W-:Y:S01]  /*8960*/  STG.E desc[UR36][R8.64], R4 ;  /* 0x0000000408007986 */ /* 0x0001e2000c101924 */
[----:B------:R-:W-:Y:S01]  /*8970*/  IMAD.MOV.U32 R25, RZ, RZ, R26 ;  /* 0x000000ffff197224 */ /* 0x000fe200078e001a */
[----:B------:R-:W-:Y:S06]  /*8980*/  BRA `(.L_x_8653) ;  /* 0x0000000c00247947 */ /* 0x000fec0003800000 */
.L_x_8662:
[----:B------:R-:W-:Y:S01]  /*8990*/  F2FP.F16.F32.PACK_AB R4, RZ, R4 ;  /* 0x00000004ff04723e */ /* 0x000fe200000000ff */
[----:B------:R-:W-:-:S04]  /*89a0*/  IMAD.MOV.U32 R25, RZ, RZ, R26 ;  /* 0x000000ffff197224 */ /* 0x000fc800078e001a */
[----:B------:R0:W-:Y:S01]  /*89b0*/  STG.E.U16 desc[UR36][R8.64], R4 ;  /* 0x0000000408007986 */ /* 0x0001e2000c101524 */
[----:B------:R-:W-:Y:S05]  /*89c0*/  BRA `(.L_x_8653) ;  /* 0x0000000c00147947 */ /* 0x000fea0003800000 */
.L_x_8661:
[----:B------:R-:W-:-:S13]  /*89d0*/  ISETP.NE.AND P0, PT, R0, 0x7, PT ;  /* 0x000000070000780c */ /* 0x000fda0003f05270 */
[----:B------:R-:W-:Y:S05]  /*89e0*/  @!P0 BRA `(.L_x_8663) ;  /* 0x0000000000348947 */ /* 0x000fea0003800000 */
[----:B------:R-:W-:-:S13]  /*89f0*/  ISETP.NE.AND P0, PT, R0, 0x8, PT ;  /* 0x000000080000780c */ /* 0x000fda0003f05270 */
[----:B------:R-:W-:Y:S05]  /*8a00*/  @!P0 BRA `(.L_x_8664) ;  /* 0x0000000000188947 */ /* 0x000fea0003800000 */
[----:B------:R-:W-:-:S13]  /*8a10*/  ISETP.NE.AND P0, PT, R0, 0x9, PT ;  /* 0x000000090000780c */ /* 0x000fda0003f05270 */
[----:B------:R-:W-:Y:S05]  /*8a20*/  @P0 BRA `(.L_x_8658) ;  /* 0x0000000800980947 */ /* 0x000fea0003800000 */
[----:B------:R-:W-:Y:S02]  /*8a30*/  IMAD.MOV.U32 R5, RZ, RZ, RZ ;  /* 0x000000ffff057224 */ /* 0x000fe400078e00ff */
[----:B------:R-:W-:-:S03]  /*8a40*/  IMAD.MOV.U32 R25, RZ, RZ, R26 ;  /* 0x000000ffff197224 */ /* 0x000fc600078e001a */
[----:B------:R0:W-:Y:S01]  /*8a50*/  STG.E.64 desc[UR36][R8.64], R4 ;  /* 0x0000000408007986 */ /* 0x0001e2000c101b24 */
[----:B------:R-:W-:Y:S05]  /*8a60*/  BRA `(.L_x_8653) ;  /* 0x0000000800ec7947 */ /* 0x000fea0003800000 */
.L_x_8664:
[----:B------:R-:W-:Y:S01]  /*8a70*/  F2FP.F16.F32.PACK_AB R3, RZ, R4 ;  /* 0x00000004ff03723e */ /* 0x000fe200000000ff */
[----:B------:R-:W-:-:S03]  /*8a80*/  IMAD.MOV.U32 R25, RZ, RZ, R26 ;  /* 0x000000ffff197224 */ /* 0x000fc600078e001a */
[----:B------:R-:W-:-:S05]  /*8a90*/  PRMT R3, R3, 0x5410, RZ ;  /* 0x0000541003037816 */ /* 0x000fca00000000ff */
[----:B------:R0:W-:Y:S01]  /*8aa0*/  STG.E desc[UR36][R8.64], R3 ;  /* 0x0000000308007986 */ /* 0x0001e2000c101924 */
[----:B------:R-:W-:Y:S05]  /*8ab0*/  BRA `(.L_x_8653) ;  /* 0x0000000800d87947 */ /* 0x000fea0003800000 */
.L_x_8663:
[----:B------:R-:W-:Y:S01]  /*8ac0*/  FMUL.FTZ R4, R4, 1 ;  /* 0x3f80000004047820 */ /* 0x000fe20000410000 */
[----:B------:R-:W-:-:S05]  /*8ad0*/  IMAD.MOV.U32 R25, RZ, RZ, R26 ;  /* 0x000000ffff197224 */ /* 0x000fca00078e001a */
[----:B------:R-:W0:Y:S02]  /*8ae0*/  F2F.F64.F32 R4, R4 ;  /* 0x0000000400047310 */ /* 0x000e240000201800 */
[----:B0-----:R0:W-:Y:S01]  /*8af0*/  STG.E.64 desc[UR36][R8.64], R4 ;  /* 0x0000000408007986 */ /* 0x0011e2000c101b24 */
[----:B------:R-:W-:Y:S05]  /*8b00*/  BRA `(.L_x_8653) ;  /* 0x0000000800c47947 */ /* 0x000fea0003800000 */
.L_x_8654:
        /* <DEDUP_REMOVED lines=8> */
[----:B------:R-:W-:Y:S01]  /*8b90*/  FSETP.NEU.FTZ.AND P0, PT, R4, RZ, PT ;  /* 0x000000ff0400720b */ /* 0x000fe20003f1d000 */
[----:B------:R-:W-:-:S03]  /*8ba0*/  IMAD.MOV.U32 R25, RZ, RZ, R26 ;  /* 0x000000ffff197224 */ /* 0x000fc600078e001a */
[----:B------:R-:W-:-:S05]  /*8bb0*/  SEL R3, RZ, 0x1, !P0 ;  /* 0x00000001ff037807 */ /* 0x000fca0004000000 */
[----:B------:R0:W-:Y:S01]  /*8bc0*/  STG.E.U8 desc[UR36][R8.64], R3 ;  /* 0x0000000308007986 */ /* 0x0001e2000c101124 */
[----:B------:R-:W-:Y:S05]  /*8bd0*/  BRA `(.L_x_8653) ;  /* 0x0000000800907947 */ /* 0x000fea0003800000 */
.L_x_8667:
[----:B------:R-:W-:Y:S01]  /*8be0*/  FMUL.FTZ R4, R4, 1 ;  /* 0x3f80000004047820 */ /* 0x000fe20000410000 */
[----:B------:R-:W-:Y:S01]  /*8bf0*/  CS2R R6, SRZ ;  /* 0x0000000000067805 */ /* 0x000fe2000001ff00 */
[----:B------:R-:W-:-:S04]  /*8c00*/  IMAD.MOV.U32 R25, RZ, RZ, R26 ;  /* 0x000000ffff197224 */ /* 0x000fc800078e001a */
[----:B------:R-:W0:Y:S02]  /*8c10*/  F2F.F64.F32 R4, R4 ;  /* 0x0000000400047310 */ /* 0x000e240000201800 */
[----:B0-----:R0:W-:Y:S01]  /*8c20*/  STG.E.128 desc[UR36][R8.64], R4 ;  /* 0x0000000408007986 */ /* 0x0011e2000c101d24 */
[----:B------:R-:W-:Y:S05]  /*8c30*/  BRA `(.L_x_8653) ;  /* 0x0000000800787947 */ /* 0x000fea0003800000 */
.L_x_8666:
        /* <DEDUP_REMOVED lines=20> */
.L_x_8671:
[----:B------:R-:W-:Y:S05]  /*8d80*/  BSYNC B0 ;  /* 0x0000000000007941 */ /* 0x000fea0003800000 */
.L_x_8670:
[----:B------:R-:W-:Y:S01]  /*8d90*/  LOP3.LUT R5, R0, R5, RZ, 0xfc, !PT ;  /* 0x0000000500057212 */ /* 0x000fe200078efcff */
[----:B------:R-:W-:-:S04]  /*8da0*/  IMAD.MOV.U32 R25, RZ, RZ, R26 ;  /* 0x000000ffff197224 */ /* 0x000fc800078e001a */
[----:B------:R0:W-:Y:S01]  /*8db0*/  STG.E.U8 desc[UR36][R8.64], R5 ;  /* 0x0000000508007986 */ /* 0x0001e2000c101124 */
[----:B------:R-:W-:Y:S05]  /*8dc0*/  BRA `(.L_x_8653) ;  /* 0x0000000800147947 */ /* 0x000fea0003800000 */
.L_x_8669:
        /* <DEDUP_REMOVED lines=12> */
.L_x_8673:
[----:B------:R-:W-:Y:S01]  /*8e90*/  IMAD.MOV.U32 R0, RZ, RZ, 0x7f ;  /* 0x0000007fff007424 */ /* 0x000fe200078e00ff */
[----:B------:R-:W-:-:S04]  /*8ea0*/  ISETP.GT.U32.AND P0, PT, R5, 0x7f800000, PT ;  /* 0x7f8000000500780c */ /* 0x000fc80003f04070 */
[----:B------:R-:W-:-:S09]  /*8eb0*/  SEL R0, R0, 0x7c, P0 ;  /* 0x0000007c00007807 */ /* 0x000fd20000000000 */
.L_x_8674:
[----:B------:R-:W-:Y:S05]  /*8ec0*/  BSYNC B0 ;  /* 0x0000000000007941 */ /* 0x000fea0003800000 */
.L_x_8672:
[----:B------:R-:W-:Y:S01]  /*8ed0*/  LOP3.LUT R4, R4, 0x80000000, RZ, 0xc0, !PT ;  /* 0x8000000004047812 */ /* 0x000fe200078ec0ff */
[----:B------:R-:W-:-:S03]  /*8ee0*/  IMAD.MOV.U32 R25, RZ, RZ, R26 ;  /* 0x000000ffff197224 */ /* 0x000fc600078e001a */
[----:B------:R-:W-:-:S04]  /*8ef0*/  SHF.R.U32.HI R3, RZ, 0x18, R4 ;  /* 0x00000018ff037819 */ /* 0x000fc80000011604 */
[----:B------:R-:W-:-:S05]  /*8f00*/  LOP3.LUT R3, R0, R3, RZ, 0xfc, !PT ;  /* 0x0000000300037212 */ /* 0x000fca00078efcff */
[----:B------:R0:W-:Y:S01]  /*8f10*/  STG.E.U8 desc[UR36][R8.64], R3 ;  /* 0x0000000308007986 */ /* 0x0001e2000c101124 */
[----:B------:R-:W-:Y:S05]  /*8f20*/  BRA `(.L_x_8653) ;  /* 0x0000000400bc7947 */ /* 0x000fea0003800000 */
.L_x_8668:
[----:B------:R-:W-:Y:S01]  /*8f30*/  F2FP.BF16.F32.PACK_AB R4, RZ, R4 ;  /* 0x00000004ff04723e */ /* 0x000fe200000010ff */
[----:B------:R-:W-:-:S04]  /*8f40*/  IMAD.MOV.U32 R25, RZ, RZ, R26 ;  /* 0x000000ffff197224 */ /* 0x000fc800078e001a */
[----:B------:R0:W-:Y:S01]  /*8f50*/  STG.E.U16 desc[UR36][R8.64], R4 ;  /* 0x0000000408007986 */ /* 0x0001e2000c101524 */
[----:B------:R-:W-:Y:S05]  /*8f60*/  BRA `(.L_x_8653) ;  /* 0x0000000400ac7947 */ /* 0x000fea0003800000 */
.L_x_8665:
        /* <DEDUP_REMOVED lines=8> */
[----:B------:R-:W0:Y:S01]  /*8ff0*/  F2I.FTZ.U32.TRUNC.NTZ R3, R4 ;  /* 0x0000000400037305 */ /* 0x000e22000021f000 */
[----:B------:R-:W-:Y:S01]  /*9000*/  IMAD.MOV.U32 R25, RZ, RZ, R26 ;  /* 0x000000ffff197224 */ /* 0x000fe200078e001a */
[----:B0-----:R0:W-:Y:S01]  /*9010*/  STG.E.U16 desc[UR36][R8.64], R3 ;  /* 0x0000000308007986 */ /* 0x0011e2000c101524 */
[----:B------:R-:W-:Y:S05]  /*9020*/  BRA `(.L_x_8653) ;  /* 0x00000004007c7947 */ /* 0x000fea0003800000 */
.L_x_8677:
[----:B------:R-:W-:Y:S01]  /*9030*/  LOP3.LUT R5, R4, 0x7fffffff, RZ, 0xc0, !PT ;  /* 0x7fffffff04057812 */ /* 0x000fe200078ec0ff */
[----:B------:R-:W-:Y:S01]  /*9040*/  BSSY B0, `(.L_x_8678) ;  /* 0x0000013000007945 */ /* 0x000fe20003800000 */
[----:B------:R-:W-:Y:S02]  /*9050*/  IMAD.MOV.U32 R0, RZ, RZ, 0x80 ;  /* 0x00000080ff007424 */ /* 0x000fe400078e00ff */
        /* <DEDUP_REMOVED lines=13> */
.L_x_8680:
[----:B------:R-:W-:-:S04]  /*9130*/  LOP3.LUT R4, R4, 0x80000000, RZ, 0xc0, !PT ;  /* 0x8000000004047812 */ /* 0x000fc800078ec0ff */
[----:B------:R-:W-:-:S04]  /*9140*/  SHF.R.U32.HI R4, RZ, 0x18, R4 ;  /* 0x00000018ff047819 */ /* 0x000fc80000011604 */
[----:B------:R-:W-:-:S04]  /*9150*/  LOP3.LUT R3, R3, R4, RZ, 0xfc, !PT ;  /* 0x0000000403037212 */ /* 0x000fc800078efcff */
[----:B------:R-:W-:-:S07]  /*9160*/  PRMT R0, R3, 0x7610, R0 ;  /* 0x0000761003007816 */ /* 0x000fce0000000000 */
.L_x_8679:
[----:B------:R-:W-:Y:S05]  /*9170*/  BSYNC B0 ;  /* 0x0000000000007941 */ /* 0x000fea0003800000 */
.L_x_8678:
[----:B------:R0:W-:Y:S01]  /*9180*/  STG.E.U8 desc[UR36][R8.64], R0 ;  /* 0x0000000008007986 */ /* 0x0001e2000c101124 */
[----:B------:R-:W-:Y:S01]  /*9190*/  IMAD.MOV.U32 R25, RZ, RZ, R26 ;  /* 0x000000ffff197224 */ /* 0x000fe200078e001a */
[----:B------:R-:W-:Y:S06]  /*91a0*/  BRA `(.L_x_8653) ;  /* 0x00000004001c7947 */ /* 0x000fec0003800000 */
.L_x_8676:
        /* <DEDUP_REMOVED lines=16> */
.L_x_8683:
[----:B------:R-:W-:-:S04]  /*92b0*/  LOP3.LUT R4, R4, 0x80000000, RZ, 0xc0, !PT ;  /* 0x8000000004047812 */ /* 0x000fc800078ec0ff */
[----:B------:R-:W-:-:S04]  /*92c0*/  SHF.R.U32.HI R4, RZ, 0x18, R4 ;  /* 0x00000018ff047819 */ /* 0x000fc80000011604 */
[----:B------:R-:W-:-:S04]  /*92d0*/  LOP3.LUT R3, R3, R4, RZ, 0xfc, !PT ;  /* 0x0000000403037212 */ /* 0x000fc800078efcff */
[----:B------:R-:W-:-:S07]  /*92e0*/  PRMT R0, R3, 0x7610, R0 ;  /* 0x0000761003007816 */ /* 0x000fce0000000000 */
.L_x_8682:
[----:B------:R-:W-:Y:S05]  /*92f0*/  BSYNC B0 ;  /* 0x0000000000007941 */ /* 0x000fea0003800000 */
.L_x_8681:
[----:B------:R0:W-:Y:S01]  /*9300*/  STG.E.U8 desc[UR36][R8.64], R0 ;  /* 0x0000000008007986 */ /* 0x0001e2000c101124 */
[----:B------:R-:W-:Y:S01]  /*9310*/  IMAD.MOV.U32 R25, RZ, RZ, R26 ;  /* 0x000000ffff197224 */ /* 0x000fe200078e001a */
[----:B------:R-:W-:Y:S06]  /*9320*/  BRA `(.L_x_8653) ;  /* 0x0000000000bc7947 */ /* 0x000fec0003800000 */
.L_x_8675:
[----:B------:R-:W-:-:S13]  /*9330*/  ISETP.NE.AND P0, PT, R0, 0x1c, PT ;  /* 0x0000001c0000780c */ /* 0x000fda0003f05270 */
[----:B------:R-:W-:Y:S05]  /*9340*/  @!P0 BRA `(.L_x_8684) ;  /* 0x0000000000a88947 */ /* 0x000fea0003800000 */
[----:B------:R-:W-:-:S13]  /*9350*/  ISETP.NE.AND P0, PT, R0, 0x1d, PT ;  /* 0x0000001d0000780c */ /* 0x000fda0003f05270 */
[----:B------:R-:W-:Y:S05]  /*9360*/  @!P0 BRA `(.L_x_8685) ;  /* 0x0000000000908947 */ /* 0x000fea0003800000 */
[----:B------:R-:W-:-:S13]  /*9370*/  ISETP.NE.AND P0, PT, R0, 0x2c, PT ;  /* 0x0000002c0000780c */ /* 0x000fda0003f05270 */
[----:B------:R-:W-:Y:S05]  /*9380*/  @P0 BRA `(.L_x_8658) ;  /* 0x0000000000400947 */ /* 0x000fea0003800000 */
[----:B------:R-:W-:Y:S01]  /*9390*/  SHF.R.U32.HI R5, RZ, 0x17, R4 ;  /* 0x00000017ff057819 */ /* 0x000fe20000011604 */
[----:B------:R-:W-:-:S03]  /*93a0*/  IMAD.MOV.U32 R25, RZ, RZ, R26 ;  /* 0x000000ffff197224 */ /* 0x000fc600078e001a */
        /* <DEDUP_REMOVED lines=14> */
.L_x_8658:
        /* <DEDUP_REMOVED lines=15> */
[----:B0123--:R-:W-:Y:S05]  /*9580*/  CALL.ABS.NOINC R14 ;  /* 0x000000000e007343 */ /* 0x00ffea0003c00000 */
.L_x_8686:
[----:B------:R-:W-:Y:S01]  /*9590*/  IMAD.MOV.U32 R25, RZ, RZ, R26 ;  /* 0x000000ffff197224 */ /* 0x000fe200078e001a */
[----:B------:R-:W-:Y:S06]  /*95a0*/  BRA `(.L_x_8653) ;  /* 0x00000000001c7947 */ /* 0x000fec0003800000 */
.L_x_8685:
[----:B------:R-:W0:Y:S01]  /*95b0*/  F2I.U64.TRUNC R4, R4 ;  /* 0x0000000400047311 */ /* 0x000e22000020d800 */
[----:B------:R-:W-:Y:S01]  /*95c0*/  IMAD.MOV.U32 R25, RZ, RZ, R26 ;  /* 0x000000ffff197224 */ /* 0x000fe200078e001a */
[----:B0-----:R0:W-:Y:S01]  /*95d0*/  STG.E.64 desc[UR36][R8.64], R4 ;  /* 0x0000000408007986 */ /* 0x0011e2000c101b24 */
[----:B------:R-:W-:Y:S05]  /*95e0*/  BRA `(.L_x_8653) ;  /* 0x00000000000c7947 */ /* 0x000fea0003800000 */
.L_x_8684:
[----:B------:R-:W0:Y:S01]  /*95f0*/  F2I.FTZ.U32.TRUNC.NTZ R3, R4 ;  /* 0x0000000400037305 */ /* 0x000e22000021f000 */
[----:B------:R-:W-:Y:S01]  /*9600*/  IMAD.MOV.U32 R25, RZ, RZ, R26 ;  /* 0x000000ffff197224 */ /* 0x000fe200078e001a */
[----:B0-----:R0:W-:Y:S06]  /*9610*/  STG.E desc[UR36][R8.64], R3 ;  /* 0x0000000308007986 */ /* 0x0011ec000c101924 */
.L_x_8653:
[----:B------:R-:W-:Y:S05]  /*9620*/  BSYNC B6 ;  /* 0x0000000000067941 */ /* 0x000fea0003800000 */
.L_x_8652:
[----:B------:R-:W-:Y:S01]  /*9630*/  ISETP.GE.AND P0, PT, R25, R17, PT ;  /* 0x000000111900720c */ /* 0x000fe20003f06270 */
[----:B------:R-:W-:-:S12]  /*9640*/  BSSY B6, `(.L_x_8687) ;  /* 0x00001d8000067945 */ /* 0x000fd80003800000 */
[----:B------:R-:W-:Y:S05]  /*9650*/  @P0 BRA `(.L_x_8688) ;  /* 0x0000001c00580947 */ /* 0x000fea0003800000 */
[----:B0-----:R-:W0:Y:S01]  /*9660*/  LDC.64 R8, c[0x0][0x218] ;  /* 0x00008600ff087b82 */ /* 0x001e220000000a00 */
[----:B------:R-:W-:Y:S01]  /*9670*/  IMAD R0, R2, 0x200, R25 ;  /* 0x0000020002007824 */ /* 0x000fe200078e0219 */
[----:B----4-:R-:W-:Y:S01]  /*9680*/  PRMT R4, R16, 0x9910, RZ ;  /* 0x0000991010047816 */ /* 0x010fe200000000ff */
        /* <DEDUP_REMOVED lines=15> */
[----:B------:R-:W0:Y:S02]  /*9780*/  F2I.FTZ.TRUNC.NTZ R3, R18 ;  /* 0x0000001200037305 */ /* 0x000e24000021f100 */
[----:B0-----:R0:W-:Y:S01]  /*9790*/  STG.E.U8 desc[UR36][R8.64], R3 ;  /* 0x0000000308007986 */ /* 0x0011e2000c101124 */
[----:B------:R-:W-:Y:S05]  /*97a0*/  BRA `(.L_x_8694) ;  /* 0x0000000c00507947 */ /* 0x000fea0003800000 */
.L_x_8692:
[----:B-1----:R-:W0:Y:S02]  /*97b0*/  F2I.S64.TRUNC R18, R18 ;  /* 0x0000001200127311 */ /* 0x002e24000020d900 */
[----:B0-----:R-:W-:-:S05]  /*97c0*/  IMAD.MOV.U32 R3, RZ, RZ, R18 ;  /* 0x000000ffff037224 */ /* 0x001fca00078e0012 */
[----:B------:R0:W-:Y:S01]  /*97d0*/  STG.E.U8 desc[UR36][R8.64], R3 ;  /* 0x0000000308007986 */ /* 0x0001e2000c101124 */
[----:B------:R-:W-:Y:S05]  /*97e0*/  BRA `(.L_x_8694) ;  /* 0x0000000c00407947 */ /* 0x000fea0003800000 */
.L_x_8691:
[----:B------:R-:W-:-:S13]  /*97f0*/  ISETP.NE.AND P0, PT, R0, 0x2, PT ;  /* 0x000000020000780c */ /* 0x000fda0003f05270 */
[----:B------:R-:W-:Y:S05]  /*9800*/  @!P0 BRA `(.L_x_8695) ;  /* 0x0000000000288947 */ /* 0x000fea0003800000 */
[----:B------:R-:W-:-:S13]  /*9810*/  ISETP.NE.AND P0, PT, R0, 0x3, PT ;  /* 0x000000030000780c */ /* 0x000fda0003f05270 */
[----:B------:R-:W-:Y:S05]  /*9820*/  @!P0 BRA `(.L_x_8696) ;  /* 0x0000000000148947 */ /* 0x000fea0003800000 */
[----:B------:R-:W-:-:S13]  /*9830*/  ISETP.NE.AND P0, PT, R0, 0x4, PT ;  /* 0x000000040000780c */ /* 0x000fda0003f05270 */
[----:B------:R-:W-:Y:S05]  /*9840*/  @P0 BRA `(.L_x_8693) ;  /* 0x0000000800d00947 */ /* 0x000fea0003800000 */
[----:B-1----:R-:W0:Y:S02]  /*9850*/  F2I.S64.TRUNC R18, R18 ;  /* 0x0000001200127311 */ /* 0x002e24000020d900 */
[----:B0-----:R0:W-:Y:S01]  /*9860*/  STG.E.64 desc[UR36][R8.64], R18 ;  /* 0x0000001208007986 */ /* 0x0011e2000c101b24 */
[----:B------:R-:W-:Y:S05]  /*9870*/  BRA `(.L_x_8694) ;  /* 0x0000000c001c7947 */ /* 0x000fea0003800000 */
.L_x_8696:
[----:B------:R-:W0:Y:S02]  /*9880*/  F2I.FTZ.TRUNC.NTZ R3, R18 ;  /* 0x0000001200037305 */ /* 0x000e24000021f100 */
[----:B0-----:R0:W-:Y:S01]  /*9890*/  STG.E desc[UR36][R8.64], R3 ;  /* 0x0000000308007986 */ /* 0x0011e2000c101924 */
[----:B------:R-:W-:Y:S05]  /*98a0*/  BRA `(.L_x_8694) ;  /* 0x0000000c00107947 */ /* 0x000fea0003800000 */
.L_x_8695:
[----:B------:R-:W0:Y:S02]  /*98b0*/  F2I.FTZ.TRUNC.NTZ R3, R18 ;  /* 0x0000001200037305 */ /* 0x000e24000021f100 */
[----:B0-----:R0:W-:Y:S01]  /*98c0*/  STG.E.U16 desc[UR36][R8.64], R3 ;  /* 0x0000000308007986 */ /* 0x0011e2000c101524 */
[----:B------:R-:W-:Y:S05]  /*98d0*/  BRA `(.L_x_8694) ;  /* 0x0000000c00047947 */ /* 0x000fea0003800000 */
.L_x_8690:
        /* <DEDUP_REMOVED lines=8> */
.L_x_8698:
[----:B------:R-:W-:-:S05]  /*9960*/  F2FP.F16.F32.PACK_AB R18, RZ, R18 ;  /* 0x00000012ff12723e */ /* 0x000fca00000000ff */
[----:B------:R0:W-:Y:S01]  /*9970*/  STG.E.U16 desc[UR36][R8.64], R18 ;  /* 0x0000001208007986 */ /* 0x0001e2000c101524 */
[----:B------:R-:W-:Y:S05]  /*9980*/  BRA `(.L_x_8694) ;  /* 0x0000000800d87947 */ /* 0x000fea0003800000 */
.L_x_8697:
[----:B------:R-:W-:-:S13]  /*9990*/  ISETP.NE.AND P0, PT, R0, 0x7, PT ;  /* 0x000000070000780c */ /* 0x000fda0003f05270 */
[----:B------:R-:W-:Y:S05]  /*99a0*/  @!P0 BRA `(.L_x_8699) ;  /* 0x00000000002c8947 */ /* 0x000fea0003800000 */
[----:B------:R-:W-:-:S13]  /*99b0*/  ISETP.NE.AND P0, PT, R0, 0x8, PT ;  /* 0x000000080000780c */ /* 0x000fda0003f05270 */
[----:B------:R-:W-:Y:S05]  /*99c0*/  @!P0 BRA `(.L_x_8700) ;  /* 0x0000000000148947 */ /* 0x000fea0003800000 */
[----:B------:R-:W-:-:S13]  /*99d0*/  ISETP.NE.AND P0, PT, R0, 0x9, PT ;  /* 0x000000090000780c */ /* 0x000fda0003f05270 */
[----:B------:R-:W-:Y:S05]  /*99e0*/  @P0 BRA `(.L_x_8693) ;  /* 0x0000000800680947 */ /* 0x000fea0003800000 */
[----:B-1----:R-:W-:-:S05]  /*99f0*/  IMAD.MOV.U32 R19, RZ, RZ, RZ ;  /* 0x000000ffff137224 */ /* 0x002fca00078e00ff */
[----:B------:R4:W-:Y:S01]  /*9a00*/  STG.E.64 desc[UR36][R8.64], R18 ;  /* 0x0000001208007986 */ /* 0x0009e2000c101b24 */
[----:B------:R-:W-:Y:S05]  /*9a10*/  BRA `(.L_x_8694) ;  /* 0x0000000800b47947 */ /* 0x000fea0003800000 */
.L_x_8700:
[----:B------:R-:W-:-:S04]  /*9a20*/  F2FP.F16.F32.PACK_AB R3, RZ, R18 ;  /* 0x00000012ff03723e */ /* 0x000fc800000000ff */
[----:B------:R-:W-:-:S05]  /*9a30*/  PRMT R3, R3, 0x5410, RZ ;  /* 0x0000541003037816 */ /* 0x000fca00000000ff */
[----:B------:R0:W-:Y:S01]  /*9a40*/  STG.E desc[UR36][R8.64], R3 ;  /* 0x0000000308007986 */ /* 0x0001e2000c101924 */
[----:B------:R-:W-:Y:S05]  /*9a50*/  BRA `(.L_x_8694) ;  /* 0x0000000800a47947 */ /* 0x000fea0003800000 */
.L_x_8699:
[----:B------:R-:W-:-:S06]  /*9a60*/  FMUL.FTZ R4, R18, 1 ;  /* 0x3f80000012047820 */ /* 0x000fcc0000410000 */
[----:B------:R-:W0:Y:S02]  /*9a70*/  F2F.F64.F32 R4, R4 ;  /* 0x0000000400047310 */ /* 0x000e240000201800 */
[----:B0-----:R0:W-:Y:S01]  /*9a80*/  STG.E.64 desc[UR36][R8.64], R4 ;  /* 0x0000000408007986 */ /* 0x0011e2000c101b24 */
[----:B------:R-:W-:Y:S05]  /*9a90*/  BRA `(.L_x_8694) ;  /* 0x0000000800947947 */ /* 0x000fea0003800000 */
.L_x_8689:
        /* <DEDUP_REMOVED lines=12> */
.L_x_8703:
[----:B------:R-:W-:Y:S01]  /*9b60*/  FMUL.FTZ R4, R18, 1 ;  /* 0x3f80000012047820 */ /* 0x000fe20000410000 */
[----:B------:R-:W-:-:S05]  /*9b70*/  CS2R R6, SRZ ;  /* 0x0000000000067805 */ /* 0x000fca000001ff00 */
[----:B------:R-:W0:Y:S02]  /*9b80*/  F2F.F64.F32 R4, R4 ;  /* 0x0000000400047310 */ /* 0x000e240000201800 */
[----:B0-----:R0:W-:Y:S01]  /*9b90*/  STG.E.128 desc[UR36][R8.64], R4 ;  /* 0x0000000408007986 */ /* 0x0011e2000c101d24 */
[----:B------:R-:W-:Y:S05]  /*9ba0*/  BRA `(.L_x_8694) ;  /* 0x0000000800507947 */ /* 0x000fea0003800000 */
.L_x_8702:
        /* <DEDUP_REMOVED lines=20> */
.L_x_8707:
[----:B------:R-:W-:Y:S05]  /*9cf0*/  BSYNC B0 ;  /* 0x0000000000007941 */ /* 0x000fea0003800000 */
.L_x_8706:
[----:B------:R-:W-:-:S05]  /*9d00*/  LOP3.LUT R5, R0, R5, RZ, 0xfc, !PT ;  /* 0x0000000500057212 */ /* 0x000fca00078efcff */
[----:B------:R0:W-:Y:S01]  /*9d10*/  STG.E.U8 desc[UR36][R8.64], R5 ;  /* 0x0000000508007986 */ /* 0x0001e2000c101124 */
[----:B------:R-:W-:Y:S05]  /*9d20*/  BRA `(.L_x_8694) ;  /* 0x0000000400f07947 */ /* 0x000fea0003800000 */
.L_x_8705:
        /* <DEDUP_REMOVED lines=12> */
.L_x_8709:
[----:B------:R-:W-:Y:S01]  /*9df0*/  IMAD.MOV.U32 R0, RZ, RZ, 0x7f ;  /* 0x0000007fff007424 */ /* 0x000fe200078e00ff */
[----:B------:R-:W-:-:S04]  /*9e00*/  ISETP.GT.U32.AND P0, PT, R4, 0x7f800000, PT ;  /* 0x7f8000000400780c */ /* 0x000fc80003f04070 */
[----:B------:R-:W-:-:S09]  /*9e10*/  SEL R0, R0, 0x7c, P0 ;  /* 0x0000007c00007807 */ /* 0x000fd20000000000 */
.L_x_8710:
[----:B------:R-:W-:Y:S05]  /*9e20*/  BSYNC B0 ;  /* 0x0000000000007941 */ /* 0x000fea0003800000 */
.L_x_8708:
[----:B------:R-:W-:-:S04]  /*9e30*/  LOP3.LUT R18, R18, 0x80000000, RZ, 0xc0, !PT ;  /* 0x8000000012127812 */ /* 0x000fc800078ec0ff */
[----:B------:R-:W-:-:S04]  /*9e40*/  SHF.R.U32.HI R3, RZ, 0x18, R18 ;  /* 0x00000018ff037819 */ /* 0x000fc80000011612 */
[----:B------:R-:W-:-:S05]  /*9e50*/  LOP3.LUT R3, R0, R3, RZ, 0xfc, !PT ;  /* 0x0000000300037212 */ /* 0x000fca00078efcff */
[----:B------:R0:W-:Y:S01]  /*9e60*/  STG.E.U8 desc[UR36][R8.64], R3 ;  /* 0x0000000308007986 */ /* 0x0001e2000c101124 */
[----:B------:R-:W-:Y:S05]  /*9e70*/  BRA `(.L_x_8694) ;  /* 0x00000004009c7947 */ /* 0x000fea0003800000 */
.L_x_8704:
[----:B------:R-:W-:-:S05]  /*9e80*/  F2FP.BF16.F32.PACK_AB R18, RZ, R18 ;  /* 0x00000012ff12723e */ /* 0x000fca00000010ff */
[----:B------:R0:W-:Y:S01]  /*9e90*/  STG.E.U16 desc[UR36][R8.64], R18 ;  /* 0x0000001208007986 */ /* 0x0001e2000c101524 */
[----:B------:R-:W-:Y:S05]  /*9ea0*/  BRA `(.L_x_8694) ;  /* 0x0000000400907947 */ /* 0x000fea0003800000 */
.L_x_8701:
        /* <DEDUP_REMOVED lines=8> */
[----:B------:R-:W0:Y:S02]  /*9f30*/  F2I.FTZ.U32.TRUNC.NTZ R3, R18 ;  /* 0x0000001200037305 */ /* 0x000e24000021f000 */
[----:B0-----:R0:W-:Y:S01]  /*9f40*/  STG.E.U16 desc[UR36][R8.64], R3 ;  /* 0x0000000308007986 */ /* 0x0011e2000c101524 */
[----:B------:R-:W-:Y:S05]  /*9f50*/  BRA `(.L_x_8694) ;  /* 0x0000000400647947 */ /* 0x000fea0003800000 */
.L_x_8713:
        /* <DEDUP_REMOVED lines=16> */
.L_x_8716:
[----:B------:R-:W-:-:S04]  /*a060*/  LOP3.LUT R18, R18, 0x80000000, RZ, 0xc0, !PT ;  /* 0x8000000012127812 */ /* 0x000fc800078ec0ff */
[----:B------:R-:W-:-:S04]  /*a070*/  SHF.R.U32.HI R3, RZ, 0x18, R18 ;  /* 0x00000018ff037819 */ /* 0x000fc80000011612 */
[----:B------:R-:W-:-:S04]  /*a080*/  LOP3.LUT R0, R0, R3, RZ, 0xfc, !PT ;  /* 0x0000000300007212 */ /* 0x000fc800078efcff */
[----:B------:R-:W-:-:S07]  /*a090*/  PRMT R4, R0, 0x7610, R4 ;  /* 0x0000761000047816 */ /* 0x000fce0000000004 */
.L_x_8715:
[----:B------:R-:W-:Y:S05]  /*a0a0*/  BSYNC B0 ;  /* 0x0000000000007941 */ /* 0x000fea0003800000 */
.L_x_8714:
[----:B------:R0:W-:Y:S01]  /*a0b0*/  STG.E.U8 desc[UR36][R8.64], R4 ;  /* 0x0000000408007986 */ /* 0x0001e2000c101124 */
[----:B------:R-:W-:Y:S05]  /*a0c0*/  BRA `(.L_x_8694) ;  /* 0x0000000400087947 */ /* 0x000fea0003800000 */
.L_x_8712:
        /* <DEDUP_REMOVED lines=16> */
.L_x_8719:
[----:B------:R-:W-:-:S04]  /*a1d0*/  LOP3.LUT R18, R18, 0x80000000, RZ, 0xc0, !PT ;  /* 0x8000000012127812 */ /* 0x000fc800078ec0ff */
[----:B------:R-:W-:-:S04]  /*a1e0*/  SHF.R.U32.HI R3, RZ, 0x18, R18 ;  /* 0x00000018ff037819 */ /* 0x000fc80000011612 */
[----:B------:R-:W-:-:S04]  /*a1f0*/  LOP3.LUT R0, R0, R3, RZ, 0xfc, !PT ;  /* 0x0000000300007212 */ /* 0x000fc800078efcff */
[----:B------:R-:W-:-:S07]  /*a200*/  PRMT R4, R0, 0x7610, R4 ;  /* 0x0000761000047816 */ /* 0x000fce0000000004 */
.L_x_8718:
[----:B------:R-:W-:Y:S05]  /*a210*/  BSYNC B0 ;  /* 0x0000000000007941 */ /* 0x000fea0003800000 */
.L_x_8717:
[----:B------:R0:W-:Y:S01]  /*a220*/  STG.E.U8 desc[UR36][R8.64], R4 ;  /* 0x0000000408007986 */ /* 0x0001e2000c101124 */
[----:B------:R-:W-:Y:S05]  /*a230*/  BRA `(.L_x_8694) ;  /* 0x0000000000ac7947 */ /* 0x000fea0003800000 */
.L_x_8711:
        /* <DEDUP_REMOVED lines=21> */
.L_x_8693:
        /* <DEDUP_REMOVED lines=16> */
.L_x_8722:
[----:B------:R-:W-:Y:S05]  /*a490*/  BRA `(.L_x_8694) ;  /* 0x0000000000147947 */ /* 0x000fea0003800000 */
.L_x_8721:
[----:B-1----:R-:W0:Y:S02]  /*a4a0*/  F2I.U64.TRUNC R18, R18 ;  /* 0x0000001200127311 */ /* 0x002e24000020d800 */
[----:B0-----:R0:W-:Y:S01]  /*a4b0*/  STG.E.64 desc[UR36][R8.64], R18 ;  /* 0x0000001208007986 */ /* 0x0011e2000c101b24 */
[----:B------:R-:W-:Y:S05]  /*a4c0*/  BRA `(.L_x_8694) ;  /* 0x0000000000087947 */ /* 0x000fea0003800000 */
.L_x_8720:
[----:B------:R-:W0:Y:S02]  /*a4d0*/  F2I.FTZ.U32.TRUNC.NTZ R3, R18 ;  /* 0x0000001200037305 */ /* 0x000e24000021f000 */
[----:B0-----:R0:W-:Y:S02]  /*a4e0*/  STG.E desc[UR36][R8.64], R3 ;  /* 0x0000000308007986 */ /* 0x0011e4000c101924 */
.L_x_8694:
[----:B------:R-:W-:-:S05]  /*a4f0*/  VIADD R25, R25, 0x80 ;  /* 0x0000008019197836 */ /* 0x000fca0000000000 */
[----:B------:R-:W-:-:S13]  /*a500*/  ISETP.GE.AND P0, PT, R25, R17, PT ;  /* 0x000000111900720c */ /* 0x000fda0003f06270 */
[----:B------:R-:W-:Y:S05]  /*a510*/  @P0 BRA `(.L_x_8688) ;  /* 0x0000000c00a80947 */ /* 0x000fea0003800000 */
[----:B0---4-:R-:W0:Y:S01]  /*a520*/  LDC.64 R8, c[0x0][0x218] ;  /* 0x00008600ff087b82 */ /* 0x011e220000000a00 */
        /* <DEDUP_REMOVED lines=20> */
.L_x_8726:
[----:B-1----:R-:W0:Y:S02]  /*a670*/  F2I.S64.TRUNC R22, R22 ;  /* 0x0000001600167311 */ /* 0x002e24000020d900 */
[----:B0-----:R-:W-:-:S05]  /*a680*/  IMAD.MOV.U32 R3, RZ, RZ, R22 ;  /* 0x000000ffff037224 */ /* 0x001fca00078e0016 */
[----:B------:R0:W-:Y:S01]  /*a690*/  STG.E.U8 desc[UR36][R8.64], R3 ;  /* 0x0000000308007986 */ /* 0x0001e2000c101124 */
[----:B------:R-:W-:Y:S05]  /*a6a0*/  BRA `(.L_x_8728) ;  /* 0x0000000c00407947 */ /* 0x000fea0003800000 */
.L_x_8725:
        /* <DEDUP_REMOVED lines=9> */
.L_x_8730:
[----:B------:R-:W0:Y:S02]  /*a740*/  F2I.FTZ.TRUNC.NTZ R3, R22 ;  /* 0x0000001600037305 */ /* 0x000e24000021f100 */
[----:B0-----:R0:W-:Y:S01]  /*a750*/  STG.E desc[UR36][R8.64], R3 ;  /* 0x0000000308007986 */ /* 0x0011e2000c101924 */
[----:B------:R-:W-:Y:S05]  /*a760*/  BRA `(.L_x_8728) ;  /* 0x0000000c00107947 */ /* 0x000fea0003800000 */
.L_x_8729:
[----:B------:R-:W0:Y:S02]  /*a770*/  F2I.FTZ.TRUNC.NTZ R3, R22 ;  /* 0x0000001600037305 */ /* 0x000e24000021f100 */
[----:B0-----:R0:W-:Y:S01]  /*a780*/  STG.E.U16 desc[UR36][R8.64], R3 ;  /* 0x0000000308007986 */ /* 0x0011e2000c101524 */
[----:B------:R-:W-:Y:S05]  /*a790*/  BRA `(.L_x_8728) ;  /* 0x0000000c00047947 */ /* 0x000fea0003800000 */
.L_x_8724:
        /* <DEDUP_REMOVED lines=8> */
.L_x_8732:
[----:B------:R-:W-:-:S05]  /*a820*/  F2FP.F16.F32.PACK_AB R22, RZ, R22 ;  /* 0x00000016ff16723e */ /* 0x000fca00000000ff */
[----:B------:R0:W-:Y:S01]  /*a830*/  STG.E.U16 desc[UR36][R8.64], R22 ;  /* 0x0000001608007986 */ /* 0x0001e2000c101524 */
[----:B------:R-:W-:Y:S05]  /*a840*/  BRA `(.L_x_8728) ;  /* 0x0000000800d87947 */ /* 0x000fea0003800000 */
.L_x_8731:
        /* <DEDUP_REMOVED lines=9> */
.L_x_8734:
[----:B------:R-:W-:-:S04]  /*a8e0*/  F2FP.F16.F32.PACK_AB R3, RZ, R22 ;  /* 0x00000016ff03723e */ /* 0x000fc800000000ff */
[----:B------:R-:W-:-:S05]  /*a8f0*/  PRMT R3, R3, 0x5410, RZ ;  /* 0x0000541003037816 */ /* 0x000fca00000000ff */
[----:B------:R0:W-:Y:S01]  /*a900*/  STG.E desc[UR36][R8.64], R3 ;  /* 0x0000000308007986 */ /* 0x0001e2000c101924 */
[----:B------:R-:W-:Y:S05]  /*a910*/  BRA `(.L_x_8728) ;  /* 0x0000000800a47947 */ /* 0x000fea0003800000 */
.L_x_8733:
[----:B------:R-:W-:-:S06]  /*a920*/  FMUL.FTZ R4, R22, 1 ;  /* 0x3f80000016047820 */ /* 0x000fcc0000410000 */
[----:B------:R-:W0:Y:S02]  /*a930*/  F2F.F64.F32 R4, R4 ;  /* 0x0000000400047310 */ /* 0x000e240000201800 */
[----:B0-----:R0:W-:Y:S01]  /*a940*/  STG.E.64 desc[UR36][R8.64], R4 ;  /* 0x0000000408007986 */ /* 0x0011e2000c101b24 */
[----:B------:R-:W-:Y:S05]  /*a950*/  BRA `(.L_x_8728) ;  /* 0x0000000800947947 */ /* 0x000fea0003800000 */
.L_x_8723:
        /* <DEDUP_REMOVED lines=12> */
.L_x_8737:
[----:B------:R-:W-:Y:S01]  /*aa20*/  FMUL.FTZ R4, R22, 1 ;  /* 0x3f80000016047820 */ /* 0x000fe20000410000 */
[----:B------:R-:W-:-:S05]  /*aa30*/  CS2R R6, SRZ ;  /* 0x0000000000067805 */ /* 0x000fca000001ff00 */
[----:B------:R-:W0:Y:S02]  /*aa40*/  F2F.F64.F32 R4, R4 ;  /* 0x0000000400047310 */ /* 0x000e240000201800 */
[----:B0-----:R0:W-:Y:S01]  /*aa50*/  STG.E.128 desc[UR36][R8.64], R4 ;  /* 0x0000000408007986 */ /* 0x0011e2000c101d24 */
[----:B------:R-:W-:Y:S05]  /*aa60*/  BRA `(.L_x_8728) ;  /* 0x0000000800507947 */ /* 0x000fea0003800000 */
.L_x_8736:
        /* <DEDUP_REMOVED lines=20> */
.L_x_8741:
[----:B------:R-:W-:Y:S05]  /*abb0*/  BSYNC B0 ;  /* 0x0000000000007941 */ /* 0x000fea0003800000 */
.L_x_8740:
[----:B------:R-:W-:-:S05]  /*abc0*/  LOP3.LUT R5, R0, R5, RZ, 0xfc, !PT ;  /* 0x0000000500057212 */ /* 0x000fca00078efcff */
[----:B------:R4:W-:Y:S01]  /*abd0*/  STG.E.U8 desc[UR36][R8.64], R5 ;  /* 0x0000000508007986 */ /* 0x0009e2000c101124 */
[----:B------:R-:W-:Y:S05]  /*abe0*/  BRA `(.L_x_8728) ;  /* 0x0000000400f07947 */ /* 0x000fea0003800000 */
.L_x_8739:
        /* <DEDUP_REMOVED lines=12> */
.L_x_8743:
[----:B------:R-:W-:Y:S01]  /*acb0*/  IMAD.MOV.U32 R0, RZ, RZ, 0x7f ;  /* 0x0000007fff007424 */ /* 0x000fe200078e00ff */
[----:B------:R-:W-:-:S04]  /*acc0*/  ISETP.GT.U32.AND P0, PT, R4, 0x7f800000, PT ;  /* 0x7f8000000400780c */ /* 0x000fc80003f04070 */
[----:B------:R-:W-:-:S09]  /*acd0*/  SEL R0, R0, 0x7c, P0 ;  /* 0x0000007c00007807 */ /* 0x000fd20000000000 */
.L_x_8744:
[----:B------:R-:W-:Y:S05]  /*ace0*/  BSYNC B0 ;  /* 0x0000000000007941 */ /* 0x000fea0003800000 */
.L_x_8742:
[----:B------:R-:W-:-:S04]  /*acf0*/  LOP3.LUT R22, R22, 0x80000000, RZ, 0xc0, !PT ;  /* 0x8000000016167812 */ /* 0x000fc800078ec0ff */
[----:B------:R-:W-:-:S04]  /*ad00*/  SHF.R.U32.HI R3, RZ, 0x18, R22 ;  /* 0x00000018ff037819 */ /* 0x000fc80000011616 */
[----:B------:R-:W-:-:S05]  /*ad10*/  LOP3.LUT R3, R0, R3, RZ, 0xfc, !PT ;  /* 0x0000000300037212 */ /* 0x000fca00078efcff */
[----:B------:R0:W-:Y:S01]  /*ad20*/  STG.E.U8 desc[UR36][R8.64], R3 ;  /* 0x0000000308007986 */ /* 0x0001e2000c101124 */
[----:B------:R-:W-:Y:S05]  /*ad30*/  BRA `(.L_x_8728) ;  /* 0x00000004009c7947 */ /* 0x000fea0003800000 */
.L_x_8738:
[----:B------:R-:W-:-:S05]  /*ad40*/  F2FP.BF16.F32.PACK_AB R22, RZ, R22 ;  /* 0x00000016ff16723e */ /* 0x000fca00000010ff */
[----:B------:R0:W-:Y:S01]  /*ad50*/  STG.E.U16 desc[UR36][R8.64], R22 ;  /* 0x0000001608007986 */ /* 0x0001e2000c101524 */
[----:B------:R-:W-:Y:S05]  /*ad60*/  BRA `(.L_x_8728) ;  /* 0x0000000400907947 */ /* 0x000fea0003800000 */
.L_x_8735:
        /* <DEDUP_REMOVED lines=11> */
.L_x_8747:
        /* <DEDUP_REMOVED lines=16> */
.L_x_8750:
[----:B------:R-:W-:-:S04]  /*af20*/  LOP3.LUT R22, R22, 0x80000000, RZ, 0xc0, !PT ;  /* 0x8000000016167812 */ /* 0x000fc800078ec0ff */
[----:B------:R-:W-:-:S04]  /*af30*/  SHF.R.U32.HI R3, RZ, 0x18, R22 ;  /* 0x00000018ff037819 */ /* 0x000fc80000011616 */
[----:B------:R-:W-:-:S04]  /*af40*/  LOP3.LUT R0, R0, R3, RZ, 0xfc, !PT ;  /* 0x0000000300007212 */ /* 0x000fc800078efcff */
[----:B------:R-:W-:-:S07]  /*af50*/  PRMT R4, R0, 0x7610, R4 ;  /* 0x0000761000047816 */ /* 0x000fce0000000004 */
.L_x_8749:
[----:B------:R-:W-:Y:S05]  /*af60*/  BSYNC B0 ;  /* 0x0000000000007941 */ /* 0x000fea0003800000 */
.L_x_8748:
[----:B------:R0:W-:Y:S01]  /*af70*/  STG.E.U8 desc[UR36][R8.64], R4 ;  /* 0x0000000408007986 */ /* 0x0001e2000c101124 */
[----:B------:R-:W-:Y:S05]  /*af80*/  BRA `(.L_x_8728) ;  /* 0x0000000400087947 */ /* 0x000fea0003800000 */
.L_x_8746:
        /* <DEDUP_REMOVED lines=16> */
.L_x_8753:
[----:B------:R-:W-:-:S04]  /*b090*/  LOP3.LUT R22, R22, 0x80000000, RZ, 0xc0, !PT ;  /* 0x8000000016167812 */ /* 0x000fc800078ec0ff */
[----:B------:R-:W-:-:S04]  /*b0a0*/  SHF.R.U32.HI R3, RZ, 0x18, R22 ;  /* 0x00000018ff037819 */ /* 0x000fc80000011616 */
[----:B------:R-:W-:-:S04]  /*b0b0*/  LOP3.LUT R0, R0, R3, RZ, 0xfc, !PT ;  /* 0x0000000300007212 */ /* 0x000fc800078efcff */
[----:B------:R-:W-:-:S07]  /*b0c0*/  PRMT R4, R0, 0x7610, R4 ;  /* 0x0000761000047816 */ /* 0x000fce0000000004 */
.L_x_8752:
[----:B------:R-:W-:Y:S05]  /*b0d0*/  BSYNC B0 ;  /* 0x0000000000007941 */ /* 0x000fea0003800000 */
.L_x_8751:
[----:B------:R0:W-:Y:S01]  /*b0e0*/  STG.E.U8 desc[UR36][R8.64], R4 ;  /* 0x0000000408007986 */ /* 0x0001e2000c101124 */
[----:B------:R-:W-:Y:S05]  /*b0f0*/  BRA `(.L_x_8728) ;  /* 0x0000000000ac7947 */ /* 0x000fea0003800000 */
.L_x_8745:
        /* <DEDUP_REMOVED lines=21> */
.L_x_8727:
        /* <DEDUP_REMOVED lines=16> */
.L_x_8756:
[----:B------:R-:W-:Y:S05]  /*b350*/  BRA `(.L_x_8728) ;  /* 0x0000000000147947 */ /* 0x000fea0003800000 */
.L_x_8755:
[----:B-1----:R-:W0:Y:S02]  /*b360*/  F2I.U64.TRUNC R22, R22 ;  /* 0x0000001600167311 */ /* 0x002e24000020d800 */
[----:B0-----:R0:W-:Y:S01]  /*b370*/  STG.E.64 desc[UR36][R8.64], R22 ;  /* 0x0000001608007986 */ /* 0x0011e2000c101b24 */
[----:B------:R-:W-:Y:S05]  /*b380*/  BRA `(.L_x_8728) ;  /* 0x0000000000087947 */ /* 0x000fea0003800000 */
.L_x_8754:
[----:B------:R-:W0:Y:S02]  /*b390*/  F2I.FTZ.U32.TRUNC.NTZ R3, R22 ;  /* 0x0000001600037305 */ /* 0x000e24000021f000 */
[----:B0-----:R0:W-:Y:S02]  /*b3a0*/  STG.E desc[UR36][R8.64], R3 ;  /* 0x0000000308007986 */ /* 0x0011e4000c101924 */
.L_x_8728:
[----:B------:R-:W-:-:S07]  /*b3b0*/  VIADD R25, R25, 0x80 ;  /* 0x0000008019197836 */ /* 0x000fce0000000000 */
.L_x_8688:
[----:B------:R-:W-:Y:S05]  /*b3c0*/  BSYNC B6 ;  /* 0x0000000000067941 */ /* 0x000fea0003800000 */
.L_x_8687:
[----:B------:R-:W-:-:S13]  /*b3d0*/  ISETP.GE.AND P0, PT, R25, R17, PT ;  /* 0x000000111900720c */ /* 0x000fda0003f06270 */
[----:B------:R-:W-:Y:S05]  /*b3e0*/  @P0 EXIT ;  /* 0x000000000000094d */ /* 0x000fea0003800000 */
[----:B0---4-:R-:W0:Y:S01]  /*b3f0*/  LDC.64 R4, c[0x0][0x218] ;  /* 0x00008600ff047b82 */ /* 0x011e220000000a00 */
        /* <DEDUP_REMOVED lines=16> */
[----:B--2---:R-:W0:Y:S02]  /*b500*/  F2I.FTZ.TRUNC.NTZ R5, R24 ;  /* 0x0000001800057305 */ /* 0x004e24000021f100 */
[----:B0-----:R-:W-:Y:S01]  /*b510*/  STG.E.U8 desc[UR36][R2.64], R5 ;  /* 0x0000000502007986 */ /* 0x001fe2000c101124 */
[----:B------:R-:W-:Y:S05]  /*b520*/  EXIT ;  /* 0x000000000000794d */ /* 0x000fea0003800000 */
.L_x_8760:
[----:B--2---:R-:W0:Y:S02]  /*b530*/  F2I.S64.TRUNC R24, R24 ;  /* 0x0000001800187311 */ /* 0x004e24000020d900 */
[----:B0-----:R-:W-:-:S05]  /*b540*/  IMAD.MOV.U32 R5, RZ, RZ, R24 ;  /* 0x000000ffff057224 */ /* 0x001fca00078e0018 */
[----:B------:R-:W-:Y:S01]  /*b550*/  STG.E.U8 desc[UR36][R2.64], R5 ;  /* 0x0000000502007986 */ /* 0x000fe2000c101124 */
[----:B------:R-:W-:Y:S05]  /*b560*/  EXIT ;  /* 0x000000000000794d */ /* 0x000fea0003800000 */
.L_x_8759:
[----:B------:R-:W-:-:S13]  /*b570*/  ISETP.NE.AND P0, PT, R0, 0x2, PT ;  /* 0x000000020000780c */ /* 0x000fda0003f05270 */
[----:B------:R-:W-:Y:S05]  /*b580*/  @!P0 BRA `(.L_x_8762) ;  /* 0x0000000000288947 */ /* 0x000fea0003800000 */
[----:B------:R-:W-:-:S13]  /*b590*/  ISETP.NE.AND P0, PT, R0, 0x3, PT ;  /* 0x000000030000780c */ /* 0x000fda0003f05270 */
[----:B------:R-:W-:Y:S05]  /*b5a0*/  @!P0 BRA `(.L_x_8763) ;  /* 0x0000000000148947 */ /* 0x000fea0003800000 */
[----:B------:R-:W-:-:S13]  /*b5b0*/  ISETP.NE.AND P0, PT, R0, 0x4, PT ;  /* 0x000000040000780c */ /* 0x000fda0003f05270 */
[----:B------:R-:W-:Y:S05]  /*b5c0*/  @P0 BRA `(.L_x_8761) ;  /* 0x0000000800d00947 */ /* 0x000fea0003800000 */
[----:B--2---:R-:W0:Y:S02]  /*b5d0*/  F2I.S64.TRUNC R24, R24 ;  /* 0x0000001800187311 */ /* 0x004e24000020d900 */
[----:B0-----:R-:W-:Y:S01]  /*b5e0*/  STG.E.64 desc[UR36][R2.64], R24 ;  /* 0x0000001802007986 */ /* 0x001fe2000c101b24 */
[----:B------:R-:W-:Y:S05]  /*b5f0*/  EXIT ;  /* 0x000000000000794d */ /* 0x000fea0003800000 */
.L_x_8763:
[----:B--2---:R-:W0:Y:S02]  /*b600*/  F2I.FTZ.TRUNC.NTZ R5, R24 ;  /* 0x0000001800057305 */ /* 0x004e24000021f100 */
[----:B0-----:R-:W-:Y:S01]  /*b610*/  STG.E desc[UR36][R2.64], R5 ;  /* 0x0000000502007986 */ /* 0x001fe2000c101924 */
[----:B------:R-:W-:Y:S05]  /*b620*/  EXIT ;  /* 0x000000000000794d */ /* 0x000fea0003800000 */
.L_x_8762:
[----:B--2---:R-:W0:Y:S02]  /*b630*/  F2I.FTZ.TRUNC.NTZ R5, R24 ;  /* 0x0000001800057305 */ /* 0x004e24000021f100 */
[----:B0-----:R-:W-:Y:S01]  /*b640*/  STG.E.U16 desc[UR36][R2.64], R5 ;  /* 0x0000000502007986 */ /* 0x001fe2000c101524 */
[----:B------:R-:W-:Y:S05]  /*b650*/  EXIT ;  /* 0x000000000000794d */ /* 0x000fea0003800000 */
.L_x_8758:
[----:B------:R-:W-:-:S13]  /*b660*/  ISETP.GT.AND P0, PT, R0, 0x6, PT ;  /* 0x000000060000780c */ /* 0x000fda0003f04270 */
[----:B------:R-:W-:Y:S05]  /*b670*/  @P0 BRA `(.L_x_8764) ;  /* 0x0000000000240947 */ /* 0x000fea0003800000 */
[----:B------:R-:W-:-:S13]  /*b680*/  ISETP.NE.AND P0, PT, R0, 0x5, PT ;  /* 0x000000050000780c */ /* 0x000fda0003f05270 */
[----:B------:R-:W-:Y:S05]  /*b690*/  @!P0 BRA `(.L_x_8765) ;  /* 0x0000000000108947 */ /* 0x000fea0003800000 */
[----:B------:R-:W-:-:S13]  /*b6a0*/  ISETP.NE.AND P0, PT, R0, 0x6, PT ;  /* 0x000000060000780c */ /* 0x000fda0003f05270 */
[----:B------:R-:W-:Y:S05]  /*b6b0*/  @P0 BRA `(.L_x_8761) ;  /* 0x0000000800940947 */ /* 0x000fea0003800000 */
[----:B--2---:R-:W-:Y:S01]  /*b6c0*/  STG.E desc[UR36][R2.64], R24 ;  /* 0x0000001802007986 */ /* 0x004fe2000c101924 */
[----:B------:R-:W-:Y:S05]  /*b6d0*/  EXIT ;  /* 0x000000000000794d */ /* 0x000fea0003800000 */
.L_x_8765:
[----:B--2---:R-:W-:-:S05]  /*b6e0*/  F2FP.F16.F32.PACK_AB R24, RZ, R24 ;  /* 0x00000018ff18723e */ /* 0x004fca00000000ff */
[----:B------:R-:W-:Y:S01]  /*b6f0*/  STG.E.U16 desc[UR36][R2.64], R24 ;  /* 0x0000001802007986 */ /* 0x000fe2000c101524 */
[----:B------:R-:W-:Y:S05]  /*b700*/  EXIT ;  /* 0x000000000000794d */ /* 0x000fea0003800000 */
.L_x_8764:
[----:B------:R-:W-:-:S13]  /*b710*/  ISETP.NE.AND P0, PT, R0, 0x7, PT ;  /* 0x000000070000780c */ /* 0x000fda0003f05270 */
[----:B------:R-:W-:Y:S05]  /*b720*/  @!P0 BRA `(.L_x_8766) ;  /* 0x00000000002c8947 */ /* 0x000fea0003800000 */
[----:B------:R-:W-:-:S13]  /*b730*/  ISETP.NE.AND P0, PT, R0, 0x8, PT ;  /* 0x000000080000780c */ /* 0x000fda0003f05270 */
[----:B------:R-:W-:Y:S05]  /*b740*/  @!P0 BRA `(.L_x_8767) ;  /* 0x0000000000148947 */ /* 0x000fea0003800000 */
[----:B------:R-:W-:-:S13]  /*b750*/  ISETP.NE.AND P0, PT, R0, 0x9, PT ;  /* 0x000000090000780c */ /* 0x000fda0003f05270 */
[----:B------:R-:W-:Y:S05]  /*b760*/  @P0 BRA `(.L_x_8761) ;  /* 0x0000000800680947 */ /* 0x000fea0003800000 */
[----:B------:R-:W-:-:S05]  /*b770*/  IMAD.MOV.U32 R25, RZ, RZ, RZ ;  /* 0x000000ffff197224 */ /* 0x000fca00078e00ff */
[----:B--2---:R-:W-:Y:S01]  /*b780*/  STG.E.64 desc[UR36][R2.64], R24 ;  /* 0x0000001802007986 */ /* 0x004fe2000c101b24 */
[----:B------:R-:W-:Y:S05]  /*b790*/  EXIT ;  /* 0x000000000000794d */ /* 0x000fea0003800000 */
.L_x_8767:
[----:B--2---:R-:W-:-:S04]  /*b7a0*/  F2FP.F16.F32.PACK_AB R5, RZ, R24 ;  /* 0x00000018ff05723e */ /* 0x004fc800000000ff */
[----:B------:R-:W-:-:S05]  /*b7b0*/  PRMT R5, R5, 0x5410, RZ ;  /* 0x0000541005057816 */ /* 0x000fca00000000ff */
[----:B------:R-:W-:Y:S01]  /*b7c0*/  STG.E desc[UR36][R2.64], R5 ;  /* 0x0000000502007986 */ /* 0x000fe2000c101924 */
[----:B------:R-:W-:Y:S05]  /*b7d0*/  EXIT ;  /* 0x000000000000794d */ /* 0x000fea0003800000 */
.L_x_8766:
[----:B--2---:R-:W-:-:S06]  /*b7e0*/  FMUL.FTZ R4, R24, 1 ;  /* 0x3f80000018047820 */ /* 0x004fcc0000410000 */
[----:B------:R-:W0:Y:S02]  /*b7f0*/  F2F.F64.F32 R4, R4 ;  /* 0x0000000400047310 */ /* 0x000e240000201800 */
[----:B0-----:R-:W-:Y:S01]  /*b800*/  STG.E.64 desc[UR36][R2.64], R4 ;  /* 0x0000000402007986 */ /* 0x001fe2000c101b24 */
[----:B------:R-:W-:Y:S05]  /*b810*/  EXIT ;  /* 0x000000000000794d */ /* 0x000fea0003800000 */
.L_x_8757:
        /* <DEDUP_REMOVED lines=8> */
[----:B--2---:R-:W-:-:S04]  /*b8a0*/  FSETP.NEU.FTZ.AND P0, PT, R24, RZ, PT ;  /* 0x000000ff1800720b */ /* 0x004fc80003f1d000 */
[----:B------:R-:W-:-:S05]  /*b8b0*/  SEL R5, RZ, 0x1, !P0 ;  /* 0x00000001ff057807 */ /* 0x000fca0004000000 */
[----:B------:R-:W-:Y:S01]  /*b8c0*/  STG.E.U8 desc[UR36][R2.64], R5 ;  /* 0x0000000502007986 */ /* 0x000fe2000c101124 */
[----:B------:R-:W-:Y:S05]  /*b8d0*/  EXIT ;  /* 0x000000000000794d */ /* 0x000fea0003800000 */
.L_x_8770:
[----:B--2---:R-:W-:Y:S01]  /*b8e0*/  FMUL.FTZ R4, R24, 1 ;  /* 0x3f80000018047820 */ /* 0x004fe20000410000 */
[----:B------:R-:W-:-:S05]  /*b8f0*/  CS2R R6, SRZ ;  /* 0x0000000000067805 */ /* 0x000fca000001ff00 */
[----:B------:R-:W0:Y:S02]  /*b900*/  F2F.F64.F32 R4, R4 ;  /* 0x0000000400047310 */ /* 0x000e240000201800 */
[----:B0-----:R-:W-:Y:S01]  /*b910*/  STG.E.128 desc[UR36][R2.64], R4 ;  /* 0x0000000402007986 */ /* 0x001fe2000c101d24 */
[----:B------:R-:W-:Y:S05]  /*b920*/  EXIT ;  /* 0x000000000000794d */ /* 0x000fea0003800000 */
.L_x_8769:
[----:B------:R-:W-:-:S13]  /*b930*/  ISETP.NE.AND P0, PT, R0, 0xf, PT ;  /* 0x0000000f0000780c */ /* 0x000fda0003f05270 */
[----:B------:R-:W-:Y:S05]  /*b940*/  @!P0 BRA `(.L_x_8771) ;  /* 0x0000000000ac8947 */ /* 0x000fea0003800000 */
[----:B------:R-:W-:-:S13]  /*b950*/  ISETP.NE.AND P0, PT, R0, 0x17, PT ;  /* 0x000000170000780c */ /* 0x000fda0003f05270 */
[----:B------:R-:W-:Y:S05]  /*b960*/  @!P0 BRA `(.L_x_8772) ;  /* 0x0000000000508947 */ /* 0x000fea0003800000 */
[----:B------:R-:W-:-:S13]  /*b970*/  ISETP.NE.AND P0, PT, R0, 0x18, PT ;  /* 0x000000180000780c */ /* 0x000fda0003f05270 */
[----:B------:R-:W-:Y:S05]  /*b980*/  @P0 BRA `(.L_x_8761) ;  /* 0x0000000400e00947 */ /* 0x000fea0003800000 */
[C---:B--2---:R-:W-:Y:S01]  /*b990*/  LOP3.LUT R4, R24.reuse, 0x7fffffff, RZ, 0xc0, !PT ;  /* 0x7fffffff18047812 */ /* 0x044fe200078ec0ff */
[----:B------:R-:W-:Y:S01]  /*b9a0*/  BSSY B0, `(.L_x_8773) ;  /* 0x000000d000007945 */ /* 0x000fe20003800000 */
        /* <DEDUP_REMOVED lines=12> */
.L_x_8774:
[----:B------:R-:W-:Y:S05]  /*ba70*/  BSYNC B0 ;  /* 0x0000000000007941 */ /* 0x000fea0003800000 */
.L_x_8773:
[----:B------:R-:W-:-:S05]  /*ba80*/  LOP3.LUT R7, R0, R7, RZ, 0xfc, !PT ;  /* 0x0000000700077212 */ /* 0x000fca00078efcff */
[----:B------:R-:W-:Y:S01]  /*ba90*/  STG.E.U8 desc[UR36][R2.64], R7 ;  /* 0x0000000702007986 */ /* 0x000fe2000c101124 */
[----:B------:R-:W-:Y:S05]  /*baa0*/  EXIT ;  /* 0x000000000000794d */ /* 0x000fea0003800000 */
.L_x_8772:
[----:B--2---:R-:W-:Y:S01]  /*bab0*/  LOP3.LUT R4, R24, 0x7fffffff, RZ, 0xc0, !PT ;  /* 0x7fffffff18047812 */ /* 0x004fe200078ec0ff */
[----:B------:R-:W-:Y:S03]  /*bac0*/  BSSY B0, `(.L_x_8775) ;  /* 0x000000e000007945 */ /* 0x000fe60003800000 */
        /* <DEDUP_REMOVED lines=10> */
.L_x_8776:
[----:B------:R-:W-:Y:S01]  /*bb70*/  IMAD.MOV.U32 R0, RZ, RZ, 0x7f ;  /* 0x0000007fff007424 */ /* 0x000fe200078e00ff */
[----:B------:R-:W-:-:S04]  /*bb80*/  ISETP.GT.U32.AND P0, PT, R4, 0x7f800000, PT ;  /* 0x7f8000000400780c */ /* 0x000fc80003f04070 */
[----:B------:R-:W-:-:S09]  /*bb90*/  SEL R0, R0, 0x7c, P0 ;  /* 0x0000007c00007807 */ /* 0x000fd20000000000 */
.L_x_8777:
[----:B------:R-:W-:Y:S05]  /*bba0*/  BSYNC B0 ;  /* 0x0000000000007941 */ /* 0x000fea0003800000 */
.L_x_8775:
[----:B------:R-:W-:-:S04]  /*bbb0*/  LOP3.LUT R24, R24, 0x80000000, RZ, 0xc0, !PT ;  /* 0x8000000018187812 */ /* 0x000fc800078ec0ff */
[----:B------:R-:W-:-:S04]  /*bbc0*/  SHF.R.U32.HI R5, RZ, 0x18, R24 ;  /* 0x00000018ff057819 */ /* 0x000fc80000011618 */
[----:B------:R-:W-:-:S05]  /*bbd0*/  LOP3.LUT R5, R0, R5, RZ, 0xfc, !PT ;  /* 0x0000000500057212 */ /* 0x000fca00078efcff */
[----:B------:R-:W-:Y:S01]  /*bbe0*/  STG.E.U8 desc[UR36][R2.64], R5 ;  /* 0x0000000502007986 */ /* 0x000fe2000c101124 */
[----:B------:R-:W-:Y:S05]  /*bbf0*/  EXIT ;  /* 0x000000000000794d */ /* 0x000fea0003800000 */
.L_x_8771:
[----:B--2---:R-:W-:-:S05]  /*bc00*/  F2FP.BF16.F32.PACK_AB R24, RZ, R24 ;  /* 0x00000018ff18723e */ /* 0x004fca00000010ff */
[----:B------:R-:W-:Y:S01]  /*bc10*/  STG.E.U16 desc[UR36][R2.64], R24 ;  /* 0x0000001802007986 */ /* 0x000fe2000c101524 */
[----:B------:R-:W-:Y:S05]  /*bc20*/  EXIT ;  /* 0x000000000000794d */ /* 0x000fea0003800000 */
.L_x_8768:
        /* <DEDUP_REMOVED lines=8> */
[----:B--2---:R-:W0:Y:S02]  /*bcb0*/  F2I.FTZ.U32.TRUNC.NTZ R5, R24 ;  /* 0x0000001800057305 */ /* 0x004e24000021f000 */
[----:B0-----:R-:W-:Y:S01]  /*bcc0*/  STG.E.U16 desc[UR36][R2.64], R5 ;  /* 0x0000000502007986 */ /* 0x001fe2000c101524 */
[----:B------:R-:W-:Y:S05]  /*bcd0*/  EXIT ;  /* 0x000000000000794d */ /* 0x000fea0003800000 */
.L_x_8780:
[----:B--2---:R-:W-:Y:S01]  /*bce0*/  LOP3.LUT R5, R24, 0x7fffffff, RZ, 0xc0, !PT ;  /* 0x7fffffff18057812 */ /* 0x004fe200078ec0ff */
        /* <DEDUP_REMOVED lines=15> */
.L_x_8783:
[----:B------:R-:W-:-:S04]  /*bde0*/  LOP3.LUT R24, R24, 0x80000000, RZ, 0xc0, !PT ;  /* 0x8000000018187812 */ /* 0x000fc800078ec0ff */
[----:B------:R-:W-:-:S04]  /*bdf0*/  SHF.R.U32.HI R5, RZ, 0x18, R24 ;  /* 0x00000018ff057819 */ /* 0x000fc80000011618 */
[----:B------:R-:W-:-:S04]  /*be00*/  LOP3.LUT R4, R4, R5, RZ, 0xfc, !PT ;  /* 0x0000000504047212 */ /* 0x000fc800078efcff */
[----:B------:R-:W-:-:S07]  /*be10*/  PRMT R0, R4, 0x7610, R0 ;  /* 0x0000761004007816 */ /* 0x000fce0000000000 */
.L_x_8782:
[----:B------:R-:W-:Y:S05]  /*be20*/  BSYNC B0 ;  /* 0x0000000000007941 */ /* 0x000fea0003800000 */
.L_x_8781:
[----:B------:R-:W-:Y:S01]  /*be30*/  STG.E.U8 desc[UR36][R2.64], R0 ;  /* 0x0000000002007986 */ /* 0x000fe2000c101124 */
[----:B------:R-:W-:Y:S05]  /*be40*/  EXIT ;  /* 0x000000000000794d */ /* 0x000fea0003800000 */
.L_x_8779:
        /* <DEDUP_REMOVED lines=16> */
.L_x_8786:
[----:B------:R-:W-:-:S04]  /*bf50*/  LOP3.LUT R24, R24, 0x80000000, RZ, 0xc0, !PT ;  /* 0x8000000018187812 */ /* 0x000fc800078ec0ff */
[----:B------:R-:W-:-:S04]  /*bf60*/  SHF.R.U32.HI R5, RZ, 0x18, R24 ;  /* 0x00000018ff057819 */ /* 0x000fc80000011618 */
[----:B------:R-:W-:-:S04]  /*bf70*/  LOP3.LUT R4, R4, R5, RZ, 0xfc, !PT ;  /* 0x0000000504047212 */ /* 0x000fc800078efcff */
[----:B------:R-:W-:-:S07]  /*bf80*/  PRMT R0, R4, 0x7610, R0 ;  /* 0x0000761004007816 */ /* 0x000fce0000000000 */
.L_x_8785:
[----:B------:R-:W-:Y:S05]  /*bf90*/  BSYNC B0 ;  /* 0x0000000000007941 */ /* 0x000fea0003800000 */
.L_x_8784:
[----:B------:R-:W-:Y:S01]  /*bfa0*/  STG.E.U8 desc[UR36][R2.64], R0 ;  /* 0x0000000002007986 */ /* 0x000fe2000c101124 */
[----:B------:R-:W-:Y:S05]  /*bfb0*/  EXIT ;  /* 0x000000000000794d */ /* 0x000fea0003800000 */
.L_x_8778:
[----:B------:R-:W-:-:S13]  /*bfc0*/  ISETP.NE.AND P0, PT, R0, 0x1c, PT ;  /* 0x0000001c0000780c */ /* 0x000fda0003f05270 */
[----:B------:R-:W-:Y:S05]  /*bfd0*/  @!P0 BRA `(.L_x_8787) ;  /* 0x00000000009c8947 */ /* 0x000fea0003800000 */
[----:B------:R-:W-:-:S13]  /*bfe0*/  ISETP.NE.AND P0, PT, R0, 0x1d, PT ;  /* 0x0000001d0000780c */ /* 0x000fda0003f05270 */
[----:B------:R-:W-:Y:S05]  /*bff0*/  @!P0 BRA `(.L_x_8788) ;  /* 0x0000000000888947 */ /* 0x000fea0003800000 */
[----:B------:R-:W-:-:S13]  /*c000*/  ISETP.NE.AND P0, PT, R0, 0x2c, PT ;  /* 0x0000002c0000780c */ /* 0x000fda0003f05270 */
[----:B------:R-:W-:Y:S05]  /*c010*/  @P0 BRA `(.L_x_8761) ;  /* 0x00000000003c0947 */ /* 0x000fea0003800000 */
        /* <DEDUP_REMOVED lines=15> */
.L_x_8761:
[----:B------:R-:W-:Y:S01]  /*c110*/  MOV R0, 0x0 ;  /* 0x0000000000007802 */ /* 0x000fe20000000f00 */
[----:B------:R-:W-:Y:S01]  /*c120*/  ULDC.64 UR4, c[0x4][0x178] ;  /* 0x01005e0000047ab9 */ /* 0x000fe20000000a00 */
[----:B------:R-:W-:Y:S01]  /*c130*/  ULDC.64 UR6, c[0x4][0x70] ;  /* 0x01001c0000067ab9 */ /* 0x000fe20000000a00 */
[----:B------:R-:W-:Y:S01]  /*c140*/  IMAD.U32 R4, RZ, RZ, UR4 ;  /* 0x00000004ff047e24 */ /* 0x000fe2000f8e00ff */
[----:B------:R0:W4:Y:S01]  /*c150*/  LDC.64 R2, c[0x4][R0] ;  /* 0x0100000000027b82 */ /* 0x0001220000000a00 */
        /* <DEDUP_REMOVED lines=10> */
[----:B-1234-:R-:W-:Y:S05]  /*c200*/  CALL.ABS.NOINC R2 ;  /* 0x0000000002007343 */ /* 0x01efea0003c00000 */
.L_x_8789:
[----:B------:R-:W-:Y:S05]  /*c210*/  EXIT ;  /* 0x000000000000794d */ /* 0x000fea0003800000 */
.L_x_8788:
[----:B--2---:R-:W0:Y:S02]  /*c220*/  F2I.U64.TRUNC R24, R24 ;  /* 0x0000001800187311 */ /* 0x004e24000020d800 */
[----:B0-----:R-:W-:Y:S01]  /*c230*/  STG.E.64 desc[UR36][R2.64], R24 ;  /* 0x0000001802007986 */ /* 0x001fe2000c101b24 */
[----:B------:R-:W-:Y:S05]  /*c240*/  EXIT ;  /* 0x000000000000794d */ /* 0x000fea0003800000 */
.L_x_8787:
[----:B--2---:R-:W0:Y:S02]  /*c250*/  F2I.FTZ.U32.TRUNC.NTZ R5, R24 ;  /* 0x0000001800057305 */ /* 0x004e24000021f000 */
[----:B0-----:R-:W-:Y:S01]  /*c260*/  STG.E desc[UR36][R2.64], R5 ;  /* 0x0000000502007986 */ /* 0x001fe2000c101924 */
[----:B------:R-:W-:Y:S05]  /*c270*/  EXIT ;  /* 0x000000000000794d */ /* 0x000fea0003800000 */
.L_x_8790:
        /* <DEDUP_REMOVED lines=16> */
.L_x_57340:


//--------------------- .text._ZN2at6native18elementwise_kernelILi128ELi2EZNS0_22gpu_kernel_impl_nocastINS0_13BinaryFunctorIfffZZZNS0_16fmod_kernel_cudaERNS_18TensorIteratorBaseEENKUlvE0_clEvENKUlvE0_clEvEUlffE_EEEEvS5_RKT_EUliE_EEviT1_ --------------------------
	.section	.text._ZN2at6native18elementwise_kernelILi128ELi2EZNS0_22gpu_kernel_impl_nocastINS0_13BinaryFunctorIfffZZZNS0_16fmod_kernel_cudaERNS_18TensorIteratorBaseEENKUlvE0_clEvENKUlvE0_clEvEUlffE_EEEEvS5_RKT_EUliE_EEviT1_,"ax",@progbits
	.align	128
        .global         _ZN2at6native18elementwise_kernelILi128ELi2EZNS0_22gpu_kernel_impl_nocastINS0_13BinaryFunctorIfffZZZNS0_16fmod_kernel_cudaERNS_18TensorIteratorBaseEENKUlvE0_clEvENKUlvE0_clEvEUlffE_EEEEvS5_RKT_EUliE_EEviT1_
        .type           _ZN2at6native18elementwise_kernelILi128ELi2EZNS0_22gpu_kernel_impl_nocastINS0_13BinaryFunctorIfffZZZNS0_16fmod_kernel_cudaERNS_18TensorIteratorBaseEENKUlvE0_clEvENKUlvE0_clEvEUlffE_EEEEvS5_RKT_EUliE_EEviT1_,@function
        .size           _ZN2at6native18elementwise_kernelILi128ELi2EZNS0_22gpu_kernel_impl_nocastINS0_13BinaryFunctorIfffZZZNS0_16fmod_kernel_cudaERNS_18TensorIteratorBaseEENKUlvE0_clEvENKUlvE0_clEvEUlffE_EEEEvS5_RKT_EUliE_EEviT1_,(.L_x_57341 - _ZN2at6native18elementwise_kernelILi128ELi2EZNS0_22gpu_kernel_impl_nocastINS0_13BinaryFunctorIfffZZZNS0_16fmod_kernel_cudaERNS_18TensorIteratorBaseEENKUlvE0_clEvENKUlvE0_clEvEUlffE_EEEEvS5_RKT_EUliE_EEviT1_)
        .other          _ZN2at6native18elementwise_kernelILi128ELi2EZNS0_22gpu_kernel_impl_nocastINS0_13BinaryFunctorIfffZZZNS0_16fmod_kernel_cudaERNS_18TensorIteratorBaseEENKUlvE0_clEvENKUlvE0_clEvEUlffE_EEEEvS5_RKT_EUliE_EEviT1_,@"STO_CUDA_ENTRY STV_DEFAULT"
_ZN2at6native18elementwise_kernelILi128ELi2EZNS0_22gpu_kernel_impl_nocastINS0_13BinaryFunctorIfffZZZNS0_16fmod_kernel_cudaERNS_18TensorIteratorBaseEENKUlvE0_clEvENKUlvE0_clEvEUlffE_EEEEvS5_RKT_EUliE_EEviT1_:
.text._ZN2at6native18elementwise_kernelILi128ELi2EZNS0_22gpu_kernel_impl_nocastINS0_13BinaryFunctorIfffZZZNS0_16fmod_kernel_cudaERNS_18TensorIteratorBaseEENKUlvE0_clEvENKUlvE0_clEvEUlffE_EEEEvS5_RKT_EUliE_EEviT1_:
        /* <DEDUP_REMOVED lines=362> */
.L_x_8793:
[----:B------:R-:W-:Y:S01]  /*16a0*/  ULDC.64 UR10, c[0x0][0x488] ;  /* 0x00012200000a7ab9 */ /* 0x000fe20000000a00 */
[----:B------:R-:W-:Y:S01]  /*16b0*/  ULDC.64 UR8, c[0x0][0x480] ;  /* 0x0001200000087ab9 */ /* 0x000fe20000000a00 */
[----:B------:R-:W-:Y:S02]  /*16c0*/  IADD3 R6, P1, R2, UR10, RZ ;  /* 0x0000000a02067c10 */ /* 0x000fe4000ff3e0ff */
[----:B------:R-:W-:Y:S02]  /*16d0*/  IADD3 R8, P0, R0, UR8, RZ ;  /* 0x0000000800087c10 */ /* 0x000fe4000ff1e0ff */
[----:B------:R-:W-:Y:S02]  /*16e0*/  IADD3.X R7, RZ, UR11, RZ, P1, !PT ;  /* 0x0000000bff077c10 */ /* 0x000fe40008ffe4ff */
[----:B------:R-:W-:Y:S01]  /*16f0*/  IADD3.X R9, RZ, UR9, RZ, P0, !PT ;  /* 0x00000009ff097c10 */ /* 0x000fe200087fe4ff */
[----:B------:R-:W-:-:S03]  /*1700*/  ULDC.64 UR8, c[0x0][0x478] ;  /* 0x00011e0000087ab9 */ /* 0x000fc60000000a00 */
[----:B------:R-:W2:Y:S04]  /*1710*/  LDG.E R7, desc[UR4][R6.64] ;  /* 0x0000000406077981 */ /* 0x000ea8000c1e1900 */
[----:B------:R-:W2:Y:S01]  /*1720*/  LDG.E R2, desc[UR4][R8.64] ;  /* 0x0000000408027981 */ /* 0x000ea2000c1e1900 */
[----:B------:R-:W-:Y:S01]  /*1730*/  IADD3 R4, P1, R5, UR8, RZ ;  /* 0x0000000805047c10 */ /* 0x000fe2000ff3e0ff */
[----:B------:R-:W-:Y:S03]  /*1740*/  BSSY B0, `(.L_x_8794) ;  /* 0x0000041000007945 */ /* 0x000fe60003800000 */
[----:B------:R-:W-:Y:S02]  /*1750*/  IADD3.X R5, RZ, UR9, RZ, P1, !PT ;  /* 0x00000009ff057c10 */ /* 0x000fe40008ffe4ff */
[C---:B--2---:R-:W-:Y:S01]  /*1760*/  FSETP.GEU.FTZ.AND P0, PT, |R2|.reuse, |R7|, PT ;  /* 0x400000070200720b */ /* 0x044fe20003f1e200 */
        /* <DEDUP_REMOVED lines=25> */
.L_x_8799:
[----:B------:R-:W-:Y:S01]  /*1900*/  FSETP.GEU.FTZ.AND P0, PT, R9, -R8, PT ;  /* 0x800000080900720b */ /* 0x000fe20003f1e000 */
[----:B------:R-:W-:-:S12]  /*1910*/  FADD.FTZ R0, R0, -1 ;  /* 0xbf80000000007421 */ /* 0x000fd80000010000 */
[----:B------:R-:W-:-:S07]  /*1920*/  @!P0 FADD.FTZ R0, R0, -1 ;  /* 0xbf80000000008421 */ /* 0x000fce0000010000 */
.L_x_8798:
[----:B------:R-:W-:Y:S05]  /*1930*/  BSYNC B2 ;  /* 0x0000000000027941 */ /* 0x000fea0003800000 */
.L_x_8797:
[----:B------:R-:W-:Y:S01]  /*1940*/  FFMA.FTZ R11, -R8, R0, R11 ;  /* 0x00000000080b7223 */ /* 0x000fe2000001010b */
[----:B------:R-:W-:Y:S06]  /*1950*/  BRA `(.L_x_8795) ;  /* 0x00000000007c7947 */ /* 0x000fec0003800000 */
.L_x_8796:
        /* <DEDUP_REMOVED lines=15> */
.L_x_8802:
        /* <DEDUP_REMOVED lines=13> */
.L_x_8801:
[----:B------:R-:W-:Y:S05]  /*1b20*/  BSYNC B2 ;  /* 0x0000000000027941 */ /* 0x000fea0003800000 */
.L_x_8800:
[----:B------:R-:W-:-:S04]  /*1b30*/  FMUL.FTZ R11, R6, 1.1920928955078125e-07 ;  /* 0x34000000060b7820 */ /* 0x000fc80000410000 */
[----:B------:R-:W-:-:S07]  /*1b40*/  FMUL.FTZ R11, R10, R11 ;  /* 0x0000000b0a0b7220 */ /* 0x000fce0000410000 */
.L_x_8795:
[----:B------:R-:W-:Y:S05]  /*1b50*/  BSYNC B0 ;  /* 0x0000000000007941 */ /* 0x000fea0003800000 */
.L_x_8794:
[C---:B------:R-:W-:Y:S02]  /*1b60*/  FSETP.GTU.FTZ.AND P0, PT, |R11|.reuse, +INF , PT ;  /* 0x7f8000000b00780b */ /* 0x040fe40003f1c200 */
[----:B------:R-:W-:Y:S02]  /*1b70*/  LOP3.LUT R2, R11, 0x80000000, R2, 0xb8, !PT ;  /* 0x800000000b027812 */ /* 0x000fe400078eb802 */
[----:B------:R-:W-:Y:S02]  /*1b80*/  IADD3 R3, R3, 0x80, RZ ;  /* 0x0000008003037810 */ /* 0x000fe40007ffe0ff */
[----:B------:R-:W-:-:S05]  /*1b90*/  FSEL R11, R11, R2, P0 ;  /* 0x000000020b0b7208 */ /* 0x000fca0000000000 */
[----:B------:R1:W-:Y:S02]  /*1ba0*/  STG.E desc[UR4][R4.64], R11 ;  /* 0x0000000b04007986 */ /* 0x0003e4000c101904 */
.L_x_8792:
[----:B------:R-:W-:Y:S05]  /*1bb0*/  BSYNC B1 ;  /* 0x0000000000017941 */ /* 0x000fea0003800000 */
.L_x_8791:
[----:B------:R-:W-:-:S13]  /*1bc0*/  ISETP.GE.AND P0, PT, R3, UR6, PT ;  /* 0x0000000603007c0c */ /* 0x000fda000bf06270 */
[----:B------:R-:W-:Y:S05]  /*1bd0*/  @P0 EXIT ;  /* 0x000000000000094d */ /* 0x000fea0003800000 */
        /* <DEDUP_REMOVED lines=353> */
.L_x_8803:
        /* <DEDUP_REMOVED lines=38> */
.L_x_8809:
[----:B------:R-:W-:Y:S01]  /*3450*/  FSETP.GEU.FTZ.AND P0, PT, R9, -R8, PT ;  /* 0x800000080900720b */ /* 0x000fe20003f1e000 */
[----:B------:R-:W-:-:S12]  /*3460*/  FADD.FTZ R0, R0, -1 ;  /* 0xbf80000000007421 */ /* 0x000fd80000010000 */
[----:B------:R-:W-:-:S07]  /*3470*/  @!P0 FADD.FTZ R0, R0, -1 ;  /* 0xbf80000000008421 */ /* 0x000fce0000010000 */
.L_x_8808:
[----:B------:R-:W-:Y:S05]  /*3480*/  BSYNC B1 ;  /* 0x0000000000017941 */ /* 0x000fea0003800000 */
.L_x_8807:
[----:B------:R-:W-:Y:S01]  /*3490*/  FFMA.FTZ R5, -R8, R0, R5 ;  /* 0x0000000008057223 */ /* 0x000fe20000010105 */
[----:B------:R-:W-:Y:S06]  /*34a0*/  BRA `(.L_x_8805) ;  /* 0x00000000007c7947 */ /* 0x000fec0003800000 */
.L_x_8806:
        /* <DEDUP_REMOVED lines=15> */
.L_x_8812:
        /* <DEDUP_REMOVED lines=13> */
.L_x_8811:
[----:B------:R-:W-:Y:S05]  /*3670*/  BSYNC B1 ;  /* 0x0000000000017941 */ /* 0x000fea0003800000 */
.L_x_8810:
[----:B------:R-:W-:-:S04]  /*3680*/  FMUL.FTZ R5, R5, 1.1920928955078125e-07 ;  /* 0x3400000005057820 */ /* 0x000fc80000410000 */
[----:B------:R-:W-:-:S07]  /*3690*/  FMUL.FTZ R5, R10, R5 ;  /* 0x000000050a057220 */ /* 0x000fce0000410000 */
.L_x_8805:
[----:B------:R-:W-:Y:S05]  /*36a0*/  BSYNC B0 ;  /* 0x0000000000007941 */ /* 0x000fea0003800000 */
.L_x_8804:
[C---:B------:R-:W-:Y:S02]  /*36b0*/  FSETP.GTU.FTZ.AND P0, PT, |R5|.reuse, +INF , PT ;  /* 0x7f8000000500780b */ /* 0x040fe40003f1c200 */
[----:B------:R-:W-:-:S04]  /*36c0*/  LOP3.LUT R4, R5, 0x80000000, R4, 0xb8, !PT ;  /* 0x8000000005047812 */ /* 0x000fc800078eb804 */
[----:B------:R-:W-:-:S05]  /*36d0*/  FSEL R5, R5, R4, P0 ;  /* 0x0000000405057208 */ /* 0x000fca0000000000 */
[----:B------:R-:W-:Y:S01]  /*36e0*/  STG.E desc[UR4][R2.64], R5 ;  /* 0x0000000502007986 */ /* 0x000fe2000c101904 */
[----:B------:R-:W-:Y:S05]  /*36f0*/  EXIT ;  /* 0x000000000000794d */ /* 0x000fea0003800000 */
.L_x_8813:
        /* <DEDUP_REMOVED lines=16> */
.L_x_57341:


//--------------------- .text._ZN2at6native27unrolled_elementwise_kernelINS0_13BinaryFunctorIfffZZZNS0_16fmod_kernel_cudaERNS_18TensorIteratorBaseEENKUlvE0_clEvENKUlvE0_clEvEUlffE_EESt5arrayIPcLm3EELi4E23TrivialOffsetCalculatorILi2EjESC_ILi1EjENS0_6memory15LoadWithoutCastENSF_16StoreWithoutCastEEEviT_T0_T2_T3_T4_T5_ --------------------------
	.section	.text._ZN2at6native27unrolled_elementwise_kernelINS0_13BinaryFunctorIfffZZZNS0_16fmod_kernel_cudaERNS_18TensorIteratorBaseEENKUlvE0_clEvENKUlvE0_clEvEUlffE_EESt5arrayIPcLm3EELi4E23TrivialOffsetCalculatorILi2EjESC_ILi1EjENS0_6memory15LoadWithoutCastENSF_16StoreWithoutCastEEEviT_T0_T2_T3_T4_T5_,"ax",@progbits
	.align	128
        .global         _ZN2at6native27unrolled_elementwise_kernelINS0_13BinaryFunctorIfffZZZNS0_16fmod_kernel_cudaERNS_18TensorIteratorBaseEENKUlvE0_clEvENKUlvE0_clEvEUlffE_EESt5arrayIPcLm3EELi4E23TrivialOffsetCalculatorILi2EjESC_ILi1EjENS0_6memory15LoadWithoutCastENSF_16StoreWithoutCastEEEviT_T0_T2_T3_T4_T5_
        .type           _ZN2at6native27unrolled_elementwise_kernelINS0_13BinaryFunctorIfffZZZNS0_16fmod_kernel_cudaERNS_18TensorIteratorBaseEENKUlvE0_clEvENKUlvE0_clEvEUlffE_EESt5arrayIPcLm3EELi4E23TrivialOffsetCalculatorILi2EjESC_ILi1EjENS0_6memory15LoadWithoutCastENSF_16StoreWithoutCastEEEviT_T0_T2_T3_T4_T5_,@function
        .size           _ZN2at6native27unrolled_elementwise_kernelINS0_13BinaryFunctorIfffZZZNS0_16fmod_kernel_cudaERNS_18TensorIteratorBaseEENKUlvE0_clEvENKUlvE0_clEvEUlffE_EESt5arrayIPcLm3EELi4E23TrivialOffsetCalculatorILi2EjESC_ILi1EjENS0_6memory15LoadWithoutCastENSF_16StoreWithoutCastEEEviT_T0_T2_T3_T4_T5_,(.L_x_57342 - _ZN2at6native27unrolled_elementwise_kernelINS0_13BinaryFunctorIfffZZZNS0_16fmod_kernel_cudaERNS_18TensorIteratorBaseEENKUlvE0_clEvENKUlvE0_clEvEUlffE_EESt5arrayIPcLm3EELi4E23TrivialOffsetCalculatorILi2EjESC_ILi1EjENS0_6memory15LoadWithoutCastENSF_16StoreWithoutCastEEEviT_T0_T2_T3_T4_T5_)
        .other          _ZN2at6native27unrolled_elementwise_kernelINS0_13BinaryFunctorIfffZZZNS0_16fmod_kernel_cudaERNS_18TensorIteratorBaseEENKUlvE0_clEvENKUlvE0_clEvEUlffE_EESt5arrayIPcLm3EELi4E23TrivialOffsetCalculatorILi2EjESC_ILi1EjENS0_6memory15LoadWithoutCastENSF_16StoreWithoutCastEEEviT_T0_T2_T3_T4_T5_,@"STO_CUDA_ENTRY STV_DEFAULT"
_ZN2at6native27unrolled_elementwise_kernelINS0_13BinaryFunctorIfffZZZNS0_16fmod_kernel_cudaERNS_18TensorIteratorBaseEENKUlvE0_clEvENKUlvE0_clEvEUlffE_EESt5arrayIPcLm3EELi4E23TrivialOffsetCalculatorILi2EjESC_ILi1EjENS0_6memory15LoadWithoutCastENSF_16StoreWithoutCastEEEviT_T0_T2_T3_T4_T5_:
.text._ZN2at6native27unrolled_elementwise_kernelINS0_13BinaryFunctorIfffZZZNS0_16fmod_kernel_cudaERNS_18TensorIteratorBaseEENKUlvE0_clEvENKUlvE0_clEvEUlffE_EESt5arrayIPcLm3EELi4E23TrivialOffsetCalculatorILi2EjESC_ILi1EjENS0_6memory15LoadWithoutCastENSF_16StoreWithoutCastEEEviT_T0_T2_T3_T4_T5_:
[----:B------:R-:W-:Y:S01]  /*0000*/  LDC R1, c[0x0][0x28] ;  /* 0x00000a00ff017b82 */ /* 0x000fe20000000800 */
[----:B------:R-:W0:Y:S07]  /*0010*/  S2R R18, SR_CTAID.X ;  /* 0x0000000000127919 */ /* 0x000e2e0000002500 */
[----:B------:R-:W0:Y:S01]  /*0020*/  LDC R3, c[0x0][0x210] ;  /* 0x00008400ff037b82 */ /* 0x000e220000000800 */
[----:B------:R-:W-:Y:S01]  /*0030*/  ULDC.64 UR4, c[0x0][0x208] ;  /* 0x0000820000047ab9 */ /* 0x000fe20000000a00 */
[----:B------:R-:W-:Y:S01]  /*0040*/  IMAD.MOV.U32 R0, RZ, RZ, RZ ;  /* 0x000000ffff007224 */ /* 0x000fe200078e00ff */
[----:B------:R-:W1:Y:S01]  /*0050*/  S2R R19, SR_TID.X ;  /* 0x0000000000137919 */ /* 0x000e620000002100 */
[----:B------:R-:W-:Y:S01]  /*0060*/  MOV R22, RZ ;  /* 0x000000ff00167202 */ /* 0x000fe20000000f00 */
        /* <DEDUP_REMOVED lines=12> */
[C---:B0-----:R-:W-:Y:S01]  /*0130*/  @!P2 IMAD.WIDE.U32 R12, R21.reuse, 0x4, R12 ;  /* 0x00000004150ca825 */ /* 0x041fe200078e000c */
[----:B------:R-:W0:Y:S03]  /*0140*/  @!P0 LDC.64 R2, c[0x0][0x228] ;  /* 0x00008a00ff028b82 */ /* 0x000e260000000a00 */
[----:B-1----:R-:W-:Y:S01]  /*0150*/  @!P2 IMAD.WIDE.U32 R14, R21, 0x4, R14 ;  /* 0x00000004150ea825 */ /* 0x002fe200078e000e */
[----:B------:R-:W-:-:S07]  /*0160*/  HFMA2.MMA R21, -RZ, RZ, 0, 0 ;  /* 0x00000000ff157435 */ /* 0x000fce00000001ff */
[C---:B------:R-:W-:Y:S01]  /*0170*/  @!P3 LEA R23, R18.reuse, R25, 0x9 ;  /* 0x000000191217b211 */ /* 0x040fe200078e48ff */
[----:B------:R-:W-:Y:S01]  /*0180*/  @!P3 VIADD R25, R25, 0x80 ;  /* 0x000000801919b836 */ /* 0x000fe20000000000 */
[----:B------:R-:W1:Y:S01]  /*0190*/  @!P3 LDC.64 R4, c[0x0][0x220] ;  /* 0x00008800ff04bb82 */ /* 0x000e620000000a00 */
[----:B------:R-:W5:Y:S01]  /*01a0*/  @!P2 LDG.E R0, desc[UR4][R14.64] ;  /* 0x000000040e00a981 */ /* 0x000f62000c1e1900 */
[----:B--2---:R-:W-:Y:S02]  /*01b0*/  @!P0 IMAD.WIDE.U32 R16, R27, 0x4, R16 ;  /* 0x000000041b108825 */ /* 0x004fe400078e0010 */
[----:B------:R-:W-:Y:S01]  /*01c0*/  ISETP.GE.AND P1, PT, R25, R20, PT ;  /* 0x000000141900720c */ /* 0x000fe20003f26270 */
[----:B------:R2:W5:Y:S03]  /*01d0*/  @!P2 LDG.E R21, desc[UR4][R12.64] ;  /* 0x000000040c15a981 */ /* 0x000566000c1e1900 */
[----:B------:R-:W3:Y:S01]  /*01e0*/  @!P3 LDC.64 R6, c[0x0][0x228] ;  /* 0x00008a00ff06bb82 */ /* 0x000ee20000000a00 */
[----:B------:R4:W5:Y:S08]  /*01f0*/  @!P0 LDG.E R22, desc[UR4][R16.64] ;  /* 0x0000000410168981 */ /* 0x000970000c1e1900 */
[----:B------:R-:W4:Y:S08]  /*0200*/  @!P1 LDC.64 R8, c[0x0][0x220] ;  /* 0x00008800ff089b82 */ /* 0x000f300000000a00 */
[----:B------:R-:W4:Y:S01]  /*0210*/  @!P1 LDC.64 R10, c[0x0][0x228] ;  /* 0x00008a00ff0a9b82 */ /* 0x000f220000000a00 */
[----:B------:R-:W-:-:S02]  /*0220*/  @!P1 IMAD R25, R18, 0x200, R25 ;  /* 0x0000020012199824 */ /* 0x000fc400078e0219 */
[----:B-1----:R-:W-:-:S04]  /*0230*/  @!P3 IMAD.WIDE.U32 R4, R23, 0x4, R4 ;  /* 0x000000041704b825 */ /* 0x002fc800078e0004 */
[----:B---3--:R-:W-:Y:S01]  /*0240*/  @!P3 IMAD.WIDE.U32 R6, R23, 0x4, R6 ;  /* 0x000000041706b825 */ /* 0x008fe200078e0006 */
[----:B------:R-:W-:Y:S01]  /*0250*/  HFMA2.MMA R23, -RZ, RZ, 0, 0 ;  /* 0x00000000ff177435 */ /* 0x000fe200000001ff */
[----:B--2---:R-:W-:Y:S02]  /*0260*/  CS2R R12, SRZ ;  /* 0x00000000000c7805 */ /* 0x004fe4000001ff00 */
[----:B0-----:R-:W-:-:S04]  /*0270*/  @!P0 IMAD.WIDE.U32 R2, R27, 0x4, R2 ;  /* 0x000000041b028825 */ /* 0x001fc800078e0002 */
[----:B----4-:R-:W-:-:S03]  /*0280*/  @!P1 IMAD.WIDE.U32 R8, R25, 0x4, R8 ;  /* 0x0000000419089825 */ /* 0x010fc600078e0008 */
[----:B------:R0:W5:Y:S04]  /*0290*/  @!P3 LDG.E R23, desc[UR4][R4.64] ;  /* 0x000000040417b981 */ /* 0x000168000c1e1900 */
[----:B------:R0:W5:Y:S01]  /*02a0*/  @!P1 LDG.E R12, desc[UR4][R8.64] ;  /* 0x00000004080c9981 */ /* 0x000162000c1e1900 */
[----:B------:R-:W-:Y:S01]  /*02b0*/  @!P1 IMAD.WIDE.U32 R10, R25, 0x4, R10 ;  /* 0x00000004190a9825 */ /* 0x000fe200078e000a */
[----:B------:R-:W-:-:S04]  /*02c0*/  CS2R R24, SRZ ;  /* 0x0000000000187805 */ /* 0x000fc8000001ff00 */
[----:B------:R0:W5:Y:S04]  /*02d0*/  @!P1 LDG.E R13, desc[UR4][R10.64] ;  /* 0x000000040a0d9981 */ /* 0x000168000c1e1900 */
[----:B------:R0:W5:Y:S04]  /*02e0*/  @!P0 LDG.E R25, desc[UR4][R2.64] ;  /* 0x0000000402198981 */ /* 0x000168000c1e1900 */
[----:B------:R0:W5:Y:S01]  /*02f0*/  @!P3 LDG.E R24, desc[UR4][R6.64] ;  /* 0x000000040618b981 */ /* 0x000162000c1e1900 */
[----:B------:R-:W-:Y:S04]  /*0300*/  BSSY B1, `(.L_x_8814) ;  /* 0x0000046000017945 */ /* 0x000fe80003800000 */
[----:B------:R-:W-:Y:S05]  /*0310*/  @P2 BRA `(.L_x_8815) ;  /* 0x0000000400102947 */ /* 0x000fea0003800000 */
[C---:B-----5:R-:W-:Y:S01]  /*0320*/  FSETP.GEU.FTZ.AND P0, PT, |R21|.reuse, |R0|, PT ;  /* 0x400000001500720b */ /* 0x060fe20003f1e200 */
        /* <DEDUP_REMOVED lines=26> */
.L_x_8821:
[----:B------:R-:W-:Y:S01]  /*04d0*/  FSETP.GEU.FTZ.AND P0, PT, R5, -R7, PT ;  /* 0x800000070500720b */ /* 0x000fe20003f1e000 */
[----:B------:R-:W-:-:S12]  /*04e0*/  FADD.FTZ R3, R3, -1 ;  /* 0xbf80000003037421 */ /* 0x000fd80000010000 */
[----:B------:R-:W-:-:S07]  /*04f0*/  @!P0 FADD.FTZ R3, R3, -1 ;  /* 0xbf80000003038421 */ /* 0x000fce0000010000 */
.L_x_8820:
[----:B------:R-:W-:Y:S05]  /*0500*/  BSYNC B2 ;  /* 0x0000000000027941 */ /* 0x000fea0003800000 */
.L_x_8819:
[----:B------:R-:W-:Y:S01]  /*0510*/  FFMA.FTZ R2, -R7, R3, R2 ;  /* 0x0000000307027223 */ /* 0x000fe20000010102 */
[----:B------:R-:W-:Y:S06]  /*0520*/  BRA `(.L_x_8817) ;  /* 0x00000000007c7947 */ /* 0x000fec0003800000 */
.L_x_8818:
        /* <DEDUP_REMOVED lines=15> */
.L_x_8824:
        /* <DEDUP_REMOVED lines=13> */
.L_x_8823:
[----:B------:R-:W-:Y:S05]  /*06f0*/  BSYNC B2 ;  /* 0x0000000000027941 */ /* 0x000fea0003800000 */
.L_x_8822:
[----:B------:R-:W-:-:S04]  /*0700*/  FMUL.FTZ R3, R2, 1.1920928955078125e-07 ;  /* 0x3400000002037820 */ /* 0x000fc80000410000 */
[----:B------:R-:W-:-:S07]  /*0710*/  FMUL.FTZ R2, R6, R3 ;  /* 0x0000000306027220 */ /* 0x000fce0000410000 */
.L_x_8817:
[----:B------:R-:W-:Y:S05]  /*0720*/  BSYNC B0 ;  /* 0x0000000000007941 */ /* 0x000fea0003800000 */
.L_x_8816:
[C---:B------:R-:W-:Y:S02]  /*0730*/  FSETP.GTU.FTZ.AND P0, PT, |R2|.reuse, +INF , PT ;  /* 0x7f8000000200780b */ /* 0x040fe40003f1c200 */
[----:B------:R-:W-:-:S04]  /*0740*/  LOP3.LUT R21, R2, 0x80000000, R21, 0xb8, !PT ;  /* 0x8000000002157812 */ /* 0x000fc800078eb815 */
[----:B------:R-:W-:-:S07]  /*0750*/  FSEL R2, R2, R21, P0 ;  /* 0x0000001502027208 */ /* 0x000fce0000000000 */
.L_x_8815:
[----:B------:R-:W-:Y:S05]  /*0760*/  BSYNC B1 ;  /* 0x0000000000017941 */ /* 0x000fea0003800000 */
.L_x_8814:
[----:B0-----:R-:W-:Y:S01]  /*0770*/  VIADD R3, R19, 0x80 ;  /* 0x0000008013037836 */ /* 0x001fe20000000000 */
[----:B------:R-:W-:Y:S04]  /*0780*/  BSSY B1, `(.L_x_8825) ;  /* 0x0000047000017945 */ /* 0x000fe80003800000 */
[----:B------:R-:W-:-:S13]  /*0790*/  ISETP.GE.AND P0, PT, R3, R20, PT ;  /* 0x000000140300720c */ /* 0x000fda0003f06270 */
[----:B------:R-:W-:Y:S05]  /*07a0*/  @P0 BRA `(.L_x_8826) ;  /* 0x0000000400100947 */ /* 0x000fea0003800000 */
[C---:B-----5:R-:W-:Y:S01]  /*07b0*/  FSETP.GEU.FTZ.AND P0, PT, |R22|.reuse, |R25|, PT ;  /* 0x400000191600720b */ /* 0x060fe20003f1e200 */
[----:B------:R-:W-:Y:S01]  /*07c0*/  BSSY B0, `(.L_x_8827) ;  /* 0x000003f000007945 */ /* 0x000fe20003800000 */
[----:B------:R-:W-:-:S11]  /*07d0*/  FADD.FTZ R5, |R22|, -RZ ;  /* 0x800000ff16057221 */ /* 0x000fd60000010200 */
        /* <DEDUP_REMOVED lines=24> */
.L_x_8832:
[----:B------:R-:W-:Y:S01]  /*0960*/  FSETP.GEU.FTZ.AND P0, PT, R7, -R6, PT ;  /* 0x800000060700720b */ /* 0x000fe20003f1e000 */
[----:B------:R-:W-:-:S12]  /*0970*/  FADD.FTZ R0, R0, -1 ;  /* 0xbf80000000007421 */ /* 0x000fd80000010000 */
[----:B------:R-:W-:-:S07]  /*0980*/  @!P0 FADD.FTZ R0, R0, -1 ;  /* 0xbf80000000008421 */ /* 0x000fce0000010000 */
.L_x_8831:
[----:B------:R-:W-:Y:S05]  /*0990*/  BSYNC B2 ;  /* 0x0000000000027941 */ /* 0x000fea0003800000 */
.L_x_8830:
[----:B------:R-:W-:Y:S01]  /*09a0*/  FFMA.FTZ R5, -R6, R0, R5 ;  /* 0x0000000006057223 */ /* 0x000fe20000010105 */
[----:B------:R-:W-:Y:S06]  /*09b0*/  BRA `(.L_x_8828) ;  /* 0x00000000007c7947 */ /* 0x000fec0003800000 */
.L_x_8829:
        /* <DEDUP_REMOVED lines=15> */
.L_x_8835:
        /* <DEDUP_REMOVED lines=13> */
.L_x_8834:
[----:B------:R-:W-:Y:S05]  /*0b80*/  BSYNC B2 ;  /* 0x0000000000027941 */ /* 0x000fea0003800000 */
.L_x_8833:
[----:B------:R-:W-:-:S04]  /*0b90*/  FMUL.FTZ R5, R5, 1.1920928955078125e-07 ;  /* 0x3400000005057820 */ /* 0x000fc80000410000 */
[----:B------:R-:W-:-:S07]  /*0ba0*/  FMUL.FTZ R5, R4, R5 ;  /* 0x0000000504057220 */ /* 0x000fce0000410000 */
.L_x_8828:
[----:B------:R-:W-:Y:S05]  /*0bb0*/  BSYNC B0 ;  /* 0x0000000000007941 */ /* 0x000fea0003800000 */
.L_x_8827:
[C---:B------:R-:W-:Y:S02]  /*0bc0*/  FSETP.GTU.FTZ.AND P0, PT, |R5|.reuse, +INF , PT ;  /* 0x7f8000000500780b */ /* 0x040fe40003f1c200 */
[----:B------:R-:W-:-:S04]  /*0bd0*/  LOP3.LUT R4, R5, 0x80000000, R22, 0xb8, !PT ;  /* 0x8000000005047812 */ /* 0x000fc800078eb816 */
[----:B------:R-:W-:-:S07]  /*0be0*/  FSEL R4, R5, R4, P0 ;  /* 0x0000000405047208 */ /* 0x000fce0000000000 */
.L_x_8826:
[----:B------:R-:W-:Y:S05]  /*0bf0*/  BSYNC B1 ;  /* 0x0000000000017941 */ /* 0x000fea0003800000 */
.L_x_8825:
[----:B------:R-:W-:Y:S01]  /*0c00*/  IADD3 R5, R19, 0x100, RZ ;  /* 0x0000010013057810 */ /* 0x000fe20007ffe0ff */
[----:B------:R-:W-:Y:S03]  /*0c10*/  BSSY B1, `(.L_x_8836) ;  /* 0x0000047000017945 */ /* 0x000fe60003800000 */
        /* <DEDUP_REMOVED lines=29> */
.L_x_8843:
[----:B------:R-:W-:Y:S01]  /*0df0*/  FSETP.GEU.FTZ.AND P0, PT, R7, -R9, PT ;  /* 0x800000090700720b */ /* 0x000fe20003f1e000 */
[----:B------:R-:W-:-:S12]  /*0e00*/  FADD.FTZ R5, R5, -1 ;  /* 0xbf80000005057421 */ /* 0x000fd80000010000 */
[----:B------:R-:W-:-:S07]  /*0e10*/  @!P0 FADD.FTZ R5, R5, -1 ;  /* 0xbf80000005058421 */ /* 0x000fce0000010000 */
.L_x_8842:
[----:B------:R-:W-:Y:S05]  /*0e20*/  BSYNC B2 ;  /* 0x0000000000027941 */ /* 0x000fea0003800000 */
.L_x_8841:
[----:B------:R-:W-:Y:S01]  /*0e30*/  FFMA.FTZ R0, -R9, R5, R0 ;  /* 0x0000000509007223 */ /* 0x000fe20000010100 */
[----:B------:R-:W-:Y:S06]  /*0e40*/  BRA `(.L_x_8839) ;  /* 0x00000000007c7947 */ /* 0x000fec0003800000 */
.L_x_8840:
        /* <DEDUP_REMOVED lines=15> */
.L_x_8846:
        /* <DEDUP_REMOVED lines=13> */
.L_x_8845:
[----:B------:R-:W-:Y:S05]  /*1010*/  BSYNC B2 ;  /* 0x0000000000027941 */ /* 0x000fea0003800000 */
.L_x_8844:
[----:B------:R-:W-:-:S04]  /*1020*/  FMUL.FTZ R5, R5, 1.1920928955078125e-07 ;  /* 0x3400000005057820 */ /* 0x000fc80000410000 */
[----:B------:R-:W-:-:S07]  /*1030*/  FMUL.FTZ R0, R10, R5 ;  /* 0x000000050a007220 */ /* 0x000fce0000410000 */
.L_x_8839:
[----:B------:R-:W-:Y:S05]  /*1040*/  BSYNC B0 ;  /* 0x0000000000007941 */ /* 0x000fea0003800000 */
.L_x_8838:
[C---:B------:R-:W-:Y:S02]  /*1050*/  FSETP.GTU.FTZ.AND P0, PT, |R0|.reuse, +INF , PT ;  /* 0x7f8000000000780b */ /* 0x040fe40003f1c200 */
[----:B------:R-:W-:-:S04]  /*1060*/  LOP3.LUT R5, R0, 0x80000000, R23, 0xb8, !PT ;  /* 0x8000000000057812 */ /* 0x000fc800078eb817 */
[----:B------:R-:W-:-:S07]  /*1070*/  FSEL R5, R0, R5, P0 ;  /* 0x0000000500057208 */ /* 0x000fce0000000000 */
.L_x_8837:
[----:B------:R-:W-:Y:S05]  /*1080*/  BSYNC B1 ;  /* 0x0000000000017941 */ /* 0x000fea0003800000 */
.L_x_8836:
[----:B------:R-:W-:Y:S01]  /*1090*/  VIADD R7, R19, 0x180 ;  /* 0x0000018013077836 */ /* 0x000fe20000000000 */
[----:B------:R-:W-:Y:S04]  /*10a0*/  BSSY B1, `(.L_x_8847) ;  /* 0x0000047000017945 */ /* 0x000fe80003800000 */
[----:B------:R-:W-:-:S13]  /*10b0*/  ISETP.GE.AND P0, PT, R7, R20, PT ;  /* 0x000000140700720c */ /* 0x000fda0003f06270 */
[----:B------:R-:W-:Y:S05]  /*10c0*/  @P0 BRA `(.L_x_8848) ;  /* 0x0000000400100947 */ /* 0x000fea0003800000 */
[C---:B-----5:R-:W-:Y:S01]  /*10d0*/  FSETP.GEU.FTZ.AND P0, PT, |R12|.reuse, |R13|, PT ;  /* 0x4000000d0c00720b */ /* 0x060fe20003f1e200 */
        /* <DEDUP_REMOVED lines=26> */
.L_x_8854:
[----:B------:R-:W-:Y:S01]  /*1280*/  FSETP.GEU.FTZ.AND P0, PT, R9, -R8, PT ;  /* 0x800000080900720b */ /* 0x000fe20003f1e000 */
[----:B------:R-:W-:-:S12]  /*1290*/  FADD.FTZ R0, R0, -1 ;  /* 0xbf80000000007421 */ /* 0x000fd80000010000 */
[----:B------:R-:W-:-:S07]  /*12a0*/  @!P0 FADD.FTZ R0, R0, -1 ;  /* 0xbf80000000008421 */ /* 0x000fce0000010000 */
.L_x_8853:
[----:B------:R-:W-:Y:S05]  /*12b0*/  BSYNC B2 ;  /* 0x0000000000027941 */ /* 0x000fea0003800000 */
.L_x_8852:
[----:B------:R-:W-:Y:S01]  /*12c0*/  FFMA.FTZ R7, -R8, R0, R7 ;  /* 0x0000000008077223 */ /* 0x000fe20000010107 */
[----:B------:R-:W-:Y:S06]  /*12d0*/  BRA `(.L_x_8850) ;  /* 0x00000000007c7947 */ /* 0x000fec0003800000 */
.L_x_8851:
        /* <DEDUP_REMOVED lines=15> */
.L_x_8857:
        /* <DEDUP_REMOVED lines=13> */
.L_x_8856:
[----:B------:R-:W-:Y:S05]  /*14a0*/  BSYNC B2 ;  /* 0x0000000000027941 */ /* 0x000fea0003800000 */
.L_x_8855:
[----:B------:R-:W-:-:S04]  /*14b0*/  FMUL.FTZ R7, R6, 1.1920928955078125e-07 ;  /* 0x3400000006077820 */ /* 0x000fc80000410000 */
[----:B------:R-:W-:-:S07]  /*14c0*/  FMUL.FTZ R7, R10, R7 ;  /* 0x000000070a077220 */ /* 0x000fce0000410000 */
.L_x_8850:
[----:B------:R-:W-:Y:S05]  /*14d0*/  BSYNC B0 ;  /* 0x0000000000007941 */ /* 0x000fea0003800000 */
.L_x_8849:
[C---:B------:R-:W-:Y:S02]  /*14e0*/  FSETP.GTU.FTZ.AND P0, PT, |R7|.reuse, +INF , PT ;  /* 0x7f8000000700780b */ /* 0x040fe40003f1c200 */
[----:B------:R-:W-:-:S04]  /*14f0*/  LOP3.LUT R12, R7, 0x80000000, R12, 0xb8, !PT ;  /* 0x80000000070c7812 */ /* 0x000fc800078eb80c */
[----:B------:R-:W-:-:S07]  /*1500*/  FSEL R9, R7, R12, P0 ;  /* 0x0000000c07097208 */ /* 0x000fce0000000000 */
.L_x_8848:
[----:B------:R-:W-:Y:S05]  /*1510*/  BSYNC B1 ;  /* 0x0000000000017941 */ /* 0x000fea0003800000 */
.L_x_8847:
        /* <DEDUP_REMOVED lines=8> */
[----:B------:R1:W-:Y:S04]  /*15a0*/  STG.E desc[UR4][R6.64], R2 ;  /* 0x0000000206007986 */ /* 0x0003e8000c101904 */
[----:B------:R-:W-:-:S13]  /*15b0*/  ISETP.GE.AND P0, PT, R19, R20, PT ;  /* 0x000000141300720c */ /* 0x000fda0003f06270 */
[----:B------:R-:W-:Y:S05]  /*15c0*/  @P0 BREAK B1 ;  /* 0x0000000000010942 */ /* 0x000fea0003800000 */
[----:B-1----:R-:W-:Y:S05]  /*15d0*/  @P0 BRA `(.L_x_8861) ;  /* 0x0000000000300947 */ /* 0x002fea0003800000 */
[----:B------:R-:W1:Y:S01]  /*15e0*/  LDC.64 R2, c[0x0][0x218] ;  /* 0x00008600ff027b82 */ /* 0x000e620000000a00 */
[----:B------:R-:W-:Y:S01]  /*15f0*/  LEA R7, R18, R19, 0x9 ;  /* 0x0000001312077211 */ /* 0x000fe200078e48ff */
[----:B------:R-:W-:-:S04]  /*1600*/  VIADD R19, R19, 0x80 ;  /* 0x0000008013137836 */ /* 0x000fc80000000000 */
[----:B-1----:R-:W-:-:S05]  /*1610*/  IMAD.WIDE.U32 R2, R7, 0x4, R2 ;  /* 0x0000000407027825 */ /* 0x002fca00078e0002 */
[----:B------:R1:W-:Y:S02]  /*1620*/  STG.E desc[UR4][R2.64], R4 ;  /* 0x0000000402007986 */ /* 0x0003e4000c101904 */
.L_x_8860:
[----:B------:R-:W-:Y:S05]  /*1630*/  BSYNC B1 ;  /* 0x0000000000017941 */ /* 0x000fea0003800000 */
.L_x_8859:
[----:B------:R-:W-:-:S13]  /*1640*/  ISETP.GE.AND P0, PT, R19, R20, PT ;  /* 0x000000141300720c */ /* 0x000fda0003f06270 */
[----:B-1----:R-:W1:Y:S01]  /*1650*/  @!P0 LDC.64 R2, c[0x0][0x218] ;  /* 0x00008600ff028b82 */ /* 0x002e620000000a00 */
[----:B------:R-:W-:Y:S01]  /*1660*/  @!P0 LEA R7, R18, R19, 0x9 ;  /* 0x0000001312078211 */ /* 0x000fe200078e48ff */
[----:B------:R-:W-:-:S04]  /*1670*/  @!P0 VIADD R19, R19, 0x80 ;  /* 0x0000008013138836 */ /* 0x000fc80000000000 */
[----:B-1----:R-:W-:-:S05]  /*1680*/  @!P0 IMAD.WIDE.U32 R2, R7, 0x4, R2 ;  /* 0x0000000407028825 */ /* 0x002fca00078e0002 */
[----:B------:R1:W-:Y:S02]  /*1690*/  @!P0 STG.E desc[UR4][R2.64], R5 ;  /* 0x0000000502008986 */ /* 0x0003e4000c101904 */
.L_x_8861:
[----:B------:R-:W-:Y:S05]  /*16a0*/  BSYNC B0 ;  /* 0x0000000000007941 */ /* 0x000fea0003800000 */
.L_x_8858:
[----:B------:R-:W-:Y:S05]  /*16b0*/  WARPSYNC.ALL ;  /* 0x0000000000007948 */ /* 0x000fea0003800000 */
[----:B------:R-:W-:-:S13]  /*16c0*/  ISETP.GE.AND P0, PT, R19, R20, PT ;  /* 0x000000141300720c */ /* 0x000fda0003f06270 */
[----:B------:R-:W-:Y:S05]  /*16d0*/  @P0 EXIT ;  /* 0x000000000000094d */ /* 0x000fea0003800000 */
[----:B-1----:R-:W1:Y:S01]  /*16e0*/  LDC.64 R2, c[0x0][0x218] ;  /* 0x00008600ff027b82 */ /* 0x002e620000000a00 */
[----:B------:R-:W-:-:S05]  /*16f0*/  LEA R19, R18, R19, 0x9 ;  /* 0x0000001312137211 */ /* 0x000fca00078e48ff */
[----:B-1----:R-:W-:-:S05]  /*1700*/  IMAD.WIDE.U32 R2, R19, 0x4, R2 ;  /* 0x0000000413027825 */ /* 0x002fca00078e0002 */
[----:B------:R-:W-:Y:S01]  /*1710*/  STG.E desc[UR4][R2.64], R9 ;  /* 0x0000000902007986 */ /* 0x000fe2000c101904 */
[----:B------:R-:W-:Y:S05]  /*1720*/  EXIT ;  /* 0x000000000000794d */ /* 0x000fea0003800000 */
.L_x_8862:
        /* <DEDUP_REMOVED lines=13> */
.L_x_57342:


//--------------------- .text._ZN2at6native29vectorized_elementwise_kernelILi2ENS0_13BinaryFunctorIfffZZZNS0_16fmod_kernel_cudaERNS_18TensorIteratorBaseEENKUlvE0_clEvENKUlvE0_clEvEUlffE_EESt5arrayIPcLm3EEEEviT0_T1_ --------------------------
	.section	.text._ZN2at6native29vectorized_elementwise_kernelILi2ENS0_13BinaryFunctorIfffZZZNS0_16fmod_kernel_cudaERNS_18TensorIteratorBaseEENKUlvE0_clEvENKUlvE0_clEvEUlffE_EESt5arrayIPcLm3EEEEviT0_T1_,"ax",@progbits
	.align	128
        .global         _ZN2at6native29vectorized_elementwise_kernelILi2ENS0_13BinaryFunctorIfffZZZNS0_16fmod_kernel_cudaERNS_18TensorIteratorBaseEENKUlvE0_clEvENKUlvE0_clEvEUlffE_EESt5arrayIPcLm3EEEEviT0_T1_
        .type           _ZN2at6native29vectorized_elementwise_kernelILi2ENS0_13BinaryFunctorIfffZZZNS0_16fmod_kernel_cudaERNS_18TensorIteratorBaseEENKUlvE0_clEvENKUlvE0_clEvEUlffE_EESt5arrayIPcLm3EEEEviT0_T1_,@function
        .size           _ZN2at6native29vectorized_elementwise_kernelILi2ENS0_13BinaryFunctorIfffZZZNS0_16fmod_kernel_cudaERNS_18TensorIteratorBaseEENKUlvE0_clEvENKUlvE0_clEvEUlffE_EESt5arrayIPcLm3EEEEviT0_T1_,(.L_x_57343 - _ZN2at6native29vectorized_elementwise_kernelILi2ENS0_13BinaryFunctorIfffZZZNS0_16fmod_kernel_cudaERNS_18TensorIteratorBaseEENKUlvE0_clEvENKUlvE0_clEvEUlffE_EESt5arrayIPcLm3EEEEviT0_T1_)
        .other          _ZN2at6native29vectorized_elementwise_kernelILi2ENS0_13BinaryFunctorIfffZZZNS0_16fmod_kernel_cudaERNS_18TensorIteratorBaseEENKUlvE0_clEvENKUlvE0_clEvEUlffE_EESt5arrayIPcLm3EEEEviT0_T1_,@"STO_CUDA_ENTRY STV_DEFAULT"
_ZN2at6native29vectorized_elementwise_kernelILi2ENS0_13BinaryFunctorIfffZZZNS0_16fmod_kernel_cudaERNS_18TensorIteratorBaseEENKUlvE0_clEvENKUlvE0_clEvEUlffE_EESt5arrayIPcLm3EEEEviT0_T1_:
.text._ZN2at6native29vectorized_elementwise_kernelILi2ENS0_13BinaryFunctorIfffZZZNS0_16fmod_kernel_cudaERNS_18TensorIteratorBaseEENKUlvE0_clEvENKUlvE0_clEvEUlffE_EESt5arrayIPcLm3EEEEviT0_T1_:
        /* <DEDUP_REMOVED lines=14> */
[----:B------:R-:W2:Y:S04]  /*00e0*/  LDG.E.64 R8, desc[UR4][R22.64] ;  /* 0x0000000416087981 */ /* 0x000ea8000c1e1b00 */
[----:B------:R0:W5:Y:S01]  /*00f0*/  LDG.E.64 R14, desc[UR4][R22.64+0x400] ;  /* 0x00040004160e7981 */ /* 0x000162000c1e1b00 */
[----:B------:R-:W-:-:S03]  /*0100*/  IMAD.WIDE.U32 R24, R5, 0x8, R6 ;  /* 0x0000000805187825 */ /* 0x000fc600078e0006 */
[----:B------:R0:W5:Y:S04]  /*0110*/  LDG.E.64 R10, desc[UR4][R22.64+0x800] ;  /* 0x00080004160a7981 */ /* 0x000168000c1e1b00 */
[----:B------:R-:W2:Y:S04]  /*0120*/  LDG.E.64 R18, desc[UR4][R24.64] ;  /* 0x0000000418127981 */ /* 0x000ea8000c1e1b00 */
[----:B------:R0:W5:Y:S04]  /*0130*/  LDG.E.64 R2, desc[UR4][R22.64+0xc00] ;  /* 0x000c000416027981 */ /* 0x000168000c1e1b00 */
[----:B------:R0:W5:Y:S04]  /*0140*/  LDG.E.64 R16, desc[UR4][R24.64+0x400] ;  /* 0x0004000418107981 */ /* 0x000168000c1e1b00 */
[----:B------:R0:W5:Y:S04]  /*0150*/  LDG.E.64 R12, desc[UR4][R24.64+0x800] ;  /* 0x00080004180c7981 */ /* 0x000168000c1e1b00 */
[----:B------:R0:W5:Y:S01]  /*0160*/  LDG.E.64 R6, desc[UR4][R24.64+0xc00] ;  /* 0x000c000418067981 */ /* 0x000162000c1e1b00 */
[----:B------:R-:W-:Y:S01]  /*0170*/  BSSY B0, `(.L_x_8864) ;  /* 0x0000043000007945 */ /* 0x000fe20003800000 */
[C---:B--2---:R-:W-:Y:S01]  /*0180*/  FSETP.GEU.FTZ.AND P0, PT, |R8|.reuse, |R18|, PT ;  /* 0x400000120800720b */ /* 0x044fe20003f1e200 */
        /* <DEDUP_REMOVED lines=25> */
.L_x_8869:
[----:B------:R-:W-:Y:S01]  /*0320*/  FSETP.GEU.FTZ.AND P0, PT, R23, -R0, PT ;  /* 0x800000001700720b */ /* 0x000fe20003f1e000 */
[----:B------:R-:W-:-:S12]  /*0330*/  FADD.FTZ R20, R20, -1 ;  /* 0xbf80000014147421 */ /* 0x000fd80000010000 */
[----:B------:R-:W-:-:S07]  /*0340*/  @!P0 FADD.FTZ R20, R20, -1 ;  /* 0xbf80000014148421 */ /* 0x000fce0000010000 */
.L_x_8868:
[----:B------:R-:W-:Y:S05]  /*0350*/  BSYNC B1 ;  /* 0x0000000000017941 */ /* 0x000fea0003800000 */
.L_x_8867:
[----:B------:R-:W-:Y:S01]  /*0360*/  FFMA.FTZ R21, -R0, R20, R21 ;  /* 0x0000001400157223 */ /* 0x000fe20000010115 */
[----:B------:R-:W-:Y:S06]  /*0370*/  BRA `(.L_x_8865) ;  /* 0x0000000000887947 */ /* 0x000fec0003800000 */
.L_x_8866:
        /* <DEDUP_REMOVED lines=9> */
[----:B------:R-:W-:Y:S01]  /*0410*/  LOP3.LUT R20, R0, 0xff800000, RZ, 0xc0, !PT ;  /* 0xff80000000147812 */ /* 0x000fe200078ec0ff */
[----:B------:R-:W-:-:S03]  /*0420*/  IMAD.MOV.U32 R23, RZ, RZ, R21 ;  /* 0x000000ffff177224 */ /* 0x000fc600078e0015 */
[----:B------:R-:W-:-:S07]  /*0430*/  FSEL R18, R20, +QNAN , !P0 ;  /* 0x7fffffff14127808 */ /* 0x000fce0004000000 */
[----:B------:R-:W-:Y:S05]  /*0440*/  @!P1 BRA `(.L_x_8871) ;  /* 0x0000000000489947 */ /* 0x000fea0003800000 */
[----:B------:R-:W-:Y:S01]  /*0450*/  LOP3.LUT R20, R0, 0x7fffff, RZ, 0xc0, !PT ;  /* 0x007fffff00147812 */ /* 0x000fe200078ec0ff */
[----:B------:R-:W-:Y:S01]  /*0460*/  IMAD.MOV.U32 R23, RZ, RZ, R21 ;  /* 0x000000ffff177224 */ /* 0x000fe200078e0015 */
[----:B------:R-:W-:Y:S02]  /*0470*/  MOV R21, R22 ;  /* 0x0000001600157202 */ /* 0x000fe40000000f00 */
[----:B------:R-:W-:-:S04]  /*0480*/  LOP3.LUT R20, R20, 0x3f800000, RZ, 0xfc, !PT ;  /* 0x3f80000014147812 */ /* 0x000fc800078efcff */
[----:B------:R0:W1:Y:S03]  /*0490*/  MUFU.RCP R0, R20 ;  /* 0x0000001400007308 */ /* 0x0000660000001000 */
.L_x_8872:
        /* <DEDUP_REMOVED lines=13> */
.L_x_8871:
[----:B------:R-:W-:Y:S05]  /*0570*/  BSYNC B1 ;  /* 0x0000000000017941 */ /* 0x000fea0003800000 */
.L_x_8870:
[----:B------:R-:W-:-:S04]  /*0580*/  FMUL.FTZ R23, R23, 1.1920928955078125e-07 ;  /* 0x3400000017177820 */ /* 0x000fc80000410000 */
[----:B------:R-:W-:-:S07]  /*0590*/  FMUL.FTZ R21, R18, R23 ;  /* 0x0000001712157220 */ /* 0x000fce0000410000 */
.L_x_8865:
[----:B------:R-:W-:Y:S05]  /*05a0*/  BSYNC B0 ;  /* 0x0000000000007941 */ /* 0x000fea0003800000 */
.L_x_8864:
[----:B------:R-:W-:Y:S01]  /*05b0*/  FSETP.GEU.FTZ.AND P1, PT, |R9|, |R19|, PT ;  /* 0x400000130900720b */ /* 0x000fe20003f3e200 */
[----:B------:R-:W-:Y:S01]  /*05c0*/  BSSY B0, `(.L_x_8873) ;  /* 0x0000046000007945 */ /* 0x000fe20003800000 */
[----:B------:R-:W-:Y:S01]  /*05d0*/  FSETP.GTU.FTZ.AND P0, PT, |R21|, +INF , PT ;  /* 0x7f8000001500780b */ /* 0x000fe20003f1c200 */
[----:B------:R-:W-:Y:S01]  /*05e0*/  FADD.FTZ R18, |R9|, -RZ ;  /* 0x800000ff09127221 */ /* 0x000fe20000010200 */
[----:B------:R-:W-:-:S04]  /*05f0*/  LOP3.LUT R8, R21, 0x80000000, R8, 0xb8, !PT ;  /* 0x8000000015087812 */ /* 0x000fc800078eb808 */
[----:B------:R-:W-:-:S05]  /*0600*/  FSEL R8, R21, R8, P0 ;  /* 0x0000000815087208 */ /* 0x000fca0000000000 */
        /* <DEDUP_REMOVED lines=24> */
.L_x_8878:
[----:B------:R-:W-:Y:S01]  /*0790*/  FSETP.GEU.FTZ.AND P0, PT, R20, -R21, PT ;  /* 0x800000151400720b */ /* 0x000fe20003f1e000 */
[----:B------:R-:W-:-:S12]  /*07a0*/  FADD.FTZ R25, R25, -1 ;  /* 0xbf80000019197421 */ /* 0x000fd80000010000 */
[----:B------:R-:W-:-:S07]  /*07b0*/  @!P0 FADD.FTZ R25, R25, -1 ;  /* 0xbf80000019198421 */ /* 0x000fce0000010000 */
.L_x_8877:
[----:B------:R-:W-:Y:S05]  /*07c0*/  BSYNC B1 ;  /* 0x0000000000017941 */ /* 0x000fea0003800000 */
.L_x_8876:
[----:B------:R-:W-:Y:S01]  /*07d0*/  FFMA.FTZ R18, -R21, R25, R18 ;  /* 0x0000001915127223 */ /* 0x000fe20000010112 */
[----:B------:R-:W-:Y:S06]  /*07e0*/  BRA `(.L_x_8874) ;  /* 0x00000000008c7947 */ /* 0x000fec0003800000 */
.L_x_8875:
[----:B------:R-:W-:Y:S01]  /*07f0*/  IADD3 R0, R21, -0xb800000, RZ ;  /* 0xf480000015007810 */ /* 0x000fe20007ffe0ff */
[----:B------:R-:W-:Y:S01]  /*0800*/  BSSY B1, `(.L_x_8879) ;  /* 0x000001f000017945 */ /* 0x000fe20003800000 */
[----:B------:R-:W-:Y:S02]  /*0810*/  FSETP.GT.FTZ.AND P0, PT, |R19|, RZ, PT ;  /* 0x000000ff1300720b */ /* 0x000fe40003f14200 */
[----:B------:R-:W-:Y:S02]  /*0820*/  LOP3.LUT R23, R0, 0xff800000, RZ, 0xc0, !PT ;  /* 0xff80000000177812 */ /* 0x000fe400078ec0ff */
[C---:B------:R-:W-:Y:S02]  /*0830*/  LOP3.LUT R0, R18.reuse, 0x7fffff, RZ, 0xc0, !PT ;  /* 0x007fffff12007812 */ /* 0x040fe400078ec0ff */
[C---:B------:R-:W-:Y:S01]  /*0840*/  ISETP.GT.U32.OR P0, PT, R18.reuse, 0x7f7fffff, !P0 ;  /* 0x7f7fffff1200780c */ /* 0x040fe20004704470 */
[----:B------:R-:W-:Y:S01]  /*0850*/  IMAD.IADD R23, R18, 0x1, -R23 ;  /* 0x0000000112177824 */ /* 0x000fe200078e0a17 */
[----:B0-----:R-:W-:-:S02]  /*0860*/  LOP3.LUT R20, R0, 0x3f800000, RZ, 0xfc, !PT ;  /* 0x3f80000000147812 */ /* 0x001fc400078efcff */
[----:B------:R-:W-:Y:S02]  /*0870*/  LOP3.LUT R18, R21, 0xff800000, RZ, 0xc0, !PT ;  /* 0xff80000015127812 */ /* 0x000fe400078ec0ff */
[----:B------:R-:W-:Y:S01]  /*0880*/  LOP3.LUT P1, R23, R23, 0xff800000, RZ, 0xc0, !PT ;  /* 0xff80000017177812 */ /* 0x000fe2000782c0ff */
[----:B------:R-:W-:Y:S01]  /*0890*/  IMAD.MOV.U32 R22, RZ, RZ, R20 ;  /* 0x000000ffff167224 */ /* 0x000fe200078e0014 */
[----:B------:R-:W-:-:S11]  /*08a0*/  FSEL R18, R18, +QNAN , !P0 ;  /* 0x7fffffff12127808 */ /* 0x000fd60004000000 */
[----:B------:R-:W-:Y:S05]  /*08b0*/  @!P1 BRA `(.L_x_8880) ;  /* 0x00000000004c9947 */ /* 0x000fea0003800000 */
[----:B------:R-:W-:Y:S02]  /*08c0*/  LOP3.LUT R19, R21, 0x7fffff, RZ, 0xc0, !PT ;  /* 0x007fffff15137812 */ /* 0x000fe400078ec0ff */
[----:B------:R-:W-:Y:S01]  /*08d0*/  MOV R21, R20 ;  /* 0x0000001400157202 */ /* 0x000fe20000000f00 */
[----:B------:R-:W-:Y:S01]  /*08e0*/  IMAD.MOV.U32 R20, RZ, RZ, R23 ;  /* 0x000000ffff147224 */ /* 0x000fe200078e0017 */
[----:B------:R-:W-:-:S04]  /*08f0*/  LOP3.LUT R19, R19, 0x3f800000, RZ, 0xfc, !PT ;  /* 0x3f80000013137812 */ /* 0x000fc800078efcff */
[----:B------:R0:W1:Y:S03]  /*0900*/  MUFU.RCP R0, R19 ;  /* 0x0000001300007308 */ /* 0x0000660000001000 */
.L_x_8881:
        /* <DEDUP_REMOVED lines=14> */
.L_x_8880:
[----:B------:R-:W-:Y:S05]  /*09f0*/  BSYNC B1 ;  /* 0x0000000000017941 */ /* 0x000fea0003800000 */
.L_x_8879:
[----:B0-----:R-:W-:-:S04]  /*0a00*/  FMUL.FTZ R19, R22, 1.1920928955078125e-07 ;  /* 0x3400000016137820 */ /* 0x001fc80000410000 */
[----:B------:R-:W-:-:S07]  /*0a10*/  FMUL.FTZ R18, R18, R19 ;  /* 0x0000001312127220 */ /* 0x000fce0000410000 */
.L_x_8874:
[----:B------:R-:W-:Y:S05]  /*0a20*/  BSYNC B0 ;  /* 0x0000000000007941 */ /* 0x000fea0003800000 */
.L_x_8873:
[----:B-----5:R-:W-:Y:S01]  /*0a30*/  FSETP.GEU.FTZ.AND P1, PT, |R14|, |R16|, PT ;  /* 0x400000100e00720b */ /* 0x020fe20003f3e200 */
        /* <DEDUP_REMOVED lines=29> */
.L_x_8887:
[----:B------:R-:W-:Y:S01]  /*0c10*/  FSETP.GEU.FTZ.AND P0, PT, R21, -R0, PT ;  /* 0x800000001500720b */ /* 0x000fe20003f1e000 */
[----:B------:R-:W-:-:S12]  /*0c20*/  FADD.FTZ R18, R18, -1 ;  /* 0xbf80000012127421 */ /* 0x000fd80000010000 */
[----:B------:R-:W-:-:S07]  /*0c30*/  @!P0 FADD.FTZ R18, R18, -1 ;  /* 0xbf80000012128421 */ /* 0x000fce0000010000 */
.L_x_8886:
[----:B------:R-:W-:Y:S05]  /*0c40*/  BSYNC B1 ;  /* 0x0000000000017941 */ /* 0x000fea0003800000 */
.L_x_8885:
[----:B------:R-:W-:Y:S01]  /*0c50*/  FFMA.FTZ R19, -R0, R18, R19 ;  /* 0x0000001200137223 */ /* 0x000fe20000010113 */
[----:B------:R-:W-:Y:S06]  /*0c60*/  BRA `(.L_x_8883) ;  /* 0x00000000007c7947 */ /* 0x000fec0003800000 */
.L_x_8884:
        /* <DEDUP_REMOVED lines=8> */
[----:B0-----:R-:W-:Y:S02]  /*0cf0*/  LOP3.LUT P1, R20, R18, 0xff800000, RZ, 0xc0, !PT ;  /* 0xff80000012147812 */ /* 0x001fe4000782c0ff */
[----:B------:R-:W-:-:S04]  /*0d00*/  LOP3.LUT R18, R0, 0xff800000, RZ, 0xc0, !PT ;  /* 0xff80000000127812 */ /* 0x000fc800078ec0ff */
[----:B------:R-:W-:-:S07]  /*0d10*/  FSEL R16, R18, +QNAN , !P0 ;  /* 0x7fffffff12107808 */ /* 0x000fce0004000000 */
[----:B------:R-:W-:Y:S05]  /*0d20*/  @!P1 BRA `(.L_x_8889) ;  /* 0x0000000000409947 */ /* 0x000fea0003800000 */
[----:B------:R-:W-:-:S04]  /*0d30*/  LOP3.LUT R18, R0, 0x7fffff, RZ, 0xc0, !PT ;  /* 0x007fffff00127812 */ /* 0x000fc800078ec0ff */
[----:B------:R-:W-:-:S04]  /*0d40*/  LOP3.LUT R18, R18, 0x3f800000, RZ, 0xfc, !PT ;  /* 0x3f80000012127812 */ /* 0x000fc800078efcff */
[----:B------:R0:W1:Y:S03]  /*0d50*/  MUFU.RCP R0, R18 ;  /* 0x0000001200007308 */ /* 0x0000660000001000 */
.L_x_8890:
        /* <DEDUP_REMOVED lines=13> */
.L_x_8889:
[----:B------:R-:W-:Y:S05]  /*0e30*/  BSYNC B1 ;  /* 0x0000000000017941 */ /* 0x000fea0003800000 */
.L_x_8888:
[----:B------:R-:W-:-:S04]  /*0e40*/  FMUL.FTZ R19, R19, 1.1920928955078125e-07 ;  /* 0x3400000013137820 */ /* 0x000fc80000410000 */
[----:B------:R-:W-:-:S07]  /*0e50*/  FMUL.FTZ R19, R16, R19 ;  /* 0x0000001310137220 */ /* 0x000fce0000410000 */
.L_x_8883:
[----:B------:R-:W-:Y:S05]  /*0e60*/  BSYNC B0 ;  /* 0x0000000000007941 */ /* 0x000fea0003800000 */
.L_x_8882:
        /* <DEDUP_REMOVED lines=30> */
.L_x_8896:
[----:B------:R-:W-:Y:S01]  /*1050*/  FSETP.GEU.FTZ.AND P0, PT, R18, -R19, PT ;  /* 0x800000131200720b */ /* 0x000fe20003f1e000 */
[----:B------:R-:W-:-:S12]  /*1060*/  FADD.FTZ R23, R23, -1 ;  /* 0xbf80000017177421 */ /* 0x000fd80000010000 */
[----:B------:R-:W-:-:S07]  /*1070*/  @!P0 FADD.FTZ R23, R23, -1 ;  /* 0xbf80000017178421 */ /* 0x000fce0000010000 */
.L_x_8895:
[----:B------:R-:W-:Y:S05]  /*1080*/  BSYNC B1 ;  /* 0x0000000000017941 */ /* 0x000fea0003800000 */
.L_x_8894:
[----:B------:R-:W-:Y:S01]  /*1090*/  FFMA.FTZ R16, -R19, R23, R16 ;  /* 0x0000001713107223 */ /* 0x000fe20000010110 */
[----:B------:R-:W-:Y:S06]  /*10a0*/  BRA `(.L_x_8892) ;  /* 0x00000000007c7947 */ /* 0x000fec0003800000 */
.L_x_8893:
        /* <DEDUP_REMOVED lines=8> */
[----:B0-----:R-:W-:Y:S02]  /*1130*/  LOP3.LUT R18, R0, 0x3f800000, RZ, 0xfc, !PT ;  /* 0x3f80000000127812 */ /* 0x001fe400078efcff */
[----:B------:R-:W-:Y:S02]  /*1140*/  LOP3.LUT P1, R21, R21, 0xff800000, RZ, 0xc0, !PT ;  /* 0xff80000015157812 */ /* 0x000fe4000782c0ff */
[----:B------:R-:W-:-:S11]  /*1150*/  FSEL R16, R16, +QNAN , !P0 ;  /* 0x7fffffff10107808 */ /* 0x000fd60004000000 */
[----:B------:R-:W-:Y:S05]  /*1160*/  @!P1 BRA `(.L_x_8898) ;  /* 0x0000000000409947 */ /* 0x000fea0003800000 */
[----:B------:R-:W-:-:S04]  /*1170*/  LOP3.LUT R17, R19, 0x7fffff, RZ, 0xc0, !PT ;  /* 0x007fffff13117812 */ /* 0x000fc800078ec0ff */
[----:B------:R-:W-:-:S04]  /*1180*/  LOP3.LUT R17, R17, 0x3f800000, RZ, 0xfc, !PT ;  /* 0x3f80000011117812 */ /* 0x000fc800078efcff */
[----:B------:R0:W1:Y:S03]  /*1190*/  MUFU.RCP R0, R17 ;  /* 0x0000001100007308 */ /* 0x0000660000001000 */
.L_x_8899:
        /* <DEDUP_REMOVED lines=13> */
.L_x_8898:
[----:B------:R-:W-:Y:S05]  /*1270*/  BSYNC B1 ;  /* 0x0000000000017941 */ /* 0x000fea0003800000 */
.L_x_8897:
[----:B0-----:R-:W-:-:S04]  /*1280*/  FMUL.FTZ R17, R18, 1.1920928955078125e-07 ;  /* 0x3400000012117820 */ /* 0x001fc80000410000 */
[----:B------:R-:W-:-:S07]  /*1290*/  FMUL.FTZ R16, R16, R17 ;  /* 0x0000001110107220 */ /* 0x000fce0000410000 */
.L_x_8892:
[----:B------:R-:W-:Y:S05]  /*12a0*/  BSYNC B0 ;  /* 0x0000000000007941 */ /* 0x000fea0003800000 */
.L_x_8891:
        /* <DEDUP_REMOVED lines=30> */
.L_x_8905:
[----:B------:R-:W-:Y:S01]  /*1490*/  FSETP.GEU.FTZ.AND P0, PT, R19, -R0, PT ;  /* 0x800000001300720b */ /* 0x000fe20003f1e000 */
[----:B------:R-:W-:-:S12]  /*14a0*/  FADD.FTZ R16, R16, -1 ;  /* 0xbf80000010107421 */ /* 0x000fd80000010000 */
[----:B------:R-:W-:-:S07]  /*14b0*/  @!P0 FADD.FTZ R16, R16, -1 ;  /* 0xbf80000010108421 */ /* 0x000fce0000010000 */
.L_x_8904:
[----:B------:R-:W-:Y:S05]  /*14c0*/  BSYNC B1 ;  /* 0x0000000000017941 */ /* 0x000fea0003800000 */
.L_x_8903:
[----:B------:R-:W-:Y:S01]  /*14d0*/  FFMA.FTZ R17, -R0, R16, R17 ;  /* 0x0000001000117223 */ /* 0x000fe20000010111 */
[----:B------:R-:W-:Y:S06]  /*14e0*/  BRA `(.L_x_8901) ;  /* 0x00000000007c7947 */ /* 0x000fec0003800000 */
.L_x_8902:
        /* <DEDUP_REMOVED lines=15> */
.L_x_8908:
        /* <DEDUP_REMOVED lines=13> */
.L_x_8907:
[----:B------:R-:W-:Y:S05]  /*16b0*/  BSYNC B1 ;  /* 0x0000000000017941 */ /* 0x000fea0003800000 */
.L_x_8906:
[----:B0-----:R-:W-:-:S04]  /*16c0*/  FMUL.FTZ R17, R16, 1.1920928955078125e-07 ;  /* 0x3400000010117820 */ /* 0x001fc80000410000 */
[----:B------:R-:W-:-:S07]  /*16d0*/  FMUL.FTZ R17, R12, R17 ;  /* 0x000000110c117220 */ /* 0x000fce0000410000 */
.L_x_8901:
[----:B------:R-:W-:Y:S05]  /*16e0*/  BSYNC B0 ;  /* 0x0000000000007941 */ /* 0x000fea0003800000 */
.L_x_8900:
        /* <DEDUP_REMOVED lines=30> */
.L_x_8914:
[----:B------:R-:W-:Y:S01]  /*18d0*/  FSETP.GEU.FTZ.AND P0, PT, R16, -R17, PT ;  /* 0x800000111000720b */ /* 0x000fe20003f1e000 */
[----:B------:R-:W-:-:S12]  /*18e0*/  FADD.FTZ R21, R21, -1 ;  /* 0xbf80000015157421 */ /* 0x000fd80000010000 */
[----:B------:R-:W-:-:S07]  /*18f0*/  @!P0 FADD.FTZ R21, R21, -1 ;  /* 0xbf80000015158421 */ /* 0x000fce0000010000 */
.L_x_8913:
[----:B------:R-:W-:Y:S05]  /*1900*/  BSYNC B1 ;  /* 0x0000000000017941 */ /* 0x000fea0003800000 */
.L_x_8912:
[----:B------:R-:W-:Y:S01]  /*1910*/  FFMA.FTZ R12, -R17, R21, R12 ;  /* 0x00000015110c7223 */ /* 0x000fe2000001010c */
[----:B------:R-:W-:Y:S06]  /*1920*/  BRA `(.L_x_8910) ;  /* 0x00000000007c7947 */ /* 0x000fec0003800000 */
.L_x_8911:
        /* <DEDUP_REMOVED lines=15> */
.L_x_8917:
[----:B------:R-:W-:-:S05]  /*1a20*/  VIMNMX.U32 R16, R19, 0xb800000, PT ;  /* 0x0b80000013107848 */ /* 0x000fca0003fe0000 */
[----:B0-----:R-:W-:Y:S02]  /*1a30*/  IMAD.IADD R18, R16, 0x1, R13 ;  /* 0x0000000110127824 */ /* 0x001fe400078e020d */
        /* <DEDUP_REMOVED lines=11> */
.L_x_8916:
[----:B------:R-:W-:Y:S05]  /*1af0*/  BSYNC B1 ;  /* 0x0000000000017941 */ /* 0x000fea0003800000 */
.L_x_8915:
[----:B------:R-:W-:-:S04]  /*1b00*/  FMUL.FTZ R13, R13, 1.1920928955078125e-07 ;  /* 0x340000000d0d7820 */ /* 0x000fc80000410000 */
[----:B------:R-:W-:-:S07]  /*1b10*/  FMUL.FTZ R12, R12, R13 ;  /* 0x0000000d0c0c7220 */ /* 0x000fce0000410000 */
.L_x_8910:
[----:B------:R-:W-:Y:S05]  /*1b20*/  BSYNC B0 ;  /* 0x0000000000007941 */ /* 0x000fea0003800000 */
.L_x_8909:
        /* <DEDUP_REMOVED lines=30> */
.L_x_8923:
[----:B------:R-:W-:Y:S01]  /*1d10*/  FSETP.GEU.FTZ.AND P0, PT, R17, -R0, PT ;  /* 0x800000001100720b */ /* 0x000fe20003f1e000 */
[----:B------:R-:W-:-:S12]  /*1d20*/  FADD.FTZ R12, R12, -1 ;  /* 0xbf8000000c0c7421 */ /* 0x000fd80000010000 */
[----:B------:R-:W-:-:S07]  /*1d30*/  @!P0 FADD.FTZ R12, R12, -1 ;  /* 0xbf8000000c0c8421 */ /* 0x000fce0000010000 */
.L_x_8922:
[----:B------:R-:W-:Y:S05]  /*1d40*/  BSYNC B1 ;  /* 0x0000000000017941 */ /* 0x000fea0003800000 */
.L_x_8921:
[----:B------:R-:W-:Y:S01]  /*1d50*/  FFMA.FTZ R13, -R0, R12, R13 ;  /* 0x0000000c000d7223 */ /* 0x000fe2000001010d */
[----:B------:R-:W-:Y:S06]  /*1d60*/  BRA `(.L_x_8919) ;  /* 0x00000000007c7947 */ /* 0x000fec0003800000 */
.L_x_8920:
        /* <DEDUP_REMOVED lines=14> */
[----:B------:R2:W3:Y:S03]  /*1e50*/  MUFU.RCP R0, R13 ;  /* 0x0000000d00007308 */ /* 0x0004e60000001000 */
.L_x_8926:
[----:B-1----:R-:W-:-:S04]  /*1e60*/  VIMNMX.U32 R17, R16, 0xb800000, PT ;  /* 0x0b80000010117848 */ /* 0x002fc80003fe0000 */
[C---:B------:R-:W-:Y:S01]  /*1e70*/  IADD3 R16, -R17.reuse, R16, RZ ;  /* 0x0000001011107210 */ /* 0x040fe20007ffe1ff */
[----:B------:R-:W-:-:S03]  /*1e80*/  IMAD.IADD R12, R17, 0x1, R12 ;  /* 0x00000001110c7824 */ /* 0x000fc600078e020c */
[----:B------:R-:W-:Y:S01]  /*1e90*/  ISETP.NE.AND P1, PT, R16, RZ, PT ;  /* 0x000000ff1000720c */ /* 0x000fe20003f25270 */
[----:B---3--:R-:W-:-:S04]  /*1ea0*/  FFMA.FTZ R19, R0, R12, -RZ ;  /* 0x0000000c00137223 */ /* 0x008fc800000108ff */
        /* <DEDUP_REMOVED lines=8> */
.L_x_8925:
[----:B------:R-:W-:Y:S05]  /*1f30*/  BSYNC B1 ;  /* 0x0000000000017941 */ /* 0x000fea0003800000 */
.L_x_8924:
[----:B--2---:R-:W-:-:S04]  /*1f40*/  FMUL.FTZ R13, R12, 1.1920928955078125e-07 ;  /* 0x340000000c0d7820 */ /* 0x004fc80000410000 */
[----:B------:R-:W-:-:S07]  /*1f50*/  FMUL.FTZ R13, R6, R13 ;  /* 0x0000000d060d7220 */ /* 0x000fce0000410000 */
.L_x_8919:
[----:B------:R-:W-:Y:S05]  /*1f60*/  BSYNC B0 ;  /* 0x0000000000007941 */ /* 0x000fea0003800000 */
.L_x_8918:
        /* <DEDUP_REMOVED lines=30> */
.L_x_8932:
[----:B------:R-:W-:Y:S01]  /*2150*/  FSETP.GEU.FTZ.AND P0, PT, R12, -R13, PT ;  /* 0x8000000d0c00720b */ /* 0x000fe20003f1e000 */
[----:B------:R-:W-:-:S12]  /*2160*/  FADD.FTZ R19, R19, -1 ;  /* 0xbf80000013137421 */ /* 0x000fd80000010000 */
[----:B------:R-:W-:-:S07]  /*2170*/  @!P0 FADD.FTZ R19, R19, -1 ;  /* 0xbf80000013138421 */ /* 0x000fce0000010000 */
.L_x_8931:
[----:B------:R-:W-:Y:S05]  /*2180*/  BSYNC B1 ;  /* 0x0000000000017941 */ /* 0x000fea0003800000 */
.L_x_8930:
[----:B------:R-:W-:Y:S01]  /*2190*/  FFMA.FTZ R0, -R13, R19, R0 ;  /* 0x000000130d007223 */ /* 0x000fe20000010100 */
[----:B------:R-:W-:Y:S06]  /*21a0*/  BRA `(.L_x_8928) ;  /* 0x00000000007c7947 */ /* 0x000fec0003800000 */
.L_x_8929:
[----:B------:R-:W-:Y:S01]  /*21b0*/  VIADD R6, R13, 0xf4800000 ;  /* 0xf48000000d067836 */ /* 0x000fe20000000000 */
[----:B------:R-:W-:Y:S01]  /*21c0*/  FSETP.GT.FTZ.AND P0, PT, |R7|, RZ, PT ;  /* 0x000000ff0700720b */ /* 0x000fe20003f14200 */
[----:B------:R-:W-:Y:S03]  /*21d0*/  BSSY B1, `(.L_x_8933) ;  /* 0x000001a000017945 */ /* 0x000fe60003800000 */
[----:B-1----:R-:W-:Y:S02]  /*21e0*/  LOP3.LUT R17, R6, 0xff800000, RZ, 0xc0, !PT ;  /* 0xff80000006117812 */ /* 0x002fe400078ec0ff */
        /* <DEDUP_REMOVED lines=11> */
.L_x_8935:
        /* <DEDUP_REMOVED lines=13> */
.L_x_8934:
[----:B------:R-:W-:Y:S05]  /*2370*/  BSYNC B1 ;  /* 0x0000000000017941 */ /* 0x000fea0003800000 */
.L_x_8933:
[----:B------:R-:W-:-:S04]  /*2380*/  FMUL.FTZ R7, R6, 1.1920928955078125e-07 ;  /* 0x3400000006077820 */ /* 0x000fc80000410000 */
[----:B------:R-:W-:-:S07]  /*2390*/  FMUL.FTZ R0, R16, R7 ;  /* 0x0000000710007220 */ /* 0x000fce0000410000 */
.L_x_8928:
[----:B------:R-:W-:Y:S05]  /*23a0*/  BSYNC B0 ;  /* 0x0000000000007941 */ /* 0x000fea0003800000 */
.L_x_8927:
[----:B------:R-:W2:Y:S01]  /*23b0*/  LDC.64 R6, c[0x0][0x218] ;  /* 0x00008600ff067b82 */ /* 0x000ea20000000a00 */
[C---:B------:R-:W-:Y:S02]  /*23c0*/  LOP3.LUT R3, R0.reuse, 0x80000000, R3, 0xb8, !PT ;  /* 0x8000000000037812 */ /* 0x040fe400078eb803 */
[----:B------:R-:W-:-:S04]  /*23d0*/  FSETP.GTU.FTZ.AND P0, PT, |R0|, +INF , PT ;  /* 0x7f8000000000780b */ /* 0x000fc80003f1c200 */
[----:B------:R-:W-:Y:S01]  /*23e0*/  FSEL R3, R0, R3, P0 ;  /* 0x0000000300037208 */ /* 0x000fe20000000000 */
[----:B--2---:R-:W-:-:S04]  /*23f0*/  IMAD.WIDE.U32 R6, R4, 0x4, R6 ;  /* 0x0000000404067825 */ /* 0x004fc800078e0006 */
[----:B------:R-:W-:-:S05]  /*2400*/  IMAD.WIDE R6, R5, 0x8, R6 ;  /* 0x0000000805067825 */ /* 0x000fca00078e0206 */
[----:B------:R-:W-:Y:S04]  /*2410*/  STG.E.64 desc[UR4][R6.64], R8 ;  /* 0x0000000806007986 */ /* 0x000fe8000c101b04 */
[----:B------:R-:W-:Y:S04]  /*2420*/  STG.E.64 desc[UR4][R6.64+0x400], R14 ;  /* 0x0004000e06007986 */ /* 0x000fe8000c101b04 */
[----:B------:R-:W-:Y:S04]  /*2430*/  STG.E.64 desc[UR4][R6.64+0x800], R10 ;  /* 0x0008000a06007986 */ /* 0x000fe8000c101b04 */
[----:B------:R-:W-:Y:S01]  /*2440*/  STG.E.64 desc[UR4][R6.64+0xc00], R2 ;  /* 0x000c000206007986 */ /* 0x000fe2000c101b04 */
[----:B------:R-:W-:Y:S05]  /*2450*/  EXIT ;  /* 0x000000000000794d */ /* 0x000fea0003800000 */
.L_x_8863:
[----:B------:R-:W0:Y:S01]  /*2460*/  S2R R6, SR_TID.X ;  /* 0x0000000000067919 */ /* 0x000e220000002100 */
[----:B------:R-:W-:Y:S02]  /*2470*/  CS2R R8, SRZ ;  /* 0x0000000000087805 */ /* 0x000fe4000001ff00 */
        /* <DEDUP_REMOVED lines=11> */
[----:B------:R-:W-:-:S02]  /*2530*/  IMAD.MOV.U32 R20, RZ, RZ, RZ ;  /* 0x000000ffff147224 */ /* 0x000fc400078e00ff */
[C---:B0-----:R-:W-:Y:S01]  /*2540*/  @!P0 IMAD.WIDE.U32 R16, R7.reuse, 0x4, R16 ;  /* 0x0000000407108825 */ /* 0x041fe200078e0010 */
[----:B------:R-:W0:Y:S03]  /*2550*/  @!P4 LDC.64 R12, c[0x0][0x228] ;  /* 0x00008a00ff0ccb82 */ /* 0x000e260000000a00 */
[----:B-1----:R-:W-:Y:S01]  /*2560*/  @!P0 IMAD.WIDE.U32 R22, R7, 0x4, R22 ;  /* 0x0000000407168825 */ /* 0x002fe200078e0016 */
[----:B------:R-:W-:-:S05]  /*2570*/  HFMA2.MMA R7, -RZ, RZ, 0, 0 ;  /* 0x00000000ff077435 */ /* 0x000fca00000001ff */
[----:B------:R-:W-:Y:S01]  /*2580*/  @!P5 IADD3 R11, R4, R27, RZ ;  /* 0x0000001b040bd210 */ /* 0x000fe20007ffe0ff */
[----:B------:R-:W-:Y:S01]  /*2590*/  @!P5 VIADD R27, R27, 0x80 ;  /* 0x000000801b1bd836 */ /* 0x000fe20000000000 */
[----:B------:R-:W1:Y:S01]  /*25a0*/  @!P5 LDC.64 R2, c[0x0][0x228] ;  /* 0x00008a00ff02db82 */ /* 0x000e620000000a00 */
[----:B------:R-:W5:Y:S03]  /*25b0*/  @!P0 LDG.E R8, desc[UR4][R22.64] ;  /* 0x0000000416088981 */ /* 0x000f66000c1e1900 */
[C---:B------:R-:W-:Y:S01]  /*25c0*/  ISETP.GE.AND P3, PT, R27.reuse, R5, PT ;  /* 0x000000051b00720c */ /* 0x040fe20003f66270 */
[----:B--2---:R-:W-:Y:S01]  /*25d0*/  @!P4 IMAD.WIDE.U32 R14, R10, 0x4, R14 ;  /* 0x000000040a0ec825 */ /* 0x004fe200078e000e */
[----:B------:R2:W5:Y:S02]  /*25e0*/  @!P0 LDG.E R7, desc[UR4][R16.64] ;  /* 0x0000000410078981 */ /* 0x000564000c1e1900 */
[----:B------:R-:W3:Y:S02]  /*25f0*/  @!P5 LDC.64 R24, c[0x0][0x220] ;  /* 0x00008800ff18db82 */ /* 0x000ee40000000a00 */
[----:B------:R4:W5:Y:S07]  /*2600*/  @!P4 LDG.E R9, desc[UR4][R14.64] ;  /* 0x000000040e09c981 */ /* 0x00096e000c1e1900 */
        /* <DEDUP_REMOVED lines=8> */
[----:B--2---:R-:W1:Y:S02]  /*2690*/  @!P1 LDC.64 R16, c[0x0][0x220] ;  /* 0x00008800ff109b82 */ /* 0x004e640000000a00 */
[----:B------:R-:W-:Y:S01]  /*26a0*/  ISETP.GE.AND P2, PT, R27, R5, PT ;  /* 0x000000051b00720c */ /* 0x000fe20003f46270 */
[----:B0-----:R-:W-:Y:S01]  /*26b0*/  @!P4 IMAD.WIDE.U32 R12, R10, 0x4, R12 ;  /* 0x000000040a0cc825 */ /* 0x001fe200078e000c */
[----:B------:R0:W5:Y:S03]  /*26c0*/  @!P5 LDG.E R20, desc[UR4][R2.64] ;  /* 0x000000040214d981 */ /* 0x000166000c1e1900 */
[----:B---3--:R-:W-:Y:S01]  /*26d0*/  @!P5 IMAD.WIDE.U32 R24, R11, 0x4, R24 ;  /* 0x000000040b18d825 */ /* 0x008fe200078e0018 */
[----:B------:R-:W-:Y:S01]  /*26e0*/  CS2R R10, SRZ ;  /* 0x00000000000a7805 */ /* 0x000fe2000001ff00 */
[----:B----4-:R-:W2:Y:S05]  /*26f0*/  @!P1 LDC.64 R14, c[0x0][0x228] ;  /* 0x00008a00ff0e9b82 */ /* 0x010eaa0000000a00 */
[----:B------:R3:W5:Y:S01]  /*2700*/  @!P4 LDG.E R10, desc[UR4][R12.64] ;  /* 0x000000040c0ac981 */ /* 0x000762000c1e1900 */
[----:B0-----:R-:W-:Y:S01]  /*2710*/  @!P2 IADD3 R3, R4, R27, RZ ;  /* 0x0000001b0403a210 */ /* 0x001fe20007ffe0ff */
[----:B------:R-:W-:Y:S01]  /*2720*/  @!P2 VIADD R27, R27, 0x80 ;  /* 0x000000801b1ba836 */ /* 0x000fe20000000000 */
[----:B------:R-:W0:Y:S01]  /*2730*/  @!P2 LDC.64 R22, c[0x0][0x228] ;  /* 0x00008a00ff16ab82 */ /* 0x000e220000000a00 */
[----:B------:R-:W-:Y:S01]  /*2740*/  @!P3 IMAD.WIDE.U32 R28, R21, 0x4, R28 ;  /* 0x00000004151cb825 */ /* 0x000fe200078e001c */
[----:B------:R4:W5:Y:S02]  /*2750*/  @!P5 LDG.E R11, desc[UR4][R24.64] ;  /* 0x00000004180bd981 */ /* 0x000964000c1e1900 */
[----:B------:R-:W-:-:S04]  /*2760*/  ISETP.GE.AND P4, PT, R27, R5, PT ;  /* 0x000000051b00720c */ /* 0x000fc80003f86270 */
[----:B---3--:R-:W3:Y:S01]  /*2770*/  @!P2 LDC.64 R12, c[0x0][0x220] ;  /* 0x00008800ff0cab82 */ /* 0x008ee20000000a00 */
[----:B------:R-:W-:Y:S01]  /*2780*/  @!P3 IMAD.WIDE.U32 R18, R21, 0x4, R18 ;  /* 0x000000041512b825 */ /* 0x000fe200078e0012 */
[----:B------:R-:W-:Y:S02]  /*2790*/  MOV R21, RZ ;  /* 0x000000ff00157202 */ /* 0x000fe40000000f00 */
[----:B----4-:R-:W-:-:S04]  /*27a0*/  CS2R R24, SRZ ;  /* 0x0000000000187805 */ /* 0x010fc8000001ff00 */
[----:B------:R4:W5:Y:S04]  /*27b0*/  @!P3 LDG.E R21, desc[UR4][R28.64] ;  /* 0x000000041c15b981 */ /* 0x000968000c1e1900 */
[----:B------:R1:W5:Y:S01]  /*27c0*/  @!P3 LDG.E R24, desc[UR4][R18.64] ;  /* 0x000000041218b981 */ /* 0x000362000c1e1900 */
[----:B----4-:R-:W-:Y:S01]  /*27d0*/  @!P4 IMAD.IADD R29, R4, 0x1, R27 ;  /* 0x00000001041dc824 */ /* 0x010fe200078e021b */
[----:B------:R-:W-:Y:S01]  /*27e0*/  @!P4 IADD3 R27, R27, 0x80, RZ ;  /* 0x000000801b1bc810 */ /* 0x000fe20007ffe0ff */
[----:B0-----:R-:W-:Y:S01]  /*27f0*/  @!P2 IMAD.WIDE.U32 R22, R3, 0x4, R22 ;  /* 0x000000040316a825 */ /* 0x001fe200078e0016 */
[----:B-1----:R-:W0:Y:S02]  /*2800*/  @!P4 LDC.64 R18, c[0x0][0x220] ;  /* 0x00008800ff12cb82 */ /* 0x002e240000000a00 */
[----:B------:R-:W-:Y:S01]  /*2810*/  ISETP.GE.AND P3, PT, R27, R5, PT ;  /* 0x000000051b00720c */ /* 0x000fe20003f66270 */
[----:B---3--:R-:W-:Y:S01]  /*2820*/  @!P2 IMAD.WIDE.U32 R12, R3, 0x4, R12 ;  /* 0x00000004030ca825 */ /* 0x008fe200078e000c */
[----:B------:R-:W-:-:S03]  /*2830*/  CS2R R2, SRZ ;  /* 0x0000000000027805 */ /* 0x000fc6000001ff00 */
[----:B------:R-:W-:-:S03]  /*2840*/  @!P1 IMAD.WIDE.U32 R16, R0, 0x4, R16 ;  /* 0x0000000400109825 */ /* 0x000fc600078e0010 */
[----:B------:R1:W5:Y:S01]  /*2850*/  @!P2 LDG.E R3, desc[UR4][R12.64] ;  /* 0x000000040c03a981 */ /* 0x000362000c1e1900 */
[----:B--2---:R-:W-:-:S03]  /*2860*/  @!P1 IMAD.WIDE.U32 R14, R0, 0x4, R14 ;  /* 0x00000004000e9825 */ /* 0x004fc600078e000e */
[----:B------:R2:W5:Y:S01]  /*2870*/  @!P1 LDG.E R25, desc[UR4][R16.64] ;  /* 0x0000000410199981 */ /* 0x000562000c1e1900 */
[----:B------:R-:W-:Y:S01]  /*2880*/  IMAD.MOV.U32 R0, RZ, RZ, RZ ;  /* 0x000000ffff007224 */ /* 0x000fe200078e00ff */
[----:B------:R-:W-:Y:S01]  /*2890*/  HFMA2.MMA R26, -RZ, RZ, 0, 0 ;  /* 0x00000000ff1a7435 */ /* 0x000fe200000001ff */
[----:B------:R-:W-:Y:S01]  /*28a0*/  @!P3 IMAD.IADD R27, R4, 0x1, R27 ;  /* 0x00000001041bb824 */ /* 0x000fe200078e021b */
[----:B------:R-:W5:Y:S01]  /*28b0*/  @!P2 LDG.E R2, desc[UR4][R22.64] ;  /* 0x000000041602a981 */ /* 0x000f62000c1e1900 */
[----:B-1----:R-:W1:Y:S03]  /*28c0*/  @!P3 LDC.64 R12, c[0x0][0x220] ;  /* 0x00008800ff0cbb82 */ /* 0x002e660000000a00 */
[----:B------:R3:W5:Y:S05]  /*28d0*/  @!P1 LDG.E R0, desc[UR4][R14.64] ;  /* 0x000000040e009981 */ /* 0x00076a000c1e1900 */
[----:B--2---:R-:W2:Y:S08]  /*28e0*/  @!P4 LDC.64 R16, c[0x0][0x228] ;  /* 0x00008a00ff10cb82 */ /* 0x004eb00000000a00 */
[----:B---3--:R-:W3:Y:S01]  /*28f0*/  @!P3 LDC.64 R14, c[0x0][0x228] ;  /* 0x00008a00ff0ebb82 */ /* 0x008ee20000000a00 */
[----:B0-----:R-:W-:Y:S01]  /*2900*/  @!P4 IMAD.WIDE.U32 R18, R29, 0x4, R18 ;  /* 0x000000041d12c825 */ /* 0x001fe200078e0012 */
[----:B------:R-:W-:-:S04]  /*2910*/  MOV R23, RZ ;  /* 0x000000ff00177202 */ /* 0x000fc80000000f00 */
[----:B------:R0:W5:Y:S01]  /*2920*/  @!P4 LDG.E R26, desc[UR4][R18.64] ;  /* 0x00000004121ac981 */ /* 0x000162000c1e1900 */
[----:B--2---:R-:W-:-:S04]  /*2930*/  @!P4 IMAD.WIDE.U32 R16, R29, 0x4, R16 ;  /* 0x000000041d10c825 */ /* 0x004fc800078e0010 */
[C---:B-1----:R-:W-:Y:S01]  /*2940*/  @!P3 IMAD.WIDE.U32 R28, R27.reuse, 0x4, R12 ;  /* 0x000000041b1cb825 */ /* 0x042fe200078e000c */
[----:B------:R-:W-:Y:S01]  /*2950*/  CS2R R12, SRZ ;  /* 0x00000000000c7805 */ /* 0x000fe2000001ff00 */
[----:B------:R0:W5:Y:S02]  /*2960*/  @!P4 LDG.E R23, desc[UR4][R16.64] ;  /* 0x000000041017c981 */ /* 0x000164000c1e1900 */
[----:B---3--:R-:W-:-:S03]  /*2970*/  @!P3 IMAD.WIDE.U32 R14, R27, 0x4, R14 ;  /* 0x000000041b0eb825 */ /* 0x008fc600078e000e */
        /* <DEDUP_REMOVED lines=31> */
.L_x_8943:
[----:B------:R-:W-:Y:S01]  /*2b70*/  FSETP.GEU.FTZ.AND P0, PT, R17, -R19, PT ;  /* 0x800000131100720b */ /* 0x000fe20003f1e000 */
[----:B------:R-:W-:-:S12]  /*2b80*/  FADD.FTZ R15, R15, -1 ;  /* 0xbf8000000f0f7421 */ /* 0x000fd80000010000 */
[----:B------:R-:W-:-:S07]  /*2b90*/  @!P0 FADD.FTZ R15, R15, -1 ;  /* 0xbf8000000f0f8421 */ /* 0x000fce0000010000 */
.L_x_8942:
[----:B------:R-:W-:Y:S05]  /*2ba0*/  BSYNC B2 ;  /* 0x0000000000027941 */ /* 0x000fea0003800000 */
.L_x_8941:
[----:B------:R-:W-:Y:S01]  /*2bb0*/  FFMA.FTZ R14, -R19, R15, R14 ;  /* 0x0000000f130e7223 */ /* 0x000fe2000001010e */
[----:B------:R-:W-:Y:S06]  /*2bc0*/  BRA `(.L_x_8939) ;  /* 0x0000000000847947 */ /* 0x000fec0003800000 */
.L_x_8940:
        /* <DEDUP_REMOVED lines=16> */
.L_x_8946:
        /* <DEDUP_REMOVED lines=14> */
.L_x_8945:
[----:B------:R-:W-:Y:S05]  /*2db0*/  BSYNC B2 ;  /* 0x0000000000027941 */ /* 0x000fea0003800000 */
.L_x_8944:
[----:B------:R-:W-:-:S04]  /*2dc0*/  FMUL.FTZ R17, R17, 1.1920928955078125e-07 ;  /* 0x3400000011117820 */ /* 0x000fc80000410000 */
[----:B------:R-:W-:-:S07]  /*2dd0*/  FMUL.FTZ R14, R14, R17 ;  /* 0x000000110e0e7220 */ /* 0x000fce0000410000 */
.L_x_8939:
[----:B------:R-:W-:Y:S05]  /*2de0*/  BSYNC B0 ;  /* 0x0000000000007941 */ /* 0x000fea0003800000 */
.L_x_8938:
[C---:B------:R-:W-:Y:S02]  /*2df0*/  FSETP.GTU.FTZ.AND P0, PT, |R14|.reuse, +INF , PT ;  /* 0x7f8000000e00780b */ /* 0x040fe40003f1c200 */
[----:B------:R-:W-:-:S04]  /*2e00*/  LOP3.LUT R7, R14, 0x80000000, R7, 0xb8, !PT ;  /* 0x800000000e077812 */ /* 0x000fc800078eb807 */
[----:B------:R-:W-:-:S07]  /*2e10*/  FSEL R14, R14, R7, P0 ;  /* 0x000000070e0e7208 */ /* 0x000fce0000000000 */
.L_x_8937:
[----:B------:R-:W-:Y:S05]  /*2e20*/  BSYNC B1 ;  /* 0x0000000000017941 */ /* 0x000fea0003800000 */
.L_x_8936:
[----:B-----5:R-:W-:Y:S01]  /*2e30*/  VIADD R8, R6, 0x80 ;  /* 0x0000008006087836 */ /* 0x020fe20000000000 */
[----:B------:R-:W-:Y:S04]  /*2e40*/  BSSY B1, `(.L_x_8947) ;  /* 0x0000047000017945 */ /* 0x000fe80003800000 */
[----:B------:R-:W-:-:S13]  /*2e50*/  ISETP.GE.AND P0, PT, R8, R5, PT ;  /* 0x000000050800720c */ /* 0x000fda0003f06270 */
[----:B------:R-:W-:Y:S05]  /*2e60*/  @P0 BRA `(.L_x_8948) ;  /* 0x0000000400100947 */ /* 0x000fea0003800000 */
[C---:B------:R-:W-:Y:S01]  /*2e70*/  FSETP.GEU.FTZ.AND P0, PT, |R9|.reuse, |R10|, PT ;  /* 0x4000000a0900720b */ /* 0x040fe20003f1e200 */
        /* <DEDUP_REMOVED lines=26> */
.L_x_8954:
[----:B------:R-:W-:Y:S01]  /*3020*/  FSETP.GEU.FTZ.AND P0, PT, R18, -R17, PT ;  /* 0x800000111200720b */ /* 0x000fe20003f1e000 */
[----:B------:R-:W-:-:S12]  /*3030*/  FADD.FTZ R7, R7, -1 ;  /* 0xbf80000007077421 */ /* 0x000fd80000010000 */
[----:B------:R-:W-:-:S07]  /*3040*/  @!P0 FADD.FTZ R7, R7, -1 ;  /* 0xbf80000007078421 */ /* 0x000fce0000010000 */
.L_x_8953:
[----:B------:R-:W-:Y:S05]  /*3050*/  BSYNC B2 ;  /* 0x0000000000027941 */ /* 0x000fea0003800000 */
.L_x_8952:
[----:B------:R-:W-:Y:S01]  /*3060*/  FFMA.FTZ R16, -R17, R7, R16 ;  /* 0x0000000711107223 */ /* 0x000fe20000010110 */
[----:B------:R-:W-:Y:S06]  /*3070*/  BRA `(.L_x_8950) ;  /* 0x00000000007c7947 */ /* 0x000fec0003800000 */
.L_x_8951:
        /* <DEDUP_REMOVED lines=15> */
.L_x_8957:
        /* <DEDUP_REMOVED lines=13> */
.L_x_8956:
[----:B------:R-:W-:Y:S05]  /*3240*/  BSYNC B2 ;  /* 0x0000000000027941 */ /* 0x000fea0003800000 */
.L_x_8955:
[----:B------:R-:W-:-:S04]  /*3250*/  FMUL.FTZ R17, R17, 1.1920928955078125e-07 ;  /* 0x3400000011117820 */ /* 0x000fc80000410000 */
[----:B0-----:R-:W-:-:S07]  /*3260*/  FMUL.FTZ R16, R10, R17 ;  /* 0x000000110a107220 */ /* 0x001fce0000410000 */
.L_x_8950:
[----:B------:R-:W-:Y:S05]  /*3270*/  BSYNC B0 ;  /* 0x0000000000007941 */ /* 0x000fea0003800000 */
.L_x_8949:
[C---:B------:R-:W-:Y:S02]  /*3280*/  FSETP.GTU.FTZ.AND P0, PT, |R16|.reuse, +INF , PT ;  /* 0x7f8000001000780b */ /* 0x040fe40003f1c200 */
[----:B------:R-:W-:-:S04]  /*3290*/  LOP3.LUT R9, R16, 0x80000000, R9, 0xb8, !PT ;  /* 0x8000000010097812 */ /* 0x000fc800078eb809 */
[----:B------:R-:W-:-:S07]  /*32a0*/  FSEL R9, R16, R9, P0 ;  /* 0x0000000910097208 */ /* 0x000fce0000000000 */
.L_x_8948:
[----:B------:R-:W-:Y:S05]  /*32b0*/  BSYNC B1 ;  /* 0x0000000000017941 */ /* 0x000fea0003800000 */
.L_x_8947:
[----:B------:R-:W-:Y:S01]  /*32c0*/  IADD3 R10, R6, 0x100, RZ ;  /* 0x00000100060a7810 */ /* 0x000fe20007ffe0ff */
[----:B------:R-:W-:Y:S03]  /*32d0*/  BSSY B1, `(.L_x_8958) ;  /* 0x0000049000017945 */ /* 0x000fe60003800000 */
[----:B------:R-:W-:-:S13]  /*32e0*/  ISETP.GE.AND P0, PT, R10, R5, PT ;  /* 0x000000050a00720c */ /* 0x000fda0003f06270 */
[----:B------:R-:W-:Y:S05]  /*32f0*/  @P0 BRA `(.L_x_8959) ;  /* 0x0000000400180947 */ /* 0x000fea0003800000 */
[C---:B------:R-:W-:Y:S01]  /*3300*/  FSETP.GEU.FTZ.AND P0, PT, |R11|.reuse, |R20|, PT ;  /* 0x400000140b00720b */ /* 0x040fe20003f1e200 */
[----:B------:R-:W-:Y:S01]  /*3310*/  BSSY B0, `(.L_x_8960) ;  /* 0x0000041000007945 */ /* 0x000fe20003800000 */
[----:B------:R-:W-:-:S11]  /*3320*/  FADD.FTZ R10, |R11|, -RZ ;  /* 0x800000ff0b0a7221 */ /* 0x000fd60000010200 */
[----:B------:R-:W-:Y:S05]  /*3330*/  @!P0 BRA `(.L_x_8961) ;  /* 0x0000000000f88947 */ /* 0x000fea0003800000 */
[----:B------:R-:W-:-:S05]  /*3340*/  FMUL.FTZ R7, |R20|, 8388608 ;  /* 0x4b00000014077820 */ /* 0x000fca0000410200 */
[----:B------:R-:W-:-:S13]  /*3350*/  FSETP.GTU.FTZ.AND P0, PT, R10, R7, PT ;  /* 0x000000070a00720b */ /* 0x000fda0003f1c000 */
[----:B------:R-:W-:Y:S05]  /*3360*/  @P0 BRA `(.L_x_8962) ;  /* 0x0000000000680947 */ /* 0x000fea0003800000 */
[----:B0-----:R-:W-:Y:S01]  /*3370*/  FADD.FTZ R17, |R20|, -RZ ;  /* 0x800000ff14117221 */ /* 0x001fe20000010200 */
        /* <DEDUP_REMOVED lines=19> */
.L_x_8965:
[----:B------:R-:W-:Y:S01]  /*34b0*/  FSETP.GEU.FTZ.AND P0, PT, R16, -R17, PT ;  /* 0x800000111000720b */ /* 0x000fe20003f1e000 */
[----:B------:R-:W-:-:S12]  /*34c0*/  FADD.FTZ R7, R7, -1 ;  /* 0xbf80000007077421 */ /* 0x000fd80000010000 */
[----:B------:R-:W-:-:S07]  /*34d0*/  @!P0 FADD.FTZ R7, R7, -1 ;  /* 0xbf80000007078421 */ /* 0x000fce0000010000 */
.L_x_8964:
[----:B------:R-:W-:Y:S05]  /*34e0*/  BSYNC B2 ;  /* 0x0000000000027941 */ /* 0x000fea0003800000 */
.L_x_8963:
[----:B------:R-:W-:Y:S01]  /*34f0*/  FFMA.FTZ R10, -R17, R7, R10 ;  /* 0x00000007110a7223 */ /* 0x000fe2000001010a */
[----:B------:R-:W-:Y:S06]  /*3500*/  BRA `(.L_x_8961) ;  /* 0x0000000000847947 */ /* 0x000fec0003800000 */
.L_x_8962:
[----:B0-----:R-:W-:Y:S01]  /*3510*/  VIADD R15, R7, 0xf4800000 ;  /* 0xf4800000070f7836 */ /* 0x001fe20000000000 */
        /* <DEDUP_REMOVED lines=15> */
.L_x_8968:
        /* <DEDUP_REMOVED lines=14> */
.L_x_8967:
[----:B------:R-:W-:Y:S05]  /*36f0*/  BSYNC B2 ;  /* 0x0000000000027941 */ /* 0x000fea0003800000 */
.L_x_8966:
[----:B------:R-:W-:-:S04]  /*3700*/  FMUL.FTZ R17, R17, 1.1920928955078125e-07 ;  /* 0x3400000011117820 */ /* 0x000fc80000410000 */
[----:B------:R-:W-:-:S07]  /*3710*/  FMUL.FTZ R10, R10, R17 ;  /* 0x000000110a0a7220 */ /* 0x000fce0000410000 */
.L_x_8961:
[----:B------:R-:W-:Y:S05]  /*3720*/  BSYNC B0 ;  /* 0x0000000000007941 */ /* 0x000fea0003800000 */
.L_x_8960:
[C---:B------:R-:W-:Y:S02]  /*3730*/  FSETP.GTU.FTZ.AND P0, PT, |R10|.reuse, +INF , PT ;  /* 0x7f8000000a00780b */ /* 0x040fe40003f1c200 */
[----:B------:R-:W-:-:S04]  /*3740*/  LOP3.LUT R11, R10, 0x80000000, R11, 0xb8, !PT ;  /* 0x800000000a0b7812 */ /* 0x000fc800078eb80b */
[----:B------:R-:W-:-:S07]  /*3750*/  FSEL R10, R10, R11, P0 ;  /* 0x0000000b0a0a7208 */ /* 0x000fce0000000000 */
.L_x_8959:
[----:B------:R-:W-:Y:S05]  /*3760*/  BSYNC B1 ;  /* 0x0000000000017941 */ /* 0x000fea0003800000 */
.L_x_8958:
[----:B0-----:R-:W-:Y:S01]  /*3770*/  VIADD R16, R6, 0x180 ;  /* 0x0000018006107836 */ /* 0x001fe20000000000 */
[----:B------:R-:W-:Y:S04]  /*3780*/  BSSY B1, `(.L_x_8969) ;  /* 0x000004a000017945 */ /* 0x000fe80003800000 */
        /* <DEDUP_REMOVED lines=29> */
.L_x_8976:
[----:B------:R-:W-:Y:S01]  /*3960*/  FSETP.GEU.FTZ.AND P0, PT, R17, -R15, PT ;  /* 0x8000000f1100720b */ /* 0x000fe20003f1e000 */
[----:B------:R-:W-:-:S12]  /*3970*/  FADD.FTZ R7, R7, -1 ;  /* 0xbf80000007077421 */ /* 0x000fd80000010000 */
[----:B------:R-:W-:-:S07]  /*3980*/  @!P0 FADD.FTZ R7, R7, -1 ;  /* 0xbf80000007078421 */ /* 0x000fce0000010000 */
.L_x_8975:
[----:B------:R-:W-:Y:S05]  /*3990*/  BSYNC B2 ;  /* 0x0000000000027941 */ /* 0x000fea0003800000 */
.L_x_8974:
[----:B------:R-:W-:Y:S01]  /*39a0*/  FFMA.FTZ R16, -R15, R7, R16 ;  /* 0x000000070f107223 */ /* 0x000fe20000010110 */
[----:B------:R-:W-:Y:S06]  /*39b0*/  BRA `(.L_x_8972) ;  /* 0x0000000000887947 */ /* 0x000fec0003800000 */
.L_x_8973:
        /* <DEDUP_REMOVED lines=18> */
.L_x_8979:
        /* <DEDUP_REMOVED lines=13> */
.L_x_8978:
[----:B------:R-:W-:Y:S05]  /*3bb0*/  BSYNC B2 ;  /* 0x0000000000027941 */ /* 0x000fea0003800000 */
.L_x_8977:
[----:B------:R-:W-:-:S04]  /*3bc0*/  FMUL.FTZ R18, R18, 1.1920928955078125e-07 ;  /* 0x3400000012127820 */ /* 0x000fc80000410000 */
[----:B------:R-:W-:-:S07]  /*3bd0*/  FMUL.FTZ R16, R11, R18 ;  /* 0x000000120b107220 */ /* 0x000fce0000410000 */
.L_x_8972:
[----:B------:R-:W-:Y:S05]  /*3be0*/  BSYNC B0 ;  /* 0x0000000000007941 */ /* 0x000fea0003800000 */
.L_x_8971:
[C---:B------:R-:W-:Y:S02]  /*3bf0*/  FSETP.GTU.FTZ.AND P0, PT, |R16|.reuse, +INF , PT ;  /* 0x7f8000001000780b */ /* 0x040fe40003f1c200 */
[----:B------:R-:W-:-:S04]  /*3c00*/  LOP3.LUT R7, R16, 0x80000000, R21, 0xb8, !PT ;  /* 0x8000000010077812 */ /* 0x000fc800078eb815 */
[----:B------:R-:W-:-:S07]  /*3c10*/  FSEL R7, R16, R7, P0 ;  /* 0x0000000710077208 */ /* 0x000fce0000000000 */
.L_x_8970:
[----:B------:R-:W-:Y:S05]  /*3c20*/  BSYNC B1 ;  /* 0x0000000000017941 */ /* 0x000fea0003800000 */
.L_x_8969:
[----:B------:R-:W-:Y:S01]  /*3c30*/  VIADD R16, R6, 0x200 ;  /* 0x0000020006107836 */ /* 0x000fe20000000000 */
[----:B------:R-:W-:Y:S04]  /*3c40*/  BSSY B1, `(.L_x_8980) ;  /* 0x000004a000017945 */ /* 0x000fe80003800000 */
[----:B------:R-:W-:-:S13]  /*3c50*/  ISETP.GE.AND P0, PT, R16, R5, PT ;  /* 0x000000051000720c */ /* 0x000fda0003f06270 */
[----:B------:R-:W-:Y:S05]  /*3c60*/  @P0 BRA `(.L_x_8981) ;  /* 0x00000004001c0947 */ /* 0x000fea0003800000 */
[C---:B------:R-:W-:Y:S01]  /*3c70*/  FSETP.GEU.FTZ.AND P0, PT, |R25|.reuse, |R0|, PT ;  /* 0x400000001900720b */ /* 0x040fe20003f1e200 */
        /* <DEDUP_REMOVED lines=26> */
.L_x_8987:
[----:B------:R-:W-:Y:S01]  /*3e20*/  FSETP.GEU.FTZ.AND P0, PT, R18, -R17, PT ;  /* 0x800000111200720b */ /* 0x000fe20003f1e000 */
[----:B------:R-:W-:-:S12]  /*3e30*/  FADD.FTZ R11, R11, -1 ;  /* 0xbf8000000b0b7421 */ /* 0x000fd80000010000 */
[----:B------:R-:W-:-:S07]  /*3e40*/  @!P0 FADD.FTZ R11, R11, -1 ;  /* 0xbf8000000b0b8421 */ /* 0x000fce0000010000 */
.L_x_8986:
[----:B------:R-:W-:Y:S05]  /*3e50*/  BSYNC B2 ;  /* 0x0000000000027941 */ /* 0x000fea0003800000 */
.L_x_8985:
[----:B------:R-:W-:Y:S01]  /*3e60*/  FFMA.FTZ R16, -R17, R11, R16 ;  /* 0x0000000b11107223 */ /* 0x000fe20000010110 */
[----:B------:R-:W-:Y:S06]  /*3e70*/  BRA `(.L_x_8983) ;  /* 0x0000000000887947 */ /* 0x000fec0003800000 */
.L_x_8984:
        /* <DEDUP_REMOVED lines=10> */
[----:B------:R-:W-:Y:S02]  /*3f20*/  MOV R18, R16 ;  /* 0x0000001000127202 */ /* 0x000fe40000000f00 */
[----:B------:R-:W-:-:S07]  /*3f30*/  FSEL R11, R11, +QNAN , !P0 ;  /* 0x7fffffff0b0b7808 */ /* 0x000fce0004000000 */
[----:B------:R-:W-:Y:S05]  /*3f40*/  @!P1 BRA `(.L_x_8989) ;  /* 0x0000000000489947 */ /* 0x000fea0003800000 */
[----:B------:R-:W-:Y:S01]  /*3f50*/  LOP3.LUT R15, R15, 0x7fffff, RZ, 0xc0, !PT ;  /* 0x007fffff0f0f7812 */ /* 0x000fe200078ec0ff */
[----:B------:R-:W-:Y:S01]  /*3f60*/  IMAD.MOV.U32 R18, RZ, RZ, R16 ;  /* 0x000000ffff127224 */ /* 0x000fe200078e0010 */
[----:B------:R-:W-:Y:S02]  /*3f70*/  MOV R16, R17 ;  /* 0x0000001100107202 */ /* 0x000fe40000000f00 */
[----:B------:R-:W-:-:S04]  /*3f80*/  LOP3.LUT R15, R15, 0x3f800000, RZ, 0xfc, !PT ;  /* 0x3f8000000f0f7812 */ /* 0x000fc800078efcff */
[----:B------:R0:W1:Y:S03]  /*3f90*/  MUFU.RCP R0, R15 ;  /* 0x0000000f00007308 */ /* 0x0000660000001000 */
.L_x_8990:
        /* <DEDUP_REMOVED lines=13> */
.L_x_8989:
[----:B------:R-:W-:Y:S05]  /*4070*/  BSYNC B2 ;  /* 0x0000000000027941 */ /* 0x000fea0003800000 */
.L_x_8988:
[----:B------:R-:W-:-:S04]  /*4080*/  FMUL.FTZ R18, R18, 1.1920928955078125e-07 ;  /* 0x3400000012127820 */ /* 0x000fc80000410000 */
[----:B------:R-:W-:-:S07]  /*4090*/  FMUL.FTZ R16, R11, R18 ;  /* 0x000000120b107220 */ /* 0x000fce0000410000 */
.L_x_8983:
[----:B------:R-:W-:Y:S05]  /*40a0*/  BSYNC B0 ;  /* 0x0000000000007941 */ /* 0x000fea0003800000 */
.L_x_8982:
[C---:B------:R-:W-:Y:S02]  /*40b0*/  FSETP.GTU.FTZ.AND P0, PT, |R16|.reuse, +INF , PT ;  /* 0x7f8000001000780b */ /* 0x040fe40003f1c200 */
[----:B------:R-:W-:-:S04]  /*40c0*/  LOP3.LUT R11, R16, 0x80000000, R25, 0xb8, !PT ;  /* 0x80000000100b7812 */ /* 0x000fc800078eb819 */
[----:B------:R-:W-:-:S07]  /*40d0*/  FSEL R11, R16, R11, P0 ;  /* 0x0000000b100b7208 */ /* 0x000fce0000000000 */
.L_x_8981:
[----:B------:R-:W-:Y:S05]  /*40e0*/  BSYNC B1 ;  /* 0x0000000000017941 */ /* 0x000fea0003800000 */
.L_x_8980:
        /* <DEDUP_REMOVED lines=13> */
[----:B0-----:R-:W0:Y:S01]  /*41c0*/  MUFU.RCP R15, R19 ;  /* 0x00000013000f7308 */ /* 0x001e220000001000 */
        /* <DEDUP_REMOVED lines=17> */
.L_x_8998:
[----:B------:R-:W-:Y:S01]  /*42e0*/  FSETP.GEU.FTZ.AND P0, PT, R17, -R19, PT ;  /* 0x800000131100720b */ /* 0x000fe20003f1e000 */
[----:B------:R-:W-:-:S12]  /*42f0*/  FADD.FTZ R15, R15, -1 ;  /* 0xbf8000000f0f7421 */ /* 0x000fd80000010000 */
[----:B------:R-:W-:-:S07]  /*4300*/  @!P0 FADD.FTZ R15, R15, -1 ;  /* 0xbf8000000f0f8421 */ /* 0x000fce0000010000 */
.L_x_8997:
[----:B------:R-:W-:Y:S05]  /*4310*/  BSYNC B2 ;  /* 0x0000000000027941 */ /* 0x000fea0003800000 */
.L_x_8996:
[----:B------:R-:W-:Y:S01]  /*4320*/  FFMA.FTZ R0, -R19, R15, R0 ;  /* 0x0000000f13007223 */ /* 0x000fe20000010100 */
[----:B------:R-:W-:Y:S06]  /*4330*/  BRA `(.L_x_8994) ;  /* 0x00000000007c7947 */ /* 0x000fec0003800000 */
.L_x_8995:
        /* <DEDUP_REMOVED lines=15> */
.L_x_9001:
        /* <DEDUP_REMOVED lines=13> */
.L_x_9000:
[----:B------:R-:W-:Y:S05]  /*4500*/  BSYNC B2 ;  /* 0x0000000000027941 */ /* 0x000fea0003800000 */
.L_x_8999:
[----:B0-----:R-:W-:-:S04]  /*4510*/  FMUL.FTZ R15, R16, 1.1920928955078125e-07 ;  /* 0x34000000100f7820 */ /* 0x001fc80000410000 */
[----:B------:R-:W-:-:S07]  /*4520*/  FMUL.FTZ R0, R2, R15 ;  /* 0x0000000f02007220 */ /* 0x000fce0000410000 */
.L_x_8994:
[----:B------:R-:W-:Y:S05]  /*4530*/  BSYNC B0 ;  /* 0x0000000000007941 */ /* 0x000fea0003800000 */
.L_x_8993:
[C---:B------:R-:W-:Y:S02]  /*4540*/  FSETP.GTU.FTZ.AND P0, PT, |R0|.reuse, +INF , PT ;  /* 0x7f8000000000780b */ /* 0x040fe40003f1c200 */
[----:B------:R-:W-:-:S04]  /*4550*/  LOP3.LUT R3, R0, 0x80000000, R3, 0xb8, !PT ;  /* 0x8000000000037812 */ /* 0x000fc800078eb803 */
[----:B------:R-:W-:-:S07]  /*4560*/  FSEL R2, R0, R3, P0 ;  /* 0x0000000300027208 */ /* 0x000fce0000000000 */
.L_x_8992:
[----:B------:R-:W-:Y:S05]  /*4570*/  BSYNC B1 ;  /* 0x0000000000017941 */ /* 0x000fea0003800000 */
.L_x_8991:
        /* <DEDUP_REMOVED lines=31> */
.L_x_9009:
[----:B------:R-:W-:Y:S01]  /*4770*/  FSETP.GEU.FTZ.AND P0, PT, R16, -R18, PT ;  /* 0x800000121000720b */ /* 0x000fe20003f1e000 */
[----:B------:R-:W-:-:S12]  /*4780*/  FADD.FTZ R0, R0, -1 ;  /* 0xbf80000000007421 */ /* 0x000fd80000010000 */
[----:B------:R-:W-:-:S07]  /*4790*/  @!P0 FADD.FTZ R0, R0, -1 ;  /* 0xbf80000000008421 */ /* 0x000fce0000010000 */
.L_x_9008:
[----:B------:R-:W-:Y:S05]  /*47a0*/  BSYNC B2 ;  /* 0x0000000000027941 */ /* 0x000fea0003800000 */
.L_x_9007:
[----:B------:R-:W-:Y:S01]  /*47b0*/  FFMA.FTZ R3, -R18, R0, R3 ;  /* 0x0000000012037223 */ /* 0x000fe20000010103 */
[----:B------:R-:W-:Y:S06]  /*47c0*/  BRA `(.L_x_9005) ;  /* 0x00000000007c7947 */ /* 0x000fec0003800000 */
.L_x_9006:
        /* <DEDUP_REMOVED lines=15> */
.L_x_9012:
        /* <DEDUP_REMOVED lines=13> */
.L_x_9011:
[----:B------:R-:W-:Y:S05]  /*4990*/  BSYNC B2 ;  /* 0x0000000000027941 */ /* 0x000fea0003800000 */
.L_x_9010:
[----:B------:R-:W-:-:S04]  /*49a0*/  FMUL.FTZ R16, R16, 1.1920928955078125e-07 ;  /* 0x3400000010107820 */ /* 0x000fc80000410000 */
[----:B------:R-:W-:-:S07]  /*49b0*/  FMUL.FTZ R3, R3, R16 ;  /* 0x0000001003037220 */ /* 0x000fce0000410000 */
.L_x_9005:
[----:B------:R-:W-:Y:S05]  /*49c0*/  BSYNC B0 ;  /* 0x0000000000007941 */ /* 0x000fea0003800000 */
.L_x_9004:
[C---:B------:R-:W-:Y:S02]  /*49d0*/  FSETP.GTU.FTZ.AND P0, PT, |R3|.reuse, +INF , PT ;  /* 0x7f8000000300780b */ /* 0x040fe40003f1c200 */
[----:B------:R-:W-:-:S04]  /*49e0*/  LOP3.LUT R26, R3, 0x80000000, R26, 0xb8, !PT ;  /* 0x80000000031a7812 */ /* 0x000fc800078eb81a */
[----:B------:R-:W-:-:S07]  /*49f0*/  FSEL R3, R3, R26, P0 ;  /* 0x0000001a03037208 */ /* 0x000fce0000000000 */
.L_x_9003:
[----:B------:R-:W-:Y:S05]  /*4a00*/  BSYNC B1 ;  /* 0x0000000000017941 */ /* 0x000fea0003800000 */
.L_x_9002:
        /* <DEDUP_REMOVED lines=31> */
.L_x_9020:
[----:B------:R-:W-:Y:S01]  /*4c00*/  FSETP.GEU.FTZ.AND P0, PT, R17, -R19, PT ;  /* 0x800000131100720b */ /* 0x000fe20003f1e000 */
[----:B------:R-:W-:-:S12]  /*4c10*/  FADD.FTZ R15, R15, -1 ;  /* 0xbf8000000f0f7421 */ /* 0x000fd80000010000 */
[----:B------:R-:W-:-:S07]  /*4c20*/  @!P0 FADD.FTZ R15, R15, -1 ;  /* 0xbf8000000f0f8421 */ /* 0x000fce0000010000 */
.L_x_9019:
[----:B------:R-:W-:Y:S05]  /*4c30*/  BSYNC B2 ;  /* 0x0000000000027941 */ /* 0x000fea0003800000 */
.L_x_9018:
[----:B------:R-:W-:Y:S01]  /*4c40*/  FFMA.FTZ R0, -R19, R15, R0 ;  /* 0x0000000f13007223 */ /* 0x000fe20000010100 */
[----:B------:R-:W-:Y:S06]  /*4c50*/  BRA `(.L_x_9016) ;  /* 0x00000000007c7947 */ /* 0x000fec0003800000 */
.L_x_9017:
[----:B0-----:R-:W-:Y:S01]  /*4c60*/  IADD3 R15, R17, -0xb800000, RZ ;  /* 0xf4800000110f7810 */ /* 0x001fe20007ffe0ff */
        /* <DEDUP_REMOVED lines=14> */
.L_x_9023:
        /* <DEDUP_REMOVED lines=13> */
.L_x_9022:
[----:B------:R-:W-:Y:S05]  /*4e20*/  BSYNC B2 ;  /* 0x0000000000027941 */ /* 0x000fea0003800000 */
.L_x_9021:
[----:B------:R-:W-:-:S04]  /*4e30*/  FMUL.FTZ R15, R15, 1.1920928955078125e-07 ;  /* 0x340000000f0f7820 */ /* 0x000fc80000410000 */
[----:B------:R-:W-:-:S07]  /*4e40*/  FMUL.FTZ R0, R12, R15 ;  /* 0x0000000f0c007220 */ /* 0x000fce0000410000 */
.L_x_9016:
[----:B------:R-:W-:Y:S05]  /*4e50*/  BSYNC B0 ;  /* 0x0000000000007941 */ /* 0x000fea0003800000 */
.L_x_9015:
[C---:B------:R-:W-:Y:S02]  /*4e60*/  FSETP.GTU.FTZ.AND P0, PT, |R0|.reuse, +INF , PT ;  /* 0x7f8000000000780b */ /* 0x040fe40003f1c200 */
[----:B------:R-:W-:-:S04]  /*4e70*/  LOP3.LUT R13, R0, 0x80000000, R13, 0xb8, !PT ;  /* 0x80000000000d7812 */ /* 0x000fc800078eb80d */
[----:B------:R-:W-:-:S07]  /*4e80*/  FSEL R0, R0, R13, P0 ;  /* 0x0000000d00007208 */ /* 0x000fce0000000000 */
.L_x_9014:
[----:B------:R-:W-:Y:S05]  /*4e90*/  BSYNC B1 ;  /* 0x0000000000017941 */ /* 0x000fea0003800000 */
.L_x_9013:
        /* <DEDUP_REMOVED lines=9> */
[----:B------:R0:W-:Y:S07]  /*4f30*/  STG.E desc[UR4][R12.64], R14 ;  /* 0x0000000e0c007986 */ /* 0x0001ee000c101904 */
[----:B------:R-:W-:Y:S05]  /*4f40*/  @P0 BRA `(.L_x_9027) ;  /* 0x0000000000300947 */ /* 0x000fea0003800000 */
[----:B0-----:R-:W0:Y:S01]  /*4f50*/  LDC.64 R12, c[0x0][0x218] ;  /* 0x00008600ff0c7b82 */ /* 0x001e220000000a00 */
[----:B------:R-:W-:Y:S01]  /*4f60*/  IADD3 R15, R4, R6, RZ ;  /* 0x00000006040f7210 */ /* 0x000fe20007ffe0ff */
[----:B------:R-:W-:-:S04]  /*4f70*/  VIADD R6, R6, 0x80 ;  /* 0x0000008006067836 */ /* 0x000fc80000000000 */
[----:B0-----:R-:W-:-:S05]  /*4f80*/  IMAD.WIDE.U32 R12, R15, 0x4, R12 ;  /* 0x000000040f0c7825 */ /* 0x001fca00078e000c */
[----:B------:R1:W-:Y:S02]  /*4f90*/  STG.E desc[UR4][R12.64], R9 ;  /* 0x000000090c007986 */ /* 0x0003e4000c101904 */
.L_x_9026:
[----:B------:R-:W-:-:S13]  /*4fa0*/  ISETP.GE.AND P0, PT, R6, R5, PT ;  /* 0x000000050600720c */ /* 0x000fda0003f06270 */
[----:B------:R-:W-:Y:S05]  /*4fb0*/  @P0 BRA `(.L_x_9028) ;  /* 0x0000000000300947 */ /* 0x000fea0003800000 */
[----:B-1----:R-:W1:Y:S01]  /*4fc0*/  LDC.64 R8, c[0x0][0x218] ;  /* 0x00008600ff087b82 */ /* 0x002e620000000a00 */
[----:B------:R-:W-:Y:S01]  /*4fd0*/  IADD3 R13, R4, R6, RZ ;  /* 0x00000006040d7210 */ /* 0x000fe20007ffe0ff */
[----:B------:R-:W-:-:S04]  /*4fe0*/  VIADD R6, R6, 0x80 ;  /* 0x0000008006067836 */ /* 0x000fc80000000000 */
[----:B-1----:R-:W-:-:S05]  /*4ff0*/  IMAD.WIDE.U32 R8, R13, 0x4, R8 ;  /* 0x000000040d087825 */ /* 0x002fca00078e0008 */
[----:B------:R1:W-:Y:S02]  /*5000*/  STG.E desc[UR4][R8.64], R10 ;  /* 0x0000000a08007986 */ /* 0x0003e4000c101904 */
.L_x_9027:
[----:B------:R-:W-:-:S13]  /*5010*/  ISETP.GE.AND P0, PT, R6, R5, PT ;  /* 0x000000050600720c */ /* 0x000fda0003f06270 */
[----:B------:R-:W-:Y:S05]  /*5020*/  @P0 BRA `(.L_x_9029) ;  /* 0x0000000000300947 */ /* 0x000fea0003800000 */
[----:B-1----:R-:W1:Y:S01]  /*5030*/  LDC.64 R8, c[0x0][0x218] ;  /* 0x00008600ff087b82 */ /* 0x002e620000000a00 */
[----:B0-----:R-:W-:Y:S01]  /*5040*/  IADD3 R13, R4, R6, RZ ;  /* 0x00000006040d7210 */ /* 0x001fe20007ffe0ff */
[----:B------:R-:W-:-:S04]  /*5050*/  VIADD R6, R6, 0x80 ;  /* 0x0000008006067836 */ /* 0x000fc80000000000 */
[----:B-1----:R-:W-:-:S05]  /*5060*/  IMAD.WIDE.U32 R8, R13, 0x4, R8 ;  /* 0x000000040d087825 */ /* 0x002fca00078e0008 */
[----:B------:R2:W-:Y:S02]  /*5070*/  STG.E desc[UR4][R8.64], R7 ;  /* 0x0000000708007986 */ /* 0x0005e4000c101904 */
.L_x_9028:
[----:B------:R-:W-:-:S13]  /*5080*/  ISETP.GE.AND P0, PT, R6, R5, PT ;  /* 0x000000050600720c */ /* 0x000fda0003f06270 */
[----:B------:R-:W-:Y:S05]  /*5090*/  @P0 BRA `(.L_x_9030) ;  /* 0x0000000000340947 */ /* 0x000fea0003800000 */
[----:B-12---:R-:W1:Y:S01]  /*50a0*/  LDC.64 R8, c[0x0][0x218] ;  /* 0x00008600ff087b82 */ /* 0x006e620000000a00 */
[----:B------:R-:W-:Y:S01]  /*50b0*/  IADD3 R7, R4, R6, RZ ;  /* 0x0000000604077210 */ /* 0x000fe20007ffe0ff */
[----:B------:R-:W-:-:S04]  /*50c0*/  VIADD R6, R6, 0x80 ;  /* 0x0000008006067836 */ /* 0x000fc80000000000 */
[----:B-1----:R-:W-:-:S05]  /*50d0*/  IMAD.WIDE.U32 R8, R7, 0x4, R8 ;  /* 0x0000000407087825 */ /* 0x002fca00078e0008 */
[----:B------:R2:W-:Y:S02]  /*50e0*/  STG.E desc[UR4][R8.64], R11 ;  /* 0x0000000b08007986 */ /* 0x0005e4000c101904 */
.L_x_9029:
[----:B------:R-:W-:-:S13]  /*50f0*/  ISETP.GE.AND P0, PT, R6, R5, PT ;  /* 0x000000050600720c */ /* 0x000fda0003f06270 */
[----:B------:R-:W-:Y:S05]  /*5100*/  @P0 BREAK B1 ;  /* 0x0000000000010942 */ /* 0x000fea0003800000 */
[----:B------:R-:W-:Y:S05]  /*5110*/  @P0 BRA `(.L_x_9031) ;  /* 0x0000000000300947 */ /* 0x000fea0003800000 */
[----:B-12---:R-:W1:Y:S01]  /*5120*/  LDC.64 R8, c[0x0][0x218] ;  /* 0x00008600ff087b82 */ /* 0x006e620000000a00 */
[----:B------:R-:W-:Y:S01]  /*5130*/  IADD3 R7, R4, R6, RZ ;  /* 0x0000000604077210 */ /* 0x000fe20007ffe0ff */
[----:B------:R-:W-:-:S04]  /*5140*/  VIADD R6, R6, 0x80 ;  /* 0x0000008006067836 */ /* 0x000fc80000000000 */
[----:B-1----:R-:W-:-:S05]  /*5150*/  IMAD.WIDE.U32 R8, R7, 0x4, R8 ;  /* 0x0000000407087825 */ /* 0x002fca00078e0008 */
[----:B------:R3:W-:Y:S02]  /*5160*/  STG.E desc[UR4][R8.64], R2 ;  /* 0x0000000208007986 */ /* 0x0007e4000c101904 */
.L_x_9030:
[----:B------:R-:W-:Y:S05]  /*5170*/  BSYNC B1 ;  /* 0x0000000000017941 */ /* 0x000fea0003800000 */
.L_x_9025:
[----:B------:R-:W-:-:S13]  /*5180*/  ISETP.GE.AND P0, PT, R6, R5, PT ;  /* 0x000000050600720c */ /* 0x000fda0003f06270 */
[----:B-123--:R-:W1:Y:S01]  /*5190*/  @!P0 LDC.64 R8, c[0x0][0x218] ;  /* 0x00008600ff088b82 */ /* 0x00ee620000000a00 */
[----:B------:R-:W-:Y:S01]  /*51a0*/  @!P0 IADD3 R7, R4, R6, RZ ;  /* 0x0000000604078210 */ /* 0x000fe20007ffe0ff */
[----:B------:R-:W-:-:S04]  /*51b0*/  @!P0 VIADD R6, R6, 0x80 ;  /* 0x0000008006068836 */ /* 0x000fc80000000000 */
[----:B-1----:R-:W-:-:S05]  /*51c0*/  @!P0 IMAD.WIDE.U32 R8, R7, 0x4, R8 ;  /* 0x0000000407088825 */ /* 0x002fca00078e0008 */
[----:B------:R3:W-:Y:S02]  /*51d0*/  @!P0 STG.E desc[UR4][R8.64], R3 ;  /* 0x0000000308008986 */ /* 0x0007e4000c101904 */
.L_x_9031:
[----:B------:R-:W-:Y:S05]  /*51e0*/  BSYNC B0 ;  /* 0x0000000000007941 */ /* 0x000fea0003800000 */
.L_x_9024:
[----:B------:R-:W-:Y:S05]  /*51f0*/  WARPSYNC.ALL ;  /* 0x0000000000007948 */ /* 0x000fea0003800000 */
[----:B------:R-:W-:-:S13]  /*5200*/  ISETP.GE.AND P0, PT, R6, R5, PT ;  /* 0x000000050600720c */ /* 0x000fda0003f06270 */
[----:B------:R-:W-:Y:S05]  /*5210*/  @P0 EXIT ;  /* 0x000000000000094d */ /* 0x000fea0003800000 */
[----:B---3--:R-:W3:Y:S01]  /*5220*/  LDC.64 R2, c[0x0][0x218] ;  /* 0x00008600ff027b82 */ /* 0x008ee20000000a00 */
[----:B------:R-:W-:-:S05]  /*5230*/  IADD3 R5, R4, R6, RZ ;  /* 0x0000000604057210 */ /* 0x000fca0007ffe0ff */
[----:B---3--:R-:W-:-:S05]  /*5240*/  IMAD.WIDE.U32 R2, R5, 0x4, R2 ;  /* 0x0000000405027825 */ /* 0x008fca00078e0002 */
[----:B------:R-:W-:Y:S01]  /*5250*/  STG.E desc[UR4][R2.64], R0 ;  /* 0x0000000002007986 */ /* 0x000fe2000c101904 */
[----:B------:R-:W-:Y:S05]  /*5260*/  EXIT ;  /* 0x000000000000794d */ /* 0x000fea0003800000 */
.L_x_9032:
        /* <DEDUP_REMOVED lines=9> */
.L_x_57343:


//--------------------- .text._ZN2at6native29vectorized_elementwise_kernelILi4ENS0_13BinaryFunctorIfffZZZNS0_16fmod_kernel_cudaERNS_18TensorIteratorBaseEENKUlvE0_clEvENKUlvE0_clEvEUlffE_EESt5arrayIPcLm3EEEEviT0_T1_ --------------------------
	.section	.text._ZN2at6native29vectorized_elementwise_kernelILi4ENS0_13BinaryFunctorIfffZZZNS0_16fmod_kernel_cudaERNS_18TensorIteratorBaseEENKUlvE0_clEvENKUlvE0_clEvEUlffE_EESt5arrayIPcLm3EEEEviT0_T1_,"ax",@progbits
	.align	128
        .global         _ZN2at6native29vectorized_elementwise_kernelILi4ENS0_13BinaryFunctorIfffZZZNS0_16fmod_kernel_cudaERNS_18TensorIteratorBaseEENKUlvE0_clEvENKUlvE0_clEvEUlffE_EESt5arrayIPcLm3EEEEviT0_T1_
        .type           _ZN2at6native29vectorized_elementwise_kernelILi4ENS0_13BinaryFunctorIfffZZZNS0_16fmod_kernel_cudaERNS_18TensorIteratorBaseEENKUlvE0_clEvENKUlvE0_clEvEUlffE_EESt5arrayIPcLm3EEEEviT0_T1_,@function
        .size           _ZN2at6native29vectorized_elementwise_kernelILi4ENS0_13BinaryFunctorIfffZZZNS0_16fmod_kernel_cudaERNS_18TensorIteratorBaseEENKUlvE0_clEvENKUlvE0_clEvEUlffE_EESt5arrayIPcLm3EEEEviT0_T1_,(.L_x_57344 - _ZN2at6native29vectorized_elementwise_kernelILi4ENS0_13BinaryFunctorIfffZZZNS0_16fmod_kernel_cudaERNS_18TensorIteratorBaseEENKUlvE0_clEvENKUlvE0_clEvEUlffE_EESt5arrayIPcLm3EEEEviT0_T1_)
        .other          _ZN2at6native29vectorized_elementwise_kernelILi4ENS0_13BinaryFunctorIfffZZZNS0_16fmod_kernel_cudaERNS_18TensorIteratorBaseEENKUlvE0_clEvENKUlvE0_clEvEUlffE_EESt5arrayIPcLm3EEEEviT0_T1_,@"STO_CUDA_ENTRY STV_DEFAULT"
_ZN2at6native29vectorized_elementwise_kernelILi4ENS0_13BinaryFunctorIfffZZZNS0_16fmod_kernel_cudaERNS_18TensorIteratorBaseEENKUlvE0_clEvENKUlvE0_clEvEUlffE_EESt5arrayIPcLm3EEEEviT0_T1_:
.text._ZN2at6native29vectorized_elementwise_kernelILi4ENS0_13BinaryFunctorIfffZZZNS0_16fmod_kernel_cudaERNS_18TensorIteratorBaseEENKUlvE0_clEvENKUlvE0_clEvEUlffE_EESt5arrayIPcLm3EEEEviT0_T1_:
        /* <DEDUP_REMOVED lines=14> */
[----:B------:R-:W2:Y:S04]  /*00e0*/  LDG.E.128 R20, desc[UR4][R6.64] ;  /* 0x0000000406147981 */ /* 0x000ea8000c1e1d00 */
[----:B------:R0:W5:Y:S01]  /*00f0*/  LDG.E.128 R12, desc[UR4][R6.64+0x800] ;  /* 0x00080004060c7981 */ /* 0x000162000c1e1d00 */
[----:B------:R-:W-:-:S05]  /*0100*/  IMAD.WIDE.U32 R24, R2, 0x10, R8 ;  /* 0x0000001002187825 */ /* 0x000fca00078e0008 */
[----:B------:R-:W2:Y:S04]  /*0110*/  LDG.E.128 R16, desc[UR4][R24.64] ;  /* 0x0000000418107981 */ /* 0x000ea8000c1e1d00 */
[----:B------:R0:W5:Y:S01]  /*0120*/  LDG.E.128 R8, desc[UR4][R24.64+0x800] ;  /* 0x0008000418087981 */ /* 0x000162000c1e1d00 */
        /* <DEDUP_REMOVED lines=27> */
.L_x_9039:
[----:B------:R-:W-:Y:S01]  /*02e0*/  FSETP.GEU.FTZ.AND P0, PT, R7, -R0, PT ;  /* 0x800000000700720b */ /* 0x000fe20003f1e000 */
[----:B------:R-:W-:-:S12]  /*02f0*/  FADD.FTZ R24, R24, -1 ;  /* 0xbf80000018187421 */ /* 0x000fd80000010000 */
[----:B------:R-:W-:-:S07]  /*0300*/  @!P0 FADD.FTZ R24, R24, -1 ;  /* 0xbf80000018188421 */ /* 0x000fce0000010000 */
.L_x_9038:
[----:B------:R-:W-:Y:S05]  /*0310*/  BSYNC B1 ;  /* 0x0000000000017941 */ /* 0x000fea0003800000 */
.L_x_9037:
[----:B------:R-:W-:Y:S01]  /*0320*/  FFMA.FTZ R3, -R0, R24, R3 ;  /* 0x0000001800037223 */ /* 0x000fe20000010103 */
[----:B------:R-:W-:Y:S06]  /*0330*/  BRA `(.L_x_9035) ;  /* 0x0000000000887947 */ /* 0x000fec0003800000 */
.L_x_9036:
        /* <DEDUP_REMOVED lines=9> */
[----:B------:R-:W-:-:S03]  /*03d0*/  LOP3.LUT R3, R0, 0xff800000, RZ, 0xc0, !PT ;  /* 0xff80000000037812 */ /* 0x000fc600078ec0ff */
[----:B------:R-:W-:Y:S01]  /*03e0*/  IMAD.MOV.U32 R16, RZ, RZ, R6 ;  /* 0x000000ffff107224 */ /* 0x000fe200078e0006 */
[----:B------:R-:W-:-:S05]  /*03f0*/  FSEL R3, R3, +QNAN , !P0 ;  /* 0x7fffffff03037808 */ /* 0x000fca0004000000 */
[----:B------:R-:W-:Y:S05]  /*0400*/  @!P1 BRA `(.L_x_9041) ;  /* 0x0000000000489947 */ /* 0x000fea0003800000 */
[----:B------:R-:W-:Y:S01]  /*0410*/  LOP3.LUT R5, R0, 0x7fffff, RZ, 0xc0, !PT ;  /* 0x007fffff00057812 */ /* 0x000fe200078ec0ff */
[----:B------:R-:W-:Y:S01]  /*0420*/  IMAD.MOV.U32 R16, RZ, RZ, R6 ;  /* 0x000000ffff107224 */ /* 0x000fe200078e0006 */
[----:B------:R-:W-:Y:S02]  /*0430*/  MOV R6, R7 ;  /* 0x0000000700067202 */ /* 0x000fe40000000f00 */
[----:B------:R-:W-:-:S04]  /*0440*/  LOP3.LUT R5, R5, 0x3f800000, RZ, 0xfc, !PT ;  /* 0x3f80000005057812 */ /* 0x000fc800078efcff */
[----:B------:R0:W1:Y:S03]  /*0450*/  MUFU.RCP R0, R5 ;  /* 0x0000000500007308 */ /* 0x0000660000001000 */
.L_x_9042:
        /* <DEDUP_REMOVED lines=13> */
.L_x_9041:
[----:B------:R-:W-:Y:S05]  /*0530*/  BSYNC B1 ;  /* 0x0000000000017941 */ /* 0x000fea0003800000 */
.L_x_9040:
[----:B------:R-:W-:-:S04]  /*0540*/  FMUL.FTZ R16, R16, 1.1920928955078125e-07 ;  /* 0x3400000010107820 */ /* 0x000fc80000410000 */
[----:B------:R-:W-:-:S07]  /*0550*/  FMUL.FTZ R3, R3, R16 ;  /* 0x0000001003037220 */ /* 0x000fce0000410000 */
.L_x_9035:
[----:B------:R-:W-:Y:S05]  /*0560*/  BSYNC B0 ;  /* 0x0000000000007941 */ /* 0x000fea0003800000 */
.L_x_9034:
[----:B------:R-:W-:Y:S01]  /*0570*/  FSETP.GEU.FTZ.AND P1, PT, |R21|, |R17|, PT ;  /* 0x400000111500720b */ /* 0x000fe20003f3e200 */
[----:B------:R-:W-:Y:S01]  /*0580*/  BSSY B0, `(.L_x_9043) ;  /* 0x0000045000007945 */ /* 0x000fe20003800000 */
[----:B------:R-:W-:Y:S01]  /*0590*/  FSETP.GTU.FTZ.AND P0, PT, |R3|, +INF , PT ;  /* 0x7f8000000300780b */ /* 0x000fe20003f1c200 */
[----:B------:R-:W-:Y:S01]  /*05a0*/  FADD.FTZ R0, |R21|, -RZ ;  /* 0x800000ff15007221 */ /* 0x000fe20000010200 */
[----:B------:R-:W-:-:S04]  /*05b0*/  LOP3.LUT R16, R3, 0x80000000, R20, 0xb8, !PT ;  /* 0x8000000003107812 */ /* 0x000fc800078eb814 */
[----:B------:R-:W-:-:S05]  /*05c0*/  FSEL R16, R3, R16, P0 ;  /* 0x0000001003107208 */ /* 0x000fca0000000000 */
        /* <DEDUP_REMOVED lines=24> */
.L_x_9048:
[----:B------:R-:W-:Y:S01]  /*0750*/  FSETP.GEU.FTZ.AND P0, PT, R20, -R3, PT ;  /* 0x800000031400720b */ /* 0x000fe20003f1e000 */
[----:B------:R-:W-:-:S12]  /*0760*/  FADD.FTZ R5, R5, -1 ;  /* 0xbf80000005057421 */ /* 0x000fd80000010000 */
[----:B------:R-:W-:-:S07]  /*0770*/  @!P0 FADD.FTZ R5, R5, -1 ;  /* 0xbf80000005058421 */ /* 0x000fce0000010000 */
.L_x_9047:
[----:B------:R-:W-:Y:S05]  /*0780*/  BSYNC B1 ;  /* 0x0000000000017941 */ /* 0x000fea0003800000 */
.L_x_9046:
[----:B------:R-:W-:Y:S01]  /*0790*/  FFMA.FTZ R0, -R3, R5, R0 ;  /* 0x0000000503007223 */ /* 0x000fe20000010100 */
[----:B------:R-:W-:Y:S06]  /*07a0*/  BRA `(.L_x_9044) ;  /* 0x0000000000887947 */ /* 0x000fec0003800000 */
.L_x_9045:
        /* <DEDUP_REMOVED lines=10> */
[----:B------:R-:W-:-:S03]  /*0850*/  FSEL R3, R0, +QNAN , !P0 ;  /* 0x7fffffff00037808 */ /* 0x000fc60004000000 */
[----:B------:R-:W-:-:S06]  /*0860*/  IMAD.MOV.U32 R17, RZ, RZ, R6 ;  /* 0x000000ffff117224 */ /* 0x000fcc00078e0006 */
[----:B------:R-:W-:Y:S05]  /*0870*/  @!P1 BRA `(.L_x_9050) ;  /* 0x0000000000489947 */ /* 0x000fea0003800000 */
[----:B------:R-:W-:Y:S02]  /*0880*/  LOP3.LUT R5, R5, 0x7fffff, RZ, 0xc0, !PT ;  /* 0x007fffff05057812 */ /* 0x000fe400078ec0ff */
[----:B------:R-:W-:Y:S01]  /*0890*/  MOV R17, R6 ;  /* 0x0000000600117202 */ /* 0x000fe20000000f00 */
[----:B------:R-:W-:Y:S01]  /*08a0*/  IMAD.MOV.U32 R6, RZ, RZ, R7 ;  /* 0x000000ffff067224 */ /* 0x000fe200078e0007 */
[----:B------:R-:W-:-:S04]  /*08b0*/  LOP3.LUT R5, R5, 0x3f800000, RZ, 0xfc, !PT ;  /* 0x3f80000005057812 */ /* 0x000fc800078efcff */
[----:B------:R0:W1:Y:S03]  /*08c0*/  MUFU.RCP R0, R5 ;  /* 0x0000000500007308 */ /* 0x0000660000001000 */
.L_x_9051:
        /* <DEDUP_REMOVED lines=13> */
.L_x_9050:
[----:B------:R-:W-:Y:S05]  /*09a0*/  BSYNC B1 ;  /* 0x0000000000017941 */ /* 0x000fea0003800000 */
.L_x_9049:
[----:B------:R-:W-:-:S04]  /*09b0*/  FMUL.FTZ R0, R17, 1.1920928955078125e-07 ;  /* 0x3400000011007820 */ /* 0x000fc80000410000 */
[----:B------:R-:W-:-:S07]  /*09c0*/  FMUL.FTZ R0, R3, R0 ;  /* 0x0000000003007220 */ /* 0x000fce0000410000 */
.L_x_9044:
[----:B------:R-:W-:Y:S05]  /*09d0*/  BSYNC B0 ;  /* 0x0000000000007941 */ /* 0x000fea0003800000 */
.L_x_9043:
        /* <DEDUP_REMOVED lines=30> */
.L_x_9057:
[----:B------:R-:W-:Y:S01]  /*0bc0*/  FSETP.GEU.FTZ.AND P0, PT, R7, -R0, PT ;  /* 0x800000000700720b */ /* 0x000fe20003f1e000 */
[----:B------:R-:W-:-:S12]  /*0bd0*/  FADD.FTZ R20, R20, -1 ;  /* 0xbf80000014147421 */ /* 0x000fd80000010000 */
[----:B------:R-:W-:-:S07]  /*0be0*/  @!P0 FADD.FTZ R20, R20, -1 ;  /* 0xbf80000014148421 */ /* 0x000fce0000010000 */
.L_x_9056:
[----:B------:R-:W-:Y:S05]  /*0bf0*/  BSYNC B1 ;  /* 0x0000000000017941 */ /* 0x000fea0003800000 */
.L_x_9055:
[----:B------:R-:W-:Y:S01]  /*0c00*/  FFMA.FTZ R3, -R0, R20, R3 ;  /* 0x0000001400037223 */ /* 0x000fe20000010103 */
[----:B------:R-:W-:Y:S06]  /*0c10*/  BRA `(.L_x_9053) ;  /* 0x00000000007c7947 */ /* 0x000fec0003800000 */
.L_x_9054:
[----:B0-----:R-:W-:Y:S01]  /*0c20*/  VIADD R5, R0, 0xf4800000 ;  /* 0xf480000000057836 */ /* 0x001fe20000000000 */
        /* <DEDUP_REMOVED lines=14> */
.L_x_9060:
        /* <DEDUP_REMOVED lines=13> */
.L_x_9059:
[----:B------:R-:W-:Y:S05]  /*0de0*/  BSYNC B1 ;  /* 0x0000000000017941 */ /* 0x000fea0003800000 */
.L_x_9058:
[----:B------:R-:W-:-:S04]  /*0df0*/  FMUL.FTZ R6, R6, 1.1920928955078125e-07 ;  /* 0x3400000006067820 */ /* 0x000fc80000410000 */
[----:B------:R-:W-:-:S07]  /*0e00*/  FMUL.FTZ R3, R3, R6 ;  /* 0x0000000603037220 */ /* 0x000fce0000410000 */
.L_x_9053:
[----:B------:R-:W-:Y:S05]  /*0e10*/  BSYNC B0 ;  /* 0x0000000000007941 */ /* 0x000fea0003800000 */
.L_x_9052:
        /* <DEDUP_REMOVED lines=30> */
.L_x_9066:
[----:B------:R-:W-:Y:S01]  /*1000*/  FSETP.GEU.FTZ.AND P0, PT, R20, -R3, PT ;  /* 0x800000031400720b */ /* 0x000fe20003f1e000 */
[----:B------:R-:W-:-:S12]  /*1010*/  FADD.FTZ R5, R5, -1 ;  /* 0xbf80000005057421 */ /* 0x000fd80000010000 */
[----:B------:R-:W-:-:S07]  /*1020*/  @!P0 FADD.FTZ R5, R5, -1 ;  /* 0xbf80000005058421 */ /* 0x000fce0000010000 */
.L_x_9065:
[----:B------:R-:W-:Y:S05]  /*1030*/  BSYNC B1 ;  /* 0x0000000000017941 */ /* 0x000fea0003800000 */
.L_x_9064:
[----:B------:R-:W-:Y:S01]  /*1040*/  FFMA.FTZ R0, -R3, R5, R0 ;  /* 0x0000000503007223 */ /* 0x000fe20000010100 */
[----:B------:R-:W-:Y:S06]  /*1050*/  BRA `(.L_x_9062) ;  /* 0x00000000007c7947 */ /* 0x000fec0003800000 */
.L_x_9063:
        /* <DEDUP_REMOVED lines=15> */
.L_x_9069:
        /* <DEDUP_REMOVED lines=13> */
.L_x_9068:
[----:B------:R-:W-:Y:S05]  /*1220*/  BSYNC B1 ;  /* 0x0000000000017941 */ /* 0x000fea0003800000 */
.L_x_9067:
[----:B------:R-:W-:-:S04]  /*1230*/  FMUL.FTZ R6, R6, 1.1920928955078125e-07 ;  /* 0x3400000006067820 */ /* 0x000fc80000410000 */
[----:B------:R-:W-:-:S07]  /*1240*/  FMUL.FTZ R0, R3, R6 ;  /* 0x0000000603007220 */ /* 0x000fce0000410000 */
.L_x_9062:
[----:B------:R-:W-:Y:S05]  /*1250*/  BSYNC B0 ;  /* 0x0000000000007941 */ /* 0x000fea0003800000 */
.L_x_9061:
        /* <DEDUP_REMOVED lines=30> */
.L_x_9075:
[----:B------:R-:W-:Y:S01]  /*1440*/  FSETP.GEU.FTZ.AND P0, PT, R7, -R0, PT ;  /* 0x800000000700720b */ /* 0x000fe20003f1e000 */
[----:B------:R-:W-:-:S12]  /*1450*/  FADD.FTZ R20, R20, -1 ;  /* 0xbf80000014147421 */ /* 0x000fd80000010000 */
[----:B------:R-:W-:-:S07]  /*1460*/  @!P0 FADD.FTZ R20, R20, -1 ;  /* 0xbf80000014148421 */ /* 0x000fce0000010000 */
.L_x_9074:
[----:B------:R-:W-:Y:S05]  /*1470*/  BSYNC B1 ;  /* 0x0000000000017941 */ /* 0x000fea0003800000 */
.L_x_9073:
[----:B------:R-:W-:Y:S01]  /*1480*/  FFMA.FTZ R3, -R0, R20, R3 ;  /* 0x0000001400037223 */ /* 0x000fe20000010103 */
[----:B------:R-:W-:Y:S06]  /*1490*/  BRA `(.L_x_9071) ;  /* 0x00000000007c7947 */ /* 0x000fec0003800000 */
.L_x_9072:
        /* <DEDUP_REMOVED lines=15> */
.L_x_9078:
        /* <DEDUP_REMOVED lines=13> */
.L_x_9077:
[----:B------:R-:W-:Y:S05]  /*1660*/  BSYNC B1 ;  /* 0x0000000000017941 */ /* 0x000fea0003800000 */
.L_x_9076:
[----:B------:R-:W-:-:S04]  /*1670*/  FMUL.FTZ R0, R5, 1.1920928955078125e-07 ;  /* 0x3400000005007820 */ /* 0x000fc80000410000 */
[----:B------:R-:W-:-:S07]  /*1680*/  FMUL.FTZ R3, R3, R0 ;  /* 0x0000000003037220 */ /* 0x000fce0000410000 */
.L_x_9071:
[----:B------:R-:W-:Y:S05]  /*1690*/  BSYNC B0 ;  /* 0x0000000000007941 */ /* 0x000fea0003800000 */
.L_x_9070:
        /* <DEDUP_REMOVED lines=30> */
.L_x_9084:
[----:B------:R-:W-:Y:S01]  /*1880*/  FSETP.GEU.FTZ.AND P0, PT, R12, -R3, PT ;  /* 0x800000030c00720b */ /* 0x000fe20003f1e000 */
[----:B------:R-:W-:-:S12]  /*1890*/  FADD.FTZ R5, R5, -1 ;  /* 0xbf80000005057421 */ /* 0x000fd80000010000 */
[----:B------:R-:W-:-:S07]  /*18a0*/  @!P0 FADD.FTZ R5, R5, -1 ;  /* 0xbf80000005058421 */ /* 0x000fce0000010000 */
.L_x_9083:
[----:B------:R-:W-:Y:S05]  /*18b0*/  BSYNC B1 ;  /* 0x0000000000017941 */ /* 0x000fea0003800000 */
.L_x_9082:
[----:B------:R-:W-:Y:S01]  /*18c0*/  FFMA.FTZ R0, -R3, R5, R0 ;  /* 0x0000000503007223 */ /* 0x000fe20000010100 */
[----:B------:R-:W-:Y:S06]  /*18d0*/  BRA `(.L_x_9080) ;  /* 0x00000000007c7947 */ /* 0x000fec0003800000 */
.L_x_9081:
        /* <DEDUP_REMOVED lines=15> */
.L_x_9087:
        /* <DEDUP_REMOVED lines=13> */
.L_x_9086:
[----:B------:R-:W-:Y:S05]  /*1aa0*/  BSYNC B1 ;  /* 0x0000000000017941 */ /* 0x000fea0003800000 */
.L_x_9085:
[----:B------:R-:W-:-:S04]  /*1ab0*/  FMUL.FTZ R6, R6, 1.1920928955078125e-07 ;  /* 0x3400000006067820 */ /* 0x000fc80000410000 */
[----:B------:R-:W-:-:S07]  /*1ac0*/  FMUL.FTZ R0, R3, R6 ;  /* 0x0000000603007220 */ /* 0x000fce0000410000 */
.L_x_9080:
[----:B------:R-:W-:Y:S05]  /*1ad0*/  BSYNC B0 ;  /* 0x0000000000007941 */ /* 0x000fea0003800000 */
.L_x_9079:
        /* <DEDUP_REMOVED lines=30> */
.L_x_9093:
[----:B------:R-:W-:Y:S01]  /*1cc0*/  FSETP.GEU.FTZ.AND P0, PT, R7, -R0, PT ;  /* 0x800000000700720b */ /* 0x000fe20003f1e000 */
[----:B------:R-:W-:-:S12]  /*1cd0*/  FADD.FTZ R12, R12, -1 ;  /* 0xbf8000000c0c7421 */ /* 0x000fd80000010000 */
[----:B------:R-:W-:-:S07]  /*1ce0*/  @!P0 FADD.FTZ R12, R12, -1 ;  /* 0xbf8000000c0c8421 */ /* 0x000fce0000010000 */
.L_x_9092:
[----:B------:R-:W-:Y:S05]  /*1cf0*/  BSYNC B1 ;  /* 0x0000000000017941 */ /* 0x000fea0003800000 */
.L_x_9091:
[----:B------:R-:W-:Y:S01]  /*1d00*/  FFMA.FTZ R3, -R0, R12, R3 ;  /* 0x0000000c00037223 */ /* 0x000fe20000010103 */
[----:B------:R-:W-:Y:S06]  /*1d10*/  BRA `(.L_x_9089) ;  /* 0x00000000007c7947 */ /* 0x000fec0003800000 */
.L_x_9090:
[----:B0-----:R-:W-:Y:S01]  /*1d20*/  VIADD R5, R0, 0xf4800000 ;  /* 0xf480000000057836 */ /* 0x001fe20000000000 */
        /* <DEDUP_REMOVED lines=14> */
.L_x_9096:
        /* <DEDUP_REMOVED lines=13> */
.L_x_9095:
[----:B------:R-:W-:Y:S05]  /*1ee0*/  BSYNC B1 ;  /* 0x0000000000017941 */ /* 0x000fea0003800000 */
.L_x_9094:
[----:B------:R-:W-:-:S04]  /*1ef0*/  FMUL.FTZ R0, R5, 1.1920928955078125e-07 ;  /* 0x3400000005007820 */ /* 0x000fc80000410000 */
[----:B------:R-:W-:-:S07]  /*1f00*/  FMUL.FTZ R3, R3, R0 ;  /* 0x0000000003037220 */ /* 0x000fce0000410000 */
.L_x_9089:
[----:B------:R-:W-:Y:S05]  /*1f10*/  BSYNC B0 ;  /* 0x0000000000007941 */ /* 0x000fea0003800000 */
.L_x_9088:
        /* <DEDUP_REMOVED lines=30> */
.L_x_9102:
[----:B------:R-:W-:Y:S01]  /*2100*/  FSETP.GEU.FTZ.AND P0, PT, R12, -R3, PT ;  /* 0x800000030c00720b */ /* 0x000fe20003f1e000 */
[----:B------:R-:W-:-:S12]  /*2110*/  FADD.FTZ R5, R5, -1 ;  /* 0xbf80000005057421 */ /* 0x000fd80000010000 */
[----:B------:R-:W-:-:S07]  /*2120*/  @!P0 FADD.FTZ R5, R5, -1 ;  /* 0xbf80000005058421 */ /* 0x000fce0000010000 */
.L_x_9101:
[----:B------:R-:W-:Y:S05]  /*2130*/  BSYNC B1 ;  /* 0x0000000000017941 */ /* 0x000fea0003800000 */
.L_x_9100:
[----:B------:R-:W-:Y:S01]  /*2140*/  FFMA.FTZ R0, -R3, R5, R0 ;  /* 0x0000000503007223 */ /* 0x000fe20000010100 */
[----:B------:R-:W-:Y:S06]  /*2150*/  BRA `(.L_x_9098) ;  /* 0x00000000007c7947 */ /* 0x000fec0003800000 */
.L_x_9099:
[----:B0-----:R-:W-:Y:S01]  /*2160*/  IADD3 R5, R3, -0xb800000, RZ ;  /* 0xf480000003057810 */ /* 0x001fe20007ffe0ff */
        /* <DEDUP_REMOVED lines=14> */
.L_x_9105:
        /* <DEDUP_REMOVED lines=13> */
.L_x_9104:
[----:B------:R-:W-:Y:S05]  /*2320*/  BSYNC B1 ;  /* 0x0000000000017941 */ /* 0x000fea0003800000 */
.L_x_9103:
[----:B------:R-:W-:-:S04]  /*2330*/  FMUL.FTZ R0, R5, 1.1920928955078125e-07 ;  /* 0x3400000005007820 */ /* 0x000fc80000410000 */
[----:B------:R-:W-:-:S07]  /*2340*/  FMUL.FTZ R0, R11, R0 ;  /* 0x000000000b007220 */ /* 0x000fce0000410000 */
.L_x_9098:
[----:B------:R-:W-:Y:S05]  /*2350*/  BSYNC B0 ;  /* 0x0000000000007941 */ /* 0x000fea0003800000 */
.L_x_9097:
[----:B0-----:R-:W0:Y:S01]  /*2360*/  LDC.64 R6, c[0x0][0x218] ;  /* 0x00008600ff067b82 */ /* 0x001e220000000a00 */
[C---:B------:R-:W-:Y:S02]  /*2370*/  LOP3.LUT R11, R0.reuse, 0x80000000, R15, 0xb8, !PT ;  /* 0x80000000000b7812 */ /* 0x040fe400078eb80f */
[----:B------:R-:W-:-:S04]  /*2380*/  FSETP.GTU.FTZ.AND P0, PT, |R0|, +INF , PT ;  /* 0x7f8000000000780b */ /* 0x000fc80003f1c200 */
[----:B------:R-:W-:Y:S01]  /*2390*/  FSEL R11, R0, R11, P0 ;  /* 0x0000000b000b7208 */ /* 0x000fe20000000000 */
[----:B0-----:R-:W-:-:S04]  /*23a0*/  IMAD.WIDE.U32 R4, R4, 0x4, R6 ;  /* 0x0000000404047825 */ /* 0x001fc800078e0006 */
[----:B------:R-:W-:-:S05]  /*23b0*/  IMAD.WIDE R4, R2, 0x10, R4 ;  /* 0x0000001002047825 */ /* 0x000fca00078e0204 */
[----:B------:R-:W-:Y:S04]  /*23c0*/  STG.E.128 desc[UR4][R4.64], R16 ;  /* 0x0000001004007986 */ /* 0x000fe8000c101d04 */
[----:B------:R-:W-:Y:S01]  /*23d0*/  STG.E.128 desc[UR4][R4.64+0x800], R8 ;  /* 0x0008000804007986 */ /* 0x000fe2000c101d04 */
[----:B------:R-:W-:Y:S05]  /*23e0*/  EXIT ;  /* 0x000000000000794d */ /* 0x000fea0003800000 */
.L_x_9033:
        /* <DEDUP_REMOVED lines=113> */
.L_x_9113:
[----:B------:R-:W-:Y:S01]  /*2b00*/  FSETP.GEU.FTZ.AND P0, PT, R17, -R19, PT ;  /* 0x800000131100720b */ /* 0x000fe20003f1e000 */
[----:B------:R-:W-:-:S12]  /*2b10*/  FADD.FTZ R15, R15, -1 ;  /* 0xbf8000000f0f7421 */ /* 0x000fd80000010000 */
[----:B------:R-:W-:-:S07]  /*2b20*/  @!P0 FADD.FTZ R15, R15, -1 ;  /* 0xbf8000000f0f8421 */ /* 0x000fce0000010000 */
.L_x_9112:
[----:B------:R-:W-:Y:S05]  /*2b30*/  BSYNC B2 ;  /* 0x0000000000027941 */ /* 0x000fea0003800000 */
.L_x_9111:
[----:B------:R-:W-:Y:S01]  /*2b40*/  FFMA.FTZ R14, -R19, R15, R14 ;  /* 0x0000000f130e7223 */ /* 0x000fe2000001010e */
[----:B------:R-:W-:Y:S06]  /*2b50*/  BRA `(.L_x_9109) ;  /* 0x0000000000847947 */ /* 0x000fec0003800000 */
.L_x_9110:
        /* <DEDUP_REMOVED lines=16> */
.L_x_9116:
        /* <DEDUP_REMOVED lines=14> */
.L_x_9115:
[----:B------:R-:W-:Y:S05]  /*2d40*/  BSYNC B2 ;  /* 0x0000000000027941 */ /* 0x000fea0003800000 */
.L_x_9114:
[----:B------:R-:W-:-:S04]  /*2d50*/  FMUL.FTZ R17, R17, 1.1920928955078125e-07 ;  /* 0x3400000011117820 */ /* 0x000fc80000410000 */
[----:B------:R-:W-:-:S07]  /*2d60*/  FMUL.FTZ R14, R14, R17 ;  /* 0x000000110e0e7220 */ /* 0x000fce0000410000 */
.L_x_9109:
[----:B------:R-:W-:Y:S05]  /*2d70*/  BSYNC B0 ;  /* 0x0000000000007941 */ /* 0x000fea0003800000 */
.L_x_9108:
[C---:B------:R-:W-:Y:S02]  /*2d80*/  FSETP.GTU.FTZ.AND P0, PT, |R14|.reuse, +INF , PT ;  /* 0x7f8000000e00780b */ /* 0x040fe40003f1c200 */
[----:B------:R-:W-:-:S04]  /*2d90*/  LOP3.LUT R7, R14, 0x80000000, R7, 0xb8, !PT ;  /* 0x800000000e077812 */ /* 0x000fc800078eb807 */
[----:B------:R-:W-:-:S07]  /*2da0*/  FSEL R14, R14, R7, P0 ;  /* 0x000000070e0e7208 */ /* 0x000fce0000000000 */
.L_x_9107:
[----:B------:R-:W-:Y:S05]  /*2db0*/  BSYNC B1 ;  /* 0x0000000000017941 */ /* 0x000fea0003800000 */
.L_x_9106:
        /* <DEDUP_REMOVED lines=31> */
.L_x_9124:
[----:B------:R-:W-:Y:S01]  /*2fb0*/  FSETP.GEU.FTZ.AND P0, PT, R18, -R17, PT ;  /* 0x800000111200720b */ /* 0x000fe20003f1e000 */
[----:B------:R-:W-:-:S12]  /*2fc0*/  FADD.FTZ R7, R7, -1 ;  /* 0xbf80000007077421 */ /* 0x000fd80000010000 */
[----:B------:R-:W-:-:S07]  /*2fd0*/  @!P0 FADD.FTZ R7, R7, -1 ;  /* 0xbf80000007078421 */ /* 0x000fce0000010000 */
.L_x_9123:
[----:B------:R-:W-:Y:S05]  /*2fe0*/  BSYNC B2 ;  /* 0x0000000000027941 */ /* 0x000fea0003800000 */
.L_x_9122:
[----:B------:R-:W-:Y:S01]  /*2ff0*/  FFMA.FTZ R16, -R17, R7, R16 ;  /* 0x0000000711107223 */ /* 0x000fe20000010110 */
[----:B------:R-:W-:Y:S06]  /*3000*/  BRA `(.L_x_9120) ;  /* 0x00000000007c7947 */ /* 0x000fec0003800000 */
.L_x_9121:
        /* <DEDUP_REMOVED lines=15> */
.L_x_9127:
        /* <DEDUP_REMOVED lines=13> */
.L_x_9126:
[----:B------:R-:W-:Y:S05]  /*31d0*/  BSYNC B2 ;  /* 0x0000000000027941 */ /* 0x000fea0003800000 */
.L_x_9125:
[----:B------:R-:W-:-:S04]  /*31e0*/  FMUL.FTZ R17, R17, 1.1920928955078125e-07 ;  /* 0x3400000011117820 */ /* 0x000fc80000410000 */
[----:B0-----:R-:W-:-:S07]  /*31f0*/  FMUL.FTZ R16, R10, R17 ;  /* 0x000000110a107220 */ /* 0x001fce0000410000 */
.L_x_9120:
[----:B------:R-:W-:Y:S05]  /*3200*/  BSYNC B0 ;  /* 0x0000000000007941 */ /* 0x000fea0003800000 */
.L_x_9119:
[C---:B------:R-:W-:Y:S02]  /*3210*/  FSETP.GTU.FTZ.AND P0, PT, |R16|.reuse, +INF , PT ;  /* 0x7f8000001000780b */ /* 0x040fe40003f1c200 */
[----:B------:R-:W-:-:S04]  /*3220*/  LOP3.LUT R9, R16, 0x80000000, R9, 0xb8, !PT ;  /* 0x8000000010097812 */ /* 0x000fc800078eb809 */
[----:B------:R-:W-:-:S07]  /*3230*/  FSEL R9, R16, R9, P0 ;  /* 0x0000000910097208 */ /* 0x000fce0000000000 */
.L_x_9118:
[----:B------:R-:W-:Y:S05]  /*3240*/  BSYNC B1 ;  /* 0x0000000000017941 */ /* 0x000fea0003800000 */
.L_x_9117:
        /* <DEDUP_REMOVED lines=31> */
.L_x_9135:
[----:B------:R-:W-:Y:S01]  /*3440*/  FSETP.GEU.FTZ.AND P0, PT, R16, -R17, PT ;  /* 0x800000111000720b */ /* 0x000fe20003f1e000 */
[----:B------:R-:W-:-:S12]  /*3450*/  FADD.FTZ R7, R7, -1 ;  /* 0xbf80000007077421 */ /* 0x000fd80000010000 */
[----:B------:R-:W-:-:S07]  /*3460*/  @!P0 FADD.FTZ R7, R7, -1 ;  /* 0xbf80000007078421 */ /* 0x000fce0000010000 */
.L_x_9134:
[----:B------:R-:W-:Y:S05]  /*3470*/  BSYNC B2 ;  /* 0x0000000000027941 */ /* 0x000fea0003800000 */
.L_x_9133:
[----:B------:R-:W-:Y:S01]  /*3480*/  FFMA.FTZ R10, -R17, R7, R10 ;  /* 0x00000007110a7223 */ /* 0x000fe2000001010a */
[----:B------:R-:W-:Y:S06]  /*3490*/  BRA `(.L_x_9131) ;  /* 0x0000000000847947 */ /* 0x000fec0003800000 */
.L_x_9132:
        /* <DEDUP_REMOVED lines=16> */
.L_x_9138:
        /* <DEDUP_REMOVED lines=14> */
.L_x_9137:
[----:B------:R-:W-:Y:S05]  /*3680*/  BSYNC B2 ;  /* 0x0000000000027941 */ /* 0x000fea0003800000 */
.L_x_9136:
[----:B------:R-:W-:-:S04]  /*3690*/  FMUL.FTZ R17, R17, 1.1920928955078125e-07 ;  /* 0x3400000011117820 */ /* 0x000fc80000410000 */
[----:B------:R-:W-:-:S07]  /*36a0*/  FMUL.FTZ R10, R10, R17 ;  /* 0x000000110a0a7220 */ /* 0x000fce0000410000 */
.L_x_9131:
[----:B------:R-:W-:Y:S05]  /*36b0*/  BSYNC B0 ;  /* 0x0000000000007941 */ /* 0x000fea0003800000 */
.L_x_9130:
[C---:B------:R-:W-:Y:S02]  /*36c0*/  FSETP.GTU.FTZ.AND P0, PT, |R10|.reuse, +INF , PT ;  /* 0x7f8000000a00780b */ /* 0x040fe40003f1c200 */
[----:B------:R-:W-:-:S04]  /*36d0*/  LOP3.LUT R11, R10, 0x80000000, R11, 0xb8, !PT ;  /* 0x800000000a0b7812 */ /* 0x000fc800078eb80b */
[----:B------:R-:W-:-:S07]  /*36e0*/  FSEL R10, R10, R11, P0 ;  /* 0x0000000b0a0a7208 */ /* 0x000fce0000000000 */
.L_x_9129:
[----:B------:R-:W-:Y:S05]  /*36f0*/  BSYNC B1 ;  /* 0x0000000000017941 */ /* 0x000fea0003800000 */
.L_x_9128:
        /* <DEDUP_REMOVED lines=31> */
.L_x_9146:
[----:B------:R-:W-:Y:S01]  /*38f0*/  FSETP.GEU.FTZ.AND P0, PT, R17, -R15, PT ;  /* 0x8000000f1100720b */ /* 0x000fe20003f1e000 */
[----:B------:R-:W-:-:S12]  /*3900*/  FADD.FTZ R7, R7, -1 ;  /* 0xbf80000007077421 */ /* 0x000fd80000010000 */
[----:B------:R-:W-:-:S07]  /*3910*/  @!P0 FADD.FTZ R7, R7, -1 ;  /* 0xbf80000007078421 */ /* 0x000fce0000010000 */
.L_x_9145:
[----:B------:R-:W-:Y:S05]  /*3920*/  BSYNC B2 ;  /* 0x0000000000027941 */ /* 0x000fea0003800000 */
.L_x_9144:
[----:B------:R-:W-:Y:S01]  /*3930*/  FFMA.FTZ R16, -R15, R7, R16 ;  /* 0x000000070f107223 */ /* 0x000fe20000010110 */
[----:B------:R-:W-:Y:S06]  /*3940*/  BRA `(.L_x_9142) ;  /* 0x0000000000887947 */ /* 0x000fec0003800000 */
.L_x_9143:
        /* <DEDUP_REMOVED lines=18> */
.L_x_9149:
        /* <DEDUP_REMOVED lines=13> */
.L_x_9148:
[----:B------:R-:W-:Y:S05]  /*3b40*/  BSYNC B2 ;  /* 0x0000000000027941 */ /* 0x000fea0003800000 */
.L_x_9147:
[----:B------:R-:W-:-:S04]  /*3b50*/  FMUL.FTZ R18, R18, 1.1920928955078125e-07 ;  /* 0x3400000012127820 */ /* 0x000fc80000410000 */
[----:B------:R-:W-:-:S07]  /*3b60*/  FMUL.FTZ R16, R11, R18 ;  /* 0x000000120b107220 */ /* 0x000fce0000410000 */
.L_x_9142:
[----:B------:R-:W-:Y:S05]  /*3b70*/  BSYNC B0 ;  /* 0x0000000000007941 */ /* 0x000fea0003800000 */
.L_x_9141:
[C---:B------:R-:W-:Y:S02]  /*3b80*/  FSETP.GTU.FTZ.AND P0, PT, |R16|.reuse, +INF , PT ;  /* 0x7f8000001000780b */ /* 0x040fe40003f1c200 */
[----:B------:R-:W-:-:S04]  /*3b90*/  LOP3.LUT R7, R16, 0x80000000, R21, 0xb8, !PT ;  /* 0x8000000010077812 */ /* 0x000fc800078eb815 */
[----:B------:R-:W-:-:S07]  /*3ba0*/  FSEL R7, R16, R7, P0 ;  /* 0x0000000710077208 */ /* 0x000fce0000000000 */
.L_x_9140:
[----:B------:R-:W-:Y:S05]  /*3bb0*/  BSYNC B1 ;  /* 0x0000000000017941 */ /* 0x000fea0003800000 */
.L_x_9139:
        /* <DEDUP_REMOVED lines=31> */
.L_x_9157:
[----:B------:R-:W-:Y:S01]  /*3db0*/  FSETP.GEU.FTZ.AND P0, PT, R18, -R17, PT ;  /* 0x800000111200720b */ /* 0x000fe20003f1e000 */
[----:B------:R-:W-:-:S12]  /*3dc0*/  FADD.FTZ R11, R11, -1 ;  /* 0xbf8000000b0b7421 */ /* 0x000fd80000010000 */
[----:B------:R-:W-:-:S07]  /*3dd0*/  @!P0 FADD.FTZ R11, R11, -1 ;  /* 0xbf8000000b0b8421 */ /* 0x000fce0000010000 */
.L_x_9156:
[----:B------:R-:W-:Y:S05]  /*3de0*/  BSYNC B2 ;  /* 0x0000000000027941 */ /* 0x000fea0003800000 */
.L_x_9155:
[----:B------:R-:W-:Y:S01]  /*3df0*/  FFMA.FTZ R16, -R17, R11, R16 ;  /* 0x0000000b11107223 */ /* 0x000fe20000010110 */
[----:B------:R-:W-:Y:S06]  /*3e00*/  BRA `(.L_x_9153) ;  /* 0x0000000000887947 */ /* 0x000fec0003800000 */
.L_x_9154:
        /* <DEDUP_REMOVED lines=18> */
.L_x_9160:
        /* <DEDUP_REMOVED lines=13> */
.L_x_9159:
[----:B------:R-:W-:Y:S05]  /*4000*/  BSYNC B2 ;  /* 0x0000000000027941 */ /* 0x000fea0003800000 */
.L_x_9158:
[----:B------:R-:W-:-:S04]  /*4010*/  FMUL.FTZ R18, R18, 1.1920928955078125e-07 ;  /* 0x3400000012127820 */ /* 0x000fc80000410000 */
[----:B------:R-:W-:-:S07]  /*4020*/  FMUL.FTZ R16, R11, R18 ;  /* 0x000000120b107220 */ /* 0x000fce0000410000 */
.L_x_9153:
[----:B------:R-:W-:Y:S05]  /*4030*/  BSYNC B0 ;  /* 0x0000000000007941 */ /* 0x000fea0003800000 */
.L_x_9152:
[C---:B------:R-:W-:Y:S02]  /*4040*/  FSETP.GTU.FTZ.AND P0, PT, |R16|.reuse, +INF , PT ;  /* 0x7f8000001000780b */ /* 0x040fe40003f1c200 */
[----:B------:R-:W-:-:S04]  /*4050*/  LOP3.LUT R11, R16, 0x80000000, R25, 0xb8, !PT ;  /* 0x80000000100b7812 */ /* 0x000fc800078eb819 */
[----:B------:R-:W-:-:S07]  /*4060*/  FSEL R11, R16, R11, P0 ;  /* 0x0000000b100b7208 */ /* 0x000fce0000000000 */
.L_x_9151:
[----:B------:R-:W-:Y:S05]  /*4070*/  BSYNC B1 ;  /* 0x0000000000017941 */ /* 0x000fea0003800000 */
.L_x_9150:
        /* <DEDUP_REMOVED lines=31> */
.L_x_9168:
[----:B------:R-:W-:Y:S01]  /*4270*/  FSETP.GEU.FTZ.AND P0, PT, R17, -R19, PT ;  /* 0x800000131100720b */ /* 0x000fe20003f1e000 */
[----:B------:R-:W-:-:S12]  /*4280*/  FADD.FTZ R15, R15, -1 ;  /* 0xbf8000000f0f7421 */ /* 0x000fd80000010000 */
[----:B------:R-:W-:-:S07]  /*4290*/  @!P0 FADD.FTZ R15, R15, -1 ;  /* 0xbf8000000f0f8421 */ /* 0x000fce0000010000 */
.L_x_9167:
[----:B------:R-:W-:Y:S05]  /*42a0*/  BSYNC B2 ;  /* 0x0000000000027941 */ /* 0x000fea0003800000 */
.L_x_9166:
[----:B------:R-:W-:Y:S01]  /*42b0*/  FFMA.FTZ R0, -R19, R15, R0 ;  /* 0x0000000f13007223 */ /* 0x000fe20000010100 */
[----:B------:R-:W-:Y:S06]  /*42c0*/  BRA `(.L_x_9164) ;  /* 0x00000000007c7947 */ /* 0x000fec0003800000 */
.L_x_9165:
        /* <DEDUP_REMOVED lines=15> */
.L_x_9171:
        /* <DEDUP_REMOVED lines=13> */
.L_x_9170:
[----:B------:R-:W-:Y:S05]  /*4490*/  BSYNC B2 ;  /* 0x0000000000027941 */ /* 0x000fea0003800000 */
.L_x_9169:
[----:B0-----:R-:W-:-:S04]  /*44a0*/  FMUL.FTZ R15, R16, 1.1920928955078125e-07 ;  /* 0x34000000100f7820 */ /* 0x001fc80000410000 */
[----:B------:R-:W-:-:S07]  /*44b0*/  FMUL.FTZ R0, R2, R15 ;  /* 0x0000000f02007220 */ /* 0x000fce0000410000 */
.L_x_9164:
[----:B------:R-:W-:Y:S05]  /*44c0*/  BSYNC B0 ;  /* 0x0000000000007941 */ /* 0x000fea0003800000 */
.L_x_9163:
[C---:B------:R-:W-:Y:S02]  /*44d0*/  FSETP.GTU.FTZ.AND P0, PT, |R0|.reuse, +INF , PT ;  /* 0x7f8000000000780b */ /* 0x040fe40003f1c200 */
[----:B------:R-:W-:-:S04]  /*44e0*/  LOP3.LUT R3, R0, 0x80000000, R3, 0xb8, !PT ;  /* 0x8000000000037812 */ /* 0x000fc800078eb803 */
[----:B------:R-:W-:-:S07]  /*44f0*/  FSEL R2, R0, R3, P0 ;  /* 0x0000000300027208 */ /* 0x000fce0000000000 */
.L_x_9162:
[----:B------:R-:W-:Y:S05]  /*4500*/  BSYNC B1 ;  /* 0x0000000000017941 */ /* 0x000fea0003800000 */
.L_x_9161:
        /* <DEDUP_REMOVED lines=31> */
.L_x_9179:
[----:B------:R-:W-:Y:S01]  /*4700*/  FSETP.GEU.FTZ.AND P0, PT, R16, -R18, PT ;  /* 0x800000121000720b */ /* 0x000fe20003f1e000 */
[----:B------:R-:W-:-:S12]  /*4710*/  FADD.FTZ R0, R0, -1 ;  /* 0xbf80000000007421 */ /* 0x000fd80000010000 */
[----:B------:R-:W-:-:S07]  /*4720*/  @!P0 FADD.FTZ R0, R0, -1 ;  /* 0xbf80000000008421 */ /* 0x000fce0000010000 */
.L_x_9178:
[----:B------:R-:W-:Y:S05]  /*4730*/  BSYNC B2 ;  /* 0x0000000000027941 */ /* 0x000fea0003800000 */
.L_x_9177:
[----:B------:R-:W-:Y:S01]  /*4740*/  FFMA.FTZ R3, -R18, R0, R3 ;  /* 0x0000000012037223 */ /* 0x000fe20000010103 */
[----:B------:R-:W-:Y:S06]  /*4750*/  BRA `(.L_x_9175) ;  /* 0x00000000007c7947 */ /* 0x000fec0003800000 */
.L_x_9176:
        /* <DEDUP_REMOVED lines=15> */
.L_x_9182:
        /* <DEDUP_REMOVED lines=13> */
.L_x_9181:
[----:B------:R-:W-:Y:S05]  /*4920*/  BSYNC B2 ;  /* 0x0000000000027941 */ /* 0x000fea0003800000 */
.L_x_9180:
[----:B------:R-:W-:-:S04]  /*4930*/  FMUL.FTZ R16, R16, 1.1920928955078125e-07 ;  /* 0x3400000010107820 */ /* 0x000fc80000410000 */
[----:B------:R-:W-:-:S07]  /*4940*/  FMUL.FTZ R3, R3, R16 ;  /* 0x0000001003037220 */ /* 0x000fce0000410000 */
.L_x_9175:
[----:B------:R-:W-:Y:S05]  /*4950*/  BSYNC B0 ;  /* 0x0000000000007941 */ /* 0x000fea0003800000 */
.L_x_9174:
[C---:B------:R-:W-:Y:S02]  /*4960*/  FSETP.GTU.FTZ.AND P0, PT, |R3|.reuse, +INF , PT ;  /* 0x7f8000000300780b */ /* 0x040fe40003f1c200 */
[----:B------:R-:W-:-:S04]  /*4970*/  LOP3.LUT R26, R3, 0x80000000, R26, 0xb8, !PT ;  /* 0x80000000031a7812 */ /* 0x000fc800078eb81a */
[----:B------:R-:W-:-:S07]  /*4980*/  FSEL R3, R3, R26, P0 ;  /* 0x0000001a03037208 */ /* 0x000fce0000000000 */
.L_x_9173:
[----:B------:R-:W-:Y:S05]  /*4990*/  BSYNC B1 ;  /* 0x0000000000017941 */ /* 0x000fea0003800000 */
.L_x_9172:
        /* <DEDUP_REMOVED lines=31> */
.L_x_9190:
[----:B------:R-:W-:Y:S01]  /*4b90*/  FSETP.GEU.FTZ.AND P0, PT, R17, -R19, PT ;  /* 0x800000131100720b */ /* 0x000fe20003f1e000 */
[----:B------:R-:W-:-:S12]  /*4ba0*/  FADD.FTZ R15, R15, -1 ;  /* 0xbf8000000f0f7421 */ /* 0x000fd80000010000 */
[----:B------:R-:W-:-:S07]  /*4bb0*/  @!P0 FADD.FTZ R15, R15, -1 ;  /* 0xbf8000000f0f8421 */ /* 0x000fce0000010000 */
.L_x_9189:
[----:B------:R-:W-:Y:S05]  /*4bc0*/  BSYNC B2 ;  /* 0x0000000000027941 */ /* 0x000fea0003800000 */
.L_x_9188:
[----:B------:R-:W-:Y:S01]  /*4bd0*/  FFMA.FTZ R0, -R19, R15, R0 ;  /* 0x0000000f13007223 */ /* 0x000fe20000010100 */
[----:B------:R-:W-:Y:S06]  /*4be0*/  BRA `(.L_x_9186) ;  /* 0x00000000007c7947 */ /* 0x000fec0003800000 */
.L_x_9187:
        /* <DEDUP_REMOVED lines=15> */
.L_x_9193:
        /* <DEDUP_REMOVED lines=13> */
.L_x_9192:
[----:B------:R-:W-:Y:S05]  /*4db0*/  BSYNC B2 ;  /* 0x0000000000027941 */ /* 0x000fea0003800000 */
.L_x_9191:
[----:B------:R-:W-:-:S04]  /*4dc0*/  FMUL.FTZ R15, R15, 1.1920928955078125e-07 ;  /* 0x340000000f0f7820 */ /* 0x000fc80000410000 */
[----:B------:R-:W-:-:S07]  /*4dd0*/  FMUL.FTZ R0, R12, R15 ;  /* 0x0000000f0c007220 */ /* 0x000fce0000410000 */
.L_x_9186:
[----:B------:R-:W-:Y:S05]  /*4de0*/  BSYNC B0 ;  /* 0x0000000000007941 */ /* 0x000fea0003800000 */
.L_x_9185:
[C---:B------:R-:W-:Y:S02]  /*4df0*/  FSETP.GTU.FTZ.AND P0, PT, |R0|.reuse, +INF , PT ;  /* 0x7f8000000000780b */ /* 0x040fe40003f1c200 */
[----:B------:R-:W-:-:S04]  /*4e00*/  LOP3.LUT R13, R0, 0x80000000, R13, 0xb8, !PT ;  /* 0x80000000000d7812 */ /* 0x000fc800078eb80d */
[----:B------:R-:W-:-:S07]  /*4e10*/  FSEL R0, R0, R13, P0 ;  /* 0x0000000d00007208 */ /* 0x000fce0000000000 */
.L_x_9184:
[----:B------:R-:W-:Y:S05]  /*4e20*/  BSYNC B1 ;  /* 0x0000000000017941 */ /* 0x000fea0003800000 */
.L_x_9183:
        /* <DEDUP_REMOVED lines=16> */
.L_x_9196:
[----:B------:R-:W-:-:S13]  /*4f30*/  ISETP.GE.AND P0, PT, R6, R5, PT ;  /* 0x000000050600720c */ /* 0x000fda0003f06270 */
[----:B------:R-:W-:Y:S05]  /*4f40*/  @P0 BRA `(.L_x_9198) ;  /* 0x0000000000300947 */ /* 0x000fea0003800000 */
[----:B-1----:R-:W1:Y:S01]  /*4f50*/  LDC.64 R8, c[0x0][0x218] ;  /* 0x00008600ff087b82 */ /* 0x002e620000000a00 */
[----:B------:R-:W-:Y:S01]  /*4f60*/  IADD3 R13, R4, R6, RZ ;  /* 0x00000006040d7210 */ /* 0x000fe20007ffe0ff */
[----:B------:R-:W-:-:S04]  /*4f70*/  VIADD R6, R6, 0x80 ;  /* 0x0000008006067836 */ /* 0x000fc80000000000 */
[----:B-1----:R-:W-:-:S05]  /*4f80*/  IMAD.WIDE.U32 R8, R13, 0x4, R8 ;  /* 0x000000040d087825 */ /* 0x002fca00078e0008 */
[----:B------:R1:W-:Y:S02]  /*4f90*/  STG.E desc[UR4][R8.64], R10 ;  /* 0x0000000a08007986 */ /* 0x0003e4000c101904 */
.L_x_9197:
[----:B------:R-:W-:-:S13]  /*4fa0*/  ISETP.GE.AND P0, PT, R6, R5, PT ;  /* 0x000000050600720c */ /* 0x000fda0003f06270 */
[----:B------:R-:W-:Y:S05]  /*4fb0*/  @P0 BRA `(.L_x_9199) ;  /* 0x0000000000300947 */ /* 0x000fea0003800000 */
[----:B-1----:R-:W1:Y:S01]  /*4fc0*/  LDC.64 R8, c[0x0][0x218] ;  /* 0x00008600ff087b82 */ /* 0x002e620000000a00 */
[----:B0-----:R-:W-:Y:S01]  /*4fd0*/  IADD3 R13, R4, R6, RZ ;  /* 0x00000006040d7210 */ /* 0x001fe20007ffe0ff */
[----:B------:R-:W-:-:S04]  /*4fe0*/  VIADD R6, R6, 0x80 ;  /* 0x0000008006067836 */ /* 0x000fc80000000000 */
[----:B-1----:R-:W-:-:S05]  /*4ff0*/  IMAD.WIDE.U32 R8, R13, 0x4, R8 ;  /* 0x000000040d087825 */ /* 0x002fca00078e0008 */
[----:B------:R2:W-:Y:S02]  /*5000*/  STG.E desc[UR4][R8.64], R7 ;  /* 0x0000000708007986 */ /* 0x0005e4000c101904 */
.L_x_9198:
[----:B------:R-:W-:-:S13]  /*5010*/  ISETP.GE.AND P0, PT, R6, R5, PT ;  /* 0x000000050600720c */ /* 0x000fda0003f06270 */
[----:B------:R-:W-:Y:S05]  /*5020*/  @P0 BRA `(.L_x_9200) ;  /* 0x0000000000340947 */ /* 0x000fea0003800000 */
[----:B-12---:R-:W1:Y:S01]  /*5030*/  LDC.64 R8, c[0x0][0x218] ;  /* 0x00008600ff087b82 */ /* 0x006e620000000a00 */
[----:B------:R-:W-:Y:S01]  /*5040*/  IADD3 R7, R4, R6, RZ ;  /* 0x0000000604077210 */ /* 0x000fe20007ffe0ff */
[----:B------:R-:W-:-:S04]  /*5050*/  VIADD R6, R6, 0x80 ;  /* 0x0000008006067836 */ /* 0x000fc80000000000 */
[----:B-1----:R-:W-:-:S05]  /*5060*/  IMAD.WIDE.U32 R8, R7, 0x4, R8 ;  /* 0x0000000407087825 */ /* 0x002fca00078e0008 */
[----:B------:R2:W-:Y:S02]  /*5070*/  STG.E desc[UR4][R8.64], R11 ;  /* 0x0000000b08007986 */ /* 0x0005e4000c101904 */
.L_x_9199:
        /* <DEDUP_REMOVED lines=8> */
.L_x_9200:
[----:B------:R-:W-:Y:S05]  /*5100*/  BSYNC B1 ;  /* 0x0000000000017941 */ /* 0x000fea0003800000 */
.L_x_9195:
[----:B------:R-:W-:-:S13]  /*5110*/  ISETP.GE.AND P0, PT, R6, R5, PT ;  /* 0x000000050600720c */ /* 0x000fda0003f06270 */
[----:B-123--:R-:W1:Y:S01]  /*5120*/  @!P0 LDC.64 R8, c[0x0][0x218] ;  /* 0x00008600ff088b82 */ /* 0x00ee620000000a00 */
[----:B------:R-:W-:Y:S01]  /*5130*/  @!P0 IADD3 R7, R4, R6, RZ ;  /* 0x0000000604078210 */ /* 0x000fe20007ffe0ff */
[----:B------:R-:W-:-:S04]  /*5140*/  @!P0 VIADD R6, R6, 0x80 ;  /* 0x0000008006068836 */ /* 0x000fc80000000000 */
[----:B-1----:R-:W-:-:S05]  /*5150*/  @!P0 IMAD.WIDE.U32 R8, R7, 0x4, R8 ;  /* 0x0000000407088825 */ /* 0x002fca00078e0008 */
[----:B------:R3:W-:Y:S02]  /*5160*/  @!P0 STG.E desc[UR4][R8.64], R3 ;  /* 0x0000000308008986 */ /* 0x0007e4000c101904 */
.L_x_9201:
[----:B------:R-:W-:Y:S05]  /*5170*/  BSYNC B0 ;  /* 0x0000000000007941 */ /* 0x000fea0003800000 */
.L_x_9194:
        /* <DEDUP_REMOVED lines=8> */
.L_x_9202:
        /* <DEDUP_REMOVED lines=16> */
.L_x_57344:


//--------------------- .text._ZN2at6native29vectorized_elementwise_kernelILi8ENS0_13BinaryFunctorIfffZZZNS0_16fmod_kernel_cudaERNS_18TensorIteratorBaseEENKUlvE0_clEvENKUlvE0_clEvEUlffE_EESt5arrayIPcLm3EEEEviT0_T1_ --------------------------
	.section	.text._ZN2at6native29vectorized_elementwise_kernelILi8ENS0_13BinaryFunctorIfffZZZNS0_16fmod_kernel_cudaERNS_18TensorIteratorBaseEENKUlvE0_clEvENKUlvE0_clEvEUlffE_EESt5arrayIPcLm3EEEEviT0_T1_,"ax",@progbits
	.align	128
        .global         _ZN2at6native29vectorized_elementwise_kernelILi8ENS0_13BinaryFunctorIfffZZZNS0_16fmod_kernel_cudaERNS_18TensorIteratorBaseEENKUlvE0_clEvENKUlvE0_clEvEUlffE_EESt5arrayIPcLm3EEEEviT0_T1_
        .type           _ZN2at6native29vectorized_elementwise_kernelILi8ENS0_13BinaryFunctorIfffZZZNS0_16fmod_kernel_cudaERNS_18TensorIteratorBaseEENKUlvE0_clEvENKUlvE0_clEvEUlffE_EESt5arrayIPcLm3EEEEviT0_T1_,@function
        .size           _ZN2at6native29vectorized_elementwise_kernelILi8ENS0_13BinaryFunctorIfffZZZNS0_16fmod_kernel_cudaERNS_18TensorIteratorBaseEENKUlvE0_clEvENKUlvE0_clEvEUlffE_EESt5arrayIPcLm3EEEEviT0_T1_,(.L_x_57345 - _ZN2at6native29vectorized_elementwise_kernelILi8ENS0_13BinaryFunctorIfffZZZNS0_16fmod_kernel_cudaERNS_18TensorIteratorBaseEENKUlvE0_clEvENKUlvE0_clEvEUlffE_EESt5arrayIPcLm3EEEEviT0_T1_)
        .other          _ZN2at6native29vectorized_elementwise_kernelILi8ENS0_13BinaryFunctorIfffZZZNS0_16fmod_kernel_cudaERNS_18TensorIteratorBaseEENKUlvE0_clEvENKUlvE0_clEvEUlffE_EESt5arrayIPcLm3EEEEviT0_T1_,@"STO_CUDA_ENTRY STV_DEFAULT"
_ZN2at6native29vectorized_elementwise_kernelILi8ENS0_13BinaryFunctorIfffZZZNS0_16fmod_kernel_cudaERNS_18TensorIteratorBaseEENKUlvE0_clEvENKUlvE0_clEvEUlffE_EESt5arrayIPcLm3EEEEviT0_T1_:
.text._ZN2at6native29vectorized_elementwise_kernelILi8ENS0_13BinaryFunctorIfffZZZNS0_16fmod_kernel_cudaERNS_18TensorIteratorBaseEENKUlvE0_clEvENKUlvE0_clEvEUlffE_EESt5arrayIPcLm3EEEEviT0_T1_:
        /* <DEDUP_REMOVED lines=46> */
.L_x_9209:
[----:B------:R-:W-:Y:S01]  /*02e0*/  FSETP.GEU.FTZ.AND P0, PT, R7, -R0, PT ;  /* 0x800000000700720b */ /* 0x000fe20003f1e000 */
[----:B------:R-:W-:-:S12]  /*02f0*/  FADD.FTZ R24, R24, -1 ;  /* 0xbf80000018187421 */ /* 0x000fd80000010000 */
[----:B------:R-:W-:-:S07]  /*0300*/  @!P0 FADD.FTZ R24, R24, -1 ;  /* 0xbf80000018188421 */ /* 0x000fce0000010000 */
.L_x_9208:
[----:B------:R-:W-:Y:S05]  /*0310*/  BSYNC B1 ;  /* 0x0000000000017941 */ /* 0x000fea0003800000 */
.L_x_9207:
[----:B------:R-:W-:Y:S01]  /*0320*/  FFMA.FTZ R3, -R0, R24, R3 ;  /* 0x0000001800037223 */ /* 0x000fe20000010103 */
[----:B------:R-:W-:Y:S06]  /*0330*/  BRA `(.L_x_9205) ;  /* 0x0000000000887947 */ /* 0x000fec0003800000 */
.L_x_9206:
        /* <DEDUP_REMOVED lines=18> */
.L_x_9212:
        /* <DEDUP_REMOVED lines=13> */
.L_x_9211:
[----:B------:R-:W-:Y:S05]  /*0530*/  BSYNC B1 ;  /* 0x0000000000017941 */ /* 0x000fea0003800000 */
.L_x_9210:
[----:B------:R-:W-:-:S04]  /*0540*/  FMUL.FTZ R16, R16, 1.1920928955078125e-07 ;  /* 0x3400000010107820 */ /* 0x000fc80000410000 */
[----:B------:R-:W-:-:S07]  /*0550*/  FMUL.FTZ R3, R3, R16 ;  /* 0x0000001003037220 */ /* 0x000fce0000410000 */
.L_x_9205:
[----:B------:R-:W-:Y:S05]  /*0560*/  BSYNC B0 ;  /* 0x0000000000007941 */ /* 0x000fea0003800000 */
.L_x_9204:
        /* <DEDUP_REMOVED lines=30> */
.L_x_9218:
[----:B------:R-:W-:Y:S01]  /*0750*/  FSETP.GEU.FTZ.AND P0, PT, R20, -R3, PT ;  /* 0x800000031400720b */ /* 0x000fe20003f1e000 */
[----:B------:R-:W-:-:S12]  /*0760*/  FADD.FTZ R5, R5, -1 ;  /* 0xbf80000005057421 */ /* 0x000fd80000010000 */
[----:B------:R-:W-:-:S07]  /*0770*/  @!P0 FADD.FTZ R5, R5, -1 ;  /* 0xbf80000005058421 */ /* 0x000fce0000010000 */
.L_x_9217:
[----:B------:R-:W-:Y:S05]  /*0780*/  BSYNC B1 ;  /* 0x0000000000017941 */ /* 0x000fea0003800000 */
.L_x_9216:
[----:B------:R-:W-:Y:S01]  /*0790*/  FFMA.FTZ R0, -R3, R5, R0 ;  /* 0x0000000503007223 */ /* 0x000fe20000010100 */
[----:B------:R-:W-:Y:S06]  /*07a0*/  BRA `(.L_x_9214) ;  /* 0x0000000000887947 */ /* 0x000fec0003800000 */
.L_x_9215:
        /* <DEDUP_REMOVED lines=18> */
.L_x_9221:
        /* <DEDUP_REMOVED lines=13> */
.L_x_9220:
[----:B------:R-:W-:Y:S05]  /*09a0*/  BSYNC B1 ;  /* 0x0000000000017941 */ /* 0x000fea0003800000 */
.L_x_9219:
[----:B------:R-:W-:-:S04]  /*09b0*/  FMUL.FTZ R0, R17, 1.1920928955078125e-07 ;  /* 0x3400000011007820 */ /* 0x000fc80000410000 */
[----:B------:R-:W-:-:S07]  /*09c0*/  FMUL.FTZ R0, R3, R0 ;  /* 0x0000000003007220 */ /* 0x000fce0000410000 */
.L_x_9214:
[----:B------:R-:W-:Y:S05]  /*09d0*/  BSYNC B0 ;  /* 0x0000000000007941 */ /* 0x000fea0003800000 */
.L_x_9213:
        /* <DEDUP_REMOVED lines=30> */
.L_x_9227:
[----:B------:R-:W-:Y:S01]  /*0bc0*/  FSETP.GEU.FTZ.AND P0, PT, R7, -R0, PT ;  /* 0x800000000700720b */ /* 0x000fe20003f1e000 */
[----:B------:R-:W-:-:S12]  /*0bd0*/  FADD.FTZ R20, R20, -1 ;  /* 0xbf80000014147421 */ /* 0x000fd80000010000 */
[----:B------:R-:W-:-:S07]  /*0be0*/  @!P0 FADD.FTZ R20, R20, -1 ;  /* 0xbf80000014148421 */ /* 0x000fce0000010000 */
.L_x_9226:
[----:B------:R-:W-:Y:S05]  /*0bf0*/  BSYNC B1 ;  /* 0x0000000000017941 */ /* 0x000fea0003800000 */
.L_x_9225:
[----:B------:R-:W-:Y:S01]  /*0c00*/  FFMA.FTZ R3, -R0, R20, R3 ;  /* 0x0000001400037223 */ /* 0x000fe20000010103 */
[----:B------:R-:W-:Y:S06]  /*0c10*/  BRA `(.L_x_9223) ;  /* 0x00000000007c7947 */ /* 0x000fec0003800000 */
.L_x_9224:
        /* <DEDUP_REMOVED lines=15> */
.L_x_9230:
        /* <DEDUP_REMOVED lines=13> */
.L_x_9229:
[----:B------:R-:W-:Y:S05]  /*0de0*/  BSYNC B1 ;  /* 0x0000000000017941 */ /* 0x000fea0003800000 */
.L_x_9228:
[----:B------:R-:W-:-:S04]  /*0df0*/  FMUL.FTZ R6, R6, 1.1920928955078125e-07 ;  /* 0x3400000006067820 */ /* 0x000fc80000410000 */
[----:B------:R-:W-:-:S07]  /*0e00*/  FMUL.FTZ R3, R3, R6 ;  /* 0x0000000603037220 */ /* 0x000fce0000410000 */
.L_x_9223:
[----:B------:R-:W-:Y:S05]  /*0e10*/  BSYNC B0 ;  /* 0x0000000000007941 */ /* 0x000fea0003800000 */
.L_x_9222:
        /* <DEDUP_REMOVED lines=30> */
.L_x_9236:
[----:B------:R-:W-:Y:S01]  /*1000*/  FSETP.GEU.FTZ.AND P0, PT, R20, -R3, PT ;  /* 0x800000031400720b */ /* 0x000fe20003f1e000 */
[----:B------:R-:W-:-:S12]  /*1010*/  FADD.FTZ R5, R5, -1 ;  /* 0xbf80000005057421 */ /* 0x000fd80000010000 */
[----:B------:R-:W-:-:S07]  /*1020*/  @!P0 FADD.FTZ R5, R5, -1 ;  /* 0xbf80000005058421 */ /* 0x000fce0000010000 */
.L_x_9235:
[----:B------:R-:W-:Y:S05]  /*1030*/  BSYNC B1 ;  /* 0x0000000000017941 */ /* 0x000fea0003800000 */
.L_x_9234:
[----:B------:R-:W-:Y:S01]  /*1040*/  FFMA.FTZ R0, -R3, R5, R0 ;  /* 0x0000000503007223 */ /* 0x000fe20000010100 */
[----:B------:R-:W-:Y:S06]  /*1050*/  BRA `(.L_x_9232) ;  /* 0x00000000007c7947 */ /* 0x000fec0003800000 */
.L_x_9233:
        /* <DEDUP_REMOVED lines=15> */
.L_x_9239:
        /* <DEDUP_REMOVED lines=13> */
.L_x_9238:
[----:B------:R-:W-:Y:S05]  /*1220*/  BSYNC B1 ;  /* 0x0000000000017941 */ /* 0x000fea0003800000 */
.L_x_9237:
[----:B------:R-:W-:-:S04]  /*1230*/  FMUL.FTZ R6, R6, 1.1920928955078125e-07 ;  /* 0x3400000006067820 */ /* 0x000fc80000410000 */
[----:B------:R-:W-:-:S07]  /*1240*/  FMUL.FTZ R0, R3, R6 ;  /* 0x0000000603007220 */ /* 0x000fce0000410000 */
.L_x_9232:
[----:B------:R-:W-:Y:S05]  /*1250*/  BSYNC B0 ;  /* 0x0000000000007941 */ /* 0x000fea0003800000 */
.L_x_9231:
        /* <DEDUP_REMOVED lines=30> */
.L_x_9245:
[----:B------:R-:W-:Y:S01]  /*1440*/  FSETP.GEU.FTZ.AND P0, PT, R7, -R0, PT ;  /* 0x800000000700720b */ /* 0x000fe20003f1e000 */
[----:B------:R-:W-:-:S12]  /*1450*/  FADD.FTZ R20, R20, -1 ;  /* 0xbf80000014147421 */ /* 0x000fd80000010000 */
[----:B------:R-:W-:-:S07]  /*1460*/  @!P0 FADD.FTZ R20, R20, -1 ;  /* 0xbf80000014148421 */ /* 0x000fce0000010000 */
.L_x_9244:
[----:B------:R-:W-:Y:S05]  /*1470*/  BSYNC B1 ;  /* 0x0000000000017941 */ /* 0x000fea0003800000 */
.L_x_9243:
[----:B------:R-:W-:Y:S01]  /*1480*/  FFMA.FTZ R3, -R0, R20, R3 ;  /* 0x0000001400037223 */ /* 0x000fe20000010103 */
[----:B------:R-:W-:Y:S06]  /*1490*/  BRA `(.L_x_9241) ;  /* 0x00000000007c7947 */ /* 0x000fec0003800000 */
.L_x_9242:
        /* <DEDUP_REMOVED lines=15> */
.L_x_9248:
        /* <DEDUP_REMOVED lines=13> */
.L_x_9247:
[----:B------:R-:W-:Y:S05]  /*1660*/  BSYNC B1 ;  /* 0x0000000000017941 */ /* 0x000fea0003800000 */
.L_x_9246:
[----:B------:R-:W-:-:S04]  /*1670*/  FMUL.FTZ R0, R5, 1.1920928955078125e-07 ;  /* 0x3400000005007820 */ /* 0x000fc80000410000 */
[----:B------:R-:W-:-:S07]  /*1680*/  FMUL.FTZ R3, R3, R0 ;  /* 0x0000000003037220 */ /* 0x000fce0000410000 */
.L_x_9241:
[----:B------:R-:W-:Y:S05]  /*1690*/  BSYNC B0 ;  /* 0x0000000000007941 */ /* 0x000fea0003800000 */
.L_x_9240:
        /* <DEDUP_REMOVED lines=30> */
.L_x_9254:
[----:B------:R-:W-:Y:S01]  /*1880*/  FSETP.GEU.FTZ.AND P0, PT, R12, -R3, PT ;  /* 0x800000030c00720b */ /* 0x000fe20003f1e000 */
[----:B------:R-:W-:-:S12]  /*1890*/  FADD.FTZ R5, R5, -1 ;  /* 0xbf80000005057421 */ /* 0x000fd80000010000 */
[----:B------:R-:W-:-:S07]  /*18a0*/  @!P0 FADD.FTZ R5, R5, -1 ;  /* 0xbf80000005058421 */ /* 0x000fce0000010000 */
.L_x_9253:
[----:B------:R-:W-:Y:S05]  /*18b0*/  BSYNC B1 ;  /* 0x0000000000017941 */ /* 0x000fea0003800000 */
.L_x_9252:
[----:B------:R-:W-:Y:S01]  /*18c0*/  FFMA.FTZ R0, -R3, R5, R0 ;  /* 0x0000000503007223 */ /* 0x000fe20000010100 */
[----:B------:R-:W-:Y:S06]  /*18d0*/  BRA `(.L_x_9250) ;  /* 0x00000000007c7947 */ /* 0x000fec0003800000 */
.L_x_9251:
        /* <DEDUP_REMOVED lines=15> */
.L_x_9257:
        /* <DEDUP_REMOVED lines=13> */
.L_x_9256:
[----:B------:R-:W-:Y:S05]  /*1aa0*/  BSYNC B1 ;  /* 0x0000000000017941 */ /* 0x000fea0003800000 */
.L_x_9255:
[----:B------:R-:W-:-:S04]  /*1ab0*/  FMUL.FTZ R6, R6, 1.1920928955078125e-07 ;  /* 0x3400000006067820 */ /* 0x000fc80000410000 */
[----:B------:R-:W-:-:S07]  /*1ac0*/  FMUL.FTZ R0, R3, R6 ;  /* 0x0000000603007220 */ /* 0x000fce0000410000 */
.L_x_9250:
[----:B------:R-:W-:Y:S05]  /*1ad0*/  BSYNC B0 ;  /* 0x0000000000007941 */ /* 0x000fea0003800000 */
.L_x_9249:
        /* <DEDUP_REMOVED lines=30> */
.L_x_9263:
[----:B------:R-:W-:Y:S01]  /*1cc0*/  FSETP.GEU.FTZ.AND P0, PT, R7, -R0, PT ;  /* 0x800000000700720b */ /* 0x000fe20003f1e000 */
[----:B------:R-:W-:-:S12]  /*1cd0*/  FADD.FTZ R12, R12, -1 ;  /* 0xbf8000000c0c7421 */ /* 0x000fd80000010000 */
[----:B------:R-:W-:-:S07]  /*1ce0*/  @!P0 FADD.FTZ R12, R12, -1 ;  /* 0xbf8000000c0c8421 */ /* 0x000fce0000010000 */
.L_x_9262:
[----:B------:R-:W-:Y:S05]  /*1cf0*/  BSYNC B1 ;  /* 0x0000000000017941 */ /* 0x000fea0003800000 */
.L_x_9261:
[----:B------:R-:W-:Y:S01]  /*1d00*/  FFMA.FTZ R3, -R0, R12, R3 ;  /* 0x0000000c00037223 */ /* 0x000fe20000010103 */
[----:B------:R-:W-:Y:S06]  /*1d10*/  BRA `(.L_x_9259) ;  /* 0x00000000007c7947 */ /* 0x000fec0003800000 */
.L_x_9260:
        /* <DEDUP_REMOVED lines=15> */
.L_x_9266:
        /* <DEDUP_REMOVED lines=13> */
.L_x_9265:
[----:B------:R-:W-:Y:S05]  /*1ee0*/  BSYNC B1 ;  /* 0x0000000000017941 */ /* 0x000fea0003800000 */
.L_x_9264:
[----:B------:R-:W-:-:S04]  /*1ef0*/  FMUL.FTZ R0, R5, 1.1920928955078125e-07 ;  /* 0x3400000005007820 */ /* 0x000fc80000410000 */
[----:B------:R-:W-:-:S07]  /*1f00*/  FMUL.FTZ R3, R3, R0 ;  /* 0x0000000003037220 */ /* 0x000fce0000410000 */
.L_x_9259:
[----:B------:R-:W-:Y:S05]  /*1f10*/  BSYNC B0 ;  /* 0x0000000000007941 */ /* 0x000fea0003800000 */
.L_x_9258:
        /* <DEDUP_REMOVED lines=30> */
.L_x_9272:
[----:B------:R-:W-:Y:S01]  /*2100*/  FSETP.GEU.FTZ.AND P0, PT, R12, -R3, PT ;  /* 0x800000030c00720b */ /* 0x000fe20003f1e000 */
[----:B------:R-:W-:-:S12]  /*2110*/  FADD.FTZ R5, R5, -1 ;  /* 0xbf80000005057421 */ /* 0x000fd80000010000 */
[----:B------:R-:W-:-:S07]  /*2120*/  @!P0 FADD.FTZ R5, R5, -1 ;  /* 0xbf80000005058421 */ /* 0x000fce0000010000 */
.L_x_9271:
[----:B------:R-:W-:Y:S05]  /*2130*/  BSYNC B1 ;  /* 0x0000000000017941 */ /* 0x000fea0003800000 */
.L_x_9270:
[----:B------:R-:W-:Y:S01]  /*2140*/  FFMA.FTZ R0, -R3, R5, R0 ;  /* 0x0000000503007223 */ /* 0x000fe20000010100 */
[----:B------:R-:W-:Y:S06]  /*2150*/  BRA `(.L_x_9268) ;  /* 0x00000000007c7947 */ /* 0x000fec0003800000 */
.L_x_9269:
        /* <DEDUP_REMOVED lines=15> */
.L_x_9275:
        /* <DEDUP_REMOVED lines=13> */
.L_x_9274:
[----:B------:R-:W-:Y:S05]  /*2320*/  BSYNC B1 ;  /* 0x0000000000017941 */ /* 0x000fea0003800000 */
.L_x_9273:
[----:B------:R-:W-:-:S04]  /*2330*/  FMUL.FTZ R0, R5, 1.1920928955078125e-07 ;  /* 0x3400000005007820 */ /* 0x000fc80000410000 */
[----:B------:R-:W-:-:S07]  /*2340*/  FMUL.FTZ R0, R11, R0 ;  /* 0x000000000b007220 */ /* 0x000fce0000410000 */
.L_x_9268:
[----:B------:R-:W-:Y:S05]  /*2350*/  BSYNC B0 ;  /* 0x0000000000007941 */ /* 0x000fea0003800000 */
.L_x_9267:
        /* <DEDUP_REMOVED lines=9> */
.L_x_9203:
        /* <DEDUP_REMOVED lines=113> */
.L_x_9283:
[----:B------:R-:W-:Y:S01]  /*2b00*/  FSETP.GEU.FTZ.AND P0, PT, R17, -R19, PT ;  /* 0x800000131100720b */ /* 0x000fe20003f1e000 */
[----:B------:R-:W-:-:S12]  /*2b10*/  FADD.FTZ R15, R15, -1 ;  /* 0xbf8000000f0f7421 */ /* 0x000fd80000010000 */
[----:B------:R-:W-:-:S07]  /*2b20*/  @!P0 FADD.FTZ R15, R15, -1 ;  /* 0xbf8000000f0f8421 */ /* 0x000fce0000010000 */
.L_x_9282:
[----:B------:R-:W-:Y:S05]  /*2b30*/  BSYNC B2 ;  /* 0x0000000000027941 */ /* 0x000fea0003800000 */
.L_x_9281:
[----:B------:R-:W-:Y:S01]  /*2b40*/  FFMA.FTZ R14, -R19, R15, R14 ;  /* 0x0000000f130e7223 */ /* 0x000fe2000001010e */
[----:B------:R-:W-:Y:S06]  /*2b50*/  BRA `(.L_x_9279) ;  /* 0x0000000000847947 */ /* 0x000fec0003800000 */
.L_x_9280:
        /* <DEDUP_REMOVED lines=16> */
.L_x_9286:
        /* <DEDUP_REMOVED lines=14> */
.L_x_9285:
[----:B------:R-:W-:Y:S05]  /*2d40*/  BSYNC B2 ;  /* 0x0000000000027941 */ /* 0x000fea0003800000 */
.L_x_9284:
[----:B------:R-:W-:-:S04]  /*2d50*/  FMUL.FTZ R17, R17, 1.1920928955078125e-07 ;  /* 0x3400000011117820 */ /* 0x000fc80000410000 */
[----:B------:R-:W-:-:S07]  /*2d60*/  FMUL.FTZ R14, R14, R17 ;  /* 0x000000110e0e7220 */ /* 0x000fce0000410000 */
.L_x_9279:
[----:B------:R-:W-:Y:S05]  /*2d70*/  BSYNC B0 ;  /* 0x0000000000007941 */ /* 0x000fea0003800000 */
.L_x_9278:
[C---:B------:R-:W-:Y:S02]  /*2d80*/  FSETP.GTU.FTZ.AND P0, PT, |R14|.reuse, +INF , PT ;  /* 0x7f8000000e00780b */ /* 0x040fe40003f1c200 */
[----:B------:R-:W-:-:S04]  /*2d90*/  LOP3.LUT R7, R14, 0x80000000, R7, 0xb8, !PT ;  /* 0x800000000e077812 */ /* 0x000fc800078eb807 */
[----:B------:R-:W-:-:S07]  /*2da0*/  FSEL R14, R14, R7, P0 ;  /* 0x000000070e0e7208 */ /* 0x000fce0000000000 */
.L_x_9277:
[----:B------:R-:W-:Y:S05]  /*2db0*/  BSYNC B1 ;  /* 0x0000000000017941 */ /* 0x000fea0003800000 */
.L_x_9276:
        /* <DEDUP_REMOVED lines=31> */
.L_x_9294:
[----:B------:R-:W-:Y:S01]  /*2fb0*/  FSETP.GEU.FTZ.AND P0, PT, R18, -R17, PT ;  /* 0x800000111200720b */ /* 0x000fe20003f1e000 */
[----:B------:R-:W-:-:S12]  /*2fc0*/  FADD.FTZ R7, R7, -1 ;  /* 0xbf80000007077421 */ /* 0x000fd80000010000 */
[----:B------:R-:W-:-:S07]  /*2fd0*/  @!P0 FADD.FTZ R7, R7, -1 ;  /* 0xbf80000007078421 */ /* 0x000fce0000010000 */
.L_x_9293:
[----:B------:R-:W-:Y:S05]  /*2fe0*/  BSYNC B2 ;  /* 0x0000000000027941 */ /* 0x000fea0003800000 */
.L_x_9292:
[----:B------:R-:W-:Y:S01]  /*2ff0*/  FFMA.FTZ R16, -R17, R7, R16 ;  /* 0x0000000711107223 */ /* 0x000fe20000010110 */
[----:B------:R-:W-:Y:S06]  /*3000*/  BRA `(.L_x_9290) ;  /* 0x00000000007c7947 */ /* 0x000fec0003800000 */
.L_x_9291:
        /* <DEDUP_REMOVED lines=15> */
.L_x_9297:
        /* <DEDUP_REMOVED lines=13> */
.L_x_9296:
[----:B------:R-:W-:Y:S05]  /*31d0*/  BSYNC B2 ;  /* 0x0000000000027941 */ /* 0x000fea0003800000 */
.L_x_9295:
[----:B------:R-:W-:-:S04]  /*31e0*/  FMUL.FTZ R17, R17, 1.1920928955078125e-07 ;  /* 0x3400000011117820 */ /* 0x000fc80000410000 */
[----:B0-----:R-:W-:-:S07]  /*31f0*/  FMUL.FTZ R16, R10, R17 ;  /* 0x000000110a107220 */ /* 0x001fce0000410000 */
.L_x_9290:
[----:B------:R-:W-:Y:S05]  /*3200*/  BSYNC B0 ;  /* 0x0000000000007941 */ /* 0x000fea0003800000 */
.L_x_9289:
[C---:B------:R-:W-:Y:S02]  /*3210*/  FSETP.GTU.FTZ.AND P0, PT, |R16|.reuse, +INF , PT ;  /* 0x7f8000001000780b */ /* 0x040fe40003f1c200 */
[----:B------:R-:W-:-:S04]  /*3220*/  LOP3.LUT R9, R16, 0x80000000, R9, 0xb8, !PT ;  /* 0x8000000010097812 */ /* 0x000fc800078eb809 */
[----:B------:R-:W-:-:S07]  /*3230*/  FSEL R9, R16, R9, P0 ;  /* 0x0000000910097208 */ /* 0x000fce0000000000 */
.L_x_9288:
[----:B------:R-:W-:Y:S05]  /*3240*/  BSYNC B1 ;  /* 0x0000000000017941 */ /* 0x000fea0003800000 */
.L_x_9287:
        /* <DEDUP_REMOVED lines=31> */
.L_x_9305:
[----:B------:R-:W-:Y:S01]  /*3440*/  FSETP.GEU.FTZ.AND P0, PT, R16, -R17, PT ;  /* 0x800000111000720b */ /* 0x000fe20003f1e000 */
[----:B------:R-:W-:-:S12]  /*3450*/  FADD.FTZ R7, R7, -1 ;  /* 0xbf80000007077421 */ /* 0x000fd80000010000 */
[----:B------:R-:W-:-:S07]  /*3460*/  @!P0 FADD.FTZ R7, R7, -1 ;  /* 0xbf80000007078421 */ /* 0x000fce0000010000 */
.L_x_9304:
[----:B------:R-:W-:Y:S05]  /*3470*/  BSYNC B2 ;  /* 0x0000000000027941 */ /* 0x000fea0003800000 */
.L_x_9303:
[----:B------:R-:W-:Y:S01]  /*3480*/  FFMA.FTZ R10, -R17, R7, R10 ;  /* 0x00000007110a7223 */ /* 0x000fe2000001010a */
[----:B------:R-:W-:Y:S06]  /*3490*/  BRA `(.L_x_9301) ;  /* 0x0000000000847947 */ /* 0x000fec0003800000 */
.L_x_9302:
        /* <DEDUP_REMOVED lines=16> */
.L_x_9308:
        /* <DEDUP_REMOVED lines=14> */
.L_x_9307:
[----:B------:R-:W-:Y:S05]  /*3680*/  BSYNC B2 ;  /* 0x0000000000027941 */ /* 0x000fea0003800000 */
.L_x_9306:
[----:B------:R-:W-:-:S04]  /*3690*/  FMUL.FTZ R17, R17, 1.1920928955078125e-07 ;  /* 0x3400000011117820 */ /* 0x000fc80000410000 */
[----:B------:R-:W-:-:S07]  /*36a0*/  FMUL.FTZ R10, R10, R17 ;  /* 0x000000110a0a7220 */ /* 0x000fce0000410000 */
.L_x_9301:
[----:B------:R-:W-:Y:S05]  /*36b0*/  BSYNC B0 ;  /* 0x0000000000007941 */ /* 0x000fea0003800000 */
.L_x_9300:
[C---:B------:R-:W-:Y:S02]  /*36c0*/  FSETP.GTU.FTZ.AND P0, PT, |R10|.reuse, +INF , PT ;  /* 0x7f8000000a00780b */ /* 0x040fe40003f1c200 */
[----:B------:R-:W-:-:S04]  /*36d0*/  LOP3.LUT R11, R10, 0x80000000, R11, 0xb8, !PT ;  /* 0x800000000a0b7812 */ /* 0x000fc800078eb80b */
[----:B------:R-:W-:-:S07]  /*36e0*/  FSEL R10, R10, R11, P0 ;  /* 0x0000000b0a0a7208 */ /* 0x000fce0000000000 */
.L_x_9299:
[----:B------:R-:W-:Y:S05]  /*36f0*/  BSYNC B1 ;  /* 0x0000000000017941 */ /* 0x000fea0003800000 */
.L_x_9298:
        /* <DEDUP_REMOVED lines=31> */
.L_x_9316:
[----:B------:R-:W-:Y:S01]  /*38f0*/  FSETP.GEU.FTZ.AND P0, PT, R17, -R15, PT ;  /* 0x8000000f1100720b */ /* 0x000fe20003f1e000 */
[----:B------:R-:W-:-:S12]  /*3900*/  FADD.FTZ R7, R7, -1 ;  /* 0xbf80000007077421 */ /* 0x000fd80000010000 */
[----:B------:R-:W-:-:S07]  /*3910*/  @!P0 FADD.FTZ R7, R7, -1 ;  /* 0xbf80000007078421 */ /* 0x000fce0000010000 */
.L_x_9315:
[----:B------:R-:W-:Y:S05]  /*3920*/  BSYNC B2 ;  /* 0x0000000000027941 */ /* 0x000fea0003800000 */
.L_x_9314:
[----:B------:R-:W-:Y:S01]  /*3930*/  FFMA.FTZ R16, -R15, R7, R16 ;  /* 0x000000070f107223 */ /* 0x000fe20000010110 */
[----:B------:R-:W-:Y:S06]  /*3940*/  BRA `(.L_x_9312) ;  /* 0x0000000000887947 */ /* 0x000fec0003800000 */
.L_x_9313:
        /* <DEDUP_REMOVED lines=18> */
.L_x_9319:
        /* <DEDUP_REMOVED lines=13> */
.L_x_9318:
[----:B------:R-:W-:Y:S05]  /*3b40*/  BSYNC B2 ;  /* 0x0000000000027941 */ /* 0x000fea0003800000 */
.L_x_9317:
[----:B------:R-:W-:-:S04]  /*3b50*/  FMUL.FTZ R18, R18, 1.1920928955078125e-07 ;  /* 0x3400000012127820 */ /* 0x000fc80000410000 */
[----:B------:R-:W-:-:S07]  /*3b60*/  FMUL.FTZ R16, R11, R18 ;  /* 0x000000120b107220 */ /* 0x000fce0000410000 */
.L_x_9312:
[----:B------:R-:W-:Y:S05]  /*3b70*/  BSYNC B0 ;  /* 0x0000000000007941 */ /* 0x000fea0003800000 */
.L_x_9311:
[C---:B------:R-:W-:Y:S02]  /*3b80*/  FSETP.GTU.FTZ.AND P0, PT, |R16|.reuse, +INF , PT ;  /* 0x7f8000001000780b */ /* 0x040fe40003f1c200 */
[----:B------:R-:W-:-:S04]  /*3b90*/  LOP3.LUT R7, R16, 0x80000000, R21, 0xb8, !PT ;  /* 0x8000000010077812 */ /* 0x000fc800078eb815 */
[----:B------:R-:W-:-:S07]  /*3ba0*/  FSEL R7, R16, R7, P0 ;  /* 0x0000000710077208 */ /* 0x000fce0000000000 */
.L_x_9310:
[----:B------:R-:W-:Y:S05]  /*3bb0*/  BSYNC B1 ;  /* 0x0000000000017941 */ /* 0x000fea0003800000 */
.L_x_9309:
        /* <DEDUP_REMOVED lines=31> */
.L_x_9327:
[----:B------:R-:W-:Y:S01]  /*3db0*/  FSETP.GEU.FTZ.AND P0, PT, R18, -R17, PT ;  /* 0x800000111200720b */ /* 0x000fe20003f1e000 */
[----:B------:R-:W-:-:S12]  /*3dc0*/  FADD.FTZ R11, R11, -1 ;  /* 0xbf8000000b0b7421 */ /* 0x000fd80000010000 */
[----:B------:R-:W-:-:S07]  /*3dd0*/  @!P0 FADD.FTZ R11, R11, -1 ;  /* 0xbf8000000b0b8421 */ /* 0x000fce0000010000 */
.L_x_9326:
[----:B------:R-:W-:Y:S05]  /*3de0*/  BSYNC B2 ;  /* 0x0000000000027941 */ /* 0x000fea0003800000 */
.L_x_9325:
[----:B------:R-:W-:Y:S01]  /*3df0*/  FFMA.FTZ R16, -R17, R11, R16 ;  /* 0x0000000b11107223 */ /* 0x000fe20000010110 */
[----:B------:R-:W-:Y:S06]  /*3e00*/  BRA `(.L_x_9323) ;  /* 0x0000000000887947 */ /* 0x000fec0003800000 */
.L_x_9324:
        /* <DEDUP_REMOVED lines=18> */
.L_x_9330:
        /* <DEDUP_REMOVED lines=13> */
.L_x_9329:
[----:B------:R-:W-:Y:S05]  /*4000*/  BSYNC B2 ;  /* 0x0000000000027941 */ /* 0x000fea0003800000 */
.L_x_9328:
[----:B------:R-:W-:-:S04]  /*4010*/  FMUL.FTZ R18, R18, 1.1920928955078125e-07 ;  /* 0x3400000012127820 */ /* 0x000fc80000410000 */
[----:B------:R-:W-:-:S07]  /*4020*/  FMUL.FTZ R16, R11, R18 ;  /* 0x000000120b107220 */ /* 0x000fce0000410000 */
.L_x_9323:
[----:B------:R-:W-:Y:S05]  /*4030*/  BSYNC B0 ;  /* 0x0000000000007941 */ /* 0x000fea0003800000 */
.L_x_9322:
[C---:B------:R-:W-:Y:S02]  /*4040*/  FSETP.GTU.FTZ.AND P0, PT, |R16|.reuse, +INF , PT ;  /* 0x7f8000001000780b */ /* 0x040fe40003f1c200 */
[----:B------:R-:W-:-:S04]  /*4050*/  LOP3.LUT R11, R16, 0x80000000, R25, 0xb8, !PT ;  /* 0x80000000100b7812 */ /* 0x000fc800078eb819 */
[----:B------:R-:W-:-:S07]  /*4060*/  FSEL R11, R16, R11, P0 ;  /* 0x0000000b100b7208 */ /* 0x000fce0000000000 */
.L_x_9321:
[----:B------:R-:W-:Y:S05]  /*4070*/  BSYNC B1 ;  /* 0x0000000000017941 */ /* 0x000fea0003800000 */
.L_x_9320:
        /* <DEDUP_REMOVED lines=31> */
.L_x_9338:
[----:B------:R-:W-:Y:S01]  /*4270*/  FSETP.GEU.FTZ.AND P0, PT, R17, -R19, PT ;  /* 0x800000131100720b */ /* 0x000fe20003f1e000 */
[----:B------:R-:W-:-:S12]  /*4280*/  FADD.FTZ R15, R15, -1 ;  /* 0xbf8000000f0f7421 */ /* 0x000fd80000010000 */
[----:B------:R-:W-:-:S07]  /*4290*/  @!P0 FADD.FTZ R15, R15, -1 ;  /* 0xbf8000000f0f8421 */ /* 0x000fce0000010000 */
.L_x_9337:
[----:B------:R-:W-:Y:S05]  /*42a0*/  BSYNC B2 ;  /* 0x0000000000027941 */ /* 0x000fea0003800000 */
.L_x_9336:
[----:B------:R-:W-:Y:S01]  /*42b0*/  FFMA.FTZ R0, -R19, R15, R0 ;  /* 0x0000000f13007223 */ /* 0x000fe20000010100 */
[----:B------:R-:W-:Y:S06]  /*42c0*/  BRA `(.L_x_9334) ;  /* 0x00000000007c7947 */ /* 0x000fec0003800000 */
.L_x_9335:
        /* <DEDUP_REMOVED lines=15> */
.L_x_9341:
        /* <DEDUP_REMOVED lines=13> */
.L_x_9340:
[----:B------:R-:W-:Y:S05]  /*4490*/  BSYNC B2 ;  /* 0x0000000000027941 */ /* 0x000fea0003800000 */
.L_x_9339:
[----:B0-----:R-:W-:-:S04]  /*44a0*/  FMUL.FTZ R15, R16, 1.1920928955078125e-07 ;  /* 0x34000000100f7820 */ /* 0x001fc80000410000 */
[----:B------:R-:W-:-:S07]  /*44b0*/  FMUL.FTZ R0, R2, R15 ;  /* 0x0000000f02007220 */ /* 0x000fce0000410000 */
.L_x_9334:
[----:B------:R-:W-:Y:S05]  /*44c0*/  BSYNC B0 ;  /* 0x0000000000007941 */ /* 0x000fea0003800000 */
.L_x_9333:
[C---:B------:R-:W-:Y:S02]  /*44d0*/  FSETP.GTU.FTZ.AND P0, PT, |R0|.reuse, +INF , PT ;  /* 0x7f8000000000780b */ /* 0x040fe40003f1c200 */
[----:B------:R-:W-:-:S04]  /*44e0*/  LOP3.LUT R3, R0, 0x80000000, R3, 0xb8, !PT ;  /* 0x8000000000037812 */ /* 0x000fc800078eb803 */
[----:B------:R-:W-:-:S07]  /*44f0*/  FSEL R2, R0, R3, P0 ;  /* 0x0000000300027208 */ /* 0x000fce0000000000 */
.L_x_9332:
[----:B------:R-:W-:Y:S05]  /*4500*/  BSYNC B1 ;  /* 0x0000000000017941 */ /* 0x000fea0003800000 */
.L_x_9331:
        /* <DEDUP_REMOVED lines=31> */
.L_x_9349:
[----:B------:R-:W-:Y:S01]  /*4700*/  FSETP.GEU.FTZ.AND P0, PT, R16, -R18, PT ;  /* 0x800000121000720b */ /* 0x000fe20003f1e000 */
[----:B------:R-:W-:-:S12]  /*4710*/  FADD.FTZ R0, R0, -1 ;  /* 0xbf80000000007421 */ /* 0x000fd80000010000 */
[----:B------:R-:W-:-:S07]  /*4720*/  @!P0 FADD.FTZ R0, R0, -1 ;  /* 0xbf80000000008421 */ /* 0x000fce0000010000 */
.L_x_9348:
[----:B------:R-:W-:Y:S05]  /*4730*/  BSYNC B2 ;  /* 0x0000000000027941 */ /* 0x000fea0003800000 */
.L_x_9347:
[----:B------:R-:W-:Y:S01]  /*4740*/  FFMA.FTZ R3, -R18, R0, R3 ;  /* 0x0000000012037223 */ /* 0x000fe20000010103 */
[----:B------:R-:W-:Y:S06]  /*4750*/  BRA `(.L_x_9345) ;  /* 0x00000000007c7947 */ /* 0x000fec0003800000 */
.L_x_9346:
        /* <DEDUP_REMOVED lines=15> */
.L_x_9352:
        /* <DEDUP_REMOVED lines=13> */
.L_x_9351:
[----:B------:R-:W-:Y:S05]  /*4920*/  BSYNC B2 ;  /* 0x0000000000027941 */ /* 0x000fea0003800000 */
.L_x_9350:
[----:B------:R-:W-:-:S04]  /*4930*/  FMUL.FTZ R16, R16, 1.1920928955078125e-07 ;  /* 0x3400000010107820 */ /* 0x000fc80000410000 */
[----:B------:R-:W-:-:S07]  /*4940*/  FMUL.FTZ R3, R3, R16 ;  /* 0x0000001003037220 */ /* 0x000fce0000410000 */
.L_x_9345:
[----:B------:R-:W-:Y:S05]  /*4950*/  BSYNC B0 ;  /* 0x0000000000007941 */ /* 0x000fea0003800000 */
.L_x_9344:
[C---:B------:R-:W-:Y:S02]  /*4960*/  FSETP.GTU.FTZ.AND P0, PT, |R3|.reuse, +INF , PT ;  /* 0x7f8000000300780b */ /* 0x040fe40003f1c200 */
[----:B------:R-:W-:-:S04]  /*4970*/  LOP3.LUT R26, R3, 0x80000000, R26, 0xb8, !PT ;  /* 0x80000000031a7812 */ /* 0x000fc800078eb81a */
[----:B------:R-:W-:-:S07]  /*4980*/  FSEL R3, R3, R26, P0 ;  /* 0x0000001a03037208 */ /* 0x000fce0000000000 */
.L_x_9343:
[----:B------:R-:W-:Y:S05]  /*4990*/  BSYNC B1 ;  /* 0x0000000000017941 */ /* 0x000fea0003800000 */
.L_x_9342:
        /* <DEDUP_REMOVED lines=31> */
.L_x_9360:
[----:B------:R-:W-:Y:S01]  /*4b90*/  FSETP.GEU.FTZ.AND P0, PT, R17, -R19, PT ;  /* 0x800000131100720b */ /* 0x000fe20003f1e000 */
[----:B------:R-:W-:-:S12]  /*4ba0*/  FADD.FTZ R15, R15, -1 ;  /* 0xbf8000000f0f7421 */ /* 0x000fd80000010000 */
[----:B------:R-:W-:-:S07]  /*4bb0*/  @!P0 FADD.FTZ R15, R15, -1 ;  /* 0xbf8000000f0f8421 */ /* 0x000fce0000010000 */
.L_x_9359:
[----:B------:R-:W-:Y:S05]  /*4bc0*/  BSYNC B2 ;  /* 0x0000000000027941 */ /* 0x000fea0003800000 */
.L_x_9358:
[----:B------:R-:W-:Y:S01]  /*4bd0*/  FFMA.FTZ R0, -R19, R15, R0 ;  /* 0x0000000f13007223 */ /* 0x000fe20000010100 */
[----:B------:R-:W-:Y:S06]  /*4be0*/  BRA `(.L_x_9356) ;  /* 0x00000000007c7947 */ /* 0x000fec0003800000 */
.L_x_9357:
        /* <DEDUP_REMOVED lines=15> */
.L_x_9363:
        /* <DEDUP_REMOVED lines=13> */
.L_x_9362:
[----:B------:R-:W-:Y:S05]  /*4db0*/  BSYNC B2 ;  /* 0x0000000000027941 */ /* 0x000fea0003800000 */
.L_x_9361:
[----:B------:R-:W-:-:S04]  /*4dc0*/  FMUL.FTZ R15, R15, 1.1920928955078125e-07 ;  /* 0x340000000f0f7820 */ /* 0x000fc80000410000 */
[----:B------:R-:W-:-:S07]  /*4dd0*/  FMUL.FTZ R0, R12, R15 ;  /* 0x0000000f0c007220 */ /* 0x000fce0000410000 */
.L_x_9356:
[----:B------:R-:W-:Y:S05]  /*4de0*/  BSYNC B0 ;  /* 0x0000000000007941 */ /* 0x000fea0003800000 */
.L_x_9355:
[C---:B------:R-:W-:Y:S02]  /*4df0*/  FSETP.GTU.FTZ.AND P0, PT, |R0|.reuse, +INF , PT ;  /* 0x7f8000000000780b */ /* 0x040fe40003f1c200 */
[----:B------:R-:W-:-:S04]  /*4e00*/  LOP3.LUT R13, R0, 0x80000000, R13, 0xb8, !PT ;  /* 0x80000000000d7812 */ /* 0x000fc800078eb80d */
[----:B------:R-:W-:-:S07]  /*4e10*/  FSEL R0, R0, R13, P0 ;  /* 0x0000000d00007208 */ /* 0x000fce0000000000 */
.L_x_9354:
[----:B------:R-:W-:Y:S05]  /*4e20*/  BSYNC B1 ;  /* 0x0000000000017941 */ /* 0x000fea0003800000 */
.L_x_9353:
        /* <DEDUP_REMOVED lines=16> */
.L_x_9366:
[----:B------:R-:W-:-:S13]  /*4f30*/  ISETP.GE.AND P0, PT, R6, R5, PT ;  /* 0x000000050600720c */ /* 0x000fda0003f06270 */
[----:B------:R-:W-:Y:S05]  /*4f40*/  @P0 BRA `(.L_x_9368) ;  /* 0x0000000000300947 */ /* 0x000fea0003800000 */
[----:B-1----:R-:W1:Y:S01]  /*4f50*/  LDC.64 R8, c[0x0][0x218] ;  /* 0x00008600ff087b82 */ /* 0x002e620000000a00 */
[----:B------:R-:W-:Y:S01]  /*4f60*/  IADD3 R13, R4, R6, RZ ;  /* 0x00000006040d7210 */ /* 0x000fe20007ffe0ff */
[----:B------:R-:W-:-:S04]  /*4f70*/  VIADD R6, R6, 0x80 ;  /* 0x0000008006067836 */ /* 0x000fc80000000000 */
[----:B-1----:R-:W-:-:S05]  /*4f80*/  IMAD.WIDE.U32 R8, R13, 0x4, R8 ;  /* 0x000000040d087825 */ /* 0x002fca00078e0008 */
[----:B------:R1:W-:Y:S02]  /*4f90*/  STG.E desc[UR4][R8.64], R10 ;  /* 0x0000000a08007986 */ /* 0x0003e4000c101904 */
.L_x_9367:
[----:B------:R-:W-:-:S13]  /*4fa0*/  ISETP.GE.AND P0, PT, R6, R5, PT ;  /* 0x000000050600720c */ /* 0x000fda0003f06270 */
[----:B------:R-:W-:Y:S05]  /*4fb0*/  @P0 BRA `(.L_x_9369) ;  /* 0x0000000000300947 */ /* 0x000fea0003800000 */
[----:B-1----:R-:W1:Y:S01]  /*4fc0*/  LDC.64 R8, c[0x0][0x218] ;  /* 0x00008600ff087b82 */ /* 0x002e620000000a00 */
[----:B0-----:R-:W-:Y:S01]  /*4fd0*/  IADD3 R13, R4, R6, RZ ;  /* 0x00000006040d7210 */ /* 0x001fe20007ffe0ff */
[----:B------:R-:W-:-:S04]  /*4fe0*/  VIADD R6, R6, 0x80 ;  /* 0x0000008006067836 */ /* 0x000fc80000000000 */
[----:B-1----:R-:W-:-:S05]  /*4ff0*/  IMAD.WIDE.U32 R8, R13, 0x4, R8 ;  /* 0x000000040d087825 */ /* 0x002fca00078e0008 */
[----:B------:R2:W-:Y:S02]  /*5000*/  STG.E desc[UR4][R8.64], R7 ;  /* 0x0000000708007986 */ /* 0x0005e4000c101904 */
.L_x_9368:
[----:B------:R-:W-:-:S13]  /*5010*/  ISETP.GE.AND P0, PT, R6, R5, PT ;  /* 0x000000050600720c */ /* 0x000fda0003f06270 */
[----:B------:R-:W-:Y:S05]  /*5020*/  @P0 BRA `(.L_x_9370) ;  /* 0x0000000000340947 */ /* 0x000fea0003800000 */
[----:B-12---:R-:W1:Y:S01]  /*5030*/  LDC.64 R8, c[0x0][0x218] ;  /* 0x00008600ff087b82 */ /* 0x006e620000000a00 */
[----:B------:R-:W-:Y:S01]  /*5040*/  IADD3 R7, R4, R6, RZ ;  /* 0x0000000604077210 */ /* 0x000fe20007ffe0ff */
[----:B------:R-:W-:-:S04]  /*5050*/  VIADD R6, R6, 0x80 ;  /* 0x0000008006067836 */ /* 0x000fc80000000000 */
[----:B-1----:R-:W-:-:S05]  /*5060*/  IMAD.WIDE.U32 R8, R7, 0x4, R8 ;  /* 0x0000000407087825 */ /* 0x002fca00078e0008 */
[----:B------:R2:W-:Y:S02]  /*5070*/  STG.E desc[UR4][R8.64], R11 ;  /* 0x0000000b08007986 */ /* 0x0005e4000c101904 */
.L_x_9369:
        /* <DEDUP_REMOVED lines=8> */
.L_x_9370:
[----:B------:R-:W-:Y:S05]  /*5100*/  BSYNC B1 ;  /* 0x0000000000017941 */ /* 0x000fea0003800000 */
.L_x_9365:
[----:B------:R-:W-:-:S13]  /*5110*/  ISETP.GE.AND P0, PT, R6, R5, PT ;  /* 0x000000050600720c */ /* 0x000fda0003f06270 */
[----:B-123--:R-:W1:Y:S01]  /*5120*/  @!P0 LDC.64 R8, c[0x0][0x218] ;  /* 0x00008600ff088b82 */ /* 0x00ee620000000a00 */
[----:B------:R-:W-:Y:S01]  /*5130*/  @!P0 IADD3 R7, R4, R6, RZ ;  /* 0x0000000604078210 */ /* 0x000fe20007ffe0ff */
[----:B------:R-:W-:-:S04]  /*5140*/  @!P0 VIADD R6, R6, 0x80 ;  /* 0x0000008006068836 */ /* 0x000fc80000000000 */
[----:B-1----:R-:W-:-:S05]  /*5150*/  @!P0 IMAD.WIDE.U32 R8, R7, 0x4, R8 ;  /* 0x0000000407088825 */ /* 0x002fca00078e0008 */
[----:B------:R3:W-:Y:S02]  /*5160*/  @!P0 STG.E desc[UR4][R8.64], R3 ;  /* 0x0000000308008986 */ /* 0x0007e4000c101904 */
.L_x_9371:
[----:B------:R-:W-:Y:S05]  /*5170*/  BSYNC B0 ;  /* 0x0000000000007941 */ /* 0x000fea0003800000 */
.L_x_9364:
        /* <DEDUP_REMOVED lines=8> */
.L_x_9372:
        /* <DEDUP_REMOVED lines=16> */
.L_x_57345:


//--------------------- .text._ZN2at6native18elementwise_kernelILi128ELi4EZNS0_15gpu_kernel_implINS0_13BUnaryFunctorIfffZZZNS0_16fmod_kernel_cudaERNS_18TensorIteratorBaseEENKUlvE0_clEvENKUlvE0_clEvEUlffE_EEEEvS5_RKT_EUliE_EEviT1_ --------------------------
	.section	.text._ZN2at6native18elementwise_kernelILi128ELi4EZNS0_15gpu_kernel_implINS0_13BUnaryFunctorIfffZZZNS0_16fmod_kernel_cudaERNS_18TensorIteratorBaseEENKUlvE0_clEvENKUlvE0_clEvEUlffE_EEEEvS5_RKT_EUliE_EEviT1_,"ax",@progbits
	.align	128
        .global         _ZN2at6native18elementwise_kernelILi128ELi4EZNS0_15gpu_kernel_implINS0_13BUnaryFunctorIfffZZZNS0_16fmod_kernel_cudaERNS_18TensorIteratorBaseEENKUlvE0_clEvENKUlvE0_clEvEUlffE_EEEEvS5_RKT_EUliE_EEviT1_
        .type           _ZN2at6native18elementwise_kernelILi128ELi4EZNS0_15gpu_kernel_implINS0_13BUnaryFunctorIfffZZZNS0_16fmod_kernel_cudaERNS_18TensorIteratorBaseEENKUlvE0_clEvENKUlvE0_clEvEUlffE_EEEEvS5_RKT_EUliE_EEviT1_,@function
        .size           _ZN2at6native18elementwise_kernelILi128ELi4EZNS0_15gpu_kernel_implINS0_13BUnaryFunctorIfffZZZNS0_16fmod_kernel_cudaERNS_18TensorIteratorBaseEENKUlvE0_clEvENKUlvE0_clEvEUlffE_EEEEvS5_RKT_EUliE_EEviT1_,(.L_x_57346 - _ZN2at6native18elementwise_kernelILi128ELi4EZNS0_15gpu_kernel_implINS0_13BUnaryFunctorIfffZZZNS0_16fmod_kernel_cudaERNS_18TensorIteratorBaseEENKUlvE0_clEvENKUlvE0_clEvEUlffE_EEEEvS5_RKT_EUliE_EEviT1_)
        .other          _ZN2at6native18elementwise_kernelILi128ELi4EZNS0_15gpu_kernel_implINS0_13BUnaryFunctorIfffZZZNS0_16fmod_kernel_cudaERNS_18TensorIteratorBaseEENKUlvE0_clEvENKUlvE0_clEvEUlffE_EEEEvS5_RKT_EUliE_EEviT1_,@"STO_CUDA_ENTRY STV_DEFAULT"
_ZN2at6native18elementwise_kernelILi128ELi4EZNS0_15gpu_kernel_implINS0_13BUnaryFunctorIfffZZZNS0_16fmod_kernel_cudaERNS_18TensorIteratorBaseEENKUlvE0_clEvENKUlvE0_clEvEUlffE_EEEEvS5_RKT_EUliE_EEviT1_:
.text._ZN2at6native18elementwise_kernelILi128ELi4EZNS0_15gpu_kernel_implINS0_13BUnaryFunctorIfffZZZNS0_16fmod_kernel_cudaERNS_18TensorIteratorBaseEENKUlvE0_clEvENKUlvE0_clEvEUlffE_EEEEvS5_RKT_EUliE_EEviT1_:
        /* <DEDUP_REMOVED lines=312> */
.L_x_9375:
        /* <DEDUP_REMOVED lines=22> */
.L_x_9380:
[----:B------:R-:W2:Y:S02]  /*14e0*/  LDG.E.U8 R2, desc[UR36][R4.64] ;  /* 0x0000002404027981 */ /* 0x000ea4000c1e1100 */
[----:B--2---:R-:W-:Y:S01]  /*14f0*/  I2FP.F32.U32 R2, R2 ;  /* 0x0000000200027245 */ /* 0x004fe20000201000 */
[----:B------:R-:W-:Y:S06]  /*1500*/  BRA `(.L_x_9382) ;  /* 0x0000000c002c7947 */ /* 0x000fec0003800000 */
.L_x_9379:
        /* <DEDUP_REMOVED lines=9> */
.L_x_9384:
[----:B------:R-:W2:Y:S02]  /*15a0*/  LDG.E R2, desc[UR36][R4.64] ;  /* 0x0000002404027981 */ /* 0x000ea4000c1e1900 */
[----:B--2---:R-:W-:Y:S01]  /*15b0*/  I2FP.F32.S32 R2, R2 ;  /* 0x0000000200027245 */ /* 0x004fe20000201400 */
[----:B------:R-:W-:Y:S06]  /*15c0*/  BRA `(.L_x_9382) ;  /* 0x0000000800fc7947 */ /* 0x000fec0003800000 */
.L_x_9383:
[----:B------:R-:W2:Y:S02]  /*15d0*/  LDG.E.U16 R2, desc[UR36][R4.64] ;  /* 0x0000002404027981 */ /* 0x000ea4000c1e1500 */
[----:B--2---:R-:W0:Y:S01]  /*15e0*/  I2F.S16 R2, R2 ;  /* 0x0000000200027306 */ /* 0x004e220000101400 */
[----:B------:R-:W-:Y:S05]  /*15f0*/  BRA `(.L_x_9382) ;  /* 0x0000000800f07947 */ /* 0x000fea0003800000 */
.L_x_9378:
        /* <DEDUP_REMOVED lines=8> */
.L_x_9386:
[----:B------:R-:W2:Y:S02]  /*1680*/  LDG.E.U16 R2, desc[UR36][R4.64] ;  /* 0x0000002404027981 */ /* 0x000ea4000c1e1500 */
[----:B--2---:R-:W-:Y:S01]  /*1690*/  HADD2.F32 R2, -RZ, R2.H0_H0 ;  /* 0x20000002ff027230 */ /* 0x004fe20000004100 */
[----:B------:R-:W-:Y:S06]  /*16a0*/  BRA `(.L_x_9382) ;  /* 0x0000000800c47947 */ /* 0x000fec0003800000 */
.L_x_9385:
        /* <DEDUP_REMOVED lines=8> */
.L_x_9388:
[----:B------:R-:W2:Y:S02]  /*1730*/  LDG.E.U16 R2, desc[UR36][R4.64] ;  /* 0x0000002404027981 */ /* 0x000ea4000c1e1500 */
[----:B--2---:R-:W-:Y:S01]  /*1740*/  HADD2.F32 R2, -RZ, R2.H0_H0 ;  /* 0x20000002ff027230 */ /* 0x004fe20000004100 */
[----:B------:R-:W-:Y:S06]  /*1750*/  BRA `(.L_x_9382) ;  /* 0x0000000800987947 */ /* 0x000fec0003800000 */
.L_x_9387:
[----:B------:R-:W2:Y:S01]  /*1760*/  LDG.E.64 R4, desc[UR36][R4.64] ;  /* 0x0000002404047981 */ /* 0x000ea2000c1e1b00 */
[----:B------:R-:W-:Y:S01]  /*1770*/  UMOV UR4, 0xf0000000 ;  /* 0xf000000000047882 */ /* 0x000fe20000000000 */
[----:B------:R-:W-:Y:S01]  /*1780*/  UMOV UR5, 0x380fffff ;  /* 0x380fffff00057882 */ /* 0x000fe20000000000 */
[----:B--2---:R-:W0:Y:S01]  /*1790*/  F2F.F32.F64 R2, R4 ;  /* 0x0000000400027310 */ /* 0x004e220000301000 */
[----:B------:R-:W-:-:S14]  /*17a0*/  DSETP.GEU.AND P0, PT, |R4|, UR4, PT ;  /* 0x0000000404007e2a */ /* 0x000fdc000bf0e200 */
[----:B0-----:R-:W-:Y:S01]  /*17b0*/  @!P0 FMUL R2, R2, 1.175494350822287508e-38 ;  /* 0x0080000002028820 */ /* 0x001fe20000400000 */
[----:B------:R-:W-:Y:S06]  /*17c0*/  BRA `(.L_x_9382) ;  /* 0x00000008007c7947 */ /* 0x000fec0003800000 */
.L_x_9377:
        /* <DEDUP_REMOVED lines=12> */
.L_x_9391:
[----:B------:R-:W2:Y:S01]  /*1890*/  LDG.E.64 R4, desc[UR36][R4.64] ;  /* 0x0000002404047981 */ /* 0x000ea2000c1e1b00 */
[----:B------:R-:W-:Y:S01]  /*18a0*/  UMOV UR4, 0xf0000000 ;  /* 0xf000000000047882 */ /* 0x000fe20000000000 */
[----:B------:R-:W-:Y:S01]  /*18b0*/  UMOV UR5, 0x380fffff ;  /* 0x380fffff00057882 */ /* 0x000fe20000000000 */
[----:B--2---:R-:W0:Y:S01]  /*18c0*/  F2F.F32.F64 R2, R4 ;  /* 0x0000000400027310 */ /* 0x004e220000301000 */
[----:B------:R-:W-:-:S14]  /*18d0*/  DSETP.GEU.AND P0, PT, |R4|, UR4, PT ;  /* 0x0000000404007e2a */ /* 0x000fdc000bf0e200 */
[----:B0-----:R-:W-:Y:S01]  /*18e0*/  @!P0 FMUL R2, R2, 1.175494350822287508e-38 ;  /* 0x0080000002028820 */ /* 0x001fe20000400000 */
[----:B------:R-:W-:Y:S06]  /*18f0*/  BRA `(.L_x_9382) ;  /* 0x0000000800307947 */ /* 0x000fec0003800000 */
.L_x_9390:
        /* <DEDUP_REMOVED lines=26> */
.L_x_9393:
        /* <DEDUP_REMOVED lines=11> */
[----:B------:R-:W-:Y:S01]  /*1b50*/  LOP3.LUT R2, R2, 0x80000000, R3, 0xf8, !PT ;  /* 0x8000000002027812 */ /* 0x000fe200078ef803 */
[----:B------:R-:W-:Y:S06]  /*1b60*/  BRA `(.L_x_9382) ;  /* 0x0000000400947947 */ /* 0x000fec0003800000 */
.L_x_9392:
[----:B------:R-:W2:Y:S02]  /*1b70*/  LDG.E.U16 R2, desc[UR36][R4.64] ;  /* 0x0000002404027981 */ /* 0x000ea4000c1e1500 */
[----:B--2---:R-:W-:Y:S01]  /*1b80*/  IMAD.U32 R2, R2, 0x10000, RZ ;  /* 0x0001000002027824 */ /* 0x004fe200078e00ff */
[----:B------:R-:W-:Y:S06]  /*1b90*/  BRA `(.L_x_9382) ;  /* 0x0000000400887947 */ /* 0x000fec0003800000 */
.L_x_9389:
        /* <DEDUP_REMOVED lines=11> */
.L_x_9396:
        /* <DEDUP_REMOVED lines=20> */
.L_x_9398:
[----:B------:R-:W-:Y:S05]  /*1d90*/  BSYNC B0 ;  /* 0x0000000000007941 */ /* 0x000fea0003800000 */
.L_x_9397:
[----:B------:R-:W-:Y:S01]  /*1da0*/  IMAD.SHL.U32 R2, R2, 0x100000, RZ ;  /* 0x0010000002027824 */ /* 0x000fe200078e00ff */
[----:B------:R-:W-:-:S04]  /*1db0*/  LEA R3, R0, 0x3b800000, 0x17 ;  /* 0x3b80000000037811 */ /* 0x000fc800078eb8ff */
[----:B------:R-:W-:Y:S01]  /*1dc0*/  LOP3.LUT R2, R3, R2, R4, 0xfe, !PT ;  /* 0x0000000203027212 */ /* 0x000fe200078efe04 */
[----:B------:R-:W-:Y:S06]  /*1dd0*/  BRA `(.L_x_9382) ;  /* 0x0000000000f87947 */ /* 0x000fec0003800000 */
.L_x_9395:
        /* <DEDUP_REMOVED lines=20> */
.L_x_9400:
[----:B------:R-:W-:Y:S05]  /*1f20*/  BSYNC B0 ;  /* 0x0000000000007941 */ /* 0x000fea0003800000 */
.L_x_9399:
[----:B------:R-:W-:Y:S01]  /*1f30*/  IMAD.SHL.U32 R2, R2, 0x200000, RZ ;  /* 0x0020000002027824 */ /* 0x000fe200078e00ff */
[----:B------:R-:W-:-:S04]  /*1f40*/  LEA R3, R0, 0x37800000, 0x17 ;  /* 0x3780000000037811 */ /* 0x000fc800078eb8ff */
[----:B------:R-:W-:Y:S01]  /*1f50*/  LOP3.LUT R2, R3, R2, R4, 0xfe, !PT ;  /* 0x0000000203027212 */ /* 0x000fe200078efe04 */
[----:B------:R-:W-:Y:S06]  /*1f60*/  BRA `(.L_x_9382) ;  /* 0x0000000000947947 */ /* 0x000fec0003800000 */
.L_x_9394:
        /* <DEDUP_REMOVED lines=14> */
.L_x_9381:
        /* <DEDUP_REMOVED lines=16> */
.L_x_9403:
[----:B------:R-:W-:Y:S01]  /*2150*/  IMAD.MOV.U32 R2, RZ, RZ, RZ ;  /* 0x000000ffff027224 */ /* 0x000fe200078e00ff */
[----:B------:R-:W-:Y:S06]  /*2160*/  BRA `(.L_x_9382) ;  /* 0x0000000000147947 */ /* 0x000fec0003800000 */
.L_x_9402:
[----:B------:R-:W2:Y:S02]  /*2170*/  LDG.E.64 R2, desc[UR36][R4.64] ;  /* 0x0000002404027981 */ /* 0x000ea4000c1e1b00 */
[----:B--2---:R0:W1:Y:S01]  /*2180*/  I2F.U64 R2, R2 ;  /* 0x0000000200027312 */ /* 0x0040620000301000 */
[----:B------:R-:W-:Y:S05]  /*2190*/  BRA `(.L_x_9382) ;  /* 0x0000000000087947 */ /* 0x000fea0003800000 */
.L_x_9401:
[----:B------:R-:W2:Y:S02]  /*21a0*/  LDG.E R2, desc[UR36][R4.64] ;  /* 0x0000002404027981 */ /* 0x000ea4000c1e1900 */
[----:B--2---:R-:W-:-:S07]  /*21b0*/  I2FP.F32.U32 R2, R2 ;  /* 0x0000000200027245 */ /* 0x004fce0000201000 */
.L_x_9382:
[----:B------:R-:W-:Y:S05]  /*21c0*/  BSYNC B6 ;  /* 0x0000000000067941 */ /* 0x000fea0003800000 */
.L_x_9376:
[----:B------:R-:W2:Y:S01]  /*21d0*/  LDC R7, c[0x0][0x424] ;  /* 0x00010900ff077b82 */ /* 0x000ea20000000800 */
[----:B------:R-:W-:Y:S01]  /*21e0*/  BSSY B0, `(.L_x_9404) ;  /* 0x0000040000007945 */ /* 0x000fe20003800000 */
[C---:B01--45:R-:W-:Y:S01]  /*21f0*/  FADD.FTZ R3, |R2|.reuse, -RZ ;  /* 0x800000ff02037221 */ /* 0x073fe20000010200 */
[----:B--2---:R-:W-:-:S13]  /*2200*/  FSETP.GEU.FTZ.AND P0, PT, |R2|, |R7|, PT ;  /* 0x400000070200720b */ /* 0x004fda0003f1e200 */
[----:B------:R-:W-:Y:S05]  /*2210*/  @!P0 BRA `(.L_x_9405) ;  /* 0x0000000000f08947 */ /* 0x000fea0003800000 */
[----:B------:R-:W-:-:S05]  /*2220*/  FMUL.FTZ R0, |R7|, 8388608 ;  /* 0x4b00000007007820 */ /* 0x000fca0000410200 */
[----:B------:R-:W-:-:S13]  /*2230*/  FSETP.GTU.FTZ.AND P0, PT, R3, R0, PT ;  /* 0x000000000300720b */ /* 0x000fda0003f1c000 */
[----:B------:R-:W-:Y:S05]  /*2240*/  @P0 BRA `(.L_x_9406) ;  /* 0x0000000000680947 */ /* 0x000fea0003800000 */
[----:B------:R-:W-:Y:S01]  /*2250*/  FADD.FTZ R0, |R7|, -RZ ;  /* 0x800000ff07007221 */ /* 0x000fe20000010200 */
[----:B------:R-:W-:Y:S03]  /*2260*/  BSSY B1, `(.L_x_9407) ;  /* 0x0000016000017945 */ /* 0x000fe60003800000 */
[----:B---3--:R-:W0:Y:S01]  /*2270*/  MUFU.RCP R4, R0 ;  /* 0x0000000000047308 */ /* 0x008e220000001000 */
        /* <DEDUP_REMOVED lines=17> */
.L_x_9409:
[----:B------:R-:W-:Y:S01]  /*2390*/  FSETP.GEU.FTZ.AND P0, PT, R6, -R0, PT ;  /* 0x800000000600720b */ /* 0x000fe20003f1e000 */
[----:B------:R-:W-:-:S12]  /*23a0*/  FADD.FTZ R4, R4, -1 ;  /* 0xbf80000004047421 */ /* 0x000fd80000010000 */
[----:B------:R-:W-:-:S07]  /*23b0*/  @!P0 FADD.FTZ R4, R4, -1 ;  /* 0xbf80000004048421 */ /* 0x000fce0000010000 */
.L_x_9408:
[----:B------:R-:W-:Y:S05]  /*23c0*/  BSYNC B1 ;  /* 0x0000000000017941 */ /* 0x000fea0003800000 */
.L_x_9407:
[----:B------:R-:W-:Y:S01]  /*23d0*/  FFMA.FTZ R3, -R0, R4, R3 ;  /* 0x0000000400037223 */ /* 0x000fe20000010103 */
[----:B------:R-:W-:Y:S06]  /*23e0*/  BRA `(.L_x_9405) ;  /* 0x00000000007c7947 */ /* 0x000fec0003800000 */
.L_x_9406:
[----:B---3--:R-:W-:Y:S01]  /*23f0*/  VIADD R4, R0, 0xf4800000 ;  /* 0xf480000000047836 */ /* 0x008fe20000000000 */
        /* <DEDUP_REMOVED lines=14> */
.L_x_9412:
        /* <DEDUP_REMOVED lines=13> */
.L_x_9411:
[----:B------:R-:W-:Y:S05]  /*25b0*/  BSYNC B1 ;  /* 0x0000000000017941 */ /* 0x000fea0003800000 */
.L_x_9410:
[----:B------:R-:W-:-:S04]  /*25c0*/  FMUL.FTZ R4, R4, 1.1920928955078125e-07 ;  /* 0x3400000004047820 */ /* 0x000fc80000410000 */
[----:B0-----:R-:W-:-:S07]  /*25d0*/  FMUL.FTZ R3, R9, R4 ;  /* 0x0000000409037220 */ /* 0x001fce0000410000 */
.L_x_9405:
[----:B------:R-:W-:Y:S05]  /*25e0*/  BSYNC B0 ;  /* 0x0000000000007941 */ /* 0x000fea0003800000 */
.L_x_9404:
[----:B---3--:R-:W0:Y:S01]  /*25f0*/  LDC.U8 R4, c[0x0][0x428] ;  /* 0x00010a00ff047b82 */ /* 0x008e220000000000 */
[C---:B------:R-:W-:Y:S02]  /*2600*/  FSETP.GTU.FTZ.AND P0, PT, |R3|.reuse, +INF , PT ;  /* 0x7f8000000300780b */ /* 0x040fe40003f1c200 */
[----:B------:R-:W-:-:S04]  /*2610*/  LOP3.LUT R2, R3, 0x80000000, R2, 0xb8, !PT ;  /* 0x8000000003027812 */ /* 0x000fc800078eb802 */
[----:B------:R-:W-:Y:S02]  /*2620*/  FSEL R2, R3, R2, P0 ;  /* 0x0000000203027208 */ /* 0x000fe40000000000 */
        /* <DEDUP_REMOVED lines=14> */
.L_x_9416:
[----:B------:R-:W0:Y:S02]  /*2710*/  F2I.S64.TRUNC R2, R2 ;  /* 0x0000000200027311 */ /* 0x000e24000020d900 */
[----:B0-----:R-:W-:-:S05]  /*2720*/  IMAD.MOV.U32 R5, RZ, RZ, R2 ;  /* 0x000000ffff057224 */ /* 0x001fca00078e0002 */
[----:B------:R0:W-:Y:S01]  /*2730*/  STG.E.U8 desc[UR36][R16.64], R5 ;  /* 0x0000000510007986 */ /* 0x0001e2000c101124 */
[----:B------:R-:W-:Y:S05]  /*2740*/  BRA `(.L_x_9418) ;  /* 0x0000000c00407947 */ /* 0x000fea0003800000 */
.L_x_9415:
[----:B------:R-:W-:-:S13]  /*2750*/  ISETP.NE.AND P0, PT, R0, 0x2, PT ;  /* 0x000000020000780c */ /* 0x000fda0003f05270 */
[----:B------:R-:W-:Y:S05]  /*2760*/  @!P0 BRA `(.L_x_9419) ;  /* 0x0000000000288947 */ /* 0x000fea0003800000 */
[----:B------:R-:W-:-:S13]  /*2770*/  ISETP.NE.AND P0, PT, R0, 0x3, PT ;  /* 0x000000030000780c */ /* 0x000fda0003f05270 */
[----:B------:R-:W-:Y:S05]  /*2780*/  @!P0 BRA `(.L_x_9420) ;  /* 0x0000000000148947 */ /* 0x000fea0003800000 */
[----:B------:R-:W-:-:S13]  /*2790*/  ISETP.NE.AND P0, PT, R0, 0x4, PT ;  /* 0x000000040000780c */ /* 0x000fda0003f05270 */
[----:B------:R-:W-:Y:S05]  /*27a0*/  @P0 BRA `(.L_x_9417) ;  /* 0x0000000800d00947 */ /* 0x000fea0003800000 */
[----:B------:R-:W0:Y:S02]  /*27b0*/  F2I.S64.TRUNC R2, R2 ;  /* 0x0000000200027311 */ /* 0x000e24000020d900 */
[----:B0-----:R0:W-:Y:S01]  /*27c0*/  STG.E.64 desc[UR36][R16.64], R2 ;  /* 0x0000000210007986 */ /* 0x0011e2000c101b24 */
[----:B------:R-:W-:Y:S05]  /*27d0*/  BRA `(.L_x_9418) ;  /* 0x0000000c001c7947 */ /* 0x000fea0003800000 */
.L_x_9420:
[----:B------:R-:W0:Y:S02]  /*27e0*/  F2I.FTZ.TRUNC.NTZ R3, R2 ;  /* 0x0000000200037305 */ /* 0x000e24000021f100 */
[----:B0-----:R0:W-:Y:S01]  /*27f0*/  STG.E desc[UR36][R16.64], R3 ;  /* 0x0000000310007986 */ /* 0x0011e2000c101924 */
[----:B------:R-:W-:Y:S05]  /*2800*/  BRA `(.L_x_9418) ;  /* 0x0000000c00107947 */ /* 0x000fea0003800000 */
.L_x_9419:
[----:B------:R-:W0:Y:S02]  /*2810*/  F2I.FTZ.TRUNC.NTZ R3, R2 ;  /* 0x0000000200037305 */ /* 0x000e24000021f100 */
[----:B0-----:R0:W-:Y:S01]  /*2820*/  STG.E.U16 desc[UR36][R16.64], R3 ;  /* 0x0000000310007986 */ /* 0x0011e2000c101524 */
[----:B------:R-:W-:Y:S05]  /*2830*/  BRA `(.L_x_9418) ;  /* 0x0000000c00047947 */ /* 0x000fea0003800000 */
.L_x_9414:
        /* <DEDUP_REMOVED lines=8> */
.L_x_9422:
[----:B------:R-:W-:-:S05]  /*28c0*/  F2FP.F16.F32.PACK_AB R2, RZ, R2 ;  /* 0x00000002ff02723e */ /* 0x000fca00000000ff */
[----:B------:R0:W-:Y:S01]  /*28d0*/  STG.E.U16 desc[UR36][R16.64], R2 ;  /* 0x0000000210007986 */ /* 0x0001e2000c101524 */
[----:B------:R-:W-:Y:S05]  /*28e0*/  BRA `(.L_x_9418) ;  /* 0x0000000800d87947 */ /* 0x000fea0003800000 */
.L_x_9421:
        /* <DEDUP_REMOVED lines=9> */
.L_x_9424:
[----:B------:R-:W-:-:S04]  /*2980*/  F2FP.F16.F32.PACK_AB R3, RZ, R2 ;  /* 0x00000002ff03723e */ /* 0x000fc800000000ff */
[----:B------:R-:W-:-:S05]  /*2990*/  PRMT R3, R3, 0x5410, RZ ;  /* 0x0000541003037816 */ /* 0x000fca00000000ff */
[----:B------:R0:W-:Y:S01]  /*29a0*/  STG.E desc[UR36][R16.64], R3 ;  /* 0x0000000310007986 */ /* 0x0001e2000c101924 */
[----:B------:R-:W-:Y:S05]  /*29b0*/  BRA `(.L_x_9418) ;  /* 0x0000000800a47947 */ /* 0x000fea0003800000 */
.L_x_9423:
[----:B------:R-:W-:-:S06]  /*29c0*/  FMUL.FTZ R2, R2, 1 ;  /* 0x3f80000002027820 */ /* 0x000fcc0000410000 */
[----:B------:R-:W0:Y:S02]  /*29d0*/  F2F.F64.F32 R2, R2 ;  /* 0x0000000200027310 */ /* 0x000e240000201800 */
[----:B0-----:R0:W-:Y:S01]  /*29e0*/  STG.E.64 desc[UR36][R16.64], R2 ;  /* 0x0000000210007986 */ /* 0x0011e2000c101b24 */
[----:B------:R-:W-:Y:S05]  /*29f0*/  BRA `(.L_x_9418) ;  /* 0x0000000800947947 */ /* 0x000fea0003800000 */
.L_x_9413:
        /* <DEDUP_REMOVED lines=12> */
.L_x_9427:
[----:B------:R-:W-:Y:S01]  /*2ac0*/  FMUL.FTZ R4, R2, 1 ;  /* 0x3f80000002047820 */ /* 0x000fe20000410000 */
[----:B------:R-:W-:-:S05]  /*2ad0*/  CS2R R6, SRZ ;  /* 0x0000000000067805 */ /* 0x000fca000001ff00 */
[----:B------:R-:W0:Y:S02]  /*2ae0*/  F2F.F64.F32 R4, R4 ;  /* 0x0000000400047310 */ /* 0x000e240000201800 */
[----:B0-----:R0:W-:Y:S01]  /*2af0*/  STG.E.128 desc[UR36][R16.64], R4 ;  /* 0x0000000410007986 */ /* 0x0011e2000c101d24 */
[----:B------:R-:W-:Y:S05]  /*2b00*/  BRA `(.L_x_9418) ;  /* 0x0000000800507947 */ /* 0x000fea0003800000 */
.L_x_9426:
        /* <DEDUP_REMOVED lines=20> */
.L_x_9431:
[----:B------:R-:W-:Y:S05]  /*2c50*/  BSYNC B0 ;  /* 0x0000000000007941 */ /* 0x000fea0003800000 */
.L_x_9430:
[----:B------:R-:W-:-:S05]  /*2c60*/  LOP3.LUT R5, R0, R5, RZ, 0xfc, !PT ;  /* 0x0000000500057212 */ /* 0x000fca00078efcff */
[----:B------:R0:W-:Y:S01]  /*2c70*/  STG.E.U8 desc[UR36][R16.64], R5 ;  /* 0x0000000510007986 */ /* 0x0001e2000c101124 */
[----:B------:R-:W-:Y:S05]  /*2c80*/  BRA `(.L_x_9418) ;  /* 0x0000000400f07947 */ /* 0x000fea0003800000 */
.L_x_9429:
        /* <DEDUP_REMOVED lines=12> */
.L_x_9433:
[----:B------:R-:W-:Y:S01]  /*2d50*/  IMAD.MOV.U32 R0, RZ, RZ, 0x7f ;  /* 0x0000007fff007424 */ /* 0x000fe200078e00ff */
[----:B------:R-:W-:-:S04]  /*2d60*/  ISETP.GT.U32.AND P0, PT, R4, 0x7f800000, PT ;  /* 0x7f8000000400780c */ /* 0x000fc80003f04070 */
[----:B------:R-:W-:-:S09]  /*2d70*/  SEL R0, R0, 0x7c, P0 ;  /* 0x0000007c00007807 */ /* 0x000fd20000000000 */
.L_x_9434:
[----:B------:R-:W-:Y:S05]  /*2d80*/  BSYNC B0 ;  /* 0x0000000000007941 */ /* 0x000fea0003800000 */
.L_x_9432:
[----:B------:R-:W-:-:S04]  /*2d90*/  LOP3.LUT R2, R2, 0x80000000, RZ, 0xc0, !PT ;  /* 0x8000000002027812 */ /* 0x000fc800078ec0ff */
[----:B------:R-:W-:-:S04]  /*2da0*/  SHF.R.U32.HI R3, RZ, 0x18, R2 ;  /* 0x00000018ff037819 */ /* 0x000fc80000011602 */
[----:B------:R-:W-:-:S05]  /*2db0*/  LOP3.LUT R3, R0, R3, RZ, 0xfc, !PT ;  /* 0x0000000300037212 */ /* 0x000fca00078efcff */
[----:B------:R0:W-:Y:S01]  /*2dc0*/  STG.E.U8 desc[UR36][R16.64], R3 ;  /* 0x0000000310007986 */ /* 0x0001e2000c101124 */
[----:B------:R-:W-:Y:S05]  /*2dd0*/  BRA `(.L_x_9418) ;  /* 0x00000004009c7947 */ /* 0x000fea0003800000 */
.L_x_9428:
[----:B------:R-:W-:-:S05]  /*2de0*/  F2FP.BF16.F32.PACK_AB R2, RZ, R2 ;  /* 0x00000002ff02723e */ /* 0x000fca00000010ff */
[----:B------:R0:W-:Y:S01]  /*2df0*/  STG.E.U16 desc[UR36][R16.64], R2 ;  /* 0x0000000210007986 */ /* 0x0001e2000c101524 */
[----:B------:R-:W-:Y:S05]  /*2e00*/  BRA `(.L_x_9418) ;  /* 0x0000000400907947 */ /* 0x000fea0003800000 */
.L_x_9425:
        /* <DEDUP_REMOVED lines=11> */
.L_x_9437:
        /* <DEDUP_REMOVED lines=16> */
.L_x_9440:
[----:B------:R-:W-:-:S04]  /*2fc0*/  LOP3.LUT R2, R2, 0x80000000, RZ, 0xc0, !PT ;  /* 0x8000000002027812 */ /* 0x000fc800078ec0ff */
[----:B------:R-:W-:-:S04]  /*2fd0*/  SHF.R.U32.HI R3, RZ, 0x18, R2 ;  /* 0x00000018ff037819 */ /* 0x000fc80000011602 */
[----:B------:R-:W-:-:S04]  /*2fe0*/  LOP3.LUT R0, R0, R3, RZ, 0xfc, !PT ;  /* 0x0000000300007212 */ /* 0x000fc800078efcff */
[----:B------:R-:W-:-:S07]  /*2ff0*/  PRMT R8, R0, 0x7610, R8 ;  /* 0x0000761000087816 */ /* 0x000fce0000000008 */
.L_x_9439:
[----:B------:R-:W-:Y:S05]  /*3000*/  BSYNC B0 ;  /* 0x0000000000007941 */ /* 0x000fea0003800000 */
.L_x_9438:
[----:B------:R3:W-:Y:S01]  /*3010*/  STG.E.U8 desc[UR36][R16.64], R8 ;  /* 0x0000000810007986 */ /* 0x0007e2000c101124 */
[----:B------:R-:W-:Y:S05]  /*3020*/  BRA `(.L_x_9418) ;  /* 0x0000000400087947 */ /* 0x000fea0003800000 */
.L_x_9436:
        /* <DEDUP_REMOVED lines=16> */
.L_x_9443:
[----:B------:R-:W-:-:S04]  /*3130*/  LOP3.LUT R2, R2, 0x80000000, RZ, 0xc0, !PT ;  /* 0x8000000002027812 */ /* 0x000fc800078ec0ff */
[----:B------:R-:W-:-:S04]  /*3140*/  SHF.R.U32.HI R3, RZ, 0x18, R2 ;  /* 0x00000018ff037819 */ /* 0x000fc80000011602 */
[----:B------:R-:W-:-:S04]  /*3150*/  LOP3.LUT R0, R0, R3, RZ, 0xfc, !PT ;  /* 0x0000000300007212 */ /* 0x000fc800078efcff */
[----:B------:R-:W-:-:S07]  /*3160*/  PRMT R8, R0, 0x7610, R8 ;  /* 0x0000761000087816 */ /* 0x000fce0000000008 */
.L_x_9442:
[----:B------:R-:W-:Y:S05]  /*3170*/  BSYNC B0 ;  /* 0x0000000000007941 */ /* 0x000fea0003800000 */
.L_x_9441:
[----:B------:R0:W-:Y:S01]  /*3180*/  STG.E.U8 desc[UR36][R16.64], R8 ;  /* 0x0000000810007986 */ /* 0x0001e2000c101124 */
[----:B------:R-:W-:Y:S05]  /*3190*/  BRA `(.L_x_9418) ;  /* 0x0000000000ac7947 */ /* 0x000fea0003800000 */
.L_x_9435:
        /* <DEDUP_REMOVED lines=21> */
.L_x_9417:
        /* <DEDUP_REMOVED lines=16> */
.L_x_9446:
[----:B------:R-:W-:Y:S05]  /*33f0*/  BRA `(.L_x_9418) ;  /* 0x0000000000147947 */ /* 0x000fea0003800000 */
.L_x_9445:
[----:B------:R-:W0:Y:S02]  /*3400*/  F2I.U64.TRUNC R2, R2 ;  /* 0x0000000200027311 */ /* 0x000e24000020d800 */
[----:B0-----:R2:W-:Y:S01]  /*3410*/  STG.E.64 desc[UR36][R16.64], R2 ;  /* 0x0000000210007986 */ /* 0x0015e2000c101b24 */
[----:B------:R-:W-:Y:S05]  /*3420*/  BRA `(.L_x_9418) ;  /* 0x0000000000087947 */ /* 0x000fea0003800000 */
.L_x_9444:
[----:B------:R-:W0:Y:S02]  /*3430*/  F2I.FTZ.U32.TRUNC.NTZ R3, R2 ;  /* 0x0000000200037305 */ /* 0x000e24000021f000 */
[----:B0-----:R0:W-:Y:S02]  /*3440*/  STG.E desc[UR36][R16.64], R3 ;  /* 0x0000000310007986 */ /* 0x0011e4000c101924 */
.L_x_9418:
[----:B------:R-:W-:-:S04]  /*3450*/  IMAD R18, R19, 0x200, R18 ;  /* 0x0000020013127824 */ /* 0x000fc800078e0212 */
[----:B------:R-:W-:-:S07]  /*3460*/  VIADD R23, R18, 0x80 ;  /* 0x0000008012177836 */ /* 0x000fce0000000000 */
.L_x_9374:
[----:B------:R-:W-:Y:S05]  /*3470*/  BSYNC B7 ;  /* 0x0000000000077941 */ /* 0x000fea0003800000 */
.L_x_9373:
        /* <DEDUP_REMOVED lines=307> */
.L_x_9449:
        /* <DEDUP_REMOVED lines=22> */
.L_x_9454:
[----:B------:R-:W2:Y:S02]  /*4910*/  LDG.E.U8 R2, desc[UR36][R4.64] ;  /* 0x0000002404027981 */ /* 0x000ea4000c1e1100 */
[----:B--2---:R-:W-:Y:S01]  /*4920*/  I2FP.F32.U32 R2, R2 ;  /* 0x0000000200027245 */ /* 0x004fe20000201000 */
[----:B------:R-:W-:Y:S06]  /*4930*/  BRA `(.L_x_9456) ;  /* 0x0000000c002c7947 */ /* 0x000fec0003800000 */
.L_x_9453:
        /* <DEDUP_REMOVED lines=9> */
.L_x_9458:
[----:B------:R-:W2:Y:S02]  /*49d0*/  LDG.E R2, desc[UR36][R4.64] ;  /* 0x0000002404027981 */ /* 0x000ea4000c1e1900 */
[----:B--2---:R-:W-:Y:S01]  /*49e0*/  I2FP.F32.S32 R2, R2 ;  /* 0x0000000200027245 */ /* 0x004fe20000201400 */
[----:B------:R-:W-:Y:S06]  /*49f0*/  BRA `(.L_x_9456) ;  /* 0x0000000800fc7947 */ /* 0x000fec0003800000 */
.L_x_9457:
[----:B------:R-:W2:Y:S02]  /*4a00*/  LDG.E.U16 R2, desc[UR36][R4.64] ;  /* 0x0000002404027981 */ /* 0x000ea4000c1e1500 */
[----:B--2---:R-:W0:Y:S01]  /*4a10*/  I2F.S16 R2, R2 ;  /* 0x0000000200027306 */ /* 0x004e220000101400 */
[----:B------:R-:W-:Y:S05]  /*4a20*/  BRA `(.L_x_9456) ;  /* 0x0000000800f07947 */ /* 0x000fea0003800000 */
.L_x_9452:
        /* <DEDUP_REMOVED lines=8> */
.L_x_9460:
[----:B------:R-:W2:Y:S02]  /*4ab0*/  LDG.E.U16 R2, desc[UR36][R4.64] ;  /* 0x0000002404027981 */ /* 0x000ea4000c1e1500 */
[----:B--2---:R-:W-:Y:S01]  /*4ac0*/  HADD2.F32 R2, -RZ, R2.H0_H0 ;  /* 0x20000002ff027230 */ /* 0x004fe20000004100 */
[----:B------:R-:W-:Y:S06]  /*4ad0*/  BRA `(.L_x_9456) ;  /* 0x0000000800c47947 */ /* 0x000fec0003800000 */
.L_x_9459:
        /* <DEDUP_REMOVED lines=8> */
.L_x_9462:
[----:B------:R-:W2:Y:S02]  /*4b60*/  LDG.E.U16 R2, desc[UR36][R4.64] ;  /* 0x0000002404027981 */ /* 0x000ea4000c1e1500 */
[----:B--2---:R-:W-:Y:S01]  /*4b70*/  HADD2.F32 R2, -RZ, R2.H0_H0 ;  /* 0x20000002ff027230 */ /* 0x004fe20000004100 */
[----:B------:R-:W-:Y:S06]  /*4b80*/  BRA `(.L_x_9456) ;  /* 0x0000000800987947 */ /* 0x000fec0003800000 */
.L_x_9461:
[----:B------:R-:W2:Y:S01]  /*4b90*/  LDG.E.64 R4, desc[UR36][R4.64] ;  /* 0x0000002404047981 */ /* 0x000ea2000c1e1b00 */
[----:B------:R-:W-:Y:S01]  /*4ba0*/  UMOV UR4, 0xf0000000 ;  /* 0xf000000000047882 */ /* 0x000fe20000000000 */
[----:B------:R-:W-:Y:S01]  /*4bb0*/  UMOV UR5, 0x380fffff ;  /* 0x380fffff00057882 */ /* 0x000fe20000000000 */
[----:B--2---:R-:W0:Y:S01]  /*4bc0*/  F2F.F32.F64 R2, R4 ;  /* 0x0000000400027310 */ /* 0x004e220000301000 */
[----:B------:R-:W-:-:S14]  /*4bd0*/  DSETP.GEU.AND P0, PT, |R4|, UR4, PT ;  /* 0x0000000404007e2a */ /* 0x000fdc000bf0e200 */
[----:B0-----:R-:W-:Y:S01]  /*4be0*/  @!P0 FMUL R2, R2, 1.175494350822287508e-38 ;  /* 0x0080000002028820 */ /* 0x001fe20000400000 */
[----:B------:R-:W-:Y:S06]  /*4bf0*/  BRA `(.L_x_9456) ;  /* 0x00000008007c7947 */ /* 0x000fec0003800000 */
.L_x_9451:
        /* <DEDUP_REMOVED lines=12> */
.L_x_9465:
[----:B------:R-:W2:Y:S01]  /*4cc0*/  LDG.E.64 R4, desc[UR36][R4.64] ;  /* 0x0000002404047981 */ /* 0x000ea2000c1e1b00 */
[----:B------:R-:W-:Y:S01]  /*4cd0*/  UMOV UR4, 0xf0000000 ;  /* 0xf000000000047882 */ /* 0x000fe20000000000 */
[----:B------:R-:W-:Y:S01]  /*4ce0*/  UMOV UR5, 0x380fffff ;  /* 0x380fffff00057882 */ /* 0x000fe20000000000 */
[----:B--2---:R-:W0:Y:S01]  /*4cf0*/  F2F.F32.F64 R2, R4 ;  /* 0x0000000400027310 */ /* 0x004e220000301000 */
[----:B------:R-:W-:-:S14]  /*4d00*/  DSETP.GEU.AND P0, PT, |R4|, UR4, PT ;  /* 0x0000000404007e2a */ /* 0x000fdc000bf0e200 */
[----:B0-----:R-:W-:Y:S01]  /*4d10*/  @!P0 FMUL R2, R2, 1.175494350822287508e-38 ;  /* 0x0080000002028820 */ /* 0x001fe20000400000 */
[----:B------:R-:W-:Y:S06]  /*4d20*/  BRA `(.L_x_9456) ;  /* 0x0000000800307947 */ /* 0x000fec0003800000 */
.L_x_9464:
        /* <DEDUP_REMOVED lines=26> */
.L_x_9467:
        /* <DEDUP_REMOVED lines=13> */
.L_x_9466:
[----:B------:R-:W2:Y:S02]  /*4fa0*/  LDG.E.U16 R2, desc[UR36][R4.64] ;  /* 0x0000002404027981 */ /* 0x000ea4000c1e1500 */
[----:B--2---:R-:W-:Y:S01]  /*4fb0*/  IMAD.U32 R2, R2, 0x10000, RZ ;  /* 0x0001000002027824 */ /* 0x004fe200078e00ff */
[----:B------:R-:W-:Y:S06]  /*4fc0*/  BRA `(.L_x_9456) ;  /* 0x0000000400887947 */ /* 0x000fec0003800000 */
.L_x_9463:
        /* <DEDUP_REMOVED lines=11> */
.L_x_9470:
        /* <DEDUP_REMOVED lines=20> */
.L_x_9472:
[----:B------:R-:W-:Y:S05]  /*51c0*/  BSYNC B0 ;  /* 0x0000000000007941 */ /* 0x000fea0003800000 */
.L_x_9471:
[----:B------:R-:W-:Y:S01]  /*51d0*/  IMAD.SHL.U32 R2, R2, 0x100000, RZ ;  /* 0x0010000002027824 */ /* 0x000fe200078e00ff */
[----:B------:R-:W-:-:S04]  /*51e0*/  LEA R3, R0, 0x3b800000, 0x17 ;  /* 0x3b80000000037811 */ /* 0x000fc800078eb8ff */
[----:B------:R-:W-:Y:S01]  /*51f0*/  LOP3.LUT R2, R3, R2, R4, 0xfe, !PT ;  /* 0x0000000203027212 */ /* 0x000fe200078efe04 */
[----:B------:R-:W-:Y:S06]  /*5200*/  BRA `(.L_x_9456) ;  /* 0x0000000000f87947 */ /* 0x000fec0003800000 */
.L_x_9469:
        /* <DEDUP_REMOVED lines=20> */
.L_x_9474:
[----:B------:R-:W-:Y:S05]  /*5350*/  BSYNC B0 ;  /* 0x0000000000007941 */ /* 0x000fea0003800000 */
.L_x_9473:
[----:B------:R-:W-:Y:S01]  /*5360*/  IMAD.SHL.U32 R2, R2, 0x200000, RZ ;  /* 0x0020000002027824 */ /* 0x000fe200078e00ff */
[----:B------:R-:W-:-:S04]  /*5370*/  LEA R3, R0, 0x37800000, 0x17 ;  /* 0x3780000000037811 */ /* 0x000fc800078eb8ff */
[----:B------:R-:W-:Y:S01]  /*5380*/  LOP3.LUT R2, R3, R2, R4, 0xfe, !PT ;  /* 0x0000000203027212 */ /* 0x000fe200078efe04 */
[----:B------:R-:W-:Y:S06]  /*5390*/  BRA `(.L_x_9456) ;  /* 0x0000000000947947 */ /* 0x000fec0003800000 */
.L_x_9468:
        /* <DEDUP_REMOVED lines=14> */
.L_x_9455:
        /* <DEDUP_REMOVED lines=16> */
.L_x_9477:
[----:B------:R-:W-:Y:S01]  /*5580*/  IMAD.MOV.U32 R2, RZ, RZ, RZ ;  /* 0x000000ffff027224 */ /* 0x000fe200078e00ff */
[----:B------:R-:W-:Y:S06]  /*5590*/  BRA `(.L_x_9456) ;  /* 0x0000000000147947 */ /* 0x000fec0003800000 */
.L_x_9476:
[----:B------:R-:W2:Y:S02]  /*55a0*/  LDG.E.64 R2, desc[UR36][R4.64] ;  /* 0x0000002404027981 */ /* 0x000ea4000c1e1b00 */
[----:B--2---:R0:W1:Y:S01]  /*55b0*/  I2F.U64 R2, R2 ;  /* 0x0000000200027312 */ /* 0x0040620000301000 */
[----:B------:R-:W-:Y:S05]  /*55c0*/  BRA `(.L_x_9456) ;  /* 0x0000000000087947 */ /* 0x000fea0003800000 */
.L_x_9475:
[----:B------:R-:W2:Y:S02]  /*55d0*/  LDG.E R2, desc[UR36][R4.64] ;  /* 0x0000002404027981 */ /* 0x000ea4000c1e1900 */
[----:B--2---:R-:W-:-:S07]  /*55e0*/  I2FP.F32.U32 R2, R2 ;  /* 0x0000000200027245 */ /* 0x004fce0000201000 */
.L_x_9456:
[----:B------:R-:W-:Y:S05]  /*55f0*/  BSYNC B6 ;  /* 0x0000000000067941 */ /* 0x000fea0003800000 */
.L_x_9450:
[----:B--23--:R-:W2:Y:S01]  /*5600*/  LDC R5, c[0x0][0x424] ;  /* 0x00010900ff057b82 */ /* 0x00cea20000000800 */
        /* <DEDUP_REMOVED lines=27> */
.L_x_9483:
[----:B------:R-:W-:Y:S01]  /*57c0*/  FSETP.GEU.FTZ.AND P0, PT, R4, -R6, PT ;  /* 0x800000060400720b */ /* 0x000fe20003f1e000 */
[----:B------:R-:W-:-:S12]  /*57d0*/  FADD.FTZ R0, R0, -1 ;  /* 0xbf80000000007421 */ /* 0x000fd80000010000 */
[----:B------:R-:W-:-:S07]  /*57e0*/  @!P0 FADD.FTZ R0, R0, -1 ;  /* 0xbf80000000008421 */ /* 0x000fce0000010000 */
.L_x_9482:
[----:B------:R-:W-:Y:S05]  /*57f0*/  BSYNC B1 ;  /* 0x0000000000017941 */ /* 0x000fea0003800000 */
.L_x_9481:
[----:B------:R-:W-:Y:S01]  /*5800*/  FFMA.FTZ R3, -R6, R0, R3 ;  /* 0x0000000006037223 */ /* 0x000fe20000010103 */
[----:B------:R-:W-:Y:S06]  /*5810*/  BRA `(.L_x_9479) ;  /* 0x00000000007c7947 */ /* 0x000fec0003800000 */
.L_x_9480:
        /* <DEDUP_REMOVED lines=15> */
.L_x_9486:
        /* <DEDUP_REMOVED lines=13> */
.L_x_9485:
[----:B------:R-:W-:Y:S05]  /*59e0*/  BSYNC B1 ;  /* 0x0000000000017941 */ /* 0x000fea0003800000 */
.L_x_9484:
[----:B------:R-:W-:-:S04]  /*59f0*/  FMUL.FTZ R3, R3, 1.1920928955078125e-07 ;  /* 0x3400000003037820 */ /* 0x000fc80000410000 */
[----:B------:R-:W-:-:S07]  /*5a00*/  FMUL.FTZ R3, R8, R3 ;  /* 0x0000000308037220 */ /* 0x000fce0000410000 */
.L_x_9479:
[----:B------:R-:W-:Y:S05]  /*5a10*/  BSYNC B0 ;  /* 0x0000000000007941 */ /* 0x000fea0003800000 */
.L_x_9478:
        /* <DEDUP_REMOVED lines=18> */
.L_x_9490:
[----:B------:R-:W1:Y:S02]  /*5b40*/  F2I.S64.TRUNC R2, R2 ;  /* 0x0000000200027311 */ /* 0x000e64000020d900 */
[----:B-1----:R-:W-:-:S05]  /*5b50*/  IMAD.MOV.U32 R5, RZ, RZ, R2 ;  /* 0x000000ffff057224 */ /* 0x002fca00078e0002 */
[----:B------:R1:W-:Y:S01]  /*5b60*/  STG.E.U8 desc[UR36][R16.64], R5 ;  /* 0x0000000510007986 */ /* 0x0003e2000c101124 */
[----:B------:R-:W-:Y:S05]  /*5b70*/  BRA `(.L_x_9492) ;  /* 0x0000000c00407947 */ /* 0x000fea0003800000 */
.L_x_9489:
        /* <DEDUP_REMOVED lines=9> */
.L_x_9494:
[----:B------:R-:W1:Y:S02]  /*5c10*/  F2I.FTZ.TRUNC.NTZ R3, R2 ;  /* 0x0000000200037305 */ /* 0x000e64000021f100 */
[----:B-1----:R4:W-:Y:S01]  /*5c20*/  STG.E desc[UR36][R16.64], R3 ;  /* 0x0000000310007986 */ /* 0x0029e2000c101924 */
[----:B------:R-:W-:Y:S05]  /*5c30*/  BRA `(.L_x_9492) ;  /* 0x0000000c00107947 */ /* 0x000fea0003800000 */
.L_x_9493:
[----:B------:R-:W1:Y:S02]  /*5c40*/  F2I.FTZ.TRUNC.NTZ R3, R2 ;  /* 0x0000000200037305 */ /* 0x000e64000021f100 */
[----:B-1----:R3:W-:Y:S01]  /*5c50*/  STG.E.U16 desc[UR36][R16.64], R3 ;  /* 0x0000000310007986 */ /* 0x0027e2000c101524 */
[----:B------:R-:W-:Y:S05]  /*5c60*/  BRA `(.L_x_9492) ;  /* 0x0000000c00047947 */ /* 0x000fea0003800000 */
.L_x_9488:
        /* <DEDUP_REMOVED lines=8> */
.L_x_9496:
[----:B------:R-:W-:-:S05]  /*5cf0*/  F2FP.F16.F32.PACK_AB R2, RZ, R2 ;  /* 0x00000002ff02723e */ /* 0x000fca00000000ff */
[----:B------:R1:W-:Y:S01]  /*5d00*/  STG.E.U16 desc[UR36][R16.64], R2 ;  /* 0x0000000210007986 */ /* 0x0003e2000c101524 */
[----:B------:R-:W-:Y:S05]  /*5d10*/  BRA `(.L_x_9492) ;  /* 0x0000000800d87947 */ /* 0x000fea0003800000 */
.L_x_9495:
        /* <DEDUP_REMOVED lines=9> */
.L_x_9498:
[----:B------:R-:W-:-:S04]  /*5db0*/  F2FP.F16.F32.PACK_AB R3, RZ, R2 ;  /* 0x00000002ff03723e */ /* 0x000fc800000000ff */
[----:B------:R-:W-:-:S05]  /*5dc0*/  PRMT R3, R3, 0x5410, RZ ;  /* 0x0000541003037816 */ /* 0x000fca00000000ff */
[----:B------:R1:W-:Y:S01]  /*5dd0*/  STG.E desc[UR36][R16.64], R3 ;  /* 0x0000000310007986 */ /* 0x0003e2000c101924 */
[----:B------:R-:W-:Y:S05]  /*5de0*/  BRA `(.L_x_9492) ;  /* 0x0000000800a47947 */ /* 0x000fea0003800000 */
.L_x_9497:
[----:B------:R-:W-:-:S06]  /*5df0*/  FMUL.FTZ R2, R2, 1 ;  /* 0x3f80000002027820 */ /* 0x000fcc0000410000 */
[----:B------:R-:W1:Y:S02]  /*5e00*/  F2F.F64.F32 R2, R2 ;  /* 0x0000000200027310 */ /* 0x000e640000201800 */
[----:B-1----:R1:W-:Y:S01]  /*5e10*/  STG.E.64 desc[UR36][R16.64], R2 ;  /* 0x0000000210007986 */ /* 0x0023e2000c101b24 */
[----:B------:R-:W-:Y:S05]  /*5e20*/  BRA `(.L_x_9492) ;  /* 0x0000000800947947 */ /* 0x000fea0003800000 */
.L_x_9487:
        /* <DEDUP_REMOVED lines=12> */
.L_x_9501:
[----:B------:R-:W-:Y:S01]  /*5ef0*/  FMUL.FTZ R4, R2, 1 ;  /* 0x3f80000002047820 */ /* 0x000fe20000410000 */
[----:B------:R-:W-:-:S05]  /*5f00*/  CS2R R6, SRZ ;  /* 0x0000000000067805 */ /* 0x000fca000001ff00 */
[----:B------:R-:W1:Y:S02]  /*5f10*/  F2F.F64.F32 R4, R4 ;  /* 0x0000000400047310 */ /* 0x000e640000201800 */
[----:B-1----:R1:W-:Y:S01]  /*5f20*/  STG.E.128 desc[UR36][R16.64], R4 ;  /* 0x0000000410007986 */ /* 0x0023e2000c101d24 */
[----:B------:R-:W-:Y:S05]  /*5f30*/  BRA `(.L_x_9492) ;  /* 0x0000000800507947 */ /* 0x000fea0003800000 */
.L_x_9500:
        /* <DEDUP_REMOVED lines=20> */
.L_x_9505:
[----:B------:R-:W-:Y:S05]  /*6080*/  BSYNC B0 ;  /* 0x0000000000007941 */ /* 0x000fea0003800000 */
.L_x_9504:
[----:B------:R-:W-:-:S05]  /*6090*/  LOP3.LUT R5, R0, R5, RZ, 0xfc, !PT ;  /* 0x0000000500057212 */ /* 0x000fca00078efcff */
[----:B------:R1:W-:Y:S01]  /*60a0*/  STG.E.U8 desc[UR36][R16.64], R5 ;  /* 0x0000000510007986 */ /* 0x0003e2000c101124 */
[----:B------:R-:W-:Y:S05]  /*60b0*/  BRA `(.L_x_9492) ;  /* 0x0000000400f07947 */ /* 0x000fea0003800000 */
.L_x_9503:
        /* <DEDUP_REMOVED lines=12> */
.L_x_9507:
[----:B------:R-:W-:Y:S01]  /*6180*/  IMAD.MOV.U32 R0, RZ, RZ, 0x7f ;  /* 0x0000007fff007424 */ /* 0x000fe200078e00ff */
[----:B------:R-:W-:-:S04]  /*6190*/  ISETP.GT.U32.AND P0, PT, R4, 0x7f800000, PT ;  /* 0x7f8000000400780c */ /* 0x000fc80003f04070 */
[----:B------:R-:W-:-:S09]  /*61a0*/  SEL R0, R0, 0x7c, P0 ;  /* 0x0000007c00007807 */ /* 0x000fd20000000000 */
.L_x_9508:
[----:B------:R-:W-:Y:S05]  /*61b0*/  BSYNC B0 ;  /* 0x0000000000007941 */ /* 0x000fea0003800000 */
.L_x_9506:
[----:B------:R-:W-:-:S04]  /*61c0*/  LOP3.LUT R2, R2, 0x80000000, RZ, 0xc0, !PT ;  /* 0x8000000002027812 */ /* 0x000fc800078ec0ff */
[----:B------:R-:W-:-:S04]  /*61d0*/  SHF.R.U32.HI R3, RZ, 0x18, R2 ;  /* 0x00000018ff037819 */ /* 0x000fc80000011602 */
[----:B------:R-:W-:-:S05]  /*61e0*/  LOP3.LUT R3, R0, R3, RZ, 0xfc, !PT ;  /* 0x0000000300037212 */ /* 0x000fca00078efcff */
[----:B------:R1:W-:Y:S01]  /*61f0*/  STG.E.U8 desc[UR36][R16.64], R3 ;  /* 0x0000000310007986 */ /* 0x0003e2000c101124 */
[----:B------:R-:W-:Y:S05]  /*6200*/  BRA `(.L_x_9492) ;  /* 0x00000004009c7947 */ /* 0x000fea0003800000 */
.L_x_9502:
[----:B------:R-:W-:-:S05]  /*6210*/  F2FP.BF16.F32.PACK_AB R2, RZ, R2 ;  /* 0x00000002ff02723e */ /* 0x000fca00000010ff */
[----:B------:R1:W-:Y:S01]  /*6220*/  STG.E.U16 desc[UR36][R16.64], R2 ;  /* 0x0000000210007986 */ /* 0x0003e2000c101524 */
[----:B------:R-:W-:Y:S05]  /*6230*/  BRA `(.L_x_9492) ;  /* 0x0000000400907947 */ /* 0x000fea0003800000 */
.L_x_9499:
        /* <DEDUP_REMOVED lines=11> */
.L_x_9511:
        /* <DEDUP_REMOVED lines=16> */
.L_x_9514:
[----:B------:R-:W-:-:S04]  /*63f0*/  LOP3.LUT R2, R2, 0x80000000, RZ, 0xc0, !PT ;  /* 0x8000000002027812 */ /* 0x000fc800078ec0ff */
[----:B------:R-:W-:-:S04]  /*6400*/  SHF.R.U32.HI R3, RZ, 0x18, R2 ;  /* 0x00000018ff037819 */ /* 0x000fc80000011602 */
[----:B------:R-:W-:-:S04]  /*6410*/  LOP3.LUT R0, R0, R3, RZ, 0xfc, !PT ;  /* 0x0000000300007212 */ /* 0x000fc800078efcff */
[----:B------:R-:W-:-:S07]  /*6420*/  PRMT R8, R0, 0x7610, R8 ;  /* 0x0000761000087816 */ /* 0x000fce0000000008 */
.L_x_9513:
[----:B------:R-:W-:Y:S05]  /*6430*/  BSYNC B0 ;  /* 0x0000000000007941 */ /* 0x000fea0003800000 */
.L_x_9512:
[----:B------:R1:W-:Y:S01]  /*6440*/  STG.E.U8 desc[UR36][R16.64], R8 ;  /* 0x0000000810007986 */ /* 0x0003e2000c101124 */
[----:B------:R-:W-:Y:S05]  /*6450*/  BRA `(.L_x_9492) ;  /* 0x0000000400087947 */ /* 0x000fea0003800000 */
.L_x_9510:
        /* <DEDUP_REMOVED lines=16> */
.L_x_9517:
[----:B------:R-:W-:-:S04]  /*6560*/  LOP3.LUT R2, R2, 0x80000000, RZ, 0xc0, !PT ;  /* 0x8000000002027812 */ /* 0x000fc800078ec0ff */
[----:B------:R-:W-:-:S04]  /*6570*/  SHF.R.U32.HI R3, RZ, 0x18, R2 ;  /* 0x00000018ff037819 */ /* 0x000fc80000011602 */
[----:B------:R-:W-:-:S04]  /*6580*/  LOP3.LUT R0, R0, R3, RZ, 0xfc, !PT ;  /* 0x0000000300007212 */ /* 0x000fc800078efcff */
[----:B------:R-:W-:-:S07]  /*6590*/  PRMT R8, R0, 0x7610, R8 ;  /* 0x0000761000087816 */ /* 0x000fce0000000008 */
.L_x_9516:
[----:B------:R-:W-:Y:S05]  /*65a0*/  BSYNC B0 ;  /* 0x0000000000007941 */ /* 0x000fea0003800000 */
.L_x_9515:
[----:B------:R1:W-:Y:S01]  /*65b0*/  STG.E.U8 desc[UR36][R16.64], R8 ;  /* 0x0000000810007986 */ /* 0x0003e2000c101124 */
[----:B------:R-:W-:Y:S05]  /*65c0*/  BRA `(.L_x_9492) ;  /* 0x0000000000ac7947 */ /* 0x000fea0003800000 */
.L_x_9509:
        /* <DEDUP_REMOVED lines=21> */
.L_x_9491:
        /* <DEDUP_REMOVED lines=16> */
.L_x_9520:
[----:B------:R-:W-:Y:S05]  /*6820*/  BRA `(.L_x_9492) ;  /* 0x0000000000147947 */ /* 0x000fea0003800000 */
.L_x_9519:
[----:B------:R-:W1:Y:S02]  /*6830*/  F2I.U64.TRUNC R2, R2 ;  /* 0x0000000200027311 */ /* 0x000e64000020d800 */
[----:B-1----:R1:W-:Y:S01]  /*6840*/  STG.E.64 desc[UR36][R16.64], R2 ;  /* 0x0000000210007986 */ /* 0x0023e2000c101b24 */
[----:B------:R-:W-:Y:S05]  /*6850*/  BRA `(.L_x_9492) ;  /* 0x0000000000087947 */ /* 0x000fea0003800000 */
.L_x_9518:
[----:B------:R-:W1:Y:S02]  /*6860*/  F2I.FTZ.U32.TRUNC.NTZ R3, R2 ;  /* 0x0000000200037305 */ /* 0x000e64000021f000 */
[----:B-1----:R1:W-:Y:S02]  /*6870*/  STG.E desc[UR36][R16.64], R3 ;  /* 0x0000000310007986 */ /* 0x0023e4000c101924 */
.L_x_9492:
[----:B------:R-:W-:-:S07]  /*6880*/  VIADD R23, R23, 0x80 ;  /* 0x0000008017177836 */ /* 0x000fce0000000000 */
.L_x_9448:
[----:B------:R-:W-:Y:S05]  /*6890*/  BSYNC B7 ;  /* 0x0000000000077941 */ /* 0x000fea0003800000 */
.L_x_9447:
        /* <DEDUP_REMOVED lines=307> */
.L_x_9523:
        /* <DEDUP_REMOVED lines=20> */
[----:B--2---:R-:W2:Y:S01]  /*7d10*/  I2F.S16 R2, R2 ;  /* 0x0000000200027306 */ /* 0x004ea20000101400 */
[----:B------:R-:W-:Y:S05]  /*7d20*/  BRA `(.L_x_9530) ;  /* 0x0000000c00387947 */ /* 0x000fea0003800000 */
.L_x_9528:
[----:B------:R-:W2:Y:S02]  /*7d30*/  LDG.E.U8 R2, desc[UR36][R4.64] ;  /* 0x0000002404027981 */ /* 0x000ea4000c1e1100 */
[----:B--2---:R-:W-:Y:S01]  /*7d40*/  I2FP.F32.U32 R2, R2 ;  /* 0x0000000200027245 */ /* 0x004fe20000201000 */
[----:B------:R-:W-:Y:S06]  /*7d50*/  BRA `(.L_x_9530) ;  /* 0x0000000c002c7947 */ /* 0x000fec0003800000 */
.L_x_9527:
[----:B------:R-:W-:-:S13]  /*7d60*/  ISETP.NE.AND P0, PT, R2, 0x2, PT ;  /* 0x000000020200780c */ /* 0x000fda0003f05270 */
[----:B------:R-:W-:Y:S05]  /*7d70*/  @!P0 BRA `(.L_x_9531) ;  /* 0x0000000000288947 */ /* 0x000fea0003800000 */
[----:B------:R-:W-:-:S13]  /*7d80*/  ISETP.NE.AND P0, PT, R2, 0x3, PT ;  /* 0x000000030200780c */ /* 0x000fda0003f05270 */
[----:B------:R-:W-:Y:S05]  /*7d90*/  @!P0 BRA `(.L_x_9532) ;  /* 0x0000000000148947 */ /* 0x000fea0003800000 */
[----:B------:R-:W-:-:S13]  /*7da0*/  ISETP.NE.AND P0, PT, R2, 0x4, PT ;  /* 0x000000040200780c */ /* 0x000fda0003f05270 */
[----:B------:R-:W-:Y:S05]  /*7db0*/  @P0 BRA `(.L_x_9529) ;  /* 0x0000000800b80947 */ /* 0x000fea0003800000 */
[----:B------:R-:W2:Y:S02]  /*7dc0*/  LDG.E.64 R2, desc[UR36][R4.64] ;  /* 0x0000002404027981 */ /* 0x000ea4000c1e1b00 */
[----:B--2---:R3:W4:Y:S01]  /*7dd0*/  I2F.S64 R2, R2 ;  /* 0x0000000200027312 */ /* 0x0047220000301400 */
[----:B------:R-:W-:Y:S05]  /*7de0*/  BRA `(.L_x_9530) ;  /* 0x0000000c00087947 */ /* 0x000fea0003800000 */
.L_x_9532:
[----:B------:R-:W2:Y:S02]  /*7df0*/  LDG.E R2, desc[UR36][R4.64] ;  /* 0x0000002404027981 */ /* 0x000ea4000c1e1900 */
[----:B--2---:R-:W-:Y:S01]  /*7e00*/  I2FP.F32.S32 R2, R2 ;  /* 0x0000000200027245 */ /* 0x004fe20000201400 */
[----:B------:R-:W-:Y:S06]  /*7e10*/  BRA `(.L_x_9530) ;  /* 0x0000000800fc7947 */ /* 0x000fec0003800000 */
.L_x_9531:
[----:B------:R-:W2:Y:S02]  /*7e20*/  LDG.E.U16 R2, desc[UR36][R4.64] ;  /* 0x0000002404027981 */ /* 0x000ea4000c1e1500 */
[----:B--2---:R-:W0:Y:S01]  /*7e30*/  I2F.S16 R2, R2 ;  /* 0x0000000200027306 */ /* 0x004e220000101400 */
[----:B------:R-:W-:Y:S05]  /*7e40*/  BRA `(.L_x_9530) ;  /* 0x0000000800f07947 */ /* 0x000fea0003800000 */
.L_x_9526:
        /* <DEDUP_REMOVED lines=8> */
.L_x_9534:
[----:B------:R-:W2:Y:S02]  /*7ed0*/  LDG.E.U16 R2, desc[UR36][R4.64] ;  /* 0x0000002404027981 */ /* 0x000ea4000c1e1500 */
[----:B--2---:R-:W-:Y:S01]  /*7ee0*/  HADD2.F32 R2, -RZ, R2.H0_H0 ;  /* 0x20000002ff027230 */ /* 0x004fe20000004100 */
[----:B------:R-:W-:Y:S06]  /*7ef0*/  BRA `(.L_x_9530) ;  /* 0x0000000800c47947 */ /* 0x000fec0003800000 */
.L_x_9533:
        /* <DEDUP_REMOVED lines=8> */
.L_x_9536:
[----:B------:R-:W2:Y:S02]  /*7f80*/  LDG.E.U16 R2, desc[UR36][R4.64] ;  /* 0x0000002404027981 */ /* 0x000ea4000c1e1500 */
[----:B--2---:R-:W-:Y:S01]  /*7f90*/  HADD2.F32 R2, -RZ, R2.H0_H0 ;  /* 0x20000002ff027230 */ /* 0x004fe20000004100 */
[----:B------:R-:W-:Y:S06]  /*7fa0*/  BRA `(.L_x_9530) ;  /* 0x0000000800987947 */ /* 0x000fec0003800000 */
.L_x_9535:
[----:B------:R-:W2:Y:S01]  /*7fb0*/  LDG.E.64 R4, desc[UR36][R4.64] ;  /* 0x0000002404047981 */ /* 0x000ea2000c1e1b00 */
[----:B------:R-:W-:Y:S01]  /*7fc0*/  UMOV UR4, 0xf0000000 ;  /* 0xf000000000047882 */ /* 0x000fe20000000000 */
[----:B------:R-:W-:Y:S01]  /*7fd0*/  UMOV UR5, 0x380fffff ;  /* 0x380fffff00057882 */ /* 0x000fe20000000000 */
[----:B--2---:R-:W0:Y:S01]  /*7fe0*/  F2F.F32.F64 R2, R4 ;  /* 0x0000000400027310 */ /* 0x004e220000301000 */
[----:B------:R-:W-:-:S14]  /*7ff0*/  DSETP.GEU.AND P0, PT, |R4|, UR4, PT ;  /* 0x0000000404007e2a */ /* 0x000fdc000bf0e200 */
[----:B0-----:R-:W-:Y:S01]  /*8000*/  @!P0 FMUL R2, R2, 1.175494350822287508e-38 ;  /* 0x0080000002028820 */ /* 0x001fe20000400000 */
[----:B------:R-:W-:Y:S06]  /*8010*/  BRA `(.L_x_9530) ;  /* 0x00000008007c7947 */ /* 0x000fec0003800000 */
.L_x_9525:
        /* <DEDUP_REMOVED lines=12> */
.L_x_9539:
[----:B------:R-:W2:Y:S01]  /*80e0*/  LDG.E.64 R4, desc[UR36][R4.64] ;  /* 0x0000002404047981 */ /* 0x000ea2000c1e1b00 */
[----:B------:R-:W-:Y:S01]  /*80f0*/  UMOV UR4, 0xf0000000 ;  /* 0xf000000000047882 */ /* 0x000fe20000000000 */
[----:B------:R-:W-:Y:S01]  /*8100*/  UMOV UR5, 0x380fffff ;  /* 0x380fffff00057882 */ /* 0x000fe20000000000 */
[----:B--2---:R-:W0:Y:S01]  /*8110*/  F2F.F32.F64 R2, R4 ;  /* 0x0000000400027310 */ /* 0x004e220000301000 */
[----:B------:R-:W-:-:S14]  /*8120*/  DSETP.GEU.AND P0, PT, |R4|, UR4, PT ;  /* 0x0000000404007e2a */ /* 0x000fdc000bf0e200 */
[----:B0-----:R-:W-:Y:S01]  /*8130*/  @!P0 FMUL R2, R2, 1.175494350822287508e-38 ;  /* 0x0080000002028820 */ /* 0x001fe20000400000 */
[----:B------:R-:W-:Y:S06]  /*8140*/  BRA `(.L_x_9530) ;  /* 0x0000000800307947 */ /* 0x000fec0003800000 */
.L_x_9538:
        /* <DEDUP_REMOVED lines=26> */
.L_x_9541:
        /* <DEDUP_REMOVED lines=13> */
.L_x_9540:
[----:B------:R-:W2:Y:S02]  /*83c0*/  LDG.E.U16 R2, desc[UR36][R4.64] ;  /* 0x0000002404027981 */ /* 0x000ea4000c1e1500 */
[----:B--2---:R-:W-:Y:S01]  /*83d0*/  IMAD.U32 R2, R2, 0x10000, RZ ;  /* 0x0001000002027824 */ /* 0x004fe200078e00ff */
[----:B------:R-:W-:Y:S06]  /*83e0*/  BRA `(.L_x_9530) ;  /* 0x0000000400887947 */ /* 0x000fec0003800000 */
.L_x_9537:
        /* <DEDUP_REMOVED lines=11> */
.L_x_9544:
        /* <DEDUP_REMOVED lines=20> */
.L_x_9546:
[----:B------:R-:W-:Y:S05]  /*85e0*/  BSYNC B0 ;  /* 0x0000000000007941 */ /* 0x000fea0003800000 */
.L_x_9545:
[----:B------:R-:W-:Y:S01]  /*85f0*/  IMAD.SHL.U32 R2, R2, 0x100000, RZ ;  /* 0x0010000002027824 */ /* 0x000fe200078e00ff */
[----:B------:R-:W-:-:S04]  /*8600*/  LEA R3, R0, 0x3b800000, 0x17 ;  /* 0x3b80000000037811 */ /* 0x000fc800078eb8ff */
[----:B------:R-:W-:Y:S01]  /*8610*/  LOP3.LUT R2, R3, R2, R4, 0xfe, !PT ;  /* 0x0000000203027212 */ /* 0x000fe200078efe04 */
[----:B------:R-:W-:Y:S06]  /*8620*/  BRA `(.L_x_9530) ;  /* 0x0000000000f87947 */ /* 0x000fec0003800000 */
.L_x_9543:
        /* <DEDUP_REMOVED lines=20> */
.L_x_9548:
[----:B------:R-:W-:Y:S05]  /*8770*/  BSYNC B0 ;  /* 0x0000000000007941 */ /* 0x000fea0003800000 */
.L_x_9547:
[----:B------:R-:W-:Y:S01]  /*8780*/  IMAD.SHL.U32 R2, R2, 0x200000, RZ ;  /* 0x0020000002027824 */ /* 0x000fe200078e00ff */
[----:B------:R-:W-:-:S04]  /*8790*/  LEA R3, R0, 0x37800000, 0x17 ;  /* 0x3780000000037811 */ /* 0x000fc800078eb8ff */
[----:B------:R-:W-:Y:S01]  /*87a0*/  LOP3.LUT R2, R3, R2, R4, 0xfe, !PT ;  /* 0x0000000203027212 */ /* 0x000fe200078efe04 */
[----:B------:R-:W-:Y:S06]  /*87b0*/  BRA `(.L_x_9530) ;  /* 0x0000000000947947 */ /* 0x000fec0003800000 */
.L_x_9542:
        /* <DEDUP_REMOVED lines=14> */
.L_x_9529:
        /* <DEDUP_REMOVED lines=16> */
.L_x_9551:
[----:B------:R-:W-:Y:S01]  /*89a0*/  IMAD.MOV.U32 R2, RZ, RZ, RZ ;  /* 0x000000ffff027224 */ /* 0x000fe200078e00ff */
[----:B------:R-:W-:Y:S06]  /*89b0*/  BRA `(.L_x_9530) ;  /* 0x0000000000147947 */ /* 0x000fec0003800000 */
.L_x_9550:
[----:B------:R-:W2:Y:S02]  /*89c0*/  LDG.E.64 R2, desc[UR36][R4.64] ;  /* 0x0000002404027981 */ /* 0x000ea4000c1e1b00 */
[----:B--2---:R0:W1:Y:S01]  /*89d0*/  I2F.U64 R2, R2 ;  /* 0x0000000200027312 */ /* 0x0040620000301000 */
[----:B------:R-:W-:Y:S05]  /*89e0*/  BRA `(.L_x_9530) ;  /* 0x0000000000087947 */ /* 0x000fea0003800000 */
.L_x_9549:
[----:B------:R-:W2:Y:S02]  /*89f0*/  LDG.E R2, desc[UR36][R4.64] ;  /* 0x0000002404027981 */ /* 0x000ea4000c1e1900 */
[----:B--2---:R-:W-:-:S07]  /*8a00*/  I2FP.F32.U32 R2, R2 ;  /* 0x0000000200027245 */ /* 0x004fce0000201000 */
.L_x_9530:
[----:B------:R-:W-:Y:S05]  /*8a10*/  BSYNC B6 ;  /* 0x0000000000067941 */ /* 0x000fea0003800000 */
.L_x_9524:
[----:B0-----:R-:W0:Y:S01]  /*8a20*/  LDC R5, c[0x0][0x424] ;  /* 0x00010900ff057b82 */ /* 0x001e220000000800 */
[----:B------:R-:W-:Y:S01]  /*8a30*/  BSSY B0, `(.L_x_9552) ;  /* 0x0000040000007945 */ /* 0x000fe20003800000 */
[C---:B-12345:R-:W-:Y:S01]  /*8a40*/  FADD.FTZ R3, |R2|.reuse, -RZ ;  /* 0x800000ff02037221 */ /* 0x07efe20000010200 */
[----:B0-----:R-:W-:-:S13]  /*8a50*/  FSETP.GEU.FTZ.AND P0, PT, |R2|, |R5|, PT ;  /* 0x400000050200720b */ /* 0x001fda0003f1e200 */
        /* <DEDUP_REMOVED lines=24> */
.L_x_9557:
[----:B------:R-:W-:Y:S01]  /*8be0*/  FSETP.GEU.FTZ.AND P0, PT, R4, -R6, PT ;  /* 0x800000060400720b */ /* 0x000fe20003f1e000 */
[----:B------:R-:W-:-:S12]  /*8bf0*/  FADD.FTZ R0, R0, -1 ;  /* 0xbf80000000007421 */ /* 0x000fd80000010000 */
[----:B------:R-:W-:-:S07]  /*8c00*/  @!P0 FADD.FTZ R0, R0, -1 ;  /* 0xbf80000000008421 */ /* 0x000fce0000010000 */
.L_x_9556:
[----:B------:R-:W-:Y:S05]  /*8c10*/  BSYNC B1 ;  /* 0x0000000000017941 */ /* 0x000fea0003800000 */
.L_x_9555:
[----:B------:R-:W-:Y:S01]  /*8c20*/  FFMA.FTZ R3, -R6, R0, R3 ;  /* 0x0000000006037223 */ /* 0x000fe20000010103 */
[----:B------:R-:W-:Y:S06]  /*8c30*/  BRA `(.L_x_9553) ;  /* 0x00000000007c7947 */ /* 0x000fec0003800000 */
.L_x_9554:
        /* <DEDUP_REMOVED lines=15> */
.L_x_9560:
        /* <DEDUP_REMOVED lines=13> */
.L_x_9559:
[----:B------:R-:W-:Y:S05]  /*8e00*/  BSYNC B1 ;  /* 0x0000000000017941 */ /* 0x000fea0003800000 */
.L_x_9558:
[----:B------:R-:W-:-:S04]  /*8e10*/  FMUL.FTZ R3, R3, 1.1920928955078125e-07 ;  /* 0x3400000003037820 */ /* 0x000fc80000410000 */
[----:B------:R-:W-:-:S07]  /*8e20*/  FMUL.FTZ R3, R8, R3 ;  /* 0x0000000308037220 */ /* 0x000fce0000410000 */
.L_x_9553:
[----:B------:R-:W-:Y:S05]  /*8e30*/  BSYNC B0 ;  /* 0x0000000000007941 */ /* 0x000fea0003800000 */
.L_x_9552:
        /* <DEDUP_REMOVED lines=18> */
.L_x_9564:
[----:B------:R-:W1:Y:S02]  /*8f60*/  F2I.S64.TRUNC R2, R2 ;  /* 0x0000000200027311 */ /* 0x000e64000020d900 */
[----:B-1----:R-:W-:-:S05]  /*8f70*/  IMAD.MOV.U32 R5, RZ, RZ, R2 ;  /* 0x000000ffff057224 */ /* 0x002fca00078e0002 */
[----:B------:R1:W-:Y:S01]  /*8f80*/  STG.E.U8 desc[UR36][R16.64], R5 ;  /* 0x0000000510007986 */ /* 0x0003e2000c101124 */
[----:B------:R-:W-:Y:S05]  /*8f90*/  BRA `(.L_x_9566) ;  /* 0x0000000c00407947 */ /* 0x000fea0003800000 */
.L_x_9563:
        /* <DEDUP_REMOVED lines=9> */
.L_x_9568:
[----:B------:R-:W1:Y:S02]  /*9030*/  F2I.FTZ.TRUNC.NTZ R3, R2 ;  /* 0x0000000200037305 */ /* 0x000e64000021f100 */
[----:B-1----:R1:W-:Y:S01]  /*9040*/  STG.E desc[UR36][R16.64], R3 ;  /* 0x0000000310007986 */ /* 0x0023e2000c101924 */
[----:B------:R-:W-:Y:S05]  /*9050*/  BRA `(.L_x_9566) ;  /* 0x0000000c00107947 */ /* 0x000fea0003800000 */
.L_x_9567:
[----:B------:R-:W1:Y:S02]  /*9060*/  F2I.FTZ.TRUNC.NTZ R3, R2 ;  /* 0x0000000200037305 */ /* 0x000e64000021f100 */
[----:B-1----:R1:W-:Y:S01]  /*9070*/  STG.E.U16 desc[UR36][R16.64], R3 ;  /* 0x0000000310007986 */ /* 0x0023e2000c101524 */
[----:B------:R-:W-:Y:S05]  /*9080*/  BRA `(.L_x_9566) ;  /* 0x0000000c00047947 */ /* 0x000fea0003800000 */
.L_x_9562:
        /* <DEDUP_REMOVED lines=8> */
.L_x_9570:
[----:B------:R-:W-:-:S05]  /*9110*/  F2FP.F16.F32.PACK_AB R2, RZ, R2 ;  /* 0x00000002ff02723e */ /* 0x000fca00000000ff */
[----:B------:R1:W-:Y:S01]  /*9120*/  STG.E.U16 desc[UR36][R16.64], R2 ;  /* 0x0000000210007986 */ /* 0x0003e2000c101524 */
[----:B------:R-:W-:Y:S05]  /*9130*/  BRA `(.L_x_9566) ;  /* 0x0000000800d87947 */ /* 0x000fea0003800000 */
.L_x_9569:
        /* <DEDUP_REMOVED lines=9> */
.L_x_9572:
[----:B------:R-:W-:-:S04]  /*91d0*/  F2FP.F16.F32.PACK_AB R3, RZ, R2 ;  /* 0x00000002ff03723e */ /* 0x000fc800000000ff */
[----:B------:R-:W-:-:S05]  /*91e0*/  PRMT R3, R3, 0x5410, RZ ;  /* 0x0000541003037816 */ /* 0x000fca00000000ff */
[----:B------:R1:W-:Y:S01]  /*91f0*/  STG.E desc[UR36][R16.64], R3 ;  /* 0x0000000310007986 */ /* 0x0003e2000c101924 */
[----:B------:R-:W-:Y:S05]  /*9200*/  BRA `(.L_x_9566) ;  /* 0x0000000800a47947 */ /* 0x000fea0003800000 */
.L_x_9571:
[----:B------:R-:W-:-:S06]  /*9210*/  FMUL.FTZ R2, R2, 1 ;  /* 0x3f80000002027820 */ /* 0x000fcc0000410000 */
[----:B------:R-:W1:Y:S02]  /*9220*/  F2F.F64.F32 R2, R2 ;  /* 0x0000000200027310 */ /* 0x000e640000201800 */
[----:B-1----:R1:W-:Y:S01]  /*9230*/  STG.E.64 desc[UR36][R16.64], R2 ;  /* 0x0000000210007986 */ /* 0x0023e2000c101b24 */
[----:B------:R-:W-:Y:S05]  /*9240*/  BRA `(.L_x_9566) ;  /* 0x0000000800947947 */ /* 0x000fea0003800000 */
.L_x_9561:
        /* <DEDUP_REMOVED lines=12> */
.L_x_9575:
[----:B------:R-:W-:Y:S01]  /*9310*/  FMUL.FTZ R4, R2, 1 ;  /* 0x3f80000002047820 */ /* 0x000fe20000410000 */
[----:B------:R-:W-:-:S05]  /*9320*/  CS2R R6, SRZ ;  /* 0x0000000000067805 */ /* 0x000fca000001ff00 */
[----:B------:R-:W1:Y:S02]  /*9330*/  F2F.F64.F32 R4, R4 ;  /* 0x0000000400047310 */ /* 0x000e640000201800 */
[----:B-1----:R1:W-:Y:S01]  /*9340*/  STG.E.128 desc[UR36][R16.64], R4 ;  /* 0x0000000410007986 */ /* 0x0023e2000c101d24 */
[----:B------:R-:W-:Y:S05]  /*9350*/  BRA `(.L_x_9566) ;  /* 0x0000000800507947 */ /* 0x000fea0003800000 */
.L_x_9574:
        /* <DEDUP_REMOVED lines=20> */
.L_x_9579:
[----:B------:R-:W-:Y:S05]  /*94a0*/  BSYNC B0 ;  /* 0x0000000000007941 */ /* 0x000fea0003800000 */
.L_x_9578:
[----:B------:R-:W-:-:S05]  /*94b0*/  LOP3.LUT R5, R0, R5, RZ, 0xfc, !PT ;  /* 0x0000000500057212 */ /* 0x000fca00078efcff */
[----:B------:R1:W-:Y:S01]  /*94c0*/  STG.E.U8 desc[UR36][R16.64], R5 ;  /* 0x0000000510007986 */ /* 0x0003e2000c101124 */
[----:B------:R-:W-:Y:S05]  /*94d0*/  BRA `(.L_x_9566) ;  /* 0x0000000400f07947 */ /* 0x000fea0003800000 */
.L_x_9577:
        /* <DEDUP_REMOVED lines=12> */
.L_x_9581:
[----:B------:R-:W-:Y:S01]  /*95a0*/  IMAD.MOV.U32 R0, RZ, RZ, 0x7f ;  /* 0x0000007fff007424 */ /* 0x000fe200078e00ff */
[----:B------:R-:W-:-:S04]  /*95b0*/  ISETP.GT.U32.AND P0, PT, R4, 0x7f800000, PT ;  /* 0x7f8000000400780c */ /* 0x000fc80003f04070 */
[----:B------:R-:W-:-:S09]  /*95c0*/  SEL R0, R0, 0x7c, P0 ;  /* 0x0000007c00007807 */ /* 0x000fd20000000000 */
.L_x_9582:
[----:B------:R-:W-:Y:S05]  /*95d0*/  BSYNC B0 ;  /* 0x0000000000007941 */ /* 0x000fea0003800000 */
.L_x_9580:
[----:B------:R-:W-:-:S04]  /*95e0*/  LOP3.LUT R2, R2, 0x80000000, RZ, 0xc0, !PT ;  /* 0x8000000002027812 */ /* 0x000fc800078ec0ff */
[----:B------:R-:W-:-:S04]  /*95f0*/  SHF.R.U32.HI R3, RZ, 0x18, R2 ;  /* 0x00000018ff037819 */ /* 0x000fc80000011602 */
[----:B------:R-:W-:-:S05]  /*9600*/  LOP3.LUT R3, R0, R3, RZ, 0xfc, !PT ;  /* 0x0000000300037212 */ /* 0x000fca00078efcff */
[----:B------:R1:W-:Y:S01]  /*9610*/  STG.E.U8 desc[UR36][R16.64], R3 ;  /* 0x0000000310007986 */ /* 0x0003e2000c101124 */
[----:B------:R-:W-:Y:S05]  /*9620*/  BRA `(.L_x_9566) ;  /* 0x00000004009c7947 */ /* 0x000fea0003800000 */
.L_x_9576:
[----:B------:R-:W-:-:S05]  /*9630*/  F2FP.BF16.F32.PACK_AB R2, RZ, R2 ;  /* 0x00000002ff02723e */ /* 0x000fca00000010ff */
[----:B------:R1:W-:Y:S01]  /*9640*/  STG.E.U16 desc[UR36][R16.64], R2 ;  /* 0x0000000210007986 */ /* 0x0003e2000c101524 */
[----:B------:R-:W-:Y:S05]  /*9650*/  BRA `(.L_x_9566) ;  /* 0x0000000400907947 */ /* 0x000fea0003800000 */
.L_x_9573:
        /* <DEDUP_REMOVED lines=11> */
.L_x_9585:
        /* <DEDUP_REMOVED lines=16> */
.L_x_9588:
[----:B------:R-:W-:-:S04]  /*9810*/  LOP3.LUT R2, R2, 0x80000000, RZ, 0xc0, !PT ;  /* 0x8000000002027812 */ /* 0x000fc800078ec0ff */
[----:B------:R-:W-:-:S04]  /*9820*/  SHF.R.U32.HI R3, RZ, 0x18, R2 ;  /* 0x00000018ff037819 */ /* 0x000fc80000011602 */
[----:B------:R-:W-:-:S04]  /*9830*/  LOP3.LUT R0, R0, R3, RZ, 0xfc, !PT ;  /* 0x0000000300007212 */ /* 0x000fc800078efcff */
[----:B------:R-:W-:-:S07]  /*9840*/  PRMT R8, R0, 0x7610, R8 ;  /* 0x0000761000087816 */ /* 0x000fce0000000008 */
.L_x_9587:
[----:B------:R-:W-:Y:S05]  /*9850*/  BSYNC B0 ;  /* 0x0000000000007941 */ /* 0x000fea0003800000 */
.L_x_9586:
[----:B------:R1:W-:Y:S01]  /*9860*/  STG.E.U8 desc[UR36][R16.64], R8 ;  /* 0x0000000810007986 */ /* 0x0003e2000c101124 */
[----:B------:R-:W-:Y:S05]  /*9870*/  BRA `(.L_x_9566) ;  /* 0x0000000400087947 */ /* 0x000fea0003800000 */
.L_x_9584:
        /* <DEDUP_REMOVED lines=16> */
.L_x_9591:
[----:B------:R-:W-:-:S04]  /*9980*/  LOP3.LUT R2, R2, 0x80000000, RZ, 0xc0, !PT ;  /* 0x8000000002027812 */ /* 0x000fc800078ec0ff */
[----:B------:R-:W-:-:S04]  /*9990*/  SHF.R.U32.HI R3, RZ, 0x18, R2 ;  /* 0x00000018ff037819 */ /* 0x000fc80000011602 */
[----:B------:R-:W-:-:S04]  /*99a0*/  LOP3.LUT R0, R0, R3, RZ, 0xfc, !PT ;  /* 0x0000000300007212 */ /* 0x000fc800078efcff */
[----:B------:R-:W-:-:S07]  /*99b0*/  PRMT R8, R0, 0x7610, R8 ;  /* 0x0000761000087816 */ /* 0x000fce0000000008 */
.L_x_9590:
[----:B------:R-:W-:Y:S05]  /*99c0*/  BSYNC B0 ;  /* 0x0000000000007941 */ /* 0x000fea0003800000 */
.L_x_9589:
[----:B------:R4:W-:Y:S01]  /*99d0*/  STG.E.U8 desc[UR36][R16.64], R8 ;  /* 0x0000000810007986 */ /* 0x0009e2000c101124 */
[----:B------:R-:W-:Y:S05]  /*99e0*/  BRA `(.L_x_9566) ;  /* 0x0000000000ac7947 */ /* 0x000fea0003800000 */
.L_x_9583:
        /* <DEDUP_REMOVED lines=21> */
.L_x_9565:
        /* <DEDUP_REMOVED lines=16> */
.L_x_9594:
[----:B------:R-:W-:Y:S05]  /*9c40*/  BRA `(.L_x_9566) ;  /* 0x0000000000147947 */ /* 0x000fea0003800000 */
.L_x_9593:
[----:B------:R-:W1:Y:S02]  /*9c50*/  F2I.U64.TRUNC R2, R2 ;  /* 0x0000000200027311 */ /* 0x000e64000020d800 */
[----:B-1----:R2:W-:Y:S01]  /*9c60*/  STG.E.64 desc[UR36][R16.64], R2 ;  /* 0x0000000210007986 */ /* 0x0025e2000c101b24 */
[----:B------:R-:W-:Y:S05]  /*9c70*/  BRA `(.L_x_9566) ;  /* 0x0000000000087947 */ /* 0x000fea0003800000 */
.L_x_9592:
[----:B------:R-:W1:Y:S02]  /*9c80*/  F2I.FTZ.U32.TRUNC.NTZ R3, R2 ;  /* 0x0000000200037305 */ /* 0x000e64000021f000 */
[----:B-1----:R1:W-:Y:S02]  /*9c90*/  STG.E desc[UR36][R16.64], R3 ;  /* 0x0000000310007986 */ /* 0x0023e4000c101924 */
.L_x_9566:
[----:B------:R-:W-:-:S07]  /*9ca0*/  VIADD R23, R23, 0x80 ;  /* 0x0000008017177836 */ /* 0x000fce0000000000 */
.L_x_9522:
[----:B------:R-:W-:Y:S05]  /*9cb0*/  BSYNC B7 ;  /* 0x0000000000077941 */ /* 0x000fea0003800000 */
.L_x_9521:
        /* <DEDUP_REMOVED lines=306> */
.L_x_9595:
        /* <DEDUP_REMOVED lines=22> */
.L_x_9600:
[----:B------:R-:W2:Y:S02]  /*b140*/  LDG.E.U8 R2, desc[UR36][R4.64] ;  /* 0x0000002404027981 */ /* 0x000ea4000c1e1100 */
[----:B--2---:R-:W-:Y:S01]  /*b150*/  I2FP.F32.U32 R2, R2 ;  /* 0x0000000200027245 */ /* 0x004fe20000201000 */
[----:B------:R-:W-:Y:S06]  /*b160*/  BRA `(.L_x_9602) ;  /* 0x0000000c002c7947 */ /* 0x000fec0003800000 */
.L_x_9599:
        /* <DEDUP_REMOVED lines=9> */
.L_x_9604:
[----:B------:R-:W2:Y:S02]  /*b200*/  LDG.E R2, desc[UR36][R4.64] ;  /* 0x0000002404027981 */ /* 0x000ea4000c1e1900 */
[----:B--2---:R-:W-:Y:S01]  /*b210*/  I2FP.F32.S32 R2, R2 ;  /* 0x0000000200027245 */ /* 0x004fe20000201400 */
[----:B------:R-:W-:Y:S06]  /*b220*/  BRA `(.L_x_9602) ;  /* 0x0000000800fc7947 */ /* 0x000fec0003800000 */
.L_x_9603:
[----:B------:R-:W2:Y:S02]  /*b230*/  LDG.E.U16 R2, desc[UR36][R4.64] ;  /* 0x0000002404027981 */ /* 0x000ea4000c1e1500 */
[----:B--2---:R-:W3:Y:S01]  /*b240*/  I2F.S16 R2, R2 ;  /* 0x0000000200027306 */ /* 0x004ee20000101400 */
[----:B------:R-:W-:Y:S05]  /*b250*/  BRA `(.L_x_9602) ;  /* 0x0000000800f07947 */ /* 0x000fea0003800000 */
.L_x_9598:
        /* <DEDUP_REMOVED lines=8> */
.L_x_9606:
[----:B------:R-:W2:Y:S02]  /*b2e0*/  LDG.E.U16 R2, desc[UR36][R4.64] ;  /* 0x0000002404027981 */ /* 0x000ea4000c1e1500 */
[----:B--2---:R-:W-:Y:S01]  /*b2f0*/  HADD2.F32 R2, -RZ, R2.H0_H0 ;  /* 0x20000002ff027230 */ /* 0x004fe20000004100 */
[----:B------:R-:W-:Y:S06]  /*b300*/  BRA `(.L_x_9602) ;  /* 0x0000000800c47947 */ /* 0x000fec0003800000 */
.L_x_9605:
        /* <DEDUP_REMOVED lines=8> */
.L_x_9608:
[----:B------:R-:W2:Y:S02]  /*b390*/  LDG.E.U16 R2, desc[UR36][R4.64] ;  /* 0x0000002404027981 */ /* 0x000ea4000c1e1500 */
[----:B--2---:R-:W-:Y:S01]  /*b3a0*/  HADD2.F32 R2, -RZ, R2.H0_H0 ;  /* 0x20000002ff027230 */ /* 0x004fe20000004100 */
[----:B------:R-:W-:Y:S06]  /*b3b0*/  BRA `(.L_x_9602) ;  /* 0x0000000800987947 */ /* 0x000fec0003800000 */
.L_x_9607:
[----:B------:R-:W2:Y:S01]  /*b3c0*/  LDG.E.64 R4, desc[UR36][R4.64] ;  /* 0x0000002404047981 */ /* 0x000ea2000c1e1b00 */
[----:B------:R-:W-:Y:S01]  /*b3d0*/  UMOV UR4, 0xf0000000 ;  /* 0xf000000000047882 */ /* 0x000fe20000000000 */
[----:B------:R-:W-:Y:S01]  /*b3e0*/  UMOV UR5, 0x380fffff ;  /* 0x380fffff00057882 */ /* 0x000fe20000000000 */
[----:B--2---:R-:W0:Y:S01]  /*b3f0*/  F2F.F32.F64 R2, R4 ;  /* 0x0000000400027310 */ /* 0x004e220000301000 */
[----:B------:R-:W-:-:S14]  /*b400*/  DSETP.GEU.AND P0, PT, |R4|, UR4, PT ;  /* 0x0000000404007e2a */ /* 0x000fdc000bf0e200 */
[----:B0-----:R-:W-:Y:S01]  /*b410*/  @!P0 FMUL R2, R2, 1.175494350822287508e-38 ;  /* 0x0080000002028820 */ /* 0x001fe20000400000 */
[----:B------:R-:W-:Y:S06]  /*b420*/  BRA `(.L_x_9602) ;  /* 0x00000008007c7947 */ /* 0x000fec0003800000 */
.L_x_9597:
        /* <DEDUP_REMOVED lines=12> */
.L_x_9611:
[----:B------:R-:W2:Y:S01]  /*b4f0*/  LDG.E.64 R4, desc[UR36][R4.64] ;  /* 0x0000002404047981 */ /* 0x000ea2000c1e1b00 */
[----:B------:R-:W-:Y:S01]  /*b500*/  UMOV UR4, 0xf0000000 ;  /* 0xf000000000047882 */ /* 0x000fe20000000000 */
[----:B------:R-:W-:Y:S01]  /*b510*/  UMOV UR5, 0x380fffff ;  /* 0x380fffff00057882 */ /* 0x000fe20000000000 */
[----:B--2---:R-:W0:Y:S01]  /*b520*/  F2F.F32.F64 R2, R4 ;  /* 0x0000000400027310 */ /* 0x004e220000301000 */
[----:B------:R-:W-:-:S14]  /*b530*/  DSETP.GEU.AND P0, PT, |R4|, UR4, PT ;  /* 0x0000000404007e2a */ /* 0x000fdc000bf0e200 */
[----:B0-----:R-:W-:Y:S01]  /*b540*/  @!P0 FMUL R2, R2, 1.175494350822287508e-38 ;  /* 0x0080000002028820 */ /* 0x001fe20000400000 */
[----:B------:R-:W-:Y:S06]  /*b550*/  BRA `(.L_x_9602) ;  /* 0x0000000800307947 */ /* 0x000fec0003800000 */
.L_x_9610:
        /* <DEDUP_REMOVED lines=26> */
.L_x_9613:
        /* <DEDUP_REMOVED lines=13> */
.L_x_9612:
[----:B------:R-:W2:Y:S02]  /*b7d0*/  LDG.E.U16 R2, desc[UR36][R4.64] ;  /* 0x0000002404027981 */ /* 0x000ea4000c1e1500 */
[----:B--2---:R-:W-:Y:S01]  /*b7e0*/  IMAD.U32 R2, R2, 0x10000, RZ ;  /* 0x0001000002027824 */ /* 0x004fe200078e00ff */
[----:B------:R-:W-:Y:S06]  /*b7f0*/  BRA `(.L_x_9602) ;  /* 0x0000000400887947 */ /* 0x000fec0003800000 */
.L_x_9609:
        /* <DEDUP_REMOVED lines=11> */
.L_x_9616:
        /* <DEDUP_REMOVED lines=20> */
.L_x_9618:
[----:B------:R-:W-:Y:S05]  /*b9f0*/  BSYNC B0 ;  /* 0x0000000000007941 */ /* 0x000fea0003800000 */
.L_x_9617:
[----:B------:R-:W-:Y:S01]  /*ba00*/  IMAD.SHL.U32 R2, R2, 0x100000, RZ ;  /* 0x0010000002027824 */ /* 0x000fe200078e00ff */
[----:B------:R-:W-:-:S04]  /*ba10*/  LEA R3, R0, 0x3b800000, 0x17 ;  /* 0x3b80000000037811 */ /* 0x000fc800078eb8ff */
[----:B------:R-:W-:Y:S01]  /*ba20*/  LOP3.LUT R2, R3, R2, R4, 0xfe, !PT ;  /* 0x0000000203027212 */ /* 0x000fe200078efe04 */
[----:B------:R-:W-:Y:S06]  /*ba30*/  BRA `(.L_x_9602) ;  /* 0x0000000000f87947 */ /* 0x000fec0003800000 */
.L_x_9615:
        /* <DEDUP_REMOVED lines=20> */
.L_x_9620:
[----:B------:R-:W-:Y:S05]  /*bb80*/  BSYNC B0 ;  /* 0x0000000000007941 */ /* 0x000fea0003800000 */
.L_x_9619:
[----:B------:R-:W-:Y:S01]  /*bb90*/  IMAD.SHL.U32 R2, R2, 0x200000, RZ ;  /* 0x0020000002027824 */ /* 0x000fe200078e00ff */
[----:B------:R-:W-:-:S04]  /*bba0*/  LEA R3, R0, 0x37800000, 0x17 ;  /* 0x3780000000037811 */ /* 0x000fc800078eb8ff */
[----:B------:R-:W-:Y:S01]  /*bbb0*/  LOP3.LUT R2, R3, R2, R4, 0xfe, !PT ;  /* 0x0000000203027212 */ /* 0x000fe200078efe04 */
[----:B------:R-:W-:Y:S06]  /*bbc0*/  BRA `(.L_x_9602) ;  /* 0x0000000000947947 */ /* 0x000fec0003800000 */
.L_x_9614:
        /* <DEDUP_REMOVED lines=14> */
.L_x_9601:
        /* <DEDUP_REMOVED lines=16> */
.L_x_9623:
[----:B------:R-:W-:Y:S01]  /*bdb0*/  IMAD.MOV.U32 R2, RZ, RZ, RZ ;  /* 0x000000ffff027224 */ /* 0x000fe200078e00ff */
[----:B------:R-:W-:Y:S06]  /*bdc0*/  BRA `(.L_x_9602) ;  /* 0x0000000000147947 */ /* 0x000fec0003800000 */
.L_x_9622:
[----:B------:R-:W2:Y:S02]  /*bdd0*/  LDG.E.64 R2, desc[UR36][R4.64] ;  /* 0x0000002404027981 */ /* 0x000ea4000c1e1b00 */
[----:B--2---:R0:W1:Y:S01]  /*bde0*/  I2F.U64 R2, R2 ;  /* 0x0000000200027312 */ /* 0x0040620000301000 */
[----:B------:R-:W-:Y:S05]  /*bdf0*/  BRA `(.L_x_9602) ;  /* 0x0000000000087947 */ /* 0x000fea0003800000 */
.L_x_9621:
[----:B------:R-:W2:Y:S02]  /*be00*/  LDG.E R2, desc[UR36][R4.64] ;  /* 0x0000002404027981 */ /* 0x000ea4000c1e1900 */
[----:B--2---:R-:W-:-:S07]  /*be10*/  I2FP.F32.U32 R2, R2 ;  /* 0x0000000200027245 */ /* 0x004fce0000201000 */
.L_x_9602:
[----:B------:R-:W-:Y:S05]  /*be20*/  BSYNC B6 ;  /* 0x0000000000067941 */ /* 0x000fea0003800000 */
.L_x_9596:
[----:B01----:R-:W0:Y:S01]  /*be30*/  LDC R5, c[0x0][0x424] ;  /* 0x00010900ff057b82 */ /* 0x003e220000000800 */
[----:B------:R-:W-:Y:S01]  /*be40*/  BSSY B0, `(.L_x_9624) ;  /* 0x0000040000007945 */ /* 0x000fe20003800000 */
[C---:B--2345:R-:W-:Y:S01]  /*be50*/  FADD.FTZ R3, |R2|.reuse, -RZ ;  /* 0x800000ff02037221 */ /* 0x07cfe20000010200 */
        /* <DEDUP_REMOVED lines=25> */
.L_x_9629:
[----:B------:R-:W-:Y:S01]  /*bff0*/  FSETP.GEU.FTZ.AND P0, PT, R4, -R6, PT ;  /* 0x800000060400720b */ /* 0x000fe20003f1e000 */
[----:B------:R-:W-:-:S12]  /*c000*/  FADD.FTZ R0, R0, -1 ;  /* 0xbf80000000007421 */ /* 0x000fd80000010000 */
[----:B------:R-:W-:-:S07]  /*c010*/  @!P0 FADD.FTZ R0, R0, -1 ;  /* 0xbf80000000008421 */ /* 0x000fce0000010000 */
.L_x_9628:
[----:B------:R-:W-:Y:S05]  /*c020*/  BSYNC B1 ;  /* 0x0000000000017941 */ /* 0x000fea0003800000 */
.L_x_9627:
[----:B------:R-:W-:Y:S01]  /*c030*/  FFMA.FTZ R3, -R6, R0, R3 ;  /* 0x0000000006037223 */ /* 0x000fe20000010103 */
[----:B------:R-:W-:Y:S06]  /*c040*/  BRA `(.L_x_9625) ;  /* 0x00000000007c7947 */ /* 0x000fec0003800000 */
.L_x_9626:
        /* <DEDUP_REMOVED lines=15> */
.L_x_9632:
        /* <DEDUP_REMOVED lines=13> */
.L_x_9631:
[----:B------:R-:W-:Y:S05]  /*c210*/  BSYNC B1 ;  /* 0x0000000000017941 */ /* 0x000fea0003800000 */
.L_x_9630:
[----:B------:R-:W-:-:S04]  /*c220*/  FMUL.FTZ R3, R3, 1.1920928955078125e-07 ;  /* 0x3400000003037820 */ /* 0x000fc80000410000 */
[----:B------:R-:W-:-:S07]  /*c230*/  FMUL.FTZ R3, R8, R3 ;  /* 0x0000000308037220 */ /* 0x000fce0000410000 */
.L_x_9625:
[----:B------:R-:W-:Y:S05]  /*c240*/  BSYNC B0 ;  /* 0x0000000000007941 */ /* 0x000fea0003800000 */
.L_x_9624:
        /* <DEDUP_REMOVED lines=18> */
.L_x_9636:
[----:B------:R-:W1:Y:S02]  /*c370*/  F2I.S64.TRUNC R2, R2 ;  /* 0x0000000200027311 */ /* 0x000e64000020d900 */
[----:B-1----:R-:W-:-:S05]  /*c380*/  IMAD.MOV.U32 R5, RZ, RZ, R2 ;  /* 0x000000ffff057224 */ /* 0x002fca00078e0002 */
[----:B------:R-:W-:Y:S01]  /*c390*/  STG.E.U8 desc[UR36][R16.64], R5 ;  /* 0x0000000510007986 */ /* 0x000fe2000c101124 */
[----:B------:R-:W-:Y:S05]  /*c3a0*/  EXIT ;  /* 0x000000000000794d */ /* 0x000fea0003800000 */
.L_x_9635:
        /* <DEDUP_REMOVED lines=9> */
.L_x_9639:
[----:B------:R-:W1:Y:S02]  /*c440*/  F2I.FTZ.TRUNC.NTZ R3, R2 ;  /* 0x0000000200037305 */ /* 0x000e64000021f100 */
[----:B-1----:R-:W-:Y:S01]  /*c450*/  STG.E desc[UR36][R16.64], R3 ;  /* 0x0000000310007986 */ /* 0x002fe2000c101924 */
[----:B------:R-:W-:Y:S05]  /*c460*/  EXIT ;  /* 0x000000000000794d */ /* 0x000fea0003800000 */
.L_x_9638:
[----:B------:R-:W1:Y:S02]  /*c470*/  F2I.FTZ.TRUNC.NTZ R3, R2 ;  /* 0x0000000200037305 */ /* 0x000e64000021f100 */
[----:B-1----:R-:W-:Y:S01]  /*c480*/  STG.E.U16 desc[UR36][R16.64], R3 ;  /* 0x0000000310007986 */ /* 0x002fe2000c101524 */
[----:B------:R-:W-:Y:S05]  /*c490*/  EXIT ;  /* 0x000000000000794d */ /* 0x000fea0003800000 */
.L_x_9634:
        /* <DEDUP_REMOVED lines=8> */
.L_x_9641:
[----:B------:R-:W-:-:S05]  /*c520*/  F2FP.F16.F32.PACK_AB R2, RZ, R2 ;  /* 0x00000002ff02723e */ /* 0x000fca00000000ff */
[----:B------:R-:W-:Y:S01]  /*c530*/  STG.E.U16 desc[UR36][R16.64], R2 ;  /* 0x0000000210007986 */ /* 0x000fe2000c101524 */
[----:B------:R-:W-:Y:S05]  /*c540*/  EXIT ;  /* 0x000000000000794d */ /* 0x000fea0003800000 */
.L_x_9640:
        /* <DEDUP_REMOVED lines=9> */
.L_x_9643:
[----:B------:R-:W-:-:S04]  /*c5e0*/  F2FP.F16.F32.PACK_AB R3, RZ, R2 ;  /* 0x00000002ff03723e */ /* 0x000fc800000000ff */
[----:B------:R-:W-:-:S05]  /*c5f0*/  PRMT R3, R3, 0x5410, RZ ;  /* 0x0000541003037816 */ /* 0x000fca00000000ff */
[----:B------:R-:W-:Y:S01]  /*c600*/  STG.E desc[UR36][R16.64], R3 ;  /* 0x0000000310007986 */ /* 0x000fe2000c101924 */
[----:B------:R-:W-:Y:S05]  /*c610*/  EXIT ;  /* 0x000000000000794d */ /* 0x000fea0003800000 */
.L_x_9642:
[----:B------:R-:W-:-:S06]  /*c620*/  FMUL.FTZ R2, R2, 1 ;  /* 0x3f80000002027820 */ /* 0x000fcc0000410000 */
[----:B------:R-:W1:Y:S02]  /*c630*/  F2F.F64.F32 R2, R2 ;  /* 0x0000000200027310 */ /* 0x000e640000201800 */
[----:B-1----:R-:W-:Y:S01]  /*c640*/  STG.E.64 desc[UR36][R16.64], R2 ;  /* 0x0000000210007986 */ /* 0x002fe2000c101b24 */
[----:B------:R-:W-:Y:S05]  /*c650*/  EXIT ;  /* 0x000000000000794d */ /* 0x000fea0003800000 */
.L_x_9633:
        /* <DEDUP_REMOVED lines=12> */
.L_x_9646:
[----:B------:R-:W-:Y:S01]  /*c720*/  FMUL.FTZ R4, R2, 1 ;  /* 0x3f80000002047820 */ /* 0x000fe20000410000 */
[----:B------:R-:W-:-:S05]  /*c730*/  CS2R R6, SRZ ;  /* 0x0000000000067805 */ /* 0x000fca000001ff00 */
[----:B------:R-:W1:Y:S02]  /*c740*/  F2F.F64.F32 R4, R4 ;  /* 0x0000000400047310 */ /* 0x000e640000201800 */
[----:B-1----:R-:W-:Y:S01]  /*c750*/  STG.E.128 desc[UR36][R16.64], R4 ;  /* 0x0000000410007986 */ /* 0x002fe2000c101d24 */
[----:B------:R-:W-:Y:S05]  /*c760*/  EXIT ;  /* 0x000000000000794d */ /* 0x000fea0003800000 */
.L_x_9645:
        /* <DEDUP_REMOVED lines=20> */
.L_x_9650:
[----:B------:R-:W-:Y:S05]  /*c8b0*/  BSYNC B0 ;  /* 0x0000000000007941 */ /* 0x000fea0003800000 */
.L_x_9649:
[----:B------:R-:W-:-:S05]  /*c8c0*/  LOP3.LUT R5, R0, R5, RZ, 0xfc, !PT ;  /* 0x0000000500057212 */ /* 0x000fca00078efcff */
[----:B------:R-:W-:Y:S01]  /*c8d0*/  STG.E.U8 desc[UR36][R16.64], R5 ;  /* 0x0000000510007986 */ /* 0x000fe2000c101124 */
[----:B------:R-:W-:Y:S05]  /*c8e0*/  EXIT ;  /* 0x000000000000794d */ /* 0x000fea0003800000 */
.L_x_9648:
        /* <DEDUP_REMOVED lines=12> */
.L_x_9652:
[----:B------:R-:W-:Y:S01]  /*c9b0*/  IMAD.MOV.U32 R0, RZ, RZ, 0x7f ;  /* 0x0000007fff007424 */ /* 0x000fe200078e00ff */
[----:B------:R-:W-:-:S04]  /*c9c0*/  ISETP.GT.U32.AND P0, PT, R4, 0x7f800000, PT ;  /* 0x7f8000000400780c */ /* 0x000fc80003f04070 */
[----:B------:R-:W-:-:S09]  /*c9d0*/  SEL R0, R0, 0x7c, P0 ;  /* 0x0000007c00007807 */ /* 0x000fd20000000000 */
.L_x_9653:
[----:B------:R-:W-:Y:S05]  /*c9e0*/  BSYNC B0 ;  /* 0x0000000000007941 */ /* 0x000fea0003800000 */
.L_x_9651:
[----:B------:R-:W-:-:S04]  /*c9f0*/  LOP3.LUT R2, R2, 0x80000000, RZ, 0xc0, !PT ;  /* 0x8000000002027812 */ /* 0x000fc800078ec0ff */
[----:B------:R-:W-:-:S04]  /*ca00*/  SHF.R.U32.HI R3, RZ, 0x18, R2 ;  /* 0x00000018ff037819 */ /* 0x000fc80000011602 */
[----:B------:R-:W-:-:S05]  /*ca10*/  LOP3.LUT R3, R0, R3, RZ, 0xfc, !PT ;  /* 0x0000000300037212 */ /* 0x000fca00078efcff */
[----:B------:R-:W-:Y:S01]  /*ca20*/  STG.E.U8 desc[UR36][R16.64], R3 ;  /* 0x0000000310007986 */ /* 0x000fe2000c101124 */
[----:B------:R-:W-:Y:S05]  /*ca30*/  EXIT ;  /* 0x000000000000794d */ /* 0x000fea0003800000 */
.L_x_9647:
[----:B------:R-:W-:-:S05]  /*ca40*/  F2FP.BF16.F32.PACK_AB R2, RZ, R2 ;  /* 0x00000002ff02723e */ /* 0x000fca00000010ff */
[----:B------:R-:W-:Y:S01]  /*ca50*/  STG.E.U16 desc[UR36][R16.64], R2 ;  /* 0x0000000210007986 */ /* 0x000fe2000c101524 */
[----:B------:R-:W-:Y:S05]  /*ca60*/  EXIT ;  /* 0x000000000000794d */ /* 0x000fea0003800000 */
.L_x_9644:
        /* <DEDUP_REMOVED lines=11> */
.L_x_9656:
        /* <DEDUP_REMOVED lines=16> */
.L_x_9659:
[----:B------:R-:W-:-:S04]  /*cc20*/  LOP3.LUT R2, R2, 0x80000000, RZ, 0xc0, !PT ;  /* 0x8000000002027812 */ /* 0x000fc800078ec0ff */
[----:B------:R-:W-:-:S04]  /*cc30*/  SHF.R.U32.HI R3, RZ, 0x18, R2 ;  /* 0x00000018ff037819 */ /* 0x000fc80000011602 */
[----:B------:R-:W-:-:S04]  /*cc40*/  LOP3.LUT R0, R0, R3, RZ, 0xfc, !PT ;  /* 0x0000000300007212 */ /* 0x000fc800078efcff */
[----:B------:R-:W-:-:S07]  /*cc50*/  PRMT R8, R0, 0x7610, R8 ;  /* 0x0000761000087816 */ /* 0x000fce0000000008 */
.L_x_9658:
[----:B------:R-:W-:Y:S05]  /*cc60*/  BSYNC B0 ;  /* 0x0000000000007941 */ /* 0x000fea0003800000 */
.L_x_9657:
[----:B------:R-:W-:Y:S01]  /*cc70*/  STG.E.U8 desc[UR36][R16.64], R8 ;  /* 0x0000000810007986 */ /* 0x000fe2000c101124 */
[----:B------:R-:W-:Y:S05]  /*cc80*/  EXIT ;  /* 0x000000000000794d */ /* 0x000fea0003800000 */
.L_x_9655:
        /* <DEDUP_REMOVED lines=16> */
.L_x_9662:
[----:B------:R-:W-:-:S04]  /*cd90*/  LOP3.LUT R2, R2, 0x80000000, RZ, 0xc0, !PT ;  /* 0x8000000002027812 */ /* 0x000fc800078ec0ff */
[----:B------:R-:W-:-:S04]  /*cda0*/  SHF.R.U32.HI R3, RZ, 0x18, R2 ;  /* 0x00000018ff037819 */ /* 0x000fc80000011602 */
[----:B------:R-:W-:-:S04]  /*cdb0*/  LOP3.LUT R0, R0, R3, RZ, 0xfc, !PT ;  /* 0x0000000300007212 */ /* 0x000fc800078efcff */
[----:B------:R-:W-:-:S07]  /*cdc0*/  PRMT R8, R0, 0x7610, R8 ;  /* 0x0000761000087816 */ /* 0x000fce0000000008 */
.L_x_9661:
[----:B------:R-:W-:Y:S05]  /*cdd0*/  BSYNC B0 ;  /* 0x0000000000007941 */ /* 0x000fea0003800000 */
.L_x_9660:
[----:B------:R-:W-:Y:S01]  /*cde0*/  STG.E.U8 desc[UR36][R16.64], R8 ;  /* 0x0000000810007986 */ /* 0x000fe2000c101124 */
[----:B------:R-:W-:Y:S05]  /*cdf0*/  EXIT ;  /* 0x000000000000794d */ /* 0x000fea0003800000 */
.L_x_9654:
        /* <DEDUP_REMOVED lines=21> */
.L_x_9637:
        /* <DEDUP_REMOVED lines=16> */
.L_x_9665:
[----:B------:R-:W-:Y:S05]  /*d050*/  EXIT ;  /* 0x000000000000794d */ /* 0x000fea0003800000 */
.L_x_9664:
[----:B------:R-:W1:Y:S02]  /*d060*/  F2I.U64.TRUNC R2, R2 ;  /* 0x0000000200027311 */ /* 0x000e64000020d800 */
[----:B-1----:R-:W-:Y:S01]  /*d070*/  STG.E.64 desc[UR36][R16.64], R2 ;  /* 0x0000000210007986 */ /* 0x002fe2000c101b24 */
[----:B------:R-:W-:Y:S05]  /*d080*/  EXIT ;  /* 0x000000000000794d */ /* 0x000fea0003800000 */
.L_x_9663:
[----:B------:R-:W1:Y:S02]  /*d090*/  F2I.FTZ.U32.TRUNC.NTZ R3, R2 ;  /* 0x0000000200037305 */ /* 0x000e64000021f000 */
[----:B-1----:R-:W-:Y:S01]  /*d0a0*/  STG.E desc[UR36][R16.64], R3 ;  /* 0x0000000310007986 */ /* 0x002fe2000c101924 */
[----:B------:R-:W-:Y:S05]  /*d0b0*/  EXIT ;  /* 0x000000000000794d */ /* 0x000fea0003800000 */
.L_x_9666:
        /* <DEDUP_REMOVED lines=12> */
.L_x_57346:


//--------------------- .text._ZN2at6native27unrolled_elementwise_kernelINS0_13BUnaryFunctorIfffZZZNS0_16fmod_kernel_cudaERNS_18TensorIteratorBaseEENKUlvE0_clEvENKUlvE0_clEvEUlffE_EESt5arrayIPcLm2EELi4E23TrivialOffsetCalculatorILi1EjESD_NS0_6memory12LoadWithCastILi1EEENSE_13StoreWithCastILi1EEEEEviT_T0_T2_T3_T4_T5_ --------------------------
	.section	.text._ZN2at6native27unrolled_elementwise_kernelINS0_13BUnaryFunctorIfffZZZNS0_16fmod_kernel_cudaERNS_18TensorIteratorBaseEENKUlvE0_clEvENKUlvE0_clEvEUlffE_EESt5arrayIPcLm2EELi4E23TrivialOffsetCalculatorILi1EjESD_NS0_6memory12LoadWithCastILi1EEENSE_13StoreWithCastILi1EEEEEviT_T0_T2_T3_T4_T5_,"ax",@progbits
	.align	128
        .global         _ZN2at6native27unrolled_elementwise_kernelINS0_13BUnaryFunctorIfffZZZNS0_16fmod_kernel_cudaERNS_18TensorIteratorBaseEENKUlvE0_clEvENKUlvE0_clEvEUlffE_EESt5arrayIPcLm2EELi4E23TrivialOffsetCalculatorILi1EjESD_NS0_6memory12LoadWithCastILi1EEENSE_13StoreWithCastILi1EEEEEviT_T0_T2_T3_T4_T5_
        .type           _ZN2at6native27unrolled_elementwise_kernelINS0_13BUnaryFunctorIfffZZZNS0_16fmod_kernel_cudaERNS_18TensorIteratorBaseEENKUlvE0_clEvENKUlvE0_clEvEUlffE_EESt5arrayIPcLm2EELi4E23TrivialOffsetCalculatorILi1EjESD_NS0_6memory12LoadWithCastILi1EEENSE_13StoreWithCastILi1EEEEEviT_T0_T2_T3_T4_T5_,@function
        .size           _ZN2at6native27unrolled_elementwise_kernelINS0_13BUnaryFunctorIfffZZZNS0_16fmod_kernel_cudaERNS_18TensorIteratorBaseEENKUlvE0_clEvENKUlvE0_clEvEUlffE_EESt5arrayIPcLm2EELi4E23TrivialOffsetCalculatorILi1EjESD_NS0_6memory12LoadWithCastILi1EEENSE_13StoreWithCastILi1EEEEEviT_T0_T2_T3_T4_T5_,(.L_x_57347 - _ZN2at6native27unrolled_elementwise_kernelINS0_13BUnaryFunctorIfffZZZNS0_16fmod_kernel_cudaERNS_18TensorIteratorBaseEENKUlvE0_clEvENKUlvE0_clEvEUlffE_EESt5arrayIPcLm2EELi4E23TrivialOffsetCalculatorILi1EjESD_NS0_6memory12LoadWithCastILi1EEENSE_13StoreWithCastILi1EEEEEviT_T0_T2_T3_T4_T5_)
        .other          _ZN2at6native27unrolled_elementwise_kernelINS0_13BUnaryFunctorIfffZZZNS0_16fmod_kernel_cudaERNS_18TensorIteratorBaseEENKUlvE0_clEvENKUlvE0_clEvEUlffE_EESt5arrayIPcLm2EELi4E23TrivialOffsetCalculatorILi1EjESD_NS0_6memory12LoadWithCastILi1EEENSE_13StoreWithCastILi1EEEEEviT_T0_T2_T3_T4_T5_,@"STO_CUDA_ENTRY STV_DEFAULT"
_ZN2at6native27unrolled_elementwise_kernelINS0_13BUnaryFunctorIfffZZZNS0_16fmod_kernel_cudaERNS_18TensorIteratorBaseEENKUlvE0_clEvENKUlvE0_clEvEUlffE_EESt5arrayIPcLm2EELi4E23TrivialOffsetCalculatorILi1EjESD_NS0_6memory12LoadWithCastILi1EEENSE_13StoreWithCastILi1EEEEEviT_T0_T2_T3_T4_T5_:
.text._ZN2at6native27unrolled_elementwise_kernelINS0_13BUnaryFunctorIfffZZZNS0_16fmod_kernel_cudaERNS_18TensorIteratorBaseEENKUlvE0_clEvENKUlvE0_clEvEUlffE_EESt5arrayIPcLm2EELi4E23TrivialOffsetCalculatorILi1EjESD_NS0_6memory12LoadWithCastILi1EEENSE_13StoreWithCastILi1EEEEEviT_T0_T2_T3_T4_T5_:
[----:B------:R-:W0:Y:S01]  /*0000*/  LDC R1, c[0x0][0x28] ;  /* 0x00000a00ff017b82 */ /* 0x000e220000000800 */
[----:B------:R-:W1:Y:S07]  /*0010*/  S2R R2, SR_CTAID.X ;  /* 0x0000000000027919 */ /* 0x000e6e0000002500 */
[----:B------:R-:W1:Y:S01]  /*0020*/  LDC R17, c[0x0][0x210] ;  /* 0x00008400ff117b82 */ /* 0x000e620000000800 */
[----:B------:R-:W-:Y:S01]  /*0030*/  ULDC.64 UR36, c[0x0][0x208] ;  /* 0x0000820000247ab9 */ /* 0x000fe20000000a00 */
[----:B------:R-:W-:Y:S01]  /*0040*/  BSSY B7, `(.L_x_9667) ;  /* 0x00000ee000077945 */ /* 0x000fe20003800000 */
[----:B------:R-:W2:Y:S01]  /*0050*/  S2R R23, SR_TID.X ;  /* 0x0000000000177919 */ /* 0x000ea20000002100 */
[----:B------:R-:W-:-:S04]  /*0060*/  CS2R R18, SRZ ;  /* 0x0000000000127805 */ /* 0x000fc8000001ff00 */
[----:B------:R-:W3:Y:S01]  /*0070*/  LDC.U8 R24, c[0x0][0x234] ;  /* 0x00008d00ff187b82 */ /* 0x000ee20000000000 */
[----:B-1----:R-:W-:-:S05]  /*0080*/  IMAD R17, R2, -0x200, R17 ;  /* 0xfffffe0002117824 */ /* 0x002fca00078e0211 */
[----:B--2---:R-:W-:-:S13]  /*0090*/  ISETP.GE.AND P0, PT, R23, R17, PT ;  /* 0x000000111700720c */ /* 0x004fda0003f06270 */
[----:B0--3--:R-:W-:Y:S05]  /*00a0*/  @P0 BRA `(.L_x_9668) ;  /* 0x0000000c009c0947 */ /* 0x009fea0003800000 */
        /* <DEDUP_REMOVED lines=21> */
.L_x_9673:
[----:B------:R-:W2:Y:S02]  /*0200*/  LDG.E.U8 R4, desc[UR36][R4.64] ;  /* 0x0000002404047981 */ /* 0x000ea4000c1e1100 */
[----:B--2---:R-:W-:Y:S01]  /*0210*/  I2FP.F32.U32 R18, R4 ;  /* 0x0000000400127245 */ /* 0x004fe20000201000 */
[----:B------:R-:W-:Y:S06]  /*0220*/  BRA `(.L_x_9675) ;  /* 0x0000000c00307947 */ /* 0x000fec0003800000 */
.L_x_9672:
        /* <DEDUP_REMOVED lines=9> */
.L_x_9677:
[----:B------:R-:W2:Y:S02]  /*02c0*/  LDG.E R4, desc[UR36][R4.64] ;  /* 0x0000002404047981 */ /* 0x000ea4000c1e1900 */
[----:B--2---:R-:W-:Y:S01]  /*02d0*/  I2FP.F32.S32 R18, R4 ;  /* 0x0000000400127245 */ /* 0x004fe20000201400 */
[----:B------:R-:W-:Y:S06]  /*02e0*/  BRA `(.L_x_9675) ;  /* 0x0000000c00007947 */ /* 0x000fec0003800000 */
.L_x_9676:
[----:B------:R-:W2:Y:S02]  /*02f0*/  LDG.E.U16 R4, desc[UR36][R4.64] ;  /* 0x0000002404047981 */ /* 0x000ea4000c1e1500 */
[----:B--2---:R2:W3:Y:S01]  /*0300*/  I2F.S16 R18, R4 ;  /* 0x0000000400127306 */ /* 0x0044e20000101400 */
[----:B------:R-:W-:Y:S05]  /*0310*/  BRA `(.L_x_9675) ;  /* 0x0000000800f47947 */ /* 0x000fea0003800000 */
.L_x_9671:
        /* <DEDUP_REMOVED lines=8> */
.L_x_9679:
[----:B------:R-:W2:Y:S02]  /*03a0*/  LDG.E.U16 R4, desc[UR36][R4.64] ;  /* 0x0000002404047981 */ /* 0x000ea4000c1e1500 */
[----:B--2---:R-:W-:Y:S01]  /*03b0*/  HADD2.F32 R18, -RZ, R4.H0_H0 ;  /* 0x20000004ff127230 */ /* 0x004fe20000004100 */
[----:B------:R-:W-:Y:S06]  /*03c0*/  BRA `(.L_x_9675) ;  /* 0x0000000800c87947 */ /* 0x000fec0003800000 */
.L_x_9678:
        /* <DEDUP_REMOVED lines=8> */
.L_x_9681:
[----:B------:R-:W2:Y:S02]  /*0450*/  LDG.E.U16 R4, desc[UR36][R4.64] ;  /* 0x0000002404047981 */ /* 0x000ea4000c1e1500 */
[----:B--2---:R-:W-:Y:S01]  /*0460*/  HADD2.F32 R18, -RZ, R4.H0_H0 ;  /* 0x20000004ff127230 */ /* 0x004fe20000004100 */
[----:B------:R-:W-:Y:S06]  /*0470*/  BRA `(.L_x_9675) ;  /* 0x00000008009c7947 */ /* 0x000fec0003800000 */
.L_x_9680:
[----:B------:R-:W2:Y:S01]  /*0480*/  LDG.E.64 R4, desc[UR36][R4.64] ;  /* 0x0000002404047981 */ /* 0x000ea2000c1e1b00 */
[----:B------:R-:W-:Y:S01]  /*0490*/  UMOV UR4, 0xf0000000 ;  /* 0xf000000000047882 */ /* 0x000fe20000000000 */
[----:B------:R-:W-:Y:S01]  /*04a0*/  UMOV UR5, 0x380fffff ;  /* 0x380fffff00057882 */ /* 0x000fe20000000000 */
[----:B--2---:R-:W0:Y:S01]  /*04b0*/  F2F.F32.F64 R18, R4 ;  /* 0x0000000400127310 */ /* 0x004e220000301000 */
[----:B------:R-:W-:-:S14]  /*04c0*/  DSETP.GEU.AND P0, PT, |R4|, UR4, PT ;  /* 0x0000000404007e2a */ /* 0x000fdc000bf0e200 */
[----:B0-----:R-:W-:Y:S01]  /*04d0*/  @!P0 FMUL R18, R18, 1.175494350822287508e-38 ;  /* 0x0080000012128820 */ /* 0x001fe20000400000 */
[----:B------:R-:W-:Y:S06]  /*04e0*/  BRA `(.L_x_9675) ;  /* 0x0000000800807947 */ /* 0x000fec0003800000 */
.L_x_9670:
        /* <DEDUP_REMOVED lines=12> */
.L_x_9684:
[----:B------:R-:W2:Y:S01]  /*05b0*/  LDG.E.64 R4, desc[UR36][R4.64] ;  /* 0x0000002404047981 */ /* 0x000ea2000c1e1b00 */
[----:B------:R-:W-:Y:S01]  /*05c0*/  UMOV UR4, 0xf0000000 ;  /* 0xf000000000047882 */ /* 0x000fe20000000000 */
[----:B------:R-:W-:Y:S01]  /*05d0*/  UMOV UR5, 0x380fffff ;  /* 0x380fffff00057882 */ /* 0x000fe20000000000 */
[----:B--2---:R-:W0:Y:S01]  /*05e0*/  F2F.F32.F64 R18, R4 ;  /* 0x0000000400127310 */ /* 0x004e220000301000 */
[----:B------:R-:W-:-:S14]  /*05f0*/  DSETP.GEU.AND P0, PT, |R4|, UR4, PT ;  /* 0x0000000404007e2a */ /* 0x000fdc000bf0e200 */
[----:B0-----:R-:W-:Y:S01]  /*0600*/  @!P0 FMUL R18, R18, 1.175494350822287508e-38 ;  /* 0x0080000012128820 */ /* 0x001fe20000400000 */
[----:B------:R-:W-:Y:S06]  /*0610*/  BRA `(.L_x_9675) ;  /* 0x0000000800347947 */ /* 0x000fec0003800000 */
.L_x_9683:
        /* <DEDUP_REMOVED lines=26> */
.L_x_9686:
        /* <DEDUP_REMOVED lines=14> */
.L_x_9685:
[----:B------:R-:W2:Y:S02]  /*08a0*/  LDG.E.U16 R4, desc[UR36][R4.64] ;  /* 0x0000002404047981 */ /* 0x000ea4000c1e1500 */
[----:B--2---:R-:W-:Y:S01]  /*08b0*/  IMAD.U32 R18, R4, 0x10000, RZ ;  /* 0x0001000004127824 */ /* 0x004fe200078e00ff */
[----:B------:R-:W-:Y:S06]  /*08c0*/  BRA `(.L_x_9675) ;  /* 0x0000000400887947 */ /* 0x000fec0003800000 */
.L_x_9682:
        /* <DEDUP_REMOVED lines=11> */
.L_x_9689:
        /* <DEDUP_REMOVED lines=20> */
.L_x_9691:
[----:B------:R-:W-:Y:S05]  /*0ac0*/  BSYNC B0 ;  /* 0x0000000000007941 */ /* 0x000fea0003800000 */
.L_x_9690:
[----:B------:R-:W-:Y:S01]  /*0ad0*/  IMAD.SHL.U32 R3, R3, 0x100000, RZ ;  /* 0x0010000003037824 */ /* 0x000fe200078e00ff */
[----:B------:R-:W-:-:S04]  /*0ae0*/  LEA R5, R0, 0x3b800000, 0x17 ;  /* 0x3b80000000057811 */ /* 0x000fc800078eb8ff */
[----:B------:R-:W-:Y:S01]  /*0af0*/  LOP3.LUT R18, R5, R3, R18, 0xfe, !PT ;  /* 0x0000000305127212 */ /* 0x000fe200078efe12 */
[----:B------:R-:W-:Y:S06]  /*0b00*/  BRA `(.L_x_9675) ;  /* 0x0000000000f87947 */ /* 0x000fec0003800000 */
.L_x_9688:
        /* <DEDUP_REMOVED lines=20> */
.L_x_9693:
[----:B------:R-:W-:Y:S05]  /*0c50*/  BSYNC B0 ;  /* 0x0000000000007941 */ /* 0x000fea0003800000 */
.L_x_9692:
[----:B------:R-:W-:Y:S01]  /*0c60*/  IMAD.SHL.U32 R3, R3, 0x200000, RZ ;  /* 0x0020000003037824 */ /* 0x000fe200078e00ff */
[----:B------:R-:W-:-:S04]  /*0c70*/  LEA R5, R0, 0x37800000, 0x17 ;  /* 0x3780000000057811 */ /* 0x000fc800078eb8ff */
[----:B------:R-:W-:Y:S01]  /*0c80*/  LOP3.LUT R18, R5, R3, R18, 0xfe, !PT ;  /* 0x0000000305127212 */ /* 0x000fe200078efe12 */
[----:B------:R-:W-:Y:S06]  /*0c90*/  BRA `(.L_x_9675) ;  /* 0x0000000000947947 */ /* 0x000fec0003800000 */
.L_x_9687:
        /* <DEDUP_REMOVED lines=14> */
.L_x_9674:
        /* <DEDUP_REMOVED lines=16> */
.L_x_9696:
[----:B------:R-:W-:Y:S01]  /*0e80*/  IMAD.MOV.U32 R18, RZ, RZ, RZ ;  /* 0x000000ffff127224 */ /* 0x000fe200078e00ff */
[----:B------:R-:W-:Y:S06]  /*0e90*/  BRA `(.L_x_9675) ;  /* 0x0000000000147947 */ /* 0x000fec0003800000 */
.L_x_9695:
[----:B------:R-:W2:Y:S02]  /*0ea0*/  LDG.E.64 R4, desc[UR36][R4.64] ;  /* 0x0000002404047981 */ /* 0x000ea4000c1e1b00 */
[----:B--2---:R0:W1:Y:S01]  /*0eb0*/  I2F.U64 R18, R4 ;  /* 0x0000000400127312 */ /* 0x0040620000301000 */
[----:B------:R-:W-:Y:S05]  /*0ec0*/  BRA `(.L_x_9675) ;  /* 0x0000000000087947 */ /* 0x000fea0003800000 */
.L_x_9694:
[----:B------:R-:W2:Y:S02]  /*0ed0*/  LDG.E R4, desc[UR36][R4.64] ;  /* 0x0000002404047981 */ /* 0x000ea4000c1e1900 */
[----:B--2---:R-:W-:-:S07]  /*0ee0*/  I2FP.F32.U32 R18, R4 ;  /* 0x0000000400127245 */ /* 0x004fce0000201000 */
.L_x_9675:
[----:B------:R-:W-:Y:S05]  /*0ef0*/  BSYNC B6 ;  /* 0x0000000000067941 */ /* 0x000fea0003800000 */
.L_x_9669:
[----:B------:R-:W2:Y:S02]  /*0f00*/  S2R R23, SR_TID.X ;  /* 0x0000000000177919 */ /* 0x000ea40000002100 */
[----:B--2---:R-:W-:-:S07]  /*0f10*/  VIADD R23, R23, 0x80 ;  /* 0x0000008017177836 */ /* 0x004fce0000000000 */
.L_x_9668:
[----:B------:R-:W-:Y:S05]  /*0f20*/  BSYNC B7 ;  /* 0x0000000000077941 */ /* 0x000fea0003800000 */
.L_x_9667:
[----:B------:R-:W-:Y:S01]  /*0f30*/  ISETP.GE.AND P0, PT, R23, R17, PT ;  /* 0x000000111700720c */ /* 0x000fe20003f06270 */
[----:B------:R-:W-:-:S12]  /*0f40*/  BSSY B7, `(.L_x_9697) ;  /* 0x00000e8000077945 */ /* 0x000fd80003800000 */
[----:B------:R-:W-:Y:S05]  /*0f50*/  @P0 BRA `(.L_x_9698) ;  /* 0x0000000c00980947 */ /* 0x000fea0003800000 */
[----:B0---4-:R-:W0:Y:S01]  /*0f60*/  LDC.64 R4, c[0x0][0x228] ;  /* 0x00008a00ff047b82 */ /* 0x011e220000000a00 */
[----:B------:R-:W-:Y:S01]  /*0f70*/  IMAD R0, R2, 0x200, R23 ;  /* 0x0000020002007824 */ /* 0x000fe200078e0217 */
[----:B------:R-:W-:Y:S01]  /*0f80*/  PRMT R6, R24, 0x9910, RZ ;  /* 0x0000991018067816 */ /* 0x000fe200000000ff */
[----:B------:R-:W-:Y:S01]  /*0f90*/  ULDC UR4, c[0x0][0x238] ;  /* 0x00008e0000047ab9 */ /* 0x000fe20000000800 */
[----:B------:R-:W-:Y:S01]  /*0fa0*/  BSSY B6, `(.L_x_9699) ;  /* 0x00000e0000067945 */ /* 0x000fe20003800000 */
        /* <DEDUP_REMOVED lines=17> */
.L_x_9703:
[----:B------:R-:W2:Y:S02]  /*10c0*/  LDG.E.U8 R4, desc[UR36][R4.64] ;  /* 0x0000002404047981 */ /* 0x000ea4000c1e1100 */
[----:B--2---:R-:W-:Y:S01]  /*10d0*/  I2FP.F32.U32 R19, R4 ;  /* 0x0000000400137245 */ /* 0x004fe20000201000 */
[----:B------:R-:W-:Y:S06]  /*10e0*/  BRA `(.L_x_9705) ;  /* 0x0000000c002c7947 */ /* 0x000fec0003800000 */
.L_x_9702:
        /* <DEDUP_REMOVED lines=9> */
.L_x_9707:
[----:B------:R-:W2:Y:S02]  /*1180*/  LDG.E R4, desc[UR36][R4.64] ;  /* 0x0000002404047981 */ /* 0x000ea4000c1e1900 */
[----:B--2---:R-:W-:Y:S01]  /*1190*/  I2FP.F32.S32 R19, R4 ;  /* 0x0000000400137245 */ /* 0x004fe20000201400 */
[----:B------:R-:W-:Y:S06]  /*11a0*/  BRA `(.L_x_9705) ;  /* 0x0000000800fc7947 */ /* 0x000fec0003800000 */
.L_x_9706:
[----:B------:R-:W2:Y:S02]  /*11b0*/  LDG.E.U16 R4, desc[UR36][R4.64] ;  /* 0x0000002404047981 */ /* 0x000ea4000c1e1500 */
[----:B--2---:R0:W2:Y:S01]  /*11c0*/  I2F.S16 R19, R4 ;  /* 0x0000000400137306 */ /* 0x0040a20000101400 */
[----:B------:R-:W-:Y:S05]  /*11d0*/  BRA `(.L_x_9705) ;  /* 0x0000000800f07947 */ /* 0x000fea0003800000 */
.L_x_9701:
        /* <DEDUP_REMOVED lines=8> */
.L_x_9709:
[----:B------:R-:W2:Y:S02]  /*1260*/  LDG.E.U16 R4, desc[UR36][R4.64] ;  /* 0x0000002404047981 */ /* 0x000ea4000c1e1500 */
[----:B--2---:R-:W-:Y:S01]  /*1270*/  HADD2.F32 R19, -RZ, R4.H0_H0 ;  /* 0x20000004ff137230 */ /* 0x004fe20000004100 */
[----:B------:R-:W-:Y:S06]  /*1280*/  BRA `(.L_x_9705) ;  /* 0x0000000800c47947 */ /* 0x000fec0003800000 */
.L_x_9708:
        /* <DEDUP_REMOVED lines=8> */
.L_x_9711:
[----:B------:R-:W2:Y:S02]  /*1310*/  LDG.E.U16 R4, desc[UR36][R4.64] ;  /* 0x0000002404047981 */ /* 0x000ea4000c1e1500 */
[----:B--2---:R-:W-:Y:S01]  /*1320*/  HADD2.F32 R19, -RZ, R4.H0_H0 ;  /* 0x20000004ff137230 */ /* 0x004fe20000004100 */
[----:B------:R-:W-:Y:S06]  /*1330*/  BRA `(.L_x_9705) ;  /* 0x0000000800987947 */ /* 0x000fec0003800000 */
.L_x_9710:
[----:B------:R-:W2:Y:S01]  /*1340*/  LDG.E.64 R4, desc[UR36][R4.64] ;  /* 0x0000002404047981 */ /* 0x000ea2000c1e1b00 */
[----:B------:R-:W-:Y:S01]  /*1350*/  UMOV UR4, 0xf0000000 ;  /* 0xf000000000047882 */ /* 0x000fe20000000000 */
[----:B------:R-:W-:Y:S01]  /*1360*/  UMOV UR5, 0x380fffff ;  /* 0x380fffff00057882 */ /* 0x000fe20000000000 */
[----:B--2---:R-:W0:Y:S01]  /*1370*/  F2F.F32.F64 R19, R4 ;  /* 0x0000000400137310 */ /* 0x004e220000301000 */
[----:B------:R-:W-:-:S14]  /*1380*/  DSETP.GEU.AND P0, PT, |R4|, UR4, PT ;  /* 0x0000000404007e2a */ /* 0x000fdc000bf0e200 */
[----:B0-----:R-:W-:Y:S01]  /*1390*/  @!P0 FMUL R19, R19, 1.175494350822287508e-38 ;  /* 0x0080000013138820 */ /* 0x001fe20000400000 */
[----:B------:R-:W-:Y:S06]  /*13a0*/  BRA `(.L_x_9705) ;  /* 0x00000008007c7947 */ /* 0x000fec0003800000 */
.L_x_9700:
        /* <DEDUP_REMOVED lines=12> */
.L_x_9714:
[----:B------:R-:W2:Y:S01]  /*1470*/  LDG.E.64 R4, desc[UR36][R4.64] ;  /* 0x0000002404047981 */ /* 0x000ea2000c1e1b00 */
[----:B------:R-:W-:Y:S01]  /*1480*/  UMOV UR4, 0xf0000000 ;  /* 0xf000000000047882 */ /* 0x000fe20000000000 */
[----:B------:R-:W-:Y:S01]  /*1490*/  UMOV UR5, 0x380fffff ;  /* 0x380fffff00057882 */ /* 0x000fe20000000000 */
[----:B--2---:R-:W0:Y:S01]  /*14a0*/  F2F.F32.F64 R19, R4 ;  /* 0x0000000400137310 */ /* 0x004e220000301000 */
[----:B------:R-:W-:-:S14]  /*14b0*/  DSETP.GEU.AND P0, PT, |R4|, UR4, PT ;  /* 0x0000000404007e2a */ /* 0x000fdc000bf0e200 */
[----:B0-----:R-:W-:Y:S01]  /*14c0*/  @!P0 FMUL R19, R19, 1.175494350822287508e-38 ;  /* 0x0080000013138820 */ /* 0x001fe20000400000 */
[----:B------:R-:W-:Y:S06]  /*14d0*/  BRA `(.L_x_9705) ;  /* 0x0000000800307947 */ /* 0x000fec0003800000 */
.L_x_9713:
        /* <DEDUP_REMOVED lines=26> */
.L_x_9716:
        /* <DEDUP_REMOVED lines=13> */
.L_x_9715:
[----:B------:R-:W2:Y:S02]  /*1750*/  LDG.E.U16 R4, desc[UR36][R4.64] ;  /* 0x0000002404047981 */ /* 0x000ea4000c1e1500 */
[----:B--2---:R-:W-:Y:S01]  /*1760*/  IMAD.U32 R19, R4, 0x10000, RZ ;  /* 0x0001000004137824 */ /* 0x004fe200078e00ff */
[----:B------:R-:W-:Y:S06]  /*1770*/  BRA `(.L_x_9705) ;  /* 0x0000000400887947 */ /* 0x000fec0003800000 */
.L_x_9712:
        /* <DEDUP_REMOVED lines=11> */
.L_x_9719:
        /* <DEDUP_REMOVED lines=20> */
.L_x_9721:
[----:B------:R-:W-:Y:S05]  /*1970*/  BSYNC B0 ;  /* 0x0000000000007941 */ /* 0x000fea0003800000 */
.L_x_9720:
[----:B------:R-:W-:Y:S01]  /*1980*/  IMAD.SHL.U32 R3, R3, 0x100000, RZ ;  /* 0x0010000003037824 */ /* 0x000fe200078e00ff */
[----:B------:R-:W-:-:S04]  /*1990*/  LEA R0, R0, 0x3b800000, 0x17 ;  /* 0x3b80000000007811 */ /* 0x000fc800078eb8ff */
[----:B------:R-:W-:Y:S01]  /*19a0*/  LOP3.LUT R19, R0, R3, R19, 0xfe, !PT ;  /* 0x0000000300137212 */ /* 0x000fe200078efe13 */
[----:B------:R-:W-:Y:S06]  /*19b0*/  BRA `(.L_x_9705) ;  /* 0x0000000000f87947 */ /* 0x000fec0003800000 */
.L_x_9718:
        /* <DEDUP_REMOVED lines=20> */
.L_x_9723:
[----:B------:R-:W-:Y:S05]  /*1b00*/  BSYNC B0 ;  /* 0x0000000000007941 */ /* 0x000fea0003800000 */
.L_x_9722:
[----:B------:R-:W-:Y:S01]  /*1b10*/  IMAD.SHL.U32 R3, R3, 0x200000, RZ ;  /* 0x0020000003037824 */ /* 0x000fe200078e00ff */
[----:B------:R-:W-:-:S04]  /*1b20*/  LEA R0, R0, 0x37800000, 0x17 ;  /* 0x3780000000007811 */ /* 0x000fc800078eb8ff */
[----:B------:R-:W-:Y:S01]  /*1b30*/  LOP3.LUT R19, R0, R3, R19, 0xfe, !PT ;  /* 0x0000000300137212 */ /* 0x000fe200078efe13 */
[----:B------:R-:W-:Y:S06]  /*1b40*/  BRA `(.L_x_9705) ;  /* 0x0000000000947947 */ /* 0x000fec0003800000 */
.L_x_9717:
        /* <DEDUP_REMOVED lines=14> */
.L_x_9704:
        /* <DEDUP_REMOVED lines=16> */
.L_x_9726:
[----:B------:R-:W-:Y:S01]  /*1d30*/  IMAD.MOV.U32 R19, RZ, RZ, RZ ;  /* 0x000000ffff137224 */ /* 0x000fe200078e00ff */
[----:B------:R-:W-:Y:S06]  /*1d40*/  BRA `(.L_x_9705) ;  /* 0x0000000000147947 */ /* 0x000fec0003800000 */
.L_x_9725:
[----:B------:R-:W2:Y:S02]  /*1d50*/  LDG.E.64 R4, desc[UR36][R4.64] ;  /* 0x0000002404047981 */ /* 0x000ea4000c1e1b00 */
[----:B--2---:R0:W2:Y:S01]  /*1d60*/  I2F.U64 R19, R4 ;  /* 0x0000000400137312 */ /* 0x0040a20000301000 */
[----:B------:R-:W-:Y:S05]  /*1d70*/  BRA `(.L_x_9705) ;  /* 0x0000000000087947 */ /* 0x000fea0003800000 */
.L_x_9724:
[----:B------:R-:W2:Y:S02]  /*1d80*/  LDG.E R4, desc[UR36][R4.64] ;  /* 0x0000002404047981 */ /* 0x000ea4000c1e1900 */
[----:B--2---:R-:W-:-:S07]  /*1d90*/  I2FP.F32.U32 R19, R4 ;  /* 0x0000000400137245 */ /* 0x004fce0000201000 */
.L_x_9705:
[----:B------:R-:W-:Y:S05]  /*1da0*/  BSYNC B6 ;  /* 0x0000000000067941 */ /* 0x000fea0003800000 */
.L_x_9699:
[----:B------:R-:W-:-:S07]  /*1db0*/  VIADD R23, R23, 0x80 ;  /* 0x0000008017177836 */ /* 0x000fce0000000000 */
.L_x_9698:
[----:B------:R-:W-:Y:S05]  /*1dc0*/  BSYNC B7 ;  /* 0x0000000000077941 */ /* 0x000fea0003800000 */
.L_x_9697:
[----:B------:R-:W-:Y:S01]  /*1dd0*/  ISETP.GE.AND P0, PT, R23, R17, PT ;  /* 0x000000111700720c */ /* 0x000fe20003f06270 */
[----:B------:R-:W-:Y:S01]  /*1de0*/  BSSY B7, `(.L_x_9727) ;  /* 0x00000ea000077945 */ /* 0x000fe20003800000 */
[----:B------:R-:W-:Y:S02]  /*1df0*/  IMAD.MOV.U32 R16, RZ, RZ, RZ ;  /* 0x000000ffff107224 */ /* 0x000fe400078e00ff */
[----:B------:R-:W-:-:S09]  /*1e00*/  IMAD.MOV.U32 R22, RZ, RZ, RZ ;  /* 0x000000ffff167224 */ /* 0x000fd200078e00ff */
[----:B------:R-:W-:Y:S05]  /*1e10*/  @P0 BRA `(.L_x_9728) ;  /* 0x0000000c00980947 */ /* 0x000fea0003800000 */
[----:B0-2-4-:R-:W0:Y:S01]  /*1e20*/  LDC.64 R4, c[0x0][0x228] ;  /* 0x00008a00ff047b82 */ /* 0x015e220000000a00 */
        /* <DEDUP_REMOVED lines=21> */
.L_x_9733:
[----:B------:R-:W2:Y:S02]  /*1f80*/  LDG.E.U8 R4, desc[UR36][R4.64] ;  /* 0x0000002404047981 */ /* 0x000ea4000c1e1100 */
[----:B--2---:R-:W-:Y:S01]  /*1f90*/  I2FP.F32.U32 R22, R4 ;  /* 0x0000000400167245 */ /* 0x004fe20000201000 */
[----:B------:R-:W-:Y:S06]  /*1fa0*/  BRA `(.L_x_9735) ;  /* 0x0000000c002c7947 */ /* 0x000fec0003800000 */
.L_x_9732:
        /* <DEDUP_REMOVED lines=9> */
.L_x_9737:
[----:B------:R-:W2:Y:S02]  /*2040*/  LDG.E R4, desc[UR36][R4.64] ;  /* 0x0000002404047981 */ /* 0x000ea4000c1e1900 */
[----:B--2---:R-:W-:Y:S01]  /*2050*/  I2FP.F32.S32 R22, R4 ;  /* 0x0000000400167245 */ /* 0x004fe20000201400 */
[----:B------:R-:W-:Y:S06]  /*2060*/  BRA `(.L_x_9735) ;  /* 0x0000000800fc7947 */ /* 0x000fec0003800000 */
.L_x_9736:
[----:B------:R-:W2:Y:S02]  /*2070*/  LDG.E.U16 R4, desc[UR36][R4.64] ;  /* 0x0000002404047981 */ /* 0x000ea4000c1e1500 */
[----:B--2---:R4:W0:Y:S01]  /*2080*/  I2F.S16 R22, R4 ;  /* 0x0000000400167306 */ /* 0x0048220000101400 */
[----:B------:R-:W-:Y:S05]  /*2090*/  BRA `(.L_x_9735) ;  /* 0x0000000800f07947 */ /* 0x000fea0003800000 */
.L_x_9731:
        /* <DEDUP_REMOVED lines=8> */
.L_x_9739:
[----:B------:R-:W2:Y:S02]  /*2120*/  LDG.E.U16 R4, desc[UR36][R4.64] ;  /* 0x0000002404047981 */ /* 0x000ea4000c1e1500 */
[----:B--2---:R-:W-:Y:S01]  /*2130*/  HADD2.F32 R22, -RZ, R4.H0_H0 ;  /* 0x20000004ff167230 */ /* 0x004fe20000004100 */
[----:B------:R-:W-:Y:S06]  /*2140*/  BRA `(.L_x_9735) ;  /* 0x0000000800c47947 */ /* 0x000fec0003800000 */
.L_x_9738:
        /* <DEDUP_REMOVED lines=8> */
.L_x_9741:
[----:B------:R-:W2:Y:S02]  /*21d0*/  LDG.E.U16 R4, desc[UR36][R4.64] ;  /* 0x0000002404047981 */ /* 0x000ea4000c1e1500 */
[----:B--2---:R-:W-:Y:S01]  /*21e0*/  HADD2.F32 R22, -RZ, R4.H0_H0 ;  /* 0x20000004ff167230 */ /* 0x004fe20000004100 */
[----:B------:R-:W-:Y:S06]  /*21f0*/  BRA `(.L_x_9735) ;  /* 0x0000000800987947 */ /* 0x000fec0003800000 */
.L_x_9740:
[----:B------:R-:W2:Y:S01]  /*2200*/  LDG.E.64 R4, desc[UR36][R4.64] ;  /* 0x0000002404047981 */ /* 0x000ea2000c1e1b00 */
[----:B------:R-:W-:Y:S01]  /*2210*/  UMOV UR4, 0xf0000000 ;  /* 0xf000000000047882 */ /* 0x000fe20000000000 */
[----:B------:R-:W-:Y:S01]  /*2220*/  UMOV UR5, 0x380fffff ;  /* 0x380fffff00057882 */ /* 0x000fe20000000000 */
[----:B--2---:R-:W0:Y:S01]  /*2230*/  F2F.F32.F64 R22, R4 ;  /* 0x0000000400167310 */ /* 0x004e220000301000 */
[----:B------:R-:W-:-:S14]  /*2240*/  DSETP.GEU.AND P0, PT, |R4|, UR4, PT ;  /* 0x0000000404007e2a */ /* 0x000fdc000bf0e200 */
[----:B0-----:R-:W-:Y:S01]  /*2250*/  @!P0 FMUL R22, R22, 1.175494350822287508e-38 ;  /* 0x0080000016168820 */ /* 0x001fe20000400000 */
[----:B------:R-:W-:Y:S06]  /*2260*/  BRA `(.L_x_9735) ;  /* 0x00000008007c7947 */ /* 0x000fec0003800000 */
.L_x_9730:
        /* <DEDUP_REMOVED lines=12> */
.L_x_9744:
[----:B------:R-:W2:Y:S01]  /*2330*/  LDG.E.64 R4, desc[UR36][R4.64] ;  /* 0x0000002404047981 */ /* 0x000ea2000c1e1b00 */
[----:B------:R-:W-:Y:S01]  /*2340*/  UMOV UR4, 0xf0000000 ;  /* 0xf000000000047882 */ /* 0x000fe20000000000 */
[----:B------:R-:W-:Y:S01]  /*2350*/  UMOV UR5, 0x380fffff ;  /* 0x380fffff00057882 */ /* 0x000fe20000000000 */
[----:B--2---:R-:W0:Y:S01]  /*2360*/  F2F.F32.F64 R22, R4 ;  /* 0x0000000400167310 */ /* 0x004e220000301000 */
[----:B------:R-:W-:-:S14]  /*2370*/  DSETP.GEU.AND P0, PT, |R4|, UR4, PT ;  /* 0x0000000404007e2a */ /* 0x000fdc000bf0e200 */
[----:B0-----:R-:W-:Y:S01]  /*2380*/  @!P0 FMUL R22, R22, 1.175494350822287508e-38 ;  /* 0x0080000016168820 */ /* 0x001fe20000400000 */
[----:B------:R-:W-:Y:S06]  /*2390*/  BRA `(.L_x_9735) ;  /* 0x0000000800307947 */ /* 0x000fec0003800000 */
.L_x_9743:
        /* <DEDUP_REMOVED lines=26> */
.L_x_9746:
        /* <DEDUP_REMOVED lines=13> */
.L_x_9745:
[----:B------:R-:W2:Y:S02]  /*2610*/  LDG.E.U16 R4, desc[UR36][R4.64] ;  /* 0x0000002404047981 */ /* 0x000ea4000c1e1500 */
[----:B--2---:R-:W-:Y:S01]  /*2620*/  IMAD.U32 R22, R4, 0x10000, RZ ;  /* 0x0001000004167824 */ /* 0x004fe200078e00ff */
[----:B------:R-:W-:Y:S06]  /*2630*/  BRA `(.L_x_9735) ;  /* 0x0000000400887947 */ /* 0x000fec0003800000 */
.L_x_9742:
        /* <DEDUP_REMOVED lines=11> */
.L_x_9749:
        /* <DEDUP_REMOVED lines=20> */
.L_x_9751:
[----:B------:R-:W-:Y:S05]  /*2830*/  BSYNC B0 ;  /* 0x0000000000007941 */ /* 0x000fea0003800000 */
.L_x_9750:
[----:B------:R-:W-:Y:S01]  /*2840*/  IMAD.SHL.U32 R3, R3, 0x100000, RZ ;  /* 0x0010000003037824 */ /* 0x000fe200078e00ff */
[----:B------:R-:W-:-:S04]  /*2850*/  LEA R5, R0, 0x3b800000, 0x17 ;  /* 0x3b80000000057811 */ /* 0x000fc800078eb8ff */
[----:B------:R-:W-:Y:S01]  /*2860*/  LOP3.LUT R22, R5, R3, R22, 0xfe, !PT ;  /* 0x0000000305167212 */ /* 0x000fe200078efe16 */
[----:B------:R-:W-:Y:S06]  /*2870*/  BRA `(.L_x_9735) ;  /* 0x0000000000f87947 */ /* 0x000fec0003800000 */
.L_x_9748:
        /* <DEDUP_REMOVED lines=20> */
.L_x_9753:
[----:B------:R-:W-:Y:S05]  /*29c0*/  BSYNC B0 ;  /* 0x0000000000007941 */ /* 0x000fea0003800000 */
.L_x_9752:
[----:B------:R-:W-:Y:S01]  /*29d0*/  IMAD.SHL.U32 R3, R3, 0x200000, RZ ;  /* 0x0020000003037824 */ /* 0x000fe200078e00ff */
[----:B------:R-:W-:-:S04]  /*29e0*/  LEA R5, R0, 0x37800000, 0x17 ;  /* 0x3780000000057811 */ /* 0x000fc800078eb8ff */
[----:B------:R-:W-:Y:S01]  /*29f0*/  LOP3.LUT R22, R5, R3, R22, 0xfe, !PT ;  /* 0x0000000305167212 */ /* 0x000fe200078efe16 */
[----:B------:R-:W-:Y:S06]  /*2a00*/  BRA `(.L_x_9735) ;  /* 0x0000000000947947 */ /* 0x000fec0003800000 */
.L_x_9747:
        /* <DEDUP_REMOVED lines=14> */
.L_x_9734:
        /* <DEDUP_REMOVED lines=16> */
.L_x_9756:
[----:B------:R-:W-:Y:S01]  /*2bf0*/  IMAD.MOV.U32 R22, RZ, RZ, RZ ;  /* 0x000000ffff167224 */ /* 0x000fe200078e00ff */
[----:B------:R-:W-:Y:S06]  /*2c00*/  BRA `(.L_x_9735) ;  /* 0x0000000000147947 */ /* 0x000fec0003800000 */
.L_x_9755:
[----:B------:R-:W2:Y:S02]  /*2c10*/  LDG.E.64 R4, desc[UR36][R4.64] ;  /* 0x0000002404047981 */ /* 0x000ea4000c1e1b00 */
[----:B--2---:R0:W2:Y:S01]  /*2c20*/  I2F.U64 R22, R4 ;  /* 0x0000000400167312 */ /* 0x0040a20000301000 */
[----:B------:R-:W-:Y:S05]  /*2c30*/  BRA `(.L_x_9735) ;  /* 0x0000000000087947 */ /* 0x000fea0003800000 */
.L_x_9754:
[----:B------:R-:W2:Y:S02]  /*2c40*/  LDG.E R4, desc[UR36][R4.64] ;  /* 0x0000002404047981 */ /* 0x000ea4000c1e1900 */
[----:B--2---:R-:W-:-:S07]  /*2c50*/  I2FP.F32.U32 R22, R4 ;  /* 0x0000000400167245 */ /* 0x004fce0000201000 */
.L_x_9735:
[----:B------:R-:W-:Y:S05]  /*2c60*/  BSYNC B6 ;  /* 0x0000000000067941 */ /* 0x000fea0003800000 */
.L_x_9729:
[----:B------:R-:W-:-:S07]  /*2c70*/  VIADD R23, R23, 0x80 ;  /* 0x0000008017177836 */ /* 0x000fce0000000000 */
.L_x_9728:
[----:B------:R-:W-:Y:S05]  /*2c80*/  BSYNC B7 ;  /* 0x0000000000077941 */ /* 0x000fea0003800000 */
.L_x_9727:
[----:B------:R-:W-:Y:S01]  /*2c90*/  ISETP.GE.AND P0, PT, R23, R17, PT ;  /* 0x000000111700720c */ /* 0x000fe20003f06270 */
[----:B------:R-:W-:-:S12]  /*2ca0*/  BSSY B6, `(.L_x_9757) ;  /* 0x00000e1000067945 */ /* 0x000fd80003800000 */
[----:B------:R-:W-:Y:S05]  /*2cb0*/  @P0 BRA `(.L_x_9758) ;  /* 0x0000000c007c0947 */ /* 0x000fea0003800000 */
[----:B0-2-4-:R-:W0:Y:S01]  /*2cc0*/  LDC.64 R4, c[0x0][0x228] ;  /* 0x00008a00ff047b82 */ /* 0x015e220000000a00 */
        /* <DEDUP_REMOVED lines=19> */
.L_x_9762:
[----:B------:R-:W2:Y:S02]  /*2e00*/  LDG.E.U8 R4, desc[UR36][R4.64] ;  /* 0x0000002404047981 */ /* 0x000ea4000c1e1100 */
[----:B--2---:R-:W-:Y:S01]  /*2e10*/  I2FP.F32.U32 R16, R4 ;  /* 0x0000000400107245 */ /* 0x004fe20000201000 */
[----:B------:R-:W-:Y:S06]  /*2e20*/  BRA `(.L_x_9758) ;  /* 0x0000000c00207947 */ /* 0x000fec0003800000 */
.L_x_9761:
        /* <DEDUP_REMOVED lines=9> */
.L_x_9765:
[----:B------:R-:W2:Y:S02]  /*2ec0*/  LDG.E R4, desc[UR36][R4.64] ;  /* 0x0000002404047981 */ /* 0x000ea4000c1e1900 */
[----:B--2---:R-:W-:Y:S01]  /*2ed0*/  I2FP.F32.S32 R16, R4 ;  /* 0x0000000400107245 */ /* 0x004fe20000201400 */
[----:B------:R-:W-:Y:S06]  /*2ee0*/  BRA `(.L_x_9758) ;  /* 0x0000000800f07947 */ /* 0x000fec0003800000 */
.L_x_9764:
[----:B------:R-:W2:Y:S02]  /*2ef0*/  LDG.E.U16 R4, desc[UR36][R4.64] ;  /* 0x0000002404047981 */ /* 0x000ea4000c1e1500 */
[----:B--2---:R0:W2:Y:S01]  /*2f00*/  I2F.S16 R16, R4 ;  /* 0x0000000400107306 */ /* 0x0040a20000101400 */
[----:B------:R-:W-:Y:S05]  /*2f10*/  BRA `(.L_x_9758) ;  /* 0x0000000800e47947 */ /* 0x000fea0003800000 */
.L_x_9760:
        /* <DEDUP_REMOVED lines=8> */
.L_x_9767:
[----:B------:R-:W2:Y:S02]  /*2fa0*/  LDG.E.U16 R4, desc[UR36][R4.64] ;  /* 0x0000002404047981 */ /* 0x000ea4000c1e1500 */
[----:B--2---:R-:W-:Y:S01]  /*2fb0*/  HADD2.F32 R16, -RZ, R4.H0_H0 ;  /* 0x20000004ff107230 */ /* 0x004fe20000004100 */
[----:B------:R-:W-:Y:S06]  /*2fc0*/  BRA `(.L_x_9758) ;  /* 0x0000000800b87947 */ /* 0x000fec0003800000 */
.L_x_9766:
        /* <DEDUP_REMOVED lines=8> */
.L_x_9769:
[----:B------:R-:W2:Y:S02]  /*3050*/  LDG.E.U16 R4, desc[UR36][R4.64] ;  /* 0x0000002404047981 */ /* 0x000ea4000c1e1500 */
[----:B--2---:R-:W-:Y:S01]  /*3060*/  HADD2.F32 R16, -RZ, R4.H0_H0 ;  /* 0x20000004ff107230 */ /* 0x004fe20000004100 */
[----:B------:R-:W-:Y:S06]  /*3070*/  BRA `(.L_x_9758) ;  /* 0x00000008008c7947 */ /* 0x000fec0003800000 */
.L_x_9768:
[----:B------:R-:W2:Y:S01]  /*3080*/  LDG.E.64 R4, desc[UR36][R4.64] ;  /* 0x0000002404047981 */ /* 0x000ea2000c1e1b00 */
[----:B------:R-:W-:Y:S01]  /*3090*/  UMOV UR4, 0xf0000000 ;  /* 0xf000000000047882 */ /* 0x000fe20000000000 */
[----:B------:R-:W-:Y:S01]  /*30a0*/  UMOV UR5, 0x380fffff ;  /* 0x380fffff00057882 */ /* 0x000fe20000000000 */
[----:B--2---:R-:W0:Y:S01]  /*30b0*/  F2F.F32.F64 R16, R4 ;  /* 0x0000000400107310 */ /* 0x004e220000301000 */
[----:B------:R-:W-:-:S14]  /*30c0*/  DSETP.GEU.AND P0, PT, |R4|, UR4, PT ;  /* 0x0000000404007e2a */ /* 0x000fdc000bf0e200 */
[----:B0-----:R-:W-:Y:S01]  /*30d0*/  @!P0 FMUL R16, R16, 1.175494350822287508e-38 ;  /* 0x0080000010108820 */ /* 0x001fe20000400000 */
[----:B------:R-:W-:Y:S06]  /*30e0*/  BRA `(.L_x_9758) ;  /* 0x0000000800707947 */ /* 0x000fec0003800000 */
.L_x_9759:
        /* <DEDUP_REMOVED lines=12> */
.L_x_9772:
[----:B------:R-:W2:Y:S01]  /*31b0*/  LDG.E.64 R4, desc[UR36][R4.64] ;  /* 0x0000002404047981 */ /* 0x000ea2000c1e1b00 */
[----:B------:R-:W-:Y:S01]  /*31c0*/  UMOV UR4, 0xf0000000 ;  /* 0xf000000000047882 */ /* 0x000fe20000000000 */
[----:B------:R-:W-:Y:S01]  /*31d0*/  UMOV UR5, 0x380fffff ;  /* 0x380fffff00057882 */ /* 0x000fe20000000000 */
[----:B--2---:R-:W0:Y:S01]  /*31e0*/  F2F.F32.F64 R16, R4 ;  /* 0x0000000400107310 */ /* 0x004e220000301000 */
[----:B------:R-:W-:-:S14]  /*31f0*/  DSETP.GEU.AND P0, PT, |R4|, UR4, PT ;  /* 0x0000000404007e2a */ /* 0x000fdc000bf0e200 */
[----:B0-----:R-:W-:Y:S01]  /*3200*/  @!P0 FMUL R16, R16, 1.175494350822287508e-38 ;  /* 0x0080000010108820 */ /* 0x001fe20000400000 */
[----:B------:R-:W-:Y:S06]  /*3210*/  BRA `(.L_x_9758) ;  /* 0x0000000800247947 */ /* 0x000fec0003800000 */
.L_x_9771:
        /* <DEDUP_REMOVED lines=26> */
.L_x_9774:
        /* <DEDUP_REMOVED lines=13> */
.L_x_9773:
[----:B------:R-:W2:Y:S02]  /*3490*/  LDG.E.U16 R4, desc[UR36][R4.64] ;  /* 0x0000002404047981 */ /* 0x000ea4000c1e1500 */
[----:B--2---:R-:W-:Y:S01]  /*34a0*/  IMAD.U32 R16, R4, 0x10000, RZ ;  /* 0x0001000004107824 */ /* 0x004fe200078e00ff */
[----:B------:R-:W-:Y:S06]  /*34b0*/  BRA `(.L_x_9758) ;  /* 0x00000004007c7947 */ /* 0x000fec0003800000 */
.L_x_9770:
        /* <DEDUP_REMOVED lines=11> */
.L_x_9777:
        /* <DEDUP_REMOVED lines=19> */
.L_x_9779:
[----:B------:R-:W-:Y:S05]  /*36a0*/  BSYNC B0 ;  /* 0x0000000000007941 */ /* 0x000fea0003800000 */
.L_x_9778:
[----:B------:R-:W-:Y:S01]  /*36b0*/  IMAD.SHL.U32 R3, R3, 0x100000, RZ ;  /* 0x0010000003037824 */ /* 0x000fe200078e00ff */
[----:B------:R-:W-:-:S04]  /*36c0*/  LEA R5, R0, 0x3b800000, 0x17 ;  /* 0x3b80000000057811 */ /* 0x000fc800078eb8ff */
[----:B------:R-:W-:Y:S01]  /*36d0*/  LOP3.LUT R16, R5, R3, R16, 0xfe, !PT ;  /* 0x0000000305107212 */ /* 0x000fe200078efe10 */
[----:B------:R-:W-:Y:S06]  /*36e0*/  BRA `(.L_x_9758) ;  /* 0x0000000000f07947 */ /* 0x000fec0003800000 */
.L_x_9776:
        /* <DEDUP_REMOVED lines=19> */
.L_x_9781:
[----:B------:R-:W-:Y:S05]  /*3820*/  BSYNC B0 ;  /* 0x0000000000007941 */ /* 0x000fea0003800000 */
.L_x_9780:
[----:B------:R-:W-:Y:S01]  /*3830*/  IMAD.SHL.U32 R3, R3, 0x200000, RZ ;  /* 0x0020000003037824 */ /* 0x000fe200078e00ff */
[----:B------:R-:W-:-:S04]  /*3840*/  LEA R5, R0, 0x37800000, 0x17 ;  /* 0x3780000000057811 */ /* 0x000fc800078eb8ff */
[----:B------:R-:W-:Y:S01]  /*3850*/  LOP3.LUT R16, R5, R3, R16, 0xfe, !PT ;  /* 0x0000000305107212 */ /* 0x000fe200078efe10 */
[----:B------:R-:W-:Y:S06]  /*3860*/  BRA `(.L_x_9758) ;  /* 0x0000000000907947 */ /* 0x000fec0003800000 */
.L_x_9775:
        /* <DEDUP_REMOVED lines=14> */
.L_x_9763:
        /* <DEDUP_REMOVED lines=16> */
.L_x_9784:
[----:B------:R-:W-:Y:S05]  /*3a50*/  BRA `(.L_x_9758) ;  /* 0x0000000000147947 */ /* 0x000fea0003800000 */
.L_x_9783:
[----:B------:R-:W2:Y:S02]  /*3a60*/  LDG.E.64 R4, desc[UR36][R4.64] ;  /* 0x0000002404047981 */ /* 0x000ea4000c1e1b00 */
[----:B--2---:R0:W2:Y:S01]  /*3a70*/  I2F.U64 R16, R4 ;  /* 0x0000000400107312 */ /* 0x0040a20000301000 */
[----:B------:R-:W-:Y:S05]  /*3a80*/  BRA `(.L_x_9758) ;  /* 0x0000000000087947 */ /* 0x000fea0003800000 */
.L_x_9782:
[----:B------:R-:W2:Y:S02]  /*3a90*/  LDG.E R4, desc[UR36][R4.64] ;  /* 0x0000002404047981 */ /* 0x000ea4000c1e1900 */
[----:B--2---:R-:W-:-:S07]  /*3aa0*/  I2FP.F32.U32 R16, R4 ;  /* 0x0000000400107245 */ /* 0x004fce0000201000 */
.L_x_9758:
[----:B------:R-:W-:Y:S05]  /*3ab0*/  BSYNC B6 ;  /* 0x0000000000067941 */ /* 0x000fea0003800000 */
.L_x_9757:
[----:B------:R-:W0:Y:S01]  /*3ac0*/  S2R R25, SR_TID.X ;  /* 0x0000000000197919 */ /* 0x000e220000002100 */
[----:B------:R-:W-:Y:S01]  /*3ad0*/  BSSY B1, `(.L_x_9785) ;  /* 0x0000048000017945 */ /* 0x000fe20003800000 */
[----:B0-----:R-:W-:-:S13]  /*3ae0*/  ISETP.GE.AND P1, PT, R25, R17, PT ;  /* 0x000000111900720c */ /* 0x001fda0003f26270 */
[----:B------:R-:W-:Y:S05]  /*3af0*/  @P1 BRA `(.L_x_9786) ;  /* 0x0000000400141947 */ /* 0x000fea0003800000 */
[----:B------:R-:W0:Y:S01]  /*3b00*/  LDC R7, c[0x0][0x218] ;  /* 0x00008600ff077b82 */ /* 0x000e220000000800 */
[----:B------:R-:W-:Y:S01]  /*3b10*/  BSSY B0, `(.L_x_9787) ;  /* 0x0000040000007945 */ /* 0x000fe20003800000 */
[C---:B-1-3-5:R-:W-:Y:S01]  /*3b20*/  FADD.FTZ R3, |R18|.reuse, -RZ ;  /* 0x800000ff12037221 */ /* 0x06afe20000010200 */
[----:B0-----:R-:W-:-:S13]  /*3b30*/  FSETP.GEU.FTZ.AND P0, PT, |R18|, |R7|, PT ;  /* 0x400000071200720b */ /* 0x001fda0003f1e200 */
[----:B------:R-:W-:Y:S05]  /*3b40*/  @!P0 BRA `(.L_x_9788) ;  /* 0x0000000000f08947 */ /* 0x000fea0003800000 */
[----:B------:R-:W-:-:S05]  /*3b50*/  FMUL.FTZ R0, |R7|, 8388608 ;  /* 0x4b00000007007820 */ /* 0x000fca0000410200 */
[----:B------:R-:W-:-:S13]  /*3b60*/  FSETP.GTU.FTZ.AND P0, PT, R3, R0, PT ;  /* 0x000000000300720b */ /* 0x000fda0003f1c000 */
[----:B------:R-:W-:Y:S05]  /*3b70*/  @P0 BRA `(.L_x_9789) ;  /* 0x0000000000680947 */ /* 0x000fea0003800000 */
[----:B------:R-:W-:Y:S01]  /*3b80*/  FADD.FTZ R0, |R7|, -RZ ;  /* 0x800000ff07007221 */ /* 0x000fe20000010200 */
[----:B------:R-:W-:Y:S03]  /*3b90*/  BSSY B2, `(.L_x_9790) ;  /* 0x0000016000027945 */ /* 0x000fe60003800000 */
[----:B--2-4-:R-:W0:Y:S01]  /*3ba0*/  MUFU.RCP R4, R0 ;  /* 0x0000000000047308 */ /* 0x014e220000001000 */
        /* <DEDUP_REMOVED lines=17> */
.L_x_9792:
[----:B------:R-:W-:Y:S01]  /*3cc0*/  FSETP.GEU.FTZ.AND P0, PT, R6, -R0, PT ;  /* 0x800000000600720b */ /* 0x000fe20003f1e000 */
[----:B------:R-:W-:-:S12]  /*3cd0*/  FADD.FTZ R4, R4, -1 ;  /* 0xbf80000004047421 */ /* 0x000fd80000010000 */
[----:B------:R-:W-:-:S07]  /*3ce0*/  @!P0 FADD.FTZ R4, R4, -1 ;  /* 0xbf80000004048421 */ /* 0x000fce0000010000 */
.L_x_9791:
[----:B------:R-:W-:Y:S05]  /*3cf0*/  BSYNC B2 ;  /* 0x0000000000027941 */ /* 0x000fea0003800000 */
.L_x_9790:
[----:B------:R-:W-:Y:S01]  /*3d00*/  FFMA.FTZ R3, -R0, R4, R3 ;  /* 0x0000000400037223 */ /* 0x000fe20000010103 */
[----:B------:R-:W-:Y:S06]  /*3d10*/  BRA `(.L_x_9788) ;  /* 0x00000000007c7947 */ /* 0x000fec0003800000 */
.L_x_9789:
[----:B--2-4-:R-:W-:Y:S01]  /*3d20*/  VIADD R4, R0, 0xf4800000 ;  /* 0xf480000000047836 */ /* 0x014fe20000000000 */
        /* <DEDUP_REMOVED lines=14> */
.L_x_9795:
        /* <DEDUP_REMOVED lines=13> */
.L_x_9794:
[----:B------:R-:W-:Y:S05]  /*3ee0*/  BSYNC B2 ;  /* 0x0000000000027941 */ /* 0x000fea0003800000 */
.L_x_9793:
[----:B------:R-:W-:-:S04]  /*3ef0*/  FMUL.FTZ R4, R4, 1.1920928955078125e-07 ;  /* 0x3400000004047820 */ /* 0x000fc80000410000 */
[----:B0-----:R-:W-:-:S07]  /*3f00*/  FMUL.FTZ R3, R9, R4 ;  /* 0x0000000409037220 */ /* 0x001fce0000410000 */
.L_x_9788:
[----:B------:R-:W-:Y:S05]  /*3f10*/  BSYNC B0 ;  /* 0x0000000000007941 */ /* 0x000fea0003800000 */
.L_x_9787:
[C---:B------:R-:W-:Y:S02]  /*3f20*/  FSETP.GTU.FTZ.AND P0, PT, |R3|.reuse, +INF , PT ;  /* 0x7f8000000300780b */ /* 0x040fe40003f1c200 */
[----:B--2-4-:R-:W-:-:S04]  /*3f30*/  LOP3.LUT R4, R3, 0x80000000, R18, 0xb8, !PT ;  /* 0x8000000003047812 */ /* 0x014fc800078eb812 */
[----:B------:R-:W-:-:S07]  /*3f40*/  FSEL R4, R3, R4, P0 ;  /* 0x0000000403047208 */ /* 0x000fce0000000000 */
.L_x_9786:
[----:B------:R-:W-:Y:S05]  /*3f50*/  BSYNC B1 ;  /* 0x0000000000017941 */ /* 0x000fea0003800000 */
.L_x_9785:
[----:B------:R-:W-:Y:S01]  /*3f60*/  VIADD R0, R25, 0x80 ;  /* 0x0000008019007836 */ /* 0x000fe20000000000 */
[----:B------:R-:W-:Y:S04]  /*3f70*/  BSSY B1, `(.L_x_9796) ;  /* 0x0000048000017945 */ /* 0x000fe80003800000 */
[----:B------:R-:W-:-:S13]  /*3f80*/  ISETP.GE.AND P0, PT, R0, R17, PT ;  /* 0x000000110000720c */ /* 0x000fda0003f06270 */
[----:B------:R-:W-:Y:S05]  /*3f90*/  @P0 BRA `(.L_x_9797) ;  /* 0x0000000400140947 */ /* 0x000fea0003800000 */
[----:B------:R-:W0:Y:S01]  /*3fa0*/  LDC R6, c[0x0][0x218] ;  /* 0x00008600ff067b82 */ /* 0x000e220000000800 */
[----:B------:R-:W-:Y:S01]  /*3fb0*/  BSSY B0, `(.L_x_9798) ;  /* 0x0000040000007945 */ /* 0x000fe20003800000 */
[C---:B-123-5:R-:W-:Y:S01]  /*3fc0*/  FADD.FTZ R18, |R19|.reuse, -RZ ;  /* 0x800000ff13127221 */ /* 0x06efe20000010200 */
        /* <DEDUP_REMOVED lines=25> */
.L_x_9803:
[----:B------:R-:W-:Y:S01]  /*4160*/  FSETP.GEU.FTZ.AND P0, PT, R5, -R7, PT ;  /* 0x800000070500720b */ /* 0x000fe20003f1e000 */
[----:B------:R-:W-:-:S12]  /*4170*/  FADD.FTZ R3, R3, -1 ;  /* 0xbf80000003037421 */ /* 0x000fd80000010000 */
[----:B------:R-:W-:-:S07]  /*4180*/  @!P0 FADD.FTZ R3, R3, -1 ;  /* 0xbf80000003038421 */ /* 0x000fce0000010000 */
.L_x_9802:
[----:B------:R-:W-:Y:S05]  /*4190*/  BSYNC B2 ;  /* 0x0000000000027941 */ /* 0x000fea0003800000 */
.L_x_9801:
[----:B------:R-:W-:Y:S01]  /*41a0*/  FFMA.FTZ R18, -R7, R3, R18 ;  /* 0x0000000307127223 */ /* 0x000fe20000010112 */
[----:B------:R-:W-:Y:S06]  /*41b0*/  BRA `(.L_x_9799) ;  /* 0x00000000007c7947 */ /* 0x000fec0003800000 */
.L_x_9800:
        /* <DEDUP_REMOVED lines=15> */
.L_x_9806:
        /* <DEDUP_REMOVED lines=13> */
.L_x_9805:
[----:B------:R-:W-:Y:S05]  /*4380*/  BSYNC B2 ;  /* 0x0000000000027941 */ /* 0x000fea0003800000 */
.L_x_9804:
[----:B------:R-:W-:-:S04]  /*4390*/  FMUL.FTZ R3, R3, 1.1920928955078125e-07 ;  /* 0x3400000003037820 */ /* 0x000fc80000410000 */
[----:B------:R-:W-:-:S07]  /*43a0*/  FMUL.FTZ R18, R18, R3 ;  /* 0x0000000312127220 */ /* 0x000fce0000410000 */
.L_x_9799:
[----:B------:R-:W-:Y:S05]  /*43b0*/  BSYNC B0 ;  /* 0x0000000000007941 */ /* 0x000fea0003800000 */
.L_x_9798:
[C---:B------:R-:W-:Y:S02]  /*43c0*/  FSETP.GTU.FTZ.AND P0, PT, |R18|.reuse, +INF , PT ;  /* 0x7f8000001200780b */ /* 0x040fe40003f1c200 */
[----:B------:R-:W-:-:S04]  /*43d0*/  LOP3.LUT R19, R18, 0x80000000, R19, 0xb8, !PT ;  /* 0x8000000012137812 */ /* 0x000fc800078eb813 */
[----:B------:R-:W-:-:S07]  /*43e0*/  FSEL R18, R18, R19, P0 ;  /* 0x0000001312127208 */ /* 0x000fce0000000000 */
.L_x_9797:
[----:B------:R-:W-:Y:S05]  /*43f0*/  BSYNC B1 ;  /* 0x0000000000017941 */ /* 0x000fea0003800000 */
.L_x_9796:
[----:B------:R-:W-:Y:S01]  /*4400*/  VIADD R0, R25, 0x100 ;  /* 0x0000010019007836 */ /* 0x000fe20000000000 */
[----:B------:R-:W-:Y:S04]  /*4410*/  BSSY B1, `(.L_x_9807) ;  /* 0x0000048000017945 */ /* 0x000fe80003800000 */
[----:B------:R-:W-:-:S13]  /*4420*/  ISETP.GE.AND P0, PT, R0, R17, PT ;  /* 0x000000110000720c */ /* 0x000fda0003f06270 */
[----:B------:R-:W-:Y:S05]  /*4430*/  @P0 BRA `(.L_x_9808) ;  /* 0x0000000400140947 */ /* 0x000fea0003800000 */
[----:B------:R-:W0:Y:S01]  /*4440*/  LDC R6, c[0x0][0x218] ;  /* 0x00008600ff067b82 */ /* 0x000e220000000800 */
[----:B------:R-:W-:Y:S01]  /*4450*/  BSSY B0, `(.L_x_9809) ;  /* 0x0000040000007945 */ /* 0x000fe20003800000 */
[C---:B--2--5:R-:W-:Y:S01]  /*4460*/  FADD.FTZ R3, |R22|.reuse, -RZ ;  /* 0x800000ff16037221 */ /* 0x064fe20000010200 */
        /* <DEDUP_REMOVED lines=25> */
.L_x_9814:
[----:B------:R-:W-:Y:S01]  /*4600*/  FSETP.GEU.FTZ.AND P0, PT, R5, -R8, PT ;  /* 0x800000080500720b */ /* 0x000fe20003f1e000 */
[----:B------:R-:W-:-:S12]  /*4610*/  FADD.FTZ R0, R0, -1 ;  /* 0xbf80000000007421 */ /* 0x000fd80000010000 */
[----:B------:R-:W-:-:S07]  /*4620*/  @!P0 FADD.FTZ R0, R0, -1 ;  /* 0xbf80000000008421 */ /* 0x000fce0000010000 */
.L_x_9813:
[----:B------:R-:W-:Y:S05]  /*4630*/  BSYNC B2 ;  /* 0x0000000000027941 */ /* 0x000fea0003800000 */
.L_x_9812:
[----:B------:R-:W-:Y:S01]  /*4640*/  FFMA.FTZ R3, -R8, R0, R3 ;  /* 0x0000000008037223 */ /* 0x000fe20000010103 */
[----:B------:R-:W-:Y:S06]  /*4650*/  BRA `(.L_x_9810) ;  /* 0x00000000007c7947 */ /* 0x000fec0003800000 */
.L_x_9811:
[----:B------:R-:W-:Y:S01]  /*4660*/  VIADD R0, R8, 0xf4800000 ;  /* 0xf480000008007836 */ /* 0x000fe20000000000 */
        /* <DEDUP_REMOVED lines=13> */
[----:B------:R0:W2:Y:S03]  /*4740*/  MUFU.RCP R0, R10 ;  /* 0x0000000a00007308 */ /* 0x0000a60000001000 */
.L_x_9817:
        /* <DEDUP_REMOVED lines=13> */
.L_x_9816:
[----:B------:R-:W-:Y:S05]  /*4820*/  BSYNC B2 ;  /* 0x0000000000027941 */ /* 0x000fea0003800000 */
.L_x_9815:
[----:B------:R-:W-:-:S04]  /*4830*/  FMUL.FTZ R0, R3, 1.1920928955078125e-07 ;  /* 0x3400000003007820 */ /* 0x000fc80000410000 */
[----:B------:R-:W-:-:S07]  /*4840*/  FMUL.FTZ R3, R9, R0 ;  /* 0x0000000009037220 */ /* 0x000fce0000410000 */
.L_x_9810:
[----:B------:R-:W-:Y:S05]  /*4850*/  BSYNC B0 ;  /* 0x0000000000007941 */ /* 0x000fea0003800000 */
.L_x_9809:
[C---:B------:R-:W-:Y:S02]  /*4860*/  FSETP.GTU.FTZ.AND P0, PT, |R3|.reuse, +INF , PT ;  /* 0x7f8000000300780b */ /* 0x040fe40003f1c200 */
[----:B------:R-:W-:-:S04]  /*4870*/  LOP3.LUT R22, R3, 0x80000000, R22, 0xb8, !PT ;  /* 0x8000000003167812 */ /* 0x000fc800078eb816 */
[----:B------:R-:W-:-:S07]  /*4880*/  FSEL R22, R3, R22, P0 ;  /* 0x0000001603167208 */ /* 0x000fce0000000000 */
.L_x_9808:
[----:B------:R-:W-:Y:S05]  /*4890*/  BSYNC B1 ;  /* 0x0000000000017941 */ /* 0x000fea0003800000 */
.L_x_9807:
        /* <DEDUP_REMOVED lines=32> */
.L_x_9825:
[----:B------:R-:W-:Y:S01]  /*4aa0*/  FSETP.GEU.FTZ.AND P0, PT, R5, -R8, PT ;  /* 0x800000080500720b */ /* 0x000fe20003f1e000 */
[----:B------:R-:W-:-:S12]  /*4ab0*/  FADD.FTZ R0, R0, -1 ;  /* 0xbf80000000007421 */ /* 0x000fd80000010000 */
[----:B------:R-:W-:-:S07]  /*4ac0*/  @!P0 FADD.FTZ R0, R0, -1 ;  /* 0xbf80000000008421 */ /* 0x000fce0000010000 */
.L_x_9824:
[----:B------:R-:W-:Y:S05]  /*4ad0*/  BSYNC B2 ;  /* 0x0000000000027941 */ /* 0x000fea0003800000 */
.L_x_9823:
[----:B------:R-:W-:Y:S01]  /*4ae0*/  FFMA.FTZ R3, -R8, R0, R3 ;  /* 0x0000000008037223 */ /* 0x000fe20000010103 */
[----:B------:R-:W-:Y:S06]  /*4af0*/  BRA `(.L_x_9821) ;  /* 0x00000000007c7947 */ /* 0x000fec0003800000 */
.L_x_9822:
        /* <DEDUP_REMOVED lines=15> */
.L_x_9828:
        /* <DEDUP_REMOVED lines=13> */
.L_x_9827:
[----:B------:R-:W-:Y:S05]  /*4cc0*/  BSYNC B2 ;  /* 0x0000000000027941 */ /* 0x000fea0003800000 */
.L_x_9826:
[----:B------:R-:W-:-:S04]  /*4cd0*/  FMUL.FTZ R0, R3, 1.1920928955078125e-07 ;  /* 0x3400000003007820 */ /* 0x000fc80000410000 */
[----:B------:R-:W-:-:S07]  /*4ce0*/  FMUL.FTZ R3, R9, R0 ;  /* 0x0000000009037220 */ /* 0x000fce0000410000 */
.L_x_9821:
[----:B------:R-:W-:Y:S05]  /*4cf0*/  BSYNC B0 ;  /* 0x0000000000007941 */ /* 0x000fea0003800000 */
.L_x_9820:
[C---:B------:R-:W-:Y:S02]  /*4d00*/  FSETP.GTU.FTZ.AND P0, PT, |R3|.reuse, +INF , PT ;  /* 0x7f8000000300780b */ /* 0x040fe40003f1c200 */
[----:B------:R-:W-:-:S04]  /*4d10*/  LOP3.LUT R24, R3, 0x80000000, R16, 0xb8, !PT ;  /* 0x8000000003187812 */ /* 0x000fc800078eb810 */
[----:B------:R-:W-:-:S07]  /*4d20*/  FSEL R24, R3, R24, P0 ;  /* 0x0000001803187208 */ /* 0x000fce0000000000 */
.L_x_9819:
[----:B------:R-:W-:Y:S05]  /*4d30*/  BSYNC B1 ;  /* 0x0000000000017941 */ /* 0x000fea0003800000 */
.L_x_9818:
[----:B--2--5:R-:W2:Y:S01]  /*4d40*/  LDC.U8 R16, c[0x0][0x23c] ;  /* 0x00008f00ff107b82 */ /* 0x024ea20000000000 */
[----:B------:R-:W-:Y:S04]  /*4d50*/  BSSY B6, `(.L_x_9829) ;  /* 0x0000101000067945 */ /* 0x000fe80003800000 */
[----:B------:R-:W-:Y:S05]  /*4d60*/  @P1 BRA `(.L_x_9830) ;  /* 0x0000000c00fc1947 */ /* 0x000fea0003800000 */
[----:B------:R-:W5:Y:S01]  /*4d70*/  LDC.64 R8, c[0x0][0x220] ;  /* 0x00008800ff087b82 */ /* 0x000f620000000a00 */
[----:B------:R-:W-:Y:S01]  /*4d80*/  IMAD R0, R2, 0x200, R25 ;  /* 0x0000020002007824 */ /* 0x000fe200078e0219 */
[----:B--2---:R-:W-:Y:S01]  /*4d90*/  PRMT R5, R16, 0x9910, RZ ;  /* 0x0000991010057816 */ /* 0x004fe200000000ff */
        /* <DEDUP_REMOVED lines=15> */
[----:B------:R-:W2:Y:S01]  /*4e90*/  F2I.FTZ.TRUNC.NTZ R3, R4 ;  /* 0x0000000400037305 */ /* 0x000ea2000021f100 */
[----:B------:R-:W-:Y:S01]  /*4ea0*/  VIADD R25, R25, 0x80 ;  /* 0x0000008019197836 */ /* 0x000fe20000000000 */
[----:B--2---:R2:W-:Y:S01]  /*4eb0*/  STG.E.U8 desc[UR36][R8.64], R3 ;  /* 0x0000000308007986 */ /* 0x0045e2000c101124 */
[----:B------:R-:W-:Y:S05]  /*4ec0*/  BRA `(.L_x_9830) ;  /* 0x0000000c00a47947 */ /* 0x000fea0003800000 */
.L_x_9834:
[----:B----4-:R-:W2:Y:S01]  /*4ed0*/  F2I.S64.TRUNC R4, R4 ;  /* 0x0000000400047311 */ /* 0x010ea2000020d900 */
[----:B------:R-:W-:Y:S02]  /*4ee0*/  VIADD R25, R25, 0x80 ;  /* 0x0000008019197836 */ /* 0x000fe40000000000 */
[----:B--2---:R-:W-:-:S05]  /*4ef0*/  IMAD.MOV.U32 R3, RZ, RZ, R4 ;  /* 0x000000ffff037224 */ /* 0x004fca00078e0004 */
[----:B------:R2:W-:Y:S01]  /*4f00*/  STG.E.U8 desc[UR36][R8.64], R3 ;  /* 0x0000000308007986 */ /* 0x0005e2000c101124 */
[----:B------:R-:W-:Y:S05]  /*4f10*/  BRA `(.L_x_9830) ;  /* 0x0000000c00907947 */ /* 0x000fea0003800000 */
.L_x_9833:
[----:B------:R-:W-:-:S13]  /*4f20*/  ISETP.NE.AND P0, PT, R0, 0x2, PT ;  /* 0x000000020000780c */ /* 0x000fda0003f05270 */
[----:B------:R-:W-:Y:S05]  /*4f30*/  @!P0 BRA `(.L_x_9836) ;  /* 0x0000000000308947 */ /* 0x000fea0003800000 */
[----:B------:R-:W-:-:S13]  /*4f40*/  ISETP.NE.AND P0, PT, R0, 0x3, PT ;  /* 0x000000030000780c */ /* 0x000fda0003f05270 */
[----:B------:R-:W-:Y:S05]  /*4f50*/  @!P0 BRA `(.L_x_9837) ;  /* 0x0000000000188947 */ /* 0x000fea0003800000 */
[----:B------:R-:W-:-:S13]  /*4f60*/  ISETP.NE.AND P0, PT, R0, 0x4, PT ;  /* 0x000000040000780c */ /* 0x000fda0003f05270 */
[----:B------:R-:W-:Y:S05]  /*4f70*/  @P0 BRA `(.L_x_9835) ;  /* 0x0000000c00140947 */ /* 0x000fea0003800000 */
[----:B----4-:R-:W2:Y:S01]  /*4f80*/  F2I.S64.TRUNC R4, R4 ;  /* 0x0000000400047311 */ /* 0x010ea2000020d900 */
[----:B------:R-:W-:Y:S01]  /*4f90*/  VIADD R25, R25, 0x80 ;  /* 0x0000008019197836 */ /* 0x000fe20000000000 */
[----:B--2---:R2:W-:Y:S01]  /*4fa0*/  STG.E.64 desc[UR36][R8.64], R4 ;  /* 0x0000000408007986 */ /* 0x0045e2000c101b24 */
[----:B------:R-:W-:Y:S05]  /*4fb0*/  BRA `(.L_x_9830) ;  /* 0x0000000c00687947 */ /* 0x000fea0003800000 */
.L_x_9837:
[----:B------:R-:W2:Y:S01]  /*4fc0*/  F2I.FTZ.TRUNC.NTZ R3, R4 ;  /* 0x0000000400037305 */ /* 0x000ea2000021f100 */
[----:B------:R-:W-:Y:S01]  /*4fd0*/  VIADD R25, R25, 0x80 ;  /* 0x0000008019197836 */ /* 0x000fe20000000000 */
[----:B--2---:R2:W-:Y:S01]  /*4fe0*/  STG.E desc[UR36][R8.64], R3 ;  /* 0x0000000308007986 */ /* 0x0045e2000c101924 */
[----:B------:R-:W-:Y:S05]  /*4ff0*/  BRA `(.L_x_9830) ;  /* 0x0000000c00587947 */ /* 0x000fea0003800000 */
.L_x_9836:
[----:B------:R-:W2:Y:S01]  /*5000*/  F2I.FTZ.TRUNC.NTZ R3, R4 ;  /* 0x0000000400037305 */ /* 0x000ea2000021f100 */
[----:B------:R-:W-:Y:S01]  /*5010*/  VIADD R25, R25, 0x80 ;  /* 0x0000008019197836 */ /* 0x000fe20000000000 */
[----:B--2---:R2:W-:Y:S01]  /*5020*/  STG.E.U16 desc[UR36][R8.64], R3 ;  /* 0x0000000308007986 */ /* 0x0045e2000c101524 */
[----:B------:R-:W-:Y:S05]  /*5030*/  BRA `(.L_x_9830) ;  /* 0x0000000c00487947 */ /* 0x000fea0003800000 */
.L_x_9832:
[----:B------:R-:W-:-:S13]  /*5040*/  ISETP.GT.AND P0, PT, R0, 0x6, PT ;  /* 0x000000060000780c */ /* 0x000fda0003f04270 */
[----:B------:R-:W-:Y:S05]  /*5050*/  @P0 BRA `(.L_x_9838) ;  /* 0x00000000002c0947 */ /* 0x000fea0003800000 */
[----:B------:R-:W-:-:S13]  /*5060*/  ISETP.NE.AND P0, PT, R0, 0x5, PT ;  /* 0x000000050000780c */ /* 0x000fda0003f05270 */
[----:B------:R-:W-:Y:S05]  /*5070*/  @!P0 BRA `(.L_x_9839) ;  /* 0x0000000000148947 */ /* 0x000fea0003800000 */
[----:B------:R-:W-:-:S13]  /*5080*/  ISETP.NE.AND P0, PT, R0, 0x6, PT ;  /* 0x000000060000780c */ /* 0x000fda0003f05270 */
[----:B------:R-:W-:Y:S05]  /*5090*/  @P0 BRA `(.L_x_9835) ;  /* 0x0000000800cc0947 */ /* 0x000fea0003800000 */
[----:B------:R2:W-:Y:S01]  /*50a0*/  STG.E desc[UR36][R8.64], R4 ;  /* 0x0000000408007986 */ /* 0x0005e2000c101924 */
[----:B------:R-:W-:Y:S01]  /*50b0*/  VIADD R25, R25, 0x80 ;  /* 0x0000008019197836 */ /* 0x000fe20000000000 */
[----:B------:R-:W-:Y:S06]  /*50c0*/  BRA `(.L_x_9830) ;  /* 0x0000000c00247947 */ /* 0x000fec0003800000 */
.L_x_9839:
[----:B----4-:R-:W-:Y:S01]  /*50d0*/  F2FP.F16.F32.PACK_AB R4, RZ, R4 ;  /* 0x00000004ff04723e */ /* 0x010fe200000000ff */
[----:B------:R-:W-:-:S04]  /*50e0*/  VIADD R25, R25, 0x80 ;  /* 0x0000008019197836 */ /* 0x000fc80000000000 */
[----:B------:R2:W-:Y:S01]  /*50f0*/  STG.E.U16 desc[UR36][R8.64], R4 ;  /* 0x0000000408007986 */ /* 0x0005e2000c101524 */
[----:B------:R-:W-:Y:S05]  /*5100*/  BRA `(.L_x_9830) ;  /* 0x0000000c00147947 */ /* 0x000fea0003800000 */
.L_x_9838:
[----:B------:R-:W-:-:S13]  /*5110*/  ISETP.NE.AND P0, PT, R0, 0x7, PT ;  /* 0x000000070000780c */ /* 0x000fda0003f05270 */
[----:B------:R-:W-:Y:S05]  /*5120*/  @!P0 BRA `(.L_x_9840) ;  /* 0x0000000000348947 */ /* 0x000fea0003800000 */
[----:B------:R-:W-:-:S13]  /*5130*/  ISETP.NE.AND P0, PT, R0, 0x8, PT ;  /* 0x000000080000780c */ /* 0x000fda0003f05270 */
[----:B------:R-:W-:Y:S05]  /*5140*/  @!P0 BRA `(.L_x_9841) ;  /* 0x0000000000188947 */ /* 0x000fea0003800000 */
[----:B------:R-:W-:-:S13]  /*5150*/  ISETP.NE.AND P0, PT, R0, 0x9, PT ;  /* 0x000000090000780c */ /* 0x000fda0003f05270 */
[----:B------:R-:W-:Y:S05]  /*5160*/  @P0 BRA `(.L_x_9835) ;  /* 0x0000000800980947 */ /* 0x000fea0003800000 */
[----:B------:R-:W-:Y:S02]  /*5170*/  IMAD.MOV.U32 R5, RZ, RZ, RZ ;  /* 0x000000ffff057224 */ /* 0x000fe400078e00ff */
[----:B------:R-:W-:-:S03]  /*5180*/  VIADD R25, R25, 0x80 ;  /* 0x0000008019197836 */ /* 0x000fc60000000000 */
[----:B------:R2:W-:Y:S01]  /*5190*/  STG.E.64 desc[UR36][R8.64], R4 ;  /* 0x0000000408007986 */ /* 0x0005e2000c101b24 */
[----:B------:R-:W-:Y:S05]  /*51a0*/  BRA `(.L_x_9830) ;  /* 0x0000000800ec7947 */ /* 0x000fea0003800000 */
.L_x_9841:
[----:B------:R-:W-:Y:S01]  /*51b0*/  F2FP.F16.F32.PACK_AB R3, RZ, R4 ;  /* 0x00000004ff03723e */ /* 0x000fe200000000ff */
[----:B------:R-:W-:-:S03]  /*51c0*/  VIADD R25, R25, 0x80 ;  /* 0x0000008019197836 */ /* 0x000fc60000000000 */
[----:B------:R-:W-:-:S05]  /*51d0*/  PRMT R3, R3, 0x5410, RZ ;  /* 0x0000541003037816 */ /* 0x000fca00000000ff */
[----:B------:R2:W-:Y:S01]  /*51e0*/  STG.E desc[UR36][R8.64], R3 ;  /* 0x0000000308007986 */ /* 0x0005e2000c101924 */
[----:B------:R-:W-:Y:S05]  /*51f0*/  BRA `(.L_x_9830) ;  /* 0x0000000800d87947 */ /* 0x000fea0003800000 */
.L_x_9840:
[----:B----4-:R-:W-:Y:S01]  /*5200*/  FMUL.FTZ R4, R4, 1 ;  /* 0x3f80000004047820 */ /* 0x010fe20000410000 */
[----:B------:R-:W-:-:S05]  /*5210*/  VIADD R25, R25, 0x80 ;  /* 0x0000008019197836 */ /* 0x000fca0000000000 */
[----:B------:R-:W2:Y:S02]  /*5220*/  F2F.F64.F32 R4, R4 ;  /* 0x0000000400047310 */ /* 0x000ea40000201800 */
[----:B--2---:R2:W-:Y:S01]  /*5230*/  STG.E.64 desc[UR36][R8.64], R4 ;  /* 0x0000000408007986 */ /* 0x0045e2000c101b24 */
[----:B------:R-:W-:Y:S05]  /*5240*/  BRA `(.L_x_9830) ;  /* 0x0000000800c47947 */ /* 0x000fea0003800000 */
.L_x_9831:
        /* <DEDUP_REMOVED lines=9> */
[----:B------:R-:W-:-:S03]  /*52e0*/  VIADD R25, R25, 0x80 ;  /* 0x0000008019197836 */ /* 0x000fc60000000000 */
[----:B------:R-:W-:-:S05]  /*52f0*/  SEL R3, RZ, 0x1, !P0 ;  /* 0x00000001ff037807 */ /* 0x000fca0004000000 */
[----:B------:R2:W-:Y:S01]  /*5300*/  STG.E.U8 desc[UR36][R8.64], R3 ;  /* 0x0000000308007986 */ /* 0x0005e2000c101124 */
[----:B------:R-:W-:Y:S05]  /*5310*/  BRA `(.L_x_9830) ;  /* 0x0000000800907947 */ /* 0x000fea0003800000 */
.L_x_9844:
[----:B----4-:R-:W-:Y:S01]  /*5320*/  FMUL.FTZ R4, R4, 1 ;  /* 0x3f80000004047820 */ /* 0x010fe20000410000 */
[----:B------:R-:W-:Y:S01]  /*5330*/  CS2R R6, SRZ ;  /* 0x0000000000067805 */ /* 0x000fe2000001ff00 */
[----:B------:R-:W-:-:S04]  /*5340*/  VIADD R25, R25, 0x80 ;  /* 0x0000008019197836 */ /* 0x000fc80000000000 */
[----:B------:R-:W2:Y:S02]  /*5350*/  F2F.F64.F32 R4, R4 ;  /* 0x0000000400047310 */ /* 0x000ea40000201800 */
[----:B--2---:R2:W-:Y:S01]  /*5360*/  STG.E.128 desc[UR36][R8.64], R4 ;  /* 0x0000000408007986 */ /* 0x0045e2000c101d24 */
[----:B------:R-:W-:Y:S05]  /*5370*/  BRA `(.L_x_9830) ;  /* 0x0000000800787947 */ /* 0x000fea0003800000 */
.L_x_9843:
        /* <DEDUP_REMOVED lines=20> */
.L_x_9848:
[----:B------:R-:W-:Y:S05]  /*54c0*/  BSYNC B0 ;  /* 0x0000000000007941 */ /* 0x000fea0003800000 */
.L_x_9847:
[----:B------:R-:W-:Y:S01]  /*54d0*/  LOP3.LUT R5, R0, R5, RZ, 0xfc, !PT ;  /* 0x0000000500057212 */ /* 0x000fe200078efcff */
[----:B------:R-:W-:-:S04]  /*54e0*/  VIADD R25, R25, 0x80 ;  /* 0x0000008019197836 */ /* 0x000fc80000000000 */
[----:B------:R2:W-:Y:S01]  /*54f0*/  STG.E.U8 desc[UR36][R8.64], R5 ;  /* 0x0000000508007986 */ /* 0x0005e2000c101124 */
[----:B------:R-:W-:Y:S05]  /*5500*/  BRA `(.L_x_9830) ;  /* 0x0000000800147947 */ /* 0x000fea0003800000 */
.L_x_9846:
        /* <DEDUP_REMOVED lines=12> */
.L_x_9850:
[----:B------:R-:W-:Y:S01]  /*55d0*/  IMAD.MOV.U32 R0, RZ, RZ, 0x7f ;  /* 0x0000007fff007424 */ /* 0x000fe200078e00ff */
[----:B------:R-:W-:-:S04]  /*55e0*/  ISETP.GT.U32.AND P0, PT, R5, 0x7f800000, PT ;  /* 0x7f8000000500780c */ /* 0x000fc80003f04070 */
[----:B------:R-:W-:-:S09]  /*55f0*/  SEL R0, R0, 0x7c, P0 ;  /* 0x0000007c00007807 */ /* 0x000fd20000000000 */
.L_x_9851:
[----:B------:R-:W-:Y:S05]  /*5600*/  BSYNC B0 ;  /* 0x0000000000007941 */ /* 0x000fea0003800000 */
.L_x_9849:
[----:B----4-:R-:W-:Y:S01]  /*5610*/  LOP3.LUT R4, R4, 0x80000000, RZ, 0xc0, !PT ;  /* 0x8000000004047812 */ /* 0x010fe200078ec0ff */
[----:B------:R-:W-:-:S03]  /*5620*/  VIADD R25, R25, 0x80 ;  /* 0x0000008019197836 */ /* 0x000fc60000000000 */
[----:B------:R-:W-:-:S04]  /*5630*/  SHF.R.U32.HI R3, RZ, 0x18, R4 ;  /* 0x00000018ff037819 */ /* 0x000fc80000011604 */
[----:B------:R-:W-:-:S05]  /*5640*/  LOP3.LUT R3, R0, R3, RZ, 0xfc, !PT ;  /* 0x0000000300037212 */ /* 0x000fca00078efcff */
[----:B------:R2:W-:Y:S01]  /*5650*/  STG.E.U8 desc[UR36][R8.64], R3 ;  /* 0x0000000308007986 */ /* 0x0005e2000c101124 */
[----:B------:R-:W-:Y:S05]  /*5660*/  BRA `(.L_x_9830) ;  /* 0x0000000400bc7947 */ /* 0x000fea0003800000 */
.L_x_9845:
[----:B----4-:R-:W-:Y:S01]  /*5670*/  F2FP.BF16.F32.PACK_AB R4, RZ, R4 ;  /* 0x00000004ff04723e */ /* 0x010fe200000010ff */
[----:B------:R-:W-:-:S04]  /*5680*/  VIADD R25, R25, 0x80 ;  /* 0x0000008019197836 */ /* 0x000fc80000000000 */
[----:B------:R2:W-:Y:S01]  /*5690*/  STG.E.U16 desc[UR36][R8.64], R4 ;  /* 0x0000000408007986 */ /* 0x0005e2000c101524 */
[----:B------:R-:W-:Y:S05]  /*56a0*/  BRA `(.L_x_9830) ;  /* 0x0000000400ac7947 */ /* 0x000fea0003800000 */
.L_x_9842:
        /* <DEDUP_REMOVED lines=8> */
[----:B------:R-:W2:Y:S01]  /*5730*/  F2I.FTZ.U32.TRUNC.NTZ R3, R4 ;  /* 0x0000000400037305 */ /* 0x000ea2000021f000 */
[----:B------:R-:W-:Y:S01]  /*5740*/  VIADD R25, R25, 0x80 ;  /* 0x0000008019197836 */ /* 0x000fe20000000000 */
[----:B--2---:R2:W-:Y:S01]  /*5750*/  STG.E.U16 desc[UR36][R8.64], R3 ;  /* 0x0000000308007986 */ /* 0x0045e2000c101524 */
[----:B------:R-:W-:Y:S05]  /*5760*/  BRA `(.L_x_9830) ;  /* 0x00000004007c7947 */ /* 0x000fea0003800000 */
.L_x_9854:
        /* <DEDUP_REMOVED lines=16> */
.L_x_9857:
[----:B----4-:R-:W-:-:S04]  /*5870*/  LOP3.LUT R4, R4, 0x80000000, RZ, 0xc0, !PT ;  /* 0x8000000004047812 */ /* 0x010fc800078ec0ff */
[----:B------:R-:W-:-:S04]  /*5880*/  SHF.R.U32.HI R4, RZ, 0x18, R4 ;  /* 0x00000018ff047819 */ /* 0x000fc80000011604 */
[----:B------:R-:W-:-:S04]  /*5890*/  LOP3.LUT R3, R3, R4, RZ, 0xfc, !PT ;  /* 0x0000000403037212 */ /* 0x000fc800078efcff */
[----:B------:R-:W-:-:S07]  /*58a0*/  PRMT R0, R3, 0x7610, R0 ;  /* 0x0000761003007816 */ /* 0x000fce0000000000 */
.L_x_9856:
[----:B------:R-:W-:Y:S05]  /*58b0*/  BSYNC B0 ;  /* 0x0000000000007941 */ /* 0x000fea0003800000 */
.L_x_9855:
[----:B------:R2:W-:Y:S01]  /*58c0*/  STG.E.U8 desc[UR36][R8.64], R0 ;  /* 0x0000000008007986 */ /* 0x0005e2000c101124 */
[----:B------:R-:W-:Y:S01]  /*58d0*/  VIADD R25, R25, 0x80 ;  /* 0x0000008019197836 */ /* 0x000fe20000000000 */
[----:B------:R-:W-:Y:S06]  /*58e0*/  BRA `(.L_x_9830) ;  /* 0x00000004001c7947 */ /* 0x000fec0003800000 */
.L_x_9853:
        /* <DEDUP_REMOVED lines=16> */
.L_x_9860:
[----:B----4-:R-:W-:-:S04]  /*59f0*/  LOP3.LUT R4, R4, 0x80000000, RZ, 0xc0, !PT ;  /* 0x8000000004047812 */ /* 0x010fc800078ec0ff */
[----:B------:R-:W-:-:S04]  /*5a00*/  SHF.R.U32.HI R4, RZ, 0x18, R4 ;  /* 0x00000018ff047819 */ /* 0x000fc80000011604 */
[----:B------:R-:W-:-:S04]  /*5a10*/  LOP3.LUT R3, R3, R4, RZ, 0xfc, !PT ;  /* 0x0000000403037212 */ /* 0x000fc800078efcff */
[----:B------:R-:W-:-:S07]  /*5a20*/  PRMT R0, R3, 0x7610, R0 ;  /* 0x0000761003007816 */ /* 0x000fce0000000000 */
.L_x_9859:
[----:B------:R-:W-:Y:S05]  /*5a30*/  BSYNC B0 ;  /* 0x0000000000007941 */ /* 0x000fea0003800000 */
.L_x_9858:
[----:B------:R2:W-:Y:S01]  /*5a40*/  STG.E.U8 desc[UR36][R8.64], R0 ;  /* 0x0000000008007986 */ /* 0x0005e2000c101124 */
[----:B------:R-:W-:Y:S01]  /*5a50*/  VIADD R25, R25, 0x80 ;  /* 0x0000008019197836 */ /* 0x000fe20000000000 */
[----:B------:R-:W-:Y:S06]  /*5a60*/  BRA `(.L_x_9830) ;  /* 0x0000000000bc7947 */ /* 0x000fec0003800000 */
.L_x_9852:
[----:B------:R-:W-:-:S13]  /*5a70*/  ISETP.NE.AND P0, PT, R0, 0x1c, PT ;  /* 0x0000001c0000780c */ /* 0x000fda0003f05270 */
[----:B------:R-:W-:Y:S05]  /*5a80*/  @!P0 BRA `(.L_x_9861) ;  /* 0x0000000000a88947 */ /* 0x000fea0003800000 */
[----:B------:R-:W-:-:S13]  /*5a90*/  ISETP.NE.AND P0, PT, R0, 0x1d, PT ;  /* 0x0000001d0000780c */ /* 0x000fda0003f05270 */
[----:B------:R-:W-:Y:S05]  /*5aa0*/  @!P0 BRA `(.L_x_9862) ;  /* 0x0000000000908947 */ /* 0x000fea0003800000 */
[----:B------:R-:W-:-:S13]  /*5ab0*/  ISETP.NE.AND P0, PT, R0, 0x2c, PT ;  /* 0x0000002c0000780c */ /* 0x000fda0003f05270 */
[----:B------:R-:W-:Y:S05]  /*5ac0*/  @P0 BRA `(.L_x_9835) ;  /* 0x0000000000400947 */ /* 0x000fea0003800000 */
[----:B------:R-:W-:Y:S01]  /*5ad0*/  SHF.R.U32.HI R5, RZ, 0x17, R4 ;  /* 0x00000017ff057819 */ /* 0x000fe20000011604 */
[----:B------:R-:W-:-:S03]  /*5ae0*/  VIADD R25, R25, 0x80 ;  /* 0x0000008019197836 */ /* 0x000fc60000000000 */
        /* <DEDUP_REMOVED lines=14> */
.L_x_9835:
[----:B------:R-:W-:Y:S01]  /*5bd0*/  MOV R14, 0x0 ;  /* 0x00000000000e7802 */ /* 0x000fe20000000f00 */
[----:B------:R-:W-:Y:S01]  /*5be0*/  ULDC.64 UR4, c[0x4][0x178] ;  /* 0x01005e0000047ab9 */ /* 0x000fe20000000a00 */
[----:B------:R-:W-:Y:S01]  /*5bf0*/  ULDC.64 UR6, c[0x4][0x180] ;  /* 0x0100600000067ab9 */ /* 0x000fe20000000a00 */
[----:B----4-:R-:W-:Y:S02]  /*5c00*/  IMAD.U32 R4, RZ, RZ, UR4 ;  /* 0x00000004ff047e24 */ /* 0x010fe4000f8e00ff */
[----:B------:R-:W-:Y:S01]  /*5c10*/  IMAD.U32 R5, RZ, RZ, UR5 ;  /* 0x00000005ff057e24 */ /* 0x000fe2000f8e00ff */
[----:B------:R-:W2:Y:S01]  /*5c20*/  LDC.64 R14, c[0x4][R14] ;  /* 0x010000000e0e7b82 */ /* 0x000ea20000000a00 */
        /* <DEDUP_REMOVED lines=9> */
[----:B-123--:R-:W-:Y:S05]  /*5cc0*/  CALL.ABS.NOINC R14 ;  /* 0x000000000e007343 */ /* 0x00efea0003c00000 */
.L_x_9863:
[----:B------:R-:W-:Y:S01]  /*5cd0*/  VIADD R25, R25, 0x80 ;  /* 0x0000008019197836 */ /* 0x000fe20000000000 */
[----:B------:R-:W-:Y:S06]  /*5ce0*/  BRA `(.L_x_9830) ;  /* 0x00000000001c7947 */ /* 0x000fec0003800000 */
.L_x_9862:
[----:B----4-:R-:W2:Y:S01]  /*5cf0*/  F2I.U64.TRUNC R4, R4 ;  /* 0x0000000400047311 */ /* 0x010ea2000020d800 */
[----:B------:R-:W-:Y:S01]  /*5d00*/  VIADD R25, R25, 0x80 ;  /* 0x0000008019197836 */ /* 0x000fe20000000000 */
[----:B--2---:R2:W-:Y:S01]  /*5d10*/  STG.E.64 desc[UR36][R8.64], R4 ;  /* 0x0000000408007986 */ /* 0x0045e2000c101b24 */
[----:B------:R-:W-:Y:S05]  /*5d20*/  BRA `(.L_x_9830) ;  /* 0x00000000000c7947 */ /* 0x000fea0003800000 */
.L_x_9861:
[----:B------:R-:W2:Y:S01]  /*5d30*/  F2I.FTZ.U32.TRUNC.NTZ R3, R4 ;  /* 0x0000000400037305 */ /* 0x000ea2000021f000 */
[----:B------:R-:W-:Y:S01]  /*5d40*/  VIADD R25, R25, 0x80 ;  /* 0x0000008019197836 */ /* 0x000fe20000000000 */
[----:B--2---:R2:W-:Y:S06]  /*5d50*/  STG.E desc[UR36][R8.64], R3 ;  /* 0x0000000308007986 */ /* 0x0045ec000c101924 */
.L_x_9830:
[----:B------:R-:W-:Y:S05]  /*5d60*/  BSYNC B6 ;  /* 0x0000000000067941 */ /* 0x000fea0003800000 */
.L_x_9829:
[----:B------:R-:W-:Y:S01]  /*5d70*/  ISETP.GE.AND P0, PT, R25, R17, PT ;  /* 0x000000111900720c */ /* 0x000fe20003f06270 */
[----:B------:R-:W-:-:S12]  /*5d80*/  BSSY B6, `(.L_x_9864) ;  /* 0x00001d8000067945 */ /* 0x000fd80003800000 */
[----:B------:R-:W-:Y:S05]  /*5d90*/  @P0 BRA `(.L_x_9865) ;  /* 0x0000001c00580947 */ /* 0x000fea0003800000 */
[----:B--2---:R-:W2:Y:S01]  /*5da0*/  LDC.64 R8, c[0x0][0x220] ;  /* 0x00008800ff087b82 */ /* 0x004ea20000000a00 */
[----:B------:R-:W-:Y:S01]  /*5db0*/  IMAD R0, R2, 0x200, R25 ;  /* 0x0000020002007824 */ /* 0x000fe200078e0219 */
[----:B----4-:R-:W-:Y:S01]  /*5dc0*/  PRMT R4, R16, 0x9910, RZ ;  /* 0x0000991010047816 */ /* 0x010fe200000000ff */
        /* <DEDUP_REMOVED lines=15> */
[----:B-1-3--:R-:W1:Y:S02]  /*5ec0*/  F2I.FTZ.TRUNC.NTZ R3, R18 ;  /* 0x0000001200037305 */ /* 0x00ae64000021f100 */
[----:B-1----:R1:W-:Y:S01]  /*5ed0*/  STG.E.U8 desc[UR36][R8.64], R3 ;  /* 0x0000000308007986 */ /* 0x0023e2000c101124 */
[----:B------:R-:W-:Y:S05]  /*5ee0*/  BRA `(.L_x_9871) ;  /* 0x0000000c00507947 */ /* 0x000fea0003800000 */
.L_x_9869:
[----:B-1-3--:R-:W1:Y:S02]  /*5ef0*/  F2I.S64.TRUNC R18, R18 ;  /* 0x0000001200127311 */ /* 0x00ae64000020d900 */
[----:B-1----:R-:W-:-:S05]  /*5f00*/  IMAD.MOV.U32 R3, RZ, RZ, R18 ;  /* 0x000000ffff037224 */ /* 0x002fca00078e0012 */
[----:B------:R1:W-:Y:S01]  /*5f10*/  STG.E.U8 desc[UR36][R8.64], R3 ;  /* 0x0000000308007986 */ /* 0x0003e2000c101124 */
[----:B------:R-:W-:Y:S05]  /*5f20*/  BRA `(.L_x_9871) ;  /* 0x0000000c00407947 */ /* 0x000fea0003800000 */
.L_x_9868:
[----:B------:R-:W-:-:S13]  /*5f30*/  ISETP.NE.AND P0, PT, R0, 0x2, PT ;  /* 0x000000020000780c */ /* 0x000fda0003f05270 */
[----:B------:R-:W-:Y:S05]  /*5f40*/  @!P0 BRA `(.L_x_9872) ;  /* 0x0000000000288947 */ /* 0x000fea0003800000 */
[----:B------:R-:W-:-:S13]  /*5f50*/  ISETP.NE.AND P0, PT, R0, 0x3, PT ;  /* 0x000000030000780c */ /* 0x000fda0003f05270 */
[----:B------:R-:W-:Y:S05]  /*5f60*/  @!P0 BRA `(.L_x_9873) ;  /* 0x0000000000148947 */ /* 0x000fea0003800000 */
[----:B------:R-:W-:-:S13]  /*5f70*/  ISETP.NE.AND P0, PT, R0, 0x4, PT ;  /* 0x000000040000780c */ /* 0x000fda0003f05270 */
[----:B------:R-:W-:Y:S05]  /*5f80*/  @P0 BRA `(.L_x_9870) ;  /* 0x0000000800d00947 */ /* 0x000fea0003800000 */
[----:B-1-3--:R-:W1:Y:S02]  /*5f90*/  F2I.S64.TRUNC R18, R18 ;  /* 0x0000001200127311 */ /* 0x00ae64000020d900 */
[----:B-1----:R1:W-:Y:S01]  /*5fa0*/  STG.E.64 desc[UR36][R8.64], R18 ;  /* 0x0000001208007986 */ /* 0x0023e2000c101b24 */
[----:B------:R-:W-:Y:S05]  /*5fb0*/  BRA `(.L_x_9871) ;  /* 0x0000000c001c7947 */ /* 0x000fea0003800000 */
.L_x_9873:
[----:B-1-3--:R-:W1:Y:S02]  /*5fc0*/  F2I.FTZ.TRUNC.NTZ R3, R18 ;  /* 0x0000001200037305 */ /* 0x00ae64000021f100 */
[----:B-1----:R1:W-:Y:S01]  /*5fd0*/  STG.E desc[UR36][R8.64], R3 ;  /* 0x0000000308007986 */ /* 0x0023e2000c101924 */
[----:B------:R-:W-:Y:S05]  /*5fe0*/  BRA `(.L_x_9871) ;  /* 0x0000000c00107947 */ /* 0x000fea0003800000 */
.L_x_9872:
[----:B-1-3--:R-:W1:Y:S02]  /*5ff0*/  F2I.FTZ.TRUNC.NTZ R3, R18 ;  /* 0x0000001200037305 */ /* 0x00ae64000021f100 */
[----:B-1----:R1:W-:Y:S01]  /*6000*/  STG.E.U16 desc[UR36][R8.64], R3 ;  /* 0x0000000308007986 */ /* 0x0023e2000c101524 */
[----:B------:R-:W-:Y:S05]  /*6010*/  BRA `(.L_x_9871) ;  /* 0x0000000c00047947 */ /* 0x000fea0003800000 */
.L_x_9867:
[----:B------:R-:W-:-:S13]  /*6020*/  ISETP.GT.AND P0, PT, R0, 0x6, PT ;  /* 0x000000060000780c */ /* 0x000fda0003f04270 */
[----:B------:R-:W-:Y:S05]  /*6030*/  @P0 BRA `(.L_x_9874) ;  /* 0x0000000000240947 */ /* 0x000fea0003800000 */
[----:B------:R-:W-:-:S13]  /*6040*/  ISETP.NE.AND P0, PT, R0, 0x5, PT ;  /* 0x000000050000780c */ /* 0x000fda0003f05270 */
[----:B------:R-:W-:Y:S05]  /*6050*/  @!P0 BRA `(.L_x_9875) ;  /* 0x0000000000108947 */ /* 0x000fea0003800000 */
[----:B------:R-:W-:-:S13]  /*6060*/  ISETP.NE.AND P0, PT, R0, 0x6, PT ;  /* 0x000000060000780c */ /* 0x000fda0003f05270 */
[----:B------:R-:W-:Y:S05]  /*6070*/  @P0 BRA `(.L_x_9870) ;  /* 0x0000000800940947 */ /* 0x000fea0003800000 */
[----:B-1-3--:R1:W-:Y:S01]  /*6080*/  STG.E desc[UR36][R8.64], R18 ;  /* 0x0000001208007986 */ /* 0x00a3e2000c101924 */
[----:B------:R-:W-:Y:S05]  /*6090*/  BRA `(.L_x_9871) ;  /* 0x0000000800e47947 */ /* 0x000fea0003800000 */
.L_x_9875:
[----:B-1-3--:R-:W-:-:S05]  /*60a0*/  F2FP.F16.F32.PACK_AB R18, RZ, R18 ;  /* 0x00000012ff12723e */ /* 0x00afca00000000ff */
[----:B------:R1:W-:Y:S01]  /*60b0*/  STG.E.U16 desc[UR36][R8.64], R18 ;  /* 0x0000001208007986 */ /* 0x0003e2000c101524 */
[----:B------:R-:W-:Y:S05]  /*60c0*/  BRA `(.L_x_9871) ;  /* 0x0000000800d87947 */ /* 0x000fea0003800000 */
.L_x_9874:
[----:B------:R-:W-:-:S13]  /*60d0*/  ISETP.NE.AND P0, PT, R0, 0x7, PT ;  /* 0x000000070000780c */ /* 0x000fda0003f05270 */
[----:B------:R-:W-:Y:S05]  /*60e0*/  @!P0 BRA `(.L_x_9876) ;  /* 0x00000000002c8947 */ /* 0x000fea0003800000 */
[----:B------:R-:W-:-:S13]  /*60f0*/  ISETP.NE.AND P0, PT, R0, 0x8, PT ;  /* 0x000000080000780c */ /* 0x000fda0003f05270 */
[----:B------:R-:W-:Y:S05]  /*6100*/  @!P0 BRA `(.L_x_9877) ;  /* 0x0000000000148947 */ /* 0x000fea0003800000 */
[----:B------:R-:W-:-:S13]  /*6110*/  ISETP.NE.AND P0, PT, R0, 0x9, PT ;  /* 0x000000090000780c */ /* 0x000fda0003f05270 */
[----:B------:R-:W-:Y:S05]  /*6120*/  @P0 BRA `(.L_x_9870) ;  /* 0x0000000800680947 */ /* 0x000fea0003800000 */
[----:B------:R-:W-:-:S05]  /*6130*/  IMAD.MOV.U32 R19, RZ, RZ, RZ ;  /* 0x000000ffff137224 */ /* 0x000fca00078e00ff */
[----:B-1-3--:R1:W-:Y:S01]  /*6140*/  STG.E.64 desc[UR36][R8.64], R18 ;  /* 0x0000001208007986 */ /* 0x00a3e2000c101b24 */
[----:B------:R-:W-:Y:S05]  /*6150*/  BRA `(.L_x_9871) ;  /* 0x0000000800b47947 */ /* 0x000fea0003800000 */
.L_x_9877:
[----:B-1-3--:R-:W-:-:S04]  /*6160*/  F2FP.F16.F32.PACK_AB R3, RZ, R18 ;  /* 0x00000012ff03723e */ /* 0x00afc800000000ff */
[----:B------:R-:W-:-:S05]  /*6170*/  PRMT R3, R3, 0x5410, RZ ;  /* 0x0000541003037816 */ /* 0x000fca00000000ff */
[----:B------:R1:W-:Y:S01]  /*6180*/  STG.E desc[UR36][R8.64], R3 ;  /* 0x0000000308007986 */ /* 0x0003e2000c101924 */
[----:B------:R-:W-:Y:S05]  /*6190*/  BRA `(.L_x_9871) ;  /* 0x0000000800a47947 */ /* 0x000fea0003800000 */
.L_x_9876:
[----:B-1-3--:R-:W-:-:S06]  /*61a0*/  FMUL.FTZ R4, R18, 1 ;  /* 0x3f80000012047820 */ /* 0x00afcc0000410000 */
[----:B------:R-:W1:Y:S02]  /*61b0*/  F2F.F64.F32 R4, R4 ;  /* 0x0000000400047310 */ /* 0x000e640000201800 */
[----:B-1----:R1:W-:Y:S01]  /*61c0*/  STG.E.64 desc[UR36][R8.64], R4 ;  /* 0x0000000408007986 */ /* 0x0023e2000c101b24 */
[----:B------:R-:W-:Y:S05]  /*61d0*/  BRA `(.L_x_9871) ;  /* 0x0000000800947947 */ /* 0x000fea0003800000 */
.L_x_9866:
        /* <DEDUP_REMOVED lines=8> */
[----:B-1-3--:R-:W-:-:S04]  /*6260*/  FSETP.NEU.FTZ.AND P0, PT, R18, RZ, PT ;  /* 0x000000ff1200720b */ /* 0x00afc80003f1d000 */
[----:B------:R-:W-:-:S05]  /*6270*/  SEL R3, RZ, 0x1, !P0 ;  /* 0x00000001ff037807 */ /* 0x000fca0004000000 */
[----:B------:R1:W-:Y:S01]  /*6280*/  STG.E.U8 desc[UR36][R8.64], R3 ;  /* 0x0000000308007986 */ /* 0x0003e2000c101124 */
[----:B------:R-:W-:Y:S05]  /*6290*/  BRA `(.L_x_9871) ;  /* 0x0000000800647947 */ /* 0x000fea0003800000 */
.L_x_9880:
[----:B-1-3--:R-:W-:Y:S01]  /*62a0*/  FMUL.FTZ R4, R18, 1 ;  /* 0x3f80000012047820 */ /* 0x00afe20000410000 */
[----:B------:R-:W-:-:S05]  /*62b0*/  CS2R R6, SRZ ;  /* 0x0000000000067805 */ /* 0x000fca000001ff00 */
[----:B------:R-:W1:Y:S02]  /*62c0*/  F2F.F64.F32 R4, R4 ;  /* 0x0000000400047310 */ /* 0x000e640000201800 */
[----:B-1----:R1:W-:Y:S01]  /*62d0*/  STG.E.128 desc[UR36][R8.64], R4 ;  /* 0x0000000408007986 */ /* 0x0023e2000c101d24 */
[----:B------:R-:W-:Y:S05]  /*62e0*/  BRA `(.L_x_9871) ;  /* 0x0000000800507947 */ /* 0x000fea0003800000 */
.L_x_9879:
[----:B------:R-:W-:-:S13]  /*62f0*/  ISETP.NE.AND P0, PT, R0, 0xf, PT ;  /* 0x0000000f0000780c */ /* 0x000fda0003f05270 */
[----:B------:R-:W-:Y:S05]  /*6300*/  @!P0 BRA `(.L_x_9881) ;  /* 0x0000000000ac8947 */ /* 0x000fea0003800000 */
[----:B------:R-:W-:-:S13]  /*6310*/  ISETP.NE.AND P0, PT, R0, 0x17, PT ;  /* 0x000000170000780c */ /* 0x000fda0003f05270 */
[----:B------:R-:W-:Y:S05]  /*6320*/  @!P0 BRA `(.L_x_9882) ;  /* 0x0000000000508947 */ /* 0x000fea0003800000 */
[----:B------:R-:W-:-:S13]  /*6330*/  ISETP.NE.AND P0, PT, R0, 0x18, PT ;  /* 0x000000180000780c */ /* 0x000fda0003f05270 */
[----:B------:R-:W-:Y:S05]  /*6340*/  @P0 BRA `(.L_x_9870) ;  /* 0x0000000400e00947 */ /* 0x000fea0003800000 */
[C---:B-1-3--:R-:W-:Y:S01]  /*6350*/  LOP3.LUT R4, R18.reuse, 0x7fffffff, RZ, 0xc0, !PT ;  /* 0x7fffffff12047812 */ /* 0x04afe200078ec0ff */
        /* <DEDUP_REMOVED lines=13> */
.L_x_9884:
[----:B------:R-:W-:Y:S05]  /*6430*/  BSYNC B0 ;  /* 0x0000000000007941 */ /* 0x000fea0003800000 */
.L_x_9883:
[----:B------:R-:W-:-:S05]  /*6440*/  LOP3.LUT R5, R0, R5, RZ, 0xfc, !PT ;  /* 0x0000000500057212 */ /* 0x000fca00078efcff */
[----:B------:R1:W-:Y:S01]  /*6450*/  STG.E.U8 desc[UR36][R8.64], R5 ;  /* 0x0000000508007986 */ /* 0x0003e2000c101124 */
[----:B------:R-:W-:Y:S05]  /*6460*/  BRA `(.L_x_9871) ;  /* 0x0000000400f07947 */ /* 0x000fea0003800000 */
.L_x_9882:
[----:B-1-3--:R-:W-:Y:S01]  /*6470*/  LOP3.LUT R4, R18, 0x7fffffff, RZ, 0xc0, !PT ;  /* 0x7fffffff12047812 */ /* 0x00afe200078ec0ff */
        /* <DEDUP_REMOVED lines=11> */
.L_x_9886:
[----:B------:R-:W-:Y:S01]  /*6530*/  IMAD.MOV.U32 R0, RZ, RZ, 0x7f ;  /* 0x0000007fff007424 */ /* 0x000fe200078e00ff */
[----:B------:R-:W-:-:S04]  /*6540*/  ISETP.GT.U32.AND P0, PT, R4, 0x7f800000, PT ;  /* 0x7f8000000400780c */ /* 0x000fc80003f04070 */
[----:B------:R-:W-:-:S09]  /*6550*/  SEL R0, R0, 0x7c, P0 ;  /* 0x0000007c00007807 */ /* 0x000fd20000000000 */
.L_x_9887:
[----:B------:R-:W-:Y:S05]  /*6560*/  BSYNC B0 ;  /* 0x0000000000007941 */ /* 0x000fea0003800000 */
.L_x_9885:
[----:B------:R-:W-:-:S04]  /*6570*/  LOP3.LUT R18, R18, 0x80000000, RZ, 0xc0, !PT ;  /* 0x8000000012127812 */ /* 0x000fc800078ec0ff */
[----:B------:R-:W-:-:S04]  /*6580*/  SHF.R.U32.HI R3, RZ, 0x18, R18 ;  /* 0x00000018ff037819 */ /* 0x000fc80000011612 */
[----:B------:R-:W-:-:S05]  /*6590*/  LOP3.LUT R3, R0, R3, RZ, 0xfc, !PT ;  /* 0x0000000300037212 */ /* 0x000fca00078efcff */
[----:B------:R1:W-:Y:S01]  /*65a0*/  STG.E.U8 desc[UR36][R8.64], R3 ;  /* 0x0000000308007986 */ /* 0x0003e2000c101124 */
[----:B------:R-:W-:Y:S05]  /*65b0*/  BRA `(.L_x_9871) ;  /* 0x00000004009c7947 */ /* 0x000fea0003800000 */
.L_x_9881:
[----:B-1-3--:R-:W-:-:S05]  /*65c0*/  F2FP.BF16.F32.PACK_AB R18, RZ, R18 ;  /* 0x00000012ff12723e */ /* 0x00afca00000010ff */
[----:B------:R1:W-:Y:S01]  /*65d0*/  STG.E.U16 desc[UR36][R8.64], R18 ;  /* 0x0000001208007986 */ /* 0x0003e2000c101524 */
[----:B------:R-:W-:Y:S05]  /*65e0*/  BRA `(.L_x_9871) ;  /* 0x0000000400907947 */ /* 0x000fea0003800000 */
.L_x_9878:
        /* <DEDUP_REMOVED lines=8> */
[----:B-1-3--:R-:W1:Y:S02]  /*6670*/  F2I.FTZ.U32.TRUNC.NTZ R3, R18 ;  /* 0x0000001200037305 */ /* 0x00ae64000021f000 */
[----:B-1----:R1:W-:Y:S01]  /*6680*/  STG.E.U16 desc[UR36][R8.64], R3 ;  /* 0x0000000308007986 */ /* 0x0023e2000c101524 */
[----:B------:R-:W-:Y:S05]  /*6690*/  BRA `(.L_x_9871) ;  /* 0x0000000400647947 */ /* 0x000fea0003800000 */
.L_x_9890:
[----:B-1-3--:R-:W-:Y:S01]  /*66a0*/  LOP3.LUT R3, R18, 0x7fffffff, RZ, 0xc0, !PT ;  /* 0x7fffffff12037812 */ /* 0x00afe200078ec0ff */
        /* <DEDUP_REMOVED lines=15> */
.L_x_9893:
[----:B------:R-:W-:-:S04]  /*67a0*/  LOP3.LUT R18, R18, 0x80000000, RZ, 0xc0, !PT ;  /* 0x8000000012127812 */ /* 0x000fc800078ec0ff */
[----:B------:R-:W-:-:S04]  /*67b0*/  SHF.R.U32.HI R3, RZ, 0x18, R18 ;  /* 0x00000018ff037819 */ /* 0x000fc80000011612 */
[----:B------:R-:W-:-:S04]  /*67c0*/  LOP3.LUT R0, R0, R3, RZ, 0xfc, !PT ;  /* 0x0000000300007212 */ /* 0x000fc800078efcff */
[----:B------:R-:W-:-:S07]  /*67d0*/  PRMT R4, R0, 0x7610, R4 ;  /* 0x0000761000047816 */ /* 0x000fce0000000004 */
.L_x_9892:
[----:B------:R-:W-:Y:S05]  /*67e0*/  BSYNC B0 ;  /* 0x0000000000007941 */ /* 0x000fea0003800000 */
.L_x_9891:
[----:B------:R4:W-:Y:S01]  /*67f0*/  STG.E.U8 desc[UR36][R8.64], R4 ;  /* 0x0000000408007986 */ /* 0x0009e2000c101124 */
[----:B------:R-:W-:Y:S05]  /*6800*/  BRA `(.L_x_9871) ;  /* 0x0000000400087947 */ /* 0x000fea0003800000 */
.L_x_9889:
        /* <DEDUP_REMOVED lines=16> */
.L_x_9896:
[----:B------:R-:W-:-:S04]  /*6910*/  LOP3.LUT R18, R18, 0x80000000, RZ, 0xc0, !PT ;  /* 0x8000000012127812 */ /* 0x000fc800078ec0ff */
[----:B------:R-:W-:-:S04]  /*6920*/  SHF.R.U32.HI R3, RZ, 0x18, R18 ;  /* 0x00000018ff037819 */ /* 0x000fc80000011612 */
[----:B------:R-:W-:-:S04]  /*6930*/  LOP3.LUT R0, R0, R3, RZ, 0xfc, !PT ;  /* 0x0000000300007212 */ /* 0x000fc800078efcff */
[----:B------:R-:W-:-:S07]  /*6940*/  PRMT R4, R0, 0x7610, R4 ;  /* 0x0000761000047816 */ /* 0x000fce0000000004 */
.L_x_9895:
[----:B------:R-:W-:Y:S05]  /*6950*/  BSYNC B0 ;  /* 0x0000000000007941 */ /* 0x000fea0003800000 */
.L_x_9894:
[----:B------:R1:W-:Y:S01]  /*6960*/  STG.E.U8 desc[UR36][R8.64], R4 ;  /* 0x0000000408007986 */ /* 0x0003e2000c101124 */
[----:B------:R-:W-:Y:S05]  /*6970*/  BRA `(.L_x_9871) ;  /* 0x0000000000ac7947 */ /* 0x000fea0003800000 */
.L_x_9888:
[----:B------:R-:W-:-:S13]  /*6980*/  ISETP.NE.AND P0, PT, R0, 0x1c, PT ;  /* 0x0000001c0000780c */ /* 0x000fda0003f05270 */
[----:B------:R-:W-:Y:S05]  /*6990*/  @!P0 BRA `(.L_x_9897) ;  /* 0x00000000009c8947 */ /* 0x000fea0003800000 */
[----:B------:R-:W-:-:S13]  /*69a0*/  ISETP.NE.AND P0, PT, R0, 0x1d, PT ;  /* 0x0000001d0000780c */ /* 0x000fda0003f05270 */
[----:B------:R-:W-:Y:S05]  /*69b0*/  @!P0 BRA `(.L_x_9898) ;  /* 0x0000000000888947 */ /* 0x000fea0003800000 */
[----:B------:R-:W-:-:S13]  /*69c0*/  ISETP.NE.AND P0, PT, R0, 0x2c, PT ;  /* 0x0000002c0000780c */ /* 0x000fda0003f05270 */
[----:B------:R-:W-:Y:S05]  /*69d0*/  @P0 BRA `(.L_x_9870) ;  /* 0x00000000003c0947 */ /* 0x000fea0003800000 */
[----:B-1-3--:R-:W-:-:S04]  /*69e0*/  SHF.R.U32.HI R4, RZ, 0x17, R18 ;  /* 0x00000017ff047819 */ /* 0x00afc80000011612 */
        /* <DEDUP_REMOVED lines=14> */
.L_x_9870:
[----:B------:R-:W-:Y:S01]  /*6ad0*/  MOV R14, 0x0 ;  /* 0x00000000000e7802 */ /* 0x000fe20000000f00 */
[----:B------:R-:W-:Y:S01]  /*6ae0*/  ULDC.64 UR4, c[0x4][0x178] ;  /* 0x01005e0000047ab9 */ /* 0x000fe20000000a00 */
[----:B------:R-:W-:Y:S01]  /*6af0*/  ULDC.64 UR6, c[0x4][0x70] ;  /* 0x01001c0000067ab9 */ /* 0x000fe20000000a00 */
[----:B------:R-:W-:Y:S02]  /*6b00*/  IMAD.U32 R4, RZ, RZ, UR4 ;  /* 0x00000004ff047e24 */ /* 0x000fe4000f8e00ff */
[----:B------:R-:W-:Y:S01]  /*6b10*/  IMAD.U32 R5, RZ, RZ, UR5 ;  /* 0x00000005ff057e24 */ /* 0x000fe2000f8e00ff */
[----:B------:R-:W2:Y:S01]  /*6b20*/  LDC.64 R14, c[0x4][R14] ;  /* 0x010000000e0e7b82 */ /* 0x000ea20000000a00 */
        /* <DEDUP_REMOVED lines=9> */
[----:B-123--:R-:W-:Y:S05]  /*6bc0*/  CALL.ABS.NOINC R14 ;  /* 0x000000000e007343 */ /* 0x00efea0003c00000 */
.L_x_9899:
[----:B------:R-:W-:Y:S05]  /*6bd0*/  BRA `(.L_x_9871) ;  /* 0x0000000000147947 */ /* 0x000fea0003800000 */
.L_x_9898:
[----:B-1-3--:R-:W1:Y:S02]  /*6be0*/  F2I.U64.TRUNC R18, R18 ;  /* 0x0000001200127311 */ /* 0x00ae64000020d800 */
[----:B-1----:R3:W-:Y:S01]  /*6bf0*/  STG.E.64 desc[UR36][R8.64], R18 ;  /* 0x0000001208007986 */ /* 0x0027e2000c101b24 */
[----:B------:R-:W-:Y:S05]  /*6c00*/  BRA `(.L_x_9871) ;  /* 0x0000000000087947 */ /* 0x000fea0003800000 */
.L_x_9897:
[----:B-1-3--:R-:W1:Y:S02]  /*6c10*/  F2I.FTZ.U32.TRUNC.NTZ R3, R18 ;  /* 0x0000001200037305 */ /* 0x00ae64000021f000 */
[----:B-1----:R1:W-:Y:S02]  /*6c20*/  STG.E desc[UR36][R8.64], R3 ;  /* 0x0000000308007986 */ /* 0x0023e4000c101924 */
.L_x_9871:
[----:B------:R-:W-:-:S05]  /*6c30*/  VIADD R25, R25, 0x80 ;  /* 0x0000008019197836 */ /* 0x000fca0000000000 */
[----:B------:R-:W-:-:S13]  /*6c40*/  ISETP.GE.AND P0, PT, R25, R17, PT ;  /* 0x000000111900720c */ /* 0x000fda0003f06270 */
[----:B------:R-:W-:Y:S05]  /*6c50*/  @P0 BRA `(.L_x_9865) ;  /* 0x0000000c00a80947 */ /* 0x000fea0003800000 */
        /* <DEDUP_REMOVED lines=21> */
.L_x_9903:
[----:B------:R-:W1:Y:S02]  /*6db0*/  F2I.S64.TRUNC R22, R22 ;  /* 0x0000001600167311 */ /* 0x000e64000020d900 */
[----:B-1----:R-:W-:-:S05]  /*6dc0*/  IMAD.MOV.U32 R3, RZ, RZ, R22 ;  /* 0x000000ffff037224 */ /* 0x002fca00078e0016 */
[----:B------:R1:W-:Y:S01]  /*6dd0*/  STG.E.U8 desc[UR36][R8.64], R3 ;  /* 0x0000000308007986 */ /* 0x0003e2000c101124 */
[----:B------:R-:W-:Y:S05]  /*6de0*/  BRA `(.L_x_9905) ;  /* 0x0000000c00407947 */ /* 0x000fea0003800000 */
.L_x_9902:
        /* <DEDUP_REMOVED lines=9> */
.L_x_9907:
[----:B------:R-:W1:Y:S02]  /*6e80*/  F2I.FTZ.TRUNC.NTZ R3, R22 ;  /* 0x0000001600037305 */ /* 0x000e64000021f100 */
[----:B-1----:R4:W-:Y:S01]  /*6e90*/  STG.E desc[UR36][R8.64], R3 ;  /* 0x0000000308007986 */ /* 0x0029e2000c101924 */
[----:B------:R-:W-:Y:S05]  /*6ea0*/  BRA `(.L_x_9905) ;  /* 0x0000000c00107947 */ /* 0x000fea0003800000 */
.L_x_9906:
[----:B------:R-:W1:Y:S02]  /*6eb0*/  F2I.FTZ.TRUNC.NTZ R3, R22 ;  /* 0x0000001600037305 */ /* 0x000e64000021f100 */
[----:B-1----:R3:W-:Y:S01]  /*6ec0*/  STG.E.U16 desc[UR36][R8.64], R3 ;  /* 0x0000000308007986 */ /* 0x0027e2000c101524 */
[----:B------:R-:W-:Y:S05]  /*6ed0*/  BRA `(.L_x_9905) ;  /* 0x0000000c00047947 */ /* 0x000fea0003800000 */
.L_x_9901:
        /* <DEDUP_REMOVED lines=8> */
.L_x_9909:
[----:B------:R-:W-:-:S05]  /*6f60*/  F2FP.F16.F32.PACK_AB R22, RZ, R22 ;  /* 0x00000016ff16723e */ /* 0x000fca00000000ff */
[----:B------:R1:W-:Y:S01]  /*6f70*/  STG.E.U16 desc[UR36][R8.64], R22 ;  /* 0x0000001608007986 */ /* 0x0003e2000c101524 */
[----:B------:R-:W-:Y:S05]  /*6f80*/  BRA `(.L_x_9905) ;  /* 0x0000000800d87947 */ /* 0x000fea0003800000 */
.L_x_9908:
        /* <DEDUP_REMOVED lines=9> */
.L_x_9911:
[----:B------:R-:W-:-:S04]  /*7020*/  F2FP.F16.F32.PACK_AB R3, RZ, R22 ;  /* 0x00000016ff03723e */ /* 0x000fc800000000ff */
[----:B------:R-:W-:-:S05]  /*7030*/  PRMT R3, R3, 0x5410, RZ ;  /* 0x0000541003037816 */ /* 0x000fca00000000ff */
[----:B------:R1:W-:Y:S01]  /*7040*/  STG.E desc[UR36][R8.64], R3 ;  /* 0x0000000308007986 */ /* 0x0003e2000c101924 */
[----:B------:R-:W-:Y:S05]  /*7050*/  BRA `(.L_x_9905) ;  /* 0x0000000800a47947 */ /* 0x000fea0003800000 */
.L_x_9910:
[----:B------:R-:W-:-:S06]  /*7060*/  FMUL.FTZ R4, R22, 1 ;  /* 0x3f80000016047820 */ /* 0x000fcc0000410000 */
[----:B------:R-:W1:Y:S02]  /*7070*/  F2F.F64.F32 R4, R4 ;  /* 0x0000000400047310 */ /* 0x000e640000201800 */
[----:B-1----:R1:W-:Y:S01]  /*7080*/  STG.E.64 desc[UR36][R8.64], R4 ;  /* 0x0000000408007986 */ /* 0x0023e2000c101b24 */
[----:B------:R-:W-:Y:S05]  /*7090*/  BRA `(.L_x_9905) ;  /* 0x0000000800947947 */ /* 0x000fea0003800000 */
.L_x_9900:
        /* <DEDUP_REMOVED lines=12> */
.L_x_9914:
[----:B------:R-:W-:Y:S01]  /*7160*/  FMUL.FTZ R4, R22, 1 ;  /* 0x3f80000016047820 */ /* 0x000fe20000410000 */
[----:B------:R-:W-:-:S05]  /*7170*/  CS2R R6, SRZ ;  /* 0x0000000000067805 */ /* 0x000fca000001ff00 */
[----:B------:R-:W1:Y:S02]  /*7180*/  F2F.F64.F32 R4, R4 ;  /* 0x0000000400047310 */ /* 0x000e640000201800 */
[----:B-1----:R1:W-:Y:S01]  /*7190*/  STG.E.128 desc[UR36][R8.64], R4 ;  /* 0x0000000408007986 */ /* 0x0023e2000c101d24 */
[----:B------:R-:W-:Y:S05]  /*71a0*/  BRA `(.L_x_9905) ;  /* 0x0000000800507947 */ /* 0x000fea0003800000 */
.L_x_9913:
        /* <DEDUP_REMOVED lines=20> */
.L_x_9918:
[----:B------:R-:W-:Y:S05]  /*72f0*/  BSYNC B0 ;  /* 0x0000000000007941 */ /* 0x000fea0003800000 */
.L_x_9917:
[----:B------:R-:W-:-:S05]  /*7300*/  LOP3.LUT R5, R0, R5, RZ, 0xfc, !PT ;  /* 0x0000000500057212 */ /* 0x000fca00078efcff */
[----:B------:R1:W-:Y:S01]  /*7310*/  STG.E.U8 desc[UR36][R8.64], R5 ;  /* 0x0000000508007986 */ /* 0x0003e2000c101124 */
[----:B------:R-:W-:Y:S05]  /*7320*/  BRA `(.L_x_9905) ;  /* 0x0000000400f07947 */ /* 0x000fea0003800000 */
.L_x_9916:
        /* <DEDUP_REMOVED lines=12> */
.L_x_9920:
[----:B------:R-:W-:Y:S01]  /*73f0*/  IMAD.MOV.U32 R0, RZ, RZ, 0x7f ;  /* 0x0000007fff007424 */ /* 0x000fe200078e00ff */
[----:B------:R-:W-:-:S04]  /*7400*/  ISETP.GT.U32.AND P0, PT, R4, 0x7f800000, PT ;  /* 0x7f8000000400780c */ /* 0x000fc80003f04070 */
[----:B------:R-:W-:-:S09]  /*7410*/  SEL R0, R0, 0x7c, P0 ;  /* 0x0000007c00007807 */ /* 0x000fd20000000000 */
.L_x_9921:
[----:B------:R-:W-:Y:S05]  /*7420*/  BSYNC B0 ;  /* 0x0000000000007941 */ /* 0x000fea0003800000 */
.L_x_9919:
[----:B------:R-:W-:-:S04]  /*7430*/  LOP3.LUT R22, R22, 0x80000000, RZ, 0xc0, !PT ;  /* 0x8000000016167812 */ /* 0x000fc800078ec0ff */
[----:B------:R-:W-:-:S04]  /*7440*/  SHF.R.U32.HI R3, RZ, 0x18, R22 ;  /* 0x00000018ff037819 */ /* 0x000fc80000011616 */
[----:B------:R-:W-:-:S05]  /*7450*/  LOP3.LUT R3, R0, R3, RZ, 0xfc, !PT ;  /* 0x0000000300037212 */ /* 0x000fca00078efcff */
[----:B------:R1:W-:Y:S01]  /*7460*/  STG.E.U8 desc[UR36][R8.64], R3 ;  /* 0x0000000308007986 */ /* 0x0003e2000c101124 */
[----:B------:R-:W-:Y:S05]  /*7470*/  BRA `(.L_x_9905) ;  /* 0x00000004009c7947 */ /* 0x000fea0003800000 */
.L_x_9915:
[----:B------:R-:W-:-:S05]  /*7480*/  F2FP.BF16.F32.PACK_AB R22, RZ, R22 ;  /* 0x00000016ff16723e */ /* 0x000fca00000010ff */
[----:B------:R1:W-:Y:S01]  /*7490*/  STG.E.U16 desc[UR36][R8.64], R22 ;  /* 0x0000001608007986 */ /* 0x0003e2000c101524 */
[----:B------:R-:W-:Y:S05]  /*74a0*/  BRA `(.L_x_9905) ;  /* 0x0000000400907947 */ /* 0x000fea0003800000 */
.L_x_9912:
        /* <DEDUP_REMOVED lines=11> */
.L_x_9924:
        /* <DEDUP_REMOVED lines=16> */
.L_x_9927:
[----:B------:R-:W-:-:S04]  /*7660*/  LOP3.LUT R22, R22, 0x80000000, RZ, 0xc0, !PT ;  /* 0x8000000016167812 */ /* 0x000fc800078ec0ff */
[----:B------:R-:W-:-:S04]  /*7670*/  SHF.R.U32.HI R3, RZ, 0x18, R22 ;  /* 0x00000018ff037819 */ /* 0x000fc80000011616 */
[----:B------:R-:W-:-:S04]  /*7680*/  LOP3.LUT R0, R0, R3, RZ, 0xfc, !PT ;  /* 0x0000000300007212 */ /* 0x000fc800078efcff */
[----:B------:R-:W-:-:S07]  /*7690*/  PRMT R4, R0, 0x7610, R4 ;  /* 0x0000761000047816 */ /* 0x000fce0000000004 */
.L_x_9926:
[----:B------:R-:W-:Y:S05]  /*76a0*/  BSYNC B0 ;  /* 0x0000000000007941 */ /* 0x000fea0003800000 */
.L_x_9925:
[----:B------:R1:W-:Y:S01]  /*76b0*/  STG.E.U8 desc[UR36][R8.64], R4 ;  /* 0x0000000408007986 */ /* 0x0003e2000c101124 */
[----:B------:R-:W-:Y:S05]  /*76c0*/  BRA `(.L_x_9905) ;  /* 0x0000000400087947 */ /* 0x000fea0003800000 */
.L_x_9923:
        /* <DEDUP_REMOVED lines=16> */
.L_x_9930:
[----:B------:R-:W-:-:S04]  /*77d0*/  LOP3.LUT R22, R22, 0x80000000, RZ, 0xc0, !PT ;  /* 0x8000000016167812 */ /* 0x000fc800078ec0ff */
[----:B------:R-:W-:-:S04]  /*77e0*/  SHF.R.U32.HI R3, RZ, 0x18, R22 ;  /* 0x00000018ff037819 */ /* 0x000fc80000011616 */
[----:B------:R-:W-:-:S04]  /*77f0*/  LOP3.LUT R0, R0, R3, RZ, 0xfc, !PT ;  /* 0x0000000300007212 */ /* 0x000fc800078efcff */
[----:B------:R-:W-:-:S07]  /*7800*/  PRMT R4, R0, 0x7610, R4 ;  /* 0x0000761000047816 */ /* 0x000fce0000000004 */
.L_x_9929:
[----:B------:R-:W-:Y:S05]  /*7810*/  BSYNC B0 ;  /* 0x0000000000007941 */ /* 0x000fea0003800000 */
.L_x_9928:
[----:B------:R1:W-:Y:S01]  /*7820*/  STG.E.U8 desc[UR36][R8.64], R4 ;  /* 0x0000000408007986 */ /* 0x0003e2000c101124 */
[----:B------:R-:W-:Y:S05]  /*7830*/  BRA `(.L_x_9905) ;  /* 0x0000000000ac7947 */ /* 0x000fea0003800000 */
.L_x_9922:
        /* <DEDUP_REMOVED lines=21> */
.L_x_9904:
        /* <DEDUP_REMOVED lines=16> */
.L_x_9933:
[----:B------:R-:W-:Y:S05]  /*7a90*/  BRA `(.L_x_9905) ;  /* 0x0000000000147947 */ /* 0x000fea0003800000 */
.L_x_9932:
[----:B------:R-:W1:Y:S02]  /*7aa0*/  F2I.U64.TRUNC R22, R22 ;  /* 0x0000001600167311 */ /* 0x000e64000020d800 */
[----:B-1----:R1:W-:Y:S01]  /*7ab0*/  STG.E.64 desc[UR36][R8.64], R22 ;  /* 0x0000001608007986 */ /* 0x0023e2000c101b24 */
[----:B------:R-:W-:Y:S05]  /*7ac0*/  BRA `(.L_x_9905) ;  /* 0x0000000000087947 */ /* 0x000fea0003800000 */
.L_x_9931:
[----:B------:R-:W1:Y:S02]  /*7ad0*/  F2I.FTZ.U32.TRUNC.NTZ R3, R22 ;  /* 0x0000001600037305 */ /* 0x000e64000021f000 */
[----:B-1----:R1:W-:Y:S02]  /*7ae0*/  STG.E desc[UR36][R8.64], R3 ;  /* 0x0000000308007986 */ /* 0x0023e4000c101924 */
.L_x_9905:
[----:B------:R-:W-:-:S07]  /*7af0*/  VIADD R25, R25, 0x80 ;  /* 0x0000008019197836 */ /* 0x000fce0000000000 */
.L_x_9865:
[----:B------:R-:W-:Y:S05]  /*7b00*/  BSYNC B6 ;  /* 0x0000000000067941 */ /* 0x000fea0003800000 */
.L_x_9864:
[----:B------:R-:W-:-:S13]  /*7b10*/  ISETP.GE.AND P0, PT, R25, R17, PT ;  /* 0x000000111900720c */ /* 0x000fda0003f06270 */
[----:B------:R-:W-:Y:S05]  /*7b20*/  @P0 EXIT ;  /* 0x000000000000094d */ /* 0x000fea0003800000 */
[----:B-12-4-:R-:W1:Y:S01]  /*7b30*/  LDC.64 R4, c[0x0][0x220] ;  /* 0x00008800ff047b82 */ /* 0x016e620000000a00 */
[----:B------:R-:W-:Y:S01]  /*7b40*/  PRMT R0, R16, 0x9910, RZ ;  /* 0x0000991010007816 */ /* 0x000fe200000000ff */
[----:B------:R-:W-:Y:S01]  /*7b50*/  IMAD R2, R2, 0x200, R25 ;  /* 0x0000020002027824 */ /* 0x000fe200078e0219 */
[----:B------:R-:W-:Y:S02]  /*7b60*/  ULDC UR4, c[0x0][0x240] ;  /* 0x0000900000047ab9 */ /* 0x000fe40000000800 */
[----:B------:R-:W-:Y:S01]  /*7b70*/  ISETP.GT.AND P1, PT, R0, 0x9, PT ;  /* 0x000000090000780c */ /* 0x000fe20003f24270 */
[----:B---3--:R-:W-:-:S05]  /*7b80*/  IMAD R3, R2, UR4, RZ ;  /* 0x0000000402037c24 */ /* 0x008fca000f8e02ff */
        /* <DEDUP_REMOVED lines=14> */
.L_x_9937:
[----:B------:R-:W1:Y:S02]  /*7c70*/  F2I.S64.TRUNC R24, R24 ;  /* 0x0000001800187311 */ /* 0x000e64000020d900 */
[----:B-1----:R-:W-:-:S05]  /*7c80*/  IMAD.MOV.U32 R5, RZ, RZ, R24 ;  /* 0x000000ffff057224 */ /* 0x002fca00078e0018 */
[----:B------:R-:W-:Y:S01]  /*7c90*/  STG.E.U8 desc[UR36][R2.64], R5 ;  /* 0x0000000502007986 */ /* 0x000fe2000c101124 */
[----:B------:R-:W-:Y:S05]  /*7ca0*/  EXIT ;  /* 0x000000000000794d */ /* 0x000fea0003800000 */
.L_x_9936:
        /* <DEDUP_REMOVED lines=9> */
.L_x_9940:
[----:B------:R-:W1:Y:S02]  /*7d40*/  F2I.FTZ.TRUNC.NTZ R5, R24 ;  /* 0x0000001800057305 */ /* 0x000e64000021f100 */
[----:B-1----:R-:W-:Y:S01]  /*7d50*/  STG.E desc[UR36][R2.64], R5 ;  /* 0x0000000502007986 */ /* 0x002fe2000c101924 */
[----:B------:R-:W-:Y:S05]  /*7d60*/  EXIT ;  /* 0x000000000000794d */ /* 0x000fea0003800000 */
.L_x_9939:
[----:B------:R-:W1:Y:S02]  /*7d70*/  F2I.FTZ.TRUNC.NTZ R5, R24 ;  /* 0x0000001800057305 */ /* 0x000e64000021f100 */
[----:B-1----:R-:W-:Y:S01]  /*7d80*/  STG.E.U16 desc[UR36][R2.64], R5 ;  /* 0x0000000502007986 */ /* 0x002fe2000c101524 */
[----:B------:R-:W-:Y:S05]  /*7d90*/  EXIT ;  /* 0x000000000000794d */ /* 0x000fea0003800000 */
.L_x_9935:
        /* <DEDUP_REMOVED lines=8> */
.L_x_9942:
[----:B------:R-:W-:-:S05]  /*7e20*/  F2FP.F16.F32.PACK_AB R24, RZ, R24 ;  /* 0x00000018ff18723e */ /* 0x000fca00000000ff */
[----:B------:R-:W-:Y:S01]  /*7e30*/  STG.E.U16 desc[UR36][R2.64], R24 ;  /* 0x0000001802007986 */ /* 0x000fe2000c101524 */
[----:B------:R-:W-:Y:S05]  /*7e40*/  EXIT ;  /* 0x000000000000794d */ /* 0x000fea0003800000 */
.L_x_9941:
        /* <DEDUP_REMOVED lines=9> */
.L_x_9944:
[----:B------:R-:W-:-:S04]  /*7ee0*/  F2FP.F16.F32.PACK_AB R5, RZ, R24 ;  /* 0x00000018ff05723e */ /* 0x000fc800000000ff */
[----:B------:R-:W-:-:S05]  /*7ef0*/  PRMT R5, R5, 0x5410, RZ ;  /* 0x0000541005057816 */ /* 0x000fca00000000ff */
[----:B------:R-:W-:Y:S01]  /*7f00*/  STG.E desc[UR36][R2.64], R5 ;  /* 0x0000000502007986 */ /* 0x000fe2000c101924 */
[----:B------:R-:W-:Y:S05]  /*7f10*/  EXIT ;  /* 0x000000000000794d */ /* 0x000fea0003800000 */
.L_x_9943:
[----:B------:R-:W-:-:S06]  /*7f20*/  FMUL.FTZ R4, R24, 1 ;  /* 0x3f80000018047820 */ /* 0x000fcc0000410000 */
[----:B------:R-:W1:Y:S02]  /*7f30*/  F2F.F64.F32 R4, R4 ;  /* 0x0000000400047310 */ /* 0x000e640000201800 */
[----:B-1----:R-:W-:Y:S01]  /*7f40*/  STG.E.64 desc[UR36][R2.64], R4 ;  /* 0x0000000402007986 */ /* 0x002fe2000c101b24 */
[----:B------:R-:W-:Y:S05]  /*7f50*/  EXIT ;  /* 0x000000000000794d */ /* 0x000fea0003800000 */
.L_x_9934:
        /* <DEDUP_REMOVED lines=12> */
.L_x_9947:
[----:B------:R-:W-:Y:S01]  /*8020*/  FMUL.FTZ R4, R24, 1 ;  /* 0x3f80000018047820 */ /* 0x000fe20000410000 */
[----:B------:R-:W-:-:S05]  /*8030*/  CS2R R6, SRZ ;  /* 0x0000000000067805 */ /* 0x000fca000001ff00 */
[----:B------:R-:W1:Y:S02]  /*8040*/  F2F.F64.F32 R4, R4 ;  /* 0x0000000400047310 */ /* 0x000e640000201800 */
[----:B-1----:R-:W-:Y:S01]  /*8050*/  STG.E.128 desc[UR36][R2.64], R4 ;  /* 0x0000000402007986 */ /* 0x002fe2000c101d24 */
[----:B------:R-:W-:Y:S05]  /*8060*/  EXIT ;  /* 0x000000000000794d */ /* 0x000fea0003800000 */
.L_x_9946:
        /* <DEDUP_REMOVED lines=20> */
.L_x_9951:
[----:B------:R-:W-:Y:S05]  /*81b0*/  BSYNC B0 ;  /* 0x0000000000007941 */ /* 0x000fea0003800000 */
.L_x_9950:
[----:B------:R-:W-:-:S05]  /*81c0*/  LOP3.LUT R7, R0, R7, RZ, 0xfc, !PT ;  /* 0x0000000700077212 */ /* 0x000fca00078efcff */
[----:B------:R-:W-:Y:S01]  /*81d0*/  STG.E.U8 desc[UR36][R2.64], R7 ;  /* 0x0000000702007986 */ /* 0x000fe2000c101124 */
[----:B------:R-:W-:Y:S05]  /*81e0*/  EXIT ;  /* 0x000000000000794d */ /* 0x000fea0003800000 */
.L_x_9949:
[----:B------:R-:W-:Y:S01]  /*81f0*/  LOP3.LUT R4, R24, 0x7fffffff, RZ, 0xc0, !PT ;  /* 0x7fffffff18047812 */ /* 0x000fe200078ec0ff */
        /* <DEDUP_REMOVED lines=11> */
.L_x_9953:
[----:B------:R-:W-:Y:S01]  /*82b0*/  IMAD.MOV.U32 R0, RZ, RZ, 0x7f ;  /* 0x0000007fff007424 */ /* 0x000fe200078e00ff */
[----:B------:R-:W-:-:S04]  /*82c0*/  ISETP.GT.U32.AND P0, PT, R4, 0x7f800000, PT ;  /* 0x7f8000000400780c */ /* 0x000fc80003f04070 */
[----:B------:R-:W-:-:S09]  /*82d0*/  SEL R0, R0, 0x7c, P0 ;  /* 0x0000007c00007807 */ /* 0x000fd20000000000 */
.L_x_9954:
[----:B------:R-:W-:Y:S05]  /*82e0*/  BSYNC B0 ;  /* 0x0000000000007941 */ /* 0x000fea0003800000 */
.L_x_9952:
[----:B------:R-:W-:-:S04]  /*82f0*/  LOP3.LUT R24, R24, 0x80000000, RZ, 0xc0, !PT ;  /* 0x8000000018187812 */ /* 0x000fc800078ec0ff */
[----:B------:R-:W-:-:S04]  /*8300*/  SHF.R.U32.HI R5, RZ, 0x18, R24 ;  /* 0x00000018ff057819 */ /* 0x000fc80000011618 */
[----:B------:R-:W-:-:S05]  /*8310*/  LOP3.LUT R5, R0, R5, RZ, 0xfc, !PT ;  /* 0x0000000500057212 */ /* 0x000fca00078efcff */
[----:B------:R-:W-:Y:S01]  /*8320*/  STG.E.U8 desc[UR36][R2.64], R5 ;  /* 0x0000000502007986 */ /* 0x000fe2000c101124 */
[----:B------:R-:W-:Y:S05]  /*8330*/  EXIT ;  /* 0x000000000000794d */ /* 0x000fea0003800000 */
.L_x_9948:
[----:B------:R-:W-:-:S05]  /*8340*/  F2FP.BF16.F32.PACK_AB R24, RZ, R24 ;  /* 0x00000018ff18723e */ /* 0x000fca00000010ff */
[----:B------:R-:W-:Y:S01]  /*8350*/  STG.E.U16 desc[UR36][R2.64], R24 ;  /* 0x0000001802007986 */ /* 0x000fe2000c101524 */
[----:B------:R-:W-:Y:S05]  /*8360*/  EXIT ;  /* 0x000000000000794d */ /* 0x000fea0003800000 */
.L_x_9945:
        /* <DEDUP_REMOVED lines=11> */
.L_x_9957:
        /* <DEDUP_REMOVED lines=16> */
.L_x_9960:
[----:B------:R-:W-:-:S04]  /*8520*/  LOP3.LUT R24, R24, 0x80000000, RZ, 0xc0, !PT ;  /* 0x8000000018187812 */ /* 0x000fc800078ec0ff */
[----:B------:R-:W-:-:S04]  /*8530*/  SHF.R.U32.HI R5, RZ, 0x18, R24 ;  /* 0x00000018ff057819 */ /* 0x000fc80000011618 */
[----:B------:R-:W-:-:S04]  /*8540*/  LOP3.LUT R4, R4, R5, RZ, 0xfc, !PT ;  /* 0x0000000504047212 */ /* 0x000fc800078efcff */
[----:B------:R-:W-:-:S07]  /*8550*/  PRMT R0, R4, 0x7610, R0 ;  /* 0x0000761004007816 */ /* 0x000fce0000000000 */
.L_x_9959:
[----:B------:R-:W-:Y:S05]  /*8560*/  BSYNC B0 ;  /* 0x0000000000007941 */ /* 0x000fea0003800000 */
.L_x_9958:
[----:B------:R-:W-:Y:S01]  /*8570*/  STG.E.U8 desc[UR36][R2.64], R0 ;  /* 0x0000000002007986 */ /* 0x000fe2000c101124 */
[----:B------:R-:W-:Y:S05]  /*8580*/  EXIT ;  /* 0x000000000000794d */ /* 0x000fea0003800000 */
.L_x_9956:
        /* <DEDUP_REMOVED lines=16> */
.L_x_9963:
[----:B------:R-:W-:-:S04]  /*8690*/  LOP3.LUT R24, R24, 0x80000000, RZ, 0xc0, !PT ;  /* 0x8000000018187812 */ /* 0x000fc800078ec0ff */
[----:B------:R-:W-:-:S04]  /*86a0*/  SHF.R.U32.HI R5, RZ, 0x18, R24 ;  /* 0x00000018ff057819 */ /* 0x000fc80000011618 */
[----:B------:R-:W-:-:S04]  /*86b0*/  LOP3.LUT R4, R4, R5, RZ, 0xfc, !PT ;  /* 0x0000000504047212 */ /* 0x000fc800078efcff */
[----:B------:R-:W-:-:S07]  /*86c0*/  PRMT R0, R4, 0x7610, R0 ;  /* 0x0000761004007816 */ /* 0x000fce0000000000 */
.L_x_9962:
[----:B------:R-:W-:Y:S05]  /*86d0*/  BSYNC B0 ;  /* 0x0000000000007941 */ /* 0x000fea0003800000 */
.L_x_9961:
[----:B------:R-:W-:Y:S01]  /*86e0*/  STG.E.U8 desc[UR36][R2.64], R0 ;  /* 0x0000000002007986 */ /* 0x000fe2000c101124 */
[----:B------:R-:W-:Y:S05]  /*86f0*/  EXIT ;  /* 0x000000000000794d */ /* 0x000fea0003800000 */
.L_x_9955:
        /* <DEDUP_REMOVED lines=21> */
.L_x_9938:
        /* <DEDUP_REMOVED lines=16> */
.L_x_9966:
[----:B------:R-:W-:Y:S05]  /*8950*/  EXIT ;  /* 0x000000000000794d */ /* 0x000fea0003800000 */
.L_x_9965:
[----:B------:R-:W1:Y:S02]  /*8960*/  F2I.U64.TRUNC R24, R24 ;  /* 0x0000001800187311 */ /* 0x000e64000020d800 */
[----:B-1----:R-:W-:Y:S01]  /*8970*/  STG.E.64 desc[UR36][R2.64], R24 ;  /* 0x0000001802007986 */ /* 0x002fe2000c101b24 */
[----:B------:R-:W-:Y:S05]  /*8980*/  EXIT ;  /* 0x000000000000794d */ /* 0x000fea0003800000 */
.L_x_9964:
[----:B------:R-:W1:Y:S02]  /*8990*/  F2I.FTZ.U32.TRUNC.NTZ R5, R24 ;  /* 0x0000001800057305 */ /* 0x000e64000021f000 */
[----:B-1----:R-:W-:Y:S01]  /*89a0*/  STG.E desc[UR36][R2.64], R5 ;  /* 0x0000000502007986 */ /* 0x002fe2000c101924 */
[----:B------:R-:W-:Y:S05]  /*89b0*/  EXIT ;  /* 0x000000000000794d */ /* 0x000fea0003800000 */
.L_x_9967:
        /* <DEDUP_REMOVED lines=12> */
.L_x_57347:


//--------------------- .text._ZN2at6native18elementwise_kernelILi128ELi2EZNS0_22gpu_kernel_impl_nocastINS0_13BUnaryFunctorIfffZZZNS0_16fmod_kernel_cudaERNS_18TensorIteratorBaseEENKUlvE0_clEvENKUlvE0_clEvEUlffE_EEEEvS5_RKT_EUliE_EEviT1_ --------------------------
	.section	.text._ZN2at6native18elementwise_kernelILi128ELi2EZNS0_22gpu_kernel_impl_nocastINS0_13BUnaryFunctorIfffZZZNS0_16fmod_kernel_cudaERNS_18TensorIteratorBaseEENKUlvE0_clEvENKUlvE0_clEvEUlffE_EEEEvS5_RKT_EUliE_EEviT1_,"ax",@progbits
	.align	128
        .global         _ZN2at6native18elementwise_kernelILi128ELi2EZNS0_22gpu_kernel_impl_nocastINS0_13BUnaryFunctorIfffZZZNS0_16fmod_kernel_cudaERNS_18TensorIteratorBaseEENKUlvE0_clEvENKUlvE0_clEvEUlffE_EEEEvS5_RKT_EUliE_EEviT1_
        .type           _ZN2at6native18elementwise_kernelILi128ELi2EZNS0_22gpu_kernel_impl_nocastINS0_13BUnaryFunctorIfffZZZNS0_16fmod_kernel_cudaERNS_18TensorIteratorBaseEENKUlvE0_clEvENKUlvE0_clEvEUlffE_EEEEvS5_RKT_EUliE_EEviT1_,@function
        .size           _ZN2at6native18elementwise_kernelILi128ELi2EZNS0_22gpu_kernel_impl_nocastINS0_13BUnaryFunctorIfffZZZNS0_16fmod_kernel_cudaERNS_18TensorIteratorBaseEENKUlvE0_clEvENKUlvE0_clEvEUlffE_EEEEvS5_RKT_EUliE_EEviT1_,(.L_x_57348 - _ZN2at6native18elementwise_kernelILi128ELi2EZNS0_22gpu_kernel_impl_nocastINS0_13BUnaryFunctorIfffZZZNS0_16fmod_kernel_cudaERNS_18TensorIteratorBaseEENKUlvE0_clEvENKUlvE0_clEvEUlffE_EEEEvS5_RKT_EUliE_EEviT1_)
        .other          _ZN2at6native18elementwise_kernelILi128ELi2EZNS0_22gpu_kernel_impl_nocastINS0_13BUnaryFunctorIfffZZZNS0_16fmod_kernel_cudaERNS_18TensorIteratorBaseEENKUlvE0_clEvENKUlvE0_clEvEUlffE_EEEEvS5_RKT_EUliE_EEviT1_,@"STO_CUDA_ENTRY STV_DEFAULT"
_ZN2at6native18elementwise_kernelILi128ELi2EZNS0_22gpu_kernel_impl_nocastINS0_13BUnaryFunctorIfffZZZNS0_16fmod_kernel_cudaERNS_18TensorIteratorBaseEENKUlvE0_clEvENKUlvE0_clEvEUlffE_EEEEvS5_RKT_EUliE_EEviT1_:
.text._ZN2at6native18elementwise_kernelILi128ELi2EZNS0_22gpu_kernel_impl_nocastINS0_13BUnaryFunctorIfffZZZNS0_16fmod_kernel_cudaERNS_18TensorIteratorBaseEENKUlvE0_clEvENKUlvE0_clEvEUlffE_EEEEvS5_RKT_EUliE_EEviT1_:
[----:B------:R-:W-:Y:S01]  /*0000*/  LDC R1, c[0x0][0x28] ;  /* 0x00000a00ff017b82 */ /* 0x000fe20000000800 */
[----:B------:R-:W0:Y:S01]  /*0010*/  S2R R2, SR_CTAID.X ;  /* 0x0000000000027919 */ /* 0x000e220000002500 */
[----:B------:R-:W-:Y:S01]  /*0020*/  ULDC UR6, c[0x0][0x210] ;  /* 0x0000840000067ab9 */ /* 0x000fe20000000800 */
[----:B------:R-:W-:Y:S01]  /*0030*/  ULDC.64 UR4, c[0x0][0x208] ;  /* 0x0000820000047ab9 */ /* 0x000fe20000000a00 */
[----:B------:R-:W-:Y:S01]  /*0040*/  BSSY B1, `(.L_x_9968) ;  /* 0x0000183000017945 */ /* 0x000fe20003800000 */
[----:B------:R-:W0:Y:S02]  /*0050*/  S2R R3, SR_TID.X ;  /* 0x0000000000037919 */ /* 0x000e240000002100 */
[----:B0-----:R-:W-:-:S04]  /*0060*/  LEA R2, R2, R3, 0x8 ;  /* 0x0000000302027211 */ /* 0x001fc800078e40ff */
[----:B------:R-:W-:Y:S02]  /*0070*/  ISETP.GE.AND P0, PT, R2, UR6, PT ;  /* 0x0000000602007c0c */ /* 0x000fe4000bf06270 */
[----:B------:R-:W-:-:S11]  /*0080*/  MOV R7, R2 ;  /* 0x0000000200077202 */ /* 0x000fd60000000f00 */
        /* <DEDUP_REMOVED lines=292> */
[----:B------:R-:W1:Y:S08]  /*12d0*/  @P0 LDC R15, c[0x0][0x33c] ;  /* 0x0000cf00ff0f0b82 */ /* 0x000e700000000800 */
[----:B------:R-:W2:Y:S01]  /*12e0*/  @P0 LDC.64 R6, c[0x0][0x408] ;  /* 0x00010200ff060b82 */ /* 0x000ea20000000a00 */
[----:B0-----:R-:W-:-:S05]  /*12f0*/  @P0 IMAD.HI.U32 R4, R9, R12, R8 ;  /* 0x0000000c09040227 */ /* 0x001fca00078e0008 */
[----:B------:R-:W-:Y:S01]  /*1300*/  @P0 SHF.R.U32.HI R8, RZ, R13, R4 ;  /* 0x0000000dff080219 */ /* 0x000fe20000011604 */
[----:B------:R-:W-:Y:S01]  /*1310*/  IMAD R4, R11, UR8, R5 ;  /* 0x000000080b047c24 */ /* 0x000fe2000f8e0205 */
[----:B------:R-:W-:Y:S02]  /*1320*/  ULDC.64 UR8, c[0x0][0x400] ;  /* 0x0001000000087ab9 */ /* 0x000fe40000000a00 */
[----:B------:R-:W-:Y:S01]  /*1330*/  @P0 IADD3 R8, -R8, RZ, RZ ;  /* 0x000000ff08080210 */ /* 0x000fe20007ffe1ff */
[C---:B------:R-:W-:Y:S02]  /*1340*/  IMAD R3, R4.reuse, UR8, R3 ;  /* 0x0000000804037c24 */ /* 0x040fe4000f8e0203 */
[----:B------:R-:W-:Y:S02]  /*1350*/  IMAD R0, R4, UR9, R0 ;  /* 0x0000000904007c24 */ /* 0x000fe4000f8e0200 */
[----:B-1----:R-:W-:-:S04]  /*1360*/  @P0 IMAD R8, R8, R15, R9 ;  /* 0x0000000f08080224 */ /* 0x002fc800078e0209 */
[C---:B--2---:R-:W-:Y:S02]  /*1370*/  @P0 IMAD R3, R8.reuse, R6, R3 ;  /* 0x0000000608030224 */ /* 0x044fe400078e0203 */
[----:B------:R-:W-:-:S07]  /*1380*/  @P0 IMAD R0, R8, R7, R0 ;  /* 0x0000000708000224 */ /* 0x000fce00078e0200 */
.L_x_9970:
[----:B------:R-:W-:Y:S01]  /*1390*/  ULDC.64 UR8, c[0x0][0x418] ;  /* 0x0001060000087ab9 */ /* 0x000fe20000000a00 */
[----:B------:R-:W0:Y:S01]  /*13a0*/  LDC R9, c[0x0][0x424] ;  /* 0x00010900ff097b82 */ /* 0x000e220000000800 */
[----:B------:R-:W-:-:S05]  /*13b0*/  IADD3 R6, P0, R0, UR8, RZ ;  /* 0x0000000800067c10 */ /* 0x000fca000ff1e0ff */
[----:B------:R-:W-:Y:S01]  /*13c0*/  IMAD.X R7, RZ, RZ, UR9, P0 ;  /* 0x00000009ff077e24 */ /* 0x000fe200080e06ff */
[----:B------:R-:W-:-:S04]  /*13d0*/  ULDC.64 UR8, c[0x0][0x410] ;  /* 0x0001040000087ab9 */ /* 0x000fc80000000a00 */
[----:B------:R-:W0:Y:S01]  /*13e0*/  LDG.E R6, desc[UR4][R6.64] ;  /* 0x0000000406067981 */ /* 0x000e22000c1e1900 */
[----:B------:R-:W-:Y:S01]  /*13f0*/  IADD3 R4, P1, R3, UR8, RZ ;  /* 0x0000000803047c10 */ /* 0x000fe2000ff3e0ff */
[----:B------:R-:W-:Y:S03]  /*1400*/  BSSY B0, `(.L_x_9971) ;  /* 0x0000041000007945 */ /* 0x000fe60003800000 */
[----:B------:R-:W-:Y:S02]  /*1410*/  IADD3.X R5, RZ, UR9, RZ, P1, !PT ;  /* 0x00000009ff057c10 */ /* 0x000fe40008ffe4ff */
[C---:B0-----:R-:W-:Y:S01]  /*1420*/  FSETP.GEU.FTZ.AND P0, PT, |R6|.reuse, |R9|, PT ;  /* 0x400000090600720b */ /* 0x041fe20003f1e200 */
        /* <DEDUP_REMOVED lines=25> */
.L_x_9976:
[----:B------:R-:W-:Y:S01]  /*15c0*/  FSETP.GEU.FTZ.AND P0, PT, R8, -R0, PT ;  /* 0x800000000800720b */ /* 0x000fe20003f1e000 */
[----:B------:R-:W-:-:S12]  /*15d0*/  FADD.FTZ R10, R10, -1 ;  /* 0xbf8000000a0a7421 */ /* 0x000fd80000010000 */
[----:B------:R-:W-:-:S07]  /*15e0*/  @!P0 FADD.FTZ R10, R10, -1 ;  /* 0xbf8000000a0a8421 */ /* 0x000fce0000010000 */
.L_x_9975:
[----:B------:R-:W-:Y:S05]  /*15f0*/  BSYNC B2 ;  /* 0x0000000000027941 */ /* 0x000fea0003800000 */
.L_x_9974:
[----:B------:R-:W-:Y:S01]  /*1600*/  FFMA.FTZ R3, -R0, R10, R3 ;  /* 0x0000000a00037223 */ /* 0x000fe20000010103 */
[----:B------:R-:W-:Y:S06]  /*1610*/  BRA `(.L_x_9972) ;  /* 0x00000000007c7947 */ /* 0x000fec0003800000 */
.L_x_9973:
[----:B------:R-:W-:Y:S01]  /*1620*/  IADD3 R7, R0, -0xb800000, RZ ;  /* 0xf480000000077810 */ /* 0x000fe20007ffe0ff */
[----:B------:R-:W-:Y:S01]  /*1630*/  BSSY B2, `(.L_x_9977) ;  /* 0x000001b000027945 */ /* 0x000fe20003800000 */
[----:B------:R-:W-:Y:S02]  /*1640*/  FSETP.GT.FTZ.AND P0, PT, |R9|, RZ, PT ;  /* 0x000000ff0900720b */ /* 0x000fe40003f14200 */
        /* <DEDUP_REMOVED lines=12> */
.L_x_9979:
        /* <DEDUP_REMOVED lines=13> */
.L_x_9978:
[----:B------:R-:W-:Y:S05]  /*17e0*/  BSYNC B2 ;  /* 0x0000000000027941 */ /* 0x000fea0003800000 */
.L_x_9977:
[----:B------:R-:W-:-:S04]  /*17f0*/  FMUL.FTZ R0, R7, 1.1920928955078125e-07 ;  /* 0x3400000007007820 */ /* 0x000fc80000410000 */
[----:B0-----:R-:W-:-:S07]  /*1800*/  FMUL.FTZ R3, R11, R0 ;  /* 0x000000000b037220 */ /* 0x001fce0000410000 */
.L_x_9972:
[----:B------:R-:W-:Y:S05]  /*1810*/  BSYNC B0 ;  /* 0x0000000000007941 */ /* 0x000fea0003800000 */
.L_x_9971:
[C---:B------:R-:W-:Y:S02]  /*1820*/  FSETP.GTU.FTZ.AND P0, PT, |R3|.reuse, +INF , PT ;  /* 0x7f8000000300780b */ /* 0x040fe40003f1c200 */
[C---:B------:R-:W-:Y:S02]  /*1830*/  LOP3.LUT R6, R3.reuse, 0x80000000, R6, 0xb8, !PT ;  /* 0x8000000003067812 */ /* 0x040fe400078eb806 */
[----:B------:R-:W-:Y:S02]  /*1840*/  IADD3 R7, R2, 0x80, RZ ;  /* 0x0000008002077810 */ /* 0x000fe40007ffe0ff */
[----:B------:R-:W-:-:S05]  /*1850*/  FSEL R3, R3, R6, P0 ;  /* 0x0000000603037208 */ /* 0x000fca0000000000 */
[----:B------:R0:W-:Y:S02]  /*1860*/  STG.E desc[UR4][R4.64], R3 ;  /* 0x0000000304007986 */ /* 0x0001e4000c101904 */
.L_x_9969:
[----:B------:R-:W-:Y:S05]  /*1870*/  BSYNC B1 ;  /* 0x0000000000017941 */ /* 0x000fea0003800000 */
.L_x_9968:
[----:B------:R-:W-:-:S13]  /*1880*/  ISETP.GE.AND P0, PT, R7, UR6, PT ;  /* 0x0000000607007c0c */ /* 0x000fda000bf06270 */
[----:B------:R-:W-:Y:S05]  /*1890*/  @P0 EXIT ;  /* 0x000000000000094d */ /* 0x000fea0003800000 */
[----:B------:R-:W1:Y:S01]  /*18a0*/  LDC R8, c[0x0][0x218] ;  /* 0x00008600ff087b82 */ /* 0x000e620000000800 */
[----:B------:R-:W-:Y:S01]  /*18b0*/  MOV R0, RZ ;  /* 0x000000ff00007202 */ /* 0x000fe20000000f00 */
[----:B0-----:R-:W-:Y:S01]  /*18c0*/  IMAD.MOV.U32 R3, RZ, RZ, RZ ;  /* 0x000000ffff037224 */ /* 0x001fe200078e00ff */
[----:B-1----:R-:W-:-:S13]  /*18d0*/  ISETP.NE.AND P0, PT, R8, RZ, PT ;  /* 0x000000ff0800720c */ /* 0x002fda0003f05270 */
[----:B------:R-:W-:Y:S05]  /*18e0*/  @!P0 BRA `(.L_x_9980) ;  /* 0x0000001000a88947 */ /* 0x000fea0003800000 */
[----:B------:R-:W-:Y:S01]  /*18f0*/  HFMA2.MMA R2, -RZ, RZ, 0, 0 ;  /* 0x00000000ff027435 */ /* 0x000fe200000001ff */
[----:B------:R-:W-:Y:S01]  /*1900*/  MOV R3, R7 ;  /* 0x0000000700037202 */ /* 0x000fe20000000f00 */
[----:B------:R-:W-:Y:S01]  /*1910*/  ULDC.64 UR6, c[0x0][0x220] ;  /* 0x0000880000067ab9 */ /* 0x000fe20000000a00 */
[----:B------:R-:W-:-:S07]  /*1920*/  ISETP.NE.AND P0, PT, R8, 0x1, PT ;  /* 0x000000010800780c */ /* 0x000fce0003f05270 */
        /* <DEDUP_REMOVED lines=280> */
[----:B------:R-:W-:Y:S01]  /*2ab0*/  @P0 IMAD.MOV.U32 R6, RZ, RZ, RZ ;  /* 0x000000ffff060224 */ /* 0x000fe200078e00ff */
[----:B------:R-:W-:Y:S01]  /*2ac0*/  ULDC.64 UR6, c[0x0][0x400] ;  /* 0x0001000000067ab9 */ /* 0x000fe20000000a00 */
[----:B------:R-:W-:-:S05]  /*2ad0*/  IADD3 R4, -R7, RZ, RZ ;  /* 0x000000ff07047210 */ /* 0x000fca0007ffe1ff */
[----:B------:R-:W1:Y:S01]  /*2ae0*/  @P0 LDC R11, c[0x0][0x33c] ;  /* 0x0000cf00ff0b0b82 */ /* 0x000e620000000800 */
[----:B------:R-:W-:-:S04]  /*2af0*/  IMAD R4, R4, UR8, R5 ;  /* 0x0000000804047c24 */ /* 0x000fc8000f8e0205 */
        /* <DEDUP_REMOVED lines=9> */
.L_x_9980:
[----:B------:R-:W-:Y:S01]  /*2b90*/  ULDC.64 UR6, c[0x0][0x418] ;  /* 0x0001060000067ab9 */ /* 0x000fe20000000a00 */
[----:B------:R-:W0:Y:S01]  /*2ba0*/  LDC R6, c[0x0][0x424] ;  /* 0x00010900ff067b82 */ /* 0x000e220000000800 */
[----:B------:R-:W-:-:S04]  /*2bb0*/  IADD3 R4, P0, R0, UR6, RZ ;  /* 0x0000000600047c10 */ /* 0x000fc8000ff1e0ff */
[----:B------:R-:W-:Y:S01]  /*2bc0*/  IADD3.X R5, RZ, UR7, RZ, P0, !PT ;  /* 0x00000007ff057c10 */ /* 0x000fe200087fe4ff */
        /* <DEDUP_REMOVED lines=31> */
.L_x_9986:
[----:B------:R-:W-:Y:S01]  /*2dc0*/  FSETP.GEU.FTZ.AND P0, PT, R5, -R8, PT ;  /* 0x800000080500720b */ /* 0x000fe20003f1e000 */
[----:B------:R-:W-:-:S12]  /*2dd0*/  FADD.FTZ R0, R0, -1 ;  /* 0xbf80000000007421 */ /* 0x000fd80000010000 */
[----:B------:R-:W-:-:S07]  /*2de0*/  @!P0 FADD.FTZ R0, R0, -1 ;  /* 0xbf80000000008421 */ /* 0x000fce0000010000 */
.L_x_9985:
[----:B------:R-:W-:Y:S05]  /*2df0*/  BSYNC B1 ;  /* 0x0000000000017941 */ /* 0x000fea0003800000 */
.L_x_9984:
[----:B------:R-:W-:Y:S01]  /*2e00*/  FFMA.FTZ R7, -R8, R0, R7 ;  /* 0x0000000008077223 */ /* 0x000fe20000010107 */
[----:B------:R-:W-:Y:S06]  /*2e10*/  BRA `(.L_x_9982) ;  /* 0x00000000007c7947 */ /* 0x000fec0003800000 */
.L_x_9983:
        /* <DEDUP_REMOVED lines=15> */
.L_x_9989:
        /* <DEDUP_REMOVED lines=13> */
.L_x_9988:
[----:B------:R-:W-:Y:S05]  /*2fe0*/  BSYNC B1 ;  /* 0x0000000000017941 */ /* 0x000fea0003800000 */
.L_x_9987:
[----:B------:R-:W-:-:S04]  /*2ff0*/  FMUL.FTZ R5, R5, 1.1920928955078125e-07 ;  /* 0x3400000005057820 */ /* 0x000fc80000410000 */
[----:B------:R-:W-:-:S07]  /*3000*/  FMUL.FTZ R7, R10, R5 ;  /* 0x000000050a077220 */ /* 0x000fce0000410000 */
.L_x_9982:
[----:B------:R-:W-:Y:S05]  /*3010*/  BSYNC B0 ;  /* 0x0000000000007941 */ /* 0x000fea0003800000 */
.L_x_9981:
[C---:B------:R-:W-:Y:S02]  /*3020*/  FSETP.GTU.FTZ.AND P0, PT, |R7|.reuse, +INF , PT ;  /* 0x7f8000000700780b */ /* 0x040fe40003f1c200 */
[----:B------:R-:W-:-:S04]  /*3030*/  LOP3.LUT R4, R7, 0x80000000, R4, 0xb8, !PT ;  /* 0x8000000007047812 */ /* 0x000fc800078eb804 */
[----:B------:R-:W-:-:S05]  /*3040*/  FSEL R7, R7, R4, P0 ;  /* 0x0000000407077208 */ /* 0x000fca0000000000 */
[----:B------:R-:W-:Y:S01]  /*3050*/  STG.E desc[UR4][R2.64], R7 ;  /* 0x0000000702007986 */ /* 0x000fe2000c101904 */
[----:B------:R-:W-:Y:S05]  /*3060*/  EXIT ;  /* 0x000000000000794d */ /* 0x000fea0003800000 */
.L_x_9990:
        /* <DEDUP_REMOVED lines=9> */
.L_x_57348:


//--------------------- .text._ZN2at6native27unrolled_elementwise_kernelINS0_13BUnaryFunctorIfffZZZNS0_16fmod_kernel_cudaERNS_18TensorIteratorBaseEENKUlvE0_clEvENKUlvE0_clEvEUlffE_EESt5arrayIPcLm2EELi4E23TrivialOffsetCalculatorILi1EjESD_NS0_6memory15LoadWithoutCastENSE_16StoreWithoutCastEEEviT_T0_T2_T3_T4_T5_ --------------------------
	.section	.text._ZN2at6native27unrolled_elementwise_kernelINS0_13BUnaryFunctorIfffZZZNS0_16fmod_kernel_cudaERNS_18TensorIteratorBaseEENKUlvE0_clEvENKUlvE0_clEvEUlffE_EESt5arrayIPcLm2EELi4E23TrivialOffsetCalculatorILi1EjESD_NS0_6memory15LoadWithoutCastENSE_16StoreWithoutCastEEEviT_T0_T2_T3_T4_T5_,"ax",@progbits
	.align	128
        .global         _ZN2at6native27unrolled_elementwise_kernelINS0_13BUnaryFunctorIfffZZZNS0_16fmod_kernel_cudaERNS_18TensorIteratorBaseEENKUlvE0_clEvENKUlvE0_clEvEUlffE_EESt5arrayIPcLm2EELi4E23TrivialOffsetCalculatorILi1EjESD_NS0_6memory15LoadWithoutCastENSE_16StoreWithoutCastEEEviT_T0_T2_T3_T4_T5_
        .type           _ZN2at6native27unrolled_elementwise_kernelINS0_13BUnaryFunctorIfffZZZNS0_16fmod_kernel_cudaERNS_18TensorIteratorBaseEENKUlvE0_clEvENKUlvE0_clEvEUlffE_EESt5arrayIPcLm2EELi4E23TrivialOffsetCalculatorILi1EjESD_NS0_6memory15LoadWithoutCastENSE_16StoreWithoutCastEEEviT_T0_T2_T3_T4_T5_,@function
        .size           _ZN2at6native27unrolled_elementwise_kernelINS0_13BUnaryFunctorIfffZZZNS0_16fmod_kernel_cudaERNS_18TensorIteratorBaseEENKUlvE0_clEvENKUlvE0_clEvEUlffE_EESt5arrayIPcLm2EELi4E23TrivialOffsetCalculatorILi1EjESD_NS0_6memory15LoadWithoutCastENSE_16StoreWithoutCastEEEviT_T0_T2_T3_T4_T5_,(.L_x_57349 - _ZN2at6native27unrolled_elementwise_kernelINS0_13BUnaryFunctorIfffZZZNS0_16fmod_kernel_cudaERNS_18TensorIteratorBaseEENKUlvE0_clEvENKUlvE0_clEvEUlffE_EESt5arrayIPcLm2EELi4E23TrivialOffsetCalculatorILi1EjESD_NS0_6memory15LoadWithoutCastENSE_16StoreWithoutCastEEEviT_T0_T2_T3_T4_T5_)
        .other          _ZN2at6native27unrolled_elementwise_kernelINS0_13BUnaryFunctorIfffZZZNS0_16fmod_kernel_cudaERNS_18TensorIteratorBaseEENKUlvE0_clEvENKUlvE0_clEvEUlffE_EESt5arrayIPcLm2EELi4E23TrivialOffsetCalculatorILi1EjESD_NS0_6memory15LoadWithoutCastENSE_16StoreWithoutCastEEEviT_T0_T2_T3_T4_T5_,@"STO_CUDA_ENTRY STV_DEFAULT"
_ZN2at6native27unrolled_elementwise_kernelINS0_13BUnaryFunctorIfffZZZNS0_16fmod_kernel_cudaERNS_18TensorIteratorBaseEENKUlvE0_clEvENKUlvE0_clEvEUlffE_EESt5arrayIPcLm2EELi4E23TrivialOffsetCalculatorILi1EjESD_NS0_6memory15LoadWithoutCastENSE_16StoreWithoutCastEEEviT_T0_T2_T3_T4_T5_:
.text._ZN2at6native27unrolled_elementwise_kernelINS0_13BUnaryFunctorIfffZZZNS0_16fmod_kernel_cudaERNS_18TensorIteratorBaseEENKUlvE0_clEvENKUlvE0_clEvEUlffE_EESt5arrayIPcLm2EELi4E23TrivialOffsetCalculatorILi1EjESD_NS0_6memory15LoadWithoutCastENSE_16StoreWithoutCastEEEviT_T0_T2_T3_T4_T5_:
[----:B------:R-:W-:Y:S01]  /*0000*/  LDC R1, c[0x0][0x28] ;  /* 0x00000a00ff017b82 */ /* 0x000fe20000000800 */
[----:B------:R-:W0:Y:S07]  /*0010*/  S2R R2, SR_CTAID.X ;  /* 0x0000000000027919 */ /* 0x000e2e0000002500 */
[----:B------:R-:W0:Y:S01]  /*0020*/  LDC R3, c[0x0][0x210] ;  /* 0x00008400ff037b82 */ /* 0x000e220000000800 */
        /* <DEDUP_REMOVED lines=13> */
[----:B0-----:R-:W-:-:S12]  /*0100*/  @!P2 IMAD.WIDE.U32 R6, R15, 0x4, R6 ;  /* 0x000000040f06a825 */ /* 0x001fd800078e0006 */
[----:B------:R-:W-:Y:S01]  /*0110*/  @!P3 LEA R19, R2, R5, 0x9 ;  /* 0x000000050213b211 */ /* 0x000fe200078e48ff */
[----:B------:R-:W-:Y:S01]  /*0120*/  @!P3 VIADD R5, R5, 0x80 ;  /* 0x000000800505b836 */ /* 0x000fe20000000000 */
[----:B------:R-:W0:Y:S01]  /*0130*/  @!P3 LDC.64 R10, c[0x0][0x228] ;  /* 0x00008a00ff0abb82 */ /* 0x000e220000000a00 */
[----:B-1----:R-:W-:-:S03]  /*0140*/  @!P0 IMAD.WIDE.U32 R12, R17, 0x4, R12 ;  /* 0x00000004110c8825 */ /* 0x002fc600078e000c */
[----:B------:R-:W-:-:S13]  /*0150*/  ISETP.GE.AND P1, PT, R5, R3, PT ;  /* 0x000000030500720c */ /* 0x000fda0003f26270 */
[----:B------:R-:W1:Y:S01]  /*0160*/  @!P1 LDC.64 R8, c[0x0][0x228] ;  /* 0x00008a00ff089b82 */ /* 0x000e620000000a00 */
[----:B------:R-:W-:Y:S02]  /*0170*/  @!P1 IMAD R5, R2, 0x200, R5 ;  /* 0x0000020002059824 */ /* 0x000fe400078e0205 */
[----:B0-----:R-:W-:Y:S01]  /*0180*/  @!P3 IMAD.WIDE.U32 R16, R19, 0x4, R10 ;  /* 0x000000041310b825 */ /* 0x001fe200078e000a */
[----:B------:R-:W-:-:S10]  /*0190*/  HFMA2.MMA R10, -RZ, RZ, 0, 0 ;  /* 0x00000000ff0a7435 */ /* 0x000fd400000001ff */
[----:B------:R0:W5:Y:S01]  /*01a0*/  @!P2 LDG.E R10, desc[UR4][R6.64] ;  /* 0x00000004060aa981 */ /* 0x000162000c1e1900 */
[----:B-1----:R-:W-:Y:S01]  /*01b0*/  @!P1 IMAD.WIDE.U32 R14, R5, 0x4, R8 ;  /* 0x00000004050e9825 */ /* 0x002fe200078e0008 */
[----:B------:R-:W-:-:S03]  /*01c0*/  CS2R R8, SRZ ;  /* 0x0000000000087805 */ /* 0x000fc6000001ff00 */
[----:B------:R-:W-:-:S03]  /*01d0*/  IMAD.MOV.U32 R5, RZ, RZ, RZ ;  /* 0x000000ffff057224 */ /* 0x000fc600078e00ff */
[----:B------:R0:W5:Y:S04]  /*01e0*/  @!P0 LDG.E R9, desc[UR4][R12.64] ;  /* 0x000000040c098981 */ /* 0x000168000c1e1900 */
[----:B------:R0:W5:Y:S04]  /*01f0*/  @!P3 LDG.E R8, desc[UR4][R16.64] ;  /* 0x000000041008b981 */ /* 0x000168000c1e1900 */
[----:B------:R0:W5:Y:S01]  /*0200*/  @!P1 LDG.E R5, desc[UR4][R14.64] ;  /* 0x000000040e059981 */ /* 0x000162000c1e1900 */
[----:B------:R-:W-:Y:S04]  /*0210*/  BSSY B1, `(.L_x_9991) ;  /* 0x0000047000017945 */ /* 0x000fe80003800000 */
[----:B------:R-:W-:Y:S05]  /*0220*/  @P2 BRA `(.L_x_9992) ;  /* 0x0000000400142947 */ /* 0x000fea0003800000 */
[----:B0-----:R-:W0:Y:S01]  /*0230*/  LDC R13, c[0x0][0x218] ;  /* 0x00008600ff0d7b82 */ /* 0x001e220000000800 */
[----:B------:R-:W-:Y:S01]  /*0240*/  BSSY B0, `(.L_x_9993) ;  /* 0x0000040000007945 */ /* 0x000fe20003800000 */
[C---:B-----5:R-:W-:Y:S01]  /*0250*/  FADD.FTZ R7, |R10|.reuse, -RZ ;  /* 0x800000ff0a077221 */ /* 0x060fe20000010200 */
        /* <DEDUP_REMOVED lines=25> */
.L_x_9998:
[----:B------:R-:W-:Y:S01]  /*03f0*/  FSETP.GEU.FTZ.AND P0, PT, R12, -R0, PT ;  /* 0x800000000c00720b */ /* 0x000fe20003f1e000 */
[----:B------:R-:W-:-:S12]  /*0400*/  FADD.FTZ R6, R6, -1 ;  /* 0xbf80000006067421 */ /* 0x000fd80000010000 */
[----:B------:R-:W-:-:S07]  /*0410*/  @!P0 FADD.FTZ R6, R6, -1 ;  /* 0xbf80000006068421 */ /* 0x000fce0000010000 */
.L_x_9997:
[----:B------:R-:W-:Y:S05]  /*0420*/  BSYNC B2 ;  /* 0x0000000000027941 */ /* 0x000fea0003800000 */
.L_x_9996:
[----:B------:R-:W-:Y:S01]  /*0430*/  FFMA.FTZ R7, -R0, R6, R7 ;  /* 0x0000000600077223 */ /* 0x000fe20000010107 */
[----:B------:R-:W-:Y:S06]  /*0440*/  BRA `(.L_x_9994) ;  /* 0x00000000007c7947 */ /* 0x000fec0003800000 */
.L_x_9995:
        /* <DEDUP_REMOVED lines=15> */
.L_x_10001:
        /* <DEDUP_REMOVED lines=13> */
.L_x_10000:
[----:B------:R-:W-:Y:S05]  /*0610*/  BSYNC B2 ;  /* 0x0000000000027941 */ /* 0x000fea0003800000 */
.L_x_9999:
[----:B------:R-:W-:-:S04]  /*0620*/  FMUL.FTZ R6, R6, 1.1920928955078125e-07 ;  /* 0x3400000006067820 */ /* 0x000fc80000410000 */
[----:B0-----:R-:W-:-:S07]  /*0630*/  FMUL.FTZ R7, R15, R6 ;  /* 0x000000060f077220 */ /* 0x001fce0000410000 */
.L_x_9994:
[----:B------:R-:W-:Y:S05]  /*0640*/  BSYNC B0 ;  /* 0x0000000000007941 */ /* 0x000fea0003800000 */
.L_x_9993:
[C---:B------:R-:W-:Y:S02]  /*0650*/  FSETP.GTU.FTZ.AND P0, PT, |R7|.reuse, +INF , PT ;  /* 0x7f8000000700780b */ /* 0x040fe40003f1c200 */
[----:B------:R-:W-:-:S04]  /*0660*/  LOP3.LUT R6, R7, 0x80000000, R10, 0xb8, !PT ;  /* 0x8000000007067812 */ /* 0x000fc800078eb80a */
[----:B------:R-:W-:-:S07]  /*0670*/  FSEL R6, R7, R6, P0 ;  /* 0x0000000607067208 */ /* 0x000fce0000000000 */
.L_x_9992:
[----:B------:R-:W-:Y:S05]  /*0680*/  BSYNC B1 ;  /* 0x0000000000017941 */ /* 0x000fea0003800000 */
.L_x_9991:
[----:B-----5:R-:W-:Y:S01]  /*0690*/  VIADD R10, R4, 0x80 ;  /* 0x00000080040a7836 */ /* 0x020fe20000000000 */
[----:B------:R-:W-:Y:S04]  /*06a0*/  BSSY B1, `(.L_x_10002) ;  /* 0x0000048000017945 */ /* 0x000fe80003800000 */
[----:B------:R-:W-:-:S13]  /*06b0*/  ISETP.GE.AND P0, PT, R10, R3, PT ;  /* 0x000000030a00720c */ /* 0x000fda0003f06270 */
[----:B------:R-:W-:Y:S05]  /*06c0*/  @P0 BRA `(.L_x_10003) ;  /* 0x0000000400140947 */ /* 0x000fea0003800000 */
[----:B0-----:R-:W0:Y:S01]  /*06d0*/  LDC R12, c[0x0][0x218] ;  /* 0x00008600ff0c7b82 */ /* 0x001e220000000800 */
[----:B------:R-:W-:Y:S01]  /*06e0*/  BSSY B0, `(.L_x_10004) ;  /* 0x0000040000007945 */ /* 0x000fe20003800000 */
[C---:B------:R-:W-:Y:S01]  /*06f0*/  FADD.FTZ R0, |R9|.reuse, -RZ ;  /* 0x800000ff09007221 */ /* 0x040fe20000010200 */
        /* <DEDUP_REMOVED lines=25> */
.L_x_10009:
[----:B------:R-:W-:Y:S01]  /*0890*/  FSETP.GEU.FTZ.AND P0, PT, R11, -R13, PT ;  /* 0x8000000d0b00720b */ /* 0x000fe20003f1e000 */
[----:B------:R-:W-:-:S12]  /*08a0*/  FADD.FTZ R7, R7, -1 ;  /* 0xbf80000007077421 */ /* 0x000fd80000010000 */
[----:B------:R-:W-:-:S07]  /*08b0*/  @!P0 FADD.FTZ R7, R7, -1 ;  /* 0xbf80000007078421 */ /* 0x000fce0000010000 */
.L_x_10008:
[----:B------:R-:W-:Y:S05]  /*08c0*/  BSYNC B2 ;  /* 0x0000000000027941 */ /* 0x000fea0003800000 */
.L_x_10007:
[----:B------:R-:W-:Y:S01]  /*08d0*/  FFMA.FTZ R0, -R13, R7, R0 ;  /* 0x000000070d007223 */ /* 0x000fe20000010100 */
[----:B------:R-:W-:Y:S06]  /*08e0*/  BRA `(.L_x_10005) ;  /* 0x00000000007c7947 */ /* 0x000fec0003800000 */
.L_x_10006:
        /* <DEDUP_REMOVED lines=15> */
.L_x_10012:
        /* <DEDUP_REMOVED lines=13> */
.L_x_10011:
[----:B------:R-:W-:Y:S05]  /*0ab0*/  BSYNC B2 ;  /* 0x0000000000027941 */ /* 0x000fea0003800000 */
.L_x_10010:
[----:B------:R-:W-:-:S04]  /*0ac0*/  FMUL.FTZ R0, R7, 1.1920928955078125e-07 ;  /* 0x3400000007007820 */ /* 0x000fc80000410000 */
[----:B------:R-:W-:-:S07]  /*0ad0*/  FMUL.FTZ R0, R15, R0 ;  /* 0x000000000f007220 */ /* 0x000fce0000410000 */
.L_x_10005:
[----:B------:R-:W-:Y:S05]  /*0ae0*/  BSYNC B0 ;  /* 0x0000000000007941 */ /* 0x000fea0003800000 */
.L_x_10004:
[C---:B------:R-:W-:Y:S02]  /*0af0*/  FSETP.GTU.FTZ.AND P0, PT, |R0|.reuse, +INF , PT ;  /* 0x7f8000000000780b */ /* 0x040fe40003f1c200 */
[----:B------:R-:W-:-:S04]  /*0b00*/  LOP3.LUT R7, R0, 0x80000000, R9, 0xb8, !PT ;  /* 0x8000000000077812 */ /* 0x000fc800078eb809 */
[----:B------:R-:W-:-:S07]  /*0b10*/  FSEL R7, R0, R7, P0 ;  /* 0x0000000700077208 */ /* 0x000fce0000000000 */
.L_x_10003:
[----:B------:R-:W-:Y:S05]  /*0b20*/  BSYNC B1 ;  /* 0x0000000000017941 */ /* 0x000fea0003800000 */
.L_x_10002:
[----:B------:R-:W-:Y:S01]  /*0b30*/  IADD3 R0, R4, 0x100, RZ ;  /* 0x0000010004007810 */ /* 0x000fe20007ffe0ff */
[----:B------:R-:W-:Y:S03]  /*0b40*/  BSSY B1, `(.L_x_10013) ;  /* 0x0000048000017945 */ /* 0x000fe60003800000 */
        /* <DEDUP_REMOVED lines=30> */
.L_x_10020:
[----:B------:R-:W-:Y:S01]  /*0d30*/  FSETP.GEU.FTZ.AND P0, PT, R11, -R14, PT ;  /* 0x8000000e0b00720b */ /* 0x000fe20003f1e000 */
[----:B------:R-:W-:-:S12]  /*0d40*/  FADD.FTZ R0, R0, -1 ;  /* 0xbf80000000007421 */ /* 0x000fd80000010000 */
[----:B------:R-:W-:-:S07]  /*0d50*/  @!P0 FADD.FTZ R0, R0, -1 ;  /* 0xbf80000000008421 */ /* 0x000fce0000010000 */
.L_x_10019:
[----:B------:R-:W-:Y:S05]  /*0d60*/  BSYNC B2 ;  /* 0x0000000000027941 */ /* 0x000fea0003800000 */
.L_x_10018:
[----:B------:R-:W-:Y:S01]  /*0d70*/  FFMA.FTZ R9, -R14, R0, R9 ;  /* 0x000000000e097223 */ /* 0x000fe20000010109 */
[----:B------:R-:W-:Y:S06]  /*0d80*/  BRA `(.L_x_10016) ;  /* 0x00000000007c7947 */ /* 0x000fec0003800000 */
.L_x_10017:
        /* <DEDUP_REMOVED lines=15> */
.L_x_10023:
        /* <DEDUP_REMOVED lines=13> */
.L_x_10022:
[----:B------:R-:W-:Y:S05]  /*0f50*/  BSYNC B2 ;  /* 0x0000000000027941 */ /* 0x000fea0003800000 */
.L_x_10021:
[----:B------:R-:W-:-:S04]  /*0f60*/  FMUL.FTZ R0, R9, 1.1920928955078125e-07 ;  /* 0x3400000009007820 */ /* 0x000fc80000410000 */
[----:B------:R-:W-:-:S07]  /*0f70*/  FMUL.FTZ R9, R15, R0 ;  /* 0x000000000f097220 */ /* 0x000fce0000410000 */
.L_x_10016:
[----:B------:R-:W-:Y:S05]  /*0f80*/  BSYNC B0 ;  /* 0x0000000000007941 */ /* 0x000fea0003800000 */
.L_x_10015:
[C---:B------:R-:W-:Y:S02]  /*0f90*/  FSETP.GTU.FTZ.AND P0, PT, |R9|.reuse, +INF , PT ;  /* 0x7f8000000900780b */ /* 0x040fe40003f1c200 */
[----:B------:R-:W-:-:S04]  /*0fa0*/  LOP3.LUT R8, R9, 0x80000000, R8, 0xb8, !PT ;  /* 0x8000000009087812 */ /* 0x000fc800078eb808 */
[----:B------:R-:W-:-:S07]  /*0fb0*/  FSEL R8, R9, R8, P0 ;  /* 0x0000000809087208 */ /* 0x000fce0000000000 */
.L_x_10014:
[----:B------:R-:W-:Y:S05]  /*0fc0*/  BSYNC B1 ;  /* 0x0000000000017941 */ /* 0x000fea0003800000 */
.L_x_10013:
[----:B------:R-:W-:Y:S01]  /*0fd0*/  VIADD R0, R4, 0x180 ;  /* 0x0000018004007836 */ /* 0x000fe20000000000 */
        /* <DEDUP_REMOVED lines=31> */
.L_x_10031:
[----:B------:R-:W-:Y:S01]  /*11d0*/  FSETP.GEU.FTZ.AND P0, PT, R11, -R13, PT ;  /* 0x8000000d0b00720b */ /* 0x000fe20003f1e000 */
[----:B------:R-:W-:-:S12]  /*11e0*/  FADD.FTZ R9, R9, -1 ;  /* 0xbf80000009097421 */ /* 0x000fd80000010000 */
[----:B------:R-:W-:-:S07]  /*11f0*/  @!P0 FADD.FTZ R9, R9, -1 ;  /* 0xbf80000009098421 */ /* 0x000fce0000010000 */
.L_x_10030:
[----:B------:R-:W-:Y:S05]  /*1200*/  BSYNC B2 ;  /* 0x0000000000027941 */ /* 0x000fea0003800000 */
.L_x_10029:
[----:B------:R-:W-:Y:S01]  /*1210*/  FFMA.FTZ R0, -R13, R9, R0 ;  /* 0x000000090d007223 */ /* 0x000fe20000010100 */
[----:B------:R-:W-:Y:S06]  /*1220*/  BRA `(.L_x_10027) ;  /* 0x00000000007c7947 */ /* 0x000fec0003800000 */
.L_x_10028:
        /* <DEDUP_REMOVED lines=15> */
.L_x_10034:
        /* <DEDUP_REMOVED lines=13> */
.L_x_10033:
[----:B------:R-:W-:Y:S05]  /*13f0*/  BSYNC B2 ;  /* 0x0000000000027941 */ /* 0x000fea0003800000 */
.L_x_10032:
[----:B------:R-:W-:-:S04]  /*1400*/  FMUL.FTZ R0, R9, 1.1920928955078125e-07 ;  /* 0x3400000009007820 */ /* 0x000fc80000410000 */
[----:B------:R-:W-:-:S07]  /*1410*/  FMUL.FTZ R0, R15, R0 ;  /* 0x000000000f007220 */ /* 0x000fce0000410000 */
.L_x_10027:
[----:B------:R-:W-:Y:S05]  /*1420*/  BSYNC B0 ;  /* 0x0000000000007941 */ /* 0x000fea0003800000 */
.L_x_10026:
[C---:B------:R-:W-:Y:S02]  /*1430*/  FSETP.GTU.FTZ.AND P0, PT, |R0|.reuse, +INF , PT ;  /* 0x7f8000000000780b */ /* 0x040fe40003f1c200 */
[----:B------:R-:W-:-:S04]  /*1440*/  LOP3.LUT R5, R0, 0x80000000, R5, 0xb8, !PT ;  /* 0x8000000000057812 */ /* 0x000fc800078eb805 */
[----:B------:R-:W-:-:S07]  /*1450*/  FSEL R9, R0, R5, P0 ;  /* 0x0000000500097208 */ /* 0x000fce0000000000 */
.L_x_10025:
[----:B------:R-:W-:Y:S05]  /*1460*/  BSYNC B1 ;  /* 0x0000000000017941 */ /* 0x000fea0003800000 */
.L_x_10024:
[----:B------:R-:W-:Y:S01]  /*1470*/  ISETP.GE.AND P0, PT, R4, R3, PT ;  /* 0x000000030400720c */ /* 0x000fe20003f06270 */
[----:B------:R-:W-:Y:S04]  /*1480*/  BSSY B0, `(.L_x_10035) ;  /* 0x0000017000007945 */ /* 0x000fe80003800000 */
[----:B------:R-:W-:Y:S08]  /*1490*/  BSSY B1, `(.L_x_10036) ;  /* 0x000000f000017945 */ /* 0x000ff00003800000 */
[----:B------:R-:W-:Y:S05]  /*14a0*/  @P0 BRA `(.L_x_10037) ;  /* 0x0000000000340947 */ /* 0x000fea0003800000 */
[----:B0-----:R-:W0:Y:S01]  /*14b0*/  LDC.64 R12, c[0x0][0x220] ;  /* 0x00008800ff0c7b82 */ /* 0x001e220000000a00 */
[----:B------:R-:W-:Y:S01]  /*14c0*/  LEA R5, R2, R4, 0x9 ;  /* 0x0000000402057211 */ /* 0x000fe200078e48ff */
[----:B------:R-:W-:-:S05]  /*14d0*/  IMAD.MOV.U32 R4, RZ, RZ, R10 ;  /* 0x000000ffff047224 */ /* 0x000fca00078e000a */
[----:B------:R-:W-:-:S13]  /*14e0*/  ISETP.GE.AND P0, PT, R4, R3, PT ;  /* 0x000000030400720c */ /* 0x000fda0003f06270 */
[----:B------:R-:W-:Y:S05]  /*14f0*/  @P0 BREAK B1 ;  /* 0x0000000000010942 */ /* 0x000fea0003800000 */
[----:B0-----:R-:W-:-:S05]  /*1500*/  IMAD.WIDE.U32 R12, R5, 0x4, R12 ;  /* 0x00000004050c7825 */ /* 0x001fca00078e000c */
[----:B------:R0:W-:Y:S01]  /*1510*/  STG.E desc[UR4][R12.64], R6 ;  /* 0x000000060c007986 */ /* 0x0001e2000c101904 */
[----:B------:R-:W-:Y:S05]  /*1520*/  @P0 BRA `(.L_x_10038) ;  /* 0x0000000000300947 */ /* 0x000fea0003800000 */
[----:B------:R-:W1:Y:S01]  /*1530*/  LDC.64 R10, c[0x0][0x220] ;  /* 0x00008800ff0a7b82 */ /* 0x000e620000000a00 */
[----:B------:R-:W-:Y:S01]  /*1540*/  LEA R5, R2, R4, 0x9 ;  /* 0x0000000402057211 */ /* 0x000fe200078e48ff */
[----:B------:R-:W-:-:S04]  /*1550*/  VIADD R4, R4, 0x80 ;  /* 0x0000008004047836 */ /* 0x000fc80000000000 */
[----:B-1----:R-:W-:-:S05]  /*1560*/  IMAD.WIDE.U32 R10, R5, 0x4, R10 ;  /* 0x00000004050a7825 */ /* 0x002fca00078e000a */
[----:B------:R1:W-:Y:S02]  /*1570*/  STG.E desc[UR4][R10.64], R7 ;  /* 0x000000070a007986 */ /* 0x0003e4000c101904 */
.L_x_10037:
[----:B------:R-:W-:Y:S05]  /*1580*/  BSYNC B1 ;  /* 0x0000000000017941 */ /* 0x000fea0003800000 */
.L_x_10036:
[----:B------:R-:W-:-:S13]  /*1590*/  ISETP.GE.AND P0, PT, R4, R3, PT ;  /* 0x000000030400720c */ /* 0x000fda0003f06270 */
[----:B01----:R-:W0:Y:S01]  /*15a0*/  @!P0 LDC.64 R6, c[0x0][0x220] ;  /* 0x00008800ff068b82 */ /* 0x003e220000000a00 */
[----:B------:R-:W-:Y:S01]  /*15b0*/  @!P0 LEA R5, R2, R4, 0x9 ;  /* 0x0000000402058211 */ /* 0x000fe200078e48ff */
[----:B------:R-:W-:-:S04]  /*15c0*/  @!P0 VIADD R4, R4, 0x80 ;  /* 0x0000008004048836 */ /* 0x000fc80000000000 */
[----:B0-----:R-:W-:-:S05]  /*15d0*/  @!P0 IMAD.WIDE.U32 R6, R5, 0x4, R6 ;  /* 0x0000000405068825 */ /* 0x001fca00078e0006 */
[----:B------:R1:W-:Y:S02]  /*15e0*/  @!P0 STG.E desc[UR4][R6.64], R8 ;  /* 0x0000000806008986 */ /* 0x0003e4000c101904 */
.L_x_10038:
[----:B------:R-:W-:Y:S05]  /*15f0*/  BSYNC B0 ;  /* 0x0000000000007941 */ /* 0x000fea0003800000 */
.L_x_10035:
[----:B------:R-:W-:Y:S05]  /*1600*/  WARPSYNC.ALL ;  /* 0x0000000000007948 */ /* 0x000fea0003800000 */
[----:B------:R-:W-:-:S13]  /*1610*/  ISETP.GE.AND P0, PT, R4, R3, PT ;  /* 0x000000030400720c */ /* 0x000fda0003f06270 */
[----:B------:R-:W-:Y:S05]  /*1620*/  @P0 EXIT ;  /* 0x000000000000094d */ /* 0x000fea0003800000 */
[----:B01----:R-:W0:Y:S01]  /*1630*/  LDC.64 R6, c[0x0][0x220] ;  /* 0x00008800ff067b82 */ /* 0x003e220000000a00 */
[----:B------:R-:W-:-:S05]  /*1640*/  LEA R3, R2, R4, 0x9 ;  /* 0x0000000402037211 */ /* 0x000fca00078e48ff */
[----:B0-----:R-:W-:-:S05]  /*1650*/  IMAD.WIDE.U32 R2, R3, 0x4, R6 ;  /* 0x0000000403027825 */ /* 0x001fca00078e0006 */
[----:B------:R-:W-:Y:S01]  /*1660*/  STG.E desc[UR4][R2.64], R9 ;  /* 0x0000000902007986 */ /* 0x000fe2000c101904 */
[----:B------:R-:W-:Y:S05]  /*1670*/  EXIT ;  /* 0x000000000000794d */ /* 0x000fea0003800000 */
.L_x_10039:
        /* <DEDUP_REMOVED lines=16> */
.L_x_57349:


//--------------------- .text._ZN2at6native29vectorized_elementwise_kernelILi2ENS0_13BUnaryFunctorIfffZZZNS0_16fmod_kernel_cudaERNS_18TensorIteratorBaseEENKUlvE0_clEvENKUlvE0_clEvEUlffE_EESt5arrayIPcLm2EEEEviT0_T1_ --------------------------
	.section	.text._ZN2at6native29vectorized_elementwise_kernelILi2ENS0_13BUnaryFunctorIfffZZZNS0_16fmod_kernel_cudaERNS_18TensorIteratorBaseEENKUlvE0_clEvENKUlvE0_clEvEUlffE_EESt5arrayIPcLm2EEEEviT0_T1_,"ax",@progbits
	.align	128
        .global         _ZN2at6native29vectorized_elementwise_kernelILi2ENS0_13BUnaryFunctorIfffZZZNS0_16fmod_kernel_cudaERNS_18TensorIteratorBaseEENKUlvE0_clEvENKUlvE0_clEvEUlffE_EESt5arrayIPcLm2EEEEviT0_T1_
        .type           _ZN2at6native29vectorized_elementwise_kernelILi2ENS0_13BUnaryFunctorIfffZZZNS0_16fmod_kernel_cudaERNS_18TensorIteratorBaseEENKUlvE0_clEvENKUlvE0_clEvEUlffE_EESt5arrayIPcLm2EEEEviT0_T1_,@function
        .size           _ZN2at6native29vectorized_elementwise_kernelILi2ENS0_13BUnaryFunctorIfffZZZNS0_16fmod_kernel_cudaERNS_18TensorIteratorBaseEENKUlvE0_clEvENKUlvE0_clEvEUlffE_EESt5arrayIPcLm2EEEEviT0_T1_,(.L_x_57350 - _ZN2at6native29vectorized_elementwise_kernelILi2ENS0_13BUnaryFunctorIfffZZZNS0_16fmod_kernel_cudaERNS_18TensorIteratorBaseEENKUlvE0_clEvENKUlvE0_clEvEUlffE_EESt5arrayIPcLm2EEEEviT0_T1_)
        .other          _ZN2at6native29vectorized_elementwise_kernelILi2ENS0_13BUnaryFunctorIfffZZZNS0_16fmod_kernel_cudaERNS_18TensorIteratorBaseEENKUlvE0_clEvENKUlvE0_clEvEUlffE_EESt5arrayIPcLm2EEEEviT0_T1_,@"STO_CUDA_ENTRY STV_DEFAULT"
_ZN2at6native29vectorized_elementwise_kernelILi2ENS0_13BUnaryFunctorIfffZZZNS0_16fmod_kernel_cudaERNS_18TensorIteratorBaseEENKUlvE0_clEvENKUlvE0_clEvEUlffE_EESt5arrayIPcLm2EEEEviT0_T1_:
.text._ZN2at6native29vectorized_elementwise_kernelILi2ENS0_13BUnaryFunctorIfffZZZNS0_16fmod_kernel_cudaERNS_18TensorIteratorBaseEENKUlvE0_clEvENKUlvE0_clEvEUlffE_EESt5arrayIPcLm2EEEEviT0_T1_:
        /* <DEDUP_REMOVED lines=10> */
[----:B------:R-:W2:Y:S01]  /*00a0*/  LDC R13, c[0x0][0x218] ;  /* 0x00008600ff0d7b82 */ /* 0x000ea20000000800 */
[----:B-1----:R-:W-:-:S04]  /*00b0*/  IMAD.WIDE R4, R2, 0x4, R4 ;  /* 0x0000000402047825 */ /* 0x002fc800078e0204 */
[----:B0-----:R-:W-:-:S05]  /*00c0*/  IMAD.WIDE.U32 R14, R3, 0x8, R4 ;  /* 0x00000008030e7825 */ /* 0x001fca00078e0004 */
[----:B------:R-:W3:Y:S04]  /*00d0*/  LDG.E.64 R6, desc[UR4][R14.64] ;  /* 0x000000040e067981 */ /* 0x000ee8000c1e1b00 */
[----:B------:R0:W5:Y:S04]  /*00e0*/  LDG.E.64 R10, desc[UR4][R14.64+0x400] ;  /* 0x000400040e0a7981 */ /* 0x000168000c1e1b00 */
[----:B------:R0:W5:Y:S04]  /*00f0*/  LDG.E.64 R8, desc[UR4][R14.64+0x800] ;  /* 0x000800040e087981 */ /* 0x000168000c1e1b00 */
[----:B------:R0:W5:Y:S01]  /*0100*/  LDG.E.64 R4, desc[UR4][R14.64+0xc00] ;  /* 0x000c00040e047981 */ /* 0x000162000c1e1b00 */
[----:B------:R-:W-:Y:S01]  /*0110*/  BSSY B0, `(.L_x_10041) ;  /* 0x0000040000007945 */ /* 0x000fe20003800000 */
[----:B--2---:R-:W-:Y:S01]  /*0120*/  FADD.FTZ R12, |R13|, -RZ ;  /* 0x800000ff0d0c7221 */ /* 0x004fe20000010200 */
[C---:B---3--:R-:W-:Y:S01]  /*0130*/  FSETP.GEU.FTZ.AND P0, PT, |R6|.reuse, |R13|, PT ;  /* 0x4000000d0600720b */ /* 0x048fe20003f1e200 */
        /* <DEDUP_REMOVED lines=24> */
.L_x_10046:
[----:B------:R-:W-:Y:S01]  /*02c0*/  FSETP.GEU.FTZ.AND P0, PT, R15, -R12, PT ;  /* 0x8000000c0f00720b */ /* 0x000fe20003f1e000 */
[----:B------:R-:W-:-:S12]  /*02d0*/  FADD.FTZ R0, R0, -1 ;  /* 0xbf80000000007421 */ /* 0x000fd80000010000 */
[----:B------:R-:W-:-:S07]  /*02e0*/  @!P0 FADD.FTZ R0, R0, -1 ;  /* 0xbf80000000008421 */ /* 0x000fce0000010000 */
.L_x_10045:
[----:B------:R-:W-:Y:S05]  /*02f0*/  BSYNC B1 ;  /* 0x0000000000017941 */ /* 0x000fea0003800000 */
.L_x_10044:
[----:B------:R-:W-:Y:S01]  /*0300*/  FFMA.FTZ R17, -R12, R0, R17 ;  /* 0x000000000c117223 */ /* 0x000fe20000010111 */
[----:B------:R-:W-:Y:S06]  /*0310*/  BRA `(.L_x_10042) ;  /* 0x00000000007c7947 */ /* 0x000fec0003800000 */
.L_x_10043:
        /* <DEDUP_REMOVED lines=15> */
.L_x_10049:
        /* <DEDUP_REMOVED lines=13> */
.L_x_10048:
[----:B------:R-:W-:Y:S05]  /*04e0*/  BSYNC B1 ;  /* 0x0000000000017941 */ /* 0x000fea0003800000 */
.L_x_10047:
[----:B------:R-:W-:-:S04]  /*04f0*/  FMUL.FTZ R15, R15, 1.1920928955078125e-07 ;  /* 0x340000000f0f7820 */ /* 0x000fc80000410000 */
[----:B0-----:R-:W-:-:S07]  /*0500*/  FMUL.FTZ R17, R14, R15 ;  /* 0x0000000f0e117220 */ /* 0x001fce0000410000 */
.L_x_10042:
[----:B------:R-:W-:Y:S05]  /*0510*/  BSYNC B0 ;  /* 0x0000000000007941 */ /* 0x000fea0003800000 */
.L_x_10041:
        /* <DEDUP_REMOVED lines=29> */
.L_x_10055:
[----:B------:R-:W-:Y:S01]  /*06f0*/  FSETP.GEU.FTZ.AND P0, PT, R14, -R12, PT ;  /* 0x8000000c0e00720b */ /* 0x000fe20003f1e000 */
[----:B------:R-:W-:-:S12]  /*0700*/  FADD.FTZ R0, R0, -1 ;  /* 0xbf80000000007421 */ /* 0x000fd80000010000 */
[----:B------:R-:W-:-:S07]  /*0710*/  @!P0 FADD.FTZ R0, R0, -1 ;  /* 0xbf80000000008421 */ /* 0x000fce0000010000 */
.L_x_10054:
[----:B------:R-:W-:Y:S05]  /*0720*/  BSYNC B1 ;  /* 0x0000000000017941 */ /* 0x000fea0003800000 */
.L_x_10053:
[----:B------:R-:W-:Y:S01]  /*0730*/  FFMA.FTZ R15, -R12, R0, R15 ;  /* 0x000000000c0f7223 */ /* 0x000fe2000001010f */
[----:B------:R-:W-:Y:S06]  /*0740*/  BRA `(.L_x_10051) ;  /* 0x00000000007c7947 */ /* 0x000fec0003800000 */
.L_x_10052:
        /* <DEDUP_REMOVED lines=15> */
.L_x_10058:
        /* <DEDUP_REMOVED lines=13> */
.L_x_10057:
[----:B------:R-:W-:Y:S05]  /*0910*/  BSYNC B1 ;  /* 0x0000000000017941 */ /* 0x000fea0003800000 */
.L_x_10056:
[----:B------:R-:W-:-:S04]  /*0920*/  FMUL.FTZ R14, R14, 1.1920928955078125e-07 ;  /* 0x340000000e0e7820 */ /* 0x000fc80000410000 */
[----:B------:R-:W-:-:S07]  /*0930*/  FMUL.FTZ R15, R15, R14 ;  /* 0x0000000e0f0f7220 */ /* 0x000fce0000410000 */
.L_x_10051:
[----:B------:R-:W-:Y:S05]  /*0940*/  BSYNC B0 ;  /* 0x0000000000007941 */ /* 0x000fea0003800000 */
.L_x_10050:
[C---:B-----5:R-:W-:Y:S01]  /*0950*/  FSETP.GEU.FTZ.AND P1, PT, |R10|.reuse, |R13|, PT ;  /* 0x4000000d0a00720b */ /* 0x060fe20003f3e200 */
[----:B------:R-:W-:Y:S01]  /*0960*/  BSSY B0, `(.L_x_10059) ;  /* 0x0000041000007945 */ /* 0x000fe20003800000 */
[C---:B------:R-:W-:Y:S01]  /*0970*/  FSETP.GTU.FTZ.AND P0, PT, |R15|.reuse, +INF , PT ;  /* 0x7f8000000f00780b */ /* 0x040fe20003f1c200 */
[----:B------:R-:W-:Y:S01]  /*0980*/  FADD.FTZ R17, |R10|, -RZ ;  /* 0x800000ff0a117221 */ /* 0x000fe20000010200 */
[----:B------:R-:W-:-:S04]  /*0990*/  LOP3.LUT R0, R15, 0x80000000, R7, 0xb8, !PT ;  /* 0x800000000f007812 */ /* 0x000fc800078eb807 */
[----:B------:R-:W-:-:S05]  /*09a0*/  FSEL R7, R15, R0, P0 ;  /* 0x000000000f077208 */ /* 0x000fca0000000000 */
        /* <DEDUP_REMOVED lines=23> */
.L_x_10064:
[----:B------:R-:W-:Y:S01]  /*0b20*/  FSETP.GEU.FTZ.AND P0, PT, R14, -R12, PT ;  /* 0x8000000c0e00720b */ /* 0x000fe20003f1e000 */
[----:B------:R-:W-:-:S12]  /*0b30*/  FADD.FTZ R0, R0, -1 ;  /* 0xbf80000000007421 */ /* 0x000fd80000010000 */
[----:B------:R-:W-:-:S07]  /*0b40*/  @!P0 FADD.FTZ R0, R0, -1 ;  /* 0xbf80000000008421 */ /* 0x000fce0000010000 */
.L_x_10063:
[----:B------:R-:W-:Y:S05]  /*0b50*/  BSYNC B1 ;  /* 0x0000000000017941 */ /* 0x000fea0003800000 */
.L_x_10062:
[----:B------:R-:W-:Y:S01]  /*0b60*/  FFMA.FTZ R17, -R12, R0, R17 ;  /* 0x000000000c117223 */ /* 0x000fe20000010111 */
[----:B------:R-:W-:Y:S06]  /*0b70*/  BRA `(.L_x_10060) ;  /* 0x00000000007c7947 */ /* 0x000fec0003800000 */
.L_x_10061:
        /* <DEDUP_REMOVED lines=15> */
.L_x_10067:
        /* <DEDUP_REMOVED lines=13> */
.L_x_10066:
[----:B------:R-:W-:Y:S05]  /*0d40*/  BSYNC B1 ;  /* 0x0000000000017941 */ /* 0x000fea0003800000 */
.L_x_10065:
[----:B------:R-:W-:-:S04]  /*0d50*/  FMUL.FTZ R14, R14, 1.1920928955078125e-07 ;  /* 0x340000000e0e7820 */ /* 0x000fc80000410000 */
[----:B------:R-:W-:-:S07]  /*0d60*/  FMUL.FTZ R17, R17, R14 ;  /* 0x0000000e11117220 */ /* 0x000fce0000410000 */
.L_x_10060:
[----:B------:R-:W-:Y:S05]  /*0d70*/  BSYNC B0 ;  /* 0x0000000000007941 */ /* 0x000fea0003800000 */
.L_x_10059:
        /* <DEDUP_REMOVED lines=29> */
.L_x_10073:
[----:B------:R-:W-:Y:S01]  /*0f50*/  FSETP.GEU.FTZ.AND P0, PT, R14, -R12, PT ;  /* 0x8000000c0e00720b */ /* 0x000fe20003f1e000 */
[----:B------:R-:W-:-:S12]  /*0f60*/  FADD.FTZ R0, R0, -1 ;  /* 0xbf80000000007421 */ /* 0x000fd80000010000 */
[----:B------:R-:W-:-:S07]  /*0f70*/  @!P0 FADD.FTZ R0, R0, -1 ;  /* 0xbf80000000008421 */ /* 0x000fce0000010000 */
.L_x_10072:
[----:B------:R-:W-:Y:S05]  /*0f80*/  BSYNC B1 ;  /* 0x0000000000017941 */ /* 0x000fea0003800000 */
.L_x_10071:
[----:B------:R-:W-:Y:S01]  /*0f90*/  FFMA.FTZ R15, -R12, R0, R15 ;  /* 0x000000000c0f7223 */ /* 0x000fe2000001010f */
[----:B------:R-:W-:Y:S06]  /*0fa0*/  BRA `(.L_x_10069) ;  /* 0x00000000007c7947 */ /* 0x000fec0003800000 */
.L_x_10070:
        /* <DEDUP_REMOVED lines=15> */
.L_x_10076:
        /* <DEDUP_REMOVED lines=13> */
.L_x_10075:
[----:B------:R-:W-:Y:S05]  /*1170*/  BSYNC B1 ;  /* 0x0000000000017941 */ /* 0x000fea0003800000 */
.L_x_10074:
[----:B------:R-:W-:-:S04]  /*1180*/  FMUL.FTZ R14, R14, 1.1920928955078125e-07 ;  /* 0x340000000e0e7820 */ /* 0x000fc80000410000 */
[----:B------:R-:W-:-:S07]  /*1190*/  FMUL.FTZ R15, R15, R14 ;  /* 0x0000000e0f0f7220 */ /* 0x000fce0000410000 */
.L_x_10069:
[----:B------:R-:W-:Y:S05]  /*11a0*/  BSYNC B0 ;  /* 0x0000000000007941 */ /* 0x000fea0003800000 */
.L_x_10068:
[C---:B------:R-:W-:Y:S01]  /*11b0*/  FSETP.GEU.FTZ.AND P1, PT, |R8|.reuse, |R13|, PT ;  /* 0x4000000d0800720b */ /* 0x040fe20003f3e200 */
        /* <DEDUP_REMOVED lines=28> */
.L_x_10082:
[----:B------:R-:W-:Y:S01]  /*1380*/  FSETP.GEU.FTZ.AND P0, PT, R14, -R12, PT ;  /* 0x8000000c0e00720b */ /* 0x000fe20003f1e000 */
[----:B------:R-:W-:-:S12]  /*1390*/  FADD.FTZ R0, R0, -1 ;  /* 0xbf80000000007421 */ /* 0x000fd80000010000 */
[----:B------:R-:W-:-:S07]  /*13a0*/  @!P0 FADD.FTZ R0, R0, -1 ;  /* 0xbf80000000008421 */ /* 0x000fce0000010000 */
.L_x_10081:
[----:B------:R-:W-:Y:S05]  /*13b0*/  BSYNC B1 ;  /* 0x0000000000017941 */ /* 0x000fea0003800000 */
.L_x_10080:
[----:B------:R-:W-:Y:S01]  /*13c0*/  FFMA.FTZ R17, -R12, R0, R17 ;  /* 0x000000000c117223 */ /* 0x000fe20000010111 */
[----:B------:R-:W-:Y:S06]  /*13d0*/  BRA `(.L_x_10078) ;  /* 0x00000000007c7947 */ /* 0x000fec0003800000 */
.L_x_10079:
        /* <DEDUP_REMOVED lines=15> */
.L_x_10085:
        /* <DEDUP_REMOVED lines=13> */
.L_x_10084:
[----:B------:R-:W-:Y:S05]  /*15a0*/  BSYNC B1 ;  /* 0x0000000000017941 */ /* 0x000fea0003800000 */
.L_x_10083:
[----:B------:R-:W-:-:S04]  /*15b0*/  FMUL.FTZ R14, R14, 1.1920928955078125e-07 ;  /* 0x340000000e0e7820 */ /* 0x000fc80000410000 */
[----:B------:R-:W-:-:S07]  /*15c0*/  FMUL.FTZ R17, R17, R14 ;  /* 0x0000000e11117220 */ /* 0x000fce0000410000 */
.L_x_10078:
[----:B------:R-:W-:Y:S05]  /*15d0*/  BSYNC B0 ;  /* 0x0000000000007941 */ /* 0x000fea0003800000 */
.L_x_10077:
        /* <DEDUP_REMOVED lines=29> */
.L_x_10091:
[----:B------:R-:W-:Y:S01]  /*17b0*/  FSETP.GEU.FTZ.AND P0, PT, R14, -R12, PT ;  /* 0x8000000c0e00720b */ /* 0x000fe20003f1e000 */
[----:B------:R-:W-:-:S12]  /*17c0*/  FADD.FTZ R0, R0, -1 ;  /* 0xbf80000000007421 */ /* 0x000fd80000010000 */
[----:B------:R-:W-:-:S07]  /*17d0*/  @!P0 FADD.FTZ R0, R0, -1 ;  /* 0xbf80000000008421 */ /* 0x000fce0000010000 */
.L_x_10090:
[----:B------:R-:W-:Y:S05]  /*17e0*/  BSYNC B1 ;  /* 0x0000000000017941 */ /* 0x000fea0003800000 */
.L_x_10089:
[----:B------:R-:W-:Y:S01]  /*17f0*/  FFMA.FTZ R15, -R12, R0, R15 ;  /* 0x000000000c0f7223 */ /* 0x000fe2000001010f */
[----:B------:R-:W-:Y:S06]  /*1800*/  BRA `(.L_x_10087) ;  /* 0x00000000007c7947 */ /* 0x000fec0003800000 */
.L_x_10088:
        /* <DEDUP_REMOVED lines=15> */
.L_x_10094:
        /* <DEDUP_REMOVED lines=13> */
.L_x_10093:
[----:B------:R-:W-:Y:S05]  /*19d0*/  BSYNC B1 ;  /* 0x0000000000017941 */ /* 0x000fea0003800000 */
.L_x_10092:
[----:B------:R-:W-:-:S04]  /*19e0*/  FMUL.FTZ R14, R14, 1.1920928955078125e-07 ;  /* 0x340000000e0e7820 */ /* 0x000fc80000410000 */
[----:B------:R-:W-:-:S07]  /*19f0*/  FMUL.FTZ R15, R15, R14 ;  /* 0x0000000e0f0f7220 */ /* 0x000fce0000410000 */
.L_x_10087:
[----:B------:R-:W-:Y:S05]  /*1a00*/  BSYNC B0 ;  /* 0x0000000000007941 */ /* 0x000fea0003800000 */
.L_x_10086:
        /* <DEDUP_REMOVED lines=29> */
.L_x_10100:
[----:B------:R-:W-:Y:S01]  /*1be0*/  FSETP.GEU.FTZ.AND P0, PT, R14, -R12, PT ;  /* 0x8000000c0e00720b */ /* 0x000fe20003f1e000 */
[----:B------:R-:W-:-:S12]  /*1bf0*/  FADD.FTZ R0, R0, -1 ;  /* 0xbf80000000007421 */ /* 0x000fd80000010000 */
[----:B------:R-:W-:-:S07]  /*1c00*/  @!P0 FADD.FTZ R0, R0, -1 ;  /* 0xbf80000000008421 */ /* 0x000fce0000010000 */
.L_x_10099:
[----:B------:R-:W-:Y:S05]  /*1c10*/  BSYNC B1 ;  /* 0x0000000000017941 */ /* 0x000fea0003800000 */
.L_x_10098:
[----:B------:R-:W-:Y:S01]  /*1c20*/  FFMA.FTZ R17, -R12, R0, R17 ;  /* 0x000000000c117223 */ /* 0x000fe20000010111 */
[----:B------:R-:W-:Y:S06]  /*1c30*/  BRA `(.L_x_10096) ;  /* 0x00000000007c7947 */ /* 0x000fec0003800000 */
.L_x_10097:
        /* <DEDUP_REMOVED lines=15> */
.L_x_10103:
        /* <DEDUP_REMOVED lines=13> */
.L_x_10102:
[----:B------:R-:W-:Y:S05]  /*1e00*/  BSYNC B1 ;  /* 0x0000000000017941 */ /* 0x000fea0003800000 */
.L_x_10101:
[----:B------:R-:W-:-:S04]  /*1e10*/  FMUL.FTZ R14, R14, 1.1920928955078125e-07 ;  /* 0x340000000e0e7820 */ /* 0x000fc80000410000 */
[----:B------:R-:W-:-:S07]  /*1e20*/  FMUL.FTZ R17, R17, R14 ;  /* 0x0000000e11117220 */ /* 0x000fce0000410000 */
.L_x_10096:
[----:B------:R-:W-:Y:S05]  /*1e30*/  BSYNC B0 ;  /* 0x0000000000007941 */ /* 0x000fea0003800000 */
.L_x_10095:
        /* <DEDUP_REMOVED lines=29> */
.L_x_10109:
[----:B------:R-:W-:Y:S01]  /*2010*/  FSETP.GEU.FTZ.AND P0, PT, R14, -R12, PT ;  /* 0x8000000c0e00720b */ /* 0x000fe20003f1e000 */
[----:B------:R-:W-:-:S12]  /*2020*/  FADD.FTZ R0, R0, -1 ;  /* 0xbf80000000007421 */ /* 0x000fd80000010000 */
[----:B------:R-:W-:-:S07]  /*2030*/  @!P0 FADD.FTZ R0, R0, -1 ;  /* 0xbf80000000008421 */ /* 0x000fce0000010000 */
.L_x_10108:
[----:B------:R-:W-:Y:S05]  /*2040*/  BSYNC B1 ;  /* 0x0000000000017941 */ /* 0x000fea0003800000 */
.L_x_10107:
[----:B------:R-:W-:Y:S01]  /*2050*/  FFMA.FTZ R15, -R12, R0, R15 ;  /* 0x000000000c0f7223 */ /* 0x000fe2000001010f */
[----:B------:R-:W-:Y:S06]  /*2060*/  BRA `(.L_x_10105) ;  /* 0x00000000007c7947 */ /* 0x000fec0003800000 */
.L_x_10106:
        /* <DEDUP_REMOVED lines=14> */
[----:B------:R0:W1:Y:S03]  /*2150*/  MUFU.RCP R0, R18 ;  /* 0x0000001200007308 */ /* 0x0000660000001000 */
.L_x_10112:
        /* <DEDUP_REMOVED lines=13> */
.L_x_10111:
[----:B------:R-:W-:Y:S05]  /*2230*/  BSYNC B1 ;  /* 0x0000000000017941 */ /* 0x000fea0003800000 */
.L_x_10110:
[----:B------:R-:W-:-:S04]  /*2240*/  FMUL.FTZ R15, R12, 1.1920928955078125e-07 ;  /* 0x340000000c0f7820 */ /* 0x000fc80000410000 */
[----:B------:R-:W-:-:S07]  /*2250*/  FMUL.FTZ R15, R16, R15 ;  /* 0x0000000f100f7220 */ /* 0x000fce0000410000 */
.L_x_10105:
[----:B------:R-:W-:Y:S05]  /*2260*/  BSYNC B0 ;  /* 0x0000000000007941 */ /* 0x000fea0003800000 */
.L_x_10104:
[----:B------:R-:W1:Y:S01]  /*2270*/  LDC.64 R12, c[0x0][0x220] ;  /* 0x00008800ff0c7b82 */ /* 0x000e620000000a00 */
[C---:B------:R-:W-:Y:S02]  /*2280*/  LOP3.LUT R0, R15.reuse, 0x80000000, R5, 0xb8, !PT ;  /* 0x800000000f007812 */ /* 0x040fe400078eb805 */
[----:B------:R-:W-:-:S04]  /*2290*/  FSETP.GTU.FTZ.AND P0, PT, |R15|, +INF , PT ;  /* 0x7f8000000f00780b */ /* 0x000fc80003f1c200 */
[----:B------:R-:W-:Y:S01]  /*22a0*/  FSEL R5, R15, R0, P0 ;  /* 0x000000000f057208 */ /* 0x000fe20000000000 */
[----:B-1----:R-:W-:-:S04]  /*22b0*/  IMAD.WIDE.U32 R12, R2, 0x4, R12 ;  /* 0x00000004020c7825 */ /* 0x002fc800078e000c */
[----:B------:R-:W-:-:S05]  /*22c0*/  IMAD.WIDE R12, R3, 0x8, R12 ;  /* 0x00000008030c7825 */ /* 0x000fca00078e020c */
[----:B------:R-:W-:Y:S04]  /*22d0*/  STG.E.64 desc[UR4][R12.64], R6 ;  /* 0x000000060c007986 */ /* 0x000fe8000c101b04 */
[----:B------:R-:W-:Y:S04]  /*22e0*/  STG.E.64 desc[UR4][R12.64+0x400], R10 ;  /* 0x0004000a0c007986 */ /* 0x000fe8000c101b04 */
[----:B------:R-:W-:Y:S04]  /*22f0*/  STG.E.64 desc[UR4][R12.64+0x800], R8 ;  /* 0x000800080c007986 */ /* 0x000fe8000c101b04 */
[----:B------:R-:W-:Y:S01]  /*2300*/  STG.E.64 desc[UR4][R12.64+0xc00], R4 ;  /* 0x000c00040c007986 */ /* 0x000fe2000c101b04 */
[----:B------:R-:W-:Y:S05]  /*2310*/  EXIT ;  /* 0x000000000000794d */ /* 0x000fea0003800000 */
.L_x_10040:
[----:B------:R-:W0:Y:S01]  /*2320*/  S2R R4, SR_TID.X ;  /* 0x0000000000047919 */ /* 0x000e220000002100 */
[----:B------:R-:W-:Y:S01]  /*2330*/  IMAD.MOV.U32 R5, RZ, RZ, RZ ;  /* 0x000000ffff057224 */ /* 0x000fe200078e00ff */
        /* <DEDUP_REMOVED lines=15> */
[----:B------:R1:W5:Y:S11]  /*2430*/  @!P6 LDG.E R5, desc[UR4][R6.64] ;  /* 0x000000040605e981 */ /* 0x000376000c1e1900 */
        /* <DEDUP_REMOVED lines=12> */
[----:B------:R-:W-:Y:S01]  /*2500*/  @!P1 IADD3 R21, R2, R27, RZ ;  /* 0x0000001b02159210 */ /* 0x000fe20007ffe0ff */
[----:B------:R-:W-:Y:S01]  /*2510*/  @!P1 VIADD R27, R27, 0x80 ;  /* 0x000000801b1b9836 */ /* 0x000fe20000000000 */
[----:B------:R-:W2:Y:S04]  /*2520*/  @!P1 LDC.64 R10, c[0x0][0x228] ;  /* 0x00008a00ff0a9b82 */ /* 0x000ea80000000a00 */
[----:B------:R-:W-:-:S13]  /*2530*/  ISETP.GE.AND P6, PT, R27, R3, PT ;  /* 0x000000031b00720c */ /* 0x000fda0003fc6270 */
[----:B------:R-:W1:Y:S01]  /*2540*/  @!P6 LDC.64 R12, c[0x0][0x228] ;  /* 0x00008a00ff0ceb82 */ /* 0x000e620000000a00 */
[----:B------:R-:W-:Y:S02]  /*2550*/  IMAD.MOV.U32 R22, RZ, RZ, RZ ;  /* 0x000000ffff167224 */ /* 0x000fe400078e00ff */
[----:B0-----:R-:W-:Y:S01]  /*2560*/  @!P0 IMAD.WIDE.U32 R16, R20, 0x4, R16 ;  /* 0x0000000414108825 */ /* 0x001fe200078e0010 */
[----:B------:R-:W-:-:S03]  /*2570*/  HFMA2.MMA R20, -RZ, RZ, 0, 0 ;  /* 0x00000000ff147435 */ /* 0x000fc600000001ff */
[----:B------:R-:W-:Y:S01]  /*2580*/  @!P6 IMAD.IADD R27, R2, 0x1, R27 ;  /* 0x00000001021be824 */ /* 0x000fe200078e021b */
[----:B------:R0:W5:Y:S01]  /*2590*/  @!P0 LDG.E R22, desc[UR4][R16.64] ;  /* 0x0000000410168981 */ /* 0x000162000c1e1900 */
[----:B----4-:R-:W-:Y:S01]  /*25a0*/  @!P2 IMAD.WIDE.U32 R8, R23, 0x4, R8 ;  /* 0x000000041708a825 */ /* 0x010fe200078e0008 */
[----:B------:R-:W-:-:S03]  /*25b0*/  MOV R23, RZ ;  /* 0x000000ff00177202 */ /* 0x000fc60000000f00 */
[----:B--2---:R-:W-:-:S04]  /*25c0*/  @!P1 IMAD.WIDE.U32 R10, R21, 0x4, R10 ;  /* 0x00000004150a9825 */ /* 0x004fc800078e000a */
[----:B------:R-:W-:Y:S01]  /*25d0*/  IMAD.MOV.U32 R24, RZ, RZ, RZ ;  /* 0x000000ffff187224 */ /* 0x000fe200078e00ff */
[----:B0-----:R-:W-:Y:S01]  /*25e0*/  CS2R R16, SRZ ;  /* 0x0000000000107805 */ /* 0x001fe2000001ff00 */
[----:B------:R-:W-:Y:S02]  /*25f0*/  IMAD.MOV.U32 R21, RZ, RZ, RZ ;  /* 0x000000ffff157224 */ /* 0x000fe400078e00ff */
[----:B------:R-:W-:-:S03]  /*2600*/  @!P5 IMAD.WIDE.U32 R18, R0, 0x4, R18 ;  /* 0x000000040012d825 */ /* 0x000fc600078e0012 */
[----:B------:R0:W5:Y:S01]  /*2610*/  @!P1 LDG.E R17, desc[UR4][R10.64] ;  /* 0x000000040a119981 */ /* 0x000162000c1e1900 */
[----:B---3--:R-:W-:-:S03]  /*2620*/  @!P4 IMAD.WIDE.U32 R14, R29, 0x4, R14 ;  /* 0x000000041d0ec825 */ /* 0x008fc600078e000e */
[----:B------:R0:W5:Y:S01]  /*2630*/  @!P5 LDG.E R20, desc[UR4][R18.64] ;  /* 0x000000041214d981 */ /* 0x000162000c1e1900 */
[----:B-1----:R-:W-:-:S03]  /*2640*/  @!P3 IMAD.WIDE.U32 R6, R25, 0x4, R6 ;  /* 0x000000041906b825 */ /* 0x002fc600078e0006 */
[----:B------:R0:W5:Y:S01]  /*2650*/  @!P4 LDG.E R24, desc[UR4][R14.64] ;  /* 0x000000040e18c981 */ /* 0x000162000c1e1900 */
[----:B------:R-:W-:-:S03]  /*2660*/  @!P6 IMAD.WIDE.U32 R12, R27, 0x4, R12 ;  /* 0x000000041b0ce825 */ /* 0x000fc600078e000c */
        /* <DEDUP_REMOVED lines=33> */
.L_x_10120:
[----:B------:R-:W-:Y:S01]  /*2880*/  FSETP.GEU.FTZ.AND P0, PT, R6, -R8, PT ;  /* 0x800000080600720b */ /* 0x000fe20003f1e000 */
[----:B------:R-:W-:-:S12]  /*2890*/  FADD.FTZ R0, R0, -1 ;  /* 0xbf80000000007421 */ /* 0x000fd80000010000 */
[----:B------:R-:W-:-:S07]  /*28a0*/  @!P0 FADD.FTZ R0, R0, -1 ;  /* 0xbf80000000008421 */ /* 0x000fce0000010000 */
.L_x_10119:
[----:B------:R-:W-:Y:S05]  /*28b0*/  BSYNC B2 ;  /* 0x0000000000027941 */ /* 0x000fea0003800000 */
.L_x_10118:
[----:B------:R-:W-:Y:S01]  /*28c0*/  FFMA.FTZ R7, -R8, R0, R7 ;  /* 0x0000000008077223 */ /* 0x000fe20000010107 */
[----:B------:R-:W-:Y:S06]  /*28d0*/  BRA `(.L_x_10116) ;  /* 0x00000000007c7947 */ /* 0x000fec0003800000 */
.L_x_10117:
        /* <DEDUP_REMOVED lines=15> */
.L_x_10123:
        /* <DEDUP_REMOVED lines=13> */
.L_x_10122:
[----:B------:R-:W-:Y:S05]  /*2aa0*/  BSYNC B2 ;  /* 0x0000000000027941 */ /* 0x000fea0003800000 */
.L_x_10121:
[----:B------:R-:W-:-:S04]  /*2ab0*/  FMUL.FTZ R7, R0, 1.1920928955078125e-07 ;  /* 0x3400000000077820 */ /* 0x000fc80000410000 */
[----:B------:R-:W-:-:S07]  /*2ac0*/  FMUL.FTZ R7, R6, R7 ;  /* 0x0000000706077220 */ /* 0x000fce0000410000 */
.L_x_10116:
[----:B------:R-:W-:Y:S05]  /*2ad0*/  BSYNC B0 ;  /* 0x0000000000007941 */ /* 0x000fea0003800000 */
.L_x_10115:
[C---:B------:R-:W-:Y:S02]  /*2ae0*/  FSETP.GTU.FTZ.AND P0, PT, |R7|.reuse, +INF , PT ;  /* 0x7f8000000700780b */ /* 0x040fe40003f1c200 */
[----:B------:R-:W-:-:S04]  /*2af0*/  LOP3.LUT R22, R7, 0x80000000, R22, 0xb8, !PT ;  /* 0x8000000007167812 */ /* 0x000fc800078eb816 */
[----:B------:R-:W-:-:S07]  /*2b00*/  FSEL R7, R7, R22, P0 ;  /* 0x0000001607077208 */ /* 0x000fce0000000000 */
.L_x_10114:
[----:B------:R-:W-:Y:S05]  /*2b10*/  BSYNC B1 ;  /* 0x0000000000017941 */ /* 0x000fea0003800000 */
.L_x_10113:
[----:B0-----:R-:W-:Y:S01]  /*2b20*/  IADD3 R6, R4, 0x80, RZ ;  /* 0x0000008004067810 */ /* 0x001fe20007ffe0ff */
[----:B------:R-:W-:Y:S03]  /*2b30*/  BSSY B1, `(.L_x_10124) ;  /* 0x0000048000017945 */ /* 0x000fe60003800000 */
[----:B------:R-:W-:-:S13]  /*2b40*/  ISETP.GE.AND P0, PT, R6, R3, PT ;  /* 0x000000030600720c */ /* 0x000fda0003f06270 */
[----:B------:R-:W-:Y:S05]  /*2b50*/  @P0 BRA `(.L_x_10125) ;  /* 0x0000000400140947 */ /* 0x000fea0003800000 */
[----:B------:R-:W0:Y:S01]  /*2b60*/  LDC R11, c[0x0][0x218] ;  /* 0x00008600ff0b7b82 */ /* 0x000e220000000800 */
        /* <DEDUP_REMOVED lines=27> */
.L_x_10131:
[----:B------:R-:W-:Y:S01]  /*2d20*/  FSETP.GEU.FTZ.AND P0, PT, R10, -R13, PT ;  /* 0x8000000d0a00720b */ /* 0x000fe20003f1e000 */
[----:B------:R-:W-:-:S12]  /*2d30*/  FADD.FTZ R9, R9, -1 ;  /* 0xbf80000009097421 */ /* 0x000fd80000010000 */
[----:B------:R-:W-:-:S07]  /*2d40*/  @!P0 FADD.FTZ R9, R9, -1 ;  /* 0xbf80000009098421 */ /* 0x000fce0000010000 */
.L_x_10130:
[----:B------:R-:W-:Y:S05]  /*2d50*/  BSYNC B2 ;  /* 0x0000000000027941 */ /* 0x000fea0003800000 */
.L_x_10129:
[----:B------:R-:W-:Y:S01]  /*2d60*/  FFMA.FTZ R8, -R13, R9, R8 ;  /* 0x000000090d087223 */ /* 0x000fe20000010108 */
[----:B------:R-:W-:Y:S06]  /*2d70*/  BRA `(.L_x_10127) ;  /* 0x00000000007c7947 */ /* 0x000fec0003800000 */
.L_x_10128:
        /* <DEDUP_REMOVED lines=15> */
.L_x_10134:
        /* <DEDUP_REMOVED lines=13> */
.L_x_10133:
[----:B------:R-:W-:Y:S05]  /*2f40*/  BSYNC B2 ;  /* 0x0000000000027941 */ /* 0x000fea0003800000 */
.L_x_10132:
[----:B------:R-:W-:-:S04]  /*2f50*/  FMUL.FTZ R9, R9, 1.1920928955078125e-07 ;  /* 0x3400000009097820 */ /* 0x000fc80000410000 */
[----:B------:R-:W-:-:S07]  /*2f60*/  FMUL.FTZ R8, R8, R9 ;  /* 0x0000000908087220 */ /* 0x000fce0000410000 */
.L_x_10127:
[----:B------:R-:W-:Y:S05]  /*2f70*/  BSYNC B0 ;  /* 0x0000000000007941 */ /* 0x000fea0003800000 */
.L_x_10126:
[C---:B------:R-:W-:Y:S02]  /*2f80*/  FSETP.GTU.FTZ.AND P0, PT, |R8|.reuse, +INF , PT ;  /* 0x7f8000000800780b */ /* 0x040fe40003f1c200 */
[----:B------:R-:W-:-:S04]  /*2f90*/  LOP3.LUT R5, R8, 0x80000000, R5, 0xb8, !PT ;  /* 0x8000000008057812 */ /* 0x000fc800078eb805 */
[----:B------:R-:W-:-:S07]  /*2fa0*/  FSEL R5, R8, R5, P0 ;  /* 0x0000000508057208 */ /* 0x000fce0000000000 */
.L_x_10125:
[----:B------:R-:W-:Y:S05]  /*2fb0*/  BSYNC B1 ;  /* 0x0000000000017941 */ /* 0x000fea0003800000 */
.L_x_10124:
[----:B------:R-:W-:Y:S01]  /*2fc0*/  VIADD R0, R4, 0x100 ;  /* 0x0000010004007836 */ /* 0x000fe20000000000 */
[----:B------:R-:W-:Y:S04]  /*2fd0*/  BSSY B1, `(.L_x_10135) ;  /* 0x0000048000017945 */ /* 0x000fe80003800000 */
[----:B------:R-:W-:-:S13]  /*2fe0*/  ISETP.GE.AND P0, PT, R0, R3, PT ;  /* 0x000000030000720c */ /* 0x000fda0003f06270 */
[----:B------:R-:W-:Y:S05]  /*2ff0*/  @P0 BRA `(.L_x_10136) ;  /* 0x0000000400140947 */ /* 0x000fea0003800000 */
[----:B------:R-:W1:Y:S01]  /*3000*/  LDC R11, c[0x0][0x218] ;  /* 0x00008600ff0b7b82 */ /* 0x000e620000000800 */
[----:B------:R-:W-:Y:S01]  /*3010*/  BSSY B0, `(.L_x_10137) ;  /* 0x0000040000007945 */ /* 0x000fe20003800000 */
[C---:B-----5:R-:W-:Y:S01]  /*3020*/  FADD.FTZ R9, |R20|.reuse, -RZ ;  /* 0x800000ff14097221 */ /* 0x060fe20000010200 */
[----:B-1----:R-:W-:-:S13]  /*3030*/  FSETP.GEU.FTZ.AND P0, PT, |R20|, |R11|, PT ;  /* 0x4000000b1400720b */ /* 0x002fda0003f1e200 */
        /* <DEDUP_REMOVED lines=24> */
.L_x_10142:
[----:B------:R-:W-:Y:S01]  /*31c0*/  FSETP.GEU.FTZ.AND P0, PT, R8, -R10, PT ;  /* 0x8000000a0800720b */ /* 0x000fe20003f1e000 */
[----:B------:R-:W-:-:S12]  /*31d0*/  FADD.FTZ R0, R0, -1 ;  /* 0xbf80000000007421 */ /* 0x000fd80000010000 */
[----:B------:R-:W-:-:S07]  /*31e0*/  @!P0 FADD.FTZ R0, R0, -1 ;  /* 0xbf80000000008421 */ /* 0x000fce0000010000 */
.L_x_10141:
[----:B------:R-:W-:Y:S05]  /*31f0*/  BSYNC B2 ;  /* 0x0000000000027941 */ /* 0x000fea0003800000 */
.L_x_10140:
[----:B------:R-:W-:Y:S01]  /*3200*/  FFMA.FTZ R9, -R10, R0, R9 ;  /* 0x000000000a097223 */ /* 0x000fe20000010109 */
[----:B------:R-:W-:Y:S06]  /*3210*/  BRA `(.L_x_10138) ;  /* 0x00000000007c7947 */ /* 0x000fec0003800000 */
.L_x_10139:
        /* <DEDUP_REMOVED lines=15> */
.L_x_10145:
        /* <DEDUP_REMOVED lines=13> */
.L_x_10144:
[----:B------:R-:W-:Y:S05]  /*33e0*/  BSYNC B2 ;  /* 0x0000000000027941 */ /* 0x000fea0003800000 */
.L_x_10143:
[----:B------:R-:W-:-:S04]  /*33f0*/  FMUL.FTZ R9, R9, 1.1920928955078125e-07 ;  /* 0x3400000009097820 */ /* 0x000fc80000410000 */
[----:B------:R-:W-:-:S07]  /*3400*/  FMUL.FTZ R9, R8, R9 ;  /* 0x0000000908097220 */ /* 0x000fce0000410000 */
.L_x_10138:
[----:B------:R-:W-:Y:S05]  /*3410*/  BSYNC B0 ;  /* 0x0000000000007941 */ /* 0x000fea0003800000 */
.L_x_10137:
[C---:B------:R-:W-:Y:S02]  /*3420*/  FSETP.GTU.FTZ.AND P0, PT, |R9|.reuse, +INF , PT ;  /* 0x7f8000000900780b */ /* 0x040fe40003f1c200 */
[----:B------:R-:W-:-:S04]  /*3430*/  LOP3.LUT R8, R9, 0x80000000, R20, 0xb8, !PT ;  /* 0x8000000009087812 */ /* 0x000fc800078eb814 */
[----:B------:R-:W-:-:S07]  /*3440*/  FSEL R8, R9, R8, P0 ;  /* 0x0000000809087208 */ /* 0x000fce0000000000 */
.L_x_10136:
[----:B------:R-:W-:Y:S05]  /*3450*/  BSYNC B1 ;  /* 0x0000000000017941 */ /* 0x000fea0003800000 */
.L_x_10135:
        /* <DEDUP_REMOVED lines=32> */
.L_x_10153:
[----:B------:R-:W-:Y:S01]  /*3660*/  FSETP.GEU.FTZ.AND P0, PT, R10, -R12, PT ;  /* 0x8000000c0a00720b */ /* 0x000fe20003f1e000 */
[----:B------:R-:W-:-:S12]  /*3670*/  FADD.FTZ R0, R0, -1 ;  /* 0xbf80000000007421 */ /* 0x000fd80000010000 */
[----:B------:R-:W-:-:S07]  /*3680*/  @!P0 FADD.FTZ R0, R0, -1 ;  /* 0xbf80000000008421 */ /* 0x000fce0000010000 */
.L_x_10152:
[----:B------:R-:W-:Y:S05]  /*3690*/  BSYNC B2 ;  /* 0x0000000000027941 */ /* 0x000fea0003800000 */
.L_x_10151:
[----:B------:R-:W-:Y:S01]  /*36a0*/  FFMA.FTZ R9, -R12, R0, R9 ;  /* 0x000000000c097223 */ /* 0x000fe20000010109 */
[----:B------:R-:W-:Y:S06]  /*36b0*/  BRA `(.L_x_10149) ;  /* 0x00000000007c7947 */ /* 0x000fec0003800000 */
.L_x_10150:
        /* <DEDUP_REMOVED lines=15> */
.L_x_10156:
        /* <DEDUP_REMOVED lines=13> */
.L_x_10155:
[----:B------:R-:W-:Y:S05]  /*3880*/  BSYNC B2 ;  /* 0x0000000000027941 */ /* 0x000fea0003800000 */
.L_x_10154:
[----:B------:R-:W-:-:S04]  /*3890*/  FMUL.FTZ R10, R10, 1.1920928955078125e-07 ;  /* 0x340000000a0a7820 */ /* 0x000fc80000410000 */
[----:B------:R-:W-:-:S07]  /*38a0*/  FMUL.FTZ R9, R9, R10 ;  /* 0x0000000a09097220 */ /* 0x000fce0000410000 */
.L_x_10149:
[----:B------:R-:W-:Y:S05]  /*38b0*/  BSYNC B0 ;  /* 0x0000000000007941 */ /* 0x000fea0003800000 */
.L_x_10148:
[C---:B------:R-:W-:Y:S02]  /*38c0*/  FSETP.GTU.FTZ.AND P0, PT, |R9|.reuse, +INF , PT ;  /* 0x7f8000000900780b */ /* 0x040fe40003f1c200 */
[----:B------:R-:W-:-:S04]  /*38d0*/  LOP3.LUT R24, R9, 0x80000000, R24, 0xb8, !PT ;  /* 0x8000000009187812 */ /* 0x000fc800078eb818 */
[----:B------:R-:W-:-:S07]  /*38e0*/  FSEL R9, R9, R24, P0 ;  /* 0x0000001809097208 */ /* 0x000fce0000000000 */
.L_x_10147:
[----:B------:R-:W-:Y:S05]  /*38f0*/  BSYNC B1 ;  /* 0x0000000000017941 */ /* 0x000fea0003800000 */
.L_x_10146:
[----:B------:R-:W-:Y:S01]  /*3900*/  IADD3 R0, R4, 0x200, RZ ;  /* 0x0000020004007810 */ /* 0x000fe20007ffe0ff */
[----:B------:R-:W-:Y:S03]  /*3910*/  BSSY B1, `(.L_x_10157) ;  /* 0x0000048000017945 */ /* 0x000fe60003800000 */
        /* <DEDUP_REMOVED lines=30> */
.L_x_10164:
[----:B------:R-:W-:Y:S01]  /*3b00*/  FSETP.GEU.FTZ.AND P0, PT, R12, -R15, PT ;  /* 0x8000000f0c00720b */ /* 0x000fe20003f1e000 */
[----:B------:R-:W-:-:S12]  /*3b10*/  FADD.FTZ R11, R11, -1 ;  /* 0xbf8000000b0b7421 */ /* 0x000fd80000010000 */
[----:B------:R-:W-:-:S07]  /*3b20*/  @!P0 FADD.FTZ R11, R11, -1 ;  /* 0xbf8000000b0b8421 */ /* 0x000fce0000010000 */
.L_x_10163:
[----:B------:R-:W-:Y:S05]  /*3b30*/  BSYNC B2 ;  /* 0x0000000000027941 */ /* 0x000fea0003800000 */
.L_x_10162:
[----:B------:R-:W-:Y:S01]  /*3b40*/  FFMA.FTZ R10, -R15, R11, R10 ;  /* 0x0000000b0f0a7223 */ /* 0x000fe2000001010a */
[----:B------:R-:W-:Y:S06]  /*3b50*/  BRA `(.L_x_10160) ;  /* 0x00000000007c7947 */ /* 0x000fec0003800000 */
.L_x_10161:
        /* <DEDUP_REMOVED lines=15> */
.L_x_10167:
        /* <DEDUP_REMOVED lines=13> */
.L_x_10166:
[----:B------:R-:W-:Y:S05]  /*3d20*/  BSYNC B2 ;  /* 0x0000000000027941 */ /* 0x000fea0003800000 */
.L_x_10165:
[----:B------:R-:W-:-:S04]  /*3d30*/  FMUL.FTZ R11, R11, 1.1920928955078125e-07 ;  /* 0x340000000b0b7820 */ /* 0x000fc80000410000 */
[----:B------:R-:W-:-:S07]  /*3d40*/  FMUL.FTZ R10, R10, R11 ;  /* 0x0000000b0a0a7220 */ /* 0x000fce0000410000 */
.L_x_10160:
[----:B------:R-:W-:Y:S05]  /*3d50*/  BSYNC B0 ;  /* 0x0000000000007941 */ /* 0x000fea0003800000 */
.L_x_10159:
[C---:B------:R-:W-:Y:S02]  /*3d60*/  FSETP.GTU.FTZ.AND P0, PT, |R10|.reuse, +INF , PT ;  /* 0x7f8000000a00780b */ /* 0x040fe40003f1c200 */
[----:B------:R-:W-:-:S04]  /*3d70*/  LOP3.LUT R23, R10, 0x80000000, R23, 0xb8, !PT ;  /* 0x800000000a177812 */ /* 0x000fc800078eb817 */
[----:B------:R-:W-:-:S07]  /*3d80*/  FSEL R10, R10, R23, P0 ;  /* 0x000000170a0a7208 */ /* 0x000fce0000000000 */
.L_x_10158:
[----:B------:R-:W-:Y:S05]  /*3d90*/  BSYNC B1 ;  /* 0x0000000000017941 */ /* 0x000fea0003800000 */
.L_x_10157:
[----:B------:R-:W-:Y:S01]  /*3da0*/  VIADD R0, R4, 0x280 ;  /* 0x0000028004007836 */ /* 0x000fe20000000000 */
[----:B------:R-:W-:Y:S04]  /*3db0*/  BSSY B1, `(.L_x_10168) ;  /* 0x0000048000017945 */ /* 0x000fe80003800000 */
[----:B------:R-:W-:-:S13]  /*3dc0*/  ISETP.GE.AND P0, PT, R0, R3, PT ;  /* 0x000000030000720c */ /* 0x000fda0003f06270 */
[----:B------:R-:W-:Y:S05]  /*3dd0*/  @P0 BRA `(.L_x_10169) ;  /* 0x0000000400140947 */ /* 0x000fea0003800000 */
[----:B------:R-:W2:Y:S01]  /*3de0*/  LDC R13, c[0x0][0x218] ;  /* 0x00008600ff0d7b82 */ /* 0x000ea20000000800 */
[----:B------:R-:W-:Y:S01]  /*3df0*/  BSSY B0, `(.L_x_10170) ;  /* 0x0000040000007945 */ /* 0x000fe20003800000 */
[C---:B-----5:R-:W-:Y:S01]  /*3e00*/  FADD.FTZ R0, |R21|.reuse, -RZ ;  /* 0x800000ff15007221 */ /* 0x060fe20000010200 */
[----:B--2---:R-:W-:-:S13]  /*3e10*/  FSETP.GEU.FTZ.AND P0, PT, |R21|, |R13|, PT ;  /* 0x4000000d1500720b */ /* 0x004fda0003f1e200 */
        /* <DEDUP_REMOVED lines=24> */
.L_x_10175:
[----:B------:R-:W-:Y:S01]  /*3fa0*/  FSETP.GEU.FTZ.AND P0, PT, R12, -R15, PT ;  /* 0x8000000f0c00720b */ /* 0x000fe20003f1e000 */
[----:B------:R-:W-:-:S12]  /*3fb0*/  FADD.FTZ R11, R11, -1 ;  /* 0xbf8000000b0b7421 */ /* 0x000fd80000010000 */
[----:B------:R-:W-:-:S07]  /*3fc0*/  @!P0 FADD.FTZ R11, R11, -1 ;  /* 0xbf8000000b0b8421 */ /* 0x000fce0000010000 */
.L_x_10174:
[----:B------:R-:W-:Y:S05]  /*3fd0*/  BSYNC B2 ;  /* 0x0000000000027941 */ /* 0x000fea0003800000 */
.L_x_10173:
[----:B------:R-:W-:Y:S01]  /*3fe0*/  FFMA.FTZ R0, -R15, R11, R0 ;  /* 0x0000000b0f007223 */ /* 0x000fe20000010100 */
[----:B------:R-:W-:Y:S06]  /*3ff0*/  BRA `(.L_x_10171) ;  /* 0x00000000007c7947 */ /* 0x000fec0003800000 */
.L_x_10172:
        /* <DEDUP_REMOVED lines=14> */
[----:B------:R1:W2:Y:S03]  /*40e0*/  MUFU.RCP R0, R18 ;  /* 0x0000001200007308 */ /* 0x0002a60000001000 */
.L_x_10178:
        /* <DEDUP_REMOVED lines=13> */
.L_x_10177:
[----:B------:R-:W-:Y:S05]  /*41c0*/  BSYNC B2 ;  /* 0x0000000000027941 */ /* 0x000fea0003800000 */
.L_x_10176:
[----:B------:R-:W-:-:S04]  /*41d0*/  FMUL.FTZ R12, R12, 1.1920928955078125e-07 ;  /* 0x340000000c0c7820 */ /* 0x000fc80000410000 */
[----:B------:R-:W-:-:S07]  /*41e0*/  FMUL.FTZ R0, R11, R12 ;  /* 0x0000000c0b007220 */ /* 0x000fce0000410000 */
.L_x_10171:
[----:B------:R-:W-:Y:S05]  /*41f0*/  BSYNC B0 ;  /* 0x0000000000007941 */ /* 0x000fea0003800000 */
.L_x_10170:
[C---:B------:R-:W-:Y:S02]  /*4200*/  FSETP.GTU.FTZ.AND P0, PT, |R0|.reuse, +INF , PT ;  /* 0x7f8000000000780b */ /* 0x040fe40003f1c200 */
[----:B------:R-:W-:-:S04]  /*4210*/  LOP3.LUT R11, R0, 0x80000000, R21, 0xb8, !PT ;  /* 0x80000000000b7812 */ /* 0x000fc800078eb815 */
[----:B------:R-:W-:-:S07]  /*4220*/  FSEL R11, R0, R11, P0 ;  /* 0x0000000b000b7208 */ /* 0x000fce0000000000 */
.L_x_10169:
[----:B------:R-:W-:Y:S05]  /*4230*/  BSYNC B1 ;  /* 0x0000000000017941 */ /* 0x000fea0003800000 */
.L_x_10168:
[----:B------:R-:W-:Y:S01]  /*4240*/  IADD3 R0, R4, 0x300, RZ ;  /* 0x0000030004007810 */ /* 0x000fe20007ffe0ff */
[----:B------:R-:W-:Y:S03]  /*4250*/  BSSY B1, `(.L_x_10179) ;  /* 0x0000048000017945 */ /* 0x000fe60003800000 */
        /* <DEDUP_REMOVED lines=30> */
.L_x_10186:
[----:B------:R-:W-:Y:S01]  /*4440*/  FSETP.GEU.FTZ.AND P0, PT, R14, -R19, PT ;  /* 0x800000130e00720b */ /* 0x000fe20003f1e000 */
[----:B------:R-:W-:-:S12]  /*4450*/  FADD.FTZ R13, R13, -1 ;  /* 0xbf8000000d0d7421 */ /* 0x000fd80000010000 */
[----:B------:R-:W-:-:S07]  /*4460*/  @!P0 FADD.FTZ R13, R13, -1 ;  /* 0xbf8000000d0d8421 */ /* 0x000fce0000010000 */
.L_x_10185:
[----:B------:R-:W-:Y:S05]  /*4470*/  BSYNC B2 ;  /* 0x0000000000027941 */ /* 0x000fea0003800000 */
.L_x_10184:
[----:B------:R-:W-:Y:S01]  /*4480*/  FFMA.FTZ R12, -R19, R13, R12 ;  /* 0x0000000d130c7223 */ /* 0x000fe2000001010c */
[----:B------:R-:W-:Y:S06]  /*4490*/  BRA `(.L_x_10182) ;  /* 0x00000000007c7947 */ /* 0x000fec0003800000 */
.L_x_10183:
[----:B------:R-:W-:Y:S01]  /*44a0*/  VIADD R0, R19, 0xf4800000 ;  /* 0xf480000013007836 */ /* 0x000fe20000000000 */
[----:B------:R-:W-:Y:S01]  /*44b0*/  FSETP.GT.FTZ.AND P0, PT, |R15|, RZ, PT ;  /* 0x000000ff0f00720b */ /* 0x000fe20003f14200 */
[----:B------:R-:W-:Y:S03]  /*44c0*/  BSSY B2, `(.L_x_10187) ;  /* 0x000001a000027945 */ /* 0x000fe60003800000 */
[----:B------:R-:W-:Y:S02]  /*44d0*/  LOP3.LUT R13, R0, 0xff800000, RZ, 0xc0, !PT ;  /* 0xff800000000d7812 */ /* 0x000fe400078ec0ff */
[C---:B------:R-:W-:Y:S02]  /*44e0*/  LOP3.LUT R0, R12.reuse, 0x7fffff, RZ, 0xc0, !PT ;  /* 0x007fffff0c007812 */ /* 0x040fe400078ec0ff */
[----:B------:R-:W-:Y:S02]  /*44f0*/  IADD3 R13, -R13, R12, RZ ;  /* 0x0000000c0d0d7210 */ /* 0x000fe40007ffe1ff */
        /* <DEDUP_REMOVED lines=8> */
[----:B------:R0:W2:Y:S03]  /*4580*/  MUFU.RCP R0, R20 ;  /* 0x0000001400007308 */ /* 0x0000a60000001000 */
.L_x_10189:
[----:B------:R-:W-:-:S04]  /*4590*/  VIMNMX.U32 R15, R14, 0xb800000, PT ;  /* 0x0b8000000e0f7848 */ /* 0x000fc80003fe0000 */
[C---:B------:R-:W-:Y:S01]  /*45a0*/  IADD3 R14, -R15.reuse, R14, RZ ;  /* 0x0000000e0f0e7210 */ /* 0x040fe20007ffe1ff */
[----:B------:R-:W-:-:S03]  /*45b0*/  IMAD.IADD R13, R15, 0x1, R13 ;  /* 0x000000010f0d7824 */ /* 0x000fc600078e020d */
[----:B------:R-:W-:Y:S01]  /*45c0*/  ISETP.NE.AND P1, PT, R14, RZ, PT ;  /* 0x000000ff0e00720c */ /* 0x000fe20003f25270 */
[----:B-12---:R-:W-:-:S04]  /*45d0*/  FFMA.FTZ R18, R0, R13, -RZ ;  /* 0x0000000d00127223 */ /* 0x006fc800000108ff */
        /* <DEDUP_REMOVED lines=8> */
.L_x_10188:
[----:B------:R-:W-:Y:S05]  /*4660*/  BSYNC B2 ;  /* 0x0000000000027941 */ /* 0x000fea0003800000 */
.L_x_10187:
[----:B------:R-:W-:-:S04]  /*4670*/  FMUL.FTZ R13, R13, 1.1920928955078125e-07 ;  /* 0x340000000d0d7820 */ /* 0x000fc80000410000 */
[----:B------:R-:W-:-:S07]  /*4680*/  FMUL.FTZ R12, R12, R13 ;  /* 0x0000000d0c0c7220 */ /* 0x000fce0000410000 */
.L_x_10182:
[----:B------:R-:W-:Y:S05]  /*4690*/  BSYNC B0 ;  /* 0x0000000000007941 */ /* 0x000fea0003800000 */
.L_x_10181:
[C---:B------:R-:W-:Y:S02]  /*46a0*/  FSETP.GTU.FTZ.AND P0, PT, |R12|.reuse, +INF , PT ;  /* 0x7f8000000c00780b */ /* 0x040fe40003f1c200 */
[----:B------:R-:W-:-:S04]  /*46b0*/  LOP3.LUT R17, R12, 0x80000000, R17, 0xb8, !PT ;  /* 0x800000000c117812 */ /* 0x000fc800078eb811 */
[----:B------:R-:W-:-:S07]  /*46c0*/  FSEL R12, R12, R17, P0 ;  /* 0x000000110c0c7208 */ /* 0x000fce0000000000 */
.L_x_10180:
[----:B------:R-:W-:Y:S05]  /*46d0*/  BSYNC B1 ;  /* 0x0000000000017941 */ /* 0x000fea0003800000 */
.L_x_10179:
        /* <DEDUP_REMOVED lines=9> */
[----:B-1----:R-:W-:-:S05]  /*4770*/  FMUL.FTZ R18, |R15|, 8388608 ;  /* 0x4b0000000f127820 */ /* 0x002fca0000410200 */
        /* <DEDUP_REMOVED lines=22> */
.L_x_10197:
[----:B------:R-:W-:Y:S01]  /*48e0*/  FSETP.GEU.FTZ.AND P0, PT, R14, -R17, PT ;  /* 0x800000110e00720b */ /* 0x000fe20003f1e000 */
[----:B------:R-:W-:-:S12]  /*48f0*/  FADD.FTZ R0, R0, -1 ;  /* 0xbf80000000007421 */ /* 0x000fd80000010000 */
[----:B------:R-:W-:-:S07]  /*4900*/  @!P0 FADD.FTZ R0, R0, -1 ;  /* 0xbf80000000008421 */ /* 0x000fce0000010000 */
.L_x_10196:
[----:B------:R-:W-:Y:S05]  /*4910*/  BSYNC B2 ;  /* 0x0000000000027941 */ /* 0x000fea0003800000 */
.L_x_10195:
[----:B------:R-:W-:Y:S01]  /*4920*/  FFMA.FTZ R13, -R17, R0, R13 ;  /* 0x00000000110d7223 */ /* 0x000fe2000001010d */
[----:B------:R-:W-:Y:S06]  /*4930*/  BRA `(.L_x_10193) ;  /* 0x00000000007c7947 */ /* 0x000fec0003800000 */
.L_x_10194:
        /* <DEDUP_REMOVED lines=15> */
.L_x_10200:
        /* <DEDUP_REMOVED lines=13> */
.L_x_10199:
[----:B------:R-:W-:Y:S05]  /*4b00*/  BSYNC B2 ;  /* 0x0000000000027941 */ /* 0x000fea0003800000 */
.L_x_10198:
[----:B------:R-:W-:-:S04]  /*4b10*/  FMUL.FTZ R14, R14, 1.1920928955078125e-07 ;  /* 0x340000000e0e7820 */ /* 0x000fc80000410000 */
[----:B------:R-:W-:-:S07]  /*4b20*/  FMUL.FTZ R13, R13, R14 ;  /* 0x0000000e0d0d7220 */ /* 0x000fce0000410000 */
.L_x_10193:
[----:B------:R-:W-:Y:S05]  /*4b30*/  BSYNC B0 ;  /* 0x0000000000007941 */ /* 0x000fea0003800000 */
.L_x_10192:
[C---:B------:R-:W-:Y:S02]  /*4b40*/  FSETP.GTU.FTZ.AND P0, PT, |R13|.reuse, +INF , PT ;  /* 0x7f8000000d00780b */ /* 0x040fe40003f1c200 */
[----:B------:R-:W-:-:S04]  /*4b50*/  LOP3.LUT R0, R13, 0x80000000, R16, 0xb8, !PT ;  /* 0x800000000d007812 */ /* 0x000fc800078eb810 */
[----:B------:R-:W-:-:S07]  /*4b60*/  FSEL R0, R13, R0, P0 ;  /* 0x000000000d007208 */ /* 0x000fce0000000000 */
.L_x_10191:
[----:B------:R-:W-:Y:S05]  /*4b70*/  BSYNC B1 ;  /* 0x0000000000017941 */ /* 0x000fea0003800000 */
.L_x_10190:
[----:B------:R-:W-:Y:S01]  /*4b80*/  ISETP.GE.AND P0, PT, R4, R3, PT ;  /* 0x000000030400720c */ /* 0x000fe20003f06270 */
[----:B------:R-:W-:Y:S04]  /*4b90*/  BSSY B0, `(.L_x_10201) ;  /* 0x0000033000007945 */ /* 0x000fe80003800000 */
[----:B------:R-:W-:Y:S08]  /*4ba0*/  BSSY B1, `(.L_x_10202) ;  /* 0x000002b000017945 */ /* 0x000ff00003800000 */
[----:B------:R-:W-:Y:S05]  /*4bb0*/  @P0 BRA `(.L_x_10203) ;  /* 0x0000000000300947 */ /* 0x000fea0003800000 */
[----:B0-----:R-:W0:Y:S01]  /*4bc0*/  LDC.64 R14, c[0x0][0x220] ;  /* 0x00008800ff0e7b82 */ /* 0x001e220000000a00 */
[----:B------:R-:W-:Y:S01]  /*4bd0*/  IADD3 R13, R2, R4, RZ ;  /* 0x00000004020d7210 */ /* 0x000fe20007ffe0ff */
[----:B------:R-:W-:-:S05]  /*4be0*/  IMAD.MOV.U32 R4, RZ, RZ, R6 ;  /* 0x000000ffff047224 */ /* 0x000fca00078e0006 */
[----:B------:R-:W-:Y:S01]  /*4bf0*/  ISETP.GE.AND P0, PT, R4, R3, PT ;  /* 0x000000030400720c */ /* 0x000fe20003f06270 */
[----:B0-----:R-:W-:-:S05]  /*4c00*/  IMAD.WIDE.U32 R14, R13, 0x4, R14 ;  /* 0x000000040d0e7825 */ /* 0x001fca00078e000e */
[----:B------:R0:W-:Y:S07]  /*4c10*/  STG.E desc[UR4][R14.64], R7 ;  /* 0x000000070e007986 */ /* 0x0001ee000c101904 */
[----:B------:R-:W-:Y:S05]  /*4c20*/  @P0 BRA `(.L_x_10204) ;  /* 0x0000000000300947 */ /* 0x000fea0003800000 */
[----:B0-----:R-:W0:Y:S01]  /*4c30*/  LDC.64 R6, c[0x0][0x220] ;  /* 0x00008800ff067b82 */ /* 0x001e220000000a00 */
[----:B------:R-:W-:Y:S01]  /*4c40*/  IADD3 R13, R2, R4, RZ ;  /* 0x00000004020d7210 */ /* 0x000fe20007ffe0ff */
[----:B------:R-:W-:-:S04]  /*4c50*/  VIADD R4, R4, 0x80 ;  /* 0x0000008004047836 */ /* 0x000fc80000000000 */
[----:B0-----:R-:W-:-:S05]  /*4c60*/  IMAD.WIDE.U32 R6, R13, 0x4, R6 ;  /* 0x000000040d067825 */ /* 0x001fca00078e0006 */
[----:B-----5:R2:W-:Y:S02]  /*4c70*/  STG.E desc[UR4][R6.64], R5 ;  /* 0x0000000506007986 */ /* 0x0205e4000c101904 */
.L_x_10203:
[----:B------:R-:W-:-:S13]  /*4c80*/  ISETP.GE.AND P0, PT, R4, R3, PT ;  /* 0x000000030400720c */ /* 0x000fda0003f06270 */
[----:B------:R-:W-:Y:S05]  /*4c90*/  @P0 BRA `(.L_x_10205) ;  /* 0x0000000000300947 */ /* 0x000fea0003800000 */
[----:B--2---:R-:W2:Y:S01]  /*4ca0*/  LDC.64 R6, c[0x0][0x220] ;  /* 0x00008800ff067b82 */ /* 0x004ea20000000a00 */
[----:B-----5:R-:W-:Y:S01]  /*4cb0*/  IADD3 R5, R2, R4, RZ ;  /* 0x0000000402057210 */ /* 0x020fe20007ffe0ff */
[----:B------:R-:W-:-:S04]  /*4cc0*/  VIADD R4, R4, 0x80 ;  /* 0x0000008004047836 */ /* 0x000fc80000000000 */
[----:B--2---:R-:W-:-:S05]  /*4cd0*/  IMAD.WIDE.U32 R6, R5, 0x4, R6 ;  /* 0x0000000405067825 */ /* 0x004fca00078e0006 */
[----:B------:R2:W-:Y:S02]  /*4ce0*/  STG.E desc[UR4][R6.64], R8 ;  /* 0x0000000806007986 */ /* 0x0005e4000c101904 */
.L_x_10204:
[----:B------:R-:W-:-:S13]  /*4cf0*/  ISETP.GE.AND P0, PT, R4, R3, PT ;  /* 0x000000030400720c */ /* 0x000fda0003f06270 */
[----:B------:R-:W-:Y:S05]  /*4d00*/  @P0 BRA `(.L_x_10206) ;  /* 0x0000000000300947 */ /* 0x000fea0003800000 */
[----:B0-2---:R-:W0:Y:S01]  /*4d10*/  LDC.64 R6, c[0x0][0x220] ;  /* 0x00008800ff067b82 */ /* 0x005e220000000a00 */
[----:B-----5:R-:W-:Y:S01]  /*4d20*/  IADD3 R5, R2, R4, RZ ;  /* 0x0000000402057210 */ /* 0x020fe20007ffe0ff */
[----:B------:R-:W-:-:S04]  /*4d30*/  VIADD R4, R4, 0x80 ;  /* 0x0000008004047836 */ /* 0x000fc80000000000 */
[----:B0-----:R-:W-:-:S05]  /*4d40*/  IMAD.WIDE.U32 R6, R5, 0x4, R6 ;  /* 0x0000000405067825 */ /* 0x001fca00078e0006 */
[----:B------:R3:W-:Y:S02]  /*4d50*/  STG.E desc[UR4][R6.64], R9 ;  /* 0x0000000906007986 */ /* 0x0007e4000c101904 */
.L_x_10205:
[----:B------:R-:W-:-:S13]  /*4d60*/  ISETP.GE.AND P0, PT, R4, R3, PT ;  /* 0x000000030400720c */ /* 0x000fda0003f06270 */
[----:B------:R-:W-:Y:S05]  /*4d70*/  @P0 BRA `(.L_x_10207) ;  /* 0x0000000000340947 */ /* 0x000fea0003800000 */
[----:B--23--:R-:W2:Y:S01]  /*4d80*/  LDC.64 R6, c[0x0][0x220] ;  /* 0x00008800ff067b82 */ /* 0x00cea20000000a00 */
[----:B-----5:R-:W-:Y:S01]  /*4d90*/  IADD3 R5, R2, R4, RZ ;  /* 0x0000000402057210 */ /* 0x020fe20007ffe0ff */
[----:B------:R-:W-:-:S04]  /*4da0*/  VIADD R4, R4, 0x80 ;  /* 0x0000008004047836 */ /* 0x000fc80000000000 */
[----:B--2---:R-:W-:-:S05]  /*4db0*/  IMAD.WIDE.U32 R6, R5, 0x4, R6 ;  /* 0x0000000405067825 */ /* 0x004fca00078e0006 */
[----:B------:R3:W-:Y:S02]  /*4dc0*/  STG.E desc[UR4][R6.64], R10 ;  /* 0x0000000a06007986 */ /* 0x0007e4000c101904 */
.L_x_10206:
[----:B------:R-:W-:-:S13]  /*4dd0*/  ISETP.GE.AND P0, PT, R4, R3, PT ;  /* 0x000000030400720c */ /* 0x000fda0003f06270 */
[----:B------:R-:W-:Y:S05]  /*4de0*/  @P0 BREAK B1 ;  /* 0x0000000000010942 */ /* 0x000fea0003800000 */
[----:B------:R-:W-:Y:S05]  /*4df0*/  @P0 BRA `(.L_x_10208) ;  /* 0x0000000000300947 */ /* 0x000fea0003800000 */
[----:B0-23--:R-:W0:Y:S01]  /*4e00*/  LDC.64 R6, c[0x0][0x220] ;  /* 0x00008800ff067b82 */ /* 0x00de220000000a00 */
[----:B-----5:R-:W-:Y:S01]  /*4e10*/  IADD3 R5, R2, R4, RZ ;  /* 0x0000000402057210 */ /* 0x020fe20007ffe0ff */
[----:B------:R-:W-:-:S04]  /*4e20*/  VIADD R4, R4, 0x80 ;  /* 0x0000008004047836 */ /* 0x000fc80000000000 */
[----:B0-----:R-:W-:-:S05]  /*4e30*/  IMAD.WIDE.U32 R6, R5, 0x4, R6 ;  /* 0x0000000405067825 */ /* 0x001fca00078e0006 */
[----:B------:R4:W-:Y:S02]  /*4e40*/  STG.E desc[UR4][R6.64], R11 ;  /* 0x0000000b06007986 */ /* 0x0009e4000c101904 */
.L_x_10207:
[----:B------:R-:W-:Y:S05]  /*4e50*/  BSYNC B1 ;  /* 0x0000000000017941 */ /* 0x000fea0003800000 */
.L_x_10202:
[----:B------:R-:W-:-:S13]  /*4e60*/  ISETP.GE.AND P0, PT, R4, R3, PT ;  /* 0x000000030400720c */ /* 0x000fda0003f06270 */
[----:B--234-:R-:W2:Y:S01]  /*4e70*/  @!P0 LDC.64 R6, c[0x0][0x220] ;  /* 0x00008800ff068b82 */ /* 0x01cea20000000a00 */
[----:B-----5:R-:W-:Y:S01]  /*4e80*/  @!P0 IADD3 R5, R2, R4, RZ ;  /* 0x0000000402058210 */ /* 0x020fe20007ffe0ff */
[----:B------:R-:W-:-:S04]  /*4e90*/  @!P0 VIADD R4, R4, 0x80 ;  /* 0x0000008004048836 */ /* 0x000fc80000000000 */
[----:B--2---:R-:W-:-:S05]  /*4ea0*/  @!P0 IMAD.WIDE.U32 R6, R5, 0x4, R6 ;  /* 0x0000000405068825 */ /* 0x004fca00078e0006 */
[----:B------:R4:W-:Y:S02]  /*4eb0*/  @!P0 STG.E desc[UR4][R6.64], R12 ;  /* 0x0000000c06008986 */ /* 0x0009e4000c101904 */
.L_x_10208:
[----:B------:R-:W-:Y:S05]  /*4ec0*/  BSYNC B0 ;  /* 0x0000000000007941 */ /* 0x000fea0003800000 */
.L_x_10201:
[----:B------:R-:W-:Y:S05]  /*4ed0*/  WARPSYNC.ALL ;  /* 0x0000000000007948 */ /* 0x000fea0003800000 */
[----:B------:R-:W-:-:S13]  /*4ee0*/  ISETP.GE.AND P0, PT, R4, R3, PT ;  /* 0x000000030400720c */ /* 0x000fda0003f06270 */
[----:B------:R-:W-:Y:S05]  /*4ef0*/  @P0 EXIT ;  /* 0x000000000000094d */ /* 0x000fea0003800000 */
[----:B0-234-:R-:W0:Y:S01]  /*4f00*/  LDC.64 R6, c[0x0][0x220] ;  /* 0x00008800ff067b82 */ /* 0x01de220000000a00 */
[----:B------:R-:W-:-:S05]  /*4f10*/  IADD3 R3, R2, R4, RZ ;  /* 0x0000000402037210 */ /* 0x000fca0007ffe0ff */
[----:B0-----:R-:W-:-:S05]  /*4f20*/  IMAD.WIDE.U32 R2, R3, 0x4, R6 ;  /* 0x0000000403027825 */ /* 0x001fca00078e0006 */
[----:B------:R-:W-:Y:S01]  /*4f30*/  STG.E desc[UR4][R2.64], R0 ;  /* 0x0000000002007986 */ /* 0x000fe2000c101904 */
[----:B------:R-:W-:Y:S05]  /*4f40*/  EXIT ;  /* 0x000000000000794d */ /* 0x000fea0003800000 */
.L_x_10209:
        /* <DEDUP_REMOVED lines=11> */
.L_x_57350:


//--------------------- .text._ZN2at6native29vectorized_elementwise_kernelILi4ENS0_13BUnaryFunctorIfffZZZNS0_16fmod_kernel_cudaERNS_18TensorIteratorBaseEENKUlvE0_clEvENKUlvE0_clEvEUlffE_EESt5arrayIPcLm2EEEEviT0_T1_ --------------------------
	.section	.text._ZN2at6native29vectorized_elementwise_kernelILi4ENS0_13BUnaryFunctorIfffZZZNS0_16fmod_kernel_cudaERNS_18TensorIteratorBaseEENKUlvE0_clEvENKUlvE0_clEvEUlffE_EESt5arrayIPcLm2EEEEviT0_T1_,"ax",@progbits
	.align	128
        .global         _ZN2at6native29vectorized_elementwise_kernelILi4ENS0_13BUnaryFunctorIfffZZZNS0_16fmod_kernel_cudaERNS_18TensorIteratorBaseEENKUlvE0_clEvENKUlvE0_clEvEUlffE_EESt5arrayIPcLm2EEEEviT0_T1_
        .type           _ZN2at6native29vectorized_elementwise_kernelILi4ENS0_13BUnaryFunctorIfffZZZNS0_16fmod_kernel_cudaERNS_18TensorIteratorBaseEENKUlvE0_clEvENKUlvE0_clEvEUlffE_EESt5arrayIPcLm2EEEEviT0_T1_,@function
        .size           _ZN2at6native29vectorized_elementwise_kernelILi4ENS0_13BUnaryFunctorIfffZZZNS0_16fmod_kernel_cudaERNS_18TensorIteratorBaseEENKUlvE0_clEvENKUlvE0_clEvEUlffE_EESt5arrayIPcLm2EEEEviT0_T1_,(.L_x_57351 - _ZN2at6native29vectorized_elementwise_kernelILi4ENS0_13BUnaryFunctorIfffZZZNS0_16fmod_kernel_cudaERNS_18TensorIteratorBaseEENKUlvE0_clEvENKUlvE0_clEvEUlffE_EESt5arrayIPcLm2EEEEviT0_T1_)
        .other          _ZN2at6native29vectorized_elementwise_kernelILi4ENS0_13BUnaryFunctorIfffZZZNS0_16fmod_kernel_cudaERNS_18TensorIteratorBaseEENKUlvE0_clEvENKUlvE0_clEvEUlffE_EESt5arrayIPcLm2EEEEviT0_T1_,@"STO_CUDA_ENTRY STV_DEFAULT"
_ZN2at6native29vectorized_elementwise_kernelILi4ENS0_13BUnaryFunctorIfffZZZNS0_16fmod_kernel_cudaERNS_18TensorIteratorBaseEENKUlvE0_clEvENKUlvE0_clEvEUlffE_EESt5arrayIPcLm2EEEEviT0_T1_:
.text._ZN2at6native29vectorized_elementwise_kernelILi4ENS0_13BUnaryFunctorIfffZZZNS0_16fmod_kernel_cudaERNS_18TensorIteratorBaseEENKUlvE0_clEvENKUlvE0_clEvEUlffE_EESt5arrayIPcLm2EEEEviT0_T1_:
        /* <DEDUP_REMOVED lines=13> */
[----:B------:R-:W3:Y:S04]  /*00d0*/  LDG.E.128 R8, desc[UR4][R14.64] ;  /* 0x000000040e087981 */ /* 0x000ee8000c1e1d00 */
[----:B------:R0:W5:Y:S01]  /*00e0*/  LDG.E.128 R4, desc[UR4][R14.64+0x800] ;  /* 0x000800040e047981 */ /* 0x000162000c1e1d00 */
        /* <DEDUP_REMOVED lines=27> */
.L_x_10216:
[----:B------:R-:W-:Y:S01]  /*02a0*/  FSETP.GEU.FTZ.AND P0, PT, R15, -R12, PT ;  /* 0x8000000c0f00720b */ /* 0x000fe20003f1e000 */
[----:B------:R-:W-:-:S12]  /*02b0*/  FADD.FTZ R0, R0, -1 ;  /* 0xbf80000000007421 */ /* 0x000fd80000010000 */
[----:B------:R-:W-:-:S07]  /*02c0*/  @!P0 FADD.FTZ R0, R0, -1 ;  /* 0xbf80000000008421 */ /* 0x000fce0000010000 */
.L_x_10215:
[----:B------:R-:W-:Y:S05]  /*02d0*/  BSYNC B1 ;  /* 0x0000000000017941 */ /* 0x000fea0003800000 */
.L_x_10214:
[----:B------:R-:W-:Y:S01]  /*02e0*/  FFMA.FTZ R17, -R12, R0, R17 ;  /* 0x000000000c117223 */ /* 0x000fe20000010111 */
[----:B------:R-:W-:Y:S06]  /*02f0*/  BRA `(.L_x_10212) ;  /* 0x00000000007c7947 */ /* 0x000fec0003800000 */
.L_x_10213:
        /* <DEDUP_REMOVED lines=15> */
.L_x_10219:
        /* <DEDUP_REMOVED lines=13> */
.L_x_10218:
[----:B------:R-:W-:Y:S05]  /*04c0*/  BSYNC B1 ;  /* 0x0000000000017941 */ /* 0x000fea0003800000 */
.L_x_10217:
[----:B------:R-:W-:-:S04]  /*04d0*/  FMUL.FTZ R15, R15, 1.1920928955078125e-07 ;  /* 0x340000000f0f7820 */ /* 0x000fc80000410000 */
[----:B0-----:R-:W-:-:S07]  /*04e0*/  FMUL.FTZ R17, R14, R15 ;  /* 0x0000000f0e117220 */ /* 0x001fce0000410000 */
.L_x_10212:
[----:B------:R-:W-:Y:S05]  /*04f0*/  BSYNC B0 ;  /* 0x0000000000007941 */ /* 0x000fea0003800000 */
.L_x_10211:
        /* <DEDUP_REMOVED lines=29> */
.L_x_10225:
[----:B------:R-:W-:Y:S01]  /*06d0*/  FSETP.GEU.FTZ.AND P0, PT, R14, -R12, PT ;  /* 0x8000000c0e00720b */ /* 0x000fe20003f1e000 */
[----:B------:R-:W-:-:S12]  /*06e0*/  FADD.FTZ R0, R0, -1 ;  /* 0xbf80000000007421 */ /* 0x000fd80000010000 */
[----:B------:R-:W-:-:S07]  /*06f0*/  @!P0 FADD.FTZ R0, R0, -1 ;  /* 0xbf80000000008421 */ /* 0x000fce0000010000 */
.L_x_10224:
[----:B------:R-:W-:Y:S05]  /*0700*/  BSYNC B1 ;  /* 0x0000000000017941 */ /* 0x000fea0003800000 */
.L_x_10223:
[----:B------:R-:W-:Y:S01]  /*0710*/  FFMA.FTZ R15, -R12, R0, R15 ;  /* 0x000000000c0f7223 */ /* 0x000fe2000001010f */
[----:B------:R-:W-:Y:S06]  /*0720*/  BRA `(.L_x_10221) ;  /* 0x00000000007c7947 */ /* 0x000fec0003800000 */
.L_x_10222:
        /* <DEDUP_REMOVED lines=15> */
.L_x_10228:
        /* <DEDUP_REMOVED lines=13> */
.L_x_10227:
[----:B------:R-:W-:Y:S05]  /*08f0*/  BSYNC B1 ;  /* 0x0000000000017941 */ /* 0x000fea0003800000 */
.L_x_10226:
[----:B------:R-:W-:-:S04]  /*0900*/  FMUL.FTZ R14, R14, 1.1920928955078125e-07 ;  /* 0x340000000e0e7820 */ /* 0x000fc80000410000 */
[----:B------:R-:W-:-:S07]  /*0910*/  FMUL.FTZ R15, R15, R14 ;  /* 0x0000000e0f0f7220 */ /* 0x000fce0000410000 */
.L_x_10221:
[----:B------:R-:W-:Y:S05]  /*0920*/  BSYNC B0 ;  /* 0x0000000000007941 */ /* 0x000fea0003800000 */
.L_x_10220:
        /* <DEDUP_REMOVED lines=29> */
.L_x_10234:
[----:B------:R-:W-:Y:S01]  /*0b00*/  FSETP.GEU.FTZ.AND P0, PT, R14, -R12, PT ;  /* 0x8000000c0e00720b */ /* 0x000fe20003f1e000 */
[----:B------:R-:W-:-:S12]  /*0b10*/  FADD.FTZ R0, R0, -1 ;  /* 0xbf80000000007421 */ /* 0x000fd80000010000 */
[----:B------:R-:W-:-:S07]  /*0b20*/  @!P0 FADD.FTZ R0, R0, -1 ;  /* 0xbf80000000008421 */ /* 0x000fce0000010000 */
.L_x_10233:
[----:B------:R-:W-:Y:S05]  /*0b30*/  BSYNC B1 ;  /* 0x0000000000017941 */ /* 0x000fea0003800000 */
.L_x_10232:
[----:B------:R-:W-:Y:S01]  /*0b40*/  FFMA.FTZ R17, -R12, R0, R17 ;  /* 0x000000000c117223 */ /* 0x000fe20000010111 */
[----:B------:R-:W-:Y:S06]  /*0b50*/  BRA `(.L_x_10230) ;  /* 0x00000000007c7947 */ /* 0x000fec0003800000 */
.L_x_10231:
        /* <DEDUP_REMOVED lines=15> */
.L_x_10237:
        /* <DEDUP_REMOVED lines=13> */
.L_x_10236:
[----:B------:R-:W-:Y:S05]  /*0d20*/  BSYNC B1 ;  /* 0x0000000000017941 */ /* 0x000fea0003800000 */
.L_x_10235:
[----:B------:R-:W-:-:S04]  /*0d30*/  FMUL.FTZ R14, R14, 1.1920928955078125e-07 ;  /* 0x340000000e0e7820 */ /* 0x000fc80000410000 */
[----:B------:R-:W-:-:S07]  /*0d40*/  FMUL.FTZ R17, R17, R14 ;  /* 0x0000000e11117220 */ /* 0x000fce0000410000 */
.L_x_10230:
[----:B------:R-:W-:Y:S05]  /*0d50*/  BSYNC B0 ;  /* 0x0000000000007941 */ /* 0x000fea0003800000 */
.L_x_10229:
        /* <DEDUP_REMOVED lines=29> */
.L_x_10243:
[----:B------:R-:W-:Y:S01]  /*0f30*/  FSETP.GEU.FTZ.AND P0, PT, R14, -R12, PT ;  /* 0x8000000c0e00720b */ /* 0x000fe20003f1e000 */
[----:B------:R-:W-:-:S12]  /*0f40*/  FADD.FTZ R0, R0, -1 ;  /* 0xbf80000000007421 */ /* 0x000fd80000010000 */
[----:B------:R-:W-:-:S07]  /*0f50*/  @!P0 FADD.FTZ R0, R0, -1 ;  /* 0xbf80000000008421 */ /* 0x000fce0000010000 */
.L_x_10242:
[----:B------:R-:W-:Y:S05]  /*0f60*/  BSYNC B1 ;  /* 0x0000000000017941 */ /* 0x000fea0003800000 */
.L_x_10241:
[----:B------:R-:W-:Y:S01]  /*0f70*/  FFMA.FTZ R15, -R12, R0, R15 ;  /* 0x000000000c0f7223 */ /* 0x000fe2000001010f */
[----:B------:R-:W-:Y:S06]  /*0f80*/  BRA `(.L_x_10239) ;  /* 0x00000000007c7947 */ /* 0x000fec0003800000 */
.L_x_10240:
        /* <DEDUP_REMOVED lines=15> */
.L_x_10246:
        /* <DEDUP_REMOVED lines=13> */
.L_x_10245:
[----:B------:R-:W-:Y:S05]  /*1150*/  BSYNC B1 ;  /* 0x0000000000017941 */ /* 0x000fea0003800000 */
.L_x_10244:
[----:B------:R-:W-:-:S04]  /*1160*/  FMUL.FTZ R14, R14, 1.1920928955078125e-07 ;  /* 0x340000000e0e7820 */ /* 0x000fc80000410000 */
[----:B------:R-:W-:-:S07]  /*1170*/  FMUL.FTZ R15, R15, R14 ;  /* 0x0000000e0f0f7220 */ /* 0x000fce0000410000 */
.L_x_10239:
[----:B------:R-:W-:Y:S05]  /*1180*/  BSYNC B0 ;  /* 0x0000000000007941 */ /* 0x000fea0003800000 */
.L_x_10238:
        /* <DEDUP_REMOVED lines=29> */
.L_x_10252:
[----:B------:R-:W-:Y:S01]  /*1360*/  FSETP.GEU.FTZ.AND P0, PT, R14, -R12, PT ;  /* 0x8000000c0e00720b */ /* 0x000fe20003f1e000 */
[----:B------:R-:W-:-:S12]  /*1370*/  FADD.FTZ R0, R0, -1 ;  /* 0xbf80000000007421 */ /* 0x000fd80000010000 */
[----:B------:R-:W-:-:S07]  /*1380*/  @!P0 FADD.FTZ R0, R0, -1 ;  /* 0xbf80000000008421 */ /* 0x000fce0000010000 */
.L_x_10251:
[----:B------:R-:W-:Y:S05]  /*1390*/  BSYNC B1 ;  /* 0x0000000000017941 */ /* 0x000fea0003800000 */
.L_x_10250:
[----:B------:R-:W-:Y:S01]  /*13a0*/  FFMA.FTZ R17, -R12, R0, R17 ;  /* 0x000000000c117223 */ /* 0x000fe20000010111 */
[----:B------:R-:W-:Y:S06]  /*13b0*/  BRA `(.L_x_10248) ;  /* 0x00000000007c7947 */ /* 0x000fec0003800000 */
.L_x_10249:
        /* <DEDUP_REMOVED lines=15> */
.L_x_10255:
        /* <DEDUP_REMOVED lines=13> */
.L_x_10254:
[----:B------:R-:W-:Y:S05]  /*1580*/  BSYNC B1 ;  /* 0x0000000000017941 */ /* 0x000fea0003800000 */
.L_x_10253:
[----:B------:R-:W-:-:S04]  /*1590*/  FMUL.FTZ R14, R14, 1.1920928955078125e-07 ;  /* 0x340000000e0e7820 */ /* 0x000fc80000410000 */
[----:B------:R-:W-:-:S07]  /*15a0*/  FMUL.FTZ R17, R17, R14 ;  /* 0x0000000e11117220 */ /* 0x000fce0000410000 */
.L_x_10248:
[----:B------:R-:W-:Y:S05]  /*15b0*/  BSYNC B0 ;  /* 0x0000000000007941 */ /* 0x000fea0003800000 */
.L_x_10247:
        /* <DEDUP_REMOVED lines=29> */
.L_x_10261:
[----:B------:R-:W-:Y:S01]  /*1790*/  FSETP.GEU.FTZ.AND P0, PT, R14, -R12, PT ;  /* 0x8000000c0e00720b */ /* 0x000fe20003f1e000 */
[----:B------:R-:W-:-:S12]  /*17a0*/  FADD.FTZ R0, R0, -1 ;  /* 0xbf80000000007421 */ /* 0x000fd80000010000 */
[----:B------:R-:W-:-:S07]  /*17b0*/  @!P0 FADD.FTZ R0, R0, -1 ;  /* 0xbf80000000008421 */ /* 0x000fce0000010000 */
.L_x_10260:
[----:B------:R-:W-:Y:S05]  /*17c0*/  BSYNC B1 ;  /* 0x0000000000017941 */ /* 0x000fea0003800000 */
.L_x_10259:
[----:B------:R-:W-:Y:S01]  /*17d0*/  FFMA.FTZ R15, -R12, R0, R15 ;  /* 0x000000000c0f7223 */ /* 0x000fe2000001010f */
[----:B------:R-:W-:Y:S06]  /*17e0*/  BRA `(.L_x_10257) ;  /* 0x00000000007c7947 */ /* 0x000fec0003800000 */
.L_x_10258:
        /* <DEDUP_REMOVED lines=15> */
.L_x_10264:
        /* <DEDUP_REMOVED lines=13> */
.L_x_10263:
[----:B------:R-:W-:Y:S05]  /*19b0*/  BSYNC B1 ;  /* 0x0000000000017941 */ /* 0x000fea0003800000 */
.L_x_10262:
[----:B------:R-:W-:-:S04]  /*19c0*/  FMUL.FTZ R14, R14, 1.1920928955078125e-07 ;  /* 0x340000000e0e7820 */ /* 0x000fc80000410000 */
[----:B------:R-:W-:-:S07]  /*19d0*/  FMUL.FTZ R15, R15, R14 ;  /* 0x0000000e0f0f7220 */ /* 0x000fce0000410000 */
.L_x_10257:
[----:B------:R-:W-:Y:S05]  /*19e0*/  BSYNC B0 ;  /* 0x0000000000007941 */ /* 0x000fea0003800000 */
.L_x_10256:
        /* <DEDUP_REMOVED lines=29> */
.L_x_10270:
[----:B------:R-:W-:Y:S01]  /*1bc0*/  FSETP.GEU.FTZ.AND P0, PT, R14, -R12, PT ;  /* 0x8000000c0e00720b */ /* 0x000fe20003f1e000 */
[----:B------:R-:W-:-:S12]  /*1bd0*/  FADD.FTZ R0, R0, -1 ;  /* 0xbf80000000007421 */ /* 0x000fd80000010000 */
[----:B------:R-:W-:-:S07]  /*1be0*/  @!P0 FADD.FTZ R0, R0, -1 ;  /* 0xbf80000000008421 */ /* 0x000fce0000010000 */
.L_x_10269:
[----:B------:R-:W-:Y:S05]  /*1bf0*/  BSYNC B1 ;  /* 0x0000000000017941 */ /* 0x000fea0003800000 */
.L_x_10268:
[----:B------:R-:W-:Y:S01]  /*1c00*/  FFMA.FTZ R17, -R12, R0, R17 ;  /* 0x000000000c117223 */ /* 0x000fe20000010111 */
[----:B------:R-:W-:Y:S06]  /*1c10*/  BRA `(.L_x_10266) ;  /* 0x00000000007c7947 */ /* 0x000fec0003800000 */
.L_x_10267:
        /* <DEDUP_REMOVED lines=15> */
.L_x_10273:
        /* <DEDUP_REMOVED lines=13> */
.L_x_10272:
[----:B------:R-:W-:Y:S05]  /*1de0*/  BSYNC B1 ;  /* 0x0000000000017941 */ /* 0x000fea0003800000 */
.L_x_10271:
[----:B------:R-:W-:-:S04]  /*1df0*/  FMUL.FTZ R14, R14, 1.1920928955078125e-07 ;  /* 0x340000000e0e7820 */ /* 0x000fc80000410000 */
[----:B------:R-:W-:-:S07]  /*1e00*/  FMUL.FTZ R17, R17, R14 ;  /* 0x0000000e11117220 */ /* 0x000fce0000410000 */
.L_x_10266:
[----:B------:R-:W-:Y:S05]  /*1e10*/  BSYNC B0 ;  /* 0x0000000000007941 */ /* 0x000fea0003800000 */
.L_x_10265:
        /* <DEDUP_REMOVED lines=29> */
.L_x_10279:
[----:B------:R-:W-:Y:S01]  /*1ff0*/  FSETP.GEU.FTZ.AND P0, PT, R14, -R12, PT ;  /* 0x8000000c0e00720b */ /* 0x000fe20003f1e000 */
[----:B------:R-:W-:-:S12]  /*2000*/  FADD.FTZ R0, R0, -1 ;  /* 0xbf80000000007421 */ /* 0x000fd80000010000 */
[----:B------:R-:W-:-:S07]  /*2010*/  @!P0 FADD.FTZ R0, R0, -1 ;  /* 0xbf80000000008421 */ /* 0x000fce0000010000 */
.L_x_10278:
[----:B------:R-:W-:Y:S05]  /*2020*/  BSYNC B1 ;  /* 0x0000000000017941 */ /* 0x000fea0003800000 */
.L_x_10277:
[----:B------:R-:W-:Y:S01]  /*2030*/  FFMA.FTZ R15, -R12, R0, R15 ;  /* 0x000000000c0f7223 */ /* 0x000fe2000001010f */
[----:B------:R-:W-:Y:S06]  /*2040*/  BRA `(.L_x_10275) ;  /* 0x00000000007c7947 */ /* 0x000fec0003800000 */
.L_x_10276:
        /* <DEDUP_REMOVED lines=15> */
.L_x_10282:
        /* <DEDUP_REMOVED lines=13> */
.L_x_10281:
[----:B------:R-:W-:Y:S05]  /*2210*/  BSYNC B1 ;  /* 0x0000000000017941 */ /* 0x000fea0003800000 */
.L_x_10280:
[----:B------:R-:W-:-:S04]  /*2220*/  FMUL.FTZ R15, R12, 1.1920928955078125e-07 ;  /* 0x340000000c0f7820 */ /* 0x000fc80000410000 */
[----:B------:R-:W-:-:S07]  /*2230*/  FMUL.FTZ R15, R16, R15 ;  /* 0x0000000f100f7220 */ /* 0x000fce0000410000 */
.L_x_10275:
[----:B------:R-:W-:Y:S05]  /*2240*/  BSYNC B0 ;  /* 0x0000000000007941 */ /* 0x000fea0003800000 */
.L_x_10274:
[----:B------:R-:W1:Y:S01]  /*2250*/  LDC.64 R12, c[0x0][0x220] ;  /* 0x00008800ff0c7b82 */ /* 0x000e620000000a00 */
[C---:B------:R-:W-:Y:S02]  /*2260*/  LOP3.LUT R0, R15.reuse, 0x80000000, R7, 0xb8, !PT ;  /* 0x800000000f007812 */ /* 0x040fe400078eb807 */
[----:B------:R-:W-:-:S04]  /*2270*/  FSETP.GTU.FTZ.AND P0, PT, |R15|, +INF , PT ;  /* 0x7f8000000f00780b */ /* 0x000fc80003f1c200 */
[----:B------:R-:W-:Y:S01]  /*2280*/  FSEL R7, R15, R0, P0 ;  /* 0x000000000f077208 */ /* 0x000fe20000000000 */
[----:B-1----:R-:W-:-:S04]  /*2290*/  IMAD.WIDE.U32 R12, R2, 0x4, R12 ;  /* 0x00000004020c7825 */ /* 0x002fc800078e000c */
[----:B------:R-:W-:-:S05]  /*22a0*/  IMAD.WIDE R12, R3, 0x10, R12 ;  /* 0x00000010030c7825 */ /* 0x000fca00078e020c */
[----:B------:R-:W-:Y:S04]  /*22b0*/  STG.E.128 desc[UR4][R12.64], R8 ;  /* 0x000000080c007986 */ /* 0x000fe8000c101d04 */
[----:B------:R-:W-:Y:S01]  /*22c0*/  STG.E.128 desc[UR4][R12.64+0x800], R4 ;  /* 0x000800040c007986 */ /* 0x000fe2000c101d04 */
[----:B------:R-:W-:Y:S05]  /*22d0*/  EXIT ;  /* 0x000000000000794d */ /* 0x000fea0003800000 */
.L_x_10210:
        /* <DEDUP_REMOVED lines=86> */
.L_x_10290:
[----:B------:R-:W-:Y:S01]  /*2840*/  FSETP.GEU.FTZ.AND P0, PT, R6, -R8, PT ;  /* 0x800000080600720b */ /* 0x000fe20003f1e000 */
[----:B------:R-:W-:-:S12]  /*2850*/  FADD.FTZ R0, R0, -1 ;  /* 0xbf80000000007421 */ /* 0x000fd80000010000 */
[----:B------:R-:W-:-:S07]  /*2860*/  @!P0 FADD.FTZ R0, R0, -1 ;  /* 0xbf80000000008421 */ /* 0x000fce0000010000 */
.L_x_10289:
[----:B------:R-:W-:Y:S05]  /*2870*/  BSYNC B2 ;  /* 0x0000000000027941 */ /* 0x000fea0003800000 */
.L_x_10288:
[----:B------:R-:W-:Y:S01]  /*2880*/  FFMA.FTZ R7, -R8, R0, R7 ;  /* 0x0000000008077223 */ /* 0x000fe20000010107 */
[----:B------:R-:W-:Y:S06]  /*2890*/  BRA `(.L_x_10286) ;  /* 0x00000000007c7947 */ /* 0x000fec0003800000 */
.L_x_10287:
        /* <DEDUP_REMOVED lines=15> */
.L_x_10293:
        /* <DEDUP_REMOVED lines=13> */
.L_x_10292:
[----:B------:R-:W-:Y:S05]  /*2a60*/  BSYNC B2 ;  /* 0x0000000000027941 */ /* 0x000fea0003800000 */
.L_x_10291:
[----:B------:R-:W-:-:S04]  /*2a70*/  FMUL.FTZ R7, R0, 1.1920928955078125e-07 ;  /* 0x3400000000077820 */ /* 0x000fc80000410000 */
[----:B------:R-:W-:-:S07]  /*2a80*/  FMUL.FTZ R7, R6, R7 ;  /* 0x0000000706077220 */ /* 0x000fce0000410000 */
.L_x_10286:
[----:B------:R-:W-:Y:S05]  /*2a90*/  BSYNC B0 ;  /* 0x0000000000007941 */ /* 0x000fea0003800000 */
.L_x_10285:
[C---:B------:R-:W-:Y:S02]  /*2aa0*/  FSETP.GTU.FTZ.AND P0, PT, |R7|.reuse, +INF , PT ;  /* 0x7f8000000700780b */ /* 0x040fe40003f1c200 */
[----:B------:R-:W-:-:S04]  /*2ab0*/  LOP3.LUT R22, R7, 0x80000000, R22, 0xb8, !PT ;  /* 0x8000000007167812 */ /* 0x000fc800078eb816 */
[----:B------:R-:W-:-:S07]  /*2ac0*/  FSEL R7, R7, R22, P0 ;  /* 0x0000001607077208 */ /* 0x000fce0000000000 */
.L_x_10284:
[----:B------:R-:W-:Y:S05]  /*2ad0*/  BSYNC B1 ;  /* 0x0000000000017941 */ /* 0x000fea0003800000 */
.L_x_10283:
        /* <DEDUP_REMOVED lines=32> */
.L_x_10301:
[----:B------:R-:W-:Y:S01]  /*2ce0*/  FSETP.GEU.FTZ.AND P0, PT, R10, -R13, PT ;  /* 0x8000000d0a00720b */ /* 0x000fe20003f1e000 */
[----:B------:R-:W-:-:S12]  /*2cf0*/  FADD.FTZ R9, R9, -1 ;  /* 0xbf80000009097421 */ /* 0x000fd80000010000 */
[----:B------:R-:W-:-:S07]  /*2d00*/  @!P0 FADD.FTZ R9, R9, -1 ;  /* 0xbf80000009098421 */ /* 0x000fce0000010000 */
.L_x_10300:
[----:B------:R-:W-:Y:S05]  /*2d10*/  BSYNC B2 ;  /* 0x0000000000027941 */ /* 0x000fea0003800000 */
.L_x_10299:
[----:B------:R-:W-:Y:S01]  /*2d20*/  FFMA.FTZ R8, -R13, R9, R8 ;  /* 0x000000090d087223 */ /* 0x000fe20000010108 */
[----:B------:R-:W-:Y:S06]  /*2d30*/  BRA `(.L_x_10297) ;  /* 0x00000000007c7947 */ /* 0x000fec0003800000 */
.L_x_10298:
        /* <DEDUP_REMOVED lines=15> */
.L_x_10304:
        /* <DEDUP_REMOVED lines=13> */
.L_x_10303:
[----:B------:R-:W-:Y:S05]  /*2f00*/  BSYNC B2 ;  /* 0x0000000000027941 */ /* 0x000fea0003800000 */
.L_x_10302:
[----:B------:R-:W-:-:S04]  /*2f10*/  FMUL.FTZ R9, R9, 1.1920928955078125e-07 ;  /* 0x3400000009097820 */ /* 0x000fc80000410000 */
[----:B------:R-:W-:-:S07]  /*2f20*/  FMUL.FTZ R8, R8, R9 ;  /* 0x0000000908087220 */ /* 0x000fce0000410000 */
.L_x_10297:
[----:B------:R-:W-:Y:S05]  /*2f30*/  BSYNC B0 ;  /* 0x0000000000007941 */ /* 0x000fea0003800000 */
.L_x_10296:
[C---:B------:R-:W-:Y:S02]  /*2f40*/  FSETP.GTU.FTZ.AND P0, PT, |R8|.reuse, +INF , PT ;  /* 0x7f8000000800780b */ /* 0x040fe40003f1c200 */
[----:B------:R-:W-:-:S04]  /*2f50*/  LOP3.LUT R5, R8, 0x80000000, R5, 0xb8, !PT ;  /* 0x8000000008057812 */ /* 0x000fc800078eb805 */
[----:B------:R-:W-:-:S07]  /*2f60*/  FSEL R5, R8, R5, P0 ;  /* 0x0000000508057208 */ /* 0x000fce0000000000 */
.L_x_10295:
[----:B------:R-:W-:Y:S05]  /*2f70*/  BSYNC B1 ;  /* 0x0000000000017941 */ /* 0x000fea0003800000 */
.L_x_10294:
        /* <DEDUP_REMOVED lines=32> */
.L_x_10312:
[----:B------:R-:W-:Y:S01]  /*3180*/  FSETP.GEU.FTZ.AND P0, PT, R8, -R10, PT ;  /* 0x8000000a0800720b */ /* 0x000fe20003f1e000 */
[----:B------:R-:W-:-:S12]  /*3190*/  FADD.FTZ R0, R0, -1 ;  /* 0xbf80000000007421 */ /* 0x000fd80000010000 */
[----:B------:R-:W-:-:S07]  /*31a0*/  @!P0 FADD.FTZ R0, R0, -1 ;  /* 0xbf80000000008421 */ /* 0x000fce0000010000 */
.L_x_10311:
[----:B------:R-:W-:Y:S05]  /*31b0*/  BSYNC B2 ;  /* 0x0000000000027941 */ /* 0x000fea0003800000 */
.L_x_10310:
[----:B------:R-:W-:Y:S01]  /*31c0*/  FFMA.FTZ R9, -R10, R0, R9 ;  /* 0x000000000a097223 */ /* 0x000fe20000010109 */
[----:B------:R-:W-:Y:S06]  /*31d0*/  BRA `(.L_x_10308) ;  /* 0x00000000007c7947 */ /* 0x000fec0003800000 */
.L_x_10309:
        /* <DEDUP_REMOVED lines=15> */
.L_x_10315:
        /* <DEDUP_REMOVED lines=13> */
.L_x_10314:
[----:B------:R-:W-:Y:S05]  /*33a0*/  BSYNC B2 ;  /* 0x0000000000027941 */ /* 0x000fea0003800000 */
.L_x_10313:
[----:B------:R-:W-:-:S04]  /*33b0*/  FMUL.FTZ R9, R9, 1.1920928955078125e-07 ;  /* 0x3400000009097820 */ /* 0x000fc80000410000 */
[----:B------:R-:W-:-:S07]  /*33c0*/  FMUL.FTZ R9, R8, R9 ;  /* 0x0000000908097220 */ /* 0x000fce0000410000 */
.L_x_10308:
[----:B------:R-:W-:Y:S05]  /*33d0*/  BSYNC B0 ;  /* 0x0000000000007941 */ /* 0x000fea0003800000 */
.L_x_10307:
[C---:B------:R-:W-:Y:S02]  /*33e0*/  FSETP.GTU.FTZ.AND P0, PT, |R9|.reuse, +INF , PT ;  /* 0x7f8000000900780b */ /* 0x040fe40003f1c200 */
[----:B------:R-:W-:-:S04]  /*33f0*/  LOP3.LUT R8, R9, 0x80000000, R20, 0xb8, !PT ;  /* 0x8000000009087812 */ /* 0x000fc800078eb814 */
[----:B------:R-:W-:-:S07]  /*3400*/  FSEL R8, R9, R8, P0 ;  /* 0x0000000809087208 */ /* 0x000fce0000000000 */
.L_x_10306:
[----:B------:R-:W-:Y:S05]  /*3410*/  BSYNC B1 ;  /* 0x0000000000017941 */ /* 0x000fea0003800000 */
.L_x_10305:
        /* <DEDUP_REMOVED lines=32> */
.L_x_10323:
[----:B------:R-:W-:Y:S01]  /*3620*/  FSETP.GEU.FTZ.AND P0, PT, R10, -R12, PT ;  /* 0x8000000c0a00720b */ /* 0x000fe20003f1e000 */
[----:B------:R-:W-:-:S12]  /*3630*/  FADD.FTZ R0, R0, -1 ;  /* 0xbf80000000007421 */ /* 0x000fd80000010000 */
[----:B------:R-:W-:-:S07]  /*3640*/  @!P0 FADD.FTZ R0, R0, -1 ;  /* 0xbf80000000008421 */ /* 0x000fce0000010000 */
.L_x_10322:
[----:B------:R-:W-:Y:S05]  /*3650*/  BSYNC B2 ;  /* 0x0000000000027941 */ /* 0x000fea0003800000 */
.L_x_10321:
[----:B------:R-:W-:Y:S01]  /*3660*/  FFMA.FTZ R9, -R12, R0, R9 ;  /* 0x000000000c097223 */ /* 0x000fe20000010109 */
[----:B------:R-:W-:Y:S06]  /*3670*/  BRA `(.L_x_10319) ;  /* 0x00000000007c7947 */ /* 0x000fec0003800000 */
.L_x_10320:
        /* <DEDUP_REMOVED lines=15> */
.L_x_10326:
        /* <DEDUP_REMOVED lines=13> */
.L_x_10325:
[----:B------:R-:W-:Y:S05]  /*3840*/  BSYNC B2 ;  /* 0x0000000000027941 */ /* 0x000fea0003800000 */
.L_x_10324:
[----:B------:R-:W-:-:S04]  /*3850*/  FMUL.FTZ R10, R10, 1.1920928955078125e-07 ;  /* 0x340000000a0a7820 */ /* 0x000fc80000410000 */
[----:B------:R-:W-:-:S07]  /*3860*/  FMUL.FTZ R9, R9, R10 ;  /* 0x0000000a09097220 */ /* 0x000fce0000410000 */
.L_x_10319:
[----:B------:R-:W-:Y:S05]  /*3870*/  BSYNC B0 ;  /* 0x0000000000007941 */ /* 0x000fea0003800000 */
.L_x_10318:
[C---:B------:R-:W-:Y:S02]  /*3880*/  FSETP.GTU.FTZ.AND P0, PT, |R9|.reuse, +INF , PT ;  /* 0x7f8000000900780b */ /* 0x040fe40003f1c200 */
[----:B------:R-:W-:-:S04]  /*3890*/  LOP3.LUT R24, R9, 0x80000000, R24, 0xb8, !PT ;  /* 0x8000000009187812 */ /* 0x000fc800078eb818 */
[----:B------:R-:W-:-:S07]  /*38a0*/  FSEL R9, R9, R24, P0 ;  /* 0x0000001809097208 */ /* 0x000fce0000000000 */
.L_x_10317:
[----:B------:R-:W-:Y:S05]  /*38b0*/  BSYNC B1 ;  /* 0x0000000000017941 */ /* 0x000fea0003800000 */
.L_x_10316:
        /* <DEDUP_REMOVED lines=32> */
.L_x_10334:
[----:B------:R-:W-:Y:S01]  /*3ac0*/  FSETP.GEU.FTZ.AND P0, PT, R12, -R15, PT ;  /* 0x8000000f0c00720b */ /* 0x000fe20003f1e000 */
[----:B------:R-:W-:-:S12]  /*3ad0*/  FADD.FTZ R11, R11, -1 ;  /* 0xbf8000000b0b7421 */ /* 0x000fd80000010000 */
[----:B------:R-:W-:-:S07]  /*3ae0*/  @!P0 FADD.FTZ R11, R11, -1 ;  /* 0xbf8000000b0b8421 */ /* 0x000fce0000010000 */
.L_x_10333:
[----:B------:R-:W-:Y:S05]  /*3af0*/  BSYNC B2 ;  /* 0x0000000000027941 */ /* 0x000fea0003800000 */
.L_x_10332:
[----:B------:R-:W-:Y:S01]  /*3b00*/  FFMA.FTZ R10, -R15, R11, R10 ;  /* 0x0000000b0f0a7223 */ /* 0x000fe2000001010a */
[----:B------:R-:W-:Y:S06]  /*3b10*/  BRA `(.L_x_10330) ;  /* 0x00000000007c7947 */ /* 0x000fec0003800000 */
.L_x_10331:
        /* <DEDUP_REMOVED lines=15> */
.L_x_10337:
        /* <DEDUP_REMOVED lines=13> */
.L_x_10336:
[----:B------:R-:W-:Y:S05]  /*3ce0*/  BSYNC B2 ;  /* 0x0000000000027941 */ /* 0x000fea0003800000 */
.L_x_10335:
[----:B------:R-:W-:-:S04]  /*3cf0*/  FMUL.FTZ R11, R11, 1.1920928955078125e-07 ;  /* 0x340000000b0b7820 */ /* 0x000fc80000410000 */
[----:B------:R-:W-:-:S07]  /*3d00*/  FMUL.FTZ R10, R10, R11 ;  /* 0x0000000b0a0a7220 */ /* 0x000fce0000410000 */
.L_x_10330:
[----:B------:R-:W-:Y:S05]  /*3d10*/  BSYNC B0 ;  /* 0x0000000000007941 */ /* 0x000fea0003800000 */
.L_x_10329:
[C---:B------:R-:W-:Y:S02]  /*3d20*/  FSETP.GTU.FTZ.AND P0, PT, |R10|.reuse, +INF , PT ;  /* 0x7f8000000a00780b */ /* 0x040fe40003f1c200 */
[----:B------:R-:W-:-:S04]  /*3d30*/  LOP3.LUT R23, R10, 0x80000000, R23, 0xb8, !PT ;  /* 0x800000000a177812 */ /* 0x000fc800078eb817 */
[----:B------:R-:W-:-:S07]  /*3d40*/  FSEL R10, R10, R23, P0 ;  /* 0x000000170a0a7208 */ /* 0x000fce0000000000 */
.L_x_10328:
[----:B------:R-:W-:Y:S05]  /*3d50*/  BSYNC B1 ;  /* 0x0000000000017941 */ /* 0x000fea0003800000 */
.L_x_10327:
        /* <DEDUP_REMOVED lines=32> */
.L_x_10345:
[----:B------:R-:W-:Y:S01]  /*3f60*/  FSETP.GEU.FTZ.AND P0, PT, R12, -R15, PT ;  /* 0x8000000f0c00720b */ /* 0x000fe20003f1e000 */
[----:B------:R-:W-:-:S12]  /*3f70*/  FADD.FTZ R11, R11, -1 ;  /* 0xbf8000000b0b7421 */ /* 0x000fd80000010000 */
[----:B------:R-:W-:-:S07]  /*3f80*/  @!P0 FADD.FTZ R11, R11, -1 ;  /* 0xbf8000000b0b8421 */ /* 0x000fce0000010000 */
.L_x_10344:
[----:B------:R-:W-:Y:S05]  /*3f90*/  BSYNC B2 ;  /* 0x0000000000027941 */ /* 0x000fea0003800000 */
.L_x_10343:
[----:B------:R-:W-:Y:S01]  /*3fa0*/  FFMA.FTZ R0, -R15, R11, R0 ;  /* 0x0000000b0f007223 */ /* 0x000fe20000010100 */
[----:B------:R-:W-:Y:S06]  /*3fb0*/  BRA `(.L_x_10341) ;  /* 0x00000000007c7947 */ /* 0x000fec0003800000 */
.L_x_10342:
        /* <DEDUP_REMOVED lines=15> */
.L_x_10348:
        /* <DEDUP_REMOVED lines=13> */
.L_x_10347:
[----:B------:R-:W-:Y:S05]  /*4180*/  BSYNC B2 ;  /* 0x0000000000027941 */ /* 0x000fea0003800000 */
.L_x_10346:
[----:B------:R-:W-:-:S04]  /*4190*/  FMUL.FTZ R12, R12, 1.1920928955078125e-07 ;  /* 0x340000000c0c7820 */ /* 0x000fc80000410000 */
[----:B------:R-:W-:-:S07]  /*41a0*/  FMUL.FTZ R0, R11, R12 ;  /* 0x0000000c0b007220 */ /* 0x000fce0000410000 */
.L_x_10341:
[----:B------:R-:W-:Y:S05]  /*41b0*/  BSYNC B0 ;  /* 0x0000000000007941 */ /* 0x000fea0003800000 */
.L_x_10340:
[C---:B------:R-:W-:Y:S02]  /*41c0*/  FSETP.GTU.FTZ.AND P0, PT, |R0|.reuse, +INF , PT ;  /* 0x7f8000000000780b */ /* 0x040fe40003f1c200 */
[----:B------:R-:W-:-:S04]  /*41d0*/  LOP3.LUT R11, R0, 0x80000000, R21, 0xb8, !PT ;  /* 0x80000000000b7812 */ /* 0x000fc800078eb815 */
[----:B------:R-:W-:-:S07]  /*41e0*/  FSEL R11, R0, R11, P0 ;  /* 0x0000000b000b7208 */ /* 0x000fce0000000000 */
.L_x_10339:
[----:B------:R-:W-:Y:S05]  /*41f0*/  BSYNC B1 ;  /* 0x0000000000017941 */ /* 0x000fea0003800000 */
.L_x_10338:
        /* <DEDUP_REMOVED lines=32> */
.L_x_10356:
[----:B------:R-:W-:Y:S01]  /*4400*/  FSETP.GEU.FTZ.AND P0, PT, R14, -R19, PT ;  /* 0x800000130e00720b */ /* 0x000fe20003f1e000 */
[----:B------:R-:W-:-:S12]  /*4410*/  FADD.FTZ R13, R13, -1 ;  /* 0xbf8000000d0d7421 */ /* 0x000fd80000010000 */
[----:B------:R-:W-:-:S07]  /*4420*/  @!P0 FADD.FTZ R13, R13, -1 ;  /* 0xbf8000000d0d8421 */ /* 0x000fce0000010000 */
.L_x_10355:
[----:B------:R-:W-:Y:S05]  /*4430*/  BSYNC B2 ;  /* 0x0000000000027941 */ /* 0x000fea0003800000 */
.L_x_10354:
[----:B------:R-:W-:Y:S01]  /*4440*/  FFMA.FTZ R12, -R19, R13, R12 ;  /* 0x0000000d130c7223 */ /* 0x000fe2000001010c */
[----:B------:R-:W-:Y:S06]  /*4450*/  BRA `(.L_x_10352) ;  /* 0x00000000007c7947 */ /* 0x000fec0003800000 */
.L_x_10353:
        /* <DEDUP_REMOVED lines=15> */
.L_x_10359:
        /* <DEDUP_REMOVED lines=13> */
.L_x_10358:
[----:B------:R-:W-:Y:S05]  /*4620*/  BSYNC B2 ;  /* 0x0000000000027941 */ /* 0x000fea0003800000 */
.L_x_10357:
[----:B------:R-:W-:-:S04]  /*4630*/  FMUL.FTZ R13, R13, 1.1920928955078125e-07 ;  /* 0x340000000d0d7820 */ /* 0x000fc80000410000 */
[----:B------:R-:W-:-:S07]  /*4640*/  FMUL.FTZ R12, R12, R13 ;  /* 0x0000000d0c0c7220 */ /* 0x000fce0000410000 */
.L_x_10352:
[----:B------:R-:W-:Y:S05]  /*4650*/  BSYNC B0 ;  /* 0x0000000000007941 */ /* 0x000fea0003800000 */
.L_x_10351:
[C---:B------:R-:W-:Y:S02]  /*4660*/  FSETP.GTU.FTZ.AND P0, PT, |R12|.reuse, +INF , PT ;  /* 0x7f8000000c00780b */ /* 0x040fe40003f1c200 */
[----:B------:R-:W-:-:S04]  /*4670*/  LOP3.LUT R17, R12, 0x80000000, R17, 0xb8, !PT ;  /* 0x800000000c117812 */ /* 0x000fc800078eb811 */
[----:B------:R-:W-:-:S07]  /*4680*/  FSEL R12, R12, R17, P0 ;  /* 0x000000110c0c7208 */ /* 0x000fce0000000000 */
.L_x_10350:
[----:B------:R-:W-:Y:S05]  /*4690*/  BSYNC B1 ;  /* 0x0000000000017941 */ /* 0x000fea0003800000 */
.L_x_10349:
        /* <DEDUP_REMOVED lines=32> */
.L_x_10367:
[----:B------:R-:W-:Y:S01]  /*48a0*/  FSETP.GEU.FTZ.AND P0, PT, R14, -R17, PT ;  /* 0x800000110e00720b */ /* 0x000fe20003f1e000 */
[----:B------:R-:W-:-:S12]  /*48b0*/  FADD.FTZ R0, R0, -1 ;  /* 0xbf80000000007421 */ /* 0x000fd80000010000 */
[----:B------:R-:W-:-:S07]  /*48c0*/  @!P0 FADD.FTZ R0, R0, -1 ;  /* 0xbf80000000008421 */ /* 0x000fce0000010000 */
.L_x_10366:
[----:B------:R-:W-:Y:S05]  /*48d0*/  BSYNC B2 ;  /* 0x0000000000027941 */ /* 0x000fea0003800000 */
.L_x_10365:
[----:B------:R-:W-:Y:S01]  /*48e0*/  FFMA.FTZ R13, -R17, R0, R13 ;  /* 0x00000000110d7223 */ /* 0x000fe2000001010d */
[----:B------:R-:W-:Y:S06]  /*48f0*/  BRA `(.L_x_10363) ;  /* 0x00000000007c7947 */ /* 0x000fec0003800000 */
.L_x_10364:
        /* <DEDUP_REMOVED lines=15> */
.L_x_10370:
        /* <DEDUP_REMOVED lines=13> */
.L_x_10369:
[----:B------:R-:W-:Y:S05]  /*4ac0*/  BSYNC B2 ;  /* 0x0000000000027941 */ /* 0x000fea0003800000 */
.L_x_10368:
[----:B------:R-:W-:-:S04]  /*4ad0*/  FMUL.FTZ R14, R14, 1.1920928955078125e-07 ;  /* 0x340000000e0e7820 */ /* 0x000fc80000410000 */
[----:B------:R-:W-:-:S07]  /*4ae0*/  FMUL.FTZ R13, R13, R14 ;  /* 0x0000000e0d0d7220 */ /* 0x000fce0000410000 */
.L_x_10363:
[----:B------:R-:W-:Y:S05]  /*4af0*/  BSYNC B0 ;  /* 0x0000000000007941 */ /* 0x000fea0003800000 */
.L_x_10362:
[C---:B------:R-:W-:Y:S02]  /*4b00*/  FSETP.GTU.FTZ.AND P0, PT, |R13|.reuse, +INF , PT ;  /* 0x7f8000000d00780b */ /* 0x040fe40003f1c200 */
[----:B------:R-:W-:-:S04]  /*4b10*/  LOP3.LUT R0, R13, 0x80000000, R16, 0xb8, !PT ;  /* 0x800000000d007812 */ /* 0x000fc800078eb810 */
[----:B------:R-:W-:-:S07]  /*4b20*/  FSEL R0, R13, R0, P0 ;  /* 0x000000000d007208 */ /* 0x000fce0000000000 */
.L_x_10361:
[----:B------:R-:W-:Y:S05]  /*4b30*/  BSYNC B1 ;  /* 0x0000000000017941 */ /* 0x000fea0003800000 */
.L_x_10360:
        /* <DEDUP_REMOVED lines=16> */
.L_x_10373:
[----:B------:R-:W-:-:S13]  /*4c40*/  ISETP.GE.AND P0, PT, R4, R3, PT ;  /* 0x000000030400720c */ /* 0x000fda0003f06270 */
[----:B------:R-:W-:Y:S05]  /*4c50*/  @P0 BRA `(.L_x_10375) ;  /* 0x0000000000300947 */ /* 0x000fea0003800000 */
[----:B--2---:R-:W2:Y:S01]  /*4c60*/  LDC.64 R6, c[0x0][0x220] ;  /* 0x00008800ff067b82 */ /* 0x004ea20000000a00 */
[----:B-----5:R-:W-:Y:S01]  /*4c70*/  IADD3 R5, R2, R4, RZ ;  /* 0x0000000402057210 */ /* 0x020fe20007ffe0ff */
[----:B------:R-:W-:-:S04]  /*4c80*/  VIADD R4, R4, 0x80 ;  /* 0x0000008004047836 */ /* 0x000fc80000000000 */
[----:B--2---:R-:W-:-:S05]  /*4c90*/  IMAD.WIDE.U32 R6, R5, 0x4, R6 ;  /* 0x0000000405067825 */ /* 0x004fca00078e0006 */
[----:B------:R2:W-:Y:S02]  /*4ca0*/  STG.E desc[UR4][R6.64], R8 ;  /* 0x0000000806007986 */ /* 0x0005e4000c101904 */
.L_x_10374:
[----:B------:R-:W-:-:S13]  /*4cb0*/  ISETP.GE.AND P0, PT, R4, R3, PT ;  /* 0x000000030400720c */ /* 0x000fda0003f06270 */
[----:B------:R-:W-:Y:S05]  /*4cc0*/  @P0 BRA `(.L_x_10376) ;  /* 0x0000000000300947 */ /* 0x000fea0003800000 */
[----:B0-2---:R-:W0:Y:S01]  /*4cd0*/  LDC.64 R6, c[0x0][0x220] ;  /* 0x00008800ff067b82 */ /* 0x005e220000000a00 */
[----:B-----5:R-:W-:Y:S01]  /*4ce0*/  IADD3 R5, R2, R4, RZ ;  /* 0x0000000402057210 */ /* 0x020fe20007ffe0ff */
[----:B------:R-:W-:-:S04]  /*4cf0*/  VIADD R4, R4, 0x80 ;  /* 0x0000008004047836 */ /* 0x000fc80000000000 */
[----:B0-----:R-:W-:-:S05]  /*4d00*/  IMAD.WIDE.U32 R6, R5, 0x4, R6 ;  /* 0x0000000405067825 */ /* 0x001fca00078e0006 */
[----:B------:R3:W-:Y:S02]  /*4d10*/  STG.E desc[UR4][R6.64], R9 ;  /* 0x0000000906007986 */ /* 0x0007e4000c101904 */
.L_x_10375:
[----:B------:R-:W-:-:S13]  /*4d20*/  ISETP.GE.AND P0, PT, R4, R3, PT ;  /* 0x000000030400720c */ /* 0x000fda0003f06270 */
[----:B------:R-:W-:Y:S05]  /*4d30*/  @P0 BRA `(.L_x_10377) ;  /* 0x0000000000340947 */ /* 0x000fea0003800000 */
[----:B--23--:R-:W2:Y:S01]  /*4d40*/  LDC.64 R6, c[0x0][0x220] ;  /* 0x00008800ff067b82 */ /* 0x00cea20000000a00 */
[----:B-----5:R-:W-:Y:S01]  /*4d50*/  IADD3 R5, R2, R4, RZ ;  /* 0x0000000402057210 */ /* 0x020fe20007ffe0ff */
[----:B------:R-:W-:-:S04]  /*4d60*/  VIADD R4, R4, 0x80 ;  /* 0x0000008004047836 */ /* 0x000fc80000000000 */
[----:B--2---:R-:W-:-:S05]  /*4d70*/  IMAD.WIDE.U32 R6, R5, 0x4, R6 ;  /* 0x0000000405067825 */ /* 0x004fca00078e0006 */
[----:B------:R3:W-:Y:S02]  /*4d80*/  STG.E desc[UR4][R6.64], R10 ;  /* 0x0000000a06007986 */ /* 0x0007e4000c101904 */
.L_x_10376:
        /* <DEDUP_REMOVED lines=8> */
.L_x_10377:
[----:B------:R-:W-:Y:S05]  /*4e10*/  BSYNC B1 ;  /* 0x0000000000017941 */ /* 0x000fea0003800000 */
.L_x_10372:
[----:B------:R-:W-:-:S13]  /*4e20*/  ISETP.GE.AND P0, PT, R4, R3, PT ;  /* 0x000000030400720c */ /* 0x000fda0003f06270 */
[----:B--234-:R-:W2:Y:S01]  /*4e30*/  @!P0 LDC.64 R6, c[0x0][0x220] ;  /* 0x00008800ff068b82 */ /* 0x01cea20000000a00 */
[----:B-----5:R-:W-:Y:S01]  /*4e40*/  @!P0 IADD3 R5, R2, R4, RZ ;  /* 0x0000000402058210 */ /* 0x020fe20007ffe0ff */
[----:B------:R-:W-:-:S04]  /*4e50*/  @!P0 VIADD R4, R4, 0x80 ;  /* 0x0000008004048836 */ /* 0x000fc80000000000 */
[----:B--2---:R-:W-:-:S05]  /*4e60*/  @!P0 IMAD.WIDE.U32 R6, R5, 0x4, R6 ;  /* 0x0000000405068825 */ /* 0x004fca00078e0006 */
[----:B------:R4:W-:Y:S02]  /*4e70*/  @!P0 STG.E desc[UR4][R6.64], R12 ;  /* 0x0000000c06008986 */ /* 0x0009e4000c101904 */
.L_x_10378:
[----:B------:R-:W-:Y:S05]  /*4e80*/  BSYNC B0 ;  /* 0x0000000000007941 */ /* 0x000fea0003800000 */
.L_x_10371:
        /* <DEDUP_REMOVED lines=8> */
.L_x_10379:
        /* <DEDUP_REMOVED lines=15> */
.L_x_57351:


//--------------------- .text._ZN2at6native29vectorized_elementwise_kernelILi8ENS0_13BUnaryFunctorIfffZZZNS0_16fmod_kernel_cudaERNS_18TensorIteratorBaseEENKUlvE0_clEvENKUlvE0_clEvEUlffE_EESt5arrayIPcLm2EEEEviT0_T1_ --------------------------
	.section	.text._ZN2at6native29vectorized_elementwise_kernelILi8ENS0_13BUnaryFunctorIfffZZZNS0_16fmod_kernel_cudaERNS_18TensorIteratorBaseEENKUlvE0_clEvENKUlvE0_clEvEUlffE_EESt5arrayIPcLm2EEEEviT0_T1_,"ax",@progbits
	.align	128
        .global         _ZN2at6native29vectorized_elementwise_kernelILi8ENS0_13BUnaryFunctorIfffZZZNS0_16fmod_kernel_cudaERNS_18TensorIteratorBaseEENKUlvE0_clEvENKUlvE0_clEvEUlffE_EESt5arrayIPcLm2EEEEviT0_T1_
        .type           _ZN2at6native29vectorized_elementwise_kernelILi8ENS0_13BUnaryFunctorIfffZZZNS0_16fmod_kernel_cudaERNS_18TensorIteratorBaseEENKUlvE0_clEvENKUlvE0_clEvEUlffE_EESt5arrayIPcLm2EEEEviT0_T1_,@function
        .size           _ZN2at6native29vectorized_elementwise_kernelILi8ENS0_13BUnaryFunctorIfffZZZNS0_16fmod_kernel_cudaERNS_18TensorIteratorBaseEENKUlvE0_clEvENKUlvE0_clEvEUlffE_EESt5arrayIPcLm2EEEEviT0_T1_,(.L_x_57352 - _ZN2at6native29vectorized_elementwise_kernelILi8ENS0_13BUnaryFunctorIfffZZZNS0_16fmod_kernel_cudaERNS_18TensorIteratorBaseEENKUlvE0_clEvENKUlvE0_clEvEUlffE_EESt5arrayIPcLm2EEEEviT0_T1_)
        .other          _ZN2at6native29vectorized_elementwise_kernelILi8ENS0_13BUnaryFunctorIfffZZZNS0_16fmod_kernel_cudaERNS_18TensorIteratorBaseEENKUlvE0_clEvENKUlvE0_clEvEUlffE_EESt5arrayIPcLm2EEEEviT0_T1_,@"STO_CUDA_ENTRY STV_DEFAULT"
_ZN2at6native29vectorized_elementwise_kernelILi8ENS0_13BUnaryFunctorIfffZZZNS0_16fmod_kernel_cudaERNS_18TensorIteratorBaseEENKUlvE0_clEvENKUlvE0_clEvEUlffE_EESt5arrayIPcLm2EEEEviT0_T1_:
.text._ZN2at6native29vectorized_elementwise_kernelILi8ENS0_13BUnaryFunctorIfffZZZNS0_16fmod_kernel_cudaERNS_18TensorIteratorBaseEENKUlvE0_clEvENKUlvE0_clEvEUlffE_EESt5arrayIPcLm2EEEEviT0_T1_:
        /* <DEDUP_REMOVED lines=42> */
.L_x_10386:
[----:B------:R-:W-:Y:S01]  /*02a0*/  FSETP.GEU.FTZ.AND P0, PT, R15, -R12, PT ;  /* 0x8000000c0f00720b */ /* 0x000fe20003f1e000 */
[----:B------:R-:W-:-:S12]  /*02b0*/  FADD.FTZ R0, R0, -1 ;  /* 0xbf80000000007421 */ /* 0x000fd80000010000 */
[----:B------:R-:W-:-:S07]  /*02c0*/  @!P0 FADD.FTZ R0, R0, -1 ;  /* 0xbf80000000008421 */ /* 0x000fce0000010000 */
.L_x_10385:
[----:B------:R-:W-:Y:S05]  /*02d0*/  BSYNC B1 ;  /* 0x0000000000017941 */ /* 0x000fea0003800000 */
.L_x_10384:
[----:B------:R-:W-:Y:S01]  /*02e0*/  FFMA.FTZ R17, -R12, R0, R17 ;  /* 0x000000000c117223 */ /* 0x000fe20000010111 */
[----:B------:R-:W-:Y:S06]  /*02f0*/  BRA `(.L_x_10382) ;  /* 0x00000000007c7947 */ /* 0x000fec0003800000 */
.L_x_10383:
        /* <DEDUP_REMOVED lines=15> */
.L_x_10389:
        /* <DEDUP_REMOVED lines=13> */
.L_x_10388:
[----:B------:R-:W-:Y:S05]  /*04c0*/  BSYNC B1 ;  /* 0x0000000000017941 */ /* 0x000fea0003800000 */
.L_x_10387:
[----:B------:R-:W-:-:S04]  /*04d0*/  FMUL.FTZ R15, R15, 1.1920928955078125e-07 ;  /* 0x340000000f0f7820 */ /* 0x000fc80000410000 */
[----:B0-----:R-:W-:-:S07]  /*04e0*/  FMUL.FTZ R17, R14, R15 ;  /* 0x0000000f0e117220 */ /* 0x001fce0000410000 */
.L_x_10382:
[----:B------:R-:W-:Y:S05]  /*04f0*/  BSYNC B0 ;  /* 0x0000000000007941 */ /* 0x000fea0003800000 */
.L_x_10381:
        /* <DEDUP_REMOVED lines=29> */
.L_x_10395:
[----:B------:R-:W-:Y:S01]  /*06d0*/  FSETP.GEU.FTZ.AND P0, PT, R14, -R12, PT ;  /* 0x8000000c0e00720b */ /* 0x000fe20003f1e000 */
[----:B------:R-:W-:-:S12]  /*06e0*/  FADD.FTZ R0, R0, -1 ;  /* 0xbf80000000007421 */ /* 0x000fd80000010000 */
[----:B------:R-:W-:-:S07]  /*06f0*/  @!P0 FADD.FTZ R0, R0, -1 ;  /* 0xbf80000000008421 */ /* 0x000fce0000010000 */
.L_x_10394:
[----:B------:R-:W-:Y:S05]  /*0700*/  BSYNC B1 ;  /* 0x0000000000017941 */ /* 0x000fea0003800000 */
.L_x_10393:
[----:B------:R-:W-:Y:S01]  /*0710*/  FFMA.FTZ R15, -R12, R0, R15 ;  /* 0x000000000c0f7223 */ /* 0x000fe2000001010f */
[----:B------:R-:W-:Y:S06]  /*0720*/  BRA `(.L_x_10391) ;  /* 0x00000000007c7947 */ /* 0x000fec0003800000 */
.L_x_10392:
        /* <DEDUP_REMOVED lines=15> */
.L_x_10398:
        /* <DEDUP_REMOVED lines=13> */
.L_x_10397:
[----:B------:R-:W-:Y:S05]  /*08f0*/  BSYNC B1 ;  /* 0x0000000000017941 */ /* 0x000fea0003800000 */
.L_x_10396:
[----:B------:R-:W-:-:S04]  /*0900*/  FMUL.FTZ R14, R14, 1.1920928955078125e-07 ;  /* 0x340000000e0e7820 */ /* 0x000fc80000410000 */
[----:B------:R-:W-:-:S07]  /*0910*/  FMUL.FTZ R15, R15, R14 ;  /* 0x0000000e0f0f7220 */ /* 0x000fce0000410000 */
.L_x_10391:
[----:B------:R-:W-:Y:S05]  /*0920*/  BSYNC B0 ;  /* 0x0000000000007941 */ /* 0x000fea0003800000 */
.L_x_10390:
        /* <DEDUP_REMOVED lines=29> */
.L_x_10404:
[----:B------:R-:W-:Y:S01]  /*0b00*/  FSETP.GEU.FTZ.AND P0, PT, R14, -R12, PT ;  /* 0x8000000c0e00720b */ /* 0x000fe20003f1e000 */
[----:B------:R-:W-:-:S12]  /*0b10*/  FADD.FTZ R0, R0, -1 ;  /* 0xbf80000000007421 */ /* 0x000fd80000010000 */
[----:B------:R-:W-:-:S07]  /*0b20*/  @!P0 FADD.FTZ R0, R0, -1 ;  /* 0xbf80000000008421 */ /* 0x000fce0000010000 */
.L_x_10403:
[----:B------:R-:W-:Y:S05]  /*0b30*/  BSYNC B1 ;  /* 0x0000000000017941 */ /* 0x000fea0003800000 */
.L_x_10402:
[----:B------:R-:W-:Y:S01]  /*0b40*/  FFMA.FTZ R17, -R12, R0, R17 ;  /* 0x000000000c117223 */ /* 0x000fe20000010111 */
[----:B------:R-:W-:Y:S06]  /*0b50*/  BRA `(.L_x_10400) ;  /* 0x00000000007c7947 */ /* 0x000fec0003800000 */
.L_x_10401:
        /* <DEDUP_REMOVED lines=15> */
.L_x_10407:
        /* <DEDUP_REMOVED lines=13> */
.L_x_10406:
[----:B------:R-:W-:Y:S05]  /*0d20*/  BSYNC B1 ;  /* 0x0000000000017941 */ /* 0x000fea0003800000 */
.L_x_10405:
[----:B------:R-:W-:-:S04]  /*0d30*/  FMUL.FTZ R14, R14, 1.1920928955078125e-07 ;  /* 0x340000000e0e7820 */ /* 0x000fc80000410000 */
[----:B------:R-:W-:-:S07]  /*0d40*/  FMUL.FTZ R17, R17, R14 ;  /* 0x0000000e11117220 */ /* 0x000fce0000410000 */
.L_x_10400:
[----:B------:R-:W-:Y:S05]  /*0d50*/  BSYNC B0 ;  /* 0x0000000000007941 */ /* 0x000fea0003800000 */
.L_x_10399:
        /* <DEDUP_REMOVED lines=29> */
.L_x_10413:
[----:B------:R-:W-:Y:S01]  /*0f30*/  FSETP.GEU.FTZ.AND P0, PT, R14, -R12, PT ;  /* 0x8000000c0e00720b */ /* 0x000fe20003f1e000 */
[----:B------:R-:W-:-:S12]  /*0f40*/  FADD.FTZ R0, R0, -1 ;  /* 0xbf80000000007421 */ /* 0x000fd80000010000 */
[----:B------:R-:W-:-:S07]  /*0f50*/  @!P0 FADD.FTZ R0, R0, -1 ;  /* 0xbf80000000008421 */ /* 0x000fce0000010000 */
.L_x_10412:
[----:B------:R-:W-:Y:S05]  /*0f60*/  BSYNC B1 ;  /* 0x0000000000017941 */ /* 0x000fea0003800000 */
.L_x_10411:
[----:B------:R-:W-:Y:S01]  /*0f70*/  FFMA.FTZ R15, -R12, R0, R15 ;  /* 0x000000000c0f7223 */ /* 0x000fe2000001010f */
[----:B------:R-:W-:Y:S06]  /*0f80*/  BRA `(.L_x_10409) ;  /* 0x00000000007c7947 */ /* 0x000fec0003800000 */
.L_x_10410:
        /* <DEDUP_REMOVED lines=15> */
.L_x_10416:
        /* <DEDUP_REMOVED lines=13> */
.L_x_10415:
[----:B------:R-:W-:Y:S05]  /*1150*/  BSYNC B1 ;  /* 0x0000000000017941 */ /* 0x000fea0003800000 */
.L_x_10414:
[----:B------:R-:W-:-:S04]  /*1160*/  FMUL.FTZ R14, R14, 1.1920928955078125e-07 ;  /* 0x340000000e0e7820 */ /* 0x000fc80000410000 */
[----:B------:R-:W-:-:S07]  /*1170*/  FMUL.FTZ R15, R15, R14 ;  /* 0x0000000e0f0f7220 */ /* 0x000fce0000410000 */
.L_x_10409:
[----:B------:R-:W-:Y:S05]  /*1180*/  BSYNC B0 ;  /* 0x0000000000007941 */ /* 0x000fea0003800000 */
.L_x_10408:
        /* <DEDUP_REMOVED lines=29> */
.L_x_10422:
[----:B------:R-:W-:Y:S01]  /*1360*/  FSETP.GEU.FTZ.AND P0, PT, R14, -R12, PT ;  /* 0x8000000c0e00720b */ /* 0x000fe20003f1e000 */
[----:B------:R-:W-:-:S12]  /*1370*/  FADD.FTZ R0, R0, -1 ;  /* 0xbf80000000007421 */ /* 0x000fd80000010000 */
[----:B------:R-:W-:-:S07]  /*1380*/  @!P0 FADD.FTZ R0, R0, -1 ;  /* 0xbf80000000008421 */ /* 0x000fce0000010000 */
.L_x_10421:
[----:B------:R-:W-:Y:S05]  /*1390*/  BSYNC B1 ;  /* 0x0000000000017941 */ /* 0x000fea0003800000 */
.L_x_10420:
[----:B------:R-:W-:Y:S01]  /*13a0*/  FFMA.FTZ R17, -R12, R0, R17 ;  /* 0x000000000c117223 */ /* 0x000fe20000010111 */
[----:B------:R-:W-:Y:S06]  /*13b0*/  BRA `(.L_x_10418) ;  /* 0x00000000007c7947 */ /* 0x000fec0003800000 */
.L_x_10419:
        /* <DEDUP_REMOVED lines=15> */
.L_x_10425:
        /* <DEDUP_REMOVED lines=13> */
.L_x_10424:
[----:B------:R-:W-:Y:S05]  /*1580*/  BSYNC B1 ;  /* 0x0000000000017941 */ /* 0x000fea0003800000 */
.L_x_10423:
[----:B------:R-:W-:-:S04]  /*1590*/  FMUL.FTZ R14, R14, 1.1920928955078125e-07 ;  /* 0x340000000e0e7820 */ /* 0x000fc80000410000 */
[----:B------:R-:W-:-:S07]  /*15a0*/  FMUL.FTZ R17, R17, R14 ;  /* 0x0000000e11117220 */ /* 0x000fce0000410000 */
.L_x_10418:
[----:B------:R-:W-:Y:S05]  /*15b0*/  BSYNC B0 ;  /* 0x0000000000007941 */ /* 0x000fea0003800000 */
.L_x_10417:
        /* <DEDUP_REMOVED lines=29> */
.L_x_10431:
[----:B------:R-:W-:Y:S01]  /*1790*/  FSETP.GEU.FTZ.AND P0, PT, R14, -R12, PT ;  /* 0x8000000c0e00720b */ /* 0x000fe20003f1e000 */
[----:B------:R-:W-:-:S12]  /*17a0*/  FADD.FTZ R0, R0, -1 ;  /* 0xbf80000000007421 */ /* 0x000fd80000010000 */
[----:B------:R-:W-:-:S07]  /*17b0*/  @!P0 FADD.FTZ R0, R0, -1 ;  /* 0xbf80000000008421 */ /* 0x000fce0000010000 */
.L_x_10430:
[----:B------:R-:W-:Y:S05]  /*17c0*/  BSYNC B1 ;  /* 0x0000000000017941 */ /* 0x000fea0003800000 */
.L_x_10429:
[----:B------:R-:W-:Y:S01]  /*17d0*/  FFMA.FTZ R15, -R12, R0, R15 ;  /* 0x000000000c0f7223 */ /* 0x000fe2000001010f */
[----:B------:R-:W-:Y:S06]  /*17e0*/  BRA `(.L_x_10427) ;  /* 0x00000000007c7947 */ /* 0x000fec0003800000 */
.L_x_10428:
        /* <DEDUP_REMOVED lines=15> */
.L_x_10434:
        /* <DEDUP_REMOVED lines=13> */
.L_x_10433:
[----:B------:R-:W-:Y:S05]  /*19b0*/  BSYNC B1 ;  /* 0x0000000000017941 */ /* 0x000fea0003800000 */
.L_x_10432:
[----:B------:R-:W-:-:S04]  /*19c0*/  FMUL.FTZ R14, R14, 1.1920928955078125e-07 ;  /* 0x340000000e0e7820 */ /* 0x000fc80000410000 */
[----:B------:R-:W-:-:S07]  /*19d0*/  FMUL.FTZ R15, R15, R14 ;  /* 0x0000000e0f0f7220 */ /* 0x000fce0000410000 */
.L_x_10427:
[----:B------:R-:W-:Y:S05]  /*19e0*/  BSYNC B0 ;  /* 0x0000000000007941 */ /* 0x000fea0003800000 */
.L_x_10426:
        /* <DEDUP_REMOVED lines=29> */
.L_x_10440:
[----:B------:R-:W-:Y:S01]  /*1bc0*/  FSETP.GEU.FTZ.AND P0, PT, R14, -R12, PT ;  /* 0x8000000c0e00720b */ /* 0x000fe20003f1e000 */
[----:B------:R-:W-:-:S12]  /*1bd0*/  FADD.FTZ R0, R0, -1 ;  /* 0xbf80000000007421 */ /* 0x000fd80000010000 */
[----:B------:R-:W-:-:S07]  /*1be0*/  @!P0 FADD.FTZ R0, R0, -1 ;  /* 0xbf80000000008421 */ /* 0x000fce0000010000 */
.L_x_10439:
[----:B------:R-:W-:Y:S05]  /*1bf0*/  BSYNC B1 ;  /* 0x0000000000017941 */ /* 0x000fea0003800000 */
.L_x_10438:
[----:B------:R-:W-:Y:S01]  /*1c00*/  FFMA.FTZ R17, -R12, R0, R17 ;  /* 0x000000000c117223 */ /* 0x000fe20000010111 */
[----:B------:R-:W-:Y:S06]  /*1c10*/  BRA `(.L_x_10436) ;  /* 0x00000000007c7947 */ /* 0x000fec0003800000 */
.L_x_10437:
        /* <DEDUP_REMOVED lines=15> */
.L_x_10443:
        /* <DEDUP_REMOVED lines=13> */
.L_x_10442:
[----:B------:R-:W-:Y:S05]  /*1de0*/  BSYNC B1 ;  /* 0x0000000000017941 */ /* 0x000fea0003800000 */
.L_x_10441:
[----:B------:R-:W-:-:S04]  /*1df0*/  FMUL.FTZ R14, R14, 1.1920928955078125e-07 ;  /* 0x340000000e0e7820 */ /* 0x000fc80000410000 */
[----:B------:R-:W-:-:S07]  /*1e00*/  FMUL.FTZ R17, R17, R14 ;  /* 0x0000000e11117220 */ /* 0x000fce0000410000 */
.L_x_10436:
[----:B------:R-:W-:Y:S05]  /*1e10*/  BSYNC B0 ;  /* 0x0000000000007941 */ /* 0x000fea0003800000 */
.L_x_10435:
        /* <DEDUP_REMOVED lines=29> */
.L_x_10449:
[----:B------:R-:W-:Y:S01]  /*1ff0*/  FSETP.GEU.FTZ.AND P0, PT, R14, -R12, PT ;  /* 0x8000000c0e00720b */ /* 0x000fe20003f1e000 */
[----:B------:R-:W-:-:S12]  /*2000*/  FADD.FTZ R0, R0, -1 ;  /* 0xbf80000000007421 */ /* 0x000fd80000010000 */
[----:B------:R-:W-:-:S07]  /*2010*/  @!P0 FADD.FTZ R0, R0, -1 ;  /* 0xbf80000000008421 */ /* 0x000fce0000010000 */
.L_x_10448:
[----:B------:R-:W-:Y:S05]  /*2020*/  BSYNC B1 ;  /* 0x0000000000017941 */ /* 0x000fea0003800000 */
.L_x_10447:
[----:B------:R-:W-:Y:S01]  /*2030*/  FFMA.FTZ R15, -R12, R0, R15 ;  /* 0x000000000c0f7223 */ /* 0x000fe2000001010f */
[----:B------:R-:W-:Y:S06]  /*2040*/  BRA `(.L_x_10445) ;  /* 0x00000000007c7947 */ /* 0x000fec0003800000 */
.L_x_10446:
        /* <DEDUP_REMOVED lines=15> */
.L_x_10452:
        /* <DEDUP_REMOVED lines=13> */
.L_x_10451:
[----:B------:R-:W-:Y:S05]  /*2210*/  BSYNC B1 ;  /* 0x0000000000017941 */ /* 0x000fea0003800000 */
.L_x_10450:
[----:B------:R-:W-:-:S04]  /*2220*/  FMUL.FTZ R15, R12, 1.1920928955078125e-07 ;  /* 0x340000000c0f7820 */ /* 0x000fc80000410000 */
[----:B------:R-:W-:-:S07]  /*2230*/  FMUL.FTZ R15, R16, R15 ;  /* 0x0000000f100f7220 */ /* 0x000fce0000410000 */
.L_x_10445:
[----:B------:R-:W-:Y:S05]  /*2240*/  BSYNC B0 ;  /* 0x0000000000007941 */ /* 0x000fea0003800000 */
.L_x_10444:
        /* <DEDUP_REMOVED lines=9> */
.L_x_10380:
        /* <DEDUP_REMOVED lines=86> */
.L_x_10460:
[----:B------:R-:W-:Y:S01]  /*2840*/  FSETP.GEU.FTZ.AND P0, PT, R6, -R8, PT ;  /* 0x800000080600720b */ /* 0x000fe20003f1e000 */
[----:B------:R-:W-:-:S12]  /*2850*/  FADD.FTZ R0, R0, -1 ;  /* 0xbf80000000007421 */ /* 0x000fd80000010000 */
[----:B------:R-:W-:-:S07]  /*2860*/  @!P0 FADD.FTZ R0, R0, -1 ;  /* 0xbf80000000008421 */ /* 0x000fce0000010000 */
.L_x_10459:
[----:B------:R-:W-:Y:S05]  /*2870*/  BSYNC B2 ;  /* 0x0000000000027941 */ /* 0x000fea0003800000 */
.L_x_10458:
[----:B------:R-:W-:Y:S01]  /*2880*/  FFMA.FTZ R7, -R8, R0, R7 ;  /* 0x0000000008077223 */ /* 0x000fe20000010107 */
[----:B------:R-:W-:Y:S06]  /*2890*/  BRA `(.L_x_10456) ;  /* 0x00000000007c7947 */ /* 0x000fec0003800000 */
.L_x_10457:
        /* <DEDUP_REMOVED lines=15> */
.L_x_10463:
        /* <DEDUP_REMOVED lines=13> */
.L_x_10462:
[----:B------:R-:W-:Y:S05]  /*2a60*/  BSYNC B2 ;  /* 0x0000000000027941 */ /* 0x000fea0003800000 */
.L_x_10461:
[----:B------:R-:W-:-:S04]  /*2a70*/  FMUL.FTZ R7, R0, 1.1920928955078125e-07 ;  /* 0x3400000000077820 */ /* 0x000fc80000410000 */
[----:B------:R-:W-:-:S07]  /*2a80*/  FMUL.FTZ R7, R6, R7 ;  /* 0x0000000706077220 */ /* 0x000fce0000410000 */
.L_x_10456:
[----:B------:R-:W-:Y:S05]  /*2a90*/  BSYNC B0 ;  /* 0x0000000000007941 */ /* 0x000fea0003800000 */
.L_x_10455:
[C---:B------:R-:W-:Y:S02]  /*2aa0*/  FSETP.GTU.FTZ.AND P0, PT, |R7|.reuse, +INF , PT ;  /* 0x7f8000000700780b */ /* 0x040fe40003f1c200 */
[----:B------:R-:W-:-:S04]  /*2ab0*/  LOP3.LUT R22, R7, 0x80000000, R22, 0xb8, !PT ;  /* 0x8000000007167812 */ /* 0x000fc800078eb816 */
[----:B------:R-:W-:-:S07]  /*2ac0*/  FSEL R7, R7, R22, P0 ;  /* 0x0000001607077208 */ /* 0x000fce0000000000 */
.L_x_10454:
[----:B------:R-:W-:Y:S05]  /*2ad0*/  BSYNC B1 ;  /* 0x0000000000017941 */ /* 0x000fea0003800000 */
.L_x_10453:
        /* <DEDUP_REMOVED lines=32> */
.L_x_10471:
[----:B------:R-:W-:Y:S01]  /*2ce0*/  FSETP.GEU.FTZ.AND P0, PT, R10, -R13, PT ;  /* 0x8000000d0a00720b */ /* 0x000fe20003f1e000 */
[----:B------:R-:W-:-:S12]  /*2cf0*/  FADD.FTZ R9, R9, -1 ;  /* 0xbf80000009097421 */ /* 0x000fd80000010000 */
[----:B------:R-:W-:-:S07]  /*2d00*/  @!P0 FADD.FTZ R9, R9, -1 ;  /* 0xbf80000009098421 */ /* 0x000fce0000010000 */
.L_x_10470:
[----:B------:R-:W-:Y:S05]  /*2d10*/  BSYNC B2 ;  /* 0x0000000000027941 */ /* 0x000fea0003800000 */
.L_x_10469:
[----:B------:R-:W-:Y:S01]  /*2d20*/  FFMA.FTZ R8, -R13, R9, R8 ;  /* 0x000000090d087223 */ /* 0x000fe20000010108 */
[----:B------:R-:W-:Y:S06]  /*2d30*/  BRA `(.L_x_10467) ;  /* 0x00000000007c7947 */ /* 0x000fec0003800000 */
.L_x_10468:
        /* <DEDUP_REMOVED lines=15> */
.L_x_10474:
        /* <DEDUP_REMOVED lines=13> */
.L_x_10473:
[----:B------:R-:W-:Y:S05]  /*2f00*/  BSYNC B2 ;  /* 0x0000000000027941 */ /* 0x000fea0003800000 */
.L_x_10472:
[----:B------:R-:W-:-:S04]  /*2f10*/  FMUL.FTZ R9, R9, 1.1920928955078125e-07 ;  /* 0x3400000009097820 */ /* 0x000fc80000410000 */
[----:B------:R-:W-:-:S07]  /*2f20*/  FMUL.FTZ R8, R8, R9 ;  /* 0x0000000908087220 */ /* 0x000fce0000410000 */
.L_x_10467:
[----:B------:R-:W-:Y:S05]  /*2f30*/  BSYNC B0 ;  /* 0x0000000000007941 */ /* 0x000fea0003800000 */
.L_x_10466:
[C---:B------:R-:W-:Y:S02]  /*2f40*/  FSETP.GTU.FTZ.AND P0, PT, |R8|.reuse, +INF , PT ;  /* 0x7f8000000800780b */ /* 0x040fe40003f1c200 */
[----:B------:R-:W-:-:S04]  /*2f50*/  LOP3.LUT R5, R8, 0x80000000, R5, 0xb8, !PT ;  /* 0x8000000008057812 */ /* 0x000fc800078eb805 */
[----:B------:R-:W-:-:S07]  /*2f60*/  FSEL R5, R8, R5, P0 ;  /* 0x0000000508057208 */ /* 0x000fce0000000000 */
.L_x_10465:
[----:B------:R-:W-:Y:S05]  /*2f70*/  BSYNC B1 ;  /* 0x0000000000017941 */ /* 0x000fea0003800000 */
.L_x_10464:
        /* <DEDUP_REMOVED lines=32> */
.L_x_10482:
[----:B------:R-:W-:Y:S01]  /*3180*/  FSETP.GEU.FTZ.AND P0, PT, R8, -R10, PT ;  /* 0x8000000a0800720b */ /* 0x000fe20003f1e000 */
[----:B------:R-:W-:-:S12]  /*3190*/  FADD.FTZ R0, R0, -1 ;  /* 0xbf80000000007421 */ /* 0x000fd80000010000 */
[----:B------:R-:W-:-:S07]  /*31a0*/  @!P0 FADD.FTZ R0, R0, -1 ;  /* 0xbf80000000008421 */ /* 0x000fce0000010000 */
.L_x_10481:
[----:B------:R-:W-:Y:S05]  /*31b0*/  BSYNC B2 ;  /* 0x0000000000027941 */ /* 0x000fea0003800000 */
.L_x_10480:
[----:B------:R-:W-:Y:S01]  /*31c0*/  FFMA.FTZ R9, -R10, R0, R9 ;  /* 0x000000000a097223 */ /* 0x000fe20000010109 */
[----:B------:R-:W-:Y:S06]  /*31d0*/  BRA `(.L_x_10478) ;  /* 0x00000000007c7947 */ /* 0x000fec0003800000 */
.L_x_10479:
        /* <DEDUP_REMOVED lines=15> */
.L_x_10485:
        /* <DEDUP_REMOVED lines=13> */
.L_x_10484:
[----:B------:R-:W-:Y:S05]  /*33a0*/  BSYNC B2 ;  /* 0x0000000000027941 */ /* 0x000fea0003800000 */
.L_x_10483:
[----:B------:R-:W-:-:S04]  /*33b0*/  FMUL.FTZ R9, R9, 1.1920928955078125e-07 ;  /* 0x3400000009097820 */ /* 0x000fc80000410000 */
[----:B------:R-:W-:-:S07]  /*33c0*/  FMUL.FTZ R9, R8, R9 ;  /* 0x0000000908097220 */ /* 0x000fce0000410000 */
.L_x_10478:
[----:B------:R-:W-:Y:S05]  /*33d0*/  BSYNC B0 ;  /* 0x0000000000007941 */ /* 0x000fea0003800000 */
.L_x_10477:
[C---:B------:R-:W-:Y:S02]  /*33e0*/  FSETP.GTU.FTZ.AND P0, PT, |R9|.reuse, +INF , PT ;  /* 0x7f8000000900780b */ /* 0x040fe40003f1c200 */
[----:B------:R-:W-:-:S04]  /*33f0*/  LOP3.LUT R8, R9, 0x80000000, R20, 0xb8, !PT ;  /* 0x8000000009087812 */ /* 0x000fc800078eb814 */
[----:B------:R-:W-:-:S07]  /*3400*/  FSEL R8, R9, R8, P0 ;  /* 0x0000000809087208 */ /* 0x000fce0000000000 */
.L_x_10476:
[----:B------:R-:W-:Y:S05]  /*3410*/  BSYNC B1 ;  /* 0x0000000000017941 */ /* 0x000fea0003800000 */
.L_x_10475:
        /* <DEDUP_REMOVED lines=32> */
.L_x_10493:
[----:B------:R-:W-:Y:S01]  /*3620*/  FSETP.GEU.FTZ.AND P0, PT, R10, -R12, PT ;  /* 0x8000000c0a00720b */ /* 0x000fe20003f1e000 */
[----:B------:R-:W-:-:S12]  /*3630*/  FADD.FTZ R0, R0, -1 ;  /* 0xbf80000000007421 */ /* 0x000fd80000010000 */
[----:B------:R-:W-:-:S07]  /*3640*/  @!P0 FADD.FTZ R0, R0, -1 ;  /* 0xbf80000000008421 */ /* 0x000fce0000010000 */
.L_x_10492:
[----:B------:R-:W-:Y:S05]  /*3650*/  BSYNC B2 ;  /* 0x0000000000027941 */ /* 0x000fea0003800000 */
.L_x_10491:
[----:B------:R-:W-:Y:S01]  /*3660*/  FFMA.FTZ R9, -R12, R0, R9 ;  /* 0x000000000c097223 */ /* 0x000fe20000010109 */
[----:B------:R-:W-:Y:S06]  /*3670*/  BRA `(.L_x_10489) ;  /* 0x00000000007c7947 */ /* 0x000fec0003800000 */
.L_x_10490:
        /* <DEDUP_REMOVED lines=15> */
.L_x_10496:
        /* <DEDUP_REMOVED lines=13> */
.L_x_10495:
[----:B------:R-:W-:Y:S05]  /*3840*/  BSYNC B2 ;  /* 0x0000000000027941 */ /* 0x000fea0003800000 */
.L_x_10494:
[----:B------:R-:W-:-:S04]  /*3850*/  FMUL.FTZ R10, R10, 1.1920928955078125e-07 ;  /* 0x340000000a0a7820 */ /* 0x000fc80000410000 */
[----:B------:R-:W-:-:S07]  /*3860*/  FMUL.FTZ R9, R9, R10 ;  /* 0x0000000a09097220 */ /* 0x000fce0000410000 */
.L_x_10489:
[----:B------:R-:W-:Y:S05]  /*3870*/  BSYNC B0 ;  /* 0x0000000000007941 */ /* 0x000fea0003800000 */
.L_x_10488:
[C---:B------:R-:W-:Y:S02]  /*3880*/  FSETP.GTU.FTZ.AND P0, PT, |R9|.reuse, +INF , PT ;  /* 0x7f8000000900780b */ /* 0x040fe40003f1c200 */
[----:B------:R-:W-:-:S04]  /*3890*/  LOP3.LUT R24, R9, 0x80000000, R24, 0xb8, !PT ;  /* 0x8000000009187812 */ /* 0x000fc800078eb818 */
[----:B------:R-:W-:-:S07]  /*38a0*/  FSEL R9, R9, R24, P0 ;  /* 0x0000001809097208 */ /* 0x000fce0000000000 */
.L_x_10487:
[----:B------:R-:W-:Y:S05]  /*38b0*/  BSYNC B1 ;  /* 0x0000000000017941 */ /* 0x000fea0003800000 */
.L_x_10486:
        /* <DEDUP_REMOVED lines=32> */
.L_x_10504:
[----:B------:R-:W-:Y:S01]  /*3ac0*/  FSETP.GEU.FTZ.AND P0, PT, R12, -R15, PT ;  /* 0x8000000f0c00720b */ /* 0x000fe20003f1e000 */
[----:B------:R-:W-:-:S12]  /*3ad0*/  FADD.FTZ R11, R11, -1 ;  /* 0xbf8000000b0b7421 */ /* 0x000fd80000010000 */
[----:B------:R-:W-:-:S07]  /*3ae0*/  @!P0 FADD.FTZ R11, R11, -1 ;  /* 0xbf8000000b0b8421 */ /* 0x000fce0000010000 */
.L_x_10503:
[----:B------:R-:W-:Y:S05]  /*3af0*/  BSYNC B2 ;  /* 0x0000000000027941 */ /* 0x000fea0003800000 */
.L_x_10502:
[----:B------:R-:W-:Y:S01]  /*3b00*/  FFMA.FTZ R10, -R15, R11, R10 ;  /* 0x0000000b0f0a7223 */ /* 0x000fe2000001010a */
[----:B------:R-:W-:Y:S06]  /*3b10*/  BRA `(.L_x_10500) ;  /* 0x00000000007c7947 */ /* 0x000fec0003800000 */
.L_x_10501:
        /* <DEDUP_REMOVED lines=15> */
.L_x_10507:
        /* <DEDUP_REMOVED lines=13> */
.L_x_10506:
[----:B------:R-:W-:Y:S05]  /*3ce0*/  BSYNC B2 ;  /* 0x0000000000027941 */ /* 0x000fea0003800000 */
.L_x_10505:
[----:B------:R-:W-:-:S04]  /*3cf0*/  FMUL.FTZ R11, R11, 1.1920928955078125e-07 ;  /* 0x340000000b0b7820 */ /* 0x000fc80000410000 */
[----:B------:R-:W-:-:S07]  /*3d00*/  FMUL.FTZ R10, R10, R11 ;  /* 0x0000000b0a0a7220 */ /* 0x000fce0000410000 */
.L_x_10500:
[----:B------:R-:W-:Y:S05]  /*3d10*/  BSYNC B0 ;  /* 0x0000000000007941 */ /* 0x000fea0003800000 */
.L_x_10499:
[C---:B------:R-:W-:Y:S02]  /*3d20*/  FSETP.GTU.FTZ.AND P0, PT, |R10|.reuse, +INF , PT ;  /* 0x7f8000000a00780b */ /* 0x040fe40003f1c200 */
[----:B------:R-:W-:-:S04]  /*3d30*/  LOP3.LUT R23, R10, 0x80000000, R23, 0xb8, !PT ;  /* 0x800000000a177812 */ /* 0x000fc800078eb817 */
[----:B------:R-:W-:-:S07]  /*3d40*/  FSEL R10, R10, R23, P0 ;  /* 0x000000170a0a7208 */ /* 0x000fce0000000000 */
.L_x_10498:
[----:B------:R-:W-:Y:S05]  /*3d50*/  BSYNC B1 ;  /* 0x0000000000017941 */ /* 0x000fea0003800000 */
.L_x_10497:
        /* <DEDUP_REMOVED lines=32> */
.L_x_10515:
[----:B------:R-:W-:Y:S01]  /*3f60*/  FSETP.GEU.FTZ.AND P0, PT, R12, -R15, PT ;  /* 0x8000000f0c00720b */ /* 0x000fe20003f1e000 */
[----:B------:R-:W-:-:S12]  /*3f70*/  FADD.FTZ R11, R11, -1 ;  /* 0xbf8000000b0b7421 */ /* 0x000fd80000010000 */
[----:B------:R-:W-:-:S07]  /*3f80*/  @!P0 FADD.FTZ R11, R11, -1 ;  /* 0xbf8000000b0b8421 */ /* 0x000fce0000010000 */
.L_x_10514:
[----:B------:R-:W-:Y:S05]  /*3f90*/  BSYNC B2 ;  /* 0x0000000000027941 */ /* 0x000fea0003800000 */
.L_x_10513:
[----:B------:R-:W-:Y:S01]  /*3fa0*/  FFMA.FTZ R0, -R15, R11, R0 ;  /* 0x0000000b0f007223 */ /* 0x000fe20000010100 */
[----:B------:R-:W-:Y:S06]  /*3fb0*/  BRA `(.L_x_10511) ;  /* 0x00000000007c7947 */ /* 0x000fec0003800000 */
.L_x_10512:
        /* <DEDUP_REMOVED lines=15> */
.L_x_10518:
        /* <DEDUP_REMOVED lines=13> */
.L_x_10517:
[----:B------:R-:W-:Y:S05]  /*4180*/  BSYNC B2 ;  /* 0x0000000000027941 */ /* 0x000fea0003800000 */
.L_x_10516:
[----:B------:R-:W-:-:S04]  /*4190*/  FMUL.FTZ R12, R12, 1.1920928955078125e-07 ;  /* 0x340000000c0c7820 */ /* 0x000fc80000410000 */
[----:B------:R-:W-:-:S07]  /*41a0*/  FMUL.FTZ R0, R11, R12 ;  /* 0x0000000c0b007220 */ /* 0x000fce0000410000 */
.L_x_10511:
[----:B------:R-:W-:Y:S05]  /*41b0*/  BSYNC B0 ;  /* 0x0000000000007941 */ /* 0x000fea0003800000 */
.L_x_10510:
[C---:B------:R-:W-:Y:S02]  /*41c0*/  FSETP.GTU.FTZ.AND P0, PT, |R0|.reuse, +INF , PT ;  /* 0x7f8000000000780b */ /* 0x040fe40003f1c200 */
[----:B------:R-:W-:-:S04]  /*41d0*/  LOP3.LUT R11, R0, 0x80000000, R21, 0xb8, !PT ;  /* 0x80000000000b7812 */ /* 0x000fc800078eb815 */
[----:B------:R-:W-:-:S07]  /*41e0*/  FSEL R11, R0, R11, P0 ;  /* 0x0000000b000b7208 */ /* 0x000fce0000000000 */
.L_x_10509:
[----:B------:R-:W-:Y:S05]  /*41f0*/  BSYNC B1 ;  /* 0x0000000000017941 */ /* 0x000fea0003800000 */
.L_x_10508:
        /* <DEDUP_REMOVED lines=32> */
.L_x_10526:
[----:B------:R-:W-:Y:S01]  /*4400*/  FSETP.GEU.FTZ.AND P0, PT, R14, -R19, PT ;  /* 0x800000130e00720b */ /* 0x000fe20003f1e000 */
[----:B------:R-:W-:-:S12]  /*4410*/  FADD.FTZ R13, R13, -1 ;  /* 0xbf8000000d0d7421 */ /* 0x000fd80000010000 */
[----:B------:R-:W-:-:S07]  /*4420*/  @!P0 FADD.FTZ R13, R13, -1 ;  /* 0xbf8000000d0d8421 */ /* 0x000fce0000010000 */
.L_x_10525:
[----:B------:R-:W-:Y:S05]  /*4430*/  BSYNC B2 ;  /* 0x0000000000027941 */ /* 0x000fea0003800000 */
.L_x_10524:
[----:B------:R-:W-:Y:S01]  /*4440*/  FFMA.FTZ R12, -R19, R13, R12 ;  /* 0x0000000d130c7223 */ /* 0x000fe2000001010c */
[----:B------:R-:W-:Y:S06]  /*4450*/  BRA `(.L_x_10522) ;  /* 0x00000000007c7947 */ /* 0x000fec0003800000 */
.L_x_10523:
        /* <DEDUP_REMOVED lines=15> */
.L_x_10529:
        /* <DEDUP_REMOVED lines=13> */
.L_x_10528:
[----:B------:R-:W-:Y:S05]  /*4620*/  BSYNC B2 ;  /* 0x0000000000027941 */ /* 0x000fea0003800000 */
.L_x_10527:
[----:B------:R-:W-:-:S04]  /*4630*/  FMUL.FTZ R13, R13, 1.1920928955078125e-07 ;  /* 0x340000000d0d7820 */ /* 0x000fc80000410000 */
[----:B------:R-:W-:-:S07]  /*4640*/  FMUL.FTZ R12, R12, R13 ;  /* 0x0000000d0c0c7220 */ /* 0x000fce0000410000 */
.L_x_10522:
[----:B------:R-:W-:Y:S05]  /*4650*/  BSYNC B0 ;  /* 0x0000000000007941 */ /* 0x000fea0003800000 */
.L_x_10521:
[C---:B------:R-:W-:Y:S02]  /*4660*/  FSETP.GTU.FTZ.AND P0, PT, |R12|.reuse, +INF , PT ;  /* 0x7f8000000c00780b */ /* 0x040fe40003f1c200 */
[----:B------:R-:W-:-:S04]  /*4670*/  LOP3.LUT R17, R12, 0x80000000, R17, 0xb8, !PT ;  /* 0x800000000c117812 */ /* 0x000fc800078eb811 */
[----:B------:R-:W-:-:S07]  /*4680*/  FSEL R12, R12, R17, P0 ;  /* 0x000000110c0c7208 */ /* 0x000fce0000000000 */
.L_x_10520:
[----:B------:R-:W-:Y:S05]  /*4690*/  BSYNC B1 ;  /* 0x0000000000017941 */ /* 0x000fea0003800000 */
.L_x_10519:
        /* <DEDUP_REMOVED lines=32> */
.L_x_10537:
[----:B------:R-:W-:Y:S01]  /*48a0*/  FSETP.GEU.FTZ.AND P0, PT, R14, -R17, PT ;  /* 0x800000110e00720b */ /* 0x000fe20003f1e000 */
[----:B------:R-:W-:-:S12]  /*48b0*/  FADD.FTZ R0, R0, -1 ;  /* 0xbf80000000007421 */ /* 0x000fd80000010000 */
[----:B------:R-:W-:-:S07]  /*48c0*/  @!P0 FADD.FTZ R0, R0, -1 ;  /* 0xbf80000000008421 */ /* 0x000fce0000010000 */
.L_x_10536:
[----:B------:R-:W-:Y:S05]  /*48d0*/  BSYNC B2 ;  /* 0x0000000000027941 */ /* 0x000fea0003800000 */
.L_x_10535:
[----:B------:R-:W-:Y:S01]  /*48e0*/  FFMA.FTZ R13, -R17, R0, R13 ;  /* 0x00000000110d7223 */ /* 0x000fe2000001010d */
[----:B------:R-:W-:Y:S06]  /*48f0*/  BRA `(.L_x_10533) ;  /* 0x00000000007c7947 */ /* 0x000fec0003800000 */
.L_x_10534:
        /* <DEDUP_REMOVED lines=15> */
.L_x_10540:
        /* <DEDUP_REMOVED lines=13> */
.L_x_10539:
[----:B------:R-:W-:Y:S05]  /*4ac0*/  BSYNC B2 ;  /* 0x0000000000027941 */ /* 0x000fea0003800000 */
.L_x_10538:
[----:B------:R-:W-:-:S04]  /*4ad0*/  FMUL.FTZ R14, R14, 1.1920928955078125e-07 ;  /* 0x340000000e0e7820 */ /* 0x000fc80000410000 */
[----:B------:R-:W-:-:S07]  /*4ae0*/  FMUL.FTZ R13, R13, R14 ;  /* 0x0000000e0d0d7220 */ /* 0x000fce0000410000 */
.L_x_10533:
[----:B------:R-:W-:Y:S05]  /*4af0*/  BSYNC B0 ;  /* 0x0000000000007941 */ /* 0x000fea0003800000 */
.L_x_10532:
[C---:B------:R-:W-:Y:S02]  /*4b00*/  FSETP.GTU.FTZ.AND P0, PT, |R13|.reuse, +INF , PT ;  /* 0x7f8000000d00780b */ /* 0x040fe40003f1c200 */
[----:B------:R-:W-:-:S04]  /*4b10*/  LOP3.LUT R0, R13, 0x80000000, R16, 0xb8, !PT ;  /* 0x800000000d007812 */ /* 0x000fc800078eb810 */
[----:B------:R-:W-:-:S07]  /*4b20*/  FSEL R0, R13, R0, P0 ;  /* 0x000000000d007208 */ /* 0x000fce0000000000 */
.L_x_10531:
[----:B------:R-:W-:Y:S05]  /*4b30*/  BSYNC B1 ;  /* 0x0000000000017941 */ /* 0x000fea0003800000 */
.L_x_10530:
        /* <DEDUP_REMOVED lines=16> */
.L_x_10543:
[----:B------:R-:W-:-:S13]  /*4c40*/  ISETP.GE.AND P0, PT, R4, R3, PT ;  /* 0x000000030400720c */ /* 0x000fda0003f06270 */
[----:B------:R-:W-:Y:S05]  /*4c50*/  @P0 BRA `(.L_x_10545) ;  /* 0x0000000000300947 */ /* 0x000fea0003800000 */
[----:B--2---:R-:W2:Y:S01]  /*4c60*/  LDC.64 R6, c[0x0][0x220] ;  /* 0x00008800ff067b82 */ /* 0x004ea20000000a00 */
[----:B-----5:R-:W-:Y:S01]  /*4c70*/  IADD3 R5, R2, R4, RZ ;  /* 0x0000000402057210 */ /* 0x020fe20007ffe0ff */
[----:B------:R-:W-:-:S04]  /*4c80*/  VIADD R4, R4, 0x80 ;  /* 0x0000008004047836 */ /* 0x000fc80000000000 */
[----:B--2---:R-:W-:-:S05]  /*4c90*/  IMAD.WIDE.U32 R6, R5, 0x4, R6 ;  /* 0x0000000405067825 */ /* 0x004fca00078e0006 */
[----:B------:R2:W-:Y:S02]  /*4ca0*/  STG.E desc[UR4][R6.64], R8 ;  /* 0x0000000806007986 */ /* 0x0005e4000c101904 */
.L_x_10544:
[----:B------:R-:W-:-:S13]  /*4cb0*/  ISETP.GE.AND P0, PT, R4, R3, PT ;  /* 0x000000030400720c */ /* 0x000fda0003f06270 */
[----:B------:R-:W-:Y:S05]  /*4cc0*/  @P0 BRA `(.L_x_10546) ;  /* 0x0000000000300947 */ /* 0x000fea0003800000 */
[----:B0-2---:R-:W0:Y:S01]  /*4cd0*/  LDC.64 R6, c[0x0][0x220] ;  /* 0x00008800ff067b82 */ /* 0x005e220000000a00 */
[----:B-----5:R-:W-:Y:S01]  /*4ce0*/  IADD3 R5, R2, R4, RZ ;  /* 0x0000000402057210 */ /* 0x020fe20007ffe0ff */
[----:B------:R-:W-:-:S04]  /*4cf0*/  VIADD R4, R4, 0x80 ;  /* 0x0000008004047836 */ /* 0x000fc80000000000 */
[----:B0-----:R-:W-:-:S05]  /*4d00*/  IMAD.WIDE.U32 R6, R5, 0x4, R6 ;  /* 0x0000000405067825 */ /* 0x001fca00078e0006 */
[----:B------:R3:W-:Y:S02]  /*4d10*/  STG.E desc[UR4][R6.64], R9 ;  /* 0x0000000906007986 */ /* 0x0007e4000c101904 */
.L_x_10545:
[----:B------:R-:W-:-:S13]  /*4d20*/  ISETP.GE.AND P0, PT, R4, R3, PT ;  /* 0x000000030400720c */ /* 0x000fda0003f06270 */
[----:B------:R-:W-:Y:S05]  /*4d30*/  @P0 BRA `(.L_x_10547) ;  /* 0x0000000000340947 */ /* 0x000fea0003800000 */
[----:B--23--:R-:W2:Y:S01]  /*4d40*/  LDC.64 R6, c[0x0][0x220] ;  /* 0x00008800ff067b82 */ /* 0x00cea20000000a00 */
[----:B-----5:R-:W-:Y:S01]  /*4d50*/  IADD3 R5, R2, R4, RZ ;  /* 0x0000000402057210 */ /* 0x020fe20007ffe0ff */
[----:B------:R-:W-:-:S04]  /*4d60*/  VIADD R4, R4, 0x80 ;  /* 0x0000008004047836 */ /* 0x000fc80000000000 */
[----:B--2---:R-:W-:-:S05]  /*4d70*/  IMAD.WIDE.U32 R6, R5, 0x4, R6 ;  /* 0x0000000405067825 */ /* 0x004fca00078e0006 */
[----:B------:R3:W-:Y:S02]  /*4d80*/  STG.E desc[UR4][R6.64], R10 ;  /* 0x0000000a06007986 */ /* 0x0007e4000c101904 */
.L_x_10546:
        /* <DEDUP_REMOVED lines=8> */
.L_x_10547:
[----:B------:R-:W-:Y:S05]  /*4e10*/  BSYNC B1 ;  /* 0x0000000000017941 */ /* 0x000fea0003800000 */
.L_x_10542:
[----:B------:R-:W-:-:S13]  /*4e20*/  ISETP.GE.AND P0, PT, R4, R3, PT ;  /* 0x000000030400720c */ /* 0x000fda0003f06270 */
[----:B--234-:R-:W2:Y:S01]  /*4e30*/  @!P0 LDC.64 R6, c[0x0][0x220] ;  /* 0x00008800ff068b82 */ /* 0x01cea20000000a00 */
[----:B-----5:R-:W-:Y:S01]  /*4e40*/  @!P0 IADD3 R5, R2, R4, RZ ;  /* 0x0000000402058210 */ /* 0x020fe20007ffe0ff */
[----:B------:R-:W-:-:S04]  /*4e50*/  @!P0 VIADD R4, R4, 0x80 ;  /* 0x0000008004048836 */ /* 0x000fc80000000000 */
[----:B--2---:R-:W-:-:S05]  /*4e60*/  @!P0 IMAD.WIDE.U32 R6, R5, 0x4, R6 ;  /* 0x0000000405068825 */ /* 0x004fca00078e0006 */
[----:B------:R4:W-:Y:S02]  /*4e70*/  @!P0 STG.E desc[UR4][R6.64], R12 ;  /* 0x0000000c06008986 */ /* 0x0009e4000c101904 */
.L_x_10548:
[----:B------:R-:W-:Y:S05]  /*4e80*/  BSYNC B0 ;  /* 0x0000000000007941 */ /* 0x000fea0003800000 */
.L_x_10541:
        /* <DEDUP_REMOVED lines=8> */
.L_x_10549:
        /* <DEDUP_REMOVED lines=15> */
.L_x_57352:


//--------------------- .text._ZN2at6native18elementwise_kernelILi128ELi4EZNS0_15gpu_kernel_implINS0_13AUnaryFunctorIfffZZZNS0_16fmod_kernel_cudaERNS_18TensorIteratorBaseEENKUlvE0_clEvENKUlvE0_clEvEUlffE_EEEEvS5_RKT_EUliE_EEviT1_ --------------------------
	.section	.text._ZN2at6native18elementwise_kernelILi128ELi4EZNS0_15gpu_kernel_implINS0_13AUnaryFunctorIfffZZZNS0_16fmod_kernel_cudaERNS_18TensorIteratorBaseEENKUlvE0_clEvENKUlvE0_clEvEUlffE_EEEEvS5_RKT_EUliE_EEviT1_,"ax",@progbits
	.align	128
        .global         _ZN2at6native18elementwise_kernelILi128ELi4EZNS0_15gpu_kernel_implINS0_13AUnaryFunctorIfffZZZNS0_16fmod_kernel_cudaERNS_18TensorIteratorBaseEENKUlvE0_clEvENKUlvE0_clEvEUlffE_EEEEvS5_RKT_EUliE_EEviT1_
        .type           _ZN2at6native18elementwise_kernelILi128ELi4EZNS0_15gpu_kernel_implINS0_13AUnaryFunctorIfffZZZNS0_16fmod_kernel_cudaERNS_18TensorIteratorBaseEENKUlvE0_clEvENKUlvE0_clEvEUlffE_EEEEvS5_RKT_EUliE_EEviT1_,@function
        .size           _ZN2at6native18elementwise_kernelILi128ELi4EZNS0_15gpu_kernel_implINS0_13AUnaryFunctorIfffZZZNS0_16fmod_kernel_cudaERNS_18TensorIteratorBaseEENKUlvE0_clEvENKUlvE0_clEvEUlffE_EEEEvS5_RKT_EUliE_EEviT1_,(.L_x_57353 - _ZN2at6native18elementwise_kernelILi128ELi4EZNS0_15gpu_kernel_implINS0_13AUnaryFunctorIfffZZZNS0_16fmod_kernel_cudaERNS_18TensorIteratorBaseEENKUlvE0_clEvENKUlvE0_clEvEUlffE_EEEEvS5_RKT_EUliE_EEviT1_)
        .other          _ZN2at6native18elementwise_kernelILi128ELi4EZNS0_15gpu_kernel_implINS0_13AUnaryFunctorIfffZZZNS0_16fmod_kernel_cudaERNS_18TensorIteratorBaseEENKUlvE0_clEvENKUlvE0_clEvEUlffE_EEEEvS5_RKT_EUliE_EEviT1_,@"STO_CUDA_ENTRY STV_DEFAULT"
_ZN2at6native18elementwise_kernelILi128ELi4EZNS0_15gpu_kernel_implINS0_13AUnaryFunctorIfffZZZNS0_16fmod_kernel_cudaERNS_18TensorIteratorBaseEENKUlvE0_clEvENKUlvE0_clEvEUlffE_EEEEvS5_RKT_EUliE_EEviT1_:
.text._ZN2at6native18elementwise_kernelILi128ELi4EZNS0_15gpu_kernel_implINS0_13AUnaryFunctorIfffZZZNS0_16fmod_kernel_cudaERNS_18TensorIteratorBaseEENKUlvE0_clEvENKUlvE0_clEvEUlffE_EEEEvS5_RKT_EUliE_EEviT1_:
        /* <DEDUP_REMOVED lines=313> */
.L_x_10552:
        /* <DEDUP_REMOVED lines=22> */
.L_x_10557:
[----:B------:R-:W2:Y:S02]  /*14f0*/  LDG.E.U8 R2, desc[UR36][R2.64] ;  /* 0x0000002402027981 */ /* 0x000ea4000c1e1100 */
[----:B--2---:R-:W-:Y:S01]  /*1500*/  I2FP.F32.U32 R5, R2 ;  /* 0x0000000200057245 */ /* 0x004fe20000201000 */
[----:B------:R-:W-:Y:S06]  /*1510*/  BRA `(.L_x_10559) ;  /* 0x0000000c002c7947 */ /* 0x000fec0003800000 */
.L_x_10556:
        /* <DEDUP_REMOVED lines=9> */
.L_x_10561:
[----:B------:R-:W2:Y:S02]  /*15b0*/  LDG.E R2, desc[UR36][R2.64] ;  /* 0x0000002402027981 */ /* 0x000ea4000c1e1900 */
[----:B--2---:R-:W-:Y:S01]  /*15c0*/  I2FP.F32.S32 R5, R2 ;  /* 0x0000000200057245 */ /* 0x004fe20000201400 */
[----:B------:R-:W-:Y:S06]  /*15d0*/  BRA `(.L_x_10559) ;  /* 0x0000000800fc7947 */ /* 0x000fec0003800000 */
.L_x_10560:
[----:B------:R-:W2:Y:S02]  /*15e0*/  LDG.E.U16 R2, desc[UR36][R2.64] ;  /* 0x0000002402027981 */ /* 0x000ea4000c1e1500 */
[----:B--2---:R0:W1:Y:S01]  /*15f0*/  I2F.S16 R5, R2 ;  /* 0x0000000200057306 */ /* 0x0040620000101400 */
[----:B------:R-:W-:Y:S05]  /*1600*/  BRA `(.L_x_10559) ;  /* 0x0000000800f07947 */ /* 0x000fea0003800000 */
.L_x_10555:
        /* <DEDUP_REMOVED lines=8> */
.L_x_10563:
[----:B------:R-:W2:Y:S02]  /*1690*/  LDG.E.U16 R2, desc[UR36][R2.64] ;  /* 0x0000002402027981 */ /* 0x000ea4000c1e1500 */
[----:B--2---:R-:W-:Y:S01]  /*16a0*/  HADD2.F32 R5, -RZ, R2.H0_H0 ;  /* 0x20000002ff057230 */ /* 0x004fe20000004100 */
[----:B------:R-:W-:Y:S06]  /*16b0*/  BRA `(.L_x_10559) ;  /* 0x0000000800c47947 */ /* 0x000fec0003800000 */
.L_x_10562:
        /* <DEDUP_REMOVED lines=8> */
.L_x_10565:
[----:B------:R-:W2:Y:S02]  /*1740*/  LDG.E.U16 R2, desc[UR36][R2.64] ;  /* 0x0000002402027981 */ /* 0x000ea4000c1e1500 */
[----:B--2---:R-:W-:Y:S01]  /*1750*/  HADD2.F32 R5, -RZ, R2.H0_H0 ;  /* 0x20000002ff057230 */ /* 0x004fe20000004100 */
[----:B------:R-:W-:Y:S06]  /*1760*/  BRA `(.L_x_10559) ;  /* 0x0000000800987947 */ /* 0x000fec0003800000 */
.L_x_10564:
[----:B------:R-:W2:Y:S01]  /*1770*/  LDG.E.64 R2, desc[UR36][R2.64] ;  /* 0x0000002402027981 */ /* 0x000ea2000c1e1b00 */
[----:B------:R-:W-:Y:S01]  /*1780*/  UMOV UR4, 0xf0000000 ;  /* 0xf000000000047882 */ /* 0x000fe20000000000 */
[----:B------:R-:W-:Y:S01]  /*1790*/  UMOV UR5, 0x380fffff ;  /* 0x380fffff00057882 */ /* 0x000fe20000000000 */
[----:B--2---:R-:W0:Y:S01]  /*17a0*/  F2F.F32.F64 R5, R2 ;  /* 0x0000000200057310 */ /* 0x004e220000301000 */
[----:B------:R-:W-:-:S14]  /*17b0*/  DSETP.GEU.AND P0, PT, |R2|, UR4, PT ;  /* 0x0000000402007e2a */ /* 0x000fdc000bf0e200 */
[----:B0-----:R-:W-:Y:S01]  /*17c0*/  @!P0 FMUL R5, R5, 1.175494350822287508e-38 ;  /* 0x0080000005058820 */ /* 0x001fe20000400000 */
[----:B------:R-:W-:Y:S06]  /*17d0*/  BRA `(.L_x_10559) ;  /* 0x00000008007c7947 */ /* 0x000fec0003800000 */
.L_x_10554:
        /* <DEDUP_REMOVED lines=12> */
.L_x_10568:
[----:B------:R-:W2:Y:S01]  /*18a0*/  LDG.E.64 R2, desc[UR36][R2.64] ;  /* 0x0000002402027981 */ /* 0x000ea2000c1e1b00 */
[----:B------:R-:W-:Y:S01]  /*18b0*/  UMOV UR4, 0xf0000000 ;  /* 0xf000000000047882 */ /* 0x000fe20000000000 */
[----:B------:R-:W-:Y:S01]  /*18c0*/  UMOV UR5, 0x380fffff ;  /* 0x380fffff00057882 */ /* 0x000fe20000000000 */
[----:B--2---:R-:W0:Y:S01]  /*18d0*/  F2F.F32.F64 R5, R2 ;  /* 0x0000000200057310 */ /* 0x004e220000301000 */
[----:B------:R-:W-:-:S14]  /*18e0*/  DSETP.GEU.AND P0, PT, |R2|, UR4, PT ;  /* 0x0000000402007e2a */ /* 0x000fdc000bf0e200 */
[----:B0-----:R-:W-:Y:S01]  /*18f0*/  @!P0 FMUL R5, R5, 1.175494350822287508e-38 ;  /* 0x0080000005058820 */ /* 0x001fe20000400000 */
[----:B------:R-:W-:Y:S06]  /*1900*/  BRA `(.L_x_10559) ;  /* 0x0000000800307947 */ /* 0x000fec0003800000 */
.L_x_10567:
        /* <DEDUP_REMOVED lines=26> */
.L_x_10570:
        /* <DEDUP_REMOVED lines=13> */
.L_x_10569:
[----:B------:R-:W2:Y:S02]  /*1b80*/  LDG.E.U16 R2, desc[UR36][R2.64] ;  /* 0x0000002402027981 */ /* 0x000ea4000c1e1500 */
[----:B--2---:R-:W-:Y:S01]  /*1b90*/  IMAD.U32 R5, R2, 0x10000, RZ ;  /* 0x0001000002057824 */ /* 0x004fe200078e00ff */
[----:B------:R-:W-:Y:S06]  /*1ba0*/  BRA `(.L_x_10559) ;  /* 0x0000000400887947 */ /* 0x000fec0003800000 */
.L_x_10566:
        /* <DEDUP_REMOVED lines=11> */
.L_x_10573:
        /* <DEDUP_REMOVED lines=20> */
.L_x_10575:
[----:B------:R-:W-:Y:S05]  /*1da0*/  BSYNC B0 ;  /* 0x0000000000007941 */ /* 0x000fea0003800000 */
.L_x_10574:
[----:B------:R-:W-:Y:S01]  /*1db0*/  IMAD.SHL.U32 R2, R2, 0x100000, RZ ;  /* 0x0010000002027824 */ /* 0x000fe200078e00ff */
[----:B------:R-:W-:-:S04]  /*1dc0*/  LEA R5, R0, 0x3b800000, 0x17 ;  /* 0x3b80000000057811 */ /* 0x000fc800078eb8ff */
[----:B------:R-:W-:Y:S01]  /*1dd0*/  LOP3.LUT R5, R5, R2, R4, 0xfe, !PT ;  /* 0x0000000205057212 */ /* 0x000fe200078efe04 */
[----:B------:R-:W-:Y:S06]  /*1de0*/  BRA `(.L_x_10559) ;  /* 0x0000000000f87947 */ /* 0x000fec0003800000 */
.L_x_10572:
        /* <DEDUP_REMOVED lines=20> */
.L_x_10577:
[----:B------:R-:W-:Y:S05]  /*1f30*/  BSYNC B0 ;  /* 0x0000000000007941 */ /* 0x000fea0003800000 */
.L_x_10576:
[----:B------:R-:W-:Y:S01]  /*1f40*/  IMAD.SHL.U32 R2, R2, 0x200000, RZ ;  /* 0x0020000002027824 */ /* 0x000fe200078e00ff */
[----:B------:R-:W-:-:S04]  /*1f50*/  LEA R5, R0, 0x37800000, 0x17 ;  /* 0x3780000000057811 */ /* 0x000fc800078eb8ff */
[----:B------:R-:W-:Y:S01]  /*1f60*/  LOP3.LUT R5, R5, R2, R4, 0xfe, !PT ;  /* 0x0000000205057212 */ /* 0x000fe200078efe04 */
[----:B------:R-:W-:Y:S06]  /*1f70*/  BRA `(.L_x_10559) ;  /* 0x0000000000947947 */ /* 0x000fec0003800000 */
.L_x_10571:
        /* <DEDUP_REMOVED lines=14> */
.L_x_10558:
        /* <DEDUP_REMOVED lines=16> */
.L_x_10580:
[----:B------:R-:W-:Y:S01]  /*2160*/  IMAD.MOV.U32 R5, RZ, RZ, RZ ;  /* 0x000000ffff057224 */ /* 0x000fe200078e00ff */
[----:B------:R-:W-:Y:S06]  /*2170*/  BRA `(.L_x_10559) ;  /* 0x0000000000147947 */ /* 0x000fec0003800000 */
.L_x_10579:
[----:B------:R-:W2:Y:S02]  /*2180*/  LDG.E.64 R2, desc[UR36][R2.64] ;  /* 0x0000002402027981 */ /* 0x000ea4000c1e1b00 */
[----:B--2---:R0:W1:Y:S01]  /*2190*/  I2F.U64 R5, R2 ;  /* 0x0000000200057312 */ /* 0x0040620000301000 */
[----:B------:R-:W-:Y:S05]  /*21a0*/  BRA `(.L_x_10559) ;  /* 0x0000000000087947 */ /* 0x000fea0003800000 */
.L_x_10578:
[----:B------:R-:W2:Y:S02]  /*21b0*/  LDG.E R2, desc[UR36][R2.64] ;  /* 0x0000002402027981 */ /* 0x000ea4000c1e1900 */
[----:B--2---:R-:W-:-:S07]  /*21c0*/  I2FP.F32.U32 R5, R2 ;  /* 0x0000000200057245 */ /* 0x004fce0000201000 */
.L_x_10559:
[----:B------:R-:W-:Y:S05]  /*21d0*/  BSYNC B6 ;  /* 0x0000000000067941 */ /* 0x000fea0003800000 */
.L_x_10553:
[----:B0-234-:R-:W1:Y:S01]  /*21e0*/  LDC R2, c[0x0][0x424] ;  /* 0x00010900ff027b82 */ /* 0x01de620000000800 */
[----:B------:R-:W-:Y:S01]  /*21f0*/  BSSY B0, `(.L_x_10581) ;  /* 0x0000040000007945 */ /* 0x000fe20003800000 */
[C---:B-1---5:R-:W-:Y:S01]  /*2200*/  FSETP.GEU.FTZ.AND P0, PT, |R2|.reuse, |R5|, PT ;  /* 0x400000050200720b */ /* 0x062fe20003f1e200 */
        /* <DEDUP_REMOVED lines=25> */
.L_x_10586:
[----:B------:R-:W-:Y:S01]  /*23a0*/  FSETP.GEU.FTZ.AND P0, PT, R7, -R6, PT ;  /* 0x800000060700720b */ /* 0x000fe20003f1e000 */
[----:B------:R-:W-:-:S12]  /*23b0*/  FADD.FTZ R0, R0, -1 ;  /* 0xbf80000000007421 */ /* 0x000fd80000010000 */
[----:B------:R-:W-:-:S07]  /*23c0*/  @!P0 FADD.FTZ R0, R0, -1 ;  /* 0xbf80000000008421 */ /* 0x000fce0000010000 */
.L_x_10585:
[----:B------:R-:W-:Y:S05]  /*23d0*/  BSYNC B1 ;  /* 0x0000000000017941 */ /* 0x000fea0003800000 */
.L_x_10584:
[----:B------:R-:W-:Y:S01]  /*23e0*/  FFMA.FTZ R3, -R6, R0, R3 ;  /* 0x0000000006037223 */ /* 0x000fe20000010103 */
[----:B------:R-:W-:Y:S06]  /*23f0*/  BRA `(.L_x_10582) ;  /* 0x00000000007c7947 */ /* 0x000fec0003800000 */
.L_x_10583:
        /* <DEDUP_REMOVED lines=15> */
.L_x_10589:
        /* <DEDUP_REMOVED lines=13> */
.L_x_10588:
[----:B------:R-:W-:Y:S05]  /*25c0*/  BSYNC B1 ;  /* 0x0000000000017941 */ /* 0x000fea0003800000 */
.L_x_10587:
[----:B------:R-:W-:-:S04]  /*25d0*/  FMUL.FTZ R3, R3, 1.1920928955078125e-07 ;  /* 0x3400000003037820 */ /* 0x000fc80000410000 */
[----:B------:R-:W-:-:S07]  /*25e0*/  FMUL.FTZ R3, R8, R3 ;  /* 0x0000000308037220 */ /* 0x000fce0000410000 */
.L_x_10582:
[----:B------:R-:W-:Y:S05]  /*25f0*/  BSYNC B0 ;  /* 0x0000000000007941 */ /* 0x000fea0003800000 */
.L_x_10581:
        /* <DEDUP_REMOVED lines=18> */
.L_x_10593:
[----:B------:R-:W1:Y:S02]  /*2720*/  F2I.S64.TRUNC R2, R2 ;  /* 0x0000000200027311 */ /* 0x000e64000020d900 */
[----:B-1----:R-:W-:-:S05]  /*2730*/  IMAD.MOV.U32 R5, RZ, RZ, R2 ;  /* 0x000000ffff057224 */ /* 0x002fca00078e0002 */
[----:B------:R1:W-:Y:S01]  /*2740*/  STG.E.U8 desc[UR36][R16.64], R5 ;  /* 0x0000000510007986 */ /* 0x0003e2000c101124 */
[----:B------:R-:W-:Y:S05]  /*2750*/  BRA `(.L_x_10595) ;  /* 0x0000000c00407947 */ /* 0x000fea0003800000 */
.L_x_10592:
        /* <DEDUP_REMOVED lines=9> */
.L_x_10597:
[----:B------:R-:W1:Y:S02]  /*27f0*/  F2I.FTZ.TRUNC.NTZ R3, R2 ;  /* 0x0000000200037305 */ /* 0x000e64000021f100 */
[----:B-1----:R1:W-:Y:S01]  /*2800*/  STG.E desc[UR36][R16.64], R3 ;  /* 0x0000000310007986 */ /* 0x0023e2000c101924 */
[----:B------:R-:W-:Y:S05]  /*2810*/  BRA `(.L_x_10595) ;  /* 0x0000000c00107947 */ /* 0x000fea0003800000 */
.L_x_10596:
[----:B------:R-:W1:Y:S02]  /*2820*/  F2I.FTZ.TRUNC.NTZ R3, R2 ;  /* 0x0000000200037305 */ /* 0x000e64000021f100 */
[----:B-1----:R1:W-:Y:S01]  /*2830*/  STG.E.U16 desc[UR36][R16.64], R3 ;  /* 0x0000000310007986 */ /* 0x0023e2000c101524 */
[----:B------:R-:W-:Y:S05]  /*2840*/  BRA `(.L_x_10595) ;  /* 0x0000000c00047947 */ /* 0x000fea0003800000 */
.L_x_10591:
        /* <DEDUP_REMOVED lines=8> */
.L_x_10599:
[----:B------:R-:W-:-:S05]  /*28d0*/  F2FP.F16.F32.PACK_AB R2, RZ, R2 ;  /* 0x00000002ff02723e */ /* 0x000fca00000000ff */
[----:B------:R1:W-:Y:S01]  /*28e0*/  STG.E.U16 desc[UR36][R16.64], R2 ;  /* 0x0000000210007986 */ /* 0x0003e2000c101524 */
[----:B------:R-:W-:Y:S05]  /*28f0*/  BRA `(.L_x_10595) ;  /* 0x0000000800d87947 */ /* 0x000fea0003800000 */
.L_x_10598:
        /* <DEDUP_REMOVED lines=9> */
.L_x_10601:
[----:B------:R-:W-:-:S04]  /*2990*/  F2FP.F16.F32.PACK_AB R3, RZ, R2 ;  /* 0x00000002ff03723e */ /* 0x000fc800000000ff */
[----:B------:R-:W-:-:S05]  /*29a0*/  PRMT R3, R3, 0x5410, RZ ;  /* 0x0000541003037816 */ /* 0x000fca00000000ff */
[----:B------:R1:W-:Y:S01]  /*29b0*/  STG.E desc[UR36][R16.64], R3 ;  /* 0x0000000310007986 */ /* 0x0003e2000c101924 */
[----:B------:R-:W-:Y:S05]  /*29c0*/  BRA `(.L_x_10595) ;  /* 0x0000000800a47947 */ /* 0x000fea0003800000 */
.L_x_10600:
[----:B------:R-:W-:-:S06]  /*29d0*/  FMUL.FTZ R2, R2, 1 ;  /* 0x3f80000002027820 */ /* 0x000fcc0000410000 */
[----:B------:R-:W1:Y:S02]  /*29e0*/  F2F.F64.F32 R2, R2 ;  /* 0x0000000200027310 */ /* 0x000e640000201800 */
[----:B-1----:R1:W-:Y:S01]  /*29f0*/  STG.E.64 desc[UR36][R16.64], R2 ;  /* 0x0000000210007986 */ /* 0x0023e2000c101b24 */
[----:B------:R-:W-:Y:S05]  /*2a00*/  BRA `(.L_x_10595) ;  /* 0x0000000800947947 */ /* 0x000fea0003800000 */
.L_x_10590:
        /* <DEDUP_REMOVED lines=12> */
.L_x_10604:
[----:B------:R-:W-:Y:S01]  /*2ad0*/  FMUL.FTZ R4, R2, 1 ;  /* 0x3f80000002047820 */ /* 0x000fe20000410000 */
[----:B------:R-:W-:-:S05]  /*2ae0*/  CS2R R6, SRZ ;  /* 0x0000000000067805 */ /* 0x000fca000001ff00 */
[----:B------:R-:W1:Y:S02]  /*2af0*/  F2F.F64.F32 R4, R4 ;  /* 0x0000000400047310 */ /* 0x000e640000201800 */
[----:B-1----:R1:W-:Y:S01]  /*2b00*/  STG.E.128 desc[UR36][R16.64], R4 ;  /* 0x0000000410007986 */ /* 0x0023e2000c101d24 */
[----:B------:R-:W-:Y:S05]  /*2b10*/  BRA `(.L_x_10595) ;  /* 0x0000000800507947 */ /* 0x000fea0003800000 */
.L_x_10603:
        /* <DEDUP_REMOVED lines=20> */
.L_x_10608:
[----:B------:R-:W-:Y:S05]  /*2c60*/  BSYNC B0 ;  /* 0x0000000000007941 */ /* 0x000fea0003800000 */
.L_x_10607:
[----:B------:R-:W-:-:S05]  /*2c70*/  LOP3.LUT R5, R0, R5, RZ, 0xfc, !PT ;  /* 0x0000000500057212 */ /* 0x000fca00078efcff */
[----:B------:R1:W-:Y:S01]  /*2c80*/  STG.E.U8 desc[UR36][R16.64], R5 ;  /* 0x0000000510007986 */ /* 0x0003e2000c101124 */
[----:B------:R-:W-:Y:S05]  /*2c90*/  BRA `(.L_x_10595) ;  /* 0x0000000400f07947 */ /* 0x000fea0003800000 */
.L_x_10606:
        /* <DEDUP_REMOVED lines=12> */
.L_x_10610:
[----:B------:R-:W-:Y:S01]  /*2d60*/  IMAD.MOV.U32 R0, RZ, RZ, 0x7f ;  /* 0x0000007fff007424 */ /* 0x000fe200078e00ff */
[----:B------:R-:W-:-:S04]  /*2d70*/  ISETP.GT.U32.AND P0, PT, R4, 0x7f800000, PT ;  /* 0x7f8000000400780c */ /* 0x000fc80003f04070 */
[----:B------:R-:W-:-:S09]  /*2d80*/  SEL R0, R0, 0x7c, P0 ;  /* 0x0000007c00007807 */ /* 0x000fd20000000000 */
.L_x_10611:
[----:B------:R-:W-:Y:S05]  /*2d90*/  BSYNC B0 ;  /* 0x0000000000007941 */ /* 0x000fea0003800000 */
.L_x_10609:
[----:B------:R-:W-:-:S04]  /*2da0*/  LOP3.LUT R2, R2, 0x80000000, RZ, 0xc0, !PT ;  /* 0x8000000002027812 */ /* 0x000fc800078ec0ff */
[----:B------:R-:W-:-:S04]  /*2db0*/  SHF.R.U32.HI R3, RZ, 0x18, R2 ;  /* 0x00000018ff037819 */ /* 0x000fc80000011602 */
[----:B------:R-:W-:-:S05]  /*2dc0*/  LOP3.LUT R3, R0, R3, RZ, 0xfc, !PT ;  /* 0x0000000300037212 */ /* 0x000fca00078efcff */
[----:B------:R1:W-:Y:S01]  /*2dd0*/  STG.E.U8 desc[UR36][R16.64], R3 ;  /* 0x0000000310007986 */ /* 0x0003e2000c101124 */
[----:B------:R-:W-:Y:S05]  /*2de0*/  BRA `(.L_x_10595) ;  /* 0x00000004009c7947 */ /* 0x000fea0003800000 */
.L_x_10605:
[----:B------:R-:W-:-:S05]  /*2df0*/  F2FP.BF16.F32.PACK_AB R2, RZ, R2 ;  /* 0x00000002ff02723e */ /* 0x000fca00000010ff */
[----:B------:R1:W-:Y:S01]  /*2e00*/  STG.E.U16 desc[UR36][R16.64], R2 ;  /* 0x0000000210007986 */ /* 0x0003e2000c101524 */
[----:B------:R-:W-:Y:S05]  /*2e10*/  BRA `(.L_x_10595) ;  /* 0x0000000400907947 */ /* 0x000fea0003800000 */
.L_x_10602:
        /* <DEDUP_REMOVED lines=11> */
.L_x_10614:
        /* <DEDUP_REMOVED lines=16> */
.L_x_10617:
[----:B------:R-:W-:-:S04]  /*2fd0*/  LOP3.LUT R2, R2, 0x80000000, RZ, 0xc0, !PT ;  /* 0x8000000002027812 */ /* 0x000fc800078ec0ff */
[----:B------:R-:W-:-:S04]  /*2fe0*/  SHF.R.U32.HI R3, RZ, 0x18, R2 ;  /* 0x00000018ff037819 */ /* 0x000fc80000011602 */
[----:B------:R-:W-:-:S04]  /*2ff0*/  LOP3.LUT R0, R0, R3, RZ, 0xfc, !PT ;  /* 0x0000000300007212 */ /* 0x000fc800078efcff */
[----:B------:R-:W-:-:S07]  /*3000*/  PRMT R8, R0, 0x7610, R8 ;  /* 0x0000761000087816 */ /* 0x000fce0000000008 */
.L_x_10616:
[----:B------:R-:W-:Y:S05]  /*3010*/  BSYNC B0 ;  /* 0x0000000000007941 */ /* 0x000fea0003800000 */
.L_x_10615:
[----:B------:R4:W-:Y:S01]  /*3020*/  STG.E.U8 desc[UR36][R16.64], R8 ;  /* 0x0000000810007986 */ /* 0x0009e2000c101124 */
[----:B------:R-:W-:Y:S05]  /*3030*/  BRA `(.L_x_10595) ;  /* 0x0000000400087947 */ /* 0x000fea0003800000 */
.L_x_10613:
        /* <DEDUP_REMOVED lines=16> */
.L_x_10620:
[----:B------:R-:W-:-:S04]  /*3140*/  LOP3.LUT R2, R2, 0x80000000, RZ, 0xc0, !PT ;  /* 0x8000000002027812 */ /* 0x000fc800078ec0ff */
[----:B------:R-:W-:-:S04]  /*3150*/  SHF.R.U32.HI R3, RZ, 0x18, R2 ;  /* 0x00000018ff037819 */ /* 0x000fc80000011602 */
[----:B------:R-:W-:-:S04]  /*3160*/  LOP3.LUT R0, R0, R3, RZ, 0xfc, !PT ;  /* 0x0000000300007212 */ /* 0x000fc800078efcff */
[----:B------:R-:W-:-:S07]  /*3170*/  PRMT R8, R0, 0x7610, R8 ;  /* 0x0000761000087816 */ /* 0x000fce0000000008 */
.L_x_10619:
[----:B------:R-:W-:Y:S05]  /*3180*/  BSYNC B0 ;  /* 0x0000000000007941 */ /* 0x000fea0003800000 */
.L_x_10618:
[----:B------:R1:W-:Y:S01]  /*3190*/  STG.E.U8 desc[UR36][R16.64], R8 ;  /* 0x0000000810007986 */ /* 0x0003e2000c101124 */
[----:B------:R-:W-:Y:S05]  /*31a0*/  BRA `(.L_x_10595) ;  /* 0x0000000000ac7947 */ /* 0x000fea0003800000 */
.L_x_10612:
        /* <DEDUP_REMOVED lines=21> */
.L_x_10594:
        /* <DEDUP_REMOVED lines=16> */
.L_x_10623:
[----:B------:R-:W-:Y:S05]  /*3400*/  BRA `(.L_x_10595) ;  /* 0x0000000000147947 */ /* 0x000fea0003800000 */
.L_x_10622:
[----:B------:R-:W1:Y:S02]  /*3410*/  F2I.U64.TRUNC R2, R2 ;  /* 0x0000000200027311 */ /* 0x000e64000020d800 */
[----:B-1----:R3:W-:Y:S01]  /*3420*/  STG.E.64 desc[UR36][R16.64], R2 ;  /* 0x0000000210007986 */ /* 0x0027e2000c101b24 */
[----:B------:R-:W-:Y:S05]  /*3430*/  BRA `(.L_x_10595) ;  /* 0x0000000000087947 */ /* 0x000fea0003800000 */
.L_x_10621:
[----:B------:R-:W1:Y:S02]  /*3440*/  F2I.FTZ.U32.TRUNC.NTZ R3, R2 ;  /* 0x0000000200037305 */ /* 0x000e64000021f000 */
[----:B-1----:R1:W-:Y:S02]  /*3450*/  STG.E desc[UR36][R16.64], R3 ;  /* 0x0000000310007986 */ /* 0x0023e4000c101924 */
.L_x_10595:
[----:B------:R-:W-:-:S04]  /*3460*/  IMAD R18, R18, 0x200, R23 ;  /* 0x0000020012127824 */ /* 0x000fc800078e0217 */
[----:B------:R-:W-:-:S07]  /*3470*/  VIADD R19, R18, 0x80 ;  /* 0x0000008012137836 */ /* 0x000fce0000000000 */
.L_x_10551:
[----:B------:R-:W-:Y:S05]  /*3480*/  BSYNC B7 ;  /* 0x0000000000077941 */ /* 0x000fea0003800000 */
.L_x_10550:
        /* <DEDUP_REMOVED lines=307> */
.L_x_10626:
[----:B------:R-:W1:Y:S01]  /*47c0*/  LDC.U8 R5, c[0x0][0x429] ;  /* 0x00010a40ff057b82 */ /* 0x000e620000000000 */
[----:B------:R-:W-:Y:S01]  /*47d0*/  ULDC.64 UR4, c[0x0][0x410] ;  /* 0x0001040000047ab9 */ /* 0x000fe20000000a00 */
[----:B------:R-:W-:Y:S01]  /*47e0*/  ULDC.64 UR6, c[0x0][0x418] ;  /* 0x0001060000067ab9 */ /* 0x000fe20000000a00 */
[----:B------:R-:W-:Y:S01]  /*47f0*/  IADD3 R16, P0, R16, UR4, RZ ;  /* 0x0000000410107c10 */ /* 0x000fe2000ff1e0ff */
[----:B------:R-:W-:Y:S01]  /*4800*/  BSSY B6, `(.L_x_10627) ;  /* 0x00000e0000067945 */ /* 0x000fe20003800000 */
        /* <DEDUP_REMOVED lines=17> */
.L_x_10631:
[----:B------:R-:W2:Y:S02]  /*4920*/  LDG.E.U8 R2, desc[UR36][R2.64] ;  /* 0x0000002402027981 */ /* 0x000ea4000c1e1100 */
[----:B--2---:R-:W-:Y:S01]  /*4930*/  I2FP.F32.U32 R5, R2 ;  /* 0x0000000200057245 */ /* 0x004fe20000201000 */
[----:B------:R-:W-:Y:S06]  /*4940*/  BRA `(.L_x_10633) ;  /* 0x0000000c002c7947 */ /* 0x000fec0003800000 */
.L_x_10630:
        /* <DEDUP_REMOVED lines=9> */
.L_x_10635:
[----:B------:R-:W2:Y:S02]  /*49e0*/  LDG.E R2, desc[UR36][R2.64] ;  /* 0x0000002402027981 */ /* 0x000ea4000c1e1900 */
[----:B--2---:R-:W-:Y:S01]  /*49f0*/  I2FP.F32.S32 R5, R2 ;  /* 0x0000000200057245 */ /* 0x004fe20000201400 */
[----:B------:R-:W-:Y:S06]  /*4a00*/  BRA `(.L_x_10633) ;  /* 0x0000000800fc7947 */ /* 0x000fec0003800000 */
.L_x_10634:
[----:B------:R-:W2:Y:S02]  /*4a10*/  LDG.E.U16 R2, desc[UR36][R2.64] ;  /* 0x0000002402027981 */ /* 0x000ea4000c1e1500 */
[----:B--2---:R1:W2:Y:S01]  /*4a20*/  I2F.S16 R5, R2 ;  /* 0x0000000200057306 */ /* 0x0042a20000101400 */
[----:B------:R-:W-:Y:S05]  /*4a30*/  BRA `(.L_x_10633) ;  /* 0x0000000800f07947 */ /* 0x000fea0003800000 */
.L_x_10629:
        /* <DEDUP_REMOVED lines=8> */
.L_x_10637:
[----:B------:R-:W2:Y:S02]  /*4ac0*/  LDG.E.U16 R2, desc[UR36][R2.64] ;  /* 0x0000002402027981 */ /* 0x000ea4000c1e1500 */
[----:B--2---:R-:W-:Y:S01]  /*4ad0*/  HADD2.F32 R5, -RZ, R2.H0_H0 ;  /* 0x20000002ff057230 */ /* 0x004fe20000004100 */
[----:B------:R-:W-:Y:S06]  /*4ae0*/  BRA `(.L_x_10633) ;  /* 0x0000000800c47947 */ /* 0x000fec0003800000 */
.L_x_10636:
        /* <DEDUP_REMOVED lines=8> */
.L_x_10639:
[----:B------:R-:W2:Y:S02]  /*4b70*/  LDG.E.U16 R2, desc[UR36][R2.64] ;  /* 0x0000002402027981 */ /* 0x000ea4000c1e1500 */
[----:B--2---:R-:W-:Y:S01]  /*4b80*/  HADD2.F32 R5, -RZ, R2.H0_H0 ;  /* 0x20000002ff057230 */ /* 0x004fe20000004100 */
[----:B------:R-:W-:Y:S06]  /*4b90*/  BRA `(.L_x_10633) ;  /* 0x0000000800987947 */ /* 0x000fec0003800000 */
.L_x_10638:
[----:B------:R-:W2:Y:S01]  /*4ba0*/  LDG.E.64 R2, desc[UR36][R2.64] ;  /* 0x0000002402027981 */ /* 0x000ea2000c1e1b00 */
[----:B------:R-:W-:Y:S01]  /*4bb0*/  UMOV UR4, 0xf0000000 ;  /* 0xf000000000047882 */ /* 0x000fe20000000000 */
[----:B------:R-:W-:Y:S01]  /*4bc0*/  UMOV UR5, 0x380fffff ;  /* 0x380fffff00057882 */ /* 0x000fe20000000000 */
[----:B--2---:R-:W1:Y:S01]  /*4bd0*/  F2F.F32.F64 R5, R2 ;  /* 0x0000000200057310 */ /* 0x004e620000301000 */
[----:B------:R-:W-:-:S14]  /*4be0*/  DSETP.GEU.AND P0, PT, |R2|, UR4, PT ;  /* 0x0000000402007e2a */ /* 0x000fdc000bf0e200 */
[----:B-1----:R-:W-:Y:S01]  /*4bf0*/  @!P0 FMUL R5, R5, 1.175494350822287508e-38 ;  /* 0x0080000005058820 */ /* 0x002fe20000400000 */
[----:B------:R-:W-:Y:S06]  /*4c00*/  BRA `(.L_x_10633) ;  /* 0x00000008007c7947 */ /* 0x000fec0003800000 */
.L_x_10628:
        /* <DEDUP_REMOVED lines=12> */
.L_x_10642:
[----:B------:R-:W2:Y:S01]  /*4cd0*/  LDG.E.64 R2, desc[UR36][R2.64] ;  /* 0x0000002402027981 */ /* 0x000ea2000c1e1b00 */
[----:B------:R-:W-:Y:S01]  /*4ce0*/  UMOV UR4, 0xf0000000 ;  /* 0xf000000000047882 */ /* 0x000fe20000000000 */
[----:B------:R-:W-:Y:S01]  /*4cf0*/  UMOV UR5, 0x380fffff ;  /* 0x380fffff00057882 */ /* 0x000fe20000000000 */
[----:B--2---:R-:W1:Y:S01]  /*4d00*/  F2F.F32.F64 R5, R2 ;  /* 0x0000000200057310 */ /* 0x004e620000301000 */
[----:B------:R-:W-:-:S14]  /*4d10*/  DSETP.GEU.AND P0, PT, |R2|, UR4, PT ;  /* 0x0000000402007e2a */ /* 0x000fdc000bf0e200 */
[----:B-1----:R-:W-:Y:S01]  /*4d20*/  @!P0 FMUL R5, R5, 1.175494350822287508e-38 ;  /* 0x0080000005058820 */ /* 0x002fe20000400000 */
[----:B------:R-:W-:Y:S06]  /*4d30*/  BRA `(.L_x_10633) ;  /* 0x0000000800307947 */ /* 0x000fec0003800000 */
.L_x_10641:
        /* <DEDUP_REMOVED lines=11> */
[----:B------:R-:W-:-:S05]  /*4df0*/  VIADD R2, R0, 0xffffffff ;  /* 0xffffffff00027836 */ /* 0x000fca0000000000 */
[----:B------:R-:W-:Y:S02]  /*4e00*/  SHF.R.S32.HI R2, RZ, 0x1f, R2 ;  /* 0x0000001fff027819 */ /* 0x000fe40000011402 */
[----:B-1----:R-:W-:-:S04]  /*4e10*/  IADD3 R4, -R4, 0x1f, RZ ;  /* 0x0000001f04047810 */ /* 0x002fc80007ffe1ff */
        /* <DEDUP_REMOVED lines=12> */
.L_x_10644:
        /* <DEDUP_REMOVED lines=13> */
.L_x_10643:
[----:B------:R-:W2:Y:S02]  /*4fb0*/  LDG.E.U16 R2, desc[UR36][R2.64] ;  /* 0x0000002402027981 */ /* 0x000ea4000c1e1500 */
[----:B--2---:R-:W-:Y:S01]  /*4fc0*/  IMAD.U32 R5, R2, 0x10000, RZ ;  /* 0x0001000002057824 */ /* 0x004fe200078e00ff */
[----:B------:R-:W-:Y:S06]  /*4fd0*/  BRA `(.L_x_10633) ;  /* 0x0000000400887947 */ /* 0x000fec0003800000 */
.L_x_10640:
        /* <DEDUP_REMOVED lines=11> */
.L_x_10647:
        /* <DEDUP_REMOVED lines=20> */
.L_x_10649:
[----:B------:R-:W-:Y:S05]  /*51d0*/  BSYNC B0 ;  /* 0x0000000000007941 */ /* 0x000fea0003800000 */
.L_x_10648:
[----:B------:R-:W-:Y:S01]  /*51e0*/  IMAD.SHL.U32 R2, R2, 0x100000, RZ ;  /* 0x0010000002027824 */ /* 0x000fe200078e00ff */
[----:B------:R-:W-:-:S04]  /*51f0*/  LEA R5, R0, 0x3b800000, 0x17 ;  /* 0x3b80000000057811 */ /* 0x000fc800078eb8ff */
[----:B------:R-:W-:Y:S01]  /*5200*/  LOP3.LUT R5, R5, R2, R4, 0xfe, !PT ;  /* 0x0000000205057212 */ /* 0x000fe200078efe04 */
[----:B------:R-:W-:Y:S06]  /*5210*/  BRA `(.L_x_10633) ;  /* 0x0000000000f87947 */ /* 0x000fec0003800000 */
.L_x_10646:
        /* <DEDUP_REMOVED lines=20> */
.L_x_10651:
[----:B------:R-:W-:Y:S05]  /*5360*/  BSYNC B0 ;  /* 0x0000000000007941 */ /* 0x000fea0003800000 */
.L_x_10650:
[----:B------:R-:W-:Y:S01]  /*5370*/  IMAD.SHL.U32 R2, R2, 0x200000, RZ ;  /* 0x0020000002027824 */ /* 0x000fe200078e00ff */
[----:B------:R-:W-:-:S04]  /*5380*/  LEA R5, R0, 0x37800000, 0x17 ;  /* 0x3780000000057811 */ /* 0x000fc800078eb8ff */
[----:B------:R-:W-:Y:S01]  /*5390*/  LOP3.LUT R5, R5, R2, R4, 0xfe, !PT ;  /* 0x0000000205057212 */ /* 0x000fe200078efe04 */
[----:B------:R-:W-:Y:S06]  /*53a0*/  BRA `(.L_x_10633) ;  /* 0x0000000000947947 */ /* 0x000fec0003800000 */
.L_x_10645:
        /* <DEDUP_REMOVED lines=14> */
.L_x_10632:
        /* <DEDUP_REMOVED lines=16> */
.L_x_10654:
[----:B------:R-:W-:Y:S01]  /*5590*/  IMAD.MOV.U32 R5, RZ, RZ, RZ ;  /* 0x000000ffff057224 */ /* 0x000fe200078e00ff */
[----:B------:R-:W-:Y:S06]  /*55a0*/  BRA `(.L_x_10633) ;  /* 0x0000000000147947 */ /* 0x000fec0003800000 */
.L_x_10653:
[----:B------:R-:W2:Y:S02]  /*55b0*/  LDG.E.64 R2, desc[UR36][R2.64] ;  /* 0x0000002402027981 */ /* 0x000ea4000c1e1b00 */
[----:B--2---:R1:W2:Y:S01]  /*55c0*/  I2F.U64 R5, R2 ;  /* 0x0000000200057312 */ /* 0x0042a20000301000 */
[----:B------:R-:W-:Y:S05]  /*55d0*/  BRA `(.L_x_10633) ;  /* 0x0000000000087947 */ /* 0x000fea0003800000 */
.L_x_10652:
[----:B------:R-:W2:Y:S02]  /*55e0*/  LDG.E R2, desc[UR36][R2.64] ;  /* 0x0000002402027981 */ /* 0x000ea4000c1e1900 */
[----:B--2---:R-:W-:-:S07]  /*55f0*/  I2FP.F32.U32 R5, R2 ;  /* 0x0000000200057245 */ /* 0x004fce0000201000 */
.L_x_10633:
[----:B------:R-:W-:Y:S05]  /*5600*/  BSYNC B6 ;  /* 0x0000000000067941 */ /* 0x000fea0003800000 */
.L_x_10627:
[----:B-1-34-:R-:W2:Y:S01]  /*5610*/  LDC R2, c[0x0][0x424] ;  /* 0x00010900ff027b82 */ /* 0x01aea20000000800 */
[----:B------:R-:W-:Y:S01]  /*5620*/  BSSY B0, `(.L_x_10655) ;  /* 0x0000040000007945 */ /* 0x000fe20003800000 */
[C---:B--2--5:R-:W-:Y:S01]  /*5630*/  FSETP.GEU.FTZ.AND P0, PT, |R2|.reuse, |R5|, PT ;  /* 0x400000050200720b */ /* 0x064fe20003f1e200 */
        /* <DEDUP_REMOVED lines=25> */
.L_x_10660:
[----:B------:R-:W-:Y:S01]  /*57d0*/  FSETP.GEU.FTZ.AND P0, PT, R7, -R6, PT ;  /* 0x800000060700720b */ /* 0x000fe20003f1e000 */
[----:B------:R-:W-:-:S12]  /*57e0*/  FADD.FTZ R0, R0, -1 ;  /* 0xbf80000000007421 */ /* 0x000fd80000010000 */
[----:B------:R-:W-:-:S07]  /*57f0*/  @!P0 FADD.FTZ R0, R0, -1 ;  /* 0xbf80000000008421 */ /* 0x000fce0000010000 */
.L_x_10659:
[----:B------:R-:W-:Y:S05]  /*5800*/  BSYNC B1 ;  /* 0x0000000000017941 */ /* 0x000fea0003800000 */
.L_x_10658:
[----:B------:R-:W-:Y:S01]  /*5810*/  FFMA.FTZ R3, -R6, R0, R3 ;  /* 0x0000000006037223 */ /* 0x000fe20000010103 */
[----:B------:R-:W-:Y:S06]  /*5820*/  BRA `(.L_x_10656) ;  /* 0x00000000007c7947 */ /* 0x000fec0003800000 */
.L_x_10657:
        /* <DEDUP_REMOVED lines=15> */
.L_x_10663:
        /* <DEDUP_REMOVED lines=13> */
.L_x_10662:
[----:B------:R-:W-:Y:S05]  /*59f0*/  BSYNC B1 ;  /* 0x0000000000017941 */ /* 0x000fea0003800000 */
.L_x_10661:
[----:B------:R-:W-:-:S04]  /*5a00*/  FMUL.FTZ R3, R3, 1.1920928955078125e-07 ;  /* 0x3400000003037820 */ /* 0x000fc80000410000 */
[----:B------:R-:W-:-:S07]  /*5a10*/  FMUL.FTZ R3, R8, R3 ;  /* 0x0000000308037220 */ /* 0x000fce0000410000 */
.L_x_10656:
[----:B------:R-:W-:Y:S05]  /*5a20*/  BSYNC B0 ;  /* 0x0000000000007941 */ /* 0x000fea0003800000 */
.L_x_10655:
        /* <DEDUP_REMOVED lines=18> */
.L_x_10667:
[----:B------:R-:W1:Y:S02]  /*5b50*/  F2I.S64.TRUNC R2, R2 ;  /* 0x0000000200027311 */ /* 0x000e64000020d900 */
[----:B-1----:R-:W-:-:S05]  /*5b60*/  IMAD.MOV.U32 R5, RZ, RZ, R2 ;  /* 0x000000ffff057224 */ /* 0x002fca00078e0002 */
[----:B------:R1:W-:Y:S01]  /*5b70*/  STG.E.U8 desc[UR36][R16.64], R5 ;  /* 0x0000000510007986 */ /* 0x0003e2000c101124 */
[----:B------:R-:W-:Y:S05]  /*5b80*/  BRA `(.L_x_10669) ;  /* 0x0000000c00407947 */ /* 0x000fea0003800000 */
.L_x_10666:
        /* <DEDUP_REMOVED lines=9> */
.L_x_10671:
[----:B------:R-:W1:Y:S02]  /*5c20*/  F2I.FTZ.TRUNC.NTZ R3, R2 ;  /* 0x0000000200037305 */ /* 0x000e64000021f100 */
[----:B-1----:R4:W-:Y:S01]  /*5c30*/  STG.E desc[UR36][R16.64], R3 ;  /* 0x0000000310007986 */ /* 0x0029e2000c101924 */
[----:B------:R-:W-:Y:S05]  /*5c40*/  BRA `(.L_x_10669) ;  /* 0x0000000c00107947 */ /* 0x000fea0003800000 */
.L_x_10670:
[----:B------:R-:W1:Y:S02]  /*5c50*/  F2I.FTZ.TRUNC.NTZ R3, R2 ;  /* 0x0000000200037305 */ /* 0x000e64000021f100 */
[----:B-1----:R3:W-:Y:S01]  /*5c60*/  STG.E.U16 desc[UR36][R16.64], R3 ;  /* 0x0000000310007986 */ /* 0x0027e2000c101524 */
[----:B------:R-:W-:Y:S05]  /*5c70*/  BRA `(.L_x_10669) ;  /* 0x0000000c00047947 */ /* 0x000fea0003800000 */
.L_x_10665:
        /* <DEDUP_REMOVED lines=8> */
.L_x_10673:
[----:B------:R-:W-:-:S05]  /*5d00*/  F2FP.F16.F32.PACK_AB R2, RZ, R2 ;  /* 0x00000002ff02723e */ /* 0x000fca00000000ff */
[----:B------:R1:W-:Y:S01]  /*5d10*/  STG.E.U16 desc[UR36][R16.64], R2 ;  /* 0x0000000210007986 */ /* 0x0003e2000c101524 */
[----:B------:R-:W-:Y:S05]  /*5d20*/  BRA `(.L_x_10669) ;  /* 0x0000000800d87947 */ /* 0x000fea0003800000 */
.L_x_10672:
        /* <DEDUP_REMOVED lines=9> */
.L_x_10675:
[----:B------:R-:W-:-:S04]  /*5dc0*/  F2FP.F16.F32.PACK_AB R3, RZ, R2 ;  /* 0x00000002ff03723e */ /* 0x000fc800000000ff */
[----:B------:R-:W-:-:S05]  /*5dd0*/  PRMT R3, R3, 0x5410, RZ ;  /* 0x0000541003037816 */ /* 0x000fca00000000ff */
[----:B------:R1:W-:Y:S01]  /*5de0*/  STG.E desc[UR36][R16.64], R3 ;  /* 0x0000000310007986 */ /* 0x0003e2000c101924 */
[----:B------:R-:W-:Y:S05]  /*5df0*/  BRA `(.L_x_10669) ;  /* 0x0000000800a47947 */ /* 0x000fea0003800000 */
.L_x_10674:
[----:B------:R-:W-:-:S06]  /*5e00*/  FMUL.FTZ R2, R2, 1 ;  /* 0x3f80000002027820 */ /* 0x000fcc0000410000 */
[----:B------:R-:W1:Y:S02]  /*5e10*/  F2F.F64.F32 R2, R2 ;  /* 0x0000000200027310 */ /* 0x000e640000201800 */
[----:B-1----:R1:W-:Y:S01]  /*5e20*/  STG.E.64 desc[UR36][R16.64], R2 ;  /* 0x0000000210007986 */ /* 0x0023e2000c101b24 */
[----:B------:R-:W-:Y:S05]  /*5e30*/  BRA `(.L_x_10669) ;  /* 0x0000000800947947 */ /* 0x000fea0003800000 */
.L_x_10664:
        /* <DEDUP_REMOVED lines=12> */
.L_x_10678:
[----:B------:R-:W-:Y:S01]  /*5f00*/  FMUL.FTZ R4, R2, 1 ;  /* 0x3f80000002047820 */ /* 0x000fe20000410000 */
[----:B------:R-:W-:-:S05]  /*5f10*/  CS2R R6, SRZ ;  /* 0x0000000000067805 */ /* 0x000fca000001ff00 */
[----:B------:R-:W1:Y:S02]  /*5f20*/  F2F.F64.F32 R4, R4 ;  /* 0x0000000400047310 */ /* 0x000e640000201800 */
[----:B-1----:R1:W-:Y:S01]  /*5f30*/  STG.E.128 desc[UR36][R16.64], R4 ;  /* 0x0000000410007986 */ /* 0x0023e2000c101d24 */
[----:B------:R-:W-:Y:S05]  /*5f40*/  BRA `(.L_x_10669) ;  /* 0x0000000800507947 */ /* 0x000fea0003800000 */
.L_x_10677:
        /* <DEDUP_REMOVED lines=20> */
.L_x_10682:
[----:B------:R-:W-:Y:S05]  /*6090*/  BSYNC B0 ;  /* 0x0000000000007941 */ /* 0x000fea0003800000 */
.L_x_10681:
[----:B------:R-:W-:-:S05]  /*60a0*/  LOP3.LUT R5, R0, R5, RZ, 0xfc, !PT ;  /* 0x0000000500057212 */ /* 0x000fca00078efcff */
[----:B------:R1:W-:Y:S01]  /*60b0*/  STG.E.U8 desc[UR36][R16.64], R5 ;  /* 0x0000000510007986 */ /* 0x0003e2000c101124 */
[----:B------:R-:W-:Y:S05]  /*60c0*/  BRA `(.L_x_10669) ;  /* 0x0000000400f07947 */ /* 0x000fea0003800000 */
.L_x_10680:
        /* <DEDUP_REMOVED lines=12> */
.L_x_10684:
[----:B------:R-:W-:Y:S01]  /*6190*/  IMAD.MOV.U32 R0, RZ, RZ, 0x7f ;  /* 0x0000007fff007424 */ /* 0x000fe200078e00ff */
[----:B------:R-:W-:-:S04]  /*61a0*/  ISETP.GT.U32.AND P0, PT, R4, 0x7f800000, PT ;  /* 0x7f8000000400780c */ /* 0x000fc80003f04070 */
[----:B------:R-:W-:-:S09]  /*61b0*/  SEL R0, R0, 0x7c, P0 ;  /* 0x0000007c00007807 */ /* 0x000fd20000000000 */
.L_x_10685:
[----:B------:R-:W-:Y:S05]  /*61c0*/  BSYNC B0 ;  /* 0x0000000000007941 */ /* 0x000fea0003800000 */
.L_x_10683:
[----:B------:R-:W-:-:S04]  /*61d0*/  LOP3.LUT R2, R2, 0x80000000, RZ, 0xc0, !PT ;  /* 0x8000000002027812 */ /* 0x000fc800078ec0ff */
[----:B------:R-:W-:-:S04]  /*61e0*/  SHF.R.U32.HI R3, RZ, 0x18, R2 ;  /* 0x00000018ff037819 */ /* 0x000fc80000011602 */
[----:B------:R-:W-:-:S05]  /*61f0*/  LOP3.LUT R3, R0, R3, RZ, 0xfc, !PT ;  /* 0x0000000300037212 */ /* 0x000fca00078efcff */
[----:B------:R1:W-:Y:S01]  /*6200*/  STG.E.U8 desc[UR36][R16.64], R3 ;  /* 0x0000000310007986 */ /* 0x0003e2000c101124 */
[----:B------:R-:W-:Y:S05]  /*6210*/  BRA `(.L_x_10669) ;  /* 0x00000004009c7947 */ /* 0x000fea0003800000 */
.L_x_10679:
[----:B------:R-:W-:-:S05]  /*6220*/  F2FP.BF16.F32.PACK_AB R2, RZ, R2 ;  /* 0x00000002ff02723e */ /* 0x000fca00000010ff */
[----:B------:R1:W-:Y:S01]  /*6230*/  STG.E.U16 desc[UR36][R16.64], R2 ;  /* 0x0000000210007986 */ /* 0x0003e2000c101524 */
[----:B------:R-:W-:Y:S05]  /*6240*/  BRA `(.L_x_10669) ;  /* 0x0000000400907947 */ /* 0x000fea0003800000 */
.L_x_10676:
        /* <DEDUP_REMOVED lines=11> */
.L_x_10688:
        /* <DEDUP_REMOVED lines=16> */
.L_x_10691:
[----:B------:R-:W-:-:S04]  /*6400*/  LOP3.LUT R2, R2, 0x80000000, RZ, 0xc0, !PT ;  /* 0x8000000002027812 */ /* 0x000fc800078ec0ff */
[----:B------:R-:W-:-:S04]  /*6410*/  SHF.R.U32.HI R3, RZ, 0x18, R2 ;  /* 0x00000018ff037819 */ /* 0x000fc80000011602 */
[----:B------:R-:W-:-:S04]  /*6420*/  LOP3.LUT R0, R0, R3, RZ, 0xfc, !PT ;  /* 0x0000000300007212 */ /* 0x000fc800078efcff */
[----:B------:R-:W-:-:S07]  /*6430*/  PRMT R8, R0, 0x7610, R8 ;  /* 0x0000761000087816 */ /* 0x000fce0000000008 */
.L_x_10690:
[----:B------:R-:W-:Y:S05]  /*6440*/  BSYNC B0 ;  /* 0x0000000000007941 */ /* 0x000fea0003800000 */
.L_x_10689:
[----:B------:R1:W-:Y:S01]  /*6450*/  STG.E.U8 desc[UR36][R16.64], R8 ;  /* 0x0000000810007986 */ /* 0x0003e2000c101124 */
[----:B------:R-:W-:Y:S05]  /*6460*/  BRA `(.L_x_10669) ;  /* 0x0000000400087947 */ /* 0x000fea0003800000 */
.L_x_10687:
        /* <DEDUP_REMOVED lines=16> */
.L_x_10694:
[----:B------:R-:W-:-:S04]  /*6570*/  LOP3.LUT R2, R2, 0x80000000, RZ, 0xc0, !PT ;  /* 0x8000000002027812 */ /* 0x000fc800078ec0ff */
[----:B------:R-:W-:-:S04]  /*6580*/  SHF.R.U32.HI R3, RZ, 0x18, R2 ;  /* 0x00000018ff037819 */ /* 0x000fc80000011602 */
[----:B------:R-:W-:-:S04]  /*6590*/  LOP3.LUT R0, R0, R3, RZ, 0xfc, !PT ;  /* 0x0000000300007212 */ /* 0x000fc800078efcff */
[----:B------:R-:W-:-:S07]  /*65a0*/  PRMT R8, R0, 0x7610, R8 ;  /* 0x0000761000087816 */ /* 0x000fce0000000008 */
.L_x_10693:
[----:B------:R-:W-:Y:S05]  /*65b0*/  BSYNC B0 ;  /* 0x0000000000007941 */ /* 0x000fea0003800000 */
.L_x_10692:
[----:B------:R1:W-:Y:S01]  /*65c0*/  STG.E.U8 desc[UR36][R16.64], R8 ;  /* 0x0000000810007986 */ /* 0x0003e2000c101124 */
[----:B------:R-:W-:Y:S05]  /*65d0*/  BRA `(.L_x_10669) ;  /* 0x0000000000ac7947 */ /* 0x000fea0003800000 */
.L_x_10686:
        /* <DEDUP_REMOVED lines=21> */
.L_x_10668:
        /* <DEDUP_REMOVED lines=16> */
.L_x_10697:
[----:B------:R-:W-:Y:S05]  /*6830*/  BRA `(.L_x_10669) ;  /* 0x0000000000147947 */ /* 0x000fea0003800000 */
.L_x_10696:
[----:B------:R-:W1:Y:S02]  /*6840*/  F2I.U64.TRUNC R2, R2 ;  /* 0x0000000200027311 */ /* 0x000e64000020d800 */
[----:B-1----:R1:W-:Y:S01]  /*6850*/  STG.E.64 desc[UR36][R16.64], R2 ;  /* 0x0000000210007986 */ /* 0x0023e2000c101b24 */
[----:B------:R-:W-:Y:S05]  /*6860*/  BRA `(.L_x_10669) ;  /* 0x0000000000087947 */ /* 0x000fea0003800000 */
.L_x_10695:
[----:B------:R-:W1:Y:S02]  /*6870*/  F2I.FTZ.U32.TRUNC.NTZ R3, R2 ;  /* 0x0000000200037305 */ /* 0x000e64000021f000 */
[----:B-1----:R1:W-:Y:S02]  /*6880*/  STG.E desc[UR36][R16.64], R3 ;  /* 0x0000000310007986 */ /* 0x0023e4000c101924 */
.L_x_10669:
[----:B------:R-:W-:-:S07]  /*6890*/  VIADD R19, R19, 0x80 ;  /* 0x0000008013137836 */ /* 0x000fce0000000000 */
.L_x_10625:
[----:B------:R-:W-:Y:S05]  /*68a0*/  BSYNC B7 ;  /* 0x0000000000077941 */ /* 0x000fea0003800000 */
.L_x_10624:
        /* <DEDUP_REMOVED lines=307> */
.L_x_10700:
        /* <DEDUP_REMOVED lines=22> */
.L_x_10705:
[----:B------:R-:W2:Y:S02]  /*7d40*/  LDG.E.U8 R2, desc[UR36][R2.64] ;  /* 0x0000002402027981 */ /* 0x000ea4000c1e1100 */
[----:B--2---:R-:W-:Y:S01]  /*7d50*/  I2FP.F32.U32 R5, R2 ;  /* 0x0000000200057245 */ /* 0x004fe20000201000 */
[----:B------:R-:W-:Y:S06]  /*7d60*/  BRA `(.L_x_10707) ;  /* 0x0000000c002c7947 */ /* 0x000fec0003800000 */
.L_x_10704:
        /* <DEDUP_REMOVED lines=9> */
.L_x_10709:
[----:B------:R-:W2:Y:S02]  /*7e00*/  LDG.E R2, desc[UR36][R2.64] ;  /* 0x0000002402027981 */ /* 0x000ea4000c1e1900 */
[----:B--2---:R-:W-:Y:S01]  /*7e10*/  I2FP.F32.S32 R5, R2 ;  /* 0x0000000200057245 */ /* 0x004fe20000201400 */
[----:B------:R-:W-:Y:S06]  /*7e20*/  BRA `(.L_x_10707) ;  /* 0x0000000800fc7947 */ /* 0x000fec0003800000 */
.L_x_10708:
[----:B------:R-:W2:Y:S02]  /*7e30*/  LDG.E.U16 R2, desc[UR36][R2.64] ;  /* 0x0000002402027981 */ /* 0x000ea4000c1e1500 */
[----:B--2---:R1:W2:Y:S01]  /*7e40*/  I2F.S16 R5, R2 ;  /* 0x0000000200057306 */ /* 0x0042a20000101400 */
[----:B------:R-:W-:Y:S05]  /*7e50*/  BRA `(.L_x_10707) ;  /* 0x0000000800f07947 */ /* 0x000fea0003800000 */
.L_x_10703:
        /* <DEDUP_REMOVED lines=8> */
.L_x_10711:
[----:B------:R-:W2:Y:S02]  /*7ee0*/  LDG.E.U16 R2, desc[UR36][R2.64] ;  /* 0x0000002402027981 */ /* 0x000ea4000c1e1500 */
[----:B--2---:R-:W-:Y:S01]  /*7ef0*/  HADD2.F32 R5, -RZ, R2.H0_H0 ;  /* 0x20000002ff057230 */ /* 0x004fe20000004100 */
[----:B------:R-:W-:Y:S06]  /*7f00*/  BRA `(.L_x_10707) ;  /* 0x0000000800c47947 */ /* 0x000fec0003800000 */
.L_x_10710:
        /* <DEDUP_REMOVED lines=8> */
.L_x_10713:
[----:B------:R-:W2:Y:S02]  /*7f90*/  LDG.E.U16 R2, desc[UR36][R2.64] ;  /* 0x0000002402027981 */ /* 0x000ea4000c1e1500 */
[----:B--2---:R-:W-:Y:S01]  /*7fa0*/  HADD2.F32 R5, -RZ, R2.H0_H0 ;  /* 0x20000002ff057230 */ /* 0x004fe20000004100 */
[----:B------:R-:W-:Y:S06]  /*7fb0*/  BRA `(.L_x_10707) ;  /* 0x0000000800987947 */ /* 0x000fec0003800000 */
.L_x_10712:
[----:B------:R-:W2:Y:S01]  /*7fc0*/  LDG.E.64 R2, desc[UR36][R2.64] ;  /* 0x0000002402027981 */ /* 0x000ea2000c1e1b00 */
[----:B------:R-:W-:Y:S01]  /*7fd0*/  UMOV UR4, 0xf0000000 ;  /* 0xf000000000047882 */ /* 0x000fe20000000000 */
[----:B------:R-:W-:Y:S01]  /*7fe0*/  UMOV UR5, 0x380fffff ;  /* 0x380fffff00057882 */ /* 0x000fe20000000000 */
[----:B--2---:R-:W1:Y:S01]  /*7ff0*/  F2F.F32.F64 R5, R2 ;  /* 0x0000000200057310 */ /* 0x004e620000301000 */
[----:B------:R-:W-:-:S14]  /*8000*/  DSETP.GEU.AND P0, PT, |R2|, UR4, PT ;  /* 0x0000000402007e2a */ /* 0x000fdc000bf0e200 */
[----:B-1----:R-:W-:Y:S01]  /*8010*/  @!P0 FMUL R5, R5, 1.175494350822287508e-38 ;  /* 0x0080000005058820 */ /* 0x002fe20000400000 */
[----:B------:R-:W-:Y:S06]  /*8020*/  BRA `(.L_x_10707) ;  /* 0x00000008007c7947 */ /* 0x000fec0003800000 */
.L_x_10702:
        /* <DEDUP_REMOVED lines=12> */
.L_x_10716:
[----:B------:R-:W2:Y:S01]  /*80f0*/  LDG.E.64 R2, desc[UR36][R2.64] ;  /* 0x0000002402027981 */ /* 0x000ea2000c1e1b00 */
[----:B------:R-:W-:Y:S01]  /*8100*/  UMOV UR4, 0xf0000000 ;  /* 0xf000000000047882 */ /* 0x000fe20000000000 */
[----:B------:R-:W-:Y:S01]  /*8110*/  UMOV UR5, 0x380fffff ;  /* 0x380fffff00057882 */ /* 0x000fe20000000000 */
[----:B--2---:R-:W1:Y:S01]  /*8120*/  F2F.F32.F64 R5, R2 ;  /* 0x0000000200057310 */ /* 0x004e620000301000 */
[----:B------:R-:W-:-:S14]  /*8130*/  DSETP.GEU.AND P0, PT, |R2|, UR4, PT ;  /* 0x0000000402007e2a */ /* 0x000fdc000bf0e200 */
[----:B-1----:R-:W-:Y:S01]  /*8140*/  @!P0 FMUL R5, R5, 1.175494350822287508e-38 ;  /* 0x0080000005058820 */ /* 0x002fe20000400000 */
[----:B------:R-:W-:Y:S06]  /*8150*/  BRA `(.L_x_10707) ;  /* 0x0000000800307947 */ /* 0x000fec0003800000 */
.L_x_10715:
        /* <DEDUP_REMOVED lines=26> */
.L_x_10718:
        /* <DEDUP_REMOVED lines=13> */
.L_x_10717:
[----:B------:R-:W2:Y:S02]  /*83d0*/  LDG.E.U16 R2, desc[UR36][R2.64] ;  /* 0x0000002402027981 */ /* 0x000ea4000c1e1500 */
[----:B--2---:R-:W-:Y:S01]  /*83e0*/  IMAD.U32 R5, R2, 0x10000, RZ ;  /* 0x0001000002057824 */ /* 0x004fe200078e00ff */
[----:B------:R-:W-:Y:S06]  /*83f0*/  BRA `(.L_x_10707) ;  /* 0x0000000400887947 */ /* 0x000fec0003800000 */
.L_x_10714:
        /* <DEDUP_REMOVED lines=11> */
.L_x_10721:
        /* <DEDUP_REMOVED lines=20> */
.L_x_10723:
[----:B------:R-:W-:Y:S05]  /*85f0*/  BSYNC B0 ;  /* 0x0000000000007941 */ /* 0x000fea0003800000 */
.L_x_10722:
[----:B------:R-:W-:Y:S01]  /*8600*/  IMAD.SHL.U32 R2, R2, 0x100000, RZ ;  /* 0x0010000002027824 */ /* 0x000fe200078e00ff */
[----:B------:R-:W-:-:S04]  /*8610*/  LEA R5, R0, 0x3b800000, 0x17 ;  /* 0x3b80000000057811 */ /* 0x000fc800078eb8ff */
[----:B------:R-:W-:Y:S01]  /*8620*/  LOP3.LUT R5, R5, R2, R4, 0xfe, !PT ;  /* 0x0000000205057212 */ /* 0x000fe200078efe04 */
[----:B------:R-:W-:Y:S06]  /*8630*/  BRA `(.L_x_10707) ;  /* 0x0000000000f87947 */ /* 0x000fec0003800000 */
.L_x_10720:
        /* <DEDUP_REMOVED lines=20> */
.L_x_10725:
[----:B------:R-:W-:Y:S05]  /*8780*/  BSYNC B0 ;  /* 0x0000000000007941 */ /* 0x000fea0003800000 */
.L_x_10724:
[----:B------:R-:W-:Y:S01]  /*8790*/  IMAD.SHL.U32 R2, R2, 0x200000, RZ ;  /* 0x0020000002027824 */ /* 0x000fe200078e00ff */
[----:B------:R-:W-:-:S04]  /*87a0*/  LEA R5, R0, 0x37800000, 0x17 ;  /* 0x3780000000057811 */ /* 0x000fc800078eb8ff */
[----:B------:R-:W-:Y:S01]  /*87b0*/  LOP3.LUT R5, R5, R2, R4, 0xfe, !PT ;  /* 0x0000000205057212 */ /* 0x000fe200078efe04 */
[----:B------:R-:W-:Y:S06]  /*87c0*/  BRA `(.L_x_10707) ;  /* 0x0000000000947947 */ /* 0x000fec0003800000 */
.L_x_10719:
        /* <DEDUP_REMOVED lines=14> */
.L_x_10706:
        /* <DEDUP_REMOVED lines=16> */
.L_x_10728:
[----:B------:R-:W-:Y:S01]  /*89b0*/  IMAD.MOV.U32 R5, RZ, RZ, RZ ;  /* 0x000000ffff057224 */ /* 0x000fe200078e00ff */
[----:B------:R-:W-:Y:S06]  /*89c0*/  BRA `(.L_x_10707) ;  /* 0x0000000000147947 */ /* 0x000fec0003800000 */
.L_x_10727:
[----:B------:R-:W2:Y:S02]  /*89d0*/  LDG.E.64 R2, desc[UR36][R2.64] ;  /* 0x0000002402027981 */ /* 0x000ea4000c1e1b00 */
[----:B--2---:R1:W2:Y:S01]  /*89e0*/  I2F.U64 R5, R2 ;  /* 0x0000000200057312 */ /* 0x0042a20000301000 */
[----:B------:R-:W-:Y:S05]  /*89f0*/  BRA `(.L_x_10707) ;  /* 0x0000000000087947 */ /* 0x000fea0003800000 */
.L_x_10726:
[----:B------:R-:W2:Y:S02]  /*8a00*/  LDG.E R2, desc[UR36][R2.64] ;  /* 0x0000002402027981 */ /* 0x000ea4000c1e1900 */
[----:B--2---:R-:W-:-:S07]  /*8a10*/  I2FP.F32.U32 R5, R2 ;  /* 0x0000000200057245 */ /* 0x004fce0000201000 */
.L_x_10707:
[----:B------:R-:W-:Y:S05]  /*8a20*/  BSYNC B6 ;  /* 0x0000000000067941 */ /* 0x000fea0003800000 */
.L_x_10701:
[----:B-1-3--:R-:W2:Y:S01]  /*8a30*/  LDC R2, c[0x0][0x424] ;  /* 0x00010900ff027b82 */ /* 0x00aea20000000800 */
[----:B------:R-:W-:Y:S01]  /*8a40*/  BSSY B0, `(.L_x_10729) ;  /* 0x0000040000007945 */ /* 0x000fe20003800000 */
[C---:B--2-45:R-:W-:Y:S01]  /*8a50*/  FSETP.GEU.FTZ.AND P0, PT, |R2|.reuse, |R5|, PT ;  /* 0x400000050200720b */ /* 0x074fe20003f1e200 */
        /* <DEDUP_REMOVED lines=25> */
.L_x_10734:
[----:B------:R-:W-:Y:S01]  /*8bf0*/  FSETP.GEU.FTZ.AND P0, PT, R7, -R6, PT ;  /* 0x800000060700720b */ /* 0x000fe20003f1e000 */
[----:B------:R-:W-:-:S12]  /*8c00*/  FADD.FTZ R0, R0, -1 ;  /* 0xbf80000000007421 */ /* 0x000fd80000010000 */
[----:B------:R-:W-:-:S07]  /*8c10*/  @!P0 FADD.FTZ R0, R0, -1 ;  /* 0xbf80000000008421 */ /* 0x000fce0000010000 */
.L_x_10733:
[----:B------:R-:W-:Y:S05]  /*8c20*/  BSYNC B1 ;  /* 0x0000000000017941 */ /* 0x000fea0003800000 */
.L_x_10732:
[----:B------:R-:W-:Y:S01]  /*8c30*/  FFMA.FTZ R3, -R6, R0, R3 ;  /* 0x0000000006037223 */ /* 0x000fe20000010103 */
[----:B------:R-:W-:Y:S06]  /*8c40*/  BRA `(.L_x_10730) ;  /* 0x00000000007c7947 */ /* 0x000fec0003800000 */
.L_x_10731:
        /* <DEDUP_REMOVED lines=15> */
.L_x_10737:
        /* <DEDUP_REMOVED lines=13> */
.L_x_10736:
[----:B------:R-:W-:Y:S05]  /*8e10*/  BSYNC B1 ;  /* 0x0000000000017941 */ /* 0x000fea0003800000 */
.L_x_10735:
[----:B------:R-:W-:-:S04]  /*8e20*/  FMUL.FTZ R3, R3, 1.1920928955078125e-07 ;  /* 0x3400000003037820 */ /* 0x000fc80000410000 */
[----:B------:R-:W-:-:S07]  /*8e30*/  FMUL.FTZ R3, R8, R3 ;  /* 0x0000000308037220 */ /* 0x000fce0000410000 */
.L_x_10730:
[----:B------:R-:W-:Y:S05]  /*8e40*/  BSYNC B0 ;  /* 0x0000000000007941 */ /* 0x000fea0003800000 */
.L_x_10729:
        /* <DEDUP_REMOVED lines=18> */
.L_x_10741:
[----:B------:R-:W1:Y:S02]  /*8f70*/  F2I.S64.TRUNC R2, R2 ;  /* 0x0000000200027311 */ /* 0x000e64000020d900 */
[----:B-1----:R-:W-:-:S05]  /*8f80*/  IMAD.MOV.U32 R5, RZ, RZ, R2 ;  /* 0x000000ffff057224 */ /* 0x002fca00078e0002 */
[----:B------:R1:W-:Y:S01]  /*8f90*/  STG.E.U8 desc[UR36][R16.64], R5 ;  /* 0x0000000510007986 */ /* 0x0003e2000c101124 */
[----:B------:R-:W-:Y:S05]  /*8fa0*/  BRA `(.L_x_10743) ;  /* 0x0000000c00407947 */ /* 0x000fea0003800000 */
.L_x_10740:
        /* <DEDUP_REMOVED lines=9> */
.L_x_10745:
[----:B------:R-:W1:Y:S02]  /*9040*/  F2I.FTZ.TRUNC.NTZ R3, R2 ;  /* 0x0000000200037305 */ /* 0x000e64000021f100 */
[----:B-1----:R1:W-:Y:S01]  /*9050*/  STG.E desc[UR36][R16.64], R3 ;  /* 0x0000000310007986 */ /* 0x0023e2000c101924 */
[----:B------:R-:W-:Y:S05]  /*9060*/  BRA `(.L_x_10743) ;  /* 0x0000000c00107947 */ /* 0x000fea0003800000 */
.L_x_10744:
[----:B------:R-:W1:Y:S02]  /*9070*/  F2I.FTZ.TRUNC.NTZ R3, R2 ;  /* 0x0000000200037305 */ /* 0x000e64000021f100 */
[----:B-1----:R1:W-:Y:S01]  /*9080*/  STG.E.U16 desc[UR36][R16.64], R3 ;  /* 0x0000000310007986 */ /* 0x0023e2000c101524 */
[----:B------:R-:W-:Y:S05]  /*9090*/  BRA `(.L_x_10743) ;  /* 0x0000000c00047947 */ /* 0x000fea0003800000 */
.L_x_10739:
        /* <DEDUP_REMOVED lines=8> */
.L_x_10747:
[----:B------:R-:W-:-:S05]  /*9120*/  F2FP.F16.F32.PACK_AB R2, RZ, R2 ;  /* 0x00000002ff02723e */ /* 0x000fca00000000ff */
[----:B------:R1:W-:Y:S01]  /*9130*/  STG.E.U16 desc[UR36][R16.64], R2 ;  /* 0x0000000210007986 */ /* 0x0003e2000c101524 */
[----:B------:R-:W-:Y:S05]  /*9140*/  BRA `(.L_x_10743) ;  /* 0x0000000800d87947 */ /* 0x000fea0003800000 */
.L_x_10746:
        /* <DEDUP_REMOVED lines=9> */
.L_x_10749:
[----:B------:R-:W-:-:S04]  /*91e0*/  F2FP.F16.F32.PACK_AB R3, RZ, R2 ;  /* 0x00000002ff03723e */ /* 0x000fc800000000ff */
[----:B------:R-:W-:-:S05]  /*91f0*/  PRMT R3, R3, 0x5410, RZ ;  /* 0x0000541003037816 */ /* 0x000fca00000000ff */
[----:B------:R1:W-:Y:S01]  /*9200*/  STG.E desc[UR36][R16.64], R3 ;  /* 0x0000000310007986 */ /* 0x0003e2000c101924 */
[----:B------:R-:W-:Y:S05]  /*9210*/  BRA `(.L_x_10743) ;  /* 0x0000000800a47947 */ /* 0x000fea0003800000 */
.L_x_10748:
[----:B------:R-:W-:-:S06]  /*9220*/  FMUL.FTZ R2, R2, 1 ;  /* 0x3f80000002027820 */ /* 0x000fcc0000410000 */
[----:B------:R-:W1:Y:S02]  /*9230*/  F2F.F64.F32 R2, R2 ;  /* 0x0000000200027310 */ /* 0x000e640000201800 */
[----:B-1----:R1:W-:Y:S01]  /*9240*/  STG.E.64 desc[UR36][R16.64], R2 ;  /* 0x0000000210007986 */ /* 0x0023e2000c101b24 */
[----:B------:R-:W-:Y:S05]  /*9250*/  BRA `(.L_x_10743) ;  /* 0x0000000800947947 */ /* 0x000fea0003800000 */
.L_x_10738:
        /* <DEDUP_REMOVED lines=12> */
.L_x_10752:
[----:B------:R-:W-:Y:S01]  /*9320*/  FMUL.FTZ R4, R2, 1 ;  /* 0x3f80000002047820 */ /* 0x000fe20000410000 */
[----:B------:R-:W-:-:S05]  /*9330*/  CS2R R6, SRZ ;  /* 0x0000000000067805 */ /* 0x000fca000001ff00 */
[----:B------:R-:W1:Y:S02]  /*9340*/  F2F.F64.F32 R4, R4 ;  /* 0x0000000400047310 */ /* 0x000e640000201800 */
[----:B-1----:R1:W-:Y:S01]  /*9350*/  STG.E.128 desc[UR36][R16.64], R4 ;  /* 0x0000000410007986 */ /* 0x0023e2000c101d24 */
[----:B------:R-:W-:Y:S05]  /*9360*/  BRA `(.L_x_10743) ;  /* 0x0000000800507947 */ /* 0x000fea0003800000 */
.L_x_10751:
        /* <DEDUP_REMOVED lines=20> */
.L_x_10756:
[----:B------:R-:W-:Y:S05]  /*94b0*/  BSYNC B0 ;  /* 0x0000000000007941 */ /* 0x000fea0003800000 */
.L_x_10755:
[----:B------:R-:W-:-:S05]  /*94c0*/  LOP3.LUT R5, R0, R5, RZ, 0xfc, !PT ;  /* 0x0000000500057212 */ /* 0x000fca00078efcff */
[----:B------:R1:W-:Y:S01]  /*94d0*/  STG.E.U8 desc[UR36][R16.64], R5 ;  /* 0x0000000510007986 */ /* 0x0003e2000c101124 */
[----:B------:R-:W-:Y:S05]  /*94e0*/  BRA `(.L_x_10743) ;  /* 0x0000000400f07947 */ /* 0x000fea0003800000 */
.L_x_10754:
        /* <DEDUP_REMOVED lines=12> */
.L_x_10758:
[----:B------:R-:W-:Y:S01]  /*95b0*/  IMAD.MOV.U32 R0, RZ, RZ, 0x7f ;  /* 0x0000007fff007424 */ /* 0x000fe200078e00ff */
[----:B------:R-:W-:-:S04]  /*95c0*/  ISETP.GT.U32.AND P0, PT, R4, 0x7f800000, PT ;  /* 0x7f8000000400780c */ /* 0x000fc80003f04070 */
[----:B------:R-:W-:-:S09]  /*95d0*/  SEL R0, R0, 0x7c, P0 ;  /* 0x0000007c00007807 */ /* 0x000fd20000000000 */
.L_x_10759:
[----:B------:R-:W-:Y:S05]  /*95e0*/  BSYNC B0 ;  /* 0x0000000000007941 */ /* 0x000fea0003800000 */
.L_x_10757:
[----:B------:R-:W-:-:S04]  /*95f0*/  LOP3.LUT R2, R2, 0x80000000, RZ, 0xc0, !PT ;  /* 0x8000000002027812 */ /* 0x000fc800078ec0ff */
[----:B------:R-:W-:-:S04]  /*9600*/  SHF.R.U32.HI R3, RZ, 0x18, R2 ;  /* 0x00000018ff037819 */ /* 0x000fc80000011602 */
[----:B------:R-:W-:-:S05]  /*9610*/  LOP3.LUT R3, R0, R3, RZ, 0xfc, !PT ;  /* 0x0000000300037212 */ /* 0x000fca00078efcff */
[----:B------:R1:W-:Y:S01]  /*9620*/  STG.E.U8 desc[UR36][R16.64], R3 ;  /* 0x0000000310007986 */ /* 0x0003e2000c101124 */
[----:B------:R-:W-:Y:S05]  /*9630*/  BRA `(.L_x_10743) ;  /* 0x00000004009c7947 */ /* 0x000fea0003800000 */
.L_x_10753:
[----:B------:R-:W-:-:S05]  /*9640*/  F2FP.BF16.F32.PACK_AB R2, RZ, R2 ;  /* 0x00000002ff02723e */ /* 0x000fca00000010ff */
[----:B------:R1:W-:Y:S01]  /*9650*/  STG.E.U16 desc[UR36][R16.64], R2 ;  /* 0x0000000210007986 */ /* 0x0003e2000c101524 */
[----:B------:R-:W-:Y:S05]  /*9660*/  BRA `(.L_x_10743) ;  /* 0x0000000400907947 */ /* 0x000fea0003800000 */
.L_x_10750:
        /* <DEDUP_REMOVED lines=11> */
.L_x_10762:
        /* <DEDUP_REMOVED lines=16> */
.L_x_10765:
[----:B------:R-:W-:-:S04]  /*9820*/  LOP3.LUT R2, R2, 0x80000000, RZ, 0xc0, !PT ;  /* 0x8000000002027812 */ /* 0x000fc800078ec0ff */
[----:B------:R-:W-:-:S04]  /*9830*/  SHF.R.U32.HI R3, RZ, 0x18, R2 ;  /* 0x00000018ff037819 */ /* 0x000fc80000011602 */
[----:B------:R-:W-:-:S04]  /*9840*/  LOP3.LUT R0, R0, R3, RZ, 0xfc, !PT ;  /* 0x0000000300007212 */ /* 0x000fc800078efcff */
[----:B------:R-:W-:-:S07]  /*9850*/  PRMT R8, R0, 0x7610, R8 ;  /* 0x0000761000087816 */ /* 0x000fce0000000008 */
.L_x_10764:
[----:B------:R-:W-:Y:S05]  /*9860*/  BSYNC B0 ;  /* 0x0000000000007941 */ /* 0x000fea0003800000 */
.L_x_10763:
[----:B------:R1:W-:Y:S01]  /*9870*/  STG.E.U8 desc[UR36][R16.64], R8 ;  /* 0x0000000810007986 */ /* 0x0003e2000c101124 */
[----:B------:R-:W-:Y:S05]  /*9880*/  BRA `(.L_x_10743) ;  /* 0x0000000400087947 */ /* 0x000fea0003800000 */
.L_x_10761:
        /* <DEDUP_REMOVED lines=16> */
.L_x_10768:
[----:B------:R-:W-:-:S04]  /*9990*/  LOP3.LUT R2, R2, 0x80000000, RZ, 0xc0, !PT ;  /* 0x8000000002027812 */ /* 0x000fc800078ec0ff */
[----:B------:R-:W-:-:S04]  /*99a0*/  SHF.R.U32.HI R3, RZ, 0x18, R2 ;  /* 0x00000018ff037819 */ /* 0x000fc80000011602 */
[----:B------:R-:W-:-:S04]  /*99b0*/  LOP3.LUT R0, R0, R3, RZ, 0xfc, !PT ;  /* 0x0000000300007212 */ /* 0x000fc800078efcff */
[----:B------:R-:W-:-:S07]  /*99c0*/  PRMT R8, R0, 0x7610, R8 ;  /* 0x0000761000087816 */ /* 0x000fce0000000008 */
.L_x_10767:
[----:B------:R-:W-:Y:S05]  /*99d0*/  BSYNC B0 ;  /* 0x0000000000007941 */ /* 0x000fea0003800000 */
.L_x_10766:
[----:B------:R4:W-:Y:S01]  /*99e0*/  STG.E.U8 desc[UR36][R16.64], R8 ;  /* 0x0000000810007986 */ /* 0x0009e2000c101124 */
[----:B------:R-:W-:Y:S05]  /*99f0*/  BRA `(.L_x_10743) ;  /* 0x0000000000ac7947 */ /* 0x000fea0003800000 */
.L_x_10760:
        /* <DEDUP_REMOVED lines=21> */
.L_x_10742:
        /* <DEDUP_REMOVED lines=16> */
.L_x_10771:
[----:B------:R-:W-:Y:S05]  /*9c50*/  BRA `(.L_x_10743) ;  /* 0x0000000000147947 */ /* 0x000fea0003800000 */
.L_x_10770:
[----:B------:R-:W1:Y:S02]  /*9c60*/  F2I.U64.TRUNC R2, R2 ;  /* 0x0000000200027311 */ /* 0x000e64000020d800 */
[----:B-1----:R2:W-:Y:S01]  /*9c70*/  STG.E.64 desc[UR36][R16.64], R2 ;  /* 0x0000000210007986 */ /* 0x0025e2000c101b24 */
[----:B------:R-:W-:Y:S05]  /*9c80*/  BRA `(.L_x_10743) ;  /* 0x0000000000087947 */ /* 0x000fea0003800000 */
.L_x_10769:
[----:B------:R-:W1:Y:S02]  /*9c90*/  F2I.FTZ.U32.TRUNC.NTZ R3, R2 ;  /* 0x0000000200037305 */ /* 0x000e64000021f000 */
[----:B-1----:R1:W-:Y:S02]  /*9ca0*/  STG.E desc[UR36][R16.64], R3 ;  /* 0x0000000310007986 */ /* 0x0023e4000c101924 */
.L_x_10743:
[----:B------:R-:W-:-:S07]  /*9cb0*/  VIADD R19, R19, 0x80 ;  /* 0x0000008013137836 */ /* 0x000fce0000000000 */
.L_x_10699:
[----:B------:R-:W-:Y:S05]  /*9cc0*/  BSYNC B7 ;  /* 0x0000000000077941 */ /* 0x000fea0003800000 */
.L_x_10698:
        /* <DEDUP_REMOVED lines=306> */
.L_x_10772:
        /* <DEDUP_REMOVED lines=22> */
.L_x_10777:
[----:B------:R-:W2:Y:S02]  /*b150*/  LDG.E.U8 R2, desc[UR36][R2.64] ;  /* 0x0000002402027981 */ /* 0x000ea4000c1e1100 */
[----:B--2---:R-:W-:Y:S01]  /*b160*/  I2FP.F32.U32 R5, R2 ;  /* 0x0000000200057245 */ /* 0x004fe20000201000 */
[----:B------:R-:W-:Y:S06]  /*b170*/  BRA `(.L_x_10779) ;  /* 0x0000000c002c7947 */ /* 0x000fec0003800000 */
.L_x_10776:
        /* <DEDUP_REMOVED lines=9> */
.L_x_10781:
[----:B------:R-:W2:Y:S02]  /*b210*/  LDG.E R2, desc[UR36][R2.64] ;  /* 0x0000002402027981 */ /* 0x000ea4000c1e1900 */
[----:B--2---:R-:W-:Y:S01]  /*b220*/  I2FP.F32.S32 R5, R2 ;  /* 0x0000000200057245 */ /* 0x004fe20000201400 */
[----:B------:R-:W-:Y:S06]  /*b230*/  BRA `(.L_x_10779) ;  /* 0x0000000800fc7947 */ /* 0x000fec0003800000 */
.L_x_10780:
[----:B------:R-:W2:Y:S02]  /*b240*/  LDG.E.U16 R2, desc[UR36][R2.64] ;  /* 0x0000002402027981 */ /* 0x000ea4000c1e1500 */
[----:B--2---:R1:W2:Y:S01]  /*b250*/  I2F.S16 R5, R2 ;  /* 0x0000000200057306 */ /* 0x0042a20000101400 */
[----:B------:R-:W-:Y:S05]  /*b260*/  BRA `(.L_x_10779) ;  /* 0x0000000800f07947 */ /* 0x000fea0003800000 */
.L_x_10775:
        /* <DEDUP_REMOVED lines=8> */
.L_x_10783:
[----:B------:R-:W2:Y:S02]  /*b2f0*/  LDG.E.U16 R2, desc[UR36][R2.64] ;  /* 0x0000002402027981 */ /* 0x000ea4000c1e1500 */
[----:B--2---:R-:W-:Y:S01]  /*b300*/  HADD2.F32 R5, -RZ, R2.H0_H0 ;  /* 0x20000002ff057230 */ /* 0x004fe20000004100 */
[----:B------:R-:W-:Y:S06]  /*b310*/  BRA `(.L_x_10779) ;  /* 0x0000000800c47947 */ /* 0x000fec0003800000 */
.L_x_10782:
        /* <DEDUP_REMOVED lines=8> */
.L_x_10785:
[----:B------:R-:W2:Y:S02]  /*b3a0*/  LDG.E.U16 R2, desc[UR36][R2.64] ;  /* 0x0000002402027981 */ /* 0x000ea4000c1e1500 */
[----:B--2---:R-:W-:Y:S01]  /*b3b0*/  HADD2.F32 R5, -RZ, R2.H0_H0 ;  /* 0x20000002ff057230 */ /* 0x004fe20000004100 */
[----:B------:R-:W-:Y:S06]  /*b3c0*/  BRA `(.L_x_10779) ;  /* 0x0000000800987947 */ /* 0x000fec0003800000 */
.L_x_10784:
[----:B------:R-:W2:Y:S01]  /*b3d0*/  LDG.E.64 R2, desc[UR36][R2.64] ;  /* 0x0000002402027981 */ /* 0x000ea2000c1e1b00 */
[----:B------:R-:W-:Y:S01]  /*b3e0*/  UMOV UR4, 0xf0000000 ;  /* 0xf000000000047882 */ /* 0x000fe20000000000 */
[----:B------:R-:W-:Y:S01]  /*b3f0*/  UMOV UR5, 0x380fffff ;  /* 0x380fffff00057882 */ /* 0x000fe20000000000 */
[----:B--2---:R-:W1:Y:S01]  /*b400*/  F2F.F32.F64 R5, R2 ;  /* 0x0000000200057310 */ /* 0x004e620000301000 */
[----:B------:R-:W-:-:S14]  /*b410*/  DSETP.GEU.AND P0, PT, |R2|, UR4, PT ;  /* 0x0000000402007e2a */ /* 0x000fdc000bf0e200 */
[----:B-1----:R-:W-:Y:S01]  /*b420*/  @!P0 FMUL R5, R5, 1.175494350822287508e-38 ;  /* 0x0080000005058820 */ /* 0x002fe20000400000 */
[----:B------:R-:W-:Y:S06]  /*b430*/  BRA `(.L_x_10779) ;  /* 0x00000008007c7947 */ /* 0x000fec0003800000 */
.L_x_10774:
        /* <DEDUP_REMOVED lines=12> */
.L_x_10788:
[----:B------:R-:W2:Y:S01]  /*b500*/  LDG.E.64 R2, desc[UR36][R2.64] ;  /* 0x0000002402027981 */ /* 0x000ea2000c1e1b00 */
[----:B------:R-:W-:Y:S01]  /*b510*/  UMOV UR4, 0xf0000000 ;  /* 0xf000000000047882 */ /* 0x000fe20000000000 */
[----:B------:R-:W-:Y:S01]  /*b520*/  UMOV UR5, 0x380fffff ;  /* 0x380fffff00057882 */ /* 0x000fe20000000000 */
[----:B--2---:R-:W1:Y:S01]  /*b530*/  F2F.F32.F64 R5, R2 ;  /* 0x0000000200057310 */ /* 0x004e620000301000 */
[----:B------:R-:W-:-:S14]  /*b540*/  DSETP.GEU.AND P0, PT, |R2|, UR4, PT ;  /* 0x0000000402007e2a */ /* 0x000fdc000bf0e200 */
[----:B-1----:R-:W-:Y:S01]  /*b550*/  @!P0 FMUL R5, R5, 1.175494350822287508e-38 ;  /* 0x0080000005058820 */ /* 0x002fe20000400000 */
[----:B------:R-:W-:Y:S06]  /*b560*/  BRA `(.L_x_10779) ;  /* 0x0000000800307947 */ /* 0x000fec0003800000 */
.L_x_10787:
        /* <DEDUP_REMOVED lines=26> */
.L_x_10790:
        /* <DEDUP_REMOVED lines=13> */
.L_x_10789:
[----:B------:R-:W2:Y:S02]  /*b7e0*/  LDG.E.U16 R2, desc[UR36][R2.64] ;  /* 0x0000002402027981 */ /* 0x000ea4000c1e1500 */
[----:B--2---:R-:W-:Y:S01]  /*b7f0*/  IMAD.U32 R5, R2, 0x10000, RZ ;  /* 0x0001000002057824 */ /* 0x004fe200078e00ff */
[----:B------:R-:W-:Y:S06]  /*b800*/  BRA `(.L_x_10779) ;  /* 0x0000000400887947 */ /* 0x000fec0003800000 */
.L_x_10786:
        /* <DEDUP_REMOVED lines=11> */
.L_x_10793:
        /* <DEDUP_REMOVED lines=20> */
.L_x_10795:
[----:B------:R-:W-:Y:S05]  /*ba00*/  BSYNC B0 ;  /* 0x0000000000007941 */ /* 0x000fea0003800000 */
.L_x_10794:
[----:B------:R-:W-:Y:S01]  /*ba10*/  IMAD.SHL.U32 R2, R2, 0x100000, RZ ;  /* 0x0010000002027824 */ /* 0x000fe200078e00ff */
[----:B------:R-:W-:-:S04]  /*ba20*/  LEA R5, R0, 0x3b800000, 0x17 ;  /* 0x3b80000000057811 */ /* 0x000fc800078eb8ff */
[----:B------:R-:W-:Y:S01]  /*ba30*/  LOP3.LUT R5, R5, R2, R4, 0xfe, !PT ;  /* 0x0000000205057212 */ /* 0x000fe200078efe04 */
[----:B------:R-:W-:Y:S06]  /*ba40*/  BRA `(.L_x_10779) ;  /* 0x0000000000f87947 */ /* 0x000fec0003800000 */
.L_x_10792:
        /* <DEDUP_REMOVED lines=20> */
.L_x_10797:
[----:B------:R-:W-:Y:S05]  /*bb90*/  BSYNC B0 ;  /* 0x0000000000007941 */ /* 0x000fea0003800000 */
.L_x_10796:
[----:B------:R-:W-:Y:S01]  /*bba0*/  IMAD.SHL.U32 R2, R2, 0x200000, RZ ;  /* 0x0020000002027824 */ /* 0x000fe200078e00ff */
[----:B------:R-:W-:-:S04]  /*bbb0*/  LEA R5, R0, 0x37800000, 0x17 ;  /* 0x3780000000057811 */ /* 0x000fc800078eb8ff */
[----:B------:R-:W-:Y:S01]  /*bbc0*/  LOP3.LUT R5, R5, R2, R4, 0xfe, !PT ;  /* 0x0000000205057212 */ /* 0x000fe200078efe04 */
[----:B------:R-:W-:Y:S06]  /*bbd0*/  BRA `(.L_x_10779) ;  /* 0x0000000000947947 */ /* 0x000fec0003800000 */
.L_x_10791:
        /* <DEDUP_REMOVED lines=14> */
.L_x_10778:
        /* <DEDUP_REMOVED lines=16> */
.L_x_10800:
[----:B------:R-:W-:Y:S01]  /*bdc0*/  IMAD.MOV.U32 R5, RZ, RZ, RZ ;  /* 0x000000ffff057224 */ /* 0x000fe200078e00ff */
[----:B------:R-:W-:Y:S06]  /*bdd0*/  BRA `(.L_x_10779) ;  /* 0x0000000000147947 */ /* 0x000fec0003800000 */
.L_x_10799:
[----:B------:R-:W2:Y:S02]  /*bde0*/  LDG.E.64 R2, desc[UR36][R2.64] ;  /* 0x0000002402027981 */ /* 0x000ea4000c1e1b00 */
[----:B--2---:R1:W2:Y:S01]  /*bdf0*/  I2F.U64 R5, R2 ;  /* 0x0000000200057312 */ /* 0x0042a20000301000 */
[----:B------:R-:W-:Y:S05]  /*be00*/  BRA `(.L_x_10779) ;  /* 0x0000000000087947 */ /* 0x000fea0003800000 */
.L_x_10798:
[----:B------:R-:W2:Y:S02]  /*be10*/  LDG.E R2, desc[UR36][R2.64] ;  /* 0x0000002402027981 */ /* 0x000ea4000c1e1900 */
[----:B--2---:R-:W-:-:S07]  /*be20*/  I2FP.F32.U32 R5, R2 ;  /* 0x0000000200057245 */ /* 0x004fce0000201000 */
.L_x_10779:
[----:B------:R-:W-:Y:S05]  /*be30*/  BSYNC B6 ;  /* 0x0000000000067941 */ /* 0x000fea0003800000 */
.L_x_10773:
[----:B-123--:R-:W4:Y:S01]  /*be40*/  LDC R2, c[0x0][0x424] ;  /* 0x00010900ff027b82 */ /* 0x00ef220000000800 */
[----:B------:R-:W-:Y:S01]  /*be50*/  BSSY B0, `(.L_x_10801) ;  /* 0x0000040000007945 */ /* 0x000fe20003800000 */
[C---:B----45:R-:W-:Y:S01]  /*be60*/  FSETP.GEU.FTZ.AND P0, PT, |R2|.reuse, |R5|, PT ;  /* 0x400000050200720b */ /* 0x070fe20003f1e200 */
        /* <DEDUP_REMOVED lines=25> */
.L_x_10806:
[----:B------:R-:W-:Y:S01]  /*c000*/  FSETP.GEU.FTZ.AND P0, PT, R7, -R6, PT ;  /* 0x800000060700720b */ /* 0x000fe20003f1e000 */
[----:B------:R-:W-:-:S12]  /*c010*/  FADD.FTZ R0, R0, -1 ;  /* 0xbf80000000007421 */ /* 0x000fd80000010000 */
[----:B------:R-:W-:-:S07]  /*c020*/  @!P0 FADD.FTZ R0, R0, -1 ;  /* 0xbf80000000008421 */ /* 0x000fce0000010000 */
.L_x_10805:
[----:B------:R-:W-:Y:S05]  /*c030*/  BSYNC B1 ;  /* 0x0000000000017941 */ /* 0x000fea0003800000 */
.L_x_10804:
[----:B------:R-:W-:Y:S01]  /*c040*/  FFMA.FTZ R3, -R6, R0, R3 ;  /* 0x0000000006037223 */ /* 0x000fe20000010103 */
[----:B------:R-:W-:Y:S06]  /*c050*/  BRA `(.L_x_10802) ;  /* 0x00000000007c7947 */ /* 0x000fec0003800000 */
.L_x_10803:
        /* <DEDUP_REMOVED lines=15> */
.L_x_10809:
        /* <DEDUP_REMOVED lines=13> */
.L_x_10808:
[----:B------:R-:W-:Y:S05]  /*c220*/  BSYNC B1 ;  /* 0x0000000000017941 */ /* 0x000fea0003800000 */
.L_x_10807:
[----:B------:R-:W-:-:S04]  /*c230*/  FMUL.FTZ R3, R3, 1.1920928955078125e-07 ;  /* 0x3400000003037820 */ /* 0x000fc80000410000 */
[----:B------:R-:W-:-:S07]  /*c240*/  FMUL.FTZ R3, R8, R3 ;  /* 0x0000000308037220 */ /* 0x000fce0000410000 */
.L_x_10802:
[----:B------:R-:W-:Y:S05]  /*c250*/  BSYNC B0 ;  /* 0x0000000000007941 */ /* 0x000fea0003800000 */
.L_x_10801:
        /* <DEDUP_REMOVED lines=18> */
.L_x_10813:
[----:B------:R-:W1:Y:S02]  /*c380*/  F2I.S64.TRUNC R2, R2 ;  /* 0x0000000200027311 */ /* 0x000e64000020d900 */
[----:B-1----:R-:W-:-:S05]  /*c390*/  IMAD.MOV.U32 R5, RZ, RZ, R2 ;  /* 0x000000ffff057224 */ /* 0x002fca00078e0002 */
[----:B------:R-:W-:Y:S01]  /*c3a0*/  STG.E.U8 desc[UR36][R16.64], R5 ;  /* 0x0000000510007986 */ /* 0x000fe2000c101124 */
[----:B------:R-:W-:Y:S05]  /*c3b0*/  EXIT ;  /* 0x000000000000794d */ /* 0x000fea0003800000 */
.L_x_10812:
        /* <DEDUP_REMOVED lines=9> */
.L_x_10816:
[----:B------:R-:W1:Y:S02]  /*c450*/  F2I.FTZ.TRUNC.NTZ R3, R2 ;  /* 0x0000000200037305 */ /* 0x000e64000021f100 */
[----:B-1----:R-:W-:Y:S01]  /*c460*/  STG.E desc[UR36][R16.64], R3 ;  /* 0x0000000310007986 */ /* 0x002fe2000c101924 */
[----:B------:R-:W-:Y:S05]  /*c470*/  EXIT ;  /* 0x000000000000794d */ /* 0x000fea0003800000 */
.L_x_10815:
[----:B------:R-:W1:Y:S02]  /*c480*/  F2I.FTZ.TRUNC.NTZ R3, R2 ;  /* 0x0000000200037305 */ /* 0x000e64000021f100 */
[----:B-1----:R-:W-:Y:S01]  /*c490*/  STG.E.U16 desc[UR36][R16.64], R3 ;  /* 0x0000000310007986 */ /* 0x002fe2000c101524 */
[----:B------:R-:W-:Y:S05]  /*c4a0*/  EXIT ;  /* 0x000000000000794d */ /* 0x000fea0003800000 */
.L_x_10811:
        /* <DEDUP_REMOVED lines=8> */
.L_x_10818:
[----:B------:R-:W-:-:S05]  /*c530*/  F2FP.F16.F32.PACK_AB R2, RZ, R2 ;  /* 0x00000002ff02723e */ /* 0x000fca00000000ff */
[----:B------:R-:W-:Y:S01]  /*c540*/  STG.E.U16 desc[UR36][R16.64], R2 ;  /* 0x0000000210007986 */ /* 0x000fe2000c101524 */
[----:B------:R-:W-:Y:S05]  /*c550*/  EXIT ;  /* 0x000000000000794d */ /* 0x000fea0003800000 */
.L_x_10817:
        /* <DEDUP_REMOVED lines=9> */
.L_x_10820:
[----:B------:R-:W-:-:S04]  /*c5f0*/  F2FP.F16.F32.PACK_AB R3, RZ, R2 ;  /* 0x00000002ff03723e */ /* 0x000fc800000000ff */
[----:B------:R-:W-:-:S05]  /*c600*/  PRMT R3, R3, 0x5410, RZ ;  /* 0x0000541003037816 */ /* 0x000fca00000000ff */
[----:B------:R-:W-:Y:S01]  /*c610*/  STG.E desc[UR36][R16.64], R3 ;  /* 0x0000000310007986 */ /* 0x000fe2000c101924 */
[----:B------:R-:W-:Y:S05]  /*c620*/  EXIT ;  /* 0x000000000000794d */ /* 0x000fea0003800000 */
.L_x_10819:
[----:B------:R-:W-:-:S06]  /*c630*/  FMUL.FTZ R2, R2, 1 ;  /* 0x3f80000002027820 */ /* 0x000fcc0000410000 */
[----:B------:R-:W1:Y:S02]  /*c640*/  F2F.F64.F32 R2, R2 ;  /* 0x0000000200027310 */ /* 0x000e640000201800 */
[----:B-1----:R-:W-:Y:S01]  /*c650*/  STG.E.64 desc[UR36][R16.64], R2 ;  /* 0x0000000210007986 */ /* 0x002fe2000c101b24 */
[----:B------:R-:W-:Y:S05]  /*c660*/  EXIT ;  /* 0x000000000000794d */ /* 0x000fea0003800000 */
.L_x_10810:
        /* <DEDUP_REMOVED lines=12> */
.L_x_10823:
[----:B------:R-:W-:Y:S01]  /*c730*/  FMUL.FTZ R4, R2, 1 ;  /* 0x3f80000002047820 */ /* 0x000fe20000410000 */
[----:B------:R-:W-:-:S05]  /*c740*/  CS2R R6, SRZ ;  /* 0x0000000000067805 */ /* 0x000fca000001ff00 */
[----:B------:R-:W1:Y:S02]  /*c750*/  F2F.F64.F32 R4, R4 ;  /* 0x0000000400047310 */ /* 0x000e640000201800 */
[----:B-1----:R-:W-:Y:S01]  /*c760*/  STG.E.128 desc[UR36][R16.64], R4 ;  /* 0x0000000410007986 */ /* 0x002fe2000c101d24 */
[----:B------:R-:W-:Y:S05]  /*c770*/  EXIT ;  /* 0x000000000000794d */ /* 0x000fea0003800000 */
.L_x_10822:
        /* <DEDUP_REMOVED lines=20> */
.L_x_10827:
[----:B------:R-:W-:Y:S05]  /*c8c0*/  BSYNC B0 ;  /* 0x0000000000007941 */ /* 0x000fea0003800000 */
.L_x_10826:
[----:B------:R-:W-:-:S05]  /*c8d0*/  LOP3.LUT R5, R0, R5, RZ, 0xfc, !PT ;  /* 0x0000000500057212 */ /* 0x000fca00078efcff */
[----:B------:R-:W-:Y:S01]  /*c8e0*/  STG.E.U8 desc[UR36][R16.64], R5 ;  /* 0x0000000510007986 */ /* 0x000fe2000c101124 */
[----:B------:R-:W-:Y:S05]  /*c8f0*/  EXIT ;  /* 0x000000000000794d */ /* 0x000fea0003800000 */
.L_x_10825:
        /* <DEDUP_REMOVED lines=12> */
.L_x_10829:
[----:B------:R-:W-:Y:S01]  /*c9c0*/  IMAD.MOV.U32 R0, RZ, RZ, 0x7f ;  /* 0x0000007fff007424 */ /* 0x000fe200078e00ff */
[----:B------:R-:W-:-:S04]  /*c9d0*/  ISETP.GT.U32.AND P0, PT, R4, 0x7f800000, PT ;  /* 0x7f8000000400780c */ /* 0x000fc80003f04070 */
[----:B------:R-:W-:-:S09]  /*c9e0*/  SEL R0, R0, 0x7c, P0 ;  /* 0x0000007c00007807 */ /* 0x000fd20000000000 */
.L_x_10830:
[----:B------:R-:W-:Y:S05]  /*c9f0*/  BSYNC B0 ;  /* 0x0000000000007941 */ /* 0x000fea0003800000 */
.L_x_10828:
[----:B------:R-:W-:-:S04]  /*ca00*/  LOP3.LUT R2, R2, 0x80000000, RZ, 0xc0, !PT ;  /* 0x8000000002027812 */ /* 0x000fc800078ec0ff */
[----:B------:R-:W-:-:S04]  /*ca10*/  SHF.R.U32.HI R3, RZ, 0x18, R2 ;  /* 0x00000018ff037819 */ /* 0x000fc80000011602 */
[----:B------:R-:W-:-:S05]  /*ca20*/  LOP3.LUT R3, R0, R3, RZ, 0xfc, !PT ;  /* 0x0000000300037212 */ /* 0x000fca00078efcff */
[----:B------:R-:W-:Y:S01]  /*ca30*/  STG.E.U8 desc[UR36][R16.64], R3 ;  /* 0x0000000310007986 */ /* 0x000fe2000c101124 */
[----:B------:R-:W-:Y:S05]  /*ca40*/  EXIT ;  /* 0x000000000000794d */ /* 0x000fea0003800000 */
.L_x_10824:
[----:B------:R-:W-:-:S05]  /*ca50*/  F2FP.BF16.F32.PACK_AB R2, RZ, R2 ;  /* 0x00000002ff02723e */ /* 0x000fca00000010ff */
[----:B------:R-:W-:Y:S01]  /*ca60*/  STG.E.U16 desc[UR36][R16.64], R2 ;  /* 0x0000000210007986 */ /* 0x000fe2000c101524 */
[----:B------:R-:W-:Y:S05]  /*ca70*/  EXIT ;  /* 0x000000000000794d */ /* 0x000fea0003800000 */
.L_x_10821:
        /* <DEDUP_REMOVED lines=11> */
.L_x_10833:
        /* <DEDUP_REMOVED lines=16> */
.L_x_10836:
[----:B------:R-:W-:-:S04]  /*cc30*/  LOP3.LUT R2, R2, 0x80000000, RZ, 0xc0, !PT ;  /* 0x8000000002027812 */ /* 0x000fc800078ec0ff */
[----:B------:R-:W-:-:S04]  /*cc40*/  SHF.R.U32.HI R3, RZ, 0x18, R2 ;  /* 0x00000018ff037819 */ /* 0x000fc80000011602 */
[----:B------:R-:W-:-:S04]  /*cc50*/  LOP3.LUT R0, R0, R3, RZ, 0xfc, !PT ;  /* 0x0000000300007212 */ /* 0x000fc800078efcff */
[----:B------:R-:W-:-:S07]  /*cc60*/  PRMT R8, R0, 0x7610, R8 ;  /* 0x0000761000087816 */ /* 0x000fce0000000008 */
.L_x_10835:
[----:B------:R-:W-:Y:S05]  /*cc70*/  BSYNC B0 ;  /* 0x0000000000007941 */ /* 0x000fea0003800000 */
.L_x_10834:
[----:B------:R-:W-:Y:S01]  /*cc80*/  STG.E.U8 desc[UR36][R16.64], R8 ;  /* 0x0000000810007986 */ /* 0x000fe2000c101124 */
[----:B------:R-:W-:Y:S05]  /*cc90*/  EXIT ;  /* 0x000000000000794d */ /* 0x000fea0003800000 */
.L_x_10832:
        /* <DEDUP_REMOVED lines=16> */
.L_x_10839:
[----:B------:R-:W-:-:S04]  /*cda0*/  LOP3.LUT R2, R2, 0x80000000, RZ, 0xc0, !PT ;  /* 0x8000000002027812 */ /* 0x000fc800078ec0ff */
[----:B------:R-:W-:-:S04]  /*cdb0*/  SHF.R.U32.HI R3, RZ, 0x18, R2 ;  /* 0x00000018ff037819 */ /* 0x000fc80000011602 */
[----:B------:R-:W-:-:S04]  /*cdc0*/  LOP3.LUT R0, R0, R3, RZ, 0xfc, !PT ;  /* 0x0000000300007212 */ /* 0x000fc800078efcff */
[----:B------:R-:W-:-:S07]  /*cdd0*/  PRMT R8, R0, 0x7610, R8 ;  /* 0x0000761000087816 */ /* 0x000fce0000000008 */
.L_x_10838:
[----:B------:R-:W-:Y:S05]  /*cde0*/  BSYNC B0 ;  /* 0x0000000000007941 */ /* 0x000fea0003800000 */
.L_x_10837:
[----:B------:R-:W-:Y:S01]  /*cdf0*/  STG.E.U8 desc[UR36][R16.64], R8 ;  /* 0x0000000810007986 */ /* 0x000fe2000c101124 */
[----:B------:R-:W-:Y:S05]  /*ce00*/  EXIT ;  /* 0x000000000000794d */ /* 0x000fea0003800000 */
.L_x_10831:
        /* <DEDUP_REMOVED lines=21> */
.L_x_10814:
        /* <DEDUP_REMOVED lines=16> */
.L_x_10842:
[----:B------:R-:W-:Y:S05]  /*d060*/  EXIT ;  /* 0x000000000000794d */ /* 0x000fea0003800000 */
.L_x_10841:
[----:B------:R-:W1:Y:S02]  /*d070*/  F2I.U64.TRUNC R2, R2 ;  /* 0x0000000200027311 */ /* 0x000e64000020d800 */
[----:B-1----:R-:W-:Y:S01]  /*d080*/  STG.E.64 desc[UR36][R16.64], R2 ;  /* 0x0000000210007986 */ /* 0x002fe2000c101b24 */
[----:B------:R-:W-:Y:S05]  /*d090*/  EXIT ;  /* 0x000000000000794d */ /* 0x000fea0003800000 */
.L_x_10840:
[----:B------:R-:W1:Y:S02]  /*d0a0*/  F2I.FTZ.U32.TRUNC.NTZ R3, R2 ;  /* 0x0000000200037305 */ /* 0x000e64000021f000 */
[----:B-1----:R-:W-:Y:S01]  /*d0b0*/  STG.E desc[UR36][R16.64], R3 ;  /* 0x0000000310007986 */ /* 0x002fe2000c101924 */
[----:B------:R-:W-:Y:S05]  /*d0c0*/  EXIT ;  /* 0x000000000000794d */ /* 0x000fea0003800000 */
.L_x_10843:
        /* <DEDUP_REMOVED lines=11> */
.L_x_57353:


//--------------------- .text._ZN2at6native27unrolled_elementwise_kernelINS0_13AUnaryFunctorIfffZZZNS0_16fmod_kernel_cudaERNS_18TensorIteratorBaseEENKUlvE0_clEvENKUlvE0_clEvEUlffE_EESt5arrayIPcLm2EELi4E23TrivialOffsetCalculatorILi1EjESD_NS0_6memory12LoadWithCastILi1EEENSE_13StoreWithCastILi1EEEEEviT_T0_T2_T3_T4_T5_ --------------------------
	.section	.text._ZN2at6native27unrolled_elementwise_kernelINS0_13AUnaryFunctorIfffZZZNS0_16fmod_kernel_cudaERNS_18TensorIteratorBaseEENKUlvE0_clEvENKUlvE0_clEvEUlffE_EESt5arrayIPcLm2EELi4E23TrivialOffsetCalculatorILi1EjESD_NS0_6memory12LoadWithCastILi1EEENSE_13StoreWithCastILi1EEEEEviT_T0_T2_T3_T4_T5_,"ax",@progbits
	.align	128
        .global         _ZN2at6native27unrolled_elementwise_kernelINS0_13AUnaryFunctorIfffZZZNS0_16fmod_kernel_cudaERNS_18TensorIteratorBaseEENKUlvE0_clEvENKUlvE0_clEvEUlffE_EESt5arrayIPcLm2EELi4E23TrivialOffsetCalculatorILi1EjESD_NS0_6memory12LoadWithCastILi1EEENSE_13StoreWithCastILi1EEEEEviT_T0_T2_T3_T4_T5_
        .type           _ZN2at6native27unrolled_elementwise_kernelINS0_13AUnaryFunctorIfffZZZNS0_16fmod_kernel_cudaERNS_18TensorIteratorBaseEENKUlvE0_clEvENKUlvE0_clEvEUlffE_EESt5arrayIPcLm2EELi4E23TrivialOffsetCalculatorILi1EjESD_NS0_6memory12LoadWithCastILi1EEENSE_13StoreWithCastILi1EEEEEviT_T0_T2_T3_T4_T5_,@function
        .size           _ZN2at6native27unrolled_elementwise_kernelINS0_13AUnaryFunctorIfffZZZNS0_16fmod_kernel_cudaERNS_18TensorIteratorBaseEENKUlvE0_clEvENKUlvE0_clEvEUlffE_EESt5arrayIPcLm2EELi4E23TrivialOffsetCalculatorILi1EjESD_NS0_6memory12LoadWithCastILi1EEENSE_13StoreWithCastILi1EEEEEviT_T0_T2_T3_T4_T5_,(.L_x_57354 - _ZN2at6native27unrolled_elementwise_kernelINS0_13AUnaryFunctorIfffZZZNS0_16fmod_kernel_cudaERNS_18TensorIteratorBaseEENKUlvE0_clEvENKUlvE0_clEvEUlffE_EESt5arrayIPcLm2EELi4E23TrivialOffsetCalculatorILi1EjESD_NS0_6memory12LoadWithCastILi1EEENSE_13StoreWithCastILi1EEEEEviT_T0_T2_T3_T4_T5_)
        .other          _ZN2at6native27unrolled_elementwise_kernelINS0_13AUnaryFunctorIfffZZZNS0_16fmod_kernel_cudaERNS_18TensorIteratorBaseEENKUlvE0_clEvENKUlvE0_clEvEUlffE_EESt5arrayIPcLm2EELi4E23TrivialOffsetCalculatorILi1EjESD_NS0_6memory12LoadWithCastILi1EEENSE_13StoreWithCastILi1EEEEEviT_T0_T2_T3_T4_T5_,@"STO_CUDA_ENTRY STV_DEFAULT"
_ZN2at6native27unrolled_elementwise_kernelINS0_13AUnaryFunctorIfffZZZNS0_16fmod_kernel_cudaERNS_18TensorIteratorBaseEENKUlvE0_clEvENKUlvE0_clEvEUlffE_EESt5arrayIPcLm2EELi4E23TrivialOffsetCalculatorILi1EjESD_NS0_6memory12LoadWithCastILi1EEENSE_13StoreWithCastILi1EEEEEviT_T0_T2_T3_T4_T5_:
.text._ZN2at6native27unrolled_elementwise_kernelINS0_13AUnaryFunctorIfffZZZNS0_16fmod_kernel_cudaERNS_18TensorIteratorBaseEENKUlvE0_clEvENKUlvE0_clEvEUlffE_EESt5arrayIPcLm2EELi4E23TrivialOffsetCalculatorILi1EjESD_NS0_6memory12LoadWithCastILi1EEENSE_13StoreWithCastILi1EEEEEviT_T0_T2_T3_T4_T5_:
        /* <DEDUP_REMOVED lines=32> */
.L_x_10850:
[----:B------:R-:W2:Y:S02]  /*0200*/  LDG.E.U8 R4, desc[UR36][R4.64] ;  /* 0x0000002404047981 */ /* 0x000ea4000c1e1100 */
[----:B--2---:R-:W-:Y:S01]  /*0210*/  I2FP.F32.U32 R18, R4 ;  /* 0x0000000400127245 */ /* 0x004fe20000201000 */
[----:B------:R-:W-:Y:S06]  /*0220*/  BRA `(.L_x_10852) ;  /* 0x0000000c00307947 */ /* 0x000fec0003800000 */
.L_x_10849:
        /* <DEDUP_REMOVED lines=9> */
.L_x_10854:
[----:B------:R-:W2:Y:S02]  /*02c0*/  LDG.E R4, desc[UR36][R4.64] ;  /* 0x0000002404047981 */ /* 0x000ea4000c1e1900 */
[----:B--2---:R-:W-:Y:S01]  /*02d0*/  I2FP.F32.S32 R18, R4 ;  /* 0x0000000400127245 */ /* 0x004fe20000201400 */
[----:B------:R-:W-:Y:S06]  /*02e0*/  BRA `(.L_x_10852) ;  /* 0x0000000c00007947 */ /* 0x000fec0003800000 */
.L_x_10853:
[----:B------:R-:W2:Y:S02]  /*02f0*/  LDG.E.U16 R4, desc[UR36][R4.64] ;  /* 0x0000002404047981 */ /* 0x000ea4000c1e1500 */
[----:B--2---:R2:W3:Y:S01]  /*0300*/  I2F.S16 R18, R4 ;  /* 0x0000000400127306 */ /* 0x0044e20000101400 */
[----:B------:R-:W-:Y:S05]  /*0310*/  BRA `(.L_x_10852) ;  /* 0x0000000800f47947 */ /* 0x000fea0003800000 */
.L_x_10848:
        /* <DEDUP_REMOVED lines=8> */
.L_x_10856:
[----:B------:R-:W2:Y:S02]  /*03a0*/  LDG.E.U16 R4, desc[UR36][R4.64] ;  /* 0x0000002404047981 */ /* 0x000ea4000c1e1500 */
[----:B--2---:R-:W-:Y:S01]  /*03b0*/  HADD2.F32 R18, -RZ, R4.H0_H0 ;  /* 0x20000004ff127230 */ /* 0x004fe20000004100 */
[----:B------:R-:W-:Y:S06]  /*03c0*/  BRA `(.L_x_10852) ;  /* 0x0000000800c87947 */ /* 0x000fec0003800000 */
.L_x_10855:
        /* <DEDUP_REMOVED lines=8> */
.L_x_10858:
[----:B------:R-:W2:Y:S02]  /*0450*/  LDG.E.U16 R4, desc[UR36][R4.64] ;  /* 0x0000002404047981 */ /* 0x000ea4000c1e1500 */
[----:B--2---:R-:W-:Y:S01]  /*0460*/  HADD2.F32 R18, -RZ, R4.H0_H0 ;  /* 0x20000004ff127230 */ /* 0x004fe20000004100 */
[----:B------:R-:W-:Y:S06]  /*0470*/  BRA `(.L_x_10852) ;  /* 0x00000008009c7947 */ /* 0x000fec0003800000 */
.L_x_10857:
[----:B------:R-:W2:Y:S01]  /*0480*/  LDG.E.64 R4, desc[UR36][R4.64] ;  /* 0x0000002404047981 */ /* 0x000ea2000c1e1b00 */
[----:B------:R-:W-:Y:S01]  /*0490*/  UMOV UR4, 0xf0000000 ;  /* 0xf000000000047882 */ /* 0x000fe20000000000 */
[----:B------:R-:W-:Y:S01]  /*04a0*/  UMOV UR5, 0x380fffff ;  /* 0x380fffff00057882 */ /* 0x000fe20000000000 */
[----:B--2---:R-:W0:Y:S01]  /*04b0*/  F2F.F32.F64 R18, R4 ;  /* 0x0000000400127310 */ /* 0x004e220000301000 */
[----:B------:R-:W-:-:S14]  /*04c0*/  DSETP.GEU.AND P0, PT, |R4|, UR4, PT ;  /* 0x0000000404007e2a */ /* 0x000fdc000bf0e200 */
[----:B0-----:R-:W-:Y:S01]  /*04d0*/  @!P0 FMUL R18, R18, 1.175494350822287508e-38 ;  /* 0x0080000012128820 */ /* 0x001fe20000400000 */
[----:B------:R-:W-:Y:S06]  /*04e0*/  BRA `(.L_x_10852) ;  /* 0x0000000800807947 */ /* 0x000fec0003800000 */
.L_x_10847:
        /* <DEDUP_REMOVED lines=12> */
.L_x_10861:
[----:B------:R-:W2:Y:S01]  /*05b0*/  LDG.E.64 R4, desc[UR36][R4.64] ;  /* 0x0000002404047981 */ /* 0x000ea2000c1e1b00 */
[----:B------:R-:W-:Y:S01]  /*05c0*/  UMOV UR4, 0xf0000000 ;  /* 0xf000000000047882 */ /* 0x000fe20000000000 */
[----:B------:R-:W-:Y:S01]  /*05d0*/  UMOV UR5, 0x380fffff ;  /* 0x380fffff00057882 */ /* 0x000fe20000000000 */
[----:B--2---:R-:W0:Y:S01]  /*05e0*/  F2F.F32.F64 R18, R4 ;  /* 0x0000000400127310 */ /* 0x004e220000301000 */
[----:B------:R-:W-:-:S14]  /*05f0*/  DSETP.GEU.AND P0, PT, |R4|, UR4, PT ;  /* 0x0000000404007e2a */ /* 0x000fdc000bf0e200 */
[----:B0-----:R-:W-:Y:S01]  /*0600*/  @!P0 FMUL R18, R18, 1.175494350822287508e-38 ;  /* 0x0080000012128820 */ /* 0x001fe20000400000 */
[----:B------:R-:W-:Y:S06]  /*0610*/  BRA `(.L_x_10852) ;  /* 0x0000000800347947 */ /* 0x000fec0003800000 */
.L_x_10860:
        /* <DEDUP_REMOVED lines=26> */
.L_x_10863:
        /* <DEDUP_REMOVED lines=14> */
.L_x_10862:
[----:B------:R-:W2:Y:S02]  /*08a0*/  LDG.E.U16 R4, desc[UR36][R4.64] ;  /* 0x0000002404047981 */ /* 0x000ea4000c1e1500 */
[----:B--2---:R-:W-:Y:S01]  /*08b0*/  IMAD.U32 R18, R4, 0x10000, RZ ;  /* 0x0001000004127824 */ /* 0x004fe200078e00ff */
[----:B------:R-:W-:Y:S06]  /*08c0*/  BRA `(.L_x_10852) ;  /* 0x0000000400887947 */ /* 0x000fec0003800000 */
.L_x_10859:
        /* <DEDUP_REMOVED lines=11> */
.L_x_10866:
        /* <DEDUP_REMOVED lines=20> */
.L_x_10868:
[----:B------:R-:W-:Y:S05]  /*0ac0*/  BSYNC B0 ;  /* 0x0000000000007941 */ /* 0x000fea0003800000 */
.L_x_10867:
[----:B------:R-:W-:Y:S01]  /*0ad0*/  IMAD.SHL.U32 R3, R3, 0x100000, RZ ;  /* 0x0010000003037824 */ /* 0x000fe200078e00ff */
[----:B------:R-:W-:-:S04]  /*0ae0*/  LEA R5, R0, 0x3b800000, 0x17 ;  /* 0x3b80000000057811 */ /* 0x000fc800078eb8ff */
[----:B------:R-:W-:Y:S01]  /*0af0*/  LOP3.LUT R18, R5, R3, R18, 0xfe, !PT ;  /* 0x0000000305127212 */ /* 0x000fe200078efe12 */
[----:B------:R-:W-:Y:S06]  /*0b00*/  BRA `(.L_x_10852) ;  /* 0x0000000000f87947 */ /* 0x000fec0003800000 */
.L_x_10865:
        /* <DEDUP_REMOVED lines=20> */
.L_x_10870:
[----:B------:R-:W-:Y:S05]  /*0c50*/  BSYNC B0 ;  /* 0x0000000000007941 */ /* 0x000fea0003800000 */
.L_x_10869:
[----:B------:R-:W-:Y:S01]  /*0c60*/  IMAD.SHL.U32 R3, R3, 0x200000, RZ ;  /* 0x0020000003037824 */ /* 0x000fe200078e00ff */
[----:B------:R-:W-:-:S04]  /*0c70*/  LEA R5, R0, 0x37800000, 0x17 ;  /* 0x3780000000057811 */ /* 0x000fc800078eb8ff */
[----:B------:R-:W-:Y:S01]  /*0c80*/  LOP3.LUT R18, R5, R3, R18, 0xfe, !PT ;  /* 0x0000000305127212 */ /* 0x000fe200078efe12 */
[----:B------:R-:W-:Y:S06]  /*0c90*/  BRA `(.L_x_10852) ;  /* 0x0000000000947947 */ /* 0x000fec0003800000 */
.L_x_10864:
        /* <DEDUP_REMOVED lines=14> */
.L_x_10851:
        /* <DEDUP_REMOVED lines=16> */
.L_x_10873:
[----:B------:R-:W-:Y:S01]  /*0e80*/  IMAD.MOV.U32 R18, RZ, RZ, RZ ;  /* 0x000000ffff127224 */ /* 0x000fe200078e00ff */
[----:B------:R-:W-:Y:S06]  /*0e90*/  BRA `(.L_x_10852) ;  /* 0x0000000000147947 */ /* 0x000fec0003800000 */
.L_x_10872:
[----:B------:R-:W2:Y:S02]  /*0ea0*/  LDG.E.64 R4, desc[UR36][R4.64] ;  /* 0x0000002404047981 */ /* 0x000ea4000c1e1b00 */
[----:B--2---:R0:W1:Y:S01]  /*0eb0*/  I2F.U64 R18, R4 ;  /* 0x0000000400127312 */ /* 0x0040620000301000 */
[----:B------:R-:W-:Y:S05]  /*0ec0*/  BRA `(.L_x_10852) ;  /* 0x0000000000087947 */ /* 0x000fea0003800000 */
.L_x_10871:
[----:B------:R-:W2:Y:S02]  /*0ed0*/  LDG.E R4, desc[UR36][R4.64] ;  /* 0x0000002404047981 */ /* 0x000ea4000c1e1900 */
[----:B--2---:R-:W-:-:S07]  /*0ee0*/  I2FP.F32.U32 R18, R4 ;  /* 0x0000000400127245 */ /* 0x004fce0000201000 */
.L_x_10852:
[----:B------:R-:W-:Y:S05]  /*0ef0*/  BSYNC B6 ;  /* 0x0000000000067941 */ /* 0x000fea0003800000 */
.L_x_10846:
[----:B------:R-:W2:Y:S02]  /*0f00*/  S2R R23, SR_TID.X ;  /* 0x0000000000177919 */ /* 0x000ea40000002100 */
[----:B--2---:R-:W-:-:S07]  /*0f10*/  VIADD R23, R23, 0x80 ;  /* 0x0000008017177836 */ /* 0x004fce0000000000 */
.L_x_10845:
[----:B------:R-:W-:Y:S05]  /*0f20*/  BSYNC B7 ;  /* 0x0000000000077941 */ /* 0x000fea0003800000 */
.L_x_10844:
        /* <DEDUP_REMOVED lines=25> */
.L_x_10880:
[----:B------:R-:W2:Y:S02]  /*10c0*/  LDG.E.U8 R4, desc[UR36][R4.64] ;  /* 0x0000002404047981 */ /* 0x000ea4000c1e1100 */
[----:B--2---:R-:W-:Y:S01]  /*10d0*/  I2FP.F32.U32 R19, R4 ;  /* 0x0000000400137245 */ /* 0x004fe20000201000 */
[----:B------:R-:W-:Y:S06]  /*10e0*/  BRA `(.L_x_10882) ;  /* 0x0000000c002c7947 */ /* 0x000fec0003800000 */
.L_x_10879:
        /* <DEDUP_REMOVED lines=9> */
.L_x_10884:
[----:B------:R-:W2:Y:S02]  /*1180*/  LDG.E R4, desc[UR36][R4.64] ;  /* 0x0000002404047981 */ /* 0x000ea4000c1e1900 */
[----:B--2---:R-:W-:Y:S01]  /*1190*/  I2FP.F32.S32 R19, R4 ;  /* 0x0000000400137245 */ /* 0x004fe20000201400 */
[----:B------:R-:W-:Y:S06]  /*11a0*/  BRA `(.L_x_10882) ;  /* 0x0000000800fc7947 */ /* 0x000fec0003800000 */
.L_x_10883:
[----:B------:R-:W2:Y:S02]  /*11b0*/  LDG.E.U16 R4, desc[UR36][R4.64] ;  /* 0x0000002404047981 */ /* 0x000ea4000c1e1500 */
[----:B--2---:R0:W2:Y:S01]  /*11c0*/  I2F.S16 R19, R4 ;  /* 0x0000000400137306 */ /* 0x0040a20000101400 */
[----:B------:R-:W-:Y:S05]  /*11d0*/  BRA `(.L_x_10882) ;  /* 0x0000000800f07947 */ /* 0x000fea0003800000 */
.L_x_10878:
        /* <DEDUP_REMOVED lines=8> */
.L_x_10886:
[----:B------:R-:W2:Y:S02]  /*1260*/  LDG.E.U16 R4, desc[UR36][R4.64] ;  /* 0x0000002404047981 */ /* 0x000ea4000c1e1500 */
[----:B--2---:R-:W-:Y:S01]  /*1270*/  HADD2.F32 R19, -RZ, R4.H0_H0 ;  /* 0x20000004ff137230 */ /* 0x004fe20000004100 */
[----:B------:R-:W-:Y:S06]  /*1280*/  BRA `(.L_x_10882) ;  /* 0x0000000800c47947 */ /* 0x000fec0003800000 */
.L_x_10885:
        /* <DEDUP_REMOVED lines=8> */
.L_x_10888:
[----:B------:R-:W2:Y:S02]  /*1310*/  LDG.E.U16 R4, desc[UR36][R4.64] ;  /* 0x0000002404047981 */ /* 0x000ea4000c1e1500 */
[----:B--2---:R-:W-:Y:S01]  /*1320*/  HADD2.F32 R19, -RZ, R4.H0_H0 ;  /* 0x20000004ff137230 */ /* 0x004fe20000004100 */
[----:B------:R-:W-:Y:S06]  /*1330*/  BRA `(.L_x_10882) ;  /* 0x0000000800987947 */ /* 0x000fec0003800000 */
.L_x_10887:
[----:B------:R-:W2:Y:S01]  /*1340*/  LDG.E.64 R4, desc[UR36][R4.64] ;  /* 0x0000002404047981 */ /* 0x000ea2000c1e1b00 */
[----:B------:R-:W-:Y:S01]  /*1350*/  UMOV UR4, 0xf0000000 ;  /* 0xf000000000047882 */ /* 0x000fe20000000000 */
[----:B------:R-:W-:Y:S01]  /*1360*/  UMOV UR5, 0x380fffff ;  /* 0x380fffff00057882 */ /* 0x000fe20000000000 */
[----:B--2---:R-:W0:Y:S01]  /*1370*/  F2F.F32.F64 R19, R4 ;  /* 0x0000000400137310 */ /* 0x004e220000301000 */
[----:B------:R-:W-:-:S14]  /*1380*/  DSETP.GEU.AND P0, PT, |R4|, UR4, PT ;  /* 0x0000000404007e2a */ /* 0x000fdc000bf0e200 */
[----:B0-----:R-:W-:Y:S01]  /*1390*/  @!P0 FMUL R19, R19, 1.175494350822287508e-38 ;  /* 0x0080000013138820 */ /* 0x001fe20000400000 */
[----:B------:R-:W-:Y:S06]  /*13a0*/  BRA `(.L_x_10882) ;  /* 0x00000008007c7947 */ /* 0x000fec0003800000 */
.L_x_10877:
        /* <DEDUP_REMOVED lines=12> */
.L_x_10891:
[----:B------:R-:W2:Y:S01]  /*1470*/  LDG.E.64 R4, desc[UR36][R4.64] ;  /* 0x0000002404047981 */ /* 0x000ea2000c1e1b00 */
[----:B------:R-:W-:Y:S01]  /*1480*/  UMOV UR4, 0xf0000000 ;  /* 0xf000000000047882 */ /* 0x000fe20000000000 */
[----:B------:R-:W-:Y:S01]  /*1490*/  UMOV UR5, 0x380fffff ;  /* 0x380fffff00057882 */ /* 0x000fe20000000000 */
[----:B--2---:R-:W0:Y:S01]  /*14a0*/  F2F.F32.F64 R19, R4 ;  /* 0x0000000400137310 */ /* 0x004e220000301000 */
[----:B------:R-:W-:-:S14]  /*14b0*/  DSETP.GEU.AND P0, PT, |R4|, UR4, PT ;  /* 0x0000000404007e2a */ /* 0x000fdc000bf0e200 */
[----:B0-----:R-:W-:Y:S01]  /*14c0*/  @!P0 FMUL R19, R19, 1.175494350822287508e-38 ;  /* 0x0080000013138820 */ /* 0x001fe20000400000 */
[----:B------:R-:W-:Y:S06]  /*14d0*/  BRA `(.L_x_10882) ;  /* 0x0000000800307947 */ /* 0x000fec0003800000 */
.L_x_10890:
        /* <DEDUP_REMOVED lines=26> */
.L_x_10893:
        /* <DEDUP_REMOVED lines=13> */
.L_x_10892:
[----:B------:R-:W2:Y:S02]  /*1750*/  LDG.E.U16 R4, desc[UR36][R4.64] ;  /* 0x0000002404047981 */ /* 0x000ea4000c1e1500 */
[----:B--2---:R-:W-:Y:S01]  /*1760*/  IMAD.U32 R19, R4, 0x10000, RZ ;  /* 0x0001000004137824 */ /* 0x004fe200078e00ff */
[----:B------:R-:W-:Y:S06]  /*1770*/  BRA `(.L_x_10882) ;  /* 0x0000000400887947 */ /* 0x000fec0003800000 */
.L_x_10889:
        /* <DEDUP_REMOVED lines=11> */
.L_x_10896:
        /* <DEDUP_REMOVED lines=20> */
.L_x_10898:
[----:B------:R-:W-:Y:S05]  /*1970*/  BSYNC B0 ;  /* 0x0000000000007941 */ /* 0x000fea0003800000 */
.L_x_10897:
[----:B------:R-:W-:Y:S01]  /*1980*/  IMAD.SHL.U32 R3, R3, 0x100000, RZ ;  /* 0x0010000003037824 */ /* 0x000fe200078e00ff */
[----:B------:R-:W-:-:S04]  /*1990*/  LEA R0, R0, 0x3b800000, 0x17 ;  /* 0x3b80000000007811 */ /* 0x000fc800078eb8ff */
[----:B------:R-:W-:Y:S01]  /*19a0*/  LOP3.LUT R19, R0, R3, R19, 0xfe, !PT ;  /* 0x0000000300137212 */ /* 0x000fe200078efe13 */
[----:B------:R-:W-:Y:S06]  /*19b0*/  BRA `(.L_x_10882) ;  /* 0x0000000000f87947 */ /* 0x000fec0003800000 */
.L_x_10895:
        /* <DEDUP_REMOVED lines=20> */
.L_x_10900:
[----:B------:R-:W-:Y:S05]  /*1b00*/  BSYNC B0 ;  /* 0x0000000000007941 */ /* 0x000fea0003800000 */
.L_x_10899:
[----:B------:R-:W-:Y:S01]  /*1b10*/  IMAD.SHL.U32 R3, R3, 0x200000, RZ ;  /* 0x0020000003037824 */ /* 0x000fe200078e00ff */
[----:B------:R-:W-:-:S04]  /*1b20*/  LEA R0, R0, 0x37800000, 0x17 ;  /* 0x3780000000007811 */ /* 0x000fc800078eb8ff */
[----:B------:R-:W-:Y:S01]  /*1b30*/  LOP3.LUT R19, R0, R3, R19, 0xfe, !PT ;  /* 0x0000000300137212 */ /* 0x000fe200078efe13 */
[----:B------:R-:W-:Y:S06]  /*1b40*/  BRA `(.L_x_10882) ;  /* 0x0000000000947947 */ /* 0x000fec0003800000 */
.L_x_10894:
        /* <DEDUP_REMOVED lines=14> */
.L_x_10881:
        /* <DEDUP_REMOVED lines=16> */
.L_x_10903:
[----:B------:R-:W-:Y:S01]  /*1d30*/  IMAD.MOV.U32 R19, RZ, RZ, RZ ;  /* 0x000000ffff137224 */ /* 0x000fe200078e00ff */
[----:B------:R-:W-:Y:S06]  /*1d40*/  BRA `(.L_x_10882) ;  /* 0x0000000000147947 */ /* 0x000fec0003800000 */
.L_x_10902:
[----:B------:R-:W2:Y:S02]  /*1d50*/  LDG.E.64 R4, desc[UR36][R4.64] ;  /* 0x0000002404047981 */ /* 0x000ea4000c1e1b00 */
[----:B--2---:R0:W2:Y:S01]  /*1d60*/  I2F.U64 R19, R4 ;  /* 0x0000000400137312 */ /* 0x0040a20000301000 */
[----:B------:R-:W-:Y:S05]  /*1d70*/  BRA `(.L_x_10882) ;  /* 0x0000000000087947 */ /* 0x000fea0003800000 */
.L_x_10901:
[----:B------:R-:W2:Y:S02]  /*1d80*/  LDG.E R4, desc[UR36][R4.64] ;  /* 0x0000002404047981 */ /* 0x000ea4000c1e1900 */
[----:B--2---:R-:W-:-:S07]  /*1d90*/  I2FP.F32.U32 R19, R4 ;  /* 0x0000000400137245 */ /* 0x004fce0000201000 */
.L_x_10882:
[----:B------:R-:W-:Y:S05]  /*1da0*/  BSYNC B6 ;  /* 0x0000000000067941 */ /* 0x000fea0003800000 */
.L_x_10876:
[----:B------:R-:W-:-:S07]  /*1db0*/  VIADD R23, R23, 0x80 ;  /* 0x0000008017177836 */ /* 0x000fce0000000000 */
.L_x_10875:
[----:B------:R-:W-:Y:S05]  /*1dc0*/  BSYNC B7 ;  /* 0x0000000000077941 */ /* 0x000fea0003800000 */
.L_x_10874:
        /* <DEDUP_REMOVED lines=27> */
.L_x_10910:
[----:B------:R-:W2:Y:S02]  /*1f80*/  LDG.E.U8 R4, desc[UR36][R4.64] ;  /* 0x0000002404047981 */ /* 0x000ea4000c1e1100 */
[----:B--2---:R-:W-:Y:S01]  /*1f90*/  I2FP.F32.U32 R22, R4 ;  /* 0x0000000400167245 */ /* 0x004fe20000201000 */
[----:B------:R-:W-:Y:S06]  /*1fa0*/  BRA `(.L_x_10912) ;  /* 0x0000000c002c7947 */ /* 0x000fec0003800000 */
.L_x_10909:
        /* <DEDUP_REMOVED lines=9> */
.L_x_10914:
[----:B------:R-:W2:Y:S02]  /*2040*/  LDG.E R4, desc[UR36][R4.64] ;  /* 0x0000002404047981 */ /* 0x000ea4000c1e1900 */
[----:B--2---:R-:W-:Y:S01]  /*2050*/  I2FP.F32.S32 R22, R4 ;  /* 0x0000000400167245 */ /* 0x004fe20000201400 */
[----:B------:R-:W-:Y:S06]  /*2060*/  BRA `(.L_x_10912) ;  /* 0x0000000800fc7947 */ /* 0x000fec0003800000 */
.L_x_10913:
[----:B------:R-:W2:Y:S02]  /*2070*/  LDG.E.U16 R4, desc[UR36][R4.64] ;  /* 0x0000002404047981 */ /* 0x000ea4000c1e1500 */
[----:B--2---:R4:W0:Y:S01]  /*2080*/  I2F.S16 R22, R4 ;  /* 0x0000000400167306 */ /* 0x0048220000101400 */
[----:B------:R-:W-:Y:S05]  /*2090*/  BRA `(.L_x_10912) ;  /* 0x0000000800f07947 */ /* 0x000fea0003800000 */
.L_x_10908:
        /* <DEDUP_REMOVED lines=8> */
.L_x_10916:
[----:B------:R-:W2:Y:S02]  /*2120*/  LDG.E.U16 R4, desc[UR36][R4.64] ;  /* 0x0000002404047981 */ /* 0x000ea4000c1e1500 */
[----:B--2---:R-:W-:Y:S01]  /*2130*/  HADD2.F32 R22, -RZ, R4.H0_H0 ;  /* 0x20000004ff167230 */ /* 0x004fe20000004100 */
[----:B------:R-:W-:Y:S06]  /*2140*/  BRA `(.L_x_10912) ;  /* 0x0000000800c47947 */ /* 0x000fec0003800000 */
.L_x_10915:
        /* <DEDUP_REMOVED lines=8> */
.L_x_10918:
[----:B------:R-:W2:Y:S02]  /*21d0*/  LDG.E.U16 R4, desc[UR36][R4.64] ;  /* 0x0000002404047981 */ /* 0x000ea4000c1e1500 */
[----:B--2---:R-:W-:Y:S01]  /*21e0*/  HADD2.F32 R22, -RZ, R4.H0_H0 ;  /* 0x20000004ff167230 */ /* 0x004fe20000004100 */
[----:B------:R-:W-:Y:S06]  /*21f0*/  BRA `(.L_x_10912) ;  /* 0x0000000800987947 */ /* 0x000fec0003800000 */
.L_x_10917:
[----:B------:R-:W2:Y:S01]  /*2200*/  LDG.E.64 R4, desc[UR36][R4.64] ;  /* 0x0000002404047981 */ /* 0x000ea2000c1e1b00 */
[----:B------:R-:W-:Y:S01]  /*2210*/  UMOV UR4, 0xf0000000 ;  /* 0xf000000000047882 */ /* 0x000fe20000000000 */
[----:B------:R-:W-:Y:S01]  /*2220*/  UMOV UR5, 0x380fffff ;  /* 0x380fffff00057882 */ /* 0x000fe20000000000 */
[----:B--2---:R-:W0:Y:S01]  /*2230*/  F2F.F32.F64 R22, R4 ;  /* 0x0000000400167310 */ /* 0x004e220000301000 */
[----:B------:R-:W-:-:S14]  /*2240*/  DSETP.GEU.AND P0, PT, |R4|, UR4, PT ;  /* 0x0000000404007e2a */ /* 0x000fdc000bf0e200 */
[----:B0-----:R-:W-:Y:S01]  /*2250*/  @!P0 FMUL R22, R22, 1.175494350822287508e-38 ;  /* 0x0080000016168820 */ /* 0x001fe20000400000 */
[----:B------:R-:W-:Y:S06]  /*2260*/  BRA `(.L_x_10912) ;  /* 0x00000008007c7947 */ /* 0x000fec0003800000 */
.L_x_10907:
        /* <DEDUP_REMOVED lines=12> */
.L_x_10921:
[----:B------:R-:W2:Y:S01]  /*2330*/  LDG.E.64 R4, desc[UR36][R4.64] ;  /* 0x0000002404047981 */ /* 0x000ea2000c1e1b00 */
[----:B------:R-:W-:Y:S01]  /*2340*/  UMOV UR4, 0xf0000000 ;  /* 0xf000000000047882 */ /* 0x000fe20000000000 */
[----:B------:R-:W-:Y:S01]  /*2350*/  UMOV UR5, 0x380fffff ;  /* 0x380fffff00057882 */ /* 0x000fe20000000000 */
[----:B--2---:R-:W0:Y:S01]  /*2360*/  F2F.F32.F64 R22, R4 ;  /* 0x0000000400167310 */ /* 0x004e220000301000 */
[----:B------:R-:W-:-:S14]  /*2370*/  DSETP.GEU.AND P0, PT, |R4|, UR4, PT ;  /* 0x0000000404007e2a */ /* 0x000fdc000bf0e200 */
[----:B0-----:R-:W-:Y:S01]  /*2380*/  @!P0 FMUL R22, R22, 1.175494350822287508e-38 ;  /* 0x0080000016168820 */ /* 0x001fe20000400000 */
[----:B------:R-:W-:Y:S06]  /*2390*/  BRA `(.L_x_10912) ;  /* 0x0000000800307947 */ /* 0x000fec0003800000 */
.L_x_10920:
        /* <DEDUP_REMOVED lines=26> */
.L_x_10923:
        /* <DEDUP_REMOVED lines=13> */
.L_x_10922:
[----:B------:R-:W2:Y:S02]  /*2610*/  LDG.E.U16 R4, desc[UR36][R4.64] ;  /* 0x0000002404047981 */ /* 0x000ea4000c1e1500 */
[----:B--2---:R-:W-:Y:S01]  /*2620*/  IMAD.U32 R22, R4, 0x10000, RZ ;  /* 0x0001000004167824 */ /* 0x004fe200078e00ff */
[----:B------:R-:W-:Y:S06]  /*2630*/  BRA `(.L_x_10912) ;  /* 0x0000000400887947 */ /* 0x000fec0003800000 */
.L_x_10919:
        /* <DEDUP_REMOVED lines=11> */
.L_x_10926:
        /* <DEDUP_REMOVED lines=20> */
.L_x_10928:
[----:B------:R-:W-:Y:S05]  /*2830*/  BSYNC B0 ;  /* 0x0000000000007941 */ /* 0x000fea0003800000 */
.L_x_10927:
[----:B------:R-:W-:Y:S01]  /*2840*/  IMAD.SHL.U32 R3, R3, 0x100000, RZ ;  /* 0x0010000003037824 */ /* 0x000fe200078e00ff */
[----:B------:R-:W-:-:S04]  /*2850*/  LEA R5, R0, 0x3b800000, 0x17 ;  /* 0x3b80000000057811 */ /* 0x000fc800078eb8ff */
[----:B------:R-:W-:Y:S01]  /*2860*/  LOP3.LUT R22, R5, R3, R22, 0xfe, !PT ;  /* 0x0000000305167212 */ /* 0x000fe200078efe16 */
[----:B------:R-:W-:Y:S06]  /*2870*/  BRA `(.L_x_10912) ;  /* 0x0000000000f87947 */ /* 0x000fec0003800000 */
.L_x_10925:
        /* <DEDUP_REMOVED lines=20> */
.L_x_10930:
[----:B------:R-:W-:Y:S05]  /*29c0*/  BSYNC B0 ;  /* 0x0000000000007941 */ /* 0x000fea0003800000 */
.L_x_10929:
[----:B------:R-:W-:Y:S01]  /*29d0*/  IMAD.SHL.U32 R3, R3, 0x200000, RZ ;  /* 0x0020000003037824 */ /* 0x000fe200078e00ff */
[----:B------:R-:W-:-:S04]  /*29e0*/  LEA R5, R0, 0x37800000, 0x17 ;  /* 0x3780000000057811 */ /* 0x000fc800078eb8ff */
[----:B------:R-:W-:Y:S01]  /*29f0*/  LOP3.LUT R22, R5, R3, R22, 0xfe, !PT ;  /* 0x0000000305167212 */ /* 0x000fe200078efe16 */
[----:B------:R-:W-:Y:S06]  /*2a00*/  BRA `(.L_x_10912) ;  /* 0x0000000000947947 */ /* 0x000fec0003800000 */
.L_x_10924:
        /* <DEDUP_REMOVED lines=14> */
.L_x_10911:
        /* <DEDUP_REMOVED lines=16> */
.L_x_10933:
[----:B------:R-:W-:Y:S01]  /*2bf0*/  IMAD.MOV.U32 R22, RZ, RZ, RZ ;  /* 0x000000ffff167224 */ /* 0x000fe200078e00ff */
[----:B------:R-:W-:Y:S06]  /*2c00*/  BRA `(.L_x_10912) ;  /* 0x0000000000147947 */ /* 0x000fec0003800000 */
.L_x_10932:
[----:B------:R-:W2:Y:S02]  /*2c10*/  LDG.E.64 R4, desc[UR36][R4.64] ;  /* 0x0000002404047981 */ /* 0x000ea4000c1e1b00 */
[----:B--2---:R0:W2:Y:S01]  /*2c20*/  I2F.U64 R22, R4 ;  /* 0x0000000400167312 */ /* 0x0040a20000301000 */
[----:B------:R-:W-:Y:S05]  /*2c30*/  BRA `(.L_x_10912) ;  /* 0x0000000000087947 */ /* 0x000fea0003800000 */
.L_x_10931:
[----:B------:R-:W2:Y:S02]  /*2c40*/  LDG.E R4, desc[UR36][R4.64] ;  /* 0x0000002404047981 */ /* 0x000ea4000c1e1900 */
[----:B--2---:R-:W-:-:S07]  /*2c50*/  I2FP.F32.U32 R22, R4 ;  /* 0x0000000400167245 */ /* 0x004fce0000201000 */
.L_x_10912:
[----:B------:R-:W-:Y:S05]  /*2c60*/  BSYNC B6 ;  /* 0x0000000000067941 */ /* 0x000fea0003800000 */
.L_x_10906:
[----:B------:R-:W-:-:S07]  /*2c70*/  VIADD R23, R23, 0x80 ;  /* 0x0000008017177836 */ /* 0x000fce0000000000 */
.L_x_10905:
[----:B------:R-:W-:Y:S05]  /*2c80*/  BSYNC B7 ;  /* 0x0000000000077941 */ /* 0x000fea0003800000 */
.L_x_10904:
        /* <DEDUP_REMOVED lines=23> */
.L_x_10939:
[----:B------:R-:W2:Y:S02]  /*2e00*/  LDG.E.U8 R4, desc[UR36][R4.64] ;  /* 0x0000002404047981 */ /* 0x000ea4000c1e1100 */
[----:B--2---:R-:W-:Y:S01]  /*2e10*/  I2FP.F32.U32 R16, R4 ;  /* 0x0000000400107245 */ /* 0x004fe20000201000 */
[----:B------:R-:W-:Y:S06]  /*2e20*/  BRA `(.L_x_10935) ;  /* 0x0000000c00207947 */ /* 0x000fec0003800000 */
.L_x_10938:
        /* <DEDUP_REMOVED lines=9> */
.L_x_10942:
[----:B------:R-:W2:Y:S02]  /*2ec0*/  LDG.E R4, desc[UR36][R4.64] ;  /* 0x0000002404047981 */ /* 0x000ea4000c1e1900 */
[----:B--2---:R-:W-:Y:S01]  /*2ed0*/  I2FP.F32.S32 R16, R4 ;  /* 0x0000000400107245 */ /* 0x004fe20000201400 */
[----:B------:R-:W-:Y:S06]  /*2ee0*/  BRA `(.L_x_10935) ;  /* 0x0000000800f07947 */ /* 0x000fec0003800000 */
.L_x_10941:
[----:B------:R-:W2:Y:S02]  /*2ef0*/  LDG.E.U16 R4, desc[UR36][R4.64] ;  /* 0x0000002404047981 */ /* 0x000ea4000c1e1500 */
[----:B--2---:R0:W2:Y:S01]  /*2f00*/  I2F.S16 R16, R4 ;  /* 0x0000000400107306 */ /* 0x0040a20000101400 */
[----:B------:R-:W-:Y:S05]  /*2f10*/  BRA `(.L_x_10935) ;  /* 0x0000000800e47947 */ /* 0x000fea0003800000 */
.L_x_10937:
        /* <DEDUP_REMOVED lines=8> */
.L_x_10944:
[----:B------:R-:W2:Y:S02]  /*2fa0*/  LDG.E.U16 R4, desc[UR36][R4.64] ;  /* 0x0000002404047981 */ /* 0x000ea4000c1e1500 */
[----:B--2---:R-:W-:Y:S01]  /*2fb0*/  HADD2.F32 R16, -RZ, R4.H0_H0 ;  /* 0x20000004ff107230 */ /* 0x004fe20000004100 */
[----:B------:R-:W-:Y:S06]  /*2fc0*/  BRA `(.L_x_10935) ;  /* 0x0000000800b87947 */ /* 0x000fec0003800000 */
.L_x_10943:
        /* <DEDUP_REMOVED lines=8> */
.L_x_10946:
[----:B------:R-:W2:Y:S02]  /*3050*/  LDG.E.U16 R4, desc[UR36][R4.64] ;  /* 0x0000002404047981 */ /* 0x000ea4000c1e1500 */
[----:B--2---:R-:W-:Y:S01]  /*3060*/  HADD2.F32 R16, -RZ, R4.H0_H0 ;  /* 0x20000004ff107230 */ /* 0x004fe20000004100 */
[----:B------:R-:W-:Y:S06]  /*3070*/  BRA `(.L_x_10935) ;  /* 0x00000008008c7947 */ /* 0x000fec0003800000 */
.L_x_10945:
[----:B------:R-:W2:Y:S01]  /*3080*/  LDG.E.64 R4, desc[UR36][R4.64] ;  /* 0x0000002404047981 */ /* 0x000ea2000c1e1b00 */
[----:B------:R-:W-:Y:S01]  /*3090*/  UMOV UR4, 0xf0000000 ;  /* 0xf000000000047882 */ /* 0x000fe20000000000 */
[----:B------:R-:W-:Y:S01]  /*30a0*/  UMOV UR5, 0x380fffff ;  /* 0x380fffff00057882 */ /* 0x000fe20000000000 */
[----:B--2---:R-:W0:Y:S01]  /*30b0*/  F2F.F32.F64 R16, R4 ;  /* 0x0000000400107310 */ /* 0x004e220000301000 */
[----:B------:R-:W-:-:S14]  /*30c0*/  DSETP.GEU.AND P0, PT, |R4|, UR4, PT ;  /* 0x0000000404007e2a */ /* 0x000fdc000bf0e200 */
[----:B0-----:R-:W-:Y:S01]  /*30d0*/  @!P0 FMUL R16, R16, 1.175494350822287508e-38 ;  /* 0x0080000010108820 */ /* 0x001fe20000400000 */
[----:B------:R-:W-:Y:S06]  /*30e0*/  BRA `(.L_x_10935) ;  /* 0x0000000800707947 */ /* 0x000fec0003800000 */
.L_x_10936:
        /* <DEDUP_REMOVED lines=12> */
.L_x_10949:
[----:B------:R-:W2:Y:S01]  /*31b0*/  LDG.E.64 R4, desc[UR36][R4.64] ;  /* 0x0000002404047981 */ /* 0x000ea2000c1e1b00 */
[----:B------:R-:W-:Y:S01]  /*31c0*/  UMOV UR4, 0xf0000000 ;  /* 0xf000000000047882 */ /* 0x000fe20000000000 */
[----:B------:R-:W-:Y:S01]  /*31d0*/  UMOV UR5, 0x380fffff ;  /* 0x380fffff00057882 */ /* 0x000fe20000000000 */
[----:B--2---:R-:W0:Y:S01]  /*31e0*/  F2F.F32.F64 R16, R4 ;  /* 0x0000000400107310 */ /* 0x004e220000301000 */
[----:B------:R-:W-:-:S14]  /*31f0*/  DSETP.GEU.AND P0, PT, |R4|, UR4, PT ;  /* 0x0000000404007e2a */ /* 0x000fdc000bf0e200 */
[----:B0-----:R-:W-:Y:S01]  /*3200*/  @!P0 FMUL R16, R16, 1.175494350822287508e-38 ;  /* 0x0080000010108820 */ /* 0x001fe20000400000 */
[----:B------:R-:W-:Y:S06]  /*3210*/  BRA `(.L_x_10935) ;  /* 0x0000000800247947 */ /* 0x000fec0003800000 */
.L_x_10948:
        /* <DEDUP_REMOVED lines=26> */
.L_x_10951:
        /* <DEDUP_REMOVED lines=13> */
.L_x_10950:
[----:B------:R-:W2:Y:S02]  /*3490*/  LDG.E.U16 R4, desc[UR36][R4.64] ;  /* 0x0000002404047981 */ /* 0x000ea4000c1e1500 */
[----:B--2---:R-:W-:Y:S01]  /*34a0*/  IMAD.U32 R16, R4, 0x10000, RZ ;  /* 0x0001000004107824 */ /* 0x004fe200078e00ff */
[----:B------:R-:W-:Y:S06]  /*34b0*/  BRA `(.L_x_10935) ;  /* 0x00000004007c7947 */ /* 0x000fec0003800000 */
.L_x_10947:
        /* <DEDUP_REMOVED lines=11> */
.L_x_10954:
        /* <DEDUP_REMOVED lines=19> */
.L_x_10956:
[----:B------:R-:W-:Y:S05]  /*36a0*/  BSYNC B0 ;  /* 0x0000000000007941 */ /* 0x000fea0003800000 */
.L_x_10955:
[----:B------:R-:W-:Y:S01]  /*36b0*/  IMAD.SHL.U32 R3, R3, 0x100000, RZ ;  /* 0x0010000003037824 */ /* 0x000fe200078e00ff */
[----:B------:R-:W-:-:S04]  /*36c0*/  LEA R5, R0, 0x3b800000, 0x17 ;  /* 0x3b80000000057811 */ /* 0x000fc800078eb8ff */
[----:B------:R-:W-:Y:S01]  /*36d0*/  LOP3.LUT R16, R5, R3, R16, 0xfe, !PT ;  /* 0x0000000305107212 */ /* 0x000fe200078efe10 */
[----:B------:R-:W-:Y:S06]  /*36e0*/  BRA `(.L_x_10935) ;  /* 0x0000000000f07947 */ /* 0x000fec0003800000 */
.L_x_10953:
        /* <DEDUP_REMOVED lines=19> */
.L_x_10958:
[----:B------:R-:W-:Y:S05]  /*3820*/  BSYNC B0 ;  /* 0x0000000000007941 */ /* 0x000fea0003800000 */
.L_x_10957:
[----:B------:R-:W-:Y:S01]  /*3830*/  IMAD.SHL.U32 R3, R3, 0x200000, RZ ;  /* 0x0020000003037824 */ /* 0x000fe200078e00ff */
[----:B------:R-:W-:-:S04]  /*3840*/  LEA R5, R0, 0x37800000, 0x17 ;  /* 0x3780000000057811 */ /* 0x000fc800078eb8ff */
[----:B------:R-:W-:Y:S01]  /*3850*/  LOP3.LUT R16, R5, R3, R16, 0xfe, !PT ;  /* 0x0000000305107212 */ /* 0x000fe200078efe10 */
[----:B------:R-:W-:Y:S06]  /*3860*/  BRA `(.L_x_10935) ;  /* 0x0000000000907947 */ /* 0x000fec0003800000 */
.L_x_10952:
        /* <DEDUP_REMOVED lines=14> */
.L_x_10940:
        /* <DEDUP_REMOVED lines=16> */
.L_x_10961:
[----:B------:R-:W-:Y:S05]  /*3a50*/  BRA `(.L_x_10935) ;  /* 0x0000000000147947 */ /* 0x000fea0003800000 */
.L_x_10960:
[----:B------:R-:W2:Y:S02]  /*3a60*/  LDG.E.64 R4, desc[UR36][R4.64] ;  /* 0x0000002404047981 */ /* 0x000ea4000c1e1b00 */
[----:B--2---:R0:W2:Y:S01]  /*3a70*/  I2F.U64 R16, R4 ;  /* 0x0000000400107312 */ /* 0x0040a20000301000 */
[----:B------:R-:W-:Y:S05]  /*3a80*/  BRA `(.L_x_10935) ;  /* 0x0000000000087947 */ /* 0x000fea0003800000 */
.L_x_10959:
[----:B------:R-:W2:Y:S02]  /*3a90*/  LDG.E R4, desc[UR36][R4.64] ;  /* 0x0000002404047981 */ /* 0x000ea4000c1e1900 */
[----:B--2---:R-:W-:-:S07]  /*3aa0*/  I2FP.F32.U32 R16, R4 ;  /* 0x0000000400107245 */ /* 0x004fce0000201000 */
.L_x_10935:
[----:B------:R-:W-:Y:S05]  /*3ab0*/  BSYNC B6 ;  /* 0x0000000000067941 */ /* 0x000fea0003800000 */
.L_x_10934:
[----:B------:R-:W0:Y:S01]  /*3ac0*/  S2R R25, SR_TID.X ;  /* 0x0000000000197919 */ /* 0x000e220000002100 */
[----:B------:R-:W-:Y:S01]  /*3ad0*/  BSSY B1, `(.L_x_10962) ;  /* 0x0000048000017945 */ /* 0x000fe20003800000 */
[----:B0-----:R-:W-:-:S13]  /*3ae0*/  ISETP.GE.AND P1, PT, R25, R17, PT ;  /* 0x000000111900720c */ /* 0x001fda0003f26270 */
[----:B------:R-:W-:Y:S05]  /*3af0*/  @P1 BRA `(.L_x_10963) ;  /* 0x0000000400141947 */ /* 0x000fea0003800000 */
[----:B------:R-:W1:Y:S01]  /*3b00*/  LDC R3, c[0x0][0x218] ;  /* 0x00008600ff037b82 */ /* 0x000e620000000800 */
[----:B------:R-:W-:Y:S01]  /*3b10*/  BSSY B0, `(.L_x_10964) ;  /* 0x0000040000007945 */ /* 0x000fe20003800000 */
[C---:B-1-3-5:R-:W-:Y:S01]  /*3b20*/  FSETP.GEU.FTZ.AND P0, PT, |R3|.reuse, |R18|, PT ;  /* 0x400000120300720b */ /* 0x06afe20003f1e200 */
[----:B--2-4-:R-:W-:-:S12]  /*3b30*/  FADD.FTZ R4, |R3|, -RZ ;  /* 0x800000ff03047221 */ /* 0x014fd80000010200 */
        /* <DEDUP_REMOVED lines=24> */
.L_x_10969:
[----:B------:R-:W-:Y:S01]  /*3cc0*/  FSETP.GEU.FTZ.AND P0, PT, R5, -R9, PT ;  /* 0x800000090500720b */ /* 0x000fe20003f1e000 */
[----:B------:R-:W-:-:S12]  /*3cd0*/  FADD.FTZ R7, R7, -1 ;  /* 0xbf80000007077421 */ /* 0x000fd80000010000 */
[----:B------:R-:W-:-:S07]  /*3ce0*/  @!P0 FADD.FTZ R7, R7, -1 ;  /* 0xbf80000007078421 */ /* 0x000fce0000010000 */
.L_x_10968:
[----:B------:R-:W-:Y:S05]  /*3cf0*/  BSYNC B2 ;  /* 0x0000000000027941 */ /* 0x000fea0003800000 */
.L_x_10967:
[----:B------:R-:W-:Y:S01]  /*3d00*/  FFMA.FTZ R4, -R9, R7, R4 ;  /* 0x0000000709047223 */ /* 0x000fe20000010104 */
[----:B------:R-:W-:Y:S06]  /*3d10*/  BRA `(.L_x_10965) ;  /* 0x00000000007c7947 */ /* 0x000fec0003800000 */
.L_x_10966:
        /* <DEDUP_REMOVED lines=15> */
.L_x_10972:
        /* <DEDUP_REMOVED lines=13> */
.L_x_10971:
[----:B------:R-:W-:Y:S05]  /*3ee0*/  BSYNC B2 ;  /* 0x0000000000027941 */ /* 0x000fea0003800000 */
.L_x_10970:
[----:B------:R-:W-:-:S04]  /*3ef0*/  FMUL.FTZ R5, R4, 1.1920928955078125e-07 ;  /* 0x3400000004057820 */ /* 0x000fc80000410000 */
[----:B------:R-:W-:-:S07]  /*3f00*/  FMUL.FTZ R4, R8, R5 ;  /* 0x0000000508047220 */ /* 0x000fce0000410000 */
.L_x_10965:
[----:B------:R-:W-:Y:S05]  /*3f10*/  BSYNC B0 ;  /* 0x0000000000007941 */ /* 0x000fea0003800000 */
.L_x_10964:
[C---:B------:R-:W-:Y:S02]  /*3f20*/  FSETP.GTU.FTZ.AND P0, PT, |R4|.reuse, +INF , PT ;  /* 0x7f8000000400780b */ /* 0x040fe40003f1c200 */
[----:B------:R-:W-:-:S04]  /*3f30*/  LOP3.LUT R3, R4, 0x80000000, R3, 0xb8, !PT ;  /* 0x8000000004037812 */ /* 0x000fc800078eb803 */
[----:B------:R-:W-:-:S07]  /*3f40*/  FSEL R4, R4, R3, P0 ;  /* 0x0000000304047208 */ /* 0x000fce0000000000 */
.L_x_10963:
[----:B------:R-:W-:Y:S05]  /*3f50*/  BSYNC B1 ;  /* 0x0000000000017941 */ /* 0x000fea0003800000 */
.L_x_10962:
[----:B------:R-:W-:Y:S01]  /*3f60*/  VIADD R0, R25, 0x80 ;  /* 0x0000008019007836 */ /* 0x000fe20000000000 */
[----:B------:R-:W-:Y:S04]  /*3f70*/  BSSY B1, `(.L_x_10973) ;  /* 0x0000048000017945 */ /* 0x000fe80003800000 */
[----:B------:R-:W-:-:S13]  /*3f80*/  ISETP.GE.AND P0, PT, R0, R17, PT ;  /* 0x000000110000720c */ /* 0x000fda0003f06270 */
[----:B------:R-:W-:Y:S05]  /*3f90*/  @P0 BRA `(.L_x_10974) ;  /* 0x0000000400140947 */ /* 0x000fea0003800000 */
[----:B------:R-:W2:Y:S01]  /*3fa0*/  LDC R6, c[0x0][0x218] ;  /* 0x00008600ff067b82 */ /* 0x000ea20000000800 */
[----:B------:R-:W-:Y:S01]  /*3fb0*/  BSSY B0, `(.L_x_10975) ;  /* 0x0000040000007945 */ /* 0x000fe20003800000 */
[C---:B--2--5:R-:W-:Y:S01]  /*3fc0*/  FSETP.GEU.FTZ.AND P0, PT, |R6|.reuse, |R19|, PT ;  /* 0x400000130600720b */ /* 0x064fe20003f1e200 */
[----:B------:R-:W-:-:S12]  /*3fd0*/  FADD.FTZ R3, |R6|, -RZ ;  /* 0x800000ff06037221 */ /* 0x000fd80000010200 */
        /* <DEDUP_REMOVED lines=24> */
.L_x_10980:
[----:B------:R-:W-:Y:S01]  /*4160*/  FSETP.GEU.FTZ.AND P0, PT, R8, -R10, PT ;  /* 0x8000000a0800720b */ /* 0x000fe20003f1e000 */
[----:B------:R-:W-:-:S12]  /*4170*/  FADD.FTZ R0, R0, -1 ;  /* 0xbf80000000007421 */ /* 0x000fd80000010000 */
[----:B------:R-:W-:-:S07]  /*4180*/  @!P0 FADD.FTZ R0, R0, -1 ;  /* 0xbf80000000008421 */ /* 0x000fce0000010000 */
.L_x_10979:
[----:B------:R-:W-:Y:S05]  /*4190*/  BSYNC B2 ;  /* 0x0000000000027941 */ /* 0x000fea0003800000 */
.L_x_10978:
[----:B------:R-:W-:Y:S01]  /*41a0*/  FFMA.FTZ R3, -R10, R0, R3 ;  /* 0x000000000a037223 */ /* 0x000fe20000010103 */
[----:B------:R-:W-:Y:S06]  /*41b0*/  BRA `(.L_x_10976) ;  /* 0x00000000007c7947 */ /* 0x000fec0003800000 */
.L_x_10977:
        /* <DEDUP_REMOVED lines=14> */
[----:B------:R2:W0:Y:S03]  /*42a0*/  MUFU.RCP R0, R12 ;  /* 0x0000000c00007308 */ /* 0x0004260000001000 */
.L_x_10983:
[----:B------:R-:W-:-:S05]  /*42b0*/  VIMNMX.U32 R8, R5, 0xb800000, PT ;  /* 0x0b80000005087848 */ /* 0x000fca0003fe0000 */
[----:B------:R-:W-:Y:S02]  /*42c0*/  IMAD.IADD R3, R8, 0x1, R3 ;  /* 0x0000000108037824 */ /* 0x000fe400078e0203 */
[----:B------:R-:W-:Y:S02]  /*42d0*/  IMAD.IADD R5, R5, 0x1, -R8 ;  /* 0x0000000105057824 */ /* 0x000fe400078e0a08 */
[----:B0-----:R-:W-:-:S03]  /*42e0*/  FFMA.FTZ R7, R0, R3, -RZ ;  /* 0x0000000300077223 */ /* 0x001fc600000108ff */
        /* <DEDUP_REMOVED lines=9> */
.L_x_10982:
[----:B------:R-:W-:Y:S05]  /*4380*/  BSYNC B2 ;  /* 0x0000000000027941 */ /* 0x000fea0003800000 */
.L_x_10981:
[----:B------:R-:W-:-:S04]  /*4390*/  FMUL.FTZ R0, R3, 1.1920928955078125e-07 ;  /* 0x3400000003007820 */ /* 0x000fc80000410000 */
[----:B------:R-:W-:-:S07]  /*43a0*/  FMUL.FTZ R3, R9, R0 ;  /* 0x0000000009037220 */ /* 0x000fce0000410000 */
.L_x_10976:
[----:B------:R-:W-:Y:S05]  /*43b0*/  BSYNC B0 ;  /* 0x0000000000007941 */ /* 0x000fea0003800000 */
.L_x_10975:
[C---:B------:R-:W-:Y:S02]  /*43c0*/  FSETP.GTU.FTZ.AND P0, PT, |R3|.reuse, +INF , PT ;  /* 0x7f8000000300780b */ /* 0x040fe40003f1c200 */
[----:B-1-3--:R-:W-:-:S04]  /*43d0*/  LOP3.LUT R18, R3, 0x80000000, R6, 0xb8, !PT ;  /* 0x8000000003127812 */ /* 0x00afc800078eb806 */
[----:B------:R-:W-:-:S07]  /*43e0*/  FSEL R18, R3, R18, P0 ;  /* 0x0000001203127208 */ /* 0x000fce0000000000 */
.L_x_10974:
[----:B------:R-:W-:Y:S05]  /*43f0*/  BSYNC B1 ;  /* 0x0000000000017941 */ /* 0x000fea0003800000 */
.L_x_10973:
        /* <DEDUP_REMOVED lines=32> */
.L_x_10991:
[----:B------:R-:W-:Y:S01]  /*4600*/  FSETP.GEU.FTZ.AND P0, PT, R7, -R9, PT ;  /* 0x800000090700720b */ /* 0x000fe20003f1e000 */
[----:B------:R-:W-:-:S12]  /*4610*/  FADD.FTZ R5, R5, -1 ;  /* 0xbf80000005057421 */ /* 0x000fd80000010000 */
[----:B------:R-:W-:-:S07]  /*4620*/  @!P0 FADD.FTZ R5, R5, -1 ;  /* 0xbf80000005058421 */ /* 0x000fce0000010000 */
.L_x_10990:
[----:B------:R-:W-:Y:S05]  /*4630*/  BSYNC B2 ;  /* 0x0000000000027941 */ /* 0x000fea0003800000 */
.L_x_10989:
[----:B------:R-:W-:Y:S01]  /*4640*/  FFMA.FTZ R0, -R9, R5, R0 ;  /* 0x0000000509007223 */ /* 0x000fe20000010100 */
[----:B------:R-:W-:Y:S06]  /*4650*/  BRA `(.L_x_10987) ;  /* 0x00000000007c7947 */ /* 0x000fec0003800000 */
.L_x_10988:
        /* <DEDUP_REMOVED lines=10> */
[----:B0-----:R-:W-:-:S09]  /*4700*/  FSEL R10, R0, +QNAN , !P0 ;  /* 0x7fffffff000a7808 */ /* 0x001fd20004000000 */
[----:B------:R-:W-:Y:S05]  /*4710*/  @!P2 BRA `(.L_x_10993) ;  /* 0x000000000040a947 */ /* 0x000fea0003800000 */
[----:B------:R-:W-:-:S04]  /*4720*/  LOP3.LUT R0, R7, 0x7fffff, RZ, 0xc0, !PT ;  /* 0x007fffff07007812 */ /* 0x000fc800078ec0ff */
[----:B------:R-:W-:-:S04]  /*4730*/  LOP3.LUT R12, R0, 0x3f800000, RZ, 0xfc, !PT ;  /* 0x3f800000000c7812 */ /* 0x000fc800078efcff */
[----:B------:R0:W2:Y:S03]  /*4740*/  MUFU.RCP R0, R12 ;  /* 0x0000000c00007308 */ /* 0x0000a60000001000 */
.L_x_10994:
        /* <DEDUP_REMOVED lines=13> */
.L_x_10993:
[----:B------:R-:W-:Y:S05]  /*4820*/  BSYNC B2 ;  /* 0x0000000000027941 */ /* 0x000fea0003800000 */
.L_x_10992:
[----:B------:R-:W-:-:S04]  /*4830*/  FMUL.FTZ R5, R5, 1.1920928955078125e-07 ;  /* 0x3400000005057820 */ /* 0x000fc80000410000 */
[----:B------:R-:W-:-:S07]  /*4840*/  FMUL.FTZ R0, R10, R5 ;  /* 0x000000050a007220 */ /* 0x000fce0000410000 */
.L_x_10987:
[----:B------:R-:W-:Y:S05]  /*4850*/  BSYNC B0 ;  /* 0x0000000000007941 */ /* 0x000fea0003800000 */
.L_x_10986:
[C---:B------:R-:W-:Y:S02]  /*4860*/  FSETP.GTU.FTZ.AND P0, PT, |R0|.reuse, +INF , PT ;  /* 0x7f8000000000780b */ /* 0x040fe40003f1c200 */
[----:B------:R-:W-:-:S04]  /*4870*/  LOP3.LUT R3, R0, 0x80000000, R3, 0xb8, !PT ;  /* 0x8000000000037812 */ /* 0x000fc800078eb803 */
[----:B------:R-:W-:-:S07]  /*4880*/  FSEL R22, R0, R3, P0 ;  /* 0x0000000300167208 */ /* 0x000fce0000000000 */
.L_x_10985:
[----:B------:R-:W-:Y:S05]  /*4890*/  BSYNC B1 ;  /* 0x0000000000017941 */ /* 0x000fea0003800000 */
.L_x_10984:
        /* <DEDUP_REMOVED lines=32> */
.L_x_11002:
[----:B------:R-:W-:Y:S01]  /*4aa0*/  FSETP.GEU.FTZ.AND P0, PT, R5, -R9, PT ;  /* 0x800000090500720b */ /* 0x000fe20003f1e000 */
[----:B------:R-:W-:-:S12]  /*4ab0*/  FADD.FTZ R7, R7, -1 ;  /* 0xbf80000007077421 */ /* 0x000fd80000010000 */
[----:B------:R-:W-:-:S07]  /*4ac0*/  @!P0 FADD.FTZ R7, R7, -1 ;  /* 0xbf80000007078421 */ /* 0x000fce0000010000 */
.L_x_11001:
[----:B------:R-:W-:Y:S05]  /*4ad0*/  BSYNC B2 ;  /* 0x0000000000027941 */ /* 0x000fea0003800000 */
.L_x_11000:
[----:B------:R-:W-:Y:S01]  /*4ae0*/  FFMA.FTZ R24, -R9, R7, R24 ;  /* 0x0000000709187223 */ /* 0x000fe20000010118 */
[----:B------:R-:W-:Y:S06]  /*4af0*/  BRA `(.L_x_10998) ;  /* 0x00000000007c7947 */ /* 0x000fec0003800000 */
.L_x_10999:
[C---:B------:R-:W-:Y:S01]  /*4b00*/  VIADD R0, R9.reuse, 0xf4800000 ;  /* 0xf480000009007836 */ /* 0x040fe20000000000 */
[----:B------:R-:W-:Y:S01]  /*4b10*/  FSETP.GT.FTZ.AND P0, PT, |R16|, RZ, PT ;  /* 0x000000ff1000720b */ /* 0x000fe20003f14200 */
[----:B------:R-:W-:Y:S01]  /*4b20*/  BSSY B2, `(.L_x_11003) ;  /* 0x000001a000027945 */ /* 0x000fe20003800000 */
[----:B------:R-:W-:Y:S02]  /*4b30*/  LOP3.LUT R7, R9, 0xff800000, RZ, 0xc0, !PT ;  /* 0xff80000009077812 */ /* 0x000fe400078ec0ff */
[----:B------:R-:W-:Y:S02]  /*4b40*/  LOP3.LUT R5, R0, 0xff800000, RZ, 0xc0, !PT ;  /* 0xff80000000057812 */ /* 0x000fe400078ec0ff */
[C---:B------:R-:W-:Y:S02]  /*4b50*/  LOP3.LUT R0, R24.reuse, 0x7fffff, RZ, 0xc0, !PT ;  /* 0x007fffff18007812 */ /* 0x040fe400078ec0ff */
[C---:B------:R-:W-:Y:S01]  /*4b60*/  ISETP.GT.U32.OR P0, PT, R24.reuse, 0x7f7fffff, !P0 ;  /* 0x7f7fffff1800780c */ /* 0x040fe20004704470 */
[----:B------:R-:W-:-:S03]  /*4b70*/  IMAD.IADD R5, R24, 0x1, -R5 ;  /* 0x0000000118057824 */ /* 0x000fc600078e0a05 */
[----:B------:R-:W-:Y:S02]  /*4b80*/  FSEL R24, R7, +QNAN , !P0 ;  /* 0x7fffffff07187808 */ /* 0x000fe40004000000 */
[----:B------:R-:W-:Y:S02]  /*4b90*/  LOP3.LUT P2, R6, R5, 0xff800000, RZ, 0xc0, !PT ;  /* 0xff80000005067812 */ /* 0x000fe4000784c0ff */
[----:B------:R-:W-:-:S11]  /*4ba0*/  LOP3.LUT R5, R0, 0x3f800000, RZ, 0xfc, !PT ;  /* 0x3f80000000057812 */ /* 0x000fd600078efcff */
[----:B------:R-:W-:Y:S05]  /*4bb0*/  @!P2 BRA `(.L_x_11004) ;  /* 0x000000000040a947 */ /* 0x000fea0003800000 */
[----:B------:R-:W-:-:S04]  /*4bc0*/  LOP3.LUT R0, R9, 0x7fffff, RZ, 0xc0, !PT ;  /* 0x007fffff09007812 */ /* 0x000fc800078ec0ff */
[----:B0-----:R-:W-:-:S04]  /*4bd0*/  LOP3.LUT R10, R0, 0x3f800000, RZ, 0xfc, !PT ;  /* 0x3f800000000a7812 */ /* 0x001fc800078efcff */
[----:B------:R0:W2:Y:S03]  /*4be0*/  MUFU.RCP R0, R10 ;  /* 0x0000000a00007308 */ /* 0x0000a60000001000 */
.L_x_11005:
        /* <DEDUP_REMOVED lines=13> */
.L_x_11004:
[----:B------:R-:W-:Y:S05]  /*4cc0*/  BSYNC B2 ;  /* 0x0000000000027941 */ /* 0x000fea0003800000 */
.L_x_11003:
[----:B------:R-:W-:-:S04]  /*4cd0*/  FMUL.FTZ R5, R5, 1.1920928955078125e-07 ;  /* 0x3400000005057820 */ /* 0x000fc80000410000 */
[----:B------:R-:W-:-:S07]  /*4ce0*/  FMUL.FTZ R24, R24, R5 ;  /* 0x0000000518187220 */ /* 0x000fce0000410000 */
.L_x_10998:
[----:B------:R-:W-:Y:S05]  /*4cf0*/  BSYNC B0 ;  /* 0x0000000000007941 */ /* 0x000fea0003800000 */
.L_x_10997:
[C---:B------:R-:W-:Y:S02]  /*4d00*/  FSETP.GTU.FTZ.AND P0, PT, |R24|.reuse, +INF , PT ;  /* 0x7f8000001800780b */ /* 0x040fe40003f1c200 */
[----:B------:R-:W-:-:S04]  /*4d10*/  LOP3.LUT R3, R24, 0x80000000, R3, 0xb8, !PT ;  /* 0x8000000018037812 */ /* 0x000fc800078eb803 */
[----:B------:R-:W-:-:S07]  /*4d20*/  FSEL R24, R24, R3, P0 ;  /* 0x0000000318187208 */ /* 0x000fce0000000000 */
.L_x_10996:
[----:B------:R-:W-:Y:S05]  /*4d30*/  BSYNC B1 ;  /* 0x0000000000017941 */ /* 0x000fea0003800000 */
.L_x_10995:
        /* <DEDUP_REMOVED lines=25> */
.L_x_11011:
[----:B----4-:R-:W2:Y:S01]  /*4ed0*/  F2I.S64.TRUNC R4, R4 ;  /* 0x0000000400047311 */ /* 0x010ea2000020d900 */
[----:B------:R-:W-:Y:S02]  /*4ee0*/  VIADD R25, R25, 0x80 ;  /* 0x0000008019197836 */ /* 0x000fe40000000000 */
[----:B--2---:R-:W-:-:S05]  /*4ef0*/  IMAD.MOV.U32 R3, RZ, RZ, R4 ;  /* 0x000000ffff037224 */ /* 0x004fca00078e0004 */
[----:B------:R2:W-:Y:S01]  /*4f00*/  STG.E.U8 desc[UR36][R8.64], R3 ;  /* 0x0000000308007986 */ /* 0x0005e2000c101124 */
[----:B------:R-:W-:Y:S05]  /*4f10*/  BRA `(.L_x_11007) ;  /* 0x0000000c00907947 */ /* 0x000fea0003800000 */
.L_x_11010:
        /* <DEDUP_REMOVED lines=10> */
.L_x_11014:
[----:B------:R-:W2:Y:S01]  /*4fc0*/  F2I.FTZ.TRUNC.NTZ R3, R4 ;  /* 0x0000000400037305 */ /* 0x000ea2000021f100 */
[----:B------:R-:W-:Y:S01]  /*4fd0*/  VIADD R25, R25, 0x80 ;  /* 0x0000008019197836 */ /* 0x000fe20000000000 */
[----:B--2---:R2:W-:Y:S01]  /*4fe0*/  STG.E desc[UR36][R8.64], R3 ;  /* 0x0000000308007986 */ /* 0x0045e2000c101924 */
[----:B------:R-:W-:Y:S05]  /*4ff0*/  BRA `(.L_x_11007) ;  /* 0x0000000c00587947 */ /* 0x000fea0003800000 */
.L_x_11013:
[----:B------:R-:W2:Y:S01]  /*5000*/  F2I.FTZ.TRUNC.NTZ R3, R4 ;  /* 0x0000000400037305 */ /* 0x000ea2000021f100 */
[----:B------:R-:W-:Y:S01]  /*5010*/  VIADD R25, R25, 0x80 ;  /* 0x0000008019197836 */ /* 0x000fe20000000000 */
[----:B--2---:R2:W-:Y:S01]  /*5020*/  STG.E.U16 desc[UR36][R8.64], R3 ;  /* 0x0000000308007986 */ /* 0x0045e2000c101524 */
[----:B------:R-:W-:Y:S05]  /*5030*/  BRA `(.L_x_11007) ;  /* 0x0000000c00487947 */ /* 0x000fea0003800000 */
.L_x_11009:
        /* <DEDUP_REMOVED lines=9> */
.L_x_11016:
[----:B----4-:R-:W-:Y:S01]  /*50d0*/  F2FP.F16.F32.PACK_AB R4, RZ, R4 ;  /* 0x00000004ff04723e */ /* 0x010fe200000000ff */
[----:B------:R-:W-:-:S04]  /*50e0*/  VIADD R25, R25, 0x80 ;  /* 0x0000008019197836 */ /* 0x000fc80000000000 */
[----:B------:R2:W-:Y:S01]  /*50f0*/  STG.E.U16 desc[UR36][R8.64], R4 ;  /* 0x0000000408007986 */ /* 0x0005e2000c101524 */
[----:B------:R-:W-:Y:S05]  /*5100*/  BRA `(.L_x_11007) ;  /* 0x0000000c00147947 */ /* 0x000fea0003800000 */
.L_x_11015:
        /* <DEDUP_REMOVED lines=10> */
.L_x_11018:
[----:B------:R-:W-:Y:S01]  /*51b0*/  F2FP.F16.F32.PACK_AB R3, RZ, R4 ;  /* 0x00000004ff03723e */ /* 0x000fe200000000ff */
[----:B------:R-:W-:-:S03]  /*51c0*/  VIADD R25, R25, 0x80 ;  /* 0x0000008019197836 */ /* 0x000fc60000000000 */
[----:B------:R-:W-:-:S05]  /*51d0*/  PRMT R3, R3, 0x5410, RZ ;  /* 0x0000541003037816 */ /* 0x000fca00000000ff */
[----:B------:R2:W-:Y:S01]  /*51e0*/  STG.E desc[UR36][R8.64], R3 ;  /* 0x0000000308007986 */ /* 0x0005e2000c101924 */
[----:B------:R-:W-:Y:S05]  /*51f0*/  BRA `(.L_x_11007) ;  /* 0x0000000800d87947 */ /* 0x000fea0003800000 */
.L_x_11017:
[----:B----4-:R-:W-:Y:S01]  /*5200*/  FMUL.FTZ R4, R4, 1 ;  /* 0x3f80000004047820 */ /* 0x010fe20000410000 */
[----:B------:R-:W-:-:S05]  /*5210*/  VIADD R25, R25, 0x80 ;  /* 0x0000008019197836 */ /* 0x000fca0000000000 */
[----:B------:R-:W2:Y:S02]  /*5220*/  F2F.F64.F32 R4, R4 ;  /* 0x0000000400047310 */ /* 0x000ea40000201800 */
[----:B--2---:R2:W-:Y:S01]  /*5230*/  STG.E.64 desc[UR36][R8.64], R4 ;  /* 0x0000000408007986 */ /* 0x0045e2000c101b24 */
[----:B------:R-:W-:Y:S05]  /*5240*/  BRA `(.L_x_11007) ;  /* 0x0000000800c47947 */ /* 0x000fea0003800000 */
.L_x_11008:
        /* <DEDUP_REMOVED lines=13> */
.L_x_11021:
[----:B----4-:R-:W-:Y:S01]  /*5320*/  FMUL.FTZ R4, R4, 1 ;  /* 0x3f80000004047820 */ /* 0x010fe20000410000 */
[----:B------:R-:W-:Y:S01]  /*5330*/  CS2R R6, SRZ ;  /* 0x0000000000067805 */ /* 0x000fe2000001ff00 */
[----:B------:R-:W-:-:S04]  /*5340*/  VIADD R25, R25, 0x80 ;  /* 0x0000008019197836 */ /* 0x000fc80000000000 */
[----:B------:R-:W2:Y:S02]  /*5350*/  F2F.F64.F32 R4, R4 ;  /* 0x0000000400047310 */ /* 0x000ea40000201800 */
[----:B--2---:R2:W-:Y:S01]  /*5360*/  STG.E.128 desc[UR36][R8.64], R4 ;  /* 0x0000000408007986 */ /* 0x0045e2000c101d24 */
[----:B------:R-:W-:Y:S05]  /*5370*/  BRA `(.L_x_11007) ;  /* 0x0000000800787947 */ /* 0x000fea0003800000 */
.L_x_11020:
        /* <DEDUP_REMOVED lines=20> */
.L_x_11025:
[----:B------:R-:W-:Y:S05]  /*54c0*/  BSYNC B0 ;  /* 0x0000000000007941 */ /* 0x000fea0003800000 */
.L_x_11024:
[----:B------:R-:W-:Y:S01]  /*54d0*/  LOP3.LUT R5, R0, R5, RZ, 0xfc, !PT ;  /* 0x0000000500057212 */ /* 0x000fe200078efcff */
[----:B------:R-:W-:-:S04]  /*54e0*/  VIADD R25, R25, 0x80 ;  /* 0x0000008019197836 */ /* 0x000fc80000000000 */
[----:B------:R2:W-:Y:S01]  /*54f0*/  STG.E.U8 desc[UR36][R8.64], R5 ;  /* 0x0000000508007986 */ /* 0x0005e2000c101124 */
[----:B------:R-:W-:Y:S05]  /*5500*/  BRA `(.L_x_11007) ;  /* 0x0000000800147947 */ /* 0x000fea0003800000 */
.L_x_11023:
        /* <DEDUP_REMOVED lines=12> */
.L_x_11027:
[----:B------:R-:W-:Y:S01]  /*55d0*/  IMAD.MOV.U32 R0, RZ, RZ, 0x7f ;  /* 0x0000007fff007424 */ /* 0x000fe200078e00ff */
[----:B------:R-:W-:-:S04]  /*55e0*/  ISETP.GT.U32.AND P0, PT, R5, 0x7f800000, PT ;  /* 0x7f8000000500780c */ /* 0x000fc80003f04070 */
[----:B------:R-:W-:-:S09]  /*55f0*/  SEL R0, R0, 0x7c, P0 ;  /* 0x0000007c00007807 */ /* 0x000fd20000000000 */
.L_x_11028:
[----:B------:R-:W-:Y:S05]  /*5600*/  BSYNC B0 ;  /* 0x0000000000007941 */ /* 0x000fea0003800000 */
.L_x_11026:
[----:B----4-:R-:W-:Y:S01]  /*5610*/  LOP3.LUT R4, R4, 0x80000000, RZ, 0xc0, !PT ;  /* 0x8000000004047812 */ /* 0x010fe200078ec0ff */
[----:B------:R-:W-:-:S03]  /*5620*/  VIADD R25, R25, 0x80 ;  /* 0x0000008019197836 */ /* 0x000fc60000000000 */
[----:B------:R-:W-:-:S04]  /*5630*/  SHF.R.U32.HI R3, RZ, 0x18, R4 ;  /* 0x00000018ff037819 */ /* 0x000fc80000011604 */
[----:B------:R-:W-:-:S05]  /*5640*/  LOP3.LUT R3, R0, R3, RZ, 0xfc, !PT ;  /* 0x0000000300037212 */ /* 0x000fca00078efcff */
[----:B------:R2:W-:Y:S01]  /*5650*/  STG.E.U8 desc[UR36][R8.64], R3 ;  /* 0x0000000308007986 */ /* 0x0005e2000c101124 */
[----:B------:R-:W-:Y:S05]  /*5660*/  BRA `(.L_x_11007) ;  /* 0x0000000400bc7947 */ /* 0x000fea0003800000 */
.L_x_11022:
[----:B----4-:R-:W-:Y:S01]  /*5670*/  F2FP.BF16.F32.PACK_AB R4, RZ, R4 ;  /* 0x00000004ff04723e */ /* 0x010fe200000010ff */
[----:B------:R-:W-:-:S04]  /*5680*/  VIADD R25, R25, 0x80 ;  /* 0x0000008019197836 */ /* 0x000fc80000000000 */
[----:B------:R2:W-:Y:S01]  /*5690*/  STG.E.U16 desc[UR36][R8.64], R4 ;  /* 0x0000000408007986 */ /* 0x0005e2000c101524 */
[----:B------:R-:W-:Y:S05]  /*56a0*/  BRA `(.L_x_11007) ;  /* 0x0000000400ac7947 */ /* 0x000fea0003800000 */
.L_x_11019:
        /* <DEDUP_REMOVED lines=12> */
.L_x_11031:
        /* <DEDUP_REMOVED lines=16> */
.L_x_11034:
[----:B----4-:R-:W-:-:S04]  /*5870*/  LOP3.LUT R4, R4, 0x80000000, RZ, 0xc0, !PT ;  /* 0x8000000004047812 */ /* 0x010fc800078ec0ff */
[----:B------:R-:W-:-:S04]  /*5880*/  SHF.R.U32.HI R4, RZ, 0x18, R4 ;  /* 0x00000018ff047819 */ /* 0x000fc80000011604 */
[----:B------:R-:W-:-:S04]  /*5890*/  LOP3.LUT R3, R3, R4, RZ, 0xfc, !PT ;  /* 0x0000000403037212 */ /* 0x000fc800078efcff */
[----:B------:R-:W-:-:S07]  /*58a0*/  PRMT R0, R3, 0x7610, R0 ;  /* 0x0000761003007816 */ /* 0x000fce0000000000 */
.L_x_11033:
[----:B------:R-:W-:Y:S05]  /*58b0*/  BSYNC B0 ;  /* 0x0000000000007941 */ /* 0x000fea0003800000 */
.L_x_11032:
[----:B------:R2:W-:Y:S01]  /*58c0*/  STG.E.U8 desc[UR36][R8.64], R0 ;  /* 0x0000000008007986 */ /* 0x0005e2000c101124 */
[----:B------:R-:W-:Y:S01]  /*58d0*/  VIADD R25, R25, 0x80 ;  /* 0x0000008019197836 */ /* 0x000fe20000000000 */
[----:B------:R-:W-:Y:S06]  /*58e0*/  BRA `(.L_x_11007) ;  /* 0x00000004001c7947 */ /* 0x000fec0003800000 */
.L_x_11030:
        /* <DEDUP_REMOVED lines=16> */
.L_x_11037:
[----:B----4-:R-:W-:-:S04]  /*59f0*/  LOP3.LUT R4, R4, 0x80000000, RZ, 0xc0, !PT ;  /* 0x8000000004047812 */ /* 0x010fc800078ec0ff */
[----:B------:R-:W-:-:S04]  /*5a00*/  SHF.R.U32.HI R4, RZ, 0x18, R4 ;  /* 0x00000018ff047819 */ /* 0x000fc80000011604 */
[----:B------:R-:W-:-:S04]  /*5a10*/  LOP3.LUT R3, R3, R4, RZ, 0xfc, !PT ;  /* 0x0000000403037212 */ /* 0x000fc800078efcff */
[----:B------:R-:W-:-:S07]  /*5a20*/  PRMT R0, R3, 0x7610, R0 ;  /* 0x0000761003007816 */ /* 0x000fce0000000000 */
.L_x_11036:
[----:B------:R-:W-:Y:S05]  /*5a30*/  BSYNC B0 ;  /* 0x0000000000007941 */ /* 0x000fea0003800000 */
.L_x_11035:
[----:B------:R2:W-:Y:S01]  /*5a40*/  STG.E.U8 desc[UR36][R8.64], R0 ;  /* 0x0000000008007986 */ /* 0x0005e2000c101124 */
[----:B------:R-:W-:Y:S01]  /*5a50*/  VIADD R25, R25, 0x80 ;  /* 0x0000008019197836 */ /* 0x000fe20000000000 */
[----:B------:R-:W-:Y:S06]  /*5a60*/  BRA `(.L_x_11007) ;  /* 0x0000000000bc7947 */ /* 0x000fec0003800000 */
.L_x_11029:
        /* <DEDUP_REMOVED lines=22> */
.L_x_11012:
        /* <DEDUP_REMOVED lines=16> */
.L_x_11040:
[----:B------:R-:W-:Y:S01]  /*5cd0*/  VIADD R25, R25, 0x80 ;  /* 0x0000008019197836 */ /* 0x000fe20000000000 */
[----:B------:R-:W-:Y:S06]  /*5ce0*/  BRA `(.L_x_11007) ;  /* 0x00000000001c7947 */ /* 0x000fec0003800000 */
.L_x_11039:
[----:B----4-:R-:W2:Y:S01]  /*5cf0*/  F2I.U64.TRUNC R4, R4 ;  /* 0x0000000400047311 */ /* 0x010ea2000020d800 */
[----:B------:R-:W-:Y:S01]  /*5d00*/  VIADD R25, R25, 0x80 ;  /* 0x0000008019197836 */ /* 0x000fe20000000000 */
[----:B--2---:R2:W-:Y:S01]  /*5d10*/  STG.E.64 desc[UR36][R8.64], R4 ;  /* 0x0000000408007986 */ /* 0x0045e2000c101b24 */
[----:B------:R-:W-:Y:S05]  /*5d20*/  BRA `(.L_x_11007) ;  /* 0x00000000000c7947 */ /* 0x000fea0003800000 */
.L_x_11038:
[----:B------:R-:W2:Y:S01]  /*5d30*/  F2I.FTZ.U32.TRUNC.NTZ R3, R4 ;  /* 0x0000000400037305 */ /* 0x000ea2000021f000 */
[----:B------:R-:W-:Y:S01]  /*5d40*/  VIADD R25, R25, 0x80 ;  /* 0x0000008019197836 */ /* 0x000fe20000000000 */
[----:B--2---:R2:W-:Y:S06]  /*5d50*/  STG.E desc[UR36][R8.64], R3 ;  /* 0x0000000308007986 */ /* 0x0045ec000c101924 */
.L_x_11007:
[----:B------:R-:W-:Y:S05]  /*5d60*/  BSYNC B6 ;  /* 0x0000000000067941 */ /* 0x000fea0003800000 */
.L_x_11006:
        /* <DEDUP_REMOVED lines=24> */
.L_x_11046:
[----:B-1-3--:R-:W1:Y:S02]  /*5ef0*/  F2I.S64.TRUNC R18, R18 ;  /* 0x0000001200127311 */ /* 0x00ae64000020d900 */
[----:B-1----:R-:W-:-:S05]  /*5f00*/  IMAD.MOV.U32 R3, RZ, RZ, R18 ;  /* 0x000000ffff037224 */ /* 0x002fca00078e0012 */
[----:B------:R1:W-:Y:S01]  /*5f10*/  STG.E.U8 desc[UR36][R8.64], R3 ;  /* 0x0000000308007986 */ /* 0x0003e2000c101124 */
[----:B------:R-:W-:Y:S05]  /*5f20*/  BRA `(.L_x_11048) ;  /* 0x0000000c00407947 */ /* 0x000fea0003800000 */
.L_x_11045:
        /* <DEDUP_REMOVED lines=9> */
.L_x_11050:
[----:B-1-3--:R-:W1:Y:S02]  /*5fc0*/  F2I.FTZ.TRUNC.NTZ R3, R18 ;  /* 0x0000001200037305 */ /* 0x00ae64000021f100 */
[----:B-1----:R1:W-:Y:S01]  /*5fd0*/  STG.E desc[UR36][R8.64], R3 ;  /* 0x0000000308007986 */ /* 0x0023e2000c101924 */
[----:B------:R-:W-:Y:S05]  /*5fe0*/  BRA `(.L_x_11048) ;  /* 0x0000000c00107947 */ /* 0x000fea0003800000 */
.L_x_11049:
[----:B-1-3--:R-:W1:Y:S02]  /*5ff0*/  F2I.FTZ.TRUNC.NTZ R3, R18 ;  /* 0x0000001200037305 */ /* 0x00ae64000021f100 */
[----:B-1----:R1:W-:Y:S01]  /*6000*/  STG.E.U16 desc[UR36][R8.64], R3 ;  /* 0x0000000308007986 */ /* 0x0023e2000c101524 */
[----:B------:R-:W-:Y:S05]  /*6010*/  BRA `(.L_x_11048) ;  /* 0x0000000c00047947 */ /* 0x000fea0003800000 */
.L_x_11044:
        /* <DEDUP_REMOVED lines=8> */
.L_x_11052:
[----:B-1-3--:R-:W-:-:S05]  /*60a0*/  F2FP.F16.F32.PACK_AB R18, RZ, R18 ;  /* 0x00000012ff12723e */ /* 0x00afca00000000ff */
[----:B------:R1:W-:Y:S01]  /*60b0*/  STG.E.U16 desc[UR36][R8.64], R18 ;  /* 0x0000001208007986 */ /* 0x0003e2000c101524 */
[----:B------:R-:W-:Y:S05]  /*60c0*/  BRA `(.L_x_11048) ;  /* 0x0000000800d87947 */ /* 0x000fea0003800000 */
.L_x_11051:
        /* <DEDUP_REMOVED lines=9> */
.L_x_11054:
[----:B-1-3--:R-:W-:-:S04]  /*6160*/  F2FP.F16.F32.PACK_AB R3, RZ, R18 ;  /* 0x00000012ff03723e */ /* 0x00afc800000000ff */
[----:B------:R-:W-:-:S05]  /*6170*/  PRMT R3, R3, 0x5410, RZ ;  /* 0x0000541003037816 */ /* 0x000fca00000000ff */
[----:B------:R1:W-:Y:S01]  /*6180*/  STG.E desc[UR36][R8.64], R3 ;  /* 0x0000000308007986 */ /* 0x0003e2000c101924 */
[----:B------:R-:W-:Y:S05]  /*6190*/  BRA `(.L_x_11048) ;  /* 0x0000000800a47947 */ /* 0x000fea0003800000 */
.L_x_11053:
[----:B-1-3--:R-:W-:-:S06]  /*61a0*/  FMUL.FTZ R4, R18, 1 ;  /* 0x3f80000012047820 */ /* 0x00afcc0000410000 */
[----:B------:R-:W1:Y:S02]  /*61b0*/  F2F.F64.F32 R4, R4 ;  /* 0x0000000400047310 */ /* 0x000e640000201800 */
[----:B-1----:R1:W-:Y:S01]  /*61c0*/  STG.E.64 desc[UR36][R8.64], R4 ;  /* 0x0000000408007986 */ /* 0x0023e2000c101b24 */
[----:B------:R-:W-:Y:S05]  /*61d0*/  BRA `(.L_x_11048) ;  /* 0x0000000800947947 */ /* 0x000fea0003800000 */
.L_x_11043:
        /* <DEDUP_REMOVED lines=12> */
.L_x_11057:
[----:B-1-3--:R-:W-:Y:S01]  /*62a0*/  FMUL.FTZ R4, R18, 1 ;  /* 0x3f80000012047820 */ /* 0x00afe20000410000 */
[----:B------:R-:W-:-:S05]  /*62b0*/  CS2R R6, SRZ ;  /* 0x0000000000067805 */ /* 0x000fca000001ff00 */
[----:B------:R-:W1:Y:S02]  /*62c0*/  F2F.F64.F32 R4, R4 ;  /* 0x0000000400047310 */ /* 0x000e640000201800 */
[----:B-1----:R1:W-:Y:S01]  /*62d0*/  STG.E.128 desc[UR36][R8.64], R4 ;  /* 0x0000000408007986 */ /* 0x0023e2000c101d24 */
[----:B------:R-:W-:Y:S05]  /*62e0*/  BRA `(.L_x_11048) ;  /* 0x0000000800507947 */ /* 0x000fea0003800000 */
.L_x_11056:
        /* <DEDUP_REMOVED lines=20> */
.L_x_11061:
[----:B------:R-:W-:Y:S05]  /*6430*/  BSYNC B0 ;  /* 0x0000000000007941 */ /* 0x000fea0003800000 */
.L_x_11060:
[----:B------:R-:W-:-:S05]  /*6440*/  LOP3.LUT R5, R0, R5, RZ, 0xfc, !PT ;  /* 0x0000000500057212 */ /* 0x000fca00078efcff */
[----:B------:R1:W-:Y:S01]  /*6450*/  STG.E.U8 desc[UR36][R8.64], R5 ;  /* 0x0000000508007986 */ /* 0x0003e2000c101124 */
[----:B------:R-:W-:Y:S05]  /*6460*/  BRA `(.L_x_11048) ;  /* 0x0000000400f07947 */ /* 0x000fea0003800000 */
.L_x_11059:
        /* <DEDUP_REMOVED lines=12> */
.L_x_11063:
[----:B------:R-:W-:Y:S01]  /*6530*/  IMAD.MOV.U32 R0, RZ, RZ, 0x7f ;  /* 0x0000007fff007424 */ /* 0x000fe200078e00ff */
[----:B------:R-:W-:-:S04]  /*6540*/  ISETP.GT.U32.AND P0, PT, R4, 0x7f800000, PT ;  /* 0x7f8000000400780c */ /* 0x000fc80003f04070 */
[----:B------:R-:W-:-:S09]  /*6550*/  SEL R0, R0, 0x7c, P0 ;  /* 0x0000007c00007807 */ /* 0x000fd20000000000 */
.L_x_11064:
[----:B------:R-:W-:Y:S05]  /*6560*/  BSYNC B0 ;  /* 0x0000000000007941 */ /* 0x000fea0003800000 */
.L_x_11062:
[----:B------:R-:W-:-:S04]  /*6570*/  LOP3.LUT R18, R18, 0x80000000, RZ, 0xc0, !PT ;  /* 0x8000000012127812 */ /* 0x000fc800078ec0ff */
[----:B------:R-:W-:-:S04]  /*6580*/  SHF.R.U32.HI R3, RZ, 0x18, R18 ;  /* 0x00000018ff037819 */ /* 0x000fc80000011612 */
[----:B------:R-:W-:-:S05]  /*6590*/  LOP3.LUT R3, R0, R3, RZ, 0xfc, !PT ;  /* 0x0000000300037212 */ /* 0x000fca00078efcff */
[----:B------:R1:W-:Y:S01]  /*65a0*/  STG.E.U8 desc[UR36][R8.64], R3 ;  /* 0x0000000308007986 */ /* 0x0003e2000c101124 */
[----:B------:R-:W-:Y:S05]  /*65b0*/  BRA `(.L_x_11048) ;  /* 0x00000004009c7947 */ /* 0x000fea0003800000 */
.L_x_11058:
[----:B-1-3--:R-:W-:-:S05]  /*65c0*/  F2FP.BF16.F32.PACK_AB R18, RZ, R18 ;  /* 0x00000012ff12723e */ /* 0x00afca00000010ff */
[----:B------:R1:W-:Y:S01]  /*65d0*/  STG.E.U16 desc[UR36][R8.64], R18 ;  /* 0x0000001208007986 */ /* 0x0003e2000c101524 */
[----:B------:R-:W-:Y:S05]  /*65e0*/  BRA `(.L_x_11048) ;  /* 0x0000000400907947 */ /* 0x000fea0003800000 */
.L_x_11055:
        /* <DEDUP_REMOVED lines=11> */
.L_x_11067:
        /* <DEDUP_REMOVED lines=16> */
.L_x_11070:
[----:B------:R-:W-:-:S04]  /*67a0*/  LOP3.LUT R18, R18, 0x80000000, RZ, 0xc0, !PT ;  /* 0x8000000012127812 */ /* 0x000fc800078ec0ff */
[----:B------:R-:W-:-:S04]  /*67b0*/  SHF.R.U32.HI R3, RZ, 0x18, R18 ;  /* 0x00000018ff037819 */ /* 0x000fc80000011612 */
[----:B------:R-:W-:-:S04]  /*67c0*/  LOP3.LUT R0, R0, R3, RZ, 0xfc, !PT ;  /* 0x0000000300007212 */ /* 0x000fc800078efcff */
[----:B------:R-:W-:-:S07]  /*67d0*/  PRMT R4, R0, 0x7610, R4 ;  /* 0x0000761000047816 */ /* 0x000fce0000000004 */
.L_x_11069:
[----:B------:R-:W-:Y:S05]  /*67e0*/  BSYNC B0 ;  /* 0x0000000000007941 */ /* 0x000fea0003800000 */
.L_x_11068:
[----:B------:R4:W-:Y:S01]  /*67f0*/  STG.E.U8 desc[UR36][R8.64], R4 ;  /* 0x0000000408007986 */ /* 0x0009e2000c101124 */
[----:B------:R-:W-:Y:S05]  /*6800*/  BRA `(.L_x_11048) ;  /* 0x0000000400087947 */ /* 0x000fea0003800000 */
.L_x_11066:
        /* <DEDUP_REMOVED lines=16> */
.L_x_11073:
[----:B------:R-:W-:-:S04]  /*6910*/  LOP3.LUT R18, R18, 0x80000000, RZ, 0xc0, !PT ;  /* 0x8000000012127812 */ /* 0x000fc800078ec0ff */
[----:B------:R-:W-:-:S04]  /*6920*/  SHF.R.U32.HI R3, RZ, 0x18, R18 ;  /* 0x00000018ff037819 */ /* 0x000fc80000011612 */
[----:B------:R-:W-:-:S04]  /*6930*/  LOP3.LUT R0, R0, R3, RZ, 0xfc, !PT ;  /* 0x0000000300007212 */ /* 0x000fc800078efcff */
[----:B------:R-:W-:-:S07]  /*6940*/  PRMT R4, R0, 0x7610, R4 ;  /* 0x0000761000047816 */ /* 0x000fce0000000004 */
.L_x_11072:
[----:B------:R-:W-:Y:S05]  /*6950*/  BSYNC B0 ;  /* 0x0000000000007941 */ /* 0x000fea0003800000 */
.L_x_11071:
[----:B------:R1:W-:Y:S01]  /*6960*/  STG.E.U8 desc[UR36][R8.64], R4 ;  /* 0x0000000408007986 */ /* 0x0003e2000c101124 */
[----:B------:R-:W-:Y:S05]  /*6970*/  BRA `(.L_x_11048) ;  /* 0x0000000000ac7947 */ /* 0x000fea0003800000 */
.L_x_11065:
        /* <DEDUP_REMOVED lines=21> */
.L_x_11047:
        /* <DEDUP_REMOVED lines=16> */
.L_x_11076:
[----:B------:R-:W-:Y:S05]  /*6bd0*/  BRA `(.L_x_11048) ;  /* 0x0000000000147947 */ /* 0x000fea0003800000 */
.L_x_11075:
[----:B-1-3--:R-:W1:Y:S02]  /*6be0*/  F2I.U64.TRUNC R18, R18 ;  /* 0x0000001200127311 */ /* 0x00ae64000020d800 */
[----:B-1----:R3:W-:Y:S01]  /*6bf0*/  STG.E.64 desc[UR36][R8.64], R18 ;  /* 0x0000001208007986 */ /* 0x0027e2000c101b24 */
[----:B------:R-:W-:Y:S05]  /*6c00*/  BRA `(.L_x_11048) ;  /* 0x0000000000087947 */ /* 0x000fea0003800000 */
.L_x_11074:
[----:B-1-3--:R-:W1:Y:S02]  /*6c10*/  F2I.FTZ.U32.TRUNC.NTZ R3, R18 ;  /* 0x0000001200037305 */ /* 0x00ae64000021f000 */
[----:B-1----:R1:W-:Y:S02]  /*6c20*/  STG.E desc[UR36][R8.64], R3 ;  /* 0x0000000308007986 */ /* 0x0023e4000c101924 */
.L_x_11048:
        /* <DEDUP_REMOVED lines=24> */
.L_x_11080:
[----:B------:R-:W1:Y:S02]  /*6db0*/  F2I.S64.TRUNC R22, R22 ;  /* 0x0000001600167311 */ /* 0x000e64000020d900 */
[----:B-1----:R-:W-:-:S05]  /*6dc0*/  IMAD.MOV.U32 R3, RZ, RZ, R22 ;  /* 0x000000ffff037224 */ /* 0x002fca00078e0016 */
[----:B------:R1:W-:Y:S01]  /*6dd0*/  STG.E.U8 desc[UR36][R8.64], R3 ;  /* 0x0000000308007986 */ /* 0x0003e2000c101124 */
[----:B------:R-:W-:Y:S05]  /*6de0*/  BRA `(.L_x_11082) ;  /* 0x0000000c00407947 */ /* 0x000fea0003800000 */
.L_x_11079:
        /* <DEDUP_REMOVED lines=9> */
.L_x_11084:
[----:B------:R-:W1:Y:S02]  /*6e80*/  F2I.FTZ.TRUNC.NTZ R3, R22 ;  /* 0x0000001600037305 */ /* 0x000e64000021f100 */
[----:B-1----:R4:W-:Y:S01]  /*6e90*/  STG.E desc[UR36][R8.64], R3 ;  /* 0x0000000308007986 */ /* 0x0029e2000c101924 */
[----:B------:R-:W-:Y:S05]  /*6ea0*/  BRA `(.L_x_11082) ;  /* 0x0000000c00107947 */ /* 0x000fea0003800000 */
.L_x_11083:
[----:B------:R-:W1:Y:S02]  /*6eb0*/  F2I.FTZ.TRUNC.NTZ R3, R22 ;  /* 0x0000001600037305 */ /* 0x000e64000021f100 */
[----:B-1----:R3:W-:Y:S01]  /*6ec0*/  STG.E.U16 desc[UR36][R8.64], R3 ;  /* 0x0000000308007986 */ /* 0x0027e2000c101524 */
[----:B------:R-:W-:Y:S05]  /*6ed0*/  BRA `(.L_x_11082) ;  /* 0x0000000c00047947 */ /* 0x000fea0003800000 */
.L_x_11078:
        /* <DEDUP_REMOVED lines=8> */
.L_x_11086:
[----:B------:R-:W-:-:S05]  /*6f60*/  F2FP.F16.F32.PACK_AB R22, RZ, R22 ;  /* 0x00000016ff16723e */ /* 0x000fca00000000ff */
[----:B------:R1:W-:Y:S01]  /*6f70*/  STG.E.U16 desc[UR36][R8.64], R22 ;  /* 0x0000001608007986 */ /* 0x0003e2000c101524 */
[----:B------:R-:W-:Y:S05]  /*6f80*/  BRA `(.L_x_11082) ;  /* 0x0000000800d87947 */ /* 0x000fea0003800000 */
.L_x_11085:
        /* <DEDUP_REMOVED lines=9> */
.L_x_11088:
[----:B------:R-:W-:-:S04]  /*7020*/  F2FP.F16.F32.PACK_AB R3, RZ, R22 ;  /* 0x00000016ff03723e */ /* 0x000fc800000000ff */
[----:B------:R-:W-:-:S05]  /*7030*/  PRMT R3, R3, 0x5410, RZ ;  /* 0x0000541003037816 */ /* 0x000fca00000000ff */
[----:B------:R1:W-:Y:S01]  /*7040*/  STG.E desc[UR36][R8.64], R3 ;  /* 0x0000000308007986 */ /* 0x0003e2000c101924 */
[----:B------:R-:W-:Y:S05]  /*7050*/  BRA `(.L_x_11082) ;  /* 0x0000000800a47947 */ /* 0x000fea0003800000 */
.L_x_11087:
[----:B------:R-:W-:-:S06]  /*7060*/  FMUL.FTZ R4, R22, 1 ;  /* 0x3f80000016047820 */ /* 0x000fcc0000410000 */
[----:B------:R-:W1:Y:S02]  /*7070*/  F2F.F64.F32 R4, R4 ;  /* 0x0000000400047310 */ /* 0x000e640000201800 */
[----:B-1----:R1:W-:Y:S01]  /*7080*/  STG.E.64 desc[UR36][R8.64], R4 ;  /* 0x0000000408007986 */ /* 0x0023e2000c101b24 */
[----:B------:R-:W-:Y:S05]  /*7090*/  BRA `(.L_x_11082) ;  /* 0x0000000800947947 */ /* 0x000fea0003800000 */
.L_x_11077:
        /* <DEDUP_REMOVED lines=12> */
.L_x_11091:
[----:B------:R-:W-:Y:S01]  /*7160*/  FMUL.FTZ R4, R22, 1 ;  /* 0x3f80000016047820 */ /* 0x000fe20000410000 */
[----:B------:R-:W-:-:S05]  /*7170*/  CS2R R6, SRZ ;  /* 0x0000000000067805 */ /* 0x000fca000001ff00 */
[----:B------:R-:W1:Y:S02]  /*7180*/  F2F.F64.F32 R4, R4 ;  /* 0x0000000400047310 */ /* 0x000e640000201800 */
[----:B-1----:R1:W-:Y:S01]  /*7190*/  STG.E.128 desc[UR36][R8.64], R4 ;  /* 0x0000000408007986 */ /* 0x0023e2000c101d24 */
[----:B------:R-:W-:Y:S05]  /*71a0*/  BRA `(.L_x_11082) ;  /* 0x0000000800507947 */ /* 0x000fea0003800000 */
.L_x_11090:
        /* <DEDUP_REMOVED lines=20> */
.L_x_11095:
[----:B------:R-:W-:Y:S05]  /*72f0*/  BSYNC B0 ;  /* 0x0000000000007941 */ /* 0x000fea0003800000 */
.L_x_11094:
[----:B------:R-:W-:-:S05]  /*7300*/  LOP3.LUT R5, R0, R5, RZ, 0xfc, !PT ;  /* 0x0000000500057212 */ /* 0x000fca00078efcff */
[----:B------:R1:W-:Y:S01]  /*7310*/  STG.E.U8 desc[UR36][R8.64], R5 ;  /* 0x0000000508007986 */ /* 0x0003e2000c101124 */
[----:B------:R-:W-:Y:S05]  /*7320*/  BRA `(.L_x_11082) ;  /* 0x0000000400f07947 */ /* 0x000fea0003800000 */
.L_x_11093:
        /* <DEDUP_REMOVED lines=12> */
.L_x_11097:
[----:B------:R-:W-:Y:S01]  /*73f0*/  IMAD.MOV.U32 R0, RZ, RZ, 0x7f ;  /* 0x0000007fff007424 */ /* 0x000fe200078e00ff */
[----:B------:R-:W-:-:S04]  /*7400*/  ISETP.GT.U32.AND P0, PT, R4, 0x7f800000, PT ;  /* 0x7f8000000400780c */ /* 0x000fc80003f04070 */
[----:B------:R-:W-:-:S09]  /*7410*/  SEL R0, R0, 0x7c, P0 ;  /* 0x0000007c00007807 */ /* 0x000fd20000000000 */
.L_x_11098:
[----:B------:R-:W-:Y:S05]  /*7420*/  BSYNC B0 ;  /* 0x0000000000007941 */ /* 0x000fea0003800000 */
.L_x_11096:
[----:B------:R-:W-:-:S04]  /*7430*/  LOP3.LUT R22, R22, 0x80000000, RZ, 0xc0, !PT ;  /* 0x8000000016167812 */ /* 0x000fc800078ec0ff */
[----:B------:R-:W-:-:S04]  /*7440*/  SHF.R.U32.HI R3, RZ, 0x18, R22 ;  /* 0x00000018ff037819 */ /* 0x000fc80000011616 */
[----:B------:R-:W-:-:S05]  /*7450*/  LOP3.LUT R3, R0, R3, RZ, 0xfc, !PT ;  /* 0x0000000300037212 */ /* 0x000fca00078efcff */
[----:B------:R1:W-:Y:S01]  /*7460*/  STG.E.U8 desc[UR36][R8.64], R3 ;  /* 0x0000000308007986 */ /* 0x0003e2000c101124 */
[----:B------:R-:W-:Y:S05]  /*7470*/  BRA `(.L_x_11082) ;  /* 0x00000004009c7947 */ /* 0x000fea0003800000 */
.L_x_11092:
[----:B------:R-:W-:-:S05]  /*7480*/  F2FP.BF16.F32.PACK_AB R22, RZ, R22 ;  /* 0x00000016ff16723e */ /* 0x000fca00000010ff */
[----:B------:R1:W-:Y:S01]  /*7490*/  STG.E.U16 desc[UR36][R8.64], R22 ;  /* 0x0000001608007986 */ /* 0x0003e2000c101524 */
[----:B------:R-:W-:Y:S05]  /*74a0*/  BRA `(.L_x_11082) ;  /* 0x0000000400907947 */ /* 0x000fea0003800000 */
.L_x_11089:
        /* <DEDUP_REMOVED lines=11> */
.L_x_11101:
        /* <DEDUP_REMOVED lines=16> */
.L_x_11104:
[----:B------:R-:W-:-:S04]  /*7660*/  LOP3.LUT R22, R22, 0x80000000, RZ, 0xc0, !PT ;  /* 0x8000000016167812 */ /* 0x000fc800078ec0ff */
[----:B------:R-:W-:-:S04]  /*7670*/  SHF.R.U32.HI R3, RZ, 0x18, R22 ;  /* 0x00000018ff037819 */ /* 0x000fc80000011616 */
[----:B------:R-:W-:-:S04]  /*7680*/  LOP3.LUT R0, R0, R3, RZ, 0xfc, !PT ;  /* 0x0000000300007212 */ /* 0x000fc800078efcff */
[----:B------:R-:W-:-:S07]  /*7690*/  PRMT R4, R0, 0x7610, R4 ;  /* 0x0000761000047816 */ /* 0x000fce0000000004 */
.L_x_11103:
[----:B------:R-:W-:Y:S05]  /*76a0*/  BSYNC B0 ;  /* 0x0000000000007941 */ /* 0x000fea0003800000 */
.L_x_11102:
[----:B------:R1:W-:Y:S01]  /*76b0*/  STG.E.U8 desc[UR36][R8.64], R4 ;  /* 0x0000000408007986 */ /* 0x0003e2000c101124 */
[----:B------:R-:W-:Y:S05]  /*76c0*/  BRA `(.L_x_11082) ;  /* 0x0000000400087947 */ /* 0x000fea0003800000 */
.L_x_11100:
        /* <DEDUP_REMOVED lines=16> */
.L_x_11107:
[----:B------:R-:W-:-:S04]  /*77d0*/  LOP3.LUT R22, R22, 0x80000000, RZ, 0xc0, !PT ;  /* 0x8000000016167812 */ /* 0x000fc800078ec0ff */
[----:B------:R-:W-:-:S04]  /*77e0*/  SHF.R.U32.HI R3, RZ, 0x18, R22 ;  /* 0x00000018ff037819 */ /* 0x000fc80000011616 */
[----:B------:R-:W-:-:S04]  /*77f0*/  LOP3.LUT R0, R0, R3, RZ, 0xfc, !PT ;  /* 0x0000000300007212 */ /* 0x000fc800078efcff */
[----:B------:R-:W-:-:S07]  /*7800*/  PRMT R4, R0, 0x7610, R4 ;  /* 0x0000761000047816 */ /* 0x000fce0000000004 */
.L_x_11106:
[----:B------:R-:W-:Y:S05]  /*7810*/  BSYNC B0 ;  /* 0x0000000000007941 */ /* 0x000fea0003800000 */
.L_x_11105:
[----:B------:R1:W-:Y:S01]  /*7820*/  STG.E.U8 desc[UR36][R8.64], R4 ;  /* 0x0000000408007986 */ /* 0x0003e2000c101124 */
[----:B------:R-:W-:Y:S05]  /*7830*/  BRA `(.L_x_11082) ;  /* 0x0000000000ac7947 */ /* 0x000fea0003800000 */
.L_x_11099:
        /* <DEDUP_REMOVED lines=21> */
.L_x_11081:
        /* <DEDUP_REMOVED lines=16> */
.L_x_11110:
[----:B------:R-:W-:Y:S05]  /*7a90*/  BRA `(.L_x_11082) ;  /* 0x0000000000147947 */ /* 0x000fea0003800000 */
.L_x_11109:
[----:B------:R-:W1:Y:S02]  /*7aa0*/  F2I.U64.TRUNC R22, R22 ;  /* 0x0000001600167311 */ /* 0x000e64000020d800 */
[----:B-1----:R1:W-:Y:S01]  /*7ab0*/  STG.E.64 desc[UR36][R8.64], R22 ;  /* 0x0000001608007986 */ /* 0x0023e2000c101b24 */
[----:B------:R-:W-:Y:S05]  /*7ac0*/  BRA `(.L_x_11082) ;  /* 0x0000000000087947 */ /* 0x000fea0003800000 */
.L_x_11108:
[----:B------:R-:W1:Y:S02]  /*7ad0*/  F2I.FTZ.U32.TRUNC.NTZ R3, R22 ;  /* 0x0000001600037305 */ /* 0x000e64000021f000 */
[----:B-1----:R1:W-:Y:S02]  /*7ae0*/  STG.E desc[UR36][R8.64], R3 ;  /* 0x0000000308007986 */ /* 0x0023e4000c101924 */
.L_x_11082:
[----:B------:R-:W-:-:S07]  /*7af0*/  VIADD R25, R25, 0x80 ;  /* 0x0000008019197836 */ /* 0x000fce0000000000 */
.L_x_11042:
[----:B------:R-:W-:Y:S05]  /*7b00*/  BSYNC B6 ;  /* 0x0000000000067941 */ /* 0x000fea0003800000 */
.L_x_11041:
        /* <DEDUP_REMOVED lines=22> */
.L_x_11114:
[----:B------:R-:W1:Y:S02]  /*7c70*/  F2I.S64.TRUNC R24, R24 ;  /* 0x0000001800187311 */ /* 0x000e64000020d900 */
[----:B-1----:R-:W-:-:S05]  /*7c80*/  IMAD.MOV.U32 R5, RZ, RZ, R24 ;  /* 0x000000ffff057224 */ /* 0x002fca00078e0018 */
[----:B------:R-:W-:Y:S01]  /*7c90*/  STG.E.U8 desc[UR36][R2.64], R5 ;  /* 0x0000000502007986 */ /* 0x000fe2000c101124 */
[----:B------:R-:W-:Y:S05]  /*7ca0*/  EXIT ;  /* 0x000000000000794d */ /* 0x000fea0003800000 */
.L_x_11113:
        /* <DEDUP_REMOVED lines=9> */
.L_x_11117:
[----:B------:R-:W1:Y:S02]  /*7d40*/  F2I.FTZ.TRUNC.NTZ R5, R24 ;  /* 0x0000001800057305 */ /* 0x000e64000021f100 */
[----:B-1----:R-:W-:Y:S01]  /*7d50*/  STG.E desc[UR36][R2.64], R5 ;  /* 0x0000000502007986 */ /* 0x002fe2000c101924 */
[----:B------:R-:W-:Y:S05]  /*7d60*/  EXIT ;  /* 0x000000000000794d */ /* 0x000fea0003800000 */
.L_x_11116:
[----:B------:R-:W1:Y:S02]  /*7d70*/  F2I.FTZ.TRUNC.NTZ R5, R24 ;  /* 0x0000001800057305 */ /* 0x000e64000021f100 */
[----:B-1----:R-:W-:Y:S01]  /*7d80*/  STG.E.U16 desc[UR36][R2.64], R5 ;  /* 0x0000000502007986 */ /* 0x002fe2000c101524 */
[----:B------:R-:W-:Y:S05]  /*7d90*/  EXIT ;  /* 0x000000000000794d */ /* 0x000fea0003800000 */
.L_x_11112:
        /* <DEDUP_REMOVED lines=8> */
.L_x_11119:
[----:B------:R-:W-:-:S05]  /*7e20*/  F2FP.F16.F32.PACK_AB R24, RZ, R24 ;  /* 0x00000018ff18723e */ /* 0x000fca00000000ff */
[----:B------:R-:W-:Y:S01]  /*7e30*/  STG.E.U16 desc[UR36][R2.64], R24 ;  /* 0x0000001802007986 */ /* 0x000fe2000c101524 */
[----:B------:R-:W-:Y:S05]  /*7e40*/  EXIT ;  /* 0x000000000000794d */ /* 0x000fea0003800000 */
.L_x_11118:
        /* <DEDUP_REMOVED lines=9> */
.L_x_11121:
[----:B------:R-:W-:-:S04]  /*7ee0*/  F2FP.F16.F32.PACK_AB R5, RZ, R24 ;  /* 0x00000018ff05723e */ /* 0x000fc800000000ff */
[----:B------:R-:W-:-:S05]  /*7ef0*/  PRMT R5, R5, 0x5410, RZ ;  /* 0x0000541005057816 */ /* 0x000fca00000000ff */
[----:B------:R-:W-:Y:S01]  /*7f00*/  STG.E desc[UR36][R2.64], R5 ;  /* 0x0000000502007986 */ /* 0x000fe2000c101924 */
[----:B------:R-:W-:Y:S05]  /*7f10*/  EXIT ;  /* 0x000000000000794d */ /* 0x000fea0003800000 */
.L_x_11120:
[----:B------:R-:W-:-:S06]  /*7f20*/  FMUL.FTZ R4, R24, 1 ;  /* 0x3f80000018047820 */ /* 0x000fcc0000410000 */
[----:B------:R-:W1:Y:S02]  /*7f30*/  F2F.F64.F32 R4, R4 ;  /* 0x0000000400047310 */ /* 0x000e640000201800 */
[----:B-1----:R-:W-:Y:S01]  /*7f40*/  STG.E.64 desc[UR36][R2.64], R4 ;  /* 0x0000000402007986 */ /* 0x002fe2000c101b24 */
[----:B------:R-:W-:Y:S05]  /*7f50*/  EXIT ;  /* 0x000000000000794d */ /* 0x000fea0003800000 */
.L_x_11111:
        /* <DEDUP_REMOVED lines=12> */
.L_x_11124:
[----:B------:R-:W-:Y:S01]  /*8020*/  FMUL.FTZ R4, R24, 1 ;  /* 0x3f80000018047820 */ /* 0x000fe20000410000 */
[----:B------:R-:W-:-:S05]  /*8030*/  CS2R R6, SRZ ;  /* 0x0000000000067805 */ /* 0x000fca000001ff00 */
[----:B------:R-:W1:Y:S02]  /*8040*/  F2F.F64.F32 R4, R4 ;  /* 0x0000000400047310 */ /* 0x000e640000201800 */
[----:B-1----:R-:W-:Y:S01]  /*8050*/  STG.E.128 desc[UR36][R2.64], R4 ;  /* 0x0000000402007986 */ /* 0x002fe2000c101d24 */
[----:B------:R-:W-:Y:S05]  /*8060*/  EXIT ;  /* 0x000000000000794d */ /* 0x000fea0003800000 */
.L_x_11123:
        /* <DEDUP_REMOVED lines=20> */
.L_x_11128:
[----:B------:R-:W-:Y:S05]  /*81b0*/  BSYNC B0 ;  /* 0x0000000000007941 */ /* 0x000fea0003800000 */
.L_x_11127:
[----:B------:R-:W-:-:S05]  /*81c0*/  LOP3.LUT R7, R0, R7, RZ, 0xfc, !PT ;  /* 0x0000000700077212 */ /* 0x000fca00078efcff */
[----:B------:R-:W-:Y:S01]  /*81d0*/  STG.E.U8 desc[UR36][R2.64], R7 ;  /* 0x0000000702007986 */ /* 0x000fe2000c101124 */
[----:B------:R-:W-:Y:S05]  /*81e0*/  EXIT ;  /* 0x000000000000794d */ /* 0x000fea0003800000 */
.L_x_11126:
        /* <DEDUP_REMOVED lines=12> */
.L_x_11130:
[----:B------:R-:W-:Y:S01]  /*82b0*/  IMAD.MOV.U32 R0, RZ, RZ, 0x7f ;  /* 0x0000007fff007424 */ /* 0x000fe200078e00ff */
[----:B------:R-:W-:-:S04]  /*82c0*/  ISETP.GT.U32.AND P0, PT, R4, 0x7f800000, PT ;  /* 0x7f8000000400780c */ /* 0x000fc80003f04070 */
[----:B------:R-:W-:-:S09]  /*82d0*/  SEL R0, R0, 0x7c, P0 ;  /* 0x0000007c00007807 */ /* 0x000fd20000000000 */
.L_x_11131:
[----:B------:R-:W-:Y:S05]  /*82e0*/  BSYNC B0 ;  /* 0x0000000000007941 */ /* 0x000fea0003800000 */
.L_x_11129:
[----:B------:R-:W-:-:S04]  /*82f0*/  LOP3.LUT R24, R24, 0x80000000, RZ, 0xc0, !PT ;  /* 0x8000000018187812 */ /* 0x000fc800078ec0ff */
[----:B------:R-:W-:-:S04]  /*8300*/  SHF.R.U32.HI R5, RZ, 0x18, R24 ;  /* 0x00000018ff057819 */ /* 0x000fc80000011618 */
[----:B------:R-:W-:-:S05]  /*8310*/  LOP3.LUT R5, R0, R5, RZ, 0xfc, !PT ;  /* 0x0000000500057212 */ /* 0x000fca00078efcff */
[----:B------:R-:W-:Y:S01]  /*8320*/  STG.E.U8 desc[UR36][R2.64], R5 ;  /* 0x0000000502007986 */ /* 0x000fe2000c101124 */
[----:B------:R-:W-:Y:S05]  /*8330*/  EXIT ;  /* 0x000000000000794d */ /* 0x000fea0003800000 */
.L_x_11125:
[----:B------:R-:W-:-:S05]  /*8340*/  F2FP.BF16.F32.PACK_AB R24, RZ, R24 ;  /* 0x00000018ff18723e */ /* 0x000fca00000010ff */
[----:B------:R-:W-:Y:S01]  /*8350*/  STG.E.U16 desc[UR36][R2.64], R24 ;  /* 0x0000001802007986 */ /* 0x000fe2000c101524 */
[----:B------:R-:W-:Y:S05]  /*8360*/  EXIT ;  /* 0x000000000000794d */ /* 0x000fea0003800000 */
.L_x_11122:
        /* <DEDUP_REMOVED lines=11> */
.L_x_11134:
        /* <DEDUP_REMOVED lines=16> */
.L_x_11137:
[----:B------:R-:W-:-:S04]  /*8520*/  LOP3.LUT R24, R24, 0x80000000, RZ, 0xc0, !PT ;  /* 0x8000000018187812 */ /* 0x000fc800078ec0ff */
[----:B------:R-:W-:-:S04]  /*8530*/  SHF.R.U32.HI R5, RZ, 0x18, R24 ;  /* 0x00000018ff057819 */ /* 0x000fc80000011618 */
[----:B------:R-:W-:-:S04]  /*8540*/  LOP3.LUT R4, R4, R5, RZ, 0xfc, !PT ;  /* 0x0000000504047212 */ /* 0x000fc800078efcff */
[----:B------:R-:W-:-:S07]  /*8550*/  PRMT R0, R4, 0x7610, R0 ;  /* 0x0000761004007816 */ /* 0x000fce0000000000 */
.L_x_11136:
[----:B------:R-:W-:Y:S05]  /*8560*/  BSYNC B0 ;  /* 0x0000000000007941 */ /* 0x000fea0003800000 */
.L_x_11135:
[----:B------:R-:W-:Y:S01]  /*8570*/  STG.E.U8 desc[UR36][R2.64], R0 ;  /* 0x0000000002007986 */ /* 0x000fe2000c101124 */
[----:B------:R-:W-:Y:S05]  /*8580*/  EXIT ;  /* 0x000000000000794d */ /* 0x000fea0003800000 */
.L_x_11133:
        /* <DEDUP_REMOVED lines=16> */
.L_x_11140:
[----:B------:R-:W-:-:S04]  /*8690*/  LOP3.LUT R24, R24, 0x80000000, RZ, 0xc0, !PT ;  /* 0x8000000018187812 */ /* 0x000fc800078ec0ff */
[----:B------:R-:W-:-:S04]  /*86a0*/  SHF.R.U32.HI R5, RZ, 0x18, R24 ;  /* 0x00000018ff057819 */ /* 0x000fc80000011618 */
[----:B------:R-:W-:-:S04]  /*86b0*/  LOP3.LUT R4, R4, R5, RZ, 0xfc, !PT ;  /* 0x0000000504047212 */ /* 0x000fc800078efcff */
[----:B------:R-:W-:-:S07]  /*86c0*/  PRMT R0, R4, 0x7610, R0 ;  /* 0x0000761004007816 */ /* 0x000fce0000000000 */
.L_x_11139:
[----:B------:R-:W-:Y:S05]  /*86d0*/  BSYNC B0 ;  /* 0x0000000000007941 */ /* 0x000fea0003800000 */
.L_x_11138:
[----:B------:R-:W-:Y:S01]  /*86e0*/  STG.E.U8 desc[UR36][R2.64], R0 ;  /* 0x0000000002007986 */ /* 0x000fe2000c101124 */
[----:B------:R-:W-:Y:S05]  /*86f0*/  EXIT ;  /* 0x000000000000794d */ /* 0x000fea0003800000 */
.L_x_11132:
        /* <DEDUP_REMOVED lines=21> */
.L_x_11115:
        /* <DEDUP_REMOVED lines=16> */
.L_x_11143:
[----:B------:R-:W-:Y:S05]  /*8950*/  EXIT ;  /* 0x000000000000794d */ /* 0x000fea0003800000 */
.L_x_11142:
[----:B------:R-:W1:Y:S02]  /*8960*/  F2I.U64.TRUNC R24, R24 ;  /* 0x0000001800187311 */ /* 0x000e64000020d800 */
[----:B-1----:R-:W-:Y:S01]  /*8970*/  STG.E.64 desc[UR36][R2.64], R24 ;  /* 0x0000001802007986 */ /* 0x002fe2000c101b24 */
[----:B------:R-:W-:Y:S05]  /*8980*/  EXIT ;  /* 0x000000000000794d */ /* 0x000fea0003800000 */
.L_x_11141:
[----:B------:R-:W1:Y:S02]  /*8990*/  F2I.FTZ.U32.TRUNC.NTZ R5, R24 ;  /* 0x0000001800057305 */ /* 0x000e64000021f000 */
[----:B-1----:R-:W-:Y:S01]  /*89a0*/  STG.E desc[UR36][R2.64], R5 ;  /* 0x0000000502007986 */ /* 0x002fe2000c101924 */
[----:B------:R-:W-:Y:S05]  /*89b0*/  EXIT ;  /* 0x000000000000794d */ /* 0x000fea0003800000 */
.L_x_11144:
        /* <DEDUP_REMOVED lines=12> */
.L_x_57354:


//--------------------- .text._ZN2at6native18elementwise_kernelILi128ELi2EZNS0_22gpu_kernel_impl_nocastINS0_13AUnaryFunctorIfffZZZNS0_16fmod_kernel_cudaERNS_18TensorIteratorBaseEENKUlvE0_clEvENKUlvE0_clEvEUlffE_EEEEvS5_RKT_EUliE_EEviT1_ --------------------------
	.section	.text._ZN2at6native18elementwise_kernelILi128ELi2EZNS0_22gpu_kernel_impl_nocastINS0_13AUnaryFunctorIfffZZZNS0_16fmod_kernel_cudaERNS_18TensorIteratorBaseEENKUlvE0_clEvENKUlvE0_clEvEUlffE_EEEEvS5_RKT_EUliE_EEviT1_,"ax",@progbits
	.align	128
        .global         _ZN2at6native18elementwise_kernelILi128ELi2EZNS0_22gpu_kernel_impl_nocastINS0_13AUnaryFunctorIfffZZZNS0_16fmod_kernel_cudaERNS_18TensorIteratorBaseEENKUlvE0_clEvENKUlvE0_clEvEUlffE_EEEEvS5_RKT_EUliE_EEviT1_
        .type           _ZN2at6native18elementwise_kernelILi128ELi2EZNS0_22gpu_kernel_impl_nocastINS0_13AUnaryFunctorIfffZZZNS0_16fmod_kernel_cudaERNS_18TensorIteratorBaseEENKUlvE0_clEvENKUlvE0_clEvEUlffE_EEEEvS5_RKT_EUliE_EEviT1_,@function
        .size           _ZN2at6native18elementwise_kernelILi128ELi2EZNS0_22gpu_kernel_impl_nocastINS0_13AUnaryFunctorIfffZZZNS0_16fmod_kernel_cudaERNS_18TensorIteratorBaseEENKUlvE0_clEvENKUlvE0_clEvEUlffE_EEEEvS5_RKT_EUliE_EEviT1_,(.L_x_57355 - _ZN2at6native18elementwise_kernelILi128ELi2EZNS0_22gpu_kernel_impl_nocastINS0_13AUnaryFunctorIfffZZZNS0_16fmod_kernel_cudaERNS_18TensorIteratorBaseEENKUlvE0_clEvENKUlvE0_clEvEUlffE_EEEEvS5_RKT_EUliE_EEviT1_)
        .other          _ZN2at6native18elementwise_kernelILi128ELi2EZNS0_22gpu_kernel_impl_nocastINS0_13AUnaryFunctorIfffZZZNS0_16fmod_kernel_cudaERNS_18TensorIteratorBaseEENKUlvE0_clEvENKUlvE0_clEvEUlffE_EEEEvS5_RKT_EUliE_EEviT1_,@"STO_CUDA_ENTRY STV_DEFAULT"
_ZN2at6native18elementwise_kernelILi128ELi2EZNS0_22gpu_kernel_impl_nocastINS0_13AUnaryFunctorIfffZZZNS0_16fmod_kernel_cudaERNS_18TensorIteratorBaseEENKUlvE0_clEvENKUlvE0_clEvEUlffE_EEEEvS5_RKT_EUliE_EEviT1_:
.text._ZN2at6native18elementwise_kernelILi128ELi2EZNS0_22gpu_kernel_impl_nocastINS0_13AUnaryFunctorIfffZZZNS0_16fmod_kernel_cudaERNS_18TensorIteratorBaseEENKUlvE0_clEvENKUlvE0_clEvEUlffE_EEEEvS5_RKT_EUliE_EEviT1_:
        /* <DEDUP_REMOVED lines=313> */
.L_x_11147:
[----:B------:R-:W-:Y:S01]  /*1390*/  ULDC.64 UR8, c[0x0][0x418] ;  /* 0x0001060000087ab9 */ /* 0x000fe20000000a00 */
[----:B------:R-:W0:Y:S01]  /*13a0*/  LDC R6, c[0x0][0x424] ;  /* 0x00010900ff067b82 */ /* 0x000e220000000800 */
[----:B------:R-:W-:-:S05]  /*13b0*/  IADD3 R8, P0, R0, UR8, RZ ;  /* 0x0000000800087c10 */ /* 0x000fca000ff1e0ff */
[----:B------:R-:W-:Y:S01]  /*13c0*/  IMAD.X R9, RZ, RZ, UR9, P0 ;  /* 0x00000009ff097e24 */ /* 0x000fe200080e06ff */
[----:B------:R-:W-:-:S05]  /*13d0*/  ULDC.64 UR8, c[0x0][0x410] ;  /* 0x0001040000087ab9 */ /* 0x000fca0000000a00 */
[----:B------:R-:W2:Y:S01]  /*13e0*/  LDG.E R9, desc[UR4][R8.64] ;  /* 0x0000000408097981 */ /* 0x000ea2000c1e1900 */
[----:B------:R-:W-:Y:S01]  /*13f0*/  IADD3 R4, P1, R3, UR8, RZ ;  /* 0x0000000803047c10 */ /* 0x000fe2000ff3e0ff */
[----:B------:R-:W-:Y:S03]  /*1400*/  BSSY B0, `(.L_x_11148) ;  /* 0x0000041000007945 */ /* 0x000fe60003800000 */
[----:B------:R-:W-:Y:S01]  /*1410*/  IADD3.X R5, RZ, UR9, RZ, P1, !PT ;  /* 0x00000009ff057c10 */ /* 0x000fe20008ffe4ff */
[C---:B0-----:R-:W-:Y:S01]  /*1420*/  FADD.FTZ R3, |R6|.reuse, -RZ ;  /* 0x800000ff06037221 */ /* 0x041fe20000010200 */
        /* <DEDUP_REMOVED lines=25> */
.L_x_11153:
[----:B------:R-:W-:Y:S01]  /*15c0*/  FSETP.GEU.FTZ.AND P0, PT, R8, -R10, PT ;  /* 0x8000000a0800720b */ /* 0x000fe20003f1e000 */
[----:B------:R-:W-:-:S12]  /*15d0*/  FADD.FTZ R0, R0, -1 ;  /* 0xbf80000000007421 */ /* 0x000fd80000010000 */
[----:B------:R-:W-:-:S07]  /*15e0*/  @!P0 FADD.FTZ R0, R0, -1 ;  /* 0xbf80000000008421 */ /* 0x000fce0000010000 */
.L_x_11152:
[----:B------:R-:W-:Y:S05]  /*15f0*/  BSYNC B2 ;  /* 0x0000000000027941 */ /* 0x000fea0003800000 */
.L_x_11151:
[----:B------:R-:W-:Y:S01]  /*1600*/  FFMA.FTZ R3, -R10, R0, R3 ;  /* 0x000000000a037223 */ /* 0x000fe20000010103 */
[----:B------:R-:W-:Y:S06]  /*1610*/  BRA `(.L_x_11149) ;  /* 0x00000000007c7947 */ /* 0x000fec0003800000 */
.L_x_11150:
        /* <DEDUP_REMOVED lines=15> */
.L_x_11156:
        /* <DEDUP_REMOVED lines=13> */
.L_x_11155:
[----:B------:R-:W-:Y:S05]  /*17e0*/  BSYNC B2 ;  /* 0x0000000000027941 */ /* 0x000fea0003800000 */
.L_x_11154:
[----:B------:R-:W-:-:S04]  /*17f0*/  FMUL.FTZ R0, R3, 1.1920928955078125e-07 ;  /* 0x3400000003007820 */ /* 0x000fc80000410000 */
[----:B------:R-:W-:-:S07]  /*1800*/  FMUL.FTZ R3, R11, R0 ;  /* 0x000000000b037220 */ /* 0x000fce0000410000 */
.L_x_11149:
[----:B------:R-:W-:Y:S05]  /*1810*/  BSYNC B0 ;  /* 0x0000000000007941 */ /* 0x000fea0003800000 */
.L_x_11148:
[C---:B------:R-:W-:Y:S02]  /*1820*/  FSETP.GTU.FTZ.AND P0, PT, |R3|.reuse, +INF , PT ;  /* 0x7f8000000300780b */ /* 0x040fe40003f1c200 */
[C---:B------:R-:W-:Y:S02]  /*1830*/  LOP3.LUT R6, R3.reuse, 0x80000000, R6, 0xb8, !PT ;  /* 0x8000000003067812 */ /* 0x040fe400078eb806 */
[----:B------:R-:W-:Y:S02]  /*1840*/  IADD3 R7, R2, 0x80, RZ ;  /* 0x0000008002077810 */ /* 0x000fe40007ffe0ff */
[----:B------:R-:W-:-:S05]  /*1850*/  FSEL R3, R3, R6, P0 ;  /* 0x0000000603037208 */ /* 0x000fca0000000000 */
[----:B------:R1:W-:Y:S02]  /*1860*/  STG.E desc[UR4][R4.64], R3 ;  /* 0x0000000304007986 */ /* 0x0003e4000c101904 */
.L_x_11146:
[----:B------:R-:W-:Y:S05]  /*1870*/  BSYNC B1 ;  /* 0x0000000000017941 */ /* 0x000fea0003800000 */
.L_x_11145:
[----:B------:R-:W-:-:S13]  /*1880*/  ISETP.GE.AND P0, PT, R7, UR6, PT ;  /* 0x0000000607007c0c */ /* 0x000fda000bf06270 */
[----:B------:R-:W-:Y:S05]  /*1890*/  @P0 EXIT ;  /* 0x000000000000094d */ /* 0x000fea0003800000 */
[----:B------:R-:W2:Y:S01]  /*18a0*/  LDC R8, c[0x0][0x218] ;  /* 0x00008600ff087b82 */ /* 0x000ea20000000800 */
[----:B------:R-:W-:Y:S01]  /*18b0*/  MOV R0, RZ ;  /* 0x000000ff00007202 */ /* 0x000fe20000000f00 */
[----:B-1----:R-:W-:Y:S01]  /*18c0*/  IMAD.MOV.U32 R3, RZ, RZ, RZ ;  /* 0x000000ffff037224 */ /* 0x002fe200078e00ff */
[----:B--2---:R-:W-:-:S13]  /*18d0*/  ISETP.NE.AND P0, PT, R8, RZ, PT ;  /* 0x000000ff0800720c */ /* 0x004fda0003f05270 */
        /* <DEDUP_REMOVED lines=284> */
[----:B------:R-:W1:Y:S01]  /*2aa0*/  @P0 LDC.64 R8, c[0x0][0x340] ;  /* 0x0000d000ff080b82 */ /* 0x000e620000000a00 */
[----:B------:R-:W-:Y:S01]  /*2ab0*/  @P0 IMAD.MOV.U32 R6, RZ, RZ, RZ ;  /* 0x000000ffff060224 */ /* 0x000fe200078e00ff */
[----:B------:R-:W-:Y:S01]  /*2ac0*/  ULDC.64 UR6, c[0x0][0x400] ;  /* 0x0001000000067ab9 */ /* 0x000fe20000000a00 */
[----:B------:R-:W-:-:S05]  /*2ad0*/  IADD3 R4, -R7, RZ, RZ ;  /* 0x000000ff07047210 */ /* 0x000fca0007ffe1ff */
[----:B------:R-:W2:Y:S01]  /*2ae0*/  @P0 LDC R11, c[0x0][0x33c] ;  /* 0x0000cf00ff0b0b82 */ /* 0x000ea20000000800 */
[----:B------:R-:W-:-:S04]  /*2af0*/  IMAD R4, R4, UR8, R5 ;  /* 0x0000000804047c24 */ /* 0x000fc8000f8e0205 */
[C---:B------:R-:W-:Y:S02]  /*2b00*/  IMAD R3, R4.reuse, UR6, R3 ;  /* 0x0000000604037c24 */ /* 0x040fe4000f8e0203 */
[----:B------:R-:W-:Y:S01]  /*2b10*/  IMAD R0, R4, UR7, R0 ;  /* 0x0000000704007c24 */ /* 0x000fe2000f8e0200 */
[----:B0-----:R-:W0:Y:S01]  /*2b20*/  @P0 LDC.64 R12, c[0x0][0x408] ;  /* 0x00010200ff0c0b82 */ /* 0x001e220000000a00 */
[----:B-1----:R-:W-:-:S05]  /*2b30*/  @P0 IMAD.HI.U32 R2, R7, R8, R6 ;  /* 0x0000000807020227 */ /* 0x002fca00078e0006 */
[----:B------:R-:W-:-:S04]  /*2b40*/  @P0 SHF.R.U32.HI R2, RZ, R9, R2 ;  /* 0x00000009ff020219 */ /* 0x000fc80000011602 */
[----:B------:R-:W-:-:S05]  /*2b50*/  @P0 IADD3 R6, -R2, RZ, RZ ;  /* 0x000000ff02060210 */ /* 0x000fca0007ffe1ff */
[----:B--2---:R-:W-:-:S04]  /*2b60*/  @P0 IMAD R6, R11, R6, R7 ;  /* 0x000000060b060224 */ /* 0x004fc800078e0207 */
[C---:B0-----:R-:W-:Y:S02]  /*2b70*/  @P0 IMAD R3, R6.reuse, R12, R3 ;  /* 0x0000000c06030224 */ /* 0x041fe400078e0203 */
[----:B------:R-:W-:-:S07]  /*2b80*/  @P0 IMAD R0, R6, R13, R0 ;  /* 0x0000000d06000224 */ /* 0x000fce00078e0200 */
.L_x_11157:
[----:B------:R-:W-:Y:S01]  /*2b90*/  ULDC.64 UR6, c[0x0][0x418] ;  /* 0x0001060000067ab9 */ /* 0x000fe20000000a00 */
[----:B------:R-:W1:Y:S01]  /*2ba0*/  LDC R4, c[0x0][0x424] ;  /* 0x00010900ff047b82 */ /* 0x000e620000000800 */
[----:B------:R-:W-:-:S04]  /*2bb0*/  IADD3 R6, P0, R0, UR6, RZ ;  /* 0x0000000600067c10 */ /* 0x000fc8000ff1e0ff */
[----:B------:R-:W-:Y:S01]  /*2bc0*/  IADD3.X R7, RZ, UR7, RZ, P0, !PT ;  /* 0x00000007ff077c10 */ /* 0x000fe200087fe4ff */
[----:B------:R-:W-:-:S05]  /*2bd0*/  ULDC.64 UR6, c[0x0][0x410] ;  /* 0x0001040000067ab9 */ /* 0x000fca0000000a00 */
[----:B------:R-:W2:Y:S01]  /*2be0*/  LDG.E R7, desc[UR4][R6.64] ;  /* 0x0000000406077981 */ /* 0x000ea2000c1e1900 */
[----:B------:R-:W-:Y:S01]  /*2bf0*/  IADD3 R2, P1, R3, UR6, RZ ;  /* 0x0000000603027c10 */ /* 0x000fe2000ff3e0ff */
[----:B------:R-:W-:Y:S03]  /*2c00*/  BSSY B0, `(.L_x_11158) ;  /* 0x0000041000007945 */ /* 0x000fe60003800000 */
[----:B------:R-:W-:Y:S01]  /*2c10*/  IADD3.X R3, RZ, UR7, RZ, P1, !PT ;  /* 0x00000007ff037c10 */ /* 0x000fe20008ffe4ff */
[C---:B-1----:R-:W-:Y:S01]  /*2c20*/  FADD.FTZ R5, |R4|.reuse, -RZ ;  /* 0x800000ff04057221 */ /* 0x042fe20000010200 */
[----:B--2---:R-:W-:-:S13]  /*2c30*/  FSETP.GEU.FTZ.AND P0, PT, |R4|, |R7|, PT ;  /* 0x400000070400720b */ /* 0x004fda0003f1e200 */
        /* <DEDUP_REMOVED lines=24> */
.L_x_11163:
[----:B------:R-:W-:Y:S01]  /*2dc0*/  FSETP.GEU.FTZ.AND P0, PT, R9, -R8, PT ;  /* 0x800000080900720b */ /* 0x000fe20003f1e000 */
[----:B------:R-:W-:-:S12]  /*2dd0*/  FADD.FTZ R0, R0, -1 ;  /* 0xbf80000000007421 */ /* 0x000fd80000010000 */
[----:B------:R-:W-:-:S07]  /*2de0*/  @!P0 FADD.FTZ R0, R0, -1 ;  /* 0xbf80000000008421 */ /* 0x000fce0000010000 */
.L_x_11162:
[----:B------:R-:W-:Y:S05]  /*2df0*/  BSYNC B1 ;  /* 0x0000000000017941 */ /* 0x000fea0003800000 */
.L_x_11161:
[----:B------:R-:W-:Y:S01]  /*2e00*/  FFMA.FTZ R5, -R8, R0, R5 ;  /* 0x0000000008057223 */ /* 0x000fe20000010105 */
[----:B------:R-:W-:Y:S06]  /*2e10*/  BRA `(.L_x_11159) ;  /* 0x00000000007c7947 */ /* 0x000fec0003800000 */
.L_x_11160:
        /* <DEDUP_REMOVED lines=15> */
.L_x_11166:
        /* <DEDUP_REMOVED lines=13> */
.L_x_11165:
[----:B------:R-:W-:Y:S05]  /*2fe0*/  BSYNC B1 ;  /* 0x0000000000017941 */ /* 0x000fea0003800000 */
.L_x_11164:
[----:B------:R-:W-:-:S04]  /*2ff0*/  FMUL.FTZ R5, R5, 1.1920928955078125e-07 ;  /* 0x3400000005057820 */ /* 0x000fc80000410000 */
[----:B------:R-:W-:-:S07]  /*3000*/  FMUL.FTZ R5, R10, R5 ;  /* 0x000000050a057220 */ /* 0x000fce0000410000 */
.L_x_11159:
[----:B------:R-:W-:Y:S05]  /*3010*/  BSYNC B0 ;  /* 0x0000000000007941 */ /* 0x000fea0003800000 */
.L_x_11158:
[C---:B------:R-:W-:Y:S02]  /*3020*/  FSETP.GTU.FTZ.AND P0, PT, |R5|.reuse, +INF , PT ;  /* 0x7f8000000500780b */ /* 0x040fe40003f1c200 */
[----:B------:R-:W-:-:S04]  /*3030*/  LOP3.LUT R4, R5, 0x80000000, R4, 0xb8, !PT ;  /* 0x8000000005047812 */ /* 0x000fc800078eb804 */
[----:B------:R-:W-:-:S05]  /*3040*/  FSEL R5, R5, R4, P0 ;  /* 0x0000000405057208 */ /* 0x000fca0000000000 */
[----:B------:R-:W-:Y:S01]  /*3050*/  STG.E desc[UR4][R2.64], R5 ;  /* 0x0000000502007986 */ /* 0x000fe2000c101904 */
[----:B------:R-:W-:Y:S05]  /*3060*/  EXIT ;  /* 0x000000000000794d */ /* 0x000fea0003800000 */
.L_x_11167:
        /* <DEDUP_REMOVED lines=9> */
.L_x_57355:


//--------------------- .text._ZN2at6native27unrolled_elementwise_kernelINS0_13AUnaryFunctorIfffZZZNS0_16fmod_kernel_cudaERNS_18TensorIteratorBaseEENKUlvE0_clEvENKUlvE0_clEvEUlffE_EESt5arrayIPcLm2EELi4E23TrivialOffsetCalculatorILi1EjESD_NS0_6memory15LoadWithoutCastENSE_16StoreWithoutCastEEEviT_T0_T2_T3_T4_T5_ --------------------------
	.section	.text._ZN2at6native27unrolled_elementwise_kernelINS0_13AUnaryFunctorIfffZZZNS0_16fmod_kernel_cudaERNS_18TensorIteratorBaseEENKUlvE0_clEvENKUlvE0_clEvEUlffE_EESt5arrayIPcLm2EELi4E23TrivialOffsetCalculatorILi1EjESD_NS0_6memory15LoadWithoutCastENSE_16StoreWithoutCastEEEviT_T0_T2_T3_T4_T5_,"ax",@progbits
	.align	128
        .global         _ZN2at6native27unrolled_elementwise_kernelINS0_13AUnaryFunctorIfffZZZNS0_16fmod_kernel_cudaERNS_18TensorIteratorBaseEENKUlvE0_clEvENKUlvE0_clEvEUlffE_EESt5arrayIPcLm2EELi4E23TrivialOffsetCalculatorILi1EjESD_NS0_6memory15LoadWithoutCastENSE_16StoreWithoutCastEEEviT_T0_T2_T3_T4_T5_
        .type           _ZN2at6native27unrolled_elementwise_kernelINS0_13AUnaryFunctorIfffZZZNS0_16fmod_kernel_cudaERNS_18TensorIteratorBaseEENKUlvE0_clEvENKUlvE0_clEvEUlffE_EESt5arrayIPcLm2EELi4E23TrivialOffsetCalculatorILi1EjESD_NS0_6memory15LoadWithoutCastENSE_16StoreWithoutCastEEEviT_T0_T2_T3_T4_T5_,@function
        .size           _ZN2at6native27unrolled_elementwise_kernelINS0_13AUnaryFunctorIfffZZZNS0_16fmod_kernel_cudaERNS_18TensorIteratorBaseEENKUlvE0_clEvENKUlvE0_clEvEUlffE_EESt5arrayIPcLm2EELi4E23TrivialOffsetCalculatorILi1EjESD_NS0_6memory15LoadWithoutCastENSE_16StoreWithoutCastEEEviT_T0_T2_T3_T4_T5_,(.L_x_57356 - _ZN2at6native27unrolled_elementwise_kernelINS0_13AUnaryFunctorIfffZZZNS0_16fmod_kernel_cudaERNS_18TensorIteratorBaseEENKUlvE0_clEvENKUlvE0_clEvEUlffE_EESt5arrayIPcLm2EELi4E23TrivialOffsetCalculatorILi1EjESD_NS0_6memory15LoadWithoutCastENSE_16StoreWithoutCastEEEviT_T0_T2_T3_T4_T5_)
        .other          _ZN2at6native27unrolled_elementwise_kernelINS0_13AUnaryFunctorIfffZZZNS0_16fmod_kernel_cudaERNS_18TensorIteratorBaseEENKUlvE0_clEvENKUlvE0_clEvEUlffE_EESt5arrayIPcLm2EELi4E23TrivialOffsetCalculatorILi1EjESD_NS0_6memory15LoadWithoutCastENSE_16StoreWithoutCastEEEviT_T0_T2_T3_T4_T5_,@"STO_CUDA_ENTRY STV_DEFAULT"
_ZN2at6native27unrolled_elementwise_kernelINS0_13AUnaryFunctorIfffZZZNS0_16fmod_kernel_cudaERNS_18TensorIteratorBaseEENKUlvE0_clEvENKUlvE0_clEvEUlffE_EESt5arrayIPcLm2EELi4E23TrivialOffsetCalculatorILi1EjESD_NS0_6memory15LoadWithoutCastENSE_16StoreWithoutCastEEEviT_T0_T2_T3_T4_T5_:
.text._ZN2at6native27unrolled_elementwise_kernelINS0_13AUnaryFunctorIfffZZZNS0_16fmod_kernel_cudaERNS_18TensorIteratorBaseEENKUlvE0_clEvENKUlvE0_clEvEUlffE_EESt5arrayIPcLm2EELi4E23TrivialOffsetCalculatorILi1EjESD_NS0_6memory15LoadWithoutCastENSE_16StoreWithoutCastEEEviT_T0_T2_T3_T4_T5_:
        /* <DEDUP_REMOVED lines=21> */
[----:B------:R-:W-:Y:S01]  /*0150*/  ISETP.GE.AND P1, PT, R5, R3, PT ;  /* 0x000000030500720c */ /* 0x000fe20003f26270 */
[----:B------:R-:W-:-:S10]  /*0160*/  HFMA2.MMA R17, -RZ, RZ, 0, 0 ;  /* 0x00000000ff117435 */ /* 0x000fd400000001ff */
[----:B------:R1:W5:Y:S02]  /*0170*/  @!P2 LDG.E R17, desc[UR4][R6.64] ;  /* 0x000000040611a981 */ /* 0x000364000c1e1900 */
[----:B------:R-:W2:Y:S01]  /*0180*/  @!P1 LDC.64 R8, c[0x0][0x228] ;  /* 0x00008a00ff089b82 */ /* 0x000ea20000000a00 */
[----:B------:R-:W-:Y:S02]  /*0190*/  @!P1 IMAD R5, R2, 0x200, R5 ;  /* 0x0000020002059824 */ /* 0x000fe400078e0205 */
[----:B0-----:R-:W-:-:S04]  /*01a0*/  @!P3 IMAD.WIDE.U32 R14, R19, 0x4, R12 ;  /* 0x00000004130eb825 */ /* 0x001fc800078e000c */
[----:B--2---:R-:W-:Y:S01]  /*01b0*/  @!P1 IMAD.WIDE.U32 R12, R5, 0x4, R8 ;  /* 0x00000004050c9825 */ /* 0x004fe200078e0008 */
[----:B------:R-:W-:-:S03]  /*01c0*/  CS2R R8, SRZ ;  /* 0x0000000000087805 */ /* 0x000fc6000001ff00 */
[----:B------:R-:W-:-:S03]  /*01d0*/  IMAD.MOV.U32 R5, RZ, RZ, RZ ;  /* 0x000000ffff057224 */ /* 0x000fc600078e00ff */
[----:B------:R1:W5:Y:S04]  /*01e0*/  @!P0 LDG.E R9, desc[UR4][R10.64] ;  /* 0x000000040a098981 */ /* 0x000368000c1e1900 */
[----:B------:R1:W5:Y:S04]  /*01f0*/  @!P3 LDG.E R8, desc[UR4][R14.64] ;  /* 0x000000040e08b981 */ /* 0x000368000c1e1900 */
[----:B------:R1:W5:Y:S01]  /*0200*/  @!P1 LDG.E R5, desc[UR4][R12.64] ;  /* 0x000000040c059981 */ /* 0x000362000c1e1900 */
[----:B------:R-:W-:Y:S04]  /*0210*/  BSSY B1, `(.L_x_11168) ;  /* 0x0000047000017945 */ /* 0x000fe80003800000 */
[----:B------:R-:W-:Y:S05]  /*0220*/  @P2 BRA `(.L_x_11169) ;  /* 0x0000000400142947 */ /* 0x000fea0003800000 */
[----:B-1----:R-:W0:Y:S01]  /*0230*/  LDC R6, c[0x0][0x218] ;  /* 0x00008600ff067b82 */ /* 0x002e220000000800 */
[----:B------:R-:W-:Y:S01]  /*0240*/  BSSY B0, `(.L_x_11170) ;  /* 0x0000040000007945 */ /* 0x000fe20003800000 */
[C---:B0----5:R-:W-:Y:S01]  /*0250*/  FSETP.GEU.FTZ.AND P0, PT, |R6|.reuse, |R17|, PT ;  /* 0x400000110600720b */ /* 0x061fe20003f1e200 */
        /* <DEDUP_REMOVED lines=25> */
.L_x_11175:
[----:B------:R-:W-:Y:S01]  /*03f0*/  FSETP.GEU.FTZ.AND P0, PT, R11, -R12, PT ;  /* 0x8000000c0b00720b */ /* 0x000fe20003f1e000 */
[----:B------:R-:W-:-:S12]  /*0400*/  FADD.FTZ R0, R0, -1 ;  /* 0xbf80000000007421 */ /* 0x000fd80000010000 */
[----:B------:R-:W-:-:S07]  /*0410*/  @!P0 FADD.FTZ R0, R0, -1 ;  /* 0xbf80000000008421 */ /* 0x000fce0000010000 */
.L_x_11174:
[----:B------:R-:W-:Y:S05]  /*0420*/  BSYNC B2 ;  /* 0x0000000000027941 */ /* 0x000fea0003800000 */
.L_x_11173:
[----:B------:R-:W-:Y:S01]  /*0430*/  FFMA.FTZ R7, -R12, R0, R7 ;  /* 0x000000000c077223 */ /* 0x000fe20000010107 */
[----:B------:R-:W-:Y:S06]  /*0440*/  BRA `(.L_x_11171) ;  /* 0x00000000007c7947 */ /* 0x000fec0003800000 */
.L_x_11172:
        /* <DEDUP_REMOVED lines=15> */
.L_x_11178:
        /* <DEDUP_REMOVED lines=13> */
.L_x_11177:
[----:B------:R-:W-:Y:S05]  /*0610*/  BSYNC B2 ;  /* 0x0000000000027941 */ /* 0x000fea0003800000 */
.L_x_11176:
[----:B------:R-:W-:-:S04]  /*0620*/  FMUL.FTZ R7, R7, 1.1920928955078125e-07 ;  /* 0x3400000007077820 */ /* 0x000fc80000410000 */
[----:B------:R-:W-:-:S07]  /*0630*/  FMUL.FTZ R7, R14, R7 ;  /* 0x000000070e077220 */ /* 0x000fce0000410000 */
.L_x_11171:
[----:B------:R-:W-:Y:S05]  /*0640*/  BSYNC B0 ;  /* 0x0000000000007941 */ /* 0x000fea0003800000 */
.L_x_11170:
[C---:B------:R-:W-:Y:S02]  /*0650*/  FSETP.GTU.FTZ.AND P0, PT, |R7|.reuse, +INF , PT ;  /* 0x7f8000000700780b */ /* 0x040fe40003f1c200 */
[----:B------:R-:W-:-:S04]  /*0660*/  LOP3.LUT R6, R7, 0x80000000, R6, 0xb8, !PT ;  /* 0x8000000007067812 */ /* 0x000fc800078eb806 */
[----:B------:R-:W-:-:S07]  /*0670*/  FSEL R7, R7, R6, P0 ;  /* 0x0000000607077208 */ /* 0x000fce0000000000 */
.L_x_11169:
[----:B------:R-:W-:Y:S05]  /*0680*/  BSYNC B1 ;  /* 0x0000000000017941 */ /* 0x000fea0003800000 */
.L_x_11168:
[----:B-1----:R-:W-:Y:S01]  /*0690*/  VIADD R6, R4, 0x80 ;  /* 0x0000008004067836 */ /* 0x002fe20000000000 */
[----:B------:R-:W-:Y:S04]  /*06a0*/  BSSY B1, `(.L_x_11179) ;  /* 0x0000048000017945 */ /* 0x000fe80003800000 */
[----:B------:R-:W-:-:S13]  /*06b0*/  ISETP.GE.AND P0, PT, R6, R3, PT ;  /* 0x000000030600720c */ /* 0x000fda0003f06270 */
[----:B------:R-:W-:Y:S05]  /*06c0*/  @P0 BRA `(.L_x_11180) ;  /* 0x0000000400140947 */ /* 0x000fea0003800000 */
[----:B------:R-:W1:Y:S01]  /*06d0*/  LDC R10, c[0x0][0x218] ;  /* 0x00008600ff0a7b82 */ /* 0x000e620000000800 */
        /* <DEDUP_REMOVED lines=27> */
.L_x_11186:
[----:B------:R-:W-:Y:S01]  /*0890*/  FSETP.GEU.FTZ.AND P0, PT, R13, -R14, PT ;  /* 0x8000000e0d00720b */ /* 0x000fe20003f1e000 */
[----:B------:R-:W-:-:S12]  /*08a0*/  FADD.FTZ R0, R0, -1 ;  /* 0xbf80000000007421 */ /* 0x000fd80000010000 */
[----:B------:R-:W-:-:S07]  /*08b0*/  @!P0 FADD.FTZ R0, R0, -1 ;  /* 0xbf80000000008421 */ /* 0x000fce0000010000 */
.L_x_11185:
[----:B------:R-:W-:Y:S05]  /*08c0*/  BSYNC B2 ;  /* 0x0000000000027941 */ /* 0x000fea0003800000 */
.L_x_11184:
[----:B------:R-:W-:Y:S01]  /*08d0*/  FFMA.FTZ R11, -R14, R0, R11 ;  /* 0x000000000e0b7223 */ /* 0x000fe2000001010b */
[----:B------:R-:W-:Y:S06]  /*08e0*/  BRA `(.L_x_11182) ;  /* 0x00000000007c7947 */ /* 0x000fec0003800000 */
.L_x_11183:
        /* <DEDUP_REMOVED lines=15> */
.L_x_11189:
        /* <DEDUP_REMOVED lines=13> */
.L_x_11188:
[----:B------:R-:W-:Y:S05]  /*0ab0*/  BSYNC B2 ;  /* 0x0000000000027941 */ /* 0x000fea0003800000 */
.L_x_11187:
[----:B------:R-:W-:-:S04]  /*0ac0*/  FMUL.FTZ R0, R9, 1.1920928955078125e-07 ;  /* 0x3400000009007820 */ /* 0x000fc80000410000 */
[----:B------:R-:W-:-:S07]  /*0ad0*/  FMUL.FTZ R11, R15, R0 ;  /* 0x000000000f0b7220 */ /* 0x000fce0000410000 */
.L_x_11182:
[----:B------:R-:W-:Y:S05]  /*0ae0*/  BSYNC B0 ;  /* 0x0000000000007941 */ /* 0x000fea0003800000 */
.L_x_11181:
[C---:B------:R-:W-:Y:S02]  /*0af0*/  FSETP.GTU.FTZ.AND P0, PT, |R11|.reuse, +INF , PT ;  /* 0x7f8000000b00780b */ /* 0x040fe40003f1c200 */
[----:B------:R-:W-:-:S04]  /*0b00*/  LOP3.LUT R10, R11, 0x80000000, R10, 0xb8, !PT ;  /* 0x800000000b0a7812 */ /* 0x000fc800078eb80a */
[----:B------:R-:W-:-:S07]  /*0b10*/  FSEL R9, R11, R10, P0 ;  /* 0x0000000a0b097208 */ /* 0x000fce0000000000 */
.L_x_11180:
[----:B------:R-:W-:Y:S05]  /*0b20*/  BSYNC B1 ;  /* 0x0000000000017941 */ /* 0x000fea0003800000 */
.L_x_11179:
[----:B------:R-:W-:Y:S01]  /*0b30*/  IADD3 R0, R4, 0x100, RZ ;  /* 0x0000010004007810 */ /* 0x000fe20007ffe0ff */
[----:B------:R-:W-:Y:S03]  /*0b40*/  BSSY B1, `(.L_x_11190) ;  /* 0x0000048000017945 */ /* 0x000fe60003800000 */
        /* <DEDUP_REMOVED lines=30> */
.L_x_11197:
[----:B------:R-:W-:Y:S01]  /*0d30*/  FSETP.GEU.FTZ.AND P0, PT, R13, -R17, PT ;  /* 0x800000110d00720b */ /* 0x000fe20003f1e000 */
[----:B------:R-:W-:-:S12]  /*0d40*/  FADD.FTZ R15, R15, -1 ;  /* 0xbf8000000f0f7421 */ /* 0x000fd80000010000 */
[----:B------:R-:W-:-:S07]  /*0d50*/  @!P0 FADD.FTZ R15, R15, -1 ;  /* 0xbf8000000f0f8421 */ /* 0x000fce0000010000 */
.L_x_11196:
[----:B------:R-:W-:Y:S05]  /*0d60*/  BSYNC B2 ;  /* 0x0000000000027941 */ /* 0x000fea0003800000 */
.L_x_11195:
[----:B------:R-:W-:Y:S01]  /*0d70*/  FFMA.FTZ R0, -R17, R15, R0 ;  /* 0x0000000f11007223 */ /* 0x000fe20000010100 */
[----:B------:R-:W-:Y:S06]  /*0d80*/  BRA `(.L_x_11193) ;  /* 0x00000000007c7947 */ /* 0x000fec0003800000 */
.L_x_11194:
        /* <DEDUP_REMOVED lines=15> */
.L_x_11200:
        /* <DEDUP_REMOVED lines=13> */
.L_x_11199:
[----:B------:R-:W-:Y:S05]  /*0f50*/  BSYNC B2 ;  /* 0x0000000000027941 */ /* 0x000fea0003800000 */
.L_x_11198:
[----:B------:R-:W-:-:S04]  /*0f60*/  FMUL.FTZ R13, R8, 1.1920928955078125e-07 ;  /* 0x34000000080d7820 */ /* 0x000fc80000410000 */
[----:B------:R-:W-:-:S07]  /*0f70*/  FMUL.FTZ R0, R12, R13 ;  /* 0x0000000d0c007220 */ /* 0x000fce0000410000 */
.L_x_11193:
[----:B------:R-:W-:Y:S05]  /*0f80*/  BSYNC B0 ;  /* 0x0000000000007941 */ /* 0x000fea0003800000 */
.L_x_11192:
[C---:B------:R-:W-:Y:S02]  /*0f90*/  FSETP.GTU.FTZ.AND P0, PT, |R0|.reuse, +INF , PT ;  /* 0x7f8000000000780b */ /* 0x040fe40003f1c200 */
[----:B------:R-:W-:-:S04]  /*0fa0*/  LOP3.LUT R11, R0, 0x80000000, R11, 0xb8, !PT ;  /* 0x80000000000b7812 */ /* 0x000fc800078eb80b */
[----:B------:R-:W-:-:S07]  /*0fb0*/  FSEL R8, R0, R11, P0 ;  /* 0x0000000b00087208 */ /* 0x000fce0000000000 */
.L_x_11191:
[----:B------:R-:W-:Y:S05]  /*0fc0*/  BSYNC B1 ;  /* 0x0000000000017941 */ /* 0x000fea0003800000 */
.L_x_11190:
        /* <DEDUP_REMOVED lines=9> */
[----:B-1----:R-:W-:-:S05]  /*1060*/  FMUL.FTZ R14, |R5|, 8388608 ;  /* 0x4b000000050e7820 */ /* 0x002fca0000410200 */
        /* <DEDUP_REMOVED lines=22> */
.L_x_11208:
[----:B------:R-:W-:Y:S01]  /*11d0*/  FSETP.GEU.FTZ.AND P0, PT, R13, -R14, PT ;  /* 0x8000000e0d00720b */ /* 0x000fe20003f1e000 */
[----:B------:R-:W-:-:S12]  /*11e0*/  FADD.FTZ R0, R0, -1 ;  /* 0xbf80000000007421 */ /* 0x000fd80000010000 */
[----:B------:R-:W-:-:S07]  /*11f0*/  @!P0 FADD.FTZ R0, R0, -1 ;  /* 0xbf80000000008421 */ /* 0x000fce0000010000 */
.L_x_11207:
[----:B------:R-:W-:Y:S05]  /*1200*/  BSYNC B2 ;  /* 0x0000000000027941 */ /* 0x000fea0003800000 */
.L_x_11206:
[----:B------:R-:W-:Y:S01]  /*1210*/  FFMA.FTZ R11, -R14, R0, R11 ;  /* 0x000000000e0b7223 */ /* 0x000fe2000001010b */
[----:B------:R-:W-:Y:S06]  /*1220*/  BRA `(.L_x_11204) ;  /* 0x00000000007c7947 */ /* 0x000fec0003800000 */
.L_x_11205:
        /* <DEDUP_REMOVED lines=15> */
.L_x_11211:
        /* <DEDUP_REMOVED lines=13> */
.L_x_11210:
[----:B------:R-:W-:Y:S05]  /*13f0*/  BSYNC B2 ;  /* 0x0000000000027941 */ /* 0x000fea0003800000 */
.L_x_11209:
[----:B------:R-:W-:-:S04]  /*1400*/  FMUL.FTZ R0, R5, 1.1920928955078125e-07 ;  /* 0x3400000005007820 */ /* 0x000fc80000410000 */
[----:B------:R-:W-:-:S07]  /*1410*/  FMUL.FTZ R11, R15, R0 ;  /* 0x000000000f0b7220 */ /* 0x000fce0000410000 */
.L_x_11204:
[----:B------:R-:W-:Y:S05]  /*1420*/  BSYNC B0 ;  /* 0x0000000000007941 */ /* 0x000fea0003800000 */
.L_x_11203:
[C---:B------:R-:W-:Y:S02]  /*1430*/  FSETP.GTU.FTZ.AND P0, PT, |R11|.reuse, +INF , PT ;  /* 0x7f8000000b00780b */ /* 0x040fe40003f1c200 */
[----:B------:R-:W-:-:S04]  /*1440*/  LOP3.LUT R10, R11, 0x80000000, R10, 0xb8, !PT ;  /* 0x800000000b0a7812 */ /* 0x000fc800078eb80a */
[----:B------:R-:W-:-:S07]  /*1450*/  FSEL R13, R11, R10, P0 ;  /* 0x0000000a0b0d7208 */ /* 0x000fce0000000000 */
.L_x_11202:
[----:B------:R-:W-:Y:S05]  /*1460*/  BSYNC B1 ;  /* 0x0000000000017941 */ /* 0x000fea0003800000 */
.L_x_11201:
[----:B------:R-:W-:Y:S01]  /*1470*/  ISETP.GE.AND P0, PT, R4, R3, PT ;  /* 0x000000030400720c */ /* 0x000fe20003f06270 */
[----:B------:R-:W-:Y:S04]  /*1480*/  BSSY B0, `(.L_x_11212) ;  /* 0x0000017000007945 */ /* 0x000fe80003800000 */
[----:B------:R-:W-:Y:S08]  /*1490*/  BSSY B1, `(.L_x_11213) ;  /* 0x000000f000017945 */ /* 0x000ff00003800000 */
[----:B------:R-:W-:Y:S05]  /*14a0*/  @P0 BRA `(.L_x_11214) ;  /* 0x0000000000340947 */ /* 0x000fea0003800000 */
[----:B------:R-:W2:Y:S01]  /*14b0*/  LDC.64 R10, c[0x0][0x220] ;  /* 0x00008800ff0a7b82 */ /* 0x000ea20000000a00 */
[----:B-----5:R-:W-:Y:S01]  /*14c0*/  LEA R5, R2, R4, 0x9 ;  /* 0x0000000402057211 */ /* 0x020fe200078e48ff */
[----:B------:R-:W-:-:S05]  /*14d0*/  IMAD.MOV.U32 R4, RZ, RZ, R6 ;  /* 0x000000ffff047224 */ /* 0x000fca00078e0006 */
[----:B------:R-:W-:-:S13]  /*14e0*/  ISETP.GE.AND P0, PT, R4, R3, PT ;  /* 0x000000030400720c */ /* 0x000fda0003f06270 */
[----:B------:R-:W-:Y:S05]  /*14f0*/  @P0 BREAK B1 ;  /* 0x0000000000010942 */ /* 0x000fea0003800000 */
[----:B--2---:R-:W-:-:S05]  /*1500*/  IMAD.WIDE.U32 R10, R5, 0x4, R10 ;  /* 0x00000004050a7825 */ /* 0x004fca00078e000a */
[----:B------:R2:W-:Y:S01]  /*1510*/  STG.E desc[UR4][R10.64], R7 ;  /* 0x000000070a007986 */ /* 0x0005e2000c101904 */
[----:B------:R-:W-:Y:S05]  /*1520*/  @P0 BRA `(.L_x_11215) ;  /* 0x0000000000300947 */ /* 0x000fea0003800000 */
[----:B--2---:R-:W2:Y:S01]  /*1530*/  LDC.64 R6, c[0x0][0x220] ;  /* 0x00008800ff067b82 */ /* 0x004ea20000000a00 */
[----:B------:R-:W-:Y:S01]  /*1540*/  LEA R5, R2, R4, 0x9 ;  /* 0x0000000402057211 */ /* 0x000fe200078e48ff */
[----:B------:R-:W-:-:S04]  /*1550*/  VIADD R4, R4, 0x80 ;  /* 0x0000008004047836 */ /* 0x000fc80000000000 */
[----:B--2---:R-:W-:-:S05]  /*1560*/  IMAD.WIDE.U32 R6, R5, 0x4, R6 ;  /* 0x0000000405067825 */ /* 0x004fca00078e0006 */
[----:B------:R2:W-:Y:S02]  /*1570*/  STG.E desc[UR4][R6.64], R9 ;  /* 0x0000000906007986 */ /* 0x0005e4000c101904 */
.L_x_11214:
[----:B------:R-:W-:Y:S05]  /*1580*/  BSYNC B1 ;  /* 0x0000000000017941 */ /* 0x000fea0003800000 */
.L_x_11213:
[----:B------:R-:W-:-:S13]  /*1590*/  ISETP.GE.AND P0, PT, R4, R3, PT ;  /* 0x000000030400720c */ /* 0x000fda0003f06270 */
[----:B--2---:R-:W2:Y:S01]  /*15a0*/  @!P0 LDC.64 R6, c[0x0][0x220] ;  /* 0x00008800ff068b82 */ /* 0x004ea20000000a00 */
[----:B-----5:R-:W-:Y:S01]  /*15b0*/  @!P0 LEA R5, R2, R4, 0x9 ;  /* 0x0000000402058211 */ /* 0x020fe200078e48ff */
[----:B------:R-:W-:-:S04]  /*15c0*/  @!P0 VIADD R4, R4, 0x80 ;  /* 0x0000008004048836 */ /* 0x000fc80000000000 */
[----:B--2---:R-:W-:-:S05]  /*15d0*/  @!P0 IMAD.WIDE.U32 R6, R5, 0x4, R6 ;  /* 0x0000000405068825 */ /* 0x004fca00078e0006 */
[----:B------:R3:W-:Y:S02]  /*15e0*/  @!P0 STG.E desc[UR4][R6.64], R8 ;  /* 0x0000000806008986 */ /* 0x0007e4000c101904 */
.L_x_11215:
[----:B------:R-:W-:Y:S05]  /*15f0*/  BSYNC B0 ;  /* 0x0000000000007941 */ /* 0x000fea0003800000 */
.L_x_11212:
[----:B------:R-:W-:Y:S05]  /*1600*/  WARPSYNC.ALL ;  /* 0x0000000000007948 */ /* 0x000fea0003800000 */
[----:B------:R-:W-:-:S13]  /*1610*/  ISETP.GE.AND P0, PT, R4, R3, PT ;  /* 0x000000030400720c */ /* 0x000fda0003f06270 */
[----:B------:R-:W-:Y:S05]  /*1620*/  @P0 EXIT ;  /* 0x000000000000094d */ /* 0x000fea0003800000 */
[----:B--23--:R-:W2:Y:S01]  /*1630*/  LDC.64 R6, c[0x0][0x220] ;  /* 0x00008800ff067b82 */ /* 0x00cea20000000a00 */
[----:B------:R-:W-:-:S05]  /*1640*/  LEA R3, R2, R4, 0x9 ;  /* 0x0000000402037211 */ /* 0x000fca00078e48ff */
[----:B--2---:R-:W-:-:S05]  /*1650*/  IMAD.WIDE.U32 R2, R3, 0x4, R6 ;  /* 0x0000000403027825 */ /* 0x004fca00078e0006 */
[----:B------:R-:W-:Y:S01]  /*1660*/  STG.E desc[UR4][R2.64], R13 ;  /* 0x0000000d02007986 */ /* 0x000fe2000c101904 */
[----:B------:R-:W-:Y:S05]  /*1670*/  EXIT ;  /* 0x000000000000794d */ /* 0x000fea0003800000 */
.L_x_11216:
        /* <DEDUP_REMOVED lines=16> */
.L_x_57356:


//--------------------- .text._ZN2at6native29vectorized_elementwise_kernelILi2ENS0_13AUnaryFunctorIfffZZZNS0_16fmod_kernel_cudaERNS_18TensorIteratorBaseEENKUlvE0_clEvENKUlvE0_clEvEUlffE_EESt5arrayIPcLm2EEEEviT0_T1_ --------------------------
	.section	.text._ZN2at6native29vectorized_elementwise_kernelILi2ENS0_13AUnaryFunctorIfffZZZNS0_16fmod_kernel_cudaERNS_18TensorIteratorBaseEENKUlvE0_clEvENKUlvE0_clEvEUlffE_EESt5arrayIPcLm2EEEEviT0_T1_,"ax",@progbits
	.align	128
        .global         _ZN2at6native29vectorized_elementwise_kernelILi2ENS0_13AUnaryFunctorIfffZZZNS0_16fmod_kernel_cudaERNS_18TensorIteratorBaseEENKUlvE0_clEvENKUlvE0_clEvEUlffE_EESt5arrayIPcLm2EEEEviT0_T1_
        .type           _ZN2at6native29vectorized_elementwise_kernelILi2ENS0_13AUnaryFunctorIfffZZZNS0_16fmod_kernel_cudaERNS_18TensorIteratorBaseEENKUlvE0_clEvENKUlvE0_clEvEUlffE_EESt5arrayIPcLm2EEEEviT0_T1_,@function
        .size           _ZN2at6native29vectorized_elementwise_kernelILi2ENS0_13AUnaryFunctorIfffZZZNS0_16fmod_kernel_cudaERNS_18TensorIteratorBaseEENKUlvE0_clEvENKUlvE0_clEvEUlffE_EESt5arrayIPcLm2EEEEviT0_T1_,(.L_x_57357 - _ZN2at6native29vectorized_elementwise_kernelILi2ENS0_13AUnaryFunctorIfffZZZNS0_16fmod_kernel_cudaERNS_18TensorIteratorBaseEENKUlvE0_clEvENKUlvE0_clEvEUlffE_EESt5arrayIPcLm2EEEEviT0_T1_)
        .other          _ZN2at6native29vectorized_elementwise_kernelILi2ENS0_13AUnaryFunctorIfffZZZNS0_16fmod_kernel_cudaERNS_18TensorIteratorBaseEENKUlvE0_clEvENKUlvE0_clEvEUlffE_EESt5arrayIPcLm2EEEEviT0_T1_,@"STO_CUDA_ENTRY STV_DEFAULT"
_ZN2at6native29vectorized_elementwise_kernelILi2ENS0_13AUnaryFunctorIfffZZZNS0_16fmod_kernel_cudaERNS_18TensorIteratorBaseEENKUlvE0_clEvENKUlvE0_clEvEUlffE_EESt5arrayIPcLm2EEEEviT0_T1_:
.text._ZN2at6native29vectorized_elementwise_kernelILi2ENS0_13AUnaryFunctorIfffZZZNS0_16fmod_kernel_cudaERNS_18TensorIteratorBaseEENKUlvE0_clEvENKUlvE0_clEvEUlffE_EESt5arrayIPcLm2EEEEviT0_T1_:
        /* <DEDUP_REMOVED lines=17> */
[C---:B--2---:R-:W-:Y:S01]  /*0110*/  FADD.FTZ R10, |R3|.reuse, -RZ ;  /* 0x800000ff030a7221 */ /* 0x044fe20000010200 */
[----:B------:R-:W-:Y:S03]  /*0120*/  BSSY B0, `(.L_x_11218) ;  /* 0x0000040000007945 */ /* 0x000fe60003800000 */
[----:B------:R-:W-:Y:S01]  /*0130*/  IMAD.MOV.U32 R12, RZ, RZ, R10 ;  /* 0x000000ffff0c7224 */ /* 0x000fe200078e000a */
[----:B---3--:R-:W-:-:S13]  /*0140*/  FSETP.GEU.FTZ.AND P0, PT, |R3|, |R14|, PT ;  /* 0x4000000e0300720b */ /* 0x008fda0003f1e200 */
        /* <DEDUP_REMOVED lines=24> */
.L_x_11223:
[----:B------:R-:W-:Y:S01]  /*02d0*/  FSETP.GEU.FTZ.AND P0, PT, R17, -R13, PT ;  /* 0x8000000d1100720b */ /* 0x000fe20003f1e000 */
[----:B------:R-:W-:-:S12]  /*02e0*/  FADD.FTZ R19, R19, -1 ;  /* 0xbf80000013137421 */ /* 0x000fd80000010000 */
[----:B------:R-:W-:-:S07]  /*02f0*/  @!P0 FADD.FTZ R19, R19, -1 ;  /* 0xbf80000013138421 */ /* 0x000fce0000010000 */
.L_x_11222:
[----:B------:R-:W-:Y:S05]  /*0300*/  BSYNC B1 ;  /* 0x0000000000017941 */ /* 0x000fea0003800000 */
.L_x_11221:
[----:B------:R-:W-:Y:S01]  /*0310*/  FFMA.FTZ R12, -R13, R19, R10 ;  /* 0x000000130d0c7223 */ /* 0x000fe2000001010a */
[----:B------:R-:W-:Y:S06]  /*0320*/  BRA `(.L_x_11219) ;  /* 0x00000000007c7947 */ /* 0x000fec0003800000 */
.L_x_11220:
[C---:B------:R-:W-:Y:S01]  /*0330*/  IADD3 R0, R13.reuse, -0xb800000, RZ ;  /* 0xf48000000d007810 */ /* 0x040fe20007ffe0ff */
[----:B------:R-:W-:Y:S01]  /*0340*/  BSSY B1, `(.L_x_11224) ;  /* 0x000001b000017945 */ /* 0x000fe20003800000 */
[----:B------:R-:W-:Y:S02]  /*0350*/  FSETP.GT.FTZ.AND P0, PT, |R14|, RZ, PT ;  /* 0x000000ff0e00720b */ /* 0x000fe40003f14200 */
[----:B------:R-:W-:Y:S02]  /*0360*/  LOP3.LUT R17, R0, 0xff800000, RZ, 0xc0, !PT ;  /* 0xff80000000117812 */ /* 0x000fe400078ec0ff */
[C---:B------:R-:W-:Y:S02]  /*0370*/  LOP3.LUT R0, R10.reuse, 0x7fffff, RZ, 0xc0, !PT ;  /* 0x007fffff0a007812 */ /* 0x040fe400078ec0ff */
[----:B------:R-:W-:Y:S01]  /*0380*/  LOP3.LUT R12, R13, 0xff800000, RZ, 0xc0, !PT ;  /* 0xff8000000d0c7812 */ /* 0x000fe200078ec0ff */
[C---:B------:R-:W-:Y:S01]  /*0390*/  IMAD.IADD R17, R10.reuse, 0x1, -R17 ;  /* 0x000000010a117824 */ /* 0x040fe200078e0a11 */
[----:B------:R-:W-:-:S02]  /*03a0*/  ISETP.GT.U32.OR P0, PT, R10, 0x7f7fffff, !P0 ;  /* 0x7f7fffff0a00780c */ /* 0x000fc40004704470 */
[----:B------:R-:W-:Y:S02]  /*03b0*/  LOP3.LUT R14, R0, 0x3f800000, RZ, 0xfc, !PT ;  /* 0x3f800000000e7812 */ /* 0x000fe400078efcff */
[----:B------:R-:W-:Y:S02]  /*03c0*/  LOP3.LUT P1, R17, R17, 0xff800000, RZ, 0xc0, !PT ;  /* 0xff80000011117812 */ /* 0x000fe4000782c0ff */
[----:B------:R-:W-:-:S11]  /*03d0*/  FSEL R12, R12, +QNAN , !P0 ;  /* 0x7fffffff0c0c7808 */ /* 0x000fd60004000000 */
[----:B------:R-:W-:Y:S05]  /*03e0*/  @!P1 BRA `(.L_x_11225) ;  /* 0x0000000000409947 */ /* 0x000fea0003800000 */
[----:B------:R-:W-:-:S04]  /*03f0*/  LOP3.LUT R13, R13, 0x7fffff, RZ, 0xc0, !PT ;  /* 0x007fffff0d0d7812 */ /* 0x000fc800078ec0ff */
[----:B------:R-:W-:-:S04]  /*0400*/  LOP3.LUT R13, R13, 0x3f800000, RZ, 0xfc, !PT ;  /* 0x3f8000000d0d7812 */ /* 0x000fc800078efcff */
[----:B------:R0:W1:Y:S03]  /*0410*/  MUFU.RCP R0, R13 ;  /* 0x0000000d00007308 */ /* 0x0000660000001000 */
.L_x_11226:
        /* <DEDUP_REMOVED lines=13> */
.L_x_11225:
[----:B------:R-:W-:Y:S05]  /*04f0*/  BSYNC B1 ;  /* 0x0000000000017941 */ /* 0x000fea0003800000 */
.L_x_11224:
[----:B0-----:R-:W-:-:S04]  /*0500*/  FMUL.FTZ R13, R14, 1.1920928955078125e-07 ;  /* 0x340000000e0d7820 */ /* 0x001fc80000410000 */
[----:B------:R-:W-:-:S07]  /*0510*/  FMUL.FTZ R12, R12, R13 ;  /* 0x0000000d0c0c7220 */ /* 0x000fce0000410000 */
.L_x_11219:
[----:B------:R-:W-:Y:S05]  /*0520*/  BSYNC B0 ;  /* 0x0000000000007941 */ /* 0x000fea0003800000 */
.L_x_11218:
[----:B------:R-:W-:Y:S01]  /*0530*/  FSETP.GEU.FTZ.AND P0, PT, R10, |R15|, PT ;  /* 0x4000000f0a00720b */ /* 0x000fe20003f1e000 */
[----:B------:R-:W-:Y:S01]  /*0540*/  BSSY B0, `(.L_x_11227) ;  /* 0x0000041000007945 */ /* 0x000fe20003800000 */
[----:B------:R-:W-:-:S11]  /*0550*/  IMAD.MOV.U32 R16, RZ, RZ, R10 ;  /* 0x000000ffff107224 */ /* 0x000fd600078e000a */
        /* <DEDUP_REMOVED lines=24> */
.L_x_11232:
[----:B------:R-:W-:Y:S01]  /*06e0*/  FSETP.GEU.FTZ.AND P0, PT, R14, -R13, PT ;  /* 0x8000000d0e00720b */ /* 0x000fe20003f1e000 */
[----:B------:R-:W-:-:S12]  /*06f0*/  FADD.FTZ R19, R19, -1 ;  /* 0xbf80000013137421 */ /* 0x000fd80000010000 */
[----:B------:R-:W-:-:S07]  /*0700*/  @!P0 FADD.FTZ R19, R19, -1 ;  /* 0xbf80000013138421 */ /* 0x000fce0000010000 */
.L_x_11231:
[----:B------:R-:W-:Y:S05]  /*0710*/  BSYNC B1 ;  /* 0x0000000000017941 */ /* 0x000fea0003800000 */
.L_x_11230:
[----:B------:R-:W-:Y:S01]  /*0720*/  FFMA.FTZ R16, -R13, R19, R10 ;  /* 0x000000130d107223 */ /* 0x000fe2000001010a */
[----:B------:R-:W-:Y:S06]  /*0730*/  BRA `(.L_x_11228) ;  /* 0x0000000000847947 */ /* 0x000fec0003800000 */
.L_x_11229:
[----:B------:R-:W-:Y:S01]  /*0740*/  VIADD R0, R13, 0xf4800000 ;  /* 0xf48000000d007836 */ /* 0x000fe20000000000 */
[----:B------:R-:W-:Y:S01]  /*0750*/  FSETP.GT.FTZ.AND P0, PT, |R15|, RZ, PT ;  /* 0x000000ff0f00720b */ /* 0x000fe20003f14200 */
[----:B------:R-:W-:Y:S01]  /*0760*/  BSSY B1, `(.L_x_11233) ;  /* 0x000001c000017945 */ /* 0x000fe20003800000 */
[----:B------:R-:W-:Y:S02]  /*0770*/  LOP3.LUT R16, R13, 0xff800000, RZ, 0xc0, !PT ;  /* 0xff8000000d107812 */ /* 0x000fe400078ec0ff */
[----:B------:R-:W-:Y:S02]  /*0780*/  LOP3.LUT R17, R0, 0xff800000, RZ, 0xc0, !PT ;  /* 0xff80000000117812 */ /* 0x000fe400078ec0ff */
[C---:B------:R-:W-:Y:S02]  /*0790*/  LOP3.LUT R0, R10.reuse, 0x7fffff, RZ, 0xc0, !PT ;  /* 0x007fffff0a007812 */ /* 0x040fe400078ec0ff */
[C---:B------:R-:W-:Y:S02]  /*07a0*/  IADD3 R17, R10.reuse, -R17, RZ ;  /* 0x800000110a117210 */ /* 0x040fe40007ffe0ff */
[----:B------:R-:W-:-:S02]  /*07b0*/  ISETP.GT.U32.OR P0, PT, R10, 0x7f7fffff, !P0 ;  /* 0x7f7fffff0a00780c */ /* 0x000fc40004704470 */
[----:B------:R-:W-:Y:S02]  /*07c0*/  LOP3.LUT P1, R17, R17, 0xff800000, RZ, 0xc0, !PT ;  /* 0xff80000011117812 */ /* 0x000fe4000782c0ff */
[----:B------:R-:W-:Y:S02]  /*07d0*/  LOP3.LUT R14, R0, 0x3f800000, RZ, 0xfc, !PT ;  /* 0x3f800000000e7812 */ /* 0x000fe400078efcff */
[----:B------:R-:W-:-:S09]  /*07e0*/  FSEL R16, R16, +QNAN , !P0 ;  /* 0x7fffffff10107808 */ /* 0x000fd20004000000 */
[----:B------:R-:W-:Y:S05]  /*07f0*/  @!P1 BRA `(.L_x_11234) ;  /* 0x0000000000489947 */ /* 0x000fea0003800000 */
[----:B------:R-:W-:-:S04]  /*0800*/  LOP3.LUT R13, R13, 0x7fffff, RZ, 0xc0, !PT ;  /* 0x007fffff0d0d7812 */ /* 0x000fc800078ec0ff */
[----:B------:R-:W-:Y:S01]  /*0810*/  LOP3.LUT R15, R13, 0x3f800000, RZ, 0xfc, !PT ;  /* 0x3f8000000d0f7812 */ /* 0x000fe200078efcff */
[----:B------:R-:W-:-:S03]  /*0820*/  IMAD.MOV.U32 R13, RZ, RZ, R14 ;  /* 0x000000ffff0d7224 */ /* 0x000fc600078e000e */
[----:B------:R0:W1:Y:S04]  /*0830*/  MUFU.RCP R0, R15 ;  /* 0x0000000f00007308 */ /* 0x0000680000001000 */
.L_x_11235:
        /* <DEDUP_REMOVED lines=14> */
.L_x_11234:
[----:B------:R-:W-:Y:S05]  /*0920*/  BSYNC B1 ;  /* 0x0000000000017941 */ /* 0x000fea0003800000 */
.L_x_11233:
[----:B------:R-:W-:-:S04]  /*0930*/  FMUL.FTZ R13, R14, 1.1920928955078125e-07 ;  /* 0x340000000e0d7820 */ /* 0x000fc80000410000 */
[----:B------:R-:W-:-:S07]  /*0940*/  FMUL.FTZ R16, R16, R13 ;  /* 0x0000000d10107220 */ /* 0x000fce0000410000 */
.L_x_11228:
[----:B------:R-:W-:Y:S05]  /*0950*/  BSYNC B0 ;  /* 0x0000000000007941 */ /* 0x000fea0003800000 */
.L_x_11227:
[----:B-----5:R-:W-:Y:S01]  /*0960*/  FSETP.GEU.FTZ.AND P0, PT, R10, |R8|, PT ;  /* 0x400000080a00720b */ /* 0x020fe20003f1e000 */
        /* <DEDUP_REMOVED lines=26> */
.L_x_11241:
[----:B------:R-:W-:Y:S01]  /*0b10*/  FSETP.GEU.FTZ.AND P0, PT, R15, -R13, PT ;  /* 0x8000000d0f00720b */ /* 0x000fe20003f1e000 */
[----:B------:R-:W-:-:S12]  /*0b20*/  FADD.FTZ R17, R17, -1 ;  /* 0xbf80000011117421 */ /* 0x000fd80000010000 */
[----:B------:R-:W-:-:S07]  /*0b30*/  @!P0 FADD.FTZ R17, R17, -1 ;  /* 0xbf80000011118421 */ /* 0x000fce0000010000 */
.L_x_11240:
[----:B------:R-:W-:Y:S05]  /*0b40*/  BSYNC B1 ;  /* 0x0000000000017941 */ /* 0x000fea0003800000 */
.L_x_11239:
[----:B------:R-:W-:Y:S01]  /*0b50*/  FFMA.FTZ R14, -R13, R17, R10 ;  /* 0x000000110d0e7223 */ /* 0x000fe2000001010a */
[----:B------:R-:W-:Y:S06]  /*0b60*/  BRA `(.L_x_11237) ;  /* 0x00000000007c7947 */ /* 0x000fec0003800000 */
.L_x_11238:
[C---:B------:R-:W-:Y:S01]  /*0b70*/  IADD3 R0, R13.reuse, -0xb800000, RZ ;  /* 0xf48000000d007810 */ /* 0x040fe20007ffe0ff */
[----:B------:R-:W-:Y:S01]  /*0b80*/  BSSY B1, `(.L_x_11242) ;  /* 0x000001b000017945 */ /* 0x000fe20003800000 */
[----:B------:R-:W-:Y:S02]  /*0b90*/  FSETP.GT.FTZ.AND P0, PT, |R8|, RZ, PT ;  /* 0x000000ff0800720b */ /* 0x000fe40003f14200 */
[----:B0-----:R-:W-:Y:S02]  /*0ba0*/  LOP3.LUT R15, R0, 0xff800000, RZ, 0xc0, !PT ;  /* 0xff800000000f7812 */ /* 0x001fe400078ec0ff */
        /* <DEDUP_REMOVED lines=11> */
.L_x_11244:
        /* <DEDUP_REMOVED lines=13> */
.L_x_11243:
[----:B------:R-:W-:Y:S05]  /*0d30*/  BSYNC B1 ;  /* 0x0000000000017941 */ /* 0x000fea0003800000 */
.L_x_11242:
[----:B0-----:R-:W-:-:S04]  /*0d40*/  FMUL.FTZ R13, R8, 1.1920928955078125e-07 ;  /* 0x34000000080d7820 */ /* 0x001fc80000410000 */
[----:B------:R-:W-:-:S07]  /*0d50*/  FMUL.FTZ R14, R14, R13 ;  /* 0x0000000d0e0e7220 */ /* 0x000fce0000410000 */
.L_x_11237:
[----:B------:R-:W-:Y:S05]  /*0d60*/  BSYNC B0 ;  /* 0x0000000000007941 */ /* 0x000fea0003800000 */
.L_x_11236:
        /* <DEDUP_REMOVED lines=27> */
.L_x_11250:
[----:B------:R-:W-:Y:S01]  /*0f20*/  FSETP.GEU.FTZ.AND P0, PT, R8, -R13, PT ;  /* 0x8000000d0800720b */ /* 0x000fe20003f1e000 */
[----:B------:R-:W-:-:S12]  /*0f30*/  FADD.FTZ R17, R17, -1 ;  /* 0xbf80000011117421 */ /* 0x000fd80000010000 */
[----:B------:R-:W-:-:S07]  /*0f40*/  @!P0 FADD.FTZ R17, R17, -1 ;  /* 0xbf80000011118421 */ /* 0x000fce0000010000 */
.L_x_11249:
[----:B------:R-:W-:Y:S05]  /*0f50*/  BSYNC B1 ;  /* 0x0000000000017941 */ /* 0x000fea0003800000 */
.L_x_11248:
[----:B------:R-:W-:Y:S01]  /*0f60*/  FFMA.FTZ R18, -R13, R17, R10 ;  /* 0x000000110d127223 */ /* 0x000fe2000001010a */
[----:B------:R-:W-:Y:S06]  /*0f70*/  BRA `(.L_x_11246) ;  /* 0x00000000007c7947 */ /* 0x000fec0003800000 */
.L_x_11247:
[----:B------:R-:W-:Y:S01]  /*0f80*/  VIADD R0, R13, 0xf4800000 ;  /* 0xf48000000d007836 */ /* 0x000fe20000000000 */
[----:B------:R-:W-:Y:S01]  /*0f90*/  FSETP.GT.FTZ.AND P0, PT, |R9|, RZ, PT ;  /* 0x000000ff0900720b */ /* 0x000fe20003f14200 */
[----:B------:R-:W-:Y:S01]  /*0fa0*/  BSSY B1, `(.L_x_11251) ;  /* 0x000001a000017945 */ /* 0x000fe20003800000 */
[----:B------:R-:W-:Y:S02]  /*0fb0*/  LOP3.LUT R18, R13, 0xff800000, RZ, 0xc0, !PT ;  /* 0xff8000000d127812 */ /* 0x000fe400078ec0ff */
[----:B0-----:R-:W-:Y:S02]  /*0fc0*/  LOP3.LUT R15, R0, 0xff800000, RZ, 0xc0, !PT ;  /* 0xff800000000f7812 */ /* 0x001fe400078ec0ff */
        /* <DEDUP_REMOVED lines=10> */
.L_x_11253:
        /* <DEDUP_REMOVED lines=13> */
.L_x_11252:
[----:B------:R-:W-:Y:S05]  /*1140*/  BSYNC B1 ;  /* 0x0000000000017941 */ /* 0x000fea0003800000 */
.L_x_11251:
[----:B------:R-:W-:-:S04]  /*1150*/  FMUL.FTZ R9, R8, 1.1920928955078125e-07 ;  /* 0x3400000008097820 */ /* 0x000fc80000410000 */
[----:B------:R-:W-:-:S07]  /*1160*/  FMUL.FTZ R18, R18, R9 ;  /* 0x0000000912127220 */ /* 0x000fce0000410000 */
.L_x_11246:
[----:B------:R-:W-:Y:S05]  /*1170*/  BSYNC B0 ;  /* 0x0000000000007941 */ /* 0x000fea0003800000 */
.L_x_11245:
[----:B------:R-:W-:Y:S01]  /*1180*/  FSETP.GEU.FTZ.AND P0, PT, R10, |R6|, PT ;  /* 0x400000060a00720b */ /* 0x000fe20003f1e000 */
[----:B------:R-:W-:Y:S01]  /*1190*/  BSSY B0, `(.L_x_11254) ;  /* 0x000003f000007945 */ /* 0x000fe20003800000 */
[----:B------:R-:W-:-:S11]  /*11a0*/  MOV R8, R10 ;  /* 0x0000000a00087202 */ /* 0x000fd60000000f00 */
        /* <DEDUP_REMOVED lines=24> */
.L_x_11259:
[----:B------:R-:W-:Y:S01]  /*1330*/  FSETP.GEU.FTZ.AND P0, PT, R13, -R9, PT ;  /* 0x800000090d00720b */ /* 0x000fe20003f1e000 */
[----:B------:R-:W-:-:S12]  /*1340*/  FADD.FTZ R15, R15, -1 ;  /* 0xbf8000000f0f7421 */ /* 0x000fd80000010000 */
[----:B------:R-:W-:-:S07]  /*1350*/  @!P0 FADD.FTZ R15, R15, -1 ;  /* 0xbf8000000f0f8421 */ /* 0x000fce0000010000 */
.L_x_11258:
[----:B------:R-:W-:Y:S05]  /*1360*/  BSYNC B1 ;  /* 0x0000000000017941 */ /* 0x000fea0003800000 */
.L_x_11257:
[----:B------:R-:W-:Y:S01]  /*1370*/  FFMA.FTZ R8, -R9, R15, R10 ;  /* 0x0000000f09087223 */ /* 0x000fe2000001010a */
[----:B------:R-:W-:Y:S06]  /*1380*/  BRA `(.L_x_11255) ;  /* 0x00000000007c7947 */ /* 0x000fec0003800000 */
.L_x_11256:
        /* <DEDUP_REMOVED lines=15> */
.L_x_11262:
        /* <DEDUP_REMOVED lines=13> */
.L_x_11261:
[----:B------:R-:W-:Y:S05]  /*1550*/  BSYNC B1 ;  /* 0x0000000000017941 */ /* 0x000fea0003800000 */
.L_x_11260:
[----:B0-----:R-:W-:-:S04]  /*1560*/  FMUL.FTZ R9, R6, 1.1920928955078125e-07 ;  /* 0x3400000006097820 */ /* 0x001fc80000410000 */
[----:B------:R-:W-:-:S07]  /*1570*/  FMUL.FTZ R8, R8, R9 ;  /* 0x0000000908087220 */ /* 0x000fce0000410000 */
.L_x_11255:
[----:B------:R-:W-:Y:S05]  /*1580*/  BSYNC B0 ;  /* 0x0000000000007941 */ /* 0x000fea0003800000 */
.L_x_11254:
        /* <DEDUP_REMOVED lines=27> */
.L_x_11268:
[----:B------:R-:W-:Y:S01]  /*1740*/  FSETP.GEU.FTZ.AND P0, PT, R6, -R9, PT ;  /* 0x800000090600720b */ /* 0x000fe20003f1e000 */
[----:B------:R-:W-:-:S12]  /*1750*/  FADD.FTZ R15, R15, -1 ;  /* 0xbf8000000f0f7421 */ /* 0x000fd80000010000 */
[----:B------:R-:W-:-:S07]  /*1760*/  @!P0 FADD.FTZ R15, R15, -1 ;  /* 0xbf8000000f0f8421 */ /* 0x000fce0000010000 */
.L_x_11267:
[----:B------:R-:W-:Y:S05]  /*1770*/  BSYNC B1 ;  /* 0x0000000000017941 */ /* 0x000fea0003800000 */
.L_x_11266:
[----:B------:R-:W-:Y:S01]  /*1780*/  FFMA.FTZ R6, -R9, R15, R10 ;  /* 0x0000000f09067223 */ /* 0x000fe2000001010a */
[----:B------:R-:W-:Y:S06]  /*1790*/  BRA `(.L_x_11264) ;  /* 0x00000000007c7947 */ /* 0x000fec0003800000 */
.L_x_11265:
[----:B------:R-:W-:Y:S01]  /*17a0*/  IADD3 R0, R9, -0xb800000, RZ ;  /* 0xf480000009007810 */ /* 0x000fe20007ffe0ff */
        /* <DEDUP_REMOVED lines=14> */
.L_x_11271:
        /* <DEDUP_REMOVED lines=13> */
.L_x_11270:
[----:B------:R-:W-:Y:S05]  /*1960*/  BSYNC B1 ;  /* 0x0000000000017941 */ /* 0x000fea0003800000 */
.L_x_11269:
[----:B------:R-:W-:-:S04]  /*1970*/  FMUL.FTZ R7, R7, 1.1920928955078125e-07 ;  /* 0x3400000007077820 */ /* 0x000fc80000410000 */
[----:B------:R-:W-:-:S07]  /*1980*/  FMUL.FTZ R6, R6, R7 ;  /* 0x0000000706067220 */ /* 0x000fce0000410000 */
.L_x_11264:
[----:B------:R-:W-:Y:S05]  /*1990*/  BSYNC B0 ;  /* 0x0000000000007941 */ /* 0x000fea0003800000 */
.L_x_11263:
        /* <DEDUP_REMOVED lines=27> */
.L_x_11277:
[----:B------:R-:W-:Y:S01]  /*1b50*/  FSETP.GEU.FTZ.AND P0, PT, R9, -R7, PT ;  /* 0x800000070900720b */ /* 0x000fe20003f1e000 */
[----:B------:R-:W-:-:S12]  /*1b60*/  FADD.FTZ R13, R13, -1 ;  /* 0xbf8000000d0d7421 */ /* 0x000fd80000010000 */
[----:B------:R-:W-:-:S07]  /*1b70*/  @!P0 FADD.FTZ R13, R13, -1 ;  /* 0xbf8000000d0d8421 */ /* 0x000fce0000010000 */
.L_x_11276:
[----:B------:R-:W-:Y:S05]  /*1b80*/  BSYNC B1 ;  /* 0x0000000000017941 */ /* 0x000fea0003800000 */
.L_x_11275:
[----:B------:R-:W-:Y:S01]  /*1b90*/  FFMA.FTZ R20, -R7, R13, R10 ;  /* 0x0000000d07147223 */ /* 0x000fe2000001010a */
[----:B------:R-:W-:Y:S06]  /*1ba0*/  BRA `(.L_x_11273) ;  /* 0x00000000007c7947 */ /* 0x000fec0003800000 */
.L_x_11274:
[C---:B------:R-:W-:Y:S01]  /*1bb0*/  VIADD R0, R7.reuse, 0xf4800000 ;  /* 0xf480000007007836 */ /* 0x040fe20000000000 */
        /* <DEDUP_REMOVED lines=14> */
.L_x_11280:
        /* <DEDUP_REMOVED lines=13> */
.L_x_11279:
[----:B------:R-:W-:Y:S05]  /*1d70*/  BSYNC B1 ;  /* 0x0000000000017941 */ /* 0x000fea0003800000 */
.L_x_11278:
[----:B0-----:R-:W-:-:S04]  /*1d80*/  FMUL.FTZ R7, R4, 1.1920928955078125e-07 ;  /* 0x3400000004077820 */ /* 0x001fc80000410000 */
[----:B------:R-:W-:-:S07]  /*1d90*/  FMUL.FTZ R20, R20, R7 ;  /* 0x0000000714147220 */ /* 0x000fce0000410000 */
.L_x_11273:
[----:B------:R-:W-:Y:S05]  /*1da0*/  BSYNC B0 ;  /* 0x0000000000007941 */ /* 0x000fea0003800000 */
.L_x_11272:
[----:B------:R-:W-:Y:S01]  /*1db0*/  FSETP.GEU.FTZ.AND P0, PT, R10, |R5|, PT ;  /* 0x400000050a00720b */ /* 0x000fe20003f1e000 */
[----:B------:R-:W-:-:S12]  /*1dc0*/  BSSY B0, `(.L_x_11281) ;  /* 0x000003e000007945 */ /* 0x000fd80003800000 */
        /* <DEDUP_REMOVED lines=24> */
.L_x_11286:
[----:B------:R-:W-:Y:S01]  /*1f50*/  FSETP.GEU.FTZ.AND P0, PT, R4, -R7, PT ;  /* 0x800000070400720b */ /* 0x000fe20003f1e000 */
[----:B------:R-:W-:-:S12]  /*1f60*/  FADD.FTZ R13, R13, -1 ;  /* 0xbf8000000d0d7421 */ /* 0x000fd80000010000 */
[----:B------:R-:W-:-:S07]  /*1f70*/  @!P0 FADD.FTZ R13, R13, -1 ;  /* 0xbf8000000d0d8421 */ /* 0x000fce0000010000 */
.L_x_11285:
[----:B------:R-:W-:Y:S05]  /*1f80*/  BSYNC B1 ;  /* 0x0000000000017941 */ /* 0x000fea0003800000 */
.L_x_11284:
[----:B------:R-:W-:Y:S01]  /*1f90*/  FFMA.FTZ R10, -R7, R13, R10 ;  /* 0x0000000d070a7223 */ /* 0x000fe2000001010a */
[----:B------:R-:W-:Y:S06]  /*1fa0*/  BRA `(.L_x_11282) ;  /* 0x00000000007c7947 */ /* 0x000fec0003800000 */
.L_x_11283:
[----:B------:R-:W-:Y:S01]  /*1fb0*/  IADD3 R0, R7, -0xb800000, RZ ;  /* 0xf480000007007810 */ /* 0x000fe20007ffe0ff */
        /* <DEDUP_REMOVED lines=14> */
.L_x_11289:
        /* <DEDUP_REMOVED lines=13> */
.L_x_11288:
[----:B------:R-:W-:Y:S05]  /*2170*/  BSYNC B1 ;  /* 0x0000000000017941 */ /* 0x000fea0003800000 */
.L_x_11287:
[----:B------:R-:W-:-:S04]  /*2180*/  FMUL.FTZ R4, R4, 1.1920928955078125e-07 ;  /* 0x3400000004047820 */ /* 0x000fc80000410000 */
[----:B------:R-:W-:-:S07]  /*2190*/  FMUL.FTZ R10, R15, R4 ;  /* 0x000000040f0a7220 */ /* 0x000fce0000410000 */
.L_x_11282:
[----:B------:R-:W-:Y:S05]  /*21a0*/  BSYNC B0 ;  /* 0x0000000000007941 */ /* 0x000fea0003800000 */
.L_x_11281:
[----:B------:R-:W1:Y:S01]  /*21b0*/  LDC.64 R4, c[0x0][0x220] ;  /* 0x00008800ff047b82 */ /* 0x000e620000000a00 */
[C---:B------:R-:W-:Y:S02]  /*21c0*/  FSETP.GTU.FTZ.AND P2, PT, |R14|.reuse, +INF , PT ;  /* 0x7f8000000e00780b */ /* 0x040fe40003f5c200 */
[--C-:B0-----:R-:W-:Y:S02]  /*21d0*/  LOP3.LUT R9, R14, 0x80000000, R3.reuse, 0xb8, !PT ;  /* 0x800000000e097812 */ /* 0x101fe400078eb803 */
[----:B------:R-:W-:Y:S02]  /*21e0*/  FSETP.GTU.FTZ.AND P1, PT, |R16|, +INF , PT ;  /* 0x7f8000001000780b */ /* 0x000fe40003f3c200 */
[----:B------:R-:W-:Y:S02]  /*21f0*/  FSETP.GTU.FTZ.AND P0, PT, |R12|, +INF , PT ;  /* 0x7f8000000c00780b */ /* 0x000fe40003f1c200 */
[----:B------:R-:W-:Y:S02]  /*2200*/  FSETP.GTU.FTZ.AND P3, PT, |R18|, +INF , PT ;  /* 0x7f8000001200780b */ /* 0x000fe40003f7c200 */
[----:B------:R-:W-:-:S02]  /*2210*/  LOP3.LUT R13, R16, 0x80000000, R3, 0xb8, !PT ;  /* 0x80000000100d7812 */ /* 0x000fc400078eb803 */
[--C-:B------:R-:W-:Y:S02]  /*2220*/  LOP3.LUT R7, R12, 0x80000000, R3.reuse, 0xb8, !PT ;  /* 0x800000000c077812 */ /* 0x100fe400078eb803 */
[----:B------:R-:W-:Y:S02]  /*2230*/  LOP3.LUT R15, R18, 0x80000000, R3, 0xb8, !PT ;  /* 0x80000000120f7812 */ /* 0x000fe400078eb803 */
[----:B------:R-:W-:Y:S02]  /*2240*/  FSEL R14, R14, R9, P2 ;  /* 0x000000090e0e7208 */ /* 0x000fe40001000000 */
[----:B------:R-:W-:Y:S02]  /*2250*/  FSEL R13, R16, R13, P1 ;  /* 0x0000000d100d7208 */ /* 0x000fe40000800000 */
[----:B------:R-:W-:Y:S02]  /*2260*/  FSEL R12, R12, R7, P0 ;  /* 0x000000070c0c7208 */ /* 0x000fe40000000000 */
[----:B------:R-:W-:Y:S01]  /*2270*/  FSEL R15, R18, R15, P3 ;  /* 0x0000000f120f7208 */ /* 0x000fe20001800000 */
[----:B-1----:R-:W-:Y:S01]  /*2280*/  IMAD.WIDE.U32 R4, R2, 0x4, R4 ;  /* 0x0000000402047825 */ /* 0x002fe200078e0004 */
[----:B------:R-:W-:-:S02]  /*2290*/  FSETP.GTU.FTZ.AND P2, PT, |R6|, +INF , PT ;  /* 0x7f8000000600780b */ /* 0x000fc40003f5c200 */
[C---:B------:R-:W-:Y:S02]  /*22a0*/  FSETP.GTU.FTZ.AND P1, PT, |R8|.reuse, +INF , PT ;  /* 0x7f8000000800780b */ /* 0x040fe40003f3c200 */
[----:B------:R-:W-:Y:S01]  /*22b0*/  LOP3.LUT R9, R8, 0x80000000, R3, 0xb8, !PT ;  /* 0x8000000008097812 */ /* 0x000fe200078eb803 */
[----:B------:R-:W-:Y:S01]  /*22c0*/  IMAD.WIDE R4, R11, 0x8, R4 ;  /* 0x000000080b047825 */ /* 0x000fe200078e0204 */
[--C-:B------:R-:W-:Y:S02]  /*22d0*/  LOP3.LUT R11, R6, 0x80000000, R3.reuse, 0xb8, !PT ;  /* 0x80000000060b7812 */ /* 0x100fe400078eb803 */
[--C-:B------:R-:W-:Y:S02]  /*22e0*/  LOP3.LUT R7, R10, 0x80000000, R3.reuse, 0xb8, !PT ;  /* 0x800000000a077812 */ /* 0x100fe400078eb803 */
[----:B------:R-:W-:Y:S01]  /*22f0*/  LOP3.LUT R17, R20, 0x80000000, R3, 0xb8, !PT ;  /* 0x8000000014117812 */ /* 0x000fe200078eb803 */
[----:B------:R-:W-:Y:S01]  /*2300*/  STG.E.64 desc[UR4][R4.64], R12 ;  /* 0x0000000c04007986 */ /* 0x000fe2000c101b04 */
[----:B------:R-:W-:-:S02]  /*2310*/  FSETP.GTU.FTZ.AND P0, PT, |R10|, +INF , PT ;  /* 0x7f8000000a00780b */ /* 0x000fc40003f1c200 */
[----:B------:R-:W-:Y:S01]  /*2320*/  FSETP.GTU.FTZ.AND P3, PT, |R20|, +INF , PT ;  /* 0x7f8000001400780b */ /* 0x000fe20003f7c200 */
[----:B------:R-:W-:Y:S01]  /*2330*/  STG.E.64 desc[UR4][R4.64+0x400], R14 ;  /* 0x0004000e04007986 */ /* 0x000fe2000c101b04 */
[----:B------:R-:W-:Y:S02]  /*2340*/  FSEL R3, R6, R11, P2 ;  /* 0x0000000b06037208 */ /* 0x000fe40001000000 */
[----:B------:R-:W-:Y:S02]  /*2350*/  FSEL R2, R8, R9, P1 ;  /* 0x0000000908027208 */ /* 0x000fe40000800000 */
[----:B------:R-:W-:Y:S02]  /*2360*/  FSEL R7, R10, R7, P0 ;  /* 0x000000070a077208 */ /* 0x000fe40000000000 */
[----:B------:R-:W-:Y:S01]  /*2370*/  FSEL R6, R20, R17, P3 ;  /* 0x0000001114067208 */ /* 0x000fe20001800000 */
[----:B------:R-:W-:Y:S04]  /*2380*/  STG.E.64 desc[UR4][R4.64+0x800], R2 ;  /* 0x0008000204007986 */ /* 0x000fe8000c101b04 */
[----:B------:R-:W-:Y:S01]  /*2390*/  STG.E.64 desc[UR4][R4.64+0xc00], R6 ;  /* 0x000c000604007986 */ /* 0x000fe2000c101b04 */
[----:B------:R-:W-:Y:S05]  /*23a0*/  EXIT ;  /* 0x000000000000794d */ /* 0x000fea0003800000 */
.L_x_11217:
        /* <DEDUP_REMOVED lines=32> */
[----:B------:R-:W3:Y:S04]  /*25b0*/  @!P1 LDC.64 R10, c[0x0][0x228] ;  /* 0x00008a00ff0a9b82 */ /* 0x000ee80000000a00 */
[----:B------:R-:W-:-:S13]  /*25c0*/  ISETP.GE.AND P6, PT, R27, R3, PT ;  /* 0x000000031b00720c */ /* 0x000fda0003fc6270 */
[----:B------:R-:W1:Y:S01]  /*25d0*/  @!P6 LDC.64 R12, c[0x0][0x228] ;  /* 0x00008a00ff0ceb82 */ /* 0x000e620000000a00 */
[----:B--2---:R-:W-:-:S04]  /*25e0*/  @!P5 IMAD.WIDE.U32 R18, R0, 0x4, R18 ;  /* 0x000000040012d825 */ /* 0x004fc800078e0012 */
[----:B------:R-:W-:Y:S02]  /*25f0*/  IMAD.MOV.U32 R0, RZ, RZ, RZ ;  /* 0x000000ffff007224 */ /* 0x000fe400078e00ff */
[----:B0-----:R-:W-:Y:S01]  /*2600*/  @!P0 IMAD.WIDE.U32 R16, R20, 0x4, R16 ;  /* 0x0000000414108825 */ /* 0x001fe200078e0010 */
[----:B------:R-:W-:-:S03]  /*2610*/  HFMA2.MMA R20, -RZ, RZ, 0, 0 ;  /* 0x00000000ff147435 */ /* 0x000fc600000001ff */
[----:B------:R-:W-:Y:S01]  /*2620*/  @!P6 IMAD.IADD R27, R2, 0x1, R27 ;  /* 0x00000001021be824 */ /* 0x000fe200078e021b */
[----:B------:R0:W5:Y:S01]  /*2630*/  @!P0 LDG.E R0, desc[UR4][R16.64] ;  /* 0x0000000410008981 */ /* 0x000162000c1e1900 */
[----:B----4-:R-:W-:Y:S01]  /*2640*/  @!P2 IMAD.WIDE.U32 R8, R23, 0x4, R8 ;  /* 0x000000041708a825 */ /* 0x010fe200078e0008 */
[----:B------:R-:W-:-:S03]  /*2650*/  CS2R R22, SRZ ;  /* 0x0000000000167805 */ /* 0x000fc6000001ff00 */
[----:B---3--:R-:W-:Y:S01]  /*2660*/  @!P1 IMAD.WIDE.U32 R10, R21, 0x4, R10 ;  /* 0x00000004150a9825 */ /* 0x008fe200078e000a */
[----:B------:R2:W5:Y:S03]  /*2670*/  @!P5 LDG.E R20, desc[UR4][R18.64] ;  /* 0x000000041214d981 */ /* 0x000566000c1e1900 */
[----:B------:R-:W-:Y:S01]  /*2680*/  IMAD.MOV.U32 R21, RZ, RZ, RZ ;  /* 0x000000ffff157224 */ /* 0x000fe200078e00ff */
[----:B0-----:R-:W-:Y:S01]  /*2690*/  CS2R R16, SRZ ;  /* 0x0000000000107805 */ /* 0x001fe2000001ff00 */
[----:B------:R-:W-:-:S04]  /*26a0*/  @!P4 IMAD.WIDE.U32 R14, R29, 0x4, R14 ;  /* 0x000000041d0ec825 */ /* 0x000fc800078e000e */
[----:B-1----:R-:W-:Y:S01]  /*26b0*/  @!P3 IMAD.WIDE.U32 R6, R25, 0x4, R6 ;  /* 0x000000041906b825 */ /* 0x002fe200078e0006 */
[----:B------:R2:W5:Y:S03]  /*26c0*/  @!P4 LDG.E R23, desc[UR4][R14.64] ;  /* 0x000000040e17c981 */ /* 0x000566000c1e1900 */
[----:B------:R-:W-:Y:S01]  /*26d0*/  @!P6 IMAD.WIDE.U32 R12, R27, 0x4, R12 ;  /* 0x000000041b0ce825 */ /* 0x000fe200078e000c */
[----:B------:R2:W5:Y:S04]  /*26e0*/  @!P3 LDG.E R22, desc[UR4][R6.64] ;  /* 0x000000040616b981 */ /* 0x000568000c1e1900 */
[----:B------:R2:W5:Y:S04]  /*26f0*/  @!P2 LDG.E R21, desc[UR4][R8.64] ;  /* 0x000000040815a981 */ /* 0x000568000c1e1900 */
[----:B------:R2:W5:Y:S04]  /*2700*/  @!P1 LDG.E R17, desc[UR4][R10.64] ;  /* 0x000000040a119981 */ /* 0x000568000c1e1900 */
[----:B------:R2:W5:Y:S01]  /*2710*/  @!P6 LDG.E R16, desc[UR4][R12.64] ;  /* 0x000000040c10e981 */ /* 0x000562000c1e1900 */
[----:B------:R-:W-:Y:S04]  /*2720*/  BSSY B1, `(.L_x_11290) ;  /* 0x0000047000017945 */ /* 0x000fe80003800000 */
[----:B------:R-:W-:Y:S05]  /*2730*/  @P0 BRA `(.L_x_11291) ;  /* 0x0000000400140947 */ /* 0x000fea0003800000 */
[----:B--2---:R-:W0:Y:S01]  /*2740*/  LDC R7, c[0x0][0x218] ;  /* 0x00008600ff077b82 */ /* 0x004e220000000800 */
        /* <DEDUP_REMOVED lines=27> */
.L_x_11297:
[----:B------:R-:W-:Y:S01]  /*2900*/  FSETP.GEU.FTZ.AND P0, PT, R9, -R13, PT ;  /* 0x8000000d0900720b */ /* 0x000fe20003f1e000 */
[----:B------:R-:W-:-:S12]  /*2910*/  FADD.FTZ R11, R11, -1 ;  /* 0xbf8000000b0b7421 */ /* 0x000fd80000010000 */
[----:B------:R-:W-:-:S07]  /*2920*/  @!P0 FADD.FTZ R11, R11, -1 ;  /* 0xbf8000000b0b8421 */ /* 0x000fce0000010000 */
.L_x_11296:
[----:B------:R-:W-:Y:S05]  /*2930*/  BSYNC B2 ;  /* 0x0000000000027941 */ /* 0x000fea0003800000 */
.L_x_11295:
[----:B------:R-:W-:Y:S01]  /*2940*/  FFMA.FTZ R6, -R13, R11, R6 ;  /* 0x0000000b0d067223 */ /* 0x000fe20000010106 */
[----:B------:R-:W-:Y:S06]  /*2950*/  BRA `(.L_x_11293) ;  /* 0x00000000007c7947 */ /* 0x000fec0003800000 */
.L_x_11294:
        /* <DEDUP_REMOVED lines=15> */
.L_x_11300:
        /* <DEDUP_REMOVED lines=13> */
.L_x_11299:
[----:B------:R-:W-:Y:S05]  /*2b20*/  BSYNC B2 ;  /* 0x0000000000027941 */ /* 0x000fea0003800000 */
.L_x_11298:
[----:B------:R-:W-:-:S04]  /*2b30*/  FMUL.FTZ R9, R8, 1.1920928955078125e-07 ;  /* 0x3400000008097820 */ /* 0x000fc80000410000 */
[----:B------:R-:W-:-:S07]  /*2b40*/  FMUL.FTZ R6, R6, R9 ;  /* 0x0000000906067220 */ /* 0x000fce0000410000 */
.L_x_11293:
[----:B------:R-:W-:Y:S05]  /*2b50*/  BSYNC B0 ;  /* 0x0000000000007941 */ /* 0x000fea0003800000 */
.L_x_11292:
[C---:B------:R-:W-:Y:S02]  /*2b60*/  FSETP.GTU.FTZ.AND P0, PT, |R6|.reuse, +INF , PT ;  /* 0x7f8000000600780b */ /* 0x040fe40003f1c200 */
[----:B------:R-:W-:-:S04]  /*2b70*/  LOP3.LUT R7, R6, 0x80000000, R7, 0xb8, !PT ;  /* 0x8000000006077812 */ /* 0x000fc800078eb807 */
[----:B------:R-:W-:-:S07]  /*2b80*/  FSEL R7, R6, R7, P0 ;  /* 0x0000000706077208 */ /* 0x000fce0000000000 */
.L_x_11291:
[----:B------:R-:W-:Y:S05]  /*2b90*/  BSYNC B1 ;  /* 0x0000000000017941 */ /* 0x000fea0003800000 */
.L_x_11290:
[----:B--2---:R-:W-:Y:S01]  /*2ba0*/  VIADD R6, R4, 0x80 ;  /* 0x0000008004067836 */ /* 0x004fe20000000000 */
        /* <DEDUP_REMOVED lines=31> */
.L_x_11308:
[----:B------:R-:W-:Y:S01]  /*2da0*/  FSETP.GEU.FTZ.AND P0, PT, R11, -R12, PT ;  /* 0x8000000c0b00720b */ /* 0x000fe20003f1e000 */
[----:B------:R-:W-:-:S12]  /*2db0*/  FADD.FTZ R0, R0, -1 ;  /* 0xbf80000000007421 */ /* 0x000fd80000010000 */
[----:B------:R-:W-:-:S07]  /*2dc0*/  @!P0 FADD.FTZ R0, R0, -1 ;  /* 0xbf80000000008421 */ /* 0x000fce0000010000 */
.L_x_11307:
[----:B------:R-:W-:Y:S05]  /*2dd0*/  BSYNC B2 ;  /* 0x0000000000027941 */ /* 0x000fea0003800000 */
.L_x_11306:
[----:B------:R-:W-:Y:S01]  /*2de0*/  FFMA.FTZ R9, -R12, R0, R9 ;  /* 0x000000000c097223 */ /* 0x000fe20000010109 */
[----:B------:R-:W-:Y:S06]  /*2df0*/  BRA `(.L_x_11304) ;  /* 0x00000000007c7947 */ /* 0x000fec0003800000 */
.L_x_11305:
        /* <DEDUP_REMOVED lines=15> */
.L_x_11311:
        /* <DEDUP_REMOVED lines=13> */
.L_x_11310:
[----:B------:R-:W-:Y:S05]  /*2fc0*/  BSYNC B2 ;  /* 0x0000000000027941 */ /* 0x000fea0003800000 */
.L_x_11309:
[----:B------:R-:W-:-:S04]  /*2fd0*/  FMUL.FTZ R0, R9, 1.1920928955078125e-07 ;  /* 0x3400000009007820 */ /* 0x000fc80000410000 */
[----:B------:R-:W-:-:S07]  /*2fe0*/  FMUL.FTZ R9, R5, R0 ;  /* 0x0000000005097220 */ /* 0x000fce0000410000 */
.L_x_11304:
[----:B------:R-:W-:Y:S05]  /*2ff0*/  BSYNC B0 ;  /* 0x0000000000007941 */ /* 0x000fea0003800000 */
.L_x_11303:
[C---:B------:R-:W-:Y:S02]  /*3000*/  FSETP.GTU.FTZ.AND P0, PT, |R9|.reuse, +INF , PT ;  /* 0x7f8000000900780b */ /* 0x040fe40003f1c200 */
[----:B------:R-:W-:-:S04]  /*3010*/  LOP3.LUT R8, R9, 0x80000000, R8, 0xb8, !PT ;  /* 0x8000000009087812 */ /* 0x000fc800078eb808 */
[----:B------:R-:W-:-:S07]  /*3020*/  FSEL R5, R9, R8, P0 ;  /* 0x0000000809057208 */ /* 0x000fce0000000000 */
.L_x_11302:
[----:B------:R-:W-:Y:S05]  /*3030*/  BSYNC B1 ;  /* 0x0000000000017941 */ /* 0x000fea0003800000 */
.L_x_11301:
[----:B-----5:R-:W-:Y:S01]  /*3040*/  IADD3 R0, R4, 0x100, RZ ;  /* 0x0000010004007810 */ /* 0x020fe20007ffe0ff */
[----:B------:R-:W-:Y:S03]  /*3050*/  BSSY B1, `(.L_x_11312) ;  /* 0x0000048000017945 */ /* 0x000fe60003800000 */
[----:B------:R-:W-:-:S13]  /*3060*/  ISETP.GE.AND P0, PT, R0, R3, PT ;  /* 0x000000030000720c */ /* 0x000fda0003f06270 */
[----:B------:R-:W-:Y:S05]  /*3070*/  @P0 BRA `(.L_x_11313) ;  /* 0x0000000400140947 */ /* 0x000fea0003800000 */
[----:B------:R-:W1:Y:S01]  /*3080*/  LDC R9, c[0x0][0x218] ;  /* 0x00008600ff097b82 */ /* 0x000e620000000800 */
[----:B------:R-:W-:Y:S01]  /*3090*/  BSSY B0, `(.L_x_11314) ;  /* 0x0000040000007945 */ /* 0x000fe20003800000 */
[C---:B-1----:R-:W-:Y:S01]  /*30a0*/  FSETP.GEU.FTZ.AND P0, PT, |R9|.reuse, |R20|, PT ;  /* 0x400000140900720b */ /* 0x042fe20003f1e200 */
        /* <DEDUP_REMOVED lines=25> */
.L_x_11319:
[----:B------:R-:W-:Y:S01]  /*3240*/  FSETP.GEU.FTZ.AND P0, PT, R11, -R15, PT ;  /* 0x8000000f0b00720b */ /* 0x000fe20003f1e000 */
[----:B------:R-:W-:-:S12]  /*3250*/  FADD.FTZ R13, R13, -1 ;  /* 0xbf8000000d0d7421 */ /* 0x000fd80000010000 */
[----:B------:R-:W-:-:S07]  /*3260*/  @!P0 FADD.FTZ R13, R13, -1 ;  /* 0xbf8000000d0d8421 */ /* 0x000fce0000010000 */
.L_x_11318:
[----:B------:R-:W-:Y:S05]  /*3270*/  BSYNC B2 ;  /* 0x0000000000027941 */ /* 0x000fea0003800000 */
.L_x_11317:
[----:B------:R-:W-:Y:S01]  /*3280*/  FFMA.FTZ R8, -R15, R13, R8 ;  /* 0x0000000d0f087223 */ /* 0x000fe20000010108 */
[----:B------:R-:W-:Y:S06]  /*3290*/  BRA `(.L_x_11315) ;  /* 0x00000000007c7947 */ /* 0x000fec0003800000 */
.L_x_11316:
        /* <DEDUP_REMOVED lines=15> */
.L_x_11322:
        /* <DEDUP_REMOVED lines=13> */
.L_x_11321:
[----:B------:R-:W-:Y:S05]  /*3460*/  BSYNC B2 ;  /* 0x0000000000027941 */ /* 0x000fea0003800000 */
.L_x_11320:
[----:B------:R-:W-:-:S04]  /*3470*/  FMUL.FTZ R11, R10, 1.1920928955078125e-07 ;  /* 0x340000000a0b7820 */ /* 0x000fc80000410000 */
[----:B------:R-:W-:-:S07]  /*3480*/  FMUL.FTZ R8, R8, R11 ;  /* 0x0000000b08087220 */ /* 0x000fce0000410000 */
.L_x_11315:
[----:B------:R-:W-:Y:S05]  /*3490*/  BSYNC B0 ;  /* 0x0000000000007941 */ /* 0x000fea0003800000 */
.L_x_11314:
[C---:B------:R-:W-:Y:S02]  /*34a0*/  FSETP.GTU.FTZ.AND P0, PT, |R8|.reuse, +INF , PT ;  /* 0x7f8000000800780b */ /* 0x040fe40003f1c200 */
[----:B------:R-:W-:-:S04]  /*34b0*/  LOP3.LUT R9, R8, 0x80000000, R9, 0xb8, !PT ;  /* 0x8000000008097812 */ /* 0x000fc800078eb809 */
[----:B------:R-:W-:-:S07]  /*34c0*/  FSEL R8, R8, R9, P0 ;  /* 0x0000000908087208 */ /* 0x000fce0000000000 */
.L_x_11313:
[----:B------:R-:W-:Y:S05]  /*34d0*/  BSYNC B1 ;  /* 0x0000000000017941 */ /* 0x000fea0003800000 */
.L_x_11312:
[----:B------:R-:W-:Y:S01]  /*34e0*/  VIADD R0, R4, 0x180 ;  /* 0x0000018004007836 */ /* 0x000fe20000000000 */
[----:B------:R-:W-:Y:S04]  /*34f0*/  BSSY B1, `(.L_x_11323) ;  /* 0x0000048000017945 */ /* 0x000fe80003800000 */
[----:B------:R-:W-:-:S13]  /*3500*/  ISETP.GE.AND P0, PT, R0, R3, PT ;  /* 0x000000030000720c */ /* 0x000fda0003f06270 */
[----:B------:R-:W-:Y:S05]  /*3510*/  @P0 BRA `(.L_x_11324) ;  /* 0x0000000400140947 */ /* 0x000fea0003800000 */
[----:B------:R-:W1:Y:S01]  /*3520*/  LDC R10, c[0x0][0x218] ;  /* 0x00008600ff0a7b82 */ /* 0x000e620000000800 */
[----:B------:R-:W-:Y:S01]  /*3530*/  BSSY B0, `(.L_x_11325) ;  /* 0x0000040000007945 */ /* 0x000fe20003800000 */
[C---:B-1----:R-:W-:Y:S01]  /*3540*/  FSETP.GEU.FTZ.AND P0, PT, |R10|.reuse, |R23|, PT ;  /* 0x400000170a00720b */ /* 0x042fe20003f1e200 */
        /* <DEDUP_REMOVED lines=25> */
.L_x_11330:
[----:B------:R-:W-:Y:S01]  /*36e0*/  FSETP.GEU.FTZ.AND P0, PT, R12, -R14, PT ;  /* 0x8000000e0c00720b */ /* 0x000fe20003f1e000 */
[----:B------:R-:W-:-:S12]  /*36f0*/  FADD.FTZ R0, R0, -1 ;  /* 0xbf80000000007421 */ /* 0x000fd80000010000 */
[----:B------:R-:W-:-:S07]  /*3700*/  @!P0 FADD.FTZ R0, R0, -1 ;  /* 0xbf80000000008421 */ /* 0x000fce0000010000 */
.L_x_11329:
[----:B------:R-:W-:Y:S05]  /*3710*/  BSYNC B2 ;  /* 0x0000000000027941 */ /* 0x000fea0003800000 */
.L_x_11328:
[----:B------:R-:W-:Y:S01]  /*3720*/  FFMA.FTZ R9, -R14, R0, R9 ;  /* 0x000000000e097223 */ /* 0x000fe20000010109 */
[----:B------:R-:W-:Y:S06]  /*3730*/  BRA `(.L_x_11326) ;  /* 0x00000000007c7947 */ /* 0x000fec0003800000 */
.L_x_11327:
        /* <DEDUP_REMOVED lines=15> */
.L_x_11333:
        /* <DEDUP_REMOVED lines=13> */
.L_x_11332:
[----:B------:R-:W-:Y:S05]  /*3900*/  BSYNC B2 ;  /* 0x0000000000027941 */ /* 0x000fea0003800000 */
.L_x_11331:
[----:B------:R-:W-:-:S04]  /*3910*/  FMUL.FTZ R0, R11, 1.1920928955078125e-07 ;  /* 0x340000000b007820 */ /* 0x000fc80000410000 */
[----:B------:R-:W-:-:S07]  /*3920*/  FMUL.FTZ R9, R9, R0 ;  /* 0x0000000009097220 */ /* 0x000fce0000410000 */
.L_x_11326:
[----:B------:R-:W-:Y:S05]  /*3930*/  BSYNC B0 ;  /* 0x0000000000007941 */ /* 0x000fea0003800000 */
.L_x_11325:
[C---:B------:R-:W-:Y:S02]  /*3940*/  FSETP.GTU.FTZ.AND P0, PT, |R9|.reuse, +INF , PT ;  /* 0x7f8000000900780b */ /* 0x040fe40003f1c200 */
[----:B------:R-:W-:-:S04]  /*3950*/  LOP3.LUT R10, R9, 0x80000000, R10, 0xb8, !PT ;  /* 0x80000000090a7812 */ /* 0x000fc800078eb80a */
[----:B------:R-:W-:-:S07]  /*3960*/  FSEL R9, R9, R10, P0 ;  /* 0x0000000a09097208 */ /* 0x000fce0000000000 */
.L_x_11324:
[----:B------:R-:W-:Y:S05]  /*3970*/  BSYNC B1 ;  /* 0x0000000000017941 */ /* 0x000fea0003800000 */
.L_x_11323:
        /* <DEDUP_REMOVED lines=32> */
.L_x_11341:
[----:B------:R-:W-:Y:S01]  /*3b80*/  FSETP.GEU.FTZ.AND P0, PT, R13, -R19, PT ;  /* 0x800000130d00720b */ /* 0x000fe20003f1e000 */
[----:B------:R-:W-:-:S12]  /*3b90*/  FADD.FTZ R15, R15, -1 ;  /* 0xbf8000000f0f7421 */ /* 0x000fd80000010000 */
[----:B------:R-:W-:-:S07]  /*3ba0*/  @!P0 FADD.FTZ R15, R15, -1 ;  /* 0xbf8000000f0f8421 */ /* 0x000fce0000010000 */
.L_x_11340:
[----:B------:R-:W-:Y:S05]  /*3bb0*/  BSYNC B2 ;  /* 0x0000000000027941 */ /* 0x000fea0003800000 */
.L_x_11339:
[----:B------:R-:W-:Y:S01]  /*3bc0*/  FFMA.FTZ R10, -R19, R15, R10 ;  /* 0x0000000f130a7223 */ /* 0x000fe2000001010a */
[----:B------:R-:W-:Y:S06]  /*3bd0*/  BRA `(.L_x_11337) ;  /* 0x00000000007c7947 */ /* 0x000fec0003800000 */
.L_x_11338:
        /* <DEDUP_REMOVED lines=9> */
[----:B0-----:R-:W-:Y:S02]  /*3c70*/  LOP3.LUT R12, R0, 0x3f800000, RZ, 0xfc, !PT ;  /* 0x3f800000000c7812 */ /* 0x001fe400078efcff */
[----:B------:R-:W-:-:S07]  /*3c80*/  FSEL R10, R10, +QNAN , !P0 ;  /* 0x7fffffff0a0a7808 */ /* 0x000fce0004000000 */
[----:B------:R-:W-:Y:S05]  /*3c90*/  @!P1 BRA `(.L_x_11343) ;  /* 0x0000000000409947 */ /* 0x000fea0003800000 */
[----:B------:R-:W-:-:S04]  /*3ca0*/  LOP3.LUT R0, R15, 0x7fffff, RZ, 0xc0, !PT ;  /* 0x007fffff0f007812 */ /* 0x000fc800078ec0ff */
[----:B------:R-:W-:-:S04]  /*3cb0*/  LOP3.LUT R18, R0, 0x3f800000, RZ, 0xfc, !PT ;  /* 0x3f80000000127812 */ /* 0x000fc800078efcff */
[----:B------:R0:W1:Y:S03]  /*3cc0*/  MUFU.RCP R0, R18 ;  /* 0x0000001200007308 */ /* 0x0000660000001000 */
.L_x_11344:
        /* <DEDUP_REMOVED lines=13> */
.L_x_11343:
[----:B------:R-:W-:Y:S05]  /*3da0*/  BSYNC B2 ;  /* 0x0000000000027941 */ /* 0x000fea0003800000 */
.L_x_11342:
[----:B------:R-:W-:-:S04]  /*3db0*/  FMUL.FTZ R13, R12, 1.1920928955078125e-07 ;  /* 0x340000000c0d7820 */ /* 0x000fc80000410000 */
[----:B------:R-:W-:-:S07]  /*3dc0*/  FMUL.FTZ R10, R10, R13 ;  /* 0x0000000d0a0a7220 */ /* 0x000fce0000410000 */
.L_x_11337:
[----:B------:R-:W-:Y:S05]  /*3dd0*/  BSYNC B0 ;  /* 0x0000000000007941 */ /* 0x000fea0003800000 */
.L_x_11336:
[C---:B------:R-:W-:Y:S02]  /*3de0*/  FSETP.GTU.FTZ.AND P0, PT, |R10|.reuse, +INF , PT ;  /* 0x7f8000000a00780b */ /* 0x040fe40003f1c200 */
[----:B------:R-:W-:-:S04]  /*3df0*/  LOP3.LUT R11, R10, 0x80000000, R11, 0xb8, !PT ;  /* 0x800000000a0b7812 */ /* 0x000fc800078eb80b */
[----:B------:R-:W-:-:S07]  /*3e00*/  FSEL R10, R10, R11, P0 ;  /* 0x0000000b0a0a7208 */ /* 0x000fce0000000000 */
.L_x_11335:
[----:B------:R-:W-:Y:S05]  /*3e10*/  BSYNC B1 ;  /* 0x0000000000017941 */ /* 0x000fea0003800000 */
.L_x_11334:
[----:B------:R-:W-:Y:S01]  /*3e20*/  VIADD R0, R4, 0x280 ;  /* 0x0000028004007836 */ /* 0x000fe20000000000 */
[----:B------:R-:W-:Y:S04]  /*3e30*/  BSSY B1, `(.L_x_11345) ;  /* 0x0000048000017945 */ /* 0x000fe80003800000 */
[----:B------:R-:W-:-:S13]  /*3e40*/  ISETP.GE.AND P0, PT, R0, R3, PT ;  /* 0x000000030000720c */ /* 0x000fda0003f06270 */
[----:B------:R-:W-:Y:S05]  /*3e50*/  @P0 BRA `(.L_x_11346) ;  /* 0x0000000400140947 */ /* 0x000fea0003800000 */
[----:B0-----:R-:W0:Y:S01]  /*3e60*/  LDC R12, c[0x0][0x218] ;  /* 0x00008600ff0c7b82 */ /* 0x001e220000000800 */
[----:B------:R-:W-:Y:S01]  /*3e70*/  BSSY B0, `(.L_x_11347) ;  /* 0x0000040000007945 */ /* 0x000fe20003800000 */
        /* <DEDUP_REMOVED lines=26> */
.L_x_11352:
[----:B------:R-:W-:Y:S01]  /*4020*/  FSETP.GEU.FTZ.AND P0, PT, R14, -R18, PT ;  /* 0x800000120e00720b */ /* 0x000fe20003f1e000 */
[----:B------:R-:W-:-:S12]  /*4030*/  FADD.FTZ R0, R0, -1 ;  /* 0xbf80000000007421 */ /* 0x000fd80000010000 */
[----:B------:R-:W-:-:S07]  /*4040*/  @!P0 FADD.FTZ R0, R0, -1 ;  /* 0xbf80000000008421 */ /* 0x000fce0000010000 */
.L_x_11351:
[----:B------:R-:W-:Y:S05]  /*4050*/  BSYNC B2 ;  /* 0x0000000000027941 */ /* 0x000fea0003800000 */
.L_x_11350:
[----:B------:R-:W-:Y:S01]  /*4060*/  FFMA.FTZ R11, -R18, R0, R11 ;  /* 0x00000000120b7223 */ /* 0x000fe2000001010b */
[----:B------:R-:W-:Y:S06]  /*4070*/  BRA `(.L_x_11348) ;  /* 0x00000000007c7947 */ /* 0x000fec0003800000 */
.L_x_11349:
        /* <DEDUP_REMOVED lines=15> */
.L_x_11355:
        /* <DEDUP_REMOVED lines=13> */
.L_x_11354:
[----:B------:R-:W-:Y:S05]  /*4240*/  BSYNC B2 ;  /* 0x0000000000027941 */ /* 0x000fea0003800000 */
.L_x_11353:
[----:B------:R-:W-:-:S04]  /*4250*/  FMUL.FTZ R0, R13, 1.1920928955078125e-07 ;  /* 0x340000000d007820 */ /* 0x000fc80000410000 */
[----:B------:R-:W-:-:S07]  /*4260*/  FMUL.FTZ R11, R11, R0 ;  /* 0x000000000b0b7220 */ /* 0x000fce0000410000 */
.L_x_11348:
[----:B------:R-:W-:Y:S05]  /*4270*/  BSYNC B0 ;  /* 0x0000000000007941 */ /* 0x000fea0003800000 */
.L_x_11347:
[C---:B------:R-:W-:Y:S02]  /*4280*/  FSETP.GTU.FTZ.AND P0, PT, |R11|.reuse, +INF , PT ;  /* 0x7f8000000b00780b */ /* 0x040fe40003f1c200 */
[----:B------:R-:W-:-:S04]  /*4290*/  LOP3.LUT R12, R11, 0x80000000, R12, 0xb8, !PT ;  /* 0x800000000b0c7812 */ /* 0x000fc800078eb80c */
[----:B------:R-:W-:-:S07]  /*42a0*/  FSEL R11, R11, R12, P0 ;  /* 0x0000000c0b0b7208 */ /* 0x000fce0000000000 */
.L_x_11346:
[----:B------:R-:W-:Y:S05]  /*42b0*/  BSYNC B1 ;  /* 0x0000000000017941 */ /* 0x000fea0003800000 */
.L_x_11345:
[----:B------:R-:W-:Y:S01]  /*42c0*/  IADD3 R0, R4, 0x300, RZ ;  /* 0x0000030004007810 */ /* 0x000fe20007ffe0ff */
[----:B------:R-:W-:Y:S03]  /*42d0*/  BSSY B1, `(.L_x_11356) ;  /* 0x0000048000017945 */ /* 0x000fe60003800000 */
        /* <DEDUP_REMOVED lines=30> */
.L_x_11363:
[----:B------:R-:W-:Y:S01]  /*44c0*/  FSETP.GEU.FTZ.AND P0, PT, R15, -R18, PT ;  /* 0x800000120f00720b */ /* 0x000fe20003f1e000 */
[----:B------:R-:W-:-:S12]  /*44d0*/  FADD.FTZ R0, R0, -1 ;  /* 0xbf80000000007421 */ /* 0x000fd80000010000 */
[----:B------:R-:W-:-:S07]  /*44e0*/  @!P0 FADD.FTZ R0, R0, -1 ;  /* 0xbf80000000008421 */ /* 0x000fce0000010000 */
.L_x_11362:
[----:B------:R-:W-:Y:S05]  /*44f0*/  BSYNC B2 ;  /* 0x0000000000027941 */ /* 0x000fea0003800000 */
.L_x_11361:
[----:B------:R-:W-:Y:S01]  /*4500*/  FFMA.FTZ R13, -R18, R0, R13 ;  /* 0x00000000120d7223 */ /* 0x000fe2000001010d */
[----:B------:R-:W-:Y:S06]  /*4510*/  BRA `(.L_x_11359) ;  /* 0x00000000007c7947 */ /* 0x000fec0003800000 */
.L_x_11360:
        /* <DEDUP_REMOVED lines=15> */
.L_x_11366:
        /* <DEDUP_REMOVED lines=13> */
.L_x_11365:
[----:B------:R-:W-:Y:S05]  /*46e0*/  BSYNC B2 ;  /* 0x0000000000027941 */ /* 0x000fea0003800000 */
.L_x_11364:
[----:B------:R-:W-:-:S04]  /*46f0*/  FMUL.FTZ R14, R14, 1.1920928955078125e-07 ;  /* 0x340000000e0e7820 */ /* 0x000fc80000410000 */
[----:B------:R-:W-:-:S07]  /*4700*/  FMUL.FTZ R13, R13, R14 ;  /* 0x0000000e0d0d7220 */ /* 0x000fce0000410000 */
.L_x_11359:
[----:B------:R-:W-:Y:S05]  /*4710*/  BSYNC B0 ;  /* 0x0000000000007941 */ /* 0x000fea0003800000 */
.L_x_11358:
[C---:B------:R-:W-:Y:S02]  /*4720*/  FSETP.GTU.FTZ.AND P0, PT, |R13|.reuse, +INF , PT ;  /* 0x7f8000000d00780b */ /* 0x040fe40003f1c200 */
[----:B------:R-:W-:-:S04]  /*4730*/  LOP3.LUT R12, R13, 0x80000000, R12, 0xb8, !PT ;  /* 0x800000000d0c7812 */ /* 0x000fc800078eb80c */
[----:B------:R-:W-:-:S07]  /*4740*/  FSEL R12, R13, R12, P0 ;  /* 0x0000000c0d0c7208 */ /* 0x000fce0000000000 */
.L_x_11357:
[----:B------:R-:W-:Y:S05]  /*4750*/  BSYNC B1 ;  /* 0x0000000000017941 */ /* 0x000fea0003800000 */
.L_x_11356:
        /* <DEDUP_REMOVED lines=32> */
.L_x_11374:
[----:B------:R-:W-:Y:S01]  /*4960*/  FSETP.GEU.FTZ.AND P0, PT, R15, -R19, PT ;  /* 0x800000130f00720b */ /* 0x000fe20003f1e000 */
[----:B------:R-:W-:-:S12]  /*4970*/  FADD.FTZ R17, R17, -1 ;  /* 0xbf80000011117421 */ /* 0x000fd80000010000 */
[----:B------:R-:W-:-:S07]  /*4980*/  @!P0 FADD.FTZ R17, R17, -1 ;  /* 0xbf80000011118421 */ /* 0x000fce0000010000 */
.L_x_11373:
[----:B------:R-:W-:Y:S05]  /*4990*/  BSYNC B2 ;  /* 0x0000000000027941 */ /* 0x000fea0003800000 */
.L_x_11372:
[----:B------:R-:W-:Y:S01]  /*49a0*/  FFMA.FTZ R0, -R19, R17, R0 ;  /* 0x0000001113007223 */ /* 0x000fe20000010100 */
[----:B------:R-:W-:Y:S06]  /*49b0*/  BRA `(.L_x_11370) ;  /* 0x00000000007c7947 */ /* 0x000fec0003800000 */
.L_x_11371:
[C---:B0-----:R-:W-:Y:S01]  /*49c0*/  IADD3 R14, R17.reuse, -0xb800000, RZ ;  /* 0xf4800000110e7810 */ /* 0x041fe20007ffe0ff */
        /* <DEDUP_REMOVED lines=14> */
.L_x_11377:
        /* <DEDUP_REMOVED lines=13> */
.L_x_11376:
[----:B------:R-:W-:Y:S05]  /*4b80*/  BSYNC B2 ;  /* 0x0000000000027941 */ /* 0x000fea0003800000 */
.L_x_11375:
[----:B------:R-:W-:-:S04]  /*4b90*/  FMUL.FTZ R15, R15, 1.1920928955078125e-07 ;  /* 0x340000000f0f7820 */ /* 0x000fc80000410000 */
[----:B------:R-:W-:-:S07]  /*4ba0*/  FMUL.FTZ R0, R14, R15 ;  /* 0x0000000f0e007220 */ /* 0x000fce0000410000 */
.L_x_11370:
[----:B------:R-:W-:Y:S05]  /*4bb0*/  BSYNC B0 ;  /* 0x0000000000007941 */ /* 0x000fea0003800000 */
.L_x_11369:
[C---:B------:R-:W-:Y:S02]  /*4bc0*/  FSETP.GTU.FTZ.AND P0, PT, |R0|.reuse, +INF , PT ;  /* 0x7f8000000000780b */ /* 0x040fe40003f1c200 */
[----:B------:R-:W-:-:S04]  /*4bd0*/  LOP3.LUT R13, R0, 0x80000000, R13, 0xb8, !PT ;  /* 0x80000000000d7812 */ /* 0x000fc800078eb80d */
[----:B------:R-:W-:-:S07]  /*4be0*/  FSEL R0, R0, R13, P0 ;  /* 0x0000000d00007208 */ /* 0x000fce0000000000 */
.L_x_11368:
[----:B------:R-:W-:Y:S05]  /*4bf0*/  BSYNC B1 ;  /* 0x0000000000017941 */ /* 0x000fea0003800000 */
.L_x_11367:
        /* <DEDUP_REMOVED lines=15> */
[----:B------:R1:W-:Y:S02]  /*4cf0*/  STG.E desc[UR4][R6.64], R5 ;  /* 0x0000000506007986 */ /* 0x0003e4000c101904 */
.L_x_11380:
[----:B------:R-:W-:-:S13]  /*4d00*/  ISETP.GE.AND P0, PT, R4, R3, PT ;  /* 0x000000030400720c */ /* 0x000fda0003f06270 */
[----:B------:R-:W-:Y:S05]  /*4d10*/  @P0 BRA `(.L_x_11382) ;  /* 0x0000000000300947 */ /* 0x000fea0003800000 */
[----:B-1----:R-:W1:Y:S01]  /*4d20*/  LDC.64 R6, c[0x0][0x220] ;  /* 0x00008800ff067b82 */ /* 0x002e620000000a00 */
[----:B------:R-:W-:Y:S01]  /*4d30*/  IADD3 R5, R2, R4, RZ ;  /* 0x0000000402057210 */ /* 0x000fe20007ffe0ff */
[----:B------:R-:W-:-:S04]  /*4d40*/  VIADD R4, R4, 0x80 ;  /* 0x0000008004047836 */ /* 0x000fc80000000000 */
[----:B-1----:R-:W-:-:S05]  /*4d50*/  IMAD.WIDE.U32 R6, R5, 0x4, R6 ;  /* 0x0000000405067825 */ /* 0x002fca00078e0006 */
[----:B------:R1:W-:Y:S02]  /*4d60*/  STG.E desc[UR4][R6.64], R8 ;  /* 0x0000000806007986 */ /* 0x0003e4000c101904 */
.L_x_11381:
[----:B------:R-:W-:-:S13]  /*4d70*/  ISETP.GE.AND P0, PT, R4, R3, PT ;  /* 0x000000030400720c */ /* 0x000fda0003f06270 */
[----:B------:R-:W-:Y:S05]  /*4d80*/  @P0 BRA `(.L_x_11383) ;  /* 0x0000000000300947 */ /* 0x000fea0003800000 */
[----:B01----:R-:W0:Y:S01]  /*4d90*/  LDC.64 R6, c[0x0][0x220] ;  /* 0x00008800ff067b82 */ /* 0x003e220000000a00 */
[----:B------:R-:W-:Y:S01]  /*4da0*/  IADD3 R5, R2, R4, RZ ;  /* 0x0000000402057210 */ /* 0x000fe20007ffe0ff */
[----:B------:R-:W-:-:S04]  /*4db0*/  VIADD R4, R4, 0x80 ;  /* 0x0000008004047836 */ /* 0x000fc80000000000 */
[----:B0-----:R-:W-:-:S05]  /*4dc0*/  IMAD.WIDE.U32 R6, R5, 0x4, R6 ;  /* 0x0000000405067825 */ /* 0x001fca00078e0006 */
[----:B------:R2:W-:Y:S02]  /*4dd0*/  STG.E desc[UR4][R6.64], R9 ;  /* 0x0000000906007986 */ /* 0x0005e4000c101904 */
.L_x_11382:
[----:B------:R-:W-:-:S13]  /*4de0*/  ISETP.GE.AND P0, PT, R4, R3, PT ;  /* 0x000000030400720c */ /* 0x000fda0003f06270 */
[----:B------:R-:W-:Y:S05]  /*4df0*/  @P0 BRA `(.L_x_11384) ;  /* 0x0000000000340947 */ /* 0x000fea0003800000 */
[----:B-12---:R-:W1:Y:S01]  /*4e00*/  LDC.64 R6, c[0x0][0x220] ;  /* 0x00008800ff067b82 */ /* 0x006e620000000a00 */
[----:B------:R-:W-:Y:S01]  /*4e10*/  IADD3 R5, R2, R4, RZ ;  /* 0x0000000402057210 */ /* 0x000fe20007ffe0ff */
[----:B------:R-:W-:-:S04]  /*4e20*/  VIADD R4, R4, 0x80 ;  /* 0x0000008004047836 */ /* 0x000fc80000000000 */
[----:B-1----:R-:W-:-:S05]  /*4e30*/  IMAD.WIDE.U32 R6, R5, 0x4, R6 ;  /* 0x0000000405067825 */ /* 0x002fca00078e0006 */
[----:B------:R2:W-:Y:S02]  /*4e40*/  STG.E desc[UR4][R6.64], R10 ;  /* 0x0000000a06007986 */ /* 0x0005e4000c101904 */
.L_x_11383:
[----:B------:R-:W-:-:S13]  /*4e50*/  ISETP.GE.AND P0, PT, R4, R3, PT ;  /* 0x000000030400720c */ /* 0x000fda0003f06270 */
[----:B------:R-:W-:Y:S05]  /*4e60*/  @P0 BREAK B1 ;  /* 0x0000000000010942 */ /* 0x000fea0003800000 */
[----:B------:R-:W-:Y:S05]  /*4e70*/  @P0 BRA `(.L_x_11385) ;  /* 0x0000000000300947 */ /* 0x000fea0003800000 */
[----:B012---:R-:W0:Y:S01]  /*4e80*/  LDC.64 R6, c[0x0][0x220] ;  /* 0x00008800ff067b82 */ /* 0x007e220000000a00 */
[----:B------:R-:W-:Y:S01]  /*4e90*/  IADD3 R5, R2, R4, RZ ;  /* 0x0000000402057210 */ /* 0x000fe20007ffe0ff */
[----:B------:R-:W-:-:S04]  /*4ea0*/  VIADD R4, R4, 0x80 ;  /* 0x0000008004047836 */ /* 0x000fc80000000000 */
[----:B0-----:R-:W-:-:S05]  /*4eb0*/  IMAD.WIDE.U32 R6, R5, 0x4, R6 ;  /* 0x0000000405067825 */ /* 0x001fca00078e0006 */
[----:B------:R3:W-:Y:S02]  /*4ec0*/  STG.E desc[UR4][R6.64], R11 ;  /* 0x0000000b06007986 */ /* 0x0007e4000c101904 */
.L_x_11384:
[----:B------:R-:W-:Y:S05]  /*4ed0*/  BSYNC B1 ;  /* 0x0000000000017941 */ /* 0x000fea0003800000 */
.L_x_11379:
[----:B------:R-:W-:-:S13]  /*4ee0*/  ISETP.GE.AND P0, PT, R4, R3, PT ;  /* 0x000000030400720c */ /* 0x000fda0003f06270 */
[----:B-123--:R-:W1:Y:S01]  /*4ef0*/  @!P0 LDC.64 R6, c[0x0][0x220] ;  /* 0x00008800ff068b82 */ /* 0x00ee620000000a00 */
[----:B------:R-:W-:Y:S01]  /*4f00*/  @!P0 IADD3 R5, R2, R4, RZ ;  /* 0x0000000402058210 */ /* 0x000fe20007ffe0ff */
[----:B------:R-:W-:-:S04]  /*4f10*/  @!P0 VIADD R4, R4, 0x80 ;  /* 0x0000008004048836 */ /* 0x000fc80000000000 */
[----:B-1----:R-:W-:-:S05]  /*4f20*/  @!P0 IMAD.WIDE.U32 R6, R5, 0x4, R6 ;  /* 0x0000000405068825 */ /* 0x002fca00078e0006 */
[----:B------:R3:W-:Y:S02]  /*4f30*/  @!P0 STG.E desc[UR4][R6.64], R12 ;  /* 0x0000000c06008986 */ /* 0x0007e4000c101904 */
.L_x_11385:
[----:B------:R-:W-:Y:S05]  /*4f40*/  BSYNC B0 ;  /* 0x0000000000007941 */ /* 0x000fea0003800000 */
.L_x_11378:
[----:B------:R-:W-:Y:S05]  /*4f50*/  WARPSYNC.ALL ;  /* 0x0000000000007948 */ /* 0x000fea0003800000 */
[----:B------:R-:W-:-:S13]  /*4f60*/  ISETP.GE.AND P0, PT, R4, R3, PT ;  /* 0x000000030400720c */ /* 0x000fda0003f06270 */
[----:B------:R-:W-:Y:S05]  /*4f70*/  @P0 EXIT ;  /* 0x000000000000094d */ /* 0x000fea0003800000 */
[----:B0123--:R-:W0:Y:S01]  /*4f80*/  LDC.64 R6, c[0x0][0x220] ;  /* 0x00008800ff067b82 */ /* 0x00fe220000000a00 */
[----:B------:R-:W-:-:S05]  /*4f90*/  IADD3 R3, R2, R4, RZ ;  /* 0x0000000402037210 */ /* 0x000fca0007ffe0ff */
[----:B0-----:R-:W-:-:S05]  /*4fa0*/  IMAD.WIDE.U32 R2, R3, 0x4, R6 ;  /* 0x0000000403027825 */ /* 0x001fca00078e0006 */
[----:B------:R-:W-:Y:S01]  /*4fb0*/  STG.E desc[UR4][R2.64], R0 ;  /* 0x0000000002007986 */ /* 0x000fe2000c101904 */
[----:B------:R-:W-:Y:S05]  /*4fc0*/  EXIT ;  /* 0x000000000000794d */ /* 0x000fea0003800000 */
.L_x_11386:
        /* <DEDUP_REMOVED lines=11> */
.L_x_57357:


//--------------------- .text._ZN2at6native29vectorized_elementwise_kernelILi4ENS0_13AUnaryFunctorIfffZZZNS0_16fmod_kernel_cudaERNS_18TensorIteratorBaseEENKUlvE0_clEvENKUlvE0_clEvEUlffE_EESt5arrayIPcLm2EEEEviT0_T1_ --------------------------
	.section	.text._ZN2at6native29vectorized_elementwise_kernelILi4ENS0_13AUnaryFunctorIfffZZZNS0_16fmod_kernel_cudaERNS_18TensorIteratorBaseEENKUlvE0_clEvENKUlvE0_clEvEUlffE_EESt5arrayIPcLm2EEEEviT0_T1_,"ax",@progbits
	.align	128
        .global         _ZN2at6native29vectorized_elementwise_kernelILi4ENS0_13AUnaryFunctorIfffZZZNS0_16fmod_kernel_cudaERNS_18TensorIteratorBaseEENKUlvE0_clEvENKUlvE0_clEvEUlffE_EESt5arrayIPcLm2EEEEviT0_T1_
        .type           _ZN2at6native29vectorized_elementwise_kernelILi4ENS0_13AUnaryFunctorIfffZZZNS0_16fmod_kernel_cudaERNS_18TensorIteratorBaseEENKUlvE0_clEvENKUlvE0_clEvEUlffE_EESt5arrayIPcLm2EEEEviT0_T1_,@function
        .size           _ZN2at6native29vectorized_elementwise_kernelILi4ENS0_13AUnaryFunctorIfffZZZNS0_16fmod_kernel_cudaERNS_18TensorIteratorBaseEENKUlvE0_clEvENKUlvE0_clEvEUlffE_EESt5arrayIPcLm2EEEEviT0_T1_,(.L_x_57358 - _ZN2at6native29vectorized_elementwise_kernelILi4ENS0_13AUnaryFunctorIfffZZZNS0_16fmod_kernel_cudaERNS_18TensorIteratorBaseEENKUlvE0_clEvENKUlvE0_clEvEUlffE_EESt5arrayIPcLm2EEEEviT0_T1_)
        .other          _ZN2at6native29vectorized_elementwise_kernelILi4ENS0_13AUnaryFunctorIfffZZZNS0_16fmod_kernel_cudaERNS_18TensorIteratorBaseEENKUlvE0_clEvENKUlvE0_clEvEUlffE_EESt5arrayIPcLm2EEEEviT0_T1_,@"STO_CUDA_ENTRY STV_DEFAULT"
_ZN2at6native29vectorized_elementwise_kernelILi4ENS0_13AUnaryFunctorIfffZZZNS0_16fmod_kernel_cudaERNS_18TensorIteratorBaseEENKUlvE0_clEvENKUlvE0_clEvEUlffE_EESt5arrayIPcLm2EEEEviT0_T1_:
.text._ZN2at6native29vectorized_elementwise_kernelILi4ENS0_13AUnaryFunctorIfffZZZNS0_16fmod_kernel_cudaERNS_18TensorIteratorBaseEENKUlvE0_clEvENKUlvE0_clEvEUlffE_EESt5arrayIPcLm2EEEEviT0_T1_:
        /* <DEDUP_REMOVED lines=43> */
.L_x_11393:
[----:B------:R-:W-:Y:S01]  /*02b0*/  FSETP.GEU.FTZ.AND P0, PT, R17, -R15, PT ;  /* 0x8000000f1100720b */ /* 0x000fe20003f1e000 */
[----:B------:R-:W-:-:S12]  /*02c0*/  FADD.FTZ R19, R19, -1 ;  /* 0xbf80000013137421 */ /* 0x000fd80000010000 */
[----:B------:R-:W-:-:S07]  /*02d0*/  @!P0 FADD.FTZ R19, R19, -1 ;  /* 0xbf80000013138421 */ /* 0x000fce0000010000 */
.L_x_11392:
[----:B------:R-:W-:Y:S05]  /*02e0*/  BSYNC B1 ;  /* 0x0000000000017941 */ /* 0x000fea0003800000 */
.L_x_11391:
[----:B------:R-:W-:Y:S01]  /*02f0*/  FFMA.FTZ R14, -R15, R19, R12 ;  /* 0x000000130f0e7223 */ /* 0x000fe2000001010c */
[----:B------:R-:W-:Y:S06]  /*0300*/  BRA `(.L_x_11389) ;  /* 0x00000000007c7947 */ /* 0x000fec0003800000 */
.L_x_11390:
        /* <DEDUP_REMOVED lines=15> */
.L_x_11396:
        /* <DEDUP_REMOVED lines=13> */
.L_x_11395:
[----:B------:R-:W-:Y:S05]  /*04d0*/  BSYNC B1 ;  /* 0x0000000000017941 */ /* 0x000fea0003800000 */
.L_x_11394:
[----:B0-----:R-:W-:-:S04]  /*04e0*/  FMUL.FTZ R15, R8, 1.1920928955078125e-07 ;  /* 0x34000000080f7820 */ /* 0x001fc80000410000 */
[----:B------:R-:W-:-:S07]  /*04f0*/  FMUL.FTZ R14, R14, R15 ;  /* 0x0000000f0e0e7220 */ /* 0x000fce0000410000 */
.L_x_11389:
[----:B------:R-:W-:Y:S05]  /*0500*/  BSYNC B0 ;  /* 0x0000000000007941 */ /* 0x000fea0003800000 */
.L_x_11388:
        /* <DEDUP_REMOVED lines=27> */
.L_x_11402:
[----:B------:R-:W-:Y:S01]  /*06c0*/  FSETP.GEU.FTZ.AND P0, PT, R8, -R15, PT ;  /* 0x8000000f0800720b */ /* 0x000fe20003f1e000 */
[----:B------:R-:W-:-:S12]  /*06d0*/  FADD.FTZ R19, R19, -1 ;  /* 0xbf80000013137421 */ /* 0x000fd80000010000 */
[----:B------:R-:W-:-:S07]  /*06e0*/  @!P0 FADD.FTZ R19, R19, -1 ;  /* 0xbf80000013138421 */ /* 0x000fce0000010000 */
.L_x_11401:
[----:B------:R-:W-:Y:S05]  /*06f0*/  BSYNC B1 ;  /* 0x0000000000017941 */ /* 0x000fea0003800000 */
.L_x_11400:
[----:B------:R-:W-:Y:S01]  /*0700*/  FFMA.FTZ R8, -R15, R19, R12 ;  /* 0x000000130f087223 */ /* 0x000fe2000001010c */
[----:B------:R-:W-:Y:S06]  /*0710*/  BRA `(.L_x_11398) ;  /* 0x00000000007c7947 */ /* 0x000fec0003800000 */
.L_x_11399:
        /* <DEDUP_REMOVED lines=15> */
.L_x_11405:
        /* <DEDUP_REMOVED lines=13> */
.L_x_11404:
[----:B------:R-:W-:Y:S05]  /*08e0*/  BSYNC B1 ;  /* 0x0000000000017941 */ /* 0x000fea0003800000 */
.L_x_11403:
[----:B------:R-:W-:-:S04]  /*08f0*/  FMUL.FTZ R9, R9, 1.1920928955078125e-07 ;  /* 0x3400000009097820 */ /* 0x000fc80000410000 */
[----:B------:R-:W-:-:S07]  /*0900*/  FMUL.FTZ R8, R8, R9 ;  /* 0x0000000908087220 */ /* 0x000fce0000410000 */
.L_x_11398:
[----:B------:R-:W-:Y:S05]  /*0910*/  BSYNC B0 ;  /* 0x0000000000007941 */ /* 0x000fea0003800000 */
.L_x_11397:
        /* <DEDUP_REMOVED lines=27> */
.L_x_11411:
[----:B------:R-:W-:Y:S01]  /*0ad0*/  FSETP.GEU.FTZ.AND P0, PT, R15, -R9, PT ;  /* 0x800000090f00720b */ /* 0x000fe20003f1e000 */
[----:B------:R-:W-:-:S12]  /*0ae0*/  FADD.FTZ R17, R17, -1 ;  /* 0xbf80000011117421 */ /* 0x000fd80000010000 */
[----:B------:R-:W-:-:S07]  /*0af0*/  @!P0 FADD.FTZ R17, R17, -1 ;  /* 0xbf80000011118421 */ /* 0x000fce0000010000 */
.L_x_11410:
[----:B------:R-:W-:Y:S05]  /*0b00*/  BSYNC B1 ;  /* 0x0000000000017941 */ /* 0x000fea0003800000 */
.L_x_11409:
[----:B------:R-:W-:Y:S01]  /*0b10*/  FFMA.FTZ R16, -R9, R17, R12 ;  /* 0x0000001109107223 */ /* 0x000fe2000001010c */
[----:B------:R-:W-:Y:S06]  /*0b20*/  BRA `(.L_x_11407) ;  /* 0x0000000000847947 */ /* 0x000fec0003800000 */
.L_x_11408:
        /* <DEDUP_REMOVED lines=13> */
[----:B------:R-:W-:Y:S02]  /*0c00*/  LOP3.LUT R17, R9, 0x3f800000, RZ, 0xfc, !PT ;  /* 0x3f80000009117812 */ /* 0x000fe400078efcff */
[----:B------:R-:W-:Y:S02]  /*0c10*/  MOV R9, R10 ;  /* 0x0000000a00097202 */ /* 0x000fe40000000f00 */
[----:B------:R0:W1:Y:S05]  /*0c20*/  MUFU.RCP R0, R17 ;  /* 0x0000001100007308 */ /* 0x00006a0000001000 */
.L_x_11414:
        /* <DEDUP_REMOVED lines=14> */
.L_x_11413:
[----:B------:R-:W-:Y:S05]  /*0d10*/  BSYNC B1 ;  /* 0x0000000000017941 */ /* 0x000fea0003800000 */
.L_x_11412:
[----:B------:R-:W-:-:S04]  /*0d20*/  FMUL.FTZ R9, R10, 1.1920928955078125e-07 ;  /* 0x340000000a097820 */ /* 0x000fc80000410000 */
[----:B------:R-:W-:-:S07]  /*0d30*/  FMUL.FTZ R16, R16, R9 ;  /* 0x0000000910107220 */ /* 0x000fce0000410000 */
.L_x_11407:
[----:B------:R-:W-:Y:S05]  /*0d40*/  BSYNC B0 ;  /* 0x0000000000007941 */ /* 0x000fea0003800000 */
.L_x_11406:
        /* <DEDUP_REMOVED lines=27> */
.L_x_11420:
[----:B------:R-:W-:Y:S01]  /*0f00*/  FSETP.GEU.FTZ.AND P0, PT, R10, -R9, PT ;  /* 0x800000090a00720b */ /* 0x000fe20003f1e000 */
[----:B------:R-:W-:-:S12]  /*0f10*/  FADD.FTZ R17, R17, -1 ;  /* 0xbf80000011117421 */ /* 0x000fd80000010000 */
[----:B------:R-:W-:-:S07]  /*0f20*/  @!P0 FADD.FTZ R17, R17, -1 ;  /* 0xbf80000011118421 */ /* 0x000fce0000010000 */
.L_x_11419:
[----:B------:R-:W-:Y:S05]  /*0f30*/  BSYNC B1 ;  /* 0x0000000000017941 */ /* 0x000fea0003800000 */
.L_x_11418:
[----:B------:R-:W-:Y:S01]  /*0f40*/  FFMA.FTZ R18, -R9, R17, R12 ;  /* 0x0000001109127223 */ /* 0x000fe2000001010c */
[----:B------:R-:W-:Y:S06]  /*0f50*/  BRA `(.L_x_11416) ;  /* 0x0000000000847947 */ /* 0x000fec0003800000 */
.L_x_11417:
        /* <DEDUP_REMOVED lines=16> */
.L_x_11423:
        /* <DEDUP_REMOVED lines=14> */
.L_x_11422:
[----:B------:R-:W-:Y:S05]  /*1140*/  BSYNC B1 ;  /* 0x0000000000017941 */ /* 0x000fea0003800000 */
.L_x_11421:
[----:B------:R-:W-:-:S04]  /*1150*/  FMUL.FTZ R9, R10, 1.1920928955078125e-07 ;  /* 0x340000000a097820 */ /* 0x000fc80000410000 */
[----:B------:R-:W-:-:S07]  /*1160*/  FMUL.FTZ R18, R18, R9 ;  /* 0x0000000912127220 */ /* 0x000fce0000410000 */
.L_x_11416:
[----:B------:R-:W-:Y:S05]  /*1170*/  BSYNC B0 ;  /* 0x0000000000007941 */ /* 0x000fea0003800000 */
.L_x_11415:
        /* <DEDUP_REMOVED lines=27> */
.L_x_11429:
[----:B------:R-:W-:Y:S01]  /*1330*/  FSETP.GEU.FTZ.AND P0, PT, R11, -R9, PT ;  /* 0x800000090b00720b */ /* 0x000fe20003f1e000 */
[----:B------:R-:W-:-:S12]  /*1340*/  FADD.FTZ R15, R15, -1 ;  /* 0xbf8000000f0f7421 */ /* 0x000fd80000010000 */
[----:B------:R-:W-:-:S07]  /*1350*/  @!P0 FADD.FTZ R15, R15, -1 ;  /* 0xbf8000000f0f8421 */ /* 0x000fce0000010000 */
.L_x_11428:
[----:B------:R-:W-:Y:S05]  /*1360*/  BSYNC B1 ;  /* 0x0000000000017941 */ /* 0x000fea0003800000 */
.L_x_11427:
[----:B------:R-:W-:Y:S01]  /*1370*/  FFMA.FTZ R10, -R9, R15, R12 ;  /* 0x0000000f090a7223 */ /* 0x000fe2000001010c */
[----:B------:R-:W-:Y:S06]  /*1380*/  BRA `(.L_x_11425) ;  /* 0x00000000007c7947 */ /* 0x000fec0003800000 */
.L_x_11426:
        /* <DEDUP_REMOVED lines=15> */
.L_x_11432:
        /* <DEDUP_REMOVED lines=13> */
.L_x_11431:
[----:B------:R-:W-:Y:S05]  /*1550*/  BSYNC B1 ;  /* 0x0000000000017941 */ /* 0x000fea0003800000 */
.L_x_11430:
[----:B0-----:R-:W-:-:S04]  /*1560*/  FMUL.FTZ R9, R4, 1.1920928955078125e-07 ;  /* 0x3400000004097820 */ /* 0x001fc80000410000 */
[----:B------:R-:W-:-:S07]  /*1570*/  FMUL.FTZ R10, R10, R9 ;  /* 0x000000090a0a7220 */ /* 0x000fce0000410000 */
.L_x_11425:
[----:B------:R-:W-:Y:S05]  /*1580*/  BSYNC B0 ;  /* 0x0000000000007941 */ /* 0x000fea0003800000 */
.L_x_11424:
        /* <DEDUP_REMOVED lines=27> */
.L_x_11438:
[----:B------:R-:W-:Y:S01]  /*1740*/  FSETP.GEU.FTZ.AND P0, PT, R4, -R9, PT ;  /* 0x800000090400720b */ /* 0x000fe20003f1e000 */
[----:B------:R-:W-:-:S12]  /*1750*/  FADD.FTZ R15, R15, -1 ;  /* 0xbf8000000f0f7421 */ /* 0x000fd80000010000 */
[----:B------:R-:W-:-:S07]  /*1760*/  @!P0 FADD.FTZ R15, R15, -1 ;  /* 0xbf8000000f0f8421 */ /* 0x000fce0000010000 */
.L_x_11437:
[----:B------:R-:W-:Y:S05]  /*1770*/  BSYNC B1 ;  /* 0x0000000000017941 */ /* 0x000fea0003800000 */
.L_x_11436:
[----:B------:R-:W-:Y:S01]  /*1780*/  FFMA.FTZ R20, -R9, R15, R12 ;  /* 0x0000000f09147223 */ /* 0x000fe2000001010c */
[----:B------:R-:W-:Y:S06]  /*1790*/  BRA `(.L_x_11434) ;  /* 0x00000000007c7947 */ /* 0x000fec0003800000 */
.L_x_11435:
        /* <DEDUP_REMOVED lines=15> */
.L_x_11441:
        /* <DEDUP_REMOVED lines=13> */
.L_x_11440:
[----:B------:R-:W-:Y:S05]  /*1960*/  BSYNC B1 ;  /* 0x0000000000017941 */ /* 0x000fea0003800000 */
.L_x_11439:
[----:B------:R-:W-:-:S04]  /*1970*/  FMUL.FTZ R5, R4, 1.1920928955078125e-07 ;  /* 0x3400000004057820 */ /* 0x000fc80000410000 */
[----:B------:R-:W-:-:S07]  /*1980*/  FMUL.FTZ R20, R20, R5 ;  /* 0x0000000514147220 */ /* 0x000fce0000410000 */
.L_x_11434:
[----:B------:R-:W-:Y:S05]  /*1990*/  BSYNC B0 ;  /* 0x0000000000007941 */ /* 0x000fea0003800000 */
.L_x_11433:
        /* <DEDUP_REMOVED lines=27> */
.L_x_11447:
[----:B------:R-:W-:Y:S01]  /*1b50*/  FSETP.GEU.FTZ.AND P0, PT, R9, -R5, PT ;  /* 0x800000050900720b */ /* 0x000fe20003f1e000 */
[----:B------:R-:W-:-:S12]  /*1b60*/  FADD.FTZ R11, R11, -1 ;  /* 0xbf8000000b0b7421 */ /* 0x000fd80000010000 */
[----:B------:R-:W-:-:S07]  /*1b70*/  @!P0 FADD.FTZ R11, R11, -1 ;  /* 0xbf8000000b0b8421 */ /* 0x000fce0000010000 */
.L_x_11446:
[----:B------:R-:W-:Y:S05]  /*1b80*/  BSYNC B1 ;  /* 0x0000000000017941 */ /* 0x000fea0003800000 */
.L_x_11445:
[----:B------:R-:W-:Y:S01]  /*1b90*/  FFMA.FTZ R22, -R5, R11, R12 ;  /* 0x0000000b05167223 */ /* 0x000fe2000001010c */
[----:B------:R-:W-:Y:S06]  /*1ba0*/  BRA `(.L_x_11443) ;  /* 0x00000000007c7947 */ /* 0x000fec0003800000 */
.L_x_11444:
        /* <DEDUP_REMOVED lines=15> */
.L_x_11450:
        /* <DEDUP_REMOVED lines=13> */
.L_x_11449:
[----:B------:R-:W-:Y:S05]  /*1d70*/  BSYNC B1 ;  /* 0x0000000000017941 */ /* 0x000fea0003800000 */
.L_x_11448:
[----:B0-----:R-:W-:-:S04]  /*1d80*/  FMUL.FTZ R5, R4, 1.1920928955078125e-07 ;  /* 0x3400000004057820 */ /* 0x001fc80000410000 */
[----:B------:R-:W-:-:S07]  /*1d90*/  FMUL.FTZ R22, R22, R5 ;  /* 0x0000000516167220 */ /* 0x000fce0000410000 */
.L_x_11443:
[----:B------:R-:W-:Y:S05]  /*1da0*/  BSYNC B0 ;  /* 0x0000000000007941 */ /* 0x000fea0003800000 */
.L_x_11442:
        /* <DEDUP_REMOVED lines=26> */
.L_x_11456:
[----:B------:R-:W-:Y:S01]  /*1f50*/  FSETP.GEU.FTZ.AND P0, PT, R4, -R5, PT ;  /* 0x800000050400720b */ /* 0x000fe20003f1e000 */
[----:B------:R-:W-:-:S12]  /*1f60*/  FADD.FTZ R11, R11, -1 ;  /* 0xbf8000000b0b7421 */ /* 0x000fd80000010000 */
[----:B------:R-:W-:-:S07]  /*1f70*/  @!P0 FADD.FTZ R11, R11, -1 ;  /* 0xbf8000000b0b8421 */ /* 0x000fce0000010000 */
.L_x_11455:
[----:B------:R-:W-:Y:S05]  /*1f80*/  BSYNC B1 ;  /* 0x0000000000017941 */ /* 0x000fea0003800000 */
.L_x_11454:
[----:B------:R-:W-:Y:S01]  /*1f90*/  FFMA.FTZ R12, -R5, R11, R12 ;  /* 0x0000000b050c7223 */ /* 0x000fe2000001010c */
[----:B------:R-:W-:Y:S06]  /*1fa0*/  BRA `(.L_x_11452) ;  /* 0x00000000007c7947 */ /* 0x000fec0003800000 */
.L_x_11453:
[----:B------:R-:W-:Y:S01]  /*1fb0*/  VIADD R0, R5, 0xf4800000 ;  /* 0xf480000005007836 */ /* 0x000fe20000000000 */
        /* <DEDUP_REMOVED lines=14> */
.L_x_11459:
        /* <DEDUP_REMOVED lines=13> */
.L_x_11458:
[----:B------:R-:W-:Y:S05]  /*2170*/  BSYNC B1 ;  /* 0x0000000000017941 */ /* 0x000fea0003800000 */
.L_x_11457:
[----:B------:R-:W-:-:S04]  /*2180*/  FMUL.FTZ R4, R4, 1.1920928955078125e-07 ;  /* 0x3400000004047820 */ /* 0x000fc80000410000 */
[----:B------:R-:W-:-:S07]  /*2190*/  FMUL.FTZ R12, R11, R4 ;  /* 0x000000040b0c7220 */ /* 0x000fce0000410000 */
.L_x_11452:
[----:B------:R-:W-:Y:S05]  /*21a0*/  BSYNC B0 ;  /* 0x0000000000007941 */ /* 0x000fea0003800000 */
.L_x_11451:
[----:B------:R-:W1:Y:S01]  /*21b0*/  LDC.64 R24, c[0x0][0x220] ;  /* 0x00008800ff187b82 */ /* 0x000e620000000a00 */
[----:B------:R-:W-:Y:S02]  /*21c0*/  FSETP.GTU.FTZ.AND P2, PT, |R16|, +INF , PT ;  /* 0x7f8000001000780b */ /* 0x000fe40003f5c200 */
[----:B------:R-:W-:Y:S02]  /*21d0*/  FSETP.GTU.FTZ.AND P0, PT, |R14|, +INF , PT ;  /* 0x7f8000000e00780b */ /* 0x000fe40003f1c200 */
[--C-:B0-----:R-:W-:Y:S02]  /*21e0*/  LOP3.LUT R11, R16, 0x80000000, R3.reuse, 0xb8, !PT ;  /* 0x80000000100b7812 */ /* 0x101fe400078eb803 */
[----:B------:R-:W-:Y:S02]  /*21f0*/  LOP3.LUT R9, R14, 0x80000000, R3, 0xb8, !PT ;  /* 0x800000000e097812 */ /* 0x000fe400078eb803 */
[----:B------:R-:W-:Y:S02]  /*2200*/  FSETP.GTU.FTZ.AND P3, PT, |R18|, +INF , PT ;  /* 0x7f8000001200780b */ /* 0x000fe40003f7c200 */
[----:B------:R-:W-:-:S02]  /*2210*/  FSETP.GTU.FTZ.AND P1, PT, |R8|, +INF , PT ;  /* 0x7f8000000800780b */ /* 0x000fc40003f3c200 */
[--C-:B------:R-:W-:Y:S02]  /*2220*/  LOP3.LUT R7, R18, 0x80000000, R3.reuse, 0xb8, !PT ;  /* 0x8000000012077812 */ /* 0x100fe400078eb803 */
[----:B------:R-:W-:Y:S02]  /*2230*/  LOP3.LUT R5, R8, 0x80000000, R3, 0xb8, !PT ;  /* 0x8000000008057812 */ /* 0x000fe400078eb803 */
[----:B------:R-:W-:Y:S02]  /*2240*/  FSEL R6, R16, R11, P2 ;  /* 0x0000000b10067208 */ /* 0x000fe40001000000 */
[----:B------:R-:W-:Y:S02]  /*2250*/  FSEL R4, R14, R9, P0 ;  /* 0x000000090e047208 */ /* 0x000fe40000000000 */
[----:B------:R-:W-:Y:S02]  /*2260*/  FSEL R7, R18, R7, P3 ;  /* 0x0000000712077208 */ /* 0x000fe40001800000 */
[----:B------:R-:W-:Y:S01]  /*2270*/  FSEL R5, R8, R5, P1 ;  /* 0x0000000508057208 */ /* 0x000fe20000800000 */
[----:B-1----:R-:W-:Y:S01]  /*2280*/  IMAD.WIDE.U32 R24, R2, 0x4, R24 ;  /* 0x0000000402187825 */ /* 0x002fe200078e0018 */
[----:B------:R-:W-:-:S02]  /*2290*/  LOP3.LUT R23, R12, 0x80000000, R3, 0xb8, !PT ;  /* 0x800000000c177812 */ /* 0x000fc400078eb803 */
[--C-:B------:R-:W-:Y:S02]  /*22a0*/  LOP3.LUT R9, R10, 0x80000000, R3.reuse, 0xb8, !PT ;  /* 0x800000000a097812 */ /* 0x100fe400078eb803 */
[C---:B------:R-:W-:Y:S01]  /*22b0*/  LOP3.LUT R21, R20.reuse, 0x80000000, R3, 0xb8, !PT ;  /* 0x8000000014157812 */ /* 0x040fe200078eb803 */
[----:B------:R-:W-:Y:S01]  /*22c0*/  IMAD.WIDE R24, R13, 0x10, R24 ;  /* 0x000000100d187825 */ /* 0x000fe200078e0218 */
[----:B------:R-:W-:Y:S02]  /*22d0*/  FSETP.GTU.FTZ.AND P2, PT, |R20|, +INF , PT ;  /* 0x7f8000001400780b */ /* 0x000fe40003f5c200 */
[----:B------:R-:W-:Y:S02]  /*22e0*/  FSETP.GTU.FTZ.AND P0, PT, |R12|, +INF , PT ;  /* 0x7f8000000c00780b */ /* 0x000fe40003f1c200 */
[C---:B------:R-:W-:Y:S01]  /*22f0*/  LOP3.LUT R3, R22.reuse, 0x80000000, R3, 0xb8, !PT ;  /* 0x8000000016037812 */ /* 0x040fe200078eb803 */
[----:B------:R-:W-:Y:S01]  /*2300*/  STG.E.128 desc[UR4][R24.64], R4 ;  /* 0x0000000418007986 */ /* 0x000fe2000c101d04 */
[----:B------:R-:W-:-:S02]  /*2310*/  FSETP.GTU.FTZ.AND P3, PT, |R22|, +INF , PT ;  /* 0x7f8000001600780b */ /* 0x000fc40003f7c200 */
[----:B------:R-:W-:Y:S02]  /*2320*/  FSETP.GTU.FTZ.AND P1, PT, |R10|, +INF , PT ;  /* 0x7f8000000a00780b */ /* 0x000fe40003f3c200 */
[----:B------:R-:W-:Y:S02]  /*2330*/  FSEL R21, R20, R21, P2 ;  /* 0x0000001514157208 */ /* 0x000fe40001000000 */
[----:B------:R-:W-:Y:S02]  /*2340*/  FSEL R23, R12, R23, P0 ;  /* 0x000000170c177208 */ /* 0x000fe40000000000 */
[----:B------:R-:W-:Y:S02]  /*2350*/  FSEL R22, R22, R3, P3 ;  /* 0x0000000316167208 */ /* 0x000fe40001800000 */
[----:B------:R-:W-:-:S05]  /*2360*/  FSEL R20, R10, R9, P1 ;  /* 0x000000090a147208 */ /* 0x000fca0000800000 */
[----:B------:R-:W-:Y:S01]  /*2370*/  STG.E.128 desc[UR4][R24.64+0x800], R20 ;  /* 0x0008001418007986 */ /* 0x000fe2000c101d04 */
[----:B------:R-:W-:Y:S05]  /*2380*/  EXIT ;  /* 0x000000000000794d */ /* 0x000fea0003800000 */
.L_x_11387:
[----:B------:R-:W0:Y:S01]  /*2390*/  S2R R4, SR_TID.X ;  /* 0x0000000000047919 */ /* 0x000e220000002100 */
[----:B------:R-:W-:Y:S01]  /*23a0*/  IMAD.MOV.U32 R5, RZ, RZ, RZ ;  /* 0x000000ffff057224 */ /* 0x000fe200078e00ff */
        /* <DEDUP_REMOVED lines=15> */
[----:B------:R1:W5:Y:S07]  /*24a0*/  @!P6 LDG.E R5, desc[UR4][R6.64] ;  /* 0x000000040605e981 */ /* 0x00036e000c1e1900 */
        /* <DEDUP_REMOVED lines=13> */
[----:B------:R-:W-:Y:S01]  /*2580*/  @!P1 IADD3 R27, R27, 0x80, RZ ;  /* 0x000000801b1b9810 */ /* 0x000fe20007ffe0ff */
[----:B------:R-:W3:Y:S03]  /*2590*/  @!P1 LDC.64 R10, c[0x0][0x228] ;  /* 0x00008a00ff0a9b82 */ /* 0x000ee60000000a00 */
[----:B------:R-:W-:-:S13]  /*25a0*/  ISETP.GE.AND P6, PT, R27, R3, PT ;  /* 0x000000031b00720c */ /* 0x000fda0003fc6270 */
[----:B------:R-:W1:Y:S01]  /*25b0*/  @!P6 LDC.64 R12, c[0x0][0x228] ;  /* 0x00008a00ff0ceb82 */ /* 0x000e620000000a00 */
[----:B--2---:R-:W-:Y:S01]  /*25c0*/  @!P5 IMAD.WIDE.U32 R18, R0, 0x4, R18 ;  /* 0x000000040012d825 */ /* 0x004fe200078e0012 */
[----:B------:R-:W-:-:S03]  /*25d0*/  @!P6 IADD3 R27, R2, R27, RZ ;  /* 0x0000001b021be210 */ /* 0x000fc60007ffe0ff */
[----:B------:R-:W-:Y:S02]  /*25e0*/  IMAD.MOV.U32 R0, RZ, RZ, RZ ;  /* 0x000000ffff007224 */ /* 0x000fe400078e00ff */
[----:B0-----:R-:W-:-:S04]  /*25f0*/  @!P0 IMAD.WIDE.U32 R16, R20, 0x4, R16 ;  /* 0x0000000414108825 */ /* 0x001fc800078e0010 */
[----:B----4-:R-:W-:Y:S01]  /*2600*/  @!P2 IMAD.WIDE.U32 R8, R23, 0x4, R8 ;  /* 0x000000041708a825 */ /* 0x010fe200078e0008 */
[----:B------:R0:W5:Y:S01]  /*2610*/  @!P0 LDG.E R0, desc[UR4][R16.64] ;  /* 0x0000000410008981 */ /* 0x000162000c1e1900 */
[----:B------:R-:W-:Y:S02]  /*2620*/  CS2R R22, SRZ ;  /* 0x0000000000167805 */ /* 0x000fe4000001ff00 */
[----:B---3--:R-:W-:-:S04]  /*2630*/  @!P1 IMAD.WIDE.U32 R10, R21, 0x4, R10 ;  /* 0x00000004150a9825 */ /* 0x008fc800078e000a */
[----:B------:R-:W-:Y:S02]  /*2640*/  IMAD.MOV.U32 R20, RZ, RZ, RZ ;  /* 0x000000ffff147224 */ /* 0x000fe400078e00ff */
[----:B------:R-:W-:Y:S01]  /*2650*/  IMAD.MOV.U32 R21, RZ, RZ, RZ ;  /* 0x000000ffff157224 */ /* 0x000fe200078e00ff */
[----:B0-----:R-:W-:Y:S01]  /*2660*/  CS2R R16, SRZ ;  /* 0x0000000000107805 */ /* 0x001fe2000001ff00 */
[----:B------:R-:W-:Y:S02]  /*2670*/  @!P4 IMAD.WIDE.U32 R14, R29, 0x4, R14 ;  /* 0x000000041d0ec825 */ /* 0x000fe400078e000e */
[----:B------:R0:W5:Y:S02]  /*2680*/  @!P5 LDG.E R20, desc[UR4][R18.64] ;  /* 0x000000041214d981 */ /* 0x000164000c1e1900 */
[----:B-1----:R-:W-:Y:S02]  /*2690*/  @!P3 IMAD.WIDE.U32 R6, R25, 0x4, R6 ;  /* 0x000000041906b825 */ /* 0x002fe400078e0006 */
[----:B------:R0:W5:Y:S02]  /*26a0*/  @!P4 LDG.E R23, desc[UR4][R14.64] ;  /* 0x000000040e17c981 */ /* 0x000164000c1e1900 */
[----:B------:R-:W-:-:S02]  /*26b0*/  @!P6 IMAD.WIDE.U32 R12, R27, 0x4, R12 ;  /* 0x000000041b0ce825 */ /* 0x000fc400078e000c */
[----:B------:R0:W5:Y:S04]  /*26c0*/  @!P3 LDG.E R22, desc[UR4][R6.64] ;  /* 0x000000040616b981 */ /* 0x000168000c1e1900 */
[----:B------:R0:W5:Y:S04]  /*26d0*/  @!P2 LDG.E R21, desc[UR4][R8.64] ;  /* 0x000000040815a981 */ /* 0x000168000c1e1900 */
[----:B------:R0:W5:Y:S04]  /*26e0*/  @!P1 LDG.E R17, desc[UR4][R10.64] ;  /* 0x000000040a119981 */ /* 0x000168000c1e1900 */
[----:B------:R0:W5:Y:S01]  /*26f0*/  @!P6 LDG.E R16, desc[UR4][R12.64] ;  /* 0x000000040c10e981 */ /* 0x000162000c1e1900 */
[----:B------:R-:W-:Y:S04]  /*2700*/  BSSY B1, `(.L_x_11460) ;  /* 0x0000047000017945 */ /* 0x000fe80003800000 */
[----:B------:R-:W-:Y:S05]  /*2710*/  @P0 BRA `(.L_x_11461) ;  /* 0x0000000400140947 */ /* 0x000fea0003800000 */
[----:B0-----:R-:W0:Y:S01]  /*2720*/  LDC R7, c[0x0][0x218] ;  /* 0x00008600ff077b82 */ /* 0x001e220000000800 */
        /* <DEDUP_REMOVED lines=27> */
.L_x_11467:
[----:B------:R-:W-:Y:S01]  /*28e0*/  FSETP.GEU.FTZ.AND P0, PT, R9, -R13, PT ;  /* 0x8000000d0900720b */ /* 0x000fe20003f1e000 */
[----:B------:R-:W-:-:S12]  /*28f0*/  FADD.FTZ R11, R11, -1 ;  /* 0xbf8000000b0b7421 */ /* 0x000fd80000010000 */
[----:B------:R-:W-:-:S07]  /*2900*/  @!P0 FADD.FTZ R11, R11, -1 ;  /* 0xbf8000000b0b8421 */ /* 0x000fce0000010000 */
.L_x_11466:
[----:B------:R-:W-:Y:S05]  /*2910*/  BSYNC B2 ;  /* 0x0000000000027941 */ /* 0x000fea0003800000 */
.L_x_11465:
[----:B------:R-:W-:Y:S01]  /*2920*/  FFMA.FTZ R6, -R13, R11, R6 ;  /* 0x0000000b0d067223 */ /* 0x000fe20000010106 */
[----:B------:R-:W-:Y:S06]  /*2930*/  BRA `(.L_x_11463) ;  /* 0x00000000007c7947 */ /* 0x000fec0003800000 */
.L_x_11464:
        /* <DEDUP_REMOVED lines=15> */
.L_x_11470:
        /* <DEDUP_REMOVED lines=13> */
.L_x_11469:
[----:B------:R-:W-:Y:S05]  /*2b00*/  BSYNC B2 ;  /* 0x0000000000027941 */ /* 0x000fea0003800000 */
.L_x_11468:
[----:B------:R-:W-:-:S04]  /*2b10*/  FMUL.FTZ R9, R8, 1.1920928955078125e-07 ;  /* 0x3400000008097820 */ /* 0x000fc80000410000 */
[----:B------:R-:W-:-:S07]  /*2b20*/  FMUL.FTZ R6, R6, R9 ;  /* 0x0000000906067220 */ /* 0x000fce0000410000 */
.L_x_11463:
[----:B------:R-:W-:Y:S05]  /*2b30*/  BSYNC B0 ;  /* 0x0000000000007941 */ /* 0x000fea0003800000 */
.L_x_11462:
[C---:B------:R-:W-:Y:S02]  /*2b40*/  FSETP.GTU.FTZ.AND P0, PT, |R6|.reuse, +INF , PT ;  /* 0x7f8000000600780b */ /* 0x040fe40003f1c200 */
[----:B------:R-:W-:-:S04]  /*2b50*/  LOP3.LUT R7, R6, 0x80000000, R7, 0xb8, !PT ;  /* 0x8000000006077812 */ /* 0x000fc800078eb807 */
[----:B------:R-:W-:-:S07]  /*2b60*/  FSEL R7, R6, R7, P0 ;  /* 0x0000000706077208 */ /* 0x000fce0000000000 */
.L_x_11461:
[----:B------:R-:W-:Y:S05]  /*2b70*/  BSYNC B1 ;  /* 0x0000000000017941 */ /* 0x000fea0003800000 */
.L_x_11460:
[----:B0-----:R-:W-:Y:S01]  /*2b80*/  IADD3 R6, R4, 0x80, RZ ;  /* 0x0000008004067810 */ /* 0x001fe20007ffe0ff */
[----:B------:R-:W-:Y:S03]  /*2b90*/  BSSY B1, `(.L_x_11471) ;  /* 0x0000048000017945 */ /* 0x000fe60003800000 */
[----:B------:R-:W-:-:S13]  /*2ba0*/  ISETP.GE.AND P0, PT, R6, R3, PT ;  /* 0x000000030600720c */ /* 0x000fda0003f06270 */
[----:B------:R-:W-:Y:S05]  /*2bb0*/  @P0 BRA `(.L_x_11472) ;  /* 0x0000000400140947 */ /* 0x000fea0003800000 */
[----:B------:R-:W0:Y:S01]  /*2bc0*/  LDC R8, c[0x0][0x218] ;  /* 0x00008600ff087b82 */ /* 0x000e220000000800 */
        /* <DEDUP_REMOVED lines=27> */
.L_x_11478:
[----:B------:R-:W-:Y:S01]  /*2d80*/  FSETP.GEU.FTZ.AND P0, PT, R11, -R12, PT ;  /* 0x8000000c0b00720b */ /* 0x000fe20003f1e000 */
[----:B------:R-:W-:-:S12]  /*2d90*/  FADD.FTZ R0, R0, -1 ;  /* 0xbf80000000007421 */ /* 0x000fd80000010000 */
[----:B------:R-:W-:-:S07]  /*2da0*/  @!P0 FADD.FTZ R0, R0, -1 ;  /* 0xbf80000000008421 */ /* 0x000fce0000010000 */
.L_x_11477:
[----:B------:R-:W-:Y:S05]  /*2db0*/  BSYNC B2 ;  /* 0x0000000000027941 */ /* 0x000fea0003800000 */
.L_x_11476:
[----:B------:R-:W-:Y:S01]  /*2dc0*/  FFMA.FTZ R9, -R12, R0, R9 ;  /* 0x000000000c097223 */ /* 0x000fe20000010109 */
[----:B------:R-:W-:Y:S06]  /*2dd0*/  BRA `(.L_x_11474) ;  /* 0x00000000007c7947 */ /* 0x000fec0003800000 */
.L_x_11475:
        /* <DEDUP_REMOVED lines=15> */
.L_x_11481:
        /* <DEDUP_REMOVED lines=13> */
.L_x_11480:
[----:B------:R-:W-:Y:S05]  /*2fa0*/  BSYNC B2 ;  /* 0x0000000000027941 */ /* 0x000fea0003800000 */
.L_x_11479:
[----:B------:R-:W-:-:S04]  /*2fb0*/  FMUL.FTZ R0, R9, 1.1920928955078125e-07 ;  /* 0x3400000009007820 */ /* 0x000fc80000410000 */
[----:B------:R-:W-:-:S07]  /*2fc0*/  FMUL.FTZ R9, R5, R0 ;  /* 0x0000000005097220 */ /* 0x000fce0000410000 */
.L_x_11474:
[----:B------:R-:W-:Y:S05]  /*2fd0*/  BSYNC B0 ;  /* 0x0000000000007941 */ /* 0x000fea0003800000 */
.L_x_11473:
[C---:B------:R-:W-:Y:S02]  /*2fe0*/  FSETP.GTU.FTZ.AND P0, PT, |R9|.reuse, +INF , PT ;  /* 0x7f8000000900780b */ /* 0x040fe40003f1c200 */
[----:B------:R-:W-:-:S04]  /*2ff0*/  LOP3.LUT R8, R9, 0x80000000, R8, 0xb8, !PT ;  /* 0x8000000009087812 */ /* 0x000fc800078eb808 */
[----:B------:R-:W-:-:S07]  /*3000*/  FSEL R5, R9, R8, P0 ;  /* 0x0000000809057208 */ /* 0x000fce0000000000 */
.L_x_11472:
[----:B------:R-:W-:Y:S05]  /*3010*/  BSYNC B1 ;  /* 0x0000000000017941 */ /* 0x000fea0003800000 */
.L_x_11471:
[----:B-----5:R-:W-:Y:S01]  /*3020*/  VIADD R0, R4, 0x100 ;  /* 0x0000010004007836 */ /* 0x020fe20000000000 */
        /* <DEDUP_REMOVED lines=31> */
.L_x_11489:
[----:B------:R-:W-:Y:S01]  /*3220*/  FSETP.GEU.FTZ.AND P0, PT, R11, -R15, PT ;  /* 0x8000000f0b00720b */ /* 0x000fe20003f1e000 */
[----:B------:R-:W-:-:S12]  /*3230*/  FADD.FTZ R13, R13, -1 ;  /* 0xbf8000000d0d7421 */ /* 0x000fd80000010000 */
[----:B------:R-:W-:-:S07]  /*3240*/  @!P0 FADD.FTZ R13, R13, -1 ;  /* 0xbf8000000d0d8421 */ /* 0x000fce0000010000 */
.L_x_11488:
[----:B------:R-:W-:Y:S05]  /*3250*/  BSYNC B2 ;  /* 0x0000000000027941 */ /* 0x000fea0003800000 */
.L_x_11487:
[----:B------:R-:W-:Y:S01]  /*3260*/  FFMA.FTZ R8, -R15, R13, R8 ;  /* 0x0000000d0f087223 */ /* 0x000fe20000010108 */
[----:B------:R-:W-:Y:S06]  /*3270*/  BRA `(.L_x_11485) ;  /* 0x00000000007c7947 */ /* 0x000fec0003800000 */
.L_x_11486:
        /* <DEDUP_REMOVED lines=15> */
.L_x_11492:
        /* <DEDUP_REMOVED lines=13> */
.L_x_11491:
[----:B------:R-:W-:Y:S05]  /*3440*/  BSYNC B2 ;  /* 0x0000000000027941 */ /* 0x000fea0003800000 */
.L_x_11490:
[----:B------:R-:W-:-:S04]  /*3450*/  FMUL.FTZ R11, R10, 1.1920928955078125e-07 ;  /* 0x340000000a0b7820 */ /* 0x000fc80000410000 */
[----:B------:R-:W-:-:S07]  /*3460*/  FMUL.FTZ R8, R8, R11 ;  /* 0x0000000b08087220 */ /* 0x000fce0000410000 */
.L_x_11485:
[----:B------:R-:W-:Y:S05]  /*3470*/  BSYNC B0 ;  /* 0x0000000000007941 */ /* 0x000fea0003800000 */
.L_x_11484:
[C---:B------:R-:W-:Y:S02]  /*3480*/  FSETP.GTU.FTZ.AND P0, PT, |R8|.reuse, +INF , PT ;  /* 0x7f8000000800780b */ /* 0x040fe40003f1c200 */
[----:B------:R-:W-:-:S04]  /*3490*/  LOP3.LUT R9, R8, 0x80000000, R9, 0xb8, !PT ;  /* 0x8000000008097812 */ /* 0x000fc800078eb809 */
[----:B------:R-:W-:-:S07]  /*34a0*/  FSEL R8, R8, R9, P0 ;  /* 0x0000000908087208 */ /* 0x000fce0000000000 */
.L_x_11483:
[----:B------:R-:W-:Y:S05]  /*34b0*/  BSYNC B1 ;  /* 0x0000000000017941 */ /* 0x000fea0003800000 */
.L_x_11482:
        /* <DEDUP_REMOVED lines=32> */
.L_x_11500:
[----:B------:R-:W-:Y:S01]  /*36c0*/  FSETP.GEU.FTZ.AND P0, PT, R12, -R14, PT ;  /* 0x8000000e0c00720b */ /* 0x000fe20003f1e000 */
[----:B------:R-:W-:-:S12]  /*36d0*/  FADD.FTZ R0, R0, -1 ;  /* 0xbf80000000007421 */ /* 0x000fd80000010000 */
[----:B------:R-:W-:-:S07]  /*36e0*/  @!P0 FADD.FTZ R0, R0, -1 ;  /* 0xbf80000000008421 */ /* 0x000fce0000010000 */
.L_x_11499:
[----:B------:R-:W-:Y:S05]  /*36f0*/  BSYNC B2 ;  /* 0x0000000000027941 */ /* 0x000fea0003800000 */
.L_x_11498:
[----:B------:R-:W-:Y:S01]  /*3700*/  FFMA.FTZ R9, -R14, R0, R9 ;  /* 0x000000000e097223 */ /* 0x000fe20000010109 */
[----:B------:R-:W-:Y:S06]  /*3710*/  BRA `(.L_x_11496) ;  /* 0x00000000007c7947 */ /* 0x000fec0003800000 */
.L_x_11497:
        /* <DEDUP_REMOVED lines=15> */
.L_x_11503:
        /* <DEDUP_REMOVED lines=13> */
.L_x_11502:
[----:B------:R-:W-:Y:S05]  /*38e0*/  BSYNC B2 ;  /* 0x0000000000027941 */ /* 0x000fea0003800000 */
.L_x_11501:
[----:B------:R-:W-:-:S04]  /*38f0*/  FMUL.FTZ R0, R11, 1.1920928955078125e-07 ;  /* 0x340000000b007820 */ /* 0x000fc80000410000 */
[----:B------:R-:W-:-:S07]  /*3900*/  FMUL.FTZ R9, R9, R0 ;  /* 0x0000000009097220 */ /* 0x000fce0000410000 */
.L_x_11496:
[----:B------:R-:W-:Y:S05]  /*3910*/  BSYNC B0 ;  /* 0x0000000000007941 */ /* 0x000fea0003800000 */
.L_x_11495:
[C---:B------:R-:W-:Y:S02]  /*3920*/  FSETP.GTU.FTZ.AND P0, PT, |R9|.reuse, +INF , PT ;  /* 0x7f8000000900780b */ /* 0x040fe40003f1c200 */
[----:B------:R-:W-:-:S04]  /*3930*/  LOP3.LUT R10, R9, 0x80000000, R10, 0xb8, !PT ;  /* 0x80000000090a7812 */ /* 0x000fc800078eb80a */
[----:B------:R-:W-:-:S07]  /*3940*/  FSEL R9, R9, R10, P0 ;  /* 0x0000000a09097208 */ /* 0x000fce0000000000 */
.L_x_11494:
[----:B------:R-:W-:Y:S05]  /*3950*/  BSYNC B1 ;  /* 0x0000000000017941 */ /* 0x000fea0003800000 */
.L_x_11493:
[----:B------:R-:W-:Y:S01]  /*3960*/  IADD3 R0, R4, 0x200, RZ ;  /* 0x0000020004007810 */ /* 0x000fe20007ffe0ff */
        /* <DEDUP_REMOVED lines=31> */
.L_x_11511:
[----:B------:R-:W-:Y:S01]  /*3b60*/  FSETP.GEU.FTZ.AND P0, PT, R13, -R19, PT ;  /* 0x800000130d00720b */ /* 0x000fe20003f1e000 */
[----:B------:R-:W-:-:S12]  /*3b70*/  FADD.FTZ R15, R15, -1 ;  /* 0xbf8000000f0f7421 */ /* 0x000fd80000010000 */
[----:B------:R-:W-:-:S07]  /*3b80*/  @!P0 FADD.FTZ R15, R15, -1 ;  /* 0xbf8000000f0f8421 */ /* 0x000fce0000010000 */
.L_x_11510:
[----:B------:R-:W-:Y:S05]  /*3b90*/  BSYNC B2 ;  /* 0x0000000000027941 */ /* 0x000fea0003800000 */
.L_x_11509:
[----:B------:R-:W-:Y:S01]  /*3ba0*/  FFMA.FTZ R10, -R19, R15, R10 ;  /* 0x0000000f130a7223 */ /* 0x000fe2000001010a */
[----:B------:R-:W-:Y:S06]  /*3bb0*/  BRA `(.L_x_11507) ;  /* 0x00000000007c7947 */ /* 0x000fec0003800000 */
.L_x_11508:
        /* <DEDUP_REMOVED lines=15> */
.L_x_11514:
        /* <DEDUP_REMOVED lines=13> */
.L_x_11513:
[----:B------:R-:W-:Y:S05]  /*3d80*/  BSYNC B2 ;  /* 0x0000000000027941 */ /* 0x000fea0003800000 */
.L_x_11512:
[----:B------:R-:W-:-:S04]  /*3d90*/  FMUL.FTZ R13, R12, 1.1920928955078125e-07 ;  /* 0x340000000c0d7820 */ /* 0x000fc80000410000 */
[----:B------:R-:W-:-:S07]  /*3da0*/  FMUL.FTZ R10, R10, R13 ;  /* 0x0000000d0a0a7220 */ /* 0x000fce0000410000 */
.L_x_11507:
[----:B------:R-:W-:Y:S05]  /*3db0*/  BSYNC B0 ;  /* 0x0000000000007941 */ /* 0x000fea0003800000 */
.L_x_11506:
[C---:B------:R-:W-:Y:S02]  /*3dc0*/  FSETP.GTU.FTZ.AND P0, PT, |R10|.reuse, +INF , PT ;  /* 0x7f8000000a00780b */ /* 0x040fe40003f1c200 */
[----:B------:R-:W-:-:S04]  /*3dd0*/  LOP3.LUT R11, R10, 0x80000000, R11, 0xb8, !PT ;  /* 0x800000000a0b7812 */ /* 0x000fc800078eb80b */
[----:B------:R-:W-:-:S07]  /*3de0*/  FSEL R10, R10, R11, P0 ;  /* 0x0000000b0a0a7208 */ /* 0x000fce0000000000 */
.L_x_11505:
[----:B------:R-:W-:Y:S05]  /*3df0*/  BSYNC B1 ;  /* 0x0000000000017941 */ /* 0x000fea0003800000 */
.L_x_11504:
        /* <DEDUP_REMOVED lines=32> */
.L_x_11522:
[----:B------:R-:W-:Y:S01]  /*4000*/  FSETP.GEU.FTZ.AND P0, PT, R14, -R18, PT ;  /* 0x800000120e00720b */ /* 0x000fe20003f1e000 */
[----:B------:R-:W-:-:S12]  /*4010*/  FADD.FTZ R0, R0, -1 ;  /* 0xbf80000000007421 */ /* 0x000fd80000010000 */
[----:B------:R-:W-:-:S07]  /*4020*/  @!P0 FADD.FTZ R0, R0, -1 ;  /* 0xbf80000000008421 */ /* 0x000fce0000010000 */
.L_x_11521:
[----:B------:R-:W-:Y:S05]  /*4030*/  BSYNC B2 ;  /* 0x0000000000027941 */ /* 0x000fea0003800000 */
.L_x_11520:
[----:B------:R-:W-:Y:S01]  /*4040*/  FFMA.FTZ R11, -R18, R0, R11 ;  /* 0x00000000120b7223 */ /* 0x000fe2000001010b */
[----:B------:R-:W-:Y:S06]  /*4050*/  BRA `(.L_x_11518) ;  /* 0x00000000007c7947 */ /* 0x000fec0003800000 */
.L_x_11519:
        /* <DEDUP_REMOVED lines=15> */
.L_x_11525:
        /* <DEDUP_REMOVED lines=13> */
.L_x_11524:
[----:B------:R-:W-:Y:S05]  /*4220*/  BSYNC B2 ;  /* 0x0000000000027941 */ /* 0x000fea0003800000 */
.L_x_11523:
[----:B------:R-:W-:-:S04]  /*4230*/  FMUL.FTZ R0, R13, 1.1920928955078125e-07 ;  /* 0x340000000d007820 */ /* 0x000fc80000410000 */
[----:B------:R-:W-:-:S07]  /*4240*/  FMUL.FTZ R11, R11, R0 ;  /* 0x000000000b0b7220 */ /* 0x000fce0000410000 */
.L_x_11518:
[----:B------:R-:W-:Y:S05]  /*4250*/  BSYNC B0 ;  /* 0x0000000000007941 */ /* 0x000fea0003800000 */
.L_x_11517:
[C---:B------:R-:W-:Y:S02]  /*4260*/  FSETP.GTU.FTZ.AND P0, PT, |R11|.reuse, +INF , PT ;  /* 0x7f8000000b00780b */ /* 0x040fe40003f1c200 */
[----:B------:R-:W-:-:S04]  /*4270*/  LOP3.LUT R12, R11, 0x80000000, R12, 0xb8, !PT ;  /* 0x800000000b0c7812 */ /* 0x000fc800078eb80c */
[----:B------:R-:W-:-:S07]  /*4280*/  FSEL R11, R11, R12, P0 ;  /* 0x0000000c0b0b7208 */ /* 0x000fce0000000000 */
.L_x_11516:
[----:B------:R-:W-:Y:S05]  /*4290*/  BSYNC B1 ;  /* 0x0000000000017941 */ /* 0x000fea0003800000 */
.L_x_11515:
        /* <DEDUP_REMOVED lines=32> */
.L_x_11533:
[----:B------:R-:W-:Y:S01]  /*44a0*/  FSETP.GEU.FTZ.AND P0, PT, R15, -R18, PT ;  /* 0x800000120f00720b */ /* 0x000fe20003f1e000 */
[----:B------:R-:W-:-:S12]  /*44b0*/  FADD.FTZ R0, R0, -1 ;  /* 0xbf80000000007421 */ /* 0x000fd80000010000 */
[----:B------:R-:W-:-:S07]  /*44c0*/  @!P0 FADD.FTZ R0, R0, -1 ;  /* 0xbf80000000008421 */ /* 0x000fce0000010000 */
.L_x_11532:
[----:B------:R-:W-:Y:S05]  /*44d0*/  BSYNC B2 ;  /* 0x0000000000027941 */ /* 0x000fea0003800000 */
.L_x_11531:
[----:B------:R-:W-:Y:S01]  /*44e0*/  FFMA.FTZ R13, -R18, R0, R13 ;  /* 0x00000000120d7223 */ /* 0x000fe2000001010d */
[----:B------:R-:W-:Y:S06]  /*44f0*/  BRA `(.L_x_11529) ;  /* 0x00000000007c7947 */ /* 0x000fec0003800000 */
.L_x_11530:
        /* <DEDUP_REMOVED lines=15> */
.L_x_11536:
        /* <DEDUP_REMOVED lines=13> */
.L_x_11535:
[----:B------:R-:W-:Y:S05]  /*46c0*/  BSYNC B2 ;  /* 0x0000000000027941 */ /* 0x000fea0003800000 */
.L_x_11534:
[----:B------:R-:W-:-:S04]  /*46d0*/  FMUL.FTZ R14, R14, 1.1920928955078125e-07 ;  /* 0x340000000e0e7820 */ /* 0x000fc80000410000 */
[----:B------:R-:W-:-:S07]  /*46e0*/  FMUL.FTZ R13, R13, R14 ;  /* 0x0000000e0d0d7220 */ /* 0x000fce0000410000 */
.L_x_11529:
[----:B------:R-:W-:Y:S05]  /*46f0*/  BSYNC B0 ;  /* 0x0000000000007941 */ /* 0x000fea0003800000 */
.L_x_11528:
[C---:B------:R-:W-:Y:S02]  /*4700*/  FSETP.GTU.FTZ.AND P0, PT, |R13|.reuse, +INF , PT ;  /* 0x7f8000000d00780b */ /* 0x040fe40003f1c200 */
[----:B------:R-:W-:-:S04]  /*4710*/  LOP3.LUT R12, R13, 0x80000000, R12, 0xb8, !PT ;  /* 0x800000000d0c7812 */ /* 0x000fc800078eb80c */
[----:B------:R-:W-:-:S07]  /*4720*/  FSEL R12, R13, R12, P0 ;  /* 0x0000000c0d0c7208 */ /* 0x000fce0000000000 */
.L_x_11527:
[----:B------:R-:W-:Y:S05]  /*4730*/  BSYNC B1 ;  /* 0x0000000000017941 */ /* 0x000fea0003800000 */
.L_x_11526:
        /* <DEDUP_REMOVED lines=32> */
.L_x_11544:
[----:B------:R-:W-:Y:S01]  /*4940*/  FSETP.GEU.FTZ.AND P0, PT, R15, -R19, PT ;  /* 0x800000130f00720b */ /* 0x000fe20003f1e000 */
[----:B------:R-:W-:-:S12]  /*4950*/  FADD.FTZ R17, R17, -1 ;  /* 0xbf80000011117421 */ /* 0x000fd80000010000 */
[----:B------:R-:W-:-:S07]  /*4960*/  @!P0 FADD.FTZ R17, R17, -1 ;  /* 0xbf80000011118421 */ /* 0x000fce0000010000 */
.L_x_11543:
[----:B------:R-:W-:Y:S05]  /*4970*/  BSYNC B2 ;  /* 0x0000000000027941 */ /* 0x000fea0003800000 */
.L_x_11542:
[----:B------:R-:W-:Y:S01]  /*4980*/  FFMA.FTZ R0, -R19, R17, R0 ;  /* 0x0000001113007223 */ /* 0x000fe20000010100 */
[----:B------:R-:W-:Y:S06]  /*4990*/  BRA `(.L_x_11540) ;  /* 0x00000000007c7947 */ /* 0x000fec0003800000 */
.L_x_11541:
        /* <DEDUP_REMOVED lines=15> */
.L_x_11547:
        /* <DEDUP_REMOVED lines=13> */
.L_x_11546:
[----:B------:R-:W-:Y:S05]  /*4b60*/  BSYNC B2 ;  /* 0x0000000000027941 */ /* 0x000fea0003800000 */
.L_x_11545:
[----:B------:R-:W-:-:S04]  /*4b70*/  FMUL.FTZ R15, R15, 1.1920928955078125e-07 ;  /* 0x340000000f0f7820 */ /* 0x000fc80000410000 */
[----:B------:R-:W-:-:S07]  /*4b80*/  FMUL.FTZ R0, R14, R15 ;  /* 0x0000000f0e007220 */ /* 0x000fce0000410000 */
.L_x_11540:
[----:B------:R-:W-:Y:S05]  /*4b90*/  BSYNC B0 ;  /* 0x0000000000007941 */ /* 0x000fea0003800000 */
.L_x_11539:
[C---:B------:R-:W-:Y:S02]  /*4ba0*/  FSETP.GTU.FTZ.AND P0, PT, |R0|.reuse, +INF , PT ;  /* 0x7f8000000000780b */ /* 0x040fe40003f1c200 */
[----:B------:R-:W-:-:S04]  /*4bb0*/  LOP3.LUT R13, R0, 0x80000000, R13, 0xb8, !PT ;  /* 0x80000000000d7812 */ /* 0x000fc800078eb80d */
[----:B------:R-:W-:-:S07]  /*4bc0*/  FSEL R0, R0, R13, P0 ;  /* 0x0000000d00007208 */ /* 0x000fce0000000000 */
.L_x_11538:
[----:B------:R-:W-:Y:S05]  /*4bd0*/  BSYNC B1 ;  /* 0x0000000000017941 */ /* 0x000fea0003800000 */
.L_x_11537:
        /* <DEDUP_REMOVED lines=16> */
.L_x_11550:
[----:B------:R-:W-:-:S13]  /*4ce0*/  ISETP.GE.AND P0, PT, R4, R3, PT ;  /* 0x000000030400720c */ /* 0x000fda0003f06270 */
[----:B------:R-:W-:Y:S05]  /*4cf0*/  @P0 BRA `(.L_x_11552) ;  /* 0x0000000000300947 */ /* 0x000fea0003800000 */
[----:B-1----:R-:W1:Y:S01]  /*4d00*/  LDC.64 R6, c[0x0][0x220] ;  /* 0x00008800ff067b82 */ /* 0x002e620000000a00 */
[----:B------:R-:W-:Y:S01]  /*4d10*/  IADD3 R5, R2, R4, RZ ;  /* 0x0000000402057210 */ /* 0x000fe20007ffe0ff */
[----:B------:R-:W-:-:S04]  /*4d20*/  VIADD R4, R4, 0x80 ;  /* 0x0000008004047836 */ /* 0x000fc80000000000 */
[----:B-1----:R-:W-:-:S05]  /*4d30*/  IMAD.WIDE.U32 R6, R5, 0x4, R6 ;  /* 0x0000000405067825 */ /* 0x002fca00078e0006 */
[----:B------:R1:W-:Y:S02]  /*4d40*/  STG.E desc[UR4][R6.64], R8 ;  /* 0x0000000806007986 */ /* 0x0003e4000c101904 */
.L_x_11551:
[----:B------:R-:W-:-:S13]  /*4d50*/  ISETP.GE.AND P0, PT, R4, R3, PT ;  /* 0x000000030400720c */ /* 0x000fda0003f06270 */
[----:B------:R-:W-:Y:S05]  /*4d60*/  @P0 BRA `(.L_x_11553) ;  /* 0x0000000000300947 */ /* 0x000fea0003800000 */
[----:B01----:R-:W0:Y:S01]  /*4d70*/  LDC.64 R6, c[0x0][0x220] ;  /* 0x00008800ff067b82 */ /* 0x003e220000000a00 */
[----:B------:R-:W-:Y:S01]  /*4d80*/  IADD3 R5, R2, R4, RZ ;  /* 0x0000000402057210 */ /* 0x000fe20007ffe0ff */
[----:B------:R-:W-:-:S04]  /*4d90*/  VIADD R4, R4, 0x80 ;  /* 0x0000008004047836 */ /* 0x000fc80000000000 */
[----:B0-----:R-:W-:-:S05]  /*4da0*/  IMAD.WIDE.U32 R6, R5, 0x4, R6 ;  /* 0x0000000405067825 */ /* 0x001fca00078e0006 */
[----:B------:R2:W-:Y:S02]  /*4db0*/  STG.E desc[UR4][R6.64], R9 ;  /* 0x0000000906007986 */ /* 0x0005e4000c101904 */
.L_x_11552:
[----:B------:R-:W-:-:S13]  /*4dc0*/  ISETP.GE.AND P0, PT, R4, R3, PT ;  /* 0x000000030400720c */ /* 0x000fda0003f06270 */
[----:B------:R-:W-:Y:S05]  /*4dd0*/  @P0 BRA `(.L_x_11554) ;  /* 0x0000000000340947 */ /* 0x000fea0003800000 */
[----:B-12---:R-:W1:Y:S01]  /*4de0*/  LDC.64 R6, c[0x0][0x220] ;  /* 0x00008800ff067b82 */ /* 0x006e620000000a00 */
[----:B------:R-:W-:Y:S01]  /*4df0*/  IADD3 R5, R2, R4, RZ ;  /* 0x0000000402057210 */ /* 0x000fe20007ffe0ff */
[----:B------:R-:W-:-:S04]  /*4e00*/  VIADD R4, R4, 0x80 ;  /* 0x0000008004047836 */ /* 0x000fc80000000000 */
[----:B-1----:R-:W-:-:S05]  /*4e10*/  IMAD.WIDE.U32 R6, R5, 0x4, R6 ;  /* 0x0000000405067825 */ /* 0x002fca00078e0006 */
[----:B------:R2:W-:Y:S02]  /*4e20*/  STG.E desc[UR4][R6.64], R10 ;  /* 0x0000000a06007986 */ /* 0x0005e4000c101904 */
.L_x_11553:
        /* <DEDUP_REMOVED lines=8> */
.L_x_11554:
[----:B------:R-:W-:Y:S05]  /*4eb0*/  BSYNC B1 ;  /* 0x0000000000017941 */ /* 0x000fea0003800000 */
.L_x_11549:
[----:B------:R-:W-:-:S13]  /*4ec0*/  ISETP.GE.AND P0, PT, R4, R3, PT ;  /* 0x000000030400720c */ /* 0x000fda0003f06270 */
[----:B-123--:R-:W1:Y:S01]  /*4ed0*/  @!P0 LDC.64 R6, c[0x0][0x220] ;  /* 0x00008800ff068b82 */ /* 0x00ee620000000a00 */
[----:B------:R-:W-:Y:S01]  /*4ee0*/  @!P0 IADD3 R5, R2, R4, RZ ;  /* 0x0000000402058210 */ /* 0x000fe20007ffe0ff */
[----:B------:R-:W-:-:S04]  /*4ef0*/  @!P0 VIADD R4, R4, 0x80 ;  /* 0x0000008004048836 */ /* 0x000fc80000000000 */
[----:B-1----:R-:W-:-:S05]  /*4f00*/  @!P0 IMAD.WIDE.U32 R6, R5, 0x4, R6 ;  /* 0x0000000405068825 */ /* 0x002fca00078e0006 */
[----:B------:R3:W-:Y:S02]  /*4f10*/  @!P0 STG.E desc[UR4][R6.64], R12 ;  /* 0x0000000c06008986 */ /* 0x0007e4000c101904 */
.L_x_11555:
[----:B------:R-:W-:Y:S05]  /*4f20*/  BSYNC B0 ;  /* 0x0000000000007941 */ /* 0x000fea0003800000 */
.L_x_11548:
        /* <DEDUP_REMOVED lines=8> */
.L_x_11556:
        /* <DEDUP_REMOVED lines=13> */
.L_x_57358:


//--------------------- .text._ZN2at6native29vectorized_elementwise_kernelILi8ENS0_13AUnaryFunctorIfffZZZNS0_16fmod_kernel_cudaERNS_18TensorIteratorBaseEENKUlvE0_clEvENKUlvE0_clEvEUlffE_EESt5arrayIPcLm2EEEEviT0_T1_ --------------------------
	.section	.text._ZN2at6native29vectorized_elementwise_kernelILi8ENS0_13AUnaryFunctorIfffZZZNS0_16fmod_kernel_cudaERNS_18TensorIteratorBaseEENKUlvE0_clEvENKUlvE0_clEvEUlffE_EESt5arrayIPcLm2EEEEviT0_T1_,"ax",@progbits
	.align	128
        .global         _ZN2at6native29vectorized_elementwise_kernelILi8ENS0_13AUnaryFunctorIfffZZZNS0_16fmod_kernel_cudaERNS_18TensorIteratorBaseEENKUlvE0_clEvENKUlvE0_clEvEUlffE_EESt5arrayIPcLm2EEEEviT0_T1_
        .type           _ZN2at6native29vectorized_elementwise_kernelILi8ENS0_13AUnaryFunctorIfffZZZNS0_16fmod_kernel_cudaERNS_18TensorIteratorBaseEENKUlvE0_clEvENKUlvE0_clEvEUlffE_EESt5arrayIPcLm2EEEEviT0_T1_,@function
        .size           _ZN2at6native29vectorized_elementwise_kernelILi8ENS0_13AUnaryFunctorIfffZZZNS0_16fmod_kernel_cudaERNS_18TensorIteratorBaseEENKUlvE0_clEvENKUlvE0_clEvEUlffE_EESt5arrayIPcLm2EEEEviT0_T1_,(.L_x_57359 - _ZN2at6native29vectorized_elementwise_kernelILi8ENS0_13AUnaryFunctorIfffZZZNS0_16fmod_kernel_cudaERNS_18TensorIteratorBaseEENKUlvE0_clEvENKUlvE0_clEvEUlffE_EESt5arrayIPcLm2EEEEviT0_T1_)
        .other          _ZN2at6native29vectorized_elementwise_kernelILi8ENS0_13AUnaryFunctorIfffZZZNS0_16fmod_kernel_cudaERNS_18TensorIteratorBaseEENKUlvE0_clEvENKUlvE0_clEvEUlffE_EESt5arrayIPcLm2EEEEviT0_T1_,@"STO_CUDA_ENTRY STV_DEFAULT"
_ZN2at6native29vectorized_elementwise_kernelILi8ENS0_13AUnaryFunctorIfffZZZNS0_16fmod_kernel_cudaERNS_18TensorIteratorBaseEENKUlvE0_clEvENKUlvE0_clEvEUlffE_EESt5arrayIPcLm2EEEEviT0_T1_:
.text._ZN2at6native29vectorized_elementwise_kernelILi8ENS0_13AUnaryFunctorIfffZZZNS0_16fmod_kernel_cudaERNS_18TensorIteratorBaseEENKUlvE0_clEvENKUlvE0_clEvEUlffE_EESt5arrayIPcLm2EEEEviT0_T1_:
        /* <DEDUP_REMOVED lines=43> */
.L_x_11563:
[----:B------:R-:W-:Y:S01]  /*02b0*/  FSETP.GEU.FTZ.AND P0, PT, R17, -R15, PT ;  /* 0x8000000f1100720b */ /* 0x000fe20003f1e000 */
[----:B------:R-:W-:-:S12]  /*02c0*/  FADD.FTZ R19, R19, -1 ;  /* 0xbf80000013137421 */ /* 0x000fd80000010000 */
[----:B------:R-:W-:-:S07]  /*02d0*/  @!P0 FADD.FTZ R19, R19, -1 ;  /* 0xbf80000013138421 */ /* 0x000fce0000010000 */
.L_x_11562:
[----:B------:R-:W-:Y:S05]  /*02e0*/  BSYNC B1 ;  /* 0x0000000000017941 */ /* 0x000fea0003800000 */
.L_x_11561:
[----:B------:R-:W-:Y:S01]  /*02f0*/  FFMA.FTZ R14, -R15, R19, R12 ;  /* 0x000000130f0e7223 */ /* 0x000fe2000001010c */
[----:B------:R-:W-:Y:S06]  /*0300*/  BRA `(.L_x_11559) ;  /* 0x00000000007c7947 */ /* 0x000fec0003800000 */
.L_x_11560:
        /* <DEDUP_REMOVED lines=15> */
.L_x_11566:
        /* <DEDUP_REMOVED lines=13> */
.L_x_11565:
[----:B------:R-:W-:Y:S05]  /*04d0*/  BSYNC B1 ;  /* 0x0000000000017941 */ /* 0x000fea0003800000 */
.L_x_11564:
[----:B0-----:R-:W-:-:S04]  /*04e0*/  FMUL.FTZ R15, R8, 1.1920928955078125e-07 ;  /* 0x34000000080f7820 */ /* 0x001fc80000410000 */
[----:B------:R-:W-:-:S07]  /*04f0*/  FMUL.FTZ R14, R14, R15 ;  /* 0x0000000f0e0e7220 */ /* 0x000fce0000410000 */
.L_x_11559:
[----:B------:R-:W-:Y:S05]  /*0500*/  BSYNC B0 ;  /* 0x0000000000007941 */ /* 0x000fea0003800000 */
.L_x_11558:
        /* <DEDUP_REMOVED lines=27> */
.L_x_11572:
[----:B------:R-:W-:Y:S01]  /*06c0*/  FSETP.GEU.FTZ.AND P0, PT, R8, -R15, PT ;  /* 0x8000000f0800720b */ /* 0x000fe20003f1e000 */
[----:B------:R-:W-:-:S12]  /*06d0*/  FADD.FTZ R19, R19, -1 ;  /* 0xbf80000013137421 */ /* 0x000fd80000010000 */
[----:B------:R-:W-:-:S07]  /*06e0*/  @!P0 FADD.FTZ R19, R19, -1 ;  /* 0xbf80000013138421 */ /* 0x000fce0000010000 */
.L_x_11571:
[----:B------:R-:W-:Y:S05]  /*06f0*/  BSYNC B1 ;  /* 0x0000000000017941 */ /* 0x000fea0003800000 */
.L_x_11570:
[----:B------:R-:W-:Y:S01]  /*0700*/  FFMA.FTZ R8, -R15, R19, R12 ;  /* 0x000000130f087223 */ /* 0x000fe2000001010c */
[----:B------:R-:W-:Y:S06]  /*0710*/  BRA `(.L_x_11568) ;  /* 0x00000000007c7947 */ /* 0x000fec0003800000 */
.L_x_11569:
        /* <DEDUP_REMOVED lines=15> */
.L_x_11575:
        /* <DEDUP_REMOVED lines=13> */
.L_x_11574:
[----:B------:R-:W-:Y:S05]  /*08e0*/  BSYNC B1 ;  /* 0x0000000000017941 */ /* 0x000fea0003800000 */
.L_x_11573:
[----:B------:R-:W-:-:S04]  /*08f0*/  FMUL.FTZ R9, R9, 1.1920928955078125e-07 ;  /* 0x3400000009097820 */ /* 0x000fc80000410000 */
[----:B------:R-:W-:-:S07]  /*0900*/  FMUL.FTZ R8, R8, R9 ;  /* 0x0000000908087220 */ /* 0x000fce0000410000 */
.L_x_11568:
[----:B------:R-:W-:Y:S05]  /*0910*/  BSYNC B0 ;  /* 0x0000000000007941 */ /* 0x000fea0003800000 */
.L_x_11567:
        /* <DEDUP_REMOVED lines=27> */
.L_x_11581:
[----:B------:R-:W-:Y:S01]  /*0ad0*/  FSETP.GEU.FTZ.AND P0, PT, R15, -R9, PT ;  /* 0x800000090f00720b */ /* 0x000fe20003f1e000 */
[----:B------:R-:W-:-:S12]  /*0ae0*/  FADD.FTZ R17, R17, -1 ;  /* 0xbf80000011117421 */ /* 0x000fd80000010000 */
[----:B------:R-:W-:-:S07]  /*0af0*/  @!P0 FADD.FTZ R17, R17, -1 ;  /* 0xbf80000011118421 */ /* 0x000fce0000010000 */
.L_x_11580:
[----:B------:R-:W-:Y:S05]  /*0b00*/  BSYNC B1 ;  /* 0x0000000000017941 */ /* 0x000fea0003800000 */
.L_x_11579:
[----:B------:R-:W-:Y:S01]  /*0b10*/  FFMA.FTZ R16, -R9, R17, R12 ;  /* 0x0000001109107223 */ /* 0x000fe2000001010c */
[----:B------:R-:W-:Y:S06]  /*0b20*/  BRA `(.L_x_11577) ;  /* 0x0000000000847947 */ /* 0x000fec0003800000 */
.L_x_11578:
        /* <DEDUP_REMOVED lines=16> */
.L_x_11584:
        /* <DEDUP_REMOVED lines=14> */
.L_x_11583:
[----:B------:R-:W-:Y:S05]  /*0d10*/  BSYNC B1 ;  /* 0x0000000000017941 */ /* 0x000fea0003800000 */
.L_x_11582:
[----:B------:R-:W-:-:S04]  /*0d20*/  FMUL.FTZ R9, R10, 1.1920928955078125e-07 ;  /* 0x340000000a097820 */ /* 0x000fc80000410000 */
[----:B------:R-:W-:-:S07]  /*0d30*/  FMUL.FTZ R16, R16, R9 ;  /* 0x0000000910107220 */ /* 0x000fce0000410000 */
.L_x_11577:
[----:B------:R-:W-:Y:S05]  /*0d40*/  BSYNC B0 ;  /* 0x0000000000007941 */ /* 0x000fea0003800000 */
.L_x_11576:
        /* <DEDUP_REMOVED lines=27> */
.L_x_11590:
[----:B------:R-:W-:Y:S01]  /*0f00*/  FSETP.GEU.FTZ.AND P0, PT, R10, -R9, PT ;  /* 0x800000090a00720b */ /* 0x000fe20003f1e000 */
[----:B------:R-:W-:-:S12]  /*0f10*/  FADD.FTZ R17, R17, -1 ;  /* 0xbf80000011117421 */ /* 0x000fd80000010000 */
[----:B------:R-:W-:-:S07]  /*0f20*/  @!P0 FADD.FTZ R17, R17, -1 ;  /* 0xbf80000011118421 */ /* 0x000fce0000010000 */
.L_x_11589:
[----:B------:R-:W-:Y:S05]  /*0f30*/  BSYNC B1 ;  /* 0x0000000000017941 */ /* 0x000fea0003800000 */
.L_x_11588:
[----:B------:R-:W-:Y:S01]  /*0f40*/  FFMA.FTZ R18, -R9, R17, R12 ;  /* 0x0000001109127223 */ /* 0x000fe2000001010c */
[----:B------:R-:W-:Y:S06]  /*0f50*/  BRA `(.L_x_11586) ;  /* 0x0000000000847947 */ /* 0x000fec0003800000 */
.L_x_11587:
        /* <DEDUP_REMOVED lines=16> */
.L_x_11593:
        /* <DEDUP_REMOVED lines=14> */
.L_x_11592:
[----:B------:R-:W-:Y:S05]  /*1140*/  BSYNC B1 ;  /* 0x0000000000017941 */ /* 0x000fea0003800000 */
.L_x_11591:
[----:B------:R-:W-:-:S04]  /*1150*/  FMUL.FTZ R9, R10, 1.1920928955078125e-07 ;  /* 0x340000000a097820 */ /* 0x000fc80000410000 */
[----:B------:R-:W-:-:S07]  /*1160*/  FMUL.FTZ R18, R18, R9 ;  /* 0x0000000912127220 */ /* 0x000fce0000410000 */
.L_x_11586:
[----:B------:R-:W-:Y:S05]  /*1170*/  BSYNC B0 ;  /* 0x0000000000007941 */ /* 0x000fea0003800000 */
.L_x_11585:
        /* <DEDUP_REMOVED lines=27> */
.L_x_11599:
[----:B------:R-:W-:Y:S01]  /*1330*/  FSETP.GEU.FTZ.AND P0, PT, R11, -R9, PT ;  /* 0x800000090b00720b */ /* 0x000fe20003f1e000 */
[----:B------:R-:W-:-:S12]  /*1340*/  FADD.FTZ R15, R15, -1 ;  /* 0xbf8000000f0f7421 */ /* 0x000fd80000010000 */
[----:B------:R-:W-:-:S07]  /*1350*/  @!P0 FADD.FTZ R15, R15, -1 ;  /* 0xbf8000000f0f8421 */ /* 0x000fce0000010000 */
.L_x_11598:
[----:B------:R-:W-:Y:S05]  /*1360*/  BSYNC B1 ;  /* 0x0000000000017941 */ /* 0x000fea0003800000 */
.L_x_11597:
[----:B------:R-:W-:Y:S01]  /*1370*/  FFMA.FTZ R10, -R9, R15, R12 ;  /* 0x0000000f090a7223 */ /* 0x000fe2000001010c */
[----:B------:R-:W-:Y:S06]  /*1380*/  BRA `(.L_x_11595) ;  /* 0x00000000007c7947 */ /* 0x000fec0003800000 */
.L_x_11596:
        /* <DEDUP_REMOVED lines=15> */
.L_x_11602:
        /* <DEDUP_REMOVED lines=13> */
.L_x_11601:
[----:B------:R-:W-:Y:S05]  /*1550*/  BSYNC B1 ;  /* 0x0000000000017941 */ /* 0x000fea0003800000 */
.L_x_11600:
[----:B0-----:R-:W-:-:S04]  /*1560*/  FMUL.FTZ R9, R4, 1.1920928955078125e-07 ;  /* 0x3400000004097820 */ /* 0x001fc80000410000 */
[----:B------:R-:W-:-:S07]  /*1570*/  FMUL.FTZ R10, R10, R9 ;  /* 0x000000090a0a7220 */ /* 0x000fce0000410000 */
.L_x_11595:
[----:B------:R-:W-:Y:S05]  /*1580*/  BSYNC B0 ;  /* 0x0000000000007941 */ /* 0x000fea0003800000 */
.L_x_11594:
        /* <DEDUP_REMOVED lines=27> */
.L_x_11608:
[----:B------:R-:W-:Y:S01]  /*1740*/  FSETP.GEU.FTZ.AND P0, PT, R4, -R9, PT ;  /* 0x800000090400720b */ /* 0x000fe20003f1e000 */
[----:B------:R-:W-:-:S12]  /*1750*/  FADD.FTZ R15, R15, -1 ;  /* 0xbf8000000f0f7421 */ /* 0x000fd80000010000 */
[----:B------:R-:W-:-:S07]  /*1760*/  @!P0 FADD.FTZ R15, R15, -1 ;  /* 0xbf8000000f0f8421 */ /* 0x000fce0000010000 */
.L_x_11607:
[----:B------:R-:W-:Y:S05]  /*1770*/  BSYNC B1 ;  /* 0x0000000000017941 */ /* 0x000fea0003800000 */
.L_x_11606:
[----:B------:R-:W-:Y:S01]  /*1780*/  FFMA.FTZ R20, -R9, R15, R12 ;  /* 0x0000000f09147223 */ /* 0x000fe2000001010c */
[----:B------:R-:W-:Y:S06]  /*1790*/  BRA `(.L_x_11604) ;  /* 0x00000000007c7947 */ /* 0x000fec0003800000 */
.L_x_11605:
        /* <DEDUP_REMOVED lines=15> */
.L_x_11611:
        /* <DEDUP_REMOVED lines=13> */
.L_x_11610:
[----:B------:R-:W-:Y:S05]  /*1960*/  BSYNC B1 ;  /* 0x0000000000017941 */ /* 0x000fea0003800000 */
.L_x_11609:
[----:B------:R-:W-:-:S04]  /*1970*/  FMUL.FTZ R5, R4, 1.1920928955078125e-07 ;  /* 0x3400000004057820 */ /* 0x000fc80000410000 */
[----:B------:R-:W-:-:S07]  /*1980*/  FMUL.FTZ R20, R20, R5 ;  /* 0x0000000514147220 */ /* 0x000fce0000410000 */
.L_x_11604:
[----:B------:R-:W-:Y:S05]  /*1990*/  BSYNC B0 ;  /* 0x0000000000007941 */ /* 0x000fea0003800000 */
.L_x_11603:
        /* <DEDUP_REMOVED lines=27> */
.L_x_11617:
[----:B------:R-:W-:Y:S01]  /*1b50*/  FSETP.GEU.FTZ.AND P0, PT, R9, -R5, PT ;  /* 0x800000050900720b */ /* 0x000fe20003f1e000 */
[----:B------:R-:W-:-:S12]  /*1b60*/  FADD.FTZ R11, R11, -1 ;  /* 0xbf8000000b0b7421 */ /* 0x000fd80000010000 */
[----:B------:R-:W-:-:S07]  /*1b70*/  @!P0 FADD.FTZ R11, R11, -1 ;  /* 0xbf8000000b0b8421 */ /* 0x000fce0000010000 */
.L_x_11616:
[----:B------:R-:W-:Y:S05]  /*1b80*/  BSYNC B1 ;  /* 0x0000000000017941 */ /* 0x000fea0003800000 */
.L_x_11615:
[----:B------:R-:W-:Y:S01]  /*1b90*/  FFMA.FTZ R22, -R5, R11, R12 ;  /* 0x0000000b05167223 */ /* 0x000fe2000001010c */
[----:B------:R-:W-:Y:S06]  /*1ba0*/  BRA `(.L_x_11613) ;  /* 0x00000000007c7947 */ /* 0x000fec0003800000 */
.L_x_11614:
        /* <DEDUP_REMOVED lines=15> */
.L_x_11620:
        /* <DEDUP_REMOVED lines=13> */
.L_x_11619:
[----:B------:R-:W-:Y:S05]  /*1d70*/  BSYNC B1 ;  /* 0x0000000000017941 */ /* 0x000fea0003800000 */
.L_x_11618:
[----:B0-----:R-:W-:-:S04]  /*1d80*/  FMUL.FTZ R5, R4, 1.1920928955078125e-07 ;  /* 0x3400000004057820 */ /* 0x001fc80000410000 */
[----:B------:R-:W-:-:S07]  /*1d90*/  FMUL.FTZ R22, R22, R5 ;  /* 0x0000000516167220 */ /* 0x000fce0000410000 */
.L_x_11613:
[----:B------:R-:W-:Y:S05]  /*1da0*/  BSYNC B0 ;  /* 0x0000000000007941 */ /* 0x000fea0003800000 */
.L_x_11612:
        /* <DEDUP_REMOVED lines=26> */
.L_x_11626:
[----:B------:R-:W-:Y:S01]  /*1f50*/  FSETP.GEU.FTZ.AND P0, PT, R4, -R5, PT ;  /* 0x800000050400720b */ /* 0x000fe20003f1e000 */
[----:B------:R-:W-:-:S12]  /*1f60*/  FADD.FTZ R11, R11, -1 ;  /* 0xbf8000000b0b7421 */ /* 0x000fd80000010000 */
[----:B------:R-:W-:-:S07]  /*1f70*/  @!P0 FADD.FTZ R11, R11, -1 ;  /* 0xbf8000000b0b8421 */ /* 0x000fce0000010000 */
.L_x_11625:
[----:B------:R-:W-:Y:S05]  /*1f80*/  BSYNC B1 ;  /* 0x0000000000017941 */ /* 0x000fea0003800000 */
.L_x_11624:
[----:B------:R-:W-:Y:S01]  /*1f90*/  FFMA.FTZ R12, -R5, R11, R12 ;  /* 0x0000000b050c7223 */ /* 0x000fe2000001010c */
[----:B------:R-:W-:Y:S06]  /*1fa0*/  BRA `(.L_x_11622) ;  /* 0x00000000007c7947 */ /* 0x000fec0003800000 */
.L_x_11623:
        /* <DEDUP_REMOVED lines=15> */
.L_x_11629:
        /* <DEDUP_REMOVED lines=13> */
.L_x_11628:
[----:B------:R-:W-:Y:S05]  /*2170*/  BSYNC B1 ;  /* 0x0000000000017941 */ /* 0x000fea0003800000 */
.L_x_11627:
[----:B------:R-:W-:-:S04]  /*2180*/  FMUL.FTZ R4, R4, 1.1920928955078125e-07 ;  /* 0x3400000004047820 */ /* 0x000fc80000410000 */
[----:B------:R-:W-:-:S07]  /*2190*/  FMUL.FTZ R12, R11, R4 ;  /* 0x000000040b0c7220 */ /* 0x000fce0000410000 */
.L_x_11622:
[----:B------:R-:W-:Y:S05]  /*21a0*/  BSYNC B0 ;  /* 0x0000000000007941 */ /* 0x000fea0003800000 */
.L_x_11621:
        /* <DEDUP_REMOVED lines=30> */
.L_x_11557:
        /* <DEDUP_REMOVED lines=85> */
.L_x_11637:
[----:B------:R-:W-:Y:S01]  /*28e0*/  FSETP.GEU.FTZ.AND P0, PT, R9, -R13, PT ;  /* 0x8000000d0900720b */ /* 0x000fe20003f1e000 */
[----:B------:R-:W-:-:S12]  /*28f0*/  FADD.FTZ R11, R11, -1 ;  /* 0xbf8000000b0b7421 */ /* 0x000fd80000010000 */
[----:B------:R-:W-:-:S07]  /*2900*/  @!P0 FADD.FTZ R11, R11, -1 ;  /* 0xbf8000000b0b8421 */ /* 0x000fce0000010000 */
.L_x_11636:
[----:B------:R-:W-:Y:S05]  /*2910*/  BSYNC B2 ;  /* 0x0000000000027941 */ /* 0x000fea0003800000 */
.L_x_11635:
[----:B------:R-:W-:Y:S01]  /*2920*/  FFMA.FTZ R6, -R13, R11, R6 ;  /* 0x0000000b0d067223 */ /* 0x000fe20000010106 */
[----:B------:R-:W-:Y:S06]  /*2930*/  BRA `(.L_x_11633) ;  /* 0x00000000007c7947 */ /* 0x000fec0003800000 */
.L_x_11634:
        /* <DEDUP_REMOVED lines=15> */
.L_x_11640:
        /* <DEDUP_REMOVED lines=13> */
.L_x_11639:
[----:B------:R-:W-:Y:S05]  /*2b00*/  BSYNC B2 ;  /* 0x0000000000027941 */ /* 0x000fea0003800000 */
.L_x_11638:
[----:B------:R-:W-:-:S04]  /*2b10*/  FMUL.FTZ R9, R8, 1.1920928955078125e-07 ;  /* 0x3400000008097820 */ /* 0x000fc80000410000 */
[----:B------:R-:W-:-:S07]  /*2b20*/  FMUL.FTZ R6, R6, R9 ;  /* 0x0000000906067220 */ /* 0x000fce0000410000 */
.L_x_11633:
[----:B------:R-:W-:Y:S05]  /*2b30*/  BSYNC B0 ;  /* 0x0000000000007941 */ /* 0x000fea0003800000 */
.L_x_11632:
[C---:B------:R-:W-:Y:S02]  /*2b40*/  FSETP.GTU.FTZ.AND P0, PT, |R6|.reuse, +INF , PT ;  /* 0x7f8000000600780b */ /* 0x040fe40003f1c200 */
[----:B------:R-:W-:-:S04]  /*2b50*/  LOP3.LUT R7, R6, 0x80000000, R7, 0xb8, !PT ;  /* 0x8000000006077812 */ /* 0x000fc800078eb807 */
[----:B------:R-:W-:-:S07]  /*2b60*/  FSEL R7, R6, R7, P0 ;  /* 0x0000000706077208 */ /* 0x000fce0000000000 */
.L_x_11631:
[----:B------:R-:W-:Y:S05]  /*2b70*/  BSYNC B1 ;  /* 0x0000000000017941 */ /* 0x000fea0003800000 */
.L_x_11630:
        /* <DEDUP_REMOVED lines=32> */
.L_x_11648:
[----:B------:R-:W-:Y:S01]  /*2d80*/  FSETP.GEU.FTZ.AND P0, PT, R11, -R12, PT ;  /* 0x8000000c0b00720b */ /* 0x000fe20003f1e000 */
[----:B------:R-:W-:-:S12]  /*2d90*/  FADD.FTZ R0, R0, -1 ;  /* 0xbf80000000007421 */ /* 0x000fd80000010000 */
[----:B------:R-:W-:-:S07]  /*2da0*/  @!P0 FADD.FTZ R0, R0, -1 ;  /* 0xbf80000000008421 */ /* 0x000fce0000010000 */
.L_x_11647:
[----:B------:R-:W-:Y:S05]  /*2db0*/  BSYNC B2 ;  /* 0x0000000000027941 */ /* 0x000fea0003800000 */
.L_x_11646:
[----:B------:R-:W-:Y:S01]  /*2dc0*/  FFMA.FTZ R9, -R12, R0, R9 ;  /* 0x000000000c097223 */ /* 0x000fe20000010109 */
[----:B------:R-:W-:Y:S06]  /*2dd0*/  BRA `(.L_x_11644) ;  /* 0x00000000007c7947 */ /* 0x000fec0003800000 */
.L_x_11645:
        /* <DEDUP_REMOVED lines=15> */
.L_x_11651:
        /* <DEDUP_REMOVED lines=13> */
.L_x_11650:
[----:B------:R-:W-:Y:S05]  /*2fa0*/  BSYNC B2 ;  /* 0x0000000000027941 */ /* 0x000fea0003800000 */
.L_x_11649:
[----:B------:R-:W-:-:S04]  /*2fb0*/  FMUL.FTZ R0, R9, 1.1920928955078125e-07 ;  /* 0x3400000009007820 */ /* 0x000fc80000410000 */
[----:B------:R-:W-:-:S07]  /*2fc0*/  FMUL.FTZ R9, R5, R0 ;  /* 0x0000000005097220 */ /* 0x000fce0000410000 */
.L_x_11644:
[----:B------:R-:W-:Y:S05]  /*2fd0*/  BSYNC B0 ;  /* 0x0000000000007941 */ /* 0x000fea0003800000 */
.L_x_11643:
[C---:B------:R-:W-:Y:S02]  /*2fe0*/  FSETP.GTU.FTZ.AND P0, PT, |R9|.reuse, +INF , PT ;  /* 0x7f8000000900780b */ /* 0x040fe40003f1c200 */
[----:B------:R-:W-:-:S04]  /*2ff0*/  LOP3.LUT R8, R9, 0x80000000, R8, 0xb8, !PT ;  /* 0x8000000009087812 */ /* 0x000fc800078eb808 */
[----:B------:R-:W-:-:S07]  /*3000*/  FSEL R5, R9, R8, P0 ;  /* 0x0000000809057208 */ /* 0x000fce0000000000 */
.L_x_11642:
[----:B------:R-:W-:Y:S05]  /*3010*/  BSYNC B1 ;  /* 0x0000000000017941 */ /* 0x000fea0003800000 */
.L_x_11641:
        /* <DEDUP_REMOVED lines=32> */
.L_x_11659:
[----:B------:R-:W-:Y:S01]  /*3220*/  FSETP.GEU.FTZ.AND P0, PT, R11, -R15, PT ;  /* 0x8000000f0b00720b */ /* 0x000fe20003f1e000 */
[----:B------:R-:W-:-:S12]  /*3230*/  FADD.FTZ R13, R13, -1 ;  /* 0xbf8000000d0d7421 */ /* 0x000fd80000010000 */
[----:B------:R-:W-:-:S07]  /*3240*/  @!P0 FADD.FTZ R13, R13, -1 ;  /* 0xbf8000000d0d8421 */ /* 0x000fce0000010000 */
.L_x_11658:
[----:B------:R-:W-:Y:S05]  /*3250*/  BSYNC B2 ;  /* 0x0000000000027941 */ /* 0x000fea0003800000 */
.L_x_11657:
[----:B------:R-:W-:Y:S01]  /*3260*/  FFMA.FTZ R8, -R15, R13, R8 ;  /* 0x0000000d0f087223 */ /* 0x000fe20000010108 */
[----:B------:R-:W-:Y:S06]  /*3270*/  BRA `(.L_x_11655) ;  /* 0x00000000007c7947 */ /* 0x000fec0003800000 */
.L_x_11656:
        /* <DEDUP_REMOVED lines=15> */
.L_x_11662:
        /* <DEDUP_REMOVED lines=13> */
.L_x_11661:
[----:B------:R-:W-:Y:S05]  /*3440*/  BSYNC B2 ;  /* 0x0000000000027941 */ /* 0x000fea0003800000 */
.L_x_11660:
[----:B------:R-:W-:-:S04]  /*3450*/  FMUL.FTZ R11, R10, 1.1920928955078125e-07 ;  /* 0x340000000a0b7820 */ /* 0x000fc80000410000 */
[----:B------:R-:W-:-:S07]  /*3460*/  FMUL.FTZ R8, R8, R11 ;  /* 0x0000000b08087220 */ /* 0x000fce0000410000 */
.L_x_11655:
[----:B------:R-:W-:Y:S05]  /*3470*/  BSYNC B0 ;  /* 0x0000000000007941 */ /* 0x000fea0003800000 */
.L_x_11654:
[C---:B------:R-:W-:Y:S02]  /*3480*/  FSETP.GTU.FTZ.AND P0, PT, |R8|.reuse, +INF , PT ;  /* 0x7f8000000800780b */ /* 0x040fe40003f1c200 */
[----:B------:R-:W-:-:S04]  /*3490*/  LOP3.LUT R9, R8, 0x80000000, R9, 0xb8, !PT ;  /* 0x8000000008097812 */ /* 0x000fc800078eb809 */
[----:B------:R-:W-:-:S07]  /*34a0*/  FSEL R8, R8, R9, P0 ;  /* 0x0000000908087208 */ /* 0x000fce0000000000 */
.L_x_11653:
[----:B------:R-:W-:Y:S05]  /*34b0*/  BSYNC B1 ;  /* 0x0000000000017941 */ /* 0x000fea0003800000 */
.L_x_11652:
        /* <DEDUP_REMOVED lines=32> */
.L_x_11670:
[----:B------:R-:W-:Y:S01]  /*36c0*/  FSETP.GEU.FTZ.AND P0, PT, R12, -R14, PT ;  /* 0x8000000e0c00720b */ /* 0x000fe20003f1e000 */
[----:B------:R-:W-:-:S12]  /*36d0*/  FADD.FTZ R0, R0, -1 ;  /* 0xbf80000000007421 */ /* 0x000fd80000010000 */
[----:B------:R-:W-:-:S07]  /*36e0*/  @!P0 FADD.FTZ R0, R0, -1 ;  /* 0xbf80000000008421 */ /* 0x000fce0000010000 */
.L_x_11669:
[----:B------:R-:W-:Y:S05]  /*36f0*/  BSYNC B2 ;  /* 0x0000000000027941 */ /* 0x000fea0003800000 */
.L_x_11668:
[----:B------:R-:W-:Y:S01]  /*3700*/  FFMA.FTZ R9, -R14, R0, R9 ;  /* 0x000000000e097223 */ /* 0x000fe20000010109 */
[----:B------:R-:W-:Y:S06]  /*3710*/  BRA `(.L_x_11666) ;  /* 0x00000000007c7947 */ /* 0x000fec0003800000 */
.L_x_11667:
        /* <DEDUP_REMOVED lines=15> */
.L_x_11673:
        /* <DEDUP_REMOVED lines=13> */
.L_x_11672:
[----:B------:R-:W-:Y:S05]  /*38e0*/  BSYNC B2 ;  /* 0x0000000000027941 */ /* 0x000fea0003800000 */
.L_x_11671:
[----:B------:R-:W-:-:S04]  /*38f0*/  FMUL.FTZ R0, R11, 1.1920928955078125e-07 ;  /* 0x340000000b007820 */ /* 0x000fc80000410000 */
[----:B------:R-:W-:-:S07]  /*3900*/  FMUL.FTZ R9, R9, R0 ;  /* 0x0000000009097220 */ /* 0x000fce0000410000 */
.L_x_11666:
[----:B------:R-:W-:Y:S05]  /*3910*/  BSYNC B0 ;  /* 0x0000000000007941 */ /* 0x000fea0003800000 */
.L_x_11665:
[C---:B------:R-:W-:Y:S02]  /*3920*/  FSETP.GTU.FTZ.AND P0, PT, |R9|.reuse, +INF , PT ;  /* 0x7f8000000900780b */ /* 0x040fe40003f1c200 */
[----:B------:R-:W-:-:S04]  /*3930*/  LOP3.LUT R10, R9, 0x80000000, R10, 0xb8, !PT ;  /* 0x80000000090a7812 */ /* 0x000fc800078eb80a */
[----:B------:R-:W-:-:S07]  /*3940*/  FSEL R9, R9, R10, P0 ;  /* 0x0000000a09097208 */ /* 0x000fce0000000000 */
.L_x_11664:
[----:B------:R-:W-:Y:S05]  /*3950*/  BSYNC B1 ;  /* 0x0000000000017941 */ /* 0x000fea0003800000 */
.L_x_11663:
        /* <DEDUP_REMOVED lines=32> */
.L_x_11681:
[----:B------:R-:W-:Y:S01]  /*3b60*/  FSETP.GEU.FTZ.AND P0, PT, R13, -R19, PT ;  /* 0x800000130d00720b */ /* 0x000fe20003f1e000 */
[----:B------:R-:W-:-:S12]  /*3b70*/  FADD.FTZ R15, R15, -1 ;  /* 0xbf8000000f0f7421 */ /* 0x000fd80000010000 */
[----:B------:R-:W-:-:S07]  /*3b80*/  @!P0 FADD.FTZ R15, R15, -1 ;  /* 0xbf8000000f0f8421 */ /* 0x000fce0000010000 */
.L_x_11680:
[----:B------:R-:W-:Y:S05]  /*3b90*/  BSYNC B2 ;  /* 0x0000000000027941 */ /* 0x000fea0003800000 */
.L_x_11679:
[----:B------:R-:W-:Y:S01]  /*3ba0*/  FFMA.FTZ R10, -R19, R15, R10 ;  /* 0x0000000f130a7223 */ /* 0x000fe2000001010a */
[----:B------:R-:W-:Y:S06]  /*3bb0*/  BRA `(.L_x_11677) ;  /* 0x00000000007c7947 */ /* 0x000fec0003800000 */
.L_x_11678:
        /* <DEDUP_REMOVED lines=15> */
.L_x_11684:
        /* <DEDUP_REMOVED lines=13> */
.L_x_11683:
[----:B------:R-:W-:Y:S05]  /*3d80*/  BSYNC B2 ;  /* 0x0000000000027941 */ /* 0x000fea0003800000 */
.L_x_11682:
[----:B------:R-:W-:-:S04]  /*3d90*/  FMUL.FTZ R13, R12, 1.1920928955078125e-07 ;  /* 0x340000000c0d7820 */ /* 0x000fc80000410000 */
[----:B------:R-:W-:-:S07]  /*3da0*/  FMUL.FTZ R10, R10, R13 ;  /* 0x0000000d0a0a7220 */ /* 0x000fce0000410000 */
.L_x_11677:
[----:B------:R-:W-:Y:S05]  /*3db0*/  BSYNC B0 ;  /* 0x0000000000007941 */ /* 0x000fea0003800000 */
.L_x_11676:
[C---:B------:R-:W-:Y:S02]  /*3dc0*/  FSETP.GTU.FTZ.AND P0, PT, |R10|.reuse, +INF , PT ;  /* 0x7f8000000a00780b */ /* 0x040fe40003f1c200 */
[----:B------:R-:W-:-:S04]  /*3dd0*/  LOP3.LUT R11, R10, 0x80000000, R11, 0xb8, !PT ;  /* 0x800000000a0b7812 */ /* 0x000fc800078eb80b */
[----:B------:R-:W-:-:S07]  /*3de0*/  FSEL R10, R10, R11, P0 ;  /* 0x0000000b0a0a7208 */ /* 0x000fce0000000000 */
.L_x_11675:
[----:B------:R-:W-:Y:S05]  /*3df0*/  BSYNC B1 ;  /* 0x0000000000017941 */ /* 0x000fea0003800000 */
.L_x_11674:
        /* <DEDUP_REMOVED lines=32> */
.L_x_11692:
[----:B------:R-:W-:Y:S01]  /*4000*/  FSETP.GEU.FTZ.AND P0, PT, R14, -R18, PT ;  /* 0x800000120e00720b */ /* 0x000fe20003f1e000 */
[----:B------:R-:W-:-:S12]  /*4010*/  FADD.FTZ R0, R0, -1 ;  /* 0xbf80000000007421 */ /* 0x000fd80000010000 */
[----:B------:R-:W-:-:S07]  /*4020*/  @!P0 FADD.FTZ R0, R0, -1 ;  /* 0xbf80000000008421 */ /* 0x000fce0000010000 */
.L_x_11691:
[----:B------:R-:W-:Y:S05]  /*4030*/  BSYNC B2 ;  /* 0x0000000000027941 */ /* 0x000fea0003800000 */
.L_x_11690:
[----:B------:R-:W-:Y:S01]  /*4040*/  FFMA.FTZ R11, -R18, R0, R11 ;  /* 0x00000000120b7223 */ /* 0x000fe2000001010b */
[----:B------:R-:W-:Y:S06]  /*4050*/  BRA `(.L_x_11688) ;  /* 0x00000000007c7947 */ /* 0x000fec0003800000 */
.L_x_11689:
        /* <DEDUP_REMOVED lines=15> */
.L_x_11695:
        /* <DEDUP_REMOVED lines=13> */
.L_x_11694:
[----:B------:R-:W-:Y:S05]  /*4220*/  BSYNC B2 ;  /* 0x0000000000027941 */ /* 0x000fea0003800000 */
.L_x_11693:
[----:B------:R-:W-:-:S04]  /*4230*/  FMUL.FTZ R0, R13, 1.1920928955078125e-07 ;  /* 0x340000000d007820 */ /* 0x000fc80000410000 */
[----:B------:R-:W-:-:S07]  /*4240*/  FMUL.FTZ R11, R11, R0 ;  /* 0x000000000b0b7220 */ /* 0x000fce0000410000 */
.L_x_11688:
[----:B------:R-:W-:Y:S05]  /*4250*/  BSYNC B0 ;  /* 0x0000000000007941 */ /* 0x000fea0003800000 */
.L_x_11687:
[C---:B------:R-:W-:Y:S02]  /*4260*/  FSETP.GTU.FTZ.AND P0, PT, |R11|.reuse, +INF , PT ;  /* 0x7f8000000b00780b */ /* 0x040fe40003f1c200 */
[----:B------:R-:W-:-:S04]  /*4270*/  LOP3.LUT R12, R11, 0x80000000, R12, 0xb8, !PT ;  /* 0x800000000b0c7812 */ /* 0x000fc800078eb80c */
[----:B------:R-:W-:-:S07]  /*4280*/  FSEL R11, R11, R12, P0 ;  /* 0x0000000c0b0b7208 */ /* 0x000fce0000000000 */
.L_x_11686:
[----:B------:R-:W-:Y:S05]  /*4290*/  BSYNC B1 ;  /* 0x0000000000017941 */ /* 0x000fea0003800000 */
.L_x_11685:
        /* <DEDUP_REMOVED lines=32> */
.L_x_11703:
[----:B------:R-:W-:Y:S01]  /*44a0*/  FSETP.GEU.FTZ.AND P0, PT, R15, -R18, PT ;  /* 0x800000120f00720b */ /* 0x000fe20003f1e000 */
[----:B------:R-:W-:-:S12]  /*44b0*/  FADD.FTZ R0, R0, -1 ;  /* 0xbf80000000007421 */ /* 0x000fd80000010000 */
[----:B------:R-:W-:-:S07]  /*44c0*/  @!P0 FADD.FTZ R0, R0, -1 ;  /* 0xbf80000000008421 */ /* 0x000fce0000010000 */
.L_x_11702:
[----:B------:R-:W-:Y:S05]  /*44d0*/  BSYNC B2 ;  /* 0x0000000000027941 */ /* 0x000fea0003800000 */
.L_x_11701:
[----:B------:R-:W-:Y:S01]  /*44e0*/  FFMA.FTZ R13, -R18, R0, R13 ;  /* 0x00000000120d7223 */ /* 0x000fe2000001010d */
[----:B------:R-:W-:Y:S06]  /*44f0*/  BRA `(.L_x_11699) ;  /* 0x00000000007c7947 */ /* 0x000fec0003800000 */
.L_x_11700:
        /* <DEDUP_REMOVED lines=15> */
.L_x_11706:
        /* <DEDUP_REMOVED lines=13> */
.L_x_11705:
[----:B------:R-:W-:Y:S05]  /*46c0*/  BSYNC B2 ;  /* 0x0000000000027941 */ /* 0x000fea0003800000 */
.L_x_11704:
[----:B------:R-:W-:-:S04]  /*46d0*/  FMUL.FTZ R14, R14, 1.1920928955078125e-07 ;  /* 0x340000000e0e7820 */ /* 0x000fc80000410000 */
[----:B------:R-:W-:-:S07]  /*46e0*/  FMUL.FTZ R13, R13, R14 ;  /* 0x0000000e0d0d7220 */ /* 0x000fce0000410000 */
.L_x_11699:
[----:B------:R-:W-:Y:S05]  /*46f0*/  BSYNC B0 ;  /* 0x0000000000007941 */ /* 0x000fea0003800000 */
.L_x_11698:
[C---:B------:R-:W-:Y:S02]  /*4700*/  FSETP.GTU.FTZ.AND P0, PT, |R13|.reuse, +INF , PT ;  /* 0x7f8000000d00780b */ /* 0x040fe40003f1c200 */
[----:B------:R-:W-:-:S04]  /*4710*/  LOP3.LUT R12, R13, 0x80000000, R12, 0xb8, !PT ;  /* 0x800000000d0c7812 */ /* 0x000fc800078eb80c */
[----:B------:R-:W-:-:S07]  /*4720*/  FSEL R12, R13, R12, P0 ;  /* 0x0000000c0d0c7208 */ /* 0x000fce0000000000 */
.L_x_11697:
[----:B------:R-:W-:Y:S05]  /*4730*/  BSYNC B1 ;  /* 0x0000000000017941 */ /* 0x000fea0003800000 */
.L_x_11696:
        /* <DEDUP_REMOVED lines=32> */
.L_x_11714:
[----:B------:R-:W-:Y:S01]  /*4940*/  FSETP.GEU.FTZ.AND P0, PT, R15, -R19, PT ;  /* 0x800000130f00720b */ /* 0x000fe20003f1e000 */
[----:B------:R-:W-:-:S12]  /*4950*/  FADD.FTZ R17, R17, -1 ;  /* 0xbf80000011117421 */ /* 0x000fd80000010000 */
[----:B------:R-:W-:-:S07]  /*4960*/  @!P0 FADD.FTZ R17, R17, -1 ;  /* 0xbf80000011118421 */ /* 0x000fce0000010000 */
.L_x_11713:
[----:B------:R-:W-:Y:S05]  /*4970*/  BSYNC B2 ;  /* 0x0000000000027941 */ /* 0x000fea0003800000 */
.L_x_11712:
[----:B------:R-:W-:Y:S01]  /*4980*/  FFMA.FTZ R0, -R19, R17, R0 ;  /* 0x0000001113007223 */ /* 0x000fe20000010100 */
[----:B------:R-:W-:Y:S06]  /*4990*/  BRA `(.L_x_11710) ;  /* 0x00000000007c7947 */ /* 0x000fec0003800000 */
.L_x_11711:
        /* <DEDUP_REMOVED lines=15> */
.L_x_11717:
        /* <DEDUP_REMOVED lines=13> */
.L_x_11716:
[----:B------:R-:W-:Y:S05]  /*4b60*/  BSYNC B2 ;  /* 0x0000000000027941 */ /* 0x000fea0003800000 */
.L_x_11715:
[----:B------:R-:W-:-:S04]  /*4b70*/  FMUL.FTZ R15, R15, 1.1920928955078125e-07 ;  /* 0x340000000f0f7820 */ /* 0x000fc80000410000 */
[----:B------:R-:W-:-:S07]  /*4b80*/  FMUL.FTZ R0, R14, R15 ;  /* 0x0000000f0e007220 */ /* 0x000fce0000410000 */
.L_x_11710:
[----:B------:R-:W-:Y:S05]  /*4b90*/  BSYNC B0 ;  /* 0x0000000000007941 */ /* 0x000fea0003800000 */
.L_x_11709:
[C---:B------:R-:W-:Y:S02]  /*4ba0*/  FSETP.GTU.FTZ.AND P0, PT, |R0|.reuse, +INF , PT ;  /* 0x7f8000000000780b */ /* 0x040fe40003f1c200 */
[----:B------:R-:W-:-:S04]  /*4bb0*/  LOP3.LUT R13, R0, 0x80000000, R13, 0xb8, !PT ;  /* 0x80000000000d7812 */ /* 0x000fc800078eb80d */
[----:B------:R-:W-:-:S07]  /*4bc0*/  FSEL R0, R0, R13, P0 ;  /* 0x0000000d00007208 */ /* 0x000fce0000000000 */
.L_x_11708:
[----:B------:R-:W-:Y:S05]  /*4bd0*/  BSYNC B1 ;  /* 0x0000000000017941 */ /* 0x000fea0003800000 */
.L_x_11707:
        /* <DEDUP_REMOVED lines=16> */
.L_x_11720:
[----:B------:R-:W-:-:S13]  /*4ce0*/  ISETP.GE.AND P0, PT, R4, R3, PT ;  /* 0x000000030400720c */ /* 0x000fda0003f06270 */
[----:B------:R-:W-:Y:S05]  /*4cf0*/  @P0 BRA `(.L_x_11722) ;  /* 0x0000000000300947 */ /* 0x000fea0003800000 */
[----:B-1----:R-:W1:Y:S01]  /*4d00*/  LDC.64 R6, c[0x0][0x220] ;  /* 0x00008800ff067b82 */ /* 0x002e620000000a00 */
[----:B------:R-:W-:Y:S01]  /*4d10*/  IADD3 R5, R2, R4, RZ ;  /* 0x0000000402057210 */ /* 0x000fe20007ffe0ff */
[----:B------:R-:W-:-:S04]  /*4d20*/  VIADD R4, R4, 0x80 ;  /* 0x0000008004047836 */ /* 0x000fc80000000000 */
[----:B-1----:R-:W-:-:S05]  /*4d30*/  IMAD.WIDE.U32 R6, R5, 0x4, R6 ;  /* 0x0000000405067825 */ /* 0x002fca00078e0006 */
[----:B------:R1:W-:Y:S02]  /*4d40*/  STG.E desc[UR4][R6.64], R8 ;  /* 0x0000000806007986 */ /* 0x0003e4000c101904 */
.L_x_11721:
[----:B------:R-:W-:-:S13]  /*4d50*/  ISETP.GE.AND P0, PT, R4, R3, PT ;  /* 0x000000030400720c */ /* 0x000fda0003f06270 */
[----:B------:R-:W-:Y:S05]  /*4d60*/  @P0 BRA `(.L_x_11723) ;  /* 0x0000000000300947 */ /* 0x000fea0003800000 */
[----:B01----:R-:W0:Y:S01]  /*4d70*/  LDC.64 R6, c[0x0][0x220] ;  /* 0x00008800ff067b82 */ /* 0x003e220000000a00 */
[----:B------:R-:W-:Y:S01]  /*4d80*/  IADD3 R5, R2, R4, RZ ;  /* 0x0000000402057210 */ /* 0x000fe20007ffe0ff */
[----:B------:R-:W-:-:S04]  /*4d90*/  VIADD R4, R4, 0x80 ;  /* 0x0000008004047836 */ /* 0x000fc80000000000 */
[----:B0-----:R-:W-:-:S05]  /*4da0*/  IMAD.WIDE.U32 R6, R5, 0x4, R6 ;  /* 0x0000000405067825 */ /* 0x001fca00078e0006 */
[----:B------:R2:W-:Y:S02]  /*4db0*/  STG.E desc[UR4][R6.64], R9 ;  /* 0x0000000906007986 */ /* 0x0005e4000c101904 */
.L_x_11722:
[----:B------:R-:W-:-:S13]  /*4dc0*/  ISETP.GE.AND P0, PT, R4, R3, PT ;  /* 0x000000030400720c */ /* 0x000fda0003f06270 */
[----:B------:R-:W-:Y:S05]  /*4dd0*/  @P0 BRA `(.L_x_11724) ;  /* 0x0000000000340947 */ /* 0x000fea0003800000 */
[----:B-12---:R-:W1:Y:S01]  /*4de0*/  LDC.64 R6, c[0x0][0x220] ;  /* 0x00008800ff067b82 */ /* 0x006e620000000a00 */
[----:B------:R-:W-:Y:S01]  /*4df0*/  IADD3 R5, R2, R4, RZ ;  /* 0x0000000402057210 */ /* 0x000fe20007ffe0ff */
[----:B------:R-:W-:-:S04]  /*4e00*/  VIADD R4, R4, 0x80 ;  /* 0x0000008004047836 */ /* 0x000fc80000000000 */
[----:B-1----:R-:W-:-:S05]  /*4e10*/  IMAD.WIDE.U32 R6, R5, 0x4, R6 ;  /* 0x0000000405067825 */ /* 0x002fca00078e0006 */
[----:B------:R2:W-:Y:S02]  /*4e20*/  STG.E desc[UR4][R6.64], R10 ;  /* 0x0000000a06007986 */ /* 0x0005e4000c101904 */
.L_x_11723:
        /* <DEDUP_REMOVED lines=8> */
.L_x_11724:
[----:B------:R-:W-:Y:S05]  /*4eb0*/  BSYNC B1 ;  /* 0x0000000000017941 */ /* 0x000fea0003800000 */
.L_x_11719:
[----:B------:R-:W-:-:S13]  /*4ec0*/  ISETP.GE.AND P0, PT, R4, R3, PT ;  /* 0x000000030400720c */ /* 0x000fda0003f06270 */
[----:B-123--:R-:W1:Y:S01]  /*4ed0*/  @!P0 LDC.64 R6, c[0x0][0x220] ;  /* 0x00008800ff068b82 */ /* 0x00ee620000000a00 */
[----:B------:R-:W-:Y:S01]  /*4ee0*/  @!P0 IADD3 R5, R2, R4, RZ ;  /* 0x0000000402058210 */ /* 0x000fe20007ffe0ff */
[----:B------:R-:W-:-:S04]  /*4ef0*/  @!P0 VIADD R4, R4, 0x80 ;  /* 0x0000008004048836 */ /* 0x000fc80000000000 */
[----:B-1----:R-:W-:-:S05]  /*4f00*/  @!P0 IMAD.WIDE.U32 R6, R5, 0x4, R6 ;  /* 0x0000000405068825 */ /* 0x002fca00078e0006 */
[----:B------:R3:W-:Y:S02]  /*4f10*/  @!P0 STG.E desc[UR4][R6.64], R12 ;  /* 0x0000000c06008986 */ /* 0x0007e4000c101904 */
.L_x_11725:
[----:B------:R-:W-:Y:S05]  /*4f20*/  BSYNC B0 ;  /* 0x0000000000007941 */ /* 0x000fea0003800000 */
.L_x_11718:
        /* <DEDUP_REMOVED lines=8> */
.L_x_11726:
        /* <DEDUP_REMOVED lines=13> */
.L_x_57359:


//--------------------- .text._ZN2at6native18elementwise_kernelILi128ELi4EZNS0_15gpu_kernel_implINS0_13BinaryFunctorIdddZZZNS0_16fmod_kernel_cudaERNS_18TensorIteratorBaseEENKUlvE0_clEvENKUlvE_clEvEUlddE_EEEEvS5_RKT_EUliE_EEviT1_ --------------------------
	.section	.text._ZN2at6native18elementwise_kernelILi128ELi4EZNS0_15gpu_kernel_implINS0_13BinaryFunctorIdddZZZNS0_16fmod_kernel_cudaERNS_18TensorIteratorBaseEENKUlvE0_clEvENKUlvE_clEvEUlddE_EEEEvS5_RKT_EUliE_EEviT1_,"ax",@progbits
	.align	128
        .global         _ZN2at6native18elementwise_kernelILi128ELi4EZNS0_15gpu_kernel_implINS0_13BinaryFunctorIdddZZZNS0_16fmod_kernel_cudaERNS_18TensorIteratorBaseEENKUlvE0_clEvENKUlvE_clEvEUlddE_EEEEvS5_RKT_EUliE_EEviT1_
        .type           _ZN2at6native18elementwise_kernelILi128ELi4EZNS0_15gpu_kernel_implINS0_13BinaryFunctorIdddZZZNS0_16fmod_kernel_cudaERNS_18TensorIteratorBaseEENKUlvE0_clEvENKUlvE_clEvEUlddE_EEEEvS5_RKT_EUliE_EEviT1_,@function
        .size           _ZN2at6native18elementwise_kernelILi128ELi4EZNS0_15gpu_kernel_implINS0_13BinaryFunctorIdddZZZNS0_16fmod_kernel_cudaERNS_18TensorIteratorBaseEENKUlvE0_clEvENKUlvE_clEvEUlddE_EEEEvS5_RKT_EUliE_EEviT1_,(.L_x_57360 - _ZN2at6native18elementwise_kernelILi128ELi4EZNS0_15gpu_kernel_implINS0_13BinaryFunctorIdddZZZNS0_16fmod_kernel_cudaERNS_18TensorIteratorBaseEENKUlvE0_clEvENKUlvE_clEvEUlddE_EEEEvS5_RKT_EUliE_EEviT1_)
        .other          _ZN2at6native18elementwise_kernelILi128ELi4EZNS0_15gpu_kernel_implINS0_13BinaryFunctorIdddZZZNS0_16fmod_kernel_cudaERNS_18TensorIteratorBaseEENKUlvE0_clEvENKUlvE_clEvEUlddE_EEEEvS5_RKT_EUliE_EEviT1_,@"STO_CUDA_ENTRY STV_DEFAULT"
_ZN2at6native18elementwise_kernelILi128ELi4EZNS0_15gpu_kernel_implINS0_13BinaryFunctorIdddZZZNS0_16fmod_kernel_cudaERNS_18TensorIteratorBaseEENKUlvE0_clEvENKUlvE_clEvEUlddE_EEEEvS5_RKT_EUliE_EEviT1_:
.text._ZN2at6native18elementwise_kernelILi128ELi4EZNS0_15gpu_kernel_implINS0_13BinaryFunctorIdddZZZNS0_16fmod_kernel_cudaERNS_18TensorIteratorBaseEENKUlvE0_clEvENKUlvE_clEvEUlddE_EEEEvS5_RKT_EUliE_EEviT1_:
        /* <DEDUP_REMOVED lines=363> */
.L_x_11729:
        /* <DEDUP_REMOVED lines=19> */
[----:B--2---:R0:W1:Y:S01]  /*17e0*/  I2F.F64.S16 R18, R2 ;  /* 0x0000000200127312 */ /* 0x0040620000101c00 */
[----:B------:R-:W-:Y:S05]  /*17f0*/  BRA `(.L_x_11735) ;  /* 0x0000000c007c7947 */ /* 0x000fea0003800000 */
.L_x_11733:
[----:B------:R-:W2:Y:S02]  /*1800*/  LDG.E.U8 R2, desc[UR36][R2.64] ;  /* 0x0000002402027981 */ /* 0x000ea4000c1e1100 */
[----:B--2---:R0:W1:Y:S01]  /*1810*/  I2F.F64.U16 R18, R2 ;  /* 0x0000000200127312 */ /* 0x0040620000101800 */
[----:B------:R-:W-:Y:S05]  /*1820*/  BRA `(.L_x_11735) ;  /* 0x0000000c00707947 */ /* 0x000fea0003800000 */
.L_x_11732:
[----:B------:R-:W-:-:S13]  /*1830*/  ISETP.NE.AND P0, PT, R4, 0x2, PT ;  /* 0x000000020400780c */ /* 0x000fda0003f05270 */
[----:B------:R-:W-:Y:S05]  /*1840*/  @!P0 BRA `(.L_x_11736) ;  /* 0x0000000000288947 */ /* 0x000fea0003800000 */
[----:B------:R-:W-:-:S13]  /*1850*/  ISETP.NE.AND P0, PT, R4, 0x3, PT ;  /* 0x000000030400780c */ /* 0x000fda0003f05270 */
[----:B------:R-:W-:Y:S05]  /*1860*/  @!P0 BRA `(.L_x_11737) ;  /* 0x0000000000148947 */ /* 0x000fea0003800000 */
[----:B------:R-:W-:-:S13]  /*1870*/  ISETP.NE.AND P0, PT, R4, 0x4, PT ;  /* 0x000000040400780c */ /* 0x000fda0003f05270 */
[----:B------:R-:W-:Y:S05]  /*1880*/  @P0 BRA `(.L_x_11734) ;  /* 0x0000000800fc0947 */ /* 0x000fea0003800000 */
[----:B------:R-:W2:Y:S02]  /*1890*/  LDG.E.64 R18, desc[UR36][R2.64] ;  /* 0x0000002402127981 */ /* 0x000ea4000c1e1b00 */
[----:B--2---:R-:W0:Y:S01]  /*18a0*/  I2F.F64.S64 R18, R18 ;  /* 0x0000001200127312 */ /* 0x004e220000301c00 */
[----:B------:R-:W-:Y:S05]  /*18b0*/  BRA `(.L_x_11735) ;  /* 0x0000000c004c7947 */ /* 0x000fea0003800000 */
.L_x_11737:
[----:B------:R-:W2:Y:S02]  /*18c0*/  LDG.E R2, desc[UR36][R2.64] ;  /* 0x0000002402027981 */ /* 0x000ea4000c1e1900 */
[----:B--2---:R0:W1:Y:S01]  /*18d0*/  I2F.F64 R18, R2 ;  /* 0x0000000200127312 */ /* 0x0040620000201c00 */
[----:B------:R-:W-:Y:S05]  /*18e0*/  BRA `(.L_x_11735) ;  /* 0x0000000c00407947 */ /* 0x000fea0003800000 */
.L_x_11736:
[----:B------:R-:W2:Y:S02]  /*18f0*/  LDG.E.U16 R2, desc[UR36][R2.64] ;  /* 0x0000002402027981 */ /* 0x000ea4000c1e1500 */
[----:B--2---:R0:W1:Y:S01]  /*1900*/  I2F.F64.S16 R18, R2 ;  /* 0x0000000200127312 */ /* 0x0040620000101c00 */
[----:B------:R-:W-:Y:S05]  /*1910*/  BRA `(.L_x_11735) ;  /* 0x0000000c00347947 */ /* 0x000fea0003800000 */
.L_x_11731:
[----:B------:R-:W-:-:S13]  /*1920*/  ISETP.GT.AND P0, PT, R4, 0x6, PT ;  /* 0x000000060400780c */ /* 0x000fda0003f04270 */
[----:B------:R-:W-:Y:S05]  /*1930*/  @P0 BRA `(.L_x_11738) ;  /* 0x0000000000340947 */ /* 0x000fea0003800000 */
[----:B------:R-:W-:-:S13]  /*1940*/  ISETP.NE.AND P0, PT, R4, 0x5, PT ;  /* 0x000000050400780c */ /* 0x000fda0003f05270 */
[----:B------:R-:W-:Y:S05]  /*1950*/  @!P0 BRA `(.L_x_11739) ;  /* 0x0000000000188947 */ /* 0x000fea0003800000 */
[----:B------:R-:W-:-:S13]  /*1960*/  ISETP.NE.AND P0, PT, R4, 0x6, PT ;  /* 0x000000060400780c */ /* 0x000fda0003f05270 */
[----:B------:R-:W-:Y:S05]  /*1970*/  @P0 BRA `(.L_x_11734) ;  /* 0x0000000800c00947 */ /* 0x000fea0003800000 */
[----:B------:R-:W2:Y:S02]  /*1980*/  LDG.E R18, desc[UR36][R2.64] ;  /* 0x0000002402127981 */ /* 0x000ea4000c1e1900 */
[----:B--2---:R-:W-:-:S06]  /*1990*/  FMUL.FTZ R18, R18, 1 ;  /* 0x3f80000012127820 */ /* 0x004fcc0000410000 */
[----:B------:R-:W0:Y:S01]  /*19a0*/  F2F.F64.F32 R18, R18 ;  /* 0x0000001200127310 */ /* 0x000e220000201800 */
[----:B------:R-:W-:Y:S05]  /*19b0*/  BRA `(.L_x_11735) ;  /* 0x0000000c000c7947 */ /* 0x000fea0003800000 */
.L_x_11739:
[----:B------:R-:W2:Y:S02]  /*19c0*/  LDG.E.U16 R0, desc[UR36][R2.64] ;  /* 0x0000002402007981 */ /* 0x000ea4000c1e1500 */
[----:B--2---:R-:W-:-:S05]  /*19d0*/  HADD2.F32 R0, -RZ, R0.H0_H0 ;  /* 0x20000000ff007230 */ /* 0x004fca0000004100 */
[----:B------:R-:W-:-:S04]  /*19e0*/  FMUL.FTZ R0, R0, 1 ;  /* 0x3f80000000007820 */ /* 0x000fc80000410000 */
[----:B------:R0:W1:Y:S01]  /*19f0*/  F2F.F64.F32 R18, R0 ;  /* 0x0000000000127310 */ /* 0x0000620000201800 */
[----:B------:R-:W-:Y:S05]  /*1a00*/  BRA `(.L_x_11735) ;  /* 0x0000000800f87947 */ /* 0x000fea0003800000 */
.L_x_11738:
[----:B------:R-:W-:-:S13]  /*1a10*/  ISETP.NE.AND P0, PT, R4, 0x7, PT ;  /* 0x000000070400780c */ /* 0x000fda0003f05270 */
[----:B------:R-:W-:Y:S05]  /*1a20*/  @!P0 BRA `(.L_x_11740) ;  /* 0x0000000000348947 */ /* 0x000fea0003800000 */
        /* <DEDUP_REMOVED lines=8> */
.L_x_11741:
[----:B------:R-:W2:Y:S02]  /*1ab0*/  LDG.E.U16 R2, desc[UR36][R2.64] ;  /* 0x0000002402027981 */ /* 0x000ea4000c1e1500 */
[----:B--2---:R-:W-:-:S05]  /*1ac0*/  HADD2.F32 R0, -RZ, R2.H0_H0 ;  /* 0x20000002ff007230 */ /* 0x004fca0000004100 */
[----:B------:R-:W-:-:S04]  /*1ad0*/  FMUL.FTZ R0, R0, 1 ;  /* 0x3f80000000007820 */ /* 0x000fc80000410000 */
[----:B------:R0:W1:Y:S01]  /*1ae0*/  F2F.F64.F32 R18, R0 ;  /* 0x0000000000127310 */ /* 0x0000620000201800 */
[----:B------:R-:W-:Y:S05]  /*1af0*/  BRA `(.L_x_11735) ;  /* 0x0000000800bc7947 */ /* 0x000fea0003800000 */
.L_x_11740:
[----:B------:R0:W5:Y:S01]  /*1b00*/  LDG.E.64 R18, desc[UR36][R2.64] ;  /* 0x0000002402127981 */ /* 0x000162000c1e1b00 */
[----:B------:R-:W-:Y:S05]  /*1b10*/  BRA `(.L_x_11735) ;  /* 0x0000000800b47947 */ /* 0x000fea0003800000 */
.L_x_11730:
        /* <DEDUP_REMOVED lines=8> */
[----:B------:R-:W2:Y:S01]  /*1ba0*/  LDG.E.U8 R2, desc[UR36][R2.64] ;  /* 0x0000002402027981 */ /* 0x000ea2000c1e1100 */
[----:B------:R-:W-:Y:S01]  /*1bb0*/  IMAD.MOV.U32 R18, RZ, RZ, RZ ;  /* 0x000000ffff127224 */ /* 0x000fe200078e00ff */
[----:B--2---:R-:W-:-:S04]  /*1bc0*/  ISETP.NE.AND P0, PT, R2, RZ, PT ;  /* 0x000000ff0200720c */ /* 0x004fc80003f05270 */
[----:B------:R-:W-:Y:S01]  /*1bd0*/  FSEL R19, RZ, 1.875, !P0 ;  /* 0x3ff00000ff137808 */ /* 0x000fe20004000000 */
[----:B------:R-:W-:Y:S08]  /*1be0*/  BRA `(.L_x_11735) ;  /* 0x0000000800807947 */ /* 0x000ff00003800000 */
.L_x_11744:
[----:B------:R0:W5:Y:S01]  /*1bf0*/  LDG.E.64 R18, desc[UR36][R2.64] ;  /* 0x0000002402127981 */ /* 0x000162000c1e1b00 */
[----:B------:R-:W-:Y:S05]  /*1c00*/  BRA `(.L_x_11735) ;  /* 0x0000000800787947 */ /* 0x000fea0003800000 */
.L_x_11743:
        /* <DEDUP_REMOVED lines=24> */
[----:B------:R-:W-:-:S05]  /*1d90*/  LOP3.LUT R5, R5, 0x80000000, R0, 0xf8, !PT ;  /* 0x8000000005057812 */ /* 0x000fca00078ef800 */
[----:B------:R-:W-:-:S04]  /*1da0*/  FMUL.FTZ R5, R5, 1 ;  /* 0x3f80000005057820 */ /* 0x000fc80000410000 */
[----:B------:R0:W1:Y:S01]  /*1db0*/  F2F.F64.F32 R18, R5 ;  /* 0x0000000500127310 */ /* 0x0000620000201800 */
[----:B------:R-:W-:Y:S05]  /*1dc0*/  BRA `(.L_x_11735) ;  /* 0x0000000800087947 */ /* 0x000fea0003800000 */
.L_x_11746:
        /* <DEDUP_REMOVED lines=11> */
[----:B------:R-:W-:-:S05]  /*1e80*/  LOP3.LUT R4, R4, 0x80000000, R5, 0xf8, !PT ;  /* 0x8000000004047812 */ /* 0x000fca00078ef805 */
[----:B------:R-:W-:-:S04]  /*1e90*/  FMUL.FTZ R4, R4, 1 ;  /* 0x3f80000004047820 */ /* 0x000fc80000410000 */
[----:B------:R0:W1:Y:S01]  /*1ea0*/  F2F.F64.F32 R18, R4 ;  /* 0x0000000400127310 */ /* 0x0000620000201800 */
[----:B------:R-:W-:Y:S05]  /*1eb0*/  BRA `(.L_x_11735) ;  /* 0x0000000400cc7947 */ /* 0x000fea0003800000 */
.L_x_11745:
[----:B------:R-:W2:Y:S02]  /*1ec0*/  LDG.E.U16 R0, desc[UR36][R2.64] ;  /* 0x0000002402007981 */ /* 0x000ea4000c1e1500 */
[----:B--2---:R-:W-:-:S04]  /*1ed0*/  IMAD.U32 R0, R0, 0x10000, RZ ;  /* 0x0001000000007824 */ /* 0x004fc800078e00ff */
[----:B------:R-:W-:-:S04]  /*1ee0*/  FMUL.FTZ R0, R0, 1 ;  /* 0x3f80000000007820 */ /* 0x000fc80000410000 */
[----:B------:R0:W1:Y:S01]  /*1ef0*/  F2F.F64.F32 R18, R0 ;  /* 0x0000000000127310 */ /* 0x0000620000201800 */
[----:B------:R-:W-:Y:S05]  /*1f00*/  BRA `(.L_x_11735) ;  /* 0x0000000400b87947 */ /* 0x000fea0003800000 */
.L_x_11742:
        /* <DEDUP_REMOVED lines=9> */
[----:B--2---:R0:W1:Y:S01]  /*1fa0*/  I2F.F64.U16 R18, R2 ;  /* 0x0000000200127312 */ /* 0x0040620000101800 */
[----:B------:R-:W-:Y:S05]  /*1fb0*/  BRA `(.L_x_11735) ;  /* 0x00000004008c7947 */ /* 0x000fea0003800000 */
.L_x_11749:
        /* <DEDUP_REMOVED lines=21> */
.L_x_11753:
[----:B------:R-:W-:Y:S05]  /*2110*/  BSYNC B1 ;  /* 0x0000000000017941 */ /* 0x000fea0003800000 */
.L_x_11752:
[----:B------:R-:W-:Y:S01]  /*2120*/  LEA R3, R0, 0x3b800000, 0x17 ;  /* 0x3b80000000037811 */ /* 0x000fe200078eb8ff */
[----:B------:R-:W-:-:S05]  /*2130*/  IMAD.SHL.U32 R0, R2, 0x100000, RZ ;  /* 0x0010000002007824 */ /* 0x000fca00078e00ff */
[----:B------:R-:W-:-:S07]  /*2140*/  LOP3.LUT R0, R3, R0, R4, 0xfe, !PT ;  /* 0x0000000003007212 */ /* 0x000fce00078efe04 */
.L_x_11751:
[----:B------:R-:W-:Y:S05]  /*2150*/  BSYNC B0 ;  /* 0x0000000000007941 */ /* 0x000fea0003800000 */
.L_x_11750:
[----:B------:R-:W-:-:S04]  /*2160*/  FMUL.FTZ R0, R0, 1 ;  /* 0x3f80000000007820 */ /* 0x000fc80000410000 */
[----:B------:R2:W3:Y:S01]  /*2170*/  F2F.F64.F32 R18, R0 ;  /* 0x0000000000127310 */ /* 0x0004e20000201800 */
[----:B------:R-:W-:Y:S05]  /*2180*/  BRA `(.L_x_11735) ;  /* 0x0000000400187947 */ /* 0x000fea0003800000 */
.L_x_11748:
        /* <DEDUP_REMOVED lines=21> */
.L_x_11757:
[----:B------:R-:W-:Y:S05]  /*22e0*/  BSYNC B1 ;  /* 0x0000000000017941 */ /* 0x000fea0003800000 */
.L_x_11756:
[----:B------:R-:W-:Y:S01]  /*22f0*/  LEA R3, R0, 0x37800000, 0x17 ;  /* 0x3780000000037811 */ /* 0x000fe200078eb8ff */
[----:B------:R-:W-:-:S05]  /*2300*/  IMAD.SHL.U32 R0, R2, 0x200000, RZ ;  /* 0x0020000002007824 */ /* 0x000fca00078e00ff */
[----:B------:R-:W-:-:S07]  /*2310*/  LOP3.LUT R0, R3, R0, R4, 0xfe, !PT ;  /* 0x0000000003007212 */ /* 0x000fce00078efe04 */
.L_x_11755:
[----:B------:R-:W-:Y:S05]  /*2320*/  BSYNC B0 ;  /* 0x0000000000007941 */ /* 0x000fea0003800000 */
.L_x_11754:
[----:B------:R-:W-:-:S04]  /*2330*/  FMUL.FTZ R0, R0, 1 ;  /* 0x3f80000000007820 */ /* 0x000fc80000410000 */
[----:B------:R4:W0:Y:S01]  /*2340*/  F2F.F64.F32 R18, R0 ;  /* 0x0000000000127310 */ /* 0x0008220000201800 */
[----:B------:R-:W-:Y:S05]  /*2350*/  BRA `(.L_x_11735) ;  /* 0x0000000000a47947 */ /* 0x000fea0003800000 */
.L_x_11747:
        /* <DEDUP_REMOVED lines=14> */
.L_x_11761:
[----:B------:R-:W-:Y:S05]  /*2440*/  BSYNC B0 ;  /* 0x0000000000007941 */ /* 0x000fea0003800000 */
.L_x_11760:
[----:B------:R-:W-:-:S04]  /*2450*/  FMUL.FTZ R0, R0, 1 ;  /* 0x3f80000000007820 */ /* 0x000fc80000410000 */
[----:B------:R0:W1:Y:S01]  /*2460*/  F2F.F64.F32 R18, R0 ;  /* 0x0000000000127310 */ /* 0x0000620000201800 */
[----:B------:R-:W-:Y:S05]  /*2470*/  BRA `(.L_x_11735) ;  /* 0x00000000005c7947 */ /* 0x000fea0003800000 */
.L_x_11734:
        /* <DEDUP_REMOVED lines=16> */
.L_x_11762:
[----:B------:R-:W-:Y:S01]  /*2580*/  CS2R R18, SRZ ;  /* 0x0000000000127805 */ /* 0x000fe2000001ff00 */
[----:B------:R-:W-:Y:S06]  /*2590*/  BRA `(.L_x_11735) ;  /* 0x0000000000147947 */ /* 0x000fec0003800000 */
.L_x_11759:
[----:B------:R-:W2:Y:S02]  /*25a0*/  LDG.E.64 R18, desc[UR36][R2.64] ;  /* 0x0000002402127981 */ /* 0x000ea4000c1e1b00 */
[----:B--2---:R-:W0:Y:S01]  /*25b0*/  I2F.F64.U64 R18, R18 ;  /* 0x0000001200127312 */ /* 0x004e220000301800 */
[----:B------:R-:W-:Y:S05]  /*25c0*/  BRA `(.L_x_11735) ;  /* 0x0000000000087947 */ /* 0x000fea0003800000 */
.L_x_11758:
[----:B------:R-:W2:Y:S02]  /*25d0*/  LDG.E R2, desc[UR36][R2.64] ;  /* 0x0000002402027981 */ /* 0x000ea4000c1e1900 */
[----:B--2---:R0:W1:Y:S02]  /*25e0*/  I2F.F64.U32 R18, R2 ;  /* 0x0000000200127312 */ /* 0x0040640000201800 */
.L_x_11735:
[----:B0-----:R-:W2:Y:S01]  /*25f0*/  LDC.U8 R2, c[0x0][0x493] ;  /* 0x000124c0ff027b82 */ /* 0x001ea20000000000 */
[----:B------:R-:W-:Y:S02]  /*2600*/  ULDC.64 UR4, c[0x0][0x488] ;  /* 0x0001220000047ab9 */ /* 0x000fe40000000a00 */
[----:B------:R-:W-:-:S05]  /*2610*/  IADD3 R22, P1, R22, UR4, RZ ;  /* 0x0000000416167c10 */ /* 0x000fca000ff3e0ff */
[----:B------:R-:W-:Y:S01]  /*2620*/  IMAD.X R23, RZ, RZ, UR5, P1 ;  /* 0x00000005ff177e24 */ /* 0x000fe200088e06ff */
[----:B--2-4-:R-:W-:-:S04]  /*2630*/  PRMT R0, R2, 0x9910, RZ ;  /* 0x0000991002007816 */ /* 0x014fc800000000ff */
        /* <DEDUP_REMOVED lines=11> */
[----:B--2---:R-:W0:Y:S01]  /*26f0*/  I2F.F64.S16 R4, R4 ;  /* 0x0000000400047312 */ /* 0x004e220000101c00 */
[----:B------:R-:W-:Y:S05]  /*2700*/  BRA `(.L_x_11768) ;  /* 0x0000000c007c7947 */ /* 0x000fea0003800000 */
.L_x_11766:
[----:B------:R-:W2:Y:S02]  /*2710*/  LDG.E.U8 R4, desc[UR36][R22.64] ;  /* 0x0000002416047981 */ /* 0x000ea4000c1e1100 */
[----:B--2---:R-:W0:Y:S01]  /*2720*/  I2F.F64.U16 R4, R4 ;  /* 0x0000000400047312 */ /* 0x004e220000101800 */
[----:B------:R-:W-:Y:S05]  /*2730*/  BRA `(.L_x_11768) ;  /* 0x0000000c00707947 */ /* 0x000fea0003800000 */
.L_x_11765:
        /* <DEDUP_REMOVED lines=9> */
.L_x_11770:
[----:B------:R-:W2:Y:S02]  /*27d0*/  LDG.E R4, desc[UR36][R22.64] ;  /* 0x0000002416047981 */ /* 0x000ea4000c1e1900 */
[----:B--2---:R-:W2:Y:S01]  /*27e0*/  I2F.F64 R4, R4 ;  /* 0x0000000400047312 */ /* 0x004ea20000201c00 */
[----:B------:R-:W-:Y:S05]  /*27f0*/  BRA `(.L_x_11768) ;  /* 0x0000000c00407947 */ /* 0x000fea0003800000 */
.L_x_11769:
[----:B------:R-:W2:Y:S02]  /*2800*/  LDG.E.U16 R4, desc[UR36][R22.64] ;  /* 0x0000002416047981 */ /* 0x000ea4000c1e1500 */
[----:B--2---:R-:W4:Y:S01]  /*2810*/  I2F.F64.S16 R4, R4 ;  /* 0x0000000400047312 */ /* 0x004f220000101c00 */
[----:B------:R-:W-:Y:S05]  /*2820*/  BRA `(.L_x_11768) ;  /* 0x0000000c00347947 */ /* 0x000fea0003800000 */
.L_x_11764:
        /* <DEDUP_REMOVED lines=10> */
.L_x_11772:
[----:B------:R-:W2:Y:S02]  /*28d0*/  LDG.E.U16 R0, desc[UR36][R22.64] ;  /* 0x0000002416007981 */ /* 0x000ea4000c1e1500 */
[----:B--2---:R-:W-:-:S05]  /*28e0*/  HADD2.F32 R0, -RZ, R0.H0_H0 ;  /* 0x20000000ff007230 */ /* 0x004fca0000004100 */
[----:B------:R-:W-:-:S04]  /*28f0*/  FMUL.FTZ R0, R0, 1 ;  /* 0x3f80000000007820 */ /* 0x000fc80000410000 */
[----:B------:R0:W2:Y:S01]  /*2900*/  F2F.F64.F32 R4, R0 ;  /* 0x0000000000047310 */ /* 0x0000a20000201800 */
[----:B------:R-:W-:Y:S05]  /*2910*/  BRA `(.L_x_11768) ;  /* 0x0000000800f87947 */ /* 0x000fea0003800000 */
.L_x_11771:
        /* <DEDUP_REMOVED lines=10> */
.L_x_11774:
[----:B------:R-:W2:Y:S02]  /*29c0*/  LDG.E.U16 R22, desc[UR36][R22.64] ;  /* 0x0000002416167981 */ /* 0x000ea4000c1e1500 */
[----:B--2---:R-:W-:-:S05]  /*29d0*/  HADD2.F32 R0, -RZ, R22.H0_H0 ;  /* 0x20000016ff007230 */ /* 0x004fca0000004100 */
[----:B------:R-:W-:-:S04]  /*29e0*/  FMUL.FTZ R0, R0, 1 ;  /* 0x3f80000000007820 */ /* 0x000fc80000410000 */
[----:B------:R0:W2:Y:S01]  /*29f0*/  F2F.F64.F32 R4, R0 ;  /* 0x0000000000047310 */ /* 0x0000a20000201800 */
[----:B------:R-:W-:Y:S05]  /*2a00*/  BRA `(.L_x_11768) ;  /* 0x0000000800bc7947 */ /* 0x000fea0003800000 */
.L_x_11773:
[----:B------:R0:W5:Y:S01]  /*2a10*/  LDG.E.64 R4, desc[UR36][R22.64] ;  /* 0x0000002416047981 */ /* 0x000162000c1e1b00 */
[----:B------:R-:W-:Y:S05]  /*2a20*/  BRA `(.L_x_11768) ;  /* 0x0000000800b47947 */ /* 0x000fea0003800000 */
.L_x_11763:
        /* <DEDUP_REMOVED lines=13> */
.L_x_11777:
[----:B------:R0:W5:Y:S01]  /*2b00*/  LDG.E.64 R4, desc[UR36][R22.64] ;  /* 0x0000002416047981 */ /* 0x000162000c1e1b00 */
[----:B------:R-:W-:Y:S05]  /*2b10*/  BRA `(.L_x_11768) ;  /* 0x0000000800787947 */ /* 0x000fea0003800000 */
.L_x_11776:
        /* <DEDUP_REMOVED lines=24> */
[----:B------:R-:W-:-:S05]  /*2ca0*/  LOP3.LUT R3, R3, 0x80000000, R0, 0xf8, !PT ;  /* 0x8000000003037812 */ /* 0x000fca00078ef800 */
[----:B------:R-:W-:-:S04]  /*2cb0*/  FMUL.FTZ R3, R3, 1 ;  /* 0x3f80000003037820 */ /* 0x000fc80000410000 */
[----:B------:R0:W2:Y:S01]  /*2cc0*/  F2F.F64.F32 R4, R3 ;  /* 0x0000000300047310 */ /* 0x0000a20000201800 */
[----:B------:R-:W-:Y:S05]  /*2cd0*/  BRA `(.L_x_11768) ;  /* 0x0000000800087947 */ /* 0x000fea0003800000 */
.L_x_11779:
        /* <DEDUP_REMOVED lines=11> */
[----:B------:R-:W-:-:S05]  /*2d90*/  LOP3.LUT R2, R2, 0x80000000, R3, 0xf8, !PT ;  /* 0x8000000002027812 */ /* 0x000fca00078ef803 */
[----:B------:R-:W-:-:S04]  /*2da0*/  FMUL.FTZ R2, R2, 1 ;  /* 0x3f80000002027820 */ /* 0x000fc80000410000 */
[----:B------:R0:W2:Y:S01]  /*2db0*/  F2F.F64.F32 R4, R2 ;  /* 0x0000000200047310 */ /* 0x0000a20000201800 */
[----:B------:R-:W-:Y:S05]  /*2dc0*/  BRA `(.L_x_11768) ;  /* 0x0000000400cc7947 */ /* 0x000fea0003800000 */
.L_x_11778:
[----:B------:R-:W2:Y:S02]  /*2dd0*/  LDG.E.U16 R0, desc[UR36][R22.64] ;  /* 0x0000002416007981 */ /* 0x000ea4000c1e1500 */
[----:B--2---:R-:W-:-:S04]  /*2de0*/  IMAD.U32 R0, R0, 0x10000, RZ ;  /* 0x0001000000007824 */ /* 0x004fc800078e00ff */
[----:B------:R-:W-:-:S04]  /*2df0*/  FMUL.FTZ R0, R0, 1 ;  /* 0x3f80000000007820 */ /* 0x000fc80000410000 */
[----:B------:R0:W2:Y:S01]  /*2e00*/  F2F.F64.F32 R4, R0 ;  /* 0x0000000000047310 */ /* 0x0000a20000201800 */
[----:B------:R-:W-:Y:S05]  /*2e10*/  BRA `(.L_x_11768) ;  /* 0x0000000400b87947 */ /* 0x000fea0003800000 */
.L_x_11775:
        /* <DEDUP_REMOVED lines=9> */
[----:B--2---:R-:W0:Y:S01]  /*2eb0*/  I2F.F64.U16 R4, R4 ;  /* 0x0000000400047312 */ /* 0x004e220000101800 */
[----:B------:R-:W-:Y:S05]  /*2ec0*/  BRA `(.L_x_11768) ;  /* 0x00000004008c7947 */ /* 0x000fea0003800000 */
.L_x_11782:
        /* <DEDUP_REMOVED lines=21> */
.L_x_11786:
[----:B------:R-:W-:Y:S05]  /*3020*/  BSYNC B1 ;  /* 0x0000000000017941 */ /* 0x000fea0003800000 */
.L_x_11785:
[----:B------:R-:W-:Y:S01]  /*3030*/  LEA R3, R0, 0x3b800000, 0x17 ;  /* 0x3b80000000037811 */ /* 0x000fe200078eb8ff */
[----:B------:R-:W-:-:S05]  /*3040*/  IMAD.SHL.U32 R0, R2, 0x100000, RZ ;  /* 0x0010000002007824 */ /* 0x000fca00078e00ff */
[----:B------:R-:W-:-:S07]  /*3050*/  LOP3.LUT R0, R3, R0, R4, 0xfe, !PT ;  /* 0x0000000003007212 */ /* 0x000fce00078efe04 */
.L_x_11784:
[----:B------:R-:W-:Y:S05]  /*3060*/  BSYNC B0 ;  /* 0x0000000000007941 */ /* 0x000fea0003800000 */
.L_x_11783:
[----:B------:R-:W-:-:S04]  /*3070*/  FMUL.FTZ R0, R0, 1 ;  /* 0x3f80000000007820 */ /* 0x000fc80000410000 */
[----:B------:R0:W2:Y:S01]  /*3080*/  F2F.F64.F32 R4, R0 ;  /* 0x0000000000047310 */ /* 0x0000a20000201800 */
[----:B------:R-:W-:Y:S05]  /*3090*/  BRA `(.L_x_11768) ;  /* 0x0000000400187947 */ /* 0x000fea0003800000 */
.L_x_11781:
        /* <DEDUP_REMOVED lines=21> */
.L_x_11790:
[----:B------:R-:W-:Y:S05]  /*31f0*/  BSYNC B1 ;  /* 0x0000000000017941 */ /* 0x000fea0003800000 */
.L_x_11789:
[----:B------:R-:W-:Y:S01]  /*3200*/  LEA R3, R0, 0x37800000, 0x17 ;  /* 0x3780000000037811 */ /* 0x000fe200078eb8ff */
[----:B------:R-:W-:-:S05]  /*3210*/  IMAD.SHL.U32 R0, R2, 0x200000, RZ ;  /* 0x0020000002007824 */ /* 0x000fca00078e00ff */
[----:B------:R-:W-:-:S07]  /*3220*/  LOP3.LUT R0, R3, R0, R4, 0xfe, !PT ;  /* 0x0000000003007212 */ /* 0x000fce00078efe04 */
.L_x_11788:
[----:B------:R-:W-:Y:S05]  /*3230*/  BSYNC B0 ;  /* 0x0000000000007941 */ /* 0x000fea0003800000 */
.L_x_11787:
[----:B------:R-:W-:-:S04]  /*3240*/  FMUL.FTZ R0, R0, 1 ;  /* 0x3f80000000007820 */ /* 0x000fc80000410000 */
[----:B------:R0:W2:Y:S01]  /*3250*/  F2F.F64.F32 R4, R0 ;  /* 0x0000000000047310 */ /* 0x0000a20000201800 */
[----:B------:R-:W-:Y:S05]  /*3260*/  BRA `(.L_x_11768) ;  /* 0x0000000000a47947 */ /* 0x000fea0003800000 */
.L_x_11780:
        /* <DEDUP_REMOVED lines=14> */
.L_x_11794:
[----:B------:R-:W-:Y:S05]  /*3350*/  BSYNC B0 ;  /* 0x0000000000007941 */ /* 0x000fea0003800000 */
.L_x_11793:
[----:B------:R-:W-:-:S04]  /*3360*/  FMUL.FTZ R0, R0, 1 ;  /* 0x3f80000000007820 */ /* 0x000fc80000410000 */
[----:B------:R0:W2:Y:S01]  /*3370*/  F2F.F64.F32 R4, R0 ;  /* 0x0000000000047310 */ /* 0x0000a20000201800 */
[----:B------:R-:W-:Y:S05]  /*3380*/  BRA `(.L_x_11768) ;  /* 0x00000000005c7947 */ /* 0x000fea0003800000 */
.L_x_11767:
        /* <DEDUP_REMOVED lines=16> */
.L_x_11795:
[----:B------:R-:W-:Y:S01]  /*3490*/  CS2R R4, SRZ ;  /* 0x0000000000047805 */ /* 0x000fe2000001ff00 */
[----:B------:R-:W-:Y:S06]  /*34a0*/  BRA `(.L_x_11768) ;  /* 0x0000000000147947 */ /* 0x000fec0003800000 */
.L_x_11792:
[----:B------:R-:W2:Y:S02]  /*34b0*/  LDG.E.64 R4, desc[UR36][R22.64] ;  /* 0x0000002416047981 */ /* 0x000ea4000c1e1b00 */
[----:B--2---:R-:W0:Y:S01]  /*34c0*/  I2F.F64.U64 R4, R4 ;  /* 0x0000000400047312 */ /* 0x004e220000301800 */
[----:B------:R-:W-:Y:S05]  /*34d0*/  BRA `(.L_x_11768) ;  /* 0x0000000000087947 */ /* 0x000fea0003800000 */
.L_x_11791:
[----:B------:R-:W2:Y:S02]  /*34e0*/  LDG.E R4, desc[UR36][R22.64] ;  /* 0x0000002416047981 */ /* 0x000ea4000c1e1900 */
[----:B--2---:R-:W0:Y:S02]  /*34f0*/  I2F.F64.U32 R4, R4 ;  /* 0x0000000400047312 */ /* 0x004e240000201800 */
.L_x_11768:
[----:B0-2-45:R-:W-:Y:S01]  /*3500*/  LOP3.LUT R3, R5, 0x7fffffff, RZ, 0xc0, !PT ;  /* 0x7fffffff05037812 */ /* 0x035fe200078ec0ff */
[----:B------:R-:W-:Y:S01]  /*3510*/  BSSY B0, `(.L_x_11796) ;  /* 0x00000fb000007945 */ /* 0x000fe20003800000 */
[----:B-1-3--:R-:W-:Y:S01]  /*3520*/  LOP3.LUT R7, R19, 0x7fffffff, RZ, 0xc0, !PT ;  /* 0x7fffffff13077812 */ /* 0x00afe200078ec0ff */
[----:B------:R-:W-:Y:S01]  /*3530*/  IMAD.MOV.U32 R2, RZ, RZ, R4 ;  /* 0x000000ffff027224 */ /* 0x000fe200078e0004 */
[----:B------:R-:W-:Y:S01]  /*3540*/  ISETP.GT.U32.AND P0, PT, R3, 0x7fefffff, PT ;  /* 0x7fefffff0300780c */ /* 0x000fe20003f04070 */
[----:B------:R-:W-:-:S03]  /*3550*/  IMAD.MOV.U32 R6, RZ, RZ, R18 ;  /* 0x000000ffff067224 */ /* 0x000fc600078e0012 */
[----:B------:R-:W-:-:S13]  /*3560*/  ISETP.GT.U32.OR P0, PT, R7, 0x7fefffff, P0 ;  /* 0x7fefffff0700780c */ /* 0x000fda0000704470 */
[----:B------:R-:W-:Y:S05]  /*3570*/  @P0 BRA `(.L_x_11797) ;  /* 0x0000000c00b00947 */ /* 0x000fea0003800000 */
[----:B------:R-:W-:Y:S01]  /*3580*/  DSETP.NEU.AND P0, PT, R2, RZ, PT ;  /* 0x000000ff0200722a */ /* 0x000fe20003f0d000 */
[----:B------:R-:W-:Y:S02]  /*3590*/  IMAD.MOV.U32 R4, RZ, RZ, 0x0 ;  /* 0x00000000ff047424 */ /* 0x000fe400078e00ff */
[----:B------:R-:W-:-:S11]  /*35a0*/  IMAD.MOV.U32 R5, RZ, RZ, -0x80000 ;  /* 0xfff80000ff057424 */ /* 0x000fd600078e00ff */
[----:B------:R-:W-:Y:S05]  /*35b0*/  @!P0 BRA `(.L_x_11798) ;  /* 0x0000000c00c08947 */ /* 0x000fea0003800000 */
[----:B------:R-:W-:Y:S01]  /*35c0*/  DSETP.GE.AND P0, PT, R6, R2, PT ;  /* 0x000000020600722a */ /* 0x000fe20003f06000 */
[----:B------:R-:W-:Y:S02]  /*35d0*/  IMAD.MOV.U32 R4, RZ, RZ, R18 ;  /* 0x000000ffff047224 */ /* 0x000fe400078e0012 */
[----:B------:R-:W-:-:S11]  /*35e0*/  IMAD.MOV.U32 R5, RZ, RZ, R19 ;  /* 0x000000ffff057224 */ /* 0x000fd600078e0013 */
[----:B------:R-:W-:Y:S05]  /*35f0*/  @!P0 BRA `(.L_x_11798) ;  /* 0x0000000c00b08947 */ /* 0x000fea0003800000 */
[----:B------:R-:W-:Y:S01]  /*3600*/  SHF.R.U32.HI R5, RZ, 0x14, R7 ;  /* 0x00000014ff057819 */ /* 0x000fe20000011607 */
[----:B------:R-:W-:Y:S01]  /*3610*/  BSSY B1, `(.L_x_11799) ;  /* 0x0000021000017945 */ /* 0x000fe20003800000 */
[----:B------:R-:W-:Y:S02]  /*3620*/  SHF.R.U32.HI R0, RZ, 0x14, R3 ;  /* 0x00000014ff007819 */ /* 0x000fe40000011603 */
[----:B------:R-:W-:Y:S02]  /*3630*/  ISETP.NE.AND P0, PT, R5, RZ, PT ;  /* 0x000000ff0500720c */ /* 0x000fe40003f05270 */
[----:B------:R-:W-:-:S11]  /*3640*/  ISETP.NE.AND P1, PT, R0, RZ, PT ;  /* 0x000000ff0000720c */ /* 0x000fd60003f25270 */
[----:B------:R-:W-:Y:S02]  /*3650*/  @!P0 DMUL R6, R6, 1.80143985094819840000e+16 ;  /* 0x4350000006068828 */ /* 0x000fe40000000000 */
[----:B------:R-:W-:-:S08]  /*3660*/  @!P1 DMUL R2, R2, 1.80143985094819840000e+16 ;  /* 0x4350000002029828 */ /* 0x000fd00000000000 */
[----:B------:R-:W-:Y:S01]  /*3670*/  @!P0 LEA.HI R5, R7, 0xffffffca, RZ, 0xc ;  /* 0xffffffca07058811 */ /* 0x000fe200078f60ff */
[----:B------:R-:W-:Y:S01]  /*3680*/  IMAD.MOV.U32 R11, RZ, RZ, R6 ;  /* 0x000000ffff0b7224 */ /* 0x000fe200078e0006 */
[----:B------:R-:W-:Y:S02]  /*3690*/  @!P1 LEA.HI R0, R3, 0xffffffca, RZ, 0xc ;  /* 0xffffffca03009811 */ /* 0x000fe400078f60ff */
[----:B------:R-:W-:-:S04]  /*36a0*/  LOP3.LUT R9, RZ, R5, RZ, 0x33, !PT ;  /* 0x00000005ff097212 */ /* 0x000fc800078e33ff */
[----:B------:R-:W-:Y:S02]  /*36b0*/  VIADDMNMX R4, R0, R9, 0xffffffff, !PT ;  /* 0xffffffff00047446 */ /* 0x000fe40007800109 */
[----:B------:R-:W-:-:S03]  /*36c0*/  LOP3.LUT R9, R7, 0xfffff, RZ, 0xc0, !PT ;  /* 0x000fffff07097812 */ /* 0x000fc600078ec0ff */
[----:B------:R-:W-:Y:S01]  /*36d0*/  IMAD.IADD R15, R4, 0x1, R5 ;  /* 0x00000001040f7824 */ /* 0x000fe200078e0205 */
[----:B------:R-:W-:Y:S01]  /*36e0*/  LOP3.LUT R9, R9, 0x100000, RZ, 0xfc, !PT ;  /* 0x0010000009097812 */ /* 0x000fe200078efcff */
[----:B------:R-:W-:-:S03]  /*36f0*/  IMAD.IADD R5, R5, 0x1, -R0 ;  /* 0x0000000105057824 */ /* 0x000fc600078e0a00 */
[----:B------:R-:W-:-:S04]  /*3700*/  IADD3 R4, R15, 0x2, -R0 ;  /* 0x000000020f047810 */ /* 0x000fc80007ffe800 */
[----:B------:R-:W-:Y:S02]  /*3710*/  LOP3.LUT P0, R7, R4, 0x3, RZ, 0xc0, !PT ;  /* 0x0000000304077812 */ /* 0x000fe4000780c0ff */
[----:B------:R-:W-:-:S04]  /*3720*/  LOP3.LUT R4, R3, 0xfffff, RZ, 0xc0, !PT ;  /* 0x000fffff03047812 */ /* 0x000fc800078ec0ff */
[----:B------:R-:W-:-:S07]  /*3730*/  LOP3.LUT R4, R4, 0x100000, RZ, 0xfc, !PT ;  /* 0x0010000004047812 */ /* 0x000fce00078efcff */
[----:B------:R-:W-:Y:S05]  /*3740*/  @!P0 BRA `(.L_x_11800) ;  /* 0x0000000000348947 */ /* 0x000fea0003800000 */
[----:B------:R-:W-:Y:S01]  /*3750*/  BSSY B2, `(.L_x_11800) ;  /* 0x000000c000027945 */ /* 0x000fe20003800000 */
.L_x_11801:
[----:B------:R-:W-:Y:S01]  /*3760*/  VIADD R7, R7, 0xffffffff ;  /* 0xffffffff07077836 */ /* 0x000fe20000000000 */
[----:B------:R-:W-:Y:S01]  /*3770*/  IADD3 R6, P0, -R2, R11, RZ ;  /* 0x0000000b02067210 */ /* 0x000fe20007f1e1ff */
[----:B------:R-:W-:-:S03]  /*3780*/  VIADD R5, R5, 0xffffffff ;  /* 0xffffffff05057836 */ /* 0x000fc60000000000 */
[----:B------:R-:W-:Y:S01]  /*3790*/  ISETP.NE.AND P1, PT, R7, RZ, PT ;  /* 0x000000ff0700720c */ /* 0x000fe20003f25270 */
[----:B------:R-:W-:-:S05]  /*37a0*/  IMAD.X R8, R9, 0x1, ~R4, P0 ;  /* 0x0000000109087824 */ /* 0x000fca00000e0e04 */
[----:B------:R-:W-:-:S04]  /*37b0*/  ISETP.GE.AND P0, PT, R8, RZ, PT ;  /* 0x000000ff0800720c */ /* 0x000fc80003f06270 */
[----:B------:R-:W-:Y:S02]  /*37c0*/  SEL R6, R11, R6, !P0 ;  /* 0x000000060b067207 */ /* 0x000fe40004000000 */
[----:B------:R-:W-:-:S03]  /*37d0*/  SEL R13, R9, R8, !P0 ;  /* 0x00000008090d7207 */ /* 0x000fc60004000000 */
[C---:B------:R-:W-:Y:S01]  /*37e0*/  IMAD.SHL.U32 R11, R6.reuse, 0x2, RZ ;  /* 0x00000002060b7824 */ /* 0x040fe200078e00ff */
[----:B------:R-:W-:Y:S01]  /*37f0*/  SHF.L.U64.HI R9, R6, 0x1, R13 ;  /* 0x0000000106097819 */ /* 0x000fe2000001020d */
[----:B------:R-:W-:Y:S06]  /*3800*/  @P1 BRA `(.L_x_11801) ;  /* 0xfffffffc00d41947 */ /* 0x000fec000383ffff */
[----:B------:R-:W-:Y:S05]  /*3810*/  BSYNC B2 ;  /* 0x0000000000027941 */ /* 0x000fea0003800000 */
.L_x_11800:
[----:B------:R-:W-:Y:S05]  /*3820*/  BSYNC B1 ;  /* 0x0000000000017941 */ /* 0x000fea0003800000 */
.L_x_11799:
[----:B------:R-:W-:Y:S01]  /*3830*/  IADD3 R7, R15, 0x1, -R0 ;  /* 0x000000010f077810 */ /* 0x000fe20007ffe800 */
[----:B------:R-:W-:Y:S03]  /*3840*/  BSSY B1, `(.L_x_11802) ;  /* 0x00000a7000017945 */ /* 0x000fe60003800000 */
[----:B------:R-:W-:-:S13]  /*3850*/  ISETP.GE.U32.AND P0, PT, R7, 0x3, PT ;  /* 0x000000030700780c */ /* 0x000fda0003f06070 */
[----:B------:R-:W-:Y:S05]  /*3860*/  @!P0 BRA `(.L_x_11803) ;  /* 0x0000000800908947 */ /* 0x000fea0003800000 */
[----:B------:R-:W-:Y:S01]  /*3870*/  LOP3.LUT R7, RZ, R5, RZ, 0x33, !PT ;  /* 0x00000005ff077212 */ /* 0x000fe200078e33ff */
[----:B------:R-:W-:Y:S03]  /*3880*/  BSSY B2, `(.L_x_11804) ;  /* 0x000002a000027945 */ /* 0x000fe60003800000 */
[----:B------:R-:W-:-:S04]  /*3890*/  VIMNMX R8, R7, -0x4, !PT ;  /* 0xfffffffc07087848 */ /* 0x000fc80007fe0100 */
[----:B------:R-:W-:-:S04]  /*38a0*/  IADD3 R7, R5, 0x4, R8 ;  /* 0x0000000405077810 */ /* 0x000fc80007ffe008 */
[----:B------:R-:W-:-:S04]  /*38b0*/  LEA.HI R8, R7, 0x1, RZ, 0x1e ;  /* 0x0000000107087811 */ /* 0x000fc800078ff0ff */
[----:B------:R-:W-:-:S13]  /*38c0*/  LOP3.LUT P0, R8, R8, 0x3, RZ, 0xc0, !PT ;  /* 0x0000000308087812 */ /* 0x000fda000780c0ff */
[----:B------:R-:W-:Y:S05]  /*38d0*/  @!P0 BRA `(.L_x_11805) ;  /* 0x0000000000908947 */ /* 0x000fea0003800000 */
[----:B------:R-:W-:Y:S01]  /*38e0*/  BSSY B3, `(.L_x_11806) ;  /* 0x0000022000037945 */ /* 0x000fe20003800000 */
[----:B------:R-:W-:-:S07]  /*38f0*/  IMAD.MOV.U32 R6, RZ, RZ, R8 ;  /* 0x000000ffff067224 */ /* 0x000fce00078e0008 */
.L_x_11807:
[----:B------:R-:W-:Y:S01]  /*3900*/  IADD3 R8, P0, -R2, R11, RZ ;  /* 0x0000000b02087210 */ /* 0x000fe20007f1e1ff */
[----:B------:R-:W-:Y:S02]  /*3910*/  VIADD R6, R6, 0xffffffff ;  /* 0xffffffff06067836 */ /* 0x000fe40000000000 */
[----:B------:R-:W-:Y:S02]  /*3920*/  VIADD R5, R5, 0xfffffffc ;  /* 0xfffffffc05057836 */ /* 0x000fe40000000000 */
[----:B------:R-:W-:Y:S01]  /*3930*/  IMAD.X R10, R9, 0x1, ~R4, P0 ;  /* 0x00000001090a7824 */ /* 0x000fe200000e0e04 */
[----:B------:R-:W-:-:S04]  /*3940*/  ISETP.NE.AND P1, PT, R6, RZ, PT ;  /* 0x000000ff0600720c */ /* 0x000fc80003f25270 */
[----:B------:R-:W-:-:S04]  /*3950*/  ISETP.GE.AND P0, PT, R10, RZ, PT ;  /* 0x000000ff0a00720c */ /* 0x000fc80003f06270 */
[----:B------:R-:W-:Y:S02]  /*3960*/  SEL R8, R11, R8, !P0 ;  /* 0x000000080b087207 */ /* 0x000fe40004000000 */
[----:B------:R-:W-:-:S03]  /*3970*/  SEL R9, R9, R10, !P0 ;  /* 0x0000000a09097207 */ /* 0x000fc60004000000 */
[C---:B------:R-:W-:Y:S01]  /*3980*/  IMAD.SHL.U32 R13, R8.reuse, 0x2, RZ ;  /* 0x00000002080d7824 */ /* 0x040fe200078e00ff */
[----:B------:R-:W-:-:S04]  /*3990*/  SHF.L.U64.HI R9, R8, 0x1, R9 ;  /* 0x0000000108097819 */ /* 0x000fc80000010209 */
[----:B------:R-:W-:-:S05]  /*39a0*/  IADD3 R8, P0, -R2, R13, RZ ;  /* 0x0000000d02087210 */ /* 0x000fca0007f1e1ff */
[----:B------:R-:W-:-:S05]  /*39b0*/  IMAD.X R11, R9, 0x1, ~R4, P0 ;  /* 0x00000001090b7824 */ /* 0x000fca00000e0e04 */
        /* <DEDUP_REMOVED lines=21> */
.L_x_11806:
[----:B------:R-:W-:-:S07]  /*3b10*/  IMAD.MOV.U32 R6, RZ, RZ, R8 ;  /* 0x000000ffff067224 */ /* 0x000fce00078e0008 */
.L_x_11805:
[----:B------:R-:W-:Y:S05]  /*3b20*/  BSYNC B2 ;  /* 0x0000000000027941 */ /* 0x000fea0003800000 */
.L_x_11804:
[----:B------:R-:W-:-:S13]  /*3b30*/  ISETP.GE.U32.AND P0, PT, R7, 0xc, PT ;  /* 0x0000000c0700780c */ /* 0x000fda0003f06070 */
[----:B------:R-:W-:Y:S05]  /*3b40*/  @!P0 BRA `(.L_x_11803) ;  /* 0x0000000400d88947 */ /* 0x000fea0003800000 */
[----:B------:R-:W-:Y:S01]  /*3b50*/  BSSY B2, `(.L_x_11808) ;  /* 0x0000074000027945 */ /* 0x000fe20003800000 */
.L_x_11809:
[----:B------:R-:W-:Y:S02]  /*3b60*/  IADD3 R6, P0, -R2, R11, RZ ;  /* 0x0000000b02067210 */ /* 0x000fe40007f1e1ff */
[C---:B------:R-:W-:Y:S01]  /*3b70*/  ISETP.GT.AND P1, PT, R5.reuse, 0xf, PT ;  /* 0x0000000f0500780c */ /* 0x040fe20003f24270 */
[----:B------:R-:W-:Y:S02]  /*3b80*/  VIADD R5, R5, 0xfffffff0 ;  /* 0xfffffff005057836 */ /* 0x000fe40000000000 */
        /* <DEDUP_REMOVED lines=113> */
.L_x_11808:
[----:B------:R-:W-:-:S07]  /*42a0*/  IMAD.MOV.U32 R13, RZ, RZ, R7 ;  /* 0x000000ffff0d7224 */ /* 0x000fce00078e0007 */
.L_x_11803:
[----:B------:R-:W-:Y:S05]  /*42b0*/  BSYNC B1 ;  /* 0x0000000000017941 */ /* 0x000fea0003800000 */
.L_x_11802:
[----:B------:R-:W-:Y:S01]  /*42c0*/  LOP3.LUT R7, R13, 0x7fffffff, RZ, 0xc0, !PT ;  /* 0x7fffffff0d077812 */ /* 0x000fe200078ec0ff */
[----:B------:R-:W-:Y:S01]  /*42d0*/  BSSY B1, `(.L_x_11810) ;  /* 0x0000013000017945 */ /* 0x000fe20003800000 */
[----:B------:R-:W-:Y:S01]  /*42e0*/  ISETP.NE.U32.AND P0, PT, R6, RZ, PT ;  /* 0x000000ff0600720c */ /* 0x000fe20003f05070 */
[----:B------:R-:W-:Y:S02]  /*42f0*/  IMAD.MOV.U32 R4, RZ, RZ, RZ ;  /* 0x000000ffff047224 */ /* 0x000fe400078e00ff */
[----:B------:R-:W-:Y:S01]  /*4300*/  IMAD.MOV.U32 R9, RZ, RZ, RZ ;  /* 0x000000ffff097224 */ /* 0x000fe200078e00ff */
[----:B------:R-:W-:-:S13]  /*4310*/  ISETP.NE.AND.EX P0, PT, R7, RZ, PT, P0 ;  /* 0x000000ff0700720c */ /* 0x000fda0003f05300 */
[----:B------:R-:W-:Y:S05]  /*4320*/  @!P0 BRA `(.L_x_11811) ;  /* 0x0000000000348947 */ /* 0x000fea0003800000 */
[----:B------:R-:W-:-:S10]  /*4330*/  DMUL R2, R6, 1.80143985094819840000e+16 ;  /* 0x4350000006027828 */ /* 0x000fd40000000000 */
[----:B------:R-:W-:-:S04]  /*4340*/  SHF.R.U32.HI R2, RZ, 0x14, R3 ;  /* 0x00000014ff027819 */ /* 0x000fc80000011603 */
[----:B------:R-:W-:-:S04]  /*4350*/  IADD3 R3, -R2, 0x37, RZ ;  /* 0x0000003702037810 */ /* 0x000fc80007ffe1ff */
[-C--:B------:R-:W-:Y:S01]  /*4360*/  SHF.L.U32 R5, R6, R3.reuse, RZ ;  /* 0x0000000306057219 */ /* 0x080fe200000006ff */
[----:B------:R-:W-:Y:S01]  /*4370*/  IMAD.IADD R0, R0, 0x1, -R3 ;  /* 0x0000000100007824 */ /* 0x000fe200078e0a03 */
[----:B------:R-:W-:Y:S02]  /*4380*/  SHF.L.U64.HI R3, R6, R3, R7 ;  /* 0x0000000306037219 */ /* 0x000fe40000010207 */
[----:B------:R-:W-:Y:S01]  /*4390*/  IADD3 R4, P1, RZ, R5, RZ ;  /* 0x00000005ff047210 */ /* 0x000fe20007f3e0ff */
[C---:B------:R-:W-:Y:S01]  /*43a0*/  VIADD R2, R0.reuse, 0xffffffff ;  /* 0xffffffff00027836 */ /* 0x040fe20000000000 */
[C---:B------:R-:W-:Y:S02]  /*43b0*/  ISETP.GE.AND P0, PT, R0.reuse, 0x1, PT ;  /* 0x000000010000780c */ /* 0x040fe40003f06270 */
[----:B------:R-:W-:Y:S01]  /*43c0*/  IADD3 R0, -R0, 0x1, RZ ;  /* 0x0000000100007810 */ /* 0x000fe20007ffe1ff */
[----:B------:R-:W-:-:S10]  /*43d0*/  IMAD.U32.X R9, R2, 0x100000, R3, P1 ;  /* 0x0010000002097824 */ /* 0x000fd400008e0403 */
[-CC-:B------:R-:W-:Y:S02]  /*43e0*/  @!P0 SHF.R.U64 R4, R5, R0.reuse, R3.reuse ;  /* 0x0000000005048219 */ /* 0x180fe40000001203 */
[----:B------:R-:W-:-:S07]  /*43f0*/  @!P0 SHF.R.U32.HI R9, RZ, R0, R3 ;  /* 0x00000000ff098219 */ /* 0x000fce0000011603 */
.L_x_11811:
[----:B------:R-:W-:Y:S05]  /*4400*/  BSYNC B1 ;  /* 0x0000000000017941 */ /* 0x000fea0003800000 */
.L_x_11810:
[----:B------:R-:W-:-:S05]  /*4410*/  IMAD.MOV.U32 R5, RZ, RZ, R9 ;  /* 0x000000ffff057224 */ /* 0x000fca00078e0009 */
[----:B------:R-:W-:Y:S01]  /*4420*/  LOP3.LUT R5, R5, 0x80000000, R19, 0xb8, !PT ;  /* 0x8000000005057812 */ /* 0x000fe200078eb813 */
[----:B------:R-:W-:Y:S06]  /*4430*/  BRA `(.L_x_11798) ;  /* 0x0000000000207947 */ /* 0x000fec0003800000 */
.L_x_11797:
[----:B------:R-:W-:-:S06]  /*4440*/  DSETP.GTU.AND P0, PT, R2, +INF , PT ;  /* 0x7ff000000200742a */ /* 0x000fcc0003f0c000 */
[----:B------:R-:W-:-:S14]  /*4450*/  DSETP.LE.AND P0, PT, R6, +INF , !P0 ;  /* 0x7ff000000600742a */ /* 0x000fdc0004703000 */
[----:B------:R-:W-:Y:S02]  /*4460*/  @P0 DSETP.NEU.AND P1, PT, R6, +INF , PT ;  /* 0x7ff000000600042a */ /* 0x000fe40003f2d000 */
[----:B------:R-:W-:-:S04]  /*4470*/  @!P0 DADD R4, R4, R18 ;  /* 0x0000000004048229 */ /* 0x000fc80000000012 */
[----:B------:R-:W-:Y:S02]  /*4480*/  @P0 FSEL R0, R18, RZ, P1 ;  /* 0x000000ff12000208 */ /* 0x000fe40000800000 */
[----:B------:R-:W-:-:S03]  /*4490*/  @P0 FSEL R3, R19, -QNAN , P1 ;  /* 0xfff8000013030808 */ /* 0x000fc60000800000 */
[----:B------:R-:W-:Y:S02]  /*44a0*/  @P0 IMAD.MOV.U32 R4, RZ, RZ, R0 ;  /* 0x000000ffff040224 */ /* 0x000fe400078e0000 */
[----:B------:R-:W-:-:S07]  /*44b0*/  @P0 IMAD.MOV.U32 R5, RZ, RZ, R3 ;  /* 0x000000ffff050224 */ /* 0x000fce00078e0003 */
.L_x_11798:
[----:B------:R-:W-:Y:S05]  /*44c0*/  BSYNC B0 ;  /* 0x0000000000007941 */ /* 0x000fea0003800000 */
.L_x_11796:
[----:B------:R-:W0:Y:S02]  /*44d0*/  LDC.U8 R2, c[0x0][0x491] ;  /* 0x00012440ff027b82 */ /* 0x000e240000000000 */
        /* <DEDUP_REMOVED lines=11> */
[----:B------:R-:W0:Y:S02]  /*4590*/  F2I.F64.TRUNC R5, R4 ;  /* 0x0000000400057311 */ /* 0x000e24000030d100 */
[----:B0-----:R0:W-:Y:S01]  /*45a0*/  STG.E.U8 desc[UR36][R16.64], R5 ;  /* 0x0000000510007986 */ /* 0x0011e2000c101124 */
[----:B------:R-:W-:Y:S05]  /*45b0*/  BRA `(.L_x_11817) ;  /* 0x0000001000087947 */ /* 0x000fea0003800000 */
.L_x_11815:
[----:B------:R-:W0:Y:S02]  /*45c0*/  F2I.S64.F64.TRUNC R4, R4 ;  /* 0x0000000400047311 */ /* 0x000e24000030d900 */
[----:B0-----:R-:W-:-:S05]  /*45d0*/  IMAD.MOV.U32 R3, RZ, RZ, R4 ;  /* 0x000000ffff037224 */ /* 0x001fca00078e0004 */
[----:B------:R0:W-:Y:S01]  /*45e0*/  STG.E.U8 desc[UR36][R16.64], R3 ;  /* 0x0000000310007986 */ /* 0x0001e2000c101124 */
[----:B------:R-:W-:Y:S05]  /*45f0*/  BRA `(.L_x_11817) ;  /* 0x0000000c00f87947 */ /* 0x000fea0003800000 */
.L_x_11814:
[----:B------:R-:W-:-:S13]  /*4600*/  ISETP.NE.AND P0, PT, R0, 0x2, PT ;  /* 0x000000020000780c */ /* 0x000fda0003f05270 */
[----:B------:R-:W-:Y:S05]  /*4610*/  @!P0 BRA `(.L_x_11818) ;  /* 0x0000000000288947 */ /* 0x000fea0003800000 */
[----:B------:R-:W-:-:S13]  /*4620*/  ISETP.NE.AND P0, PT, R0, 0x3, PT ;  /* 0x000000030000780c */ /* 0x000fda0003f05270 */
[----:B------:R-:W-:Y:S05]  /*4630*/  @!P0 BRA `(.L_x_11819) ;  /* 0x0000000000148947 */ /* 0x000fea0003800000 */
[----:B------:R-:W-:-:S13]  /*4640*/  ISETP.NE.AND P0, PT, R0, 0x4, PT ;  /* 0x000000040000780c */ /* 0x000fda0003f05270 */
[----:B------:R-:W-:Y:S05]  /*4650*/  @P0 BRA `(.L_x_11816) ;  /* 0x0000000c00880947 */ /* 0x000fea0003800000 */
[----:B------:R-:W0:Y:S02]  /*4660*/  F2I.S64.F64.TRUNC R4, R4 ;  /* 0x0000000400047311 */ /* 0x000e24000030d900 */
[----:B0-----:R0:W-:Y:S01]  /*4670*/  STG.E.64 desc[UR36][R16.64], R4 ;  /* 0x0000000410007986 */ /* 0x0011e2000c101b24 */
[----:B------:R-:W-:Y:S05]  /*4680*/  BRA `(.L_x_11817) ;  /* 0x0000000c00d47947 */ /* 0x000fea0003800000 */
.L_x_11819:
[----:B------:R-:W0:Y:S02]  /*4690*/  F2I.F64.TRUNC R5, R4 ;  /* 0x0000000400057311 */ /* 0x000e24000030d100 */
[----:B0-----:R0:W-:Y:S01]  /*46a0*/  STG.E desc[UR36][R16.64], R5 ;  /* 0x0000000510007986 */ /* 0x0011e2000c101924 */
[----:B------:R-:W-:Y:S05]  /*46b0*/  BRA `(.L_x_11817) ;  /* 0x0000000c00c87947 */ /* 0x000fea0003800000 */
.L_x_11818:
[----:B------:R-:W0:Y:S02]  /*46c0*/  F2I.F64.TRUNC R5, R4 ;  /* 0x0000000400057311 */ /* 0x000e24000030d100 */
[----:B0-----:R0:W-:Y:S01]  /*46d0*/  STG.E.U16 desc[UR36][R16.64], R5 ;  /* 0x0000000510007986 */ /* 0x0011e2000c101524 */
[----:B------:R-:W-:Y:S05]  /*46e0*/  BRA `(.L_x_11817) ;  /* 0x0000000c00bc7947 */ /* 0x000fea0003800000 */
.L_x_11813:
[----:B------:R-:W-:-:S13]  /*46f0*/  ISETP.GT.AND P0, PT, R0, 0x6, PT ;  /* 0x000000060000780c */ /* 0x000fda0003f04270 */
[----:B------:R-:W-:Y:S05]  /*4700*/  @P0 BRA `(.L_x_11820) ;  /* 0x00000000004c0947 */ /* 0x000fea0003800000 */
[----:B------:R-:W-:-:S13]  /*4710*/  ISETP.NE.AND P0, PT, R0, 0x5, PT ;  /* 0x000000050000780c */ /* 0x000fda0003f05270 */
[----:B------:R-:W-:Y:S05]  /*4720*/  @!P0 BRA `(.L_x_11821) ;  /* 0x0000000000248947 */ /* 0x000fea0003800000 */
[----:B------:R-:W-:-:S13]  /*4730*/  ISETP.NE.AND P0, PT, R0, 0x6, PT ;  /* 0x000000060000780c */ /* 0x000fda0003f05270 */
[----:B------:R-:W-:Y:S05]  /*4740*/  @P0 BRA `(.L_x_11816) ;  /* 0x0000000c004c0947 */ /* 0x000fea0003800000 */
[----:B------:R-:W-:Y:S01]  /*4750*/  UMOV UR4, 0xf0000000 ;  /* 0xf000000000047882 */ /* 0x000fe20000000000 */
[----:B------:R-:W-:Y:S01]  /*4760*/  UMOV UR5, 0x380fffff ;  /* 0x380fffff00057882 */ /* 0x000fe20000000000 */
[----:B------:R-:W0:Y:S01]  /*4770*/  F2F.F32.F64 R3, R4 ;  /* 0x0000000400037310 */ /* 0x000e220000301000 */
[----:B------:R-:W-:-:S14]  /*4780*/  DSETP.GEU.AND P0, PT, |R4|, UR4, PT ;  /* 0x0000000404007e2a */ /* 0x000fdc000bf0e200 */
[----:B0-----:R-:W-:-:S05]  /*4790*/  @!P0 FMUL R3, R3, 1.175494350822287508e-38 ;  /* 0x0080000003038820 */ /* 0x001fca0000400000 */
[----:B------:R0:W-:Y:S01]  /*47a0*/  STG.E desc[UR36][R16.64], R3 ;  /* 0x0000000310007986 */ /* 0x0001e2000c101924 */
[----:B------:R-:W-:Y:S05]  /*47b0*/  BRA `(.L_x_11817) ;  /* 0x0000000c00887947 */ /* 0x000fea0003800000 */
.L_x_11821:
[----:B------:R-:W-:Y:S01]  /*47c0*/  UMOV UR4, 0xf0000000 ;  /* 0xf000000000047882 */ /* 0x000fe20000000000 */
[----:B------:R-:W-:Y:S01]  /*47d0*/  UMOV UR5, 0x380fffff ;  /* 0x380fffff00057882 */ /* 0x000fe20000000000 */
[----:B------:R-:W0:Y:S01]  /*47e0*/  F2F.F32.F64 R0, R4 ;  /* 0x0000000400007310 */ /* 0x000e220000301000 */
[----:B------:R-:W-:-:S14]  /*47f0*/  DSETP.GEU.AND P0, PT, |R4|, UR4, PT ;  /* 0x0000000404007e2a */ /* 0x000fdc000bf0e200 */
[----:B0-----:R-:W-:-:S05]  /*4800*/  @!P0 FMUL R0, R0, 1.175494350822287508e-38 ;  /* 0x0080000000008820 */ /* 0x001fca0000400000 */
[----:B------:R-:W-:-:S05]  /*4810*/  F2FP.F16.F32.PACK_AB R0, RZ, R0 ;  /* 0x00000000ff00723e */ /* 0x000fca00000000ff */
[----:B------:R0:W-:Y:S01]  /*4820*/  STG.E.U16 desc[UR36][R16.64], R0 ;  /* 0x0000000010007986 */ /* 0x0001e2000c101524 */
[----:B------:R-:W-:Y:S05]  /*4830*/  BRA `(.L_x_11817) ;  /* 0x0000000c00687947 */ /* 0x000fea0003800000 */
.L_x_11820:
[----:B------:R-:W-:-:S13]  /*4840*/  ISETP.NE.AND P0, PT, R0, 0x7, PT ;  /* 0x000000070000780c */ /* 0x000fda0003f05270 */
[----:B------:R-:W-:Y:S05]  /*4850*/  @!P0 BRA `(.L_x_11822) ;  /* 0x0000000000548947 */ /* 0x000fea0003800000 */
[----:B------:R-:W-:-:S13]  /*4860*/  ISETP.NE.AND P0, PT, R0, 0x8, PT ;  /* 0x000000080000780c */ /* 0x000fda0003f05270 */
[----:B------:R-:W-:Y:S05]  /*4870*/  @!P0 BRA `(.L_x_11823) ;  /* 0x0000000000288947 */ /* 0x000fea0003800000 */
[----:B------:R-:W-:-:S13]  /*4880*/  ISETP.NE.AND P0, PT, R0, 0x9, PT ;  /* 0x000000090000780c */ /* 0x000fda0003f05270 */
[----:B------:R-:W-:Y:S05]  /*4890*/  @P0 BRA `(.L_x_11816) ;  /* 0x0000000800f80947 */ /* 0x000fea0003800000 */
[----:B------:R-:W-:Y:S01]  /*48a0*/  UMOV UR4, 0xf0000000 ;  /* 0xf000000000047882 */ /* 0x000fe20000000000 */
[----:B------:R-:W-:Y:S01]  /*48b0*/  UMOV UR5, 0x380fffff ;  /* 0x380fffff00057882 */ /* 0x000fe20000000000 */
[----:B------:R-:W0:Y:S01]  /*48c0*/  F2F.F32.F64 R2, R4 ;  /* 0x0000000400027310 */ /* 0x000e220000301000 */
[----:B------:R-:W-:Y:S01]  /*48d0*/  DSETP.GEU.AND P0, PT, |R4|, UR4, PT ;  /* 0x0000000404007e2a */ /* 0x000fe2000bf0e200 */
[----:B------:R-:W-:-:S13]  /*48e0*/  IMAD.MOV.U32 R3, RZ, RZ, RZ ;  /* 0x000000ffff037224 */ /* 0x000fda00078e00ff */
[----:B0-----:R-:W-:-:S05]  /*48f0*/  @!P0 FMUL R2, R2, 1.175494350822287508e-38 ;  /* 0x0080000002028820 */ /* 0x001fca0000400000 */
[----:B------:R0:W-:Y:S01]  /*4900*/  STG.E.64 desc[UR36][R16.64], R2 ;  /* 0x0000000210007986 */ /* 0x0001e2000c101b24 */
[----:B------:R-:W-:Y:S05]  /*4910*/  BRA `(.L_x_11817) ;  /* 0x0000000c00307947 */ /* 0x000fea0003800000 */
.L_x_11823:
[----:B------:R-:W-:Y:S01]  /*4920*/  UMOV UR4, 0xf0000000 ;  /* 0xf000000000047882 */ /* 0x000fe20000000000 */
[----:B------:R-:W-:Y:S01]  /*4930*/  UMOV UR5, 0x380fffff ;  /* 0x380fffff00057882 */ /* 0x000fe20000000000 */
[----:B------:R-:W0:Y:S01]  /*4940*/  F2F.F32.F64 R0, R4 ;  /* 0x0000000400007310 */ /* 0x000e220000301000 */
[----:B------:R-:W-:-:S14]  /*4950*/  DSETP.GEU.AND P0, PT, |R4|, UR4, PT ;  /* 0x0000000404007e2a */ /* 0x000fdc000bf0e200 */
[----:B0-----:R-:W-:-:S05]  /*4960*/  @!P0 FMUL R0, R0, 1.175494350822287508e-38 ;  /* 0x0080000000008820 */ /* 0x001fca0000400000 */
[----:B------:R-:W-:-:S04]  /*4970*/  F2FP.F16.F32.PACK_AB R3, RZ, R0 ;  /* 0x00000000ff03723e */ /* 0x000fc800000000ff */
[----:B------:R-:W-:-:S05]  /*4980*/  PRMT R3, R3, 0x5410, RZ ;  /* 0x0000541003037816 */ /* 0x000fca00000000ff */
[----:B------:R0:W-:Y:S01]  /*4990*/  STG.E desc[UR36][R16.64], R3 ;  /* 0x0000000310007986 */ /* 0x0001e2000c101924 */
[----:B------:R-:W-:Y:S05]  /*49a0*/  BRA `(.L_x_11817) ;  /* 0x0000000c000c7947 */ /* 0x000fea0003800000 */
.L_x_11822:
[----:B------:R0:W-:Y:S01]  /*49b0*/  STG.E.64 desc[UR36][R16.64], R4 ;  /* 0x0000000410007986 */ /* 0x0001e2000c101b24 */
[----:B------:R-:W-:Y:S05]  /*49c0*/  BRA `(.L_x_11817) ;  /* 0x0000000c00047947 */ /* 0x000fea0003800000 */
.L_x_11812:
        /* <DEDUP_REMOVED lines=8> */
[----:B------:R-:W-:-:S06]  /*4a50*/  DSETP.NEU.AND P0, PT, R4, RZ, PT ;  /* 0x000000ff0400722a */ /* 0x000fcc0003f0d000 */
[----:B------:R-:W-:-:S05]  /*4a60*/  SEL R3, RZ, 0x1, !P0 ;  /* 0x00000001ff037807 */ /* 0x000fca0004000000 */
[----:B------:R4:W-:Y:S01]  /*4a70*/  STG.E.U8 desc[UR36][R16.64], R3 ;  /* 0x0000000310007986 */ /* 0x0009e2000c101124 */
[----:B------:R-:W-:Y:S05]  /*4a80*/  BRA `(.L_x_11817) ;  /* 0x0000000800d47947 */ /* 0x000fea0003800000 */
.L_x_11826:
[----:B------:R-:W-:-:S05]  /*4a90*/  CS2R R6, SRZ ;  /* 0x0000000000067805 */ /* 0x000fca000001ff00 */
[----:B------:R3:W-:Y:S01]  /*4aa0*/  STG.E.128 desc[UR36][R16.64], R4 ;  /* 0x0000000410007986 */ /* 0x0007e2000c101d24 */
[----:B------:R-:W-:Y:S05]  /*4ab0*/  BRA `(.L_x_11817) ;  /* 0x0000000800c87947 */ /* 0x000fea0003800000 */
.L_x_11825:
        /* <DEDUP_REMOVED lines=10> */
[----:B------:R-:W-:-:S13]  /*4b60*/  BSSY B0, `(.L_x_11829) ;  /* 0x000000f000007945 */ /* 0x000fda0003800000 */
[----:B0-----:R-:W-:-:S05]  /*4b70*/  @!P0 FMUL R7, R7, 1.175494350822287508e-38 ;  /* 0x0080000007078820 */ /* 0x001fca0000400000 */
        /* <DEDUP_REMOVED lines=13> */
.L_x_11830:
[----:B------:R-:W-:Y:S05]  /*4c50*/  BSYNC B0 ;  /* 0x0000000000007941 */ /* 0x000fea0003800000 */
.L_x_11829:
[----:B------:R-:W-:-:S05]  /*4c60*/  LOP3.LUT R3, R0, R3, RZ, 0xfc, !PT ;  /* 0x0000000300037212 */ /* 0x000fca00078efcff */
[----:B------:R0:W-:Y:S01]  /*4c70*/  STG.E.U8 desc[UR36][R16.64], R3 ;  /* 0x0000000310007986 */ /* 0x0001e2000c101124 */
[----:B------:R-:W-:Y:S05]  /*4c80*/  BRA `(.L_x_11817) ;  /* 0x0000000800547947 */ /* 0x000fea0003800000 */
.L_x_11828:
[----:B------:R-:W-:Y:S01]  /*4c90*/  UMOV UR4, 0xf0000000 ;  /* 0xf000000000047882 */ /* 0x000fe20000000000 */
[----:B------:R-:W-:Y:S01]  /*4ca0*/  UMOV UR5, 0x380fffff ;  /* 0x380fffff00057882 */ /* 0x000fe20000000000 */
[----:B------:R-:W0:Y:S01]  /*4cb0*/  F2F.F32.F64 R3, R4 ;  /* 0x0000000400037310 */ /* 0x000e220000301000 */
[----:B------:R-:W-:Y:S01]  /*4cc0*/  DSETP.GEU.AND P0, PT, |R4|, UR4, PT ;  /* 0x0000000404007e2a */ /* 0x000fe2000bf0e200 */
[----:B------:R-:W-:-:S13]  /*4cd0*/  BSSY B0, `(.L_x_11831) ;  /* 0x0000010000007945 */ /* 0x000fda0003800000 */
[----:B0-----:R-:W-:-:S05]  /*4ce0*/  @!P0 FMUL R3, R3, 1.175494350822287508e-38 ;  /* 0x0080000003038820 */ /* 0x001fca0000400000 */
        /* <DEDUP_REMOVED lines=11> */
.L_x_11832:
[----:B------:R-:W-:Y:S01]  /*4da0*/  IMAD.MOV.U32 R0, RZ, RZ, 0x7f ;  /* 0x0000007fff007424 */ /* 0x000fe200078e00ff */
[----:B------:R-:W-:-:S04]  /*4db0*/  ISETP.GT.U32.AND P0, PT, R2, 0x7f800000, PT ;  /* 0x7f8000000200780c */ /* 0x000fc80003f04070 */
[----:B------:R-:W-:-:S09]  /*4dc0*/  SEL R0, R0, 0x7c, P0 ;  /* 0x0000007c00007807 */ /* 0x000fd20000000000 */
.L_x_11833:
[----:B------:R-:W-:Y:S05]  /*4dd0*/  BSYNC B0 ;  /* 0x0000000000007941 */ /* 0x000fea0003800000 */
.L_x_11831:
[----:B------:R-:W-:-:S04]  /*4de0*/  LOP3.LUT R2, R3, 0x80000000, RZ, 0xc0, !PT ;  /* 0x8000000003027812 */ /* 0x000fc800078ec0ff */
[----:B------:R-:W-:-:S04]  /*4df0*/  SHF.R.U32.HI R3, RZ, 0x18, R2 ;  /* 0x00000018ff037819 */ /* 0x000fc80000011602 */
[----:B------:R-:W-:-:S05]  /*4e00*/  LOP3.LUT R3, R0, R3, RZ, 0xfc, !PT ;  /* 0x0000000300037212 */ /* 0x000fca00078efcff */
[----:B------:R1:W-:Y:S01]  /*4e10*/  STG.E.U8 desc[UR36][R16.64], R3 ;  /* 0x0000000310007986 */ /* 0x0003e2000c101124 */
[----:B------:R-:W-:Y:S05]  /*4e20*/  BRA `(.L_x_11817) ;  /* 0x0000000400ec7947 */ /* 0x000fea0003800000 */
.L_x_11827:
[----:B------:R-:W-:Y:S01]  /*4e30*/  UMOV UR4, 0xf0000000 ;  /* 0xf000000000047882 */ /* 0x000fe20000000000 */
[----:B------:R-:W-:Y:S01]  /*4e40*/  UMOV UR5, 0x380fffff ;  /* 0x380fffff00057882 */ /* 0x000fe20000000000 */
[----:B------:R-:W0:Y:S01]  /*4e50*/  F2F.F32.F64 R0, R4 ;  /* 0x0000000400007310 */ /* 0x000e220000301000 */
[----:B------:R-:W-:-:S14]  /*4e60*/  DSETP.GEU.AND P0, PT, |R4|, UR4, PT ;  /* 0x0000000404007e2a */ /* 0x000fdc000bf0e200 */
[----:B0-----:R-:W-:-:S05]  /*4e70*/  @!P0 FMUL R0, R0, 1.175494350822287508e-38 ;  /* 0x0080000000008820 */ /* 0x001fca0000400000 */
[----:B------:R-:W-:-:S05]  /*4e80*/  F2FP.BF16.F32.PACK_AB R0, RZ, R0 ;  /* 0x00000000ff00723e */ /* 0x000fca00000010ff */
[----:B------:R2:W-:Y:S01]  /*4e90*/  STG.E.U16 desc[UR36][R16.64], R0 ;  /* 0x0000000010007986 */ /* 0x0005e2000c101524 */
[----:B------:R-:W-:Y:S05]  /*4ea0*/  BRA `(.L_x_11817) ;  /* 0x0000000400cc7947 */ /* 0x000fea0003800000 */
.L_x_11824:
        /* <DEDUP_REMOVED lines=8> */
[----:B------:R-:W0:Y:S02]  /*4f30*/  F2I.U32.F64.TRUNC R5, R4 ;  /* 0x0000000400057311 */ /* 0x000e24000030d000 */
[----:B0-----:R0:W-:Y:S01]  /*4f40*/  STG.E.U16 desc[UR36][R16.64], R5 ;  /* 0x0000000510007986 */ /* 0x0011e2000c101524 */
[----:B------:R-:W-:Y:S05]  /*4f50*/  BRA `(.L_x_11817) ;  /* 0x0000000400a07947 */ /* 0x000fea0003800000 */
.L_x_11836:
[----:B------:R-:W-:Y:S01]  /*4f60*/  UMOV UR4, 0xf0000000 ;  /* 0xf000000000047882 */ /* 0x000fe20000000000 */
[----:B------:R-:W-:Y:S01]  /*4f70*/  UMOV UR5, 0x380fffff ;  /* 0x380fffff00057882 */ /* 0x000fe20000000000 */
[----:B------:R-:W0:Y:S01]  /*4f80*/  F2F.F32.F64 R3, R4 ;  /* 0x0000000400037310 */ /* 0x000e220000301000 */
[----:B------:R-:W-:Y:S01]  /*4f90*/  DSETP.GEU.AND P0, PT, |R4|, UR4, PT ;  /* 0x0000000404007e2a */ /* 0x000fe2000bf0e200 */
[----:B------:R-:W-:Y:S01]  /*4fa0*/  BSSY B0, `(.L_x_11837) ;  /* 0x0000015000007945 */ /* 0x000fe20003800000 */
[----:B------:R-:W-:-:S12]  /*4fb0*/  IMAD.MOV.U32 R8, RZ, RZ, 0x80 ;  /* 0x00000080ff087424 */ /* 0x000fd800078e00ff */
[----:B0-----:R-:W-:-:S05]  /*4fc0*/  @!P0 FMUL R3, R3, 1.175494350822287508e-38 ;  /* 0x0080000003038820 */ /* 0x001fca0000400000 */
        /* <DEDUP_REMOVED lines=14> */
.L_x_11839:
[----:B------:R-:W-:-:S04]  /*50b0*/  LOP3.LUT R2, R3, 0x80000000, RZ, 0xc0, !PT ;  /* 0x8000000003027812 */ /* 0x000fc800078ec0ff */
[----:B------:R-:W-:-:S04]  /*50c0*/  SHF.R.U32.HI R3, RZ, 0x18, R2 ;  /* 0x00000018ff037819 */ /* 0x000fc80000011602 */
[----:B------:R-:W-:-:S04]  /*50d0*/  LOP3.LUT R0, R0, R3, RZ, 0xfc, !PT ;  /* 0x0000000300007212 */ /* 0x000fc800078efcff */
[----:B------:R-:W-:-:S07]  /*50e0*/  PRMT R8, R0, 0x7610, R8 ;  /* 0x0000761000087816 */ /* 0x000fce0000000008 */
.L_x_11838:
[----:B------:R-:W-:Y:S05]  /*50f0*/  BSYNC B0 ;  /* 0x0000000000007941 */ /* 0x000fea0003800000 */
.L_x_11837:
[----:B------:R0:W-:Y:S01]  /*5100*/  STG.E.U8 desc[UR36][R16.64], R8 ;  /* 0x0000000810007986 */ /* 0x0001e2000c101124 */
[----:B------:R-:W-:Y:S05]  /*5110*/  BRA `(.L_x_11817) ;  /* 0x0000000400307947 */ /* 0x000fea0003800000 */
.L_x_11835:
        /* <DEDUP_REMOVED lines=21> */
.L_x_11842:
[----:B------:R-:W-:-:S04]  /*5270*/  LOP3.LUT R2, R3, 0x80000000, RZ, 0xc0, !PT ;  /* 0x8000000003027812 */ /* 0x000fc800078ec0ff */
[----:B------:R-:W-:-:S04]  /*5280*/  SHF.R.U32.HI R3, RZ, 0x18, R2 ;  /* 0x00000018ff037819 */ /* 0x000fc80000011602 */
[----:B------:R-:W-:-:S04]  /*5290*/  LOP3.LUT R0, R0, R3, RZ, 0xfc, !PT ;  /* 0x0000000300007212 */ /* 0x000fc800078efcff */
[----:B------:R-:W-:-:S07]  /*52a0*/  PRMT R8, R0, 0x7610, R8 ;  /* 0x0000761000087816 */ /* 0x000fce0000000008 */
.L_x_11841:
[----:B------:R-:W-:Y:S05]  /*52b0*/  BSYNC B0 ;  /* 0x0000000000007941 */ /* 0x000fea0003800000 */
.L_x_11840:
[----:B------:R0:W-:Y:S01]  /*52c0*/  STG.E.U8 desc[UR36][R16.64], R8 ;  /* 0x0000000810007986 */ /* 0x0001e2000c101124 */
[----:B------:R-:W-:Y:S05]  /*52d0*/  BRA `(.L_x_11817) ;  /* 0x0000000000c07947 */ /* 0x000fea0003800000 */
.L_x_11834:
        /* <DEDUP_REMOVED lines=26> */
.L_x_11816:
        /* <DEDUP_REMOVED lines=16> */
.L_x_11845:
[----:B------:R-:W-:Y:S05]  /*5580*/  BRA `(.L_x_11817) ;  /* 0x0000000000147947 */ /* 0x000fea0003800000 */
.L_x_11844:
[----:B------:R-:W0:Y:S02]  /*5590*/  F2I.U64.F64.TRUNC R4, R4 ;  /* 0x0000000400047311 */ /* 0x000e24000030d800 */
[----:B0-----:R0:W-:Y:S01]  /*55a0*/  STG.E.64 desc[UR36][R16.64], R4 ;  /* 0x0000000410007986 */ /* 0x0011e2000c101b24 */
[----:B------:R-:W-:Y:S05]  /*55b0*/  BRA `(.L_x_11817) ;  /* 0x0000000000087947 */ /* 0x000fea0003800000 */
.L_x_11843:
[----:B------:R-:W0:Y:S02]  /*55c0*/  F2I.U32.F64.TRUNC R5, R4 ;  /* 0x0000000400057311 */ /* 0x000e24000030d000 */
[----:B0-----:R0:W-:Y:S02]  /*55d0*/  STG.E desc[UR36][R16.64], R5 ;  /* 0x0000000510007986 */ /* 0x0011e4000c101924 */
.L_x_11817:
[----:B0-2---:R-:W0:Y:S01]  /*55e0*/  S2R R0, SR_TID.X ;  /* 0x0000000000007919 */ /* 0x005e220000002100 */
[----:B-1--4-:R-:W0:Y:S02]  /*55f0*/  S2R R3, SR_CTAID.X ;  /* 0x0000000000037919 */ /* 0x012e240000002500 */
[----:B0-----:R-:W-:-:S04]  /*5600*/  IMAD R0, R3, 0x200, R0 ;  /* 0x0000020003007824 */ /* 0x001fc800078e0200 */
[----:B------:R-:W-:-:S07]  /*5610*/  VIADD R23, R0, 0x80 ;  /* 0x0000008000177836 */ /* 0x000fce0000000000 */
.L_x_11728:
[----:B------:R-:W-:Y:S05]  /*5620*/  BSYNC B6 ;  /* 0x0000000000067941 */ /* 0x000fea0003800000 */
.L_x_11727:
[----:B------:R-:W-:Y:S01]  /*5630*/  ULDC UR4, c[0x0][0x210] ;  /* 0x0000840000047ab9 */ /* 0x000fe20000000800 */
[----:B------:R-:W-:Y:S01]  /*5640*/  BSSY B6, `(.L_x_11846) ;  /* 0x000055b000067945 */ /* 0x000fe20003800000 */
[----:B------:R-:W-:-:S13]  /*5650*/  ISETP.GE.AND P0, PT, R23, UR4, PT ;  /* 0x0000000417007c0c */ /* 0x000fda000bf06270 */
[----:B------:R-:W-:Y:S05]  /*5660*/  @P0 BRA `(.L_x_11847) ;  /* 0x0000005400600947 */ /* 0x000fea0003800000 */
[----:B---3--:R-:W0:Y:S01]  /*5670*/  LDC R6, c[0x0][0x218] ;  /* 0x00008600ff067b82 */ /* 0x008e220000000800 */
        /* <DEDUP_REMOVED lines=353> */
.L_x_11848:
        /* <DEDUP_REMOVED lines=21> */
.L_x_11852:
[----:B------:R-:W2:Y:S02]  /*6de0*/  LDG.E.U8 R2, desc[UR36][R2.64] ;  /* 0x0000002402027981 */ /* 0x000ea4000c1e1100 */
[----:B--2---:R0:W1:Y:S01]  /*6df0*/  I2F.F64.U16 R18, R2 ;  /* 0x0000000200127312 */ /* 0x0040620000101800 */
[----:B------:R-:W-:Y:S05]  /*6e00*/  BRA `(.L_x_11854) ;  /* 0x0000000c00707947 */ /* 0x000fea0003800000 */
.L_x_11851:
        /* <DEDUP_REMOVED lines=9> */
.L_x_11856:
[----:B------:R-:W2:Y:S02]  /*6ea0*/  LDG.E R2, desc[UR36][R2.64] ;  /* 0x0000002402027981 */ /* 0x000ea4000c1e1900 */
[----:B--2---:R0:W1:Y:S01]  /*6eb0*/  I2F.F64 R18, R2 ;  /* 0x0000000200127312 */ /* 0x0040620000201c00 */
[----:B------:R-:W-:Y:S05]  /*6ec0*/  BRA `(.L_x_11854) ;  /* 0x0000000c00407947 */ /* 0x000fea0003800000 */
.L_x_11855:
[----:B------:R-:W2:Y:S02]  /*6ed0*/  LDG.E.U16 R2, desc[UR36][R2.64] ;  /* 0x0000002402027981 */ /* 0x000ea4000c1e1500 */
[----:B--2---:R0:W1:Y:S01]  /*6ee0*/  I2F.F64.S16 R18, R2 ;  /* 0x0000000200127312 */ /* 0x0040620000101c00 */
[----:B------:R-:W-:Y:S05]  /*6ef0*/  BRA `(.L_x_11854) ;  /* 0x0000000c00347947 */ /* 0x000fea0003800000 */
.L_x_11850:
        /* <DEDUP_REMOVED lines=10> */
.L_x_11858:
[----:B------:R-:W2:Y:S02]  /*6fa0*/  LDG.E.U16 R0, desc[UR36][R2.64] ;  /* 0x0000002402007981 */ /* 0x000ea4000c1e1500 */
[----:B--2---:R-:W-:-:S05]  /*6fb0*/  HADD2.F32 R0, -RZ, R0.H0_H0 ;  /* 0x20000000ff007230 */ /* 0x004fca0000004100 */
[----:B------:R-:W-:-:S04]  /*6fc0*/  FMUL.FTZ R0, R0, 1 ;  /* 0x3f80000000007820 */ /* 0x000fc80000410000 */
[----:B------:R0:W1:Y:S01]  /*6fd0*/  F2F.F64.F32 R18, R0 ;  /* 0x0000000000127310 */ /* 0x0000620000201800 */
[----:B------:R-:W-:Y:S05]  /*6fe0*/  BRA `(.L_x_11854) ;  /* 0x0000000800f87947 */ /* 0x000fea0003800000 */
.L_x_11857:
        /* <DEDUP_REMOVED lines=10> */
.L_x_11860:
[----:B------:R-:W2:Y:S02]  /*7090*/  LDG.E.U16 R2, desc[UR36][R2.64] ;  /* 0x0000002402027981 */ /* 0x000ea4000c1e1500 */
[----:B--2---:R-:W-:-:S05]  /*70a0*/  HADD2.F32 R0, -RZ, R2.H0_H0 ;  /* 0x20000002ff007230 */ /* 0x004fca0000004100 */
[----:B------:R-:W-:-:S04]  /*70b0*/  FMUL.FTZ R0, R0, 1 ;  /* 0x3f80000000007820 */ /* 0x000fc80000410000 */
[----:B------:R0:W1:Y:S01]  /*70c0*/  F2F.F64.F32 R18, R0 ;  /* 0x0000000000127310 */ /* 0x0000620000201800 */
[----:B------:R-:W-:Y:S05]  /*70d0*/  BRA `(.L_x_11854) ;  /* 0x0000000800bc7947 */ /* 0x000fea0003800000 */
.L_x_11859:
[----:B------:R0:W5:Y:S01]  /*70e0*/  LDG.E.64 R18, desc[UR36][R2.64] ;  /* 0x0000002402127981 */ /* 0x000162000c1e1b00 */
[----:B------:R-:W-:Y:S05]  /*70f0*/  BRA `(.L_x_11854) ;  /* 0x0000000800b47947 */ /* 0x000fea0003800000 */
.L_x_11849:
        /* <DEDUP_REMOVED lines=13> */
.L_x_11863:
[----:B------:R0:W5:Y:S01]  /*71d0*/  LDG.E.64 R18, desc[UR36][R2.64] ;  /* 0x0000002402127981 */ /* 0x000162000c1e1b00 */
[----:B------:R-:W-:Y:S05]  /*71e0*/  BRA `(.L_x_11854) ;  /* 0x0000000800787947 */ /* 0x000fea0003800000 */
.L_x_11862:
        /* <DEDUP_REMOVED lines=28> */
.L_x_11865:
        /* <DEDUP_REMOVED lines=15> */
.L_x_11864:
[----:B------:R-:W2:Y:S02]  /*74a0*/  LDG.E.U16 R0, desc[UR36][R2.64] ;  /* 0x0000002402007981 */ /* 0x000ea4000c1e1500 */
[----:B--2---:R-:W-:-:S04]  /*74b0*/  IMAD.U32 R0, R0, 0x10000, RZ ;  /* 0x0001000000007824 */ /* 0x004fc800078e00ff */
[----:B------:R-:W-:-:S04]  /*74c0*/  FMUL.FTZ R0, R0, 1 ;  /* 0x3f80000000007820 */ /* 0x000fc80000410000 */
[----:B------:R0:W1:Y:S01]  /*74d0*/  F2F.F64.F32 R18, R0 ;  /* 0x0000000000127310 */ /* 0x0000620000201800 */
[----:B------:R-:W-:Y:S05]  /*74e0*/  BRA `(.L_x_11854) ;  /* 0x0000000400b87947 */ /* 0x000fea0003800000 */
.L_x_11861:
        /* <DEDUP_REMOVED lines=11> */
.L_x_11868:
        /* <DEDUP_REMOVED lines=21> */
.L_x_11872:
[----:B------:R-:W-:Y:S05]  /*76f0*/  BSYNC B1 ;  /* 0x0000000000017941 */ /* 0x000fea0003800000 */
.L_x_11871:
[----:B------:R-:W-:Y:S01]  /*7700*/  LEA R3, R0, 0x3b800000, 0x17 ;  /* 0x3b80000000037811 */ /* 0x000fe200078eb8ff */
[----:B------:R-:W-:-:S05]  /*7710*/  IMAD.SHL.U32 R0, R2, 0x100000, RZ ;  /* 0x0010000002007824 */ /* 0x000fca00078e00ff */
[----:B------:R-:W-:-:S07]  /*7720*/  LOP3.LUT R0, R3, R0, R4, 0xfe, !PT ;  /* 0x0000000003007212 */ /* 0x000fce00078efe04 */
.L_x_11870:
[----:B------:R-:W-:Y:S05]  /*7730*/  BSYNC B0 ;  /* 0x0000000000007941 */ /* 0x000fea0003800000 */
.L_x_11869:
[----:B------:R-:W-:-:S04]  /*7740*/  FMUL.FTZ R0, R0, 1 ;  /* 0x3f80000000007820 */ /* 0x000fc80000410000 */
[----:B------:R2:W3:Y:S01]  /*7750*/  F2F.F64.F32 R18, R0 ;  /* 0x0000000000127310 */ /* 0x0004e20000201800 */
[----:B------:R-:W-:Y:S05]  /*7760*/  BRA `(.L_x_11854) ;  /* 0x0000000400187947 */ /* 0x000fea0003800000 */
.L_x_11867:
        /* <DEDUP_REMOVED lines=21> */
.L_x_11876:
[----:B------:R-:W-:Y:S05]  /*78c0*/  BSYNC B1 ;  /* 0x0000000000017941 */ /* 0x000fea0003800000 */
.L_x_11875:
[----:B------:R-:W-:Y:S01]  /*78d0*/  LEA R3, R0, 0x37800000, 0x17 ;  /* 0x3780000000037811 */ /* 0x000fe200078eb8ff */
[----:B------:R-:W-:-:S05]  /*78e0*/  IMAD.SHL.U32 R0, R2, 0x200000, RZ ;  /* 0x0020000002007824 */ /* 0x000fca00078e00ff */
[----:B------:R-:W-:-:S07]  /*78f0*/  LOP3.LUT R0, R3, R0, R4, 0xfe, !PT ;  /* 0x0000000003007212 */ /* 0x000fce00078efe04 */
.L_x_11874:
[----:B------:R-:W-:Y:S05]  /*7900*/  BSYNC B0 ;  /* 0x0000000000007941 */ /* 0x000fea0003800000 */
.L_x_11873:
[----:B------:R-:W-:-:S04]  /*7910*/  FMUL.FTZ R0, R0, 1 ;  /* 0x3f80000000007820 */ /* 0x000fc80000410000 */
[----:B------:R4:W0:Y:S01]  /*7920*/  F2F.F64.F32 R18, R0 ;  /* 0x0000000000127310 */ /* 0x0008220000201800 */
[----:B------:R-:W-:Y:S05]  /*7930*/  BRA `(.L_x_11854) ;  /* 0x0000000000a47947 */ /* 0x000fea0003800000 */
.L_x_11866:
        /* <DEDUP_REMOVED lines=14> */
.L_x_11880:
[----:B------:R-:W-:Y:S05]  /*7a20*/  BSYNC B0 ;  /* 0x0000000000007941 */ /* 0x000fea0003800000 */
.L_x_11879:
[----:B------:R-:W-:-:S04]  /*7a30*/  FMUL.FTZ R0, R0, 1 ;  /* 0x3f80000000007820 */ /* 0x000fc80000410000 */
[----:B------:R0:W1:Y:S01]  /*7a40*/  F2F.F64.F32 R18, R0 ;  /* 0x0000000000127310 */ /* 0x0000620000201800 */
[----:B------:R-:W-:Y:S05]  /*7a50*/  BRA `(.L_x_11854) ;  /* 0x00000000005c7947 */ /* 0x000fea0003800000 */
.L_x_11853:
        /* <DEDUP_REMOVED lines=16> */
.L_x_11881:
[----:B------:R-:W-:Y:S01]  /*7b60*/  CS2R R18, SRZ ;  /* 0x0000000000127805 */ /* 0x000fe2000001ff00 */
[----:B------:R-:W-:Y:S06]  /*7b70*/  BRA `(.L_x_11854) ;  /* 0x0000000000147947 */ /* 0x000fec0003800000 */
.L_x_11878:
[----:B------:R-:W2:Y:S02]  /*7b80*/  LDG.E.64 R18, desc[UR36][R2.64] ;  /* 0x0000002402127981 */ /* 0x000ea4000c1e1b00 */
[----:B--2---:R-:W0:Y:S01]  /*7b90*/  I2F.F64.U64 R18, R18 ;  /* 0x0000001200127312 */ /* 0x004e220000301800 */
[----:B------:R-:W-:Y:S05]  /*7ba0*/  BRA `(.L_x_11854) ;  /* 0x0000000000087947 */ /* 0x000fea0003800000 */
.L_x_11877:
[----:B------:R-:W2:Y:S02]  /*7bb0*/  LDG.E R2, desc[UR36][R2.64] ;  /* 0x0000002402027981 */ /* 0x000ea4000c1e1900 */
[----:B--2---:R0:W1:Y:S02]  /*7bc0*/  I2F.F64.U32 R18, R2 ;  /* 0x0000000200127312 */ /* 0x0040640000201800 */
.L_x_11854:
        /* <DEDUP_REMOVED lines=16> */
[----:B--2---:R0:W2:Y:S01]  /*7cd0*/  I2F.F64.S16 R4, R2 ;  /* 0x0000000200047312 */ /* 0x0040a20000101c00 */
[----:B------:R-:W-:Y:S05]  /*7ce0*/  BRA `(.L_x_11887) ;  /* 0x0000000c007c7947 */ /* 0x000fea0003800000 */
.L_x_11885:
[----:B------:R-:W2:Y:S02]  /*7cf0*/  LDG.E.U8 R2, desc[UR36][R2.64] ;  /* 0x0000002402027981 */ /* 0x000ea4000c1e1100 */
[----:B--2---:R0:W2:Y:S01]  /*7d00*/  I2F.F64.U16 R4, R2 ;  /* 0x0000000200047312 */ /* 0x0040a20000101800 */
[----:B------:R-:W-:Y:S05]  /*7d10*/  BRA `(.L_x_11887) ;  /* 0x0000000c00707947 */ /* 0x000fea0003800000 */
.L_x_11884:
[----:B------:R-:W-:-:S13]  /*7d20*/  ISETP.NE.AND P0, PT, R0, 0x2, PT ;  /* 0x000000020000780c */ /* 0x000fda0003f05270 */
[----:B------:R-:W-:Y:S05]  /*7d30*/  @!P0 BRA `(.L_x_11888) ;  /* 0x0000000000288947 */ /* 0x000fea0003800000 */
[----:B------:R-:W-:-:S13]  /*7d40*/  ISETP.NE.AND P0, PT, R0, 0x3, PT ;  /* 0x000000030000780c */ /* 0x000fda0003f05270 */
[----:B------:R-:W-:Y:S05]  /*7d50*/  @!P0 BRA `(.L_x_11889) ;  /* 0x0000000000148947 */ /* 0x000fea0003800000 */
[----:B------:R-:W-:-:S13]  /*7d60*/  ISETP.NE.AND P0, PT, R0, 0x4, PT ;  /* 0x000000040000780c */ /* 0x000fda0003f05270 */
[----:B------:R-:W-:Y:S05]  /*7d70*/  @P0 BRA `(.L_x_11886) ;  /* 0x0000000800fc0947 */ /* 0x000fea0003800000 */
[----:B------:R-:W2:Y:S02]  /*7d80*/  LDG.E.64 R4, desc[UR36][R2.64] ;  /* 0x0000002402047981 */ /* 0x000ea4000c1e1b00 */
[----:B--2---:R-:W4:Y:S01]  /*7d90*/  I2F.F64.S64 R4, R4 ;  /* 0x0000000400047312 */ /* 0x004f220000301c00 */
[----:B------:R-:W-:Y:S05]  /*7da0*/  BRA `(.L_x_11887) ;  /* 0x0000000c004c7947 */ /* 0x000fea0003800000 */
.L_x_11889:
[----:B------:R-:W2:Y:S02]  /*7db0*/  LDG.E R2, desc[UR36][R2.64] ;  /* 0x0000002402027981 */ /* 0x000ea4000c1e1900 */
[----:B--2---:R0:W2:Y:S01]  /*7dc0*/  I2F.F64 R4, R2 ;  /* 0x0000000200047312 */ /* 0x0040a20000201c00 */
[----:B------:R-:W-:Y:S05]  /*7dd0*/  BRA `(.L_x_11887) ;  /* 0x0000000c00407947 */ /* 0x000fea0003800000 */
.L_x_11888:
[----:B------:R-:W2:Y:S02]  /*7de0*/  LDG.E.U16 R2, desc[UR36][R2.64] ;  /* 0x0000002402027981 */ /* 0x000ea4000c1e1500 */
[----:B--2---:R0:W2:Y:S01]  /*7df0*/  I2F.F64.S16 R4, R2 ;  /* 0x0000000200047312 */ /* 0x0040a20000101c00 */
[----:B------:R-:W-:Y:S05]  /*7e00*/  BRA `(.L_x_11887) ;  /* 0x0000000c00347947 */ /* 0x000fea0003800000 */
.L_x_11883:
        /* <DEDUP_REMOVED lines=10> */
.L_x_11891:
[----:B------:R-:W2:Y:S02]  /*7eb0*/  LDG.E.U16 R0, desc[UR36][R2.64] ;  /* 0x0000002402007981 */ /* 0x000ea4000c1e1500 */
[----:B--2---:R-:W-:-:S05]  /*7ec0*/  HADD2.F32 R0, -RZ, R0.H0_H0 ;  /* 0x20000000ff007230 */ /* 0x004fca0000004100 */
[----:B------:R-:W-:-:S04]  /*7ed0*/  FMUL.FTZ R0, R0, 1 ;  /* 0x3f80000000007820 */ /* 0x000fc80000410000 */
[----:B------:R0:W2:Y:S01]  /*7ee0*/  F2F.F64.F32 R4, R0 ;  /* 0x0000000000047310 */ /* 0x0000a20000201800 */
[----:B------:R-:W-:Y:S05]  /*7ef0*/  BRA `(.L_x_11887) ;  /* 0x0000000800f87947 */ /* 0x000fea0003800000 */
.L_x_11890:
        /* <DEDUP_REMOVED lines=10> */
.L_x_11893:
[----:B------:R-:W2:Y:S02]  /*7fa0*/  LDG.E.U16 R2, desc[UR36][R2.64] ;  /* 0x0000002402027981 */ /* 0x000ea4000c1e1500 */
[----:B--2---:R-:W-:-:S05]  /*7fb0*/  HADD2.F32 R0, -RZ, R2.H0_H0 ;  /* 0x20000002ff007230 */ /* 0x004fca0000004100 */
[----:B------:R-:W-:-:S04]  /*7fc0*/  FMUL.FTZ R0, R0, 1 ;  /* 0x3f80000000007820 */ /* 0x000fc80000410000 */
[----:B------:R0:W2:Y:S01]  /*7fd0*/  F2F.F64.F32 R4, R0 ;  /* 0x0000000000047310 */ /* 0x0000a20000201800 */
[----:B------:R-:W-:Y:S05]  /*7fe0*/  BRA `(.L_x_11887) ;  /* 0x0000000800bc7947 */ /* 0x000fea0003800000 */
.L_x_11892:
[----:B------:R0:W5:Y:S01]  /*7ff0*/  LDG.E.64 R4, desc[UR36][R2.64] ;  /* 0x0000002402047981 */ /* 0x000162000c1e1b00 */
[----:B------:R-:W-:Y:S05]  /*8000*/  BRA `(.L_x_11887) ;  /* 0x0000000800b47947 */ /* 0x000fea0003800000 */
.L_x_11882:
        /* <DEDUP_REMOVED lines=13> */
.L_x_11896:
[----:B------:R0:W5:Y:S01]  /*80e0*/  LDG.E.64 R4, desc[UR36][R2.64] ;  /* 0x0000002402047981 */ /* 0x000162000c1e1b00 */
[----:B------:R-:W-:Y:S05]  /*80f0*/  BRA `(.L_x_11887) ;  /* 0x0000000800787947 */ /* 0x000fea0003800000 */
.L_x_11895:
        /* <DEDUP_REMOVED lines=25> */
[----:B------:R-:W-:-:S06]  /*8290*/  FMUL.FTZ R5, R5, 1 ;  /* 0x3f80000005057820 */ /* 0x000fcc0000410000 */
[----:B------:R-:W0:Y:S01]  /*82a0*/  F2F.F64.F32 R4, R5 ;  /* 0x0000000500047310 */ /* 0x000e220000201800 */
[----:B------:R-:W-:Y:S05]  /*82b0*/  BRA `(.L_x_11887) ;  /* 0x0000000800087947 */ /* 0x000fea0003800000 */
.L_x_11898:
        /* <DEDUP_REMOVED lines=12> */
[----:B------:R-:W-:-:S06]  /*8380*/  FMUL.FTZ R4, R4, 1 ;  /* 0x3f80000004047820 */ /* 0x000fcc0000410000 */
[----:B------:R-:W0:Y:S01]  /*8390*/  F2F.F64.F32 R4, R4 ;  /* 0x0000000400047310 */ /* 0x000e220000201800 */
[----:B------:R-:W-:Y:S05]  /*83a0*/  BRA `(.L_x_11887) ;  /* 0x0000000400cc7947 */ /* 0x000fea0003800000 */
.L_x_11897:
[----:B------:R-:W2:Y:S02]  /*83b0*/  LDG.E.U16 R0, desc[UR36][R2.64] ;  /* 0x0000002402007981 */ /* 0x000ea4000c1e1500 */
[----:B--2---:R-:W-:-:S04]  /*83c0*/  IMAD.U32 R0, R0, 0x10000, RZ ;  /* 0x0001000000007824 */ /* 0x004fc800078e00ff */
[----:B------:R-:W-:-:S04]  /*83d0*/  FMUL.FTZ R0, R0, 1 ;  /* 0x3f80000000007820 */ /* 0x000fc80000410000 */
[----:B------:R0:W2:Y:S01]  /*83e0*/  F2F.F64.F32 R4, R0 ;  /* 0x0000000000047310 */ /* 0x0000a20000201800 */
[----:B------:R-:W-:Y:S05]  /*83f0*/  BRA `(.L_x_11887) ;  /* 0x0000000400b87947 */ /* 0x000fea0003800000 */
.L_x_11894:
        /* <DEDUP_REMOVED lines=9> */
[----:B--2---:R0:W2:Y:S01]  /*8490*/  I2F.F64.U16 R4, R2 ;  /* 0x0000000200047312 */ /* 0x0040a20000101800 */
[----:B------:R-:W-:Y:S05]  /*84a0*/  BRA `(.L_x_11887) ;  /* 0x00000004008c7947 */ /* 0x000fea0003800000 */
.L_x_11901:
        /* <DEDUP_REMOVED lines=21> */
.L_x_11905:
[----:B------:R-:W-:Y:S05]  /*8600*/  BSYNC B1 ;  /* 0x0000000000017941 */ /* 0x000fea0003800000 */
.L_x_11904:
[----:B------:R-:W-:Y:S01]  /*8610*/  LEA R3, R0, 0x3b800000, 0x17 ;  /* 0x3b80000000037811 */ /* 0x000fe200078eb8ff */
[----:B------:R-:W-:-:S05]  /*8620*/  IMAD.SHL.U32 R0, R2, 0x100000, RZ ;  /* 0x0010000002007824 */ /* 0x000fca00078e00ff */
[----:B------:R-:W-:-:S07]  /*8630*/  LOP3.LUT R0, R3, R0, R4, 0xfe, !PT ;  /* 0x0000000003007212 */ /* 0x000fce00078efe04 */
.L_x_11903:
[----:B------:R-:W-:Y:S05]  /*8640*/  BSYNC B0 ;  /* 0x0000000000007941 */ /* 0x000fea0003800000 */
.L_x_11902:
[----:B------:R-:W-:-:S04]  /*8650*/  FMUL.FTZ R0, R0, 1 ;  /* 0x3f80000000007820 */ /* 0x000fc80000410000 */
[----:B------:R0:W2:Y:S01]  /*8660*/  F2F.F64.F32 R4, R0 ;  /* 0x0000000000047310 */ /* 0x0000a20000201800 */
[----:B------:R-:W-:Y:S05]  /*8670*/  BRA `(.L_x_11887) ;  /* 0x0000000400187947 */ /* 0x000fea0003800000 */
.L_x_11900:
        /* <DEDUP_REMOVED lines=21> */
.L_x_11909:
[----:B------:R-:W-:Y:S05]  /*87d0*/  BSYNC B1 ;  /* 0x0000000000017941 */ /* 0x000fea0003800000 */
.L_x_11908:
[----:B------:R-:W-:Y:S01]  /*87e0*/  LEA R3, R0, 0x37800000, 0x17 ;  /* 0x3780000000037811 */ /* 0x000fe200078eb8ff */
[----:B------:R-:W-:-:S05]  /*87f0*/  IMAD.SHL.U32 R0, R2, 0x200000, RZ ;  /* 0x0020000002007824 */ /* 0x000fca00078e00ff */
[----:B------:R-:W-:-:S07]  /*8800*/  LOP3.LUT R0, R3, R0, R4, 0xfe, !PT ;  /* 0x0000000003007212 */ /* 0x000fce00078efe04 */
.L_x_11907:
[----:B------:R-:W-:Y:S05]  /*8810*/  BSYNC B0 ;  /* 0x0000000000007941 */ /* 0x000fea0003800000 */
.L_x_11906:
[----:B------:R-:W-:-:S04]  /*8820*/  FMUL.FTZ R0, R0, 1 ;  /* 0x3f80000000007820 */ /* 0x000fc80000410000 */
[----:B------:R0:W2:Y:S01]  /*8830*/  F2F.F64.F32 R4, R0 ;  /* 0x0000000000047310 */ /* 0x0000a20000201800 */
[----:B------:R-:W-:Y:S05]  /*8840*/  BRA `(.L_x_11887) ;  /* 0x0000000000a47947 */ /* 0x000fea0003800000 */
.L_x_11899:
        /* <DEDUP_REMOVED lines=14> */
.L_x_11913:
[----:B------:R-:W-:Y:S05]  /*8930*/  BSYNC B0 ;  /* 0x0000000000007941 */ /* 0x000fea0003800000 */
.L_x_11912:
[----:B------:R-:W-:-:S04]  /*8940*/  FMUL.FTZ R0, R0, 1 ;  /* 0x3f80000000007820 */ /* 0x000fc80000410000 */
[----:B------:R0:W2:Y:S01]  /*8950*/  F2F.F64.F32 R4, R0 ;  /* 0x0000000000047310 */ /* 0x0000a20000201800 */
[----:B------:R-:W-:Y:S05]  /*8960*/  BRA `(.L_x_11887) ;  /* 0x00000000005c7947 */ /* 0x000fea0003800000 */
.L_x_11886:
        /* <DEDUP_REMOVED lines=16> */
.L_x_11914:
[----:B------:R-:W-:Y:S01]  /*8a70*/  CS2R R4, SRZ ;  /* 0x0000000000047805 */ /* 0x000fe2000001ff00 */
[----:B------:R-:W-:Y:S06]  /*8a80*/  BRA `(.L_x_11887) ;  /* 0x0000000000147947 */ /* 0x000fec0003800000 */
.L_x_11911:
[----:B------:R-:W2:Y:S02]  /*8a90*/  LDG.E.64 R4, desc[UR36][R2.64] ;  /* 0x0000002402047981 */ /* 0x000ea4000c1e1b00 */
[----:B--2---:R-:W0:Y:S01]  /*8aa0*/  I2F.F64.U64 R4, R4 ;  /* 0x0000000400047312 */ /* 0x004e220000301800 */
[----:B------:R-:W-:Y:S05]  /*8ab0*/  BRA `(.L_x_11887) ;  /* 0x0000000000087947 */ /* 0x000fea0003800000 */
.L_x_11910:
[----:B------:R-:W2:Y:S02]  /*8ac0*/  LDG.E R2, desc[UR36][R2.64] ;  /* 0x0000002402027981 */ /* 0x000ea4000c1e1900 */
[----:B--2---:R0:W2:Y:S02]  /*8ad0*/  I2F.F64.U32 R4, R2 ;  /* 0x0000000200047312 */ /* 0x0040a40000201800 */
.L_x_11887:
        /* <DEDUP_REMOVED lines=23> */
[----:B------:R-:W-:Y:S02]  /*8c50*/  @!P0 LEA.HI R5, R7, 0xffffffca, RZ, 0xc ;  /* 0xffffffca07058811 */ /* 0x000fe400078f60ff */
[----:B------:R-:W-:Y:S02]  /*8c60*/  @!P1 LEA.HI R0, R3, 0xffffffca, RZ, 0xc ;  /* 0xffffffca03009811 */ /* 0x000fe400078f60ff */
[----:B------:R-:W-:Y:S02]  /*8c70*/  LOP3.LUT R9, RZ, R5, RZ, 0x33, !PT ;  /* 0x00000005ff097212 */ /* 0x000fe400078e33ff */
[----:B------:R-:W-:Y:S02]  /*8c80*/  LOP3.LUT R8, R7, 0xfffff, RZ, 0xc0, !PT ;  /* 0x000fffff07087812 */ /* 0x000fe400078ec0ff */
[----:B------:R-:W-:Y:S01]  /*8c90*/  VIADDMNMX R4, R0, R9, 0xffffffff, !PT ;  /* 0xffffffff00047446 */ /* 0x000fe20007800109 */
[----:B------:R-:W-:Y:S01]  /*8ca0*/  IMAD.MOV.U32 R9, RZ, RZ, R6 ;  /* 0x000000ffff097224 */ /* 0x000fe200078e0006 */
[----:B------:R-:W-:Y:S01]  /*8cb0*/  LOP3.LUT R7, R3, 0xfffff, RZ, 0xc0, !PT ;  /* 0x000fffff03077812 */ /* 0x000fe200078ec0ff */
[----:B------:R-:W-:Y:S01]  /*8cc0*/  IMAD.IADD R6, R5, 0x1, -R0 ;  /* 0x0000000105067824 */ /* 0x000fe200078e0a00 */
[----:B------:R-:W-:Y:S01]  /*8cd0*/  LOP3.LUT R8, R8, 0x100000, RZ, 0xfc, !PT ;  /* 0x0010000008087812 */ /* 0x000fe200078efcff */
[----:B------:R-:W-:Y:S01]  /*8ce0*/  IMAD.IADD R13, R4, 0x1, R5 ;  /* 0x00000001040d7824 */ /* 0x000fe200078e0205 */
[----:B------:R-:W-:-:S04]  /*8cf0*/  LOP3.LUT R5, R7, 0x100000, RZ, 0xfc, !PT ;  /* 0x0010000007057812 */ /* 0x000fc800078efcff */
[----:B------:R-:W-:-:S04]  /*8d00*/  IADD3 R4, R13, 0x2, -R0 ;  /* 0x000000020d047810 */ /* 0x000fc80007ffe800 */
[----:B------:R-:W-:-:S13]  /*8d10*/  LOP3.LUT P0, R4, R4, 0x3, RZ, 0xc0, !PT ;  /* 0x0000000304047812 */ /* 0x000fda000780c0ff */
[----:B------:R-:W-:Y:S05]  /*8d20*/  @!P0 BRA `(.L_x_11919) ;  /* 0x0000000000388947 */ /* 0x000fea0003800000 */
[----:B------:R-:W-:Y:S01]  /*8d30*/  BSSY B2, `(.L_x_11920) ;  /* 0x000000c000027945 */ /* 0x000fe20003800000 */
.L_x_11921:
        /* <DEDUP_REMOVED lines=12> */
.L_x_11920:
[----:B------:R-:W-:-:S07]  /*8e00*/  IMAD.MOV.U32 R4, RZ, RZ, R7 ;  /* 0x000000ffff047224 */ /* 0x000fce00078e0007 */
.L_x_11919:
[----:B------:R-:W-:Y:S05]  /*8e10*/  BSYNC B1 ;  /* 0x0000000000017941 */ /* 0x000fea0003800000 */
.L_x_11918:
        /* <DEDUP_REMOVED lines=13> */
.L_x_11927:
        /* <DEDUP_REMOVED lines=33> */
.L_x_11926:
[----:B------:R-:W-:-:S07]  /*9100*/  IMAD.MOV.U32 R4, RZ, RZ, R10 ;  /* 0x000000ffff047224 */ /* 0x000fce00078e000a */
.L_x_11925:
[----:B------:R-:W-:Y:S05]  /*9110*/  BSYNC B2 ;  /* 0x0000000000027941 */ /* 0x000fea0003800000 */
.L_x_11924:
[----:B------:R-:W-:-:S13]  /*9120*/  ISETP.GE.U32.AND P0, PT, R7, 0xc, PT ;  /* 0x0000000c0700780c */ /* 0x000fda0003f06070 */
[----:B------:R-:W-:Y:S05]  /*9130*/  @!P0 BRA `(.L_x_11923) ;  /* 0x0000000400d88947 */ /* 0x000fea0003800000 */
[----:B------:R-:W-:Y:S01]  /*9140*/  BSSY B2, `(.L_x_11928) ;  /* 0x0000074000027945 */ /* 0x000fe20003800000 */
.L_x_11929:
        /* <DEDUP_REMOVED lines=116> */
.L_x_11928:
[----:B------:R-:W-:-:S07]  /*9890*/  IMAD.MOV.U32 R11, RZ, RZ, R7 ;  /* 0x000000ffff0b7224 */ /* 0x000fce00078e0007 */
.L_x_11923:
[----:B------:R-:W-:Y:S05]  /*98a0*/  BSYNC B1 ;  /* 0x0000000000017941 */ /* 0x000fea0003800000 */
.L_x_11922:
        /* <DEDUP_REMOVED lines=20> */
.L_x_11931:
[----:B------:R-:W-:Y:S05]  /*99f0*/  BSYNC B1 ;  /* 0x0000000000017941 */ /* 0x000fea0003800000 */
.L_x_11930:
[----:B------:R-:W-:Y:S02]  /*9a00*/  IMAD.MOV.U32 R5, RZ, RZ, R9 ;  /* 0x000000ffff057224 */ /* 0x000fe400078e0009 */
[----:B------:R-:W-:-:S03]  /*9a10*/  IMAD.MOV.U32 R4, RZ, RZ, R6 ;  /* 0x000000ffff047224 */ /* 0x000fc600078e0006 */
[----:B------:R-:W-:Y:S01]  /*9a20*/  LOP3.LUT R5, R5, 0x80000000, R19, 0xb8, !PT ;  /* 0x8000000005057812 */ /* 0x000fe200078eb813 */
[----:B------:R-:W-:Y:S06]  /*9a30*/  BRA `(.L_x_11917) ;  /* 0x0000000000207947 */ /* 0x000fec0003800000 */
.L_x_11916:
        /* <DEDUP_REMOVED lines=8> */
.L_x_11917:
[----:B------:R-:W-:Y:S05]  /*9ac0*/  BSYNC B0 ;  /* 0x0000000000007941 */ /* 0x000fea0003800000 */
.L_x_11915:
        /* <DEDUP_REMOVED lines=15> */
.L_x_11935:
[----:B------:R-:W0:Y:S02]  /*9bc0*/  F2I.S64.F64.TRUNC R4, R4 ;  /* 0x0000000400047311 */ /* 0x000e24000030d900 */
[----:B0-----:R-:W-:-:S05]  /*9bd0*/  IMAD.MOV.U32 R3, RZ, RZ, R4 ;  /* 0x000000ffff037224 */ /* 0x001fca00078e0004 */
[----:B------:R0:W-:Y:S01]  /*9be0*/  STG.E.U8 desc[UR36][R16.64], R3 ;  /* 0x0000000310007986 */ /* 0x0001e2000c101124 */
[----:B------:R-:W-:Y:S05]  /*9bf0*/  BRA `(.L_x_11937) ;  /* 0x0000000c00f87947 */ /* 0x000fea0003800000 */
.L_x_11934:
        /* <DEDUP_REMOVED lines=9> */
.L_x_11939:
[----:B------:R-:W0:Y:S02]  /*9c90*/  F2I.F64.TRUNC R5, R4 ;  /* 0x0000000400057311 */ /* 0x000e24000030d100 */
[----:B0-----:R0:W-:Y:S01]  /*9ca0*/  STG.E desc[UR36][R16.64], R5 ;  /* 0x0000000510007986 */ /* 0x0011e2000c101924 */
[----:B------:R-:W-:Y:S05]  /*9cb0*/  BRA `(.L_x_11937) ;  /* 0x0000000c00c87947 */ /* 0x000fea0003800000 */
.L_x_11938:
[----:B------:R-:W0:Y:S02]  /*9cc0*/  F2I.F64.TRUNC R5, R4 ;  /* 0x0000000400057311 */ /* 0x000e24000030d100 */
[----:B0-----:R0:W-:Y:S01]  /*9cd0*/  STG.E.U16 desc[UR36][R16.64], R5 ;  /* 0x0000000510007986 */ /* 0x0011e2000c101524 */
[----:B------:R-:W-:Y:S05]  /*9ce0*/  BRA `(.L_x_11937) ;  /* 0x0000000c00bc7947 */ /* 0x000fea0003800000 */
.L_x_11933:
        /* <DEDUP_REMOVED lines=13> */
.L_x_11941:
        /* <DEDUP_REMOVED lines=8> */
.L_x_11940:
        /* <DEDUP_REMOVED lines=14> */
.L_x_11943:
        /* <DEDUP_REMOVED lines=9> */
.L_x_11942:
[----:B------:R0:W-:Y:S01]  /*9fb0*/  STG.E.64 desc[UR36][R16.64], R4 ;  /* 0x0000000410007986 */ /* 0x0001e2000c101b24 */
[----:B------:R-:W-:Y:S05]  /*9fc0*/  BRA `(.L_x_11937) ;  /* 0x0000000c00047947 */ /* 0x000fea0003800000 */
.L_x_11932:
        /* <DEDUP_REMOVED lines=12> */
.L_x_11946:
[----:B------:R-:W-:-:S05]  /*a090*/  CS2R R6, SRZ ;  /* 0x0000000000067805 */ /* 0x000fca000001ff00 */
[----:B------:R0:W-:Y:S01]  /*a0a0*/  STG.E.128 desc[UR36][R16.64], R4 ;  /* 0x0000000410007986 */ /* 0x0001e2000c101d24 */
[----:B------:R-:W-:Y:S05]  /*a0b0*/  BRA `(.L_x_11937) ;  /* 0x0000000800c87947 */ /* 0x000fea0003800000 */
.L_x_11945:
        /* <DEDUP_REMOVED lines=25> */
.L_x_11950:
[----:B------:R-:W-:Y:S05]  /*a250*/  BSYNC B0 ;  /* 0x0000000000007941 */ /* 0x000fea0003800000 */
.L_x_11949:
[----:B------:R-:W-:-:S05]  /*a260*/  LOP3.LUT R3, R0, R3, RZ, 0xfc, !PT ;  /* 0x0000000300037212 */ /* 0x000fca00078efcff */
[----:B------:R0:W-:Y:S01]  /*a270*/  STG.E.U8 desc[UR36][R16.64], R3 ;  /* 0x0000000310007986 */ /* 0x0001e2000c101124 */
[----:B------:R-:W-:Y:S05]  /*a280*/  BRA `(.L_x_11937) ;  /* 0x0000000800547947 */ /* 0x000fea0003800000 */
.L_x_11948:
        /* <DEDUP_REMOVED lines=17> */
.L_x_11952:
[----:B------:R-:W-:Y:S01]  /*a3a0*/  IMAD.MOV.U32 R0, RZ, RZ, 0x7f ;  /* 0x0000007fff007424 */ /* 0x000fe200078e00ff */
[----:B------:R-:W-:-:S04]  /*a3b0*/  ISETP.GT.U32.AND P0, PT, R2, 0x7f800000, PT ;  /* 0x7f8000000200780c */ /* 0x000fc80003f04070 */
[----:B------:R-:W-:-:S09]  /*a3c0*/  SEL R0, R0, 0x7c, P0 ;  /* 0x0000007c00007807 */ /* 0x000fd20000000000 */
.L_x_11953:
[----:B------:R-:W-:Y:S05]  /*a3d0*/  BSYNC B0 ;  /* 0x0000000000007941 */ /* 0x000fea0003800000 */
.L_x_11951:
[----:B------:R-:W-:-:S04]  /*a3e0*/  LOP3.LUT R2, R3, 0x80000000, RZ, 0xc0, !PT ;  /* 0x8000000003027812 */ /* 0x000fc800078ec0ff */
[----:B------:R-:W-:-:S04]  /*a3f0*/  SHF.R.U32.HI R3, RZ, 0x18, R2 ;  /* 0x00000018ff037819 */ /* 0x000fc80000011602 */
[----:B------:R-:W-:-:S05]  /*a400*/  LOP3.LUT R3, R0, R3, RZ, 0xfc, !PT ;  /* 0x0000000300037212 */ /* 0x000fca00078efcff */
[----:B------:R0:W-:Y:S01]  /*a410*/  STG.E.U8 desc[UR36][R16.64], R3 ;  /* 0x0000000310007986 */ /* 0x0001e2000c101124 */
[----:B------:R-:W-:Y:S05]  /*a420*/  BRA `(.L_x_11937) ;  /* 0x0000000400ec7947 */ /* 0x000fea0003800000 */
.L_x_11947:
        /* <DEDUP_REMOVED lines=8> */
.L_x_11944:
        /* <DEDUP_REMOVED lines=11> */
.L_x_11956:
        /* <DEDUP_REMOVED lines=21> */
.L_x_11959:
[----:B------:R-:W-:-:S04]  /*a6b0*/  LOP3.LUT R2, R3, 0x80000000, RZ, 0xc0, !PT ;  /* 0x8000000003027812 */ /* 0x000fc800078ec0ff */
[----:B------:R-:W-:-:S04]  /*a6c0*/  SHF.R.U32.HI R3, RZ, 0x18, R2 ;  /* 0x00000018ff037819 */ /* 0x000fc80000011602 */
[----:B------:R-:W-:-:S04]  /*a6d0*/  LOP3.LUT R0, R0, R3, RZ, 0xfc, !PT ;  /* 0x0000000300007212 */ /* 0x000fc800078efcff */
[----:B------:R-:W-:-:S07]  /*a6e0*/  PRMT R8, R0, 0x7610, R8 ;  /* 0x0000761000087816 */ /* 0x000fce0000000008 */
.L_x_11958:
[----:B------:R-:W-:Y:S05]  /*a6f0*/  BSYNC B0 ;  /* 0x0000000000007941 */ /* 0x000fea0003800000 */
.L_x_11957:
[----:B------:R0:W-:Y:S01]  /*a700*/  STG.E.U8 desc[UR36][R16.64], R8 ;  /* 0x0000000810007986 */ /* 0x0001e2000c101124 */
[----:B------:R-:W-:Y:S05]  /*a710*/  BRA `(.L_x_11937) ;  /* 0x0000000400307947 */ /* 0x000fea0003800000 */
.L_x_11955:
        /* <DEDUP_REMOVED lines=21> */
.L_x_11962:
[----:B------:R-:W-:-:S04]  /*a870*/  LOP3.LUT R2, R3, 0x80000000, RZ, 0xc0, !PT ;  /* 0x8000000003027812 */ /* 0x000fc800078ec0ff */
[----:B------:R-:W-:-:S04]  /*a880*/  SHF.R.U32.HI R3, RZ, 0x18, R2 ;  /* 0x00000018ff037819 */ /* 0x000fc80000011602 */
[----:B------:R-:W-:-:S04]  /*a890*/  LOP3.LUT R0, R0, R3, RZ, 0xfc, !PT ;  /* 0x0000000300007212 */ /* 0x000fc800078efcff */
[----:B------:R-:W-:-:S07]  /*a8a0*/  PRMT R8, R0, 0x7610, R8 ;  /* 0x0000761000087816 */ /* 0x000fce0000000008 */
.L_x_11961:
[----:B------:R-:W-:Y:S05]  /*a8b0*/  BSYNC B0 ;  /* 0x0000000000007941 */ /* 0x000fea0003800000 */
.L_x_11960:
[----:B------:R2:W-:Y:S01]  /*a8c0*/  STG.E.U8 desc[UR36][R16.64], R8 ;  /* 0x0000000810007986 */ /* 0x0005e2000c101124 */
[----:B------:R-:W-:Y:S05]  /*a8d0*/  BRA `(.L_x_11937) ;  /* 0x0000000000c07947 */ /* 0x000fea0003800000 */
.L_x_11954:
        /* <DEDUP_REMOVED lines=26> */
.L_x_11936:
        /* <DEDUP_REMOVED lines=16> */
.L_x_11965:
[----:B------:R-:W-:Y:S05]  /*ab80*/  BRA `(.L_x_11937) ;  /* 0x0000000000147947 */ /* 0x000fea0003800000 */
.L_x_11964:
[----:B------:R-:W0:Y:S02]  /*ab90*/  F2I.U64.F64.TRUNC R4, R4 ;  /* 0x0000000400047311 */ /* 0x000e24000030d800 */
[----:B0-----:R4:W-:Y:S01]  /*aba0*/  STG.E.64 desc[UR36][R16.64], R4 ;  /* 0x0000000410007986 */ /* 0x0019e2000c101b24 */
[----:B------:R-:W-:Y:S05]  /*abb0*/  BRA `(.L_x_11937) ;  /* 0x0000000000087947 */ /* 0x000fea0003800000 */
.L_x_11963:
[----:B------:R-:W0:Y:S02]  /*abc0*/  F2I.U32.F64.TRUNC R5, R4 ;  /* 0x0000000400057311 */ /* 0x000e24000030d000 */
[----:B0-----:R3:W-:Y:S02]  /*abd0*/  STG.E desc[UR36][R16.64], R5 ;  /* 0x0000000510007986 */ /* 0x0017e4000c101924 */
.L_x_11937:
[----:B------:R-:W-:-:S07]  /*abe0*/  VIADD R23, R23, 0x80 ;  /* 0x0000008017177836 */ /* 0x000fce0000000000 */
.L_x_11847:
[----:B------:R-:W-:Y:S05]  /*abf0*/  BSYNC B6 ;  /* 0x0000000000067941 */ /* 0x000fea0003800000 */
.L_x_11846:
[----:B------:R-:W-:Y:S01]  /*ac00*/  ULDC UR4, c[0x0][0x210] ;  /* 0x0000840000047ab9 */ /* 0x000fe20000000800 */
[----:B------:R-:W-:Y:S01]  /*ac10*/  BSSY B6, `(.L_x_11966) ;  /* 0x000055b000067945 */ /* 0x000fe20003800000 */
[----:B------:R-:W-:-:S13]  /*ac20*/  ISETP.GE.AND P0, PT, R23, UR4, PT ;  /* 0x0000000417007c0c */ /* 0x000fda000bf06270 */
[----:B------:R-:W-:Y:S05]  /*ac30*/  @P0 BRA `(.L_x_11967) ;  /* 0x0000005400600947 */ /* 0x000fea0003800000 */
[----:B0--3--:R-:W0:Y:S01]  /*ac40*/  LDC R6, c[0x0][0x218] ;  /* 0x00008600ff067b82 */ /* 0x009e220000000800 */
[----:B------:R-:W-:Y:S02]  /*ac50*/  IMAD.MOV.U32 R22, RZ, RZ, RZ ;  /* 0x000000ffff167224 */ /* 0x000fe400078e00ff */
[----:B------:R-:W-:Y:S02]  /*ac60*/  IMAD.MOV.U32 R0, RZ, RZ, RZ ;  /* 0x000000ffff007224 */ /* 0x000fe400078e00ff */
[----:B-12-4-:R-:W-:Y:S01]  /*ac70*/  IMAD.MOV.U32 R16, RZ, RZ, RZ ;  /* 0x000000ffff107224 */ /* 0x016fe200078e00ff */
        /* <DEDUP_REMOVED lines=350> */
.L_x_11968:
        /* <DEDUP_REMOVED lines=21> */
.L_x_11972:
[----:B------:R-:W2:Y:S02]  /*c3b0*/  LDG.E.U8 R2, desc[UR36][R2.64] ;  /* 0x0000002402027981 */ /* 0x000ea4000c1e1100 */
[----:B--2---:R0:W1:Y:S01]  /*c3c0*/  I2F.F64.U16 R18, R2 ;  /* 0x0000000200127312 */ /* 0x0040620000101800 */
[----:B------:R-:W-:Y:S05]  /*c3d0*/  BRA `(.L_x_11974) ;  /* 0x0000000c00707947 */ /* 0x000fea0003800000 */
.L_x_11971:
        /* <DEDUP_REMOVED lines=9> */
.L_x_11976:
[----:B------:R-:W2:Y:S02]  /*c470*/  LDG.E R2, desc[UR36][R2.64] ;  /* 0x0000002402027981 */ /* 0x000ea4000c1e1900 */
[----:B--2---:R0:W1:Y:S01]  /*c480*/  I2F.F64 R18, R2 ;  /* 0x0000000200127312 */ /* 0x0040620000201c00 */
[----:B------:R-:W-:Y:S05]  /*c490*/  BRA `(.L_x_11974) ;  /* 0x0000000c00407947 */ /* 0x000fea0003800000 */
.L_x_11975:
[----:B------:R-:W2:Y:S02]  /*c4a0*/  LDG.E.U16 R2, desc[UR36][R2.64] ;  /* 0x0000002402027981 */ /* 0x000ea4000c1e1500 */
[----:B--2---:R0:W1:Y:S01]  /*c4b0*/  I2F.F64.S16 R18, R2 ;  /* 0x0000000200127312 */ /* 0x0040620000101c00 */
[----:B------:R-:W-:Y:S05]  /*c4c0*/  BRA `(.L_x_11974) ;  /* 0x0000000c00347947 */ /* 0x000fea0003800000 */
.L_x_11970:
        /* <DEDUP_REMOVED lines=10> */
.L_x_11978:
[----:B------:R-:W2:Y:S02]  /*c570*/  LDG.E.U16 R0, desc[UR36][R2.64] ;  /* 0x0000002402007981 */ /* 0x000ea4000c1e1500 */
[----:B--2---:R-:W-:-:S05]  /*c580*/  HADD2.F32 R0, -RZ, R0.H0_H0 ;  /* 0x20000000ff007230 */ /* 0x004fca0000004100 */
[----:B------:R-:W-:-:S04]  /*c590*/  FMUL.FTZ R0, R0, 1 ;  /* 0x3f80000000007820 */ /* 0x000fc80000410000 */
[----:B------:R0:W1:Y:S01]  /*c5a0*/  F2F.F64.F32 R18, R0 ;  /* 0x0000000000127310 */ /* 0x0000620000201800 */
[----:B------:R-:W-:Y:S05]  /*c5b0*/  BRA `(.L_x_11974) ;  /* 0x0000000800f87947 */ /* 0x000fea0003800000 */
.L_x_11977:
        /* <DEDUP_REMOVED lines=10> */
.L_x_11980:
[----:B------:R-:W2:Y:S02]  /*c660*/  LDG.E.U16 R2, desc[UR36][R2.64] ;  /* 0x0000002402027981 */ /* 0x000ea4000c1e1500 */
[----:B--2---:R-:W-:-:S05]  /*c670*/  HADD2.F32 R0, -RZ, R2.H0_H0 ;  /* 0x20000002ff007230 */ /* 0x004fca0000004100 */
[----:B------:R-:W-:-:S04]  /*c680*/  FMUL.FTZ R0, R0, 1 ;  /* 0x3f80000000007820 */ /* 0x000fc80000410000 */
[----:B------:R0:W1:Y:S01]  /*c690*/  F2F.F64.F32 R18, R0 ;  /* 0x0000000000127310 */ /* 0x0000620000201800 */
[----:B------:R-:W-:Y:S05]  /*c6a0*/  BRA `(.L_x_11974) ;  /* 0x0000000800bc7947 */ /* 0x000fea0003800000 */
.L_x_11979:
[----:B------:R0:W5:Y:S01]  /*c6b0*/  LDG.E.64 R18, desc[UR36][R2.64] ;  /* 0x0000002402127981 */ /* 0x000162000c1e1b00 */
[----:B------:R-:W-:Y:S05]  /*c6c0*/  BRA `(.L_x_11974) ;  /* 0x0000000800b47947 */ /* 0x000fea0003800000 */
.L_x_11969:
        /* <DEDUP_REMOVED lines=13> */
.L_x_11983:
[----:B------:R0:W5:Y:S01]  /*c7a0*/  LDG.E.64 R18, desc[UR36][R2.64] ;  /* 0x0000002402127981 */ /* 0x000162000c1e1b00 */
[----:B------:R-:W-:Y:S05]  /*c7b0*/  BRA `(.L_x_11974) ;  /* 0x0000000800787947 */ /* 0x000fea0003800000 */
.L_x_11982:
        /* <DEDUP_REMOVED lines=28> */
.L_x_11985:
        /* <DEDUP_REMOVED lines=15> */
.L_x_11984:
[----:B------:R-:W2:Y:S02]  /*ca70*/  LDG.E.U16 R0, desc[UR36][R2.64] ;  /* 0x0000002402007981 */ /* 0x000ea4000c1e1500 */
[----:B--2---:R-:W-:-:S04]  /*ca80*/  IMAD.U32 R0, R0, 0x10000, RZ ;  /* 0x0001000000007824 */ /* 0x004fc800078e00ff */
[----:B------:R-:W-:-:S04]  /*ca90*/  FMUL.FTZ R0, R0, 1 ;  /* 0x3f80000000007820 */ /* 0x000fc80000410000 */
[----:B------:R0:W1:Y:S01]  /*caa0*/  F2F.F64.F32 R18, R0 ;  /* 0x0000000000127310 */ /* 0x0000620000201800 */
[----:B------:R-:W-:Y:S05]  /*cab0*/  BRA `(.L_x_11974) ;  /* 0x0000000400b87947 */ /* 0x000fea0003800000 */
.L_x_11981:
        /* <DEDUP_REMOVED lines=9> */
[----:B--2---:R2:W3:Y:S01]  /*cb50*/  I2F.F64.U16 R18, R2 ;  /* 0x0000000200127312 */ /* 0x0044e20000101800 */
[----:B------:R-:W-:Y:S05]  /*cb60*/  BRA `(.L_x_11974) ;  /* 0x00000004008c7947 */ /* 0x000fea0003800000 */
.L_x_11988:
        /* <DEDUP_REMOVED lines=21> */
.L_x_11992:
[----:B------:R-:W-:Y:S05]  /*ccc0*/  BSYNC B1 ;  /* 0x0000000000017941 */ /* 0x000fea0003800000 */
.L_x_11991:
[----:B------:R-:W-:Y:S01]  /*ccd0*/  LEA R3, R0, 0x3b800000, 0x17 ;  /* 0x3b80000000037811 */ /* 0x000fe200078eb8ff */
[----:B------:R-:W-:-:S05]  /*cce0*/  IMAD.SHL.U32 R0, R2, 0x100000, RZ ;  /* 0x0010000002007824 */ /* 0x000fca00078e00ff */
[----:B------:R-:W-:-:S07]  /*ccf0*/  LOP3.LUT R0, R3, R0, R4, 0xfe, !PT ;  /* 0x0000000003007212 */ /* 0x000fce00078efe04 */
.L_x_11990:
[----:B------:R-:W-:Y:S05]  /*cd00*/  BSYNC B0 ;  /* 0x0000000000007941 */ /* 0x000fea0003800000 */
.L_x_11989:
[----:B------:R-:W-:-:S04]  /*cd10*/  FMUL.FTZ R0, R0, 1 ;  /* 0x3f80000000007820 */ /* 0x000fc80000410000 */
[----:B------:R4:W0:Y:S01]  /*cd20*/  F2F.F64.F32 R18, R0 ;  /* 0x0000000000127310 */ /* 0x0008220000201800 */
[----:B------:R-:W-:Y:S05]  /*cd30*/  BRA `(.L_x_11974) ;  /* 0x0000000400187947 */ /* 0x000fea0003800000 */
.L_x_11987:
        /* <DEDUP_REMOVED lines=21> */
.L_x_11996:
[----:B------:R-:W-:Y:S05]  /*ce90*/  BSYNC B1 ;  /* 0x0000000000017941 */ /* 0x000fea0003800000 */
.L_x_11995:
[----:B------:R-:W-:Y:S01]  /*cea0*/  LEA R3, R0, 0x37800000, 0x17 ;  /* 0x3780000000037811 */ /* 0x000fe200078eb8ff */
[----:B------:R-:W-:-:S05]  /*ceb0*/  IMAD.SHL.U32 R0, R2, 0x200000, RZ ;  /* 0x0020000002007824 */ /* 0x000fca00078e00ff */
[----:B------:R-:W-:-:S07]  /*cec0*/  LOP3.LUT R0, R3, R0, R4, 0xfe, !PT ;  /* 0x0000000003007212 */ /* 0x000fce00078efe04 */
.L_x_11994:
[----:B------:R-:W-:Y:S05]  /*ced0*/  BSYNC B0 ;  /* 0x0000000000007941 */ /* 0x000fea0003800000 */
.L_x_11993:
[----:B------:R-:W-:-:S04]  /*cee0*/  FMUL.FTZ R0, R0, 1 ;  /* 0x3f80000000007820 */ /* 0x000fc80000410000 */
[----:B------:R0:W1:Y:S01]  /*cef0*/  F2F.F64.F32 R18, R0 ;  /* 0x0000000000127310 */ /* 0x0000620000201800 */
[----:B------:R-:W-:Y:S05]  /*cf00*/  BRA `(.L_x_11974) ;  /* 0x0000000000a47947 */ /* 0x000fea0003800000 */
.L_x_11986:
        /* <DEDUP_REMOVED lines=14> */
.L_x_12000:
[----:B------:R-:W-:Y:S05]  /*cff0*/  BSYNC B0 ;  /* 0x0000000000007941 */ /* 0x000fea0003800000 */
.L_x_11999:
[----:B------:R-:W-:-:S04]  /*d000*/  FMUL.FTZ R0, R0, 1 ;  /* 0x3f80000000007820 */ /* 0x000fc80000410000 */
[----:B------:R0:W1:Y:S01]  /*d010*/  F2F.F64.F32 R18, R0 ;  /* 0x0000000000127310 */ /* 0x0000620000201800 */
[----:B------:R-:W-:Y:S05]  /*d020*/  BRA `(.L_x_11974) ;  /* 0x00000000005c7947 */ /* 0x000fea0003800000 */
.L_x_11973:
        /* <DEDUP_REMOVED lines=16> */
.L_x_12001:
[----:B------:R-:W-:Y:S01]  /*d130*/  CS2R R18, SRZ ;  /* 0x0000000000127805 */ /* 0x000fe2000001ff00 */
[----:B------:R-:W-:Y:S06]  /*d140*/  BRA `(.L_x_11974) ;  /* 0x0000000000147947 */ /* 0x000fec0003800000 */
.L_x_11998:
[----:B------:R-:W2:Y:S02]  /*d150*/  LDG.E.64 R18, desc[UR36][R2.64] ;  /* 0x0000002402127981 */ /* 0x000ea4000c1e1b00 */
[----:B--2---:R-:W0:Y:S01]  /*d160*/  I2F.F64.U64 R18, R18 ;  /* 0x0000001200127312 */ /* 0x004e220000301800 */
[----:B------:R-:W-:Y:S05]  /*d170*/  BRA `(.L_x_11974) ;  /* 0x0000000000087947 */ /* 0x000fea0003800000 */
.L_x_11997:
[----:B------:R-:W2:Y:S02]  /*d180*/  LDG.E R2, desc[UR36][R2.64] ;  /* 0x0000002402027981 */ /* 0x000ea4000c1e1900 */
[----:B--2---:R0:W1:Y:S02]  /*d190*/  I2F.F64.U32 R18, R2 ;  /* 0x0000000200127312 */ /* 0x0040640000201800 */
.L_x_11974:
[----:B0-----:R-:W4:Y:S01]  /*d1a0*/  LDC.U8 R4, c[0x0][0x493] ;  /* 0x000124c0ff047b82 */ /* 0x001f220000000000 */
[----:B------:R-:W-:Y:S02]  /*d1b0*/  ULDC.64 UR4, c[0x0][0x488] ;  /* 0x0001220000047ab9 */ /* 0x000fe40000000a00 */
[----:B--2---:R-:W-:-:S05]  /*d1c0*/  IADD3 R2, P0, R22, UR4, RZ ;  /* 0x0000000416027c10 */ /* 0x004fca000ff1e0ff */
        /* <DEDUP_REMOVED lines=15> */
.L_x_12005:
[----:B------:R-:W2:Y:S02]  /*d2c0*/  LDG.E.U8 R2, desc[UR36][R2.64] ;  /* 0x0000002402027981 */ /* 0x000ea4000c1e1100 */
[----:B--2---:R0:W2:Y:S01]  /*d2d0*/  I2F.F64.U16 R4, R2 ;  /* 0x0000000200047312 */ /* 0x0040a20000101800 */
[----:B------:R-:W-:Y:S05]  /*d2e0*/  BRA `(.L_x_12007) ;  /* 0x0000000c00707947 */ /* 0x000fea0003800000 */
.L_x_12004:
        /* <DEDUP_REMOVED lines=9> */
.L_x_12009:
[----:B------:R-:W2:Y:S02]  /*d380*/  LDG.E R2, desc[UR36][R2.64] ;  /* 0x0000002402027981 */ /* 0x000ea4000c1e1900 */
[----:B--2---:R0:W2:Y:S01]  /*d390*/  I2F.F64 R4, R2 ;  /* 0x0000000200047312 */ /* 0x0040a20000201c00 */
[----:B------:R-:W-:Y:S05]  /*d3a0*/  BRA `(.L_x_12007) ;  /* 0x0000000c00407947 */ /* 0x000fea0003800000 */
.L_x_12008:
[----:B------:R-:W2:Y:S02]  /*d3b0*/  LDG.E.U16 R2, desc[UR36][R2.64] ;  /* 0x0000002402027981 */ /* 0x000ea4000c1e1500 */
[----:B--2---:R0:W2:Y:S01]  /*d3c0*/  I2F.F64.S16 R4, R2 ;  /* 0x0000000200047312 */ /* 0x0040a20000101c00 */
[----:B------:R-:W-:Y:S05]  /*d3d0*/  BRA `(.L_x_12007) ;  /* 0x0000000c00347947 */ /* 0x000fea0003800000 */
.L_x_12003:
        /* <DEDUP_REMOVED lines=10> */
.L_x_12011:
[----:B------:R-:W2:Y:S02]  /*d480*/  LDG.E.U16 R0, desc[UR36][R2.64] ;  /* 0x0000002402007981 */ /* 0x000ea4000c1e1500 */
[----:B--2---:R-:W-:-:S05]  /*d490*/  HADD2.F32 R0, -RZ, R0.H0_H0 ;  /* 0x20000000ff007230 */ /* 0x004fca0000004100 */
[----:B------:R-:W-:-:S04]  /*d4a0*/  FMUL.FTZ R0, R0, 1 ;  /* 0x3f80000000007820 */ /* 0x000fc80000410000 */
[----:B------:R0:W2:Y:S01]  /*d4b0*/  F2F.F64.F32 R4, R0 ;  /* 0x0000000000047310 */ /* 0x0000a20000201800 */
[----:B------:R-:W-:Y:S05]  /*d4c0*/  BRA `(.L_x_12007) ;  /* 0x0000000800f87947 */ /* 0x000fea0003800000 */
.L_x_12010:
        /* <DEDUP_REMOVED lines=10> */
.L_x_12013:
[----:B------:R-:W2:Y:S02]  /*d570*/  LDG.E.U16 R2, desc[UR36][R2.64] ;  /* 0x0000002402027981 */ /* 0x000ea4000c1e1500 */
[----:B--2---:R-:W-:-:S05]  /*d580*/  HADD2.F32 R0, -RZ, R2.H0_H0 ;  /* 0x20000002ff007230 */ /* 0x004fca0000004100 */
[----:B------:R-:W-:-:S04]  /*d590*/  FMUL.FTZ R0, R0, 1 ;  /* 0x3f80000000007820 */ /* 0x000fc80000410000 */
[----:B------:R0:W2:Y:S01]  /*d5a0*/  F2F.F64.F32 R4, R0 ;  /* 0x0000000000047310 */ /* 0x0000a20000201800 */
[----:B------:R-:W-:Y:S05]  /*d5b0*/  BRA `(.L_x_12007) ;  /* 0x0000000800bc7947 */ /* 0x000fea0003800000 */
.L_x_12012:
[----:B------:R0:W5:Y:S01]  /*d5c0*/  LDG.E.64 R4, desc[UR36][R2.64] ;  /* 0x0000002402047981 */ /* 0x000162000c1e1b00 */
[----:B------:R-:W-:Y:S05]  /*d5d0*/  BRA `(.L_x_12007) ;  /* 0x0000000800b47947 */ /* 0x000fea0003800000 */
.L_x_12002:
        /* <DEDUP_REMOVED lines=13> */
.L_x_12016:
[----:B------:R0:W5:Y:S01]  /*d6b0*/  LDG.E.64 R4, desc[UR36][R2.64] ;  /* 0x0000002402047981 */ /* 0x000162000c1e1b00 */
[----:B------:R-:W-:Y:S05]  /*d6c0*/  BRA `(.L_x_12007) ;  /* 0x0000000800787947 */ /* 0x000fea0003800000 */
.L_x_12015:
        /* <DEDUP_REMOVED lines=28> */
.L_x_12018:
        /* <DEDUP_REMOVED lines=15> */
.L_x_12017:
[----:B------:R-:W2:Y:S02]  /*d980*/  LDG.E.U16 R0, desc[UR36][R2.64] ;  /* 0x0000002402007981 */ /* 0x000ea4000c1e1500 */
[----:B--2---:R-:W-:-:S04]  /*d990*/  IMAD.U32 R0, R0, 0x10000, RZ ;  /* 0x0001000000007824 */ /* 0x004fc800078e00ff */
[----:B------:R-:W-:-:S04]  /*d9a0*/  FMUL.FTZ R0, R0, 1 ;  /* 0x3f80000000007820 */ /* 0x000fc80000410000 */
[----:B------:R0:W2:Y:S01]  /*d9b0*/  F2F.F64.F32 R4, R0 ;  /* 0x0000000000047310 */ /* 0x0000a20000201800 */
[----:B------:R-:W-:Y:S05]  /*d9c0*/  BRA `(.L_x_12007) ;  /* 0x0000000400b87947 */ /* 0x000fea0003800000 */
.L_x_12014:
        /* <DEDUP_REMOVED lines=11> */
.L_x_12021:
        /* <DEDUP_REMOVED lines=21> */
.L_x_12025:
[----:B------:R-:W-:Y:S05]  /*dbd0*/  BSYNC B1 ;  /* 0x0000000000017941 */ /* 0x000fea0003800000 */
.L_x_12024:
[----:B------:R-:W-:Y:S01]  /*dbe0*/  LEA R3, R0, 0x3b800000, 0x17 ;  /* 0x3b80000000037811 */ /* 0x000fe200078eb8ff */
[----:B------:R-:W-:-:S05]  /*dbf0*/  IMAD.SHL.U32 R0, R2, 0x100000, RZ ;  /* 0x0010000002007824 */ /* 0x000fca00078e00ff */
[----:B------:R-:W-:-:S07]  /*dc00*/  LOP3.LUT R0, R3, R0, R4, 0xfe, !PT ;  /* 0x0000000003007212 */ /* 0x000fce00078efe04 */
.L_x_12023:
[----:B------:R-:W-:Y:S05]  /*dc10*/  BSYNC B0 ;  /* 0x0000000000007941 */ /* 0x000fea0003800000 */
.L_x_12022:
[----:B------:R-:W-:-:S04]  /*dc20*/  FMUL.FTZ R0, R0, 1 ;  /* 0x3f80000000007820 */ /* 0x000fc80000410000 */
[----:B------:R0:W2:Y:S01]  /*dc30*/  F2F.F64.F32 R4, R0 ;  /* 0x0000000000047310 */ /* 0x0000a20000201800 */
[----:B------:R-:W-:Y:S05]  /*dc40*/  BRA `(.L_x_12007) ;  /* 0x0000000400187947 */ /* 0x000fea0003800000 */
.L_x_12020:
        /* <DEDUP_REMOVED lines=21> */
.L_x_12029:
[----:B------:R-:W-:Y:S05]  /*dda0*/  BSYNC B1 ;  /* 0x0000000000017941 */ /* 0x000fea0003800000 */
.L_x_12028:
[----:B------:R-:W-:Y:S01]  /*ddb0*/  LEA R3, R0, 0x37800000, 0x17 ;  /* 0x3780000000037811 */ /* 0x000fe200078eb8ff */
[----:B------:R-:W-:-:S05]  /*ddc0*/  IMAD.SHL.U32 R0, R2, 0x200000, RZ ;  /* 0x0020000002007824 */ /* 0x000fca00078e00ff */
[----:B------:R-:W-:-:S07]  /*ddd0*/  LOP3.LUT R0, R3, R0, R4, 0xfe, !PT ;  /* 0x0000000003007212 */ /* 0x000fce00078efe04 */
.L_x_12027:
[----:B------:R-:W-:Y:S05]  /*dde0*/  BSYNC B0 ;  /* 0x0000000000007941 */ /* 0x000fea0003800000 */
.L_x_12026:
[----:B------:R-:W-:-:S04]  /*ddf0*/  FMUL.FTZ R0, R0, 1 ;  /* 0x3f80000000007820 */ /* 0x000fc80000410000 */
[----:B------:R0:W2:Y:S01]  /*de00*/  F2F.F64.F32 R4, R0 ;  /* 0x0000000000047310 */ /* 0x0000a20000201800 */
[----:B------:R-:W-:Y:S05]  /*de10*/  BRA `(.L_x_12007) ;  /* 0x0000000000a47947 */ /* 0x000fea0003800000 */
.L_x_12019:
        /* <DEDUP_REMOVED lines=14> */
.L_x_12033:
[----:B------:R-:W-:Y:S05]  /*df00*/  BSYNC B0 ;  /* 0x0000000000007941 */ /* 0x000fea0003800000 */
.L_x_12032:
[----:B------:R-:W-:-:S04]  /*df10*/  FMUL.FTZ R0, R0, 1 ;  /* 0x3f80000000007820 */ /* 0x000fc80000410000 */
[----:B------:R0:W2:Y:S01]  /*df20*/  F2F.F64.F32 R4, R0 ;  /* 0x0000000000047310 */ /* 0x0000a20000201800 */
[----:B------:R-:W-:Y:S05]  /*df30*/  BRA `(.L_x_12007) ;  /* 0x00000000005c7947 */ /* 0x000fea0003800000 */
.L_x_12006:
        /* <DEDUP_REMOVED lines=16> */
.L_x_12034:
[----:B------:R-:W-:Y:S01]  /*e040*/  CS2R R4, SRZ ;  /* 0x0000000000047805 */ /* 0x000fe2000001ff00 */
[----:B------:R-:W-:Y:S06]  /*e050*/  BRA `(.L_x_12007) ;  /* 0x0000000000147947 */ /* 0x000fec0003800000 */
.L_x_12031:
[----:B------:R-:W2:Y:S02]  /*e060*/  LDG.E.64 R4, desc[UR36][R2.64] ;  /* 0x0000002402047981 */ /* 0x000ea4000c1e1b00 */
[----:B--2---:R-:W0:Y:S01]  /*e070*/  I2F.F64.U64 R4, R4 ;  /* 0x0000000400047312 */ /* 0x004e220000301800 */
[----:B------:R-:W-:Y:S05]  /*e080*/  BRA `(.L_x_12007) ;  /* 0x0000000000087947 */ /* 0x000fea0003800000 */
.L_x_12030:
[----:B------:R-:W2:Y:S02]  /*e090*/  LDG.E R2, desc[UR36][R2.64] ;  /* 0x0000002402027981 */ /* 0x000ea4000c1e1900 */
[----:B--2---:R0:W2:Y:S02]  /*e0a0*/  I2F.F64.U32 R4, R2 ;  /* 0x0000000200047312 */ /* 0x0040a40000201800 */
.L_x_12007:
        /* <DEDUP_REMOVED lines=38> */
.L_x_12041:
        /* <DEDUP_REMOVED lines=12> */
.L_x_12040:
[----:B------:R-:W-:-:S07]  /*e3d0*/  IMAD.MOV.U32 R4, RZ, RZ, R7 ;  /* 0x000000ffff047224 */ /* 0x000fce00078e0007 */
.L_x_12039:
[----:B------:R-:W-:Y:S05]  /*e3e0*/  BSYNC B1 ;  /* 0x0000000000017941 */ /* 0x000fea0003800000 */
.L_x_12038:
        /* <DEDUP_REMOVED lines=13> */
.L_x_12047:
        /* <DEDUP_REMOVED lines=33> */
.L_x_12046:
[----:B------:R-:W-:-:S07]  /*e6d0*/  IMAD.MOV.U32 R4, RZ, RZ, R10 ;  /* 0x000000ffff047224 */ /* 0x000fce00078e000a */
.L_x_12045:
[----:B------:R-:W-:Y:S05]  /*e6e0*/  BSYNC B2 ;  /* 0x0000000000027941 */ /* 0x000fea0003800000 */
.L_x_12044:
[----:B------:R-:W-:-:S13]  /*e6f0*/  ISETP.GE.U32.AND P0, PT, R7, 0xc, PT ;  /* 0x0000000c0700780c */ /* 0x000fda0003f06070 */
[----:B------:R-:W-:Y:S05]  /*e700*/  @!P0 BRA `(.L_x_12043) ;  /* 0x0000000400d88947 */ /* 0x000fea0003800000 */
[----:B------:R-:W-:Y:S01]  /*e710*/  BSSY B2, `(.L_x_12048) ;  /* 0x0000074000027945 */ /* 0x000fe20003800000 */
.L_x_12049:
        /* <DEDUP_REMOVED lines=116> */
.L_x_12048:
[----:B------:R-:W-:-:S07]  /*ee60*/  IMAD.MOV.U32 R11, RZ, RZ, R7 ;  /* 0x000000ffff0b7224 */ /* 0x000fce00078e0007 */
.L_x_12043:
[----:B------:R-:W-:Y:S05]  /*ee70*/  BSYNC B1 ;  /* 0x0000000000017941 */ /* 0x000fea0003800000 */
.L_x_12042:
        /* <DEDUP_REMOVED lines=20> */
.L_x_12051:
[----:B------:R-:W-:Y:S05]  /*efc0*/  BSYNC B1 ;  /* 0x0000000000017941 */ /* 0x000fea0003800000 */
.L_x_12050:
[----:B------:R-:W-:Y:S02]  /*efd0*/  IMAD.MOV.U32 R5, RZ, RZ, R9 ;  /* 0x000000ffff057224 */ /* 0x000fe400078e0009 */
[----:B------:R-:W-:-:S03]  /*efe0*/  IMAD.MOV.U32 R4, RZ, RZ, R6 ;  /* 0x000000ffff047224 */ /* 0x000fc600078e0006 */
[----:B------:R-:W-:Y:S01]  /*eff0*/  LOP3.LUT R5, R5, 0x80000000, R19, 0xb8, !PT ;  /* 0x8000000005057812 */ /* 0x000fe200078eb813 */
[----:B------:R-:W-:Y:S06]  /*f000*/  BRA `(.L_x_12037) ;  /* 0x0000000000207947 */ /* 0x000fec0003800000 */
.L_x_12036:
        /* <DEDUP_REMOVED lines=8> */
.L_x_12037:
[----:B------:R-:W-:Y:S05]  /*f090*/  BSYNC B0 ;  /* 0x0000000000007941 */ /* 0x000fea0003800000 */
.L_x_12035:
        /* <DEDUP_REMOVED lines=15> */
.L_x_12055:
[----:B------:R-:W0:Y:S02]  /*f190*/  F2I.S64.F64.TRUNC R4, R4 ;  /* 0x0000000400047311 */ /* 0x000e24000030d900 */
[----:B0-----:R-:W-:-:S05]  /*f1a0*/  IMAD.MOV.U32 R3, RZ, RZ, R4 ;  /* 0x000000ffff037224 */ /* 0x001fca00078e0004 */
[----:B------:R0:W-:Y:S01]  /*f1b0*/  STG.E.U8 desc[UR36][R16.64], R3 ;  /* 0x0000000310007986 */ /* 0x0001e2000c101124 */
[----:B------:R-:W-:Y:S05]  /*f1c0*/  BRA `(.L_x_12057) ;  /* 0x0000000c00f87947 */ /* 0x000fea0003800000 */
.L_x_12054:
        /* <DEDUP_REMOVED lines=9> */
.L_x_12059:
[----:B------:R-:W0:Y:S02]  /*f260*/  F2I.F64.TRUNC R5, R4 ;  /* 0x0000000400057311 */ /* 0x000e24000030d100 */
[----:B0-----:R0:W-:Y:S01]  /*f270*/  STG.E desc[UR36][R16.64], R5 ;  /* 0x0000000510007986 */ /* 0x0011e2000c101924 */
[----:B------:R-:W-:Y:S05]  /*f280*/  BRA `(.L_x_12057) ;  /* 0x0000000c00c87947 */ /* 0x000fea0003800000 */
.L_x_12058:
[----:B------:R-:W0:Y:S02]  /*f290*/  F2I.F64.TRUNC R5, R4 ;  /* 0x0000000400057311 */ /* 0x000e24000030d100 */
[----:B0-----:R0:W-:Y:S01]  /*f2a0*/  STG.E.U16 desc[UR36][R16.64], R5 ;  /* 0x0000000510007986 */ /* 0x0011e2000c101524 */
[----:B------:R-:W-:Y:S05]  /*f2b0*/  BRA `(.L_x_12057) ;  /* 0x0000000c00bc7947 */ /* 0x000fea0003800000 */
.L_x_12053:
        /* <DEDUP_REMOVED lines=13> */
.L_x_12061:
        /* <DEDUP_REMOVED lines=8> */
.L_x_12060:
        /* <DEDUP_REMOVED lines=14> */
.L_x_12063:
        /* <DEDUP_REMOVED lines=9> */
.L_x_12062:
[----:B------:R0:W-:Y:S01]  /*f580*/  STG.E.64 desc[UR36][R16.64], R4 ;  /* 0x0000000410007986 */ /* 0x0001e2000c101b24 */
[----:B------:R-:W-:Y:S05]  /*f590*/  BRA `(.L_x_12057) ;  /* 0x0000000c00047947 */ /* 0x000fea0003800000 */
.L_x_12052:
        /* <DEDUP_REMOVED lines=12> */
.L_x_12066:
[----:B------:R-:W-:-:S05]  /*f660*/  CS2R R6, SRZ ;  /* 0x0000000000067805 */ /* 0x000fca000001ff00 */
[----:B------:R0:W-:Y:S01]  /*f670*/  STG.E.128 desc[UR36][R16.64], R4 ;  /* 0x0000000410007986 */ /* 0x0001e2000c101d24 */
[----:B------:R-:W-:Y:S05]  /*f680*/  BRA `(.L_x_12057) ;  /* 0x0000000800c87947 */ /* 0x000fea0003800000 */
.L_x_12065:
        /* <DEDUP_REMOVED lines=25> */
.L_x_12070:
[----:B------:R-:W-:Y:S05]  /*f820*/  BSYNC B0 ;  /* 0x0000000000007941 */ /* 0x000fea0003800000 */
.L_x_12069:
[----:B------:R-:W-:-:S05]  /*f830*/  LOP3.LUT R3, R0, R3, RZ, 0xfc, !PT ;  /* 0x0000000300037212 */ /* 0x000fca00078efcff */
[----:B------:R0:W-:Y:S01]  /*f840*/  STG.E.U8 desc[UR36][R16.64], R3 ;  /* 0x0000000310007986 */ /* 0x0001e2000c101124 */
[----:B------:R-:W-:Y:S05]  /*f850*/  BRA `(.L_x_12057) ;  /* 0x0000000800547947 */ /* 0x000fea0003800000 */
.L_x_12068:
        /* <DEDUP_REMOVED lines=17> */
.L_x_12072:
[----:B------:R-:W-:Y:S01]  /*f970*/  IMAD.MOV.U32 R0, RZ, RZ, 0x7f ;  /* 0x0000007fff007424 */ /* 0x000fe200078e00ff */
[----:B------:R-:W-:-:S04]  /*f980*/  ISETP.GT.U32.AND P0, PT, R2, 0x7f800000, PT ;  /* 0x7f8000000200780c */ /* 0x000fc80003f04070 */
[----:B------:R-:W-:-:S09]  /*f990*/  SEL R0, R0, 0x7c, P0 ;  /* 0x0000007c00007807 */ /* 0x000fd20000000000 */
.L_x_12073:
[----:B------:R-:W-:Y:S05]  /*f9a0*/  BSYNC B0 ;  /* 0x0000000000007941 */ /* 0x000fea0003800000 */
.L_x_12071:
[----:B------:R-:W-:-:S04]  /*f9b0*/  LOP3.LUT R2, R3, 0x80000000, RZ, 0xc0, !PT ;  /* 0x8000000003027812 */ /* 0x000fc800078ec0ff */
[----:B------:R-:W-:-:S04]  /*f9c0*/  SHF.R.U32.HI R3, RZ, 0x18, R2 ;  /* 0x00000018ff037819 */ /* 0x000fc80000011602 */
[----:B------:R-:W-:-:S05]  /*f9d0*/  LOP3.LUT R3, R0, R3, RZ, 0xfc, !PT ;  /* 0x0000000300037212 */ /* 0x000fca00078efcff */
[----:B------:R0:W-:Y:S01]  /*f9e0*/  STG.E.U8 desc[UR36][R16.64], R3 ;  /* 0x0000000310007986 */ /* 0x0001e2000c101124 */
[----:B------:R-:W-:Y:S05]  /*f9f0*/  BRA `(.L_x_12057) ;  /* 0x0000000400ec7947 */ /* 0x000fea0003800000 */
.L_x_12067:
        /* <DEDUP_REMOVED lines=8> */
.L_x_12064:
        /* <DEDUP_REMOVED lines=11> */
.L_x_12076:
        /* <DEDUP_REMOVED lines=21> */
.L_x_12079:
[----:B------:R-:W-:-:S04]  /*fc80*/  LOP3.LUT R2, R3, 0x80000000, RZ, 0xc0, !PT ;  /* 0x8000000003027812 */ /* 0x000fc800078ec0ff */
[----:B------:R-:W-:-:S04]  /*fc90*/  SHF.R.U32.HI R3, RZ, 0x18, R2 ;  /* 0x00000018ff037819 */ /* 0x000fc80000011602 */
[----:B------:R-:W-:-:S04]  /*fca0*/  LOP3.LUT R0, R0, R3, RZ, 0xfc, !PT ;  /* 0x0000000300007212 */ /* 0x000fc800078efcff */
[----:B------:R-:W-:-:S07]  /*fcb0*/  PRMT R8, R0, 0x7610, R8 ;  /* 0x0000761000087816 */ /* 0x000fce0000000008 */
.L_x_12078:
[----:B------:R-:W-:Y:S05]  /*fcc0*/  BSYNC B0 ;  /* 0x0000000000007941 */ /* 0x000fea0003800000 */
.L_x_12077:
[----:B------:R0:W-:Y:S01]  /*fcd0*/  STG.E.U8 desc[UR36][R16.64], R8 ;  /* 0x0000000810007986 */ /* 0x0001e2000c101124 */
[----:B------:R-:W-:Y:S05]  /*fce0*/  BRA `(.L_x_12057) ;  /* 0x0000000400307947 */ /* 0x000fea0003800000 */
.L_x_12075:
        /* <DEDUP_REMOVED lines=21> */
.L_x_12082:
[----:B------:R-:W-:-:S04]  /*fe40*/  LOP3.LUT R2, R3, 0x80000000, RZ, 0xc0, !PT ;  /* 0x8000000003027812 */ /* 0x000fc800078ec0ff */
[----:B------:R-:W-:-:S04]  /*fe50*/  SHF.R.U32.HI R3, RZ, 0x18, R2 ;  /* 0x00000018ff037819 */ /* 0x000fc80000011602 */
[----:B------:R-:W-:-:S04]  /*fe60*/  LOP3.LUT R0, R0, R3, RZ, 0xfc, !PT ;  /* 0x0000000300007212 */ /* 0x000fc800078efcff */
[----:B------:R-:W-:-:S07]  /*fe70*/  PRMT R8, R0, 0x7610, R8 ;  /* 0x0000761000087816 */ /* 0x000fce0000000008 */
.L_x_12081:
[----:B------:R-:W-:Y:S05]  /*fe80*/  BSYNC B0 ;  /* 0x0000000000007941 */ /* 0x000fea0003800000 */
.L_x_12080:
[----:B------:R3:W-:Y:S01]  /*fe90*/  STG.E.U8 desc[UR36][R16.64], R8 ;  /* 0x0000000810007986 */ /* 0x0007e2000c101124 */
[----:B------:R-:W-:Y:S05]  /*fea0*/  BRA `(.L_x_12057) ;  /* 0x0000000000c07947 */ /* 0x000fea0003800000 */
.L_x_12074:
        /* <DEDUP_REMOVED lines=26> */
.L_x_12056:
        /* <DEDUP_REMOVED lines=16> */
.L_x_12085:
[----:B------:R-:W-:Y:S05]  /*10150*/  BRA `(.L_x_12057) ;  /* 0x0000000000147947 */ /* 0x000fea0003800000 */
.L_x_12084:
[----:B------:R-:W0:Y:S02]  /*10160*/  F2I.U64.F64.TRUNC R4, R4 ;  /* 0x0000000400047311 */ /* 0x000e24000030d800 */
[----:B0-----:R2:W-:Y:S01]  /*10170*/  STG.E.64 desc[UR36][R16.64], R4 ;  /* 0x0000000410007986 */ /* 0x0015e2000c101b24 */
[----:B------:R-:W-:Y:S05]  /*10180*/  BRA `(.L_x_12057) ;  /* 0x0000000000087947 */ /* 0x000fea0003800000 */
.L_x_12083:
[----:B------:R-:W0:Y:S02]  /*10190*/  F2I.U32.F64.TRUNC R5, R4 ;  /* 0x0000000400057311 */ /* 0x000e24000030d000 */
[----:B0-----:R0:W-:Y:S02]  /*101a0*/  STG.E desc[UR36][R16.64], R5 ;  /* 0x0000000510007986 */ /* 0x0011e4000c101924 */
.L_x_12057:
[----:B------:R-:W-:-:S07]  /*101b0*/  VIADD R23, R23, 0x80 ;  /* 0x0000008017177836 */ /* 0x000fce0000000000 */
.L_x_11967:
[----:B------:R-:W-:Y:S05]  /*101c0*/  BSYNC B6 ;  /* 0x0000000000067941 */ /* 0x000fea0003800000 */
.L_x_11966:
[----:B------:R-:W-:Y:S02]  /*101d0*/  ULDC UR4, c[0x0][0x210] ;  /* 0x0000840000047ab9 */ /* 0x000fe40000000800 */
[----:B------:R-:W-:-:S13]  /*101e0*/  ISETP.GE.AND P0, PT, R23, UR4, PT ;  /* 0x0000000417007c0c */ /* 0x000fda000bf06270 */
[----:B------:R-:W-:Y:S05]  /*101f0*/  @P0 EXIT ;  /* 0x000000000000094d */ /* 0x000fea0003800000 */
        /* <DEDUP_REMOVED lines=354> */
.L_x_12086:
        /* <DEDUP_REMOVED lines=21> */
.L_x_12090:
[----:B------:R-:W2:Y:S02]  /*11970*/  LDG.E.U8 R2, desc[UR36][R2.64] ;  /* 0x0000002402027981 */ /* 0x000ea4000c1e1100 */
[----:B--2---:R0:W1:Y:S01]  /*11980*/  I2F.F64.U16 R18, R2 ;  /* 0x0000000200127312 */ /* 0x0040620000101800 */
[----:B------:R-:W-:Y:S05]  /*11990*/  BRA `(.L_x_12092) ;  /* 0x0000000c00707947 */ /* 0x000fea0003800000 */
.L_x_12089:
        /* <DEDUP_REMOVED lines=9> */
.L_x_12094:
[----:B------:R-:W2:Y:S02]  /*11a30*/  LDG.E R2, desc[UR36][R2.64] ;  /* 0x0000002402027981 */ /* 0x000ea4000c1e1900 */
[----:B--2---:R0:W1:Y:S01]  /*11a40*/  I2F.F64 R18, R2 ;  /* 0x0000000200127312 */ /* 0x0040620000201c00 */
[----:B------:R-:W-:Y:S05]  /*11a50*/  BRA `(.L_x_12092) ;  /* 0x0000000c00407947 */ /* 0x000fea0003800000 */
.L_x_12093:
[----:B------:R-:W2:Y:S02]  /*11a60*/  LDG.E.U16 R2, desc[UR36][R2.64] ;  /* 0x0000002402027981 */ /* 0x000ea4000c1e1500 */
[----:B--2---:R0:W1:Y:S01]  /*11a70*/  I2F.F64.S16 R18, R2 ;  /* 0x0000000200127312 */ /* 0x0040620000101c00 */
[----:B------:R-:W-:Y:S05]  /*11a80*/  BRA `(.L_x_12092) ;  /* 0x0000000c00347947 */ /* 0x000fea0003800000 */
.L_x_12088:
        /* <DEDUP_REMOVED lines=10> */
.L_x_12096:
[----:B------:R-:W2:Y:S02]  /*11b30*/  LDG.E.U16 R0, desc[UR36][R2.64] ;  /* 0x0000002402007981 */ /* 0x000ea4000c1e1500 */
[----:B--2---:R-:W-:-:S05]  /*11b40*/  HADD2.F32 R0, -RZ, R0.H0_H0 ;  /* 0x20000000ff007230 */ /* 0x004fca0000004100 */
[----:B------:R-:W-:-:S04]  /*11b50*/  FMUL.FTZ R0, R0, 1 ;  /* 0x3f80000000007820 */ /* 0x000fc80000410000 */
[----:B------:R0:W1:Y:S01]  /*11b60*/  F2F.F64.F32 R18, R0 ;  /* 0x0000000000127310 */ /* 0x0000620000201800 */
[----:B------:R-:W-:Y:S05]  /*11b70*/  BRA `(.L_x_12092) ;  /* 0x0000000800f87947 */ /* 0x000fea0003800000 */
.L_x_12095:
        /* <DEDUP_REMOVED lines=10> */
.L_x_12098:
[----:B------:R-:W2:Y:S02]  /*11c20*/  LDG.E.U16 R2, desc[UR36][R2.64] ;  /* 0x0000002402027981 */ /* 0x000ea4000c1e1500 */
[----:B--2---:R-:W-:-:S05]  /*11c30*/  HADD2.F32 R0, -RZ, R2.H0_H0 ;  /* 0x20000002ff007230 */ /* 0x004fca0000004100 */
[----:B------:R-:W-:-:S04]  /*11c40*/  FMUL.FTZ R0, R0, 1 ;  /* 0x3f80000000007820 */ /* 0x000fc80000410000 */
[----:B------:R0:W1:Y:S01]  /*11c50*/  F2F.F64.F32 R18, R0 ;  /* 0x0000000000127310 */ /* 0x0000620000201800 */
[----:B------:R-:W-:Y:S05]  /*11c60*/  BRA `(.L_x_12092) ;  /* 0x0000000800bc7947 */ /* 0x000fea0003800000 */
.L_x_12097:
[----:B------:R0:W5:Y:S01]  /*11c70*/  LDG.E.64 R18, desc[UR36][R2.64] ;  /* 0x0000002402127981 */ /* 0x000162000c1e1b00 */
[----:B------:R-:W-:Y:S05]  /*11c80*/  BRA `(.L_x_12092) ;  /* 0x0000000800b47947 */ /* 0x000fea0003800000 */
.L_x_12087:
        /* <DEDUP_REMOVED lines=13> */
.L_x_12101:
[----:B------:R0:W5:Y:S01]  /*11d60*/  LDG.E.64 R18, desc[UR36][R2.64] ;  /* 0x0000002402127981 */ /* 0x000162000c1e1b00 */
[----:B------:R-:W-:Y:S05]  /*11d70*/  BRA `(.L_x_12092) ;  /* 0x0000000800787947 */ /* 0x000fea0003800000 */
.L_x_12100:
        /* <DEDUP_REMOVED lines=28> */
.L_x_12103:
        /* <DEDUP_REMOVED lines=15> */
.L_x_12102:
[----:B------:R-:W2:Y:S02]  /*12030*/  LDG.E.U16 R0, desc[UR36][R2.64] ;  /* 0x0000002402007981 */ /* 0x000ea4000c1e1500 */
[----:B--2---:R-:W-:-:S04]  /*12040*/  IMAD.U32 R0, R0, 0x10000, RZ ;  /* 0x0001000000007824 */ /* 0x004fc800078e00ff */
[----:B------:R-:W-:-:S04]  /*12050*/  FMUL.FTZ R0, R0, 1 ;  /* 0x3f80000000007820 */ /* 0x000fc80000410000 */
[----:B------:R0:W1:Y:S01]  /*12060*/  F2F.F64.F32 R18, R0 ;  /* 0x0000000000127310 */ /* 0x0000620000201800 */
[----:B------:R-:W-:Y:S05]  /*12070*/  BRA `(.L_x_12092) ;  /* 0x0000000400b87947 */ /* 0x000fea0003800000 */
.L_x_12099:
        /* <DEDUP_REMOVED lines=11> */
.L_x_12106:
        /* <DEDUP_REMOVED lines=21> */
.L_x_12110:
[----:B------:R-:W-:Y:S05]  /*12280*/  BSYNC B1 ;  /* 0x0000000000017941 */ /* 0x000fea0003800000 */
.L_x_12109:
[----:B------:R-:W-:Y:S01]  /*12290*/  LEA R3, R0, 0x3b800000, 0x17 ;  /* 0x3b80000000037811 */ /* 0x000fe200078eb8ff */
[----:B------:R-:W-:-:S05]  /*122a0*/  IMAD.SHL.U32 R0, R2, 0x100000, RZ ;  /* 0x0010000002007824 */ /* 0x000fca00078e00ff */
[----:B------:R-:W-:-:S07]  /*122b0*/  LOP3.LUT R0, R3, R0, R4, 0xfe, !PT ;  /* 0x0000000003007212 */ /* 0x000fce00078efe04 */
.L_x_12108:
[----:B------:R-:W-:Y:S05]  /*122c0*/  BSYNC B0 ;  /* 0x0000000000007941 */ /* 0x000fea0003800000 */
.L_x_12107:
[----:B------:R-:W-:-:S04]  /*122d0*/  FMUL.FTZ R0, R0, 1 ;  /* 0x3f80000000007820 */ /* 0x000fc80000410000 */
[----:B------:R2:W3:Y:S01]  /*122e0*/  F2F.F64.F32 R18, R0 ;  /* 0x0000000000127310 */ /* 0x0004e20000201800 */
[----:B------:R-:W-:Y:S05]  /*122f0*/  BRA `(.L_x_12092) ;  /* 0x0000000400187947 */ /* 0x000fea0003800000 */
.L_x_12105:
        /* <DEDUP_REMOVED lines=21> */
.L_x_12114:
[----:B------:R-:W-:Y:S05]  /*12450*/  BSYNC B1 ;  /* 0x0000000000017941 */ /* 0x000fea0003800000 */
.L_x_12113:
[----:B------:R-:W-:Y:S01]  /*12460*/  LEA R3, R0, 0x37800000, 0x17 ;  /* 0x3780000000037811 */ /* 0x000fe200078eb8ff */
[----:B------:R-:W-:-:S05]  /*12470*/  IMAD.SHL.U32 R0, R2, 0x200000, RZ ;  /* 0x0020000002007824 */ /* 0x000fca00078e00ff */
[----:B------:R-:W-:-:S07]  /*12480*/  LOP3.LUT R0, R3, R0, R4, 0xfe, !PT ;  /* 0x0000000003007212 */ /* 0x000fce00078efe04 */
.L_x_12112:
[----:B------:R-:W-:Y:S05]  /*12490*/  BSYNC B0 ;  /* 0x0000000000007941 */ /* 0x000fea0003800000 */
.L_x_12111:
[----:B------:R-:W-:-:S04]  /*124a0*/  FMUL.FTZ R0, R0, 1 ;  /* 0x3f80000000007820 */ /* 0x000fc80000410000 */
[----:B------:R4:W0:Y:S01]  /*124b0*/  F2F.F64.F32 R18, R0 ;  /* 0x0000000000127310 */ /* 0x0008220000201800 */
[----:B------:R-:W-:Y:S05]  /*124c0*/  BRA `(.L_x_12092) ;  /* 0x0000000000a47947 */ /* 0x000fea0003800000 */
.L_x_12104:
        /* <DEDUP_REMOVED lines=14> */
.L_x_12118:
[----:B------:R-:W-:Y:S05]  /*125b0*/  BSYNC B0 ;  /* 0x0000000000007941 */ /* 0x000fea0003800000 */
.L_x_12117:
[----:B------:R-:W-:-:S04]  /*125c0*/  FMUL.FTZ R0, R0, 1 ;  /* 0x3f80000000007820 */ /* 0x000fc80000410000 */
[----:B------:R0:W1:Y:S01]  /*125d0*/  F2F.F64.F32 R18, R0 ;  /* 0x0000000000127310 */ /* 0x0000620000201800 */
[----:B------:R-:W-:Y:S05]  /*125e0*/  BRA `(.L_x_12092) ;  /* 0x00000000005c7947 */ /* 0x000fea0003800000 */
.L_x_12091:
        /* <DEDUP_REMOVED lines=16> */
.L_x_12119:
[----:B------:R-:W-:Y:S01]  /*126f0*/  CS2R R18, SRZ ;  /* 0x0000000000127805 */ /* 0x000fe2000001ff00 */
[----:B------:R-:W-:Y:S06]  /*12700*/  BRA `(.L_x_12092) ;  /* 0x0000000000147947 */ /* 0x000fec0003800000 */
.L_x_12116:
[----:B------:R-:W2:Y:S02]  /*12710*/  LDG.E.64 R18, desc[UR36][R2.64] ;  /* 0x0000002402127981 */ /* 0x000ea4000c1e1b00 */
[----:B--2---:R-:W0:Y:S01]  /*12720*/  I2F.F64.U64 R18, R18 ;  /* 0x0000001200127312 */ /* 0x004e220000301800 */
[----:B------:R-:W-:Y:S05]  /*12730*/  BRA `(.L_x_12092) ;  /* 0x0000000000087947 */ /* 0x000fea0003800000 */
.L_x_12115:
[----:B------:R-:W2:Y:S02]  /*12740*/  LDG.E R2, desc[UR36][R2.64] ;  /* 0x0000002402027981 */ /* 0x000ea4000c1e1900 */
[----:B--2---:R0:W1:Y:S02]  /*12750*/  I2F.F64.U32 R18, R2 ;  /* 0x0000000200127312 */ /* 0x0040640000201800 */
.L_x_12092:
        /* <DEDUP_REMOVED lines=18> */
.L_x_12123:
[----:B------:R-:W2:Y:S02]  /*12880*/  LDG.E.U8 R4, desc[UR36][R22.64] ;  /* 0x0000002416047981 */ /* 0x000ea4000c1e1100 */
[----:B--2---:R-:W0:Y:S01]  /*12890*/  I2F.F64.U16 R4, R4 ;  /* 0x0000000400047312 */ /* 0x004e220000101800 */
[----:B------:R-:W-:Y:S05]  /*128a0*/  BRA `(.L_x_12125) ;  /* 0x0000000c00707947 */ /* 0x000fea0003800000 */
.L_x_12122:
        /* <DEDUP_REMOVED lines=9> */
.L_x_12127:
[----:B------:R-:W2:Y:S02]  /*12940*/  LDG.E R4, desc[UR36][R22.64] ;  /* 0x0000002416047981 */ /* 0x000ea4000c1e1900 */
[----:B--2---:R-:W0:Y:S01]  /*12950*/  I2F.F64 R4, R4 ;  /* 0x0000000400047312 */ /* 0x004e220000201c00 */
[----:B------:R-:W-:Y:S05]  /*12960*/  BRA `(.L_x_12125) ;  /* 0x0000000c00407947 */ /* 0x000fea0003800000 */
.L_x_12126:
[----:B------:R-:W2:Y:S02]  /*12970*/  LDG.E.U16 R4, desc[UR36][R22.64] ;  /* 0x0000002416047981 */ /* 0x000ea4000c1e1500 */
[----:B--2---:R-:W0:Y:S01]  /*12980*/  I2F.F64.S16 R4, R4 ;  /* 0x0000000400047312 */ /* 0x004e220000101c00 */
[----:B------:R-:W-:Y:S05]  /*12990*/  BRA `(.L_x_12125) ;  /* 0x0000000c00347947 */ /* 0x000fea0003800000 */
.L_x_12121:
        /* <DEDUP_REMOVED lines=10> */
.L_x_12129:
[----:B------:R-:W2:Y:S02]  /*12a40*/  LDG.E.U16 R0, desc[UR36][R22.64] ;  /* 0x0000002416007981 */ /* 0x000ea4000c1e1500 */
[----:B--2---:R-:W-:-:S05]  /*12a50*/  HADD2.F32 R0, -RZ, R0.H0_H0 ;  /* 0x20000000ff007230 */ /* 0x004fca0000004100 */
[----:B------:R-:W-:-:S04]  /*12a60*/  FMUL.FTZ R0, R0, 1 ;  /* 0x3f80000000007820 */ /* 0x000fc80000410000 */
[----:B------:R0:W2:Y:S01]  /*12a70*/  F2F.F64.F32 R4, R0 ;  /* 0x0000000000047310 */ /* 0x0000a20000201800 */
[----:B------:R-:W-:Y:S05]  /*12a80*/  BRA `(.L_x_12125) ;  /* 0x0000000800f87947 */ /* 0x000fea0003800000 */
.L_x_12128:
        /* <DEDUP_REMOVED lines=10> */
.L_x_12131:
[----:B------:R-:W2:Y:S02]  /*12b30*/  LDG.E.U16 R22, desc[UR36][R22.64] ;  /* 0x0000002416167981 */ /* 0x000ea4000c1e1500 */
[----:B--2---:R-:W-:-:S05]  /*12b40*/  HADD2.F32 R0, -RZ, R22.H0_H0 ;  /* 0x20000016ff007230 */ /* 0x004fca0000004100 */
[----:B------:R-:W-:-:S04]  /*12b50*/  FMUL.FTZ R0, R0, 1 ;  /* 0x3f80000000007820 */ /* 0x000fc80000410000 */
[----:B------:R0:W2:Y:S01]  /*12b60*/  F2F.F64.F32 R4, R0 ;  /* 0x0000000000047310 */ /* 0x0000a20000201800 */
[----:B------:R-:W-:Y:S05]  /*12b70*/  BRA `(.L_x_12125) ;  /* 0x0000000800bc7947 */ /* 0x000fea0003800000 */
.L_x_12130:
[----:B------:R0:W5:Y:S01]  /*12b80*/  LDG.E.64 R4, desc[UR36][R22.64] ;  /* 0x0000002416047981 */ /* 0x000162000c1e1b00 */
[----:B------:R-:W-:Y:S05]  /*12b90*/  BRA `(.L_x_12125) ;  /* 0x0000000800b47947 */ /* 0x000fea0003800000 */
.L_x_12120:
        /* <DEDUP_REMOVED lines=13> */
.L_x_12134:
[----:B------:R0:W5:Y:S01]  /*12c70*/  LDG.E.64 R4, desc[UR36][R22.64] ;  /* 0x0000002416047981 */ /* 0x000162000c1e1b00 */
[----:B------:R-:W-:Y:S05]  /*12c80*/  BRA `(.L_x_12125) ;  /* 0x0000000800787947 */ /* 0x000fea0003800000 */
.L_x_12133:
        /* <DEDUP_REMOVED lines=28> */
.L_x_12136:
        /* <DEDUP_REMOVED lines=13> */
[----:B------:R4:W0:Y:S01]  /*12f20*/  F2F.F64.F32 R4, R2 ;  /* 0x0000000200047310 */ /* 0x0008220000201800 */
[----:B------:R-:W-:Y:S05]  /*12f30*/  BRA `(.L_x_12125) ;  /* 0x0000000400cc7947 */ /* 0x000fea0003800000 */
.L_x_12135:
[----:B------:R-:W2:Y:S02]  /*12f40*/  LDG.E.U16 R0, desc[UR36][R22.64] ;  /* 0x0000002416007981 */ /* 0x000ea4000c1e1500 */
[----:B--2---:R-:W-:-:S04]  /*12f50*/  IMAD.U32 R0, R0, 0x10000, RZ ;  /* 0x0001000000007824 */ /* 0x004fc800078e00ff */
[----:B------:R-:W-:-:S04]  /*12f60*/  FMUL.FTZ R0, R0, 1 ;  /* 0x3f80000000007820 */ /* 0x000fc80000410000 */
[----:B------:R0:W2:Y:S01]  /*12f70*/  F2F.F64.F32 R4, R0 ;  /* 0x0000000000047310 */ /* 0x0000a20000201800 */
[----:B------:R-:W-:Y:S05]  /*12f80*/  BRA `(.L_x_12125) ;  /* 0x0000000400b87947 */ /* 0x000fea0003800000 */
.L_x_12132:
        /* <DEDUP_REMOVED lines=11> */
.L_x_12139:
        /* <DEDUP_REMOVED lines=21> */
.L_x_12143:
[----:B------:R-:W-:Y:S05]  /*13190*/  BSYNC B1 ;  /* 0x0000000000017941 */ /* 0x000fea0003800000 */
.L_x_12142:
[----:B------:R-:W-:Y:S01]  /*131a0*/  LEA R3, R0, 0x3b800000, 0x17 ;  /* 0x3b80000000037811 */ /* 0x000fe200078eb8ff */
[----:B------:R-:W-:-:S05]  /*131b0*/  IMAD.SHL.U32 R0, R2, 0x100000, RZ ;  /* 0x0010000002007824 */ /* 0x000fca00078e00ff */
[----:B------:R-:W-:-:S07]  /*131c0*/  LOP3.LUT R0, R3, R0, R4, 0xfe, !PT ;  /* 0x0000000003007212 */ /* 0x000fce00078efe04 */
.L_x_12141:
[----:B------:R-:W-:Y:S05]  /*131d0*/  BSYNC B0 ;  /* 0x0000000000007941 */ /* 0x000fea0003800000 */
.L_x_12140:
[----:B------:R-:W-:-:S04]  /*131e0*/  FMUL.FTZ R0, R0, 1 ;  /* 0x3f80000000007820 */ /* 0x000fc80000410000 */
[----:B------:R0:W2:Y:S01]  /*131f0*/  F2F.F64.F32 R4, R0 ;  /* 0x0000000000047310 */ /* 0x0000a20000201800 */
[----:B------:R-:W-:Y:S05]  /*13200*/  BRA `(.L_x_12125) ;  /* 0x0000000400187947 */ /* 0x000fea0003800000 */
.L_x_12138:
        /* <DEDUP_REMOVED lines=21> */
.L_x_12147:
[----:B------:R-:W-:Y:S05]  /*13360*/  BSYNC B1 ;  /* 0x0000000000017941 */ /* 0x000fea0003800000 */
.L_x_12146:
[----:B------:R-:W-:Y:S01]  /*13370*/  LEA R3, R0, 0x37800000, 0x17 ;  /* 0x3780000000037811 */ /* 0x000fe200078eb8ff */
[----:B------:R-:W-:-:S05]  /*13380*/  IMAD.SHL.U32 R0, R2, 0x200000, RZ ;  /* 0x0020000002007824 */ /* 0x000fca00078e00ff */
[----:B------:R-:W-:-:S07]  /*13390*/  LOP3.LUT R0, R3, R0, R4, 0xfe, !PT ;  /* 0x0000000003007212 */ /* 0x000fce00078efe04 */
.L_x_12145:
[----:B------:R-:W-:Y:S05]  /*133a0*/  BSYNC B0 ;  /* 0x0000000000007941 */ /* 0x000fea0003800000 */
.L_x_12144:
[----:B------:R-:W-:-:S04]  /*133b0*/  FMUL.FTZ R0, R0, 1 ;  /* 0x3f80000000007820 */ /* 0x000fc80000410000 */
[----:B------:R0:W2:Y:S01]  /*133c0*/  F2F.F64.F32 R4, R0 ;  /* 0x0000000000047310 */ /* 0x0000a20000201800 */
[----:B------:R-:W-:Y:S05]  /*133d0*/  BRA `(.L_x_12125) ;  /* 0x0000000000a47947 */ /* 0x000fea0003800000 */
.L_x_12137:
        /* <DEDUP_REMOVED lines=14> */
.L_x_12151:
[----:B------:R-:W-:Y:S05]  /*134c0*/  BSYNC B0 ;  /* 0x0000000000007941 */ /* 0x000fea0003800000 */
.L_x_12150:
[----:B------:R-:W-:-:S04]  /*134d0*/  FMUL.FTZ R0, R0, 1 ;  /* 0x3f80000000007820 */ /* 0x000fc80000410000 */
[----:B------:R0:W2:Y:S01]  /*134e0*/  F2F.F64.F32 R4, R0 ;  /* 0x0000000000047310 */ /* 0x0000a20000201800 */
[----:B------:R-:W-:Y:S05]  /*134f0*/  BRA `(.L_x_12125) ;  /* 0x00000000005c7947 */ /* 0x000fea0003800000 */
.L_x_12124:
        /* <DEDUP_REMOVED lines=16> */
.L_x_12152:
[----:B------:R-:W-:Y:S01]  /*13600*/  CS2R R4, SRZ ;  /* 0x0000000000047805 */ /* 0x000fe2000001ff00 */
[----:B------:R-:W-:Y:S06]  /*13610*/  BRA `(.L_x_12125) ;  /* 0x0000000000147947 */ /* 0x000fec0003800000 */
.L_x_12149:
[----:B------:R-:W2:Y:S02]  /*13620*/  LDG.E.64 R4, desc[UR36][R22.64] ;  /* 0x0000002416047981 */ /* 0x000ea4000c1e1b00 */
[----:B--2---:R-:W0:Y:S01]  /*13630*/  I2F.F64.U64 R4, R4 ;  /* 0x0000000400047312 */ /* 0x004e220000301800 */
[----:B------:R-:W-:Y:S05]  /*13640*/  BRA `(.L_x_12125) ;  /* 0x0000000000087947 */ /* 0x000fea0003800000 */
.L_x_12148:
[----:B------:R-:W2:Y:S02]  /*13650*/  LDG.E R4, desc[UR36][R22.64] ;  /* 0x0000002416047981 */ /* 0x000ea4000c1e1900 */
[----:B--2---:R-:W0:Y:S02]  /*13660*/  I2F.F64.U32 R4, R4 ;  /* 0x0000000400047312 */ /* 0x004e240000201800 */
.L_x_12125:
[----:B0-2--5:R-:W-:Y:S01]  /*13670*/  LOP3.LUT R3, R5, 0x7fffffff, RZ, 0xc0, !PT ;  /* 0x7fffffff05037812 */ /* 0x025fe200078ec0ff */
[----:B------:R-:W-:Y:S01]  /*13680*/  BSSY B0, `(.L_x_12153) ;  /* 0x00000fb000007945 */ /* 0x000fe20003800000 */
[----:B-1-3--:R-:W-:Y:S01]  /*13690*/  LOP3.LUT R7, R19, 0x7fffffff, RZ, 0xc0, !PT ;  /* 0x7fffffff13077812 */ /* 0x00afe200078ec0ff */
[----:B----4-:R-:W-:Y:S01]  /*136a0*/  IMAD.MOV.U32 R2, RZ, RZ, R4 ;  /* 0x000000ffff027224 */ /* 0x010fe200078e0004 */
        /* <DEDUP_REMOVED lines=34> */
.L_x_12158:
        /* <DEDUP_REMOVED lines=12> */
.L_x_12157:
[----:B------:R-:W-:Y:S05]  /*13990*/  BSYNC B1 ;  /* 0x0000000000017941 */ /* 0x000fea0003800000 */
.L_x_12156:
        /* <DEDUP_REMOVED lines=13> */
.L_x_12164:
        /* <DEDUP_REMOVED lines=33> */
.L_x_12163:
[----:B------:R-:W-:-:S07]  /*13c80*/  IMAD.MOV.U32 R6, RZ, RZ, R8 ;  /* 0x000000ffff067224 */ /* 0x000fce00078e0008 */
.L_x_12162:
[----:B------:R-:W-:Y:S05]  /*13c90*/  BSYNC B2 ;  /* 0x0000000000027941 */ /* 0x000fea0003800000 */
.L_x_12161:
[----:B------:R-:W-:-:S13]  /*13ca0*/  ISETP.GE.U32.AND P0, PT, R7, 0xc, PT ;  /* 0x0000000c0700780c */ /* 0x000fda0003f06070 */
[----:B------:R-:W-:Y:S05]  /*13cb0*/  @!P0 BRA `(.L_x_12160) ;  /* 0x0000000400d88947 */ /* 0x000fea0003800000 */
[----:B------:R-:W-:Y:S01]  /*13cc0*/  BSSY B2, `(.L_x_12165) ;  /* 0x0000074000027945 */ /* 0x000fe20003800000 */
.L_x_12166:
        /* <DEDUP_REMOVED lines=116> */
.L_x_12165:
[----:B------:R-:W-:-:S07]  /*14410*/  IMAD.MOV.U32 R13, RZ, RZ, R7 ;  /* 0x000000ffff0d7224 */ /* 0x000fce00078e0007 */
.L_x_12160:
[----:B------:R-:W-:Y:S05]  /*14420*/  BSYNC B1 ;  /* 0x0000000000017941 */ /* 0x000fea0003800000 */
.L_x_12159:
        /* <DEDUP_REMOVED lines=20> */
.L_x_12168:
[----:B------:R-:W-:Y:S05]  /*14570*/  BSYNC B1 ;  /* 0x0000000000017941 */ /* 0x000fea0003800000 */
.L_x_12167:
[----:B------:R-:W-:-:S05]  /*14580*/  IMAD.MOV.U32 R5, RZ, RZ, R9 ;  /* 0x000000ffff057224 */ /* 0x000fca00078e0009 */
[----:B------:R-:W-:Y:S01]  /*14590*/  LOP3.LUT R5, R5, 0x80000000, R19, 0xb8, !PT ;  /* 0x8000000005057812 */ /* 0x000fe200078eb813 */
[----:B------:R-:W-:Y:S06]  /*145a0*/  BRA `(.L_x_12155) ;  /* 0x0000000000207947 */ /* 0x000fec0003800000 */
.L_x_12154:
        /* <DEDUP_REMOVED lines=8> */
.L_x_12155:
[----:B------:R-:W-:Y:S05]  /*14630*/  BSYNC B0 ;  /* 0x0000000000007941 */ /* 0x000fea0003800000 */
.L_x_12153:
        /* <DEDUP_REMOVED lines=13> */
[----:B0-----:R-:W-:Y:S01]  /*14710*/  STG.E.U8 desc[UR36][R16.64], R5 ;  /* 0x0000000510007986 */ /* 0x001fe2000c101124 */
[----:B------:R-:W-:Y:S05]  /*14720*/  EXIT ;  /* 0x000000000000794d */ /* 0x000fea0003800000 */
.L_x_12172:
[----:B------:R-:W0:Y:S02]  /*14730*/  F2I.S64.F64.TRUNC R4, R4 ;  /* 0x0000000400047311 */ /* 0x000e24000030d900 */
[----:B0-----:R-:W-:-:S05]  /*14740*/  IMAD.MOV.U32 R3, RZ, RZ, R4 ;  /* 0x000000ffff037224 */ /* 0x001fca00078e0004 */
[----:B------:R-:W-:Y:S01]  /*14750*/  STG.E.U8 desc[UR36][R16.64], R3 ;  /* 0x0000000310007986 */ /* 0x000fe2000c101124 */
[----:B------:R-:W-:Y:S05]  /*14760*/  EXIT ;  /* 0x000000000000794d */ /* 0x000fea0003800000 */
.L_x_12171:
[----:B------:R-:W-:-:S13]  /*14770*/  ISETP.NE.AND P0, PT, R0, 0x2, PT ;  /* 0x000000020000780c */ /* 0x000fda0003f05270 */
[----:B------:R-:W-:Y:S05]  /*14780*/  @!P0 BRA `(.L_x_12174) ;  /* 0x0000000000288947 */ /* 0x000fea0003800000 */
[----:B------:R-:W-:-:S13]  /*14790*/  ISETP.NE.AND P0, PT, R0, 0x3, PT ;  /* 0x000000030000780c */ /* 0x000fda0003f05270 */
[----:B------:R-:W-:Y:S05]  /*147a0*/  @!P0 BRA `(.L_x_12175) ;  /* 0x0000000000148947 */ /* 0x000fea0003800000 */
[----:B------:R-:W-:-:S13]  /*147b0*/  ISETP.NE.AND P0, PT, R0, 0x4, PT ;  /* 0x000000040000780c */ /* 0x000fda0003f05270 */
[----:B------:R-:W-:Y:S05]  /*147c0*/  @P0 BRA `(.L_x_12173) ;  /* 0x0000000c00880947 */ /* 0x000fea0003800000 */
[----:B------:R-:W0:Y:S02]  /*147d0*/  F2I.S64.F64.TRUNC R4, R4 ;  /* 0x0000000400047311 */ /* 0x000e24000030d900 */
[----:B0-----:R-:W-:Y:S01]  /*147e0*/  STG.E.64 desc[UR36][R16.64], R4 ;  /* 0x0000000410007986 */ /* 0x001fe2000c101b24 */
[----:B------:R-:W-:Y:S05]  /*147f0*/  EXIT ;  /* 0x000000000000794d */ /* 0x000fea0003800000 */
.L_x_12175:
[----:B------:R-:W0:Y:S02]  /*14800*/  F2I.F64.TRUNC R5, R4 ;  /* 0x0000000400057311 */ /* 0x000e24000030d100 */
[----:B0-----:R-:W-:Y:S01]  /*14810*/  STG.E desc[UR36][R16.64], R5 ;  /* 0x0000000510007986 */ /* 0x001fe2000c101924 */
[----:B------:R-:W-:Y:S05]  /*14820*/  EXIT ;  /* 0x000000000000794d */ /* 0x000fea0003800000 */
.L_x_12174:
[----:B------:R-:W0:Y:S02]  /*14830*/  F2I.F64.TRUNC R5, R4 ;  /* 0x0000000400057311 */ /* 0x000e24000030d100 */
[----:B0-----:R-:W-:Y:S01]  /*14840*/  STG.E.U16 desc[UR36][R16.64], R5 ;  /* 0x0000000510007986 */ /* 0x001fe2000c101524 */
[----:B------:R-:W-:Y:S05]  /*14850*/  EXIT ;  /* 0x000000000000794d */ /* 0x000fea0003800000 */
.L_x_12170:
        /* <DEDUP_REMOVED lines=11> */
[----:B------:R-:W-:Y:S01]  /*14910*/  STG.E desc[UR36][R16.64], R3 ;  /* 0x0000000310007986 */ /* 0x000fe2000c101924 */
[----:B------:R-:W-:Y:S05]  /*14920*/  EXIT ;  /* 0x000000000000794d */ /* 0x000fea0003800000 */
.L_x_12177:
[----:B------:R-:W-:Y:S01]  /*14930*/  UMOV UR4, 0xf0000000 ;  /* 0xf000000000047882 */ /* 0x000fe20000000000 */
[----:B------:R-:W-:Y:S01]  /*14940*/  UMOV UR5, 0x380fffff ;  /* 0x380fffff00057882 */ /* 0x000fe20000000000 */
[----:B------:R-:W0:Y:S01]  /*14950*/  F2F.F32.F64 R0, R4 ;  /* 0x0000000400007310 */ /* 0x000e220000301000 */
[----:B------:R-:W-:-:S14]  /*14960*/  DSETP.GEU.AND P0, PT, |R4|, UR4, PT ;  /* 0x0000000404007e2a */ /* 0x000fdc000bf0e200 */
[----:B0-----:R-:W-:-:S05]  /*14970*/  @!P0 FMUL R0, R0, 1.175494350822287508e-38 ;  /* 0x0080000000008820 */ /* 0x001fca0000400000 */
[----:B------:R-:W-:-:S05]  /*14980*/  F2FP.F16.F32.PACK_AB R0, RZ, R0 ;  /* 0x00000000ff00723e */ /* 0x000fca00000000ff */
[----:B------:R-:W-:Y:S01]  /*14990*/  STG.E.U16 desc[UR36][R16.64], R0 ;  /* 0x0000000010007986 */ /* 0x000fe2000c101524 */
[----:B------:R-:W-:Y:S05]  /*149a0*/  EXIT ;  /* 0x000000000000794d */ /* 0x000fea0003800000 */
.L_x_12176:
        /* <DEDUP_REMOVED lines=12> */
[----:B------:R-:W-:Y:S01]  /*14a70*/  STG.E.64 desc[UR36][R16.64], R2 ;  /* 0x0000000210007986 */ /* 0x000fe2000c101b24 */
[----:B------:R-:W-:Y:S05]  /*14a80*/  EXIT ;  /* 0x000000000000794d */ /* 0x000fea0003800000 */
.L_x_12179:
[----:B------:R-:W-:Y:S01]  /*14a90*/  UMOV UR4, 0xf0000000 ;  /* 0xf000000000047882 */ /* 0x000fe20000000000 */
[----:B------:R-:W-:Y:S01]  /*14aa0*/  UMOV UR5, 0x380fffff ;  /* 0x380fffff00057882 */ /* 0x000fe20000000000 */
[----:B------:R-:W0:Y:S01]  /*14ab0*/  F2F.F32.F64 R0, R4 ;  /* 0x0000000400007310 */ /* 0x000e220000301000 */
[----:B------:R-:W-:-:S14]  /*14ac0*/  DSETP.GEU.AND P0, PT, |R4|, UR4, PT ;  /* 0x0000000404007e2a */ /* 0x000fdc000bf0e200 */
[----:B0-----:R-:W-:-:S05]  /*14ad0*/  @!P0 FMUL R0, R0, 1.175494350822287508e-38 ;  /* 0x0080000000008820 */ /* 0x001fca0000400000 */
[----:B------:R-:W-:-:S04]  /*14ae0*/  F2FP.F16.F32.PACK_AB R3, RZ, R0 ;  /* 0x00000000ff03723e */ /* 0x000fc800000000ff */
[----:B------:R-:W-:-:S05]  /*14af0*/  PRMT R3, R3, 0x5410, RZ ;  /* 0x0000541003037816 */ /* 0x000fca00000000ff */
[----:B------:R-:W-:Y:S01]  /*14b00*/  STG.E desc[UR36][R16.64], R3 ;  /* 0x0000000310007986 */ /* 0x000fe2000c101924 */
[----:B------:R-:W-:Y:S05]  /*14b10*/  EXIT ;  /* 0x000000000000794d */ /* 0x000fea0003800000 */
.L_x_12178:
[----:B------:R-:W-:Y:S01]  /*14b20*/  STG.E.64 desc[UR36][R16.64], R4 ;  /* 0x0000000410007986 */ /* 0x000fe2000c101b24 */
[----:B------:R-:W-:Y:S05]  /*14b30*/  EXIT ;  /* 0x000000000000794d */ /* 0x000fea0003800000 */
.L_x_12169:
        /* <DEDUP_REMOVED lines=10> */
[----:B------:R-:W-:Y:S01]  /*14be0*/  STG.E.U8 desc[UR36][R16.64], R3 ;  /* 0x0000000310007986 */ /* 0x000fe2000c101124 */
[----:B------:R-:W-:Y:S05]  /*14bf0*/  EXIT ;  /* 0x000000000000794d */ /* 0x000fea0003800000 */
.L_x_12182:
[----:B------:R-:W-:-:S05]  /*14c00*/  CS2R R6, SRZ ;  /* 0x0000000000067805 */ /* 0x000fca000001ff00 */
[----:B------:R-:W-:Y:S01]  /*14c10*/  STG.E.128 desc[UR36][R16.64], R4 ;  /* 0x0000000410007986 */ /* 0x000fe2000c101d24 */
[----:B------:R-:W-:Y:S05]  /*14c20*/  EXIT ;  /* 0x000000000000794d */ /* 0x000fea0003800000 */
.L_x_12181:
        /* <DEDUP_REMOVED lines=25> */
.L_x_12186:
[----:B------:R-:W-:Y:S05]  /*14dc0*/  BSYNC B0 ;  /* 0x0000000000007941 */ /* 0x000fea0003800000 */
.L_x_12185:
[----:B------:R-:W-:-:S05]  /*14dd0*/  LOP3.LUT R3, R0, R3, RZ, 0xfc, !PT ;  /* 0x0000000300037212 */ /* 0x000fca00078efcff */
[----:B------:R-:W-:Y:S01]  /*14de0*/  STG.E.U8 desc[UR36][R16.64], R3 ;  /* 0x0000000310007986 */ /* 0x000fe2000c101124 */
[----:B------:R-:W-:Y:S05]  /*14df0*/  EXIT ;  /* 0x000000000000794d */ /* 0x000fea0003800000 */
.L_x_12184:
        /* <DEDUP_REMOVED lines=17> */
.L_x_12188:
[----:B------:R-:W-:Y:S01]  /*14f10*/  IMAD.MOV.U32 R0, RZ, RZ, 0x7f ;  /* 0x0000007fff007424 */ /* 0x000fe200078e00ff */
[----:B------:R-:W-:-:S04]  /*14f20*/  ISETP.GT.U32.AND P0, PT, R2, 0x7f800000, PT ;  /* 0x7f8000000200780c */ /* 0x000fc80003f04070 */
[----:B------:R-:W-:-:S09]  /*14f30*/  SEL R0, R0, 0x7c, P0 ;  /* 0x0000007c00007807 */ /* 0x000fd20000000000 */
.L_x_12189:
[----:B------:R-:W-:Y:S05]  /*14f40*/  BSYNC B0 ;  /* 0x0000000000007941 */ /* 0x000fea0003800000 */
.L_x_12187:
[----:B------:R-:W-:-:S04]  /*14f50*/  LOP3.LUT R2, R3, 0x80000000, RZ, 0xc0, !PT ;  /* 0x8000000003027812 */ /* 0x000fc800078ec0ff */
[----:B------:R-:W-:-:S04]  /*14f60*/  SHF.R.U32.HI R3, RZ, 0x18, R2 ;  /* 0x00000018ff037819 */ /* 0x000fc80000011602 */
[----:B------:R-:W-:-:S05]  /*14f70*/  LOP3.LUT R3, R0, R3, RZ, 0xfc, !PT ;  /* 0x0000000300037212 */ /* 0x000fca00078efcff */
[----:B------:R-:W-:Y:S01]  /*14f80*/  STG.E.U8 desc[UR36][R16.64], R3 ;  /* 0x0000000310007986 */ /* 0x000fe2000c101124 */
[----:B------:R-:W-:Y:S05]  /*14f90*/  EXIT ;  /* 0x000000000000794d */ /* 0x000fea0003800000 */
.L_x_12183:
[----:B------:R-:W-:Y:S01]  /*14fa0*/  UMOV UR4, 0xf0000000 ;  /* 0xf000000000047882 */ /* 0x000fe20000000000 */
[----:B------:R-:W-:Y:S01]  /*14fb0*/  UMOV UR5, 0x380fffff ;  /* 0x380fffff00057882 */ /* 0x000fe20000000000 */
[----:B------:R-:W0:Y:S01]  /*14fc0*/  F2F.F32.F64 R0, R4 ;  /* 0x0000000400007310 */ /* 0x000e220000301000 */
[----:B------:R-:W-:-:S14]  /*14fd0*/  DSETP.GEU.AND P0, PT, |R4|, UR4, PT ;  /* 0x0000000404007e2a */ /* 0x000fdc000bf0e200 */
[----:B0-----:R-:W-:-:S05]  /*14fe0*/  @!P0 FMUL R0, R0, 1.175494350822287508e-38 ;  /* 0x0080000000008820 */ /* 0x001fca0000400000 */
[----:B------:R-:W-:-:S05]  /*14ff0*/  F2FP.BF16.F32.PACK_AB R0, RZ, R0 ;  /* 0x00000000ff00723e */ /* 0x000fca00000010ff */
[----:B------:R-:W-:Y:S01]  /*15000*/  STG.E.U16 desc[UR36][R16.64], R0 ;  /* 0x0000000010007986 */ /* 0x000fe2000c101524 */
[----:B------:R-:W-:Y:S05]  /*15010*/  EXIT ;  /* 0x000000000000794d */ /* 0x000fea0003800000 */
.L_x_12180:
        /* <DEDUP_REMOVED lines=9> */
[----:B0-----:R-:W-:Y:S01]  /*150b0*/  STG.E.U16 desc[UR36][R16.64], R5 ;  /* 0x0000000510007986 */ /* 0x001fe2000c101524 */
[----:B------:R-:W-:Y:S05]  /*150c0*/  EXIT ;  /* 0x000000000000794d */ /* 0x000fea0003800000 */
.L_x_12192:
        /* <DEDUP_REMOVED lines=21> */
.L_x_12195:
[----:B------:R-:W-:-:S04]  /*15220*/  LOP3.LUT R2, R3, 0x80000000, RZ, 0xc0, !PT ;  /* 0x8000000003027812 */ /* 0x000fc800078ec0ff */
[----:B------:R-:W-:-:S04]  /*15230*/  SHF.R.U32.HI R3, RZ, 0x18, R2 ;  /* 0x00000018ff037819 */ /* 0x000fc80000011602 */
[----:B------:R-:W-:-:S04]  /*15240*/  LOP3.LUT R0, R0, R3, RZ, 0xfc, !PT ;  /* 0x0000000300007212 */ /* 0x000fc800078efcff */
[----:B------:R-:W-:-:S07]  /*15250*/  PRMT R8, R0, 0x7610, R8 ;  /* 0x0000761000087816 */ /* 0x000fce0000000008 */
.L_x_12194:
[----:B------:R-:W-:Y:S05]  /*15260*/  BSYNC B0 ;  /* 0x0000000000007941 */ /* 0x000fea0003800000 */
.L_x_12193:
[----:B------:R-:W-:Y:S01]  /*15270*/  STG.E.U8 desc[UR36][R16.64], R8 ;  /* 0x0000000810007986 */ /* 0x000fe2000c101124 */
[----:B------:R-:W-:Y:S05]  /*15280*/  EXIT ;  /* 0x000000000000794d */ /* 0x000fea0003800000 */
.L_x_12191:
        /* <DEDUP_REMOVED lines=21> */
.L_x_12198:
[----:B------:R-:W-:-:S04]  /*153e0*/  LOP3.LUT R2, R3, 0x80000000, RZ, 0xc0, !PT ;  /* 0x8000000003027812 */ /* 0x000fc800078ec0ff */
[----:B------:R-:W-:-:S04]  /*153f0*/  SHF.R.U32.HI R3, RZ, 0x18, R2 ;  /* 0x00000018ff037819 */ /* 0x000fc80000011602 */
[----:B------:R-:W-:-:S04]  /*15400*/  LOP3.LUT R0, R0, R3, RZ, 0xfc, !PT ;  /* 0x0000000300007212 */ /* 0x000fc800078efcff */
[----:B------:R-:W-:-:S07]  /*15410*/  PRMT R8, R0, 0x7610, R8 ;  /* 0x0000761000087816 */ /* 0x000fce0000000008 */
.L_x_12197:
[----:B------:R-:W-:Y:S05]  /*15420*/  BSYNC B0 ;  /* 0x0000000000007941 */ /* 0x000fea0003800000 */
.L_x_12196:
[----:B------:R-:W-:Y:S01]  /*15430*/  STG.E.U8 desc[UR36][R16.64], R8 ;  /* 0x0000000810007986 */ /* 0x000fe2000c101124 */
[----:B------:R-:W-:Y:S05]  /*15440*/  EXIT ;  /* 0x000000000000794d */ /* 0x000fea0003800000 */
.L_x_12190:
        /* <DEDUP_REMOVED lines=26> */
.L_x_12173:
        /* <DEDUP_REMOVED lines=16> */
.L_x_12201:
[----:B------:R-:W-:Y:S05]  /*156f0*/  EXIT ;  /* 0x000000000000794d */ /* 0x000fea0003800000 */
.L_x_12200:
[----:B------:R-:W0:Y:S02]  /*15700*/  F2I.U64.F64.TRUNC R4, R4 ;  /* 0x0000000400047311 */ /* 0x000e24000030d800 */
[----:B0-----:R-:W-:Y:S01]  /*15710*/  STG.E.64 desc[UR36][R16.64], R4 ;  /* 0x0000000410007986 */ /* 0x001fe2000c101b24 */
[----:B------:R-:W-:Y:S05]  /*15720*/  EXIT ;  /* 0x000000000000794d */ /* 0x000fea0003800000 */
.L_x_12199:
[----:B------:R-:W0:Y:S02]  /*15730*/  F2I.U32.F64.TRUNC R5, R4 ;  /* 0x0000000400057311 */ /* 0x000e24000030d000 */
[----:B0-----:R-:W-:Y:S01]  /*15740*/  STG.E desc[UR36][R16.64], R5 ;  /* 0x0000000510007986 */ /* 0x001fe2000c101924 */
[----:B------:R-:W-:Y:S05]  /*15750*/  EXIT ;  /* 0x000000000000794d */ /* 0x000fea0003800000 */
.L_x_12202:
        /* <DEDUP_REMOVED lines=10> */
.L_x_57360:


//--------------------- .text._ZN2at6native27unrolled_elementwise_kernelINS0_13BinaryFunctorIdddZZZNS0_16fmod_kernel_cudaERNS_18TensorIteratorBaseEENKUlvE0_clEvENKUlvE_clEvEUlddE_EESt5arrayIPcLm3EELi4E23TrivialOffsetCalculatorILi2EjESC_ILi1EjENS0_6memory12LoadWithCastILi2EEENSF_13StoreWithCastILi1EEEEEviT_T0_T2_T3_T4_T5_ --------------------------
	.section	.text._ZN2at6native27unrolled_elementwise_kernelINS0_13BinaryFunctorIdddZZZNS0_16fmod_kernel_cudaERNS_18TensorIteratorBaseEENKUlvE0_clEvENKUlvE_clEvEUlddE_EESt5arrayIPcLm3EELi4E23TrivialOffsetCalculatorILi2EjESC_ILi1EjENS0_6memory12LoadWithCastILi2EEENSF_13StoreWithCastILi1EEEEEviT_T0_T2_T3_T4_T5_,"ax",@progbits
	.align	128
        .global         _ZN2at6native27unrolled_elementwise_kernelINS0_13BinaryFunctorIdddZZZNS0_16fmod_kernel_cudaERNS_18TensorIteratorBaseEENKUlvE0_clEvENKUlvE_clEvEUlddE_EESt5arrayIPcLm3EELi4E23TrivialOffsetCalculatorILi2EjESC_ILi1EjENS0_6memory12LoadWithCastILi2EEENSF_13StoreWithCastILi1EEEEEviT_T0_T2_T3_T4_T5_
        .type           _ZN2at6native27unrolled_elementwise_kernelINS0_13BinaryFunctorIdddZZZNS0_16fmod_kernel_cudaERNS_18TensorIteratorBaseEENKUlvE0_clEvENKUlvE_clEvEUlddE_EESt5arrayIPcLm3EELi4E23TrivialOffsetCalculatorILi2EjESC_ILi1EjENS0_6memory12LoadWithCastILi2EEENSF_13StoreWithCastILi1EEEEEviT_T0_T2_T3_T4_T5_,@function
        .size           _ZN2at6native27unrolled_elementwise_kernelINS0_13BinaryFunctorIdddZZZNS0_16fmod_kernel_cudaERNS_18TensorIteratorBaseEENKUlvE0_clEvENKUlvE_clEvEUlddE_EESt5arrayIPcLm3EELi4E23TrivialOffsetCalculatorILi2EjESC_ILi1EjENS0_6memory12LoadWithCastILi2EEENSF_13StoreWithCastILi1EEEEEviT_T0_T2_T3_T4_T5_,(.L_x_57361 - _ZN2at6native27unrolled_elementwise_kernelINS0_13BinaryFunctorIdddZZZNS0_16fmod_kernel_cudaERNS_18TensorIteratorBaseEENKUlvE0_clEvENKUlvE_clEvEUlddE_EESt5arrayIPcLm3EELi4E23TrivialOffsetCalculatorILi2EjESC_ILi1EjENS0_6memory12LoadWithCastILi2EEENSF_13StoreWithCastILi1EEEEEviT_T0_T2_T3_T4_T5_)
        .other          _ZN2at6native27unrolled_elementwise_kernelINS0_13BinaryFunctorIdddZZZNS0_16fmod_kernel_cudaERNS_18TensorIteratorBaseEENKUlvE0_clEvENKUlvE_clEvEUlddE_EESt5arrayIPcLm3EELi4E23TrivialOffsetCalculatorILi2EjESC_ILi1EjENS0_6memory12LoadWithCastILi2EEENSF_13StoreWithCastILi1EEEEEviT_T0_T2_T3_T4_T5_,@"STO_CUDA_ENTRY STV_DEFAULT"
_ZN2at6native27unrolled_elementwise_kernelINS0_13BinaryFunctorIdddZZZNS0_16fmod_kernel_cudaERNS_18TensorIteratorBaseEENKUlvE0_clEvENKUlvE_clEvEUlddE_EESt5arrayIPcLm3EELi4E23TrivialOffsetCalculatorILi2EjESC_ILi1EjENS0_6memory12LoadWithCastILi2EEENSF_13StoreWithCastILi1EEEEEviT_T0_T2_T3_T4_T5_:
.text._ZN2at6native27unrolled_elementwise_kernelINS0_13BinaryFunctorIdddZZZNS0_16fmod_kernel_cudaERNS_18TensorIteratorBaseEENKUlvE0_clEvENKUlvE_clEvEUlddE_EESt5arrayIPcLm3EELi4E23TrivialOffsetCalculatorILi2EjESC_ILi1EjENS0_6memory12LoadWithCastILi2EEENSF_13StoreWithCastILi1EEEEEviT_T0_T2_T3_T4_T5_:
[----:B------:R-:W0:Y:S01]  /*0000*/  LDC R1, c[0x0][0x28] ;  /* 0x00000a00ff017b82 */ /* 0x000e220000000800 */
[----:B------:R-:W1:Y:S07]  /*0010*/  S2R R35, SR_CTAID.X ;  /* 0x0000000000237919 */ /* 0x000e6e0000002500 */
[----:B------:R-:W1:Y:S01]  /*0020*/  LDC R0, c[0x0][0x210] ;  /* 0x00008400ff007b82 */ /* 0x000e620000000800 */
[----:B------:R-:W-:Y:S01]  /*0030*/  ULDC.64 UR36, c[0x0][0x208] ;  /* 0x0000820000247ab9 */ /* 0x000fe20000000a00 */
[----:B------:R-:W-:Y:S01]  /*0040*/  BSSY B6, `(.L_x_12203) ;  /* 0x00001f2000067945 */ /* 0x000fe20003800000 */
[----:B------:R-:W2:Y:S01]  /*0050*/  S2R R30, SR_TID.X ;  /* 0x00000000001e7919 */ /* 0x000ea20000002100 */
[----:B------:R-:W-:-:S02]  /*0060*/  CS2R R26, SRZ ;  /* 0x00000000001a7805 */ /* 0x000fc4000001ff00 */
[----:B------:R-:W-:Y:S02]  /*0070*/  CS2R R32, SRZ ;  /* 0x0000000000207805 */ /* 0x000fe4000001ff00 */
[----:B------:R-:W-:Y:S01]  /*0080*/  CS2R R36, SRZ ;  /* 0x0000000000247805 */ /* 0x000fe2000001ff00 */
[----:B------:R-:W3:Y:S08]  /*0090*/  LDC.U8 R2, c[0x0][0x234] ;  /* 0x00008d00ff027b82 */ /* 0x000ef00000000000 */
        /* <DEDUP_REMOVED lines=24> */
.L_x_12208:
[----:B------:R-:W2:Y:S02]  /*0220*/  LDG.E.U8 R4, desc[UR36][R4.64] ;  /* 0x0000002404047981 */ /* 0x000ea4000c1e1100 */
[----:B--2---:R0:W1:Y:S01]  /*0230*/  I2F.F64.U16 R32, R4 ;  /* 0x0000000400207312 */ /* 0x0040620000101800 */
[----:B------:R-:W-:Y:S05]  /*0240*/  BRA `(.L_x_12210) ;  /* 0x0000000c00747947 */ /* 0x000fea0003800000 */
.L_x_12207:
        /* <DEDUP_REMOVED lines=9> */
.L_x_12212:
[----:B------:R-:W2:Y:S02]  /*02e0*/  LDG.E R4, desc[UR36][R4.64] ;  /* 0x0000002404047981 */ /* 0x000ea4000c1e1900 */
[----:B--2---:R1:W2:Y:S01]  /*02f0*/  I2F.F64 R32, R4 ;  /* 0x0000000400207312 */ /* 0x0042a20000201c00 */
[----:B------:R-:W-:Y:S05]  /*0300*/  BRA `(.L_x_12210) ;  /* 0x0000000c00447947 */ /* 0x000fea0003800000 */
.L_x_12211:
[----:B------:R-:W2:Y:S02]  /*0310*/  LDG.E.U16 R4, desc[UR36][R4.64] ;  /* 0x0000002404047981 */ /* 0x000ea4000c1e1500 */
[----:B--2---:R3:W4:Y:S01]  /*0320*/  I2F.F64.S16 R32, R4 ;  /* 0x0000000400207312 */ /* 0x0047220000101c00 */
[----:B------:R-:W-:Y:S05]  /*0330*/  BRA `(.L_x_12210) ;  /* 0x0000000c00387947 */ /* 0x000fea0003800000 */
.L_x_12206:
        /* <DEDUP_REMOVED lines=10> */
.L_x_12214:
[----:B------:R-:W2:Y:S02]  /*03e0*/  LDG.E.U16 R0, desc[UR36][R4.64] ;  /* 0x0000002404007981 */ /* 0x000ea4000c1e1500 */
[----:B--2---:R-:W-:-:S05]  /*03f0*/  HADD2.F32 R0, -RZ, R0.H0_H0 ;  /* 0x20000000ff007230 */ /* 0x004fca0000004100 */
[----:B------:R-:W-:-:S04]  /*0400*/  FMUL.FTZ R0, R0, 1 ;  /* 0x3f80000000007820 */ /* 0x000fc80000410000 */
[----:B------:R0:W1:Y:S01]  /*0410*/  F2F.F64.F32 R32, R0 ;  /* 0x0000000000207310 */ /* 0x0000620000201800 */
[----:B------:R-:W-:Y:S05]  /*0420*/  BRA `(.L_x_12210) ;  /* 0x0000000800fc7947 */ /* 0x000fea0003800000 */
.L_x_12213:
        /* <DEDUP_REMOVED lines=10> */
.L_x_12216:
[----:B------:R-:W2:Y:S02]  /*04d0*/  LDG.E.U16 R4, desc[UR36][R4.64] ;  /* 0x0000002404047981 */ /* 0x000ea4000c1e1500 */
[----:B--2---:R-:W-:-:S05]  /*04e0*/  HADD2.F32 R0, -RZ, R4.H0_H0 ;  /* 0x20000004ff007230 */ /* 0x004fca0000004100 */
[----:B------:R-:W-:-:S04]  /*04f0*/  FMUL.FTZ R0, R0, 1 ;  /* 0x3f80000000007820 */ /* 0x000fc80000410000 */
[----:B------:R0:W1:Y:S01]  /*0500*/  F2F.F64.F32 R32, R0 ;  /* 0x0000000000207310 */ /* 0x0000620000201800 */
[----:B------:R-:W-:Y:S05]  /*0510*/  BRA `(.L_x_12210) ;  /* 0x0000000800c07947 */ /* 0x000fea0003800000 */
.L_x_12215:
[----:B------:R0:W5:Y:S01]  /*0520*/  LDG.E.64 R32, desc[UR36][R4.64] ;  /* 0x0000002404207981 */ /* 0x000162000c1e1b00 */
[----:B------:R-:W-:Y:S05]  /*0530*/  BRA `(.L_x_12210) ;  /* 0x0000000800b87947 */ /* 0x000fea0003800000 */
.L_x_12205:
        /* <DEDUP_REMOVED lines=13> */
.L_x_12219:
[----:B------:R0:W5:Y:S01]  /*0610*/  LDG.E.64 R32, desc[UR36][R4.64] ;  /* 0x0000002404207981 */ /* 0x000162000c1e1b00 */
[----:B------:R-:W-:Y:S05]  /*0620*/  BRA `(.L_x_12210) ;  /* 0x00000008007c7947 */ /* 0x000fea0003800000 */
.L_x_12218:
        /* <DEDUP_REMOVED lines=28> */
.L_x_12221:
        /* <DEDUP_REMOVED lines=12> */
[----:B------:R-:W-:-:S05]  /*08b0*/  LOP3.LUT R0, R3, 0x80000000, R0, 0xf8, !PT ;  /* 0x8000000003007812 */ /* 0x000fca00078ef800 */
[----:B------:R-:W-:-:S04]  /*08c0*/  FMUL.FTZ R0, R0, 1 ;  /* 0x3f80000000007820 */ /* 0x000fc80000410000 */
[----:B------:R0:W1:Y:S01]  /*08d0*/  F2F.F64.F32 R32, R0 ;  /* 0x0000000000207310 */ /* 0x0000620000201800 */
[----:B------:R-:W-:Y:S05]  /*08e0*/  BRA `(.L_x_12210) ;  /* 0x0000000400cc7947 */ /* 0x000fea0003800000 */
.L_x_12220:
[----:B------:R-:W2:Y:S02]  /*08f0*/  LDG.E.U16 R0, desc[UR36][R4.64] ;  /* 0x0000002404007981 */ /* 0x000ea4000c1e1500 */
[----:B--2---:R-:W-:-:S04]  /*0900*/  IMAD.U32 R0, R0, 0x10000, RZ ;  /* 0x0001000000007824 */ /* 0x004fc800078e00ff */
[----:B------:R-:W-:-:S04]  /*0910*/  FMUL.FTZ R0, R0, 1 ;  /* 0x3f80000000007820 */ /* 0x000fc80000410000 */
[----:B------:R0:W1:Y:S01]  /*0920*/  F2F.F64.F32 R32, R0 ;  /* 0x0000000000207310 */ /* 0x0000620000201800 */
[----:B------:R-:W-:Y:S05]  /*0930*/  BRA `(.L_x_12210) ;  /* 0x0000000400b87947 */ /* 0x000fea0003800000 */
.L_x_12217:
        /* <DEDUP_REMOVED lines=11> */
.L_x_12224:
        /* <DEDUP_REMOVED lines=21> */
.L_x_12228:
[----:B------:R-:W-:Y:S05]  /*0b40*/  BSYNC B1 ;  /* 0x0000000000017941 */ /* 0x000fea0003800000 */
.L_x_12227:
[----:B------:R-:W-:Y:S01]  /*0b50*/  LEA R5, R0, 0x3b800000, 0x17 ;  /* 0x3b80000000057811 */ /* 0x000fe200078eb8ff */
[----:B------:R-:W-:-:S05]  /*0b60*/  IMAD.SHL.U32 R0, R3, 0x100000, RZ ;  /* 0x0010000003007824 */ /* 0x000fca00078e00ff */
[----:B------:R-:W-:-:S07]  /*0b70*/  LOP3.LUT R0, R5, R0, R6, 0xfe, !PT ;  /* 0x0000000005007212 */ /* 0x000fce00078efe06 */
.L_x_12226:
[----:B------:R-:W-:Y:S05]  /*0b80*/  BSYNC B0 ;  /* 0x0000000000007941 */ /* 0x000fea0003800000 */
.L_x_12225:
[----:B------:R-:W-:-:S04]  /*0b90*/  FMUL.FTZ R0, R0, 1 ;  /* 0x3f80000000007820 */ /* 0x000fc80000410000 */
[----:B------:R0:W1:Y:S01]  /*0ba0*/  F2F.F64.F32 R32, R0 ;  /* 0x0000000000207310 */ /* 0x0000620000201800 */
[----:B------:R-:W-:Y:S05]  /*0bb0*/  BRA `(.L_x_12210) ;  /* 0x0000000400187947 */ /* 0x000fea0003800000 */
.L_x_12223:
        /* <DEDUP_REMOVED lines=21> */
.L_x_12232:
[----:B------:R-:W-:Y:S05]  /*0d10*/  BSYNC B1 ;  /* 0x0000000000017941 */ /* 0x000fea0003800000 */
.L_x_12231:
[----:B------:R-:W-:Y:S01]  /*0d20*/  LEA R5, R0, 0x37800000, 0x17 ;  /* 0x3780000000057811 */ /* 0x000fe200078eb8ff */
[----:B------:R-:W-:-:S05]  /*0d30*/  IMAD.SHL.U32 R0, R3, 0x200000, RZ ;  /* 0x0020000003007824 */ /* 0x000fca00078e00ff */
[----:B------:R-:W-:-:S07]  /*0d40*/  LOP3.LUT R0, R5, R0, R6, 0xfe, !PT ;  /* 0x0000000005007212 */ /* 0x000fce00078efe06 */
.L_x_12230:
[----:B------:R-:W-:Y:S05]  /*0d50*/  BSYNC B0 ;  /* 0x0000000000007941 */ /* 0x000fea0003800000 */
.L_x_12229:
[----:B------:R-:W-:-:S04]  /*0d60*/  FMUL.FTZ R0, R0, 1 ;  /* 0x3f80000000007820 */ /* 0x000fc80000410000 */
[----:B------:R0:W1:Y:S01]  /*0d70*/  F2F.F64.F32 R32, R0 ;  /* 0x0000000000207310 */ /* 0x0000620000201800 */
[----:B------:R-:W-:Y:S05]  /*0d80*/  BRA `(.L_x_12210) ;  /* 0x0000000000a47947 */ /* 0x000fea0003800000 */
.L_x_12222:
        /* <DEDUP_REMOVED lines=14> */
.L_x_12236:
[----:B------:R-:W-:Y:S05]  /*0e70*/  BSYNC B0 ;  /* 0x0000000000007941 */ /* 0x000fea0003800000 */
.L_x_12235:
[----:B------:R-:W-:-:S04]  /*0e80*/  FMUL.FTZ R0, R0, 1 ;  /* 0x3f80000000007820 */ /* 0x000fc80000410000 */
[----:B------:R0:W1:Y:S01]  /*0e90*/  F2F.F64.F32 R32, R0 ;  /* 0x0000000000207310 */ /* 0x0000620000201800 */
[----:B------:R-:W-:Y:S05]  /*0ea0*/  BRA `(.L_x_12210) ;  /* 0x00000000005c7947 */ /* 0x000fea0003800000 */
.L_x_12209:
        /* <DEDUP_REMOVED lines=16> */
.L_x_12237:
[----:B------:R-:W-:Y:S01]  /*0fb0*/  CS2R R32, SRZ ;  /* 0x0000000000207805 */ /* 0x000fe2000001ff00 */
[----:B------:R-:W-:Y:S06]  /*0fc0*/  BRA `(.L_x_12210) ;  /* 0x0000000000147947 */ /* 0x000fec0003800000 */
.L_x_12234:
[----:B------:R-:W2:Y:S02]  /*0fd0*/  LDG.E.64 R32, desc[UR36][R4.64] ;  /* 0x0000002404207981 */ /* 0x000ea4000c1e1b00 */
[----:B--2---:R-:W0:Y:S01]  /*0fe0*/  I2F.F64.U64 R32, R32 ;  /* 0x0000002000207312 */ /* 0x004e220000301800 */
[----:B------:R-:W-:Y:S05]  /*0ff0*/  BRA `(.L_x_12210) ;  /* 0x0000000000087947 */ /* 0x000fea0003800000 */
.L_x_12233:
[----:B------:R-:W2:Y:S02]  /*1000*/  LDG.E R4, desc[UR36][R4.64] ;  /* 0x0000002404047981 */ /* 0x000ea4000c1e1900 */
[----:B--2---:R0:W1:Y:S02]  /*1010*/  I2F.F64.U32 R32, R4 ;  /* 0x0000000400207312 */ /* 0x0040640000201800 */
.L_x_12210:
[----:B01-3--:R-:W0:Y:S01]  /*1020*/  LDC.64 R4, c[0x0][0x228] ;  /* 0x00008a00ff047b82 */ /* 0x00be220000000a00 */
        /* <DEDUP_REMOVED lines=15> */
[----:B------:R-:W3:Y:S02]  /*1120*/  LDG.E.S8 R4, desc[UR36][R4.64] ;  /* 0x0000002404047981 */ /* 0x000ee4000c1e1300 */
[----:B---3--:R0:W1:Y:S01]  /*1130*/  I2F.F64.S16 R36, R4 ;  /* 0x0000000400247312 */ /* 0x0080620000101c00 */
[----:B------:R-:W-:Y:S05]  /*1140*/  BRA `(.L_x_12243) ;  /* 0x0000000c007c7947 */ /* 0x000fea0003800000 */
.L_x_12241:
[----:B------:R-:W3:Y:S02]  /*1150*/  LDG.E.U8 R4, desc[UR36][R4.64] ;  /* 0x0000002404047981 */ /* 0x000ee4000c1e1100 */
[----:B---3--:R3:W0:Y:S01]  /*1160*/  I2F.F64.U16 R36, R4 ;  /* 0x0000000400247312 */ /* 0x0086220000101800 */
[----:B------:R-:W-:Y:S05]  /*1170*/  BRA `(.L_x_12243) ;  /* 0x0000000c00707947 */ /* 0x000fea0003800000 */
.L_x_12240:
[----:B------:R-:W-:-:S13]  /*1180*/  ISETP.NE.AND P0, PT, R0, 0x2, PT ;  /* 0x000000020000780c */ /* 0x000fda0003f05270 */
[----:B------:R-:W-:Y:S05]  /*1190*/  @!P0 BRA `(.L_x_12244) ;  /* 0x0000000000288947 */ /* 0x000fea0003800000 */
[----:B------:R-:W-:-:S13]  /*11a0*/  ISETP.NE.AND P0, PT, R0, 0x3, PT ;  /* 0x000000030000780c */ /* 0x000fda0003f05270 */
[----:B------:R-:W-:Y:S05]  /*11b0*/  @!P0 BRA `(.L_x_12245) ;  /* 0x0000000000148947 */ /* 0x000fea0003800000 */
[----:B------:R-:W-:-:S13]  /*11c0*/  ISETP.NE.AND P0, PT, R0, 0x4, PT ;  /* 0x000000040000780c */ /* 0x000fda0003f05270 */
[----:B------:R-:W-:Y:S05]  /*11d0*/  @P0 BRA `(.L_x_12242) ;  /* 0x0000000800fc0947 */ /* 0x000fea0003800000 */
[----:B------:R-:W3:Y:S02]  /*11e0*/  LDG.E.64 R36, desc[UR36][R4.64] ;  /* 0x0000002404247981 */ /* 0x000ee4000c1e1b00 */
[----:B---3--:R-:W0:Y:S01]  /*11f0*/  I2F.F64.S64 R36, R36 ;  /* 0x0000002400247312 */ /* 0x008e220000301c00 */
[----:B------:R-:W-:Y:S05]  /*1200*/  BRA `(.L_x_12243) ;  /* 0x0000000c004c7947 */ /* 0x000fea0003800000 */
.L_x_12245:
[----:B------:R-:W3:Y:S02]  /*1210*/  LDG.E R4, desc[UR36][R4.64] ;  /* 0x0000002404047981 */ /* 0x000ee4000c1e1900 */
[----:B---3--:R0:W1:Y:S01]  /*1220*/  I2F.F64 R36, R4 ;  /* 0x0000000400247312 */ /* 0x0080620000201c00 */
[----:B------:R-:W-:Y:S05]  /*1230*/  BRA `(.L_x_12243) ;  /* 0x0000000c00407947 */ /* 0x000fea0003800000 */
.L_x_12244:
[----:B------:R-:W3:Y:S02]  /*1240*/  LDG.E.U16 R4, desc[UR36][R4.64] ;  /* 0x0000002404047981 */ /* 0x000ee4000c1e1500 */
[----:B---3--:R0:W1:Y:S01]  /*1250*/  I2F.F64.S16 R36, R4 ;  /* 0x0000000400247312 */ /* 0x0080620000101c00 */
[----:B------:R-:W-:Y:S05]  /*1260*/  BRA `(.L_x_12243) ;  /* 0x0000000c00347947 */ /* 0x000fea0003800000 */
.L_x_12239:
[----:B------:R-:W-:-:S13]  /*1270*/  ISETP.GT.AND P0, PT, R0, 0x6, PT ;  /* 0x000000060000780c */ /* 0x000fda0003f04270 */
[----:B------:R-:W-:Y:S05]  /*1280*/  @P0 BRA `(.L_x_12246) ;  /* 0x0000000000340947 */ /* 0x000fea0003800000 */
[----:B------:R-:W-:-:S13]  /*1290*/  ISETP.NE.AND P0, PT, R0, 0x5, PT ;  /* 0x000000050000780c */ /* 0x000fda0003f05270 */
[----:B------:R-:W-:Y:S05]  /*12a0*/  @!P0 BRA `(.L_x_12247) ;  /* 0x0000000000188947 */ /* 0x000fea0003800000 */
[----:B------:R-:W-:-:S13]  /*12b0*/  ISETP.NE.AND P0, PT, R0, 0x6, PT ;  /* 0x000000060000780c */ /* 0x000fda0003f05270 */
[----:B------:R-:W-:Y:S05]  /*12c0*/  @P0 BRA `(.L_x_12242) ;  /* 0x0000000800c00947 */ /* 0x000fea0003800000 */
[----:B------:R-:W3:Y:S02]  /*12d0*/  LDG.E R36, desc[UR36][R4.64] ;  /* 0x0000002404247981 */ /* 0x000ee4000c1e1900 */
[----:B---3--:R-:W-:-:S06]  /*12e0*/  FMUL.FTZ R36, R36, 1 ;  /* 0x3f80000024247820 */ /* 0x008fcc0000410000 */
[----:B------:R-:W0:Y:S01]  /*12f0*/  F2F.F64.F32 R36, R36 ;  /* 0x0000002400247310 */ /* 0x000e220000201800 */
[----:B------:R-:W-:Y:S05]  /*1300*/  BRA `(.L_x_12243) ;  /* 0x0000000c000c7947 */ /* 0x000fea0003800000 */
.L_x_12247:
[----:B------:R-:W3:Y:S02]  /*1310*/  LDG.E.U16 R0, desc[UR36][R4.64] ;  /* 0x0000002404007981 */ /* 0x000ee4000c1e1500 */
[----:B---3--:R-:W-:-:S05]  /*1320*/  HADD2.F32 R0, -RZ, R0.H0_H0 ;  /* 0x20000000ff007230 */ /* 0x008fca0000004100 */
[----:B------:R-:W-:-:S04]  /*1330*/  FMUL.FTZ R0, R0, 1 ;  /* 0x3f80000000007820 */ /* 0x000fc80000410000 */
[----:B------:R0:W1:Y:S01]  /*1340*/  F2F.F64.F32 R36, R0 ;  /* 0x0000000000247310 */ /* 0x0000620000201800 */
[----:B------:R-:W-:Y:S05]  /*1350*/  BRA `(.L_x_12243) ;  /* 0x0000000800f87947 */ /* 0x000fea0003800000 */
.L_x_12246:
[----:B------:R-:W-:-:S13]  /*1360*/  ISETP.NE.AND P0, PT, R0, 0x7, PT ;  /* 0x000000070000780c */ /* 0x000fda0003f05270 */
[----:B------:R-:W-:Y:S05]  /*1370*/  @!P0 BRA `(.L_x_12248) ;  /* 0x0000000000348947 */ /* 0x000fea0003800000 */
        /* <DEDUP_REMOVED lines=8> */
.L_x_12249:
[----:B------:R-:W3:Y:S02]  /*1400*/  LDG.E.U16 R4, desc[UR36][R4.64] ;  /* 0x0000002404047981 */ /* 0x000ee4000c1e1500 */
[----:B---3--:R-:W-:-:S05]  /*1410*/  HADD2.F32 R0, -RZ, R4.H0_H0 ;  /* 0x20000004ff007230 */ /* 0x008fca0000004100 */
[----:B------:R-:W-:-:S04]  /*1420*/  FMUL.FTZ R0, R0, 1 ;  /* 0x3f80000000007820 */ /* 0x000fc80000410000 */
[----:B------:R0:W1:Y:S01]  /*1430*/  F2F.F64.F32 R36, R0 ;  /* 0x0000000000247310 */ /* 0x0000620000201800 */
[----:B------:R-:W-:Y:S05]  /*1440*/  BRA `(.L_x_12243) ;  /* 0x0000000800bc7947 */ /* 0x000fea0003800000 */
.L_x_12248:
[----:B------:R0:W5:Y:S01]  /*1450*/  LDG.E.64 R36, desc[UR36][R4.64] ;  /* 0x0000002404247981 */ /* 0x000162000c1e1b00 */
[----:B------:R-:W-:Y:S05]  /*1460*/  BRA `(.L_x_12243) ;  /* 0x0000000800b47947 */ /* 0x000fea0003800000 */
.L_x_12238:
        /* <DEDUP_REMOVED lines=8> */
[----:B------:R-:W3:Y:S01]  /*14f0*/  LDG.E.U8 R4, desc[UR36][R4.64] ;  /* 0x0000002404047981 */ /* 0x000ee2000c1e1100 */
[----:B------:R-:W-:Y:S01]  /*1500*/  IMAD.MOV.U32 R36, RZ, RZ, RZ ;  /* 0x000000ffff247224 */ /* 0x000fe200078e00ff */
[----:B---3--:R-:W-:-:S04]  /*1510*/  ISETP.NE.AND P0, PT, R4, RZ, PT ;  /* 0x000000ff0400720c */ /* 0x008fc80003f05270 */
[----:B------:R-:W-:Y:S01]  /*1520*/  FSEL R37, RZ, 1.875, !P0 ;  /* 0x3ff00000ff257808 */ /* 0x000fe20004000000 */
[----:B------:R-:W-:Y:S08]  /*1530*/  BRA `(.L_x_12243) ;  /* 0x0000000800807947 */ /* 0x000ff00003800000 */
.L_x_12252:
[----:B------:R0:W5:Y:S01]  /*1540*/  LDG.E.64 R36, desc[UR36][R4.64] ;  /* 0x0000002404247981 */ /* 0x000162000c1e1b00 */
[----:B------:R-:W-:Y:S05]  /*1550*/  BRA `(.L_x_12243) ;  /* 0x0000000800787947 */ /* 0x000fea0003800000 */
.L_x_12251:
[----:B------:R-:W-:-:S13]  /*1560*/  ISETP.NE.AND P0, PT, R0, 0xf, PT ;  /* 0x0000000f0000780c */ /* 0x000fda0003f05270 */
[----:B------:R-:W-:Y:S05]  /*1570*/  @!P0 BRA `(.L_x_12253) ;  /* 0x0000000000a48947 */ /* 0x000fea0003800000 */
[----:B------:R-:W-:-:S13]  /*1580*/  ISETP.NE.AND P0, PT, R0, 0x17, PT ;  /* 0x000000170000780c */ /* 0x000fda0003f05270 */
[----:B------:R-:W-:Y:S05]  /*1590*/  @!P0 BRA `(.L_x_12254) ;  /* 0x0000000000608947 */ /* 0x000fea0003800000 */
[----:B------:R-:W-:-:S13]  /*15a0*/  ISETP.NE.AND P0, PT, R0, 0x18, PT ;  /* 0x000000180000780c */ /* 0x000fda0003f05270 */
[----:B------:R-:W-:Y:S05]  /*15b0*/  @P0 BRA `(.L_x_12242) ;  /* 0x0000000800040947 */ /* 0x000fea0003800000 */
[----:B------:R-:W3:Y:S01]  /*15c0*/  LDG.E.U8 R0, desc[UR36][R4.64] ;  /* 0x0000002404007981 */ /* 0x000ee2000c1e1100 */
[----:B------:R-:W-:Y:S02]  /*15d0*/  IMAD.MOV.U32 R9, RZ, RZ, -0x800000 ;  /* 0xff800000ff097424 */ /* 0x000fe400078e00ff */
[----:B---3--:R-:W-:-:S05]  /*15e0*/  IMAD.SHL.U32 R0, R0, 0x1000000, RZ ;  /* 0x0100000000007824 */ /* 0x008fca00078e00ff */
        /* <DEDUP_REMOVED lines=19> */
.L_x_12254:
[----:B------:R-:W3:Y:S02]  /*1720*/  LDG.E.U8 R4, desc[UR36][R4.64] ;  /* 0x0000002404047981 */ /* 0x000ee4000c1e1100 */
[----:B---3--:R-:W-:-:S05]  /*1730*/  IMAD.SHL.U32 R0, R4, 0x2000000, RZ ;  /* 0x0200000004007824 */ /* 0x008fca00078e00ff */
        /* <DEDUP_REMOVED lines=13> */
.L_x_12253:
[----:B------:R-:W3:Y:S02]  /*1810*/  LDG.E.U16 R0, desc[UR36][R4.64] ;  /* 0x0000002404007981 */ /* 0x000ee4000c1e1500 */
[----:B---3--:R-:W-:-:S04]  /*1820*/  IMAD.U32 R0, R0, 0x10000, RZ ;  /* 0x0001000000007824 */ /* 0x008fc800078e00ff */
[----:B------:R-:W-:-:S04]  /*1830*/  FMUL.FTZ R0, R0, 1 ;  /* 0x3f80000000007820 */ /* 0x000fc80000410000 */
[----:B------:R0:W1:Y:S01]  /*1840*/  F2F.F64.F32 R36, R0 ;  /* 0x0000000000247310 */ /* 0x0000620000201800 */
[----:B------:R-:W-:Y:S05]  /*1850*/  BRA `(.L_x_12243) ;  /* 0x0000000400b87947 */ /* 0x000fea0003800000 */
.L_x_12250:
        /* <DEDUP_REMOVED lines=8> */
[----:B------:R-:W3:Y:S02]  /*18e0*/  LDG.E.U16 R4, desc[UR36][R4.64] ;  /* 0x0000002404047981 */ /* 0x000ee4000c1e1500 */
[----:B---3--:R0:W1:Y:S01]  /*18f0*/  I2F.F64.U16 R36, R4 ;  /* 0x0000000400247312 */ /* 0x0080620000101800 */
[----:B------:R-:W-:Y:S05]  /*1900*/  BRA `(.L_x_12243) ;  /* 0x00000004008c7947 */ /* 0x000fea0003800000 */
.L_x_12257:
[----:B------:R-:W3:Y:S01]  /*1910*/  LDG.E.U8 R3, desc[UR36][R4.64] ;  /* 0x0000002404037981 */ /* 0x000ee2000c1e1100 */
[----:B------:R-:W-:Y:S01]  /*1920*/  BSSY B0, `(.L_x_12258) ;  /* 0x0000018000007945 */ /* 0x000fe20003800000 */
[----:B------:R-:W-:Y:S01]  /*1930*/  IMAD.MOV.U32 R0, RZ, RZ, RZ ;  /* 0x000000ffff007224 */ /* 0x000fe200078e00ff */
[----:B---3--:R-:W-:-:S13]  /*1940*/  ISETP.NE.AND P0, PT, R3, RZ, PT ;  /* 0x000000ff0300720c */ /* 0x008fda0003f05270 */
        /* <DEDUP_REMOVED lines=17> */
.L_x_12261:
[----:B------:R-:W-:Y:S05]  /*1a60*/  BSYNC B1 ;  /* 0x0000000000017941 */ /* 0x000fea0003800000 */
.L_x_12260:
[----:B------:R-:W-:Y:S01]  /*1a70*/  LEA R5, R0, 0x3b800000, 0x17 ;  /* 0x3b80000000057811 */ /* 0x000fe200078eb8ff */
[----:B------:R-:W-:-:S05]  /*1a80*/  IMAD.SHL.U32 R0, R3, 0x100000, RZ ;  /* 0x0010000003007824 */ /* 0x000fca00078e00ff */
[----:B------:R-:W-:-:S07]  /*1a90*/  LOP3.LUT R0, R5, R0, R6, 0xfe, !PT ;  /* 0x0000000005007212 */ /* 0x000fce00078efe06 */
.L_x_12259:
[----:B------:R-:W-:Y:S05]  /*1aa0*/  BSYNC B0 ;  /* 0x0000000000007941 */ /* 0x000fea0003800000 */
.L_x_12258:
[----:B------:R-:W-:-:S04]  /*1ab0*/  FMUL.FTZ R0, R0, 1 ;  /* 0x3f80000000007820 */ /* 0x000fc80000410000 */
[----:B------:R0:W1:Y:S01]  /*1ac0*/  F2F.F64.F32 R36, R0 ;  /* 0x0000000000247310 */ /* 0x0000620000201800 */
[----:B------:R-:W-:Y:S05]  /*1ad0*/  BRA `(.L_x_12243) ;  /* 0x0000000400187947 */ /* 0x000fea0003800000 */
.L_x_12256:
        /* <DEDUP_REMOVED lines=21> */
.L_x_12265:
[----:B------:R-:W-:Y:S05]  /*1c30*/  BSYNC B1 ;  /* 0x0000000000017941 */ /* 0x000fea0003800000 */
.L_x_12264:
[----:B------:R-:W-:Y:S01]  /*1c40*/  LEA R5, R0, 0x37800000, 0x17 ;  /* 0x3780000000057811 */ /* 0x000fe200078eb8ff */
[----:B------:R-:W-:-:S05]  /*1c50*/  IMAD.SHL.U32 R0, R3, 0x200000, RZ ;  /* 0x0020000003007824 */ /* 0x000fca00078e00ff */
[----:B------:R-:W-:-:S07]  /*1c60*/  LOP3.LUT R0, R5, R0, R6, 0xfe, !PT ;  /* 0x0000000005007212 */ /* 0x000fce00078efe06 */
.L_x_12263:
[----:B------:R-:W-:Y:S05]  /*1c70*/  BSYNC B0 ;  /* 0x0000000000007941 */ /* 0x000fea0003800000 */
.L_x_12262:
[----:B------:R-:W-:-:S04]  /*1c80*/  FMUL.FTZ R0, R0, 1 ;  /* 0x3f80000000007820 */ /* 0x000fc80000410000 */
[----:B------:R0:W1:Y:S01]  /*1c90*/  F2F.F64.F32 R36, R0 ;  /* 0x0000000000247310 */ /* 0x0000620000201800 */
[----:B------:R-:W-:Y:S05]  /*1ca0*/  BRA `(.L_x_12243) ;  /* 0x0000000000a47947 */ /* 0x000fea0003800000 */
.L_x_12255:
[----:B------:R-:W-:-:S13]  /*1cb0*/  ISETP.NE.AND P0, PT, R0, 0x1c, PT ;  /* 0x0000001c0000780c */ /* 0x000fda0003f05270 */
[----:B------:R-:W-:Y:S05]  /*1cc0*/  @!P0 BRA `(.L_x_12266) ;  /* 0x0000000000948947 */ /* 0x000fea0003800000 */
[----:B------:R-:W-:-:S13]  /*1cd0*/  ISETP.NE.AND P0, PT, R0, 0x1d, PT ;  /* 0x0000001d0000780c */ /* 0x000fda0003f05270 */
[----:B------:R-:W-:Y:S05]  /*1ce0*/  @!P0 BRA `(.L_x_12267) ;  /* 0x0000000000808947 */ /* 0x000fea0003800000 */
[----:B------:R-:W-:-:S13]  /*1cf0*/  ISETP.NE.AND P0, PT, R0, 0x2c, PT ;  /* 0x0000002c0000780c */ /* 0x000fda0003f05270 */
[----:B------:R-:W-:Y:S05]  /*1d00*/  @P0 BRA `(.L_x_12242) ;  /* 0x0000000000300947 */ /* 0x000fea0003800000 */
[----:B------:R-:W3:Y:S01]  /*1d10*/  LDG.E.U8 R4, desc[UR36][R4.64] ;  /* 0x0000002404047981 */ /* 0x000ee2000c1e1100 */
[----:B------:R-:W-:Y:S01]  /*1d20*/  BSSY B0, `(.L_x_12268) ;  /* 0x0000007000007945 */ /* 0x000fe20003800000 */
[----:B------:R-:W-:Y:S01]  /*1d30*/  IMAD.MOV.U32 R0, RZ, RZ, 0x400000 ;  /* 0x00400000ff007424 */ /* 0x000fe200078e00ff */
[----:B---3--:R-:W-:-:S13]  /*1d40*/  ISETP.NE.AND P0, PT, R4, RZ, PT ;  /* 0x000000ff0400720c */ /* 0x008fda0003f05270 */
[----:B------:R-:W-:Y:S05]  /*1d50*/  @!P0 BRA `(.L_x_12269) ;  /* 0x00000000000c8947 */ /* 0x000fea0003800000 */
[----:B------:R-:W-:-:S13]  /*1d60*/  ISETP.NE.AND P0, PT, R4, 0xff, PT ;  /* 0x000000ff0400780c */ /* 0x000fda0003f05270 */
[----:B------:R-:W-:Y:S02]  /*1d70*/  @!P0 IMAD.MOV.U32 R0, RZ, RZ, 0x7f800001 ;  /* 0x7f800001ff008424 */ /* 0x000fe400078e00ff */
[----:B------:R-:W-:-:S07]  /*1d80*/  @P0 IMAD.SHL.U32 R0, R4, 0x800000, RZ ;  /* 0x0080000004000824 */ /* 0x000fce00078e00ff */
.L_x_12269:
[----:B------:R-:W-:Y:S05]  /*1d90*/  BSYNC B0 ;  /* 0x0000000000007941 */ /* 0x000fea0003800000 */
.L_x_12268:
[----:B------:R-:W-:-:S04]  /*1da0*/  FMUL.FTZ R0, R0, 1 ;  /* 0x3f80000000007820 */ /* 0x000fc80000410000 */
[----:B------:R0:W1:Y:S01]  /*1db0*/  F2F.F64.F32 R36, R0 ;  /* 0x0000000000247310 */ /* 0x0000620000201800 */
[----:B------:R-:W-:Y:S05]  /*1dc0*/  BRA `(.L_x_12243) ;  /* 0x00000000005c7947 */ /* 0x000fea0003800000 */
.L_x_12242:
        /* <DEDUP_REMOVED lines=16> */
.L_x_12270:
[----:B------:R-:W-:Y:S01]  /*1ed0*/  CS2R R36, SRZ ;  /* 0x0000000000247805 */ /* 0x000fe2000001ff00 */
[----:B------:R-:W-:Y:S06]  /*1ee0*/  BRA `(.L_x_12243) ;  /* 0x0000000000147947 */ /* 0x000fec0003800000 */
.L_x_12267:
[----:B------:R-:W3:Y:S02]  /*1ef0*/  LDG.E.64 R36, desc[UR36][R4.64] ;  /* 0x0000002404247981 */ /* 0x000ee4000c1e1b00 */
[----:B---3--:R-:W0:Y:S01]  /*1f00*/  I2F.F64.U64 R36, R36 ;  /* 0x0000002400247312 */ /* 0x008e220000301800 */
[----:B------:R-:W-:Y:S05]  /*1f10*/  BRA `(.L_x_12243) ;  /* 0x0000000000087947 */ /* 0x000fea0003800000 */
.L_x_12266:
[----:B------:R-:W3:Y:S02]  /*1f20*/  LDG.E R4, desc[UR36][R4.64] ;  /* 0x0000002404047981 */ /* 0x000ee4000c1e1900 */
[----:B---3--:R0:W1:Y:S02]  /*1f30*/  I2F.F64.U32 R36, R4 ;  /* 0x0000000400247312 */ /* 0x0080640000201800 */
.L_x_12243:
[----:B------:R-:W2:Y:S02]  /*1f40*/  S2R R30, SR_TID.X ;  /* 0x00000000001e7919 */ /* 0x000ea40000002100 */
[----:B--2---:R-:W-:-:S07]  /*1f50*/  VIADD R30, R30, 0x80 ;  /* 0x000000801e1e7836 */ /* 0x004fce0000000000 */
.L_x_12204:
[----:B------:R-:W-:Y:S05]  /*1f60*/  BSYNC B6 ;  /* 0x0000000000067941 */ /* 0x000fea0003800000 */
.L_x_12203:
[----:B------:R-:W-:Y:S01]  /*1f70*/  ISETP.GE.AND P0, PT, R30, R31, PT ;  /* 0x0000001f1e00720c */ /* 0x000fe20003f06270 */
[----:B------:R-:W-:Y:S01]  /*1f80*/  BSSY B6, `(.L_x_12271) ;  /* 0x00001e9000067945 */ /* 0x000fe20003800000 */
[----:B------:R-:W-:-:S11]  /*1f90*/  CS2R R28, SRZ ;  /* 0x00000000001c7805 */ /* 0x000fd6000001ff00 */
[----:B------:R-:W-:Y:S05]  /*1fa0*/  @P0 BRA `(.L_x_12272) ;  /* 0x0000001c00980947 */ /* 0x000fea0003800000 */
[----:B0--3--:R-:W0:Y:S01]  /*1fb0*/  LDC.64 R4, c[0x0][0x220] ;  /* 0x00008800ff047b82 */ /* 0x009e220000000a00 */
        /* <DEDUP_REMOVED lines=19> */
.L_x_12276:
[----:B------:R-:W2:Y:S02]  /*20f0*/  LDG.E.U8 R4, desc[UR36][R4.64] ;  /* 0x0000002404047981 */ /* 0x000ea4000c1e1100 */
[----:B--2---:R0:W2:Y:S01]  /*2100*/  I2F.F64.U16 R26, R4 ;  /* 0x00000004001a7312 */ /* 0x0040a20000101800 */
[----:B------:R-:W-:Y:S05]  /*2110*/  BRA `(.L_x_12278) ;  /* 0x0000000c00707947 */ /* 0x000fea0003800000 */
.L_x_12275:
        /* <DEDUP_REMOVED lines=9> */
.L_x_12280:
[----:B------:R-:W2:Y:S02]  /*21b0*/  LDG.E R4, desc[UR36][R4.64] ;  /* 0x0000002404047981 */ /* 0x000ea4000c1e1900 */
[----:B--2---:R0:W2:Y:S01]  /*21c0*/  I2F.F64 R26, R4 ;  /* 0x00000004001a7312 */ /* 0x0040a20000201c00 */
[----:B------:R-:W-:Y:S05]  /*21d0*/  BRA `(.L_x_12278) ;  /* 0x0000000c00407947 */ /* 0x000fea0003800000 */
.L_x_12279:
[----:B------:R-:W2:Y:S02]  /*21e0*/  LDG.E.U16 R4, desc[UR36][R4.64] ;  /* 0x0000002404047981 */ /* 0x000ea4000c1e1500 */
[----:B--2---:R0:W2:Y:S01]  /*21f0*/  I2F.F64.S16 R26, R4 ;  /* 0x00000004001a7312 */ /* 0x0040a20000101c00 */
[----:B------:R-:W-:Y:S05]  /*2200*/  BRA `(.L_x_12278) ;  /* 0x0000000c00347947 */ /* 0x000fea0003800000 */
.L_x_12274:
        /* <DEDUP_REMOVED lines=10> */
.L_x_12282:
[----:B------:R-:W2:Y:S02]  /*22b0*/  LDG.E.U16 R0, desc[UR36][R4.64] ;  /* 0x0000002404007981 */ /* 0x000ea4000c1e1500 */
[----:B--2---:R-:W-:-:S05]  /*22c0*/  HADD2.F32 R0, -RZ, R0.H0_H0 ;  /* 0x20000000ff007230 */ /* 0x004fca0000004100 */
[----:B------:R-:W-:-:S04]  /*22d0*/  FMUL.FTZ R0, R0, 1 ;  /* 0x3f80000000007820 */ /* 0x000fc80000410000 */
[----:B------:R0:W2:Y:S01]  /*22e0*/  F2F.F64.F32 R26, R0 ;  /* 0x00000000001a7310 */ /* 0x0000a20000201800 */
[----:B------:R-:W-:Y:S05]  /*22f0*/  BRA `(.L_x_12278) ;  /* 0x0000000800f87947 */ /* 0x000fea0003800000 */
.L_x_12281:
        /* <DEDUP_REMOVED lines=10> */
.L_x_12284:
[----:B------:R-:W2:Y:S02]  /*23a0*/  LDG.E.U16 R4, desc[UR36][R4.64] ;  /* 0x0000002404047981 */ /* 0x000ea4000c1e1500 */
[----:B--2---:R-:W-:-:S05]  /*23b0*/  HADD2.F32 R0, -RZ, R4.H0_H0 ;  /* 0x20000004ff007230 */ /* 0x004fca0000004100 */
[----:B------:R-:W-:-:S04]  /*23c0*/  FMUL.FTZ R0, R0, 1 ;  /* 0x3f80000000007820 */ /* 0x000fc80000410000 */
[----:B------:R0:W2:Y:S01]  /*23d0*/  F2F.F64.F32 R26, R0 ;  /* 0x00000000001a7310 */ /* 0x0000a20000201800 */
[----:B------:R-:W-:Y:S05]  /*23e0*/  BRA `(.L_x_12278) ;  /* 0x0000000800bc7947 */ /* 0x000fea0003800000 */
.L_x_12283:
[----:B------:R0:W5:Y:S01]  /*23f0*/  LDG.E.64 R26, desc[UR36][R4.64] ;  /* 0x00000024041a7981 */ /* 0x000162000c1e1b00 */
[----:B------:R-:W-:Y:S05]  /*2400*/  BRA `(.L_x_12278) ;  /* 0x0000000800b47947 */ /* 0x000fea0003800000 */
.L_x_12273:
        /* <DEDUP_REMOVED lines=13> */
.L_x_12287:
[----:B------:R0:W5:Y:S01]  /*24e0*/  LDG.E.64 R26, desc[UR36][R4.64] ;  /* 0x00000024041a7981 */ /* 0x000162000c1e1b00 */
[----:B------:R-:W-:Y:S05]  /*24f0*/  BRA `(.L_x_12278) ;  /* 0x0000000800787947 */ /* 0x000fea0003800000 */
.L_x_12286:
        /* <DEDUP_REMOVED lines=26> */
[----:B------:R0:W2:Y:S01]  /*26a0*/  F2F.F64.F32 R26, R7 ;  /* 0x00000007001a7310 */ /* 0x0000a20000201800 */
[----:B------:R-:W-:Y:S05]  /*26b0*/  BRA `(.L_x_12278) ;  /* 0x0000000800087947 */ /* 0x000fea0003800000 */
.L_x_12289:
        /* <DEDUP_REMOVED lines=13> */
[----:B------:R0:W2:Y:S01]  /*2790*/  F2F.F64.F32 R26, R0 ;  /* 0x00000000001a7310 */ /* 0x0000a20000201800 */
[----:B------:R-:W-:Y:S05]  /*27a0*/  BRA `(.L_x_12278) ;  /* 0x0000000400cc7947 */ /* 0x000fea0003800000 */
.L_x_12288:
[----:B------:R-:W2:Y:S02]  /*27b0*/  LDG.E.U16 R0, desc[UR36][R4.64] ;  /* 0x0000002404007981 */ /* 0x000ea4000c1e1500 */
[----:B--2---:R-:W-:-:S04]  /*27c0*/  IMAD.U32 R0, R0, 0x10000, RZ ;  /* 0x0001000000007824 */ /* 0x004fc800078e00ff */
[----:B------:R-:W-:-:S04]  /*27d0*/  FMUL.FTZ R0, R0, 1 ;  /* 0x3f80000000007820 */ /* 0x000fc80000410000 */
[----:B------:R2:W3:Y:S01]  /*27e0*/  F2F.F64.F32 R26, R0 ;  /* 0x00000000001a7310 */ /* 0x0004e20000201800 */
[----:B------:R-:W-:Y:S05]  /*27f0*/  BRA `(.L_x_12278) ;  /* 0x0000000400b87947 */ /* 0x000fea0003800000 */
.L_x_12285:
        /* <DEDUP_REMOVED lines=11> */
.L_x_12292:
        /* <DEDUP_REMOVED lines=21> */
.L_x_12296:
[----:B------:R-:W-:Y:S05]  /*2a00*/  BSYNC B1 ;  /* 0x0000000000017941 */ /* 0x000fea0003800000 */
.L_x_12295:
[----:B------:R-:W-:Y:S01]  /*2a10*/  LEA R5, R0, 0x3b800000, 0x17 ;  /* 0x3b80000000057811 */ /* 0x000fe200078eb8ff */
[----:B------:R-:W-:-:S05]  /*2a20*/  IMAD.SHL.U32 R0, R3, 0x100000, RZ ;  /* 0x0010000003007824 */ /* 0x000fca00078e00ff */
[----:B------:R-:W-:-:S07]  /*2a30*/  LOP3.LUT R0, R5, R0, R6, 0xfe, !PT ;  /* 0x0000000005007212 */ /* 0x000fce00078efe06 */
.L_x_12294:
[----:B------:R-:W-:Y:S05]  /*2a40*/  BSYNC B0 ;  /* 0x0000000000007941 */ /* 0x000fea0003800000 */
.L_x_12293:
[----:B------:R-:W-:-:S04]  /*2a50*/  FMUL.FTZ R0, R0, 1 ;  /* 0x3f80000000007820 */ /* 0x000fc80000410000 */
[----:B------:R0:W2:Y:S01]  /*2a60*/  F2F.F64.F32 R26, R0 ;  /* 0x00000000001a7310 */ /* 0x0000a20000201800 */
[----:B------:R-:W-:Y:S05]  /*2a70*/  BRA `(.L_x_12278) ;  /* 0x0000000400187947 */ /* 0x000fea0003800000 */
.L_x_12291:
        /* <DEDUP_REMOVED lines=21> */
.L_x_12300:
[----:B------:R-:W-:Y:S05]  /*2bd0*/  BSYNC B1 ;  /* 0x0000000000017941 */ /* 0x000fea0003800000 */
.L_x_12299:
[----:B------:R-:W-:Y:S01]  /*2be0*/  LEA R5, R0, 0x37800000, 0x17 ;  /* 0x3780000000057811 */ /* 0x000fe200078eb8ff */
[----:B------:R-:W-:-:S05]  /*2bf0*/  IMAD.SHL.U32 R0, R3, 0x200000, RZ ;  /* 0x0020000003007824 */ /* 0x000fca00078e00ff */
[----:B------:R-:W-:-:S07]  /*2c00*/  LOP3.LUT R0, R5, R0, R6, 0xfe, !PT ;  /* 0x0000000005007212 */ /* 0x000fce00078efe06 */
.L_x_12298:
[----:B------:R-:W-:Y:S05]  /*2c10*/  BSYNC B0 ;  /* 0x0000000000007941 */ /* 0x000fea0003800000 */
.L_x_12297:
[----:B------:R-:W-:-:S04]  /*2c20*/  FMUL.FTZ R0, R0, 1 ;  /* 0x3f80000000007820 */ /* 0x000fc80000410000 */
[----:B------:R0:W2:Y:S01]  /*2c30*/  F2F.F64.F32 R26, R0 ;  /* 0x00000000001a7310 */ /* 0x0000a20000201800 */
[----:B------:R-:W-:Y:S05]  /*2c40*/  BRA `(.L_x_12278) ;  /* 0x0000000000a47947 */ /* 0x000fea0003800000 */
.L_x_12290:
        /* <DEDUP_REMOVED lines=14> */
.L_x_12304:
[----:B------:R-:W-:Y:S05]  /*2d30*/  BSYNC B0 ;  /* 0x0000000000007941 */ /* 0x000fea0003800000 */
.L_x_12303:
[----:B------:R-:W-:-:S04]  /*2d40*/  FMUL.FTZ R0, R0, 1 ;  /* 0x3f80000000007820 */ /* 0x000fc80000410000 */
[----:B------:R0:W2:Y:S01]  /*2d50*/  F2F.F64.F32 R26, R0 ;  /* 0x00000000001a7310 */ /* 0x0000a20000201800 */
[----:B------:R-:W-:Y:S05]  /*2d60*/  BRA `(.L_x_12278) ;  /* 0x00000000005c7947 */ /* 0x000fea0003800000 */
.L_x_12277:
        /* <DEDUP_REMOVED lines=15> */
[----:B01--45:R-:W-:Y:S05]  /*2e60*/  CALL.ABS.NOINC R14 ;  /* 0x000000000e007343 */ /* 0x033fea0003c00000 */
.L_x_12305:
[----:B------:R-:W-:Y:S01]  /*2e70*/  CS2R R26, SRZ ;  /* 0x00000000001a7805 */ /* 0x000fe2000001ff00 */
[----:B------:R-:W-:Y:S06]  /*2e80*/  BRA `(.L_x_12278) ;  /* 0x0000000000147947 */ /* 0x000fec0003800000 */
.L_x_12302:
[----:B------:R-:W2:Y:S02]  /*2e90*/  LDG.E.64 R26, desc[UR36][R4.64] ;  /* 0x00000024041a7981 */ /* 0x000ea4000c1e1b00 */
[----:B--2---:R-:W0:Y:S01]  /*2ea0*/  I2F.F64.U64 R26, R26 ;  /* 0x0000001a001a7312 */ /* 0x004e220000301800 */
[----:B------:R-:W-:Y:S05]  /*2eb0*/  BRA `(.L_x_12278) ;  /* 0x0000000000087947 */ /* 0x000fea0003800000 */
.L_x_12301:
[----:B------:R-:W2:Y:S02]  /*2ec0*/  LDG.E R4, desc[UR36][R4.64] ;  /* 0x0000002404047981 */ /* 0x000ea4000c1e1900 */
[----:B--2---:R0:W2:Y:S02]  /*2ed0*/  I2F.F64.U32 R26, R4 ;  /* 0x00000004001a7312 */ /* 0x0040a40000201800 */
.L_x_12278:
[----:B0-----:R-:W0:Y:S01]  /*2ee0*/  LDC.64 R4, c[0x0][0x228] ;  /* 0x00008a00ff047b82 */ /* 0x001e220000000a00 */
[----:B--2---:R-:W-:Y:S01]  /*2ef0*/  PRMT R0, R18, 0x9910, RZ ;  /* 0x0000991012007816 */ /* 0x004fe200000000ff */
        /* <DEDUP_REMOVED lines=17> */
.L_x_12309:
[----:B------:R-:W2:Y:S02]  /*3010*/  LDG.E.U8 R4, desc[UR36][R4.64] ;  /* 0x0000002404047981 */ /* 0x000ea4000c1e1100 */
[----:B--2---:R0:W2:Y:S01]  /*3020*/  I2F.F64.U16 R28, R4 ;  /* 0x00000004001c7312 */ /* 0x0040a20000101800 */
[----:B------:R-:W-:Y:S05]  /*3030*/  BRA `(.L_x_12311) ;  /* 0x0000000c00707947 */ /* 0x000fea0003800000 */
.L_x_12308:
        /* <DEDUP_REMOVED lines=9> */
.L_x_12313:
[----:B------:R-:W2:Y:S02]  /*30d0*/  LDG.E R4, desc[UR36][R4.64] ;  /* 0x0000002404047981 */ /* 0x000ea4000c1e1900 */
[----:B--2---:R0:W2:Y:S01]  /*30e0*/  I2F.F64 R28, R4 ;  /* 0x00000004001c7312 */ /* 0x0040a20000201c00 */
[----:B------:R-:W-:Y:S05]  /*30f0*/  BRA `(.L_x_12311) ;  /* 0x0000000c00407947 */ /* 0x000fea0003800000 */
.L_x_12312:
[----:B------:R-:W2:Y:S02]  /*3100*/  LDG.E.U16 R4, desc[UR36][R4.64] ;  /* 0x0000002404047981 */ /* 0x000ea4000c1e1500 */
[----:B--2---:R0:W2:Y:S01]  /*3110*/  I2F.F64.S16 R28, R4 ;  /* 0x00000004001c7312 */ /* 0x0040a20000101c00 */
[----:B------:R-:W-:Y:S05]  /*3120*/  BRA `(.L_x_12311) ;  /* 0x0000000c00347947 */ /* 0x000fea0003800000 */
.L_x_12307:
        /* <DEDUP_REMOVED lines=10> */
.L_x_12315:
[----:B------:R-:W2:Y:S02]  /*31d0*/  LDG.E.U16 R0, desc[UR36][R4.64] ;  /* 0x0000002404007981 */ /* 0x000ea4000c1e1500 */
[----:B--2---:R-:W-:-:S05]  /*31e0*/  HADD2.F32 R0, -RZ, R0.H0_H0 ;  /* 0x20000000ff007230 */ /* 0x004fca0000004100 */
[----:B------:R-:W-:-:S04]  /*31f0*/  FMUL.FTZ R0, R0, 1 ;  /* 0x3f80000000007820 */ /* 0x000fc80000410000 */
[----:B------:R0:W2:Y:S01]  /*3200*/  F2F.F64.F32 R28, R0 ;  /* 0x00000000001c7310 */ /* 0x0000a20000201800 */
[----:B------:R-:W-:Y:S05]  /*3210*/  BRA `(.L_x_12311) ;  /* 0x0000000800f87947 */ /* 0x000fea0003800000 */
.L_x_12314:
        /* <DEDUP_REMOVED lines=10> */
.L_x_12317:
[----:B------:R-:W2:Y:S02]  /*32c0*/  LDG.E.U16 R4, desc[UR36][R4.64] ;  /* 0x0000002404047981 */ /* 0x000ea4000c1e1500 */
[----:B--2---:R-:W-:-:S05]  /*32d0*/  HADD2.F32 R0, -RZ, R4.H0_H0 ;  /* 0x20000004ff007230 */ /* 0x004fca0000004100 */
[----:B------:R-:W-:-:S04]  /*32e0*/  FMUL.FTZ R0, R0, 1 ;  /* 0x3f80000000007820 */ /* 0x000fc80000410000 */
[----:B------:R0:W2:Y:S01]  /*32f0*/  F2F.F64.F32 R28, R0 ;  /* 0x00000000001c7310 */ /* 0x0000a20000201800 */
[----:B------:R-:W-:Y:S05]  /*3300*/  BRA `(.L_x_12311) ;  /* 0x0000000800bc7947 */ /* 0x000fea0003800000 */
.L_x_12316:
[----:B------:R0:W5:Y:S01]  /*3310*/  LDG.E.64 R28, desc[UR36][R4.64] ;  /* 0x00000024041c7981 */ /* 0x000162000c1e1b00 */
[----:B------:R-:W-:Y:S05]  /*3320*/  BRA `(.L_x_12311) ;  /* 0x0000000800b47947 */ /* 0x000fea0003800000 */
.L_x_12306:
        /* <DEDUP_REMOVED lines=13> */
.L_x_12320:
[----:B------:R0:W5:Y:S01]  /*3400*/  LDG.E.64 R28, desc[UR36][R4.64] ;  /* 0x00000024041c7981 */ /* 0x000162000c1e1b00 */
[----:B------:R-:W-:Y:S05]  /*3410*/  BRA `(.L_x_12311) ;  /* 0x0000000800787947 */ /* 0x000fea0003800000 */
.L_x_12319:
        /* <DEDUP_REMOVED lines=28> */
.L_x_12322:
        /* <DEDUP_REMOVED lines=15> */
.L_x_12321:
[----:B------:R-:W2:Y:S02]  /*36d0*/  LDG.E.U16 R0, desc[UR36][R4.64] ;  /* 0x0000002404007981 */ /* 0x000ea4000c1e1500 */
[----:B--2---:R-:W-:-:S04]  /*36e0*/  IMAD.U32 R0, R0, 0x10000, RZ ;  /* 0x0001000000007824 */ /* 0x004fc800078e00ff */
[----:B------:R-:W-:-:S04]  /*36f0*/  FMUL.FTZ R0, R0, 1 ;  /* 0x3f80000000007820 */ /* 0x000fc80000410000 */
[----:B------:R0:W2:Y:S01]  /*3700*/  F2F.F64.F32 R28, R0 ;  /* 0x00000000001c7310 */ /* 0x0000a20000201800 */
[----:B------:R-:W-:Y:S05]  /*3710*/  BRA `(.L_x_12311) ;  /* 0x0000000400b87947 */ /* 0x000fea0003800000 */
.L_x_12318:
        /* <DEDUP_REMOVED lines=11> */
.L_x_12325:
        /* <DEDUP_REMOVED lines=21> */
.L_x_12329:
[----:B------:R-:W-:Y:S05]  /*3920*/  BSYNC B1 ;  /* 0x0000000000017941 */ /* 0x000fea0003800000 */
.L_x_12328:
[----:B------:R-:W-:Y:S01]  /*3930*/  LEA R5, R0, 0x3b800000, 0x17 ;  /* 0x3b80000000057811 */ /* 0x000fe200078eb8ff */
[----:B------:R-:W-:-:S05]  /*3940*/  IMAD.SHL.U32 R0, R3, 0x100000, RZ ;  /* 0x0010000003007824 */ /* 0x000fca00078e00ff */
[----:B------:R-:W-:-:S07]  /*3950*/  LOP3.LUT R0, R5, R0, R6, 0xfe, !PT ;  /* 0x0000000005007212 */ /* 0x000fce00078efe06 */
.L_x_12327:
[----:B------:R-:W-:Y:S05]  /*3960*/  BSYNC B0 ;  /* 0x0000000000007941 */ /* 0x000fea0003800000 */
.L_x_12326:
[----:B------:R-:W-:-:S04]  /*3970*/  FMUL.FTZ R0, R0, 1 ;  /* 0x3f80000000007820 */ /* 0x000fc80000410000 */
[----:B------:R0:W2:Y:S01]  /*3980*/  F2F.F64.F32 R28, R0 ;  /* 0x00000000001c7310 */ /* 0x0000a20000201800 */
[----:B------:R-:W-:Y:S05]  /*3990*/  BRA `(.L_x_12311) ;  /* 0x0000000400187947 */ /* 0x000fea0003800000 */
.L_x_12324:
        /* <DEDUP_REMOVED lines=21> */
.L_x_12333:
[----:B------:R-:W-:Y:S05]  /*3af0*/  BSYNC B1 ;  /* 0x0000000000017941 */ /* 0x000fea0003800000 */
.L_x_12332:
[----:B------:R-:W-:Y:S01]  /*3b00*/  LEA R5, R0, 0x37800000, 0x17 ;  /* 0x3780000000057811 */ /* 0x000fe200078eb8ff */
[----:B------:R-:W-:-:S05]  /*3b10*/  IMAD.SHL.U32 R0, R3, 0x200000, RZ ;  /* 0x0020000003007824 */ /* 0x000fca00078e00ff */
[----:B------:R-:W-:-:S07]  /*3b20*/  LOP3.LUT R0, R5, R0, R6, 0xfe, !PT ;  /* 0x0000000005007212 */ /* 0x000fce00078efe06 */
.L_x_12331:
[----:B------:R-:W-:Y:S05]  /*3b30*/  BSYNC B0 ;  /* 0x0000000000007941 */ /* 0x000fea0003800000 */
.L_x_12330:
[----:B------:R-:W-:-:S04]  /*3b40*/  FMUL.FTZ R0, R0, 1 ;  /* 0x3f80000000007820 */ /* 0x000fc80000410000 */
[----:B------:R0:W2:Y:S01]  /*3b50*/  F2F.F64.F32 R28, R0 ;  /* 0x00000000001c7310 */ /* 0x0000a20000201800 */
[----:B------:R-:W-:Y:S05]  /*3b60*/  BRA `(.L_x_12311) ;  /* 0x0000000000a47947 */ /* 0x000fea0003800000 */
.L_x_12323:
        /* <DEDUP_REMOVED lines=14> */
.L_x_12337:
[----:B------:R-:W-:Y:S05]  /*3c50*/  BSYNC B0 ;  /* 0x0000000000007941 */ /* 0x000fea0003800000 */
.L_x_12336:
[----:B------:R-:W-:-:S04]  /*3c60*/  FMUL.FTZ R0, R0, 1 ;  /* 0x3f80000000007820 */ /* 0x000fc80000410000 */
[----:B------:R0:W2:Y:S01]  /*3c70*/  F2F.F64.F32 R28, R0 ;  /* 0x00000000001c7310 */ /* 0x0000a20000201800 */
[----:B------:R-:W-:Y:S05]  /*3c80*/  BRA `(.L_x_12311) ;  /* 0x00000000005c7947 */ /* 0x000fea0003800000 */
.L_x_12310:
        /* <DEDUP_REMOVED lines=16> */
.L_x_12338:
[----:B------:R-:W-:Y:S01]  /*3d90*/  CS2R R28, SRZ ;  /* 0x00000000001c7805 */ /* 0x000fe2000001ff00 */
[----:B------:R-:W-:Y:S06]  /*3da0*/  BRA `(.L_x_12311) ;  /* 0x0000000000147947 */ /* 0x000fec0003800000 */
.L_x_12335:
[----:B------:R-:W2:Y:S02]  /*3db0*/  LDG.E.64 R28, desc[UR36][R4.64] ;  /* 0x00000024041c7981 */ /* 0x000ea4000c1e1b00 */
[----:B--2---:R-:W0:Y:S01]  /*3dc0*/  I2F.F64.U64 R28, R28 ;  /* 0x0000001c001c7312 */ /* 0x004e220000301800 */
[----:B------:R-:W-:Y:S05]  /*3dd0*/  BRA `(.L_x_12311) ;  /* 0x0000000000087947 */ /* 0x000fea0003800000 */
.L_x_12334:
[----:B------:R-:W2:Y:S02]  /*3de0*/  LDG.E R4, desc[UR36][R4.64] ;  /* 0x0000002404047981 */ /* 0x000ea4000c1e1900 */
[----:B--2---:R0:W2:Y:S02]  /*3df0*/  I2F.F64.U32 R28, R4 ;  /* 0x00000004001c7312 */ /* 0x0040a40000201800 */
.L_x_12311:
[----:B------:R-:W-:-:S07]  /*3e00*/  VIADD R30, R30, 0x80 ;  /* 0x000000801e1e7836 */ /* 0x000fce0000000000 */
.L_x_12272:
[----:B------:R-:W-:Y:S05]  /*3e10*/  BSYNC B6 ;  /* 0x0000000000067941 */ /* 0x000fea0003800000 */
.L_x_12271:
[----:B------:R-:W-:Y:S01]  /*3e20*/  ISETP.GE.AND P0, PT, R30, R31, PT ;  /* 0x0000001f1e00720c */ /* 0x000fe20003f06270 */
[----:B------:R-:W-:Y:S01]  /*3e30*/  BSSY B6, `(.L_x_12339) ;  /* 0x00001eb000067945 */ /* 0x000fe20003800000 */
[----:B------:R-:W-:Y:S02]  /*3e40*/  CS2R R22, SRZ ;  /* 0x0000000000167805 */ /* 0x000fe4000001ff00 */
[----:B------:R-:W-:Y:S02]  /*3e50*/  CS2R R16, SRZ ;  /* 0x0000000000107805 */ /* 0x000fe4000001ff00 */
[----:B------:R-:W-:-:S07]  /*3e60*/  CS2R R24, SRZ ;  /* 0x0000000000187805 */ /* 0x000fce000001ff00 */
        /* <DEDUP_REMOVED lines=19> */
[----:B---3--:R0:W3:Y:S01]  /*3fa0*/  I2F.F64.S16 R16, R4 ;  /* 0x0000000400107312 */ /* 0x0080e20000101c00 */
[----:B------:R-:W-:Y:S05]  /*3fb0*/  BRA `(.L_x_12346) ;  /* 0x0000000c007c7947 */ /* 0x000fea0003800000 */
.L_x_12344:
[----:B------:R-:W3:Y:S02]  /*3fc0*/  LDG.E.U8 R4, desc[UR36][R4.64] ;  /* 0x0000002404047981 */ /* 0x000ee4000c1e1100 */
[----:B---3--:R0:W3:Y:S01]  /*3fd0*/  I2F.F64.U16 R16, R4 ;  /* 0x0000000400107312 */ /* 0x0080e20000101800 */
[----:B------:R-:W-:Y:S05]  /*3fe0*/  BRA `(.L_x_12346) ;  /* 0x0000000c00707947 */ /* 0x000fea0003800000 */
.L_x_12343:
        /* <DEDUP_REMOVED lines=9> */
.L_x_12348:
[----:B------:R-:W3:Y:S02]  /*4080*/  LDG.E R4, desc[UR36][R4.64] ;  /* 0x0000002404047981 */ /* 0x000ee4000c1e1900 */
[----:B---3--:R0:W3:Y:S01]  /*4090*/  I2F.F64 R16, R4 ;  /* 0x0000000400107312 */ /* 0x0080e20000201c00 */
[----:B------:R-:W-:Y:S05]  /*40a0*/  BRA `(.L_x_12346) ;  /* 0x0000000c00407947 */ /* 0x000fea0003800000 */
.L_x_12347:
[----:B------:R-:W3:Y:S02]  /*40b0*/  LDG.E.U16 R4, desc[UR36][R4.64] ;  /* 0x0000002404047981 */ /* 0x000ee4000c1e1500 */
[----:B---3--:R0:W3:Y:S01]  /*40c0*/  I2F.F64.S16 R16, R4 ;  /* 0x0000000400107312 */ /* 0x0080e20000101c00 */
[----:B------:R-:W-:Y:S05]  /*40d0*/  BRA `(.L_x_12346) ;  /* 0x0000000c00347947 */ /* 0x000fea0003800000 */
.L_x_12342:
        /* <DEDUP_REMOVED lines=10> */
.L_x_12350:
[----:B------:R-:W3:Y:S02]  /*4180*/  LDG.E.U16 R0, desc[UR36][R4.64] ;  /* 0x0000002404007981 */ /* 0x000ee4000c1e1500 */
[----:B---3--:R-:W-:-:S05]  /*4190*/  HADD2.F32 R0, -RZ, R0.H0_H0 ;  /* 0x20000000ff007230 */ /* 0x008fca0000004100 */
[----:B------:R-:W-:-:S04]  /*41a0*/  FMUL.FTZ R0, R0, 1 ;  /* 0x3f80000000007820 */ /* 0x000fc80000410000 */
[----:B------:R0:W3:Y:S01]  /*41b0*/  F2F.F64.F32 R16, R0 ;  /* 0x0000000000107310 */ /* 0x0000e20000201800 */
[----:B------:R-:W-:Y:S05]  /*41c0*/  BRA `(.L_x_12346) ;  /* 0x0000000800f87947 */ /* 0x000fea0003800000 */
.L_x_12349:
        /* <DEDUP_REMOVED lines=10> */
.L_x_12352:
[----:B------:R-:W3:Y:S02]  /*4270*/  LDG.E.U16 R4, desc[UR36][R4.64] ;  /* 0x0000002404047981 */ /* 0x000ee4000c1e1500 */
[----:B---3--:R-:W-:-:S05]  /*4280*/  HADD2.F32 R0, -RZ, R4.H0_H0 ;  /* 0x20000004ff007230 */ /* 0x008fca0000004100 */
[----:B------:R-:W-:-:S04]  /*4290*/  FMUL.FTZ R0, R0, 1 ;  /* 0x3f80000000007820 */ /* 0x000fc80000410000 */
[----:B------:R0:W3:Y:S01]  /*42a0*/  F2F.F64.F32 R16, R0 ;  /* 0x0000000000107310 */ /* 0x0000e20000201800 */
[----:B------:R-:W-:Y:S05]  /*42b0*/  BRA `(.L_x_12346) ;  /* 0x0000000800bc7947 */ /* 0x000fea0003800000 */
.L_x_12351:
[----:B------:R0:W5:Y:S01]  /*42c0*/  LDG.E.64 R16, desc[UR36][R4.64] ;  /* 0x0000002404107981 */ /* 0x000162000c1e1b00 */
[----:B------:R-:W-:Y:S05]  /*42d0*/  BRA `(.L_x_12346) ;  /* 0x0000000800b47947 */ /* 0x000fea0003800000 */
.L_x_12341:
        /* <DEDUP_REMOVED lines=13> */
.L_x_12355:
[----:B------:R0:W5:Y:S01]  /*43b0*/  LDG.E.64 R16, desc[UR36][R4.64] ;  /* 0x0000002404107981 */ /* 0x000162000c1e1b00 */
[----:B------:R-:W-:Y:S05]  /*43c0*/  BRA `(.L_x_12346) ;  /* 0x0000000800787947 */ /* 0x000fea0003800000 */
.L_x_12354:
        /* <DEDUP_REMOVED lines=26> */
[----:B------:R0:W3:Y:S01]  /*4570*/  F2F.F64.F32 R16, R7 ;  /* 0x0000000700107310 */ /* 0x0000e20000201800 */
[----:B------:R-:W-:Y:S05]  /*4580*/  BRA `(.L_x_12346) ;  /* 0x0000000800087947 */ /* 0x000fea0003800000 */
.L_x_12357:
        /* <DEDUP_REMOVED lines=13> */
[----:B------:R0:W3:Y:S01]  /*4660*/  F2F.F64.F32 R16, R0 ;  /* 0x0000000000107310 */ /* 0x0000e20000201800 */
[----:B------:R-:W-:Y:S05]  /*4670*/  BRA `(.L_x_12346) ;  /* 0x0000000400cc7947 */ /* 0x000fea0003800000 */
.L_x_12356:
[----:B------:R-:W3:Y:S02]  /*4680*/  LDG.E.U16 R0, desc[UR36][R4.64] ;  /* 0x0000002404007981 */ /* 0x000ee4000c1e1500 */
[----:B---3--:R-:W-:-:S04]  /*4690*/  IMAD.U32 R0, R0, 0x10000, RZ ;  /* 0x0001000000007824 */ /* 0x008fc800078e00ff */
[----:B------:R-:W-:-:S04]  /*46a0*/  FMUL.FTZ R0, R0, 1 ;  /* 0x3f80000000007820 */ /* 0x000fc80000410000 */
[----:B------:R3:W0:Y:S01]  /*46b0*/  F2F.F64.F32 R16, R0 ;  /* 0x0000000000107310 */ /* 0x0006220000201800 */
[----:B------:R-:W-:Y:S05]  /*46c0*/  BRA `(.L_x_12346) ;  /* 0x0000000400b87947 */ /* 0x000fea0003800000 */
.L_x_12353:
        /* <DEDUP_REMOVED lines=9> */
[----:B---3--:R0:W3:Y:S01]  /*4760*/  I2F.F64.U16 R16, R4 ;  /* 0x0000000400107312 */ /* 0x0080e20000101800 */
[----:B------:R-:W-:Y:S05]  /*4770*/  BRA `(.L_x_12346) ;  /* 0x00000004008c7947 */ /* 0x000fea0003800000 */
.L_x_12360:
        /* <DEDUP_REMOVED lines=21> */
.L_x_12364:
[----:B------:R-:W-:Y:S05]  /*48d0*/  BSYNC B1 ;  /* 0x0000000000017941 */ /* 0x000fea0003800000 */
.L_x_12363:
[----:B------:R-:W-:Y:S01]  /*48e0*/  LEA R5, R0, 0x3b800000, 0x17 ;  /* 0x3b80000000057811 */ /* 0x000fe200078eb8ff */
[----:B------:R-:W-:-:S05]  /*48f0*/  IMAD.SHL.U32 R0, R3, 0x100000, RZ ;  /* 0x0010000003007824 */ /* 0x000fca00078e00ff */
[----:B------:R-:W-:-:S07]  /*4900*/  LOP3.LUT R0, R5, R0, R6, 0xfe, !PT ;  /* 0x0000000005007212 */ /* 0x000fce00078efe06 */
.L_x_12362:
[----:B------:R-:W-:Y:S05]  /*4910*/  BSYNC B0 ;  /* 0x0000000000007941 */ /* 0x000fea0003800000 */
.L_x_12361:
[----:B------:R-:W-:-:S04]  /*4920*/  FMUL.FTZ R0, R0, 1 ;  /* 0x3f80000000007820 */ /* 0x000fc80000410000 */
[----:B------:R0:W3:Y:S01]  /*4930*/  F2F.F64.F32 R16, R0 ;  /* 0x0000000000107310 */ /* 0x0000e20000201800 */
[----:B------:R-:W-:Y:S05]  /*4940*/  BRA `(.L_x_12346) ;  /* 0x0000000400187947 */ /* 0x000fea0003800000 */
.L_x_12359:
        /* <DEDUP_REMOVED lines=21> */
.L_x_12368:
[----:B------:R-:W-:Y:S05]  /*4aa0*/  BSYNC B1 ;  /* 0x0000000000017941 */ /* 0x000fea0003800000 */
.L_x_12367:
[----:B------:R-:W-:Y:S01]  /*4ab0*/  LEA R5, R0, 0x37800000, 0x17 ;  /* 0x3780000000057811 */ /* 0x000fe200078eb8ff */
[----:B------:R-:W-:-:S05]  /*4ac0*/  IMAD.SHL.U32 R0, R3, 0x200000, RZ ;  /* 0x0020000003007824 */ /* 0x000fca00078e00ff */
[----:B------:R-:W-:-:S07]  /*4ad0*/  LOP3.LUT R0, R5, R0, R6, 0xfe, !PT ;  /* 0x0000000005007212 */ /* 0x000fce00078efe06 */
.L_x_12366:
[----:B------:R-:W-:Y:S05]  /*4ae0*/  BSYNC B0 ;  /* 0x0000000000007941 */ /* 0x000fea0003800000 */
.L_x_12365:
[----:B------:R-:W-:-:S04]  /*4af0*/  FMUL.FTZ R0, R0, 1 ;  /* 0x3f80000000007820 */ /* 0x000fc80000410000 */
[----:B------:R0:W3:Y:S01]  /*4b00*/  F2F.F64.F32 R16, R0 ;  /* 0x0000000000107310 */ /* 0x0000e20000201800 */
[----:B------:R-:W-:Y:S05]  /*4b10*/  BRA `(.L_x_12346) ;  /* 0x0000000000a47947 */ /* 0x000fea0003800000 */
.L_x_12358:
        /* <DEDUP_REMOVED lines=14> */
.L_x_12372:
[----:B------:R-:W-:Y:S05]  /*4c00*/  BSYNC B0 ;  /* 0x0000000000007941 */ /* 0x000fea0003800000 */
.L_x_12371:
[----:B------:R-:W-:-:S04]  /*4c10*/  FMUL.FTZ R0, R0, 1 ;  /* 0x3f80000000007820 */ /* 0x000fc80000410000 */
[----:B------:R0:W3:Y:S01]  /*4c20*/  F2F.F64.F32 R16, R0 ;  /* 0x0000000000107310 */ /* 0x0000e20000201800 */
[----:B------:R-:W-:Y:S05]  /*4c30*/  BRA `(.L_x_12346) ;  /* 0x00000000005c7947 */ /* 0x000fea0003800000 */
.L_x_12345:
        /* <DEDUP_REMOVED lines=16> */
.L_x_12373:
[----:B------:R-:W-:Y:S01]  /*4d40*/  CS2R R16, SRZ ;  /* 0x0000000000107805 */ /* 0x000fe2000001ff00 */
[----:B------:R-:W-:Y:S06]  /*4d50*/  BRA `(.L_x_12346) ;  /* 0x0000000000147947 */ /* 0x000fec0003800000 */
.L_x_12370:
[----:B------:R-:W3:Y:S02]  /*4d60*/  LDG.E.64 R16, desc[UR36][R4.64] ;  /* 0x0000002404107981 */ /* 0x000ee4000c1e1b00 */
[----:B---3--:R-:W0:Y:S01]  /*4d70*/  I2F.F64.U64 R16, R16 ;  /* 0x0000001000107312 */ /* 0x008e220000301800 */
[----:B------:R-:W-:Y:S05]  /*4d80*/  BRA `(.L_x_12346) ;  /* 0x0000000000087947 */ /* 0x000fea0003800000 */
.L_x_12369:
[----:B------:R-:W3:Y:S02]  /*4d90*/  LDG.E R4, desc[UR36][R4.64] ;  /* 0x0000002404047981 */ /* 0x000ee4000c1e1900 */
[----:B---3--:R0:W3:Y:S02]  /*4da0*/  I2F.F64.U32 R16, R4 ;  /* 0x0000000400107312 */ /* 0x0080e40000201800 */
.L_x_12346:
[----:B0-----:R-:W0:Y:S01]  /*4db0*/  LDC.64 R4, c[0x0][0x228] ;  /* 0x00008a00ff047b82 */ /* 0x001e220000000a00 */
[----:B---3--:R-:W-:Y:S01]  /*4dc0*/  PRMT R0, R18, 0x9910, RZ ;  /* 0x0000991012007816 */ /* 0x008fe200000000ff */
        /* <DEDUP_REMOVED lines=17> */
.L_x_12377:
[----:B------:R-:W3:Y:S02]  /*4ee0*/  LDG.E.U8 R4, desc[UR36][R4.64] ;  /* 0x0000002404047981 */ /* 0x000ee4000c1e1100 */
[----:B---3--:R0:W3:Y:S01]  /*4ef0*/  I2F.F64.U16 R24, R4 ;  /* 0x0000000400187312 */ /* 0x0080e20000101800 */
[----:B------:R-:W-:Y:S05]  /*4f00*/  BRA `(.L_x_12379) ;  /* 0x0000000c00707947 */ /* 0x000fea0003800000 */
.L_x_12376:
        /* <DEDUP_REMOVED lines=9> */
.L_x_12381:
[----:B------:R-:W3:Y:S02]  /*4fa0*/  LDG.E R4, desc[UR36][R4.64] ;  /* 0x0000002404047981 */ /* 0x000ee4000c1e1900 */
[----:B---3--:R0:W3:Y:S01]  /*4fb0*/  I2F.F64 R24, R4 ;  /* 0x0000000400187312 */ /* 0x0080e20000201c00 */
[----:B------:R-:W-:Y:S05]  /*4fc0*/  BRA `(.L_x_12379) ;  /* 0x0000000c00407947 */ /* 0x000fea0003800000 */
.L_x_12380:
[----:B------:R-:W3:Y:S02]  /*4fd0*/  LDG.E.U16 R4, desc[UR36][R4.64] ;  /* 0x0000002404047981 */ /* 0x000ee4000c1e1500 */
[----:B---3--:R0:W3:Y:S01]  /*4fe0*/  I2F.F64.S16 R24, R4 ;  /* 0x0000000400187312 */ /* 0x0080e20000101c00 */
[----:B------:R-:W-:Y:S05]  /*4ff0*/  BRA `(.L_x_12379) ;  /* 0x0000000c00347947 */ /* 0x000fea0003800000 */
.L_x_12375:
        /* <DEDUP_REMOVED lines=10> */
.L_x_12383:
[----:B------:R-:W3:Y:S02]  /*50a0*/  LDG.E.U16 R0, desc[UR36][R4.64] ;  /* 0x0000002404007981 */ /* 0x000ee4000c1e1500 */
[----:B---3--:R-:W-:-:S05]  /*50b0*/  HADD2.F32 R0, -RZ, R0.H0_H0 ;  /* 0x20000000ff007230 */ /* 0x008fca0000004100 */
[----:B------:R-:W-:-:S04]  /*50c0*/  FMUL.FTZ R0, R0, 1 ;  /* 0x3f80000000007820 */ /* 0x000fc80000410000 */
[----:B------:R0:W3:Y:S01]  /*50d0*/  F2F.F64.F32 R24, R0 ;  /* 0x0000000000187310 */ /* 0x0000e20000201800 */
[----:B------:R-:W-:Y:S05]  /*50e0*/  BRA `(.L_x_12379) ;  /* 0x0000000800f87947 */ /* 0x000fea0003800000 */
.L_x_12382:
        /* <DEDUP_REMOVED lines=10> */
.L_x_12385:
[----:B------:R-:W3:Y:S02]  /*5190*/  LDG.E.U16 R4, desc[UR36][R4.64] ;  /* 0x0000002404047981 */ /* 0x000ee4000c1e1500 */
[----:B---3--:R-:W-:-:S05]  /*51a0*/  HADD2.F32 R0, -RZ, R4.H0_H0 ;  /* 0x20000004ff007230 */ /* 0x008fca0000004100 */
[----:B------:R-:W-:-:S04]  /*51b0*/  FMUL.FTZ R0, R0, 1 ;  /* 0x3f80000000007820 */ /* 0x000fc80000410000 */
[----:B------:R0:W3:Y:S01]  /*51c0*/  F2F.F64.F32 R24, R0 ;  /* 0x0000000000187310 */ /* 0x0000e20000201800 */
[----:B------:R-:W-:Y:S05]  /*51d0*/  BRA `(.L_x_12379) ;  /* 0x0000000800bc7947 */ /* 0x000fea0003800000 */
.L_x_12384:
[----:B------:R0:W5:Y:S01]  /*51e0*/  LDG.E.64 R24, desc[UR36][R4.64] ;  /* 0x0000002404187981 */ /* 0x000162000c1e1b00 */
[----:B------:R-:W-:Y:S05]  /*51f0*/  BRA `(.L_x_12379) ;  /* 0x0000000800b47947 */ /* 0x000fea0003800000 */
.L_x_12374:
        /* <DEDUP_REMOVED lines=13> */
.L_x_12388:
[----:B------:R0:W5:Y:S01]  /*52d0*/  LDG.E.64 R24, desc[UR36][R4.64] ;  /* 0x0000002404187981 */ /* 0x000162000c1e1b00 */
[----:B------:R-:W-:Y:S05]  /*52e0*/  BRA `(.L_x_12379) ;  /* 0x0000000800787947 */ /* 0x000fea0003800000 */
.L_x_12387:
        /* <DEDUP_REMOVED lines=28> */
.L_x_12390:
        /* <DEDUP_REMOVED lines=15> */
.L_x_12389:
[----:B------:R-:W3:Y:S02]  /*55a0*/  LDG.E.U16 R0, desc[UR36][R4.64] ;  /* 0x0000002404007981 */ /* 0x000ee4000c1e1500 */
[----:B---3--:R-:W-:-:S04]  /*55b0*/  IMAD.U32 R0, R0, 0x10000, RZ ;  /* 0x0001000000007824 */ /* 0x008fc800078e00ff */
[----:B------:R-:W-:-:S04]  /*55c0*/  FMUL.FTZ R0, R0, 1 ;  /* 0x3f80000000007820 */ /* 0x000fc80000410000 */
[----:B------:R0:W3:Y:S01]  /*55d0*/  F2F.F64.F32 R24, R0 ;  /* 0x0000000000187310 */ /* 0x0000e20000201800 */
[----:B------:R-:W-:Y:S05]  /*55e0*/  BRA `(.L_x_12379) ;  /* 0x0000000400b87947 */ /* 0x000fea0003800000 */
.L_x_12386:
        /* <DEDUP_REMOVED lines=11> */
.L_x_12393:
        /* <DEDUP_REMOVED lines=21> */
.L_x_12397:
[----:B------:R-:W-:Y:S05]  /*57f0*/  BSYNC B1 ;  /* 0x0000000000017941 */ /* 0x000fea0003800000 */
.L_x_12396:
[----:B------:R-:W-:Y:S01]  /*5800*/  LEA R5, R0, 0x3b800000, 0x17 ;  /* 0x3b80000000057811 */ /* 0x000fe200078eb8ff */
[----:B------:R-:W-:-:S05]  /*5810*/  IMAD.SHL.U32 R0, R3, 0x100000, RZ ;  /* 0x0010000003007824 */ /* 0x000fca00078e00ff */
[----:B------:R-:W-:-:S07]  /*5820*/  LOP3.LUT R0, R5, R0, R6, 0xfe, !PT ;  /* 0x0000000005007212 */ /* 0x000fce00078efe06 */
.L_x_12395:
[----:B------:R-:W-:Y:S05]  /*5830*/  BSYNC B0 ;  /* 0x0000000000007941 */ /* 0x000fea0003800000 */
.L_x_12394:
[----:B------:R-:W-:-:S04]  /*5840*/  FMUL.FTZ R0, R0, 1 ;  /* 0x3f80000000007820 */ /* 0x000fc80000410000 */
[----:B------:R0:W3:Y:S01]  /*5850*/  F2F.F64.F32 R24, R0 ;  /* 0x0000000000187310 */ /* 0x0000e20000201800 */
[----:B------:R-:W-:Y:S05]  /*5860*/  BRA `(.L_x_12379) ;  /* 0x0000000400187947 */ /* 0x000fea0003800000 */
.L_x_12392:
        /* <DEDUP_REMOVED lines=21> */
.L_x_12401:
[----:B------:R-:W-:Y:S05]  /*59c0*/  BSYNC B1 ;  /* 0x0000000000017941 */ /* 0x000fea0003800000 */
.L_x_12400:
[----:B------:R-:W-:Y:S01]  /*59d0*/  LEA R5, R0, 0x37800000, 0x17 ;  /* 0x3780000000057811 */ /* 0x000fe200078eb8ff */
[----:B------:R-:W-:-:S05]  /*59e0*/  IMAD.SHL.U32 R0, R3, 0x200000, RZ ;  /* 0x0020000003007824 */ /* 0x000fca00078e00ff */
[----:B------:R-:W-:-:S07]  /*59f0*/  LOP3.LUT R0, R5, R0, R6, 0xfe, !PT ;  /* 0x0000000005007212 */ /* 0x000fce00078efe06 */
.L_x_12399:
[----:B------:R-:W-:Y:S05]  /*5a00*/  BSYNC B0 ;  /* 0x0000000000007941 */ /* 0x000fea0003800000 */
.L_x_12398:
[----:B------:R-:W-:-:S04]  /*5a10*/  FMUL.FTZ R0, R0, 1 ;  /* 0x3f80000000007820 */ /* 0x000fc80000410000 */
[----:B------:R0:W3:Y:S01]  /*5a20*/  F2F.F64.F32 R24, R0 ;  /* 0x0000000000187310 */ /* 0x0000e20000201800 */
[----:B------:R-:W-:Y:S05]  /*5a30*/  BRA `(.L_x_12379) ;  /* 0x0000000000a47947 */ /* 0x000fea0003800000 */
.L_x_12391:
        /* <DEDUP_REMOVED lines=14> */
.L_x_12405:
[----:B------:R-:W-:Y:S05]  /*5b20*/  BSYNC B0 ;  /* 0x0000000000007941 */ /* 0x000fea0003800000 */
.L_x_12404:
[----:B------:R-:W-:-:S04]  /*5b30*/  FMUL.FTZ R0, R0, 1 ;  /* 0x3f80000000007820 */ /* 0x000fc80000410000 */
[----:B------:R0:W3:Y:S01]  /*5b40*/  F2F.F64.F32 R24, R0 ;  /* 0x0000000000187310 */ /* 0x0000e20000201800 */
[----:B------:R-:W-:Y:S05]  /*5b50*/  BRA `(.L_x_12379) ;  /* 0x00000000005c7947 */ /* 0x000fea0003800000 */
.L_x_12378:
        /* <DEDUP_REMOVED lines=16> */
.L_x_12406:
[----:B------:R-:W-:Y:S01]  /*5c60*/  CS2R R24, SRZ ;  /* 0x0000000000187805 */ /* 0x000fe2000001ff00 */
[----:B------:R-:W-:Y:S06]  /*5c70*/  BRA `(.L_x_12379) ;  /* 0x0000000000147947 */ /* 0x000fec0003800000 */
.L_x_12403:
[----:B------:R-:W3:Y:S02]  /*5c80*/  LDG.E.64 R24, desc[UR36][R4.64] ;  /* 0x0000002404187981 */ /* 0x000ee4000c1e1b00 */
[----:B---3--:R-:W0:Y:S01]  /*5c90*/  I2F.F64.U64 R24, R24 ;  /* 0x0000001800187312 */ /* 0x008e220000301800 */
[----:B------:R-:W-:Y:S05]  /*5ca0*/  BRA `(.L_x_12379) ;  /* 0x0000000000087947 */ /* 0x000fea0003800000 */
.L_x_12402:
[----:B------:R-:W3:Y:S02]  /*5cb0*/  LDG.E R4, desc[UR36][R4.64] ;  /* 0x0000002404047981 */ /* 0x000ee4000c1e1900 */
[----:B---3--:R0:W3:Y:S02]  /*5cc0*/  I2F.F64.U32 R24, R4 ;  /* 0x0000000400187312 */ /* 0x0080e40000201800 */
.L_x_12379:
[----:B------:R-:W-:-:S07]  /*5cd0*/  VIADD R30, R30, 0x80 ;  /* 0x000000801e1e7836 */ /* 0x000fce0000000000 */
.L_x_12340:
[----:B------:R-:W-:Y:S05]  /*5ce0*/  BSYNC B6 ;  /* 0x0000000000067941 */ /* 0x000fea0003800000 */
.L_x_12339:
        /* <DEDUP_REMOVED lines=24> */
.L_x_12412:
[----:B------:R-:W3:Y:S02]  /*5e70*/  LDG.E.U8 R4, desc[UR36][R4.64] ;  /* 0x0000002404047981 */ /* 0x000ee4000c1e1100 */
[----:B---3--:R0:W3:Y:S01]  /*5e80*/  I2F.F64.U16 R18, R4 ;  /* 0x0000000400127312 */ /* 0x0080e20000101800 */
[----:B------:R-:W-:Y:S05]  /*5e90*/  BRA `(.L_x_12414) ;  /* 0x0000000c00707947 */ /* 0x000fea0003800000 */
.L_x_12411:
        /* <DEDUP_REMOVED lines=9> */
.L_x_12416:
[----:B------:R-:W3:Y:S02]  /*5f30*/  LDG.E R4, desc[UR36][R4.64] ;  /* 0x0000002404047981 */ /* 0x000ee4000c1e1900 */
[----:B---3--:R0:W3:Y:S01]  /*5f40*/  I2F.F64 R18, R4 ;  /* 0x0000000400127312 */ /* 0x0080e20000201c00 */
[----:B------:R-:W-:Y:S05]  /*5f50*/  BRA `(.L_x_12414) ;  /* 0x0000000c00407947 */ /* 0x000fea0003800000 */
.L_x_12415:
[----:B------:R-:W3:Y:S02]  /*5f60*/  LDG.E.U16 R4, desc[UR36][R4.64] ;  /* 0x0000002404047981 */ /* 0x000ee4000c1e1500 */
[----:B---3--:R0:W3:Y:S01]  /*5f70*/  I2F.F64.S16 R18, R4 ;  /* 0x0000000400127312 */ /* 0x0080e20000101c00 */
[----:B------:R-:W-:Y:S05]  /*5f80*/  BRA `(.L_x_12414) ;  /* 0x0000000c00347947 */ /* 0x000fea0003800000 */
.L_x_12410:
        /* <DEDUP_REMOVED lines=10> */
.L_x_12418:
[----:B------:R-:W3:Y:S02]  /*6030*/  LDG.E.U16 R0, desc[UR36][R4.64] ;  /* 0x0000002404007981 */ /* 0x000ee4000c1e1500 */
[----:B---3--:R-:W-:-:S05]  /*6040*/  HADD2.F32 R0, -RZ, R0.H0_H0 ;  /* 0x20000000ff007230 */ /* 0x008fca0000004100 */
[----:B------:R-:W-:-:S04]  /*6050*/  FMUL.FTZ R0, R0, 1 ;  /* 0x3f80000000007820 */ /* 0x000fc80000410000 */
[----:B------:R0:W3:Y:S01]  /*6060*/  F2F.F64.F32 R18, R0 ;  /* 0x0000000000127310 */ /* 0x0000e20000201800 */
[----:B------:R-:W-:Y:S05]  /*6070*/  BRA `(.L_x_12414) ;  /* 0x0000000800f87947 */ /* 0x000fea0003800000 */
.L_x_12417:
        /* <DEDUP_REMOVED lines=10> */
.L_x_12420:
[----:B------:R-:W3:Y:S02]  /*6120*/  LDG.E.U16 R4, desc[UR36][R4.64] ;  /* 0x0000002404047981 */ /* 0x000ee4000c1e1500 */
[----:B---3--:R-:W-:-:S05]  /*6130*/  HADD2.F32 R0, -RZ, R4.H0_H0 ;  /* 0x20000004ff007230 */ /* 0x008fca0000004100 */
[----:B------:R-:W-:-:S04]  /*6140*/  FMUL.FTZ R0, R0, 1 ;  /* 0x3f80000000007820 */ /* 0x000fc80000410000 */
[----:B------:R0:W3:Y:S01]  /*6150*/  F2F.F64.F32 R18, R0 ;  /* 0x0000000000127310 */ /* 0x0000e20000201800 */
[----:B------:R-:W-:Y:S05]  /*6160*/  BRA `(.L_x_12414) ;  /* 0x0000000800bc7947 */ /* 0x000fea0003800000 */
.L_x_12419:
[----:B------:R0:W5:Y:S01]  /*6170*/  LDG.E.64 R18, desc[UR36][R4.64] ;  /* 0x0000002404127981 */ /* 0x000162000c1e1b00 */
[----:B------:R-:W-:Y:S05]  /*6180*/  BRA `(.L_x_12414) ;  /* 0x0000000800b47947 */ /* 0x000fea0003800000 */
.L_x_12409:
        /* <DEDUP_REMOVED lines=13> */
.L_x_12423:
[----:B------:R0:W5:Y:S01]  /*6260*/  LDG.E.64 R18, desc[UR36][R4.64] ;  /* 0x0000002404127981 */ /* 0x000162000c1e1b00 */
[----:B------:R-:W-:Y:S05]  /*6270*/  BRA `(.L_x_12414) ;  /* 0x0000000800787947 */ /* 0x000fea0003800000 */
.L_x_12422:
        /* <DEDUP_REMOVED lines=26> */
[----:B------:R0:W3:Y:S01]  /*6420*/  F2F.F64.F32 R18, R3 ;  /* 0x0000000300127310 */ /* 0x0000e20000201800 */
[----:B------:R-:W-:Y:S05]  /*6430*/  BRA `(.L_x_12414) ;  /* 0x0000000800087947 */ /* 0x000fea0003800000 */
.L_x_12425:
[----:B------:R-:W3:Y:S02]  /*6440*/  LDG.E.U8 R3, desc[UR36][R4.64] ;  /* 0x0000002404037981 */ /* 0x000ee4000c1e1100 */
[----:B---3--:R-:W-:-:S05]  /*6450*/  IMAD.SHL.U32 R0, R3, 0x2000000, RZ ;  /* 0x0200000003007824 */ /* 0x008fca00078e00ff */
        /* <DEDUP_REMOVED lines=11> */
[----:B------:R0:W3:Y:S01]  /*6510*/  F2F.F64.F32 R18, R2 ;  /* 0x0000000200127310 */ /* 0x0000e20000201800 */
[----:B------:R-:W-:Y:S05]  /*6520*/  BRA `(.L_x_12414) ;  /* 0x0000000400cc7947 */ /* 0x000fea0003800000 */
.L_x_12424:
[----:B------:R-:W3:Y:S02]  /*6530*/  LDG.E.U16 R0, desc[UR36][R4.64] ;  /* 0x0000002404007981 */ /* 0x000ee4000c1e1500 */
[----:B---3--:R-:W-:-:S04]  /*6540*/  IMAD.U32 R0, R0, 0x10000, RZ ;  /* 0x0001000000007824 */ /* 0x008fc800078e00ff */
[----:B------:R-:W-:-:S04]  /*6550*/  FMUL.FTZ R0, R0, 1 ;  /* 0x3f80000000007820 */ /* 0x000fc80000410000 */
[----:B------:R0:W3:Y:S01]  /*6560*/  F2F.F64.F32 R18, R0 ;  /* 0x0000000000127310 */ /* 0x0000e20000201800 */
[----:B------:R-:W-:Y:S05]  /*6570*/  BRA `(.L_x_12414) ;  /* 0x0000000400b87947 */ /* 0x000fea0003800000 */
.L_x_12421:
        /* <DEDUP_REMOVED lines=11> */
.L_x_12428:
        /* <DEDUP_REMOVED lines=21> */
.L_x_12432:
[----:B------:R-:W-:Y:S05]  /*6780*/  BSYNC B1 ;  /* 0x0000000000017941 */ /* 0x000fea0003800000 */
.L_x_12431:
[----:B------:R-:W-:Y:S01]  /*6790*/  LEA R3, R0, 0x3b800000, 0x17 ;  /* 0x3b80000000037811 */ /* 0x000fe200078eb8ff */
[----:B------:R-:W-:-:S05]  /*67a0*/  IMAD.SHL.U32 R0, R2, 0x100000, RZ ;  /* 0x0010000002007824 */ /* 0x000fca00078e00ff */
[----:B------:R-:W-:-:S07]  /*67b0*/  LOP3.LUT R0, R3, R0, R4, 0xfe, !PT ;  /* 0x0000000003007212 */ /* 0x000fce00078efe04 */
.L_x_12430:
[----:B------:R-:W-:Y:S05]  /*67c0*/  BSYNC B0 ;  /* 0x0000000000007941 */ /* 0x000fea0003800000 */
.L_x_12429:
[----:B------:R-:W-:-:S04]  /*67d0*/  FMUL.FTZ R0, R0, 1 ;  /* 0x3f80000000007820 */ /* 0x000fc80000410000 */
[----:B------:R0:W3:Y:S01]  /*67e0*/  F2F.F64.F32 R18, R0 ;  /* 0x0000000000127310 */ /* 0x0000e20000201800 */
[----:B------:R-:W-:Y:S05]  /*67f0*/  BRA `(.L_x_12414) ;  /* 0x0000000400187947 */ /* 0x000fea0003800000 */
.L_x_12427:
        /* <DEDUP_REMOVED lines=21> */
.L_x_12436:
[----:B------:R-:W-:Y:S05]  /*6950*/  BSYNC B1 ;  /* 0x0000000000017941 */ /* 0x000fea0003800000 */
.L_x_12435:
[----:B------:R-:W-:Y:S01]  /*6960*/  LEA R3, R0, 0x37800000, 0x17 ;  /* 0x3780000000037811 */ /* 0x000fe200078eb8ff */
[----:B------:R-:W-:-:S05]  /*6970*/  IMAD.SHL.U32 R0, R2, 0x200000, RZ ;  /* 0x0020000002007824 */ /* 0x000fca00078e00ff */
[----:B------:R-:W-:-:S07]  /*6980*/  LOP3.LUT R0, R3, R0, R4, 0xfe, !PT ;  /* 0x0000000003007212 */ /* 0x000fce00078efe04 */
.L_x_12434:
[----:B------:R-:W-:Y:S05]  /*6990*/  BSYNC B0 ;  /* 0x0000000000007941 */ /* 0x000fea0003800000 */
.L_x_12433:
[----:B------:R-:W-:-:S04]  /*69a0*/  FMUL.FTZ R0, R0, 1 ;  /* 0x3f80000000007820 */ /* 0x000fc80000410000 */
[----:B------:R0:W3:Y:S01]  /*69b0*/  F2F.F64.F32 R18, R0 ;  /* 0x0000000000127310 */ /* 0x0000e20000201800 */
[----:B------:R-:W-:Y:S05]  /*69c0*/  BRA `(.L_x_12414) ;  /* 0x0000000000a47947 */ /* 0x000fea0003800000 */
.L_x_12426:
        /* <DEDUP_REMOVED lines=14> */
.L_x_12440:
[----:B------:R-:W-:Y:S05]  /*6ab0*/  BSYNC B0 ;  /* 0x0000000000007941 */ /* 0x000fea0003800000 */
.L_x_12439:
[----:B------:R-:W-:-:S04]  /*6ac0*/  FMUL.FTZ R0, R0, 1 ;  /* 0x3f80000000007820 */ /* 0x000fc80000410000 */
[----:B------:R0:W3:Y:S01]  /*6ad0*/  F2F.F64.F32 R18, R0 ;  /* 0x0000000000127310 */ /* 0x0000e20000201800 */
[----:B------:R-:W-:Y:S05]  /*6ae0*/  BRA `(.L_x_12414) ;  /* 0x00000000005c7947 */ /* 0x000fea0003800000 */
.L_x_12413:
        /* <DEDUP_REMOVED lines=16> */
.L_x_12441:
[----:B------:R-:W-:Y:S01]  /*6bf0*/  CS2R R18, SRZ ;  /* 0x0000000000127805 */ /* 0x000fe2000001ff00 */
[----:B------:R-:W-:Y:S06]  /*6c00*/  BRA `(.L_x_12414) ;  /* 0x0000000000147947 */ /* 0x000fec0003800000 */
.L_x_12438:
[----:B------:R-:W3:Y:S02]  /*6c10*/  LDG.E.64 R18, desc[UR36][R4.64] ;  /* 0x0000002404127981 */ /* 0x000ee4000c1e1b00 */
[----:B---3--:R-:W0:Y:S01]  /*6c20*/  I2F.F64.U64 R18, R18 ;  /* 0x0000001200127312 */ /* 0x008e220000301800 */
[----:B------:R-:W-:Y:S05]  /*6c30*/  BRA `(.L_x_12414) ;  /* 0x0000000000087947 */ /* 0x000fea0003800000 */
.L_x_12437:
[----:B------:R-:W3:Y:S02]  /*6c40*/  LDG.E R4, desc[UR36][R4.64] ;  /* 0x0000002404047981 */ /* 0x000ee4000c1e1900 */
[----:B---3--:R0:W3:Y:S02]  /*6c50*/  I2F.F64.U32 R18, R4 ;  /* 0x0000000400127312 */ /* 0x0080e40000201800 */
.L_x_12414:
[----:B0-----:R-:W0:Y:S01]  /*6c60*/  LDC.U8 R4, c[0x0][0x235] ;  /* 0x00008d40ff047b82 */ /* 0x001e220000000000 */
[----:B------:R-:W-:Y:S02]  /*6c70*/  ULDC UR4, c[0x0][0x23c] ;  /* 0x00008f0000047ab9 */ /* 0x000fe40000000800 */
[----:B------:R-:W-:-:S05]  /*6c80*/  IMAD R5, R30, UR4, RZ ;  /* 0x000000041e057c24 */ /* 0x000fca000f8e02ff */
[----:B------:R-:W1:Y:S01]  /*6c90*/  LDC.64 R2, c[0x0][0x228] ;  /* 0x00008a00ff027b82 */ /* 0x000e620000000a00 */
[----:B0-----:R-:W-:-:S04]  /*6ca0*/  PRMT R0, R4, 0x9910, RZ ;  /* 0x0000991004007816 */ /* 0x001fc800000000ff */
        /* <DEDUP_REMOVED lines=15> */
.L_x_12445:
[----:B------:R-:W2:Y:S02]  /*6da0*/  LDG.E.U8 R2, desc[UR36][R2.64] ;  /* 0x0000002402027981 */ /* 0x000ea4000c1e1100 */
[----:B--2---:R0:W1:Y:S01]  /*6db0*/  I2F.F64.U16 R22, R2 ;  /* 0x0000000200167312 */ /* 0x0040620000101800 */
[----:B------:R-:W-:Y:S05]  /*6dc0*/  BRA `(.L_x_12408) ;  /* 0x0000000c006c7947 */ /* 0x000fea0003800000 */
.L_x_12444:
        /* <DEDUP_REMOVED lines=9> */
.L_x_12448:
[----:B------:R-:W2:Y:S02]  /*6e60*/  LDG.E R2, desc[UR36][R2.64] ;  /* 0x0000002402027981 */ /* 0x000ea4000c1e1900 */
[----:B--2---:R0:W1:Y:S01]  /*6e70*/  I2F.F64 R22, R2 ;  /* 0x0000000200167312 */ /* 0x0040620000201c00 */
[----:B------:R-:W-:Y:S05]  /*6e80*/  BRA `(.L_x_12408) ;  /* 0x0000000c003c7947 */ /* 0x000fea0003800000 */
.L_x_12447:
[----:B------:R-:W2:Y:S02]  /*6e90*/  LDG.E.U16 R2, desc[UR36][R2.64] ;  /* 0x0000002402027981 */ /* 0x000ea4000c1e1500 */
[----:B--2---:R0:W1:Y:S01]  /*6ea0*/  I2F.F64.S16 R22, R2 ;  /* 0x0000000200167312 */ /* 0x0040620000101c00 */
[----:B------:R-:W-:Y:S05]  /*6eb0*/  BRA `(.L_x_12408) ;  /* 0x0000000c00307947 */ /* 0x000fea0003800000 */
.L_x_12443:
        /* <DEDUP_REMOVED lines=10> */
.L_x_12450:
[----:B------:R-:W2:Y:S02]  /*6f60*/  LDG.E.U16 R0, desc[UR36][R2.64] ;  /* 0x0000002402007981 */ /* 0x000ea4000c1e1500 */
[----:B--2---:R-:W-:-:S05]  /*6f70*/  HADD2.F32 R0, -RZ, R0.H0_H0 ;  /* 0x20000000ff007230 */ /* 0x004fca0000004100 */
[----:B------:R-:W-:-:S04]  /*6f80*/  FMUL.FTZ R0, R0, 1 ;  /* 0x3f80000000007820 */ /* 0x000fc80000410000 */
[----:B------:R0:W1:Y:S01]  /*6f90*/  F2F.F64.F32 R22, R0 ;  /* 0x0000000000167310 */ /* 0x0000620000201800 */
[----:B------:R-:W-:Y:S05]  /*6fa0*/  BRA `(.L_x_12408) ;  /* 0x0000000800f47947 */ /* 0x000fea0003800000 */
.L_x_12449:
        /* <DEDUP_REMOVED lines=10> */
.L_x_12452:
[----:B------:R-:W2:Y:S02]  /*7050*/  LDG.E.U16 R2, desc[UR36][R2.64] ;  /* 0x0000002402027981 */ /* 0x000ea4000c1e1500 */
[----:B--2---:R-:W-:-:S05]  /*7060*/  HADD2.F32 R0, -RZ, R2.H0_H0 ;  /* 0x20000002ff007230 */ /* 0x004fca0000004100 */
[----:B------:R-:W-:-:S04]  /*7070*/  FMUL.FTZ R0, R0, 1 ;  /* 0x3f80000000007820 */ /* 0x000fc80000410000 */
[----:B------:R0:W1:Y:S01]  /*7080*/  F2F.F64.F32 R22, R0 ;  /* 0x0000000000167310 */ /* 0x0000620000201800 */
[----:B------:R-:W-:Y:S05]  /*7090*/  BRA `(.L_x_12408) ;  /* 0x0000000800b87947 */ /* 0x000fea0003800000 */
.L_x_12451:
[----:B------:R0:W5:Y:S01]  /*70a0*/  LDG.E.64 R22, desc[UR36][R2.64] ;  /* 0x0000002402167981 */ /* 0x000162000c1e1b00 */
[----:B------:R-:W-:Y:S05]  /*70b0*/  BRA `(.L_x_12408) ;  /* 0x0000000800b07947 */ /* 0x000fea0003800000 */
.L_x_12442:
        /* <DEDUP_REMOVED lines=13> */
.L_x_12455:
[----:B------:R0:W5:Y:S01]  /*7190*/  LDG.E.64 R22, desc[UR36][R2.64] ;  /* 0x0000002402167981 */ /* 0x000162000c1e1b00 */
[----:B------:R-:W-:Y:S05]  /*71a0*/  BRA `(.L_x_12408) ;  /* 0x0000000800747947 */ /* 0x000fea0003800000 */
.L_x_12454:
        /* <DEDUP_REMOVED lines=28> */
.L_x_12457:
        /* <DEDUP_REMOVED lines=15> */
.L_x_12456:
[----:B------:R-:W2:Y:S02]  /*7460*/  LDG.E.U16 R0, desc[UR36][R2.64] ;  /* 0x0000002402007981 */ /* 0x000ea4000c1e1500 */
[----:B--2---:R-:W-:-:S04]  /*7470*/  IMAD.U32 R0, R0, 0x10000, RZ ;  /* 0x0001000000007824 */ /* 0x004fc800078e00ff */
[----:B------:R-:W-:-:S04]  /*7480*/  FMUL.FTZ R0, R0, 1 ;  /* 0x3f80000000007820 */ /* 0x000fc80000410000 */
[----:B------:R0:W1:Y:S01]  /*7490*/  F2F.F64.F32 R22, R0 ;  /* 0x0000000000167310 */ /* 0x0000620000201800 */
[----:B------:R-:W-:Y:S05]  /*74a0*/  BRA `(.L_x_12408) ;  /* 0x0000000400b47947 */ /* 0x000fea0003800000 */
.L_x_12453:
        /* <DEDUP_REMOVED lines=11> */
.L_x_12460:
        /* <DEDUP_REMOVED lines=21> */
.L_x_12464:
[----:B------:R-:W-:Y:S05]  /*76b0*/  BSYNC B1 ;  /* 0x0000000000017941 */ /* 0x000fea0003800000 */
.L_x_12463:
[----:B------:R-:W-:Y:S01]  /*76c0*/  LEA R3, R0, 0x3b800000, 0x17 ;  /* 0x3b80000000037811 */ /* 0x000fe200078eb8ff */
[----:B------:R-:W-:-:S05]  /*76d0*/  IMAD.SHL.U32 R0, R2, 0x100000, RZ ;  /* 0x0010000002007824 */ /* 0x000fca00078e00ff */
[----:B------:R-:W-:-:S07]  /*76e0*/  LOP3.LUT R0, R3, R0, R4, 0xfe, !PT ;  /* 0x0000000003007212 */ /* 0x000fce00078efe04 */
.L_x_12462:
[----:B------:R-:W-:Y:S05]  /*76f0*/  BSYNC B0 ;  /* 0x0000000000007941 */ /* 0x000fea0003800000 */
.L_x_12461:
[----:B------:R-:W-:-:S04]  /*7700*/  FMUL.FTZ R0, R0, 1 ;  /* 0x3f80000000007820 */ /* 0x000fc80000410000 */
[----:B------:R0:W1:Y:S01]  /*7710*/  F2F.F64.F32 R22, R0 ;  /* 0x0000000000167310 */ /* 0x0000620000201800 */
[----:B------:R-:W-:Y:S05]  /*7720*/  BRA `(.L_x_12408) ;  /* 0x0000000400147947 */ /* 0x000fea0003800000 */
.L_x_12459:
        /* <DEDUP_REMOVED lines=21> */
.L_x_12468:
[----:B------:R-:W-:Y:S05]  /*7880*/  BSYNC B1 ;  /* 0x0000000000017941 */ /* 0x000fea0003800000 */
.L_x_12467:
[----:B------:R-:W-:Y:S01]  /*7890*/  LEA R3, R0, 0x37800000, 0x17 ;  /* 0x3780000000037811 */ /* 0x000fe200078eb8ff */
[----:B------:R-:W-:-:S05]  /*78a0*/  IMAD.SHL.U32 R0, R2, 0x200000, RZ ;  /* 0x0020000002007824 */ /* 0x000fca00078e00ff */
[----:B------:R-:W-:-:S07]  /*78b0*/  LOP3.LUT R0, R3, R0, R4, 0xfe, !PT ;  /* 0x0000000003007212 */ /* 0x000fce00078efe04 */
.L_x_12466:
[----:B------:R-:W-:Y:S05]  /*78c0*/  BSYNC B0 ;  /* 0x0000000000007941 */ /* 0x000fea0003800000 */
.L_x_12465:
[----:B------:R-:W-:-:S04]  /*78d0*/  FMUL.FTZ R0, R0, 1 ;  /* 0x3f80000000007820 */ /* 0x000fc80000410000 */
[----:B------:R0:W1:Y:S01]  /*78e0*/  F2F.F64.F32 R22, R0 ;  /* 0x0000000000167310 */ /* 0x0000620000201800 */
[----:B------:R-:W-:Y:S05]  /*78f0*/  BRA `(.L_x_12408) ;  /* 0x0000000000a07947 */ /* 0x000fea0003800000 */
.L_x_12458:
        /* <DEDUP_REMOVED lines=14> */
.L_x_12472:
[----:B------:R-:W-:Y:S05]  /*79e0*/  BSYNC B0 ;  /* 0x0000000000007941 */ /* 0x000fea0003800000 */
.L_x_12471:
[----:B------:R-:W-:-:S04]  /*79f0*/  FMUL.FTZ R0, R0, 1 ;  /* 0x3f80000000007820 */ /* 0x000fc80000410000 */
[----:B------:R0:W1:Y:S01]  /*7a00*/  F2F.F64.F32 R22, R0 ;  /* 0x0000000000167310 */ /* 0x0000620000201800 */
[----:B------:R-:W-:Y:S05]  /*7a10*/  BRA `(.L_x_12408) ;  /* 0x0000000000587947 */ /* 0x000fea0003800000 */
.L_x_12446:
        /* <DEDUP_REMOVED lines=16> */
.L_x_12473:
[----:B------:R-:W-:Y:S05]  /*7b20*/  BRA `(.L_x_12408) ;  /* 0x0000000000147947 */ /* 0x000fea0003800000 */
.L_x_12470:
[----:B------:R-:W2:Y:S02]  /*7b30*/  LDG.E.64 R22, desc[UR36][R2.64] ;  /* 0x0000002402167981 */ /* 0x000ea4000c1e1b00 */
[----:B--2---:R-:W0:Y:S01]  /*7b40*/  I2F.F64.U64 R22, R22 ;  /* 0x0000001600167312 */ /* 0x004e220000301800 */
[----:B------:R-:W-:Y:S05]  /*7b50*/  BRA `(.L_x_12408) ;  /* 0x0000000000087947 */ /* 0x000fea0003800000 */
.L_x_12469:
[----:B------:R-:W2:Y:S02]  /*7b60*/  LDG.E R2, desc[UR36][R2.64] ;  /* 0x0000002402027981 */ /* 0x000ea4000c1e1900 */
[----:B--2---:R0:W1:Y:S02]  /*7b70*/  I2F.F64.U32 R22, R2 ;  /* 0x0000000200167312 */ /* 0x0040640000201800 */
.L_x_12408:
[----:B------:R-:W-:Y:S05]  /*7b80*/  BSYNC B6 ;  /* 0x0000000000067941 */ /* 0x000fea0003800000 */
.L_x_12407:
[----:B0-----:R-:W0:Y:S01]  /*7b90*/  S2R R0, SR_TID.X ;  /* 0x0000000000007919 */ /* 0x001e220000002100 */
[----:B------:R-:W-:Y:S01]  /*7ba0*/  BSSY B0, `(.L_x_12474) ;  /* 0x0000101000007945 */ /* 0x000fe20003800000 */
[----:B0-----:R-:W-:-:S13]  /*7bb0*/  ISETP.GE.AND P1, PT, R0, R31, PT ;  /* 0x0000001f0000720c */ /* 0x001fda0003f26270 */
[----:B------:R-:W-:Y:S05]  /*7bc0*/  @P1 BRA `(.L_x_12475) ;  /* 0x0000000c00f81947 */ /* 0x000fea0003800000 */
[----:B-1---5:R-:W-:Y:S01]  /*7bd0*/  LOP3.LUT R3, R37, 0x7fffffff, RZ, 0xc0, !PT ;  /* 0x7fffffff25037812 */ /* 0x022fe200078ec0ff */
[----:B------:R-:W-:Y:S01]  /*7be0*/  IMAD.MOV.U32 R2, RZ, RZ, R36 ;  /* 0x000000ffff027224 */ /* 0x000fe200078e0024 */
[----:B----4-:R-:W-:Y:S01]  /*7bf0*/  LOP3.LUT R7, R33, 0x7fffffff, RZ, 0xc0, !PT ;  /* 0x7fffffff21077812 */ /* 0x010fe200078ec0ff */
[----:B------:R-:W-:Y:S01]  /*7c00*/  IMAD.MOV.U32 R6, RZ, RZ, R32 ;  /* 0x000000ffff067224 */ /* 0x000fe200078e0020 */
[----:B------:R-:W-:-:S04]  /*7c10*/  ISETP.GT.U32.AND P0, PT, R3, 0x7fefffff, PT ;  /* 0x7fefffff0300780c */ /* 0x000fc80003f04070 */
[----:B------:R-:W-:-:S13]  /*7c20*/  ISETP.GT.U32.OR P0, PT, R7, 0x7fefffff, P0 ;  /* 0x7fefffff0700780c */ /* 0x000fda0000704470 */
[----:B------:R-:W-:Y:S05]  /*7c30*/  @P0 BRA `(.L_x_12476) ;  /* 0x0000000c00bc0947 */ /* 0x000fea0003800000 */
[----:B------:R-:W-:Y:S01]  /*7c40*/  DSETP.NEU.AND P0, PT, R2, RZ, PT ;  /* 0x000000ff0200722a */ /* 0x000fe20003f0d000 */
[----:B---3--:R-:W-:Y:S02]  /*7c50*/  IMAD.MOV.U32 R4, RZ, RZ, 0x0 ;  /* 0x00000000ff047424 */ /* 0x008fe400078e00ff */
        /* <DEDUP_REMOVED lines=19> */
[----:B------:R-:W-:-:S03]  /*7d90*/  LOP3.LUT R7, R7, 0x100000, RZ, 0xfc, !PT ;  /* 0x0010000007077812 */ /* 0x000fc600078efcff */
[----:B------:R-:W-:Y:S02]  /*7da0*/  IMAD.IADD R11, R8, 0x1, R9 ;  /* 0x00000001080b7824 */ /* 0x000fe400078e0209 */
[----:B------:R-:W-:-:S03]  /*7db0*/  IMAD.IADD R9, R9, 0x1, -R4 ;  /* 0x0000000109097824 */ /* 0x000fc600078e0a04 */
[----:B------:R-:W-:-:S04]  /*7dc0*/  IADD3 R8, R11, 0x2, -R4 ;  /* 0x000000020b087810 */ /* 0x000fc80007ffe804 */
[----:B------:R-:W-:Y:S02]  /*7dd0*/  LOP3.LUT P0, R6, R8, 0x3, RZ, 0xc0, !PT ;  /* 0x0000000308067812 */ /* 0x000fe4000780c0ff */
[----:B------:R-:W-:-:S04]  /*7de0*/  LOP3.LUT R8, R3, 0xfffff, RZ, 0xc0, !PT ;  /* 0x000fffff03087812 */ /* 0x000fc800078ec0ff */
[----:B------:R-:W-:-:S07]  /*7df0*/  LOP3.LUT R8, R8, 0x100000, RZ, 0xfc, !PT ;  /* 0x0010000008087812 */ /* 0x000fce00078efcff */
[----:B------:R-:W-:Y:S05]  /*7e00*/  @!P0 BRA `(.L_x_12478) ;  /* 0x0000000000388947 */ /* 0x000fea0003800000 */
[----:B------:R-:W-:Y:S01]  /*7e10*/  BSSY B2, `(.L_x_12479) ;  /* 0x000000c000027945 */ /* 0x000fe20003800000 */
.L_x_12480:
[----:B------:R-:W-:Y:S01]  /*7e20*/  IADD3 R10, P0, -R2, R5, RZ ;  /* 0x00000005020a7210 */ /* 0x000fe20007f1e1ff */
[----:B------:R-:W-:Y:S02]  /*7e30*/  VIADD R6, R6, 0xffffffff ;  /* 0xffffffff06067836 */ /* 0x000fe40000000000 */
[----:B------:R-:W-:Y:S02]  /*7e40*/  VIADD R9, R9, 0xffffffff ;  /* 0xffffffff09097836 */ /* 0x000fe40000000000 */
[----:B------:R-:W-:-:S05]  /*7e50*/  IMAD.X R12, R7, 0x1, ~R8, P0 ;  /* 0x00000001070c7824 */ /* 0x000fca00000e0e08 */
[----:B------:R-:W-:-:S04]  /*7e60*/  ISETP.GE.AND P0, PT, R12, RZ, PT ;  /* 0x000000ff0c00720c */ /* 0x000fc80003f06270 */
[----:B------:R-:W-:Y:S02]  /*7e70*/  SEL R10, R5, R10, !P0 ;  /* 0x0000000a050a7207 */ /* 0x000fe40004000000 */
[----:B------:R-:W-:Y:S02]  /*7e80*/  SEL R12, R7, R12, !P0 ;  /* 0x0000000c070c7207 */ /* 0x000fe40004000000 */
[----:B------:R-:W-:Y:S01]  /*7e90*/  ISETP.NE.AND P0, PT, R6, RZ, PT ;  /* 0x000000ff0600720c */ /* 0x000fe20003f05270 */
[C---:B------:R-:W-:Y:S01]  /*7ea0*/  IMAD.SHL.U32 R5, R10.reuse, 0x2, RZ ;  /* 0x000000020a057824 */ /* 0x040fe200078e00ff */
[----:B------:R-:W-:-:S11]  /*7eb0*/  SHF.L.U64.HI R7, R10, 0x1, R12 ;  /* 0x000000010a077819 */ /* 0x000fd6000001020c */
[----:B------:R-:W-:Y:S05]  /*7ec0*/  @P0 BRA `(.L_x_12480) ;  /* 0xfffffffc00d40947 */ /* 0x000fea000383ffff */
[----:B------:R-:W-:Y:S05]  /*7ed0*/  BSYNC B2 ;  /* 0x0000000000027941 */ /* 0x000fea0003800000 */
.L_x_12479:
[----:B------:R-:W-:-:S07]  /*7ee0*/  IMAD.MOV.U32 R6, RZ, RZ, R10 ;  /* 0x000000ffff067224 */ /* 0x000fce00078e000a */
.L_x_12478:
[----:B------:R-:W-:Y:S05]  /*7ef0*/  BSYNC B1 ;  /* 0x0000000000017941 */ /* 0x000fea0003800000 */
.L_x_12477:
        /* <DEDUP_REMOVED lines=13> */
.L_x_12486:
[----:B------:R-:W-:Y:S01]  /*7fd0*/  IADD3 R12, P0, -R2, R5, RZ ;  /* 0x00000005020c7210 */ /* 0x000fe20007f1e1ff */
[----:B------:R-:W-:Y:S02]  /*7fe0*/  VIADD R6, R6, 0xffffffff ;  /* 0xffffffff06067836 */ /* 0x000fe40000000000 */
        /* <DEDUP_REMOVED lines=31> */
.L_x_12485:
[----:B------:R-:W-:-:S07]  /*81e0*/  IMAD.MOV.U32 R6, RZ, RZ, R11 ;  /* 0x000000ffff067224 */ /* 0x000fce00078e000b */
.L_x_12484:
[----:B------:R-:W-:Y:S05]  /*81f0*/  BSYNC B2 ;  /* 0x0000000000027941 */ /* 0x000fea0003800000 */
.L_x_12483:
[----:B------:R-:W-:-:S13]  /*8200*/  ISETP.GE.U32.AND P0, PT, R10, 0xc, PT ;  /* 0x0000000c0a00780c */ /* 0x000fda0003f06070 */
[----:B------:R-:W-:Y:S05]  /*8210*/  @!P0 BRA `(.L_x_12482) ;  /* 0x0000000400e08947 */ /* 0x000fea0003800000 */
[----:B------:R-:W-:Y:S01]  /*8220*/  BSSY B2, `(.L_x_12487) ;  /* 0x0000075000027945 */ /* 0x000fe20003800000 */
[----:B------:R-:W-:-:S07]  /*8230*/  VIADD R6, R9, 0x10 ;  /* 0x0000001009067836 */ /* 0x000fce0000000000 */
.L_x_12488:
[----:B------:R-:W-:Y:S01]  /*8240*/  IADD3 R10, P0, -R2, R5, RZ ;  /* 0x00000005020a7210 */ /* 0x000fe20007f1e1ff */
[----:B------:R-:W-:-:S04]  /*8250*/  VIADD R6, R6, 0xfffffff0 ;  /* 0xfffffff006067836 */ /* 0x000fc80000000000 */
[----:B------:R-:W-:Y:S01]  /*8260*/  IMAD.X R12, R7, 0x1, ~R8, P0 ;  /* 0x00000001070c7824 */ /* 0x000fe200000e0e08 */
[----:B------:R-:W-:-:S04]  /*8270*/  ISETP.GT.AND P2, PT, R6, 0xf, PT ;  /* 0x0000000f0600780c */ /* 0x000fc80003f44270 */
        /* <DEDUP_REMOVED lines=112> */
.L_x_12487:
[----:B------:R-:W-:Y:S02]  /*8980*/  IMAD.MOV.U32 R6, RZ, RZ, R9 ;  /* 0x000000ffff067224 */ /* 0x000fe400078e0009 */
[----:B------:R-:W-:-:S07]  /*8990*/  IMAD.MOV.U32 R12, RZ, RZ, R10 ;  /* 0x000000ffff0c7224 */ /* 0x000fce00078e000a */
.L_x_12482:
[----:B------:R-:W-:Y:S05]  /*89a0*/  BSYNC B1 ;  /* 0x0000000000017941 */ /* 0x000fea0003800000 */
.L_x_12481:
[----:B------:R-:W-:Y:S01]  /*89b0*/  LOP3.LUT R7, R12, 0x7fffffff, RZ, 0xc0, !PT ;  /* 0x7fffffff0c077812 */ /* 0x000fe200078ec0ff */
[----:B------:R-:W-:Y:S01]  /*89c0*/  BSSY B1, `(.L_x_12489) ;  /* 0x0000012000017945 */ /* 0x000fe20003800000 */
[----:B------:R-:W-:Y:S02]  /*89d0*/  ISETP.NE.U32.AND P0, PT, R6, RZ, PT ;  /* 0x000000ff0600720c */ /* 0x000fe40003f05070 */
[----:B------:R-:W-:Y:S02]  /*89e0*/  CS2R R8, SRZ ;  /* 0x0000000000087805 */ /* 0x000fe4000001ff00 */
        /* <DEDUP_REMOVED lines=15> */
.L_x_12490:
[----:B------:R-:W-:Y:S05]  /*8ae0*/  BSYNC B1 ;  /* 0x0000000000017941 */ /* 0x000fea0003800000 */
.L_x_12489:
[----:B------:R-:W-:Y:S02]  /*8af0*/  IMAD.MOV.U32 R5, RZ, RZ, R9 ;  /* 0x000000ffff057224 */ /* 0x000fe400078e0009 */
[----:B------:R-:W-:-:S03]  /*8b00*/  IMAD.MOV.U32 R4, RZ, RZ, R8 ;  /* 0x000000ffff047224 */ /* 0x000fc600078e0008 */
[----:B------:R-:W-:Y:S01]  /*8b10*/  LOP3.LUT R5, R5, 0x80000000, R33, 0xb8, !PT ;  /* 0x8000000005057812 */ /* 0x000fe200078eb821 */
[----:B------:R-:W-:Y:S06]  /*8b20*/  BRA `(.L_x_12475) ;  /* 0x0000000000207947 */ /* 0x000fec0003800000 */
.L_x_12476:
[----:B------:R-:W-:-:S06]  /*8b30*/  DSETP.GTU.AND P0, PT, R2, +INF , PT ;  /* 0x7ff000000200742a */ /* 0x000fcc0003f0c000 */
[----:B------:R-:W-:-:S14]  /*8b40*/  DSETP.LE.AND P0, PT, R6, +INF , !P0 ;  /* 0x7ff000000600742a */ /* 0x000fdc0004703000 */
[----:B------:R-:W-:Y:S02]  /*8b50*/  @P0 DSETP.NEU.AND P2, PT, R6, +INF , PT ;  /* 0x7ff000000600042a */ /* 0x000fe40003f4d000 */
[----:B---3--:R-:W-:-:S04]  /*8b60*/  @!P0 DADD R4, R36, R32 ;  /* 0x0000000024048229 */ /* 0x008fc80000000020 */
[----:B------:R-:W-:Y:S02]  /*8b70*/  @P0 FSEL R2, R32, RZ, P2 ;  /* 0x000000ff20020208 */ /* 0x000fe40001000000 */
[----:B------:R-:W-:-:S03]  /*8b80*/  @P0 FSEL R3, R33, -QNAN , P2 ;  /* 0xfff8000021030808 */ /* 0x000fc60001000000 */
[----:B------:R-:W-:Y:S02]  /*8b90*/  @P0 IMAD.MOV.U32 R4, RZ, RZ, R2 ;  /* 0x000000ffff040224 */ /* 0x000fe400078e0002 */
[----:B------:R-:W-:-:S07]  /*8ba0*/  @P0 IMAD.MOV.U32 R5, RZ, RZ, R3 ;  /* 0x000000ffff050224 */ /* 0x000fce00078e0003 */
.L_x_12475:
[----:B------:R-:W-:Y:S05]  /*8bb0*/  BSYNC B0 ;  /* 0x0000000000007941 */ /* 0x000fea0003800000 */
.L_x_12474:
[----:B------:R-:W-:Y:S01]  /*8bc0*/  VIADD R2, R0, 0x80 ;  /* 0x0000008000027836 */ /* 0x000fe20000000000 */
[----:B------:R-:W-:Y:S04]  /*8bd0*/  BSSY B0, `(.L_x_12491) ;  /* 0x00000fe000007945 */ /* 0x000fe80003800000 */
[----:B------:R-:W-:-:S13]  /*8be0*/  ISETP.GE.AND P0, PT, R2, R31, PT ;  /* 0x0000001f0200720c */ /* 0x000fda0003f06270 */
[----:B------:R-:W-:Y:S05]  /*8bf0*/  @P0 BRA `(.L_x_12492) ;  /* 0x0000000c00ec0947 */ /* 0x000fea0003800000 */
[----:B--2--5:R-:W-:Y:S01]  /*8c00*/  LOP3.LUT R7, R29, 0x7fffffff, RZ, 0xc0, !PT ;  /* 0x7fffffff1d077812 */ /* 0x024fe200078ec0ff */
[----:B------:R-:W-:Y:S01]  /*8c10*/  IMAD.MOV.U32 R6, RZ, RZ, R28 ;  /* 0x000000ffff067224 */ /* 0x000fe200078e001c */
[----:B---3--:R-:W-:Y:S01]  /*8c20*/  LOP3.LUT R9, R27, 0x7fffffff, RZ, 0xc0, !PT ;  /* 0x7fffffff1b097812 */ /* 0x008fe200078ec0ff */
[----:B------:R-:W-:Y:S01]  /*8c30*/  IMAD.MOV.U32 R8, RZ, RZ, R26 ;  /* 0x000000ffff087224 */ /* 0x000fe200078e001a */
[----:B------:R-:W-:-:S04]  /*8c40*/  ISETP.GT.U32.AND P0, PT, R7, 0x7fefffff, PT ;  /* 0x7fefffff0700780c */ /* 0x000fc80003f04070 */
        /* <DEDUP_REMOVED lines=21> */
[----:B------:R-:W-:Y:S02]  /*8da0*/  VIADDMNMX R11, R3, R10, 0xffffffff, !PT ;  /* 0xffffffff030b7446 */ /* 0x000fe4000780010a */
[----:B------:R-:W-:-:S03]  /*8db0*/  LOP3.LUT R9, R7, 0xfffff, RZ, 0xc0, !PT ;  /* 0x000fffff07097812 */ /* 0x000fc600078ec0ff */
[----:B------:R-:W-:Y:S01]  /*8dc0*/  IMAD.IADD R20, R11, 0x1, R12 ;  /* 0x000000010b147824 */ /* 0x000fe200078e020c */
[----:B------:R-:W-:Y:S01]  /*8dd0*/  LOP3.LUT R9, R9, 0x100000, RZ, 0xfc, !PT ;  /* 0x0010000009097812 */ /* 0x000fe200078efcff */
[----:B------:R-:W-:Y:S02]  /*8de0*/  IMAD.MOV.U32 R11, RZ, RZ, R8 ;  /* 0x000000ffff0b7224 */ /* 0x000fe400078e0008 */
[--C-:B------:R-:W-:Y:S01]  /*8df0*/  IMAD.IADD R12, R12, 0x1, -R3.reuse ;  /* 0x000000010c0c7824 */ /* 0x100fe200078e0a03 */
[----:B------:R-:W-:-:S04]  /*8e00*/  IADD3 R10, R20, 0x2, -R3 ;  /* 0x00000002140a7810 */ /* 0x000fc80007ffe803 */
[----:B------:R-:W-:Y:S02]  /*8e10*/  LOP3.LUT P0, R13, R10, 0x3, RZ, 0xc0, !PT ;  /* 0x000000030a0d7812 */ /* 0x000fe4000780c0ff */
[----:B------:R-:W-:-:S11]  /*8e20*/  LOP3.LUT R10, R14, 0x100000, RZ, 0xfc, !PT ;  /* 0x001000000e0a7812 */ /* 0x000fd600078efcff */
[----:B------:R-:W-:Y:S05]  /*8e30*/  @!P0 BRA `(.L_x_12495) ;  /* 0x0000000000348947 */ /* 0x000fea0003800000 */
[----:B------:R-:W-:Y:S01]  /*8e40*/  BSSY B2, `(.L_x_12495) ;  /* 0x000000c000027945 */ /* 0x000fe20003800000 */
.L_x_12496:
        /* <DEDUP_REMOVED lines=12> */
.L_x_12495:
[----:B------:R-:W-:Y:S05]  /*8f10*/  BSYNC B1 ;  /* 0x0000000000017941 */ /* 0x000fea0003800000 */
.L_x_12494:
        /* <DEDUP_REMOVED lines=13> */
.L_x_12502:
        /* <DEDUP_REMOVED lines=33> */
.L_x_12501:
[----:B------:R-:W-:-:S07]  /*9200*/  IMAD.MOV.U32 R8, RZ, RZ, R14 ;  /* 0x000000ffff087224 */ /* 0x000fce00078e000e */
.L_x_12500:
[----:B------:R-:W-:Y:S05]  /*9210*/  BSYNC B2 ;  /* 0x0000000000027941 */ /* 0x000fea0003800000 */
.L_x_12499:
[----:B------:R-:W-:-:S13]  /*9220*/  ISETP.GE.U32.AND P0, PT, R13, 0xc, PT ;  /* 0x0000000c0d00780c */ /* 0x000fda0003f06070 */
[----:B------:R-:W-:Y:S05]  /*9230*/  @!P0 BRA `(.L_x_12498) ;  /* 0x0000000400e08947 */ /* 0x000fea0003800000 */
[----:B------:R-:W-:Y:S01]  /*9240*/  BSSY B2, `(.L_x_12503) ;  /* 0x0000075000027945 */ /* 0x000fe20003800000 */
[----:B------:R-:W-:-:S07]  /*9250*/  VIADD R8, R12, 0x10 ;  /* 0x000000100c087836 */ /* 0x000fce0000000000 */
.L_x_12504:
        /* <DEDUP_REMOVED lines=116> */
.L_x_12503:
[----:B------:R-:W-:Y:S02]  /*99a0*/  IMAD.MOV.U32 R8, RZ, RZ, R12 ;  /* 0x000000ffff087224 */ /* 0x000fe400078e000c */
[----:B------:R-:W-:-:S07]  /*99b0*/  IMAD.MOV.U32 R15, RZ, RZ, R13 ;  /* 0x000000ffff0f7224 */ /* 0x000fce00078e000d */
.L_x_12498:
[----:B------:R-:W-:Y:S05]  /*99c0*/  BSYNC B1 ;  /* 0x0000000000017941 */ /* 0x000fea0003800000 */
.L_x_12497:
        /* <DEDUP_REMOVED lines=9> */
[CC--:B------:R-:W-:Y:S01]  /*9a60*/  SHF.L.U32 R10, R8.reuse, R7.reuse, RZ ;  /* 0x00000007080a7219 */ /* 0x0c0fe200000006ff */
        /* <DEDUP_REMOVED lines=9> */
.L_x_12506:
[----:B------:R-:W-:Y:S05]  /*9b00*/  BSYNC B1 ;  /* 0x0000000000017941 */ /* 0x000fea0003800000 */
.L_x_12505:
[----:B------:R-:W-:Y:S01]  /*9b10*/  LOP3.LUT R29, R29, 0x80000000, R27, 0xb8, !PT ;  /* 0x800000001d1d7812 */ /* 0x000fe200078eb81b */
[----:B------:R-:W-:Y:S06]  /*9b20*/  BRA `(.L_x_12492) ;  /* 0x0000000000207947 */ /* 0x000fec0003800000 */
.L_x_12493:
        /* <DEDUP_REMOVED lines=8> */
.L_x_12492:
[----:B------:R-:W-:Y:S05]  /*9bb0*/  BSYNC B0 ;  /* 0x0000000000007941 */ /* 0x000fea0003800000 */
.L_x_12491:
[----:B------:R-:W-:Y:S01]  /*9bc0*/  VIADD R6, R0, 0x100 ;  /* 0x0000010000067836 */ /* 0x000fe20000000000 */
[----:B------:R-:W-:Y:S04]  /*9bd0*/  BSSY B0, `(.L_x_12507) ;  /* 0x00000fe000007945 */ /* 0x000fe80003800000 */
[----:B------:R-:W-:-:S13]  /*9be0*/  ISETP.GE.AND P0, PT, R6, R31, PT ;  /* 0x0000001f0600720c */ /* 0x000fda0003f06270 */
[----:B------:R-:W-:Y:S05]  /*9bf0*/  @P0 BRA `(.L_x_12508) ;  /* 0x0000000c00ec0947 */ /* 0x000fea0003800000 */
[----:B---3-5:R-:W-:Y:S01]  /*9c00*/  LOP3.LUT R7, R25, 0x7fffffff, RZ, 0xc0, !PT ;  /* 0x7fffffff19077812 */ /* 0x028fe200078ec0ff */
[----:B------:R-:W-:Y:S01]  /*9c10*/  IMAD.MOV.U32 R6, RZ, RZ, R24 ;  /* 0x000000ffff067224 */ /* 0x000fe200078e0018 */
[----:B------:R-:W-:Y:S01]  /*9c20*/  LOP3.LUT R9, R17, 0x7fffffff, RZ, 0xc0, !PT ;  /* 0x7fffffff11097812 */ /* 0x000fe200078ec0ff */
        /* <DEDUP_REMOVED lines=24> */
[----:B------:R-:W-:Y:S02]  /*9db0*/  LOP3.LUT R12, R9, 0xfffff, RZ, 0xc0, !PT ;  /* 0x000fffff090c7812 */ /* 0x000fe400078ec0ff */
[----:B------:R-:W-:Y:S01]  /*9dc0*/  LOP3.LUT R9, R7, 0xfffff, RZ, 0xc0, !PT ;  /* 0x000fffff07097812 */ /* 0x000fe200078ec0ff */
[----:B------:R-:W-:Y:S01]  /*9dd0*/  IMAD.IADD R14, R11, 0x1, R10 ;  /* 0x000000010b0e7824 */ /* 0x000fe200078e020a */
[----:B------:R-:W-:Y:S01]  /*9de0*/  LOP3.LUT R12, R12, 0x100000, RZ, 0xfc, !PT ;  /* 0x001000000c0c7812 */ /* 0x000fe200078efcff */
[--C-:B------:R-:W-:Y:S01]  /*9df0*/  IMAD.IADD R10, R10, 0x1, -R3.reuse ;  /* 0x000000010a0a7824 */ /* 0x100fe200078e0a03 */
[----:B------:R-:W-:Y:S02]  /*9e00*/  LOP3.LUT R9, R9, 0x100000, RZ, 0xfc, !PT ;  /* 0x0010000009097812 */ /* 0x000fe400078efcff */
[----:B------:R-:W-:-:S04]  /*9e10*/  IADD3 R11, R14, 0x2, -R3 ;  /* 0x000000020e0b7810 */ /* 0x000fc80007ffe803 */
[----:B------:R-:W-:-:S13]  /*9e20*/  LOP3.LUT P0, R11, R11, 0x3, RZ, 0xc0, !PT ;  /* 0x000000030b0b7812 */ /* 0x000fda000780c0ff */
[----:B------:R-:W-:Y:S05]  /*9e30*/  @!P0 BRA `(.L_x_12511) ;  /* 0x0000000000348947 */ /* 0x000fea0003800000 */
[----:B------:R-:W-:Y:S01]  /*9e40*/  BSSY B2, `(.L_x_12511) ;  /* 0x000000c000027945 */ /* 0x000fe20003800000 */
.L_x_12512:
        /* <DEDUP_REMOVED lines=12> */
.L_x_12511:
[----:B------:R-:W-:Y:S05]  /*9f10*/  BSYNC B1 ;  /* 0x0000000000017941 */ /* 0x000fea0003800000 */
.L_x_12510:
        /* <DEDUP_REMOVED lines=13> */
.L_x_12518:
        /* <DEDUP_REMOVED lines=33> */
.L_x_12517:
[----:B------:R-:W-:-:S07]  /*a200*/  IMAD.MOV.U32 R8, RZ, RZ, R14 ;  /* 0x000000ffff087224 */ /* 0x000fce00078e000e */
.L_x_12516:
[----:B------:R-:W-:Y:S05]  /*a210*/  BSYNC B2 ;  /* 0x0000000000027941 */ /* 0x000fea0003800000 */
.L_x_12515:
[----:B------:R-:W-:-:S13]  /*a220*/  ISETP.GE.U32.AND P0, PT, R11, 0xc, PT ;  /* 0x0000000c0b00780c */ /* 0x000fda0003f06070 */
[----:B------:R-:W-:Y:S05]  /*a230*/  @!P0 BRA `(.L_x_12514) ;  /* 0x0000000400e08947 */ /* 0x000fea0003800000 */
[----:B------:R-:W-:Y:S01]  /*a240*/  BSSY B2, `(.L_x_12519) ;  /* 0x0000075000027945 */ /* 0x000fe20003800000 */
[----:B------:R-:W-:-:S07]  /*a250*/  VIADD R8, R10, 0x10 ;  /* 0x000000100a087836 */ /* 0x000fce0000000000 */
.L_x_12520:
        /* <DEDUP_REMOVED lines=116> */
.L_x_12519:
[----:B------:R-:W-:Y:S02]  /*a9a0*/  IMAD.MOV.U32 R8, RZ, RZ, R10 ;  /* 0x000000ffff087224 */ /* 0x000fe400078e000a */
[----:B------:R-:W-:-:S07]  /*a9b0*/  IMAD.MOV.U32 R15, RZ, RZ, R11 ;  /* 0x000000ffff0f7224 */ /* 0x000fce00078e000b */
.L_x_12514:
[----:B------:R-:W-:Y:S05]  /*a9c0*/  BSYNC B1 ;  /* 0x0000000000017941 */ /* 0x000fea0003800000 */
.L_x_12513:
        /* <DEDUP_REMOVED lines=19> */
.L_x_12522:
[----:B------:R-:W-:Y:S05]  /*ab00*/  BSYNC B1 ;  /* 0x0000000000017941 */ /* 0x000fea0003800000 */
.L_x_12521:
[----:B------:R-:W-:Y:S01]  /*ab10*/  LOP3.LUT R25, R25, 0x80000000, R17, 0xb8, !PT ;  /* 0x8000000019197812 */ /* 0x000fe200078eb811 */
[----:B------:R-:W-:Y:S06]  /*ab20*/  BRA `(.L_x_12508) ;  /* 0x0000000000207947 */ /* 0x000fec0003800000 */
.L_x_12509:
        /* <DEDUP_REMOVED lines=8> */
.L_x_12508:
[----:B------:R-:W-:Y:S05]  /*abb0*/  BSYNC B0 ;  /* 0x0000000000007941 */ /* 0x000fea0003800000 */
.L_x_12507:
[----:B------:R-:W-:Y:S01]  /*abc0*/  VIADD R6, R0, 0x180 ;  /* 0x0000018000067836 */ /* 0x000fe20000000000 */
[----:B------:R-:W-:Y:S04]  /*abd0*/  BSSY B0, `(.L_x_12523) ;  /* 0x00000fd000007945 */ /* 0x000fe80003800000 */
[----:B------:R-:W-:-:S13]  /*abe0*/  ISETP.GE.AND P0, PT, R6, R31, PT ;  /* 0x0000001f0600720c */ /* 0x000fda0003f06270 */
[----:B------:R-:W-:Y:S05]  /*abf0*/  @P0 BRA `(.L_x_12524) ;  /* 0x0000000c00e80947 */ /* 0x000fea0003800000 */
[----:B-1---5:R-:W-:Y:S01]  /*ac00*/  LOP3.LUT R7, R23, 0x7fffffff, RZ, 0xc0, !PT ;  /* 0x7fffffff17077812 */ /* 0x022fe200078ec0ff */
        /* <DEDUP_REMOVED lines=24> */
[----:B------:R-:W-:Y:S02]  /*ad90*/  LOP3.LUT R12, RZ, R10, RZ, 0x33, !PT ;  /* 0x0000000aff0c7212 */ /* 0x000fe400078e33ff */
[----:B------:R-:W-:Y:S02]  /*ada0*/  LOP3.LUT R9, R9, 0xfffff, RZ, 0xc0, !PT ;  /* 0x000fffff09097812 */ /* 0x000fe400078ec0ff */
[----:B------:R-:W-:Y:S02]  /*adb0*/  VIADDMNMX R11, R3, R12, 0xffffffff, !PT ;  /* 0xffffffff030b7446 */ /* 0x000fe4000780010c */
[----:B------:R-:W-:-:S03]  /*adc0*/  LOP3.LUT R14, R7, 0xfffff, RZ, 0xc0, !PT ;  /* 0x000fffff070e7812 */ /* 0x000fc600078ec0ff */
[----:B------:R-:W-:Y:S01]  /*add0*/  IMAD.IADD R16, R11, 0x1, R10 ;  /* 0x000000010b107824 */ /* 0x000fe200078e020a */
[----:B------:R-:W-:-:S04]  /*ade0*/  LOP3.LUT R8, R14, 0x100000, RZ, 0xfc, !PT ;  /* 0x001000000e087812 */ /* 0x000fc800078efcff */
[----:B------:R-:W-:-:S04]  /*adf0*/  IADD3 R11, R16, 0x2, -R3 ;  /* 0x00000002100b7810 */ /* 0x000fc80007ffe803 */
[----:B------:R-:W-:Y:S02]  /*ae00*/  LOP3.LUT P0, R12, R11, 0x3, RZ, 0xc0, !PT ;  /* 0x000000030b0c7812 */ /* 0x000fe4000780c0ff */
[----:B------:R-:W-:Y:S01]  /*ae10*/  LOP3.LUT R11, R9, 0x100000, RZ, 0xfc, !PT ;  /* 0x00100000090b7812 */ /* 0x000fe200078efcff */
[----:B------:R-:W-:-:S10]  /*ae20*/  IMAD.IADD R9, R10, 0x1, -R3 ;  /* 0x000000010a097824 */ /* 0x000fd400078e0a03 */
[----:B------:R-:W-:Y:S05]  /*ae30*/  @!P0 BRA `(.L_x_12527) ;  /* 0x0000000000388947 */ /* 0x000fea0003800000 */
[----:B------:R-:W-:Y:S01]  /*ae40*/  BSSY B2, `(.L_x_12528) ;  /* 0x000000c000027945 */ /* 0x000fe20003800000 */
.L_x_12529:
        /* <DEDUP_REMOVED lines=12> */
.L_x_12528:
[----:B------:R-:W-:-:S07]  /*af10*/  IMAD.MOV.U32 R12, RZ, RZ, R10 ;  /* 0x000000ffff0c7224 */ /* 0x000fce00078e000a */
.L_x_12527:
[----:B------:R-:W-:Y:S05]  /*af20*/  BSYNC B1 ;  /* 0x0000000000017941 */ /* 0x000fea0003800000 */
.L_x_12526:
        /* <DEDUP_REMOVED lines=13> */
.L_x_12535:
        /* <DEDUP_REMOVED lines=33> */
.L_x_12534:
[----:B------:R-:W-:-:S07]  /*b210*/  IMAD.MOV.U32 R12, RZ, RZ, R14 ;  /* 0x000000ffff0c7224 */ /* 0x000fce00078e000e */
.L_x_12533:
[----:B------:R-:W-:Y:S05]  /*b220*/  BSYNC B2 ;  /* 0x0000000000027941 */ /* 0x000fea0003800000 */
.L_x_12532:
[----:B------:R-:W-:-:S13]  /*b230*/  ISETP.GE.U32.AND P0, PT, R10, 0xc, PT ;  /* 0x0000000c0a00780c */ /* 0x000fda0003f06070 */
[----:B------:R-:W-:Y:S05]  /*b240*/  @!P0 BRA `(.L_x_12531) ;  /* 0x0000000400d88947 */ /* 0x000fea0003800000 */
[----:B------:R-:W-:Y:S01]  /*b250*/  BSSY B2, `(.L_x_12531) ;  /* 0x0000075000027945 */ /* 0x000fe20003800000 */
[----:B------:R-:W-:-:S07]  /*b260*/  VIADD R9, R9, 0x10 ;  /* 0x0000001009097836 */ /* 0x000fce0000000000 */
.L_x_12536:
        /* <DEDUP_REMOVED lines=116> */
.L_x_12531:
[----:B------:R-:W-:Y:S05]  /*b9b0*/  BSYNC B1 ;  /* 0x0000000000017941 */ /* 0x000fea0003800000 */
.L_x_12530:
        /* <DEDUP_REMOVED lines=19> */
.L_x_12538:
[----:B------:R-:W-:Y:S05]  /*baf0*/  BSYNC B1 ;  /* 0x0000000000017941 */ /* 0x000fea0003800000 */
.L_x_12537:
[----:B------:R-:W-:Y:S01]  /*bb00*/  LOP3.LUT R17, R17, 0x80000000, R19, 0xb8, !PT ;  /* 0x8000000011117812 */ /* 0x000fe200078eb813 */
[----:B------:R-:W-:Y:S06]  /*bb10*/  BRA `(.L_x_12524) ;  /* 0x0000000000207947 */ /* 0x000fec0003800000 */
.L_x_12525:
        /* <DEDUP_REMOVED lines=8> */
.L_x_12524:
[----:B------:R-:W-:Y:S05]  /*bba0*/  BSYNC B0 ;  /* 0x0000000000007941 */ /* 0x000fea0003800000 */
.L_x_12523:
[----:B------:R-:W0:Y:S01]  /*bbb0*/  S2R R3, SR_CTAID.X ;  /* 0x0000000000037919 */ /* 0x000e220000002500 */
[----:B---3-5:R-:W0:Y:S01]  /*bbc0*/  LDC R18, c[0x0][0x210] ;  /* 0x00008400ff127b82 */ /* 0x028e220000000800 */
[----:B------:R-:W-:Y:S01]  /*bbd0*/  BSSY B6, `(.L_x_12539) ;  /* 0x0000130000067945 */ /* 0x000fe20003800000 */
[----:B-1----:R-:W-:-:S06]  /*bbe0*/  IMAD.MOV.U32 R23, RZ, RZ, R0 ;  /* 0x000000ffff177224 */ /* 0x002fcc00078e0000 */
[----:B------:R-:W1:Y:S01]  /*bbf0*/  LDC.U8 R19, c[0x0][0x240] ;  /* 0x00009000ff137b82 */ /* 0x000e620000000000 */
[----:B0-----:R-:W-:Y:S01]  /*bc00*/  IMAD R18, R3, -0x200, R18 ;  /* 0xfffffe0003127824 */ /* 0x001fe200078e0212 */
[----:B------:R-:W-:Y:S06]  /*bc10*/  @P1 BRA `(.L_x_12540) ;  /* 0x0000001000ac1947 */ /* 0x000fec0003800000 */
[----:B------:R-:W0:Y:S01]  /*bc20*/  LDC.64 R8, c[0x0][0x218] ;  /* 0x00008600ff087b82 */ /* 0x000e220000000a00 */
        /* <DEDUP_REMOVED lines=17> */
[----:B------:R-:W0:Y:S01]  /*bd40*/  F2I.F64.TRUNC R5, R4 ;  /* 0x0000000400057311 */ /* 0x000e22000030d100 */
[----:B------:R-:W-:Y:S01]  /*bd50*/  IMAD.MOV.U32 R23, RZ, RZ, R2 ;  /* 0x000000ffff177224 */ /* 0x000fe200078e0002 */
[----:B0-----:R0:W-:Y:S01]  /*bd60*/  STG.E.U8 desc[UR36][R8.64], R5 ;  /* 0x0000000508007986 */ /* 0x0011e2000c101124 */
[----:B------:R-:W-:Y:S05]  /*bd70*/  BRA `(.L_x_12540) ;  /* 0x0000001000547947 */ /* 0x000fea0003800000 */
.L_x_12544:
[----:B------:R-:W0:Y:S01]  /*bd80*/  F2I.S64.F64.TRUNC R4, R4 ;  /* 0x0000000400047311 */ /* 0x000e22000030d900 */
[----:B------:R-:W-:Y:S02]  /*bd90*/  IMAD.MOV.U32 R23, RZ, RZ, R2 ;  /* 0x000000ffff177224 */ /* 0x000fe400078e0002 */
[----:B0-----:R-:W-:-:S05]  /*bda0*/  IMAD.MOV.U32 R3, RZ, RZ, R4 ;  /* 0x000000ffff037224 */ /* 0x001fca00078e0004 */
[----:B------:R0:W-:Y:S01]  /*bdb0*/  STG.E.U8 desc[UR36][R8.64], R3 ;  /* 0x0000000308007986 */ /* 0x0001e2000c101124 */
[----:B------:R-:W-:Y:S05]  /*bdc0*/  BRA `(.L_x_12540) ;  /* 0x0000001000407947 */ /* 0x000fea0003800000 */
.L_x_12543:
[----:B------:R-:W-:-:S13]  /*bdd0*/  ISETP.NE.AND P0, PT, R0, 0x2, PT ;  /* 0x000000020000780c */ /* 0x000fda0003f05270 */
[----:B------:R-:W-:Y:S05]  /*bde0*/  @!P0 BRA `(.L_x_12546) ;  /* 0x0000000000308947 */ /* 0x000fea0003800000 */
[----:B------:R-:W-:-:S13]  /*bdf0*/  ISETP.NE.AND P0, PT, R0, 0x3, PT ;  /* 0x000000030000780c */ /* 0x000fda0003f05270 */
[----:B------:R-:W-:Y:S05]  /*be00*/  @!P0 BRA `(.L_x_12547) ;  /* 0x0000000000188947 */ /* 0x000fea0003800000 */
[----:B------:R-:W-:-:S13]  /*be10*/  ISETP.NE.AND P0, PT, R0, 0x4, PT ;  /* 0x000000040000780c */ /* 0x000fda0003f05270 */
[----:B------:R-:W-:Y:S05]  /*be20*/  @P0 BRA `(.L_x_12545) ;  /* 0x0000000c00c40947 */ /* 0x000fea0003800000 */
[----:B------:R-:W0:Y:S01]  /*be30*/  F2I.S64.F64.TRUNC R4, R4 ;  /* 0x0000000400047311 */ /* 0x000e22000030d900 */
[----:B------:R-:W-:Y:S01]  /*be40*/  IMAD.MOV.U32 R23, RZ, RZ, R2 ;  /* 0x000000ffff177224 */ /* 0x000fe200078e0002 */
[----:B0-----:R0:W-:Y:S01]  /*be50*/  STG.E.64 desc[UR36][R8.64], R4 ;  /* 0x0000000408007986 */ /* 0x0011e2000c101b24 */
[----:B------:R-:W-:Y:S05]  /*be60*/  BRA `(.L_x_12540) ;  /* 0x0000001000187947 */ /* 0x000fea0003800000 */
.L_x_12547:
[----:B------:R-:W0:Y:S01]  /*be70*/  F2I.F64.TRUNC R5, R4 ;  /* 0x0000000400057311 */ /* 0x000e22000030d100 */
[----:B------:R-:W-:Y:S01]  /*be80*/  IMAD.MOV.U32 R23, RZ, RZ, R2 ;  /* 0x000000ffff177224 */ /* 0x000fe200078e0002 */
[----:B0-----:R0:W-:Y:S01]  /*be90*/  STG.E desc[UR36][R8.64], R5 ;  /* 0x0000000508007986 */ /* 0x0011e2000c101924 */
[----:B------:R-:W-:Y:S05]  /*bea0*/  BRA `(.L_x_12540) ;  /* 0x0000001000087947 */ /* 0x000fea0003800000 */
.L_x_12546:
[----:B------:R-:W0:Y:S01]  /*beb0*/  F2I.F64.TRUNC R5, R4 ;  /* 0x0000000400057311 */ /* 0x000e22000030d100 */
[----:B------:R-:W-:Y:S01]  /*bec0*/  IMAD.MOV.U32 R23, RZ, RZ, R2 ;  /* 0x000000ffff177224 */ /* 0x000fe200078e0002 */
[----:B0-----:R0:W-:Y:S01]  /*bed0*/  STG.E.U16 desc[UR36][R8.64], R5 ;  /* 0x0000000508007986 */ /* 0x0011e2000c101524 */
[----:B------:R-:W-:Y:S05]  /*bee0*/  BRA `(.L_x_12540) ;  /* 0x0000000c00f87947 */ /* 0x000fea0003800000 */
.L_x_12542:
        /* <DEDUP_REMOVED lines=10> */
[----:B------:R-:W-:-:S13]  /*bf90*/  IMAD.MOV.U32 R23, RZ, RZ, R2 ;  /* 0x000000ffff177224 */ /* 0x000fda00078e0002 */
[----:B0-----:R-:W-:-:S05]  /*bfa0*/  @!P0 FMUL R3, R3, 1.175494350822287508e-38 ;  /* 0x0080000003038820 */ /* 0x001fca0000400000 */
[----:B------:R0:W-:Y:S01]  /*bfb0*/  STG.E desc[UR36][R8.64], R3 ;  /* 0x0000000308007986 */ /* 0x0001e2000c101924 */
[----:B------:R-:W-:Y:S05]  /*bfc0*/  BRA `(.L_x_12540) ;  /* 0x0000000c00c07947 */ /* 0x000fea0003800000 */
.L_x_12549:
[----:B------:R-:W-:Y:S01]  /*bfd0*/  UMOV UR4, 0xf0000000 ;  /* 0xf000000000047882 */ /* 0x000fe20000000000 */
[----:B------:R-:W-:Y:S01]  /*bfe0*/  UMOV UR5, 0x380fffff ;  /* 0x380fffff00057882 */ /* 0x000fe20000000000 */
[----:B------:R-:W0:Y:S01]  /*bff0*/  F2F.F32.F64 R0, R4 ;  /* 0x0000000400007310 */ /* 0x000e220000301000 */
[----:B------:R-:W-:Y:S01]  /*c000*/  DSETP.GEU.AND P0, PT, |R4|, UR4, PT ;  /* 0x0000000404007e2a */ /* 0x000fe2000bf0e200 */
[----:B------:R-:W-:-:S13]  /*c010*/  IMAD.MOV.U32 R23, RZ, RZ, R2 ;  /* 0x000000ffff177224 */ /* 0x000fda00078e0002 */
[----:B0-----:R-:W-:-:S05]  /*c020*/  @!P0 FMUL R0, R0, 1.175494350822287508e-38 ;  /* 0x0080000000008820 */ /* 0x001fca0000400000 */
[----:B------:R-:W-:-:S05]  /*c030*/  F2FP.F16.F32.PACK_AB R0, RZ, R0 ;  /* 0x00000000ff00723e */ /* 0x000fca00000000ff */
[----:B------:R0:W-:Y:S01]  /*c040*/  STG.E.U16 desc[UR36][R8.64], R0 ;  /* 0x0000000008007986 */ /* 0x0001e2000c101524 */
[----:B------:R-:W-:Y:S05]  /*c050*/  BRA `(.L_x_12540) ;  /* 0x0000000c009c7947 */ /* 0x000fea0003800000 */
.L_x_12548:
        /* <DEDUP_REMOVED lines=10> */
[----:B------:R-:W-:Y:S02]  /*c100*/  IMAD.MOV.U32 R7, RZ, RZ, RZ ;  /* 0x000000ffff077224 */ /* 0x000fe400078e00ff */
[----:B------:R-:W-:-:S11]  /*c110*/  IMAD.MOV.U32 R23, RZ, RZ, R2 ;  /* 0x000000ffff177224 */ /* 0x000fd600078e0002 */
[----:B0-----:R-:W-:-:S05]  /*c120*/  @!P0 FMUL R6, R6, 1.175494350822287508e-38 ;  /* 0x0080000006068820 */ /* 0x001fca0000400000 */
[----:B------:R0:W-:Y:S01]  /*c130*/  STG.E.64 desc[UR36][R8.64], R6 ;  /* 0x0000000608007986 */ /* 0x0001e2000c101b24 */
[----:B------:R-:W-:Y:S05]  /*c140*/  BRA `(.L_x_12540) ;  /* 0x0000000c00607947 */ /* 0x000fea0003800000 */
.L_x_12551:
[----:B------:R-:W-:Y:S01]  /*c150*/  UMOV UR4, 0xf0000000 ;  /* 0xf000000000047882 */ /* 0x000fe20000000000 */
[----:B------:R-:W-:Y:S01]  /*c160*/  UMOV UR5, 0x380fffff ;  /* 0x380fffff00057882 */ /* 0x000fe20000000000 */
[----:B------:R-:W0:Y:S01]  /*c170*/  F2F.F32.F64 R0, R4 ;  /* 0x0000000400007310 */ /* 0x000e220000301000 */
[----:B------:R-:W-:Y:S01]  /*c180*/  DSETP.GEU.AND P0, PT, |R4|, UR4, PT ;  /* 0x0000000404007e2a */ /* 0x000fe2000bf0e200 */
[----:B------:R-:W-:-:S13]  /*c190*/  IMAD.MOV.U32 R23, RZ, RZ, R2 ;  /* 0x000000ffff177224 */ /* 0x000fda00078e0002 */
[----:B0-----:R-:W-:-:S05]  /*c1a0*/  @!P0 FMUL R0, R0, 1.175494350822287508e-38 ;  /* 0x0080000000008820 */ /* 0x001fca0000400000 */
[----:B------:R-:W-:-:S04]  /*c1b0*/  F2FP.F16.F32.PACK_AB R3, RZ, R0 ;  /* 0x00000000ff03723e */ /* 0x000fc800000000ff */
[----:B------:R-:W-:-:S05]  /*c1c0*/  PRMT R3, R3, 0x5410, RZ ;  /* 0x0000541003037816 */ /* 0x000fca00000000ff */
[----:B------:R0:W-:Y:S01]  /*c1d0*/  STG.E desc[UR36][R8.64], R3 ;  /* 0x0000000308007986 */ /* 0x0001e2000c101924 */
[----:B------:R-:W-:Y:S05]  /*c1e0*/  BRA `(.L_x_12540) ;  /* 0x0000000c00387947 */ /* 0x000fea0003800000 */
.L_x_12550:
[----:B------:R0:W-:Y:S01]  /*c1f0*/  STG.E.64 desc[UR36][R8.64], R4 ;  /* 0x0000000408007986 */ /* 0x0001e2000c101b24 */
[----:B------:R-:W-:Y:S01]  /*c200*/  IMAD.MOV.U32 R23, RZ, RZ, R2 ;  /* 0x000000ffff177224 */ /* 0x000fe200078e0002 */
[----:B------:R-:W-:Y:S06]  /*c210*/  BRA `(.L_x_12540) ;  /* 0x0000000c002c7947 */ /* 0x000fec0003800000 */
.L_x_12541:
        /* <DEDUP_REMOVED lines=8> */
[----:B------:R-:W-:Y:S01]  /*c2a0*/  DSETP.NEU.AND P0, PT, R4, RZ, PT ;  /* 0x000000ff0400722a */ /* 0x000fe20003f0d000 */
[----:B------:R-:W-:-:S05]  /*c2b0*/  IMAD.MOV.U32 R23, RZ, RZ, R2 ;  /* 0x000000ffff177224 */ /* 0x000fca00078e0002 */
[----:B------:R-:W-:-:S05]  /*c2c0*/  SEL R3, RZ, 0x1, !P0 ;  /* 0x00000001ff037807 */ /* 0x000fca0004000000 */
[----:B------:R0:W-:Y:S01]  /*c2d0*/  STG.E.U8 desc[UR36][R8.64], R3 ;  /* 0x0000000308007986 */ /* 0x0001e2000c101124 */
[----:B------:R-:W-:Y:S05]  /*c2e0*/  BRA `(.L_x_12540) ;  /* 0x0000000800f87947 */ /* 0x000fea0003800000 */
.L_x_12554:
[----:B------:R-:W-:Y:S01]  /*c2f0*/  CS2R R6, SRZ ;  /* 0x0000000000067805 */ /* 0x000fe2000001ff00 */
[----:B------:R-:W-:-:S04]  /*c300*/  IMAD.MOV.U32 R23, RZ, RZ, R2 ;  /* 0x000000ffff177224 */ /* 0x000fc800078e0002 */
[----:B------:R0:W-:Y:S01]  /*c310*/  STG.E.128 desc[UR36][R8.64], R4 ;  /* 0x0000000408007986 */ /* 0x0001e2000c101d24 */
[----:B------:R-:W-:Y:S05]  /*c320*/  BRA `(.L_x_12540) ;  /* 0x0000000800e87947 */ /* 0x000fea0003800000 */
.L_x_12553:
        /* <DEDUP_REMOVED lines=25> */
.L_x_12558:
[----:B------:R-:W-:Y:S05]  /*c4c0*/  BSYNC B0 ;  /* 0x0000000000007941 */ /* 0x000fea0003800000 */
.L_x_12557:
[----:B------:R-:W-:Y:S01]  /*c4d0*/  LOP3.LUT R7, R0, R7, RZ, 0xfc, !PT ;  /* 0x0000000700077212 */ /* 0x000fe200078efcff */
[----:B------:R-:W-:-:S04]  /*c4e0*/  IMAD.MOV.U32 R23, RZ, RZ, R2 ;  /* 0x000000ffff177224 */ /* 0x000fc800078e0002 */
[----:B------:R0:W-:Y:S01]  /*c4f0*/  STG.E.U8 desc[UR36][R8.64], R7 ;  /* 0x0000000708007986 */ /* 0x0001e2000c101124 */
[----:B------:R-:W-:Y:S05]  /*c500*/  BRA `(.L_x_12540) ;  /* 0x0000000800707947 */ /* 0x000fea0003800000 */
.L_x_12556:
        /* <DEDUP_REMOVED lines=17> */
.L_x_12560:
[----:B------:R-:W-:Y:S01]  /*c620*/  IMAD.MOV.U32 R0, RZ, RZ, 0x7f ;  /* 0x0000007fff007424 */ /* 0x000fe200078e00ff */
[----:B------:R-:W-:-:S04]  /*c630*/  ISETP.GT.U32.AND P0, PT, R3, 0x7f800000, PT ;  /* 0x7f8000000300780c */ /* 0x000fc80003f04070 */
[----:B------:R-:W-:-:S09]  /*c640*/  SEL R0, R0, 0x7c, P0 ;  /* 0x0000007c00007807 */ /* 0x000fd20000000000 */
.L_x_12561:
[----:B------:R-:W-:Y:S05]  /*c650*/  BSYNC B0 ;  /* 0x0000000000007941 */ /* 0x000fea0003800000 */
.L_x_12559:
[----:B------:R-:W-:Y:S01]  /*c660*/  LOP3.LUT R3, R7, 0x80000000, RZ, 0xc0, !PT ;  /* 0x8000000007037812 */ /* 0x000fe200078ec0ff */
[----:B------:R-:W-:-:S03]  /*c670*/  IMAD.MOV.U32 R23, RZ, RZ, R2 ;  /* 0x000000ffff177224 */ /* 0x000fc600078e0002 */
[----:B------:R-:W-:-:S04]  /*c680*/  SHF.R.U32.HI R3, RZ, 0x18, R3 ;  /* 0x00000018ff037819 */ /* 0x000fc80000011603 */
[----:B------:R-:W-:-:S05]  /*c690*/  LOP3.LUT R3, R0, R3, RZ, 0xfc, !PT ;  /* 0x0000000300037212 */ /* 0x000fca00078efcff */
[----:B------:R0:W-:Y:S01]  /*c6a0*/  STG.E.U8 desc[UR36][R8.64], R3 ;  /* 0x0000000308007986 */ /* 0x0001e2000c101124 */
[----:B------:R-:W-:Y:S05]  /*c6b0*/  BRA `(.L_x_12540) ;  /* 0x0000000800047947 */ /* 0x000fea0003800000 */
.L_x_12555:
[----:B------:R-:W-:Y:S01]  /*c6c0*/  UMOV UR4, 0xf0000000 ;  /* 0xf000000000047882 */ /* 0x000fe20000000000 */
[----:B------:R-:W-:Y:S01]  /*c6d0*/  UMOV UR5, 0x380fffff ;  /* 0x380fffff00057882 */ /* 0x000fe20000000000 */
[----:B------:R-:W0:Y:S01]  /*c6e0*/  F2F.F32.F64 R0, R4 ;  /* 0x0000000400007310 */ /* 0x000e220000301000 */
[----:B------:R-:W-:Y:S01]  /*c6f0*/  DSETP.GEU.AND P0, PT, |R4|, UR4, PT ;  /* 0x0000000404007e2a */ /* 0x000fe2000bf0e200 */
[----:B------:R-:W-:-:S13]  /*c700*/  IMAD.MOV.U32 R23, RZ, RZ, R2 ;  /* 0x000000ffff177224 */ /* 0x000fda00078e0002 */
[----:B0-----:R-:W-:-:S05]  /*c710*/  @!P0 FMUL R0, R0, 1.175494350822287508e-38 ;  /* 0x0080000000008820 */ /* 0x001fca0000400000 */
[----:B------:R-:W-:-:S05]  /*c720*/  F2FP.BF16.F32.PACK_AB R0, RZ, R0 ;  /* 0x00000000ff00723e */ /* 0x000fca00000010ff */
[----:B------:R0:W-:Y:S01]  /*c730*/  STG.E.U16 desc[UR36][R8.64], R0 ;  /* 0x0000000008007986 */ /* 0x0001e2000c101524 */
[----:B------:R-:W-:Y:S05]  /*c740*/  BRA `(.L_x_12540) ;  /* 0x0000000400e07947 */ /* 0x000fea0003800000 */
.L_x_12552:
        /* <DEDUP_REMOVED lines=8> */
[----:B------:R-:W0:Y:S01]  /*c7d0*/  F2I.U32.F64.TRUNC R5, R4 ;  /* 0x0000000400057311 */ /* 0x000e22000030d000 */
[----:B------:R-:W-:Y:S01]  /*c7e0*/  IMAD.MOV.U32 R23, RZ, RZ, R2 ;  /* 0x000000ffff177224 */ /* 0x000fe200078e0002 */
[----:B0-----:R0:W-:Y:S01]  /*c7f0*/  STG.E.U16 desc[UR36][R8.64], R5 ;  /* 0x0000000508007986 */ /* 0x0011e2000c101524 */
[----:B------:R-:W-:Y:S05]  /*c800*/  BRA `(.L_x_12540) ;  /* 0x0000000400b07947 */ /* 0x000fea0003800000 */
.L_x_12564:
        /* <DEDUP_REMOVED lines=21> */
.L_x_12567:
[----:B------:R-:W-:-:S04]  /*c960*/  LOP3.LUT R0, R7, 0x80000000, RZ, 0xc0, !PT ;  /* 0x8000000007007812 */ /* 0x000fc800078ec0ff */
[----:B------:R-:W-:-:S04]  /*c970*/  SHF.R.U32.HI R0, RZ, 0x18, R0 ;  /* 0x00000018ff007819 */ /* 0x000fc80000011600 */
[----:B------:R-:W-:-:S07]  /*c980*/  LOP3.LUT R0, R3, R0, RZ, 0xfc, !PT ;  /* 0x0000000003007212 */ /* 0x000fce00078efcff */
.L_x_12566:
[----:B------:R-:W-:Y:S05]  /*c990*/  BSYNC B0 ;  /* 0x0000000000007941 */ /* 0x000fea0003800000 */
.L_x_12565:
[----:B------:R0:W-:Y:S01]  /*c9a0*/  STG.E.U8 desc[UR36][R8.64], R0 ;  /* 0x0000000008007986 */ /* 0x0001e2000c101124 */
[----:B------:R-:W-:Y:S01]  /*c9b0*/  IMAD.MOV.U32 R23, RZ, RZ, R2 ;  /* 0x000000ffff177224 */ /* 0x000fe200078e0002 */
[----:B------:R-:W-:Y:S06]  /*c9c0*/  BRA `(.L_x_12540) ;  /* 0x0000000400407947 */ /* 0x000fec0003800000 */
.L_x_12563:
        /* <DEDUP_REMOVED lines=21> */
.L_x_12570:
[----:B------:R-:W-:-:S04]  /*cb20*/  LOP3.LUT R0, R7, 0x80000000, RZ, 0xc0, !PT ;  /* 0x8000000007007812 */ /* 0x000fc800078ec0ff */
[----:B------:R-:W-:-:S04]  /*cb30*/  SHF.R.U32.HI R0, RZ, 0x18, R0 ;  /* 0x00000018ff007819 */ /* 0x000fc80000011600 */
[----:B------:R-:W-:-:S07]  /*cb40*/  LOP3.LUT R0, R3, R0, RZ, 0xfc, !PT ;  /* 0x0000000003007212 */ /* 0x000fce00078efcff */
.L_x_12569:
[----:B------:R-:W-:Y:S05]  /*cb50*/  BSYNC B0 ;  /* 0x0000000000007941 */ /* 0x000fea0003800000 */
.L_x_12568:
[----:B------:R0:W-:Y:S01]  /*cb60*/  STG.E.U8 desc[UR36][R8.64], R0 ;  /* 0x0000000008007986 */ /* 0x0001e2000c101124 */
[----:B------:R-:W-:Y:S01]  /*cb70*/  IMAD.MOV.U32 R23, RZ, RZ, R2 ;  /* 0x000000ffff177224 */ /* 0x000fe200078e0002 */
[----:B------:R-:W-:Y:S06]  /*cb80*/  BRA `(.L_x_12540) ;  /* 0x0000000000d07947 */ /* 0x000fec0003800000 */
.L_x_12562:
        /* <DEDUP_REMOVED lines=27> */
.L_x_12545:
        /* <DEDUP_REMOVED lines=15> */
[----:B0-2-4-:R-:W-:Y:S05]  /*ce30*/  CALL.ABS.NOINC R14 ;  /* 0x000000000e007343 */ /* 0x015fea0003c00000 */
.L_x_12573:
[----:B------:R-:W-:Y:S01]  /*ce40*/  IMAD.MOV.U32 R23, RZ, RZ, R2 ;  /* 0x000000ffff177224 */ /* 0x000fe200078e0002 */
[----:B------:R-:W-:Y:S06]  /*ce50*/  BRA `(.L_x_12540) ;  /* 0x00000000001c7947 */ /* 0x000fec0003800000 */
.L_x_12572:
[----:B------:R-:W0:Y:S01]  /*ce60*/  F2I.U64.F64.TRUNC R4, R4 ;  /* 0x0000000400047311 */ /* 0x000e22000030d800 */
[----:B------:R-:W-:Y:S01]  /*ce70*/  IMAD.MOV.U32 R23, RZ, RZ, R2 ;  /* 0x000000ffff177224 */ /* 0x000fe200078e0002 */
[----:B0-----:R3:W-:Y:S01]  /*ce80*/  STG.E.64 desc[UR36][R8.64], R4 ;  /* 0x0000000408007986 */ /* 0x0017e2000c101b24 */
[----:B------:R-:W-:Y:S05]  /*ce90*/  BRA `(.L_x_12540) ;  /* 0x00000000000c7947 */ /* 0x000fea0003800000 */
.L_x_12571:
[----:B------:R-:W0:Y:S01]  /*cea0*/  F2I.U32.F64.TRUNC R5, R4 ;  /* 0x0000000400057311 */ /* 0x000e22000030d000 */
[----:B------:R-:W-:Y:S01]  /*ceb0*/  IMAD.MOV.U32 R23, RZ, RZ, R2 ;  /* 0x000000ffff177224 */ /* 0x000fe200078e0002 */
[----:B0-----:R0:W-:Y:S06]  /*cec0*/  STG.E desc[UR36][R8.64], R5 ;  /* 0x0000000508007986 */ /* 0x0011ec000c101924 */
.L_x_12540:
[----:B------:R-:W-:Y:S05]  /*ced0*/  BSYNC B6 ;  /* 0x0000000000067941 */ /* 0x000fea0003800000 */
.L_x_12539:
[----:B------:R-:W-:Y:S01]  /*cee0*/  ISETP.GE.AND P0, PT, R23, R18, PT ;  /* 0x000000121700720c */ /* 0x000fe20003f06270 */
[----:B------:R-:W-:-:S12]  /*cef0*/  BSSY B6, `(.L_x_12574) ;  /* 0x0000236000067945 */ /* 0x000fd80003800000 */
[----:B------:R-:W-:Y:S05]  /*cf00*/  @P0 BRA `(.L_x_12575) ;  /* 0x0000002000d00947 */ /* 0x000fea0003800000 */
[----:B0-----:R-:W0:Y:S01]  /*cf10*/  S2R R0, SR_CTAID.X ;  /* 0x0000000000007919 */ /* 0x001e220000002500 */
[----:B------:R-:W5:Y:S01]  /*cf20*/  LDC.64 R2, c[0x0][0x218] ;  /* 0x00008600ff027b82 */ /* 0x000f620000000a00 */
[----:B-1-3--:R-:W-:Y:S01]  /*cf30*/  PRMT R4, R19, 0x9910, RZ ;  /* 0x0000991013047816 */ /* 0x00afe200000000ff */
[----:B------:R-:W-:Y:S01]  /*cf40*/  ULDC UR4, c[0x0][0x244] ;  /* 0x0000910000047ab9 */ /* 0x000fe20000000800 */
[----:B0-----:R-:W-:-:S04]  /*cf50*/  IMAD R0, R0, 0x200, R23 ;  /* 0x0000020000007824 */ /* 0x001fc800078e0217 */
[----:B------:R-:W-:Y:S02]  /*cf60*/  IMAD R5, R0, UR4, RZ ;  /* 0x0000000400057c24 */ /* 0x000fe4000f8e02ff */
[----:B------:R-:W-:-:S03]  /*cf70*/  IMAD.MOV.U32 R0, RZ, RZ, R4 ;  /* 0x000000ffff007224 */ /* 0x000fc600078e0004 */
[----:B-----5:R-:W-:Y:S02]  /*cf80*/  IADD3 R2, P0, R5, R2, RZ ;  /* 0x0000000205027210 */ /* 0x020fe40007f1e0ff */
[----:B------:R-:W-:-:S03]  /*cf90*/  ISETP.GT.AND P1, PT, R0, 0x9, PT ;  /* 0x000000090000780c */ /* 0x000fc60003f24270 */
[----:B------:R-:W-:-:S10]  /*cfa0*/  IMAD.X R3, RZ, RZ, R3, P0 ;  /* 0x000000ffff037224 */ /* 0x000fd400000e0603 */
        /* <DEDUP_REMOVED lines=9> */
[----:B--2---:R-:W0:Y:S02]  /*d040*/  F2I.F64.TRUNC R29, R28 ;  /* 0x0000001c001d7311 */ /* 0x004e24000030d100 */
[----:B0-----:R0:W-:Y:S01]  /*d050*/  STG.E.U8 desc[UR36][R2.64], R29 ;  /* 0x0000001d02007986 */ /* 0x0011e2000c101124 */
[----:B------:R-:W-:Y:S05]  /*d060*/  BRA `(.L_x_12581) ;  /* 0x0000001000087947 */ /* 0x000fea0003800000 */
.L_x_12579:
[----:B--2---:R-:W0:Y:S02]  /*d070*/  F2I.S64.F64.TRUNC R28, R28 ;  /* 0x0000001c001c7311 */ /* 0x004e24000030d900 */
[----:B0-----:R-:W-:-:S05]  /*d080*/  IMAD.MOV.U32 R5, RZ, RZ, R28 ;  /* 0x000000ffff057224 */ /* 0x001fca00078e001c */
[----:B------:R0:W-:Y:S01]  /*d090*/  STG.E.U8 desc[UR36][R2.64], R5 ;  /* 0x0000000502007986 */ /* 0x0001e2000c101124 */
[----:B------:R-:W-:Y:S05]  /*d0a0*/  BRA `(.L_x_12581) ;  /* 0x0000000c00f87947 */ /* 0x000fea0003800000 */
.L_x_12578:
[----:B------:R-:W-:-:S13]  /*d0b0*/  ISETP.NE.AND P0, PT, R0, 0x2, PT ;  /* 0x000000020000780c */ /* 0x000fda0003f05270 */
[----:B------:R-:W-:Y:S05]  /*d0c0*/  @!P0 BRA `(.L_x_12582) ;  /* 0x0000000000288947 */ /* 0x000fea0003800000 */
[----:B------:R-:W-:-:S13]  /*d0d0*/  ISETP.NE.AND P0, PT, R0, 0x3, PT ;  /* 0x000000030000780c */ /* 0x000fda0003f05270 */
[----:B------:R-:W-:Y:S05]  /*d0e0*/  @!P0 BRA `(.L_x_12583) ;  /* 0x0000000000148947 */ /* 0x000fea0003800000 */
[----:B------:R-:W-:-:S13]  /*d0f0*/  ISETP.NE.AND P0, PT, R0, 0x4, PT ;  /* 0x000000040000780c */ /* 0x000fda0003f05270 */
[----:B------:R-:W-:Y:S05]  /*d100*/  @P0 BRA `(.L_x_12580) ;  /* 0x0000000c00880947 */ /* 0x000fea0003800000 */
[----:B--2---:R-:W0:Y:S02]  /*d110*/  F2I.S64.F64.TRUNC R28, R28 ;  /* 0x0000001c001c7311 */ /* 0x004e24000030d900 */
[----:B0-----:R0:W-:Y:S01]  /*d120*/  STG.E.64 desc[UR36][R2.64], R28 ;  /* 0x0000001c02007986 */ /* 0x0011e2000c101b24 */
[----:B------:R-:W-:Y:S05]  /*d130*/  BRA `(.L_x_12581) ;  /* 0x0000000c00d47947 */ /* 0x000fea0003800000 */
.L_x_12583:
[----:B--2---:R-:W0:Y:S02]  /*d140*/  F2I.F64.TRUNC R29, R28 ;  /* 0x0000001c001d7311 */ /* 0x004e24000030d100 */
[----:B0-----:R0:W-:Y:S01]  /*d150*/  STG.E desc[UR36][R2.64], R29 ;  /* 0x0000001d02007986 */ /* 0x0011e2000c101924 */
[----:B------:R-:W-:Y:S05]  /*d160*/  BRA `(.L_x_12581) ;  /* 0x0000000c00c87947 */ /* 0x000fea0003800000 */
.L_x_12582:
[----:B--2---:R-:W0:Y:S02]  /*d170*/  F2I.F64.TRUNC R29, R28 ;  /* 0x0000001c001d7311 */ /* 0x004e24000030d100 */
[----:B0-----:R0:W-:Y:S01]  /*d180*/  STG.E.U16 desc[UR36][R2.64], R29 ;  /* 0x0000001d02007986 */ /* 0x0011e2000c101524 */
[----:B------:R-:W-:Y:S05]  /*d190*/  BRA `(.L_x_12581) ;  /* 0x0000000c00bc7947 */ /* 0x000fea0003800000 */
.L_x_12577:
        /* <DEDUP_REMOVED lines=8> */
[----:B--2---:R-:W0:Y:S01]  /*d220*/  F2F.F32.F64 R5, R28 ;  /* 0x0000001c00057310 */ /* 0x004e220000301000 */
[----:B------:R-:W-:-:S14]  /*d230*/  DSETP.GEU.AND P0, PT, |R28|, UR4, PT ;  /* 0x000000041c007e2a */ /* 0x000fdc000bf0e200 */
[----:B0-----:R-:W-:-:S05]  /*d240*/  @!P0 FMUL R5, R5, 1.175494350822287508e-38 ;  /* 0x0080000005058820 */ /* 0x001fca0000400000 */
[----:B------:R0:W-:Y:S01]  /*d250*/  STG.E desc[UR36][R2.64], R5 ;  /* 0x0000000502007986 */ /* 0x0001e2000c101924 */
[----:B------:R-:W-:Y:S05]  /*d260*/  BRA `(.L_x_12581) ;  /* 0x0000000c00887947 */ /* 0x000fea0003800000 */
.L_x_12585:
[----:B------:R-:W-:Y:S01]  /*d270*/  UMOV UR4, 0xf0000000 ;  /* 0xf000000000047882 */ /* 0x000fe20000000000 */
[----:B------:R-:W-:Y:S01]  /*d280*/  UMOV UR5, 0x380fffff ;  /* 0x380fffff00057882 */ /* 0x000fe20000000000 */
[----:B--2---:R-:W0:Y:S01]  /*d290*/  F2F.F32.F64 R0, R28 ;  /* 0x0000001c00007310 */ /* 0x004e220000301000 */
[----:B------:R-:W-:-:S14]  /*d2a0*/  DSETP.GEU.AND P0, PT, |R28|, UR4, PT ;  /* 0x000000041c007e2a */ /* 0x000fdc000bf0e200 */
[----:B0-----:R-:W-:-:S05]  /*d2b0*/  @!P0 FMUL R0, R0, 1.175494350822287508e-38 ;  /* 0x0080000000008820 */ /* 0x001fca0000400000 */
[----:B------:R-:W-:-:S05]  /*d2c0*/  F2FP.F16.F32.PACK_AB R0, RZ, R0 ;  /* 0x00000000ff00723e */ /* 0x000fca00000000ff */
[----:B------:R0:W-:Y:S01]  /*d2d0*/  STG.E.U16 desc[UR36][R2.64], R0 ;  /* 0x0000000002007986 */ /* 0x0001e2000c101524 */
[----:B------:R-:W-:Y:S05]  /*d2e0*/  BRA `(.L_x_12581) ;  /* 0x0000000c00687947 */ /* 0x000fea0003800000 */
.L_x_12584:
        /* <DEDUP_REMOVED lines=8> */
[----:B--2---:R-:W0:Y:S01]  /*d370*/  F2F.F32.F64 R4, R28 ;  /* 0x0000001c00047310 */ /* 0x004e220000301000 */
[----:B------:R-:W-:Y:S01]  /*d380*/  DSETP.GEU.AND P0, PT, |R28|, UR4, PT ;  /* 0x000000041c007e2a */ /* 0x000fe2000bf0e200 */
[----:B------:R-:W-:-:S13]  /*d390*/  IMAD.MOV.U32 R5, RZ, RZ, RZ ;  /* 0x000000ffff057224 */ /* 0x000fda00078e00ff */
[----:B0-----:R-:W-:-:S05]  /*d3a0*/  @!P0 FMUL R4, R4, 1.175494350822287508e-38 ;  /* 0x0080000004048820 */ /* 0x001fca0000400000 */
[----:B------:R0:W-:Y:S01]  /*d3b0*/  STG.E.64 desc[UR36][R2.64], R4 ;  /* 0x0000000402007986 */ /* 0x0001e2000c101b24 */
[----:B------:R-:W-:Y:S05]  /*d3c0*/  BRA `(.L_x_12581) ;  /* 0x0000000c00307947 */ /* 0x000fea0003800000 */
.L_x_12587:
[----:B------:R-:W-:Y:S01]  /*d3d0*/  UMOV UR4, 0xf0000000 ;  /* 0xf000000000047882 */ /* 0x000fe20000000000 */
[----:B------:R-:W-:Y:S01]  /*d3e0*/  UMOV UR5, 0x380fffff ;  /* 0x380fffff00057882 */ /* 0x000fe20000000000 */
[----:B--2---:R-:W0:Y:S01]  /*d3f0*/  F2F.F32.F64 R0, R28 ;  /* 0x0000001c00007310 */ /* 0x004e220000301000 */
[----:B------:R-:W-:-:S14]  /*d400*/  DSETP.GEU.AND P0, PT, |R28|, UR4, PT ;  /* 0x000000041c007e2a */ /* 0x000fdc000bf0e200 */
[----:B0-----:R-:W-:-:S05]  /*d410*/  @!P0 FMUL R0, R0, 1.175494350822287508e-38 ;  /* 0x0080000000008820 */ /* 0x001fca0000400000 */
[----:B------:R-:W-:-:S04]  /*d420*/  F2FP.F16.F32.PACK_AB R5, RZ, R0 ;  /* 0x00000000ff05723e */ /* 0x000fc800000000ff */
[----:B------:R-:W-:-:S05]  /*d430*/  PRMT R5, R5, 0x5410, RZ ;  /* 0x0000541005057816 */ /* 0x000fca00000000ff */
[----:B------:R0:W-:Y:S01]  /*d440*/  STG.E desc[UR36][R2.64], R5 ;  /* 0x0000000502007986 */ /* 0x0001e2000c101924 */
[----:B------:R-:W-:Y:S05]  /*d450*/  BRA `(.L_x_12581) ;  /* 0x0000000c000c7947 */ /* 0x000fea0003800000 */
.L_x_12586:
[----:B--2---:R0:W-:Y:S01]  /*d460*/  STG.E.64 desc[UR36][R2.64], R28 ;  /* 0x0000001c02007986 */ /* 0x0041e2000c101b24 */
[----:B------:R-:W-:Y:S05]  /*d470*/  BRA `(.L_x_12581) ;  /* 0x0000000c00047947 */ /* 0x000fea0003800000 */
.L_x_12576:
        /* <DEDUP_REMOVED lines=8> */
[----:B--2---:R-:W-:-:S06]  /*d500*/  DSETP.NEU.AND P0, PT, R28, RZ, PT ;  /* 0x000000ff1c00722a */ /* 0x004fcc0003f0d000 */
[----:B------:R-:W-:-:S05]  /*d510*/  SEL R5, RZ, 0x1, !P0 ;  /* 0x00000001ff057807 */ /* 0x000fca0004000000 */
[----:B------:R0:W-:Y:S01]  /*d520*/  STG.E.U8 desc[UR36][R2.64], R5 ;  /* 0x0000000502007986 */ /* 0x0001e2000c101124 */
[----:B------:R-:W-:Y:S05]  /*d530*/  BRA `(.L_x_12581) ;  /* 0x0000000800d47947 */ /* 0x000fea0003800000 */
.L_x_12590:
[----:B------:R-:W-:-:S05]  /*d540*/  CS2R R30, SRZ ;  /* 0x00000000001e7805 */ /* 0x000fca000001ff00 */
[----:B--2---:R1:W-:Y:S01]  /*d550*/  STG.E.128 desc[UR36][R2.64], R28 ;  /* 0x0000001c02007986 */ /* 0x0043e2000c101d24 */
[----:B------:R-:W-:Y:S05]  /*d560*/  BRA `(.L_x_12581) ;  /* 0x0000000800c87947 */ /* 0x000fea0003800000 */
.L_x_12589:
        /* <DEDUP_REMOVED lines=25> */
.L_x_12594:
[----:B------:R-:W-:Y:S05]  /*d700*/  BSYNC B0 ;  /* 0x0000000000007941 */ /* 0x000fea0003800000 */
.L_x_12593:
[----:B------:R-:W-:-:S05]  /*d710*/  LOP3.LUT R5, R0, R5, RZ, 0xfc, !PT ;  /* 0x0000000500057212 */ /* 0x000fca00078efcff */
[----:B------:R0:W-:Y:S01]  /*d720*/  STG.E.U8 desc[UR36][R2.64], R5 ;  /* 0x0000000502007986 */ /* 0x0001e2000c101124 */
[----:B------:R-:W-:Y:S05]  /*d730*/  BRA `(.L_x_12581) ;  /* 0x0000000800547947 */ /* 0x000fea0003800000 */
.L_x_12592:
[----:B------:R-:W-:Y:S01]  /*d740*/  UMOV UR4, 0xf0000000 ;  /* 0xf000000000047882 */ /* 0x000fe20000000000 */
[----:B------:R-:W-:Y:S01]  /*d750*/  UMOV UR5, 0x380fffff ;  /* 0x380fffff00057882 */ /* 0x000fe20000000000 */
[----:B--2---:R-:W0:Y:S01]  /*d760*/  F2F.F32.F64 R5, R28 ;  /* 0x0000001c00057310 */ /* 0x004e220000301000 */
        /* <DEDUP_REMOVED lines=14> */
.L_x_12596:
[----:B------:R-:W-:Y:S01]  /*d850*/  IMAD.MOV.U32 R0, RZ, RZ, 0x7f ;  /* 0x0000007fff007424 */ /* 0x000fe200078e00ff */
[----:B------:R-:W-:-:S04]  /*d860*/  ISETP.GT.U32.AND P0, PT, R4, 0x7f800000, PT ;  /* 0x7f8000000400780c */ /* 0x000fc80003f04070 */
[----:B------:R-:W-:-:S09]  /*d870*/  SEL R0, R0, 0x7c, P0 ;  /* 0x0000007c00007807 */ /* 0x000fd20000000000 */
.L_x_12597:
[----:B------:R-:W-:Y:S05]  /*d880*/  BSYNC B0 ;  /* 0x0000000000007941 */ /* 0x000fea0003800000 */
.L_x_12595:
[----:B------:R-:W-:-:S04]  /*d890*/  LOP3.LUT R4, R5, 0x80000000, RZ, 0xc0, !PT ;  /* 0x8000000005047812 */ /* 0x000fc800078ec0ff */
[----:B------:R-:W-:-:S04]  /*d8a0*/  SHF.R.U32.HI R5, RZ, 0x18, R4 ;  /* 0x00000018ff057819 */ /* 0x000fc80000011604 */
[----:B------:R-:W-:-:S05]  /*d8b0*/  LOP3.LUT R5, R0, R5, RZ, 0xfc, !PT ;  /* 0x0000000500057212 */ /* 0x000fca00078efcff */
[----:B------:R3:W-:Y:S01]  /*d8c0*/  STG.E.U8 desc[UR36][R2.64], R5 ;  /* 0x0000000502007986 */ /* 0x0007e2000c101124 */
[----:B------:R-:W-:Y:S05]  /*d8d0*/  BRA `(.L_x_12581) ;  /* 0x0000000400ec7947 */ /* 0x000fea0003800000 */
.L_x_12591:
[----:B------:R-:W-:Y:S01]  /*d8e0*/  UMOV UR4, 0xf0000000 ;  /* 0xf000000000047882 */ /* 0x000fe20000000000 */
[----:B------:R-:W-:Y:S01]  /*d8f0*/  UMOV UR5, 0x380fffff ;  /* 0x380fffff00057882 */ /* 0x000fe20000000000 */
[----:B--2---:R-:W0:Y:S01]  /*d900*/  F2F.F32.F64 R0, R28 ;  /* 0x0000001c00007310 */ /* 0x004e220000301000 */
[----:B------:R-:W-:-:S14]  /*d910*/  DSETP.GEU.AND P0, PT, |R28|, UR4, PT ;  /* 0x000000041c007e2a */ /* 0x000fdc000bf0e200 */
[----:B0-----:R-:W-:-:S05]  /*d920*/  @!P0 FMUL R0, R0, 1.175494350822287508e-38 ;  /* 0x0080000000008820 */ /* 0x001fca0000400000 */
[----:B------:R-:W-:-:S05]  /*d930*/  F2FP.BF16.F32.PACK_AB R0, RZ, R0 ;  /* 0x00000000ff00723e */ /* 0x000fca00000010ff */
[----:B------:R2:W-:Y:S01]  /*d940*/  STG.E.U16 desc[UR36][R2.64], R0 ;  /* 0x0000000002007986 */ /* 0x0005e2000c101524 */
[----:B------:R-:W-:Y:S05]  /*d950*/  BRA `(.L_x_12581) ;  /* 0x0000000400cc7947 */ /* 0x000fea0003800000 */
.L_x_12588:
        /* <DEDUP_REMOVED lines=8> */
[----:B--2---:R-:W0:Y:S02]  /*d9e0*/  F2I.U32.F64.TRUNC R29, R28 ;  /* 0x0000001c001d7311 */ /* 0x004e24000030d000 */
[----:B0-----:R0:W-:Y:S01]  /*d9f0*/  STG.E.U16 desc[UR36][R2.64], R29 ;  /* 0x0000001d02007986 */ /* 0x0011e2000c101524 */
[----:B------:R-:W-:Y:S05]  /*da00*/  BRA `(.L_x_12581) ;  /* 0x0000000400a07947 */ /* 0x000fea0003800000 */
.L_x_12600:
[----:B------:R-:W-:Y:S01]  /*da10*/  UMOV UR4, 0xf0000000 ;  /* 0xf000000000047882 */ /* 0x000fe20000000000 */
[----:B------:R-:W-:Y:S01]  /*da20*/  UMOV UR5, 0x380fffff ;  /* 0x380fffff00057882 */ /* 0x000fe20000000000 */
[----:B--2---:R-:W0:Y:S01]  /*da30*/  F2F.F32.F64 R7, R28 ;  /* 0x0000001c00077310 */ /* 0x004e220000301000 */
        /* <DEDUP_REMOVED lines=18> */
.L_x_12603:
[----:B------:R-:W-:-:S04]  /*db60*/  LOP3.LUT R0, R7, 0x80000000, RZ, 0xc0, !PT ;  /* 0x8000000007007812 */ /* 0x000fc800078ec0ff */
[----:B------:R-:W-:-:S04]  /*db70*/  SHF.R.U32.HI R5, RZ, 0x18, R0 ;  /* 0x00000018ff057819 */ /* 0x000fc80000011600 */
[----:B------:R-:W-:-:S04]  /*db80*/  LOP3.LUT R4, R4, R5, RZ, 0xfc, !PT ;  /* 0x0000000504047212 */ /* 0x000fc800078efcff */
[----:B------:R-:W-:-:S07]  /*db90*/  PRMT R0, R4, 0x7610, R0 ;  /* 0x0000761004007816 */ /* 0x000fce0000000000 */
.L_x_12602:
[----:B------:R-:W-:Y:S05]  /*dba0*/  BSYNC B0 ;  /* 0x0000000000007941 */ /* 0x000fea0003800000 */
.L_x_12601:
[----:B------:R0:W-:Y:S01]  /*dbb0*/  STG.E.U8 desc[UR36][R2.64], R0 ;  /* 0x0000000002007986 */ /* 0x0001e2000c101124 */
[----:B------:R-:W-:Y:S05]  /*dbc0*/  BRA `(.L_x_12581) ;  /* 0x0000000400307947 */ /* 0x000fea0003800000 */
.L_x_12599:
        /* <DEDUP_REMOVED lines=21> */
.L_x_12606:
[----:B------:R-:W-:-:S04]  /*dd20*/  LOP3.LUT R0, R7, 0x80000000, RZ, 0xc0, !PT ;  /* 0x8000000007007812 */ /* 0x000fc800078ec0ff */
[----:B------:R-:W-:-:S04]  /*dd30*/  SHF.R.U32.HI R5, RZ, 0x18, R0 ;  /* 0x00000018ff057819 */ /* 0x000fc80000011600 */
[----:B------:R-:W-:-:S04]  /*dd40*/  LOP3.LUT R4, R4, R5, RZ, 0xfc, !PT ;  /* 0x0000000504047212 */ /* 0x000fc800078efcff */
[----:B------:R-:W-:-:S07]  /*dd50*/  PRMT R0, R4, 0x7610, R0 ;  /* 0x0000761004007816 */ /* 0x000fce0000000000 */
.L_x_12605:
[----:B------:R-:W-:Y:S05]  /*dd60*/  BSYNC B0 ;  /* 0x0000000000007941 */ /* 0x000fea0003800000 */
.L_x_12604:
[----:B------:R0:W-:Y:S01]  /*dd70*/  STG.E.U8 desc[UR36][R2.64], R0 ;  /* 0x0000000002007986 */ /* 0x0001e2000c101124 */
[----:B------:R-:W-:Y:S05]  /*dd80*/  BRA `(.L_x_12581) ;  /* 0x0000000000c07947 */ /* 0x000fea0003800000 */
.L_x_12598:
        /* <DEDUP_REMOVED lines=26> */
.L_x_12580:
        /* <DEDUP_REMOVED lines=15> */
[----:B-12-4-:R-:W-:Y:S05]  /*e020*/  CALL.ABS.NOINC R2 ;  /* 0x0000000002007343 */ /* 0x016fea0003c00000 */
.L_x_12609:
[----:B------:R-:W-:Y:S05]  /*e030*/  BRA `(.L_x_12581) ;  /* 0x0000000000147947 */ /* 0x000fea0003800000 */
.L_x_12608:
[----:B--2---:R-:W0:Y:S02]  /*e040*/  F2I.U64.F64.TRUNC R28, R28 ;  /* 0x0000001c001c7311 */ /* 0x004e24000030d800 */
[----:B0-----:R0:W-:Y:S01]  /*e050*/  STG.E.64 desc[UR36][R2.64], R28 ;  /* 0x0000001c02007986 */ /* 0x0011e2000c101b24 */
[----:B------:R-:W-:Y:S05]  /*e060*/  BRA `(.L_x_12581) ;  /* 0x0000000000087947 */ /* 0x000fea0003800000 */
.L_x_12607:
[----:B--2---:R-:W0:Y:S02]  /*e070*/  F2I.U32.F64.TRUNC R29, R28 ;  /* 0x0000001c001d7311 */ /* 0x004e24000030d000 */
[----:B0-----:R0:W-:Y:S02]  /*e080*/  STG.E desc[UR36][R2.64], R29 ;  /* 0x0000001d02007986 */ /* 0x0011e4000c101924 */
.L_x_12581:
[----:B------:R-:W-:-:S05]  /*e090*/  VIADD R23, R23, 0x80 ;  /* 0x0000008017177836 */ /* 0x000fca0000000000 */
[----:B------:R-:W-:-:S13]  /*e0a0*/  ISETP.GE.AND P0, PT, R23, R18, PT ;  /* 0x000000121700720c */ /* 0x000fda0003f06270 */
[----:B------:R-:W-:Y:S05]  /*e0b0*/  @P0 BRA `(.L_x_12575) ;  /* 0x0000001000640947 */ /* 0x000fea0003800000 */
[----:B0-2---:R-:W0:Y:S01]  /*e0c0*/  S2R R0, SR_CTAID.X ;  /* 0x0000000000007919 */ /* 0x005e220000002500 */
[----:B-1-3--:R-:W1:Y:S01]  /*e0d0*/  LDC.64 R2, c[0x0][0x218] ;  /* 0x00008600ff027b82 */ /* 0x00ae620000000a00 */
[----:B------:R-:W-:Y:S01]  /*e0e0*/  PRMT R4, R19, 0x9910, RZ ;  /* 0x0000991013047816 */ /* 0x000fe200000000ff */
[----:B------:R-:W-:Y:S01]  /*e0f0*/  ULDC UR4, c[0x0][0x244] ;  /* 0x0000910000047ab9 */ /* 0x000fe20000000800 */
[----:B0-----:R-:W-:-:S04]  /*e100*/  IMAD R0, R0, 0x200, R23 ;  /* 0x0000020000007824 */ /* 0x001fc800078e0217 */
[----:B------:R-:W-:Y:S02]  /*e110*/  IMAD R5, R0, UR4, RZ ;  /* 0x0000000400057c24 */ /* 0x000fe4000f8e02ff */
[----:B------:R-:W-:-:S03]  /*e120*/  IMAD.MOV.U32 R0, RZ, RZ, R4 ;  /* 0x000000ffff007224 */ /* 0x000fc600078e0004 */
[----:B-1----:R-:W-:Y:S02]  /*e130*/  IADD3 R2, P0, R5, R2, RZ ;  /* 0x0000000205027210 */ /* 0x002fe40007f1e0ff */
        /* <DEDUP_REMOVED lines=14> */
.L_x_12613:
[----:B------:R-:W0:Y:S02]  /*e220*/  F2I.S64.F64.TRUNC R24, R24 ;  /* 0x0000001800187311 */ /* 0x000e24000030d900 */
[----:B0-----:R-:W-:-:S05]  /*e230*/  IMAD.MOV.U32 R5, RZ, RZ, R24 ;  /* 0x000000ffff057224 */ /* 0x001fca00078e0018 */
[----:B------:R1:W-:Y:S01]  /*e240*/  STG.E.U8 desc[UR36][R2.64], R5 ;  /* 0x0000000502007986 */ /* 0x0003e2000c101124 */
[----:B------:R-:W-:Y:S05]  /*e250*/  BRA `(.L_x_12615) ;  /* 0x0000000c00f87947 */ /* 0x000fea0003800000 */
.L_x_12612:
        /* <DEDUP_REMOVED lines=9> */
.L_x_12617:
[----:B------:R-:W0:Y:S02]  /*e2f0*/  F2I.F64.TRUNC R25, R24 ;  /* 0x0000001800197311 */ /* 0x000e24000030d100 */
[----:B0-----:R3:W-:Y:S01]  /*e300*/  STG.E desc[UR36][R2.64], R25 ;  /* 0x0000001902007986 */ /* 0x0017e2000c101924 */
[----:B------:R-:W-:Y:S05]  /*e310*/  BRA `(.L_x_12615) ;  /* 0x0000000c00c87947 */ /* 0x000fea0003800000 */
.L_x_12616:
[----:B------:R-:W0:Y:S02]  /*e320*/  F2I.F64.TRUNC R25, R24 ;  /* 0x0000001800197311 */ /* 0x000e24000030d100 */
[----:B0-----:R2:W-:Y:S01]  /*e330*/  STG.E.U16 desc[UR36][R2.64], R25 ;  /* 0x0000001902007986 */ /* 0x0015e2000c101524 */
[----:B------:R-:W-:Y:S05]  /*e340*/  BRA `(.L_x_12615) ;  /* 0x0000000c00bc7947 */ /* 0x000fea0003800000 */
.L_x_12611:
        /* <DEDUP_REMOVED lines=13> */
.L_x_12619:
        /* <DEDUP_REMOVED lines=8> */
.L_x_12618:
        /* <DEDUP_REMOVED lines=14> */
.L_x_12621:
        /* <DEDUP_REMOVED lines=9> */
.L_x_12620:
[----:B------:R0:W-:Y:S01]  /*e610*/  STG.E.64 desc[UR36][R2.64], R24 ;  /* 0x0000001802007986 */ /* 0x0001e2000c101b24 */
[----:B------:R-:W-:Y:S05]  /*e620*/  BRA `(.L_x_12615) ;  /* 0x0000000c00047947 */ /* 0x000fea0003800000 */
.L_x_12610:
        /* <DEDUP_REMOVED lines=12> */
.L_x_12624:
[----:B------:R-:W-:-:S05]  /*e6f0*/  CS2R R26, SRZ ;  /* 0x00000000001a7805 */ /* 0x000fca000001ff00 */
[----:B------:R0:W-:Y:S01]  /*e700*/  STG.E.128 desc[UR36][R2.64], R24 ;  /* 0x0000001802007986 */ /* 0x0001e2000c101d24 */
[----:B------:R-:W-:Y:S05]  /*e710*/  BRA `(.L_x_12615) ;  /* 0x0000000800c87947 */ /* 0x000fea0003800000 */
.L_x_12623:
        /* <DEDUP_REMOVED lines=25> */
.L_x_12628:
[----:B------:R-:W-:Y:S05]  /*e8b0*/  BSYNC B0 ;  /* 0x0000000000007941 */ /* 0x000fea0003800000 */
.L_x_12627:
[----:B------:R-:W-:-:S05]  /*e8c0*/  LOP3.LUT R5, R0, R5, RZ, 0xfc, !PT ;  /* 0x0000000500057212 */ /* 0x000fca00078efcff */
[----:B------:R0:W-:Y:S01]  /*e8d0*/  STG.E.U8 desc[UR36][R2.64], R5 ;  /* 0x0000000502007986 */ /* 0x0001e2000c101124 */
[----:B------:R-:W-:Y:S05]  /*e8e0*/  BRA `(.L_x_12615) ;  /* 0x0000000800547947 */ /* 0x000fea0003800000 */
.L_x_12626:
        /* <DEDUP_REMOVED lines=17> */
.L_x_12630:
[----:B------:R-:W-:Y:S01]  /*ea00*/  IMAD.MOV.U32 R0, RZ, RZ, 0x7f ;  /* 0x0000007fff007424 */ /* 0x000fe200078e00ff */
[----:B------:R-:W-:-:S04]  /*ea10*/  ISETP.GT.U32.AND P0, PT, R4, 0x7f800000, PT ;  /* 0x7f8000000400780c */ /* 0x000fc80003f04070 */
[----:B------:R-:W-:-:S09]  /*ea20*/  SEL R0, R0, 0x7c, P0 ;  /* 0x0000007c00007807 */ /* 0x000fd20000000000 */
.L_x_12631:
[----:B------:R-:W-:Y:S05]  /*ea30*/  BSYNC B0 ;  /* 0x0000000000007941 */ /* 0x000fea0003800000 */
.L_x_12629:
[----:B------:R-:W-:-:S04]  /*ea40*/  LOP3.LUT R4, R5, 0x80000000, RZ, 0xc0, !PT ;  /* 0x8000000005047812 */ /* 0x000fc800078ec0ff */
[----:B------:R-:W-:-:S04]  /*ea50*/  SHF.R.U32.HI R5, RZ, 0x18, R4 ;  /* 0x00000018ff057819 */ /* 0x000fc80000011604 */
[----:B------:R-:W-:-:S05]  /*ea60*/  LOP3.LUT R5, R0, R5, RZ, 0xfc, !PT ;  /* 0x0000000500057212 */ /* 0x000fca00078efcff */
[----:B------:R0:W-:Y:S01]  /*ea70*/  STG.E.U8 desc[UR36][R2.64], R5 ;  /* 0x0000000502007986 */ /* 0x0001e2000c101124 */
[----:B------:R-:W-:Y:S05]  /*ea80*/  BRA `(.L_x_12615) ;  /* 0x0000000400ec7947 */ /* 0x000fea0003800000 */
.L_x_12625:
        /* <DEDUP_REMOVED lines=8> */
.L_x_12622:
        /* <DEDUP_REMOVED lines=11> */
.L_x_12634:
        /* <DEDUP_REMOVED lines=21> */
.L_x_12637:
[----:B------:R-:W-:-:S04]  /*ed10*/  LOP3.LUT R0, R7, 0x80000000, RZ, 0xc0, !PT ;  /* 0x8000000007007812 */ /* 0x000fc800078ec0ff */
[----:B------:R-:W-:-:S04]  /*ed20*/  SHF.R.U32.HI R5, RZ, 0x18, R0 ;  /* 0x00000018ff057819 */ /* 0x000fc80000011600 */
[----:B------:R-:W-:-:S04]  /*ed30*/  LOP3.LUT R4, R4, R5, RZ, 0xfc, !PT ;  /* 0x0000000504047212 */ /* 0x000fc800078efcff */
[----:B------:R-:W-:-:S07]  /*ed40*/  PRMT R0, R4, 0x7610, R0 ;  /* 0x0000761004007816 */ /* 0x000fce0000000000 */
.L_x_12636:
[----:B------:R-:W-:Y:S05]  /*ed50*/  BSYNC B0 ;  /* 0x0000000000007941 */ /* 0x000fea0003800000 */
.L_x_12635:
[----:B------:R0:W-:Y:S01]  /*ed60*/  STG.E.U8 desc[UR36][R2.64], R0 ;  /* 0x0000000002007986 */ /* 0x0001e2000c101124 */
[----:B------:R-:W-:Y:S05]  /*ed70*/  BRA `(.L_x_12615) ;  /* 0x0000000400307947 */ /* 0x000fea0003800000 */
.L_x_12633:
        /* <DEDUP_REMOVED lines=21> */
.L_x_12640:
[----:B------:R-:W-:-:S04]  /*eed0*/  LOP3.LUT R0, R7, 0x80000000, RZ, 0xc0, !PT ;  /* 0x8000000007007812 */ /* 0x000fc800078ec0ff */
[----:B------:R-:W-:-:S04]  /*eee0*/  SHF.R.U32.HI R5, RZ, 0x18, R0 ;  /* 0x00000018ff057819 */ /* 0x000fc80000011600 */
[----:B------:R-:W-:-:S04]  /*eef0*/  LOP3.LUT R4, R4, R5, RZ, 0xfc, !PT ;  /* 0x0000000504047212 */ /* 0x000fc800078efcff */
[----:B------:R-:W-:-:S07]  /*ef00*/  PRMT R0, R4, 0x7610, R0 ;  /* 0x0000761004007816 */ /* 0x000fce0000000000 */
.L_x_12639:
[----:B------:R-:W-:Y:S05]  /*ef10*/  BSYNC B0 ;  /* 0x0000000000007941 */ /* 0x000fea0003800000 */
.L_x_12638:
[----:B------:R0:W-:Y:S01]  /*ef20*/  STG.E.U8 desc[UR36][R2.64], R0 ;  /* 0x0000000002007986 */ /* 0x0001e2000c101124 */
[----:B------:R-:W-:Y:S05]  /*ef30*/  BRA `(.L_x_12615) ;  /* 0x0000000000c07947 */ /* 0x000fea0003800000 */
.L_x_12632:
        /* <DEDUP_REMOVED lines=26> */
.L_x_12614:
        /* <DEDUP_REMOVED lines=15> */
[----:B-1--4-:R-:W-:Y:S05]  /*f1d0*/  CALL.ABS.NOINC R2 ;  /* 0x0000000002007343 */ /* 0x012fea0003c00000 */
.L_x_12643:
[----:B------:R-:W-:Y:S05]  /*f1e0*/  BRA `(.L_x_12615) ;  /* 0x0000000000147947 */ /* 0x000fea0003800000 */
.L_x_12642:
[----:B------:R-:W0:Y:S02]  /*f1f0*/  F2I.U64.F64.TRUNC R24, R24 ;  /* 0x0000001800187311 */ /* 0x000e24000030d800 */
[----:B0-----:R0:W-:Y:S01]  /*f200*/  STG.E.64 desc[UR36][R2.64], R24 ;  /* 0x0000001802007986 */ /* 0x0011e2000c101b24 */
[----:B------:R-:W-:Y:S05]  /*f210*/  BRA `(.L_x_12615) ;  /* 0x0000000000087947 */ /* 0x000fea0003800000 */
.L_x_12641:
[----:B------:R-:W0:Y:S02]  /*f220*/  F2I.U32.F64.TRUNC R25, R24 ;  /* 0x0000001800197311 */ /* 0x000e24000030d000 */
[----:B0-----:R0:W-:Y:S02]  /*f230*/  STG.E desc[UR36][R2.64], R25 ;  /* 0x0000001902007986 */ /* 0x0011e4000c101924 */
.L_x_12615:
[----:B------:R-:W-:-:S07]  /*f240*/  VIADD R23, R23, 0x80 ;  /* 0x0000008017177836 */ /* 0x000fce0000000000 */
.L_x_12575:
[----:B------:R-:W-:Y:S05]  /*f250*/  BSYNC B6 ;  /* 0x0000000000067941 */ /* 0x000fea0003800000 */
.L_x_12574:
[----:B------:R-:W-:-:S13]  /*f260*/  ISETP.GE.AND P0, PT, R23, R18, PT ;  /* 0x000000121700720c */ /* 0x000fda0003f06270 */
[----:B------:R-:W-:Y:S05]  /*f270*/  @P0 EXIT ;  /* 0x000000000000094d */ /* 0x000fea0003800000 */
[----:B0-2---:R-:W0:Y:S01]  /*f280*/  S2R R0, SR_CTAID.X ;  /* 0x0000000000007919 */ /* 0x005e220000002500 */
[----:B-1-3--:R-:W1:Y:S01]  /*f290*/  LDC.64 R2, c[0x0][0x218] ;  /* 0x00008600ff027b82 */ /* 0x00ae620000000a00 */
[----:B------:R-:W-:Y:S01]  /*f2a0*/  ULDC UR4, c[0x0][0x244] ;  /* 0x0000910000047ab9 */ /* 0x000fe20000000800 */
[----:B0-----:R-:W-:Y:S01]  /*f2b0*/  IMAD R23, R0, 0x200, R23 ;  /* 0x0000020000177824 */ /* 0x001fe200078e0217 */
[----:B------:R-:W-:-:S03]  /*f2c0*/  PRMT R0, R19, 0x9910, RZ ;  /* 0x0000991013007816 */ /* 0x000fc600000000ff */
[----:B------:R-:W-:Y:S01]  /*f2d0*/  IMAD R23, R23, UR4, RZ ;  /* 0x0000000417177c24 */ /* 0x000fe2000f8e02ff */
[----:B------:R-:W-:-:S04]  /*f2e0*/  ISETP.GT.AND P1, PT, R0, 0x9, PT ;  /* 0x000000090000780c */ /* 0x000fc80003f24270 */
[----:B-1----:R-:W-:-:S05]  /*f2f0*/  IADD3 R2, P0, R23, R2, RZ ;  /* 0x0000000217027210 */ /* 0x002fca0007f1e0ff */
        /* <DEDUP_REMOVED lines=13> */
.L_x_12647:
[----:B------:R-:W0:Y:S02]  /*f3d0*/  F2I.S64.F64.TRUNC R16, R16 ;  /* 0x0000001000107311 */ /* 0x000e24000030d900 */
[----:B0-----:R-:W-:-:S05]  /*f3e0*/  IMAD.MOV.U32 R5, RZ, RZ, R16 ;  /* 0x000000ffff057224 */ /* 0x001fca00078e0010 */
[----:B------:R-:W-:Y:S01]  /*f3f0*/  STG.E.U8 desc[UR36][R2.64], R5 ;  /* 0x0000000502007986 */ /* 0x000fe2000c101124 */
[----:B------:R-:W-:Y:S05]  /*f400*/  EXIT ;  /* 0x000000000000794d */ /* 0x000fea0003800000 */
.L_x_12646:
        /* <DEDUP_REMOVED lines=9> */
.L_x_12650:
[----:B------:R-:W0:Y:S02]  /*f4a0*/  F2I.F64.TRUNC R17, R16 ;  /* 0x0000001000117311 */ /* 0x000e24000030d100 */
[----:B0-----:R-:W-:Y:S01]  /*f4b0*/  STG.E desc[UR36][R2.64], R17 ;  /* 0x0000001102007986 */ /* 0x001fe2000c101924 */
[----:B------:R-:W-:Y:S05]  /*f4c0*/  EXIT ;  /* 0x000000000000794d */ /* 0x000fea0003800000 */
.L_x_12649:
[----:B------:R-:W0:Y:S02]  /*f4d0*/  F2I.F64.TRUNC R17, R16 ;  /* 0x0000001000117311 */ /* 0x000e24000030d100 */
[----:B0-----:R-:W-:Y:S01]  /*f4e0*/  STG.E.U16 desc[UR36][R2.64], R17 ;  /* 0x0000001102007986 */ /* 0x001fe2000c101524 */
[----:B------:R-:W-:Y:S05]  /*f4f0*/  EXIT ;  /* 0x000000000000794d */ /* 0x000fea0003800000 */
.L_x_12645:
        /* <DEDUP_REMOVED lines=13> */
.L_x_12652:
        /* <DEDUP_REMOVED lines=8> */
.L_x_12651:
        /* <DEDUP_REMOVED lines=14> */
.L_x_12654:
        /* <DEDUP_REMOVED lines=9> */
.L_x_12653:
[----:B------:R-:W-:Y:S01]  /*f7c0*/  STG.E.64 desc[UR36][R2.64], R16 ;  /* 0x0000001002007986 */ /* 0x000fe2000c101b24 */
[----:B------:R-:W-:Y:S05]  /*f7d0*/  EXIT ;  /* 0x000000000000794d */ /* 0x000fea0003800000 */
.L_x_12644:
        /* <DEDUP_REMOVED lines=12> */
.L_x_12657:
[----:B------:R-:W-:-:S05]  /*f8a0*/  CS2R R18, SRZ ;  /* 0x0000000000127805 */ /* 0x000fca000001ff00 */
[----:B------:R-:W-:Y:S01]  /*f8b0*/  STG.E.128 desc[UR36][R2.64], R16 ;  /* 0x0000001002007986 */ /* 0x000fe2000c101d24 */
[----:B------:R-:W-:Y:S05]  /*f8c0*/  EXIT ;  /* 0x000000000000794d */ /* 0x000fea0003800000 */
.L_x_12656:
        /* <DEDUP_REMOVED lines=25> */
.L_x_12661:
[----:B------:R-:W-:Y:S05]  /*fa60*/  BSYNC B0 ;  /* 0x0000000000007941 */ /* 0x000fea0003800000 */
.L_x_12660:
[----:B------:R-:W-:-:S05]  /*fa70*/  LOP3.LUT R5, R0, R5, RZ, 0xfc, !PT ;  /* 0x0000000500057212 */ /* 0x000fca00078efcff */
[----:B------:R-:W-:Y:S01]  /*fa80*/  STG.E.U8 desc[UR36][R2.64], R5 ;  /* 0x0000000502007986 */ /* 0x000fe2000c101124 */
[----:B------:R-:W-:Y:S05]  /*fa90*/  EXIT ;  /* 0x000000000000794d */ /* 0x000fea0003800000 */
.L_x_12659:
        /* <DEDUP_REMOVED lines=17> */
.L_x_12663:
[----:B------:R-:W-:Y:S01]  /*fbb0*/  IMAD.MOV.U32 R0, RZ, RZ, 0x7f ;  /* 0x0000007fff007424 */ /* 0x000fe200078e00ff */
[----:B------:R-:W-:-:S04]  /*fbc0*/  ISETP.GT.U32.AND P0, PT, R4, 0x7f800000, PT ;  /* 0x7f8000000400780c */ /* 0x000fc80003f04070 */
[----:B------:R-:W-:-:S09]  /*fbd0*/  SEL R0, R0, 0x7c, P0 ;  /* 0x0000007c00007807 */ /* 0x000fd20000000000 */
.L_x_12664:
[----:B------:R-:W-:Y:S05]  /*fbe0*/  BSYNC B0 ;  /* 0x0000000000007941 */ /* 0x000fea0003800000 */
.L_x_12662:
[----:B------:R-:W-:-:S04]  /*fbf0*/  LOP3.LUT R4, R5, 0x80000000, RZ, 0xc0, !PT ;  /* 0x8000000005047812 */ /* 0x000fc800078ec0ff */
[----:B------:R-:W-:-:S04]  /*fc00*/  SHF.R.U32.HI R5, RZ, 0x18, R4 ;  /* 0x00000018ff057819 */ /* 0x000fc80000011604 */
[----:B------:R-:W-:-:S05]  /*fc10*/  LOP3.LUT R5, R0, R5, RZ, 0xfc, !PT ;  /* 0x0000000500057212 */ /* 0x000fca00078efcff */
[----:B------:R-:W-:Y:S01]  /*fc20*/  STG.E.U8 desc[UR36][R2.64], R5 ;  /* 0x0000000502007986 */ /* 0x000fe2000c101124 */
[----:B------:R-:W-:Y:S05]  /*fc30*/  EXIT ;  /* 0x000000000000794d */ /* 0x000fea0003800000 */
.L_x_12658:
        /* <DEDUP_REMOVED lines=8> */
.L_x_12655:
        /* <DEDUP_REMOVED lines=11> */
.L_x_12667:
        /* <DEDUP_REMOVED lines=21> */
.L_x_12670:
[----:B------:R-:W-:-:S04]  /*fec0*/  LOP3.LUT R0, R7, 0x80000000, RZ, 0xc0, !PT ;  /* 0x8000000007007812 */ /* 0x000fc800078ec0ff */
[----:B------:R-:W-:-:S04]  /*fed0*/  SHF.R.U32.HI R5, RZ, 0x18, R0 ;  /* 0x00000018ff057819 */ /* 0x000fc80000011600 */
[----:B------:R-:W-:-:S04]  /*fee0*/  LOP3.LUT R4, R4, R5, RZ, 0xfc, !PT ;  /* 0x0000000504047212 */ /* 0x000fc800078efcff */
[----:B------:R-:W-:-:S07]  /*fef0*/  PRMT R0, R4, 0x7610, R0 ;  /* 0x0000761004007816 */ /* 0x000fce0000000000 */
.L_x_12669:
[----:B------:R-:W-:Y:S05]  /*ff00*/  BSYNC B0 ;  /* 0x0000000000007941 */ /* 0x000fea0003800000 */
.L_x_12668:
[----:B------:R-:W-:Y:S01]  /*ff10*/  STG.E.U8 desc[UR36][R2.64], R0 ;  /* 0x0000000002007986 */ /* 0x000fe2000c101124 */
[----:B------:R-:W-:Y:S05]  /*ff20*/  EXIT ;  /* 0x000000000000794d */ /* 0x000fea0003800000 */
.L_x_12666:
        /* <DEDUP_REMOVED lines=21> */
.L_x_12673:
[----:B------:R-:W-:-:S04]  /*10080*/  LOP3.LUT R0, R7, 0x80000000, RZ, 0xc0, !PT ;  /* 0x8000000007007812 */ /* 0x000fc800078ec0ff */
[----:B------:R-:W-:-:S04]  /*10090*/  SHF.R.U32.HI R5, RZ, 0x18, R0 ;  /* 0x00000018ff057819 */ /* 0x000fc80000011600 */
[----:B------:R-:W-:-:S04]  /*100a0*/  LOP3.LUT R4, R4, R5, RZ, 0xfc, !PT ;  /* 0x0000000504047212 */ /* 0x000fc800078efcff */
[----:B------:R-:W-:-:S07]  /*100b0*/  PRMT R0, R4, 0x7610, R0 ;  /* 0x0000761004007816 */ /* 0x000fce0000000000 */
.L_x_12672:
[----:B------:R-:W-:Y:S05]  /*100c0*/  BSYNC B0 ;  /* 0x0000000000007941 */ /* 0x000fea0003800000 */
.L_x_12671:
[----:B------:R-:W-:Y:S01]  /*100d0*/  STG.E.U8 desc[UR36][R2.64], R0 ;  /* 0x0000000002007986 */ /* 0x000fe2000c101124 */
[----:B------:R-:W-:Y:S05]  /*100e0*/  EXIT ;  /* 0x000000000000794d */ /* 0x000fea0003800000 */
.L_x_12665:
        /* <DEDUP_REMOVED lines=26> */
.L_x_12648:
        /* <DEDUP_REMOVED lines=16> */
.L_x_12676:
[----:B------:R-:W-:Y:S05]  /*10390*/  EXIT ;  /* 0x000000000000794d */ /* 0x000fea0003800000 */
.L_x_12675:
[----:B------:R-:W0:Y:S02]  /*103a0*/  F2I.U64.F64.TRUNC R16, R16 ;  /* 0x0000001000107311 */ /* 0x000e24000030d800 */
[----:B0-----:R-:W-:Y:S01]  /*103b0*/  STG.E.64 desc[UR36][R2.64], R16 ;  /* 0x0000001002007986 */ /* 0x001fe2000c101b24 */
[----:B------:R-:W-:Y:S05]  /*103c0*/  EXIT ;  /* 0x000000000000794d */ /* 0x000fea0003800000 */
.L_x_12674:
[----:B------:R-:W0:Y:S02]  /*103d0*/  F2I.U32.F64.TRUNC R17, R16 ;  /* 0x0000001000117311 */ /* 0x000e24000030d000 */
[----:B0-----:R-:W-:Y:S01]  /*103e0*/  STG.E desc[UR36][R2.64], R17 ;  /* 0x0000001102007986 */ /* 0x001fe2000c101924 */
[----:B------:R-:W-:Y:S05]  /*103f0*/  EXIT ;  /* 0x000000000000794d */ /* 0x000fea0003800000 */
.L_x_12677:
        /* <DEDUP_REMOVED lines=16> */
.L_x_57361:


//--------------------- .text._ZN2at6native18elementwise_kernelILi128ELi2EZNS0_22gpu_kernel_impl_nocastINS0_13BinaryFunctorIdddZZZNS0_16fmod_kernel_cudaERNS_18TensorIteratorBaseEENKUlvE0_clEvENKUlvE_clEvEUlddE_EEEEvS5_RKT_EUliE_EEviT1_ --------------------------
	.section	.text._ZN2at6native18elementwise_kernelILi128ELi2EZNS0_22gpu_kernel_impl_nocastINS0_13BinaryFunctorIdddZZZNS0_16fmod_kernel_cudaERNS_18TensorIteratorBaseEENKUlvE0_clEvENKUlvE_clEvEUlddE_EEEEvS5_RKT_EUliE_EEviT1_,"ax",@progbits
	.align	128
        .global         _ZN2at6native18elementwise_kernelILi128ELi2EZNS0_22gpu_kernel_impl_nocastINS0_13BinaryFunctorIdddZZZNS0_16fmod_kernel_cudaERNS_18TensorIteratorBaseEENKUlvE0_clEvENKUlvE_clEvEUlddE_EEEEvS5_RKT_EUliE_EEviT1_
        .type           _ZN2at6native18elementwise_kernelILi128ELi2EZNS0_22gpu_kernel_impl_nocastINS0_13BinaryFunctorIdddZZZNS0_16fmod_kernel_cudaERNS_18TensorIteratorBaseEENKUlvE0_clEvENKUlvE_clEvEUlddE_EEEEvS5_RKT_EUliE_EEviT1_,@function
        .size           _ZN2at6native18elementwise_kernelILi128ELi2EZNS0_22gpu_kernel_impl_nocastINS0_13BinaryFunctorIdddZZZNS0_16fmod_kernel_cudaERNS_18TensorIteratorBaseEENKUlvE0_clEvENKUlvE_clEvEUlddE_EEEEvS5_RKT_EUliE_EEviT1_,(.L_x_57362 - _ZN2at6native18elementwise_kernelILi128ELi2EZNS0_22gpu_kernel_impl_nocastINS0_13BinaryFunctorIdddZZZNS0_16fmod_kernel_cudaERNS_18TensorIteratorBaseEENKUlvE0_clEvENKUlvE_clEvEUlddE_EEEEvS5_RKT_EUliE_EEviT1_)
        .other          _ZN2at6native18elementwise_kernelILi128ELi2EZNS0_22gpu_kernel_impl_nocastINS0_13BinaryFunctorIdddZZZNS0_16fmod_kernel_cudaERNS_18TensorIteratorBaseEENKUlvE0_clEvENKUlvE_clEvEUlddE_EEEEvS5_RKT_EUliE_EEviT1_,@"STO_CUDA_ENTRY STV_DEFAULT"
_ZN2at6native18elementwise_kernelILi128ELi2EZNS0_22gpu_kernel_impl_nocastINS0_13BinaryFunctorIdddZZZNS0_16fmod_kernel_cudaERNS_18TensorIteratorBaseEENKUlvE0_clEvENKUlvE_clEvEUlddE_EEEEvS5_RKT_EUliE_EEviT1_:
.text._ZN2at6native18elementwise_kernelILi128ELi2EZNS0_22gpu_kernel_impl_nocastINS0_13BinaryFunctorIdddZZZNS0_16fmod_kernel_cudaERNS_18TensorIteratorBaseEENKUlvE0_clEvENKUlvE_clEvEUlddE_EEEEvS5_RKT_EUliE_EEviT1_:
[----:B------:R-:W-:Y:S01]  /*0000*/  LDC R1, c[0x0][0x28] ;  /* 0x00000a00ff017b82 */ /* 0x000fe20000000800 */
[----:B------:R-:W0:Y:S01]  /*0010*/  S2R R0, SR_CTAID.X ;  /* 0x0000000000007919 */ /* 0x000e220000002500 */
[----:B------:R-:W-:Y:S01]  /*0020*/  ULDC UR6, c[0x0][0x210] ;  /* 0x0000840000067ab9 */ /* 0x000fe20000000800 */
[----:B------:R-:W-:Y:S01]  /*0030*/  ULDC.64 UR4, c[0x0][0x208] ;  /* 0x0000820000047ab9 */ /* 0x000fe20000000a00 */
[----:B------:R-:W-:Y:S01]  /*0040*/  BSSY B1, `(.L_x_12678) ;  /* 0x000026f000017945 */ /* 0x000fe20003800000 */
[----:B------:R-:W0:Y:S02]  /*0050*/  S2R R3, SR_TID.X ;  /* 0x0000000000037919 */ /* 0x000e240000002100 */
[----:B0-----:R-:W-:-:S04]  /*0060*/  IMAD R0, R0, 0x100, R3 ;  /* 0x0000010000007824 */ /* 0x001fc800078e0203 */
[----:B------:R-:W-:Y:S01]  /*0070*/  IMAD.MOV.U32 R11, RZ, RZ, R0 ;  /* 0x000000ffff0b7224 */ /* 0x000fe200078e0000 */
[----:B------:R-:W-:-:S13]  /*0080*/  ISETP.GE.AND P0, PT, R0, UR6, PT ;  /* 0x0000000600007c0c */ /* 0x000fda000bf06270 */
[----:B------:R-:W-:Y:S05]  /*0090*/  @P0 BRA `(.L_x_12679) ;  /* 0x0000002400a40947 */ /* 0x000fea0003800000 */
[----:B------:R-:W0:Y:S01]  /*00a0*/  LDC R4, c[0x0][0x218] ;  /* 0x00008600ff047b82 */ /* 0x000e220000000800 */
[----:B------:R-:W-:Y:S01]  /*00b0*/  CS2R R2, SRZ ;  /* 0x0000000000027805 */ /* 0x000fe2000001ff00 */
        /* <DEDUP_REMOVED lines=38> */
[----:B------:R-:W-:-:S04]  /*0320*/  ULDC.64 UR8, c[0x0][0x360] ;  /* 0x0000d80000087ab9 */ /* 0x000fc80000000a00 */
[----:B------:R-:W-:-:S04]  /*0330*/  IMAD.MOV R8, RZ, RZ, -R7 ;  /* 0x000000ffff087224 */ /* 0x000fc800078e0a07 */
[----:B------:R-:W-:Y:S01]  /*0340*/  IMAD R8, R8, UR7, R9 ;  /* 0x0000000708087c24 */ /* 0x000fe2000f8e0209 */
[----:B------:R-:W-:-:S03]  /*0350*/  ULDC UR7, c[0x0][0x368] ;  /* 0x0000da0000077ab9 */ /* 0x000fc60000000800 */
        /* <DEDUP_REMOVED lines=290> */
[----:B------:R-:W-:Y:S02]  /*1580*/  ULDC UR7, c[0x0][0x45c] ;  /* 0x0001170000077ab9 */ /* 0x000fe40000000800 */
[----:B------:R-:W0:Y:S01]  /*1590*/  @P0 LDC.64 R12, c[0x0][0x340] ;  /* 0x0000d000ff0c0b82 */ /* 0x000e220000000a00 */
[----:B------:R-:W-:Y:S02]  /*15a0*/  @P0 IMAD.MOV.U32 R10, RZ, RZ, RZ ;  /* 0x000000ffff0a0224 */ /* 0x000fe400078e00ff */
[----:B------:R-:W-:-:S04]  /*15b0*/  IMAD.MOV R6, RZ, RZ, -R11 ;  /* 0x000000ffff067224 */ /* 0x000fc800078e0a0b */
[----:B------:R-:W-:Y:S01]  /*15c0*/  IMAD R6, R6, UR8, R7 ;  /* 0x0000000806067c24 */ /* 0x000fe2000f8e0207 */
[----:B------:R-:W1:Y:S01]  /*15d0*/  @P0 LDC R15, c[0x0][0x33c] ;  /* 0x0000cf00ff0f0b82 */ /* 0x000e620000000800 */
[----:B------:R-:W-:Y:S02]  /*15e0*/  ULDC.64 UR8, c[0x0][0x460] ;  /* 0x0001180000087ab9 */ /* 0x000fe40000000a00 */
[C---:B------:R-:W-:Y:S02]  /*15f0*/  IMAD R5, R6.reuse, UR7, R5 ;  /* 0x0000000706057c24 */ /* 0x040fe4000f8e0205 */
[C---:B------:R-:W-:Y:S02]  /*1600*/  IMAD R2, R6.reuse, UR8, R2 ;  /* 0x0000000806027c24 */ /* 0x040fe4000f8e0202 */
[----:B------:R-:W-:Y:S01]  /*1610*/  IMAD R3, R6, UR9, R3 ;  /* 0x0000000906037c24 */ /* 0x000fe2000f8e0203 */
[----:B------:R-:W2:Y:S08]  /*1620*/  @P0 LDC.64 R8, c[0x0][0x468] ;  /* 0x00011a00ff080b82 */ /* 0x000eb00000000a00 */
        /* <DEDUP_REMOVED lines=8> */
.L_x_12680:
[----:B------:R-:W-:Y:S01]  /*16b0*/  ULDC.64 UR10, c[0x0][0x488] ;  /* 0x00012200000a7ab9 */ /* 0x000fe20000000a00 */
[----:B------:R-:W-:Y:S01]  /*16c0*/  ULDC.64 UR8, c[0x0][0x480] ;  /* 0x0001200000087ab9 */ /* 0x000fe20000000a00 */
[----:B------:R-:W-:Y:S02]  /*16d0*/  IADD3 R6, P1, R3, UR10, RZ ;  /* 0x0000000a03067c10 */ /* 0x000fe4000ff3e0ff */
[----:B------:R-:W-:-:S03]  /*16e0*/  IADD3 R2, P0, R2, UR8, RZ ;  /* 0x0000000802027c10 */ /* 0x000fc6000ff1e0ff */
[----:B------:R-:W-:Y:S02]  /*16f0*/  IMAD.X R7, RZ, RZ, UR11, P1 ;  /* 0x0000000bff077e24 */ /* 0x000fe400088e06ff */
[----:B------:R-:W-:Y:S01]  /*1700*/  IMAD.X R3, RZ, RZ, UR9, P0 ;  /* 0x00000009ff037e24 */ /* 0x000fe200080e06ff */
[----:B------:R-:W-:Y:S02]  /*1710*/  ULDC.64 UR8, c[0x0][0x478] ;  /* 0x00011e0000087ab9 */ /* 0x000fe40000000a00 */
[----:B------:R-:W2:Y:S04]  /*1720*/  LDG.E.64 R8, desc[UR4][R6.64] ;  /* 0x0000000406087981 */ /* 0x000ea8000c1e1b00 */
[----:B------:R-:W3:Y:S01]  /*1730*/  LDG.E.64 R2, desc[UR4][R2.64] ;  /* 0x0000000402027981 */ /* 0x000ee2000c1e1b00 */
[----:B------:R-:W-:Y:S01]  /*1740*/  IADD3 R4, P1, R5, UR8, RZ ;  /* 0x0000000805047c10 */ /* 0x000fe2000ff3e0ff */
[----:B------:R-:W-:Y:S04]  /*1750*/  BSSY B0, `(.L_x_12681) ;  /* 0x00000fb000007945 */ /* 0x000fe80003800000 */
[----:B------:R-:W-:Y:S01]  /*1760*/  IMAD.X R5, RZ, RZ, UR9, P1 ;  /* 0x00000009ff057e24 */ /* 0x000fe200088e06ff */
[----:B--2---:R-:W-:Y:S01]  /*1770*/  LOP3.LUT R7, R9, 0x7fffffff, RZ, 0xc0, !PT ;  /* 0x7fffffff09077812 */ /* 0x004fe200078ec0ff */
[----:B------:R-:W-:Y:S01]  /*1780*/  IMAD.MOV.U32 R6, RZ, RZ, R8 ;  /* 0x000000ffff067224 */ /* 0x000fe200078e0008 */
[----:B---3--:R-:W-:Y:S01]  /*1790*/  LOP3.LUT R11, R3, 0x7fffffff, RZ, 0xc0, !PT ;  /* 0x7fffffff030b7812 */ /* 0x008fe200078ec0ff */
[----:B------:R-:W-:Y:S01]  /*17a0*/  IMAD.MOV.U32 R10, RZ, RZ, R2 ;  /* 0x000000ffff0a7224 */ /* 0x000fe200078e0002 */
[----:B------:R-:W-:-:S04]  /*17b0*/  ISETP.GT.U32.AND P0, PT, R7, 0x7fefffff, PT ;  /* 0x7fefffff0700780c */ /* 0x000fc80003f04070 */
[----:B------:R-:W-:-:S13]  /*17c0*/  ISETP.GT.U32.OR P0, PT, R11, 0x7fefffff, P0 ;  /* 0x7fefffff0b00780c */ /* 0x000fda0000704470 */
[----:B------:R-:W-:Y:S05]  /*17d0*/  @P0 BRA `(.L_x_12682) ;  /* 0x0000000c00b00947 */ /* 0x000fea0003800000 */
[----:B------:R-:W-:Y:S01]  /*17e0*/  DSETP.NEU.AND P0, PT, R6, RZ, PT ;  /* 0x000000ff0600722a */ /* 0x000fe20003f0d000 */
[----:B------:R-:W-:Y:S01]  /*17f0*/  MOV R8, 0x0 ;  /* 0x0000000000087802 */ /* 0x000fe20000000f00 */
[----:B------:R-:W-:-:S12]  /*1800*/  IMAD.MOV.U32 R9, RZ, RZ, -0x80000 ;  /* 0xfff80000ff097424 */ /* 0x000fd800078e00ff */
        /* <DEDUP_REMOVED lines=18> */
[----:B------:R-:W-:-:S02]  /*1930*/  LOP3.LUT R15, R7, 0xfffff, RZ, 0xc0, !PT ;  /* 0x000fffff070f7812 */ /* 0x000fc400078ec0ff */
[----:B------:R-:W-:Y:S01]  /*1940*/  IADD3 R11, -R8, R9, RZ ;  /* 0x00000009080b7210 */ /* 0x000fe20007ffe1ff */
[----:B------:R-:W-:Y:S01]  /*1950*/  IMAD.IADD R17, R12, 0x1, R9 ;  /* 0x000000010c117824 */ /* 0x000fe200078e0209 */
[----:B------:R-:W-:Y:S02]  /*1960*/  LOP3.LUT R14, R14, 0x100000, RZ, 0xfc, !PT ;  /* 0x001000000e0e7812 */ /* 0x000fe400078efcff */
[----:B------:R-:W-:Y:S02]  /*1970*/  LOP3.LUT R9, R15, 0x100000, RZ, 0xfc, !PT ;  /* 0x001000000f097812 */ /* 0x000fe400078efcff */
[----:B------:R-:W-:-:S04]  /*1980*/  IADD3 R12, R17, 0x2, -R8 ;  /* 0x00000002110c7810 */ /* 0x000fc80007ffe808 */
[----:B------:R-:W-:-:S13]  /*1990*/  LOP3.LUT P0, R12, R12, 0x3, RZ, 0xc0, !PT ;  /* 0x000000030c0c7812 */ /* 0x000fda000780c0ff */
[----:B------:R-:W-:Y:S05]  /*19a0*/  @!P0 BRA `(.L_x_12685) ;  /* 0x0000000000348947 */ /* 0x000fea0003800000 */
[----:B------:R-:W-:Y:S01]  /*19b0*/  BSSY B3, `(.L_x_12685) ;  /* 0x000000c000037945 */ /* 0x000fe20003800000 */
.L_x_12686:
        /* <DEDUP_REMOVED lines=12> */
.L_x_12685:
[----:B------:R-:W-:Y:S05]  /*1a80*/  BSYNC B2 ;  /* 0x0000000000027941 */ /* 0x000fea0003800000 */
.L_x_12684:
        /* <DEDUP_REMOVED lines=13> */
.L_x_12692:
[----:B------:R-:W-:Y:S01]  /*1b60*/  IADD3 R16, P0, -R6, R13, RZ ;  /* 0x0000000d06107210 */ /* 0x000fe20007f1e1ff */
[----:B------:R-:W-:Y:S02]  /*1b70*/  VIADD R10, R10, 0xffffffff ;  /* 0xffffffff0a0a7836 */ /* 0x000fe40000000000 */
[----:B------:R-:W-:Y:S01]  /*1b80*/  VIADD R11, R11, 0xfffffffc ;  /* 0xfffffffc0b0b7836 */ /* 0x000fe20000000000 */
[----:B------:R-:W-:Y:S02]  /*1b90*/  IADD3.X R15, R14, ~R9, RZ, P0, !PT ;  /* 0x800000090e0f7210 */ /* 0x000fe400007fe4ff */
[----:B------:R-:W-:Y:S02]  /*1ba0*/  ISETP.NE.AND P1, PT, R10, RZ, PT ;  /* 0x000000ff0a00720c */ /* 0x000fe40003f25270 */
        /* <DEDUP_REMOVED lines=19> */
[----:B------:R-:W-:-:S04]  /*1ce0*/  IADD3 R15, P0, -R6, R13, RZ ;  /* 0x0000000d060f7210 */ /* 0x000fc80007f1e1ff */
[----:B------:R-:W-:-:S04]  /*1cf0*/  IADD3.X R16, R14, ~R9, RZ, P0, !PT ;  /* 0x800000090e107210 */ /* 0x000fc800007fe4ff */
[----:B------:R-:W-:-:S04]  /*1d00*/  ISETP.GE.AND P0, PT, R16, RZ, PT ;  /* 0x000000ff1000720c */ /* 0x000fc80003f06270 */
[----:B------:R-:W-:Y:S02]  /*1d10*/  SEL R15, R13, R15, !P0 ;  /* 0x0000000f0d0f7207 */ /* 0x000fe40004000000 */
[----:B------:R-:W-:-:S03]  /*1d20*/  SEL R16, R14, R16, !P0 ;  /* 0x000000100e107207 */ /* 0x000fc60004000000 */
[C---:B------:R-:W-:Y:S01]  /*1d30*/  IMAD.SHL.U32 R13, R15.reuse, 0x2, RZ ;  /* 0x000000020f0d7824 */ /* 0x040fe200078e00ff */
[----:B------:R-:W-:Y:S01]  /*1d40*/  SHF.L.U64.HI R14, R15, 0x1, R16 ;  /* 0x000000010f0e7819 */ /* 0x000fe20000010210 */
[----:B------:R-:W-:Y:S06]  /*1d50*/  @P1 BRA `(.L_x_12692) ;  /* 0xfffffffc00801947 */ /* 0x000fec000383ffff */
[----:B------:R-:W-:Y:S05]  /*1d60*/  BSYNC B4 ;  /* 0x0000000000047941 */ /* 0x000fea0003800000 */
.L_x_12691:
[----:B------:R-:W-:-:S07]  /*1d70*/  IMAD.MOV.U32 R10, RZ, RZ, R15 ;  /* 0x000000ffff0a7224 */ /* 0x000fce00078e000f */
.L_x_12690:
[----:B------:R-:W-:Y:S05]  /*1d80*/  BSYNC B3 ;  /* 0x0000000000037941 */ /* 0x000fea0003800000 */
.L_x_12689:
[----:B------:R-:W-:-:S13]  /*1d90*/  ISETP.GE.U32.AND P0, PT, R12, 0xc, PT ;  /* 0x0000000c0c00780c */ /* 0x000fda0003f06070 */
[----:B------:R-:W-:Y:S05]  /*1da0*/  @!P0 BRA `(.L_x_12688) ;  /* 0x0000000400d88947 */ /* 0x000fea0003800000 */
[----:B------:R-:W-:Y:S01]  /*1db0*/  BSSY B3, `(.L_x_12693) ;  /* 0x0000074000037945 */ /* 0x000fe20003800000 */
.L_x_12694:
[----:B------:R-:W-:Y:S02]  /*1dc0*/  IADD3 R10, P0, -R6, R13, RZ ;  /* 0x0000000d060a7210 */ /* 0x000fe40007f1e1ff */
[C---:B------:R-:W-:Y:S01]  /*1dd0*/  ISETP.GT.AND P1, PT, R11.reuse, 0xf, PT ;  /* 0x0000000f0b00780c */ /* 0x040fe20003f24270 */
[----:B------:R-:W-:Y:S02]  /*1de0*/  VIADD R11, R11, 0xfffffff0 ;  /* 0xfffffff00b0b7836 */ /* 0x000fe40000000000 */
[----:B------:R-:W-:-:S05]  /*1df0*/  IMAD.X R15, R14, 0x1, ~R9, P0 ;  /* 0x000000010e0f7824 */ /* 0x000fca00000e0e09 */
[----:B------:R-:W-:-:S04]  /*1e00*/  ISETP.GE.AND P0, PT, R15, RZ, PT ;  /* 0x000000ff0f00720c */ /* 0x000fc80003f06270 */
[----:B------:R-:W-:Y:S02]  /*1e10*/  SEL R10, R13, R10, !P0 ;  /* 0x0000000a0d0a7207 */ /* 0x000fe40004000000 */
[----:B------:R-:W-:Y:S02]  /*1e20*/  SEL R15, R14, R15, !P0 ;  /* 0x0000000f0e0f7207 */ /* 0x000fe40004000000 */
[C---:B------:R-:W-:Y:S02]  /*1e30*/  SHF.L.U32 R13, R10.reuse, 0x1, RZ ;  /* 0x000000010a0d7819 */ /* 0x040fe400000006ff */
[----:B------:R-:W-:Y:S02]  /*1e40*/  SHF.L.U64.HI R10, R10, 0x1, R15 ;  /* 0x000000010a0a7819 */ /* 0x000fe4000001020f */
        /* <DEDUP_REMOVED lines=107> */
.L_x_12693:
[----:B------:R-:W-:-:S07]  /*2500*/  IMAD.MOV.U32 R16, RZ, RZ, R15 ;  /* 0x000000ffff107224 */ /* 0x000fce00078e000f */
.L_x_12688:
[----:B------:R-:W-:Y:S05]  /*2510*/  BSYNC B2 ;  /* 0x0000000000027941 */ /* 0x000fea0003800000 */
.L_x_12687:
        /* <DEDUP_REMOVED lines=12> */
[----:B------:R-:W-:Y:S02]  /*25e0*/  IADD3 R12, P1, RZ, R9, RZ ;  /* 0x00000009ff0c7210 */ /* 0x000fe40007f3e0ff */
[C---:B------:R-:W-:Y:S02]  /*25f0*/  ISETP.GE.AND P0, PT, R8.reuse, 0x1, PT ;  /* 0x000000010800780c */ /* 0x040fe40003f06270 */
[C---:B------:R-:W-:Y:S02]  /*2600*/  IADD3 R6, R8.reuse, -0x1, RZ ;  /* 0xffffffff08067810 */ /* 0x040fe40007ffe0ff */
[----:B------:R-:W-:-:S03]  /*2610*/  IADD3 R8, -R8, 0x1, RZ ;  /* 0x0000000108087810 */ /* 0x000fc60007ffe1ff */
[----:B------:R-:W-:-:S06]  /*2620*/  IMAD.U32.X R13, R6, 0x100000, R7, P1 ;  /* 0x00100000060d7824 */ /* 0x000fcc00008e0407 */
[-CC-:B------:R-:W-:Y:S02]  /*2630*/  @!P0 SHF.R.U64 R12, R9, R8.reuse, R7.reuse ;  /* 0x00000008090c8219 */ /* 0x180fe40000001207 */
[----:B------:R-:W-:-:S07]  /*2640*/  @!P0 SHF.R.U32.HI R13, RZ, R8, R7 ;  /* 0x00000008ff0d8219 */ /* 0x000fce0000011607 */
.L_x_12696:
[----:B------:R-:W-:Y:S05]  /*2650*/  BSYNC B2 ;  /* 0x0000000000027941 */ /* 0x000fea0003800000 */
.L_x_12695:
[----:B------:R-:W-:Y:S02]  /*2660*/  IMAD.MOV.U32 R9, RZ, RZ, R13 ;  /* 0x000000ffff097224 */ /* 0x000fe400078e000d */
[----:B------:R-:W-:-:S03]  /*2670*/  IMAD.MOV.U32 R8, RZ, RZ, R12 ;  /* 0x000000ffff087224 */ /* 0x000fc600078e000c */
[----:B------:R-:W-:Y:S01]  /*2680*/  LOP3.LUT R9, R9, 0x80000000, R3, 0xb8, !PT ;  /* 0x8000000009097812 */ /* 0x000fe200078eb803 */
[----:B------:R-:W-:Y:S06]  /*2690*/  BRA `(.L_x_12683) ;  /* 0x0000000000187947 */ /* 0x000fec0003800000 */
.L_x_12682:
[----:B------:R-:W-:-:S06]  /*26a0*/  DSETP.GTU.AND P0, PT, R6, +INF , PT ;  /* 0x7ff000000600742a */ /* 0x000fcc0003f0c000 */
[----:B------:R-:W-:-:S14]  /*26b0*/  DSETP.LE.AND P0, PT, R10, +INF , !P0 ;  /* 0x7ff000000a00742a */ /* 0x000fdc0004703000 */
[----:B------:R-:W-:Y:S02]  /*26c0*/  @P0 DSETP.NEU.AND P1, PT, R10, +INF , PT ;  /* 0x7ff000000a00042a */ /* 0x000fe40003f2d000 */
[----:B------:R-:W-:-:S06]  /*26d0*/  @!P0 DADD R8, R2, R8 ;  /* 0x0000000002088229 */ /* 0x000fcc0000000008 */
[----:B------:R-:W-:Y:S02]  /*26e0*/  @P0 FSEL R8, R2, RZ, P1 ;  /* 0x000000ff02080208 */ /* 0x000fe40000800000 */
[----:B------:R-:W-:-:S07]  /*26f0*/  @P0 FSEL R9, R3, -QNAN , P1 ;  /* 0xfff8000003090808 */ /* 0x000fce0000800000 */
.L_x_12683:
[----:B------:R-:W-:Y:S05]  /*2700*/  BSYNC B0 ;  /* 0x0000000000007941 */ /* 0x000fea0003800000 */
.L_x_12681:
[----:B------:R0:W-:Y:S01]  /*2710*/  STG.E.64 desc[UR4][R4.64], R8 ;  /* 0x0000000804007986 */ /* 0x0001e2000c101b04 */
[----:B------:R-:W-:-:S07]  /*2720*/  VIADD R11, R0, 0x80 ;  /* 0x00000080000b7836 */ /* 0x000fce0000000000 */
.L_x_12679:
[----:B------:R-:W-:Y:S05]  /*2730*/  BSYNC B1 ;  /* 0x0000000000017941 */ /* 0x000fea0003800000 */
.L_x_12678:
[----:B------:R-:W-:-:S13]  /*2740*/  ISETP.GE.AND P0, PT, R11, UR6, PT ;  /* 0x000000060b007c0c */ /* 0x000fda000bf06270 */
[----:B------:R-:W-:Y:S05]  /*2750*/  @P0 EXIT ;  /* 0x000000000000094d */ /* 0x000fea0003800000 */
[----:B0-----:R-:W0:Y:S01]  /*2760*/  LDC R4, c[0x0][0x218] ;  /* 0x00008600ff047b82 */ /* 0x001e220000000800 */
[----:B------:R-:W-:Y:S01]  /*2770*/  MOV R2, RZ ;  /* 0x000000ff00027202 */ /* 0x000fe20000000f00 */
        /* <DEDUP_REMOVED lines=334> */
[----:B------:R-:W-:Y:S01]  /*3c60*/  @P0 IMAD.MOV.U32 R10, RZ, RZ, RZ ;  /* 0x000000ffff0a0224 */ /* 0x000fe200078e00ff */
[----:B------:R-:W-:-:S03]  /*3c70*/  ULDC UR6, c[0x0][0x45c] ;  /* 0x0001170000067ab9 */ /* 0x000fc60000000800 */
[----:B------:R-:W1:Y:S01]  /*3c80*/  @P0 LDC R15, c[0x0][0x33c] ;  /* 0x0000cf00ff0f0b82 */ /* 0x000e620000000800 */
[----:B------:R-:W-:-:S04]  /*3c90*/  IMAD.MOV R3, RZ, RZ, -R11 ;  /* 0x000000ffff037224 */ /* 0x000fc800078e0a0b */
[----:B------:R-:W-:Y:S01]  /*3ca0*/  IMAD R7, R3, UR8, R7 ;  /* 0x0000000803077c24 */ /* 0x000fe2000f8e0207 */
[----:B------:R-:W-:Y:S02]  /*3cb0*/  ULDC.64 UR8, c[0x0][0x460] ;  /* 0x0001180000087ab9 */ /* 0x000fe40000000a00 */
[----:B------:R-:W2:Y:S01]  /*3cc0*/  @P0 LDC.64 R8, c[0x0][0x468] ;  /* 0x00011a00ff080b82 */ /* 0x000ea20000000a00 */
[C---:B------:R-:W-:Y:S02]  /*3cd0*/  IMAD R5, R7.reuse, UR6, R5 ;  /* 0x0000000607057c24 */ /* 0x040fe4000f8e0205 */
[C---:B------:R-:W-:Y:S02]  /*3ce0*/  IMAD R0, R7.reuse, UR8, R0 ;  /* 0x0000000807007c24 */ /* 0x040fe4000f8e0200 */
[----:B------:R-:W-:-:S03]  /*3cf0*/  IMAD R2, R7, UR9, R2 ;  /* 0x0000000907027c24 */ /* 0x000fc6000f8e0202 */
[----:B------:R-:W3:Y:S01]  /*3d00*/  @P0 LDC R6, c[0x0][0x470] ;  /* 0x00011c00ff060b82 */ /* 0x000ee20000000800 */
[----:B0-----:R-:W-:-:S05]  /*3d10*/  @P0 IMAD.HI.U32 R4, R11, R12, R10 ;  /* 0x0000000c0b040227 */ /* 0x001fca00078e000a */
[----:B------:R-:W-:-:S05]  /*3d20*/  @P0 SHF.R.U32.HI R4, RZ, R13, R4 ;  /* 0x0000000dff040219 */ /* 0x000fca0000011604 */
[----:B------:R-:W-:-:S04]  /*3d30*/  @P0 IMAD.MOV R10, RZ, RZ, -R4 ;  /* 0x000000ffff0a0224 */ /* 0x000fc800078e0a04 */
[----:B-1----:R-:W-:-:S04]  /*3d40*/  @P0 IMAD R11, R15, R10, R11 ;  /* 0x0000000a0f0b0224 */ /* 0x002fc800078e020b */
[C---:B--2---:R-:W-:Y:S02]  /*3d50*/  @P0 IMAD R5, R11.reuse, R8, R5 ;  /* 0x000000080b050224 */ /* 0x044fe400078e0205 */
[C---:B------:R-:W-:Y:S02]  /*3d60*/  @P0 IMAD R0, R11.reuse, R9, R0 ;  /* 0x000000090b000224 */ /* 0x040fe400078e0200 */
[----:B---3--:R-:W-:-:S07]  /*3d70*/  @P0 IMAD R2, R11, R6, R2 ;  /* 0x000000060b020224 */ /* 0x008fce00078e0202 */
.L_x_12697:
[----:B------:R-:W-:Y:S01]  /*3d80*/  ULDC.64 UR8, c[0x0][0x488] ;  /* 0x0001220000087ab9 */ /* 0x000fe20000000a00 */
[----:B------:R-:W-:Y:S01]  /*3d90*/  ULDC.64 UR6, c[0x0][0x480] ;  /* 0x0001200000067ab9 */ /* 0x000fe20000000a00 */
[----:B------:R-:W-:Y:S02]  /*3da0*/  IADD3 R6, P1, R2, UR8, RZ ;  /* 0x0000000802067c10 */ /* 0x000fe4000ff3e0ff */
[----:B------:R-:W-:-:S03]  /*3db0*/  IADD3 R2, P0, R0, UR6, RZ ;  /* 0x0000000600027c10 */ /* 0x000fc6000ff1e0ff */
[----:B------:R-:W-:Y:S01]  /*3dc0*/  IMAD.X R7, RZ, RZ, UR9, P1 ;  /* 0x00000009ff077e24 */ /* 0x000fe200088e06ff */
[----:B------:R-:W-:Y:S01]  /*3dd0*/  IADD3.X R3, RZ, UR7, RZ, P0, !PT ;  /* 0x00000007ff037c10 */ /* 0x000fe200087fe4ff */
[----:B------:R-:W-:-:S03]  /*3de0*/  ULDC.64 UR6, c[0x0][0x478] ;  /* 0x00011e0000067ab9 */ /* 0x000fc60000000a00 */
        /* <DEDUP_REMOVED lines=13> */
[----:B------:R-:W-:Y:S01]  /*3ec0*/  IMAD.MOV.U32 R10, RZ, RZ, 0x0 ;  /* 0x00000000ff0a7424 */ /* 0x000fe200078e00ff */
[----:B------:R-:W-:-:S12]  /*3ed0*/  MOV R11, 0xfff80000 ;  /* 0xfff80000000b7802 */ /* 0x000fd80000000f00 */
        /* <DEDUP_REMOVED lines=14> */
[C---:B------:R-:W-:Y:S02]  /*3fc0*/  @!P1 LEA.HI R0, R7.reuse, 0xffffffca, RZ, 0xc ;  /* 0xffffffca07009811 */ /* 0x040fe400078f60ff */
[----:B------:R-:W-:Y:S02]  /*3fd0*/  LOP3.LUT R13, RZ, R11, RZ, 0x33, !PT ;  /* 0x0000000bff0d7212 */ /* 0x000fe400078e33ff */
[----:B------:R-:W-:Y:S02]  /*3fe0*/  LOP3.LUT R12, R7, 0xfffff, RZ, 0xc0, !PT ;  /* 0x000fffff070c7812 */ /* 0x000fe400078ec0ff */
[----:B------:R-:W-:Y:S02]  /*3ff0*/  VIADDMNMX R10, R0, R13, 0xffffffff, !PT ;  /* 0xffffffff000a7446 */ /* 0x000fe4000780010d */
        /* <DEDUP_REMOVED lines=9> */
.L_x_12704:
        /* <DEDUP_REMOVED lines=12> */
.L_x_12703:
[----:B------:R-:W-:-:S07]  /*4150*/  MOV R10, R11 ;  /* 0x0000000b000a7202 */ /* 0x000fce0000000f00 */
.L_x_12702:
[----:B------:R-:W-:Y:S05]  /*4160*/  BSYNC B1 ;  /* 0x0000000000017941 */ /* 0x000fea0003800000 */
.L_x_12701:
        /* <DEDUP_REMOVED lines=13> */
.L_x_12710:
[----:B------:R-:W-:Y:S01]  /*4240*/  IADD3 R12, P0, -R6, R15, RZ ;  /* 0x0000000f060c7210 */ /* 0x000fe20007f1e1ff */
[----:B------:R-:W-:Y:S01]  /*4250*/  VIADD R10, R10, 0xffffffff ;  /* 0xffffffff0a0a7836 */ /* 0x000fe20000000000 */
[----:B------:R-:W-:-:S03]  /*4260*/  IADD3 R9, R9, -0x4, RZ ;  /* 0xfffffffc09097810 */ /* 0x000fc60007ffe0ff */
        /* <DEDUP_REMOVED lines=30> */
.L_x_12709:
[----:B------:R-:W-:-:S07]  /*4450*/  IMAD.MOV.U32 R10, RZ, RZ, R12 ;  /* 0x000000ffff0a7224 */ /* 0x000fce00078e000c */
.L_x_12708:
[----:B------:R-:W-:Y:S05]  /*4460*/  BSYNC B2 ;  /* 0x0000000000027941 */ /* 0x000fea0003800000 */
.L_x_12707:
[----:B------:R-:W-:-:S13]  /*4470*/  ISETP.GE.U32.AND P0, PT, R11, 0xc, PT ;  /* 0x0000000c0b00780c */ /* 0x000fda0003f06070 */
[----:B------:R-:W-:Y:S05]  /*4480*/  @!P0 BRA `(.L_x_12706) ;  /* 0x0000000400d88947 */ /* 0x000fea0003800000 */
[----:B------:R-:W-:Y:S01]  /*4490*/  BSSY B2, `(.L_x_12711) ;  /* 0x0000074000027945 */ /* 0x000fe20003800000 */
.L_x_12712:
        /* <DEDUP_REMOVED lines=113> */
[----:B------:R-:W-:Y:S01]  /*4bb0*/  SHF.L.U64.HI R13, R10, 0x1, R11 ;  /* 0x000000010a0d7819 */ /* 0x000fe2000001020b */
[----:B------:R-:W-:Y:S06]  /*4bc0*/  @P1 BRA `(.L_x_12712) ;  /* 0xfffffff800341947 */ /* 0x000fec000383ffff */
[----:B------:R-:W-:Y:S05]  /*4bd0*/  BSYNC B2 ;  /* 0x0000000000027941 */ /* 0x000fea0003800000 */
.L_x_12711:
[----:B------:R-:W-:-:S07]  /*4be0*/  IMAD.MOV.U32 R17, RZ, RZ, R11 ;  /* 0x000000ffff117224 */ /* 0x000fce00078e000b */
.L_x_12706:
[----:B------:R-:W-:Y:S05]  /*4bf0*/  BSYNC B1 ;  /* 0x0000000000017941 */ /* 0x000fea0003800000 */
.L_x_12705:
        /* <DEDUP_REMOVED lines=20> */
.L_x_12714:
[----:B------:R-:W-:Y:S05]  /*4d40*/  BSYNC B1 ;  /* 0x0000000000017941 */ /* 0x000fea0003800000 */
.L_x_12713:
[----:B------:R-:W-:Y:S02]  /*4d50*/  IMAD.MOV.U32 R11, RZ, RZ, R13 ;  /* 0x000000ffff0b7224 */ /* 0x000fe400078e000d */
[----:B------:R-:W-:-:S03]  /*4d60*/  IMAD.MOV.U32 R10, RZ, RZ, R8 ;  /* 0x000000ffff0a7224 */ /* 0x000fc600078e0008 */
[----:B------:R-:W-:Y:S01]  /*4d70*/  LOP3.LUT R11, R11, 0x80000000, R3, 0xb8, !PT ;  /* 0x800000000b0b7812 */ /* 0x000fe200078eb803 */
[----:B------:R-:W-:Y:S06]  /*4d80*/  BRA `(.L_x_12700) ;  /* 0x0000000000187947 */ /* 0x000fec0003800000 */
.L_x_12699:
[----:B------:R-:W-:-:S06]  /*4d90*/  DSETP.GTU.AND P0, PT, R6, +INF , PT ;  /* 0x7ff000000600742a */ /* 0x000fcc0003f0c000 */
[----:B------:R-:W-:-:S14]  /*4da0*/  DSETP.LE.AND P0, PT, R8, +INF , !P0 ;  /* 0x7ff000000800742a */ /* 0x000fdc0004703000 */
[----:B------:R-:W-:Y:S02]  /*4db0*/  @P0 DSETP.NEU.AND P1, PT, R8, +INF , PT ;  /* 0x7ff000000800042a */ /* 0x000fe40003f2d000 */
[----:B------:R-:W-:-:S06]  /*4dc0*/  @!P0 DADD R10, R2, R10 ;  /* 0x00000000020a8229 */ /* 0x000fcc000000000a */
[----:B------:R-:W-:Y:S02]  /*4dd0*/  @P0 FSEL R10, R2, RZ, P1 ;  /* 0x000000ff020a0208 */ /* 0x000fe40000800000 */
[----:B------:R-:W-:-:S07]  /*4de0*/  @P0 FSEL R11, R3, -QNAN , P1 ;  /* 0xfff80000030b0808 */ /* 0x000fce0000800000 */
.L_x_12700:
[----:B------:R-:W-:Y:S05]  /*4df0*/  BSYNC B0 ;  /* 0x0000000000007941 */ /* 0x000fea0003800000 */
.L_x_12698:
[----:B------:R-:W-:Y:S01]  /*4e00*/  STG.E.64 desc[UR4][R4.64], R10 ;  /* 0x0000000a04007986 */ /* 0x000fe2000c101b04 */
[----:B------:R-:W-:Y:S05]  /*4e10*/  EXIT ;  /* 0x000000000000794d */ /* 0x000fea0003800000 */
.L_x_12715:
        /* <DEDUP_REMOVED lines=14> */
.L_x_57362:


//--------------------- .text._ZN2at6native27unrolled_elementwise_kernelINS0_13BinaryFunctorIdddZZZNS0_16fmod_kernel_cudaERNS_18TensorIteratorBaseEENKUlvE0_clEvENKUlvE_clEvEUlddE_EESt5arrayIPcLm3EELi4E23TrivialOffsetCalculatorILi2EjESC_ILi1EjENS0_6memory15LoadWithoutCastENSF_16StoreWithoutCastEEEviT_T0_T2_T3_T4_T5_ --------------------------
	.section	.text._ZN2at6native27unrolled_elementwise_kernelINS0_13BinaryFunctorIdddZZZNS0_16fmod_kernel_cudaERNS_18TensorIteratorBaseEENKUlvE0_clEvENKUlvE_clEvEUlddE_EESt5arrayIPcLm3EELi4E23TrivialOffsetCalculatorILi2EjESC_ILi1EjENS0_6memory15LoadWithoutCastENSF_16StoreWithoutCastEEEviT_T0_T2_T3_T4_T5_,"ax",@progbits
	.align	128
        .global         _ZN2at6native27unrolled_elementwise_kernelINS0_13BinaryFunctorIdddZZZNS0_16fmod_kernel_cudaERNS_18TensorIteratorBaseEENKUlvE0_clEvENKUlvE_clEvEUlddE_EESt5arrayIPcLm3EELi4E23TrivialOffsetCalculatorILi2EjESC_ILi1EjENS0_6memory15LoadWithoutCastENSF_16StoreWithoutCastEEEviT_T0_T2_T3_T4_T5_
        .type           _ZN2at6native27unrolled_elementwise_kernelINS0_13BinaryFunctorIdddZZZNS0_16fmod_kernel_cudaERNS_18TensorIteratorBaseEENKUlvE0_clEvENKUlvE_clEvEUlddE_EESt5arrayIPcLm3EELi4E23TrivialOffsetCalculatorILi2EjESC_ILi1EjENS0_6memory15LoadWithoutCastENSF_16StoreWithoutCastEEEviT_T0_T2_T3_T4_T5_,@function
        .size           _ZN2at6native27unrolled_elementwise_kernelINS0_13BinaryFunctorIdddZZZNS0_16fmod_kernel_cudaERNS_18TensorIteratorBaseEENKUlvE0_clEvENKUlvE_clEvEUlddE_EESt5arrayIPcLm3EELi4E23TrivialOffsetCalculatorILi2EjESC_ILi1EjENS0_6memory15LoadWithoutCastENSF_16StoreWithoutCastEEEviT_T0_T2_T3_T4_T5_,(.L_x_57363 - _ZN2at6native27unrolled_elementwise_kernelINS0_13BinaryFunctorIdddZZZNS0_16fmod_kernel_cudaERNS_18TensorIteratorBaseEENKUlvE0_clEvENKUlvE_clEvEUlddE_EESt5arrayIPcLm3EELi4E23TrivialOffsetCalculatorILi2EjESC_ILi1EjENS0_6memory15LoadWithoutCastENSF_16StoreWithoutCastEEEviT_T0_T2_T3_T4_T5_)
        .other          _ZN2at6native27unrolled_elementwise_kernelINS0_13BinaryFunctorIdddZZZNS0_16fmod_kernel_cudaERNS_18TensorIteratorBaseEENKUlvE0_clEvENKUlvE_clEvEUlddE_EESt5arrayIPcLm3EELi4E23TrivialOffsetCalculatorILi2EjESC_ILi1EjENS0_6memory15LoadWithoutCastENSF_16StoreWithoutCastEEEviT_T0_T2_T3_T4_T5_,@"STO_CUDA_ENTRY STV_DEFAULT"
_ZN2at6native27unrolled_elementwise_kernelINS0_13BinaryFunctorIdddZZZNS0_16fmod_kernel_cudaERNS_18TensorIteratorBaseEENKUlvE0_clEvENKUlvE_clEvEUlddE_EESt5arrayIPcLm3EELi4E23TrivialOffsetCalculatorILi2EjESC_ILi1EjENS0_6memory15LoadWithoutCastENSF_16StoreWithoutCastEEEviT_T0_T2_T3_T4_T5_:
.text._ZN2at6native27unrolled_elementwise_kernelINS0_13BinaryFunctorIdddZZZNS0_16fmod_kernel_cudaERNS_18TensorIteratorBaseEENKUlvE0_clEvENKUlvE_clEvEUlddE_EESt5arrayIPcLm3EELi4E23TrivialOffsetCalculatorILi2EjESC_ILi1EjENS0_6memory15LoadWithoutCastENSF_16StoreWithoutCastEEEviT_T0_T2_T3_T4_T5_:
[----:B------:R-:W-:Y:S01]  /*0000*/  LDC R1, c[0x0][0x28] ;  /* 0x00000a00ff017b82 */ /* 0x000fe20000000800 */
[----:B------:R-:W0:Y:S07]  /*0010*/  S2R R0, SR_TID.X ;  /* 0x0000000000007919 */ /* 0x000e2e0000002100 */
[----:B------:R-:W1:Y:S01]  /*0020*/  S2UR UR5, SR_CTAID.X ;  /* 0x00000000000579c3 */ /* 0x000e620000002500 */
[----:B------:R-:W-:Y:S01]  /*0030*/  ULDC UR4, c[0x0][0x210] ;  /* 0x0000840000047ab9 */ /* 0x000fe20000000800 */
[----:B------:R-:W-:Y:S01]  /*0040*/  CS2R R8, SRZ ;  /* 0x0000000000087805 */ /* 0x000fe2000001ff00 */
[----:B------:R-:W-:Y:S01]  /*0050*/  ULDC.64 UR6, c[0x0][0x208] ;  /* 0x0000820000067ab9 */ /* 0x000fe20000000a00 */
[----:B-1----:R-:W-:-:S02]  /*0060*/  UIMAD UR4, UR5, -0x200, UR4 ;  /* 0xfffffe00050478a4 */ /* 0x002fc4000f8e0204 */
[----:B------:R-:W-:Y:S02]  /*0070*/  IMAD.U32 R29, RZ, RZ, UR5 ;  /* 0x00000005ff1d7e24 */ /* 0x000fe4000f8e00ff */
[----:B------:R-:W-:Y:S02]  /*0080*/  IMAD.U32 R7, RZ, RZ, UR5 ;  /* 0x00000005ff077e24 */ /* 0x000fe4000f8e00ff */
[----:B------:R-:W-:Y:S01]  /*0090*/  IMAD.U32 R21, RZ, RZ, UR5 ;  /* 0x00000005ff157e24 */ /* 0x000fe2000f8e00ff */
[----:B0-----:R-:W-:Y:S01]  /*00a0*/  ISETP.GE.AND P1, PT, R0, UR4, PT ;  /* 0x0000000400007c0c */ /* 0x001fe2000bf26270 */
[----:B------:R-:W-:-:S12]  /*00b0*/  IMAD.MOV.U32 R18, RZ, RZ, R0 ;  /* 0x000000ffff127224 */ /* 0x000fd800078e0000 */
[----:B------:R-:W-:Y:S01]  /*00c0*/  @!P1 IMAD R29, R29, 0x200, R18 ;  /* 0x000002001d1d9824 */ /* 0x000fe200078e0212 */
[----:B------:R-:W0:Y:S01]  /*00d0*/  @!P1 LDC.64 R24, c[0x0][0x220] ;  /* 0x00008800ff189b82 */ /* 0x000e220000000a00 */
[----:B------:R-:W-:-:S05]  /*00e0*/  @!P1 VIADD R18, R18, 0x80 ;  /* 0x0000008012129836 */ /* 0x000fca0000000000 */
[C---:B------:R-:W-:Y:S02]  /*00f0*/  ISETP.GE.AND P0, PT, R18.reuse, UR4, PT ;  /* 0x0000000412007c0c */ /* 0x040fe4000bf06270 */
[----:B------:R-:W1:Y:S11]  /*0100*/  @!P1 LDC.64 R2, c[0x0][0x228] ;  /* 0x00008a00ff029b82 */ /* 0x000e760000000a00 */
[----:B------:R-:W-:Y:S01]  /*0110*/  @!P0 IMAD R7, R7, 0x200, R18 ;  /* 0x0000020007078824 */ /* 0x000fe200078e0212 */
[----:B------:R-:W2:Y:S01]  /*0120*/  @!P0 LDC.64 R22, c[0x0][0x220] ;  /* 0x00008800ff168b82 */ /* 0x000ea20000000a00 */
[----:B------:R-:W-:-:S02]  /*0130*/  @!P0 VIADD R18, R18, 0x80 ;  /* 0x0000008012128836 */ /* 0x000fc40000000000 */
[----:B0-----:R-:W-:-:S03]  /*0140*/  @!P1 IMAD.WIDE.U32 R24, R29, 0x8, R24 ;  /* 0x000000081d189825 */ /* 0x001fc600078e0018 */
[----:B------:R-:W-:Y:S02]  /*0150*/  ISETP.GE.AND P3, PT, R18, UR4, PT ;  /* 0x0000000412007c0c */ /* 0x000fe4000bf66270 */
[----:B------:R-:W0:Y:S01]  /*0160*/  @!P0 LDC.64 R4, c[0x0][0x228] ;  /* 0x00008a00ff048b82 */ /* 0x000e220000000a00 */
[----:B------:R-:W-:Y:S02]  /*0170*/  IMAD.U32 R19, RZ, RZ, UR5 ;  /* 0x00000005ff137e24 */ /* 0x000fe4000f8e00ff */
[----:B-1----:R-:W-:Y:S01]  /*0180*/  @!P1 IMAD.WIDE.U32 R28, R29, 0x8, R2 ;  /* 0x000000081d1c9825 */ /* 0x002fe200078e0002 */
[----:B------:R-:W-:-:S04]  /*0190*/  CS2R R2, SRZ ;  /* 0x0000000000027805 */ /* 0x000fc8000001ff00 */
[----:B------:R1:W5:Y:S03]  /*01a0*/  @!P1 LDG.E.64 R8, desc[UR6][R28.64] ;  /* 0x000000061c089981 */ /* 0x000366000c1e1b00 */
[----:B------:R-:W-:Y:S01]  /*01b0*/  @!P3 IMAD R21, R21, 0x200, R18 ;  /* 0x000002001515b824 */ /* 0x000fe200078e0212 */
[----:B------:R-:W3:Y:S01]  /*01c0*/  @!P3 LDC.64 R16, c[0x0][0x220] ;  /* 0x00008800ff10bb82 */ /* 0x000ee20000000a00 */
[----:B------:R-:W-:Y:S01]  /*01d0*/  @!P3 VIADD R18, R18, 0x80 ;  /* 0x000000801212b836 */ /* 0x000fe20000000000 */
[----:B------:R4:W5:Y:S04]  /*01e0*/  @!P1 LDG.E.64 R2, desc[UR6][R24.64] ;  /* 0x0000000618029981 */ /* 0x000968000c1e1b00 */
[----:B------:R-:W-:-:S02]  /*01f0*/  ISETP.GE.AND P2, PT, R18, UR4, PT ;  /* 0x0000000412007c0c */ /* 0x000fc4000bf46270 */
[----:B------:R-:W4:Y:S11]  /*0200*/  @!P3 LDC.64 R10, c[0x0][0x228] ;  /* 0x00008a00ff0abb82 */ /* 0x000f360000000a00 */
[----:B------:R-:W4:Y:S08]  /*0210*/  @!P2 LDC.64 R14, c[0x0][0x220] ;  /* 0x00008800ff0eab82 */ /* 0x000f300000000a00 */
[----:B------:R-:W4:Y:S01]  /*0220*/  @!P2 LDC.64 R12, c[0x0][0x228] ;  /* 0x00008a00ff0cab82 */ /* 0x000f220000000a00 */
[----:B-1----:R-:W-:-:S02]  /*0230*/  @!P2 IMAD R29, R19, 0x200, R18 ;  /* 0x00000200131da824 */ /* 0x002fc400078e0212 */
[----:B---3--:R-:W-:Y:S01]  /*0240*/  @!P3 IMAD.WIDE.U32 R18, R21, 0x8, R16 ;  /* 0x000000081512b825 */ /* 0x008fe200078e0010 */
[----:B------:R-:W-:-:S03]  /*0250*/  CS2R R16, SRZ ;  /* 0x0000000000107805 */ /* 0x000fc6000001ff00 */
[----:B--2---:R-:W-:-:S03]  /*0260*/  @!P0 IMAD.WIDE.U32 R22, R7, 0x8, R22 ;  /* 0x0000000807168825 */ /* 0x004fc600078e0016 */
[----:B------:R1:W5:Y:S01]  /*0270*/  @!P3 LDG.E.64 R16, desc[UR6][R18.64] ;  /* 0x000000061210b981 */ /* 0x000362000c1e1b00 */
[----:B0-----:R-:W-:Y:S01]  /*0280*/  @!P0 IMAD.WIDE.U32 R26, R7, 0x8, R4 ;  /* 0x00000008071a8825 */ /* 0x001fe200078e0004 */
[----:B------:R-:W-:Y:S02]  /*0290*/  CS2R R4, SRZ ;  /* 0x0000000000047805 */ /* 0x000fe4000001ff00 */
[----:B------:R-:W-:Y:S01]  /*02a0*/  CS2R R6, SRZ ;  /* 0x0000000000067805 */ /* 0x000fe2000001ff00 */
[----:B----4-:R-:W-:Y:S01]  /*02b0*/  @!P3 IMAD.WIDE.U32 R20, R21, 0x8, R10 ;  /* 0x000000081514b825 */ /* 0x010fe200078e000a */
[----:B------:R-:W-:Y:S02]  /*02c0*/  CS2R R10, SRZ ;  /* 0x00000000000a7805 */ /* 0x000fe4000001ff00 */
[----:B------:R1:W5:Y:S01]  /*02d0*/  @!P0 LDG.E.64 R4, desc[UR6][R22.64] ;  /* 0x0000000616048981 */ /* 0x000362000c1e1b00 */
[----:B------:R-:W-:Y:S01]  /*02e0*/  @!P2 IMAD.WIDE.U32 R24, R29, 0x8, R14 ;  /* 0x000000081d18a825 */ /* 0x000fe200078e000e */
[----:B------:R-:W-:-:S02]  /*02f0*/  CS2R R14, SRZ ;  /* 0x00000000000e7805 */ /* 0x000fc4000001ff00 */
[----:B------:R1:W5:Y:S01]  /*0300*/  @!P0 LDG.E.64 R6, desc[UR6][R26.64] ;  /* 0x000000061a068981 */ /* 0x000362000c1e1b00 */
[----:B------:R-:W-:Y:S01]  /*0310*/  @!P2 IMAD.WIDE.U32 R28, R29, 0x8, R12 ;  /* 0x000000081d1ca825 */ /* 0x000fe200078e000c */
[----:B------:R-:W-:Y:S02]  /*0320*/  CS2R R12, SRZ ;  /* 0x00000000000c7805 */ /* 0x000fe4000001ff00 */
[----:B------:R1:W5:Y:S04]  /*0330*/  @!P3 LDG.E.64 R10, desc[UR6][R20.64] ;  /* 0x00000006140ab981 */ /* 0x000368000c1e1b00 */
[----:B------:R1:W5:Y:S04]  /*0340*/  @!P2 LDG.E.64 R14, desc[UR6][R24.64] ;  /* 0x00000006180ea981 */ /* 0x000368000c1e1b00 */
[----:B------:R1:W5:Y:S01]  /*0350*/  @!P2 LDG.E.64 R12, desc[UR6][R28.64] ;  /* 0x000000061c0ca981 */ /* 0x000362000c1e1b00 */
[----:B------:R-:W-:Y:S04]  /*0360*/  BSSY B0, `(.L_x_12716) ;  /* 0x00000fc000007945 */ /* 0x000fe80003800000 */
[----:B------:R-:W-:Y:S05]  /*0370*/  @P1 BRA `(.L_x_12717) ;  /* 0x0000000c00e81947 */ /* 0x000fea0003800000 */
[----:B-1---5:R-:W-:Y:S01]  /*0380*/  LOP3.LUT R19, R9, 0x7fffffff, RZ, 0xc0, !PT ;  /* 0x7fffffff09137812 */ /* 0x022fe200078ec0ff */
        /* <DEDUP_REMOVED lines=25> */
[----:B------:R-:W-:Y:S01]  /*0520*/  LOP3.LUT R21, R21, 0xfffff, RZ, 0xc0, !PT ;  /* 0x000fffff15157812 */ /* 0x000fe200078ec0ff */
[----:B------:R-:W-:Y:S01]  /*0530*/  IMAD.IADD R24, R25, 0x1, -R8 ;  /* 0x0000000119187824 */ /* 0x000fe200078e0a08 */
[----:B------:R-:W-:Y:S02]  /*0540*/  VIADDMNMX R22, R8, R9, 0xffffffff, !PT ;  /* 0xffffffff08167446 */ /* 0x000fe40007800109 */
[----:B------:R-:W-:-:S03]  /*0550*/  LOP3.LUT R21, R21, 0x100000, RZ, 0xfc, !PT ;  /* 0x0010000015157812 */ /* 0x000fc600078efcff */
[----:B------:R-:W-:-:S05]  /*0560*/  IMAD.IADD R9, R22, 0x1, R25 ;  /* 0x0000000116097824 */ /* 0x000fca00078e0219 */
[----:B------:R-:W-:-:S04]  /*0570*/  IADD3 R22, R9, 0x2, -R8 ;  /* 0x0000000209167810 */ /* 0x000fc80007ffe808 */
[----:B------:R-:W-:Y:S02]  /*0580*/  LOP3.LUT P0, R26, R22, 0x3, RZ, 0xc0, !PT ;  /* 0x00000003161a7812 */ /* 0x000fe4000780c0ff */
[----:B------:R-:W-:-:S04]  /*0590*/  LOP3.LUT R22, R19, 0xfffff, RZ, 0xc0, !PT ;  /* 0x000fffff13167812 */ /* 0x000fc800078ec0ff */
[----:B------:R-:W-:-:S07]  /*05a0*/  LOP3.LUT R22, R22, 0x100000, RZ, 0xfc, !PT ;  /* 0x0010000016167812 */ /* 0x000fce00078efcff */
[----:B------:R-:W-:Y:S05]  /*05b0*/  @!P0 BRA `(.L_x_12720) ;  /* 0x0000000000348947 */ /* 0x000fea0003800000 */
[----:B------:R-:W-:Y:S01]  /*05c0*/  BSSY B2, `(.L_x_12720) ;  /* 0x000000c000027945 */ /* 0x000fe20003800000 */
.L_x_12721:
        /* <DEDUP_REMOVED lines=12> */
.L_x_12720:
[----:B------:R-:W-:Y:S05]  /*0690*/  BSYNC B1 ;  /* 0x0000000000017941 */ /* 0x000fea0003800000 */
.L_x_12719:
        /* <DEDUP_REMOVED lines=13> */
.L_x_12727:
        /* <DEDUP_REMOVED lines=33> */
.L_x_12726:
[----:B------:R-:W-:Y:S02]  /*0980*/  IMAD.MOV.U32 R20, RZ, RZ, R25 ;  /* 0x000000ffff147224 */ /* 0x000fe400078e0019 */
[----:B------:R-:W-:-:S07]  /*0990*/  IMAD.MOV.U32 R25, RZ, RZ, R26 ;  /* 0x000000ffff197224 */ /* 0x000fce00078e001a */
.L_x_12725:
[----:B------:R-:W-:Y:S05]  /*09a0*/  BSYNC B2 ;  /* 0x0000000000027941 */ /* 0x000fea0003800000 */
.L_x_12724:
[----:B------:R-:W-:-:S13]  /*09b0*/  ISETP.GE.U32.AND P0, PT, R9, 0xc, PT ;  /* 0x0000000c0900780c */ /* 0x000fda0003f06070 */
[----:B------:R-:W-:Y:S05]  /*09c0*/  @!P0 BRA `(.L_x_12723) ;  /* 0x0000000400d88947 */ /* 0x000fea0003800000 */
[----:B------:R-:W-:Y:S01]  /*09d0*/  BSSY B2, `(.L_x_12723) ;  /* 0x0000075000027945 */ /* 0x000fe20003800000 */
[----:B------:R-:W-:-:S07]  /*09e0*/  VIADD R24, R24, 0x10 ;  /* 0x0000001018187836 */ /* 0x000fce0000000000 */
.L_x_12728:
        /* <DEDUP_REMOVED lines=116> */
.L_x_12723:
[----:B------:R-:W-:Y:S05]  /*1130*/  BSYNC B1 ;  /* 0x0000000000017941 */ /* 0x000fea0003800000 */
.L_x_12722:
        /* <DEDUP_REMOVED lines=20> */
.L_x_12730:
[----:B------:R-:W-:Y:S05]  /*1280*/  BSYNC B1 ;  /* 0x0000000000017941 */ /* 0x000fea0003800000 */
.L_x_12729:
[----:B------:R-:W-:Y:S01]  /*1290*/  IMAD.MOV.U32 R8, RZ, RZ, R18 ;  /* 0x000000ffff087224 */ /* 0x000fe200078e0012 */
[----:B------:R-:W-:Y:S01]  /*12a0*/  LOP3.LUT R9, R9, 0x80000000, R3, 0xb8, !PT ;  /* 0x8000000009097812 */ /* 0x000fe200078eb803 */
[----:B------:R-:W-:Y:S06]  /*12b0*/  BRA `(.L_x_12717) ;  /* 0x0000000000187947 */ /* 0x000fec0003800000 */
.L_x_12718:
[----:B------:R-:W-:-:S06]  /*12c0*/  DSETP.GTU.AND P0, PT, R18, +INF , PT ;  /* 0x7ff000001200742a */ /* 0x000fcc0003f0c000 */
[----:B------:R-:W-:-:S14]  /*12d0*/  DSETP.LE.AND P0, PT, R20, +INF , !P0 ;  /* 0x7ff000001400742a */ /* 0x000fdc0004703000 */
[----:B------:R-:W-:Y:S02]  /*12e0*/  @P0 DSETP.NEU.AND P2, PT, R20, +INF , PT ;  /* 0x7ff000001400042a */ /* 0x000fe40003f4d000 */
[----:B------:R-:W-:-:S06]  /*12f0*/  @!P0 DADD R8, R8, R2 ;  /* 0x0000000008088229 */ /* 0x000fcc0000000002 */
[----:B------:R-:W-:Y:S02]  /*1300*/  @P0 FSEL R8, R2, RZ, P2 ;  /* 0x000000ff02080208 */ /* 0x000fe40001000000 */
[----:B------:R-:W-:-:S07]  /*1310*/  @P0 FSEL R9, R3, -QNAN , P2 ;  /* 0xfff8000003090808 */ /* 0x000fce0001000000 */
.L_x_12717:
[----:B------:R-:W-:Y:S05]  /*1320*/  BSYNC B0 ;  /* 0x0000000000007941 */ /* 0x000fea0003800000 */
.L_x_12716:
[----:B-1----:R-:W-:Y:S01]  /*1330*/  VIADD R18, R0, 0x80 ;  /* 0x0000008000127836 */ /* 0x002fe20000000000 */
[----:B------:R-:W-:Y:S04]  /*1340*/  BSSY B0, `(.L_x_12731) ;  /* 0x00000fe000007945 */ /* 0x000fe80003800000 */
[----:B------:R-:W-:-:S13]  /*1350*/  ISETP.GE.AND P0, PT, R18, UR4, PT ;  /* 0x0000000412007c0c */ /* 0x000fda000bf06270 */
[----:B------:R-:W-:Y:S05]  /*1360*/  @P0 BRA `(.L_x_12732) ;  /* 0x0000000c00ec0947 */ /* 0x000fea0003800000 */
[----:B-----5:R-:W-:Y:S01]  /*1370*/  LOP3.LUT R3, R7, 0x7fffffff, RZ, 0xc0, !PT ;  /* 0x7fffffff07037812 */ /* 0x020fe200078ec0ff */
        /* <DEDUP_REMOVED lines=25> */
[----:B------:R-:W-:-:S05]  /*1510*/  VIADDMNMX R22, R6, R7, 0xffffffff, !PT ;  /* 0xffffffff06167446 */ /* 0x000fca0007800107 */
[----:B------:R-:W-:Y:S01]  /*1520*/  IMAD.IADD R19, R22, 0x1, R23 ;  /* 0x0000000116137824 */ /* 0x000fe200078e0217 */
[----:B------:R-:W-:-:S04]  /*1530*/  LOP3.LUT R22, R3, 0xfffff, RZ, 0xc0, !PT ;  /* 0x000fffff03167812 */ /* 0x000fc800078ec0ff */
[--C-:B------:R-:W-:Y:S02]  /*1540*/  IADD3 R7, R19, 0x2, -R6.reuse ;  /* 0x0000000213077810 */ /* 0x100fe40007ffe806 */
[----:B------:R-:W-:Y:S02]  /*1550*/  LOP3.LUT R22, R22, 0x100000, RZ, 0xfc, !PT ;  /* 0x0010000016167812 */ /* 0x000fe400078efcff */
[----:B------:R-:W-:Y:S02]  /*1560*/  LOP3.LUT P0, R24, R7, 0x3, RZ, 0xc0, !PT ;  /* 0x0000000307187812 */ /* 0x000fe4000780c0ff */
[----:B------:R-:W-:Y:S01]  /*1570*/  LOP3.LUT R7, R21, 0x100000, RZ, 0xfc, !PT ;  /* 0x0010000015077812 */ /* 0x000fe200078efcff */
[----:B------:R-:W-:-:S10]  /*1580*/  IMAD.IADD R21, R23, 0x1, -R6 ;  /* 0x0000000117157824 */ /* 0x000fd400078e0a06 */
[----:B------:R-:W-:Y:S05]  /*1590*/  @!P0 BRA `(.L_x_12735) ;  /* 0x00000000003c8947 */ /* 0x000fea0003800000 */
[----:B------:R-:W-:Y:S01]  /*15a0*/  BSSY B2, `(.L_x_12736) ;  /* 0x000000c000027945 */ /* 0x000fe20003800000 */
.L_x_12737:
        /* <DEDUP_REMOVED lines=12> */
.L_x_12736:
[----:B------:R-:W-:Y:S02]  /*1670*/  IMAD.MOV.U32 R24, RZ, RZ, R23 ;  /* 0x000000ffff187224 */ /* 0x000fe400078e0017 */
[----:B------:R-:W-:-:S07]  /*1680*/  IMAD.MOV.U32 R23, RZ, RZ, R26 ;  /* 0x000000ffff177224 */ /* 0x000fce00078e001a */
.L_x_12735:
[----:B------:R-:W-:Y:S05]  /*1690*/  BSYNC B1 ;  /* 0x0000000000017941 */ /* 0x000fea0003800000 */
.L_x_12734:
        /* <DEDUP_REMOVED lines=13> */
.L_x_12743:
        /* <DEDUP_REMOVED lines=33> */
.L_x_12742:
[----:B------:R-:W-:-:S07]  /*1980*/  IMAD.MOV.U32 R23, RZ, RZ, R25 ;  /* 0x000000ffff177224 */ /* 0x000fce00078e0019 */
.L_x_12741:
[----:B------:R-:W-:Y:S05]  /*1990*/  BSYNC B2 ;  /* 0x0000000000027941 */ /* 0x000fea0003800000 */
.L_x_12740:
[----:B------:R-:W-:-:S13]  /*19a0*/  ISETP.GE.U32.AND P0, PT, R19, 0xc, PT ;  /* 0x0000000c1300780c */ /* 0x000fda0003f06070 */
[----:B------:R-:W-:Y:S05]  /*19b0*/  @!P0 BRA `(.L_x_12739) ;  /* 0x0000000400d88947 */ /* 0x000fea0003800000 */
[----:B------:R-:W-:Y:S01]  /*19c0*/  BSSY B2, `(.L_x_12739) ;  /* 0x0000075000027945 */ /* 0x000fe20003800000 */
[----:B------:R-:W-:-:S07]  /*19d0*/  VIADD R21, R21, 0x10 ;  /* 0x0000001015157836 */ /* 0x000fce0000000000 */
.L_x_12744:
        /* <DEDUP_REMOVED lines=116> */
.L_x_12739:
[----:B------:R-:W-:Y:S05]  /*2120*/  BSYNC B1 ;  /* 0x0000000000017941 */ /* 0x000fea0003800000 */
.L_x_12738:
        /* <DEDUP_REMOVED lines=20> */
.L_x_12746:
[----:B------:R-:W-:Y:S05]  /*2270*/  BSYNC B1 ;  /* 0x0000000000017941 */ /* 0x000fea0003800000 */
.L_x_12745:
[----:B------:R-:W-:Y:S02]  /*2280*/  IMAD.MOV.U32 R7, RZ, RZ, R2 ;  /* 0x000000ffff077224 */ /* 0x000fe400078e0002 */
[----:B------:R-:W-:-:S03]  /*2290*/  IMAD.MOV.U32 R6, RZ, RZ, R19 ;  /* 0x000000ffff067224 */ /* 0x000fc600078e0013 */
[----:B------:R-:W-:Y:S01]  /*22a0*/  LOP3.LUT R7, R7, 0x80000000, R5, 0xb8, !PT ;  /* 0x8000000007077812 */ /* 0x000fe200078eb805 */
[----:B------:R-:W-:Y:S06]  /*22b0*/  BRA `(.L_x_12732) ;  /* 0x0000000000187947 */ /* 0x000fec0003800000 */
.L_x_12733:
[----:B------:R-:W-:-:S06]  /*22c0*/  DSETP.GTU.AND P0, PT, R2, +INF , PT ;  /* 0x7ff000000200742a */ /* 0x000fcc0003f0c000 */
[----:B------:R-:W-:-:S14]  /*22d0*/  DSETP.LE.AND P0, PT, R20, +INF , !P0 ;  /* 0x7ff000001400742a */ /* 0x000fdc0004703000 */
[----:B------:R-:W-:Y:S02]  /*22e0*/  @P0 DSETP.NEU.AND P2, PT, R20, +INF , PT ;  /* 0x7ff000001400042a */ /* 0x000fe40003f4d000 */
[----:B------:R-:W-:-:S06]  /*22f0*/  @!P0 DADD R6, R6, R4 ;  /* 0x0000000006068229 */ /* 0x000fcc0000000004 */
[----:B------:R-:W-:Y:S02]  /*2300*/  @P0 FSEL R6, R4, RZ, P2 ;  /* 0x000000ff04060208 */ /* 0x000fe40001000000 */
[----:B------:R-:W-:-:S07]  /*2310*/  @P0 FSEL R7, R5, -QNAN , P2 ;  /* 0xfff8000005070808 */ /* 0x000fce0001000000 */
.L_x_12732:
[----:B------:R-:W-:Y:S05]  /*2320*/  BSYNC B0 ;  /* 0x0000000000007941 */ /* 0x000fea0003800000 */
.L_x_12731:
[----:B-----5:R-:W-:Y:S01]  /*2330*/  VIADD R2, R0, 0x100 ;  /* 0x0000010000027836 */ /* 0x020fe20000000000 */
[----:B------:R-:W-:Y:S04]  /*2340*/  BSSY B0, `(.L_x_12747) ;  /* 0x00000f8000007945 */ /* 0x000fe80003800000 */
[----:B------:R-:W-:-:S13]  /*2350*/  ISETP.GE.AND P0, PT, R2, UR4, PT ;  /* 0x0000000402007c0c */ /* 0x000fda000bf06270 */
[----:B------:R-:W-:Y:S05]  /*2360*/  @P0 BRA `(.L_x_12748) ;  /* 0x0000000c00d40947 */ /* 0x000fea0003800000 */
[----:B------:R-:W-:Y:S01]  /*2370*/  LOP3.LUT R3, R11, 0x7fffffff, RZ, 0xc0, !PT ;  /* 0x7fffffff0b037812 */ /* 0x000fe200078ec0ff */
        /* <DEDUP_REMOVED lines=27> */
[----:B------:R-:W-:Y:S01]  /*2530*/  LOP3.LUT R10, R3, 0xfffff, RZ, 0xc0, !PT ;  /* 0x000fffff030a7812 */ /* 0x000fe200078ec0ff */
[----:B------:R-:W-:-:S03]  /*2540*/  IMAD.IADD R11, R11, 0x1, -R4 ;  /* 0x000000010b0b7824 */ /* 0x000fc600078e0a04 */
[----:B------:R-:W-:Y:S02]  /*2550*/  IADD3 R5, R19, 0x2, -R4 ;  /* 0x0000000213057810 */ /* 0x000fe40007ffe804 */
[----:B------:R-:W-:Y:S02]  /*2560*/  LOP3.LUT R10, R10, 0x100000, RZ, 0xfc, !PT ;  /* 0x001000000a0a7812 */ /* 0x000fe400078efcff */
[----:B------:R-:W-:Y:S02]  /*2570*/  LOP3.LUT P0, R21, R5, 0x3, RZ, 0xc0, !PT ;  /* 0x0000000305157812 */ /* 0x000fe4000780c0ff */
[----:B------:R-:W-:-:S11]  /*2580*/  LOP3.LUT R5, R22, 0x100000, RZ, 0xfc, !PT ;  /* 0x0010000016057812 */ /* 0x000fd600078efcff */
[----:B------:R-:W-:Y:S05]  /*2590*/  @!P0 BRA `(.L_x_12751) ;  /* 0x0000000000348947 */ /* 0x000fea0003800000 */
[----:B------:R-:W-:Y:S01]  /*25a0*/  BSSY B2, `(.L_x_12751) ;  /* 0x000000c000027945 */ /* 0x000fe20003800000 */
.L_x_12752:
        /* <DEDUP_REMOVED lines=12> */
.L_x_12751:
[----:B------:R-:W-:Y:S05]  /*2670*/  BSYNC B1 ;  /* 0x0000000000017941 */ /* 0x000fea0003800000 */
.L_x_12750:
        /* <DEDUP_REMOVED lines=12> */
.L_x_12757:
        /* <DEDUP_REMOVED lines=33> */
.L_x_12756:
[----:B------:R-:W-:Y:S05]  /*2950*/  BSYNC B2 ;  /* 0x0000000000027941 */ /* 0x000fea0003800000 */
.L_x_12755:
[----:B------:R-:W-:-:S13]  /*2960*/  ISETP.GE.U32.AND P0, PT, R19, 0xc, PT ;  /* 0x0000000c1300780c */ /* 0x000fda0003f06070 */
[----:B------:R-:W-:Y:S05]  /*2970*/  @!P0 BRA `(.L_x_12754) ;  /* 0x0000000400dc8947 */ /* 0x000fea0003800000 */
[----:B------:R-:W-:Y:S01]  /*2980*/  BSSY B2, `(.L_x_12758) ;  /* 0x0000075000027945 */ /* 0x000fe20003800000 */
[----:B------:R-:W-:-:S07]  /*2990*/  VIADD R11, R11, 0x10 ;  /* 0x000000100b0b7836 */ /* 0x000fce0000000000 */
.L_x_12759:
        /* <DEDUP_REMOVED lines=116> */
.L_x_12758:
[----:B------:R-:W-:-:S07]  /*30e0*/  IMAD.MOV.U32 R23, RZ, RZ, R19 ;  /* 0x000000ffff177224 */ /* 0x000fce00078e0013 */
.L_x_12754:
[----:B------:R-:W-:Y:S05]  /*30f0*/  BSYNC B1 ;  /* 0x0000000000017941 */ /* 0x000fea0003800000 */
.L_x_12753:
        /* <DEDUP_REMOVED lines=19> */
.L_x_12761:
[----:B------:R-:W-:Y:S05]  /*3230*/  BSYNC B1 ;  /* 0x0000000000017941 */ /* 0x000fea0003800000 */
.L_x_12760:
[----:B------:R-:W-:Y:S01]  /*3240*/  LOP3.LUT R11, R11, 0x80000000, R17, 0xb8, !PT ;  /* 0x800000000b0b7812 */ /* 0x000fe200078eb811 */
[----:B------:R-:W-:Y:S06]  /*3250*/  BRA `(.L_x_12748) ;  /* 0x0000000000187947 */ /* 0x000fec0003800000 */
.L_x_12749:
[----:B------:R-:W-:-:S06]  /*3260*/  DSETP.GTU.AND P0, PT, R2, +INF , PT ;  /* 0x7ff000000200742a */ /* 0x000fcc0003f0c000 */
[----:B------:R-:W-:-:S14]  /*3270*/  DSETP.LE.AND P0, PT, R20, +INF , !P0 ;  /* 0x7ff000001400742a */ /* 0x000fdc0004703000 */
[----:B------:R-:W-:Y:S02]  /*3280*/  @P0 DSETP.NEU.AND P2, PT, R20, +INF , PT ;  /* 0x7ff000001400042a */ /* 0x000fe40003f4d000 */
[----:B------:R-:W-:-:S06]  /*3290*/  @!P0 DADD R10, R10, R16 ;  /* 0x000000000a0a8229 */ /* 0x000fcc0000000010 */
[----:B------:R-:W-:Y:S02]  /*32a0*/  @P0 FSEL R10, R16, RZ, P2 ;  /* 0x000000ff100a0208 */ /* 0x000fe40001000000 */
[----:B------:R-:W-:-:S07]  /*32b0*/  @P0 FSEL R11, R17, -QNAN , P2 ;  /* 0xfff80000110b0808 */ /* 0x000fce0001000000 */
.L_x_12748:
[----:B------:R-:W-:Y:S05]  /*32c0*/  BSYNC B0 ;  /* 0x0000000000007941 */ /* 0x000fea0003800000 */
.L_x_12747:
[----:B------:R-:W-:Y:S01]  /*32d0*/  VIADD R2, R0, 0x180 ;  /* 0x0000018000027836 */ /* 0x000fe20000000000 */
        /* <DEDUP_REMOVED lines=33> */
[----:B------:R-:W-:-:S03]  /*34f0*/  IMAD.IADD R13, R13, 0x1, -R4 ;  /* 0x000000010d0d7824 */ /* 0x000fc600078e0a04 */
[----:B------:R-:W-:-:S04]  /*3500*/  IADD3 R5, R19, 0x2, -R4 ;  /* 0x0000000213057810 */ /* 0x000fc80007ffe804 */
[----:B------:R-:W-:Y:S02]  /*3510*/  LOP3.LUT P0, R12, R5, 0x3, RZ, 0xc0, !PT ;  /* 0x00000003050c7812 */ /* 0x000fe4000780c0ff */
[----:B------:R-:W-:-:S11]  /*3520*/  LOP3.LUT R5, R17, 0x100000, RZ, 0xfc, !PT ;  /* 0x0010000011057812 */ /* 0x000fd600078efcff */
[----:B------:R-:W-:Y:S05]  /*3530*/  @!P0 BRA `(.L_x_12766) ;  /* 0x0000000000388947 */ /* 0x000fea0003800000 */
[----:B------:R-:W-:Y:S01]  /*3540*/  BSSY B2, `(.L_x_12767) ;  /* 0x000000c000027945 */ /* 0x000fe20003800000 */
.L_x_12768:
        /* <DEDUP_REMOVED lines=12> */
.L_x_12767:
[----:B------:R-:W-:-:S07]  /*3610*/  IMAD.MOV.U32 R12, RZ, RZ, R17 ;  /* 0x000000ffff0c7224 */ /* 0x000fce00078e0011 */
.L_x_12766:
[----:B------:R-:W-:Y:S05]  /*3620*/  BSYNC B1 ;  /* 0x0000000000017941 */ /* 0x000fea0003800000 */
.L_x_12765:
        /* <DEDUP_REMOVED lines=13> */
.L_x_12774:
        /* <DEDUP_REMOVED lines=33> */
.L_x_12773:
[----:B------:R-:W-:Y:S02]  /*3910*/  IMAD.MOV.U32 R12, RZ, RZ, R19 ;  /* 0x000000ffff0c7224 */ /* 0x000fe400078e0013 */
[----:B------:R-:W-:-:S07]  /*3920*/  IMAD.MOV.U32 R21, RZ, RZ, R22 ;  /* 0x000000ffff157224 */ /* 0x000fce00078e0016 */
.L_x_12772:
[----:B------:R-:W-:Y:S05]  /*3930*/  BSYNC B2 ;  /* 0x0000000000027941 */ /* 0x000fea0003800000 */
.L_x_12771:
[----:B------:R-:W-:-:S13]  /*3940*/  ISETP.GE.U32.AND P0, PT, R17, 0xc, PT ;  /* 0x0000000c1100780c */ /* 0x000fda0003f06070 */
[----:B------:R-:W-:Y:S05]  /*3950*/  @!P0 BRA `(.L_x_12770) ;  /* 0x0000000400e08947 */ /* 0x000fea0003800000 */
[----:B------:R-:W-:Y:S01]  /*3960*/  BSSY B2, `(.L_x_12775) ;  /* 0x0000075000027945 */ /* 0x000fe20003800000 */
[----:B------:R-:W-:-:S07]  /*3970*/  VIADD R12, R13, 0x10 ;  /* 0x000000100d0c7836 */ /* 0x000fce0000000000 */
.L_x_12776:
        /* <DEDUP_REMOVED lines=116> */
.L_x_12775:
[----:B------:R-:W-:Y:S02]  /*40c0*/  IMAD.MOV.U32 R12, RZ, RZ, R13 ;  /* 0x000000ffff0c7224 */ /* 0x000fe400078e000d */
[----:B------:R-:W-:-:S07]  /*40d0*/  IMAD.MOV.U32 R21, RZ, RZ, R22 ;  /* 0x000000ffff157224 */ /* 0x000fce00078e0016 */
.L_x_12770:
[----:B------:R-:W-:Y:S05]  /*40e0*/  BSYNC B1 ;  /* 0x0000000000017941 */ /* 0x000fea0003800000 */
.L_x_12769:
        /* <DEDUP_REMOVED lines=19> */
.L_x_12778:
[----:B------:R-:W-:Y:S05]  /*4220*/  BSYNC B1 ;  /* 0x0000000000017941 */ /* 0x000fea0003800000 */
.L_x_12777:
[----:B------:R-:W-:Y:S02]  /*4230*/  IMAD.MOV.U32 R13, RZ, RZ, R17 ;  /* 0x000000ffff0d7224 */ /* 0x000fe400078e0011 */
[----:B------:R-:W-:-:S03]  /*4240*/  IMAD.MOV.U32 R12, RZ, RZ, R16 ;  /* 0x000000ffff0c7224 */ /* 0x000fc600078e0010 */
[----:B------:R-:W-:Y:S01]  /*4250*/  LOP3.LUT R13, R13, 0x80000000, R15, 0xb8, !PT ;  /* 0x800000000d0d7812 */ /* 0x000fe200078eb80f */
[----:B------:R-:W-:Y:S06]  /*4260*/  BRA `(.L_x_12763) ;  /* 0x0000000000187947 */ /* 0x000fec0003800000 */
.L_x_12764:
[----:B------:R-:W-:-:S06]  /*4270*/  DSETP.GTU.AND P0, PT, R2, +INF , PT ;  /* 0x7ff000000200742a */ /* 0x000fcc0003f0c000 */
[----:B------:R-:W-:-:S14]  /*4280*/  DSETP.LE.AND P0, PT, R16, +INF , !P0 ;  /* 0x7ff000001000742a */ /* 0x000fdc0004703000 */
[----:B------:R-:W-:Y:S02]  /*4290*/  @P0 DSETP.NEU.AND P2, PT, R16, +INF , PT ;  /* 0x7ff000001000042a */ /* 0x000fe40003f4d000 */
[----:B------:R-:W-:-:S06]  /*42a0*/  @!P0 DADD R12, R12, R14 ;  /* 0x000000000c0c8229 */ /* 0x000fcc000000000e */
[----:B------:R-:W-:Y:S02]  /*42b0*/  @P0 FSEL R12, R14, RZ, P2 ;  /* 0x000000ff0e0c0208 */ /* 0x000fe40001000000 */
[----:B------:R-:W-:-:S07]  /*42c0*/  @P0 FSEL R13, R15, -QNAN , P2 ;  /* 0xfff800000f0d0808 */ /* 0x000fce0001000000 */
.L_x_12763:
[----:B------:R-:W-:Y:S05]  /*42d0*/  BSYNC B0 ;  /* 0x0000000000007941 */ /* 0x000fea0003800000 */
.L_x_12762:
[----:B------:R-:W0:Y:S01]  /*42e0*/  @!P1 LDC.64 R4, c[0x0][0x218] ;  /* 0x00008600ff049b82 */ /* 0x000e220000000a00 */
[----:B------:R-:W-:Y:S01]  /*42f0*/  IMAD.U32 R3, RZ, RZ, UR5 ;  /* 0x00000005ff037e24 */ /* 0x000fe2000f8e00ff */
[----:B------:R-:W-:Y:S01]  /*4300*/  BSSY B0, `(.L_x_12779) ;  /* 0x0000014000007945 */ /* 0x000fe20003800000 */
[--C-:B------:R-:W-:Y:S02]  /*4310*/  IMAD.MOV.U32 R2, RZ, RZ, R0.reuse ;  /* 0x000000ffff027224 */ /* 0x100fe400078e0000 */
[----:B------:R-:W-:Y:S02]  /*4320*/  @!P1 IMAD R3, R3, 0x200, R0 ;  /* 0x0000020003039824 */ /* 0x000fe400078e0200 */
[----:B------:R-:W-:-:S05]  /*4330*/  @!P1 IMAD.MOV.U32 R2, RZ, RZ, R18 ;  /* 0x000000ffff029224 */ /* 0x000fca00078e0012 */
[----:B------:R-:W-:Y:S01]  /*4340*/  ISETP.GE.AND P0, PT, R2, UR4, PT ;  /* 0x0000000402007c0c */ /* 0x000fe2000bf06270 */
[----:B0-----:R-:W-:-:S05]  /*4350*/  @!P1 IMAD.WIDE.U32 R4, R3, 0x8, R4 ;  /* 0x0000000803049825 */ /* 0x001fca00078e0004 */
[----:B------:R0:W-:Y:S07]  /*4360*/  @!P1 STG.E.64 desc[UR6][R4.64], R8 ;  /* 0x0000000804009986 */ /* 0x0001ee000c101b06 */
[----:B------:R-:W-:Y:S05]  /*4370*/  @P0 BRA `(.L_x_12780) ;  /* 0x0000000000300947 */ /* 0x000fea0003800000 */
[----:B0-----:R-:W-:Y:S01]  /*4380*/  IMAD.U32 R5, RZ, RZ, UR5 ;  /* 0x00000005ff057e24 */ /* 0x001fe2000f8e00ff */
[----:B------:R-:W0:Y:S01]  /*4390*/  LDC.64 R8, c[0x0][0x218] ;  /* 0x00008600ff087b82 */ /* 0x000e220000000a00 */
[----:B------:R-:W-:Y:S02]  /*43a0*/  IMAD.U32 R3, RZ, RZ, UR5 ;  /* 0x00000005ff037e24 */ /* 0x000fe4000f8e00ff */
[----:B------:R-:W-:Y:S02]  /*43b0*/  IMAD R5, R5, 0x200, R2 ;  /* 0x0000020005057824 */ /* 0x000fe400078e0202 */
[----:B------:R-:W-:-:S05]  /*43c0*/  VIADD R2, R2, 0x80 ;  /* 0x0000008002027836 */ /* 0x000fca0000000000 */
[----:B------:R-:W-:-:S13]  /*43d0*/  ISETP.GE.AND P0, PT, R2, UR4, PT ;  /* 0x0000000402007c0c */ /* 0x000fda000bf06270 */
[----:B------:R-:W-:Y:S02]  /*43e0*/  @!P0 IMAD R3, R3, 0x200, R2 ;  /* 0x0000020003038824 */ /* 0x000fe400078e0202 */
[----:B0-----:R-:W-:-:S04]  /*43f0*/  IMAD.WIDE.U32 R4, R5, 0x8, R8 ;  /* 0x0000000805047825 */ /* 0x001fc800078e0008 */
[----:B------:R-:W-:Y:S01]  /*4400*/  @!P0 IMAD.WIDE.U32 R8, R3, 0x8, R8 ;  /* 0x0000000803088825 */ /* 0x000fe200078e0008 */
[----:B------:R1:W-:Y:S03]  /*4410*/  STG.E.64 desc[UR6][R4.64], R6 ;  /* 0x0000000604007986 */ /* 0x0003e6000c101b06 */
[----:B------:R-:W-:Y:S01]  /*4420*/  @!P0 VIADD R2, R2, 0x80 ;  /* 0x0000008002028836 */ /* 0x000fe20000000000 */
[----:B------:R1:W-:Y:S06]  /*4430*/  @!P0 STG.E.64 desc[UR6][R8.64], R10 ;  /* 0x0000000a08008986 */ /* 0x0003ec000c101b06 */
.L_x_12780:
[----:B------:R-:W-:Y:S05]  /*4440*/  BSYNC B0 ;  /* 0x0000000000007941 */ /* 0x000fea0003800000 */
.L_x_12779:
[----:B------:R-:W-:-:S13]  /*4450*/  ISETP.GE.AND P0, PT, R2, UR4, PT ;  /* 0x0000000402007c0c */ /* 0x000fda000bf06270 */
[----:B------:R-:W-:Y:S05]  /*4460*/  @P0 EXIT ;  /* 0x000000000000094d */ /* 0x000fea0003800000 */
[----:B01----:R-:W0:Y:S01]  /*4470*/  LDC.64 R4, c[0x0][0x218] ;  /* 0x00008600ff047b82 */ /* 0x003e220000000a00 */
[----:B------:R-:W-:-:S04]  /*4480*/  IMAD.U32 R3, RZ, RZ, UR5 ;  /* 0x00000005ff037e24 */ /* 0x000fc8000f8e00ff */
[----:B------:R-:W-:-:S04]  /*4490*/  IMAD R3, R3, 0x200, R2 ;  /* 0x0000020003037824 */ /* 0x000fc800078e0202 */
[----:B0-----:R-:W-:-:S05]  /*44a0*/  IMAD.WIDE.U32 R2, R3, 0x8, R4 ;  /* 0x0000000803027825 */ /* 0x001fca00078e0004 */
[----:B------:R-:W-:Y:S01]  /*44b0*/  STG.E.64 desc[UR6][R2.64], R12 ;  /* 0x0000000c02007986 */ /* 0x000fe2000c101b06 */
[----:B------:R-:W-:Y:S05]  /*44c0*/  EXIT ;  /* 0x000000000000794d */ /* 0x000fea0003800000 */
.L_x_12781:
        /* <DEDUP_REMOVED lines=11> */
.L_x_57363:


//--------------------- .text._ZN2at6native29vectorized_elementwise_kernelILi2ENS0_13BinaryFunctorIdddZZZNS0_16fmod_kernel_cudaERNS_18TensorIteratorBaseEENKUlvE0_clEvENKUlvE_clEvEUlddE_EESt5arrayIPcLm3EEEEviT0_T1_ --------------------------
	.section	.text._ZN2at6native29vectorized_elementwise_kernelILi2ENS0_13BinaryFunctorIdddZZZNS0_16fmod_kernel_cudaERNS_18TensorIteratorBaseEENKUlvE0_clEvENKUlvE_clEvEUlddE_EESt5arrayIPcLm3EEEEviT0_T1_,"ax",@progbits
	.align	128
        .global         _ZN2at6native29vectorized_elementwise_kernelILi2ENS0_13BinaryFunctorIdddZZZNS0_16fmod_kernel_cudaERNS_18TensorIteratorBaseEENKUlvE0_clEvENKUlvE_clEvEUlddE_EESt5arrayIPcLm3EEEEviT0_T1_
        .type           _ZN2at6native29vectorized_elementwise_kernelILi2ENS0_13BinaryFunctorIdddZZZNS0_16fmod_kernel_cudaERNS_18TensorIteratorBaseEENKUlvE0_clEvENKUlvE_clEvEUlddE_EESt5arrayIPcLm3EEEEviT0_T1_,@function
        .size           _ZN2at6native29vectorized_elementwise_kernelILi2ENS0_13BinaryFunctorIdddZZZNS0_16fmod_kernel_cudaERNS_18TensorIteratorBaseEENKUlvE0_clEvENKUlvE_clEvEUlddE_EESt5arrayIPcLm3EEEEviT0_T1_,(.L_x_57364 - _ZN2at6native29vectorized_elementwise_kernelILi2ENS0_13BinaryFunctorIdddZZZNS0_16fmod_kernel_cudaERNS_18TensorIteratorBaseEENKUlvE0_clEvENKUlvE_clEvEUlddE_EESt5arrayIPcLm3EEEEviT0_T1_)
        .other          _ZN2at6native29vectorized_elementwise_kernelILi2ENS0_13BinaryFunctorIdddZZZNS0_16fmod_kernel_cudaERNS_18TensorIteratorBaseEENKUlvE0_clEvENKUlvE_clEvEUlddE_EESt5arrayIPcLm3EEEEviT0_T1_,@"STO_CUDA_ENTRY STV_DEFAULT"
_ZN2at6native29vectorized_elementwise_kernelILi2ENS0_13BinaryFunctorIdddZZZNS0_16fmod_kernel_cudaERNS_18TensorIteratorBaseEENKUlvE0_clEvENKUlvE_clEvEUlddE_EESt5arrayIPcLm3EEEEviT0_T1_:
.text._ZN2at6native29vectorized_elementwise_kernelILi2ENS0_13BinaryFunctorIdddZZZNS0_16fmod_kernel_cudaERNS_18TensorIteratorBaseEENKUlvE0_clEvENKUlvE_clEvEUlddE_EESt5arrayIPcLm3EEEEviT0_T1_:
[----:B------:R-:W-:Y:S08]  /*0000*/  LDC R1, c[0x0][0x28] ;  /* 0x00000a00ff017b82 */ /* 0x000ff00000000800 */
[----:B------:R-:W0:Y:S01]  /*0010*/  S2UR UR8, SR_CTAID.X ;  /* 0x00000000000879c3 */ /* 0x000e220000002500 */
[----:B------:R-:W-:Y:S01]  /*0020*/  ULDC UR4, c[0x0][0x210] ;  /* 0x0000840000047ab9 */ /* 0x000fe20000000800 */
[----:B------:R-:W-:Y:S01]  /*0030*/  ULDC.64 UR10, c[0x0][0x208] ;  /* 0x00008200000a7ab9 */ /* 0x000fe20000000a00 */
[----:B0-----:R-:W-:-:S04]  /*0040*/  USHF.L.U32 UR8, UR8, 0xa, URZ ;  /* 0x0000000a08087899 */ /* 0x001fc8000800063f */
[----:B------:R-:W-:-:S04]  /*0050*/  UIADD3 UR4, -UR8, UR4, URZ ;  /* 0x0000000408047290 */ /* 0x000fc8000fffe13f */
[----:B------:R-:W-:-:S06]  /*0060*/  UISETP.GE.U32.AND UP0, UPT, UR4, 0x400, UPT ;  /* 0x000004000400788c */ /* 0x000fcc000bf06070 */
[----:B------:R-:W-:-:S13]  /*0070*/  PLOP3.LUT P0, PT, PT, PT, UP0, 0x80, 0x0 ;  /* 0x000000000000781c */ /* 0x000fda0003f0f008 */
[----:B------:R-:W-:Y:S05]  /*0080*/  @!P0 BRA `(.L_x_12782) ;  /* 0x00000080004c8947 */ /* 0x000fea0003800000 */
[----:B------:R-:W0:Y:S01]  /*0090*/  S2R R5, SR_TID.X ;  /* 0x0000000000057919 */ /* 0x000e220000002100 */
[----:B------:R-:W-:Y:S01]  /*00a0*/  ULDC.64 UR6, c[0x0][0x228] ;  /* 0x00008a0000067ab9 */ /* 0x000fe20000000a00 */
[----:B------:R-:W-:Y:S01]  /*00b0*/  ULDC.64 UR4, c[0x0][0x220] ;  /* 0x0000880000047ab9 */ /* 0x000fe20000000a00 */
[----:B------:R-:W-:Y:S02]  /*00c0*/  UIMAD.WIDE UR6, UR8, 0x8, UR6 ;  /* 0x00000008080678a5 */ /* 0x000fe4000f8e0206 */
[----:B------:R-:W-:-:S04]  /*00d0*/  UIMAD.WIDE UR4, UR8, 0x8, UR4 ;  /* 0x00000008080478a5 */ /* 0x000fc8000f8e0204 */
[----:B------:R-:W-:Y:S02]  /*00e0*/  IMAD.U32 R36, RZ, RZ, UR6 ;  /* 0x00000006ff247e24 */ /* 0x000fe4000f8e00ff */
[----:B------:R-:W-:Y:S02]  /*00f0*/  IMAD.U32 R37, RZ, RZ, UR7 ;  /* 0x00000007ff257e24 */ /* 0x000fe4000f8e00ff */
[----:B------:R-:W-:Y:S02]  /*0100*/  IMAD.U32 R2, RZ, RZ, UR4 ;  /* 0x00000004ff027e24 */ /* 0x000fe4000f8e00ff */
[----:B------:R-:W-:Y:S02]  /*0110*/  IMAD.U32 R3, RZ, RZ, UR5 ;  /* 0x00000005ff037e24 */ /* 0x000fe4000f8e00ff */
[----:B0-----:R-:W-:-:S04]  /*0120*/  IMAD.WIDE.U32 R36, R5, 0x10, R36 ;  /* 0x0000001005247825 */ /* 0x001fc800078e0024 */
[----:B------:R-:W-:Y:S01]  /*0130*/  IMAD.WIDE.U32 R2, R5, 0x10, R2 ;  /* 0x0000001005027825 */ /* 0x000fe200078e0002 */
[----:B------:R-:W2:Y:S04]  /*0140*/  LDG.E.128 R32, desc[UR10][R36.64] ;  /* 0x0000000a24207981 */ /* 0x000ea8000c1e1d00 */
[----:B------:R-:W3:Y:S01]  /*0150*/  LDG.E.128 R28, desc[UR10][R2.64] ;  /* 0x0000000a021c7981 */ /* 0x000ee2000c1e1d00 */
[----:B------:R-:W-:Y:S03]  /*0160*/  BSSY B0, `(.L_x_12783) ;  /* 0x0000106000007945 */ /* 0x000fe60003800000 */
[----:B------:R-:W5:Y:S04]  /*0170*/  LDG.E.128 R20, desc[UR10][R2.64+0x800] ;  /* 0x0008000a02147981 */ /* 0x000f68000c1e1d00 */
[----:B------:R-:W5:Y:S04]  /*0180*/  LDG.E.128 R16, desc[UR10][R2.64+0x1000] ;  /* 0x0010000a02107981 */ /* 0x000f68000c1e1d00 */
[----:B------:R0:W5:Y:S04]  /*0190*/  LDG.E.128 R12, desc[UR10][R2.64+0x1800] ;  /* 0x0018000a020c7981 */ /* 0x000168000c1e1d00 */
[----:B------:R-:W5:Y:S04]  /*01a0*/  LDG.E.128 R24, desc[UR10][R36.64+0x800] ;  /* 0x0008000a24187981 */ /* 0x000f68000c1e1d00 */
[----:B------:R-:W5:Y:S04]  /*01b0*/  LDG.E.128 R8, desc[UR10][R36.64+0x1000] ;  /* 0x0010000a24087981 */ /* 0x000f68000c1e1d00 */
[----:B------:R1:W5:Y:S01]  /*01c0*/  LDG.E.128 R4, desc[UR10][R36.64+0x1800] ;  /* 0x0018000a24047981 */ /* 0x000362000c1e1d00 */
[----:B--2---:R-:W-:Y:S01]  /*01d0*/  LOP3.LUT R41, R33, 0x7fffffff, RZ, 0xc0, !PT ;  /* 0x7fffffff21297812 */ /* 0x004fe200078ec0ff */
[----:B0-----:R-:W-:Y:S01]  /*01e0*/  IMAD.MOV.U32 R2, RZ, RZ, R32 ;  /* 0x000000ffff027224 */ /* 0x001fe200078e0020 */
[----:B---3--:R-:W-:-:S03]  /*01f0*/  LOP3.LUT R39, R29, 0x7fffffff, RZ, 0xc0, !PT ;  /* 0x7fffffff1d277812 */ /* 0x008fc600078ec0ff */
[----:B------:R-:W-:Y:S01]  /*0200*/  IMAD.MOV.U32 R3, RZ, RZ, R41 ;  /* 0x000000ffff037224 */ /* 0x000fe200078e0029 */
[----:B------:R-:W-:Y:S01]  /*0210*/  ISETP.GT.U32.AND P0, PT, R41, 0x7fefffff, PT ;  /* 0x7fefffff2900780c */ /* 0x000fe20003f04070 */
[----:B-1----:R-:W-:Y:S02]  /*0220*/  IMAD.MOV.U32 R36, RZ, RZ, R28 ;  /* 0x000000ffff247224 */ /* 0x002fe400078e001c */
[----:B------:R-:W-:Y:S01]  /*0230*/  IMAD.MOV.U32 R37, RZ, RZ, R39 ;  /* 0x000000ffff257224 */ /* 0x000fe200078e0027 */
        /* <DEDUP_REMOVED lines=31> */
.L_x_12789:
        /* <DEDUP_REMOVED lines=12> */
.L_x_12788:
[----:B------:R-:W-:Y:S02]  /*04f0*/  IMAD.MOV.U32 R38, RZ, RZ, R40 ;  /* 0x000000ffff267224 */ /* 0x000fe400078e0028 */
[----:B------:R-:W-:-:S07]  /*0500*/  IMAD.MOV.U32 R40, RZ, RZ, R41 ;  /* 0x000000ffff287224 */ /* 0x000fce00078e0029 */
.L_x_12787:
[----:B------:R-:W-:Y:S05]  /*0510*/  BSYNC B1 ;  /* 0x0000000000017941 */ /* 0x000fea0003800000 */
.L_x_12786:
        /* <DEDUP_REMOVED lines=13> */
.L_x_12795:
        /* <DEDUP_REMOVED lines=33> */
.L_x_12794:
[----:B------:R-:W-:Y:S02]  /*0800*/  IMAD.MOV.U32 R38, RZ, RZ, R40 ;  /* 0x000000ffff267224 */ /* 0x000fe400078e0028 */
[----:B------:R-:W-:-:S07]  /*0810*/  IMAD.MOV.U32 R40, RZ, RZ, R41 ;  /* 0x000000ffff287224 */ /* 0x000fce00078e0029 */
.L_x_12793:
[----:B------:R-:W-:Y:S05]  /*0820*/  BSYNC B2 ;  /* 0x0000000000027941 */ /* 0x000fea0003800000 */
.L_x_12792:
[----:B------:R-:W-:-:S13]  /*0830*/  ISETP.GE.U32.AND P0, PT, R33, 0xc, PT ;  /* 0x0000000c2100780c */ /* 0x000fda0003f06070 */
[----:B------:R-:W-:Y:S05]  /*0840*/  @!P0 BRA `(.L_x_12791) ;  /* 0x0000000400d88947 */ /* 0x000fea0003800000 */
[----:B------:R-:W-:Y:S01]  /*0850*/  BSSY B2, `(.L_x_12791) ;  /* 0x0000075000027945 */ /* 0x000fe20003800000 */
[----:B------:R-:W-:-:S07]  /*0860*/  VIADD R39, R39, 0x10 ;  /* 0x0000001027277836 */ /* 0x000fce0000000000 */
.L_x_12796:
        /* <DEDUP_REMOVED lines=116> */
.L_x_12791:
[----:B------:R-:W-:Y:S05]  /*0fb0*/  BSYNC B1 ;  /* 0x0000000000017941 */ /* 0x000fea0003800000 */
.L_x_12790:
        /* <DEDUP_REMOVED lines=20> */
.L_x_12798:
[----:B------:R-:W-:Y:S05]  /*1100*/  BSYNC B1 ;  /* 0x0000000000017941 */ /* 0x000fea0003800000 */
.L_x_12797:
[----:B------:R-:W-:-:S05]  /*1110*/  IMAD.MOV.U32 R33, RZ, RZ, R37 ;  /* 0x000000ffff217224 */ /* 0x000fca00078e0025 */
[----:B------:R-:W-:Y:S01]  /*1120*/  LOP3.LUT R33, R33, 0x80000000, R29, 0xb8, !PT ;  /* 0x8000000021217812 */ /* 0x000fe200078eb81d */
[----:B------:R-:W-:Y:S06]  /*1130*/  BRA `(.L_x_12785) ;  /* 0x0000000000207947 */ /* 0x000fec0003800000 */
.L_x_12784:
        /* <DEDUP_REMOVED lines=8> */
.L_x_12785:
[----:B------:R-:W-:Y:S05]  /*11c0*/  BSYNC B0 ;  /* 0x0000000000007941 */ /* 0x000fea0003800000 */
.L_x_12783:
[----:B------:R-:W-:Y:S01]  /*11d0*/  LOP3.LUT R3, R35, 0x7fffffff, RZ, 0xc0, !PT ;  /* 0x7fffffff23037812 */ /* 0x000fe200078ec0ff */
[----:B------:R-:W-:Y:S01]  /*11e0*/  BSSY B0, `(.L_x_12799) ;  /* 0x00000fa000007945 */ /* 0x000fe20003800000 */
[----:B------:R-:W-:Y:S01]  /*11f0*/  LOP3.LUT R29, R31, 0x7fffffff, RZ, 0xc0, !PT ;  /* 0x7fffffff1f1d7812 */ /* 0x000fe200078ec0ff */
        /* <DEDUP_REMOVED lines=34> */
.L_x_12805:
        /* <DEDUP_REMOVED lines=12> */
.L_x_12804:
[----:B------:R-:W-:-:S07]  /*14e0*/  IMAD.MOV.U32 R36, RZ, RZ, R38 ;  /* 0x000000ffff247224 */ /* 0x000fce00078e0026 */
.L_x_12803:
[----:B------:R-:W-:Y:S05]  /*14f0*/  BSYNC B1 ;  /* 0x0000000000017941 */ /* 0x000fea0003800000 */
.L_x_12802:
        /* <DEDUP_REMOVED lines=13> */
.L_x_12811:
        /* <DEDUP_REMOVED lines=33> */
.L_x_12810:
[----:B------:R-:W-:-:S07]  /*17e0*/  IMAD.MOV.U32 R36, RZ, RZ, R38 ;  /* 0x000000ffff247224 */ /* 0x000fce00078e0026 */
.L_x_12809:
[----:B------:R-:W-:Y:S05]  /*17f0*/  BSYNC B2 ;  /* 0x0000000000027941 */ /* 0x000fea0003800000 */
.L_x_12808:
[----:B------:R-:W-:-:S13]  /*1800*/  ISETP.GE.U32.AND P0, PT, R37, 0xc, PT ;  /* 0x0000000c2500780c */ /* 0x000fda0003f06070 */
[----:B------:R-:W-:Y:S05]  /*1810*/  @!P0 BRA `(.L_x_12807) ;  /* 0x0000000400dc8947 */ /* 0x000fea0003800000 */
[----:B------:R-:W-:Y:S01]  /*1820*/  BSSY B2, `(.L_x_12812) ;  /* 0x0000075000027945 */ /* 0x000fe20003800000 */
[----:B------:R-:W-:-:S07]  /*1830*/  VIADD R35, R35, 0x10 ;  /* 0x0000001023237836 */ /* 0x000fce0000000000 */
.L_x_12813:
        /* <DEDUP_REMOVED lines=116> */
.L_x_12812:
[----:B------:R-:W-:-:S07]  /*1f80*/  IMAD.MOV.U32 R39, RZ, RZ, R37 ;  /* 0x000000ffff277224 */ /* 0x000fce00078e0025 */
.L_x_12807:
[----:B------:R-:W-:Y:S05]  /*1f90*/  BSYNC B1 ;  /* 0x0000000000017941 */ /* 0x000fea0003800000 */
.L_x_12806:
        /* <DEDUP_REMOVED lines=19> */
.L_x_12815:
[----:B------:R-:W-:Y:S05]  /*20d0*/  BSYNC B1 ;  /* 0x0000000000017941 */ /* 0x000fea0003800000 */
.L_x_12814:
[----:B------:R-:W-:Y:S01]  /*20e0*/  LOP3.LUT R35, R35, 0x80000000, R31, 0xb8, !PT ;  /* 0x8000000023237812 */ /* 0x000fe200078eb81f */
[----:B------:R-:W-:Y:S06]  /*20f0*/  BRA `(.L_x_12801) ;  /* 0x0000000000207947 */ /* 0x000fec0003800000 */
.L_x_12800:
        /* <DEDUP_REMOVED lines=8> */
.L_x_12801:
[----:B------:R-:W-:Y:S05]  /*2180*/  BSYNC B0 ;  /* 0x0000000000007941 */ /* 0x000fea0003800000 */
.L_x_12799:
[----:B-----5:R-:W-:Y:S01]  /*2190*/  LOP3.LUT R3, R25, 0x7fffffff, RZ, 0xc0, !PT ;  /* 0x7fffffff19037812 */ /* 0x020fe200078ec0ff */
        /* <DEDUP_REMOVED lines=28> */
[----:B------:R-:W-:-:S05]  /*2360*/  IMAD.IADD R31, R24, 0x1, R25 ;  /* 0x00000001181f7824 */ /* 0x000fca00078e0219 */
[----:B------:R-:W-:-:S04]  /*2370*/  IADD3 R24, R31, 0x2, -R0 ;  /* 0x000000021f187810 */ /* 0x000fc80007ffe800 */
[----:B------:R-:W-:Y:S02]  /*2380*/  LOP3.LUT P0, R30, R24, 0x3, RZ, 0xc0, !PT ;  /* 0x00000003181e7812 */ /* 0x000fe4000780c0ff */
[----:B------:R-:W-:Y:S01]  /*2390*/  LOP3.LUT R24, R29, 0x100000, RZ, 0xfc, !PT ;  /* 0x001000001d187812 */ /* 0x000fe200078efcff */
[----:B------:R-:W-:Y:S01]  /*23a0*/  IMAD.IADD R29, R25, 0x1, -R0 ;  /* 0x00000001191d7824 */ /* 0x000fe200078e0a00 */
[----:B------:R-:W-:-:S09]  /*23b0*/  LOP3.LUT R25, R36, 0x100000, RZ, 0xfc, !PT ;  /* 0x0010000024197812 */ /* 0x000fd200078efcff */
[----:B------:R-:W-:Y:S05]  /*23c0*/  @!P0 BRA `(.L_x_12820) ;  /* 0x0000000000388947 */ /* 0x000fea0003800000 */
[----:B------:R-:W-:Y:S01]  /*23d0*/  BSSY B2, `(.L_x_12821) ;  /* 0x000000c000027945 */ /* 0x000fe20003800000 */
.L_x_12822:
        /* <DEDUP_REMOVED lines=12> */
.L_x_12821:
[----:B------:R-:W-:-:S07]  /*24a0*/  IMAD.MOV.U32 R30, RZ, RZ, R36 ;  /* 0x000000ffff1e7224 */ /* 0x000fce00078e0024 */
.L_x_12820:
[----:B------:R-:W-:Y:S05]  /*24b0*/  BSYNC B1 ;  /* 0x0000000000017941 */ /* 0x000fea0003800000 */
.L_x_12819:
        /* <DEDUP_REMOVED lines=13> */
.L_x_12828:
        /* <DEDUP_REMOVED lines=33> */
.L_x_12827:
[----:B------:R-:W-:-:S07]  /*27a0*/  IMAD.MOV.U32 R30, RZ, RZ, R36 ;  /* 0x000000ffff1e7224 */ /* 0x000fce00078e0024 */
.L_x_12826:
[----:B------:R-:W-:Y:S05]  /*27b0*/  BSYNC B2 ;  /* 0x0000000000027941 */ /* 0x000fea0003800000 */
.L_x_12825:
[----:B------:R-:W-:-:S13]  /*27c0*/  ISETP.GE.U32.AND P0, PT, R31, 0xc, PT ;  /* 0x0000000c1f00780c */ /* 0x000fda0003f06070 */
[----:B------:R-:W-:Y:S05]  /*27d0*/  @!P0 BRA `(.L_x_12824) ;  /* 0x0000000400dc8947 */ /* 0x000fea0003800000 */
[----:B------:R-:W-:Y:S01]  /*27e0*/  BSSY B2, `(.L_x_12829) ;  /* 0x0000075000027945 */ /* 0x000fe20003800000 */
[----:B------:R-:W-:-:S07]  /*27f0*/  VIADD R29, R29, 0x10 ;  /* 0x000000101d1d7836 */ /* 0x000fce0000000000 */
.L_x_12830:
        /* <DEDUP_REMOVED lines=116> */
.L_x_12829:
[----:B------:R-:W-:-:S07]  /*2f40*/  IMAD.MOV.U32 R37, RZ, RZ, R31 ;  /* 0x000000ffff257224 */ /* 0x000fce00078e001f */
.L_x_12824:
[----:B------:R-:W-:Y:S05]  /*2f50*/  BSYNC B1 ;  /* 0x0000000000017941 */ /* 0x000fea0003800000 */
.L_x_12823:
        /* <DEDUP_REMOVED lines=20> */
.L_x_12832:
[----:B------:R-:W-:Y:S05]  /*30a0*/  BSYNC B1 ;  /* 0x0000000000017941 */ /* 0x000fea0003800000 */
.L_x_12831:
[----:B------:R-:W-:-:S05]  /*30b0*/  IMAD.MOV.U32 R25, RZ, RZ, R29 ;  /* 0x000000ffff197224 */ /* 0x000fca00078e001d */
[----:B------:R-:W-:Y:S01]  /*30c0*/  LOP3.LUT R25, R25, 0x80000000, R21, 0xb8, !PT ;  /* 0x8000000019197812 */ /* 0x000fe200078eb815 */
[----:B------:R-:W-:Y:S06]  /*30d0*/  BRA `(.L_x_12818) ;  /* 0x0000000000207947 */ /* 0x000fec0003800000 */
.L_x_12817:
        /* <DEDUP_REMOVED lines=8> */
.L_x_12818:
[----:B------:R-:W-:Y:S05]  /*3160*/  BSYNC B0 ;  /* 0x0000000000007941 */ /* 0x000fea0003800000 */
.L_x_12816:
        /* <DEDUP_REMOVED lines=26> */
[----:B------:R-:W-:Y:S01]  /*3310*/  LOP3.LUT R21, R21, 0xfffff, RZ, 0xc0, !PT ;  /* 0x000fffff15157812 */ /* 0x000fe200078ec0ff */
[----:B------:R-:W-:Y:S01]  /*3320*/  IMAD.IADD R28, R31, 0x1, -R0 ;  /* 0x000000011f1c7824 */ /* 0x000fe200078e0a00 */
[----:B------:R-:W-:Y:S01]  /*3330*/  VIADDMNMX R26, R0, R27, 0xffffffff, !PT ;  /* 0xffffffff001a7446 */ /* 0x000fe2000780011b */
[----:B------:R-:W-:Y:S01]  /*3340*/  IMAD.MOV.U32 R27, RZ, RZ, R20 ;  /* 0x000000ffff1b7224 */ /* 0x000fe200078e0014 */
        /* <DEDUP_REMOVED lines=8> */
.L_x_12838:
        /* <DEDUP_REMOVED lines=12> */
.L_x_12837:
[----:B------:R-:W-:Y:S05]  /*3490*/  BSYNC B1 ;  /* 0x0000000000017941 */ /* 0x000fea0003800000 */
.L_x_12836:
        /* <DEDUP_REMOVED lines=13> */
.L_x_12844:
        /* <DEDUP_REMOVED lines=33> */
.L_x_12843:
[----:B------:R-:W-:-:S07]  /*3780*/  IMAD.MOV.U32 R20, RZ, RZ, R30 ;  /* 0x000000ffff147224 */ /* 0x000fce00078e001e */
.L_x_12842:
[----:B------:R-:W-:Y:S05]  /*3790*/  BSYNC B2 ;  /* 0x0000000000027941 */ /* 0x000fea0003800000 */
.L_x_12841:
[----:B------:R-:W-:-:S13]  /*37a0*/  ISETP.GE.U32.AND P0, PT, R29, 0xc, PT ;  /* 0x0000000c1d00780c */ /* 0x000fda0003f06070 */
[----:B------:R-:W-:Y:S05]  /*37b0*/  @!P0 BRA `(.L_x_12840) ;  /* 0x0000000400e08947 */ /* 0x000fea0003800000 */
[----:B------:R-:W-:Y:S01]  /*37c0*/  BSSY B2, `(.L_x_12845) ;  /* 0x0000075000027945 */ /* 0x000fe20003800000 */
[----:B------:R-:W-:-:S07]  /*37d0*/  VIADD R20, R28, 0x10 ;  /* 0x000000101c147836 */ /* 0x000fce0000000000 */
.L_x_12846:
        /* <DEDUP_REMOVED lines=116> */
.L_x_12845:
[----:B------:R-:W-:Y:S02]  /*3f20*/  IMAD.MOV.U32 R20, RZ, RZ, R28 ;  /* 0x000000ffff147224 */ /* 0x000fe400078e001c */
[----:B------:R-:W-:-:S07]  /*3f30*/  IMAD.MOV.U32 R31, RZ, RZ, R29 ;  /* 0x000000ffff1f7224 */ /* 0x000fce00078e001d */
.L_x_12840:
[----:B------:R-:W-:Y:S05]  /*3f40*/  BSYNC B1 ;  /* 0x0000000000017941 */ /* 0x000fea0003800000 */
.L_x_12839:
        /* <DEDUP_REMOVED lines=20> */
.L_x_12848:
[----:B------:R-:W-:Y:S05]  /*4090*/  BSYNC B1 ;  /* 0x0000000000017941 */ /* 0x000fea0003800000 */
.L_x_12847:
[----:B------:R-:W-:-:S05]  /*40a0*/  IMAD.MOV.U32 R27, RZ, RZ, R29 ;  /* 0x000000ffff1b7224 */ /* 0x000fca00078e001d */
[----:B------:R-:W-:Y:S01]  /*40b0*/  LOP3.LUT R27, R27, 0x80000000, R23, 0xb8, !PT ;  /* 0x800000001b1b7812 */ /* 0x000fe200078eb817 */
[----:B------:R-:W-:Y:S06]  /*40c0*/  BRA `(.L_x_12835) ;  /* 0x0000000000207947 */ /* 0x000fec0003800000 */
.L_x_12834:
        /* <DEDUP_REMOVED lines=8> */
.L_x_12835:
[----:B------:R-:W-:Y:S05]  /*4150*/  BSYNC B0 ;  /* 0x0000000000007941 */ /* 0x000fea0003800000 */
.L_x_12833:
        /* <DEDUP_REMOVED lines=38> */
.L_x_12855:
        /* <DEDUP_REMOVED lines=12> */
.L_x_12854:
[----:B------:R-:W-:-:S07]  /*4480*/  IMAD.MOV.U32 R8, RZ, RZ, R21 ;  /* 0x000000ffff087224 */ /* 0x000fce00078e0015 */
.L_x_12853:
[----:B------:R-:W-:Y:S05]  /*4490*/  BSYNC B1 ;  /* 0x0000000000017941 */ /* 0x000fea0003800000 */
.L_x_12852:
        /* <DEDUP_REMOVED lines=13> */
.L_x_12861:
        /* <DEDUP_REMOVED lines=33> */
.L_x_12860:
[----:B------:R-:W-:-:S07]  /*4780*/  IMAD.MOV.U32 R8, RZ, RZ, R28 ;  /* 0x000000ffff087224 */ /* 0x000fce00078e001c */
.L_x_12859:
[----:B------:R-:W-:Y:S05]  /*4790*/  BSYNC B2 ;  /* 0x0000000000027941 */ /* 0x000fea0003800000 */
.L_x_12858:
[----:B------:R-:W-:-:S13]  /*47a0*/  ISETP.GE.U32.AND P0, PT, R21, 0xc, PT ;  /* 0x0000000c1500780c */ /* 0x000fda0003f06070 */
[----:B------:R-:W-:Y:S05]  /*47b0*/  @!P0 BRA `(.L_x_12857) ;  /* 0x0000000400e08947 */ /* 0x000fea0003800000 */
[----:B------:R-:W-:Y:S01]  /*47c0*/  BSSY B2, `(.L_x_12862) ;  /* 0x0000075000027945 */ /* 0x000fe20003800000 */
[----:B------:R-:W-:-:S07]  /*47d0*/  VIADD R8, R20, 0x10 ;  /* 0x0000001014087836 */ /* 0x000fce0000000000 */
.L_x_12863:
        /* <DEDUP_REMOVED lines=116> */
.L_x_12862:
[----:B------:R-:W-:Y:S02]  /*4f20*/  IMAD.MOV.U32 R8, RZ, RZ, R20 ;  /* 0x000000ffff087224 */ /* 0x000fe400078e0014 */
[----:B------:R-:W-:-:S07]  /*4f30*/  IMAD.MOV.U32 R29, RZ, RZ, R21 ;  /* 0x000000ffff1d7224 */ /* 0x000fce00078e0015 */
.L_x_12857:
[----:B------:R-:W-:Y:S05]  /*4f40*/  BSYNC B1 ;  /* 0x0000000000017941 */ /* 0x000fea0003800000 */
.L_x_12856:
        /* <DEDUP_REMOVED lines=20> */
.L_x_12865:
[----:B------:R-:W-:Y:S05]  /*5090*/  BSYNC B1 ;  /* 0x0000000000017941 */ /* 0x000fea0003800000 */
.L_x_12864:
[----:B------:R-:W-:Y:S02]  /*50a0*/  IMAD.MOV.U32 R9, RZ, RZ, R23 ;  /* 0x000000ffff097224 */ /* 0x000fe400078e0017 */
[----:B------:R-:W-:-:S03]  /*50b0*/  IMAD.MOV.U32 R8, RZ, RZ, R20 ;  /* 0x000000ffff087224 */ /* 0x000fc600078e0014 */
[----:B------:R-:W-:Y:S01]  /*50c0*/  LOP3.LUT R9, R9, 0x80000000, R17, 0xb8, !PT ;  /* 0x8000000009097812 */ /* 0x000fe200078eb811 */
[----:B------:R-:W-:Y:S06]  /*50d0*/  BRA `(.L_x_12851) ;  /* 0x0000000000207947 */ /* 0x000fec0003800000 */
.L_x_12850:
        /* <DEDUP_REMOVED lines=8> */
.L_x_12851:
[----:B------:R-:W-:Y:S05]  /*5160*/  BSYNC B0 ;  /* 0x0000000000007941 */ /* 0x000fea0003800000 */
.L_x_12849:
        /* <DEDUP_REMOVED lines=38> */
.L_x_12871:
        /* <DEDUP_REMOVED lines=12> */
.L_x_12870:
[----:B------:R-:W-:Y:S05]  /*5490*/  BSYNC B1 ;  /* 0x0000000000017941 */ /* 0x000fea0003800000 */
.L_x_12869:
        /* <DEDUP_REMOVED lines=13> */
.L_x_12877:
        /* <DEDUP_REMOVED lines=33> */
.L_x_12876:
[----:B------:R-:W-:-:S07]  /*5780*/  IMAD.MOV.U32 R16, RZ, RZ, R20 ;  /* 0x000000ffff107224 */ /* 0x000fce00078e0014 */
.L_x_12875:
[----:B------:R-:W-:Y:S05]  /*5790*/  BSYNC B2 ;  /* 0x0000000000027941 */ /* 0x000fea0003800000 */
.L_x_12874:
[----:B------:R-:W-:-:S13]  /*57a0*/  ISETP.GE.U32.AND P0, PT, R17, 0xc, PT ;  /* 0x0000000c1100780c */ /* 0x000fda0003f06070 */
[----:B------:R-:W-:Y:S05]  /*57b0*/  @!P0 BRA `(.L_x_12873) ;  /* 0x0000000400dc8947 */ /* 0x000fea0003800000 */
[----:B------:R-:W-:Y:S01]  /*57c0*/  BSSY B2, `(.L_x_12878) ;  /* 0x0000075000027945 */ /* 0x000fe20003800000 */
[----:B------:R-:W-:-:S07]  /*57d0*/  VIADD R11, R11, 0x10 ;  /* 0x000000100b0b7836 */ /* 0x000fce0000000000 */
.L_x_12879:
        /* <DEDUP_REMOVED lines=116> */
.L_x_12878:
[----:B------:R-:W-:-:S07]  /*5f20*/  IMAD.MOV.U32 R29, RZ, RZ, R17 ;  /* 0x000000ffff1d7224 */ /* 0x000fce00078e0011 */
.L_x_12873:
[----:B------:R-:W-:Y:S05]  /*5f30*/  BSYNC B1 ;  /* 0x0000000000017941 */ /* 0x000fea0003800000 */
.L_x_12872:
        /* <DEDUP_REMOVED lines=20> */
.L_x_12881:
[----:B------:R-:W-:Y:S05]  /*6080*/  BSYNC B1 ;  /* 0x0000000000017941 */ /* 0x000fea0003800000 */
.L_x_12880:
[----:B------:R-:W-:-:S05]  /*6090*/  IMAD.MOV.U32 R11, RZ, RZ, R21 ;  /* 0x000000ffff0b7224 */ /* 0x000fca00078e0015 */
[----:B------:R-:W-:Y:S01]  /*60a0*/  LOP3.LUT R11, R11, 0x80000000, R19, 0xb8, !PT ;  /* 0x800000000b0b7812 */ /* 0x000fe200078eb813 */
[----:B------:R-:W-:Y:S06]  /*60b0*/  BRA `(.L_x_12868) ;  /* 0x0000000000207947 */ /* 0x000fec0003800000 */
.L_x_12867:
        /* <DEDUP_REMOVED lines=8> */
.L_x_12868:
[----:B------:R-:W-:Y:S05]  /*6140*/  BSYNC B0 ;  /* 0x0000000000007941 */ /* 0x000fea0003800000 */
.L_x_12866:
        /* <DEDUP_REMOVED lines=38> */
.L_x_12888:
        /* <DEDUP_REMOVED lines=12> */
.L_x_12887:
[----:B------:R-:W-:-:S07]  /*6470*/  IMAD.MOV.U32 R18, RZ, RZ, R16 ;  /* 0x000000ffff127224 */ /* 0x000fce00078e0010 */
.L_x_12886:
[----:B------:R-:W-:Y:S05]  /*6480*/  BSYNC B1 ;  /* 0x0000000000017941 */ /* 0x000fea0003800000 */
.L_x_12885:
        /* <DEDUP_REMOVED lines=13> */
.L_x_12894:
        /* <DEDUP_REMOVED lines=33> */
.L_x_12893:
[----:B------:R-:W-:-:S07]  /*6770*/  IMAD.MOV.U32 R18, RZ, RZ, R20 ;  /* 0x000000ffff127224 */ /* 0x000fce00078e0014 */
.L_x_12892:
[----:B------:R-:W-:Y:S05]  /*6780*/  BSYNC B2 ;  /* 0x0000000000027941 */ /* 0x000fea0003800000 */
.L_x_12891:
[----:B------:R-:W-:-:S13]  /*6790*/  ISETP.GE.U32.AND P0, PT, R16, 0xc, PT ;  /* 0x0000000c1000780c */ /* 0x000fda0003f06070 */
[----:B------:R-:W-:Y:S05]  /*67a0*/  @!P0 BRA `(.L_x_12890) ;  /* 0x0000000400d88947 */ /* 0x000fea0003800000 */
[----:B------:R-:W-:Y:S01]  /*67b0*/  BSSY B2, `(.L_x_12890) ;  /* 0x0000075000027945 */ /* 0x000fe20003800000 */
[----:B------:R-:W-:-:S07]  /*67c0*/  VIADD R5, R5, 0x10 ;  /* 0x0000001005057836 */ /* 0x000fce0000000000 */
.L_x_12895:
        /* <DEDUP_REMOVED lines=116> */
.L_x_12890:
[----:B------:R-:W-:Y:S05]  /*6f10*/  BSYNC B1 ;  /* 0x0000000000017941 */ /* 0x000fea0003800000 */
.L_x_12889:
        /* <DEDUP_REMOVED lines=20> */
.L_x_12897:
[----:B------:R-:W-:Y:S05]  /*7060*/  BSYNC B1 ;  /* 0x0000000000017941 */ /* 0x000fea0003800000 */
.L_x_12896:
[----:B------:R-:W-:-:S05]  /*7070*/  IMAD.MOV.U32 R5, RZ, RZ, R17 ;  /* 0x000000ffff057224 */ /* 0x000fca00078e0011 */
[----:B------:R-:W-:Y:S01]  /*7080*/  LOP3.LUT R5, R5, 0x80000000, R13, 0xb8, !PT ;  /* 0x8000000005057812 */ /* 0x000fe200078eb80d */
[----:B------:R-:W-:Y:S06]  /*7090*/  BRA `(.L_x_12884) ;  /* 0x0000000000207947 */ /* 0x000fec0003800000 */
.L_x_12883:
        /* <DEDUP_REMOVED lines=8> */
.L_x_12884:
[----:B------:R-:W-:Y:S05]  /*7120*/  BSYNC B0 ;  /* 0x0000000000007941 */ /* 0x000fea0003800000 */
.L_x_12882:
        /* <DEDUP_REMOVED lines=25> */
[----:B------:R-:W-:-:S04]  /*72c0*/  LOP3.LUT R17, RZ, R7, RZ, 0x33, !PT ;  /* 0x00000007ff117212 */ /* 0x000fc800078e33ff */
[----:B------:R-:W-:Y:S02]  /*72d0*/  VIADDMNMX R6, R0, R17, 0xffffffff, !PT ;  /* 0xffffffff00067446 */ /* 0x000fe40007800111 */
[----:B------:R-:W-:Y:S01]  /*72e0*/  LOP3.LUT R17, R13, 0xfffff, RZ, 0xc0, !PT ;  /* 0x000fffff0d117812 */ /* 0x000fe200078ec0ff */
[----:B------:R-:W-:Y:S02]  /*72f0*/  IMAD.MOV.U32 R13, RZ, RZ, R12 ;  /* 0x000000ffff0d7224 */ /* 0x000fe400078e000c */
        /* <DEDUP_REMOVED lines=9> */
.L_x_12903:
        /* <DEDUP_REMOVED lines=12> */
.L_x_12902:
[----:B------:R-:W-:Y:S05]  /*7450*/  BSYNC B1 ;  /* 0x0000000000017941 */ /* 0x000fea0003800000 */
.L_x_12901:
        /* <DEDUP_REMOVED lines=12> */
.L_x_12908:
        /* <DEDUP_REMOVED lines=33> */
.L_x_12907:
[----:B------:R-:W-:Y:S05]  /*7730*/  BSYNC B2 ;  /* 0x0000000000027941 */ /* 0x000fea0003800000 */
.L_x_12906:
[----:B------:R-:W-:-:S13]  /*7740*/  ISETP.GE.U32.AND P0, PT, R12, 0xc, PT ;  /* 0x0000000c0c00780c */ /* 0x000fda0003f06070 */
[----:B------:R-:W-:Y:S05]  /*7750*/  @!P0 BRA `(.L_x_12905) ;  /* 0x0000000400dc8947 */ /* 0x000fea0003800000 */
[----:B------:R-:W-:Y:S01]  /*7760*/  BSSY B2, `(.L_x_12909) ;  /* 0x0000075000027945 */ /* 0x000fe20003800000 */
[----:B------:R-:W-:-:S07]  /*7770*/  VIADD R7, R7, 0x10 ;  /* 0x0000001007077836 */ /* 0x000fce0000000000 */
.L_x_12910:
        /* <DEDUP_REMOVED lines=116> */
.L_x_12909:
[----:B------:R-:W-:-:S07]  /*7ec0*/  IMAD.MOV.U32 R18, RZ, RZ, R12 ;  /* 0x000000ffff127224 */ /* 0x000fce00078e000c */
.L_x_12905:
[----:B------:R-:W-:Y:S05]  /*7ed0*/  BSYNC B1 ;  /* 0x0000000000017941 */ /* 0x000fea0003800000 */
.L_x_12904:
[----:B------:R-:W-:Y:S01]  /*7ee0*/  LOP3.LUT R7, R19, 0x7fffffff, RZ, 0xc0, !PT ;  /* 0x7fffffff13077812 */ /* 0x000fe200078ec0ff */
[----:B------:R-:W-:Y:S01]  /*7ef0*/  BSSY B1, `(.L_x_12911) ;  /* 0x0000014000017945 */ /* 0x000fe20003800000 */
[----:B------:R-:W-:Y:S01]  /*7f00*/  ISETP.NE.U32.AND P0, PT, R18, RZ, PT ;  /* 0x000000ff1200720c */ /* 0x000fe20003f05070 */
[----:B------:R-:W-:Y:S02]  /*7f10*/  IMAD.MOV.U32 R12, RZ, RZ, RZ ;  /* 0x000000ffff0c7224 */ /* 0x000fe400078e00ff */
[----:B------:R-:W-:Y:S01]  /*7f20*/  IMAD.MOV.U32 R17, RZ, RZ, RZ ;  /* 0x000000ffff117224 */ /* 0x000fe200078e00ff */
[----:B------:R-:W-:-:S13]  /*7f30*/  ISETP.NE.AND.EX P0, PT, R7, RZ, PT, P0 ;  /* 0x000000ff0700720c */ /* 0x000fda0003f05300 */
[----:B------:R-:W-:Y:S05]  /*7f40*/  @!P0 BRA `(.L_x_12912) ;  /* 0x0000000000388947 */ /* 0x000fea0003800000 */
[----:B------:R-:W-:-:S06]  /*7f50*/  IMAD.MOV.U32 R6, RZ, RZ, R18 ;  /* 0x000000ffff067224 */ /* 0x000fcc00078e0012 */
        /* <DEDUP_REMOVED lines=13> */
.L_x_12912:
[----:B------:R-:W-:Y:S05]  /*8030*/  BSYNC B1 ;  /* 0x0000000000017941 */ /* 0x000fea0003800000 */
.L_x_12911:
[----:B------:R-:W-:Y:S02]  /*8040*/  IMAD.MOV.U32 R7, RZ, RZ, R17 ;  /* 0x000000ffff077224 */ /* 0x000fe400078e0011 */
[----:B------:R-:W-:-:S03]  /*8050*/  IMAD.MOV.U32 R6, RZ, RZ, R12 ;  /* 0x000000ffff067224 */ /* 0x000fc600078e000c */
[----:B------:R-:W-:Y:S01]  /*8060*/  LOP3.LUT R7, R7, 0x80000000, R15, 0xb8, !PT ;  /* 0x8000000007077812 */ /* 0x000fe200078eb80f */
[----:B------:R-:W-:Y:S06]  /*8070*/  BRA `(.L_x_12900) ;  /* 0x0000000000207947 */ /* 0x000fec0003800000 */
.L_x_12899:
        /* <DEDUP_REMOVED lines=8> */
.L_x_12900:
[----:B------:R-:W-:Y:S05]  /*8100*/  BSYNC B0 ;  /* 0x0000000000007941 */ /* 0x000fea0003800000 */
.L_x_12898:
[----:B------:R-:W0:Y:S01]  /*8110*/  S2R R13, SR_TID.X ;  /* 0x00000000000d7919 */ /* 0x000e220000002100 */
[----:B------:R-:W-:Y:S02]  /*8120*/  ULDC.64 UR4, c[0x0][0x218] ;  /* 0x0000860000047ab9 */ /* 0x000fe40000000a00 */
[----:B------:R-:W-:-:S06]  /*8130*/  UIMAD.WIDE.U32 UR4, UR8, 0x8, UR4 ;  /* 0x00000008080478a5 */ /* 0x000fcc000f8e0004 */
[----:B------:R-:W-:Y:S02]  /*8140*/  IMAD.U32 R2, RZ, RZ, UR4 ;  /* 0x00000004ff027e24 */ /* 0x000fe4000f8e00ff */
[----:B------:R-:W-:Y:S02]  /*8150*/  IMAD.U32 R3, RZ, RZ, UR5 ;  /* 0x00000005ff037e24 */ /* 0x000fe4000f8e00ff */
[----:B0-----:R-:W-:-:S05]  /*8160*/  IMAD.WIDE R2, R13, 0x10, R2 ;  /* 0x000000100d027825 */ /* 0x001fca00078e0202 */
[----:B------:R-:W-:Y:S04]  /*8170*/  STG.E.128 desc[UR10][R2.64], R32 ;  /* 0x0000002002007986 */ /* 0x000fe8000c101d0a */
[----:B------:R-:W-:Y:S04]  /*8180*/  STG.E.128 desc[UR10][R2.64+0x800], R24 ;  /* 0x0008001802007986 */ /* 0x000fe8000c101d0a */
[----:B------:R-:W-:Y:S04]  /*8190*/  STG.E.128 desc[UR10][R2.64+0x1000], R8 ;  /* 0x0010000802007986 */ /* 0x000fe8000c101d0a */
[----:B------:R-:W-:Y:S01]  /*81a0*/  STG.E.128 desc[UR10][R2.64+0x1800], R4 ;  /* 0x0018000402007986 */ /* 0x000fe2000c101d0a */
[----:B------:R-:W-:Y:S05]  /*81b0*/  EXIT ;  /* 0x000000000000794d */ /* 0x000fea0003800000 */
.L_x_12782:
[----:B------:R-:W0:Y:S01]  /*81c0*/  S2R R0, SR_TID.X ;  /* 0x0000000000007919 */ /* 0x000e220000002100 */
[----:B------:R-:W-:Y:S02]  /*81d0*/  CS2R R20, SRZ ;  /* 0x0000000000147805 */ /* 0x000fe4000001ff00 */
[----:B0-----:R-:W-:Y:S01]  /*81e0*/  ISETP.GE.AND P1, PT, R0, UR4, PT ;  /* 0x0000000400007c0c */ /* 0x001fe2000bf26270 */
[----:B------:R-:W-:-:S12]  /*81f0*/  IMAD.MOV.U32 R32, RZ, RZ, R0 ;  /* 0x000000ffff207224 */ /* 0x000fd800078e0000 */
[C---:B------:R-:W-:Y:S02]  /*8200*/  @!P1 VIADD R33, R32.reuse, UR8 ;  /* 0x0000000820219c36 */ /* 0x040fe40008000000 */
[----:B------:R-:W-:-:S05]  /*8210*/  @!P1 VIADD R32, R32, 0x80 ;  /* 0x0000008020209836 */ /* 0x000fca0000000000 */
[----:B------:R-:W-:-:S13]  /*8220*/  ISETP.GE.AND P5, PT, R32, UR4, PT ;  /* 0x0000000420007c0c */ /* 0x000fda000bfa6270 */
[C---:B------:R-:W-:Y:S01]  /*8230*/  @!P5 VIADD R17, R32.reuse, UR8 ;  /* 0x000000082011dc36 */ /* 0x040fe20008000000 */
[----:B------:R-:W0:Y:S01]  /*8240*/  @!P5 LDC.64 R2, c[0x0][0x220] ;  /* 0x00008800ff02db82 */ /* 0x000e220000000a00 */
[----:B------:R-:W-:-:S05]  /*8250*/  @!P5 VIADD R32, R32, 0x80 ;  /* 0x000000802020d836 */ /* 0x000fca0000000000 */
[C---:B------:R-:W-:Y:S02]  /*8260*/  ISETP.GE.AND P6, PT, R32.reuse, UR4, PT ;  /* 0x0000000420007c0c */ /* 0x040fe4000bfc6270 */
[----:B------:R-:W1:Y:S11]  /*8270*/  @!P5 LDC.64 R10, c[0x0][0x228] ;  /* 0x00008a00ff0adb82 */ /* 0x000e760000000a00 */
[C---:B------:R-:W-:Y:S01]  /*8280*/  @!P6 VIADD R27, R32.reuse, UR8 ;  /* 0x00000008201bec36 */ /* 0x040fe20008000000 */
[----:B------:R-:W2:Y:S01]  /*8290*/  @!P6 LDC.64 R12, c[0x0][0x220] ;  /* 0x00008800ff0ceb82 */ /* 0x000ea20000000a00 */
[----:B------:R-:W-:Y:S01]  /*82a0*/  @!P6 VIADD R32, R32, 0x80 ;  /* 0x000000802020e836 */ /* 0x000fe20000000000 */
[----:B------:R-:W-:Y:S01]  /*82b0*/  CS2R R18, SRZ ;  /* 0x0000000000127805 */ /* 0x000fe2000001ff00 */
[----:B0-----:R-:W-:-:S03]  /*82c0*/  @!P5 IMAD.WIDE.U32 R2, R17, 0x8, R2 ;  /* 0x000000081102d825 */ /* 0x001fc600078e0002 */
[C---:B------:R-:W-:Y:S02]  /*82d0*/  ISETP.GE.AND P0, PT, R32.reuse, UR4, PT ;  /* 0x0000000420007c0c */ /* 0x040fe4000bf06270 */
[----:B------:R-:W0:Y:S01]  /*82e0*/  @!P6 LDC.64 R14, c[0x0][0x228] ;  /* 0x00008a00ff0eeb82 */ /* 0x000e220000000a00 */
[----:B------:R3:W5:Y:S10]  /*82f0*/  @!P5 LDG.E.64 R20, desc[UR10][R2.64] ;  /* 0x0000000a0214d981 */ /* 0x000774000c1e1b00 */
[C---:B------:R-:W-:Y:S01]  /*8300*/  @!P0 VIADD R9, R32.reuse, UR8 ;  /* 0x0000000820098c36 */ /* 0x040fe20008000000 */
[----:B------:R-:W4:Y:S01]  /*8310*/  @!P0 LDC.64 R42, c[0x0][0x220] ;  /* 0x00008800ff2a8b82 */ /* 0x000f220000000a00 */
[----:B------:R-:W-:-:S05]  /*8320*/  @!P0 VIADD R32, R32, 0x80 ;  /* 0x0000008020208836 */ /* 0x000fca0000000000 */
[C---:B------:R-:W-:Y:S02]  /*8330*/  ISETP.GE.AND P2, PT, R32.reuse, UR4, PT ;  /* 0x0000000420007c0c */ /* 0x040fe4000bf46270 */
[----:B------:R-:W2:Y:S11]  /*8340*/  @!P0 LDC.64 R40, c[0x0][0x228] ;  /* 0x00008a00ff288b82 */ /* 0x000eb60000000a00 */
[C---:B------:R-:W-:Y:S01]  /*8350*/  @!P2 VIADD R7, R32.reuse, UR8 ;  /* 0x000000082007ac36 */ /* 0x040fe20008000000 */
[----:B------:R-:W0:Y:S01]  /*8360*/  @!P2 LDC.64 R44, c[0x0][0x220] ;  /* 0x00008800ff2cab82 */ /* 0x000e220000000a00 */
[----:B------:R-:W-:-:S05]  /*8370*/  @!P2 VIADD R32, R32, 0x80 ;  /* 0x000000802020a836 */ /* 0x000fca0000000000 */
[C---:B------:R-:W-:Y:S02]  /*8380*/  ISETP.GE.AND P3, PT, R32.reuse, UR4, PT ;  /* 0x0000000420007c0c */ /* 0x040fe4000bf66270 */
[----:B------:R-:W0:Y:S11]  /*8390*/  @!P2 LDC.64 R4, c[0x0][0x228] ;  /* 0x00008a00ff04ab82 */ /* 0x000e360000000a00 */
[C---:B------:R-:W-:Y:S01]  /*83a0*/  @!P3 VIADD R39, R32.reuse, UR8 ;  /* 0x000000082027bc36 */ /* 0x040fe20008000000 */
[----:B------:R-:W0:Y:S01]  /*83b0*/  @!P3 LDC.64 R24, c[0x0][0x220] ;  /* 0x00008800ff18bb82 */ /* 0x000e220000000a00 */
[----:B------:R-:W-:-:S05]  /*83c0*/  @!P3 VIADD R32, R32, 0x80 ;  /* 0x000000802020b836 */ /* 0x000fca0000000000 */
[C---:B------:R-:W-:Y:S01]  /*83d0*/  ISETP.GE.AND P4, PT, R32.reuse, UR4, PT ;  /* 0x0000000420007c0c */ /* 0x040fe2000bf86270 */
[----:B-1----:R-:W-:Y:S01]  /*83e0*/  @!P5 IMAD.WIDE.U32 R10, R17, 0x8, R10 ;  /* 0x00000008110ad825 */ /* 0x002fe200078e000a */
[----:B---3--:R-:W1:Y:S04]  /*83f0*/  @!P3 LDC.64 R2, c[0x0][0x228] ;  /* 0x00008a00ff02bb82 */ /* 0x008e680000000a00 */
[----:B------:R-:W5:Y:S07]  /*8400*/  @!P5 LDG.E.64 R18, desc[UR10][R10.64] ;  /* 0x0000000a0a12d981 */ /* 0x000f6e000c1e1b00 */
[C---:B------:R-:W-:Y:S01]  /*8410*/  @!P4 VIADD R37, R32.reuse, UR8 ;  /* 0x000000082025cc36 */ /* 0x040fe20008000000 */
[----:B------:R-:W3:Y:S01]  /*8420*/  @!P4 LDC.64 R30, c[0x0][0x220] ;  /* 0x00008800ff1ecb82 */ /* 0x000ee20000000a00 */
[----:B------:R-:W-:-:S05]  /*8430*/  @!P4 VIADD R32, R32, 0x80 ;  /* 0x000000802020c836 */ /* 0x000fca0000000000 */
[----:B------:R-:W-:Y:S01]  /*8440*/  ISETP.GE.AND P5, PT, R32, UR4, PT ;  /* 0x0000000420007c0c */ /* 0x000fe2000bfa6270 */
[C---:B----4-:R-:W-:Y:S01]  /*8450*/  @!P0 IMAD.WIDE.U32 R42, R9.reuse, 0x8, R42 ;  /* 0x00000008092a8825 */ /* 0x050fe200078e002a */
[----:B------:R-:W-:Y:S01]  /*8460*/  CS2R R16, SRZ ;  /* 0x0000000000107805 */ /* 0x000fe2000001ff00 */
[----:B------:R-:W4:Y:S02]  /*8470*/  @!P4 LDC.64 R34, c[0x0][0x228] ;  /* 0x00008a00ff22cb82 */ /* 0x000f240000000a00 */
[----:B--2---:R-:W-:Y:S01]  /*8480*/  @!P0 IMAD.WIDE.U32 R40, R9, 0x8, R40 ;  /* 0x0000000809288825 */ /* 0x004fe200078e0028 */
[----:B------:R-:W-:-:S03]  /*8490*/  CS2R R8, SRZ ;  /* 0x0000000000087805 */ /* 0x000fc6000001ff00 */
[----:B------:R-:W-:-:S04]  /*84a0*/  @!P6 IMAD.WIDE.U32 R22, R27, 0x8, R12 ;  /* 0x000000081b16e825 */ /* 0x000fc800078e000c */
[----:B0-----:R-:W-:Y:S01]  /*84b0*/  @!P6 IMAD.WIDE.U32 R26, R27, 0x8, R14 ;  /* 0x000000081b1ae825 */ /* 0x001fe200078e000e */
[----:B------:R-:W-:Y:S01]  /*84c0*/  CS2R R14, SRZ ;  /* 0x00000000000e7805 */ /* 0x000fe2000001ff00 */
[----:B------:R0:W5:Y:S02]  /*84d0*/  @!P6 LDG.E.64 R16, desc[UR10][R22.64] ;  /* 0x0000000a1610e981 */ /* 0x000164000c1e1b00 */
[----:B------:R-:W-:-:S03]  /*84e0*/  @!P2 IMAD.WIDE.U32 R44, R7, 0x8, R44 ;  /* 0x00000008072ca825 */ /* 0x000fc600078e002c */
[----:B------:R2:W5:Y:S01]  /*84f0*/  @!P6 LDG.E.64 R14, desc[UR10][R26.64] ;  /* 0x0000000a1a0ee981 */ /* 0x000562000c1e1b00 */
[----:B------:R-:W-:Y:S01]  /*8500*/  @!P2 IMAD.WIDE.U32 R28, R7, 0x8, R4 ;  /* 0x00000008071ca825 */ /* 0x000fe200078e0004 */
[----:B------:R-:W-:Y:S02]  /*8510*/  CS2R R6, SRZ ;  /* 0x0000000000067805 */ /* 0x000fe4000001ff00 */
[----:B------:R1:W5:Y:S01]  /*8520*/  @!P2 LDG.E.64 R8, desc[UR10][R44.64] ;  /* 0x0000000a2c08a981 */ /* 0x000362000c1e1b00 */
[----:B0-----:R-:W0:Y:S03]  /*8530*/  @!P5 LDC.64 R22, c[0x0][0x220] ;  /* 0x00008800ff16db82 */ /* 0x001e260000000a00 */
[----:B------:R3:W5:Y:S05]  /*8540*/  @!P2 LDG.E.64 R6, desc[UR10][R28.64] ;  /* 0x0000000a1c06a981 */ /* 0x00076a000c1e1b00 */
[----:B--2---:R-:W2:Y:S01]  /*8550*/  @!P1 LDC.64 R26, c[0x0][0x220] ;  /* 0x00008800ff1a9b82 */ /* 0x004ea20000000a00 */
[----:B-1----:R-:W-:-:S07]  /*8560*/  @!P3 IMAD.WIDE.U32 R44, R39, 0x8, R24 ;  /* 0x00000008272cb825 */ /* 0x002fce00078e0018 */
[----:B------:R-:W1:Y:S01]  /*8570*/  @!P5 LDC.64 R24, c[0x0][0x228] ;  /* 0x00008a00ff18db82 */ /* 0x000e620000000a00 */
[----:B------:R-:W-:-:S07]  /*8580*/  CS2R R10, SRZ ;  /* 0x00000000000a7805 */ /* 0x000fce000001ff00 */
[----:B---3--:R-:W3:Y:S01]  /*8590*/  @!P1 LDC.64 R28, c[0x0][0x228] ;  /* 0x00008a00ff1c9b82 */ /* 0x008ee20000000a00 */
[----:B------:R-:W-:Y:S01]  /*85a0*/  CS2R R12, SRZ ;  /* 0x00000000000c7805 */ /* 0x000fe2000001ff00 */
[----:B------:R4:W5:Y:S01]  /*85b0*/  @!P0 LDG.E.64 R10, desc[UR10][R40.64] ;  /* 0x0000000a280a8981 */ /* 0x000962000c1e1b00 */
[----:B------:R-:W-:Y:S01]  /*85c0*/  CS2R R4, SRZ ;  /* 0x0000000000047805 */ /* 0x000fe2000001ff00 */
[----:B------:R-:W-:Y:S01]  /*85d0*/  @!P3 IMAD.WIDE.U32 R38, R39, 0x8, R2 ;  /* 0x000000082726b825 */ /* 0x000fe200078e0002 */
[----:B------:R-:W-:Y:S02]  /*85e0*/  CS2R R2, SRZ ;  /* 0x0000000000027805 */ /* 0x000fe4000001ff00 */
[----:B------:R4:W5:Y:S04]  /*85f0*/  @!P0 LDG.E.64 R12, desc[UR10][R42.64] ;  /* 0x0000000a2a0c8981 */ /* 0x000968000c1e1b00 */
[----:B------:R0:W5:Y:S01]  /*8600*/  @!P3 LDG.E.64 R4, desc[UR10][R44.64] ;  /* 0x0000000a2c04b981 */ /* 0x000162000c1e1b00 */
[----:B----4-:R-:W-:Y:S01]  /*8610*/  @!P4 IMAD.WIDE.U32 R40, R37, 0x8, R30 ;  /* 0x000000082528c825 */ /* 0x010fe200078e001e */
[----:B------:R-:W-:-:S02]  /*8620*/  CS2R R30, SRZ ;  /* 0x00000000001e7805 */ /* 0x000fc4000001ff00 */
[----:B------:R4:W5:Y:S01]  /*8630*/  @!P3 LDG.E.64 R2, desc[UR10][R38.64] ;  /* 0x0000000a2602b981 */ /* 0x000962000c1e1b00 */
[----:B------:R-:W-:-:S03]  /*8640*/  @!P5 VIADD R43, R32, UR8 ;  /* 0x00000008202bdc36 */ /* 0x000fc60008000000 */
[----:B------:R4:W5:Y:S01]  /*8650*/  @!P4 LDG.E.64 R30, desc[UR10][R40.64] ;  /* 0x0000000a281ec981 */ /* 0x000962000c1e1b00 */
[----:B0-----:R-:W-:-:S04]  /*8660*/  @!P5 IMAD.WIDE.U32 R44, R43, 0x8, R22 ;  /* 0x000000082b2cd825 */ /* 0x001fc800078e0016 */
[----:B-1----:R-:W-:Y:S01]  /*8670*/  @!P5 IMAD.WIDE.U32 R22, R43, 0x8, R24 ;  /* 0x000000082b16d825 */ /* 0x002fe200078e0018 */
[----:B------:R-:W-:Y:S02]  /*8680*/  CS2R R24, SRZ ;  /* 0x0000000000187805 */ /* 0x000fe4000001ff00 */
[----:B----4-:R-:W-:Y:S01]  /*8690*/  CS2R R38, SRZ ;  /* 0x0000000000267805 */ /* 0x010fe2000001ff00 */
[----:B------:R-:W-:Y:S01]  /*86a0*/  @!P4 IMAD.WIDE.U32 R40, R37, 0x8, R34 ;  /* 0x000000082528c825 */ /* 0x000fe200078e0022 */
[----:B------:R-:W-:Y:S02]  /*86b0*/  CS2R R36, SRZ ;  /* 0x0000000000247805 */ /* 0x000fe4000001ff00 */
[----:B------:R-:W-:Y:S01]  /*86c0*/  CS2R R34, SRZ ;  /* 0x0000000000227805 */ /* 0x000fe2000001ff00 */
[----:B------:R0:W5:Y:S01]  /*86d0*/  @!P5 LDG.E.64 R24, desc[UR10][R22.64] ;  /* 0x0000000a1618d981 */ /* 0x000162000c1e1b00 */
[----:B--2---:R-:W-:Y:S01]  /*86e0*/  @!P1 IMAD.WIDE.U32 R42, R33, 0x8, R26 ;  /* 0x00000008212a9825 */ /* 0x004fe200078e001a */
[----:B------:R-:W-:-:S02]  /*86f0*/  CS2R R26, SRZ ;  /* 0x00000000001a7805 */ /* 0x000fc4000001ff00 */
[----:B------:R0:W5:Y:S01]  /*8700*/  @!P4 LDG.E.64 R36, desc[UR10][R40.64] ;  /* 0x0000000a2824c981 */ /* 0x000162000c1e1b00 */
[----:B---3--:R-:W-:-:S03]  /*8710*/  @!P1 IMAD.WIDE.U32 R28, R33, 0x8, R28 ;  /* 0x00000008211c9825 */ /* 0x008fc600078e001c */
[----:B------:R0:W5:Y:S04]  /*8720*/  @!P5 LDG.E.64 R34, desc[UR10][R44.64] ;  /* 0x0000000a2c22d981 */ /* 0x000168000c1e1b00 */
[----:B------:R0:W5:Y:S04]  /*8730*/  @!P1 LDG.E.64 R26, desc[UR10][R42.64] ;  /* 0x0000000a2a1a9981 */ /* 0x000168000c1e1b00 */
[----:B------:R0:W5:Y:S01]  /*8740*/  @!P1 LDG.E.64 R38, desc[UR10][R28.64] ;  /* 0x0000000a1c269981 */ /* 0x000162000c1e1b00 */
[----:B------:R-:W-:Y:S04]  /*8750*/  BSSY B0, `(.L_x_12913) ;  /* 0x00000fe000007945 */ /* 0x000fe80003800000 */
[----:B------:R-:W-:Y:S05]  /*8760*/  @P1 BRA `(.L_x_12914) ;  /* 0x0000000c00f01947 */ /* 0x000fea0003800000 */
[----:B0----5:R-:W-:Y:S01]  /*8770*/  LOP3.LUT R29, R39, 0x7fffffff, RZ, 0xc0, !PT ;  /* 0x7fffffff271d7812 */ /* 0x021fe200078ec0ff */
        /* <DEDUP_REMOVED lines=36> */
.L_x_12919:
        /* <DEDUP_REMOVED lines=12> */
.L_x_12918:
[----:B------:R-:W-:Y:S02]  /*8a80*/  IMAD.MOV.U32 R32, RZ, RZ, R41 ;  /* 0x000000ffff207224 */ /* 0x000fe400078e0029 */
[----:B------:R-:W-:-:S07]  /*8a90*/  IMAD.MOV.U32 R41, RZ, RZ, R42 ;  /* 0x000000ffff297224 */ /* 0x000fce00078e002a */
.L_x_12917:
[----:B------:R-:W-:Y:S05]  /*8aa0*/  BSYNC B1 ;  /* 0x0000000000017941 */ /* 0x000fea0003800000 */
.L_x_12916:
        /* <DEDUP_REMOVED lines=13> */
.L_x_12925:
        /* <DEDUP_REMOVED lines=33> */
.L_x_12924:
[----:B------:R-:W-:Y:S02]  /*8d90*/  IMAD.MOV.U32 R32, RZ, RZ, R41 ;  /* 0x000000ffff207224 */ /* 0x000fe400078e0029 */
[----:B------:R-:W-:-:S07]  /*8da0*/  IMAD.MOV.U32 R41, RZ, RZ, R42 ;  /* 0x000000ffff297224 */ /* 0x000fce00078e002a */
.L_x_12923:
[----:B------:R-:W-:Y:S05]  /*8db0*/  BSYNC B2 ;  /* 0x0000000000027941 */ /* 0x000fea0003800000 */
.L_x_12922:
[----:B------:R-:W-:-:S13]  /*8dc0*/  ISETP.GE.U32.AND P0, PT, R39, 0xc, PT ;  /* 0x0000000c2700780c */ /* 0x000fda0003f06070 */
[----:B------:R-:W-:Y:S05]  /*8dd0*/  @!P0 BRA `(.L_x_12921) ;  /* 0x0000000400d88947 */ /* 0x000fea0003800000 */
[----:B------:R-:W-:Y:S01]  /*8de0*/  BSSY B2, `(.L_x_12921) ;  /* 0x0000075000027945 */ /* 0x000fe20003800000 */
[----:B------:R-:W-:-:S07]  /*8df0*/  VIADD R40, R40, 0x10 ;  /* 0x0000001028287836 */ /* 0x000fce0000000000 */
.L_x_12926:
        /* <DEDUP_REMOVED lines=116> */
.L_x_12921:
[----:B------:R-:W-:Y:S05]  /*9540*/  BSYNC B1 ;  /* 0x0000000000017941 */ /* 0x000fea0003800000 */
.L_x_12920:
        /* <DEDUP_REMOVED lines=20> */
.L_x_12928:
[----:B------:R-:W-:Y:S05]  /*9690*/  BSYNC B1 ;  /* 0x0000000000017941 */ /* 0x000fea0003800000 */
.L_x_12927:
[----:B------:R-:W-:Y:S01]  /*96a0*/  IMAD.MOV.U32 R22, RZ, RZ, R28 ;  /* 0x000000ffff167224 */ /* 0x000fe200078e001c */
[----:B------:R-:W-:Y:S01]  /*96b0*/  LOP3.LUT R23, R23, 0x80000000, R27, 0xb8, !PT ;  /* 0x8000000017177812 */ /* 0x000fe200078eb81b */
[----:B------:R-:W-:Y:S06]  /*96c0*/  BRA `(.L_x_12914) ;  /* 0x0000000000187947 */ /* 0x000fec0003800000 */
.L_x_12915:
[----:B------:R-:W-:-:S06]  /*96d0*/  DSETP.GTU.AND P0, PT, R28, +INF , PT ;  /* 0x7ff000001c00742a */ /* 0x000fcc0003f0c000 */
[----:B------:R-:W-:-:S14]  /*96e0*/  DSETP.LE.AND P0, PT, R32, +INF , !P0 ;  /* 0x7ff000002000742a */ /* 0x000fdc0004703000 */
[----:B------:R-:W-:Y:S02]  /*96f0*/  @P0 DSETP.NEU.AND P2, PT, R32, +INF , PT ;  /* 0x7ff000002000042a */ /* 0x000fe40003f4d000 */
[----:B------:R-:W-:-:S06]  /*9700*/  @!P0 DADD R22, R38, R26 ;  /* 0x0000000026168229 */ /* 0x000fcc000000001a */
[----:B------:R-:W-:Y:S02]  /*9710*/  @P0 FSEL R22, R26, RZ, P2 ;  /* 0x000000ff1a160208 */ /* 0x000fe40001000000 */
[----:B------:R-:W-:-:S07]  /*9720*/  @P0 FSEL R23, R27, -QNAN , P2 ;  /* 0xfff800001b170808 */ /* 0x000fce0001000000 */
.L_x_12914:
[----:B------:R-:W-:Y:S05]  /*9730*/  BSYNC B0 ;  /* 0x0000000000007941 */ /* 0x000fea0003800000 */
.L_x_12913:
[----:B0-----:R-:W-:Y:S01]  /*9740*/  VIADD R28, R0, 0x80 ;  /* 0x00000080001c7836 */ /* 0x001fe20000000000 */
        /* <DEDUP_REMOVED lines=39> */
.L_x_12935:
        /* <DEDUP_REMOVED lines=12> */
.L_x_12934:
[----:B------:R-:W-:Y:S02]  /*9a80*/  IMAD.MOV.U32 R40, RZ, RZ, R39 ;  /* 0x000000ffff287224 */ /* 0x000fe400078e0027 */
[----:B------:R-:W-:-:S07]  /*9a90*/  IMAD.MOV.U32 R39, RZ, RZ, R42 ;  /* 0x000000ffff277224 */ /* 0x000fce00078e002a */
.L_x_12933:
[----:B------:R-:W-:Y:S05]  /*9aa0*/  BSYNC B1 ;  /* 0x0000000000017941 */ /* 0x000fea0003800000 */
.L_x_12932:
        /* <DEDUP_REMOVED lines=13> */
.L_x_12941:
        /* <DEDUP_REMOVED lines=33> */
.L_x_12940:
[----:B------:R-:W-:-:S07]  /*9d90*/  IMAD.MOV.U32 R39, RZ, RZ, R41 ;  /* 0x000000ffff277224 */ /* 0x000fce00078e0029 */
.L_x_12939:
[----:B------:R-:W-:Y:S05]  /*9da0*/  BSYNC B2 ;  /* 0x0000000000027941 */ /* 0x000fea0003800000 */
.L_x_12938:
[----:B------:R-:W-:-:S13]  /*9db0*/  ISETP.GE.U32.AND P0, PT, R29, 0xc, PT ;  /* 0x0000000c1d00780c */ /* 0x000fda0003f06070 */
[----:B------:R-:W-:Y:S05]  /*9dc0*/  @!P0 BRA `(.L_x_12937) ;  /* 0x0000000400d88947 */ /* 0x000fea0003800000 */
[----:B------:R-:W-:Y:S01]  /*9dd0*/  BSSY B2, `(.L_x_12937) ;  /* 0x0000075000027945 */ /* 0x000fe20003800000 */
[----:B------:R-:W-:-:S07]  /*9de0*/  VIADD R33, R33, 0x10 ;  /* 0x0000001021217836 */ /* 0x000fce0000000000 */
.L_x_12942:
        /* <DEDUP_REMOVED lines=116> */
.L_x_12937:
[----:B------:R-:W-:Y:S05]  /*a530*/  BSYNC B1 ;  /* 0x0000000000017941 */ /* 0x000fea0003800000 */
.L_x_12936:
        /* <DEDUP_REMOVED lines=20> */
.L_x_12944:
[----:B------:R-:W-:Y:S05]  /*a680*/  BSYNC B1 ;  /* 0x0000000000017941 */ /* 0x000fea0003800000 */
.L_x_12943:
[----:B------:R-:W-:Y:S01]  /*a690*/  IMAD.MOV.U32 R18, RZ, RZ, R26 ;  /* 0x000000ffff127224 */ /* 0x000fe200078e001a */
[----:B------:R-:W-:Y:S01]  /*a6a0*/  LOP3.LUT R19, R19, 0x80000000, R21, 0xb8, !PT ;  /* 0x8000000013137812 */ /* 0x000fe200078eb815 */
[----:B------:R-:W-:Y:S06]  /*a6b0*/  BRA `(.L_x_12930) ;  /* 0x0000000000187947 */ /* 0x000fec0003800000 */
.L_x_12931:
[----:B------:R-:W-:-:S06]  /*a6c0*/  DSETP.GTU.AND P0, PT, R26, +INF , PT ;  /* 0x7ff000001a00742a */ /* 0x000fcc0003f0c000 */
[----:B------:R-:W-:-:S14]  /*a6d0*/  DSETP.LE.AND P0, PT, R32, +INF , !P0 ;  /* 0x7ff000002000742a */ /* 0x000fdc0004703000 */
[----:B------:R-:W-:Y:S02]  /*a6e0*/  @P0 DSETP.NEU.AND P2, PT, R32, +INF , PT ;  /* 0x7ff000002000042a */ /* 0x000fe40003f4d000 */
[----:B------:R-:W-:-:S06]  /*a6f0*/  @!P0 DADD R18, R18, R20 ;  /* 0x0000000012128229 */ /* 0x000fcc0000000014 */
[----:B------:R-:W-:Y:S02]  /*a700*/  @P0 FSEL R18, R20, RZ, P2 ;  /* 0x000000ff14120208 */ /* 0x000fe40001000000 */
[----:B------:R-:W-:-:S07]  /*a710*/  @P0 FSEL R19, R21, -QNAN , P2 ;  /* 0xfff8000015130808 */ /* 0x000fce0001000000 */
.L_x_12930:
[----:B------:R-:W-:Y:S05]  /*a720*/  BSYNC B0 ;  /* 0x0000000000007941 */ /* 0x000fea0003800000 */
.L_x_12929:
        /* <DEDUP_REMOVED lines=40> */
.L_x_12951:
        /* <DEDUP_REMOVED lines=12> */
.L_x_12950:
[----:B------:R-:W-:-:S07]  /*aa70*/  IMAD.MOV.U32 R38, RZ, RZ, R33 ;  /* 0x000000ffff267224 */ /* 0x000fce00078e0021 */
.L_x_12949:
[----:B------:R-:W-:Y:S05]  /*aa80*/  BSYNC B1 ;  /* 0x0000000000017941 */ /* 0x000fea0003800000 */
.L_x_12948:
        /* <DEDUP_REMOVED lines=12> */
.L_x_12956:
        /* <DEDUP_REMOVED lines=33> */
.L_x_12955:
[----:B------:R-:W-:Y:S05]  /*ad60*/  BSYNC B2 ;  /* 0x0000000000027941 */ /* 0x000fea0003800000 */
.L_x_12954:
[----:B------:R-:W-:-:S13]  /*ad70*/  ISETP.GE.U32.AND P0, PT, R29, 0xc, PT ;  /* 0x0000000c1d00780c */ /* 0x000fda0003f06070 */
[----:B------:R-:W-:Y:S05]  /*ad80*/  @!P0 BRA `(.L_x_12953) ;  /* 0x0000000400dc8947 */ /* 0x000fea0003800000 */
[----:B------:R-:W-:Y:S01]  /*ad90*/  BSSY B2, `(.L_x_12957) ;  /* 0x0000075000027945 */ /* 0x000fe20003800000 */
[----:B------:R-:W-:-:S07]  /*ada0*/  VIADD R27, R27, 0x10 ;  /* 0x000000101b1b7836 */ /* 0x000fce0000000000 */
.L_x_12958:
        /* <DEDUP_REMOVED lines=116> */
.L_x_12957:
[----:B------:R-:W-:-:S07]  /*b4f0*/  IMAD.MOV.U32 R39, RZ, RZ, R29 ;  /* 0x000000ffff277224 */ /* 0x000fce00078e001d */
.L_x_12953:
[----:B------:R-:W-:Y:S05]  /*b500*/  BSYNC B1 ;  /* 0x0000000000017941 */ /* 0x000fea0003800000 */
.L_x_12952:
        /* <DEDUP_REMOVED lines=20> */
.L_x_12960:
[----:B------:R-:W-:Y:S05]  /*b650*/  BSYNC B1 ;  /* 0x0000000000017941 */ /* 0x000fea0003800000 */
.L_x_12959:
[----:B------:R-:W-:Y:S01]  /*b660*/  IMAD.MOV.U32 R14, RZ, RZ, R20 ;  /* 0x000000ffff0e7224 */ /* 0x000fe200078e0014 */
[----:B------:R-:W-:Y:S01]  /*b670*/  LOP3.LUT R15, R15, 0x80000000, R17, 0xb8, !PT ;  /* 0x800000000f0f7812 */ /* 0x000fe200078eb811 */
[----:B------:R-:W-:Y:S06]  /*b680*/  BRA `(.L_x_12946) ;  /* 0x0000000000187947 */ /* 0x000fec0003800000 */
.L_x_12947:
[----:B------:R-:W-:-:S06]  /*b690*/  DSETP.GTU.AND P0, PT, R20, +INF , PT ;  /* 0x7ff000001400742a */ /* 0x000fcc0003f0c000 */
[----:B------:R-:W-:-:S14]  /*b6a0*/  DSETP.LE.AND P0, PT, R26, +INF , !P0 ;  /* 0x7ff000001a00742a */ /* 0x000fdc0004703000 */
[----:B------:R-:W-:Y:S02]  /*b6b0*/  @P0 DSETP.NEU.AND P2, PT, R26, +INF , PT ;  /* 0x7ff000001a00042a */ /* 0x000fe40003f4d000 */
[----:B------:R-:W-:-:S06]  /*b6c0*/  @!P0 DADD R14, R14, R16 ;  /* 0x000000000e0e8229 */ /* 0x000fcc0000000010 */
[----:B------:R-:W-:Y:S02]  /*b6d0*/  @P0 FSEL R14, R16, RZ, P2 ;  /* 0x000000ff100e0208 */ /* 0x000fe40001000000 */
[----:B------:R-:W-:-:S07]  /*b6e0*/  @P0 FSEL R15, R17, -QNAN , P2 ;  /* 0xfff80000110f0808 */ /* 0x000fce0001000000 */
.L_x_12946:
[----:B------:R-:W-:Y:S05]  /*b6f0*/  BSYNC B0 ;  /* 0x0000000000007941 */ /* 0x000fea0003800000 */
.L_x_12945:
        /* <DEDUP_REMOVED lines=40> */
.L_x_12967:
        /* <DEDUP_REMOVED lines=12> */
.L_x_12966:
[----:B------:R-:W-:-:S07]  /*ba40*/  IMAD.MOV.U32 R26, RZ, RZ, R29 ;  /* 0x000000ffff1a7224 */ /* 0x000fce00078e001d */
.L_x_12965:
[----:B------:R-:W-:Y:S05]  /*ba50*/  BSYNC B1 ;  /* 0x0000000000017941 */ /* 0x000fea0003800000 */
.L_x_12964:
        /* <DEDUP_REMOVED lines=13> */
.L_x_12973:
        /* <DEDUP_REMOVED lines=33> */
.L_x_12972:
[----:B------:R-:W-:Y:S02]  /*bd40*/  IMAD.MOV.U32 R26, RZ, RZ, R29 ;  /* 0x000000ffff1a7224 */ /* 0x000fe400078e001d */
[----:B------:R-:W-:-:S07]  /*bd50*/  IMAD.MOV.U32 R33, RZ, RZ, R38 ;  /* 0x000000ffff217224 */ /* 0x000fce00078e0026 */
.L_x_12971:
[----:B------:R-:W-:Y:S05]  /*bd60*/  BSYNC B2 ;  /* 0x0000000000027941 */ /* 0x000fea0003800000 */
.L_x_12970:
[----:B------:R-:W-:-:S13]  /*bd70*/  ISETP.GE.U32.AND P0, PT, R27, 0xc, PT ;  /* 0x0000000c1b00780c */ /* 0x000fda0003f06070 */
[----:B------:R-:W-:Y:S05]  /*bd80*/  @!P0 BRA `(.L_x_12969) ;  /* 0x0000000400dc8947 */ /* 0x000fea0003800000 */
[----:B------:R-:W-:Y:S01]  /*bd90*/  BSSY B2, `(.L_x_12974) ;  /* 0x0000075000027945 */ /* 0x000fe20003800000 */
[----:B------:R-:W-:-:S07]  /*bda0*/  VIADD R21, R21, 0x10 ;  /* 0x0000001015157836 */ /* 0x000fce0000000000 */
.L_x_12975:
        /* <DEDUP_REMOVED lines=116> */
.L_x_12974:
[----:B------:R-:W-:-:S07]  /*c4f0*/  IMAD.MOV.U32 R33, RZ, RZ, R27 ;  /* 0x000000ffff217224 */ /* 0x000fce00078e001b */
.L_x_12969:
[----:B------:R-:W-:Y:S05]  /*c500*/  BSYNC B1 ;  /* 0x0000000000017941 */ /* 0x000fea0003800000 */
.L_x_12968:
        /* <DEDUP_REMOVED lines=20> */
.L_x_12977:
[----:B------:R-:W-:Y:S05]  /*c650*/  BSYNC B1 ;  /* 0x0000000000017941 */ /* 0x000fea0003800000 */
.L_x_12976:
[----:B------:R-:W-:Y:S01]  /*c660*/  IMAD.MOV.U32 R10, RZ, RZ, R16 ;  /* 0x000000ffff0a7224 */ /* 0x000fe200078e0010 */
[----:B------:R-:W-:Y:S01]  /*c670*/  LOP3.LUT R11, R11, 0x80000000, R13, 0xb8, !PT ;  /* 0x800000000b0b7812 */ /* 0x000fe200078eb80d */
[----:B------:R-:W-:Y:S06]  /*c680*/  BRA `(.L_x_12962) ;  /* 0x0000000000187947 */ /* 0x000fec0003800000 */
.L_x_12963:
[----:B------:R-:W-:-:S06]  /*c690*/  DSETP.GTU.AND P0, PT, R16, +INF , PT ;  /* 0x7ff000001000742a */ /* 0x000fcc0003f0c000 */
[----:B------:R-:W-:-:S14]  /*c6a0*/  DSETP.LE.AND P0, PT, R20, +INF , !P0 ;  /* 0x7ff000001400742a */ /* 0x000fdc0004703000 */
[----:B------:R-:W-:Y:S02]  /*c6b0*/  @P0 DSETP.NEU.AND P2, PT, R20, +INF , PT ;  /* 0x7ff000001400042a */ /* 0x000fe40003f4d000 */
[----:B------:R-:W-:-:S06]  /*c6c0*/  @!P0 DADD R10, R10, R12 ;  /* 0x000000000a0a8229 */ /* 0x000fcc000000000c */
[----:B------:R-:W-:Y:S02]  /*c6d0*/  @P0 FSEL R10, R12, RZ, P2 ;  /* 0x000000ff0c0a0208 */ /* 0x000fe40001000000 */
[----:B------:R-:W-:-:S07]  /*c6e0*/  @P0 FSEL R11, R13, -QNAN , P2 ;  /* 0xfff800000d0b0808 */ /* 0x000fce0001000000 */
.L_x_12962:
[----:B------:R-:W-:Y:S05]  /*c6f0*/  BSYNC B0 ;  /* 0x0000000000007941 */ /* 0x000fea0003800000 */
.L_x_12961:
        /* <DEDUP_REMOVED lines=41> */
.L_x_12983:
        /* <DEDUP_REMOVED lines=12> */
.L_x_12982:
[----:B------:R-:W-:Y:S05]  /*ca50*/  BSYNC B1 ;  /* 0x0000000000017941 */ /* 0x000fea0003800000 */
.L_x_12981:
        /* <DEDUP_REMOVED lines=13> */
.L_x_12989:
        /* <DEDUP_REMOVED lines=33> */
.L_x_12988:
[----:B------:R-:W-:-:S07]  /*cd40*/  IMAD.MOV.U32 R16, RZ, RZ, R27 ;  /* 0x000000ffff107224 */ /* 0x000fce00078e001b */
.L_x_12987:
[----:B------:R-:W-:Y:S05]  /*cd50*/  BSYNC B2 ;  /* 0x0000000000027941 */ /* 0x000fea0003800000 */
.L_x_12986:
[----:B------:R-:W-:-:S13]  /*cd60*/  ISETP.GE.U32.AND P0, PT, R26, 0xc, PT ;  /* 0x0000000c1a00780c */ /* 0x000fda0003f06070 */
[----:B------:R-:W-:Y:S05]  /*cd70*/  @!P0 BRA `(.L_x_12985) ;  /* 0x0000000400e08947 */ /* 0x000fea0003800000 */
[----:B------:R-:W-:Y:S01]  /*cd80*/  BSSY B2, `(.L_x_12990) ;  /* 0x0000075000027945 */ /* 0x000fe20003800000 */
[----:B------:R-:W-:-:S07]  /*cd90*/  VIADD R16, R17, 0x10 ;  /* 0x0000001011107836 */ /* 0x000fce0000000000 */
.L_x_12991:
        /* <DEDUP_REMOVED lines=116> */
.L_x_12990:
[----:B------:R-:W-:Y:S02]  /*d4e0*/  IMAD.MOV.U32 R16, RZ, RZ, R17 ;  /* 0x000000ffff107224 */ /* 0x000fe400078e0011 */
[----:B------:R-:W-:-:S07]  /*d4f0*/  IMAD.MOV.U32 R32, RZ, RZ, R26 ;  /* 0x000000ffff207224 */ /* 0x000fce00078e001a */
.L_x_12985:
[----:B------:R-:W-:Y:S05]  /*d500*/  BSYNC B1 ;  /* 0x0000000000017941 */ /* 0x000fea0003800000 */
.L_x_12984:
        /* <DEDUP_REMOVED lines=20> */
.L_x_12993:
[----:B------:R-:W-:Y:S05]  /*d650*/  BSYNC B1 ;  /* 0x0000000000017941 */ /* 0x000fea0003800000 */
.L_x_12992:
[----:B------:R-:W-:Y:S01]  /*d660*/  IMAD.MOV.U32 R6, RZ, RZ, R12 ;  /* 0x000000ffff067224 */ /* 0x000fe200078e000c */
[----:B------:R-:W-:Y:S01]  /*d670*/  LOP3.LUT R7, R7, 0x80000000, R9, 0xb8, !PT ;  /* 0x8000000007077812 */ /* 0x000fe200078eb809 */
[----:B------:R-:W-:Y:S06]  /*d680*/  BRA `(.L_x_12979) ;  /* 0x0000000000187947 */ /* 0x000fec0003800000 */
.L_x_12980:
[----:B------:R-:W-:-:S06]  /*d690*/  DSETP.GTU.AND P0, PT, R12, +INF , PT ;  /* 0x7ff000000c00742a */ /* 0x000fcc0003f0c000 */
[----:B------:R-:W-:-:S14]  /*d6a0*/  DSETP.LE.AND P0, PT, R16, +INF , !P0 ;  /* 0x7ff000001000742a */ /* 0x000fdc0004703000 */
[----:B------:R-:W-:Y:S02]  /*d6b0*/  @P0 DSETP.NEU.AND P2, PT, R16, +INF , PT ;  /* 0x7ff000001000042a */ /* 0x000fe40003f4d000 */
[----:B------:R-:W-:-:S06]  /*d6c0*/  @!P0 DADD R6, R6, R8 ;  /* 0x0000000006068229 */ /* 0x000fcc0000000008 */
[----:B------:R-:W-:Y:S02]  /*d6d0*/  @P0 FSEL R6, R8, RZ, P2 ;  /* 0x000000ff08060208 */ /* 0x000fe40001000000 */
[----:B------:R-:W-:-:S07]  /*d6e0*/  @P0 FSEL R7, R9, -QNAN , P2 ;  /* 0xfff8000009070808 */ /* 0x000fce0001000000 */
.L_x_12979:
[----:B------:R-:W-:Y:S05]  /*d6f0*/  BSYNC B0 ;  /* 0x0000000000007941 */ /* 0x000fea0003800000 */
.L_x_12978:
        /* <DEDUP_REMOVED lines=33> */
[----:B------:R-:W-:-:S02]  /*d910*/  LOP3.LUT R21, R9, 0xfffff, RZ, 0xc0, !PT ;  /* 0x000fffff09157812 */ /* 0x000fc400078ec0ff */
[----:B------:R-:W-:Y:S01]  /*d920*/  LOP3.LUT R20, R20, 0x100000, RZ, 0xfc, !PT ;  /* 0x0010000014147812 */ /* 0x000fe200078efcff */
[----:B------:R-:W-:Y:S01]  /*d930*/  IMAD.IADD R27, R16, 0x1, R3 ;  /* 0x00000001101b7824 */ /* 0x000fe200078e0203 */
[----:B------:R-:W-:-:S04]  /*d940*/  LOP3.LUT R3, R21, 0x100000, RZ, 0xfc, !PT ;  /* 0x0010000015037812 */ /* 0x000fc800078efcff */
[----:B------:R-:W-:-:S04]  /*d950*/  IADD3 R16, R27, 0x2, -R2 ;  /* 0x000000021b107810 */ /* 0x000fc80007ffe802 */
[----:B------:R-:W-:-:S13]  /*d960*/  LOP3.LUT P0, R16, R16, 0x3, RZ, 0xc0, !PT ;  /* 0x0000000310107812 */ /* 0x000fda000780c0ff */
[----:B------:R-:W-:Y:S05]  /*d970*/  @!P0 BRA `(.L_x_12998) ;  /* 0x0000000000348947 */ /* 0x000fea0003800000 */
[----:B------:R-:W-:Y:S01]  /*d980*/  BSSY B2, `(.L_x_12998) ;  /* 0x000000c000027945 */ /* 0x000fe20003800000 */
.L_x_12999:
        /* <DEDUP_REMOVED lines=12> */
.L_x_12998:
[----:B------:R-:W-:Y:S05]  /*da50*/  BSYNC B1 ;  /* 0x0000000000017941 */ /* 0x000fea0003800000 */
.L_x_12997:
        /* <DEDUP_REMOVED lines=13> */
.L_x_13005:
        /* <DEDUP_REMOVED lines=33> */
.L_x_13004:
[----:B------:R-:W-:-:S07]  /*dd40*/  IMAD.MOV.U32 R12, RZ, RZ, R21 ;  /* 0x000000ffff0c7224 */ /* 0x000fce00078e0015 */
.L_x_13003:
[----:B------:R-:W-:Y:S05]  /*dd50*/  BSYNC B2 ;  /* 0x0000000000027941 */ /* 0x000fea0003800000 */
.L_x_13002:
[----:B------:R-:W-:-:S13]  /*dd60*/  ISETP.GE.U32.AND P0, PT, R16, 0xc, PT ;  /* 0x0000000c1000780c */ /* 0x000fda0003f06070 */
[----:B------:R-:W-:Y:S05]  /*dd70*/  @!P0 BRA `(.L_x_13001) ;  /* 0x0000000400e08947 */ /* 0x000fea0003800000 */
[----:B------:R-:W-:Y:S01]  /*dd80*/  BSSY B2, `(.L_x_13006) ;  /* 0x0000075000027945 */ /* 0x000fe20003800000 */
[----:B------:R-:W-:-:S07]  /*dd90*/  VIADD R12, R13, 0x10 ;  /* 0x000000100d0c7836 */ /* 0x000fce0000000000 */
.L_x_13007:
        /* <DEDUP_REMOVED lines=116> */
.L_x_13006:
[----:B------:R-:W-:Y:S02]  /*e4e0*/  IMAD.MOV.U32 R12, RZ, RZ, R13 ;  /* 0x000000ffff0c7224 */ /* 0x000fe400078e000d */
[----:B------:R-:W-:-:S07]  /*e4f0*/  IMAD.MOV.U32 R26, RZ, RZ, R16 ;  /* 0x000000ffff1a7224 */ /* 0x000fce00078e0010 */
.L_x_13001:
[----:B------:R-:W-:Y:S05]  /*e500*/  BSYNC B1 ;  /* 0x0000000000017941 */ /* 0x000fea0003800000 */
.L_x_13000:
        /* <DEDUP_REMOVED lines=20> */
.L_x_13009:
[----:B------:R-:W-:Y:S05]  /*e650*/  BSYNC B1 ;  /* 0x0000000000017941 */ /* 0x000fea0003800000 */
.L_x_13008:
[----:B------:R-:W-:Y:S01]  /*e660*/  IMAD.MOV.U32 R2, RZ, RZ, R8 ;  /* 0x000000ffff027224 */ /* 0x000fe200078e0008 */
[----:B------:R-:W-:Y:S01]  /*e670*/  LOP3.LUT R3, R3, 0x80000000, R5, 0xb8, !PT ;  /* 0x8000000003037812 */ /* 0x000fe200078eb805 */
[----:B------:R-:W-:Y:S06]  /*e680*/  BRA `(.L_x_12995) ;  /* 0x0000000000187947 */ /* 0x000fec0003800000 */
.L_x_12996:
[----:B------:R-:W-:-:S06]  /*e690*/  DSETP.GTU.AND P0, PT, R8, +INF , PT ;  /* 0x7ff000000800742a */ /* 0x000fcc0003f0c000 */
[----:B------:R-:W-:-:S14]  /*e6a0*/  DSETP.LE.AND P0, PT, R12, +INF , !P0 ;  /* 0x7ff000000c00742a */ /* 0x000fdc0004703000 */
[----:B------:R-:W-:Y:S02]  /*e6b0*/  @P0 DSETP.NEU.AND P2, PT, R12, +INF , PT ;  /* 0x7ff000000c00042a */ /* 0x000fe40003f4d000 */
[----:B------:R-:W-:-:S06]  /*e6c0*/  @!P0 DADD R2, R2, R4 ;  /* 0x0000000002028229 */ /* 0x000fcc0000000004 */
[----:B------:R-:W-:Y:S02]  /*e6d0*/  @P0 FSEL R2, R4, RZ, P2 ;  /* 0x000000ff04020208 */ /* 0x000fe40001000000 */
[----:B------:R-:W-:-:S07]  /*e6e0*/  @P0 FSEL R3, R5, -QNAN , P2 ;  /* 0xfff8000005030808 */ /* 0x000fce0001000000 */
.L_x_12995:
[----:B------:R-:W-:Y:S05]  /*e6f0*/  BSYNC B0 ;  /* 0x0000000000007941 */ /* 0x000fea0003800000 */
.L_x_12994:
        /* <DEDUP_REMOVED lines=41> */
.L_x_13015:
        /* <DEDUP_REMOVED lines=12> */
.L_x_13014:
[----:B------:R-:W-:Y:S05]  /*ea50*/  BSYNC B1 ;  /* 0x0000000000017941 */ /* 0x000fea0003800000 */
.L_x_13013:
        /* <DEDUP_REMOVED lines=13> */
.L_x_13021:
        /* <DEDUP_REMOVED lines=33> */
.L_x_13020:
[----:B------:R-:W-:-:S07]  /*ed40*/  IMAD.MOV.U32 R12, RZ, RZ, R21 ;  /* 0x000000ffff0c7224 */ /* 0x000fce00078e0015 */
.L_x_13019:
[----:B------:R-:W-:Y:S05]  /*ed50*/  BSYNC B2 ;  /* 0x0000000000027941 */ /* 0x000fea0003800000 */
.L_x_13018:
[----:B------:R-:W-:-:S13]  /*ed60*/  ISETP.GE.U32.AND P0, PT, R16, 0xc, PT ;  /* 0x0000000c1000780c */ /* 0x000fda0003f06070 */
[----:B------:R-:W-:Y:S05]  /*ed70*/  @!P0 BRA `(.L_x_13017) ;  /* 0x0000000400e08947 */ /* 0x000fea0003800000 */
[----:B------:R-:W-:Y:S01]  /*ed80*/  BSSY B2, `(.L_x_13022) ;  /* 0x0000075000027945 */ /* 0x000fe20003800000 */
[----:B------:R-:W-:-:S07]  /*ed90*/  VIADD R12, R13, 0x10 ;  /* 0x000000100d0c7836 */ /* 0x000fce0000000000 */
.L_x_13023:
        /* <DEDUP_REMOVED lines=116> */
.L_x_13022:
[----:B------:R-:W-:Y:S02]  /*f4e0*/  IMAD.MOV.U32 R12, RZ, RZ, R13 ;  /* 0x000000ffff0c7224 */ /* 0x000fe400078e000d */
[----:B------:R-:W-:-:S07]  /*f4f0*/  IMAD.MOV.U32 R26, RZ, RZ, R16 ;  /* 0x000000ffff1a7224 */ /* 0x000fce00078e0010 */
.L_x_13017:
[----:B------:R-:W-:Y:S05]  /*f500*/  BSYNC B1 ;  /* 0x0000000000017941 */ /* 0x000fea0003800000 */
.L_x_13016:
        /* <DEDUP_REMOVED lines=19> */
.L_x_13025:
[----:B------:R-:W-:Y:S05]  /*f640*/  BSYNC B1 ;  /* 0x0000000000017941 */ /* 0x000fea0003800000 */
.L_x_13024:
[----:B------:R-:W-:Y:S01]  /*f650*/  LOP3.LUT R37, R37, 0x80000000, R31, 0xb8, !PT ;  /* 0x8000000025257812 */ /* 0x000fe200078eb81f */
[----:B------:R-:W-:Y:S06]  /*f660*/  BRA `(.L_x_13011) ;  /* 0x0000000000187947 */ /* 0x000fec0003800000 */
.L_x_13012:
[----:B------:R-:W-:-:S06]  /*f670*/  DSETP.GTU.AND P0, PT, R4, +INF , PT ;  /* 0x7ff000000400742a */ /* 0x000fcc0003f0c000 */
[----:B------:R-:W-:-:S14]  /*f680*/  DSETP.LE.AND P0, PT, R12, +INF , !P0 ;  /* 0x7ff000000c00742a */ /* 0x000fdc0004703000 */
[----:B------:R-:W-:Y:S02]  /*f690*/  @P0 DSETP.NEU.AND P2, PT, R12, +INF , PT ;  /* 0x7ff000000c00042a */ /* 0x000fe40003f4d000 */
[----:B------:R-:W-:-:S06]  /*f6a0*/  @!P0 DADD R36, R36, R30 ;  /* 0x0000000024248229 */ /* 0x000fcc000000001e */
[----:B------:R-:W-:Y:S02]  /*f6b0*/  @P0 FSEL R36, R30, RZ, P2 ;  /* 0x000000ff1e240208 */ /* 0x000fe40001000000 */
[----:B------:R-:W-:-:S07]  /*f6c0*/  @P0 FSEL R37, R31, -QNAN , P2 ;  /* 0xfff800001f250808 */ /* 0x000fce0001000000 */
.L_x_13011:
[----:B------:R-:W-:Y:S05]  /*f6d0*/  BSYNC B0 ;  /* 0x0000000000007941 */ /* 0x000fea0003800000 */
.L_x_13010:
        /* <DEDUP_REMOVED lines=41> */
.L_x_13032:
        /* <DEDUP_REMOVED lines=12> */
.L_x_13031:
[----:B------:R-:W-:-:S07]  /*fa30*/  IMAD.MOV.U32 R16, RZ, RZ, R13 ;  /* 0x000000ffff107224 */ /* 0x000fce00078e000d */
.L_x_13030:
[----:B------:R-:W-:Y:S05]  /*fa40*/  BSYNC B1 ;  /* 0x0000000000017941 */ /* 0x000fea0003800000 */
.L_x_13029:
        /* <DEDUP_REMOVED lines=13> */
.L_x_13038:
        /* <DEDUP_REMOVED lines=33> */
.L_x_13037:
[----:B------:R-:W-:-:S07]  /*fd30*/  IMAD.MOV.U32 R16, RZ, RZ, R21 ;  /* 0x000000ffff107224 */ /* 0x000fce00078e0015 */
.L_x_13036:
[----:B------:R-:W-:Y:S05]  /*fd40*/  BSYNC B2 ;  /* 0x0000000000027941 */ /* 0x000fea0003800000 */
.L_x_13035:
[----:B------:R-:W-:-:S13]  /*fd50*/  ISETP.GE.U32.AND P0, PT, R13, 0xc, PT ;  /* 0x0000000c0d00780c */ /* 0x000fda0003f06070 */
[----:B------:R-:W-:Y:S05]  /*fd60*/  @!P0 BRA `(.L_x_13034) ;  /* 0x0000000400dc8947 */ /* 0x000fea0003800000 */
[----:B------:R-:W-:Y:S01]  /*fd70*/  BSSY B2, `(.L_x_13039) ;  /* 0x0000075000027945 */ /* 0x000fe20003800000 */
[----:B------:R-:W-:-:S07]  /*fd80*/  VIADD R12, R12, 0x10 ;  /* 0x000000100c0c7836 */ /* 0x000fce0000000000 */
.L_x_13040:
        /* <DEDUP_REMOVED lines=116> */
.L_x_13039:
[----:B------:R-:W-:-:S07]  /*104d0*/  IMAD.MOV.U32 R24, RZ, RZ, R13 ;  /* 0x000000ffff187224 */ /* 0x000fce00078e000d */
.L_x_13034:
[----:B------:R-:W-:Y:S05]  /*104e0*/  BSYNC B1 ;  /* 0x0000000000017941 */ /* 0x000fea0003800000 */
.L_x_13033:
        /* <DEDUP_REMOVED lines=19> */
.L_x_13042:
[----:B------:R-:W-:Y:S05]  /*10620*/  BSYNC B1 ;  /* 0x0000000000017941 */ /* 0x000fea0003800000 */
.L_x_13041:
[----:B------:R-:W-:Y:S01]  /*10630*/  LOP3.LUT R25, R25, 0x80000000, R35, 0xb8, !PT ;  /* 0x8000000019197812 */ /* 0x000fe200078eb823 */
[----:B------:R-:W-:Y:S06]  /*10640*/  BRA `(.L_x_13027) ;  /* 0x0000000000187947 */ /* 0x000fec0003800000 */
.L_x_13028:
[----:B------:R-:W-:-:S06]  /*10650*/  DSETP.GTU.AND P0, PT, R4, +INF , PT ;  /* 0x7ff000000400742a */ /* 0x000fcc0003f0c000 */
[----:B------:R-:W-:-:S14]  /*10660*/  DSETP.LE.AND P0, PT, R12, +INF , !P0 ;  /* 0x7ff000000c00742a */ /* 0x000fdc0004703000 */
[----:B------:R-:W-:Y:S02]  /*10670*/  @P0 DSETP.NEU.AND P2, PT, R12, +INF , PT ;  /* 0x7ff000000c00042a */ /* 0x000fe40003f4d000 */
[----:B------:R-:W-:-:S06]  /*10680*/  @!P0 DADD R24, R24, R34 ;  /* 0x0000000018188229 */ /* 0x000fcc0000000022 */
[----:B------:R-:W-:Y:S02]  /*10690*/  @P0 FSEL R24, R34, RZ, P2 ;  /* 0x000000ff22180208 */ /* 0x000fe40001000000 */
[----:B------:R-:W-:-:S07]  /*106a0*/  @P0 FSEL R25, R35, -QNAN , P2 ;  /* 0xfff8000023190808 */ /* 0x000fce0001000000 */
.L_x_13027:
[----:B------:R-:W-:Y:S05]  /*106b0*/  BSYNC B0 ;  /* 0x0000000000007941 */ /* 0x000fea0003800000 */
.L_x_13026:
[----:B------:R-:W0:Y:S01]  /*106c0*/  @!P1 LDC.64 R4, c[0x0][0x218] ;  /* 0x00008600ff049b82 */ /* 0x000e220000000a00 */
[----:B------:R-:W-:Y:S01]  /*106d0*/  @!P1 VIADD R9, R0, UR8 ;  /* 0x0000000800099c36 */ /* 0x000fe20008000000 */
[----:B------:R-:W-:Y:S01]  /*106e0*/  BSSY B0, `(.L_x_13043) ;  /* 0x0000030000007945 */ /* 0x000fe20003800000 */
[----:B------:R-:W-:-:S03]  /*106f0*/  @!P1 IMAD.MOV.U32 R0, RZ, RZ, R28 ;  /* 0x000000ffff009224 */ /* 0x000fc600078e001c */
[----:B------:R-:W-:Y:S02]  /*10700*/  BSSY B1, `(.L_x_13044) ;  /* 0x0000027000017945 */ /* 0x000fe40003800000 */
[----:B------:R-:W-:Y:S01]  /*10710*/  ISETP.GE.AND P0, PT, R0, UR4, PT ;  /* 0x0000000400007c0c */ /* 0x000fe2000bf06270 */
[----:B0-----:R-:W-:-:S05]  /*10720*/  @!P1 IMAD.WIDE.U32 R4, R9, 0x8, R4 ;  /* 0x0000000809049825 */ /* 0x001fca00078e0004 */
[----:B------:R0:W-:Y:S07]  /*10730*/  @!P1 STG.E.64 desc[UR10][R4.64], R22 ;  /* 0x0000001604009986 */ /* 0x0001ee000c101b0a */
[----:B------:R-:W-:Y:S05]  /*10740*/  @P0 BRA `(.L_x_13045) ;  /* 0x0000000000300947 */ /* 0x000fea0003800000 */
[----:B0-----:R-:W0:Y:S01]  /*10750*/  LDC.64 R4, c[0x0][0x218] ;  /* 0x00008600ff047b82 */ /* 0x001e220000000a00 */
[C---:B------:R-:W-:Y:S02]  /*10760*/  VIADD R9, R0.reuse, UR8 ;  /* 0x0000000800097c36 */ /* 0x040fe40008000000 */
[----:B------:R-:W-:-:S05]  /*10770*/  VIADD R0, R0, 0x80 ;  /* 0x0000008000007836 */ /* 0x000fca0000000000 */
[----:B------:R-:W-:Y:S01]  /*10780*/  ISETP.GE.AND P0, PT, R0, UR4, PT ;  /* 0x0000000400007c0c */ /* 0x000fe2000bf06270 */
[----:B0-----:R-:W-:-:S05]  /*10790*/  IMAD.WIDE.U32 R4, R9, 0x8, R4 ;  /* 0x0000000809047825 */ /* 0x001fca00078e0004 */
[----:B------:R0:W-:Y:S07]  /*107a0*/  STG.E.64 desc[UR10][R4.64], R18 ;  /* 0x0000001204007986 */ /* 0x0001ee000c101b0a */
[----:B------:R-:W-:Y:S05]  /*107b0*/  @P0 BRA `(.L_x_13046) ;  /* 0x0000000000300947 */ /* 0x000fea0003800000 */
[----:B0-----:R-:W0:Y:S01]  /*107c0*/  LDC.64 R4, c[0x0][0x218] ;  /* 0x00008600ff047b82 */ /* 0x001e220000000a00 */
[C---:B------:R-:W-:Y:S02]  /*107d0*/  VIADD R9, R0.reuse, UR8 ;  /* 0x0000000800097c36 */ /* 0x040fe40008000000 */
[----:B------:R-:W-:Y:S02]  /*107e0*/  VIADD R0, R0, 0x80 ;  /* 0x0000008000007836 */ /* 0x000fe40000000000 */
[----:B0-----:R-:W-:-:S05]  /*107f0*/  IMAD.WIDE.U32 R4, R9, 0x8, R4 ;  /* 0x0000000809047825 */ /* 0x001fca00078e0004 */
[----:B------:R1:W-:Y:S02]  /*10800*/  STG.E.64 desc[UR10][R4.64], R14 ;  /* 0x0000000e04007986 */ /* 0x0003e4000c101b0a */
.L_x_13045:
[----:B------:R-:W-:-:S13]  /*10810*/  ISETP.GE.AND P0, PT, R0, UR4, PT ;  /* 0x0000000400007c0c */ /* 0x000fda000bf06270 */
[----:B------:R-:W-:Y:S05]  /*10820*/  @P0 BRA `(.L_x_13047) ;  /* 0x0000000000300947 */ /* 0x000fea0003800000 */
[----:B01----:R-:W0:Y:S01]  /*10830*/  LDC.64 R4, c[0x0][0x218] ;  /* 0x00008600ff047b82 */ /* 0x003e220000000a00 */
[C---:B------:R-:W-:Y:S02]  /*10840*/  VIADD R9, R0.reuse, UR8 ;  /* 0x0000000800097c36 */ /* 0x040fe40008000000 */
[----:B------:R-:W-:Y:S02]  /*10850*/  VIADD R0, R0, 0x80 ;  /* 0x0000008000007836 */ /* 0x000fe40000000000 */
[----:B0-----:R-:W-:-:S05]  /*10860*/  IMAD.WIDE.U32 R4, R9, 0x8, R4 ;  /* 0x0000000809047825 */ /* 0x001fca00078e0004 */
[----:B------:R1:W-:Y:S02]  /*10870*/  STG.E.64 desc[UR10][R4.64], R10 ;  /* 0x0000000a04007986 */ /* 0x0003e4000c101b0a */
.L_x_13046:
[----:B------:R-:W-:-:S13]  /*10880*/  ISETP.GE.AND P0, PT, R0, UR4, PT ;  /* 0x0000000400007c0c */ /* 0x000fda000bf06270 */
[----:B------:R-:W-:Y:S05]  /*10890*/  @P0 BRA `(.L_x_13048) ;  /* 0x0000000000340947 */ /* 0x000fea0003800000 */
[----:B01----:R-:W0:Y:S01]  /*108a0*/  LDC.64 R4, c[0x0][0x218] ;  /* 0x00008600ff047b82 */ /* 0x003e220000000a00 */
[C---:B------:R-:W-:Y:S02]  /*108b0*/  VIADD R9, R0.reuse, UR8 ;  /* 0x0000000800097c36 */ /* 0x040fe40008000000 */
[----:B------:R-:W-:Y:S02]  /*108c0*/  VIADD R0, R0, 0x80 ;  /* 0x0000008000007836 */ /* 0x000fe40000000000 */
[----:B0-----:R-:W-:-:S05]  /*108d0*/  IMAD.WIDE.U32 R4, R9, 0x8, R4 ;  /* 0x0000000809047825 */ /* 0x001fca00078e0004 */
[----:B------:R2:W-:Y:S02]  /*108e0*/  STG.E.64 desc[UR10][R4.64], R6 ;  /* 0x0000000604007986 */ /* 0x0005e4000c101b0a */
.L_x_13047:
[----:B------:R-:W-:-:S13]  /*108f0*/  ISETP.GE.AND P0, PT, R0, UR4, PT ;  /* 0x0000000400007c0c */ /* 0x000fda000bf06270 */
[----:B------:R-:W-:Y:S05]  /*10900*/  @P0 BREAK B1 ;  /* 0x0000000000010942 */ /* 0x000fea0003800000 */
[----:B------:R-:W-:Y:S05]  /*10910*/  @P0 BRA `(.L_x_13049) ;  /* 0x0000000000300947 */ /* 0x000fea0003800000 */
[----:B012---:R-:W0:Y:S01]  /*10920*/  LDC.64 R4, c[0x0][0x218] ;  /* 0x00008600ff047b82 */ /* 0x007e220000000a00 */
[C---:B------:R-:W-:Y:S02]  /*10930*/  VIADD R7, R0.reuse, UR8 ;  /* 0x0000000800077c36 */ /* 0x040fe40008000000 */
[----:B------:R-:W-:Y:S02]  /*10940*/  VIADD R0, R0, 0x80 ;  /* 0x0000008000007836 */ /* 0x000fe40000000000 */
[----:B0-----:R-:W-:-:S05]  /*10950*/  IMAD.WIDE.U32 R4, R7, 0x8, R4 ;  /* 0x0000000807047825 */ /* 0x001fca00078e0004 */
[----:B------:R2:W-:Y:S02]  /*10960*/  STG.E.64 desc[UR10][R4.64], R2 ;  /* 0x0000000204007986 */ /* 0x0005e4000c101b0a */
.L_x_13048:
[----:B------:R-:W-:Y:S05]  /*10970*/  BSYNC B1 ;  /* 0x0000000000017941 */ /* 0x000fea0003800000 */
.L_x_13044:
[----:B------:R-:W-:-:S13]  /*10980*/  ISETP.GE.AND P0, PT, R0, UR4, PT ;  /* 0x0000000400007c0c */ /* 0x000fda000bf06270 */
[----:B--2---:R-:W2:Y:S01]  /*10990*/  @!P0 LDC.64 R2, c[0x0][0x218] ;  /* 0x00008600ff028b82 */ /* 0x004ea20000000a00 */
[C---:B01----:R-:W-:Y:S02]  /*109a0*/  @!P0 VIADD R5, R0.reuse, UR8 ;  /* 0x0000000800058c36 */ /* 0x043fe40008000000 */
[----:B------:R-:W-:Y:S02]  /*109b0*/  @!P0 VIADD R0, R0, 0x80 ;  /* 0x0000008000008836 */ /* 0x000fe40000000000 */
[----:B--2---:R-:W-:-:S05]  /*109c0*/  @!P0 IMAD.WIDE.U32 R2, R5, 0x8, R2 ;  /* 0x0000000805028825 */ /* 0x004fca00078e0002 */
[----:B------:R3:W-:Y:S02]  /*109d0*/  @!P0 STG.E.64 desc[UR10][R2.64], R36 ;  /* 0x0000002402008986 */ /* 0x0007e4000c101b0a */
.L_x_13049:
[----:B------:R-:W-:Y:S05]  /*109e0*/  BSYNC B0 ;  /* 0x0000000000007941 */ /* 0x000fea0003800000 */
.L_x_13043:
[----:B------:R-:W-:Y:S05]  /*109f0*/  WARPSYNC.ALL ;  /* 0x0000000000007948 */ /* 0x000fea0003800000 */
[----:B------:R-:W-:-:S13]  /*10a00*/  ISETP.GE.AND P0, PT, R0, UR4, PT ;  /* 0x0000000400007c0c */ /* 0x000fda000bf06270 */
[----:B------:R-:W-:Y:S05]  /*10a10*/  @P0 EXIT ;  /* 0x000000000000094d */ /* 0x000fea0003800000 */
[----:B---3--:R-:W3:Y:S01]  /*10a20*/  LDC.64 R2, c[0x0][0x218] ;  /* 0x00008600ff027b82 */ /* 0x008ee20000000a00 */
[----:B012---:R-:W-:-:S04]  /*10a30*/  VIADD R5, R0, UR8 ;  /* 0x0000000800057c36 */ /* 0x007fc80008000000 */
[----:B---3--:R-:W-:-:S05]  /*10a40*/  IMAD.WIDE.U32 R2, R5, 0x8, R2 ;  /* 0x0000000805027825 */ /* 0x008fca00078e0002 */
[----:B------:R-:W-:Y:S01]  /*10a50*/  STG.E.64 desc[UR10][R2.64], R24 ;  /* 0x0000001802007986 */ /* 0x000fe2000c101b0a */
[----:B------:R-:W-:Y:S05]  /*10a60*/  EXIT ;  /* 0x000000000000794d */ /* 0x000fea0003800000 */
.L_x_13050:
        /* <DEDUP_REMOVED lines=9> */
.L_x_57364:


//--------------------- .text._ZN2at6native29vectorized_elementwise_kernelILi4ENS0_13BinaryFunctorIdddZZZNS0_16fmod_kernel_cudaERNS_18TensorIteratorBaseEENKUlvE0_clEvENKUlvE_clEvEUlddE_EESt5arrayIPcLm3EEEEviT0_T1_ --------------------------
	.section	.text._ZN2at6native29vectorized_elementwise_kernelILi4ENS0_13BinaryFunctorIdddZZZNS0_16fmod_kernel_cudaERNS_18TensorIteratorBaseEENKUlvE0_clEvENKUlvE_clEvEUlddE_EESt5arrayIPcLm3EEEEviT0_T1_,"ax",@progbits
	.align	128
        .global         _ZN2at6native29vectorized_elementwise_kernelILi4ENS0_13BinaryFunctorIdddZZZNS0_16fmod_kernel_cudaERNS_18TensorIteratorBaseEENKUlvE0_clEvENKUlvE_clEvEUlddE_EESt5arrayIPcLm3EEEEviT0_T1_
        .type           _ZN2at6native29vectorized_elementwise_kernelILi4ENS0_13BinaryFunctorIdddZZZNS0_16fmod_kernel_cudaERNS_18TensorIteratorBaseEENKUlvE0_clEvENKUlvE_clEvEUlddE_EESt5arrayIPcLm3EEEEviT0_T1_,@function
        .size           _ZN2at6native29vectorized_elementwise_kernelILi4ENS0_13BinaryFunctorIdddZZZNS0_16fmod_kernel_cudaERNS_18TensorIteratorBaseEENKUlvE0_clEvENKUlvE_clEvEUlddE_EESt5arrayIPcLm3EEEEviT0_T1_,(.L_x_57365 - _ZN2at6native29vectorized_elementwise_kernelILi4ENS0_13BinaryFunctorIdddZZZNS0_16fmod_kernel_cudaERNS_18TensorIteratorBaseEENKUlvE0_clEvENKUlvE_clEvEUlddE_EESt5arrayIPcLm3EEEEviT0_T1_)
        .other          _ZN2at6native29vectorized_elementwise_kernelILi4ENS0_13BinaryFunctorIdddZZZNS0_16fmod_kernel_cudaERNS_18TensorIteratorBaseEENKUlvE0_clEvENKUlvE_clEvEUlddE_EESt5arrayIPcLm3EEEEviT0_T1_,@"STO_CUDA_ENTRY STV_DEFAULT"
_ZN2at6native29vectorized_elementwise_kernelILi4ENS0_13BinaryFunctorIdddZZZNS0_16fmod_kernel_cudaERNS_18TensorIteratorBaseEENKUlvE0_clEvENKUlvE_clEvEUlddE_EESt5arrayIPcLm3EEEEviT0_T1_:
.text._ZN2at6native29vectorized_elementwise_kernelILi4ENS0_13BinaryFunctorIdddZZZNS0_16fmod_kernel_cudaERNS_18TensorIteratorBaseEENKUlvE0_clEvENKUlvE_clEvEUlddE_EESt5arrayIPcLm3EEEEviT0_T1_:
        /* <DEDUP_REMOVED lines=67> */
.L_x_13058:
        /* <DEDUP_REMOVED lines=12> */
.L_x_13057:
[----:B------:R-:W-:Y:S02]  /*04f0*/  IMAD.MOV.U32 R38, RZ, RZ, R40 ;  /* 0x000000ffff267224 */ /* 0x000fe400078e0028 */
[----:B------:R-:W-:-:S07]  /*0500*/  IMAD.MOV.U32 R40, RZ, RZ, R41 ;  /* 0x000000ffff287224 */ /* 0x000fce00078e0029 */
.L_x_13056:
[----:B------:R-:W-:Y:S05]  /*0510*/  BSYNC B1 ;  /* 0x0000000000017941 */ /* 0x000fea0003800000 */
.L_x_13055:
        /* <DEDUP_REMOVED lines=13> */
.L_x_13064:
        /* <DEDUP_REMOVED lines=33> */
.L_x_13063:
[----:B------:R-:W-:Y:S02]  /*0800*/  IMAD.MOV.U32 R38, RZ, RZ, R40 ;  /* 0x000000ffff267224 */ /* 0x000fe400078e0028 */
[----:B------:R-:W-:-:S07]  /*0810*/  IMAD.MOV.U32 R40, RZ, RZ, R41 ;  /* 0x000000ffff287224 */ /* 0x000fce00078e0029 */
.L_x_13062:
[----:B------:R-:W-:Y:S05]  /*0820*/  BSYNC B2 ;  /* 0x0000000000027941 */ /* 0x000fea0003800000 */
.L_x_13061:
[----:B------:R-:W-:-:S13]  /*0830*/  ISETP.GE.U32.AND P0, PT, R33, 0xc, PT ;  /* 0x0000000c2100780c */ /* 0x000fda0003f06070 */
[----:B------:R-:W-:Y:S05]  /*0840*/  @!P0 BRA `(.L_x_13060) ;  /* 0x0000000400d88947 */ /* 0x000fea0003800000 */
[----:B------:R-:W-:Y:S01]  /*0850*/  BSSY B2, `(.L_x_13060) ;  /* 0x0000075000027945 */ /* 0x000fe20003800000 */
[----:B------:R-:W-:-:S07]  /*0860*/  VIADD R39, R39, 0x10 ;  /* 0x0000001027277836 */ /* 0x000fce0000000000 */
.L_x_13065:
        /* <DEDUP_REMOVED lines=116> */
.L_x_13060:
[----:B------:R-:W-:Y:S05]  /*0fb0*/  BSYNC B1 ;  /* 0x0000000000017941 */ /* 0x000fea0003800000 */
.L_x_13059:
        /* <DEDUP_REMOVED lines=20> */
.L_x_13067:
[----:B------:R-:W-:Y:S05]  /*1100*/  BSYNC B1 ;  /* 0x0000000000017941 */ /* 0x000fea0003800000 */
.L_x_13066:
[----:B------:R-:W-:-:S05]  /*1110*/  IMAD.MOV.U32 R33, RZ, RZ, R37 ;  /* 0x000000ffff217224 */ /* 0x000fca00078e0025 */
[----:B------:R-:W-:Y:S01]  /*1120*/  LOP3.LUT R33, R33, 0x80000000, R29, 0xb8, !PT ;  /* 0x8000000021217812 */ /* 0x000fe200078eb81d */
[----:B------:R-:W-:Y:S06]  /*1130*/  BRA `(.L_x_13054) ;  /* 0x0000000000207947 */ /* 0x000fec0003800000 */
.L_x_13053:
        /* <DEDUP_REMOVED lines=8> */
.L_x_13054:
[----:B------:R-:W-:Y:S05]  /*11c0*/  BSYNC B0 ;  /* 0x0000000000007941 */ /* 0x000fea0003800000 */
.L_x_13052:
        /* <DEDUP_REMOVED lines=37> */
.L_x_13074:
        /* <DEDUP_REMOVED lines=12> */
.L_x_13073:
[----:B------:R-:W-:-:S07]  /*14e0*/  IMAD.MOV.U32 R36, RZ, RZ, R38 ;  /* 0x000000ffff247224 */ /* 0x000fce00078e0026 */
.L_x_13072:
[----:B------:R-:W-:Y:S05]  /*14f0*/  BSYNC B1 ;  /* 0x0000000000017941 */ /* 0x000fea0003800000 */
.L_x_13071:
        /* <DEDUP_REMOVED lines=13> */
.L_x_13080:
        /* <DEDUP_REMOVED lines=33> */
.L_x_13079:
[----:B------:R-:W-:-:S07]  /*17e0*/  IMAD.MOV.U32 R36, RZ, RZ, R38 ;  /* 0x000000ffff247224 */ /* 0x000fce00078e0026 */
.L_x_13078:
[----:B------:R-:W-:Y:S05]  /*17f0*/  BSYNC B2 ;  /* 0x0000000000027941 */ /* 0x000fea0003800000 */
.L_x_13077:
[----:B------:R-:W-:-:S13]  /*1800*/  ISETP.GE.U32.AND P0, PT, R37, 0xc, PT ;  /* 0x0000000c2500780c */ /* 0x000fda0003f06070 */
[----:B------:R-:W-:Y:S05]  /*1810*/  @!P0 BRA `(.L_x_13076) ;  /* 0x0000000400dc8947 */ /* 0x000fea0003800000 */
[----:B------:R-:W-:Y:S01]  /*1820*/  BSSY B2, `(.L_x_13081) ;  /* 0x0000075000027945 */ /* 0x000fe20003800000 */
[----:B------:R-:W-:-:S07]  /*1830*/  VIADD R35, R35, 0x10 ;  /* 0x0000001023237836 */ /* 0x000fce0000000000 */
.L_x_13082:
        /* <DEDUP_REMOVED lines=116> */
.L_x_13081:
[----:B------:R-:W-:-:S07]  /*1f80*/  IMAD.MOV.U32 R39, RZ, RZ, R37 ;  /* 0x000000ffff277224 */ /* 0x000fce00078e0025 */
.L_x_13076:
[----:B------:R-:W-:Y:S05]  /*1f90*/  BSYNC B1 ;  /* 0x0000000000017941 */ /* 0x000fea0003800000 */
.L_x_13075:
        /* <DEDUP_REMOVED lines=19> */
.L_x_13084:
[----:B------:R-:W-:Y:S05]  /*20d0*/  BSYNC B1 ;  /* 0x0000000000017941 */ /* 0x000fea0003800000 */
.L_x_13083:
[----:B------:R-:W-:Y:S01]  /*20e0*/  LOP3.LUT R35, R35, 0x80000000, R31, 0xb8, !PT ;  /* 0x8000000023237812 */ /* 0x000fe200078eb81f */
[----:B------:R-:W-:Y:S06]  /*20f0*/  BRA `(.L_x_13070) ;  /* 0x0000000000207947 */ /* 0x000fec0003800000 */
.L_x_13069:
        /* <DEDUP_REMOVED lines=8> */
.L_x_13070:
[----:B------:R-:W-:Y:S05]  /*2180*/  BSYNC B0 ;  /* 0x0000000000007941 */ /* 0x000fea0003800000 */
.L_x_13068:
        /* <DEDUP_REMOVED lines=37> */
.L_x_13091:
        /* <DEDUP_REMOVED lines=12> */
.L_x_13090:
[----:B------:R-:W-:-:S07]  /*24a0*/  IMAD.MOV.U32 R30, RZ, RZ, R36 ;  /* 0x000000ffff1e7224 */ /* 0x000fce00078e0024 */
.L_x_13089:
[----:B------:R-:W-:Y:S05]  /*24b0*/  BSYNC B1 ;  /* 0x0000000000017941 */ /* 0x000fea0003800000 */
.L_x_13088:
        /* <DEDUP_REMOVED lines=13> */
.L_x_13097:
        /* <DEDUP_REMOVED lines=33> */
.L_x_13096:
[----:B------:R-:W-:-:S07]  /*27a0*/  IMAD.MOV.U32 R30, RZ, RZ, R36 ;  /* 0x000000ffff1e7224 */ /* 0x000fce00078e0024 */
.L_x_13095:
[----:B------:R-:W-:Y:S05]  /*27b0*/  BSYNC B2 ;  /* 0x0000000000027941 */ /* 0x000fea0003800000 */
.L_x_13094:
[----:B------:R-:W-:-:S13]  /*27c0*/  ISETP.GE.U32.AND P0, PT, R31, 0xc, PT ;  /* 0x0000000c1f00780c */ /* 0x000fda0003f06070 */
[----:B------:R-:W-:Y:S05]  /*27d0*/  @!P0 BRA `(.L_x_13093) ;  /* 0x0000000400dc8947 */ /* 0x000fea0003800000 */
[----:B------:R-:W-:Y:S01]  /*27e0*/  BSSY B2, `(.L_x_13098) ;  /* 0x0000075000027945 */ /* 0x000fe20003800000 */
[----:B------:R-:W-:-:S07]  /*27f0*/  VIADD R29, R29, 0x10 ;  /* 0x000000101d1d7836 */ /* 0x000fce0000000000 */
.L_x_13099:
        /* <DEDUP_REMOVED lines=116> */
.L_x_13098:
[----:B------:R-:W-:-:S07]  /*2f40*/  IMAD.MOV.U32 R37, RZ, RZ, R31 ;  /* 0x000000ffff257224 */ /* 0x000fce00078e001f */
.L_x_13093:
[----:B------:R-:W-:Y:S05]  /*2f50*/  BSYNC B1 ;  /* 0x0000000000017941 */ /* 0x000fea0003800000 */
.L_x_13092:
        /* <DEDUP_REMOVED lines=20> */
.L_x_13101:
[----:B------:R-:W-:Y:S05]  /*30a0*/  BSYNC B1 ;  /* 0x0000000000017941 */ /* 0x000fea0003800000 */
.L_x_13100:
[----:B------:R-:W-:-:S05]  /*30b0*/  IMAD.MOV.U32 R25, RZ, RZ, R29 ;  /* 0x000000ffff197224 */ /* 0x000fca00078e001d */
[----:B------:R-:W-:Y:S01]  /*30c0*/  LOP3.LUT R25, R25, 0x80000000, R21, 0xb8, !PT ;  /* 0x8000000019197812 */ /* 0x000fe200078eb815 */
[----:B------:R-:W-:Y:S06]  /*30d0*/  BRA `(.L_x_13087) ;  /* 0x0000000000207947 */ /* 0x000fec0003800000 */
.L_x_13086:
        /* <DEDUP_REMOVED lines=8> */
.L_x_13087:
[----:B------:R-:W-:Y:S05]  /*3160*/  BSYNC B0 ;  /* 0x0000000000007941 */ /* 0x000fea0003800000 */
.L_x_13085:
        /* <DEDUP_REMOVED lines=38> */
.L_x_13107:
        /* <DEDUP_REMOVED lines=12> */
.L_x_13106:
[----:B------:R-:W-:Y:S05]  /*3490*/  BSYNC B1 ;  /* 0x0000000000017941 */ /* 0x000fea0003800000 */
.L_x_13105:
        /* <DEDUP_REMOVED lines=13> */
.L_x_13113:
        /* <DEDUP_REMOVED lines=33> */
.L_x_13112:
[----:B------:R-:W-:-:S07]  /*3780*/  IMAD.MOV.U32 R20, RZ, RZ, R30 ;  /* 0x000000ffff147224 */ /* 0x000fce00078e001e */
.L_x_13111:
[----:B------:R-:W-:Y:S05]  /*3790*/  BSYNC B2 ;  /* 0x0000000000027941 */ /* 0x000fea0003800000 */
.L_x_13110:
[----:B------:R-:W-:-:S13]  /*37a0*/  ISETP.GE.U32.AND P0, PT, R29, 0xc, PT ;  /* 0x0000000c1d00780c */ /* 0x000fda0003f06070 */
[----:B------:R-:W-:Y:S05]  /*37b0*/  @!P0 BRA `(.L_x_13109) ;  /* 0x0000000400e08947 */ /* 0x000fea0003800000 */
[----:B------:R-:W-:Y:S01]  /*37c0*/  BSSY B2, `(.L_x_13114) ;  /* 0x0000075000027945 */ /* 0x000fe20003800000 */
[----:B------:R-:W-:-:S07]  /*37d0*/  VIADD R20, R28, 0x10 ;  /* 0x000000101c147836 */ /* 0x000fce0000000000 */
.L_x_13115:
        /* <DEDUP_REMOVED lines=116> */
.L_x_13114:
[----:B------:R-:W-:Y:S02]  /*3f20*/  IMAD.MOV.U32 R20, RZ, RZ, R28 ;  /* 0x000000ffff147224 */ /* 0x000fe400078e001c */
[----:B------:R-:W-:-:S07]  /*3f30*/  IMAD.MOV.U32 R31, RZ, RZ, R29 ;  /* 0x000000ffff1f7224 */ /* 0x000fce00078e001d */
.L_x_13109:
[----:B------:R-:W-:Y:S05]  /*3f40*/  BSYNC B1 ;  /* 0x0000000000017941 */ /* 0x000fea0003800000 */
.L_x_13108:
        /* <DEDUP_REMOVED lines=20> */
.L_x_13117:
[----:B------:R-:W-:Y:S05]  /*4090*/  BSYNC B1 ;  /* 0x0000000000017941 */ /* 0x000fea0003800000 */
.L_x_13116:
[----:B------:R-:W-:-:S05]  /*40a0*/  IMAD.MOV.U32 R27, RZ, RZ, R29 ;  /* 0x000000ffff1b7224 */ /* 0x000fca00078e001d */
[----:B------:R-:W-:Y:S01]  /*40b0*/  LOP3.LUT R27, R27, 0x80000000, R23, 0xb8, !PT ;  /* 0x800000001b1b7812 */ /* 0x000fe200078eb817 */
[----:B------:R-:W-:Y:S06]  /*40c0*/  BRA `(.L_x_13104) ;  /* 0x0000000000207947 */ /* 0x000fec0003800000 */
.L_x_13103:
        /* <DEDUP_REMOVED lines=8> */
.L_x_13104:
[----:B------:R-:W-:Y:S05]  /*4150*/  BSYNC B0 ;  /* 0x0000000000007941 */ /* 0x000fea0003800000 */
.L_x_13102:
        /* <DEDUP_REMOVED lines=38> */
.L_x_13124:
        /* <DEDUP_REMOVED lines=12> */
.L_x_13123:
[----:B------:R-:W-:-:S07]  /*4480*/  IMAD.MOV.U32 R8, RZ, RZ, R21 ;  /* 0x000000ffff087224 */ /* 0x000fce00078e0015 */
.L_x_13122:
[----:B------:R-:W-:Y:S05]  /*4490*/  BSYNC B1 ;  /* 0x0000000000017941 */ /* 0x000fea0003800000 */
.L_x_13121:
        /* <DEDUP_REMOVED lines=13> */
.L_x_13130:
        /* <DEDUP_REMOVED lines=33> */
.L_x_13129:
[----:B------:R-:W-:-:S07]  /*4780*/  IMAD.MOV.U32 R8, RZ, RZ, R28 ;  /* 0x000000ffff087224 */ /* 0x000fce00078e001c */
.L_x_13128:
[----:B------:R-:W-:Y:S05]  /*4790*/  BSYNC B2 ;  /* 0x0000000000027941 */ /* 0x000fea0003800000 */
.L_x_13127:
[----:B------:R-:W-:-:S13]  /*47a0*/  ISETP.GE.U32.AND P0, PT, R21, 0xc, PT ;  /* 0x0000000c1500780c */ /* 0x000fda0003f06070 */
[----:B------:R-:W-:Y:S05]  /*47b0*/  @!P0 BRA `(.L_x_13126) ;  /* 0x0000000400e08947 */ /* 0x000fea0003800000 */
[----:B------:R-:W-:Y:S01]  /*47c0*/  BSSY B2, `(.L_x_13131) ;  /* 0x0000075000027945 */ /* 0x000fe20003800000 */
[----:B------:R-:W-:-:S07]  /*47d0*/  VIADD R8, R20, 0x10 ;  /* 0x0000001014087836 */ /* 0x000fce0000000000 */
.L_x_13132:
        /* <DEDUP_REMOVED lines=116> */
.L_x_13131:
[----:B------:R-:W-:Y:S02]  /*4f20*/  IMAD.MOV.U32 R8, RZ, RZ, R20 ;  /* 0x000000ffff087224 */ /* 0x000fe400078e0014 */
[----:B------:R-:W-:-:S07]  /*4f30*/  IMAD.MOV.U32 R29, RZ, RZ, R21 ;  /* 0x000000ffff1d7224 */ /* 0x000fce00078e0015 */
.L_x_13126:
[----:B------:R-:W-:Y:S05]  /*4f40*/  BSYNC B1 ;  /* 0x0000000000017941 */ /* 0x000fea0003800000 */
.L_x_13125:
        /* <DEDUP_REMOVED lines=20> */
.L_x_13134:
[----:B------:R-:W-:Y:S05]  /*5090*/  BSYNC B1 ;  /* 0x0000000000017941 */ /* 0x000fea0003800000 */
.L_x_13133:
[----:B------:R-:W-:Y:S02]  /*50a0*/  IMAD.MOV.U32 R9, RZ, RZ, R23 ;  /* 0x000000ffff097224 */ /* 0x000fe400078e0017 */
[----:B------:R-:W-:-:S03]  /*50b0*/  IMAD.MOV.U32 R8, RZ, RZ, R20 ;  /* 0x000000ffff087224 */ /* 0x000fc600078e0014 */
[----:B------:R-:W-:Y:S01]  /*50c0*/  LOP3.LUT R9, R9, 0x80000000, R17, 0xb8, !PT ;  /* 0x8000000009097812 */ /* 0x000fe200078eb811 */
[----:B------:R-:W-:Y:S06]  /*50d0*/  BRA `(.L_x_13120) ;  /* 0x0000000000207947 */ /* 0x000fec0003800000 */
.L_x_13119:
        /* <DEDUP_REMOVED lines=8> */
.L_x_13120:
[----:B------:R-:W-:Y:S05]  /*5160*/  BSYNC B0 ;  /* 0x0000000000007941 */ /* 0x000fea0003800000 */
.L_x_13118:
        /* <DEDUP_REMOVED lines=38> */
.L_x_13140:
        /* <DEDUP_REMOVED lines=12> */
.L_x_13139:
[----:B------:R-:W-:Y:S05]  /*5490*/  BSYNC B1 ;  /* 0x0000000000017941 */ /* 0x000fea0003800000 */
.L_x_13138:
        /* <DEDUP_REMOVED lines=13> */
.L_x_13146:
        /* <DEDUP_REMOVED lines=33> */
.L_x_13145:
[----:B------:R-:W-:-:S07]  /*5780*/  IMAD.MOV.U32 R16, RZ, RZ, R20 ;  /* 0x000000ffff107224 */ /* 0x000fce00078e0014 */
.L_x_13144:
[----:B------:R-:W-:Y:S05]  /*5790*/  BSYNC B2 ;  /* 0x0000000000027941 */ /* 0x000fea0003800000 */
.L_x_13143:
[----:B------:R-:W-:-:S13]  /*57a0*/  ISETP.GE.U32.AND P0, PT, R17, 0xc, PT ;  /* 0x0000000c1100780c */ /* 0x000fda0003f06070 */
[----:B------:R-:W-:Y:S05]  /*57b0*/  @!P0 BRA `(.L_x_13142) ;  /* 0x0000000400dc8947 */ /* 0x000fea0003800000 */
[----:B------:R-:W-:Y:S01]  /*57c0*/  BSSY B2, `(.L_x_13147) ;  /* 0x0000075000027945 */ /* 0x000fe20003800000 */
[----:B------:R-:W-:-:S07]  /*57d0*/  VIADD R11, R11, 0x10 ;  /* 0x000000100b0b7836 */ /* 0x000fce0000000000 */
.L_x_13148:
        /* <DEDUP_REMOVED lines=116> */
.L_x_13147:
[----:B------:R-:W-:-:S07]  /*5f20*/  IMAD.MOV.U32 R29, RZ, RZ, R17 ;  /* 0x000000ffff1d7224 */ /* 0x000fce00078e0011 */
.L_x_13142:
[----:B------:R-:W-:Y:S05]  /*5f30*/  BSYNC B1 ;  /* 0x0000000000017941 */ /* 0x000fea0003800000 */
.L_x_13141:
        /* <DEDUP_REMOVED lines=20> */
.L_x_13150:
[----:B------:R-:W-:Y:S05]  /*6080*/  BSYNC B1 ;  /* 0x0000000000017941 */ /* 0x000fea0003800000 */
.L_x_13149:
[----:B------:R-:W-:-:S05]  /*6090*/  IMAD.MOV.U32 R11, RZ, RZ, R21 ;  /* 0x000000ffff0b7224 */ /* 0x000fca00078e0015 */
[----:B------:R-:W-:Y:S01]  /*60a0*/  LOP3.LUT R11, R11, 0x80000000, R19, 0xb8, !PT ;  /* 0x800000000b0b7812 */ /* 0x000fe200078eb813 */
[----:B------:R-:W-:Y:S06]  /*60b0*/  BRA `(.L_x_13137) ;  /* 0x0000000000207947 */ /* 0x000fec0003800000 */
.L_x_13136:
        /* <DEDUP_REMOVED lines=8> */
.L_x_13137:
[----:B------:R-:W-:Y:S05]  /*6140*/  BSYNC B0 ;  /* 0x0000000000007941 */ /* 0x000fea0003800000 */
.L_x_13135:
        /* <DEDUP_REMOVED lines=38> */
.L_x_13157:
        /* <DEDUP_REMOVED lines=12> */
.L_x_13156:
[----:B------:R-:W-:-:S07]  /*6470*/  IMAD.MOV.U32 R18, RZ, RZ, R16 ;  /* 0x000000ffff127224 */ /* 0x000fce00078e0010 */
.L_x_13155:
[----:B------:R-:W-:Y:S05]  /*6480*/  BSYNC B1 ;  /* 0x0000000000017941 */ /* 0x000fea0003800000 */
.L_x_13154:
        /* <DEDUP_REMOVED lines=13> */
.L_x_13163:
        /* <DEDUP_REMOVED lines=33> */
.L_x_13162:
[----:B------:R-:W-:-:S07]  /*6770*/  IMAD.MOV.U32 R18, RZ, RZ, R20 ;  /* 0x000000ffff127224 */ /* 0x000fce00078e0014 */
.L_x_13161:
[----:B------:R-:W-:Y:S05]  /*6780*/  BSYNC B2 ;  /* 0x0000000000027941 */ /* 0x000fea0003800000 */
.L_x_13160:
[----:B------:R-:W-:-:S13]  /*6790*/  ISETP.GE.U32.AND P0, PT, R16, 0xc, PT ;  /* 0x0000000c1000780c */ /* 0x000fda0003f06070 */
[----:B------:R-:W-:Y:S05]  /*67a0*/  @!P0 BRA `(.L_x_13159) ;  /* 0x0000000400d88947 */ /* 0x000fea0003800000 */
[----:B------:R-:W-:Y:S01]  /*67b0*/  BSSY B2, `(.L_x_13159) ;  /* 0x0000075000027945 */ /* 0x000fe20003800000 */
[----:B------:R-:W-:-:S07]  /*67c0*/  VIADD R5, R5, 0x10 ;  /* 0x0000001005057836 */ /* 0x000fce0000000000 */
.L_x_13164:
        /* <DEDUP_REMOVED lines=116> */
.L_x_13159:
[----:B------:R-:W-:Y:S05]  /*6f10*/  BSYNC B1 ;  /* 0x0000000000017941 */ /* 0x000fea0003800000 */
.L_x_13158:
        /* <DEDUP_REMOVED lines=20> */
.L_x_13166:
[----:B------:R-:W-:Y:S05]  /*7060*/  BSYNC B1 ;  /* 0x0000000000017941 */ /* 0x000fea0003800000 */
.L_x_13165:
[----:B------:R-:W-:-:S05]  /*7070*/  IMAD.MOV.U32 R5, RZ, RZ, R17 ;  /* 0x000000ffff057224 */ /* 0x000fca00078e0011 */
[----:B------:R-:W-:Y:S01]  /*7080*/  LOP3.LUT R5, R5, 0x80000000, R13, 0xb8, !PT ;  /* 0x8000000005057812 */ /* 0x000fe200078eb80d */
[----:B------:R-:W-:Y:S06]  /*7090*/  BRA `(.L_x_13153) ;  /* 0x0000000000207947 */ /* 0x000fec0003800000 */
.L_x_13152:
        /* <DEDUP_REMOVED lines=8> */
.L_x_13153:
[----:B------:R-:W-:Y:S05]  /*7120*/  BSYNC B0 ;  /* 0x0000000000007941 */ /* 0x000fea0003800000 */
.L_x_13151:
        /* <DEDUP_REMOVED lines=38> */
.L_x_13172:
        /* <DEDUP_REMOVED lines=12> */
.L_x_13171:
[----:B------:R-:W-:Y:S05]  /*7450*/  BSYNC B1 ;  /* 0x0000000000017941 */ /* 0x000fea0003800000 */
.L_x_13170:
        /* <DEDUP_REMOVED lines=12> */
.L_x_13177:
        /* <DEDUP_REMOVED lines=33> */
.L_x_13176:
[----:B------:R-:W-:Y:S05]  /*7730*/  BSYNC B2 ;  /* 0x0000000000027941 */ /* 0x000fea0003800000 */
.L_x_13175:
[----:B------:R-:W-:-:S13]  /*7740*/  ISETP.GE.U32.AND P0, PT, R12, 0xc, PT ;  /* 0x0000000c0c00780c */ /* 0x000fda0003f06070 */
[----:B------:R-:W-:Y:S05]  /*7750*/  @!P0 BRA `(.L_x_13174) ;  /* 0x0000000400dc8947 */ /* 0x000fea0003800000 */
[----:B------:R-:W-:Y:S01]  /*7760*/  BSSY B2, `(.L_x_13178) ;  /* 0x0000075000027945 */ /* 0x000fe20003800000 */
[----:B------:R-:W-:-:S07]  /*7770*/  VIADD R7, R7, 0x10 ;  /* 0x0000001007077836 */ /* 0x000fce0000000000 */
.L_x_13179:
        /* <DEDUP_REMOVED lines=116> */
.L_x_13178:
[----:B------:R-:W-:-:S07]  /*7ec0*/  IMAD.MOV.U32 R18, RZ, RZ, R12 ;  /* 0x000000ffff127224 */ /* 0x000fce00078e000c */
.L_x_13174:
[----:B------:R-:W-:Y:S05]  /*7ed0*/  BSYNC B1 ;  /* 0x0000000000017941 */ /* 0x000fea0003800000 */
.L_x_13173:
        /* <DEDUP_REMOVED lines=21> */
.L_x_13181:
[----:B------:R-:W-:Y:S05]  /*8030*/  BSYNC B1 ;  /* 0x0000000000017941 */ /* 0x000fea0003800000 */
.L_x_13180:
[----:B------:R-:W-:Y:S02]  /*8040*/  IMAD.MOV.U32 R7, RZ, RZ, R17 ;  /* 0x000000ffff077224 */ /* 0x000fe400078e0011 */
[----:B------:R-:W-:-:S03]  /*8050*/  IMAD.MOV.U32 R6, RZ, RZ, R12 ;  /* 0x000000ffff067224 */ /* 0x000fc600078e000c */
[----:B------:R-:W-:Y:S01]  /*8060*/  LOP3.LUT R7, R7, 0x80000000, R15, 0xb8, !PT ;  /* 0x8000000007077812 */ /* 0x000fe200078eb80f */
[----:B------:R-:W-:Y:S06]  /*8070*/  BRA `(.L_x_13169) ;  /* 0x0000000000207947 */ /* 0x000fec0003800000 */
.L_x_13168:
        /* <DEDUP_REMOVED lines=8> */
.L_x_13169:
[----:B------:R-:W-:Y:S05]  /*8100*/  BSYNC B0 ;  /* 0x0000000000007941 */ /* 0x000fea0003800000 */
.L_x_13167:
        /* <DEDUP_REMOVED lines=11> */
.L_x_13051:
        /* <DEDUP_REMOVED lines=128> */
.L_x_13188:
        /* <DEDUP_REMOVED lines=12> */
.L_x_13187:
[----:B------:R-:W-:Y:S02]  /*8a80*/  IMAD.MOV.U32 R32, RZ, RZ, R41 ;  /* 0x000000ffff207224 */ /* 0x000fe400078e0029 */
[----:B------:R-:W-:-:S07]  /*8a90*/  IMAD.MOV.U32 R41, RZ, RZ, R42 ;  /* 0x000000ffff297224 */ /* 0x000fce00078e002a */
.L_x_13186:
[----:B------:R-:W-:Y:S05]  /*8aa0*/  BSYNC B1 ;  /* 0x0000000000017941 */ /* 0x000fea0003800000 */
.L_x_13185:
        /* <DEDUP_REMOVED lines=13> */
.L_x_13194:
        /* <DEDUP_REMOVED lines=33> */
.L_x_13193:
[----:B------:R-:W-:Y:S02]  /*8d90*/  IMAD.MOV.U32 R32, RZ, RZ, R41 ;  /* 0x000000ffff207224 */ /* 0x000fe400078e0029 */
[----:B------:R-:W-:-:S07]  /*8da0*/  IMAD.MOV.U32 R41, RZ, RZ, R42 ;  /* 0x000000ffff297224 */ /* 0x000fce00078e002a */
.L_x_13192:
[----:B------:R-:W-:Y:S05]  /*8db0*/  BSYNC B2 ;  /* 0x0000000000027941 */ /* 0x000fea0003800000 */
.L_x_13191:
[----:B------:R-:W-:-:S13]  /*8dc0*/  ISETP.GE.U32.AND P0, PT, R39, 0xc, PT ;  /* 0x0000000c2700780c */ /* 0x000fda0003f06070 */
[----:B------:R-:W-:Y:S05]  /*8dd0*/  @!P0 BRA `(.L_x_13190) ;  /* 0x0000000400d88947 */ /* 0x000fea0003800000 */
[----:B------:R-:W-:Y:S01]  /*8de0*/  BSSY B2, `(.L_x_13190) ;  /* 0x0000075000027945 */ /* 0x000fe20003800000 */
[----:B------:R-:W-:-:S07]  /*8df0*/  VIADD R40, R40, 0x10 ;  /* 0x0000001028287836 */ /* 0x000fce0000000000 */
.L_x_13195:
        /* <DEDUP_REMOVED lines=116> */
.L_x_13190:
[----:B------:R-:W-:Y:S05]  /*9540*/  BSYNC B1 ;  /* 0x0000000000017941 */ /* 0x000fea0003800000 */
.L_x_13189:
        /* <DEDUP_REMOVED lines=20> */
.L_x_13197:
[----:B------:R-:W-:Y:S05]  /*9690*/  BSYNC B1 ;  /* 0x0000000000017941 */ /* 0x000fea0003800000 */
.L_x_13196:
[----:B------:R-:W-:Y:S01]  /*96a0*/  IMAD.MOV.U32 R22, RZ, RZ, R28 ;  /* 0x000000ffff167224 */ /* 0x000fe200078e001c */
[----:B------:R-:W-:Y:S01]  /*96b0*/  LOP3.LUT R23, R23, 0x80000000, R27, 0xb8, !PT ;  /* 0x8000000017177812 */ /* 0x000fe200078eb81b */
[----:B------:R-:W-:Y:S06]  /*96c0*/  BRA `(.L_x_13183) ;  /* 0x0000000000187947 */ /* 0x000fec0003800000 */
.L_x_13184:
[----:B------:R-:W-:-:S06]  /*96d0*/  DSETP.GTU.AND P0, PT, R28, +INF , PT ;  /* 0x7ff000001c00742a */ /* 0x000fcc0003f0c000 */
[----:B------:R-:W-:-:S14]  /*96e0*/  DSETP.LE.AND P0, PT, R32, +INF , !P0 ;  /* 0x7ff000002000742a */ /* 0x000fdc0004703000 */
[----:B------:R-:W-:Y:S02]  /*96f0*/  @P0 DSETP.NEU.AND P2, PT, R32, +INF , PT ;  /* 0x7ff000002000042a */ /* 0x000fe40003f4d000 */
[----:B------:R-:W-:-:S06]  /*9700*/  @!P0 DADD R22, R38, R26 ;  /* 0x0000000026168229 */ /* 0x000fcc000000001a */
[----:B------:R-:W-:Y:S02]  /*9710*/  @P0 FSEL R22, R26, RZ, P2 ;  /* 0x000000ff1a160208 */ /* 0x000fe40001000000 */
[----:B------:R-:W-:-:S07]  /*9720*/  @P0 FSEL R23, R27, -QNAN , P2 ;  /* 0xfff800001b170808 */ /* 0x000fce0001000000 */
.L_x_13183:
[----:B------:R-:W-:Y:S05]  /*9730*/  BSYNC B0 ;  /* 0x0000000000007941 */ /* 0x000fea0003800000 */
.L_x_13182:
        /* <DEDUP_REMOVED lines=40> */
.L_x_13204:
        /* <DEDUP_REMOVED lines=12> */
.L_x_13203:
[----:B------:R-:W-:Y:S02]  /*9a80*/  IMAD.MOV.U32 R40, RZ, RZ, R39 ;  /* 0x000000ffff287224 */ /* 0x000fe400078e0027 */
[----:B------:R-:W-:-:S07]  /*9a90*/  IMAD.MOV.U32 R39, RZ, RZ, R42 ;  /* 0x000000ffff277224 */ /* 0x000fce00078e002a */
.L_x_13202:
[----:B------:R-:W-:Y:S05]  /*9aa0*/  BSYNC B1 ;  /* 0x0000000000017941 */ /* 0x000fea0003800000 */
.L_x_13201:
        /* <DEDUP_REMOVED lines=13> */
.L_x_13210:
        /* <DEDUP_REMOVED lines=33> */
.L_x_13209:
[----:B------:R-:W-:-:S07]  /*9d90*/  IMAD.MOV.U32 R39, RZ, RZ, R41 ;  /* 0x000000ffff277224 */ /* 0x000fce00078e0029 */
.L_x_13208:
[----:B------:R-:W-:Y:S05]  /*9da0*/  BSYNC B2 ;  /* 0x0000000000027941 */ /* 0x000fea0003800000 */
.L_x_13207:
[----:B------:R-:W-:-:S13]  /*9db0*/  ISETP.GE.U32.AND P0, PT, R29, 0xc, PT ;  /* 0x0000000c1d00780c */ /* 0x000fda0003f06070 */
[----:B------:R-:W-:Y:S05]  /*9dc0*/  @!P0 BRA `(.L_x_13206) ;  /* 0x0000000400d88947 */ /* 0x000fea0003800000 */
[----:B------:R-:W-:Y:S01]  /*9dd0*/  BSSY B2, `(.L_x_13206) ;  /* 0x0000075000027945 */ /* 0x000fe20003800000 */
[----:B------:R-:W-:-:S07]  /*9de0*/  VIADD R33, R33, 0x10 ;  /* 0x0000001021217836 */ /* 0x000fce0000000000 */
.L_x_13211:
        /* <DEDUP_REMOVED lines=116> */
.L_x_13206:
[----:B------:R-:W-:Y:S05]  /*a530*/  BSYNC B1 ;  /* 0x0000000000017941 */ /* 0x000fea0003800000 */
.L_x_13205:
        /* <DEDUP_REMOVED lines=20> */
.L_x_13213:
[----:B------:R-:W-:Y:S05]  /*a680*/  BSYNC B1 ;  /* 0x0000000000017941 */ /* 0x000fea0003800000 */
.L_x_13212:
[----:B------:R-:W-:Y:S01]  /*a690*/  IMAD.MOV.U32 R18, RZ, RZ, R26 ;  /* 0x000000ffff127224 */ /* 0x000fe200078e001a */
[----:B------:R-:W-:Y:S01]  /*a6a0*/  LOP3.LUT R19, R19, 0x80000000, R21, 0xb8, !PT ;  /* 0x8000000013137812 */ /* 0x000fe200078eb815 */
[----:B------:R-:W-:Y:S06]  /*a6b0*/  BRA `(.L_x_13199) ;  /* 0x0000000000187947 */ /* 0x000fec0003800000 */
.L_x_13200:
[----:B------:R-:W-:-:S06]  /*a6c0*/  DSETP.GTU.AND P0, PT, R26, +INF , PT ;  /* 0x7ff000001a00742a */ /* 0x000fcc0003f0c000 */
[----:B------:R-:W-:-:S14]  /*a6d0*/  DSETP.LE.AND P0, PT, R32, +INF , !P0 ;  /* 0x7ff000002000742a */ /* 0x000fdc0004703000 */
[----:B------:R-:W-:Y:S02]  /*a6e0*/  @P0 DSETP.NEU.AND P2, PT, R32, +INF , PT ;  /* 0x7ff000002000042a */ /* 0x000fe40003f4d000 */
[----:B------:R-:W-:-:S06]  /*a6f0*/  @!P0 DADD R18, R18, R20 ;  /* 0x0000000012128229 */ /* 0x000fcc0000000014 */
[----:B------:R-:W-:Y:S02]  /*a700*/  @P0 FSEL R18, R20, RZ, P2 ;  /* 0x000000ff14120208 */ /* 0x000fe40001000000 */
[----:B------:R-:W-:-:S07]  /*a710*/  @P0 FSEL R19, R21, -QNAN , P2 ;  /* 0xfff8000015130808 */ /* 0x000fce0001000000 */
.L_x_13199:
[----:B------:R-:W-:Y:S05]  /*a720*/  BSYNC B0 ;  /* 0x0000000000007941 */ /* 0x000fea0003800000 */
.L_x_13198:
        /* <DEDUP_REMOVED lines=40> */
.L_x_13220:
        /* <DEDUP_REMOVED lines=12> */
.L_x_13219:
[----:B------:R-:W-:-:S07]  /*aa70*/  IMAD.MOV.U32 R38, RZ, RZ, R33 ;  /* 0x000000ffff267224 */ /* 0x000fce00078e0021 */
.L_x_13218:
[----:B------:R-:W-:Y:S05]  /*aa80*/  BSYNC B1 ;  /* 0x0000000000017941 */ /* 0x000fea0003800000 */
.L_x_13217:
        /* <DEDUP_REMOVED lines=12> */
.L_x_13225:
        /* <DEDUP_REMOVED lines=33> */
.L_x_13224:
[----:B------:R-:W-:Y:S05]  /*ad60*/  BSYNC B2 ;  /* 0x0000000000027941 */ /* 0x000fea0003800000 */
.L_x_13223:
[----:B------:R-:W-:-:S13]  /*ad70*/  ISETP.GE.U32.AND P0, PT, R29, 0xc, PT ;  /* 0x0000000c1d00780c */ /* 0x000fda0003f06070 */
[----:B------:R-:W-:Y:S05]  /*ad80*/  @!P0 BRA `(.L_x_13222) ;  /* 0x0000000400dc8947 */ /* 0x000fea0003800000 */
[----:B------:R-:W-:Y:S01]  /*ad90*/  BSSY B2, `(.L_x_13226) ;  /* 0x0000075000027945 */ /* 0x000fe20003800000 */
[----:B------:R-:W-:-:S07]  /*ada0*/  VIADD R27, R27, 0x10 ;  /* 0x000000101b1b7836 */ /* 0x000fce0000000000 */
.L_x_13227:
        /* <DEDUP_REMOVED lines=116> */
.L_x_13226:
[----:B------:R-:W-:-:S07]  /*b4f0*/  IMAD.MOV.U32 R39, RZ, RZ, R29 ;  /* 0x000000ffff277224 */ /* 0x000fce00078e001d */
.L_x_13222:
[----:B------:R-:W-:Y:S05]  /*b500*/  BSYNC B1 ;  /* 0x0000000000017941 */ /* 0x000fea0003800000 */
.L_x_13221:
        /* <DEDUP_REMOVED lines=20> */
.L_x_13229:
[----:B------:R-:W-:Y:S05]  /*b650*/  BSYNC B1 ;  /* 0x0000000000017941 */ /* 0x000fea0003800000 */
.L_x_13228:
[----:B------:R-:W-:Y:S01]  /*b660*/  IMAD.MOV.U32 R14, RZ, RZ, R20 ;  /* 0x000000ffff0e7224 */ /* 0x000fe200078e0014 */
[----:B------:R-:W-:Y:S01]  /*b670*/  LOP3.LUT R15, R15, 0x80000000, R17, 0xb8, !PT ;  /* 0x800000000f0f7812 */ /* 0x000fe200078eb811 */
[----:B------:R-:W-:Y:S06]  /*b680*/  BRA `(.L_x_13215) ;  /* 0x0000000000187947 */ /* 0x000fec0003800000 */
.L_x_13216:
[----:B------:R-:W-:-:S06]  /*b690*/  DSETP.GTU.AND P0, PT, R20, +INF , PT ;  /* 0x7ff000001400742a */ /* 0x000fcc0003f0c000 */
[----:B------:R-:W-:-:S14]  /*b6a0*/  DSETP.LE.AND P0, PT, R26, +INF , !P0 ;  /* 0x7ff000001a00742a */ /* 0x000fdc0004703000 */
[----:B------:R-:W-:Y:S02]  /*b6b0*/  @P0 DSETP.NEU.AND P2, PT, R26, +INF , PT ;  /* 0x7ff000001a00042a */ /* 0x000fe40003f4d000 */
[----:B------:R-:W-:-:S06]  /*b6c0*/  @!P0 DADD R14, R14, R16 ;  /* 0x000000000e0e8229 */ /* 0x000fcc0000000010 */
[----:B------:R-:W-:Y:S02]  /*b6d0*/  @P0 FSEL R14, R16, RZ, P2 ;  /* 0x000000ff100e0208 */ /* 0x000fe40001000000 */
[----:B------:R-:W-:-:S07]  /*b6e0*/  @P0 FSEL R15, R17, -QNAN , P2 ;  /* 0xfff80000110f0808 */ /* 0x000fce0001000000 */
.L_x_13215:
[----:B------:R-:W-:Y:S05]  /*b6f0*/  BSYNC B0 ;  /* 0x0000000000007941 */ /* 0x000fea0003800000 */
.L_x_13214:
        /* <DEDUP_REMOVED lines=40> */
.L_x_13236:
        /* <DEDUP_REMOVED lines=12> */
.L_x_13235:
[----:B------:R-:W-:-:S07]  /*ba40*/  IMAD.MOV.U32 R26, RZ, RZ, R29 ;  /* 0x000000ffff1a7224 */ /* 0x000fce00078e001d */
.L_x_13234:
[----:B------:R-:W-:Y:S05]  /*ba50*/  BSYNC B1 ;  /* 0x0000000000017941 */ /* 0x000fea0003800000 */
.L_x_13233:
        /* <DEDUP_REMOVED lines=13> */
.L_x_13242:
        /* <DEDUP_REMOVED lines=33> */
.L_x_13241:
[----:B------:R-:W-:Y:S02]  /*bd40*/  IMAD.MOV.U32 R26, RZ, RZ, R29 ;  /* 0x000000ffff1a7224 */ /* 0x000fe400078e001d */
[----:B------:R-:W-:-:S07]  /*bd50*/  IMAD.MOV.U32 R33, RZ, RZ, R38 ;  /* 0x000000ffff217224 */ /* 0x000fce00078e0026 */
.L_x_13240:
[----:B------:R-:W-:Y:S05]  /*bd60*/  BSYNC B2 ;  /* 0x0000000000027941 */ /* 0x000fea0003800000 */
.L_x_13239:
[----:B------:R-:W-:-:S13]  /*bd70*/  ISETP.GE.U32.AND P0, PT, R27, 0xc, PT ;  /* 0x0000000c1b00780c */ /* 0x000fda0003f06070 */
[----:B------:R-:W-:Y:S05]  /*bd80*/  @!P0 BRA `(.L_x_13238) ;  /* 0x0000000400dc8947 */ /* 0x000fea0003800000 */
[----:B------:R-:W-:Y:S01]  /*bd90*/  BSSY B2, `(.L_x_13243) ;  /* 0x0000075000027945 */ /* 0x000fe20003800000 */
[----:B------:R-:W-:-:S07]  /*bda0*/  VIADD R21, R21, 0x10 ;  /* 0x0000001015157836 */ /* 0x000fce0000000000 */
.L_x_13244:
        /* <DEDUP_REMOVED lines=116> */
.L_x_13243:
[----:B------:R-:W-:-:S07]  /*c4f0*/  IMAD.MOV.U32 R33, RZ, RZ, R27 ;  /* 0x000000ffff217224 */ /* 0x000fce00078e001b */
.L_x_13238:
[----:B------:R-:W-:Y:S05]  /*c500*/  BSYNC B1 ;  /* 0x0000000000017941 */ /* 0x000fea0003800000 */
.L_x_13237:
        /* <DEDUP_REMOVED lines=20> */
.L_x_13246:
[----:B------:R-:W-:Y:S05]  /*c650*/  BSYNC B1 ;  /* 0x0000000000017941 */ /* 0x000fea0003800000 */
.L_x_13245:
[----:B------:R-:W-:Y:S01]  /*c660*/  IMAD.MOV.U32 R10, RZ, RZ, R16 ;  /* 0x000000ffff0a7224 */ /* 0x000fe200078e0010 */
[----:B------:R-:W-:Y:S01]  /*c670*/  LOP3.LUT R11, R11, 0x80000000, R13, 0xb8, !PT ;  /* 0x800000000b0b7812 */ /* 0x000fe200078eb80d */
[----:B------:R-:W-:Y:S06]  /*c680*/  BRA `(.L_x_13231) ;  /* 0x0000000000187947 */ /* 0x000fec0003800000 */
.L_x_13232:
[----:B------:R-:W-:-:S06]  /*c690*/  DSETP.GTU.AND P0, PT, R16, +INF , PT ;  /* 0x7ff000001000742a */ /* 0x000fcc0003f0c000 */
[----:B------:R-:W-:-:S14]  /*c6a0*/  DSETP.LE.AND P0, PT, R20, +INF , !P0 ;  /* 0x7ff000001400742a */ /* 0x000fdc0004703000 */
[----:B------:R-:W-:Y:S02]  /*c6b0*/  @P0 DSETP.NEU.AND P2, PT, R20, +INF , PT ;  /* 0x7ff000001400042a */ /* 0x000fe40003f4d000 */
[----:B------:R-:W-:-:S06]  /*c6c0*/  @!P0 DADD R10, R10, R12 ;  /* 0x000000000a0a8229 */ /* 0x000fcc000000000c */
[----:B------:R-:W-:Y:S02]  /*c6d0*/  @P0 FSEL R10, R12, RZ, P2 ;  /* 0x000000ff0c0a0208 */ /* 0x000fe40001000000 */
[----:B------:R-:W-:-:S07]  /*c6e0*/  @P0 FSEL R11, R13, -QNAN , P2 ;  /* 0xfff800000d0b0808 */ /* 0x000fce0001000000 */
.L_x_13231:
[----:B------:R-:W-:Y:S05]  /*c6f0*/  BSYNC B0 ;  /* 0x0000000000007941 */ /* 0x000fea0003800000 */
.L_x_13230:
        /* <DEDUP_REMOVED lines=41> */
.L_x_13252:
        /* <DEDUP_REMOVED lines=12> */
.L_x_13251:
[----:B------:R-:W-:Y:S05]  /*ca50*/  BSYNC B1 ;  /* 0x0000000000017941 */ /* 0x000fea0003800000 */
.L_x_13250:
        /* <DEDUP_REMOVED lines=13> */
.L_x_13258:
        /* <DEDUP_REMOVED lines=33> */
.L_x_13257:
[----:B------:R-:W-:-:S07]  /*cd40*/  IMAD.MOV.U32 R16, RZ, RZ, R27 ;  /* 0x000000ffff107224 */ /* 0x000fce00078e001b */
.L_x_13256:
[----:B------:R-:W-:Y:S05]  /*cd50*/  BSYNC B2 ;  /* 0x0000000000027941 */ /* 0x000fea0003800000 */
.L_x_13255:
[----:B------:R-:W-:-:S13]  /*cd60*/  ISETP.GE.U32.AND P0, PT, R26, 0xc, PT ;  /* 0x0000000c1a00780c */ /* 0x000fda0003f06070 */
[----:B------:R-:W-:Y:S05]  /*cd70*/  @!P0 BRA `(.L_x_13254) ;  /* 0x0000000400e08947 */ /* 0x000fea0003800000 */
[----:B------:R-:W-:Y:S01]  /*cd80*/  BSSY B2, `(.L_x_13259) ;  /* 0x0000075000027945 */ /* 0x000fe20003800000 */
[----:B------:R-:W-:-:S07]  /*cd90*/  VIADD R16, R17, 0x10 ;  /* 0x0000001011107836 */ /* 0x000fce0000000000 */
.L_x_13260:
        /* <DEDUP_REMOVED lines=116> */
.L_x_13259:
[----:B------:R-:W-:Y:S02]  /*d4e0*/  IMAD.MOV.U32 R16, RZ, RZ, R17 ;  /* 0x000000ffff107224 */ /* 0x000fe400078e0011 */
[----:B------:R-:W-:-:S07]  /*d4f0*/  IMAD.MOV.U32 R32, RZ, RZ, R26 ;  /* 0x000000ffff207224 */ /* 0x000fce00078e001a */
.L_x_13254:
[----:B------:R-:W-:Y:S05]  /*d500*/  BSYNC B1 ;  /* 0x0000000000017941 */ /* 0x000fea0003800000 */
.L_x_13253:
        /* <DEDUP_REMOVED lines=20> */
.L_x_13262:
[----:B------:R-:W-:Y:S05]  /*d650*/  BSYNC B1 ;  /* 0x0000000000017941 */ /* 0x000fea0003800000 */
.L_x_13261:
[----:B------:R-:W-:Y:S01]  /*d660*/  IMAD.MOV.U32 R6, RZ, RZ, R12 ;  /* 0x000000ffff067224 */ /* 0x000fe200078e000c */
[----:B------:R-:W-:Y:S01]  /*d670*/  LOP3.LUT R7, R7, 0x80000000, R9, 0xb8, !PT ;  /* 0x8000000007077812 */ /* 0x000fe200078eb809 */
[----:B------:R-:W-:Y:S06]  /*d680*/  BRA `(.L_x_13248) ;  /* 0x0000000000187947 */ /* 0x000fec0003800000 */
.L_x_13249:
[----:B------:R-:W-:-:S06]  /*d690*/  DSETP.GTU.AND P0, PT, R12, +INF , PT ;  /* 0x7ff000000c00742a */ /* 0x000fcc0003f0c000 */
[----:B------:R-:W-:-:S14]  /*d6a0*/  DSETP.LE.AND P0, PT, R16, +INF , !P0 ;  /* 0x7ff000001000742a */ /* 0x000fdc0004703000 */
[----:B------:R-:W-:Y:S02]  /*d6b0*/  @P0 DSETP.NEU.AND P2, PT, R16, +INF , PT ;  /* 0x7ff000001000042a */ /* 0x000fe40003f4d000 */
[----:B------:R-:W-:-:S06]  /*d6c0*/  @!P0 DADD R6, R6, R8 ;  /* 0x0000000006068229 */ /* 0x000fcc0000000008 */
[----:B------:R-:W-:Y:S02]  /*d6d0*/  @P0 FSEL R6, R8, RZ, P2 ;  /* 0x000000ff08060208 */ /* 0x000fe40001000000 */
[----:B------:R-:W-:-:S07]  /*d6e0*/  @P0 FSEL R7, R9, -QNAN , P2 ;  /* 0xfff8000009070808 */ /* 0x000fce0001000000 */
.L_x_13248:
[----:B------:R-:W-:Y:S05]  /*d6f0*/  BSYNC B0 ;  /* 0x0000000000007941 */ /* 0x000fea0003800000 */
.L_x_13247:
        /* <DEDUP_REMOVED lines=41> */
.L_x_13268:
        /* <DEDUP_REMOVED lines=12> */
.L_x_13267:
[----:B------:R-:W-:Y:S05]  /*da50*/  BSYNC B1 ;  /* 0x0000000000017941 */ /* 0x000fea0003800000 */
.L_x_13266:
        /* <DEDUP_REMOVED lines=13> */
.L_x_13274:
        /* <DEDUP_REMOVED lines=33> */
.L_x_13273:
[----:B------:R-:W-:-:S07]  /*dd40*/  IMAD.MOV.U32 R12, RZ, RZ, R21 ;  /* 0x000000ffff0c7224 */ /* 0x000fce00078e0015 */
.L_x_13272:
[----:B------:R-:W-:Y:S05]  /*dd50*/  BSYNC B2 ;  /* 0x0000000000027941 */ /* 0x000fea0003800000 */
.L_x_13271:
[----:B------:R-:W-:-:S13]  /*dd60*/  ISETP.GE.U32.AND P0, PT, R16, 0xc, PT ;  /* 0x0000000c1000780c */ /* 0x000fda0003f06070 */
[----:B------:R-:W-:Y:S05]  /*dd70*/  @!P0 BRA `(.L_x_13270) ;  /* 0x0000000400e08947 */ /* 0x000fea0003800000 */
[----:B------:R-:W-:Y:S01]  /*dd80*/  BSSY B2, `(.L_x_13275) ;  /* 0x0000075000027945 */ /* 0x000fe20003800000 */
[----:B------:R-:W-:-:S07]  /*dd90*/  VIADD R12, R13, 0x10 ;  /* 0x000000100d0c7836 */ /* 0x000fce0000000000 */
.L_x_13276:
        /* <DEDUP_REMOVED lines=116> */
.L_x_13275:
[----:B------:R-:W-:Y:S02]  /*e4e0*/  IMAD.MOV.U32 R12, RZ, RZ, R13 ;  /* 0x000000ffff0c7224 */ /* 0x000fe400078e000d */
[----:B------:R-:W-:-:S07]  /*e4f0*/  IMAD.MOV.U32 R26, RZ, RZ, R16 ;  /* 0x000000ffff1a7224 */ /* 0x000fce00078e0010 */
.L_x_13270:
[----:B------:R-:W-:Y:S05]  /*e500*/  BSYNC B1 ;  /* 0x0000000000017941 */ /* 0x000fea0003800000 */
.L_x_13269:
        /* <DEDUP_REMOVED lines=20> */
.L_x_13278:
[----:B------:R-:W-:Y:S05]  /*e650*/  BSYNC B1 ;  /* 0x0000000000017941 */ /* 0x000fea0003800000 */
.L_x_13277:
[----:B------:R-:W-:Y:S01]  /*e660*/  IMAD.MOV.U32 R2, RZ, RZ, R8 ;  /* 0x000000ffff027224 */ /* 0x000fe200078e0008 */
[----:B------:R-:W-:Y:S01]  /*e670*/  LOP3.LUT R3, R3, 0x80000000, R5, 0xb8, !PT ;  /* 0x8000000003037812 */ /* 0x000fe200078eb805 */
[----:B------:R-:W-:Y:S06]  /*e680*/  BRA `(.L_x_13264) ;  /* 0x0000000000187947 */ /* 0x000fec0003800000 */
.L_x_13265:
[----:B------:R-:W-:-:S06]  /*e690*/  DSETP.GTU.AND P0, PT, R8, +INF , PT ;  /* 0x7ff000000800742a */ /* 0x000fcc0003f0c000 */
[----:B------:R-:W-:-:S14]  /*e6a0*/  DSETP.LE.AND P0, PT, R12, +INF , !P0 ;  /* 0x7ff000000c00742a */ /* 0x000fdc0004703000 */
[----:B------:R-:W-:Y:S02]  /*e6b0*/  @P0 DSETP.NEU.AND P2, PT, R12, +INF , PT ;  /* 0x7ff000000c00042a */ /* 0x000fe40003f4d000 */
[----:B------:R-:W-:-:S06]  /*e6c0*/  @!P0 DADD R2, R2, R4 ;  /* 0x0000000002028229 */ /* 0x000fcc0000000004 */
[----:B------:R-:W-:Y:S02]  /*e6d0*/  @P0 FSEL R2, R4, RZ, P2 ;  /* 0x000000ff04020208 */ /* 0x000fe40001000000 */
[----:B------:R-:W-:-:S07]  /*e6e0*/  @P0 FSEL R3, R5, -QNAN , P2 ;  /* 0xfff8000005030808 */ /* 0x000fce0001000000 */
.L_x_13264:
[----:B------:R-:W-:Y:S05]  /*e6f0*/  BSYNC B0 ;  /* 0x0000000000007941 */ /* 0x000fea0003800000 */
.L_x_13263:
        /* <DEDUP_REMOVED lines=41> */
.L_x_13284:
        /* <DEDUP_REMOVED lines=12> */
.L_x_13283:
[----:B------:R-:W-:Y:S05]  /*ea50*/  BSYNC B1 ;  /* 0x0000000000017941 */ /* 0x000fea0003800000 */
.L_x_13282:
        /* <DEDUP_REMOVED lines=13> */
.L_x_13290:
        /* <DEDUP_REMOVED lines=33> */
.L_x_13289:
[----:B------:R-:W-:-:S07]  /*ed40*/  IMAD.MOV.U32 R12, RZ, RZ, R21 ;  /* 0x000000ffff0c7224 */ /* 0x000fce00078e0015 */
.L_x_13288:
[----:B------:R-:W-:Y:S05]  /*ed50*/  BSYNC B2 ;  /* 0x0000000000027941 */ /* 0x000fea0003800000 */
.L_x_13287:
[----:B------:R-:W-:-:S13]  /*ed60*/  ISETP.GE.U32.AND P0, PT, R16, 0xc, PT ;  /* 0x0000000c1000780c */ /* 0x000fda0003f06070 */
[----:B------:R-:W-:Y:S05]  /*ed70*/  @!P0 BRA `(.L_x_13286) ;  /* 0x0000000400e08947 */ /* 0x000fea0003800000 */
[----:B------:R-:W-:Y:S01]  /*ed80*/  BSSY B2, `(.L_x_13291) ;  /* 0x0000075000027945 */ /* 0x000fe20003800000 */
[----:B------:R-:W-:-:S07]  /*ed90*/  VIADD R12, R13, 0x10 ;  /* 0x000000100d0c7836 */ /* 0x000fce0000000000 */
.L_x_13292:
        /* <DEDUP_REMOVED lines=116> */
.L_x_13291:
[----:B------:R-:W-:Y:S02]  /*f4e0*/  IMAD.MOV.U32 R12, RZ, RZ, R13 ;  /* 0x000000ffff0c7224 */ /* 0x000fe400078e000d */
[----:B------:R-:W-:-:S07]  /*f4f0*/  IMAD.MOV.U32 R26, RZ, RZ, R16 ;  /* 0x000000ffff1a7224 */ /* 0x000fce00078e0010 */
.L_x_13286:
[----:B------:R-:W-:Y:S05]  /*f500*/  BSYNC B1 ;  /* 0x0000000000017941 */ /* 0x000fea0003800000 */
.L_x_13285:
        /* <DEDUP_REMOVED lines=19> */
.L_x_13294:
[----:B------:R-:W-:Y:S05]  /*f640*/  BSYNC B1 ;  /* 0x0000000000017941 */ /* 0x000fea0003800000 */
.L_x_13293:
[----:B------:R-:W-:Y:S01]  /*f650*/  LOP3.LUT R37, R37, 0x80000000, R31, 0xb8, !PT ;  /* 0x8000000025257812 */ /* 0x000fe200078eb81f */
[----:B------:R-:W-:Y:S06]  /*f660*/  BRA `(.L_x_13280) ;  /* 0x0000000000187947 */ /* 0x000fec0003800000 */
.L_x_13281:
[----:B------:R-:W-:-:S06]  /*f670*/  DSETP.GTU.AND P0, PT, R4, +INF , PT ;  /* 0x7ff000000400742a */ /* 0x000fcc0003f0c000 */
[----:B------:R-:W-:-:S14]  /*f680*/  DSETP.LE.AND P0, PT, R12, +INF , !P0 ;  /* 0x7ff000000c00742a */ /* 0x000fdc0004703000 */
[----:B------:R-:W-:Y:S02]  /*f690*/  @P0 DSETP.NEU.AND P2, PT, R12, +INF , PT ;  /* 0x7ff000000c00042a */ /* 0x000fe40003f4d000 */
[----:B------:R-:W-:-:S06]  /*f6a0*/  @!P0 DADD R36, R36, R30 ;  /* 0x0000000024248229 */ /* 0x000fcc000000001e */
[----:B------:R-:W-:Y:S02]  /*f6b0*/  @P0 FSEL R36, R30, RZ, P2 ;  /* 0x000000ff1e240208 */ /* 0x000fe40001000000 */
[----:B------:R-:W-:-:S07]  /*f6c0*/  @P0 FSEL R37, R31, -QNAN , P2 ;  /* 0xfff800001f250808 */ /* 0x000fce0001000000 */
.L_x_13280:
[----:B------:R-:W-:Y:S05]  /*f6d0*/  BSYNC B0 ;  /* 0x0000000000007941 */ /* 0x000fea0003800000 */
.L_x_13279:
        /* <DEDUP_REMOVED lines=41> */
.L_x_13301:
        /* <DEDUP_REMOVED lines=12> */
.L_x_13300:
[----:B------:R-:W-:-:S07]  /*fa30*/  IMAD.MOV.U32 R16, RZ, RZ, R13 ;  /* 0x000000ffff107224 */ /* 0x000fce00078e000d */
.L_x_13299:
[----:B------:R-:W-:Y:S05]  /*fa40*/  BSYNC B1 ;  /* 0x0000000000017941 */ /* 0x000fea0003800000 */
.L_x_13298:
        /* <DEDUP_REMOVED lines=13> */
.L_x_13307:
        /* <DEDUP_REMOVED lines=33> */
.L_x_13306:
[----:B------:R-:W-:-:S07]  /*fd30*/  IMAD.MOV.U32 R16, RZ, RZ, R21 ;  /* 0x000000ffff107224 */ /* 0x000fce00078e0015 */
.L_x_13305:
[----:B------:R-:W-:Y:S05]  /*fd40*/  BSYNC B2 ;  /* 0x0000000000027941 */ /* 0x000fea0003800000 */
.L_x_13304:
[----:B------:R-:W-:-:S13]  /*fd50*/  ISETP.GE.U32.AND P0, PT, R13, 0xc, PT ;  /* 0x0000000c0d00780c */ /* 0x000fda0003f06070 */
[----:B------:R-:W-:Y:S05]  /*fd60*/  @!P0 BRA `(.L_x_13303) ;  /* 0x0000000400dc8947 */ /* 0x000fea0003800000 */
[----:B------:R-:W-:Y:S01]  /*fd70*/  BSSY B2, `(.L_x_13308) ;  /* 0x0000075000027945 */ /* 0x000fe20003800000 */
[----:B------:R-:W-:-:S07]  /*fd80*/  VIADD R12, R12, 0x10 ;  /* 0x000000100c0c7836 */ /* 0x000fce0000000000 */
.L_x_13309:
        /* <DEDUP_REMOVED lines=116> */
.L_x_13308:
[----:B------:R-:W-:-:S07]  /*104d0*/  IMAD.MOV.U32 R24, RZ, RZ, R13 ;  /* 0x000000ffff187224 */ /* 0x000fce00078e000d */
.L_x_13303:
[----:B------:R-:W-:Y:S05]  /*104e0*/  BSYNC B1 ;  /* 0x0000000000017941 */ /* 0x000fea0003800000 */
.L_x_13302:
        /* <DEDUP_REMOVED lines=19> */
.L_x_13311:
[----:B------:R-:W-:Y:S05]  /*10620*/  BSYNC B1 ;  /* 0x0000000000017941 */ /* 0x000fea0003800000 */
.L_x_13310:
[----:B------:R-:W-:Y:S01]  /*10630*/  LOP3.LUT R25, R25, 0x80000000, R35, 0xb8, !PT ;  /* 0x8000000019197812 */ /* 0x000fe200078eb823 */
[----:B------:R-:W-:Y:S06]  /*10640*/  BRA `(.L_x_13296) ;  /* 0x0000000000187947 */ /* 0x000fec0003800000 */
.L_x_13297:
[----:B------:R-:W-:-:S06]  /*10650*/  DSETP.GTU.AND P0, PT, R4, +INF , PT ;  /* 0x7ff000000400742a */ /* 0x000fcc0003f0c000 */
[----:B------:R-:W-:-:S14]  /*10660*/  DSETP.LE.AND P0, PT, R12, +INF , !P0 ;  /* 0x7ff000000c00742a */ /* 0x000fdc0004703000 */
[----:B------:R-:W-:Y:S02]  /*10670*/  @P0 DSETP.NEU.AND P2, PT, R12, +INF , PT ;  /* 0x7ff000000c00042a */ /* 0x000fe40003f4d000 */
[----:B------:R-:W-:-:S06]  /*10680*/  @!P0 DADD R24, R24, R34 ;  /* 0x0000000018188229 */ /* 0x000fcc0000000022 */
[----:B------:R-:W-:Y:S02]  /*10690*/  @P0 FSEL R24, R34, RZ, P2 ;  /* 0x000000ff22180208 */ /* 0x000fe40001000000 */
[----:B------:R-:W-:-:S07]  /*106a0*/  @P0 FSEL R25, R35, -QNAN , P2 ;  /* 0xfff8000023190808 */ /* 0x000fce0001000000 */
.L_x_13296:
[----:B------:R-:W-:Y:S05]  /*106b0*/  BSYNC B0 ;  /* 0x0000000000007941 */ /* 0x000fea0003800000 */
.L_x_13295:
        /* <DEDUP_REMOVED lines=21> */
.L_x_13314:
[----:B------:R-:W-:-:S13]  /*10810*/  ISETP.GE.AND P0, PT, R0, UR4, PT ;  /* 0x0000000400007c0c */ /* 0x000fda000bf06270 */
[----:B------:R-:W-:Y:S05]  /*10820*/  @P0 BRA `(.L_x_13316) ;  /* 0x0000000000300947 */ /* 0x000fea0003800000 */
[----:B01----:R-:W0:Y:S01]  /*10830*/  LDC.64 R4, c[0x0][0x218] ;  /* 0x00008600ff047b82 */ /* 0x003e220000000a00 */
[C---:B------:R-:W-:Y:S02]  /*10840*/  VIADD R9, R0.reuse, UR8 ;  /* 0x0000000800097c36 */ /* 0x040fe40008000000 */
[----:B------:R-:W-:Y:S02]  /*10850*/  VIADD R0, R0, 0x80 ;  /* 0x0000008000007836 */ /* 0x000fe40000000000 */
[----:B0-----:R-:W-:-:S05]  /*10860*/  IMAD.WIDE.U32 R4, R9, 0x8, R4 ;  /* 0x0000000809047825 */ /* 0x001fca00078e0004 */
[----:B------:R1:W-:Y:S02]  /*10870*/  STG.E.64 desc[UR10][R4.64], R10 ;  /* 0x0000000a04007986 */ /* 0x0003e4000c101b0a */
.L_x_13315:
[----:B------:R-:W-:-:S13]  /*10880*/  ISETP.GE.AND P0, PT, R0, UR4, PT ;  /* 0x0000000400007c0c */ /* 0x000fda000bf06270 */
[----:B------:R-:W-:Y:S05]  /*10890*/  @P0 BRA `(.L_x_13317) ;  /* 0x0000000000340947 */ /* 0x000fea0003800000 */
[----:B01----:R-:W0:Y:S01]  /*108a0*/  LDC.64 R4, c[0x0][0x218] ;  /* 0x00008600ff047b82 */ /* 0x003e220000000a00 */
[C---:B------:R-:W-:Y:S02]  /*108b0*/  VIADD R9, R0.reuse, UR8 ;  /* 0x0000000800097c36 */ /* 0x040fe40008000000 */
[----:B------:R-:W-:Y:S02]  /*108c0*/  VIADD R0, R0, 0x80 ;  /* 0x0000008000007836 */ /* 0x000fe40000000000 */
[----:B0-----:R-:W-:-:S05]  /*108d0*/  IMAD.WIDE.U32 R4, R9, 0x8, R4 ;  /* 0x0000000809047825 */ /* 0x001fca00078e0004 */
[----:B------:R2:W-:Y:S02]  /*108e0*/  STG.E.64 desc[UR10][R4.64], R6 ;  /* 0x0000000604007986 */ /* 0x0005e4000c101b0a */
.L_x_13316:
        /* <DEDUP_REMOVED lines=8> */
.L_x_13317:
[----:B------:R-:W-:Y:S05]  /*10970*/  BSYNC B1 ;  /* 0x0000000000017941 */ /* 0x000fea0003800000 */
.L_x_13313:
[----:B------:R-:W-:-:S13]  /*10980*/  ISETP.GE.AND P0, PT, R0, UR4, PT ;  /* 0x0000000400007c0c */ /* 0x000fda000bf06270 */
[----:B--2---:R-:W2:Y:S01]  /*10990*/  @!P0 LDC.64 R2, c[0x0][0x218] ;  /* 0x00008600ff028b82 */ /* 0x004ea20000000a00 */
[C---:B01----:R-:W-:Y:S02]  /*109a0*/  @!P0 VIADD R5, R0.reuse, UR8 ;  /* 0x0000000800058c36 */ /* 0x043fe40008000000 */
[----:B------:R-:W-:Y:S02]  /*109b0*/  @!P0 VIADD R0, R0, 0x80 ;  /* 0x0000008000008836 */ /* 0x000fe40000000000 */
[----:B--2---:R-:W-:-:S05]  /*109c0*/  @!P0 IMAD.WIDE.U32 R2, R5, 0x8, R2 ;  /* 0x0000000805028825 */ /* 0x004fca00078e0002 */
[----:B------:R3:W-:Y:S02]  /*109d0*/  @!P0 STG.E.64 desc[UR10][R2.64], R36 ;  /* 0x0000002402008986 */ /* 0x0007e4000c101b0a */
.L_x_13318:
[----:B------:R-:W-:Y:S05]  /*109e0*/  BSYNC B0 ;  /* 0x0000000000007941 */ /* 0x000fea0003800000 */
.L_x_13312:
        /* <DEDUP_REMOVED lines=8> */
.L_x_13319:
        /* <DEDUP_REMOVED lines=9> */
.L_x_57365:


//--------------------- .text._ZN2at6native29vectorized_elementwise_kernelILi8ENS0_13BinaryFunctorIdddZZZNS0_16fmod_kernel_cudaERNS_18TensorIteratorBaseEENKUlvE0_clEvENKUlvE_clEvEUlddE_EESt5arrayIPcLm3EEEEviT0_T1_ --------------------------
	.section	.text._ZN2at6native29vectorized_elementwise_kernelILi8ENS0_13BinaryFunctorIdddZZZNS0_16fmod_kernel_cudaERNS_18TensorIteratorBaseEENKUlvE0_clEvENKUlvE_clEvEUlddE_EESt5arrayIPcLm3EEEEviT0_T1_,"ax",@progbits
	.align	128
        .global         _ZN2at6native29vectorized_elementwise_kernelILi8ENS0_13BinaryFunctorIdddZZZNS0_16fmod_kernel_cudaERNS_18TensorIteratorBaseEENKUlvE0_clEvENKUlvE_clEvEUlddE_EESt5arrayIPcLm3EEEEviT0_T1_
        .type           _ZN2at6native29vectorized_elementwise_kernelILi8ENS0_13BinaryFunctorIdddZZZNS0_16fmod_kernel_cudaERNS_18TensorIteratorBaseEENKUlvE0_clEvENKUlvE_clEvEUlddE_EESt5arrayIPcLm3EEEEviT0_T1_,@function
        .size           _ZN2at6native29vectorized_elementwise_kernelILi8ENS0_13BinaryFunctorIdddZZZNS0_16fmod_kernel_cudaERNS_18TensorIteratorBaseEENKUlvE0_clEvENKUlvE_clEvEUlddE_EESt5arrayIPcLm3EEEEviT0_T1_,(.L_x_57366 - _ZN2at6native29vectorized_elementwise_kernelILi8ENS0_13BinaryFunctorIdddZZZNS0_16fmod_kernel_cudaERNS_18TensorIteratorBaseEENKUlvE0_clEvENKUlvE_clEvEUlddE_EESt5arrayIPcLm3EEEEviT0_T1_)
        .other          _ZN2at6native29vectorized_elementwise_kernelILi8ENS0_13BinaryFunctorIdddZZZNS0_16fmod_kernel_cudaERNS_18TensorIteratorBaseEENKUlvE0_clEvENKUlvE_clEvEUlddE_EESt5arrayIPcLm3EEEEviT0_T1_,@"STO_CUDA_ENTRY STV_DEFAULT"
_ZN2at6native29vectorized_elementwise_kernelILi8ENS0_13BinaryFunctorIdddZZZNS0_16fmod_kernel_cudaERNS_18TensorIteratorBaseEENKUlvE0_clEvENKUlvE_clEvEUlddE_EESt5arrayIPcLm3EEEEviT0_T1_:
.text._ZN2at6native29vectorized_elementwise_kernelILi8ENS0_13BinaryFunctorIdddZZZNS0_16fmod_kernel_cudaERNS_18TensorIteratorBaseEENKUlvE0_clEvENKUlvE_clEvEUlddE_EESt5arrayIPcLm3EEEEviT0_T1_:
        /* <DEDUP_REMOVED lines=67> */
.L_x_13327:
        /* <DEDUP_REMOVED lines=12> */
.L_x_13326:
[----:B------:R-:W-:Y:S02]  /*04f0*/  IMAD.MOV.U32 R38, RZ, RZ, R40 ;  /* 0x000000ffff267224 */ /* 0x000fe400078e0028 */
[----:B------:R-:W-:-:S07]  /*0500*/  IMAD.MOV.U32 R40, RZ, RZ, R41 ;  /* 0x000000ffff287224 */ /* 0x000fce00078e0029 */
.L_x_13325:
[----:B------:R-:W-:Y:S05]  /*0510*/  BSYNC B1 ;  /* 0x0000000000017941 */ /* 0x000fea0003800000 */
.L_x_13324:
        /* <DEDUP_REMOVED lines=13> */
.L_x_13333:
        /* <DEDUP_REMOVED lines=33> */
.L_x_13332:
[----:B------:R-:W-:Y:S02]  /*0800*/  IMAD.MOV.U32 R38, RZ, RZ, R40 ;  /* 0x000000ffff267224 */ /* 0x000fe400078e0028 */
[----:B------:R-:W-:-:S07]  /*0810*/  IMAD.MOV.U32 R40, RZ, RZ, R41 ;  /* 0x000000ffff287224 */ /* 0x000fce00078e0029 */
.L_x_13331:
[----:B------:R-:W-:Y:S05]  /*0820*/  BSYNC B2 ;  /* 0x0000000000027941 */ /* 0x000fea0003800000 */
.L_x_13330:
[----:B------:R-:W-:-:S13]  /*0830*/  ISETP.GE.U32.AND P0, PT, R33, 0xc, PT ;  /* 0x0000000c2100780c */ /* 0x000fda0003f06070 */
[----:B------:R-:W-:Y:S05]  /*0840*/  @!P0 BRA `(.L_x_13329) ;  /* 0x0000000400d88947 */ /* 0x000fea0003800000 */
[----:B------:R-:W-:Y:S01]  /*0850*/  BSSY B2, `(.L_x_13329) ;  /* 0x0000075000027945 */ /* 0x000fe20003800000 */
[----:B------:R-:W-:-:S07]  /*0860*/  VIADD R39, R39, 0x10 ;  /* 0x0000001027277836 */ /* 0x000fce0000000000 */
.L_x_13334:
        /* <DEDUP_REMOVED lines=116> */
.L_x_13329:
[----:B------:R-:W-:Y:S05]  /*0fb0*/  BSYNC B1 ;  /* 0x0000000000017941 */ /* 0x000fea0003800000 */
.L_x_13328:
        /* <DEDUP_REMOVED lines=20> */
.L_x_13336:
[----:B------:R-:W-:Y:S05]  /*1100*/  BSYNC B1 ;  /* 0x0000000000017941 */ /* 0x000fea0003800000 */
.L_x_13335:
[----:B------:R-:W-:-:S05]  /*1110*/  IMAD.MOV.U32 R33, RZ, RZ, R37 ;  /* 0x000000ffff217224 */ /* 0x000fca00078e0025 */
[----:B------:R-:W-:Y:S01]  /*1120*/  LOP3.LUT R33, R33, 0x80000000, R29, 0xb8, !PT ;  /* 0x8000000021217812 */ /* 0x000fe200078eb81d */
[----:B------:R-:W-:Y:S06]  /*1130*/  BRA `(.L_x_13323) ;  /* 0x0000000000207947 */ /* 0x000fec0003800000 */
.L_x_13322:
        /* <DEDUP_REMOVED lines=8> */
.L_x_13323:
[----:B------:R-:W-:Y:S05]  /*11c0*/  BSYNC B0 ;  /* 0x0000000000007941 */ /* 0x000fea0003800000 */
.L_x_13321:
        /* <DEDUP_REMOVED lines=37> */
.L_x_13343:
        /* <DEDUP_REMOVED lines=12> */
.L_x_13342:
[----:B------:R-:W-:-:S07]  /*14e0*/  IMAD.MOV.U32 R36, RZ, RZ, R38 ;  /* 0x000000ffff247224 */ /* 0x000fce00078e0026 */
.L_x_13341:
[----:B------:R-:W-:Y:S05]  /*14f0*/  BSYNC B1 ;  /* 0x0000000000017941 */ /* 0x000fea0003800000 */
.L_x_13340:
        /* <DEDUP_REMOVED lines=13> */
.L_x_13349:
        /* <DEDUP_REMOVED lines=33> */
.L_x_13348:
[----:B------:R-:W-:-:S07]  /*17e0*/  IMAD.MOV.U32 R36, RZ, RZ, R38 ;  /* 0x000000ffff247224 */ /* 0x000fce00078e0026 */
.L_x_13347:
[----:B------:R-:W-:Y:S05]  /*17f0*/  BSYNC B2 ;  /* 0x0000000000027941 */ /* 0x000fea0003800000 */
.L_x_13346:
[----:B------:R-:W-:-:S13]  /*1800*/  ISETP.GE.U32.AND P0, PT, R37, 0xc, PT ;  /* 0x0000000c2500780c */ /* 0x000fda0003f06070 */
[----:B------:R-:W-:Y:S05]  /*1810*/  @!P0 BRA `(.L_x_13345) ;  /* 0x0000000400dc8947 */ /* 0x000fea0003800000 */
[----:B------:R-:W-:Y:S01]  /*1820*/  BSSY B2, `(.L_x_13350) ;  /* 0x0000075000027945 */ /* 0x000fe20003800000 */
[----:B------:R-:W-:-:S07]  /*1830*/  VIADD R35, R35, 0x10 ;  /* 0x0000001023237836 */ /* 0x000fce0000000000 */
.L_x_13351:
        /* <DEDUP_REMOVED lines=116> */
.L_x_13350:
[----:B------:R-:W-:-:S07]  /*1f80*/  IMAD.MOV.U32 R39, RZ, RZ, R37 ;  /* 0x000000ffff277224 */ /* 0x000fce00078e0025 */
.L_x_13345:
[----:B------:R-:W-:Y:S05]  /*1f90*/  BSYNC B1 ;  /* 0x0000000000017941 */ /* 0x000fea0003800000 */
.L_x_13344:
        /* <DEDUP_REMOVED lines=19> */
.L_x_13353:
[----:B------:R-:W-:Y:S05]  /*20d0*/  BSYNC B1 ;  /* 0x0000000000017941 */ /* 0x000fea0003800000 */
.L_x_13352:
[----:B------:R-:W-:Y:S01]  /*20e0*/  LOP3.LUT R35, R35, 0x80000000, R31, 0xb8, !PT ;  /* 0x8000000023237812 */ /* 0x000fe200078eb81f */
[----:B------:R-:W-:Y:S06]  /*20f0*/  BRA `(.L_x_13339) ;  /* 0x0000000000207947 */ /* 0x000fec0003800000 */
.L_x_13338:
        /* <DEDUP_REMOVED lines=8> */
.L_x_13339:
[----:B------:R-:W-:Y:S05]  /*2180*/  BSYNC B0 ;  /* 0x0000000000007941 */ /* 0x000fea0003800000 */
.L_x_13337:
        /* <DEDUP_REMOVED lines=37> */
.L_x_13360:
        /* <DEDUP_REMOVED lines=12> */
.L_x_13359:
[----:B------:R-:W-:-:S07]  /*24a0*/  IMAD.MOV.U32 R30, RZ, RZ, R36 ;  /* 0x000000ffff1e7224 */ /* 0x000fce00078e0024 */
.L_x_13358:
[----:B------:R-:W-:Y:S05]  /*24b0*/  BSYNC B1 ;  /* 0x0000000000017941 */ /* 0x000fea0003800000 */
.L_x_13357:
        /* <DEDUP_REMOVED lines=13> */
.L_x_13366:
        /* <DEDUP_REMOVED lines=33> */
.L_x_13365:
[----:B------:R-:W-:-:S07]  /*27a0*/  IMAD.MOV.U32 R30, RZ, RZ, R36 ;  /* 0x000000ffff1e7224 */ /* 0x000fce00078e0024 */
.L_x_13364:
[----:B------:R-:W-:Y:S05]  /*27b0*/  BSYNC B2 ;  /* 0x0000000000027941 */ /* 0x000fea0003800000 */
.L_x_13363:
[----:B------:R-:W-:-:S13]  /*27c0*/  ISETP.GE.U32.AND P0, PT, R31, 0xc, PT ;  /* 0x0000000c1f00780c */ /* 0x000fda0003f06070 */
[----:B------:R-:W-:Y:S05]  /*27d0*/  @!P0 BRA `(.L_x_13362) ;  /* 0x0000000400dc8947 */ /* 0x000fea0003800000 */
[----:B------:R-:W-:Y:S01]  /*27e0*/  BSSY B2, `(.L_x_13367) ;  /* 0x0000075000027945 */ /* 0x000fe20003800000 */
[----:B------:R-:W-:-:S07]  /*27f0*/  VIADD R29, R29, 0x10 ;  /* 0x000000101d1d7836 */ /* 0x000fce0000000000 */
.L_x_13368:
        /* <DEDUP_REMOVED lines=116> */
.L_x_13367:
[----:B------:R-:W-:-:S07]  /*2f40*/  IMAD.MOV.U32 R37, RZ, RZ, R31 ;  /* 0x000000ffff257224 */ /* 0x000fce00078e001f */
.L_x_13362:
[----:B------:R-:W-:Y:S05]  /*2f50*/  BSYNC B1 ;  /* 0x0000000000017941 */ /* 0x000fea0003800000 */
.L_x_13361:
        /* <DEDUP_REMOVED lines=20> */
.L_x_13370:
[----:B------:R-:W-:Y:S05]  /*30a0*/  BSYNC B1 ;  /* 0x0000000000017941 */ /* 0x000fea0003800000 */
.L_x_13369:
[----:B------:R-:W-:-:S05]  /*30b0*/  IMAD.MOV.U32 R25, RZ, RZ, R29 ;  /* 0x000000ffff197224 */ /* 0x000fca00078e001d */
[----:B------:R-:W-:Y:S01]  /*30c0*/  LOP3.LUT R25, R25, 0x80000000, R21, 0xb8, !PT ;  /* 0x8000000019197812 */ /* 0x000fe200078eb815 */
[----:B------:R-:W-:Y:S06]  /*30d0*/  BRA `(.L_x_13356) ;  /* 0x0000000000207947 */ /* 0x000fec0003800000 */
.L_x_13355:
        /* <DEDUP_REMOVED lines=8> */
.L_x_13356:
[----:B------:R-:W-:Y:S05]  /*3160*/  BSYNC B0 ;  /* 0x0000000000007941 */ /* 0x000fea0003800000 */
.L_x_13354:
        /* <DEDUP_REMOVED lines=38> */
.L_x_13376:
        /* <DEDUP_REMOVED lines=12> */
.L_x_13375:
[----:B------:R-:W-:Y:S05]  /*3490*/  BSYNC B1 ;  /* 0x0000000000017941 */ /* 0x000fea0003800000 */
.L_x_13374:
        /* <DEDUP_REMOVED lines=13> */
.L_x_13382:
        /* <DEDUP_REMOVED lines=33> */
.L_x_13381:
[----:B------:R-:W-:-:S07]  /*3780*/  IMAD.MOV.U32 R20, RZ, RZ, R30 ;  /* 0x000000ffff147224 */ /* 0x000fce00078e001e */
.L_x_13380:
[----:B------:R-:W-:Y:S05]  /*3790*/  BSYNC B2 ;  /* 0x0000000000027941 */ /* 0x000fea0003800000 */
.L_x_13379:
[----:B------:R-:W-:-:S13]  /*37a0*/  ISETP.GE.U32.AND P0, PT, R29, 0xc, PT ;  /* 0x0000000c1d00780c */ /* 0x000fda0003f06070 */
[----:B------:R-:W-:Y:S05]  /*37b0*/  @!P0 BRA `(.L_x_13378) ;  /* 0x0000000400e08947 */ /* 0x000fea0003800000 */
[----:B------:R-:W-:Y:S01]  /*37c0*/  BSSY B2, `(.L_x_13383) ;  /* 0x0000075000027945 */ /* 0x000fe20003800000 */
[----:B------:R-:W-:-:S07]  /*37d0*/  VIADD R20, R28, 0x10 ;  /* 0x000000101c147836 */ /* 0x000fce0000000000 */
.L_x_13384:
        /* <DEDUP_REMOVED lines=116> */
.L_x_13383:
[----:B------:R-:W-:Y:S02]  /*3f20*/  IMAD.MOV.U32 R20, RZ, RZ, R28 ;  /* 0x000000ffff147224 */ /* 0x000fe400078e001c */
[----:B------:R-:W-:-:S07]  /*3f30*/  IMAD.MOV.U32 R31, RZ, RZ, R29 ;  /* 0x000000ffff1f7224 */ /* 0x000fce00078e001d */
.L_x_13378:
[----:B------:R-:W-:Y:S05]  /*3f40*/  BSYNC B1 ;  /* 0x0000000000017941 */ /* 0x000fea0003800000 */
.L_x_13377:
        /* <DEDUP_REMOVED lines=20> */
.L_x_13386:
[----:B------:R-:W-:Y:S05]  /*4090*/  BSYNC B1 ;  /* 0x0000000000017941 */ /* 0x000fea0003800000 */
.L_x_13385:
[----:B------:R-:W-:-:S05]  /*40a0*/  IMAD.MOV.U32 R27, RZ, RZ, R29 ;  /* 0x000000ffff1b7224 */ /* 0x000fca00078e001d */
[----:B------:R-:W-:Y:S01]  /*40b0*/  LOP3.LUT R27, R27, 0x80000000, R23, 0xb8, !PT ;  /* 0x800000001b1b7812 */ /* 0x000fe200078eb817 */
[----:B------:R-:W-:Y:S06]  /*40c0*/  BRA `(.L_x_13373) ;  /* 0x0000000000207947 */ /* 0x000fec0003800000 */
.L_x_13372:
        /* <DEDUP_REMOVED lines=8> */
.L_x_13373:
[----:B------:R-:W-:Y:S05]  /*4150*/  BSYNC B0 ;  /* 0x0000000000007941 */ /* 0x000fea0003800000 */
.L_x_13371:
        /* <DEDUP_REMOVED lines=38> */
.L_x_13393:
        /* <DEDUP_REMOVED lines=12> */
.L_x_13392:
[----:B------:R-:W-:-:S07]  /*4480*/  IMAD.MOV.U32 R8, RZ, RZ, R21 ;  /* 0x000000ffff087224 */ /* 0x000fce00078e0015 */
.L_x_13391:
[----:B------:R-:W-:Y:S05]  /*4490*/  BSYNC B1 ;  /* 0x0000000000017941 */ /* 0x000fea0003800000 */
.L_x_13390:
        /* <DEDUP_REMOVED lines=13> */
.L_x_13399:
        /* <DEDUP_REMOVED lines=33> */
.L_x_13398:
[----:B------:R-:W-:-:S07]  /*4780*/  IMAD.MOV.U32 R8, RZ, RZ, R28 ;  /* 0x000000ffff087224 */ /* 0x000fce00078e001c */
.L_x_13397:
[----:B------:R-:W-:Y:S05]  /*4790*/  BSYNC B2 ;  /* 0x0000000000027941 */ /* 0x000fea0003800000 */
.L_x_13396:
[----:B------:R-:W-:-:S13]  /*47a0*/  ISETP.GE.U32.AND P0, PT, R21, 0xc, PT ;  /* 0x0000000c1500780c */ /* 0x000fda0003f06070 */
[----:B------:R-:W-:Y:S05]  /*47b0*/  @!P0 BRA `(.L_x_13395) ;  /* 0x0000000400e08947 */ /* 0x000fea0003800000 */
[----:B------:R-:W-:Y:S01]  /*47c0*/  BSSY B2, `(.L_x_13400) ;  /* 0x0000075000027945 */ /* 0x000fe20003800000 */
[----:B------:R-:W-:-:S07]  /*47d0*/  VIADD R8, R20, 0x10 ;  /* 0x0000001014087836 */ /* 0x000fce0000000000 */
.L_x_13401:
        /* <DEDUP_REMOVED lines=116> */
.L_x_13400:
[----:B------:R-:W-:Y:S02]  /*4f20*/  IMAD.MOV.U32 R8, RZ, RZ, R20 ;  /* 0x000000ffff087224 */ /* 0x000fe400078e0014 */
[----:B------:R-:W-:-:S07]  /*4f30*/  IMAD.MOV.U32 R29, RZ, RZ, R21 ;  /* 0x000000ffff1d7224 */ /* 0x000fce00078e0015 */
.L_x_13395:
[----:B------:R-:W-:Y:S05]  /*4f40*/  BSYNC B1 ;  /* 0x0000000000017941 */ /* 0x000fea0003800000 */
.L_x_13394:
        /* <DEDUP_REMOVED lines=20> */
.L_x_13403:
[----:B------:R-:W-:Y:S05]  /*5090*/  BSYNC B1 ;  /* 0x0000000000017941 */ /* 0x000fea0003800000 */
.L_x_13402:
[----:B------:R-:W-:Y:S02]  /*50a0*/  IMAD.MOV.U32 R9, RZ, RZ, R23 ;  /* 0x000000ffff097224 */ /* 0x000fe400078e0017 */
[----:B------:R-:W-:-:S03]  /*50b0*/  IMAD.MOV.U32 R8, RZ, RZ, R20 ;  /* 0x000000ffff087224 */ /* 0x000fc600078e0014 */
[----:B------:R-:W-:Y:S01]  /*50c0*/  LOP3.LUT R9, R9, 0x80000000, R17, 0xb8, !PT ;  /* 0x8000000009097812 */ /* 0x000fe200078eb811 */
[----:B------:R-:W-:Y:S06]  /*50d0*/  BRA `(.L_x_13389) ;  /* 0x0000000000207947 */ /* 0x000fec0003800000 */
.L_x_13388:
        /* <DEDUP_REMOVED lines=8> */
.L_x_13389:
[----:B------:R-:W-:Y:S05]  /*5160*/  BSYNC B0 ;  /* 0x0000000000007941 */ /* 0x000fea0003800000 */
.L_x_13387:
        /* <DEDUP_REMOVED lines=38> */
.L_x_13409:
        /* <DEDUP_REMOVED lines=12> */
.L_x_13408:
[----:B------:R-:W-:Y:S05]  /*5490*/  BSYNC B1 ;  /* 0x0000000000017941 */ /* 0x000fea0003800000 */
.L_x_13407:
        /* <DEDUP_REMOVED lines=13> */
.L_x_13415:
        /* <DEDUP_REMOVED lines=33> */
.L_x_13414:
[----:B------:R-:W-:-:S07]  /*5780*/  IMAD.MOV.U32 R16, RZ, RZ, R20 ;  /* 0x000000ffff107224 */ /* 0x000fce00078e0014 */
.L_x_13413:
[----:B------:R-:W-:Y:S05]  /*5790*/  BSYNC B2 ;  /* 0x0000000000027941 */ /* 0x000fea0003800000 */
.L_x_13412:
[----:B------:R-:W-:-:S13]  /*57a0*/  ISETP.GE.U32.AND P0, PT, R17, 0xc, PT ;  /* 0x0000000c1100780c */ /* 0x000fda0003f06070 */
[----:B------:R-:W-:Y:S05]  /*57b0*/  @!P0 BRA `(.L_x_13411) ;  /* 0x0000000400dc8947 */ /* 0x000fea0003800000 */
[----:B------:R-:W-:Y:S01]  /*57c0*/  BSSY B2, `(.L_x_13416) ;  /* 0x0000075000027945 */ /* 0x000fe20003800000 */
[----:B------:R-:W-:-:S07]  /*57d0*/  VIADD R11, R11, 0x10 ;  /* 0x000000100b0b7836 */ /* 0x000fce0000000000 */
.L_x_13417:
        /* <DEDUP_REMOVED lines=116> */
.L_x_13416:
[----:B------:R-:W-:-:S07]  /*5f20*/  IMAD.MOV.U32 R29, RZ, RZ, R17 ;  /* 0x000000ffff1d7224 */ /* 0x000fce00078e0011 */
.L_x_13411:
[----:B------:R-:W-:Y:S05]  /*5f30*/  BSYNC B1 ;  /* 0x0000000000017941 */ /* 0x000fea0003800000 */
.L_x_13410:
        /* <DEDUP_REMOVED lines=20> */
.L_x_13419:
[----:B------:R-:W-:Y:S05]  /*6080*/  BSYNC B1 ;  /* 0x0000000000017941 */ /* 0x000fea0003800000 */
.L_x_13418:
[----:B------:R-:W-:-:S05]  /*6090*/  IMAD.MOV.U32 R11, RZ, RZ, R21 ;  /* 0x000000ffff0b7224 */ /* 0x000fca00078e0015 */
[----:B------:R-:W-:Y:S01]  /*60a0*/  LOP3.LUT R11, R11, 0x80000000, R19, 0xb8, !PT ;  /* 0x800000000b0b7812 */ /* 0x000fe200078eb813 */
[----:B------:R-:W-:Y:S06]  /*60b0*/  BRA `(.L_x_13406) ;  /* 0x0000000000207947 */ /* 0x000fec0003800000 */
.L_x_13405:
        /* <DEDUP_REMOVED lines=8> */
.L_x_13406:
[----:B------:R-:W-:Y:S05]  /*6140*/  BSYNC B0 ;  /* 0x0000000000007941 */ /* 0x000fea0003800000 */
.L_x_13404:
        /* <DEDUP_REMOVED lines=38> */
.L_x_13426:
        /* <DEDUP_REMOVED lines=12> */
.L_x_13425:
[----:B------:R-:W-:-:S07]  /*6470*/  IMAD.MOV.U32 R18, RZ, RZ, R16 ;  /* 0x000000ffff127224 */ /* 0x000fce00078e0010 */
.L_x_13424:
[----:B------:R-:W-:Y:S05]  /*6480*/  BSYNC B1 ;  /* 0x0000000000017941 */ /* 0x000fea0003800000 */
.L_x_13423:
        /* <DEDUP_REMOVED lines=13> */
.L_x_13432:
        /* <DEDUP_REMOVED lines=33> */
.L_x_13431:
[----:B------:R-:W-:-:S07]  /*6770*/  IMAD.MOV.U32 R18, RZ, RZ, R20 ;  /* 0x000000ffff127224 */ /* 0x000fce00078e0014 */
.L_x_13430:
[----:B------:R-:W-:Y:S05]  /*6780*/  BSYNC B2 ;  /* 0x0000000000027941 */ /* 0x000fea0003800000 */
.L_x_13429:
[----:B------:R-:W-:-:S13]  /*6790*/  ISETP.GE.U32.AND P0, PT, R16, 0xc, PT ;  /* 0x0000000c1000780c */ /* 0x000fda0003f06070 */
[----:B------:R-:W-:Y:S05]  /*67a0*/  @!P0 BRA `(.L_x_13428) ;  /* 0x0000000400d88947 */ /* 0x000fea0003800000 */
[----:B------:R-:W-:Y:S01]  /*67b0*/  BSSY B2, `(.L_x_13428) ;  /* 0x0000075000027945 */ /* 0x000fe20003800000 */
[----:B------:R-:W-:-:S07]  /*67c0*/  VIADD R5, R5, 0x10 ;  /* 0x0000001005057836 */ /* 0x000fce0000000000 */
.L_x_13433:
        /* <DEDUP_REMOVED lines=116> */
.L_x_13428:
[----:B------:R-:W-:Y:S05]  /*6f10*/  BSYNC B1 ;  /* 0x0000000000017941 */ /* 0x000fea0003800000 */
.L_x_13427:
        /* <DEDUP_REMOVED lines=20> */
.L_x_13435:
[----:B------:R-:W-:Y:S05]  /*7060*/  BSYNC B1 ;  /* 0x0000000000017941 */ /* 0x000fea0003800000 */
.L_x_13434:
[----:B------:R-:W-:-:S05]  /*7070*/  IMAD.MOV.U32 R5, RZ, RZ, R17 ;  /* 0x000000ffff057224 */ /* 0x000fca00078e0011 */
[----:B------:R-:W-:Y:S01]  /*7080*/  LOP3.LUT R5, R5, 0x80000000, R13, 0xb8, !PT ;  /* 0x8000000005057812 */ /* 0x000fe200078eb80d */
[----:B------:R-:W-:Y:S06]  /*7090*/  BRA `(.L_x_13422) ;  /* 0x0000000000207947 */ /* 0x000fec0003800000 */
.L_x_13421:
        /* <DEDUP_REMOVED lines=8> */
.L_x_13422:
[----:B------:R-:W-:Y:S05]  /*7120*/  BSYNC B0 ;  /* 0x0000000000007941 */ /* 0x000fea0003800000 */
.L_x_13420:
        /* <DEDUP_REMOVED lines=38> */
.L_x_13441:
        /* <DEDUP_REMOVED lines=12> */
.L_x_13440:
[----:B------:R-:W-:Y:S05]  /*7450*/  BSYNC B1 ;  /* 0x0000000000017941 */ /* 0x000fea0003800000 */
.L_x_13439:
        /* <DEDUP_REMOVED lines=12> */
.L_x_13446:
        /* <DEDUP_REMOVED lines=33> */
.L_x_13445:
[----:B------:R-:W-:Y:S05]  /*7730*/  BSYNC B2 ;  /* 0x0000000000027941 */ /* 0x000fea0003800000 */
.L_x_13444:
[----:B------:R-:W-:-:S13]  /*7740*/  ISETP.GE.U32.AND P0, PT, R12, 0xc, PT ;  /* 0x0000000c0c00780c */ /* 0x000fda0003f06070 */
[----:B------:R-:W-:Y:S05]  /*7750*/  @!P0 BRA `(.L_x_13443) ;  /* 0x0000000400dc8947 */ /* 0x000fea0003800000 */
[----:B------:R-:W-:Y:S01]  /*7760*/  BSSY B2, `(.L_x_13447) ;  /* 0x0000075000027945 */ /* 0x000fe20003800000 */
[----:B------:R-:W-:-:S07]  /*7770*/  VIADD R7, R7, 0x10 ;  /* 0x0000001007077836 */ /* 0x000fce0000000000 */
.L_x_13448:
        /* <DEDUP_REMOVED lines=116> */
.L_x_13447:
[----:B------:R-:W-:-:S07]  /*7ec0*/  IMAD.MOV.U32 R18, RZ, RZ, R12 ;  /* 0x000000ffff127224 */ /* 0x000fce00078e000c */
.L_x_13443:
[----:B------:R-:W-:Y:S05]  /*7ed0*/  BSYNC B1 ;  /* 0x0000000000017941 */ /* 0x000fea0003800000 */
.L_x_13442:
        /* <DEDUP_REMOVED lines=21> */
.L_x_13450:
[----:B------:R-:W-:Y:S05]  /*8030*/  BSYNC B1 ;  /* 0x0000000000017941 */ /* 0x000fea0003800000 */
.L_x_13449:
[----:B------:R-:W-:Y:S02]  /*8040*/  IMAD.MOV.U32 R7, RZ, RZ, R17 ;  /* 0x000000ffff077224 */ /* 0x000fe400078e0011 */
[----:B------:R-:W-:-:S03]  /*8050*/  IMAD.MOV.U32 R6, RZ, RZ, R12 ;  /* 0x000000ffff067224 */ /* 0x000fc600078e000c */
[----:B------:R-:W-:Y:S01]  /*8060*/  LOP3.LUT R7, R7, 0x80000000, R15, 0xb8, !PT ;  /* 0x8000000007077812 */ /* 0x000fe200078eb80f */
[----:B------:R-:W-:Y:S06]  /*8070*/  BRA `(.L_x_13438) ;  /* 0x0000000000207947 */ /* 0x000fec0003800000 */
.L_x_13437:
        /* <DEDUP_REMOVED lines=8> */
.L_x_13438:
[----:B------:R-:W-:Y:S05]  /*8100*/  BSYNC B0 ;  /* 0x0000000000007941 */ /* 0x000fea0003800000 */
.L_x_13436:
        /* <DEDUP_REMOVED lines=11> */
.L_x_13320:
        /* <DEDUP_REMOVED lines=128> */
.L_x_13457:
        /* <DEDUP_REMOVED lines=12> */
.L_x_13456:
[----:B------:R-:W-:Y:S02]  /*8a80*/  IMAD.MOV.U32 R32, RZ, RZ, R41 ;  /* 0x000000ffff207224 */ /* 0x000fe400078e0029 */
[----:B------:R-:W-:-:S07]  /*8a90*/  IMAD.MOV.U32 R41, RZ, RZ, R42 ;  /* 0x000000ffff297224 */ /* 0x000fce00078e002a */
.L_x_13455:
[----:B------:R-:W-:Y:S05]  /*8aa0*/  BSYNC B1 ;  /* 0x0000000000017941 */ /* 0x000fea0003800000 */
.L_x_13454:
        /* <DEDUP_REMOVED lines=13> */
.L_x_13463:
        /* <DEDUP_REMOVED lines=33> */
.L_x_13462:
[----:B------:R-:W-:Y:S02]  /*8d90*/  IMAD.MOV.U32 R32, RZ, RZ, R41 ;  /* 0x000000ffff207224 */ /* 0x000fe400078e0029 */
[----:B------:R-:W-:-:S07]  /*8da0*/  IMAD.MOV.U32 R41, RZ, RZ, R42 ;  /* 0x000000ffff297224 */ /* 0x000fce00078e002a */
.L_x_13461:
[----:B------:R-:W-:Y:S05]  /*8db0*/  BSYNC B2 ;  /* 0x0000000000027941 */ /* 0x000fea0003800000 */
.L_x_13460:
[----:B------:R-:W-:-:S13]  /*8dc0*/  ISETP.GE.U32.AND P0, PT, R39, 0xc, PT ;  /* 0x0000000c2700780c */ /* 0x000fda0003f06070 */
[----:B------:R-:W-:Y:S05]  /*8dd0*/  @!P0 BRA `(.L_x_13459) ;  /* 0x0000000400d88947 */ /* 0x000fea0003800000 */
[----:B------:R-:W-:Y:S01]  /*8de0*/  BSSY B2, `(.L_x_13459) ;  /* 0x0000075000027945 */ /* 0x000fe20003800000 */
[----:B------:R-:W-:-:S07]  /*8df0*/  VIADD R40, R40, 0x10 ;  /* 0x0000001028287836 */ /* 0x000fce0000000000 */
.L_x_13464:
        /* <DEDUP_REMOVED lines=116> */
.L_x_13459:
[----:B------:R-:W-:Y:S05]  /*9540*/  BSYNC B1 ;  /* 0x0000000000017941 */ /* 0x000fea0003800000 */
.L_x_13458:
        /* <DEDUP_REMOVED lines=20> */
.L_x_13466:
[----:B------:R-:W-:Y:S05]  /*9690*/  BSYNC B1 ;  /* 0x0000000000017941 */ /* 0x000fea0003800000 */
.L_x_13465:
[----:B------:R-:W-:Y:S01]  /*96a0*/  IMAD.MOV.U32 R22, RZ, RZ, R28 ;  /* 0x000000ffff167224 */ /* 0x000fe200078e001c */
[----:B------:R-:W-:Y:S01]  /*96b0*/  LOP3.LUT R23, R23, 0x80000000, R27, 0xb8, !PT ;  /* 0x8000000017177812 */ /* 0x000fe200078eb81b */
[----:B------:R-:W-:Y:S06]  /*96c0*/  BRA `(.L_x_13452) ;  /* 0x0000000000187947 */ /* 0x000fec0003800000 */
.L_x_13453:
[----:B------:R-:W-:-:S06]  /*96d0*/  DSETP.GTU.AND P0, PT, R28, +INF , PT ;  /* 0x7ff000001c00742a */ /* 0x000fcc0003f0c000 */
[----:B------:R-:W-:-:S14]  /*96e0*/  DSETP.LE.AND P0, PT, R32, +INF , !P0 ;  /* 0x7ff000002000742a */ /* 0x000fdc0004703000 */
[----:B------:R-:W-:Y:S02]  /*96f0*/  @P0 DSETP.NEU.AND P2, PT, R32, +INF , PT ;  /* 0x7ff000002000042a */ /* 0x000fe40003f4d000 */
[----:B------:R-:W-:-:S06]  /*9700*/  @!P0 DADD R22, R38, R26 ;  /* 0x0000000026168229 */ /* 0x000fcc000000001a */
[----:B------:R-:W-:Y:S02]  /*9710*/  @P0 FSEL R22, R26, RZ, P2 ;  /* 0x000000ff1a160208 */ /* 0x000fe40001000000 */
[----:B------:R-:W-:-:S07]  /*9720*/  @P0 FSEL R23, R27, -QNAN , P2 ;  /* 0xfff800001b170808 */ /* 0x000fce0001000000 */
.L_x_13452:
[----:B------:R-:W-:Y:S05]  /*9730*/  BSYNC B0 ;  /* 0x0000000000007941 */ /* 0x000fea0003800000 */
.L_x_13451:
        /* <DEDUP_REMOVED lines=40> */
.L_x_13473:
        /* <DEDUP_REMOVED lines=12> */
.L_x_13472:
[----:B------:R-:W-:Y:S02]  /*9a80*/  IMAD.MOV.U32 R40, RZ, RZ, R39 ;  /* 0x000000ffff287224 */ /* 0x000fe400078e0027 */
[----:B------:R-:W-:-:S07]  /*9a90*/  IMAD.MOV.U32 R39, RZ, RZ, R42 ;  /* 0x000000ffff277224 */ /* 0x000fce00078e002a */
.L_x_13471:
[----:B------:R-:W-:Y:S05]  /*9aa0*/  BSYNC B1 ;  /* 0x0000000000017941 */ /* 0x000fea0003800000 */
.L_x_13470:
        /* <DEDUP_REMOVED lines=13> */
.L_x_13479:
        /* <DEDUP_REMOVED lines=33> */
.L_x_13478:
[----:B------:R-:W-:-:S07]  /*9d90*/  IMAD.MOV.U32 R39, RZ, RZ, R41 ;  /* 0x000000ffff277224 */ /* 0x000fce00078e0029 */
.L_x_13477:
[----:B------:R-:W-:Y:S05]  /*9da0*/  BSYNC B2 ;  /* 0x0000000000027941 */ /* 0x000fea0003800000 */
.L_x_13476:
[----:B------:R-:W-:-:S13]  /*9db0*/  ISETP.GE.U32.AND P0, PT, R29, 0xc, PT ;  /* 0x0000000c1d00780c */ /* 0x000fda0003f06070 */
[----:B------:R-:W-:Y:S05]  /*9dc0*/  @!P0 BRA `(.L_x_13475) ;  /* 0x0000000400d88947 */ /* 0x000fea0003800000 */
[----:B------:R-:W-:Y:S01]  /*9dd0*/  BSSY B2, `(.L_x_13475) ;  /* 0x0000075000027945 */ /* 0x000fe20003800000 */
[----:B------:R-:W-:-:S07]  /*9de0*/  VIADD R33, R33, 0x10 ;  /* 0x0000001021217836 */ /* 0x000fce0000000000 */
.L_x_13480:
        /* <DEDUP_REMOVED lines=116> */
.L_x_13475:
[----:B------:R-:W-:Y:S05]  /*a530*/  BSYNC B1 ;  /* 0x0000000000017941 */ /* 0x000fea0003800000 */
.L_x_13474:
        /* <DEDUP_REMOVED lines=20> */
.L_x_13482:
[----:B------:R-:W-:Y:S05]  /*a680*/  BSYNC B1 ;  /* 0x0000000000017941 */ /* 0x000fea0003800000 */
.L_x_13481:
[----:B------:R-:W-:Y:S01]  /*a690*/  IMAD.MOV.U32 R18, RZ, RZ, R26 ;  /* 0x000000ffff127224 */ /* 0x000fe200078e001a */
[----:B------:R-:W-:Y:S01]  /*a6a0*/  LOP3.LUT R19, R19, 0x80000000, R21, 0xb8, !PT ;  /* 0x8000000013137812 */ /* 0x000fe200078eb815 */
[----:B------:R-:W-:Y:S06]  /*a6b0*/  BRA `(.L_x_13468) ;  /* 0x0000000000187947 */ /* 0x000fec0003800000 */
.L_x_13469:
[----:B------:R-:W-:-:S06]  /*a6c0*/  DSETP.GTU.AND P0, PT, R26, +INF , PT ;  /* 0x7ff000001a00742a */ /* 0x000fcc0003f0c000 */
[----:B------:R-:W-:-:S14]  /*a6d0*/  DSETP.LE.AND P0, PT, R32, +INF , !P0 ;  /* 0x7ff000002000742a */ /* 0x000fdc0004703000 */
[----:B------:R-:W-:Y:S02]  /*a6e0*/  @P0 DSETP.NEU.AND P2, PT, R32, +INF , PT ;  /* 0x7ff000002000042a */ /* 0x000fe40003f4d000 */
[----:B------:R-:W-:-:S06]  /*a6f0*/  @!P0 DADD R18, R18, R20 ;  /* 0x0000000012128229 */ /* 0x000fcc0000000014 */
[----:B------:R-:W-:Y:S02]  /*a700*/  @P0 FSEL R18, R20, RZ, P2 ;  /* 0x000000ff14120208 */ /* 0x000fe40001000000 */
[----:B------:R-:W-:-:S07]  /*a710*/  @P0 FSEL R19, R21, -QNAN , P2 ;  /* 0xfff8000015130808 */ /* 0x000fce0001000000 */
.L_x_13468:
[----:B------:R-:W-:Y:S05]  /*a720*/  BSYNC B0 ;  /* 0x0000000000007941 */ /* 0x000fea0003800000 */
.L_x_13467:
        /* <DEDUP_REMOVED lines=40> */
.L_x_13489:
        /* <DEDUP_REMOVED lines=12> */
.L_x_13488:
[----:B------:R-:W-:-:S07]  /*aa70*/  IMAD.MOV.U32 R38, RZ, RZ, R33 ;  /* 0x000000ffff267224 */ /* 0x000fce00078e0021 */
.L_x_13487:
[----:B------:R-:W-:Y:S05]  /*aa80*/  BSYNC B1 ;  /* 0x0000000000017941 */ /* 0x000fea0003800000 */
.L_x_13486:
        /* <DEDUP_REMOVED lines=12> */
.L_x_13494:
        /* <DEDUP_REMOVED lines=33> */
.L_x_13493:
[----:B------:R-:W-:Y:S05]  /*ad60*/  BSYNC B2 ;  /* 0x0000000000027941 */ /* 0x000fea0003800000 */
.L_x_13492:
[----:B------:R-:W-:-:S13]  /*ad70*/  ISETP.GE.U32.AND P0, PT, R29, 0xc, PT ;  /* 0x0000000c1d00780c */ /* 0x000fda0003f06070 */
[----:B------:R-:W-:Y:S05]  /*ad80*/  @!P0 BRA `(.L_x_13491) ;  /* 0x0000000400dc8947 */ /* 0x000fea0003800000 */
[----:B------:R-:W-:Y:S01]  /*ad90*/  BSSY B2, `(.L_x_13495) ;  /* 0x0000075000027945 */ /* 0x000fe20003800000 */
[----:B------:R-:W-:-:S07]  /*ada0*/  VIADD R27, R27, 0x10 ;  /* 0x000000101b1b7836 */ /* 0x000fce0000000000 */
.L_x_13496:
        /* <DEDUP_REMOVED lines=116> */
.L_x_13495:
[----:B------:R-:W-:-:S07]  /*b4f0*/  IMAD.MOV.U32 R39, RZ, RZ, R29 ;  /* 0x000000ffff277224 */ /* 0x000fce00078e001d */
.L_x_13491:
[----:B------:R-:W-:Y:S05]  /*b500*/  BSYNC B1 ;  /* 0x0000000000017941 */ /* 0x000fea0003800000 */
.L_x_13490:
        /* <DEDUP_REMOVED lines=20> */
.L_x_13498:
[----:B------:R-:W-:Y:S05]  /*b650*/  BSYNC B1 ;  /* 0x0000000000017941 */ /* 0x000fea0003800000 */
.L_x_13497:
[----:B------:R-:W-:Y:S01]  /*b660*/  IMAD.MOV.U32 R14, RZ, RZ, R20 ;  /* 0x000000ffff0e7224 */ /* 0x000fe200078e0014 */
[----:B------:R-:W-:Y:S01]  /*b670*/  LOP3.LUT R15, R15, 0x80000000, R17, 0xb8, !PT ;  /* 0x800000000f0f7812 */ /* 0x000fe200078eb811 */
[----:B------:R-:W-:Y:S06]  /*b680*/  BRA `(.L_x_13484) ;  /* 0x0000000000187947 */ /* 0x000fec0003800000 */
.L_x_13485:
[----:B------:R-:W-:-:S06]  /*b690*/  DSETP.GTU.AND P0, PT, R20, +INF , PT ;  /* 0x7ff000001400742a */ /* 0x000fcc0003f0c000 */
[----:B------:R-:W-:-:S14]  /*b6a0*/  DSETP.LE.AND P0, PT, R26, +INF , !P0 ;  /* 0x7ff000001a00742a */ /* 0x000fdc0004703000 */
[----:B------:R-:W-:Y:S02]  /*b6b0*/  @P0 DSETP.NEU.AND P2, PT, R26, +INF , PT ;  /* 0x7ff000001a00042a */ /* 0x000fe40003f4d000 */
[----:B------:R-:W-:-:S06]  /*b6c0*/  @!P0 DADD R14, R14, R16 ;  /* 0x000000000e0e8229 */ /* 0x000fcc0000000010 */
[----:B------:R-:W-:Y:S02]  /*b6d0*/  @P0 FSEL R14, R16, RZ, P2 ;  /* 0x000000ff100e0208 */ /* 0x000fe40001000000 */
[----:B------:R-:W-:-:S07]  /*b6e0*/  @P0 FSEL R15, R17, -QNAN , P2 ;  /* 0xfff80000110f0808 */ /* 0x000fce0001000000 */
.L_x_13484:
[----:B------:R-:W-:Y:S05]  /*b6f0*/  BSYNC B0 ;  /* 0x0000000000007941 */ /* 0x000fea0003800000 */
.L_x_13483:
        /* <DEDUP_REMOVED lines=40> */
.L_x_13505:
        /* <DEDUP_REMOVED lines=12> */
.L_x_13504:
[----:B------:R-:W-:-:S07]  /*ba40*/  IMAD.MOV.U32 R26, RZ, RZ, R29 ;  /* 0x000000ffff1a7224 */ /* 0x000fce00078e001d */
.L_x_13503:
[----:B------:R-:W-:Y:S05]  /*ba50*/  BSYNC B1 ;  /* 0x0000000000017941 */ /* 0x000fea0003800000 */
.L_x_13502:
        /* <DEDUP_REMOVED lines=13> */
.L_x_13511:
        /* <DEDUP_REMOVED lines=33> */
.L_x_13510:
[----:B------:R-:W-:Y:S02]  /*bd40*/  IMAD.MOV.U32 R26, RZ, RZ, R29 ;  /* 0x000000ffff1a7224 */ /* 0x000fe400078e001d */
[----:B------:R-:W-:-:S07]  /*bd50*/  IMAD.MOV.U32 R33, RZ, RZ, R38 ;  /* 0x000000ffff217224 */ /* 0x000fce00078e0026 */
.L_x_13509:
[----:B------:R-:W-:Y:S05]  /*bd60*/  BSYNC B2 ;  /* 0x0000000000027941 */ /* 0x000fea0003800000 */
.L_x_13508:
[----:B------:R-:W-:-:S13]  /*bd70*/  ISETP.GE.U32.AND P0, PT, R27, 0xc, PT ;  /* 0x0000000c1b00780c */ /* 0x000fda0003f06070 */
[----:B------:R-:W-:Y:S05]  /*bd80*/  @!P0 BRA `(.L_x_13507) ;  /* 0x0000000400dc8947 */ /* 0x000fea0003800000 */
[----:B------:R-:W-:Y:S01]  /*bd90*/  BSSY B2, `(.L_x_13512) ;  /* 0x0000075000027945 */ /* 0x000fe20003800000 */
[----:B------:R-:W-:-:S07]  /*bda0*/  VIADD R21, R21, 0x10 ;  /* 0x0000001015157836 */ /* 0x000fce0000000000 */
.L_x_13513:
        /* <DEDUP_REMOVED lines=116> */
.L_x_13512:
[----:B------:R-:W-:-:S07]  /*c4f0*/  IMAD.MOV.U32 R33, RZ, RZ, R27 ;  /* 0x000000ffff217224 */ /* 0x000fce00078e001b */
.L_x_13507:
[----:B------:R-:W-:Y:S05]  /*c500*/  BSYNC B1 ;  /* 0x0000000000017941 */ /* 0x000fea0003800000 */
.L_x_13506:
        /* <DEDUP_REMOVED lines=20> */
.L_x_13515:
[----:B------:R-:W-:Y:S05]  /*c650*/  BSYNC B1 ;  /* 0x0000000000017941 */ /* 0x000fea0003800000 */
.L_x_13514:
[----:B------:R-:W-:Y:S01]  /*c660*/  IMAD.MOV.U32 R10, RZ, RZ, R16 ;  /* 0x000000ffff0a7224 */ /* 0x000fe200078e0010 */
[----:B------:R-:W-:Y:S01]  /*c670*/  LOP3.LUT R11, R11, 0x80000000, R13, 0xb8, !PT ;  /* 0x800000000b0b7812 */ /* 0x000fe200078eb80d */
[----:B------:R-:W-:Y:S06]  /*c680*/  BRA `(.L_x_13500) ;  /* 0x0000000000187947 */ /* 0x000fec0003800000 */
.L_x_13501:
[----:B------:R-:W-:-:S06]  /*c690*/  DSETP.GTU.AND P0, PT, R16, +INF , PT ;  /* 0x7ff000001000742a */ /* 0x000fcc0003f0c000 */
[----:B------:R-:W-:-:S14]  /*c6a0*/  DSETP.LE.AND P0, PT, R20, +INF , !P0 ;  /* 0x7ff000001400742a */ /* 0x000fdc0004703000 */
[----:B------:R-:W-:Y:S02]  /*c6b0*/  @P0 DSETP.NEU.AND P2, PT, R20, +INF , PT ;  /* 0x7ff000001400042a */ /* 0x000fe40003f4d000 */
[----:B------:R-:W-:-:S06]  /*c6c0*/  @!P0 DADD R10, R10, R12 ;  /* 0x000000000a0a8229 */ /* 0x000fcc000000000c */
[----:B------:R-:W-:Y:S02]  /*c6d0*/  @P0 FSEL R10, R12, RZ, P2 ;  /* 0x000000ff0c0a0208 */ /* 0x000fe40001000000 */
[----:B------:R-:W-:-:S07]  /*c6e0*/  @P0 FSEL R11, R13, -QNAN , P2 ;  /* 0xfff800000d0b0808 */ /* 0x000fce0001000000 */
.L_x_13500:
[----:B------:R-:W-:Y:S05]  /*c6f0*/  BSYNC B0 ;  /* 0x0000000000007941 */ /* 0x000fea0003800000 */
.L_x_13499:
        /* <DEDUP_REMOVED lines=41> */
.L_x_13521:
        /* <DEDUP_REMOVED lines=12> */
.L_x_13520:
[----:B------:R-:W-:Y:S05]  /*ca50*/  BSYNC B1 ;  /* 0x0000000000017941 */ /* 0x000fea0003800000 */
.L_x_13519:
        /* <DEDUP_REMOVED lines=13> */
.L_x_13527:
        /* <DEDUP_REMOVED lines=33> */
.L_x_13526:
[----:B------:R-:W-:-:S07]  /*cd40*/  IMAD.MOV.U32 R16, RZ, RZ, R27 ;  /* 0x000000ffff107224 */ /* 0x000fce00078e001b */
.L_x_13525:
[----:B------:R-:W-:Y:S05]  /*cd50*/  BSYNC B2 ;  /* 0x0000000000027941 */ /* 0x000fea0003800000 */
.L_x_13524:
[----:B------:R-:W-:-:S13]  /*cd60*/  ISETP.GE.U32.AND P0, PT, R26, 0xc, PT ;  /* 0x0000000c1a00780c */ /* 0x000fda0003f06070 */
[----:B------:R-:W-:Y:S05]  /*cd70*/  @!P0 BRA `(.L_x_13523) ;  /* 0x0000000400e08947 */ /* 0x000fea0003800000 */
[----:B------:R-:W-:Y:S01]  /*cd80*/  BSSY B2, `(.L_x_13528) ;  /* 0x0000075000027945 */ /* 0x000fe20003800000 */
[----:B------:R-:W-:-:S07]  /*cd90*/  VIADD R16, R17, 0x10 ;  /* 0x0000001011107836 */ /* 0x000fce0000000000 */
.L_x_13529:
        /* <DEDUP_REMOVED lines=116> */
.L_x_13528:
[----:B------:R-:W-:Y:S02]  /*d4e0*/  IMAD.MOV.U32 R16, RZ, RZ, R17 ;  /* 0x000000ffff107224 */ /* 0x000fe400078e0011 */
[----:B------:R-:W-:-:S07]  /*d4f0*/  IMAD.MOV.U32 R32, RZ, RZ, R26 ;  /* 0x000000ffff207224 */ /* 0x000fce00078e001a */
.L_x_13523:
[----:B------:R-:W-:Y:S05]  /*d500*/  BSYNC B1 ;  /* 0x0000000000017941 */ /* 0x000fea0003800000 */
.L_x_13522:
        /* <DEDUP_REMOVED lines=20> */
.L_x_13531:
[----:B------:R-:W-:Y:S05]  /*d650*/  BSYNC B1 ;  /* 0x0000000000017941 */ /* 0x000fea0003800000 */
.L_x_13530:
[----:B------:R-:W-:Y:S01]  /*d660*/  IMAD.MOV.U32 R6, RZ, RZ, R12 ;  /* 0x000000ffff067224 */ /* 0x000fe200078e000c */
[----:B------:R-:W-:Y:S01]  /*d670*/  LOP3.LUT R7, R7, 0x80000000, R9, 0xb8, !PT ;  /* 0x8000000007077812 */ /* 0x000fe200078eb809 */
[----:B------:R-:W-:Y:S06]  /*d680*/  BRA `(.L_x_13517) ;  /* 0x0000000000187947 */ /* 0x000fec0003800000 */
.L_x_13518:
[----:B------:R-:W-:-:S06]  /*d690*/  DSETP.GTU.AND P0, PT, R12, +INF , PT ;  /* 0x7ff000000c00742a */ /* 0x000fcc0003f0c000 */
[----:B------:R-:W-:-:S14]  /*d6a0*/  DSETP.LE.AND P0, PT, R16, +INF , !P0 ;  /* 0x7ff000001000742a */ /* 0x000fdc0004703000 */
[----:B------:R-:W-:Y:S02]  /*d6b0*/  @P0 DSETP.NEU.AND P2, PT, R16, +INF , PT ;  /* 0x7ff000001000042a */ /* 0x000fe40003f4d000 */
[----:B------:R-:W-:-:S06]  /*d6c0*/  @!P0 DADD R6, R6, R8 ;  /* 0x0000000006068229 */ /* 0x000fcc0000000008 */
[----:B------:R-:W-:Y:S02]  /*d6d0*/  @P0 FSEL R6, R8, RZ, P2 ;  /* 0x000000ff08060208 */ /* 0x000fe40001000000 */
[----:B------:R-:W-:-:S07]  /*d6e0*/  @P0 FSEL R7, R9, -QNAN , P2 ;  /* 0xfff8000009070808 */ /* 0x000fce0001000000 */
.L_x_13517:
[----:B------:R-:W-:Y:S05]  /*d6f0*/  BSYNC B0 ;  /* 0x0000000000007941 */ /* 0x000fea0003800000 */
.L_x_13516:
        /* <DEDUP_REMOVED lines=41> */
.L_x_13537:
        /* <DEDUP_REMOVED lines=12> */
.L_x_13536:
[----:B------:R-:W-:Y:S05]  /*da50*/  BSYNC B1 ;  /* 0x0000000000017941 */ /* 0x000fea0003800000 */
.L_x_13535:
        /* <DEDUP_REMOVED lines=13> */
.L_x_13543:
        /* <DEDUP_REMOVED lines=33> */
.L_x_13542:
[----:B------:R-:W-:-:S07]  /*dd40*/  IMAD.MOV.U32 R12, RZ, RZ, R21 ;  /* 0x000000ffff0c7224 */ /* 0x000fce00078e0015 */
.L_x_13541:
[----:B------:R-:W-:Y:S05]  /*dd50*/  BSYNC B2 ;  /* 0x0000000000027941 */ /* 0x000fea0003800000 */
.L_x_13540:
[----:B------:R-:W-:-:S13]  /*dd60*/  ISETP.GE.U32.AND P0, PT, R16, 0xc, PT ;  /* 0x0000000c1000780c */ /* 0x000fda0003f06070 */
[----:B------:R-:W-:Y:S05]  /*dd70*/  @!P0 BRA `(.L_x_13539) ;  /* 0x0000000400e08947 */ /* 0x000fea0003800000 */
[----:B------:R-:W-:Y:S01]  /*dd80*/  BSSY B2, `(.L_x_13544) ;  /* 0x0000075000027945 */ /* 0x000fe20003800000 */
[----:B------:R-:W-:-:S07]  /*dd90*/  VIADD R12, R13, 0x10 ;  /* 0x000000100d0c7836 */ /* 0x000fce0000000000 */
.L_x_13545:
        /* <DEDUP_REMOVED lines=116> */
.L_x_13544:
[----:B------:R-:W-:Y:S02]  /*e4e0*/  IMAD.MOV.U32 R12, RZ, RZ, R13 ;  /* 0x000000ffff0c7224 */ /* 0x000fe400078e000d */
[----:B------:R-:W-:-:S07]  /*e4f0*/  IMAD.MOV.U32 R26, RZ, RZ, R16 ;  /* 0x000000ffff1a7224 */ /* 0x000fce00078e0010 */
.L_x_13539:
[----:B------:R-:W-:Y:S05]  /*e500*/  BSYNC B1 ;  /* 0x0000000000017941 */ /* 0x000fea0003800000 */
.L_x_13538:
        /* <DEDUP_REMOVED lines=20> */
.L_x_13547:
[----:B------:R-:W-:Y:S05]  /*e650*/  BSYNC B1 ;  /* 0x0000000000017941 */ /* 0x000fea0003800000 */
.L_x_13546:
[----:B------:R-:W-:Y:S01]  /*e660*/  IMAD.MOV.U32 R2, RZ, RZ, R8 ;  /* 0x000000ffff027224 */ /* 0x000fe200078e0008 */
[----:B------:R-:W-:Y:S01]  /*e670*/  LOP3.LUT R3, R3, 0x80000000, R5, 0xb8, !PT ;  /* 0x8000000003037812 */ /* 0x000fe200078eb805 */
[----:B------:R-:W-:Y:S06]  /*e680*/  BRA `(.L_x_13533) ;  /* 0x0000000000187947 */ /* 0x000fec0003800000 */
.L_x_13534:
[----:B------:R-:W-:-:S06]  /*e690*/  DSETP.GTU.AND P0, PT, R8, +INF , PT ;  /* 0x7ff000000800742a */ /* 0x000fcc0003f0c000 */
[----:B------:R-:W-:-:S14]  /*e6a0*/  DSETP.LE.AND P0, PT, R12, +INF , !P0 ;  /* 0x7ff000000c00742a */ /* 0x000fdc0004703000 */
[----:B------:R-:W-:Y:S02]  /*e6b0*/  @P0 DSETP.NEU.AND P2, PT, R12, +INF , PT ;  /* 0x7ff000000c00042a */ /* 0x000fe40003f4d000 */
[----:B------:R-:W-:-:S06]  /*e6c0*/  @!P0 DADD R2, R2, R4 ;  /* 0x0000000002028229 */ /* 0x000fcc0000000004 */
[----:B------:R-:W-:Y:S02]  /*e6d0*/  @P0 FSEL R2, R4, RZ, P2 ;  /* 0x000000ff04020208 */ /* 0x000fe40001000000 */
[----:B------:R-:W-:-:S07]  /*e6e0*/  @P0 FSEL R3, R5, -QNAN , P2 ;  /* 0xfff8000005030808 */ /* 0x000fce0001000000 */
.L_x_13533:
[----:B------:R-:W-:Y:S05]  /*e6f0*/  BSYNC B0 ;  /* 0x0000000000007941 */ /* 0x000fea0003800000 */
.L_x_13532:
        /* <DEDUP_REMOVED lines=41> */
.L_x_13553:
        /* <DEDUP_REMOVED lines=12> */
.L_x_13552:
[----:B------:R-:W-:Y:S05]  /*ea50*/  BSYNC B1 ;  /* 0x0000000000017941 */ /* 0x000fea0003800000 */
.L_x_13551:
        /* <DEDUP_REMOVED lines=13> */
.L_x_13559:
        /* <DEDUP_REMOVED lines=33> */
.L_x_13558:
[----:B------:R-:W-:-:S07]  /*ed40*/  IMAD.MOV.U32 R12, RZ, RZ, R21 ;  /* 0x000000ffff0c7224 */ /* 0x000fce00078e0015 */
.L_x_13557:
[----:B------:R-:W-:Y:S05]  /*ed50*/  BSYNC B2 ;  /* 0x0000000000027941 */ /* 0x000fea0003800000 */
.L_x_13556:
[----:B------:R-:W-:-:S13]  /*ed60*/  ISETP.GE.U32.AND P0, PT, R16, 0xc, PT ;  /* 0x0000000c1000780c */ /* 0x000fda0003f06070 */
[----:B------:R-:W-:Y:S05]  /*ed70*/  @!P0 BRA `(.L_x_13555) ;  /* 0x0000000400e08947 */ /* 0x000fea0003800000 */
[----:B------:R-:W-:Y:S01]  /*ed80*/  BSSY B2, `(.L_x_13560) ;  /* 0x0000075000027945 */ /* 0x000fe20003800000 */
[----:B------:R-:W-:-:S07]  /*ed90*/  VIADD R12, R13, 0x10 ;  /* 0x000000100d0c7836 */ /* 0x000fce0000000000 */
.L_x_13561:
        /* <DEDUP_REMOVED lines=116> */
.L_x_13560:
[----:B------:R-:W-:Y:S02]  /*f4e0*/  IMAD.MOV.U32 R12, RZ, RZ, R13 ;  /* 0x000000ffff0c7224 */ /* 0x000fe400078e000d */
[----:B------:R-:W-:-:S07]  /*f4f0*/  IMAD.MOV.U32 R26, RZ, RZ, R16 ;  /* 0x000000ffff1a7224 */ /* 0x000fce00078e0010 */
.L_x_13555:
[----:B------:R-:W-:Y:S05]  /*f500*/  BSYNC B1 ;  /* 0x0000000000017941 */ /* 0x000fea0003800000 */
.L_x_13554:
        /* <DEDUP_REMOVED lines=19> */
.L_x_13563:
[----:B------:R-:W-:Y:S05]  /*f640*/  BSYNC B1 ;  /* 0x0000000000017941 */ /* 0x000fea0003800000 */
.L_x_13562:
[----:B------:R-:W-:Y:S01]  /*f650*/  LOP3.LUT R37, R37, 0x80000000, R31, 0xb8, !PT ;  /* 0x8000000025257812 */ /* 0x000fe200078eb81f */
[----:B------:R-:W-:Y:S06]  /*f660*/  BRA `(.L_x_13549) ;  /* 0x0000000000187947 */ /* 0x000fec0003800000 */
.L_x_13550:
[----:B------:R-:W-:-:S06]  /*f670*/  DSETP.GTU.AND P0, PT, R4, +INF , PT ;  /* 0x7ff000000400742a */ /* 0x000fcc0003f0c000 */
[----:B------:R-:W-:-:S14]  /*f680*/  DSETP.LE.AND P0, PT, R12, +INF , !P0 ;  /* 0x7ff000000c00742a */ /* 0x000fdc0004703000 */
[----:B------:R-:W-:Y:S02]  /*f690*/  @P0 DSETP.NEU.AND P2, PT, R12, +INF , PT ;  /* 0x7ff000000c00042a */ /* 0x000fe40003f4d000 */
[----:B------:R-:W-:-:S06]  /*f6a0*/  @!P0 DADD R36, R36, R30 ;  /* 0x0000000024248229 */ /* 0x000fcc000000001e */
[----:B------:R-:W-:Y:S02]  /*f6b0*/  @P0 FSEL R36, R30, RZ, P2 ;  /* 0x000000ff1e240208 */ /* 0x000fe40001000000 */
[----:B------:R-:W-:-:S07]  /*f6c0*/  @P0 FSEL R37, R31, -QNAN , P2 ;  /* 0xfff800001f250808 */ /* 0x000fce0001000000 */
.L_x_13549:
[----:B------:R-:W-:Y:S05]  /*f6d0*/  BSYNC B0 ;  /* 0x0000000000007941 */ /* 0x000fea0003800000 */
.L_x_13548:
        /* <DEDUP_REMOVED lines=41> */
.L_x_13570:
        /* <DEDUP_REMOVED lines=12> */
.L_x_13569:
[----:B------:R-:W-:-:S07]  /*fa30*/  IMAD.MOV.U32 R16, RZ, RZ, R13 ;  /* 0x000000ffff107224 */ /* 0x000fce00078e000d */
.L_x_13568:
[----:B------:R-:W-:Y:S05]  /*fa40*/  BSYNC B1 ;  /* 0x0000000000017941 */ /* 0x000fea0003800000 */
.L_x_13567:
        /* <DEDUP_REMOVED lines=13> */
.L_x_13576:
        /* <DEDUP_REMOVED lines=33> */
.L_x_13575:
[----:B------:R-:W-:-:S07]  /*fd30*/  IMAD.MOV.U32 R16, RZ, RZ, R21 ;  /* 0x000000ffff107224 */ /* 0x000fce00078e0015 */
.L_x_13574:
[----:B------:R-:W-:Y:S05]  /*fd40*/  BSYNC B2 ;  /* 0x0000000000027941 */ /* 0x000fea0003800000 */
.L_x_13573:
[----:B------:R-:W-:-:S13]  /*fd50*/  ISETP.GE.U32.AND P0, PT, R13, 0xc, PT ;  /* 0x0000000c0d00780c */ /* 0x000fda0003f06070 */
[----:B------:R-:W-:Y:S05]  /*fd60*/  @!P0 BRA `(.L_x_13572) ;  /* 0x0000000400dc8947 */ /* 0x000fea0003800000 */
[----:B------:R-:W-:Y:S01]  /*fd70*/  BSSY B2, `(.L_x_13577) ;  /* 0x0000075000027945 */ /* 0x000fe20003800000 */
[----:B------:R-:W-:-:S07]  /*fd80*/  VIADD R12, R12, 0x10 ;  /* 0x000000100c0c7836 */ /* 0x000fce0000000000 */
.L_x_13578:
        /* <DEDUP_REMOVED lines=116> */
.L_x_13577:
[----:B------:R-:W-:-:S07]  /*104d0*/  IMAD.MOV.U32 R24, RZ, RZ, R13 ;  /* 0x000000ffff187224 */ /* 0x000fce00078e000d */
.L_x_13572:
[----:B------:R-:W-:Y:S05]  /*104e0*/  BSYNC B1 ;  /* 0x0000000000017941 */ /* 0x000fea0003800000 */
.L_x_13571:
        /* <DEDUP_REMOVED lines=19> */
.L_x_13580:
[----:B------:R-:W-:Y:S05]  /*10620*/  BSYNC B1 ;  /* 0x0000000000017941 */ /* 0x000fea0003800000 */
.L_x_13579:
[----:B------:R-:W-:Y:S01]  /*10630*/  LOP3.LUT R25, R25, 0x80000000, R35, 0xb8, !PT ;  /* 0x8000000019197812 */ /* 0x000fe200078eb823 */
[----:B------:R-:W-:Y:S06]  /*10640*/  BRA `(.L_x_13565) ;  /* 0x0000000000187947 */ /* 0x000fec0003800000 */
.L_x_13566:
[----:B------:R-:W-:-:S06]  /*10650*/  DSETP.GTU.AND P0, PT, R4, +INF , PT ;  /* 0x7ff000000400742a */ /* 0x000fcc0003f0c000 */
[----:B------:R-:W-:-:S14]  /*10660*/  DSETP.LE.AND P0, PT, R12, +INF , !P0 ;  /* 0x7ff000000c00742a */ /* 0x000fdc0004703000 */
[----:B------:R-:W-:Y:S02]  /*10670*/  @P0 DSETP.NEU.AND P2, PT, R12, +INF , PT ;  /* 0x7ff000000c00042a */ /* 0x000fe40003f4d000 */
[----:B------:R-:W-:-:S06]  /*10680*/  @!P0 DADD R24, R24, R34 ;  /* 0x0000000018188229 */ /* 0x000fcc0000000022 */
[----:B------:R-:W-:Y:S02]  /*10690*/  @P0 FSEL R24, R34, RZ, P2 ;  /* 0x000000ff22180208 */ /* 0x000fe40001000000 */
[----:B------:R-:W-:-:S07]  /*106a0*/  @P0 FSEL R25, R35, -QNAN , P2 ;  /* 0xfff8000023190808 */ /* 0x000fce0001000000 */
.L_x_13565:
[----:B------:R-:W-:Y:S05]  /*106b0*/  BSYNC B0 ;  /* 0x0000000000007941 */ /* 0x000fea0003800000 */
.L_x_13564:
        /* <DEDUP_REMOVED lines=21> */
.L_x_13583:
[----:B------:R-:W-:-:S13]  /*10810*/  ISETP.GE.AND P0, PT, R0, UR4, PT ;  /* 0x0000000400007c0c */ /* 0x000fda000bf06270 */
[----:B------:R-:W-:Y:S05]  /*10820*/  @P0 BRA `(.L_x_13585) ;  /* 0x0000000000300947 */ /* 0x000fea0003800000 */
[----:B01----:R-:W0:Y:S01]  /*10830*/  LDC.64 R4, c[0x0][0x218] ;  /* 0x00008600ff047b82 */ /* 0x003e220000000a00 */
[C---:B------:R-:W-:Y:S02]  /*10840*/  VIADD R9, R0.reuse, UR8 ;  /* 0x0000000800097c36 */ /* 0x040fe40008000000 */
[----:B------:R-:W-:Y:S02]  /*10850*/  VIADD R0, R0, 0x80 ;  /* 0x0000008000007836 */ /* 0x000fe40000000000 */
[----:B0-----:R-:W-:-:S05]  /*10860*/  IMAD.WIDE.U32 R4, R9, 0x8, R4 ;  /* 0x0000000809047825 */ /* 0x001fca00078e0004 */
[----:B------:R1:W-:Y:S02]  /*10870*/  STG.E.64 desc[UR10][R4.64], R10 ;  /* 0x0000000a04007986 */ /* 0x0003e4000c101b0a */
.L_x_13584:
[----:B------:R-:W-:-:S13]  /*10880*/  ISETP.GE.AND P0, PT, R0, UR4, PT ;  /* 0x0000000400007c0c */ /* 0x000fda000bf06270 */
[----:B------:R-:W-:Y:S05]  /*10890*/  @P0 BRA `(.L_x_13586) ;  /* 0x0000000000340947 */ /* 0x000fea0003800000 */
[----:B01----:R-:W0:Y:S01]  /*108a0*/  LDC.64 R4, c[0x0][0x218] ;  /* 0x00008600ff047b82 */ /* 0x003e220000000a00 */
[C---:B------:R-:W-:Y:S02]  /*108b0*/  VIADD R9, R0.reuse, UR8 ;  /* 0x0000000800097c36 */ /* 0x040fe40008000000 */
[----:B------:R-:W-:Y:S02]  /*108c0*/  VIADD R0, R0, 0x80 ;  /* 0x0000008000007836 */ /* 0x000fe40000000000 */
[----:B0-----:R-:W-:-:S05]  /*108d0*/  IMAD.WIDE.U32 R4, R9, 0x8, R4 ;  /* 0x0000000809047825 */ /* 0x001fca00078e0004 */
[----:B------:R2:W-:Y:S02]  /*108e0*/  STG.E.64 desc[UR10][R4.64], R6 ;  /* 0x0000000604007986 */ /* 0x0005e4000c101b0a */
.L_x_13585:
        /* <DEDUP_REMOVED lines=8> */
.L_x_13586:
[----:B------:R-:W-:Y:S05]  /*10970*/  BSYNC B1 ;  /* 0x0000000000017941 */ /* 0x000fea0003800000 */
.L_x_13582:
[----:B------:R-:W-:-:S13]  /*10980*/  ISETP.GE.AND P0, PT, R0, UR4, PT ;  /* 0x0000000400007c0c */ /* 0x000fda000bf06270 */
[----:B--2---:R-:W2:Y:S01]  /*10990*/  @!P0 LDC.64 R2, c[0x0][0x218] ;  /* 0x00008600ff028b82 */ /* 0x004ea20000000a00 */
[C---:B01----:R-:W-:Y:S02]  /*109a0*/  @!P0 VIADD R5, R0.reuse, UR8 ;  /* 0x0000000800058c36 */ /* 0x043fe40008000000 */
[----:B------:R-:W-:Y:S02]  /*109b0*/  @!P0 VIADD R0, R0, 0x80 ;  /* 0x0000008000008836 */ /* 0x000fe40000000000 */
[----:B--2---:R-:W-:-:S05]  /*109c0*/  @!P0 IMAD.WIDE.U32 R2, R5, 0x8, R2 ;  /* 0x0000000805028825 */ /* 0x004fca00078e0002 */
[----:B------:R3:W-:Y:S02]  /*109d0*/  @!P0 STG.E.64 desc[UR10][R2.64], R36 ;  /* 0x0000002402008986 */ /* 0x0007e4000c101b0a */
.L_x_13587:
[----:B------:R-:W-:Y:S05]  /*109e0*/  BSYNC B0 ;  /* 0x0000000000007941 */ /* 0x000fea0003800000 */
.L_x_13581:
        /* <DEDUP_REMOVED lines=8> */
.L_x_13588:
        /* <DEDUP_REMOVED lines=9> */
.L_x_57366:


//--------------------- .text._ZN2at6native18elementwise_kernelILi128ELi4EZNS0_15gpu_kernel_implINS0_13BUnaryFunctorIdddZZZNS0_16fmod_kernel_cudaERNS_18TensorIteratorBaseEENKUlvE0_clEvENKUlvE_clEvEUlddE_EEEEvS5_RKT_EUliE_EEviT1_ --------------------------
	.section	.text._ZN2at6native18elementwise_kernelILi128ELi4EZNS0_15gpu_kernel_implINS0_13BUnaryFunctorIdddZZZNS0_16fmod_kernel_cudaERNS_18TensorIteratorBaseEENKUlvE0_clEvENKUlvE_clEvEUlddE_EEEEvS5_RKT_EUliE_EEviT1_,"ax",@progbits
	.align	128
        .global         _ZN2at6native18elementwise_kernelILi128ELi4EZNS0_15gpu_kernel_implINS0_13BUnaryFunctorIdddZZZNS0_16fmod_kernel_cudaERNS_18TensorIteratorBaseEENKUlvE0_clEvENKUlvE_clEvEUlddE_EEEEvS5_RKT_EUliE_EEviT1_
        .type           _ZN2at6native18elementwise_kernelILi128ELi4EZNS0_15gpu_kernel_implINS0_13BUnaryFunctorIdddZZZNS0_16fmod_kernel_cudaERNS_18TensorIteratorBaseEENKUlvE0_clEvENKUlvE_clEvEUlddE_EEEEvS5_RKT_EUliE_EEviT1_,@function
        .size           _ZN2at6native18elementwise_kernelILi128ELi4EZNS0_15gpu_kernel_implINS0_13BUnaryFunctorIdddZZZNS0_16fmod_kernel_cudaERNS_18TensorIteratorBaseEENKUlvE0_clEvENKUlvE_clEvEUlddE_EEEEvS5_RKT_EUliE_EEviT1_,(.L_x_57367 - _ZN2at6native18elementwise_kernelILi128ELi4EZNS0_15gpu_kernel_implINS0_13BUnaryFunctorIdddZZZNS0_16fmod_kernel_cudaERNS_18TensorIteratorBaseEENKUlvE0_clEvENKUlvE_clEvEUlddE_EEEEvS5_RKT_EUliE_EEviT1_)
        .other          _ZN2at6native18elementwise_kernelILi128ELi4EZNS0_15gpu_kernel_implINS0_13BUnaryFunctorIdddZZZNS0_16fmod_kernel_cudaERNS_18TensorIteratorBaseEENKUlvE0_clEvENKUlvE_clEvEUlddE_EEEEvS5_RKT_EUliE_EEviT1_,@"STO_CUDA_ENTRY STV_DEFAULT"
_ZN2at6native18elementwise_kernelILi128ELi4EZNS0_15gpu_kernel_implINS0_13BUnaryFunctorIdddZZZNS0_16fmod_kernel_cudaERNS_18TensorIteratorBaseEENKUlvE0_clEvENKUlvE_clEvEUlddE_EEEEvS5_RKT_EUliE_EEviT1_:
.text._ZN2at6native18elementwise_kernelILi128ELi4EZNS0_15gpu_kernel_implINS0_13BUnaryFunctorIdddZZZNS0_16fmod_kernel_cudaERNS_18TensorIteratorBaseEENKUlvE0_clEvENKUlvE_clEvEUlddE_EEEEvS5_RKT_EUliE_EEviT1_:
        /* <DEDUP_REMOVED lines=312> */
.L_x_13591:
        /* <DEDUP_REMOVED lines=21> */
.L_x_13595:
[----:B------:R-:W2:Y:S02]  /*14d0*/  LDG.E.U8 R2, desc[UR36][R4.64] ;  /* 0x0000002404027981 */ /* 0x000ea4000c1e1100 */
[----:B--2---:R-:W0:Y:S01]  /*14e0*/  I2F.F64.U16 R2, R2 ;  /* 0x0000000200027312 */ /* 0x004e220000101800 */
[----:B------:R-:W-:Y:S05]  /*14f0*/  BRA `(.L_x_13597) ;  /* 0x0000000c00707947 */ /* 0x000fea0003800000 */
.L_x_13594:
        /* <DEDUP_REMOVED lines=9> */
.L_x_13599:
[----:B------:R-:W2:Y:S02]  /*1590*/  LDG.E R2, desc[UR36][R4.64] ;  /* 0x0000002404027981 */ /* 0x000ea4000c1e1900 */
[----:B--2---:R-:W0:Y:S01]  /*15a0*/  I2F.F64 R2, R2 ;  /* 0x0000000200027312 */ /* 0x004e220000201c00 */
[----:B------:R-:W-:Y:S05]  /*15b0*/  BRA `(.L_x_13597) ;  /* 0x0000000c00407947 */ /* 0x000fea0003800000 */
.L_x_13598:
[----:B------:R-:W2:Y:S02]  /*15c0*/  LDG.E.U16 R2, desc[UR36][R4.64] ;  /* 0x0000002404027981 */ /* 0x000ea4000c1e1500 */
[----:B--2---:R-:W0:Y:S01]  /*15d0*/  I2F.F64.S16 R2, R2 ;  /* 0x0000000200027312 */ /* 0x004e220000101c00 */
[----:B------:R-:W-:Y:S05]  /*15e0*/  BRA `(.L_x_13597) ;  /* 0x0000000c00347947 */ /* 0x000fea0003800000 */
.L_x_13593:
        /* <DEDUP_REMOVED lines=10> */
.L_x_13601:
[----:B------:R-:W2:Y:S02]  /*1690*/  LDG.E.U16 R0, desc[UR36][R4.64] ;  /* 0x0000002404007981 */ /* 0x000ea4000c1e1500 */
[----:B--2---:R-:W-:-:S05]  /*16a0*/  HADD2.F32 R0, -RZ, R0.H0_H0 ;  /* 0x20000000ff007230 */ /* 0x004fca0000004100 */
[----:B------:R-:W-:-:S04]  /*16b0*/  FMUL.FTZ R0, R0, 1 ;  /* 0x3f80000000007820 */ /* 0x000fc80000410000 */
[----:B------:R0:W1:Y:S01]  /*16c0*/  F2F.F64.F32 R2, R0 ;  /* 0x0000000000027310 */ /* 0x0000620000201800 */
[----:B------:R-:W-:Y:S05]  /*16d0*/  BRA `(.L_x_13597) ;  /* 0x0000000800f87947 */ /* 0x000fea0003800000 */
.L_x_13600:
        /* <DEDUP_REMOVED lines=10> */
.L_x_13603:
[----:B------:R-:W2:Y:S02]  /*1780*/  LDG.E.U16 R4, desc[UR36][R4.64] ;  /* 0x0000002404047981 */ /* 0x000ea4000c1e1500 */
[----:B--2---:R-:W-:-:S05]  /*1790*/  HADD2.F32 R0, -RZ, R4.H0_H0 ;  /* 0x20000004ff007230 */ /* 0x004fca0000004100 */
[----:B------:R-:W-:-:S04]  /*17a0*/  FMUL.FTZ R0, R0, 1 ;  /* 0x3f80000000007820 */ /* 0x000fc80000410000 */
[----:B------:R0:W1:Y:S01]  /*17b0*/  F2F.F64.F32 R2, R0 ;  /* 0x0000000000027310 */ /* 0x0000620000201800 */
[----:B------:R-:W-:Y:S05]  /*17c0*/  BRA `(.L_x_13597) ;  /* 0x0000000800bc7947 */ /* 0x000fea0003800000 */
.L_x_13602:
[----:B------:R0:W5:Y:S01]  /*17d0*/  LDG.E.64 R2, desc[UR36][R4.64] ;  /* 0x0000002404027981 */ /* 0x000162000c1e1b00 */
[----:B------:R-:W-:Y:S05]  /*17e0*/  BRA `(.L_x_13597) ;  /* 0x0000000800b47947 */ /* 0x000fea0003800000 */
.L_x_13592:
        /* <DEDUP_REMOVED lines=13> */
.L_x_13606:
[----:B------:R0:W5:Y:S01]  /*18c0*/  LDG.E.64 R2, desc[UR36][R4.64] ;  /* 0x0000002404027981 */ /* 0x000162000c1e1b00 */
[----:B------:R-:W-:Y:S05]  /*18d0*/  BRA `(.L_x_13597) ;  /* 0x0000000800787947 */ /* 0x000fea0003800000 */
.L_x_13605:
        /* <DEDUP_REMOVED lines=25> */
[----:B------:R-:W-:-:S06]  /*1a70*/  FMUL.FTZ R3, R3, 1 ;  /* 0x3f80000003037820 */ /* 0x000fcc0000410000 */
[----:B------:R-:W0:Y:S01]  /*1a80*/  F2F.F64.F32 R2, R3 ;  /* 0x0000000300027310 */ /* 0x000e220000201800 */
[----:B------:R-:W-:Y:S05]  /*1a90*/  BRA `(.L_x_13597) ;  /* 0x0000000800087947 */ /* 0x000fea0003800000 */
.L_x_13608:
        /* <DEDUP_REMOVED lines=15> */
.L_x_13607:
[----:B------:R-:W2:Y:S02]  /*1b90*/  LDG.E.U16 R0, desc[UR36][R4.64] ;  /* 0x0000002404007981 */ /* 0x000ea4000c1e1500 */
[----:B--2---:R-:W-:-:S04]  /*1ba0*/  IMAD.U32 R0, R0, 0x10000, RZ ;  /* 0x0001000000007824 */ /* 0x004fc800078e00ff */
[----:B------:R-:W-:-:S04]  /*1bb0*/  FMUL.FTZ R0, R0, 1 ;  /* 0x3f80000000007820 */ /* 0x000fc80000410000 */
[----:B------:R0:W1:Y:S01]  /*1bc0*/  F2F.F64.F32 R2, R0 ;  /* 0x0000000000027310 */ /* 0x0000620000201800 */
[----:B------:R-:W-:Y:S05]  /*1bd0*/  BRA `(.L_x_13597) ;  /* 0x0000000400b87947 */ /* 0x000fea0003800000 */
.L_x_13604:
        /* <DEDUP_REMOVED lines=11> */
.L_x_13611:
        /* <DEDUP_REMOVED lines=21> */
.L_x_13615:
[----:B------:R-:W-:Y:S05]  /*1de0*/  BSYNC B1 ;  /* 0x0000000000017941 */ /* 0x000fea0003800000 */
.L_x_13614:
[----:B------:R-:W-:Y:S01]  /*1df0*/  LEA R3, R0, 0x3b800000, 0x17 ;  /* 0x3b80000000037811 */ /* 0x000fe200078eb8ff */
[----:B------:R-:W-:-:S05]  /*1e00*/  IMAD.SHL.U32 R0, R2, 0x100000, RZ ;  /* 0x0010000002007824 */ /* 0x000fca00078e00ff */
[----:B------:R-:W-:-:S07]  /*1e10*/  LOP3.LUT R0, R3, R0, R4, 0xfe, !PT ;  /* 0x0000000003007212 */ /* 0x000fce00078efe04 */
.L_x_13613:
[----:B------:R-:W-:Y:S05]  /*1e20*/  BSYNC B0 ;  /* 0x0000000000007941 */ /* 0x000fea0003800000 */
.L_x_13612:
[----:B------:R-:W-:-:S04]  /*1e30*/  FMUL.FTZ R0, R0, 1 ;  /* 0x3f80000000007820 */ /* 0x000fc80000410000 */
[----:B------:R1:W2:Y:S01]  /*1e40*/  F2F.F64.F32 R2, R0 ;  /* 0x0000000000027310 */ /* 0x0002a20000201800 */
[----:B------:R-:W-:Y:S05]  /*1e50*/  BRA `(.L_x_13597) ;  /* 0x0000000400187947 */ /* 0x000fea0003800000 */
.L_x_13610:
        /* <DEDUP_REMOVED lines=21> */
.L_x_13619:
[----:B------:R-:W-:Y:S05]  /*1fb0*/  BSYNC B1 ;  /* 0x0000000000017941 */ /* 0x000fea0003800000 */
.L_x_13618:
[----:B------:R-:W-:Y:S01]  /*1fc0*/  LEA R3, R0, 0x37800000, 0x17 ;  /* 0x3780000000037811 */ /* 0x000fe200078eb8ff */
[----:B------:R-:W-:-:S05]  /*1fd0*/  IMAD.SHL.U32 R0, R2, 0x200000, RZ ;  /* 0x0020000002007824 */ /* 0x000fca00078e00ff */
[----:B------:R-:W-:-:S07]  /*1fe0*/  LOP3.LUT R0, R3, R0, R4, 0xfe, !PT ;  /* 0x0000000003007212 */ /* 0x000fce00078efe04 */
.L_x_13617:
[----:B------:R-:W-:Y:S05]  /*1ff0*/  BSYNC B0 ;  /* 0x0000000000007941 */ /* 0x000fea0003800000 */
.L_x_13616:
[----:B------:R-:W-:-:S04]  /*2000*/  FMUL.FTZ R0, R0, 1 ;  /* 0x3f80000000007820 */ /* 0x000fc80000410000 */
[----:B------:R3:W4:Y:S01]  /*2010*/  F2F.F64.F32 R2, R0 ;  /* 0x0000000000027310 */ /* 0x0007220000201800 */
[----:B------:R-:W-:Y:S05]  /*2020*/  BRA `(.L_x_13597) ;  /* 0x0000000000a47947 */ /* 0x000fea0003800000 */
.L_x_13609:
        /* <DEDUP_REMOVED lines=14> */
.L_x_13623:
[----:B------:R-:W-:Y:S05]  /*2110*/  BSYNC B0 ;  /* 0x0000000000007941 */ /* 0x000fea0003800000 */
.L_x_13622:
[----:B------:R-:W-:-:S04]  /*2120*/  FMUL.FTZ R0, R0, 1 ;  /* 0x3f80000000007820 */ /* 0x000fc80000410000 */
[----:B------:R0:W1:Y:S01]  /*2130*/  F2F.F64.F32 R2, R0 ;  /* 0x0000000000027310 */ /* 0x0000620000201800 */
[----:B------:R-:W-:Y:S05]  /*2140*/  BRA `(.L_x_13597) ;  /* 0x00000000005c7947 */ /* 0x000fea0003800000 */
.L_x_13596:
        /* <DEDUP_REMOVED lines=16> */
.L_x_13624:
[----:B------:R-:W-:Y:S01]  /*2250*/  CS2R R2, SRZ ;  /* 0x0000000000027805 */ /* 0x000fe2000001ff00 */
[----:B------:R-:W-:Y:S06]  /*2260*/  BRA `(.L_x_13597) ;  /* 0x0000000000147947 */ /* 0x000fec0003800000 */
.L_x_13621:
[----:B------:R-:W2:Y:S02]  /*2270*/  LDG.E.64 R2, desc[UR36][R4.64] ;  /* 0x0000002404027981 */ /* 0x000ea4000c1e1b00 */
[----:B--2---:R-:W0:Y:S01]  /*2280*/  I2F.F64.U64 R2, R2 ;  /* 0x0000000200027312 */ /* 0x004e220000301800 */
[----:B------:R-:W-:Y:S05]  /*2290*/  BRA `(.L_x_13597) ;  /* 0x0000000000087947 */ /* 0x000fea0003800000 */
.L_x_13620:
[----:B------:R-:W2:Y:S02]  /*22a0*/  LDG.E R2, desc[UR36][R4.64] ;  /* 0x0000002404027981 */ /* 0x000ea4000c1e1900 */
[----:B--2---:R-:W0:Y:S02]  /*22b0*/  I2F.F64.U32 R2, R2 ;  /* 0x0000000200027312 */ /* 0x004e240000201800 */
.L_x_13597:
[----:B0-----:R-:W0:Y:S01]  /*22c0*/  LDC.64 R4, c[0x0][0x428] ;  /* 0x00010a00ff047b82 */ /* 0x001e220000000a00 */
[----:B-12-45:R-:W-:Y:S01]  /*22d0*/  LOP3.LUT R7, R3, 0x7fffffff, RZ, 0xc0, !PT ;  /* 0x7fffffff03077812 */ /* 0x036fe200078ec0ff */
[----:B------:R-:W-:Y:S01]  /*22e0*/  BSSY B0, `(.L_x_13625) ;  /* 0x00000fd000007945 */ /* 0x000fe20003800000 */
[----:B------:R-:W-:Y:S01]  /*22f0*/  IMAD.MOV.U32 R6, RZ, RZ, R2 ;  /* 0x000000ffff067224 */ /* 0x000fe200078e0002 */
[----:B0-----:R-:W-:-:S04]  /*2300*/  LOP3.LUT R5, R5, 0x7fffffff, RZ, 0xc0, !PT ;  /* 0x7fffffff05057812 */ /* 0x001fc800078ec0ff */
        /* <DEDUP_REMOVED lines=13> */
[----:B---3--:R-:W-:Y:S02]  /*23e0*/  SHF.R.U32.HI R0, RZ, 0x14, R5 ;  /* 0x00000014ff007819 */ /* 0x008fe40000011605 */
        /* <DEDUP_REMOVED lines=19> */
.L_x_13631:
        /* <DEDUP_REMOVED lines=12> */
.L_x_13630:
[----:B------:R-:W-:-:S07]  /*25e0*/  IMAD.MOV.U32 R8, RZ, RZ, R9 ;  /* 0x000000ffff087224 */ /* 0x000fce00078e0009 */
.L_x_13629:
[----:B------:R-:W-:Y:S05]  /*25f0*/  BSYNC B1 ;  /* 0x0000000000017941 */ /* 0x000fea0003800000 */
.L_x_13628:
        /* <DEDUP_REMOVED lines=13> */
.L_x_13637:
        /* <DEDUP_REMOVED lines=33> */
.L_x_13636:
[----:B------:R-:W-:-:S07]  /*28e0*/  IMAD.MOV.U32 R8, RZ, RZ, R10 ;  /* 0x000000ffff087224 */ /* 0x000fce00078e000a */
.L_x_13635:
[----:B------:R-:W-:Y:S05]  /*28f0*/  BSYNC B2 ;  /* 0x0000000000027941 */ /* 0x000fea0003800000 */
.L_x_13634:
[----:B------:R-:W-:-:S13]  /*2900*/  ISETP.GE.U32.AND P0, PT, R9, 0xc, PT ;  /* 0x0000000c0900780c */ /* 0x000fda0003f06070 */
[----:B------:R-:W-:Y:S05]  /*2910*/  @!P0 BRA `(.L_x_13633) ;  /* 0x0000000400d88947 */ /* 0x000fea0003800000 */
[----:B------:R-:W-:Y:S01]  /*2920*/  BSSY B2, `(.L_x_13638) ;  /* 0x0000074000027945 */ /* 0x000fe20003800000 */
.L_x_13639:
        /* <DEDUP_REMOVED lines=116> */
.L_x_13638:
[----:B------:R-:W-:-:S07]  /*3070*/  IMAD.MOV.U32 R15, RZ, RZ, R9 ;  /* 0x000000ffff0f7224 */ /* 0x000fce00078e0009 */
.L_x_13633:
[----:B------:R-:W-:Y:S05]  /*3080*/  BSYNC B1 ;  /* 0x0000000000017941 */ /* 0x000fea0003800000 */
.L_x_13632:
        /* <DEDUP_REMOVED lines=20> */
.L_x_13641:
[----:B------:R-:W-:Y:S05]  /*31d0*/  BSYNC B1 ;  /* 0x0000000000017941 */ /* 0x000fea0003800000 */
.L_x_13640:
[----:B------:R-:W-:Y:S02]  /*31e0*/  IMAD.MOV.U32 R9, RZ, RZ, R11 ;  /* 0x000000ffff097224 */ /* 0x000fe400078e000b */
[----:B------:R-:W-:-:S03]  /*31f0*/  IMAD.MOV.U32 R8, RZ, RZ, R6 ;  /* 0x000000ffff087224 */ /* 0x000fc600078e0006 */
[----:B------:R-:W-:Y:S01]  /*3200*/  LOP3.LUT R9, R9, 0x80000000, R3, 0xb8, !PT ;  /* 0x8000000009097812 */ /* 0x000fe200078eb803 */
[----:B------:R-:W-:Y:S06]  /*3210*/  BRA `(.L_x_13627) ;  /* 0x0000000000247947 */ /* 0x000fec0003800000 */
.L_x_13626:
[----:B------:R-:W-:-:S06]  /*3220*/  DSETP.GTU.AND P0, PT, R4, +INF , PT ;  /* 0x7ff000000400742a */ /* 0x000fcc0003f0c000 */
[----:B------:R-:W-:-:S14]  /*3230*/  DSETP.LE.AND P0, PT, R6, +INF , !P0 ;  /* 0x7ff000000600742a */ /* 0x000fdc0004703000 */
[----:B------:R-:W0:Y:S01]  /*3240*/  @!P0 LDC.64 R8, c[0x0][0x428] ;  /* 0x00010a00ff088b82 */ /* 0x000e220000000a00 */
[----:B------:R-:W-:-:S06]  /*3250*/  @P0 DSETP.NEU.AND P1, PT, R6, +INF , PT ;  /* 0x7ff000000600042a */ /* 0x000fcc0003f2d000 */
[----:B---3--:R-:W-:Y:S01]  /*3260*/  @P0 FSEL R0, R2, RZ, P1 ;  /* 0x000000ff02000208 */ /* 0x008fe20000800000 */
[----:B0-----:R-:W-:Y:S01]  /*3270*/  @!P0 DADD R8, R2, R8 ;  /* 0x0000000002088229 */ /* 0x001fe20000000008 */
[----:B------:R-:W-:-:S05]  /*3280*/  @P0 FSEL R3, R3, -QNAN , P1 ;  /* 0xfff8000003030808 */ /* 0x000fca0000800000 */
[----:B------:R-:W-:Y:S02]  /*3290*/  @P0 IMAD.MOV.U32 R8, RZ, RZ, R0 ;  /* 0x000000ffff080224 */ /* 0x000fe400078e0000 */
[----:B------:R-:W-:-:S07]  /*32a0*/  @P0 IMAD.MOV.U32 R9, RZ, RZ, R3 ;  /* 0x000000ffff090224 */ /* 0x000fce00078e0003 */
.L_x_13627:
[----:B------:R-:W-:Y:S05]  /*32b0*/  BSYNC B0 ;  /* 0x0000000000007941 */ /* 0x000fea0003800000 */
.L_x_13625:
[----:B------:R-:W3:Y:S02]  /*32c0*/  LDC.U8 R2, c[0x0][0x430] ;  /* 0x00010c00ff027b82 */ /* 0x000ee40000000000 */
[----:B---3--:R-:W-:-:S04]  /*32d0*/  PRMT R0, R2, 0x9910, RZ ;  /* 0x0000991002007816 */ /* 0x008fc800000000ff */
        /* <DEDUP_REMOVED lines=13> */
.L_x_13645:
[----:B------:R-:W0:Y:S02]  /*33b0*/  F2I.S64.F64.TRUNC R8, R8 ;  /* 0x0000000800087311 */ /* 0x000e24000030d900 */
[----:B0-----:R-:W-:-:S05]  /*33c0*/  IMAD.MOV.U32 R3, RZ, RZ, R8 ;  /* 0x000000ffff037224 */ /* 0x001fca00078e0008 */
[----:B------:R0:W-:Y:S01]  /*33d0*/  STG.E.U8 desc[UR36][R16.64], R3 ;  /* 0x0000000310007986 */ /* 0x0001e2000c101124 */
[----:B------:R-:W-:Y:S05]  /*33e0*/  BRA `(.L_x_13647) ;  /* 0x0000000c00f87947 */ /* 0x000fea0003800000 */
.L_x_13644:
        /* <DEDUP_REMOVED lines=9> */
.L_x_13649:
[----:B------:R-:W0:Y:S02]  /*3480*/  F2I.F64.TRUNC R9, R8 ;  /* 0x0000000800097311 */ /* 0x000e24000030d100 */
[----:B0-----:R0:W-:Y:S01]  /*3490*/  STG.E desc[UR36][R16.64], R9 ;  /* 0x0000000910007986 */ /* 0x0011e2000c101924 */
[----:B------:R-:W-:Y:S05]  /*34a0*/  BRA `(.L_x_13647) ;  /* 0x0000000c00c87947 */ /* 0x000fea0003800000 */
.L_x_13648:
[----:B------:R-:W0:Y:S02]  /*34b0*/  F2I.F64.TRUNC R9, R8 ;  /* 0x0000000800097311 */ /* 0x000e24000030d100 */
[----:B0-----:R0:W-:Y:S01]  /*34c0*/  STG.E.U16 desc[UR36][R16.64], R9 ;  /* 0x0000000910007986 */ /* 0x0011e2000c101524 */
[----:B------:R-:W-:Y:S05]  /*34d0*/  BRA `(.L_x_13647) ;  /* 0x0000000c00bc7947 */ /* 0x000fea0003800000 */
.L_x_13643:
        /* <DEDUP_REMOVED lines=13> */
.L_x_13651:
        /* <DEDUP_REMOVED lines=8> */
.L_x_13650:
        /* <DEDUP_REMOVED lines=14> */
.L_x_13653:
        /* <DEDUP_REMOVED lines=9> */
.L_x_13652:
[----:B------:R4:W-:Y:S01]  /*37a0*/  STG.E.64 desc[UR36][R16.64], R8 ;  /* 0x0000000810007986 */ /* 0x0009e2000c101b24 */
[----:B------:R-:W-:Y:S05]  /*37b0*/  BRA `(.L_x_13647) ;  /* 0x0000000c00047947 */ /* 0x000fea0003800000 */
.L_x_13642:
        /* <DEDUP_REMOVED lines=12> */
.L_x_13656:
[----:B------:R-:W-:-:S05]  /*3880*/  CS2R R10, SRZ ;  /* 0x00000000000a7805 */ /* 0x000fca000001ff00 */
[----:B------:R0:W-:Y:S01]  /*3890*/  STG.E.128 desc[UR36][R16.64], R8 ;  /* 0x0000000810007986 */ /* 0x0001e2000c101d24 */
[----:B------:R-:W-:Y:S05]  /*38a0*/  BRA `(.L_x_13647) ;  /* 0x0000000800c87947 */ /* 0x000fea0003800000 */
.L_x_13655:
        /* <DEDUP_REMOVED lines=25> */
.L_x_13660:
[----:B------:R-:W-:Y:S05]  /*3a40*/  BSYNC B0 ;  /* 0x0000000000007941 */ /* 0x000fea0003800000 */
.L_x_13659:
[----:B------:R-:W-:-:S05]  /*3a50*/  LOP3.LUT R3, R0, R3, RZ, 0xfc, !PT ;  /* 0x0000000300037212 */ /* 0x000fca00078efcff */
[----:B------:R0:W-:Y:S01]  /*3a60*/  STG.E.U8 desc[UR36][R16.64], R3 ;  /* 0x0000000310007986 */ /* 0x0001e2000c101124 */
[----:B------:R-:W-:Y:S05]  /*3a70*/  BRA `(.L_x_13647) ;  /* 0x0000000800547947 */ /* 0x000fea0003800000 */
.L_x_13658:
        /* <DEDUP_REMOVED lines=17> */
.L_x_13662:
[----:B------:R-:W-:Y:S01]  /*3b90*/  IMAD.MOV.U32 R0, RZ, RZ, 0x7f ;  /* 0x0000007fff007424 */ /* 0x000fe200078e00ff */
[----:B------:R-:W-:-:S04]  /*3ba0*/  ISETP.GT.U32.AND P0, PT, R2, 0x7f800000, PT ;  /* 0x7f8000000200780c */ /* 0x000fc80003f04070 */
[----:B------:R-:W-:-:S09]  /*3bb0*/  SEL R0, R0, 0x7c, P0 ;  /* 0x0000007c00007807 */ /* 0x000fd20000000000 */
.L_x_13663:
[----:B------:R-:W-:Y:S05]  /*3bc0*/  BSYNC B0 ;  /* 0x0000000000007941 */ /* 0x000fea0003800000 */
.L_x_13661:
[----:B------:R-:W-:-:S04]  /*3bd0*/  LOP3.LUT R2, R3, 0x80000000, RZ, 0xc0, !PT ;  /* 0x8000000003027812 */ /* 0x000fc800078ec0ff */
[----:B------:R-:W-:-:S04]  /*3be0*/  SHF.R.U32.HI R3, RZ, 0x18, R2 ;  /* 0x00000018ff037819 */ /* 0x000fc80000011602 */
[----:B------:R-:W-:-:S05]  /*3bf0*/  LOP3.LUT R3, R0, R3, RZ, 0xfc, !PT ;  /* 0x0000000300037212 */ /* 0x000fca00078efcff */
[----:B------:R0:W-:Y:S01]  /*3c00*/  STG.E.U8 desc[UR36][R16.64], R3 ;  /* 0x0000000310007986 */ /* 0x0001e2000c101124 */
[----:B------:R-:W-:Y:S05]  /*3c10*/  BRA `(.L_x_13647) ;  /* 0x0000000400ec7947 */ /* 0x000fea0003800000 */
.L_x_13657:
        /* <DEDUP_REMOVED lines=8> */
.L_x_13654:
        /* <DEDUP_REMOVED lines=11> */
.L_x_13666:
        /* <DEDUP_REMOVED lines=21> */
.L_x_13669:
[----:B------:R-:W-:-:S04]  /*3ea0*/  LOP3.LUT R0, R5, 0x80000000, RZ, 0xc0, !PT ;  /* 0x8000000005007812 */ /* 0x000fc800078ec0ff */
[----:B------:R-:W-:-:S04]  /*3eb0*/  SHF.R.U32.HI R3, RZ, 0x18, R0 ;  /* 0x00000018ff037819 */ /* 0x000fc80000011600 */
[----:B------:R-:W-:-:S04]  /*3ec0*/  LOP3.LUT R2, R2, R3, RZ, 0xfc, !PT ;  /* 0x0000000302027212 */ /* 0x000fc800078efcff */
[----:B------:R-:W-:-:S07]  /*3ed0*/  PRMT R0, R2, 0x7610, R0 ;  /* 0x0000761002007816 */ /* 0x000fce0000000000 */
.L_x_13668:
[----:B------:R-:W-:Y:S05]  /*3ee0*/  BSYNC B0 ;  /* 0x0000000000007941 */ /* 0x000fea0003800000 */
.L_x_13667:
[----:B------:R0:W-:Y:S01]  /*3ef0*/  STG.E.U8 desc[UR36][R16.64], R0 ;  /* 0x0000000010007986 */ /* 0x0001e2000c101124 */
[----:B------:R-:W-:Y:S05]  /*3f00*/  BRA `(.L_x_13647) ;  /* 0x0000000400307947 */ /* 0x000fea0003800000 */
.L_x_13665:
        /* <DEDUP_REMOVED lines=21> */
.L_x_13672:
[----:B------:R-:W-:-:S04]  /*4060*/  LOP3.LUT R0, R5, 0x80000000, RZ, 0xc0, !PT ;  /* 0x8000000005007812 */ /* 0x000fc800078ec0ff */
[----:B------:R-:W-:-:S04]  /*4070*/  SHF.R.U32.HI R3, RZ, 0x18, R0 ;  /* 0x00000018ff037819 */ /* 0x000fc80000011600 */
[----:B------:R-:W-:-:S04]  /*4080*/  LOP3.LUT R2, R2, R3, RZ, 0xfc, !PT ;  /* 0x0000000302027212 */ /* 0x000fc800078efcff */
[----:B------:R-:W-:-:S07]  /*4090*/  PRMT R0, R2, 0x7610, R0 ;  /* 0x0000761002007816 */ /* 0x000fce0000000000 */
.L_x_13671:
[----:B------:R-:W-:Y:S05]  /*40a0*/  BSYNC B0 ;  /* 0x0000000000007941 */ /* 0x000fea0003800000 */
.L_x_13670:
[----:B------:R0:W-:Y:S01]  /*40b0*/  STG.E.U8 desc[UR36][R16.64], R0 ;  /* 0x0000000010007986 */ /* 0x0001e2000c101124 */
[----:B------:R-:W-:Y:S05]  /*40c0*/  BRA `(.L_x_13647) ;  /* 0x0000000000c07947 */ /* 0x000fea0003800000 */
.L_x_13664:
        /* <DEDUP_REMOVED lines=26> */
.L_x_13646:
        /* <DEDUP_REMOVED lines=16> */
.L_x_13675:
[----:B------:R-:W-:Y:S05]  /*4370*/  BRA `(.L_x_13647) ;  /* 0x0000000000147947 */ /* 0x000fea0003800000 */
.L_x_13674:
[----:B------:R-:W0:Y:S02]  /*4380*/  F2I.U64.F64.TRUNC R8, R8 ;  /* 0x0000000800087311 */ /* 0x000e24000030d800 */
[----:B0-----:R0:W-:Y:S01]  /*4390*/  STG.E.64 desc[UR36][R16.64], R8 ;  /* 0x0000000810007986 */ /* 0x0011e2000c101b24 */
[----:B------:R-:W-:Y:S05]  /*43a0*/  BRA `(.L_x_13647) ;  /* 0x0000000000087947 */ /* 0x000fea0003800000 */
.L_x_13673:
[----:B------:R-:W0:Y:S02]  /*43b0*/  F2I.U32.F64.TRUNC R9, R8 ;  /* 0x0000000800097311 */ /* 0x000e24000030d000 */
[----:B0-----:R0:W-:Y:S02]  /*43c0*/  STG.E desc[UR36][R16.64], R9 ;  /* 0x0000000910007986 */ /* 0x0011e4000c101924 */
.L_x_13647:
[----:B0-----:R-:W0:Y:S01]  /*43d0*/  S2R R0, SR_TID.X ;  /* 0x0000000000007919 */ /* 0x001e220000002100 */
[----:B-123--:R-:W0:Y:S02]  /*43e0*/  S2R R3, SR_CTAID.X ;  /* 0x0000000000037919 */ /* 0x00ee240000002500 */
[----:B0-----:R-:W-:-:S04]  /*43f0*/  IMAD R0, R3, 0x200, R0 ;  /* 0x0000020003007824 */ /* 0x001fc800078e0200 */
[----:B------:R-:W-:-:S07]  /*4400*/  VIADD R19, R0, 0x80 ;  /* 0x0000008000137836 */ /* 0x000fce0000000000 */
.L_x_13590:
[----:B------:R-:W-:Y:S05]  /*4410*/  BSYNC B6 ;  /* 0x0000000000067941 */ /* 0x000fea0003800000 */
.L_x_13589:
[----:B------:R-:W-:Y:S01]  /*4420*/  ULDC UR4, c[0x0][0x210] ;  /* 0x0000840000047ab9 */ /* 0x000fe20000000800 */
[----:B------:R-:W-:Y:S01]  /*4430*/  BSSY B6, `(.L_x_13676) ;  /* 0x0000436000067945 */ /* 0x000fe20003800000 */
[----:B------:R-:W-:-:S13]  /*4440*/  ISETP.GE.AND P0, PT, R19, UR4, PT ;  /* 0x0000000413007c0c */ /* 0x000fda000bf06270 */
[----:B------:R-:W-:Y:S05]  /*4450*/  @P0 BRA `(.L_x_13677) ;  /* 0x0000004000cc0947 */ /* 0x000fea0003800000 */
[----:B------:R-:W0:Y:S01]  /*4460*/  LDC R6, c[0x0][0x218] ;  /* 0x00008600ff067b82 */ /* 0x000e220000000800 */
[----:B------:R-:W-:Y:S02]  /*4470*/  IMAD.MOV.U32 R0, RZ, RZ, RZ ;  /* 0x000000ffff007224 */ /* 0x000fe400078e00ff */
[----:B----4-:R-:W-:Y:S01]  /*4480*/  IMAD.MOV.U32 R16, RZ, RZ, RZ ;  /* 0x000000ffff107224 */ /* 0x010fe200078e00ff */
        /* <DEDUP_REMOVED lines=300> */
.L_x_13678:
        /* <DEDUP_REMOVED lines=21> */
.L_x_13682:
[----:B------:R-:W2:Y:S02]  /*58a0*/  LDG.E.U8 R2, desc[UR36][R4.64] ;  /* 0x0000002404027981 */ /* 0x000ea4000c1e1100 */
[----:B--2---:R-:W0:Y:S01]  /*58b0*/  I2F.F64.U16 R2, R2 ;  /* 0x0000000200027312 */ /* 0x004e220000101800 */
[----:B------:R-:W-:Y:S05]  /*58c0*/  BRA `(.L_x_13684) ;  /* 0x0000000c00707947 */ /* 0x000fea0003800000 */
.L_x_13681:
        /* <DEDUP_REMOVED lines=9> */
.L_x_13686:
[----:B------:R-:W2:Y:S02]  /*5960*/  LDG.E R2, desc[UR36][R4.64] ;  /* 0x0000002404027981 */ /* 0x000ea4000c1e1900 */
[----:B--2---:R-:W0:Y:S01]  /*5970*/  I2F.F64 R2, R2 ;  /* 0x0000000200027312 */ /* 0x004e220000201c00 */
[----:B------:R-:W-:Y:S05]  /*5980*/  BRA `(.L_x_13684) ;  /* 0x0000000c00407947 */ /* 0x000fea0003800000 */
.L_x_13685:
[----:B------:R-:W2:Y:S02]  /*5990*/  LDG.E.U16 R2, desc[UR36][R4.64] ;  /* 0x0000002404027981 */ /* 0x000ea4000c1e1500 */
[----:B--2---:R-:W0:Y:S01]  /*59a0*/  I2F.F64.S16 R2, R2 ;  /* 0x0000000200027312 */ /* 0x004e220000101c00 */
[----:B------:R-:W-:Y:S05]  /*59b0*/  BRA `(.L_x_13684) ;  /* 0x0000000c00347947 */ /* 0x000fea0003800000 */
.L_x_13680:
        /* <DEDUP_REMOVED lines=10> */
.L_x_13688:
[----:B------:R-:W2:Y:S02]  /*5a60*/  LDG.E.U16 R0, desc[UR36][R4.64] ;  /* 0x0000002404007981 */ /* 0x000ea4000c1e1500 */
[----:B--2---:R-:W-:-:S05]  /*5a70*/  HADD2.F32 R0, -RZ, R0.H0_H0 ;  /* 0x20000000ff007230 */ /* 0x004fca0000004100 */
[----:B------:R-:W-:-:S04]  /*5a80*/  FMUL.FTZ R0, R0, 1 ;  /* 0x3f80000000007820 */ /* 0x000fc80000410000 */
[----:B------:R0:W1:Y:S01]  /*5a90*/  F2F.F64.F32 R2, R0 ;  /* 0x0000000000027310 */ /* 0x0000620000201800 */
[----:B------:R-:W-:Y:S05]  /*5aa0*/  BRA `(.L_x_13684) ;  /* 0x0000000800f87947 */ /* 0x000fea0003800000 */
.L_x_13687:
        /* <DEDUP_REMOVED lines=10> */
.L_x_13690:
[----:B------:R-:W2:Y:S02]  /*5b50*/  LDG.E.U16 R4, desc[UR36][R4.64] ;  /* 0x0000002404047981 */ /* 0x000ea4000c1e1500 */
[----:B--2---:R-:W-:-:S05]  /*5b60*/  HADD2.F32 R0, -RZ, R4.H0_H0 ;  /* 0x20000004ff007230 */ /* 0x004fca0000004100 */
[----:B------:R-:W-:-:S04]  /*5b70*/  FMUL.FTZ R0, R0, 1 ;  /* 0x3f80000000007820 */ /* 0x000fc80000410000 */
[----:B------:R0:W1:Y:S01]  /*5b80*/  F2F.F64.F32 R2, R0 ;  /* 0x0000000000027310 */ /* 0x0000620000201800 */
[----:B------:R-:W-:Y:S05]  /*5b90*/  BRA `(.L_x_13684) ;  /* 0x0000000800bc7947 */ /* 0x000fea0003800000 */
.L_x_13689:
[----:B------:R0:W5:Y:S01]  /*5ba0*/  LDG.E.64 R2, desc[UR36][R4.64] ;  /* 0x0000002404027981 */ /* 0x000162000c1e1b00 */
[----:B------:R-:W-:Y:S05]  /*5bb0*/  BRA `(.L_x_13684) ;  /* 0x0000000800b47947 */ /* 0x000fea0003800000 */
.L_x_13679:
        /* <DEDUP_REMOVED lines=13> */
.L_x_13693:
[----:B------:R0:W5:Y:S01]  /*5c90*/  LDG.E.64 R2, desc[UR36][R4.64] ;  /* 0x0000002404027981 */ /* 0x000162000c1e1b00 */
[----:B------:R-:W-:Y:S05]  /*5ca0*/  BRA `(.L_x_13684) ;  /* 0x0000000800787947 */ /* 0x000fea0003800000 */
.L_x_13692:
        /* <DEDUP_REMOVED lines=28> */
.L_x_13695:
        /* <DEDUP_REMOVED lines=15> */
.L_x_13694:
[----:B------:R-:W2:Y:S02]  /*5f60*/  LDG.E.U16 R0, desc[UR36][R4.64] ;  /* 0x0000002404007981 */ /* 0x000ea4000c1e1500 */
[----:B--2---:R-:W-:-:S04]  /*5f70*/  IMAD.U32 R0, R0, 0x10000, RZ ;  /* 0x0001000000007824 */ /* 0x004fc800078e00ff */
[----:B------:R-:W-:-:S04]  /*5f80*/  FMUL.FTZ R0, R0, 1 ;  /* 0x3f80000000007820 */ /* 0x000fc80000410000 */
[----:B------:R0:W1:Y:S01]  /*5f90*/  F2F.F64.F32 R2, R0 ;  /* 0x0000000000027310 */ /* 0x0000620000201800 */
[----:B------:R-:W-:Y:S05]  /*5fa0*/  BRA `(.L_x_13684) ;  /* 0x0000000400b87947 */ /* 0x000fea0003800000 */
.L_x_13691:
        /* <DEDUP_REMOVED lines=11> */
.L_x_13698:
        /* <DEDUP_REMOVED lines=21> */
.L_x_13702:
[----:B------:R-:W-:Y:S05]  /*61b0*/  BSYNC B1 ;  /* 0x0000000000017941 */ /* 0x000fea0003800000 */
.L_x_13701:
[----:B------:R-:W-:Y:S01]  /*61c0*/  LEA R3, R0, 0x3b800000, 0x17 ;  /* 0x3b80000000037811 */ /* 0x000fe200078eb8ff */
[----:B------:R-:W-:-:S05]  /*61d0*/  IMAD.SHL.U32 R0, R2, 0x100000, RZ ;  /* 0x0010000002007824 */ /* 0x000fca00078e00ff */
[----:B------:R-:W-:-:S07]  /*61e0*/  LOP3.LUT R0, R3, R0, R4, 0xfe, !PT ;  /* 0x0000000003007212 */ /* 0x000fce00078efe04 */
.L_x_13700:
[----:B------:R-:W-:Y:S05]  /*61f0*/  BSYNC B0 ;  /* 0x0000000000007941 */ /* 0x000fea0003800000 */
.L_x_13699:
[----:B------:R-:W-:-:S04]  /*6200*/  FMUL.FTZ R0, R0, 1 ;  /* 0x3f80000000007820 */ /* 0x000fc80000410000 */
[----:B------:R0:W1:Y:S01]  /*6210*/  F2F.F64.F32 R2, R0 ;  /* 0x0000000000027310 */ /* 0x0000620000201800 */
[----:B------:R-:W-:Y:S05]  /*6220*/  BRA `(.L_x_13684) ;  /* 0x0000000400187947 */ /* 0x000fea0003800000 */
.L_x_13697:
        /* <DEDUP_REMOVED lines=21> */
.L_x_13706:
[----:B------:R-:W-:Y:S05]  /*6380*/  BSYNC B1 ;  /* 0x0000000000017941 */ /* 0x000fea0003800000 */
.L_x_13705:
[----:B------:R-:W-:Y:S01]  /*6390*/  LEA R3, R0, 0x37800000, 0x17 ;  /* 0x3780000000037811 */ /* 0x000fe200078eb8ff */
[----:B------:R-:W-:-:S05]  /*63a0*/  IMAD.SHL.U32 R0, R2, 0x200000, RZ ;  /* 0x0020000002007824 */ /* 0x000fca00078e00ff */
[----:B------:R-:W-:-:S07]  /*63b0*/  LOP3.LUT R0, R3, R0, R4, 0xfe, !PT ;  /* 0x0000000003007212 */ /* 0x000fce00078efe04 */
.L_x_13704:
[----:B------:R-:W-:Y:S05]  /*63c0*/  BSYNC B0 ;  /* 0x0000000000007941 */ /* 0x000fea0003800000 */
.L_x_13703:
[----:B------:R-:W-:-:S04]  /*63d0*/  FMUL.FTZ R0, R0, 1 ;  /* 0x3f80000000007820 */ /* 0x000fc80000410000 */
[----:B------:R4:W0:Y:S01]  /*63e0*/  F2F.F64.F32 R2, R0 ;  /* 0x0000000000027310 */ /* 0x0008220000201800 */
[----:B------:R-:W-:Y:S05]  /*63f0*/  BRA `(.L_x_13684) ;  /* 0x0000000000a47947 */ /* 0x000fea0003800000 */
.L_x_13696:
        /* <DEDUP_REMOVED lines=14> */
.L_x_13710:
[----:B------:R-:W-:Y:S05]  /*64e0*/  BSYNC B0 ;  /* 0x0000000000007941 */ /* 0x000fea0003800000 */
.L_x_13709:
[----:B------:R-:W-:-:S04]  /*64f0*/  FMUL.FTZ R0, R0, 1 ;  /* 0x3f80000000007820 */ /* 0x000fc80000410000 */
[----:B------:R1:W2:Y:S01]  /*6500*/  F2F.F64.F32 R2, R0 ;  /* 0x0000000000027310 */ /* 0x0002a20000201800 */
[----:B------:R-:W-:Y:S05]  /*6510*/  BRA `(.L_x_13684) ;  /* 0x00000000005c7947 */ /* 0x000fea0003800000 */
.L_x_13683:
        /* <DEDUP_REMOVED lines=16> */
.L_x_13711:
[----:B------:R-:W-:Y:S01]  /*6620*/  CS2R R2, SRZ ;  /* 0x0000000000027805 */ /* 0x000fe2000001ff00 */
[----:B------:R-:W-:Y:S06]  /*6630*/  BRA `(.L_x_13684) ;  /* 0x0000000000147947 */ /* 0x000fec0003800000 */
.L_x_13708:
[----:B------:R-:W2:Y:S02]  /*6640*/  LDG.E.64 R2, desc[UR36][R4.64] ;  /* 0x0000002404027981 */ /* 0x000ea4000c1e1b00 */
[----:B--2---:R-:W0:Y:S01]  /*6650*/  I2F.F64.U64 R2, R2 ;  /* 0x0000000200027312 */ /* 0x004e220000301800 */
[----:B------:R-:W-:Y:S05]  /*6660*/  BRA `(.L_x_13684) ;  /* 0x0000000000087947 */ /* 0x000fea0003800000 */
.L_x_13707:
[----:B------:R-:W2:Y:S02]  /*6670*/  LDG.E R2, desc[UR36][R4.64] ;  /* 0x0000002404027981 */ /* 0x000ea4000c1e1900 */
[----:B--2---:R-:W3:Y:S02]  /*6680*/  I2F.F64.U32 R2, R2 ;  /* 0x0000000200027312 */ /* 0x004ee40000201800 */
.L_x_13684:
        /* <DEDUP_REMOVED lines=18> */
[----:B----4-:R-:W-:Y:S02]  /*67b0*/  SHF.R.U32.HI R0, RZ, 0x14, R5 ;  /* 0x00000014ff007819 */ /* 0x010fe40000011605 */
        /* <DEDUP_REMOVED lines=11> */
[----:B------:R-:W-:Y:S01]  /*6870*/  LOP3.LUT R10, R10, 0x100000, RZ, 0xfc, !PT ;  /* 0x001000000a0a7812 */ /* 0x000fe200078efcff */
[----:B------:R-:W-:Y:S01]  /*6880*/  IMAD.IADD R15, R8, 0x1, R9 ;  /* 0x00000001080f7824 */ /* 0x000fe200078e0209 */
[----:B------:R-:W-:-:S04]  /*6890*/  LOP3.LUT R7, R7, 0x100000, RZ, 0xfc, !PT ;  /* 0x0010000007077812 */ /* 0x000fc800078efcff */
[----:B------:R-:W-:-:S04]  /*68a0*/  IADD3 R8, R15, 0x2, -R0 ;  /* 0x000000020f087810 */ /* 0x000fc80007ffe800 */
[----:B------:R-:W-:Y:S01]  /*68b0*/  LOP3.LUT P0, R12, R8, 0x3, RZ, 0xc0, !PT ;  /* 0x00000003080c7812 */ /* 0x000fe2000780c0ff */
[----:B------:R-:W-:-:S12]  /*68c0*/  IMAD.IADD R8, R9, 0x1, -R0 ;  /* 0x0000000109087824 */ /* 0x000fd800078e0a00 */
[----:B------:R-:W-:Y:S05]  /*68d0*/  @!P0 BRA `(.L_x_13716) ;  /* 0x0000000000348947 */ /* 0x000fea0003800000 */
[----:B------:R-:W-:Y:S01]  /*68e0*/  BSSY B2, `(.L_x_13716) ;  /* 0x000000c000027945 */ /* 0x000fe20003800000 */
.L_x_13717:
        /* <DEDUP_REMOVED lines=12> */
.L_x_13716:
[----:B------:R-:W-:Y:S05]  /*69b0*/  BSYNC B1 ;  /* 0x0000000000017941 */ /* 0x000fea0003800000 */
.L_x_13715:
        /* <DEDUP_REMOVED lines=13> */
.L_x_13723:
        /* <DEDUP_REMOVED lines=33> */
.L_x_13722:
[----:B------:R-:W-:-:S07]  /*6ca0*/  IMAD.MOV.U32 R6, RZ, RZ, R12 ;  /* 0x000000ffff067224 */ /* 0x000fce00078e000c */
.L_x_13721:
[----:B------:R-:W-:Y:S05]  /*6cb0*/  BSYNC B2 ;  /* 0x0000000000027941 */ /* 0x000fea0003800000 */
.L_x_13720:
[----:B------:R-:W-:-:S13]  /*6cc0*/  ISETP.GE.U32.AND P0, PT, R9, 0xc, PT ;  /* 0x0000000c0900780c */ /* 0x000fda0003f06070 */
[----:B------:R-:W-:Y:S05]  /*6cd0*/  @!P0 BRA `(.L_x_13719) ;  /* 0x0000000400d88947 */ /* 0x000fea0003800000 */
[----:B------:R-:W-:Y:S01]  /*6ce0*/  BSSY B2, `(.L_x_13724) ;  /* 0x0000074000027945 */ /* 0x000fe20003800000 */
.L_x_13725:
        /* <DEDUP_REMOVED lines=116> */
.L_x_13724:
[----:B------:R-:W-:-:S07]  /*7430*/  IMAD.MOV.U32 R13, RZ, RZ, R9 ;  /* 0x000000ffff0d7224 */ /* 0x000fce00078e0009 */
.L_x_13719:
[----:B------:R-:W-:Y:S05]  /*7440*/  BSYNC B1 ;  /* 0x0000000000017941 */ /* 0x000fea0003800000 */
.L_x_13718:
        /* <DEDUP_REMOVED lines=20> */
.L_x_13727:
[----:B------:R-:W-:Y:S05]  /*7590*/  BSYNC B1 ;  /* 0x0000000000017941 */ /* 0x000fea0003800000 */
.L_x_13726:
[----:B------:R-:W-:-:S05]  /*75a0*/  IMAD.MOV.U32 R9, RZ, RZ, R11 ;  /* 0x000000ffff097224 */ /* 0x000fca00078e000b */
[----:B------:R-:W-:Y:S01]  /*75b0*/  LOP3.LUT R9, R9, 0x80000000, R3, 0xb8, !PT ;  /* 0x8000000009097812 */ /* 0x000fe200078eb803 */
[----:B------:R-:W-:Y:S06]  /*75c0*/  BRA `(.L_x_13714) ;  /* 0x0000000000247947 */ /* 0x000fec0003800000 */
.L_x_13713:
[----:B------:R-:W-:-:S06]  /*75d0*/  DSETP.GTU.AND P0, PT, R4, +INF , PT ;  /* 0x7ff000000400742a */ /* 0x000fcc0003f0c000 */
[----:B------:R-:W-:-:S14]  /*75e0*/  DSETP.LE.AND P0, PT, R6, +INF , !P0 ;  /* 0x7ff000000600742a */ /* 0x000fdc0004703000 */
[----:B------:R-:W0:Y:S01]  /*75f0*/  @!P0 LDC.64 R8, c[0x0][0x428] ;  /* 0x00010a00ff088b82 */ /* 0x000e220000000a00 */
[----:B------:R-:W-:-:S06]  /*7600*/  @P0 DSETP.NEU.AND P1, PT, R6, +INF , PT ;  /* 0x7ff000000600042a */ /* 0x000fcc0003f2d000 */
[----:B----4-:R-:W-:Y:S01]  /*7610*/  @P0 FSEL R0, R2, RZ, P1 ;  /* 0x000000ff02000208 */ /* 0x010fe20000800000 */
[----:B0-----:R-:W-:Y:S01]  /*7620*/  @!P0 DADD R8, R2, R8 ;  /* 0x0000000002088229 */ /* 0x001fe20000000008 */
[----:B------:R-:W-:-:S05]  /*7630*/  @P0 FSEL R3, R3, -QNAN , P1 ;  /* 0xfff8000003030808 */ /* 0x000fca0000800000 */
[----:B------:R-:W-:Y:S02]  /*7640*/  @P0 IMAD.MOV.U32 R8, RZ, RZ, R0 ;  /* 0x000000ffff080224 */ /* 0x000fe400078e0000 */
[----:B------:R-:W-:-:S07]  /*7650*/  @P0 IMAD.MOV.U32 R9, RZ, RZ, R3 ;  /* 0x000000ffff090224 */ /* 0x000fce00078e0003 */
.L_x_13714:
[----:B------:R-:W-:Y:S05]  /*7660*/  BSYNC B0 ;  /* 0x0000000000007941 */ /* 0x000fea0003800000 */
.L_x_13712:
[----:B------:R-:W4:Y:S02]  /*7670*/  LDC.U8 R2, c[0x0][0x430] ;  /* 0x00010c00ff027b82 */ /* 0x000f240000000000 */
        /* <DEDUP_REMOVED lines=14> */
.L_x_13731:
[----:B------:R-:W0:Y:S02]  /*7760*/  F2I.S64.F64.TRUNC R8, R8 ;  /* 0x0000000800087311 */ /* 0x000e24000030d900 */
[----:B0-----:R-:W-:-:S05]  /*7770*/  IMAD.MOV.U32 R3, RZ, RZ, R8 ;  /* 0x000000ffff037224 */ /* 0x001fca00078e0008 */
[----:B------:R0:W-:Y:S01]  /*7780*/  STG.E.U8 desc[UR36][R16.64], R3 ;  /* 0x0000000310007986 */ /* 0x0001e2000c101124 */
[----:B------:R-:W-:Y:S05]  /*7790*/  BRA `(.L_x_13733) ;  /* 0x0000000c00f87947 */ /* 0x000fea0003800000 */
.L_x_13730:
        /* <DEDUP_REMOVED lines=9> */
.L_x_13735:
[----:B------:R-:W0:Y:S02]  /*7830*/  F2I.F64.TRUNC R9, R8 ;  /* 0x0000000800097311 */ /* 0x000e24000030d100 */
[----:B0-----:R0:W-:Y:S01]  /*7840*/  STG.E desc[UR36][R16.64], R9 ;  /* 0x0000000910007986 */ /* 0x0011e2000c101924 */
[----:B------:R-:W-:Y:S05]  /*7850*/  BRA `(.L_x_13733) ;  /* 0x0000000c00c87947 */ /* 0x000fea0003800000 */
.L_x_13734:
[----:B------:R-:W0:Y:S02]  /*7860*/  F2I.F64.TRUNC R9, R8 ;  /* 0x0000000800097311 */ /* 0x000e24000030d100 */
[----:B0-----:R0:W-:Y:S01]  /*7870*/  STG.E.U16 desc[UR36][R16.64], R9 ;  /* 0x0000000910007986 */ /* 0x0011e2000c101524 */
[----:B------:R-:W-:Y:S05]  /*7880*/  BRA `(.L_x_13733) ;  /* 0x0000000c00bc7947 */ /* 0x000fea0003800000 */
.L_x_13729:
        /* <DEDUP_REMOVED lines=13> */
.L_x_13737:
        /* <DEDUP_REMOVED lines=8> */
.L_x_13736:
        /* <DEDUP_REMOVED lines=14> */
.L_x_13739:
        /* <DEDUP_REMOVED lines=9> */
.L_x_13738:
[----:B------:R0:W-:Y:S01]  /*7b50*/  STG.E.64 desc[UR36][R16.64], R8 ;  /* 0x0000000810007986 */ /* 0x0001e2000c101b24 */
[----:B------:R-:W-:Y:S05]  /*7b60*/  BRA `(.L_x_13733) ;  /* 0x0000000c00047947 */ /* 0x000fea0003800000 */
.L_x_13728:
        /* <DEDUP_REMOVED lines=12> */
.L_x_13742:
[----:B------:R-:W-:-:S05]  /*7c30*/  CS2R R10, SRZ ;  /* 0x00000000000a7805 */ /* 0x000fca000001ff00 */
[----:B------:R0:W-:Y:S01]  /*7c40*/  STG.E.128 desc[UR36][R16.64], R8 ;  /* 0x0000000810007986 */ /* 0x0001e2000c101d24 */
[----:B------:R-:W-:Y:S05]  /*7c50*/  BRA `(.L_x_13733) ;  /* 0x0000000800c87947 */ /* 0x000fea0003800000 */
.L_x_13741:
        /* <DEDUP_REMOVED lines=25> */
.L_x_13746:
[----:B------:R-:W-:Y:S05]  /*7df0*/  BSYNC B0 ;  /* 0x0000000000007941 */ /* 0x000fea0003800000 */
.L_x_13745:
[----:B------:R-:W-:-:S05]  /*7e00*/  LOP3.LUT R3, R0, R3, RZ, 0xfc, !PT ;  /* 0x0000000300037212 */ /* 0x000fca00078efcff */
[----:B------:R0:W-:Y:S01]  /*7e10*/  STG.E.U8 desc[UR36][R16.64], R3 ;  /* 0x0000000310007986 */ /* 0x0001e2000c101124 */
[----:B------:R-:W-:Y:S05]  /*7e20*/  BRA `(.L_x_13733) ;  /* 0x0000000800547947 */ /* 0x000fea0003800000 */
.L_x_13744:
        /* <DEDUP_REMOVED lines=17> */
.L_x_13748:
[----:B------:R-:W-:Y:S01]  /*7f40*/  IMAD.MOV.U32 R0, RZ, RZ, 0x7f ;  /* 0x0000007fff007424 */ /* 0x000fe200078e00ff */
[----:B------:R-:W-:-:S04]  /*7f50*/  ISETP.GT.U32.AND P0, PT, R2, 0x7f800000, PT ;  /* 0x7f8000000200780c */ /* 0x000fc80003f04070 */
[----:B------:R-:W-:-:S09]  /*7f60*/  SEL R0, R0, 0x7c, P0 ;  /* 0x0000007c00007807 */ /* 0x000fd20000000000 */
.L_x_13749:
[----:B------:R-:W-:Y:S05]  /*7f70*/  BSYNC B0 ;  /* 0x0000000000007941 */ /* 0x000fea0003800000 */
.L_x_13747:
[----:B------:R-:W-:-:S04]  /*7f80*/  LOP3.LUT R2, R3, 0x80000000, RZ, 0xc0, !PT ;  /* 0x8000000003027812 */ /* 0x000fc800078ec0ff */
[----:B------:R-:W-:-:S04]  /*7f90*/  SHF.R.U32.HI R3, RZ, 0x18, R2 ;  /* 0x00000018ff037819 */ /* 0x000fc80000011602 */
[----:B------:R-:W-:-:S05]  /*7fa0*/  LOP3.LUT R3, R0, R3, RZ, 0xfc, !PT ;  /* 0x0000000300037212 */ /* 0x000fca00078efcff */
[----:B------:R0:W-:Y:S01]  /*7fb0*/  STG.E.U8 desc[UR36][R16.64], R3 ;  /* 0x0000000310007986 */ /* 0x0001e2000c101124 */
[----:B------:R-:W-:Y:S05]  /*7fc0*/  BRA `(.L_x_13733) ;  /* 0x0000000400ec7947 */ /* 0x000fea0003800000 */
.L_x_13743:
        /* <DEDUP_REMOVED lines=8> */
.L_x_13740:
        /* <DEDUP_REMOVED lines=11> */
.L_x_13752:
        /* <DEDUP_REMOVED lines=21> */
.L_x_13755:
[----:B------:R-:W-:-:S04]  /*8250*/  LOP3.LUT R0, R5, 0x80000000, RZ, 0xc0, !PT ;  /* 0x8000000005007812 */ /* 0x000fc800078ec0ff */
[----:B------:R-:W-:-:S04]  /*8260*/  SHF.R.U32.HI R3, RZ, 0x18, R0 ;  /* 0x00000018ff037819 */ /* 0x000fc80000011600 */
[----:B------:R-:W-:-:S04]  /*8270*/  LOP3.LUT R2, R2, R3, RZ, 0xfc, !PT ;  /* 0x0000000302027212 */ /* 0x000fc800078efcff */
[----:B------:R-:W-:-:S07]  /*8280*/  PRMT R0, R2, 0x7610, R0 ;  /* 0x0000761002007816 */ /* 0x000fce0000000000 */
.L_x_13754:
[----:B------:R-:W-:Y:S05]  /*8290*/  BSYNC B0 ;  /* 0x0000000000007941 */ /* 0x000fea0003800000 */
.L_x_13753:
[----:B------:R4:W-:Y:S01]  /*82a0*/  STG.E.U8 desc[UR36][R16.64], R0 ;  /* 0x0000000010007986 */ /* 0x0009e2000c101124 */
[----:B------:R-:W-:Y:S05]  /*82b0*/  BRA `(.L_x_13733) ;  /* 0x0000000400307947 */ /* 0x000fea0003800000 */
.L_x_13751:
        /* <DEDUP_REMOVED lines=21> */
.L_x_13758:
[----:B------:R-:W-:-:S04]  /*8410*/  LOP3.LUT R0, R5, 0x80000000, RZ, 0xc0, !PT ;  /* 0x8000000005007812 */ /* 0x000fc800078ec0ff */
[----:B------:R-:W-:-:S04]  /*8420*/  SHF.R.U32.HI R3, RZ, 0x18, R0 ;  /* 0x00000018ff037819 */ /* 0x000fc80000011600 */
[----:B------:R-:W-:-:S04]  /*8430*/  LOP3.LUT R2, R2, R3, RZ, 0xfc, !PT ;  /* 0x0000000302027212 */ /* 0x000fc800078efcff */
[----:B------:R-:W-:-:S07]  /*8440*/  PRMT R0, R2, 0x7610, R0 ;  /* 0x0000761002007816 */ /* 0x000fce0000000000 */
.L_x_13757:
[----:B------:R-:W-:Y:S05]  /*8450*/  BSYNC B0 ;  /* 0x0000000000007941 */ /* 0x000fea0003800000 */
.L_x_13756:
[----:B------:R3:W-:Y:S01]  /*8460*/  STG.E.U8 desc[UR36][R16.64], R0 ;  /* 0x0000000010007986 */ /* 0x0007e2000c101124 */
[----:B------:R-:W-:Y:S05]  /*8470*/  BRA `(.L_x_13733) ;  /* 0x0000000000c07947 */ /* 0x000fea0003800000 */
.L_x_13750:
        /* <DEDUP_REMOVED lines=26> */
.L_x_13732:
        /* <DEDUP_REMOVED lines=16> */
.L_x_13761:
[----:B------:R-:W-:Y:S05]  /*8720*/  BRA `(.L_x_13733) ;  /* 0x0000000000147947 */ /* 0x000fea0003800000 */
.L_x_13760:
[----:B------:R-:W0:Y:S02]  /*8730*/  F2I.U64.F64.TRUNC R8, R8 ;  /* 0x0000000800087311 */ /* 0x000e24000030d800 */
[----:B0-----:R2:W-:Y:S01]  /*8740*/  STG.E.64 desc[UR36][R16.64], R8 ;  /* 0x0000000810007986 */ /* 0x0015e2000c101b24 */
[----:B------:R-:W-:Y:S05]  /*8750*/  BRA `(.L_x_13733) ;  /* 0x0000000000087947 */ /* 0x000fea0003800000 */
.L_x_13759:
[----:B------:R-:W0:Y:S02]  /*8760*/  F2I.U32.F64.TRUNC R9, R8 ;  /* 0x0000000800097311 */ /* 0x000e24000030d000 */
[----:B0-----:R0:W-:Y:S02]  /*8770*/  STG.E desc[UR36][R16.64], R9 ;  /* 0x0000000910007986 */ /* 0x0011e4000c101924 */
.L_x_13733:
[----:B------:R-:W-:-:S07]  /*8780*/  VIADD R19, R19, 0x80 ;  /* 0x0000008013137836 */ /* 0x000fce0000000000 */
.L_x_13677:
[----:B------:R-:W-:Y:S05]  /*8790*/  BSYNC B6 ;  /* 0x0000000000067941 */ /* 0x000fea0003800000 */
.L_x_13676:
[----:B------:R-:W-:Y:S01]  /*87a0*/  ULDC UR4, c[0x0][0x210] ;  /* 0x0000840000047ab9 */ /* 0x000fe20000000800 */
[----:B------:R-:W-:Y:S01]  /*87b0*/  BSSY B6, `(.L_x_13762) ;  /* 0x0000436000067945 */ /* 0x000fe20003800000 */
[----:B------:R-:W-:-:S13]  /*87c0*/  ISETP.GE.AND P0, PT, R19, UR4, PT ;  /* 0x0000000413007c0c */ /* 0x000fda000bf06270 */
[----:B------:R-:W-:Y:S05]  /*87d0*/  @P0 BRA `(.L_x_13763) ;  /* 0x0000004000cc0947 */ /* 0x000fea0003800000 */
[----:B------:R-:W5:Y:S01]  /*87e0*/  LDC R6, c[0x0][0x218] ;  /* 0x00008600ff067b82 */ /* 0x000f620000000800 */
[----:B0--34-:R-:W-:Y:S02]  /*87f0*/  IMAD.MOV.U32 R0, RZ, RZ, RZ ;  /* 0x000000ffff007224 */ /* 0x019fe400078e00ff */
[----:B-12---:R-:W-:Y:S01]  /*8800*/  IMAD.MOV.U32 R16, RZ, RZ, RZ ;  /* 0x000000ffff107224 */ /* 0x006fe200078e00ff */
[----:B-----5:R-:W-:-:S13]  /*8810*/  ISETP.NE.AND P0, PT, R6, RZ, PT ;  /* 0x000000ff0600720c */ /* 0x020fda0003f05270 */
        /* <DEDUP_REMOVED lines=299> */
.L_x_13764:
        /* <DEDUP_REMOVED lines=21> */
.L_x_13768:
[----:B------:R-:W2:Y:S02]  /*9c20*/  LDG.E.U8 R2, desc[UR36][R4.64] ;  /* 0x0000002404027981 */ /* 0x000ea4000c1e1100 */
[----:B--2---:R-:W0:Y:S01]  /*9c30*/  I2F.F64.U16 R2, R2 ;  /* 0x0000000200027312 */ /* 0x004e220000101800 */
[----:B------:R-:W-:Y:S05]  /*9c40*/  BRA `(.L_x_13770) ;  /* 0x0000000c00707947 */ /* 0x000fea0003800000 */
.L_x_13767:
        /* <DEDUP_REMOVED lines=9> */
.L_x_13772:
[----:B------:R-:W2:Y:S02]  /*9ce0*/  LDG.E R2, desc[UR36][R4.64] ;  /* 0x0000002404027981 */ /* 0x000ea4000c1e1900 */
[----:B--2---:R-:W0:Y:S01]  /*9cf0*/  I2F.F64 R2, R2 ;  /* 0x0000000200027312 */ /* 0x004e220000201c00 */
[----:B------:R-:W-:Y:S05]  /*9d00*/  BRA `(.L_x_13770) ;  /* 0x0000000c00407947 */ /* 0x000fea0003800000 */
.L_x_13771:
[----:B------:R-:W2:Y:S02]  /*9d10*/  LDG.E.U16 R2, desc[UR36][R4.64] ;  /* 0x0000002404027981 */ /* 0x000ea4000c1e1500 */
[----:B--2---:R-:W0:Y:S01]  /*9d20*/  I2F.F64.S16 R2, R2 ;  /* 0x0000000200027312 */ /* 0x004e220000101c00 */
[----:B------:R-:W-:Y:S05]  /*9d30*/  BRA `(.L_x_13770) ;  /* 0x0000000c00347947 */ /* 0x000fea0003800000 */
.L_x_13766:
        /* <DEDUP_REMOVED lines=10> */
.L_x_13774:
[----:B------:R-:W2:Y:S02]  /*9de0*/  LDG.E.U16 R0, desc[UR36][R4.64] ;  /* 0x0000002404007981 */ /* 0x000ea4000c1e1500 */
[----:B--2---:R-:W-:-:S05]  /*9df0*/  HADD2.F32 R0, -RZ, R0.H0_H0 ;  /* 0x20000000ff007230 */ /* 0x004fca0000004100 */
[----:B------:R-:W-:-:S04]  /*9e00*/  FMUL.FTZ R0, R0, 1 ;  /* 0x3f80000000007820 */ /* 0x000fc80000410000 */
[----:B------:R0:W1:Y:S01]  /*9e10*/  F2F.F64.F32 R2, R0 ;  /* 0x0000000000027310 */ /* 0x0000620000201800 */
[----:B------:R-:W-:Y:S05]  /*9e20*/  BRA `(.L_x_13770) ;  /* 0x0000000800f87947 */ /* 0x000fea0003800000 */
.L_x_13773:
        /* <DEDUP_REMOVED lines=10> */
.L_x_13776:
[----:B------:R-:W2:Y:S02]  /*9ed0*/  LDG.E.U16 R4, desc[UR36][R4.64] ;  /* 0x0000002404047981 */ /* 0x000ea4000c1e1500 */
[----:B--2---:R-:W-:-:S05]  /*9ee0*/  HADD2.F32 R0, -RZ, R4.H0_H0 ;  /* 0x20000004ff007230 */ /* 0x004fca0000004100 */
[----:B------:R-:W-:-:S04]  /*9ef0*/  FMUL.FTZ R0, R0, 1 ;  /* 0x3f80000000007820 */ /* 0x000fc80000410000 */
[----:B------:R0:W1:Y:S01]  /*9f00*/  F2F.F64.F32 R2, R0 ;  /* 0x0000000000027310 */ /* 0x0000620000201800 */
[----:B------:R-:W-:Y:S05]  /*9f10*/  BRA `(.L_x_13770) ;  /* 0x0000000800bc7947 */ /* 0x000fea0003800000 */
.L_x_13775:
[----:B------:R0:W5:Y:S01]  /*9f20*/  LDG.E.64 R2, desc[UR36][R4.64] ;  /* 0x0000002404027981 */ /* 0x000162000c1e1b00 */
[----:B------:R-:W-:Y:S05]  /*9f30*/  BRA `(.L_x_13770) ;  /* 0x0000000800b47947 */ /* 0x000fea0003800000 */
.L_x_13765:
        /* <DEDUP_REMOVED lines=13> */
.L_x_13779:
[----:B------:R4:W5:Y:S01]  /*a010*/  LDG.E.64 R2, desc[UR36][R4.64] ;  /* 0x0000002404027981 */ /* 0x000962000c1e1b00 */
[----:B------:R-:W-:Y:S05]  /*a020*/  BRA `(.L_x_13770) ;  /* 0x0000000800787947 */ /* 0x000fea0003800000 */
.L_x_13778:
        /* <DEDUP_REMOVED lines=26> */
[----:B------:R-:W2:Y:S01]  /*a1d0*/  F2F.F64.F32 R2, R3 ;  /* 0x0000000300027310 */ /* 0x000ea20000201800 */
[----:B------:R-:W-:Y:S05]  /*a1e0*/  BRA `(.L_x_13770) ;  /* 0x0000000800087947 */ /* 0x000fea0003800000 */
.L_x_13781:
        /* <DEDUP_REMOVED lines=13> */
[----:B------:R-:W3:Y:S01]  /*a2c0*/  F2F.F64.F32 R2, R2 ;  /* 0x0000000200027310 */ /* 0x000ee20000201800 */
[----:B------:R-:W-:Y:S05]  /*a2d0*/  BRA `(.L_x_13770) ;  /* 0x0000000400cc7947 */ /* 0x000fea0003800000 */
.L_x_13780:
[----:B------:R-:W2:Y:S02]  /*a2e0*/  LDG.E.U16 R0, desc[UR36][R4.64] ;  /* 0x0000002404007981 */ /* 0x000ea4000c1e1500 */
[----:B--2---:R-:W-:-:S04]  /*a2f0*/  IMAD.U32 R0, R0, 0x10000, RZ ;  /* 0x0001000000007824 */ /* 0x004fc800078e00ff */
[----:B------:R-:W-:-:S04]  /*a300*/  FMUL.FTZ R0, R0, 1 ;  /* 0x3f80000000007820 */ /* 0x000fc80000410000 */
[----:B------:R0:W1:Y:S01]  /*a310*/  F2F.F64.F32 R2, R0 ;  /* 0x0000000000027310 */ /* 0x0000620000201800 */
[----:B------:R-:W-:Y:S05]  /*a320*/  BRA `(.L_x_13770) ;  /* 0x0000000400b87947 */ /* 0x000fea0003800000 */
.L_x_13777:
        /* <DEDUP_REMOVED lines=11> */
.L_x_13784:
        /* <DEDUP_REMOVED lines=21> */
.L_x_13788:
[----:B------:R-:W-:Y:S05]  /*a530*/  BSYNC B1 ;  /* 0x0000000000017941 */ /* 0x000fea0003800000 */
.L_x_13787:
[----:B------:R-:W-:Y:S01]  /*a540*/  LEA R3, R0, 0x3b800000, 0x17 ;  /* 0x3b80000000037811 */ /* 0x000fe200078eb8ff */
[----:B------:R-:W-:-:S05]  /*a550*/  IMAD.SHL.U32 R0, R2, 0x100000, RZ ;  /* 0x0010000002007824 */ /* 0x000fca00078e00ff */
[----:B------:R-:W-:-:S07]  /*a560*/  LOP3.LUT R0, R3, R0, R4, 0xfe, !PT ;  /* 0x0000000003007212 */ /* 0x000fce00078efe04 */
.L_x_13786:
[----:B------:R-:W-:Y:S05]  /*a570*/  BSYNC B0 ;  /* 0x0000000000007941 */ /* 0x000fea0003800000 */
.L_x_13785:
[----:B------:R-:W-:-:S04]  /*a580*/  FMUL.FTZ R0, R0, 1 ;  /* 0x3f80000000007820 */ /* 0x000fc80000410000 */
[----:B------:R0:W1:Y:S01]  /*a590*/  F2F.F64.F32 R2, R0 ;  /* 0x0000000000027310 */ /* 0x0000620000201800 */
[----:B------:R-:W-:Y:S05]  /*a5a0*/  BRA `(.L_x_13770) ;  /* 0x0000000400187947 */ /* 0x000fea0003800000 */
.L_x_13783:
        /* <DEDUP_REMOVED lines=21> */
.L_x_13792:
[----:B------:R-:W-:Y:S05]  /*a700*/  BSYNC B1 ;  /* 0x0000000000017941 */ /* 0x000fea0003800000 */
.L_x_13791:
[----:B------:R-:W-:Y:S01]  /*a710*/  LEA R3, R0, 0x37800000, 0x17 ;  /* 0x3780000000037811 */ /* 0x000fe200078eb8ff */
[----:B------:R-:W-:-:S05]  /*a720*/  IMAD.SHL.U32 R0, R2, 0x200000, RZ ;  /* 0x0020000002007824 */ /* 0x000fca00078e00ff */
[----:B------:R-:W-:-:S07]  /*a730*/  LOP3.LUT R0, R3, R0, R4, 0xfe, !PT ;  /* 0x0000000003007212 */ /* 0x000fce00078efe04 */
.L_x_13790:
[----:B------:R-:W-:Y:S05]  /*a740*/  BSYNC B0 ;  /* 0x0000000000007941 */ /* 0x000fea0003800000 */
.L_x_13789:
[----:B------:R-:W-:-:S04]  /*a750*/  FMUL.FTZ R0, R0, 1 ;  /* 0x3f80000000007820 */ /* 0x000fc80000410000 */
[----:B------:R0:W1:Y:S01]  /*a760*/  F2F.F64.F32 R2, R0 ;  /* 0x0000000000027310 */ /* 0x0000620000201800 */
[----:B------:R-:W-:Y:S05]  /*a770*/  BRA `(.L_x_13770) ;  /* 0x0000000000a47947 */ /* 0x000fea0003800000 */
.L_x_13782:
        /* <DEDUP_REMOVED lines=14> */
.L_x_13796:
[----:B------:R-:W-:Y:S05]  /*a860*/  BSYNC B0 ;  /* 0x0000000000007941 */ /* 0x000fea0003800000 */
.L_x_13795:
[----:B------:R-:W-:-:S04]  /*a870*/  FMUL.FTZ R0, R0, 1 ;  /* 0x3f80000000007820 */ /* 0x000fc80000410000 */
[----:B------:R0:W1:Y:S01]  /*a880*/  F2F.F64.F32 R2, R0 ;  /* 0x0000000000027310 */ /* 0x0000620000201800 */
[----:B------:R-:W-:Y:S05]  /*a890*/  BRA `(.L_x_13770) ;  /* 0x00000000005c7947 */ /* 0x000fea0003800000 */
.L_x_13769:
        /* <DEDUP_REMOVED lines=16> */
.L_x_13797:
[----:B------:R-:W-:Y:S01]  /*a9a0*/  CS2R R2, SRZ ;  /* 0x0000000000027805 */ /* 0x000fe2000001ff00 */
[----:B------:R-:W-:Y:S06]  /*a9b0*/  BRA `(.L_x_13770) ;  /* 0x0000000000147947 */ /* 0x000fec0003800000 */
.L_x_13794:
[----:B------:R-:W2:Y:S02]  /*a9c0*/  LDG.E.64 R2, desc[UR36][R4.64] ;  /* 0x0000002404027981 */ /* 0x000ea4000c1e1b00 */
[----:B--2---:R-:W0:Y:S01]  /*a9d0*/  I2F.F64.U64 R2, R2 ;  /* 0x0000000200027312 */ /* 0x004e220000301800 */
[----:B------:R-:W-:Y:S05]  /*a9e0*/  BRA `(.L_x_13770) ;  /* 0x0000000000087947 */ /* 0x000fea0003800000 */
.L_x_13793:
[----:B------:R-:W2:Y:S02]  /*a9f0*/  LDG.E R2, desc[UR36][R4.64] ;  /* 0x0000002404027981 */ /* 0x000ea4000c1e1900 */
[----:B--2---:R-:W0:Y:S02]  /*aa00*/  I2F.F64.U32 R2, R2 ;  /* 0x0000000200027312 */ /* 0x004e240000201800 */
.L_x_13770:
[----:B0---4-:R-:W0:Y:S01]  /*aa10*/  LDC.64 R4, c[0x0][0x428] ;  /* 0x00010a00ff047b82 */ /* 0x011e220000000a00 */
        /* <DEDUP_REMOVED lines=37> */
.L_x_13803:
        /* <DEDUP_REMOVED lines=12> */
.L_x_13802:
[----:B------:R-:W-:Y:S05]  /*ad30*/  BSYNC B1 ;  /* 0x0000000000017941 */ /* 0x000fea0003800000 */
.L_x_13801:
        /* <DEDUP_REMOVED lines=13> */
.L_x_13809:
        /* <DEDUP_REMOVED lines=33> */
.L_x_13808:
[----:B------:R-:W-:-:S07]  /*b020*/  IMAD.MOV.U32 R6, RZ, RZ, R12 ;  /* 0x000000ffff067224 */ /* 0x000fce00078e000c */
.L_x_13807:
[----:B------:R-:W-:Y:S05]  /*b030*/  BSYNC B2 ;  /* 0x0000000000027941 */ /* 0x000fea0003800000 */
.L_x_13806:
[----:B------:R-:W-:-:S13]  /*b040*/  ISETP.GE.U32.AND P0, PT, R9, 0xc, PT ;  /* 0x0000000c0900780c */ /* 0x000fda0003f06070 */
[----:B------:R-:W-:Y:S05]  /*b050*/  @!P0 BRA `(.L_x_13805) ;  /* 0x0000000400d88947 */ /* 0x000fea0003800000 */
[----:B------:R-:W-:Y:S01]  /*b060*/  BSSY B2, `(.L_x_13810) ;  /* 0x0000074000027945 */ /* 0x000fe20003800000 */
.L_x_13811:
        /* <DEDUP_REMOVED lines=116> */
.L_x_13810:
[----:B------:R-:W-:-:S07]  /*b7b0*/  IMAD.MOV.U32 R13, RZ, RZ, R9 ;  /* 0x000000ffff0d7224 */ /* 0x000fce00078e0009 */
.L_x_13805:
[----:B------:R-:W-:Y:S05]  /*b7c0*/  BSYNC B1 ;  /* 0x0000000000017941 */ /* 0x000fea0003800000 */
.L_x_13804:
        /* <DEDUP_REMOVED lines=20> */
.L_x_13813:
[----:B------:R-:W-:Y:S05]  /*b910*/  BSYNC B1 ;  /* 0x0000000000017941 */ /* 0x000fea0003800000 */
.L_x_13812:
[----:B------:R-:W-:-:S05]  /*b920*/  IMAD.MOV.U32 R9, RZ, RZ, R11 ;  /* 0x000000ffff097224 */ /* 0x000fca00078e000b */
[----:B------:R-:W-:Y:S01]  /*b930*/  LOP3.LUT R9, R9, 0x80000000, R3, 0xb8, !PT ;  /* 0x8000000009097812 */ /* 0x000fe200078eb803 */
[----:B------:R-:W-:Y:S06]  /*b940*/  BRA `(.L_x_13800) ;  /* 0x0000000000247947 */ /* 0x000fec0003800000 */
.L_x_13799:
[----:B------:R-:W-:-:S06]  /*b950*/  DSETP.GTU.AND P0, PT, R4, +INF , PT ;  /* 0x7ff000000400742a */ /* 0x000fcc0003f0c000 */
[----:B------:R-:W-:-:S14]  /*b960*/  DSETP.LE.AND P0, PT, R6, +INF , !P0 ;  /* 0x7ff000000600742a */ /* 0x000fdc0004703000 */
[----:B------:R-:W0:Y:S01]  /*b970*/  @!P0 LDC.64 R8, c[0x0][0x428] ;  /* 0x00010a00ff088b82 */ /* 0x000e220000000a00 */
[----:B------:R-:W-:-:S06]  /*b980*/  @P0 DSETP.NEU.AND P1, PT, R6, +INF , PT ;  /* 0x7ff000000600042a */ /* 0x000fcc0003f2d000 */
[----:B------:R-:W-:Y:S01]  /*b990*/  @P0 FSEL R0, R2, RZ, P1 ;  /* 0x000000ff02000208 */ /* 0x000fe20000800000 */
[----:B0-----:R-:W-:Y:S01]  /*b9a0*/  @!P0 DADD R8, R2, R8 ;  /* 0x0000000002088229 */ /* 0x001fe20000000008 */
[----:B------:R-:W-:-:S05]  /*b9b0*/  @P0 FSEL R3, R3, -QNAN , P1 ;  /* 0xfff8000003030808 */ /* 0x000fca0000800000 */
[----:B------:R-:W-:Y:S02]  /*b9c0*/  @P0 IMAD.MOV.U32 R8, RZ, RZ, R0 ;  /* 0x000000ffff080224 */ /* 0x000fe400078e0000 */
[----:B------:R-:W-:-:S07]  /*b9d0*/  @P0 IMAD.MOV.U32 R9, RZ, RZ, R3 ;  /* 0x000000ffff090224 */ /* 0x000fce00078e0003 */
.L_x_13800:
[----:B------:R-:W-:Y:S05]  /*b9e0*/  BSYNC B0 ;  /* 0x0000000000007941 */ /* 0x000fea0003800000 */
.L_x_13798:
        /* <DEDUP_REMOVED lines=15> */
.L_x_13817:
[----:B------:R-:W0:Y:S02]  /*bae0*/  F2I.S64.F64.TRUNC R8, R8 ;  /* 0x0000000800087311 */ /* 0x000e24000030d900 */
[----:B0-----:R-:W-:-:S05]  /*baf0*/  IMAD.MOV.U32 R3, RZ, RZ, R8 ;  /* 0x000000ffff037224 */ /* 0x001fca00078e0008 */
[----:B------:R0:W-:Y:S01]  /*bb00*/  STG.E.U8 desc[UR36][R16.64], R3 ;  /* 0x0000000310007986 */ /* 0x0001e2000c101124 */
[----:B------:R-:W-:Y:S05]  /*bb10*/  BRA `(.L_x_13819) ;  /* 0x0000000c00f87947 */ /* 0x000fea0003800000 */
.L_x_13816:
        /* <DEDUP_REMOVED lines=9> */
.L_x_13821:
[----:B------:R-:W0:Y:S02]  /*bbb0*/  F2I.F64.TRUNC R9, R8 ;  /* 0x0000000800097311 */ /* 0x000e24000030d100 */
[----:B0-----:R0:W-:Y:S01]  /*bbc0*/  STG.E desc[UR36][R16.64], R9 ;  /* 0x0000000910007986 */ /* 0x0011e2000c101924 */
[----:B------:R-:W-:Y:S05]  /*bbd0*/  BRA `(.L_x_13819) ;  /* 0x0000000c00c87947 */ /* 0x000fea0003800000 */
.L_x_13820:
[----:B------:R-:W0:Y:S02]  /*bbe0*/  F2I.F64.TRUNC R9, R8 ;  /* 0x0000000800097311 */ /* 0x000e24000030d100 */
[----:B0-----:R0:W-:Y:S01]  /*bbf0*/  STG.E.U16 desc[UR36][R16.64], R9 ;  /* 0x0000000910007986 */ /* 0x0011e2000c101524 */
[----:B------:R-:W-:Y:S05]  /*bc00*/  BRA `(.L_x_13819) ;  /* 0x0000000c00bc7947 */ /* 0x000fea0003800000 */
.L_x_13815:
        /* <DEDUP_REMOVED lines=13> */
.L_x_13823:
        /* <DEDUP_REMOVED lines=8> */
.L_x_13822:
        /* <DEDUP_REMOVED lines=14> */
.L_x_13825:
        /* <DEDUP_REMOVED lines=9> */
.L_x_13824:
[----:B------:R0:W-:Y:S01]  /*bed0*/  STG.E.64 desc[UR36][R16.64], R8 ;  /* 0x0000000810007986 */ /* 0x0001e2000c101b24 */
[----:B------:R-:W-:Y:S05]  /*bee0*/  BRA `(.L_x_13819) ;  /* 0x0000000c00047947 */ /* 0x000fea0003800000 */
.L_x_13814:
        /* <DEDUP_REMOVED lines=12> */
.L_x_13828:
[----:B------:R-:W-:-:S05]  /*bfb0*/  CS2R R10, SRZ ;  /* 0x00000000000a7805 */ /* 0x000fca000001ff00 */
[----:B------:R0:W-:Y:S01]  /*bfc0*/  STG.E.128 desc[UR36][R16.64], R8 ;  /* 0x0000000810007986 */ /* 0x0001e2000c101d24 */
[----:B------:R-:W-:Y:S05]  /*bfd0*/  BRA `(.L_x_13819) ;  /* 0x0000000800c87947 */ /* 0x000fea0003800000 */
.L_x_13827:
        /* <DEDUP_REMOVED lines=25> */
.L_x_13832:
[----:B------:R-:W-:Y:S05]  /*c170*/  BSYNC B0 ;  /* 0x0000000000007941 */ /* 0x000fea0003800000 */
.L_x_13831:
[----:B------:R-:W-:-:S05]  /*c180*/  LOP3.LUT R3, R0, R3, RZ, 0xfc, !PT ;  /* 0x0000000300037212 */ /* 0x000fca00078efcff */
[----:B------:R0:W-:Y:S01]  /*c190*/  STG.E.U8 desc[UR36][R16.64], R3 ;  /* 0x0000000310007986 */ /* 0x0001e2000c101124 */
[----:B------:R-:W-:Y:S05]  /*c1a0*/  BRA `(.L_x_13819) ;  /* 0x0000000800547947 */ /* 0x000fea0003800000 */
.L_x_13830:
        /* <DEDUP_REMOVED lines=17> */
.L_x_13834:
[----:B------:R-:W-:Y:S01]  /*c2c0*/  IMAD.MOV.U32 R0, RZ, RZ, 0x7f ;  /* 0x0000007fff007424 */ /* 0x000fe200078e00ff */
[----:B------:R-:W-:-:S04]  /*c2d0*/  ISETP.GT.U32.AND P0, PT, R2, 0x7f800000, PT ;  /* 0x7f8000000200780c */ /* 0x000fc80003f04070 */
[----:B------:R-:W-:-:S09]  /*c2e0*/  SEL R0, R0, 0x7c, P0 ;  /* 0x0000007c00007807 */ /* 0x000fd20000000000 */
.L_x_13835:
[----:B------:R-:W-:Y:S05]  /*c2f0*/  BSYNC B0 ;  /* 0x0000000000007941 */ /* 0x000fea0003800000 */
.L_x_13833:
[----:B------:R-:W-:-:S04]  /*c300*/  LOP3.LUT R2, R3, 0x80000000, RZ, 0xc0, !PT ;  /* 0x8000000003027812 */ /* 0x000fc800078ec0ff */
[----:B------:R-:W-:-:S04]  /*c310*/  SHF.R.U32.HI R3, RZ, 0x18, R2 ;  /* 0x00000018ff037819 */ /* 0x000fc80000011602 */
[----:B------:R-:W-:-:S05]  /*c320*/  LOP3.LUT R3, R0, R3, RZ, 0xfc, !PT ;  /* 0x0000000300037212 */ /* 0x000fca00078efcff */
[----:B------:R0:W-:Y:S01]  /*c330*/  STG.E.U8 desc[UR36][R16.64], R3 ;  /* 0x0000000310007986 */ /* 0x0001e2000c101124 */
[----:B------:R-:W-:Y:S05]  /*c340*/  BRA `(.L_x_13819) ;  /* 0x0000000400ec7947 */ /* 0x000fea0003800000 */
.L_x_13829:
        /* <DEDUP_REMOVED lines=8> */
.L_x_13826:
        /* <DEDUP_REMOVED lines=11> */
.L_x_13838:
        /* <DEDUP_REMOVED lines=21> */
.L_x_13841:
[----:B------:R-:W-:-:S04]  /*c5d0*/  LOP3.LUT R0, R5, 0x80000000, RZ, 0xc0, !PT ;  /* 0x8000000005007812 */ /* 0x000fc800078ec0ff */
[----:B------:R-:W-:-:S04]  /*c5e0*/  SHF.R.U32.HI R3, RZ, 0x18, R0 ;  /* 0x00000018ff037819 */ /* 0x000fc80000011600 */
[----:B------:R-:W-:-:S04]  /*c5f0*/  LOP3.LUT R2, R2, R3, RZ, 0xfc, !PT ;  /* 0x0000000302027212 */ /* 0x000fc800078efcff */
[----:B------:R-:W-:-:S07]  /*c600*/  PRMT R0, R2, 0x7610, R0 ;  /* 0x0000761002007816 */ /* 0x000fce0000000000 */
.L_x_13840:
[----:B------:R-:W-:Y:S05]  /*c610*/  BSYNC B0 ;  /* 0x0000000000007941 */ /* 0x000fea0003800000 */
.L_x_13839:
[----:B------:R3:W-:Y:S01]  /*c620*/  STG.E.U8 desc[UR36][R16.64], R0 ;  /* 0x0000000010007986 */ /* 0x0007e2000c101124 */
[----:B------:R-:W-:Y:S05]  /*c630*/  BRA `(.L_x_13819) ;  /* 0x0000000400307947 */ /* 0x000fea0003800000 */
.L_x_13837:
        /* <DEDUP_REMOVED lines=21> */
.L_x_13844:
[----:B------:R-:W-:-:S04]  /*c790*/  LOP3.LUT R0, R5, 0x80000000, RZ, 0xc0, !PT ;  /* 0x8000000005007812 */ /* 0x000fc800078ec0ff */
[----:B------:R-:W-:-:S04]  /*c7a0*/  SHF.R.U32.HI R3, RZ, 0x18, R0 ;  /* 0x00000018ff037819 */ /* 0x000fc80000011600 */
[----:B------:R-:W-:-:S04]  /*c7b0*/  LOP3.LUT R2, R2, R3, RZ, 0xfc, !PT ;  /* 0x0000000302027212 */ /* 0x000fc800078efcff */
[----:B------:R-:W-:-:S07]  /*c7c0*/  PRMT R0, R2, 0x7610, R0 ;  /* 0x0000761002007816 */ /* 0x000fce0000000000 */
.L_x_13843:
[----:B------:R-:W-:Y:S05]  /*c7d0*/  BSYNC B0 ;  /* 0x0000000000007941 */ /* 0x000fea0003800000 */
.L_x_13842:
[----:B------:R0:W-:Y:S01]  /*c7e0*/  STG.E.U8 desc[UR36][R16.64], R0 ;  /* 0x0000000010007986 */ /* 0x0001e2000c101124 */
[----:B------:R-:W-:Y:S05]  /*c7f0*/  BRA `(.L_x_13819) ;  /* 0x0000000000c07947 */ /* 0x000fea0003800000 */
.L_x_13836:
        /* <DEDUP_REMOVED lines=26> */
.L_x_13818:
        /* <DEDUP_REMOVED lines=16> */
.L_x_13847:
[----:B------:R-:W-:Y:S05]  /*caa0*/  BRA `(.L_x_13819) ;  /* 0x0000000000147947 */ /* 0x000fea0003800000 */
.L_x_13846:
[----:B------:R-:W0:Y:S02]  /*cab0*/  F2I.U64.F64.TRUNC R8, R8 ;  /* 0x0000000800087311 */ /* 0x000e24000030d800 */
[----:B0-----:R1:W-:Y:S01]  /*cac0*/  STG.E.64 desc[UR36][R16.64], R8 ;  /* 0x0000000810007986 */ /* 0x0013e2000c101b24 */
[----:B------:R-:W-:Y:S05]  /*cad0*/  BRA `(.L_x_13819) ;  /* 0x0000000000087947 */ /* 0x000fea0003800000 */
.L_x_13845:
[----:B------:R-:W0:Y:S02]  /*cae0*/  F2I.U32.F64.TRUNC R9, R8 ;  /* 0x0000000800097311 */ /* 0x000e24000030d000 */
[----:B0-----:R0:W-:Y:S02]  /*caf0*/  STG.E desc[UR36][R16.64], R9 ;  /* 0x0000000910007986 */ /* 0x0011e4000c101924 */
.L_x_13819:
[----:B------:R-:W-:-:S07]  /*cb00*/  VIADD R19, R19, 0x80 ;  /* 0x0000008013137836 */ /* 0x000fce0000000000 */
.L_x_13763:
[----:B------:R-:W-:Y:S05]  /*cb10*/  BSYNC B6 ;  /* 0x0000000000067941 */ /* 0x000fea0003800000 */
.L_x_13762:
[----:B------:R-:W-:Y:S02]  /*cb20*/  ULDC UR4, c[0x0][0x210] ;  /* 0x0000840000047ab9 */ /* 0x000fe40000000800 */
[----:B------:R-:W-:-:S13]  /*cb30*/  ISETP.GE.AND P0, PT, R19, UR4, PT ;  /* 0x0000000413007c0c */ /* 0x000fda000bf06270 */
[----:B------:R-:W-:Y:S05]  /*cb40*/  @P0 EXIT ;  /* 0x000000000000094d */ /* 0x000fea0003800000 */
        /* <DEDUP_REMOVED lines=303> */
.L_x_13848:
        /* <DEDUP_REMOVED lines=21> */
.L_x_13852:
[----:B------:R-:W2:Y:S02]  /*df90*/  LDG.E.U8 R2, desc[UR36][R4.64] ;  /* 0x0000002404027981 */ /* 0x000ea4000c1e1100 */
[----:B--2---:R-:W0:Y:S01]  /*dfa0*/  I2F.F64.U16 R2, R2 ;  /* 0x0000000200027312 */ /* 0x004e220000101800 */
[----:B------:R-:W-:Y:S05]  /*dfb0*/  BRA `(.L_x_13854) ;  /* 0x0000000c00707947 */ /* 0x000fea0003800000 */
.L_x_13851:
        /* <DEDUP_REMOVED lines=9> */
.L_x_13856:
[----:B------:R-:W2:Y:S02]  /*e050*/  LDG.E R2, desc[UR36][R4.64] ;  /* 0x0000002404027981 */ /* 0x000ea4000c1e1900 */
[----:B--2---:R-:W0:Y:S01]  /*e060*/  I2F.F64 R2, R2 ;  /* 0x0000000200027312 */ /* 0x004e220000201c00 */
[----:B------:R-:W-:Y:S05]  /*e070*/  BRA `(.L_x_13854) ;  /* 0x0000000c00407947 */ /* 0x000fea0003800000 */
.L_x_13855:
[----:B------:R-:W2:Y:S02]  /*e080*/  LDG.E.U16 R2, desc[UR36][R4.64] ;  /* 0x0000002404027981 */ /* 0x000ea4000c1e1500 */
[----:B--2---:R-:W0:Y:S01]  /*e090*/  I2F.F64.S16 R2, R2 ;  /* 0x0000000200027312 */ /* 0x004e220000101c00 */
[----:B------:R-:W-:Y:S05]  /*e0a0*/  BRA `(.L_x_13854) ;  /* 0x0000000c00347947 */ /* 0x000fea0003800000 */
.L_x_13850:
        /* <DEDUP_REMOVED lines=10> */
.L_x_13858:
[----:B------:R-:W2:Y:S02]  /*e150*/  LDG.E.U16 R0, desc[UR36][R4.64] ;  /* 0x0000002404007981 */ /* 0x000ea4000c1e1500 */
[----:B--2---:R-:W-:-:S05]  /*e160*/  HADD2.F32 R0, -RZ, R0.H0_H0 ;  /* 0x20000000ff007230 */ /* 0x004fca0000004100 */
[----:B------:R-:W-:-:S04]  /*e170*/  FMUL.FTZ R0, R0, 1 ;  /* 0x3f80000000007820 */ /* 0x000fc80000410000 */
[----:B------:R0:W1:Y:S01]  /*e180*/  F2F.F64.F32 R2, R0 ;  /* 0x0000000000027310 */ /* 0x0000620000201800 */
[----:B------:R-:W-:Y:S05]  /*e190*/  BRA `(.L_x_13854) ;  /* 0x0000000800f87947 */ /* 0x000fea0003800000 */
.L_x_13857:
        /* <DEDUP_REMOVED lines=10> */
.L_x_13860:
[----:B------:R-:W2:Y:S02]  /*e240*/  LDG.E.U16 R4, desc[UR36][R4.64] ;  /* 0x0000002404047981 */ /* 0x000ea4000c1e1500 */
[----:B--2---:R-:W-:-:S05]  /*e250*/  HADD2.F32 R0, -RZ, R4.H0_H0 ;  /* 0x20000004ff007230 */ /* 0x004fca0000004100 */
[----:B------:R-:W-:-:S04]  /*e260*/  FMUL.FTZ R0, R0, 1 ;  /* 0x3f80000000007820 */ /* 0x000fc80000410000 */
[----:B------:R0:W1:Y:S01]  /*e270*/  F2F.F64.F32 R2, R0 ;  /* 0x0000000000027310 */ /* 0x0000620000201800 */
[----:B------:R-:W-:Y:S05]  /*e280*/  BRA `(.L_x_13854) ;  /* 0x0000000800bc7947 */ /* 0x000fea0003800000 */
.L_x_13859:
[----:B------:R0:W5:Y:S01]  /*e290*/  LDG.E.64 R2, desc[UR36][R4.64] ;  /* 0x0000002404027981 */ /* 0x000162000c1e1b00 */
[----:B------:R-:W-:Y:S05]  /*e2a0*/  BRA `(.L_x_13854) ;  /* 0x0000000800b47947 */ /* 0x000fea0003800000 */
.L_x_13849:
        /* <DEDUP_REMOVED lines=13> */
.L_x_13863:
[----:B------:R0:W5:Y:S01]  /*e380*/  LDG.E.64 R2, desc[UR36][R4.64] ;  /* 0x0000002404027981 */ /* 0x000162000c1e1b00 */
[----:B------:R-:W-:Y:S05]  /*e390*/  BRA `(.L_x_13854) ;  /* 0x0000000800787947 */ /* 0x000fea0003800000 */
.L_x_13862:
        /* <DEDUP_REMOVED lines=28> */
.L_x_13865:
        /* <DEDUP_REMOVED lines=15> */
.L_x_13864:
[----:B------:R-:W2:Y:S02]  /*e650*/  LDG.E.U16 R0, desc[UR36][R4.64] ;  /* 0x0000002404007981 */ /* 0x000ea4000c1e1500 */
[----:B--2---:R-:W-:-:S04]  /*e660*/  IMAD.U32 R0, R0, 0x10000, RZ ;  /* 0x0001000000007824 */ /* 0x004fc800078e00ff */
[----:B------:R-:W-:-:S04]  /*e670*/  FMUL.FTZ R0, R0, 1 ;  /* 0x3f80000000007820 */ /* 0x000fc80000410000 */
[----:B------:R0:W1:Y:S01]  /*e680*/  F2F.F64.F32 R2, R0 ;  /* 0x0000000000027310 */ /* 0x0000620000201800 */
[----:B------:R-:W-:Y:S05]  /*e690*/  BRA `(.L_x_13854) ;  /* 0x0000000400b87947 */ /* 0x000fea0003800000 */
.L_x_13861:
        /* <DEDUP_REMOVED lines=9> */
[----:B--2---:R-:W2:Y:S01]  /*e730*/  I2F.F64.U16 R2, R2 ;  /* 0x0000000200027312 */ /* 0x004ea20000101800 */
[----:B------:R-:W-:Y:S05]  /*e740*/  BRA `(.L_x_13854) ;  /* 0x00000004008c7947 */ /* 0x000fea0003800000 */
.L_x_13868:
        /* <DEDUP_REMOVED lines=21> */
.L_x_13872:
[----:B------:R-:W-:Y:S05]  /*e8a0*/  BSYNC B1 ;  /* 0x0000000000017941 */ /* 0x000fea0003800000 */
.L_x_13871:
[----:B------:R-:W-:Y:S01]  /*e8b0*/  LEA R3, R0, 0x3b800000, 0x17 ;  /* 0x3b80000000037811 */ /* 0x000fe200078eb8ff */
[----:B------:R-:W-:-:S05]  /*e8c0*/  IMAD.SHL.U32 R0, R2, 0x100000, RZ ;  /* 0x0010000002007824 */ /* 0x000fca00078e00ff */
[----:B------:R-:W-:-:S07]  /*e8d0*/  LOP3.LUT R0, R3, R0, R4, 0xfe, !PT ;  /* 0x0000000003007212 */ /* 0x000fce00078efe04 */
.L_x_13870:
[----:B------:R-:W-:Y:S05]  /*e8e0*/  BSYNC B0 ;  /* 0x0000000000007941 */ /* 0x000fea0003800000 */
.L_x_13869:
[----:B------:R-:W-:-:S04]  /*e8f0*/  FMUL.FTZ R0, R0, 1 ;  /* 0x3f80000000007820 */ /* 0x000fc80000410000 */
[----:B------:R3:W4:Y:S01]  /*e900*/  F2F.F64.F32 R2, R0 ;  /* 0x0000000000027310 */ /* 0x0007220000201800 */
[----:B------:R-:W-:Y:S05]  /*e910*/  BRA `(.L_x_13854) ;  /* 0x0000000400187947 */ /* 0x000fea0003800000 */
.L_x_13867:
        /* <DEDUP_REMOVED lines=21> */
.L_x_13876:
[----:B------:R-:W-:Y:S05]  /*ea70*/  BSYNC B1 ;  /* 0x0000000000017941 */ /* 0x000fea0003800000 */
.L_x_13875:
[----:B------:R-:W-:Y:S01]  /*ea80*/  LEA R3, R0, 0x37800000, 0x17 ;  /* 0x3780000000037811 */ /* 0x000fe200078eb8ff */
[----:B------:R-:W-:-:S05]  /*ea90*/  IMAD.SHL.U32 R0, R2, 0x200000, RZ ;  /* 0x0020000002007824 */ /* 0x000fca00078e00ff */
[----:B------:R-:W-:-:S07]  /*eaa0*/  LOP3.LUT R0, R3, R0, R4, 0xfe, !PT ;  /* 0x0000000003007212 */ /* 0x000fce00078efe04 */
.L_x_13874:
[----:B------:R-:W-:Y:S05]  /*eab0*/  BSYNC B0 ;  /* 0x0000000000007941 */ /* 0x000fea0003800000 */
.L_x_13873:
[----:B------:R-:W-:-:S04]  /*eac0*/  FMUL.FTZ R0, R0, 1 ;  /* 0x3f80000000007820 */ /* 0x000fc80000410000 */
[----:B------:R0:W1:Y:S01]  /*ead0*/  F2F.F64.F32 R2, R0 ;  /* 0x0000000000027310 */ /* 0x0000620000201800 */
[----:B------:R-:W-:Y:S05]  /*eae0*/  BRA `(.L_x_13854) ;  /* 0x0000000000a47947 */ /* 0x000fea0003800000 */
.L_x_13866:
        /* <DEDUP_REMOVED lines=14> */
.L_x_13880:
[----:B------:R-:W-:Y:S05]  /*ebd0*/  BSYNC B0 ;  /* 0x0000000000007941 */ /* 0x000fea0003800000 */
.L_x_13879:
[----:B------:R-:W-:-:S04]  /*ebe0*/  FMUL.FTZ R0, R0, 1 ;  /* 0x3f80000000007820 */ /* 0x000fc80000410000 */
[----:B------:R0:W1:Y:S01]  /*ebf0*/  F2F.F64.F32 R2, R0 ;  /* 0x0000000000027310 */ /* 0x0000620000201800 */
[----:B------:R-:W-:Y:S05]  /*ec00*/  BRA `(.L_x_13854) ;  /* 0x00000000005c7947 */ /* 0x000fea0003800000 */
.L_x_13853:
        /* <DEDUP_REMOVED lines=16> */
.L_x_13881:
[----:B------:R-:W-:Y:S01]  /*ed10*/  CS2R R2, SRZ ;  /* 0x0000000000027805 */ /* 0x000fe2000001ff00 */
[----:B------:R-:W-:Y:S06]  /*ed20*/  BRA `(.L_x_13854) ;  /* 0x0000000000147947 */ /* 0x000fec0003800000 */
.L_x_13878:
[----:B------:R-:W2:Y:S02]  /*ed30*/  LDG.E.64 R2, desc[UR36][R4.64] ;  /* 0x0000002404027981 */ /* 0x000ea4000c1e1b00 */
[----:B--2---:R-:W0:Y:S01]  /*ed40*/  I2F.F64.U64 R2, R2 ;  /* 0x0000000200027312 */ /* 0x004e220000301800 */
[----:B------:R-:W-:Y:S05]  /*ed50*/  BRA `(.L_x_13854) ;  /* 0x0000000000087947 */ /* 0x000fea0003800000 */
.L_x_13877:
[----:B------:R-:W2:Y:S02]  /*ed60*/  LDG.E R2, desc[UR36][R4.64] ;  /* 0x0000002404027981 */ /* 0x000ea4000c1e1900 */
[----:B--2---:R-:W0:Y:S02]  /*ed70*/  I2F.F64.U32 R2, R2 ;  /* 0x0000000200027312 */ /* 0x004e240000201800 */
.L_x_13854:
        /* <DEDUP_REMOVED lines=38> */
.L_x_13888:
        /* <DEDUP_REMOVED lines=12> */
.L_x_13887:
[----:B------:R-:W-:-:S07]  /*f0a0*/  IMAD.MOV.U32 R8, RZ, RZ, R9 ;  /* 0x000000ffff087224 */ /* 0x000fce00078e0009 */
.L_x_13886:
[----:B------:R-:W-:Y:S05]  /*f0b0*/  BSYNC B1 ;  /* 0x0000000000017941 */ /* 0x000fea0003800000 */
.L_x_13885:
        /* <DEDUP_REMOVED lines=13> */
.L_x_13894:
        /* <DEDUP_REMOVED lines=33> */
.L_x_13893:
[----:B------:R-:W-:-:S07]  /*f3a0*/  IMAD.MOV.U32 R8, RZ, RZ, R10 ;  /* 0x000000ffff087224 */ /* 0x000fce00078e000a */
.L_x_13892:
[----:B------:R-:W-:Y:S05]  /*f3b0*/  BSYNC B2 ;  /* 0x0000000000027941 */ /* 0x000fea0003800000 */
.L_x_13891:
[----:B------:R-:W-:-:S13]  /*f3c0*/  ISETP.GE.U32.AND P0, PT, R9, 0xc, PT ;  /* 0x0000000c0900780c */ /* 0x000fda0003f06070 */
[----:B------:R-:W-:Y:S05]  /*f3d0*/  @!P0 BRA `(.L_x_13890) ;  /* 0x0000000400d88947 */ /* 0x000fea0003800000 */
[----:B------:R-:W-:Y:S01]  /*f3e0*/  BSSY B2, `(.L_x_13895) ;  /* 0x0000074000027945 */ /* 0x000fe20003800000 */
.L_x_13896:
        /* <DEDUP_REMOVED lines=116> */
.L_x_13895:
[----:B------:R-:W-:-:S07]  /*fb30*/  IMAD.MOV.U32 R15, RZ, RZ, R9 ;  /* 0x000000ffff0f7224 */ /* 0x000fce00078e0009 */
.L_x_13890:
[----:B------:R-:W-:Y:S05]  /*fb40*/  BSYNC B1 ;  /* 0x0000000000017941 */ /* 0x000fea0003800000 */
.L_x_13889:
        /* <DEDUP_REMOVED lines=20> */
.L_x_13898:
[----:B------:R-:W-:Y:S05]  /*fc90*/  BSYNC B1 ;  /* 0x0000000000017941 */ /* 0x000fea0003800000 */
.L_x_13897:
[----:B------:R-:W-:Y:S02]  /*fca0*/  IMAD.MOV.U32 R9, RZ, RZ, R11 ;  /* 0x000000ffff097224 */ /* 0x000fe400078e000b */
[----:B------:R-:W-:-:S03]  /*fcb0*/  IMAD.MOV.U32 R8, RZ, RZ, R6 ;  /* 0x000000ffff087224 */ /* 0x000fc600078e0006 */
[----:B------:R-:W-:Y:S01]  /*fcc0*/  LOP3.LUT R9, R9, 0x80000000, R3, 0xb8, !PT ;  /* 0x8000000009097812 */ /* 0x000fe200078eb803 */
[----:B------:R-:W-:Y:S06]  /*fcd0*/  BRA `(.L_x_13884) ;  /* 0x0000000000247947 */ /* 0x000fec0003800000 */
.L_x_13883:
        /* <DEDUP_REMOVED lines=9> */
.L_x_13884:
[----:B------:R-:W-:Y:S05]  /*fd70*/  BSYNC B0 ;  /* 0x0000000000007941 */ /* 0x000fea0003800000 */
.L_x_13882:
        /* <DEDUP_REMOVED lines=15> */
.L_x_13902:
[----:B------:R-:W0:Y:S02]  /*fe70*/  F2I.S64.F64.TRUNC R8, R8 ;  /* 0x0000000800087311 */ /* 0x000e24000030d900 */
[----:B0-----:R-:W-:-:S05]  /*fe80*/  IMAD.MOV.U32 R3, RZ, RZ, R8 ;  /* 0x000000ffff037224 */ /* 0x001fca00078e0008 */
[----:B------:R-:W-:Y:S01]  /*fe90*/  STG.E.U8 desc[UR36][R16.64], R3 ;  /* 0x0000000310007986 */ /* 0x000fe2000c101124 */
[----:B------:R-:W-:Y:S05]  /*fea0*/  EXIT ;  /* 0x000000000000794d */ /* 0x000fea0003800000 */
.L_x_13901:
        /* <DEDUP_REMOVED lines=9> */
.L_x_13905:
[----:B------:R-:W0:Y:S02]  /*ff40*/  F2I.F64.TRUNC R9, R8 ;  /* 0x0000000800097311 */ /* 0x000e24000030d100 */
[----:B0-----:R-:W-:Y:S01]  /*ff50*/  STG.E desc[UR36][R16.64], R9 ;  /* 0x0000000910007986 */ /* 0x001fe2000c101924 */
[----:B------:R-:W-:Y:S05]  /*ff60*/  EXIT ;  /* 0x000000000000794d */ /* 0x000fea0003800000 */
.L_x_13904:
[----:B------:R-:W0:Y:S02]  /*ff70*/  F2I.F64.TRUNC R9, R8 ;  /* 0x0000000800097311 */ /* 0x000e24000030d100 */
[----:B0-----:R-:W-:Y:S01]  /*ff80*/  STG.E.U16 desc[UR36][R16.64], R9 ;  /* 0x0000000910007986 */ /* 0x001fe2000c101524 */
[----:B------:R-:W-:Y:S05]  /*ff90*/  EXIT ;  /* 0x000000000000794d */ /* 0x000fea0003800000 */
.L_x_13900:
        /* <DEDUP_REMOVED lines=13> */
.L_x_13907:
        /* <DEDUP_REMOVED lines=8> */
.L_x_13906:
        /* <DEDUP_REMOVED lines=14> */
.L_x_13909:
        /* <DEDUP_REMOVED lines=9> */
.L_x_13908:
[----:B------:R-:W-:Y:S01]  /*10260*/  STG.E.64 desc[UR36][R16.64], R8 ;  /* 0x0000000810007986 */ /* 0x000fe2000c101b24 */
[----:B------:R-:W-:Y:S05]  /*10270*/  EXIT ;  /* 0x000000000000794d */ /* 0x000fea0003800000 */
.L_x_13899:
        /* <DEDUP_REMOVED lines=12> */
.L_x_13912:
[----:B------:R-:W-:-:S05]  /*10340*/  CS2R R10, SRZ ;  /* 0x00000000000a7805 */ /* 0x000fca000001ff00 */
[----:B------:R-:W-:Y:S01]  /*10350*/  STG.E.128 desc[UR36][R16.64], R8 ;  /* 0x0000000810007986 */ /* 0x000fe2000c101d24 */
[----:B------:R-:W-:Y:S05]  /*10360*/  EXIT ;  /* 0x000000000000794d */ /* 0x000fea0003800000 */
.L_x_13911:
        /* <DEDUP_REMOVED lines=25> */
.L_x_13916:
[----:B------:R-:W-:Y:S05]  /*10500*/  BSYNC B0 ;  /* 0x0000000000007941 */ /* 0x000fea0003800000 */
.L_x_13915:
[----:B------:R-:W-:-:S05]  /*10510*/  LOP3.LUT R3, R0, R3, RZ, 0xfc, !PT ;  /* 0x0000000300037212 */ /* 0x000fca00078efcff */
[----:B------:R-:W-:Y:S01]  /*10520*/  STG.E.U8 desc[UR36][R16.64], R3 ;  /* 0x0000000310007986 */ /* 0x000fe2000c101124 */
[----:B------:R-:W-:Y:S05]  /*10530*/  EXIT ;  /* 0x000000000000794d */ /* 0x000fea0003800000 */
.L_x_13914:
        /* <DEDUP_REMOVED lines=17> */
.L_x_13918:
[----:B------:R-:W-:Y:S01]  /*10650*/  IMAD.MOV.U32 R0, RZ, RZ, 0x7f ;  /* 0x0000007fff007424 */ /* 0x000fe200078e00ff */
[----:B------:R-:W-:-:S04]  /*10660*/  ISETP.GT.U32.AND P0, PT, R2, 0x7f800000, PT ;  /* 0x7f8000000200780c */ /* 0x000fc80003f04070 */
[----:B------:R-:W-:-:S09]  /*10670*/  SEL R0, R0, 0x7c, P0 ;  /* 0x0000007c00007807 */ /* 0x000fd20000000000 */
.L_x_13919:
[----:B------:R-:W-:Y:S05]  /*10680*/  BSYNC B0 ;  /* 0x0000000000007941 */ /* 0x000fea0003800000 */
.L_x_13917:
[----:B------:R-:W-:-:S04]  /*10690*/  LOP3.LUT R2, R3, 0x80000000, RZ, 0xc0, !PT ;  /* 0x8000000003027812 */ /* 0x000fc800078ec0ff */
[----:B------:R-:W-:-:S04]  /*106a0*/  SHF.R.U32.HI R3, RZ, 0x18, R2 ;  /* 0x00000018ff037819 */ /* 0x000fc80000011602 */
[----:B------:R-:W-:-:S05]  /*106b0*/  LOP3.LUT R3, R0, R3, RZ, 0xfc, !PT ;  /* 0x0000000300037212 */ /* 0x000fca00078efcff */
[----:B------:R-:W-:Y:S01]  /*106c0*/  STG.E.U8 desc[UR36][R16.64], R3 ;  /* 0x0000000310007986 */ /* 0x000fe2000c101124 */
[----:B------:R-:W-:Y:S05]  /*106d0*/  EXIT ;  /* 0x000000000000794d */ /* 0x000fea0003800000 */
.L_x_13913:
        /* <DEDUP_REMOVED lines=8> */
.L_x_13910:
        /* <DEDUP_REMOVED lines=11> */
.L_x_13922:
        /* <DEDUP_REMOVED lines=21> */
.L_x_13925:
[----:B------:R-:W-:-:S04]  /*10960*/  LOP3.LUT R0, R5, 0x80000000, RZ, 0xc0, !PT ;  /* 0x8000000005007812 */ /* 0x000fc800078ec0ff */
[----:B------:R-:W-:-:S04]  /*10970*/  SHF.R.U32.HI R3, RZ, 0x18, R0 ;  /* 0x00000018ff037819 */ /* 0x000fc80000011600 */
[----:B------:R-:W-:-:S04]  /*10980*/  LOP3.LUT R2, R2, R3, RZ, 0xfc, !PT ;  /* 0x0000000302027212 */ /* 0x000fc800078efcff */
[----:B------:R-:W-:-:S07]  /*10990*/  PRMT R0, R2, 0x7610, R0 ;  /* 0x0000761002007816 */ /* 0x000fce0000000000 */
.L_x_13924:
[----:B------:R-:W-:Y:S05]  /*109a0*/  BSYNC B0 ;  /* 0x0000000000007941 */ /* 0x000fea0003800000 */
.L_x_13923:
[----:B------:R-:W-:Y:S01]  /*109b0*/  STG.E.U8 desc[UR36][R16.64], R0 ;  /* 0x0000000010007986 */ /* 0x000fe2000c101124 */
[----:B------:R-:W-:Y:S05]  /*109c0*/  EXIT ;  /* 0x000000000000794d */ /* 0x000fea0003800000 */
.L_x_13921:
        /* <DEDUP_REMOVED lines=21> */
.L_x_13928:
[----:B------:R-:W-:-:S04]  /*10b20*/  LOP3.LUT R0, R5, 0x80000000, RZ, 0xc0, !PT ;  /* 0x8000000005007812 */ /* 0x000fc800078ec0ff */
[----:B------:R-:W-:-:S04]  /*10b30*/  SHF.R.U32.HI R3, RZ, 0x18, R0 ;  /* 0x00000018ff037819 */ /* 0x000fc80000011600 */
[----:B------:R-:W-:-:S04]  /*10b40*/  LOP3.LUT R2, R2, R3, RZ, 0xfc, !PT ;  /* 0x0000000302027212 */ /* 0x000fc800078efcff */
[----:B------:R-:W-:-:S07]  /*10b50*/  PRMT R0, R2, 0x7610, R0 ;  /* 0x0000761002007816 */ /* 0x000fce0000000000 */
.L_x_13927:
[----:B------:R-:W-:Y:S05]  /*10b60*/  BSYNC B0 ;  /* 0x0000000000007941 */ /* 0x000fea0003800000 */
.L_x_13926:
[----:B------:R-:W-:Y:S01]  /*10b70*/  STG.E.U8 desc[UR36][R16.64], R0 ;  /* 0x0000000010007986 */ /* 0x000fe2000c101124 */
[----:B------:R-:W-:Y:S05]  /*10b80*/  EXIT ;  /* 0x000000000000794d */ /* 0x000fea0003800000 */
.L_x_13920:
        /* <DEDUP_REMOVED lines=26> */
.L_x_13903:
        /* <DEDUP_REMOVED lines=16> */
.L_x_13931:
[----:B------:R-:W-:Y:S05]  /*10e30*/  EXIT ;  /* 0x000000000000794d */ /* 0x000fea0003800000 */
.L_x_13930:
[----:B------:R-:W0:Y:S02]  /*10e40*/  F2I.U64.F64.TRUNC R8, R8 ;  /* 0x0000000800087311 */ /* 0x000e24000030d800 */
[----:B0-----:R-:W-:Y:S01]  /*10e50*/  STG.E.64 desc[UR36][R16.64], R8 ;  /* 0x0000000810007986 */ /* 0x001fe2000c101b24 */
[----:B------:R-:W-:Y:S05]  /*10e60*/  EXIT ;  /* 0x000000000000794d */ /* 0x000fea0003800000 */
.L_x_13929:
[----:B------:R-:W0:Y:S02]  /*10e70*/  F2I.U32.F64.TRUNC R9, R8 ;  /* 0x0000000800097311 */ /* 0x000e24000030d000 */
[----:B0-----:R-:W-:Y:S01]  /*10e80*/  STG.E desc[UR36][R16.64], R9 ;  /* 0x0000000910007986 */ /* 0x001fe2000c101924 */
[----:B------:R-:W-:Y:S05]  /*10e90*/  EXIT ;  /* 0x000000000000794d */ /* 0x000fea0003800000 */
.L_x_13932:
        /* <DEDUP_REMOVED lines=14> */
.L_x_57367:


//--------------------- .text._ZN2at6native27unrolled_elementwise_kernelINS0_13BUnaryFunctorIdddZZZNS0_16fmod_kernel_cudaERNS_18TensorIteratorBaseEENKUlvE0_clEvENKUlvE_clEvEUlddE_EESt5arrayIPcLm2EELi4E23TrivialOffsetCalculatorILi1EjESD_NS0_6memory12LoadWithCastILi1EEENSE_13StoreWithCastILi1EEEEEviT_T0_T2_T3_T4_T5_ --------------------------
	.section	.text._ZN2at6native27unrolled_elementwise_kernelINS0_13BUnaryFunctorIdddZZZNS0_16fmod_kernel_cudaERNS_18TensorIteratorBaseEENKUlvE0_clEvENKUlvE_clEvEUlddE_EESt5arrayIPcLm2EELi4E23TrivialOffsetCalculatorILi1EjESD_NS0_6memory12LoadWithCastILi1EEENSE_13StoreWithCastILi1EEEEEviT_T0_T2_T3_T4_T5_,"ax",@progbits
	.align	128
        .global         _ZN2at6native27unrolled_elementwise_kernelINS0_13BUnaryFunctorIdddZZZNS0_16fmod_kernel_cudaERNS_18TensorIteratorBaseEENKUlvE0_clEvENKUlvE_clEvEUlddE_EESt5arrayIPcLm2EELi4E23TrivialOffsetCalculatorILi1EjESD_NS0_6memory12LoadWithCastILi1EEENSE_13StoreWithCastILi1EEEEEviT_T0_T2_T3_T4_T5_
        .type           _ZN2at6native27unrolled_elementwise_kernelINS0_13BUnaryFunctorIdddZZZNS0_16fmod_kernel_cudaERNS_18TensorIteratorBaseEENKUlvE0_clEvENKUlvE_clEvEUlddE_EESt5arrayIPcLm2EELi4E23TrivialOffsetCalculatorILi1EjESD_NS0_6memory12LoadWithCastILi1EEENSE_13StoreWithCastILi1EEEEEviT_T0_T2_T3_T4_T5_,@function
        .size           _ZN2at6native27unrolled_elementwise_kernelINS0_13BUnaryFunctorIdddZZZNS0_16fmod_kernel_cudaERNS_18TensorIteratorBaseEENKUlvE0_clEvENKUlvE_clEvEUlddE_EESt5arrayIPcLm2EELi4E23TrivialOffsetCalculatorILi1EjESD_NS0_6memory12LoadWithCastILi1EEENSE_13StoreWithCastILi1EEEEEviT_T0_T2_T3_T4_T5_,(.L_x_57368 - _ZN2at6native27unrolled_elementwise_kernelINS0_13BUnaryFunctorIdddZZZNS0_16fmod_kernel_cudaERNS_18TensorIteratorBaseEENKUlvE0_clEvENKUlvE_clEvEUlddE_EESt5arrayIPcLm2EELi4E23TrivialOffsetCalculatorILi1EjESD_NS0_6memory12LoadWithCastILi1EEENSE_13StoreWithCastILi1EEEEEviT_T0_T2_T3_T4_T5_)
        .other          _ZN2at6native27unrolled_elementwise_kernelINS0_13BUnaryFunctorIdddZZZNS0_16fmod_kernel_cudaERNS_18TensorIteratorBaseEENKUlvE0_clEvENKUlvE_clEvEUlddE_EESt5arrayIPcLm2EELi4E23TrivialOffsetCalculatorILi1EjESD_NS0_6memory12LoadWithCastILi1EEENSE_13StoreWithCastILi1EEEEEviT_T0_T2_T3_T4_T5_,@"STO_CUDA_ENTRY STV_DEFAULT"
_ZN2at6native27unrolled_elementwise_kernelINS0_13BUnaryFunctorIdddZZZNS0_16fmod_kernel_cudaERNS_18TensorIteratorBaseEENKUlvE0_clEvENKUlvE_clEvEUlddE_EESt5arrayIPcLm2EELi4E23TrivialOffsetCalculatorILi1EjESD_NS0_6memory12LoadWithCastILi1EEENSE_13StoreWithCastILi1EEEEEviT_T0_T2_T3_T4_T5_:
.text._ZN2at6native27unrolled_elementwise_kernelINS0_13BUnaryFunctorIdddZZZNS0_16fmod_kernel_cudaERNS_18TensorIteratorBaseEENKUlvE0_clEvENKUlvE_clEvEUlddE_EESt5arrayIPcLm2EELi4E23TrivialOffsetCalculatorILi1EjESD_NS0_6memory12LoadWithCastILi1EEENSE_13StoreWithCastILi1EEEEEviT_T0_T2_T3_T4_T5_:
        /* <DEDUP_REMOVED lines=8> */
[----:B------:R-:W3:Y:S01]  /*0080*/  LDC.U8 R22, c[0x0][0x23c] ;  /* 0x00008f00ff167b82 */ /* 0x000ee20000000000 */
[----:B-1----:R-:W-:-:S05]  /*0090*/  IMAD R2, R26, -0x200, R3 ;  /* 0xfffffe001a027824 */ /* 0x002fca00078e0203 */
[----:B--2---:R-:W-:-:S13]  /*00a0*/  ISETP.GE.AND P0, PT, R23, R2, PT ;  /* 0x000000021700720c */ /* 0x004fda0003f06270 */
[----:B0--3--:R-:W-:Y:S05]  /*00b0*/  @P0 BRA `(.L_x_13934) ;  /* 0x0000000c00d80947 */ /* 0x009fea0003800000 */
        /* <DEDUP_REMOVED lines=20> */
.L_x_13938:
[----:B------:R-:W2:Y:S02]  /*0200*/  LDG.E.U8 R4, desc[UR36][R4.64] ;  /* 0x0000002404047981 */ /* 0x000ea4000c1e1100 */
[----:B--2---:R0:W1:Y:S01]  /*0210*/  I2F.F64.U16 R28, R4 ;  /* 0x00000004001c7312 */ /* 0x0040620000101800 */
[----:B------:R-:W-:Y:S05]  /*0220*/  BRA `(.L_x_13940) ;  /* 0x0000000c00747947 */ /* 0x000fea0003800000 */
.L_x_13937:
        /* <DEDUP_REMOVED lines=9> */
.L_x_13942:
[----:B------:R-:W2:Y:S02]  /*02c0*/  LDG.E R4, desc[UR36][R4.64] ;  /* 0x0000002404047981 */ /* 0x000ea4000c1e1900 */
[----:B--2---:R1:W2:Y:S01]  /*02d0*/  I2F.F64 R28, R4 ;  /* 0x00000004001c7312 */ /* 0x0042a20000201c00 */
[----:B------:R-:W-:Y:S05]  /*02e0*/  BRA `(.L_x_13940) ;  /* 0x0000000c00447947 */ /* 0x000fea0003800000 */
.L_x_13941:
[----:B------:R-:W2:Y:S02]  /*02f0*/  LDG.E.U16 R4, desc[UR36][R4.64] ;  /* 0x0000002404047981 */ /* 0x000ea4000c1e1500 */
[----:B--2---:R3:W4:Y:S01]  /*0300*/  I2F.F64.S16 R28, R4 ;  /* 0x00000004001c7312 */ /* 0x0047220000101c00 */
[----:B------:R-:W-:Y:S05]  /*0310*/  BRA `(.L_x_13940) ;  /* 0x0000000c00387947 */ /* 0x000fea0003800000 */
.L_x_13936:
        /* <DEDUP_REMOVED lines=10> */
.L_x_13944:
[----:B------:R-:W2:Y:S02]  /*03c0*/  LDG.E.U16 R0, desc[UR36][R4.64] ;  /* 0x0000002404007981 */ /* 0x000ea4000c1e1500 */
[----:B--2---:R-:W-:-:S05]  /*03d0*/  HADD2.F32 R0, -RZ, R0.H0_H0 ;  /* 0x20000000ff007230 */ /* 0x004fca0000004100 */
[----:B------:R-:W-:-:S04]  /*03e0*/  FMUL.FTZ R0, R0, 1 ;  /* 0x3f80000000007820 */ /* 0x000fc80000410000 */
[----:B------:R0:W1:Y:S01]  /*03f0*/  F2F.F64.F32 R28, R0 ;  /* 0x00000000001c7310 */ /* 0x0000620000201800 */
[----:B------:R-:W-:Y:S05]  /*0400*/  BRA `(.L_x_13940) ;  /* 0x0000000800fc7947 */ /* 0x000fea0003800000 */
.L_x_13943:
        /* <DEDUP_REMOVED lines=10> */
.L_x_13946:
[----:B------:R-:W2:Y:S02]  /*04b0*/  LDG.E.U16 R4, desc[UR36][R4.64] ;  /* 0x0000002404047981 */ /* 0x000ea4000c1e1500 */
[----:B--2---:R-:W-:-:S05]  /*04c0*/  HADD2.F32 R0, -RZ, R4.H0_H0 ;  /* 0x20000004ff007230 */ /* 0x004fca0000004100 */
[----:B------:R-:W-:-:S04]  /*04d0*/  FMUL.FTZ R0, R0, 1 ;  /* 0x3f80000000007820 */ /* 0x000fc80000410000 */
[----:B------:R0:W1:Y:S01]  /*04e0*/  F2F.F64.F32 R28, R0 ;  /* 0x00000000001c7310 */ /* 0x0000620000201800 */
[----:B------:R-:W-:Y:S05]  /*04f0*/  BRA `(.L_x_13940) ;  /* 0x0000000800c07947 */ /* 0x000fea0003800000 */
.L_x_13945:
[----:B------:R0:W5:Y:S01]  /*0500*/  LDG.E.64 R28, desc[UR36][R4.64] ;  /* 0x00000024041c7981 */ /* 0x000162000c1e1b00 */
[----:B------:R-:W-:Y:S05]  /*0510*/  BRA `(.L_x_13940) ;  /* 0x0000000800b87947 */ /* 0x000fea0003800000 */
.L_x_13935:
        /* <DEDUP_REMOVED lines=13> */
.L_x_13949:
[----:B------:R0:W5:Y:S01]  /*05f0*/  LDG.E.64 R28, desc[UR36][R4.64] ;  /* 0x00000024041c7981 */ /* 0x000162000c1e1b00 */
[----:B------:R-:W-:Y:S05]  /*0600*/  BRA `(.L_x_13940) ;  /* 0x00000008007c7947 */ /* 0x000fea0003800000 */
.L_x_13948:
        /* <DEDUP_REMOVED lines=28> */
.L_x_13951:
        /* <DEDUP_REMOVED lines=16> */
.L_x_13950:
[----:B------:R-:W2:Y:S02]  /*08d0*/  LDG.E.U16 R0, desc[UR36][R4.64] ;  /* 0x0000002404007981 */ /* 0x000ea4000c1e1500 */
[----:B--2---:R-:W-:-:S04]  /*08e0*/  IMAD.U32 R0, R0, 0x10000, RZ ;  /* 0x0001000000007824 */ /* 0x004fc800078e00ff */
[----:B------:R-:W-:-:S04]  /*08f0*/  FMUL.FTZ R0, R0, 1 ;  /* 0x3f80000000007820 */ /* 0x000fc80000410000 */
[----:B------:R0:W1:Y:S01]  /*0900*/  F2F.F64.F32 R28, R0 ;  /* 0x00000000001c7310 */ /* 0x0000620000201800 */
[----:B------:R-:W-:Y:S05]  /*0910*/  BRA `(.L_x_13940) ;  /* 0x0000000400b87947 */ /* 0x000fea0003800000 */
.L_x_13947:
        /* <DEDUP_REMOVED lines=11> */
.L_x_13954:
        /* <DEDUP_REMOVED lines=21> */
.L_x_13958:
[----:B------:R-:W-:Y:S05]  /*0b20*/  BSYNC B1 ;  /* 0x0000000000017941 */ /* 0x000fea0003800000 */
.L_x_13957:
[----:B------:R-:W-:Y:S01]  /*0b30*/  LEA R5, R0, 0x3b800000, 0x17 ;  /* 0x3b80000000057811 */ /* 0x000fe200078eb8ff */
[----:B------:R-:W-:-:S05]  /*0b40*/  IMAD.SHL.U32 R0, R3, 0x100000, RZ ;  /* 0x0010000003007824 */ /* 0x000fca00078e00ff */
[----:B------:R-:W-:-:S07]  /*0b50*/  LOP3.LUT R0, R5, R0, R6, 0xfe, !PT ;  /* 0x0000000005007212 */ /* 0x000fce00078efe06 */
.L_x_13956:
[----:B------:R-:W-:Y:S05]  /*0b60*/  BSYNC B0 ;  /* 0x0000000000007941 */ /* 0x000fea0003800000 */
.L_x_13955:
[----:B------:R-:W-:-:S04]  /*0b70*/  FMUL.FTZ R0, R0, 1 ;  /* 0x3f80000000007820 */ /* 0x000fc80000410000 */
[----:B------:R0:W1:Y:S01]  /*0b80*/  F2F.F64.F32 R28, R0 ;  /* 0x00000000001c7310 */ /* 0x0000620000201800 */
[----:B------:R-:W-:Y:S05]  /*0b90*/  BRA `(.L_x_13940) ;  /* 0x0000000400187947 */ /* 0x000fea0003800000 */
.L_x_13953:
        /* <DEDUP_REMOVED lines=21> */
.L_x_13962:
[----:B------:R-:W-:Y:S05]  /*0cf0*/  BSYNC B1 ;  /* 0x0000000000017941 */ /* 0x000fea0003800000 */
.L_x_13961:
[----:B------:R-:W-:Y:S01]  /*0d00*/  LEA R5, R0, 0x37800000, 0x17 ;  /* 0x3780000000057811 */ /* 0x000fe200078eb8ff */
[----:B------:R-:W-:-:S05]  /*0d10*/  IMAD.SHL.U32 R0, R3, 0x200000, RZ ;  /* 0x0020000003007824 */ /* 0x000fca00078e00ff */
[----:B------:R-:W-:-:S07]  /*0d20*/  LOP3.LUT R0, R5, R0, R6, 0xfe, !PT ;  /* 0x0000000005007212 */ /* 0x000fce00078efe06 */
.L_x_13960:
[----:B------:R-:W-:Y:S05]  /*0d30*/  BSYNC B0 ;  /* 0x0000000000007941 */ /* 0x000fea0003800000 */
.L_x_13959:
[----:B------:R-:W-:-:S04]  /*0d40*/  FMUL.FTZ R0, R0, 1 ;  /* 0x3f80000000007820 */ /* 0x000fc80000410000 */
[----:B------:R0:W1:Y:S01]  /*0d50*/  F2F.F64.F32 R28, R0 ;  /* 0x00000000001c7310 */ /* 0x0000620000201800 */
[----:B------:R-:W-:Y:S05]  /*0d60*/  BRA `(.L_x_13940) ;  /* 0x0000000000a47947 */ /* 0x000fea0003800000 */
.L_x_13952:
        /* <DEDUP_REMOVED lines=14> */
.L_x_13966:
[----:B------:R-:W-:Y:S05]  /*0e50*/  BSYNC B0 ;  /* 0x0000000000007941 */ /* 0x000fea0003800000 */
.L_x_13965:
[----:B------:R-:W-:-:S04]  /*0e60*/  FMUL.FTZ R0, R0, 1 ;  /* 0x3f80000000007820 */ /* 0x000fc80000410000 */
[----:B------:R0:W1:Y:S01]  /*0e70*/  F2F.F64.F32 R28, R0 ;  /* 0x00000000001c7310 */ /* 0x0000620000201800 */
[----:B------:R-:W-:Y:S05]  /*0e80*/  BRA `(.L_x_13940) ;  /* 0x00000000005c7947 */ /* 0x000fea0003800000 */
.L_x_13939:
        /* <DEDUP_REMOVED lines=16> */
.L_x_13967:
[----:B------:R-:W-:Y:S01]  /*0f90*/  CS2R R28, SRZ ;  /* 0x00000000001c7805 */ /* 0x000fe2000001ff00 */
[----:B------:R-:W-:Y:S06]  /*0fa0*/  BRA `(.L_x_13940) ;  /* 0x0000000000147947 */ /* 0x000fec0003800000 */
.L_x_13964:
[----:B------:R-:W2:Y:S02]  /*0fb0*/  LDG.E.64 R28, desc[UR36][R4.64] ;  /* 0x00000024041c7981 */ /* 0x000ea4000c1e1b00 */
[----:B--2---:R-:W0:Y:S01]  /*0fc0*/  I2F.F64.U64 R28, R28 ;  /* 0x0000001c001c7312 */ /* 0x004e220000301800 */
[----:B------:R-:W-:Y:S05]  /*0fd0*/  BRA `(.L_x_13940) ;  /* 0x0000000000087947 */ /* 0x000fea0003800000 */
.L_x_13963:
[----:B------:R-:W2:Y:S02]  /*0fe0*/  LDG.E R4, desc[UR36][R4.64] ;  /* 0x0000002404047981 */ /* 0x000ea4000c1e1900 */
[----:B--2---:R0:W1:Y:S02]  /*0ff0*/  I2F.F64.U32 R28, R4 ;  /* 0x00000004001c7312 */ /* 0x0040640000201800 */
.L_x_13940:
[----:B------:R-:W3:Y:S02]  /*1000*/  S2R R23, SR_TID.X ;  /* 0x0000000000177919 */ /* 0x000ee40000002100 */
[----:B---3--:R-:W-:-:S07]  /*1010*/  VIADD R23, R23, 0x80 ;  /* 0x0000008017177836 */ /* 0x008fce0000000000 */
.L_x_13934:
[----:B------:R-:W-:Y:S05]  /*1020*/  BSYNC B6 ;  /* 0x0000000000067941 */ /* 0x000fea0003800000 */
.L_x_13933:
        /* <DEDUP_REMOVED lines=24> */
.L_x_13973:
[----:B------:R-:W3:Y:S02]  /*11b0*/  LDG.E.U8 R4, desc[UR36][R4.64] ;  /* 0x0000002404047981 */ /* 0x000ee4000c1e1100 */
[----:B---3--:R0:W1:Y:S01]  /*11c0*/  I2F.F64.U16 R24, R4 ;  /* 0x0000000400187312 */ /* 0x0080620000101800 */
[----:B------:R-:W-:Y:S05]  /*11d0*/  BRA `(.L_x_13975) ;  /* 0x0000000c00707947 */ /* 0x000fea0003800000 */
.L_x_13972:
        /* <DEDUP_REMOVED lines=9> */
.L_x_13977:
[----:B------:R-:W3:Y:S02]  /*1270*/  LDG.E R4, desc[UR36][R4.64] ;  /* 0x0000002404047981 */ /* 0x000ee4000c1e1900 */
[----:B---3--:R0:W1:Y:S01]  /*1280*/  I2F.F64 R24, R4 ;  /* 0x0000000400187312 */ /* 0x0080620000201c00 */
[----:B------:R-:W-:Y:S05]  /*1290*/  BRA `(.L_x_13975) ;  /* 0x0000000c00407947 */ /* 0x000fea0003800000 */
.L_x_13976:
[----:B------:R-:W3:Y:S02]  /*12a0*/  LDG.E.U16 R4, desc[UR36][R4.64] ;  /* 0x0000002404047981 */ /* 0x000ee4000c1e1500 */
[----:B---3--:R0:W1:Y:S01]  /*12b0*/  I2F.F64.S16 R24, R4 ;  /* 0x0000000400187312 */ /* 0x0080620000101c00 */
[----:B------:R-:W-:Y:S05]  /*12c0*/  BRA `(.L_x_13975) ;  /* 0x0000000c00347947 */ /* 0x000fea0003800000 */
.L_x_13971:
        /* <DEDUP_REMOVED lines=10> */
.L_x_13979:
[----:B------:R-:W3:Y:S02]  /*1370*/  LDG.E.U16 R0, desc[UR36][R4.64] ;  /* 0x0000002404007981 */ /* 0x000ee4000c1e1500 */
[----:B---3--:R-:W-:-:S05]  /*1380*/  HADD2.F32 R0, -RZ, R0.H0_H0 ;  /* 0x20000000ff007230 */ /* 0x008fca0000004100 */
[----:B------:R-:W-:-:S04]  /*1390*/  FMUL.FTZ R0, R0, 1 ;  /* 0x3f80000000007820 */ /* 0x000fc80000410000 */
[----:B------:R0:W1:Y:S01]  /*13a0*/  F2F.F64.F32 R24, R0 ;  /* 0x0000000000187310 */ /* 0x0000620000201800 */
[----:B------:R-:W-:Y:S05]  /*13b0*/  BRA `(.L_x_13975) ;  /* 0x0000000800f87947 */ /* 0x000fea0003800000 */
.L_x_13978:
        /* <DEDUP_REMOVED lines=10> */
.L_x_13981:
[----:B------:R-:W3:Y:S02]  /*1460*/  LDG.E.U16 R4, desc[UR36][R4.64] ;  /* 0x0000002404047981 */ /* 0x000ee4000c1e1500 */
[----:B---3--:R-:W-:-:S05]  /*1470*/  HADD2.F32 R0, -RZ, R4.H0_H0 ;  /* 0x20000004ff007230 */ /* 0x008fca0000004100 */
[----:B------:R-:W-:-:S04]  /*1480*/  FMUL.FTZ R0, R0, 1 ;  /* 0x3f80000000007820 */ /* 0x000fc80000410000 */
[----:B------:R0:W1:Y:S01]  /*1490*/  F2F.F64.F32 R24, R0 ;  /* 0x0000000000187310 */ /* 0x0000620000201800 */
[----:B------:R-:W-:Y:S05]  /*14a0*/  BRA `(.L_x_13975) ;  /* 0x0000000800bc7947 */ /* 0x000fea0003800000 */
.L_x_13980:
[----:B------:R0:W5:Y:S01]  /*14b0*/  LDG.E.64 R24, desc[UR36][R4.64] ;  /* 0x0000002404187981 */ /* 0x000162000c1e1b00 */
[----:B------:R-:W-:Y:S05]  /*14c0*/  BRA `(.L_x_13975) ;  /* 0x0000000800b47947 */ /* 0x000fea0003800000 */
.L_x_13970:
        /* <DEDUP_REMOVED lines=13> */
.L_x_13984:
[----:B------:R0:W5:Y:S01]  /*15a0*/  LDG.E.64 R24, desc[UR36][R4.64] ;  /* 0x0000002404187981 */ /* 0x000162000c1e1b00 */
[----:B------:R-:W-:Y:S05]  /*15b0*/  BRA `(.L_x_13975) ;  /* 0x0000000800787947 */ /* 0x000fea0003800000 */
.L_x_13983:
        /* <DEDUP_REMOVED lines=28> */
.L_x_13986:
        /* <DEDUP_REMOVED lines=13> */
[----:B------:R3:W0:Y:S01]  /*1850*/  F2F.F64.F32 R24, R0 ;  /* 0x0000000000187310 */ /* 0x0006220000201800 */
[----:B------:R-:W-:Y:S05]  /*1860*/  BRA `(.L_x_13975) ;  /* 0x0000000400cc7947 */ /* 0x000fea0003800000 */
.L_x_13985:
[----:B------:R-:W3:Y:S02]  /*1870*/  LDG.E.U16 R0, desc[UR36][R4.64] ;  /* 0x0000002404007981 */ /* 0x000ee4000c1e1500 */
[----:B---3--:R-:W-:-:S04]  /*1880*/  IMAD.U32 R0, R0, 0x10000, RZ ;  /* 0x0001000000007824 */ /* 0x008fc800078e00ff */
[----:B------:R-:W-:-:S04]  /*1890*/  FMUL.FTZ R0, R0, 1 ;  /* 0x3f80000000007820 */ /* 0x000fc80000410000 */
[----:B------:R0:W1:Y:S01]  /*18a0*/  F2F.F64.F32 R24, R0 ;  /* 0x0000000000187310 */ /* 0x0000620000201800 */
[----:B------:R-:W-:Y:S05]  /*18b0*/  BRA `(.L_x_13975) ;  /* 0x0000000400b87947 */ /* 0x000fea0003800000 */
.L_x_13982:
        /* <DEDUP_REMOVED lines=11> */
.L_x_13989:
        /* <DEDUP_REMOVED lines=21> */
.L_x_13993:
[----:B------:R-:W-:Y:S05]  /*1ac0*/  BSYNC B1 ;  /* 0x0000000000017941 */ /* 0x000fea0003800000 */
.L_x_13992:
[----:B------:R-:W-:Y:S01]  /*1ad0*/  LEA R5, R0, 0x3b800000, 0x17 ;  /* 0x3b80000000057811 */ /* 0x000fe200078eb8ff */
[----:B------:R-:W-:-:S05]  /*1ae0*/  IMAD.SHL.U32 R0, R3, 0x100000, RZ ;  /* 0x0010000003007824 */ /* 0x000fca00078e00ff */
[----:B------:R-:W-:-:S07]  /*1af0*/  LOP3.LUT R0, R5, R0, R6, 0xfe, !PT ;  /* 0x0000000005007212 */ /* 0x000fce00078efe06 */
.L_x_13991:
[----:B------:R-:W-:Y:S05]  /*1b00*/  BSYNC B0 ;  /* 0x0000000000007941 */ /* 0x000fea0003800000 */
.L_x_13990:
[----:B------:R-:W-:-:S04]  /*1b10*/  FMUL.FTZ R0, R0, 1 ;  /* 0x3f80000000007820 */ /* 0x000fc80000410000 */
[----:B------:R0:W1:Y:S01]  /*1b20*/  F2F.F64.F32 R24, R0 ;  /* 0x0000000000187310 */ /* 0x0000620000201800 */
[----:B------:R-:W-:Y:S05]  /*1b30*/  BRA `(.L_x_13975) ;  /* 0x0000000400187947 */ /* 0x000fea0003800000 */
.L_x_13988:
        /* <DEDUP_REMOVED lines=21> */
.L_x_13997:
[----:B------:R-:W-:Y:S05]  /*1c90*/  BSYNC B1 ;  /* 0x0000000000017941 */ /* 0x000fea0003800000 */
.L_x_13996:
[----:B------:R-:W-:Y:S01]  /*1ca0*/  LEA R5, R0, 0x37800000, 0x17 ;  /* 0x3780000000057811 */ /* 0x000fe200078eb8ff */
[----:B------:R-:W-:-:S05]  /*1cb0*/  IMAD.SHL.U32 R0, R3, 0x200000, RZ ;  /* 0x0020000003007824 */ /* 0x000fca00078e00ff */
[----:B------:R-:W-:-:S07]  /*1cc0*/  LOP3.LUT R0, R5, R0, R6, 0xfe, !PT ;  /* 0x0000000005007212 */ /* 0x000fce00078efe06 */
.L_x_13995:
[----:B------:R-:W-:Y:S05]  /*1cd0*/  BSYNC B0 ;  /* 0x0000000000007941 */ /* 0x000fea0003800000 */
.L_x_13994:
[----:B------:R-:W-:-:S04]  /*1ce0*/  FMUL.FTZ R0, R0, 1 ;  /* 0x3f80000000007820 */ /* 0x000fc80000410000 */
[----:B------:R0:W1:Y:S01]  /*1cf0*/  F2F.F64.F32 R24, R0 ;  /* 0x0000000000187310 */ /* 0x0000620000201800 */
[----:B------:R-:W-:Y:S05]  /*1d00*/  BRA `(.L_x_13975) ;  /* 0x0000000000a47947 */ /* 0x000fea0003800000 */
.L_x_13987:
        /* <DEDUP_REMOVED lines=14> */
.L_x_14001:
[----:B------:R-:W-:Y:S05]  /*1df0*/  BSYNC B0 ;  /* 0x0000000000007941 */ /* 0x000fea0003800000 */
.L_x_14000:
[----:B------:R-:W-:-:S04]  /*1e00*/  FMUL.FTZ R0, R0, 1 ;  /* 0x3f80000000007820 */ /* 0x000fc80000410000 */
[----:B------:R0:W1:Y:S01]  /*1e10*/  F2F.F64.F32 R24, R0 ;  /* 0x0000000000187310 */ /* 0x0000620000201800 */
[----:B------:R-:W-:Y:S05]  /*1e20*/  BRA `(.L_x_13975) ;  /* 0x00000000005c7947 */ /* 0x000fea0003800000 */
.L_x_13974:
        /* <DEDUP_REMOVED lines=16> */
.L_x_14002:
[----:B------:R-:W-:Y:S01]  /*1f30*/  CS2R R24, SRZ ;  /* 0x0000000000187805 */ /* 0x000fe2000001ff00 */
[----:B------:R-:W-:Y:S06]  /*1f40*/  BRA `(.L_x_13975) ;  /* 0x0000000000147947 */ /* 0x000fec0003800000 */
.L_x_13999:
[----:B------:R-:W3:Y:S02]  /*1f50*/  LDG.E.64 R24, desc[UR36][R4.64] ;  /* 0x0000002404187981 */ /* 0x000ee4000c1e1b00 */
[----:B---3--:R-:W0:Y:S01]  /*1f60*/  I2F.F64.U64 R24, R24 ;  /* 0x0000001800187312 */ /* 0x008e220000301800 */
[----:B------:R-:W-:Y:S05]  /*1f70*/  BRA `(.L_x_13975) ;  /* 0x0000000000087947 */ /* 0x000fea0003800000 */
.L_x_13998:
[----:B------:R-:W3:Y:S02]  /*1f80*/  LDG.E R4, desc[UR36][R4.64] ;  /* 0x0000002404047981 */ /* 0x000ee4000c1e1900 */
[----:B---3--:R0:W1:Y:S02]  /*1f90*/  I2F.F64.U32 R24, R4 ;  /* 0x0000000400187312 */ /* 0x0080640000201800 */
.L_x_13975:
[----:B------:R-:W-:-:S07]  /*1fa0*/  VIADD R23, R23, 0x80 ;  /* 0x0000008017177836 */ /* 0x000fce0000000000 */
.L_x_13969:
[----:B------:R-:W-:Y:S05]  /*1fb0*/  BSYNC B6 ;  /* 0x0000000000067941 */ /* 0x000fea0003800000 */
.L_x_13968:
[----:B------:R-:W-:Y:S01]  /*1fc0*/  ISETP.GE.AND P0, PT, R23, R2, PT ;  /* 0x000000021700720c */ /* 0x000fe20003f06270 */
[----:B------:R-:W-:Y:S01]  /*1fd0*/  BSSY B6, `(.L_x_14003) ;  /* 0x00000f9000067945 */ /* 0x000fe20003800000 */
[----:B------:R-:W-:Y:S02]  /*1fe0*/  CS2R R18, SRZ ;  /* 0x0000000000127805 */ /* 0x000fe4000001ff00 */
[----:B------:R-:W-:-:S09]  /*1ff0*/  CS2R R16, SRZ ;  /* 0x0000000000107805 */ /* 0x000fd2000001ff00 */
[----:B------:R-:W-:Y:S05]  /*2000*/  @P0 BRA `(.L_x_14004) ;  /* 0x0000000c00d40947 */ /* 0x000fea0003800000 */
[----:B01----:R-:W0:Y:S01]  /*2010*/  LDC.64 R4, c[0x0][0x230] ;  /* 0x00008c00ff047b82 */ /* 0x003e220000000a00 */
[----:B---3--:R-:W-:Y:S01]  /*2020*/  IMAD R0, R26, 0x200, R23 ;  /* 0x000002001a007824 */ /* 0x008fe200078e0217 */
        /* <DEDUP_REMOVED lines=19> */
.L_x_14008:
[----:B------:R-:W3:Y:S02]  /*2160*/  LDG.E.U8 R4, desc[UR36][R4.64] ;  /* 0x0000002404047981 */ /* 0x000ee4000c1e1100 */
[----:B---3--:R0:W1:Y:S01]  /*2170*/  I2F.F64.U16 R16, R4 ;  /* 0x0000000400107312 */ /* 0x0080620000101800 */
[----:B------:R-:W-:Y:S05]  /*2180*/  BRA `(.L_x_14010) ;  /* 0x0000000c00707947 */ /* 0x000fea0003800000 */
.L_x_14007:
        /* <DEDUP_REMOVED lines=9> */
.L_x_14012:
[----:B------:R-:W3:Y:S02]  /*2220*/  LDG.E R4, desc[UR36][R4.64] ;  /* 0x0000002404047981 */ /* 0x000ee4000c1e1900 */
[----:B---3--:R0:W1:Y:S01]  /*2230*/  I2F.F64 R16, R4 ;  /* 0x0000000400107312 */ /* 0x0080620000201c00 */
[----:B------:R-:W-:Y:S05]  /*2240*/  BRA `(.L_x_14010) ;  /* 0x0000000c00407947 */ /* 0x000fea0003800000 */
.L_x_14011:
[----:B------:R-:W3:Y:S02]  /*2250*/  LDG.E.U16 R4, desc[UR36][R4.64] ;  /* 0x0000002404047981 */ /* 0x000ee4000c1e1500 */
[----:B---3--:R0:W1:Y:S01]  /*2260*/  I2F.F64.S16 R16, R4 ;  /* 0x0000000400107312 */ /* 0x0080620000101c00 */
[----:B------:R-:W-:Y:S05]  /*2270*/  BRA `(.L_x_14010) ;  /* 0x0000000c00347947 */ /* 0x000fea0003800000 */
.L_x_14006:
        /* <DEDUP_REMOVED lines=10> */
.L_x_14014:
[----:B------:R-:W3:Y:S02]  /*2320*/  LDG.E.U16 R0, desc[UR36][R4.64] ;  /* 0x0000002404007981 */ /* 0x000ee4000c1e1500 */
[----:B---3--:R-:W-:-:S05]  /*2330*/  HADD2.F32 R0, -RZ, R0.H0_H0 ;  /* 0x20000000ff007230 */ /* 0x008fca0000004100 */
[----:B------:R-:W-:-:S04]  /*2340*/  FMUL.FTZ R0, R0, 1 ;  /* 0x3f80000000007820 */ /* 0x000fc80000410000 */
[----:B------:R0:W1:Y:S01]  /*2350*/  F2F.F64.F32 R16, R0 ;  /* 0x0000000000107310 */ /* 0x0000620000201800 */
[----:B------:R-:W-:Y:S05]  /*2360*/  BRA `(.L_x_14010) ;  /* 0x0000000800f87947 */ /* 0x000fea0003800000 */
.L_x_14013:
        /* <DEDUP_REMOVED lines=10> */
.L_x_14016:
[----:B------:R-:W3:Y:S02]  /*2410*/  LDG.E.U16 R4, desc[UR36][R4.64] ;  /* 0x0000002404047981 */ /* 0x000ee4000c1e1500 */
[----:B---3--:R-:W-:-:S05]  /*2420*/  HADD2.F32 R0, -RZ, R4.H0_H0 ;  /* 0x20000004ff007230 */ /* 0x008fca0000004100 */
[----:B------:R-:W-:-:S04]  /*2430*/  FMUL.FTZ R0, R0, 1 ;  /* 0x3f80000000007820 */ /* 0x000fc80000410000 */
[----:B------:R0:W1:Y:S01]  /*2440*/  F2F.F64.F32 R16, R0 ;  /* 0x0000000000107310 */ /* 0x0000620000201800 */
[----:B------:R-:W-:Y:S05]  /*2450*/  BRA `(.L_x_14010) ;  /* 0x0000000800bc7947 */ /* 0x000fea0003800000 */
.L_x_14015:
[----:B------:R0:W5:Y:S01]  /*2460*/  LDG.E.64 R16, desc[UR36][R4.64] ;  /* 0x0000002404107981 */ /* 0x000162000c1e1b00 */
[----:B------:R-:W-:Y:S05]  /*2470*/  BRA `(.L_x_14010) ;  /* 0x0000000800b47947 */ /* 0x000fea0003800000 */
.L_x_14005:
        /* <DEDUP_REMOVED lines=13> */
.L_x_14019:
[----:B------:R0:W5:Y:S01]  /*2550*/  LDG.E.64 R16, desc[UR36][R4.64] ;  /* 0x0000002404107981 */ /* 0x000162000c1e1b00 */
[----:B------:R-:W-:Y:S05]  /*2560*/  BRA `(.L_x_14010) ;  /* 0x0000000800787947 */ /* 0x000fea0003800000 */
.L_x_14018:
        /* <DEDUP_REMOVED lines=28> */
.L_x_14021:
        /* <DEDUP_REMOVED lines=15> */
.L_x_14020:
[----:B------:R-:W3:Y:S02]  /*2820*/  LDG.E.U16 R0, desc[UR36][R4.64] ;  /* 0x0000002404007981 */ /* 0x000ee4000c1e1500 */
[----:B---3--:R-:W-:-:S04]  /*2830*/  IMAD.U32 R0, R0, 0x10000, RZ ;  /* 0x0001000000007824 */ /* 0x008fc800078e00ff */
[----:B------:R-:W-:-:S04]  /*2840*/  FMUL.FTZ R0, R0, 1 ;  /* 0x3f80000000007820 */ /* 0x000fc80000410000 */
[----:B------:R0:W1:Y:S01]  /*2850*/  F2F.F64.F32 R16, R0 ;  /* 0x0000000000107310 */ /* 0x0000620000201800 */
[----:B------:R-:W-:Y:S05]  /*2860*/  BRA `(.L_x_14010) ;  /* 0x0000000400b87947 */ /* 0x000fea0003800000 */
.L_x_14017:
        /* <DEDUP_REMOVED lines=11> */
.L_x_14024:
        /* <DEDUP_REMOVED lines=21> */
.L_x_14028:
[----:B------:R-:W-:Y:S05]  /*2a70*/  BSYNC B1 ;  /* 0x0000000000017941 */ /* 0x000fea0003800000 */
.L_x_14027:
[----:B------:R-:W-:Y:S01]  /*2a80*/  LEA R5, R0, 0x3b800000, 0x17 ;  /* 0x3b80000000057811 */ /* 0x000fe200078eb8ff */
[----:B------:R-:W-:-:S05]  /*2a90*/  IMAD.SHL.U32 R0, R3, 0x100000, RZ ;  /* 0x0010000003007824 */ /* 0x000fca00078e00ff */
[----:B------:R-:W-:-:S07]  /*2aa0*/  LOP3.LUT R0, R5, R0, R6, 0xfe, !PT ;  /* 0x0000000005007212 */ /* 0x000fce00078efe06 */
.L_x_14026:
[----:B------:R-:W-:Y:S05]  /*2ab0*/  BSYNC B0 ;  /* 0x0000000000007941 */ /* 0x000fea0003800000 */
.L_x_14025:
[----:B------:R-:W-:-:S04]  /*2ac0*/  FMUL.FTZ R0, R0, 1 ;  /* 0x3f80000000007820 */ /* 0x000fc80000410000 */
[----:B------:R3:W0:Y:S01]  /*2ad0*/  F2F.F64.F32 R16, R0 ;  /* 0x0000000000107310 */ /* 0x0006220000201800 */
[----:B------:R-:W-:Y:S05]  /*2ae0*/  BRA `(.L_x_14010) ;  /* 0x0000000400187947 */ /* 0x000fea0003800000 */
.L_x_14023:
        /* <DEDUP_REMOVED lines=21> */
.L_x_14032:
[----:B------:R-:W-:Y:S05]  /*2c40*/  BSYNC B1 ;  /* 0x0000000000017941 */ /* 0x000fea0003800000 */
.L_x_14031:
[----:B------:R-:W-:Y:S01]  /*2c50*/  LEA R5, R0, 0x37800000, 0x17 ;  /* 0x3780000000057811 */ /* 0x000fe200078eb8ff */
[----:B------:R-:W-:-:S05]  /*2c60*/  IMAD.SHL.U32 R0, R3, 0x200000, RZ ;  /* 0x0020000003007824 */ /* 0x000fca00078e00ff */
[----:B------:R-:W-:-:S07]  /*2c70*/  LOP3.LUT R0, R5, R0, R6, 0xfe, !PT ;  /* 0x0000000005007212 */ /* 0x000fce00078efe06 */
.L_x_14030:
[----:B------:R-:W-:Y:S05]  /*2c80*/  BSYNC B0 ;  /* 0x0000000000007941 */ /* 0x000fea0003800000 */
.L_x_14029:
[----:B------:R-:W-:-:S04]  /*2c90*/  FMUL.FTZ R0, R0, 1 ;  /* 0x3f80000000007820 */ /* 0x000fc80000410000 */
[----:B------:R0:W1:Y:S01]  /*2ca0*/  F2F.F64.F32 R16, R0 ;  /* 0x0000000000107310 */ /* 0x0000620000201800 */
[----:B------:R-:W-:Y:S05]  /*2cb0*/  BRA `(.L_x_14010) ;  /* 0x0000000000a47947 */ /* 0x000fea0003800000 */
.L_x_14022:
        /* <DEDUP_REMOVED lines=14> */
.L_x_14036:
[----:B------:R-:W-:Y:S05]  /*2da0*/  BSYNC B0 ;  /* 0x0000000000007941 */ /* 0x000fea0003800000 */
.L_x_14035:
[----:B------:R-:W-:-:S04]  /*2db0*/  FMUL.FTZ R0, R0, 1 ;  /* 0x3f80000000007820 */ /* 0x000fc80000410000 */
[----:B------:R0:W1:Y:S01]  /*2dc0*/  F2F.F64.F32 R16, R0 ;  /* 0x0000000000107310 */ /* 0x0000620000201800 */
[----:B------:R-:W-:Y:S05]  /*2dd0*/  BRA `(.L_x_14010) ;  /* 0x00000000005c7947 */ /* 0x000fea0003800000 */
.L_x_14009:
        /* <DEDUP_REMOVED lines=16> */
.L_x_14037:
[----:B------:R-:W-:Y:S01]  /*2ee0*/  CS2R R16, SRZ ;  /* 0x0000000000107805 */ /* 0x000fe2000001ff00 */
[----:B------:R-:W-:Y:S06]  /*2ef0*/  BRA `(.L_x_14010) ;  /* 0x0000000000147947 */ /* 0x000fec0003800000 */
.L_x_14034:
[----:B------:R-:W3:Y:S02]  /*2f00*/  LDG.E.64 R16, desc[UR36][R4.64] ;  /* 0x0000002404107981 */ /* 0x000ee4000c1e1b00 */
[----:B---3--:R-:W0:Y:S01]  /*2f10*/  I2F.F64.U64 R16, R16 ;  /* 0x0000001000107312 */ /* 0x008e220000301800 */
[----:B------:R-:W-:Y:S05]  /*2f20*/  BRA `(.L_x_14010) ;  /* 0x0000000000087947 */ /* 0x000fea0003800000 */
.L_x_14033:
[----:B------:R-:W3:Y:S02]  /*2f30*/  LDG.E R4, desc[UR36][R4.64] ;  /* 0x0000002404047981 */ /* 0x000ee4000c1e1900 */
[----:B---3--:R0:W1:Y:S02]  /*2f40*/  I2F.F64.U32 R16, R4 ;  /* 0x0000000400107312 */ /* 0x0080640000201800 */
.L_x_14010:
[----:B------:R-:W-:-:S07]  /*2f50*/  VIADD R23, R23, 0x80 ;  /* 0x0000008017177836 */ /* 0x000fce0000000000 */
.L_x_14004:
[----:B------:R-:W-:Y:S05]  /*2f60*/  BSYNC B6 ;  /* 0x0000000000067941 */ /* 0x000fea0003800000 */
.L_x_14003:
[----:B------:R-:W-:Y:S01]  /*2f70*/  ISETP.GE.AND P0, PT, R23, R2, PT ;  /* 0x000000021700720c */ /* 0x000fe20003f06270 */
[----:B------:R-:W-:-:S12]  /*2f80*/  BSSY B6, `(.L_x_14038) ;  /* 0x00000f4000067945 */ /* 0x000fd80003800000 */
[----:B------:R-:W-:Y:S05]  /*2f90*/  @P0 BRA `(.L_x_14039) ;  /* 0x0000000c00c80947 */ /* 0x000fea0003800000 */
[----:B01----:R-:W0:Y:S01]  /*2fa0*/  LDC.64 R4, c[0x0][0x230] ;  /* 0x00008c00ff047b82 */ /* 0x003e220000000a00 */
[----:B---3--:R-:W-:Y:S01]  /*2fb0*/  PRMT R0, R22, 0x9910, RZ ;  /* 0x0000991016007816 */ /* 0x008fe200000000ff */
        /* <DEDUP_REMOVED lines=18> */
.L_x_14043:
[----:B------:R-:W3:Y:S02]  /*30e0*/  LDG.E.U8 R4, desc[UR36][R4.64] ;  /* 0x0000002404047981 */ /* 0x000ee4000c1e1100 */
[----:B---3--:R0:W1:Y:S01]  /*30f0*/  I2F.F64.U16 R18, R4 ;  /* 0x0000000400127312 */ /* 0x0080620000101800 */
[----:B------:R-:W-:Y:S05]  /*3100*/  BRA `(.L_x_14039) ;  /* 0x0000000c006c7947 */ /* 0x000fea0003800000 */
.L_x_14042:
        /* <DEDUP_REMOVED lines=9> */
.L_x_14046:
[----:B------:R-:W3:Y:S02]  /*31a0*/  LDG.E R4, desc[UR36][R4.64] ;  /* 0x0000002404047981 */ /* 0x000ee4000c1e1900 */
[----:B---3--:R0:W1:Y:S01]  /*31b0*/  I2F.F64 R18, R4 ;  /* 0x0000000400127312 */ /* 0x0080620000201c00 */
[----:B------:R-:W-:Y:S05]  /*31c0*/  BRA `(.L_x_14039) ;  /* 0x0000000c003c7947 */ /* 0x000fea0003800000 */
.L_x_14045:
[----:B------:R-:W3:Y:S02]  /*31d0*/  LDG.E.U16 R4, desc[UR36][R4.64] ;  /* 0x0000002404047981 */ /* 0x000ee4000c1e1500 */
[----:B---3--:R0:W1:Y:S01]  /*31e0*/  I2F.F64.S16 R18, R4 ;  /* 0x0000000400127312 */ /* 0x0080620000101c00 */
[----:B------:R-:W-:Y:S05]  /*31f0*/  BRA `(.L_x_14039) ;  /* 0x0000000c00307947 */ /* 0x000fea0003800000 */
.L_x_14041:
        /* <DEDUP_REMOVED lines=10> */
.L_x_14048:
[----:B------:R-:W3:Y:S02]  /*32a0*/  LDG.E.U16 R0, desc[UR36][R4.64] ;  /* 0x0000002404007981 */ /* 0x000ee4000c1e1500 */
[----:B---3--:R-:W-:-:S05]  /*32b0*/  HADD2.F32 R0, -RZ, R0.H0_H0 ;  /* 0x20000000ff007230 */ /* 0x008fca0000004100 */
[----:B------:R-:W-:-:S04]  /*32c0*/  FMUL.FTZ R0, R0, 1 ;  /* 0x3f80000000007820 */ /* 0x000fc80000410000 */
[----:B------:R0:W1:Y:S01]  /*32d0*/  F2F.F64.F32 R18, R0 ;  /* 0x0000000000127310 */ /* 0x0000620000201800 */
[----:B------:R-:W-:Y:S05]  /*32e0*/  BRA `(.L_x_14039) ;  /* 0x0000000800f47947 */ /* 0x000fea0003800000 */
.L_x_14047:
        /* <DEDUP_REMOVED lines=10> */
.L_x_14050:
[----:B------:R-:W3:Y:S02]  /*3390*/  LDG.E.U16 R4, desc[UR36][R4.64] ;  /* 0x0000002404047981 */ /* 0x000ee4000c1e1500 */
[----:B---3--:R-:W-:-:S05]  /*33a0*/  HADD2.F32 R0, -RZ, R4.H0_H0 ;  /* 0x20000004ff007230 */ /* 0x008fca0000004100 */
[----:B------:R-:W-:-:S04]  /*33b0*/  FMUL.FTZ R0, R0, 1 ;  /* 0x3f80000000007820 */ /* 0x000fc80000410000 */
[----:B------:R0:W1:Y:S01]  /*33c0*/  F2F.F64.F32 R18, R0 ;  /* 0x0000000000127310 */ /* 0x0000620000201800 */
[----:B------:R-:W-:Y:S05]  /*33d0*/  BRA `(.L_x_14039) ;  /* 0x0000000800b87947 */ /* 0x000fea0003800000 */
.L_x_14049:
[----:B------:R0:W5:Y:S01]  /*33e0*/  LDG.E.64 R18, desc[UR36][R4.64] ;  /* 0x0000002404127981 */ /* 0x000162000c1e1b00 */
[----:B------:R-:W-:Y:S05]  /*33f0*/  BRA `(.L_x_14039) ;  /* 0x0000000800b07947 */ /* 0x000fea0003800000 */
.L_x_14040:
        /* <DEDUP_REMOVED lines=13> */
.L_x_14053:
[----:B------:R0:W5:Y:S01]  /*34d0*/  LDG.E.64 R18, desc[UR36][R4.64] ;  /* 0x0000002404127981 */ /* 0x000162000c1e1b00 */
[----:B------:R-:W-:Y:S05]  /*34e0*/  BRA `(.L_x_14039) ;  /* 0x0000000800747947 */ /* 0x000fea0003800000 */
.L_x_14052:
        /* <DEDUP_REMOVED lines=28> */
.L_x_14055:
        /* <DEDUP_REMOVED lines=15> */
.L_x_14054:
[----:B------:R-:W3:Y:S02]  /*37a0*/  LDG.E.U16 R0, desc[UR36][R4.64] ;  /* 0x0000002404007981 */ /* 0x000ee4000c1e1500 */
[----:B---3--:R-:W-:-:S04]  /*37b0*/  IMAD.U32 R0, R0, 0x10000, RZ ;  /* 0x0001000000007824 */ /* 0x008fc800078e00ff */
[----:B------:R-:W-:-:S04]  /*37c0*/  FMUL.FTZ R0, R0, 1 ;  /* 0x3f80000000007820 */ /* 0x000fc80000410000 */
[----:B------:R0:W1:Y:S01]  /*37d0*/  F2F.F64.F32 R18, R0 ;  /* 0x0000000000127310 */ /* 0x0000620000201800 */
[----:B------:R-:W-:Y:S05]  /*37e0*/  BRA `(.L_x_14039) ;  /* 0x0000000400b47947 */ /* 0x000fea0003800000 */
.L_x_14051:
        /* <DEDUP_REMOVED lines=11> */
.L_x_14058:
        /* <DEDUP_REMOVED lines=21> */
.L_x_14062:
[----:B------:R-:W-:Y:S05]  /*39f0*/  BSYNC B1 ;  /* 0x0000000000017941 */ /* 0x000fea0003800000 */
.L_x_14061:
[----:B------:R-:W-:Y:S01]  /*3a00*/  LEA R5, R0, 0x3b800000, 0x17 ;  /* 0x3b80000000057811 */ /* 0x000fe200078eb8ff */
[----:B------:R-:W-:-:S05]  /*3a10*/  IMAD.SHL.U32 R0, R3, 0x100000, RZ ;  /* 0x0010000003007824 */ /* 0x000fca00078e00ff */
[----:B------:R-:W-:-:S07]  /*3a20*/  LOP3.LUT R0, R5, R0, R6, 0xfe, !PT ;  /* 0x0000000005007212 */ /* 0x000fce00078efe06 */
.L_x_14060:
[----:B------:R-:W-:Y:S05]  /*3a30*/  BSYNC B0 ;  /* 0x0000000000007941 */ /* 0x000fea0003800000 */
.L_x_14059:
[----:B------:R-:W-:-:S04]  /*3a40*/  FMUL.FTZ R0, R0, 1 ;  /* 0x3f80000000007820 */ /* 0x000fc80000410000 */
[----:B------:R0:W1:Y:S01]  /*3a50*/  F2F.F64.F32 R18, R0 ;  /* 0x0000000000127310 */ /* 0x0000620000201800 */
[----:B------:R-:W-:Y:S05]  /*3a60*/  BRA `(.L_x_14039) ;  /* 0x0000000400147947 */ /* 0x000fea0003800000 */
.L_x_14057:
        /* <DEDUP_REMOVED lines=21> */
.L_x_14066:
[----:B------:R-:W-:Y:S05]  /*3bc0*/  BSYNC B1 ;  /* 0x0000000000017941 */ /* 0x000fea0003800000 */
.L_x_14065:
[----:B------:R-:W-:Y:S01]  /*3bd0*/  LEA R5, R0, 0x37800000, 0x17 ;  /* 0x3780000000057811 */ /* 0x000fe200078eb8ff */
[----:B------:R-:W-:-:S05]  /*3be0*/  IMAD.SHL.U32 R0, R3, 0x200000, RZ ;  /* 0x0020000003007824 */ /* 0x000fca00078e00ff */
[----:B------:R-:W-:-:S07]  /*3bf0*/  LOP3.LUT R0, R5, R0, R6, 0xfe, !PT ;  /* 0x0000000005007212 */ /* 0x000fce00078efe06 */
.L_x_14064:
[----:B------:R-:W-:Y:S05]  /*3c00*/  BSYNC B0 ;  /* 0x0000000000007941 */ /* 0x000fea0003800000 */
.L_x_14063:
[----:B------:R-:W-:-:S04]  /*3c10*/  FMUL.FTZ R0, R0, 1 ;  /* 0x3f80000000007820 */ /* 0x000fc80000410000 */
[----:B------:R0:W1:Y:S01]  /*3c20*/  F2F.F64.F32 R18, R0 ;  /* 0x0000000000127310 */ /* 0x0000620000201800 */
[----:B------:R-:W-:Y:S05]  /*3c30*/  BRA `(.L_x_14039) ;  /* 0x0000000000a07947 */ /* 0x000fea0003800000 */
.L_x_14056:
        /* <DEDUP_REMOVED lines=14> */
.L_x_14070:
[----:B------:R-:W-:Y:S05]  /*3d20*/  BSYNC B0 ;  /* 0x0000000000007941 */ /* 0x000fea0003800000 */
.L_x_14069:
[----:B------:R-:W-:-:S04]  /*3d30*/  FMUL.FTZ R0, R0, 1 ;  /* 0x3f80000000007820 */ /* 0x000fc80000410000 */
[----:B------:R0:W1:Y:S01]  /*3d40*/  F2F.F64.F32 R18, R0 ;  /* 0x0000000000127310 */ /* 0x0000620000201800 */
[----:B------:R-:W-:Y:S05]  /*3d50*/  BRA `(.L_x_14039) ;  /* 0x0000000000587947 */ /* 0x000fea0003800000 */
.L_x_14044:
        /* <DEDUP_REMOVED lines=16> */
.L_x_14071:
[----:B------:R-:W-:Y:S05]  /*3e60*/  BRA `(.L_x_14039) ;  /* 0x0000000000147947 */ /* 0x000fea0003800000 */
.L_x_14068:
[----:B------:R-:W3:Y:S02]  /*3e70*/  LDG.E.64 R18, desc[UR36][R4.64] ;  /* 0x0000002404127981 */ /* 0x000ee4000c1e1b00 */
[----:B---3--:R-:W0:Y:S01]  /*3e80*/  I2F.F64.U64 R18, R18 ;  /* 0x0000001200127312 */ /* 0x008e220000301800 */
[----:B------:R-:W-:Y:S05]  /*3e90*/  BRA `(.L_x_14039) ;  /* 0x0000000000087947 */ /* 0x000fea0003800000 */
.L_x_14067:
[----:B------:R-:W3:Y:S02]  /*3ea0*/  LDG.E R4, desc[UR36][R4.64] ;  /* 0x0000002404047981 */ /* 0x000ee4000c1e1900 */
[----:B---3--:R0:W1:Y:S02]  /*3eb0*/  I2F.F64.U32 R18, R4 ;  /* 0x0000000400127312 */ /* 0x0080640000201800 */
.L_x_14039:
[----:B------:R-:W-:Y:S05]  /*3ec0*/  BSYNC B6 ;  /* 0x0000000000067941 */ /* 0x000fea0003800000 */
.L_x_14038:
[----:B------:R-:W2:Y:S01]  /*3ed0*/  S2R R3, SR_TID.X ;  /* 0x0000000000037919 */ /* 0x000ea20000002100 */
[----:B------:R-:W-:Y:S01]  /*3ee0*/  BSSY B0, `(.L_x_14072) ;  /* 0x0000101000007945 */ /* 0x000fe20003800000 */
[----:B--2---:R-:W-:-:S13]  /*3ef0*/  ISETP.GE.AND P1, PT, R3, R2, PT ;  /* 0x000000020300720c */ /* 0x004fda0003f26270 */
[----:B------:R-:W-:Y:S05]  /*3f00*/  @P1 BRA `(.L_x_14073) ;  /* 0x0000000c00f81947 */ /* 0x000fea0003800000 */
[----:B0-----:R-:W0:Y:S01]  /*3f10*/  LDC.64 R6, c[0x0][0x220] ;  /* 0x00008800ff067b82 */ /* 0x001e220000000a00 */
[----:B-1--45:R-:W-:Y:S01]  /*3f20*/  LOP3.LUT R9, R29, 0x7fffffff, RZ, 0xc0, !PT ;  /* 0x7fffffff1d097812 */ /* 0x032fe200078ec0ff */
        /* <DEDUP_REMOVED lines=34> */
.L_x_14078:
        /* <DEDUP_REMOVED lines=12> */
.L_x_14077:
[----:B------:R-:W-:-:S07]  /*4210*/  IMAD.MOV.U32 R10, RZ, RZ, R12 ;  /* 0x000000ffff0a7224 */ /* 0x000fce00078e000c */
.L_x_14076:
[----:B------:R-:W-:Y:S05]  /*4220*/  BSYNC B1 ;  /* 0x0000000000017941 */ /* 0x000fea0003800000 */
.L_x_14075:
        /* <DEDUP_REMOVED lines=13> */
.L_x_14084:
        /* <DEDUP_REMOVED lines=33> */
.L_x_14083:
[----:B------:R-:W-:-:S07]  /*4510*/  IMAD.MOV.U32 R10, RZ, RZ, R12 ;  /* 0x000000ffff0a7224 */ /* 0x000fce00078e000c */
.L_x_14082:
[----:B------:R-:W-:Y:S05]  /*4520*/  BSYNC B2 ;  /* 0x0000000000027941 */ /* 0x000fea0003800000 */
.L_x_14081:
[----:B------:R-:W-:-:S13]  /*4530*/  ISETP.GE.U32.AND P0, PT, R11, 0xc, PT ;  /* 0x0000000c0b00780c */ /* 0x000fda0003f06070 */
[----:B------:R-:W-:Y:S05]  /*4540*/  @!P0 BRA `(.L_x_14080) ;  /* 0x0000000400dc8947 */ /* 0x000fea0003800000 */
[----:B------:R-:W-:Y:S01]  /*4550*/  BSSY B2, `(.L_x_14085) ;  /* 0x0000075000027945 */ /* 0x000fe20003800000 */
[----:B------:R-:W-:-:S07]  /*4560*/  VIADD R9, R9, 0x10 ;  /* 0x0000001009097836 */ /* 0x000fce0000000000 */
.L_x_14086:
        /* <DEDUP_REMOVED lines=116> */
.L_x_14085:
[----:B------:R-:W-:-:S07]  /*4cb0*/  IMAD.MOV.U32 R13, RZ, RZ, R11 ;  /* 0x000000ffff0d7224 */ /* 0x000fce00078e000b */
.L_x_14080:
[----:B------:R-:W-:Y:S05]  /*4cc0*/  BSYNC B1 ;  /* 0x0000000000017941 */ /* 0x000fea0003800000 */
.L_x_14079:
        /* <DEDUP_REMOVED lines=20> */
.L_x_14088:
[----:B------:R-:W-:Y:S05]  /*4e10*/  BSYNC B1 ;  /* 0x0000000000017941 */ /* 0x000fea0003800000 */
.L_x_14087:
[----:B------:R-:W-:Y:S02]  /*4e20*/  IMAD.MOV.U32 R5, RZ, RZ, R9 ;  /* 0x000000ffff057224 */ /* 0x000fe400078e0009 */
[----:B------:R-:W-:-:S03]  /*4e30*/  IMAD.MOV.U32 R4, RZ, RZ, R6 ;  /* 0x000000ffff047224 */ /* 0x000fc600078e0006 */
[----:B------:R-:W-:Y:S01]  /*4e40*/  LOP3.LUT R5, R5, 0x80000000, R29, 0xb8, !PT ;  /* 0x8000000005057812 */ /* 0x000fe200078eb81d */
[----:B------:R-:W-:Y:S06]  /*4e50*/  BRA `(.L_x_14073) ;  /* 0x0000000000247947 */ /* 0x000fec0003800000 */
.L_x_14074:
[----:B------:R-:W-:-:S06]  /*4e60*/  DSETP.GTU.AND P0, PT, R6, +INF , PT ;  /* 0x7ff000000600742a */ /* 0x000fcc0003f0c000 */
[----:B------:R-:W-:-:S14]  /*4e70*/  DSETP.LE.AND P0, PT, R8, +INF , !P0 ;  /* 0x7ff000000800742a */ /* 0x000fdc0004703000 */
[----:B------:R-:W0:Y:S01]  /*4e80*/  @!P0 LDC.64 R4, c[0x0][0x220] ;  /* 0x00008800ff048b82 */ /* 0x000e220000000a00 */
[----:B------:R-:W-:-:S06]  /*4e90*/  @P0 DSETP.NEU.AND P2, PT, R8, +INF , PT ;  /* 0x7ff000000800042a */ /* 0x000fcc0003f4d000 */
[----:B---3--:R-:W-:Y:S02]  /*4ea0*/  @P0 FSEL R0, R28, RZ, P2 ;  /* 0x000000ff1c000208 */ /* 0x008fe40001000000 */
[----:B------:R-:W-:Y:S01]  /*4eb0*/  @P0 FSEL R7, R29, -QNAN , P2 ;  /* 0xfff800001d070808 */ /* 0x000fe20001000000 */
[----:B0-----:R-:W-:-:S06]  /*4ec0*/  @!P0 DADD R4, R28, R4 ;  /* 0x000000001c048229 */ /* 0x001fcc0000000004 */
[----:B------:R-:W-:Y:S02]  /*4ed0*/  @P0 IMAD.MOV.U32 R4, RZ, RZ, R0 ;  /* 0x000000ffff040224 */ /* 0x000fe400078e0000 */
[----:B------:R-:W-:-:S07]  /*4ee0*/  @P0 IMAD.MOV.U32 R5, RZ, RZ, R7 ;  /* 0x000000ffff050224 */ /* 0x000fce00078e0007 */
.L_x_14073:
[----:B------:R-:W-:Y:S05]  /*4ef0*/  BSYNC B0 ;  /* 0x0000000000007941 */ /* 0x000fea0003800000 */
.L_x_14072:
[----:B------:R-:W-:Y:S01]  /*4f00*/  VIADD R22, R3, 0x80 ;  /* 0x0000008003167836 */ /* 0x000fe20000000000 */
[----:B------:R-:W-:Y:S04]  /*4f10*/  BSSY B0, `(.L_x_14089) ;  /* 0x00000ff000007945 */ /* 0x000fe80003800000 */
[----:B------:R-:W-:-:S13]  /*4f20*/  ISETP.GE.AND P0, PT, R22, R2, PT ;  /* 0x000000021600720c */ /* 0x000fda0003f06270 */
[----:B------:R-:W-:Y:S05]  /*4f30*/  @P0 BRA `(.L_x_14090) ;  /* 0x0000000c00f00947 */ /* 0x000fea0003800000 */
[----:B0-----:R-:W0:Y:S01]  /*4f40*/  LDC.64 R6, c[0x0][0x220] ;  /* 0x00008800ff067b82 */ /* 0x001e220000000a00 */
[----:B-1---5:R-:W-:Y:S01]  /*4f50*/  LOP3.LUT R9, R25, 0x7fffffff, RZ, 0xc0, !PT ;  /* 0x7fffffff19097812 */ /* 0x022fe200078ec0ff */
[----:B------:R-:W-:Y:S01]  /*4f60*/  IMAD.MOV.U32 R8, RZ, RZ, R24 ;  /* 0x000000ffff087224 */ /* 0x000fe200078e0018 */
[----:B0-----:R-:W-:-:S04]  /*4f70*/  LOP3.LUT R7, R7, 0x7fffffff, RZ, 0xc0, !PT ;  /* 0x7fffffff07077812 */ /* 0x001fc800078ec0ff */
[----:B------:R-:W-:-:S04]  /*4f80*/  ISETP.GT.U32.AND P0, PT, R7, 0x7fefffff, PT ;  /* 0x7fefffff0700780c */ /* 0x000fc80003f04070 */
[----:B------:R-:W-:-:S13]  /*4f90*/  ISETP.GT.U32.OR P0, PT, R9, 0x7fefffff, P0 ;  /* 0x7fefffff0900780c */ /* 0x000fda0000704470 */
[----:B------:R-:W-:Y:S05]  /*4fa0*/  @P0 BRA `(.L_x_14091) ;  /* 0x0000000c00b00947 */ /* 0x000fea0003800000 */
[----:B------:R-:W-:Y:S01]  /*4fb0*/  DSETP.NEU.AND P0, PT, R6, RZ, PT ;  /* 0x000000ff0600722a */ /* 0x000fe20003f0d000 */
[----:B----4-:R-:W-:Y:S02]  /*4fc0*/  IMAD.MOV.U32 R28, RZ, RZ, 0x0 ;  /* 0x00000000ff1c7424 */ /* 0x010fe400078e00ff */
        /* <DEDUP_REMOVED lines=18> */
[----:B------:R-:W-:-:S02]  /*50f0*/  LOP3.LUT R12, R7, 0xfffff, RZ, 0xc0, !PT ;  /* 0x000fffff070c7812 */ /* 0x000fc400078ec0ff */
[----:B------:R-:W-:Y:S01]  /*5100*/  LOP3.LUT R9, R9, 0x100000, RZ, 0xfc, !PT ;  /* 0x0010000009097812 */ /* 0x000fe200078efcff */
[----:B------:R-:W-:Y:S01]  /*5110*/  IMAD.IADD R13, R10, 0x1, R11 ;  /* 0x000000010a0d7824 */ /* 0x000fe200078e020b */
[----:B------:R-:W-:Y:S01]  /*5120*/  LOP3.LUT R12, R12, 0x100000, RZ, 0xfc, !PT ;  /* 0x001000000c0c7812 */ /* 0x000fe200078efcff */
[----:B------:R-:W-:-:S03]  /*5130*/  IMAD.IADD R11, R11, 0x1, -R0 ;  /* 0x000000010b0b7824 */ /* 0x000fc600078e0a00 */
[----:B------:R-:W-:-:S04]  /*5140*/  IADD3 R10, R13, 0x2, -R0 ;  /* 0x000000020d0a7810 */ /* 0x000fc80007ffe800 */
[----:B------:R-:W-:-:S13]  /*5150*/  LOP3.LUT P0, R10, R10, 0x3, RZ, 0xc0, !PT ;  /* 0x000000030a0a7812 */ /* 0x000fda000780c0ff */
[----:B------:R-:W-:Y:S05]  /*5160*/  @!P0 BRA `(.L_x_14093) ;  /* 0x0000000000388947 */ /* 0x000fea0003800000 */
[----:B------:R-:W-:Y:S01]  /*5170*/  BSSY B2, `(.L_x_14094) ;  /* 0x000000c000027945 */ /* 0x000fe20003800000 */
.L_x_14095:
        /* <DEDUP_REMOVED lines=12> */
.L_x_14094:
[----:B------:R-:W-:-:S07]  /*5240*/  IMAD.MOV.U32 R10, RZ, RZ, R14 ;  /* 0x000000ffff0a7224 */ /* 0x000fce00078e000e */
.L_x_14093:
[----:B------:R-:W-:Y:S05]  /*5250*/  BSYNC B1 ;  /* 0x0000000000017941 */ /* 0x000fea0003800000 */
.L_x_14092:
        /* <DEDUP_REMOVED lines=13> */
.L_x_14101:
        /* <DEDUP_REMOVED lines=33> */
.L_x_14100:
[----:B------:R-:W-:-:S07]  /*5540*/  IMAD.MOV.U32 R10, RZ, RZ, R14 ;  /* 0x000000ffff0a7224 */ /* 0x000fce00078e000e */
.L_x_14099:
[----:B------:R-:W-:Y:S05]  /*5550*/  BSYNC B2 ;  /* 0x0000000000027941 */ /* 0x000fea0003800000 */
.L_x_14098:
[----:B------:R-:W-:-:S13]  /*5560*/  ISETP.GE.U32.AND P0, PT, R13, 0xc, PT ;  /* 0x0000000c0d00780c */ /* 0x000fda0003f06070 */
[----:B------:R-:W-:Y:S05]  /*5570*/  @!P0 BRA `(.L_x_14097) ;  /* 0x0000000400e08947 */ /* 0x000fea0003800000 */
[----:B------:R-:W-:Y:S01]  /*5580*/  BSSY B2, `(.L_x_14102) ;  /* 0x0000075000027945 */ /* 0x000fe20003800000 */
[----:B------:R-:W-:-:S07]  /*5590*/  VIADD R10, R11, 0x10 ;  /* 0x000000100b0a7836 */ /* 0x000fce0000000000 */
.L_x_14103:
        /* <DEDUP_REMOVED lines=116> */
.L_x_14102:
[----:B------:R-:W-:Y:S02]  /*5ce0*/  IMAD.MOV.U32 R10, RZ, RZ, R11 ;  /* 0x000000ffff0a7224 */ /* 0x000fe400078e000b */
[----:B------:R-:W-:-:S07]  /*5cf0*/  IMAD.MOV.U32 R15, RZ, RZ, R14 ;  /* 0x000000ffff0f7224 */ /* 0x000fce00078e000e */
.L_x_14097:
[----:B------:R-:W-:Y:S05]  /*5d00*/  BSYNC B1 ;  /* 0x0000000000017941 */ /* 0x000fea0003800000 */
.L_x_14096:
        /* <DEDUP_REMOVED lines=19> */
.L_x_14105:
[----:B------:R-:W-:Y:S05]  /*5e40*/  BSYNC B1 ;  /* 0x0000000000017941 */ /* 0x000fea0003800000 */
.L_x_14104:
[----:B------:R-:W-:Y:S01]  /*5e50*/  LOP3.LUT R29, R29, 0x80000000, R25, 0xb8, !PT ;  /* 0x800000001d1d7812 */ /* 0x000fe200078eb819 */
[----:B------:R-:W-:Y:S06]  /*5e60*/  BRA `(.L_x_14090) ;  /* 0x0000000000247947 */ /* 0x000fec0003800000 */
.L_x_14091:
[----:B------:R-:W-:-:S06]  /*5e70*/  DSETP.GTU.AND P0, PT, R6, +INF , PT ;  /* 0x7ff000000600742a */ /* 0x000fcc0003f0c000 */
[----:B------:R-:W-:-:S14]  /*5e80*/  DSETP.LE.AND P0, PT, R8, +INF , !P0 ;  /* 0x7ff000000800742a */ /* 0x000fdc0004703000 */
[----:B----4-:R-:W0:Y:S01]  /*5e90*/  @!P0 LDC.64 R28, c[0x0][0x220] ;  /* 0x00008800ff1c8b82 */ /* 0x010e220000000a00 */
[----:B------:R-:W-:-:S06]  /*5ea0*/  @P0 DSETP.NEU.AND P2, PT, R8, +INF , PT ;  /* 0x7ff000000800042a */ /* 0x000fcc0003f4d000 */
[----:B---3--:R-:W-:Y:S02]  /*5eb0*/  @P0 FSEL R0, R24, RZ, P2 ;  /* 0x000000ff18000208 */ /* 0x008fe40001000000 */
[----:B------:R-:W-:Y:S01]  /*5ec0*/  @P0 FSEL R7, R25, -QNAN , P2 ;  /* 0xfff8000019070808 */ /* 0x000fe20001000000 */
[----:B0-----:R-:W-:-:S06]  /*5ed0*/  @!P0 DADD R28, R24, R28 ;  /* 0x00000000181c8229 */ /* 0x001fcc000000001c */
[----:B------:R-:W-:Y:S02]  /*5ee0*/  @P0 IMAD.MOV.U32 R28, RZ, RZ, R0 ;  /* 0x000000ffff1c0224 */ /* 0x000fe400078e0000 */
[----:B------:R-:W-:-:S07]  /*5ef0*/  @P0 IMAD.MOV.U32 R29, RZ, RZ, R7 ;  /* 0x000000ffff1d0224 */ /* 0x000fce00078e0007 */
.L_x_14090:
[----:B------:R-:W-:Y:S05]  /*5f00*/  BSYNC B0 ;  /* 0x0000000000007941 */ /* 0x000fea0003800000 */
.L_x_14089:
[----:B0-----:R-:W-:Y:S01]  /*5f10*/  VIADD R7, R3, 0x100 ;  /* 0x0000010003077836 */ /* 0x001fe20000000000 */
[----:B------:R-:W-:Y:S04]  /*5f20*/  BSSY B0, `(.L_x_14106) ;  /* 0x00000ff000007945 */ /* 0x000fe80003800000 */
[----:B------:R-:W-:-:S13]  /*5f30*/  ISETP.GE.AND P0, PT, R7, R2, PT ;  /* 0x000000020700720c */ /* 0x000fda0003f06270 */
[----:B------:R-:W-:Y:S05]  /*5f40*/  @P0 BRA `(.L_x_14107) ;  /* 0x0000000c00f00947 */ /* 0x000fea0003800000 */
[----:B------:R-:W0:Y:S01]  /*5f50*/  LDC.64 R6, c[0x0][0x220] ;  /* 0x00008800ff067b82 */ /* 0x000e220000000a00 */
[----:B-1---5:R-:W-:Y:S01]  /*5f60*/  LOP3.LUT R9, R17, 0x7fffffff, RZ, 0xc0, !PT ;  /* 0x7fffffff11097812 */ /* 0x022fe200078ec0ff */
        /* <DEDUP_REMOVED lines=34> */
.L_x_14112:
        /* <DEDUP_REMOVED lines=12> */
.L_x_14111:
[----:B------:R-:W-:-:S07]  /*6250*/  IMAD.MOV.U32 R10, RZ, RZ, R14 ;  /* 0x000000ffff0a7224 */ /* 0x000fce00078e000e */
.L_x_14110:
[----:B------:R-:W-:Y:S05]  /*6260*/  BSYNC B1 ;  /* 0x0000000000017941 */ /* 0x000fea0003800000 */
.L_x_14109:
        /* <DEDUP_REMOVED lines=13> */
.L_x_14118:
        /* <DEDUP_REMOVED lines=33> */
.L_x_14117:
[----:B------:R-:W-:-:S07]  /*6550*/  IMAD.MOV.U32 R10, RZ, RZ, R14 ;  /* 0x000000ffff0a7224 */ /* 0x000fce00078e000e */
.L_x_14116:
[----:B------:R-:W-:Y:S05]  /*6560*/  BSYNC B2 ;  /* 0x0000000000027941 */ /* 0x000fea0003800000 */
.L_x_14115:
[----:B------:R-:W-:-:S13]  /*6570*/  ISETP.GE.U32.AND P0, PT, R13, 0xc, PT ;  /* 0x0000000c0d00780c */ /* 0x000fda0003f06070 */
[----:B------:R-:W-:Y:S05]  /*6580*/  @!P0 BRA `(.L_x_14114) ;  /* 0x0000000400e08947 */ /* 0x000fea0003800000 */
[----:B------:R-:W-:Y:S01]  /*6590*/  BSSY B2, `(.L_x_14119) ;  /* 0x0000075000027945 */ /* 0x000fe20003800000 */
[----:B------:R-:W-:-:S07]  /*65a0*/  VIADD R10, R11, 0x10 ;  /* 0x000000100b0a7836 */ /* 0x000fce0000000000 */
.L_x_14120:
        /* <DEDUP_REMOVED lines=116> */
.L_x_14119:
[----:B------:R-:W-:Y:S02]  /*6cf0*/  IMAD.MOV.U32 R10, RZ, RZ, R11 ;  /* 0x000000ffff0a7224 */ /* 0x000fe400078e000b */
[----:B------:R-:W-:-:S07]  /*6d00*/  IMAD.MOV.U32 R15, RZ, RZ, R14 ;  /* 0x000000ffff0f7224 */ /* 0x000fce00078e000e */
.L_x_14114:
[----:B------:R-:W-:Y:S05]  /*6d10*/  BSYNC B1 ;  /* 0x0000000000017941 */ /* 0x000fea0003800000 */
.L_x_14113:
        /* <DEDUP_REMOVED lines=19> */
.L_x_14122:
[----:B------:R-:W-:Y:S05]  /*6e50*/  BSYNC B1 ;  /* 0x0000000000017941 */ /* 0x000fea0003800000 */
.L_x_14121:
[----:B------:R-:W-:Y:S01]  /*6e60*/  LOP3.LUT R25, R25, 0x80000000, R17, 0xb8, !PT ;  /* 0x8000000019197812 */ /* 0x000fe200078eb811 */
[----:B------:R-:W-:Y:S06]  /*6e70*/  BRA `(.L_x_14107) ;  /* 0x0000000000247947 */ /* 0x000fec0003800000 */
.L_x_14108:
        /* <DEDUP_REMOVED lines=9> */
.L_x_14107:
[----:B------:R-:W-:Y:S05]  /*6f10*/  BSYNC B0 ;  /* 0x0000000000007941 */ /* 0x000fea0003800000 */
.L_x_14106:
[----:B------:R-:W-:Y:S01]  /*6f20*/  VIADD R7, R3, 0x180 ;  /* 0x0000018003077836 */ /* 0x000fe20000000000 */
        /* <DEDUP_REMOVED lines=39> */
.L_x_14129:
        /* <DEDUP_REMOVED lines=12> */
.L_x_14128:
[----:B------:R-:W-:-:S07]  /*7260*/  IMAD.MOV.U32 R10, RZ, RZ, R12 ;  /* 0x000000ffff0a7224 */ /* 0x000fce00078e000c */
.L_x_14127:
[----:B------:R-:W-:Y:S05]  /*7270*/  BSYNC B1 ;  /* 0x0000000000017941 */ /* 0x000fea0003800000 */
.L_x_14126:
        /* <DEDUP_REMOVED lines=13> */
.L_x_14135:
        /* <DEDUP_REMOVED lines=33> */
.L_x_14134:
[----:B------:R-:W-:-:S07]  /*7560*/  IMAD.MOV.U32 R10, RZ, RZ, R13 ;  /* 0x000000ffff0a7224 */ /* 0x000fce00078e000d */
.L_x_14133:
[----:B------:R-:W-:Y:S05]  /*7570*/  BSYNC B2 ;  /* 0x0000000000027941 */ /* 0x000fea0003800000 */
.L_x_14132:
[----:B------:R-:W-:-:S13]  /*7580*/  ISETP.GE.U32.AND P0, PT, R12, 0xc, PT ;  /* 0x0000000c0c00780c */ /* 0x000fda0003f06070 */
[----:B------:R-:W-:Y:S05]  /*7590*/  @!P0 BRA `(.L_x_14131) ;  /* 0x0000000400e08947 */ /* 0x000fea0003800000 */
[----:B------:R-:W-:Y:S01]  /*75a0*/  BSSY B2, `(.L_x_14136) ;  /* 0x0000075000027945 */ /* 0x000fe20003800000 */
[----:B------:R-:W-:-:S07]  /*75b0*/  VIADD R10, R11, 0x10 ;  /* 0x000000100b0a7836 */ /* 0x000fce0000000000 */
.L_x_14137:
        /* <DEDUP_REMOVED lines=116> */
.L_x_14136:
[----:B------:R-:W-:Y:S02]  /*7d00*/  IMAD.MOV.U32 R10, RZ, RZ, R11 ;  /* 0x000000ffff0a7224 */ /* 0x000fe400078e000b */
[----:B------:R-:W-:-:S07]  /*7d10*/  IMAD.MOV.U32 R14, RZ, RZ, R12 ;  /* 0x000000ffff0e7224 */ /* 0x000fce00078e000c */
.L_x_14131:
[----:B------:R-:W-:Y:S05]  /*7d20*/  BSYNC B1 ;  /* 0x0000000000017941 */ /* 0x000fea0003800000 */
.L_x_14130:
        /* <DEDUP_REMOVED lines=19> */
.L_x_14139:
[----:B------:R-:W-:Y:S05]  /*7e60*/  BSYNC B1 ;  /* 0x0000000000017941 */ /* 0x000fea0003800000 */
.L_x_14138:
[----:B------:R-:W-:Y:S01]  /*7e70*/  LOP3.LUT R17, R17, 0x80000000, R19, 0xb8, !PT ;  /* 0x8000000011117812 */ /* 0x000fe200078eb813 */
[----:B------:R-:W-:Y:S06]  /*7e80*/  BRA `(.L_x_14124) ;  /* 0x0000000000247947 */ /* 0x000fec0003800000 */
.L_x_14125:
        /* <DEDUP_REMOVED lines=9> */
.L_x_14124:
[----:B------:R-:W-:Y:S05]  /*7f20*/  BSYNC B0 ;  /* 0x0000000000007941 */ /* 0x000fea0003800000 */
.L_x_14123:
[----:B---3--:R-:W0:Y:S01]  /*7f30*/  S2R R0, SR_CTAID.X ;  /* 0x0000000000007919 */ /* 0x008e220000002500 */
[----:B------:R-:W0:Y:S01]  /*7f40*/  LDC R7, c[0x0][0x210] ;  /* 0x00008400ff077b82 */ /* 0x000e220000000800 */
[----:B------:R-:W-:Y:S01]  /*7f50*/  BSSY B6, `(.L_x_14140) ;  /* 0x000012f000067945 */ /* 0x000fe20003800000 */
[----:B-1---5:R-:W-:-:S06]  /*7f60*/  IMAD.MOV.U32 R19, RZ, RZ, R3 ;  /* 0x000000ffff137224 */ /* 0x022fcc00078e0003 */
[----:B------:R-:W1:Y:S01]  /*7f70*/  LDC.U8 R18, c[0x0][0x244] ;  /* 0x00009100ff127b82 */ /* 0x000e620000000000 */
[----:B0-----:R-:W-:Y:S01]  /*7f80*/  IMAD R2, R0, -0x200, R7 ;  /* 0xfffffe0000027824 */ /* 0x001fe200078e0207 */
[----:B------:R-:W-:Y:S06]  /*7f90*/  @P1 BRA `(.L_x_14141) ;  /* 0x0000001000a81947 */ /* 0x000fec0003800000 */
[----:B------:R-:W0:Y:S01]  /*7fa0*/  LDC.64 R8, c[0x0][0x228] ;  /* 0x00008a00ff087b82 */ /* 0x000e220000000a00 */
[----:B------:R-:W-:Y:S01]  /*7fb0*/  IMAD R3, R0, 0x200, R3 ;  /* 0x0000020000037824 */ /* 0x000fe200078e0203 */
[----:B-1----:R-:W-:Y:S01]  /*7fc0*/  PRMT R0, R18, 0x9910, RZ ;  /* 0x0000991012007816 */ /* 0x002fe200000000ff */
        /* <DEDUP_REMOVED lines=18> */
.L_x_14145:
[----:B------:R-:W0:Y:S01]  /*80f0*/  F2I.S64.F64.TRUNC R4, R4 ;  /* 0x0000000400047311 */ /* 0x000e22000030d900 */
[----:B------:R-:W-:Y:S02]  /*8100*/  IMAD.MOV.U32 R19, RZ, RZ, R22 ;  /* 0x000000ffff137224 */ /* 0x000fe400078e0016 */
[----:B0-----:R-:W-:-:S05]  /*8110*/  IMAD.MOV.U32 R3, RZ, RZ, R4 ;  /* 0x000000ffff037224 */ /* 0x001fca00078e0004 */
[----:B------:R0:W-:Y:S01]  /*8120*/  STG.E.U8 desc[UR36][R8.64], R3 ;  /* 0x0000000308007986 */ /* 0x0001e2000c101124 */
[----:B------:R-:W-:Y:S05]  /*8130*/  BRA `(.L_x_14141) ;  /* 0x0000001000407947 */ /* 0x000fea0003800000 */
.L_x_14144:
        /* <DEDUP_REMOVED lines=10> */
.L_x_14148:
[----:B------:R-:W0:Y:S01]  /*81e0*/  F2I.F64.TRUNC R5, R4 ;  /* 0x0000000400057311 */ /* 0x000e22000030d100 */
[----:B------:R-:W-:Y:S01]  /*81f0*/  IMAD.MOV.U32 R19, RZ, RZ, R22 ;  /* 0x000000ffff137224 */ /* 0x000fe200078e0016 */
[----:B0-----:R3:W-:Y:S01]  /*8200*/  STG.E desc[UR36][R8.64], R5 ;  /* 0x0000000508007986 */ /* 0x0017e2000c101924 */
[----:B------:R-:W-:Y:S05]  /*8210*/  BRA `(.L_x_14141) ;  /* 0x0000001000087947 */ /* 0x000fea0003800000 */
.L_x_14147:
[----:B------:R-:W0:Y:S01]  /*8220*/  F2I.F64.TRUNC R5, R4 ;  /* 0x0000000400057311 */ /* 0x000e22000030d100 */
[----:B------:R-:W-:Y:S01]  /*8230*/  IMAD.MOV.U32 R19, RZ, RZ, R22 ;  /* 0x000000ffff137224 */ /* 0x000fe200078e0016 */
[----:B0-----:R0:W-:Y:S01]  /*8240*/  STG.E.U16 desc[UR36][R8.64], R5 ;  /* 0x0000000508007986 */ /* 0x0011e2000c101524 */
[----:B------:R-:W-:Y:S05]  /*8250*/  BRA `(.L_x_14141) ;  /* 0x0000000c00f87947 */ /* 0x000fea0003800000 */
.L_x_14143:
        /* <DEDUP_REMOVED lines=14> */
.L_x_14150:
        /* <DEDUP_REMOVED lines=9> */
.L_x_14149:
        /* <DEDUP_REMOVED lines=15> */
.L_x_14152:
        /* <DEDUP_REMOVED lines=10> */
.L_x_14151:
[----:B------:R0:W-:Y:S01]  /*8560*/  STG.E.64 desc[UR36][R8.64], R4 ;  /* 0x0000000408007986 */ /* 0x0001e2000c101b24 */
[----:B------:R-:W-:Y:S01]  /*8570*/  IMAD.MOV.U32 R19, RZ, RZ, R22 ;  /* 0x000000ffff137224 */ /* 0x000fe200078e0016 */
[----:B------:R-:W-:Y:S06]  /*8580*/  BRA `(.L_x_14141) ;  /* 0x0000000c002c7947 */ /* 0x000fec0003800000 */
.L_x_14142:
        /* <DEDUP_REMOVED lines=13> */
.L_x_14155:
[----:B------:R-:W-:Y:S01]  /*8660*/  CS2R R6, SRZ ;  /* 0x0000000000067805 */ /* 0x000fe2000001ff00 */
[----:B------:R-:W-:-:S04]  /*8670*/  IMAD.MOV.U32 R19, RZ, RZ, R22 ;  /* 0x000000ffff137224 */ /* 0x000fc800078e0016 */
[----:B------:R0:W-:Y:S01]  /*8680*/  STG.E.128 desc[UR36][R8.64], R4 ;  /* 0x0000000408007986 */ /* 0x0001e2000c101d24 */
[----:B------:R-:W-:Y:S05]  /*8690*/  BRA `(.L_x_14141) ;  /* 0x0000000800e87947 */ /* 0x000fea0003800000 */
.L_x_14154:
        /* <DEDUP_REMOVED lines=25> */
.L_x_14159:
[----:B------:R-:W-:Y:S05]  /*8830*/  BSYNC B0 ;  /* 0x0000000000007941 */ /* 0x000fea0003800000 */
.L_x_14158:
[----:B------:R-:W-:Y:S01]  /*8840*/  LOP3.LUT R7, R0, R7, RZ, 0xfc, !PT ;  /* 0x0000000700077212 */ /* 0x000fe200078efcff */
[----:B------:R-:W-:-:S04]  /*8850*/  IMAD.MOV.U32 R19, RZ, RZ, R22 ;  /* 0x000000ffff137224 */ /* 0x000fc800078e0016 */
[----:B------:R0:W-:Y:S01]  /*8860*/  STG.E.U8 desc[UR36][R8.64], R7 ;  /* 0x0000000708007986 */ /* 0x0001e2000c101124 */
[----:B------:R-:W-:Y:S05]  /*8870*/  BRA `(.L_x_14141) ;  /* 0x0000000800707947 */ /* 0x000fea0003800000 */
.L_x_14157:
        /* <DEDUP_REMOVED lines=17> */
.L_x_14161:
[----:B------:R-:W-:Y:S01]  /*8990*/  IMAD.MOV.U32 R0, RZ, RZ, 0x7f ;  /* 0x0000007fff007424 */ /* 0x000fe200078e00ff */
[----:B------:R-:W-:-:S04]  /*89a0*/  ISETP.GT.U32.AND P0, PT, R3, 0x7f800000, PT ;  /* 0x7f8000000300780c */ /* 0x000fc80003f04070 */
[----:B------:R-:W-:-:S09]  /*89b0*/  SEL R0, R0, 0x7c, P0 ;  /* 0x0000007c00007807 */ /* 0x000fd20000000000 */
.L_x_14162:
[----:B------:R-:W-:Y:S05]  /*89c0*/  BSYNC B0 ;  /* 0x0000000000007941 */ /* 0x000fea0003800000 */
.L_x_14160:
[----:B------:R-:W-:Y:S01]  /*89d0*/  LOP3.LUT R3, R7, 0x80000000, RZ, 0xc0, !PT ;  /* 0x8000000007037812 */ /* 0x000fe200078ec0ff */
[----:B------:R-:W-:-:S03]  /*89e0*/  IMAD.MOV.U32 R19, RZ, RZ, R22 ;  /* 0x000000ffff137224 */ /* 0x000fc600078e0016 */
[----:B------:R-:W-:-:S04]  /*89f0*/  SHF.R.U32.HI R3, RZ, 0x18, R3 ;  /* 0x00000018ff037819 */ /* 0x000fc80000011603 */
[----:B------:R-:W-:-:S05]  /*8a00*/  LOP3.LUT R3, R0, R3, RZ, 0xfc, !PT ;  /* 0x0000000300037212 */ /* 0x000fca00078efcff */
[----:B------:R0:W-:Y:S01]  /*8a10*/  STG.E.U8 desc[UR36][R8.64], R3 ;  /* 0x0000000308007986 */ /* 0x0001e2000c101124 */
[----:B------:R-:W-:Y:S05]  /*8a20*/  BRA `(.L_x_14141) ;  /* 0x0000000800047947 */ /* 0x000fea0003800000 */
.L_x_14156:
        /* <DEDUP_REMOVED lines=9> */
.L_x_14153:
        /* <DEDUP_REMOVED lines=12> */
.L_x_14165:
        /* <DEDUP_REMOVED lines=21> */
.L_x_14168:
[----:B------:R-:W-:-:S04]  /*8cd0*/  LOP3.LUT R0, R7, 0x80000000, RZ, 0xc0, !PT ;  /* 0x8000000007007812 */ /* 0x000fc800078ec0ff */
[----:B------:R-:W-:-:S04]  /*8ce0*/  SHF.R.U32.HI R0, RZ, 0x18, R0 ;  /* 0x00000018ff007819 */ /* 0x000fc80000011600 */
[----:B------:R-:W-:-:S07]  /*8cf0*/  LOP3.LUT R0, R3, R0, RZ, 0xfc, !PT ;  /* 0x0000000003007212 */ /* 0x000fce00078efcff */
.L_x_14167:
[----:B------:R-:W-:Y:S05]  /*8d00*/  BSYNC B0 ;  /* 0x0000000000007941 */ /* 0x000fea0003800000 */
.L_x_14166:
[----:B------:R0:W-:Y:S01]  /*8d10*/  STG.E.U8 desc[UR36][R8.64], R0 ;  /* 0x0000000008007986 */ /* 0x0001e2000c101124 */
[----:B------:R-:W-:Y:S01]  /*8d20*/  IMAD.MOV.U32 R19, RZ, RZ, R22 ;  /* 0x000000ffff137224 */ /* 0x000fe200078e0016 */
[----:B------:R-:W-:Y:S06]  /*8d30*/  BRA `(.L_x_14141) ;  /* 0x0000000400407947 */ /* 0x000fec0003800000 */
.L_x_14164:
        /* <DEDUP_REMOVED lines=21> */
.L_x_14171:
[----:B------:R-:W-:-:S04]  /*8e90*/  LOP3.LUT R0, R7, 0x80000000, RZ, 0xc0, !PT ;  /* 0x8000000007007812 */ /* 0x000fc800078ec0ff */
[----:B------:R-:W-:-:S04]  /*8ea0*/  SHF.R.U32.HI R0, RZ, 0x18, R0 ;  /* 0x00000018ff007819 */ /* 0x000fc80000011600 */
[----:B------:R-:W-:-:S07]  /*8eb0*/  LOP3.LUT R0, R3, R0, RZ, 0xfc, !PT ;  /* 0x0000000003007212 */ /* 0x000fce00078efcff */
.L_x_14170:
[----:B------:R-:W-:Y:S05]  /*8ec0*/  BSYNC B0 ;  /* 0x0000000000007941 */ /* 0x000fea0003800000 */
.L_x_14169:
[----:B------:R0:W-:Y:S01]  /*8ed0*/  STG.E.U8 desc[UR36][R8.64], R0 ;  /* 0x0000000008007986 */ /* 0x0001e2000c101124 */
[----:B------:R-:W-:Y:S01]  /*8ee0*/  IMAD.MOV.U32 R19, RZ, RZ, R22 ;  /* 0x000000ffff137224 */ /* 0x000fe200078e0016 */
[----:B------:R-:W-:Y:S06]  /*8ef0*/  BRA `(.L_x_14141) ;  /* 0x0000000000d07947 */ /* 0x000fec0003800000 */
.L_x_14163:
        /* <DEDUP_REMOVED lines=27> */
.L_x_14146:
        /* <DEDUP_REMOVED lines=16> */
.L_x_14174:
[----:B------:R-:W-:Y:S01]  /*91b0*/  IMAD.MOV.U32 R19, RZ, RZ, R22 ;  /* 0x000000ffff137224 */ /* 0x000fe200078e0016 */
[----:B------:R-:W-:Y:S06]  /*91c0*/  BRA `(.L_x_14141) ;  /* 0x00000000001c7947 */ /* 0x000fec0003800000 */
.L_x_14173:
[----:B------:R-:W0:Y:S01]  /*91d0*/  F2I.U64.F64.TRUNC R4, R4 ;  /* 0x0000000400047311 */ /* 0x000e22000030d800 */
[----:B------:R-:W-:Y:S01]  /*91e0*/  IMAD.MOV.U32 R19, RZ, RZ, R22 ;  /* 0x000000ffff137224 */ /* 0x000fe200078e0016 */
[----:B0-----:R0:W-:Y:S01]  /*91f0*/  STG.E.64 desc[UR36][R8.64], R4 ;  /* 0x0000000408007986 */ /* 0x0011e2000c101b24 */
[----:B------:R-:W-:Y:S05]  /*9200*/  BRA `(.L_x_14141) ;  /* 0x00000000000c7947 */ /* 0x000fea0003800000 */
.L_x_14172:
[----:B------:R-:W0:Y:S01]  /*9210*/  F2I.U32.F64.TRUNC R5, R4 ;  /* 0x0000000400057311 */ /* 0x000e22000030d000 */
[----:B------:R-:W-:Y:S01]  /*9220*/  IMAD.MOV.U32 R19, RZ, RZ, R22 ;  /* 0x000000ffff137224 */ /* 0x000fe200078e0016 */
[----:B0-----:R0:W-:Y:S06]  /*9230*/  STG.E desc[UR36][R8.64], R5 ;  /* 0x0000000508007986 */ /* 0x0011ec000c101924 */
.L_x_14141:
[----:B------:R-:W-:Y:S05]  /*9240*/  BSYNC B6 ;  /* 0x0000000000067941 */ /* 0x000fea0003800000 */
.L_x_14140:
[----:B------:R-:W-:Y:S01]  /*9250*/  ISETP.GE.AND P0, PT, R19, R2, PT ;  /* 0x000000021300720c */ /* 0x000fe20003f06270 */
[----:B------:R-:W-:-:S12]  /*9260*/  BSSY B6, `(.L_x_14175) ;  /* 0x0000232000067945 */ /* 0x000fd80003800000 */
[----:B------:R-:W-:Y:S05]  /*9270*/  @P0 BRA `(.L_x_14176) ;  /* 0x0000002000c00947 */ /* 0x000fea0003800000 */
[----:B0-----:R-:W0:Y:S01]  /*9280*/  S2R R0, SR_CTAID.X ;  /* 0x0000000000007919 */ /* 0x001e220000002500 */
[----:B--23--:R-:W2:Y:S01]  /*9290*/  LDC.64 R4, c[0x0][0x228] ;  /* 0x00008a00ff047b82 */ /* 0x00cea20000000a00 */
[----:B-1----:R-:W-:Y:S01]  /*92a0*/  PRMT R6, R18, 0x9910, RZ ;  /* 0x0000991012067816 */ /* 0x002fe200000000ff */
[----:B------:R-:W-:Y:S01]  /*92b0*/  ULDC UR4, c[0x0][0x248] ;  /* 0x0000920000047ab9 */ /* 0x000fe20000000800 */
[----:B0-----:R-:W-:-:S04]  /*92c0*/  IMAD R0, R0, 0x200, R19 ;  /* 0x0000020000007824 */ /* 0x001fc800078e0213 */
[----:B------:R-:W-:Y:S02]  /*92d0*/  IMAD R3, R0, UR4, RZ ;  /* 0x0000000400037c24 */ /* 0x000fe4000f8e02ff */
[----:B------:R-:W-:-:S03]  /*92e0*/  IMAD.MOV.U32 R0, RZ, RZ, R6 ;  /* 0x000000ffff007224 */ /* 0x000fc600078e0006 */
[----:B--2---:R-:W-:Y:S02]  /*92f0*/  IADD3 R4, P0, R3, R4, RZ ;  /* 0x0000000403047210 */ /* 0x004fe40007f1e0ff */
        /* <DEDUP_REMOVED lines=11> */
[----:B----4-:R-:W0:Y:S02]  /*93b0*/  F2I.F64.TRUNC R29, R28 ;  /* 0x0000001c001d7311 */ /* 0x010e24000030d100 */
[----:B0-----:R3:W-:Y:S01]  /*93c0*/  STG.E.U8 desc[UR36][R4.64], R29 ;  /* 0x0000001d04007986 */ /* 0x0017e2000c101124 */
[----:B------:R-:W-:Y:S05]  /*93d0*/  BRA `(.L_x_14182) ;  /* 0x0000001000007947 */ /* 0x000fea0003800000 */
.L_x_14180:
[----:B----4-:R-:W0:Y:S02]  /*93e0*/  F2I.S64.F64.TRUNC R28, R28 ;  /* 0x0000001c001c7311 */ /* 0x010e24000030d900 */
[----:B0-----:R-:W-:-:S05]  /*93f0*/  IMAD.MOV.U32 R3, RZ, RZ, R28 ;  /* 0x000000ffff037224 */ /* 0x001fca00078e001c */
[----:B------:R4:W-:Y:S01]  /*9400*/  STG.E.U8 desc[UR36][R4.64], R3 ;  /* 0x0000000304007986 */ /* 0x0009e2000c101124 */
[----:B------:R-:W-:Y:S05]  /*9410*/  BRA `(.L_x_14182) ;  /* 0x0000000c00f07947 */ /* 0x000fea0003800000 */
.L_x_14179:
[----:B------:R-:W-:-:S13]  /*9420*/  ISETP.NE.AND P0, PT, R0, 0x2, PT ;  /* 0x000000020000780c */ /* 0x000fda0003f05270 */
[----:B------:R-:W-:Y:S05]  /*9430*/  @!P0 BRA `(.L_x_14183) ;  /* 0x0000000000288947 */ /* 0x000fea0003800000 */
[----:B------:R-:W-:-:S13]  /*9440*/  ISETP.NE.AND P0, PT, R0, 0x3, PT ;  /* 0x000000030000780c */ /* 0x000fda0003f05270 */
[----:B------:R-:W-:Y:S05]  /*9450*/  @!P0 BRA `(.L_x_14184) ;  /* 0x0000000000148947 */ /* 0x000fea0003800000 */
[----:B------:R-:W-:-:S13]  /*9460*/  ISETP.NE.AND P0, PT, R0, 0x4, PT ;  /* 0x000000040000780c */ /* 0x000fda0003f05270 */
[----:B------:R-:W-:Y:S05]  /*9470*/  @P0 BRA `(.L_x_14181) ;  /* 0x0000000c00800947 */ /* 0x000fea0003800000 */
[----:B----4-:R-:W0:Y:S02]  /*9480*/  F2I.S64.F64.TRUNC R28, R28 ;  /* 0x0000001c001c7311 */ /* 0x010e24000030d900 */
[----:B0-----:R1:W-:Y:S01]  /*9490*/  STG.E.64 desc[UR36][R4.64], R28 ;  /* 0x0000001c04007986 */ /* 0x0013e2000c101b24 */
[----:B------:R-:W-:Y:S05]  /*94a0*/  BRA `(.L_x_14182) ;  /* 0x0000000c00cc7947 */ /* 0x000fea0003800000 */
.L_x_14184:
[----:B----4-:R-:W0:Y:S02]  /*94b0*/  F2I.F64.TRUNC R29, R28 ;  /* 0x0000001c001d7311 */ /* 0x010e24000030d100 */
[----:B0-----:R2:W-:Y:S01]  /*94c0*/  STG.E desc[UR36][R4.64], R29 ;  /* 0x0000001d04007986 */ /* 0x0015e2000c101924 */
[----:B------:R-:W-:Y:S05]  /*94d0*/  BRA `(.L_x_14182) ;  /* 0x0000000c00c07947 */ /* 0x000fea0003800000 */
.L_x_14183:
[----:B----4-:R-:W0:Y:S02]  /*94e0*/  F2I.F64.TRUNC R29, R28 ;  /* 0x0000001c001d7311 */ /* 0x010e24000030d100 */
[----:B0-----:R0:W-:Y:S01]  /*94f0*/  STG.E.U16 desc[UR36][R4.64], R29 ;  /* 0x0000001d04007986 */ /* 0x0011e2000c101524 */
[----:B------:R-:W-:Y:S05]  /*9500*/  BRA `(.L_x_14182) ;  /* 0x0000000c00b47947 */ /* 0x000fea0003800000 */
.L_x_14178:
        /* <DEDUP_REMOVED lines=8> */
[----:B----4-:R-:W0:Y:S01]  /*9590*/  F2F.F32.F64 R3, R28 ;  /* 0x0000001c00037310 */ /* 0x010e220000301000 */
[----:B------:R-:W-:-:S14]  /*95a0*/  DSETP.GEU.AND P0, PT, |R28|, UR4, PT ;  /* 0x000000041c007e2a */ /* 0x000fdc000bf0e200 */
[----:B0-----:R-:W-:-:S05]  /*95b0*/  @!P0 FMUL R3, R3, 1.175494350822287508e-38 ;  /* 0x0080000003038820 */ /* 0x001fca0000400000 */
[----:B------:R0:W-:Y:S01]  /*95c0*/  STG.E desc[UR36][R4.64], R3 ;  /* 0x0000000304007986 */ /* 0x0001e2000c101924 */
[----:B------:R-:W-:Y:S05]  /*95d0*/  BRA `(.L_x_14182) ;  /* 0x0000000c00807947 */ /* 0x000fea0003800000 */
.L_x_14186:
[----:B------:R-:W-:Y:S01]  /*95e0*/  UMOV UR4, 0xf0000000 ;  /* 0xf000000000047882 */ /* 0x000fe20000000000 */
[----:B------:R-:W-:Y:S01]  /*95f0*/  UMOV UR5, 0x380fffff ;  /* 0x380fffff00057882 */ /* 0x000fe20000000000 */
[----:B----4-:R-:W0:Y:S01]  /*9600*/  F2F.F32.F64 R0, R28 ;  /* 0x0000001c00007310 */ /* 0x010e220000301000 */
[----:B------:R-:W-:-:S14]  /*9610*/  DSETP.GEU.AND P0, PT, |R28|, UR4, PT ;  /* 0x000000041c007e2a */ /* 0x000fdc000bf0e200 */
[----:B0-----:R-:W-:-:S05]  /*9620*/  @!P0 FMUL R0, R0, 1.175494350822287508e-38 ;  /* 0x0080000000008820 */ /* 0x001fca0000400000 */
[----:B------:R-:W-:-:S05]  /*9630*/  F2FP.F16.F32.PACK_AB R0, RZ, R0 ;  /* 0x00000000ff00723e */ /* 0x000fca00000000ff */
[----:B------:R0:W-:Y:S01]  /*9640*/  STG.E.U16 desc[UR36][R4.64], R0 ;  /* 0x0000000004007986 */ /* 0x0001e2000c101524 */
[----:B------:R-:W-:Y:S05]  /*9650*/  BRA `(.L_x_14182) ;  /* 0x0000000c00607947 */ /* 0x000fea0003800000 */
.L_x_14185:
        /* <DEDUP_REMOVED lines=8> */
[----:B----4-:R-:W0:Y:S01]  /*96e0*/  F2F.F32.F64 R6, R28 ;  /* 0x0000001c00067310 */ /* 0x010e220000301000 */
[----:B------:R-:W-:Y:S01]  /*96f0*/  DSETP.GEU.AND P0, PT, |R28|, UR4, PT ;  /* 0x000000041c007e2a */ /* 0x000fe2000bf0e200 */
[----:B------:R-:W-:-:S13]  /*9700*/  IMAD.MOV.U32 R7, RZ, RZ, RZ ;  /* 0x000000ffff077224 */ /* 0x000fda00078e00ff */
[----:B0-----:R-:W-:-:S05]  /*9710*/  @!P0 FMUL R6, R6, 1.175494350822287508e-38 ;  /* 0x0080000006068820 */ /* 0x001fca0000400000 */
[----:B------:R0:W-:Y:S01]  /*9720*/  STG.E.64 desc[UR36][R4.64], R6 ;  /* 0x0000000604007986 */ /* 0x0001e2000c101b24 */
[----:B------:R-:W-:Y:S05]  /*9730*/  BRA `(.L_x_14182) ;  /* 0x0000000c00287947 */ /* 0x000fea0003800000 */
.L_x_14188:
[----:B------:R-:W-:Y:S01]  /*9740*/  UMOV UR4, 0xf0000000 ;  /* 0xf000000000047882 */ /* 0x000fe20000000000 */
[----:B------:R-:W-:Y:S01]  /*9750*/  UMOV UR5, 0x380fffff ;  /* 0x380fffff00057882 */ /* 0x000fe20000000000 */
[----:B----4-:R-:W0:Y:S01]  /*9760*/  F2F.F32.F64 R0, R28 ;  /* 0x0000001c00007310 */ /* 0x010e220000301000 */
[----:B------:R-:W-:-:S14]  /*9770*/  DSETP.GEU.AND P0, PT, |R28|, UR4, PT ;  /* 0x000000041c007e2a */ /* 0x000fdc000bf0e200 */
[----:B0-----:R-:W-:-:S05]  /*9780*/  @!P0 FMUL R0, R0, 1.175494350822287508e-38 ;  /* 0x0080000000008820 */ /* 0x001fca0000400000 */
[----:B------:R-:W-:-:S04]  /*9790*/  F2FP.F16.F32.PACK_AB R3, RZ, R0 ;  /* 0x00000000ff03723e */ /* 0x000fc800000000ff */
[----:B------:R-:W-:-:S05]  /*97a0*/  PRMT R3, R3, 0x5410, RZ ;  /* 0x0000541003037816 */ /* 0x000fca00000000ff */
[----:B------:R0:W-:Y:S01]  /*97b0*/  STG.E desc[UR36][R4.64], R3 ;  /* 0x0000000304007986 */ /* 0x0001e2000c101924 */
[----:B------:R-:W-:Y:S05]  /*97c0*/  BRA `(.L_x_14182) ;  /* 0x0000000c00047947 */ /* 0x000fea0003800000 */
.L_x_14187:
[----:B----4-:R0:W-:Y:S01]  /*97d0*/  STG.E.64 desc[UR36][R4.64], R28 ;  /* 0x0000001c04007986 */ /* 0x0101e2000c101b24 */
[----:B------:R-:W-:Y:S05]  /*97e0*/  BRA `(.L_x_14182) ;  /* 0x0000000800fc7947 */ /* 0x000fea0003800000 */
.L_x_14177:
        /* <DEDUP_REMOVED lines=8> */
[----:B----4-:R-:W-:-:S06]  /*9870*/  DSETP.NEU.AND P0, PT, R28, RZ, PT ;  /* 0x000000ff1c00722a */ /* 0x010fcc0003f0d000 */
[----:B------:R-:W-:-:S05]  /*9880*/  SEL R3, RZ, 0x1, !P0 ;  /* 0x00000001ff037807 */ /* 0x000fca0004000000 */
[----:B------:R0:W-:Y:S01]  /*9890*/  STG.E.U8 desc[UR36][R4.64], R3 ;  /* 0x0000000304007986 */ /* 0x0001e2000c101124 */
[----:B------:R-:W-:Y:S05]  /*98a0*/  BRA `(.L_x_14182) ;  /* 0x0000000800cc7947 */ /* 0x000fea0003800000 */
.L_x_14191:
[----:B------:R-:W-:-:S05]  /*98b0*/  CS2R R30, SRZ ;  /* 0x00000000001e7805 */ /* 0x000fca000001ff00 */
[----:B----4-:R0:W-:Y:S01]  /*98c0*/  STG.E.128 desc[UR36][R4.64], R28 ;  /* 0x0000001c04007986 */ /* 0x0101e2000c101d24 */
[----:B------:R-:W-:Y:S05]  /*98d0*/  BRA `(.L_x_14182) ;  /* 0x0000000800c07947 */ /* 0x000fea0003800000 */
.L_x_14190:
        /* <DEDUP_REMOVED lines=25> */
.L_x_14195:
[----:B------:R-:W-:Y:S05]  /*9a70*/  BSYNC B0 ;  /* 0x0000000000007941 */ /* 0x000fea0003800000 */
.L_x_14194:
[----:B------:R-:W-:-:S05]  /*9a80*/  LOP3.LUT R7, R0, R7, RZ, 0xfc, !PT ;  /* 0x0000000700077212 */ /* 0x000fca00078efcff */
[----:B------:R0:W-:Y:S01]  /*9a90*/  STG.E.U8 desc[UR36][R4.64], R7 ;  /* 0x0000000704007986 */ /* 0x0001e2000c101124 */
[----:B------:R-:W-:Y:S05]  /*9aa0*/  BRA `(.L_x_14182) ;  /* 0x00000008004c7947 */ /* 0x000fea0003800000 */
.L_x_14193:
[----:B------:R-:W-:Y:S01]  /*9ab0*/  UMOV UR4, 0xf0000000 ;  /* 0xf000000000047882 */ /* 0x000fe20000000000 */
[----:B------:R-:W-:Y:S01]  /*9ac0*/  UMOV UR5, 0x380fffff ;  /* 0x380fffff00057882 */ /* 0x000fe20000000000 */
[----:B----4-:R-:W0:Y:S01]  /*9ad0*/  F2F.F32.F64 R7, R28 ;  /* 0x0000001c00077310 */ /* 0x010e220000301000 */
        /* <DEDUP_REMOVED lines=14> */
.L_x_14197:
[----:B------:R-:W-:Y:S01]  /*9bc0*/  IMAD.MOV.U32 R0, RZ, RZ, 0x7f ;  /* 0x0000007fff007424 */ /* 0x000fe200078e00ff */
[----:B------:R-:W-:-:S04]  /*9bd0*/  ISETP.GT.U32.AND P0, PT, R3, 0x7f800000, PT ;  /* 0x7f8000000300780c */ /* 0x000fc80003f04070 */
[----:B------:R-:W-:-:S09]  /*9be0*/  SEL R0, R0, 0x7c, P0 ;  /* 0x0000007c00007807 */ /* 0x000fd20000000000 */
.L_x_14198:
[----:B------:R-:W-:Y:S05]  /*9bf0*/  BSYNC B0 ;  /* 0x0000000000007941 */ /* 0x000fea0003800000 */
.L_x_14196:
[----:B------:R-:W-:-:S04]  /*9c00*/  LOP3.LUT R3, R7, 0x80000000, RZ, 0xc0, !PT ;  /* 0x8000000007037812 */ /* 0x000fc800078ec0ff */
[----:B------:R-:W-:-:S04]  /*9c10*/  SHF.R.U32.HI R3, RZ, 0x18, R3 ;  /* 0x00000018ff037819 */ /* 0x000fc80000011603 */
[----:B------:R-:W-:-:S05]  /*9c20*/  LOP3.LUT R3, R0, R3, RZ, 0xfc, !PT ;  /* 0x0000000300037212 */ /* 0x000fca00078efcff */
[----:B------:R0:W-:Y:S01]  /*9c30*/  STG.E.U8 desc[UR36][R4.64], R3 ;  /* 0x0000000304007986 */ /* 0x0001e2000c101124 */
[----:B------:R-:W-:Y:S05]  /*9c40*/  BRA `(.L_x_14182) ;  /* 0x0000000400e47947 */ /* 0x000fea0003800000 */
.L_x_14192:
[----:B------:R-:W-:Y:S01]  /*9c50*/  UMOV UR4, 0xf0000000 ;  /* 0xf000000000047882 */ /* 0x000fe20000000000 */
[----:B------:R-:W-:Y:S01]  /*9c60*/  UMOV UR5, 0x380fffff ;  /* 0x380fffff00057882 */ /* 0x000fe20000000000 */
[----:B----4-:R-:W0:Y:S01]  /*9c70*/  F2F.F32.F64 R0, R28 ;  /* 0x0000001c00007310 */ /* 0x010e220000301000 */
[----:B------:R-:W-:-:S14]  /*9c80*/  DSETP.GEU.AND P0, PT, |R28|, UR4, PT ;  /* 0x000000041c007e2a */ /* 0x000fdc000bf0e200 */
[----:B0-----:R-:W-:-:S05]  /*9c90*/  @!P0 FMUL R0, R0, 1.175494350822287508e-38 ;  /* 0x0080000000008820 */ /* 0x001fca0000400000 */
[----:B------:R-:W-:-:S05]  /*9ca0*/  F2FP.BF16.F32.PACK_AB R0, RZ, R0 ;  /* 0x00000000ff00723e */ /* 0x000fca00000010ff */
[----:B------:R0:W-:Y:S01]  /*9cb0*/  STG.E.U16 desc[UR36][R4.64], R0 ;  /* 0x0000000004007986 */ /* 0x0001e2000c101524 */
[----:B------:R-:W-:Y:S05]  /*9cc0*/  BRA `(.L_x_14182) ;  /* 0x0000000400c47947 */ /* 0x000fea0003800000 */
.L_x_14189:
        /* <DEDUP_REMOVED lines=8> */
[----:B----4-:R-:W0:Y:S02]  /*9d50*/  F2I.U32.F64.TRUNC R29, R28 ;  /* 0x0000001c001d7311 */ /* 0x010e24000030d000 */
[----:B0-----:R0:W-:Y:S01]  /*9d60*/  STG.E.U16 desc[UR36][R4.64], R29 ;  /* 0x0000001d04007986 */ /* 0x0011e2000c101524 */
[----:B------:R-:W-:Y:S05]  /*9d70*/  BRA `(.L_x_14182) ;  /* 0x0000000400987947 */ /* 0x000fea0003800000 */
.L_x_14201:
[----:B------:R-:W-:Y:S01]  /*9d80*/  UMOV UR4, 0xf0000000 ;  /* 0xf000000000047882 */ /* 0x000fe20000000000 */
[----:B------:R-:W-:Y:S01]  /*9d90*/  UMOV UR5, 0x380fffff ;  /* 0x380fffff00057882 */ /* 0x000fe20000000000 */
[----:B----4-:R-:W0:Y:S01]  /*9da0*/  F2F.F32.F64 R7, R28 ;  /* 0x0000001c00077310 */ /* 0x010e220000301000 */
        /* <DEDUP_REMOVED lines=18> */
.L_x_14204:
[----:B------:R-:W-:-:S04]  /*9ed0*/  LOP3.LUT R0, R7, 0x80000000, RZ, 0xc0, !PT ;  /* 0x8000000007007812 */ /* 0x000fc800078ec0ff */
[----:B------:R-:W-:-:S04]  /*9ee0*/  SHF.R.U32.HI R0, RZ, 0x18, R0 ;  /* 0x00000018ff007819 */ /* 0x000fc80000011600 */
[----:B------:R-:W-:-:S07]  /*9ef0*/  LOP3.LUT R0, R3, R0, RZ, 0xfc, !PT ;  /* 0x0000000003007212 */ /* 0x000fce00078efcff */
.L_x_14203:
[----:B------:R-:W-:Y:S05]  /*9f00*/  BSYNC B0 ;  /* 0x0000000000007941 */ /* 0x000fea0003800000 */
.L_x_14202:
[----:B------:R0:W-:Y:S01]  /*9f10*/  STG.E.U8 desc[UR36][R4.64], R0 ;  /* 0x0000000004007986 */ /* 0x0001e2000c101124 */
[----:B------:R-:W-:Y:S05]  /*9f20*/  BRA `(.L_x_14182) ;  /* 0x00000004002c7947 */ /* 0x000fea0003800000 */
.L_x_14200:
        /* <DEDUP_REMOVED lines=21> */
.L_x_14207:
[----:B------:R-:W-:-:S04]  /*a080*/  LOP3.LUT R0, R7, 0x80000000, RZ, 0xc0, !PT ;  /* 0x8000000007007812 */ /* 0x000fc800078ec0ff */
[----:B------:R-:W-:-:S04]  /*a090*/  SHF.R.U32.HI R0, RZ, 0x18, R0 ;  /* 0x00000018ff007819 */ /* 0x000fc80000011600 */
[----:B------:R-:W-:-:S07]  /*a0a0*/  LOP3.LUT R0, R3, R0, RZ, 0xfc, !PT ;  /* 0x0000000003007212 */ /* 0x000fce00078efcff */
.L_x_14206:
[----:B------:R-:W-:Y:S05]  /*a0b0*/  BSYNC B0 ;  /* 0x0000000000007941 */ /* 0x000fea0003800000 */
.L_x_14205:
[----:B------:R0:W-:Y:S01]  /*a0c0*/  STG.E.U8 desc[UR36][R4.64], R0 ;  /* 0x0000000004007986 */ /* 0x0001e2000c101124 */
[----:B------:R-:W-:Y:S05]  /*a0d0*/  BRA `(.L_x_14182) ;  /* 0x0000000000c07947 */ /* 0x000fea0003800000 */
.L_x_14199:
        /* <DEDUP_REMOVED lines=26> */
.L_x_14181:
        /* <DEDUP_REMOVED lines=16> */
.L_x_14210:
[----:B------:R-:W-:Y:S05]  /*a380*/  BRA `(.L_x_14182) ;  /* 0x0000000000147947 */ /* 0x000fea0003800000 */
.L_x_14209:
[----:B----4-:R-:W0:Y:S02]  /*a390*/  F2I.U64.F64.TRUNC R28, R28 ;  /* 0x0000001c001c7311 */ /* 0x010e24000030d800 */
[----:B0-----:R0:W-:Y:S01]  /*a3a0*/  STG.E.64 desc[UR36][R4.64], R28 ;  /* 0x0000001c04007986 */ /* 0x0011e2000c101b24 */
[----:B------:R-:W-:Y:S05]  /*a3b0*/  BRA `(.L_x_14182) ;  /* 0x0000000000087947 */ /* 0x000fea0003800000 */
.L_x_14208:
[----:B----4-:R-:W0:Y:S02]  /*a3c0*/  F2I.U32.F64.TRUNC R29, R28 ;  /* 0x0000001c001d7311 */ /* 0x010e24000030d000 */
[----:B0-----:R0:W-:Y:S02]  /*a3d0*/  STG.E desc[UR36][R4.64], R29 ;  /* 0x0000001d04007986 */ /* 0x0011e4000c101924 */
.L_x_14182:
[----:B------:R-:W-:-:S05]  /*a3e0*/  VIADD R19, R19, 0x80 ;  /* 0x0000008013137836 */ /* 0x000fca0000000000 */
[----:B------:R-:W-:-:S13]  /*a3f0*/  ISETP.GE.AND P0, PT, R19, R2, PT ;  /* 0x000000021300720c */ /* 0x000fda0003f06270 */
[----:B------:R-:W-:Y:S05]  /*a400*/  @P0 BRA `(.L_x_14176) ;  /* 0x00000010005c0947 */ /* 0x000fea0003800000 */
[----:B0-----:R-:W0:Y:S01]  /*a410*/  S2R R0, SR_CTAID.X ;  /* 0x0000000000007919 */ /* 0x001e220000002500 */
[----:B-1234-:R-:W1:Y:S01]  /*a420*/  LDC.64 R4, c[0x0][0x228] ;  /* 0x00008a00ff047b82 */ /* 0x01ee620000000a00 */
        /* <DEDUP_REMOVED lines=20> */
.L_x_14214:
[----:B------:R-:W0:Y:S02]  /*a570*/  F2I.S64.F64.TRUNC R24, R24 ;  /* 0x0000001800187311 */ /* 0x000e24000030d900 */
[----:B0-----:R-:W-:-:S05]  /*a580*/  IMAD.MOV.U32 R3, RZ, RZ, R24 ;  /* 0x000000ffff037224 */ /* 0x001fca00078e0018 */
[----:B------:R0:W-:Y:S01]  /*a590*/  STG.E.U8 desc[UR36][R4.64], R3 ;  /* 0x0000000304007986 */ /* 0x0001e2000c101124 */
[----:B------:R-:W-:Y:S05]  /*a5a0*/  BRA `(.L_x_14216) ;  /* 0x0000000c00f07947 */ /* 0x000fea0003800000 */
.L_x_14213:
        /* <DEDUP_REMOVED lines=9> */
.L_x_14218:
[----:B------:R-:W0:Y:S02]  /*a640*/  F2I.F64.TRUNC R25, R24 ;  /* 0x0000001800197311 */ /* 0x000e24000030d100 */
[----:B0-----:R0:W-:Y:S01]  /*a650*/  STG.E desc[UR36][R4.64], R25 ;  /* 0x0000001904007986 */ /* 0x0011e2000c101924 */
[----:B------:R-:W-:Y:S05]  /*a660*/  BRA `(.L_x_14216) ;  /* 0x0000000c00c07947 */ /* 0x000fea0003800000 */
.L_x_14217:
[----:B------:R-:W0:Y:S02]  /*a670*/  F2I.F64.TRUNC R25, R24 ;  /* 0x0000001800197311 */ /* 0x000e24000030d100 */
[----:B0-----:R0:W-:Y:S01]  /*a680*/  STG.E.U16 desc[UR36][R4.64], R25 ;  /* 0x0000001904007986 */ /* 0x0011e2000c101524 */
[----:B------:R-:W-:Y:S05]  /*a690*/  BRA `(.L_x_14216) ;  /* 0x0000000c00b47947 */ /* 0x000fea0003800000 */
.L_x_14212:
        /* <DEDUP_REMOVED lines=13> */
.L_x_14220:
        /* <DEDUP_REMOVED lines=8> */
.L_x_14219:
        /* <DEDUP_REMOVED lines=14> */
.L_x_14222:
        /* <DEDUP_REMOVED lines=9> */
.L_x_14221:
[----:B------:R4:W-:Y:S01]  /*a960*/  STG.E.64 desc[UR36][R4.64], R24 ;  /* 0x0000001804007986 */ /* 0x0009e2000c101b24 */
[----:B------:R-:W-:Y:S05]  /*a970*/  BRA `(.L_x_14216) ;  /* 0x0000000800fc7947 */ /* 0x000fea0003800000 */
.L_x_14211:
        /* <DEDUP_REMOVED lines=12> */
.L_x_14225:
[----:B------:R-:W-:-:S05]  /*aa40*/  CS2R R26, SRZ ;  /* 0x00000000001a7805 */ /* 0x000fca000001ff00 */
[----:B------:R0:W-:Y:S01]  /*aa50*/  STG.E.128 desc[UR36][R4.64], R24 ;  /* 0x0000001804007986 */ /* 0x0001e2000c101d24 */
[----:B------:R-:W-:Y:S05]  /*aa60*/  BRA `(.L_x_14216) ;  /* 0x0000000800c07947 */ /* 0x000fea0003800000 */
.L_x_14224:
        /* <DEDUP_REMOVED lines=25> */
.L_x_14229:
[----:B------:R-:W-:Y:S05]  /*ac00*/  BSYNC B0 ;  /* 0x0000000000007941 */ /* 0x000fea0003800000 */
.L_x_14228:
[----:B------:R-:W-:-:S05]  /*ac10*/  LOP3.LUT R7, R0, R7, RZ, 0xfc, !PT ;  /* 0x0000000700077212 */ /* 0x000fca00078efcff */
[----:B------:R0:W-:Y:S01]  /*ac20*/  STG.E.U8 desc[UR36][R4.64], R7 ;  /* 0x0000000704007986 */ /* 0x0001e2000c101124 */
[----:B------:R-:W-:Y:S05]  /*ac30*/  BRA `(.L_x_14216) ;  /* 0x00000008004c7947 */ /* 0x000fea0003800000 */
.L_x_14227:
        /* <DEDUP_REMOVED lines=17> */
.L_x_14231:
[----:B------:R-:W-:Y:S01]  /*ad50*/  IMAD.MOV.U32 R0, RZ, RZ, 0x7f ;  /* 0x0000007fff007424 */ /* 0x000fe200078e00ff */
[----:B------:R-:W-:-:S04]  /*ad60*/  ISETP.GT.U32.AND P0, PT, R3, 0x7f800000, PT ;  /* 0x7f8000000300780c */ /* 0x000fc80003f04070 */
[----:B------:R-:W-:-:S09]  /*ad70*/  SEL R0, R0, 0x7c, P0 ;  /* 0x0000007c00007807 */ /* 0x000fd20000000000 */
.L_x_14232:
[----:B------:R-:W-:Y:S05]  /*ad80*/  BSYNC B0 ;  /* 0x0000000000007941 */ /* 0x000fea0003800000 */
.L_x_14230:
[----:B------:R-:W-:-:S04]  /*ad90*/  LOP3.LUT R3, R7, 0x80000000, RZ, 0xc0, !PT ;  /* 0x8000000007037812 */ /* 0x000fc800078ec0ff */
[----:B------:R-:W-:-:S04]  /*ada0*/  SHF.R.U32.HI R3, RZ, 0x18, R3 ;  /* 0x00000018ff037819 */ /* 0x000fc80000011603 */
[----:B------:R-:W-:-:S05]  /*adb0*/  LOP3.LUT R3, R0, R3, RZ, 0xfc, !PT ;  /* 0x0000000300037212 */ /* 0x000fca00078efcff */
[----:B------:R0:W-:Y:S01]  /*adc0*/  STG.E.U8 desc[UR36][R4.64], R3 ;  /* 0x0000000304007986 */ /* 0x0001e2000c101124 */
[----:B------:R-:W-:Y:S05]  /*add0*/  BRA `(.L_x_14216) ;  /* 0x0000000400e47947 */ /* 0x000fea0003800000 */
.L_x_14226:
        /* <DEDUP_REMOVED lines=8> */
.L_x_14223:
        /* <DEDUP_REMOVED lines=11> */
.L_x_14235:
        /* <DEDUP_REMOVED lines=21> */
.L_x_14238:
[----:B------:R-:W-:-:S04]  /*b060*/  LOP3.LUT R0, R7, 0x80000000, RZ, 0xc0, !PT ;  /* 0x8000000007007812 */ /* 0x000fc800078ec0ff */
[----:B------:R-:W-:-:S04]  /*b070*/  SHF.R.U32.HI R0, RZ, 0x18, R0 ;  /* 0x00000018ff007819 */ /* 0x000fc80000011600 */
[----:B------:R-:W-:-:S07]  /*b080*/  LOP3.LUT R0, R3, R0, RZ, 0xfc, !PT ;  /* 0x0000000003007212 */ /* 0x000fce00078efcff */
.L_x_14237:
[----:B------:R-:W-:Y:S05]  /*b090*/  BSYNC B0 ;  /* 0x0000000000007941 */ /* 0x000fea0003800000 */
.L_x_14236:
[----:B------:R0:W-:Y:S01]  /*b0a0*/  STG.E.U8 desc[UR36][R4.64], R0 ;  /* 0x0000000004007986 */ /* 0x0001e2000c101124 */
[----:B------:R-:W-:Y:S05]  /*b0b0*/  BRA `(.L_x_14216) ;  /* 0x00000004002c7947 */ /* 0x000fea0003800000 */
.L_x_14234:
        /* <DEDUP_REMOVED lines=21> */
.L_x_14241:
[----:B------:R-:W-:-:S04]  /*b210*/  LOP3.LUT R0, R7, 0x80000000, RZ, 0xc0, !PT ;  /* 0x8000000007007812 */ /* 0x000fc800078ec0ff */
[----:B------:R-:W-:-:S04]  /*b220*/  SHF.R.U32.HI R0, RZ, 0x18, R0 ;  /* 0x00000018ff007819 */ /* 0x000fc80000011600 */
[----:B------:R-:W-:-:S07]  /*b230*/  LOP3.LUT R0, R3, R0, RZ, 0xfc, !PT ;  /* 0x0000000003007212 */ /* 0x000fce00078efcff */
.L_x_14240:
[----:B------:R-:W-:Y:S05]  /*b240*/  BSYNC B0 ;  /* 0x0000000000007941 */ /* 0x000fea0003800000 */
.L_x_14239:
[----:B------:R0:W-:Y:S01]  /*b250*/  STG.E.U8 desc[UR36][R4.64], R0 ;  /* 0x0000000004007986 */ /* 0x0001e2000c101124 */
[----:B------:R-:W-:Y:S05]  /*b260*/  BRA `(.L_x_14216) ;  /* 0x0000000000c07947 */ /* 0x000fea0003800000 */
.L_x_14233:
        /* <DEDUP_REMOVED lines=26> */
.L_x_14215:
        /* <DEDUP_REMOVED lines=16> */
.L_x_14244:
[----:B------:R-:W-:Y:S05]  /*b510*/  BRA `(.L_x_14216) ;  /* 0x0000000000147947 */ /* 0x000fea0003800000 */
.L_x_14243:
[----:B------:R-:W0:Y:S02]  /*b520*/  F2I.U64.F64.TRUNC R24, R24 ;  /* 0x0000001800187311 */ /* 0x000e24000030d800 */
[----:B0-----:R0:W-:Y:S01]  /*b530*/  STG.E.64 desc[UR36][R4.64], R24 ;  /* 0x0000001804007986 */ /* 0x0011e2000c101b24 */
[----:B------:R-:W-:Y:S05]  /*b540*/  BRA `(.L_x_14216) ;  /* 0x0000000000087947 */ /* 0x000fea0003800000 */
.L_x_14242:
[----:B------:R-:W0:Y:S02]  /*b550*/  F2I.U32.F64.TRUNC R25, R24 ;  /* 0x0000001800197311 */ /* 0x000e24000030d000 */
[----:B0-----:R0:W-:Y:S02]  /*b560*/  STG.E desc[UR36][R4.64], R25 ;  /* 0x0000001904007986 */ /* 0x0011e4000c101924 */
.L_x_14216:
[----:B------:R-:W-:-:S07]  /*b570*/  VIADD R19, R19, 0x80 ;  /* 0x0000008013137836 */ /* 0x000fce0000000000 */
.L_x_14176:
[----:B------:R-:W-:Y:S05]  /*b580*/  BSYNC B6 ;  /* 0x0000000000067941 */ /* 0x000fea0003800000 */
.L_x_14175:
[----:B------:R-:W-:-:S13]  /*b590*/  ISETP.GE.AND P0, PT, R19, R2, PT ;  /* 0x000000021300720c */ /* 0x000fda0003f06270 */
[----:B------:R-:W-:Y:S05]  /*b5a0*/  @P0 EXIT ;  /* 0x000000000000094d */ /* 0x000fea0003800000 */
[----:B0-----:R-:W0:Y:S01]  /*b5b0*/  S2R R0, SR_CTAID.X ;  /* 0x0000000000007919 */ /* 0x001e220000002500 */
[----:B-12-4-:R-:W1:Y:S01]  /*b5c0*/  LDC.64 R2, c[0x0][0x228] ;  /* 0x00008a00ff027b82 */ /* 0x016e620000000a00 */
        /* <DEDUP_REMOVED lines=19> */
.L_x_14248:
[----:B------:R-:W3:Y:S02]  /*b700*/  F2I.S64.F64.TRUNC R16, R16 ;  /* 0x0000001000107311 */ /* 0x000ee4000030d900 */
[----:B---3--:R-:W-:-:S05]  /*b710*/  IMAD.MOV.U32 R5, RZ, RZ, R16 ;  /* 0x000000ffff057224 */ /* 0x008fca00078e0010 */
[----:B------:R-:W-:Y:S01]  /*b720*/  STG.E.U8 desc[UR36][R2.64], R5 ;  /* 0x0000000502007986 */ /* 0x000fe2000c101124 */
[----:B------:R-:W-:Y:S05]  /*b730*/  EXIT ;  /* 0x000000000000794d */ /* 0x000fea0003800000 */
.L_x_14247:
        /* <DEDUP_REMOVED lines=9> */
.L_x_14251:
[----:B------:R-:W0:Y:S02]  /*b7d0*/  F2I.F64.TRUNC R17, R16 ;  /* 0x0000001000117311 */ /* 0x000e24000030d100 */
[----:B0-----:R-:W-:Y:S01]  /*b7e0*/  STG.E desc[UR36][R2.64], R17 ;  /* 0x0000001102007986 */ /* 0x001fe2000c101924 */
[----:B------:R-:W-:Y:S05]  /*b7f0*/  EXIT ;  /* 0x000000000000794d */ /* 0x000fea0003800000 */
.L_x_14250:
[----:B------:R-:W0:Y:S02]  /*b800*/  F2I.F64.TRUNC R17, R16 ;  /* 0x0000001000117311 */ /* 0x000e24000030d100 */
[----:B0-----:R-:W-:Y:S01]  /*b810*/  STG.E.U16 desc[UR36][R2.64], R17 ;  /* 0x0000001102007986 */ /* 0x001fe2000c101524 */
[----:B------:R-:W-:Y:S05]  /*b820*/  EXIT ;  /* 0x000000000000794d */ /* 0x000fea0003800000 */
.L_x_14246:
        /* <DEDUP_REMOVED lines=8> */
[----:B---3--:R-:W0:Y:S01]  /*b8b0*/  F2F.F32.F64 R5, R16 ;  /* 0x0000001000057310 */ /* 0x008e220000301000 */
[----:B------:R-:W-:-:S14]  /*b8c0*/  DSETP.GEU.AND P0, PT, |R16|, UR4, PT ;  /* 0x0000000410007e2a */ /* 0x000fdc000bf0e200 */
[----:B0-----:R-:W-:-:S05]  /*b8d0*/  @!P0 FMUL R5, R5, 1.175494350822287508e-38 ;  /* 0x0080000005058820 */ /* 0x001fca0000400000 */
[----:B------:R-:W-:Y:S01]  /*b8e0*/  STG.E desc[UR36][R2.64], R5 ;  /* 0x0000000502007986 */ /* 0x000fe2000c101924 */
[----:B------:R-:W-:Y:S05]  /*b8f0*/  EXIT ;  /* 0x000000000000794d */ /* 0x000fea0003800000 */
.L_x_14253:
        /* <DEDUP_REMOVED lines=8> */
.L_x_14252:
        /* <DEDUP_REMOVED lines=8> */
[----:B---3--:R-:W0:Y:S01]  /*ba00*/  F2F.F32.F64 R4, R16 ;  /* 0x0000001000047310 */ /* 0x008e220000301000 */
[----:B------:R-:W-:Y:S01]  /*ba10*/  DSETP.GEU.AND P0, PT, |R16|, UR4, PT ;  /* 0x0000000410007e2a */ /* 0x000fe2000bf0e200 */
[----:B------:R-:W-:-:S13]  /*ba20*/  IMAD.MOV.U32 R5, RZ, RZ, RZ ;  /* 0x000000ffff057224 */ /* 0x000fda00078e00ff */
[----:B0-----:R-:W-:-:S05]  /*ba30*/  @!P0 FMUL R4, R4, 1.175494350822287508e-38 ;  /* 0x0080000004048820 */ /* 0x001fca0000400000 */
[----:B------:R-:W-:Y:S01]  /*ba40*/  STG.E.64 desc[UR36][R2.64], R4 ;  /* 0x0000000402007986 */ /* 0x000fe2000c101b24 */
[----:B------:R-:W-:Y:S05]  /*ba50*/  EXIT ;  /* 0x000000000000794d */ /* 0x000fea0003800000 */
.L_x_14255:
[----:B------:R-:W-:Y:S01]  /*ba60*/  UMOV UR4, 0xf0000000 ;  /* 0xf000000000047882 */ /* 0x000fe20000000000 */
[----:B------:R-:W-:Y:S01]  /*ba70*/  UMOV UR5, 0x380fffff ;  /* 0x380fffff00057882 */ /* 0x000fe20000000000 */
[----:B------:R-:W0:Y:S01]  /*ba80*/  F2F.F32.F64 R0, R16 ;  /* 0x0000001000007310 */ /* 0x000e220000301000 */
[----:B------:R-:W-:-:S14]  /*ba90*/  DSETP.GEU.AND P0, PT, |R16|, UR4, PT ;  /* 0x0000000410007e2a */ /* 0x000fdc000bf0e200 */
[----:B0-----:R-:W-:-:S05]  /*baa0*/  @!P0 FMUL R0, R0, 1.175494350822287508e-38 ;  /* 0x0080000000008820 */ /* 0x001fca0000400000 */
[----:B---3--:R-:W-:-:S04]  /*bab0*/  F2FP.F16.F32.PACK_AB R5, RZ, R0 ;  /* 0x00000000ff05723e */ /* 0x008fc800000000ff */
[----:B------:R-:W-:-:S05]  /*bac0*/  PRMT R5, R5, 0x5410, RZ ;  /* 0x0000541005057816 */ /* 0x000fca00000000ff */
[----:B------:R-:W-:Y:S01]  /*bad0*/  STG.E desc[UR36][R2.64], R5 ;  /* 0x0000000502007986 */ /* 0x000fe2000c101924 */
[----:B------:R-:W-:Y:S05]  /*bae0*/  EXIT ;  /* 0x000000000000794d */ /* 0x000fea0003800000 */
.L_x_14254:
[----:B------:R-:W-:Y:S01]  /*baf0*/  STG.E.64 desc[UR36][R2.64], R16 ;  /* 0x0000001002007986 */ /* 0x000fe2000c101b24 */
[----:B------:R-:W-:Y:S05]  /*bb00*/  EXIT ;  /* 0x000000000000794d */ /* 0x000fea0003800000 */
.L_x_14245:
        /* <DEDUP_REMOVED lines=9> */
[----:B---3--:R-:W-:-:S05]  /*bba0*/  SEL R5, RZ, 0x1, !P0 ;  /* 0x00000001ff057807 */ /* 0x008fca0004000000 */
[----:B------:R-:W-:Y:S01]  /*bbb0*/  STG.E.U8 desc[UR36][R2.64], R5 ;  /* 0x0000000502007986 */ /* 0x000fe2000c101124 */
[----:B------:R-:W-:Y:S05]  /*bbc0*/  EXIT ;  /* 0x000000000000794d */ /* 0x000fea0003800000 */
.L_x_14258:
[----:B------:R-:W-:-:S05]  /*bbd0*/  CS2R R18, SRZ ;  /* 0x0000000000127805 */ /* 0x000fca000001ff00 */
[----:B------:R-:W-:Y:S01]  /*bbe0*/  STG.E.128 desc[UR36][R2.64], R16 ;  /* 0x0000001002007986 */ /* 0x000fe2000c101d24 */
[----:B------:R-:W-:Y:S05]  /*bbf0*/  EXIT ;  /* 0x000000000000794d */ /* 0x000fea0003800000 */
.L_x_14257:
        /* <DEDUP_REMOVED lines=25> */
.L_x_14262:
[----:B------:R-:W-:Y:S05]  /*bd90*/  BSYNC B0 ;  /* 0x0000000000007941 */ /* 0x000fea0003800000 */
.L_x_14261:
[----:B------:R-:W-:-:S05]  /*bda0*/  LOP3.LUT R5, R0, R5, RZ, 0xfc, !PT ;  /* 0x0000000500057212 */ /* 0x000fca00078efcff */
[----:B------:R-:W-:Y:S01]  /*bdb0*/  STG.E.U8 desc[UR36][R2.64], R5 ;  /* 0x0000000502007986 */ /* 0x000fe2000c101124 */
[----:B------:R-:W-:Y:S05]  /*bdc0*/  EXIT ;  /* 0x000000000000794d */ /* 0x000fea0003800000 */
.L_x_14260:
[----:B------:R-:W-:Y:S01]  /*bdd0*/  UMOV UR4, 0xf0000000 ;  /* 0xf000000000047882 */ /* 0x000fe20000000000 */
[----:B------:R-:W-:Y:S01]  /*bde0*/  UMOV UR5, 0x380fffff ;  /* 0x380fffff00057882 */ /* 0x000fe20000000000 */
[----:B---3--:R-:W0:Y:S01]  /*bdf0*/  F2F.F32.F64 R5, R16 ;  /* 0x0000001000057310 */ /* 0x008e220000301000 */
        /* <DEDUP_REMOVED lines=14> */
.L_x_14264:
[----:B------:R-:W-:Y:S01]  /*bee0*/  IMAD.MOV.U32 R0, RZ, RZ, 0x7f ;  /* 0x0000007fff007424 */ /* 0x000fe200078e00ff */
[----:B------:R-:W-:-:S04]  /*bef0*/  ISETP.GT.U32.AND P0, PT, R4, 0x7f800000, PT ;  /* 0x7f8000000400780c */ /* 0x000fc80003f04070 */
[----:B------:R-:W-:-:S09]  /*bf00*/  SEL R0, R0, 0x7c, P0 ;  /* 0x0000007c00007807 */ /* 0x000fd20000000000 */
.L_x_14265:
[----:B------:R-:W-:Y:S05]  /*bf10*/  BSYNC B0 ;  /* 0x0000000000007941 */ /* 0x000fea0003800000 */
.L_x_14263:
[----:B------:R-:W-:-:S04]  /*bf20*/  LOP3.LUT R4, R5, 0x80000000, RZ, 0xc0, !PT ;  /* 0x8000000005047812 */ /* 0x000fc800078ec0ff */
[----:B------:R-:W-:-:S04]  /*bf30*/  SHF.R.U32.HI R5, RZ, 0x18, R4 ;  /* 0x00000018ff057819 */ /* 0x000fc80000011604 */
[----:B------:R-:W-:-:S05]  /*bf40*/  LOP3.LUT R5, R0, R5, RZ, 0xfc, !PT ;  /* 0x0000000500057212 */ /* 0x000fca00078efcff */
[----:B------:R-:W-:Y:S01]  /*bf50*/  STG.E.U8 desc[UR36][R2.64], R5 ;  /* 0x0000000502007986 */ /* 0x000fe2000c101124 */
[----:B------:R-:W-:Y:S05]  /*bf60*/  EXIT ;  /* 0x000000000000794d */ /* 0x000fea0003800000 */
.L_x_14259:
        /* <DEDUP_REMOVED lines=8> */
.L_x_14256:
        /* <DEDUP_REMOVED lines=11> */
.L_x_14268:
[----:B------:R-:W-:Y:S01]  /*c0a0*/  UMOV UR4, 0xf0000000 ;  /* 0xf000000000047882 */ /* 0x000fe20000000000 */
[----:B------:R-:W-:Y:S01]  /*c0b0*/  UMOV UR5, 0x380fffff ;  /* 0x380fffff00057882 */ /* 0x000fe20000000000 */
[----:B---3--:R-:W0:Y:S01]  /*c0c0*/  F2F.F32.F64 R7, R16 ;  /* 0x0000001000077310 */ /* 0x008e220000301000 */
        /* <DEDUP_REMOVED lines=18> */
.L_x_14271:
[----:B------:R-:W-:-:S04]  /*c1f0*/  LOP3.LUT R0, R7, 0x80000000, RZ, 0xc0, !PT ;  /* 0x8000000007007812 */ /* 0x000fc800078ec0ff */
[----:B------:R-:W-:-:S04]  /*c200*/  SHF.R.U32.HI R5, RZ, 0x18, R0 ;  /* 0x00000018ff057819 */ /* 0x000fc80000011600 */
[----:B------:R-:W-:-:S04]  /*c210*/  LOP3.LUT R4, R4, R5, RZ, 0xfc, !PT ;  /* 0x0000000504047212 */ /* 0x000fc800078efcff */
[----:B------:R-:W-:-:S07]  /*c220*/  PRMT R0, R4, 0x7610, R0 ;  /* 0x0000761004007816 */ /* 0x000fce0000000000 */
.L_x_14270:
[----:B------:R-:W-:Y:S05]  /*c230*/  BSYNC B0 ;  /* 0x0000000000007941 */ /* 0x000fea0003800000 */
.L_x_14269:
[----:B------:R-:W-:Y:S01]  /*c240*/  STG.E.U8 desc[UR36][R2.64], R0 ;  /* 0x0000000002007986 */ /* 0x000fe2000c101124 */
[----:B------:R-:W-:Y:S05]  /*c250*/  EXIT ;  /* 0x000000000000794d */ /* 0x000fea0003800000 */
.L_x_14267:
        /* <DEDUP_REMOVED lines=21> */
.L_x_14274:
[----:B------:R-:W-:-:S04]  /*c3b0*/  LOP3.LUT R0, R7, 0x80000000, RZ, 0xc0, !PT ;  /* 0x8000000007007812 */ /* 0x000fc800078ec0ff */
[----:B------:R-:W-:-:S04]  /*c3c0*/  SHF.R.U32.HI R5, RZ, 0x18, R0 ;  /* 0x00000018ff057819 */ /* 0x000fc80000011600 */
[----:B------:R-:W-:-:S04]  /*c3d0*/  LOP3.LUT R4, R4, R5, RZ, 0xfc, !PT ;  /* 0x0000000504047212 */ /* 0x000fc800078efcff */
[----:B------:R-:W-:-:S07]  /*c3e0*/  PRMT R0, R4, 0x7610, R0 ;  /* 0x0000761004007816 */ /* 0x000fce0000000000 */
.L_x_14273:
[----:B------:R-:W-:Y:S05]  /*c3f0*/  BSYNC B0 ;  /* 0x0000000000007941 */ /* 0x000fea0003800000 */
.L_x_14272:
[----:B------:R-:W-:Y:S01]  /*c400*/  STG.E.U8 desc[UR36][R2.64], R0 ;  /* 0x0000000002007986 */ /* 0x000fe2000c101124 */
[----:B------:R-:W-:Y:S05]  /*c410*/  EXIT ;  /* 0x000000000000794d */ /* 0x000fea0003800000 */
.L_x_14266:
        /* <DEDUP_REMOVED lines=26> */
.L_x_14249:
[----:B------:R-:W-:Y:S01]  /*c5c0*/  MOV R0, 0x0 ;  /* 0x0000000000007802 */ /* 0x000fe20000000f00 */
[----:B------:R-:W-:Y:S01]  /*c5d0*/  ULDC.64 UR4, c[0x4][0x178] ;  /* 0x01005e0000047ab9 */ /* 0x000fe20000000a00 */
[----:B------:R-:W-:Y:S01]  /*c5e0*/  ULDC.64 UR6, c[0x4][0x60] ;  /* 0x0100180000067ab9 */ /* 0x000fe20000000a00 */
[----:B---3--:R-:W-:Y:S01]  /*c5f0*/  IMAD.U32 R4, RZ, RZ, UR4 ;  /* 0x00000004ff047e24 */ /* 0x008fe2000f8e00ff */
        /* <DEDUP_REMOVED lines=12> */
.L_x_14277:
[----:B------:R-:W-:Y:S05]  /*c6c0*/  EXIT ;  /* 0x000000000000794d */ /* 0x000fea0003800000 */
.L_x_14276:
[----:B------:R-:W0:Y:S02]  /*c6d0*/  F2I.U64.F64.TRUNC R16, R16 ;  /* 0x0000001000107311 */ /* 0x000e24000030d800 */
[----:B0-----:R-:W-:Y:S01]  /*c6e0*/  STG.E.64 desc[UR36][R2.64], R16 ;  /* 0x0000001002007986 */ /* 0x001fe2000c101b24 */
[----:B------:R-:W-:Y:S05]  /*c6f0*/  EXIT ;  /* 0x000000000000794d */ /* 0x000fea0003800000 */
.L_x_14275:
[----:B------:R-:W0:Y:S02]  /*c700*/  F2I.U32.F64.TRUNC R17, R16 ;  /* 0x0000001000117311 */ /* 0x000e24000030d000 */
[----:B0-----:R-:W-:Y:S01]  /*c710*/  STG.E desc[UR36][R2.64], R17 ;  /* 0x0000001102007986 */ /* 0x001fe2000c101924 */
[----:B------:R-:W-:Y:S05]  /*c720*/  EXIT ;  /* 0x000000000000794d */ /* 0x000fea0003800000 */
.L_x_14278:
        /* <DEDUP_REMOVED lines=13> */
.L_x_57368:


//--------------------- .text._ZN2at6native18elementwise_kernelILi128ELi2EZNS0_22gpu_kernel_impl_nocastINS0_13BUnaryFunctorIdddZZZNS0_16fmod_kernel_cudaERNS_18TensorIteratorBaseEENKUlvE0_clEvENKUlvE_clEvEUlddE_EEEEvS5_RKT_EUliE_EEviT1_ --------------------------
	.section	.text._ZN2at6native18elementwise_kernelILi128ELi2EZNS0_22gpu_kernel_impl_nocastINS0_13BUnaryFunctorIdddZZZNS0_16fmod_kernel_cudaERNS_18TensorIteratorBaseEENKUlvE0_clEvENKUlvE_clEvEUlddE_EEEEvS5_RKT_EUliE_EEviT1_,"ax",@progbits
	.align	128
        .global         _ZN2at6native18elementwise_kernelILi128ELi2EZNS0_22gpu_kernel_impl_nocastINS0_13BUnaryFunctorIdddZZZNS0_16fmod_kernel_cudaERNS_18TensorIteratorBaseEENKUlvE0_clEvENKUlvE_clEvEUlddE_EEEEvS5_RKT_EUliE_EEviT1_
        .type           _ZN2at6native18elementwise_kernelILi128ELi2EZNS0_22gpu_kernel_impl_nocastINS0_13BUnaryFunctorIdddZZZNS0_16fmod_kernel_cudaERNS_18TensorIteratorBaseEENKUlvE0_clEvENKUlvE_clEvEUlddE_EEEEvS5_RKT_EUliE_EEviT1_,@function
        .size           _ZN2at6native18elementwise_kernelILi128ELi2EZNS0_22gpu_kernel_impl_nocastINS0_13BUnaryFunctorIdddZZZNS0_16fmod_kernel_cudaERNS_18TensorIteratorBaseEENKUlvE0_clEvENKUlvE_clEvEUlddE_EEEEvS5_RKT_EUliE_EEviT1_,(.L_x_57369 - _ZN2at6native18elementwise_kernelILi128ELi2EZNS0_22gpu_kernel_impl_nocastINS0_13BUnaryFunctorIdddZZZNS0_16fmod_kernel_cudaERNS_18TensorIteratorBaseEENKUlvE0_clEvENKUlvE_clEvEUlddE_EEEEvS5_RKT_EUliE_EEviT1_)
        .other          _ZN2at6native18elementwise_kernelILi128ELi2EZNS0_22gpu_kernel_impl_nocastINS0_13BUnaryFunctorIdddZZZNS0_16fmod_kernel_cudaERNS_18TensorIteratorBaseEENKUlvE0_clEvENKUlvE_clEvEUlddE_EEEEvS5_RKT_EUliE_EEviT1_,@"STO_CUDA_ENTRY STV_DEFAULT"
_ZN2at6native18elementwise_kernelILi128ELi2EZNS0_22gpu_kernel_impl_nocastINS0_13BUnaryFunctorIdddZZZNS0_16fmod_kernel_cudaERNS_18TensorIteratorBaseEENKUlvE0_clEvENKUlvE_clEvEUlddE_EEEEvS5_RKT_EUliE_EEviT1_:
.text._ZN2at6native18elementwise_kernelILi128ELi2EZNS0_22gpu_kernel_impl_nocastINS0_13BUnaryFunctorIdddZZZNS0_16fmod_kernel_cudaERNS_18TensorIteratorBaseEENKUlvE0_clEvENKUlvE_clEvEUlddE_EEEEvS5_RKT_EUliE_EEviT1_:
        /* <DEDUP_REMOVED lines=22> */
[----:B------:R-:W-:-:S04]  /*0160*/  ULDC.64 UR8, c[0x0][0x348] ;  /* 0x0000d20000087ab9 */ /* 0x000fc80000000a00 */
[----:B------:R-:W-:-:S04]  /*0170*/  IMAD.MOV R2, RZ, RZ, -R7 ;  /* 0x000000ffff027224 */ /* 0x000fc800078e0a07 */
        /* <DEDUP_REMOVED lines=275> */
[----:B------:R-:W-:Y:S02]  /*12b0*/  @P0 IMAD.MOV.U32 R10, RZ, RZ, RZ ;  /* 0x000000ffff0a0224 */ /* 0x000fe400078e00ff */
[----:B------:R-:W-:-:S04]  /*12c0*/  IMAD.MOV R6, RZ, RZ, -R11 ;  /* 0x000000ffff067224 */ /* 0x000fc800078e0a0b */
[----:B------:R-:W-:Y:S01]  /*12d0*/  IMAD R6, R6, UR8, R7 ;  /* 0x0000000806067c24 */ /* 0x000fe2000f8e0207 */
[----:B------:R-:W1:Y:S01]  /*12e0*/  @P0 LDC R3, c[0x0][0x33c] ;  /* 0x0000cf00ff030b82 */ /* 0x000e620000000800 */
[----:B------:R-:W-:Y:S02]  /*12f0*/  ULDC.64 UR8, c[0x0][0x400] ;  /* 0x0001000000087ab9 */ /* 0x000fe40000000a00 */
[C---:B------:R-:W-:Y:S02]  /*1300*/  IMAD R5, R6.reuse, UR8, R5 ;  /* 0x0000000806057c24 */ /* 0x040fe4000f8e0205 */
[----:B------:R-:W-:-:S03]  /*1310*/  IMAD R2, R6, UR9, R2 ;  /* 0x0000000906027c24 */ /* 0x000fc6000f8e0202 */
[----:B------:R-:W2:Y:S01]  /*1320*/  @P0 LDC.64 R8, c[0x0][0x408] ;  /* 0x00010200ff080b82 */ /* 0x000ea20000000a00 */
[----:B0-----:R-:W-:-:S05]  /*1330*/  @P0 IMAD.HI.U32 R4, R11, R12, R10 ;  /* 0x0000000c0b040227 */ /* 0x001fca00078e000a */
[----:B------:R-:W-:-:S05]  /*1340*/  @P0 SHF.R.U32.HI R4, RZ, R13, R4 ;  /* 0x0000000dff040219 */ /* 0x000fca0000011604 */
[----:B------:R-:W-:-:S04]  /*1350*/  @P0 IMAD.MOV R10, RZ, RZ, -R4 ;  /* 0x000000ffff0a0224 */ /* 0x000fc800078e0a04 */
[----:B-1----:R-:W-:-:S04]  /*1360*/  @P0 IMAD R10, R10, R3, R11 ;  /* 0x000000030a0a0224 */ /* 0x002fc800078e020b */
[C---:B--2---:R-:W-:Y:S02]  /*1370*/  @P0 IMAD R5, R10.reuse, R8, R5 ;  /* 0x000000080a050224 */ /* 0x044fe400078e0205 */
[----:B------:R-:W-:-:S07]  /*1380*/  @P0 IMAD R2, R10, R9, R2 ;  /* 0x000000090a020224 */ /* 0x000fce00078e0202 */
.L_x_14281:
[----:B------:R-:W-:Y:S01]  /*1390*/  ULDC.64 UR8, c[0x0][0x418] ;  /* 0x0001060000087ab9 */ /* 0x000fe20000000a00 */
[----:B------:R-:W0:Y:S01]  /*13a0*/  LDC.64 R6, c[0x0][0x428] ;  /* 0x00010a00ff067b82 */ /* 0x000e220000000a00 */
[----:B------:R-:W-:-:S05]  /*13b0*/  IADD3 R2, P0, R2, UR8, RZ ;  /* 0x0000000802027c10 */ /* 0x000fca000ff1e0ff */
[----:B------:R-:W-:Y:S01]  /*13c0*/  IMAD.X R3, RZ, RZ, UR9, P0 ;  /* 0x00000009ff037e24 */ /* 0x000fe200080e06ff */
[----:B------:R-:W-:-:S05]  /*13d0*/  ULDC.64 UR8, c[0x0][0x410] ;  /* 0x0001040000087ab9 */ /* 0x000fca0000000a00 */
[----:B------:R-:W2:Y:S01]  /*13e0*/  LDG.E.64 R2, desc[UR4][R2.64] ;  /* 0x0000000402027981 */ /* 0x000ea2000c1e1b00 */
[----:B------:R-:W-:Y:S01]  /*13f0*/  IADD3 R4, P1, R5, UR8, RZ ;  /* 0x0000000805047c10 */ /* 0x000fe2000ff3e0ff */
[----:B------:R-:W-:Y:S04]  /*1400*/  BSSY B0, `(.L_x_14282) ;  /* 0x00000fb000007945 */ /* 0x000fe80003800000 */
[----:B------:R-:W-:Y:S01]  /*1410*/  IMAD.X R5, RZ, RZ, UR9, P1 ;  /* 0x00000009ff057e24 */ /* 0x000fe200088e06ff */
[----:B0-----:R-:W-:-:S04]  /*1420*/  LOP3.LUT R7, R7, 0x7fffffff, RZ, 0xc0, !PT ;  /* 0x7fffffff07077812 */ /* 0x001fc800078ec0ff */
[----:B------:R-:W-:Y:S02]  /*1430*/  ISETP.GT.U32.AND P0, PT, R7, 0x7fefffff, PT ;  /* 0x7fefffff0700780c */ /* 0x000fe40003f04070 */
[----:B--2---:R-:W-:Y:S01]  /*1440*/  LOP3.LUT R11, R3, 0x7fffffff, RZ, 0xc0, !PT ;  /* 0x7fffffff030b7812 */ /* 0x004fe200078ec0ff */
        /* <DEDUP_REMOVED lines=8> */
[----:B------:R-:W-:Y:S01]  /*14d0*/  MOV R8, R2 ;  /* 0x0000000200087202 */ /* 0x000fe20000000f00 */
[----:B------:R-:W-:-:S12]  /*14e0*/  IMAD.MOV.U32 R9, RZ, RZ, R3 ;  /* 0x000000ffff097224 */ /* 0x000fd800078e0003 */
        /* <DEDUP_REMOVED lines=23> */
.L_x_14287:
        /* <DEDUP_REMOVED lines=12> */
.L_x_14286:
[----:B------:R-:W-:Y:S05]  /*1720*/  BSYNC B2 ;  /* 0x0000000000027941 */ /* 0x000fea0003800000 */
.L_x_14285:
        /* <DEDUP_REMOVED lines=13> */
.L_x_14293:
        /* <DEDUP_REMOVED lines=33> */
.L_x_14292:
[----:B------:R-:W-:-:S07]  /*1a10*/  IMAD.MOV.U32 R10, RZ, RZ, R15 ;  /* 0x000000ffff0a7224 */ /* 0x000fce00078e000f */
.L_x_14291:
[----:B------:R-:W-:Y:S05]  /*1a20*/  BSYNC B3 ;  /* 0x0000000000037941 */ /* 0x000fea0003800000 */
.L_x_14290:
[----:B------:R-:W-:-:S13]  /*1a30*/  ISETP.GE.U32.AND P0, PT, R12, 0xc, PT ;  /* 0x0000000c0c00780c */ /* 0x000fda0003f06070 */
[----:B------:R-:W-:Y:S05]  /*1a40*/  @!P0 BRA `(.L_x_14289) ;  /* 0x0000000400d88947 */ /* 0x000fea0003800000 */
[----:B------:R-:W-:Y:S01]  /*1a50*/  BSSY B3, `(.L_x_14294) ;  /* 0x0000074000037945 */ /* 0x000fe20003800000 */
.L_x_14295:
        /* <DEDUP_REMOVED lines=116> */
.L_x_14294:
[----:B------:R-:W-:-:S07]  /*21a0*/  IMAD.MOV.U32 R16, RZ, RZ, R15 ;  /* 0x000000ffff107224 */ /* 0x000fce00078e000f */
.L_x_14289:
[----:B------:R-:W-:Y:S05]  /*21b0*/  BSYNC B2 ;  /* 0x0000000000027941 */ /* 0x000fea0003800000 */
.L_x_14288:
        /* <DEDUP_REMOVED lines=19> */
.L_x_14297:
[----:B------:R-:W-:Y:S05]  /*22f0*/  BSYNC B2 ;  /* 0x0000000000027941 */ /* 0x000fea0003800000 */
.L_x_14296:
[----:B------:R-:W-:Y:S02]  /*2300*/  IMAD.MOV.U32 R9, RZ, RZ, R13 ;  /* 0x000000ffff097224 */ /* 0x000fe400078e000d */
[----:B------:R-:W-:-:S03]  /*2310*/  IMAD.MOV.U32 R8, RZ, RZ, R12 ;  /* 0x000000ffff087224 */ /* 0x000fc600078e000c */
[----:B------:R-:W-:Y:S01]  /*2320*/  LOP3.LUT R9, R9, 0x80000000, R3, 0xb8, !PT ;  /* 0x8000000009097812 */ /* 0x000fe200078eb803 */
[----:B------:R-:W-:Y:S06]  /*2330*/  BRA `(.L_x_14284) ;  /* 0x00000000001c7947 */ /* 0x000fec0003800000 */
.L_x_14283:
[----:B------:R-:W-:-:S06]  /*2340*/  DSETP.GTU.AND P0, PT, R6, +INF , PT ;  /* 0x7ff000000600742a */ /* 0x000fcc0003f0c000 */
[----:B------:R-:W-:-:S14]  /*2350*/  DSETP.LE.AND P0, PT, R10, +INF , !P0 ;  /* 0x7ff000000a00742a */ /* 0x000fdc0004703000 */
[----:B------:R-:W0:Y:S01]  /*2360*/  @!P0 LDC.64 R8, c[0x0][0x428] ;  /* 0x00010a00ff088b82 */ /* 0x000e220000000a00 */
[----:B------:R-:W-:Y:S02]  /*2370*/  @P0 DSETP.NEU.AND P1, PT, R10, +INF , PT ;  /* 0x7ff000000a00042a */ /* 0x000fe40003f2d000 */
[----:B0-----:R-:W-:-:S06]  /*2380*/  @!P0 DADD R8, R2, R8 ;  /* 0x0000000002088229 */ /* 0x001fcc0000000008 */
[----:B------:R-:W-:Y:S02]  /*2390*/  @P0 FSEL R8, R2, RZ, P1 ;  /* 0x000000ff02080208 */ /* 0x000fe40000800000 */
[----:B------:R-:W-:-:S07]  /*23a0*/  @P0 FSEL R9, R3, -QNAN , P1 ;  /* 0xfff8000003090808 */ /* 0x000fce0000800000 */
.L_x_14284:
[----:B------:R-:W-:Y:S05]  /*23b0*/  BSYNC B0 ;  /* 0x0000000000007941 */ /* 0x000fea0003800000 */
.L_x_14282:
[----:B------:R0:W-:Y:S01]  /*23c0*/  STG.E.64 desc[UR4][R4.64], R8 ;  /* 0x0000000804007986 */ /* 0x0001e2000c101b04 */
[----:B------:R-:W-:-:S07]  /*23d0*/  IADD3 R11, R0, 0x80, RZ ;  /* 0x00000080000b7810 */ /* 0x000fce0007ffe0ff */
.L_x_14280:
[----:B------:R-:W-:Y:S05]  /*23e0*/  BSYNC B1 ;  /* 0x0000000000017941 */ /* 0x000fea0003800000 */
.L_x_14279:
[----:B------:R-:W-:-:S13]  /*23f0*/  ISETP.GE.AND P0, PT, R11, UR6, PT ;  /* 0x000000060b007c0c */ /* 0x000fda000bf06270 */
[----:B------:R-:W-:Y:S05]  /*2400*/  @P0 EXIT ;  /* 0x000000000000094d */ /* 0x000fea0003800000 */
[----:B0-----:R-:W0:Y:S01]  /*2410*/  LDC R4, c[0x0][0x218] ;  /* 0x00008600ff047b82 */ /* 0x001e220000000800 */
        /* <DEDUP_REMOVED lines=289> */
[----:B------:R-:W-:Y:S02]  /*3630*/  @P0 IMAD.MOV.U32 R6, RZ, RZ, RZ ;  /* 0x000000ffff060224 */ /* 0x000fe400078e00ff */
[----:B------:R-:W-:-:S05]  /*3640*/  IMAD.MOV R9, RZ, RZ, -R7 ;  /* 0x000000ffff097224 */ /* 0x000fca00078e0a07 */
[----:B------:R-:W1:Y:S08]  /*3650*/  @P0 LDC R13, c[0x0][0x33c] ;  /* 0x0000cf00ff0d0b82 */ /* 0x000e700000000800 */
[----:B------:R-:W2:Y:S01]  /*3660*/  @P0 LDC.64 R14, c[0x0][0x408] ;  /* 0x00010200ff0e0b82 */ /* 0x000ea20000000a00 */
[----:B0-----:R-:W-:-:S05]  /*3670*/  @P0 IMAD.HI.U32 R2, R7, R10, R6 ;  /* 0x0000000a07020227 */ /* 0x001fca00078e0006 */
[----:B------:R-:W-:Y:S01]  /*3680*/  @P0 SHF.R.U32.HI R4, RZ, R11, R2 ;  /* 0x0000000bff040219 */ /* 0x000fe20000011602 */
[----:B------:R-:W-:-:S04]  /*3690*/  IMAD R2, R9, UR8, R3 ;  /* 0x0000000809027c24 */ /* 0x000fc8000f8e0203 */
[----:B------:R-:W-:Y:S02]  /*36a0*/  @P0 IMAD.MOV R6, RZ, RZ, -R4 ;  /* 0x000000ffff060224 */ /* 0x000fe400078e0a04 */
[C---:B------:R-:W-:Y:S02]  /*36b0*/  IMAD R5, R2.reuse, UR6, R5 ;  /* 0x0000000602057c24 */ /* 0x040fe4000f8e0205 */
[----:B-1----:R-:W-:Y:S02]  /*36c0*/  @P0 IMAD R6, R13, R6, R7 ;  /* 0x000000060d060224 */ /* 0x002fe400078e0207 */
[----:B------:R-:W-:Y:S02]  /*36d0*/  IMAD R0, R2, UR7, R0 ;  /* 0x0000000702007c24 */ /* 0x000fe4000f8e0200 */
[C---:B--2---:R-:W-:Y:S02]  /*36e0*/  @P0 IMAD R5, R6.reuse, R14, R5 ;  /* 0x0000000e06050224 */ /* 0x044fe400078e0205 */
[----:B------:R-:W-:-:S07]  /*36f0*/  @P0 IMAD R0, R6, R15, R0 ;  /* 0x0000000f06000224 */ /* 0x000fce00078e0200 */
.L_x_14298:
        /* <DEDUP_REMOVED lines=45> */
.L_x_14305:
        /* <DEDUP_REMOVED lines=12> */
.L_x_14304:
[----:B------:R-:W-:-:S07]  /*3a90*/  MOV R10, R11 ;  /* 0x0000000b000a7202 */ /* 0x000fce0000000f00 */
.L_x_14303:
[----:B------:R-:W-:Y:S05]  /*3aa0*/  BSYNC B1 ;  /* 0x0000000000017941 */ /* 0x000fea0003800000 */
.L_x_14302:
        /* <DEDUP_REMOVED lines=13> */
.L_x_14311:
        /* <DEDUP_REMOVED lines=33> */
.L_x_14310:
[----:B------:R-:W-:-:S07]  /*3d90*/  IMAD.MOV.U32 R10, RZ, RZ, R12 ;  /* 0x000000ffff0a7224 */ /* 0x000fce00078e000c */
.L_x_14309:
[----:B------:R-:W-:Y:S05]  /*3da0*/  BSYNC B2 ;  /* 0x0000000000027941 */ /* 0x000fea0003800000 */
.L_x_14308:
[----:B------:R-:W-:-:S13]  /*3db0*/  ISETP.GE.U32.AND P0, PT, R11, 0xc, PT ;  /* 0x0000000c0b00780c */ /* 0x000fda0003f06070 */
[----:B------:R-:W-:Y:S05]  /*3dc0*/  @!P0 BRA `(.L_x_14307) ;  /* 0x0000000400d88947 */ /* 0x000fea0003800000 */
[----:B------:R-:W-:Y:S01]  /*3dd0*/  BSSY B2, `(.L_x_14312) ;  /* 0x0000074000027945 */ /* 0x000fe20003800000 */
.L_x_14313:
[----:B------:R-:W-:Y:S02]  /*3de0*/  IADD3 R10, P0, -R6, R15, RZ ;  /* 0x0000000f060a7210 */ /* 0x000fe40007f1e1ff */
[C---:B------:R-:W-:Y:S02]  /*3df0*/  ISETP.GT.AND P1, PT, R9.reuse, 0xf, PT ;  /* 0x0000000f0900780c */ /* 0x040fe40003f24270 */
[----:B------:R-:W-:Y:S01]  /*3e00*/  IADD3 R9, R9, -0x10, RZ ;  /* 0xfffffff009097810 */ /* 0x000fe20007ffe0ff */
        /* <DEDUP_REMOVED lines=113> */
.L_x_14312:
[----:B------:R-:W-:-:S07]  /*4520*/  IMAD.MOV.U32 R17, RZ, RZ, R11 ;  /* 0x000000ffff117224 */ /* 0x000fce00078e000b */
.L_x_14307:
[----:B------:R-:W-:Y:S05]  /*4530*/  BSYNC B1 ;  /* 0x0000000000017941 */ /* 0x000fea0003800000 */
.L_x_14306:
        /* <DEDUP_REMOVED lines=20> */
.L_x_14315:
[----:B------:R-:W-:Y:S05]  /*4680*/  BSYNC B1 ;  /* 0x0000000000017941 */ /* 0x000fea0003800000 */
.L_x_14314:
[----:B------:R-:W-:Y:S02]  /*4690*/  IMAD.MOV.U32 R11, RZ, RZ, R13 ;  /* 0x000000ffff0b7224 */ /* 0x000fe400078e000d */
[----:B------:R-:W-:-:S03]  /*46a0*/  IMAD.MOV.U32 R10, RZ, RZ, R8 ;  /* 0x000000ffff0a7224 */ /* 0x000fc600078e0008 */
[----:B------:R-:W-:Y:S01]  /*46b0*/  LOP3.LUT R11, R11, 0x80000000, R3, 0xb8, !PT ;  /* 0x800000000b0b7812 */ /* 0x000fe200078eb803 */
[----:B------:R-:W-:Y:S06]  /*46c0*/  BRA `(.L_x_14301) ;  /* 0x00000000001c7947 */ /* 0x000fec0003800000 */
.L_x_14300:
[----:B------:R-:W-:-:S06]  /*46d0*/  DSETP.GTU.AND P0, PT, R6, +INF , PT ;  /* 0x7ff000000600742a */ /* 0x000fcc0003f0c000 */
[----:B------:R-:W-:-:S14]  /*46e0*/  DSETP.LE.AND P0, PT, R8, +INF , !P0 ;  /* 0x7ff000000800742a */ /* 0x000fdc0004703000 */
[----:B------:R-:W0:Y:S01]  /*46f0*/  @!P0 LDC.64 R10, c[0x0][0x428] ;  /* 0x00010a00ff0a8b82 */ /* 0x000e220000000a00 */
[----:B------:R-:W-:Y:S02]  /*4700*/  @P0 DSETP.NEU.AND P1, PT, R8, +INF , PT ;  /* 0x7ff000000800042a */ /* 0x000fe40003f2d000 */
[----:B0-----:R-:W-:-:S06]  /*4710*/  @!P0 DADD R10, R2, R10 ;  /* 0x00000000020a8229 */ /* 0x001fcc000000000a */
[----:B------:R-:W-:Y:S02]  /*4720*/  @P0 FSEL R10, R2, RZ, P1 ;  /* 0x000000ff020a0208 */ /* 0x000fe40000800000 */
[----:B------:R-:W-:-:S07]  /*4730*/  @P0 FSEL R11, R3, -QNAN , P1 ;  /* 0xfff80000030b0808 */ /* 0x000fce0000800000 */
.L_x_14301:
[----:B------:R-:W-:Y:S05]  /*4740*/  BSYNC B0 ;  /* 0x0000000000007941 */ /* 0x000fea0003800000 */
.L_x_14299:
[----:B------:R-:W-:Y:S01]  /*4750*/  STG.E.64 desc[UR4][R4.64], R10 ;  /* 0x0000000a04007986 */ /* 0x000fe2000c101b04 */
[----:B------:R-:W-:Y:S05]  /*4760*/  EXIT ;  /* 0x000000000000794d */ /* 0x000fea0003800000 */
.L_x_14316:
        /* <DEDUP_REMOVED lines=9> */
.L_x_57369:


//--------------------- .text._ZN2at6native27unrolled_elementwise_kernelINS0_13BUnaryFunctorIdddZZZNS0_16fmod_kernel_cudaERNS_18TensorIteratorBaseEENKUlvE0_clEvENKUlvE_clEvEUlddE_EESt5arrayIPcLm2EELi4E23TrivialOffsetCalculatorILi1EjESD_NS0_6memory15LoadWithoutCastENSE_16StoreWithoutCastEEEviT_T0_T2_T3_T4_T5_ --------------------------
	.section	.text._ZN2at6native27unrolled_elementwise_kernelINS0_13BUnaryFunctorIdddZZZNS0_16fmod_kernel_cudaERNS_18TensorIteratorBaseEENKUlvE0_clEvENKUlvE_clEvEUlddE_EESt5arrayIPcLm2EELi4E23TrivialOffsetCalculatorILi1EjESD_NS0_6memory15LoadWithoutCastENSE_16StoreWithoutCastEEEviT_T0_T2_T3_T4_T5_,"ax",@progbits
	.align	128
        .global         _ZN2at6native27unrolled_elementwise_kernelINS0_13BUnaryFunctorIdddZZZNS0_16fmod_kernel_cudaERNS_18TensorIteratorBaseEENKUlvE0_clEvENKUlvE_clEvEUlddE_EESt5arrayIPcLm2EELi4E23TrivialOffsetCalculatorILi1EjESD_NS0_6memory15LoadWithoutCastENSE_16StoreWithoutCastEEEviT_T0_T2_T3_T4_T5_
        .type           _ZN2at6native27unrolled_elementwise_kernelINS0_13BUnaryFunctorIdddZZZNS0_16fmod_kernel_cudaERNS_18TensorIteratorBaseEENKUlvE0_clEvENKUlvE_clEvEUlddE_EESt5arrayIPcLm2EELi4E23TrivialOffsetCalculatorILi1EjESD_NS0_6memory15LoadWithoutCastENSE_16StoreWithoutCastEEEviT_T0_T2_T3_T4_T5_,@function
        .size           _ZN2at6native27unrolled_elementwise_kernelINS0_13BUnaryFunctorIdddZZZNS0_16fmod_kernel_cudaERNS_18TensorIteratorBaseEENKUlvE0_clEvENKUlvE_clEvEUlddE_EESt5arrayIPcLm2EELi4E23TrivialOffsetCalculatorILi1EjESD_NS0_6memory15LoadWithoutCastENSE_16StoreWithoutCastEEEviT_T0_T2_T3_T4_T5_,(.L_x_57370 - _ZN2at6native27unrolled_elementwise_kernelINS0_13BUnaryFunctorIdddZZZNS0_16fmod_kernel_cudaERNS_18TensorIteratorBaseEENKUlvE0_clEvENKUlvE_clEvEUlddE_EESt5arrayIPcLm2EELi4E23TrivialOffsetCalculatorILi1EjESD_NS0_6memory15LoadWithoutCastENSE_16StoreWithoutCastEEEviT_T0_T2_T3_T4_T5_)
        .other          _ZN2at6native27unrolled_elementwise_kernelINS0_13BUnaryFunctorIdddZZZNS0_16fmod_kernel_cudaERNS_18TensorIteratorBaseEENKUlvE0_clEvENKUlvE_clEvEUlddE_EESt5arrayIPcLm2EELi4E23TrivialOffsetCalculatorILi1EjESD_NS0_6memory15LoadWithoutCastENSE_16StoreWithoutCastEEEviT_T0_T2_T3_T4_T5_,@"STO_CUDA_ENTRY STV_DEFAULT"
_ZN2at6native27unrolled_elementwise_kernelINS0_13BUnaryFunctorIdddZZZNS0_16fmod_kernel_cudaERNS_18TensorIteratorBaseEENKUlvE0_clEvENKUlvE_clEvEUlddE_EESt5arrayIPcLm2EELi4E23TrivialOffsetCalculatorILi1EjESD_NS0_6memory15LoadWithoutCastENSE_16StoreWithoutCastEEEviT_T0_T2_T3_T4_T5_:
.text._ZN2at6native27unrolled_elementwise_kernelINS0_13BUnaryFunctorIdddZZZNS0_16fmod_kernel_cudaERNS_18TensorIteratorBaseEENKUlvE0_clEvENKUlvE_clEvEUlddE_EESt5arrayIPcLm2EELi4E23TrivialOffsetCalculatorILi1EjESD_NS0_6memory15LoadWithoutCastENSE_16StoreWithoutCastEEEviT_T0_T2_T3_T4_T5_:
        /* <DEDUP_REMOVED lines=9> */
[----:B------:R-:W0:Y:S01]  /*0090*/  @!P1 LDC.64 R14, c[0x0][0x230] ;  /* 0x00008c00ff0e9b82 */ /* 0x000e220000000a00 */
[----:B------:R-:W-:-:S05]  /*00a0*/  @!P1 VIADD R9, R9, 0x80 ;  /* 0x0000008009099836 */ /* 0x000fca0000000000 */
[----:B------:R-:W-:-:S13]  /*00b0*/  ISETP.GE.AND P0, PT, R9, R0, PT ;  /* 0x000000000900720c */ /* 0x000fda0003f06270 */
[----:B------:R-:W-:Y:S01]  /*00c0*/  @!P0 IMAD R19, R10, 0x200, R9 ;  /* 0x000002000a138824 */ /* 0x000fe200078e0209 */
[----:B------:R-:W1:Y:S01]  /*00d0*/  @!P0 LDC.64 R2, c[0x0][0x230] ;  /* 0x00008c00ff028b82 */ /* 0x000e620000000a00 */
[----:B------:R-:W-:Y:S02]  /*00e0*/  @!P0 VIADD R9, R9, 0x80 ;  /* 0x0000008009098836 */ /* 0x000fe40000000000 */
[----:B0-----:R-:W-:Y:S01]  /*00f0*/  @!P1 IMAD.WIDE.U32 R14, R13, 0x8, R14 ;  /* 0x000000080d0e9825 */ /* 0x001fe200078e000e */
[----:B------:R-:W-:Y:S02]  /*0100*/  CS2R R12, SRZ ;  /* 0x00000000000c7805 */ /* 0x000fe4000001ff00 */
[----:B------:R-:W-:-:S13]  /*0110*/  ISETP.GE.AND P3, PT, R9, R0, PT ;  /* 0x000000000900720c */ /* 0x000fda0003f66270 */
[----:B------:R-:W-:Y:S01]  /*0120*/  @!P3 IMAD R21, R10, 0x200, R9 ;  /* 0x000002000a15b824 */ /* 0x000fe200078e0209 */
[----:B------:R-:W0:Y:S01]  /*0130*/  @!P3 LDC.64 R6, c[0x0][0x230] ;  /* 0x00008c00ff06bb82 */ /* 0x000e220000000a00 */
[----:B------:R-:W-:Y:S02]  /*0140*/  @!P3 VIADD R9, R9, 0x80 ;  /* 0x000000800909b836 */ /* 0x000fe40000000000 */
[----:B-1----:R-:W-:-:S03]  /*0150*/  @!P0 IMAD.WIDE.U32 R2, R19, 0x8, R2 ;  /* 0x0000000813028825 */ /* 0x002fc600078e0002 */
[----:B------:R-:W-:Y:S02]  /*0160*/  ISETP.GE.AND P2, PT, R9, R0, PT ;  /* 0x000000000900720c */ /* 0x000fe40003f46270 */
[----:B------:R1:W5:Y:S11]  /*0170*/  @!P0 LDG.E.64 R12, desc[UR4][R2.64] ;  /* 0x00000004020c8981 */ /* 0x000376000c1e1b00 */
[----:B------:R-:W2:Y:S01]  /*0180*/  @!P2 LDC.64 R4, c[0x0][0x230] ;  /* 0x00008c00ff04ab82 */ /* 0x000ea20000000a00 */
[----:B------:R-:W-:Y:S01]  /*0190*/  @!P2 IMAD R17, R10, 0x200, R9 ;  /* 0x000002000a11a824 */ /* 0x000fe200078e0209 */
[----:B------:R-:W-:Y:S01]  /*01a0*/  CS2R R8, SRZ ;  /* 0x0000000000087805 */ /* 0x000fe2000001ff00 */
[----:B0-----:R-:W-:Y:S01]  /*01b0*/  @!P3 IMAD.WIDE.U32 R18, R21, 0x8, R6 ;  /* 0x000000081512b825 */ /* 0x001fe200078e0006 */
[----:B------:R-:W-:-:S04]  /*01c0*/  CS2R R6, SRZ ;  /* 0x0000000000067805 */ /* 0x000fc8000001ff00 */
[----:B------:R1:W5:Y:S04]  /*01d0*/  @!P1 LDG.E.64 R8, desc[UR4][R14.64] ;  /* 0x000000040e089981 */ /* 0x000368000c1e1b00 */
[----:B------:R1:W5:Y:S01]  /*01e0*/  @!P3 LDG.E.64 R6, desc[UR4][R18.64] ;  /* 0x000000041206b981 */ /* 0x000362000c1e1b00 */
[----:B--2---:R-:W-:Y:S01]  /*01f0*/  @!P2 IMAD.WIDE.U32 R16, R17, 0x8, R4 ;  /* 0x000000081110a825 */ /* 0x004fe200078e0004 */
[----:B------:R-:W-:-:S06]  /*0200*/  CS2R R4, SRZ ;  /* 0x0000000000047805 */ /* 0x000fcc000001ff00 */
[----:B------:R1:W5:Y:S01]  /*0210*/  @!P2 LDG.E.64 R4, desc[UR4][R16.64] ;  /* 0x000000041004a981 */ /* 0x000362000c1e1b00 */
[----:B------:R-:W-:Y:S04]  /*0220*/  BSSY B0, `(.L_x_14317) ;  /* 0x00000fe000007945 */ /* 0x000fe80003800000 */
[----:B------:R-:W-:Y:S05]  /*0230*/  @P1 BRA `(.L_x_14318) ;  /* 0x0000000c00f01947 */ /* 0x000fea0003800000 */
[----:B-1----:R-:W0:Y:S01]  /*0240*/  LDC.64 R14, c[0x0][0x220] ;  /* 0x00008800ff0e7b82 */ /* 0x002e220000000a00 */
[----:B-----5:R-:W-:Y:S01]  /*0250*/  LOP3.LUT R17, R9, 0x7fffffff, RZ, 0xc0, !PT ;  /* 0x7fffffff09117812 */ /* 0x020fe200078ec0ff */
        /* <DEDUP_REMOVED lines=34> */
.L_x_14323:
        /* <DEDUP_REMOVED lines=12> */
.L_x_14322:
[----:B------:R-:W-:-:S07]  /*0540*/  IMAD.MOV.U32 R18, RZ, RZ, R21 ;  /* 0x000000ffff127224 */ /* 0x000fce00078e0015 */
.L_x_14321:
[----:B------:R-:W-:Y:S05]  /*0550*/  BSYNC B1 ;  /* 0x0000000000017941 */ /* 0x000fea0003800000 */
.L_x_14320:
        /* <DEDUP_REMOVED lines=13> */
.L_x_14329:
        /* <DEDUP_REMOVED lines=33> */
.L_x_14328:
[----:B------:R-:W-:Y:S02]  /*0840*/  IMAD.MOV.U32 R18, RZ, RZ, R21 ;  /* 0x000000ffff127224 */ /* 0x000fe400078e0015 */
[----:B------:R-:W-:-:S07]  /*0850*/  IMAD.MOV.U32 R23, RZ, RZ, R22 ;  /* 0x000000ffff177224 */ /* 0x000fce00078e0016 */
.L_x_14327:
[----:B------:R-:W-:Y:S05]  /*0860*/  BSYNC B2 ;  /* 0x0000000000027941 */ /* 0x000fea0003800000 */
.L_x_14326:
[----:B------:R-:W-:-:S13]  /*0870*/  ISETP.GE.U32.AND P0, PT, R19, 0xc, PT ;  /* 0x0000000c1300780c */ /* 0x000fda0003f06070 */
[----:B------:R-:W-:Y:S05]  /*0880*/  @!P0 BRA `(.L_x_14325) ;  /* 0x0000000400dc8947 */ /* 0x000fea0003800000 */
[----:B------:R-:W-:Y:S01]  /*0890*/  BSSY B2, `(.L_x_14330) ;  /* 0x0000075000027945 */ /* 0x000fe20003800000 */
[----:B------:R-:W-:-:S07]  /*08a0*/  VIADD R17, R17, 0x10 ;  /* 0x0000001011117836 */ /* 0x000fce0000000000 */
.L_x_14331:
        /* <DEDUP_REMOVED lines=116> */
.L_x_14330:
[----:B------:R-:W-:-:S07]  /*0ff0*/  IMAD.MOV.U32 R23, RZ, RZ, R19 ;  /* 0x000000ffff177224 */ /* 0x000fce00078e0013 */
.L_x_14325:
[----:B------:R-:W-:Y:S05]  /*1000*/  BSYNC B1 ;  /* 0x0000000000017941 */ /* 0x000fea0003800000 */
.L_x_14324:
        /* <DEDUP_REMOVED lines=20> */
.L_x_14333:
[----:B------:R-:W-:Y:S05]  /*1150*/  BSYNC B1 ;  /* 0x0000000000017941 */ /* 0x000fea0003800000 */
.L_x_14332:
[----:B------:R-:W-:Y:S01]  /*1160*/  IMAD.MOV.U32 R2, RZ, RZ, R14 ;  /* 0x000000ffff027224 */ /* 0x000fe200078e000e */
[----:B------:R-:W-:Y:S01]  /*1170*/  LOP3.LUT R3, R3, 0x80000000, R9, 0xb8, !PT ;  /* 0x8000000003037812 */ /* 0x000fe200078eb809 */
[----:B------:R-:W-:Y:S06]  /*1180*/  BRA `(.L_x_14318) ;  /* 0x00000000001c7947 */ /* 0x000fec0003800000 */
.L_x_14319:
[----:B------:R-:W-:-:S06]  /*1190*/  DSETP.GTU.AND P0, PT, R14, +INF , PT ;  /* 0x7ff000000e00742a */ /* 0x000fcc0003f0c000 */
[----:B------:R-:W-:-:S14]  /*11a0*/  DSETP.LE.AND P0, PT, R16, +INF , !P0 ;  /* 0x7ff000001000742a */ /* 0x000fdc0004703000 */
[----:B------:R-:W0:Y:S01]  /*11b0*/  @!P0 LDC.64 R2, c[0x0][0x220] ;  /* 0x00008800ff028b82 */ /* 0x000e220000000a00 */
[----:B------:R-:W-:Y:S02]  /*11c0*/  @P0 DSETP.NEU.AND P2, PT, R16, +INF , PT ;  /* 0x7ff000001000042a */ /* 0x000fe40003f4d000 */
[----:B0-----:R-:W-:-:S06]  /*11d0*/  @!P0 DADD R2, R8, R2 ;  /* 0x0000000008028229 */ /* 0x001fcc0000000002 */
[----:B------:R-:W-:Y:S02]  /*11e0*/  @P0 FSEL R2, R8, RZ, P2 ;  /* 0x000000ff08020208 */ /* 0x000fe40001000000 */
[----:B------:R-:W-:-:S07]  /*11f0*/  @P0 FSEL R3, R9, -QNAN , P2 ;  /* 0xfff8000009030808 */ /* 0x000fce0001000000 */
.L_x_14318:
[----:B------:R-:W-:Y:S05]  /*1200*/  BSYNC B0 ;  /* 0x0000000000007941 */ /* 0x000fea0003800000 */
.L_x_14317:
[----:B-1----:R-:W-:Y:S01]  /*1210*/  VIADD R15, R11, 0x80 ;  /* 0x000000800b0f7836 */ /* 0x002fe20000000000 */
[----:B------:R-:W-:Y:S04]  /*1220*/  BSSY B0, `(.L_x_14334) ;  /* 0x00000fe000007945 */ /* 0x000fe80003800000 */
[----:B------:R-:W-:-:S13]  /*1230*/  ISETP.GE.AND P0, PT, R15, R0, PT ;  /* 0x000000000f00720c */ /* 0x000fda0003f06270 */
[----:B------:R-:W-:Y:S05]  /*1240*/  @P0 BRA `(.L_x_14335) ;  /* 0x0000000c00ec0947 */ /* 0x000fea0003800000 */
[----:B------:R-:W0:Y:S01]  /*1250*/  LDC.64 R16, c[0x0][0x220] ;  /* 0x00008800ff107b82 */ /* 0x000e220000000a00 */
        /* <DEDUP_REMOVED lines=35> */
.L_x_14340:
        /* <DEDUP_REMOVED lines=12> */
.L_x_14339:
[----:B------:R-:W-:-:S07]  /*1550*/  IMAD.MOV.U32 R20, RZ, RZ, R22 ;  /* 0x000000ffff147224 */ /* 0x000fce00078e0016 */
.L_x_14338:
[----:B------:R-:W-:Y:S05]  /*1560*/  BSYNC B1 ;  /* 0x0000000000017941 */ /* 0x000fea0003800000 */
.L_x_14337:
        /* <DEDUP_REMOVED lines=13> */
.L_x_14346:
        /* <DEDUP_REMOVED lines=33> */
.L_x_14345:
[----:B------:R-:W-:-:S07]  /*1850*/  IMAD.MOV.U32 R20, RZ, RZ, R22 ;  /* 0x000000ffff147224 */ /* 0x000fce00078e0016 */
.L_x_14344:
[----:B------:R-:W-:Y:S05]  /*1860*/  BSYNC B2 ;  /* 0x0000000000027941 */ /* 0x000fea0003800000 */
.L_x_14343:
[----:B------:R-:W-:-:S13]  /*1870*/  ISETP.GE.U32.AND P0, PT, R21, 0xc, PT ;  /* 0x0000000c1500780c */ /* 0x000fda0003f06070 */
[----:B------:R-:W-:Y:S05]  /*1880*/  @!P0 BRA `(.L_x_14342) ;  /* 0x0000000400dc8947 */ /* 0x000fea0003800000 */
[----:B------:R-:W-:Y:S01]  /*1890*/  BSSY B2, `(.L_x_14347) ;  /* 0x0000075000027945 */ /* 0x000fe20003800000 */
[----:B------:R-:W-:-:S07]  /*18a0*/  VIADD R19, R19, 0x10 ;  /* 0x0000001013137836 */ /* 0x000fce0000000000 */
.L_x_14348:
        /* <DEDUP_REMOVED lines=116> */
.L_x_14347:
[----:B------:R-:W-:-:S07]  /*1ff0*/  IMAD.MOV.U32 R23, RZ, RZ, R21 ;  /* 0x000000ffff177224 */ /* 0x000fce00078e0015 */
.L_x_14342:
[----:B------:R-:W-:Y:S05]  /*2000*/  BSYNC B1 ;  /* 0x0000000000017941 */ /* 0x000fea0003800000 */
.L_x_14341:
        /* <DEDUP_REMOVED lines=20> */
.L_x_14350:
[----:B------:R-:W-:Y:S05]  /*2150*/  BSYNC B1 ;  /* 0x0000000000017941 */ /* 0x000fea0003800000 */
.L_x_14349:
[----:B------:R-:W-:Y:S01]  /*2160*/  IMAD.MOV.U32 R8, RZ, RZ, R14 ;  /* 0x000000ffff087224 */ /* 0x000fe200078e000e */
[----:B------:R-:W-:Y:S01]  /*2170*/  LOP3.LUT R9, R9, 0x80000000, R13, 0xb8, !PT ;  /* 0x8000000009097812 */ /* 0x000fe200078eb80d */
[----:B------:R-:W-:Y:S06]  /*2180*/  BRA `(.L_x_14335) ;  /* 0x00000000001c7947 */ /* 0x000fec0003800000 */
.L_x_14336:
[----:B------:R-:W-:-:S06]  /*2190*/  DSETP.GTU.AND P0, PT, R16, +INF , PT ;  /* 0x7ff000001000742a */ /* 0x000fcc0003f0c000 */
[----:B------:R-:W-:-:S14]  /*21a0*/  DSETP.LE.AND P0, PT, R18, +INF , !P0 ;  /* 0x7ff000001200742a */ /* 0x000fdc0004703000 */
[----:B------:R-:W0:Y:S01]  /*21b0*/  @!P0 LDC.64 R8, c[0x0][0x220] ;  /* 0x00008800ff088b82 */ /* 0x000e220000000a00 */
[----:B------:R-:W-:Y:S02]  /*21c0*/  @P0 DSETP.NEU.AND P2, PT, R18, +INF , PT ;  /* 0x7ff000001200042a */ /* 0x000fe40003f4d000 */
[----:B0-----:R-:W-:-:S06]  /*21d0*/  @!P0 DADD R8, R12, R8 ;  /* 0x000000000c088229 */ /* 0x001fcc0000000008 */
[----:B------:R-:W-:Y:S02]  /*21e0*/  @P0 FSEL R8, R12, RZ, P2 ;  /* 0x000000ff0c080208 */ /* 0x000fe40001000000 */
[----:B------:R-:W-:-:S07]  /*21f0*/  @P0 FSEL R9, R13, -QNAN , P2 ;  /* 0xfff800000d090808 */ /* 0x000fce0001000000 */
.L_x_14335:
[----:B------:R-:W-:Y:S05]  /*2200*/  BSYNC B0 ;  /* 0x0000000000007941 */ /* 0x000fea0003800000 */
.L_x_14334:
[----:B-----5:R-:W-:Y:S01]  /*2210*/  VIADD R13, R11, 0x100 ;  /* 0x000001000b0d7836 */ /* 0x020fe20000000000 */
[----:B------:R-:W-:Y:S04]  /*2220*/  BSSY B0, `(.L_x_14351) ;  /* 0x00000fe000007945 */ /* 0x000fe80003800000 */
[----:B------:R-:W-:-:S13]  /*2230*/  ISETP.GE.AND P0, PT, R13, R0, PT ;  /* 0x000000000d00720c */ /* 0x000fda0003f06270 */
[----:B------:R-:W-:Y:S05]  /*2240*/  @P0 BRA `(.L_x_14352) ;  /* 0x0000000c00ec0947 */ /* 0x000fea0003800000 */
[----:B------:R-:W0:Y:S01]  /*2250*/  LDC.64 R12, c[0x0][0x220] ;  /* 0x00008800ff0c7b82 */ /* 0x000e220000000a00 */
[----:B------:R-:W-:Y:S01]  /*2260*/  LOP3.LUT R19, R7, 0x7fffffff, RZ, 0xc0, !PT ;  /* 0x7fffffff07137812 */ /* 0x000fe200078ec0ff */
        /* <DEDUP_REMOVED lines=34> */
.L_x_14357:
        /* <DEDUP_REMOVED lines=12> */
.L_x_14356:
[----:B------:R-:W-:-:S07]  /*2550*/  IMAD.MOV.U32 R20, RZ, RZ, R22 ;  /* 0x000000ffff147224 */ /* 0x000fce00078e0016 */
.L_x_14355:
[----:B------:R-:W-:Y:S05]  /*2560*/  BSYNC B1 ;  /* 0x0000000000017941 */ /* 0x000fea0003800000 */
.L_x_14354:
        /* <DEDUP_REMOVED lines=13> */
.L_x_14363:
        /* <DEDUP_REMOVED lines=33> */
.L_x_14362:
[----:B------:R-:W-:-:S07]  /*2850*/  IMAD.MOV.U32 R20, RZ, RZ, R22 ;  /* 0x000000ffff147224 */ /* 0x000fce00078e0016 */
.L_x_14361:
[----:B------:R-:W-:Y:S05]  /*2860*/  BSYNC B2 ;  /* 0x0000000000027941 */ /* 0x000fea0003800000 */
.L_x_14360:
[----:B------:R-:W-:-:S13]  /*2870*/  ISETP.GE.U32.AND P0, PT, R21, 0xc, PT ;  /* 0x0000000c1500780c */ /* 0x000fda0003f06070 */
[----:B------:R-:W-:Y:S05]  /*2880*/  @!P0 BRA `(.L_x_14359) ;  /* 0x0000000400dc8947 */ /* 0x000fea0003800000 */
[----:B------:R-:W-:Y:S01]  /*2890*/  BSSY B2, `(.L_x_14364) ;  /* 0x0000075000027945 */ /* 0x000fe20003800000 */
[----:B------:R-:W-:-:S07]  /*28a0*/  VIADD R19, R19, 0x10 ;  /* 0x0000001013137836 */ /* 0x000fce0000000000 */
.L_x_14365:
        /* <DEDUP_REMOVED lines=116> */
.L_x_14364:
[----:B------:R-:W-:-:S07]  /*2ff0*/  IMAD.MOV.U32 R23, RZ, RZ, R21 ;  /* 0x000000ffff177224 */ /* 0x000fce00078e0015 */
.L_x_14359:
[----:B------:R-:W-:Y:S05]  /*3000*/  BSYNC B1 ;  /* 0x0000000000017941 */ /* 0x000fea0003800000 */
.L_x_14358:
        /* <DEDUP_REMOVED lines=20> */
.L_x_14367:
[----:B------:R-:W-:Y:S05]  /*3150*/  BSYNC B1 ;  /* 0x0000000000017941 */ /* 0x000fea0003800000 */
.L_x_14366:
[----:B------:R-:W-:-:S05]  /*3160*/  IMAD.MOV.U32 R17, RZ, RZ, R19 ;  /* 0x000000ffff117224 */ /* 0x000fca00078e0013 */
[----:B------:R-:W-:Y:S01]  /*3170*/  LOP3.LUT R17, R17, 0x80000000, R7, 0xb8, !PT ;  /* 0x8000000011117812 */ /* 0x000fe200078eb807 */
[----:B------:R-:W-:Y:S06]  /*3180*/  BRA `(.L_x_14352) ;  /* 0x00000000001c7947 */ /* 0x000fec0003800000 */
.L_x_14353:
[----:B------:R-:W-:-:S06]  /*3190*/  DSETP.GTU.AND P0, PT, R12, +INF , PT ;  /* 0x7ff000000c00742a */ /* 0x000fcc0003f0c000 */
[----:B------:R-:W-:-:S14]  /*31a0*/  DSETP.LE.AND P0, PT, R18, +INF , !P0 ;  /* 0x7ff000001200742a */ /* 0x000fdc0004703000 */
[----:B------:R-:W0:Y:S01]  /*31b0*/  @!P0 LDC.64 R16, c[0x0][0x220] ;  /* 0x00008800ff108b82 */ /* 0x000e220000000a00 */
[----:B------:R-:W-:Y:S02]  /*31c0*/  @P0 DSETP.NEU.AND P2, PT, R18, +INF , PT ;  /* 0x7ff000001200042a */ /* 0x000fe40003f4d000 */
[----:B0-----:R-:W-:-:S06]  /*31d0*/  @!P0 DADD R16, R6, R16 ;  /* 0x0000000006108229 */ /* 0x001fcc0000000010 */
[----:B------:R-:W-:Y:S02]  /*31e0*/  @P0 FSEL R16, R6, RZ, P2 ;  /* 0x000000ff06100208 */ /* 0x000fe40001000000 */
[----:B------:R-:W-:-:S07]  /*31f0*/  @P0 FSEL R17, R7, -QNAN , P2 ;  /* 0xfff8000007110808 */ /* 0x000fce0001000000 */
.L_x_14352:
[----:B------:R-:W-:Y:S05]  /*3200*/  BSYNC B0 ;  /* 0x0000000000007941 */ /* 0x000fea0003800000 */
.L_x_14351:
[----:B------:R-:W-:Y:S01]  /*3210*/  VIADD R7, R11, 0x180 ;  /* 0x000001800b077836 */ /* 0x000fe20000000000 */
        /* <DEDUP_REMOVED lines=39> */
.L_x_14374:
        /* <DEDUP_REMOVED lines=12> */
.L_x_14373:
[----:B------:R-:W-:-:S07]  /*3550*/  IMAD.MOV.U32 R20, RZ, RZ, R22 ;  /* 0x000000ffff147224 */ /* 0x000fce00078e0016 */
.L_x_14372:
[----:B------:R-:W-:Y:S05]  /*3560*/  BSYNC B1 ;  /* 0x0000000000017941 */ /* 0x000fea0003800000 */
.L_x_14371:
        /* <DEDUP_REMOVED lines=13> */
.L_x_14380:
        /* <DEDUP_REMOVED lines=33> */
.L_x_14379:
[----:B------:R-:W-:-:S07]  /*3850*/  IMAD.MOV.U32 R20, RZ, RZ, R22 ;  /* 0x000000ffff147224 */ /* 0x000fce00078e0016 */
.L_x_14378:
[----:B------:R-:W-:Y:S05]  /*3860*/  BSYNC B2 ;  /* 0x0000000000027941 */ /* 0x000fea0003800000 */
.L_x_14377:
[----:B------:R-:W-:-:S13]  /*3870*/  ISETP.GE.U32.AND P0, PT, R21, 0xc, PT ;  /* 0x0000000c1500780c */ /* 0x000fda0003f06070 */
[----:B------:R-:W-:Y:S05]  /*3880*/  @!P0 BRA `(.L_x_14376) ;  /* 0x0000000400dc8947 */ /* 0x000fea0003800000 */
[----:B------:R-:W-:Y:S01]  /*3890*/  BSSY B2, `(.L_x_14381) ;  /* 0x0000075000027945 */ /* 0x000fe20003800000 */
[----:B------:R-:W-:-:S07]  /*38a0*/  VIADD R19, R19, 0x10 ;  /* 0x0000001013137836 */ /* 0x000fce0000000000 */
.L_x_14382:
        /* <DEDUP_REMOVED lines=116> */
.L_x_14381:
[----:B------:R-:W-:-:S07]  /*3ff0*/  IMAD.MOV.U32 R23, RZ, RZ, R21 ;  /* 0x000000ffff177224 */ /* 0x000fce00078e0015 */
.L_x_14376:
[----:B------:R-:W-:Y:S05]  /*4000*/  BSYNC B1 ;  /* 0x0000000000017941 */ /* 0x000fea0003800000 */
.L_x_14375:
        /* <DEDUP_REMOVED lines=20> */
.L_x_14384:
[----:B------:R-:W-:Y:S05]  /*4150*/  BSYNC B1 ;  /* 0x0000000000017941 */ /* 0x000fea0003800000 */
.L_x_14383:
[----:B------:R-:W-:Y:S02]  /*4160*/  IMAD.MOV.U32 R13, RZ, RZ, R19 ;  /* 0x000000ffff0d7224 */ /* 0x000fe400078e0013 */
[----:B------:R-:W-:-:S03]  /*4170*/  IMAD.MOV.U32 R12, RZ, RZ, R14 ;  /* 0x000000ffff0c7224 */ /* 0x000fc600078e000e */
[----:B------:R-:W-:Y:S01]  /*4180*/  LOP3.LUT R13, R13, 0x80000000, R5, 0xb8, !PT ;  /* 0x800000000d0d7812 */ /* 0x000fe200078eb805 */
[----:B------:R-:W-:Y:S06]  /*4190*/  BRA `(.L_x_14369) ;  /* 0x00000000001c7947 */ /* 0x000fec0003800000 */
.L_x_14370:
[----:B------:R-:W-:-:S06]  /*41a0*/  DSETP.GTU.AND P0, PT, R6, +INF , PT ;  /* 0x7ff000000600742a */ /* 0x000fcc0003f0c000 */
[----:B------:R-:W-:-:S14]  /*41b0*/  DSETP.LE.AND P0, PT, R18, +INF , !P0 ;  /* 0x7ff000001200742a */ /* 0x000fdc0004703000 */
[----:B------:R-:W0:Y:S01]  /*41c0*/  @!P0 LDC.64 R12, c[0x0][0x220] ;  /* 0x00008800ff0c8b82 */ /* 0x000e220000000a00 */
[----:B------:R-:W-:Y:S02]  /*41d0*/  @P0 DSETP.NEU.AND P2, PT, R18, +INF , PT ;  /* 0x7ff000001200042a */ /* 0x000fe40003f4d000 */
[----:B0-----:R-:W-:-:S06]  /*41e0*/  @!P0 DADD R12, R4, R12 ;  /* 0x00000000040c8229 */ /* 0x001fcc000000000c */
[----:B------:R-:W-:Y:S02]  /*41f0*/  @P0 FSEL R12, R4, RZ, P2 ;  /* 0x000000ff040c0208 */ /* 0x000fe40001000000 */
[----:B------:R-:W-:-:S07]  /*4200*/  @P0 FSEL R13, R5, -QNAN , P2 ;  /* 0xfff80000050d0808 */ /* 0x000fce0001000000 */
.L_x_14369:
[----:B------:R-:W-:Y:S05]  /*4210*/  BSYNC B0 ;  /* 0x0000000000007941 */ /* 0x000fea0003800000 */
.L_x_14368:
[----:B------:R-:W0:Y:S01]  /*4220*/  @!P1 LDC.64 R4, c[0x0][0x228] ;  /* 0x00008a00ff049b82 */ /* 0x000e220000000a00 */
[--C-:B------:R-:W-:Y:S01]  /*4230*/  IMAD.MOV.U32 R7, RZ, RZ, R11.reuse ;  /* 0x000000ffff077224 */ /* 0x100fe200078e000b */
[----:B------:R-:W-:Y:S01]  /*4240*/  BSSY B0, `(.L_x_14385) ;  /* 0x0000011000007945 */ /* 0x000fe20003800000 */
[----:B------:R-:W-:Y:S02]  /*4250*/  @!P1 IMAD R11, R10, 0x200, R11 ;  /* 0x000002000a0b9824 */ /* 0x000fe400078e020b */
[----:B------:R-:W-:-:S05]  /*4260*/  @!P1 IMAD.MOV.U32 R7, RZ, RZ, R15 ;  /* 0x000000ffff079224 */ /* 0x000fca00078e000f */
[----:B------:R-:W-:Y:S01]  /*4270*/  ISETP.GE.AND P0, PT, R7, R0, PT ;  /* 0x000000000700720c */ /* 0x000fe20003f06270 */
[----:B0-----:R-:W-:-:S05]  /*4280*/  @!P1 IMAD.WIDE.U32 R4, R11, 0x8, R4 ;  /* 0x000000080b049825 */ /* 0x001fca00078e0004 */
[----:B------:R0:W-:Y:S07]  /*4290*/  @!P1 STG.E.64 desc[UR4][R4.64], R2 ;  /* 0x0000000204009986 */ /* 0x0001ee000c101b04 */
[----:B------:R-:W-:Y:S05]  /*42a0*/  @P0 BRA `(.L_x_14386) ;  /* 0x0000000000280947 */ /* 0x000fea0003800000 */
[----:B0-----:R-:W0:Y:S01]  /*42b0*/  LDC.64 R4, c[0x0][0x228] ;  /* 0x00008a00ff047b82 */ /* 0x001e220000000a00 */
[----:B------:R-:W-:Y:S02]  /*42c0*/  IMAD R3, R10, 0x200, R7 ;  /* 0x000002000a037824 */ /* 0x000fe400078e0207 */
[----:B------:R-:W-:-:S05]  /*42d0*/  VIADD R7, R7, 0x80 ;  /* 0x0000008007077836 */ /* 0x000fca0000000000 */
[----:B------:R-:W-:-:S13]  /*42e0*/  ISETP.GE.AND P0, PT, R7, R0, PT ;  /* 0x000000000700720c */ /* 0x000fda0003f06270 */
[----:B------:R-:W-:Y:S02]  /*42f0*/  @!P0 IMAD R11, R10, 0x200, R7 ;  /* 0x000002000a0b8824 */ /* 0x000fe400078e0207 */
[----:B------:R-:W-:Y:S02]  /*4300*/  @!P0 VIADD R7, R7, 0x80 ;  /* 0x0000008007078836 */ /* 0x000fe40000000000 */
[----:B0-----:R-:W-:-:S04]  /*4310*/  IMAD.WIDE.U32 R2, R3, 0x8, R4 ;  /* 0x0000000803027825 */ /* 0x001fc800078e0004 */
[----:B------:R-:W-:Y:S01]  /*4320*/  @!P0 IMAD.WIDE.U32 R4, R11, 0x8, R4 ;  /* 0x000000080b048825 */ /* 0x000fe200078e0004 */
[----:B------:R1:W-:Y:S04]  /*4330*/  STG.E.64 desc[UR4][R2.64], R8 ;  /* 0x0000000802007986 */ /* 0x0003e8000c101b04 */
[----:B------:R1:W-:Y:S02]  /*4340*/  @!P0 STG.E.64 desc[UR4][R4.64], R16 ;  /* 0x0000001004008986 */ /* 0x0003e4000c101b04 */
.L_x_14386:
[----:B------:R-:W-:Y:S05]  /*4350*/  BSYNC B0 ;  /* 0x0000000000007941 */ /* 0x000fea0003800000 */
.L_x_14385:
[----:B------:R-:W-:-:S13]  /*4360*/  ISETP.GE.AND P0, PT, R7, R0, PT ;  /* 0x000000000700720c */ /* 0x000fda0003f06270 */
[----:B------:R-:W-:Y:S05]  /*4370*/  @P0 EXIT ;  /* 0x000000000000094d */ /* 0x000fea0003800000 */
[----:B01----:R-:W0:Y:S01]  /*4380*/  LDC.64 R2, c[0x0][0x228] ;  /* 0x00008a00ff027b82 */ /* 0x003e220000000a00 */
[----:B------:R-:W-:-:S04]  /*4390*/  IMAD R7, R10, 0x200, R7 ;  /* 0x000002000a077824 */ /* 0x000fc800078e0207 */
[----:B0-----:R-:W-:-:S05]  /*43a0*/  IMAD.WIDE.U32 R2, R7, 0x8, R2 ;  /* 0x0000000807027825 */ /* 0x001fca00078e0002 */
[----:B------:R-:W-:Y:S01]  /*43b0*/  STG.E.64 desc[UR4][R2.64], R12 ;  /* 0x0000000c02007986 */ /* 0x000fe2000c101b04 */
[----:B------:R-:W-:Y:S05]  /*43c0*/  EXIT ;  /* 0x000000000000794d */ /* 0x000fea0003800000 */
.L_x_14387:
        /* <DEDUP_REMOVED lines=11> */
.L_x_57370:


//--------------------- .text._ZN2at6native29vectorized_elementwise_kernelILi2ENS0_13BUnaryFunctorIdddZZZNS0_16fmod_kernel_cudaERNS_18TensorIteratorBaseEENKUlvE0_clEvENKUlvE_clEvEUlddE_EESt5arrayIPcLm2EEEEviT0_T1_ --------------------------
	.section	.text._ZN2at6native29vectorized_elementwise_kernelILi2ENS0_13BUnaryFunctorIdddZZZNS0_16fmod_kernel_cudaERNS_18TensorIteratorBaseEENKUlvE0_clEvENKUlvE_clEvEUlddE_EESt5arrayIPcLm2EEEEviT0_T1_,"ax",@progbits
	.align	128
        .global         _ZN2at6native29vectorized_elementwise_kernelILi2ENS0_13BUnaryFunctorIdddZZZNS0_16fmod_kernel_cudaERNS_18TensorIteratorBaseEENKUlvE0_clEvENKUlvE_clEvEUlddE_EESt5arrayIPcLm2EEEEviT0_T1_
        .type           _ZN2at6native29vectorized_elementwise_kernelILi2ENS0_13BUnaryFunctorIdddZZZNS0_16fmod_kernel_cudaERNS_18TensorIteratorBaseEENKUlvE0_clEvENKUlvE_clEvEUlddE_EESt5arrayIPcLm2EEEEviT0_T1_,@function
        .size           _ZN2at6native29vectorized_elementwise_kernelILi2ENS0_13BUnaryFunctorIdddZZZNS0_16fmod_kernel_cudaERNS_18TensorIteratorBaseEENKUlvE0_clEvENKUlvE_clEvEUlddE_EESt5arrayIPcLm2EEEEviT0_T1_,(.L_x_57371 - _ZN2at6native29vectorized_elementwise_kernelILi2ENS0_13BUnaryFunctorIdddZZZNS0_16fmod_kernel_cudaERNS_18TensorIteratorBaseEENKUlvE0_clEvENKUlvE_clEvEUlddE_EESt5arrayIPcLm2EEEEviT0_T1_)
        .other          _ZN2at6native29vectorized_elementwise_kernelILi2ENS0_13BUnaryFunctorIdddZZZNS0_16fmod_kernel_cudaERNS_18TensorIteratorBaseEENKUlvE0_clEvENKUlvE_clEvEUlddE_EESt5arrayIPcLm2EEEEviT0_T1_,@"STO_CUDA_ENTRY STV_DEFAULT"
_ZN2at6native29vectorized_elementwise_kernelILi2ENS0_13BUnaryFunctorIdddZZZNS0_16fmod_kernel_cudaERNS_18TensorIteratorBaseEENKUlvE0_clEvENKUlvE_clEvEUlddE_EESt5arrayIPcLm2EEEEviT0_T1_:
.text._ZN2at6native29vectorized_elementwise_kernelILi2ENS0_13BUnaryFunctorIdddZZZNS0_16fmod_kernel_cudaERNS_18TensorIteratorBaseEENKUlvE0_clEvENKUlvE_clEvEUlddE_EESt5arrayIPcLm2EEEEviT0_T1_:
        /* <DEDUP_REMOVED lines=11> */
[----:B------:R-:W1:Y:S01]  /*00b0*/  LDC.64 R8, c[0x0][0x220] ;  /* 0x00008800ff087b82 */ /* 0x000e620000000a00 */
[----:B------:R-:W-:-:S06]  /*00c0*/  UIMAD.WIDE UR4, UR6, 0x8, UR4 ;  /* 0x00000008060478a5 */ /* 0x000fcc000f8e0204 */
[----:B------:R-:W-:Y:S02]  /*00d0*/  IMAD.U32 R2, RZ, RZ, UR4 ;  /* 0x00000004ff027e24 */ /* 0x000fe4000f8e00ff */
[----:B------:R-:W-:Y:S02]  /*00e0*/  IMAD.U32 R3, RZ, RZ, UR5 ;  /* 0x00000005ff037e24 */ /* 0x000fe4000f8e00ff */
[----:B0-----:R-:W-:-:S05]  /*00f0*/  IMAD.WIDE.U32 R2, R5, 0x10, R2 ;  /* 0x0000001005027825 */ /* 0x001fca00078e0002 */
[----:B------:R-:W2:Y:S01]  /*0100*/  LDG.E.128 R4, desc[UR8][R2.64] ;  /* 0x0000000802047981 */ /* 0x000ea2000c1e1d00 */
[----:B-1----:R-:W-:Y:S01]  /*0110*/  LOP3.LUT R9, R9, 0x7fffffff, RZ, 0xc0, !PT ;  /* 0x7fffffff09097812 */ /* 0x002fe200078ec0ff */
[----:B------:R-:W-:Y:S02]  /*0120*/  BSSY B0, `(.L_x_14389) ;  /* 0x0000103000007945 */ /* 0x000fe40003800000 */
[----:B------:R-:W5:Y:S01]  /*0130*/  LDG.E.128 R20, desc[UR8][R2.64+0x800] ;  /* 0x0008000802147981 */ /* 0x000f62000c1e1d00 */
[----:B------:R-:W-:-:S03]  /*0140*/  ISETP.GT.U32.AND P0, PT, R9, 0x7fefffff, PT ;  /* 0x7fefffff0900780c */ /* 0x000fc60003f04070 */
[----:B------:R-:W5:Y:S04]  /*0150*/  LDG.E.128 R16, desc[UR8][R2.64+0x1000] ;  /* 0x0010000802107981 */ /* 0x000f68000c1e1d00 */
[----:B------:R0:W5:Y:S02]  /*0160*/  LDG.E.128 R12, desc[UR8][R2.64+0x1800] ;  /* 0x00180008020c7981 */ /* 0x000164000c1e1d00 */
[----:B0-----:R-:W-:Y:S02]  /*0170*/  IMAD.MOV.U32 R2, RZ, RZ, R8 ;  /* 0x000000ffff027224 */ /* 0x001fe400078e0008 */
[----:B------:R-:W-:Y:S01]  /*0180*/  IMAD.MOV.U32 R3, RZ, RZ, R9 ;  /* 0x000000ffff037224 */ /* 0x000fe200078e0009 */
        /* <DEDUP_REMOVED lines=13> */
[----:B------:R-:W-:Y:S01]  /*0260*/  IMAD.MOV.U32 R8, RZ, RZ, R2 ;  /* 0x000000ffff087224 */ /* 0x000fe200078e0002 */
[--C-:B------:R-:W-:Y:S01]  /*0270*/  SHF.R.U32.HI R24, RZ, 0x14, R3.reuse ;  /* 0x00000014ff187819 */ /* 0x100fe20000011603 */
[----:B------:R-:W-:Y:S01]  /*0280*/  IMAD.MOV.U32 R9, RZ, RZ, R3 ;  /* 0x000000ffff097224 */ /* 0x000fe200078e0003 */
[----:B------:R-:W-:Y:S01]  /*0290*/  ISETP.NE.AND P1, PT, R29, RZ, PT ;  /* 0x000000ff1d00720c */ /* 0x000fe20003f25270 */
[----:B------:R-:W-:Y:S01]  /*02a0*/  BSSY B1, `(.L_x_14392) ;  /* 0x0000020000017945 */ /* 0x000fe20003800000 */
        /* <DEDUP_REMOVED lines=10> */
[----:B------:R-:W-:-:S02]  /*0350*/  IMAD.IADD R10, R29, 0x1, -R24 ;  /* 0x000000011d0a7824 */ /* 0x000fc400078e0a18 */
[----:B------:R-:W-:Y:S01]  /*0360*/  IMAD.IADD R27, R0, 0x1, R29 ;  /* 0x00000001001b7824 */ /* 0x000fe200078e021d */
[----:B------:R-:W-:-:S04]  /*0370*/  LOP3.LUT R0, R9, 0xfffff, RZ, 0xc0, !PT ;  /* 0x000fffff09007812 */ /* 0x000fc800078ec0ff */
[----:B------:R-:W-:Y:S02]  /*0380*/  IADD3 R26, R27, 0x2, -R24 ;  /* 0x000000021b1a7810 */ /* 0x000fe40007ffe818 */
[----:B------:R-:W-:Y:S02]  /*0390*/  LOP3.LUT R0, R0, 0x100000, RZ, 0xfc, !PT ;  /* 0x0010000000007812 */ /* 0x000fe400078efcff */
[----:B------:R-:W-:-:S13]  /*03a0*/  LOP3.LUT P1, R26, R26, 0x3, RZ, 0xc0, !PT ;  /* 0x000000031a1a7812 */ /* 0x000fda000782c0ff */
[----:B------:R-:W-:Y:S05]  /*03b0*/  @!P1 BRA `(.L_x_14393) ;  /* 0x0000000000389947 */ /* 0x000fea0003800000 */
[----:B------:R-:W-:Y:S01]  /*03c0*/  BSSY B2, `(.L_x_14394) ;  /* 0x000000c000027945 */ /* 0x000fe20003800000 */
.L_x_14395:
        /* <DEDUP_REMOVED lines=12> */
.L_x_14394:
[----:B------:R-:W-:-:S07]  /*0490*/  IMAD.MOV.U32 R26, RZ, RZ, R29 ;  /* 0x000000ffff1a7224 */ /* 0x000fce00078e001d */
.L_x_14393:
[----:B------:R-:W-:Y:S05]  /*04a0*/  BSYNC B1 ;  /* 0x0000000000017941 */ /* 0x000fea0003800000 */
.L_x_14392:
        /* <DEDUP_REMOVED lines=13> */
.L_x_14401:
        /* <DEDUP_REMOVED lines=20> */
[----:B------:R-:W-:-:S04]  /*06c0*/  SEL R28, R11, R28, !P1 ;  /* 0x0000001c0b1c7207 */ /* 0x000fc80004800000 */
[C---:B------:R-:W-:Y:S01]  /*06d0*/  SHF.L.U64.HI R11, R25.reuse, 0x1, R28 ;  /* 0x00000001190b7819 */ /* 0x040fe2000001021c */
[----:B------:R-:W-:-:S05]  /*06e0*/  IMAD.SHL.U32 R25, R25, 0x2, RZ ;  /* 0x0000000219197824 */ /* 0x000fca00078e00ff */
        /* <DEDUP_REMOVED lines=10> */
.L_x_14400:
[----:B------:R-:W-:-:S07]  /*0790*/  IMAD.MOV.U32 R26, RZ, RZ, R29 ;  /* 0x000000ffff1a7224 */ /* 0x000fce00078e001d */
.L_x_14399:
[----:B------:R-:W-:Y:S05]  /*07a0*/  BSYNC B2 ;  /* 0x0000000000027941 */ /* 0x000fea0003800000 */
.L_x_14398:
[----:B------:R-:W-:-:S13]  /*07b0*/  ISETP.GE.U32.AND P1, PT, R27, 0xc, PT ;  /* 0x0000000c1b00780c */ /* 0x000fda0003f26070 */
[----:B------:R-:W-:Y:S05]  /*07c0*/  @!P1 BRA `(.L_x_14397) ;  /* 0x0000000400d89947 */ /* 0x000fea0003800000 */
[----:B------:R-:W-:Y:S01]  /*07d0*/  BSSY B2, `(.L_x_14397) ;  /* 0x0000075000027945 */ /* 0x000fe20003800000 */
[----:B------:R-:W-:-:S07]  /*07e0*/  VIADD R10, R10, 0x10 ;  /* 0x000000100a0a7836 */ /* 0x000fce0000000000 */
.L_x_14402:
[----:B------:R-:W-:Y:S01]  /*07f0*/  IADD3 R26, P1, -R8, R25, RZ ;  /* 0x00000019081a7210 */ /* 0x000fe20007f3e1ff */
[----:B------:R-:W-:-:S04]  /*0800*/  VIADD R10, R10, 0xfffffff0 ;  /* 0xfffffff00a0a7836 */ /* 0x000fc80000000000 */
        /* <DEDUP_REMOVED lines=109> */
[----:B------:R-:W-:Y:S01]  /*0ee0*/  ISETP.GT.AND P1, PT, R10, 0xf, PT ;  /* 0x0000000f0a00780c */ /* 0x000fe20003f24270 */
[C---:B------:R-:W-:Y:S01]  /*0ef0*/  IMAD.SHL.U32 R25, R26.reuse, 0x2, RZ ;  /* 0x000000021a197824 */ /* 0x040fe200078e00ff */
[----:B------:R-:W-:-:S11]  /*0f00*/  SHF.L.U64.HI R11, R26, 0x1, R28 ;  /* 0x000000011a0b7819 */ /* 0x000fd6000001021c */
[----:B------:R-:W-:Y:S05]  /*0f10*/  @P1 BRA `(.L_x_14402) ;  /* 0xfffffff800341947 */ /* 0x000fea000383ffff */
[----:B------:R-:W-:Y:S05]  /*0f20*/  BSYNC B2 ;  /* 0x0000000000027941 */ /* 0x000fea0003800000 */
.L_x_14397:
[----:B------:R-:W-:Y:S05]  /*0f30*/  BSYNC B1 ;  /* 0x0000000000017941 */ /* 0x000fea0003800000 */
.L_x_14396:
        /* <DEDUP_REMOVED lines=20> */
.L_x_14404:
[----:B------:R-:W-:Y:S05]  /*1080*/  BSYNC B1 ;  /* 0x0000000000017941 */ /* 0x000fea0003800000 */
.L_x_14403:
[----:B------:R-:W-:-:S05]  /*1090*/  IMAD.MOV.U32 R9, RZ, RZ, R25 ;  /* 0x000000ffff097224 */ /* 0x000fca00078e0019 */
[----:B------:R-:W-:Y:S01]  /*10a0*/  LOP3.LUT R9, R9, 0x80000000, R5, 0xb8, !PT ;  /* 0x8000000009097812 */ /* 0x000fe200078eb805 */
[----:B------:R-:W-:Y:S06]  /*10b0*/  BRA `(.L_x_14391) ;  /* 0x0000000000247947 */ /* 0x000fec0003800000 */
.L_x_14390:
        /* <DEDUP_REMOVED lines=9> */
.L_x_14391:
[----:B------:R-:W-:Y:S05]  /*1150*/  BSYNC B0 ;  /* 0x0000000000007941 */ /* 0x000fea0003800000 */
.L_x_14389:
[----:B------:R-:W-:Y:S01]  /*1160*/  LOP3.LUT R29, R7, 0x7fffffff, RZ, 0xc0, !PT ;  /* 0x7fffffff071d7812 */ /* 0x000fe200078ec0ff */
[----:B------:R-:W-:Y:S01]  /*1170*/  BSSY B0, `(.L_x_14405) ;  /* 0x00000fc000007945 */ /* 0x000fe20003800000 */
[----:B------:R-:W-:Y:S02]  /*1180*/  IMAD.MOV.U32 R28, RZ, RZ, R6 ;  /* 0x000000ffff1c7224 */ /* 0x000fe400078e0006 */
        /* <DEDUP_REMOVED lines=25> */
[----:B------:R-:W-:-:S03]  /*1320*/  LOP3.LUT R0, R0, 0x100000, RZ, 0xfc, !PT ;  /* 0x0010000000007812 */ /* 0x000fc600078efcff */
[----:B------:R-:W-:Y:S01]  /*1330*/  IMAD.IADD R27, R11, 0x1, R10 ;  /* 0x000000010b1b7824 */ /* 0x000fe200078e020a */
[----:B------:R-:W-:Y:S01]  /*1340*/  LOP3.LUT R11, R29, 0xfffff, RZ, 0xc0, !PT ;  /* 0x000fffff1d0b7812 */ /* 0x000fe200078ec0ff */
[----:B------:R-:W-:-:S03]  /*1350*/  IMAD.IADD R10, R10, 0x1, -R24 ;  /* 0x000000010a0a7824 */ /* 0x000fc600078e0a18 */
[----:B------:R-:W-:Y:S02]  /*1360*/  IADD3 R26, R27, 0x2, -R24 ;  /* 0x000000021b1a7810 */ /* 0x000fe40007ffe818 */
[----:B------:R-:W-:Y:S02]  /*1370*/  LOP3.LUT R11, R11, 0x100000, RZ, 0xfc, !PT ;  /* 0x001000000b0b7812 */ /* 0x000fe400078efcff */
[----:B------:R-:W-:-:S13]  /*1380*/  LOP3.LUT P1, R26, R26, 0x3, RZ, 0xc0, !PT ;  /* 0x000000031a1a7812 */ /* 0x000fda000782c0ff */
[----:B------:R-:W-:Y:S05]  /*1390*/  @!P1 BRA `(.L_x_14409) ;  /* 0x0000000000389947 */ /* 0x000fea0003800000 */
[----:B------:R-:W-:Y:S01]  /*13a0*/  BSSY B2, `(.L_x_14410) ;  /* 0x000000c000027945 */ /* 0x000fe20003800000 */
.L_x_14411:
        /* <DEDUP_REMOVED lines=12> */
.L_x_14410:
[----:B------:R-:W-:-:S07]  /*1470*/  IMAD.MOV.U32 R26, RZ, RZ, R29 ;  /* 0x000000ffff1a7224 */ /* 0x000fce00078e001d */
.L_x_14409:
[----:B------:R-:W-:Y:S05]  /*1480*/  BSYNC B1 ;  /* 0x0000000000017941 */ /* 0x000fea0003800000 */
.L_x_14408:
        /* <DEDUP_REMOVED lines=13> */
.L_x_14417:
        /* <DEDUP_REMOVED lines=33> */
.L_x_14416:
[----:B------:R-:W-:-:S07]  /*1770*/  IMAD.MOV.U32 R26, RZ, RZ, R29 ;  /* 0x000000ffff1a7224 */ /* 0x000fce00078e001d */
.L_x_14415:
[----:B------:R-:W-:Y:S05]  /*1780*/  BSYNC B2 ;  /* 0x0000000000027941 */ /* 0x000fea0003800000 */
.L_x_14414:
[----:B------:R-:W-:-:S13]  /*1790*/  ISETP.GE.U32.AND P1, PT, R27, 0xc, PT ;  /* 0x0000000c1b00780c */ /* 0x000fda0003f26070 */
[----:B------:R-:W-:Y:S05]  /*17a0*/  @!P1 BRA `(.L_x_14413) ;  /* 0x0000000400d89947 */ /* 0x000fea0003800000 */
[----:B------:R-:W-:Y:S01]  /*17b0*/  BSSY B2, `(.L_x_14413) ;  /* 0x0000075000027945 */ /* 0x000fe20003800000 */
[----:B------:R-:W-:-:S07]  /*17c0*/  VIADD R10, R10, 0x10 ;  /* 0x000000100a0a7836 */ /* 0x000fce0000000000 */
.L_x_14418:
        /* <DEDUP_REMOVED lines=116> */
.L_x_14413:
[----:B------:R-:W-:Y:S05]  /*1f10*/  BSYNC B1 ;  /* 0x0000000000017941 */ /* 0x000fea0003800000 */
.L_x_14412:
        /* <DEDUP_REMOVED lines=20> */
.L_x_14420:
[----:B------:R-:W-:Y:S05]  /*2060*/  BSYNC B1 ;  /* 0x0000000000017941 */ /* 0x000fea0003800000 */
.L_x_14419:
[----:B------:R-:W-:-:S05]  /*2070*/  IMAD.MOV.U32 R11, RZ, RZ, R25 ;  /* 0x000000ffff0b7224 */ /* 0x000fca00078e0019 */
[----:B------:R-:W-:Y:S01]  /*2080*/  LOP3.LUT R11, R11, 0x80000000, R7, 0xb8, !PT ;  /* 0x800000000b0b7812 */ /* 0x000fe200078eb807 */
[----:B------:R-:W-:Y:S06]  /*2090*/  BRA `(.L_x_14407) ;  /* 0x0000000000247947 */ /* 0x000fec0003800000 */
.L_x_14406:
[----:B------:R-:W-:-:S06]  /*20a0*/  DSETP.GTU.AND P1, PT, R2, +INF , PT ;  /* 0x7ff000000200742a */ /* 0x000fcc0003f2c000 */
[----:B------:R-:W-:-:S14]  /*20b0*/  DSETP.LE.AND P1, PT, R28, +INF , !P1 ;  /* 0x7ff000001c00742a */ /* 0x000fdc0004f23000 */
[----:B------:R-:W0:Y:S01]  /*20c0*/  @!P1 LDC.64 R10, c[0x0][0x220] ;  /* 0x00008800ff0a9b82 */ /* 0x000e220000000a00 */
[----:B------:R-:W-:-:S06]  /*20d0*/  @P1 DSETP.NEU.AND P2, PT, R28, +INF , PT ;  /* 0x7ff000001c00142a */ /* 0x000fcc0003f4d000 */
[----:B------:R-:W-:Y:S02]  /*20e0*/  @P1 FSEL R0, R6, RZ, P2 ;  /* 0x000000ff06001208 */ /* 0x000fe40001000000 */
[----:B------:R-:W-:Y:S01]  /*20f0*/  @P1 FSEL R5, R7, -QNAN , P2 ;  /* 0xfff8000007051808 */ /* 0x000fe20001000000 */
[----:B0-----:R-:W-:-:S06]  /*2100*/  @!P1 DADD R10, R6, R10 ;  /* 0x00000000060a9229 */ /* 0x001fcc000000000a */
[----:B------:R-:W-:Y:S02]  /*2110*/  @P1 IMAD.MOV.U32 R10, RZ, RZ, R0 ;  /* 0x000000ffff0a1224 */ /* 0x000fe400078e0000 */
[----:B------:R-:W-:-:S07]  /*2120*/  @P1 IMAD.MOV.U32 R11, RZ, RZ, R5 ;  /* 0x000000ffff0b1224 */ /* 0x000fce00078e0005 */
.L_x_14407:
[----:B------:R-:W-:Y:S05]  /*2130*/  BSYNC B0 ;  /* 0x0000000000007941 */ /* 0x000fea0003800000 */
.L_x_14405:
[----:B-----5:R-:W-:Y:S01]  /*2140*/  LOP3.LUT R7, R21, 0x7fffffff, RZ, 0xc0, !PT ;  /* 0x7fffffff15077812 */ /* 0x020fe200078ec0ff */
        /* <DEDUP_REMOVED lines=36> */
.L_x_14427:
        /* <DEDUP_REMOVED lines=12> */
.L_x_14426:
[----:B------:R-:W-:-:S07]  /*2450*/  IMAD.MOV.U32 R26, RZ, RZ, R29 ;  /* 0x000000ffff1a7224 */ /* 0x000fce00078e001d */
.L_x_14425:
[----:B------:R-:W-:Y:S05]  /*2460*/  BSYNC B1 ;  /* 0x0000000000017941 */ /* 0x000fea0003800000 */
.L_x_14424:
        /* <DEDUP_REMOVED lines=13> */
.L_x_14433:
        /* <DEDUP_REMOVED lines=33> */
.L_x_14432:
[----:B------:R-:W-:-:S07]  /*2750*/  IMAD.MOV.U32 R26, RZ, RZ, R29 ;  /* 0x000000ffff1a7224 */ /* 0x000fce00078e001d */
.L_x_14431:
[----:B------:R-:W-:Y:S05]  /*2760*/  BSYNC B2 ;  /* 0x0000000000027941 */ /* 0x000fea0003800000 */
.L_x_14430:
[----:B------:R-:W-:-:S13]  /*2770*/  ISETP.GE.U32.AND P1, PT, R27, 0xc, PT ;  /* 0x0000000c1b00780c */ /* 0x000fda0003f26070 */
[----:B------:R-:W-:Y:S05]  /*2780*/  @!P1 BRA `(.L_x_14429) ;  /* 0x0000000400d89947 */ /* 0x000fea0003800000 */
[----:B------:R-:W-:Y:S01]  /*2790*/  BSSY B2, `(.L_x_14429) ;  /* 0x0000075000027945 */ /* 0x000fe20003800000 */
[----:B------:R-:W-:-:S07]  /*27a0*/  VIADD R6, R6, 0x10 ;  /* 0x0000001006067836 */ /* 0x000fce0000000000 */
.L_x_14434:
        /* <DEDUP_REMOVED lines=116> */
.L_x_14429:
[----:B------:R-:W-:Y:S05]  /*2ef0*/  BSYNC B1 ;  /* 0x0000000000017941 */ /* 0x000fea0003800000 */
.L_x_14428:
        /* <DEDUP_REMOVED lines=20> */
.L_x_14436:
[----:B------:R-:W-:Y:S05]  /*3040*/  BSYNC B1 ;  /* 0x0000000000017941 */ /* 0x000fea0003800000 */
.L_x_14435:
[----:B------:R-:W-:-:S05]  /*3050*/  IMAD.MOV.U32 R5, RZ, RZ, R25 ;  /* 0x000000ffff057224 */ /* 0x000fca00078e0019 */
[----:B------:R-:W-:Y:S01]  /*3060*/  LOP3.LUT R5, R5, 0x80000000, R21, 0xb8, !PT ;  /* 0x8000000005057812 */ /* 0x000fe200078eb815 */
[----:B------:R-:W-:Y:S06]  /*3070*/  BRA `(.L_x_14423) ;  /* 0x0000000000247947 */ /* 0x000fec0003800000 */
.L_x_14422:
        /* <DEDUP_REMOVED lines=9> */
.L_x_14423:
[----:B------:R-:W-:Y:S05]  /*3110*/  BSYNC B0 ;  /* 0x0000000000007941 */ /* 0x000fea0003800000 */
.L_x_14421:
        /* <DEDUP_REMOVED lines=37> */
.L_x_14443:
        /* <DEDUP_REMOVED lines=12> */
.L_x_14442:
[----:B------:R-:W-:-:S07]  /*3430*/  IMAD.MOV.U32 R26, RZ, RZ, R29 ;  /* 0x000000ffff1a7224 */ /* 0x000fce00078e001d */
.L_x_14441:
[----:B------:R-:W-:Y:S05]  /*3440*/  BSYNC B1 ;  /* 0x0000000000017941 */ /* 0x000fea0003800000 */
.L_x_14440:
        /* <DEDUP_REMOVED lines=13> */
.L_x_14449:
        /* <DEDUP_REMOVED lines=33> */
.L_x_14448:
[----:B------:R-:W-:-:S07]  /*3730*/  IMAD.MOV.U32 R26, RZ, RZ, R29 ;  /* 0x000000ffff1a7224 */ /* 0x000fce00078e001d */
.L_x_14447:
[----:B------:R-:W-:Y:S05]  /*3740*/  BSYNC B2 ;  /* 0x0000000000027941 */ /* 0x000fea0003800000 */
.L_x_14446:
[----:B------:R-:W-:-:S13]  /*3750*/  ISETP.GE.U32.AND P1, PT, R27, 0xc, PT ;  /* 0x0000000c1b00780c */ /* 0x000fda0003f26070 */
[----:B------:R-:W-:Y:S05]  /*3760*/  @!P1 BRA `(.L_x_14445) ;  /* 0x0000000400d89947 */ /* 0x000fea0003800000 */
[----:B------:R-:W-:Y:S01]  /*3770*/  BSSY B2, `(.L_x_14445) ;  /* 0x0000075000027945 */ /* 0x000fe20003800000 */
[----:B------:R-:W-:-:S07]  /*3780*/  VIADD R20, R20, 0x10 ;  /* 0x0000001014147836 */ /* 0x000fce0000000000 */
.L_x_14450:
        /* <DEDUP_REMOVED lines=116> */
.L_x_14445:
[----:B------:R-:W-:Y:S05]  /*3ed0*/  BSYNC B1 ;  /* 0x0000000000017941 */ /* 0x000fea0003800000 */
.L_x_14444:
        /* <DEDUP_REMOVED lines=20> */
.L_x_14452:
[----:B------:R-:W-:Y:S05]  /*4020*/  BSYNC B1 ;  /* 0x0000000000017941 */ /* 0x000fea0003800000 */
.L_x_14451:
[----:B------:R-:W-:-:S05]  /*4030*/  IMAD.MOV.U32 R7, RZ, RZ, R25 ;  /* 0x000000ffff077224 */ /* 0x000fca00078e0019 */
[----:B------:R-:W-:Y:S01]  /*4040*/  LOP3.LUT R7, R7, 0x80000000, R23, 0xb8, !PT ;  /* 0x8000000007077812 */ /* 0x000fe200078eb817 */
[----:B------:R-:W-:Y:S06]  /*4050*/  BRA `(.L_x_14439) ;  /* 0x0000000000247947 */ /* 0x000fec0003800000 */
.L_x_14438:
        /* <DEDUP_REMOVED lines=9> */
.L_x_14439:
[----:B------:R-:W-:Y:S05]  /*40f0*/  BSYNC B0 ;  /* 0x0000000000007941 */ /* 0x000fea0003800000 */
.L_x_14437:
        /* <DEDUP_REMOVED lines=37> */
.L_x_14459:
        /* <DEDUP_REMOVED lines=12> */
.L_x_14458:
[----:B------:R-:W-:-:S07]  /*4410*/  IMAD.MOV.U32 R26, RZ, RZ, R29 ;  /* 0x000000ffff1a7224 */ /* 0x000fce00078e001d */
.L_x_14457:
[----:B------:R-:W-:Y:S05]  /*4420*/  BSYNC B1 ;  /* 0x0000000000017941 */ /* 0x000fea0003800000 */
.L_x_14456:
        /* <DEDUP_REMOVED lines=13> */
.L_x_14465:
        /* <DEDUP_REMOVED lines=33> */
.L_x_14464:
[----:B------:R-:W-:-:S07]  /*4710*/  IMAD.MOV.U32 R26, RZ, RZ, R29 ;  /* 0x000000ffff1a7224 */ /* 0x000fce00078e001d */
.L_x_14463:
[----:B------:R-:W-:Y:S05]  /*4720*/  BSYNC B2 ;  /* 0x0000000000027941 */ /* 0x000fea0003800000 */
.L_x_14462:
[----:B------:R-:W-:-:S13]  /*4730*/  ISETP.GE.U32.AND P1, PT, R27, 0xc, PT ;  /* 0x0000000c1b00780c */ /* 0x000fda0003f26070 */
[----:B------:R-:W-:Y:S05]  /*4740*/  @!P1 BRA `(.L_x_14461) ;  /* 0x0000000400d89947 */ /* 0x000fea0003800000 */
[----:B------:R-:W-:Y:S01]  /*4750*/  BSSY B2, `(.L_x_14461) ;  /* 0x0000075000027945 */ /* 0x000fe20003800000 */
[----:B------:R-:W-:-:S07]  /*4760*/  VIADD R22, R22, 0x10 ;  /* 0x0000001016167836 */ /* 0x000fce0000000000 */
.L_x_14466:
        /* <DEDUP_REMOVED lines=116> */
.L_x_14461:
[----:B------:R-:W-:Y:S05]  /*4eb0*/  BSYNC B1 ;  /* 0x0000000000017941 */ /* 0x000fea0003800000 */
.L_x_14460:
        /* <DEDUP_REMOVED lines=20> */
.L_x_14468:
[----:B------:R-:W-:Y:S05]  /*5000*/  BSYNC B1 ;  /* 0x0000000000017941 */ /* 0x000fea0003800000 */
.L_x_14467:
[----:B------:R-:W-:-:S05]  /*5010*/  IMAD.MOV.U32 R21, RZ, RZ, R25 ;  /* 0x000000ffff157224 */ /* 0x000fca00078e0019 */
[----:B------:R-:W-:Y:S01]  /*5020*/  LOP3.LUT R21, R21, 0x80000000, R17, 0xb8, !PT ;  /* 0x8000000015157812 */ /* 0x000fe200078eb811 */
[----:B------:R-:W-:Y:S06]  /*5030*/  BRA `(.L_x_14455) ;  /* 0x0000000000247947 */ /* 0x000fec0003800000 */
.L_x_14454:
        /* <DEDUP_REMOVED lines=9> */
.L_x_14455:
[----:B------:R-:W-:Y:S05]  /*50d0*/  BSYNC B0 ;  /* 0x0000000000007941 */ /* 0x000fea0003800000 */
.L_x_14453:
        /* <DEDUP_REMOVED lines=37> */
.L_x_14475:
        /* <DEDUP_REMOVED lines=12> */
.L_x_14474:
[----:B------:R-:W-:-:S07]  /*53f0*/  IMAD.MOV.U32 R26, RZ, RZ, R29 ;  /* 0x000000ffff1a7224 */ /* 0x000fce00078e001d */
.L_x_14473:
[----:B------:R-:W-:Y:S05]  /*5400*/  BSYNC B1 ;  /* 0x0000000000017941 */ /* 0x000fea0003800000 */
.L_x_14472:
        /* <DEDUP_REMOVED lines=13> */
.L_x_14481:
        /* <DEDUP_REMOVED lines=33> */
.L_x_14480:
[----:B------:R-:W-:-:S07]  /*56f0*/  IMAD.MOV.U32 R26, RZ, RZ, R29 ;  /* 0x000000ffff1a7224 */ /* 0x000fce00078e001d */
.L_x_14479:
[----:B------:R-:W-:Y:S05]  /*5700*/  BSYNC B2 ;  /* 0x0000000000027941 */ /* 0x000fea0003800000 */
.L_x_14478:
[----:B------:R-:W-:-:S13]  /*5710*/  ISETP.GE.U32.AND P1, PT, R27, 0xc, PT ;  /* 0x0000000c1b00780c */ /* 0x000fda0003f26070 */
[----:B------:R-:W-:Y:S05]  /*5720*/  @!P1 BRA `(.L_x_14477) ;  /* 0x0000000400d89947 */ /* 0x000fea0003800000 */
[----:B------:R-:W-:Y:S01]  /*5730*/  BSSY B2, `(.L_x_14477) ;  /* 0x0000075000027945 */ /* 0x000fe20003800000 */
[----:B------:R-:W-:-:S07]  /*5740*/  VIADD R22, R22, 0x10 ;  /* 0x0000001016167836 */ /* 0x000fce0000000000 */
.L_x_14482:
        /* <DEDUP_REMOVED lines=116> */
.L_x_14477:
[----:B------:R-:W-:Y:S05]  /*5e90*/  BSYNC B1 ;  /* 0x0000000000017941 */ /* 0x000fea0003800000 */
.L_x_14476:
        /* <DEDUP_REMOVED lines=20> */
.L_x_14484:
[----:B------:R-:W-:Y:S05]  /*5fe0*/  BSYNC B1 ;  /* 0x0000000000017941 */ /* 0x000fea0003800000 */
.L_x_14483:
[----:B------:R-:W-:-:S05]  /*5ff0*/  IMAD.MOV.U32 R23, RZ, RZ, R25 ;  /* 0x000000ffff177224 */ /* 0x000fca00078e0019 */
[----:B------:R-:W-:Y:S01]  /*6000*/  LOP3.LUT R23, R23, 0x80000000, R19, 0xb8, !PT ;  /* 0x8000000017177812 */ /* 0x000fe200078eb813 */
[----:B------:R-:W-:Y:S06]  /*6010*/  BRA `(.L_x_14471) ;  /* 0x0000000000247947 */ /* 0x000fec0003800000 */
.L_x_14470:
        /* <DEDUP_REMOVED lines=9> */
.L_x_14471:
[----:B------:R-:W-:Y:S05]  /*60b0*/  BSYNC B0 ;  /* 0x0000000000007941 */ /* 0x000fea0003800000 */
.L_x_14469:
        /* <DEDUP_REMOVED lines=37> */
.L_x_14491:
        /* <DEDUP_REMOVED lines=12> */
.L_x_14490:
[----:B------:R-:W-:-:S07]  /*63d0*/  IMAD.MOV.U32 R26, RZ, RZ, R29 ;  /* 0x000000ffff1a7224 */ /* 0x000fce00078e001d */
.L_x_14489:
[----:B------:R-:W-:Y:S05]  /*63e0*/  BSYNC B1 ;  /* 0x0000000000017941 */ /* 0x000fea0003800000 */
.L_x_14488:
        /* <DEDUP_REMOVED lines=13> */
.L_x_14497:
        /* <DEDUP_REMOVED lines=33> */
.L_x_14496:
[----:B------:R-:W-:-:S07]  /*66d0*/  IMAD.MOV.U32 R26, RZ, RZ, R29 ;  /* 0x000000ffff1a7224 */ /* 0x000fce00078e001d */
.L_x_14495:
[----:B------:R-:W-:Y:S05]  /*66e0*/  BSYNC B2 ;  /* 0x0000000000027941 */ /* 0x000fea0003800000 */
.L_x_14494:
[----:B------:R-:W-:-:S13]  /*66f0*/  ISETP.GE.U32.AND P1, PT, R27, 0xc, PT ;  /* 0x0000000c1b00780c */ /* 0x000fda0003f26070 */
[----:B------:R-:W-:Y:S05]  /*6700*/  @!P1 BRA `(.L_x_14493) ;  /* 0x0000000400d89947 */ /* 0x000fea0003800000 */
[----:B------:R-:W-:Y:S01]  /*6710*/  BSSY B2, `(.L_x_14493) ;  /* 0x0000075000027945 */ /* 0x000fe20003800000 */
[----:B------:R-:W-:-:S07]  /*6720*/  VIADD R18, R18, 0x10 ;  /* 0x0000001012127836 */ /* 0x000fce0000000000 */
.L_x_14498:
        /* <DEDUP_REMOVED lines=116> */
.L_x_14493:
[----:B------:R-:W-:Y:S05]  /*6e70*/  BSYNC B1 ;  /* 0x0000000000017941 */ /* 0x000fea0003800000 */
.L_x_14492:
        /* <DEDUP_REMOVED lines=20> */
.L_x_14500:
[----:B------:R-:W-:Y:S05]  /*6fc0*/  BSYNC B1 ;  /* 0x0000000000017941 */ /* 0x000fea0003800000 */
.L_x_14499:
[----:B------:R-:W-:-:S05]  /*6fd0*/  IMAD.MOV.U32 R17, RZ, RZ, R25 ;  /* 0x000000ffff117224 */ /* 0x000fca00078e0019 */
[----:B------:R-:W-:Y:S01]  /*6fe0*/  LOP3.LUT R17, R17, 0x80000000, R13, 0xb8, !PT ;  /* 0x8000000011117812 */ /* 0x000fe200078eb80d */
[----:B------:R-:W-:Y:S06]  /*6ff0*/  BRA `(.L_x_14487) ;  /* 0x0000000000247947 */ /* 0x000fec0003800000 */
.L_x_14486:
        /* <DEDUP_REMOVED lines=9> */
.L_x_14487:
[----:B------:R-:W-:Y:S05]  /*7090*/  BSYNC B0 ;  /* 0x0000000000007941 */ /* 0x000fea0003800000 */
.L_x_14485:
        /* <DEDUP_REMOVED lines=24> */
[----:B------:R-:W-:Y:S01]  /*7220*/  IMAD.MOV.U32 R13, RZ, RZ, R12 ;  /* 0x000000ffff0d7224 */ /* 0x000fe200078e000c */
[----:B------:R-:W-:Y:S02]  /*7230*/  VIADDMNMX R18, R0, R19, 0xffffffff, !PT ;  /* 0xffffffff00127446 */ /* 0x000fe40007800113 */
[----:B------:R-:W-:-:S02]  /*7240*/  LOP3.LUT R26, R3, 0xfffff, RZ, 0xc0, !PT ;  /* 0x000fffff031a7812 */ /* 0x000fc400078ec0ff */
[----:B------:R-:W-:Y:S01]  /*7250*/  LOP3.LUT R12, R24, 0x100000, RZ, 0xfc, !PT ;  /* 0x00100000180c7812 */ /* 0x000fe200078efcff */
[----:B------:R-:W-:Y:S02]  /*7260*/  IMAD.IADD R19, R18, 0x1, R25 ;  /* 0x0000000112137824 */ /* 0x000fe400078e0219 */
[--C-:B------:R-:W-:Y:S01]  /*7270*/  IMAD.IADD R24, R25, 0x1, -R0.reuse ;  /* 0x0000000119187824 */ /* 0x100fe200078e0a00 */
[----:B------:R-:W-:Y:S02]  /*7280*/  LOP3.LUT R25, R26, 0x100000, RZ, 0xfc, !PT ;  /* 0x001000001a197812 */ /* 0x000fe400078efcff */
[----:B------:R-:W-:-:S04]  /*7290*/  IADD3 R18, R19, 0x2, -R0 ;  /* 0x0000000213127810 */ /* 0x000fc80007ffe800 */
[----:B------:R-:W-:-:S13]  /*72a0*/  LOP3.LUT P0, R18, R18, 0x3, RZ, 0xc0, !PT ;  /* 0x0000000312127812 */ /* 0x000fda000780c0ff */
[----:B------:R-:W-:Y:S05]  /*72b0*/  @!P0 BRA `(.L_x_14505) ;  /* 0x00000000003c8947 */ /* 0x000fea0003800000 */
[----:B------:R-:W-:Y:S01]  /*72c0*/  BSSY B2, `(.L_x_14506) ;  /* 0x000000c000027945 */ /* 0x000fe20003800000 */
.L_x_14507:
        /* <DEDUP_REMOVED lines=12> */
.L_x_14506:
[----:B------:R-:W-:Y:S02]  /*7390*/  IMAD.MOV.U32 R18, RZ, RZ, R26 ;  /* 0x000000ffff127224 */ /* 0x000fe400078e001a */
[----:B------:R-:W-:-:S07]  /*73a0*/  IMAD.MOV.U32 R26, RZ, RZ, R27 ;  /* 0x000000ffff1a7224 */ /* 0x000fce00078e001b */
.L_x_14505:
[----:B------:R-:W-:Y:S05]  /*73b0*/  BSYNC B1 ;  /* 0x0000000000017941 */ /* 0x000fea0003800000 */
.L_x_14504:
        /* <DEDUP_REMOVED lines=13> */
.L_x_14513:
        /* <DEDUP_REMOVED lines=33> */
.L_x_14512:
[----:B------:R-:W-:Y:S02]  /*76a0*/  IMAD.MOV.U32 R18, RZ, RZ, R26 ;  /* 0x000000ffff127224 */ /* 0x000fe400078e001a */
[----:B------:R-:W-:-:S07]  /*76b0*/  IMAD.MOV.U32 R26, RZ, RZ, R27 ;  /* 0x000000ffff1a7224 */ /* 0x000fce00078e001b */
.L_x_14511:
[----:B------:R-:W-:Y:S05]  /*76c0*/  BSYNC B2 ;  /* 0x0000000000027941 */ /* 0x000fea0003800000 */
.L_x_14510:
[----:B------:R-:W-:-:S13]  /*76d0*/  ISETP.GE.U32.AND P0, PT, R19, 0xc, PT ;  /* 0x0000000c1300780c */ /* 0x000fda0003f06070 */
[----:B------:R-:W-:Y:S05]  /*76e0*/  @!P0 BRA `(.L_x_14509) ;  /* 0x0000000400d88947 */ /* 0x000fea0003800000 */
[----:B------:R-:W-:Y:S01]  /*76f0*/  BSSY B2, `(.L_x_14509) ;  /* 0x0000075000027945 */ /* 0x000fe20003800000 */
[----:B------:R-:W-:-:S07]  /*7700*/  VIADD R24, R24, 0x10 ;  /* 0x0000001018187836 */ /* 0x000fce0000000000 */
.L_x_14514:
        /* <DEDUP_REMOVED lines=116> */
.L_x_14509:
[----:B------:R-:W-:Y:S05]  /*7e50*/  BSYNC B1 ;  /* 0x0000000000017941 */ /* 0x000fea0003800000 */
.L_x_14508:
        /* <DEDUP_REMOVED lines=20> */
.L_x_14516:
[----:B------:R-:W-:Y:S05]  /*7fa0*/  BSYNC B1 ;  /* 0x0000000000017941 */ /* 0x000fea0003800000 */
.L_x_14515:
[----:B------:R-:W-:Y:S02]  /*7fb0*/  IMAD.MOV.U32 R19, RZ, RZ, R25 ;  /* 0x000000ffff137224 */ /* 0x000fe400078e0019 */
[----:B------:R-:W-:-:S03]  /*7fc0*/  IMAD.MOV.U32 R18, RZ, RZ, R12 ;  /* 0x000000ffff127224 */ /* 0x000fc600078e000c */
[----:B------:R-:W-:Y:S01]  /*7fd0*/  LOP3.LUT R19, R19, 0x80000000, R15, 0xb8, !PT ;  /* 0x8000000013137812 */ /* 0x000fe200078eb80f */
[----:B------:R-:W-:Y:S06]  /*7fe0*/  BRA `(.L_x_14503) ;  /* 0x0000000000247947 */ /* 0x000fec0003800000 */
.L_x_14502:
        /* <DEDUP_REMOVED lines=9> */
.L_x_14503:
[----:B------:R-:W-:Y:S05]  /*8080*/  BSYNC B0 ;  /* 0x0000000000007941 */ /* 0x000fea0003800000 */
.L_x_14501:
        /* <DEDUP_REMOVED lines=11> */
.L_x_14388:
[----:B------:R-:W0:Y:S01]  /*8140*/  S2R R0, SR_TID.X ;  /* 0x0000000000007919 */ /* 0x000e220000002100 */
[----:B------:R-:W-:Y:S02]  /*8150*/  CS2R R8, SRZ ;  /* 0x0000000000087805 */ /* 0x000fe4000001ff00 */
[----:B0-----:R-:W-:Y:S01]  /*8160*/  ISETP.GE.AND P1, PT, R0, UR4, PT ;  /* 0x0000000400007c0c */ /* 0x001fe2000bf26270 */
[----:B------:R-:W-:-:S12]  /*8170*/  IMAD.MOV.U32 R22, RZ, RZ, R0 ;  /* 0x000000ffff167224 */ /* 0x000fd800078e0000 */
[C---:B------:R-:W-:Y:S01]  /*8180*/  @!P1 VIADD R23, R22.reuse, UR6 ;  /* 0x0000000616179c36 */ /* 0x040fe20008000000 */
[----:B------:R-:W0:Y:S01]  /*8190*/  @!P1 LDC.64 R16, c[0x0][0x230] ;  /* 0x00008c00ff109b82 */ /* 0x000e220000000a00 */
[----:B------:R-:W-:-:S05]  /*81a0*/  @!P1 VIADD R22, R22, 0x80 ;  /* 0x0000008016169836 */ /* 0x000fca0000000000 */
[----:B------:R-:W-:-:S13]  /*81b0*/  ISETP.GE.AND P6, PT, R22, UR4, PT ;  /* 0x0000000416007c0c */ /* 0x000fda000bfc6270 */
[C---:B------:R-:W-:Y:S01]  /*81c0*/  @!P6 VIADD R11, R22.reuse, UR6 ;  /* 0x00000006160bec36 */ /* 0x040fe20008000000 */
[----:B------:R-:W1:Y:S01]  /*81d0*/  @!P6 LDC.64 R6, c[0x0][0x230] ;  /* 0x00008c00ff06eb82 */ /* 0x000e620000000a00 */
[----:B------:R-:W-:-:S05]  /*81e0*/  @!P6 VIADD R22, R22, 0x80 ;  /* 0x000000801616e836 */ /* 0x000fca0000000000 */
[----:B------:R-:W-:-:S13]  /*81f0*/  ISETP.GE.AND P5, PT, R22, UR4, PT ;  /* 0x0000000416007c0c */ /* 0x000fda000bfa6270 */
[C---:B------:R-:W-:Y:S01]  /*8200*/  @!P5 VIADD R2, R22.reuse, UR6 ;  /* 0x000000061602dc36 */ /* 0x040fe20008000000 */
[----:B------:R-:W2:Y:S01]  /*8210*/  @!P5 LDC.64 R28, c[0x0][0x230] ;  /* 0x00008c00ff1cdb82 */ /* 0x000ea20000000a00 */
[----:B------:R-:W-:Y:S02]  /*8220*/  @!P5 VIADD R22, R22, 0x80 ;  /* 0x000000801616d836 */ /* 0x000fe40000000000 */
[----:B-1----:R-:W-:-:S03]  /*8230*/  @!P6 IMAD.WIDE.U32 R10, R11, 0x8, R6 ;  /* 0x000000080b0ae825 */ /* 0x002fc600078e0006 */
[C---:B------:R-:W-:Y:S02]  /*8240*/  ISETP.GE.AND P4, PT, R22.reuse, UR4, PT ;  /* 0x0000000416007c0c */ /* 0x040fe4000bf86270 */
[----:B------:R1:W5:Y:S11]  /*8250*/  @!P6 LDG.E.64 R8, desc[UR8][R10.64] ;  /* 0x000000080a08e981 */ /* 0x000376000c1e1b00 */
[C---:B------:R-:W-:Y:S01]  /*8260*/  @!P4 VIADD R5, R22.reuse, UR6 ;  /* 0x000000061605cc36 */ /* 0x040fe20008000000 */
[----:B------:R-:W3:Y:S01]  /*8270*/  @!P4 LDC.64 R18, c[0x0][0x230] ;  /* 0x00008c00ff12cb82 */ /* 0x000ee20000000a00 */
[----:B------:R-:W-:-:S05]  /*8280*/  @!P4 VIADD R22, R22, 0x80 ;  /* 0x000000801616c836 */ /* 0x000fca0000000000 */
[----:B------:R-:W-:-:S13]  /*8290*/  ISETP.GE.AND P3, PT, R22, UR4, PT ;  /* 0x0000000416007c0c */ /* 0x000fda000bf66270 */
[C---:B------:R-:W-:Y:S01]  /*82a0*/  @!P3 VIADD R3, R22.reuse, UR6 ;  /* 0x000000061603bc36 */ /* 0x040fe20008000000 */
[----:B------:R-:W4:Y:S01]  /*82b0*/  @!P3 LDC.64 R20, c[0x0][0x230] ;  /* 0x00008c00ff14bb82 */ /* 0x000f220000000a00 */
[----:B------:R-:W-:-:S05]  /*82c0*/  @!P3 VIADD R22, R22, 0x80 ;  /* 0x000000801616b836 */ /* 0x000fca0000000000 */
[----:B------:R-:W-:-:S13]  /*82d0*/  ISETP.GE.AND P2, PT, R22, UR4, PT ;  /* 0x0000000416007c0c */ /* 0x000fda000bf46270 */
[C---:B------:R-:W-:Y:S01]  /*82e0*/  @!P2 VIADD R27, R22.reuse, UR6 ;  /* 0x00000006161bac36 */ /* 0x040fe20008000000 */
[----:B-1----:R-:W1:Y:S01]  /*82f0*/  @!P2 LDC.64 R10, c[0x0][0x230] ;  /* 0x00008c00ff0aab82 */ /* 0x002e620000000a00 */
[----:B------:R-:W-:-:S05]  /*8300*/  @!P2 VIADD R22, R22, 0x80 ;  /* 0x000000801616a836 */ /* 0x000fca0000000000 */
[----:B------:R-:W-:-:S13]  /*8310*/  ISETP.GE.AND P0, PT, R22, UR4, PT ;  /* 0x0000000416007c0c */ /* 0x000fda000bf06270 */
[C---:B------:R-:W-:Y:S01]  /*8320*/  @!P0 VIADD R25, R22.reuse, UR6 ;  /* 0x0000000616198c36 */ /* 0x040fe20008000000 */
[----:B------:R-:W0:Y:S01]  /*8330*/  @!P0 LDC.64 R12, c[0x0][0x230] ;  /* 0x00008c00ff0c8b82 */ /* 0x000e220000000a00 */
[----:B------:R-:W-:-:S05]  /*8340*/  @!P0 VIADD R22, R22, 0x80 ;  /* 0x0000008016168836 */ /* 0x000fca0000000000 */
[----:B------:R-:W-:-:S13]  /*8350*/  ISETP.GE.AND P6, PT, R22, UR4, PT ;  /* 0x0000000416007c0c */ /* 0x000fda000bfc6270 */
[----:B------:R-:W0:Y:S01]  /*8360*/  @!P6 LDC.64 R14, c[0x0][0x230] ;  /* 0x00008c00ff0eeb82 */ /* 0x000e220000000a00 */
[----:B------:R-:W-:Y:S01]  /*8370*/  CS2R R6, SRZ ;  /* 0x0000000000067805 */ /* 0x000fe2000001ff00 */
[----:B--2---:R-:W-:-:S04]  /*8380*/  @!P5 IMAD.WIDE.U32 R28, R2, 0x8, R28 ;  /* 0x00000008021cd825 */ /* 0x004fc800078e001c */
[----:B------:R-:W-:Y:S01]  /*8390*/  @!P6 VIADD R26, R22, UR6 ;  /* 0x00000006161aec36 */ /* 0x000fe20008000000 */
[----:B------:R2:W5:Y:S01]  /*83a0*/  @!P5 LDG.E.64 R6, desc[UR8][R28.64] ;  /* 0x000000081c06d981 */ /* 0x000562000c1e1b00 */
[----:B-1----:R-:W-:-:S04]  /*83b0*/  @!P2 IMAD.WIDE.U32 R10, R27, 0x8, R10 ;  /* 0x000000081b0aa825 */ /* 0x002fc800078e000a */
[----:B---3--:R-:W-:Y:S01]  /*83c0*/  @!P4 IMAD.WIDE.U32 R18, R5, 0x8, R18 ;  /* 0x000000080512c825 */ /* 0x008fe200078e0012 */
[----:B------:R-:W-:-:S03]  /*83d0*/  CS2R R4, SRZ ;  /* 0x0000000000047805 */ /* 0x000fc6000001ff00 */
[----:B----4-:R-:W-:Y:S01]  /*83e0*/  @!P3 IMAD.WIDE.U32 R20, R3, 0x8, R20 ;  /* 0x000000080314b825 */ /* 0x010fe200078e0014 */
[----:B------:R-:W-:Y:S02]  /*83f0*/  CS2R R2, SRZ ;  /* 0x0000000000027805 */ /* 0x000fe4000001ff00 */
[----:B------:R1:W5:Y:S01]  /*8400*/  @!P4 LDG.E.64 R4, desc[UR8][R18.64] ;  /* 0x000000081204c981 */ /* 0x000362000c1e1b00 */
[----:B0-----:R-:W-:Y:S01]  /*8410*/  @!P0 IMAD.WIDE.U32 R24, R25, 0x8, R12 ;  /* 0x0000000819188825 */ /* 0x001fe200078e000c */
[----:B------:R-:W-:Y:S02]  /*8420*/  CS2R R12, SRZ ;  /* 0x00000000000c7805 */ /* 0x000fe4000001ff00 */
[----:B------:R1:W5:Y:S01]  /*8430*/  @!P3 LDG.E.64 R2, desc[UR8][R20.64] ;  /* 0x000000081402b981 */ /* 0x000362000c1e1b00 */
[----:B------:R-:W-:Y:S01]  /*8440*/  @!P6 IMAD.WIDE.U32 R26, R26, 0x8, R14 ;  /* 0x000000081a1ae825 */ /* 0x000fe200078e000e */
[----:B------:R-:W-:-:S03]  /*8450*/  CS2R R14, SRZ ;  /* 0x00000000000e7805 */ /* 0x000fc6000001ff00 */
[----:B--2---:R-:W-:Y:S01]  /*8460*/  @!P1 IMAD.WIDE.U32 R28, R23, 0x8, R16 ;  /* 0x00000008171c9825 */ /* 0x004fe200078e0010 */
[----:B------:R-:W-:Y:S02]  /*8470*/  CS2R R16, SRZ ;  /* 0x0000000000107805 */ /* 0x000fe4000001ff00 */
[----:B------:R-:W-:Y:S01]  /*8480*/  CS2R R22, SRZ ;  /* 0x0000000000167805 */ /* 0x000fe2000001ff00 */
[----:B------:R1:W5:Y:S04]  /*8490*/  @!P0 LDG.E.64 R14, desc[UR8][R24.64] ;  /* 0x00000008180e8981 */ /* 0x000368000c1e1b00 */
[----:B------:R1:W5:Y:S04]  /*84a0*/  @!P2 LDG.E.64 R16, desc[UR8][R10.64] ;  /* 0x000000080a10a981 */ /* 0x000368000c1e1b00 */
[----:B------:R1:W5:Y:S04]  /*84b0*/  @!P6 LDG.E.64 R12, desc[UR8][R26.64] ;  /* 0x000000081a0ce981 */ /* 0x000368000c1e1b00 */
        /* <DEDUP_REMOVED lines=39> */
.L_x_14523:
        /* <DEDUP_REMOVED lines=12> */
.L_x_14522:
[----:B------:R-:W-:Y:S02]  /*87f0*/  IMAD.MOV.U32 R24, RZ, RZ, R27 ;  /* 0x000000ffff187224 */ /* 0x000fe400078e001b */
[----:B------:R-:W-:-:S07]  /*8800*/  IMAD.MOV.U32 R27, RZ, RZ, R28 ;  /* 0x000000ffff1b7224 */ /* 0x000fce00078e001c */
.L_x_14521:
[----:B------:R-:W-:Y:S05]  /*8810*/  BSYNC B1 ;  /* 0x0000000000017941 */ /* 0x000fea0003800000 */
.L_x_14520:
        /* <DEDUP_REMOVED lines=13> */
.L_x_14529:
[----:B------:R-:W-:Y:S01]  /*88f0*/  IADD3 R27, P0, -R18, R20, RZ ;  /* 0x00000014121b7210 */ /* 0x000fe20007f1e1ff */
[----:B------:R-:W-:Y:S02]  /*8900*/  VIADD R24, R24, 0xffffffff ;  /* 0xffffffff18187836 */ /* 0x000fe40000000000 */
[----:B------:R-:W-:Y:S02]  /*8910*/  VIADD R21, R21, 0xfffffffc ;  /* 0xfffffffc15157836 */ /* 0x000fe40000000000 */
        /* <DEDUP_REMOVED lines=30> */
.L_x_14528:
[----:B------:R-:W-:Y:S02]  /*8b00*/  IMAD.MOV.U32 R24, RZ, RZ, R27 ;  /* 0x000000ffff187224 */ /* 0x000fe400078e001b */
[----:B------:R-:W-:-:S07]  /*8b10*/  IMAD.MOV.U32 R27, RZ, RZ, R28 ;  /* 0x000000ffff1b7224 */ /* 0x000fce00078e001c */
.L_x_14527:
[----:B------:R-:W-:Y:S05]  /*8b20*/  BSYNC B2 ;  /* 0x0000000000027941 */ /* 0x000fea0003800000 */
.L_x_14526:
[----:B------:R-:W-:-:S13]  /*8b30*/  ISETP.GE.U32.AND P0, PT, R25, 0xc, PT ;  /* 0x0000000c1900780c */ /* 0x000fda0003f06070 */
[----:B------:R-:W-:Y:S05]  /*8b40*/  @!P0 BRA `(.L_x_14525) ;  /* 0x0000000400d88947 */ /* 0x000fea0003800000 */
[----:B------:R-:W-:Y:S01]  /*8b50*/  BSSY B2, `(.L_x_14525) ;  /* 0x0000075000027945 */ /* 0x000fe20003800000 */
[----:B------:R-:W-:-:S07]  /*8b60*/  VIADD R21, R21, 0x10 ;  /* 0x0000001015157836 */ /* 0x000fce0000000000 */
.L_x_14530:
        /* <DEDUP_REMOVED lines=116> */
.L_x_14525:
[----:B------:R-:W-:Y:S05]  /*92b0*/  BSYNC B1 ;  /* 0x0000000000017941 */ /* 0x000fea0003800000 */
.L_x_14524:
        /* <DEDUP_REMOVED lines=20> */
.L_x_14532:
[----:B------:R-:W-:Y:S05]  /*9400*/  BSYNC B1 ;  /* 0x0000000000017941 */ /* 0x000fea0003800000 */
.L_x_14531:
[----:B------:R-:W-:Y:S01]  /*9410*/  IMAD.MOV.U32 R10, RZ, RZ, R18 ;  /* 0x000000ffff0a7224 */ /* 0x000fe200078e0012 */
[----:B------:R-:W-:Y:S01]  /*9420*/  LOP3.LUT R11, R11, 0x80000000, R23, 0xb8, !PT ;  /* 0x800000000b0b7812 */ /* 0x000fe200078eb817 */
[----:B------:R-:W-:Y:S06]  /*9430*/  BRA `(.L_x_14518) ;  /* 0x00000000001c7947 */ /* 0x000fec0003800000 */
.L_x_14519:
[----:B------:R-:W-:-:S06]  /*9440*/  DSETP.GTU.AND P0, PT, R18, +INF , PT ;  /* 0x7ff000001200742a */ /* 0x000fcc0003f0c000 */
[----:B------:R-:W-:-:S14]  /*9450*/  DSETP.LE.AND P0, PT, R20, +INF , !P0 ;  /* 0x7ff000001400742a */ /* 0x000fdc0004703000 */
[----:B------:R-:W0:Y:S01]  /*9460*/  @!P0 LDC.64 R10, c[0x0][0x220] ;  /* 0x00008800ff0a8b82 */ /* 0x000e220000000a00 */
[----:B------:R-:W-:Y:S02]  /*9470*/  @P0 DSETP.NEU.AND P2, PT, R20, +INF , PT ;  /* 0x7ff000001400042a */ /* 0x000fe40003f4d000 */
[----:B0-----:R-:W-:-:S06]  /*9480*/  @!P0 DADD R10, R22, R10 ;  /* 0x00000000160a8229 */ /* 0x001fcc000000000a */
[----:B------:R-:W-:Y:S02]  /*9490*/  @P0 FSEL R10, R22, RZ, P2 ;  /* 0x000000ff160a0208 */ /* 0x000fe40001000000 */
[----:B------:R-:W-:-:S07]  /*94a0*/  @P0 FSEL R11, R23, -QNAN , P2 ;  /* 0xfff80000170b0808 */ /* 0x000fce0001000000 */
.L_x_14518:
[----:B------:R-:W-:Y:S05]  /*94b0*/  BSYNC B0 ;  /* 0x0000000000007941 */ /* 0x000fea0003800000 */
.L_x_14517:
[----:B-1----:R-:W-:Y:S01]  /*94c0*/  VIADD R20, R0, 0x80 ;  /* 0x0000008000147836 */ /* 0x002fe20000000000 */
[----:B------:R-:W-:Y:S04]  /*94d0*/  BSSY B0, `(.L_x_14533) ;  /* 0x00000ff000007945 */ /* 0x000fe80003800000 */
[----:B------:R-:W-:-:S13]  /*94e0*/  ISETP.GE.AND P0, PT, R20, UR4, PT ;  /* 0x0000000414007c0c */ /* 0x000fda000bf06270 */
[----:B------:R-:W-:Y:S05]  /*94f0*/  @P0 BRA `(.L_x_14534) ;  /* 0x0000000c00f00947 */ /* 0x000fea0003800000 */
[----:B-----5:R-:W0:Y:S01]  /*9500*/  LDC.64 R22, c[0x0][0x220] ;  /* 0x00008800ff167b82 */ /* 0x020e220000000a00 */
        /* <DEDUP_REMOVED lines=36> */
.L_x_14539:
        /* <DEDUP_REMOVED lines=12> */
.L_x_14538:
[----:B------:R-:W-:Y:S02]  /*9810*/  IMAD.MOV.U32 R26, RZ, RZ, R28 ;  /* 0x000000ffff1a7224 */ /* 0x000fe400078e001c */
[----:B------:R-:W-:-:S07]  /*9820*/  IMAD.MOV.U32 R28, RZ, RZ, R25 ;  /* 0x000000ffff1c7224 */ /* 0x000fce00078e0019 */
.L_x_14537:
[----:B------:R-:W-:Y:S05]  /*9830*/  BSYNC B1 ;  /* 0x0000000000017941 */ /* 0x000fea0003800000 */
.L_x_14536:
        /* <DEDUP_REMOVED lines=13> */
.L_x_14545:
        /* <DEDUP_REMOVED lines=33> */
.L_x_14544:
[----:B------:R-:W-:-:S07]  /*9b20*/  IMAD.MOV.U32 R26, RZ, RZ, R29 ;  /* 0x000000ffff1a7224 */ /* 0x000fce00078e001d */
.L_x_14543:
[----:B------:R-:W-:Y:S05]  /*9b30*/  BSYNC B2 ;  /* 0x0000000000027941 */ /* 0x000fea0003800000 */
.L_x_14542:
[----:B------:R-:W-:-:S13]  /*9b40*/  ISETP.GE.U32.AND P0, PT, R25, 0xc, PT ;  /* 0x0000000c1900780c */ /* 0x000fda0003f06070 */
[----:B------:R-:W-:Y:S05]  /*9b50*/  @!P0 BRA `(.L_x_14541) ;  /* 0x0000000400d88947 */ /* 0x000fea0003800000 */
[----:B------:R-:W-:Y:S01]  /*9b60*/  BSSY B2, `(.L_x_14541) ;  /* 0x0000075000027945 */ /* 0x000fe20003800000 */
[----:B------:R-:W-:-:S07]  /*9b70*/  VIADD R21, R21, 0x10 ;  /* 0x0000001015157836 */ /* 0x000fce0000000000 */
.L_x_14546:
        /* <DEDUP_REMOVED lines=116> */
.L_x_14541:
[----:B------:R-:W-:Y:S05]  /*a2c0*/  BSYNC B1 ;  /* 0x0000000000017941 */ /* 0x000fea0003800000 */
.L_x_14540:
        /* <DEDUP_REMOVED lines=20> */
.L_x_14548:
[----:B------:R-:W-:Y:S05]  /*a410*/  BSYNC B1 ;  /* 0x0000000000017941 */ /* 0x000fea0003800000 */
.L_x_14547:
[----:B------:R-:W-:Y:S01]  /*a420*/  IMAD.MOV.U32 R18, RZ, RZ, R22 ;  /* 0x000000ffff127224 */ /* 0x000fe200078e0016 */
[----:B------:R-:W-:Y:S01]  /*a430*/  LOP3.LUT R19, R19, 0x80000000, R9, 0xb8, !PT ;  /* 0x8000000013137812 */ /* 0x000fe200078eb809 */
[----:B------:R-:W-:Y:S06]  /*a440*/  BRA `(.L_x_14534) ;  /* 0x00000000001c7947 */ /* 0x000fec0003800000 */
.L_x_14535:
[----:B------:R-:W-:-:S06]  /*a450*/  DSETP.GTU.AND P0, PT, R22, +INF , PT ;  /* 0x7ff000001600742a */ /* 0x000fcc0003f0c000 */
[----:B------:R-:W-:-:S14]  /*a460*/  DSETP.LE.AND P0, PT, R24, +INF , !P0 ;  /* 0x7ff000001800742a */ /* 0x000fdc0004703000 */
[----:B------:R-:W0:Y:S01]  /*a470*/  @!P0 LDC.64 R18, c[0x0][0x220] ;  /* 0x00008800ff128b82 */ /* 0x000e220000000a00 */
[----:B------:R-:W-:Y:S02]  /*a480*/  @P0 DSETP.NEU.AND P2, PT, R24, +INF , PT ;  /* 0x7ff000001800042a */ /* 0x000fe40003f4d000 */
[----:B0-----:R-:W-:-:S06]  /*a490*/  @!P0 DADD R18, R8, R18 ;  /* 0x0000000008128229 */ /* 0x001fcc0000000012 */
[----:B------:R-:W-:Y:S02]  /*a4a0*/  @P0 FSEL R18, R8, RZ, P2 ;  /* 0x000000ff08120208 */ /* 0x000fe40001000000 */
[----:B------:R-:W-:-:S07]  /*a4b0*/  @P0 FSEL R19, R9, -QNAN , P2 ;  /* 0xfff8000009130808 */ /* 0x000fce0001000000 */
.L_x_14534:
[----:B------:R-:W-:Y:S05]  /*a4c0*/  BSYNC B0 ;  /* 0x0000000000007941 */ /* 0x000fea0003800000 */
.L_x_14533:
[----:B-----5:R-:W-:Y:S01]  /*a4d0*/  VIADD R8, R0, 0x100 ;  /* 0x0000010000087836 */ /* 0x020fe20000000000 */
[----:B------:R-:W-:Y:S04]  /*a4e0*/  BSSY B0, `(.L_x_14549) ;  /* 0x00000ff000007945 */ /* 0x000fe80003800000 */
[----:B------:R-:W-:-:S13]  /*a4f0*/  ISETP.GE.AND P0, PT, R8, UR4, PT ;  /* 0x0000000408007c0c */ /* 0x000fda000bf06270 */
        /* <DEDUP_REMOVED lines=38> */
.L_x_14555:
        /* <DEDUP_REMOVED lines=12> */
.L_x_14554:
[----:B------:R-:W-:Y:S02]  /*a820*/  IMAD.MOV.U32 R26, RZ, RZ, R28 ;  /* 0x000000ffff1a7224 */ /* 0x000fe400078e001c */
[----:B------:R-:W-:-:S07]  /*a830*/  IMAD.MOV.U32 R28, RZ, RZ, R25 ;  /* 0x000000ffff1c7224 */ /* 0x000fce00078e0019 */
.L_x_14553:
[----:B------:R-:W-:Y:S05]  /*a840*/  BSYNC B1 ;  /* 0x0000000000017941 */ /* 0x000fea0003800000 */
.L_x_14552:
        /* <DEDUP_REMOVED lines=13> */
.L_x_14561:
        /* <DEDUP_REMOVED lines=33> */
.L_x_14560:
[----:B------:R-:W-:-:S07]  /*ab30*/  IMAD.MOV.U32 R26, RZ, RZ, R29 ;  /* 0x000000ffff1a7224 */ /* 0x000fce00078e001d */
.L_x_14559:
[----:B------:R-:W-:Y:S05]  /*ab40*/  BSYNC B2 ;  /* 0x0000000000027941 */ /* 0x000fea0003800000 */
.L_x_14558:
[----:B------:R-:W-:-:S13]  /*ab50*/  ISETP.GE.U32.AND P0, PT, R25, 0xc, PT ;  /* 0x0000000c1900780c */ /* 0x000fda0003f06070 */
[----:B------:R-:W-:Y:S05]  /*ab60*/  @!P0 BRA `(.L_x_14557) ;  /* 0x0000000400d88947 */ /* 0x000fea0003800000 */
[----:B------:R-:W-:Y:S01]  /*ab70*/  BSSY B2, `(.L_x_14557) ;  /* 0x0000075000027945 */ /* 0x000fe20003800000 */
[----:B------:R-:W-:-:S07]  /*ab80*/  VIADD R21, R21, 0x10 ;  /* 0x0000001015157836 */ /* 0x000fce0000000000 */
.L_x_14562:
        /* <DEDUP_REMOVED lines=116> */
.L_x_14557:
[----:B------:R-:W-:Y:S05]  /*b2d0*/  BSYNC B1 ;  /* 0x0000000000017941 */ /* 0x000fea0003800000 */
.L_x_14556:
        /* <DEDUP_REMOVED lines=20> */
.L_x_14564:
[----:B------:R-:W-:Y:S05]  /*b420*/  BSYNC B1 ;  /* 0x0000000000017941 */ /* 0x000fea0003800000 */
.L_x_14563:
[----:B------:R-:W-:Y:S01]  /*b430*/  IMAD.MOV.U32 R8, RZ, RZ, R22 ;  /* 0x000000ffff087224 */ /* 0x000fe200078e0016 */
[----:B------:R-:W-:Y:S01]  /*b440*/  LOP3.LUT R9, R9, 0x80000000, R7, 0xb8, !PT ;  /* 0x8000000009097812 */ /* 0x000fe200078eb807 */
[----:B------:R-:W-:Y:S06]  /*b450*/  BRA `(.L_x_14550) ;  /* 0x00000000001c7947 */ /* 0x000fec0003800000 */
.L_x_14551:
[----:B------:R-:W-:-:S06]  /*b460*/  DSETP.GTU.AND P0, PT, R22, +INF , PT ;  /* 0x7ff000001600742a */ /* 0x000fcc0003f0c000 */
[----:B------:R-:W-:-:S14]  /*b470*/  DSETP.LE.AND P0, PT, R24, +INF , !P0 ;  /* 0x7ff000001800742a */ /* 0x000fdc0004703000 */
[----:B------:R-:W0:Y:S01]  /*b480*/  @!P0 LDC.64 R8, c[0x0][0x220] ;  /* 0x00008800ff088b82 */ /* 0x000e220000000a00 */
[----:B------:R-:W-:Y:S02]  /*b490*/  @P0 DSETP.NEU.AND P2, PT, R24, +INF , PT ;  /* 0x7ff000001800042a */ /* 0x000fe40003f4d000 */
[----:B0-----:R-:W-:-:S06]  /*b4a0*/  @!P0 DADD R8, R6, R8 ;  /* 0x0000000006088229 */ /* 0x001fcc0000000008 */
[----:B------:R-:W-:Y:S02]  /*b4b0*/  @P0 FSEL R8, R6, RZ, P2 ;  /* 0x000000ff06080208 */ /* 0x000fe40001000000 */
[----:B------:R-:W-:-:S07]  /*b4c0*/  @P0 FSEL R9, R7, -QNAN , P2 ;  /* 0xfff8000007090808 */ /* 0x000fce0001000000 */
.L_x_14550:
[----:B------:R-:W-:Y:S05]  /*b4d0*/  BSYNC B0 ;  /* 0x0000000000007941 */ /* 0x000fea0003800000 */
.L_x_14549:
[----:B------:R-:W-:Y:S01]  /*b4e0*/  VIADD R6, R0, 0x180 ;  /* 0x0000018000067836 */ /* 0x000fe20000000000 */
        /* <DEDUP_REMOVED lines=40> */
.L_x_14571:
        /* <DEDUP_REMOVED lines=12> */
.L_x_14570:
[----:B------:R-:W-:Y:S02]  /*b830*/  IMAD.MOV.U32 R26, RZ, RZ, R28 ;  /* 0x000000ffff1a7224 */ /* 0x000fe400078e001c */
[----:B------:R-:W-:-:S07]  /*b840*/  IMAD.MOV.U32 R28, RZ, RZ, R25 ;  /* 0x000000ffff1c7224 */ /* 0x000fce00078e0019 */
.L_x_14569:
[----:B------:R-:W-:Y:S05]  /*b850*/  BSYNC B1 ;  /* 0x0000000000017941 */ /* 0x000fea0003800000 */
.L_x_14568:
        /* <DEDUP_REMOVED lines=13> */
.L_x_14577:
        /* <DEDUP_REMOVED lines=33> */
.L_x_14576:
[----:B------:R-:W-:-:S07]  /*bb40*/  IMAD.MOV.U32 R26, RZ, RZ, R29 ;  /* 0x000000ffff1a7224 */ /* 0x000fce00078e001d */
.L_x_14575:
[----:B------:R-:W-:Y:S05]  /*bb50*/  BSYNC B2 ;  /* 0x0000000000027941 */ /* 0x000fea0003800000 */
.L_x_14574:
[----:B------:R-:W-:-:S13]  /*bb60*/  ISETP.GE.U32.AND P0, PT, R25, 0xc, PT ;  /* 0x0000000c1900780c */ /* 0x000fda0003f06070 */
[----:B------:R-:W-:Y:S05]  /*bb70*/  @!P0 BRA `(.L_x_14573) ;  /* 0x0000000400d88947 */ /* 0x000fea0003800000 */
[----:B------:R-:W-:Y:S01]  /*bb80*/  BSSY B2, `(.L_x_14573) ;  /* 0x0000075000027945 */ /* 0x000fe20003800000 */
[----:B------:R-:W-:-:S07]  /*bb90*/  VIADD R21, R21, 0x10 ;  /* 0x0000001015157836 */ /* 0x000fce0000000000 */
.L_x_14578:
        /* <DEDUP_REMOVED lines=116> */
.L_x_14573:
[----:B------:R-:W-:Y:S05]  /*c2e0*/  BSYNC B1 ;  /* 0x0000000000017941 */ /* 0x000fea0003800000 */
.L_x_14572:
        /* <DEDUP_REMOVED lines=20> */
.L_x_14580:
[----:B------:R-:W-:Y:S05]  /*c430*/  BSYNC B1 ;  /* 0x0000000000017941 */ /* 0x000fea0003800000 */
.L_x_14579:
[----:B------:R-:W-:Y:S01]  /*c440*/  IMAD.MOV.U32 R6, RZ, RZ, R22 ;  /* 0x000000ffff067224 */ /* 0x000fe200078e0016 */
[----:B------:R-:W-:Y:S01]  /*c450*/  LOP3.LUT R7, R7, 0x80000000, R5, 0xb8, !PT ;  /* 0x8000000007077812 */ /* 0x000fe200078eb805 */
[----:B------:R-:W-:Y:S06]  /*c460*/  BRA `(.L_x_14566) ;  /* 0x00000000001c7947 */ /* 0x000fec0003800000 */
.L_x_14567:
[----:B------:R-:W-:-:S06]  /*c470*/  DSETP.GTU.AND P0, PT, R22, +INF , PT ;  /* 0x7ff000001600742a */ /* 0x000fcc0003f0c000 */
[----:B------:R-:W-:-:S14]  /*c480*/  DSETP.LE.AND P0, PT, R24, +INF , !P0 ;  /* 0x7ff000001800742a */ /* 0x000fdc0004703000 */
[----:B------:R-:W0:Y:S01]  /*c490*/  @!P0 LDC.64 R6, c[0x0][0x220] ;  /* 0x00008800ff068b82 */ /* 0x000e220000000a00 */
[----:B------:R-:W-:Y:S02]  /*c4a0*/  @P0 DSETP.NEU.AND P2, PT, R24, +INF , PT ;  /* 0x7ff000001800042a */ /* 0x000fe40003f4d000 */
[----:B0-----:R-:W-:-:S06]  /*c4b0*/  @!P0 DADD R6, R4, R6 ;  /* 0x0000000004068229 */ /* 0x001fcc0000000006 */
[----:B------:R-:W-:Y:S02]  /*c4c0*/  @P0 FSEL R6, R4, RZ, P2 ;  /* 0x000000ff04060208 */ /* 0x000fe40001000000 */
[----:B------:R-:W-:-:S07]  /*c4d0*/  @P0 FSEL R7, R5, -QNAN , P2 ;  /* 0xfff8000005070808 */ /* 0x000fce0001000000 */
.L_x_14566:
[----:B------:R-:W-:Y:S05]  /*c4e0*/  BSYNC B0 ;  /* 0x0000000000007941 */ /* 0x000fea0003800000 */
.L_x_14565:
        /* <DEDUP_REMOVED lines=41> */
.L_x_14587:
        /* <DEDUP_REMOVED lines=12> */
.L_x_14586:
[----:B------:R-:W-:Y:S02]  /*c840*/  IMAD.MOV.U32 R26, RZ, RZ, R28 ;  /* 0x000000ffff1a7224 */ /* 0x000fe400078e001c */
[----:B------:R-:W-:-:S07]  /*c850*/  IMAD.MOV.U32 R28, RZ, RZ, R25 ;  /* 0x000000ffff1c7224 */ /* 0x000fce00078e0019 */
.L_x_14585:
[----:B------:R-:W-:Y:S05]  /*c860*/  BSYNC B1 ;  /* 0x0000000000017941 */ /* 0x000fea0003800000 */
.L_x_14584:
        /* <DEDUP_REMOVED lines=13> */
.L_x_14593:
        /* <DEDUP_REMOVED lines=33> */
.L_x_14592:
[----:B------:R-:W-:-:S07]  /*cb50*/  IMAD.MOV.U32 R26, RZ, RZ, R29 ;  /* 0x000000ffff1a7224 */ /* 0x000fce00078e001d */
.L_x_14591:
[----:B------:R-:W-:Y:S05]  /*cb60*/  BSYNC B2 ;  /* 0x0000000000027941 */ /* 0x000fea0003800000 */
.L_x_14590:
[----:B------:R-:W-:-:S13]  /*cb70*/  ISETP.GE.U32.AND P0, PT, R25, 0xc, PT ;  /* 0x0000000c1900780c */ /* 0x000fda0003f06070 */
[----:B------:R-:W-:Y:S05]  /*cb80*/  @!P0 BRA `(.L_x_14589) ;  /* 0x0000000400d88947 */ /* 0x000fea0003800000 */
[----:B------:R-:W-:Y:S01]  /*cb90*/  BSSY B2, `(.L_x_14589) ;  /* 0x0000075000027945 */ /* 0x000fe20003800000 */
[----:B------:R-:W-:-:S07]  /*cba0*/  VIADD R21, R21, 0x10 ;  /* 0x0000001015157836 */ /* 0x000fce0000000000 */
.L_x_14594:
        /* <DEDUP_REMOVED lines=116> */
.L_x_14589:
[----:B------:R-:W-:Y:S05]  /*d2f0*/  BSYNC B1 ;  /* 0x0000000000017941 */ /* 0x000fea0003800000 */
.L_x_14588:
        /* <DEDUP_REMOVED lines=20> */
.L_x_14596:
[----:B------:R-:W-:Y:S05]  /*d440*/  BSYNC B1 ;  /* 0x0000000000017941 */ /* 0x000fea0003800000 */
.L_x_14595:
[----:B------:R-:W-:Y:S01]  /*d450*/  IMAD.MOV.U32 R4, RZ, RZ, R22 ;  /* 0x000000ffff047224 */ /* 0x000fe200078e0016 */
[----:B------:R-:W-:Y:S01]  /*d460*/  LOP3.LUT R5, R5, 0x80000000, R3, 0xb8, !PT ;  /* 0x8000000005057812 */ /* 0x000fe200078eb803 */
[----:B------:R-:W-:Y:S06]  /*d470*/  BRA `(.L_x_14582) ;  /* 0x00000000001c7947 */ /* 0x000fec0003800000 */
.L_x_14583:
[----:B------:R-:W-:-:S06]  /*d480*/  DSETP.GTU.AND P0, PT, R22, +INF , PT ;  /* 0x7ff000001600742a */ /* 0x000fcc0003f0c000 */
[----:B------:R-:W-:-:S14]  /*d490*/  DSETP.LE.AND P0, PT, R24, +INF , !P0 ;  /* 0x7ff000001800742a */ /* 0x000fdc0004703000 */
[----:B------:R-:W0:Y:S01]  /*d4a0*/  @!P0 LDC.64 R4, c[0x0][0x220] ;  /* 0x00008800ff048b82 */ /* 0x000e220000000a00 */
[----:B------:R-:W-:Y:S02]  /*d4b0*/  @P0 DSETP.NEU.AND P2, PT, R24, +INF , PT ;  /* 0x7ff000001800042a */ /* 0x000fe40003f4d000 */
[----:B0-----:R-:W-:-:S06]  /*d4c0*/  @!P0 DADD R4, R2, R4 ;  /* 0x0000000002048229 */ /* 0x001fcc0000000004 */
[----:B------:R-:W-:Y:S02]  /*d4d0*/  @P0 FSEL R4, R2, RZ, P2 ;  /* 0x000000ff02040208 */ /* 0x000fe40001000000 */
[----:B------:R-:W-:-:S07]  /*d4e0*/  @P0 FSEL R5, R3, -QNAN , P2 ;  /* 0xfff8000003050808 */ /* 0x000fce0001000000 */
.L_x_14582:
[----:B------:R-:W-:Y:S05]  /*d4f0*/  BSYNC B0 ;  /* 0x0000000000007941 */ /* 0x000fea0003800000 */
.L_x_14581:
        /* <DEDUP_REMOVED lines=41> */
.L_x_14603:
        /* <DEDUP_REMOVED lines=12> */
.L_x_14602:
[----:B------:R-:W-:Y:S02]  /*d850*/  IMAD.MOV.U32 R26, RZ, RZ, R28 ;  /* 0x000000ffff1a7224 */ /* 0x000fe400078e001c */
[----:B------:R-:W-:-:S07]  /*d860*/  IMAD.MOV.U32 R28, RZ, RZ, R25 ;  /* 0x000000ffff1c7224 */ /* 0x000fce00078e0019 */
.L_x_14601:
[----:B------:R-:W-:Y:S05]  /*d870*/  BSYNC B1 ;  /* 0x0000000000017941 */ /* 0x000fea0003800000 */
.L_x_14600:
        /* <DEDUP_REMOVED lines=13> */
.L_x_14609:
        /* <DEDUP_REMOVED lines=33> */
.L_x_14608:
[----:B------:R-:W-:-:S07]  /*db60*/  IMAD.MOV.U32 R26, RZ, RZ, R29 ;  /* 0x000000ffff1a7224 */ /* 0x000fce00078e001d */
.L_x_14607:
[----:B------:R-:W-:Y:S05]  /*db70*/  BSYNC B2 ;  /* 0x0000000000027941 */ /* 0x000fea0003800000 */
.L_x_14606:
[----:B------:R-:W-:-:S13]  /*db80*/  ISETP.GE.U32.AND P0, PT, R25, 0xc, PT ;  /* 0x0000000c1900780c */ /* 0x000fda0003f06070 */
[----:B------:R-:W-:Y:S05]  /*db90*/  @!P0 BRA `(.L_x_14605) ;  /* 0x0000000400d88947 */ /* 0x000fea0003800000 */
[----:B------:R-:W-:Y:S01]  /*dba0*/  BSSY B2, `(.L_x_14605) ;  /* 0x0000075000027945 */ /* 0x000fe20003800000 */
[----:B------:R-:W-:-:S07]  /*dbb0*/  VIADD R21, R21, 0x10 ;  /* 0x0000001015157836 */ /* 0x000fce0000000000 */
.L_x_14610:
        /* <DEDUP_REMOVED lines=116> */
.L_x_14605:
[----:B------:R-:W-:Y:S05]  /*e300*/  BSYNC B1 ;  /* 0x0000000000017941 */ /* 0x000fea0003800000 */
.L_x_14604:
        /* <DEDUP_REMOVED lines=20> */
.L_x_14612:
[----:B------:R-:W-:Y:S05]  /*e450*/  BSYNC B1 ;  /* 0x0000000000017941 */ /* 0x000fea0003800000 */
.L_x_14611:
[----:B------:R-:W-:Y:S01]  /*e460*/  IMAD.MOV.U32 R2, RZ, RZ, R22 ;  /* 0x000000ffff027224 */ /* 0x000fe200078e0016 */
[----:B------:R-:W-:Y:S01]  /*e470*/  LOP3.LUT R3, R3, 0x80000000, R17, 0xb8, !PT ;  /* 0x8000000003037812 */ /* 0x000fe200078eb811 */
[----:B------:R-:W-:Y:S06]  /*e480*/  BRA `(.L_x_14598) ;  /* 0x00000000001c7947 */ /* 0x000fec0003800000 */
.L_x_14599:
[----:B------:R-:W-:-:S06]  /*e490*/  DSETP.GTU.AND P0, PT, R22, +INF , PT ;  /* 0x7ff000001600742a */ /* 0x000fcc0003f0c000 */
[----:B------:R-:W-:-:S14]  /*e4a0*/  DSETP.LE.AND P0, PT, R24, +INF , !P0 ;  /* 0x7ff000001800742a */ /* 0x000fdc0004703000 */
[----:B------:R-:W0:Y:S01]  /*e4b0*/  @!P0 LDC.64 R2, c[0x0][0x220] ;  /* 0x00008800ff028b82 */ /* 0x000e220000000a00 */
[----:B------:R-:W-:Y:S02]  /*e4c0*/  @P0 DSETP.NEU.AND P2, PT, R24, +INF , PT ;  /* 0x7ff000001800042a */ /* 0x000fe40003f4d000 */
[----:B0-----:R-:W-:-:S06]  /*e4d0*/  @!P0 DADD R2, R16, R2 ;  /* 0x0000000010028229 */ /* 0x001fcc0000000002 */
[----:B------:R-:W-:Y:S02]  /*e4e0*/  @P0 FSEL R2, R16, RZ, P2 ;  /* 0x000000ff10020208 */ /* 0x000fe40001000000 */
[----:B------:R-:W-:-:S07]  /*e4f0*/  @P0 FSEL R3, R17, -QNAN , P2 ;  /* 0xfff8000011030808 */ /* 0x000fce0001000000 */
.L_x_14598:
[----:B------:R-:W-:Y:S05]  /*e500*/  BSYNC B0 ;  /* 0x0000000000007941 */ /* 0x000fea0003800000 */
.L_x_14597:
        /* <DEDUP_REMOVED lines=41> */
.L_x_14619:
        /* <DEDUP_REMOVED lines=12> */
.L_x_14618:
[----:B------:R-:W-:Y:S02]  /*e860*/  IMAD.MOV.U32 R26, RZ, RZ, R28 ;  /* 0x000000ffff1a7224 */ /* 0x000fe400078e001c */
[----:B------:R-:W-:-:S07]  /*e870*/  IMAD.MOV.U32 R28, RZ, RZ, R25 ;  /* 0x000000ffff1c7224 */ /* 0x000fce00078e0019 */
.L_x_14617:
[----:B------:R-:W-:Y:S05]  /*e880*/  BSYNC B1 ;  /* 0x0000000000017941 */ /* 0x000fea0003800000 */
.L_x_14616:
        /* <DEDUP_REMOVED lines=13> */
.L_x_14625:
        /* <DEDUP_REMOVED lines=33> */
.L_x_14624:
[----:B------:R-:W-:-:S07]  /*eb70*/  IMAD.MOV.U32 R26, RZ, RZ, R29 ;  /* 0x000000ffff1a7224 */ /* 0x000fce00078e001d */
.L_x_14623:
[----:B------:R-:W-:Y:S05]  /*eb80*/  BSYNC B2 ;  /* 0x0000000000027941 */ /* 0x000fea0003800000 */
.L_x_14622:
[----:B------:R-:W-:-:S13]  /*eb90*/  ISETP.GE.U32.AND P0, PT, R25, 0xc, PT ;  /* 0x0000000c1900780c */ /* 0x000fda0003f06070 */
[----:B------:R-:W-:Y:S05]  /*eba0*/  @!P0 BRA `(.L_x_14621) ;  /* 0x0000000400d88947 */ /* 0x000fea0003800000 */
[----:B------:R-:W-:Y:S01]  /*ebb0*/  BSSY B2, `(.L_x_14621) ;  /* 0x0000075000027945 */ /* 0x000fe20003800000 */
[----:B------:R-:W-:-:S07]  /*ebc0*/  VIADD R21, R21, 0x10 ;  /* 0x0000001015157836 */ /* 0x000fce0000000000 */
.L_x_14626:
        /* <DEDUP_REMOVED lines=116> */
.L_x_14621:
[----:B------:R-:W-:Y:S05]  /*f310*/  BSYNC B1 ;  /* 0x0000000000017941 */ /* 0x000fea0003800000 */
.L_x_14620:
        /* <DEDUP_REMOVED lines=20> */
.L_x_14628:
[----:B------:R-:W-:Y:S05]  /*f460*/  BSYNC B1 ;  /* 0x0000000000017941 */ /* 0x000fea0003800000 */
.L_x_14627:
[----:B------:R-:W-:Y:S01]  /*f470*/  IMAD.MOV.U32 R16, RZ, RZ, R22 ;  /* 0x000000ffff107224 */ /* 0x000fe200078e0016 */
[----:B------:R-:W-:Y:S01]  /*f480*/  LOP3.LUT R17, R17, 0x80000000, R15, 0xb8, !PT ;  /* 0x8000000011117812 */ /* 0x000fe200078eb80f */
[----:B------:R-:W-:Y:S06]  /*f490*/  BRA `(.L_x_14614) ;  /* 0x00000000001c7947 */ /* 0x000fec0003800000 */
.L_x_14615:
[----:B------:R-:W-:-:S06]  /*f4a0*/  DSETP.GTU.AND P0, PT, R22, +INF , PT ;  /* 0x7ff000001600742a */ /* 0x000fcc0003f0c000 */
[----:B------:R-:W-:-:S14]  /*f4b0*/  DSETP.LE.AND P0, PT, R24, +INF , !P0 ;  /* 0x7ff000001800742a */ /* 0x000fdc0004703000 */
[----:B------:R-:W0:Y:S01]  /*f4c0*/  @!P0 LDC.64 R16, c[0x0][0x220] ;  /* 0x00008800ff108b82 */ /* 0x000e220000000a00 */
[----:B------:R-:W-:Y:S02]  /*f4d0*/  @P0 DSETP.NEU.AND P2, PT, R24, +INF , PT ;  /* 0x7ff000001800042a */ /* 0x000fe40003f4d000 */
[----:B0-----:R-:W-:-:S06]  /*f4e0*/  @!P0 DADD R16, R14, R16 ;  /* 0x000000000e108229 */ /* 0x001fcc0000000010 */
[----:B------:R-:W-:Y:S02]  /*f4f0*/  @P0 FSEL R16, R14, RZ, P2 ;  /* 0x000000ff0e100208 */ /* 0x000fe40001000000 */
[----:B------:R-:W-:-:S07]  /*f500*/  @P0 FSEL R17, R15, -QNAN , P2 ;  /* 0xfff800000f110808 */ /* 0x000fce0001000000 */
.L_x_14614:
[----:B------:R-:W-:Y:S05]  /*f510*/  BSYNC B0 ;  /* 0x0000000000007941 */ /* 0x000fea0003800000 */
.L_x_14613:
        /* <DEDUP_REMOVED lines=34> */
[--C-:B------:R-:W-:Y:S01]  /*f740*/  IMAD.IADD R22, R26, 0x1, -R25.reuse ;  /* 0x000000011a167824 */ /* 0x100fe200078e0a19 */
[----:B------:R-:W-:Y:S02]  /*f750*/  LOP3.LUT R24, R24, 0x100000, RZ, 0xfc, !PT ;  /* 0x0010000018187812 */ /* 0x000fe400078efcff */
[----:B------:R-:W-:-:S02]  /*f760*/  IADD3 R27, R28, 0x2, -R25 ;  /* 0x000000021c1b7810 */ /* 0x000fc40007ffe819 */
[----:B------:R-:W-:Y:S02]  /*f770*/  LOP3.LUT R21, R21, 0x100000, RZ, 0xfc, !PT ;  /* 0x0010000015157812 */ /* 0x000fe400078efcff */
[----:B------:R-:W-:-:S13]  /*f780*/  LOP3.LUT P0, R27, R27, 0x3, RZ, 0xc0, !PT ;  /* 0x000000031b1b7812 */ /* 0x000fda000780c0ff */
[----:B------:R-:W-:Y:S05]  /*f790*/  @!P0 BRA `(.L_x_14633) ;  /* 0x0000000000408947 */ /* 0x000fea0003800000 */
[----:B------:R-:W-:Y:S01]  /*f7a0*/  BSSY B2, `(.L_x_14634) ;  /* 0x000000d000027945 */ /* 0x000fe20003800000 */
[----:B------:R-:W-:-:S07]  /*f7b0*/  IMAD.MOV.U32 R26, RZ, RZ, R27 ;  /* 0x000000ffff1a7224 */ /* 0x000fce00078e001b */
.L_x_14635:
        /* <DEDUP_REMOVED lines=12> */
.L_x_14634:
[----:B------:R-:W-:Y:S02]  /*f880*/  IMAD.MOV.U32 R26, RZ, RZ, R29 ;  /* 0x000000ffff1a7224 */ /* 0x000fe400078e001d */
[----:B------:R-:W-:-:S07]  /*f890*/  IMAD.MOV.U32 R29, RZ, RZ, R27 ;  /* 0x000000ffff1d7224 */ /* 0x000fce00078e001b */
.L_x_14633:
[----:B------:R-:W-:Y:S05]  /*f8a0*/  BSYNC B1 ;  /* 0x0000000000017941 */ /* 0x000fea0003800000 */
.L_x_14632:
        /* <DEDUP_REMOVED lines=13> */
.L_x_14641:
        /* <DEDUP_REMOVED lines=33> */
.L_x_14640:
[----:B------:R-:W-:Y:S02]  /*fb90*/  IMAD.MOV.U32 R26, RZ, RZ, R29 ;  /* 0x000000ffff1a7224 */ /* 0x000fe400078e001d */
[----:B------:R-:W-:-:S07]  /*fba0*/  IMAD.MOV.U32 R29, RZ, RZ, R28 ;  /* 0x000000ffff1d7224 */ /* 0x000fce00078e001c */
.L_x_14639:
[----:B------:R-:W-:Y:S05]  /*fbb0*/  BSYNC B2 ;  /* 0x0000000000027941 */ /* 0x000fea0003800000 */
.L_x_14638:
[----:B------:R-:W-:-:S13]  /*fbc0*/  ISETP.GE.U32.AND P0, PT, R27, 0xc, PT ;  /* 0x0000000c1b00780c */ /* 0x000fda0003f06070 */
[----:B------:R-:W-:Y:S05]  /*fbd0*/  @!P0 BRA `(.L_x_14637) ;  /* 0x0000000400d88947 */ /* 0x000fea0003800000 */
[----:B------:R-:W-:Y:S01]  /*fbe0*/  BSSY B2, `(.L_x_14637) ;  /* 0x0000075000027945 */ /* 0x000fe20003800000 */
[----:B------:R-:W-:-:S07]  /*fbf0*/  VIADD R22, R22, 0x10 ;  /* 0x0000001016167836 */ /* 0x000fce0000000000 */
.L_x_14642:
        /* <DEDUP_REMOVED lines=116> */
.L_x_14637:
[----:B------:R-:W-:Y:S05]  /*10340*/  BSYNC B1 ;  /* 0x0000000000017941 */ /* 0x000fea0003800000 */
.L_x_14636:
        /* <DEDUP_REMOVED lines=20> */
.L_x_14644:
[----:B------:R-:W-:Y:S05]  /*10490*/  BSYNC B1 ;  /* 0x0000000000017941 */ /* 0x000fea0003800000 */
.L_x_14643:
[----:B------:R-:W-:-:S05]  /*104a0*/  IMAD.MOV.U32 R25, RZ, RZ, R21 ;  /* 0x000000ffff197224 */ /* 0x000fca00078e0015 */
[----:B------:R-:W-:Y:S01]  /*104b0*/  LOP3.LUT R25, R25, 0x80000000, R13, 0xb8, !PT ;  /* 0x8000000019197812 */ /* 0x000fe200078eb80d */
[----:B------:R-:W-:Y:S06]  /*104c0*/  BRA `(.L_x_14630) ;  /* 0x00000000001c7947 */ /* 0x000fec0003800000 */
.L_x_14631:
[----:B------:R-:W-:-:S06]  /*104d0*/  DSETP.GTU.AND P0, PT, R14, +INF , PT ;  /* 0x7ff000000e00742a */ /* 0x000fcc0003f0c000 */
[----:B------:R-:W-:-:S14]  /*104e0*/  DSETP.LE.AND P0, PT, R22, +INF , !P0 ;  /* 0x7ff000001600742a */ /* 0x000fdc0004703000 */
[----:B------:R-:W0:Y:S01]  /*104f0*/  @!P0 LDC.64 R24, c[0x0][0x220] ;  /* 0x00008800ff188b82 */ /* 0x000e220000000a00 */
[----:B------:R-:W-:Y:S02]  /*10500*/  @P0 DSETP.NEU.AND P2, PT, R22, +INF , PT ;  /* 0x7ff000001600042a */ /* 0x000fe40003f4d000 */
[----:B0-----:R-:W-:-:S06]  /*10510*/  @!P0 DADD R24, R12, R24 ;  /* 0x000000000c188229 */ /* 0x001fcc0000000018 */
[----:B------:R-:W-:Y:S02]  /*10520*/  @P0 FSEL R24, R12, RZ, P2 ;  /* 0x000000ff0c180208 */ /* 0x000fe40001000000 */
[----:B------:R-:W-:-:S07]  /*10530*/  @P0 FSEL R25, R13, -QNAN , P2 ;  /* 0xfff800000d190808 */ /* 0x000fce0001000000 */
.L_x_14630:
[----:B------:R-:W-:Y:S05]  /*10540*/  BSYNC B0 ;  /* 0x0000000000007941 */ /* 0x000fea0003800000 */
.L_x_14629:
        /* <DEDUP_REMOVED lines=21> */
.L_x_14647:
[----:B------:R-:W-:-:S13]  /*106a0*/  ISETP.GE.AND P0, PT, R0, UR4, PT ;  /* 0x0000000400007c0c */ /* 0x000fda000bf06270 */
[----:B------:R-:W-:Y:S05]  /*106b0*/  @P0 BRA `(.L_x_14649) ;  /* 0x0000000000300947 */ /* 0x000fea0003800000 */
[----:B-1----:R-:W1:Y:S01]  /*106c0*/  LDC.64 R8, c[0x0][0x228] ;  /* 0x00008a00ff087b82 */ /* 0x002e620000000a00 */
[C---:B0-----:R-:W-:Y:S02]  /*106d0*/  VIADD R11, R0.reuse, UR6 ;  /* 0x00000006000b7c36 */ /* 0x041fe40008000000 */
[----:B------:R-:W-:Y:S02]  /*106e0*/  VIADD R0, R0, 0x80 ;  /* 0x0000008000007836 */ /* 0x000fe40000000000 */
[----:B-1----:R-:W-:-:S05]  /*106f0*/  IMAD.WIDE.U32 R8, R11, 0x8, R8 ;  /* 0x000000080b087825 */ /* 0x002fca00078e0008 */
[----:B------:R1:W-:Y:S02]  /*10700*/  STG.E.64 desc[UR8][R8.64], R6 ;  /* 0x0000000608007986 */ /* 0x0003e4000c101b08 */
.L_x_14648:
[----:B------:R-:W-:-:S13]  /*10710*/  ISETP.GE.AND P0, PT, R0, UR4, PT ;  /* 0x0000000400007c0c */ /* 0x000fda000bf06270 */
[----:B------:R-:W-:Y:S05]  /*10720*/  @P0 BRA `(.L_x_14650) ;  /* 0x0000000000340947 */ /* 0x000fea0003800000 */
[----:B-1----:R-:W1:Y:S01]  /*10730*/  LDC.64 R6, c[0x0][0x228] ;  /* 0x00008a00ff067b82 */ /* 0x002e620000000a00 */
[C---:B------:R-:W-:Y:S02]  /*10740*/  VIADD R9, R0.reuse, UR6 ;  /* 0x0000000600097c36 */ /* 0x040fe40008000000 */
[----:B------:R-:W-:Y:S02]  /*10750*/  VIADD R0, R0, 0x80 ;  /* 0x0000008000007836 */ /* 0x000fe40000000000 */
[----:B-1----:R-:W-:-:S05]  /*10760*/  IMAD.WIDE.U32 R6, R9, 0x8, R6 ;  /* 0x0000000809067825 */ /* 0x002fca00078e0006 */
[----:B------:R2:W-:Y:S02]  /*10770*/  STG.E.64 desc[UR8][R6.64], R4 ;  /* 0x0000000406007986 */ /* 0x0005e4000c101b08 */
.L_x_14649:
[----:B------:R-:W-:-:S13]  /*10780*/  ISETP.GE.AND P0, PT, R0, UR4, PT ;  /* 0x0000000400007c0c */ /* 0x000fda000bf06270 */
[----:B------:R-:W-:Y:S05]  /*10790*/  @P0 BREAK B1 ;  /* 0x0000000000010942 */ /* 0x000fea0003800000 */
[----:B------:R-:W-:Y:S05]  /*107a0*/  @P0 BRA `(.L_x_14651) ;  /* 0x0000000000300947 */ /* 0x000fea0003800000 */
[----:B--2---:R-:W2:Y:S01]  /*107b0*/  LDC.64 R4, c[0x0][0x228] ;  /* 0x00008a00ff047b82 */ /* 0x004ea20000000a00 */
[C---:B------:R-:W-:Y:S02]  /*107c0*/  VIADD R7, R0.reuse, UR6 ;  /* 0x0000000600077c36 */ /* 0x040fe40008000000 */
[----:B------:R-:W-:Y:S02]  /*107d0*/  VIADD R0, R0, 0x80 ;  /* 0x0000008000007836 */ /* 0x000fe40000000000 */
[----:B--2---:R-:W-:-:S05]  /*107e0*/  IMAD.WIDE.U32 R4, R7, 0x8, R4 ;  /* 0x0000000807047825 */ /* 0x004fca00078e0004 */
[----:B------:R2:W-:Y:S02]  /*107f0*/  STG.E.64 desc[UR8][R4.64], R2 ;  /* 0x0000000204007986 */ /* 0x0005e4000c101b08 */
.L_x_14650:
[----:B------:R-:W-:Y:S05]  /*10800*/  BSYNC B1 ;  /* 0x0000000000017941 */ /* 0x000fea0003800000 */
.L_x_14646:
[----:B------:R-:W-:-:S13]  /*10810*/  ISETP.GE.AND P0, PT, R0, UR4, PT ;  /* 0x0000000400007c0c */ /* 0x000fda000bf06270 */
[----:B--2---:R-:W2:Y:S01]  /*10820*/  @!P0 LDC.64 R2, c[0x0][0x228] ;  /* 0x00008a00ff028b82 */ /* 0x004ea20000000a00 */
[C---:B------:R-:W-:Y:S02]  /*10830*/  @!P0 VIADD R5, R0.reuse, UR6 ;  /* 0x0000000600058c36 */ /* 0x040fe40008000000 */
[----:B------:R-:W-:Y:S02]  /*10840*/  @!P0 VIADD R0, R0, 0x80 ;  /* 0x0000008000008836 */ /* 0x000fe40000000000 */
[----:B--2---:R-:W-:-:S05]  /*10850*/  @!P0 IMAD.WIDE.U32 R2, R5, 0x8, R2 ;  /* 0x0000000805028825 */ /* 0x004fca00078e0002 */
[----:B------:R3:W-:Y:S02]  /*10860*/  @!P0 STG.E.64 desc[UR8][R2.64], R16 ;  /* 0x0000001002008986 */ /* 0x0007e4000c101b08 */
.L_x_14651:
[----:B------:R-:W-:Y:S05]  /*10870*/  BSYNC B0 ;  /* 0x0000000000007941 */ /* 0x000fea0003800000 */
.L_x_14645:
[----:B------:R-:W-:Y:S05]  /*10880*/  WARPSYNC.ALL ;  /* 0x0000000000007948 */ /* 0x000fea0003800000 */
[----:B------:R-:W-:-:S13]  /*10890*/  ISETP.GE.AND P0, PT, R0, UR4, PT ;  /* 0x0000000400007c0c */ /* 0x000fda000bf06270 */
[----:B------:R-:W-:Y:S05]  /*108a0*/  @P0 EXIT ;  /* 0x000000000000094d */ /* 0x000fea0003800000 */
[----:B---3--:R-:W3:Y:S01]  /*108b0*/  LDC.64 R2, c[0x0][0x228] ;  /* 0x00008a00ff027b82 */ /* 0x008ee20000000a00 */
[----:B--2---:R-:W-:-:S04]  /*108c0*/  VIADD R5, R0, UR6 ;  /* 0x0000000600057c36 */ /* 0x004fc80008000000 */
[----:B---3--:R-:W-:-:S05]  /*108d0*/  IMAD.WIDE.U32 R2, R5, 0x8, R2 ;  /* 0x0000000805027825 */ /* 0x008fca00078e0002 */
[----:B------:R-:W-:Y:S01]  /*108e0*/  STG.E.64 desc[UR8][R2.64], R24 ;  /* 0x0000001802007986 */ /* 0x000fe2000c101b08 */
[----:B------:R-:W-:Y:S05]  /*108f0*/  EXIT ;  /* 0x000000000000794d */ /* 0x000fea0003800000 */
.L_x_14652:
        /* <DEDUP_REMOVED lines=16> */
.L_x_57371:


//--------------------- .text._ZN2at6native29vectorized_elementwise_kernelILi4ENS0_13BUnaryFunctorIdddZZZNS0_16fmod_kernel_cudaERNS_18TensorIteratorBaseEENKUlvE0_clEvENKUlvE_clEvEUlddE_EESt5arrayIPcLm2EEEEviT0_T1_ --------------------------
	.section	.text._ZN2at6native29vectorized_elementwise_kernelILi4ENS0_13BUnaryFunctorIdddZZZNS0_16fmod_kernel_cudaERNS_18TensorIteratorBaseEENKUlvE0_clEvENKUlvE_clEvEUlddE_EESt5arrayIPcLm2EEEEviT0_T1_,"ax",@progbits
	.align	128
        .global         _ZN2at6native29vectorized_elementwise_kernelILi4ENS0_13BUnaryFunctorIdddZZZNS0_16fmod_kernel_cudaERNS_18TensorIteratorBaseEENKUlvE0_clEvENKUlvE_clEvEUlddE_EESt5arrayIPcLm2EEEEviT0_T1_
        .type           _ZN2at6native29vectorized_elementwise_kernelILi4ENS0_13BUnaryFunctorIdddZZZNS0_16fmod_kernel_cudaERNS_18TensorIteratorBaseEENKUlvE0_clEvENKUlvE_clEvEUlddE_EESt5arrayIPcLm2EEEEviT0_T1_,@function
        .size           _ZN2at6native29vectorized_elementwise_kernelILi4ENS0_13BUnaryFunctorIdddZZZNS0_16fmod_kernel_cudaERNS_18TensorIteratorBaseEENKUlvE0_clEvENKUlvE_clEvEUlddE_EESt5arrayIPcLm2EEEEviT0_T1_,(.L_x_57372 - _ZN2at6native29vectorized_elementwise_kernelILi4ENS0_13BUnaryFunctorIdddZZZNS0_16fmod_kernel_cudaERNS_18TensorIteratorBaseEENKUlvE0_clEvENKUlvE_clEvEUlddE_EESt5arrayIPcLm2EEEEviT0_T1_)
        .other          _ZN2at6native29vectorized_elementwise_kernelILi4ENS0_13BUnaryFunctorIdddZZZNS0_16fmod_kernel_cudaERNS_18TensorIteratorBaseEENKUlvE0_clEvENKUlvE_clEvEUlddE_EESt5arrayIPcLm2EEEEviT0_T1_,@"STO_CUDA_ENTRY STV_DEFAULT"
_ZN2at6native29vectorized_elementwise_kernelILi4ENS0_13BUnaryFunctorIdddZZZNS0_16fmod_kernel_cudaERNS_18TensorIteratorBaseEENKUlvE0_clEvENKUlvE_clEvEUlddE_EESt5arrayIPcLm2EEEEviT0_T1_:
.text._ZN2at6native29vectorized_elementwise_kernelILi4ENS0_13BUnaryFunctorIdddZZZNS0_16fmod_kernel_cudaERNS_18TensorIteratorBaseEENKUlvE0_clEvENKUlvE_clEvEUlddE_EESt5arrayIPcLm2EEEEviT0_T1_:
        /* <DEDUP_REMOVED lines=61> */
.L_x_14660:
        /* <DEDUP_REMOVED lines=12> */
.L_x_14659:
[----:B------:R-:W-:-:S07]  /*0490*/  IMAD.MOV.U32 R26, RZ, RZ, R29 ;  /* 0x000000ffff1a7224 */ /* 0x000fce00078e001d */
.L_x_14658:
[----:B------:R-:W-:Y:S05]  /*04a0*/  BSYNC B1 ;  /* 0x0000000000017941 */ /* 0x000fea0003800000 */
.L_x_14657:
        /* <DEDUP_REMOVED lines=13> */
.L_x_14666:
        /* <DEDUP_REMOVED lines=33> */
.L_x_14665:
[----:B------:R-:W-:-:S07]  /*0790*/  IMAD.MOV.U32 R26, RZ, RZ, R29 ;  /* 0x000000ffff1a7224 */ /* 0x000fce00078e001d */
.L_x_14664:
[----:B------:R-:W-:Y:S05]  /*07a0*/  BSYNC B2 ;  /* 0x0000000000027941 */ /* 0x000fea0003800000 */
.L_x_14663:
[----:B------:R-:W-:-:S13]  /*07b0*/  ISETP.GE.U32.AND P1, PT, R27, 0xc, PT ;  /* 0x0000000c1b00780c */ /* 0x000fda0003f26070 */
[----:B------:R-:W-:Y:S05]  /*07c0*/  @!P1 BRA `(.L_x_14662) ;  /* 0x0000000400d89947 */ /* 0x000fea0003800000 */
[----:B------:R-:W-:Y:S01]  /*07d0*/  BSSY B2, `(.L_x_14662) ;  /* 0x0000075000027945 */ /* 0x000fe20003800000 */
[----:B------:R-:W-:-:S07]  /*07e0*/  VIADD R10, R10, 0x10 ;  /* 0x000000100a0a7836 */ /* 0x000fce0000000000 */
.L_x_14667:
        /* <DEDUP_REMOVED lines=116> */
.L_x_14662:
[----:B------:R-:W-:Y:S05]  /*0f30*/  BSYNC B1 ;  /* 0x0000000000017941 */ /* 0x000fea0003800000 */
.L_x_14661:
        /* <DEDUP_REMOVED lines=20> */
.L_x_14669:
[----:B------:R-:W-:Y:S05]  /*1080*/  BSYNC B1 ;  /* 0x0000000000017941 */ /* 0x000fea0003800000 */
.L_x_14668:
[----:B------:R-:W-:-:S05]  /*1090*/  IMAD.MOV.U32 R9, RZ, RZ, R25 ;  /* 0x000000ffff097224 */ /* 0x000fca00078e0019 */
[----:B------:R-:W-:Y:S01]  /*10a0*/  LOP3.LUT R9, R9, 0x80000000, R5, 0xb8, !PT ;  /* 0x8000000009097812 */ /* 0x000fe200078eb805 */
[----:B------:R-:W-:Y:S06]  /*10b0*/  BRA `(.L_x_14656) ;  /* 0x0000000000247947 */ /* 0x000fec0003800000 */
.L_x_14655:
        /* <DEDUP_REMOVED lines=9> */
.L_x_14656:
[----:B------:R-:W-:Y:S05]  /*1150*/  BSYNC B0 ;  /* 0x0000000000007941 */ /* 0x000fea0003800000 */
.L_x_14654:
        /* <DEDUP_REMOVED lines=37> */
.L_x_14676:
        /* <DEDUP_REMOVED lines=12> */
.L_x_14675:
[----:B------:R-:W-:-:S07]  /*1470*/  IMAD.MOV.U32 R26, RZ, RZ, R29 ;  /* 0x000000ffff1a7224 */ /* 0x000fce00078e001d */
.L_x_14674:
[----:B------:R-:W-:Y:S05]  /*1480*/  BSYNC B1 ;  /* 0x0000000000017941 */ /* 0x000fea0003800000 */
.L_x_14673:
        /* <DEDUP_REMOVED lines=13> */
.L_x_14682:
        /* <DEDUP_REMOVED lines=33> */
.L_x_14681:
[----:B------:R-:W-:-:S07]  /*1770*/  IMAD.MOV.U32 R26, RZ, RZ, R29 ;  /* 0x000000ffff1a7224 */ /* 0x000fce00078e001d */
.L_x_14680:
[----:B------:R-:W-:Y:S05]  /*1780*/  BSYNC B2 ;  /* 0x0000000000027941 */ /* 0x000fea0003800000 */
.L_x_14679:
[----:B------:R-:W-:-:S13]  /*1790*/  ISETP.GE.U32.AND P1, PT, R27, 0xc, PT ;  /* 0x0000000c1b00780c */ /* 0x000fda0003f26070 */
[----:B------:R-:W-:Y:S05]  /*17a0*/  @!P1 BRA `(.L_x_14678) ;  /* 0x0000000400d89947 */ /* 0x000fea0003800000 */
[----:B------:R-:W-:Y:S01]  /*17b0*/  BSSY B2, `(.L_x_14678) ;  /* 0x0000075000027945 */ /* 0x000fe20003800000 */
[----:B------:R-:W-:-:S07]  /*17c0*/  VIADD R10, R10, 0x10 ;  /* 0x000000100a0a7836 */ /* 0x000fce0000000000 */
.L_x_14683:
        /* <DEDUP_REMOVED lines=116> */
.L_x_14678:
[----:B------:R-:W-:Y:S05]  /*1f10*/  BSYNC B1 ;  /* 0x0000000000017941 */ /* 0x000fea0003800000 */
.L_x_14677:
        /* <DEDUP_REMOVED lines=20> */
.L_x_14685:
[----:B------:R-:W-:Y:S05]  /*2060*/  BSYNC B1 ;  /* 0x0000000000017941 */ /* 0x000fea0003800000 */
.L_x_14684:
[----:B------:R-:W-:-:S05]  /*2070*/  IMAD.MOV.U32 R11, RZ, RZ, R25 ;  /* 0x000000ffff0b7224 */ /* 0x000fca00078e0019 */
[----:B------:R-:W-:Y:S01]  /*2080*/  LOP3.LUT R11, R11, 0x80000000, R7, 0xb8, !PT ;  /* 0x800000000b0b7812 */ /* 0x000fe200078eb807 */
[----:B------:R-:W-:Y:S06]  /*2090*/  BRA `(.L_x_14672) ;  /* 0x0000000000247947 */ /* 0x000fec0003800000 */
.L_x_14671:
        /* <DEDUP_REMOVED lines=9> */
.L_x_14672:
[----:B------:R-:W-:Y:S05]  /*2130*/  BSYNC B0 ;  /* 0x0000000000007941 */ /* 0x000fea0003800000 */
.L_x_14670:
        /* <DEDUP_REMOVED lines=37> */
.L_x_14692:
        /* <DEDUP_REMOVED lines=12> */
.L_x_14691:
[----:B------:R-:W-:-:S07]  /*2450*/  IMAD.MOV.U32 R26, RZ, RZ, R29 ;  /* 0x000000ffff1a7224 */ /* 0x000fce00078e001d */
.L_x_14690:
[----:B------:R-:W-:Y:S05]  /*2460*/  BSYNC B1 ;  /* 0x0000000000017941 */ /* 0x000fea0003800000 */
.L_x_14689:
        /* <DEDUP_REMOVED lines=13> */
.L_x_14698:
        /* <DEDUP_REMOVED lines=33> */
.L_x_14697:
[----:B------:R-:W-:-:S07]  /*2750*/  IMAD.MOV.U32 R26, RZ, RZ, R29 ;  /* 0x000000ffff1a7224 */ /* 0x000fce00078e001d */
.L_x_14696:
[----:B------:R-:W-:Y:S05]  /*2760*/  BSYNC B2 ;  /* 0x0000000000027941 */ /* 0x000fea0003800000 */
.L_x_14695:
[----:B------:R-:W-:-:S13]  /*2770*/  ISETP.GE.U32.AND P1, PT, R27, 0xc, PT ;  /* 0x0000000c1b00780c */ /* 0x000fda0003f26070 */
[----:B------:R-:W-:Y:S05]  /*2780*/  @!P1 BRA `(.L_x_14694) ;  /* 0x0000000400d89947 */ /* 0x000fea0003800000 */
[----:B------:R-:W-:Y:S01]  /*2790*/  BSSY B2, `(.L_x_14694) ;  /* 0x0000075000027945 */ /* 0x000fe20003800000 */
[----:B------:R-:W-:-:S07]  /*27a0*/  VIADD R6, R6, 0x10 ;  /* 0x0000001006067836 */ /* 0x000fce0000000000 */
.L_x_14699:
        /* <DEDUP_REMOVED lines=116> */
.L_x_14694:
[----:B------:R-:W-:Y:S05]  /*2ef0*/  BSYNC B1 ;  /* 0x0000000000017941 */ /* 0x000fea0003800000 */
.L_x_14693:
        /* <DEDUP_REMOVED lines=20> */
.L_x_14701:
[----:B------:R-:W-:Y:S05]  /*3040*/  BSYNC B1 ;  /* 0x0000000000017941 */ /* 0x000fea0003800000 */
.L_x_14700:
[----:B------:R-:W-:-:S05]  /*3050*/  IMAD.MOV.U32 R5, RZ, RZ, R25 ;  /* 0x000000ffff057224 */ /* 0x000fca00078e0019 */
[----:B------:R-:W-:Y:S01]  /*3060*/  LOP3.LUT R5, R5, 0x80000000, R21, 0xb8, !PT ;  /* 0x8000000005057812 */ /* 0x000fe200078eb815 */
[----:B------:R-:W-:Y:S06]  /*3070*/  BRA `(.L_x_14688) ;  /* 0x0000000000247947 */ /* 0x000fec0003800000 */
.L_x_14687:
        /* <DEDUP_REMOVED lines=9> */
.L_x_14688:
[----:B------:R-:W-:Y:S05]  /*3110*/  BSYNC B0 ;  /* 0x0000000000007941 */ /* 0x000fea0003800000 */
.L_x_14686:
        /* <DEDUP_REMOVED lines=37> */
.L_x_14708:
        /* <DEDUP_REMOVED lines=12> */
.L_x_14707:
[----:B------:R-:W-:-:S07]  /*3430*/  IMAD.MOV.U32 R26, RZ, RZ, R29 ;  /* 0x000000ffff1a7224 */ /* 0x000fce00078e001d */
.L_x_14706:
[----:B------:R-:W-:Y:S05]  /*3440*/  BSYNC B1 ;  /* 0x0000000000017941 */ /* 0x000fea0003800000 */
.L_x_14705:
        /* <DEDUP_REMOVED lines=13> */
.L_x_14714:
        /* <DEDUP_REMOVED lines=33> */
.L_x_14713:
[----:B------:R-:W-:-:S07]  /*3730*/  IMAD.MOV.U32 R26, RZ, RZ, R29 ;  /* 0x000000ffff1a7224 */ /* 0x000fce00078e001d */
.L_x_14712:
[----:B------:R-:W-:Y:S05]  /*3740*/  BSYNC B2 ;  /* 0x0000000000027941 */ /* 0x000fea0003800000 */
.L_x_14711:
[----:B------:R-:W-:-:S13]  /*3750*/  ISETP.GE.U32.AND P1, PT, R27, 0xc, PT ;  /* 0x0000000c1b00780c */ /* 0x000fda0003f26070 */
[----:B------:R-:W-:Y:S05]  /*3760*/  @!P1 BRA `(.L_x_14710) ;  /* 0x0000000400d89947 */ /* 0x000fea0003800000 */
[----:B------:R-:W-:Y:S01]  /*3770*/  BSSY B2, `(.L_x_14710) ;  /* 0x0000075000027945 */ /* 0x000fe20003800000 */
[----:B------:R-:W-:-:S07]  /*3780*/  VIADD R20, R20, 0x10 ;  /* 0x0000001014147836 */ /* 0x000fce0000000000 */
.L_x_14715:
        /* <DEDUP_REMOVED lines=116> */
.L_x_14710:
[----:B------:R-:W-:Y:S05]  /*3ed0*/  BSYNC B1 ;  /* 0x0000000000017941 */ /* 0x000fea0003800000 */
.L_x_14709:
        /* <DEDUP_REMOVED lines=20> */
.L_x_14717:
[----:B------:R-:W-:Y:S05]  /*4020*/  BSYNC B1 ;  /* 0x0000000000017941 */ /* 0x000fea0003800000 */
.L_x_14716:
[----:B------:R-:W-:-:S05]  /*4030*/  IMAD.MOV.U32 R7, RZ, RZ, R25 ;  /* 0x000000ffff077224 */ /* 0x000fca00078e0019 */
[----:B------:R-:W-:Y:S01]  /*4040*/  LOP3.LUT R7, R7, 0x80000000, R23, 0xb8, !PT ;  /* 0x8000000007077812 */ /* 0x000fe200078eb817 */
[----:B------:R-:W-:Y:S06]  /*4050*/  BRA `(.L_x_14704) ;  /* 0x0000000000247947 */ /* 0x000fec0003800000 */
.L_x_14703:
        /* <DEDUP_REMOVED lines=9> */
.L_x_14704:
[----:B------:R-:W-:Y:S05]  /*40f0*/  BSYNC B0 ;  /* 0x0000000000007941 */ /* 0x000fea0003800000 */
.L_x_14702:
        /* <DEDUP_REMOVED lines=37> */
.L_x_14724:
        /* <DEDUP_REMOVED lines=12> */
.L_x_14723:
[----:B------:R-:W-:-:S07]  /*4410*/  IMAD.MOV.U32 R26, RZ, RZ, R29 ;  /* 0x000000ffff1a7224 */ /* 0x000fce00078e001d */
.L_x_14722:
[----:B------:R-:W-:Y:S05]  /*4420*/  BSYNC B1 ;  /* 0x0000000000017941 */ /* 0x000fea0003800000 */
.L_x_14721:
        /* <DEDUP_REMOVED lines=13> */
.L_x_14730:
        /* <DEDUP_REMOVED lines=33> */
.L_x_14729:
[----:B------:R-:W-:-:S07]  /*4710*/  IMAD.MOV.U32 R26, RZ, RZ, R29 ;  /* 0x000000ffff1a7224 */ /* 0x000fce00078e001d */
.L_x_14728:
[----:B------:R-:W-:Y:S05]  /*4720*/  BSYNC B2 ;  /* 0x0000000000027941 */ /* 0x000fea0003800000 */
.L_x_14727:
[----:B------:R-:W-:-:S13]  /*4730*/  ISETP.GE.U32.AND P1, PT, R27, 0xc, PT ;  /* 0x0000000c1b00780c */ /* 0x000fda0003f26070 */
[----:B------:R-:W-:Y:S05]  /*4740*/  @!P1 BRA `(.L_x_14726) ;  /* 0x0000000400d89947 */ /* 0x000fea0003800000 */
[----:B------:R-:W-:Y:S01]  /*4750*/  BSSY B2, `(.L_x_14726) ;  /* 0x0000075000027945 */ /* 0x000fe20003800000 */
[----:B------:R-:W-:-:S07]  /*4760*/  VIADD R22, R22, 0x10 ;  /* 0x0000001016167836 */ /* 0x000fce0000000000 */
.L_x_14731:
        /* <DEDUP_REMOVED lines=116> */
.L_x_14726:
[----:B------:R-:W-:Y:S05]  /*4eb0*/  BSYNC B1 ;  /* 0x0000000000017941 */ /* 0x000fea0003800000 */
.L_x_14725:
        /* <DEDUP_REMOVED lines=20> */
.L_x_14733:
[----:B------:R-:W-:Y:S05]  /*5000*/  BSYNC B1 ;  /* 0x0000000000017941 */ /* 0x000fea0003800000 */
.L_x_14732:
[----:B------:R-:W-:-:S05]  /*5010*/  IMAD.MOV.U32 R21, RZ, RZ, R25 ;  /* 0x000000ffff157224 */ /* 0x000fca00078e0019 */
[----:B------:R-:W-:Y:S01]  /*5020*/  LOP3.LUT R21, R21, 0x80000000, R17, 0xb8, !PT ;  /* 0x8000000015157812 */ /* 0x000fe200078eb811 */
[----:B------:R-:W-:Y:S06]  /*5030*/  BRA `(.L_x_14720) ;  /* 0x0000000000247947 */ /* 0x000fec0003800000 */
.L_x_14719:
        /* <DEDUP_REMOVED lines=9> */
.L_x_14720:
[----:B------:R-:W-:Y:S05]  /*50d0*/  BSYNC B0 ;  /* 0x0000000000007941 */ /* 0x000fea0003800000 */
.L_x_14718:
        /* <DEDUP_REMOVED lines=37> */
.L_x_14740:
        /* <DEDUP_REMOVED lines=12> */
.L_x_14739:
[----:B------:R-:W-:-:S07]  /*53f0*/  IMAD.MOV.U32 R26, RZ, RZ, R29 ;  /* 0x000000ffff1a7224 */ /* 0x000fce00078e001d */
.L_x_14738:
[----:B------:R-:W-:Y:S05]  /*5400*/  BSYNC B1 ;  /* 0x0000000000017941 */ /* 0x000fea0003800000 */
.L_x_14737:
        /* <DEDUP_REMOVED lines=13> */
.L_x_14746:
        /* <DEDUP_REMOVED lines=33> */
.L_x_14745:
[----:B------:R-:W-:-:S07]  /*56f0*/  IMAD.MOV.U32 R26, RZ, RZ, R29 ;  /* 0x000000ffff1a7224 */ /* 0x000fce00078e001d */
.L_x_14744:
[----:B------:R-:W-:Y:S05]  /*5700*/  BSYNC B2 ;  /* 0x0000000000027941 */ /* 0x000fea0003800000 */
.L_x_14743:
[----:B------:R-:W-:-:S13]  /*5710*/  ISETP.GE.U32.AND P1, PT, R27, 0xc, PT ;  /* 0x0000000c1b00780c */ /* 0x000fda0003f26070 */
[----:B------:R-:W-:Y:S05]  /*5720*/  @!P1 BRA `(.L_x_14742) ;  /* 0x0000000400d89947 */ /* 0x000fea0003800000 */
[----:B------:R-:W-:Y:S01]  /*5730*/  BSSY B2, `(.L_x_14742) ;  /* 0x0000075000027945 */ /* 0x000fe20003800000 */
[----:B------:R-:W-:-:S07]  /*5740*/  VIADD R22, R22, 0x10 ;  /* 0x0000001016167836 */ /* 0x000fce0000000000 */
.L_x_14747:
        /* <DEDUP_REMOVED lines=116> */
.L_x_14742:
[----:B------:R-:W-:Y:S05]  /*5e90*/  BSYNC B1 ;  /* 0x0000000000017941 */ /* 0x000fea0003800000 */
.L_x_14741:
        /* <DEDUP_REMOVED lines=20> */
.L_x_14749:
[----:B------:R-:W-:Y:S05]  /*5fe0*/  BSYNC B1 ;  /* 0x0000000000017941 */ /* 0x000fea0003800000 */
.L_x_14748:
[----:B------:R-:W-:-:S05]  /*5ff0*/  IMAD.MOV.U32 R23, RZ, RZ, R25 ;  /* 0x000000ffff177224 */ /* 0x000fca00078e0019 */
[----:B------:R-:W-:Y:S01]  /*6000*/  LOP3.LUT R23, R23, 0x80000000, R19, 0xb8, !PT ;  /* 0x8000000017177812 */ /* 0x000fe200078eb813 */
[----:B------:R-:W-:Y:S06]  /*6010*/  BRA `(.L_x_14736) ;  /* 0x0000000000247947 */ /* 0x000fec0003800000 */
.L_x_14735:
        /* <DEDUP_REMOVED lines=9> */
.L_x_14736:
[----:B------:R-:W-:Y:S05]  /*60b0*/  BSYNC B0 ;  /* 0x0000000000007941 */ /* 0x000fea0003800000 */
.L_x_14734:
        /* <DEDUP_REMOVED lines=37> */
.L_x_14756:
        /* <DEDUP_REMOVED lines=12> */
.L_x_14755:
[----:B------:R-:W-:-:S07]  /*63d0*/  IMAD.MOV.U32 R26, RZ, RZ, R29 ;  /* 0x000000ffff1a7224 */ /* 0x000fce00078e001d */
.L_x_14754:
[----:B------:R-:W-:Y:S05]  /*63e0*/  BSYNC B1 ;  /* 0x0000000000017941 */ /* 0x000fea0003800000 */
.L_x_14753:
        /* <DEDUP_REMOVED lines=13> */
.L_x_14762:
        /* <DEDUP_REMOVED lines=33> */
.L_x_14761:
[----:B------:R-:W-:-:S07]  /*66d0*/  IMAD.MOV.U32 R26, RZ, RZ, R29 ;  /* 0x000000ffff1a7224 */ /* 0x000fce00078e001d */
.L_x_14760:
[----:B------:R-:W-:Y:S05]  /*66e0*/  BSYNC B2 ;  /* 0x0000000000027941 */ /* 0x000fea0003800000 */
.L_x_14759:
[----:B------:R-:W-:-:S13]  /*66f0*/  ISETP.GE.U32.AND P1, PT, R27, 0xc, PT ;  /* 0x0000000c1b00780c */ /* 0x000fda0003f26070 */
[----:B------:R-:W-:Y:S05]  /*6700*/  @!P1 BRA `(.L_x_14758) ;  /* 0x0000000400d89947 */ /* 0x000fea0003800000 */
[----:B------:R-:W-:Y:S01]  /*6710*/  BSSY B2, `(.L_x_14758) ;  /* 0x0000075000027945 */ /* 0x000fe20003800000 */
[----:B------:R-:W-:-:S07]  /*6720*/  VIADD R18, R18, 0x10 ;  /* 0x0000001012127836 */ /* 0x000fce0000000000 */
.L_x_14763:
        /* <DEDUP_REMOVED lines=116> */
.L_x_14758:
[----:B------:R-:W-:Y:S05]  /*6e70*/  BSYNC B1 ;  /* 0x0000000000017941 */ /* 0x000fea0003800000 */
.L_x_14757:
        /* <DEDUP_REMOVED lines=20> */
.L_x_14765:
[----:B------:R-:W-:Y:S05]  /*6fc0*/  BSYNC B1 ;  /* 0x0000000000017941 */ /* 0x000fea0003800000 */
.L_x_14764:
[----:B------:R-:W-:-:S05]  /*6fd0*/  IMAD.MOV.U32 R17, RZ, RZ, R25 ;  /* 0x000000ffff117224 */ /* 0x000fca00078e0019 */
[----:B------:R-:W-:Y:S01]  /*6fe0*/  LOP3.LUT R17, R17, 0x80000000, R13, 0xb8, !PT ;  /* 0x8000000011117812 */ /* 0x000fe200078eb80d */
[----:B------:R-:W-:Y:S06]  /*6ff0*/  BRA `(.L_x_14752) ;  /* 0x0000000000247947 */ /* 0x000fec0003800000 */
.L_x_14751:
        /* <DEDUP_REMOVED lines=9> */
.L_x_14752:
[----:B------:R-:W-:Y:S05]  /*7090*/  BSYNC B0 ;  /* 0x0000000000007941 */ /* 0x000fea0003800000 */
.L_x_14750:
        /* <DEDUP_REMOVED lines=35> */
.L_x_14772:
        /* <DEDUP_REMOVED lines=12> */
.L_x_14771:
[----:B------:R-:W-:Y:S02]  /*7390*/  IMAD.MOV.U32 R18, RZ, RZ, R26 ;  /* 0x000000ffff127224 */ /* 0x000fe400078e001a */
[----:B------:R-:W-:-:S07]  /*73a0*/  IMAD.MOV.U32 R26, RZ, RZ, R27 ;  /* 0x000000ffff1a7224 */ /* 0x000fce00078e001b */
.L_x_14770:
[----:B------:R-:W-:Y:S05]  /*73b0*/  BSYNC B1 ;  /* 0x0000000000017941 */ /* 0x000fea0003800000 */
.L_x_14769:
        /* <DEDUP_REMOVED lines=13> */
.L_x_14778:
        /* <DEDUP_REMOVED lines=33> */
.L_x_14777:
[----:B------:R-:W-:Y:S02]  /*76a0*/  IMAD.MOV.U32 R18, RZ, RZ, R26 ;  /* 0x000000ffff127224 */ /* 0x000fe400078e001a */
[----:B------:R-:W-:-:S07]  /*76b0*/  IMAD.MOV.U32 R26, RZ, RZ, R27 ;  /* 0x000000ffff1a7224 */ /* 0x000fce00078e001b */
.L_x_14776:
[----:B------:R-:W-:Y:S05]  /*76c0*/  BSYNC B2 ;  /* 0x0000000000027941 */ /* 0x000fea0003800000 */
.L_x_14775:
[----:B------:R-:W-:-:S13]  /*76d0*/  ISETP.GE.U32.AND P0, PT, R19, 0xc, PT ;  /* 0x0000000c1300780c */ /* 0x000fda0003f06070 */
[----:B------:R-:W-:Y:S05]  /*76e0*/  @!P0 BRA `(.L_x_14774) ;  /* 0x0000000400d88947 */ /* 0x000fea0003800000 */
[----:B------:R-:W-:Y:S01]  /*76f0*/  BSSY B2, `(.L_x_14774) ;  /* 0x0000075000027945 */ /* 0x000fe20003800000 */
[----:B------:R-:W-:-:S07]  /*7700*/  VIADD R24, R24, 0x10 ;  /* 0x0000001018187836 */ /* 0x000fce0000000000 */
.L_x_14779:
        /* <DEDUP_REMOVED lines=116> */
.L_x_14774:
[----:B------:R-:W-:Y:S05]  /*7e50*/  BSYNC B1 ;  /* 0x0000000000017941 */ /* 0x000fea0003800000 */
.L_x_14773:
        /* <DEDUP_REMOVED lines=20> */
.L_x_14781:
[----:B------:R-:W-:Y:S05]  /*7fa0*/  BSYNC B1 ;  /* 0x0000000000017941 */ /* 0x000fea0003800000 */
.L_x_14780:
[----:B------:R-:W-:Y:S02]  /*7fb0*/  IMAD.MOV.U32 R19, RZ, RZ, R25 ;  /* 0x000000ffff137224 */ /* 0x000fe400078e0019 */
[----:B------:R-:W-:-:S03]  /*7fc0*/  IMAD.MOV.U32 R18, RZ, RZ, R12 ;  /* 0x000000ffff127224 */ /* 0x000fc600078e000c */
[----:B------:R-:W-:Y:S01]  /*7fd0*/  LOP3.LUT R19, R19, 0x80000000, R15, 0xb8, !PT ;  /* 0x8000000013137812 */ /* 0x000fe200078eb80f */
[----:B------:R-:W-:Y:S06]  /*7fe0*/  BRA `(.L_x_14768) ;  /* 0x0000000000247947 */ /* 0x000fec0003800000 */
.L_x_14767:
        /* <DEDUP_REMOVED lines=9> */
.L_x_14768:
[----:B------:R-:W-:Y:S05]  /*8080*/  BSYNC B0 ;  /* 0x0000000000007941 */ /* 0x000fea0003800000 */
.L_x_14766:
        /* <DEDUP_REMOVED lines=11> */
.L_x_14653:
        /* <DEDUP_REMOVED lines=95> */
.L_x_14788:
        /* <DEDUP_REMOVED lines=12> */
.L_x_14787:
[----:B------:R-:W-:Y:S02]  /*87f0*/  IMAD.MOV.U32 R24, RZ, RZ, R27 ;  /* 0x000000ffff187224 */ /* 0x000fe400078e001b */
[----:B------:R-:W-:-:S07]  /*8800*/  IMAD.MOV.U32 R27, RZ, RZ, R28 ;  /* 0x000000ffff1b7224 */ /* 0x000fce00078e001c */
.L_x_14786:
[----:B------:R-:W-:Y:S05]  /*8810*/  BSYNC B1 ;  /* 0x0000000000017941 */ /* 0x000fea0003800000 */
.L_x_14785:
        /* <DEDUP_REMOVED lines=13> */
.L_x_14794:
        /* <DEDUP_REMOVED lines=33> */
.L_x_14793:
[----:B------:R-:W-:Y:S02]  /*8b00*/  IMAD.MOV.U32 R24, RZ, RZ, R27 ;  /* 0x000000ffff187224 */ /* 0x000fe400078e001b */
[----:B------:R-:W-:-:S07]  /*8b10*/  IMAD.MOV.U32 R27, RZ, RZ, R28 ;  /* 0x000000ffff1b7224 */ /* 0x000fce00078e001c */
.L_x_14792:
[----:B------:R-:W-:Y:S05]  /*8b20*/  BSYNC B2 ;  /* 0x0000000000027941 */ /* 0x000fea0003800000 */
.L_x_14791:
[----:B------:R-:W-:-:S13]  /*8b30*/  ISETP.GE.U32.AND P0, PT, R25, 0xc, PT ;  /* 0x0000000c1900780c */ /* 0x000fda0003f06070 */
[----:B------:R-:W-:Y:S05]  /*8b40*/  @!P0 BRA `(.L_x_14790) ;  /* 0x0000000400d88947 */ /* 0x000fea0003800000 */
[----:B------:R-:W-:Y:S01]  /*8b50*/  BSSY B2, `(.L_x_14790) ;  /* 0x0000075000027945 */ /* 0x000fe20003800000 */
[----:B------:R-:W-:-:S07]  /*8b60*/  VIADD R21, R21, 0x10 ;  /* 0x0000001015157836 */ /* 0x000fce0000000000 */
.L_x_14795:
        /* <DEDUP_REMOVED lines=116> */
.L_x_14790:
[----:B------:R-:W-:Y:S05]  /*92b0*/  BSYNC B1 ;  /* 0x0000000000017941 */ /* 0x000fea0003800000 */
.L_x_14789:
        /* <DEDUP_REMOVED lines=20> */
.L_x_14797:
[----:B------:R-:W-:Y:S05]  /*9400*/  BSYNC B1 ;  /* 0x0000000000017941 */ /* 0x000fea0003800000 */
.L_x_14796:
[----:B------:R-:W-:Y:S01]  /*9410*/  IMAD.MOV.U32 R10, RZ, RZ, R18 ;  /* 0x000000ffff0a7224 */ /* 0x000fe200078e0012 */
[----:B------:R-:W-:Y:S01]  /*9420*/  LOP3.LUT R11, R11, 0x80000000, R23, 0xb8, !PT ;  /* 0x800000000b0b7812 */ /* 0x000fe200078eb817 */
[----:B------:R-:W-:Y:S06]  /*9430*/  BRA `(.L_x_14783) ;  /* 0x00000000001c7947 */ /* 0x000fec0003800000 */
.L_x_14784:
[----:B------:R-:W-:-:S06]  /*9440*/  DSETP.GTU.AND P0, PT, R18, +INF , PT ;  /* 0x7ff000001200742a */ /* 0x000fcc0003f0c000 */
[----:B------:R-:W-:-:S14]  /*9450*/  DSETP.LE.AND P0, PT, R20, +INF , !P0 ;  /* 0x7ff000001400742a */ /* 0x000fdc0004703000 */
[----:B------:R-:W0:Y:S01]  /*9460*/  @!P0 LDC.64 R10, c[0x0][0x220] ;  /* 0x00008800ff0a8b82 */ /* 0x000e220000000a00 */
[----:B------:R-:W-:Y:S02]  /*9470*/  @P0 DSETP.NEU.AND P2, PT, R20, +INF , PT ;  /* 0x7ff000001400042a */ /* 0x000fe40003f4d000 */
[----:B0-----:R-:W-:-:S06]  /*9480*/  @!P0 DADD R10, R22, R10 ;  /* 0x00000000160a8229 */ /* 0x001fcc000000000a */
[----:B------:R-:W-:Y:S02]  /*9490*/  @P0 FSEL R10, R22, RZ, P2 ;  /* 0x000000ff160a0208 */ /* 0x000fe40001000000 */
[----:B------:R-:W-:-:S07]  /*94a0*/  @P0 FSEL R11, R23, -QNAN , P2 ;  /* 0xfff80000170b0808 */ /* 0x000fce0001000000 */
.L_x_14783:
[----:B------:R-:W-:Y:S05]  /*94b0*/  BSYNC B0 ;  /* 0x0000000000007941 */ /* 0x000fea0003800000 */
.L_x_14782:
        /* <DEDUP_REMOVED lines=41> */
.L_x_14804:
        /* <DEDUP_REMOVED lines=12> */
.L_x_14803:
[----:B------:R-:W-:Y:S02]  /*9810*/  IMAD.MOV.U32 R26, RZ, RZ, R28 ;  /* 0x000000ffff1a7224 */ /* 0x000fe400078e001c */
[----:B------:R-:W-:-:S07]  /*9820*/  IMAD.MOV.U32 R28, RZ, RZ, R25 ;  /* 0x000000ffff1c7224 */ /* 0x000fce00078e0019 */
.L_x_14802:
[----:B------:R-:W-:Y:S05]  /*9830*/  BSYNC B1 ;  /* 0x0000000000017941 */ /* 0x000fea0003800000 */
.L_x_14801:
        /* <DEDUP_REMOVED lines=13> */
.L_x_14810:
        /* <DEDUP_REMOVED lines=33> */
.L_x_14809:
[----:B------:R-:W-:-:S07]  /*9b20*/  IMAD.MOV.U32 R26, RZ, RZ, R29 ;  /* 0x000000ffff1a7224 */ /* 0x000fce00078e001d */
.L_x_14808:
[----:B------:R-:W-:Y:S05]  /*9b30*/  BSYNC B2 ;  /* 0x0000000000027941 */ /* 0x000fea0003800000 */
.L_x_14807:
[----:B------:R-:W-:-:S13]  /*9b40*/  ISETP.GE.U32.AND P0, PT, R25, 0xc, PT ;  /* 0x0000000c1900780c */ /* 0x000fda0003f06070 */
[----:B------:R-:W-:Y:S05]  /*9b50*/  @!P0 BRA `(.L_x_14806) ;  /* 0x0000000400d88947 */ /* 0x000fea0003800000 */
[----:B------:R-:W-:Y:S01]  /*9b60*/  BSSY B2, `(.L_x_14806) ;  /* 0x0000075000027945 */ /* 0x000fe20003800000 */
[----:B------:R-:W-:-:S07]  /*9b70*/  VIADD R21, R21, 0x10 ;  /* 0x0000001015157836 */ /* 0x000fce0000000000 */
.L_x_14811:
        /* <DEDUP_REMOVED lines=116> */
.L_x_14806:
[----:B------:R-:W-:Y:S05]  /*a2c0*/  BSYNC B1 ;  /* 0x0000000000017941 */ /* 0x000fea0003800000 */
.L_x_14805:
        /* <DEDUP_REMOVED lines=20> */
.L_x_14813:
[----:B------:R-:W-:Y:S05]  /*a410*/  BSYNC B1 ;  /* 0x0000000000017941 */ /* 0x000fea0003800000 */
.L_x_14812:
[----:B------:R-:W-:Y:S01]  /*a420*/  IMAD.MOV.U32 R18, RZ, RZ, R22 ;  /* 0x000000ffff127224 */ /* 0x000fe200078e0016 */
[----:B------:R-:W-:Y:S01]  /*a430*/  LOP3.LUT R19, R19, 0x80000000, R9, 0xb8, !PT ;  /* 0x8000000013137812 */ /* 0x000fe200078eb809 */
[----:B------:R-:W-:Y:S06]  /*a440*/  BRA `(.L_x_14799) ;  /* 0x00000000001c7947 */ /* 0x000fec0003800000 */
.L_x_14800:
[----:B------:R-:W-:-:S06]  /*a450*/  DSETP.GTU.AND P0, PT, R22, +INF , PT ;  /* 0x7ff000001600742a */ /* 0x000fcc0003f0c000 */
[----:B------:R-:W-:-:S14]  /*a460*/  DSETP.LE.AND P0, PT, R24, +INF , !P0 ;  /* 0x7ff000001800742a */ /* 0x000fdc0004703000 */
[----:B------:R-:W0:Y:S01]  /*a470*/  @!P0 LDC.64 R18, c[0x0][0x220] ;  /* 0x00008800ff128b82 */ /* 0x000e220000000a00 */
[----:B------:R-:W-:Y:S02]  /*a480*/  @P0 DSETP.NEU.AND P2, PT, R24, +INF , PT ;  /* 0x7ff000001800042a */ /* 0x000fe40003f4d000 */
[----:B0-----:R-:W-:-:S06]  /*a490*/  @!P0 DADD R18, R8, R18 ;  /* 0x0000000008128229 */ /* 0x001fcc0000000012 */
[----:B------:R-:W-:Y:S02]  /*a4a0*/  @P0 FSEL R18, R8, RZ, P2 ;  /* 0x000000ff08120208 */ /* 0x000fe40001000000 */
[----:B------:R-:W-:-:S07]  /*a4b0*/  @P0 FSEL R19, R9, -QNAN , P2 ;  /* 0xfff8000009130808 */ /* 0x000fce0001000000 */
.L_x_14799:
[----:B------:R-:W-:Y:S05]  /*a4c0*/  BSYNC B0 ;  /* 0x0000000000007941 */ /* 0x000fea0003800000 */
.L_x_14798:
        /* <DEDUP_REMOVED lines=41> */
.L_x_14820:
        /* <DEDUP_REMOVED lines=12> */
.L_x_14819:
[----:B------:R-:W-:Y:S02]  /*a820*/  IMAD.MOV.U32 R26, RZ, RZ, R28 ;  /* 0x000000ffff1a7224 */ /* 0x000fe400078e001c */
[----:B------:R-:W-:-:S07]  /*a830*/  IMAD.MOV.U32 R28, RZ, RZ, R25 ;  /* 0x000000ffff1c7224 */ /* 0x000fce00078e0019 */
.L_x_14818:
[----:B------:R-:W-:Y:S05]  /*a840*/  BSYNC B1 ;  /* 0x0000000000017941 */ /* 0x000fea0003800000 */
.L_x_14817:
        /* <DEDUP_REMOVED lines=13> */
.L_x_14826:
        /* <DEDUP_REMOVED lines=33> */
.L_x_14825:
[----:B------:R-:W-:-:S07]  /*ab30*/  IMAD.MOV.U32 R26, RZ, RZ, R29 ;  /* 0x000000ffff1a7224 */ /* 0x000fce00078e001d */
.L_x_14824:
[----:B------:R-:W-:Y:S05]  /*ab40*/  BSYNC B2 ;  /* 0x0000000000027941 */ /* 0x000fea0003800000 */
.L_x_14823:
[----:B------:R-:W-:-:S13]  /*ab50*/  ISETP.GE.U32.AND P0, PT, R25, 0xc, PT ;  /* 0x0000000c1900780c */ /* 0x000fda0003f06070 */
[----:B------:R-:W-:Y:S05]  /*ab60*/  @!P0 BRA `(.L_x_14822) ;  /* 0x0000000400d88947 */ /* 0x000fea0003800000 */
[----:B------:R-:W-:Y:S01]  /*ab70*/  BSSY B2, `(.L_x_14822) ;  /* 0x0000075000027945 */ /* 0x000fe20003800000 */
[----:B------:R-:W-:-:S07]  /*ab80*/  VIADD R21, R21, 0x10 ;  /* 0x0000001015157836 */ /* 0x000fce0000000000 */
.L_x_14827:
        /* <DEDUP_REMOVED lines=116> */
.L_x_14822:
[----:B------:R-:W-:Y:S05]  /*b2d0*/  BSYNC B1 ;  /* 0x0000000000017941 */ /* 0x000fea0003800000 */
.L_x_14821:
        /* <DEDUP_REMOVED lines=20> */
.L_x_14829:
[----:B------:R-:W-:Y:S05]  /*b420*/  BSYNC B1 ;  /* 0x0000000000017941 */ /* 0x000fea0003800000 */
.L_x_14828:
[----:B------:R-:W-:Y:S01]  /*b430*/  IMAD.MOV.U32 R8, RZ, RZ, R22 ;  /* 0x000000ffff087224 */ /* 0x000fe200078e0016 */
[----:B------:R-:W-:Y:S01]  /*b440*/  LOP3.LUT R9, R9, 0x80000000, R7, 0xb8, !PT ;  /* 0x8000000009097812 */ /* 0x000fe200078eb807 */
[----:B------:R-:W-:Y:S06]  /*b450*/  BRA `(.L_x_14815) ;  /* 0x00000000001c7947 */ /* 0x000fec0003800000 */
.L_x_14816:
[----:B------:R-:W-:-:S06]  /*b460*/  DSETP.GTU.AND P0, PT, R22, +INF , PT ;  /* 0x7ff000001600742a */ /* 0x000fcc0003f0c000 */
[----:B------:R-:W-:-:S14]  /*b470*/  DSETP.LE.AND P0, PT, R24, +INF , !P0 ;  /* 0x7ff000001800742a */ /* 0x000fdc0004703000 */
[----:B------:R-:W0:Y:S01]  /*b480*/  @!P0 LDC.64 R8, c[0x0][0x220] ;  /* 0x00008800ff088b82 */ /* 0x000e220000000a00 */
[----:B------:R-:W-:Y:S02]  /*b490*/  @P0 DSETP.NEU.AND P2, PT, R24, +INF , PT ;  /* 0x7ff000001800042a */ /* 0x000fe40003f4d000 */
[----:B0-----:R-:W-:-:S06]  /*b4a0*/  @!P0 DADD R8, R6, R8 ;  /* 0x0000000006088229 */ /* 0x001fcc0000000008 */
[----:B------:R-:W-:Y:S02]  /*b4b0*/  @P0 FSEL R8, R6, RZ, P2 ;  /* 0x000000ff06080208 */ /* 0x000fe40001000000 */
[----:B------:R-:W-:-:S07]  /*b4c0*/  @P0 FSEL R9, R7, -QNAN , P2 ;  /* 0xfff8000007090808 */ /* 0x000fce0001000000 */
.L_x_14815:
[----:B------:R-:W-:Y:S05]  /*b4d0*/  BSYNC B0 ;  /* 0x0000000000007941 */ /* 0x000fea0003800000 */
.L_x_14814:
        /* <DEDUP_REMOVED lines=41> */
.L_x_14836:
        /* <DEDUP_REMOVED lines=12> */
.L_x_14835:
[----:B------:R-:W-:Y:S02]  /*b830*/  IMAD.MOV.U32 R26, RZ, RZ, R28 ;  /* 0x000000ffff1a7224 */ /* 0x000fe400078e001c */
[----:B------:R-:W-:-:S07]  /*b840*/  IMAD.MOV.U32 R28, RZ, RZ, R25 ;  /* 0x000000ffff1c7224 */ /* 0x000fce00078e0019 */
.L_x_14834:
[----:B------:R-:W-:Y:S05]  /*b850*/  BSYNC B1 ;  /* 0x0000000000017941 */ /* 0x000fea0003800000 */
.L_x_14833:
        /* <DEDUP_REMOVED lines=13> */
.L_x_14842:
        /* <DEDUP_REMOVED lines=33> */
.L_x_14841:
[----:B------:R-:W-:-:S07]  /*bb40*/  IMAD.MOV.U32 R26, RZ, RZ, R29 ;  /* 0x000000ffff1a7224 */ /* 0x000fce00078e001d */
.L_x_14840:
[----:B------:R-:W-:Y:S05]  /*bb50*/  BSYNC B2 ;  /* 0x0000000000027941 */ /* 0x000fea0003800000 */
.L_x_14839:
[----:B------:R-:W-:-:S13]  /*bb60*/  ISETP.GE.U32.AND P0, PT, R25, 0xc, PT ;  /* 0x0000000c1900780c */ /* 0x000fda0003f06070 */
[----:B------:R-:W-:Y:S05]  /*bb70*/  @!P0 BRA `(.L_x_14838) ;  /* 0x0000000400d88947 */ /* 0x000fea0003800000 */
[----:B------:R-:W-:Y:S01]  /*bb80*/  BSSY B2, `(.L_x_14838) ;  /* 0x0000075000027945 */ /* 0x000fe20003800000 */
[----:B------:R-:W-:-:S07]  /*bb90*/  VIADD R21, R21, 0x10 ;  /* 0x0000001015157836 */ /* 0x000fce0000000000 */
.L_x_14843:
        /* <DEDUP_REMOVED lines=116> */
.L_x_14838:
[----:B------:R-:W-:Y:S05]  /*c2e0*/  BSYNC B1 ;  /* 0x0000000000017941 */ /* 0x000fea0003800000 */
.L_x_14837:
        /* <DEDUP_REMOVED lines=20> */
.L_x_14845:
[----:B------:R-:W-:Y:S05]  /*c430*/  BSYNC B1 ;  /* 0x0000000000017941 */ /* 0x000fea0003800000 */
.L_x_14844:
[----:B------:R-:W-:Y:S01]  /*c440*/  IMAD.MOV.U32 R6, RZ, RZ, R22 ;  /* 0x000000ffff067224 */ /* 0x000fe200078e0016 */
[----:B------:R-:W-:Y:S01]  /*c450*/  LOP3.LUT R7, R7, 0x80000000, R5, 0xb8, !PT ;  /* 0x8000000007077812 */ /* 0x000fe200078eb805 */
[----:B------:R-:W-:Y:S06]  /*c460*/  BRA `(.L_x_14831) ;  /* 0x00000000001c7947 */ /* 0x000fec0003800000 */
.L_x_14832:
[----:B------:R-:W-:-:S06]  /*c470*/  DSETP.GTU.AND P0, PT, R22, +INF , PT ;  /* 0x7ff000001600742a */ /* 0x000fcc0003f0c000 */
[----:B------:R-:W-:-:S14]  /*c480*/  DSETP.LE.AND P0, PT, R24, +INF , !P0 ;  /* 0x7ff000001800742a */ /* 0x000fdc0004703000 */
[----:B------:R-:W0:Y:S01]  /*c490*/  @!P0 LDC.64 R6, c[0x0][0x220] ;  /* 0x00008800ff068b82 */ /* 0x000e220000000a00 */
[----:B------:R-:W-:Y:S02]  /*c4a0*/  @P0 DSETP.NEU.AND P2, PT, R24, +INF , PT ;  /* 0x7ff000001800042a */ /* 0x000fe40003f4d000 */
[----:B0-----:R-:W-:-:S06]  /*c4b0*/  @!P0 DADD R6, R4, R6 ;  /* 0x0000000004068229 */ /* 0x001fcc0000000006 */
[----:B------:R-:W-:Y:S02]  /*c4c0*/  @P0 FSEL R6, R4, RZ, P2 ;  /* 0x000000ff04060208 */ /* 0x000fe40001000000 */
[----:B------:R-:W-:-:S07]  /*c4d0*/  @P0 FSEL R7, R5, -QNAN , P2 ;  /* 0xfff8000005070808 */ /* 0x000fce0001000000 */
.L_x_14831:
[----:B------:R-:W-:Y:S05]  /*c4e0*/  BSYNC B0 ;  /* 0x0000000000007941 */ /* 0x000fea0003800000 */
.L_x_14830:
        /* <DEDUP_REMOVED lines=41> */
.L_x_14852:
        /* <DEDUP_REMOVED lines=12> */
.L_x_14851:
[----:B------:R-:W-:Y:S02]  /*c840*/  IMAD.MOV.U32 R26, RZ, RZ, R28 ;  /* 0x000000ffff1a7224 */ /* 0x000fe400078e001c */
[----:B------:R-:W-:-:S07]  /*c850*/  IMAD.MOV.U32 R28, RZ, RZ, R25 ;  /* 0x000000ffff1c7224 */ /* 0x000fce00078e0019 */
.L_x_14850:
[----:B------:R-:W-:Y:S05]  /*c860*/  BSYNC B1 ;  /* 0x0000000000017941 */ /* 0x000fea0003800000 */
.L_x_14849:
        /* <DEDUP_REMOVED lines=13> */
.L_x_14858:
        /* <DEDUP_REMOVED lines=33> */
.L_x_14857:
[----:B------:R-:W-:-:S07]  /*cb50*/  IMAD.MOV.U32 R26, RZ, RZ, R29 ;  /* 0x000000ffff1a7224 */ /* 0x000fce00078e001d */
.L_x_14856:
[----:B------:R-:W-:Y:S05]  /*cb60*/  BSYNC B2 ;  /* 0x0000000000027941 */ /* 0x000fea0003800000 */
.L_x_14855:
[----:B------:R-:W-:-:S13]  /*cb70*/  ISETP.GE.U32.AND P0, PT, R25, 0xc, PT ;  /* 0x0000000c1900780c */ /* 0x000fda0003f06070 */
[----:B------:R-:W-:Y:S05]  /*cb80*/  @!P0 BRA `(.L_x_14854) ;  /* 0x0000000400d88947 */ /* 0x000fea0003800000 */
[----:B------:R-:W-:Y:S01]  /*cb90*/  BSSY B2, `(.L_x_14854) ;  /* 0x0000075000027945 */ /* 0x000fe20003800000 */
[----:B------:R-:W-:-:S07]  /*cba0*/  VIADD R21, R21, 0x10 ;  /* 0x0000001015157836 */ /* 0x000fce0000000000 */
.L_x_14859:
        /* <DEDUP_REMOVED lines=116> */
.L_x_14854:
[----:B------:R-:W-:Y:S05]  /*d2f0*/  BSYNC B1 ;  /* 0x0000000000017941 */ /* 0x000fea0003800000 */
.L_x_14853:
        /* <DEDUP_REMOVED lines=20> */
.L_x_14861:
[----:B------:R-:W-:Y:S05]  /*d440*/  BSYNC B1 ;  /* 0x0000000000017941 */ /* 0x000fea0003800000 */
.L_x_14860:
[----:B------:R-:W-:Y:S01]  /*d450*/  IMAD.MOV.U32 R4, RZ, RZ, R22 ;  /* 0x000000ffff047224 */ /* 0x000fe200078e0016 */
[----:B------:R-:W-:Y:S01]  /*d460*/  LOP3.LUT R5, R5, 0x80000000, R3, 0xb8, !PT ;  /* 0x8000000005057812 */ /* 0x000fe200078eb803 */
[----:B------:R-:W-:Y:S06]  /*d470*/  BRA `(.L_x_14847) ;  /* 0x00000000001c7947 */ /* 0x000fec0003800000 */
.L_x_14848:
[----:B------:R-:W-:-:S06]  /*d480*/  DSETP.GTU.AND P0, PT, R22, +INF , PT ;  /* 0x7ff000001600742a */ /* 0x000fcc0003f0c000 */
[----:B------:R-:W-:-:S14]  /*d490*/  DSETP.LE.AND P0, PT, R24, +INF , !P0 ;  /* 0x7ff000001800742a */ /* 0x000fdc0004703000 */
[----:B------:R-:W0:Y:S01]  /*d4a0*/  @!P0 LDC.64 R4, c[0x0][0x220] ;  /* 0x00008800ff048b82 */ /* 0x000e220000000a00 */
[----:B------:R-:W-:Y:S02]  /*d4b0*/  @P0 DSETP.NEU.AND P2, PT, R24, +INF , PT ;  /* 0x7ff000001800042a */ /* 0x000fe40003f4d000 */
[----:B0-----:R-:W-:-:S06]  /*d4c0*/  @!P0 DADD R4, R2, R4 ;  /* 0x0000000002048229 */ /* 0x001fcc0000000004 */
[----:B------:R-:W-:Y:S02]  /*d4d0*/  @P0 FSEL R4, R2, RZ, P2 ;  /* 0x000000ff02040208 */ /* 0x000fe40001000000 */
[----:B------:R-:W-:-:S07]  /*d4e0*/  @P0 FSEL R5, R3, -QNAN , P2 ;  /* 0xfff8000003050808 */ /* 0x000fce0001000000 */
.L_x_14847:
[----:B------:R-:W-:Y:S05]  /*d4f0*/  BSYNC B0 ;  /* 0x0000000000007941 */ /* 0x000fea0003800000 */
.L_x_14846:
        /* <DEDUP_REMOVED lines=41> */
.L_x_14868:
        /* <DEDUP_REMOVED lines=12> */
.L_x_14867:
[----:B------:R-:W-:Y:S02]  /*d850*/  IMAD.MOV.U32 R26, RZ, RZ, R28 ;  /* 0x000000ffff1a7224 */ /* 0x000fe400078e001c */
[----:B------:R-:W-:-:S07]  /*d860*/  IMAD.MOV.U32 R28, RZ, RZ, R25 ;  /* 0x000000ffff1c7224 */ /* 0x000fce00078e0019 */
.L_x_14866:
[----:B------:R-:W-:Y:S05]  /*d870*/  BSYNC B1 ;  /* 0x0000000000017941 */ /* 0x000fea0003800000 */
.L_x_14865:
        /* <DEDUP_REMOVED lines=13> */
.L_x_14874:
        /* <DEDUP_REMOVED lines=33> */
.L_x_14873:
[----:B------:R-:W-:-:S07]  /*db60*/  IMAD.MOV.U32 R26, RZ, RZ, R29 ;  /* 0x000000ffff1a7224 */ /* 0x000fce00078e001d */
.L_x_14872:
[----:B------:R-:W-:Y:S05]  /*db70*/  BSYNC B2 ;  /* 0x0000000000027941 */ /* 0x000fea0003800000 */
.L_x_14871:
[----:B------:R-:W-:-:S13]  /*db80*/  ISETP.GE.U32.AND P0, PT, R25, 0xc, PT ;  /* 0x0000000c1900780c */ /* 0x000fda0003f06070 */
[----:B------:R-:W-:Y:S05]  /*db90*/  @!P0 BRA `(.L_x_14870) ;  /* 0x0000000400d88947 */ /* 0x000fea0003800000 */
[----:B------:R-:W-:Y:S01]  /*dba0*/  BSSY B2, `(.L_x_14870) ;  /* 0x0000075000027945 */ /* 0x000fe20003800000 */
[----:B------:R-:W-:-:S07]  /*dbb0*/  VIADD R21, R21, 0x10 ;  /* 0x0000001015157836 */ /* 0x000fce0000000000 */
.L_x_14875:
        /* <DEDUP_REMOVED lines=116> */
.L_x_14870:
[----:B------:R-:W-:Y:S05]  /*e300*/  BSYNC B1 ;  /* 0x0000000000017941 */ /* 0x000fea0003800000 */
.L_x_14869:
        /* <DEDUP_REMOVED lines=20> */
.L_x_14877:
[----:B------:R-:W-:Y:S05]  /*e450*/  BSYNC B1 ;  /* 0x0000000000017941 */ /* 0x000fea0003800000 */
.L_x_14876:
[----:B------:R-:W-:Y:S01]  /*e460*/  IMAD.MOV.U32 R2, RZ, RZ, R22 ;  /* 0x000000ffff027224 */ /* 0x000fe200078e0016 */
[----:B------:R-:W-:Y:S01]  /*e470*/  LOP3.LUT R3, R3, 0x80000000, R17, 0xb8, !PT ;  /* 0x8000000003037812 */ /* 0x000fe200078eb811 */
[----:B------:R-:W-:Y:S06]  /*e480*/  BRA `(.L_x_14863) ;  /* 0x00000000001c7947 */ /* 0x000fec0003800000 */
.L_x_14864:
[----:B------:R-:W-:-:S06]  /*e490*/  DSETP.GTU.AND P0, PT, R22, +INF , PT ;  /* 0x7ff000001600742a */ /* 0x000fcc0003f0c000 */
[----:B------:R-:W-:-:S14]  /*e4a0*/  DSETP.LE.AND P0, PT, R24, +INF , !P0 ;  /* 0x7ff000001800742a */ /* 0x000fdc0004703000 */
[----:B------:R-:W0:Y:S01]  /*e4b0*/  @!P0 LDC.64 R2, c[0x0][0x220] ;  /* 0x00008800ff028b82 */ /* 0x000e220000000a00 */
[----:B------:R-:W-:Y:S02]  /*e4c0*/  @P0 DSETP.NEU.AND P2, PT, R24, +INF , PT ;  /* 0x7ff000001800042a */ /* 0x000fe40003f4d000 */
[----:B0-----:R-:W-:-:S06]  /*e4d0*/  @!P0 DADD R2, R16, R2 ;  /* 0x0000000010028229 */ /* 0x001fcc0000000002 */
[----:B------:R-:W-:Y:S02]  /*e4e0*/  @P0 FSEL R2, R16, RZ, P2 ;  /* 0x000000ff10020208 */ /* 0x000fe40001000000 */
[----:B------:R-:W-:-:S07]  /*e4f0*/  @P0 FSEL R3, R17, -QNAN , P2 ;  /* 0xfff8000011030808 */ /* 0x000fce0001000000 */
.L_x_14863:
[----:B------:R-:W-:Y:S05]  /*e500*/  BSYNC B0 ;  /* 0x0000000000007941 */ /* 0x000fea0003800000 */
.L_x_14862:
        /* <DEDUP_REMOVED lines=41> */
.L_x_14884:
        /* <DEDUP_REMOVED lines=12> */
.L_x_14883:
[----:B------:R-:W-:Y:S02]  /*e860*/  IMAD.MOV.U32 R26, RZ, RZ, R28 ;  /* 0x000000ffff1a7224 */ /* 0x000fe400078e001c */
[----:B------:R-:W-:-:S07]  /*e870*/  IMAD.MOV.U32 R28, RZ, RZ, R25 ;  /* 0x000000ffff1c7224 */ /* 0x000fce00078e0019 */
.L_x_14882:
[----:B------:R-:W-:Y:S05]  /*e880*/  BSYNC B1 ;  /* 0x0000000000017941 */ /* 0x000fea0003800000 */
.L_x_14881:
        /* <DEDUP_REMOVED lines=13> */
.L_x_14890:
        /* <DEDUP_REMOVED lines=33> */
.L_x_14889:
[----:B------:R-:W-:-:S07]  /*eb70*/  IMAD.MOV.U32 R26, RZ, RZ, R29 ;  /* 0x000000ffff1a7224 */ /* 0x000fce00078e001d */
.L_x_14888:
[----:B------:R-:W-:Y:S05]  /*eb80*/  BSYNC B2 ;  /* 0x0000000000027941 */ /* 0x000fea0003800000 */
.L_x_14887:
[----:B------:R-:W-:-:S13]  /*eb90*/  ISETP.GE.U32.AND P0, PT, R25, 0xc, PT ;  /* 0x0000000c1900780c */ /* 0x000fda0003f06070 */
[----:B------:R-:W-:Y:S05]  /*eba0*/  @!P0 BRA `(.L_x_14886) ;  /* 0x0000000400d88947 */ /* 0x000fea0003800000 */
[----:B------:R-:W-:Y:S01]  /*ebb0*/  BSSY B2, `(.L_x_14886) ;  /* 0x0000075000027945 */ /* 0x000fe20003800000 */
[----:B------:R-:W-:-:S07]  /*ebc0*/  VIADD R21, R21, 0x10 ;  /* 0x0000001015157836 */ /* 0x000fce0000000000 */
.L_x_14891:
        /* <DEDUP_REMOVED lines=116> */
.L_x_14886:
[----:B------:R-:W-:Y:S05]  /*f310*/  BSYNC B1 ;  /* 0x0000000000017941 */ /* 0x000fea0003800000 */
.L_x_14885:
        /* <DEDUP_REMOVED lines=20> */
.L_x_14893:
[----:B------:R-:W-:Y:S05]  /*f460*/  BSYNC B1 ;  /* 0x0000000000017941 */ /* 0x000fea0003800000 */
.L_x_14892:
[----:B------:R-:W-:Y:S01]  /*f470*/  IMAD.MOV.U32 R16, RZ, RZ, R22 ;  /* 0x000000ffff107224 */ /* 0x000fe200078e0016 */
[----:B------:R-:W-:Y:S01]  /*f480*/  LOP3.LUT R17, R17, 0x80000000, R15, 0xb8, !PT ;  /* 0x8000000011117812 */ /* 0x000fe200078eb80f */
[----:B------:R-:W-:Y:S06]  /*f490*/  BRA `(.L_x_14879) ;  /* 0x00000000001c7947 */ /* 0x000fec0003800000 */
.L_x_14880:
[----:B------:R-:W-:-:S06]  /*f4a0*/  DSETP.GTU.AND P0, PT, R22, +INF , PT ;  /* 0x7ff000001600742a */ /* 0x000fcc0003f0c000 */
[----:B------:R-:W-:-:S14]  /*f4b0*/  DSETP.LE.AND P0, PT, R24, +INF , !P0 ;  /* 0x7ff000001800742a */ /* 0x000fdc0004703000 */
[----:B------:R-:W0:Y:S01]  /*f4c0*/  @!P0 LDC.64 R16, c[0x0][0x220] ;  /* 0x00008800ff108b82 */ /* 0x000e220000000a00 */
[----:B------:R-:W-:Y:S02]  /*f4d0*/  @P0 DSETP.NEU.AND P2, PT, R24, +INF , PT ;  /* 0x7ff000001800042a */ /* 0x000fe40003f4d000 */
[----:B0-----:R-:W-:-:S06]  /*f4e0*/  @!P0 DADD R16, R14, R16 ;  /* 0x000000000e108229 */ /* 0x001fcc0000000010 */
[----:B------:R-:W-:Y:S02]  /*f4f0*/  @P0 FSEL R16, R14, RZ, P2 ;  /* 0x000000ff0e100208 */ /* 0x000fe40001000000 */
[----:B------:R-:W-:-:S07]  /*f500*/  @P0 FSEL R17, R15, -QNAN , P2 ;  /* 0xfff800000f110808 */ /* 0x000fce0001000000 */
.L_x_14879:
[----:B------:R-:W-:Y:S05]  /*f510*/  BSYNC B0 ;  /* 0x0000000000007941 */ /* 0x000fea0003800000 */
.L_x_14878:
        /* <DEDUP_REMOVED lines=42> */
.L_x_14900:
        /* <DEDUP_REMOVED lines=12> */
.L_x_14899:
[----:B------:R-:W-:Y:S02]  /*f880*/  IMAD.MOV.U32 R26, RZ, RZ, R29 ;  /* 0x000000ffff1a7224 */ /* 0x000fe400078e001d */
[----:B------:R-:W-:-:S07]  /*f890*/  IMAD.MOV.U32 R29, RZ, RZ, R27 ;  /* 0x000000ffff1d7224 */ /* 0x000fce00078e001b */
.L_x_14898:
[----:B------:R-:W-:Y:S05]  /*f8a0*/  BSYNC B1 ;  /* 0x0000000000017941 */ /* 0x000fea0003800000 */
.L_x_14897:
        /* <DEDUP_REMOVED lines=13> */
.L_x_14906:
        /* <DEDUP_REMOVED lines=33> */
.L_x_14905:
[----:B------:R-:W-:Y:S02]  /*fb90*/  IMAD.MOV.U32 R26, RZ, RZ, R29 ;  /* 0x000000ffff1a7224 */ /* 0x000fe400078e001d */
[----:B------:R-:W-:-:S07]  /*fba0*/  IMAD.MOV.U32 R29, RZ, RZ, R28 ;  /* 0x000000ffff1d7224 */ /* 0x000fce00078e001c */
.L_x_14904:
[----:B------:R-:W-:Y:S05]  /*fbb0*/  BSYNC B2 ;  /* 0x0000000000027941 */ /* 0x000fea0003800000 */
.L_x_14903:
[----:B------:R-:W-:-:S13]  /*fbc0*/  ISETP.GE.U32.AND P0, PT, R27, 0xc, PT ;  /* 0x0000000c1b00780c */ /* 0x000fda0003f06070 */
[----:B------:R-:W-:Y:S05]  /*fbd0*/  @!P0 BRA `(.L_x_14902) ;  /* 0x0000000400d88947 */ /* 0x000fea0003800000 */
[----:B------:R-:W-:Y:S01]  /*fbe0*/  BSSY B2, `(.L_x_14902) ;  /* 0x0000075000027945 */ /* 0x000fe20003800000 */
[----:B------:R-:W-:-:S07]  /*fbf0*/  VIADD R22, R22, 0x10 ;  /* 0x0000001016167836 */ /* 0x000fce0000000000 */
.L_x_14907:
        /* <DEDUP_REMOVED lines=116> */
.L_x_14902:
[----:B------:R-:W-:Y:S05]  /*10340*/  BSYNC B1 ;  /* 0x0000000000017941 */ /* 0x000fea0003800000 */
.L_x_14901:
        /* <DEDUP_REMOVED lines=20> */
.L_x_14909:
[----:B------:R-:W-:Y:S05]  /*10490*/  BSYNC B1 ;  /* 0x0000000000017941 */ /* 0x000fea0003800000 */
.L_x_14908:
[----:B------:R-:W-:-:S05]  /*104a0*/  IMAD.MOV.U32 R25, RZ, RZ, R21 ;  /* 0x000000ffff197224 */ /* 0x000fca00078e0015 */
[----:B------:R-:W-:Y:S01]  /*104b0*/  LOP3.LUT R25, R25, 0x80000000, R13, 0xb8, !PT ;  /* 0x8000000019197812 */ /* 0x000fe200078eb80d */
[----:B------:R-:W-:Y:S06]  /*104c0*/  BRA `(.L_x_14895) ;  /* 0x00000000001c7947 */ /* 0x000fec0003800000 */
.L_x_14896:
[----:B------:R-:W-:-:S06]  /*104d0*/  DSETP.GTU.AND P0, PT, R14, +INF , PT ;  /* 0x7ff000000e00742a */ /* 0x000fcc0003f0c000 */
[----:B------:R-:W-:-:S14]  /*104e0*/  DSETP.LE.AND P0, PT, R22, +INF , !P0 ;  /* 0x7ff000001600742a */ /* 0x000fdc0004703000 */
[----:B------:R-:W0:Y:S01]  /*104f0*/  @!P0 LDC.64 R24, c[0x0][0x220] ;  /* 0x00008800ff188b82 */ /* 0x000e220000000a00 */
[----:B------:R-:W-:Y:S02]  /*10500*/  @P0 DSETP.NEU.AND P2, PT, R22, +INF , PT ;  /* 0x7ff000001600042a */ /* 0x000fe40003f4d000 */
[----:B0-----:R-:W-:-:S06]  /*10510*/  @!P0 DADD R24, R12, R24 ;  /* 0x000000000c188229 */ /* 0x001fcc0000000018 */
[----:B------:R-:W-:Y:S02]  /*10520*/  @P0 FSEL R24, R12, RZ, P2 ;  /* 0x000000ff0c180208 */ /* 0x000fe40001000000 */
[----:B------:R-:W-:-:S07]  /*10530*/  @P0 FSEL R25, R13, -QNAN , P2 ;  /* 0xfff800000d190808 */ /* 0x000fce0001000000 */
.L_x_14895:
[----:B------:R-:W-:Y:S05]  /*10540*/  BSYNC B0 ;  /* 0x0000000000007941 */ /* 0x000fea0003800000 */
.L_x_14894:
        /* <DEDUP_REMOVED lines=21> */
.L_x_14912:
[----:B------:R-:W-:-:S13]  /*106a0*/  ISETP.GE.AND P0, PT, R0, UR4, PT ;  /* 0x0000000400007c0c */ /* 0x000fda000bf06270 */
[----:B------:R-:W-:Y:S05]  /*106b0*/  @P0 BRA `(.L_x_14914) ;  /* 0x0000000000300947 */ /* 0x000fea0003800000 */
[----:B-1----:R-:W1:Y:S01]  /*106c0*/  LDC.64 R8, c[0x0][0x228] ;  /* 0x00008a00ff087b82 */ /* 0x002e620000000a00 */
[C---:B0-----:R-:W-:Y:S02]  /*106d0*/  VIADD R11, R0.reuse, UR6 ;  /* 0x00000006000b7c36 */ /* 0x041fe40008000000 */
[----:B------:R-:W-:Y:S02]  /*106e0*/  VIADD R0, R0, 0x80 ;  /* 0x0000008000007836 */ /* 0x000fe40000000000 */
[----:B-1----:R-:W-:-:S05]  /*106f0*/  IMAD.WIDE.U32 R8, R11, 0x8, R8 ;  /* 0x000000080b087825 */ /* 0x002fca00078e0008 */
[----:B------:R1:W-:Y:S02]  /*10700*/  STG.E.64 desc[UR8][R8.64], R6 ;  /* 0x0000000608007986 */ /* 0x0003e4000c101b08 */
.L_x_14913:
[----:B------:R-:W-:-:S13]  /*10710*/  ISETP.GE.AND P0, PT, R0, UR4, PT ;  /* 0x0000000400007c0c */ /* 0x000fda000bf06270 */
[----:B------:R-:W-:Y:S05]  /*10720*/  @P0 BRA `(.L_x_14915) ;  /* 0x0000000000340947 */ /* 0x000fea0003800000 */
[----:B-1----:R-:W1:Y:S01]  /*10730*/  LDC.64 R6, c[0x0][0x228] ;  /* 0x00008a00ff067b82 */ /* 0x002e620000000a00 */
[C---:B------:R-:W-:Y:S02]  /*10740*/  VIADD R9, R0.reuse, UR6 ;  /* 0x0000000600097c36 */ /* 0x040fe40008000000 */
[----:B------:R-:W-:Y:S02]  /*10750*/  VIADD R0, R0, 0x80 ;  /* 0x0000008000007836 */ /* 0x000fe40000000000 */
[----:B-1----:R-:W-:-:S05]  /*10760*/  IMAD.WIDE.U32 R6, R9, 0x8, R6 ;  /* 0x0000000809067825 */ /* 0x002fca00078e0006 */
[----:B------:R2:W-:Y:S02]  /*10770*/  STG.E.64 desc[UR8][R6.64], R4 ;  /* 0x0000000406007986 */ /* 0x0005e4000c101b08 */
.L_x_14914:
        /* <DEDUP_REMOVED lines=8> */
.L_x_14915:
[----:B------:R-:W-:Y:S05]  /*10800*/  BSYNC B1 ;  /* 0x0000000000017941 */ /* 0x000fea0003800000 */
.L_x_14911:
[----:B------:R-:W-:-:S13]  /*10810*/  ISETP.GE.AND P0, PT, R0, UR4, PT ;  /* 0x0000000400007c0c */ /* 0x000fda000bf06270 */
[----:B--2---:R-:W2:Y:S01]  /*10820*/  @!P0 LDC.64 R2, c[0x0][0x228] ;  /* 0x00008a00ff028b82 */ /* 0x004ea20000000a00 */
[C---:B------:R-:W-:Y:S02]  /*10830*/  @!P0 VIADD R5, R0.reuse, UR6 ;  /* 0x0000000600058c36 */ /* 0x040fe40008000000 */
[----:B------:R-:W-:Y:S02]  /*10840*/  @!P0 VIADD R0, R0, 0x80 ;  /* 0x0000008000008836 */ /* 0x000fe40000000000 */
[----:B--2---:R-:W-:-:S05]  /*10850*/  @!P0 IMAD.WIDE.U32 R2, R5, 0x8, R2 ;  /* 0x0000000805028825 */ /* 0x004fca00078e0002 */
[----:B------:R3:W-:Y:S02]  /*10860*/  @!P0 STG.E.64 desc[UR8][R2.64], R16 ;  /* 0x0000001002008986 */ /* 0x0007e4000c101b08 */
.L_x_14916:
[----:B------:R-:W-:Y:S05]  /*10870*/  BSYNC B0 ;  /* 0x0000000000007941 */ /* 0x000fea0003800000 */
.L_x_14910:
        /* <DEDUP_REMOVED lines=8> */
.L_x_14917:
        /* <DEDUP_REMOVED lines=16> */
.L_x_57372:


//--------------------- .text._ZN2at6native29vectorized_elementwise_kernelILi8ENS0_13BUnaryFunctorIdddZZZNS0_16fmod_kernel_cudaERNS_18TensorIteratorBaseEENKUlvE0_clEvENKUlvE_clEvEUlddE_EESt5arrayIPcLm2EEEEviT0_T1_ --------------------------
	.section	.text._ZN2at6native29vectorized_elementwise_kernelILi8ENS0_13BUnaryFunctorIdddZZZNS0_16fmod_kernel_cudaERNS_18TensorIteratorBaseEENKUlvE0_clEvENKUlvE_clEvEUlddE_EESt5arrayIPcLm2EEEEviT0_T1_,"ax",@progbits
	.align	128
        .global         _ZN2at6native29vectorized_elementwise_kernelILi8ENS0_13BUnaryFunctorIdddZZZNS0_16fmod_kernel_cudaERNS_18TensorIteratorBaseEENKUlvE0_clEvENKUlvE_clEvEUlddE_EESt5arrayIPcLm2EEEEviT0_T1_
        .type           _ZN2at6native29vectorized_elementwise_kernelILi8ENS0_13BUnaryFunctorIdddZZZNS0_16fmod_kernel_cudaERNS_18TensorIteratorBaseEENKUlvE0_clEvENKUlvE_clEvEUlddE_EESt5arrayIPcLm2EEEEviT0_T1_,@function
        .size           _ZN2at6native29vectorized_elementwise_kernelILi8ENS0_13BUnaryFunctorIdddZZZNS0_16fmod_kernel_cudaERNS_18TensorIteratorBaseEENKUlvE0_clEvENKUlvE_clEvEUlddE_EESt5arrayIPcLm2EEEEviT0_T1_,(.L_x_57373 - _ZN2at6native29vectorized_elementwise_kernelILi8ENS0_13BUnaryFunctorIdddZZZNS0_16fmod_kernel_cudaERNS_18TensorIteratorBaseEENKUlvE0_clEvENKUlvE_clEvEUlddE_EESt5arrayIPcLm2EEEEviT0_T1_)
        .other          _ZN2at6native29vectorized_elementwise_kernelILi8ENS0_13BUnaryFunctorIdddZZZNS0_16fmod_kernel_cudaERNS_18TensorIteratorBaseEENKUlvE0_clEvENKUlvE_clEvEUlddE_EESt5arrayIPcLm2EEEEviT0_T1_,@"STO_CUDA_ENTRY STV_DEFAULT"
_ZN2at6native29vectorized_elementwise_kernelILi8ENS0_13BUnaryFunctorIdddZZZNS0_16fmod_kernel_cudaERNS_18TensorIteratorBaseEENKUlvE0_clEvENKUlvE_clEvEUlddE_EESt5arrayIPcLm2EEEEviT0_T1_:
.text._ZN2at6native29vectorized_elementwise_kernelILi8ENS0_13BUnaryFunctorIdddZZZNS0_16fmod_kernel_cudaERNS_18TensorIteratorBaseEENKUlvE0_clEvENKUlvE_clEvEUlddE_EESt5arrayIPcLm2EEEEviT0_T1_:
        /* <DEDUP_REMOVED lines=61> */
.L_x_14925:
        /* <DEDUP_REMOVED lines=12> */
.L_x_14924:
[----:B------:R-:W-:-:S07]  /*0490*/  IMAD.MOV.U32 R26, RZ, RZ, R29 ;  /* 0x000000ffff1a7224 */ /* 0x000fce00078e001d */
.L_x_14923:
[----:B------:R-:W-:Y:S05]  /*04a0*/  BSYNC B1 ;  /* 0x0000000000017941 */ /* 0x000fea0003800000 */
.L_x_14922:
        /* <DEDUP_REMOVED lines=13> */
.L_x_14931:
        /* <DEDUP_REMOVED lines=33> */
.L_x_14930:
[----:B------:R-:W-:-:S07]  /*0790*/  IMAD.MOV.U32 R26, RZ, RZ, R29 ;  /* 0x000000ffff1a7224 */ /* 0x000fce00078e001d */
.L_x_14929:
[----:B------:R-:W-:Y:S05]  /*07a0*/  BSYNC B2 ;  /* 0x0000000000027941 */ /* 0x000fea0003800000 */
.L_x_14928:
[----:B------:R-:W-:-:S13]  /*07b0*/  ISETP.GE.U32.AND P1, PT, R27, 0xc, PT ;  /* 0x0000000c1b00780c */ /* 0x000fda0003f26070 */
[----:B------:R-:W-:Y:S05]  /*07c0*/  @!P1 BRA `(.L_x_14927) ;  /* 0x0000000400d89947 */ /* 0x000fea0003800000 */
[----:B------:R-:W-:Y:S01]  /*07d0*/  BSSY B2, `(.L_x_14927) ;  /* 0x0000075000027945 */ /* 0x000fe20003800000 */
[----:B------:R-:W-:-:S07]  /*07e0*/  VIADD R10, R10, 0x10 ;  /* 0x000000100a0a7836 */ /* 0x000fce0000000000 */
.L_x_14932:
        /* <DEDUP_REMOVED lines=116> */
.L_x_14927:
[----:B------:R-:W-:Y:S05]  /*0f30*/  BSYNC B1 ;  /* 0x0000000000017941 */ /* 0x000fea0003800000 */
.L_x_14926:
        /* <DEDUP_REMOVED lines=20> */
.L_x_14934:
[----:B------:R-:W-:Y:S05]  /*1080*/  BSYNC B1 ;  /* 0x0000000000017941 */ /* 0x000fea0003800000 */
.L_x_14933:
[----:B------:R-:W-:-:S05]  /*1090*/  IMAD.MOV.U32 R9, RZ, RZ, R25 ;  /* 0x000000ffff097224 */ /* 0x000fca00078e0019 */
[----:B------:R-:W-:Y:S01]  /*10a0*/  LOP3.LUT R9, R9, 0x80000000, R5, 0xb8, !PT ;  /* 0x8000000009097812 */ /* 0x000fe200078eb805 */
[----:B------:R-:W-:Y:S06]  /*10b0*/  BRA `(.L_x_14921) ;  /* 0x0000000000247947 */ /* 0x000fec0003800000 */
.L_x_14920:
        /* <DEDUP_REMOVED lines=9> */
.L_x_14921:
[----:B------:R-:W-:Y:S05]  /*1150*/  BSYNC B0 ;  /* 0x0000000000007941 */ /* 0x000fea0003800000 */
.L_x_14919:
        /* <DEDUP_REMOVED lines=37> */
.L_x_14941:
        /* <DEDUP_REMOVED lines=12> */
.L_x_14940:
[----:B------:R-:W-:-:S07]  /*1470*/  IMAD.MOV.U32 R26, RZ, RZ, R29 ;  /* 0x000000ffff1a7224 */ /* 0x000fce00078e001d */
.L_x_14939:
[----:B------:R-:W-:Y:S05]  /*1480*/  BSYNC B1 ;  /* 0x0000000000017941 */ /* 0x000fea0003800000 */
.L_x_14938:
        /* <DEDUP_REMOVED lines=13> */
.L_x_14947:
        /* <DEDUP_REMOVED lines=33> */
.L_x_14946:
[----:B------:R-:W-:-:S07]  /*1770*/  IMAD.MOV.U32 R26, RZ, RZ, R29 ;  /* 0x000000ffff1a7224 */ /* 0x000fce00078e001d */
.L_x_14945:
[----:B------:R-:W-:Y:S05]  /*1780*/  BSYNC B2 ;  /* 0x0000000000027941 */ /* 0x000fea0003800000 */
.L_x_14944:
[----:B------:R-:W-:-:S13]  /*1790*/  ISETP.GE.U32.AND P1, PT, R27, 0xc, PT ;  /* 0x0000000c1b00780c */ /* 0x000fda0003f26070 */
[----:B------:R-:W-:Y:S05]  /*17a0*/  @!P1 BRA `(.L_x_14943) ;  /* 0x0000000400d89947 */ /* 0x000fea0003800000 */
[----:B------:R-:W-:Y:S01]  /*17b0*/  BSSY B2, `(.L_x_14943) ;  /* 0x0000075000027945 */ /* 0x000fe20003800000 */
[----:B------:R-:W-:-:S07]  /*17c0*/  VIADD R10, R10, 0x10 ;  /* 0x000000100a0a7836 */ /* 0x000fce0000000000 */
.L_x_14948:
        /* <DEDUP_REMOVED lines=116> */
.L_x_14943:
[----:B------:R-:W-:Y:S05]  /*1f10*/  BSYNC B1 ;  /* 0x0000000000017941 */ /* 0x000fea0003800000 */
.L_x_14942:
        /* <DEDUP_REMOVED lines=20> */
.L_x_14950:
[----:B------:R-:W-:Y:S05]  /*2060*/  BSYNC B1 ;  /* 0x0000000000017941 */ /* 0x000fea0003800000 */
.L_x_14949:
[----:B------:R-:W-:-:S05]  /*2070*/  IMAD.MOV.U32 R11, RZ, RZ, R25 ;  /* 0x000000ffff0b7224 */ /* 0x000fca00078e0019 */
[----:B------:R-:W-:Y:S01]  /*2080*/  LOP3.LUT R11, R11, 0x80000000, R7, 0xb8, !PT ;  /* 0x800000000b0b7812 */ /* 0x000fe200078eb807 */
[----:B------:R-:W-:Y:S06]  /*2090*/  BRA `(.L_x_14937) ;  /* 0x0000000000247947 */ /* 0x000fec0003800000 */
.L_x_14936:
        /* <DEDUP_REMOVED lines=9> */
.L_x_14937:
[----:B------:R-:W-:Y:S05]  /*2130*/  BSYNC B0 ;  /* 0x0000000000007941 */ /* 0x000fea0003800000 */
.L_x_14935:
        /* <DEDUP_REMOVED lines=37> */
.L_x_14957:
        /* <DEDUP_REMOVED lines=12> */
.L_x_14956:
[----:B------:R-:W-:-:S07]  /*2450*/  IMAD.MOV.U32 R26, RZ, RZ, R29 ;  /* 0x000000ffff1a7224 */ /* 0x000fce00078e001d */
.L_x_14955:
[----:B------:R-:W-:Y:S05]  /*2460*/  BSYNC B1 ;  /* 0x0000000000017941 */ /* 0x000fea0003800000 */
.L_x_14954:
        /* <DEDUP_REMOVED lines=13> */
.L_x_14963:
        /* <DEDUP_REMOVED lines=33> */
.L_x_14962:
[----:B------:R-:W-:-:S07]  /*2750*/  IMAD.MOV.U32 R26, RZ, RZ, R29 ;  /* 0x000000ffff1a7224 */ /* 0x000fce00078e001d */
.L_x_14961:
[----:B------:R-:W-:Y:S05]  /*2760*/  BSYNC B2 ;  /* 0x0000000000027941 */ /* 0x000fea0003800000 */
.L_x_14960:
[----:B------:R-:W-:-:S13]  /*2770*/  ISETP.GE.U32.AND P1, PT, R27, 0xc, PT ;  /* 0x0000000c1b00780c */ /* 0x000fda0003f26070 */
[----:B------:R-:W-:Y:S05]  /*2780*/  @!P1 BRA `(.L_x_14959) ;  /* 0x0000000400d89947 */ /* 0x000fea0003800000 */
[----:B------:R-:W-:Y:S01]  /*2790*/  BSSY B2, `(.L_x_14959) ;  /* 0x0000075000027945 */ /* 0x000fe20003800000 */
[----:B------:R-:W-:-:S07]  /*27a0*/  VIADD R6, R6, 0x10 ;  /* 0x0000001006067836 */ /* 0x000fce0000000000 */
.L_x_14964:
        /* <DEDUP_REMOVED lines=116> */
.L_x_14959:
[----:B------:R-:W-:Y:S05]  /*2ef0*/  BSYNC B1 ;  /* 0x0000000000017941 */ /* 0x000fea0003800000 */
.L_x_14958:
        /* <DEDUP_REMOVED lines=20> */
.L_x_14966:
[----:B------:R-:W-:Y:S05]  /*3040*/  BSYNC B1 ;  /* 0x0000000000017941 */ /* 0x000fea0003800000 */
.L_x_14965:
[----:B------:R-:W-:-:S05]  /*3050*/  IMAD.MOV.U32 R5, RZ, RZ, R25 ;  /* 0x000000ffff057224 */ /* 0x000fca00078e0019 */
[----:B------:R-:W-:Y:S01]  /*3060*/  LOP3.LUT R5, R5, 0x80000000, R21, 0xb8, !PT ;  /* 0x8000000005057812 */ /* 0x000fe200078eb815 */
[----:B------:R-:W-:Y:S06]  /*3070*/  BRA `(.L_x_14953) ;  /* 0x0000000000247947 */ /* 0x000fec0003800000 */
.L_x_14952:
        /* <DEDUP_REMOVED lines=9> */
.L_x_14953:
[----:B------:R-:W-:Y:S05]  /*3110*/  BSYNC B0 ;  /* 0x0000000000007941 */ /* 0x000fea0003800000 */
.L_x_14951:
        /* <DEDUP_REMOVED lines=37> */
.L_x_14973:
        /* <DEDUP_REMOVED lines=12> */
.L_x_14972:
[----:B------:R-:W-:-:S07]  /*3430*/  IMAD.MOV.U32 R26, RZ, RZ, R29 ;  /* 0x000000ffff1a7224 */ /* 0x000fce00078e001d */
.L_x_14971:
[----:B------:R-:W-:Y:S05]  /*3440*/  BSYNC B1 ;  /* 0x0000000000017941 */ /* 0x000fea0003800000 */
.L_x_14970:
        /* <DEDUP_REMOVED lines=13> */
.L_x_14979:
        /* <DEDUP_REMOVED lines=33> */
.L_x_14978:
[----:B------:R-:W-:-:S07]  /*3730*/  IMAD.MOV.U32 R26, RZ, RZ, R29 ;  /* 0x000000ffff1a7224 */ /* 0x000fce00078e001d */
.L_x_14977:
[----:B------:R-:W-:Y:S05]  /*3740*/  BSYNC B2 ;  /* 0x0000000000027941 */ /* 0x000fea0003800000 */
.L_x_14976:
[----:B------:R-:W-:-:S13]  /*3750*/  ISETP.GE.U32.AND P1, PT, R27, 0xc, PT ;  /* 0x0000000c1b00780c */ /* 0x000fda0003f26070 */
[----:B------:R-:W-:Y:S05]  /*3760*/  @!P1 BRA `(.L_x_14975) ;  /* 0x0000000400d89947 */ /* 0x000fea0003800000 */
[----:B------:R-:W-:Y:S01]  /*3770*/  BSSY B2, `(.L_x_14975) ;  /* 0x0000075000027945 */ /* 0x000fe20003800000 */
[----:B------:R-:W-:-:S07]  /*3780*/  VIADD R20, R20, 0x10 ;  /* 0x0000001014147836 */ /* 0x000fce0000000000 */
.L_x_14980:
        /* <DEDUP_REMOVED lines=116> */
.L_x_14975:
[----:B------:R-:W-:Y:S05]  /*3ed0*/  BSYNC B1 ;  /* 0x0000000000017941 */ /* 0x000fea0003800000 */
.L_x_14974:
        /* <DEDUP_REMOVED lines=20> */
.L_x_14982:
[----:B------:R-:W-:Y:S05]  /*4020*/  BSYNC B1 ;  /* 0x0000000000017941 */ /* 0x000fea0003800000 */
.L_x_14981:
[----:B------:R-:W-:-:S05]  /*4030*/  IMAD.MOV.U32 R7, RZ, RZ, R25 ;  /* 0x000000ffff077224 */ /* 0x000fca00078e0019 */
[----:B------:R-:W-:Y:S01]  /*4040*/  LOP3.LUT R7, R7, 0x80000000, R23, 0xb8, !PT ;  /* 0x8000000007077812 */ /* 0x000fe200078eb817 */
[----:B------:R-:W-:Y:S06]  /*4050*/  BRA `(.L_x_14969) ;  /* 0x0000000000247947 */ /* 0x000fec0003800000 */
.L_x_14968:
        /* <DEDUP_REMOVED lines=9> */
.L_x_14969:
[----:B------:R-:W-:Y:S05]  /*40f0*/  BSYNC B0 ;  /* 0x0000000000007941 */ /* 0x000fea0003800000 */
.L_x_14967:
        /* <DEDUP_REMOVED lines=37> */
.L_x_14989:
        /* <DEDUP_REMOVED lines=12> */
.L_x_14988:
[----:B------:R-:W-:-:S07]  /*4410*/  IMAD.MOV.U32 R26, RZ, RZ, R29 ;  /* 0x000000ffff1a7224 */ /* 0x000fce00078e001d */
.L_x_14987:
[----:B------:R-:W-:Y:S05]  /*4420*/  BSYNC B1 ;  /* 0x0000000000017941 */ /* 0x000fea0003800000 */
.L_x_14986:
        /* <DEDUP_REMOVED lines=13> */
.L_x_14995:
        /* <DEDUP_REMOVED lines=33> */
.L_x_14994:
[----:B------:R-:W-:-:S07]  /*4710*/  IMAD.MOV.U32 R26, RZ, RZ, R29 ;  /* 0x000000ffff1a7224 */ /* 0x000fce00078e001d */
.L_x_14993:
[----:B------:R-:W-:Y:S05]  /*4720*/  BSYNC B2 ;  /* 0x0000000000027941 */ /* 0x000fea0003800000 */
.L_x_14992:
[----:B------:R-:W-:-:S13]  /*4730*/  ISETP.GE.U32.AND P1, PT, R27, 0xc, PT ;  /* 0x0000000c1b00780c */ /* 0x000fda0003f26070 */
[----:B------:R-:W-:Y:S05]  /*4740*/  @!P1 BRA `(.L_x_14991) ;  /* 0x0000000400d89947 */ /* 0x000fea0003800000 */
[----:B------:R-:W-:Y:S01]  /*4750*/  BSSY B2, `(.L_x_14991) ;  /* 0x0000075000027945 */ /* 0x000fe20003800000 */
[----:B------:R-:W-:-:S07]  /*4760*/  VIADD R22, R22, 0x10 ;  /* 0x0000001016167836 */ /* 0x000fce0000000000 */
.L_x_14996:
        /* <DEDUP_REMOVED lines=116> */
.L_x_14991:
[----:B------:R-:W-:Y:S05]  /*4eb0*/  BSYNC B1 ;  /* 0x0000000000017941 */ /* 0x000fea0003800000 */
.L_x_14990:
        /* <DEDUP_REMOVED lines=20> */
.L_x_14998:
[----:B------:R-:W-:Y:S05]  /*5000*/  BSYNC B1 ;  /* 0x0000000000017941 */ /* 0x000fea0003800000 */
.L_x_14997:
[----:B------:R-:W-:-:S05]  /*5010*/  IMAD.MOV.U32 R21, RZ, RZ, R25 ;  /* 0x000000ffff157224 */ /* 0x000fca00078e0019 */
[----:B------:R-:W-:Y:S01]  /*5020*/  LOP3.LUT R21, R21, 0x80000000, R17, 0xb8, !PT ;  /* 0x8000000015157812 */ /* 0x000fe200078eb811 */
[----:B------:R-:W-:Y:S06]  /*5030*/  BRA `(.L_x_14985) ;  /* 0x0000000000247947 */ /* 0x000fec0003800000 */
.L_x_14984:
        /* <DEDUP_REMOVED lines=9> */
.L_x_14985:
[----:B------:R-:W-:Y:S05]  /*50d0*/  BSYNC B0 ;  /* 0x0000000000007941 */ /* 0x000fea0003800000 */
.L_x_14983:
        /* <DEDUP_REMOVED lines=37> */
.L_x_15005:
        /* <DEDUP_REMOVED lines=12> */
.L_x_15004:
[----:B------:R-:W-:-:S07]  /*53f0*/  IMAD.MOV.U32 R26, RZ, RZ, R29 ;  /* 0x000000ffff1a7224 */ /* 0x000fce00078e001d */
.L_x_15003:
[----:B------:R-:W-:Y:S05]  /*5400*/  BSYNC B1 ;  /* 0x0000000000017941 */ /* 0x000fea0003800000 */
.L_x_15002:
        /* <DEDUP_REMOVED lines=13> */
.L_x_15011:
        /* <DEDUP_REMOVED lines=33> */
.L_x_15010:
[----:B------:R-:W-:-:S07]  /*56f0*/  IMAD.MOV.U32 R26, RZ, RZ, R29 ;  /* 0x000000ffff1a7224 */ /* 0x000fce00078e001d */
.L_x_15009:
[----:B------:R-:W-:Y:S05]  /*5700*/  BSYNC B2 ;  /* 0x0000000000027941 */ /* 0x000fea0003800000 */
.L_x_15008:
[----:B------:R-:W-:-:S13]  /*5710*/  ISETP.GE.U32.AND P1, PT, R27, 0xc, PT ;  /* 0x0000000c1b00780c */ /* 0x000fda0003f26070 */
[----:B------:R-:W-:Y:S05]  /*5720*/  @!P1 BRA `(.L_x_15007) ;  /* 0x0000000400d89947 */ /* 0x000fea0003800000 */
[----:B------:R-:W-:Y:S01]  /*5730*/  BSSY B2, `(.L_x_15007) ;  /* 0x0000075000027945 */ /* 0x000fe20003800000 */
[----:B------:R-:W-:-:S07]  /*5740*/  VIADD R22, R22, 0x10 ;  /* 0x0000001016167836 */ /* 0x000fce0000000000 */
.L_x_15012:
        /* <DEDUP_REMOVED lines=116> */
.L_x_15007:
[----:B------:R-:W-:Y:S05]  /*5e90*/  BSYNC B1 ;  /* 0x0000000000017941 */ /* 0x000fea0003800000 */
.L_x_15006:
        /* <DEDUP_REMOVED lines=20> */
.L_x_15014:
[----:B------:R-:W-:Y:S05]  /*5fe0*/  BSYNC B1 ;  /* 0x0000000000017941 */ /* 0x000fea0003800000 */
.L_x_15013:
[----:B------:R-:W-:-:S05]  /*5ff0*/  IMAD.MOV.U32 R23, RZ, RZ, R25 ;  /* 0x000000ffff177224 */ /* 0x000fca00078e0019 */
[----:B------:R-:W-:Y:S01]  /*6000*/  LOP3.LUT R23, R23, 0x80000000, R19, 0xb8, !PT ;  /* 0x8000000017177812 */ /* 0x000fe200078eb813 */
[----:B------:R-:W-:Y:S06]  /*6010*/  BRA `(.L_x_15001) ;  /* 0x0000000000247947 */ /* 0x000fec0003800000 */
.L_x_15000:
        /* <DEDUP_REMOVED lines=9> */
.L_x_15001:
[----:B------:R-:W-:Y:S05]  /*60b0*/  BSYNC B0 ;  /* 0x0000000000007941 */ /* 0x000fea0003800000 */
.L_x_14999:
        /* <DEDUP_REMOVED lines=37> */
.L_x_15021:
        /* <DEDUP_REMOVED lines=12> */
.L_x_15020:
[----:B------:R-:W-:-:S07]  /*63d0*/  IMAD.MOV.U32 R26, RZ, RZ, R29 ;  /* 0x000000ffff1a7224 */ /* 0x000fce00078e001d */
.L_x_15019:
[----:B------:R-:W-:Y:S05]  /*63e0*/  BSYNC B1 ;  /* 0x0000000000017941 */ /* 0x000fea0003800000 */
.L_x_15018:
        /* <DEDUP_REMOVED lines=13> */
.L_x_15027:
        /* <DEDUP_REMOVED lines=33> */
.L_x_15026:
[----:B------:R-:W-:-:S07]  /*66d0*/  IMAD.MOV.U32 R26, RZ, RZ, R29 ;  /* 0x000000ffff1a7224 */ /* 0x000fce00078e001d */
.L_x_15025:
[----:B------:R-:W-:Y:S05]  /*66e0*/  BSYNC B2 ;  /* 0x0000000000027941 */ /* 0x000fea0003800000 */
.L_x_15024:
[----:B------:R-:W-:-:S13]  /*66f0*/  ISETP.GE.U32.AND P1, PT, R27, 0xc, PT ;  /* 0x0000000c1b00780c */ /* 0x000fda0003f26070 */
[----:B------:R-:W-:Y:S05]  /*6700*/  @!P1 BRA `(.L_x_15023) ;  /* 0x0000000400d89947 */ /* 0x000fea0003800000 */
[----:B------:R-:W-:Y:S01]  /*6710*/  BSSY B2, `(.L_x_15023) ;  /* 0x0000075000027945 */ /* 0x000fe20003800000 */
[----:B------:R-:W-:-:S07]  /*6720*/  VIADD R18, R18, 0x10 ;  /* 0x0000001012127836 */ /* 0x000fce0000000000 */
.L_x_15028:
        /* <DEDUP_REMOVED lines=116> */
.L_x_15023:
[----:B------:R-:W-:Y:S05]  /*6e70*/  BSYNC B1 ;  /* 0x0000000000017941 */ /* 0x000fea0003800000 */
.L_x_15022:
        /* <DEDUP_REMOVED lines=20> */
.L_x_15030:
[----:B------:R-:W-:Y:S05]  /*6fc0*/  BSYNC B1 ;  /* 0x0000000000017941 */ /* 0x000fea0003800000 */
.L_x_15029:
[----:B------:R-:W-:-:S05]  /*6fd0*/  IMAD.MOV.U32 R17, RZ, RZ, R25 ;  /* 0x000000ffff117224 */ /* 0x000fca00078e0019 */
[----:B------:R-:W-:Y:S01]  /*6fe0*/  LOP3.LUT R17, R17, 0x80000000, R13, 0xb8, !PT ;  /* 0x8000000011117812 */ /* 0x000fe200078eb80d */
[----:B------:R-:W-:Y:S06]  /*6ff0*/  BRA `(.L_x_15017) ;  /* 0x0000000000247947 */ /* 0x000fec0003800000 */
.L_x_15016:
        /* <DEDUP_REMOVED lines=9> */
.L_x_15017:
[----:B------:R-:W-:Y:S05]  /*7090*/  BSYNC B0 ;  /* 0x0000000000007941 */ /* 0x000fea0003800000 */
.L_x_15015:
        /* <DEDUP_REMOVED lines=35> */
.L_x_15037:
        /* <DEDUP_REMOVED lines=12> */
.L_x_15036:
[----:B------:R-:W-:Y:S02]  /*7390*/  IMAD.MOV.U32 R18, RZ, RZ, R26 ;  /* 0x000000ffff127224 */ /* 0x000fe400078e001a */
[----:B------:R-:W-:-:S07]  /*73a0*/  IMAD.MOV.U32 R26, RZ, RZ, R27 ;  /* 0x000000ffff1a7224 */ /* 0x000fce00078e001b */
.L_x_15035:
[----:B------:R-:W-:Y:S05]  /*73b0*/  BSYNC B1 ;  /* 0x0000000000017941 */ /* 0x000fea0003800000 */
.L_x_15034:
        /* <DEDUP_REMOVED lines=13> */
.L_x_15043:
        /* <DEDUP_REMOVED lines=33> */
.L_x_15042:
[----:B------:R-:W-:Y:S02]  /*76a0*/  IMAD.MOV.U32 R18, RZ, RZ, R26 ;  /* 0x000000ffff127224 */ /* 0x000fe400078e001a */
[----:B------:R-:W-:-:S07]  /*76b0*/  IMAD.MOV.U32 R26, RZ, RZ, R27 ;  /* 0x000000ffff1a7224 */ /* 0x000fce00078e001b */
.L_x_15041:
[----:B------:R-:W-:Y:S05]  /*76c0*/  BSYNC B2 ;  /* 0x0000000000027941 */ /* 0x000fea0003800000 */
.L_x_15040:
[----:B------:R-:W-:-:S13]  /*76d0*/  ISETP.GE.U32.AND P0, PT, R19, 0xc, PT ;  /* 0x0000000c1300780c */ /* 0x000fda0003f06070 */
[----:B------:R-:W-:Y:S05]  /*76e0*/  @!P0 BRA `(.L_x_15039) ;  /* 0x0000000400d88947 */ /* 0x000fea0003800000 */
[----:B------:R-:W-:Y:S01]  /*76f0*/  BSSY B2, `(.L_x_15039) ;  /* 0x0000075000027945 */ /* 0x000fe20003800000 */
[----:B------:R-:W-:-:S07]  /*7700*/  VIADD R24, R24, 0x10 ;  /* 0x0000001018187836 */ /* 0x000fce0000000000 */
.L_x_15044:
        /* <DEDUP_REMOVED lines=116> */
.L_x_15039:
[----:B------:R-:W-:Y:S05]  /*7e50*/  BSYNC B1 ;  /* 0x0000000000017941 */ /* 0x000fea0003800000 */
.L_x_15038:
        /* <DEDUP_REMOVED lines=20> */
.L_x_15046:
[----:B------:R-:W-:Y:S05]  /*7fa0*/  BSYNC B1 ;  /* 0x0000000000017941 */ /* 0x000fea0003800000 */
.L_x_15045:
[----:B------:R-:W-:Y:S02]  /*7fb0*/  IMAD.MOV.U32 R19, RZ, RZ, R25 ;  /* 0x000000ffff137224 */ /* 0x000fe400078e0019 */
[----:B------:R-:W-:-:S03]  /*7fc0*/  IMAD.MOV.U32 R18, RZ, RZ, R12 ;  /* 0x000000ffff127224 */ /* 0x000fc600078e000c */
[----:B------:R-:W-:Y:S01]  /*7fd0*/  LOP3.LUT R19, R19, 0x80000000, R15, 0xb8, !PT ;  /* 0x8000000013137812 */ /* 0x000fe200078eb80f */
[----:B------:R-:W-:Y:S06]  /*7fe0*/  BRA `(.L_x_15033) ;  /* 0x0000000000247947 */ /* 0x000fec0003800000 */
.L_x_15032:
        /* <DEDUP_REMOVED lines=9> */
.L_x_15033:
[----:B------:R-:W-:Y:S05]  /*8080*/  BSYNC B0 ;  /* 0x0000000000007941 */ /* 0x000fea0003800000 */
.L_x_15031:
        /* <DEDUP_REMOVED lines=11> */
.L_x_14918:
        /* <DEDUP_REMOVED lines=95> */
.L_x_15053:
        /* <DEDUP_REMOVED lines=12> */
.L_x_15052:
[----:B------:R-:W-:Y:S02]  /*87f0*/  IMAD.MOV.U32 R24, RZ, RZ, R27 ;  /* 0x000000ffff187224 */ /* 0x000fe400078e001b */
[----:B------:R-:W-:-:S07]  /*8800*/  IMAD.MOV.U32 R27, RZ, RZ, R28 ;  /* 0x000000ffff1b7224 */ /* 0x000fce00078e001c */
.L_x_15051:
[----:B------:R-:W-:Y:S05]  /*8810*/  BSYNC B1 ;  /* 0x0000000000017941 */ /* 0x000fea0003800000 */
.L_x_15050:
        /* <DEDUP_REMOVED lines=13> */
.L_x_15059:
        /* <DEDUP_REMOVED lines=33> */
.L_x_15058:
[----:B------:R-:W-:Y:S02]  /*8b00*/  IMAD.MOV.U32 R24, RZ, RZ, R27 ;  /* 0x000000ffff187224 */ /* 0x000fe400078e001b */
[----:B------:R-:W-:-:S07]  /*8b10*/  IMAD.MOV.U32 R27, RZ, RZ, R28 ;  /* 0x000000ffff1b7224 */ /* 0x000fce00078e001c */
.L_x_15057:
[----:B------:R-:W-:Y:S05]  /*8b20*/  BSYNC B2 ;  /* 0x0000000000027941 */ /* 0x000fea0003800000 */
.L_x_15056:
[----:B------:R-:W-:-:S13]  /*8b30*/  ISETP.GE.U32.AND P0, PT, R25, 0xc, PT ;  /* 0x0000000c1900780c */ /* 0x000fda0003f06070 */
[----:B------:R-:W-:Y:S05]  /*8b40*/  @!P0 BRA `(.L_x_15055) ;  /* 0x0000000400d88947 */ /* 0x000fea0003800000 */
[----:B------:R-:W-:Y:S01]  /*8b50*/  BSSY B2, `(.L_x_15055) ;  /* 0x0000075000027945 */ /* 0x000fe20003800000 */
[----:B------:R-:W-:-:S07]  /*8b60*/  VIADD R21, R21, 0x10 ;  /* 0x0000001015157836 */ /* 0x000fce0000000000 */
.L_x_15060:
        /* <DEDUP_REMOVED lines=116> */
.L_x_15055:
[----:B------:R-:W-:Y:S05]  /*92b0*/  BSYNC B1 ;  /* 0x0000000000017941 */ /* 0x000fea0003800000 */
.L_x_15054:
        /* <DEDUP_REMOVED lines=20> */
.L_x_15062:
[----:B------:R-:W-:Y:S05]  /*9400*/  BSYNC B1 ;  /* 0x0000000000017941 */ /* 0x000fea0003800000 */
.L_x_15061:
[----:B------:R-:W-:Y:S01]  /*9410*/  IMAD.MOV.U32 R10, RZ, RZ, R18 ;  /* 0x000000ffff0a7224 */ /* 0x000fe200078e0012 */
[----:B------:R-:W-:Y:S01]  /*9420*/  LOP3.LUT R11, R11, 0x80000000, R23, 0xb8, !PT ;  /* 0x800000000b0b7812 */ /* 0x000fe200078eb817 */
[----:B------:R-:W-:Y:S06]  /*9430*/  BRA `(.L_x_15048) ;  /* 0x00000000001c7947 */ /* 0x000fec0003800000 */
.L_x_15049:
[----:B------:R-:W-:-:S06]  /*9440*/  DSETP.GTU.AND P0, PT, R18, +INF , PT ;  /* 0x7ff000001200742a */ /* 0x000fcc0003f0c000 */
[----:B------:R-:W-:-:S14]  /*9450*/  DSETP.LE.AND P0, PT, R20, +INF , !P0 ;  /* 0x7ff000001400742a */ /* 0x000fdc0004703000 */
[----:B------:R-:W0:Y:S01]  /*9460*/  @!P0 LDC.64 R10, c[0x0][0x220] ;  /* 0x00008800ff0a8b82 */ /* 0x000e220000000a00 */
[----:B------:R-:W-:Y:S02]  /*9470*/  @P0 DSETP.NEU.AND P2, PT, R20, +INF , PT ;  /* 0x7ff000001400042a */ /* 0x000fe40003f4d000 */
[----:B0-----:R-:W-:-:S06]  /*9480*/  @!P0 DADD R10, R22, R10 ;  /* 0x00000000160a8229 */ /* 0x001fcc000000000a */
[----:B------:R-:W-:Y:S02]  /*9490*/  @P0 FSEL R10, R22, RZ, P2 ;  /* 0x000000ff160a0208 */ /* 0x000fe40001000000 */
[----:B------:R-:W-:-:S07]  /*94a0*/  @P0 FSEL R11, R23, -QNAN , P2 ;  /* 0xfff80000170b0808 */ /* 0x000fce0001000000 */
.L_x_15048:
[----:B------:R-:W-:Y:S05]  /*94b0*/  BSYNC B0 ;  /* 0x0000000000007941 */ /* 0x000fea0003800000 */
.L_x_15047:
        /* <DEDUP_REMOVED lines=41> */
.L_x_15069:
        /* <DEDUP_REMOVED lines=12> */
.L_x_15068:
[----:B------:R-:W-:Y:S02]  /*9810*/  IMAD.MOV.U32 R26, RZ, RZ, R28 ;  /* 0x000000ffff1a7224 */ /* 0x000fe400078e001c */
[----:B------:R-:W-:-:S07]  /*9820*/  IMAD.MOV.U32 R28, RZ, RZ, R25 ;  /* 0x000000ffff1c7224 */ /* 0x000fce00078e0019 */
.L_x_15067:
[----:B------:R-:W-:Y:S05]  /*9830*/  BSYNC B1 ;  /* 0x0000000000017941 */ /* 0x000fea0003800000 */
.L_x_15066:
        /* <DEDUP_REMOVED lines=13> */
.L_x_15075:
        /* <DEDUP_REMOVED lines=33> */
.L_x_15074:
[----:B------:R-:W-:-:S07]  /*9b20*/  IMAD.MOV.U32 R26, RZ, RZ, R29 ;  /* 0x000000ffff1a7224 */ /* 0x000fce00078e001d */
.L_x_15073:
[----:B------:R-:W-:Y:S05]  /*9b30*/  BSYNC B2 ;  /* 0x0000000000027941 */ /* 0x000fea0003800000 */
.L_x_15072:
[----:B------:R-:W-:-:S13]  /*9b40*/  ISETP.GE.U32.AND P0, PT, R25, 0xc, PT ;  /* 0x0000000c1900780c */ /* 0x000fda0003f06070 */
[----:B------:R-:W-:Y:S05]  /*9b50*/  @!P0 BRA `(.L_x_15071) ;  /* 0x0000000400d88947 */ /* 0x000fea0003800000 */
[----:B------:R-:W-:Y:S01]  /*9b60*/  BSSY B2, `(.L_x_15071) ;  /* 0x0000075000027945 */ /* 0x000fe20003800000 */
[----:B------:R-:W-:-:S07]  /*9b70*/  VIADD R21, R21, 0x10 ;  /* 0x0000001015157836 */ /* 0x000fce0000000000 */
.L_x_15076:
        /* <DEDUP_REMOVED lines=116> */
.L_x_15071:
[----:B------:R-:W-:Y:S05]  /*a2c0*/  BSYNC B1 ;  /* 0x0000000000017941 */ /* 0x000fea0003800000 */
.L_x_15070:
        /* <DEDUP_REMOVED lines=20> */
.L_x_15078:
[----:B------:R-:W-:Y:S05]  /*a410*/  BSYNC B1 ;  /* 0x0000000000017941 */ /* 0x000fea0003800000 */
.L_x_15077:
[----:B------:R-:W-:Y:S01]  /*a420*/  IMAD.MOV.U32 R18, RZ, RZ, R22 ;  /* 0x000000ffff127224 */ /* 0x000fe200078e0016 */
[----:B------:R-:W-:Y:S01]  /*a430*/  LOP3.LUT R19, R19, 0x80000000, R9, 0xb8, !PT ;  /* 0x8000000013137812 */ /* 0x000fe200078eb809 */
[----:B------:R-:W-:Y:S06]  /*a440*/  BRA `(.L_x_15064) ;  /* 0x00000000001c7947 */ /* 0x000fec0003800000 */
.L_x_15065:
[----:B------:R-:W-:-:S06]  /*a450*/  DSETP.GTU.AND P0, PT, R22, +INF , PT ;  /* 0x7ff000001600742a */ /* 0x000fcc0003f0c000 */
[----:B------:R-:W-:-:S14]  /*a460*/  DSETP.LE.AND P0, PT, R24, +INF , !P0 ;  /* 0x7ff000001800742a */ /* 0x000fdc0004703000 */
[----:B------:R-:W0:Y:S01]  /*a470*/  @!P0 LDC.64 R18, c[0x0][0x220] ;  /* 0x00008800ff128b82 */ /* 0x000e220000000a00 */
[----:B------:R-:W-:Y:S02]  /*a480*/  @P0 DSETP.NEU.AND P2, PT, R24, +INF , PT ;  /* 0x7ff000001800042a */ /* 0x000fe40003f4d000 */
[----:B0-----:R-:W-:-:S06]  /*a490*/  @!P0 DADD R18, R8, R18 ;  /* 0x0000000008128229 */ /* 0x001fcc0000000012 */
[----:B------:R-:W-:Y:S02]  /*a4a0*/  @P0 FSEL R18, R8, RZ, P2 ;  /* 0x000000ff08120208 */ /* 0x000fe40001000000 */
[----:B------:R-:W-:-:S07]  /*a4b0*/  @P0 FSEL R19, R9, -QNAN , P2 ;  /* 0xfff8000009130808 */ /* 0x000fce0001000000 */
.L_x_15064:
[----:B------:R-:W-:Y:S05]  /*a4c0*/  BSYNC B0 ;  /* 0x0000000000007941 */ /* 0x000fea0003800000 */
.L_x_15063:
        /* <DEDUP_REMOVED lines=41> */
.L_x_15085:
        /* <DEDUP_REMOVED lines=12> */
.L_x_15084:
[----:B------:R-:W-:Y:S02]  /*a820*/  IMAD.MOV.U32 R26, RZ, RZ, R28 ;  /* 0x000000ffff1a7224 */ /* 0x000fe400078e001c */
[----:B------:R-:W-:-:S07]  /*a830*/  IMAD.MOV.U32 R28, RZ, RZ, R25 ;  /* 0x000000ffff1c7224 */ /* 0x000fce00078e0019 */
.L_x_15083:
[----:B------:R-:W-:Y:S05]  /*a840*/  BSYNC B1 ;  /* 0x0000000000017941 */ /* 0x000fea0003800000 */
.L_x_15082:
        /* <DEDUP_REMOVED lines=13> */
.L_x_15091:
        /* <DEDUP_REMOVED lines=33> */
.L_x_15090:
[----:B------:R-:W-:-:S07]  /*ab30*/  IMAD.MOV.U32 R26, RZ, RZ, R29 ;  /* 0x000000ffff1a7224 */ /* 0x000fce00078e001d */
.L_x_15089:
[----:B------:R-:W-:Y:S05]  /*ab40*/  BSYNC B2 ;  /* 0x0000000000027941 */ /* 0x000fea0003800000 */
.L_x_15088:
[----:B------:R-:W-:-:S13]  /*ab50*/  ISETP.GE.U32.AND P0, PT, R25, 0xc, PT ;  /* 0x0000000c1900780c */ /* 0x000fda0003f06070 */
[----:B------:R-:W-:Y:S05]  /*ab60*/  @!P0 BRA `(.L_x_15087) ;  /* 0x0000000400d88947 */ /* 0x000fea0003800000 */
[----:B------:R-:W-:Y:S01]  /*ab70*/  BSSY B2, `(.L_x_15087) ;  /* 0x0000075000027945 */ /* 0x000fe20003800000 */
[----:B------:R-:W-:-:S07]  /*ab80*/  VIADD R21, R21, 0x10 ;  /* 0x0000001015157836 */ /* 0x000fce0000000000 */
.L_x_15092:
        /* <DEDUP_REMOVED lines=116> */
.L_x_15087:
[----:B------:R-:W-:Y:S05]  /*b2d0*/  BSYNC B1 ;  /* 0x0000000000017941 */ /* 0x000fea0003800000 */
.L_x_15086:
        /* <DEDUP_REMOVED lines=20> */
.L_x_15094:
[----:B------:R-:W-:Y:S05]  /*b420*/  BSYNC B1 ;  /* 0x0000000000017941 */ /* 0x000fea0003800000 */
.L_x_15093:
[----:B------:R-:W-:Y:S01]  /*b430*/  IMAD.MOV.U32 R8, RZ, RZ, R22 ;  /* 0x000000ffff087224 */ /* 0x000fe200078e0016 */
[----:B------:R-:W-:Y:S01]  /*b440*/  LOP3.LUT R9, R9, 0x80000000, R7, 0xb8, !PT ;  /* 0x8000000009097812 */ /* 0x000fe200078eb807 */
[----:B------:R-:W-:Y:S06]  /*b450*/  BRA `(.L_x_15080) ;  /* 0x00000000001c7947 */ /* 0x000fec0003800000 */
.L_x_15081:
[----:B------:R-:W-:-:S06]  /*b460*/  DSETP.GTU.AND P0, PT, R22, +INF , PT ;  /* 0x7ff000001600742a */ /* 0x000fcc0003f0c000 */
[----:B------:R-:W-:-:S14]  /*b470*/  DSETP.LE.AND P0, PT, R24, +INF , !P0 ;  /* 0x7ff000001800742a */ /* 0x000fdc0004703000 */
[----:B------:R-:W0:Y:S01]  /*b480*/  @!P0 LDC.64 R8, c[0x0][0x220] ;  /* 0x00008800ff088b82 */ /* 0x000e220000000a00 */
[----:B------:R-:W-:Y:S02]  /*b490*/  @P0 DSETP.NEU.AND P2, PT, R24, +INF , PT ;  /* 0x7ff000001800042a */ /* 0x000fe40003f4d000 */
[----:B0-----:R-:W-:-:S06]  /*b4a0*/  @!P0 DADD R8, R6, R8 ;  /* 0x0000000006088229 */ /* 0x001fcc0000000008 */
[----:B------:R-:W-:Y:S02]  /*b4b0*/  @P0 FSEL R8, R6, RZ, P2 ;  /* 0x000000ff06080208 */ /* 0x000fe40001000000 */
[----:B------:R-:W-:-:S07]  /*b4c0*/  @P0 FSEL R9, R7, -QNAN , P2 ;  /* 0xfff8000007090808 */ /* 0x000fce0001000000 */
.L_x_15080:
[----:B------:R-:W-:Y:S05]  /*b4d0*/  BSYNC B0 ;  /* 0x0000000000007941 */ /* 0x000fea0003800000 */
.L_x_15079:
        /* <DEDUP_REMOVED lines=41> */
.L_x_15101:
        /* <DEDUP_REMOVED lines=12> */
.L_x_15100:
[----:B------:R-:W-:Y:S02]  /*b830*/  IMAD.MOV.U32 R26, RZ, RZ, R28 ;  /* 0x000000ffff1a7224 */ /* 0x000fe400078e001c */
[----:B------:R-:W-:-:S07]  /*b840*/  IMAD.MOV.U32 R28, RZ, RZ, R25 ;  /* 0x000000ffff1c7224 */ /* 0x000fce00078e0019 */
.L_x_15099:
[----:B------:R-:W-:Y:S05]  /*b850*/  BSYNC B1 ;  /* 0x0000000000017941 */ /* 0x000fea0003800000 */
.L_x_15098:
        /* <DEDUP_REMOVED lines=13> */
.L_x_15107:
        /* <DEDUP_REMOVED lines=33> */
.L_x_15106:
[----:B------:R-:W-:-:S07]  /*bb40*/  IMAD.MOV.U32 R26, RZ, RZ, R29 ;  /* 0x000000ffff1a7224 */ /* 0x000fce00078e001d */
.L_x_15105:
[----:B------:R-:W-:Y:S05]  /*bb50*/  BSYNC B2 ;  /* 0x0000000000027941 */ /* 0x000fea0003800000 */
.L_x_15104:
[----:B------:R-:W-:-:S13]  /*bb60*/  ISETP.GE.U32.AND P0, PT, R25, 0xc, PT ;  /* 0x0000000c1900780c */ /* 0x000fda0003f06070 */
[----:B------:R-:W-:Y:S05]  /*bb70*/  @!P0 BRA `(.L_x_15103) ;  /* 0x0000000400d88947 */ /* 0x000fea0003800000 */
[----:B------:R-:W-:Y:S01]  /*bb80*/  BSSY B2, `(.L_x_15103) ;  /* 0x0000075000027945 */ /* 0x000fe20003800000 */
[----:B------:R-:W-:-:S07]  /*bb90*/  VIADD R21, R21, 0x10 ;  /* 0x0000001015157836 */ /* 0x000fce0000000000 */
.L_x_15108:
        /* <DEDUP_REMOVED lines=116> */
.L_x_15103:
[----:B------:R-:W-:Y:S05]  /*c2e0*/  BSYNC B1 ;  /* 0x0000000000017941 */ /* 0x000fea0003800000 */
.L_x_15102:
        /* <DEDUP_REMOVED lines=20> */
.L_x_15110:
[----:B------:R-:W-:Y:S05]  /*c430*/  BSYNC B1 ;  /* 0x0000000000017941 */ /* 0x000fea0003800000 */
.L_x_15109:
[----:B------:R-:W-:Y:S01]  /*c440*/  IMAD.MOV.U32 R6, RZ, RZ, R22 ;  /* 0x000000ffff067224 */ /* 0x000fe200078e0016 */
[----:B------:R-:W-:Y:S01]  /*c450*/  LOP3.LUT R7, R7, 0x80000000, R5, 0xb8, !PT ;  /* 0x8000000007077812 */ /* 0x000fe200078eb805 */
[----:B------:R-:W-:Y:S06]  /*c460*/  BRA `(.L_x_15096) ;  /* 0x00000000001c7947 */ /* 0x000fec0003800000 */
.L_x_15097:
[----:B------:R-:W-:-:S06]  /*c470*/  DSETP.GTU.AND P0, PT, R22, +INF , PT ;  /* 0x7ff000001600742a */ /* 0x000fcc0003f0c000 */
[----:B------:R-:W-:-:S14]  /*c480*/  DSETP.LE.AND P0, PT, R24, +INF , !P0 ;  /* 0x7ff000001800742a */ /* 0x000fdc0004703000 */
[----:B------:R-:W0:Y:S01]  /*c490*/  @!P0 LDC.64 R6, c[0x0][0x220] ;  /* 0x00008800ff068b82 */ /* 0x000e220000000a00 */
[----:B------:R-:W-:Y:S02]  /*c4a0*/  @P0 DSETP.NEU.AND P2, PT, R24, +INF , PT ;  /* 0x7ff000001800042a */ /* 0x000fe40003f4d000 */
[----:B0-----:R-:W-:-:S06]  /*c4b0*/  @!P0 DADD R6, R4, R6 ;  /* 0x0000000004068229 */ /* 0x001fcc0000000006 */
[----:B------:R-:W-:Y:S02]  /*c4c0*/  @P0 FSEL R6, R4, RZ, P2 ;  /* 0x000000ff04060208 */ /* 0x000fe40001000000 */
[----:B------:R-:W-:-:S07]  /*c4d0*/  @P0 FSEL R7, R5, -QNAN , P2 ;  /* 0xfff8000005070808 */ /* 0x000fce0001000000 */
.L_x_15096:
[----:B------:R-:W-:Y:S05]  /*c4e0*/  BSYNC B0 ;  /* 0x0000000000007941 */ /* 0x000fea0003800000 */
.L_x_15095:
        /* <DEDUP_REMOVED lines=41> */
.L_x_15117:
        /* <DEDUP_REMOVED lines=12> */
.L_x_15116:
[----:B------:R-:W-:Y:S02]  /*c840*/  IMAD.MOV.U32 R26, RZ, RZ, R28 ;  /* 0x000000ffff1a7224 */ /* 0x000fe400078e001c */
[----:B------:R-:W-:-:S07]  /*c850*/  IMAD.MOV.U32 R28, RZ, RZ, R25 ;  /* 0x000000ffff1c7224 */ /* 0x000fce00078e0019 */
.L_x_15115:
[----:B------:R-:W-:Y:S05]  /*c860*/  BSYNC B1 ;  /* 0x0000000000017941 */ /* 0x000fea0003800000 */
.L_x_15114:
        /* <DEDUP_REMOVED lines=13> */
.L_x_15123:
        /* <DEDUP_REMOVED lines=33> */
.L_x_15122:
[----:B------:R-:W-:-:S07]  /*cb50*/  IMAD.MOV.U32 R26, RZ, RZ, R29 ;  /* 0x000000ffff1a7224 */ /* 0x000fce00078e001d */
.L_x_15121:
[----:B------:R-:W-:Y:S05]  /*cb60*/  BSYNC B2 ;  /* 0x0000000000027941 */ /* 0x000fea0003800000 */
.L_x_15120:
[----:B------:R-:W-:-:S13]  /*cb70*/  ISETP.GE.U32.AND P0, PT, R25, 0xc, PT ;  /* 0x0000000c1900780c */ /* 0x000fda0003f06070 */
[----:B------:R-:W-:Y:S05]  /*cb80*/  @!P0 BRA `(.L_x_15119) ;  /* 0x0000000400d88947 */ /* 0x000fea0003800000 */
[----:B------:R-:W-:Y:S01]  /*cb90*/  BSSY B2, `(.L_x_15119) ;  /* 0x0000075000027945 */ /* 0x000fe20003800000 */
[----:B------:R-:W-:-:S07]  /*cba0*/  VIADD R21, R21, 0x10 ;  /* 0x0000001015157836 */ /* 0x000fce0000000000 */
.L_x_15124:
        /* <DEDUP_REMOVED lines=116> */
.L_x_15119:
[----:B------:R-:W-:Y:S05]  /*d2f0*/  BSYNC B1 ;  /* 0x0000000000017941 */ /* 0x000fea0003800000 */
.L_x_15118:
        /* <DEDUP_REMOVED lines=20> */
.L_x_15126:
[----:B------:R-:W-:Y:S05]  /*d440*/  BSYNC B1 ;  /* 0x0000000000017941 */ /* 0x000fea0003800000 */
.L_x_15125:
[----:B------:R-:W-:Y:S01]  /*d450*/  IMAD.MOV.U32 R4, RZ, RZ, R22 ;  /* 0x000000ffff047224 */ /* 0x000fe200078e0016 */
[----:B------:R-:W-:Y:S01]  /*d460*/  LOP3.LUT R5, R5, 0x80000000, R3, 0xb8, !PT ;  /* 0x8000000005057812 */ /* 0x000fe200078eb803 */
[----:B------:R-:W-:Y:S06]  /*d470*/  BRA `(.L_x_15112) ;  /* 0x00000000001c7947 */ /* 0x000fec0003800000 */
.L_x_15113:
[----:B------:R-:W-:-:S06]  /*d480*/  DSETP.GTU.AND P0, PT, R22, +INF , PT ;  /* 0x7ff000001600742a */ /* 0x000fcc0003f0c000 */
[----:B------:R-:W-:-:S14]  /*d490*/  DSETP.LE.AND P0, PT, R24, +INF , !P0 ;  /* 0x7ff000001800742a */ /* 0x000fdc0004703000 */
[----:B------:R-:W0:Y:S01]  /*d4a0*/  @!P0 LDC.64 R4, c[0x0][0x220] ;  /* 0x00008800ff048b82 */ /* 0x000e220000000a00 */
[----:B------:R-:W-:Y:S02]  /*d4b0*/  @P0 DSETP.NEU.AND P2, PT, R24, +INF , PT ;  /* 0x7ff000001800042a */ /* 0x000fe40003f4d000 */
[----:B0-----:R-:W-:-:S06]  /*d4c0*/  @!P0 DADD R4, R2, R4 ;  /* 0x0000000002048229 */ /* 0x001fcc0000000004 */
[----:B------:R-:W-:Y:S02]  /*d4d0*/  @P0 FSEL R4, R2, RZ, P2 ;  /* 0x000000ff02040208 */ /* 0x000fe40001000000 */
[----:B------:R-:W-:-:S07]  /*d4e0*/  @P0 FSEL R5, R3, -QNAN , P2 ;  /* 0xfff8000003050808 */ /* 0x000fce0001000000 */
.L_x_15112:
[----:B------:R-:W-:Y:S05]  /*d4f0*/  BSYNC B0 ;  /* 0x0000000000007941 */ /* 0x000fea0003800000 */
.L_x_15111:
        /* <DEDUP_REMOVED lines=41> */
.L_x_15133:
        /* <DEDUP_REMOVED lines=12> */
.L_x_15132:
[----:B------:R-:W-:Y:S02]  /*d850*/  IMAD.MOV.U32 R26, RZ, RZ, R28 ;  /* 0x000000ffff1a7224 */ /* 0x000fe400078e001c */
[----:B------:R-:W-:-:S07]  /*d860*/  IMAD.MOV.U32 R28, RZ, RZ, R25 ;  /* 0x000000ffff1c7224 */ /* 0x000fce00078e0019 */
.L_x_15131:
[----:B------:R-:W-:Y:S05]  /*d870*/  BSYNC B1 ;  /* 0x0000000000017941 */ /* 0x000fea0003800000 */
.L_x_15130:
        /* <DEDUP_REMOVED lines=13> */
.L_x_15139:
        /* <DEDUP_REMOVED lines=33> */
.L_x_15138:
[----:B------:R-:W-:-:S07]  /*db60*/  IMAD.MOV.U32 R26, RZ, RZ, R29 ;  /* 0x000000ffff1a7224 */ /* 0x000fce00078e001d */
.L_x_15137:
[----:B------:R-:W-:Y:S05]  /*db70*/  BSYNC B2 ;  /* 0x0000000000027941 */ /* 0x000fea0003800000 */
.L_x_15136:
[----:B------:R-:W-:-:S13]  /*db80*/  ISETP.GE.U32.AND P0, PT, R25, 0xc, PT ;  /* 0x0000000c1900780c */ /* 0x000fda0003f06070 */
[----:B------:R-:W-:Y:S05]  /*db90*/  @!P0 BRA `(.L_x_15135) ;  /* 0x0000000400d88947 */ /* 0x000fea0003800000 */
[----:B------:R-:W-:Y:S01]  /*dba0*/  BSSY B2, `(.L_x_15135) ;  /* 0x0000075000027945 */ /* 0x000fe20003800000 */
[----:B------:R-:W-:-:S07]  /*dbb0*/  VIADD R21, R21, 0x10 ;  /* 0x0000001015157836 */ /* 0x000fce0000000000 */
.L_x_15140:
        /* <DEDUP_REMOVED lines=116> */
.L_x_15135:
[----:B------:R-:W-:Y:S05]  /*e300*/  BSYNC B1 ;  /* 0x0000000000017941 */ /* 0x000fea0003800000 */
.L_x_15134:
        /* <DEDUP_REMOVED lines=20> */
.L_x_15142:
[----:B------:R-:W-:Y:S05]  /*e450*/  BSYNC B1 ;  /* 0x0000000000017941 */ /* 0x000fea0003800000 */
.L_x_15141:
[----:B------:R-:W-:Y:S01]  /*e460*/  IMAD.MOV.U32 R2, RZ, RZ, R22 ;  /* 0x000000ffff027224 */ /* 0x000fe200078e0016 */
[----:B------:R-:W-:Y:S01]  /*e470*/  LOP3.LUT R3, R3, 0x80000000, R17, 0xb8, !PT ;  /* 0x8000000003037812 */ /* 0x000fe200078eb811 */
[----:B------:R-:W-:Y:S06]  /*e480*/  BRA `(.L_x_15128) ;  /* 0x00000000001c7947 */ /* 0x000fec0003800000 */
.L_x_15129:
[----:B------:R-:W-:-:S06]  /*e490*/  DSETP.GTU.AND P0, PT, R22, +INF , PT ;  /* 0x7ff000001600742a */ /* 0x000fcc0003f0c000 */
[----:B------:R-:W-:-:S14]  /*e4a0*/  DSETP.LE.AND P0, PT, R24, +INF , !P0 ;  /* 0x7ff000001800742a */ /* 0x000fdc0004703000 */
[----:B------:R-:W0:Y:S01]  /*e4b0*/  @!P0 LDC.64 R2, c[0x0][0x220] ;  /* 0x00008800ff028b82 */ /* 0x000e220000000a00 */
[----:B------:R-:W-:Y:S02]  /*e4c0*/  @P0 DSETP.NEU.AND P2, PT, R24, +INF , PT ;  /* 0x7ff000001800042a */ /* 0x000fe40003f4d000 */
[----:B0-----:R-:W-:-:S06]  /*e4d0*/  @!P0 DADD R2, R16, R2 ;  /* 0x0000000010028229 */ /* 0x001fcc0000000002 */
[----:B------:R-:W-:Y:S02]  /*e4e0*/  @P0 FSEL R2, R16, RZ, P2 ;  /* 0x000000ff10020208 */ /* 0x000fe40001000000 */
[----:B------:R-:W-:-:S07]  /*e4f0*/  @P0 FSEL R3, R17, -QNAN , P2 ;  /* 0xfff8000011030808 */ /* 0x000fce0001000000 */
.L_x_15128:
[----:B------:R-:W-:Y:S05]  /*e500*/  BSYNC B0 ;  /* 0x0000000000007941 */ /* 0x000fea0003800000 */
.L_x_15127:
        /* <DEDUP_REMOVED lines=41> */
.L_x_15149:
        /* <DEDUP_REMOVED lines=12> */
.L_x_15148:
[----:B------:R-:W-:Y:S02]  /*e860*/  IMAD.MOV.U32 R26, RZ, RZ, R28 ;  /* 0x000000ffff1a7224 */ /* 0x000fe400078e001c */
[----:B------:R-:W-:-:S07]  /*e870*/  IMAD.MOV.U32 R28, RZ, RZ, R25 ;  /* 0x000000ffff1c7224 */ /* 0x000fce00078e0019 */
.L_x_15147:
[----:B------:R-:W-:Y:S05]  /*e880*/  BSYNC B1 ;  /* 0x0000000000017941 */ /* 0x000fea0003800000 */
.L_x_15146:
        /* <DEDUP_REMOVED lines=13> */
.L_x_15155:
        /* <DEDUP_REMOVED lines=33> */
.L_x_15154:
[----:B------:R-:W-:-:S07]  /*eb70*/  IMAD.MOV.U32 R26, RZ, RZ, R29 ;  /* 0x000000ffff1a7224 */ /* 0x000fce00078e001d */
.L_x_15153:
[----:B------:R-:W-:Y:S05]  /*eb80*/  BSYNC B2 ;  /* 0x0000000000027941 */ /* 0x000fea0003800000 */
.L_x_15152:
[----:B------:R-:W-:-:S13]  /*eb90*/  ISETP.GE.U32.AND P0, PT, R25, 0xc, PT ;  /* 0x0000000c1900780c */ /* 0x000fda0003f06070 */
[----:B------:R-:W-:Y:S05]  /*eba0*/  @!P0 BRA `(.L_x_15151) ;  /* 0x0000000400d88947 */ /* 0x000fea0003800000 */
[----:B------:R-:W-:Y:S01]  /*ebb0*/  BSSY B2, `(.L_x_15151) ;  /* 0x0000075000027945 */ /* 0x000fe20003800000 */
[----:B------:R-:W-:-:S07]  /*ebc0*/  VIADD R21, R21, 0x10 ;  /* 0x0000001015157836 */ /* 0x000fce0000000000 */
.L_x_15156:
        /* <DEDUP_REMOVED lines=116> */
.L_x_15151:
[----:B------:R-:W-:Y:S05]  /*f310*/  BSYNC B1 ;  /* 0x0000000000017941 */ /* 0x000fea0003800000 */
.L_x_15150:
        /* <DEDUP_REMOVED lines=20> */
.L_x_15158:
[----:B------:R-:W-:Y:S05]  /*f460*/  BSYNC B1 ;  /* 0x0000000000017941 */ /* 0x000fea0003800000 */
.L_x_15157:
[----:B------:R-:W-:Y:S01]  /*f470*/  IMAD.MOV.U32 R16, RZ, RZ, R22 ;  /* 0x000000ffff107224 */ /* 0x000fe200078e0016 */
[----:B------:R-:W-:Y:S01]  /*f480*/  LOP3.LUT R17, R17, 0x80000000, R15, 0xb8, !PT ;  /* 0x8000000011117812 */ /* 0x000fe200078eb80f */
[----:B------:R-:W-:Y:S06]  /*f490*/  BRA `(.L_x_15144) ;  /* 0x00000000001c7947 */ /* 0x000fec0003800000 */
.L_x_15145:
[----:B------:R-:W-:-:S06]  /*f4a0*/  DSETP.GTU.AND P0, PT, R22, +INF , PT ;  /* 0x7ff000001600742a */ /* 0x000fcc0003f0c000 */
[----:B------:R-:W-:-:S14]  /*f4b0*/  DSETP.LE.AND P0, PT, R24, +INF , !P0 ;  /* 0x7ff000001800742a */ /* 0x000fdc0004703000 */
[----:B------:R-:W0:Y:S01]  /*f4c0*/  @!P0 LDC.64 R16, c[0x0][0x220] ;  /* 0x00008800ff108b82 */ /* 0x000e220000000a00 */
[----:B------:R-:W-:Y:S02]  /*f4d0*/  @P0 DSETP.NEU.AND P2, PT, R24, +INF , PT ;  /* 0x7ff000001800042a */ /* 0x000fe40003f4d000 */
[----:B0-----:R-:W-:-:S06]  /*f4e0*/  @!P0 DADD R16, R14, R16 ;  /* 0x000000000e108229 */ /* 0x001fcc0000000010 */
[----:B------:R-:W-:Y:S02]  /*f4f0*/  @P0 FSEL R16, R14, RZ, P2 ;  /* 0x000000ff0e100208 */ /* 0x000fe40001000000 */
[----:B------:R-:W-:-:S07]  /*f500*/  @P0 FSEL R17, R15, -QNAN , P2 ;  /* 0xfff800000f110808 */ /* 0x000fce0001000000 */
.L_x_15144:
[----:B------:R-:W-:Y:S05]  /*f510*/  BSYNC B0 ;  /* 0x0000000000007941 */ /* 0x000fea0003800000 */
.L_x_15143:
        /* <DEDUP_REMOVED lines=42> */
.L_x_15165:
        /* <DEDUP_REMOVED lines=12> */
.L_x_15164:
[----:B------:R-:W-:Y:S02]  /*f880*/  IMAD.MOV.U32 R26, RZ, RZ, R29 ;  /* 0x000000ffff1a7224 */ /* 0x000fe400078e001d */
[----:B------:R-:W-:-:S07]  /*f890*/  IMAD.MOV.U32 R29, RZ, RZ, R27 ;  /* 0x000000ffff1d7224 */ /* 0x000fce00078e001b */
.L_x_15163:
[----:B------:R-:W-:Y:S05]  /*f8a0*/  BSYNC B1 ;  /* 0x0000000000017941 */ /* 0x000fea0003800000 */
.L_x_15162:
        /* <DEDUP_REMOVED lines=13> */
.L_x_15171:
        /* <DEDUP_REMOVED lines=33> */
.L_x_15170:
[----:B------:R-:W-:Y:S02]  /*fb90*/  IMAD.MOV.U32 R26, RZ, RZ, R29 ;  /* 0x000000ffff1a7224 */ /* 0x000fe400078e001d */
[----:B------:R-:W-:-:S07]  /*fba0*/  IMAD.MOV.U32 R29, RZ, RZ, R28 ;  /* 0x000000ffff1d7224 */ /* 0x000fce00078e001c */
.L_x_15169:
[----:B------:R-:W-:Y:S05]  /*fbb0*/  BSYNC B2 ;  /* 0x0000000000027941 */ /* 0x000fea0003800000 */
.L_x_15168:
[----:B------:R-:W-:-:S13]  /*fbc0*/  ISETP.GE.U32.AND P0, PT, R27, 0xc, PT ;  /* 0x0000000c1b00780c */ /* 0x000fda0003f06070 */
[----:B------:R-:W-:Y:S05]  /*fbd0*/  @!P0 BRA `(.L_x_15167) ;  /* 0x0000000400d88947 */ /* 0x000fea0003800000 */
[----:B------:R-:W-:Y:S01]  /*fbe0*/  BSSY B2, `(.L_x_15167) ;  /* 0x0000075000027945 */ /* 0x000fe20003800000 */
[----:B------:R-:W-:-:S07]  /*fbf0*/  VIADD R22, R22, 0x10 ;  /* 0x0000001016167836 */ /* 0x000fce0000000000 */
.L_x_15172:
        /* <DEDUP_REMOVED lines=116> */
.L_x_15167:
[----:B------:R-:W-:Y:S05]  /*10340*/  BSYNC B1 ;  /* 0x0000000000017941 */ /* 0x000fea0003800000 */
.L_x_15166:
        /* <DEDUP_REMOVED lines=20> */
.L_x_15174:
[----:B------:R-:W-:Y:S05]  /*10490*/  BSYNC B1 ;  /* 0x0000000000017941 */ /* 0x000fea0003800000 */
.L_x_15173:
[----:B------:R-:W-:-:S05]  /*104a0*/  IMAD.MOV.U32 R25, RZ, RZ, R21 ;  /* 0x000000ffff197224 */ /* 0x000fca00078e0015 */
[----:B------:R-:W-:Y:S01]  /*104b0*/  LOP3.LUT R25, R25, 0x80000000, R13, 0xb8, !PT ;  /* 0x8000000019197812 */ /* 0x000fe200078eb80d */
[----:B------:R-:W-:Y:S06]  /*104c0*/  BRA `(.L_x_15160) ;  /* 0x00000000001c7947 */ /* 0x000fec0003800000 */
.L_x_15161:
[----:B------:R-:W-:-:S06]  /*104d0*/  DSETP.GTU.AND P0, PT, R14, +INF , PT ;  /* 0x7ff000000e00742a */ /* 0x000fcc0003f0c000 */
[----:B------:R-:W-:-:S14]  /*104e0*/  DSETP.LE.AND P0, PT, R22, +INF , !P0 ;  /* 0x7ff000001600742a */ /* 0x000fdc0004703000 */
[----:B------:R-:W0:Y:S01]  /*104f0*/  @!P0 LDC.64 R24, c[0x0][0x220] ;  /* 0x00008800ff188b82 */ /* 0x000e220000000a00 */
[----:B------:R-:W-:Y:S02]  /*10500*/  @P0 DSETP.NEU.AND P2, PT, R22, +INF , PT ;  /* 0x7ff000001600042a */ /* 0x000fe40003f4d000 */
[----:B0-----:R-:W-:-:S06]  /*10510*/  @!P0 DADD R24, R12, R24 ;  /* 0x000000000c188229 */ /* 0x001fcc0000000018 */
[----:B------:R-:W-:Y:S02]  /*10520*/  @P0 FSEL R24, R12, RZ, P2 ;  /* 0x000000ff0c180208 */ /* 0x000fe40001000000 */
[----:B------:R-:W-:-:S07]  /*10530*/  @P0 FSEL R25, R13, -QNAN , P2 ;  /* 0xfff800000d190808 */ /* 0x000fce0001000000 */
.L_x_15160:
[----:B------:R-:W-:Y:S05]  /*10540*/  BSYNC B0 ;  /* 0x0000000000007941 */ /* 0x000fea0003800000 */
.L_x_15159:
        /* <DEDUP_REMOVED lines=21> */
.L_x_15177:
[----:B------:R-:W-:-:S13]  /*106a0*/  ISETP.GE.AND P0, PT, R0, UR4, PT ;  /* 0x0000000400007c0c */ /* 0x000fda000bf06270 */
[----:B------:R-:W-:Y:S05]  /*106b0*/  @P0 BRA `(.L_x_15179) ;  /* 0x0000000000300947 */ /* 0x000fea0003800000 */
[----:B-1----:R-:W1:Y:S01]  /*106c0*/  LDC.64 R8, c[0x0][0x228] ;  /* 0x00008a00ff087b82 */ /* 0x002e620000000a00 */
[C---:B0-----:R-:W-:Y:S02]  /*106d0*/  VIADD R11, R0.reuse, UR6 ;  /* 0x00000006000b7c36 */ /* 0x041fe40008000000 */
[----:B------:R-:W-:Y:S02]  /*106e0*/  VIADD R0, R0, 0x80 ;  /* 0x0000008000007836 */ /* 0x000fe40000000000 */
[----:B-1----:R-:W-:-:S05]  /*106f0*/  IMAD.WIDE.U32 R8, R11, 0x8, R8 ;  /* 0x000000080b087825 */ /* 0x002fca00078e0008 */
[----:B------:R1:W-:Y:S02]  /*10700*/  STG.E.64 desc[UR8][R8.64], R6 ;  /* 0x0000000608007986 */ /* 0x0003e4000c101b08 */
.L_x_15178:
[----:B------:R-:W-:-:S13]  /*10710*/  ISETP.GE.AND P0, PT, R0, UR4, PT ;  /* 0x0000000400007c0c */ /* 0x000fda000bf06270 */
[----:B------:R-:W-:Y:S05]  /*10720*/  @P0 BRA `(.L_x_15180) ;  /* 0x0000000000340947 */ /* 0x000fea0003800000 */
[----:B-1----:R-:W1:Y:S01]  /*10730*/  LDC.64 R6, c[0x0][0x228] ;  /* 0x00008a00ff067b82 */ /* 0x002e620000000a00 */
[C---:B------:R-:W-:Y:S02]  /*10740*/  VIADD R9, R0.reuse, UR6 ;  /* 0x0000000600097c36 */ /* 0x040fe40008000000 */
[----:B------:R-:W-:Y:S02]  /*10750*/  VIADD R0, R0, 0x80 ;  /* 0x0000008000007836 */ /* 0x000fe40000000000 */
[----:B-1----:R-:W-:-:S05]  /*10760*/  IMAD.WIDE.U32 R6, R9, 0x8, R6 ;  /* 0x0000000809067825 */ /* 0x002fca00078e0006 */
[----:B------:R2:W-:Y:S02]  /*10770*/  STG.E.64 desc[UR8][R6.64], R4 ;  /* 0x0000000406007986 */ /* 0x0005e4000c101b08 */
.L_x_15179:
        /* <DEDUP_REMOVED lines=8> */
.L_x_15180:
[----:B------:R-:W-:Y:S05]  /*10800*/  BSYNC B1 ;  /* 0x0000000000017941 */ /* 0x000fea0003800000 */
.L_x_15176:
[----:B------:R-:W-:-:S13]  /*10810*/  ISETP.GE.AND P0, PT, R0, UR4, PT ;  /* 0x0000000400007c0c */ /* 0x000fda000bf06270 */
[----:B--2---:R-:W2:Y:S01]  /*10820*/  @!P0 LDC.64 R2, c[0x0][0x228] ;  /* 0x00008a00ff028b82 */ /* 0x004ea20000000a00 */
[C---:B------:R-:W-:Y:S02]  /*10830*/  @!P0 VIADD R5, R0.reuse, UR6 ;  /* 0x0000000600058c36 */ /* 0x040fe40008000000 */
[----:B------:R-:W-:Y:S02]  /*10840*/  @!P0 VIADD R0, R0, 0x80 ;  /* 0x0000008000008836 */ /* 0x000fe40000000000 */
[----:B--2---:R-:W-:-:S05]  /*10850*/  @!P0 IMAD.WIDE.U32 R2, R5, 0x8, R2 ;  /* 0x0000000805028825 */ /* 0x004fca00078e0002 */
[----:B------:R3:W-:Y:S02]  /*10860*/  @!P0 STG.E.64 desc[UR8][R2.64], R16 ;  /* 0x0000001002008986 */ /* 0x0007e4000c101b08 */
.L_x_15181:
[----:B------:R-:W-:Y:S05]  /*10870*/  BSYNC B0 ;  /* 0x0000000000007941 */ /* 0x000fea0003800000 */
.L_x_15175:
        /* <DEDUP_REMOVED lines=8> */
.L_x_15182:
        /* <DEDUP_REMOVED lines=16> */
.L_x_57373:


//--------------------- .text._ZN2at6native18elementwise_kernelILi128ELi4EZNS0_15gpu_kernel_implINS0_13AUnaryFunctorIdddZZZNS0_16fmod_kernel_cudaERNS_18TensorIteratorBaseEENKUlvE0_clEvENKUlvE_clEvEUlddE_EEEEvS5_RKT_EUliE_EEviT1_ --------------------------
	.section	.text._ZN2at6native18elementwise_kernelILi128ELi4EZNS0_15gpu_kernel_implINS0_13AUnaryFunctorIdddZZZNS0_16fmod_kernel_cudaERNS_18TensorIteratorBaseEENKUlvE0_clEvENKUlvE_clEvEUlddE_EEEEvS5_RKT_EUliE_EEviT1_,"ax",@progbits
	.align	128
        .global         _ZN2at6native18elementwise_kernelILi128ELi4EZNS0_15gpu_kernel_implINS0_13AUnaryFunctorIdddZZZNS0_16fmod_kernel_cudaERNS_18TensorIteratorBaseEENKUlvE0_clEvENKUlvE_clEvEUlddE_EEEEvS5_RKT_EUliE_EEviT1_
        .type           _ZN2at6native18elementwise_kernelILi128ELi4EZNS0_15gpu_kernel_implINS0_13AUnaryFunctorIdddZZZNS0_16fmod_kernel_cudaERNS_18TensorIteratorBaseEENKUlvE0_clEvENKUlvE_clEvEUlddE_EEEEvS5_RKT_EUliE_EEviT1_,@function
        .size           _ZN2at6native18elementwise_kernelILi128ELi4EZNS0_15gpu_kernel_implINS0_13AUnaryFunctorIdddZZZNS0_16fmod_kernel_cudaERNS_18TensorIteratorBaseEENKUlvE0_clEvENKUlvE_clEvEUlddE_EEEEvS5_RKT_EUliE_EEviT1_,(.L_x_57374 - _ZN2at6native18elementwise_kernelILi128ELi4EZNS0_15gpu_kernel_implINS0_13AUnaryFunctorIdddZZZNS0_16fmod_kernel_cudaERNS_18TensorIteratorBaseEENKUlvE0_clEvENKUlvE_clEvEUlddE_EEEEvS5_RKT_EUliE_EEviT1_)
        .other          _ZN2at6native18elementwise_kernelILi128ELi4EZNS0_15gpu_kernel_implINS0_13AUnaryFunctorIdddZZZNS0_16fmod_kernel_cudaERNS_18TensorIteratorBaseEENKUlvE0_clEvENKUlvE_clEvEUlddE_EEEEvS5_RKT_EUliE_EEviT1_,@"STO_CUDA_ENTRY STV_DEFAULT"
_ZN2at6native18elementwise_kernelILi128ELi4EZNS0_15gpu_kernel_implINS0_13AUnaryFunctorIdddZZZNS0_16fmod_kernel_cudaERNS_18TensorIteratorBaseEENKUlvE0_clEvENKUlvE_clEvEUlddE_EEEEvS5_RKT_EUliE_EEviT1_:
.text._ZN2at6native18elementwise_kernelILi128ELi4EZNS0_15gpu_kernel_implINS0_13AUnaryFunctorIdddZZZNS0_16fmod_kernel_cudaERNS_18TensorIteratorBaseEENKUlvE0_clEvENKUlvE_clEvEUlddE_EEEEvS5_RKT_EUliE_EEviT1_:
        /* <DEDUP_REMOVED lines=312> */
.L_x_15185:
        /* <DEDUP_REMOVED lines=21> */
.L_x_15189:
[----:B------:R-:W2:Y:S02]  /*14d0*/  LDG.E.U8 R2, desc[UR36][R2.64] ;  /* 0x0000002402027981 */ /* 0x000ea4000c1e1100 */
[----:B--2---:R0:W1:Y:S01]  /*14e0*/  I2F.F64.U16 R8, R2 ;  /* 0x0000000200087312 */ /* 0x0040620000101800 */
[----:B------:R-:W-:Y:S05]  /*14f0*/  BRA `(.L_x_15191) ;  /* 0x0000000c00707947 */ /* 0x000fea0003800000 */
.L_x_15188:
        /* <DEDUP_REMOVED lines=9> */
.L_x_15193:
[----:B------:R-:W2:Y:S02]  /*1590*/  LDG.E R2, desc[UR36][R2.64] ;  /* 0x0000002402027981 */ /* 0x000ea4000c1e1900 */
[----:B--2---:R0:W1:Y:S01]  /*15a0*/  I2F.F64 R8, R2 ;  /* 0x0000000200087312 */ /* 0x0040620000201c00 */
[----:B------:R-:W-:Y:S05]  /*15b0*/  BRA `(.L_x_15191) ;  /* 0x0000000c00407947 */ /* 0x000fea0003800000 */
.L_x_15192:
[----:B------:R-:W2:Y:S02]  /*15c0*/  LDG.E.U16 R2, desc[UR36][R2.64] ;  /* 0x0000002402027981 */ /* 0x000ea4000c1e1500 */
[----:B--2---:R0:W1:Y:S01]  /*15d0*/  I2F.F64.S16 R8, R2 ;  /* 0x0000000200087312 */ /* 0x0040620000101c00 */
[----:B------:R-:W-:Y:S05]  /*15e0*/  BRA `(.L_x_15191) ;  /* 0x0000000c00347947 */ /* 0x000fea0003800000 */
.L_x_15187:
        /* <DEDUP_REMOVED lines=10> */
.L_x_15195:
[----:B------:R-:W2:Y:S02]  /*1690*/  LDG.E.U16 R0, desc[UR36][R2.64] ;  /* 0x0000002402007981 */ /* 0x000ea4000c1e1500 */
[----:B--2---:R-:W-:-:S05]  /*16a0*/  HADD2.F32 R0, -RZ, R0.H0_H0 ;  /* 0x20000000ff007230 */ /* 0x004fca0000004100 */
[----:B------:R-:W-:-:S04]  /*16b0*/  FMUL.FTZ R0, R0, 1 ;  /* 0x3f80000000007820 */ /* 0x000fc80000410000 */
[----:B------:R0:W1:Y:S01]  /*16c0*/  F2F.F64.F32 R8, R0 ;  /* 0x0000000000087310 */ /* 0x0000620000201800 */
[----:B------:R-:W-:Y:S05]  /*16d0*/  BRA `(.L_x_15191) ;  /* 0x0000000800f87947 */ /* 0x000fea0003800000 */
.L_x_15194:
        /* <DEDUP_REMOVED lines=10> */
.L_x_15197:
[----:B------:R-:W2:Y:S02]  /*1780*/  LDG.E.U16 R2, desc[UR36][R2.64] ;  /* 0x0000002402027981 */ /* 0x000ea4000c1e1500 */
[----:B--2---:R-:W-:-:S05]  /*1790*/  HADD2.F32 R0, -RZ, R2.H0_H0 ;  /* 0x20000002ff007230 */ /* 0x004fca0000004100 */
[----:B------:R-:W-:-:S04]  /*17a0*/  FMUL.FTZ R0, R0, 1 ;  /* 0x3f80000000007820 */ /* 0x000fc80000410000 */
[----:B------:R0:W1:Y:S01]  /*17b0*/  F2F.F64.F32 R8, R0 ;  /* 0x0000000000087310 */ /* 0x0000620000201800 */
[----:B------:R-:W-:Y:S05]  /*17c0*/  BRA `(.L_x_15191) ;  /* 0x0000000800bc7947 */ /* 0x000fea0003800000 */
.L_x_15196:
[----:B------:R0:W5:Y:S01]  /*17d0*/  LDG.E.64 R8, desc[UR36][R2.64] ;  /* 0x0000002402087981 */ /* 0x000162000c1e1b00 */
[----:B------:R-:W-:Y:S05]  /*17e0*/  BRA `(.L_x_15191) ;  /* 0x0000000800b47947 */ /* 0x000fea0003800000 */
.L_x_15186:
        /* <DEDUP_REMOVED lines=13> */
.L_x_15200:
[----:B------:R0:W5:Y:S01]  /*18c0*/  LDG.E.64 R8, desc[UR36][R2.64] ;  /* 0x0000002402087981 */ /* 0x000162000c1e1b00 */
[----:B------:R-:W-:Y:S05]  /*18d0*/  BRA `(.L_x_15191) ;  /* 0x0000000800787947 */ /* 0x000fea0003800000 */
.L_x_15199:
        /* <DEDUP_REMOVED lines=28> */
.L_x_15202:
        /* <DEDUP_REMOVED lines=15> */
.L_x_15201:
[----:B------:R-:W2:Y:S02]  /*1b90*/  LDG.E.U16 R0, desc[UR36][R2.64] ;  /* 0x0000002402007981 */ /* 0x000ea4000c1e1500 */
[----:B--2---:R-:W-:-:S04]  /*1ba0*/  IMAD.U32 R0, R0, 0x10000, RZ ;  /* 0x0001000000007824 */ /* 0x004fc800078e00ff */
[----:B------:R-:W-:-:S04]  /*1bb0*/  FMUL.FTZ R0, R0, 1 ;  /* 0x3f80000000007820 */ /* 0x000fc80000410000 */
[----:B------:R0:W1:Y:S01]  /*1bc0*/  F2F.F64.F32 R8, R0 ;  /* 0x0000000000087310 */ /* 0x0000620000201800 */
[----:B------:R-:W-:Y:S05]  /*1bd0*/  BRA `(.L_x_15191) ;  /* 0x0000000400b87947 */ /* 0x000fea0003800000 */
.L_x_15198:
        /* <DEDUP_REMOVED lines=11> */
.L_x_15205:
        /* <DEDUP_REMOVED lines=21> */
.L_x_15209:
[----:B------:R-:W-:Y:S05]  /*1de0*/  BSYNC B1 ;  /* 0x0000000000017941 */ /* 0x000fea0003800000 */
.L_x_15208:
[----:B------:R-:W-:Y:S01]  /*1df0*/  LEA R3, R0, 0x3b800000, 0x17 ;  /* 0x3b80000000037811 */ /* 0x000fe200078eb8ff */
[----:B------:R-:W-:-:S05]  /*1e00*/  IMAD.SHL.U32 R0, R2, 0x100000, RZ ;  /* 0x0010000002007824 */ /* 0x000fca00078e00ff */
[----:B------:R-:W-:-:S07]  /*1e10*/  LOP3.LUT R0, R3, R0, R4, 0xfe, !PT ;  /* 0x0000000003007212 */ /* 0x000fce00078efe04 */
.L_x_15207:
[----:B------:R-:W-:Y:S05]  /*1e20*/  BSYNC B0 ;  /* 0x0000000000007941 */ /* 0x000fea0003800000 */
.L_x_15206:
[----:B------:R-:W-:-:S04]  /*1e30*/  FMUL.FTZ R0, R0, 1 ;  /* 0x3f80000000007820 */ /* 0x000fc80000410000 */
[----:B------:R2:W3:Y:S01]  /*1e40*/  F2F.F64.F32 R8, R0 ;  /* 0x0000000000087310 */ /* 0x0004e20000201800 */
[----:B------:R-:W-:Y:S05]  /*1e50*/  BRA `(.L_x_15191) ;  /* 0x0000000400187947 */ /* 0x000fea0003800000 */
.L_x_15204:
        /* <DEDUP_REMOVED lines=21> */
.L_x_15213:
[----:B------:R-:W-:Y:S05]  /*1fb0*/  BSYNC B1 ;  /* 0x0000000000017941 */ /* 0x000fea0003800000 */
.L_x_15212:
[----:B------:R-:W-:Y:S01]  /*1fc0*/  LEA R3, R0, 0x37800000, 0x17 ;  /* 0x3780000000037811 */ /* 0x000fe200078eb8ff */
[----:B------:R-:W-:-:S05]  /*1fd0*/  IMAD.SHL.U32 R0, R2, 0x200000, RZ ;  /* 0x0020000002007824 */ /* 0x000fca00078e00ff */
[----:B------:R-:W-:-:S07]  /*1fe0*/  LOP3.LUT R0, R3, R0, R4, 0xfe, !PT ;  /* 0x0000000003007212 */ /* 0x000fce00078efe04 */
.L_x_15211:
[----:B------:R-:W-:Y:S05]  /*1ff0*/  BSYNC B0 ;  /* 0x0000000000007941 */ /* 0x000fea0003800000 */
.L_x_15210:
[----:B------:R-:W-:-:S04]  /*2000*/  FMUL.FTZ R0, R0, 1 ;  /* 0x3f80000000007820 */ /* 0x000fc80000410000 */
[----:B------:R4:W0:Y:S01]  /*2010*/  F2F.F64.F32 R8, R0 ;  /* 0x0000000000087310 */ /* 0x0008220000201800 */
[----:B------:R-:W-:Y:S05]  /*2020*/  BRA `(.L_x_15191) ;  /* 0x0000000000a47947 */ /* 0x000fea0003800000 */
.L_x_15203:
        /* <DEDUP_REMOVED lines=14> */
.L_x_15217:
[----:B------:R-:W-:Y:S05]  /*2110*/  BSYNC B0 ;  /* 0x0000000000007941 */ /* 0x000fea0003800000 */
.L_x_15216:
[----:B------:R-:W-:-:S04]  /*2120*/  FMUL.FTZ R0, R0, 1 ;  /* 0x3f80000000007820 */ /* 0x000fc80000410000 */
[----:B------:R0:W1:Y:S01]  /*2130*/  F2F.F64.F32 R8, R0 ;  /* 0x0000000000087310 */ /* 0x0000620000201800 */
[----:B------:R-:W-:Y:S05]  /*2140*/  BRA `(.L_x_15191) ;  /* 0x00000000005c7947 */ /* 0x000fea0003800000 */
.L_x_15190:
        /* <DEDUP_REMOVED lines=16> */
.L_x_15218:
[----:B------:R-:W-:Y:S01]  /*2250*/  CS2R R8, SRZ ;  /* 0x0000000000087805 */ /* 0x000fe2000001ff00 */
[----:B------:R-:W-:Y:S06]  /*2260*/  BRA `(.L_x_15191) ;  /* 0x0000000000147947 */ /* 0x000fec0003800000 */
.L_x_15215:
[----:B------:R-:W2:Y:S02]  /*2270*/  LDG.E.64 R8, desc[UR36][R2.64] ;  /* 0x0000002402087981 */ /* 0x000ea4000c1e1b00 */
[----:B--2---:R-:W0:Y:S01]  /*2280*/  I2F.F64.U64 R8, R8 ;  /* 0x0000000800087312 */ /* 0x004e220000301800 */
[----:B------:R-:W-:Y:S05]  /*2290*/  BRA `(.L_x_15191) ;  /* 0x0000000000087947 */ /* 0x000fea0003800000 */
.L_x_15214:
[----:B------:R-:W2:Y:S02]  /*22a0*/  LDG.E R2, desc[UR36][R2.64] ;  /* 0x0000002402027981 */ /* 0x000ea4000c1e1900 */
[----:B--2---:R0:W1:Y:S02]  /*22b0*/  I2F.F64.U32 R8, R2 ;  /* 0x0000000200087312 */ /* 0x0040640000201800 */
.L_x_15191:
[----:B0-----:R-:W0:Y:S01]  /*22c0*/  LDC.64 R2, c[0x0][0x428] ;  /* 0x00010a00ff027b82 */ /* 0x001e220000000a00 */
[----:B-1-3-5:R-:W-:Y:S01]  /*22d0*/  LOP3.LUT R5, R9, 0x7fffffff, RZ, 0xc0, !PT ;  /* 0x7fffffff09057812 */ /* 0x02afe200078ec0ff */
[----:B------:R-:W-:Y:S01]  /*22e0*/  BSSY B0, `(.L_x_15219) ;  /* 0x00000fe000007945 */ /* 0x000fe20003800000 */
[----:B------:R-:W-:Y:S02]  /*22f0*/  IMAD.MOV.U32 R4, RZ, RZ, R8 ;  /* 0x000000ffff047224 */ /* 0x000fe400078e0008 */
[----:B------:R-:W-:Y:S02]  /*2300*/  ISETP.GT.U32.AND P0, PT, R5, 0x7fefffff, PT ;  /* 0x7fefffff0500780c */ /* 0x000fe40003f04070 */
[----:B0-----:R-:W-:Y:S01]  /*2310*/  LOP3.LUT R7, R3, 0x7fffffff, RZ, 0xc0, !PT ;  /* 0x7fffffff03077812 */ /* 0x001fe200078ec0ff */
        /* <DEDUP_REMOVED lines=8> */
[----:B------:R-:W-:Y:S02]  /*23a0*/  ULDC.64 UR4, c[0x0][0x428] ;  /* 0x00010a0000047ab9 */ /* 0x000fe40000000a00 */
[----:B------:R-:W-:Y:S02]  /*23b0*/  IMAD.U32 R8, RZ, RZ, UR4 ;  /* 0x00000004ff087e24 */ /* 0x000fe4000f8e00ff */
[----:B------:R-:W-:-:S09]  /*23c0*/  IMAD.U32 R9, RZ, RZ, UR5 ;  /* 0x00000005ff097e24 */ /* 0x000fd2000f8e00ff */
[----:B------:R-:W-:Y:S05]  /*23d0*/  @!P0 BRA `(.L_x_15221) ;  /* 0x0000000c00b88947 */ /* 0x000fea0003800000 */
[----:B------:R-:W-:Y:S01]  /*23e0*/  SHF.R.U32.HI R13, RZ, 0x14, R7 ;  /* 0x00000014ff0d7819 */ /* 0x000fe20000011607 */
[----:B------:R-:W-:Y:S01]  /*23f0*/  BSSY B1, `(.L_x_15222) ;  /* 0x0000021000017945 */ /* 0x000fe20003800000 */
[----:B--2-4-:R-:W-:Y:S02]  /*2400*/  SHF.R.U32.HI R0, RZ, 0x14, R5 ;  /* 0x00000014ff007819 */ /* 0x014fe40000011605 */
[----:B------:R-:W-:Y:S02]  /*2410*/  ISETP.NE.AND P0, PT, R13, RZ, PT ;  /* 0x000000ff0d00720c */ /* 0x000fe40003f05270 */
[----:B------:R-:W-:-:S11]  /*2420*/  ISETP.NE.AND P1, PT, R0, RZ, PT ;  /* 0x000000ff0000720c */ /* 0x000fd60003f25270 */
[----:B------:R-:W-:Y:S02]  /*2430*/  @!P0 DMUL R6, R6, 1.80143985094819840000e+16 ;  /* 0x4350000006068828 */ /* 0x000fe40000000000 */
[----:B------:R-:W-:-:S08]  /*2440*/  @!P1 DMUL R4, R4, 1.80143985094819840000e+16 ;  /* 0x4350000004049828 */ /* 0x000fd00000000000 */
[----:B------:R-:W-:Y:S01]  /*2450*/  @!P0 LEA.HI R13, R7, 0xffffffca, RZ, 0xc ;  /* 0xffffffca070d8811 */ /* 0x000fe200078f60ff */
[----:B------:R-:W-:Y:S01]  /*2460*/  IMAD.MOV.U32 R11, RZ, RZ, R6 ;  /* 0x000000ffff0b7224 */ /* 0x000fe200078e0006 */
[----:B------:R-:W-:Y:S02]  /*2470*/  @!P1 LEA.HI R0, R5, 0xffffffca, RZ, 0xc ;  /* 0xffffffca05009811 */ /* 0x000fe400078f60ff */
[----:B------:R-:W-:-:S03]  /*2480*/  LOP3.LUT R9, RZ, R13, RZ, 0x33, !PT ;  /* 0x0000000dff097212 */ /* 0x000fc600078e33ff */
[----:B------:R-:W-:Y:S01]  /*2490*/  IMAD.IADD R6, R13, 0x1, -R0 ;  /* 0x000000010d067824 */ /* 0x000fe200078e0a00 */
[----:B------:R-:W-:Y:S02]  /*24a0*/  VIADDMNMX R2, R0, R9, 0xffffffff, !PT ;  /* 0xffffffff00027446 */ /* 0x000fe40007800109 */
[----:B------:R-:W-:-:S03]  /*24b0*/  LOP3.LUT R9, R7, 0xfffff, RZ, 0xc0, !PT ;  /* 0x000fffff07097812 */ /* 0x000fc600078ec0ff */
[----:B------:R-:W-:Y:S01]  /*24c0*/  IMAD.IADD R15, R2, 0x1, R13 ;  /* 0x00000001020f7824 */ /* 0x000fe200078e020d */
[----:B------:R-:W-:-:S04]  /*24d0*/  LOP3.LUT R9, R9, 0x100000, RZ, 0xfc, !PT ;  /* 0x0010000009097812 */ /* 0x000fc800078efcff */
[----:B------:R-:W-:-:S04]  /*24e0*/  IADD3 R2, R15, 0x2, -R0 ;  /* 0x000000020f027810 */ /* 0x000fc80007ffe800 */
[----:B------:R-:W-:Y:S02]  /*24f0*/  LOP3.LUT P0, R7, R2, 0x3, RZ, 0xc0, !PT ;  /* 0x0000000302077812 */ /* 0x000fe4000780c0ff */
[----:B------:R-:W-:-:S04]  /*2500*/  LOP3.LUT R2, R5, 0xfffff, RZ, 0xc0, !PT ;  /* 0x000fffff05027812 */ /* 0x000fc800078ec0ff */
[----:B------:R-:W-:-:S07]  /*2510*/  LOP3.LUT R2, R2, 0x100000, RZ, 0xfc, !PT ;  /* 0x0010000002027812 */ /* 0x000fce00078efcff */
[----:B------:R-:W-:Y:S05]  /*2520*/  @!P0 BRA `(.L_x_15223) ;  /* 0x0000000000348947 */ /* 0x000fea0003800000 */
[----:B------:R-:W-:Y:S01]  /*2530*/  BSSY B2, `(.L_x_15223) ;  /* 0x000000c000027945 */ /* 0x000fe20003800000 */
.L_x_15224:
        /* <DEDUP_REMOVED lines=12> */
.L_x_15223:
[----:B------:R-:W-:Y:S05]  /*2600*/  BSYNC B1 ;  /* 0x0000000000017941 */ /* 0x000fea0003800000 */
.L_x_15222:
        /* <DEDUP_REMOVED lines=13> */
.L_x_15230:
        /* <DEDUP_REMOVED lines=33> */
.L_x_15229:
[----:B------:R-:W-:-:S07]  /*28f0*/  IMAD.MOV.U32 R8, RZ, RZ, R10 ;  /* 0x000000ffff087224 */ /* 0x000fce00078e000a */
.L_x_15228:
[----:B------:R-:W-:Y:S05]  /*2900*/  BSYNC B2 ;  /* 0x0000000000027941 */ /* 0x000fea0003800000 */
.L_x_15227:
[----:B------:R-:W-:-:S13]  /*2910*/  ISETP.GE.U32.AND P0, PT, R7, 0xc, PT ;  /* 0x0000000c0700780c */ /* 0x000fda0003f06070 */
[----:B------:R-:W-:Y:S05]  /*2920*/  @!P0 BRA `(.L_x_15226) ;  /* 0x0000000400d88947 */ /* 0x000fea0003800000 */
[----:B------:R-:W-:Y:S01]  /*2930*/  BSSY B2, `(.L_x_15231) ;  /* 0x0000074000027945 */ /* 0x000fe20003800000 */
.L_x_15232:
        /* <DEDUP_REMOVED lines=116> */
.L_x_15231:
[----:B------:R-:W-:-:S07]  /*3080*/  IMAD.MOV.U32 R13, RZ, RZ, R7 ;  /* 0x000000ffff0d7224 */ /* 0x000fce00078e0007 */
.L_x_15226:
[----:B------:R-:W-:Y:S05]  /*3090*/  BSYNC B1 ;  /* 0x0000000000017941 */ /* 0x000fea0003800000 */
.L_x_15225:
        /* <DEDUP_REMOVED lines=20> */
.L_x_15234:
[----:B------:R-:W-:Y:S05]  /*31e0*/  BSYNC B1 ;  /* 0x0000000000017941 */ /* 0x000fea0003800000 */
.L_x_15233:
[----:B------:R-:W-:Y:S02]  /*31f0*/  IMAD.MOV.U32 R9, RZ, RZ, R11 ;  /* 0x000000ffff097224 */ /* 0x000fe400078e000b */
[----:B------:R-:W-:-:S03]  /*3200*/  IMAD.MOV.U32 R8, RZ, RZ, R4 ;  /* 0x000000ffff087224 */ /* 0x000fc600078e0004 */
[----:B------:R-:W-:Y:S01]  /*3210*/  LOP3.LUT R9, R9, 0x80000000, R3, 0xb8, !PT ;  /* 0x8000000009097812 */ /* 0x000fe200078eb803 */
[----:B------:R-:W-:Y:S06]  /*3220*/  BRA `(.L_x_15221) ;  /* 0x0000000000247947 */ /* 0x000fec0003800000 */
.L_x_15220:
        /* <DEDUP_REMOVED lines=9> */
.L_x_15221:
[----:B------:R-:W-:Y:S05]  /*32c0*/  BSYNC B0 ;  /* 0x0000000000007941 */ /* 0x000fea0003800000 */
.L_x_15219:
[----:B------:R-:W2:Y:S02]  /*32d0*/  LDC.U8 R2, c[0x0][0x430] ;  /* 0x00010c00ff027b82 */ /* 0x000ea40000000000 */
        /* <DEDUP_REMOVED lines=14> */
.L_x_15238:
[----:B------:R-:W0:Y:S02]  /*33c0*/  F2I.S64.F64.TRUNC R8, R8 ;  /* 0x0000000800087311 */ /* 0x000e24000030d900 */
[----:B0-----:R-:W-:-:S05]  /*33d0*/  IMAD.MOV.U32 R3, RZ, RZ, R8 ;  /* 0x000000ffff037224 */ /* 0x001fca00078e0008 */
[----:B------:R0:W-:Y:S01]  /*33e0*/  STG.E.U8 desc[UR36][R16.64], R3 ;  /* 0x0000000310007986 */ /* 0x0001e2000c101124 */
[----:B------:R-:W-:Y:S05]  /*33f0*/  BRA `(.L_x_15240) ;  /* 0x0000000c00f87947 */ /* 0x000fea0003800000 */
.L_x_15237:
        /* <DEDUP_REMOVED lines=9> */
.L_x_15242:
[----:B------:R-:W0:Y:S02]  /*3490*/  F2I.F64.TRUNC R9, R8 ;  /* 0x0000000800097311 */ /* 0x000e24000030d100 */
[----:B0-----:R0:W-:Y:S01]  /*34a0*/  STG.E desc[UR36][R16.64], R9 ;  /* 0x0000000910007986 */ /* 0x0011e2000c101924 */
[----:B------:R-:W-:Y:S05]  /*34b0*/  BRA `(.L_x_15240) ;  /* 0x0000000c00c87947 */ /* 0x000fea0003800000 */
.L_x_15241:
[----:B------:R-:W0:Y:S02]  /*34c0*/  F2I.F64.TRUNC R9, R8 ;  /* 0x0000000800097311 */ /* 0x000e24000030d100 */
[----:B0-----:R0:W-:Y:S01]  /*34d0*/  STG.E.U16 desc[UR36][R16.64], R9 ;  /* 0x0000000910007986 */ /* 0x0011e2000c101524 */
[----:B------:R-:W-:Y:S05]  /*34e0*/  BRA `(.L_x_15240) ;  /* 0x0000000c00bc7947 */ /* 0x000fea0003800000 */
.L_x_15236:
        /* <DEDUP_REMOVED lines=13> */
.L_x_15244:
        /* <DEDUP_REMOVED lines=8> */
.L_x_15243:
        /* <DEDUP_REMOVED lines=14> */
.L_x_15246:
        /* <DEDUP_REMOVED lines=9> */
.L_x_15245:
[----:B------:R0:W-:Y:S01]  /*37b0*/  STG.E.64 desc[UR36][R16.64], R8 ;  /* 0x0000000810007986 */ /* 0x0001e2000c101b24 */
[----:B------:R-:W-:Y:S05]  /*37c0*/  BRA `(.L_x_15240) ;  /* 0x0000000c00047947 */ /* 0x000fea0003800000 */
.L_x_15235:
        /* <DEDUP_REMOVED lines=12> */
.L_x_15249:
[----:B------:R-:W-:-:S05]  /*3890*/  CS2R R10, SRZ ;  /* 0x00000000000a7805 */ /* 0x000fca000001ff00 */
[----:B------:R0:W-:Y:S01]  /*38a0*/  STG.E.128 desc[UR36][R16.64], R8 ;  /* 0x0000000810007986 */ /* 0x0001e2000c101d24 */
[----:B------:R-:W-:Y:S05]  /*38b0*/  BRA `(.L_x_15240) ;  /* 0x0000000800c87947 */ /* 0x000fea0003800000 */
.L_x_15248:
        /* <DEDUP_REMOVED lines=25> */
.L_x_15253:
[----:B------:R-:W-:Y:S05]  /*3a50*/  BSYNC B0 ;  /* 0x0000000000007941 */ /* 0x000fea0003800000 */
.L_x_15252:
[----:B------:R-:W-:-:S05]  /*3a60*/  LOP3.LUT R3, R0, R3, RZ, 0xfc, !PT ;  /* 0x0000000300037212 */ /* 0x000fca00078efcff */
[----:B------:R0:W-:Y:S01]  /*3a70*/  STG.E.U8 desc[UR36][R16.64], R3 ;  /* 0x0000000310007986 */ /* 0x0001e2000c101124 */
[----:B------:R-:W-:Y:S05]  /*3a80*/  BRA `(.L_x_15240) ;  /* 0x0000000800547947 */ /* 0x000fea0003800000 */
.L_x_15251:
        /* <DEDUP_REMOVED lines=17> */
.L_x_15255:
[----:B------:R-:W-:Y:S01]  /*3ba0*/  IMAD.MOV.U32 R0, RZ, RZ, 0x7f ;  /* 0x0000007fff007424 */ /* 0x000fe200078e00ff */
[----:B------:R-:W-:-:S04]  /*3bb0*/  ISETP.GT.U32.AND P0, PT, R2, 0x7f800000, PT ;  /* 0x7f8000000200780c */ /* 0x000fc80003f04070 */
[----:B------:R-:W-:-:S09]  /*3bc0*/  SEL R0, R0, 0x7c, P0 ;  /* 0x0000007c00007807 */ /* 0x000fd20000000000 */
.L_x_15256:
[----:B------:R-:W-:Y:S05]  /*3bd0*/  BSYNC B0 ;  /* 0x0000000000007941 */ /* 0x000fea0003800000 */
.L_x_15254:
[----:B------:R-:W-:-:S04]  /*3be0*/  LOP3.LUT R2, R3, 0x80000000, RZ, 0xc0, !PT ;  /* 0x8000000003027812 */ /* 0x000fc800078ec0ff */
[----:B------:R-:W-:-:S04]  /*3bf0*/  SHF.R.U32.HI R3, RZ, 0x18, R2 ;  /* 0x00000018ff037819 */ /* 0x000fc80000011602 */
[----:B------:R-:W-:-:S05]  /*3c00*/  LOP3.LUT R3, R0, R3, RZ, 0xfc, !PT ;  /* 0x0000000300037212 */ /* 0x000fca00078efcff */
[----:B------:R0:W-:Y:S01]  /*3c10*/  STG.E.U8 desc[UR36][R16.64], R3 ;  /* 0x0000000310007986 */ /* 0x0001e2000c101124 */
[----:B------:R-:W-:Y:S05]  /*3c20*/  BRA `(.L_x_15240) ;  /* 0x0000000400ec7947 */ /* 0x000fea0003800000 */
.L_x_15250:
        /* <DEDUP_REMOVED lines=8> */
.L_x_15247:
        /* <DEDUP_REMOVED lines=11> */
.L_x_15259:
        /* <DEDUP_REMOVED lines=21> */
.L_x_15262:
[----:B------:R-:W-:-:S04]  /*3eb0*/  LOP3.LUT R0, R5, 0x80000000, RZ, 0xc0, !PT ;  /* 0x8000000005007812 */ /* 0x000fc800078ec0ff */
[----:B------:R-:W-:-:S04]  /*3ec0*/  SHF.R.U32.HI R3, RZ, 0x18, R0 ;  /* 0x00000018ff037819 */ /* 0x000fc80000011600 */
[----:B------:R-:W-:-:S04]  /*3ed0*/  LOP3.LUT R2, R2, R3, RZ, 0xfc, !PT ;  /* 0x0000000302027212 */ /* 0x000fc800078efcff */
[----:B------:R-:W-:-:S07]  /*3ee0*/  PRMT R0, R2, 0x7610, R0 ;  /* 0x0000761002007816 */ /* 0x000fce0000000000 */
.L_x_15261:
[----:B------:R-:W-:Y:S05]  /*3ef0*/  BSYNC B0 ;  /* 0x0000000000007941 */ /* 0x000fea0003800000 */
.L_x_15260:
[----:B------:R0:W-:Y:S01]  /*3f00*/  STG.E.U8 desc[UR36][R16.64], R0 ;  /* 0x0000000010007986 */ /* 0x0001e2000c101124 */
[----:B------:R-:W-:Y:S05]  /*3f10*/  BRA `(.L_x_15240) ;  /* 0x0000000400307947 */ /* 0x000fea0003800000 */
.L_x_15258:
        /* <DEDUP_REMOVED lines=21> */
.L_x_15265:
[----:B------:R-:W-:-:S04]  /*4070*/  LOP3.LUT R0, R5, 0x80000000, RZ, 0xc0, !PT ;  /* 0x8000000005007812 */ /* 0x000fc800078ec0ff */
[----:B------:R-:W-:-:S04]  /*4080*/  SHF.R.U32.HI R3, RZ, 0x18, R0 ;  /* 0x00000018ff037819 */ /* 0x000fc80000011600 */
[----:B------:R-:W-:-:S04]  /*4090*/  LOP3.LUT R2, R2, R3, RZ, 0xfc, !PT ;  /* 0x0000000302027212 */ /* 0x000fc800078efcff */
[----:B------:R-:W-:-:S07]  /*40a0*/  PRMT R0, R2, 0x7610, R0 ;  /* 0x0000761002007816 */ /* 0x000fce0000000000 */
.L_x_15264:
[----:B------:R-:W-:Y:S05]  /*40b0*/  BSYNC B0 ;  /* 0x0000000000007941 */ /* 0x000fea0003800000 */
.L_x_15263:
[----:B------:R3:W-:Y:S01]  /*40c0*/  STG.E.U8 desc[UR36][R16.64], R0 ;  /* 0x0000000010007986 */ /* 0x0007e2000c101124 */
[----:B------:R-:W-:Y:S05]  /*40d0*/  BRA `(.L_x_15240) ;  /* 0x0000000000c07947 */ /* 0x000fea0003800000 */
.L_x_15257:
        /* <DEDUP_REMOVED lines=26> */
.L_x_15239:
        /* <DEDUP_REMOVED lines=16> */
.L_x_15268:
[----:B------:R-:W-:Y:S05]  /*4380*/  BRA `(.L_x_15240) ;  /* 0x0000000000147947 */ /* 0x000fea0003800000 */
.L_x_15267:
[----:B------:R-:W0:Y:S02]  /*4390*/  F2I.U64.F64.TRUNC R8, R8 ;  /* 0x0000000800087311 */ /* 0x000e24000030d800 */
[----:B0-----:R2:W-:Y:S01]  /*43a0*/  STG.E.64 desc[UR36][R16.64], R8 ;  /* 0x0000000810007986 */ /* 0x0015e2000c101b24 */
[----:B------:R-:W-:Y:S05]  /*43b0*/  BRA `(.L_x_15240) ;  /* 0x0000000000087947 */ /* 0x000fea0003800000 */
.L_x_15266:
[----:B------:R-:W0:Y:S02]  /*43c0*/  F2I.U32.F64.TRUNC R9, R8 ;  /* 0x0000000800097311 */ /* 0x000e24000030d000 */
[----:B0-----:R0:W-:Y:S02]  /*43d0*/  STG.E desc[UR36][R16.64], R9 ;  /* 0x0000000910007986 */ /* 0x0011e4000c101924 */
.L_x_15240:
[----:B0--3--:R-:W0:Y:S01]  /*43e0*/  S2R R0, SR_TID.X ;  /* 0x0000000000007919 */ /* 0x009e220000002100 */
[----:B-1----:R-:W0:Y:S02]  /*43f0*/  S2R R3, SR_CTAID.X ;  /* 0x0000000000037919 */ /* 0x002e240000002500 */
[----:B0-----:R-:W-:-:S04]  /*4400*/  IMAD R0, R3, 0x200, R0 ;  /* 0x0000020003007824 */ /* 0x001fc800078e0200 */
[----:B------:R-:W-:-:S07]  /*4410*/  VIADD R19, R0, 0x80 ;  /* 0x0000008000137836 */ /* 0x000fce0000000000 */
.L_x_15184:
[----:B------:R-:W-:Y:S05]  /*4420*/  BSYNC B6 ;  /* 0x0000000000067941 */ /* 0x000fea0003800000 */
.L_x_15183:
[----:B------:R-:W-:Y:S01]  /*4430*/  ULDC UR4, c[0x0][0x210] ;  /* 0x0000840000047ab9 */ /* 0x000fe20000000800 */
[----:B------:R-:W-:Y:S01]  /*4440*/  BSSY B6, `(.L_x_15269) ;  /* 0x0000439000067945 */ /* 0x000fe20003800000 */
[----:B------:R-:W-:-:S13]  /*4450*/  ISETP.GE.AND P0, PT, R19, UR4, PT ;  /* 0x0000000413007c0c */ /* 0x000fda000bf06270 */
[----:B------:R-:W-:Y:S05]  /*4460*/  @P0 BRA `(.L_x_15270) ;  /* 0x0000004000d80947 */ /* 0x000fea0003800000 */
[----:B------:R-:W0:Y:S01]  /*4470*/  LDC R6, c[0x0][0x218] ;  /* 0x00008600ff067b82 */ /* 0x000e220000000800 */
[----:B------:R-:W-:Y:S02]  /*4480*/  IMAD.MOV.U32 R0, RZ, RZ, RZ ;  /* 0x000000ffff007224 */ /* 0x000fe400078e00ff */
[----:B--2-4-:R-:W-:Y:S01]  /*4490*/  IMAD.MOV.U32 R16, RZ, RZ, RZ ;  /* 0x000000ffff107224 */ /* 0x014fe200078e00ff */
        /* <DEDUP_REMOVED lines=300> */
.L_x_15271:
        /* <DEDUP_REMOVED lines=21> */
.L_x_15275:
[----:B------:R-:W2:Y:S02]  /*58b0*/  LDG.E.U8 R2, desc[UR36][R2.64] ;  /* 0x0000002402027981 */ /* 0x000ea4000c1e1100 */
[----:B--2---:R2:W3:Y:S01]  /*58c0*/  I2F.F64.U16 R8, R2 ;  /* 0x0000000200087312 */ /* 0x0044e20000101800 */
[----:B------:R-:W-:Y:S05]  /*58d0*/  BRA `(.L_x_15277) ;  /* 0x0000000c00707947 */ /* 0x000fea0003800000 */
.L_x_15274:
        /* <DEDUP_REMOVED lines=9> */
.L_x_15279:
[----:B------:R-:W2:Y:S02]  /*5970*/  LDG.E R2, desc[UR36][R2.64] ;  /* 0x0000002402027981 */ /* 0x000ea4000c1e1900 */
[----:B--2---:R0:W1:Y:S01]  /*5980*/  I2F.F64 R8, R2 ;  /* 0x0000000200087312 */ /* 0x0040620000201c00 */
[----:B------:R-:W-:Y:S05]  /*5990*/  BRA `(.L_x_15277) ;  /* 0x0000000c00407947 */ /* 0x000fea0003800000 */
.L_x_15278:
[----:B------:R-:W2:Y:S02]  /*59a0*/  LDG.E.U16 R2, desc[UR36][R2.64] ;  /* 0x0000002402027981 */ /* 0x000ea4000c1e1500 */
[----:B--2---:R4:W0:Y:S01]  /*59b0*/  I2F.F64.S16 R8, R2 ;  /* 0x0000000200087312 */ /* 0x0048220000101c00 */
[----:B------:R-:W-:Y:S05]  /*59c0*/  BRA `(.L_x_15277) ;  /* 0x0000000c00347947 */ /* 0x000fea0003800000 */
.L_x_15273:
        /* <DEDUP_REMOVED lines=10> */
.L_x_15281:
[----:B------:R-:W2:Y:S02]  /*5a70*/  LDG.E.U16 R0, desc[UR36][R2.64] ;  /* 0x0000002402007981 */ /* 0x000ea4000c1e1500 */
[----:B--2---:R-:W-:-:S05]  /*5a80*/  HADD2.F32 R0, -RZ, R0.H0_H0 ;  /* 0x20000000ff007230 */ /* 0x004fca0000004100 */
[----:B------:R-:W-:-:S04]  /*5a90*/  FMUL.FTZ R0, R0, 1 ;  /* 0x3f80000000007820 */ /* 0x000fc80000410000 */
[----:B------:R0:W1:Y:S01]  /*5aa0*/  F2F.F64.F32 R8, R0 ;  /* 0x0000000000087310 */ /* 0x0000620000201800 */
[----:B------:R-:W-:Y:S05]  /*5ab0*/  BRA `(.L_x_15277) ;  /* 0x0000000800f87947 */ /* 0x000fea0003800000 */
.L_x_15280:
        /* <DEDUP_REMOVED lines=10> */
.L_x_15283:
[----:B------:R-:W2:Y:S02]  /*5b60*/  LDG.E.U16 R2, desc[UR36][R2.64] ;  /* 0x0000002402027981 */ /* 0x000ea4000c1e1500 */
[----:B--2---:R-:W-:-:S05]  /*5b70*/  HADD2.F32 R0, -RZ, R2.H0_H0 ;  /* 0x20000002ff007230 */ /* 0x004fca0000004100 */
[----:B------:R-:W-:-:S04]  /*5b80*/  FMUL.FTZ R0, R0, 1 ;  /* 0x3f80000000007820 */ /* 0x000fc80000410000 */
[----:B------:R0:W1:Y:S01]  /*5b90*/  F2F.F64.F32 R8, R0 ;  /* 0x0000000000087310 */ /* 0x0000620000201800 */
[----:B------:R-:W-:Y:S05]  /*5ba0*/  BRA `(.L_x_15277) ;  /* 0x0000000800bc7947 */ /* 0x000fea0003800000 */
.L_x_15282:
[----:B------:R0:W5:Y:S01]  /*5bb0*/  LDG.E.64 R8, desc[UR36][R2.64] ;  /* 0x0000002402087981 */ /* 0x000162000c1e1b00 */
[----:B------:R-:W-:Y:S05]  /*5bc0*/  BRA `(.L_x_15277) ;  /* 0x0000000800b47947 */ /* 0x000fea0003800000 */
.L_x_15272:
        /* <DEDUP_REMOVED lines=13> */
.L_x_15286:
[----:B------:R0:W5:Y:S01]  /*5ca0*/  LDG.E.64 R8, desc[UR36][R2.64] ;  /* 0x0000002402087981 */ /* 0x000162000c1e1b00 */
[----:B------:R-:W-:Y:S05]  /*5cb0*/  BRA `(.L_x_15277) ;  /* 0x0000000800787947 */ /* 0x000fea0003800000 */
.L_x_15285:
        /* <DEDUP_REMOVED lines=28> */
.L_x_15288:
        /* <DEDUP_REMOVED lines=15> */
.L_x_15287:
[----:B------:R-:W2:Y:S02]  /*5f70*/  LDG.E.U16 R0, desc[UR36][R2.64] ;  /* 0x0000002402007981 */ /* 0x000ea4000c1e1500 */
[----:B--2---:R-:W-:-:S04]  /*5f80*/  IMAD.U32 R0, R0, 0x10000, RZ ;  /* 0x0001000000007824 */ /* 0x004fc800078e00ff */
[----:B------:R-:W-:-:S04]  /*5f90*/  FMUL.FTZ R0, R0, 1 ;  /* 0x3f80000000007820 */ /* 0x000fc80000410000 */
[----:B------:R0:W1:Y:S01]  /*5fa0*/  F2F.F64.F32 R8, R0 ;  /* 0x0000000000087310 */ /* 0x0000620000201800 */
[----:B------:R-:W-:Y:S05]  /*5fb0*/  BRA `(.L_x_15277) ;  /* 0x0000000400b87947 */ /* 0x000fea0003800000 */
.L_x_15284:
        /* <DEDUP_REMOVED lines=11> */
.L_x_15291:
        /* <DEDUP_REMOVED lines=21> */
.L_x_15295:
[----:B------:R-:W-:Y:S05]  /*61c0*/  BSYNC B1 ;  /* 0x0000000000017941 */ /* 0x000fea0003800000 */
.L_x_15294:
[----:B------:R-:W-:Y:S01]  /*61d0*/  LEA R3, R0, 0x3b800000, 0x17 ;  /* 0x3b80000000037811 */ /* 0x000fe200078eb8ff */
[----:B------:R-:W-:-:S05]  /*61e0*/  IMAD.SHL.U32 R0, R2, 0x100000, RZ ;  /* 0x0010000002007824 */ /* 0x000fca00078e00ff */
[----:B------:R-:W-:-:S07]  /*61f0*/  LOP3.LUT R0, R3, R0, R4, 0xfe, !PT ;  /* 0x0000000003007212 */ /* 0x000fce00078efe04 */
.L_x_15293:
[----:B------:R-:W-:Y:S05]  /*6200*/  BSYNC B0 ;  /* 0x0000000000007941 */ /* 0x000fea0003800000 */
.L_x_15292:
[----:B------:R-:W-:-:S04]  /*6210*/  FMUL.FTZ R0, R0, 1 ;  /* 0x3f80000000007820 */ /* 0x000fc80000410000 */
[----:B------:R0:W1:Y:S01]  /*6220*/  F2F.F64.F32 R8, R0 ;  /* 0x0000000000087310 */ /* 0x0000620000201800 */
[----:B------:R-:W-:Y:S05]  /*6230*/  BRA `(.L_x_15277) ;  /* 0x0000000400187947 */ /* 0x000fea0003800000 */
.L_x_15290:
        /* <DEDUP_REMOVED lines=21> */
.L_x_15299:
[----:B------:R-:W-:Y:S05]  /*6390*/  BSYNC B1 ;  /* 0x0000000000017941 */ /* 0x000fea0003800000 */
.L_x_15298:
[----:B------:R-:W-:Y:S01]  /*63a0*/  LEA R3, R0, 0x37800000, 0x17 ;  /* 0x3780000000037811 */ /* 0x000fe200078eb8ff */
[----:B------:R-:W-:-:S05]  /*63b0*/  IMAD.SHL.U32 R0, R2, 0x200000, RZ ;  /* 0x0020000002007824 */ /* 0x000fca00078e00ff */
[----:B------:R-:W-:-:S07]  /*63c0*/  LOP3.LUT R0, R3, R0, R4, 0xfe, !PT ;  /* 0x0000000003007212 */ /* 0x000fce00078efe04 */
.L_x_15297:
[----:B------:R-:W-:Y:S05]  /*63d0*/  BSYNC B0 ;  /* 0x0000000000007941 */ /* 0x000fea0003800000 */
.L_x_15296:
[----:B------:R-:W-:-:S04]  /*63e0*/  FMUL.FTZ R0, R0, 1 ;  /* 0x3f80000000007820 */ /* 0x000fc80000410000 */
[----:B------:R0:W1:Y:S01]  /*63f0*/  F2F.F64.F32 R8, R0 ;  /* 0x0000000000087310 */ /* 0x0000620000201800 */
[----:B------:R-:W-:Y:S05]  /*6400*/  BRA `(.L_x_15277) ;  /* 0x0000000000a47947 */ /* 0x000fea0003800000 */
.L_x_15289:
        /* <DEDUP_REMOVED lines=14> */
.L_x_15303:
[----:B------:R-:W-:Y:S05]  /*64f0*/  BSYNC B0 ;  /* 0x0000000000007941 */ /* 0x000fea0003800000 */
.L_x_15302:
[----:B------:R-:W-:-:S04]  /*6500*/  FMUL.FTZ R0, R0, 1 ;  /* 0x3f80000000007820 */ /* 0x000fc80000410000 */
[----:B------:R0:W1:Y:S01]  /*6510*/  F2F.F64.F32 R8, R0 ;  /* 0x0000000000087310 */ /* 0x0000620000201800 */
[----:B------:R-:W-:Y:S05]  /*6520*/  BRA `(.L_x_15277) ;  /* 0x00000000005c7947 */ /* 0x000fea0003800000 */
.L_x_15276:
        /* <DEDUP_REMOVED lines=16> */
.L_x_15304:
[----:B------:R-:W-:Y:S01]  /*6630*/  CS2R R8, SRZ ;  /* 0x0000000000087805 */ /* 0x000fe2000001ff00 */
[----:B------:R-:W-:Y:S06]  /*6640*/  BRA `(.L_x_15277) ;  /* 0x0000000000147947 */ /* 0x000fec0003800000 */
.L_x_15301:
[----:B------:R-:W2:Y:S02]  /*6650*/  LDG.E.64 R8, desc[UR36][R2.64] ;  /* 0x0000002402087981 */ /* 0x000ea4000c1e1b00 */
[----:B--2---:R-:W0:Y:S01]  /*6660*/  I2F.F64.U64 R8, R8 ;  /* 0x0000000800087312 */ /* 0x004e220000301800 */
[----:B------:R-:W-:Y:S05]  /*6670*/  BRA `(.L_x_15277) ;  /* 0x0000000000087947 */ /* 0x000fea0003800000 */
.L_x_15300:
[----:B------:R-:W2:Y:S02]  /*6680*/  LDG.E R2, desc[UR36][R2.64] ;  /* 0x0000002402027981 */ /* 0x000ea4000c1e1900 */
[----:B--2---:R0:W1:Y:S02]  /*6690*/  I2F.F64.U32 R8, R2 ;  /* 0x0000000200087312 */ /* 0x0040640000201800 */
.L_x_15277:
[----:B0-2-4-:R-:W0:Y:S01]  /*66a0*/  LDC.64 R2, c[0x0][0x428] ;  /* 0x00010a00ff027b82 */ /* 0x015e220000000a00 */
        /* <DEDUP_REMOVED lines=39> */
.L_x_15310:
        /* <DEDUP_REMOVED lines=12> */
.L_x_15309:
[----:B------:R-:W-:Y:S05]  /*69e0*/  BSYNC B1 ;  /* 0x0000000000017941 */ /* 0x000fea0003800000 */
.L_x_15308:
        /* <DEDUP_REMOVED lines=13> */
.L_x_15316:
        /* <DEDUP_REMOVED lines=33> */
.L_x_15315:
[----:B------:R-:W-:-:S07]  /*6cd0*/  IMAD.MOV.U32 R8, RZ, RZ, R10 ;  /* 0x000000ffff087224 */ /* 0x000fce00078e000a */
.L_x_15314:
[----:B------:R-:W-:Y:S05]  /*6ce0*/  BSYNC B2 ;  /* 0x0000000000027941 */ /* 0x000fea0003800000 */
.L_x_15313:
[----:B------:R-:W-:-:S13]  /*6cf0*/  ISETP.GE.U32.AND P0, PT, R7, 0xc, PT ;  /* 0x0000000c0700780c */ /* 0x000fda0003f06070 */
[----:B------:R-:W-:Y:S05]  /*6d00*/  @!P0 BRA `(.L_x_15312) ;  /* 0x0000000400d88947 */ /* 0x000fea0003800000 */
[----:B------:R-:W-:Y:S01]  /*6d10*/  BSSY B2, `(.L_x_15317) ;  /* 0x0000074000027945 */ /* 0x000fe20003800000 */
.L_x_15318:
        /* <DEDUP_REMOVED lines=116> */
.L_x_15317:
[----:B------:R-:W-:-:S07]  /*7460*/  IMAD.MOV.U32 R13, RZ, RZ, R7 ;  /* 0x000000ffff0d7224 */ /* 0x000fce00078e0007 */
.L_x_15312:
[----:B------:R-:W-:Y:S05]  /*7470*/  BSYNC B1 ;  /* 0x0000000000017941 */ /* 0x000fea0003800000 */
.L_x_15311:
        /* <DEDUP_REMOVED lines=20> */
.L_x_15320:
[----:B------:R-:W-:Y:S05]  /*75c0*/  BSYNC B1 ;  /* 0x0000000000017941 */ /* 0x000fea0003800000 */
.L_x_15319:
[----:B------:R-:W-:Y:S02]  /*75d0*/  IMAD.MOV.U32 R9, RZ, RZ, R11 ;  /* 0x000000ffff097224 */ /* 0x000fe400078e000b */
[----:B------:R-:W-:-:S03]  /*75e0*/  IMAD.MOV.U32 R8, RZ, RZ, R4 ;  /* 0x000000ffff087224 */ /* 0x000fc600078e0004 */
[----:B------:R-:W-:Y:S01]  /*75f0*/  LOP3.LUT R9, R9, 0x80000000, R3, 0xb8, !PT ;  /* 0x8000000009097812 */ /* 0x000fe200078eb803 */
[----:B------:R-:W-:Y:S06]  /*7600*/  BRA `(.L_x_15307) ;  /* 0x0000000000247947 */ /* 0x000fec0003800000 */
.L_x_15306:
        /* <DEDUP_REMOVED lines=9> */
.L_x_15307:
[----:B------:R-:W-:Y:S05]  /*76a0*/  BSYNC B0 ;  /* 0x0000000000007941 */ /* 0x000fea0003800000 */
.L_x_15305:
        /* <DEDUP_REMOVED lines=15> */
.L_x_15324:
[----:B------:R-:W0:Y:S02]  /*77a0*/  F2I.S64.F64.TRUNC R8, R8 ;  /* 0x0000000800087311 */ /* 0x000e24000030d900 */
[----:B0-----:R-:W-:-:S05]  /*77b0*/  IMAD.MOV.U32 R3, RZ, RZ, R8 ;  /* 0x000000ffff037224 */ /* 0x001fca00078e0008 */
[----:B------:R4:W-:Y:S01]  /*77c0*/  STG.E.U8 desc[UR36][R16.64], R3 ;  /* 0x0000000310007986 */ /* 0x0009e2000c101124 */
[----:B------:R-:W-:Y:S05]  /*77d0*/  BRA `(.L_x_15326) ;  /* 0x0000000c00f87947 */ /* 0x000fea0003800000 */
.L_x_15323:
        /* <DEDUP_REMOVED lines=9> */
.L_x_15328:
[----:B------:R-:W0:Y:S02]  /*7870*/  F2I.F64.TRUNC R9, R8 ;  /* 0x0000000800097311 */ /* 0x000e24000030d100 */
[----:B0-----:R2:W-:Y:S01]  /*7880*/  STG.E desc[UR36][R16.64], R9 ;  /* 0x0000000910007986 */ /* 0x0015e2000c101924 */
[----:B------:R-:W-:Y:S05]  /*7890*/  BRA `(.L_x_15326) ;  /* 0x0000000c00c87947 */ /* 0x000fea0003800000 */
.L_x_15327:
[----:B------:R-:W0:Y:S02]  /*78a0*/  F2I.F64.TRUNC R9, R8 ;  /* 0x0000000800097311 */ /* 0x000e24000030d100 */
[----:B0-----:R0:W-:Y:S01]  /*78b0*/  STG.E.U16 desc[UR36][R16.64], R9 ;  /* 0x0000000910007986 */ /* 0x0011e2000c101524 */
[----:B------:R-:W-:Y:S05]  /*78c0*/  BRA `(.L_x_15326) ;  /* 0x0000000c00bc7947 */ /* 0x000fea0003800000 */
.L_x_15322:
        /* <DEDUP_REMOVED lines=13> */
.L_x_15330:
        /* <DEDUP_REMOVED lines=8> */
.L_x_15329:
        /* <DEDUP_REMOVED lines=14> */
.L_x_15332:
        /* <DEDUP_REMOVED lines=9> */
.L_x_15331:
[----:B------:R0:W-:Y:S01]  /*7b90*/  STG.E.64 desc[UR36][R16.64], R8 ;  /* 0x0000000810007986 */ /* 0x0001e2000c101b24 */
[----:B------:R-:W-:Y:S05]  /*7ba0*/  BRA `(.L_x_15326) ;  /* 0x0000000c00047947 */ /* 0x000fea0003800000 */
.L_x_15321:
        /* <DEDUP_REMOVED lines=12> */
.L_x_15335:
[----:B------:R-:W-:-:S05]  /*7c70*/  CS2R R10, SRZ ;  /* 0x00000000000a7805 */ /* 0x000fca000001ff00 */
[----:B------:R0:W-:Y:S01]  /*7c80*/  STG.E.128 desc[UR36][R16.64], R8 ;  /* 0x0000000810007986 */ /* 0x0001e2000c101d24 */
[----:B------:R-:W-:Y:S05]  /*7c90*/  BRA `(.L_x_15326) ;  /* 0x0000000800c87947 */ /* 0x000fea0003800000 */
.L_x_15334:
        /* <DEDUP_REMOVED lines=25> */
.L_x_15339:
[----:B------:R-:W-:Y:S05]  /*7e30*/  BSYNC B0 ;  /* 0x0000000000007941 */ /* 0x000fea0003800000 */
.L_x_15338:
[----:B------:R-:W-:-:S05]  /*7e40*/  LOP3.LUT R3, R0, R3, RZ, 0xfc, !PT ;  /* 0x0000000300037212 */ /* 0x000fca00078efcff */
[----:B------:R0:W-:Y:S01]  /*7e50*/  STG.E.U8 desc[UR36][R16.64], R3 ;  /* 0x0000000310007986 */ /* 0x0001e2000c101124 */
[----:B------:R-:W-:Y:S05]  /*7e60*/  BRA `(.L_x_15326) ;  /* 0x0000000800547947 */ /* 0x000fea0003800000 */
.L_x_15337:
        /* <DEDUP_REMOVED lines=17> */
.L_x_15341:
[----:B------:R-:W-:Y:S01]  /*7f80*/  IMAD.MOV.U32 R0, RZ, RZ, 0x7f ;  /* 0x0000007fff007424 */ /* 0x000fe200078e00ff */
[----:B------:R-:W-:-:S04]  /*7f90*/  ISETP.GT.U32.AND P0, PT, R2, 0x7f800000, PT ;  /* 0x7f8000000200780c */ /* 0x000fc80003f04070 */
[----:B------:R-:W-:-:S09]  /*7fa0*/  SEL R0, R0, 0x7c, P0 ;  /* 0x0000007c00007807 */ /* 0x000fd20000000000 */
.L_x_15342:
[----:B------:R-:W-:Y:S05]  /*7fb0*/  BSYNC B0 ;  /* 0x0000000000007941 */ /* 0x000fea0003800000 */
.L_x_15340:
[----:B------:R-:W-:-:S04]  /*7fc0*/  LOP3.LUT R2, R3, 0x80000000, RZ, 0xc0, !PT ;  /* 0x8000000003027812 */ /* 0x000fc800078ec0ff */
[----:B------:R-:W-:-:S04]  /*7fd0*/  SHF.R.U32.HI R3, RZ, 0x18, R2 ;  /* 0x00000018ff037819 */ /* 0x000fc80000011602 */
[----:B------:R-:W-:-:S05]  /*7fe0*/  LOP3.LUT R3, R0, R3, RZ, 0xfc, !PT ;  /* 0x0000000300037212 */ /* 0x000fca00078efcff */
[----:B------:R0:W-:Y:S01]  /*7ff0*/  STG.E.U8 desc[UR36][R16.64], R3 ;  /* 0x0000000310007986 */ /* 0x0001e2000c101124 */
[----:B------:R-:W-:Y:S05]  /*8000*/  BRA `(.L_x_15326) ;  /* 0x0000000400ec7947 */ /* 0x000fea0003800000 */
.L_x_15336:
        /* <DEDUP_REMOVED lines=8> */
.L_x_15333:
        /* <DEDUP_REMOVED lines=11> */
.L_x_15345:
        /* <DEDUP_REMOVED lines=21> */
.L_x_15348:
[----:B------:R-:W-:-:S04]  /*8290*/  LOP3.LUT R0, R5, 0x80000000, RZ, 0xc0, !PT ;  /* 0x8000000005007812 */ /* 0x000fc800078ec0ff */
[----:B------:R-:W-:-:S04]  /*82a0*/  SHF.R.U32.HI R3, RZ, 0x18, R0 ;  /* 0x00000018ff037819 */ /* 0x000fc80000011600 */
[----:B------:R-:W-:-:S04]  /*82b0*/  LOP3.LUT R2, R2, R3, RZ, 0xfc, !PT ;  /* 0x0000000302027212 */ /* 0x000fc800078efcff */
[----:B------:R-:W-:-:S07]  /*82c0*/  PRMT R0, R2, 0x7610, R0 ;  /* 0x0000761002007816 */ /* 0x000fce0000000000 */
.L_x_15347:
[----:B------:R-:W-:Y:S05]  /*82d0*/  BSYNC B0 ;  /* 0x0000000000007941 */ /* 0x000fea0003800000 */
.L_x_15346:
[----:B------:R0:W-:Y:S01]  /*82e0*/  STG.E.U8 desc[UR36][R16.64], R0 ;  /* 0x0000000010007986 */ /* 0x0001e2000c101124 */
[----:B------:R-:W-:Y:S05]  /*82f0*/  BRA `(.L_x_15326) ;  /* 0x0000000400307947 */ /* 0x000fea0003800000 */
.L_x_15344:
        /* <DEDUP_REMOVED lines=21> */
.L_x_15351:
[----:B------:R-:W-:-:S04]  /*8450*/  LOP3.LUT R0, R5, 0x80000000, RZ, 0xc0, !PT ;  /* 0x8000000005007812 */ /* 0x000fc800078ec0ff */
[----:B------:R-:W-:-:S04]  /*8460*/  SHF.R.U32.HI R3, RZ, 0x18, R0 ;  /* 0x00000018ff037819 */ /* 0x000fc80000011600 */
[----:B------:R-:W-:-:S04]  /*8470*/  LOP3.LUT R2, R2, R3, RZ, 0xfc, !PT ;  /* 0x0000000302027212 */ /* 0x000fc800078efcff */
[----:B------:R-:W-:-:S07]  /*8480*/  PRMT R0, R2, 0x7610, R0 ;  /* 0x0000761002007816 */ /* 0x000fce0000000000 */
.L_x_15350:
[----:B------:R-:W-:Y:S05]  /*8490*/  BSYNC B0 ;  /* 0x0000000000007941 */ /* 0x000fea0003800000 */
.L_x_15349:
[----:B------:R0:W-:Y:S01]  /*84a0*/  STG.E.U8 desc[UR36][R16.64], R0 ;  /* 0x0000000010007986 */ /* 0x0001e2000c101124 */
[----:B------:R-:W-:Y:S05]  /*84b0*/  BRA `(.L_x_15326) ;  /* 0x0000000000c07947 */ /* 0x000fea0003800000 */
.L_x_15343:
        /* <DEDUP_REMOVED lines=26> */
.L_x_15325:
        /* <DEDUP_REMOVED lines=16> */
.L_x_15354:
[----:B------:R-:W-:Y:S05]  /*8760*/  BRA `(.L_x_15326) ;  /* 0x0000000000147947 */ /* 0x000fea0003800000 */
.L_x_15353:
[----:B------:R-:W0:Y:S02]  /*8770*/  F2I.U64.F64.TRUNC R8, R8 ;  /* 0x0000000800087311 */ /* 0x000e24000030d800 */
[----:B0-----:R0:W-:Y:S01]  /*8780*/  STG.E.64 desc[UR36][R16.64], R8 ;  /* 0x0000000810007986 */ /* 0x0011e2000c101b24 */
[----:B------:R-:W-:Y:S05]  /*8790*/  BRA `(.L_x_15326) ;  /* 0x0000000000087947 */ /* 0x000fea0003800000 */
.L_x_15352:
[----:B------:R-:W0:Y:S02]  /*87a0*/  F2I.U32.F64.TRUNC R9, R8 ;  /* 0x0000000800097311 */ /* 0x000e24000030d000 */
[----:B0-----:R0:W-:Y:S02]  /*87b0*/  STG.E desc[UR36][R16.64], R9 ;  /* 0x0000000910007986 */ /* 0x0011e4000c101924 */
.L_x_15326:
[----:B------:R-:W-:-:S07]  /*87c0*/  VIADD R19, R19, 0x80 ;  /* 0x0000008013137836 */ /* 0x000fce0000000000 */
.L_x_15270:
[----:B------:R-:W-:Y:S05]  /*87d0*/  BSYNC B6 ;  /* 0x0000000000067941 */ /* 0x000fea0003800000 */
.L_x_15269:
[----:B------:R-:W-:Y:S01]  /*87e0*/  ULDC UR4, c[0x0][0x210] ;  /* 0x0000840000047ab9 */ /* 0x000fe20000000800 */
[----:B------:R-:W-:Y:S01]  /*87f0*/  BSSY B6, `(.L_x_15355) ;  /* 0x0000439000067945 */ /* 0x000fe20003800000 */
[----:B------:R-:W-:-:S13]  /*8800*/  ISETP.GE.AND P0, PT, R19, UR4, PT ;  /* 0x0000000413007c0c */ /* 0x000fda000bf06270 */
[----:B------:R-:W-:Y:S05]  /*8810*/  @P0 BRA `(.L_x_15356) ;  /* 0x0000004000d80947 */ /* 0x000fea0003800000 */
[----:B------:R-:W5:Y:S01]  /*8820*/  LDC R6, c[0x0][0x218] ;  /* 0x00008600ff067b82 */ /* 0x000f620000000800 */
[----:B0-----:R-:W-:Y:S02]  /*8830*/  IMAD.MOV.U32 R0, RZ, RZ, RZ ;  /* 0x000000ffff007224 */ /* 0x001fe400078e00ff */
[----:B-1234-:R-:W-:Y:S01]  /*8840*/  IMAD.MOV.U32 R16, RZ, RZ, RZ ;  /* 0x000000ffff107224 */ /* 0x01efe200078e00ff */
        /* <DEDUP_REMOVED lines=300> */
.L_x_15357:
        /* <DEDUP_REMOVED lines=21> */
.L_x_15361:
[----:B------:R-:W2:Y:S02]  /*9c60*/  LDG.E.U8 R2, desc[UR36][R2.64] ;  /* 0x0000002402027981 */ /* 0x000ea4000c1e1100 */
[----:B--2---:R0:W1:Y:S01]  /*9c70*/  I2F.F64.U16 R8, R2 ;  /* 0x0000000200087312 */ /* 0x0040620000101800 */
[----:B------:R-:W-:Y:S05]  /*9c80*/  BRA `(.L_x_15363) ;  /* 0x0000000c00707947 */ /* 0x000fea0003800000 */
.L_x_15360:
[----:B------:R-:W-:-:S13]  /*9c90*/  ISETP.NE.AND P0, PT, R4, 0x2, PT ;  /* 0x000000020400780c */ /* 0x000fda0003f05270 */
[----:B------:R-:W-:Y:S05]  /*9ca0*/  @!P0 BRA `(.L_x_15364) ;  /* 0x0000000000288947 */ /* 0x000fea0003800000 */
[----:B------:R-:W-:-:S13]  /*9cb0*/  ISETP.NE.AND P0, PT, R4, 0x3, PT ;  /* 0x000000030400780c */ /* 0x000fda0003f05270 */
[----:B------:R-:W-:Y:S05]  /*9cc0*/  @!P0 BRA `(.L_x_15365) ;  /* 0x0000000000148947 */ /* 0x000fea0003800000 */
[----:B------:R-:W-:-:S13]  /*9cd0*/  ISETP.NE.AND P0, PT, R4, 0x4, PT ;  /* 0x000000040400780c */ /* 0x000fda0003f05270 */
[----:B------:R-:W-:Y:S05]  /*9ce0*/  @P0 BRA `(.L_x_15362) ;  /* 0x0000000800fc0947 */ /* 0x000fea0003800000 */
[----:B------:R-:W2:Y:S02]  /*9cf0*/  LDG.E.64 R8, desc[UR36][R2.64] ;  /* 0x0000002402087981 */ /* 0x000ea4000c1e1b00 */
[----:B--2---:R-:W2:Y:S01]  /*9d00*/  I2F.F64.S64 R8, R8 ;  /* 0x0000000800087312 */ /* 0x004ea20000301c00 */
[----:B------:R-:W-:Y:S05]  /*9d10*/  BRA `(.L_x_15363) ;  /* 0x0000000c004c7947 */ /* 0x000fea0003800000 */
.L_x_15365:
[----:B------:R-:W2:Y:S02]  /*9d20*/  LDG.E R2, desc[UR36][R2.64] ;  /* 0x0000002402027981 */ /* 0x000ea4000c1e1900 */
[----:B--2---:R3:W4:Y:S01]  /*9d30*/  I2F.F64 R8, R2 ;  /* 0x0000000200087312 */ /* 0x0047220000201c00 */
[----:B------:R-:W-:Y:S05]  /*9d40*/  BRA `(.L_x_15363) ;  /* 0x0000000c00407947 */ /* 0x000fea0003800000 */
.L_x_15364:
[----:B------:R-:W2:Y:S02]  /*9d50*/  LDG.E.U16 R2, desc[UR36][R2.64] ;  /* 0x0000002402027981 */ /* 0x000ea4000c1e1500 */
[----:B--2---:R0:W1:Y:S01]  /*9d60*/  I2F.F64.S16 R8, R2 ;  /* 0x0000000200087312 */ /* 0x0040620000101c00 */
[----:B------:R-:W-:Y:S05]  /*9d70*/  BRA `(.L_x_15363) ;  /* 0x0000000c00347947 */ /* 0x000fea0003800000 */
.L_x_15359:
        /* <DEDUP_REMOVED lines=10> */
.L_x_15367:
[----:B------:R-:W2:Y:S02]  /*9e20*/  LDG.E.U16 R0, desc[UR36][R2.64] ;  /* 0x0000002402007981 */ /* 0x000ea4000c1e1500 */
[----:B--2---:R-:W-:-:S05]  /*9e30*/  HADD2.F32 R0, -RZ, R0.H0_H0 ;  /* 0x20000000ff007230 */ /* 0x004fca0000004100 */
[----:B------:R-:W-:-:S04]  /*9e40*/  FMUL.FTZ R0, R0, 1 ;  /* 0x3f80000000007820 */ /* 0x000fc80000410000 */
[----:B------:R0:W1:Y:S01]  /*9e50*/  F2F.F64.F32 R8, R0 ;  /* 0x0000000000087310 */ /* 0x0000620000201800 */
[----:B------:R-:W-:Y:S05]  /*9e60*/  BRA `(.L_x_15363) ;  /* 0x0000000800f87947 */ /* 0x000fea0003800000 */
.L_x_15366:
        /* <DEDUP_REMOVED lines=10> */
.L_x_15369:
[----:B------:R-:W2:Y:S02]  /*9f10*/  LDG.E.U16 R2, desc[UR36][R2.64] ;  /* 0x0000002402027981 */ /* 0x000ea4000c1e1500 */
[----:B--2---:R-:W-:-:S05]  /*9f20*/  HADD2.F32 R0, -RZ, R2.H0_H0 ;  /* 0x20000002ff007230 */ /* 0x004fca0000004100 */
[----:B------:R-:W-:-:S04]  /*9f30*/  FMUL.FTZ R0, R0, 1 ;  /* 0x3f80000000007820 */ /* 0x000fc80000410000 */
[----:B------:R0:W1:Y:S01]  /*9f40*/  F2F.F64.F32 R8, R0 ;  /* 0x0000000000087310 */ /* 0x0000620000201800 */
[----:B------:R-:W-:Y:S05]  /*9f50*/  BRA `(.L_x_15363) ;  /* 0x0000000800bc7947 */ /* 0x000fea0003800000 */
.L_x_15368:
[----:B------:R0:W5:Y:S01]  /*9f60*/  LDG.E.64 R8, desc[UR36][R2.64] ;  /* 0x0000002402087981 */ /* 0x000162000c1e1b00 */
[----:B------:R-:W-:Y:S05]  /*9f70*/  BRA `(.L_x_15363) ;  /* 0x0000000800b47947 */ /* 0x000fea0003800000 */
.L_x_15358:
        /* <DEDUP_REMOVED lines=13> */
.L_x_15372:
[----:B------:R0:W5:Y:S01]  /*a050*/  LDG.E.64 R8, desc[UR36][R2.64] ;  /* 0x0000002402087981 */ /* 0x000162000c1e1b00 */
[----:B------:R-:W-:Y:S05]  /*a060*/  BRA `(.L_x_15363) ;  /* 0x0000000800787947 */ /* 0x000fea0003800000 */
.L_x_15371:
        /* <DEDUP_REMOVED lines=28> */
.L_x_15374:
        /* <DEDUP_REMOVED lines=15> */
.L_x_15373:
[----:B------:R-:W2:Y:S02]  /*a320*/  LDG.E.U16 R0, desc[UR36][R2.64] ;  /* 0x0000002402007981 */ /* 0x000ea4000c1e1500 */
[----:B--2---:R-:W-:-:S04]  /*a330*/  IMAD.U32 R0, R0, 0x10000, RZ ;  /* 0x0001000000007824 */ /* 0x004fc800078e00ff */
[----:B------:R-:W-:-:S04]  /*a340*/  FMUL.FTZ R0, R0, 1 ;  /* 0x3f80000000007820 */ /* 0x000fc80000410000 */
[----:B------:R0:W1:Y:S01]  /*a350*/  F2F.F64.F32 R8, R0 ;  /* 0x0000000000087310 */ /* 0x0000620000201800 */
[----:B------:R-:W-:Y:S05]  /*a360*/  BRA `(.L_x_15363) ;  /* 0x0000000400b87947 */ /* 0x000fea0003800000 */
.L_x_15370:
        /* <DEDUP_REMOVED lines=11> */
.L_x_15377:
        /* <DEDUP_REMOVED lines=21> */
.L_x_15381:
[----:B------:R-:W-:Y:S05]  /*a570*/  BSYNC B1 ;  /* 0x0000000000017941 */ /* 0x000fea0003800000 */
.L_x_15380:
[----:B------:R-:W-:Y:S01]  /*a580*/  LEA R3, R0, 0x3b800000, 0x17 ;  /* 0x3b80000000037811 */ /* 0x000fe200078eb8ff */
[----:B------:R-:W-:-:S05]  /*a590*/  IMAD.SHL.U32 R0, R2, 0x100000, RZ ;  /* 0x0010000002007824 */ /* 0x000fca00078e00ff */
[----:B------:R-:W-:-:S07]  /*a5a0*/  LOP3.LUT R0, R3, R0, R4, 0xfe, !PT ;  /* 0x0000000003007212 */ /* 0x000fce00078efe04 */
.L_x_15379:
[----:B------:R-:W-:Y:S05]  /*a5b0*/  BSYNC B0 ;  /* 0x0000000000007941 */ /* 0x000fea0003800000 */
.L_x_15378:
[----:B------:R-:W-:-:S04]  /*a5c0*/  FMUL.FTZ R0, R0, 1 ;  /* 0x3f80000000007820 */ /* 0x000fc80000410000 */
[----:B------:R0:W1:Y:S01]  /*a5d0*/  F2F.F64.F32 R8, R0 ;  /* 0x0000000000087310 */ /* 0x0000620000201800 */
[----:B------:R-:W-:Y:S05]  /*a5e0*/  BRA `(.L_x_15363) ;  /* 0x0000000400187947 */ /* 0x000fea0003800000 */
.L_x_15376:
        /* <DEDUP_REMOVED lines=21> */
.L_x_15385:
[----:B------:R-:W-:Y:S05]  /*a740*/  BSYNC B1 ;  /* 0x0000000000017941 */ /* 0x000fea0003800000 */
.L_x_15384:
[----:B------:R-:W-:Y:S01]  /*a750*/  LEA R3, R0, 0x37800000, 0x17 ;  /* 0x3780000000037811 */ /* 0x000fe200078eb8ff */
[----:B------:R-:W-:-:S05]  /*a760*/  IMAD.SHL.U32 R0, R2, 0x200000, RZ ;  /* 0x0020000002007824 */ /* 0x000fca00078e00ff */
[----:B------:R-:W-:-:S07]  /*a770*/  LOP3.LUT R0, R3, R0, R4, 0xfe, !PT ;  /* 0x0000000003007212 */ /* 0x000fce00078efe04 */
.L_x_15383:
[----:B------:R-:W-:Y:S05]  /*a780*/  BSYNC B0 ;  /* 0x0000000000007941 */ /* 0x000fea0003800000 */
.L_x_15382:
[----:B------:R-:W-:-:S04]  /*a790*/  FMUL.FTZ R0, R0, 1 ;  /* 0x3f80000000007820 */ /* 0x000fc80000410000 */
[----:B------:R0:W1:Y:S01]  /*a7a0*/  F2F.F64.F32 R8, R0 ;  /* 0x0000000000087310 */ /* 0x0000620000201800 */
[----:B------:R-:W-:Y:S05]  /*a7b0*/  BRA `(.L_x_15363) ;  /* 0x0000000000a47947 */ /* 0x000fea0003800000 */
.L_x_15375:
        /* <DEDUP_REMOVED lines=14> */
.L_x_15389:
[----:B------:R-:W-:Y:S05]  /*a8a0*/  BSYNC B0 ;  /* 0x0000000000007941 */ /* 0x000fea0003800000 */
.L_x_15388:
[----:B------:R-:W-:-:S04]  /*a8b0*/  FMUL.FTZ R0, R0, 1 ;  /* 0x3f80000000007820 */ /* 0x000fc80000410000 */
[----:B------:R0:W1:Y:S01]  /*a8c0*/  F2F.F64.F32 R8, R0 ;  /* 0x0000000000087310 */ /* 0x0000620000201800 */
[----:B------:R-:W-:Y:S05]  /*a8d0*/  BRA `(.L_x_15363) ;  /* 0x00000000005c7947 */ /* 0x000fea0003800000 */
.L_x_15362:
        /* <DEDUP_REMOVED lines=16> */
.L_x_15390:
[----:B------:R-:W-:Y:S01]  /*a9e0*/  CS2R R8, SRZ ;  /* 0x0000000000087805 */ /* 0x000fe2000001ff00 */
[----:B------:R-:W-:Y:S06]  /*a9f0*/  BRA `(.L_x_15363) ;  /* 0x0000000000147947 */ /* 0x000fec0003800000 */
.L_x_15387:
[----:B------:R-:W2:Y:S02]  /*aa00*/  LDG.E.64 R8, desc[UR36][R2.64] ;  /* 0x0000002402087981 */ /* 0x000ea4000c1e1b00 */
[----:B--2---:R-:W0:Y:S01]  /*aa10*/  I2F.F64.U64 R8, R8 ;  /* 0x0000000800087312 */ /* 0x004e220000301800 */
[----:B------:R-:W-:Y:S05]  /*aa20*/  BRA `(.L_x_15363) ;  /* 0x0000000000087947 */ /* 0x000fea0003800000 */
.L_x_15386:
[----:B------:R-:W2:Y:S02]  /*aa30*/  LDG.E R2, desc[UR36][R2.64] ;  /* 0x0000002402027981 */ /* 0x000ea4000c1e1900 */
[----:B--2---:R0:W1:Y:S02]  /*aa40*/  I2F.F64.U32 R8, R2 ;  /* 0x0000000200087312 */ /* 0x0040640000201800 */
.L_x_15363:
[----:B0--3--:R-:W0:Y:S01]  /*aa50*/  LDC.64 R2, c[0x0][0x428] ;  /* 0x00010a00ff027b82 */ /* 0x009e220000000a00 */
[----:B-12-45:R-:W-:Y:S01]  /*aa60*/  LOP3.LUT R5, R9, 0x7fffffff, RZ, 0xc0, !PT ;  /* 0x7fffffff09057812 */ /* 0x036fe200078ec0ff */
        /* <DEDUP_REMOVED lines=38> */
.L_x_15396:
        /* <DEDUP_REMOVED lines=12> */
.L_x_15395:
[----:B------:R-:W-:Y:S05]  /*ad90*/  BSYNC B1 ;  /* 0x0000000000017941 */ /* 0x000fea0003800000 */
.L_x_15394:
        /* <DEDUP_REMOVED lines=13> */
.L_x_15402:
        /* <DEDUP_REMOVED lines=33> */
.L_x_15401:
[----:B------:R-:W-:-:S07]  /*b080*/  IMAD.MOV.U32 R8, RZ, RZ, R10 ;  /* 0x000000ffff087224 */ /* 0x000fce00078e000a */
.L_x_15400:
[----:B------:R-:W-:Y:S05]  /*b090*/  BSYNC B2 ;  /* 0x0000000000027941 */ /* 0x000fea0003800000 */
.L_x_15399:
[----:B------:R-:W-:-:S13]  /*b0a0*/  ISETP.GE.U32.AND P0, PT, R7, 0xc, PT ;  /* 0x0000000c0700780c */ /* 0x000fda0003f06070 */
[----:B------:R-:W-:Y:S05]  /*b0b0*/  @!P0 BRA `(.L_x_15398) ;  /* 0x0000000400d88947 */ /* 0x000fea0003800000 */
[----:B------:R-:W-:Y:S01]  /*b0c0*/  BSSY B2, `(.L_x_15403) ;  /* 0x0000074000027945 */ /* 0x000fe20003800000 */
.L_x_15404:
        /* <DEDUP_REMOVED lines=116> */
.L_x_15403:
[----:B------:R-:W-:-:S07]  /*b810*/  IMAD.MOV.U32 R13, RZ, RZ, R7 ;  /* 0x000000ffff0d7224 */ /* 0x000fce00078e0007 */
.L_x_15398:
[----:B------:R-:W-:Y:S05]  /*b820*/  BSYNC B1 ;  /* 0x0000000000017941 */ /* 0x000fea0003800000 */
.L_x_15397:
        /* <DEDUP_REMOVED lines=20> */
.L_x_15406:
[----:B------:R-:W-:Y:S05]  /*b970*/  BSYNC B1 ;  /* 0x0000000000017941 */ /* 0x000fea0003800000 */
.L_x_15405:
[----:B------:R-:W-:Y:S02]  /*b980*/  IMAD.MOV.U32 R9, RZ, RZ, R11 ;  /* 0x000000ffff097224 */ /* 0x000fe400078e000b */
[----:B------:R-:W-:-:S03]  /*b990*/  IMAD.MOV.U32 R8, RZ, RZ, R4 ;  /* 0x000000ffff087224 */ /* 0x000fc600078e0004 */
[----:B------:R-:W-:Y:S01]  /*b9a0*/  LOP3.LUT R9, R9, 0x80000000, R3, 0xb8, !PT ;  /* 0x8000000009097812 */ /* 0x000fe200078eb803 */
[----:B------:R-:W-:Y:S06]  /*b9b0*/  BRA `(.L_x_15393) ;  /* 0x0000000000247947 */ /* 0x000fec0003800000 */
.L_x_15392:
        /* <DEDUP_REMOVED lines=9> */
.L_x_15393:
[----:B------:R-:W-:Y:S05]  /*ba50*/  BSYNC B0 ;  /* 0x0000000000007941 */ /* 0x000fea0003800000 */
.L_x_15391:
        /* <DEDUP_REMOVED lines=15> */
.L_x_15410:
[----:B------:R-:W0:Y:S02]  /*bb50*/  F2I.S64.F64.TRUNC R8, R8 ;  /* 0x0000000800087311 */ /* 0x000e24000030d900 */
[----:B0-----:R-:W-:-:S05]  /*bb60*/  IMAD.MOV.U32 R3, RZ, RZ, R8 ;  /* 0x000000ffff037224 */ /* 0x001fca00078e0008 */
[----:B------:R0:W-:Y:S01]  /*bb70*/  STG.E.U8 desc[UR36][R16.64], R3 ;  /* 0x0000000310007986 */ /* 0x0001e2000c101124 */
[----:B------:R-:W-:Y:S05]  /*bb80*/  BRA `(.L_x_15412) ;  /* 0x0000000c00f87947 */ /* 0x000fea0003800000 */
.L_x_15409:
        /* <DEDUP_REMOVED lines=9> */
.L_x_15414:
[----:B------:R-:W0:Y:S02]  /*bc20*/  F2I.F64.TRUNC R9, R8 ;  /* 0x0000000800097311 */ /* 0x000e24000030d100 */
[----:B0-----:R0:W-:Y:S01]  /*bc30*/  STG.E desc[UR36][R16.64], R9 ;  /* 0x0000000910007986 */ /* 0x0011e2000c101924 */
[----:B------:R-:W-:Y:S05]  /*bc40*/  BRA `(.L_x_15412) ;  /* 0x0000000c00c87947 */ /* 0x000fea0003800000 */
.L_x_15413:
[----:B------:R-:W0:Y:S02]  /*bc50*/  F2I.F64.TRUNC R9, R8 ;  /* 0x0000000800097311 */ /* 0x000e24000030d100 */
[----:B0-----:R0:W-:Y:S01]  /*bc60*/  STG.E.U16 desc[UR36][R16.64], R9 ;  /* 0x0000000910007986 */ /* 0x0011e2000c101524 */
[----:B------:R-:W-:Y:S05]  /*bc70*/  BRA `(.L_x_15412) ;  /* 0x0000000c00bc7947 */ /* 0x000fea0003800000 */
.L_x_15408:
        /* <DEDUP_REMOVED lines=13> */
.L_x_15416:
        /* <DEDUP_REMOVED lines=8> */
.L_x_15415:
        /* <DEDUP_REMOVED lines=14> */
.L_x_15418:
        /* <DEDUP_REMOVED lines=9> */
.L_x_15417:
[----:B------:R4:W-:Y:S01]  /*bf40*/  STG.E.64 desc[UR36][R16.64], R8 ;  /* 0x0000000810007986 */ /* 0x0009e2000c101b24 */
[----:B------:R-:W-:Y:S05]  /*bf50*/  BRA `(.L_x_15412) ;  /* 0x0000000c00047947 */ /* 0x000fea0003800000 */
.L_x_15407:
        /* <DEDUP_REMOVED lines=12> */
.L_x_15421:
[----:B------:R-:W-:-:S05]  /*c020*/  CS2R R10, SRZ ;  /* 0x00000000000a7805 */ /* 0x000fca000001ff00 */
[----:B------:R0:W-:Y:S01]  /*c030*/  STG.E.128 desc[UR36][R16.64], R8 ;  /* 0x0000000810007986 */ /* 0x0001e2000c101d24 */
[----:B------:R-:W-:Y:S05]  /*c040*/  BRA `(.L_x_15412) ;  /* 0x0000000800c87947 */ /* 0x000fea0003800000 */
.L_x_15420:
        /* <DEDUP_REMOVED lines=25> */
.L_x_15425:
[----:B------:R-:W-:Y:S05]  /*c1e0*/  BSYNC B0 ;  /* 0x0000000000007941 */ /* 0x000fea0003800000 */
.L_x_15424:
[----:B------:R-:W-:-:S05]  /*c1f0*/  LOP3.LUT R3, R0, R3, RZ, 0xfc, !PT ;  /* 0x0000000300037212 */ /* 0x000fca00078efcff */
[----:B------:R0:W-:Y:S01]  /*c200*/  STG.E.U8 desc[UR36][R16.64], R3 ;  /* 0x0000000310007986 */ /* 0x0001e2000c101124 */
[----:B------:R-:W-:Y:S05]  /*c210*/  BRA `(.L_x_15412) ;  /* 0x0000000800547947 */ /* 0x000fea0003800000 */
.L_x_15423:
        /* <DEDUP_REMOVED lines=17> */
.L_x_15427:
[----:B------:R-:W-:Y:S01]  /*c330*/  IMAD.MOV.U32 R0, RZ, RZ, 0x7f ;  /* 0x0000007fff007424 */ /* 0x000fe200078e00ff */
[----:B------:R-:W-:-:S04]  /*c340*/  ISETP.GT.U32.AND P0, PT, R2, 0x7f800000, PT ;  /* 0x7f8000000200780c */ /* 0x000fc80003f04070 */
[----:B------:R-:W-:-:S09]  /*c350*/  SEL R0, R0, 0x7c, P0 ;  /* 0x0000007c00007807 */ /* 0x000fd20000000000 */
.L_x_15428:
[----:B------:R-:W-:Y:S05]  /*c360*/  BSYNC B0 ;  /* 0x0000000000007941 */ /* 0x000fea0003800000 */
.L_x_15426:
[----:B------:R-:W-:-:S04]  /*c370*/  LOP3.LUT R2, R3, 0x80000000, RZ, 0xc0, !PT ;  /* 0x8000000003027812 */ /* 0x000fc800078ec0ff */
[----:B------:R-:W-:-:S04]  /*c380*/  SHF.R.U32.HI R3, RZ, 0x18, R2 ;  /* 0x00000018ff037819 */ /* 0x000fc80000011602 */
[----:B------:R-:W-:-:S05]  /*c390*/  LOP3.LUT R3, R0, R3, RZ, 0xfc, !PT ;  /* 0x0000000300037212 */ /* 0x000fca00078efcff */
[----:B------:R0:W-:Y:S01]  /*c3a0*/  STG.E.U8 desc[UR36][R16.64], R3 ;  /* 0x0000000310007986 */ /* 0x0001e2000c101124 */
[----:B------:R-:W-:Y:S05]  /*c3b0*/  BRA `(.L_x_15412) ;  /* 0x0000000400ec7947 */ /* 0x000fea0003800000 */
.L_x_15422:
        /* <DEDUP_REMOVED lines=8> */
.L_x_15419:
        /* <DEDUP_REMOVED lines=11> */
.L_x_15431:
        /* <DEDUP_REMOVED lines=21> */
.L_x_15434:
[----:B------:R-:W-:-:S04]  /*c640*/  LOP3.LUT R0, R5, 0x80000000, RZ, 0xc0, !PT ;  /* 0x8000000005007812 */ /* 0x000fc800078ec0ff */
[----:B------:R-:W-:-:S04]  /*c650*/  SHF.R.U32.HI R3, RZ, 0x18, R0 ;  /* 0x00000018ff037819 */ /* 0x000fc80000011600 */
[----:B------:R-:W-:-:S04]  /*c660*/  LOP3.LUT R2, R2, R3, RZ, 0xfc, !PT ;  /* 0x0000000302027212 */ /* 0x000fc800078efcff */
[----:B------:R-:W-:-:S07]  /*c670*/  PRMT R0, R2, 0x7610, R0 ;  /* 0x0000761002007816 */ /* 0x000fce0000000000 */
.L_x_15433:
[----:B------:R-:W-:Y:S05]  /*c680*/  BSYNC B0 ;  /* 0x0000000000007941 */ /* 0x000fea0003800000 */
.L_x_15432:
[----:B------:R0:W-:Y:S01]  /*c690*/  STG.E.U8 desc[UR36][R16.64], R0 ;  /* 0x0000000010007986 */ /* 0x0001e2000c101124 */
[----:B------:R-:W-:Y:S05]  /*c6a0*/  BRA `(.L_x_15412) ;  /* 0x0000000400307947 */ /* 0x000fea0003800000 */
.L_x_15430:
        /* <DEDUP_REMOVED lines=21> */
.L_x_15437:
[----:B------:R-:W-:-:S04]  /*c800*/  LOP3.LUT R0, R5, 0x80000000, RZ, 0xc0, !PT ;  /* 0x8000000005007812 */ /* 0x000fc800078ec0ff */
[----:B------:R-:W-:-:S04]  /*c810*/  SHF.R.U32.HI R3, RZ, 0x18, R0 ;  /* 0x00000018ff037819 */ /* 0x000fc80000011600 */
[----:B------:R-:W-:-:S04]  /*c820*/  LOP3.LUT R2, R2, R3, RZ, 0xfc, !PT ;  /* 0x0000000302027212 */ /* 0x000fc800078efcff */
[----:B------:R-:W-:-:S07]  /*c830*/  PRMT R0, R2, 0x7610, R0 ;  /* 0x0000761002007816 */ /* 0x000fce0000000000 */
.L_x_15436:
[----:B------:R-:W-:Y:S05]  /*c840*/  BSYNC B0 ;  /* 0x0000000000007941 */ /* 0x000fea0003800000 */
.L_x_15435:
[----:B------:R0:W-:Y:S01]  /*c850*/  STG.E.U8 desc[UR36][R16.64], R0 ;  /* 0x0000000010007986 */ /* 0x0001e2000c101124 */
[----:B------:R-:W-:Y:S05]  /*c860*/  BRA `(.L_x_15412) ;  /* 0x0000000000c07947 */ /* 0x000fea0003800000 */
.L_x_15429:
        /* <DEDUP_REMOVED lines=26> */
.L_x_15411:
        /* <DEDUP_REMOVED lines=16> */
.L_x_15440:
[----:B------:R-:W-:Y:S05]  /*cb10*/  BRA `(.L_x_15412) ;  /* 0x0000000000147947 */ /* 0x000fea0003800000 */
.L_x_15439:
[----:B------:R-:W0:Y:S02]  /*cb20*/  F2I.U64.F64.TRUNC R8, R8 ;  /* 0x0000000800087311 */ /* 0x000e24000030d800 */
[----:B0-----:R0:W-:Y:S01]  /*cb30*/  STG.E.64 desc[UR36][R16.64], R8 ;  /* 0x0000000810007986 */ /* 0x0011e2000c101b24 */
[----:B------:R-:W-:Y:S05]  /*cb40*/  BRA `(.L_x_15412) ;  /* 0x0000000000087947 */ /* 0x000fea0003800000 */
.L_x_15438:
[----:B------:R-:W0:Y:S02]  /*cb50*/  F2I.U32.F64.TRUNC R9, R8 ;  /* 0x0000000800097311 */ /* 0x000e24000030d000 */
[----:B0-----:R0:W-:Y:S02]  /*cb60*/  STG.E desc[UR36][R16.64], R9 ;  /* 0x0000000910007986 */ /* 0x0011e4000c101924 */
.L_x_15412:
[----:B------:R-:W-:-:S07]  /*cb70*/  VIADD R19, R19, 0x80 ;  /* 0x0000008013137836 */ /* 0x000fce0000000000 */
.L_x_15356:
[----:B------:R-:W-:Y:S05]  /*cb80*/  BSYNC B6 ;  /* 0x0000000000067941 */ /* 0x000fea0003800000 */
.L_x_15355:
[----:B------:R-:W-:Y:S02]  /*cb90*/  ULDC UR4, c[0x0][0x210] ;  /* 0x0000840000047ab9 */ /* 0x000fe40000000800 */
[----:B------:R-:W-:-:S13]  /*cba0*/  ISETP.GE.AND P0, PT, R19, UR4, PT ;  /* 0x0000000413007c0c */ /* 0x000fda000bf06270 */
[----:B------:R-:W-:Y:S05]  /*cbb0*/  @P0 EXIT ;  /* 0x000000000000094d */ /* 0x000fea0003800000 */
        /* <DEDUP_REMOVED lines=303> */
.L_x_15441:
        /* <DEDUP_REMOVED lines=21> */
.L_x_15445:
[----:B------:R-:W2:Y:S02]  /*e000*/  LDG.E.U8 R2, desc[UR36][R2.64] ;  /* 0x0000002402027981 */ /* 0x000ea4000c1e1100 */
[----:B--2---:R0:W1:Y:S01]  /*e010*/  I2F.F64.U16 R8, R2 ;  /* 0x0000000200087312 */ /* 0x0040620000101800 */
[----:B------:R-:W-:Y:S05]  /*e020*/  BRA `(.L_x_15447) ;  /* 0x0000000c00707947 */ /* 0x000fea0003800000 */
.L_x_15444:
        /* <DEDUP_REMOVED lines=9> */
.L_x_15449:
[----:B------:R-:W2:Y:S02]  /*e0c0*/  LDG.E R2, desc[UR36][R2.64] ;  /* 0x0000002402027981 */ /* 0x000ea4000c1e1900 */
[----:B--2---:R0:W1:Y:S01]  /*e0d0*/  I2F.F64 R8, R2 ;  /* 0x0000000200087312 */ /* 0x0040620000201c00 */
[----:B------:R-:W-:Y:S05]  /*e0e0*/  BRA `(.L_x_15447) ;  /* 0x0000000c00407947 */ /* 0x000fea0003800000 */
.L_x_15448:
[----:B------:R-:W2:Y:S02]  /*e0f0*/  LDG.E.U16 R2, desc[UR36][R2.64] ;  /* 0x0000002402027981 */ /* 0x000ea4000c1e1500 */
[----:B--2---:R0:W1:Y:S01]  /*e100*/  I2F.F64.S16 R8, R2 ;  /* 0x0000000200087312 */ /* 0x0040620000101c00 */
[----:B------:R-:W-:Y:S05]  /*e110*/  BRA `(.L_x_15447) ;  /* 0x0000000c00347947 */ /* 0x000fea0003800000 */
.L_x_15443:
        /* <DEDUP_REMOVED lines=8> */
[----:B------:R-:W2:Y:S01]  /*e1a0*/  F2F.F64.F32 R8, R8 ;  /* 0x0000000800087310 */ /* 0x000ea20000201800 */
[----:B------:R-:W-:Y:S05]  /*e1b0*/  BRA `(.L_x_15447) ;  /* 0x0000000c000c7947 */ /* 0x000fea0003800000 */
.L_x_15451:
[----:B------:R-:W2:Y:S02]  /*e1c0*/  LDG.E.U16 R0, desc[UR36][R2.64] ;  /* 0x0000002402007981 */ /* 0x000ea4000c1e1500 */
[----:B--2---:R-:W-:-:S05]  /*e1d0*/  HADD2.F32 R0, -RZ, R0.H0_H0 ;  /* 0x20000000ff007230 */ /* 0x004fca0000004100 */
[----:B------:R-:W-:-:S04]  /*e1e0*/  FMUL.FTZ R0, R0, 1 ;  /* 0x3f80000000007820 */ /* 0x000fc80000410000 */
[----:B------:R0:W1:Y:S01]  /*e1f0*/  F2F.F64.F32 R8, R0 ;  /* 0x0000000000087310 */ /* 0x0000620000201800 */
[----:B------:R-:W-:Y:S05]  /*e200*/  BRA `(.L_x_15447) ;  /* 0x0000000800f87947 */ /* 0x000fea0003800000 */
.L_x_15450:
        /* <DEDUP_REMOVED lines=10> */
.L_x_15453:
[----:B------:R-:W2:Y:S02]  /*e2b0*/  LDG.E.U16 R2, desc[UR36][R2.64] ;  /* 0x0000002402027981 */ /* 0x000ea4000c1e1500 */
[----:B--2---:R-:W-:-:S05]  /*e2c0*/  HADD2.F32 R0, -RZ, R2.H0_H0 ;  /* 0x20000002ff007230 */ /* 0x004fca0000004100 */
[----:B------:R-:W-:-:S04]  /*e2d0*/  FMUL.FTZ R0, R0, 1 ;  /* 0x3f80000000007820 */ /* 0x000fc80000410000 */
[----:B------:R3:W4:Y:S01]  /*e2e0*/  F2F.F64.F32 R8, R0 ;  /* 0x0000000000087310 */ /* 0x0007220000201800 */
[----:B------:R-:W-:Y:S05]  /*e2f0*/  BRA `(.L_x_15447) ;  /* 0x0000000800bc7947 */ /* 0x000fea0003800000 */
.L_x_15452:
[----:B------:R0:W5:Y:S01]  /*e300*/  LDG.E.64 R8, desc[UR36][R2.64] ;  /* 0x0000002402087981 */ /* 0x000162000c1e1b00 */
[----:B------:R-:W-:Y:S05]  /*e310*/  BRA `(.L_x_15447) ;  /* 0x0000000800b47947 */ /* 0x000fea0003800000 */
.L_x_15442:
        /* <DEDUP_REMOVED lines=13> */
.L_x_15456:
[----:B------:R0:W5:Y:S01]  /*e3f0*/  LDG.E.64 R8, desc[UR36][R2.64] ;  /* 0x0000002402087981 */ /* 0x000162000c1e1b00 */
[----:B------:R-:W-:Y:S05]  /*e400*/  BRA `(.L_x_15447) ;  /* 0x0000000800787947 */ /* 0x000fea0003800000 */
.L_x_15455:
        /* <DEDUP_REMOVED lines=28> */
.L_x_15458:
        /* <DEDUP_REMOVED lines=15> */
.L_x_15457:
[----:B------:R-:W2:Y:S02]  /*e6c0*/  LDG.E.U16 R0, desc[UR36][R2.64] ;  /* 0x0000002402007981 */ /* 0x000ea4000c1e1500 */
[----:B--2---:R-:W-:-:S04]  /*e6d0*/  IMAD.U32 R0, R0, 0x10000, RZ ;  /* 0x0001000000007824 */ /* 0x004fc800078e00ff */
[----:B------:R-:W-:-:S04]  /*e6e0*/  FMUL.FTZ R0, R0, 1 ;  /* 0x3f80000000007820 */ /* 0x000fc80000410000 */
[----:B------:R0:W1:Y:S01]  /*e6f0*/  F2F.F64.F32 R8, R0 ;  /* 0x0000000000087310 */ /* 0x0000620000201800 */
[----:B------:R-:W-:Y:S05]  /*e700*/  BRA `(.L_x_15447) ;  /* 0x0000000400b87947 */ /* 0x000fea0003800000 */
.L_x_15454:
        /* <DEDUP_REMOVED lines=11> */
.L_x_15461:
        /* <DEDUP_REMOVED lines=21> */
.L_x_15465:
[----:B------:R-:W-:Y:S05]  /*e910*/  BSYNC B1 ;  /* 0x0000000000017941 */ /* 0x000fea0003800000 */
.L_x_15464:
[----:B------:R-:W-:Y:S01]  /*e920*/  LEA R3, R0, 0x3b800000, 0x17 ;  /* 0x3b80000000037811 */ /* 0x000fe200078eb8ff */
[----:B------:R-:W-:-:S05]  /*e930*/  IMAD.SHL.U32 R0, R2, 0x100000, RZ ;  /* 0x0010000002007824 */ /* 0x000fca00078e00ff */
[----:B------:R-:W-:-:S07]  /*e940*/  LOP3.LUT R0, R3, R0, R4, 0xfe, !PT ;  /* 0x0000000003007212 */ /* 0x000fce00078efe04 */
.L_x_15463:
[----:B------:R-:W-:Y:S05]  /*e950*/  BSYNC B0 ;  /* 0x0000000000007941 */ /* 0x000fea0003800000 */
.L_x_15462:
[----:B------:R-:W-:-:S04]  /*e960*/  FMUL.FTZ R0, R0, 1 ;  /* 0x3f80000000007820 */ /* 0x000fc80000410000 */
[----:B------:R0:W1:Y:S01]  /*e970*/  F2F.F64.F32 R8, R0 ;  /* 0x0000000000087310 */ /* 0x0000620000201800 */
[----:B------:R-:W-:Y:S05]  /*e980*/  BRA `(.L_x_15447) ;  /* 0x0000000400187947 */ /* 0x000fea0003800000 */
.L_x_15460:
        /* <DEDUP_REMOVED lines=21> */
.L_x_15469:
[----:B------:R-:W-:Y:S05]  /*eae0*/  BSYNC B1 ;  /* 0x0000000000017941 */ /* 0x000fea0003800000 */
.L_x_15468:
[----:B------:R-:W-:Y:S01]  /*eaf0*/  LEA R3, R0, 0x37800000, 0x17 ;  /* 0x3780000000037811 */ /* 0x000fe200078eb8ff */
[----:B------:R-:W-:-:S05]  /*eb00*/  IMAD.SHL.U32 R0, R2, 0x200000, RZ ;  /* 0x0020000002007824 */ /* 0x000fca00078e00ff */
[----:B------:R-:W-:-:S07]  /*eb10*/  LOP3.LUT R0, R3, R0, R4, 0xfe, !PT ;  /* 0x0000000003007212 */ /* 0x000fce00078efe04 */
.L_x_15467:
[----:B------:R-:W-:Y:S05]  /*eb20*/  BSYNC B0 ;  /* 0x0000000000007941 */ /* 0x000fea0003800000 */
.L_x_15466:
[----:B------:R-:W-:-:S04]  /*eb30*/  FMUL.FTZ R0, R0, 1 ;  /* 0x3f80000000007820 */ /* 0x000fc80000410000 */
[----:B------:R0:W1:Y:S01]  /*eb40*/  F2F.F64.F32 R8, R0 ;  /* 0x0000000000087310 */ /* 0x0000620000201800 */
[----:B------:R-:W-:Y:S05]  /*eb50*/  BRA `(.L_x_15447) ;  /* 0x0000000000a47947 */ /* 0x000fea0003800000 */
.L_x_15459:
        /* <DEDUP_REMOVED lines=14> */
.L_x_15473:
[----:B------:R-:W-:Y:S05]  /*ec40*/  BSYNC B0 ;  /* 0x0000000000007941 */ /* 0x000fea0003800000 */
.L_x_15472:
[----:B------:R-:W-:-:S04]  /*ec50*/  FMUL.FTZ R0, R0, 1 ;  /* 0x3f80000000007820 */ /* 0x000fc80000410000 */
[----:B------:R0:W1:Y:S01]  /*ec60*/  F2F.F64.F32 R8, R0 ;  /* 0x0000000000087310 */ /* 0x0000620000201800 */
[----:B------:R-:W-:Y:S05]  /*ec70*/  BRA `(.L_x_15447) ;  /* 0x00000000005c7947 */ /* 0x000fea0003800000 */
.L_x_15446:
        /* <DEDUP_REMOVED lines=16> */
.L_x_15474:
[----:B------:R-:W-:Y:S01]  /*ed80*/  CS2R R8, SRZ ;  /* 0x0000000000087805 */ /* 0x000fe2000001ff00 */
[----:B------:R-:W-:Y:S06]  /*ed90*/  BRA `(.L_x_15447) ;  /* 0x0000000000147947 */ /* 0x000fec0003800000 */
.L_x_15471:
[----:B------:R-:W2:Y:S02]  /*eda0*/  LDG.E.64 R8, desc[UR36][R2.64] ;  /* 0x0000002402087981 */ /* 0x000ea4000c1e1b00 */
[----:B--2---:R-:W0:Y:S01]  /*edb0*/  I2F.F64.U64 R8, R8 ;  /* 0x0000000800087312 */ /* 0x004e220000301800 */
[----:B------:R-:W-:Y:S05]  /*edc0*/  BRA `(.L_x_15447) ;  /* 0x0000000000087947 */ /* 0x000fea0003800000 */
.L_x_15470:
[----:B------:R-:W2:Y:S02]  /*edd0*/  LDG.E R2, desc[UR36][R2.64] ;  /* 0x0000002402027981 */ /* 0x000ea4000c1e1900 */
[----:B--2---:R0:W1:Y:S02]  /*ede0*/  I2F.F64.U32 R8, R2 ;  /* 0x0000000200087312 */ /* 0x0040640000201800 */
.L_x_15447:
[----:B0-----:R-:W0:Y:S01]  /*edf0*/  LDC.64 R2, c[0x0][0x428] ;  /* 0x00010a00ff027b82 */ /* 0x001e220000000a00 */
        /* <DEDUP_REMOVED lines=39> */
.L_x_15480:
        /* <DEDUP_REMOVED lines=12> */
.L_x_15479:
[----:B------:R-:W-:Y:S05]  /*f130*/  BSYNC B1 ;  /* 0x0000000000017941 */ /* 0x000fea0003800000 */
.L_x_15478:
        /* <DEDUP_REMOVED lines=13> */
.L_x_15486:
        /* <DEDUP_REMOVED lines=33> */
.L_x_15485:
[----:B------:R-:W-:-:S07]  /*f420*/  IMAD.MOV.U32 R8, RZ, RZ, R10 ;  /* 0x000000ffff087224 */ /* 0x000fce00078e000a */
.L_x_15484:
[----:B------:R-:W-:Y:S05]  /*f430*/  BSYNC B2 ;  /* 0x0000000000027941 */ /* 0x000fea0003800000 */
.L_x_15483:
[----:B------:R-:W-:-:S13]  /*f440*/  ISETP.GE.U32.AND P0, PT, R7, 0xc, PT ;  /* 0x0000000c0700780c */ /* 0x000fda0003f06070 */
[----:B------:R-:W-:Y:S05]  /*f450*/  @!P0 BRA `(.L_x_15482) ;  /* 0x0000000400d88947 */ /* 0x000fea0003800000 */
[----:B------:R-:W-:Y:S01]  /*f460*/  BSSY B2, `(.L_x_15487) ;  /* 0x0000074000027945 */ /* 0x000fe20003800000 */
.L_x_15488:
        /* <DEDUP_REMOVED lines=116> */
.L_x_15487:
[----:B------:R-:W-:-:S07]  /*fbb0*/  IMAD.MOV.U32 R13, RZ, RZ, R7 ;  /* 0x000000ffff0d7224 */ /* 0x000fce00078e0007 */
.L_x_15482:
[----:B------:R-:W-:Y:S05]  /*fbc0*/  BSYNC B1 ;  /* 0x0000000000017941 */ /* 0x000fea0003800000 */
.L_x_15481:
        /* <DEDUP_REMOVED lines=20> */
.L_x_15490:
[----:B------:R-:W-:Y:S05]  /*fd10*/  BSYNC B1 ;  /* 0x0000000000017941 */ /* 0x000fea0003800000 */
.L_x_15489:
[----:B------:R-:W-:Y:S02]  /*fd20*/  IMAD.MOV.U32 R9, RZ, RZ, R11 ;  /* 0x000000ffff097224 */ /* 0x000fe400078e000b */
[----:B------:R-:W-:-:S03]  /*fd30*/  IMAD.MOV.U32 R8, RZ, RZ, R4 ;  /* 0x000000ffff087224 */ /* 0x000fc600078e0004 */
[----:B------:R-:W-:Y:S01]  /*fd40*/  LOP3.LUT R9, R9, 0x80000000, R3, 0xb8, !PT ;  /* 0x8000000009097812 */ /* 0x000fe200078eb803 */
[----:B------:R-:W-:Y:S06]  /*fd50*/  BRA `(.L_x_15477) ;  /* 0x0000000000247947 */ /* 0x000fec0003800000 */
.L_x_15476:
        /* <DEDUP_REMOVED lines=9> */
.L_x_15477:
[----:B------:R-:W-:Y:S05]  /*fdf0*/  BSYNC B0 ;  /* 0x0000000000007941 */ /* 0x000fea0003800000 */
.L_x_15475:
        /* <DEDUP_REMOVED lines=15> */
.L_x_15494:
[----:B------:R-:W0:Y:S02]  /*fef0*/  F2I.S64.F64.TRUNC R8, R8 ;  /* 0x0000000800087311 */ /* 0x000e24000030d900 */
[----:B0-----:R-:W-:-:S05]  /*ff00*/  IMAD.MOV.U32 R3, RZ, RZ, R8 ;  /* 0x000000ffff037224 */ /* 0x001fca00078e0008 */
[----:B------:R-:W-:Y:S01]  /*ff10*/  STG.E.U8 desc[UR36][R16.64], R3 ;  /* 0x0000000310007986 */ /* 0x000fe2000c101124 */
[----:B------:R-:W-:Y:S05]  /*ff20*/  EXIT ;  /* 0x000000000000794d */ /* 0x000fea0003800000 */
.L_x_15493:
        /* <DEDUP_REMOVED lines=9> */
.L_x_15497:
[----:B------:R-:W0:Y:S02]  /*ffc0*/  F2I.F64.TRUNC R9, R8 ;  /* 0x0000000800097311 */ /* 0x000e24000030d100 */
[----:B0-----:R-:W-:Y:S01]  /*ffd0*/  STG.E desc[UR36][R16.64], R9 ;  /* 0x0000000910007986 */ /* 0x001fe2000c101924 */
[----:B------:R-:W-:Y:S05]  /*ffe0*/  EXIT ;  /* 0x000000000000794d */ /* 0x000fea0003800000 */
.L_x_15496:
[----:B------:R-:W0:Y:S02]  /*fff0*/  F2I.F64.TRUNC R9, R8 ;  /* 0x0000000800097311 */ /* 0x000e24000030d100 */
[----:B0-----:R-:W-:Y:S01]  /*10000*/  STG.E.U16 desc[UR36][R16.64], R9 ;  /* 0x0000000910007986 */ /* 0x001fe2000c101524 */
[----:B------:R-:W-:Y:S05]  /*10010*/  EXIT ;  /* 0x000000000000794d */ /* 0x000fea0003800000 */
.L_x_15492:
        /* <DEDUP_REMOVED lines=13> */
.L_x_15499:
        /* <DEDUP_REMOVED lines=8> */
.L_x_15498:
        /* <DEDUP_REMOVED lines=14> */
.L_x_15501:
        /* <DEDUP_REMOVED lines=9> */
.L_x_15500:
[----:B------:R-:W-:Y:S01]  /*102e0*/  STG.E.64 desc[UR36][R16.64], R8 ;  /* 0x0000000810007986 */ /* 0x000fe2000c101b24 */
[----:B------:R-:W-:Y:S05]  /*102f0*/  EXIT ;  /* 0x000000000000794d */ /* 0x000fea0003800000 */
.L_x_15491:
        /* <DEDUP_REMOVED lines=12> */
.L_x_15504:
[----:B------:R-:W-:-:S05]  /*103c0*/  CS2R R10, SRZ ;  /* 0x00000000000a7805 */ /* 0x000fca000001ff00 */
[----:B------:R-:W-:Y:S01]  /*103d0*/  STG.E.128 desc[UR36][R16.64], R8 ;  /* 0x0000000810007986 */ /* 0x000fe2000c101d24 */
[----:B------:R-:W-:Y:S05]  /*103e0*/  EXIT ;  /* 0x000000000000794d */ /* 0x000fea0003800000 */
.L_x_15503:
        /* <DEDUP_REMOVED lines=25> */
.L_x_15508:
[----:B------:R-:W-:Y:S05]  /*10580*/  BSYNC B0 ;  /* 0x0000000000007941 */ /* 0x000fea0003800000 */
.L_x_15507:
[----:B------:R-:W-:-:S05]  /*10590*/  LOP3.LUT R3, R0, R3, RZ, 0xfc, !PT ;  /* 0x0000000300037212 */ /* 0x000fca00078efcff */
[----:B------:R-:W-:Y:S01]  /*105a0*/  STG.E.U8 desc[UR36][R16.64], R3 ;  /* 0x0000000310007986 */ /* 0x000fe2000c101124 */
[----:B------:R-:W-:Y:S05]  /*105b0*/  EXIT ;  /* 0x000000000000794d */ /* 0x000fea0003800000 */
.L_x_15506:
        /* <DEDUP_REMOVED lines=17> */
.L_x_15510:
[----:B------:R-:W-:Y:S01]  /*106d0*/  IMAD.MOV.U32 R0, RZ, RZ, 0x7f ;  /* 0x0000007fff007424 */ /* 0x000fe200078e00ff */
[----:B------:R-:W-:-:S04]  /*106e0*/  ISETP.GT.U32.AND P0, PT, R2, 0x7f800000, PT ;  /* 0x7f8000000200780c */ /* 0x000fc80003f04070 */
[----:B------:R-:W-:-:S09]  /*106f0*/  SEL R0, R0, 0x7c, P0 ;  /* 0x0000007c00007807 */ /* 0x000fd20000000000 */
.L_x_15511:
[----:B------:R-:W-:Y:S05]  /*10700*/  BSYNC B0 ;  /* 0x0000000000007941 */ /* 0x000fea0003800000 */
.L_x_15509:
[----:B------:R-:W-:-:S04]  /*10710*/  LOP3.LUT R2, R3, 0x80000000, RZ, 0xc0, !PT ;  /* 0x8000000003027812 */ /* 0x000fc800078ec0ff */
[----:B------:R-:W-:-:S04]  /*10720*/  SHF.R.U32.HI R3, RZ, 0x18, R2 ;  /* 0x00000018ff037819 */ /* 0x000fc80000011602 */
[----:B------:R-:W-:-:S05]  /*10730*/  LOP3.LUT R3, R0, R3, RZ, 0xfc, !PT ;  /* 0x0000000300037212 */ /* 0x000fca00078efcff */
[----:B------:R-:W-:Y:S01]  /*10740*/  STG.E.U8 desc[UR36][R16.64], R3 ;  /* 0x0000000310007986 */ /* 0x000fe2000c101124 */
[----:B------:R-:W-:Y:S05]  /*10750*/  EXIT ;  /* 0x000000000000794d */ /* 0x000fea0003800000 */
.L_x_15505:
        /* <DEDUP_REMOVED lines=8> */
.L_x_15502:
        /* <DEDUP_REMOVED lines=11> */
.L_x_15514:
        /* <DEDUP_REMOVED lines=21> */
.L_x_15517:
[----:B------:R-:W-:-:S04]  /*109e0*/  LOP3.LUT R0, R5, 0x80000000, RZ, 0xc0, !PT ;  /* 0x8000000005007812 */ /* 0x000fc800078ec0ff */
[----:B------:R-:W-:-:S04]  /*109f0*/  SHF.R.U32.HI R3, RZ, 0x18, R0 ;  /* 0x00000018ff037819 */ /* 0x000fc80000011600 */
[----:B------:R-:W-:-:S04]  /*10a00*/  LOP3.LUT R2, R2, R3, RZ, 0xfc, !PT ;  /* 0x0000000302027212 */ /* 0x000fc800078efcff */
[----:B------:R-:W-:-:S07]  /*10a10*/  PRMT R0, R2, 0x7610, R0 ;  /* 0x0000761002007816 */ /* 0x000fce0000000000 */
.L_x_15516:
[----:B------:R-:W-:Y:S05]  /*10a20*/  BSYNC B0 ;  /* 0x0000000000007941 */ /* 0x000fea0003800000 */
.L_x_15515:
[----:B------:R-:W-:Y:S01]  /*10a30*/  STG.E.U8 desc[UR36][R16.64], R0 ;  /* 0x0000000010007986 */ /* 0x000fe2000c101124 */
[----:B------:R-:W-:Y:S05]  /*10a40*/  EXIT ;  /* 0x000000000000794d */ /* 0x000fea0003800000 */
.L_x_15513:
        /* <DEDUP_REMOVED lines=21> */
.L_x_15520:
[----:B------:R-:W-:-:S04]  /*10ba0*/  LOP3.LUT R0, R5, 0x80000000, RZ, 0xc0, !PT ;  /* 0x8000000005007812 */ /* 0x000fc800078ec0ff */
[----:B------:R-:W-:-:S04]  /*10bb0*/  SHF.R.U32.HI R3, RZ, 0x18, R0 ;  /* 0x00000018ff037819 */ /* 0x000fc80000011600 */
[----:B------:R-:W-:-:S04]  /*10bc0*/  LOP3.LUT R2, R2, R3, RZ, 0xfc, !PT ;  /* 0x0000000302027212 */ /* 0x000fc800078efcff */
[----:B------:R-:W-:-:S07]  /*10bd0*/  PRMT R0, R2, 0x7610, R0 ;  /* 0x0000761002007816 */ /* 0x000fce0000000000 */
.L_x_15519:
[----:B------:R-:W-:Y:S05]  /*10be0*/  BSYNC B0 ;  /* 0x0000000000007941 */ /* 0x000fea0003800000 */
.L_x_15518:
[----:B------:R-:W-:Y:S01]  /*10bf0*/  STG.E.U8 desc[UR36][R16.64], R0 ;  /* 0x0000000010007986 */ /* 0x000fe2000c101124 */
[----:B------:R-:W-:Y:S05]  /*10c00*/  EXIT ;  /* 0x000000000000794d */ /* 0x000fea0003800000 */
.L_x_15512:
        /* <DEDUP_REMOVED lines=26> */
.L_x_15495:
        /* <DEDUP_REMOVED lines=16> */
.L_x_15523:
[----:B------:R-:W-:Y:S05]  /*10eb0*/  EXIT ;  /* 0x000000000000794d */ /* 0x000fea0003800000 */
.L_x_15522:
[----:B------:R-:W0:Y:S02]  /*10ec0*/  F2I.U64.F64.TRUNC R8, R8 ;  /* 0x0000000800087311 */ /* 0x000e24000030d800 */
[----:B0-----:R-:W-:Y:S01]  /*10ed0*/  STG.E.64 desc[UR36][R16.64], R8 ;  /* 0x0000000810007986 */ /* 0x001fe2000c101b24 */
[----:B------:R-:W-:Y:S05]  /*10ee0*/  EXIT ;  /* 0x000000000000794d */ /* 0x000fea0003800000 */
.L_x_15521:
[----:B------:R-:W0:Y:S02]  /*10ef0*/  F2I.U32.F64.TRUNC R9, R8 ;  /* 0x0000000800097311 */ /* 0x000e24000030d000 */
[----:B0-----:R-:W-:Y:S01]  /*10f00*/  STG.E desc[UR36][R16.64], R9 ;  /* 0x0000000910007986 */ /* 0x001fe2000c101924 */
[----:B------:R-:W-:Y:S05]  /*10f10*/  EXIT ;  /* 0x000000000000794d */ /* 0x000fea0003800000 */
.L_x_15524:
        /* <DEDUP_REMOVED lines=14> */
.L_x_57374:


//--------------------- .text._ZN2at6native27unrolled_elementwise_kernelINS0_13AUnaryFunctorIdddZZZNS0_16fmod_kernel_cudaERNS_18TensorIteratorBaseEENKUlvE0_clEvENKUlvE_clEvEUlddE_EESt5arrayIPcLm2EELi4E23TrivialOffsetCalculatorILi1EjESD_NS0_6memory12LoadWithCastILi1EEENSE_13StoreWithCastILi1EEEEEviT_T0_T2_T3_T4_T5_ --------------------------
	.section	.text._ZN2at6native27unrolled_elementwise_kernelINS0_13AUnaryFunctorIdddZZZNS0_16fmod_kernel_cudaERNS_18TensorIteratorBaseEENKUlvE0_clEvENKUlvE_clEvEUlddE_EESt5arrayIPcLm2EELi4E23TrivialOffsetCalculatorILi1EjESD_NS0_6memory12LoadWithCastILi1EEENSE_13StoreWithCastILi1EEEEEviT_T0_T2_T3_T4_T5_,"ax",@progbits
	.align	128
        .global         _ZN2at6native27unrolled_elementwise_kernelINS0_13AUnaryFunctorIdddZZZNS0_16fmod_kernel_cudaERNS_18TensorIteratorBaseEENKUlvE0_clEvENKUlvE_clEvEUlddE_EESt5arrayIPcLm2EELi4E23TrivialOffsetCalculatorILi1EjESD_NS0_6memory12LoadWithCastILi1EEENSE_13StoreWithCastILi1EEEEEviT_T0_T2_T3_T4_T5_
        .type           _ZN2at6native27unrolled_elementwise_kernelINS0_13AUnaryFunctorIdddZZZNS0_16fmod_kernel_cudaERNS_18TensorIteratorBaseEENKUlvE0_clEvENKUlvE_clEvEUlddE_EESt5arrayIPcLm2EELi4E23TrivialOffsetCalculatorILi1EjESD_NS0_6memory12LoadWithCastILi1EEENSE_13StoreWithCastILi1EEEEEviT_T0_T2_T3_T4_T5_,@function
        .size           _ZN2at6native27unrolled_elementwise_kernelINS0_13AUnaryFunctorIdddZZZNS0_16fmod_kernel_cudaERNS_18TensorIteratorBaseEENKUlvE0_clEvENKUlvE_clEvEUlddE_EESt5arrayIPcLm2EELi4E23TrivialOffsetCalculatorILi1EjESD_NS0_6memory12LoadWithCastILi1EEENSE_13StoreWithCastILi1EEEEEviT_T0_T2_T3_T4_T5_,(.L_x_57375 - _ZN2at6native27unrolled_elementwise_kernelINS0_13AUnaryFunctorIdddZZZNS0_16fmod_kernel_cudaERNS_18TensorIteratorBaseEENKUlvE0_clEvENKUlvE_clEvEUlddE_EESt5arrayIPcLm2EELi4E23TrivialOffsetCalculatorILi1EjESD_NS0_6memory12LoadWithCastILi1EEENSE_13StoreWithCastILi1EEEEEviT_T0_T2_T3_T4_T5_)
        .other          _ZN2at6native27unrolled_elementwise_kernelINS0_13AUnaryFunctorIdddZZZNS0_16fmod_kernel_cudaERNS_18TensorIteratorBaseEENKUlvE0_clEvENKUlvE_clEvEUlddE_EESt5arrayIPcLm2EELi4E23TrivialOffsetCalculatorILi1EjESD_NS0_6memory12LoadWithCastILi1EEENSE_13StoreWithCastILi1EEEEEviT_T0_T2_T3_T4_T5_,@"STO_CUDA_ENTRY STV_DEFAULT"
_ZN2at6native27unrolled_elementwise_kernelINS0_13AUnaryFunctorIdddZZZNS0_16fmod_kernel_cudaERNS_18TensorIteratorBaseEENKUlvE0_clEvENKUlvE_clEvEUlddE_EESt5arrayIPcLm2EELi4E23TrivialOffsetCalculatorILi1EjESD_NS0_6memory12LoadWithCastILi1EEENSE_13StoreWithCastILi1EEEEEviT_T0_T2_T3_T4_T5_:
.text._ZN2at6native27unrolled_elementwise_kernelINS0_13AUnaryFunctorIdddZZZNS0_16fmod_kernel_cudaERNS_18TensorIteratorBaseEENKUlvE0_clEvENKUlvE_clEvEUlddE_EESt5arrayIPcLm2EELi4E23TrivialOffsetCalculatorILi1EjESD_NS0_6memory12LoadWithCastILi1EEENSE_13StoreWithCastILi1EEEEEviT_T0_T2_T3_T4_T5_:
        /* <DEDUP_REMOVED lines=32> */
.L_x_15530:
[----:B------:R-:W2:Y:S02]  /*0200*/  LDG.E.U8 R4, desc[UR36][R4.64] ;  /* 0x0000002404047981 */ /* 0x000ea4000c1e1100 */
[----:B--2---:R0:W1:Y:S01]  /*0210*/  I2F.F64.U16 R26, R4 ;  /* 0x00000004001a7312 */ /* 0x0040620000101800 */
[----:B------:R-:W-:Y:S05]  /*0220*/  BRA `(.L_x_15532) ;  /* 0x0000000c00747947 */ /* 0x000fea0003800000 */
.L_x_15529:
        /* <DEDUP_REMOVED lines=9> */
.L_x_15534:
[----:B------:R-:W2:Y:S02]  /*02c0*/  LDG.E R4, desc[UR36][R4.64] ;  /* 0x0000002404047981 */ /* 0x000ea4000c1e1900 */
[----:B--2---:R1:W2:Y:S01]  /*02d0*/  I2F.F64 R26, R4 ;  /* 0x00000004001a7312 */ /* 0x0042a20000201c00 */
[----:B------:R-:W-:Y:S05]  /*02e0*/  BRA `(.L_x_15532) ;  /* 0x0000000c00447947 */ /* 0x000fea0003800000 */
.L_x_15533:
[----:B------:R-:W2:Y:S02]  /*02f0*/  LDG.E.U16 R4, desc[UR36][R4.64] ;  /* 0x0000002404047981 */ /* 0x000ea4000c1e1500 */
[----:B--2---:R3:W4:Y:S01]  /*0300*/  I2F.F64.S16 R26, R4 ;  /* 0x00000004001a7312 */ /* 0x0047220000101c00 */
[----:B------:R-:W-:Y:S05]  /*0310*/  BRA `(.L_x_15532) ;  /* 0x0000000c00387947 */ /* 0x000fea0003800000 */
.L_x_15528:
        /* <DEDUP_REMOVED lines=10> */
.L_x_15536:
[----:B------:R-:W2:Y:S02]  /*03c0*/  LDG.E.U16 R0, desc[UR36][R4.64] ;  /* 0x0000002404007981 */ /* 0x000ea4000c1e1500 */
[----:B--2---:R-:W-:-:S05]  /*03d0*/  HADD2.F32 R0, -RZ, R0.H0_H0 ;  /* 0x20000000ff007230 */ /* 0x004fca0000004100 */
[----:B------:R-:W-:-:S04]  /*03e0*/  FMUL.FTZ R0, R0, 1 ;  /* 0x3f80000000007820 */ /* 0x000fc80000410000 */
[----:B------:R0:W1:Y:S01]  /*03f0*/  F2F.F64.F32 R26, R0 ;  /* 0x00000000001a7310 */ /* 0x0000620000201800 */
[----:B------:R-:W-:Y:S05]  /*0400*/  BRA `(.L_x_15532) ;  /* 0x0000000800fc7947 */ /* 0x000fea0003800000 */
.L_x_15535:
        /* <DEDUP_REMOVED lines=10> */
.L_x_15538:
[----:B------:R-:W2:Y:S02]  /*04b0*/  LDG.E.U16 R4, desc[UR36][R4.64] ;  /* 0x0000002404047981 */ /* 0x000ea4000c1e1500 */
[----:B--2---:R-:W-:-:S05]  /*04c0*/  HADD2.F32 R0, -RZ, R4.H0_H0 ;  /* 0x20000004ff007230 */ /* 0x004fca0000004100 */
[----:B------:R-:W-:-:S04]  /*04d0*/  FMUL.FTZ R0, R0, 1 ;  /* 0x3f80000000007820 */ /* 0x000fc80000410000 */
[----:B------:R0:W1:Y:S01]  /*04e0*/  F2F.F64.F32 R26, R0 ;  /* 0x00000000001a7310 */ /* 0x0000620000201800 */
[----:B------:R-:W-:Y:S05]  /*04f0*/  BRA `(.L_x_15532) ;  /* 0x0000000800c07947 */ /* 0x000fea0003800000 */
.L_x_15537:
[----:B------:R0:W5:Y:S01]  /*0500*/  LDG.E.64 R26, desc[UR36][R4.64] ;  /* 0x00000024041a7981 */ /* 0x000162000c1e1b00 */
[----:B------:R-:W-:Y:S05]  /*0510*/  BRA `(.L_x_15532) ;  /* 0x0000000800b87947 */ /* 0x000fea0003800000 */
.L_x_15527:
        /* <DEDUP_REMOVED lines=13> */
.L_x_15541:
[----:B------:R0:W5:Y:S01]  /*05f0*/  LDG.E.64 R26, desc[UR36][R4.64] ;  /* 0x00000024041a7981 */ /* 0x000162000c1e1b00 */
[----:B------:R-:W-:Y:S05]  /*0600*/  BRA `(.L_x_15532) ;  /* 0x00000008007c7947 */ /* 0x000fea0003800000 */
.L_x_15540:
        /* <DEDUP_REMOVED lines=28> */
.L_x_15543:
        /* <DEDUP_REMOVED lines=16> */
.L_x_15542:
[----:B------:R-:W2:Y:S02]  /*08d0*/  LDG.E.U16 R0, desc[UR36][R4.64] ;  /* 0x0000002404007981 */ /* 0x000ea4000c1e1500 */
[----:B--2---:R-:W-:-:S04]  /*08e0*/  IMAD.U32 R0, R0, 0x10000, RZ ;  /* 0x0001000000007824 */ /* 0x004fc800078e00ff */
[----:B------:R-:W-:-:S04]  /*08f0*/  FMUL.FTZ R0, R0, 1 ;  /* 0x3f80000000007820 */ /* 0x000fc80000410000 */
[----:B------:R0:W1:Y:S01]  /*0900*/  F2F.F64.F32 R26, R0 ;  /* 0x00000000001a7310 */ /* 0x0000620000201800 */
[----:B------:R-:W-:Y:S05]  /*0910*/  BRA `(.L_x_15532) ;  /* 0x0000000400b87947 */ /* 0x000fea0003800000 */
.L_x_15539:
        /* <DEDUP_REMOVED lines=11> */
.L_x_15546:
        /* <DEDUP_REMOVED lines=21> */
.L_x_15550:
[----:B------:R-:W-:Y:S05]  /*0b20*/  BSYNC B1 ;  /* 0x0000000000017941 */ /* 0x000fea0003800000 */
.L_x_15549:
[----:B------:R-:W-:Y:S01]  /*0b30*/  LEA R5, R0, 0x3b800000, 0x17 ;  /* 0x3b80000000057811 */ /* 0x000fe200078eb8ff */
[----:B------:R-:W-:-:S05]  /*0b40*/  IMAD.SHL.U32 R0, R3, 0x100000, RZ ;  /* 0x0010000003007824 */ /* 0x000fca00078e00ff */
[----:B------:R-:W-:-:S07]  /*0b50*/  LOP3.LUT R0, R5, R0, R6, 0xfe, !PT ;  /* 0x0000000005007212 */ /* 0x000fce00078efe06 */
.L_x_15548:
[----:B------:R-:W-:Y:S05]  /*0b60*/  BSYNC B0 ;  /* 0x0000000000007941 */ /* 0x000fea0003800000 */
.L_x_15547:
[----:B------:R-:W-:-:S04]  /*0b70*/  FMUL.FTZ R0, R0, 1 ;  /* 0x3f80000000007820 */ /* 0x000fc80000410000 */
[----:B------:R0:W1:Y:S01]  /*0b80*/  F2F.F64.F32 R26, R0 ;  /* 0x00000000001a7310 */ /* 0x0000620000201800 */
[----:B------:R-:W-:Y:S05]  /*0b90*/  BRA `(.L_x_15532) ;  /* 0x0000000400187947 */ /* 0x000fea0003800000 */
.L_x_15545:
        /* <DEDUP_REMOVED lines=21> */
.L_x_15554:
[----:B------:R-:W-:Y:S05]  /*0cf0*/  BSYNC B1 ;  /* 0x0000000000017941 */ /* 0x000fea0003800000 */
.L_x_15553:
[----:B------:R-:W-:Y:S01]  /*0d00*/  LEA R5, R0, 0x37800000, 0x17 ;  /* 0x3780000000057811 */ /* 0x000fe200078eb8ff */
[----:B------:R-:W-:-:S05]  /*0d10*/  IMAD.SHL.U32 R0, R3, 0x200000, RZ ;  /* 0x0020000003007824 */ /* 0x000fca00078e00ff */
[----:B------:R-:W-:-:S07]  /*0d20*/  LOP3.LUT R0, R5, R0, R6, 0xfe, !PT ;  /* 0x0000000005007212 */ /* 0x000fce00078efe06 */
.L_x_15552:
[----:B------:R-:W-:Y:S05]  /*0d30*/  BSYNC B0 ;  /* 0x0000000000007941 */ /* 0x000fea0003800000 */
.L_x_15551:
[----:B------:R-:W-:-:S04]  /*0d40*/  FMUL.FTZ R0, R0, 1 ;  /* 0x3f80000000007820 */ /* 0x000fc80000410000 */
[----:B------:R0:W1:Y:S01]  /*0d50*/  F2F.F64.F32 R26, R0 ;  /* 0x00000000001a7310 */ /* 0x0000620000201800 */
[----:B------:R-:W-:Y:S05]  /*0d60*/  BRA `(.L_x_15532) ;  /* 0x0000000000a47947 */ /* 0x000fea0003800000 */
.L_x_15544:
        /* <DEDUP_REMOVED lines=14> */
.L_x_15558:
[----:B------:R-:W-:Y:S05]  /*0e50*/  BSYNC B0 ;  /* 0x0000000000007941 */ /* 0x000fea0003800000 */
.L_x_15557:
[----:B------:R-:W-:-:S04]  /*0e60*/  FMUL.FTZ R0, R0, 1 ;  /* 0x3f80000000007820 */ /* 0x000fc80000410000 */
[----:B------:R0:W1:Y:S01]  /*0e70*/  F2F.F64.F32 R26, R0 ;  /* 0x00000000001a7310 */ /* 0x0000620000201800 */
[----:B------:R-:W-:Y:S05]  /*0e80*/  BRA `(.L_x_15532) ;  /* 0x00000000005c7947 */ /* 0x000fea0003800000 */
.L_x_15531:
        /* <DEDUP_REMOVED lines=16> */
.L_x_15559:
[----:B------:R-:W-:Y:S01]  /*0f90*/  CS2R R26, SRZ ;  /* 0x00000000001a7805 */ /* 0x000fe2000001ff00 */
[----:B------:R-:W-:Y:S06]  /*0fa0*/  BRA `(.L_x_15532) ;  /* 0x0000000000147947 */ /* 0x000fec0003800000 */
.L_x_15556:
[----:B------:R-:W2:Y:S02]  /*0fb0*/  LDG.E.64 R26, desc[UR36][R4.64] ;  /* 0x00000024041a7981 */ /* 0x000ea4000c1e1b00 */
[----:B--2---:R-:W0:Y:S01]  /*0fc0*/  I2F.F64.U64 R26, R26 ;  /* 0x0000001a001a7312 */ /* 0x004e220000301800 */
[----:B------:R-:W-:Y:S05]  /*0fd0*/  BRA `(.L_x_15532) ;  /* 0x0000000000087947 */ /* 0x000fea0003800000 */
.L_x_15555:
[----:B------:R-:W2:Y:S02]  /*0fe0*/  LDG.E R4, desc[UR36][R4.64] ;  /* 0x0000002404047981 */ /* 0x000ea4000c1e1900 */
[----:B--2---:R0:W1:Y:S02]  /*0ff0*/  I2F.F64.U32 R26, R4 ;  /* 0x00000004001a7312 */ /* 0x0040640000201800 */
.L_x_15532:
[----:B------:R-:W3:Y:S02]  /*1000*/  S2R R18, SR_TID.X ;  /* 0x0000000000127919 */ /* 0x000ee40000002100 */
[----:B---3--:R-:W-:-:S07]  /*1010*/  VIADD R18, R18, 0x80 ;  /* 0x0000008012127836 */ /* 0x008fce0000000000 */
.L_x_15526:
[----:B------:R-:W-:Y:S05]  /*1020*/  BSYNC B6 ;  /* 0x0000000000067941 */ /* 0x000fea0003800000 */
.L_x_15525:
        /* <DEDUP_REMOVED lines=24> */
.L_x_15565:
[----:B------:R-:W3:Y:S02]  /*11b0*/  LDG.E.U8 R4, desc[UR36][R4.64] ;  /* 0x0000002404047981 */ /* 0x000ee4000c1e1100 */
[----:B---3--:R0:W1:Y:S01]  /*11c0*/  I2F.F64.U16 R28, R4 ;  /* 0x00000004001c7312 */ /* 0x0080620000101800 */
[----:B------:R-:W-:Y:S05]  /*11d0*/  BRA `(.L_x_15567) ;  /* 0x0000000c00707947 */ /* 0x000fea0003800000 */
.L_x_15564:
        /* <DEDUP_REMOVED lines=9> */
.L_x_15569:
[----:B------:R-:W3:Y:S02]  /*1270*/  LDG.E R4, desc[UR36][R4.64] ;  /* 0x0000002404047981 */ /* 0x000ee4000c1e1900 */
[----:B---3--:R0:W1:Y:S01]  /*1280*/  I2F.F64 R28, R4 ;  /* 0x00000004001c7312 */ /* 0x0080620000201c00 */
[----:B------:R-:W-:Y:S05]  /*1290*/  BRA `(.L_x_15567) ;  /* 0x0000000c00407947 */ /* 0x000fea0003800000 */
.L_x_15568:
[----:B------:R-:W3:Y:S02]  /*12a0*/  LDG.E.U16 R4, desc[UR36][R4.64] ;  /* 0x0000002404047981 */ /* 0x000ee4000c1e1500 */
[----:B---3--:R0:W1:Y:S01]  /*12b0*/  I2F.F64.S16 R28, R4 ;  /* 0x00000004001c7312 */ /* 0x0080620000101c00 */
[----:B------:R-:W-:Y:S05]  /*12c0*/  BRA `(.L_x_15567) ;  /* 0x0000000c00347947 */ /* 0x000fea0003800000 */
.L_x_15563:
        /* <DEDUP_REMOVED lines=10> */
.L_x_15571:
[----:B------:R-:W3:Y:S02]  /*1370*/  LDG.E.U16 R0, desc[UR36][R4.64] ;  /* 0x0000002404007981 */ /* 0x000ee4000c1e1500 */
[----:B---3--:R-:W-:-:S05]  /*1380*/  HADD2.F32 R0, -RZ, R0.H0_H0 ;  /* 0x20000000ff007230 */ /* 0x008fca0000004100 */
[----:B------:R-:W-:-:S04]  /*1390*/  FMUL.FTZ R0, R0, 1 ;  /* 0x3f80000000007820 */ /* 0x000fc80000410000 */
[----:B------:R0:W1:Y:S01]  /*13a0*/  F2F.F64.F32 R28, R0 ;  /* 0x00000000001c7310 */ /* 0x0000620000201800 */
[----:B------:R-:W-:Y:S05]  /*13b0*/  BRA `(.L_x_15567) ;  /* 0x0000000800f87947 */ /* 0x000fea0003800000 */
.L_x_15570:
        /* <DEDUP_REMOVED lines=10> */
.L_x_15573:
[----:B------:R-:W3:Y:S02]  /*1460*/  LDG.E.U16 R4, desc[UR36][R4.64] ;  /* 0x0000002404047981 */ /* 0x000ee4000c1e1500 */
[----:B---3--:R-:W-:-:S05]  /*1470*/  HADD2.F32 R0, -RZ, R4.H0_H0 ;  /* 0x20000004ff007230 */ /* 0x008fca0000004100 */
[----:B------:R-:W-:-:S04]  /*1480*/  FMUL.FTZ R0, R0, 1 ;  /* 0x3f80000000007820 */ /* 0x000fc80000410000 */
[----:B------:R0:W1:Y:S01]  /*1490*/  F2F.F64.F32 R28, R0 ;  /* 0x00000000001c7310 */ /* 0x0000620000201800 */
[----:B------:R-:W-:Y:S05]  /*14a0*/  BRA `(.L_x_15567) ;  /* 0x0000000800bc7947 */ /* 0x000fea0003800000 */
.L_x_15572:
[----:B------:R0:W5:Y:S01]  /*14b0*/  LDG.E.64 R28, desc[UR36][R4.64] ;  /* 0x00000024041c7981 */ /* 0x000162000c1e1b00 */
[----:B------:R-:W-:Y:S05]  /*14c0*/  BRA `(.L_x_15567) ;  /* 0x0000000800b47947 */ /* 0x000fea0003800000 */
.L_x_15562:
        /* <DEDUP_REMOVED lines=13> */
.L_x_15576:
[----:B------:R0:W5:Y:S01]  /*15a0*/  LDG.E.64 R28, desc[UR36][R4.64] ;  /* 0x00000024041c7981 */ /* 0x000162000c1e1b00 */
[----:B------:R-:W-:Y:S05]  /*15b0*/  BRA `(.L_x_15567) ;  /* 0x0000000800787947 */ /* 0x000fea0003800000 */
.L_x_15575:
        /* <DEDUP_REMOVED lines=28> */
.L_x_15578:
        /* <DEDUP_REMOVED lines=15> */
.L_x_15577:
[----:B------:R-:W3:Y:S02]  /*1870*/  LDG.E.U16 R0, desc[UR36][R4.64] ;  /* 0x0000002404007981 */ /* 0x000ee4000c1e1500 */
[----:B---3--:R-:W-:-:S04]  /*1880*/  IMAD.U32 R0, R0, 0x10000, RZ ;  /* 0x0001000000007824 */ /* 0x008fc800078e00ff */
[----:B------:R-:W-:-:S04]  /*1890*/  FMUL.FTZ R0, R0, 1 ;  /* 0x3f80000000007820 */ /* 0x000fc80000410000 */
[----:B------:R0:W1:Y:S01]  /*18a0*/  F2F.F64.F32 R28, R0 ;  /* 0x00000000001c7310 */ /* 0x0000620000201800 */
[----:B------:R-:W-:Y:S05]  /*18b0*/  BRA `(.L_x_15567) ;  /* 0x0000000400b87947 */ /* 0x000fea0003800000 */
.L_x_15574:
        /* <DEDUP_REMOVED lines=11> */
.L_x_15581:
        /* <DEDUP_REMOVED lines=21> */
.L_x_15585:
[----:B------:R-:W-:Y:S05]  /*1ac0*/  BSYNC B1 ;  /* 0x0000000000017941 */ /* 0x000fea0003800000 */
.L_x_15584:
[----:B------:R-:W-:Y:S01]  /*1ad0*/  LEA R5, R0, 0x3b800000, 0x17 ;  /* 0x3b80000000057811 */ /* 0x000fe200078eb8ff */
[----:B------:R-:W-:-:S05]  /*1ae0*/  IMAD.SHL.U32 R0, R3, 0x100000, RZ ;  /* 0x0010000003007824 */ /* 0x000fca00078e00ff */
[----:B------:R-:W-:-:S07]  /*1af0*/  LOP3.LUT R0, R5, R0, R6, 0xfe, !PT ;  /* 0x0000000005007212 */ /* 0x000fce00078efe06 */
.L_x_15583:
[----:B------:R-:W-:Y:S05]  /*1b00*/  BSYNC B0 ;  /* 0x0000000000007941 */ /* 0x000fea0003800000 */
.L_x_15582:
[----:B------:R-:W-:-:S04]  /*1b10*/  FMUL.FTZ R0, R0, 1 ;  /* 0x3f80000000007820 */ /* 0x000fc80000410000 */
[----:B------:R0:W1:Y:S01]  /*1b20*/  F2F.F64.F32 R28, R0 ;  /* 0x00000000001c7310 */ /* 0x0000620000201800 */
[----:B------:R-:W-:Y:S05]  /*1b30*/  BRA `(.L_x_15567) ;  /* 0x0000000400187947 */ /* 0x000fea0003800000 */
.L_x_15580:
        /* <DEDUP_REMOVED lines=21> */
.L_x_15589:
[----:B------:R-:W-:Y:S05]  /*1c90*/  BSYNC B1 ;  /* 0x0000000000017941 */ /* 0x000fea0003800000 */
.L_x_15588:
[----:B------:R-:W-:Y:S01]  /*1ca0*/  LEA R5, R0, 0x37800000, 0x17 ;  /* 0x3780000000057811 */ /* 0x000fe200078eb8ff */
[----:B------:R-:W-:-:S05]  /*1cb0*/  IMAD.SHL.U32 R0, R3, 0x200000, RZ ;  /* 0x0020000003007824 */ /* 0x000fca00078e00ff */
[----:B------:R-:W-:-:S07]  /*1cc0*/  LOP3.LUT R0, R5, R0, R6, 0xfe, !PT ;  /* 0x0000000005007212 */ /* 0x000fce00078efe06 */
.L_x_15587:
[----:B------:R-:W-:Y:S05]  /*1cd0*/  BSYNC B0 ;  /* 0x0000000000007941 */ /* 0x000fea0003800000 */
.L_x_15586:
[----:B------:R-:W-:-:S04]  /*1ce0*/  FMUL.FTZ R0, R0, 1 ;  /* 0x3f80000000007820 */ /* 0x000fc80000410000 */
[----:B------:R0:W1:Y:S01]  /*1cf0*/  F2F.F64.F32 R28, R0 ;  /* 0x00000000001c7310 */ /* 0x0000620000201800 */
[----:B------:R-:W-:Y:S05]  /*1d00*/  BRA `(.L_x_15567) ;  /* 0x0000000000a47947 */ /* 0x000fea0003800000 */
.L_x_15579:
        /* <DEDUP_REMOVED lines=14> */
.L_x_15593:
[----:B------:R-:W-:Y:S05]  /*1df0*/  BSYNC B0 ;  /* 0x0000000000007941 */ /* 0x000fea0003800000 */
.L_x_15592:
[----:B------:R-:W-:-:S04]  /*1e00*/  FMUL.FTZ R0, R0, 1 ;  /* 0x3f80000000007820 */ /* 0x000fc80000410000 */
[----:B------:R0:W1:Y:S01]  /*1e10*/  F2F.F64.F32 R28, R0 ;  /* 0x00000000001c7310 */ /* 0x0000620000201800 */
[----:B------:R-:W-:Y:S05]  /*1e20*/  BRA `(.L_x_15567) ;  /* 0x00000000005c7947 */ /* 0x000fea0003800000 */
.L_x_15566:
        /* <DEDUP_REMOVED lines=16> */
.L_x_15594:
[----:B------:R-:W-:Y:S01]  /*1f30*/  CS2R R28, SRZ ;  /* 0x00000000001c7805 */ /* 0x000fe2000001ff00 */
[----:B------:R-:W-:Y:S06]  /*1f40*/  BRA `(.L_x_15567) ;  /* 0x0000000000147947 */ /* 0x000fec0003800000 */
.L_x_15591:
[----:B------:R-:W3:Y:S02]  /*1f50*/  LDG.E.64 R28, desc[UR36][R4.64] ;  /* 0x00000024041c7981 */ /* 0x000ee4000c1e1b00 */
[----:B---3--:R-:W0:Y:S01]  /*1f60*/  I2F.F64.U64 R28, R28 ;  /* 0x0000001c001c7312 */ /* 0x008e220000301800 */
[----:B------:R-:W-:Y:S05]  /*1f70*/  BRA `(.L_x_15567) ;  /* 0x0000000000087947 */ /* 0x000fea0003800000 */
.L_x_15590:
[----:B------:R-:W3:Y:S02]  /*1f80*/  LDG.E R4, desc[UR36][R4.64] ;  /* 0x0000002404047981 */ /* 0x000ee4000c1e1900 */
[----:B---3--:R0:W1:Y:S02]  /*1f90*/  I2F.F64.U32 R28, R4 ;  /* 0x00000004001c7312 */ /* 0x0080640000201800 */
.L_x_15567:
[----:B------:R-:W-:-:S07]  /*1fa0*/  VIADD R18, R18, 0x80 ;  /* 0x0000008012127836 */ /* 0x000fce0000000000 */
.L_x_15561:
[----:B------:R-:W-:Y:S05]  /*1fb0*/  BSYNC B6 ;  /* 0x0000000000067941 */ /* 0x000fea0003800000 */
.L_x_15560:
        /* <DEDUP_REMOVED lines=26> */
.L_x_15600:
[----:B------:R-:W3:Y:S02]  /*2160*/  LDG.E.U8 R4, desc[UR36][R4.64] ;  /* 0x0000002404047981 */ /* 0x000ee4000c1e1100 */
[----:B---3--:R0:W1:Y:S01]  /*2170*/  I2F.F64.U16 R24, R4 ;  /* 0x0000000400187312 */ /* 0x0080620000101800 */
[----:B------:R-:W-:Y:S05]  /*2180*/  BRA `(.L_x_15602) ;  /* 0x0000000c00707947 */ /* 0x000fea0003800000 */
.L_x_15599:
        /* <DEDUP_REMOVED lines=9> */
.L_x_15604:
[----:B------:R-:W3:Y:S02]  /*2220*/  LDG.E R4, desc[UR36][R4.64] ;  /* 0x0000002404047981 */ /* 0x000ee4000c1e1900 */
[----:B---3--:R0:W1:Y:S01]  /*2230*/  I2F.F64 R24, R4 ;  /* 0x0000000400187312 */ /* 0x0080620000201c00 */
[----:B------:R-:W-:Y:S05]  /*2240*/  BRA `(.L_x_15602) ;  /* 0x0000000c00407947 */ /* 0x000fea0003800000 */
.L_x_15603:
[----:B------:R-:W3:Y:S02]  /*2250*/  LDG.E.U16 R4, desc[UR36][R4.64] ;  /* 0x0000002404047981 */ /* 0x000ee4000c1e1500 */
[----:B---3--:R0:W1:Y:S01]  /*2260*/  I2F.F64.S16 R24, R4 ;  /* 0x0000000400187312 */ /* 0x0080620000101c00 */
[----:B------:R-:W-:Y:S05]  /*2270*/  BRA `(.L_x_15602) ;  /* 0x0000000c00347947 */ /* 0x000fea0003800000 */
.L_x_15598:
        /* <DEDUP_REMOVED lines=10> */
.L_x_15606:
[----:B------:R-:W3:Y:S02]  /*2320*/  LDG.E.U16 R0, desc[UR36][R4.64] ;  /* 0x0000002404007981 */ /* 0x000ee4000c1e1500 */
[----:B---3--:R-:W-:-:S05]  /*2330*/  HADD2.F32 R0, -RZ, R0.H0_H0 ;  /* 0x20000000ff007230 */ /* 0x008fca0000004100 */
[----:B------:R-:W-:-:S04]  /*2340*/  FMUL.FTZ R0, R0, 1 ;  /* 0x3f80000000007820 */ /* 0x000fc80000410000 */
[----:B------:R0:W1:Y:S01]  /*2350*/  F2F.F64.F32 R24, R0 ;  /* 0x0000000000187310 */ /* 0x0000620000201800 */
[----:B------:R-:W-:Y:S05]  /*2360*/  BRA `(.L_x_15602) ;  /* 0x0000000800f87947 */ /* 0x000fea0003800000 */
.L_x_15605:
        /* <DEDUP_REMOVED lines=10> */
.L_x_15608:
[----:B------:R-:W3:Y:S02]  /*2410*/  LDG.E.U16 R4, desc[UR36][R4.64] ;  /* 0x0000002404047981 */ /* 0x000ee4000c1e1500 */
[----:B---3--:R-:W-:-:S05]  /*2420*/  HADD2.F32 R0, -RZ, R4.H0_H0 ;  /* 0x20000004ff007230 */ /* 0x008fca0000004100 */
[----:B------:R-:W-:-:S04]  /*2430*/  FMUL.FTZ R0, R0, 1 ;  /* 0x3f80000000007820 */ /* 0x000fc80000410000 */
[----:B------:R0:W1:Y:S01]  /*2440*/  F2F.F64.F32 R24, R0 ;  /* 0x0000000000187310 */ /* 0x0000620000201800 */
[----:B------:R-:W-:Y:S05]  /*2450*/  BRA `(.L_x_15602) ;  /* 0x0000000800bc7947 */ /* 0x000fea0003800000 */
.L_x_15607:
[----:B------:R0:W5:Y:S01]  /*2460*/  LDG.E.64 R24, desc[UR36][R4.64] ;  /* 0x0000002404187981 */ /* 0x000162000c1e1b00 */
[----:B------:R-:W-:Y:S05]  /*2470*/  BRA `(.L_x_15602) ;  /* 0x0000000800b47947 */ /* 0x000fea0003800000 */
.L_x_15597:
        /* <DEDUP_REMOVED lines=13> */
.L_x_15611:
[----:B------:R0:W5:Y:S01]  /*2550*/  LDG.E.64 R24, desc[UR36][R4.64] ;  /* 0x0000002404187981 */ /* 0x000162000c1e1b00 */
[----:B------:R-:W-:Y:S05]  /*2560*/  BRA `(.L_x_15602) ;  /* 0x0000000800787947 */ /* 0x000fea0003800000 */
.L_x_15610:
        /* <DEDUP_REMOVED lines=28> */
.L_x_15613:
        /* <DEDUP_REMOVED lines=15> */
.L_x_15612:
[----:B------:R-:W3:Y:S02]  /*2820*/  LDG.E.U16 R0, desc[UR36][R4.64] ;  /* 0x0000002404007981 */ /* 0x000ee4000c1e1500 */
[----:B---3--:R-:W-:-:S04]  /*2830*/  IMAD.U32 R0, R0, 0x10000, RZ ;  /* 0x0001000000007824 */ /* 0x008fc800078e00ff */
[----:B------:R-:W-:-:S04]  /*2840*/  FMUL.FTZ R0, R0, 1 ;  /* 0x3f80000000007820 */ /* 0x000fc80000410000 */
[----:B------:R0:W1:Y:S01]  /*2850*/  F2F.F64.F32 R24, R0 ;  /* 0x0000000000187310 */ /* 0x0000620000201800 */
[----:B------:R-:W-:Y:S05]  /*2860*/  BRA `(.L_x_15602) ;  /* 0x0000000400b87947 */ /* 0x000fea0003800000 */
.L_x_15609:
        /* <DEDUP_REMOVED lines=11> */
.L_x_15616:
        /* <DEDUP_REMOVED lines=21> */
.L_x_15620:
[----:B------:R-:W-:Y:S05]  /*2a70*/  BSYNC B1 ;  /* 0x0000000000017941 */ /* 0x000fea0003800000 */
.L_x_15619:
[----:B------:R-:W-:Y:S01]  /*2a80*/  LEA R5, R0, 0x3b800000, 0x17 ;  /* 0x3b80000000057811 */ /* 0x000fe200078eb8ff */
[----:B------:R-:W-:-:S05]  /*2a90*/  IMAD.SHL.U32 R0, R3, 0x100000, RZ ;  /* 0x0010000003007824 */ /* 0x000fca00078e00ff */
[----:B------:R-:W-:-:S07]  /*2aa0*/  LOP3.LUT R0, R5, R0, R6, 0xfe, !PT ;  /* 0x0000000005007212 */ /* 0x000fce00078efe06 */
.L_x_15618:
[----:B------:R-:W-:Y:S05]  /*2ab0*/  BSYNC B0 ;  /* 0x0000000000007941 */ /* 0x000fea0003800000 */
.L_x_15617:
[----:B------:R-:W-:-:S04]  /*2ac0*/  FMUL.FTZ R0, R0, 1 ;  /* 0x3f80000000007820 */ /* 0x000fc80000410000 */
[----:B------:R3:W0:Y:S01]  /*2ad0*/  F2F.F64.F32 R24, R0 ;  /* 0x0000000000187310 */ /* 0x0006220000201800 */
[----:B------:R-:W-:Y:S05]  /*2ae0*/  BRA `(.L_x_15602) ;  /* 0x0000000400187947 */ /* 0x000fea0003800000 */
.L_x_15615:
        /* <DEDUP_REMOVED lines=21> */
.L_x_15624:
[----:B------:R-:W-:Y:S05]  /*2c40*/  BSYNC B1 ;  /* 0x0000000000017941 */ /* 0x000fea0003800000 */
.L_x_15623:
[----:B------:R-:W-:Y:S01]  /*2c50*/  LEA R5, R0, 0x37800000, 0x17 ;  /* 0x3780000000057811 */ /* 0x000fe200078eb8ff */
[----:B------:R-:W-:-:S05]  /*2c60*/  IMAD.SHL.U32 R0, R3, 0x200000, RZ ;  /* 0x0020000003007824 */ /* 0x000fca00078e00ff */
[----:B------:R-:W-:-:S07]  /*2c70*/  LOP3.LUT R0, R5, R0, R6, 0xfe, !PT ;  /* 0x0000000005007212 */ /* 0x000fce00078efe06 */
.L_x_15622:
[----:B------:R-:W-:Y:S05]  /*2c80*/  BSYNC B0 ;  /* 0x0000000000007941 */ /* 0x000fea0003800000 */
.L_x_15621:
[----:B------:R-:W-:-:S04]  /*2c90*/  FMUL.FTZ R0, R0, 1 ;  /* 0x3f80000000007820 */ /* 0x000fc80000410000 */
[----:B------:R0:W1:Y:S01]  /*2ca0*/  F2F.F64.F32 R24, R0 ;  /* 0x0000000000187310 */ /* 0x0000620000201800 */
[----:B------:R-:W-:Y:S05]  /*2cb0*/  BRA `(.L_x_15602) ;  /* 0x0000000000a47947 */ /* 0x000fea0003800000 */
.L_x_15614:
        /* <DEDUP_REMOVED lines=14> */
.L_x_15628:
[----:B------:R-:W-:Y:S05]  /*2da0*/  BSYNC B0 ;  /* 0x0000000000007941 */ /* 0x000fea0003800000 */
.L_x_15627:
[----:B------:R-:W-:-:S04]  /*2db0*/  FMUL.FTZ R0, R0, 1 ;  /* 0x3f80000000007820 */ /* 0x000fc80000410000 */
[----:B------:R0:W1:Y:S01]  /*2dc0*/  F2F.F64.F32 R24, R0 ;  /* 0x0000000000187310 */ /* 0x0000620000201800 */
[----:B------:R-:W-:Y:S05]  /*2dd0*/  BRA `(.L_x_15602) ;  /* 0x00000000005c7947 */ /* 0x000fea0003800000 */
.L_x_15601:
        /* <DEDUP_REMOVED lines=16> */
.L_x_15629:
[----:B------:R-:W-:Y:S01]  /*2ee0*/  CS2R R24, SRZ ;  /* 0x0000000000187805 */ /* 0x000fe2000001ff00 */
[----:B------:R-:W-:Y:S06]  /*2ef0*/  BRA `(.L_x_15602) ;  /* 0x0000000000147947 */ /* 0x000fec0003800000 */
.L_x_15626:
[----:B------:R-:W3:Y:S02]  /*2f00*/  LDG.E.64 R24, desc[UR36][R4.64] ;  /* 0x0000002404187981 */ /* 0x000ee4000c1e1b00 */
[----:B---3--:R-:W0:Y:S01]  /*2f10*/  I2F.F64.U64 R24, R24 ;  /* 0x0000001800187312 */ /* 0x008e220000301800 */
[----:B------:R-:W-:Y:S05]  /*2f20*/  BRA `(.L_x_15602) ;  /* 0x0000000000087947 */ /* 0x000fea0003800000 */
.L_x_15625:
[----:B------:R-:W3:Y:S02]  /*2f30*/  LDG.E R4, desc[UR36][R4.64] ;  /* 0x0000002404047981 */ /* 0x000ee4000c1e1900 */
[----:B---3--:R0:W1:Y:S02]  /*2f40*/  I2F.F64.U32 R24, R4 ;  /* 0x0000000400187312 */ /* 0x0080640000201800 */
.L_x_15602:
[----:B------:R-:W-:-:S07]  /*2f50*/  VIADD R18, R18, 0x80 ;  /* 0x0000008012127836 */ /* 0x000fce0000000000 */
.L_x_15596:
[----:B------:R-:W-:Y:S05]  /*2f60*/  BSYNC B6 ;  /* 0x0000000000067941 */ /* 0x000fea0003800000 */
.L_x_15595:
        /* <DEDUP_REMOVED lines=23> */
.L_x_15635:
[----:B------:R-:W3:Y:S02]  /*30e0*/  LDG.E.U8 R4, desc[UR36][R4.64] ;  /* 0x0000002404047981 */ /* 0x000ee4000c1e1100 */
[----:B---3--:R0:W1:Y:S01]  /*30f0*/  I2F.F64.U16 R16, R4 ;  /* 0x0000000400107312 */ /* 0x0080620000101800 */
[----:B------:R-:W-:Y:S05]  /*3100*/  BRA `(.L_x_15631) ;  /* 0x0000000c006c7947 */ /* 0x000fea0003800000 */
.L_x_15634:
        /* <DEDUP_REMOVED lines=9> */
.L_x_15638:
[----:B------:R-:W3:Y:S02]  /*31a0*/  LDG.E R4, desc[UR36][R4.64] ;  /* 0x0000002404047981 */ /* 0x000ee4000c1e1900 */
[----:B---3--:R0:W1:Y:S01]  /*31b0*/  I2F.F64 R16, R4 ;  /* 0x0000000400107312 */ /* 0x0080620000201c00 */
[----:B------:R-:W-:Y:S05]  /*31c0*/  BRA `(.L_x_15631) ;  /* 0x0000000c003c7947 */ /* 0x000fea0003800000 */
.L_x_15637:
[----:B------:R-:W3:Y:S02]  /*31d0*/  LDG.E.U16 R4, desc[UR36][R4.64] ;  /* 0x0000002404047981 */ /* 0x000ee4000c1e1500 */
[----:B---3--:R0:W1:Y:S01]  /*31e0*/  I2F.F64.S16 R16, R4 ;  /* 0x0000000400107312 */ /* 0x0080620000101c00 */
[----:B------:R-:W-:Y:S05]  /*31f0*/  BRA `(.L_x_15631) ;  /* 0x0000000c00307947 */ /* 0x000fea0003800000 */
.L_x_15633:
        /* <DEDUP_REMOVED lines=10> */
.L_x_15640:
[----:B------:R-:W3:Y:S02]  /*32a0*/  LDG.E.U16 R0, desc[UR36][R4.64] ;  /* 0x0000002404007981 */ /* 0x000ee4000c1e1500 */
[----:B---3--:R-:W-:-:S05]  /*32b0*/  HADD2.F32 R0, -RZ, R0.H0_H0 ;  /* 0x20000000ff007230 */ /* 0x008fca0000004100 */
[----:B------:R-:W-:-:S04]  /*32c0*/  FMUL.FTZ R0, R0, 1 ;  /* 0x3f80000000007820 */ /* 0x000fc80000410000 */
[----:B------:R0:W1:Y:S01]  /*32d0*/  F2F.F64.F32 R16, R0 ;  /* 0x0000000000107310 */ /* 0x0000620000201800 */
[----:B------:R-:W-:Y:S05]  /*32e0*/  BRA `(.L_x_15631) ;  /* 0x0000000800f47947 */ /* 0x000fea0003800000 */
.L_x_15639:
        /* <DEDUP_REMOVED lines=10> */
.L_x_15642:
[----:B------:R-:W3:Y:S02]  /*3390*/  LDG.E.U16 R4, desc[UR36][R4.64] ;  /* 0x0000002404047981 */ /* 0x000ee4000c1e1500 */
[----:B---3--:R-:W-:-:S05]  /*33a0*/  HADD2.F32 R0, -RZ, R4.H0_H0 ;  /* 0x20000004ff007230 */ /* 0x008fca0000004100 */
[----:B------:R-:W-:-:S04]  /*33b0*/  FMUL.FTZ R0, R0, 1 ;  /* 0x3f80000000007820 */ /* 0x000fc80000410000 */
[----:B------:R0:W1:Y:S01]  /*33c0*/  F2F.F64.F32 R16, R0 ;  /* 0x0000000000107310 */ /* 0x0000620000201800 */
[----:B------:R-:W-:Y:S05]  /*33d0*/  BRA `(.L_x_15631) ;  /* 0x0000000800b87947 */ /* 0x000fea0003800000 */
.L_x_15641:
[----:B------:R0:W5:Y:S01]  /*33e0*/  LDG.E.64 R16, desc[UR36][R4.64] ;  /* 0x0000002404107981 */ /* 0x000162000c1e1b00 */
[----:B------:R-:W-:Y:S05]  /*33f0*/  BRA `(.L_x_15631) ;  /* 0x0000000800b07947 */ /* 0x000fea0003800000 */
.L_x_15632:
        /* <DEDUP_REMOVED lines=13> */
.L_x_15645:
[----:B------:R0:W5:Y:S01]  /*34d0*/  LDG.E.64 R16, desc[UR36][R4.64] ;  /* 0x0000002404107981 */ /* 0x000162000c1e1b00 */
[----:B------:R-:W-:Y:S05]  /*34e0*/  BRA `(.L_x_15631) ;  /* 0x0000000800747947 */ /* 0x000fea0003800000 */
.L_x_15644:
        /* <DEDUP_REMOVED lines=26> */
[----:B------:R0:W1:Y:S01]  /*3690*/  F2F.F64.F32 R16, R3 ;  /* 0x0000000300107310 */ /* 0x0000620000201800 */
[----:B------:R-:W-:Y:S05]  /*36a0*/  BRA `(.L_x_15631) ;  /* 0x0000000800047947 */ /* 0x000fea0003800000 */
.L_x_15647:
        /* <DEDUP_REMOVED lines=15> */
.L_x_15646:
[----:B------:R-:W3:Y:S02]  /*37a0*/  LDG.E.U16 R0, desc[UR36][R4.64] ;  /* 0x0000002404007981 */ /* 0x000ee4000c1e1500 */
[----:B---3--:R-:W-:-:S04]  /*37b0*/  IMAD.U32 R0, R0, 0x10000, RZ ;  /* 0x0001000000007824 */ /* 0x008fc800078e00ff */
[----:B------:R-:W-:-:S04]  /*37c0*/  FMUL.FTZ R0, R0, 1 ;  /* 0x3f80000000007820 */ /* 0x000fc80000410000 */
[----:B------:R0:W1:Y:S01]  /*37d0*/  F2F.F64.F32 R16, R0 ;  /* 0x0000000000107310 */ /* 0x0000620000201800 */
[----:B------:R-:W-:Y:S05]  /*37e0*/  BRA `(.L_x_15631) ;  /* 0x0000000400b47947 */ /* 0x000fea0003800000 */
.L_x_15643:
        /* <DEDUP_REMOVED lines=11> */
.L_x_15650:
        /* <DEDUP_REMOVED lines=21> */
.L_x_15654:
[----:B------:R-:W-:Y:S05]  /*39f0*/  BSYNC B1 ;  /* 0x0000000000017941 */ /* 0x000fea0003800000 */
.L_x_15653:
[----:B------:R-:W-:Y:S01]  /*3a00*/  LEA R3, R0, 0x3b800000, 0x17 ;  /* 0x3b80000000037811 */ /* 0x000fe200078eb8ff */
[----:B------:R-:W-:-:S05]  /*3a10*/  IMAD.SHL.U32 R0, R2, 0x100000, RZ ;  /* 0x0010000002007824 */ /* 0x000fca00078e00ff */
[----:B------:R-:W-:-:S07]  /*3a20*/  LOP3.LUT R0, R3, R0, R4, 0xfe, !PT ;  /* 0x0000000003007212 */ /* 0x000fce00078efe04 */
.L_x_15652:
[----:B------:R-:W-:Y:S05]  /*3a30*/  BSYNC B0 ;  /* 0x0000000000007941 */ /* 0x000fea0003800000 */
.L_x_15651:
[----:B------:R-:W-:-:S04]  /*3a40*/  FMUL.FTZ R0, R0, 1 ;  /* 0x3f80000000007820 */ /* 0x000fc80000410000 */
[----:B------:R0:W1:Y:S01]  /*3a50*/  F2F.F64.F32 R16, R0 ;  /* 0x0000000000107310 */ /* 0x0000620000201800 */
[----:B------:R-:W-:Y:S05]  /*3a60*/  BRA `(.L_x_15631) ;  /* 0x0000000400147947 */ /* 0x000fea0003800000 */
.L_x_15649:
        /* <DEDUP_REMOVED lines=21> */
.L_x_15658:
[----:B------:R-:W-:Y:S05]  /*3bc0*/  BSYNC B1 ;  /* 0x0000000000017941 */ /* 0x000fea0003800000 */
.L_x_15657:
[----:B------:R-:W-:Y:S01]  /*3bd0*/  LEA R3, R0, 0x37800000, 0x17 ;  /* 0x3780000000037811 */ /* 0x000fe200078eb8ff */
[----:B------:R-:W-:-:S05]  /*3be0*/  IMAD.SHL.U32 R0, R2, 0x200000, RZ ;  /* 0x0020000002007824 */ /* 0x000fca00078e00ff */
[----:B------:R-:W-:-:S07]  /*3bf0*/  LOP3.LUT R0, R3, R0, R4, 0xfe, !PT ;  /* 0x0000000003007212 */ /* 0x000fce00078efe04 */
.L_x_15656:
[----:B------:R-:W-:Y:S05]  /*3c00*/  BSYNC B0 ;  /* 0x0000000000007941 */ /* 0x000fea0003800000 */
.L_x_15655:
[----:B------:R-:W-:-:S04]  /*3c10*/  FMUL.FTZ R0, R0, 1 ;  /* 0x3f80000000007820 */ /* 0x000fc80000410000 */
[----:B------:R0:W1:Y:S01]  /*3c20*/  F2F.F64.F32 R16, R0 ;  /* 0x0000000000107310 */ /* 0x0000620000201800 */
[----:B------:R-:W-:Y:S05]  /*3c30*/  BRA `(.L_x_15631) ;  /* 0x0000000000a07947 */ /* 0x000fea0003800000 */
.L_x_15648:
        /* <DEDUP_REMOVED lines=14> */
.L_x_15662:
[----:B------:R-:W-:Y:S05]  /*3d20*/  BSYNC B0 ;  /* 0x0000000000007941 */ /* 0x000fea0003800000 */
.L_x_15661:
[----:B------:R-:W-:-:S04]  /*3d30*/  FMUL.FTZ R0, R0, 1 ;  /* 0x3f80000000007820 */ /* 0x000fc80000410000 */
[----:B------:R0:W1:Y:S01]  /*3d40*/  F2F.F64.F32 R16, R0 ;  /* 0x0000000000107310 */ /* 0x0000620000201800 */
[----:B------:R-:W-:Y:S05]  /*3d50*/  BRA `(.L_x_15631) ;  /* 0x0000000000587947 */ /* 0x000fea0003800000 */
.L_x_15636:
        /* <DEDUP_REMOVED lines=16> */
.L_x_15663:
[----:B------:R-:W-:Y:S05]  /*3e60*/  BRA `(.L_x_15631) ;  /* 0x0000000000147947 */ /* 0x000fea0003800000 */
.L_x_15660:
[----:B------:R-:W3:Y:S02]  /*3e70*/  LDG.E.64 R16, desc[UR36][R4.64] ;  /* 0x0000002404107981 */ /* 0x000ee4000c1e1b00 */
[----:B---3--:R-:W0:Y:S01]  /*3e80*/  I2F.F64.U64 R16, R16 ;  /* 0x0000001000107312 */ /* 0x008e220000301800 */
[----:B------:R-:W-:Y:S05]  /*3e90*/  BRA `(.L_x_15631) ;  /* 0x0000000000087947 */ /* 0x000fea0003800000 */
.L_x_15659:
[----:B------:R-:W3:Y:S02]  /*3ea0*/  LDG.E R4, desc[UR36][R4.64] ;  /* 0x0000002404047981 */ /* 0x000ee4000c1e1900 */
[----:B---3--:R0:W1:Y:S02]  /*3eb0*/  I2F.F64.U32 R16, R4 ;  /* 0x0000000400107312 */ /* 0x0080640000201800 */
.L_x_15631:
[----:B------:R-:W-:Y:S05]  /*3ec0*/  BSYNC B6 ;  /* 0x0000000000067941 */ /* 0x000fea0003800000 */
.L_x_15630:
[----:B0--3--:R-:W0:Y:S01]  /*3ed0*/  S2R R0, SR_TID.X ;  /* 0x0000000000007919 */ /* 0x009e220000002100 */
[----:B------:R-:W-:Y:S01]  /*3ee0*/  BSSY B0, `(.L_x_15664) ;  /* 0x0000104000007945 */ /* 0x000fe20003800000 */
[----:B0-----:R-:W-:-:S13]  /*3ef0*/  ISETP.GE.AND P1, PT, R0, R19, PT ;  /* 0x000000130000720c */ /* 0x001fda0003f26270 */
[----:B------:R-:W-:Y:S05]  /*3f00*/  @P1 BRA `(.L_x_15665) ;  /* 0x0000001000041947 */ /* 0x000fea0003800000 */
[----:B------:R-:W0:Y:S01]  /*3f10*/  LDC.64 R2, c[0x0][0x220] ;  /* 0x00008800ff027b82 */ /* 0x000e220000000a00 */
[----:B-12-45:R-:W-:Y:S01]  /*3f20*/  LOP3.LUT R7, R27, 0x7fffffff, RZ, 0xc0, !PT ;  /* 0x7fffffff1b077812 */ /* 0x036fe200078ec0ff */
[----:B------:R-:W-:-:S03]  /*3f30*/  IMAD.MOV.U32 R6, RZ, RZ, R26 ;  /* 0x000000ffff067224 */ /* 0x000fc600078e001a */
        /* <DEDUP_REMOVED lines=35> */
.L_x_15670:
        /* <DEDUP_REMOVED lines=12> */
.L_x_15669:
[----:B------:R-:W-:-:S07]  /*4230*/  IMAD.MOV.U32 R4, RZ, RZ, R12 ;  /* 0x000000ffff047224 */ /* 0x000fce00078e000c */
.L_x_15668:
[----:B------:R-:W-:Y:S05]  /*4240*/  BSYNC B1 ;  /* 0x0000000000017941 */ /* 0x000fea0003800000 */
.L_x_15667:
        /* <DEDUP_REMOVED lines=13> */
.L_x_15676:
        /* <DEDUP_REMOVED lines=33> */
.L_x_15675:
[----:B------:R-:W-:-:S07]  /*4530*/  IMAD.MOV.U32 R4, RZ, RZ, R12 ;  /* 0x000000ffff047224 */ /* 0x000fce00078e000c */
.L_x_15674:
[----:B------:R-:W-:Y:S05]  /*4540*/  BSYNC B2 ;  /* 0x0000000000027941 */ /* 0x000fea0003800000 */
.L_x_15673:
[----:B------:R-:W-:-:S13]  /*4550*/  ISETP.GE.U32.AND P0, PT, R11, 0xc, PT ;  /* 0x0000000c0b00780c */ /* 0x000fda0003f06070 */
[----:B------:R-:W-:Y:S05]  /*4560*/  @!P0 BRA `(.L_x_15672) ;  /* 0x0000000400e08947 */ /* 0x000fea0003800000 */
[----:B------:R-:W-:Y:S01]  /*4570*/  BSSY B2, `(.L_x_15677) ;  /* 0x0000075000027945 */ /* 0x000fe20003800000 */
[----:B------:R-:W-:-:S07]  /*4580*/  VIADD R4, R9, 0x10 ;  /* 0x0000001009047836 */ /* 0x000fce0000000000 */
.L_x_15678:
        /* <DEDUP_REMOVED lines=116> */
.L_x_15677:
[----:B------:R-:W-:Y:S02]  /*4cd0*/  IMAD.MOV.U32 R4, RZ, RZ, R9 ;  /* 0x000000ffff047224 */ /* 0x000fe400078e0009 */
[----:B------:R-:W-:-:S07]  /*4ce0*/  IMAD.MOV.U32 R13, RZ, RZ, R12 ;  /* 0x000000ffff0d7224 */ /* 0x000fce00078e000c */
.L_x_15672:
[----:B------:R-:W-:Y:S05]  /*4cf0*/  BSYNC B1 ;  /* 0x0000000000017941 */ /* 0x000fea0003800000 */
.L_x_15671:
        /* <DEDUP_REMOVED lines=20> */
.L_x_15680:
[----:B------:R-:W-:Y:S05]  /*4e40*/  BSYNC B1 ;  /* 0x0000000000017941 */ /* 0x000fea0003800000 */
.L_x_15679:
[----:B------:R-:W-:Y:S02]  /*4e50*/  IMAD.MOV.U32 R5, RZ, RZ, R11 ;  /* 0x000000ffff057224 */ /* 0x000fe400078e000b */
[----:B------:R-:W-:-:S03]  /*4e60*/  IMAD.MOV.U32 R4, RZ, RZ, R6 ;  /* 0x000000ffff047224 */ /* 0x000fc600078e0006 */
[----:B------:R-:W-:Y:S01]  /*4e70*/  LOP3.LUT R5, R5, 0x80000000, R3, 0xb8, !PT ;  /* 0x8000000005057812 */ /* 0x000fe200078eb803 */
[----:B------:R-:W-:Y:S06]  /*4e80*/  BRA `(.L_x_15665) ;  /* 0x0000000000247947 */ /* 0x000fec0003800000 */
.L_x_15666:
        /* <DEDUP_REMOVED lines=9> */
.L_x_15665:
[----:B------:R-:W-:Y:S05]  /*4f20*/  BSYNC B0 ;  /* 0x0000000000007941 */ /* 0x000fea0003800000 */
.L_x_15664:
[----:B------:R-:W-:Y:S01]  /*4f30*/  VIADD R22, R0, 0x80 ;  /* 0x0000008000167836 */ /* 0x000fe20000000000 */
[----:B------:R-:W-:Y:S04]  /*4f40*/  BSSY B0, `(.L_x_15681) ;  /* 0x0000102000007945 */ /* 0x000fe80003800000 */
[----:B------:R-:W-:-:S13]  /*4f50*/  ISETP.GE.AND P0, PT, R22, R19, PT ;  /* 0x000000131600720c */ /* 0x000fda0003f06270 */
[----:B------:R-:W-:Y:S05]  /*4f60*/  @P0 BRA `(.L_x_15682) ;  /* 0x0000000c00fc0947 */ /* 0x000fea0003800000 */
[----:B------:R-:W0:Y:S01]  /*4f70*/  LDC.64 R6, c[0x0][0x220] ;  /* 0x00008800ff067b82 */ /* 0x000e220000000a00 */
[----:B-1---5:R-:W-:Y:S01]  /*4f80*/  LOP3.LUT R3, R29, 0x7fffffff, RZ, 0xc0, !PT ;  /* 0x7fffffff1d037812 */ /* 0x022fe200078ec0ff */
        /* <DEDUP_REMOVED lines=37> */
.L_x_15687:
        /* <DEDUP_REMOVED lines=12> */
.L_x_15686:
[----:B------:R-:W-:-:S07]  /*52a0*/  IMAD.MOV.U32 R10, RZ, RZ, R14 ;  /* 0x000000ffff0a7224 */ /* 0x000fce00078e000e */
.L_x_15685:
[----:B------:R-:W-:Y:S05]  /*52b0*/  BSYNC B1 ;  /* 0x0000000000017941 */ /* 0x000fea0003800000 */
.L_x_15684:
        /* <DEDUP_REMOVED lines=13> */
.L_x_15693:
        /* <DEDUP_REMOVED lines=33> */
.L_x_15692:
[----:B------:R-:W-:-:S07]  /*55a0*/  IMAD.MOV.U32 R10, RZ, RZ, R14 ;  /* 0x000000ffff0a7224 */ /* 0x000fce00078e000e */
.L_x_15691:
[----:B------:R-:W-:Y:S05]  /*55b0*/  BSYNC B2 ;  /* 0x0000000000027941 */ /* 0x000fea0003800000 */
.L_x_15690:
[----:B------:R-:W-:-:S13]  /*55c0*/  ISETP.GE.U32.AND P0, PT, R13, 0xc, PT ;  /* 0x0000000c0d00780c */ /* 0x000fda0003f06070 */
[----:B------:R-:W-:Y:S05]  /*55d0*/  @!P0 BRA `(.L_x_15689) ;  /* 0x0000000400e08947 */ /* 0x000fea0003800000 */
[----:B------:R-:W-:Y:S01]  /*55e0*/  BSSY B2, `(.L_x_15694) ;  /* 0x0000075000027945 */ /* 0x000fe20003800000 */
[----:B------:R-:W-:-:S07]  /*55f0*/  VIADD R10, R12, 0x10 ;  /* 0x000000100c0a7836 */ /* 0x000fce0000000000 */
.L_x_15695:
        /* <DEDUP_REMOVED lines=116> */
.L_x_15694:
[----:B------:R-:W-:Y:S02]  /*5d40*/  IMAD.MOV.U32 R10, RZ, RZ, R12 ;  /* 0x000000ffff0a7224 */ /* 0x000fe400078e000c */
[----:B------:R-:W-:-:S07]  /*5d50*/  IMAD.MOV.U32 R15, RZ, RZ, R13 ;  /* 0x000000ffff0f7224 */ /* 0x000fce00078e000d */
.L_x_15689:
[----:B------:R-:W-:Y:S05]  /*5d60*/  BSYNC B1 ;  /* 0x0000000000017941 */ /* 0x000fea0003800000 */
.L_x_15688:
        /* <DEDUP_REMOVED lines=19> */
.L_x_15697:
[----:B------:R-:W-:Y:S05]  /*5ea0*/  BSYNC B1 ;  /* 0x0000000000017941 */ /* 0x000fea0003800000 */
.L_x_15696:
[----:B------:R-:W-:Y:S01]  /*5eb0*/  LOP3.LUT R29, R29, 0x80000000, R7, 0xb8, !PT ;  /* 0x800000001d1d7812 */ /* 0x000fe200078eb807 */
[----:B------:R-:W-:Y:S06]  /*5ec0*/  BRA `(.L_x_15682) ;  /* 0x0000000000247947 */ /* 0x000fec0003800000 */
.L_x_15683:
        /* <DEDUP_REMOVED lines=9> */
.L_x_15682:
[----:B------:R-:W-:Y:S05]  /*5f60*/  BSYNC B0 ;  /* 0x0000000000007941 */ /* 0x000fea0003800000 */
.L_x_15681:
        /* <DEDUP_REMOVED lines=43> */
.L_x_15704:
        /* <DEDUP_REMOVED lines=12> */
.L_x_15703:
[----:B------:R-:W-:-:S07]  /*62e0*/  IMAD.MOV.U32 R10, RZ, RZ, R14 ;  /* 0x000000ffff0a7224 */ /* 0x000fce00078e000e */
.L_x_15702:
[----:B------:R-:W-:Y:S05]  /*62f0*/  BSYNC B1 ;  /* 0x0000000000017941 */ /* 0x000fea0003800000 */
.L_x_15701:
        /* <DEDUP_REMOVED lines=13> */
.L_x_15710:
        /* <DEDUP_REMOVED lines=33> */
.L_x_15709:
[----:B------:R-:W-:-:S07]  /*65e0*/  IMAD.MOV.U32 R10, RZ, RZ, R14 ;  /* 0x000000ffff0a7224 */ /* 0x000fce00078e000e */
.L_x_15708:
[----:B------:R-:W-:Y:S05]  /*65f0*/  BSYNC B2 ;  /* 0x0000000000027941 */ /* 0x000fea0003800000 */
.L_x_15707:
[----:B------:R-:W-:-:S13]  /*6600*/  ISETP.GE.U32.AND P0, PT, R13, 0xc, PT ;  /* 0x0000000c0d00780c */ /* 0x000fda0003f06070 */
[----:B------:R-:W-:Y:S05]  /*6610*/  @!P0 BRA `(.L_x_15706) ;  /* 0x0000000400e08947 */ /* 0x000fea0003800000 */
[----:B------:R-:W-:Y:S01]  /*6620*/  BSSY B2, `(.L_x_15711) ;  /* 0x0000075000027945 */ /* 0x000fe20003800000 */
[----:B------:R-:W-:-:S07]  /*6630*/  VIADD R10, R12, 0x10 ;  /* 0x000000100c0a7836 */ /* 0x000fce0000000000 */
.L_x_15712:
        /* <DEDUP_REMOVED lines=116> */
.L_x_15711:
[----:B------:R-:W-:Y:S02]  /*6d80*/  IMAD.MOV.U32 R10, RZ, RZ, R12 ;  /* 0x000000ffff0a7224 */ /* 0x000fe400078e000c */
[----:B------:R-:W-:-:S07]  /*6d90*/  IMAD.MOV.U32 R15, RZ, RZ, R13 ;  /* 0x000000ffff0f7224 */ /* 0x000fce00078e000d */
.L_x_15706:
[----:B------:R-:W-:Y:S05]  /*6da0*/  BSYNC B1 ;  /* 0x0000000000017941 */ /* 0x000fea0003800000 */
.L_x_15705:
        /* <DEDUP_REMOVED lines=19> */
.L_x_15714:
[----:B------:R-:W-:Y:S05]  /*6ee0*/  BSYNC B1 ;  /* 0x0000000000017941 */ /* 0x000fea0003800000 */
.L_x_15713:
[----:B------:R-:W-:Y:S01]  /*6ef0*/  LOP3.LUT R25, R25, 0x80000000, R7, 0xb8, !PT ;  /* 0x8000000019197812 */ /* 0x000fe200078eb807 */
[----:B------:R-:W-:Y:S06]  /*6f00*/  BRA `(.L_x_15699) ;  /* 0x0000000000247947 */ /* 0x000fec0003800000 */
.L_x_15700:
        /* <DEDUP_REMOVED lines=9> */
.L_x_15699:
[----:B------:R-:W-:Y:S05]  /*6fa0*/  BSYNC B0 ;  /* 0x0000000000007941 */ /* 0x000fea0003800000 */
.L_x_15698:
        /* <DEDUP_REMOVED lines=43> */
.L_x_15720:
        /* <DEDUP_REMOVED lines=12> */
.L_x_15719:
[----:B------:R-:W-:Y:S05]  /*7320*/  BSYNC B1 ;  /* 0x0000000000017941 */ /* 0x000fea0003800000 */
.L_x_15718:
        /* <DEDUP_REMOVED lines=13> */
.L_x_15726:
        /* <DEDUP_REMOVED lines=33> */
.L_x_15725:
[----:B------:R-:W-:-:S07]  /*7610*/  IMAD.MOV.U32 R8, RZ, RZ, R14 ;  /* 0x000000ffff087224 */ /* 0x000fce00078e000e */
.L_x_15724:
[----:B------:R-:W-:Y:S05]  /*7620*/  BSYNC B2 ;  /* 0x0000000000027941 */ /* 0x000fea0003800000 */
.L_x_15723:
[----:B------:R-:W-:-:S13]  /*7630*/  ISETP.GE.U32.AND P0, PT, R13, 0xc, PT ;  /* 0x0000000c0d00780c */ /* 0x000fda0003f06070 */
[----:B------:R-:W-:Y:S05]  /*7640*/  @!P0 BRA `(.L_x_15722) ;  /* 0x0000000400e08947 */ /* 0x000fea0003800000 */
[----:B------:R-:W-:Y:S01]  /*7650*/  BSSY B2, `(.L_x_15727) ;  /* 0x0000075000027945 */ /* 0x000fe20003800000 */
[----:B------:R-:W-:-:S07]  /*7660*/  VIADD R8, R12, 0x10 ;  /* 0x000000100c087836 */ /* 0x000fce0000000000 */
.L_x_15728:
        /* <DEDUP_REMOVED lines=116> */
.L_x_15727:
[----:B------:R-:W-:Y:S02]  /*7db0*/  IMAD.MOV.U32 R8, RZ, RZ, R12 ;  /* 0x000000ffff087224 */ /* 0x000fe400078e000c */
[----:B------:R-:W-:-:S07]  /*7dc0*/  IMAD.MOV.U32 R15, RZ, RZ, R13 ;  /* 0x000000ffff0f7224 */ /* 0x000fce00078e000d */
.L_x_15722:
[----:B------:R-:W-:Y:S05]  /*7dd0*/  BSYNC B1 ;  /* 0x0000000000017941 */ /* 0x000fea0003800000 */
.L_x_15721:
        /* <DEDUP_REMOVED lines=19> */
.L_x_15730:
[----:B------:R-:W-:Y:S05]  /*7f10*/  BSYNC B1 ;  /* 0x0000000000017941 */ /* 0x000fea0003800000 */
.L_x_15729:
[----:B------:R-:W-:Y:S01]  /*7f20*/  LOP3.LUT R17, R17, 0x80000000, R3, 0xb8, !PT ;  /* 0x8000000011117812 */ /* 0x000fe200078eb803 */
[----:B------:R-:W-:Y:S06]  /*7f30*/  BRA `(.L_x_15716) ;  /* 0x0000000000247947 */ /* 0x000fec0003800000 */
.L_x_15717:
        /* <DEDUP_REMOVED lines=9> */
.L_x_15716:
[----:B------:R-:W-:Y:S05]  /*7fd0*/  BSYNC B0 ;  /* 0x0000000000007941 */ /* 0x000fea0003800000 */
.L_x_15715:
[----:B------:R-:W0:Y:S01]  /*7fe0*/  S2R R3, SR_CTAID.X ;  /* 0x0000000000037919 */ /* 0x000e220000002500 */
[----:B------:R-:W0:Y:S01]  /*7ff0*/  LDC R2, c[0x0][0x210] ;  /* 0x00008400ff027b82 */ /* 0x000e220000000800 */
[----:B------:R-:W-:Y:S01]  /*8000*/  BSSY B6, `(.L_x_15731) ;  /* 0x0000130000067945 */ /* 0x000fe20003800000 */
[----:B------:R-:W-:-:S06]  /*8010*/  IMAD.MOV.U32 R19, RZ, RZ, R0 ;  /* 0x000000ffff137224 */ /* 0x000fcc00078e0000 */
[----:B------:R-:W3:Y:S01]  /*8020*/  LDC.U8 R18, c[0x0][0x244] ;  /* 0x00009100ff127b82 */ /* 0x000ee20000000000 */
[----:B0-----:R-:W-:Y:S01]  /*8030*/  IMAD R2, R3, -0x200, R2 ;  /* 0xfffffe0003027824 */ /* 0x001fe200078e0202 */
[----:B------:R-:W-:Y:S06]  /*8040*/  @P1 BRA `(.L_x_15732) ;  /* 0x0000001000ac1947 */ /* 0x000fec0003800000 */
[----:B------:R-:W0:Y:S01]  /*8050*/  LDC.64 R8, c[0x0][0x228] ;  /* 0x00008a00ff087b82 */ /* 0x000e220000000a00 */
[----:B------:R-:W-:Y:S01]  /*8060*/  IMAD R0, R3, 0x200, R0 ;  /* 0x0000020003007824 */ /* 0x000fe200078e0200 */
[----:B---3--:R-:W-:Y:S01]  /*8070*/  PRMT R6, R18, 0x9910, RZ ;  /* 0x0000991012067816 */ /* 0x008fe200000000ff */
        /* <DEDUP_REMOVED lines=19> */
.L_x_15736:
[----:B-1----:R-:W0:Y:S01]  /*81b0*/  F2I.S64.F64.TRUNC R4, R4 ;  /* 0x0000000400047311 */ /* 0x002e22000030d900 */
[----:B------:R-:W-:Y:S02]  /*81c0*/  IMAD.MOV.U32 R19, RZ, RZ, R22 ;  /* 0x000000ffff137224 */ /* 0x000fe400078e0016 */
[----:B0-----:R-:W-:-:S05]  /*81d0*/  IMAD.MOV.U32 R3, RZ, RZ, R4 ;  /* 0x000000ffff037224 */ /* 0x001fca00078e0004 */
[----:B------:R0:W-:Y:S01]  /*81e0*/  STG.E.U8 desc[UR36][R8.64], R3 ;  /* 0x0000000308007986 */ /* 0x0001e2000c101124 */
[----:B------:R-:W-:Y:S05]  /*81f0*/  BRA `(.L_x_15732) ;  /* 0x0000001000407947 */ /* 0x000fea0003800000 */
.L_x_15735:
[----:B------:R-:W-:-:S13]  /*8200*/  ISETP.NE.AND P0, PT, R0, 0x2, PT ;  /* 0x000000020000780c */ /* 0x000fda0003f05270 */
[----:B------:R-:W-:Y:S05]  /*8210*/  @!P0 BRA `(.L_x_15738) ;  /* 0x0000000000308947 */ /* 0x000fea0003800000 */
[----:B------:R-:W-:-:S13]  /*8220*/  ISETP.NE.AND P0, PT, R0, 0x3, PT ;  /* 0x000000030000780c */ /* 0x000fda0003f05270 */
[----:B------:R-:W-:Y:S05]  /*8230*/  @!P0 BRA `(.L_x_15739) ;  /* 0x0000000000188947 */ /* 0x000fea0003800000 */
[----:B------:R-:W-:-:S13]  /*8240*/  ISETP.NE.AND P0, PT, R0, 0x4, PT ;  /* 0x000000040000780c */ /* 0x000fda0003f05270 */
[----:B------:R-:W-:Y:S05]  /*8250*/  @P0 BRA `(.L_x_15737) ;  /* 0x0000000c00c40947 */ /* 0x000fea0003800000 */
[----:B-1----:R-:W0:Y:S01]  /*8260*/  F2I.S64.F64.TRUNC R4, R4 ;  /* 0x0000000400047311 */ /* 0x002e22000030d900 */
[----:B------:R-:W-:Y:S01]  /*8270*/  IMAD.MOV.U32 R19, RZ, RZ, R22 ;  /* 0x000000ffff137224 */ /* 0x000fe200078e0016 */
[----:B0-----:R0:W-:Y:S01]  /*8280*/  STG.E.64 desc[UR36][R8.64], R4 ;  /* 0x0000000408007986 */ /* 0x0011e2000c101b24 */
[----:B------:R-:W-:Y:S05]  /*8290*/  BRA `(.L_x_15732) ;  /* 0x0000001000187947 */ /* 0x000fea0003800000 */
.L_x_15739:
[----:B------:R-:W0:Y:S01]  /*82a0*/  F2I.F64.TRUNC R5, R4 ;  /* 0x0000000400057311 */ /* 0x000e22000030d100 */
[----:B------:R-:W-:Y:S01]  /*82b0*/  IMAD.MOV.U32 R19, RZ, RZ, R22 ;  /* 0x000000ffff137224 */ /* 0x000fe200078e0016 */
[----:B0-----:R0:W-:Y:S01]  /*82c0*/  STG.E desc[UR36][R8.64], R5 ;  /* 0x0000000508007986 */ /* 0x0011e2000c101924 */
[----:B------:R-:W-:Y:S05]  /*82d0*/  BRA `(.L_x_15732) ;  /* 0x0000001000087947 */ /* 0x000fea0003800000 */
.L_x_15738:
[----:B------:R-:W0:Y:S01]  /*82e0*/  F2I.F64.TRUNC R5, R4 ;  /* 0x0000000400057311 */ /* 0x000e22000030d100 */
[----:B------:R-:W-:Y:S01]  /*82f0*/  IMAD.MOV.U32 R19, RZ, RZ, R22 ;  /* 0x000000ffff137224 */ /* 0x000fe200078e0016 */
[----:B0-----:R0:W-:Y:S01]  /*8300*/  STG.E.U16 desc[UR36][R8.64], R5 ;  /* 0x0000000508007986 */ /* 0x0011e2000c101524 */
[----:B------:R-:W-:Y:S05]  /*8310*/  BRA `(.L_x_15732) ;  /* 0x0000000c00f87947 */ /* 0x000fea0003800000 */
.L_x_15734:
        /* <DEDUP_REMOVED lines=14> */
.L_x_15741:
        /* <DEDUP_REMOVED lines=9> */
.L_x_15740:
        /* <DEDUP_REMOVED lines=15> */
.L_x_15743:
        /* <DEDUP_REMOVED lines=10> */
.L_x_15742:
[----:B------:R0:W-:Y:S01]  /*8620*/  STG.E.64 desc[UR36][R8.64], R4 ;  /* 0x0000000408007986 */ /* 0x0001e2000c101b24 */
[----:B------:R-:W-:Y:S01]  /*8630*/  IMAD.MOV.U32 R19, RZ, RZ, R22 ;  /* 0x000000ffff137224 */ /* 0x000fe200078e0016 */
[----:B------:R-:W-:Y:S06]  /*8640*/  BRA `(.L_x_15732) ;  /* 0x0000000c002c7947 */ /* 0x000fec0003800000 */
.L_x_15733:
        /* <DEDUP_REMOVED lines=13> */
.L_x_15746:
[----:B------:R-:W-:Y:S01]  /*8720*/  CS2R R6, SRZ ;  /* 0x0000000000067805 */ /* 0x000fe2000001ff00 */
[----:B------:R-:W-:-:S04]  /*8730*/  IMAD.MOV.U32 R19, RZ, RZ, R22 ;  /* 0x000000ffff137224 */ /* 0x000fc800078e0016 */
[----:B------:R0:W-:Y:S01]  /*8740*/  STG.E.128 desc[UR36][R8.64], R4 ;  /* 0x0000000408007986 */ /* 0x0001e2000c101d24 */
[----:B------:R-:W-:Y:S05]  /*8750*/  BRA `(.L_x_15732) ;  /* 0x0000000800e87947 */ /* 0x000fea0003800000 */
.L_x_15745:
        /* <DEDUP_REMOVED lines=25> */
.L_x_15750:
[----:B------:R-:W-:Y:S05]  /*88f0*/  BSYNC B0 ;  /* 0x0000000000007941 */ /* 0x000fea0003800000 */
.L_x_15749:
[----:B------:R-:W-:Y:S01]  /*8900*/  LOP3.LUT R7, R0, R7, RZ, 0xfc, !PT ;  /* 0x0000000700077212 */ /* 0x000fe200078efcff */
[----:B------:R-:W-:-:S04]  /*8910*/  IMAD.MOV.U32 R19, RZ, RZ, R22 ;  /* 0x000000ffff137224 */ /* 0x000fc800078e0016 */
[----:B------:R0:W-:Y:S01]  /*8920*/  STG.E.U8 desc[UR36][R8.64], R7 ;  /* 0x0000000708007986 */ /* 0x0001e2000c101124 */
[----:B------:R-:W-:Y:S05]  /*8930*/  BRA `(.L_x_15732) ;  /* 0x0000000800707947 */ /* 0x000fea0003800000 */
.L_x_15748:
        /* <DEDUP_REMOVED lines=17> */
.L_x_15752:
[----:B------:R-:W-:Y:S01]  /*8a50*/  IMAD.MOV.U32 R0, RZ, RZ, 0x7f ;  /* 0x0000007fff007424 */ /* 0x000fe200078e00ff */
[----:B------:R-:W-:-:S04]  /*8a60*/  ISETP.GT.U32.AND P0, PT, R3, 0x7f800000, PT ;  /* 0x7f8000000300780c */ /* 0x000fc80003f04070 */
[----:B------:R-:W-:-:S09]  /*8a70*/  SEL R0, R0, 0x7c, P0 ;  /* 0x0000007c00007807 */ /* 0x000fd20000000000 */
.L_x_15753:
[----:B------:R-:W-:Y:S05]  /*8a80*/  BSYNC B0 ;  /* 0x0000000000007941 */ /* 0x000fea0003800000 */
.L_x_15751:
[----:B------:R-:W-:Y:S01]  /*8a90*/  LOP3.LUT R3, R7, 0x80000000, RZ, 0xc0, !PT ;  /* 0x8000000007037812 */ /* 0x000fe200078ec0ff */
[----:B------:R-:W-:-:S03]  /*8aa0*/  IMAD.MOV.U32 R19, RZ, RZ, R22 ;  /* 0x000000ffff137224 */ /* 0x000fc600078e0016 */
[----:B------:R-:W-:-:S04]  /*8ab0*/  SHF.R.U32.HI R3, RZ, 0x18, R3 ;  /* 0x00000018ff037819 */ /* 0x000fc80000011603 */
[----:B------:R-:W-:-:S05]  /*8ac0*/  LOP3.LUT R3, R0, R3, RZ, 0xfc, !PT ;  /* 0x0000000300037212 */ /* 0x000fca00078efcff */
[----:B------:R0:W-:Y:S01]  /*8ad0*/  STG.E.U8 desc[UR36][R8.64], R3 ;  /* 0x0000000308007986 */ /* 0x0001e2000c101124 */
[----:B------:R-:W-:Y:S05]  /*8ae0*/  BRA `(.L_x_15732) ;  /* 0x0000000800047947 */ /* 0x000fea0003800000 */
.L_x_15747:
        /* <DEDUP_REMOVED lines=9> */
.L_x_15744:
        /* <DEDUP_REMOVED lines=12> */
.L_x_15756:
        /* <DEDUP_REMOVED lines=21> */
.L_x_15759:
[----:B------:R-:W-:-:S04]  /*8d90*/  LOP3.LUT R0, R7, 0x80000000, RZ, 0xc0, !PT ;  /* 0x8000000007007812 */ /* 0x000fc800078ec0ff */
[----:B------:R-:W-:-:S04]  /*8da0*/  SHF.R.U32.HI R0, RZ, 0x18, R0 ;  /* 0x00000018ff007819 */ /* 0x000fc80000011600 */
[----:B------:R-:W-:-:S07]  /*8db0*/  LOP3.LUT R0, R3, R0, RZ, 0xfc, !PT ;  /* 0x0000000003007212 */ /* 0x000fce00078efcff */
.L_x_15758:
[----:B------:R-:W-:Y:S05]  /*8dc0*/  BSYNC B0 ;  /* 0x0000000000007941 */ /* 0x000fea0003800000 */
.L_x_15757:
[----:B------:R0:W-:Y:S01]  /*8dd0*/  STG.E.U8 desc[UR36][R8.64], R0 ;  /* 0x0000000008007986 */ /* 0x0001e2000c101124 */
[----:B------:R-:W-:Y:S01]  /*8de0*/  IMAD.MOV.U32 R19, RZ, RZ, R22 ;  /* 0x000000ffff137224 */ /* 0x000fe200078e0016 */
[----:B------:R-:W-:Y:S06]  /*8df0*/  BRA `(.L_x_15732) ;  /* 0x0000000400407947 */ /* 0x000fec0003800000 */
.L_x_15755:
        /* <DEDUP_REMOVED lines=21> */
.L_x_15762:
[----:B------:R-:W-:-:S04]  /*8f50*/  LOP3.LUT R0, R7, 0x80000000, RZ, 0xc0, !PT ;  /* 0x8000000007007812 */ /* 0x000fc800078ec0ff */
[----:B------:R-:W-:-:S04]  /*8f60*/  SHF.R.U32.HI R0, RZ, 0x18, R0 ;  /* 0x00000018ff007819 */ /* 0x000fc80000011600 */
[----:B------:R-:W-:-:S07]  /*8f70*/  LOP3.LUT R0, R3, R0, RZ, 0xfc, !PT ;  /* 0x0000000003007212 */ /* 0x000fce00078efcff */
.L_x_15761:
[----:B------:R-:W-:Y:S05]  /*8f80*/  BSYNC B0 ;  /* 0x0000000000007941 */ /* 0x000fea0003800000 */
.L_x_15760:
[----:B------:R0:W-:Y:S01]  /*8f90*/  STG.E.U8 desc[UR36][R8.64], R0 ;  /* 0x0000000008007986 */ /* 0x0001e2000c101124 */
[----:B------:R-:W-:Y:S01]  /*8fa0*/  IMAD.MOV.U32 R19, RZ, RZ, R22 ;  /* 0x000000ffff137224 */ /* 0x000fe200078e0016 */
[----:B------:R-:W-:Y:S06]  /*8fb0*/  BRA `(.L_x_15732) ;  /* 0x0000000000d07947 */ /* 0x000fec0003800000 */
.L_x_15754:
        /* <DEDUP_REMOVED lines=27> */
.L_x_15737:
[----:B------:R-:W-:Y:S01]  /*9170*/  MOV R14, 0x0 ;  /* 0x00000000000e7802 */ /* 0x000fe20000000f00 */
[----:B------:R-:W-:Y:S01]  /*9180*/  ULDC.64 UR4, c[0x4][0x178] ;  /* 0x01005e0000047ab9 */ /* 0x000fe20000000a00 */
[----:B------:R-:W-:Y:S01]  /*9190*/  ULDC.64 UR6, c[0x4][0x180] ;  /* 0x0100600000067ab9 */ /* 0x000fe20000000a00 */
[----:B-1----:R-:W-:Y:S02]  /*91a0*/  IMAD.U32 R4, RZ, RZ, UR4 ;  /* 0x00000004ff047e24 */ /* 0x002fe4000f8e00ff */
        /* <DEDUP_REMOVED lines=12> */
.L_x_15765:
[----:B------:R-:W-:Y:S01]  /*9270*/  IMAD.MOV.U32 R19, RZ, RZ, R22 ;  /* 0x000000ffff137224 */ /* 0x000fe200078e0016 */
[----:B------:R-:W-:Y:S06]  /*9280*/  BRA `(.L_x_15732) ;  /* 0x00000000001c7947 */ /* 0x000fec0003800000 */
.L_x_15764:
[----:B-1----:R-:W0:Y:S01]  /*9290*/  F2I.U64.F64.TRUNC R4, R4 ;  /* 0x0000000400047311 */ /* 0x002e22000030d800 */
[----:B------:R-:W-:Y:S01]  /*92a0*/  IMAD.MOV.U32 R19, RZ, RZ, R22 ;  /* 0x000000ffff137224 */ /* 0x000fe200078e0016 */
[----:B0-----:R0:W-:Y:S01]  /*92b0*/  STG.E.64 desc[UR36][R8.64], R4 ;  /* 0x0000000408007986 */ /* 0x0011e2000c101b24 */
[----:B------:R-:W-:Y:S05]  /*92c0*/  BRA `(.L_x_15732) ;  /* 0x00000000000c7947 */ /* 0x000fea0003800000 */
.L_x_15763:
[----:B------:R-:W0:Y:S01]  /*92d0*/  F2I.U32.F64.TRUNC R5, R4 ;  /* 0x0000000400057311 */ /* 0x000e22000030d000 */
[----:B------:R-:W-:Y:S01]  /*92e0*/  IMAD.MOV.U32 R19, RZ, RZ, R22 ;  /* 0x000000ffff137224 */ /* 0x000fe200078e0016 */
[----:B0-----:R0:W-:Y:S06]  /*92f0*/  STG.E desc[UR36][R8.64], R5 ;  /* 0x0000000508007986 */ /* 0x0011ec000c101924 */
.L_x_15732:
[----:B------:R-:W-:Y:S05]  /*9300*/  BSYNC B6 ;  /* 0x0000000000067941 */ /* 0x000fea0003800000 */
.L_x_15731:
[----:B------:R-:W-:Y:S01]  /*9310*/  ISETP.GE.AND P0, PT, R19, R2, PT ;  /* 0x000000021300720c */ /* 0x000fe20003f06270 */
[----:B------:R-:W-:-:S12]  /*9320*/  BSSY B6, `(.L_x_15766) ;  /* 0x0000232000067945 */ /* 0x000fd80003800000 */
[----:B------:R-:W-:Y:S05]  /*9330*/  @P0 BRA `(.L_x_15767) ;  /* 0x0000002000c00947 */ /* 0x000fea0003800000 */
[----:B0-----:R-:W0:Y:S01]  /*9340*/  S2R R0, SR_CTAID.X ;  /* 0x0000000000007919 */ /* 0x001e220000002500 */
[----:B-1----:R-:W1:Y:S01]  /*9350*/  LDC.64 R4, c[0x0][0x228] ;  /* 0x00008a00ff047b82 */ /* 0x002e620000000a00 */
[----:B---3--:R-:W-:Y:S01]  /*9360*/  PRMT R6, R18, 0x9910, RZ ;  /* 0x0000991012067816 */ /* 0x008fe200000000ff */
        /* <DEDUP_REMOVED lines=16> */
[----:B-----5:R-:W0:Y:S02]  /*9470*/  F2I.F64.TRUNC R29, R28 ;  /* 0x0000001c001d7311 */ /* 0x020e24000030d100 */
[----:B0-----:R0:W-:Y:S01]  /*9480*/  STG.E.U8 desc[UR36][R4.64], R29 ;  /* 0x0000001d04007986 */ /* 0x0011e2000c101124 */
[----:B------:R-:W-:Y:S05]  /*9490*/  BRA `(.L_x_15773) ;  /* 0x0000001000007947 */ /* 0x000fea0003800000 */
.L_x_15771:
[----:B-----5:R-:W0:Y:S02]  /*94a0*/  F2I.S64.F64.TRUNC R28, R28 ;  /* 0x0000001c001c7311 */ /* 0x020e24000030d900 */
[----:B0-----:R-:W-:-:S05]  /*94b0*/  IMAD.MOV.U32 R3, RZ, RZ, R28 ;  /* 0x000000ffff037224 */ /* 0x001fca00078e001c */
[----:B------:R0:W-:Y:S01]  /*94c0*/  STG.E.U8 desc[UR36][R4.64], R3 ;  /* 0x0000000304007986 */ /* 0x0001e2000c101124 */
[----:B------:R-:W-:Y:S05]  /*94d0*/  BRA `(.L_x_15773) ;  /* 0x0000000c00f07947 */ /* 0x000fea0003800000 */
.L_x_15770:
[----:B------:R-:W-:-:S13]  /*94e0*/  ISETP.NE.AND P0, PT, R0, 0x2, PT ;  /* 0x000000020000780c */ /* 0x000fda0003f05270 */
[----:B------:R-:W-:Y:S05]  /*94f0*/  @!P0 BRA `(.L_x_15774) ;  /* 0x0000000000288947 */ /* 0x000fea0003800000 */
[----:B------:R-:W-:-:S13]  /*9500*/  ISETP.NE.AND P0, PT, R0, 0x3, PT ;  /* 0x000000030000780c */ /* 0x000fda0003f05270 */
[----:B------:R-:W-:Y:S05]  /*9510*/  @!P0 BRA `(.L_x_15775) ;  /* 0x0000000000148947 */ /* 0x000fea0003800000 */
[----:B------:R-:W-:-:S13]  /*9520*/  ISETP.NE.AND P0, PT, R0, 0x4, PT ;  /* 0x000000040000780c */ /* 0x000fda0003f05270 */
[----:B------:R-:W-:Y:S05]  /*9530*/  @P0 BRA `(.L_x_15772) ;  /* 0x0000000c00800947 */ /* 0x000fea0003800000 */
[----:B-----5:R-:W0:Y:S02]  /*9540*/  F2I.S64.F64.TRUNC R28, R28 ;  /* 0x0000001c001c7311 */ /* 0x020e24000030d900 */
[----:B0-----:R0:W-:Y:S01]  /*9550*/  STG.E.64 desc[UR36][R4.64], R28 ;  /* 0x0000001c04007986 */ /* 0x0011e2000c101b24 */
[----:B------:R-:W-:Y:S05]  /*9560*/  BRA `(.L_x_15773) ;  /* 0x0000000c00cc7947 */ /* 0x000fea0003800000 */
.L_x_15775:
[----:B-----5:R-:W0:Y:S02]  /*9570*/  F2I.F64.TRUNC R29, R28 ;  /* 0x0000001c001d7311 */ /* 0x020e24000030d100 */
[----:B0-----:R0:W-:Y:S01]  /*9580*/  STG.E desc[UR36][R4.64], R29 ;  /* 0x0000001d04007986 */ /* 0x0011e2000c101924 */
[----:B------:R-:W-:Y:S05]  /*9590*/  BRA `(.L_x_15773) ;  /* 0x0000000c00c07947 */ /* 0x000fea0003800000 */
.L_x_15774:
[----:B-----5:R-:W0:Y:S02]  /*95a0*/  F2I.F64.TRUNC R29, R28 ;  /* 0x0000001c001d7311 */ /* 0x020e24000030d100 */
[----:B0-----:R0:W-:Y:S01]  /*95b0*/  STG.E.U16 desc[UR36][R4.64], R29 ;  /* 0x0000001d04007986 */ /* 0x0011e2000c101524 */
[----:B------:R-:W-:Y:S05]  /*95c0*/  BRA `(.L_x_15773) ;  /* 0x0000000c00b47947 */ /* 0x000fea0003800000 */
.L_x_15769:
        /* <DEDUP_REMOVED lines=8> */
[----:B-----5:R-:W0:Y:S01]  /*9650*/  F2F.F32.F64 R3, R28 ;  /* 0x0000001c00037310 */ /* 0x020e220000301000 */
[----:B------:R-:W-:-:S14]  /*9660*/  DSETP.GEU.AND P0, PT, |R28|, UR4, PT ;  /* 0x000000041c007e2a */ /* 0x000fdc000bf0e200 */
[----:B0-----:R-:W-:-:S05]  /*9670*/  @!P0 FMUL R3, R3, 1.175494350822287508e-38 ;  /* 0x0080000003038820 */ /* 0x001fca0000400000 */
[----:B------:R0:W-:Y:S01]  /*9680*/  STG.E desc[UR36][R4.64], R3 ;  /* 0x0000000304007986 */ /* 0x0001e2000c101924 */
[----:B------:R-:W-:Y:S05]  /*9690*/  BRA `(.L_x_15773) ;  /* 0x0000000c00807947 */ /* 0x000fea0003800000 */
.L_x_15777:
[----:B------:R-:W-:Y:S01]  /*96a0*/  UMOV UR4, 0xf0000000 ;  /* 0xf000000000047882 */ /* 0x000fe20000000000 */
[----:B------:R-:W-:Y:S01]  /*96b0*/  UMOV UR5, 0x380fffff ;  /* 0x380fffff00057882 */ /* 0x000fe20000000000 */
[----:B-----5:R-:W0:Y:S01]  /*96c0*/  F2F.F32.F64 R0, R28 ;  /* 0x0000001c00007310 */ /* 0x020e220000301000 */
[----:B------:R-:W-:-:S14]  /*96d0*/  DSETP.GEU.AND P0, PT, |R28|, UR4, PT ;  /* 0x000000041c007e2a */ /* 0x000fdc000bf0e200 */
[----:B0-----:R-:W-:-:S05]  /*96e0*/  @!P0 FMUL R0, R0, 1.175494350822287508e-38 ;  /* 0x0080000000008820 */ /* 0x001fca0000400000 */
[----:B------:R-:W-:-:S05]  /*96f0*/  F2FP.F16.F32.PACK_AB R0, RZ, R0 ;  /* 0x00000000ff00723e */ /* 0x000fca00000000ff */
[----:B------:R0:W-:Y:S01]  /*9700*/  STG.E.U16 desc[UR36][R4.64], R0 ;  /* 0x0000000004007986 */ /* 0x0001e2000c101524 */
[----:B------:R-:W-:Y:S05]  /*9710*/  BRA `(.L_x_15773) ;  /* 0x0000000c00607947 */ /* 0x000fea0003800000 */
.L_x_15776:
        /* <DEDUP_REMOVED lines=8> */
[----:B-----5:R-:W0:Y:S01]  /*97a0*/  F2F.F32.F64 R6, R28 ;  /* 0x0000001c00067310 */ /* 0x020e220000301000 */
[----:B------:R-:W-:Y:S01]  /*97b0*/  DSETP.GEU.AND P0, PT, |R28|, UR4, PT ;  /* 0x000000041c007e2a */ /* 0x000fe2000bf0e200 */
[----:B------:R-:W-:-:S13]  /*97c0*/  IMAD.MOV.U32 R7, RZ, RZ, RZ ;  /* 0x000000ffff077224 */ /* 0x000fda00078e00ff */
[----:B0-----:R-:W-:-:S05]  /*97d0*/  @!P0 FMUL R6, R6, 1.175494350822287508e-38 ;  /* 0x0080000006068820 */ /* 0x001fca0000400000 */
[----:B------:R0:W-:Y:S01]  /*97e0*/  STG.E.64 desc[UR36][R4.64], R6 ;  /* 0x0000000604007986 */ /* 0x0001e2000c101b24 */
[----:B------:R-:W-:Y:S05]  /*97f0*/  BRA `(.L_x_15773) ;  /* 0x0000000c00287947 */ /* 0x000fea0003800000 */
.L_x_15779:
[----:B------:R-:W-:Y:S01]  /*9800*/  UMOV UR4, 0xf0000000 ;  /* 0xf000000000047882 */ /* 0x000fe20000000000 */
[----:B------:R-:W-:Y:S01]  /*9810*/  UMOV UR5, 0x380fffff ;  /* 0x380fffff00057882 */ /* 0x000fe20000000000 */
[----:B-----5:R-:W0:Y:S01]  /*9820*/  F2F.F32.F64 R0, R28 ;  /* 0x0000001c00007310 */ /* 0x020e220000301000 */
[----:B------:R-:W-:-:S14]  /*9830*/  DSETP.GEU.AND P0, PT, |R28|, UR4, PT ;  /* 0x000000041c007e2a */ /* 0x000fdc000bf0e200 */
[----:B0-----:R-:W-:-:S05]  /*9840*/  @!P0 FMUL R0, R0, 1.175494350822287508e-38 ;  /* 0x0080000000008820 */ /* 0x001fca0000400000 */
[----:B------:R-:W-:-:S04]  /*9850*/  F2FP.F16.F32.PACK_AB R3, RZ, R0 ;  /* 0x00000000ff03723e */ /* 0x000fc800000000ff */
[----:B------:R-:W-:-:S05]  /*9860*/  PRMT R3, R3, 0x5410, RZ ;  /* 0x0000541003037816 */ /* 0x000fca00000000ff */
[----:B------:R0:W-:Y:S01]  /*9870*/  STG.E desc[UR36][R4.64], R3 ;  /* 0x0000000304007986 */ /* 0x0001e2000c101924 */
[----:B------:R-:W-:Y:S05]  /*9880*/  BRA `(.L_x_15773) ;  /* 0x0000000c00047947 */ /* 0x000fea0003800000 */
.L_x_15778:
[----:B-----5:R0:W-:Y:S01]  /*9890*/  STG.E.64 desc[UR36][R4.64], R28 ;  /* 0x0000001c04007986 */ /* 0x0201e2000c101b24 */
[----:B------:R-:W-:Y:S05]  /*98a0*/  BRA `(.L_x_15773) ;  /* 0x0000000800fc7947 */ /* 0x000fea0003800000 */
.L_x_15768:
        /* <DEDUP_REMOVED lines=8> */
[----:B-----5:R-:W-:-:S06]  /*9930*/  DSETP.NEU.AND P0, PT, R28, RZ, PT ;  /* 0x000000ff1c00722a */ /* 0x020fcc0003f0d000 */
[----:B------:R-:W-:-:S05]  /*9940*/  SEL R3, RZ, 0x1, !P0 ;  /* 0x00000001ff037807 */ /* 0x000fca0004000000 */
[----:B------:R0:W-:Y:S01]  /*9950*/  STG.E.U8 desc[UR36][R4.64], R3 ;  /* 0x0000000304007986 */ /* 0x0001e2000c101124 */
[----:B------:R-:W-:Y:S05]  /*9960*/  BRA `(.L_x_15773) ;  /* 0x0000000800cc7947 */ /* 0x000fea0003800000 */
.L_x_15782:
[----:B------:R-:W-:-:S05]  /*9970*/  CS2R R30, SRZ ;  /* 0x00000000001e7805 */ /* 0x000fca000001ff00 */
[----:B-----5:R0:W-:Y:S01]  /*9980*/  STG.E.128 desc[UR36][R4.64], R28 ;  /* 0x0000001c04007986 */ /* 0x0201e2000c101d24 */
[----:B------:R-:W-:Y:S05]  /*9990*/  BRA `(.L_x_15773) ;  /* 0x0000000800c07947 */ /* 0x000fea0003800000 */
.L_x_15781:
        /* <DEDUP_REMOVED lines=25> */
.L_x_15786:
[----:B------:R-:W-:Y:S05]  /*9b30*/  BSYNC B0 ;  /* 0x0000000000007941 */ /* 0x000fea0003800000 */
.L_x_15785:
[----:B------:R-:W-:-:S05]  /*9b40*/  LOP3.LUT R7, R0, R7, RZ, 0xfc, !PT ;  /* 0x0000000700077212 */ /* 0x000fca00078efcff */
[----:B------:R0:W-:Y:S01]  /*9b50*/  STG.E.U8 desc[UR36][R4.64], R7 ;  /* 0x0000000704007986 */ /* 0x0001e2000c101124 */
[----:B------:R-:W-:Y:S05]  /*9b60*/  BRA `(.L_x_15773) ;  /* 0x00000008004c7947 */ /* 0x000fea0003800000 */
.L_x_15784:
[----:B------:R-:W-:Y:S01]  /*9b70*/  UMOV UR4, 0xf0000000 ;  /* 0xf000000000047882 */ /* 0x000fe20000000000 */
[----:B------:R-:W-:Y:S01]  /*9b80*/  UMOV UR5, 0x380fffff ;  /* 0x380fffff00057882 */ /* 0x000fe20000000000 */
[----:B-----5:R-:W0:Y:S01]  /*9b90*/  F2F.F32.F64 R7, R28 ;  /* 0x0000001c00077310 */ /* 0x020e220000301000 */
        /* <DEDUP_REMOVED lines=14> */
.L_x_15788:
[----:B------:R-:W-:Y:S01]  /*9c80*/  IMAD.MOV.U32 R0, RZ, RZ, 0x7f ;  /* 0x0000007fff007424 */ /* 0x000fe200078e00ff */
[----:B------:R-:W-:-:S04]  /*9c90*/  ISETP.GT.U32.AND P0, PT, R3, 0x7f800000, PT ;  /* 0x7f8000000300780c */ /* 0x000fc80003f04070 */
[----:B------:R-:W-:-:S09]  /*9ca0*/  SEL R0, R0, 0x7c, P0 ;  /* 0x0000007c00007807 */ /* 0x000fd20000000000 */
.L_x_15789:
[----:B------:R-:W-:Y:S05]  /*9cb0*/  BSYNC B0 ;  /* 0x0000000000007941 */ /* 0x000fea0003800000 */
.L_x_15787:
[----:B------:R-:W-:-:S04]  /*9cc0*/  LOP3.LUT R3, R7, 0x80000000, RZ, 0xc0, !PT ;  /* 0x8000000007037812 */ /* 0x000fc800078ec0ff */
[----:B------:R-:W-:-:S04]  /*9cd0*/  SHF.R.U32.HI R3, RZ, 0x18, R3 ;  /* 0x00000018ff037819 */ /* 0x000fc80000011603 */
[----:B------:R-:W-:-:S05]  /*9ce0*/  LOP3.LUT R3, R0, R3, RZ, 0xfc, !PT ;  /* 0x0000000300037212 */ /* 0x000fca00078efcff */
[----:B------:R0:W-:Y:S01]  /*9cf0*/  STG.E.U8 desc[UR36][R4.64], R3 ;  /* 0x0000000304007986 */ /* 0x0001e2000c101124 */
[----:B------:R-:W-:Y:S05]  /*9d00*/  BRA `(.L_x_15773) ;  /* 0x0000000400e47947 */ /* 0x000fea0003800000 */
.L_x_15783:
[----:B------:R-:W-:Y:S01]  /*9d10*/  UMOV UR4, 0xf0000000 ;  /* 0xf000000000047882 */ /* 0x000fe20000000000 */
[----:B------:R-:W-:Y:S01]  /*9d20*/  UMOV UR5, 0x380fffff ;  /* 0x380fffff00057882 */ /* 0x000fe20000000000 */
[----:B-----5:R-:W0:Y:S01]  /*9d30*/  F2F.F32.F64 R0, R28 ;  /* 0x0000001c00007310 */ /* 0x020e220000301000 */
[----:B------:R-:W-:-:S14]  /*9d40*/  DSETP.GEU.AND P0, PT, |R28|, UR4, PT ;  /* 0x000000041c007e2a */ /* 0x000fdc000bf0e200 */
[----:B0-----:R-:W-:-:S05]  /*9d50*/  @!P0 FMUL R0, R0, 1.175494350822287508e-38 ;  /* 0x0080000000008820 */ /* 0x001fca0000400000 */
[----:B------:R-:W-:-:S05]  /*9d60*/  F2FP.BF16.F32.PACK_AB R0, RZ, R0 ;  /* 0x00000000ff00723e */ /* 0x000fca00000010ff */
[----:B------:R0:W-:Y:S01]  /*9d70*/  STG.E.U16 desc[UR36][R4.64], R0 ;  /* 0x0000000004007986 */ /* 0x0001e2000c101524 */
[----:B------:R-:W-:Y:S05]  /*9d80*/  BRA `(.L_x_15773) ;  /* 0x0000000400c47947 */ /* 0x000fea0003800000 */
.L_x_15780:
        /* <DEDUP_REMOVED lines=8> */
[----:B-----5:R-:W0:Y:S02]  /*9e10*/  F2I.U32.F64.TRUNC R29, R28 ;  /* 0x0000001c001d7311 */ /* 0x020e24000030d000 */
[----:B0-----:R0:W-:Y:S01]  /*9e20*/  STG.E.U16 desc[UR36][R4.64], R29 ;  /* 0x0000001d04007986 */ /* 0x0011e2000c101524 */
[----:B------:R-:W-:Y:S05]  /*9e30*/  BRA `(.L_x_15773) ;  /* 0x0000000400987947 */ /* 0x000fea0003800000 */
.L_x_15792:
[----:B------:R-:W-:Y:S01]  /*9e40*/  UMOV UR4, 0xf0000000 ;  /* 0xf000000000047882 */ /* 0x000fe20000000000 */
[----:B------:R-:W-:Y:S01]  /*9e50*/  UMOV UR5, 0x380fffff ;  /* 0x380fffff00057882 */ /* 0x000fe20000000000 */
[----:B-----5:R-:W0:Y:S01]  /*9e60*/  F2F.F32.F64 R7, R28 ;  /* 0x0000001c00077310 */ /* 0x020e220000301000 */
        /* <DEDUP_REMOVED lines=18> */
.L_x_15795:
[----:B------:R-:W-:-:S04]  /*9f90*/  LOP3.LUT R0, R7, 0x80000000, RZ, 0xc0, !PT ;  /* 0x8000000007007812 */ /* 0x000fc800078ec0ff */
[----:B------:R-:W-:-:S04]  /*9fa0*/  SHF.R.U32.HI R0, RZ, 0x18, R0 ;  /* 0x00000018ff007819 */ /* 0x000fc80000011600 */
[----:B------:R-:W-:-:S07]  /*9fb0*/  LOP3.LUT R0, R3, R0, RZ, 0xfc, !PT ;  /* 0x0000000003007212 */ /* 0x000fce00078efcff */
.L_x_15794:
[----:B------:R-:W-:Y:S05]  /*9fc0*/  BSYNC B0 ;  /* 0x0000000000007941 */ /* 0x000fea0003800000 */
.L_x_15793:
[----:B------:R0:W-:Y:S01]  /*9fd0*/  STG.E.U8 desc[UR36][R4.64], R0 ;  /* 0x0000000004007986 */ /* 0x0001e2000c101124 */
[----:B------:R-:W-:Y:S05]  /*9fe0*/  BRA `(.L_x_15773) ;  /* 0x00000004002c7947 */ /* 0x000fea0003800000 */
.L_x_15791:
        /* <DEDUP_REMOVED lines=21> */
.L_x_15798:
[----:B------:R-:W-:-:S04]  /*a140*/  LOP3.LUT R0, R7, 0x80000000, RZ, 0xc0, !PT ;  /* 0x8000000007007812 */ /* 0x000fc800078ec0ff */
[----:B------:R-:W-:-:S04]  /*a150*/  SHF.R.U32.HI R0, RZ, 0x18, R0 ;  /* 0x00000018ff007819 */ /* 0x000fc80000011600 */
[----:B------:R-:W-:-:S07]  /*a160*/  LOP3.LUT R0, R3, R0, RZ, 0xfc, !PT ;  /* 0x0000000003007212 */ /* 0x000fce00078efcff */
.L_x_15797:
[----:B------:R-:W-:Y:S05]  /*a170*/  BSYNC B0 ;  /* 0x0000000000007941 */ /* 0x000fea0003800000 */
.L_x_15796:
[----:B------:R0:W-:Y:S01]  /*a180*/  STG.E.U8 desc[UR36][R4.64], R0 ;  /* 0x0000000004007986 */ /* 0x0001e2000c101124 */
[----:B------:R-:W-:Y:S05]  /*a190*/  BRA `(.L_x_15773) ;  /* 0x0000000000c07947 */ /* 0x000fea0003800000 */
.L_x_15790:
        /* <DEDUP_REMOVED lines=26> */
.L_x_15772:
        /* <DEDUP_REMOVED lines=16> */
.L_x_15801:
[----:B------:R-:W-:Y:S05]  /*a440*/  BRA `(.L_x_15773) ;  /* 0x0000000000147947 */ /* 0x000fea0003800000 */
.L_x_15800:
[----:B-----5:R-:W0:Y:S02]  /*a450*/  F2I.U64.F64.TRUNC R28, R28 ;  /* 0x0000001c001c7311 */ /* 0x020e24000030d800 */
[----:B0-----:R3:W-:Y:S01]  /*a460*/  STG.E.64 desc[UR36][R4.64], R28 ;  /* 0x0000001c04007986 */ /* 0x0017e2000c101b24 */
[----:B------:R-:W-:Y:S05]  /*a470*/  BRA `(.L_x_15773) ;  /* 0x0000000000087947 */ /* 0x000fea0003800000 */
.L_x_15799:
[----:B-----5:R-:W0:Y:S02]  /*a480*/  F2I.U32.F64.TRUNC R29, R28 ;  /* 0x0000001c001d7311 */ /* 0x020e24000030d000 */
[----:B0-----:R0:W-:Y:S02]  /*a490*/  STG.E desc[UR36][R4.64], R29 ;  /* 0x0000001d04007986 */ /* 0x0011e4000c101924 */
.L_x_15773:
[----:B------:R-:W-:-:S05]  /*a4a0*/  VIADD R19, R19, 0x80 ;  /* 0x0000008013137836 */ /* 0x000fca0000000000 */
[----:B------:R-:W-:-:S13]  /*a4b0*/  ISETP.GE.AND P0, PT, R19, R2, PT ;  /* 0x000000021300720c */ /* 0x000fda0003f06270 */
[----:B------:R-:W-:Y:S05]  /*a4c0*/  @P0 BRA `(.L_x_15767) ;  /* 0x00000010005c0947 */ /* 0x000fea0003800000 */
[----:B0-----:R-:W0:Y:S01]  /*a4d0*/  S2R R0, SR_CTAID.X ;  /* 0x0000000000007919 */ /* 0x001e220000002500 */
        /* <DEDUP_REMOVED lines=21> */
.L_x_15805:
[----:B------:R-:W0:Y:S02]  /*a630*/  F2I.S64.F64.TRUNC R24, R24 ;  /* 0x0000001800187311 */ /* 0x000e24000030d900 */
[----:B0-----:R-:W-:-:S05]  /*a640*/  IMAD.MOV.U32 R3, RZ, RZ, R24 ;  /* 0x000000ffff037224 */ /* 0x001fca00078e0018 */
[----:B------:R0:W-:Y:S01]  /*a650*/  STG.E.U8 desc[UR36][R4.64], R3 ;  /* 0x0000000304007986 */ /* 0x0001e2000c101124 */
[----:B------:R-:W-:Y:S05]  /*a660*/  BRA `(.L_x_15807) ;  /* 0x0000000c00f07947 */ /* 0x000fea0003800000 */
.L_x_15804:
        /* <DEDUP_REMOVED lines=9> */
.L_x_15809:
[----:B------:R-:W0:Y:S02]  /*a700*/  F2I.F64.TRUNC R25, R24 ;  /* 0x0000001800197311 */ /* 0x000e24000030d100 */
[----:B0-----:R3:W-:Y:S01]  /*a710*/  STG.E desc[UR36][R4.64], R25 ;  /* 0x0000001904007986 */ /* 0x0017e2000c101924 */
[----:B------:R-:W-:Y:S05]  /*a720*/  BRA `(.L_x_15807) ;  /* 0x0000000c00c07947 */ /* 0x000fea0003800000 */
.L_x_15808:
[----:B------:R-:W0:Y:S02]  /*a730*/  F2I.F64.TRUNC R25, R24 ;  /* 0x0000001800197311 */ /* 0x000e24000030d100 */
[----:B0-----:R0:W-:Y:S01]  /*a740*/  STG.E.U16 desc[UR36][R4.64], R25 ;  /* 0x0000001904007986 */ /* 0x0011e2000c101524 */
[----:B------:R-:W-:Y:S05]  /*a750*/  BRA `(.L_x_15807) ;  /* 0x0000000c00b47947 */ /* 0x000fea0003800000 */
.L_x_15803:
        /* <DEDUP_REMOVED lines=13> */
.L_x_15811:
        /* <DEDUP_REMOVED lines=8> */
.L_x_15810:
        /* <DEDUP_REMOVED lines=14> */
.L_x_15813:
        /* <DEDUP_REMOVED lines=9> */
.L_x_15812:
[----:B------:R0:W-:Y:S01]  /*aa20*/  STG.E.64 desc[UR36][R4.64], R24 ;  /* 0x0000001804007986 */ /* 0x0001e2000c101b24 */
[----:B------:R-:W-:Y:S05]  /*aa30*/  BRA `(.L_x_15807) ;  /* 0x0000000800fc7947 */ /* 0x000fea0003800000 */
.L_x_15802:
        /* <DEDUP_REMOVED lines=12> */
.L_x_15816:
[----:B--2-4-:R-:W-:-:S05]  /*ab00*/  CS2R R26, SRZ ;  /* 0x00000000001a7805 */ /* 0x014fca000001ff00 */
[----:B------:R0:W-:Y:S01]  /*ab10*/  STG.E.128 desc[UR36][R4.64], R24 ;  /* 0x0000001804007986 */ /* 0x0001e2000c101d24 */
[----:B------:R-:W-:Y:S05]  /*ab20*/  BRA `(.L_x_15807) ;  /* 0x0000000800c07947 */ /* 0x000fea0003800000 */
.L_x_15815:
        /* <DEDUP_REMOVED lines=25> */
.L_x_15820:
[----:B------:R-:W-:Y:S05]  /*acc0*/  BSYNC B0 ;  /* 0x0000000000007941 */ /* 0x000fea0003800000 */
.L_x_15819:
[----:B------:R-:W-:-:S05]  /*acd0*/  LOP3.LUT R7, R0, R7, RZ, 0xfc, !PT ;  /* 0x0000000700077212 */ /* 0x000fca00078efcff */
[----:B------:R0:W-:Y:S01]  /*ace0*/  STG.E.U8 desc[UR36][R4.64], R7 ;  /* 0x0000000704007986 */ /* 0x0001e2000c101124 */
[----:B------:R-:W-:Y:S05]  /*acf0*/  BRA `(.L_x_15807) ;  /* 0x00000008004c7947 */ /* 0x000fea0003800000 */
.L_x_15818:
        /* <DEDUP_REMOVED lines=17> */
.L_x_15822:
[----:B------:R-:W-:Y:S01]  /*ae10*/  IMAD.MOV.U32 R0, RZ, RZ, 0x7f ;  /* 0x0000007fff007424 */ /* 0x000fe200078e00ff */
[----:B------:R-:W-:-:S04]  /*ae20*/  ISETP.GT.U32.AND P0, PT, R3, 0x7f800000, PT ;  /* 0x7f8000000300780c */ /* 0x000fc80003f04070 */
[----:B------:R-:W-:-:S09]  /*ae30*/  SEL R0, R0, 0x7c, P0 ;  /* 0x0000007c00007807 */ /* 0x000fd20000000000 */
.L_x_15823:
[----:B------:R-:W-:Y:S05]  /*ae40*/  BSYNC B0 ;  /* 0x0000000000007941 */ /* 0x000fea0003800000 */
.L_x_15821:
[----:B------:R-:W-:-:S04]  /*ae50*/  LOP3.LUT R3, R7, 0x80000000, RZ, 0xc0, !PT ;  /* 0x8000000007037812 */ /* 0x000fc800078ec0ff */
[----:B------:R-:W-:-:S04]  /*ae60*/  SHF.R.U32.HI R3, RZ, 0x18, R3 ;  /* 0x00000018ff037819 */ /* 0x000fc80000011603 */
[----:B------:R-:W-:-:S05]  /*ae70*/  LOP3.LUT R3, R0, R3, RZ, 0xfc, !PT ;  /* 0x0000000300037212 */ /* 0x000fca00078efcff */
[----:B------:R0:W-:Y:S01]  /*ae80*/  STG.E.U8 desc[UR36][R4.64], R3 ;  /* 0x0000000304007986 */ /* 0x0001e2000c101124 */
[----:B------:R-:W-:Y:S05]  /*ae90*/  BRA `(.L_x_15807) ;  /* 0x0000000400e47947 */ /* 0x000fea0003800000 */
.L_x_15817:
        /* <DEDUP_REMOVED lines=8> */
.L_x_15814:
        /* <DEDUP_REMOVED lines=11> */
.L_x_15826:
        /* <DEDUP_REMOVED lines=21> */
.L_x_15829:
[----:B------:R-:W-:-:S04]  /*b120*/  LOP3.LUT R0, R7, 0x80000000, RZ, 0xc0, !PT ;  /* 0x8000000007007812 */ /* 0x000fc800078ec0ff */
[----:B------:R-:W-:-:S04]  /*b130*/  SHF.R.U32.HI R0, RZ, 0x18, R0 ;  /* 0x00000018ff007819 */ /* 0x000fc80000011600 */
[----:B------:R-:W-:-:S07]  /*b140*/  LOP3.LUT R0, R3, R0, RZ, 0xfc, !PT ;  /* 0x0000000003007212 */ /* 0x000fce00078efcff */
.L_x_15828:
[----:B------:R-:W-:Y:S05]  /*b150*/  BSYNC B0 ;  /* 0x0000000000007941 */ /* 0x000fea0003800000 */
.L_x_15827:
[----:B------:R0:W-:Y:S01]  /*b160*/  STG.E.U8 desc[UR36][R4.64], R0 ;  /* 0x0000000004007986 */ /* 0x0001e2000c101124 */
[----:B------:R-:W-:Y:S05]  /*b170*/  BRA `(.L_x_15807) ;  /* 0x00000004002c7947 */ /* 0x000fea0003800000 */
.L_x_15825:
        /* <DEDUP_REMOVED lines=21> */
.L_x_15832:
[----:B------:R-:W-:-:S04]  /*b2d0*/  LOP3.LUT R0, R7, 0x80000000, RZ, 0xc0, !PT ;  /* 0x8000000007007812 */ /* 0x000fc800078ec0ff */
[----:B------:R-:W-:-:S04]  /*b2e0*/  SHF.R.U32.HI R0, RZ, 0x18, R0 ;  /* 0x00000018ff007819 */ /* 0x000fc80000011600 */
[----:B------:R-:W-:-:S07]  /*b2f0*/  LOP3.LUT R0, R3, R0, RZ, 0xfc, !PT ;  /* 0x0000000003007212 */ /* 0x000fce00078efcff */
.L_x_15831:
[----:B------:R-:W-:Y:S05]  /*b300*/  BSYNC B0 ;  /* 0x0000000000007941 */ /* 0x000fea0003800000 */
.L_x_15830:
[----:B------:R0:W-:Y:S01]  /*b310*/  STG.E.U8 desc[UR36][R4.64], R0 ;  /* 0x0000000004007986 */ /* 0x0001e2000c101124 */
[----:B------:R-:W-:Y:S05]  /*b320*/  BRA `(.L_x_15807) ;  /* 0x0000000000c07947 */ /* 0x000fea0003800000 */
.L_x_15824:
        /* <DEDUP_REMOVED lines=26> */
.L_x_15806:
        /* <DEDUP_REMOVED lines=16> */
.L_x_15835:
[----:B------:R-:W-:Y:S05]  /*b5d0*/  BRA `(.L_x_15807) ;  /* 0x0000000000147947 */ /* 0x000fea0003800000 */
.L_x_15834:
[----:B------:R-:W0:Y:S02]  /*b5e0*/  F2I.U64.F64.TRUNC R24, R24 ;  /* 0x0000001800187311 */ /* 0x000e24000030d800 */
[----:B0-----:R0:W-:Y:S01]  /*b5f0*/  STG.E.64 desc[UR36][R4.64], R24 ;  /* 0x0000001804007986 */ /* 0x0011e2000c101b24 */
[----:B------:R-:W-:Y:S05]  /*b600*/  BRA `(.L_x_15807) ;  /* 0x0000000000087947 */ /* 0x000fea0003800000 */
.L_x_15833:
[----:B------:R-:W0:Y:S02]  /*b610*/  F2I.U32.F64.TRUNC R25, R24 ;  /* 0x0000001800197311 */ /* 0x000e24000030d000 */
[----:B0-----:R0:W-:Y:S02]  /*b620*/  STG.E desc[UR36][R4.64], R25 ;  /* 0x0000001904007986 */ /* 0x0011e4000c101924 */
.L_x_15807:
[----:B------:R-:W-:-:S07]  /*b630*/  VIADD R19, R19, 0x80 ;  /* 0x0000008013137836 */ /* 0x000fce0000000000 */
.L_x_15767:
[----:B------:R-:W-:Y:S05]  /*b640*/  BSYNC B6 ;  /* 0x0000000000067941 */ /* 0x000fea0003800000 */
.L_x_15766:
[----:B------:R-:W-:-:S13]  /*b650*/  ISETP.GE.AND P0, PT, R19, R2, PT ;  /* 0x000000021300720c */ /* 0x000fda0003f06270 */
[----:B------:R-:W-:Y:S05]  /*b660*/  @P0 EXIT ;  /* 0x000000000000094d */ /* 0x000fea0003800000 */
[----:B0-----:R-:W0:Y:S01]  /*b670*/  S2R R0, SR_CTAID.X ;  /* 0x0000000000007919 */ /* 0x001e220000002500 */
[----:B-1----:R-:W1:Y:S01]  /*b680*/  LDC.64 R2, c[0x0][0x228] ;  /* 0x00008a00ff027b82 */ /* 0x002e620000000a00 */
[----:B------:R-:W-:Y:S01]  /*b690*/  ULDC UR4, c[0x0][0x248] ;  /* 0x0000920000047ab9 */ /* 0x000fe20000000800 */
[----:B0-----:R-:W-:Y:S01]  /*b6a0*/  IMAD R19, R0, 0x200, R19 ;  /* 0x0000020000137824 */ /* 0x001fe200078e0213 */
[----:B---3--:R-:W-:-:S03]  /*b6b0*/  PRMT R0, R18, 0x9910, RZ ;  /* 0x0000991012007816 */ /* 0x008fc600000000ff */
        /* <DEDUP_REMOVED lines=14> */
[----:B0-----:R-:W-:Y:S01]  /*b7a0*/  STG.E.U8 desc[UR36][R2.64], R17 ;  /* 0x0000001102007986 */ /* 0x001fe2000c101124 */
[----:B------:R-:W-:Y:S05]  /*b7b0*/  EXIT ;  /* 0x000000000000794d */ /* 0x000fea0003800000 */
.L_x_15839:
[----:B-----5:R-:W0:Y:S02]  /*b7c0*/  F2I.S64.F64.TRUNC R16, R16 ;  /* 0x0000001000107311 */ /* 0x020e24000030d900 */
[----:B0-----:R-:W-:-:S05]  /*b7d0*/  IMAD.MOV.U32 R5, RZ, RZ, R16 ;  /* 0x000000ffff057224 */ /* 0x001fca00078e0010 */
[----:B------:R-:W-:Y:S01]  /*b7e0*/  STG.E.U8 desc[UR36][R2.64], R5 ;  /* 0x0000000502007986 */ /* 0x000fe2000c101124 */
[----:B------:R-:W-:Y:S05]  /*b7f0*/  EXIT ;  /* 0x000000000000794d */ /* 0x000fea0003800000 */
.L_x_15838:
[----:B------:R-:W-:-:S13]  /*b800*/  ISETP.NE.AND P0, PT, R0, 0x2, PT ;  /* 0x000000020000780c */ /* 0x000fda0003f05270 */
[----:B------:R-:W-:Y:S05]  /*b810*/  @!P0 BRA `(.L_x_15841) ;  /* 0x0000000000288947 */ /* 0x000fea0003800000 */
[----:B------:R-:W-:-:S13]  /*b820*/  ISETP.NE.AND P0, PT, R0, 0x3, PT ;  /* 0x000000030000780c */ /* 0x000fda0003f05270 */
[----:B------:R-:W-:Y:S05]  /*b830*/  @!P0 BRA `(.L_x_15842) ;  /* 0x0000000000148947 */ /* 0x000fea0003800000 */
[----:B------:R-:W-:-:S13]  /*b840*/  ISETP.NE.AND P0, PT, R0, 0x4, PT ;  /* 0x000000040000780c */ /* 0x000fda0003f05270 */
[----:B------:R-:W-:Y:S05]  /*b850*/  @P0 BRA `(.L_x_15840) ;  /* 0x0000000c00880947 */ /* 0x000fea0003800000 */
[----:B-----5:R-:W0:Y:S02]  /*b860*/  F2I.S64.F64.TRUNC R16, R16 ;  /* 0x0000001000107311 */ /* 0x020e24000030d900 */
[----:B0-----:R-:W-:Y:S01]  /*b870*/  STG.E.64 desc[UR36][R2.64], R16 ;  /* 0x0000001002007986 */ /* 0x001fe2000c101b24 */
[----:B------:R-:W-:Y:S05]  /*b880*/  EXIT ;  /* 0x000000000000794d */ /* 0x000fea0003800000 */
.L_x_15842:
[----:B-----5:R-:W0:Y:S02]  /*b890*/  F2I.F64.TRUNC R17, R16 ;  /* 0x0000001000117311 */ /* 0x020e24000030d100 */
[----:B0-----:R-:W-:Y:S01]  /*b8a0*/  STG.E desc[UR36][R2.64], R17 ;  /* 0x0000001102007986 */ /* 0x001fe2000c101924 */
[----:B------:R-:W-:Y:S05]  /*b8b0*/  EXIT ;  /* 0x000000000000794d */ /* 0x000fea0003800000 */
.L_x_15841:
[----:B-----5:R-:W0:Y:S02]  /*b8c0*/  F2I.F64.TRUNC R17, R16 ;  /* 0x0000001000117311 */ /* 0x020e24000030d100 */
[----:B0-----:R-:W-:Y:S01]  /*b8d0*/  STG.E.U16 desc[UR36][R2.64], R17 ;  /* 0x0000001102007986 */ /* 0x001fe2000c101524 */
[----:B------:R-:W-:Y:S05]  /*b8e0*/  EXIT ;  /* 0x000000000000794d */ /* 0x000fea0003800000 */
.L_x_15837:
        /* <DEDUP_REMOVED lines=11> */
[----:B------:R-:W-:Y:S01]  /*b9a0*/  STG.E desc[UR36][R2.64], R5 ;  /* 0x0000000502007986 */ /* 0x000fe2000c101924 */
[----:B------:R-:W-:Y:S05]  /*b9b0*/  EXIT ;  /* 0x000000000000794d */ /* 0x000fea0003800000 */
.L_x_15844:
[----:B------:R-:W-:Y:S01]  /*b9c0*/  UMOV UR4, 0xf0000000 ;  /* 0xf000000000047882 */ /* 0x000fe20000000000 */
[----:B------:R-:W-:Y:S01]  /*b9d0*/  UMOV UR5, 0x380fffff ;  /* 0x380fffff00057882 */ /* 0x000fe20000000000 */
[----:B-----5:R-:W0:Y:S01]  /*b9e0*/  F2F.F32.F64 R0, R16 ;  /* 0x0000001000007310 */ /* 0x020e220000301000 */
[----:B------:R-:W-:-:S14]  /*b9f0*/  DSETP.GEU.AND P0, PT, |R16|, UR4, PT ;  /* 0x0000000410007e2a */ /* 0x000fdc000bf0e200 */
[----:B0-----:R-:W-:-:S05]  /*ba00*/  @!P0 FMUL R0, R0, 1.175494350822287508e-38 ;  /* 0x0080000000008820 */ /* 0x001fca0000400000 */
[----:B------:R-:W-:-:S05]  /*ba10*/  F2FP.F16.F32.PACK_AB R0, RZ, R0 ;  /* 0x00000000ff00723e */ /* 0x000fca00000000ff */
[----:B------:R-:W-:Y:S01]  /*ba20*/  STG.E.U16 desc[UR36][R2.64], R0 ;  /* 0x0000000002007986 */ /* 0x000fe2000c101524 */
[----:B------:R-:W-:Y:S05]  /*ba30*/  EXIT ;  /* 0x000000000000794d */ /* 0x000fea0003800000 */
.L_x_15843:
        /* <DEDUP_REMOVED lines=12> */
[----:B------:R-:W-:Y:S01]  /*bb00*/  STG.E.64 desc[UR36][R2.64], R4 ;  /* 0x0000000402007986 */ /* 0x000fe2000c101b24 */
[----:B------:R-:W-:Y:S05]  /*bb10*/  EXIT ;  /* 0x000000000000794d */ /* 0x000fea0003800000 */
.L_x_15846:
[----:B------:R-:W-:Y:S01]  /*bb20*/  UMOV UR4, 0xf0000000 ;  /* 0xf000000000047882 */ /* 0x000fe20000000000 */
[----:B------:R-:W-:Y:S01]  /*bb30*/  UMOV UR5, 0x380fffff ;  /* 0x380fffff00057882 */ /* 0x000fe20000000000 */
[----:B-----5:R-:W0:Y:S01]  /*bb40*/  F2F.F32.F64 R0, R16 ;  /* 0x0000001000007310 */ /* 0x020e220000301000 */
[----:B------:R-:W-:-:S14]  /*bb50*/  DSETP.GEU.AND P0, PT, |R16|, UR4, PT ;  /* 0x0000000410007e2a */ /* 0x000fdc000bf0e200 */
[----:B0-----:R-:W-:-:S05]  /*bb60*/  @!P0 FMUL R0, R0, 1.175494350822287508e-38 ;  /* 0x0080000000008820 */ /* 0x001fca0000400000 */
[----:B------:R-:W-:-:S04]  /*bb70*/  F2FP.F16.F32.PACK_AB R5, RZ, R0 ;  /* 0x00000000ff05723e */ /* 0x000fc800000000ff */
[----:B------:R-:W-:-:S05]  /*bb80*/  PRMT R5, R5, 0x5410, RZ ;  /* 0x0000541005057816 */ /* 0x000fca00000000ff */
[----:B------:R-:W-:Y:S01]  /*bb90*/  STG.E desc[UR36][R2.64], R5 ;  /* 0x0000000502007986 */ /* 0x000fe2000c101924 */
[----:B------:R-:W-:Y:S05]  /*bba0*/  EXIT ;  /* 0x000000000000794d */ /* 0x000fea0003800000 */
.L_x_15845:
[----:B-----5:R-:W-:Y:S01]  /*bbb0*/  STG.E.64 desc[UR36][R2.64], R16 ;  /* 0x0000001002007986 */ /* 0x020fe2000c101b24 */
[----:B------:R-:W-:Y:S05]  /*bbc0*/  EXIT ;  /* 0x000000000000794d */ /* 0x000fea0003800000 */
.L_x_15836:
        /* <DEDUP_REMOVED lines=10> */
[----:B------:R-:W-:Y:S01]  /*bc70*/  STG.E.U8 desc[UR36][R2.64], R5 ;  /* 0x0000000502007986 */ /* 0x000fe2000c101124 */
[----:B------:R-:W-:Y:S05]  /*bc80*/  EXIT ;  /* 0x000000000000794d */ /* 0x000fea0003800000 */
.L_x_15849:
[----:B------:R-:W-:-:S05]  /*bc90*/  CS2R R18, SRZ ;  /* 0x0000000000127805 */ /* 0x000fca000001ff00 */
[----:B-----5:R-:W-:Y:S01]  /*bca0*/  STG.E.128 desc[UR36][R2.64], R16 ;  /* 0x0000001002007986 */ /* 0x020fe2000c101d24 */
[----:B------:R-:W-:Y:S05]  /*bcb0*/  EXIT ;  /* 0x000000000000794d */ /* 0x000fea0003800000 */
.L_x_15848:
        /* <DEDUP_REMOVED lines=25> */
.L_x_15853:
[----:B------:R-:W-:Y:S05]  /*be50*/  BSYNC B0 ;  /* 0x0000000000007941 */ /* 0x000fea0003800000 */
.L_x_15852:
[----:B------:R-:W-:-:S05]  /*be60*/  LOP3.LUT R5, R0, R5, RZ, 0xfc, !PT ;  /* 0x0000000500057212 */ /* 0x000fca00078efcff */
[----:B------:R-:W-:Y:S01]  /*be70*/  STG.E.U8 desc[UR36][R2.64], R5 ;  /* 0x0000000502007986 */ /* 0x000fe2000c101124 */
[----:B------:R-:W-:Y:S05]  /*be80*/  EXIT ;  /* 0x000000000000794d */ /* 0x000fea0003800000 */
.L_x_15851:
        /* <DEDUP_REMOVED lines=17> */
.L_x_15855:
[----:B------:R-:W-:Y:S01]  /*bfa0*/  IMAD.MOV.U32 R0, RZ, RZ, 0x7f ;  /* 0x0000007fff007424 */ /* 0x000fe200078e00ff */
[----:B------:R-:W-:-:S04]  /*bfb0*/  ISETP.GT.U32.AND P0, PT, R4, 0x7f800000, PT ;  /* 0x7f8000000400780c */ /* 0x000fc80003f04070 */
[----:B------:R-:W-:-:S09]  /*bfc0*/  SEL R0, R0, 0x7c, P0 ;  /* 0x0000007c00007807 */ /* 0x000fd20000000000 */
.L_x_15856:
[----:B------:R-:W-:Y:S05]  /*bfd0*/  BSYNC B0 ;  /* 0x0000000000007941 */ /* 0x000fea0003800000 */
.L_x_15854:
[----:B------:R-:W-:-:S04]  /*bfe0*/  LOP3.LUT R4, R5, 0x80000000, RZ, 0xc0, !PT ;  /* 0x8000000005047812 */ /* 0x000fc800078ec0ff */
[----:B------:R-:W-:-:S04]  /*bff0*/  SHF.R.U32.HI R5, RZ, 0x18, R4 ;  /* 0x00000018ff057819 */ /* 0x000fc80000011604 */
[----:B------:R-:W-:-:S05]  /*c000*/  LOP3.LUT R5, R0, R5, RZ, 0xfc, !PT ;  /* 0x0000000500057212 */ /* 0x000fca00078efcff */
[----:B------:R-:W-:Y:S01]  /*c010*/  STG.E.U8 desc[UR36][R2.64], R5 ;  /* 0x0000000502007986 */ /* 0x000fe2000c101124 */
[----:B------:R-:W-:Y:S05]  /*c020*/  EXIT ;  /* 0x000000000000794d */ /* 0x000fea0003800000 */
.L_x_15850:
[----:B------:R-:W-:Y:S01]  /*c030*/  UMOV UR4, 0xf0000000 ;  /* 0xf000000000047882 */ /* 0x000fe20000000000 */
[----:B------:R-:W-:Y:S01]  /*c040*/  UMOV UR5, 0x380fffff ;  /* 0x380fffff00057882 */ /* 0x000fe20000000000 */
[----:B-----5:R-:W0:Y:S01]  /*c050*/  F2F.F32.F64 R0, R16 ;  /* 0x0000001000007310 */ /* 0x020e220000301000 */
[----:B------:R-:W-:-:S14]  /*c060*/  DSETP.GEU.AND P0, PT, |R16|, UR4, PT ;  /* 0x0000000410007e2a */ /* 0x000fdc000bf0e200 */
[----:B0-----:R-:W-:-:S05]  /*c070*/  @!P0 FMUL R0, R0, 1.175494350822287508e-38 ;  /* 0x0080000000008820 */ /* 0x001fca0000400000 */
[----:B------:R-:W-:-:S05]  /*c080*/  F2FP.BF16.F32.PACK_AB R0, RZ, R0 ;  /* 0x00000000ff00723e */ /* 0x000fca00000010ff */
[----:B------:R-:W-:Y:S01]  /*c090*/  STG.E.U16 desc[UR36][R2.64], R0 ;  /* 0x0000000002007986 */ /* 0x000fe2000c101524 */
[----:B------:R-:W-:Y:S05]  /*c0a0*/  EXIT ;  /* 0x000000000000794d */ /* 0x000fea0003800000 */
.L_x_15847:
        /* <DEDUP_REMOVED lines=9> */
[----:B0-----:R-:W-:Y:S01]  /*c140*/  STG.E.U16 desc[UR36][R2.64], R17 ;  /* 0x0000001102007986 */ /* 0x001fe2000c101524 */
[----:B------:R-:W-:Y:S05]  /*c150*/  EXIT ;  /* 0x000000000000794d */ /* 0x000fea0003800000 */
.L_x_15859:
        /* <DEDUP_REMOVED lines=21> */
.L_x_15862:
[----:B------:R-:W-:-:S04]  /*c2b0*/  LOP3.LUT R0, R7, 0x80000000, RZ, 0xc0, !PT ;  /* 0x8000000007007812 */ /* 0x000fc800078ec0ff */
[----:B------:R-:W-:-:S04]  /*c2c0*/  SHF.R.U32.HI R5, RZ, 0x18, R0 ;  /* 0x00000018ff057819 */ /* 0x000fc80000011600 */
[----:B------:R-:W-:-:S04]  /*c2d0*/  LOP3.LUT R4, R4, R5, RZ, 0xfc, !PT ;  /* 0x0000000504047212 */ /* 0x000fc800078efcff */
[----:B------:R-:W-:-:S07]  /*c2e0*/  PRMT R0, R4, 0x7610, R0 ;  /* 0x0000761004007816 */ /* 0x000fce0000000000 */
.L_x_15861:
[----:B------:R-:W-:Y:S05]  /*c2f0*/  BSYNC B0 ;  /* 0x0000000000007941 */ /* 0x000fea0003800000 */
.L_x_15860:
[----:B------:R-:W-:Y:S01]  /*c300*/  STG.E.U8 desc[UR36][R2.64], R0 ;  /* 0x0000000002007986 */ /* 0x000fe2000c101124 */
[----:B------:R-:W-:Y:S05]  /*c310*/  EXIT ;  /* 0x000000000000794d */ /* 0x000fea0003800000 */
.L_x_15858:
        /* <DEDUP_REMOVED lines=21> */
.L_x_15865:
[----:B------:R-:W-:-:S04]  /*c470*/  LOP3.LUT R0, R7, 0x80000000, RZ, 0xc0, !PT ;  /* 0x8000000007007812 */ /* 0x000fc800078ec0ff */
[----:B------:R-:W-:-:S04]  /*c480*/  SHF.R.U32.HI R5, RZ, 0x18, R0 ;  /* 0x00000018ff057819 */ /* 0x000fc80000011600 */
[----:B------:R-:W-:-:S04]  /*c490*/  LOP3.LUT R4, R4, R5, RZ, 0xfc, !PT ;  /* 0x0000000504047212 */ /* 0x000fc800078efcff */
[----:B------:R-:W-:-:S07]  /*c4a0*/  PRMT R0, R4, 0x7610, R0 ;  /* 0x0000761004007816 */ /* 0x000fce0000000000 */
.L_x_15864:
[----:B------:R-:W-:Y:S05]  /*c4b0*/  BSYNC B0 ;  /* 0x0000000000007941 */ /* 0x000fea0003800000 */
.L_x_15863:
[----:B------:R-:W-:Y:S01]  /*c4c0*/  STG.E.U8 desc[UR36][R2.64], R0 ;  /* 0x0000000002007986 */ /* 0x000fe2000c101124 */
[----:B------:R-:W-:Y:S05]  /*c4d0*/  EXIT ;  /* 0x000000000000794d */ /* 0x000fea0003800000 */
.L_x_15857:
        /* <DEDUP_REMOVED lines=26> */
.L_x_15840:
        /* <DEDUP_REMOVED lines=15> */
[----:B-12-45:R-:W-:Y:S05]  /*c770*/  CALL.ABS.NOINC R2 ;  /* 0x0000000002007343 */ /* 0x036fea0003c00000 */
.L_x_15868:
[----:B------:R-:W-:Y:S05]  /*c780*/  EXIT ;  /* 0x000000000000794d */ /* 0x000fea0003800000 */
.L_x_15867:
[----:B-----5:R-:W0:Y:S02]  /*c790*/  F2I.U64.F64.TRUNC R16, R16 ;  /* 0x0000001000107311 */ /* 0x020e24000030d800 */
[----:B0-----:R-:W-:Y:S01]  /*c7a0*/  STG.E.64 desc[UR36][R2.64], R16 ;  /* 0x0000001002007986 */ /* 0x001fe2000c101b24 */
[----:B------:R-:W-:Y:S05]  /*c7b0*/  EXIT ;  /* 0x000000000000794d */ /* 0x000fea0003800000 */
.L_x_15866:
[----:B-----5:R-:W0:Y:S02]  /*c7c0*/  F2I.U32.F64.TRUNC R17, R16 ;  /* 0x0000001000117311 */ /* 0x020e24000030d000 */
[----:B0-----:R-:W-:Y:S01]  /*c7d0*/  STG.E desc[UR36][R2.64], R17 ;  /* 0x0000001102007986 */ /* 0x001fe2000c101924 */
[----:B------:R-:W-:Y:S05]  /*c7e0*/  EXIT ;  /* 0x000000000000794d */ /* 0x000fea0003800000 */
.L_x_15869:
        /* <DEDUP_REMOVED lines=9> */
.L_x_57375:


//--------------------- .text._ZN2at6native18elementwise_kernelILi128ELi2EZNS0_22gpu_kernel_impl_nocastINS0_13AUnaryFunctorIdddZZZNS0_16fmod_kernel_cudaERNS_18TensorIteratorBaseEENKUlvE0_clEvENKUlvE_clEvEUlddE_EEEEvS5_RKT_EUliE_EEviT1_ --------------------------
	.section	.text._ZN2at6native18elementwise_kernelILi128ELi2EZNS0_22gpu_kernel_impl_nocastINS0_13AUnaryFunctorIdddZZZNS0_16fmod_kernel_cudaERNS_18TensorIteratorBaseEENKUlvE0_clEvENKUlvE_clEvEUlddE_EEEEvS5_RKT_EUliE_EEviT1_,"ax",@progbits
	.align	128
        .global         _ZN2at6native18elementwise_kernelILi128ELi2EZNS0_22gpu_kernel_impl_nocastINS0_13AUnaryFunctorIdddZZZNS0_16fmod_kernel_cudaERNS_18TensorIteratorBaseEENKUlvE0_clEvENKUlvE_clEvEUlddE_EEEEvS5_RKT_EUliE_EEviT1_
        .type           _ZN2at6native18elementwise_kernelILi128ELi2EZNS0_22gpu_kernel_impl_nocastINS0_13AUnaryFunctorIdddZZZNS0_16fmod_kernel_cudaERNS_18TensorIteratorBaseEENKUlvE0_clEvENKUlvE_clEvEUlddE_EEEEvS5_RKT_EUliE_EEviT1_,@function
        .size           _ZN2at6native18elementwise_kernelILi128ELi2EZNS0_22gpu_kernel_impl_nocastINS0_13AUnaryFunctorIdddZZZNS0_16fmod_kernel_cudaERNS_18TensorIteratorBaseEENKUlvE0_clEvENKUlvE_clEvEUlddE_EEEEvS5_RKT_EUliE_EEviT1_,(.L_x_57376 - _ZN2at6native18elementwise_kernelILi128ELi2EZNS0_22gpu_kernel_impl_nocastINS0_13AUnaryFunctorIdddZZZNS0_16fmod_kernel_cudaERNS_18TensorIteratorBaseEENKUlvE0_clEvENKUlvE_clEvEUlddE_EEEEvS5_RKT_EUliE_EEviT1_)
        .other          _ZN2at6native18elementwise_kernelILi128ELi2EZNS0_22gpu_kernel_impl_nocastINS0_13AUnaryFunctorIdddZZZNS0_16fmod_kernel_cudaERNS_18TensorIteratorBaseEENKUlvE0_clEvENKUlvE_clEvEUlddE_EEEEvS5_RKT_EUliE_EEviT1_,@"STO_CUDA_ENTRY STV_DEFAULT"
_ZN2at6native18elementwise_kernelILi128ELi2EZNS0_22gpu_kernel_impl_nocastINS0_13AUnaryFunctorIdddZZZNS0_16fmod_kernel_cudaERNS_18TensorIteratorBaseEENKUlvE0_clEvENKUlvE_clEvEUlddE_EEEEvS5_RKT_EUliE_EEviT1_:
.text._ZN2at6native18elementwise_kernelILi128ELi2EZNS0_22gpu_kernel_impl_nocastINS0_13AUnaryFunctorIdddZZZNS0_16fmod_kernel_cudaERNS_18TensorIteratorBaseEENKUlvE0_clEvENKUlvE_clEvEUlddE_EEEEvS5_RKT_EUliE_EEviT1_:
        /* <DEDUP_REMOVED lines=313> */
.L_x_15872:
[----:B------:R-:W-:Y:S02]  /*1390*/  ULDC.64 UR8, c[0x0][0x418] ;  /* 0x0001060000087ab9 */ /* 0x000fe40000000a00 */
[----:B------:R-:W-:Y:S02]  /*13a0*/  IADD3 R6, P0, R2, UR8, RZ ;  /* 0x0000000802067c10 */ /* 0x000fe4000ff1e0ff */
[----:B------:R-:W0:Y:S02]  /*13b0*/  LDC.64 R2, c[0x0][0x428] ;  /* 0x00010a00ff027b82 */ /* 0x000e240000000a00 */
[----:B------:R-:W-:Y:S01]  /*13c0*/  IADD3.X R7, RZ, UR9, RZ, P0, !PT ;  /* 0x00000009ff077c10 */ /* 0x000fe200087fe4ff */
[----:B------:R-:W-:-:S04]  /*13d0*/  ULDC.64 UR8, c[0x0][0x410] ;  /* 0x0001040000087ab9 */ /* 0x000fc80000000a00 */
[----:B------:R-:W2:Y:S01]  /*13e0*/  LDG.E.64 R12, desc[UR4][R6.64] ;  /* 0x00000004060c7981 */ /* 0x000ea2000c1e1b00 */
[----:B------:R-:W-:Y:S01]  /*13f0*/  IADD3 R4, P1, R5, UR8, RZ ;  /* 0x0000000805047c10 */ /* 0x000fe2000ff3e0ff */
[----:B------:R-:W-:Y:S04]  /*1400*/  BSSY B0, `(.L_x_15873) ;  /* 0x00000ff000007945 */ /* 0x000fe80003800000 */
[----:B------:R-:W-:Y:S01]  /*1410*/  IMAD.X R5, RZ, RZ, UR9, P1 ;  /* 0x00000009ff057e24 */ /* 0x000fe200088e06ff */
[----:B0-----:R-:W-:Y:S01]  /*1420*/  LOP3.LUT R9, R3, 0x7fffffff, RZ, 0xc0, !PT ;  /* 0x7fffffff03097812 */ /* 0x001fe200078ec0ff */
[----:B------:R-:W-:Y:S01]  /*1430*/  IMAD.MOV.U32 R8, RZ, RZ, R2 ;  /* 0x000000ffff087224 */ /* 0x000fe200078e0002 */
[----:B--2---:R-:W-:Y:S01]  /*1440*/  LOP3.LUT R7, R13, 0x7fffffff, RZ, 0xc0, !PT ;  /* 0x7fffffff0d077812 */ /* 0x004fe200078ec0ff */
[----:B------:R-:W-:-:S03]  /*1450*/  IMAD.MOV.U32 R6, RZ, RZ, R12 ;  /* 0x000000ffff067224 */ /* 0x000fc600078e000c */
        /* <DEDUP_REMOVED lines=34> */
.L_x_15879:
[----:B------:R-:W-:Y:S01]  /*1680*/  VIADD R10, R10, 0xffffffff ;  /* 0xffffffff0a0a7836 */ /* 0x000fe20000000000 */
[----:B------:R-:W-:Y:S01]  /*1690*/  IADD3 R12, P0, -R6, R15, RZ ;  /* 0x0000000f060c7210 */ /* 0x000fe20007f1e1ff */
[----:B------:R-:W-:-:S03]  /*16a0*/  VIADD R9, R9, 0xffffffff ;  /* 0xffffffff09097836 */ /* 0x000fc60000000000 */
[----:B------:R-:W-:Y:S02]  /*16b0*/  ISETP.NE.AND P1, PT, R10, RZ, PT ;  /* 0x000000ff0a00720c */ /* 0x000fe40003f25270 */
        /* <DEDUP_REMOVED lines=8> */
.L_x_15878:
[----:B------:R-:W-:-:S07]  /*1740*/  IMAD.MOV.U32 R10, RZ, RZ, R11 ;  /* 0x000000ffff0a7224 */ /* 0x000fce00078e000b */
.L_x_15877:
[----:B------:R-:W-:Y:S05]  /*1750*/  BSYNC B2 ;  /* 0x0000000000027941 */ /* 0x000fea0003800000 */
.L_x_15876:
        /* <DEDUP_REMOVED lines=13> */
.L_x_15885:
        /* <DEDUP_REMOVED lines=33> */
.L_x_15884:
[----:B------:R-:W-:-:S07]  /*1a40*/  IMAD.MOV.U32 R10, RZ, RZ, R12 ;  /* 0x000000ffff0a7224 */ /* 0x000fce00078e000c */
.L_x_15883:
[----:B------:R-:W-:Y:S05]  /*1a50*/  BSYNC B3 ;  /* 0x0000000000037941 */ /* 0x000fea0003800000 */
.L_x_15882:
[----:B------:R-:W-:-:S13]  /*1a60*/  ISETP.GE.U32.AND P0, PT, R11, 0xc, PT ;  /* 0x0000000c0b00780c */ /* 0x000fda0003f06070 */
[----:B------:R-:W-:Y:S05]  /*1a70*/  @!P0 BRA `(.L_x_15881) ;  /* 0x0000000400d88947 */ /* 0x000fea0003800000 */
[----:B------:R-:W-:Y:S01]  /*1a80*/  BSSY B3, `(.L_x_15886) ;  /* 0x0000074000037945 */ /* 0x000fe20003800000 */
.L_x_15887:
        /* <DEDUP_REMOVED lines=116> */
.L_x_15886:
[----:B------:R-:W-:-:S07]  /*21d0*/  IMAD.MOV.U32 R17, RZ, RZ, R11 ;  /* 0x000000ffff117224 */ /* 0x000fce00078e000b */
.L_x_15881:
[----:B------:R-:W-:Y:S05]  /*21e0*/  BSYNC B2 ;  /* 0x0000000000027941 */ /* 0x000fea0003800000 */
.L_x_15880:
        /* <DEDUP_REMOVED lines=16> */
[----:B------:R-:W-:Y:S02]  /*22f0*/  IADD3 R2, -R2, 0x1, RZ ;  /* 0x0000000102027810 */ /* 0x000fe40007ffe1ff */
[----:B------:R-:W-:-:S09]  /*2300*/  LEA.X R13, R6, R7, 0x14, P1 ;  /* 0x00000007060d7211 */ /* 0x000fd200008ea4ff */
[-CC-:B------:R-:W-:Y:S02]  /*2310*/  @!P0 SHF.R.U64 R8, R9, R2.reuse, R7.reuse ;  /* 0x0000000209088219 */ /* 0x180fe40000001207 */
[----:B------:R-:W-:-:S07]  /*2320*/  @!P0 SHF.R.U32.HI R13, RZ, R2, R7 ;  /* 0x00000002ff0d8219 */ /* 0x000fce0000011607 */
.L_x_15889:
[----:B------:R-:W-:Y:S05]  /*2330*/  BSYNC B2 ;  /* 0x0000000000027941 */ /* 0x000fea0003800000 */
.L_x_15888:
[----:B------:R-:W-:Y:S02]  /*2340*/  IMAD.MOV.U32 R11, RZ, RZ, R13 ;  /* 0x000000ffff0b7224 */ /* 0x000fe400078e000d */
[----:B------:R-:W-:-:S03]  /*2350*/  IMAD.MOV.U32 R10, RZ, RZ, R8 ;  /* 0x000000ffff0a7224 */ /* 0x000fc600078e0008 */
[----:B------:R-:W-:Y:S01]  /*2360*/  LOP3.LUT R11, R11, 0x80000000, R3, 0xb8, !PT ;  /* 0x800000000b0b7812 */ /* 0x000fe200078eb803 */
[----:B------:R-:W-:Y:S06]  /*2370*/  BRA `(.L_x_15875) ;  /* 0x00000000001c7947 */ /* 0x000fec0003800000 */
.L_x_15874:
[----:B------:R-:W-:-:S06]  /*2380*/  DSETP.GTU.AND P0, PT, R6, +INF , PT ;  /* 0x7ff000000600742a */ /* 0x000fcc0003f0c000 */
[----:B------:R-:W-:-:S14]  /*2390*/  DSETP.LE.AND P0, PT, R8, +INF , !P0 ;  /* 0x7ff000000800742a */ /* 0x000fdc0004703000 */
[----:B------:R-:W0:Y:S01]  /*23a0*/  @!P0 LDC.64 R10, c[0x0][0x428] ;  /* 0x00010a00ff0a8b82 */ /* 0x000e220000000a00 */
[----:B------:R-:W-:Y:S02]  /*23b0*/  @P0 DSETP.NEU.AND P1, PT, R8, +INF , PT ;  /* 0x7ff000000800042a */ /* 0x000fe40003f2d000 */
[----:B0-----:R-:W-:-:S06]  /*23c0*/  @!P0 DADD R10, R12, R10 ;  /* 0x000000000c0a8229 */ /* 0x001fcc000000000a */
[----:B------:R-:W-:Y:S02]  /*23d0*/  @P0 FSEL R10, R2, RZ, P1 ;  /* 0x000000ff020a0208 */ /* 0x000fe40000800000 */
[----:B------:R-:W-:-:S07]  /*23e0*/  @P0 FSEL R11, R3, -QNAN , P1 ;  /* 0xfff80000030b0808 */ /* 0x000fce0000800000 */
.L_x_15875:
[----:B------:R-:W-:Y:S05]  /*23f0*/  BSYNC B0 ;  /* 0x0000000000007941 */ /* 0x000fea0003800000 */
.L_x_15873:
[----:B------:R0:W-:Y:S01]  /*2400*/  STG.E.64 desc[UR4][R4.64], R10 ;  /* 0x0000000a04007986 */ /* 0x0001e2000c101b04 */
[----:B------:R-:W-:-:S07]  /*2410*/  VIADD R9, R0, 0x80 ;  /* 0x0000008000097836 */ /* 0x000fce0000000000 */
.L_x_15871:
[----:B------:R-:W-:Y:S05]  /*2420*/  BSYNC B1 ;  /* 0x0000000000017941 */ /* 0x000fea0003800000 */
.L_x_15870:
        /* <DEDUP_REMOVED lines=292> */
[----:B------:R-:W-:Y:S01]  /*3670*/  @P0 IMAD.MOV.U32 R6, RZ, RZ, RZ ;  /* 0x000000ffff060224 */ /* 0x000fe200078e00ff */
[----:B------:R-:W-:-:S06]  /*3680*/  IADD3 R9, -R7, RZ, RZ ;  /* 0x000000ff07097210 */ /* 0x000fcc0007ffe1ff */
        /* <DEDUP_REMOVED lines=11> */
.L_x_15890:
[----:B------:R-:W-:Y:S01]  /*3740*/  ULDC.64 UR6, c[0x0][0x418] ;  /* 0x0001060000067ab9 */ /* 0x000fe20000000a00 */
[----:B------:R-:W0:Y:S01]  /*3750*/  LDC.64 R2, c[0x0][0x428] ;  /* 0x00010a00ff027b82 */ /* 0x000e220000000a00 */
[----:B------:R-:W-:-:S05]  /*3760*/  IADD3 R6, P0, R0, UR6, RZ ;  /* 0x0000000600067c10 */ /* 0x000fca000ff1e0ff */
[----:B------:R-:W-:Y:S01]  /*3770*/  IMAD.X R7, RZ, RZ, UR7, P0 ;  /* 0x00000007ff077e24 */ /* 0x000fe200080e06ff */
        /* <DEDUP_REMOVED lines=31> */
[----:B------:R-:W-:Y:S01]  /*3970*/  MOV R13, R8 ;  /* 0x00000008000d7202 */ /* 0x000fe20000000f00 */
        /* <DEDUP_REMOVED lines=11> */
.L_x_15896:
        /* <DEDUP_REMOVED lines=12> */
.L_x_15895:
[----:B------:R-:W-:Y:S05]  /*3af0*/  BSYNC B1 ;  /* 0x0000000000017941 */ /* 0x000fea0003800000 */
.L_x_15894:
        /* <DEDUP_REMOVED lines=13> */
.L_x_15902:
        /* <DEDUP_REMOVED lines=33> */
.L_x_15901:
[----:B------:R-:W-:-:S07]  /*3de0*/  IMAD.MOV.U32 R10, RZ, RZ, R12 ;  /* 0x000000ffff0a7224 */ /* 0x000fce00078e000c */
.L_x_15900:
[----:B------:R-:W-:Y:S05]  /*3df0*/  BSYNC B2 ;  /* 0x0000000000027941 */ /* 0x000fea0003800000 */
.L_x_15899:
[----:B------:R-:W-:-:S13]  /*3e00*/  ISETP.GE.U32.AND P0, PT, R9, 0xc, PT ;  /* 0x0000000c0900780c */ /* 0x000fda0003f06070 */
[----:B------:R-:W-:Y:S05]  /*3e10*/  @!P0 BRA `(.L_x_15898) ;  /* 0x0000000400d88947 */ /* 0x000fea0003800000 */
[----:B------:R-:W-:Y:S01]  /*3e20*/  BSSY B2, `(.L_x_15903) ;  /* 0x0000074000027945 */ /* 0x000fe20003800000 */
.L_x_15904:
        /* <DEDUP_REMOVED lines=116> */
.L_x_15903:
[----:B------:R-:W-:-:S07]  /*4570*/  IMAD.MOV.U32 R15, RZ, RZ, R9 ;  /* 0x000000ffff0f7224 */ /* 0x000fce00078e0009 */
.L_x_15898:
[----:B------:R-:W-:Y:S05]  /*4580*/  BSYNC B1 ;  /* 0x0000000000017941 */ /* 0x000fea0003800000 */
.L_x_15897:
        /* <DEDUP_REMOVED lines=20> */
.L_x_15906:
[----:B------:R-:W-:Y:S05]  /*46d0*/  BSYNC B1 ;  /* 0x0000000000017941 */ /* 0x000fea0003800000 */
.L_x_15905:
[----:B------:R-:W-:Y:S02]  /*46e0*/  IMAD.MOV.U32 R11, RZ, RZ, R13 ;  /* 0x000000ffff0b7224 */ /* 0x000fe400078e000d */
[----:B------:R-:W-:-:S03]  /*46f0*/  IMAD.MOV.U32 R10, RZ, RZ, R6 ;  /* 0x000000ffff0a7224 */ /* 0x000fc600078e0006 */
[----:B------:R-:W-:Y:S01]  /*4700*/  LOP3.LUT R11, R11, 0x80000000, R3, 0xb8, !PT ;  /* 0x800000000b0b7812 */ /* 0x000fe200078eb803 */
[----:B------:R-:W-:Y:S06]  /*4710*/  BRA `(.L_x_15893) ;  /* 0x00000000001c7947 */ /* 0x000fec0003800000 */
.L_x_15892:
[----:B------:R-:W-:-:S06]  /*4720*/  DSETP.GTU.AND P0, PT, R6, +INF , PT ;  /* 0x7ff000000600742a */ /* 0x000fcc0003f0c000 */
[----:B------:R-:W-:-:S14]  /*4730*/  DSETP.LE.AND P0, PT, R8, +INF , !P0 ;  /* 0x7ff000000800742a */ /* 0x000fdc0004703000 */
[----:B------:R-:W0:Y:S01]  /*4740*/  @!P0 LDC.64 R6, c[0x0][0x428] ;  /* 0x00010a00ff068b82 */ /* 0x000e220000000a00 */
[----:B------:R-:W-:Y:S02]  /*4750*/  @P0 DSETP.NEU.AND P1, PT, R8, +INF , PT ;  /* 0x7ff000000800042a */ /* 0x000fe40003f2d000 */
[----:B0-----:R-:W-:-:S06]  /*4760*/  @!P0 DADD R10, R10, R6 ;  /* 0x000000000a0a8229 */ /* 0x001fcc0000000006 */
[----:B------:R-:W-:Y:S02]  /*4770*/  @P0 FSEL R10, R2, RZ, P1 ;  /* 0x000000ff020a0208 */ /* 0x000fe40000800000 */
[----:B------:R-:W-:-:S07]  /*4780*/  @P0 FSEL R11, R3, -QNAN , P1 ;  /* 0xfff80000030b0808 */ /* 0x000fce0000800000 */
.L_x_15893:
[----:B------:R-:W-:Y:S05]  /*4790*/  BSYNC B0 ;  /* 0x0000000000007941 */ /* 0x000fea0003800000 */
.L_x_15891:
[----:B------:R-:W-:Y:S01]  /*47a0*/  STG.E.64 desc[UR4][R4.64], R10 ;  /* 0x0000000a04007986 */ /* 0x000fe2000c101b04 */
[----:B------:R-:W-:Y:S05]  /*47b0*/  EXIT ;  /* 0x000000000000794d */ /* 0x000fea0003800000 */
.L_x_15907:
        /* <DEDUP_REMOVED lines=12> */
.L_x_57376:


//--------------------- .text._ZN2at6native27unrolled_elementwise_kernelINS0_13AUnaryFunctorIdddZZZNS0_16fmod_kernel_cudaERNS_18TensorIteratorBaseEENKUlvE0_clEvENKUlvE_clEvEUlddE_EESt5arrayIPcLm2EELi4E23TrivialOffsetCalculatorILi1EjESD_NS0_6memory15LoadWithoutCastENSE_16StoreWithoutCastEEEviT_T0_T2_T3_T4_T5_ --------------------------
	.section	.text._ZN2at6native27unrolled_elementwise_kernelINS0_13AUnaryFunctorIdddZZZNS0_16fmod_kernel_cudaERNS_18TensorIteratorBaseEENKUlvE0_clEvENKUlvE_clEvEUlddE_EESt5arrayIPcLm2EELi4E23TrivialOffsetCalculatorILi1EjESD_NS0_6memory15LoadWithoutCastENSE_16StoreWithoutCastEEEviT_T0_T2_T3_T4_T5_,"ax",@progbits
	.align	128
        .global         _ZN2at6native27unrolled_elementwise_kernelINS0_13AUnaryFunctorIdddZZZNS0_16fmod_kernel_cudaERNS_18TensorIteratorBaseEENKUlvE0_clEvENKUlvE_clEvEUlddE_EESt5arrayIPcLm2EELi4E23TrivialOffsetCalculatorILi1EjESD_NS0_6memory15LoadWithoutCastENSE_16StoreWithoutCastEEEviT_T0_T2_T3_T4_T5_
        .type           _ZN2at6native27unrolled_elementwise_kernelINS0_13AUnaryFunctorIdddZZZNS0_16fmod_kernel_cudaERNS_18TensorIteratorBaseEENKUlvE0_clEvENKUlvE_clEvEUlddE_EESt5arrayIPcLm2EELi4E23TrivialOffsetCalculatorILi1EjESD_NS0_6memory15LoadWithoutCastENSE_16StoreWithoutCastEEEviT_T0_T2_T3_T4_T5_,@function
        .size           _ZN2at6native27unrolled_elementwise_kernelINS0_13AUnaryFunctorIdddZZZNS0_16fmod_kernel_cudaERNS_18TensorIteratorBaseEENKUlvE0_clEvENKUlvE_clEvEUlddE_EESt5arrayIPcLm2EELi4E23TrivialOffsetCalculatorILi1EjESD_NS0_6memory15LoadWithoutCastENSE_16StoreWithoutCastEEEviT_T0_T2_T3_T4_T5_,(.L_x_57377 - _ZN2at6native27unrolled_elementwise_kernelINS0_13AUnaryFunctorIdddZZZNS0_16fmod_kernel_cudaERNS_18TensorIteratorBaseEENKUlvE0_clEvENKUlvE_clEvEUlddE_EESt5arrayIPcLm2EELi4E23TrivialOffsetCalculatorILi1EjESD_NS0_6memory15LoadWithoutCastENSE_16StoreWithoutCastEEEviT_T0_T2_T3_T4_T5_)
        .other          _ZN2at6native27unrolled_elementwise_kernelINS0_13AUnaryFunctorIdddZZZNS0_16fmod_kernel_cudaERNS_18TensorIteratorBaseEENKUlvE0_clEvENKUlvE_clEvEUlddE_EESt5arrayIPcLm2EELi4E23TrivialOffsetCalculatorILi1EjESD_NS0_6memory15LoadWithoutCastENSE_16StoreWithoutCastEEEviT_T0_T2_T3_T4_T5_,@"STO_CUDA_ENTRY STV_DEFAULT"
_ZN2at6native27unrolled_elementwise_kernelINS0_13AUnaryFunctorIdddZZZNS0_16fmod_kernel_cudaERNS_18TensorIteratorBaseEENKUlvE0_clEvENKUlvE_clEvEUlddE_EESt5arrayIPcLm2EELi4E23TrivialOffsetCalculatorILi1EjESD_NS0_6memory15LoadWithoutCastENSE_16StoreWithoutCastEEEviT_T0_T2_T3_T4_T5_:
.text._ZN2at6native27unrolled_elementwise_kernelINS0_13AUnaryFunctorIdddZZZNS0_16fmod_kernel_cudaERNS_18TensorIteratorBaseEENKUlvE0_clEvENKUlvE_clEvEUlddE_EESt5arrayIPcLm2EELi4E23TrivialOffsetCalculatorILi1EjESD_NS0_6memory15LoadWithoutCastENSE_16StoreWithoutCastEEEviT_T0_T2_T3_T4_T5_:
        /* <DEDUP_REMOVED lines=29> */
[----:B------:R1:W5:Y:S01]  /*01d0*/  @!P3 LDG.E.64 R6, desc[UR4][R18.64] ;  /* 0x000000041206b981 */ /* 0x000362000c1e1b00 */
[----:B--2---:R-:W-:Y:S01]  /*01e0*/  @!P2 IMAD.WIDE.U32 R16, R17, 0x8, R2 ;  /* 0x000000081110a825 */ /* 0x004fe200078e0002 */
[----:B------:R-:W-:-:S04]  /*01f0*/  CS2R R2, SRZ ;  /* 0x0000000000027805 */ /* 0x000fc8000001ff00 */
[----:B------:R1:W5:Y:S04]  /*0200*/  @!P2 LDG.E.64 R4, desc[UR4][R16.64] ;  /* 0x000000041004a981 */ /* 0x000368000c1e1b00 */
[----:B------:R1:W5:Y:S01]  /*0210*/  @!P1 LDG.E.64 R2, desc[UR4][R14.64] ;  /* 0x000000040e029981 */ /* 0x000362000c1e1b00 */
[----:B------:R-:W-:Y:S04]  /*0220*/  BSSY B0, `(.L_x_15908) ;  /* 0x0000101000007945 */ /* 0x000fe80003800000 */
[----:B------:R-:W-:Y:S05]  /*0230*/  @P1 BRA `(.L_x_15909) ;  /* 0x0000000c00fc1947 */ /* 0x000fea0003800000 */
[----:B-1----:R-:W0:Y:S01]  /*0240*/  LDC.64 R14, c[0x0][0x220] ;  /* 0x00008800ff0e7b82 */ /* 0x002e220000000a00 */
[----:B-----5:R-:W-:Y:S01]  /*0250*/  LOP3.LUT R13, R3, 0x7fffffff, RZ, 0xc0, !PT ;  /* 0x7fffffff030d7812 */ /* 0x020fe200078ec0ff */
        /* <DEDUP_REMOVED lines=36> */
.L_x_15914:
        /* <DEDUP_REMOVED lines=12> */
.L_x_15913:
[----:B------:R-:W-:-:S07]  /*0560*/  IMAD.MOV.U32 R14, RZ, RZ, R20 ;  /* 0x000000ffff0e7224 */ /* 0x000fce00078e0014 */
.L_x_15912:
[----:B------:R-:W-:Y:S05]  /*0570*/  BSYNC B1 ;  /* 0x0000000000017941 */ /* 0x000fea0003800000 */
.L_x_15911:
        /* <DEDUP_REMOVED lines=13> */
.L_x_15920:
        /* <DEDUP_REMOVED lines=33> */
.L_x_15919:
[----:B------:R-:W-:-:S07]  /*0860*/  IMAD.MOV.U32 R14, RZ, RZ, R20 ;  /* 0x000000ffff0e7224 */ /* 0x000fce00078e0014 */
.L_x_15918:
[----:B------:R-:W-:Y:S05]  /*0870*/  BSYNC B2 ;  /* 0x0000000000027941 */ /* 0x000fea0003800000 */
.L_x_15917:
[----:B------:R-:W-:-:S13]  /*0880*/  ISETP.GE.U32.AND P0, PT, R19, 0xc, PT ;  /* 0x0000000c1300780c */ /* 0x000fda0003f06070 */
[----:B------:R-:W-:Y:S05]  /*0890*/  @!P0 BRA `(.L_x_15916) ;  /* 0x0000000400e08947 */ /* 0x000fea0003800000 */
[----:B------:R-:W-:Y:S01]  /*08a0*/  BSSY B2, `(.L_x_15921) ;  /* 0x0000075000027945 */ /* 0x000fe20003800000 */
[----:B------:R-:W-:-:S07]  /*08b0*/  VIADD R14, R17, 0x10 ;  /* 0x00000010110e7836 */ /* 0x000fce0000000000 */
.L_x_15922:
        /* <DEDUP_REMOVED lines=116> */
.L_x_15921:
[----:B------:R-:W-:Y:S02]  /*1000*/  IMAD.MOV.U32 R14, RZ, RZ, R17 ;  /* 0x000000ffff0e7224 */ /* 0x000fe400078e0011 */
[----:B------:R-:W-:-:S07]  /*1010*/  IMAD.MOV.U32 R21, RZ, RZ, R20 ;  /* 0x000000ffff157224 */ /* 0x000fce00078e0014 */
.L_x_15916:
[----:B------:R-:W-:Y:S05]  /*1020*/  BSYNC B1 ;  /* 0x0000000000017941 */ /* 0x000fea0003800000 */
.L_x_15915:
        /* <DEDUP_REMOVED lines=21> */
.L_x_15924:
[----:B------:R-:W-:Y:S05]  /*1180*/  BSYNC B1 ;  /* 0x0000000000017941 */ /* 0x000fea0003800000 */
.L_x_15923:
[----:B------:R-:W-:Y:S01]  /*1190*/  IMAD.MOV.U32 R2, RZ, RZ, R16 ;  /* 0x000000ffff027224 */ /* 0x000fe200078e0010 */
[----:B------:R-:W-:Y:S01]  /*11a0*/  LOP3.LUT R3, R3, 0x80000000, R15, 0xb8, !PT ;  /* 0x8000000003037812 */ /* 0x000fe200078eb80f */
[----:B------:R-:W-:Y:S06]  /*11b0*/  BRA `(.L_x_15909) ;  /* 0x00000000001c7947 */ /* 0x000fec0003800000 */
.L_x_15910:
[----:B------:R-:W-:-:S06]  /*11c0*/  DSETP.GTU.AND P0, PT, R12, +INF , PT ;  /* 0x7ff000000c00742a */ /* 0x000fcc0003f0c000 */
[----:B------:R-:W-:-:S14]  /*11d0*/  DSETP.LE.AND P0, PT, R16, +INF , !P0 ;  /* 0x7ff000001000742a */ /* 0x000fdc0004703000 */
[----:B------:R-:W0:Y:S01]  /*11e0*/  @!P0 LDC.64 R12, c[0x0][0x220] ;  /* 0x00008800ff0c8b82 */ /* 0x000e220000000a00 */
[----:B------:R-:W-:Y:S02]  /*11f0*/  @P0 DSETP.NEU.AND P2, PT, R16, +INF , PT ;  /* 0x7ff000001000042a */ /* 0x000fe40003f4d000 */
[----:B0-----:R-:W-:-:S06]  /*1200*/  @!P0 DADD R2, R2, R12 ;  /* 0x0000000002028229 */ /* 0x001fcc000000000c */
[----:B------:R-:W-:Y:S02]  /*1210*/  @P0 FSEL R2, R14, RZ, P2 ;  /* 0x000000ff0e020208 */ /* 0x000fe40001000000 */
[----:B------:R-:W-:-:S07]  /*1220*/  @P0 FSEL R3, R15, -QNAN , P2 ;  /* 0xfff800000f030808 */ /* 0x000fce0001000000 */
.L_x_15909:
[----:B------:R-:W-:Y:S05]  /*1230*/  BSYNC B0 ;  /* 0x0000000000007941 */ /* 0x000fea0003800000 */
.L_x_15908:
[----:B-1----:R-:W-:Y:S01]  /*1240*/  VIADD R13, R9, 0x80 ;  /* 0x00000080090d7836 */ /* 0x002fe20000000000 */
[----:B------:R-:W-:Y:S04]  /*1250*/  BSSY B0, `(.L_x_15925) ;  /* 0x0000102000007945 */ /* 0x000fe80003800000 */
[----:B------:R-:W-:-:S13]  /*1260*/  ISETP.GE.AND P0, PT, R13, R0, PT ;  /* 0x000000000d00720c */ /* 0x000fda0003f06270 */
[----:B------:R-:W-:Y:S05]  /*1270*/  @P0 BRA `(.L_x_15926) ;  /* 0x0000000c00fc0947 */ /* 0x000fea0003800000 */
[----:B------:R-:W0:Y:S01]  /*1280*/  LDC.64 R16, c[0x0][0x220] ;  /* 0x00008800ff107b82 */ /* 0x000e220000000a00 */
        /* <DEDUP_REMOVED lines=37> */
.L_x_15931:
        /* <DEDUP_REMOVED lines=12> */
.L_x_15930:
[----:B------:R-:W-:-:S07]  /*15a0*/  IMAD.MOV.U32 R12, RZ, RZ, R20 ;  /* 0x000000ffff0c7224 */ /* 0x000fce00078e0014 */
.L_x_15929:
[----:B------:R-:W-:Y:S05]  /*15b0*/  BSYNC B1 ;  /* 0x0000000000017941 */ /* 0x000fea0003800000 */
.L_x_15928:
        /* <DEDUP_REMOVED lines=13> */
.L_x_15937:
        /* <DEDUP_REMOVED lines=33> */
.L_x_15936:
[----:B------:R-:W-:-:S07]  /*18a0*/  IMAD.MOV.U32 R12, RZ, RZ, R21 ;  /* 0x000000ffff0c7224 */ /* 0x000fce00078e0015 */
.L_x_15935:
[----:B------:R-:W-:Y:S05]  /*18b0*/  BSYNC B2 ;  /* 0x0000000000027941 */ /* 0x000fea0003800000 */
.L_x_15934:
[----:B------:R-:W-:-:S13]  /*18c0*/  ISETP.GE.U32.AND P0, PT, R20, 0xc, PT ;  /* 0x0000000c1400780c */ /* 0x000fda0003f06070 */
[----:B------:R-:W-:Y:S05]  /*18d0*/  @!P0 BRA `(.L_x_15933) ;  /* 0x0000000400e08947 */ /* 0x000fea0003800000 */
[----:B------:R-:W-:Y:S01]  /*18e0*/  BSSY B2, `(.L_x_15938) ;  /* 0x0000075000027945 */ /* 0x000fe20003800000 */
[----:B------:R-:W-:-:S07]  /*18f0*/  VIADD R12, R19, 0x10 ;  /* 0x00000010130c7836 */ /* 0x000fce0000000000 */
.L_x_15939:
        /* <DEDUP_REMOVED lines=116> */
.L_x_15938:
[----:B------:R-:W-:Y:S02]  /*2040*/  IMAD.MOV.U32 R12, RZ, RZ, R19 ;  /* 0x000000ffff0c7224 */ /* 0x000fe400078e0013 */
[----:B------:R-:W-:-:S07]  /*2050*/  IMAD.MOV.U32 R22, RZ, RZ, R20 ;  /* 0x000000ffff167224 */ /* 0x000fce00078e0014 */
.L_x_15933:
[----:B------:R-:W-:Y:S05]  /*2060*/  BSYNC B1 ;  /* 0x0000000000017941 */ /* 0x000fea0003800000 */
.L_x_15932:
        /* <DEDUP_REMOVED lines=21> */
.L_x_15941:
[----:B------:R-:W-:Y:S05]  /*21c0*/  BSYNC B1 ;  /* 0x0000000000017941 */ /* 0x000fea0003800000 */
.L_x_15940:
[----:B------:R-:W-:Y:S01]  /*21d0*/  IMAD.MOV.U32 R10, RZ, RZ, R16 ;  /* 0x000000ffff0a7224 */ /* 0x000fe200078e0010 */
[----:B------:R-:W-:Y:S01]  /*21e0*/  LOP3.LUT R11, R11, 0x80000000, R17, 0xb8, !PT ;  /* 0x800000000b0b7812 */ /* 0x000fe200078eb811 */
[----:B------:R-:W-:Y:S06]  /*21f0*/  BRA `(.L_x_15926) ;  /* 0x00000000001c7947 */ /* 0x000fec0003800000 */
.L_x_15927:
[----:B------:R-:W-:-:S06]  /*2200*/  DSETP.GTU.AND P0, PT, R14, +INF , PT ;  /* 0x7ff000000e00742a */ /* 0x000fcc0003f0c000 */
[----:B------:R-:W-:-:S14]  /*2210*/  DSETP.LE.AND P0, PT, R18, +INF , !P0 ;  /* 0x7ff000001200742a */ /* 0x000fdc0004703000 */
[----:B------:R-:W0:Y:S01]  /*2220*/  @!P0 LDC.64 R14, c[0x0][0x220] ;  /* 0x00008800ff0e8b82 */ /* 0x000e220000000a00 */
[----:B------:R-:W-:Y:S02]  /*2230*/  @P0 DSETP.NEU.AND P2, PT, R18, +INF , PT ;  /* 0x7ff000001200042a */ /* 0x000fe40003f4d000 */
[----:B0-----:R-:W-:-:S06]  /*2240*/  @!P0 DADD R10, R10, R14 ;  /* 0x000000000a0a8229 */ /* 0x001fcc000000000e */
[----:B------:R-:W-:Y:S02]  /*2250*/  @P0 FSEL R10, R16, RZ, P2 ;  /* 0x000000ff100a0208 */ /* 0x000fe40001000000 */
[----:B------:R-:W-:-:S07]  /*2260*/  @P0 FSEL R11, R17, -QNAN , P2 ;  /* 0xfff80000110b0808 */ /* 0x000fce0001000000 */
.L_x_15926:
[----:B------:R-:W-:Y:S05]  /*2270*/  BSYNC B0 ;  /* 0x0000000000007941 */ /* 0x000fea0003800000 */
.L_x_15925:
[----:B------:R-:W-:Y:S01]  /*2280*/  VIADD R15, R9, 0x100 ;  /* 0x00000100090f7836 */ /* 0x000fe20000000000 */
        /* <DEDUP_REMOVED lines=41> */
.L_x_15948:
        /* <DEDUP_REMOVED lines=12> */
.L_x_15947:
[----:B------:R-:W-:-:S07]  /*25e0*/  IMAD.MOV.U32 R12, RZ, RZ, R20 ;  /* 0x000000ffff0c7224 */ /* 0x000fce00078e0014 */
.L_x_15946:
[----:B------:R-:W-:Y:S05]  /*25f0*/  BSYNC B1 ;  /* 0x0000000000017941 */ /* 0x000fea0003800000 */
.L_x_15945:
        /* <DEDUP_REMOVED lines=13> */
.L_x_15954:
        /* <DEDUP_REMOVED lines=33> */
.L_x_15953:
[----:B------:R-:W-:-:S07]  /*28e0*/  IMAD.MOV.U32 R12, RZ, RZ, R21 ;  /* 0x000000ffff0c7224 */ /* 0x000fce00078e0015 */
.L_x_15952:
[----:B------:R-:W-:Y:S05]  /*28f0*/  BSYNC B2 ;  /* 0x0000000000027941 */ /* 0x000fea0003800000 */
.L_x_15951:
[----:B------:R-:W-:-:S13]  /*2900*/  ISETP.GE.U32.AND P0, PT, R20, 0xc, PT ;  /* 0x0000000c1400780c */ /* 0x000fda0003f06070 */
[----:B------:R-:W-:Y:S05]  /*2910*/  @!P0 BRA `(.L_x_15950) ;  /* 0x0000000400e08947 */ /* 0x000fea0003800000 */
[----:B------:R-:W-:Y:S01]  /*2920*/  BSSY B2, `(.L_x_15955) ;  /* 0x0000075000027945 */ /* 0x000fe20003800000 */
[----:B------:R-:W-:-:S07]  /*2930*/  VIADD R12, R19, 0x10 ;  /* 0x00000010130c7836 */ /* 0x000fce0000000000 */
.L_x_15956:
        /* <DEDUP_REMOVED lines=116> */
.L_x_15955:
[----:B------:R-:W-:Y:S02]  /*3080*/  IMAD.MOV.U32 R12, RZ, RZ, R19 ;  /* 0x000000ffff0c7224 */ /* 0x000fe400078e0013 */
[----:B------:R-:W-:-:S07]  /*3090*/  IMAD.MOV.U32 R22, RZ, RZ, R20 ;  /* 0x000000ffff167224 */ /* 0x000fce00078e0014 */
.L_x_15950:
[----:B------:R-:W-:Y:S05]  /*30a0*/  BSYNC B1 ;  /* 0x0000000000017941 */ /* 0x000fea0003800000 */
.L_x_15949:
        /* <DEDUP_REMOVED lines=21> */
.L_x_15958:
[----:B------:R-:W-:Y:S05]  /*3200*/  BSYNC B1 ;  /* 0x0000000000017941 */ /* 0x000fea0003800000 */
.L_x_15957:
[----:B------:R-:W-:Y:S01]  /*3210*/  IMAD.MOV.U32 R6, RZ, RZ, R16 ;  /* 0x000000ffff067224 */ /* 0x000fe200078e0010 */
[----:B------:R-:W-:Y:S01]  /*3220*/  LOP3.LUT R7, R7, 0x80000000, R17, 0xb8, !PT ;  /* 0x8000000007077812 */ /* 0x000fe200078eb811 */
[----:B------:R-:W-:Y:S06]  /*3230*/  BRA `(.L_x_15943) ;  /* 0x00000000001c7947 */ /* 0x000fec0003800000 */
.L_x_15944:
[----:B------:R-:W-:-:S06]  /*3240*/  DSETP.GTU.AND P0, PT, R14, +INF , PT ;  /* 0x7ff000000e00742a */ /* 0x000fcc0003f0c000 */
[----:B------:R-:W-:-:S14]  /*3250*/  DSETP.LE.AND P0, PT, R18, +INF , !P0 ;  /* 0x7ff000001200742a */ /* 0x000fdc0004703000 */
[----:B------:R-:W0:Y:S01]  /*3260*/  @!P0 LDC.64 R14, c[0x0][0x220] ;  /* 0x00008800ff0e8b82 */ /* 0x000e220000000a00 */
[----:B------:R-:W-:Y:S02]  /*3270*/  @P0 DSETP.NEU.AND P2, PT, R18, +INF , PT ;  /* 0x7ff000001200042a */ /* 0x000fe40003f4d000 */
[----:B0-----:R-:W-:-:S06]  /*3280*/  @!P0 DADD R6, R6, R14 ;  /* 0x0000000006068229 */ /* 0x001fcc000000000e */
[----:B------:R-:W-:Y:S02]  /*3290*/  @P0 FSEL R6, R16, RZ, P2 ;  /* 0x000000ff10060208 */ /* 0x000fe40001000000 */
[----:B------:R-:W-:-:S07]  /*32a0*/  @P0 FSEL R7, R17, -QNAN , P2 ;  /* 0xfff8000011070808 */ /* 0x000fce0001000000 */
.L_x_15943:
[----:B------:R-:W-:Y:S05]  /*32b0*/  BSYNC B0 ;  /* 0x0000000000007941 */ /* 0x000fea0003800000 */
.L_x_15942:
        /* <DEDUP_REMOVED lines=42> */
.L_x_15965:
        /* <DEDUP_REMOVED lines=12> */
.L_x_15964:
[----:B------:R-:W-:-:S07]  /*3620*/  IMAD.MOV.U32 R12, RZ, RZ, R20 ;  /* 0x000000ffff0c7224 */ /* 0x000fce00078e0014 */
.L_x_15963:
[----:B------:R-:W-:Y:S05]  /*3630*/  BSYNC B1 ;  /* 0x0000000000017941 */ /* 0x000fea0003800000 */
.L_x_15962:
        /* <DEDUP_REMOVED lines=13> */
.L_x_15971:
        /* <DEDUP_REMOVED lines=33> */
.L_x_15970:
[----:B------:R-:W-:-:S07]  /*3920*/  IMAD.MOV.U32 R12, RZ, RZ, R21 ;  /* 0x000000ffff0c7224 */ /* 0x000fce00078e0015 */
.L_x_15969:
[----:B------:R-:W-:Y:S05]  /*3930*/  BSYNC B2 ;  /* 0x0000000000027941 */ /* 0x000fea0003800000 */
.L_x_15968:
[----:B------:R-:W-:-:S13]  /*3940*/  ISETP.GE.U32.AND P0, PT, R20, 0xc, PT ;  /* 0x0000000c1400780c */ /* 0x000fda0003f06070 */
[----:B------:R-:W-:Y:S05]  /*3950*/  @!P0 BRA `(.L_x_15967) ;  /* 0x0000000400e08947 */ /* 0x000fea0003800000 */
[----:B------:R-:W-:Y:S01]  /*3960*/  BSSY B2, `(.L_x_15972) ;  /* 0x0000075000027945 */ /* 0x000fe20003800000 */
[----:B------:R-:W-:-:S07]  /*3970*/  VIADD R12, R19, 0x10 ;  /* 0x00000010130c7836 */ /* 0x000fce0000000000 */
.L_x_15973:
        /* <DEDUP_REMOVED lines=116> */
.L_x_15972:
[----:B------:R-:W-:Y:S02]  /*40c0*/  IMAD.MOV.U32 R12, RZ, RZ, R19 ;  /* 0x000000ffff0c7224 */ /* 0x000fe400078e0013 */
[----:B------:R-:W-:-:S07]  /*40d0*/  IMAD.MOV.U32 R22, RZ, RZ, R20 ;  /* 0x000000ffff167224 */ /* 0x000fce00078e0014 */
.L_x_15967:
[----:B------:R-:W-:Y:S05]  /*40e0*/  BSYNC B1 ;  /* 0x0000000000017941 */ /* 0x000fea0003800000 */
.L_x_15966:
        /* <DEDUP_REMOVED lines=21> */
.L_x_15975:
[----:B------:R-:W-:Y:S05]  /*4240*/  BSYNC B1 ;  /* 0x0000000000017941 */ /* 0x000fea0003800000 */
.L_x_15974:
[----:B------:R-:W-:Y:S01]  /*4250*/  IMAD.MOV.U32 R4, RZ, RZ, R16 ;  /* 0x000000ffff047224 */ /* 0x000fe200078e0010 */
[----:B------:R-:W-:Y:S01]  /*4260*/  LOP3.LUT R5, R5, 0x80000000, R17, 0xb8, !PT ;  /* 0x8000000005057812 */ /* 0x000fe200078eb811 */
[----:B------:R-:W-:Y:S06]  /*4270*/  BRA `(.L_x_15960) ;  /* 0x00000000001c7947 */ /* 0x000fec0003800000 */
.L_x_15961:
[----:B------:R-:W-:-:S06]  /*4280*/  DSETP.GTU.AND P0, PT, R14, +INF , PT ;  /* 0x7ff000000e00742a */ /* 0x000fcc0003f0c000 */
[----:B------:R-:W-:-:S14]  /*4290*/  DSETP.LE.AND P0, PT, R18, +INF , !P0 ;  /* 0x7ff000001200742a */ /* 0x000fdc0004703000 */
[----:B------:R-:W0:Y:S01]  /*42a0*/  @!P0 LDC.64 R14, c[0x0][0x220] ;  /* 0x00008800ff0e8b82 */ /* 0x000e220000000a00 */
[----:B------:R-:W-:Y:S02]  /*42b0*/  @P0 DSETP.NEU.AND P2, PT, R18, +INF , PT ;  /* 0x7ff000001200042a */ /* 0x000fe40003f4d000 */
[----:B0-----:R-:W-:-:S06]  /*42c0*/  @!P0 DADD R4, R4, R14 ;  /* 0x0000000004048229 */ /* 0x001fcc000000000e */
[----:B------:R-:W-:Y:S02]  /*42d0*/  @P0 FSEL R4, R16, RZ, P2 ;  /* 0x000000ff10040208 */ /* 0x000fe40001000000 */
[----:B------:R-:W-:-:S07]  /*42e0*/  @P0 FSEL R5, R17, -QNAN , P2 ;  /* 0xfff8000011050808 */ /* 0x000fce0001000000 */
.L_x_15960:
[----:B------:R-:W-:Y:S05]  /*42f0*/  BSYNC B0 ;  /* 0x0000000000007941 */ /* 0x000fea0003800000 */
.L_x_15959:
[----:B------:R-:W0:Y:S01]  /*4300*/  @!P1 LDC.64 R14, c[0x0][0x228] ;  /* 0x00008a00ff0e9b82 */ /* 0x000e220000000a00 */
[----:B------:R-:W-:Y:S01]  /*4310*/  IMAD.MOV.U32 R17, RZ, RZ, R9 ;  /* 0x000000ffff117224 */ /* 0x000fe200078e0009 */
[----:B------:R-:W-:Y:S01]  /*4320*/  BSSY B0, `(.L_x_15976) ;  /* 0x0000011000007945 */ /* 0x000fe20003800000 */
[----:B------:R-:W-:Y:S02]  /*4330*/  @!P1 IMAD.MOV.U32 R17, RZ, RZ, R13 ;  /* 0x000000ffff119224 */ /* 0x000fe400078e000d */
[----:B------:R-:W-:-:S03]  /*4340*/  @!P1 IMAD R13, R8, 0x200, R9 ;  /* 0x00000200080d9824 */ /* 0x000fc600078e0209 */
[----:B------:R-:W-:Y:S01]  /*4350*/  ISETP.GE.AND P0, PT, R17, R0, PT ;  /* 0x000000001100720c */ /* 0x000fe20003f06270 */
[----:B0-----:R-:W-:-:S05]  /*4360*/  @!P1 IMAD.WIDE.U32 R12, R13, 0x8, R14 ;  /* 0x000000080d0c9825 */ /* 0x001fca00078e000e */
[----:B-----5:R0:W-:Y:S07]  /*4370*/  @!P1 STG.E.64 desc[UR4][R12.64], R2 ;  /* 0x000000020c009986 */ /* 0x0201ee000c101b04 */
        /* <DEDUP_REMOVED lines=11> */
.L_x_15977:
[----:B------:R-:W-:Y:S05]  /*4430*/  BSYNC B0 ;  /* 0x0000000000007941 */ /* 0x000fea0003800000 */
.L_x_15976:
[----:B------:R-:W-:-:S13]  /*4440*/  ISETP.GE.AND P0, PT, R17, R0, PT ;  /* 0x000000001100720c */ /* 0x000fda0003f06270 */
[----:B------:R-:W-:Y:S05]  /*4450*/  @P0 EXIT ;  /* 0x000000000000094d */ /* 0x000fea0003800000 */
[----:B01----:R-:W0:Y:S01]  /*4460*/  LDC.64 R2, c[0x0][0x228] ;  /* 0x00008a00ff027b82 */ /* 0x003e220000000a00 */
[----:B------:R-:W-:-:S04]  /*4470*/  IMAD R17, R8, 0x200, R17 ;  /* 0x0000020008117824 */ /* 0x000fc800078e0211 */
[----:B0-----:R-:W-:-:S05]  /*4480*/  IMAD.WIDE.U32 R2, R17, 0x8, R2 ;  /* 0x0000000811027825 */ /* 0x001fca00078e0002 */
[----:B------:R-:W-:Y:S01]  /*4490*/  STG.E.64 desc[UR4][R2.64], R4 ;  /* 0x0000000402007986 */ /* 0x000fe2000c101b04 */
[----:B------:R-:W-:Y:S05]  /*44a0*/  EXIT ;  /* 0x000000000000794d */ /* 0x000fea0003800000 */
.L_x_15978:
        /* <DEDUP_REMOVED lines=13> */
.L_x_57377:


//--------------------- .text._ZN2at6native29vectorized_elementwise_kernelILi2ENS0_13AUnaryFunctorIdddZZZNS0_16fmod_kernel_cudaERNS_18TensorIteratorBaseEENKUlvE0_clEvENKUlvE_clEvEUlddE_EESt5arrayIPcLm2EEEEviT0_T1_ --------------------------
	.section	.text._ZN2at6native29vectorized_elementwise_kernelILi2ENS0_13AUnaryFunctorIdddZZZNS0_16fmod_kernel_cudaERNS_18TensorIteratorBaseEENKUlvE0_clEvENKUlvE_clEvEUlddE_EESt5arrayIPcLm2EEEEviT0_T1_,"ax",@progbits
	.align	128
        .global         _ZN2at6native29vectorized_elementwise_kernelILi2ENS0_13AUnaryFunctorIdddZZZNS0_16fmod_kernel_cudaERNS_18TensorIteratorBaseEENKUlvE0_clEvENKUlvE_clEvEUlddE_EESt5arrayIPcLm2EEEEviT0_T1_
        .type           _ZN2at6native29vectorized_elementwise_kernelILi2ENS0_13AUnaryFunctorIdddZZZNS0_16fmod_kernel_cudaERNS_18TensorIteratorBaseEENKUlvE0_clEvENKUlvE_clEvEUlddE_EESt5arrayIPcLm2EEEEviT0_T1_,@function
        .size           _ZN2at6native29vectorized_elementwise_kernelILi2ENS0_13AUnaryFunctorIdddZZZNS0_16fmod_kernel_cudaERNS_18TensorIteratorBaseEENKUlvE0_clEvENKUlvE_clEvEUlddE_EESt5arrayIPcLm2EEEEviT0_T1_,(.L_x_57378 - _ZN2at6native29vectorized_elementwise_kernelILi2ENS0_13AUnaryFunctorIdddZZZNS0_16fmod_kernel_cudaERNS_18TensorIteratorBaseEENKUlvE0_clEvENKUlvE_clEvEUlddE_EESt5arrayIPcLm2EEEEviT0_T1_)
        .other          _ZN2at6native29vectorized_elementwise_kernelILi2ENS0_13AUnaryFunctorIdddZZZNS0_16fmod_kernel_cudaERNS_18TensorIteratorBaseEENKUlvE0_clEvENKUlvE_clEvEUlddE_EESt5arrayIPcLm2EEEEviT0_T1_,@"STO_CUDA_ENTRY STV_DEFAULT"
_ZN2at6native29vectorized_elementwise_kernelILi2ENS0_13AUnaryFunctorIdddZZZNS0_16fmod_kernel_cudaERNS_18TensorIteratorBaseEENKUlvE0_clEvENKUlvE_clEvEUlddE_EESt5arrayIPcLm2EEEEviT0_T1_:
.text._ZN2at6native29vectorized_elementwise_kernelILi2ENS0_13AUnaryFunctorIdddZZZNS0_16fmod_kernel_cudaERNS_18TensorIteratorBaseEENKUlvE0_clEvENKUlvE_clEvEUlddE_EESt5arrayIPcLm2EEEEviT0_T1_:
        /* <DEDUP_REMOVED lines=27> */
[----:B------:R-:W-:Y:S01]  /*01b0*/  ISETP.GT.U32.OR P1, PT, R25, 0x7fefffff, P0 ;  /* 0x7fefffff1900780c */ /* 0x000fe20000724470 */
[----:B------:R-:W-:-:S12]  /*01c0*/  IMAD.MOV.U32 R23, RZ, RZ, R25 ;  /* 0x000000ffff177224 */ /* 0x000fd800078e0019 */
        /* <DEDUP_REMOVED lines=11> */
[----:B------:R-:W-:Y:S01]  /*0280*/  IMAD.MOV.U32 R8, RZ, RZ, R2 ;  /* 0x000000ffff087224 */ /* 0x000fe200078e0002 */
[----:B------:R-:W-:Y:S01]  /*0290*/  SHF.R.U32.HI R24, RZ, 0x14, R23 ;  /* 0x00000014ff187819 */ /* 0x000fe20000011617 */
        /* <DEDUP_REMOVED lines=21> */
.L_x_15986:
        /* <DEDUP_REMOVED lines=12> */
.L_x_15985:
[----:B------:R-:W-:-:S07]  /*04b0*/  IMAD.MOV.U32 R26, RZ, RZ, R29 ;  /* 0x000000ffff1a7224 */ /* 0x000fce00078e001d */
.L_x_15984:
[----:B------:R-:W-:Y:S05]  /*04c0*/  BSYNC B1 ;  /* 0x0000000000017941 */ /* 0x000fea0003800000 */
.L_x_15983:
        /* <DEDUP_REMOVED lines=13> */
.L_x_15992:
        /* <DEDUP_REMOVED lines=33> */
.L_x_15991:
[----:B------:R-:W-:-:S07]  /*07b0*/  IMAD.MOV.U32 R26, RZ, RZ, R29 ;  /* 0x000000ffff1a7224 */ /* 0x000fce00078e001d */
.L_x_15990:
[----:B------:R-:W-:Y:S05]  /*07c0*/  BSYNC B2 ;  /* 0x0000000000027941 */ /* 0x000fea0003800000 */
.L_x_15989:
[----:B------:R-:W-:-:S13]  /*07d0*/  ISETP.GE.U32.AND P1, PT, R27, 0xc, PT ;  /* 0x0000000c1b00780c */ /* 0x000fda0003f26070 */
[----:B------:R-:W-:Y:S05]  /*07e0*/  @!P1 BRA `(.L_x_15988) ;  /* 0x0000000400d89947 */ /* 0x000fea0003800000 */
[----:B------:R-:W-:Y:S01]  /*07f0*/  BSSY B2, `(.L_x_15988) ;  /* 0x0000075000027945 */ /* 0x000fe20003800000 */
[----:B------:R-:W-:-:S07]  /*0800*/  VIADD R8, R8, 0x10 ;  /* 0x0000001008087836 */ /* 0x000fce0000000000 */
.L_x_15993:
        /* <DEDUP_REMOVED lines=116> */
.L_x_15988:
[----:B------:R-:W-:Y:S05]  /*0f50*/  BSYNC B1 ;  /* 0x0000000000017941 */ /* 0x000fea0003800000 */
.L_x_15987:
        /* <DEDUP_REMOVED lines=20> */
.L_x_15995:
[----:B------:R-:W-:Y:S05]  /*10a0*/  BSYNC B1 ;  /* 0x0000000000017941 */ /* 0x000fea0003800000 */
.L_x_15994:
[----:B------:R-:W-:-:S05]  /*10b0*/  IMAD.MOV.U32 R9, RZ, RZ, R25 ;  /* 0x000000ffff097224 */ /* 0x000fca00078e0019 */
[----:B------:R-:W-:Y:S01]  /*10c0*/  LOP3.LUT R9, R9, 0x80000000, R21, 0xb8, !PT ;  /* 0x8000000009097812 */ /* 0x000fe200078eb815 */
[----:B------:R-:W-:Y:S06]  /*10d0*/  BRA `(.L_x_15982) ;  /* 0x0000000000247947 */ /* 0x000fec0003800000 */
.L_x_15981:
        /* <DEDUP_REMOVED lines=9> */
.L_x_15982:
[----:B------:R-:W-:Y:S05]  /*1170*/  BSYNC B0 ;  /* 0x0000000000007941 */ /* 0x000fea0003800000 */
.L_x_15980:
        /* <DEDUP_REMOVED lines=38> */
.L_x_16002:
        /* <DEDUP_REMOVED lines=12> */
.L_x_16001:
[----:B------:R-:W-:-:S07]  /*14a0*/  IMAD.MOV.U32 R26, RZ, RZ, R29 ;  /* 0x000000ffff1a7224 */ /* 0x000fce00078e001d */
.L_x_16000:
[----:B------:R-:W-:Y:S05]  /*14b0*/  BSYNC B1 ;  /* 0x0000000000017941 */ /* 0x000fea0003800000 */
.L_x_15999:
        /* <DEDUP_REMOVED lines=13> */
.L_x_16008:
        /* <DEDUP_REMOVED lines=33> */
.L_x_16007:
[----:B------:R-:W-:-:S07]  /*17a0*/  IMAD.MOV.U32 R26, RZ, RZ, R29 ;  /* 0x000000ffff1a7224 */ /* 0x000fce00078e001d */
.L_x_16006:
[----:B------:R-:W-:Y:S05]  /*17b0*/  BSYNC B2 ;  /* 0x0000000000027941 */ /* 0x000fea0003800000 */
.L_x_16005:
[----:B------:R-:W-:-:S13]  /*17c0*/  ISETP.GE.U32.AND P1, PT, R27, 0xc, PT ;  /* 0x0000000c1b00780c */ /* 0x000fda0003f26070 */
[----:B------:R-:W-:Y:S05]  /*17d0*/  @!P1 BRA `(.L_x_16004) ;  /* 0x0000000400d89947 */ /* 0x000fea0003800000 */
[----:B------:R-:W-:Y:S01]  /*17e0*/  BSSY B2, `(.L_x_16004) ;  /* 0x0000075000027945 */ /* 0x000fe20003800000 */
[----:B------:R-:W-:-:S07]  /*17f0*/  VIADD R10, R10, 0x10 ;  /* 0x000000100a0a7836 */ /* 0x000fce0000000000 */
.L_x_16009:
        /* <DEDUP_REMOVED lines=116> */
.L_x_16004:
[----:B------:R-:W-:Y:S05]  /*1f40*/  BSYNC B1 ;  /* 0x0000000000017941 */ /* 0x000fea0003800000 */
.L_x_16003:
        /* <DEDUP_REMOVED lines=20> */
.L_x_16011:
[----:B------:R-:W-:Y:S05]  /*2090*/  BSYNC B1 ;  /* 0x0000000000017941 */ /* 0x000fea0003800000 */
.L_x_16010:
[----:B------:R-:W-:-:S05]  /*20a0*/  IMAD.MOV.U32 R11, RZ, RZ, R25 ;  /* 0x000000ffff0b7224 */ /* 0x000fca00078e0019 */
[----:B------:R-:W-:Y:S01]  /*20b0*/  LOP3.LUT R11, R11, 0x80000000, R21, 0xb8, !PT ;  /* 0x800000000b0b7812 */ /* 0x000fe200078eb815 */
[----:B------:R-:W-:Y:S06]  /*20c0*/  BRA `(.L_x_15998) ;  /* 0x0000000000247947 */ /* 0x000fec0003800000 */
.L_x_15997:
        /* <DEDUP_REMOVED lines=9> */
.L_x_15998:
[----:B------:R-:W-:Y:S05]  /*2160*/  BSYNC B0 ;  /* 0x0000000000007941 */ /* 0x000fea0003800000 */
.L_x_15996:
        /* <DEDUP_REMOVED lines=38> */
.L_x_16018:
        /* <DEDUP_REMOVED lines=12> */
.L_x_16017:
[----:B------:R-:W-:-:S07]  /*2490*/  IMAD.MOV.U32 R26, RZ, RZ, R29 ;  /* 0x000000ffff1a7224 */ /* 0x000fce00078e001d */
.L_x_16016:
[----:B------:R-:W-:Y:S05]  /*24a0*/  BSYNC B1 ;  /* 0x0000000000017941 */ /* 0x000fea0003800000 */
.L_x_16015:
        /* <DEDUP_REMOVED lines=13> */
.L_x_16024:
        /* <DEDUP_REMOVED lines=33> */
.L_x_16023:
[----:B------:R-:W-:-:S07]  /*2790*/  IMAD.MOV.U32 R26, RZ, RZ, R29 ;  /* 0x000000ffff1a7224 */ /* 0x000fce00078e001d */
.L_x_16022:
[----:B------:R-:W-:Y:S05]  /*27a0*/  BSYNC B2 ;  /* 0x0000000000027941 */ /* 0x000fea0003800000 */
.L_x_16021:
[----:B------:R-:W-:-:S13]  /*27b0*/  ISETP.GE.U32.AND P1, PT, R27, 0xc, PT ;  /* 0x0000000c1b00780c */ /* 0x000fda0003f26070 */
[----:B------:R-:W-:Y:S05]  /*27c0*/  @!P1 BRA `(.L_x_16020) ;  /* 0x0000000400d89947 */ /* 0x000fea0003800000 */
[----:B------:R-:W-:Y:S01]  /*27d0*/  BSSY B2, `(.L_x_16020) ;  /* 0x0000075000027945 */ /* 0x000fe20003800000 */
[----:B------:R-:W-:-:S07]  /*27e0*/  VIADD R4, R4, 0x10 ;  /* 0x0000001004047836 */ /* 0x000fce0000000000 */
.L_x_16025:
        /* <DEDUP_REMOVED lines=116> */
.L_x_16020:
[----:B------:R-:W-:Y:S05]  /*2f30*/  BSYNC B1 ;  /* 0x0000000000017941 */ /* 0x000fea0003800000 */
.L_x_16019:
        /* <DEDUP_REMOVED lines=20> */
.L_x_16027:
[----:B------:R-:W-:Y:S05]  /*3080*/  BSYNC B1 ;  /* 0x0000000000017941 */ /* 0x000fea0003800000 */
.L_x_16026:
[----:B------:R-:W-:-:S05]  /*3090*/  IMAD.MOV.U32 R5, RZ, RZ, R25 ;  /* 0x000000ffff057224 */ /* 0x000fca00078e0019 */
[----:B------:R-:W-:Y:S01]  /*30a0*/  LOP3.LUT R5, R5, 0x80000000, R21, 0xb8, !PT ;  /* 0x8000000005057812 */ /* 0x000fe200078eb815 */
[----:B------:R-:W-:Y:S06]  /*30b0*/  BRA `(.L_x_16014) ;  /* 0x0000000000247947 */ /* 0x000fec0003800000 */
.L_x_16013:
        /* <DEDUP_REMOVED lines=9> */
.L_x_16014:
[----:B------:R-:W-:Y:S05]  /*3150*/  BSYNC B0 ;  /* 0x0000000000007941 */ /* 0x000fea0003800000 */
.L_x_16012:
        /* <DEDUP_REMOVED lines=38> */
.L_x_16034:
        /* <DEDUP_REMOVED lines=12> */
.L_x_16033:
[----:B------:R-:W-:-:S07]  /*3480*/  IMAD.MOV.U32 R26, RZ, RZ, R29 ;  /* 0x000000ffff1a7224 */ /* 0x000fce00078e001d */
.L_x_16032:
[----:B------:R-:W-:Y:S05]  /*3490*/  BSYNC B1 ;  /* 0x0000000000017941 */ /* 0x000fea0003800000 */
.L_x_16031:
        /* <DEDUP_REMOVED lines=13> */
.L_x_16040:
        /* <DEDUP_REMOVED lines=33> */
.L_x_16039:
[----:B------:R-:W-:-:S07]  /*3780*/  IMAD.MOV.U32 R26, RZ, RZ, R29 ;  /* 0x000000ffff1a7224 */ /* 0x000fce00078e001d */
.L_x_16038:
[----:B------:R-:W-:Y:S05]  /*3790*/  BSYNC B2 ;  /* 0x0000000000027941 */ /* 0x000fea0003800000 */
.L_x_16037:
[----:B------:R-:W-:-:S13]  /*37a0*/  ISETP.GE.U32.AND P1, PT, R27, 0xc, PT ;  /* 0x0000000c1b00780c */ /* 0x000fda0003f26070 */
[----:B------:R-:W-:Y:S05]  /*37b0*/  @!P1 BRA `(.L_x_16036) ;  /* 0x0000000400d89947 */ /* 0x000fea0003800000 */
[----:B------:R-:W-:Y:S01]  /*37c0*/  BSSY B2, `(.L_x_16036) ;  /* 0x0000075000027945 */ /* 0x000fe20003800000 */
[----:B------:R-:W-:-:S07]  /*37d0*/  VIADD R6, R6, 0x10 ;  /* 0x0000001006067836 */ /* 0x000fce0000000000 */
.L_x_16041:
        /* <DEDUP_REMOVED lines=116> */
.L_x_16036:
[----:B------:R-:W-:Y:S05]  /*3f20*/  BSYNC B1 ;  /* 0x0000000000017941 */ /* 0x000fea0003800000 */
.L_x_16035:
        /* <DEDUP_REMOVED lines=20> */
.L_x_16043:
[----:B------:R-:W-:Y:S05]  /*4070*/  BSYNC B1 ;  /* 0x0000000000017941 */ /* 0x000fea0003800000 */
.L_x_16042:
[----:B------:R-:W-:-:S05]  /*4080*/  IMAD.MOV.U32 R7, RZ, RZ, R25 ;  /* 0x000000ffff077224 */ /* 0x000fca00078e0019 */
[----:B------:R-:W-:Y:S01]  /*4090*/  LOP3.LUT R7, R7, 0x80000000, R21, 0xb8, !PT ;  /* 0x8000000007077812 */ /* 0x000fe200078eb815 */
[----:B------:R-:W-:Y:S06]  /*40a0*/  BRA `(.L_x_16030) ;  /* 0x0000000000247947 */ /* 0x000fec0003800000 */
.L_x_16029:
        /* <DEDUP_REMOVED lines=9> */
.L_x_16030:
[----:B------:R-:W-:Y:S05]  /*4140*/  BSYNC B0 ;  /* 0x0000000000007941 */ /* 0x000fea0003800000 */
.L_x_16028:
        /* <DEDUP_REMOVED lines=38> */
.L_x_16050:
        /* <DEDUP_REMOVED lines=12> */
.L_x_16049:
[----:B------:R-:W-:-:S07]  /*4470*/  IMAD.MOV.U32 R26, RZ, RZ, R29 ;  /* 0x000000ffff1a7224 */ /* 0x000fce00078e001d */
.L_x_16048:
[----:B------:R-:W-:Y:S05]  /*4480*/  BSYNC B1 ;  /* 0x0000000000017941 */ /* 0x000fea0003800000 */
.L_x_16047:
        /* <DEDUP_REMOVED lines=13> */
.L_x_16056:
        /* <DEDUP_REMOVED lines=33> */
.L_x_16055:
[----:B------:R-:W-:-:S07]  /*4770*/  IMAD.MOV.U32 R26, RZ, RZ, R29 ;  /* 0x000000ffff1a7224 */ /* 0x000fce00078e001d */
.L_x_16054:
[----:B------:R-:W-:Y:S05]  /*4780*/  BSYNC B2 ;  /* 0x0000000000027941 */ /* 0x000fea0003800000 */
.L_x_16053:
[----:B------:R-:W-:-:S13]  /*4790*/  ISETP.GE.U32.AND P1, PT, R27, 0xc, PT ;  /* 0x0000000c1b00780c */ /* 0x000fda0003f26070 */
[----:B------:R-:W-:Y:S05]  /*47a0*/  @!P1 BRA `(.L_x_16052) ;  /* 0x0000000400d89947 */ /* 0x000fea0003800000 */
[----:B------:R-:W-:Y:S01]  /*47b0*/  BSSY B2, `(.L_x_16052) ;  /* 0x0000075000027945 */ /* 0x000fe20003800000 */
[----:B------:R-:W-:-:S07]  /*47c0*/  VIADD R16, R16, 0x10 ;  /* 0x0000001010107836 */ /* 0x000fce0000000000 */
.L_x_16057:
        /* <DEDUP_REMOVED lines=116> */
.L_x_16052:
[----:B------:R-:W-:Y:S05]  /*4f10*/  BSYNC B1 ;  /* 0x0000000000017941 */ /* 0x000fea0003800000 */
.L_x_16051:
        /* <DEDUP_REMOVED lines=20> */
.L_x_16059:
[----:B------:R-:W-:Y:S05]  /*5060*/  BSYNC B1 ;  /* 0x0000000000017941 */ /* 0x000fea0003800000 */
.L_x_16058:
[----:B------:R-:W-:-:S05]  /*5070*/  IMAD.MOV.U32 R17, RZ, RZ, R25 ;  /* 0x000000ffff117224 */ /* 0x000fca00078e0019 */
[----:B------:R-:W-:Y:S01]  /*5080*/  LOP3.LUT R17, R17, 0x80000000, R21, 0xb8, !PT ;  /* 0x8000000011117812 */ /* 0x000fe200078eb815 */
[----:B------:R-:W-:Y:S06]  /*5090*/  BRA `(.L_x_16046) ;  /* 0x0000000000247947 */ /* 0x000fec0003800000 */
.L_x_16045:
        /* <DEDUP_REMOVED lines=9> */
.L_x_16046:
[----:B------:R-:W-:Y:S05]  /*5130*/  BSYNC B0 ;  /* 0x0000000000007941 */ /* 0x000fea0003800000 */
.L_x_16044:
        /* <DEDUP_REMOVED lines=38> */
.L_x_16066:
        /* <DEDUP_REMOVED lines=12> */
.L_x_16065:
[----:B------:R-:W-:-:S07]  /*5460*/  IMAD.MOV.U32 R26, RZ, RZ, R29 ;  /* 0x000000ffff1a7224 */ /* 0x000fce00078e001d */
.L_x_16064:
[----:B------:R-:W-:Y:S05]  /*5470*/  BSYNC B1 ;  /* 0x0000000000017941 */ /* 0x000fea0003800000 */
.L_x_16063:
        /* <DEDUP_REMOVED lines=13> */
.L_x_16072:
        /* <DEDUP_REMOVED lines=33> */
.L_x_16071:
[----:B------:R-:W-:-:S07]  /*5760*/  IMAD.MOV.U32 R26, RZ, RZ, R29 ;  /* 0x000000ffff1a7224 */ /* 0x000fce00078e001d */
.L_x_16070:
[----:B------:R-:W-:Y:S05]  /*5770*/  BSYNC B2 ;  /* 0x0000000000027941 */ /* 0x000fea0003800000 */
.L_x_16069:
[----:B------:R-:W-:-:S13]  /*5780*/  ISETP.GE.U32.AND P1, PT, R27, 0xc, PT ;  /* 0x0000000c1b00780c */ /* 0x000fda0003f26070 */
[----:B------:R-:W-:Y:S05]  /*5790*/  @!P1 BRA `(.L_x_16068) ;  /* 0x0000000400d89947 */ /* 0x000fea0003800000 */
[----:B------:R-:W-:Y:S01]  /*57a0*/  BSSY B2, `(.L_x_16068) ;  /* 0x0000075000027945 */ /* 0x000fe20003800000 */
[----:B------:R-:W-:-:S07]  /*57b0*/  VIADD R18, R18, 0x10 ;  /* 0x0000001012127836 */ /* 0x000fce0000000000 */
.L_x_16073:
        /* <DEDUP_REMOVED lines=116> */
.L_x_16068:
[----:B------:R-:W-:Y:S05]  /*5f00*/  BSYNC B1 ;  /* 0x0000000000017941 */ /* 0x000fea0003800000 */
.L_x_16067:
        /* <DEDUP_REMOVED lines=20> */
.L_x_16075:
[----:B------:R-:W-:Y:S05]  /*6050*/  BSYNC B1 ;  /* 0x0000000000017941 */ /* 0x000fea0003800000 */
.L_x_16074:
[----:B------:R-:W-:-:S05]  /*6060*/  IMAD.MOV.U32 R19, RZ, RZ, R25 ;  /* 0x000000ffff137224 */ /* 0x000fca00078e0019 */
[----:B------:R-:W-:Y:S01]  /*6070*/  LOP3.LUT R19, R19, 0x80000000, R21, 0xb8, !PT ;  /* 0x8000000013137812 */ /* 0x000fe200078eb815 */
[----:B------:R-:W-:Y:S06]  /*6080*/  BRA `(.L_x_16062) ;  /* 0x0000000000247947 */ /* 0x000fec0003800000 */
.L_x_16061:
        /* <DEDUP_REMOVED lines=9> */
.L_x_16062:
[----:B------:R-:W-:Y:S05]  /*6120*/  BSYNC B0 ;  /* 0x0000000000007941 */ /* 0x000fea0003800000 */
.L_x_16060:
        /* <DEDUP_REMOVED lines=38> */
.L_x_16082:
        /* <DEDUP_REMOVED lines=12> */
.L_x_16081:
[----:B------:R-:W-:-:S07]  /*6450*/  IMAD.MOV.U32 R26, RZ, RZ, R29 ;  /* 0x000000ffff1a7224 */ /* 0x000fce00078e001d */
.L_x_16080:
[----:B------:R-:W-:Y:S05]  /*6460*/  BSYNC B1 ;  /* 0x0000000000017941 */ /* 0x000fea0003800000 */
.L_x_16079:
        /* <DEDUP_REMOVED lines=13> */
.L_x_16088:
        /* <DEDUP_REMOVED lines=33> */
.L_x_16087:
[----:B------:R-:W-:-:S07]  /*6750*/  IMAD.MOV.U32 R26, RZ, RZ, R29 ;  /* 0x000000ffff1a7224 */ /* 0x000fce00078e001d */
.L_x_16086:
[----:B------:R-:W-:Y:S05]  /*6760*/  BSYNC B2 ;  /* 0x0000000000027941 */ /* 0x000fea0003800000 */
.L_x_16085:
[----:B------:R-:W-:-:S13]  /*6770*/  ISETP.GE.U32.AND P1, PT, R27, 0xc, PT ;  /* 0x0000000c1b00780c */ /* 0x000fda0003f26070 */
[----:B------:R-:W-:Y:S05]  /*6780*/  @!P1 BRA `(.L_x_16084) ;  /* 0x0000000400d89947 */ /* 0x000fea0003800000 */
[----:B------:R-:W-:Y:S01]  /*6790*/  BSSY B2, `(.L_x_16084) ;  /* 0x0000075000027945 */ /* 0x000fe20003800000 */
[----:B------:R-:W-:-:S07]  /*67a0*/  VIADD R12, R12, 0x10 ;  /* 0x000000100c0c7836 */ /* 0x000fce0000000000 */
.L_x_16089:
        /* <DEDUP_REMOVED lines=116> */
.L_x_16084:
[----:B------:R-:W-:Y:S05]  /*6ef0*/  BSYNC B1 ;  /* 0x0000000000017941 */ /* 0x000fea0003800000 */
.L_x_16083:
        /* <DEDUP_REMOVED lines=20> */
.L_x_16091:
[----:B------:R-:W-:Y:S05]  /*7040*/  BSYNC B1 ;  /* 0x0000000000017941 */ /* 0x000fea0003800000 */
.L_x_16090:
[----:B------:R-:W-:-:S05]  /*7050*/  IMAD.MOV.U32 R13, RZ, RZ, R25 ;  /* 0x000000ffff0d7224 */ /* 0x000fca00078e0019 */
[----:B------:R-:W-:Y:S01]  /*7060*/  LOP3.LUT R13, R13, 0x80000000, R21, 0xb8, !PT ;  /* 0x800000000d0d7812 */ /* 0x000fe200078eb815 */
[----:B------:R-:W-:Y:S06]  /*7070*/  BRA `(.L_x_16078) ;  /* 0x0000000000247947 */ /* 0x000fec0003800000 */
.L_x_16077:
        /* <DEDUP_REMOVED lines=9> */
.L_x_16078:
[----:B------:R-:W-:Y:S05]  /*7110*/  BSYNC B0 ;  /* 0x0000000000007941 */ /* 0x000fea0003800000 */
.L_x_16076:
        /* <DEDUP_REMOVED lines=36> */
.L_x_16098:
        /* <DEDUP_REMOVED lines=12> */
.L_x_16097:
[----:B------:R-:W-:-:S07]  /*7420*/  IMAD.MOV.U32 R24, RZ, RZ, R27 ;  /* 0x000000ffff187224 */ /* 0x000fce00078e001b */
.L_x_16096:
[----:B------:R-:W-:Y:S05]  /*7430*/  BSYNC B1 ;  /* 0x0000000000017941 */ /* 0x000fea0003800000 */
.L_x_16095:
        /* <DEDUP_REMOVED lines=13> */
.L_x_16104:
        /* <DEDUP_REMOVED lines=33> */
.L_x_16103:
[----:B------:R-:W-:Y:S02]  /*7720*/  IMAD.MOV.U32 R2, RZ, RZ, R24 ;  /* 0x000000ffff027224 */ /* 0x000fe400078e0018 */
[----:B------:R-:W-:-:S07]  /*7730*/  IMAD.MOV.U32 R24, RZ, RZ, R27 ;  /* 0x000000ffff187224 */ /* 0x000fce00078e001b */
.L_x_16102:
[----:B------:R-:W-:Y:S05]  /*7740*/  BSYNC B2 ;  /* 0x0000000000027941 */ /* 0x000fea0003800000 */
.L_x_16101:
[----:B------:R-:W-:-:S13]  /*7750*/  ISETP.GE.U32.AND P0, PT, R15, 0xc, PT ;  /* 0x0000000c0f00780c */ /* 0x000fda0003f06070 */
[----:B------:R-:W-:Y:S05]  /*7760*/  @!P0 BRA `(.L_x_16100) ;  /* 0x0000000400d88947 */ /* 0x000fea0003800000 */
[----:B------:R-:W-:Y:S01]  /*7770*/  BSSY B2, `(.L_x_16100) ;  /* 0x0000075000027945 */ /* 0x000fe20003800000 */
[----:B------:R-:W-:-:S07]  /*7780*/  VIADD R20, R20, 0x10 ;  /* 0x0000001014147836 */ /* 0x000fce0000000000 */
.L_x_16105:
        /* <DEDUP_REMOVED lines=116> */
.L_x_16100:
[----:B------:R-:W-:Y:S05]  /*7ed0*/  BSYNC B1 ;  /* 0x0000000000017941 */ /* 0x000fea0003800000 */
.L_x_16099:
        /* <DEDUP_REMOVED lines=20> */
.L_x_16107:
[----:B------:R-:W-:Y:S05]  /*8020*/  BSYNC B1 ;  /* 0x0000000000017941 */ /* 0x000fea0003800000 */
.L_x_16106:
[----:B------:R-:W-:-:S05]  /*8030*/  IMAD.MOV.U32 R15, RZ, RZ, R25 ;  /* 0x000000ffff0f7224 */ /* 0x000fca00078e0019 */
[----:B------:R-:W-:Y:S01]  /*8040*/  LOP3.LUT R15, R15, 0x80000000, R21, 0xb8, !PT ;  /* 0x800000000f0f7812 */ /* 0x000fe200078eb815 */
[----:B------:R-:W-:Y:S06]  /*8050*/  BRA `(.L_x_16094) ;  /* 0x0000000000247947 */ /* 0x000fec0003800000 */
.L_x_16093:
        /* <DEDUP_REMOVED lines=9> */
.L_x_16094:
[----:B------:R-:W-:Y:S05]  /*80f0*/  BSYNC B0 ;  /* 0x0000000000007941 */ /* 0x000fea0003800000 */
.L_x_16092:
        /* <DEDUP_REMOVED lines=11> */
.L_x_15979:
        /* <DEDUP_REMOVED lines=97> */
.L_x_16114:
        /* <DEDUP_REMOVED lines=12> */
.L_x_16113:
[----:B------:R-:W-:Y:S02]  /*8880*/  IMAD.MOV.U32 R20, RZ, RZ, R26 ;  /* 0x000000ffff147224 */ /* 0x000fe400078e001a */
[----:B------:R-:W-:-:S07]  /*8890*/  IMAD.MOV.U32 R26, RZ, RZ, R27 ;  /* 0x000000ffff1a7224 */ /* 0x000fce00078e001b */
.L_x_16112:
[----:B------:R-:W-:Y:S05]  /*88a0*/  BSYNC B1 ;  /* 0x0000000000017941 */ /* 0x000fea0003800000 */
.L_x_16111:
        /* <DEDUP_REMOVED lines=13> */
.L_x_16120:
        /* <DEDUP_REMOVED lines=33> */
.L_x_16119:
[----:B------:R-:W-:Y:S02]  /*8b90*/  IMAD.MOV.U32 R20, RZ, RZ, R26 ;  /* 0x000000ffff147224 */ /* 0x000fe400078e001a */
[----:B------:R-:W-:-:S07]  /*8ba0*/  IMAD.MOV.U32 R26, RZ, RZ, R27 ;  /* 0x000000ffff1a7224 */ /* 0x000fce00078e001b */
.L_x_16118:
[----:B------:R-:W-:Y:S05]  /*8bb0*/  BSYNC B2 ;  /* 0x0000000000027941 */ /* 0x000fea0003800000 */
.L_x_16117:
[----:B------:R-:W-:-:S13]  /*8bc0*/  ISETP.GE.U32.AND P0, PT, R23, 0xc, PT ;  /* 0x0000000c1700780c */ /* 0x000fda0003f06070 */
[----:B------:R-:W-:Y:S05]  /*8bd0*/  @!P0 BRA `(.L_x_16116) ;  /* 0x0000000400d88947 */ /* 0x000fea0003800000 */
[----:B------:R-:W-:Y:S01]  /*8be0*/  BSSY B2, `(.L_x_16116) ;  /* 0x0000075000027945 */ /* 0x000fe20003800000 */
[----:B------:R-:W-:-:S07]  /*8bf0*/  VIADD R25, R25, 0x10 ;  /* 0x0000001019197836 */ /* 0x000fce0000000000 */
.L_x_16121:
        /* <DEDUP_REMOVED lines=116> */
.L_x_16116:
[----:B------:R-:W-:Y:S05]  /*9340*/  BSYNC B1 ;  /* 0x0000000000017941 */ /* 0x000fea0003800000 */
.L_x_16115:
        /* <DEDUP_REMOVED lines=21> */
.L_x_16123:
[----:B------:R-:W-:Y:S05]  /*94a0*/  BSYNC B1 ;  /* 0x0000000000017941 */ /* 0x000fea0003800000 */
.L_x_16122:
[----:B------:R-:W-:Y:S01]  /*94b0*/  IMAD.MOV.U32 R8, RZ, RZ, R16 ;  /* 0x000000ffff087224 */ /* 0x000fe200078e0010 */
[----:B------:R-:W-:Y:S01]  /*94c0*/  LOP3.LUT R9, R9, 0x80000000, R21, 0xb8, !PT ;  /* 0x8000000009097812 */ /* 0x000fe200078eb815 */
[----:B------:R-:W-:Y:S06]  /*94d0*/  BRA `(.L_x_16109) ;  /* 0x00000000001c7947 */ /* 0x000fec0003800000 */
.L_x_16110:
[----:B------:R-:W-:-:S06]  /*94e0*/  DSETP.GTU.AND P0, PT, R16, +INF , PT ;  /* 0x7ff000001000742a */ /* 0x000fcc0003f0c000 */
[----:B------:R-:W-:-:S14]  /*94f0*/  DSETP.LE.AND P0, PT, R24, +INF , !P0 ;  /* 0x7ff000001800742a */ /* 0x000fdc0004703000 */
[----:B------:R-:W0:Y:S01]  /*9500*/  @!P0 LDC.64 R8, c[0x0][0x220] ;  /* 0x00008800ff088b82 */ /* 0x000e220000000a00 */
[----:B------:R-:W-:Y:S02]  /*9510*/  @P0 DSETP.NEU.AND P2, PT, R24, +INF , PT ;  /* 0x7ff000001800042a */ /* 0x000fe40003f4d000 */
[----:B0-----:R-:W-:-:S06]  /*9520*/  @!P0 DADD R8, R22, R8 ;  /* 0x0000000016088229 */ /* 0x001fcc0000000008 */
[----:B------:R-:W-:Y:S02]  /*9530*/  @P0 FSEL R8, R20, RZ, P2 ;  /* 0x000000ff14080208 */ /* 0x000fe40001000000 */
[----:B------:R-:W-:-:S07]  /*9540*/  @P0 FSEL R9, R21, -QNAN , P2 ;  /* 0xfff8000015090808 */ /* 0x000fce0001000000 */
.L_x_16109:
[----:B------:R-:W-:Y:S05]  /*9550*/  BSYNC B0 ;  /* 0x0000000000007941 */ /* 0x000fea0003800000 */
.L_x_16108:
[----:B-1----:R-:W-:Y:S01]  /*9560*/  VIADD R16, R0, 0x80 ;  /* 0x0000008000107836 */ /* 0x002fe20000000000 */
[----:B------:R-:W-:Y:S04]  /*9570*/  BSSY B0, `(.L_x_16124) ;  /* 0x0000102000007945 */ /* 0x000fe80003800000 */
[----:B------:R-:W-:-:S13]  /*9580*/  ISETP.GE.AND P0, PT, R16, UR4, PT ;  /* 0x0000000410007c0c */ /* 0x000fda000bf06270 */
        /* <DEDUP_REMOVED lines=39> */
.L_x_16130:
        /* <DEDUP_REMOVED lines=12> */
.L_x_16129:
[----:B------:R-:W-:Y:S02]  /*98c0*/  IMAD.MOV.U32 R24, RZ, RZ, R27 ;  /* 0x000000ffff187224 */ /* 0x000fe400078e001b */
[----:B------:R-:W-:-:S07]  /*98d0*/  IMAD.MOV.U32 R27, RZ, RZ, R28 ;  /* 0x000000ffff1b7224 */ /* 0x000fce00078e001c */
.L_x_16128:
[----:B------:R-:W-:Y:S05]  /*98e0*/  BSYNC B1 ;  /* 0x0000000000017941 */ /* 0x000fea0003800000 */
.L_x_16127:
        /* <DEDUP_REMOVED lines=13> */
.L_x_16136:
        /* <DEDUP_REMOVED lines=33> */
.L_x_16135:
[----:B------:R-:W-:Y:S02]  /*9bd0*/  IMAD.MOV.U32 R24, RZ, RZ, R27 ;  /* 0x000000ffff187224 */ /* 0x000fe400078e001b */
[----:B------:R-:W-:-:S07]  /*9be0*/  IMAD.MOV.U32 R27, RZ, RZ, R28 ;  /* 0x000000ffff1b7224 */ /* 0x000fce00078e001c */
.L_x_16134:
[----:B------:R-:W-:Y:S05]  /*9bf0*/  BSYNC B2 ;  /* 0x0000000000027941 */ /* 0x000fea0003800000 */
.L_x_16133:
[----:B------:R-:W-:-:S13]  /*9c00*/  ISETP.GE.U32.AND P0, PT, R17, 0xc, PT ;  /* 0x0000000c1100780c */ /* 0x000fda0003f06070 */
[----:B------:R-:W-:Y:S05]  /*9c10*/  @!P0 BRA `(.L_x_16132) ;  /* 0x0000000400d88947 */ /* 0x000fea0003800000 */
[----:B------:R-:W-:Y:S01]  /*9c20*/  BSSY B2, `(.L_x_16132) ;  /* 0x0000075000027945 */ /* 0x000fe20003800000 */
[----:B------:R-:W-:-:S07]  /*9c30*/  VIADD R21, R21, 0x10 ;  /* 0x0000001015157836 */ /* 0x000fce0000000000 */
.L_x_16137:
        /* <DEDUP_REMOVED lines=116> */
.L_x_16132:
[----:B------:R-:W-:Y:S05]  /*a380*/  BSYNC B1 ;  /* 0x0000000000017941 */ /* 0x000fea0003800000 */
.L_x_16131:
        /* <DEDUP_REMOVED lines=21> */
.L_x_16139:
[----:B------:R-:W-:Y:S05]  /*a4e0*/  BSYNC B1 ;  /* 0x0000000000017941 */ /* 0x000fea0003800000 */
.L_x_16138:
[----:B------:R-:W-:Y:S01]  /*a4f0*/  IMAD.MOV.U32 R6, RZ, RZ, R22 ;  /* 0x000000ffff067224 */ /* 0x000fe200078e0016 */
[----:B------:R-:W-:Y:S01]  /*a500*/  LOP3.LUT R7, R7, 0x80000000, R25, 0xb8, !PT ;  /* 0x8000000007077812 */ /* 0x000fe200078eb819 */
[----:B------:R-:W-:Y:S06]  /*a510*/  BRA `(.L_x_16125) ;  /* 0x00000000001c7947 */ /* 0x000fec0003800000 */
.L_x_16126:
[----:B------:R-:W-:-:S06]  /*a520*/  DSETP.GTU.AND P0, PT, R22, +INF , PT ;  /* 0x7ff000001600742a */ /* 0x000fcc0003f0c000 */
[----:B------:R-:W-:-:S14]  /*a530*/  DSETP.LE.AND P0, PT, R20, +INF , !P0 ;  /* 0x7ff000001400742a */ /* 0x000fdc0004703000 */
[----:B------:R-:W0:Y:S01]  /*a540*/  @!P0 LDC.64 R22, c[0x0][0x220] ;  /* 0x00008800ff168b82 */ /* 0x000e220000000a00 */
[----:B------:R-:W-:Y:S02]  /*a550*/  @P0 DSETP.NEU.AND P2, PT, R20, +INF , PT ;  /* 0x7ff000001400042a */ /* 0x000fe40003f4d000 */
[----:B0-----:R-:W-:-:S06]  /*a560*/  @!P0 DADD R6, R6, R22 ;  /* 0x0000000006068229 */ /* 0x001fcc0000000016 */
[----:B------:R-:W-:Y:S02]  /*a570*/  @P0 FSEL R6, R24, RZ, P2 ;  /* 0x000000ff18060208 */ /* 0x000fe40001000000 */
[----:B------:R-:W-:-:S07]  /*a580*/  @P0 FSEL R7, R25, -QNAN , P2 ;  /* 0xfff8000019070808 */ /* 0x000fce0001000000 */
.L_x_16125:
[----:B------:R-:W-:Y:S05]  /*a590*/  BSYNC B0 ;  /* 0x0000000000007941 */ /* 0x000fea0003800000 */
.L_x_16124:
[----:B------:R-:W-:Y:S01]  /*a5a0*/  VIADD R17, R0, 0x100 ;  /* 0x0000010000117836 */ /* 0x000fe20000000000 */
        /* <DEDUP_REMOVED lines=41> */
.L_x_16146:
        /* <DEDUP_REMOVED lines=12> */
.L_x_16145:
[----:B------:R-:W-:Y:S02]  /*a900*/  IMAD.MOV.U32 R24, RZ, RZ, R27 ;  /* 0x000000ffff187224 */ /* 0x000fe400078e001b */
[----:B------:R-:W-:-:S07]  /*a910*/  IMAD.MOV.U32 R27, RZ, RZ, R28 ;  /* 0x000000ffff1b7224 */ /* 0x000fce00078e001c */
.L_x_16144:
[----:B------:R-:W-:Y:S05]  /*a920*/  BSYNC B1 ;  /* 0x0000000000017941 */ /* 0x000fea0003800000 */
.L_x_16143:
        /* <DEDUP_REMOVED lines=13> */
.L_x_16152:
        /* <DEDUP_REMOVED lines=33> */
.L_x_16151:
[----:B------:R-:W-:Y:S02]  /*ac10*/  IMAD.MOV.U32 R24, RZ, RZ, R27 ;  /* 0x000000ffff187224 */ /* 0x000fe400078e001b */
[----:B------:R-:W-:-:S07]  /*ac20*/  IMAD.MOV.U32 R27, RZ, RZ, R28 ;  /* 0x000000ffff1b7224 */ /* 0x000fce00078e001c */
.L_x_16150:
[----:B------:R-:W-:Y:S05]  /*ac30*/  BSYNC B2 ;  /* 0x0000000000027941 */ /* 0x000fea0003800000 */
.L_x_16149:
[----:B------:R-:W-:-:S13]  /*ac40*/  ISETP.GE.U32.AND P0, PT, R17, 0xc, PT ;  /* 0x0000000c1100780c */ /* 0x000fda0003f06070 */
[----:B------:R-:W-:Y:S05]  /*ac50*/  @!P0 BRA `(.L_x_16148) ;  /* 0x0000000400d88947 */ /* 0x000fea0003800000 */
[----:B------:R-:W-:Y:S01]  /*ac60*/  BSSY B2, `(.L_x_16148) ;  /* 0x0000075000027945 */ /* 0x000fe20003800000 */
[----:B------:R-:W-:-:S07]  /*ac70*/  VIADD R21, R21, 0x10 ;  /* 0x0000001015157836 */ /* 0x000fce0000000000 */
.L_x_16153:
        /* <DEDUP_REMOVED lines=116> */
.L_x_16148:
[----:B------:R-:W-:Y:S05]  /*b3c0*/  BSYNC B1 ;  /* 0x0000000000017941 */ /* 0x000fea0003800000 */
.L_x_16147:
        /* <DEDUP_REMOVED lines=21> */
.L_x_16155:
[----:B------:R-:W-:Y:S05]  /*b520*/  BSYNC B1 ;  /* 0x0000000000017941 */ /* 0x000fea0003800000 */
.L_x_16154:
[----:B------:R-:W-:Y:S01]  /*b530*/  IMAD.MOV.U32 R4, RZ, RZ, R22 ;  /* 0x000000ffff047224 */ /* 0x000fe200078e0016 */
[----:B------:R-:W-:Y:S01]  /*b540*/  LOP3.LUT R5, R5, 0x80000000, R25, 0xb8, !PT ;  /* 0x8000000005057812 */ /* 0x000fe200078eb819 */
[----:B------:R-:W-:Y:S06]  /*b550*/  BRA `(.L_x_16141) ;  /* 0x00000000001c7947 */ /* 0x000fec0003800000 */
.L_x_16142:
[----:B------:R-:W-:-:S06]  /*b560*/  DSETP.GTU.AND P0, PT, R22, +INF , PT ;  /* 0x7ff000001600742a */ /* 0x000fcc0003f0c000 */
[----:B------:R-:W-:-:S14]  /*b570*/  DSETP.LE.AND P0, PT, R20, +INF , !P0 ;  /* 0x7ff000001400742a */ /* 0x000fdc0004703000 */
[----:B------:R-:W0:Y:S01]  /*b580*/  @!P0 LDC.64 R22, c[0x0][0x220] ;  /* 0x00008800ff168b82 */ /* 0x000e220000000a00 */
[----:B------:R-:W-:Y:S02]  /*b590*/  @P0 DSETP.NEU.AND P2, PT, R20, +INF , PT ;  /* 0x7ff000001400042a */ /* 0x000fe40003f4d000 */
[----:B0-----:R-:W-:-:S06]  /*b5a0*/  @!P0 DADD R4, R4, R22 ;  /* 0x0000000004048229 */ /* 0x001fcc0000000016 */
[----:B------:R-:W-:Y:S02]  /*b5b0*/  @P0 FSEL R4, R24, RZ, P2 ;  /* 0x000000ff18040208 */ /* 0x000fe40001000000 */
[----:B------:R-:W-:-:S07]  /*b5c0*/  @P0 FSEL R5, R25, -QNAN , P2 ;  /* 0xfff8000019050808 */ /* 0x000fce0001000000 */
.L_x_16141:
[----:B------:R-:W-:Y:S05]  /*b5d0*/  BSYNC B0 ;  /* 0x0000000000007941 */ /* 0x000fea0003800000 */
.L_x_16140:
        /* <DEDUP_REMOVED lines=42> */
.L_x_16162:
        /* <DEDUP_REMOVED lines=12> */
.L_x_16161:
[----:B------:R-:W-:Y:S02]  /*b940*/  IMAD.MOV.U32 R24, RZ, RZ, R27 ;  /* 0x000000ffff187224 */ /* 0x000fe400078e001b */
[----:B------:R-:W-:-:S07]  /*b950*/  IMAD.MOV.U32 R27, RZ, RZ, R28 ;  /* 0x000000ffff1b7224 */ /* 0x000fce00078e001c */
.L_x_16160:
[----:B------:R-:W-:Y:S05]  /*b960*/  BSYNC B1 ;  /* 0x0000000000017941 */ /* 0x000fea0003800000 */
.L_x_16159:
        /* <DEDUP_REMOVED lines=13> */
.L_x_16168:
        /* <DEDUP_REMOVED lines=33> */
.L_x_16167:
[----:B------:R-:W-:Y:S02]  /*bc50*/  IMAD.MOV.U32 R24, RZ, RZ, R27 ;  /* 0x000000ffff187224 */ /* 0x000fe400078e001b */
[----:B------:R-:W-:-:S07]  /*bc60*/  IMAD.MOV.U32 R27, RZ, RZ, R28 ;  /* 0x000000ffff1b7224 */ /* 0x000fce00078e001c */
.L_x_16166:
[----:B------:R-:W-:Y:S05]  /*bc70*/  BSYNC B2 ;  /* 0x0000000000027941 */ /* 0x000fea0003800000 */
.L_x_16165:
[----:B------:R-:W-:-:S13]  /*bc80*/  ISETP.GE.U32.AND P0, PT, R17, 0xc, PT ;  /* 0x0000000c1100780c */ /* 0x000fda0003f06070 */
[----:B------:R-:W-:Y:S05]  /*bc90*/  @!P0 BRA `(.L_x_16164) ;  /* 0x0000000400d88947 */ /* 0x000fea0003800000 */
[----:B------:R-:W-:Y:S01]  /*bca0*/  BSSY B2, `(.L_x_16164) ;  /* 0x0000075000027945 */ /* 0x000fe20003800000 */
[----:B------:R-:W-:-:S07]  /*bcb0*/  VIADD R21, R21, 0x10 ;  /* 0x0000001015157836 */ /* 0x000fce0000000000 */
.L_x_16169:
        /* <DEDUP_REMOVED lines=116> */
.L_x_16164:
[----:B------:R-:W-:Y:S05]  /*c400*/  BSYNC B1 ;  /* 0x0000000000017941 */ /* 0x000fea0003800000 */
.L_x_16163:
        /* <DEDUP_REMOVED lines=21> */
.L_x_16171:
[----:B------:R-:W-:Y:S05]  /*c560*/  BSYNC B1 ;  /* 0x0000000000017941 */ /* 0x000fea0003800000 */
.L_x_16170:
[----:B------:R-:W-:Y:S01]  /*c570*/  IMAD.MOV.U32 R2, RZ, RZ, R22 ;  /* 0x000000ffff027224 */ /* 0x000fe200078e0016 */
[----:B------:R-:W-:Y:S01]  /*c580*/  LOP3.LUT R3, R3, 0x80000000, R25, 0xb8, !PT ;  /* 0x8000000003037812 */ /* 0x000fe200078eb819 */
[----:B------:R-:W-:Y:S06]  /*c590*/  BRA `(.L_x_16157) ;  /* 0x00000000001c7947 */ /* 0x000fec0003800000 */
.L_x_16158:
[----:B------:R-:W-:-:S06]  /*c5a0*/  DSETP.GTU.AND P0, PT, R22, +INF , PT ;  /* 0x7ff000001600742a */ /* 0x000fcc0003f0c000 */
[----:B------:R-:W-:-:S14]  /*c5b0*/  DSETP.LE.AND P0, PT, R20, +INF , !P0 ;  /* 0x7ff000001400742a */ /* 0x000fdc0004703000 */
[----:B------:R-:W0:Y:S01]  /*c5c0*/  @!P0 LDC.64 R22, c[0x0][0x220] ;  /* 0x00008800ff168b82 */ /* 0x000e220000000a00 */
[----:B------:R-:W-:Y:S02]  /*c5d0*/  @P0 DSETP.NEU.AND P2, PT, R20, +INF , PT ;  /* 0x7ff000001400042a */ /* 0x000fe40003f4d000 */
[----:B0-----:R-:W-:-:S06]  /*c5e0*/  @!P0 DADD R2, R2, R22 ;  /* 0x0000000002028229 */ /* 0x001fcc0000000016 */
[----:B------:R-:W-:Y:S02]  /*c5f0*/  @P0 FSEL R2, R24, RZ, P2 ;  /* 0x000000ff18020208 */ /* 0x000fe40001000000 */
[----:B------:R-:W-:-:S07]  /*c600*/  @P0 FSEL R3, R25, -QNAN , P2 ;  /* 0xfff8000019030808 */ /* 0x000fce0001000000 */
.L_x_16157:
[----:B------:R-:W-:Y:S05]  /*c610*/  BSYNC B0 ;  /* 0x0000000000007941 */ /* 0x000fea0003800000 */
.L_x_16156:
        /* <DEDUP_REMOVED lines=42> */
[----:B------:R-:W-:-:S07]  /*c8c0*/  IMAD.MOV.U32 R26, RZ, RZ, R27 ;  /* 0x000000ffff1a7224 */ /* 0x000fce00078e001b */
.L_x_16178:
        /* <DEDUP_REMOVED lines=12> */
.L_x_16177:
[----:B------:R-:W-:Y:S02]  /*c990*/  IMAD.MOV.U32 R26, RZ, RZ, R27 ;  /* 0x000000ffff1a7224 */ /* 0x000fe400078e001b */
[----:B------:R-:W-:-:S07]  /*c9a0*/  IMAD.MOV.U32 R27, RZ, RZ, R28 ;  /* 0x000000ffff1b7224 */ /* 0x000fce00078e001c */
.L_x_16176:
[----:B------:R-:W-:Y:S05]  /*c9b0*/  BSYNC B1 ;  /* 0x0000000000017941 */ /* 0x000fea0003800000 */
.L_x_16175:
        /* <DEDUP_REMOVED lines=13> */
.L_x_16184:
        /* <DEDUP_REMOVED lines=33> */
.L_x_16183:
[----:B------:R-:W-:Y:S02]  /*cca0*/  IMAD.MOV.U32 R26, RZ, RZ, R27 ;  /* 0x000000ffff1a7224 */ /* 0x000fe400078e001b */
[----:B------:R-:W-:-:S07]  /*ccb0*/  IMAD.MOV.U32 R27, RZ, RZ, R28 ;  /* 0x000000ffff1b7224 */ /* 0x000fce00078e001c */
.L_x_16182:
[----:B------:R-:W-:Y:S05]  /*ccc0*/  BSYNC B2 ;  /* 0x0000000000027941 */ /* 0x000fea0003800000 */
.L_x_16181:
[----:B------:R-:W-:-:S13]  /*ccd0*/  ISETP.GE.U32.AND P0, PT, R24, 0xc, PT ;  /* 0x0000000c1800780c */ /* 0x000fda0003f06070 */
[----:B------:R-:W-:Y:S05]  /*cce0*/  @!P0 BRA `(.L_x_16180) ;  /* 0x0000000400d88947 */ /* 0x000fea0003800000 */
[----:B------:R-:W-:Y:S01]  /*ccf0*/  BSSY B2, `(.L_x_16180) ;  /* 0x0000075000027945 */ /* 0x000fe20003800000 */
[----:B------:R-:W-:-:S07]  /*cd00*/  VIADD R21, R21, 0x10 ;  /* 0x0000001015157836 */ /* 0x000fce0000000000 */
.L_x_16185:
        /* <DEDUP_REMOVED lines=116> */
.L_x_16180:
[----:B------:R-:W-:Y:S05]  /*d450*/  BSYNC B1 ;  /* 0x0000000000017941 */ /* 0x000fea0003800000 */
.L_x_16179:
        /* <DEDUP_REMOVED lines=20> */
.L_x_16187:
[----:B------:R-:W-:Y:S05]  /*d5a0*/  BSYNC B1 ;  /* 0x0000000000017941 */ /* 0x000fea0003800000 */
.L_x_16186:
[----:B------:R-:W-:Y:S02]  /*d5b0*/  IMAD.MOV.U32 R19, RZ, RZ, R22 ;  /* 0x000000ffff137224 */ /* 0x000fe400078e0016 */
[----:B------:R-:W-:-:S03]  /*d5c0*/  IMAD.MOV.U32 R18, RZ, RZ, R21 ;  /* 0x000000ffff127224 */ /* 0x000fc600078e0015 */
[----:B------:R-:W-:Y:S01]  /*d5d0*/  LOP3.LUT R19, R19, 0x80000000, R25, 0xb8, !PT ;  /* 0x8000000013137812 */ /* 0x000fe200078eb819 */
[----:B------:R-:W-:Y:S06]  /*d5e0*/  BRA `(.L_x_16173) ;  /* 0x00000000001c7947 */ /* 0x000fec0003800000 */
.L_x_16174:
[----:B------:R-:W-:-:S06]  /*d5f0*/  DSETP.GTU.AND P0, PT, R22, +INF , PT ;  /* 0x7ff000001600742a */ /* 0x000fcc0003f0c000 */
[----:B------:R-:W-:-:S14]  /*d600*/  DSETP.LE.AND P0, PT, R20, +INF , !P0 ;  /* 0x7ff000001400742a */ /* 0x000fdc0004703000 */
[----:B------:R-:W0:Y:S01]  /*d610*/  @!P0 LDC.64 R22, c[0x0][0x220] ;  /* 0x00008800ff168b82 */ /* 0x000e220000000a00 */
[----:B------:R-:W-:Y:S02]  /*d620*/  @P0 DSETP.NEU.AND P2, PT, R20, +INF , PT ;  /* 0x7ff000001400042a */ /* 0x000fe40003f4d000 */
[----:B0-----:R-:W-:-:S06]  /*d630*/  @!P0 DADD R18, R18, R22 ;  /* 0x0000000012128229 */ /* 0x001fcc0000000016 */
[----:B------:R-:W-:Y:S02]  /*d640*/  @P0 FSEL R18, R24, RZ, P2 ;  /* 0x000000ff18120208 */ /* 0x000fe40001000000 */
[----:B------:R-:W-:-:S07]  /*d650*/  @P0 FSEL R19, R25, -QNAN , P2 ;  /* 0xfff8000019130808 */ /* 0x000fce0001000000 */
.L_x_16173:
[----:B------:R-:W-:Y:S05]  /*d660*/  BSYNC B0 ;  /* 0x0000000000007941 */ /* 0x000fea0003800000 */
.L_x_16172:
        /* <DEDUP_REMOVED lines=42> */
.L_x_16194:
        /* <DEDUP_REMOVED lines=12> */
.L_x_16193:
[----:B------:R-:W-:Y:S02]  /*d9d0*/  IMAD.MOV.U32 R24, RZ, RZ, R27 ;  /* 0x000000ffff187224 */ /* 0x000fe400078e001b */
[----:B------:R-:W-:-:S07]  /*d9e0*/  IMAD.MOV.U32 R27, RZ, RZ, R28 ;  /* 0x000000ffff1b7224 */ /* 0x000fce00078e001c */
.L_x_16192:
[----:B------:R-:W-:Y:S05]  /*d9f0*/  BSYNC B1 ;  /* 0x0000000000017941 */ /* 0x000fea0003800000 */
.L_x_16191:
        /* <DEDUP_REMOVED lines=13> */
.L_x_16200:
        /* <DEDUP_REMOVED lines=33> */
.L_x_16199:
[----:B------:R-:W-:Y:S02]  /*dce0*/  IMAD.MOV.U32 R24, RZ, RZ, R27 ;  /* 0x000000ffff187224 */ /* 0x000fe400078e001b */
[----:B------:R-:W-:-:S07]  /*dcf0*/  IMAD.MOV.U32 R27, RZ, RZ, R28 ;  /* 0x000000ffff1b7224 */ /* 0x000fce00078e001c */
.L_x_16198:
[----:B------:R-:W-:Y:S05]  /*dd00*/  BSYNC B2 ;  /* 0x0000000000027941 */ /* 0x000fea0003800000 */
.L_x_16197:
[----:B------:R-:W-:-:S13]  /*dd10*/  ISETP.GE.U32.AND P0, PT, R17, 0xc, PT ;  /* 0x0000000c1100780c */ /* 0x000fda0003f06070 */
[----:B------:R-:W-:Y:S05]  /*dd20*/  @!P0 BRA `(.L_x_16196) ;  /* 0x0000000400d88947 */ /* 0x000fea0003800000 */
[----:B------:R-:W-:Y:S01]  /*dd30*/  BSSY B2, `(.L_x_16196) ;  /* 0x0000075000027945 */ /* 0x000fe20003800000 */
[----:B------:R-:W-:-:S07]  /*dd40*/  VIADD R21, R21, 0x10 ;  /* 0x0000001015157836 */ /* 0x000fce0000000000 */
.L_x_16201:
        /* <DEDUP_REMOVED lines=116> */
.L_x_16196:
[----:B------:R-:W-:Y:S05]  /*e490*/  BSYNC B1 ;  /* 0x0000000000017941 */ /* 0x000fea0003800000 */
.L_x_16195:
        /* <DEDUP_REMOVED lines=21> */
.L_x_16203:
[----:B------:R-:W-:Y:S05]  /*e5f0*/  BSYNC B1 ;  /* 0x0000000000017941 */ /* 0x000fea0003800000 */
.L_x_16202:
[----:B------:R-:W-:Y:S01]  /*e600*/  IMAD.MOV.U32 R14, RZ, RZ, R22 ;  /* 0x000000ffff0e7224 */ /* 0x000fe200078e0016 */
[----:B------:R-:W-:Y:S01]  /*e610*/  LOP3.LUT R15, R15, 0x80000000, R25, 0xb8, !PT ;  /* 0x800000000f0f7812 */ /* 0x000fe200078eb819 */
[----:B------:R-:W-:Y:S06]  /*e620*/  BRA `(.L_x_16189) ;  /* 0x00000000001c7947 */ /* 0x000fec0003800000 */
.L_x_16190:
[----:B------:R-:W-:-:S06]  /*e630*/  DSETP.GTU.AND P0, PT, R22, +INF , PT ;  /* 0x7ff000001600742a */ /* 0x000fcc0003f0c000 */
[----:B------:R-:W-:-:S14]  /*e640*/  DSETP.LE.AND P0, PT, R20, +INF , !P0 ;  /* 0x7ff000001400742a */ /* 0x000fdc0004703000 */
[----:B------:R-:W0:Y:S01]  /*e650*/  @!P0 LDC.64 R22, c[0x0][0x220] ;  /* 0x00008800ff168b82 */ /* 0x000e220000000a00 */
[----:B------:R-:W-:Y:S02]  /*e660*/  @P0 DSETP.NEU.AND P2, PT, R20, +INF , PT ;  /* 0x7ff000001400042a */ /* 0x000fe40003f4d000 */
[----:B0-----:R-:W-:-:S06]  /*e670*/  @!P0 DADD R14, R14, R22 ;  /* 0x000000000e0e8229 */ /* 0x001fcc0000000016 */
[----:B------:R-:W-:Y:S02]  /*e680*/  @P0 FSEL R14, R24, RZ, P2 ;  /* 0x000000ff180e0208 */ /* 0x000fe40001000000 */
[----:B------:R-:W-:-:S07]  /*e690*/  @P0 FSEL R15, R25, -QNAN , P2 ;  /* 0xfff80000190f0808 */ /* 0x000fce0001000000 */
.L_x_16189:
[----:B------:R-:W-:Y:S05]  /*e6a0*/  BSYNC B0 ;  /* 0x0000000000007941 */ /* 0x000fea0003800000 */
.L_x_16188:
        /* <DEDUP_REMOVED lines=42> */
.L_x_16210:
        /* <DEDUP_REMOVED lines=12> */
.L_x_16209:
[----:B------:R-:W-:Y:S02]  /*ea10*/  IMAD.MOV.U32 R24, RZ, RZ, R27 ;  /* 0x000000ffff187224 */ /* 0x000fe400078e001b */
[----:B------:R-:W-:-:S07]  /*ea20*/  IMAD.MOV.U32 R27, RZ, RZ, R28 ;  /* 0x000000ffff1b7224 */ /* 0x000fce00078e001c */
.L_x_16208:
[----:B------:R-:W-:Y:S05]  /*ea30*/  BSYNC B1 ;  /* 0x0000000000017941 */ /* 0x000fea0003800000 */
.L_x_16207:
        /* <DEDUP_REMOVED lines=13> */
.L_x_16216:
        /* <DEDUP_REMOVED lines=33> */
.L_x_16215:
[----:B------:R-:W-:Y:S02]  /*ed20*/  IMAD.MOV.U32 R24, RZ, RZ, R27 ;  /* 0x000000ffff187224 */ /* 0x000fe400078e001b */
[----:B------:R-:W-:-:S07]  /*ed30*/  IMAD.MOV.U32 R27, RZ, RZ, R28 ;  /* 0x000000ffff1b7224 */ /* 0x000fce00078e001c */
.L_x_16214:
[----:B------:R-:W-:Y:S05]  /*ed40*/  BSYNC B2 ;  /* 0x0000000000027941 */ /* 0x000fea0003800000 */
.L_x_16213:
[----:B------:R-:W-:-:S13]  /*ed50*/  ISETP.GE.U32.AND P0, PT, R17, 0xc, PT ;  /* 0x0000000c1100780c */ /* 0x000fda0003f06070 */
[----:B------:R-:W-:Y:S05]  /*ed60*/  @!P0 BRA `(.L_x_16212) ;  /* 0x0000000400d88947 */ /* 0x000fea0003800000 */
[----:B------:R-:W-:Y:S01]  /*ed70*/  BSSY B2, `(.L_x_16212) ;  /* 0x0000075000027945 */ /* 0x000fe20003800000 */
[----:B------:R-:W-:-:S07]  /*ed80*/  VIADD R21, R21, 0x10 ;  /* 0x0000001015157836 */ /* 0x000fce0000000000 */
.L_x_16217:
        /* <DEDUP_REMOVED lines=116> */
.L_x_16212:
[----:B------:R-:W-:Y:S05]  /*f4d0*/  BSYNC B1 ;  /* 0x0000000000017941 */ /* 0x000fea0003800000 */
.L_x_16211:
        /* <DEDUP_REMOVED lines=21> */
.L_x_16219:
[----:B------:R-:W-:Y:S05]  /*f630*/  BSYNC B1 ;  /* 0x0000000000017941 */ /* 0x000fea0003800000 */
.L_x_16218:
[----:B------:R-:W-:Y:S01]  /*f640*/  IMAD.MOV.U32 R12, RZ, RZ, R22 ;  /* 0x000000ffff0c7224 */ /* 0x000fe200078e0016 */
[----:B------:R-:W-:Y:S01]  /*f650*/  LOP3.LUT R13, R13, 0x80000000, R25, 0xb8, !PT ;  /* 0x800000000d0d7812 */ /* 0x000fe200078eb819 */
[----:B------:R-:W-:Y:S06]  /*f660*/  BRA `(.L_x_16205) ;  /* 0x00000000001c7947 */ /* 0x000fec0003800000 */
.L_x_16206:
[----:B------:R-:W-:-:S06]  /*f670*/  DSETP.GTU.AND P0, PT, R22, +INF , PT ;  /* 0x7ff000001600742a */ /* 0x000fcc0003f0c000 */
[----:B------:R-:W-:-:S14]  /*f680*/  DSETP.LE.AND P0, PT, R20, +INF , !P0 ;  /* 0x7ff000001400742a */ /* 0x000fdc0004703000 */
[----:B------:R-:W0:Y:S01]  /*f690*/  @!P0 LDC.64 R22, c[0x0][0x220] ;  /* 0x00008800ff168b82 */ /* 0x000e220000000a00 */
[----:B------:R-:W-:Y:S02]  /*f6a0*/  @P0 DSETP.NEU.AND P2, PT, R20, +INF , PT ;  /* 0x7ff000001400042a */ /* 0x000fe40003f4d000 */
[----:B0-----:R-:W-:-:S06]  /*f6b0*/  @!P0 DADD R12, R12, R22 ;  /* 0x000000000c0c8229 */ /* 0x001fcc0000000016 */
[----:B------:R-:W-:Y:S02]  /*f6c0*/  @P0 FSEL R12, R24, RZ, P2 ;  /* 0x000000ff180c0208 */ /* 0x000fe40001000000 */
[----:B------:R-:W-:-:S07]  /*f6d0*/  @P0 FSEL R13, R25, -QNAN , P2 ;  /* 0xfff80000190d0808 */ /* 0x000fce0001000000 */
.L_x_16205:
[----:B------:R-:W-:Y:S05]  /*f6e0*/  BSYNC B0 ;  /* 0x0000000000007941 */ /* 0x000fea0003800000 */
.L_x_16204:
[----:B------:R-:W-:Y:S01]  /*f6f0*/  VIADD R17, R0, 0x380 ;  /* 0x0000038000117836 */ /* 0x000fe20000000000 */
[----:B------:R-:W-:Y:S04]  /*f700*/  BSSY B0, `(.L_x_16220) ;  /* 0x0000102000007945 */ /* 0x000fe80003800000 */
[----:B------:R-:W-:-:S13]  /*f710*/  ISETP.GE.AND P0, PT, R17, UR4, PT ;  /* 0x0000000411007c0c */ /* 0x000fda000bf06270 */
[----:B------:R-:W-:Y:S05]  /*f720*/  @P0 BRA `(.L_x_16221) ;  /* 0x0000000c00fc0947 */ /* 0x000fea0003800000 */
[----:B-----5:R-:W0:Y:S01]  /*f730*/  LDC.64 R22, c[0x0][0x220] ;  /* 0x00008800ff167b82 */ /* 0x020e220000000a00 */
[----:B------:R-:W-:Y:S01]  /*f740*/  LOP3.LUT R21, R11, 0x7fffffff, RZ, 0xc0, !PT ;  /* 0x7fffffff0b157812 */ /* 0x000fe200078ec0ff */
        /* <DEDUP_REMOVED lines=36> */
.L_x_16226:
        /* <DEDUP_REMOVED lines=12> */
.L_x_16225:
[----:B------:R-:W-:Y:S02]  /*fa50*/  IMAD.MOV.U32 R22, RZ, RZ, R27 ;  /* 0x000000ffff167224 */ /* 0x000fe400078e001b */
[----:B------:R-:W-:-:S07]  /*fa60*/  IMAD.MOV.U32 R27, RZ, RZ, R28 ;  /* 0x000000ffff1b7224 */ /* 0x000fce00078e001c */
.L_x_16224:
[----:B------:R-:W-:Y:S05]  /*fa70*/  BSYNC B1 ;  /* 0x0000000000017941 */ /* 0x000fea0003800000 */
.L_x_16223:
        /* <DEDUP_REMOVED lines=13> */
.L_x_16232:
        /* <DEDUP_REMOVED lines=33> */
.L_x_16231:
[----:B------:R-:W-:Y:S02]  /*fd60*/  IMAD.MOV.U32 R22, RZ, RZ, R27 ;  /* 0x000000ffff167224 */ /* 0x000fe400078e001b */
[----:B------:R-:W-:-:S07]  /*fd70*/  IMAD.MOV.U32 R27, RZ, RZ, R28 ;  /* 0x000000ffff1b7224 */ /* 0x000fce00078e001c */
.L_x_16230:
[----:B------:R-:W-:Y:S05]  /*fd80*/  BSYNC B2 ;  /* 0x0000000000027941 */ /* 0x000fea0003800000 */
.L_x_16229:
[----:B------:R-:W-:-:S13]  /*fd90*/  ISETP.GE.U32.AND P0, PT, R17, 0xc, PT ;  /* 0x0000000c1100780c */ /* 0x000fda0003f06070 */
[----:B------:R-:W-:Y:S05]  /*fda0*/  @!P0 BRA `(.L_x_16228) ;  /* 0x0000000400d88947 */ /* 0x000fea0003800000 */
[----:B------:R-:W-:Y:S01]  /*fdb0*/  BSSY B2, `(.L_x_16228) ;  /* 0x0000075000027945 */ /* 0x000fe20003800000 */
[----:B------:R-:W-:-:S07]  /*fdc0*/  VIADD R25, R25, 0x10 ;  /* 0x0000001019197836 */ /* 0x000fce0000000000 */
.L_x_16233:
        /* <DEDUP_REMOVED lines=116> */
.L_x_16228:
[----:B------:R-:W-:Y:S05]  /*10510*/  BSYNC B1 ;  /* 0x0000000000017941 */ /* 0x000fea0003800000 */
.L_x_16227:
        /* <DEDUP_REMOVED lines=21> */
.L_x_16235:
[----:B------:R-:W-:Y:S05]  /*10670*/  BSYNC B1 ;  /* 0x0000000000017941 */ /* 0x000fea0003800000 */
.L_x_16234:
[----:B------:R-:W-:Y:S01]  /*10680*/  IMAD.MOV.U32 R10, RZ, RZ, R24 ;  /* 0x000000ffff0a7224 */ /* 0x000fe200078e0018 */
[----:B------:R-:W-:Y:S01]  /*10690*/  LOP3.LUT R11, R11, 0x80000000, R23, 0xb8, !PT ;  /* 0x800000000b0b7812 */ /* 0x000fe200078eb817 */
[----:B------:R-:W-:Y:S06]  /*106a0*/  BRA `(.L_x_16221) ;  /* 0x00000000001c7947 */ /* 0x000fec0003800000 */
.L_x_16222:
[----:B------:R-:W-:-:S06]  /*106b0*/  DSETP.GTU.AND P0, PT, R20, +INF , PT ;  /* 0x7ff000001400742a */ /* 0x000fcc0003f0c000 */
[----:B------:R-:W-:-:S14]  /*106c0*/  DSETP.LE.AND P0, PT, R24, +INF , !P0 ;  /* 0x7ff000001800742a */ /* 0x000fdc0004703000 */
[----:B------:R-:W0:Y:S01]  /*106d0*/  @!P0 LDC.64 R20, c[0x0][0x220] ;  /* 0x00008800ff148b82 */ /* 0x000e220000000a00 */
[----:B------:R-:W-:Y:S02]  /*106e0*/  @P0 DSETP.NEU.AND P2, PT, R24, +INF , PT ;  /* 0x7ff000001800042a */ /* 0x000fe40003f4d000 */
[----:B0-----:R-:W-:-:S06]  /*106f0*/  @!P0 DADD R10, R10, R20 ;  /* 0x000000000a0a8229 */ /* 0x001fcc0000000014 */
[----:B------:R-:W-:Y:S02]  /*10700*/  @P0 FSEL R10, R22, RZ, P2 ;  /* 0x000000ff160a0208 */ /* 0x000fe40001000000 */
[----:B------:R-:W-:-:S07]  /*10710*/  @P0 FSEL R11, R23, -QNAN , P2 ;  /* 0xfff80000170b0808 */ /* 0x000fce0001000000 */
.L_x_16221:
[----:B------:R-:W-:Y:S05]  /*10720*/  BSYNC B0 ;  /* 0x0000000000007941 */ /* 0x000fea0003800000 */
.L_x_16220:
        /* <DEDUP_REMOVED lines=14> */
[----:B-----5:R0:W-:Y:S07]  /*10810*/  STG.E.64 desc[UR8][R8.64], R6 ;  /* 0x0000000608007986 */ /* 0x0201ee000c101b08 */
[----:B------:R-:W-:Y:S05]  /*10820*/  @P0 BRA `(.L_x_16239) ;  /* 0x0000000000300947 */ /* 0x000fea0003800000 */
[----:B0-----:R-:W0:Y:S01]  /*10830*/  LDC.64 R6, c[0x0][0x228] ;  /* 0x00008a00ff067b82 */ /* 0x001e220000000a00 */
[C---:B------:R-:W-:Y:S02]  /*10840*/  VIADD R9, R0.reuse, UR6 ;  /* 0x0000000600097c36 */ /* 0x040fe40008000000 */
[----:B------:R-:W-:Y:S02]  /*10850*/  VIADD R0, R0, 0x80 ;  /* 0x0000008000007836 */ /* 0x000fe40000000000 */
[----:B0-----:R-:W-:-:S05]  /*10860*/  IMAD.WIDE.U32 R6, R9, 0x8, R6 ;  /* 0x0000000809067825 */ /* 0x001fca00078e0006 */
[----:B------:R1:W-:Y:S02]  /*10870*/  STG.E.64 desc[UR8][R6.64], R4 ;  /* 0x0000000406007986 */ /* 0x0003e4000c101b08 */
.L_x_16238:
[----:B------:R-:W-:-:S13]  /*10880*/  ISETP.GE.AND P0, PT, R0, UR4, PT ;  /* 0x0000000400007c0c */ /* 0x000fda000bf06270 */
[----:B------:R-:W-:Y:S05]  /*10890*/  @P0 BRA `(.L_x_16240) ;  /* 0x0000000000300947 */ /* 0x000fea0003800000 */
[----:B-1---5:R-:W1:Y:S01]  /*108a0*/  LDC.64 R4, c[0x0][0x228] ;  /* 0x00008a00ff047b82 */ /* 0x022e620000000a00 */
[C---:B------:R-:W-:Y:S02]  /*108b0*/  VIADD R7, R0.reuse, UR6 ;  /* 0x0000000600077c36 */ /* 0x040fe40008000000 */
[----:B------:R-:W-:Y:S02]  /*108c0*/  VIADD R0, R0, 0x80 ;  /* 0x0000008000007836 */ /* 0x000fe40000000000 */
[----:B-1----:R-:W-:-:S05]  /*108d0*/  IMAD.WIDE.U32 R4, R7, 0x8, R4 ;  /* 0x0000000807047825 */ /* 0x002fca00078e0004 */
[----:B------:R1:W-:Y:S02]  /*108e0*/  STG.E.64 desc[UR8][R4.64], R2 ;  /* 0x0000000204007986 */ /* 0x0003e4000c101b08 */
.L_x_16239:
[----:B------:R-:W-:-:S13]  /*108f0*/  ISETP.GE.AND P0, PT, R0, UR4, PT ;  /* 0x0000000400007c0c */ /* 0x000fda000bf06270 */
[----:B------:R-:W-:Y:S05]  /*10900*/  @P0 BRA `(.L_x_16241) ;  /* 0x0000000000340947 */ /* 0x000fea0003800000 */
[----:B-1----:R-:W1:Y:S01]  /*10910*/  LDC.64 R2, c[0x0][0x228] ;  /* 0x00008a00ff027b82 */ /* 0x002e620000000a00 */
[C---:B------:R-:W-:Y:S02]  /*10920*/  VIADD R5, R0.reuse, UR6 ;  /* 0x0000000600057c36 */ /* 0x040fe40008000000 */
[----:B------:R-:W-:Y:S02]  /*10930*/  VIADD R0, R0, 0x80 ;  /* 0x0000008000007836 */ /* 0x000fe40000000000 */
[----:B-1----:R-:W-:-:S05]  /*10940*/  IMAD.WIDE.U32 R2, R5, 0x8, R2 ;  /* 0x0000000805027825 */ /* 0x002fca00078e0002 */
[----:B------:R2:W-:Y:S02]  /*10950*/  STG.E.64 desc[UR8][R2.64], R18 ;  /* 0x0000001202007986 */ /* 0x0005e4000c101b08 */
.L_x_16240:
[----:B------:R-:W-:-:S13]  /*10960*/  ISETP.GE.AND P0, PT, R0, UR4, PT ;  /* 0x0000000400007c0c */ /* 0x000fda000bf06270 */
[----:B------:R-:W-:Y:S05]  /*10970*/  @P0 BREAK B1 ;  /* 0x0000000000010942 */ /* 0x000fea0003800000 */
[----:B------:R-:W-:Y:S05]  /*10980*/  @P0 BRA `(.L_x_16242) ;  /* 0x0000000000300947 */ /* 0x000fea0003800000 */
[----:B--2--5:R-:W2:Y:S01]  /*10990*/  LDC.64 R2, c[0x0][0x228] ;  /* 0x00008a00ff027b82 */ /* 0x024ea20000000a00 */
[C---:B-1----:R-:W-:Y:S02]  /*109a0*/  VIADD R5, R0.reuse, UR6 ;  /* 0x0000000600057c36 */ /* 0x042fe40008000000 */
[----:B------:R-:W-:Y:S02]  /*109b0*/  VIADD R0, R0, 0x80 ;  /* 0x0000008000007836 */ /* 0x000fe40000000000 */
[----:B--2---:R-:W-:-:S05]  /*109c0*/  IMAD.WIDE.U32 R2, R5, 0x8, R2 ;  /* 0x0000000805027825 */ /* 0x004fca00078e0002 */
[----:B------:R2:W-:Y:S02]  /*109d0*/  STG.E.64 desc[UR8][R2.64], R14 ;  /* 0x0000000e02007986 */ /* 0x0005e4000c101b08 */
.L_x_16241:
[----:B------:R-:W-:Y:S05]  /*109e0*/  BSYNC B1 ;  /* 0x0000000000017941 */ /* 0x000fea0003800000 */
.L_x_16237:
[----:B------:R-:W-:-:S13]  /*109f0*/  ISETP.GE.AND P0, PT, R0, UR4, PT ;  /* 0x0000000400007c0c */ /* 0x000fda000bf06270 */
[----:B-12---:R-:W1:Y:S01]  /*10a00*/  @!P0 LDC.64 R2, c[0x0][0x228] ;  /* 0x00008a00ff028b82 */ /* 0x006e620000000a00 */
[C---:B------:R-:W-:Y:S02]  /*10a10*/  @!P0 VIADD R5, R0.reuse, UR6 ;  /* 0x0000000600058c36 */ /* 0x040fe40008000000 */
[----:B------:R-:W-:Y:S02]  /*10a20*/  @!P0 VIADD R0, R0, 0x80 ;  /* 0x0000008000008836 */ /* 0x000fe40000000000 */
[----:B-1----:R-:W-:-:S05]  /*10a30*/  @!P0 IMAD.WIDE.U32 R2, R5, 0x8, R2 ;  /* 0x0000000805028825 */ /* 0x002fca00078e0002 */
[----:B------:R3:W-:Y:S02]  /*10a40*/  @!P0 STG.E.64 desc[UR8][R2.64], R12 ;  /* 0x0000000c02008986 */ /* 0x0007e4000c101b08 */
.L_x_16242:
[----:B------:R-:W-:Y:S05]  /*10a50*/  BSYNC B0 ;  /* 0x0000000000007941 */ /* 0x000fea0003800000 */
.L_x_16236:
[----:B------:R-:W-:Y:S05]  /*10a60*/  WARPSYNC.ALL ;  /* 0x0000000000007948 */ /* 0x000fea0003800000 */
[----:B------:R-:W-:-:S13]  /*10a70*/  ISETP.GE.AND P0, PT, R0, UR4, PT ;  /* 0x0000000400007c0c */ /* 0x000fda000bf06270 */
[----:B------:R-:W-:Y:S05]  /*10a80*/  @P0 EXIT ;  /* 0x000000000000094d */ /* 0x000fea0003800000 */
[----:B--23-5:R-:W2:Y:S01]  /*10a90*/  LDC.64 R2, c[0x0][0x228] ;  /* 0x00008a00ff027b82 */ /* 0x02cea20000000a00 */
[----:B-1----:R-:W-:-:S04]  /*10aa0*/  VIADD R5, R0, UR6 ;  /* 0x0000000600057c36 */ /* 0x002fc80008000000 */
[----:B--2---:R-:W-:-:S05]  /*10ab0*/  IMAD.WIDE.U32 R2, R5, 0x8, R2 ;  /* 0x0000000805027825 */ /* 0x004fca00078e0002 */
[----:B------:R-:W-:Y:S01]  /*10ac0*/  STG.E.64 desc[UR8][R2.64], R10 ;  /* 0x0000000a02007986 */ /* 0x000fe2000c101b08 */
[----:B------:R-:W-:Y:S05]  /*10ad0*/  EXIT ;  /* 0x000000000000794d */ /* 0x000fea0003800000 */
.L_x_16243:
        /* <DEDUP_REMOVED lines=10> */
.L_x_57378:


//--------------------- .text._ZN2at6native29vectorized_elementwise_kernelILi4ENS0_13AUnaryFunctorIdddZZZNS0_16fmod_kernel_cudaERNS_18TensorIteratorBaseEENKUlvE0_clEvENKUlvE_clEvEUlddE_EESt5arrayIPcLm2EEEEviT0_T1_ --------------------------
	.section	.text._ZN2at6native29vectorized_elementwise_kernelILi4ENS0_13AUnaryFunctorIdddZZZNS0_16fmod_kernel_cudaERNS_18TensorIteratorBaseEENKUlvE0_clEvENKUlvE_clEvEUlddE_EESt5arrayIPcLm2EEEEviT0_T1_,"ax",@progbits
	.align	128
        .global         _ZN2at6native29vectorized_elementwise_kernelILi4ENS0_13AUnaryFunctorIdddZZZNS0_16fmod_kernel_cudaERNS_18TensorIteratorBaseEENKUlvE0_clEvENKUlvE_clEvEUlddE_EESt5arrayIPcLm2EEEEviT0_T1_
        .type           _ZN2at6native29vectorized_elementwise_kernelILi4ENS0_13AUnaryFunctorIdddZZZNS0_16fmod_kernel_cudaERNS_18TensorIteratorBaseEENKUlvE0_clEvENKUlvE_clEvEUlddE_EESt5arrayIPcLm2EEEEviT0_T1_,@function
        .size           _ZN2at6native29vectorized_elementwise_kernelILi4ENS0_13AUnaryFunctorIdddZZZNS0_16fmod_kernel_cudaERNS_18TensorIteratorBaseEENKUlvE0_clEvENKUlvE_clEvEUlddE_EESt5arrayIPcLm2EEEEviT0_T1_,(.L_x_57379 - _ZN2at6native29vectorized_elementwise_kernelILi4ENS0_13AUnaryFunctorIdddZZZNS0_16fmod_kernel_cudaERNS_18TensorIteratorBaseEENKUlvE0_clEvENKUlvE_clEvEUlddE_EESt5arrayIPcLm2EEEEviT0_T1_)
        .other          _ZN2at6native29vectorized_elementwise_kernelILi4ENS0_13AUnaryFunctorIdddZZZNS0_16fmod_kernel_cudaERNS_18TensorIteratorBaseEENKUlvE0_clEvENKUlvE_clEvEUlddE_EESt5arrayIPcLm2EEEEviT0_T1_,@"STO_CUDA_ENTRY STV_DEFAULT"
_ZN2at6native29vectorized_elementwise_kernelILi4ENS0_13AUnaryFunctorIdddZZZNS0_16fmod_kernel_cudaERNS_18TensorIteratorBaseEENKUlvE0_clEvENKUlvE_clEvEUlddE_EESt5arrayIPcLm2EEEEviT0_T1_:
.text._ZN2at6native29vectorized_elementwise_kernelILi4ENS0_13AUnaryFunctorIdddZZZNS0_16fmod_kernel_cudaERNS_18TensorIteratorBaseEENKUlvE0_clEvENKUlvE_clEvEUlddE_EESt5arrayIPcLm2EEEEviT0_T1_:
        /* <DEDUP_REMOVED lines=63> */
.L_x_16251:
        /* <DEDUP_REMOVED lines=12> */
.L_x_16250:
[----:B------:R-:W-:-:S07]  /*04b0*/  IMAD.MOV.U32 R26, RZ, RZ, R29 ;  /* 0x000000ffff1a7224 */ /* 0x000fce00078e001d */
.L_x_16249:
[----:B------:R-:W-:Y:S05]  /*04c0*/  BSYNC B1 ;  /* 0x0000000000017941 */ /* 0x000fea0003800000 */
.L_x_16248:
        /* <DEDUP_REMOVED lines=13> */
.L_x_16257:
        /* <DEDUP_REMOVED lines=33> */
.L_x_16256:
[----:B------:R-:W-:-:S07]  /*07b0*/  IMAD.MOV.U32 R26, RZ, RZ, R29 ;  /* 0x000000ffff1a7224 */ /* 0x000fce00078e001d */
.L_x_16255:
[----:B------:R-:W-:Y:S05]  /*07c0*/  BSYNC B2 ;  /* 0x0000000000027941 */ /* 0x000fea0003800000 */
.L_x_16254:
[----:B------:R-:W-:-:S13]  /*07d0*/  ISETP.GE.U32.AND P1, PT, R27, 0xc, PT ;  /* 0x0000000c1b00780c */ /* 0x000fda0003f26070 */
[----:B------:R-:W-:Y:S05]  /*07e0*/  @!P1 BRA `(.L_x_16253) ;  /* 0x0000000400d89947 */ /* 0x000fea0003800000 */
[----:B------:R-:W-:Y:S01]  /*07f0*/  BSSY B2, `(.L_x_16253) ;  /* 0x0000075000027945 */ /* 0x000fe20003800000 */
[----:B------:R-:W-:-:S07]  /*0800*/  VIADD R8, R8, 0x10 ;  /* 0x0000001008087836 */ /* 0x000fce0000000000 */
.L_x_16258:
        /* <DEDUP_REMOVED lines=116> */
.L_x_16253:
[----:B------:R-:W-:Y:S05]  /*0f50*/  BSYNC B1 ;  /* 0x0000000000017941 */ /* 0x000fea0003800000 */
.L_x_16252:
        /* <DEDUP_REMOVED lines=20> */
.L_x_16260:
[----:B------:R-:W-:Y:S05]  /*10a0*/  BSYNC B1 ;  /* 0x0000000000017941 */ /* 0x000fea0003800000 */
.L_x_16259:
[----:B------:R-:W-:-:S05]  /*10b0*/  IMAD.MOV.U32 R9, RZ, RZ, R25 ;  /* 0x000000ffff097224 */ /* 0x000fca00078e0019 */
[----:B------:R-:W-:Y:S01]  /*10c0*/  LOP3.LUT R9, R9, 0x80000000, R21, 0xb8, !PT ;  /* 0x8000000009097812 */ /* 0x000fe200078eb815 */
[----:B------:R-:W-:Y:S06]  /*10d0*/  BRA `(.L_x_16247) ;  /* 0x0000000000247947 */ /* 0x000fec0003800000 */
.L_x_16246:
        /* <DEDUP_REMOVED lines=9> */
.L_x_16247:
[----:B------:R-:W-:Y:S05]  /*1170*/  BSYNC B0 ;  /* 0x0000000000007941 */ /* 0x000fea0003800000 */
.L_x_16245:
        /* <DEDUP_REMOVED lines=38> */
.L_x_16267:
        /* <DEDUP_REMOVED lines=12> */
.L_x_16266:
[----:B------:R-:W-:-:S07]  /*14a0*/  IMAD.MOV.U32 R26, RZ, RZ, R29 ;  /* 0x000000ffff1a7224 */ /* 0x000fce00078e001d */
.L_x_16265:
[----:B------:R-:W-:Y:S05]  /*14b0*/  BSYNC B1 ;  /* 0x0000000000017941 */ /* 0x000fea0003800000 */
.L_x_16264:
        /* <DEDUP_REMOVED lines=13> */
.L_x_16273:
        /* <DEDUP_REMOVED lines=33> */
.L_x_16272:
[----:B------:R-:W-:-:S07]  /*17a0*/  IMAD.MOV.U32 R26, RZ, RZ, R29 ;  /* 0x000000ffff1a7224 */ /* 0x000fce00078e001d */
.L_x_16271:
[----:B------:R-:W-:Y:S05]  /*17b0*/  BSYNC B2 ;  /* 0x0000000000027941 */ /* 0x000fea0003800000 */
.L_x_16270:
[----:B------:R-:W-:-:S13]  /*17c0*/  ISETP.GE.U32.AND P1, PT, R27, 0xc, PT ;  /* 0x0000000c1b00780c */ /* 0x000fda0003f26070 */
[----:B------:R-:W-:Y:S05]  /*17d0*/  @!P1 BRA `(.L_x_16269) ;  /* 0x0000000400d89947 */ /* 0x000fea0003800000 */
[----:B------:R-:W-:Y:S01]  /*17e0*/  BSSY B2, `(.L_x_16269) ;  /* 0x0000075000027945 */ /* 0x000fe20003800000 */
[----:B------:R-:W-:-:S07]  /*17f0*/  VIADD R10, R10, 0x10 ;  /* 0x000000100a0a7836 */ /* 0x000fce0000000000 */
.L_x_16274:
        /* <DEDUP_REMOVED lines=116> */
.L_x_16269:
[----:B------:R-:W-:Y:S05]  /*1f40*/  BSYNC B1 ;  /* 0x0000000000017941 */ /* 0x000fea0003800000 */
.L_x_16268:
        /* <DEDUP_REMOVED lines=20> */
.L_x_16276:
[----:B------:R-:W-:Y:S05]  /*2090*/  BSYNC B1 ;  /* 0x0000000000017941 */ /* 0x000fea0003800000 */
.L_x_16275:
[----:B------:R-:W-:-:S05]  /*20a0*/  IMAD.MOV.U32 R11, RZ, RZ, R25 ;  /* 0x000000ffff0b7224 */ /* 0x000fca00078e0019 */
[----:B------:R-:W-:Y:S01]  /*20b0*/  LOP3.LUT R11, R11, 0x80000000, R21, 0xb8, !PT ;  /* 0x800000000b0b7812 */ /* 0x000fe200078eb815 */
[----:B------:R-:W-:Y:S06]  /*20c0*/  BRA `(.L_x_16263) ;  /* 0x0000000000247947 */ /* 0x000fec0003800000 */
.L_x_16262:
        /* <DEDUP_REMOVED lines=9> */
.L_x_16263:
[----:B------:R-:W-:Y:S05]  /*2160*/  BSYNC B0 ;  /* 0x0000000000007941 */ /* 0x000fea0003800000 */
.L_x_16261:
        /* <DEDUP_REMOVED lines=38> */
.L_x_16283:
        /* <DEDUP_REMOVED lines=12> */
.L_x_16282:
[----:B------:R-:W-:-:S07]  /*2490*/  IMAD.MOV.U32 R26, RZ, RZ, R29 ;  /* 0x000000ffff1a7224 */ /* 0x000fce00078e001d */
.L_x_16281:
[----:B------:R-:W-:Y:S05]  /*24a0*/  BSYNC B1 ;  /* 0x0000000000017941 */ /* 0x000fea0003800000 */
.L_x_16280:
        /* <DEDUP_REMOVED lines=13> */
.L_x_16289:
        /* <DEDUP_REMOVED lines=33> */
.L_x_16288:
[----:B------:R-:W-:-:S07]  /*2790*/  IMAD.MOV.U32 R26, RZ, RZ, R29 ;  /* 0x000000ffff1a7224 */ /* 0x000fce00078e001d */
.L_x_16287:
[----:B------:R-:W-:Y:S05]  /*27a0*/  BSYNC B2 ;  /* 0x0000000000027941 */ /* 0x000fea0003800000 */
.L_x_16286:
[----:B------:R-:W-:-:S13]  /*27b0*/  ISETP.GE.U32.AND P1, PT, R27, 0xc, PT ;  /* 0x0000000c1b00780c */ /* 0x000fda0003f26070 */
[----:B------:R-:W-:Y:S05]  /*27c0*/  @!P1 BRA `(.L_x_16285) ;  /* 0x0000000400d89947 */ /* 0x000fea0003800000 */
[----:B------:R-:W-:Y:S01]  /*27d0*/  BSSY B2, `(.L_x_16285) ;  /* 0x0000075000027945 */ /* 0x000fe20003800000 */
[----:B------:R-:W-:-:S07]  /*27e0*/  VIADD R4, R4, 0x10 ;  /* 0x0000001004047836 */ /* 0x000fce0000000000 */
.L_x_16290:
        /* <DEDUP_REMOVED lines=116> */
.L_x_16285:
[----:B------:R-:W-:Y:S05]  /*2f30*/  BSYNC B1 ;  /* 0x0000000000017941 */ /* 0x000fea0003800000 */
.L_x_16284:
        /* <DEDUP_REMOVED lines=20> */
.L_x_16292:
[----:B------:R-:W-:Y:S05]  /*3080*/  BSYNC B1 ;  /* 0x0000000000017941 */ /* 0x000fea0003800000 */
.L_x_16291:
[----:B------:R-:W-:-:S05]  /*3090*/  IMAD.MOV.U32 R5, RZ, RZ, R25 ;  /* 0x000000ffff057224 */ /* 0x000fca00078e0019 */
[----:B------:R-:W-:Y:S01]  /*30a0*/  LOP3.LUT R5, R5, 0x80000000, R21, 0xb8, !PT ;  /* 0x8000000005057812 */ /* 0x000fe200078eb815 */
[----:B------:R-:W-:Y:S06]  /*30b0*/  BRA `(.L_x_16279) ;  /* 0x0000000000247947 */ /* 0x000fec0003800000 */
.L_x_16278:
        /* <DEDUP_REMOVED lines=9> */
.L_x_16279:
[----:B------:R-:W-:Y:S05]  /*3150*/  BSYNC B0 ;  /* 0x0000000000007941 */ /* 0x000fea0003800000 */
.L_x_16277:
        /* <DEDUP_REMOVED lines=38> */
.L_x_16299:
        /* <DEDUP_REMOVED lines=12> */
.L_x_16298:
[----:B------:R-:W-:-:S07]  /*3480*/  IMAD.MOV.U32 R26, RZ, RZ, R29 ;  /* 0x000000ffff1a7224 */ /* 0x000fce00078e001d */
.L_x_16297:
[----:B------:R-:W-:Y:S05]  /*3490*/  BSYNC B1 ;  /* 0x0000000000017941 */ /* 0x000fea0003800000 */
.L_x_16296:
        /* <DEDUP_REMOVED lines=13> */
.L_x_16305:
        /* <DEDUP_REMOVED lines=33> */
.L_x_16304:
[----:B------:R-:W-:-:S07]  /*3780*/  IMAD.MOV.U32 R26, RZ, RZ, R29 ;  /* 0x000000ffff1a7224 */ /* 0x000fce00078e001d */
.L_x_16303:
[----:B------:R-:W-:Y:S05]  /*3790*/  BSYNC B2 ;  /* 0x0000000000027941 */ /* 0x000fea0003800000 */
.L_x_16302:
[----:B------:R-:W-:-:S13]  /*37a0*/  ISETP.GE.U32.AND P1, PT, R27, 0xc, PT ;  /* 0x0000000c1b00780c */ /* 0x000fda0003f26070 */
[----:B------:R-:W-:Y:S05]  /*37b0*/  @!P1 BRA `(.L_x_16301) ;  /* 0x0000000400d89947 */ /* 0x000fea0003800000 */
[----:B------:R-:W-:Y:S01]  /*37c0*/  BSSY B2, `(.L_x_16301) ;  /* 0x0000075000027945 */ /* 0x000fe20003800000 */
[----:B------:R-:W-:-:S07]  /*37d0*/  VIADD R6, R6, 0x10 ;  /* 0x0000001006067836 */ /* 0x000fce0000000000 */
.L_x_16306:
        /* <DEDUP_REMOVED lines=116> */
.L_x_16301:
[----:B------:R-:W-:Y:S05]  /*3f20*/  BSYNC B1 ;  /* 0x0000000000017941 */ /* 0x000fea0003800000 */
.L_x_16300:
        /* <DEDUP_REMOVED lines=20> */
.L_x_16308:
[----:B------:R-:W-:Y:S05]  /*4070*/  BSYNC B1 ;  /* 0x0000000000017941 */ /* 0x000fea0003800000 */
.L_x_16307:
[----:B------:R-:W-:-:S05]  /*4080*/  IMAD.MOV.U32 R7, RZ, RZ, R25 ;  /* 0x000000ffff077224 */ /* 0x000fca00078e0019 */
[----:B------:R-:W-:Y:S01]  /*4090*/  LOP3.LUT R7, R7, 0x80000000, R21, 0xb8, !PT ;  /* 0x8000000007077812 */ /* 0x000fe200078eb815 */
[----:B------:R-:W-:Y:S06]  /*40a0*/  BRA `(.L_x_16295) ;  /* 0x0000000000247947 */ /* 0x000fec0003800000 */
.L_x_16294:
        /* <DEDUP_REMOVED lines=9> */
.L_x_16295:
[----:B------:R-:W-:Y:S05]  /*4140*/  BSYNC B0 ;  /* 0x0000000000007941 */ /* 0x000fea0003800000 */
.L_x_16293:
        /* <DEDUP_REMOVED lines=38> */
.L_x_16315:
        /* <DEDUP_REMOVED lines=12> */
.L_x_16314:
[----:B------:R-:W-:-:S07]  /*4470*/  IMAD.MOV.U32 R26, RZ, RZ, R29 ;  /* 0x000000ffff1a7224 */ /* 0x000fce00078e001d */
.L_x_16313:
[----:B------:R-:W-:Y:S05]  /*4480*/  BSYNC B1 ;  /* 0x0000000000017941 */ /* 0x000fea0003800000 */
.L_x_16312:
        /* <DEDUP_REMOVED lines=13> */
.L_x_16321:
        /* <DEDUP_REMOVED lines=33> */
.L_x_16320:
[----:B------:R-:W-:-:S07]  /*4770*/  IMAD.MOV.U32 R26, RZ, RZ, R29 ;  /* 0x000000ffff1a7224 */ /* 0x000fce00078e001d */
.L_x_16319:
[----:B------:R-:W-:Y:S05]  /*4780*/  BSYNC B2 ;  /* 0x0000000000027941 */ /* 0x000fea0003800000 */
.L_x_16318:
[----:B------:R-:W-:-:S13]  /*4790*/  ISETP.GE.U32.AND P1, PT, R27, 0xc, PT ;  /* 0x0000000c1b00780c */ /* 0x000fda0003f26070 */
[----:B------:R-:W-:Y:S05]  /*47a0*/  @!P1 BRA `(.L_x_16317) ;  /* 0x0000000400d89947 */ /* 0x000fea0003800000 */
[----:B------:R-:W-:Y:S01]  /*47b0*/  BSSY B2, `(.L_x_16317) ;  /* 0x0000075000027945 */ /* 0x000fe20003800000 */
[----:B------:R-:W-:-:S07]  /*47c0*/  VIADD R16, R16, 0x10 ;  /* 0x0000001010107836 */ /* 0x000fce0000000000 */
.L_x_16322:
        /* <DEDUP_REMOVED lines=116> */
.L_x_16317:
[----:B------:R-:W-:Y:S05]  /*4f10*/  BSYNC B1 ;  /* 0x0000000000017941 */ /* 0x000fea0003800000 */
.L_x_16316:
        /* <DEDUP_REMOVED lines=20> */
.L_x_16324:
[----:B------:R-:W-:Y:S05]  /*5060*/  BSYNC B1 ;  /* 0x0000000000017941 */ /* 0x000fea0003800000 */
.L_x_16323:
[----:B------:R-:W-:-:S05]  /*5070*/  IMAD.MOV.U32 R17, RZ, RZ, R25 ;  /* 0x000000ffff117224 */ /* 0x000fca00078e0019 */
[----:B------:R-:W-:Y:S01]  /*5080*/  LOP3.LUT R17, R17, 0x80000000, R21, 0xb8, !PT ;  /* 0x8000000011117812 */ /* 0x000fe200078eb815 */
[----:B------:R-:W-:Y:S06]  /*5090*/  BRA `(.L_x_16311) ;  /* 0x0000000000247947 */ /* 0x000fec0003800000 */
.L_x_16310:
        /* <DEDUP_REMOVED lines=9> */
.L_x_16311:
[----:B------:R-:W-:Y:S05]  /*5130*/  BSYNC B0 ;  /* 0x0000000000007941 */ /* 0x000fea0003800000 */
.L_x_16309:
        /* <DEDUP_REMOVED lines=38> */
.L_x_16331:
        /* <DEDUP_REMOVED lines=12> */
.L_x_16330:
[----:B------:R-:W-:-:S07]  /*5460*/  IMAD.MOV.U32 R26, RZ, RZ, R29 ;  /* 0x000000ffff1a7224 */ /* 0x000fce00078e001d */
.L_x_16329:
[----:B------:R-:W-:Y:S05]  /*5470*/  BSYNC B1 ;  /* 0x0000000000017941 */ /* 0x000fea0003800000 */
.L_x_16328:
        /* <DEDUP_REMOVED lines=13> */
.L_x_16337:
        /* <DEDUP_REMOVED lines=33> */
.L_x_16336:
[----:B------:R-:W-:-:S07]  /*5760*/  IMAD.MOV.U32 R26, RZ, RZ, R29 ;  /* 0x000000ffff1a7224 */ /* 0x000fce00078e001d */
.L_x_16335:
[----:B------:R-:W-:Y:S05]  /*5770*/  BSYNC B2 ;  /* 0x0000000000027941 */ /* 0x000fea0003800000 */
.L_x_16334:
[----:B------:R-:W-:-:S13]  /*5780*/  ISETP.GE.U32.AND P1, PT, R27, 0xc, PT ;  /* 0x0000000c1b00780c */ /* 0x000fda0003f26070 */
[----:B------:R-:W-:Y:S05]  /*5790*/  @!P1 BRA `(.L_x_16333) ;  /* 0x0000000400d89947 */ /* 0x000fea0003800000 */
[----:B------:R-:W-:Y:S01]  /*57a0*/  BSSY B2, `(.L_x_16333) ;  /* 0x0000075000027945 */ /* 0x000fe20003800000 */
[----:B------:R-:W-:-:S07]  /*57b0*/  VIADD R18, R18, 0x10 ;  /* 0x0000001012127836 */ /* 0x000fce0000000000 */
.L_x_16338:
        /* <DEDUP_REMOVED lines=116> */
.L_x_16333:
[----:B------:R-:W-:Y:S05]  /*5f00*/  BSYNC B1 ;  /* 0x0000000000017941 */ /* 0x000fea0003800000 */
.L_x_16332:
        /* <DEDUP_REMOVED lines=20> */
.L_x_16340:
[----:B------:R-:W-:Y:S05]  /*6050*/  BSYNC B1 ;  /* 0x0000000000017941 */ /* 0x000fea0003800000 */
.L_x_16339:
[----:B------:R-:W-:-:S05]  /*6060*/  IMAD.MOV.U32 R19, RZ, RZ, R25 ;  /* 0x000000ffff137224 */ /* 0x000fca00078e0019 */
[----:B------:R-:W-:Y:S01]  /*6070*/  LOP3.LUT R19, R19, 0x80000000, R21, 0xb8, !PT ;  /* 0x8000000013137812 */ /* 0x000fe200078eb815 */
[----:B------:R-:W-:Y:S06]  /*6080*/  BRA `(.L_x_16327) ;  /* 0x0000000000247947 */ /* 0x000fec0003800000 */
.L_x_16326:
        /* <DEDUP_REMOVED lines=9> */
.L_x_16327:
[----:B------:R-:W-:Y:S05]  /*6120*/  BSYNC B0 ;  /* 0x0000000000007941 */ /* 0x000fea0003800000 */
.L_x_16325:
        /* <DEDUP_REMOVED lines=38> */
.L_x_16347:
        /* <DEDUP_REMOVED lines=12> */
.L_x_16346:
[----:B------:R-:W-:-:S07]  /*6450*/  IMAD.MOV.U32 R26, RZ, RZ, R29 ;  /* 0x000000ffff1a7224 */ /* 0x000fce00078e001d */
.L_x_16345:
[----:B------:R-:W-:Y:S05]  /*6460*/  BSYNC B1 ;  /* 0x0000000000017941 */ /* 0x000fea0003800000 */
.L_x_16344:
        /* <DEDUP_REMOVED lines=13> */
.L_x_16353:
        /* <DEDUP_REMOVED lines=33> */
.L_x_16352:
[----:B------:R-:W-:-:S07]  /*6750*/  IMAD.MOV.U32 R26, RZ, RZ, R29 ;  /* 0x000000ffff1a7224 */ /* 0x000fce00078e001d */
.L_x_16351:
[----:B------:R-:W-:Y:S05]  /*6760*/  BSYNC B2 ;  /* 0x0000000000027941 */ /* 0x000fea0003800000 */
.L_x_16350:
[----:B------:R-:W-:-:S13]  /*6770*/  ISETP.GE.U32.AND P1, PT, R27, 0xc, PT ;  /* 0x0000000c1b00780c */ /* 0x000fda0003f26070 */
[----:B------:R-:W-:Y:S05]  /*6780*/  @!P1 BRA `(.L_x_16349) ;  /* 0x0000000400d89947 */ /* 0x000fea0003800000 */
[----:B------:R-:W-:Y:S01]  /*6790*/  BSSY B2, `(.L_x_16349) ;  /* 0x0000075000027945 */ /* 0x000fe20003800000 */
[----:B------:R-:W-:-:S07]  /*67a0*/  VIADD R12, R12, 0x10 ;  /* 0x000000100c0c7836 */ /* 0x000fce0000000000 */
.L_x_16354:
        /* <DEDUP_REMOVED lines=116> */
.L_x_16349:
[----:B------:R-:W-:Y:S05]  /*6ef0*/  BSYNC B1 ;  /* 0x0000000000017941 */ /* 0x000fea0003800000 */
.L_x_16348:
        /* <DEDUP_REMOVED lines=20> */
.L_x_16356:
[----:B------:R-:W-:Y:S05]  /*7040*/  BSYNC B1 ;  /* 0x0000000000017941 */ /* 0x000fea0003800000 */
.L_x_16355:
[----:B------:R-:W-:-:S05]  /*7050*/  IMAD.MOV.U32 R13, RZ, RZ, R25 ;  /* 0x000000ffff0d7224 */ /* 0x000fca00078e0019 */
[----:B------:R-:W-:Y:S01]  /*7060*/  LOP3.LUT R13, R13, 0x80000000, R21, 0xb8, !PT ;  /* 0x800000000d0d7812 */ /* 0x000fe200078eb815 */
[----:B------:R-:W-:Y:S06]  /*7070*/  BRA `(.L_x_16343) ;  /* 0x0000000000247947 */ /* 0x000fec0003800000 */
.L_x_16342:
        /* <DEDUP_REMOVED lines=9> */
.L_x_16343:
[----:B------:R-:W-:Y:S05]  /*7110*/  BSYNC B0 ;  /* 0x0000000000007941 */ /* 0x000fea0003800000 */
.L_x_16341:
        /* <DEDUP_REMOVED lines=36> */
.L_x_16363:
        /* <DEDUP_REMOVED lines=12> */
.L_x_16362:
[----:B------:R-:W-:-:S07]  /*7420*/  IMAD.MOV.U32 R24, RZ, RZ, R27 ;  /* 0x000000ffff187224 */ /* 0x000fce00078e001b */
.L_x_16361:
[----:B------:R-:W-:Y:S05]  /*7430*/  BSYNC B1 ;  /* 0x0000000000017941 */ /* 0x000fea0003800000 */
.L_x_16360:
        /* <DEDUP_REMOVED lines=13> */
.L_x_16369:
        /* <DEDUP_REMOVED lines=33> */
.L_x_16368:
[----:B------:R-:W-:Y:S02]  /*7720*/  IMAD.MOV.U32 R2, RZ, RZ, R24 ;  /* 0x000000ffff027224 */ /* 0x000fe400078e0018 */
[----:B------:R-:W-:-:S07]  /*7730*/  IMAD.MOV.U32 R24, RZ, RZ, R27 ;  /* 0x000000ffff187224 */ /* 0x000fce00078e001b */
.L_x_16367:
[----:B------:R-:W-:Y:S05]  /*7740*/  BSYNC B2 ;  /* 0x0000000000027941 */ /* 0x000fea0003800000 */
.L_x_16366:
[----:B------:R-:W-:-:S13]  /*7750*/  ISETP.GE.U32.AND P0, PT, R15, 0xc, PT ;  /* 0x0000000c0f00780c */ /* 0x000fda0003f06070 */
[----:B------:R-:W-:Y:S05]  /*7760*/  @!P0 BRA `(.L_x_16365) ;  /* 0x0000000400d88947 */ /* 0x000fea0003800000 */
[----:B------:R-:W-:Y:S01]  /*7770*/  BSSY B2, `(.L_x_16365) ;  /* 0x0000075000027945 */ /* 0x000fe20003800000 */
[----:B------:R-:W-:-:S07]  /*7780*/  VIADD R20, R20, 0x10 ;  /* 0x0000001014147836 */ /* 0x000fce0000000000 */
.L_x_16370:
        /* <DEDUP_REMOVED lines=116> */
.L_x_16365:
[----:B------:R-:W-:Y:S05]  /*7ed0*/  BSYNC B1 ;  /* 0x0000000000017941 */ /* 0x000fea0003800000 */
.L_x_16364:
        /* <DEDUP_REMOVED lines=20> */
.L_x_16372:
[----:B------:R-:W-:Y:S05]  /*8020*/  BSYNC B1 ;  /* 0x0000000000017941 */ /* 0x000fea0003800000 */
.L_x_16371:
[----:B------:R-:W-:-:S05]  /*8030*/  IMAD.MOV.U32 R15, RZ, RZ, R25 ;  /* 0x000000ffff0f7224 */ /* 0x000fca00078e0019 */
[----:B------:R-:W-:Y:S01]  /*8040*/  LOP3.LUT R15, R15, 0x80000000, R21, 0xb8, !PT ;  /* 0x800000000f0f7812 */ /* 0x000fe200078eb815 */
[----:B------:R-:W-:Y:S06]  /*8050*/  BRA `(.L_x_16359) ;  /* 0x0000000000247947 */ /* 0x000fec0003800000 */
.L_x_16358:
        /* <DEDUP_REMOVED lines=9> */
.L_x_16359:
[----:B------:R-:W-:Y:S05]  /*80f0*/  BSYNC B0 ;  /* 0x0000000000007941 */ /* 0x000fea0003800000 */
.L_x_16357:
        /* <DEDUP_REMOVED lines=11> */
.L_x_16244:
        /* <DEDUP_REMOVED lines=97> */
.L_x_16379:
        /* <DEDUP_REMOVED lines=12> */
.L_x_16378:
[----:B------:R-:W-:Y:S02]  /*8880*/  IMAD.MOV.U32 R20, RZ, RZ, R26 ;  /* 0x000000ffff147224 */ /* 0x000fe400078e001a */
[----:B------:R-:W-:-:S07]  /*8890*/  IMAD.MOV.U32 R26, RZ, RZ, R27 ;  /* 0x000000ffff1a7224 */ /* 0x000fce00078e001b */
.L_x_16377:
[----:B------:R-:W-:Y:S05]  /*88a0*/  BSYNC B1 ;  /* 0x0000000000017941 */ /* 0x000fea0003800000 */
.L_x_16376:
        /* <DEDUP_REMOVED lines=13> */
.L_x_16385:
        /* <DEDUP_REMOVED lines=33> */
.L_x_16384:
[----:B------:R-:W-:Y:S02]  /*8b90*/  IMAD.MOV.U32 R20, RZ, RZ, R26 ;  /* 0x000000ffff147224 */ /* 0x000fe400078e001a */
[----:B------:R-:W-:-:S07]  /*8ba0*/  IMAD.MOV.U32 R26, RZ, RZ, R27 ;  /* 0x000000ffff1a7224 */ /* 0x000fce00078e001b */
.L_x_16383:
[----:B------:R-:W-:Y:S05]  /*8bb0*/  BSYNC B2 ;  /* 0x0000000000027941 */ /* 0x000fea0003800000 */
.L_x_16382:
[----:B------:R-:W-:-:S13]  /*8bc0*/  ISETP.GE.U32.AND P0, PT, R23, 0xc, PT ;  /* 0x0000000c1700780c */ /* 0x000fda0003f06070 */
[----:B------:R-:W-:Y:S05]  /*8bd0*/  @!P0 BRA `(.L_x_16381) ;  /* 0x0000000400d88947 */ /* 0x000fea0003800000 */
[----:B------:R-:W-:Y:S01]  /*8be0*/  BSSY B2, `(.L_x_16381) ;  /* 0x0000075000027945 */ /* 0x000fe20003800000 */
[----:B------:R-:W-:-:S07]  /*8bf0*/  VIADD R25, R25, 0x10 ;  /* 0x0000001019197836 */ /* 0x000fce0000000000 */
.L_x_16386:
        /* <DEDUP_REMOVED lines=116> */
.L_x_16381:
[----:B------:R-:W-:Y:S05]  /*9340*/  BSYNC B1 ;  /* 0x0000000000017941 */ /* 0x000fea0003800000 */
.L_x_16380:
        /* <DEDUP_REMOVED lines=21> */
.L_x_16388:
[----:B------:R-:W-:Y:S05]  /*94a0*/  BSYNC B1 ;  /* 0x0000000000017941 */ /* 0x000fea0003800000 */
.L_x_16387:
[----:B------:R-:W-:Y:S01]  /*94b0*/  IMAD.MOV.U32 R8, RZ, RZ, R16 ;  /* 0x000000ffff087224 */ /* 0x000fe200078e0010 */
[----:B------:R-:W-:Y:S01]  /*94c0*/  LOP3.LUT R9, R9, 0x80000000, R21, 0xb8, !PT ;  /* 0x8000000009097812 */ /* 0x000fe200078eb815 */
[----:B------:R-:W-:Y:S06]  /*94d0*/  BRA `(.L_x_16374) ;  /* 0x00000000001c7947 */ /* 0x000fec0003800000 */
.L_x_16375:
[----:B------:R-:W-:-:S06]  /*94e0*/  DSETP.GTU.AND P0, PT, R16, +INF , PT ;  /* 0x7ff000001000742a */ /* 0x000fcc0003f0c000 */
[----:B------:R-:W-:-:S14]  /*94f0*/  DSETP.LE.AND P0, PT, R24, +INF , !P0 ;  /* 0x7ff000001800742a */ /* 0x000fdc0004703000 */
[----:B------:R-:W0:Y:S01]  /*9500*/  @!P0 LDC.64 R8, c[0x0][0x220] ;  /* 0x00008800ff088b82 */ /* 0x000e220000000a00 */
[----:B------:R-:W-:Y:S02]  /*9510*/  @P0 DSETP.NEU.AND P2, PT, R24, +INF , PT ;  /* 0x7ff000001800042a */ /* 0x000fe40003f4d000 */
[----:B0-----:R-:W-:-:S06]  /*9520*/  @!P0 DADD R8, R22, R8 ;  /* 0x0000000016088229 */ /* 0x001fcc0000000008 */
[----:B------:R-:W-:Y:S02]  /*9530*/  @P0 FSEL R8, R20, RZ, P2 ;  /* 0x000000ff14080208 */ /* 0x000fe40001000000 */
[----:B------:R-:W-:-:S07]  /*9540*/  @P0 FSEL R9, R21, -QNAN , P2 ;  /* 0xfff8000015090808 */ /* 0x000fce0001000000 */
.L_x_16374:
[----:B------:R-:W-:Y:S05]  /*9550*/  BSYNC B0 ;  /* 0x0000000000007941 */ /* 0x000fea0003800000 */
.L_x_16373:
        /* <DEDUP_REMOVED lines=42> */
.L_x_16395:
        /* <DEDUP_REMOVED lines=12> */
.L_x_16394:
[----:B------:R-:W-:Y:S02]  /*98c0*/  IMAD.MOV.U32 R24, RZ, RZ, R27 ;  /* 0x000000ffff187224 */ /* 0x000fe400078e001b */
[----:B------:R-:W-:-:S07]  /*98d0*/  IMAD.MOV.U32 R27, RZ, RZ, R28 ;  /* 0x000000ffff1b7224 */ /* 0x000fce00078e001c */
.L_x_16393:
[----:B------:R-:W-:Y:S05]  /*98e0*/  BSYNC B1 ;  /* 0x0000000000017941 */ /* 0x000fea0003800000 */
.L_x_16392:
        /* <DEDUP_REMOVED lines=13> */
.L_x_16401:
        /* <DEDUP_REMOVED lines=33> */
.L_x_16400:
[----:B------:R-:W-:Y:S02]  /*9bd0*/  IMAD.MOV.U32 R24, RZ, RZ, R27 ;  /* 0x000000ffff187224 */ /* 0x000fe400078e001b */
[----:B------:R-:W-:-:S07]  /*9be0*/  IMAD.MOV.U32 R27, RZ, RZ, R28 ;  /* 0x000000ffff1b7224 */ /* 0x000fce00078e001c */
.L_x_16399:
[----:B------:R-:W-:Y:S05]  /*9bf0*/  BSYNC B2 ;  /* 0x0000000000027941 */ /* 0x000fea0003800000 */
.L_x_16398:
[----:B------:R-:W-:-:S13]  /*9c00*/  ISETP.GE.U32.AND P0, PT, R17, 0xc, PT ;  /* 0x0000000c1100780c */ /* 0x000fda0003f06070 */
[----:B------:R-:W-:Y:S05]  /*9c10*/  @!P0 BRA `(.L_x_16397) ;  /* 0x0000000400d88947 */ /* 0x000fea0003800000 */
[----:B------:R-:W-:Y:S01]  /*9c20*/  BSSY B2, `(.L_x_16397) ;  /* 0x0000075000027945 */ /* 0x000fe20003800000 */
[----:B------:R-:W-:-:S07]  /*9c30*/  VIADD R21, R21, 0x10 ;  /* 0x0000001015157836 */ /* 0x000fce0000000000 */
.L_x_16402:
        /* <DEDUP_REMOVED lines=116> */
.L_x_16397:
[----:B------:R-:W-:Y:S05]  /*a380*/  BSYNC B1 ;  /* 0x0000000000017941 */ /* 0x000fea0003800000 */
.L_x_16396:
        /* <DEDUP_REMOVED lines=21> */
.L_x_16404:
[----:B------:R-:W-:Y:S05]  /*a4e0*/  BSYNC B1 ;  /* 0x0000000000017941 */ /* 0x000fea0003800000 */
.L_x_16403:
[----:B------:R-:W-:Y:S01]  /*a4f0*/  IMAD.MOV.U32 R6, RZ, RZ, R22 ;  /* 0x000000ffff067224 */ /* 0x000fe200078e0016 */
[----:B------:R-:W-:Y:S01]  /*a500*/  LOP3.LUT R7, R7, 0x80000000, R25, 0xb8, !PT ;  /* 0x8000000007077812 */ /* 0x000fe200078eb819 */
[----:B------:R-:W-:Y:S06]  /*a510*/  BRA `(.L_x_16390) ;  /* 0x00000000001c7947 */ /* 0x000fec0003800000 */
.L_x_16391:
[----:B------:R-:W-:-:S06]  /*a520*/  DSETP.GTU.AND P0, PT, R22, +INF , PT ;  /* 0x7ff000001600742a */ /* 0x000fcc0003f0c000 */
[----:B------:R-:W-:-:S14]  /*a530*/  DSETP.LE.AND P0, PT, R20, +INF , !P0 ;  /* 0x7ff000001400742a */ /* 0x000fdc0004703000 */
[----:B------:R-:W0:Y:S01]  /*a540*/  @!P0 LDC.64 R22, c[0x0][0x220] ;  /* 0x00008800ff168b82 */ /* 0x000e220000000a00 */
[----:B------:R-:W-:Y:S02]  /*a550*/  @P0 DSETP.NEU.AND P2, PT, R20, +INF , PT ;  /* 0x7ff000001400042a */ /* 0x000fe40003f4d000 */
[----:B0-----:R-:W-:-:S06]  /*a560*/  @!P0 DADD R6, R6, R22 ;  /* 0x0000000006068229 */ /* 0x001fcc0000000016 */
[----:B------:R-:W-:Y:S02]  /*a570*/  @P0 FSEL R6, R24, RZ, P2 ;  /* 0x000000ff18060208 */ /* 0x000fe40001000000 */
[----:B------:R-:W-:-:S07]  /*a580*/  @P0 FSEL R7, R25, -QNAN , P2 ;  /* 0xfff8000019070808 */ /* 0x000fce0001000000 */
.L_x_16390:
[----:B------:R-:W-:Y:S05]  /*a590*/  BSYNC B0 ;  /* 0x0000000000007941 */ /* 0x000fea0003800000 */
.L_x_16389:
        /* <DEDUP_REMOVED lines=42> */
.L_x_16411:
        /* <DEDUP_REMOVED lines=12> */
.L_x_16410:
[----:B------:R-:W-:Y:S02]  /*a900*/  IMAD.MOV.U32 R24, RZ, RZ, R27 ;  /* 0x000000ffff187224 */ /* 0x000fe400078e001b */
[----:B------:R-:W-:-:S07]  /*a910*/  IMAD.MOV.U32 R27, RZ, RZ, R28 ;  /* 0x000000ffff1b7224 */ /* 0x000fce00078e001c */
.L_x_16409:
[----:B------:R-:W-:Y:S05]  /*a920*/  BSYNC B1 ;  /* 0x0000000000017941 */ /* 0x000fea0003800000 */
.L_x_16408:
        /* <DEDUP_REMOVED lines=13> */
.L_x_16417:
        /* <DEDUP_REMOVED lines=33> */
.L_x_16416:
[----:B------:R-:W-:Y:S02]  /*ac10*/  IMAD.MOV.U32 R24, RZ, RZ, R27 ;  /* 0x000000ffff187224 */ /* 0x000fe400078e001b */
[----:B------:R-:W-:-:S07]  /*ac20*/  IMAD.MOV.U32 R27, RZ, RZ, R28 ;  /* 0x000000ffff1b7224 */ /* 0x000fce00078e001c */
.L_x_16415:
[----:B------:R-:W-:Y:S05]  /*ac30*/  BSYNC B2 ;  /* 0x0000000000027941 */ /* 0x000fea0003800000 */
.L_x_16414:
[----:B------:R-:W-:-:S13]  /*ac40*/  ISETP.GE.U32.AND P0, PT, R17, 0xc, PT ;  /* 0x0000000c1100780c */ /* 0x000fda0003f06070 */
[----:B------:R-:W-:Y:S05]  /*ac50*/  @!P0 BRA `(.L_x_16413) ;  /* 0x0000000400d88947 */ /* 0x000fea0003800000 */
[----:B------:R-:W-:Y:S01]  /*ac60*/  BSSY B2, `(.L_x_16413) ;  /* 0x0000075000027945 */ /* 0x000fe20003800000 */
[----:B------:R-:W-:-:S07]  /*ac70*/  VIADD R21, R21, 0x10 ;  /* 0x0000001015157836 */ /* 0x000fce0000000000 */
.L_x_16418:
        /* <DEDUP_REMOVED lines=116> */
.L_x_16413:
[----:B------:R-:W-:Y:S05]  /*b3c0*/  BSYNC B1 ;  /* 0x0000000000017941 */ /* 0x000fea0003800000 */
.L_x_16412:
        /* <DEDUP_REMOVED lines=21> */
.L_x_16420:
[----:B------:R-:W-:Y:S05]  /*b520*/  BSYNC B1 ;  /* 0x0000000000017941 */ /* 0x000fea0003800000 */
.L_x_16419:
[----:B------:R-:W-:Y:S01]  /*b530*/  IMAD.MOV.U32 R4, RZ, RZ, R22 ;  /* 0x000000ffff047224 */ /* 0x000fe200078e0016 */
[----:B------:R-:W-:Y:S01]  /*b540*/  LOP3.LUT R5, R5, 0x80000000, R25, 0xb8, !PT ;  /* 0x8000000005057812 */ /* 0x000fe200078eb819 */
[----:B------:R-:W-:Y:S06]  /*b550*/  BRA `(.L_x_16406) ;  /* 0x00000000001c7947 */ /* 0x000fec0003800000 */
.L_x_16407:
[----:B------:R-:W-:-:S06]  /*b560*/  DSETP.GTU.AND P0, PT, R22, +INF , PT ;  /* 0x7ff000001600742a */ /* 0x000fcc0003f0c000 */
[----:B------:R-:W-:-:S14]  /*b570*/  DSETP.LE.AND P0, PT, R20, +INF , !P0 ;  /* 0x7ff000001400742a */ /* 0x000fdc0004703000 */
[----:B------:R-:W0:Y:S01]  /*b580*/  @!P0 LDC.64 R22, c[0x0][0x220] ;  /* 0x00008800ff168b82 */ /* 0x000e220000000a00 */
[----:B------:R-:W-:Y:S02]  /*b590*/  @P0 DSETP.NEU.AND P2, PT, R20, +INF , PT ;  /* 0x7ff000001400042a */ /* 0x000fe40003f4d000 */
[----:B0-----:R-:W-:-:S06]  /*b5a0*/  @!P0 DADD R4, R4, R22 ;  /* 0x0000000004048229 */ /* 0x001fcc0000000016 */
[----:B------:R-:W-:Y:S02]  /*b5b0*/  @P0 FSEL R4, R24, RZ, P2 ;  /* 0x000000ff18040208 */ /* 0x000fe40001000000 */
[----:B------:R-:W-:-:S07]  /*b5c0*/  @P0 FSEL R5, R25, -QNAN , P2 ;  /* 0xfff8000019050808 */ /* 0x000fce0001000000 */
.L_x_16406:
[----:B------:R-:W-:Y:S05]  /*b5d0*/  BSYNC B0 ;  /* 0x0000000000007941 */ /* 0x000fea0003800000 */
.L_x_16405:
        /* <DEDUP_REMOVED lines=42> */
.L_x_16427:
        /* <DEDUP_REMOVED lines=12> */
.L_x_16426:
[----:B------:R-:W-:Y:S02]  /*b940*/  IMAD.MOV.U32 R24, RZ, RZ, R27 ;  /* 0x000000ffff187224 */ /* 0x000fe400078e001b */
[----:B------:R-:W-:-:S07]  /*b950*/  IMAD.MOV.U32 R27, RZ, RZ, R28 ;  /* 0x000000ffff1b7224 */ /* 0x000fce00078e001c */
.L_x_16425:
[----:B------:R-:W-:Y:S05]  /*b960*/  BSYNC B1 ;  /* 0x0000000000017941 */ /* 0x000fea0003800000 */
.L_x_16424:
        /* <DEDUP_REMOVED lines=13> */
.L_x_16433:
        /* <DEDUP_REMOVED lines=33> */
.L_x_16432:
[----:B------:R-:W-:Y:S02]  /*bc50*/  IMAD.MOV.U32 R24, RZ, RZ, R27 ;  /* 0x000000ffff187224 */ /* 0x000fe400078e001b */
[----:B------:R-:W-:-:S07]  /*bc60*/  IMAD.MOV.U32 R27, RZ, RZ, R28 ;  /* 0x000000ffff1b7224 */ /* 0x000fce00078e001c */
.L_x_16431:
[----:B------:R-:W-:Y:S05]  /*bc70*/  BSYNC B2 ;  /* 0x0000000000027941 */ /* 0x000fea0003800000 */
.L_x_16430:
[----:B------:R-:W-:-:S13]  /*bc80*/  ISETP.GE.U32.AND P0, PT, R17, 0xc, PT ;  /* 0x0000000c1100780c */ /* 0x000fda0003f06070 */
[----:B------:R-:W-:Y:S05]  /*bc90*/  @!P0 BRA `(.L_x_16429) ;  /* 0x0000000400d88947 */ /* 0x000fea0003800000 */
[----:B------:R-:W-:Y:S01]  /*bca0*/  BSSY B2, `(.L_x_16429) ;  /* 0x0000075000027945 */ /* 0x000fe20003800000 */
[----:B------:R-:W-:-:S07]  /*bcb0*/  VIADD R21, R21, 0x10 ;  /* 0x0000001015157836 */ /* 0x000fce0000000000 */
.L_x_16434:
        /* <DEDUP_REMOVED lines=116> */
.L_x_16429:
[----:B------:R-:W-:Y:S05]  /*c400*/  BSYNC B1 ;  /* 0x0000000000017941 */ /* 0x000fea0003800000 */
.L_x_16428:
        /* <DEDUP_REMOVED lines=21> */
.L_x_16436:
[----:B------:R-:W-:Y:S05]  /*c560*/  BSYNC B1 ;  /* 0x0000000000017941 */ /* 0x000fea0003800000 */
.L_x_16435:
[----:B------:R-:W-:Y:S01]  /*c570*/  IMAD.MOV.U32 R2, RZ, RZ, R22 ;  /* 0x000000ffff027224 */ /* 0x000fe200078e0016 */
[----:B------:R-:W-:Y:S01]  /*c580*/  LOP3.LUT R3, R3, 0x80000000, R25, 0xb8, !PT ;  /* 0x8000000003037812 */ /* 0x000fe200078eb819 */
[----:B------:R-:W-:Y:S06]  /*c590*/  BRA `(.L_x_16422) ;  /* 0x00000000001c7947 */ /* 0x000fec0003800000 */
.L_x_16423:
[----:B------:R-:W-:-:S06]  /*c5a0*/  DSETP.GTU.AND P0, PT, R22, +INF , PT ;  /* 0x7ff000001600742a */ /* 0x000fcc0003f0c000 */
[----:B------:R-:W-:-:S14]  /*c5b0*/  DSETP.LE.AND P0, PT, R20, +INF , !P0 ;  /* 0x7ff000001400742a */ /* 0x000fdc0004703000 */
[----:B------:R-:W0:Y:S01]  /*c5c0*/  @!P0 LDC.64 R22, c[0x0][0x220] ;  /* 0x00008800ff168b82 */ /* 0x000e220000000a00 */
[----:B------:R-:W-:Y:S02]  /*c5d0*/  @P0 DSETP.NEU.AND P2, PT, R20, +INF , PT ;  /* 0x7ff000001400042a */ /* 0x000fe40003f4d000 */
[----:B0-----:R-:W-:-:S06]  /*c5e0*/  @!P0 DADD R2, R2, R22 ;  /* 0x0000000002028229 */ /* 0x001fcc0000000016 */
[----:B------:R-:W-:Y:S02]  /*c5f0*/  @P0 FSEL R2, R24, RZ, P2 ;  /* 0x000000ff18020208 */ /* 0x000fe40001000000 */
[----:B------:R-:W-:-:S07]  /*c600*/  @P0 FSEL R3, R25, -QNAN , P2 ;  /* 0xfff8000019030808 */ /* 0x000fce0001000000 */
.L_x_16422:
[----:B------:R-:W-:Y:S05]  /*c610*/  BSYNC B0 ;  /* 0x0000000000007941 */ /* 0x000fea0003800000 */
.L_x_16421:
        /* <DEDUP_REMOVED lines=43> */
.L_x_16443:
        /* <DEDUP_REMOVED lines=12> */
.L_x_16442:
[----:B------:R-:W-:Y:S02]  /*c990*/  IMAD.MOV.U32 R26, RZ, RZ, R27 ;  /* 0x000000ffff1a7224 */ /* 0x000fe400078e001b */
[----:B------:R-:W-:-:S07]  /*c9a0*/  IMAD.MOV.U32 R27, RZ, RZ, R28 ;  /* 0x000000ffff1b7224 */ /* 0x000fce00078e001c */
.L_x_16441:
[----:B------:R-:W-:Y:S05]  /*c9b0*/  BSYNC B1 ;  /* 0x0000000000017941 */ /* 0x000fea0003800000 */
.L_x_16440:
        /* <DEDUP_REMOVED lines=13> */
.L_x_16449:
        /* <DEDUP_REMOVED lines=33> */
.L_x_16448:
[----:B------:R-:W-:Y:S02]  /*cca0*/  IMAD.MOV.U32 R26, RZ, RZ, R27 ;  /* 0x000000ffff1a7224 */ /* 0x000fe400078e001b */
[----:B------:R-:W-:-:S07]  /*ccb0*/  IMAD.MOV.U32 R27, RZ, RZ, R28 ;  /* 0x000000ffff1b7224 */ /* 0x000fce00078e001c */
.L_x_16447:
[----:B------:R-:W-:Y:S05]  /*ccc0*/  BSYNC B2 ;  /* 0x0000000000027941 */ /* 0x000fea0003800000 */
.L_x_16446:
[----:B------:R-:W-:-:S13]  /*ccd0*/  ISETP.GE.U32.AND P0, PT, R24, 0xc, PT ;  /* 0x0000000c1800780c */ /* 0x000fda0003f06070 */
[----:B------:R-:W-:Y:S05]  /*cce0*/  @!P0 BRA `(.L_x_16445) ;  /* 0x0000000400d88947 */ /* 0x000fea0003800000 */
[----:B------:R-:W-:Y:S01]  /*ccf0*/  BSSY B2, `(.L_x_16445) ;  /* 0x0000075000027945 */ /* 0x000fe20003800000 */
[----:B------:R-:W-:-:S07]  /*cd00*/  VIADD R21, R21, 0x10 ;  /* 0x0000001015157836 */ /* 0x000fce0000000000 */
.L_x_16450:
        /* <DEDUP_REMOVED lines=116> */
.L_x_16445:
[----:B------:R-:W-:Y:S05]  /*d450*/  BSYNC B1 ;  /* 0x0000000000017941 */ /* 0x000fea0003800000 */
.L_x_16444:
        /* <DEDUP_REMOVED lines=20> */
.L_x_16452:
[----:B------:R-:W-:Y:S05]  /*d5a0*/  BSYNC B1 ;  /* 0x0000000000017941 */ /* 0x000fea0003800000 */
.L_x_16451:
[----:B------:R-:W-:Y:S02]  /*d5b0*/  IMAD.MOV.U32 R19, RZ, RZ, R22 ;  /* 0x000000ffff137224 */ /* 0x000fe400078e0016 */
[----:B------:R-:W-:-:S03]  /*d5c0*/  IMAD.MOV.U32 R18, RZ, RZ, R21 ;  /* 0x000000ffff127224 */ /* 0x000fc600078e0015 */
[----:B------:R-:W-:Y:S01]  /*d5d0*/  LOP3.LUT R19, R19, 0x80000000, R25, 0xb8, !PT ;  /* 0x8000000013137812 */ /* 0x000fe200078eb819 */
[----:B------:R-:W-:Y:S06]  /*d5e0*/  BRA `(.L_x_16438) ;  /* 0x00000000001c7947 */ /* 0x000fec0003800000 */
.L_x_16439:
[----:B------:R-:W-:-:S06]  /*d5f0*/  DSETP.GTU.AND P0, PT, R22, +INF , PT ;  /* 0x7ff000001600742a */ /* 0x000fcc0003f0c000 */
[----:B------:R-:W-:-:S14]  /*d600*/  DSETP.LE.AND P0, PT, R20, +INF , !P0 ;  /* 0x7ff000001400742a */ /* 0x000fdc0004703000 */
[----:B------:R-:W0:Y:S01]  /*d610*/  @!P0 LDC.64 R22, c[0x0][0x220] ;  /* 0x00008800ff168b82 */ /* 0x000e220000000a00 */
[----:B------:R-:W-:Y:S02]  /*d620*/  @P0 DSETP.NEU.AND P2, PT, R20, +INF , PT ;  /* 0x7ff000001400042a */ /* 0x000fe40003f4d000 */
[----:B0-----:R-:W-:-:S06]  /*d630*/  @!P0 DADD R18, R18, R22 ;  /* 0x0000000012128229 */ /* 0x001fcc0000000016 */
[----:B------:R-:W-:Y:S02]  /*d640*/  @P0 FSEL R18, R24, RZ, P2 ;  /* 0x000000ff18120208 */ /* 0x000fe40001000000 */
[----:B------:R-:W-:-:S07]  /*d650*/  @P0 FSEL R19, R25, -QNAN , P2 ;  /* 0xfff8000019130808 */ /* 0x000fce0001000000 */
.L_x_16438:
[----:B------:R-:W-:Y:S05]  /*d660*/  BSYNC B0 ;  /* 0x0000000000007941 */ /* 0x000fea0003800000 */
.L_x_16437:
        /* <DEDUP_REMOVED lines=42> */
.L_x_16459:
        /* <DEDUP_REMOVED lines=12> */
.L_x_16458:
[----:B------:R-:W-:Y:S02]  /*d9d0*/  IMAD.MOV.U32 R24, RZ, RZ, R27 ;  /* 0x000000ffff187224 */ /* 0x000fe400078e001b */
[----:B------:R-:W-:-:S07]  /*d9e0*/  IMAD.MOV.U32 R27, RZ, RZ, R28 ;  /* 0x000000ffff1b7224 */ /* 0x000fce00078e001c */
.L_x_16457:
[----:B------:R-:W-:Y:S05]  /*d9f0*/  BSYNC B1 ;  /* 0x0000000000017941 */ /* 0x000fea0003800000 */
.L_x_16456:
        /* <DEDUP_REMOVED lines=13> */
.L_x_16465:
        /* <DEDUP_REMOVED lines=33> */
.L_x_16464:
[----:B------:R-:W-:Y:S02]  /*dce0*/  IMAD.MOV.U32 R24, RZ, RZ, R27 ;  /* 0x000000ffff187224 */ /* 0x000fe400078e001b */
[----:B------:R-:W-:-:S07]  /*dcf0*/  IMAD.MOV.U32 R27, RZ, RZ, R28 ;  /* 0x000000ffff1b7224 */ /* 0x000fce00078e001c */
.L_x_16463:
[----:B------:R-:W-:Y:S05]  /*dd00*/  BSYNC B2 ;  /* 0x0000000000027941 */ /* 0x000fea0003800000 */
.L_x_16462:
[----:B------:R-:W-:-:S13]  /*dd10*/  ISETP.GE.U32.AND P0, PT, R17, 0xc, PT ;  /* 0x0000000c1100780c */ /* 0x000fda0003f06070 */
[----:B------:R-:W-:Y:S05]  /*dd20*/  @!P0 BRA `(.L_x_16461) ;  /* 0x0000000400d88947 */ /* 0x000fea0003800000 */
[----:B------:R-:W-:Y:S01]  /*dd30*/  BSSY B2, `(.L_x_16461) ;  /* 0x0000075000027945 */ /* 0x000fe20003800000 */
[----:B------:R-:W-:-:S07]  /*dd40*/  VIADD R21, R21, 0x10 ;  /* 0x0000001015157836 */ /* 0x000fce0000000000 */
.L_x_16466:
        /* <DEDUP_REMOVED lines=116> */
.L_x_16461:
[----:B------:R-:W-:Y:S05]  /*e490*/  BSYNC B1 ;  /* 0x0000000000017941 */ /* 0x000fea0003800000 */
.L_x_16460:
        /* <DEDUP_REMOVED lines=21> */
.L_x_16468:
[----:B------:R-:W-:Y:S05]  /*e5f0*/  BSYNC B1 ;  /* 0x0000000000017941 */ /* 0x000fea0003800000 */
.L_x_16467:
[----:B------:R-:W-:Y:S01]  /*e600*/  IMAD.MOV.U32 R14, RZ, RZ, R22 ;  /* 0x000000ffff0e7224 */ /* 0x000fe200078e0016 */
[----:B------:R-:W-:Y:S01]  /*e610*/  LOP3.LUT R15, R15, 0x80000000, R25, 0xb8, !PT ;  /* 0x800000000f0f7812 */ /* 0x000fe200078eb819 */
[----:B------:R-:W-:Y:S06]  /*e620*/  BRA `(.L_x_16454) ;  /* 0x00000000001c7947 */ /* 0x000fec0003800000 */
.L_x_16455:
[----:B------:R-:W-:-:S06]  /*e630*/  DSETP.GTU.AND P0, PT, R22, +INF , PT ;  /* 0x7ff000001600742a */ /* 0x000fcc0003f0c000 */
[----:B------:R-:W-:-:S14]  /*e640*/  DSETP.LE.AND P0, PT, R20, +INF , !P0 ;  /* 0x7ff000001400742a */ /* 0x000fdc0004703000 */
[----:B------:R-:W0:Y:S01]  /*e650*/  @!P0 LDC.64 R22, c[0x0][0x220] ;  /* 0x00008800ff168b82 */ /* 0x000e220000000a00 */
[----:B------:R-:W-:Y:S02]  /*e660*/  @P0 DSETP.NEU.AND P2, PT, R20, +INF , PT ;  /* 0x7ff000001400042a */ /* 0x000fe40003f4d000 */
[----:B0-----:R-:W-:-:S06]  /*e670*/  @!P0 DADD R14, R14, R22 ;  /* 0x000000000e0e8229 */ /* 0x001fcc0000000016 */
[----:B------:R-:W-:Y:S02]  /*e680*/  @P0 FSEL R14, R24, RZ, P2 ;  /* 0x000000ff180e0208 */ /* 0x000fe40001000000 */
[----:B------:R-:W-:-:S07]  /*e690*/  @P0 FSEL R15, R25, -QNAN , P2 ;  /* 0xfff80000190f0808 */ /* 0x000fce0001000000 */
.L_x_16454:
[----:B------:R-:W-:Y:S05]  /*e6a0*/  BSYNC B0 ;  /* 0x0000000000007941 */ /* 0x000fea0003800000 */
.L_x_16453:
        /* <DEDUP_REMOVED lines=42> */
.L_x_16475:
        /* <DEDUP_REMOVED lines=12> */
.L_x_16474:
[----:B------:R-:W-:Y:S02]  /*ea10*/  IMAD.MOV.U32 R24, RZ, RZ, R27 ;  /* 0x000000ffff187224 */ /* 0x000fe400078e001b */
[----:B------:R-:W-:-:S07]  /*ea20*/  IMAD.MOV.U32 R27, RZ, RZ, R28 ;  /* 0x000000ffff1b7224 */ /* 0x000fce00078e001c */
.L_x_16473:
[----:B------:R-:W-:Y:S05]  /*ea30*/  BSYNC B1 ;  /* 0x0000000000017941 */ /* 0x000fea0003800000 */
.L_x_16472:
        /* <DEDUP_REMOVED lines=13> */
.L_x_16481:
        /* <DEDUP_REMOVED lines=33> */
.L_x_16480:
[----:B------:R-:W-:Y:S02]  /*ed20*/  IMAD.MOV.U32 R24, RZ, RZ, R27 ;  /* 0x000000ffff187224 */ /* 0x000fe400078e001b */
[----:B------:R-:W-:-:S07]  /*ed30*/  IMAD.MOV.U32 R27, RZ, RZ, R28 ;  /* 0x000000ffff1b7224 */ /* 0x000fce00078e001c */
.L_x_16479:
[----:B------:R-:W-:Y:S05]  /*ed40*/  BSYNC B2 ;  /* 0x0000000000027941 */ /* 0x000fea0003800000 */
.L_x_16478:
[----:B------:R-:W-:-:S13]  /*ed50*/  ISETP.GE.U32.AND P0, PT, R17, 0xc, PT ;  /* 0x0000000c1100780c */ /* 0x000fda0003f06070 */
[----:B------:R-:W-:Y:S05]  /*ed60*/  @!P0 BRA `(.L_x_16477) ;  /* 0x0000000400d88947 */ /* 0x000fea0003800000 */
[----:B------:R-:W-:Y:S01]  /*ed70*/  BSSY B2, `(.L_x_16477) ;  /* 0x0000075000027945 */ /* 0x000fe20003800000 */
[----:B------:R-:W-:-:S07]  /*ed80*/  VIADD R21, R21, 0x10 ;  /* 0x0000001015157836 */ /* 0x000fce0000000000 */
.L_x_16482:
        /* <DEDUP_REMOVED lines=116> */
.L_x_16477:
[----:B------:R-:W-:Y:S05]  /*f4d0*/  BSYNC B1 ;  /* 0x0000000000017941 */ /* 0x000fea0003800000 */
.L_x_16476:
        /* <DEDUP_REMOVED lines=21> */
.L_x_16484:
[----:B------:R-:W-:Y:S05]  /*f630*/  BSYNC B1 ;  /* 0x0000000000017941 */ /* 0x000fea0003800000 */
.L_x_16483:
[----:B------:R-:W-:Y:S01]  /*f640*/  IMAD.MOV.U32 R12, RZ, RZ, R22 ;  /* 0x000000ffff0c7224 */ /* 0x000fe200078e0016 */
[----:B------:R-:W-:Y:S01]  /*f650*/  LOP3.LUT R13, R13, 0x80000000, R25, 0xb8, !PT ;  /* 0x800000000d0d7812 */ /* 0x000fe200078eb819 */
[----:B------:R-:W-:Y:S06]  /*f660*/  BRA `(.L_x_16470) ;  /* 0x00000000001c7947 */ /* 0x000fec0003800000 */
.L_x_16471:
[----:B------:R-:W-:-:S06]  /*f670*/  DSETP.GTU.AND P0, PT, R22, +INF , PT ;  /* 0x7ff000001600742a */ /* 0x000fcc0003f0c000 */
[----:B------:R-:W-:-:S14]  /*f680*/  DSETP.LE.AND P0, PT, R20, +INF , !P0 ;  /* 0x7ff000001400742a */ /* 0x000fdc0004703000 */
[----:B------:R-:W0:Y:S01]  /*f690*/  @!P0 LDC.64 R22, c[0x0][0x220] ;  /* 0x00008800ff168b82 */ /* 0x000e220000000a00 */
[----:B------:R-:W-:Y:S02]  /*f6a0*/  @P0 DSETP.NEU.AND P2, PT, R20, +INF , PT ;  /* 0x7ff000001400042a */ /* 0x000fe40003f4d000 */
[----:B0-----:R-:W-:-:S06]  /*f6b0*/  @!P0 DADD R12, R12, R22 ;  /* 0x000000000c0c8229 */ /* 0x001fcc0000000016 */
[----:B------:R-:W-:Y:S02]  /*f6c0*/  @P0 FSEL R12, R24, RZ, P2 ;  /* 0x000000ff180c0208 */ /* 0x000fe40001000000 */
[----:B------:R-:W-:-:S07]  /*f6d0*/  @P0 FSEL R13, R25, -QNAN , P2 ;  /* 0xfff80000190d0808 */ /* 0x000fce0001000000 */
.L_x_16470:
[----:B------:R-:W-:Y:S05]  /*f6e0*/  BSYNC B0 ;  /* 0x0000000000007941 */ /* 0x000fea0003800000 */
.L_x_16469:
        /* <DEDUP_REMOVED lines=42> */
.L_x_16491:
        /* <DEDUP_REMOVED lines=12> */
.L_x_16490:
[----:B------:R-:W-:Y:S02]  /*fa50*/  IMAD.MOV.U32 R22, RZ, RZ, R27 ;  /* 0x000000ffff167224 */ /* 0x000fe400078e001b */
[----:B------:R-:W-:-:S07]  /*fa60*/  IMAD.MOV.U32 R27, RZ, RZ, R28 ;  /* 0x000000ffff1b7224 */ /* 0x000fce00078e001c */
.L_x_16489:
[----:B------:R-:W-:Y:S05]  /*fa70*/  BSYNC B1 ;  /* 0x0000000000017941 */ /* 0x000fea0003800000 */
.L_x_16488:
        /* <DEDUP_REMOVED lines=13> */
.L_x_16497:
        /* <DEDUP_REMOVED lines=33> */
.L_x_16496:
[----:B------:R-:W-:Y:S02]  /*fd60*/  IMAD.MOV.U32 R22, RZ, RZ, R27 ;  /* 0x000000ffff167224 */ /* 0x000fe400078e001b */
[----:B------:R-:W-:-:S07]  /*fd70*/  IMAD.MOV.U32 R27, RZ, RZ, R28 ;  /* 0x000000ffff1b7224 */ /* 0x000fce00078e001c */
.L_x_16495:
[----:B------:R-:W-:Y:S05]  /*fd80*/  BSYNC B2 ;  /* 0x0000000000027941 */ /* 0x000fea0003800000 */
.L_x_16494:
[----:B------:R-:W-:-:S13]  /*fd90*/  ISETP.GE.U32.AND P0, PT, R17, 0xc, PT ;  /* 0x0000000c1100780c */ /* 0x000fda0003f06070 */
[----:B------:R-:W-:Y:S05]  /*fda0*/  @!P0 BRA `(.L_x_16493) ;  /* 0x0000000400d88947 */ /* 0x000fea0003800000 */
[----:B------:R-:W-:Y:S01]  /*fdb0*/  BSSY B2, `(.L_x_16493) ;  /* 0x0000075000027945 */ /* 0x000fe20003800000 */
[----:B------:R-:W-:-:S07]  /*fdc0*/  VIADD R25, R25, 0x10 ;  /* 0x0000001019197836 */ /* 0x000fce0000000000 */
.L_x_16498:
        /* <DEDUP_REMOVED lines=116> */
.L_x_16493:
[----:B------:R-:W-:Y:S05]  /*10510*/  BSYNC B1 ;  /* 0x0000000000017941 */ /* 0x000fea0003800000 */
.L_x_16492:
        /* <DEDUP_REMOVED lines=21> */
.L_x_16500:
[----:B------:R-:W-:Y:S05]  /*10670*/  BSYNC B1 ;  /* 0x0000000000017941 */ /* 0x000fea0003800000 */
.L_x_16499:
[----:B------:R-:W-:Y:S01]  /*10680*/  IMAD.MOV.U32 R10, RZ, RZ, R24 ;  /* 0x000000ffff0a7224 */ /* 0x000fe200078e0018 */
[----:B------:R-:W-:Y:S01]  /*10690*/  LOP3.LUT R11, R11, 0x80000000, R23, 0xb8, !PT ;  /* 0x800000000b0b7812 */ /* 0x000fe200078eb817 */
[----:B------:R-:W-:Y:S06]  /*106a0*/  BRA `(.L_x_16486) ;  /* 0x00000000001c7947 */ /* 0x000fec0003800000 */
.L_x_16487:
[----:B------:R-:W-:-:S06]  /*106b0*/  DSETP.GTU.AND P0, PT, R20, +INF , PT ;  /* 0x7ff000001400742a */ /* 0x000fcc0003f0c000 */
[----:B------:R-:W-:-:S14]  /*106c0*/  DSETP.LE.AND P0, PT, R24, +INF , !P0 ;  /* 0x7ff000001800742a */ /* 0x000fdc0004703000 */
[----:B------:R-:W0:Y:S01]  /*106d0*/  @!P0 LDC.64 R20, c[0x0][0x220] ;  /* 0x00008800ff148b82 */ /* 0x000e220000000a00 */
[----:B------:R-:W-:Y:S02]  /*106e0*/  @P0 DSETP.NEU.AND P2, PT, R24, +INF , PT ;  /* 0x7ff000001800042a */ /* 0x000fe40003f4d000 */
[----:B0-----:R-:W-:-:S06]  /*106f0*/  @!P0 DADD R10, R10, R20 ;  /* 0x000000000a0a8229 */ /* 0x001fcc0000000014 */
[----:B------:R-:W-:Y:S02]  /*10700*/  @P0 FSEL R10, R22, RZ, P2 ;  /* 0x000000ff160a0208 */ /* 0x000fe40001000000 */
[----:B------:R-:W-:-:S07]  /*10710*/  @P0 FSEL R11, R23, -QNAN , P2 ;  /* 0xfff80000170b0808 */ /* 0x000fce0001000000 */
.L_x_16486:
[----:B------:R-:W-:Y:S05]  /*10720*/  BSYNC B0 ;  /* 0x0000000000007941 */ /* 0x000fea0003800000 */
.L_x_16485:
        /* <DEDUP_REMOVED lines=21> */
.L_x_16503:
[----:B------:R-:W-:-:S13]  /*10880*/  ISETP.GE.AND P0, PT, R0, UR4, PT ;  /* 0x0000000400007c0c */ /* 0x000fda000bf06270 */
[----:B------:R-:W-:Y:S05]  /*10890*/  @P0 BRA `(.L_x_16505) ;  /* 0x0000000000300947 */ /* 0x000fea0003800000 */
[----:B-1---5:R-:W1:Y:S01]  /*108a0*/  LDC.64 R4, c[0x0][0x228] ;  /* 0x00008a00ff047b82 */ /* 0x022e620000000a00 */
[C---:B------:R-:W-:Y:S02]  /*108b0*/  VIADD R7, R0.reuse, UR6 ;  /* 0x0000000600077c36 */ /* 0x040fe40008000000 */
[----:B------:R-:W-:Y:S02]  /*108c0*/  VIADD R0, R0, 0x80 ;  /* 0x0000008000007836 */ /* 0x000fe40000000000 */
[----:B-1----:R-:W-:-:S05]  /*108d0*/  IMAD.WIDE.U32 R4, R7, 0x8, R4 ;  /* 0x0000000807047825 */ /* 0x002fca00078e0004 */
[----:B------:R1:W-:Y:S02]  /*108e0*/  STG.E.64 desc[UR8][R4.64], R2 ;  /* 0x0000000204007986 */ /* 0x0003e4000c101b08 */
.L_x_16504:
[----:B------:R-:W-:-:S13]  /*108f0*/  ISETP.GE.AND P0, PT, R0, UR4, PT ;  /* 0x0000000400007c0c */ /* 0x000fda000bf06270 */
[----:B------:R-:W-:Y:S05]  /*10900*/  @P0 BRA `(.L_x_16506) ;  /* 0x0000000000340947 */ /* 0x000fea0003800000 */
[----:B-1----:R-:W1:Y:S01]  /*10910*/  LDC.64 R2, c[0x0][0x228] ;  /* 0x00008a00ff027b82 */ /* 0x002e620000000a00 */
[C---:B------:R-:W-:Y:S02]  /*10920*/  VIADD R5, R0.reuse, UR6 ;  /* 0x0000000600057c36 */ /* 0x040fe40008000000 */
[----:B------:R-:W-:Y:S02]  /*10930*/  VIADD R0, R0, 0x80 ;  /* 0x0000008000007836 */ /* 0x000fe40000000000 */
[----:B-1----:R-:W-:-:S05]  /*10940*/  IMAD.WIDE.U32 R2, R5, 0x8, R2 ;  /* 0x0000000805027825 */ /* 0x002fca00078e0002 */
[----:B------:R2:W-:Y:S02]  /*10950*/  STG.E.64 desc[UR8][R2.64], R18 ;  /* 0x0000001202007986 */ /* 0x0005e4000c101b08 */
.L_x_16505:
        /* <DEDUP_REMOVED lines=8> */
.L_x_16506:
[----:B------:R-:W-:Y:S05]  /*109e0*/  BSYNC B1 ;  /* 0x0000000000017941 */ /* 0x000fea0003800000 */
.L_x_16502:
[----:B------:R-:W-:-:S13]  /*109f0*/  ISETP.GE.AND P0, PT, R0, UR4, PT ;  /* 0x0000000400007c0c */ /* 0x000fda000bf06270 */
[----:B-12---:R-:W1:Y:S01]  /*10a00*/  @!P0 LDC.64 R2, c[0x0][0x228] ;  /* 0x00008a00ff028b82 */ /* 0x006e620000000a00 */
[C---:B------:R-:W-:Y:S02]  /*10a10*/  @!P0 VIADD R5, R0.reuse, UR6 ;  /* 0x0000000600058c36 */ /* 0x040fe40008000000 */
[----:B------:R-:W-:Y:S02]  /*10a20*/  @!P0 VIADD R0, R0, 0x80 ;  /* 0x0000008000008836 */ /* 0x000fe40000000000 */
[----:B-1----:R-:W-:-:S05]  /*10a30*/  @!P0 IMAD.WIDE.U32 R2, R5, 0x8, R2 ;  /* 0x0000000805028825 */ /* 0x002fca00078e0002 */
[----:B------:R3:W-:Y:S02]  /*10a40*/  @!P0 STG.E.64 desc[UR8][R2.64], R12 ;  /* 0x0000000c02008986 */ /* 0x0007e4000c101b08 */
.L_x_16507:
[----:B------:R-:W-:Y:S05]  /*10a50*/  BSYNC B0 ;  /* 0x0000000000007941 */ /* 0x000fea0003800000 */
.L_x_16501:
        /* <DEDUP_REMOVED lines=8> */
.L_x_16508:
        /* <DEDUP_REMOVED lines=10> */
.L_x_57379:


//--------------------- .text._ZN2at6native29vectorized_elementwise_kernelILi8ENS0_13AUnaryFunctorIdddZZZNS0_16fmod_kernel_cudaERNS_18TensorIteratorBaseEENKUlvE0_clEvENKUlvE_clEvEUlddE_EESt5arrayIPcLm2EEEEviT0_T1_ --------------------------
	.section	.text._ZN2at6native29vectorized_elementwise_kernelILi8ENS0_13AUnaryFunctorIdddZZZNS0_16fmod_kernel_cudaERNS_18TensorIteratorBaseEENKUlvE0_clEvENKUlvE_clEvEUlddE_EESt5arrayIPcLm2EEEEviT0_T1_,"ax",@progbits
	.align	128
        .global         _ZN2at6native29vectorized_elementwise_kernelILi8ENS0_13AUnaryFunctorIdddZZZNS0_16fmod_kernel_cudaERNS_18TensorIteratorBaseEENKUlvE0_clEvENKUlvE_clEvEUlddE_EESt5arrayIPcLm2EEEEviT0_T1_
        .type           _ZN2at6native29vectorized_elementwise_kernelILi8ENS0_13AUnaryFunctorIdddZZZNS0_16fmod_kernel_cudaERNS_18TensorIteratorBaseEENKUlvE0_clEvENKUlvE_clEvEUlddE_EESt5arrayIPcLm2EEEEviT0_T1_,@function
        .size           _ZN2at6native29vectorized_elementwise_kernelILi8ENS0_13AUnaryFunctorIdddZZZNS0_16fmod_kernel_cudaERNS_18TensorIteratorBaseEENKUlvE0_clEvENKUlvE_clEvEUlddE_EESt5arrayIPcLm2EEEEviT0_T1_,(.L_x_57380 - _ZN2at6native29vectorized_elementwise_kernelILi8ENS0_13AUnaryFunctorIdddZZZNS0_16fmod_kernel_cudaERNS_18TensorIteratorBaseEENKUlvE0_clEvENKUlvE_clEvEUlddE_EESt5arrayIPcLm2EEEEviT0_T1_)
        .other          _ZN2at6native29vectorized_elementwise_kernelILi8ENS0_13AUnaryFunctorIdddZZZNS0_16fmod_kernel_cudaERNS_18TensorIteratorBaseEENKUlvE0_clEvENKUlvE_clEvEUlddE_EESt5arrayIPcLm2EEEEviT0_T1_,@"STO_CUDA_ENTRY STV_DEFAULT"
_ZN2at6native29vectorized_elementwise_kernelILi8ENS0_13AUnaryFunctorIdddZZZNS0_16fmod_kernel_cudaERNS_18TensorIteratorBaseEENKUlvE0_clEvENKUlvE_clEvEUlddE_EESt5arrayIPcLm2EEEEviT0_T1_:
.text._ZN2at6native29vectorized_elementwise_kernelILi8ENS0_13AUnaryFunctorIdddZZZNS0_16fmod_kernel_cudaERNS_18TensorIteratorBaseEENKUlvE0_clEvENKUlvE_clEvEUlddE_EESt5arrayIPcLm2EEEEviT0_T1_:
        /* <DEDUP_REMOVED lines=63> */
.L_x_16516:
        /* <DEDUP_REMOVED lines=12> */
.L_x_16515:
[----:B------:R-:W-:-:S07]  /*04b0*/  IMAD.MOV.U32 R26, RZ, RZ, R29 ;  /* 0x000000ffff1a7224 */ /* 0x000fce00078e001d */
.L_x_16514:
[----:B------:R-:W-:Y:S05]  /*04c0*/  BSYNC B1 ;  /* 0x0000000000017941 */ /* 0x000fea0003800000 */
.L_x_16513:
        /* <DEDUP_REMOVED lines=13> */
.L_x_16522:
        /* <DEDUP_REMOVED lines=33> */
.L_x_16521:
[----:B------:R-:W-:-:S07]  /*07b0*/  IMAD.MOV.U32 R26, RZ, RZ, R29 ;  /* 0x000000ffff1a7224 */ /* 0x000fce00078e001d */
.L_x_16520:
[----:B------:R-:W-:Y:S05]  /*07c0*/  BSYNC B2 ;  /* 0x0000000000027941 */ /* 0x000fea0003800000 */
.L_x_16519:
[----:B------:R-:W-:-:S13]  /*07d0*/  ISETP.GE.U32.AND P1, PT, R27, 0xc, PT ;  /* 0x0000000c1b00780c */ /* 0x000fda0003f26070 */
[----:B------:R-:W-:Y:S05]  /*07e0*/  @!P1 BRA `(.L_x_16518) ;  /* 0x0000000400d89947 */ /* 0x000fea0003800000 */
[----:B------:R-:W-:Y:S01]  /*07f0*/  BSSY B2, `(.L_x_16518) ;  /* 0x0000075000027945 */ /* 0x000fe20003800000 */
[----:B------:R-:W-:-:S07]  /*0800*/  VIADD R8, R8, 0x10 ;  /* 0x0000001008087836 */ /* 0x000fce0000000000 */
.L_x_16523:
        /* <DEDUP_REMOVED lines=116> */
.L_x_16518:
[----:B------:R-:W-:Y:S05]  /*0f50*/  BSYNC B1 ;  /* 0x0000000000017941 */ /* 0x000fea0003800000 */
.L_x_16517:
        /* <DEDUP_REMOVED lines=20> */
.L_x_16525:
[----:B------:R-:W-:Y:S05]  /*10a0*/  BSYNC B1 ;  /* 0x0000000000017941 */ /* 0x000fea0003800000 */
.L_x_16524:
[----:B------:R-:W-:-:S05]  /*10b0*/  IMAD.MOV.U32 R9, RZ, RZ, R25 ;  /* 0x000000ffff097224 */ /* 0x000fca00078e0019 */
[----:B------:R-:W-:Y:S01]  /*10c0*/  LOP3.LUT R9, R9, 0x80000000, R21, 0xb8, !PT ;  /* 0x8000000009097812 */ /* 0x000fe200078eb815 */
[----:B------:R-:W-:Y:S06]  /*10d0*/  BRA `(.L_x_16512) ;  /* 0x0000000000247947 */ /* 0x000fec0003800000 */
.L_x_16511:
        /* <DEDUP_REMOVED lines=9> */
.L_x_16512:
[----:B------:R-:W-:Y:S05]  /*1170*/  BSYNC B0 ;  /* 0x0000000000007941 */ /* 0x000fea0003800000 */
.L_x_16510:
        /* <DEDUP_REMOVED lines=38> */
.L_x_16532:
        /* <DEDUP_REMOVED lines=12> */
.L_x_16531:
[----:B------:R-:W-:-:S07]  /*14a0*/  IMAD.MOV.U32 R26, RZ, RZ, R29 ;  /* 0x000000ffff1a7224 */ /* 0x000fce00078e001d */
.L_x_16530:
[----:B------:R-:W-:Y:S05]  /*14b0*/  BSYNC B1 ;  /* 0x0000000000017941 */ /* 0x000fea0003800000 */
.L_x_16529:
        /* <DEDUP_REMOVED lines=13> */
.L_x_16538:
        /* <DEDUP_REMOVED lines=33> */
.L_x_16537:
[----:B------:R-:W-:-:S07]  /*17a0*/  IMAD.MOV.U32 R26, RZ, RZ, R29 ;  /* 0x000000ffff1a7224 */ /* 0x000fce00078e001d */
.L_x_16536:
[----:B------:R-:W-:Y:S05]  /*17b0*/  BSYNC B2 ;  /* 0x0000000000027941 */ /* 0x000fea0003800000 */
.L_x_16535:
[----:B------:R-:W-:-:S13]  /*17c0*/  ISETP.GE.U32.AND P1, PT, R27, 0xc, PT ;  /* 0x0000000c1b00780c */ /* 0x000fda0003f26070 */
[----:B------:R-:W-:Y:S05]  /*17d0*/  @!P1 BRA `(.L_x_16534) ;  /* 0x0000000400d89947 */ /* 0x000fea0003800000 */
[----:B------:R-:W-:Y:S01]  /*17e0*/  BSSY B2, `(.L_x_16534) ;  /* 0x0000075000027945 */ /* 0x000fe20003800000 */
[----:B------:R-:W-:-:S07]  /*17f0*/  VIADD R10, R10, 0x10 ;  /* 0x000000100a0a7836 */ /* 0x000fce0000000000 */
.L_x_16539:
        /* <DEDUP_REMOVED lines=116> */
.L_x_16534:
[----:B------:R-:W-:Y:S05]  /*1f40*/  BSYNC B1 ;  /* 0x0000000000017941 */ /* 0x000fea0003800000 */
.L_x_16533:
        /* <DEDUP_REMOVED lines=20> */
.L_x_16541:
[----:B------:R-:W-:Y:S05]  /*2090*/  BSYNC B1 ;  /* 0x0000000000017941 */ /* 0x000fea0003800000 */
.L_x_16540:
[----:B------:R-:W-:-:S05]  /*20a0*/  IMAD.MOV.U32 R11, RZ, RZ, R25 ;  /* 0x000000ffff0b7224 */ /* 0x000fca00078e0019 */
[----:B------:R-:W-:Y:S01]  /*20b0*/  LOP3.LUT R11, R11, 0x80000000, R21, 0xb8, !PT ;  /* 0x800000000b0b7812 */ /* 0x000fe200078eb815 */
[----:B------:R-:W-:Y:S06]  /*20c0*/  BRA `(.L_x_16528) ;  /* 0x0000000000247947 */ /* 0x000fec0003800000 */
.L_x_16527:
        /* <DEDUP_REMOVED lines=9> */
.L_x_16528:
[----:B------:R-:W-:Y:S05]  /*2160*/  BSYNC B0 ;  /* 0x0000000000007941 */ /* 0x000fea0003800000 */
.L_x_16526:
        /* <DEDUP_REMOVED lines=38> */
.L_x_16548:
        /* <DEDUP_REMOVED lines=12> */
.L_x_16547:
[----:B------:R-:W-:-:S07]  /*2490*/  IMAD.MOV.U32 R26, RZ, RZ, R29 ;  /* 0x000000ffff1a7224 */ /* 0x000fce00078e001d */
.L_x_16546:
[----:B------:R-:W-:Y:S05]  /*24a0*/  BSYNC B1 ;  /* 0x0000000000017941 */ /* 0x000fea0003800000 */
.L_x_16545:
        /* <DEDUP_REMOVED lines=13> */
.L_x_16554:
        /* <DEDUP_REMOVED lines=33> */
.L_x_16553:
[----:B------:R-:W-:-:S07]  /*2790*/  IMAD.MOV.U32 R26, RZ, RZ, R29 ;  /* 0x000000ffff1a7224 */ /* 0x000fce00078e001d */
.L_x_16552:
[----:B------:R-:W-:Y:S05]  /*27a0*/  BSYNC B2 ;  /* 0x0000000000027941 */ /* 0x000fea0003800000 */
.L_x_16551:
[----:B------:R-:W-:-:S13]  /*27b0*/  ISETP.GE.U32.AND P1, PT, R27, 0xc, PT ;  /* 0x0000000c1b00780c */ /* 0x000fda0003f26070 */
[----:B------:R-:W-:Y:S05]  /*27c0*/  @!P1 BRA `(.L_x_16550) ;  /* 0x0000000400d89947 */ /* 0x000fea0003800000 */
[----:B------:R-:W-:Y:S01]  /*27d0*/  BSSY B2, `(.L_x_16550) ;  /* 0x0000075000027945 */ /* 0x000fe20003800000 */
[----:B------:R-:W-:-:S07]  /*27e0*/  VIADD R4, R4, 0x10 ;  /* 0x0000001004047836 */ /* 0x000fce0000000000 */
.L_x_16555:
        /* <DEDUP_REMOVED lines=116> */
.L_x_16550:
[----:B------:R-:W-:Y:S05]  /*2f30*/  BSYNC B1 ;  /* 0x0000000000017941 */ /* 0x000fea0003800000 */
.L_x_16549:
        /* <DEDUP_REMOVED lines=20> */
.L_x_16557:
[----:B------:R-:W-:Y:S05]  /*3080*/  BSYNC B1 ;  /* 0x0000000000017941 */ /* 0x000fea0003800000 */
.L_x_16556:
[----:B------:R-:W-:-:S05]  /*3090*/  IMAD.MOV.U32 R5, RZ, RZ, R25 ;  /* 0x000000ffff057224 */ /* 0x000fca00078e0019 */
[----:B------:R-:W-:Y:S01]  /*30a0*/  LOP3.LUT R5, R5, 0x80000000, R21, 0xb8, !PT ;  /* 0x8000000005057812 */ /* 0x000fe200078eb815 */
[----:B------:R-:W-:Y:S06]  /*30b0*/  BRA `(.L_x_16544) ;  /* 0x0000000000247947 */ /* 0x000fec0003800000 */
.L_x_16543:
        /* <DEDUP_REMOVED lines=9> */
.L_x_16544:
[----:B------:R-:W-:Y:S05]  /*3150*/  BSYNC B0 ;  /* 0x0000000000007941 */ /* 0x000fea0003800000 */
.L_x_16542:
        /* <DEDUP_REMOVED lines=38> */
.L_x_16564:
        /* <DEDUP_REMOVED lines=12> */
.L_x_16563:
[----:B------:R-:W-:-:S07]  /*3480*/  IMAD.MOV.U32 R26, RZ, RZ, R29 ;  /* 0x000000ffff1a7224 */ /* 0x000fce00078e001d */
.L_x_16562:
[----:B------:R-:W-:Y:S05]  /*3490*/  BSYNC B1 ;  /* 0x0000000000017941 */ /* 0x000fea0003800000 */
.L_x_16561:
        /* <DEDUP_REMOVED lines=13> */
.L_x_16570:
        /* <DEDUP_REMOVED lines=33> */
.L_x_16569:
[----:B------:R-:W-:-:S07]  /*3780*/  IMAD.MOV.U32 R26, RZ, RZ, R29 ;  /* 0x000000ffff1a7224 */ /* 0x000fce00078e001d */
.L_x_16568:
[----:B------:R-:W-:Y:S05]  /*3790*/  BSYNC B2 ;  /* 0x0000000000027941 */ /* 0x000fea0003800000 */
.L_x_16567:
[----:B------:R-:W-:-:S13]  /*37a0*/  ISETP.GE.U32.AND P1, PT, R27, 0xc, PT ;  /* 0x0000000c1b00780c */ /* 0x000fda0003f26070 */
[----:B------:R-:W-:Y:S05]  /*37b0*/  @!P1 BRA `(.L_x_16566) ;  /* 0x0000000400d89947 */ /* 0x000fea0003800000 */
[----:B------:R-:W-:Y:S01]  /*37c0*/  BSSY B2, `(.L_x_16566) ;  /* 0x0000075000027945 */ /* 0x000fe20003800000 */
[----:B------:R-:W-:-:S07]  /*37d0*/  VIADD R6, R6, 0x10 ;  /* 0x0000001006067836 */ /* 0x000fce0000000000 */
.L_x_16571:
        /* <DEDUP_REMOVED lines=116> */
.L_x_16566:
[----:B------:R-:W-:Y:S05]  /*3f20*/  BSYNC B1 ;  /* 0x0000000000017941 */ /* 0x000fea0003800000 */
.L_x_16565:
        /* <DEDUP_REMOVED lines=20> */
.L_x_16573:
[----:B------:R-:W-:Y:S05]  /*4070*/  BSYNC B1 ;  /* 0x0000000000017941 */ /* 0x000fea0003800000 */
.L_x_16572:
[----:B------:R-:W-:-:S05]  /*4080*/  IMAD.MOV.U32 R7, RZ, RZ, R25 ;  /* 0x000000ffff077224 */ /* 0x000fca00078e0019 */
[----:B------:R-:W-:Y:S01]  /*4090*/  LOP3.LUT R7, R7, 0x80000000, R21, 0xb8, !PT ;  /* 0x8000000007077812 */ /* 0x000fe200078eb815 */
[----:B------:R-:W-:Y:S06]  /*40a0*/  BRA `(.L_x_16560) ;  /* 0x0000000000247947 */ /* 0x000fec0003800000 */
.L_x_16559:
        /* <DEDUP_REMOVED lines=9> */
.L_x_16560:
[----:B------:R-:W-:Y:S05]  /*4140*/  BSYNC B0 ;  /* 0x0000000000007941 */ /* 0x000fea0003800000 */
.L_x_16558:
        /* <DEDUP_REMOVED lines=38> */
.L_x_16580:
        /* <DEDUP_REMOVED lines=12> */
.L_x_16579:
[----:B------:R-:W-:-:S07]  /*4470*/  IMAD.MOV.U32 R26, RZ, RZ, R29 ;  /* 0x000000ffff1a7224 */ /* 0x000fce00078e001d */
.L_x_16578:
[----:B------:R-:W-:Y:S05]  /*4480*/  BSYNC B1 ;  /* 0x0000000000017941 */ /* 0x000fea0003800000 */
.L_x_16577:
        /* <DEDUP_REMOVED lines=13> */
.L_x_16586:
        /* <DEDUP_REMOVED lines=33> */
.L_x_16585:
[----:B------:R-:W-:-:S07]  /*4770*/  IMAD.MOV.U32 R26, RZ, RZ, R29 ;  /* 0x000000ffff1a7224 */ /* 0x000fce00078e001d */
.L_x_16584:
[----:B------:R-:W-:Y:S05]  /*4780*/  BSYNC B2 ;  /* 0x0000000000027941 */ /* 0x000fea0003800000 */
.L_x_16583:
[----:B------:R-:W-:-:S13]  /*4790*/  ISETP.GE.U32.AND P1, PT, R27, 0xc, PT ;  /* 0x0000000c1b00780c */ /* 0x000fda0003f26070 */
[----:B------:R-:W-:Y:S05]  /*47a0*/  @!P1 BRA `(.L_x_16582) ;  /* 0x0000000400d89947 */ /* 0x000fea0003800000 */
[----:B------:R-:W-:Y:S01]  /*47b0*/  BSSY B2, `(.L_x_16582) ;  /* 0x0000075000027945 */ /* 0x000fe20003800000 */
[----:B------:R-:W-:-:S07]  /*47c0*/  VIADD R16, R16, 0x10 ;  /* 0x0000001010107836 */ /* 0x000fce0000000000 */
.L_x_16587:
        /* <DEDUP_REMOVED lines=116> */
.L_x_16582:
[----:B------:R-:W-:Y:S05]  /*4f10*/  BSYNC B1 ;  /* 0x0000000000017941 */ /* 0x000fea0003800000 */
.L_x_16581:
        /* <DEDUP_REMOVED lines=20> */
.L_x_16589:
[----:B------:R-:W-:Y:S05]  /*5060*/  BSYNC B1 ;  /* 0x0000000000017941 */ /* 0x000fea0003800000 */
.L_x_16588:
[----:B------:R-:W-:-:S05]  /*5070*/  IMAD.MOV.U32 R17, RZ, RZ, R25 ;  /* 0x000000ffff117224 */ /* 0x000fca00078e0019 */
[----:B------:R-:W-:Y:S01]  /*5080*/  LOP3.LUT R17, R17, 0x80000000, R21, 0xb8, !PT ;  /* 0x8000000011117812 */ /* 0x000fe200078eb815 */
[----:B------:R-:W-:Y:S06]  /*5090*/  BRA `(.L_x_16576) ;  /* 0x0000000000247947 */ /* 0x000fec0003800000 */
.L_x_16575:
        /* <DEDUP_REMOVED lines=9> */
.L_x_16576:
[----:B------:R-:W-:Y:S05]  /*5130*/  BSYNC B0 ;  /* 0x0000000000007941 */ /* 0x000fea0003800000 */
.L_x_16574:
        /* <DEDUP_REMOVED lines=38> */
.L_x_16596:
        /* <DEDUP_REMOVED lines=12> */
.L_x_16595:
[----:B------:R-:W-:-:S07]  /*5460*/  IMAD.MOV.U32 R26, RZ, RZ, R29 ;  /* 0x000000ffff1a7224 */ /* 0x000fce00078e001d */
.L_x_16594:
[----:B------:R-:W-:Y:S05]  /*5470*/  BSYNC B1 ;  /* 0x0000000000017941 */ /* 0x000fea0003800000 */
.L_x_16593:
        /* <DEDUP_REMOVED lines=13> */
.L_x_16602:
        /* <DEDUP_REMOVED lines=33> */
.L_x_16601:
[----:B------:R-:W-:-:S07]  /*5760*/  IMAD.MOV.U32 R26, RZ, RZ, R29 ;  /* 0x000000ffff1a7224 */ /* 0x000fce00078e001d */
.L_x_16600:
[----:B------:R-:W-:Y:S05]  /*5770*/  BSYNC B2 ;  /* 0x0000000000027941 */ /* 0x000fea0003800000 */
.L_x_16599:
[----:B------:R-:W-:-:S13]  /*5780*/  ISETP.GE.U32.AND P1, PT, R27, 0xc, PT ;  /* 0x0000000c1b00780c */ /* 0x000fda0003f26070 */
[----:B------:R-:W-:Y:S05]  /*5790*/  @!P1 BRA `(.L_x_16598) ;  /* 0x0000000400d89947 */ /* 0x000fea0003800000 */
[----:B------:R-:W-:Y:S01]  /*57a0*/  BSSY B2, `(.L_x_16598) ;  /* 0x0000075000027945 */ /* 0x000fe20003800000 */
[----:B------:R-:W-:-:S07]  /*57b0*/  VIADD R18, R18, 0x10 ;  /* 0x0000001012127836 */ /* 0x000fce0000000000 */
.L_x_16603:
        /* <DEDUP_REMOVED lines=116> */
.L_x_16598:
[----:B------:R-:W-:Y:S05]  /*5f00*/  BSYNC B1 ;  /* 0x0000000000017941 */ /* 0x000fea0003800000 */
.L_x_16597:
        /* <DEDUP_REMOVED lines=20> */
.L_x_16605:
[----:B------:R-:W-:Y:S05]  /*6050*/  BSYNC B1 ;  /* 0x0000000000017941 */ /* 0x000fea0003800000 */
.L_x_16604:
[----:B------:R-:W-:-:S05]  /*6060*/  IMAD.MOV.U32 R19, RZ, RZ, R25 ;  /* 0x000000ffff137224 */ /* 0x000fca00078e0019 */
[----:B------:R-:W-:Y:S01]  /*6070*/  LOP3.LUT R19, R19, 0x80000000, R21, 0xb8, !PT ;  /* 0x8000000013137812 */ /* 0x000fe200078eb815 */
[----:B------:R-:W-:Y:S06]  /*6080*/  BRA `(.L_x_16592) ;  /* 0x0000000000247947 */ /* 0x000fec0003800000 */
.L_x_16591:
        /* <DEDUP_REMOVED lines=9> */
.L_x_16592:
[----:B------:R-:W-:Y:S05]  /*6120*/  BSYNC B0 ;  /* 0x0000000000007941 */ /* 0x000fea0003800000 */
.L_x_16590:
        /* <DEDUP_REMOVED lines=38> */
.L_x_16612:
        /* <DEDUP_REMOVED lines=12> */
.L_x_16611:
[----:B------:R-:W-:-:S07]  /*6450*/  IMAD.MOV.U32 R26, RZ, RZ, R29 ;  /* 0x000000ffff1a7224 */ /* 0x000fce00078e001d */
.L_x_16610:
[----:B------:R-:W-:Y:S05]  /*6460*/  BSYNC B1 ;  /* 0x0000000000017941 */ /* 0x000fea0003800000 */
.L_x_16609:
        /* <DEDUP_REMOVED lines=13> */
.L_x_16618:
        /* <DEDUP_REMOVED lines=33> */
.L_x_16617:
[----:B------:R-:W-:-:S07]  /*6750*/  IMAD.MOV.U32 R26, RZ, RZ, R29 ;  /* 0x000000ffff1a7224 */ /* 0x000fce00078e001d */
.L_x_16616:
[----:B------:R-:W-:Y:S05]  /*6760*/  BSYNC B2 ;  /* 0x0000000000027941 */ /* 0x000fea0003800000 */
.L_x_16615:
[----:B------:R-:W-:-:S13]  /*6770*/  ISETP.GE.U32.AND P1, PT, R27, 0xc, PT ;  /* 0x0000000c1b00780c */ /* 0x000fda0003f26070 */
[----:B------:R-:W-:Y:S05]  /*6780*/  @!P1 BRA `(.L_x_16614) ;  /* 0x0000000400d89947 */ /* 0x000fea0003800000 */
[----:B------:R-:W-:Y:S01]  /*6790*/  BSSY B2, `(.L_x_16614) ;  /* 0x0000075000027945 */ /* 0x000fe20003800000 */
[----:B------:R-:W-:-:S07]  /*67a0*/  VIADD R12, R12, 0x10 ;  /* 0x000000100c0c7836 */ /* 0x000fce0000000000 */
.L_x_16619:
        /* <DEDUP_REMOVED lines=116> */
.L_x_16614:
[----:B------:R-:W-:Y:S05]  /*6ef0*/  BSYNC B1 ;  /* 0x0000000000017941 */ /* 0x000fea0003800000 */
.L_x_16613:
        /* <DEDUP_REMOVED lines=20> */
.L_x_16621:
[----:B------:R-:W-:Y:S05]  /*7040*/  BSYNC B1 ;  /* 0x0000000000017941 */ /* 0x000fea0003800000 */
.L_x_16620:
[----:B------:R-:W-:-:S05]  /*7050*/  IMAD.MOV.U32 R13, RZ, RZ, R25 ;  /* 0x000000ffff0d7224 */ /* 0x000fca00078e0019 */
[----:B------:R-:W-:Y:S01]  /*7060*/  LOP3.LUT R13, R13, 0x80000000, R21, 0xb8, !PT ;  /* 0x800000000d0d7812 */ /* 0x000fe200078eb815 */
[----:B------:R-:W-:Y:S06]  /*7070*/  BRA `(.L_x_16608) ;  /* 0x0000000000247947 */ /* 0x000fec0003800000 */
.L_x_16607:
        /* <DEDUP_REMOVED lines=9> */
.L_x_16608:
[----:B------:R-:W-:Y:S05]  /*7110*/  BSYNC B0 ;  /* 0x0000000000007941 */ /* 0x000fea0003800000 */
.L_x_16606:
        /* <DEDUP_REMOVED lines=36> */
.L_x_16628:
        /* <DEDUP_REMOVED lines=12> */
.L_x_16627:
[----:B------:R-:W-:-:S07]  /*7420*/  IMAD.MOV.U32 R24, RZ, RZ, R27 ;  /* 0x000000ffff187224 */ /* 0x000fce00078e001b */
.L_x_16626:
[----:B------:R-:W-:Y:S05]  /*7430*/  BSYNC B1 ;  /* 0x0000000000017941 */ /* 0x000fea0003800000 */
.L_x_16625:
        /* <DEDUP_REMOVED lines=13> */
.L_x_16634:
        /* <DEDUP_REMOVED lines=33> */
.L_x_16633:
[----:B------:R-:W-:Y:S02]  /*7720*/  IMAD.MOV.U32 R2, RZ, RZ, R24 ;  /* 0x000000ffff027224 */ /* 0x000fe400078e0018 */
[----:B------:R-:W-:-:S07]  /*7730*/  IMAD.MOV.U32 R24, RZ, RZ, R27 ;  /* 0x000000ffff187224 */ /* 0x000fce00078e001b */
.L_x_16632:
[----:B------:R-:W-:Y:S05]  /*7740*/  BSYNC B2 ;  /* 0x0000000000027941 */ /* 0x000fea0003800000 */
.L_x_16631:
[----:B------:R-:W-:-:S13]  /*7750*/  ISETP.GE.U32.AND P0, PT, R15, 0xc, PT ;  /* 0x0000000c0f00780c */ /* 0x000fda0003f06070 */
[----:B------:R-:W-:Y:S05]  /*7760*/  @!P0 BRA `(.L_x_16630) ;  /* 0x0000000400d88947 */ /* 0x000fea0003800000 */
[----:B------:R-:W-:Y:S01]  /*7770*/  BSSY B2, `(.L_x_16630) ;  /* 0x0000075000027945 */ /* 0x000fe20003800000 */
[----:B------:R-:W-:-:S07]  /*7780*/  VIADD R20, R20, 0x10 ;  /* 0x0000001014147836 */ /* 0x000fce0000000000 */
.L_x_16635:
        /* <DEDUP_REMOVED lines=116> */
.L_x_16630:
[----:B------:R-:W-:Y:S05]  /*7ed0*/  BSYNC B1 ;  /* 0x0000000000017941 */ /* 0x000fea0003800000 */
.L_x_16629:
        /* <DEDUP_REMOVED lines=20> */
.L_x_16637:
[----:B------:R-:W-:Y:S05]  /*8020*/  BSYNC B1 ;  /* 0x0000000000017941 */ /* 0x000fea0003800000 */
.L_x_16636:
[----:B------:R-:W-:-:S05]  /*8030*/  IMAD.MOV.U32 R15, RZ, RZ, R25 ;  /* 0x000000ffff0f7224 */ /* 0x000fca00078e0019 */
[----:B------:R-:W-:Y:S01]  /*8040*/  LOP3.LUT R15, R15, 0x80000000, R21, 0xb8, !PT ;  /* 0x800000000f0f7812 */ /* 0x000fe200078eb815 */
[----:B------:R-:W-:Y:S06]  /*8050*/  BRA `(.L_x_16624) ;  /* 0x0000000000247947 */ /* 0x000fec0003800000 */
.L_x_16623:
        /* <DEDUP_REMOVED lines=9> */
.L_x_16624:
[----:B------:R-:W-:Y:S05]  /*80f0*/  BSYNC B0 ;  /* 0x0000000000007941 */ /* 0x000fea0003800000 */
.L_x_16622:
        /* <DEDUP_REMOVED lines=11> */
.L_x_16509:
        /* <DEDUP_REMOVED lines=97> */
.L_x_16644:
        /* <DEDUP_REMOVED lines=12> */
.L_x_16643:
[----:B------:R-:W-:Y:S02]  /*8880*/  IMAD.MOV.U32 R20, RZ, RZ, R26 ;  /* 0x000000ffff147224 */ /* 0x000fe400078e001a */
[----:B------:R-:W-:-:S07]  /*8890*/  IMAD.MOV.U32 R26, RZ, RZ, R27 ;  /* 0x000000ffff1a7224 */ /* 0x000fce00078e001b */
.L_x_16642:
[----:B------:R-:W-:Y:S05]  /*88a0*/  BSYNC B1 ;  /* 0x0000000000017941 */ /* 0x000fea0003800000 */
.L_x_16641:
        /* <DEDUP_REMOVED lines=13> */
.L_x_16650:
        /* <DEDUP_REMOVED lines=33> */
.L_x_16649:
[----:B------:R-:W-:Y:S02]  /*8b90*/  IMAD.MOV.U32 R20, RZ, RZ, R26 ;  /* 0x000000ffff147224 */ /* 0x000fe400078e001a */
[----:B------:R-:W-:-:S07]  /*8ba0*/  IMAD.MOV.U32 R26, RZ, RZ, R27 ;  /* 0x000000ffff1a7224 */ /* 0x000fce00078e001b */
.L_x_16648:
[----:B------:R-:W-:Y:S05]  /*8bb0*/  BSYNC B2 ;  /* 0x0000000000027941 */ /* 0x000fea0003800000 */
.L_x_16647:
[----:B------:R-:W-:-:S13]  /*8bc0*/  ISETP.GE.U32.AND P0, PT, R23, 0xc, PT ;  /* 0x0000000c1700780c */ /* 0x000fda0003f06070 */
[----:B------:R-:W-:Y:S05]  /*8bd0*/  @!P0 BRA `(.L_x_16646) ;  /* 0x0000000400d88947 */ /* 0x000fea0003800000 */
[----:B------:R-:W-:Y:S01]  /*8be0*/  BSSY B2, `(.L_x_16646) ;  /* 0x0000075000027945 */ /* 0x000fe20003800000 */
[----:B------:R-:W-:-:S07]  /*8bf0*/  VIADD R25, R25, 0x10 ;  /* 0x0000001019197836 */ /* 0x000fce0000000000 */
.L_x_16651:
        /* <DEDUP_REMOVED lines=116> */
.L_x_16646:
[----:B------:R-:W-:Y:S05]  /*9340*/  BSYNC B1 ;  /* 0x0000000000017941 */ /* 0x000fea0003800000 */
.L_x_16645:
        /* <DEDUP_REMOVED lines=21> */
.L_x_16653:
[----:B------:R-:W-:Y:S05]  /*94a0*/  BSYNC B1 ;  /* 0x0000000000017941 */ /* 0x000fea0003800000 */
.L_x_16652:
[----:B------:R-:W-:Y:S01]  /*94b0*/  IMAD.MOV.U32 R8, RZ, RZ, R16 ;  /* 0x000000ffff087224 */ /* 0x000fe200078e0010 */
[----:B------:R-:W-:Y:S01]  /*94c0*/  LOP3.LUT R9, R9, 0x80000000, R21, 0xb8, !PT ;  /* 0x8000000009097812 */ /* 0x000fe200078eb815 */
[----:B------:R-:W-:Y:S06]  /*94d0*/  BRA `(.L_x_16639) ;  /* 0x00000000001c7947 */ /* 0x000fec0003800000 */
.L_x_16640:
[----:B------:R-:W-:-:S06]  /*94e0*/  DSETP.GTU.AND P0, PT, R16, +INF , PT ;  /* 0x7ff000001000742a */ /* 0x000fcc0003f0c000 */
[----:B------:R-:W-:-:S14]  /*94f0*/  DSETP.LE.AND P0, PT, R24, +INF , !P0 ;  /* 0x7ff000001800742a */ /* 0x000fdc0004703000 */
[----:B------:R-:W0:Y:S01]  /*9500*/  @!P0 LDC.64 R8, c[0x0][0x220] ;  /* 0x00008800ff088b82 */ /* 0x000e220000000a00 */
[----:B------:R-:W-:Y:S02]  /*9510*/  @P0 DSETP.NEU.AND P2, PT, R24, +INF , PT ;  /* 0x7ff000001800042a */ /* 0x000fe40003f4d000 */
[----:B0-----:R-:W-:-:S06]  /*9520*/  @!P0 DADD R8, R22, R8 ;  /* 0x0000000016088229 */ /* 0x001fcc0000000008 */
[----:B------:R-:W-:Y:S02]  /*9530*/  @P0 FSEL R8, R20, RZ, P2 ;  /* 0x000000ff14080208 */ /* 0x000fe40001000000 */
[----:B------:R-:W-:-:S07]  /*9540*/  @P0 FSEL R9, R21, -QNAN , P2 ;  /* 0xfff8000015090808 */ /* 0x000fce0001000000 */
.L_x_16639:
[----:B------:R-:W-:Y:S05]  /*9550*/  BSYNC B0 ;  /* 0x0000000000007941 */ /* 0x000fea0003800000 */
.L_x_16638:
        /* <DEDUP_REMOVED lines=42> */
.L_x_16660:
        /* <DEDUP_REMOVED lines=12> */
.L_x_16659:
[----:B------:R-:W-:Y:S02]  /*98c0*/  IMAD.MOV.U32 R24, RZ, RZ, R27 ;  /* 0x000000ffff187224 */ /* 0x000fe400078e001b */
[----:B------:R-:W-:-:S07]  /*98d0*/  IMAD.MOV.U32 R27, RZ, RZ, R28 ;  /* 0x000000ffff1b7224 */ /* 0x000fce00078e001c */
.L_x_16658:
[----:B------:R-:W-:Y:S05]  /*98e0*/  BSYNC B1 ;  /* 0x0000000000017941 */ /* 0x000fea0003800000 */
.L_x_16657:
        /* <DEDUP_REMOVED lines=13> */
.L_x_16666:
        /* <DEDUP_REMOVED lines=33> */
.L_x_16665:
[----:B------:R-:W-:Y:S02]  /*9bd0*/  IMAD.MOV.U32 R24, RZ, RZ, R27 ;  /* 0x000000ffff187224 */ /* 0x000fe400078e001b */
[----:B------:R-:W-:-:S07]  /*9be0*/  IMAD.MOV.U32 R27, RZ, RZ, R28 ;  /* 0x000000ffff1b7224 */ /* 0x000fce00078e001c */
.L_x_16664:
[----:B------:R-:W-:Y:S05]  /*9bf0*/  BSYNC B2 ;  /* 0x0000000000027941 */ /* 0x000fea0003800000 */
.L_x_16663:
[----:B------:R-:W-:-:S13]  /*9c00*/  ISETP.GE.U32.AND P0, PT, R17, 0xc, PT ;  /* 0x0000000c1100780c */ /* 0x000fda0003f06070 */
[----:B------:R-:W-:Y:S05]  /*9c10*/  @!P0 BRA `(.L_x_16662) ;  /* 0x0000000400d88947 */ /* 0x000fea0003800000 */
[----:B------:R-:W-:Y:S01]  /*9c20*/  BSSY B2, `(.L_x_16662) ;  /* 0x0000075000027945 */ /* 0x000fe20003800000 */
[----:B------:R-:W-:-:S07]  /*9c30*/  VIADD R21, R21, 0x10 ;  /* 0x0000001015157836 */ /* 0x000fce0000000000 */
.L_x_16667:
        /* <DEDUP_REMOVED lines=116> */
.L_x_16662:
[----:B------:R-:W-:Y:S05]  /*a380*/  BSYNC B1 ;  /* 0x0000000000017941 */ /* 0x000fea0003800000 */
.L_x_16661:
        /* <DEDUP_REMOVED lines=21> */
.L_x_16669:
[----:B------:R-:W-:Y:S05]  /*a4e0*/  BSYNC B1 ;  /* 0x0000000000017941 */ /* 0x000fea0003800000 */
.L_x_16668:
[----:B------:R-:W-:Y:S01]  /*a4f0*/  IMAD.MOV.U32 R6, RZ, RZ, R22 ;  /* 0x000000ffff067224 */ /* 0x000fe200078e0016 */
[----:B------:R-:W-:Y:S01]  /*a500*/  LOP3.LUT R7, R7, 0x80000000, R25, 0xb8, !PT ;  /* 0x8000000007077812 */ /* 0x000fe200078eb819 */
[----:B------:R-:W-:Y:S06]  /*a510*/  BRA `(.L_x_16655) ;  /* 0x00000000001c7947 */ /* 0x000fec0003800000 */
.L_x_16656:
[----:B------:R-:W-:-:S06]  /*a520*/  DSETP.GTU.AND P0, PT, R22, +INF , PT ;  /* 0x7ff000001600742a */ /* 0x000fcc0003f0c000 */
[----:B------:R-:W-:-:S14]  /*a530*/  DSETP.LE.AND P0, PT, R20, +INF , !P0 ;  /* 0x7ff000001400742a */ /* 0x000fdc0004703000 */
[----:B------:R-:W0:Y:S01]  /*a540*/  @!P0 LDC.64 R22, c[0x0][0x220] ;  /* 0x00008800ff168b82 */ /* 0x000e220000000a00 */
[----:B------:R-:W-:Y:S02]  /*a550*/  @P0 DSETP.NEU.AND P2, PT, R20, +INF , PT ;  /* 0x7ff000001400042a */ /* 0x000fe40003f4d000 */
[----:B0-----:R-:W-:-:S06]  /*a560*/  @!P0 DADD R6, R6, R22 ;  /* 0x0000000006068229 */ /* 0x001fcc0000000016 */
[----:B------:R-:W-:Y:S02]  /*a570*/  @P0 FSEL R6, R24, RZ, P2 ;  /* 0x000000ff18060208 */ /* 0x000fe40001000000 */
[----:B------:R-:W-:-:S07]  /*a580*/  @P0 FSEL R7, R25, -QNAN , P2 ;  /* 0xfff8000019070808 */ /* 0x000fce0001000000 */
.L_x_16655:
[----:B------:R-:W-:Y:S05]  /*a590*/  BSYNC B0 ;  /* 0x0000000000007941 */ /* 0x000fea0003800000 */
.L_x_16654:
        /* <DEDUP_REMOVED lines=42> */
.L_x_16676:
        /* <DEDUP_REMOVED lines=12> */
.L_x_16675:
[----:B------:R-:W-:Y:S02]  /*a900*/  IMAD.MOV.U32 R24, RZ, RZ, R27 ;  /* 0x000000ffff187224 */ /* 0x000fe400078e001b */
[----:B------:R-:W-:-:S07]  /*a910*/  IMAD.MOV.U32 R27, RZ, RZ, R28 ;  /* 0x000000ffff1b7224 */ /* 0x000fce00078e001c */
.L_x_16674:
[----:B------:R-:W-:Y:S05]  /*a920*/  BSYNC B1 ;  /* 0x0000000000017941 */ /* 0x000fea0003800000 */
.L_x_16673:
        /* <DEDUP_REMOVED lines=13> */
.L_x_16682:
        /* <DEDUP_REMOVED lines=33> */
.L_x_16681:
[----:B------:R-:W-:Y:S02]  /*ac10*/  IMAD.MOV.U32 R24, RZ, RZ, R27 ;  /* 0x000000ffff187224 */ /* 0x000fe400078e001b */
[----:B------:R-:W-:-:S07]  /*ac20*/  IMAD.MOV.U32 R27, RZ, RZ, R28 ;  /* 0x000000ffff1b7224 */ /* 0x000fce00078e001c */
.L_x_16680:
[----:B------:R-:W-:Y:S05]  /*ac30*/  BSYNC B2 ;  /* 0x0000000000027941 */ /* 0x000fea0003800000 */
.L_x_16679:
[----:B------:R-:W-:-:S13]  /*ac40*/  ISETP.GE.U32.AND P0, PT, R17, 0xc, PT ;  /* 0x0000000c1100780c */ /* 0x000fda0003f06070 */
[----:B------:R-:W-:Y:S05]  /*ac50*/  @!P0 BRA `(.L_x_16678) ;  /* 0x0000000400d88947 */ /* 0x000fea0003800000 */
[----:B------:R-:W-:Y:S01]  /*ac60*/  BSSY B2, `(.L_x_16678) ;  /* 0x0000075000027945 */ /* 0x000fe20003800000 */
[----:B------:R-:W-:-:S07]  /*ac70*/  VIADD R21, R21, 0x10 ;  /* 0x0000001015157836 */ /* 0x000fce0000000000 */
.L_x_16683:
        /* <DEDUP_REMOVED lines=116> */
.L_x_16678:
[----:B------:R-:W-:Y:S05]  /*b3c0*/  BSYNC B1 ;  /* 0x0000000000017941 */ /* 0x000fea0003800000 */
.L_x_16677:
        /* <DEDUP_REMOVED lines=21> */
.L_x_16685:
[----:B------:R-:W-:Y:S05]  /*b520*/  BSYNC B1 ;  /* 0x0000000000017941 */ /* 0x000fea0003800000 */
.L_x_16684:
[----:B------:R-:W-:Y:S01]  /*b530*/  IMAD.MOV.U32 R4, RZ, RZ, R22 ;  /* 0x000000ffff047224 */ /* 0x000fe200078e0016 */
[----:B------:R-:W-:Y:S01]  /*b540*/  LOP3.LUT R5, R5, 0x80000000, R25, 0xb8, !PT ;  /* 0x8000000005057812 */ /* 0x000fe200078eb819 */
[----:B------:R-:W-:Y:S06]  /*b550*/  BRA `(.L_x_16671) ;  /* 0x00000000001c7947 */ /* 0x000fec0003800000 */
.L_x_16672:
[----:B------:R-:W-:-:S06]  /*b560*/  DSETP.GTU.AND P0, PT, R22, +INF , PT ;  /* 0x7ff000001600742a */ /* 0x000fcc0003f0c000 */
[----:B------:R-:W-:-:S14]  /*b570*/  DSETP.LE.AND P0, PT, R20, +INF , !P0 ;  /* 0x7ff000001400742a */ /* 0x000fdc0004703000 */
[----:B------:R-:W0:Y:S01]  /*b580*/  @!P0 LDC.64 R22, c[0x0][0x220] ;  /* 0x00008800ff168b82 */ /* 0x000e220000000a00 */
[----:B------:R-:W-:Y:S02]  /*b590*/  @P0 DSETP.NEU.AND P2, PT, R20, +INF , PT ;  /* 0x7ff000001400042a */ /* 0x000fe40003f4d000 */
[----:B0-----:R-:W-:-:S06]  /*b5a0*/  @!P0 DADD R4, R4, R22 ;  /* 0x0000000004048229 */ /* 0x001fcc0000000016 */
[----:B------:R-:W-:Y:S02]  /*b5b0*/  @P0 FSEL R4, R24, RZ, P2 ;  /* 0x000000ff18040208 */ /* 0x000fe40001000000 */
[----:B------:R-:W-:-:S07]  /*b5c0*/  @P0 FSEL R5, R25, -QNAN , P2 ;  /* 0xfff8000019050808 */ /* 0x000fce0001000000 */
.L_x_16671:
[----:B------:R-:W-:Y:S05]  /*b5d0*/  BSYNC B0 ;  /* 0x0000000000007941 */ /* 0x000fea0003800000 */
.L_x_16670:
        /* <DEDUP_REMOVED lines=42> */
.L_x_16692:
        /* <DEDUP_REMOVED lines=12> */
.L_x_16691:
[----:B------:R-:W-:Y:S02]  /*b940*/  IMAD.MOV.U32 R24, RZ, RZ, R27 ;  /* 0x000000ffff187224 */ /* 0x000fe400078e001b */
[----:B------:R-:W-:-:S07]  /*b950*/  IMAD.MOV.U32 R27, RZ, RZ, R28 ;  /* 0x000000ffff1b7224 */ /* 0x000fce00078e001c */
.L_x_16690:
[----:B------:R-:W-:Y:S05]  /*b960*/  BSYNC B1 ;  /* 0x0000000000017941 */ /* 0x000fea0003800000 */
.L_x_16689:
        /* <DEDUP_REMOVED lines=13> */
.L_x_16698:
        /* <DEDUP_REMOVED lines=33> */
.L_x_16697:
[----:B------:R-:W-:Y:S02]  /*bc50*/  IMAD.MOV.U32 R24, RZ, RZ, R27 ;  /* 0x000000ffff187224 */ /* 0x000fe400078e001b */
[----:B------:R-:W-:-:S07]  /*bc60*/  IMAD.MOV.U32 R27, RZ, RZ, R28 ;  /* 0x000000ffff1b7224 */ /* 0x000fce00078e001c */
.L_x_16696:
[----:B------:R-:W-:Y:S05]  /*bc70*/  BSYNC B2 ;  /* 0x0000000000027941 */ /* 0x000fea0003800000 */
.L_x_16695:
[----:B------:R-:W-:-:S13]  /*bc80*/  ISETP.GE.U32.AND P0, PT, R17, 0xc, PT ;  /* 0x0000000c1100780c */ /* 0x000fda0003f06070 */
[----:B------:R-:W-:Y:S05]  /*bc90*/  @!P0 BRA `(.L_x_16694) ;  /* 0x0000000400d88947 */ /* 0x000fea0003800000 */
[----:B------:R-:W-:Y:S01]  /*bca0*/  BSSY B2, `(.L_x_16694) ;  /* 0x0000075000027945 */ /* 0x000fe20003800000 */
[----:B------:R-:W-:-:S07]  /*bcb0*/  VIADD R21, R21, 0x10 ;  /* 0x0000001015157836 */ /* 0x000fce0000000000 */
.L_x_16699:
        /* <DEDUP_REMOVED lines=116> */
.L_x_16694:
[----:B------:R-:W-:Y:S05]  /*c400*/  BSYNC B1 ;  /* 0x0000000000017941 */ /* 0x000fea0003800000 */
.L_x_16693:
        /* <DEDUP_REMOVED lines=21> */
.L_x_16701:
[----:B------:R-:W-:Y:S05]  /*c560*/  BSYNC B1 ;  /* 0x0000000000017941 */ /* 0x000fea0003800000 */
.L_x_16700:
[----:B------:R-:W-:Y:S01]  /*c570*/  IMAD.MOV.U32 R2, RZ, RZ, R22 ;  /* 0x000000ffff027224 */ /* 0x000fe200078e0016 */
[----:B------:R-:W-:Y:S01]  /*c580*/  LOP3.LUT R3, R3, 0x80000000, R25, 0xb8, !PT ;  /* 0x8000000003037812 */ /* 0x000fe200078eb819 */
[----:B------:R-:W-:Y:S06]  /*c590*/  BRA `(.L_x_16687) ;  /* 0x00000000001c7947 */ /* 0x000fec0003800000 */
.L_x_16688:
[----:B------:R-:W-:-:S06]  /*c5a0*/  DSETP.GTU.AND P0, PT, R22, +INF , PT ;  /* 0x7ff000001600742a */ /* 0x000fcc0003f0c000 */
[----:B------:R-:W-:-:S14]  /*c5b0*/  DSETP.LE.AND P0, PT, R20, +INF , !P0 ;  /* 0x7ff000001400742a */ /* 0x000fdc0004703000 */
[----:B------:R-:W0:Y:S01]  /*c5c0*/  @!P0 LDC.64 R22, c[0x0][0x220] ;  /* 0x00008800ff168b82 */ /* 0x000e220000000a00 */
[----:B------:R-:W-:Y:S02]  /*c5d0*/  @P0 DSETP.NEU.AND P2, PT, R20, +INF , PT ;  /* 0x7ff000001400042a */ /* 0x000fe40003f4d000 */
[----:B0-----:R-:W-:-:S06]  /*c5e0*/  @!P0 DADD R2, R2, R22 ;  /* 0x0000000002028229 */ /* 0x001fcc0000000016 */
[----:B------:R-:W-:Y:S02]  /*c5f0*/  @P0 FSEL R2, R24, RZ, P2 ;  /* 0x000000ff18020208 */ /* 0x000fe40001000000 */
[----:B------:R-:W-:-:S07]  /*c600*/  @P0 FSEL R3, R25, -QNAN , P2 ;  /* 0xfff8000019030808 */ /* 0x000fce0001000000 */
.L_x_16687:
[----:B------:R-:W-:Y:S05]  /*c610*/  BSYNC B0 ;  /* 0x0000000000007941 */ /* 0x000fea0003800000 */
.L_x_16686:
        /* <DEDUP_REMOVED lines=43> */
.L_x_16708:
        /* <DEDUP_REMOVED lines=12> */
.L_x_16707:
[----:B------:R-:W-:Y:S02]  /*c990*/  IMAD.MOV.U32 R26, RZ, RZ, R27 ;  /* 0x000000ffff1a7224 */ /* 0x000fe400078e001b */
[----:B------:R-:W-:-:S07]  /*c9a0*/  IMAD.MOV.U32 R27, RZ, RZ, R28 ;  /* 0x000000ffff1b7224 */ /* 0x000fce00078e001c */
.L_x_16706:
[----:B------:R-:W-:Y:S05]  /*c9b0*/  BSYNC B1 ;  /* 0x0000000000017941 */ /* 0x000fea0003800000 */
.L_x_16705:
        /* <DEDUP_REMOVED lines=13> */
.L_x_16714:
        /* <DEDUP_REMOVED lines=33> */
.L_x_16713:
[----:B------:R-:W-:Y:S02]  /*cca0*/  IMAD.MOV.U32 R26, RZ, RZ, R27 ;  /* 0x000000ffff1a7224 */ /* 0x000fe400078e001b */
[----:B------:R-:W-:-:S07]  /*ccb0*/  IMAD.MOV.U32 R27, RZ, RZ, R28 ;  /* 0x000000ffff1b7224 */ /* 0x000fce00078e001c */
.L_x_16712:
[----:B------:R-:W-:Y:S05]  /*ccc0*/  BSYNC B2 ;  /* 0x0000000000027941 */ /* 0x000fea0003800000 */
.L_x_16711:
[----:B------:R-:W-:-:S13]  /*ccd0*/  ISETP.GE.U32.AND P0, PT, R24, 0xc, PT ;  /* 0x0000000c1800780c */ /* 0x000fda0003f06070 */
[----:B------:R-:W-:Y:S05]  /*cce0*/  @!P0 BRA `(.L_x_16710) ;  /* 0x0000000400d88947 */ /* 0x000fea0003800000 */
[----:B------:R-:W-:Y:S01]  /*ccf0*/  BSSY B2, `(.L_x_16710) ;  /* 0x0000075000027945 */ /* 0x000fe20003800000 */
[----:B------:R-:W-:-:S07]  /*cd00*/  VIADD R21, R21, 0x10 ;  /* 0x0000001015157836 */ /* 0x000fce0000000000 */
.L_x_16715:
        /* <DEDUP_REMOVED lines=116> */
.L_x_16710:
[----:B------:R-:W-:Y:S05]  /*d450*/  BSYNC B1 ;  /* 0x0000000000017941 */ /* 0x000fea0003800000 */
.L_x_16709:
        /* <DEDUP_REMOVED lines=20> */
.L_x_16717:
[----:B------:R-:W-:Y:S05]  /*d5a0*/  BSYNC B1 ;  /* 0x0000000000017941 */ /* 0x000fea0003800000 */
.L_x_16716:
[----:B------:R-:W-:Y:S02]  /*d5b0*/  IMAD.MOV.U32 R19, RZ, RZ, R22 ;  /* 0x000000ffff137224 */ /* 0x000fe400078e0016 */
[----:B------:R-:W-:-:S03]  /*d5c0*/  IMAD.MOV.U32 R18, RZ, RZ, R21 ;  /* 0x000000ffff127224 */ /* 0x000fc600078e0015 */
[----:B------:R-:W-:Y:S01]  /*d5d0*/  LOP3.LUT R19, R19, 0x80000000, R25, 0xb8, !PT ;  /* 0x8000000013137812 */ /* 0x000fe200078eb819 */
[----:B------:R-:W-:Y:S06]  /*d5e0*/  BRA `(.L_x_16703) ;  /* 0x00000000001c7947 */ /* 0x000fec0003800000 */
.L_x_16704:
[----:B------:R-:W-:-:S06]  /*d5f0*/  DSETP.GTU.AND P0, PT, R22, +INF , PT ;  /* 0x7ff000001600742a */ /* 0x000fcc0003f0c000 */
[----:B------:R-:W-:-:S14]  /*d600*/  DSETP.LE.AND P0, PT, R20, +INF , !P0 ;  /* 0x7ff000001400742a */ /* 0x000fdc0004703000 */
[----:B------:R-:W0:Y:S01]  /*d610*/  @!P0 LDC.64 R22, c[0x0][0x220] ;  /* 0x00008800ff168b82 */ /* 0x000e220000000a00 */
[----:B------:R-:W-:Y:S02]  /*d620*/  @P0 DSETP.NEU.AND P2, PT, R20, +INF , PT ;  /* 0x7ff000001400042a */ /* 0x000fe40003f4d000 */
[----:B0-----:R-:W-:-:S06]  /*d630*/  @!P0 DADD R18, R18, R22 ;  /* 0x0000000012128229 */ /* 0x001fcc0000000016 */
[----:B------:R-:W-:Y:S02]  /*d640*/  @P0 FSEL R18, R24, RZ, P2 ;  /* 0x000000ff18120208 */ /* 0x000fe40001000000 */
[----:B------:R-:W-:-:S07]  /*d650*/  @P0 FSEL R19, R25, -QNAN , P2 ;  /* 0xfff8000019130808 */ /* 0x000fce0001000000 */
.L_x_16703:
[----:B------:R-:W-:Y:S05]  /*d660*/  BSYNC B0 ;  /* 0x0000000000007941 */ /* 0x000fea0003800000 */
.L_x_16702:
        /* <DEDUP_REMOVED lines=42> */
.L_x_16724:
        /* <DEDUP_REMOVED lines=12> */
.L_x_16723:
[----:B------:R-:W-:Y:S02]  /*d9d0*/  IMAD.MOV.U32 R24, RZ, RZ, R27 ;  /* 0x000000ffff187224 */ /* 0x000fe400078e001b */
[----:B------:R-:W-:-:S07]  /*d9e0*/  IMAD.MOV.U32 R27, RZ, RZ, R28 ;  /* 0x000000ffff1b7224 */ /* 0x000fce00078e001c */
.L_x_16722:
[----:B------:R-:W-:Y:S05]  /*d9f0*/  BSYNC B1 ;  /* 0x0000000000017941 */ /* 0x000fea0003800000 */
.L_x_16721:
        /* <DEDUP_REMOVED lines=13> */
.L_x_16730:
        /* <DEDUP_REMOVED lines=33> */
.L_x_16729:
[----:B------:R-:W-:Y:S02]  /*dce0*/  IMAD.MOV.U32 R24, RZ, RZ, R27 ;  /* 0x000000ffff187224 */ /* 0x000fe400078e001b */
[----:B------:R-:W-:-:S07]  /*dcf0*/  IMAD.MOV.U32 R27, RZ, RZ, R28 ;  /* 0x000000ffff1b7224 */ /* 0x000fce00078e001c */
.L_x_16728:
[----:B------:R-:W-:Y:S05]  /*dd00*/  BSYNC B2 ;  /* 0x0000000000027941 */ /* 0x000fea0003800000 */
.L_x_16727:
[----:B------:R-:W-:-:S13]  /*dd10*/  ISETP.GE.U32.AND P0, PT, R17, 0xc, PT ;  /* 0x0000000c1100780c */ /* 0x000fda0003f06070 */
[----:B------:R-:W-:Y:S05]  /*dd20*/  @!P0 BRA `(.L_x_16726) ;  /* 0x0000000400d88947 */ /* 0x000fea0003800000 */
[----:B------:R-:W-:Y:S01]  /*dd30*/  BSSY B2, `(.L_x_16726) ;  /* 0x0000075000027945 */ /* 0x000fe20003800000 */
[----:B------:R-:W-:-:S07]  /*dd40*/  VIADD R21, R21, 0x10 ;  /* 0x0000001015157836 */ /* 0x000fce0000000000 */
.L_x_16731:
        /* <DEDUP_REMOVED lines=116> */
.L_x_16726:
[----:B------:R-:W-:Y:S05]  /*e490*/  BSYNC B1 ;  /* 0x0000000000017941 */ /* 0x000fea0003800000 */
.L_x_16725:
        /* <DEDUP_REMOVED lines=21> */
.L_x_16733:
[----:B------:R-:W-:Y:S05]  /*e5f0*/  BSYNC B1 ;  /* 0x0000000000017941 */ /* 0x000fea0003800000 */
.L_x_16732:
[----:B------:R-:W-:Y:S01]  /*e600*/  IMAD.MOV.U32 R14, RZ, RZ, R22 ;  /* 0x000000ffff0e7224 */ /* 0x000fe200078e0016 */
[----:B------:R-:W-:Y:S01]  /*e610*/  LOP3.LUT R15, R15, 0x80000000, R25, 0xb8, !PT ;  /* 0x800000000f0f7812 */ /* 0x000fe200078eb819 */
[----:B------:R-:W-:Y:S06]  /*e620*/  BRA `(.L_x_16719) ;  /* 0x00000000001c7947 */ /* 0x000fec0003800000 */
.L_x_16720:
[----:B------:R-:W-:-:S06]  /*e630*/  DSETP.GTU.AND P0, PT, R22, +INF , PT ;  /* 0x7ff000001600742a */ /* 0x000fcc0003f0c000 */
[----:B------:R-:W-:-:S14]  /*e640*/  DSETP.LE.AND P0, PT, R20, +INF , !P0 ;  /* 0x7ff000001400742a */ /* 0x000fdc0004703000 */
[----:B------:R-:W0:Y:S01]  /*e650*/  @!P0 LDC.64 R22, c[0x0][0x220] ;  /* 0x00008800ff168b82 */ /* 0x000e220000000a00 */
[----:B------:R-:W-:Y:S02]  /*e660*/  @P0 DSETP.NEU.AND P2, PT, R20, +INF , PT ;  /* 0x7ff000001400042a */ /* 0x000fe40003f4d000 */
[----:B0-----:R-:W-:-:S06]  /*e670*/  @!P0 DADD R14, R14, R22 ;  /* 0x000000000e0e8229 */ /* 0x001fcc0000000016 */
[----:B------:R-:W-:Y:S02]  /*e680*/  @P0 FSEL R14, R24, RZ, P2 ;  /* 0x000000ff180e0208 */ /* 0x000fe40001000000 */
[----:B------:R-:W-:-:S07]  /*e690*/  @P0 FSEL R15, R25, -QNAN , P2 ;  /* 0xfff80000190f0808 */ /* 0x000fce0001000000 */
.L_x_16719:
[----:B------:R-:W-:Y:S05]  /*e6a0*/  BSYNC B0 ;  /* 0x0000000000007941 */ /* 0x000fea0003800000 */
.L_x_16718:
        /* <DEDUP_REMOVED lines=42> */
.L_x_16740:
        /* <DEDUP_REMOVED lines=12> */
.L_x_16739:
[----:B------:R-:W-:Y:S02]  /*ea10*/  IMAD.MOV.U32 R24, RZ, RZ, R27 ;  /* 0x000000ffff187224 */ /* 0x000fe400078e001b */
[----:B------:R-:W-:-:S07]  /*ea20*/  IMAD.MOV.U32 R27, RZ, RZ, R28 ;  /* 0x000000ffff1b7224 */ /* 0x000fce00078e001c */
.L_x_16738:
[----:B------:R-:W-:Y:S05]  /*ea30*/  BSYNC B1 ;  /* 0x0000000000017941 */ /* 0x000fea0003800000 */
.L_x_16737:
        /* <DEDUP_REMOVED lines=13> */
.L_x_16746:
        /* <DEDUP_REMOVED lines=33> */
.L_x_16745:
[----:B------:R-:W-:Y:S02]  /*ed20*/  IMAD.MOV.U32 R24, RZ, RZ, R27 ;  /* 0x000000ffff187224 */ /* 0x000fe400078e001b */
[----:B------:R-:W-:-:S07]  /*ed30*/  IMAD.MOV.U32 R27, RZ, RZ, R28 ;  /* 0x000000ffff1b7224 */ /* 0x000fce00078e001c */
.L_x_16744:
[----:B------:R-:W-:Y:S05]  /*ed40*/  BSYNC B2 ;  /* 0x0000000000027941 */ /* 0x000fea0003800000 */
.L_x_16743:
[----:B------:R-:W-:-:S13]  /*ed50*/  ISETP.GE.U32.AND P0, PT, R17, 0xc, PT ;  /* 0x0000000c1100780c */ /* 0x000fda0003f06070 */
[----:B------:R-:W-:Y:S05]  /*ed60*/  @!P0 BRA `(.L_x_16742) ;  /* 0x0000000400d88947 */ /* 0x000fea0003800000 */
[----:B------:R-:W-:Y:S01]  /*ed70*/  BSSY B2, `(.L_x_16742) ;  /* 0x0000075000027945 */ /* 0x000fe20003800000 */
[----:B------:R-:W-:-:S07]  /*ed80*/  VIADD R21, R21, 0x10 ;  /* 0x0000001015157836 */ /* 0x000fce0000000000 */
.L_x_16747:
        /* <DEDUP_REMOVED lines=116> */
.L_x_16742:
[----:B------:R-:W-:Y:S05]  /*f4d0*/  BSYNC B1 ;  /* 0x0000000000017941 */ /* 0x000fea0003800000 */
.L_x_16741:
        /* <DEDUP_REMOVED lines=21> */
.L_x_16749:
[----:B------:R-:W-:Y:S05]  /*f630*/  BSYNC B1 ;  /* 0x0000000000017941 */ /* 0x000fea0003800000 */
.L_x_16748:
[----:B------:R-:W-:Y:S01]  /*f640*/  IMAD.MOV.U32 R12, RZ, RZ, R22 ;  /* 0x000000ffff0c7224 */ /* 0x000fe200078e0016 */
[----:B------:R-:W-:Y:S01]  /*f650*/  LOP3.LUT R13, R13, 0x80000000, R25, 0xb8, !PT ;  /* 0x800000000d0d7812 */ /* 0x000fe200078eb819 */
[----:B------:R-:W-:Y:S06]  /*f660*/  BRA `(.L_x_16735) ;  /* 0x00000000001c7947 */ /* 0x000fec0003800000 */
.L_x_16736:
[----:B------:R-:W-:-:S06]  /*f670*/  DSETP.GTU.AND P0, PT, R22, +INF , PT ;  /* 0x7ff000001600742a */ /* 0x000fcc0003f0c000 */
[----:B------:R-:W-:-:S14]  /*f680*/  DSETP.LE.AND P0, PT, R20, +INF , !P0 ;  /* 0x7ff000001400742a */ /* 0x000fdc0004703000 */
[----:B------:R-:W0:Y:S01]  /*f690*/  @!P0 LDC.64 R22, c[0x0][0x220] ;  /* 0x00008800ff168b82 */ /* 0x000e220000000a00 */
[----:B------:R-:W-:Y:S02]  /*f6a0*/  @P0 DSETP.NEU.AND P2, PT, R20, +INF , PT ;  /* 0x7ff000001400042a */ /* 0x000fe40003f4d000 */
[----:B0-----:R-:W-:-:S06]  /*f6b0*/  @!P0 DADD R12, R12, R22 ;  /* 0x000000000c0c8229 */ /* 0x001fcc0000000016 */
[----:B------:R-:W-:Y:S02]  /*f6c0*/  @P0 FSEL R12, R24, RZ, P2 ;  /* 0x000000ff180c0208 */ /* 0x000fe40001000000 */
[----:B------:R-:W-:-:S07]  /*f6d0*/  @P0 FSEL R13, R25, -QNAN , P2 ;  /* 0xfff80000190d0808 */ /* 0x000fce0001000000 */
.L_x_16735:
[----:B------:R-:W-:Y:S05]  /*f6e0*/  BSYNC B0 ;  /* 0x0000000000007941 */ /* 0x000fea0003800000 */
.L_x_16734:
        /* <DEDUP_REMOVED lines=42> */
.L_x_16756:
        /* <DEDUP_REMOVED lines=12> */
.L_x_16755:
[----:B------:R-:W-:Y:S02]  /*fa50*/  IMAD.MOV.U32 R22, RZ, RZ, R27 ;  /* 0x000000ffff167224 */ /* 0x000fe400078e001b */
[----:B------:R-:W-:-:S07]  /*fa60*/  IMAD.MOV.U32 R27, RZ, RZ, R28 ;  /* 0x000000ffff1b7224 */ /* 0x000fce00078e001c */
.L_x_16754:
[----:B------:R-:W-:Y:S05]  /*fa70*/  BSYNC B1 ;  /* 0x0000000000017941 */ /* 0x000fea0003800000 */
.L_x_16753:
        /* <DEDUP_REMOVED lines=13> */
.L_x_16762:
        /* <DEDUP_REMOVED lines=33> */
.L_x_16761:
[----:B------:R-:W-:Y:S02]  /*fd60*/  IMAD.MOV.U32 R22, RZ, RZ, R27 ;  /* 0x000000ffff167224 */ /* 0x000fe400078e001b */
[----:B------:R-:W-:-:S07]  /*fd70*/  IMAD.MOV.U32 R27, RZ, RZ, R28 ;  /* 0x000000ffff1b7224 */ /* 0x000fce00078e001c */
.L_x_16760:
[----:B------:R-:W-:Y:S05]  /*fd80*/  BSYNC B2 ;  /* 0x0000000000027941 */ /* 0x000fea0003800000 */
.L_x_16759:
[----:B------:R-:W-:-:S13]  /*fd90*/  ISETP.GE.U32.AND P0, PT, R17, 0xc, PT ;  /* 0x0000000c1100780c */ /* 0x000fda0003f06070 */
[----:B------:R-:W-:Y:S05]  /*fda0*/  @!P0 BRA `(.L_x_16758) ;  /* 0x0000000400d88947 */ /* 0x000fea0003800000 */
[----:B------:R-:W-:Y:S01]  /*fdb0*/  BSSY B2, `(.L_x_16758) ;  /* 0x0000075000027945 */ /* 0x000fe20003800000 */
[----:B------:R-:W-:-:S07]  /*fdc0*/  VIADD R25, R25, 0x10 ;  /* 0x0000001019197836 */ /* 0x000fce0000000000 */
.L_x_16763:
        /* <DEDUP_REMOVED lines=116> */
.L_x_16758:
[----:B------:R-:W-:Y:S05]  /*10510*/  BSYNC B1 ;  /* 0x0000000000017941 */ /* 0x000fea0003800000 */
.L_x_16757:
        /* <DEDUP_REMOVED lines=21> */
.L_x_16765:
[----:B------:R-:W-:Y:S05]  /*10670*/  BSYNC B1 ;  /* 0x0000000000017941 */ /* 0x000fea0003800000 */
.L_x_16764:
[----:B------:R-:W-:Y:S01]  /*10680*/  IMAD.MOV.U32 R10, RZ, RZ, R24 ;  /* 0x000000ffff0a7224 */ /* 0x000fe200078e0018 */
[----:B------:R-:W-:Y:S01]  /*10690*/  LOP3.LUT R11, R11, 0x80000000, R23, 0xb8, !PT ;  /* 0x800000000b0b7812 */ /* 0x000fe200078eb817 */
[----:B------:R-:W-:Y:S06]  /*106a0*/  BRA `(.L_x_16751) ;  /* 0x00000000001c7947 */ /* 0x000fec0003800000 */
.L_x_16752:
[----:B------:R-:W-:-:S06]  /*106b0*/  DSETP.GTU.AND P0, PT, R20, +INF , PT ;  /* 0x7ff000001400742a */ /* 0x000fcc0003f0c000 */
[----:B------:R-:W-:-:S14]  /*106c0*/  DSETP.LE.AND P0, PT, R24, +INF , !P0 ;  /* 0x7ff000001800742a */ /* 0x000fdc0004703000 */
[----:B------:R-:W0:Y:S01]  /*106d0*/  @!P0 LDC.64 R20, c[0x0][0x220] ;  /* 0x00008800ff148b82 */ /* 0x000e220000000a00 */
[----:B------:R-:W-:Y:S02]  /*106e0*/  @P0 DSETP.NEU.AND P2, PT, R24, +INF , PT ;  /* 0x7ff000001800042a */ /* 0x000fe40003f4d000 */
[----:B0-----:R-:W-:-:S06]  /*106f0*/  @!P0 DADD R10, R10, R20 ;  /* 0x000000000a0a8229 */ /* 0x001fcc0000000014 */
[----:B------:R-:W-:Y:S02]  /*10700*/  @P0 FSEL R10, R22, RZ, P2 ;  /* 0x000000ff160a0208 */ /* 0x000fe40001000000 */
[----:B------:R-:W-:-:S07]  /*10710*/  @P0 FSEL R11, R23, -QNAN , P2 ;  /* 0xfff80000170b0808 */ /* 0x000fce0001000000 */
.L_x_16751:
[----:B------:R-:W-:Y:S05]  /*10720*/  BSYNC B0 ;  /* 0x0000000000007941 */ /* 0x000fea0003800000 */
.L_x_16750:
        /* <DEDUP_REMOVED lines=21> */
.L_x_16768:
[----:B------:R-:W-:-:S13]  /*10880*/  ISETP.GE.AND P0, PT, R0, UR4, PT ;  /* 0x0000000400007c0c */ /* 0x000fda000bf06270 */
[----:B------:R-:W-:Y:S05]  /*10890*/  @P0 BRA `(.L_x_16770) ;  /* 0x0000000000300947 */ /* 0x000fea0003800000 */
[----:B-1---5:R-:W1:Y:S01]  /*108a0*/  LDC.64 R4, c[0x0][0x228] ;  /* 0x00008a00ff047b82 */ /* 0x022e620000000a00 */
[C---:B------:R-:W-:Y:S02]  /*108b0*/  VIADD R7, R0.reuse, UR6 ;  /* 0x0000000600077c36 */ /* 0x040fe40008000000 */
[----:B------:R-:W-:Y:S02]  /*108c0*/  VIADD R0, R0, 0x80 ;  /* 0x0000008000007836 */ /* 0x000fe40000000000 */
[----:B-1----:R-:W-:-:S05]  /*108d0*/  IMAD.WIDE.U32 R4, R7, 0x8, R4 ;  /* 0x0000000807047825 */ /* 0x002fca00078e0004 */
[----:B------:R1:W-:Y:S02]  /*108e0*/  STG.E.64 desc[UR8][R4.64], R2 ;  /* 0x0000000204007986 */ /* 0x0003e4000c101b08 */
.L_x_16769:
[----:B------:R-:W-:-:S13]  /*108f0*/  ISETP.GE.AND P0, PT, R0, UR4, PT ;  /* 0x0000000400007c0c */ /* 0x000fda000bf06270 */
[----:B------:R-:W-:Y:S05]  /*10900*/  @P0 BRA `(.L_x_16771) ;  /* 0x0000000000340947 */ /* 0x000fea0003800000 */
[----:B-1----:R-:W1:Y:S01]  /*10910*/  LDC.64 R2, c[0x0][0x228] ;  /* 0x00008a00ff027b82 */ /* 0x002e620000000a00 */
[C---:B------:R-:W-:Y:S02]  /*10920*/  VIADD R5, R0.reuse, UR6 ;  /* 0x0000000600057c36 */ /* 0x040fe40008000000 */
[----:B------:R-:W-:Y:S02]  /*10930*/  VIADD R0, R0, 0x80 ;  /* 0x0000008000007836 */ /* 0x000fe40000000000 */
[----:B-1----:R-:W-:-:S05]  /*10940*/  IMAD.WIDE.U32 R2, R5, 0x8, R2 ;  /* 0x0000000805027825 */ /* 0x002fca00078e0002 */
[----:B------:R2:W-:Y:S02]  /*10950*/  STG.E.64 desc[UR8][R2.64], R18 ;  /* 0x0000001202007986 */ /* 0x0005e4000c101b08 */
.L_x_16770:
        /* <DEDUP_REMOVED lines=8> */
.L_x_16771:
[----:B------:R-:W-:Y:S05]  /*109e0*/  BSYNC B1 ;  /* 0x0000000000017941 */ /* 0x000fea0003800000 */
.L_x_16767:
[----:B------:R-:W-:-:S13]  /*109f0*/  ISETP.GE.AND P0, PT, R0, UR4, PT ;  /* 0x0000000400007c0c */ /* 0x000fda000bf06270 */
[----:B-12---:R-:W1:Y:S01]  /*10a00*/  @!P0 LDC.64 R2, c[0x0][0x228] ;  /* 0x00008a00ff028b82 */ /* 0x006e620000000a00 */
[C---:B------:R-:W-:Y:S02]  /*10a10*/  @!P0 VIADD R5, R0.reuse, UR6 ;  /* 0x0000000600058c36 */ /* 0x040fe40008000000 */
[----:B------:R-:W-:Y:S02]  /*10a20*/  @!P0 VIADD R0, R0, 0x80 ;  /* 0x0000008000008836 */ /* 0x000fe40000000000 */
[----:B-1----:R-:W-:-:S05]  /*10a30*/  @!P0 IMAD.WIDE.U32 R2, R5, 0x8, R2 ;  /* 0x0000000805028825 */ /* 0x002fca00078e0002 */
[----:B------:R3:W-:Y:S02]  /*10a40*/  @!P0 STG.E.64 desc[UR8][R2.64], R12 ;  /* 0x0000000c02008986 */ /* 0x0007e4000c101b08 */
.L_x_16772:
[----:B------:R-:W-:Y:S05]  /*10a50*/  BSYNC B0 ;  /* 0x0000000000007941 */ /* 0x000fea0003800000 */
.L_x_16766:
        /* <DEDUP_REMOVED lines=8> */
.L_x_16773:
        /* <DEDUP_REMOVED lines=10> */
.L_x_57380:


//--------------------- .text._ZN2at6native18elementwise_kernelILi128ELi4EZNS0_15gpu_kernel_implINS0_13BinaryFunctorIsssZZZNS0_16fmod_kernel_cudaERNS_18TensorIteratorBaseEENKUlvE_clEvENKUlvE3_clEvEUlssE_EEEEvS5_RKT_EUliE_EEviT1_ --------------------------
	.section	.text._ZN2at6native18elementwise_kernelILi128ELi4EZNS0_15gpu_kernel_implINS0_13BinaryFunctorIsssZZZNS0_16fmod_kernel_cudaERNS_18TensorIteratorBaseEENKUlvE_clEvENKUlvE3_clEvEUlssE_EEEEvS5_RKT_EUliE_EEviT1_,"ax",@progbits
	.align	128
        .global         _ZN2at6native18elementwise_kernelILi128ELi4EZNS0_15gpu_kernel_implINS0_13BinaryFunctorIsssZZZNS0_16fmod_kernel_cudaERNS_18TensorIteratorBaseEENKUlvE_clEvENKUlvE3_clEvEUlssE_EEEEvS5_RKT_EUliE_EEviT1_
        .type           _ZN2at6native18elementwise_kernelILi128ELi4EZNS0_15gpu_kernel_implINS0_13BinaryFunctorIsssZZZNS0_16fmod_kernel_cudaERNS_18TensorIteratorBaseEENKUlvE_clEvENKUlvE3_clEvEUlssE_EEEEvS5_RKT_EUliE_EEviT1_,@function
        .size           _ZN2at6native18elementwise_kernelILi128ELi4EZNS0_15gpu_kernel_implINS0_13BinaryFunctorIsssZZZNS0_16fmod_kernel_cudaERNS_18TensorIteratorBaseEENKUlvE_clEvENKUlvE3_clEvEUlssE_EEEEvS5_RKT_EUliE_EEviT1_,(.L_x_57381 - _ZN2at6native18elementwise_kernelILi128ELi4EZNS0_15gpu_kernel_implINS0_13BinaryFunctorIsssZZZNS0_16fmod_kernel_cudaERNS_18TensorIteratorBaseEENKUlvE_clEvENKUlvE3_clEvEUlssE_EEEEvS5_RKT_EUliE_EEviT1_)
        .other          _ZN2at6native18elementwise_kernelILi128ELi4EZNS0_15gpu_kernel_implINS0_13BinaryFunctorIsssZZZNS0_16fmod_kernel_cudaERNS_18TensorIteratorBaseEENKUlvE_clEvENKUlvE3_clEvEUlssE_EEEEvS5_RKT_EUliE_EEviT1_,@"STO_CUDA_ENTRY STV_DEFAULT"
_ZN2at6native18elementwise_kernelILi128ELi4EZNS0_15gpu_kernel_implINS0_13BinaryFunctorIsssZZZNS0_16fmod_kernel_cudaERNS_18TensorIteratorBaseEENKUlvE_clEvENKUlvE3_clEvEUlssE_EEEEvS5_RKT_EUliE_EEviT1_:
.text._ZN2at6native18elementwise_kernelILi128ELi4EZNS0_15gpu_kernel_implINS0_13BinaryFunctorIsssZZZNS0_16fmod_kernel_cudaERNS_18TensorIteratorBaseEENKUlvE_clEvENKUlvE3_clEvEUlssE_EEEEvS5_RKT_EUliE_EEviT1_:
        /* <DEDUP_REMOVED lines=40> */
[C---:B------:R-:W-:Y:S02]  /*0280*/  IMAD R22, R5.reuse, UR9, RZ ;  /* 0x0000000905167c24 */ /* 0x040fe4000f8e02ff */
[C---:B------:R-:W-:Y:S02]  /*0290*/  IMAD R16, R5.reuse, UR4, R16 ;  /* 0x0000000405107c24 */ /* 0x040fe4000f8e0210 */
[----:B------:R-:W-:Y:S02]  /*02a0*/  IMAD R0, R5, UR8, R0 ;  /* 0x0000000805007c24 */ /* 0x000fe4000f8e0200 */
        /* <DEDUP_REMOVED lines=322> */
.L_x_16776:
        /* <DEDUP_REMOVED lines=18> */
[----:B------:R0:W5:Y:S01]  /*17f0*/  LDG.E.S8 R19, desc[UR36][R2.64] ;  /* 0x0000002402137981 */ /* 0x000162000c1e1300 */
[----:B------:R-:W-:Y:S05]  /*1800*/  BRA `(.L_x_16782) ;  /* 0x0000000c005c7947 */ /* 0x000fea0003800000 */
.L_x_16780:
[----:B------:R0:W5:Y:S01]  /*1810*/  LDG.E.U8 R19, desc[UR36][R2.64] ;  /* 0x0000002402137981 */ /* 0x000162000c1e1100 */
[----:B------:R-:W-:Y:S05]  /*1820*/  BRA `(.L_x_16782) ;  /* 0x0000000c00547947 */ /* 0x000fea0003800000 */
.L_x_16779:
[----:B------:R-:W-:-:S13]  /*1830*/  ISETP.NE.AND P0, PT, R4, 0x2, PT ;  /* 0x000000020400780c */ /* 0x000fda0003f05270 */
[----:B------:R-:W-:Y:S05]  /*1840*/  @!P0 BRA `(.L_x_16783) ;  /* 0x0000000000208947 */ /* 0x000fea0003800000 */
[----:B------:R-:W-:-:S13]  /*1850*/  ISETP.NE.AND P0, PT, R4, 0x3, PT ;  /* 0x000000030400780c */ /* 0x000fda0003f05270 */
[----:B------:R-:W-:Y:S05]  /*1860*/  @!P0 BRA `(.L_x_16784) ;  /* 0x0000000000108947 */ /* 0x000fea0003800000 */
[----:B------:R-:W-:-:S13]  /*1870*/  ISETP.NE.AND P0, PT, R4, 0x4, PT ;  /* 0x000000040400780c */ /* 0x000fda0003f05270 */
[----:B------:R-:W-:Y:S05]  /*1880*/  @P0 BRA `(.L_x_16781) ;  /* 0x0000000800e80947 */ /* 0x000fea0003800000 */
[----:B------:R0:W5:Y:S01]  /*1890*/  LDG.E.U16 R19, desc[UR36][R2.64] ;  /* 0x0000002402137981 */ /* 0x000162000c1e1500 */
[----:B------:R-:W-:Y:S05]  /*18a0*/  BRA `(.L_x_16782) ;  /* 0x0000000c00347947 */ /* 0x000fea0003800000 */
.L_x_16784:
[----:B------:R0:W5:Y:S01]  /*18b0*/  LDG.E.U16 R19, desc[UR36][R2.64] ;  /* 0x0000002402137981 */ /* 0x000162000c1e1500 */
[----:B------:R-:W-:Y:S05]  /*18c0*/  BRA `(.L_x_16782) ;  /* 0x0000000c002c7947 */ /* 0x000fea0003800000 */
.L_x_16783:
[----:B------:R0:W5:Y:S01]  /*18d0*/  LDG.E.U16 R19, desc[UR36][R2.64] ;  /* 0x0000002402137981 */ /* 0x000162000c1e1500 */
[----:B------:R-:W-:Y:S05]  /*18e0*/  BRA `(.L_x_16782) ;  /* 0x0000000c00247947 */ /* 0x000fea0003800000 */
.L_x_16778:
[----:B------:R-:W-:-:S13]  /*18f0*/  ISETP.GT.AND P0, PT, R4, 0x6, PT ;  /* 0x000000060400780c */ /* 0x000fda0003f04270 */
[----:B------:R-:W-:Y:S05]  /*1900*/  @P0 BRA `(.L_x_16785) ;  /* 0x0000000000300947 */ /* 0x000fea0003800000 */
[----:B------:R-:W-:-:S13]  /*1910*/  ISETP.NE.AND P0, PT, R4, 0x5, PT ;  /* 0x000000050400780c */ /* 0x000fda0003f05270 */
[----:B------:R-:W-:Y:S05]  /*1920*/  @!P0 BRA `(.L_x_16786) ;  /* 0x0000000000148947 */ /* 0x000fea0003800000 */
[----:B------:R-:W-:-:S13]  /*1930*/  ISETP.NE.AND P0, PT, R4, 0x6, PT ;  /* 0x000000060400780c */ /* 0x000fda0003f05270 */
[----:B------:R-:W-:Y:S05]  /*1940*/  @P0 BRA `(.L_x_16781) ;  /* 0x0000000800b80947 */ /* 0x000fea0003800000 */
[----:B------:R-:W2:Y:S02]  /*1950*/  LDG.E R2, desc[UR36][R2.64] ;  /* 0x0000002402027981 */ /* 0x000ea4000c1e1900 */
[----:B--2---:R0:W1:Y:S01]  /*1960*/  F2I.FTZ.TRUNC.NTZ R19, R2 ;  /* 0x0000000200137305 */ /* 0x004062000021f100 */
[----:B------:R-:W-:Y:S05]  /*1970*/  BRA `(.L_x_16782) ;  /* 0x0000000c00007947 */ /* 0x000fea0003800000 */
.L_x_16786:
[----:B------:R-:W2:Y:S02]  /*1980*/  LDG.E.U16 R0, desc[UR36][R2.64] ;  /* 0x0000002402007981 */ /* 0x000ea4000c1e1500 */
[----:B--2---:R-:W-:-:S06]  /*1990*/  HADD2.F32 R0, -RZ, R0.H0_H0 ;  /* 0x20000000ff007230 */ /* 0x004fcc0000004100 */
[----:B------:R-:W0:Y:S02]  /*19a0*/  F2I.FTZ.TRUNC.NTZ R0, R0 ;  /* 0x0000000000007305 */ /* 0x000e24000021f100 */
[----:B0-----:R-:W-:Y:S01]  /*19b0*/  PRMT R19, R0, 0x7610, R19 ;  /* 0x0000761000137816 */ /* 0x001fe20000000013 */
[----:B------:R-:W-:Y:S06]  /*19c0*/  BRA `(.L_x_16782) ;  /* 0x0000000800ec7947 */ /* 0x000fec0003800000 */
.L_x_16785:
[----:B------:R-:W-:-:S13]  /*19d0*/  ISETP.NE.AND P0, PT, R4, 0x7, PT ;  /* 0x000000070400780c */ /* 0x000fda0003f05270 */
[----:B------:R-:W-:Y:S05]  /*19e0*/  @!P0 BRA `(.L_x_16787) ;  /* 0x0000000000308947 */ /* 0x000fea0003800000 */
[----:B------:R-:W-:-:S13]  /*19f0*/  ISETP.NE.AND P0, PT, R4, 0x8, PT ;  /* 0x000000080400780c */ /* 0x000fda0003f05270 */
[----:B------:R-:W-:Y:S05]  /*1a00*/  @!P0 BRA `(.L_x_16788) ;  /* 0x0000000000148947 */ /* 0x000fea0003800000 */
[----:B------:R-:W-:-:S13]  /*1a10*/  ISETP.NE.AND P0, PT, R4, 0x9, PT ;  /* 0x000000090400780c */ /* 0x000fda0003f05270 */
[----:B------:R-:W-:Y:S05]  /*1a20*/  @P0 BRA `(.L_x_16781) ;  /* 0x0000000800800947 */ /* 0x000fea0003800000 */
[----:B------:R-:W2:Y:S02]  /*1a30*/  LDG.E R2, desc[UR36][R2.64] ;  /* 0x0000002402027981 */ /* 0x000ea4000c1e1900 */
[----:B--2---:R0:W1:Y:S01]  /*1a40*/  F2I.FTZ.TRUNC.NTZ R19, R2 ;  /* 0x0000000200137305 */ /* 0x004062000021f100 */
[----:B------:R-:W-:Y:S05]  /*1a50*/  BRA `(.L_x_16782) ;  /* 0x0000000800c87947 */ /* 0x000fea0003800000 */
.L_x_16788:
[----:B------:R-:W2:Y:S02]  /*1a60*/  LDG.E.U16 R2, desc[UR36][R2.64] ;  /* 0x0000002402027981 */ /* 0x000ea4000c1e1500 */
[----:B--2---:R-:W-:-:S06]  /*1a70*/  HADD2.F32 R0, -RZ, R2.H0_H0 ;  /* 0x20000002ff007230 */ /* 0x004fcc0000004100 */
[----:B------:R-:W0:Y:S02]  /*1a80*/  F2I.FTZ.TRUNC.NTZ R0, R0 ;  /* 0x0000000000007305 */ /* 0x000e24000021f100 */
[----:B0-----:R-:W-:Y:S01]  /*1a90*/  PRMT R19, R0, 0x7610, R19 ;  /* 0x0000761000137816 */ /* 0x001fe20000000013 */
[----:B------:R-:W-:Y:S06]  /*1aa0*/  BRA `(.L_x_16782) ;  /* 0x0000000800b47947 */ /* 0x000fec0003800000 */
.L_x_16787:
[----:B------:R-:W2:Y:S02]  /*1ab0*/  LDG.E.64 R2, desc[UR36][R2.64] ;  /* 0x0000002402027981 */ /* 0x000ea4000c1e1b00 */
[----:B--2---:R0:W1:Y:S01]  /*1ac0*/  F2I.F64.TRUNC R19, R2 ;  /* 0x0000000200137311 */ /* 0x004062000030d100 */
[----:B------:R-:W-:Y:S05]  /*1ad0*/  BRA `(.L_x_16782) ;  /* 0x0000000800a87947 */ /* 0x000fea0003800000 */
.L_x_16777:
        /* <DEDUP_REMOVED lines=10> */
[----:B------:R-:W-:Y:S01]  /*1b80*/  SEL R19, RZ, 0x1, !P0 ;  /* 0x00000001ff137807 */ /* 0x000fe20004000000 */
[----:B------:R-:W-:Y:S08]  /*1b90*/  BRA `(.L_x_16782) ;  /* 0x0000000800787947 */ /* 0x000ff00003800000 */
.L_x_16791:
[----:B------:R-:W2:Y:S02]  /*1ba0*/  LDG.E.64 R2, desc[UR36][R2.64] ;  /* 0x0000002402027981 */ /* 0x000ea4000c1e1b00 */
[----:B--2---:R3:W4:Y:S01]  /*1bb0*/  F2I.F64.TRUNC R19, R2 ;  /* 0x0000000200137311 */ /* 0x004722000030d100 */
[----:B------:R-:W-:Y:S05]  /*1bc0*/  BRA `(.L_x_16782) ;  /* 0x00000008006c7947 */ /* 0x000fea0003800000 */
.L_x_16790:
        /* <DEDUP_REMOVED lines=24> */
[----:B------:R-:W-:-:S06]  /*1d50*/  LOP3.LUT R5, R5, 0x80000000, R0, 0xf8, !PT ;  /* 0x8000000005057812 */ /* 0x000fcc00078ef800 */
[----:B------:R-:W0:Y:S02]  /*1d60*/  F2I.FTZ.TRUNC.NTZ R5, R5 ;  /* 0x0000000500057305 */ /* 0x000e24000021f100 */
[----:B0-----:R-:W-:Y:S01]  /*1d70*/  PRMT R19, R5, 0x7610, R19 ;  /* 0x0000761005137816 */ /* 0x001fe20000000013 */
[----:B------:R-:W-:Y:S06]  /*1d80*/  BRA `(.L_x_16782) ;  /* 0x0000000400fc7947 */ /* 0x000fec0003800000 */
.L_x_16793:
        /* <DEDUP_REMOVED lines=11> */
[----:B------:R-:W-:-:S06]  /*1e40*/  LOP3.LUT R4, R4, 0x80000000, R5, 0xf8, !PT ;  /* 0x8000000004047812 */ /* 0x000fcc00078ef805 */
[----:B------:R-:W0:Y:S02]  /*1e50*/  F2I.FTZ.TRUNC.NTZ R4, R4 ;  /* 0x0000000400047305 */ /* 0x000e24000021f100 */
[----:B0-----:R-:W-:Y:S01]  /*1e60*/  PRMT R19, R4, 0x7610, R19 ;  /* 0x0000761004137816 */ /* 0x001fe20000000013 */
[----:B------:R-:W-:Y:S06]  /*1e70*/  BRA `(.L_x_16782) ;  /* 0x0000000400c07947 */ /* 0x000fec0003800000 */
.L_x_16792:
[----:B------:R-:W2:Y:S02]  /*1e80*/  LDG.E.U16 R0, desc[UR36][R2.64] ;  /* 0x0000002402007981 */ /* 0x000ea4000c1e1500 */
[----:B--2---:R-:W-:-:S06]  /*1e90*/  IMAD.U32 R0, R0, 0x10000, RZ ;  /* 0x0001000000007824 */ /* 0x004fcc00078e00ff */
[----:B------:R-:W0:Y:S02]  /*1ea0*/  F2I.FTZ.TRUNC.NTZ R0, R0 ;  /* 0x0000000000007305 */ /* 0x000e24000021f100 */
[----:B0-----:R-:W-:Y:S01]  /*1eb0*/  PRMT R19, R0, 0x7610, R19 ;  /* 0x0000761000137816 */ /* 0x001fe20000000013 */
[----:B------:R-:W-:Y:S06]  /*1ec0*/  BRA `(.L_x_16782) ;  /* 0x0000000400ac7947 */ /* 0x000fec0003800000 */
.L_x_16789:
        /* <DEDUP_REMOVED lines=10> */
.L_x_16796:
        /* <DEDUP_REMOVED lines=21> */
.L_x_16800:
[----:B------:R-:W-:Y:S05]  /*20c0*/  BSYNC B1 ;  /* 0x0000000000017941 */ /* 0x000fea0003800000 */
.L_x_16799:
[----:B------:R-:W-:Y:S01]  /*20d0*/  LEA R3, R0, 0x3b800000, 0x17 ;  /* 0x3b80000000037811 */ /* 0x000fe200078eb8ff */
[----:B------:R-:W-:-:S05]  /*20e0*/  IMAD.SHL.U32 R0, R2, 0x100000, RZ ;  /* 0x0010000002007824 */ /* 0x000fca00078e00ff */
[----:B------:R-:W-:-:S07]  /*20f0*/  LOP3.LUT R0, R3, R0, R4, 0xfe, !PT ;  /* 0x0000000003007212 */ /* 0x000fce00078efe04 */
.L_x_16798:
[----:B------:R-:W-:Y:S05]  /*2100*/  BSYNC B0 ;  /* 0x0000000000007941 */ /* 0x000fea0003800000 */
.L_x_16797:
[----:B------:R-:W0:Y:S02]  /*2110*/  F2I.FTZ.TRUNC.NTZ R0, R0 ;  /* 0x0000000000007305 */ /* 0x000e24000021f100 */
[----:B0-----:R-:W-:Y:S01]  /*2120*/  PRMT R19, R0, 0x7610, R19 ;  /* 0x0000761000137816 */ /* 0x001fe20000000013 */
[----:B------:R-:W-:Y:S06]  /*2130*/  BRA `(.L_x_16782) ;  /* 0x0000000400107947 */ /* 0x000fec0003800000 */
.L_x_16795:
        /* <DEDUP_REMOVED lines=21> */
.L_x_16804:
[----:B------:R-:W-:Y:S05]  /*2290*/  BSYNC B1 ;  /* 0x0000000000017941 */ /* 0x000fea0003800000 */
.L_x_16803:
[----:B------:R-:W-:Y:S01]  /*22a0*/  LEA R3, R0, 0x37800000, 0x17 ;  /* 0x3780000000037811 */ /* 0x000fe200078eb8ff */
[----:B------:R-:W-:-:S05]  /*22b0*/  IMAD.SHL.U32 R0, R2, 0x200000, RZ ;  /* 0x0020000002007824 */ /* 0x000fca00078e00ff */
[----:B------:R-:W-:-:S07]  /*22c0*/  LOP3.LUT R0, R3, R0, R4, 0xfe, !PT ;  /* 0x0000000003007212 */ /* 0x000fce00078efe04 */
.L_x_16802:
[----:B------:R-:W-:Y:S05]  /*22d0*/  BSYNC B0 ;  /* 0x0000000000007941 */ /* 0x000fea0003800000 */
.L_x_16801:
[----:B------:R-:W0:Y:S02]  /*22e0*/  F2I.FTZ.TRUNC.NTZ R0, R0 ;  /* 0x0000000000007305 */ /* 0x000e24000021f100 */
[----:B0-----:R-:W-:Y:S01]  /*22f0*/  PRMT R19, R0, 0x7610, R19 ;  /* 0x0000761000137816 */ /* 0x001fe20000000013 */
[----:B------:R-:W-:Y:S06]  /*2300*/  BRA `(.L_x_16782) ;  /* 0x00000000009c7947 */ /* 0x000fec0003800000 */
.L_x_16794:
        /* <DEDUP_REMOVED lines=14> */
.L_x_16808:
[----:B------:R-:W-:Y:S05]  /*23f0*/  BSYNC B0 ;  /* 0x0000000000007941 */ /* 0x000fea0003800000 */
.L_x_16807:
[----:B------:R-:W0:Y:S02]  /*2400*/  F2I.FTZ.TRUNC.NTZ R0, R0 ;  /* 0x0000000000007305 */ /* 0x000e24000021f100 */
[----:B0-----:R-:W-:Y:S01]  /*2410*/  PRMT R19, R0, 0x7610, R19 ;  /* 0x0000761000137816 */ /* 0x001fe20000000013 */
[----:B------:R-:W-:Y:S06]  /*2420*/  BRA `(.L_x_16782) ;  /* 0x0000000000547947 */ /* 0x000fec0003800000 */
.L_x_16781:
        /* <DEDUP_REMOVED lines=16> */
.L_x_16809:
[----:B------:R-:W-:Y:S01]  /*2530*/  PRMT R19, RZ, 0x7610, R19 ;  /* 0x00007610ff137816 */ /* 0x000fe20000000013 */
[----:B------:R-:W-:Y:S06]  /*2540*/  BRA `(.L_x_16782) ;  /* 0x00000000000c7947 */ /* 0x000fec0003800000 */
.L_x_16806:
[----:B------:R2:W5:Y:S01]  /*2550*/  LDG.E.U16 R19, desc[UR36][R2.64] ;  /* 0x0000002402137981 */ /* 0x000562000c1e1500 */
[----:B------:R-:W-:Y:S05]  /*2560*/  BRA `(.L_x_16782) ;  /* 0x0000000000047947 */ /* 0x000fea0003800000 */
.L_x_16805:
[----:B------:R1:W5:Y:S02]  /*2570*/  LDG.E.U16 R19, desc[UR36][R2.64] ;  /* 0x0000002402137981 */ /* 0x000364000c1e1500 */
.L_x_16782:
[----:B------:R-:W4:Y:S01]  /*2580*/  LDC.U8 R4, c[0x0][0x493] ;  /* 0x000124c0ff047b82 */ /* 0x000f220000000000 */
[----:B------:R-:W-:Y:S02]  /*2590*/  ULDC.64 UR4, c[0x0][0x488] ;  /* 0x0001220000047ab9 */ /* 0x000fe40000000a00 */
[----:B0123--:R-:W-:-:S05]  /*25a0*/  IADD3 R2, P1, R22, UR4, RZ ;  /* 0x0000000416027c10 */ /* 0x00ffca000ff3e0ff */
        /* <DEDUP_REMOVED lines=14> */
.L_x_16813:
[----:B------:R3:W5:Y:S01]  /*2690*/  LDG.E.U8 R0, desc[UR36][R2.64] ;  /* 0x0000002402007981 */ /* 0x000762000c1e1100 */
[----:B------:R-:W-:Y:S05]  /*26a0*/  BRA `(.L_x_16815) ;  /* 0x0000000c00547947 */ /* 0x000fea0003800000 */
.L_x_16812:
        /* <DEDUP_REMOVED lines=8> */
.L_x_16817:
[----:B------:R1:W5:Y:S01]  /*2730*/  LDG.E.U16 R0, desc[UR36][R2.64] ;  /* 0x0000002402007981 */ /* 0x000362000c1e1500 */
[----:B------:R-:W-:Y:S05]  /*2740*/  BRA `(.L_x_16815) ;  /* 0x0000000c002c7947 */ /* 0x000fea0003800000 */
.L_x_16816:
[----:B------:R2:W5:Y:S01]  /*2750*/  LDG.E.U16 R0, desc[UR36][R2.64] ;  /* 0x0000002402007981 */ /* 0x000562000c1e1500 */
[----:B------:R-:W-:Y:S05]  /*2760*/  BRA `(.L_x_16815) ;  /* 0x0000000c00247947 */ /* 0x000fea0003800000 */
.L_x_16811:
        /* <DEDUP_REMOVED lines=9> */
.L_x_16819:
[----:B------:R-:W2:Y:S02]  /*2800*/  LDG.E.U16 R4, desc[UR36][R2.64] ;  /* 0x0000002402047981 */ /* 0x000ea4000c1e1500 */
[----:B--2---:R-:W-:-:S06]  /*2810*/  HADD2.F32 R4, -RZ, R4.H0_H0 ;  /* 0x20000004ff047230 */ /* 0x004fcc0000004100 */
[----:B------:R-:W0:Y:S02]  /*2820*/  F2I.FTZ.TRUNC.NTZ R4, R4 ;  /* 0x0000000400047305 */ /* 0x000e24000021f100 */
[----:B0-----:R-:W-:Y:S01]  /*2830*/  PRMT R0, R4, 0x7610, R0 ;  /* 0x0000761004007816 */ /* 0x001fe20000000000 */
[----:B------:R-:W-:Y:S06]  /*2840*/  BRA `(.L_x_16815) ;  /* 0x0000000800ec7947 */ /* 0x000fec0003800000 */
.L_x_16818:
        /* <DEDUP_REMOVED lines=9> */
.L_x_16821:
[----:B------:R-:W2:Y:S02]  /*28e0*/  LDG.E.U16 R2, desc[UR36][R2.64] ;  /* 0x0000002402027981 */ /* 0x000ea4000c1e1500 */
[----:B--2---:R-:W-:-:S06]  /*28f0*/  HADD2.F32 R4, -RZ, R2.H0_H0 ;  /* 0x20000002ff047230 */ /* 0x004fcc0000004100 */
[----:B------:R-:W0:Y:S02]  /*2900*/  F2I.FTZ.TRUNC.NTZ R4, R4 ;  /* 0x0000000400047305 */ /* 0x000e24000021f100 */
[----:B0-----:R-:W-:Y:S01]  /*2910*/  PRMT R0, R4, 0x7610, R0 ;  /* 0x0000761004007816 */ /* 0x001fe20000000000 */
[----:B------:R-:W-:Y:S06]  /*2920*/  BRA `(.L_x_16815) ;  /* 0x0000000800b47947 */ /* 0x000fec0003800000 */
.L_x_16820:
[----:B------:R-:W2:Y:S02]  /*2930*/  LDG.E.64 R2, desc[UR36][R2.64] ;  /* 0x0000002402027981 */ /* 0x000ea4000c1e1b00 */
[----:B--2---:R0:W1:Y:S01]  /*2940*/  F2I.F64.TRUNC R0, R2 ;  /* 0x0000000200007311 */ /* 0x004062000030d100 */
[----:B------:R-:W-:Y:S05]  /*2950*/  BRA `(.L_x_16815) ;  /* 0x0000000800a87947 */ /* 0x000fea0003800000 */
.L_x_16810:
        /* <DEDUP_REMOVED lines=12> */
.L_x_16824:
[----:B------:R-:W2:Y:S02]  /*2a20*/  LDG.E.64 R2, desc[UR36][R2.64] ;  /* 0x0000002402027981 */ /* 0x000ea4000c1e1b00 */
[----:B--2---:R0:W1:Y:S01]  /*2a30*/  F2I.F64.TRUNC R0, R2 ;  /* 0x0000000200007311 */ /* 0x004062000030d100 */
[----:B------:R-:W-:Y:S05]  /*2a40*/  BRA `(.L_x_16815) ;  /* 0x00000008006c7947 */ /* 0x000fea0003800000 */
.L_x_16823:
        /* <DEDUP_REMOVED lines=28> */
.L_x_16826:
        /* <DEDUP_REMOVED lines=15> */
.L_x_16825:
[----:B------:R-:W2:Y:S02]  /*2d00*/  LDG.E.U16 R4, desc[UR36][R2.64] ;  /* 0x0000002402047981 */ /* 0x000ea4000c1e1500 */
[----:B--2---:R-:W-:-:S06]  /*2d10*/  IMAD.U32 R4, R4, 0x10000, RZ ;  /* 0x0001000004047824 */ /* 0x004fcc00078e00ff */
[----:B------:R-:W0:Y:S02]  /*2d20*/  F2I.FTZ.TRUNC.NTZ R4, R4 ;  /* 0x0000000400047305 */ /* 0x000e24000021f100 */
[----:B0-----:R-:W-:Y:S01]  /*2d30*/  PRMT R0, R4, 0x7610, R0 ;  /* 0x0000761004007816 */ /* 0x001fe20000000000 */
[----:B------:R-:W-:Y:S06]  /*2d40*/  BRA `(.L_x_16815) ;  /* 0x0000000400ac7947 */ /* 0x000fec0003800000 */
.L_x_16822:
        /* <DEDUP_REMOVED lines=10> */
.L_x_16829:
        /* <DEDUP_REMOVED lines=21> */
.L_x_16833:
[----:B------:R-:W-:Y:S05]  /*2f40*/  BSYNC B1 ;  /* 0x0000000000017941 */ /* 0x000fea0003800000 */
.L_x_16832:
[----:B------:R-:W-:Y:S01]  /*2f50*/  IMAD.SHL.U32 R2, R2, 0x100000, RZ ;  /* 0x0010000002027824 */ /* 0x000fe200078e00ff */
[----:B------:R-:W-:-:S04]  /*2f60*/  LEA R3, R0, 0x3b800000, 0x17 ;  /* 0x3b80000000037811 */ /* 0x000fc800078eb8ff */
[----:B------:R-:W-:-:S07]  /*2f70*/  LOP3.LUT R4, R3, R2, R4, 0xfe, !PT ;  /* 0x0000000203047212 */ /* 0x000fce00078efe04 */
.L_x_16831:
[----:B------:R-:W-:Y:S05]  /*2f80*/  BSYNC B0 ;  /* 0x0000000000007941 */ /* 0x000fea0003800000 */
.L_x_16830:
[----:B------:R-:W0:Y:S02]  /*2f90*/  F2I.FTZ.TRUNC.NTZ R4, R4 ;  /* 0x0000000400047305 */ /* 0x000e24000021f100 */
[----:B0-----:R-:W-:Y:S01]  /*2fa0*/  PRMT R0, R4, 0x7610, R0 ;  /* 0x0000761004007816 */ /* 0x001fe20000000000 */
[----:B------:R-:W-:Y:S06]  /*2fb0*/  BRA `(.L_x_16815) ;  /* 0x0000000400107947 */ /* 0x000fec0003800000 */
.L_x_16828:
        /* <DEDUP_REMOVED lines=21> */
.L_x_16837:
[----:B------:R-:W-:Y:S05]  /*3110*/  BSYNC B1 ;  /* 0x0000000000017941 */ /* 0x000fea0003800000 */
.L_x_16836:
[----:B------:R-:W-:Y:S01]  /*3120*/  IMAD.SHL.U32 R2, R2, 0x200000, RZ ;  /* 0x0020000002027824 */ /* 0x000fe200078e00ff */
[----:B------:R-:W-:-:S04]  /*3130*/  LEA R3, R0, 0x37800000, 0x17 ;  /* 0x3780000000037811 */ /* 0x000fc800078eb8ff */
[----:B------:R-:W-:-:S07]  /*3140*/  LOP3.LUT R4, R3, R2, R4, 0xfe, !PT ;  /* 0x0000000203047212 */ /* 0x000fce00078efe04 */
.L_x_16835:
[----:B------:R-:W-:Y:S05]  /*3150*/  BSYNC B0 ;  /* 0x0000000000007941 */ /* 0x000fea0003800000 */
.L_x_16834:
[----:B------:R-:W0:Y:S02]  /*3160*/  F2I.FTZ.TRUNC.NTZ R4, R4 ;  /* 0x0000000400047305 */ /* 0x000e24000021f100 */
[----:B0-----:R-:W-:Y:S01]  /*3170*/  PRMT R0, R4, 0x7610, R0 ;  /* 0x0000761004007816 */ /* 0x001fe20000000000 */
[----:B------:R-:W-:Y:S06]  /*3180*/  BRA `(.L_x_16815) ;  /* 0x00000000009c7947 */ /* 0x000fec0003800000 */
.L_x_16827:
        /* <DEDUP_REMOVED lines=14> */
.L_x_16841:
[----:B------:R-:W-:Y:S05]  /*3270*/  BSYNC B0 ;  /* 0x0000000000007941 */ /* 0x000fea0003800000 */
.L_x_16840:
[----:B------:R-:W0:Y:S02]  /*3280*/  F2I.FTZ.TRUNC.NTZ R4, R4 ;  /* 0x0000000400047305 */ /* 0x000e24000021f100 */
[----:B0-----:R-:W-:Y:S01]  /*3290*/  PRMT R0, R4, 0x7610, R0 ;  /* 0x0000761004007816 */ /* 0x001fe20000000000 */
[----:B------:R-:W-:Y:S06]  /*32a0*/  BRA `(.L_x_16815) ;  /* 0x0000000000547947 */ /* 0x000fec0003800000 */
.L_x_16814:
        /* <DEDUP_REMOVED lines=16> */
.L_x_16842:
[----:B------:R-:W-:Y:S01]  /*33b0*/  PRMT R0, RZ, 0x7610, R0 ;  /* 0x00007610ff007816 */ /* 0x000fe20000000000 */
[----:B------:R-:W-:Y:S06]  /*33c0*/  BRA `(.L_x_16815) ;  /* 0x00000000000c7947 */ /* 0x000fec0003800000 */
.L_x_16839:
[----:B------:R0:W5:Y:S01]  /*33d0*/  LDG.E.U16 R0, desc[UR36][R2.64] ;  /* 0x0000002402007981 */ /* 0x000162000c1e1500 */
[----:B------:R-:W-:Y:S05]  /*33e0*/  BRA `(.L_x_16815) ;  /* 0x0000000000047947 */ /* 0x000fea0003800000 */
.L_x_16838:
[----:B------:R0:W5:Y:S02]  /*33f0*/  LDG.E.U16 R0, desc[UR36][R2.64] ;  /* 0x0000002402007981 */ /* 0x000164000c1e1500 */
.L_x_16815:
[----:B-1---5:R-:W-:Y:S02]  /*3400*/  PRMT R0, R0, 0x9910, RZ ;  /* 0x0000991000007816 */ /* 0x022fe400000000ff */
[----:B------:R-:W-:Y:S02]  /*3410*/  PRMT R4, R19, 0x9910, RZ ;  /* 0x0000991013047816 */ /* 0x000fe400000000ff */
[----:B------:R-:W-:Y:S02]  /*3420*/  IABS R6, R0 ;  /* 0x0000000000067213 */ /* 0x000fe40000000000 */
[----:B------:R-:W-:Y:S02]  /*3430*/  IABS R8, R4 ;  /* 0x0000000400087213 */ /* 0x000fe40000000000 */
[----:B------:R-:W1:Y:S01]  /*3440*/  I2F.RP R5, R6 ;  /* 0x0000000600057306 */ /* 0x000e620000209400 */
[----:B------:R-:W-:Y:S02]  /*3450*/  IABS R9, R0 ;  /* 0x0000000000097213 */ /* 0x000fe40000000000 */
[----:B------:R-:W-:-:S05]  /*3460*/  ISETP.GE.AND P1, PT, R4, RZ, PT ;  /* 0x000000ff0400720c */ /* 0x000fca0003f26270 */
[----:B-1----:R-:W0:Y:S02]  /*3470*/  MUFU.RCP R5, R5 ;  /* 0x0000000500057308 */ /* 0x002e240000001000 */
[----:B0-234-:R-:W-:Y:S02]  /*3480*/  VIADD R2, R5, 0xffffffe ;  /* 0x0ffffffe05027836 */ /* 0x01dfe40000000000 */
[----:B------:R-:W-:-:S04]  /*3490*/  IMAD.MOV R5, RZ, RZ, -R9 ;  /* 0x000000ffff057224 */ /* 0x000fc800078e0a09 */
[----:B------:R0:W1:Y:S02]  /*34a0*/  F2I.FTZ.U32.TRUNC.NTZ R3, R2 ;  /* 0x0000000200037305 */ /* 0x000064000021f000 */
[----:B0-----:R-:W-:Y:S02]  /*34b0*/  IMAD.MOV.U32 R2, RZ, RZ, RZ ;  /* 0x000000ffff027224 */ /* 0x001fe400078e00ff */
[----:B-1----:R-:W-:-:S04]  /*34c0*/  IMAD.MOV R7, RZ, RZ, -R3 ;  /* 0x000000ffff077224 */ /* 0x002fc800078e0a03 */
[----:B------:R-:W-:-:S04]  /*34d0*/  IMAD R7, R7, R6, RZ ;  /* 0x0000000607077224 */ /* 0x000fc800078e02ff */
[----:B------:R-:W-:-:S04]  /*34e0*/  IMAD.HI.U32 R3, R3, R7, R2 ;  /* 0x0000000703037227 */ /* 0x000fc800078e0002 */
[----:B------:R-:W-:-:S04]  /*34f0*/  IMAD.MOV.U32 R2, RZ, RZ, R8 ;  /* 0x000000ffff027224 */ /* 0x000fc800078e0008 */
[----:B------:R-:W-:-:S04]  /*3500*/  IMAD.HI.U32 R3, R3, R2, RZ ;  /* 0x0000000203037227 */ /* 0x000fc800078e00ff */
[----:B------:R-:W-:Y:S02]  /*3510*/  IMAD R3, R3, R5, R2 ;  /* 0x0000000503037224 */ /* 0x000fe400078e0202 */
[----:B------:R-:W0:Y:S03]  /*3520*/  LDC.U8 R5, c[0x0][0x491] ;  /* 0x00012440ff057b82 */ /* 0x000e260000000000 */
[----:B------:R-:W-:-:S13]  /*3530*/  ISETP.GT.U32.AND P0, PT, R6, R3, PT ;  /* 0x000000030600720c */ /* 0x000fda0003f04070 */
[----:B------:R-:W-:Y:S01]  /*3540*/  @!P0 IMAD.IADD R3, R3, 0x1, -R6 ;  /* 0x0000000103038824 */ /* 0x000fe200078e0a06 */
[----:B------:R-:W-:-:S04]  /*3550*/  ISETP.NE.AND P0, PT, R0, RZ, PT ;  /* 0x000000ff0000720c */ /* 0x000fc80003f05270 */
[----:B------:R-:W-:Y:S02]  /*3560*/  ISETP.GT.U32.AND P2, PT, R6, R3, PT ;  /* 0x000000030600720c */ /* 0x000fe40003f44070 */
[----:B0-----:R-:W-:-:S11]  /*3570*/  PRMT R2, R5, 0x9910, RZ ;  /* 0x0000991005027816 */ /* 0x001fd600000000ff */
[----:B------:R-:W-:Y:S01]  /*3580*/  @!P2 IMAD.IADD R3, R3, 0x1, -R6 ;  /* 0x000000010303a824 */ /* 0x000fe200078e0a06 */
[----:B------:R-:W-:-:S03]  /*3590*/  ISETP.GT.AND P2, PT, R2, 0x9, PT ;  /* 0x000000090200780c */ /* 0x000fc60003f44270 */
[----:B------:R-:W-:Y:S01]  /*35a0*/  @!P1 IMAD.MOV R3, RZ, RZ, -R3 ;  /* 0x000000ffff039224 */ /* 0x000fe200078e0a03 */
[----:B------:R-:W-:-:S09]  /*35b0*/  @!P0 LOP3.LUT R3, RZ, R0, RZ, 0x33, !PT ;  /* 0x00000000ff038212 */ /* 0x000fd200078e33ff */
        /* <DEDUP_REMOVED lines=9> */
[----:B------:R0:W-:Y:S01]  /*3650*/  STG.E.U8 desc[UR36][R16.64], R3 ;  /* 0x0000000310007986 */ /* 0x0001e2000c101124 */
[----:B------:R-:W-:Y:S05]  /*3660*/  BRA `(.L_x_16848) ;  /* 0x0000000c00787947 */ /* 0x000fea0003800000 */
.L_x_16846:
[----:B------:R1:W-:Y:S01]  /*3670*/  STG.E.U8 desc[UR36][R16.64], R3 ;  /* 0x0000000310007986 */ /* 0x0003e2000c101124 */
[----:B------:R-:W-:Y:S05]  /*3680*/  BRA `(.L_x_16848) ;  /* 0x0000000c00707947 */ /* 0x000fea0003800000 */
.L_x_16845:
[----:B------:R-:W-:-:S13]  /*3690*/  ISETP.NE.AND P0, PT, R2, 0x2, PT ;  /* 0x000000020200780c */ /* 0x000fda0003f05270 */
[----:B------:R-:W-:Y:S05]  /*36a0*/  @!P0 BRA `(.L_x_16849) ;  /* 0x0000000000308947 */ /* 0x000fea0003800000 */
[----:B------:R-:W-:-:S13]  /*36b0*/  ISETP.NE.AND P0, PT, R2, 0x3, PT ;  /* 0x000000030200780c */ /* 0x000fda0003f05270 */
[----:B------:R-:W-:Y:S05]  /*36c0*/  @!P0 BRA `(.L_x_16850) ;  /* 0x00000000001c8947 */ /* 0x000fea0003800000 */
[----:B------:R-:W-:-:S13]  /*36d0*/  ISETP.NE.AND P0, PT, R2, 0x4, PT ;  /* 0x000000040200780c */ /* 0x000fda0003f05270 */
[----:B------:R-:W-:Y:S05]  /*36e0*/  @P0 BRA `(.L_x_16847) ;  /* 0x0000000800f80947 */ /* 0x000fea0003800000 */
[----:B------:R-:W-:-:S05]  /*36f0*/  PRMT R3, R3, 0x9910, RZ ;  /* 0x0000991003037816 */ /* 0x000fca00000000ff */
[----:B------:R-:W-:-:S05]  /*3700*/  IMAD.MOV.U32 R2, RZ, RZ, R3 ;  /* 0x000000ffff027224 */ /* 0x000fca00078e0003 */
[----:B------:R-:W-:-:S05]  /*3710*/  SHF.R.S32.HI R3, RZ, 0x1f, R2 ;  /* 0x0000001fff037819 */ /* 0x000fca0000011402 */
[----:B------:R4:W-:Y:S01]  /*3720*/  STG.E.64 desc[UR36][R16.64], R2 ;  /* 0x0000000210007986 */ /* 0x0009e2000c101b24 */
[----:B------:R-:W-:Y:S05]  /*3730*/  BRA `(.L_x_16848) ;  /* 0x0000000c00447947 */ /* 0x000fea0003800000 */
.L_x_16850:
[----:B------:R-:W-:-:S05]  /*3740*/  PRMT R3, R3, 0x9910, RZ ;  /* 0x0000991003037816 */ /* 0x000fca00000000ff */
[----:B------:R3:W-:Y:S01]  /*3750*/  STG.E desc[UR36][R16.64], R3 ;  /* 0x0000000310007986 */ /* 0x0007e2000c101924 */
[----:B------:R-:W-:Y:S05]  /*3760*/  BRA `(.L_x_16848) ;  /* 0x0000000c00387947 */ /* 0x000fea0003800000 */
.L_x_16849:
[----:B------:R2:W-:Y:S01]  /*3770*/  STG.E.U16 desc[UR36][R16.64], R3 ;  /* 0x0000000310007986 */ /* 0x0005e2000c101524 */
[----:B------:R-:W-:Y:S05]  /*3780*/  BRA `(.L_x_16848) ;  /* 0x0000000c00307947 */ /* 0x000fea0003800000 */
.L_x_16844:
[----:B------:R-:W-:-:S13]  /*3790*/  ISETP.GT.AND P0, PT, R2, 0x6, PT ;  /* 0x000000060200780c */ /* 0x000fda0003f04270 */
[----:B------:R-:W-:Y:S05]  /*37a0*/  @P0 BRA `(.L_x_16851) ;  /* 0x00000000002c0947 */ /* 0x000fea0003800000 */
[----:B------:R-:W-:-:S13]  /*37b0*/  ISETP.NE.AND P0, PT, R2, 0x5, PT ;  /* 0x000000050200780c */ /* 0x000fda0003f05270 */
[----:B------:R-:W-:Y:S05]  /*37c0*/  @!P0 BRA `(.L_x_16852) ;  /* 0x0000000000148947 */ /* 0x000fea0003800000 */
[----:B------:R-:W-:-:S13]  /*37d0*/  ISETP.NE.AND P0, PT, R2, 0x6, PT ;  /* 0x000000060200780c */ /* 0x000fda0003f05270 */
[----:B------:R-:W-:Y:S05]  /*37e0*/  @P0 BRA `(.L_x_16847) ;  /* 0x0000000800b80947 */ /* 0x000fea0003800000 */
[----:B------:R-:W0:Y:S02]  /*37f0*/  I2F.S16 R3, R3 ;  /* 0x0000000300037306 */ /* 0x000e240000101400 */
[----:B0-----:R0:W-:Y:S01]  /*3800*/  STG.E desc[UR36][R16.64], R3 ;  /* 0x0000000310007986 */ /* 0x0011e2000c101924 */
[----:B------:R-:W-:Y:S05]  /*3810*/  BRA `(.L_x_16848) ;  /* 0x0000000c000c7947 */ /* 0x000fea0003800000 */
.L_x_16852:
[----:B------:R-:W0:Y:S02]  /*3820*/  I2F.S16 R0, R3 ;  /* 0x0000000300007306 */ /* 0x000e240000101400 */
[----:B0-----:R-:W-:-:S05]  /*3830*/  F2FP.F16.F32.PACK_AB R0, RZ, R0 ;  /* 0x00000000ff00723e */ /* 0x001fca00000000ff */
[----:B------:R0:W-:Y:S01]  /*3840*/  STG.E.U16 desc[UR36][R16.64], R0 ;  /* 0x0000000010007986 */ /* 0x0001e2000c101524 */
[----:B------:R-:W-:Y:S05]  /*3850*/  BRA `(.L_x_16848) ;  /* 0x0000000800fc7947 */ /* 0x000fea0003800000 */
.L_x_16851:
[----:B------:R-:W-:-:S13]  /*3860*/  ISETP.NE.AND P0, PT, R2, 0x7, PT ;  /* 0x000000070200780c */ /* 0x000fda0003f05270 */
[----:B------:R-:W-:Y:S05]  /*3870*/  @!P0 BRA `(.L_x_16853) ;  /* 0x0000000000348947 */ /* 0x000fea0003800000 */
[----:B------:R-:W-:-:S13]  /*3880*/  ISETP.NE.AND P0, PT, R2, 0x8, PT ;  /* 0x000000080200780c */ /* 0x000fda0003f05270 */
[----:B------:R-:W-:Y:S05]  /*3890*/  @!P0 BRA `(.L_x_16854) ;  /* 0x0000000000188947 */ /* 0x000fea0003800000 */
[----:B------:R-:W-:-:S13]  /*38a0*/  ISETP.NE.AND P0, PT, R2, 0x9, PT ;  /* 0x000000090200780c */ /* 0x000fda0003f05270 */
[----:B------:R-:W-:Y:S05]  /*38b0*/  @P0 BRA `(.L_x_16847) ;  /* 0x0000000800840947 */ /* 0x000fea0003800000 */
[----:B------:R-:W0:Y:S01]  /*38c0*/  I2F.S16 R4, R3 ;  /* 0x0000000300047306 */ /* 0x000e220000101400 */
[----:B------:R-:W-:-:S05]  /*38d0*/  IMAD.MOV.U32 R5, RZ, RZ, RZ ;  /* 0x000000ffff057224 */ /* 0x000fca00078e00ff */
[----:B0-----:R0:W-:Y:S01]  /*38e0*/  STG.E.64 desc[UR36][R16.64], R4 ;  /* 0x0000000410007986 */ /* 0x0011e2000c101b24 */
[----:B------:R-:W-:Y:S05]  /*38f0*/  BRA `(.L_x_16848) ;  /* 0x0000000800d47947 */ /* 0x000fea0003800000 */
.L_x_16854:
[----:B------:R-:W0:Y:S02]  /*3900*/  I2F.S16 R3, R3 ;  /* 0x0000000300037306 */ /* 0x000e240000101400 */
[----:B0-----:R-:W-:-:S04]  /*3910*/  F2FP.F16.F32.PACK_AB R3, RZ, R3 ;  /* 0x00000003ff03723e */ /* 0x001fc800000000ff */
[----:B------:R-:W-:-:S05]  /*3920*/  PRMT R3, R3, 0x5410, RZ ;  /* 0x0000541003037816 */ /* 0x000fca00000000ff */
[----:B------:R0:W-:Y:S01]  /*3930*/  STG.E desc[UR36][R16.64], R3 ;  /* 0x0000000310007986 */ /* 0x0001e2000c101924 */
[----:B------:R-:W-:Y:S05]  /*3940*/  BRA `(.L_x_16848) ;  /* 0x0000000800c07947 */ /* 0x000fea0003800000 */
.L_x_16853:
[----:B------:R-:W0:Y:S02]  /*3950*/  I2F.F64.S16 R2, R3 ;  /* 0x0000000300027312 */ /* 0x000e240000101c00 */
[----:B0-----:R0:W-:Y:S01]  /*3960*/  STG.E.64 desc[UR36][R16.64], R2 ;  /* 0x0000000210007986 */ /* 0x0011e2000c101b24 */
[----:B------:R-:W-:Y:S05]  /*3970*/  BRA `(.L_x_16848) ;  /* 0x0000000800b47947 */ /* 0x000fea0003800000 */
.L_x_16843:
        /* <DEDUP_REMOVED lines=8> */
[----:B------:R-:W-:-:S04]  /*3a00*/  PRMT R0, R3, 0x9910, RZ ;  /* 0x0000991003007816 */ /* 0x000fc800000000ff */
[----:B------:R-:W-:-:S04]  /*3a10*/  ISETP.NE.AND P0, PT, R0, RZ, PT ;  /* 0x000000ff0000720c */ /* 0x000fc80003f05270 */
[----:B------:R-:W-:-:S05]  /*3a20*/  SEL R3, RZ, 0x1, !P0 ;  /* 0x00000001ff037807 */ /* 0x000fca0004000000 */
[----:B------:R0:W-:Y:S01]  /*3a30*/  STG.E.U8 desc[UR36][R16.64], R3 ;  /* 0x0000000310007986 */ /* 0x0001e2000c101124 */
[----:B------:R-:W-:Y:S05]  /*3a40*/  BRA `(.L_x_16848) ;  /* 0x0000000800807947 */ /* 0x000fea0003800000 */
.L_x_16857:
[----:B------:R-:W0:Y:S01]  /*3a50*/  I2F.F64.S16 R4, R3 ;  /* 0x0000000300047312 */ /* 0x000e220000101c00 */
[----:B------:R-:W-:-:S05]  /*3a60*/  CS2R R6, SRZ ;  /* 0x0000000000067805 */ /* 0x000fca000001ff00 */
[----:B0-----:R0:W-:Y:S01]  /*3a70*/  STG.E.128 desc[UR36][R16.64], R4 ;  /* 0x0000000410007986 */ /* 0x0011e2000c101d24 */
[----:B------:R-:W-:Y:S05]  /*3a80*/  BRA `(.L_x_16848) ;  /* 0x0000000800707947 */ /* 0x000fea0003800000 */
.L_x_16856:
[----:B------:R-:W-:-:S13]  /*3a90*/  ISETP.NE.AND P0, PT, R2, 0xf, PT ;  /* 0x0000000f0200780c */ /* 0x000fda0003f05270 */
[----:B------:R-:W-:Y:S05]  /*3aa0*/  @!P0 BRA `(.L_x_16858) ;  /* 0x0000000000b48947 */ /* 0x000fea0003800000 */
[----:B------:R-:W-:-:S13]  /*3ab0*/  ISETP.NE.AND P0, PT, R2, 0x17, PT ;  /* 0x000000170200780c */ /* 0x000fda0003f05270 */
[----:B------:R-:W-:Y:S05]  /*3ac0*/  @!P0 BRA `(.L_x_16859) ;  /* 0x0000000000548947 */ /* 0x000fea0003800000 */
[----:B------:R-:W-:-:S13]  /*3ad0*/  ISETP.NE.AND P0, PT, R2, 0x18, PT ;  /* 0x000000180200780c */ /* 0x000fda0003f05270 */
[----:B------:R-:W-:Y:S05]  /*3ae0*/  @P0 BRA `(.L_x_16847) ;  /* 0x0000000400f80947 */ /* 0x000fea0003800000 */
[----:B------:R-:W0:Y:S01]  /*3af0*/  I2F.S16 R5, R3 ;  /* 0x0000000300057306 */ /* 0x000e220000101400 */
[----:B------:R-:W-:Y:S01]  /*3b00*/  BSSY B0, `(.L_x_16860) ;  /* 0x000000e000007945 */ /* 0x000fe20003800000 */
[C---:B0-----:R-:W-:Y:S02]  /*3b10*/  LOP3.LUT R2, R5.reuse, 0x7fffffff, RZ, 0xc0, !PT ;  /* 0x7fffffff05027812 */ /* 0x041fe400078ec0ff */
        /* <DEDUP_REMOVED lines=12> */
.L_x_16861:
[----:B------:R-:W-:Y:S05]  /*3be0*/  BSYNC B0 ;  /* 0x0000000000007941 */ /* 0x000fea0003800000 */
.L_x_16860:
[----:B------:R-:W-:-:S05]  /*3bf0*/  LOP3.LUT R3, R0, R3, RZ, 0xfc, !PT ;  /* 0x0000000300037212 */ /* 0x000fca00078efcff */
[----:B------:R0:W-:Y:S01]  /*3c00*/  STG.E.U8 desc[UR36][R16.64], R3 ;  /* 0x0000000310007986 */ /* 0x0001e2000c101124 */
[----:B------:R-:W-:Y:S05]  /*3c10*/  BRA `(.L_x_16848) ;  /* 0x00000008000c7947 */ /* 0x000fea0003800000 */
.L_x_16859:
[----:B------:R-:W0:Y:S01]  /*3c20*/  I2F.S16 R3, R3 ;  /* 0x0000000300037306 */ /* 0x000e220000101400 */
[----:B------:R-:W-:Y:S01]  /*3c30*/  BSSY B0, `(.L_x_16862) ;  /* 0x000000f000007945 */ /* 0x000fe20003800000 */
[----:B0-----:R-:W-:-:S04]  /*3c40*/  LOP3.LUT R2, R3, 0x7fffffff, RZ, 0xc0, !PT ;  /* 0x7fffffff03027812 */ /* 0x001fc800078ec0ff */
        /* <DEDUP_REMOVED lines=10> */
.L_x_16863:
[----:B------:R-:W-:Y:S01]  /*3cf0*/  IMAD.MOV.U32 R0, RZ, RZ, 0x7f ;  /* 0x0000007fff007424 */ /* 0x000fe200078e00ff */
[----:B------:R-:W-:-:S04]  /*3d00*/  ISETP.GT.U32.AND P0, PT, R2, 0x7f800000, PT ;  /* 0x7f8000000200780c */ /* 0x000fc80003f04070 */
[----:B------:R-:W-:-:S09]  /*3d10*/  SEL R0, R0, 0x7c, P0 ;  /* 0x0000007c00007807 */ /* 0x000fd20000000000 */
.L_x_16864:
[----:B------:R-:W-:Y:S05]  /*3d20*/  BSYNC B0 ;  /* 0x0000000000007941 */ /* 0x000fea0003800000 */
.L_x_16862:
[----:B------:R-:W-:-:S04]  /*3d30*/  LOP3.LUT R2, R3, 0x80000000, RZ, 0xc0, !PT ;  /* 0x8000000003027812 */ /* 0x000fc800078ec0ff */
[----:B------:R-:W-:-:S04]  /*3d40*/  SHF.R.U32.HI R3, RZ, 0x18, R2 ;  /* 0x00000018ff037819 */ /* 0x000fc80000011602 */
[----:B------:R-:W-:-:S05]  /*3d50*/  LOP3.LUT R3, R0, R3, RZ, 0xfc, !PT ;  /* 0x0000000300037212 */ /* 0x000fca00078efcff */
[----:B------:R0:W-:Y:S01]  /*3d60*/  STG.E.U8 desc[UR36][R16.64], R3 ;  /* 0x0000000310007986 */ /* 0x0001e2000c101124 */
[----:B------:R-:W-:Y:S05]  /*3d70*/  BRA `(.L_x_16848) ;  /* 0x0000000400b47947 */ /* 0x000fea0003800000 */
.L_x_16858:
[----:B------:R-:W0:Y:S02]  /*3d80*/  I2F.S16 R0, R3 ;  /* 0x0000000300007306 */ /* 0x000e240000101400 */
[----:B0-----:R-:W-:-:S05]  /*3d90*/  F2FP.BF16.F32.PACK_AB R0, RZ, R0 ;  /* 0x00000000ff00723e */ /* 0x001fca00000010ff */
[----:B------:R0:W-:Y:S01]  /*3da0*/  STG.E.U16 desc[UR36][R16.64], R0 ;  /* 0x0000000010007986 */ /* 0x0001e2000c101524 */
[----:B------:R-:W-:Y:S05]  /*3db0*/  BRA `(.L_x_16848) ;  /* 0x0000000400a47947 */ /* 0x000fea0003800000 */
.L_x_16855:
        /* <DEDUP_REMOVED lines=8> */
[----:B------:R0:W-:Y:S01]  /*3e40*/  STG.E.U16 desc[UR36][R16.64], R3 ;  /* 0x0000000310007986 */ /* 0x0001e2000c101524 */
[----:B------:R-:W-:Y:S05]  /*3e50*/  BRA `(.L_x_16848) ;  /* 0x00000004007c7947 */ /* 0x000fea0003800000 */
.L_x_16867:
[----:B------:R-:W0:Y:S01]  /*3e60*/  I2F.S16 R3, R3 ;  /* 0x0000000300037306 */ /* 0x000e220000101400 */
[----:B------:R-:W-:Y:S01]  /*3e70*/  BSSY B0, `(.L_x_16868) ;  /* 0x0000014000007945 */ /* 0x000fe20003800000 */
[----:B------:R-:W-:Y:S01]  /*3e80*/  IMAD.MOV.U32 R8, RZ, RZ, 0x80 ;  /* 0x00000080ff087424 */ /* 0x000fe200078e00ff */
[----:B0-----:R-:W-:-:S04]  /*3e90*/  LOP3.LUT R2, R3, 0x7fffffff, RZ, 0xc0, !PT ;  /* 0x7fffffff03027812 */ /* 0x001fc800078ec0ff */
        /* <DEDUP_REMOVED lines=13> */
.L_x_16870:
[----:B------:R-:W-:-:S04]  /*3f70*/  LOP3.LUT R2, R3, 0x80000000, RZ, 0xc0, !PT ;  /* 0x8000000003027812 */ /* 0x000fc800078ec0ff */
[----:B------:R-:W-:-:S04]  /*3f80*/  SHF.R.U32.HI R3, RZ, 0x18, R2 ;  /* 0x00000018ff037819 */ /* 0x000fc80000011602 */
[----:B------:R-:W-:-:S04]  /*3f90*/  LOP3.LUT R0, R0, R3, RZ, 0xfc, !PT ;  /* 0x0000000300007212 */ /* 0x000fc800078efcff */
[----:B------:R-:W-:-:S07]  /*3fa0*/  PRMT R8, R0, 0x7610, R8 ;  /* 0x0000761000087816 */ /* 0x000fce0000000008 */
.L_x_16869:
[----:B------:R-:W-:Y:S05]  /*3fb0*/  BSYNC B0 ;  /* 0x0000000000007941 */ /* 0x000fea0003800000 */
.L_x_16868:
[----:B------:R0:W-:Y:S01]  /*3fc0*/  STG.E.U8 desc[UR36][R16.64], R8 ;  /* 0x0000000810007986 */ /* 0x0001e2000c101124 */
[----:B------:R-:W-:Y:S05]  /*3fd0*/  BRA `(.L_x_16848) ;  /* 0x00000004001c7947 */ /* 0x000fea0003800000 */
.L_x_16866:
        /* <DEDUP_REMOVED lines=17> */
.L_x_16873:
[----:B------:R-:W-:-:S04]  /*40f0*/  LOP3.LUT R2, R3, 0x80000000, RZ, 0xc0, !PT ;  /* 0x8000000003027812 */ /* 0x000fc800078ec0ff */
[----:B------:R-:W-:-:S04]  /*4100*/  SHF.R.U32.HI R3, RZ, 0x18, R2 ;  /* 0x00000018ff037819 */ /* 0x000fc80000011602 */
[----:B------:R-:W-:-:S04]  /*4110*/  LOP3.LUT R0, R0, R3, RZ, 0xfc, !PT ;  /* 0x0000000300007212 */ /* 0x000fc800078efcff */
[----:B------:R-:W-:-:S07]  /*4120*/  PRMT R8, R0, 0x7610, R8 ;  /* 0x0000761000087816 */ /* 0x000fce0000000008 */
.L_x_16872:
[----:B------:R-:W-:Y:S05]  /*4130*/  BSYNC B0 ;  /* 0x0000000000007941 */ /* 0x000fea0003800000 */
.L_x_16871:
[----:B------:R0:W-:Y:S01]  /*4140*/  STG.E.U8 desc[UR36][R16.64], R8 ;  /* 0x0000000810007986 */ /* 0x0001e2000c101124 */
[----:B------:R-:W-:Y:S05]  /*4150*/  BRA `(.L_x_16848) ;  /* 0x0000000000bc7947 */ /* 0x000fea0003800000 */
.L_x_16865:
[----:B------:R-:W-:-:S13]  /*4160*/  ISETP.NE.AND P0, PT, R2, 0x1c, PT ;  /* 0x0000001c0200780c */ /* 0x000fda0003f05270 */
[----:B------:R-:W-:Y:S05]  /*4170*/  @!P0 BRA `(.L_x_16874) ;  /* 0x0000000000ac8947 */ /* 0x000fea0003800000 */
[----:B------:R-:W-:-:S13]  /*4180*/  ISETP.NE.AND P0, PT, R2, 0x1d, PT ;  /* 0x0000001d0200780c */ /* 0x000fda0003f05270 */
[----:B------:R-:W-:Y:S05]  /*4190*/  @!P0 BRA `(.L_x_16875) ;  /* 0x0000000000908947 */ /* 0x000fea0003800000 */
[----:B------:R-:W-:-:S13]  /*41a0*/  ISETP.NE.AND P0, PT, R2, 0x2c, PT ;  /* 0x0000002c0200780c */ /* 0x000fda0003f05270 */
[----:B------:R-:W-:Y:S05]  /*41b0*/  @P0 BRA `(.L_x_16847) ;  /* 0x0000000000440947 */ /* 0x000fea0003800000 */
[----:B------:R-:W0:Y:S02]  /*41c0*/  I2F.S16 R3, R3 ;  /* 0x0000000300037306 */ /* 0x000e240000101400 */
[----:B0-----:R-:W-:-:S04]  /*41d0*/  SHF.R.U32.HI R2, RZ, 0x17, R3 ;  /* 0x00000017ff027819 */ /* 0x001fc80000011603 */
[----:B------:R-:W-:-:S04]  /*41e0*/  LOP3.LUT R4, R2, 0xff, RZ, 0xc0, !PT ;  /* 0x000000ff02047812 */ /* 0x000fc800078ec0ff */
[----:B------:R-:W-:-:S13]  /*41f0*/  ISETP.NE.AND P1, PT, R4, 0xff, PT ;  /* 0x000000ff0400780c */ /* 0x000fda0003f25270 */
[--C-:B------:R-:W-:Y:S02]  /*4200*/  @P1 SHF.R.U32.HI R0, RZ, 0x16, R3.reuse ;  /* 0x00000016ff001819 */ /* 0x100fe40000011603 */
[----:B------:R-:W-:Y:S01]  /*4210*/  @P1 LOP3.LUT P0, RZ, R4, 0x3fffff, R3, 0xf8, !PT ;  /* 0x003fffff04ff1812 */ /* 0x000fe2000780f803 */
[----:B------:R-:W-:Y:S01]  /*4220*/  @P1 VIADD R4, R2, 0x1 ;  /* 0x0000000102041836 */ /* 0x000fe20000000000 */
[----:B------:R-:W-:-:S04]  /*4230*/  @P1 LOP3.LUT R0, R0, 0x1, RZ, 0xc0, !PT ;  /* 0x0000000100001812 */ /* 0x000fc800078ec0ff */
[----:B------:R-:W-:Y:S01]  /*4240*/  @P1 ISETP.EQ.U32.AND P2, PT, R0, 0x1, P0 ;  /* 0x000000010000180c */ /* 0x000fe20000742070 */
[----:B------:R-:W-:Y:S01]  /*4250*/  IMAD.MOV.U32 R0, RZ, RZ, 0xff ;  /* 0x000000ffff007424 */ /* 0x000fe200078e00ff */
[----:B------:R-:W-:Y:S02]  /*4260*/  PLOP3.LUT P0, PT, PT, PT, PT, 0x80, 0x0 ;  /* 0x000000000000781c */ /* 0x000fe40003f0f070 */
[----:B------:R-:W-:Y:S02]  /*4270*/  @P1 PLOP3.LUT P0, PT, P2, PT, PT, 0x80, 0x0 ;  /* 0x000000000000181c */ /* 0x000fe4000170f070 */
[----:B------:R-:W-:-:S11]  /*4280*/  PRMT R3, R0, 0x7610, R3 ;  /* 0x0000761000037816 */ /* 0x000fd60000000003 */
[----:B------:R-:W-:-:S04]  /*4290*/  @!P0 IMAD.MOV R4, RZ, RZ, R2 ;  /* 0x000000ffff048224 */ /* 0x000fc800078e0202 */
[----:B------:R-:W-:-:S05]  /*42a0*/  @P1 IMAD.MOV.U32 R3, RZ, RZ, R4 ;  /* 0x000000ffff031224 */ /* 0x000fca00078e0004 */
[----:B------:R0:W-:Y:S01]  /*42b0*/  STG.E.U8 desc[UR36][R16.64], R3 ;  /* 0x0000000310007986 */ /* 0x0001e2000c101124 */
[----:B------:R-:W-:Y:S05]  /*42c0*/  BRA `(.L_x_16848) ;  /* 0x0000000000607947 */ /* 0x000fea0003800000 */
.L_x_16847:
        /* <DEDUP_REMOVED lines=16> */
.L_x_16876:
[----:B------:R-:W-:Y:S05]  /*43d0*/  BRA `(.L_x_16848) ;  /* 0x00000000001c7947 */ /* 0x000fea0003800000 */
.L_x_16875:
[----:B------:R-:W-:-:S05]  /*43e0*/  PRMT R3, R3, 0x9910, RZ ;  /* 0x0000991003037816 */ /* 0x000fca00000000ff */
[----:B------:R-:W-:-:S05]  /*43f0*/  IMAD.MOV.U32 R2, RZ, RZ, R3 ;  /* 0x000000ffff027224 */ /* 0x000fca00078e0003 */
[----:B------:R-:W-:-:S05]  /*4400*/  SHF.R.S32.HI R3, RZ, 0x1f, R2 ;  /* 0x0000001fff037819 */ /* 0x000fca0000011402 */
[----:B------:R0:W-:Y:S01]  /*4410*/  STG.E.64 desc[UR36][R16.64], R2 ;  /* 0x0000000210007986 */ /* 0x0001e2000c101b24 */
[----:B------:R-:W-:Y:S05]  /*4420*/  BRA `(.L_x_16848) ;  /* 0x0000000000087947 */ /* 0x000fea0003800000 */
.L_x_16874:
[----:B------:R-:W-:-:S05]  /*4430*/  PRMT R3, R3, 0x9910, RZ ;  /* 0x0000991003037816 */ /* 0x000fca00000000ff */
[----:B------:R0:W-:Y:S02]  /*4440*/  STG.E desc[UR36][R16.64], R3 ;  /* 0x0000000310007986 */ /* 0x0001e4000c101924 */
.L_x_16848:
[----:B------:R-:W-:-:S04]  /*4450*/  IMAD R18, R18, 0x200, R23 ;  /* 0x0000020012127824 */ /* 0x000fc800078e0217 */
[----:B------:R-:W-:-:S07]  /*4460*/  VIADD R19, R18, 0x80 ;  /* 0x0000008012137836 */ /* 0x000fce0000000000 */
.L_x_16775:
[----:B------:R-:W-:Y:S05]  /*4470*/  BSYNC B6 ;  /* 0x0000000000067941 */ /* 0x000fea0003800000 */
.L_x_16774:
[----:B------:R-:W-:Y:S01]  /*4480*/  ULDC UR4, c[0x0][0x210] ;  /* 0x0000840000047ab9 */ /* 0x000fe20000000800 */
[----:B------:R-:W-:Y:S01]  /*4490*/  BSSY B6, `(.L_x_16877) ;  /* 0x000043e000067945 */ /* 0x000fe20003800000 */
[----:B------:R-:W-:-:S13]  /*44a0*/  ISETP.GE.AND P0, PT, R19, UR4, PT ;  /* 0x0000000413007c0c */ /* 0x000fda000bf06270 */
[----:B------:R-:W-:Y:S05]  /*44b0*/  @P0 BRA `(.L_x_16878) ;  /* 0x0000004000ec0947 */ /* 0x000fea0003800000 */
[----:B0-----:R-:W0:Y:S01]  /*44c0*/  LDC R6, c[0x0][0x218] ;  /* 0x00008600ff067b82 */ /* 0x001e220000000800 */
        /* <DEDUP_REMOVED lines=353> */
.L_x_16879:
        /* <DEDUP_REMOVED lines=20> */
.L_x_16883:
[----:B------:R0:W5:Y:S01]  /*5c20*/  LDG.E.U8 R22, desc[UR36][R2.64] ;  /* 0x0000002402167981 */ /* 0x000162000c1e1100 */
[----:B------:R-:W-:Y:S05]  /*5c30*/  BRA `(.L_x_16885) ;  /* 0x0000000c00547947 */ /* 0x000fea0003800000 */
.L_x_16882:
        /* <DEDUP_REMOVED lines=8> */
.L_x_16887:
[----:B------:R0:W5:Y:S01]  /*5cc0*/  LDG.E.U16 R22, desc[UR36][R2.64] ;  /* 0x0000002402167981 */ /* 0x000162000c1e1500 */
[----:B------:R-:W-:Y:S05]  /*5cd0*/  BRA `(.L_x_16885) ;  /* 0x0000000c002c7947 */ /* 0x000fea0003800000 */
.L_x_16886:
[----:B------:R0:W5:Y:S01]  /*5ce0*/  LDG.E.U16 R22, desc[UR36][R2.64] ;  /* 0x0000002402167981 */ /* 0x000162000c1e1500 */
[----:B------:R-:W-:Y:S05]  /*5cf0*/  BRA `(.L_x_16885) ;  /* 0x0000000c00247947 */ /* 0x000fea0003800000 */
.L_x_16881:
        /* <DEDUP_REMOVED lines=9> */
.L_x_16889:
[----:B------:R-:W2:Y:S02]  /*5d90*/  LDG.E.U16 R0, desc[UR36][R2.64] ;  /* 0x0000002402007981 */ /* 0x000ea4000c1e1500 */
[----:B--2---:R-:W-:-:S06]  /*5da0*/  HADD2.F32 R0, -RZ, R0.H0_H0 ;  /* 0x20000000ff007230 */ /* 0x004fcc0000004100 */
[----:B------:R-:W0:Y:S02]  /*5db0*/  F2I.FTZ.TRUNC.NTZ R0, R0 ;  /* 0x0000000000007305 */ /* 0x000e24000021f100 */
[----:B0-----:R-:W-:Y:S01]  /*5dc0*/  PRMT R22, R0, 0x7610, R22 ;  /* 0x0000761000167816 */ /* 0x001fe20000000016 */
[----:B------:R-:W-:Y:S06]  /*5dd0*/  BRA `(.L_x_16885) ;  /* 0x0000000800ec7947 */ /* 0x000fec0003800000 */
.L_x_16888:
        /* <DEDUP_REMOVED lines=9> */
.L_x_16891:
[----:B------:R-:W2:Y:S02]  /*5e70*/  LDG.E.U16 R2, desc[UR36][R2.64] ;  /* 0x0000002402027981 */ /* 0x000ea4000c1e1500 */
[----:B--2---:R-:W-:-:S06]  /*5e80*/  HADD2.F32 R0, -RZ, R2.H0_H0 ;  /* 0x20000002ff007230 */ /* 0x004fcc0000004100 */
[----:B------:R-:W0:Y:S02]  /*5e90*/  F2I.FTZ.TRUNC.NTZ R0, R0 ;  /* 0x0000000000007305 */ /* 0x000e24000021f100 */
[----:B0-----:R-:W-:Y:S01]  /*5ea0*/  PRMT R22, R0, 0x7610, R22 ;  /* 0x0000761000167816 */ /* 0x001fe20000000016 */
[----:B------:R-:W-:Y:S06]  /*5eb0*/  BRA `(.L_x_16885) ;  /* 0x0000000800b47947 */ /* 0x000fec0003800000 */
.L_x_16890:
[----:B------:R-:W2:Y:S02]  /*5ec0*/  LDG.E.64 R2, desc[UR36][R2.64] ;  /* 0x0000002402027981 */ /* 0x000ea4000c1e1b00 */
[----:B--2---:R0:W1:Y:S01]  /*5ed0*/  F2I.F64.TRUNC R22, R2 ;  /* 0x0000000200167311 */ /* 0x004062000030d100 */
[----:B------:R-:W-:Y:S05]  /*5ee0*/  BRA `(.L_x_16885) ;  /* 0x0000000800a87947 */ /* 0x000fea0003800000 */
.L_x_16880:
        /* <DEDUP_REMOVED lines=12> */
.L_x_16894:
[----:B------:R-:W2:Y:S02]  /*5fb0*/  LDG.E.64 R2, desc[UR36][R2.64] ;  /* 0x0000002402027981 */ /* 0x000ea4000c1e1b00 */
[----:B--2---:R0:W1:Y:S01]  /*5fc0*/  F2I.F64.TRUNC R22, R2 ;  /* 0x0000000200167311 */ /* 0x004062000030d100 */
[----:B------:R-:W-:Y:S05]  /*5fd0*/  BRA `(.L_x_16885) ;  /* 0x00000008006c7947 */ /* 0x000fea0003800000 */
.L_x_16893:
        /* <DEDUP_REMOVED lines=28> */
.L_x_16896:
        /* <DEDUP_REMOVED lines=15> */
.L_x_16895:
[----:B------:R-:W2:Y:S02]  /*6290*/  LDG.E.U16 R0, desc[UR36][R2.64] ;  /* 0x0000002402007981 */ /* 0x000ea4000c1e1500 */
[----:B--2---:R-:W-:-:S06]  /*62a0*/  IMAD.U32 R0, R0, 0x10000, RZ ;  /* 0x0001000000007824 */ /* 0x004fcc00078e00ff */
[----:B------:R-:W0:Y:S02]  /*62b0*/  F2I.FTZ.TRUNC.NTZ R0, R0 ;  /* 0x0000000000007305 */ /* 0x000e24000021f100 */
[----:B0-----:R-:W-:Y:S01]  /*62c0*/  PRMT R22, R0, 0x7610, R22 ;  /* 0x0000761000167816 */ /* 0x001fe20000000016 */
[----:B------:R-:W-:Y:S06]  /*62d0*/  BRA `(.L_x_16885) ;  /* 0x0000000400ac7947 */ /* 0x000fec0003800000 */
.L_x_16892:
        /* <DEDUP_REMOVED lines=10> */
.L_x_16899:
        /* <DEDUP_REMOVED lines=21> */
.L_x_16903:
[----:B------:R-:W-:Y:S05]  /*64d0*/  BSYNC B1 ;  /* 0x0000000000017941 */ /* 0x000fea0003800000 */
.L_x_16902:
[----:B------:R-:W-:Y:S01]  /*64e0*/  LEA R3, R0, 0x3b800000, 0x17 ;  /* 0x3b80000000037811 */ /* 0x000fe200078eb8ff */
[----:B------:R-:W-:-:S05]  /*64f0*/  IMAD.SHL.U32 R0, R2, 0x100000, RZ ;  /* 0x0010000002007824 */ /* 0x000fca00078e00ff */
[----:B------:R-:W-:-:S07]  /*6500*/  LOP3.LUT R0, R3, R0, R4, 0xfe, !PT ;  /* 0x0000000003007212 */ /* 0x000fce00078efe04 */
.L_x_16901:
[----:B------:R-:W-:Y:S05]  /*6510*/  BSYNC B0 ;  /* 0x0000000000007941 */ /* 0x000fea0003800000 */
.L_x_16900:
[----:B------:R-:W0:Y:S02]  /*6520*/  F2I.FTZ.TRUNC.NTZ R0, R0 ;  /* 0x0000000000007305 */ /* 0x000e24000021f100 */
[----:B0-----:R-:W-:Y:S01]  /*6530*/  PRMT R22, R0, 0x7610, R22 ;  /* 0x0000761000167816 */ /* 0x001fe20000000016 */
[----:B------:R-:W-:Y:S06]  /*6540*/  BRA `(.L_x_16885) ;  /* 0x0000000400107947 */ /* 0x000fec0003800000 */
.L_x_16898:
        /* <DEDUP_REMOVED lines=21> */
.L_x_16907:
[----:B------:R-:W-:Y:S05]  /*66a0*/  BSYNC B1 ;  /* 0x0000000000017941 */ /* 0x000fea0003800000 */
.L_x_16906:
[----:B------:R-:W-:Y:S01]  /*66b0*/  LEA R3, R0, 0x37800000, 0x17 ;  /* 0x3780000000037811 */ /* 0x000fe200078eb8ff */
[----:B------:R-:W-:-:S05]  /*66c0*/  IMAD.SHL.U32 R0, R2, 0x200000, RZ ;  /* 0x0020000002007824 */ /* 0x000fca00078e00ff */
[----:B------:R-:W-:-:S07]  /*66d0*/  LOP3.LUT R0, R3, R0, R4, 0xfe, !PT ;  /* 0x0000000003007212 */ /* 0x000fce00078efe04 */
.L_x_16905:
[----:B------:R-:W-:Y:S05]  /*66e0*/  BSYNC B0 ;  /* 0x0000000000007941 */ /* 0x000fea0003800000 */
.L_x_16904:
[----:B------:R-:W0:Y:S02]  /*66f0*/  F2I.FTZ.TRUNC.NTZ R0, R0 ;  /* 0x0000000000007305 */ /* 0x000e24000021f100 */
[----:B0-----:R-:W-:Y:S01]  /*6700*/  PRMT R22, R0, 0x7610, R22 ;  /* 0x0000761000167816 */ /* 0x001fe20000000016 */
[----:B------:R-:W-:Y:S06]  /*6710*/  BRA `(.L_x_16885) ;  /* 0x00000000009c7947 */ /* 0x000fec0003800000 */
.L_x_16897:
        /* <DEDUP_REMOVED lines=14> */
.L_x_16911:
[----:B------:R-:W-:Y:S05]  /*6800*/  BSYNC B0 ;  /* 0x0000000000007941 */ /* 0x000fea0003800000 */
.L_x_16910:
[----:B------:R-:W0:Y:S02]  /*6810*/  F2I.FTZ.TRUNC.NTZ R0, R0 ;  /* 0x0000000000007305 */ /* 0x000e24000021f100 */
[----:B0-----:R-:W-:Y:S01]  /*6820*/  PRMT R22, R0, 0x7610, R22 ;  /* 0x0000761000167816 */ /* 0x001fe20000000016 */
[----:B------:R-:W-:Y:S06]  /*6830*/  BRA `(.L_x_16885) ;  /* 0x0000000000547947 */ /* 0x000fec0003800000 */
.L_x_16884:
        /* <DEDUP_REMOVED lines=16> */
.L_x_16912:
[----:B------:R-:W-:Y:S01]  /*6940*/  PRMT R22, RZ, 0x7610, R22 ;  /* 0x00007610ff167816 */ /* 0x000fe20000000016 */
[----:B------:R-:W-:Y:S06]  /*6950*/  BRA `(.L_x_16885) ;  /* 0x00000000000c7947 */ /* 0x000fec0003800000 */
.L_x_16909:
[----:B------:R3:W5:Y:S01]  /*6960*/  LDG.E.U16 R22, desc[UR36][R2.64] ;  /* 0x0000002402167981 */ /* 0x000762000c1e1500 */
[----:B------:R-:W-:Y:S05]  /*6970*/  BRA `(.L_x_16885) ;  /* 0x0000000000047947 */ /* 0x000fea0003800000 */
.L_x_16908:
[----:B------:R4:W5:Y:S02]  /*6980*/  LDG.E.U16 R22, desc[UR36][R2.64] ;  /* 0x0000002402167981 */ /* 0x000964000c1e1500 */
.L_x_16885:
[----:B------:R-:W1:Y:S01]  /*6990*/  LDC.U8 R4, c[0x0][0x493] ;  /* 0x000124c0ff047b82 */ /* 0x000e620000000000 */
[----:B------:R-:W-:Y:S02]  /*69a0*/  ULDC.64 UR4, c[0x0][0x488] ;  /* 0x0001220000047ab9 */ /* 0x000fe40000000a00 */
        /* <DEDUP_REMOVED lines=15> */
.L_x_16916:
[----:B------:R4:W5:Y:S01]  /*6aa0*/  LDG.E.U8 R0, desc[UR36][R2.64] ;  /* 0x0000002402007981 */ /* 0x000962000c1e1100 */
[----:B------:R-:W-:Y:S05]  /*6ab0*/  BRA `(.L_x_16918) ;  /* 0x0000000c00547947 */ /* 0x000fea0003800000 */
.L_x_16915:
        /* <DEDUP_REMOVED lines=8> */
.L_x_16920:
[----:B------:R2:W5:Y:S01]  /*6b40*/  LDG.E.U16 R0, desc[UR36][R2.64] ;  /* 0x0000002402007981 */ /* 0x000562000c1e1500 */
[----:B------:R-:W-:Y:S05]  /*6b50*/  BRA `(.L_x_16918) ;  /* 0x0000000c002c7947 */ /* 0x000fea0003800000 */
.L_x_16919:
[----:B------:R0:W5:Y:S01]  /*6b60*/  LDG.E.U16 R0, desc[UR36][R2.64] ;  /* 0x0000002402007981 */ /* 0x000162000c1e1500 */
[----:B------:R-:W-:Y:S05]  /*6b70*/  BRA `(.L_x_16918) ;  /* 0x0000000c00247947 */ /* 0x000fea0003800000 */
.L_x_16914:
        /* <DEDUP_REMOVED lines=9> */
.L_x_16922:
[----:B------:R-:W2:Y:S02]  /*6c10*/  LDG.E.U16 R4, desc[UR36][R2.64] ;  /* 0x0000002402047981 */ /* 0x000ea4000c1e1500 */
[----:B--2---:R-:W-:-:S06]  /*6c20*/  HADD2.F32 R4, -RZ, R4.H0_H0 ;  /* 0x20000004ff047230 */ /* 0x004fcc0000004100 */
[----:B------:R-:W0:Y:S02]  /*6c30*/  F2I.FTZ.TRUNC.NTZ R4, R4 ;  /* 0x0000000400047305 */ /* 0x000e24000021f100 */
[----:B0-----:R-:W-:Y:S01]  /*6c40*/  PRMT R0, R4, 0x7610, R0 ;  /* 0x0000761004007816 */ /* 0x001fe20000000000 */
[----:B------:R-:W-:Y:S06]  /*6c50*/  BRA `(.L_x_16918) ;  /* 0x0000000800ec7947 */ /* 0x000fec0003800000 */
.L_x_16921:
        /* <DEDUP_REMOVED lines=9> */
.L_x_16924:
[----:B------:R-:W2:Y:S02]  /*6cf0*/  LDG.E.U16 R2, desc[UR36][R2.64] ;  /* 0x0000002402027981 */ /* 0x000ea4000c1e1500 */
[----:B--2---:R-:W-:-:S06]  /*6d00*/  HADD2.F32 R4, -RZ, R2.H0_H0 ;  /* 0x20000002ff047230 */ /* 0x004fcc0000004100 */
[----:B------:R-:W0:Y:S02]  /*6d10*/  F2I.FTZ.TRUNC.NTZ R4, R4 ;  /* 0x0000000400047305 */ /* 0x000e24000021f100 */
[----:B0-----:R-:W-:Y:S01]  /*6d20*/  PRMT R0, R4, 0x7610, R0 ;  /* 0x0000761004007816 */ /* 0x001fe20000000000 */
[----:B------:R-:W-:Y:S06]  /*6d30*/  BRA `(.L_x_16918) ;  /* 0x0000000800b47947 */ /* 0x000fec0003800000 */
.L_x_16923:
[----:B------:R-:W2:Y:S02]  /*6d40*/  LDG.E.64 R2, desc[UR36][R2.64] ;  /* 0x0000002402027981 */ /* 0x000ea4000c1e1b00 */
[----:B--2---:R0:W1:Y:S01]  /*6d50*/  F2I.F64.TRUNC R0, R2 ;  /* 0x0000000200007311 */ /* 0x004062000030d100 */
[----:B------:R-:W-:Y:S05]  /*6d60*/  BRA `(.L_x_16918) ;  /* 0x0000000800a87947 */ /* 0x000fea0003800000 */
.L_x_16913:
        /* <DEDUP_REMOVED lines=12> */
.L_x_16927:
[----:B------:R-:W2:Y:S02]  /*6e30*/  LDG.E.64 R2, desc[UR36][R2.64] ;  /* 0x0000002402027981 */ /* 0x000ea4000c1e1b00 */
[----:B--2---:R0:W1:Y:S01]  /*6e40*/  F2I.F64.TRUNC R0, R2 ;  /* 0x0000000200007311 */ /* 0x004062000030d100 */
[----:B------:R-:W-:Y:S05]  /*6e50*/  BRA `(.L_x_16918) ;  /* 0x00000008006c7947 */ /* 0x000fea0003800000 */
.L_x_16926:
        /* <DEDUP_REMOVED lines=28> */
.L_x_16929:
        /* <DEDUP_REMOVED lines=15> */
.L_x_16928:
[----:B------:R-:W2:Y:S02]  /*7110*/  LDG.E.U16 R4, desc[UR36][R2.64] ;  /* 0x0000002402047981 */ /* 0x000ea4000c1e1500 */
[----:B--2---:R-:W-:-:S06]  /*7120*/  IMAD.U32 R4, R4, 0x10000, RZ ;  /* 0x0001000004047824 */ /* 0x004fcc00078e00ff */
[----:B------:R-:W0:Y:S02]  /*7130*/  F2I.FTZ.TRUNC.NTZ R4, R4 ;  /* 0x0000000400047305 */ /* 0x000e24000021f100 */
[----:B0-----:R-:W-:Y:S01]  /*7140*/  PRMT R0, R4, 0x7610, R0 ;  /* 0x0000761004007816 */ /* 0x001fe20000000000 */
[----:B------:R-:W-:Y:S06]  /*7150*/  BRA `(.L_x_16918) ;  /* 0x0000000400ac7947 */ /* 0x000fec0003800000 */
.L_x_16925:
        /* <DEDUP_REMOVED lines=10> */
.L_x_16932:
        /* <DEDUP_REMOVED lines=21> */
.L_x_16936:
[----:B------:R-:W-:Y:S05]  /*7350*/  BSYNC B1 ;  /* 0x0000000000017941 */ /* 0x000fea0003800000 */
.L_x_16935:
[----:B------:R-:W-:Y:S01]  /*7360*/  IMAD.SHL.U32 R2, R2, 0x100000, RZ ;  /* 0x0010000002027824 */ /* 0x000fe200078e00ff */
[----:B------:R-:W-:-:S04]  /*7370*/  LEA R3, R0, 0x3b800000, 0x17 ;  /* 0x3b80000000037811 */ /* 0x000fc800078eb8ff */
[----:B------:R-:W-:-:S07]  /*7380*/  LOP3.LUT R4, R3, R2, R4, 0xfe, !PT ;  /* 0x0000000203047212 */ /* 0x000fce00078efe04 */
.L_x_16934:
[----:B------:R-:W-:Y:S05]  /*7390*/  BSYNC B0 ;  /* 0x0000000000007941 */ /* 0x000fea0003800000 */
.L_x_16933:
[----:B------:R-:W0:Y:S02]  /*73a0*/  F2I.FTZ.TRUNC.NTZ R4, R4 ;  /* 0x0000000400047305 */ /* 0x000e24000021f100 */
[----:B0-----:R-:W-:Y:S01]  /*73b0*/  PRMT R0, R4, 0x7610, R0 ;  /* 0x0000761004007816 */ /* 0x001fe20000000000 */
[----:B------:R-:W-:Y:S06]  /*73c0*/  BRA `(.L_x_16918) ;  /* 0x0000000400107947 */ /* 0x000fec0003800000 */
.L_x_16931:
        /* <DEDUP_REMOVED lines=21> */
.L_x_16940:
[----:B------:R-:W-:Y:S05]  /*7520*/  BSYNC B1 ;  /* 0x0000000000017941 */ /* 0x000fea0003800000 */
.L_x_16939:
[----:B------:R-:W-:Y:S01]  /*7530*/  IMAD.SHL.U32 R2, R2, 0x200000, RZ ;  /* 0x0020000002027824 */ /* 0x000fe200078e00ff */
[----:B------:R-:W-:-:S04]  /*7540*/  LEA R3, R0, 0x37800000, 0x17 ;  /* 0x3780000000037811 */ /* 0x000fc800078eb8ff */
[----:B------:R-:W-:-:S07]  /*7550*/  LOP3.LUT R4, R3, R2, R4, 0xfe, !PT ;  /* 0x0000000203047212 */ /* 0x000fce00078efe04 */
.L_x_16938:
[----:B------:R-:W-:Y:S05]  /*7560*/  BSYNC B0 ;  /* 0x0000000000007941 */ /* 0x000fea0003800000 */
.L_x_16937:
[----:B------:R-:W0:Y:S02]  /*7570*/  F2I.FTZ.TRUNC.NTZ R4, R4 ;  /* 0x0000000400047305 */ /* 0x000e24000021f100 */
[----:B0-----:R-:W-:Y:S01]  /*7580*/  PRMT R0, R4, 0x7610, R0 ;  /* 0x0000761004007816 */ /* 0x001fe20000000000 */
[----:B------:R-:W-:Y:S06]  /*7590*/  BRA `(.L_x_16918) ;  /* 0x00000000009c7947 */ /* 0x000fec0003800000 */
.L_x_16930:
        /* <DEDUP_REMOVED lines=14> */
.L_x_16944:
[----:B------:R-:W-:Y:S05]  /*7680*/  BSYNC B0 ;  /* 0x0000000000007941 */ /* 0x000fea0003800000 */
.L_x_16943:
[----:B------:R-:W0:Y:S02]  /*7690*/  F2I.FTZ.TRUNC.NTZ R4, R4 ;  /* 0x0000000400047305 */ /* 0x000e24000021f100 */
[----:B0-----:R-:W-:Y:S01]  /*76a0*/  PRMT R0, R4, 0x7610, R0 ;  /* 0x0000761004007816 */ /* 0x001fe20000000000 */
[----:B------:R-:W-:Y:S06]  /*76b0*/  BRA `(.L_x_16918) ;  /* 0x0000000000547947 */ /* 0x000fec0003800000 */
.L_x_16917:
        /* <DEDUP_REMOVED lines=16> */
.L_x_16945:
[----:B------:R-:W-:Y:S01]  /*77c0*/  PRMT R0, RZ, 0x7610, R0 ;  /* 0x00007610ff007816 */ /* 0x000fe20000000000 */
[----:B------:R-:W-:Y:S06]  /*77d0*/  BRA `(.L_x_16918) ;  /* 0x00000000000c7947 */ /* 0x000fec0003800000 */
.L_x_16942:
[----:B------:R0:W5:Y:S01]  /*77e0*/  LDG.E.U16 R0, desc[UR36][R2.64] ;  /* 0x0000002402007981 */ /* 0x000162000c1e1500 */
[----:B------:R-:W-:Y:S05]  /*77f0*/  BRA `(.L_x_16918) ;  /* 0x0000000000047947 */ /* 0x000fea0003800000 */
.L_x_16941:
[----:B------:R0:W5:Y:S02]  /*7800*/  LDG.E.U16 R0, desc[UR36][R2.64] ;  /* 0x0000002402007981 */ /* 0x000164000c1e1500 */
.L_x_16918:
[----:B-1---5:R-:W-:Y:S02]  /*7810*/  PRMT R7, R0, 0x9910, RZ ;  /* 0x0000991000077816 */ /* 0x022fe400000000ff */
[----:B------:R-:W-:Y:S02]  /*7820*/  PRMT R0, R22, 0x9910, RZ ;  /* 0x0000991016007816 */ /* 0x000fe400000000ff */
[-C--:B------:R-:W-:Y:S02]  /*7830*/  IABS R6, R7.reuse ;  /* 0x0000000700067213 */ /* 0x080fe40000000000 */
        /* <DEDUP_REMOVED lines=36> */
.L_x_16949:
[----:B------:R0:W-:Y:S01]  /*7a80*/  STG.E.U8 desc[UR36][R16.64], R3 ;  /* 0x0000000310007986 */ /* 0x0001e2000c101124 */
[----:B------:R-:W-:Y:S05]  /*7a90*/  BRA `(.L_x_16951) ;  /* 0x0000000c00707947 */ /* 0x000fea0003800000 */
.L_x_16948:
        /* <DEDUP_REMOVED lines=11> */
.L_x_16953:
[----:B------:R-:W-:-:S05]  /*7b50*/  PRMT R3, R3, 0x9910, RZ ;  /* 0x0000991003037816 */ /* 0x000fca00000000ff */
[----:B------:R3:W-:Y:S01]  /*7b60*/  STG.E desc[UR36][R16.64], R3 ;  /* 0x0000000310007986 */ /* 0x0007e2000c101924 */
[----:B------:R-:W-:Y:S05]  /*7b70*/  BRA `(.L_x_16951) ;  /* 0x0000000c00387947 */ /* 0x000fea0003800000 */
.L_x_16952:
[----:B------:R2:W-:Y:S01]  /*7b80*/  STG.E.U16 desc[UR36][R16.64], R3 ;  /* 0x0000000310007986 */ /* 0x0005e2000c101524 */
[----:B------:R-:W-:Y:S05]  /*7b90*/  BRA `(.L_x_16951) ;  /* 0x0000000c00307947 */ /* 0x000fea0003800000 */
.L_x_16947:
        /* <DEDUP_REMOVED lines=9> */
.L_x_16955:
[----:B------:R-:W0:Y:S02]  /*7c30*/  I2F.S16 R0, R3 ;  /* 0x0000000300007306 */ /* 0x000e240000101400 */
[----:B0-----:R-:W-:-:S05]  /*7c40*/  F2FP.F16.F32.PACK_AB R0, RZ, R0 ;  /* 0x00000000ff00723e */ /* 0x001fca00000000ff */
[----:B------:R0:W-:Y:S01]  /*7c50*/  STG.E.U16 desc[UR36][R16.64], R0 ;  /* 0x0000000010007986 */ /* 0x0001e2000c101524 */
[----:B------:R-:W-:Y:S05]  /*7c60*/  BRA `(.L_x_16951) ;  /* 0x0000000800fc7947 */ /* 0x000fea0003800000 */
.L_x_16954:
        /* <DEDUP_REMOVED lines=10> */
.L_x_16957:
[----:B------:R-:W0:Y:S02]  /*7d10*/  I2F.S16 R3, R3 ;  /* 0x0000000300037306 */ /* 0x000e240000101400 */
[----:B0-----:R-:W-:-:S04]  /*7d20*/  F2FP.F16.F32.PACK_AB R3, RZ, R3 ;  /* 0x00000003ff03723e */ /* 0x001fc800000000ff */
[----:B------:R-:W-:-:S05]  /*7d30*/  PRMT R3, R3, 0x5410, RZ ;  /* 0x0000541003037816 */ /* 0x000fca00000000ff */
[----:B------:R0:W-:Y:S01]  /*7d40*/  STG.E desc[UR36][R16.64], R3 ;  /* 0x0000000310007986 */ /* 0x0001e2000c101924 */
[----:B------:R-:W-:Y:S05]  /*7d50*/  BRA `(.L_x_16951) ;  /* 0x0000000800c07947 */ /* 0x000fea0003800000 */
.L_x_16956:
[----:B------:R-:W0:Y:S02]  /*7d60*/  I2F.F64.S16 R2, R3 ;  /* 0x0000000300027312 */ /* 0x000e240000101c00 */
[----:B0-----:R0:W-:Y:S01]  /*7d70*/  STG.E.64 desc[UR36][R16.64], R2 ;  /* 0x0000000210007986 */ /* 0x0011e2000c101b24 */
[----:B------:R-:W-:Y:S05]  /*7d80*/  BRA `(.L_x_16951) ;  /* 0x0000000800b47947 */ /* 0x000fea0003800000 */
.L_x_16946:
        /* <DEDUP_REMOVED lines=13> */
.L_x_16960:
[----:B------:R-:W0:Y:S01]  /*7e60*/  I2F.F64.S16 R4, R3 ;  /* 0x0000000300047312 */ /* 0x000e220000101c00 */
[----:B------:R-:W-:-:S05]  /*7e70*/  CS2R R6, SRZ ;  /* 0x0000000000067805 */ /* 0x000fca000001ff00 */
[----:B0-----:R0:W-:Y:S01]  /*7e80*/  STG.E.128 desc[UR36][R16.64], R4 ;  /* 0x0000000410007986 */ /* 0x0011e2000c101d24 */
[----:B------:R-:W-:Y:S05]  /*7e90*/  BRA `(.L_x_16951) ;  /* 0x0000000800707947 */ /* 0x000fea0003800000 */
.L_x_16959:
        /* <DEDUP_REMOVED lines=21> */
.L_x_16964:
[----:B------:R-:W-:Y:S05]  /*7ff0*/  BSYNC B0 ;  /* 0x0000000000007941 */ /* 0x000fea0003800000 */
.L_x_16963:
[----:B------:R-:W-:-:S05]  /*8000*/  LOP3.LUT R3, R0, R3, RZ, 0xfc, !PT ;  /* 0x0000000300037212 */ /* 0x000fca00078efcff */
[----:B------:R0:W-:Y:S01]  /*8010*/  STG.E.U8 desc[UR36][R16.64], R3 ;  /* 0x0000000310007986 */ /* 0x0001e2000c101124 */
[----:B------:R-:W-:Y:S05]  /*8020*/  BRA `(.L_x_16951) ;  /* 0x00000008000c7947 */ /* 0x000fea0003800000 */
.L_x_16962:
        /* <DEDUP_REMOVED lines=13> */
.L_x_16966:
[----:B------:R-:W-:Y:S01]  /*8100*/  IMAD.MOV.U32 R0, RZ, RZ, 0x7f ;  /* 0x0000007fff007424 */ /* 0x000fe200078e00ff */
[----:B------:R-:W-:-:S04]  /*8110*/  ISETP.GT.U32.AND P0, PT, R2, 0x7f800000, PT ;  /* 0x7f8000000200780c */ /* 0x000fc80003f04070 */
[----:B------:R-:W-:-:S09]  /*8120*/  SEL R0, R0, 0x7c, P0 ;  /* 0x0000007c00007807 */ /* 0x000fd20000000000 */
.L_x_16967:
[----:B------:R-:W-:Y:S05]  /*8130*/  BSYNC B0 ;  /* 0x0000000000007941 */ /* 0x000fea0003800000 */
.L_x_16965:
[----:B------:R-:W-:-:S04]  /*8140*/  LOP3.LUT R2, R3, 0x80000000, RZ, 0xc0, !PT ;  /* 0x8000000003027812 */ /* 0x000fc800078ec0ff */
[----:B------:R-:W-:-:S04]  /*8150*/  SHF.R.U32.HI R3, RZ, 0x18, R2 ;  /* 0x00000018ff037819 */ /* 0x000fc80000011602 */
[----:B------:R-:W-:-:S05]  /*8160*/  LOP3.LUT R3, R0, R3, RZ, 0xfc, !PT ;  /* 0x0000000300037212 */ /* 0x000fca00078efcff */
[----:B------:R0:W-:Y:S01]  /*8170*/  STG.E.U8 desc[UR36][R16.64], R3 ;  /* 0x0000000310007986 */ /* 0x0001e2000c101124 */
[----:B------:R-:W-:Y:S05]  /*8180*/  BRA `(.L_x_16951) ;  /* 0x0000000400b47947 */ /* 0x000fea0003800000 */
.L_x_16961:
[----:B------:R-:W0:Y:S02]  /*8190*/  I2F.S16 R0, R3 ;  /* 0x0000000300007306 */ /* 0x000e240000101400 */
[----:B0-----:R-:W-:-:S05]  /*81a0*/  F2FP.BF16.F32.PACK_AB R0, RZ, R0 ;  /* 0x00000000ff00723e */ /* 0x001fca00000010ff */
[----:B------:R0:W-:Y:S01]  /*81b0*/  STG.E.U16 desc[UR36][R16.64], R0 ;  /* 0x0000000010007986 */ /* 0x0001e2000c101524 */
[----:B------:R-:W-:Y:S05]  /*81c0*/  BRA `(.L_x_16951) ;  /* 0x0000000400a47947 */ /* 0x000fea0003800000 */
.L_x_16958:
        /* <DEDUP_REMOVED lines=10> */
.L_x_16970:
        /* <DEDUP_REMOVED lines=17> */
.L_x_16973:
[----:B------:R-:W-:-:S04]  /*8380*/  LOP3.LUT R2, R3, 0x80000000, RZ, 0xc0, !PT ;  /* 0x8000000003027812 */ /* 0x000fc800078ec0ff */
[----:B------:R-:W-:-:S04]  /*8390*/  SHF.R.U32.HI R3, RZ, 0x18, R2 ;  /* 0x00000018ff037819 */ /* 0x000fc80000011602 */
[----:B------:R-:W-:-:S04]  /*83a0*/  LOP3.LUT R0, R0, R3, RZ, 0xfc, !PT ;  /* 0x0000000300007212 */ /* 0x000fc800078efcff */
[----:B------:R-:W-:-:S07]  /*83b0*/  PRMT R8, R0, 0x7610, R8 ;  /* 0x0000761000087816 */ /* 0x000fce0000000008 */
.L_x_16972:
[----:B------:R-:W-:Y:S05]  /*83c0*/  BSYNC B0 ;  /* 0x0000000000007941 */ /* 0x000fea0003800000 */
.L_x_16971:
[----:B------:R0:W-:Y:S01]  /*83d0*/  STG.E.U8 desc[UR36][R16.64], R8 ;  /* 0x0000000810007986 */ /* 0x0001e2000c101124 */
[----:B------:R-:W-:Y:S05]  /*83e0*/  BRA `(.L_x_16951) ;  /* 0x00000004001c7947 */ /* 0x000fea0003800000 */
.L_x_16969:
        /* <DEDUP_REMOVED lines=17> */
.L_x_16976:
[----:B------:R-:W-:-:S04]  /*8500*/  LOP3.LUT R2, R3, 0x80000000, RZ, 0xc0, !PT ;  /* 0x8000000003027812 */ /* 0x000fc800078ec0ff */
[----:B------:R-:W-:-:S04]  /*8510*/  SHF.R.U32.HI R3, RZ, 0x18, R2 ;  /* 0x00000018ff037819 */ /* 0x000fc80000011602 */
[----:B------:R-:W-:-:S04]  /*8520*/  LOP3.LUT R0, R0, R3, RZ, 0xfc, !PT ;  /* 0x0000000300007212 */ /* 0x000fc800078efcff */
[----:B------:R-:W-:-:S07]  /*8530*/  PRMT R8, R0, 0x7610, R8 ;  /* 0x0000761000087816 */ /* 0x000fce0000000008 */
.L_x_16975:
[----:B------:R-:W-:Y:S05]  /*8540*/  BSYNC B0 ;  /* 0x0000000000007941 */ /* 0x000fea0003800000 */
.L_x_16974:
[----:B------:R0:W-:Y:S01]  /*8550*/  STG.E.U8 desc[UR36][R16.64], R8 ;  /* 0x0000000810007986 */ /* 0x0001e2000c101124 */
[----:B------:R-:W-:Y:S05]  /*8560*/  BRA `(.L_x_16951) ;  /* 0x0000000000bc7947 */ /* 0x000fea0003800000 */
.L_x_16968:
        /* <DEDUP_REMOVED lines=23> */
.L_x_16950:
        /* <DEDUP_REMOVED lines=16> */
.L_x_16979:
[----:B------:R-:W-:Y:S05]  /*87e0*/  BRA `(.L_x_16951) ;  /* 0x00000000001c7947 */ /* 0x000fea0003800000 */
.L_x_16978:
[----:B------:R-:W-:-:S05]  /*87f0*/  PRMT R3, R3, 0x9910, RZ ;  /* 0x0000991003037816 */ /* 0x000fca00000000ff */
[----:B------:R-:W-:-:S05]  /*8800*/  IMAD.MOV.U32 R2, RZ, RZ, R3 ;  /* 0x000000ffff027224 */ /* 0x000fca00078e0003 */
[----:B------:R-:W-:-:S05]  /*8810*/  SHF.R.S32.HI R3, RZ, 0x1f, R2 ;  /* 0x0000001fff037819 */ /* 0x000fca0000011402 */
[----:B------:R0:W-:Y:S01]  /*8820*/  STG.E.64 desc[UR36][R16.64], R2 ;  /* 0x0000000210007986 */ /* 0x0001e2000c101b24 */
[----:B------:R-:W-:Y:S05]  /*8830*/  BRA `(.L_x_16951) ;  /* 0x0000000000087947 */ /* 0x000fea0003800000 */
.L_x_16977:
[----:B------:R-:W-:-:S05]  /*8840*/  PRMT R3, R3, 0x9910, RZ ;  /* 0x0000991003037816 */ /* 0x000fca00000000ff */
[----:B------:R0:W-:Y:S02]  /*8850*/  STG.E desc[UR36][R16.64], R3 ;  /* 0x0000000310007986 */ /* 0x0001e4000c101924 */
.L_x_16951:
[----:B------:R-:W-:-:S07]  /*8860*/  VIADD R19, R19, 0x80 ;  /* 0x0000008013137836 */ /* 0x000fce0000000000 */
.L_x_16878:
[----:B------:R-:W-:Y:S05]  /*8870*/  BSYNC B6 ;  /* 0x0000000000067941 */ /* 0x000fea0003800000 */
.L_x_16877:
        /* <DEDUP_REMOVED lines=358> */
.L_x_16982:
        /* <DEDUP_REMOVED lines=20> */
.L_x_16986:
[----:B------:R0:W5:Y:S01]  /*a020*/  LDG.E.U8 R22, desc[UR36][R2.64] ;  /* 0x0000002402167981 */ /* 0x000162000c1e1100 */
[----:B------:R-:W-:Y:S05]  /*a030*/  BRA `(.L_x_16988) ;  /* 0x0000000c00547947 */ /* 0x000fea0003800000 */
.L_x_16985:
        /* <DEDUP_REMOVED lines=8> */
.L_x_16990:
[----:B------:R0:W5:Y:S01]  /*a0c0*/  LDG.E.U16 R22, desc[UR36][R2.64] ;  /* 0x0000002402167981 */ /* 0x000162000c1e1500 */
[----:B------:R-:W-:Y:S05]  /*a0d0*/  BRA `(.L_x_16988) ;  /* 0x0000000c002c7947 */ /* 0x000fea0003800000 */
.L_x_16989:
[----:B------:R0:W5:Y:S01]  /*a0e0*/  LDG.E.U16 R22, desc[UR36][R2.64] ;  /* 0x0000002402167981 */ /* 0x000162000c1e1500 */
[----:B------:R-:W-:Y:S05]  /*a0f0*/  BRA `(.L_x_16988) ;  /* 0x0000000c00247947 */ /* 0x000fea0003800000 */
.L_x_16984:
        /* <DEDUP_REMOVED lines=9> */
.L_x_16992:
[----:B------:R-:W2:Y:S02]  /*a190*/  LDG.E.U16 R0, desc[UR36][R2.64] ;  /* 0x0000002402007981 */ /* 0x000ea4000c1e1500 */
[----:B--2---:R-:W-:-:S06]  /*a1a0*/  HADD2.F32 R0, -RZ, R0.H0_H0 ;  /* 0x20000000ff007230 */ /* 0x004fcc0000004100 */
[----:B------:R-:W0:Y:S02]  /*a1b0*/  F2I.FTZ.TRUNC.NTZ R0, R0 ;  /* 0x0000000000007305 */ /* 0x000e24000021f100 */
[----:B0-----:R-:W-:Y:S01]  /*a1c0*/  PRMT R22, R0, 0x7610, R22 ;  /* 0x0000761000167816 */ /* 0x001fe20000000016 */
[----:B------:R-:W-:Y:S06]  /*a1d0*/  BRA `(.L_x_16988) ;  /* 0x0000000800ec7947 */ /* 0x000fec0003800000 */
.L_x_16991:
[----:B------:R-:W-:-:S13]  /*a1e0*/  ISETP.NE.AND P0, PT, R4, 0x7, PT ;  /* 0x000000070400780c */ /* 0x000fda0003f05270 */
[----:B------:R-:W-:Y:S05]  /*a1f0*/  @!P0 BRA `(.L_x_16993) ;  /* 0x0000000000308947 */ /* 0x000fea0003800000 */
[----:B------:R-:W-:-:S13]  /*a200*/  ISETP.NE.AND P0, PT, R4, 0x8, PT ;  /* 0x000000080400780c */ /* 0x000fda0003f05270 */
[----:B------:R-:W-:Y:S05]  /*a210*/  @!P0 BRA `(.L_x_16994) ;  /* 0x0000000000148947 */ /* 0x000fea0003800000 */
[----:B------:R-:W-:-:S13]  /*a220*/  ISETP.NE.AND P0, PT, R4, 0x9, PT ;  /* 0x000000090400780c */ /* 0x000fda0003f05270 */
[----:B------:R-:W-:Y:S05]  /*a230*/  @P0 BRA `(.L_x_16987) ;  /* 0x0000000800800947 */ /* 0x000fea0003800000 */
[----:B------:R-:W2:Y:S02]  /*a240*/  LDG.E R2, desc[UR36][R2.64] ;  /* 0x0000002402027981 */ /* 0x000ea4000c1e1900 */
[----:B--2---:R4:W0:Y:S01]  /*a250*/  F2I.FTZ.TRUNC.NTZ R22, R2 ;  /* 0x0000000200167305 */ /* 0x004822000021f100 */
[----:B------:R-:W-:Y:S05]  /*a260*/  BRA `(.L_x_16988) ;  /* 0x0000000800c87947 */ /* 0x000fea0003800000 */
.L_x_16994:
[----:B------:R-:W2:Y:S02]  /*a270*/  LDG.E.U16 R2, desc[UR36][R2.64] ;  /* 0x0000002402027981 */ /* 0x000ea4000c1e1500 */
[----:B--2---:R-:W-:-:S06]  /*a280*/  HADD2.F32 R0, -RZ, R2.H0_H0 ;  /* 0x20000002ff007230 */ /* 0x004fcc0000004100 */
[----:B------:R-:W0:Y:S02]  /*a290*/  F2I.FTZ.TRUNC.NTZ R0, R0 ;  /* 0x0000000000007305 */ /* 0x000e24000021f100 */
[----:B0-----:R-:W-:Y:S01]  /*a2a0*/  PRMT R22, R0, 0x7610, R22 ;  /* 0x0000761000167816 */ /* 0x001fe20000000016 */
[----:B------:R-:W-:Y:S06]  /*a2b0*/  BRA `(.L_x_16988) ;  /* 0x0000000800b47947 */ /* 0x000fec0003800000 */
.L_x_16993:
[----:B------:R-:W2:Y:S02]  /*a2c0*/  LDG.E.64 R2, desc[UR36][R2.64] ;  /* 0x0000002402027981 */ /* 0x000ea4000c1e1b00 */
[----:B--2---:R2:W3:Y:S01]  /*a2d0*/  F2I.F64.TRUNC R22, R2 ;  /* 0x0000000200167311 */ /* 0x0044e2000030d100 */
[----:B------:R-:W-:Y:S05]  /*a2e0*/  BRA `(.L_x_16988) ;  /* 0x0000000800a87947 */ /* 0x000fea0003800000 */
.L_x_16983:
        /* <DEDUP_REMOVED lines=12> */
.L_x_16997:
[----:B------:R-:W2:Y:S02]  /*a3b0*/  LDG.E.64 R2, desc[UR36][R2.64] ;  /* 0x0000002402027981 */ /* 0x000ea4000c1e1b00 */
[----:B--2---:R0:W1:Y:S01]  /*a3c0*/  F2I.F64.TRUNC R22, R2 ;  /* 0x0000000200167311 */ /* 0x004062000030d100 */
[----:B------:R-:W-:Y:S05]  /*a3d0*/  BRA `(.L_x_16988) ;  /* 0x00000008006c7947 */ /* 0x000fea0003800000 */
.L_x_16996:
        /* <DEDUP_REMOVED lines=28> */
.L_x_16999:
        /* <DEDUP_REMOVED lines=15> */
.L_x_16998:
[----:B------:R-:W2:Y:S02]  /*a690*/  LDG.E.U16 R0, desc[UR36][R2.64] ;  /* 0x0000002402007981 */ /* 0x000ea4000c1e1500 */
[----:B--2---:R-:W-:-:S06]  /*a6a0*/  IMAD.U32 R0, R0, 0x10000, RZ ;  /* 0x0001000000007824 */ /* 0x004fcc00078e00ff */
[----:B------:R-:W0:Y:S02]  /*a6b0*/  F2I.FTZ.TRUNC.NTZ R0, R0 ;  /* 0x0000000000007305 */ /* 0x000e24000021f100 */
[----:B0-----:R-:W-:Y:S01]  /*a6c0*/  PRMT R22, R0, 0x7610, R22 ;  /* 0x0000761000167816 */ /* 0x001fe20000000016 */
[----:B------:R-:W-:Y:S06]  /*a6d0*/  BRA `(.L_x_16988) ;  /* 0x0000000400ac7947 */ /* 0x000fec0003800000 */
.L_x_16995:
        /* <DEDUP_REMOVED lines=10> */
.L_x_17002:
        /* <DEDUP_REMOVED lines=21> */
.L_x_17006:
[----:B------:R-:W-:Y:S05]  /*a8d0*/  BSYNC B1 ;  /* 0x0000000000017941 */ /* 0x000fea0003800000 */
.L_x_17005:
[----:B------:R-:W-:Y:S01]  /*a8e0*/  LEA R3, R0, 0x3b800000, 0x17 ;  /* 0x3b80000000037811 */ /* 0x000fe200078eb8ff */
[----:B------:R-:W-:-:S05]  /*a8f0*/  IMAD.SHL.U32 R0, R2, 0x100000, RZ ;  /* 0x0010000002007824 */ /* 0x000fca00078e00ff */
[----:B------:R-:W-:-:S07]  /*a900*/  LOP3.LUT R0, R3, R0, R4, 0xfe, !PT ;  /* 0x0000000003007212 */ /* 0x000fce00078efe04 */
.L_x_17004:
[----:B------:R-:W-:Y:S05]  /*a910*/  BSYNC B0 ;  /* 0x0000000000007941 */ /* 0x000fea0003800000 */
.L_x_17003:
[----:B------:R-:W0:Y:S02]  /*a920*/  F2I.FTZ.TRUNC.NTZ R0, R0 ;  /* 0x0000000000007305 */ /* 0x000e24000021f100 */
[----:B0-----:R-:W-:Y:S01]  /*a930*/  PRMT R22, R0, 0x7610, R22 ;  /* 0x0000761000167816 */ /* 0x001fe20000000016 */
[----:B------:R-:W-:Y:S06]  /*a940*/  BRA `(.L_x_16988) ;  /* 0x0000000400107947 */ /* 0x000fec0003800000 */
.L_x_17001:
        /* <DEDUP_REMOVED lines=21> */
.L_x_17010:
[----:B------:R-:W-:Y:S05]  /*aaa0*/  BSYNC B1 ;  /* 0x0000000000017941 */ /* 0x000fea0003800000 */
.L_x_17009:
[----:B------:R-:W-:Y:S01]  /*aab0*/  LEA R3, R0, 0x37800000, 0x17 ;  /* 0x3780000000037811 */ /* 0x000fe200078eb8ff */
[----:B------:R-:W-:-:S05]  /*aac0*/  IMAD.SHL.U32 R0, R2, 0x200000, RZ ;  /* 0x0020000002007824 */ /* 0x000fca00078e00ff */
[----:B------:R-:W-:-:S07]  /*aad0*/  LOP3.LUT R0, R3, R0, R4, 0xfe, !PT ;  /* 0x0000000003007212 */ /* 0x000fce00078efe04 */
.L_x_17008:
[----:B------:R-:W-:Y:S05]  /*aae0*/  BSYNC B0 ;  /* 0x0000000000007941 */ /* 0x000fea0003800000 */
.L_x_17007:
[----:B------:R-:W0:Y:S02]  /*aaf0*/  F2I.FTZ.TRUNC.NTZ R0, R0 ;  /* 0x0000000000007305 */ /* 0x000e24000021f100 */
[----:B0-----:R-:W-:Y:S01]  /*ab00*/  PRMT R22, R0, 0x7610, R22 ;  /* 0x0000761000167816 */ /* 0x001fe20000000016 */
[----:B------:R-:W-:Y:S06]  /*ab10*/  BRA `(.L_x_16988) ;  /* 0x00000000009c7947 */ /* 0x000fec0003800000 */
.L_x_17000:
        /* <DEDUP_REMOVED lines=14> */
.L_x_17014:
[----:B------:R-:W-:Y:S05]  /*ac00*/  BSYNC B0 ;  /* 0x0000000000007941 */ /* 0x000fea0003800000 */
.L_x_17013:
[----:B------:R-:W0:Y:S02]  /*ac10*/  F2I.FTZ.TRUNC.NTZ R0, R0 ;  /* 0x0000000000007305 */ /* 0x000e24000021f100 */
[----:B0-----:R-:W-:Y:S01]  /*ac20*/  PRMT R22, R0, 0x7610, R22 ;  /* 0x0000761000167816 */ /* 0x001fe20000000016 */
[----:B------:R-:W-:Y:S06]  /*ac30*/  BRA `(.L_x_16988) ;  /* 0x0000000000547947 */ /* 0x000fec0003800000 */
.L_x_16987:
        /* <DEDUP_REMOVED lines=16> */
.L_x_17015:
[----:B------:R-:W-:Y:S01]  /*ad40*/  PRMT R22, RZ, 0x7610, R22 ;  /* 0x00007610ff167816 */ /* 0x000fe20000000016 */
[----:B------:R-:W-:Y:S06]  /*ad50*/  BRA `(.L_x_16988) ;  /* 0x00000000000c7947 */ /* 0x000fec0003800000 */
.L_x_17012:
[----:B------:R0:W5:Y:S01]  /*ad60*/  LDG.E.U16 R22, desc[UR36][R2.64] ;  /* 0x0000002402167981 */ /* 0x000162000c1e1500 */
[----:B------:R-:W-:Y:S05]  /*ad70*/  BRA `(.L_x_16988) ;  /* 0x0000000000047947 */ /* 0x000fea0003800000 */
.L_x_17011:
[----:B------:R0:W5:Y:S02]  /*ad80*/  LDG.E.U16 R22, desc[UR36][R2.64] ;  /* 0x0000002402167981 */ /* 0x000164000c1e1500 */
.L_x_16988:
[----:B------:R-:W1:Y:S01]  /*ad90*/  LDC.U8 R4, c[0x0][0x493] ;  /* 0x000124c0ff047b82 */ /* 0x000e620000000000 */
[----:B------:R-:W-:Y:S02]  /*ada0*/  ULDC.64 UR4, c[0x0][0x488] ;  /* 0x0001220000047ab9 */ /* 0x000fe40000000a00 */
        /* <DEDUP_REMOVED lines=15> */
.L_x_17019:
[----:B------:R0:W5:Y:S01]  /*aea0*/  LDG.E.U8 R0, desc[UR36][R2.64] ;  /* 0x0000002402007981 */ /* 0x000162000c1e1100 */
[----:B------:R-:W-:Y:S05]  /*aeb0*/  BRA `(.L_x_17021) ;  /* 0x0000000c00547947 */ /* 0x000fea0003800000 */
.L_x_17018:
        /* <DEDUP_REMOVED lines=8> */
.L_x_17023:
[----:B------:R0:W5:Y:S01]  /*af40*/  LDG.E.U16 R0, desc[UR36][R2.64] ;  /* 0x0000002402007981 */ /* 0x000162000c1e1500 */
[----:B------:R-:W-:Y:S05]  /*af50*/  BRA `(.L_x_17021) ;  /* 0x0000000c002c7947 */ /* 0x000fea0003800000 */
.L_x_17022:
[----:B------:R0:W5:Y:S01]  /*af60*/  LDG.E.U16 R0, desc[UR36][R2.64] ;  /* 0x0000002402007981 */ /* 0x000162000c1e1500 */
[----:B------:R-:W-:Y:S05]  /*af70*/  BRA `(.L_x_17021) ;  /* 0x0000000c00247947 */ /* 0x000fea0003800000 */
.L_x_17017:
        /* <DEDUP_REMOVED lines=9> */
.L_x_17025:
[----:B------:R-:W2:Y:S02]  /*b010*/  LDG.E.U16 R4, desc[UR36][R2.64] ;  /* 0x0000002402047981 */ /* 0x000ea4000c1e1500 */
[----:B--2---:R-:W-:-:S06]  /*b020*/  HADD2.F32 R4, -RZ, R4.H0_H0 ;  /* 0x20000004ff047230 */ /* 0x004fcc0000004100 */
[----:B------:R-:W0:Y:S02]  /*b030*/  F2I.FTZ.TRUNC.NTZ R4, R4 ;  /* 0x0000000400047305 */ /* 0x000e24000021f100 */
[----:B0-----:R-:W-:Y:S01]  /*b040*/  PRMT R0, R4, 0x7610, R0 ;  /* 0x0000761004007816 */ /* 0x001fe20000000000 */
[----:B------:R-:W-:Y:S06]  /*b050*/  BRA `(.L_x_17021) ;  /* 0x0000000800ec7947 */ /* 0x000fec0003800000 */
.L_x_17024:
[----:B------:R-:W-:-:S13]  /*b060*/  ISETP.NE.AND P0, PT, R0, 0x7, PT ;  /* 0x000000070000780c */ /* 0x000fda0003f05270 */
[----:B------:R-:W-:Y:S05]  /*b070*/  @!P0 BRA `(.L_x_17026) ;  /* 0x0000000000308947 */ /* 0x000fea0003800000 */
[----:B------:R-:W-:-:S13]  /*b080*/  ISETP.NE.AND P0, PT, R0, 0x8, PT ;  /* 0x000000080000780c */ /* 0x000fda0003f05270 */
[----:B------:R-:W-:Y:S05]  /*b090*/  @!P0 BRA `(.L_x_17027) ;  /* 0x0000000000148947 */ /* 0x000fea0003800000 */
[----:B------:R-:W-:-:S13]  /*b0a0*/  ISETP.NE.AND P0, PT, R0, 0x9, PT ;  /* 0x000000090000780c */ /* 0x000fda0003f05270 */
[----:B------:R-:W-:Y:S05]  /*b0b0*/  @P0 BRA `(.L_x_17020) ;  /* 0x0000000800800947 */ /* 0x000fea0003800000 */
[----:B------:R-:W2:Y:S02]  /*b0c0*/  LDG.E R2, desc[UR36][R2.64] ;  /* 0x0000002402027981 */ /* 0x000ea4000c1e1900 */
[----:B--2---:R2:W4:Y:S01]  /*b0d0*/  F2I.FTZ.TRUNC.NTZ R0, R2 ;  /* 0x0000000200007305 */ /* 0x004522000021f100 */
[----:B------:R-:W-:Y:S05]  /*b0e0*/  BRA `(.L_x_17021) ;  /* 0x0000000800c87947 */ /* 0x000fea0003800000 */
.L_x_17027:
[----:B------:R-:W2:Y:S02]  /*b0f0*/  LDG.E.U16 R2, desc[UR36][R2.64] ;  /* 0x0000002402027981 */ /* 0x000ea4000c1e1500 */
[----:B--2---:R-:W-:-:S06]  /*b100*/  HADD2.F32 R4, -RZ, R2.H0_H0 ;  /* 0x20000002ff047230 */ /* 0x004fcc0000004100 */
[----:B------:R-:W0:Y:S02]  /*b110*/  F2I.FTZ.TRUNC.NTZ R4, R4 ;  /* 0x0000000400047305 */ /* 0x000e24000021f100 */
[----:B0-----:R-:W-:Y:S01]  /*b120*/  PRMT R0, R4, 0x7610, R0 ;  /* 0x0000761004007816 */ /* 0x001fe20000000000 */
[----:B------:R-:W-:Y:S06]  /*b130*/  BRA `(.L_x_17021) ;  /* 0x0000000800b47947 */ /* 0x000fec0003800000 */
.L_x_17026:
[----:B------:R-:W2:Y:S02]  /*b140*/  LDG.E.64 R2, desc[UR36][R2.64] ;  /* 0x0000002402027981 */ /* 0x000ea4000c1e1b00 */
[----:B--2---:R0:W1:Y:S01]  /*b150*/  F2I.F64.TRUNC R0, R2 ;  /* 0x0000000200007311 */ /* 0x004062000030d100 */
[----:B------:R-:W-:Y:S05]  /*b160*/  BRA `(.L_x_17021) ;  /* 0x0000000800a87947 */ /* 0x000fea0003800000 */
.L_x_17016:
        /* <DEDUP_REMOVED lines=12> */
.L_x_17030:
[----:B------:R-:W2:Y:S02]  /*b230*/  LDG.E.64 R2, desc[UR36][R2.64] ;  /* 0x0000002402027981 */ /* 0x000ea4000c1e1b00 */
[----:B--2---:R0:W1:Y:S01]  /*b240*/  F2I.F64.TRUNC R0, R2 ;  /* 0x0000000200007311 */ /* 0x004062000030d100 */
[----:B------:R-:W-:Y:S05]  /*b250*/  BRA `(.L_x_17021) ;  /* 0x00000008006c7947 */ /* 0x000fea0003800000 */
.L_x_17029:
        /* <DEDUP_REMOVED lines=28> */
.L_x_17032:
        /* <DEDUP_REMOVED lines=15> */
.L_x_17031:
[----:B------:R-:W2:Y:S02]  /*b510*/  LDG.E.U16 R4, desc[UR36][R2.64] ;  /* 0x0000002402047981 */ /* 0x000ea4000c1e1500 */
[----:B--2---:R-:W-:-:S06]  /*b520*/  IMAD.U32 R4, R4, 0x10000, RZ ;  /* 0x0001000004047824 */ /* 0x004fcc00078e00ff */
[----:B------:R-:W0:Y:S02]  /*b530*/  F2I.FTZ.TRUNC.NTZ R4, R4 ;  /* 0x0000000400047305 */ /* 0x000e24000021f100 */
[----:B0-----:R-:W-:Y:S01]  /*b540*/  PRMT R0, R4, 0x7610, R0 ;  /* 0x0000761004007816 */ /* 0x001fe20000000000 */
[----:B------:R-:W-:Y:S06]  /*b550*/  BRA `(.L_x_17021) ;  /* 0x0000000400ac7947 */ /* 0x000fec0003800000 */
.L_x_17028:
        /* <DEDUP_REMOVED lines=10> */
.L_x_17035:
        /* <DEDUP_REMOVED lines=21> */
.L_x_17039:
[----:B------:R-:W-:Y:S05]  /*b750*/  BSYNC B1 ;  /* 0x0000000000017941 */ /* 0x000fea0003800000 */
.L_x_17038:
[----:B------:R-:W-:Y:S01]  /*b760*/  IMAD.SHL.U32 R2, R2, 0x100000, RZ ;  /* 0x0010000002027824 */ /* 0x000fe200078e00ff */
[----:B------:R-:W-:-:S04]  /*b770*/  LEA R3, R0, 0x3b800000, 0x17 ;  /* 0x3b80000000037811 */ /* 0x000fc800078eb8ff */
[----:B------:R-:W-:-:S07]  /*b780*/  LOP3.LUT R4, R3, R2, R4, 0xfe, !PT ;  /* 0x0000000203047212 */ /* 0x000fce00078efe04 */
.L_x_17037:
[----:B------:R-:W-:Y:S05]  /*b790*/  BSYNC B0 ;  /* 0x0000000000007941 */ /* 0x000fea0003800000 */
.L_x_17036:
[----:B------:R-:W0:Y:S02]  /*b7a0*/  F2I.FTZ.TRUNC.NTZ R4, R4 ;  /* 0x0000000400047305 */ /* 0x000e24000021f100 */
[----:B0-----:R-:W-:Y:S01]  /*b7b0*/  PRMT R0, R4, 0x7610, R0 ;  /* 0x0000761004007816 */ /* 0x001fe20000000000 */
[----:B------:R-:W-:Y:S06]  /*b7c0*/  BRA `(.L_x_17021) ;  /* 0x0000000400107947 */ /* 0x000fec0003800000 */
.L_x_17034:
        /* <DEDUP_REMOVED lines=21> */
.L_x_17043:
[----:B------:R-:W-:Y:S05]  /*b920*/  BSYNC B1 ;  /* 0x0000000000017941 */ /* 0x000fea0003800000 */
.L_x_17042:
[----:B------:R-:W-:Y:S01]  /*b930*/  IMAD.SHL.U32 R2, R2, 0x200000, RZ ;  /* 0x0020000002027824 */ /* 0x000fe200078e00ff */
[----:B------:R-:W-:-:S04]  /*b940*/  LEA R3, R0, 0x37800000, 0x17 ;  /* 0x3780000000037811 */ /* 0x000fc800078eb8ff */
[----:B------:R-:W-:-:S07]  /*b950*/  LOP3.LUT R4, R3, R2, R4, 0xfe, !PT ;  /* 0x0000000203047212 */ /* 0x000fce00078efe04 */
.L_x_17041:
[----:B------:R-:W-:Y:S05]  /*b960*/  BSYNC B0 ;  /* 0x0000000000007941 */ /* 0x000fea0003800000 */
.L_x_17040:
[----:B------:R-:W0:Y:S02]  /*b970*/  F2I.FTZ.TRUNC.NTZ R4, R4 ;  /* 0x0000000400047305 */ /* 0x000e24000021f100 */
[----:B0-----:R-:W-:Y:S01]  /*b980*/  PRMT R0, R4, 0x7610, R0 ;  /* 0x0000761004007816 */ /* 0x001fe20000000000 */
[----:B------:R-:W-:Y:S06]  /*b990*/  BRA `(.L_x_17021) ;  /* 0x00000000009c7947 */ /* 0x000fec0003800000 */
.L_x_17033:
        /* <DEDUP_REMOVED lines=14> */
.L_x_17047:
[----:B------:R-:W-:Y:S05]  /*ba80*/  BSYNC B0 ;  /* 0x0000000000007941 */ /* 0x000fea0003800000 */
.L_x_17046:
[----:B------:R-:W0:Y:S02]  /*ba90*/  F2I.FTZ.TRUNC.NTZ R4, R4 ;  /* 0x0000000400047305 */ /* 0x000e24000021f100 */
[----:B0-----:R-:W-:Y:S01]  /*baa0*/  PRMT R0, R4, 0x7610, R0 ;  /* 0x0000761004007816 */ /* 0x001fe20000000000 */
[----:B------:R-:W-:Y:S06]  /*bab0*/  BRA `(.L_x_17021) ;  /* 0x0000000000547947 */ /* 0x000fec0003800000 */
.L_x_17020:
        /* <DEDUP_REMOVED lines=16> */
.L_x_17048:
[----:B------:R-:W-:Y:S01]  /*bbc0*/  PRMT R0, RZ, 0x7610, R0 ;  /* 0x00007610ff007816 */ /* 0x000fe20000000000 */
[----:B------:R-:W-:Y:S06]  /*bbd0*/  BRA `(.L_x_17021) ;  /* 0x00000000000c7947 */ /* 0x000fec0003800000 */
.L_x_17045:
[----:B------:R0:W5:Y:S01]  /*bbe0*/  LDG.E.U16 R0, desc[UR36][R2.64] ;  /* 0x0000002402007981 */ /* 0x000162000c1e1500 */
[----:B------:R-:W-:Y:S05]  /*bbf0*/  BRA `(.L_x_17021) ;  /* 0x0000000000047947 */ /* 0x000fea0003800000 */
.L_x_17044:
[----:B------:R0:W5:Y:S02]  /*bc00*/  LDG.E.U16 R0, desc[UR36][R2.64] ;  /* 0x0000002402007981 */ /* 0x000164000c1e1500 */
.L_x_17021:
[----:B-1--45:R-:W-:Y:S02]  /*bc10*/  PRMT R7, R0, 0x9910, RZ ;  /* 0x0000991000077816 */ /* 0x032fe400000000ff */
[----:B---3--:R-:W-:Y:S02]  /*bc20*/  PRMT R0, R22, 0x9910, RZ ;  /* 0x0000991016007816 */ /* 0x008fe400000000ff */
[-C--:B------:R-:W-:Y:S02]  /*bc30*/  IABS R6, R7.reuse ;  /* 0x0000000700067213 */ /* 0x080fe40000000000 */
[----:B------:R-:W-:Y:S02]  /*bc40*/  IABS R8, R0 ;  /* 0x0000000000087213 */ /* 0x000fe40000000000 */
[----:B------:R-:W1:Y:S01]  /*bc50*/  I2F.RP R4, R6 ;  /* 0x0000000600047306 */ /* 0x000e620000209400 */
[----:B------:R-:W-:Y:S02]  /*bc60*/  IABS R9, R7 ;  /* 0x0000000700097213 */ /* 0x000fe40000000000 */
[----:B------:R-:W-:-:S05]  /*bc70*/  ISETP.GE.AND P1, PT, R0, RZ, PT ;  /* 0x000000ff0000720c */ /* 0x000fca0003f26270 */
[----:B-1----:R-:W0:Y:S02]  /*bc80*/  MUFU.RCP R4, R4 ;  /* 0x0000000400047308 */ /* 0x002e240000001000 */
[----:B0-2---:R-:W-:Y:S02]  /*bc90*/  VIADD R2, R4, 0xffffffe ;  /* 0x0ffffffe04027836 */ /* 0x005fe40000000000 */
        /* <DEDUP_REMOVED lines=30> */
.L_x_17052:
[----:B------:R0:W-:Y:S01]  /*be80*/  STG.E.U8 desc[UR36][R16.64], R3 ;  /* 0x0000000310007986 */ /* 0x0001e2000c101124 */
[----:B------:R-:W-:Y:S05]  /*be90*/  BRA `(.L_x_17054) ;  /* 0x0000000c00707947 */ /* 0x000fea0003800000 */
.L_x_17051:
        /* <DEDUP_REMOVED lines=11> */
.L_x_17056:
[----:B------:R-:W-:-:S05]  /*bf50*/  PRMT R3, R3, 0x9910, RZ ;  /* 0x0000991003037816 */ /* 0x000fca00000000ff */
[----:B------:R0:W-:Y:S01]  /*bf60*/  STG.E desc[UR36][R16.64], R3 ;  /* 0x0000000310007986 */ /* 0x0001e2000c101924 */
[----:B------:R-:W-:Y:S05]  /*bf70*/  BRA `(.L_x_17054) ;  /* 0x0000000c00387947 */ /* 0x000fea0003800000 */
.L_x_17055:
[----:B------:R0:W-:Y:S01]  /*bf80*/  STG.E.U16 desc[UR36][R16.64], R3 ;  /* 0x0000000310007986 */ /* 0x0001e2000c101524 */
[----:B------:R-:W-:Y:S05]  /*bf90*/  BRA `(.L_x_17054) ;  /* 0x0000000c00307947 */ /* 0x000fea0003800000 */
.L_x_17050:
        /* <DEDUP_REMOVED lines=9> */
.L_x_17058:
[----:B------:R-:W0:Y:S02]  /*c030*/  I2F.S16 R0, R3 ;  /* 0x0000000300007306 */ /* 0x000e240000101400 */
[----:B0-----:R-:W-:-:S05]  /*c040*/  F2FP.F16.F32.PACK_AB R0, RZ, R0 ;  /* 0x00000000ff00723e */ /* 0x001fca00000000ff */
[----:B------:R0:W-:Y:S01]  /*c050*/  STG.E.U16 desc[UR36][R16.64], R0 ;  /* 0x0000000010007986 */ /* 0x0001e2000c101524 */
[----:B------:R-:W-:Y:S05]  /*c060*/  BRA `(.L_x_17054) ;  /* 0x0000000800fc7947 */ /* 0x000fea0003800000 */
.L_x_17057:
        /* <DEDUP_REMOVED lines=10> */
.L_x_17060:
[----:B------:R-:W0:Y:S02]  /*c110*/  I2F.S16 R3, R3 ;  /* 0x0000000300037306 */ /* 0x000e240000101400 */
[----:B0-----:R-:W-:-:S04]  /*c120*/  F2FP.F16.F32.PACK_AB R3, RZ, R3 ;  /* 0x00000003ff03723e */ /* 0x001fc800000000ff */
[----:B------:R-:W-:-:S05]  /*c130*/  PRMT R3, R3, 0x5410, RZ ;  /* 0x0000541003037816 */ /* 0x000fca00000000ff */
[----:B------:R0:W-:Y:S01]  /*c140*/  STG.E desc[UR36][R16.64], R3 ;  /* 0x0000000310007986 */ /* 0x0001e2000c101924 */
[----:B------:R-:W-:Y:S05]  /*c150*/  BRA `(.L_x_17054) ;  /* 0x0000000800c07947 */ /* 0x000fea0003800000 */
.L_x_17059:
[----:B------:R-:W0:Y:S02]  /*c160*/  I2F.F64.S16 R2, R3 ;  /* 0x0000000300027312 */ /* 0x000e240000101c00 */
[----:B0-----:R0:W-:Y:S01]  /*c170*/  STG.E.64 desc[UR36][R16.64], R2 ;  /* 0x0000000210007986 */ /* 0x0011e2000c101b24 */
[----:B------:R-:W-:Y:S05]  /*c180*/  BRA `(.L_x_17054) ;  /* 0x0000000800b47947 */ /* 0x000fea0003800000 */
.L_x_17049:
        /* <DEDUP_REMOVED lines=13> */
.L_x_17063:
[----:B------:R-:W0:Y:S01]  /*c260*/  I2F.F64.S16 R4, R3 ;  /* 0x0000000300047312 */ /* 0x000e220000101c00 */
[----:B------:R-:W-:-:S05]  /*c270*/  CS2R R6, SRZ ;  /* 0x0000000000067805 */ /* 0x000fca000001ff00 */
[----:B0-----:R0:W-:Y:S01]  /*c280*/  STG.E.128 desc[UR36][R16.64], R4 ;  /* 0x0000000410007986 */ /* 0x0011e2000c101d24 */
[----:B------:R-:W-:Y:S05]  /*c290*/  BRA `(.L_x_17054) ;  /* 0x0000000800707947 */ /* 0x000fea0003800000 */
.L_x_17062:
        /* <DEDUP_REMOVED lines=21> */
.L_x_17067:
[----:B------:R-:W-:Y:S05]  /*c3f0*/  BSYNC B0 ;  /* 0x0000000000007941 */ /* 0x000fea0003800000 */
.L_x_17066:
[----:B------:R-:W-:-:S05]  /*c400*/  LOP3.LUT R3, R0, R3, RZ, 0xfc, !PT ;  /* 0x0000000300037212 */ /* 0x000fca00078efcff */
[----:B------:R0:W-:Y:S01]  /*c410*/  STG.E.U8 desc[UR36][R16.64], R3 ;  /* 0x0000000310007986 */ /* 0x0001e2000c101124 */
[----:B------:R-:W-:Y:S05]  /*c420*/  BRA `(.L_x_17054) ;  /* 0x00000008000c7947 */ /* 0x000fea0003800000 */
.L_x_17065:
        /* <DEDUP_REMOVED lines=13> */
.L_x_17069:
[----:B------:R-:W-:Y:S01]  /*c500*/  IMAD.MOV.U32 R0, RZ, RZ, 0x7f ;  /* 0x0000007fff007424 */ /* 0x000fe200078e00ff */
[----:B------:R-:W-:-:S04]  /*c510*/  ISETP.GT.U32.AND P0, PT, R2, 0x7f800000, PT ;  /* 0x7f8000000200780c */ /* 0x000fc80003f04070 */
[----:B------:R-:W-:-:S09]  /*c520*/  SEL R0, R0, 0x7c, P0 ;  /* 0x0000007c00007807 */ /* 0x000fd20000000000 */
.L_x_17070:
[----:B------:R-:W-:Y:S05]  /*c530*/  BSYNC B0 ;  /* 0x0000000000007941 */ /* 0x000fea0003800000 */
.L_x_17068:
[----:B------:R-:W-:-:S04]  /*c540*/  LOP3.LUT R2, R3, 0x80000000, RZ, 0xc0, !PT ;  /* 0x8000000003027812 */ /* 0x000fc800078ec0ff */
[----:B------:R-:W-:-:S04]  /*c550*/  SHF.R.U32.HI R3, RZ, 0x18, R2 ;  /* 0x00000018ff037819 */ /* 0x000fc80000011602 */
[----:B------:R-:W-:-:S05]  /*c560*/  LOP3.LUT R3, R0, R3, RZ, 0xfc, !PT ;  /* 0x0000000300037212 */ /* 0x000fca00078efcff */
[----:B------:R0:W-:Y:S01]  /*c570*/  STG.E.U8 desc[UR36][R16.64], R3 ;  /* 0x0000000310007986 */ /* 0x0001e2000c101124 */
[----:B------:R-:W-:Y:S05]  /*c580*/  BRA `(.L_x_17054) ;  /* 0x0000000400b47947 */ /* 0x000fea0003800000 */
.L_x_17064:
[----:B------:R-:W0:Y:S02]  /*c590*/  I2F.S16 R0, R3 ;  /* 0x0000000300007306 */ /* 0x000e240000101400 */
[----:B0-----:R-:W-:-:S05]  /*c5a0*/  F2FP.BF16.F32.PACK_AB R0, RZ, R0 ;  /* 0x00000000ff00723e */ /* 0x001fca00000010ff */
[----:B------:R0:W-:Y:S01]  /*c5b0*/  STG.E.U16 desc[UR36][R16.64], R0 ;  /* 0x0000000010007986 */ /* 0x0001e2000c101524 */
[----:B------:R-:W-:Y:S05]  /*c5c0*/  BRA `(.L_x_17054) ;  /* 0x0000000400a47947 */ /* 0x000fea0003800000 */
.L_x_17061:
        /* <DEDUP_REMOVED lines=10> */
.L_x_17073:
        /* <DEDUP_REMOVED lines=17> */
.L_x_17076:
[----:B------:R-:W-:-:S04]  /*c780*/  LOP3.LUT R2, R3, 0x80000000, RZ, 0xc0, !PT ;  /* 0x8000000003027812 */ /* 0x000fc800078ec0ff */
[----:B------:R-:W-:-:S04]  /*c790*/  SHF.R.U32.HI R3, RZ, 0x18, R2 ;  /* 0x00000018ff037819 */ /* 0x000fc80000011602 */
[----:B------:R-:W-:-:S04]  /*c7a0*/  LOP3.LUT R0, R0, R3, RZ, 0xfc, !PT ;  /* 0x0000000300007212 */ /* 0x000fc800078efcff */
[----:B------:R-:W-:-:S07]  /*c7b0*/  PRMT R8, R0, 0x7610, R8 ;  /* 0x0000761000087816 */ /* 0x000fce0000000008 */
.L_x_17075:
[----:B------:R-:W-:Y:S05]  /*c7c0*/  BSYNC B0 ;  /* 0x0000000000007941 */ /* 0x000fea0003800000 */
.L_x_17074:
[----:B------:R3:W-:Y:S01]  /*c7d0*/  STG.E.U8 desc[UR36][R16.64], R8 ;  /* 0x0000000810007986 */ /* 0x0007e2000c101124 */
[----:B------:R-:W-:Y:S05]  /*c7e0*/  BRA `(.L_x_17054) ;  /* 0x00000004001c7947 */ /* 0x000fea0003800000 */
.L_x_17072:
        /* <DEDUP_REMOVED lines=17> */
.L_x_17079:
[----:B------:R-:W-:-:S04]  /*c900*/  LOP3.LUT R2, R3, 0x80000000, RZ, 0xc0, !PT ;  /* 0x8000000003027812 */ /* 0x000fc800078ec0ff */
[----:B------:R-:W-:-:S04]  /*c910*/  SHF.R.U32.HI R3, RZ, 0x18, R2 ;  /* 0x00000018ff037819 */ /* 0x000fc80000011602 */
[----:B------:R-:W-:-:S04]  /*c920*/  LOP3.LUT R0, R0, R3, RZ, 0xfc, !PT ;  /* 0x0000000300007212 */ /* 0x000fc800078efcff */
[----:B------:R-:W-:-:S07]  /*c930*/  PRMT R8, R0, 0x7610, R8 ;  /* 0x0000761000087816 */ /* 0x000fce0000000008 */
.L_x_17078:
[----:B------:R-:W-:Y:S05]  /*c940*/  BSYNC B0 ;  /* 0x0000000000007941 */ /* 0x000fea0003800000 */
.L_x_17077:
[----:B------:R0:W-:Y:S01]  /*c950*/  STG.E.U8 desc[UR36][R16.64], R8 ;  /* 0x0000000810007986 */ /* 0x0001e2000c101124 */
[----:B------:R-:W-:Y:S05]  /*c960*/  BRA `(.L_x_17054) ;  /* 0x0000000000bc7947 */ /* 0x000fea0003800000 */
.L_x_17071:
        /* <DEDUP_REMOVED lines=23> */
.L_x_17053:
        /* <DEDUP_REMOVED lines=16> */
.L_x_17082:
[----:B------:R-:W-:Y:S05]  /*cbe0*/  BRA `(.L_x_17054) ;  /* 0x00000000001c7947 */ /* 0x000fea0003800000 */
.L_x_17081:
[----:B------:R-:W-:-:S05]  /*cbf0*/  PRMT R3, R3, 0x9910, RZ ;  /* 0x0000991003037816 */ /* 0x000fca00000000ff */
[----:B------:R-:W-:-:S05]  /*cc00*/  IMAD.MOV.U32 R2, RZ, RZ, R3 ;  /* 0x000000ffff027224 */ /* 0x000fca00078e0003 */
[----:B------:R-:W-:-:S05]  /*cc10*/  SHF.R.S32.HI R3, RZ, 0x1f, R2 ;  /* 0x0000001fff037819 */ /* 0x000fca0000011402 */
[----:B------:R1:W-:Y:S01]  /*cc20*/  STG.E.64 desc[UR36][R16.64], R2 ;  /* 0x0000000210007986 */ /* 0x0003e2000c101b24 */
[----:B------:R-:W-:Y:S05]  /*cc30*/  BRA `(.L_x_17054) ;  /* 0x0000000000087947 */ /* 0x000fea0003800000 */
.L_x_17080:
[----:B------:R-:W-:-:S05]  /*cc40*/  PRMT R3, R3, 0x9910, RZ ;  /* 0x0000991003037816 */ /* 0x000fca00000000ff */
[----:B------:R0:W-:Y:S02]  /*cc50*/  STG.E desc[UR36][R16.64], R3 ;  /* 0x0000000310007986 */ /* 0x0001e4000c101924 */
.L_x_17054:
[----:B------:R-:W-:-:S07]  /*cc60*/  VIADD R19, R19, 0x80 ;  /* 0x0000008013137836 */ /* 0x000fce0000000000 */
.L_x_16981:
[----:B------:R-:W-:Y:S05]  /*cc70*/  BSYNC B6 ;  /* 0x0000000000067941 */ /* 0x000fea0003800000 */
.L_x_16980:
[----:B------:R-:W-:Y:S02]  /*cc80*/  ULDC UR4, c[0x0][0x210] ;  /* 0x0000840000047ab9 */ /* 0x000fe40000000800 */
[----:B------:R-:W-:-:S13]  /*cc90*/  ISETP.GE.AND P0, PT, R19, UR4, PT ;  /* 0x0000000413007c0c */ /* 0x000fda000bf06270 */
[----:B------:R-:W-:Y:S05]  /*cca0*/  @P0 EXIT ;  /* 0x000000000000094d */ /* 0x000fea0003800000 */
        /* <DEDUP_REMOVED lines=354> */
.L_x_17083:
        /* <DEDUP_REMOVED lines=20> */
.L_x_17087:
[----:B------:R0:W5:Y:S01]  /*e410*/  LDG.E.U8 R19, desc[UR36][R2.64] ;  /* 0x0000002402137981 */ /* 0x000162000c1e1100 */
[----:B------:R-:W-:Y:S05]  /*e420*/  BRA `(.L_x_17089) ;  /* 0x0000000c00547947 */ /* 0x000fea0003800000 */
.L_x_17086:
        /* <DEDUP_REMOVED lines=8> */
.L_x_17091:
[----:B------:R0:W5:Y:S01]  /*e4b0*/  LDG.E.U16 R19, desc[UR36][R2.64] ;  /* 0x0000002402137981 */ /* 0x000162000c1e1500 */
[----:B------:R-:W-:Y:S05]  /*e4c0*/  BRA `(.L_x_17089) ;  /* 0x0000000c002c7947 */ /* 0x000fea0003800000 */
.L_x_17090:
[----:B------:R0:W5:Y:S01]  /*e4d0*/  LDG.E.U16 R19, desc[UR36][R2.64] ;  /* 0x0000002402137981 */ /* 0x000162000c1e1500 */
[----:B------:R-:W-:Y:S05]  /*e4e0*/  BRA `(.L_x_17089) ;  /* 0x0000000c00247947 */ /* 0x000fea0003800000 */
.L_x_17085:
        /* <DEDUP_REMOVED lines=9> */
.L_x_17093:
[----:B------:R-:W2:Y:S02]  /*e580*/  LDG.E.U16 R0, desc[UR36][R2.64] ;  /* 0x0000002402007981 */ /* 0x000ea4000c1e1500 */
[----:B--2---:R-:W-:-:S06]  /*e590*/  HADD2.F32 R0, -RZ, R0.H0_H0 ;  /* 0x20000000ff007230 */ /* 0x004fcc0000004100 */
[----:B------:R-:W0:Y:S02]  /*e5a0*/  F2I.FTZ.TRUNC.NTZ R0, R0 ;  /* 0x0000000000007305 */ /* 0x000e24000021f100 */
[----:B0-----:R-:W-:Y:S01]  /*e5b0*/  PRMT R19, R0, 0x7610, R19 ;  /* 0x0000761000137816 */ /* 0x001fe20000000013 */
[----:B------:R-:W-:Y:S06]  /*e5c0*/  BRA `(.L_x_17089) ;  /* 0x0000000800ec7947 */ /* 0x000fec0003800000 */
.L_x_17092:
        /* <DEDUP_REMOVED lines=9> */
.L_x_17095:
[----:B------:R-:W2:Y:S02]  /*e660*/  LDG.E.U16 R2, desc[UR36][R2.64] ;  /* 0x0000002402027981 */ /* 0x000ea4000c1e1500 */
[----:B--2---:R-:W-:-:S06]  /*e670*/  HADD2.F32 R0, -RZ, R2.H0_H0 ;  /* 0x20000002ff007230 */ /* 0x004fcc0000004100 */
[----:B------:R-:W0:Y:S02]  /*e680*/  F2I.FTZ.TRUNC.NTZ R0, R0 ;  /* 0x0000000000007305 */ /* 0x000e24000021f100 */
[----:B0-----:R-:W-:Y:S01]  /*e690*/  PRMT R19, R0, 0x7610, R19 ;  /* 0x0000761000137816 */ /* 0x001fe20000000013 */
[----:B------:R-:W-:Y:S06]  /*e6a0*/  BRA `(.L_x_17089) ;  /* 0x0000000800b47947 */ /* 0x000fec0003800000 */
.L_x_17094:
[----:B------:R-:W2:Y:S02]  /*e6b0*/  LDG.E.64 R2, desc[UR36][R2.64] ;  /* 0x0000002402027981 */ /* 0x000ea4000c1e1b00 */
[----:B--2---:R0:W1:Y:S01]  /*e6c0*/  F2I.F64.TRUNC R19, R2 ;  /* 0x0000000200137311 */ /* 0x004062000030d100 */
[----:B------:R-:W-:Y:S05]  /*e6d0*/  BRA `(.L_x_17089) ;  /* 0x0000000800a87947 */ /* 0x000fea0003800000 */
.L_x_17084:
        /* <DEDUP_REMOVED lines=12> */
.L_x_17098:
[----:B------:R-:W2:Y:S02]  /*e7a0*/  LDG.E.64 R2, desc[UR36][R2.64] ;  /* 0x0000002402027981 */ /* 0x000ea4000c1e1b00 */
[----:B--2---:R0:W1:Y:S01]  /*e7b0*/  F2I.F64.TRUNC R19, R2 ;  /* 0x0000000200137311 */ /* 0x004062000030d100 */
[----:B------:R-:W-:Y:S05]  /*e7c0*/  BRA `(.L_x_17089) ;  /* 0x00000008006c7947 */ /* 0x000fea0003800000 */
.L_x_17097:
        /* <DEDUP_REMOVED lines=28> */
.L_x_17100:
        /* <DEDUP_REMOVED lines=15> */
.L_x_17099:
[----:B------:R-:W2:Y:S02]  /*ea80*/  LDG.E.U16 R0, desc[UR36][R2.64] ;  /* 0x0000002402007981 */ /* 0x000ea4000c1e1500 */
[----:B--2---:R-:W-:-:S06]  /*ea90*/  IMAD.U32 R0, R0, 0x10000, RZ ;  /* 0x0001000000007824 */ /* 0x004fcc00078e00ff */
[----:B------:R-:W0:Y:S02]  /*eaa0*/  F2I.FTZ.TRUNC.NTZ R0, R0 ;  /* 0x0000000000007305 */ /* 0x000e24000021f100 */
[----:B0-----:R-:W-:Y:S01]  /*eab0*/  PRMT R19, R0, 0x7610, R19 ;  /* 0x0000761000137816 */ /* 0x001fe20000000013 */
[----:B------:R-:W-:Y:S06]  /*eac0*/  BRA `(.L_x_17089) ;  /* 0x0000000400ac7947 */ /* 0x000fec0003800000 */
.L_x_17096:
        /* <DEDUP_REMOVED lines=10> */
.L_x_17103:
        /* <DEDUP_REMOVED lines=21> */
.L_x_17107:
[----:B------:R-:W-:Y:S05]  /*ecc0*/  BSYNC B1 ;  /* 0x0000000000017941 */ /* 0x000fea0003800000 */
.L_x_17106:
[----:B------:R-:W-:Y:S01]  /*ecd0*/  LEA R3, R0, 0x3b800000, 0x17 ;  /* 0x3b80000000037811 */ /* 0x000fe200078eb8ff */
[----:B------:R-:W-:-:S05]  /*ece0*/  IMAD.SHL.U32 R0, R2, 0x100000, RZ ;  /* 0x0010000002007824 */ /* 0x000fca00078e00ff */
[----:B------:R-:W-:-:S07]  /*ecf0*/  LOP3.LUT R0, R3, R0, R4, 0xfe, !PT ;  /* 0x0000000003007212 */ /* 0x000fce00078efe04 */
.L_x_17105:
[----:B------:R-:W-:Y:S05]  /*ed00*/  BSYNC B0 ;  /* 0x0000000000007941 */ /* 0x000fea0003800000 */
.L_x_17104:
[----:B------:R-:W0:Y:S02]  /*ed10*/  F2I.FTZ.TRUNC.NTZ R0, R0 ;  /* 0x0000000000007305 */ /* 0x000e24000021f100 */
[----:B0-----:R-:W-:Y:S01]  /*ed20*/  PRMT R19, R0, 0x7610, R19 ;  /* 0x0000761000137816 */ /* 0x001fe20000000013 */
[----:B------:R-:W-:Y:S06]  /*ed30*/  BRA `(.L_x_17089) ;  /* 0x0000000400107947 */ /* 0x000fec0003800000 */
.L_x_17102:
        /* <DEDUP_REMOVED lines=21> */
.L_x_17111:
[----:B------:R-:W-:Y:S05]  /*ee90*/  BSYNC B1 ;  /* 0x0000000000017941 */ /* 0x000fea0003800000 */
.L_x_17110:
[----:B------:R-:W-:Y:S01]  /*eea0*/  LEA R3, R0, 0x37800000, 0x17 ;  /* 0x3780000000037811 */ /* 0x000fe200078eb8ff */
[----:B------:R-:W-:-:S05]  /*eeb0*/  IMAD.SHL.U32 R0, R2, 0x200000, RZ ;  /* 0x0020000002007824 */ /* 0x000fca00078e00ff */
[----:B------:R-:W-:-:S07]  /*eec0*/  LOP3.LUT R0, R3, R0, R4, 0xfe, !PT ;  /* 0x0000000003007212 */ /* 0x000fce00078efe04 */
.L_x_17109:
[----:B------:R-:W-:Y:S05]  /*eed0*/  BSYNC B0 ;  /* 0x0000000000007941 */ /* 0x000fea0003800000 */
.L_x_17108:
[----:B------:R-:W0:Y:S02]  /*eee0*/  F2I.FTZ.TRUNC.NTZ R0, R0 ;  /* 0x0000000000007305 */ /* 0x000e24000021f100 */
[----:B0-----:R-:W-:Y:S01]  /*eef0*/  PRMT R19, R0, 0x7610, R19 ;  /* 0x0000761000137816 */ /* 0x001fe20000000013 */
[----:B------:R-:W-:Y:S06]  /*ef00*/  BRA `(.L_x_17089) ;  /* 0x00000000009c7947 */ /* 0x000fec0003800000 */
.L_x_17101:
        /* <DEDUP_REMOVED lines=14> */
.L_x_17115:
[----:B------:R-:W-:Y:S05]  /*eff0*/  BSYNC B0 ;  /* 0x0000000000007941 */ /* 0x000fea0003800000 */
.L_x_17114:
[----:B------:R-:W0:Y:S02]  /*f000*/  F2I.FTZ.TRUNC.NTZ R0, R0 ;  /* 0x0000000000007305 */ /* 0x000e24000021f100 */
[----:B0-----:R-:W-:Y:S01]  /*f010*/  PRMT R19, R0, 0x7610, R19 ;  /* 0x0000761000137816 */ /* 0x001fe20000000013 */
[----:B------:R-:W-:Y:S06]  /*f020*/  BRA `(.L_x_17089) ;  /* 0x0000000000547947 */ /* 0x000fec0003800000 */
.L_x_17088:
        /* <DEDUP_REMOVED lines=16> */
.L_x_17116:
[----:B------:R-:W-:Y:S01]  /*f130*/  PRMT R19, RZ, 0x7610, R19 ;  /* 0x00007610ff137816 */ /* 0x000fe20000000013 */
[----:B------:R-:W-:Y:S06]  /*f140*/  BRA `(.L_x_17089) ;  /* 0x00000000000c7947 */ /* 0x000fec0003800000 */
.L_x_17113:
[----:B------:R2:W5:Y:S01]  /*f150*/  LDG.E.U16 R19, desc[UR36][R2.64] ;  /* 0x0000002402137981 */ /* 0x000562000c1e1500 */
[----:B------:R-:W-:Y:S05]  /*f160*/  BRA `(.L_x_17089) ;  /* 0x0000000000047947 */ /* 0x000fea0003800000 */
.L_x_17112:
[----:B------:R3:W5:Y:S02]  /*f170*/  LDG.E.U16 R19, desc[UR36][R2.64] ;  /* 0x0000002402137981 */ /* 0x000764000c1e1500 */
.L_x_17089:
        /* <DEDUP_REMOVED lines=17> */
.L_x_17120:
[----:B------:R1:W5:Y:S01]  /*f290*/  LDG.E.U8 R0, desc[UR36][R2.64] ;  /* 0x0000002402007981 */ /* 0x000362000c1e1100 */
[----:B------:R-:W-:Y:S05]  /*f2a0*/  BRA `(.L_x_17122) ;  /* 0x0000000c00547947 */ /* 0x000fea0003800000 */
.L_x_17119:
        /* <DEDUP_REMOVED lines=8> */
.L_x_17124:
[----:B------:R3:W5:Y:S01]  /*f330*/  LDG.E.U16 R0, desc[UR36][R2.64] ;  /* 0x0000002402007981 */ /* 0x000762000c1e1500 */
[----:B------:R-:W-:Y:S05]  /*f340*/  BRA `(.L_x_17122) ;  /* 0x0000000c002c7947 */ /* 0x000fea0003800000 */
.L_x_17123:
[----:B------:R4:W5:Y:S01]  /*f350*/  LDG.E.U16 R0, desc[UR36][R2.64] ;  /* 0x0000002402007981 */ /* 0x000962000c1e1500 */
[----:B------:R-:W-:Y:S05]  /*f360*/  BRA `(.L_x_17122) ;  /* 0x0000000c00247947 */ /* 0x000fea0003800000 */
.L_x_17118:
        /* <DEDUP_REMOVED lines=9> */
.L_x_17126:
[----:B------:R-:W2:Y:S02]  /*f400*/  LDG.E.U16 R4, desc[UR36][R2.64] ;  /* 0x0000002402047981 */ /* 0x000ea4000c1e1500 */
[----:B--2---:R-:W-:-:S06]  /*f410*/  HADD2.F32 R4, -RZ, R4.H0_H0 ;  /* 0x20000004ff047230 */ /* 0x004fcc0000004100 */
[----:B------:R-:W0:Y:S02]  /*f420*/  F2I.FTZ.TRUNC.NTZ R4, R4 ;  /* 0x0000000400047305 */ /* 0x000e24000021f100 */
[----:B0-----:R-:W-:Y:S01]  /*f430*/  PRMT R0, R4, 0x7610, R0 ;  /* 0x0000761004007816 */ /* 0x001fe20000000000 */
[----:B------:R-:W-:Y:S06]  /*f440*/  BRA `(.L_x_17122) ;  /* 0x0000000800ec7947 */ /* 0x000fec0003800000 */
.L_x_17125:
        /* <DEDUP_REMOVED lines=9> */
.L_x_17128:
[----:B------:R-:W2:Y:S02]  /*f4e0*/  LDG.E.U16 R2, desc[UR36][R2.64] ;  /* 0x0000002402027981 */ /* 0x000ea4000c1e1500 */
[----:B--2---:R-:W-:-:S06]  /*f4f0*/  HADD2.F32 R4, -RZ, R2.H0_H0 ;  /* 0x20000002ff047230 */ /* 0x004fcc0000004100 */
[----:B------:R-:W0:Y:S02]  /*f500*/  F2I.FTZ.TRUNC.NTZ R4, R4 ;  /* 0x0000000400047305 */ /* 0x000e24000021f100 */
[----:B0-----:R-:W-:Y:S01]  /*f510*/  PRMT R0, R4, 0x7610, R0 ;  /* 0x0000761004007816 */ /* 0x001fe20000000000 */
[----:B------:R-:W-:Y:S06]  /*f520*/  BRA `(.L_x_17122) ;  /* 0x0000000800b47947 */ /* 0x000fec0003800000 */
.L_x_17127:
[----:B------:R-:W2:Y:S02]  /*f530*/  LDG.E.64 R2, desc[UR36][R2.64] ;  /* 0x0000002402027981 */ /* 0x000ea4000c1e1b00 */
[----:B--2---:R0:W1:Y:S01]  /*f540*/  F2I.F64.TRUNC R0, R2 ;  /* 0x0000000200007311 */ /* 0x004062000030d100 */
[----:B------:R-:W-:Y:S05]  /*f550*/  BRA `(.L_x_17122) ;  /* 0x0000000800a87947 */ /* 0x000fea0003800000 */
.L_x_17117:
        /* <DEDUP_REMOVED lines=12> */
.L_x_17131:
[----:B------:R-:W2:Y:S02]  /*f620*/  LDG.E.64 R2, desc[UR36][R2.64] ;  /* 0x0000002402027981 */ /* 0x000ea4000c1e1b00 */
[----:B--2---:R0:W1:Y:S01]  /*f630*/  F2I.F64.TRUNC R0, R2 ;  /* 0x0000000200007311 */ /* 0x004062000030d100 */
[----:B------:R-:W-:Y:S05]  /*f640*/  BRA `(.L_x_17122) ;  /* 0x00000008006c7947 */ /* 0x000fea0003800000 */
.L_x_17130:
        /* <DEDUP_REMOVED lines=28> */
.L_x_17133:
        /* <DEDUP_REMOVED lines=15> */
.L_x_17132:
[----:B------:R-:W2:Y:S02]  /*f900*/  LDG.E.U16 R4, desc[UR36][R2.64] ;  /* 0x0000002402047981 */ /* 0x000ea4000c1e1500 */
[----:B--2---:R-:W-:-:S06]  /*f910*/  IMAD.U32 R4, R4, 0x10000, RZ ;  /* 0x0001000004047824 */ /* 0x004fcc00078e00ff */
[----:B------:R-:W0:Y:S02]  /*f920*/  F2I.FTZ.TRUNC.NTZ R4, R4 ;  /* 0x0000000400047305 */ /* 0x000e24000021f100 */
[----:B0-----:R-:W-:Y:S01]  /*f930*/  PRMT R0, R4, 0x7610, R0 ;  /* 0x0000761004007816 */ /* 0x001fe20000000000 */
[----:B------:R-:W-:Y:S06]  /*f940*/  BRA `(.L_x_17122) ;  /* 0x0000000400ac7947 */ /* 0x000fec0003800000 */
.L_x_17129:
        /* <DEDUP_REMOVED lines=10> */
.L_x_17136:
        /* <DEDUP_REMOVED lines=21> */
.L_x_17140:
[----:B------:R-:W-:Y:S05]  /*fb40*/  BSYNC B1 ;  /* 0x0000000000017941 */ /* 0x000fea0003800000 */
.L_x_17139:
[----:B------:R-:W-:Y:S01]  /*fb50*/  IMAD.SHL.U32 R2, R2, 0x100000, RZ ;  /* 0x0010000002027824 */ /* 0x000fe200078e00ff */
[----:B------:R-:W-:-:S04]  /*fb60*/  LEA R3, R0, 0x3b800000, 0x17 ;  /* 0x3b80000000037811 */ /* 0x000fc800078eb8ff */
[----:B------:R-:W-:-:S07]  /*fb70*/  LOP3.LUT R4, R3, R2, R4, 0xfe, !PT ;  /* 0x0000000203047212 */ /* 0x000fce00078efe04 */
.L_x_17138:
[----:B------:R-:W-:Y:S05]  /*fb80*/  BSYNC B0 ;  /* 0x0000000000007941 */ /* 0x000fea0003800000 */
.L_x_17137:
[----:B------:R-:W0:Y:S02]  /*fb90*/  F2I.FTZ.TRUNC.NTZ R4, R4 ;  /* 0x0000000400047305 */ /* 0x000e24000021f100 */
[----:B0-----:R-:W-:Y:S01]  /*fba0*/  PRMT R0, R4, 0x7610, R0 ;  /* 0x0000761004007816 */ /* 0x001fe20000000000 */
[----:B------:R-:W-:Y:S06]  /*fbb0*/  BRA `(.L_x_17122) ;  /* 0x0000000400107947 */ /* 0x000fec0003800000 */
.L_x_17135:
        /* <DEDUP_REMOVED lines=21> */
.L_x_17144:
[----:B------:R-:W-:Y:S05]  /*fd10*/  BSYNC B1 ;  /* 0x0000000000017941 */ /* 0x000fea0003800000 */
.L_x_17143:
[----:B------:R-:W-:Y:S01]  /*fd20*/  IMAD.SHL.U32 R2, R2, 0x200000, RZ ;  /* 0x0020000002027824 */ /* 0x000fe200078e00ff */
[----:B------:R-:W-:-:S04]  /*fd30*/  LEA R3, R0, 0x37800000, 0x17 ;  /* 0x3780000000037811 */ /* 0x000fc800078eb8ff */
[----:B------:R-:W-:-:S07]  /*fd40*/  LOP3.LUT R4, R3, R2, R4, 0xfe, !PT ;  /* 0x0000000203047212 */ /* 0x000fce00078efe04 */
.L_x_17142:
[----:B------:R-:W-:Y:S05]  /*fd50*/  BSYNC B0 ;  /* 0x0000000000007941 */ /* 0x000fea0003800000 */
.L_x_17141:
[----:B------:R-:W0:Y:S02]  /*fd60*/  F2I.FTZ.TRUNC.NTZ R4, R4 ;  /* 0x0000000400047305 */ /* 0x000e24000021f100 */
[----:B0-----:R-:W-:Y:S01]  /*fd70*/  PRMT R0, R4, 0x7610, R0 ;  /* 0x0000761004007816 */ /* 0x001fe20000000000 */
[----:B------:R-:W-:Y:S06]  /*fd80*/  BRA `(.L_x_17122) ;  /* 0x00000000009c7947 */ /* 0x000fec0003800000 */
.L_x_17134:
        /* <DEDUP_REMOVED lines=14> */
.L_x_17148:
[----:B------:R-:W-:Y:S05]  /*fe70*/  BSYNC B0 ;  /* 0x0000000000007941 */ /* 0x000fea0003800000 */
.L_x_17147:
[----:B------:R-:W0:Y:S02]  /*fe80*/  F2I.FTZ.TRUNC.NTZ R4, R4 ;  /* 0x0000000400047305 */ /* 0x000e24000021f100 */
[----:B0-----:R-:W-:Y:S01]  /*fe90*/  PRMT R0, R4, 0x7610, R0 ;  /* 0x0000761004007816 */ /* 0x001fe20000000000 */
[----:B------:R-:W-:Y:S06]  /*fea0*/  BRA `(.L_x_17122) ;  /* 0x0000000000547947 */ /* 0x000fec0003800000 */
.L_x_17121:
        /* <DEDUP_REMOVED lines=16> */
.L_x_17149:
[----:B------:R-:W-:Y:S01]  /*ffb0*/  PRMT R0, RZ, 0x7610, R0 ;  /* 0x00007610ff007816 */ /* 0x000fe20000000000 */
[----:B------:R-:W-:Y:S06]  /*ffc0*/  BRA `(.L_x_17122) ;  /* 0x00000000000c7947 */ /* 0x000fec0003800000 */
.L_x_17146:
[----:B------:R0:W5:Y:S01]  /*ffd0*/  LDG.E.U16 R0, desc[UR36][R2.64] ;  /* 0x0000002402007981 */ /* 0x000162000c1e1500 */
[----:B------:R-:W-:Y:S05]  /*ffe0*/  BRA `(.L_x_17122) ;  /* 0x0000000000047947 */ /* 0x000fea0003800000 */
.L_x_17145:
[----:B------:R0:W5:Y:S02]  /*fff0*/  LDG.E.U16 R0, desc[UR36][R2.64] ;  /* 0x0000002402007981 */ /* 0x000164000c1e1500 */
.L_x_17122:
        /* <DEDUP_REMOVED lines=37> */
[----:B------:R-:W-:Y:S01]  /*10250*/  STG.E.U8 desc[UR36][R16.64], R3 ;  /* 0x0000000310007986 */ /* 0x000fe2000c101124 */
[----:B------:R-:W-:Y:S05]  /*10260*/  EXIT ;  /* 0x000000000000794d */ /* 0x000fea0003800000 */
.L_x_17153:
[----:B------:R-:W-:Y:S01]  /*10270*/  STG.E.U8 desc[UR36][R16.64], R3 ;  /* 0x0000000310007986 */ /* 0x000fe2000c101124 */
[----:B------:R-:W-:Y:S05]  /*10280*/  EXIT ;  /* 0x000000000000794d */ /* 0x000fea0003800000 */
.L_x_17152:
        /* <DEDUP_REMOVED lines=9> */
[----:B------:R-:W-:Y:S01]  /*10320*/  STG.E.64 desc[UR36][R16.64], R2 ;  /* 0x0000000210007986 */ /* 0x000fe2000c101b24 */
[----:B------:R-:W-:Y:S05]  /*10330*/  EXIT ;  /* 0x000000000000794d */ /* 0x000fea0003800000 */
.L_x_17156:
[----:B------:R-:W-:-:S05]  /*10340*/  PRMT R3, R3, 0x9910, RZ ;  /* 0x0000991003037816 */ /* 0x000fca00000000ff */
[----:B------:R-:W-:Y:S01]  /*10350*/  STG.E desc[UR36][R16.64], R3 ;  /* 0x0000000310007986 */ /* 0x000fe2000c101924 */
[----:B------:R-:W-:Y:S05]  /*10360*/  EXIT ;  /* 0x000000000000794d */ /* 0x000fea0003800000 */
.L_x_17155:
[----:B------:R-:W-:Y:S01]  /*10370*/  STG.E.U16 desc[UR36][R16.64], R3 ;  /* 0x0000000310007986 */ /* 0x000fe2000c101524 */
[----:B------:R-:W-:Y:S05]  /*10380*/  EXIT ;  /* 0x000000000000794d */ /* 0x000fea0003800000 */
.L_x_17151:
[----:B------:R-:W-:-:S13]  /*10390*/  ISETP.GT.AND P0, PT, R0, 0x6, PT ;  /* 0x000000060000780c */ /* 0x000fda0003f04270 */
[----:B------:R-:W-:Y:S05]  /*103a0*/  @P0 BRA `(.L_x_17157) ;  /* 0x00000000002c0947 */ /* 0x000fea0003800000 */
[----:B------:R-:W-:-:S13]  /*103b0*/  ISETP.NE.AND P0, PT, R0, 0x5, PT ;  /* 0x000000050000780c */ /* 0x000fda0003f05270 */
[----:B------:R-:W-:Y:S05]  /*103c0*/  @!P0 BRA `(.L_x_17158) ;  /* 0x0000000000148947 */ /* 0x000fea0003800000 */
[----:B------:R-:W-:-:S13]  /*103d0*/  ISETP.NE.AND P0, PT, R0, 0x6, PT ;  /* 0x000000060000780c */ /* 0x000fda0003f05270 */
[----:B------:R-:W-:Y:S05]  /*103e0*/  @P0 BRA `(.L_x_17154) ;  /* 0x0000000800b80947 */ /* 0x000fea0003800000 */
[----:B------:R-:W0:Y:S02]  /*103f0*/  I2F.S16 R3, R3 ;  /* 0x0000000300037306 */ /* 0x000e240000101400 */
[----:B0-----:R-:W-:Y:S01]  /*10400*/  STG.E desc[UR36][R16.64], R3 ;  /* 0x0000000310007986 */ /* 0x001fe2000c101924 */
[----:B------:R-:W-:Y:S05]  /*10410*/  EXIT ;  /* 0x000000000000794d */ /* 0x000fea0003800000 */
.L_x_17158:
[----:B------:R-:W0:Y:S02]  /*10420*/  I2F.S16 R0, R3 ;  /* 0x0000000300007306 */ /* 0x000e240000101400 */
[----:B0-----:R-:W-:-:S05]  /*10430*/  F2FP.F16.F32.PACK_AB R0, RZ, R0 ;  /* 0x00000000ff00723e */ /* 0x001fca00000000ff */
[----:B------:R-:W-:Y:S01]  /*10440*/  STG.E.U16 desc[UR36][R16.64], R0 ;  /* 0x0000000010007986 */ /* 0x000fe2000c101524 */
[----:B------:R-:W-:Y:S05]  /*10450*/  EXIT ;  /* 0x000000000000794d */ /* 0x000fea0003800000 */
.L_x_17157:
        /* <DEDUP_REMOVED lines=8> */
[----:B0-----:R-:W-:Y:S01]  /*104e0*/  STG.E.64 desc[UR36][R16.64], R4 ;  /* 0x0000000410007986 */ /* 0x001fe2000c101b24 */
[----:B------:R-:W-:Y:S05]  /*104f0*/  EXIT ;  /* 0x000000000000794d */ /* 0x000fea0003800000 */
.L_x_17160:
[----:B------:R-:W0:Y:S02]  /*10500*/  I2F.S16 R3, R3 ;  /* 0x0000000300037306 */ /* 0x000e240000101400 */
[----:B0-----:R-:W-:-:S04]  /*10510*/  F2FP.F16.F32.PACK_AB R3, RZ, R3 ;  /* 0x00000003ff03723e */ /* 0x001fc800000000ff */
[----:B------:R-:W-:-:S05]  /*10520*/  PRMT R3, R3, 0x5410, RZ ;  /* 0x0000541003037816 */ /* 0x000fca00000000ff */
[----:B------:R-:W-:Y:S01]  /*10530*/  STG.E desc[UR36][R16.64], R3 ;  /* 0x0000000310007986 */ /* 0x000fe2000c101924 */
[----:B------:R-:W-:Y:S05]  /*10540*/  EXIT ;  /* 0x000000000000794d */ /* 0x000fea0003800000 */
.L_x_17159:
[----:B------:R-:W0:Y:S02]  /*10550*/  I2F.F64.S16 R2, R3 ;  /* 0x0000000300027312 */ /* 0x000e240000101c00 */
[----:B0-----:R-:W-:Y:S01]  /*10560*/  STG.E.64 desc[UR36][R16.64], R2 ;  /* 0x0000000210007986 */ /* 0x001fe2000c101b24 */
[----:B------:R-:W-:Y:S05]  /*10570*/  EXIT ;  /* 0x000000000000794d */ /* 0x000fea0003800000 */
.L_x_17150:
        /* <DEDUP_REMOVED lines=11> */
[----:B------:R-:W-:Y:S01]  /*10630*/  STG.E.U8 desc[UR36][R16.64], R3 ;  /* 0x0000000310007986 */ /* 0x000fe2000c101124 */
[----:B------:R-:W-:Y:S05]  /*10640*/  EXIT ;  /* 0x000000000000794d */ /* 0x000fea0003800000 */
.L_x_17163:
[----:B------:R-:W0:Y:S01]  /*10650*/  I2F.F64.S16 R4, R3 ;  /* 0x0000000300047312 */ /* 0x000e220000101c00 */
[----:B------:R-:W-:-:S05]  /*10660*/  CS2R R6, SRZ ;  /* 0x0000000000067805 */ /* 0x000fca000001ff00 */
[----:B0-----:R-:W-:Y:S01]  /*10670*/  STG.E.128 desc[UR36][R16.64], R4 ;  /* 0x0000000410007986 */ /* 0x001fe2000c101d24 */
[----:B------:R-:W-:Y:S05]  /*10680*/  EXIT ;  /* 0x000000000000794d */ /* 0x000fea0003800000 */
.L_x_17162:
        /* <DEDUP_REMOVED lines=21> */
.L_x_17167:
[----:B------:R-:W-:Y:S05]  /*107e0*/  BSYNC B0 ;  /* 0x0000000000007941 */ /* 0x000fea0003800000 */
.L_x_17166:
[----:B------:R-:W-:-:S05]  /*107f0*/  LOP3.LUT R3, R0, R3, RZ, 0xfc, !PT ;  /* 0x0000000300037212 */ /* 0x000fca00078efcff */
[----:B------:R-:W-:Y:S01]  /*10800*/  STG.E.U8 desc[UR36][R16.64], R3 ;  /* 0x0000000310007986 */ /* 0x000fe2000c101124 */
[----:B------:R-:W-:Y:S05]  /*10810*/  EXIT ;  /* 0x000000000000794d */ /* 0x000fea0003800000 */
.L_x_17165:
        /* <DEDUP_REMOVED lines=13> */
.L_x_17169:
[----:B------:R-:W-:Y:S01]  /*108f0*/  IMAD.MOV.U32 R0, RZ, RZ, 0x7f ;  /* 0x0000007fff007424 */ /* 0x000fe200078e00ff */
[----:B------:R-:W-:-:S04]  /*10900*/  ISETP.GT.U32.AND P0, PT, R2, 0x7f800000, PT ;  /* 0x7f8000000200780c */ /* 0x000fc80003f04070 */
[----:B------:R-:W-:-:S09]  /*10910*/  SEL R0, R0, 0x7c, P0 ;  /* 0x0000007c00007807 */ /* 0x000fd20000000000 */
.L_x_17170:
[----:B------:R-:W-:Y:S05]  /*10920*/  BSYNC B0 ;  /* 0x0000000000007941 */ /* 0x000fea0003800000 */
.L_x_17168:
[----:B------:R-:W-:-:S04]  /*10930*/  LOP3.LUT R2, R3, 0x80000000, RZ, 0xc0, !PT ;  /* 0x8000000003027812 */ /* 0x000fc800078ec0ff */
[----:B------:R-:W-:-:S04]  /*10940*/  SHF.R.U32.HI R3, RZ, 0x18, R2 ;  /* 0x00000018ff037819 */ /* 0x000fc80000011602 */
[----:B------:R-:W-:-:S05]  /*10950*/  LOP3.LUT R3, R0, R3, RZ, 0xfc, !PT ;  /* 0x0000000300037212 */ /* 0x000fca00078efcff */
[----:B------:R-:W-:Y:S01]  /*10960*/  STG.E.U8 desc[UR36][R16.64], R3 ;  /* 0x0000000310007986 */ /* 0x000fe2000c101124 */
[----:B------:R-:W-:Y:S05]  /*10970*/  EXIT ;  /* 0x000000000000794d */ /* 0x000fea0003800000 */
.L_x_17164:
[----:B------:R-:W0:Y:S02]  /*10980*/  I2F.S16 R0, R3 ;  /* 0x0000000300007306 */ /* 0x000e240000101400 */
[----:B0-----:R-:W-:-:S05]  /*10990*/  F2FP.BF16.F32.PACK_AB R0, RZ, R0 ;  /* 0x00000000ff00723e */ /* 0x001fca00000010ff */
[----:B------:R-:W-:Y:S01]  /*109a0*/  STG.E.U16 desc[UR36][R16.64], R0 ;  /* 0x0000000010007986 */ /* 0x000fe2000c101524 */
[----:B------:R-:W-:Y:S05]  /*109b0*/  EXIT ;  /* 0x000000000000794d */ /* 0x000fea0003800000 */
.L_x_17161:
        /* <DEDUP_REMOVED lines=8> */
[----:B------:R-:W-:Y:S01]  /*10a40*/  STG.E.U16 desc[UR36][R16.64], R3 ;  /* 0x0000000310007986 */ /* 0x000fe2000c101524 */
[----:B------:R-:W-:Y:S05]  /*10a50*/  EXIT ;  /* 0x000000000000794d */ /* 0x000fea0003800000 */
.L_x_17173:
        /* <DEDUP_REMOVED lines=17> */
.L_x_17176:
[----:B------:R-:W-:-:S04]  /*10b70*/  LOP3.LUT R2, R3, 0x80000000, RZ, 0xc0, !PT ;  /* 0x8000000003027812 */ /* 0x000fc800078ec0ff */
[----:B------:R-:W-:-:S04]  /*10b80*/  SHF.R.U32.HI R3, RZ, 0x18, R2 ;  /* 0x00000018ff037819 */ /* 0x000fc80000011602 */
[----:B------:R-:W-:-:S04]  /*10b90*/  LOP3.LUT R0, R0, R3, RZ, 0xfc, !PT ;  /* 0x0000000300007212 */ /* 0x000fc800078efcff */
[----:B------:R-:W-:-:S07]  /*10ba0*/  PRMT R8, R0, 0x7610, R8 ;  /* 0x0000761000087816 */ /* 0x000fce0000000008 */
.L_x_17175:
[----:B------:R-:W-:Y:S05]  /*10bb0*/  BSYNC B0 ;  /* 0x0000000000007941 */ /* 0x000fea0003800000 */
.L_x_17174:
[----:B------:R-:W-:Y:S01]  /*10bc0*/  STG.E.U8 desc[UR36][R16.64], R8 ;  /* 0x0000000810007986 */ /* 0x000fe2000c101124 */
[----:B------:R-:W-:Y:S05]  /*10bd0*/  EXIT ;  /* 0x000000000000794d */ /* 0x000fea0003800000 */
.L_x_17172:
        /* <DEDUP_REMOVED lines=17> */
.L_x_17179:
[----:B------:R-:W-:-:S04]  /*10cf0*/  LOP3.LUT R2, R3, 0x80000000, RZ, 0xc0, !PT ;  /* 0x8000000003027812 */ /* 0x000fc800078ec0ff */
[----:B------:R-:W-:-:S04]  /*10d00*/  SHF.R.U32.HI R3, RZ, 0x18, R2 ;  /* 0x00000018ff037819 */ /* 0x000fc80000011602 */
[----:B------:R-:W-:-:S04]  /*10d10*/  LOP3.LUT R0, R0, R3, RZ, 0xfc, !PT ;  /* 0x0000000300007212 */ /* 0x000fc800078efcff */
[----:B------:R-:W-:-:S07]  /*10d20*/  PRMT R8, R0, 0x7610, R8 ;  /* 0x0000761000087816 */ /* 0x000fce0000000008 */
.L_x_17178:
[----:B------:R-:W-:Y:S05]  /*10d30*/  BSYNC B0 ;  /* 0x0000000000007941 */ /* 0x000fea0003800000 */
.L_x_17177:
[----:B------:R-:W-:Y:S01]  /*10d40*/  STG.E.U8 desc[UR36][R16.64], R8 ;  /* 0x0000000810007986 */ /* 0x000fe2000c101124 */
[----:B------:R-:W-:Y:S05]  /*10d50*/  EXIT ;  /* 0x000000000000794d */ /* 0x000fea0003800000 */
.L_x_17171:
        /* <DEDUP_REMOVED lines=21> */
[----:B------:R-:W-:Y:S01]  /*10eb0*/  STG.E.U8 desc[UR36][R16.64], R3 ;  /* 0x0000000310007986 */ /* 0x000fe2000c101124 */
[----:B------:R-:W-:Y:S05]  /*10ec0*/  EXIT ;  /* 0x000000000000794d */ /* 0x000fea0003800000 */
.L_x_17154:
        /* <DEDUP_REMOVED lines=16> */
.L_x_17182:
[----:B------:R-:W-:Y:S05]  /*10fd0*/  EXIT ;  /* 0x000000000000794d */ /* 0x000fea0003800000 */
.L_x_17181:
[----:B------:R-:W-:-:S05]  /*10fe0*/  PRMT R3, R3, 0x9910, RZ ;  /* 0x0000991003037816 */ /* 0x000fca00000000ff */
[----:B------:R-:W-:-:S05]  /*10ff0*/  IMAD.MOV.U32 R2, RZ, RZ, R3 ;  /* 0x000000ffff027224 */ /* 0x000fca00078e0003 */
[----:B------:R-:W-:-:S05]  /*11000*/  SHF.R.S32.HI R3, RZ, 0x1f, R2 ;  /* 0x0000001fff037819 */ /* 0x000fca0000011402 */
[----:B------:R-:W-:Y:S01]  /*11010*/  STG.E.64 desc[UR36][R16.64], R2 ;  /* 0x0000000210007986 */ /* 0x000fe2000c101b24 */
[----:B------:R-:W-:Y:S05]  /*11020*/  EXIT ;  /* 0x000000000000794d */ /* 0x000fea0003800000 */
.L_x_17180:
[----:B------:R-:W-:-:S05]  /*11030*/  PRMT R3, R3, 0x9910, RZ ;  /* 0x0000991003037816 */ /* 0x000fca00000000ff */
[----:B------:R-:W-:Y:S01]  /*11040*/  STG.E desc[UR36][R16.64], R3 ;  /* 0x0000000310007986 */ /* 0x000fe2000c101924 */
[----:B------:R-:W-:Y:S05]  /*11050*/  EXIT ;  /* 0x000000000000794d */ /* 0x000fea0003800000 */
.L_x_17183:
        /* <DEDUP_REMOVED lines=10> */
.L_x_57381:


//--------------------- .text._ZN2at6native27unrolled_elementwise_kernelINS0_13BinaryFunctorIsssZZZNS0_16fmod_kernel_cudaERNS_18TensorIteratorBaseEENKUlvE_clEvENKUlvE3_clEvEUlssE_EESt5arrayIPcLm3EELi4E23TrivialOffsetCalculatorILi2EjESC_ILi1EjENS0_6memory12LoadWithCastILi2EEENSF_13StoreWithCastILi1EEEEEviT_T0_T2_T3_T4_T5_ --------------------------
	.section	.text._ZN2at6native27unrolled_elementwise_kernelINS0_13BinaryFunctorIsssZZZNS0_16fmod_kernel_cudaERNS_18TensorIteratorBaseEENKUlvE_clEvENKUlvE3_clEvEUlssE_EESt5arrayIPcLm3EELi4E23TrivialOffsetCalculatorILi2EjESC_ILi1EjENS0_6memory12LoadWithCastILi2EEENSF_13StoreWithCastILi1EEEEEviT_T0_T2_T3_T4_T5_,"ax",@progbits
	.align	128
        .global         _ZN2at6native27unrolled_elementwise_kernelINS0_13BinaryFunctorIsssZZZNS0_16fmod_kernel_cudaERNS_18TensorIteratorBaseEENKUlvE_clEvENKUlvE3_clEvEUlssE_EESt5arrayIPcLm3EELi4E23TrivialOffsetCalculatorILi2EjESC_ILi1EjENS0_6memory12LoadWithCastILi2EEENSF_13StoreWithCastILi1EEEEEviT_T0_T2_T3_T4_T5_
        .type           _ZN2at6native27unrolled_elementwise_kernelINS0_13BinaryFunctorIsssZZZNS0_16fmod_kernel_cudaERNS_18TensorIteratorBaseEENKUlvE_clEvENKUlvE3_clEvEUlssE_EESt5arrayIPcLm3EELi4E23TrivialOffsetCalculatorILi2EjESC_ILi1EjENS0_6memory12LoadWithCastILi2EEENSF_13StoreWithCastILi1EEEEEviT_T0_T2_T3_T4_T5_,@function
        .size           _ZN2at6native27unrolled_elementwise_kernelINS0_13BinaryFunctorIsssZZZNS0_16fmod_kernel_cudaERNS_18TensorIteratorBaseEENKUlvE_clEvENKUlvE3_clEvEUlssE_EESt5arrayIPcLm3EELi4E23TrivialOffsetCalculatorILi2EjESC_ILi1EjENS0_6memory12LoadWithCastILi2EEENSF_13StoreWithCastILi1EEEEEviT_T0_T2_T3_T4_T5_,(.L_x_57382 - _ZN2at6native27unrolled_elementwise_kernelINS0_13BinaryFunctorIsssZZZNS0_16fmod_kernel_cudaERNS_18TensorIteratorBaseEENKUlvE_clEvENKUlvE3_clEvEUlssE_EESt5arrayIPcLm3EELi4E23TrivialOffsetCalculatorILi2EjESC_ILi1EjENS0_6memory12LoadWithCastILi2EEENSF_13StoreWithCastILi1EEEEEviT_T0_T2_T3_T4_T5_)
        .other          _ZN2at6native27unrolled_elementwise_kernelINS0_13BinaryFunctorIsssZZZNS0_16fmod_kernel_cudaERNS_18TensorIteratorBaseEENKUlvE_clEvENKUlvE3_clEvEUlssE_EESt5arrayIPcLm3EELi4E23TrivialOffsetCalculatorILi2EjESC_ILi1EjENS0_6memory12LoadWithCastILi2EEENSF_13StoreWithCastILi1EEEEEviT_T0_T2_T3_T4_T5_,@"STO_CUDA_ENTRY STV_DEFAULT"
_ZN2at6native27unrolled_elementwise_kernelINS0_13BinaryFunctorIsssZZZNS0_16fmod_kernel_cudaERNS_18TensorIteratorBaseEENKUlvE_clEvENKUlvE3_clEvEUlssE_EESt5arrayIPcLm3EELi4E23TrivialOffsetCalculatorILi2EjESC_ILi1EjENS0_6memory12LoadWithCastILi2EEENSF_13StoreWithCastILi1EEEEEviT_T0_T2_T3_T4_T5_:
.text._ZN2at6native27unrolled_elementwise_kernelINS0_13BinaryFunctorIsssZZZNS0_16fmod_kernel_cudaERNS_18TensorIteratorBaseEENKUlvE_clEvENKUlvE3_clEvEUlssE_EESt5arrayIPcLm3EELi4E23TrivialOffsetCalculatorILi2EjESC_ILi1EjENS0_6memory12LoadWithCastILi2EEENSF_13StoreWithCastILi1EEEEEviT_T0_T2_T3_T4_T5_:
        /* <DEDUP_REMOVED lines=33> */
.L_x_17189:
[----:B------:R3:W5:Y:S01]  /*0210*/  LDG.E.U8 R28, desc[UR36][R4.64] ;  /* 0x00000024041c7981 */ /* 0x000762000c1e1100 */
[----:B------:R-:W-:Y:S05]  /*0220*/  BRA `(.L_x_17191) ;  /* 0x0000000c00587947 */ /* 0x000fea0003800000 */
.L_x_17188:
        /* <DEDUP_REMOVED lines=8> */
.L_x_17193:
[----:B------:R1:W5:Y:S01]  /*02b0*/  LDG.E.U16 R28, desc[UR36][R4.64] ;  /* 0x00000024041c7981 */ /* 0x000362000c1e1500 */
[----:B------:R-:W-:Y:S05]  /*02c0*/  BRA `(.L_x_17191) ;  /* 0x0000000c00307947 */ /* 0x000fea0003800000 */
.L_x_17192:
[----:B------:R2:W5:Y:S01]  /*02d0*/  LDG.E.U16 R28, desc[UR36][R4.64] ;  /* 0x00000024041c7981 */ /* 0x000562000c1e1500 */
[----:B------:R-:W-:Y:S05]  /*02e0*/  BRA `(.L_x_17191) ;  /* 0x0000000c00287947 */ /* 0x000fea0003800000 */
.L_x_17187:
        /* <DEDUP_REMOVED lines=9> */
.L_x_17195:
[----:B------:R-:W2:Y:S02]  /*0380*/  LDG.E.U16 R0, desc[UR36][R4.64] ;  /* 0x0000002404007981 */ /* 0x000ea4000c1e1500 */
[----:B--2---:R-:W-:-:S06]  /*0390*/  HADD2.F32 R0, -RZ, R0.H0_H0 ;  /* 0x20000000ff007230 */ /* 0x004fcc0000004100 */
[----:B------:R-:W0:Y:S02]  /*03a0*/  F2I.FTZ.TRUNC.NTZ R0, R0 ;  /* 0x0000000000007305 */ /* 0x000e24000021f100 */
[----:B0-----:R-:W-:Y:S01]  /*03b0*/  PRMT R28, R0, 0x7610, R28 ;  /* 0x00007610001c7816 */ /* 0x001fe2000000001c */
[----:B------:R-:W-:Y:S06]  /*03c0*/  BRA `(.L_x_17191) ;  /* 0x0000000800f07947 */ /* 0x000fec0003800000 */
.L_x_17194:
        /* <DEDUP_REMOVED lines=9> */
.L_x_17197:
[----:B------:R-:W2:Y:S02]  /*0460*/  LDG.E.U16 R4, desc[UR36][R4.64] ;  /* 0x0000002404047981 */ /* 0x000ea4000c1e1500 */
[----:B--2---:R-:W-:-:S06]  /*0470*/  HADD2.F32 R0, -RZ, R4.H0_H0 ;  /* 0x20000004ff007230 */ /* 0x004fcc0000004100 */
[----:B------:R-:W0:Y:S02]  /*0480*/  F2I.FTZ.TRUNC.NTZ R0, R0 ;  /* 0x0000000000007305 */ /* 0x000e24000021f100 */
[----:B0-----:R-:W-:Y:S01]  /*0490*/  PRMT R28, R0, 0x7610, R28 ;  /* 0x00007610001c7816 */ /* 0x001fe2000000001c */
[----:B------:R-:W-:Y:S06]  /*04a0*/  BRA `(.L_x_17191) ;  /* 0x0000000800b87947 */ /* 0x000fec0003800000 */
.L_x_17196:
[----:B------:R-:W2:Y:S02]  /*04b0*/  LDG.E.64 R4, desc[UR36][R4.64] ;  /* 0x0000002404047981 */ /* 0x000ea4000c1e1b00 */
[----:B--2---:R0:W1:Y:S01]  /*04c0*/  F2I.F64.TRUNC R28, R4 ;  /* 0x00000004001c7311 */ /* 0x004062000030d100 */
[----:B------:R-:W-:Y:S05]  /*04d0*/  BRA `(.L_x_17191) ;  /* 0x0000000800ac7947 */ /* 0x000fea0003800000 */
.L_x_17186:
        /* <DEDUP_REMOVED lines=12> */
.L_x_17200:
[----:B------:R-:W2:Y:S02]  /*05a0*/  LDG.E.64 R4, desc[UR36][R4.64] ;  /* 0x0000002404047981 */ /* 0x000ea4000c1e1b00 */
[----:B--2---:R0:W1:Y:S01]  /*05b0*/  F2I.F64.TRUNC R28, R4 ;  /* 0x00000004001c7311 */ /* 0x004062000030d100 */
[----:B------:R-:W-:Y:S05]  /*05c0*/  BRA `(.L_x_17191) ;  /* 0x0000000800707947 */ /* 0x000fea0003800000 */
.L_x_17199:
        /* <DEDUP_REMOVED lines=28> */
.L_x_17202:
        /* <DEDUP_REMOVED lines=12> */
[----:B------:R-:W-:-:S06]  /*0850*/  LOP3.LUT R0, R3, 0x80000000, R0, 0xf8, !PT ;  /* 0x8000000003007812 */ /* 0x000fcc00078ef800 */
[----:B------:R-:W0:Y:S02]  /*0860*/  F2I.FTZ.TRUNC.NTZ R0, R0 ;  /* 0x0000000000007305 */ /* 0x000e24000021f100 */
[----:B0-----:R-:W-:Y:S01]  /*0870*/  PRMT R28, R0, 0x7610, R28 ;  /* 0x00007610001c7816 */ /* 0x001fe2000000001c */
[----:B------:R-:W-:Y:S06]  /*0880*/  BRA `(.L_x_17191) ;  /* 0x0000000400c07947 */ /* 0x000fec0003800000 */
.L_x_17201:
[----:B------:R-:W2:Y:S02]  /*0890*/  LDG.E.U16 R0, desc[UR36][R4.64] ;  /* 0x0000002404007981 */ /* 0x000ea4000c1e1500 */
[----:B--2---:R-:W-:-:S06]  /*08a0*/  IMAD.U32 R0, R0, 0x10000, RZ ;  /* 0x0001000000007824 */ /* 0x004fcc00078e00ff */
[----:B------:R-:W0:Y:S02]  /*08b0*/  F2I.FTZ.TRUNC.NTZ R0, R0 ;  /* 0x0000000000007305 */ /* 0x000e24000021f100 */
[----:B0-----:R-:W-:Y:S01]  /*08c0*/  PRMT R28, R0, 0x7610, R28 ;  /* 0x00007610001c7816 */ /* 0x001fe2000000001c */
[----:B------:R-:W-:Y:S06]  /*08d0*/  BRA `(.L_x_17191) ;  /* 0x0000000400ac7947 */ /* 0x000fec0003800000 */
.L_x_17198:
        /* <DEDUP_REMOVED lines=10> */
.L_x_17205:
        /* <DEDUP_REMOVED lines=21> */
.L_x_17209:
[----:B------:R-:W-:Y:S05]  /*0ad0*/  BSYNC B1 ;  /* 0x0000000000017941 */ /* 0x000fea0003800000 */
.L_x_17208:
[----:B------:R-:W-:Y:S01]  /*0ae0*/  LEA R5, R0, 0x3b800000, 0x17 ;  /* 0x3b80000000057811 */ /* 0x000fe200078eb8ff */
[----:B------:R-:W-:-:S05]  /*0af0*/  IMAD.SHL.U32 R0, R3, 0x100000, RZ ;  /* 0x0010000003007824 */ /* 0x000fca00078e00ff */
[----:B------:R-:W-:-:S07]  /*0b00*/  LOP3.LUT R0, R5, R0, R6, 0xfe, !PT ;  /* 0x0000000005007212 */ /* 0x000fce00078efe06 */
.L_x_17207:
[----:B------:R-:W-:Y:S05]  /*0b10*/  BSYNC B0 ;  /* 0x0000000000007941 */ /* 0x000fea0003800000 */
.L_x_17206:
[----:B------:R-:W0:Y:S02]  /*0b20*/  F2I.FTZ.TRUNC.NTZ R0, R0 ;  /* 0x0000000000007305 */ /* 0x000e24000021f100 */
[----:B0-----:R-:W-:Y:S01]  /*0b30*/  PRMT R28, R0, 0x7610, R28 ;  /* 0x00007610001c7816 */ /* 0x001fe2000000001c */
[----:B------:R-:W-:Y:S06]  /*0b40*/  BRA `(.L_x_17191) ;  /* 0x0000000400107947 */ /* 0x000fec0003800000 */
.L_x_17204:
        /* <DEDUP_REMOVED lines=21> */
.L_x_17213:
[----:B------:R-:W-:Y:S05]  /*0ca0*/  BSYNC B1 ;  /* 0x0000000000017941 */ /* 0x000fea0003800000 */
.L_x_17212:
[----:B------:R-:W-:Y:S01]  /*0cb0*/  LEA R5, R0, 0x37800000, 0x17 ;  /* 0x3780000000057811 */ /* 0x000fe200078eb8ff */
[----:B------:R-:W-:-:S05]  /*0cc0*/  IMAD.SHL.U32 R0, R3, 0x200000, RZ ;  /* 0x0020000003007824 */ /* 0x000fca00078e00ff */
[----:B------:R-:W-:-:S07]  /*0cd0*/  LOP3.LUT R0, R5, R0, R6, 0xfe, !PT ;  /* 0x0000000005007212 */ /* 0x000fce00078efe06 */
.L_x_17211:
[----:B------:R-:W-:Y:S05]  /*0ce0*/  BSYNC B0 ;  /* 0x0000000000007941 */ /* 0x000fea0003800000 */
.L_x_17210:
[----:B------:R-:W0:Y:S02]  /*0cf0*/  F2I.FTZ.TRUNC.NTZ R0, R0 ;  /* 0x0000000000007305 */ /* 0x000e24000021f100 */
[----:B0-----:R-:W-:Y:S01]  /*0d00*/  PRMT R28, R0, 0x7610, R28 ;  /* 0x00007610001c7816 */ /* 0x001fe2000000001c */
[----:B------:R-:W-:Y:S06]  /*0d10*/  BRA `(.L_x_17191) ;  /* 0x00000000009c7947 */ /* 0x000fec0003800000 */
.L_x_17203:
        /* <DEDUP_REMOVED lines=14> */
.L_x_17217:
[----:B------:R-:W-:Y:S05]  /*0e00*/  BSYNC B0 ;  /* 0x0000000000007941 */ /* 0x000fea0003800000 */
.L_x_17216:
[----:B------:R-:W0:Y:S02]  /*0e10*/  F2I.FTZ.TRUNC.NTZ R0, R0 ;  /* 0x0000000000007305 */ /* 0x000e24000021f100 */
[----:B0-----:R-:W-:Y:S01]  /*0e20*/  PRMT R28, R0, 0x7610, R28 ;  /* 0x00007610001c7816 */ /* 0x001fe2000000001c */
[----:B------:R-:W-:Y:S06]  /*0e30*/  BRA `(.L_x_17191) ;  /* 0x0000000000547947 */ /* 0x000fec0003800000 */
.L_x_17190:
        /* <DEDUP_REMOVED lines=16> */
.L_x_17218:
[----:B------:R-:W-:Y:S01]  /*0f40*/  PRMT R28, RZ, 0x7610, R28 ;  /* 0x00007610ff1c7816 */ /* 0x000fe2000000001c */
[----:B------:R-:W-:Y:S06]  /*0f50*/  BRA `(.L_x_17191) ;  /* 0x00000000000c7947 */ /* 0x000fec0003800000 */
.L_x_17215:
[----:B------:R0:W5:Y:S01]  /*0f60*/  LDG.E.U16 R28, desc[UR36][R4.64] ;  /* 0x00000024041c7981 */ /* 0x000162000c1e1500 */
[----:B------:R-:W-:Y:S05]  /*0f70*/  BRA `(.L_x_17191) ;  /* 0x0000000000047947 */ /* 0x000fea0003800000 */
.L_x_17214:
[----:B------:R0:W5:Y:S02]  /*0f80*/  LDG.E.U16 R28, desc[UR36][R4.64] ;  /* 0x00000024041c7981 */ /* 0x000164000c1e1500 */
.L_x_17191:
[----:B01234-:R-:W0:Y:S01]  /*0f90*/  LDC.64 R4, c[0x0][0x228] ;  /* 0x00008a00ff047b82 */ /* 0x01fe220000000a00 */
        /* <DEDUP_REMOVED lines=17> */
.L_x_17222:
[----:B------:R1:W5:Y:S01]  /*10b0*/  LDG.E.U8 R22, desc[UR36][R4.64] ;  /* 0x0000002404167981 */ /* 0x000362000c1e1100 */
[----:B------:R-:W-:Y:S05]  /*10c0*/  BRA `(.L_x_17224) ;  /* 0x0000000c00547947 */ /* 0x000fea0003800000 */
.L_x_17221:
        /* <DEDUP_REMOVED lines=8> */
.L_x_17226:
[----:B------:R3:W5:Y:S01]  /*1150*/  LDG.E.U16 R22, desc[UR36][R4.64] ;  /* 0x0000002404167981 */ /* 0x000762000c1e1500 */
[----:B------:R-:W-:Y:S05]  /*1160*/  BRA `(.L_x_17224) ;  /* 0x0000000c002c7947 */ /* 0x000fea0003800000 */
.L_x_17225:
[----:B------:R2:W5:Y:S01]  /*1170*/  LDG.E.U16 R22, desc[UR36][R4.64] ;  /* 0x0000002404167981 */ /* 0x000562000c1e1500 */
[----:B------:R-:W-:Y:S05]  /*1180*/  BRA `(.L_x_17224) ;  /* 0x0000000c00247947 */ /* 0x000fea0003800000 */
.L_x_17220:
        /* <DEDUP_REMOVED lines=9> */
.L_x_17228:
[----:B------:R-:W2:Y:S02]  /*1220*/  LDG.E.U16 R0, desc[UR36][R4.64] ;  /* 0x0000002404007981 */ /* 0x000ea4000c1e1500 */
[----:B--2---:R-:W-:-:S06]  /*1230*/  HADD2.F32 R0, -RZ, R0.H0_H0 ;  /* 0x20000000ff007230 */ /* 0x004fcc0000004100 */
[----:B------:R-:W0:Y:S02]  /*1240*/  F2I.FTZ.TRUNC.NTZ R0, R0 ;  /* 0x0000000000007305 */ /* 0x000e24000021f100 */
[----:B0-----:R-:W-:Y:S01]  /*1250*/  PRMT R22, R0, 0x7610, R22 ;  /* 0x0000761000167816 */ /* 0x001fe20000000016 */
[----:B------:R-:W-:Y:S06]  /*1260*/  BRA `(.L_x_17224) ;  /* 0x0000000800ec7947 */ /* 0x000fec0003800000 */
.L_x_17227:
        /* <DEDUP_REMOVED lines=9> */
.L_x_17230:
[----:B------:R-:W2:Y:S02]  /*1300*/  LDG.E.U16 R4, desc[UR36][R4.64] ;  /* 0x0000002404047981 */ /* 0x000ea4000c1e1500 */
[----:B--2---:R-:W-:-:S06]  /*1310*/  HADD2.F32 R0, -RZ, R4.H0_H0 ;  /* 0x20000004ff007230 */ /* 0x004fcc0000004100 */
[----:B------:R-:W0:Y:S02]  /*1320*/  F2I.FTZ.TRUNC.NTZ R0, R0 ;  /* 0x0000000000007305 */ /* 0x000e24000021f100 */
[----:B0-----:R-:W-:Y:S01]  /*1330*/  PRMT R22, R0, 0x7610, R22 ;  /* 0x0000761000167816 */ /* 0x001fe20000000016 */
[----:B------:R-:W-:Y:S06]  /*1340*/  BRA `(.L_x_17224) ;  /* 0x0000000800b47947 */ /* 0x000fec0003800000 */
.L_x_17229:
[----:B------:R-:W2:Y:S02]  /*1350*/  LDG.E.64 R4, desc[UR36][R4.64] ;  /* 0x0000002404047981 */ /* 0x000ea4000c1e1b00 */
[----:B--2---:R0:W1:Y:S01]  /*1360*/  F2I.F64.TRUNC R22, R4 ;  /* 0x0000000400167311 */ /* 0x004062000030d100 */
[----:B------:R-:W-:Y:S05]  /*1370*/  BRA `(.L_x_17224) ;  /* 0x0000000800a87947 */ /* 0x000fea0003800000 */
.L_x_17219:
        /* <DEDUP_REMOVED lines=12> */
.L_x_17233:
[----:B------:R-:W2:Y:S02]  /*1440*/  LDG.E.64 R4, desc[UR36][R4.64] ;  /* 0x0000002404047981 */ /* 0x000ea4000c1e1b00 */
[----:B--2---:R0:W1:Y:S01]  /*1450*/  F2I.F64.TRUNC R22, R4 ;  /* 0x0000000400167311 */ /* 0x004062000030d100 */
[----:B------:R-:W-:Y:S05]  /*1460*/  BRA `(.L_x_17224) ;  /* 0x00000008006c7947 */ /* 0x000fea0003800000 */
.L_x_17232:
        /* <DEDUP_REMOVED lines=28> */
.L_x_17235:
        /* <DEDUP_REMOVED lines=15> */
.L_x_17234:
[----:B------:R-:W2:Y:S02]  /*1720*/  LDG.E.U16 R0, desc[UR36][R4.64] ;  /* 0x0000002404007981 */ /* 0x000ea4000c1e1500 */
[----:B--2---:R-:W-:-:S06]  /*1730*/  IMAD.U32 R0, R0, 0x10000, RZ ;  /* 0x0001000000007824 */ /* 0x004fcc00078e00ff */
[----:B------:R-:W0:Y:S02]  /*1740*/  F2I.FTZ.TRUNC.NTZ R0, R0 ;  /* 0x0000000000007305 */ /* 0x000e24000021f100 */
[----:B0-----:R-:W-:Y:S01]  /*1750*/  PRMT R22, R0, 0x7610, R22 ;  /* 0x0000761000167816 */ /* 0x001fe20000000016 */
[----:B------:R-:W-:Y:S06]  /*1760*/  BRA `(.L_x_17224) ;  /* 0x0000000400ac7947 */ /* 0x000fec0003800000 */
.L_x_17231:
        /* <DEDUP_REMOVED lines=10> */
.L_x_17238:
        /* <DEDUP_REMOVED lines=21> */
.L_x_17242:
[----:B------:R-:W-:Y:S05]  /*1960*/  BSYNC B1 ;  /* 0x0000000000017941 */ /* 0x000fea0003800000 */
.L_x_17241:
[----:B------:R-:W-:Y:S01]  /*1970*/  LEA R5, R0, 0x3b800000, 0x17 ;  /* 0x3b80000000057811 */ /* 0x000fe200078eb8ff */
[----:B------:R-:W-:-:S05]  /*1980*/  IMAD.SHL.U32 R0, R3, 0x100000, RZ ;  /* 0x0010000003007824 */ /* 0x000fca00078e00ff */
[----:B------:R-:W-:-:S07]  /*1990*/  LOP3.LUT R0, R5, R0, R6, 0xfe, !PT ;  /* 0x0000000005007212 */ /* 0x000fce00078efe06 */
.L_x_17240:
[----:B------:R-:W-:Y:S05]  /*19a0*/  BSYNC B0 ;  /* 0x0000000000007941 */ /* 0x000fea0003800000 */
.L_x_17239:
[----:B------:R-:W0:Y:S02]  /*19b0*/  F2I.FTZ.TRUNC.NTZ R0, R0 ;  /* 0x0000000000007305 */ /* 0x000e24000021f100 */
[----:B0-----:R-:W-:Y:S01]  /*19c0*/  PRMT R22, R0, 0x7610, R22 ;  /* 0x0000761000167816 */ /* 0x001fe20000000016 */
[----:B------:R-:W-:Y:S06]  /*19d0*/  BRA `(.L_x_17224) ;  /* 0x0000000400107947 */ /* 0x000fec0003800000 */
.L_x_17237:
        /* <DEDUP_REMOVED lines=21> */
.L_x_17246:
[----:B------:R-:W-:Y:S05]  /*1b30*/  BSYNC B1 ;  /* 0x0000000000017941 */ /* 0x000fea0003800000 */
.L_x_17245:
[----:B------:R-:W-:Y:S01]  /*1b40*/  LEA R5, R0, 0x37800000, 0x17 ;  /* 0x3780000000057811 */ /* 0x000fe200078eb8ff */
[----:B------:R-:W-:-:S05]  /*1b50*/  IMAD.SHL.U32 R0, R3, 0x200000, RZ ;  /* 0x0020000003007824 */ /* 0x000fca00078e00ff */
[----:B------:R-:W-:-:S07]  /*1b60*/  LOP3.LUT R0, R5, R0, R6, 0xfe, !PT ;  /* 0x0000000005007212 */ /* 0x000fce00078efe06 */
.L_x_17244:
[----:B------:R-:W-:Y:S05]  /*1b70*/  BSYNC B0 ;  /* 0x0000000000007941 */ /* 0x000fea0003800000 */
.L_x_17243:
[----:B------:R-:W0:Y:S02]  /*1b80*/  F2I.FTZ.TRUNC.NTZ R0, R0 ;  /* 0x0000000000007305 */ /* 0x000e24000021f100 */
[----:B0-----:R-:W-:Y:S01]  /*1b90*/  PRMT R22, R0, 0x7610, R22 ;  /* 0x0000761000167816 */ /* 0x001fe20000000016 */
[----:B------:R-:W-:Y:S06]  /*1ba0*/  BRA `(.L_x_17224) ;  /* 0x00000000009c7947 */ /* 0x000fec0003800000 */
.L_x_17236:
        /* <DEDUP_REMOVED lines=14> */
.L_x_17250:
[----:B------:R-:W-:Y:S05]  /*1c90*/  BSYNC B0 ;  /* 0x0000000000007941 */ /* 0x000fea0003800000 */
.L_x_17249:
[----:B------:R-:W0:Y:S02]  /*1ca0*/  F2I.FTZ.TRUNC.NTZ R0, R0 ;  /* 0x0000000000007305 */ /* 0x000e24000021f100 */
[----:B0-----:R-:W-:Y:S01]  /*1cb0*/  PRMT R22, R0, 0x7610, R22 ;  /* 0x0000761000167816 */ /* 0x001fe20000000016 */
[----:B------:R-:W-:Y:S06]  /*1cc0*/  BRA `(.L_x_17224) ;  /* 0x0000000000547947 */ /* 0x000fec0003800000 */
.L_x_17223:
        /* <DEDUP_REMOVED lines=16> */
.L_x_17251:
[----:B------:R-:W-:Y:S01]  /*1dd0*/  PRMT R22, RZ, 0x7610, R22 ;  /* 0x00007610ff167816 */ /* 0x000fe20000000016 */
[----:B------:R-:W-:Y:S06]  /*1de0*/  BRA `(.L_x_17224) ;  /* 0x00000000000c7947 */ /* 0x000fec0003800000 */
.L_x_17248:
[----:B------:R0:W5:Y:S01]  /*1df0*/  LDG.E.U16 R22, desc[UR36][R4.64] ;  /* 0x0000002404167981 */ /* 0x000162000c1e1500 */
[----:B------:R-:W-:Y:S05]  /*1e00*/  BRA `(.L_x_17224) ;  /* 0x0000000000047947 */ /* 0x000fea0003800000 */
.L_x_17247:
[----:B------:R0:W5:Y:S02]  /*1e10*/  LDG.E.U16 R22, desc[UR36][R4.64] ;  /* 0x0000002404167981 */ /* 0x000164000c1e1500 */
.L_x_17224:
[----:B------:R-:W2:Y:S02]  /*1e20*/  S2R R17, SR_TID.X ;  /* 0x0000000000117919 */ /* 0x000ea40000002100 */
[----:B--2---:R-:W-:-:S07]  /*1e30*/  VIADD R17, R17, 0x80 ;  /* 0x0000008011117836 */ /* 0x004fce0000000000 */
.L_x_17185:
[----:B------:R-:W-:Y:S05]  /*1e40*/  BSYNC B6 ;  /* 0x0000000000067941 */ /* 0x000fea0003800000 */
.L_x_17184:
[----:B------:R-:W-:Y:S01]  /*1e50*/  ISETP.GE.AND P0, PT, R17, R16, PT ;  /* 0x000000101100720c */ /* 0x000fe20003f06270 */
[----:B------:R-:W-:Y:S01]  /*1e60*/  BSSY B6, `(.L_x_17252) ;  /* 0x00001d7000067945 */ /* 0x000fe20003800000 */
[----:B------:R-:W-:-:S11]  /*1e70*/  PRMT R27, RZ, 0x7610, R27 ;  /* 0x00007610ff1b7816 */ /* 0x000fd6000000001b */
[----:B------:R-:W-:Y:S05]  /*1e80*/  @P0 BRA `(.L_x_17253) ;  /* 0x0000001c00500947 */ /* 0x000fea0003800000 */
[----:B01-34-:R-:W0:Y:S01]  /*1e90*/  LDC.64 R4, c[0x0][0x220] ;  /* 0x00008800ff047b82 */ /* 0x01be220000000a00 */
        /* <DEDUP_REMOVED lines=18> */
.L_x_17257:
[----:B------:R0:W5:Y:S01]  /*1fc0*/  LDG.E.U8 R29, desc[UR36][R4.64] ;  /* 0x00000024041d7981 */ /* 0x000162000c1e1100 */
[----:B------:R-:W-:Y:S05]  /*1fd0*/  BRA `(.L_x_17259) ;  /* 0x0000000c00547947 */ /* 0x000fea0003800000 */
.L_x_17256:
        /* <DEDUP_REMOVED lines=8> */
.L_x_17261:
[----:B------:R0:W5:Y:S01]  /*2060*/  LDG.E.U16 R29, desc[UR36][R4.64] ;  /* 0x00000024041d7981 */ /* 0x000162000c1e1500 */
[----:B------:R-:W-:Y:S05]  /*2070*/  BRA `(.L_x_17259) ;  /* 0x0000000c002c7947 */ /* 0x000fea0003800000 */
.L_x_17260:
[----:B------:R0:W5:Y:S01]  /*2080*/  LDG.E.U16 R29, desc[UR36][R4.64] ;  /* 0x00000024041d7981 */ /* 0x000162000c1e1500 */
[----:B------:R-:W-:Y:S05]  /*2090*/  BRA `(.L_x_17259) ;  /* 0x0000000c00247947 */ /* 0x000fea0003800000 */
.L_x_17255:
        /* <DEDUP_REMOVED lines=9> */
.L_x_17263:
[----:B------:R-:W2:Y:S02]  /*2130*/  LDG.E.U16 R0, desc[UR36][R4.64] ;  /* 0x0000002404007981 */ /* 0x000ea4000c1e1500 */
[----:B--2---:R-:W-:-:S06]  /*2140*/  HADD2.F32 R0, -RZ, R0.H0_H0 ;  /* 0x20000000ff007230 */ /* 0x004fcc0000004100 */
[----:B------:R-:W0:Y:S02]  /*2150*/  F2I.FTZ.TRUNC.NTZ R0, R0 ;  /* 0x0000000000007305 */ /* 0x000e24000021f100 */
[----:B0-----:R-:W-:Y:S01]  /*2160*/  PRMT R29, R0, 0x7610, R29 ;  /* 0x00007610001d7816 */ /* 0x001fe2000000001d */
[----:B------:R-:W-:Y:S06]  /*2170*/  BRA `(.L_x_17259) ;  /* 0x0000000800ec7947 */ /* 0x000fec0003800000 */
.L_x_17262:
        /* <DEDUP_REMOVED lines=9> */
.L_x_17265:
[----:B------:R-:W2:Y:S02]  /*2210*/  LDG.E.U16 R4, desc[UR36][R4.64] ;  /* 0x0000002404047981 */ /* 0x000ea4000c1e1500 */
[----:B--2---:R-:W-:-:S06]  /*2220*/  HADD2.F32 R0, -RZ, R4.H0_H0 ;  /* 0x20000004ff007230 */ /* 0x004fcc0000004100 */
[----:B------:R-:W0:Y:S02]  /*2230*/  F2I.FTZ.TRUNC.NTZ R0, R0 ;  /* 0x0000000000007305 */ /* 0x000e24000021f100 */
[----:B0-----:R-:W-:Y:S01]  /*2240*/  PRMT R29, R0, 0x7610, R29 ;  /* 0x00007610001d7816 */ /* 0x001fe2000000001d */
[----:B------:R-:W-:Y:S06]  /*2250*/  BRA `(.L_x_17259) ;  /* 0x0000000800b47947 */ /* 0x000fec0003800000 */
.L_x_17264:
[----:B------:R-:W2:Y:S02]  /*2260*/  LDG.E.64 R4, desc[UR36][R4.64] ;  /* 0x0000002404047981 */ /* 0x000ea4000c1e1b00 */
[----:B--2---:R0:W1:Y:S01]  /*2270*/  F2I.F64.TRUNC R29, R4 ;  /* 0x00000004001d7311 */ /* 0x004062000030d100 */
[----:B------:R-:W-:Y:S05]  /*2280*/  BRA `(.L_x_17259) ;  /* 0x0000000800a87947 */ /* 0x000fea0003800000 */
.L_x_17254:
        /* <DEDUP_REMOVED lines=12> */
.L_x_17268:
[----:B------:R-:W2:Y:S02]  /*2350*/  LDG.E.64 R4, desc[UR36][R4.64] ;  /* 0x0000002404047981 */ /* 0x000ea4000c1e1b00 */
[----:B--2---:R0:W1:Y:S01]  /*2360*/  F2I.F64.TRUNC R29, R4 ;  /* 0x00000004001d7311 */ /* 0x004062000030d100 */
[----:B------:R-:W-:Y:S05]  /*2370*/  BRA `(.L_x_17259) ;  /* 0x00000008006c7947 */ /* 0x000fea0003800000 */
.L_x_17267:
        /* <DEDUP_REMOVED lines=28> */
.L_x_17270:
        /* <DEDUP_REMOVED lines=15> */
.L_x_17269:
[----:B------:R-:W2:Y:S02]  /*2630*/  LDG.E.U16 R0, desc[UR36][R4.64] ;  /* 0x0000002404007981 */ /* 0x000ea4000c1e1500 */
[----:B--2---:R-:W-:-:S06]  /*2640*/  IMAD.U32 R0, R0, 0x10000, RZ ;  /* 0x0001000000007824 */ /* 0x004fcc00078e00ff */
[----:B------:R-:W0:Y:S02]  /*2650*/  F2I.FTZ.TRUNC.NTZ R0, R0 ;  /* 0x0000000000007305 */ /* 0x000e24000021f100 */
[----:B0-----:R-:W-:Y:S01]  /*2660*/  PRMT R29, R0, 0x7610, R29 ;  /* 0x00007610001d7816 */ /* 0x001fe2000000001d */
[----:B------:R-:W-:Y:S06]  /*2670*/  BRA `(.L_x_17259) ;  /* 0x0000000400ac7947 */ /* 0x000fec0003800000 */
.L_x_17266:
        /* <DEDUP_REMOVED lines=10> */
.L_x_17273:
        /* <DEDUP_REMOVED lines=21> */
.L_x_17277:
[----:B------:R-:W-:Y:S05]  /*2870*/  BSYNC B1 ;  /* 0x0000000000017941 */ /* 0x000fea0003800000 */
.L_x_17276:
[----:B------:R-:W-:Y:S01]  /*2880*/  LEA R5, R0, 0x3b800000, 0x17 ;  /* 0x3b80000000057811 */ /* 0x000fe200078eb8ff */
[----:B------:R-:W-:-:S05]  /*2890*/  IMAD.SHL.U32 R0, R3, 0x100000, RZ ;  /* 0x0010000003007824 */ /* 0x000fca00078e00ff */
[----:B------:R-:W-:-:S07]  /*28a0*/  LOP3.LUT R0, R5, R0, R6, 0xfe, !PT ;  /* 0x0000000005007212 */ /* 0x000fce00078efe06 */
.L_x_17275:
[----:B------:R-:W-:Y:S05]  /*28b0*/  BSYNC B0 ;  /* 0x0000000000007941 */ /* 0x000fea0003800000 */
.L_x_17274:
[----:B------:R-:W0:Y:S02]  /*28c0*/  F2I.FTZ.TRUNC.NTZ R0, R0 ;  /* 0x0000000000007305 */ /* 0x000e24000021f100 */
[----:B0-----:R-:W-:Y:S01]  /*28d0*/  PRMT R29, R0, 0x7610, R29 ;  /* 0x00007610001d7816 */ /* 0x001fe2000000001d */
[----:B------:R-:W-:Y:S06]  /*28e0*/  BRA `(.L_x_17259) ;  /* 0x0000000400107947 */ /* 0x000fec0003800000 */
.L_x_17272:
        /* <DEDUP_REMOVED lines=21> */
.L_x_17281:
[----:B------:R-:W-:Y:S05]  /*2a40*/  BSYNC B1 ;  /* 0x0000000000017941 */ /* 0x000fea0003800000 */
.L_x_17280:
[----:B------:R-:W-:Y:S01]  /*2a50*/  LEA R5, R0, 0x37800000, 0x17 ;  /* 0x3780000000057811 */ /* 0x000fe200078eb8ff */
[----:B------:R-:W-:-:S05]  /*2a60*/  IMAD.SHL.U32 R0, R3, 0x200000, RZ ;  /* 0x0020000003007824 */ /* 0x000fca00078e00ff */
[----:B------:R-:W-:-:S07]  /*2a70*/  LOP3.LUT R0, R5, R0, R6, 0xfe, !PT ;  /* 0x0000000005007212 */ /* 0x000fce00078efe06 */
.L_x_17279:
[----:B------:R-:W-:Y:S05]  /*2a80*/  BSYNC B0 ;  /* 0x0000000000007941 */ /* 0x000fea0003800000 */
.L_x_17278:
[----:B------:R-:W0:Y:S02]  /*2a90*/  F2I.FTZ.TRUNC.NTZ R0, R0 ;  /* 0x0000000000007305 */ /* 0x000e24000021f100 */
[----:B0-----:R-:W-:Y:S01]  /*2aa0*/  PRMT R29, R0, 0x7610, R29 ;  /* 0x00007610001d7816 */ /* 0x001fe2000000001d */
[----:B------:R-:W-:Y:S06]  /*2ab0*/  BRA `(.L_x_17259) ;  /* 0x00000000009c7947 */ /* 0x000fec0003800000 */
.L_x_17271:
        /* <DEDUP_REMOVED lines=14> */
.L_x_17285:
[----:B------:R-:W-:Y:S05]  /*2ba0*/  BSYNC B0 ;  /* 0x0000000000007941 */ /* 0x000fea0003800000 */
.L_x_17284:
[----:B------:R-:W0:Y:S02]  /*2bb0*/  F2I.FTZ.TRUNC.NTZ R0, R0 ;  /* 0x0000000000007305 */ /* 0x000e24000021f100 */
[----:B0-----:R-:W-:Y:S01]  /*2bc0*/  PRMT R29, R0, 0x7610, R29 ;  /* 0x00007610001d7816 */ /* 0x001fe2000000001d */
[----:B------:R-:W-:Y:S06]  /*2bd0*/  BRA `(.L_x_17259) ;  /* 0x0000000000547947 */ /* 0x000fec0003800000 */
.L_x_17258:
        /* <DEDUP_REMOVED lines=16> */
.L_x_17286:
[----:B------:R-:W-:Y:S01]  /*2ce0*/  PRMT R29, RZ, 0x7610, R29 ;  /* 0x00007610ff1d7816 */ /* 0x000fe2000000001d */
[----:B------:R-:W-:Y:S06]  /*2cf0*/  BRA `(.L_x_17259) ;  /* 0x00000000000c7947 */ /* 0x000fec0003800000 */
.L_x_17283:
[----:B------:R2:W5:Y:S01]  /*2d00*/  LDG.E.U16 R29, desc[UR36][R4.64] ;  /* 0x00000024041d7981 */ /* 0x000562000c1e1500 */
[----:B------:R-:W-:Y:S05]  /*2d10*/  BRA `(.L_x_17259) ;  /* 0x0000000000047947 */ /* 0x000fea0003800000 */
.L_x_17282:
[----:B------:R3:W5:Y:S02]  /*2d20*/  LDG.E.U16 R29, desc[UR36][R4.64] ;  /* 0x00000024041d7981 */ /* 0x000764000c1e1500 */
.L_x_17259:
[----:B0-234-:R-:W0:Y:S01]  /*2d30*/  LDC.64 R4, c[0x0][0x228] ;  /* 0x00008a00ff047b82 */ /* 0x01de220000000a00 */
        /* <DEDUP_REMOVED lines=17> */
.L_x_17290:
[----:B------:R0:W5:Y:S01]  /*2e50*/  LDG.E.U8 R27, desc[UR36][R4.64] ;  /* 0x00000024041b7981 */ /* 0x000162000c1e1100 */
[----:B------:R-:W-:Y:S05]  /*2e60*/  BRA `(.L_x_17292) ;  /* 0x0000000c00547947 */ /* 0x000fea0003800000 */
.L_x_17289:
        /* <DEDUP_REMOVED lines=8> */
.L_x_17294:
[----:B------:R0:W5:Y:S01]  /*2ef0*/  LDG.E.U16 R27, desc[UR36][R4.64] ;  /* 0x00000024041b7981 */ /* 0x000162000c1e1500 */
[----:B------:R-:W-:Y:S05]  /*2f00*/  BRA `(.L_x_17292) ;  /* 0x0000000c002c7947 */ /* 0x000fea0003800000 */
.L_x_17293:
[----:B------:R0:W5:Y:S01]  /*2f10*/  LDG.E.U16 R27, desc[UR36][R4.64] ;  /* 0x00000024041b7981 */ /* 0x000162000c1e1500 */
[----:B------:R-:W-:Y:S05]  /*2f20*/  BRA `(.L_x_17292) ;  /* 0x0000000c00247947 */ /* 0x000fea0003800000 */
.L_x_17288:
[----:B------:R-:W-:-:S13]  /*2f30*/  ISETP.GT.AND P0, PT, R0, 0x6, PT ;  /* 0x000000060000780c */ /* 0x000fda0003f04270 */
[----:B------:R-:W-:Y:S05]  /*2f40*/  @P0 BRA `(.L_x_17295) ;  /* 0x0000000000300947 */ /* 0x000fea0003800000 */
[----:B------:R-:W-:-:S13]  /*2f50*/  ISETP.NE.AND P0, PT, R0, 0x5, PT ;  /* 0x000000050000780c */ /* 0x000fda0003f05270 */
[----:B------:R-:W-:Y:S05]  /*2f60*/  @!P0 BRA `(.L_x_17296) ;  /* 0x0000000000148947 */ /* 0x000fea0003800000 */
[----:B------:R-:W-:-:S13]  /*2f70*/  ISETP.NE.AND P0, PT, R0, 0x6, PT ;  /* 0x000000060000780c */ /* 0x000fda0003f05270 */
[----:B------:R-:W-:Y:S05]  /*2f80*/  @P0 BRA `(.L_x_17291) ;  /* 0x0000000800b80947 */ /* 0x000fea0003800000 */
[----:B------:R-:W2:Y:S02]  /*2f90*/  LDG.E R4, desc[UR36][R4.64] ;  /* 0x0000002404047981 */ /* 0x000ea4000c1e1900 */
[----:B--2---:R0:W2:Y:S01]  /*2fa0*/  F2I.FTZ.TRUNC.NTZ R27, R4 ;  /* 0x00000004001b7305 */ /* 0x0040a2000021f100 */
[----:B------:R-:W-:Y:S05]  /*2fb0*/  BRA `(.L_x_17292) ;  /* 0x0000000c00007947 */ /* 0x000fea0003800000 */
.L_x_17296:
[----:B------:R-:W2:Y:S02]  /*2fc0*/  LDG.E.U16 R0, desc[UR36][R4.64] ;  /* 0x0000002404007981 */ /* 0x000ea4000c1e1500 */
[----:B--2---:R-:W-:-:S06]  /*2fd0*/  HADD2.F32 R0, -RZ, R0.H0_H0 ;  /* 0x20000000ff007230 */ /* 0x004fcc0000004100 */
[----:B------:R-:W0:Y:S02]  /*2fe0*/  F2I.FTZ.TRUNC.NTZ R0, R0 ;  /* 0x0000000000007305 */ /* 0x000e24000021f100 */
[----:B0-----:R-:W-:Y:S01]  /*2ff0*/  PRMT R27, R0, 0x7610, R27 ;  /* 0x00007610001b7816 */ /* 0x001fe2000000001b */
[----:B------:R-:W-:Y:S06]  /*3000*/  BRA `(.L_x_17292) ;  /* 0x0000000800ec7947 */ /* 0x000fec0003800000 */
.L_x_17295:
[----:B------:R-:W-:-:S13]  /*3010*/  ISETP.NE.AND P0, PT, R0, 0x7, PT ;  /* 0x000000070000780c */ /* 0x000fda0003f05270 */
[----:B------:R-:W-:Y:S05]  /*3020*/  @!P0 BRA `(.L_x_17297) ;  /* 0x0000000000308947 */ /* 0x000fea0003800000 */
[----:B------:R-:W-:-:S13]  /*3030*/  ISETP.NE.AND P0, PT, R0, 0x8, PT ;  /* 0x000000080000780c */ /* 0x000fda0003f05270 */
[----:B------:R-:W-:Y:S05]  /*3040*/  @!P0 BRA `(.L_x_17298) ;  /* 0x0000000000148947 */ /* 0x000fea0003800000 */
[----:B------:R-:W-:-:S13]  /*3050*/  ISETP.NE.AND P0, PT, R0, 0x9, PT ;  /* 0x000000090000780c */ /* 0x000fda0003f05270 */
[----:B------:R-:W-:Y:S05]  /*3060*/  @P0 BRA `(.L_x_17291) ;  /* 0x0000000800800947 */ /* 0x000fea0003800000 */
[----:B------:R-:W2:Y:S02]  /*3070*/  LDG.E R4, desc[UR36][R4.64] ;  /* 0x0000002404047981 */ /* 0x000ea4000c1e1900 */
[----:B--2---:R0:W2:Y:S01]  /*3080*/  F2I.FTZ.TRUNC.NTZ R27, R4 ;  /* 0x00000004001b7305 */ /* 0x0040a2000021f100 */
[----:B------:R-:W-:Y:S05]  /*3090*/  BRA `(.L_x_17292) ;  /* 0x0000000800c87947 */ /* 0x000fea0003800000 */
.L_x_17298:
[----:B------:R-:W2:Y:S02]  /*30a0*/  LDG.E.U16 R4, desc[UR36][R4.64] ;  /* 0x0000002404047981 */ /* 0x000ea4000c1e1500 */
[----:B--2---:R-:W-:-:S06]  /*30b0*/  HADD2.F32 R0, -RZ, R4.H0_H0 ;  /* 0x20000004ff007230 */ /* 0x004fcc0000004100 */
[----:B------:R-:W0:Y:S02]  /*30c0*/  F2I.FTZ.TRUNC.NTZ R0, R0 ;  /* 0x0000000000007305 */ /* 0x000e24000021f100 */
[----:B0-----:R-:W-:Y:S01]  /*30d0*/  PRMT R27, R0, 0x7610, R27 ;  /* 0x00007610001b7816 */ /* 0x001fe2000000001b */
[----:B------:R-:W-:Y:S06]  /*30e0*/  BRA `(.L_x_17292) ;  /* 0x0000000800b47947 */ /* 0x000fec0003800000 */
.L_x_17297:
[----:B------:R-:W2:Y:S02]  /*30f0*/  LDG.E.64 R4, desc[UR36][R4.64] ;  /* 0x0000002404047981 */ /* 0x000ea4000c1e1b00 */
[----:B--2---:R0:W2:Y:S01]  /*3100*/  F2I.F64.TRUNC R27, R4 ;  /* 0x00000004001b7311 */ /* 0x0040a2000030d100 */
[----:B------:R-:W-:Y:S05]  /*3110*/  BRA `(.L_x_17292) ;  /* 0x0000000800a87947 */ /* 0x000fea0003800000 */
.L_x_17287:
        /* <DEDUP_REMOVED lines=12> */
.L_x_17301:
[----:B------:R-:W2:Y:S02]  /*31e0*/  LDG.E.64 R4, desc[UR36][R4.64] ;  /* 0x0000002404047981 */ /* 0x000ea4000c1e1b00 */
[----:B--2---:R4:W0:Y:S01]  /*31f0*/  F2I.F64.TRUNC R27, R4 ;  /* 0x00000004001b7311 */ /* 0x004822000030d100 */
[----:B------:R-:W-:Y:S05]  /*3200*/  BRA `(.L_x_17292) ;  /* 0x00000008006c7947 */ /* 0x000fea0003800000 */
.L_x_17300:
        /* <DEDUP_REMOVED lines=28> */
.L_x_17303:
        /* <DEDUP_REMOVED lines=15> */
.L_x_17302:
[----:B------:R-:W2:Y:S02]  /*34c0*/  LDG.E.U16 R0, desc[UR36][R4.64] ;  /* 0x0000002404007981 */ /* 0x000ea4000c1e1500 */
[----:B--2---:R-:W-:-:S06]  /*34d0*/  IMAD.U32 R0, R0, 0x10000, RZ ;  /* 0x0001000000007824 */ /* 0x004fcc00078e00ff */
[----:B------:R-:W0:Y:S02]  /*34e0*/  F2I.FTZ.TRUNC.NTZ R0, R0 ;  /* 0x0000000000007305 */ /* 0x000e24000021f100 */
[----:B0-----:R-:W-:Y:S01]  /*34f0*/  PRMT R27, R0, 0x7610, R27 ;  /* 0x00007610001b7816 */ /* 0x001fe2000000001b */
[----:B------:R-:W-:Y:S06]  /*3500*/  BRA `(.L_x_17292) ;  /* 0x0000000400ac7947 */ /* 0x000fec0003800000 */
.L_x_17299:
        /* <DEDUP_REMOVED lines=10> */
.L_x_17306:
        /* <DEDUP_REMOVED lines=21> */
.L_x_17310:
[----:B------:R-:W-:Y:S05]  /*3700*/  BSYNC B1 ;  /* 0x0000000000017941 */ /* 0x000fea0003800000 */
.L_x_17309:
[----:B------:R-:W-:Y:S01]  /*3710*/  LEA R5, R0, 0x3b800000, 0x17 ;  /* 0x3b80000000057811 */ /* 0x000fe200078eb8ff */
[----:B------:R-:W-:-:S05]  /*3720*/  IMAD.SHL.U32 R0, R3, 0x100000, RZ ;  /* 0x0010000003007824 */ /* 0x000fca00078e00ff */
[----:B------:R-:W-:-:S07]  /*3730*/  LOP3.LUT R0, R5, R0, R6, 0xfe, !PT ;  /* 0x0000000005007212 */ /* 0x000fce00078efe06 */
.L_x_17308:
[----:B------:R-:W-:Y:S05]  /*3740*/  BSYNC B0 ;  /* 0x0000000000007941 */ /* 0x000fea0003800000 */
.L_x_17307:
[----:B------:R-:W0:Y:S02]  /*3750*/  F2I.FTZ.TRUNC.NTZ R0, R0 ;  /* 0x0000000000007305 */ /* 0x000e24000021f100 */
[----:B0-----:R-:W-:Y:S01]  /*3760*/  PRMT R27, R0, 0x7610, R27 ;  /* 0x00007610001b7816 */ /* 0x001fe2000000001b */
[----:B------:R-:W-:Y:S06]  /*3770*/  BRA `(.L_x_17292) ;  /* 0x0000000400107947 */ /* 0x000fec0003800000 */
.L_x_17305:
        /* <DEDUP_REMOVED lines=21> */
.L_x_17314:
[----:B------:R-:W-:Y:S05]  /*38d0*/  BSYNC B1 ;  /* 0x0000000000017941 */ /* 0x000fea0003800000 */
.L_x_17313:
[----:B------:R-:W-:Y:S01]  /*38e0*/  LEA R5, R0, 0x37800000, 0x17 ;  /* 0x3780000000057811 */ /* 0x000fe200078eb8ff */
[----:B------:R-:W-:-:S05]  /*38f0*/  IMAD.SHL.U32 R0, R3, 0x200000, RZ ;  /* 0x0020000003007824 */ /* 0x000fca00078e00ff */
[----:B------:R-:W-:-:S07]  /*3900*/  LOP3.LUT R0, R5, R0, R6, 0xfe, !PT ;  /* 0x0000000005007212 */ /* 0x000fce00078efe06 */
.L_x_17312:
[----:B------:R-:W-:Y:S05]  /*3910*/  BSYNC B0 ;  /* 0x0000000000007941 */ /* 0x000fea0003800000 */
.L_x_17311:
[----:B------:R-:W0:Y:S02]  /*3920*/  F2I.FTZ.TRUNC.NTZ R0, R0 ;  /* 0x0000000000007305 */ /* 0x000e24000021f100 */
[----:B0-----:R-:W-:Y:S01]  /*3930*/  PRMT R27, R0, 0x7610, R27 ;  /* 0x00007610001b7816 */ /* 0x001fe2000000001b */
[----:B------:R-:W-:Y:S06]  /*3940*/  BRA `(.L_x_17292) ;  /* 0x00000000009c7947 */ /* 0x000fec0003800000 */
.L_x_17304:
        /* <DEDUP_REMOVED lines=14> */
.L_x_17318:
[----:B------:R-:W-:Y:S05]  /*3a30*/  BSYNC B0 ;  /* 0x0000000000007941 */ /* 0x000fea0003800000 */
.L_x_17317:
[----:B------:R-:W0:Y:S02]  /*3a40*/  F2I.FTZ.TRUNC.NTZ R0, R0 ;  /* 0x0000000000007305 */ /* 0x000e24000021f100 */
[----:B0-----:R-:W-:Y:S01]  /*3a50*/  PRMT R27, R0, 0x7610, R27 ;  /* 0x00007610001b7816 */ /* 0x001fe2000000001b */
[----:B------:R-:W-:Y:S06]  /*3a60*/  BRA `(.L_x_17292) ;  /* 0x0000000000547947 */ /* 0x000fec0003800000 */
.L_x_17291:
        /* <DEDUP_REMOVED lines=15> */
[----:B01---5:R-:W-:Y:S05]  /*3b60*/  CALL.ABS.NOINC R14 ;  /* 0x000000000e007343 */ /* 0x023fea0003c00000 */
.L_x_17319:
[----:B------:R-:W-:Y:S01]  /*3b70*/  PRMT R27, RZ, 0x7610, R27 ;  /* 0x00007610ff1b7816 */ /* 0x000fe2000000001b */
[----:B------:R-:W-:Y:S06]  /*3b80*/  BRA `(.L_x_17292) ;  /* 0x00000000000c7947 */ /* 0x000fec0003800000 */
.L_x_17316:
[----:B------:R2:W5:Y:S01]  /*3b90*/  LDG.E.U16 R27, desc[UR36][R4.64] ;  /* 0x00000024041b7981 */ /* 0x000562000c1e1500 */
[----:B------:R-:W-:Y:S05]  /*3ba0*/  BRA `(.L_x_17292) ;  /* 0x0000000000047947 */ /* 0x000fea0003800000 */
.L_x_17315:
[----:B------:R3:W5:Y:S02]  /*3bb0*/  LDG.E.U16 R27, desc[UR36][R4.64] ;  /* 0x00000024041b7981 */ /* 0x000764000c1e1500 */
.L_x_17292:
[----:B------:R-:W-:-:S07]  /*3bc0*/  VIADD R17, R17, 0x80 ;  /* 0x0000008011117836 */ /* 0x000fce0000000000 */
.L_x_17253:
[----:B------:R-:W-:Y:S05]  /*3bd0*/  BSYNC B6 ;  /* 0x0000000000067941 */ /* 0x000fea0003800000 */
.L_x_17252:
[----:B------:R-:W-:Y:S01]  /*3be0*/  ISETP.GE.AND P0, PT, R17, R16, PT ;  /* 0x000000101100720c */ /* 0x000fe20003f06270 */
[----:B------:R-:W-:Y:S01]  /*3bf0*/  BSSY B6, `(.L_x_17320) ;  /* 0x00001da000067945 */ /* 0x000fe20003800000 */
[----:B------:R-:W-:Y:S02]  /*3c00*/  PRMT R19, RZ, 0x7610, R19 ;  /* 0x00007610ff137816 */ /* 0x000fe40000000013 */
[----:B------:R-:W-:Y:S02]  /*3c10*/  PRMT R18, RZ, 0x7610, R18 ;  /* 0x00007610ff127816 */ /* 0x000fe40000000012 */
[----:B------:R-:W-:-:S07]  /*3c20*/  PRMT R26, RZ, 0x7610, R26 ;  /* 0x00007610ff1a7816 */ /* 0x000fce000000001a */
[----:B------:R-:W-:Y:S05]  /*3c30*/  @P0 BRA `(.L_x_17321) ;  /* 0x0000001c00540947 */ /* 0x000fea0003800000 */
        /* <DEDUP_REMOVED lines=19> */
.L_x_17325:
[----:B------:R0:W5:Y:S01]  /*3d70*/  LDG.E.U8 R18, desc[UR36][R4.64] ;  /* 0x0000002404127981 */ /* 0x000162000c1e1100 */
[----:B------:R-:W-:Y:S05]  /*3d80*/  BRA `(.L_x_17327) ;  /* 0x0000000c00547947 */ /* 0x000fea0003800000 */
.L_x_17324:
        /* <DEDUP_REMOVED lines=8> */
.L_x_17329:
[----:B------:R0:W5:Y:S01]  /*3e10*/  LDG.E.U16 R18, desc[UR36][R4.64] ;  /* 0x0000002404127981 */ /* 0x000162000c1e1500 */
[----:B------:R-:W-:Y:S05]  /*3e20*/  BRA `(.L_x_17327) ;  /* 0x0000000c002c7947 */ /* 0x000fea0003800000 */
.L_x_17328:
[----:B------:R0:W5:Y:S01]  /*3e30*/  LDG.E.U16 R18, desc[UR36][R4.64] ;  /* 0x0000002404127981 */ /* 0x000162000c1e1500 */
[----:B------:R-:W-:Y:S05]  /*3e40*/  BRA `(.L_x_17327) ;  /* 0x0000000c00247947 */ /* 0x000fea0003800000 */
.L_x_17323:
        /* <DEDUP_REMOVED lines=9> */
.L_x_17331:
[----:B------:R-:W2:Y:S02]  /*3ee0*/  LDG.E.U16 R0, desc[UR36][R4.64] ;  /* 0x0000002404007981 */ /* 0x000ea4000c1e1500 */
[----:B--2---:R-:W-:-:S06]  /*3ef0*/  HADD2.F32 R0, -RZ, R0.H0_H0 ;  /* 0x20000000ff007230 */ /* 0x004fcc0000004100 */
[----:B------:R-:W0:Y:S02]  /*3f00*/  F2I.FTZ.TRUNC.NTZ R0, R0 ;  /* 0x0000000000007305 */ /* 0x000e24000021f100 */
[----:B0-----:R-:W-:Y:S01]  /*3f10*/  PRMT R18, R0, 0x7610, R18 ;  /* 0x0000761000127816 */ /* 0x001fe20000000012 */
[----:B------:R-:W-:Y:S06]  /*3f20*/  BRA `(.L_x_17327) ;  /* 0x0000000800ec7947 */ /* 0x000fec0003800000 */
.L_x_17330:
        /* <DEDUP_REMOVED lines=9> */
.L_x_17333:
[----:B------:R-:W2:Y:S02]  /*3fc0*/  LDG.E.U16 R4, desc[UR36][R4.64] ;  /* 0x0000002404047981 */ /* 0x000ea4000c1e1500 */
[----:B--2---:R-:W-:-:S06]  /*3fd0*/  HADD2.F32 R0, -RZ, R4.H0_H0 ;  /* 0x20000004ff007230 */ /* 0x004fcc0000004100 */
[----:B------:R-:W0:Y:S02]  /*3fe0*/  F2I.FTZ.TRUNC.NTZ R0, R0 ;  /* 0x0000000000007305 */ /* 0x000e24000021f100 */
[----:B0-----:R-:W-:Y:S01]  /*3ff0*/  PRMT R18, R0, 0x7610, R18 ;  /* 0x0000761000127816 */ /* 0x001fe20000000012 */
[----:B------:R-:W-:Y:S06]  /*4000*/  BRA `(.L_x_17327) ;  /* 0x0000000800b47947 */ /* 0x000fec0003800000 */
.L_x_17332:
[----:B------:R-:W2:Y:S02]  /*4010*/  LDG.E.64 R4, desc[UR36][R4.64] ;  /* 0x0000002404047981 */ /* 0x000ea4000c1e1b00 */
[----:B--2---:R0:W1:Y:S01]  /*4020*/  F2I.F64.TRUNC R18, R4 ;  /* 0x0000000400127311 */ /* 0x004062000030d100 */
[----:B------:R-:W-:Y:S05]  /*4030*/  BRA `(.L_x_17327) ;  /* 0x0000000800a87947 */ /* 0x000fea0003800000 */
.L_x_17322:
        /* <DEDUP_REMOVED lines=12> */
.L_x_17336:
[----:B------:R-:W2:Y:S02]  /*4100*/  LDG.E.64 R4, desc[UR36][R4.64] ;  /* 0x0000002404047981 */ /* 0x000ea4000c1e1b00 */
[----:B--2---:R0:W1:Y:S01]  /*4110*/  F2I.F64.TRUNC R18, R4 ;  /* 0x0000000400127311 */ /* 0x004062000030d100 */
[----:B------:R-:W-:Y:S05]  /*4120*/  BRA `(.L_x_17327) ;  /* 0x00000008006c7947 */ /* 0x000fea0003800000 */
.L_x_17335:
        /* <DEDUP_REMOVED lines=28> */
.L_x_17338:
        /* <DEDUP_REMOVED lines=15> */
.L_x_17337:
[----:B------:R-:W2:Y:S02]  /*43e0*/  LDG.E.U16 R0, desc[UR36][R4.64] ;  /* 0x0000002404007981 */ /* 0x000ea4000c1e1500 */
[----:B--2---:R-:W-:-:S06]  /*43f0*/  IMAD.U32 R0, R0, 0x10000, RZ ;  /* 0x0001000000007824 */ /* 0x004fcc00078e00ff */
[----:B------:R-:W0:Y:S02]  /*4400*/  F2I.FTZ.TRUNC.NTZ R0, R0 ;  /* 0x0000000000007305 */ /* 0x000e24000021f100 */
[----:B0-----:R-:W-:Y:S01]  /*4410*/  PRMT R18, R0, 0x7610, R18 ;  /* 0x0000761000127816 */ /* 0x001fe20000000012 */
[----:B------:R-:W-:Y:S06]  /*4420*/  BRA `(.L_x_17327) ;  /* 0x0000000400ac7947 */ /* 0x000fec0003800000 */
.L_x_17334:
        /* <DEDUP_REMOVED lines=10> */
.L_x_17341:
        /* <DEDUP_REMOVED lines=21> */
.L_x_17345:
[----:B------:R-:W-:Y:S05]  /*4620*/  BSYNC B1 ;  /* 0x0000000000017941 */ /* 0x000fea0003800000 */
.L_x_17344:
[----:B------:R-:W-:Y:S01]  /*4630*/  LEA R5, R0, 0x3b800000, 0x17 ;  /* 0x3b80000000057811 */ /* 0x000fe200078eb8ff */
[----:B------:R-:W-:-:S05]  /*4640*/  IMAD.SHL.U32 R0, R3, 0x100000, RZ ;  /* 0x0010000003007824 */ /* 0x000fca00078e00ff */
[----:B------:R-:W-:-:S07]  /*4650*/  LOP3.LUT R0, R5, R0, R6, 0xfe, !PT ;  /* 0x0000000005007212 */ /* 0x000fce00078efe06 */
.L_x_17343:
[----:B------:R-:W-:Y:S05]  /*4660*/  BSYNC B0 ;  /* 0x0000000000007941 */ /* 0x000fea0003800000 */
.L_x_17342:
[----:B------:R-:W0:Y:S02]  /*4670*/  F2I.FTZ.TRUNC.NTZ R0, R0 ;  /* 0x0000000000007305 */ /* 0x000e24000021f100 */
[----:B0-----:R-:W-:Y:S01]  /*4680*/  PRMT R18, R0, 0x7610, R18 ;  /* 0x0000761000127816 */ /* 0x001fe20000000012 */
[----:B------:R-:W-:Y:S06]  /*4690*/  BRA `(.L_x_17327) ;  /* 0x0000000400107947 */ /* 0x000fec0003800000 */
.L_x_17340:
        /* <DEDUP_REMOVED lines=21> */
.L_x_17349:
[----:B------:R-:W-:Y:S05]  /*47f0*/  BSYNC B1 ;  /* 0x0000000000017941 */ /* 0x000fea0003800000 */
.L_x_17348:
[----:B------:R-:W-:Y:S01]  /*4800*/  LEA R5, R0, 0x37800000, 0x17 ;  /* 0x3780000000057811 */ /* 0x000fe200078eb8ff */
[----:B------:R-:W-:-:S05]  /*4810*/  IMAD.SHL.U32 R0, R3, 0x200000, RZ ;  /* 0x0020000003007824 */ /* 0x000fca00078e00ff */
[----:B------:R-:W-:-:S07]  /*4820*/  LOP3.LUT R0, R5, R0, R6, 0xfe, !PT ;  /* 0x0000000005007212 */ /* 0x000fce00078efe06 */
.L_x_17347:
[----:B------:R-:W-:Y:S05]  /*4830*/  BSYNC B0 ;  /* 0x0000000000007941 */ /* 0x000fea0003800000 */
.L_x_17346:
[----:B------:R-:W0:Y:S02]  /*4840*/  F2I.FTZ.TRUNC.NTZ R0, R0 ;  /* 0x0000000000007305 */ /* 0x000e24000021f100 */
[----:B0-----:R-:W-:Y:S01]  /*4850*/  PRMT R18, R0, 0x7610, R18 ;  /* 0x0000761000127816 */ /* 0x001fe20000000012 */
[----:B------:R-:W-:Y:S06]  /*4860*/  BRA `(.L_x_17327) ;  /* 0x00000000009c7947 */ /* 0x000fec0003800000 */
.L_x_17339:
        /* <DEDUP_REMOVED lines=14> */
.L_x_17353:
[----:B------:R-:W-:Y:S05]  /*4950*/  BSYNC B0 ;  /* 0x0000000000007941 */ /* 0x000fea0003800000 */
.L_x_17352:
[----:B------:R-:W0:Y:S02]  /*4960*/  F2I.FTZ.TRUNC.NTZ R0, R0 ;  /* 0x0000000000007305 */ /* 0x000e24000021f100 */
[----:B0-----:R-:W-:Y:S01]  /*4970*/  PRMT R18, R0, 0x7610, R18 ;  /* 0x0000761000127816 */ /* 0x001fe20000000012 */
[----:B------:R-:W-:Y:S06]  /*4980*/  BRA `(.L_x_17327) ;  /* 0x0000000000547947 */ /* 0x000fec0003800000 */
.L_x_17326:
        /* <DEDUP_REMOVED lines=16> */
.L_x_17354:
[----:B------:R-:W-:Y:S01]  /*4a90*/  PRMT R18, RZ, 0x7610, R18 ;  /* 0x00007610ff127816 */ /* 0x000fe20000000012 */
[----:B------:R-:W-:Y:S06]  /*4aa0*/  BRA `(.L_x_17327) ;  /* 0x00000000000c7947 */ /* 0x000fec0003800000 */
.L_x_17351:
[----:B------:R3:W5:Y:S01]  /*4ab0*/  LDG.E.U16 R18, desc[UR36][R4.64] ;  /* 0x0000002404127981 */ /* 0x000762000c1e1500 */
[----:B------:R-:W-:Y:S05]  /*4ac0*/  BRA `(.L_x_17327) ;  /* 0x0000000000047947 */ /* 0x000fea0003800000 */
.L_x_17350:
[----:B------:R4:W5:Y:S02]  /*4ad0*/  LDG.E.U16 R18, desc[UR36][R4.64] ;  /* 0x0000002404127981 */ /* 0x000964000c1e1500 */
.L_x_17327:
[----:B------:R-:W1:Y:S01]  /*4ae0*/  LDC.U8 R6, c[0x0][0x235] ;  /* 0x00008d40ff067b82 */ /* 0x000e620000000000 */
[----:B------:R-:W-:Y:S02]  /*4af0*/  ULDC UR4, c[0x0][0x23c] ;  /* 0x00008f0000047ab9 */ /* 0x000fe40000000800 */
[----:B------:R-:W-:-:S05]  /*4b00*/  IMAD R3, R24, UR4, RZ ;  /* 0x0000000418037c24 */ /* 0x000fca000f8e02ff */
[----:B0-234-:R-:W0:Y:S01]  /*4b10*/  LDC.64 R4, c[0x0][0x228] ;  /* 0x00008a00ff047b82 */ /* 0x01de220000000a00 */
        /* <DEDUP_REMOVED lines=15> */
.L_x_17358:
[----:B------:R0:W5:Y:S01]  /*4c10*/  LDG.E.U8 R26, desc[UR36][R4.64] ;  /* 0x00000024041a7981 */ /* 0x000162000c1e1100 */
[----:B------:R-:W-:Y:S05]  /*4c20*/  BRA `(.L_x_17360) ;  /* 0x0000000c00547947 */ /* 0x000fea0003800000 */
.L_x_17357:
        /* <DEDUP_REMOVED lines=8> */
.L_x_17362:
[----:B------:R0:W5:Y:S01]  /*4cb0*/  LDG.E.U16 R26, desc[UR36][R4.64] ;  /* 0x00000024041a7981 */ /* 0x000162000c1e1500 */
[----:B------:R-:W-:Y:S05]  /*4cc0*/  BRA `(.L_x_17360) ;  /* 0x0000000c002c7947 */ /* 0x000fea0003800000 */
.L_x_17361:
[----:B------:R0:W5:Y:S01]  /*4cd0*/  LDG.E.U16 R26, desc[UR36][R4.64] ;  /* 0x00000024041a7981 */ /* 0x000162000c1e1500 */
[----:B------:R-:W-:Y:S05]  /*4ce0*/  BRA `(.L_x_17360) ;  /* 0x0000000c00247947 */ /* 0x000fea0003800000 */
.L_x_17356:
        /* <DEDUP_REMOVED lines=9> */
.L_x_17364:
[----:B------:R-:W2:Y:S02]  /*4d80*/  LDG.E.U16 R0, desc[UR36][R4.64] ;  /* 0x0000002404007981 */ /* 0x000ea4000c1e1500 */
[----:B--2---:R-:W-:-:S06]  /*4d90*/  HADD2.F32 R0, -RZ, R0.H0_H0 ;  /* 0x20000000ff007230 */ /* 0x004fcc0000004100 */
[----:B------:R-:W0:Y:S02]  /*4da0*/  F2I.FTZ.TRUNC.NTZ R0, R0 ;  /* 0x0000000000007305 */ /* 0x000e24000021f100 */
[----:B0-----:R-:W-:Y:S01]  /*4db0*/  PRMT R26, R0, 0x7610, R26 ;  /* 0x00007610001a7816 */ /* 0x001fe2000000001a */
[----:B------:R-:W-:Y:S06]  /*4dc0*/  BRA `(.L_x_17360) ;  /* 0x0000000800ec7947 */ /* 0x000fec0003800000 */
.L_x_17363:
        /* <DEDUP_REMOVED lines=9> */
.L_x_17366:
[----:B------:R-:W2:Y:S02]  /*4e60*/  LDG.E.U16 R4, desc[UR36][R4.64] ;  /* 0x0000002404047981 */ /* 0x000ea4000c1e1500 */
[----:B--2---:R-:W-:-:S06]  /*4e70*/  HADD2.F32 R0, -RZ, R4.H0_H0 ;  /* 0x20000004ff007230 */ /* 0x004fcc0000004100 */
[----:B------:R-:W0:Y:S02]  /*4e80*/  F2I.FTZ.TRUNC.NTZ R0, R0 ;  /* 0x0000000000007305 */ /* 0x000e24000021f100 */
[----:B0-----:R-:W-:Y:S01]  /*4e90*/  PRMT R26, R0, 0x7610, R26 ;  /* 0x00007610001a7816 */ /* 0x001fe2000000001a */
[----:B------:R-:W-:Y:S06]  /*4ea0*/  BRA `(.L_x_17360) ;  /* 0x0000000800b47947 */ /* 0x000fec0003800000 */
.L_x_17365:
[----:B------:R-:W2:Y:S02]  /*4eb0*/  LDG.E.64 R4, desc[UR36][R4.64] ;  /* 0x0000002404047981 */ /* 0x000ea4000c1e1b00 */
[----:B--2---:R0:W1:Y:S01]  /*4ec0*/  F2I.F64.TRUNC R26, R4 ;  /* 0x00000004001a7311 */ /* 0x004062000030d100 */
[----:B------:R-:W-:Y:S05]  /*4ed0*/  BRA `(.L_x_17360) ;  /* 0x0000000800a87947 */ /* 0x000fea0003800000 */
.L_x_17355:
        /* <DEDUP_REMOVED lines=12> */
.L_x_17369:
[----:B------:R-:W2:Y:S02]  /*4fa0*/  LDG.E.64 R4, desc[UR36][R4.64] ;  /* 0x0000002404047981 */ /* 0x000ea4000c1e1b00 */
[----:B--2---:R3:W4:Y:S01]  /*4fb0*/  F2I.F64.TRUNC R26, R4 ;  /* 0x00000004001a7311 */ /* 0x004722000030d100 */
[----:B------:R-:W-:Y:S05]  /*4fc0*/  BRA `(.L_x_17360) ;  /* 0x00000008006c7947 */ /* 0x000fea0003800000 */
.L_x_17368:
        /* <DEDUP_REMOVED lines=28> */
.L_x_17371:
        /* <DEDUP_REMOVED lines=15> */
.L_x_17370:
[----:B------:R-:W2:Y:S02]  /*5280*/  LDG.E.U16 R0, desc[UR36][R4.64] ;  /* 0x0000002404007981 */ /* 0x000ea4000c1e1500 */
[----:B--2---:R-:W-:-:S06]  /*5290*/  IMAD.U32 R0, R0, 0x10000, RZ ;  /* 0x0001000000007824 */ /* 0x004fcc00078e00ff */
[----:B------:R-:W0:Y:S02]  /*52a0*/  F2I.FTZ.TRUNC.NTZ R0, R0 ;  /* 0x0000000000007305 */ /* 0x000e24000021f100 */
[----:B0-----:R-:W-:Y:S01]  /*52b0*/  PRMT R26, R0, 0x7610, R26 ;  /* 0x00007610001a7816 */ /* 0x001fe2000000001a */
[----:B------:R-:W-:Y:S06]  /*52c0*/  BRA `(.L_x_17360) ;  /* 0x0000000400ac7947 */ /* 0x000fec0003800000 */
.L_x_17367:
        /* <DEDUP_REMOVED lines=10> */
.L_x_17374:
        /* <DEDUP_REMOVED lines=21> */
.L_x_17378:
[----:B------:R-:W-:Y:S05]  /*54c0*/  BSYNC B1 ;  /* 0x0000000000017941 */ /* 0x000fea0003800000 */
.L_x_17377:
[----:B------:R-:W-:Y:S01]  /*54d0*/  LEA R5, R0, 0x3b800000, 0x17 ;  /* 0x3b80000000057811 */ /* 0x000fe200078eb8ff */
[----:B------:R-:W-:-:S05]  /*54e0*/  IMAD.SHL.U32 R0, R3, 0x100000, RZ ;  /* 0x0010000003007824 */ /* 0x000fca00078e00ff */
[----:B------:R-:W-:-:S07]  /*54f0*/  LOP3.LUT R0, R5, R0, R6, 0xfe, !PT ;  /* 0x0000000005007212 */ /* 0x000fce00078efe06 */
.L_x_17376:
[----:B------:R-:W-:Y:S05]  /*5500*/  BSYNC B0 ;  /* 0x0000000000007941 */ /* 0x000fea0003800000 */
.L_x_17375:
[----:B------:R-:W0:Y:S02]  /*5510*/  F2I.FTZ.TRUNC.NTZ R0, R0 ;  /* 0x0000000000007305 */ /* 0x000e24000021f100 */
[----:B0-----:R-:W-:Y:S01]  /*5520*/  PRMT R26, R0, 0x7610, R26 ;  /* 0x00007610001a7816 */ /* 0x001fe2000000001a */
[----:B------:R-:W-:Y:S06]  /*5530*/  BRA `(.L_x_17360) ;  /* 0x0000000400107947 */ /* 0x000fec0003800000 */
.L_x_17373:
        /* <DEDUP_REMOVED lines=21> */
.L_x_17382:
[----:B------:R-:W-:Y:S05]  /*5690*/  BSYNC B1 ;  /* 0x0000000000017941 */ /* 0x000fea0003800000 */
.L_x_17381:
[----:B------:R-:W-:Y:S01]  /*56a0*/  LEA R5, R0, 0x37800000, 0x17 ;  /* 0x3780000000057811 */ /* 0x000fe200078eb8ff */
[----:B------:R-:W-:-:S05]  /*56b0*/  IMAD.SHL.U32 R0, R3, 0x200000, RZ ;  /* 0x0020000003007824 */ /* 0x000fca00078e00ff */
[----:B------:R-:W-:-:S07]  /*56c0*/  LOP3.LUT R0, R5, R0, R6, 0xfe, !PT ;  /* 0x0000000005007212 */ /* 0x000fce00078efe06 */
.L_x_17380:
[----:B------:R-:W-:Y:S05]  /*56d0*/  BSYNC B0 ;  /* 0x0000000000007941 */ /* 0x000fea0003800000 */
.L_x_17379:
[----:B------:R-:W0:Y:S02]  /*56e0*/  F2I.FTZ.TRUNC.NTZ R0, R0 ;  /* 0x0000000000007305 */ /* 0x000e24000021f100 */
[----:B0-----:R-:W-:Y:S01]  /*56f0*/  PRMT R26, R0, 0x7610, R26 ;  /* 0x00007610001a7816 */ /* 0x001fe2000000001a */
[----:B------:R-:W-:Y:S06]  /*5700*/  BRA `(.L_x_17360) ;  /* 0x00000000009c7947 */ /* 0x000fec0003800000 */
.L_x_17372:
        /* <DEDUP_REMOVED lines=14> */
.L_x_17386:
[----:B------:R-:W-:Y:S05]  /*57f0*/  BSYNC B0 ;  /* 0x0000000000007941 */ /* 0x000fea0003800000 */
.L_x_17385:
[----:B------:R-:W0:Y:S02]  /*5800*/  F2I.FTZ.TRUNC.NTZ R0, R0 ;  /* 0x0000000000007305 */ /* 0x000e24000021f100 */
[----:B0-----:R-:W-:Y:S01]  /*5810*/  PRMT R26, R0, 0x7610, R26 ;  /* 0x00007610001a7816 */ /* 0x001fe2000000001a */
[----:B------:R-:W-:Y:S06]  /*5820*/  BRA `(.L_x_17360) ;  /* 0x0000000000547947 */ /* 0x000fec0003800000 */
.L_x_17359:
        /* <DEDUP_REMOVED lines=16> */
.L_x_17387:
[----:B------:R-:W-:Y:S01]  /*5930*/  PRMT R26, RZ, 0x7610, R26 ;  /* 0x00007610ff1a7816 */ /* 0x000fe2000000001a */
[----:B------:R-:W-:Y:S06]  /*5940*/  BRA `(.L_x_17360) ;  /* 0x00000000000c7947 */ /* 0x000fec0003800000 */
.L_x_17384:
[----:B------:R1:W5:Y:S01]  /*5950*/  LDG.E.U16 R26, desc[UR36][R4.64] ;  /* 0x00000024041a7981 */ /* 0x000362000c1e1500 */
[----:B------:R-:W-:Y:S05]  /*5960*/  BRA `(.L_x_17360) ;  /* 0x0000000000047947 */ /* 0x000fea0003800000 */
.L_x_17383:
[----:B------:R2:W5:Y:S02]  /*5970*/  LDG.E.U16 R26, desc[UR36][R4.64] ;  /* 0x00000024041a7981 */ /* 0x000564000c1e1500 */
.L_x_17360:
[----:B------:R-:W-:-:S07]  /*5980*/  VIADD R17, R17, 0x80 ;  /* 0x0000008011117836 */ /* 0x000fce0000000000 */
.L_x_17321:
[----:B------:R-:W-:Y:S05]  /*5990*/  BSYNC B6 ;  /* 0x0000000000067941 */ /* 0x000fea0003800000 */
.L_x_17320:
[----:B------:R-:W-:Y:S01]  /*59a0*/  ISETP.GE.AND P0, PT, R17, R16, PT ;  /* 0x000000101100720c */ /* 0x000fe20003f06270 */
[----:B------:R-:W-:Y:S01]  /*59b0*/  BSSY B6, `(.L_x_17388) ;  /* 0x00001d6000067945 */ /* 0x000fe20003800000 */
[----:B------:R-:W-:-:S11]  /*59c0*/  PRMT R24, RZ, 0x7610, R24 ;  /* 0x00007610ff187816 */ /* 0x000fd60000000018 */
        /* <DEDUP_REMOVED lines=20> */
.L_x_17393:
[----:B------:R0:W5:Y:S01]  /*5b10*/  LDG.E.U8 R24, desc[UR36][R4.64] ;  /* 0x0000002404187981 */ /* 0x000162000c1e1100 */
[----:B------:R-:W-:Y:S05]  /*5b20*/  BRA `(.L_x_17395) ;  /* 0x0000000c00547947 */ /* 0x000fea0003800000 */
.L_x_17392:
        /* <DEDUP_REMOVED lines=8> */
.L_x_17397:
[----:B------:R3:W5:Y:S01]  /*5bb0*/  LDG.E.U16 R24, desc[UR36][R4.64] ;  /* 0x0000002404187981 */ /* 0x000762000c1e1500 */
[----:B------:R-:W-:Y:S05]  /*5bc0*/  BRA `(.L_x_17395) ;  /* 0x0000000c002c7947 */ /* 0x000fea0003800000 */
.L_x_17396:
[----:B------:R2:W5:Y:S01]  /*5bd0*/  LDG.E.U16 R24, desc[UR36][R4.64] ;  /* 0x0000002404187981 */ /* 0x000562000c1e1500 */
[----:B------:R-:W-:Y:S05]  /*5be0*/  BRA `(.L_x_17395) ;  /* 0x0000000c00247947 */ /* 0x000fea0003800000 */
.L_x_17391:
        /* <DEDUP_REMOVED lines=9> */
.L_x_17399:
[----:B------:R-:W2:Y:S02]  /*5c80*/  LDG.E.U16 R0, desc[UR36][R4.64] ;  /* 0x0000002404007981 */ /* 0x000ea4000c1e1500 */
[----:B--2---:R-:W-:-:S06]  /*5c90*/  HADD2.F32 R0, -RZ, R0.H0_H0 ;  /* 0x20000000ff007230 */ /* 0x004fcc0000004100 */
[----:B------:R-:W0:Y:S02]  /*5ca0*/  F2I.FTZ.TRUNC.NTZ R0, R0 ;  /* 0x0000000000007305 */ /* 0x000e24000021f100 */
[----:B0-----:R-:W-:Y:S01]  /*5cb0*/  PRMT R24, R0, 0x7610, R24 ;  /* 0x0000761000187816 */ /* 0x001fe20000000018 */
[----:B------:R-:W-:Y:S06]  /*5cc0*/  BRA `(.L_x_17395) ;  /* 0x0000000800ec7947 */ /* 0x000fec0003800000 */
.L_x_17398:
        /* <DEDUP_REMOVED lines=9> */
.L_x_17401:
[----:B------:R-:W2:Y:S02]  /*5d60*/  LDG.E.U16 R4, desc[UR36][R4.64] ;  /* 0x0000002404047981 */ /* 0x000ea4000c1e1500 */
[----:B--2---:R-:W-:-:S06]  /*5d70*/  HADD2.F32 R0, -RZ, R4.H0_H0 ;  /* 0x20000004ff007230 */ /* 0x004fcc0000004100 */
[----:B------:R-:W0:Y:S02]  /*5d80*/  F2I.FTZ.TRUNC.NTZ R0, R0 ;  /* 0x0000000000007305 */ /* 0x000e24000021f100 */
[----:B0-----:R-:W-:Y:S01]  /*5d90*/  PRMT R24, R0, 0x7610, R24 ;  /* 0x0000761000187816 */ /* 0x001fe20000000018 */
[----:B------:R-:W-:Y:S06]  /*5da0*/  BRA `(.L_x_17395) ;  /* 0x0000000800b47947 */ /* 0x000fec0003800000 */
.L_x_17400:
[----:B------:R-:W2:Y:S02]  /*5db0*/  LDG.E.64 R4, desc[UR36][R4.64] ;  /* 0x0000002404047981 */ /* 0x000ea4000c1e1b00 */
[----:B--2---:R0:W1:Y:S01]  /*5dc0*/  F2I.F64.TRUNC R24, R4 ;  /* 0x0000000400187311 */ /* 0x004062000030d100 */
[----:B------:R-:W-:Y:S05]  /*5dd0*/  BRA `(.L_x_17395) ;  /* 0x0000000800a87947 */ /* 0x000fea0003800000 */
.L_x_17390:
        /* <DEDUP_REMOVED lines=12> */
.L_x_17404:
[----:B------:R-:W2:Y:S02]  /*5ea0*/  LDG.E.64 R4, desc[UR36][R4.64] ;  /* 0x0000002404047981 */ /* 0x000ea4000c1e1b00 */
[----:B--2---:R0:W1:Y:S01]  /*5eb0*/  F2I.F64.TRUNC R24, R4 ;  /* 0x0000000400187311 */ /* 0x004062000030d100 */
[----:B------:R-:W-:Y:S05]  /*5ec0*/  BRA `(.L_x_17395) ;  /* 0x00000008006c7947 */ /* 0x000fea0003800000 */
.L_x_17403:
        /* <DEDUP_REMOVED lines=28> */
.L_x_17406:
        /* <DEDUP_REMOVED lines=15> */
.L_x_17405:
[----:B------:R-:W2:Y:S02]  /*6180*/  LDG.E.U16 R0, desc[UR36][R4.64] ;  /* 0x0000002404007981 */ /* 0x000ea4000c1e1500 */
[----:B--2---:R-:W-:-:S06]  /*6190*/  IMAD.U32 R0, R0, 0x10000, RZ ;  /* 0x0001000000007824 */ /* 0x004fcc00078e00ff */
[----:B------:R-:W0:Y:S02]  /*61a0*/  F2I.FTZ.TRUNC.NTZ R0, R0 ;  /* 0x0000000000007305 */ /* 0x000e24000021f100 */
[----:B0-----:R-:W-:Y:S01]  /*61b0*/  PRMT R24, R0, 0x7610, R24 ;  /* 0x0000761000187816 */ /* 0x001fe20000000018 */
[----:B------:R-:W-:Y:S06]  /*61c0*/  BRA `(.L_x_17395) ;  /* 0x0000000400ac7947 */ /* 0x000fec0003800000 */
.L_x_17402:
        /* <DEDUP_REMOVED lines=10> */
.L_x_17409:
        /* <DEDUP_REMOVED lines=21> */
.L_x_17413:
[----:B------:R-:W-:Y:S05]  /*63c0*/  BSYNC B1 ;  /* 0x0000000000017941 */ /* 0x000fea0003800000 */
.L_x_17412:
[----:B------:R-:W-:Y:S01]  /*63d0*/  LEA R5, R0, 0x3b800000, 0x17 ;  /* 0x3b80000000057811 */ /* 0x000fe200078eb8ff */
[----:B------:R-:W-:-:S05]  /*63e0*/  IMAD.SHL.U32 R0, R3, 0x100000, RZ ;  /* 0x0010000003007824 */ /* 0x000fca00078e00ff */
[----:B------:R-:W-:-:S07]  /*63f0*/  LOP3.LUT R0, R5, R0, R6, 0xfe, !PT ;  /* 0x0000000005007212 */ /* 0x000fce00078efe06 */
.L_x_17411:
[----:B------:R-:W-:Y:S05]  /*6400*/  BSYNC B0 ;  /* 0x0000000000007941 */ /* 0x000fea0003800000 */
.L_x_17410:
[----:B------:R-:W0:Y:S02]  /*6410*/  F2I.FTZ.TRUNC.NTZ R0, R0 ;  /* 0x0000000000007305 */ /* 0x000e24000021f100 */
[----:B0-----:R-:W-:Y:S01]  /*6420*/  PRMT R24, R0, 0x7610, R24 ;  /* 0x0000761000187816 */ /* 0x001fe20000000018 */
[----:B------:R-:W-:Y:S06]  /*6430*/  BRA `(.L_x_17395) ;  /* 0x0000000400107947 */ /* 0x000fec0003800000 */
.L_x_17408:
        /* <DEDUP_REMOVED lines=21> */
.L_x_17417:
[----:B------:R-:W-:Y:S05]  /*6590*/  BSYNC B1 ;  /* 0x0000000000017941 */ /* 0x000fea0003800000 */
.L_x_17416:
[----:B------:R-:W-:Y:S01]  /*65a0*/  LEA R5, R0, 0x37800000, 0x17 ;  /* 0x3780000000057811 */ /* 0x000fe200078eb8ff */
[----:B------:R-:W-:-:S05]  /*65b0*/  IMAD.SHL.U32 R0, R3, 0x200000, RZ ;  /* 0x0020000003007824 */ /* 0x000fca00078e00ff */
[----:B------:R-:W-:-:S07]  /*65c0*/  LOP3.LUT R0, R5, R0, R6, 0xfe, !PT ;  /* 0x0000000005007212 */ /* 0x000fce00078efe06 */
.L_x_17415:
[----:B------:R-:W-:Y:S05]  /*65d0*/  BSYNC B0 ;  /* 0x0000000000007941 */ /* 0x000fea0003800000 */
.L_x_17414:
[----:B------:R-:W0:Y:S02]  /*65e0*/  F2I.FTZ.TRUNC.NTZ R0, R0 ;  /* 0x0000000000007305 */ /* 0x000e24000021f100 */
[----:B0-----:R-:W-:Y:S01]  /*65f0*/  PRMT R24, R0, 0x7610, R24 ;  /* 0x0000761000187816 */ /* 0x001fe20000000018 */
[----:B------:R-:W-:Y:S06]  /*6600*/  BRA `(.L_x_17395) ;  /* 0x00000000009c7947 */ /* 0x000fec0003800000 */
.L_x_17407:
        /* <DEDUP_REMOVED lines=14> */
.L_x_17421:
[----:B------:R-:W-:Y:S05]  /*66f0*/  BSYNC B0 ;  /* 0x0000000000007941 */ /* 0x000fea0003800000 */
.L_x_17420:
[----:B------:R-:W0:Y:S02]  /*6700*/  F2I.FTZ.TRUNC.NTZ R0, R0 ;  /* 0x0000000000007305 */ /* 0x000e24000021f100 */
[----:B0-----:R-:W-:Y:S01]  /*6710*/  PRMT R24, R0, 0x7610, R24 ;  /* 0x0000761000187816 */ /* 0x001fe20000000018 */
[----:B------:R-:W-:Y:S06]  /*6720*/  BRA `(.L_x_17395) ;  /* 0x0000000000547947 */ /* 0x000fec0003800000 */
.L_x_17394:
        /* <DEDUP_REMOVED lines=16> */
.L_x_17422:
[----:B------:R-:W-:Y:S01]  /*6830*/  PRMT R24, RZ, 0x7610, R24 ;  /* 0x00007610ff187816 */ /* 0x000fe20000000018 */
[----:B------:R-:W-:Y:S06]  /*6840*/  BRA `(.L_x_17395) ;  /* 0x00000000000c7947 */ /* 0x000fec0003800000 */
.L_x_17419:
[----:B------:R0:W5:Y:S01]  /*6850*/  LDG.E.U16 R24, desc[UR36][R4.64] ;  /* 0x0000002404187981 */ /* 0x000162000c1e1500 */
[----:B------:R-:W-:Y:S05]  /*6860*/  BRA `(.L_x_17395) ;  /* 0x0000000000047947 */ /* 0x000fea0003800000 */
.L_x_17418:
[----:B------:R0:W5:Y:S02]  /*6870*/  LDG.E.U16 R24, desc[UR36][R4.64] ;  /* 0x0000002404187981 */ /* 0x000164000c1e1500 */
.L_x_17395:
[----:B------:R-:W0:Y:S01]  /*6880*/  LDC.U8 R3, c[0x0][0x235] ;  /* 0x00008d40ff037b82 */ /* 0x000e220000000000 */
[----:B------:R-:W-:Y:S02]  /*6890*/  ULDC UR4, c[0x0][0x23c] ;  /* 0x00008f0000047ab9 */ /* 0x000fe40000000800 */
[----:B------:R-:W-:-:S05]  /*68a0*/  IMAD R17, R17, UR4, RZ ;  /* 0x0000000411117c24 */ /* 0x000fca000f8e02ff */
[----:B01234-:R-:W0:Y:S01]  /*68b0*/  LDC.64 R4, c[0x0][0x228] ;  /* 0x00008a00ff047b82 */ /* 0x01fe220000000a00 */
[----:B------:R-:W-:-:S04]  /*68c0*/  PRMT R0, R3, 0x9910, RZ ;  /* 0x0000991003007816 */ /* 0x000fc800000000ff */
        /* <DEDUP_REMOVED lines=14> */
.L_x_17426:
[----:B------:R0:W5:Y:S01]  /*69b0*/  LDG.E.U8 R19, desc[UR36][R4.64] ;  /* 0x0000002404137981 */ /* 0x000162000c1e1100 */
[----:B------:R-:W-:Y:S05]  /*69c0*/  BRA `(.L_x_17389) ;  /* 0x0000000c00507947 */ /* 0x000fea0003800000 */
.L_x_17425:
        /* <DEDUP_REMOVED lines=8> */
.L_x_17429:
[----:B------:R0:W5:Y:S01]  /*6a50*/  LDG.E.U16 R19, desc[UR36][R4.64] ;  /* 0x0000002404137981 */ /* 0x000162000c1e1500 */
[----:B------:R-:W-:Y:S05]  /*6a60*/  BRA `(.L_x_17389) ;  /* 0x0000000c00287947 */ /* 0x000fea0003800000 */
.L_x_17428:
[----:B------:R0:W5:Y:S01]  /*6a70*/  LDG.E.U16 R19, desc[UR36][R4.64] ;  /* 0x0000002404137981 */ /* 0x000162000c1e1500 */
[----:B------:R-:W-:Y:S05]  /*6a80*/  BRA `(.L_x_17389) ;  /* 0x0000000c00207947 */ /* 0x000fea0003800000 */
.L_x_17424:
        /* <DEDUP_REMOVED lines=9> */
.L_x_17431:
[----:B------:R-:W2:Y:S02]  /*6b20*/  LDG.E.U16 R0, desc[UR36][R4.64] ;  /* 0x0000002404007981 */ /* 0x000ea4000c1e1500 */
[----:B--2---:R-:W-:-:S06]  /*6b30*/  HADD2.F32 R0, -RZ, R0.H0_H0 ;  /* 0x20000000ff007230 */ /* 0x004fcc0000004100 */
[----:B------:R-:W0:Y:S02]  /*6b40*/  F2I.FTZ.TRUNC.NTZ R0, R0 ;  /* 0x0000000000007305 */ /* 0x000e24000021f100 */
[----:B0-----:R-:W-:Y:S01]  /*6b50*/  PRMT R19, R0, 0x7610, R19 ;  /* 0x0000761000137816 */ /* 0x001fe20000000013 */
[----:B------:R-:W-:Y:S06]  /*6b60*/  BRA `(.L_x_17389) ;  /* 0x0000000800e87947 */ /* 0x000fec0003800000 */
.L_x_17430:
        /* <DEDUP_REMOVED lines=9> */
.L_x_17433:
[----:B------:R-:W2:Y:S02]  /*6c00*/  LDG.E.U16 R4, desc[UR36][R4.64] ;  /* 0x0000002404047981 */ /* 0x000ea4000c1e1500 */
[----:B--2---:R-:W-:-:S06]  /*6c10*/  HADD2.F32 R0, -RZ, R4.H0_H0 ;  /* 0x20000004ff007230 */ /* 0x004fcc0000004100 */
[----:B------:R-:W0:Y:S02]  /*6c20*/  F2I.FTZ.TRUNC.NTZ R0, R0 ;  /* 0x0000000000007305 */ /* 0x000e24000021f100 */
[----:B0-----:R-:W-:Y:S01]  /*6c30*/  PRMT R19, R0, 0x7610, R19 ;  /* 0x0000761000137816 */ /* 0x001fe20000000013 */
[----:B------:R-:W-:Y:S06]  /*6c40*/  BRA `(.L_x_17389) ;  /* 0x0000000800b07947 */ /* 0x000fec0003800000 */
.L_x_17432:
[----:B------:R-:W2:Y:S02]  /*6c50*/  LDG.E.64 R4, desc[UR36][R4.64] ;  /* 0x0000002404047981 */ /* 0x000ea4000c1e1b00 */
[----:B--2---:R0:W1:Y:S01]  /*6c60*/  F2I.F64.TRUNC R19, R4 ;  /* 0x0000000400137311 */ /* 0x004062000030d100 */
[----:B------:R-:W-:Y:S05]  /*6c70*/  BRA `(.L_x_17389) ;  /* 0x0000000800a47947 */ /* 0x000fea0003800000 */
.L_x_17423:
        /* <DEDUP_REMOVED lines=12> */
.L_x_17436:
[----:B------:R-:W2:Y:S02]  /*6d40*/  LDG.E.64 R4, desc[UR36][R4.64] ;  /* 0x0000002404047981 */ /* 0x000ea4000c1e1b00 */
[----:B--2---:R0:W1:Y:S01]  /*6d50*/  F2I.F64.TRUNC R19, R4 ;  /* 0x0000000400137311 */ /* 0x004062000030d100 */
[----:B------:R-:W-:Y:S05]  /*6d60*/  BRA `(.L_x_17389) ;  /* 0x0000000800687947 */ /* 0x000fea0003800000 */
.L_x_17435:
        /* <DEDUP_REMOVED lines=28> */
.L_x_17438:
        /* <DEDUP_REMOVED lines=15> */
.L_x_17437:
[----:B------:R-:W2:Y:S02]  /*7020*/  LDG.E.U16 R0, desc[UR36][R4.64] ;  /* 0x0000002404007981 */ /* 0x000ea4000c1e1500 */
[----:B--2---:R-:W-:-:S06]  /*7030*/  IMAD.U32 R0, R0, 0x10000, RZ ;  /* 0x0001000000007824 */ /* 0x004fcc00078e00ff */
[----:B------:R-:W0:Y:S02]  /*7040*/  F2I.FTZ.TRUNC.NTZ R0, R0 ;  /* 0x0000000000007305 */ /* 0x000e24000021f100 */
[----:B0-----:R-:W-:Y:S01]  /*7050*/  PRMT R19, R0, 0x7610, R19 ;  /* 0x0000761000137816 */ /* 0x001fe20000000013 */
[----:B------:R-:W-:Y:S06]  /*7060*/  BRA `(.L_x_17389) ;  /* 0x0000000400a87947 */ /* 0x000fec0003800000 */
.L_x_17434:
        /* <DEDUP_REMOVED lines=10> */
.L_x_17441:
        /* <DEDUP_REMOVED lines=21> */
.L_x_17445:
[----:B------:R-:W-:Y:S05]  /*7260*/  BSYNC B1 ;  /* 0x0000000000017941 */ /* 0x000fea0003800000 */
.L_x_17444:
[----:B------:R-:W-:Y:S01]  /*7270*/  LEA R5, R0, 0x3b800000, 0x17 ;  /* 0x3b80000000057811 */ /* 0x000fe200078eb8ff */
[----:B------:R-:W-:-:S05]  /*7280*/  IMAD.SHL.U32 R0, R3, 0x100000, RZ ;  /* 0x0010000003007824 */ /* 0x000fca00078e00ff */
[----:B------:R-:W-:-:S07]  /*7290*/  LOP3.LUT R0, R5, R0, R6, 0xfe, !PT ;  /* 0x0000000005007212 */ /* 0x000fce00078efe06 */
.L_x_17443:
[----:B------:R-:W-:Y:S05]  /*72a0*/  BSYNC B0 ;  /* 0x0000000000007941 */ /* 0x000fea0003800000 */
.L_x_17442:
[----:B------:R-:W0:Y:S02]  /*72b0*/  F2I.FTZ.TRUNC.NTZ R0, R0 ;  /* 0x0000000000007305 */ /* 0x000e24000021f100 */
[----:B0-----:R-:W-:Y:S01]  /*72c0*/  PRMT R19, R0, 0x7610, R19 ;  /* 0x0000761000137816 */ /* 0x001fe20000000013 */
[----:B------:R-:W-:Y:S06]  /*72d0*/  BRA `(.L_x_17389) ;  /* 0x00000004000c7947 */ /* 0x000fec0003800000 */
.L_x_17440:
        /* <DEDUP_REMOVED lines=21> */
.L_x_17449:
[----:B------:R-:W-:Y:S05]  /*7430*/  BSYNC B1 ;  /* 0x0000000000017941 */ /* 0x000fea0003800000 */
.L_x_17448:
[----:B------:R-:W-:Y:S01]  /*7440*/  LEA R5, R0, 0x37800000, 0x17 ;  /* 0x3780000000057811 */ /* 0x000fe200078eb8ff */
[----:B------:R-:W-:-:S05]  /*7450*/  IMAD.SHL.U32 R0, R3, 0x200000, RZ ;  /* 0x0020000003007824 */ /* 0x000fca00078e00ff */
[----:B------:R-:W-:-:S07]  /*7460*/  LOP3.LUT R0, R5, R0, R6, 0xfe, !PT ;  /* 0x0000000005007212 */ /* 0x000fce00078efe06 */
.L_x_17447:
[----:B------:R-:W-:Y:S05]  /*7470*/  BSYNC B0 ;  /* 0x0000000000007941 */ /* 0x000fea0003800000 */
.L_x_17446:
[----:B------:R-:W0:Y:S02]  /*7480*/  F2I.FTZ.TRUNC.NTZ R0, R0 ;  /* 0x0000000000007305 */ /* 0x000e24000021f100 */
[----:B0-----:R-:W-:Y:S01]  /*7490*/  PRMT R19, R0, 0x7610, R19 ;  /* 0x0000761000137816 */ /* 0x001fe20000000013 */
[----:B------:R-:W-:Y:S06]  /*74a0*/  BRA `(.L_x_17389) ;  /* 0x0000000000987947 */ /* 0x000fec0003800000 */
.L_x_17439:
        /* <DEDUP_REMOVED lines=14> */
.L_x_17453:
[----:B------:R-:W-:Y:S05]  /*7590*/  BSYNC B0 ;  /* 0x0000000000007941 */ /* 0x000fea0003800000 */
.L_x_17452:
[----:B------:R-:W0:Y:S02]  /*75a0*/  F2I.FTZ.TRUNC.NTZ R0, R0 ;  /* 0x0000000000007305 */ /* 0x000e24000021f100 */
[----:B0-----:R-:W-:Y:S01]  /*75b0*/  PRMT R19, R0, 0x7610, R19 ;  /* 0x0000761000137816 */ /* 0x001fe20000000013 */
[----:B------:R-:W-:Y:S06]  /*75c0*/  BRA `(.L_x_17389) ;  /* 0x0000000000507947 */ /* 0x000fec0003800000 */
.L_x_17427:
        /* <DEDUP_REMOVED lines=16> */
.L_x_17454:
[----:B------:R-:W-:Y:S05]  /*76d0*/  BRA `(.L_x_17389) ;  /* 0x00000000000c7947 */ /* 0x000fea0003800000 */
.L_x_17451:
[----:B------:R0:W5:Y:S01]  /*76e0*/  LDG.E.U16 R19, desc[UR36][R4.64] ;  /* 0x0000002404137981 */ /* 0x000162000c1e1500 */
[----:B------:R-:W-:Y:S05]  /*76f0*/  BRA `(.L_x_17389) ;  /* 0x0000000000047947 */ /* 0x000fea0003800000 */
.L_x_17450:
[----:B------:R0:W5:Y:S02]  /*7700*/  LDG.E.U16 R19, desc[UR36][R4.64] ;  /* 0x0000002404137981 */ /* 0x000164000c1e1500 */
.L_x_17389:
[----:B------:R-:W-:Y:S05]  /*7710*/  BSYNC B6 ;  /* 0x0000000000067941 */ /* 0x000fea0003800000 */
.L_x_17388:
[----:B------:R-:W2:Y:S01]  /*7720*/  S2R R25, SR_TID.X ;  /* 0x0000000000197919 */ /* 0x000ea20000002100 */
[----:B------:R-:W0:Y:S01]  /*7730*/  LDC.U8 R17, c[0x0][0x240] ;  /* 0x00009000ff117b82 */ /* 0x000e220000000000 */
[----:B------:R-:W-:Y:S01]  /*7740*/  BSSY B0, `(.L_x_17455) ;  /* 0x0000023000007945 */ /* 0x000fe20003800000 */
[CC--:B--2---:R-:W-:Y:S01]  /*7750*/  ISETP.GE.AND P0, PT, R25.reuse, R16.reuse, PT ;  /* 0x000000101900720c */ /* 0x0c4fe20003f06270 */
[C---:B------:R-:W-:Y:S02]  /*7760*/  VIADD R3, R25.reuse, 0x100 ;  /* 0x0000010019037836 */ /* 0x040fe40000000000 */
[C---:B01-34-:R-:W-:Y:S02]  /*7770*/  VIADD R5, R25.reuse, 0x180 ;  /* 0x0000018019057836 */ /* 0x05bfe40000000000 */
[----:B------:R-:W-:Y:S01]  /*7780*/  VIADD R23, R25, 0x80 ;  /* 0x0000008019177836 */ /* 0x000fe20000000000 */
[-C--:B------:R-:W-:Y:S02]  /*7790*/  ISETP.GE.AND P2, PT, R3, R16.reuse, PT ;  /* 0x000000100300720c */ /* 0x080fe40003f46270 */
[----:B------:R-:W-:-:S02]  /*77a0*/  ISETP.GE.AND P1, PT, R5, R16, PT ;  /* 0x000000100500720c */ /* 0x000fc40003f26270 */
[----:B------:R-:W-:-:S03]  /*77b0*/  ISETP.GE.AND P3, PT, R23, R16, PT ;  /* 0x000000101700720c */ /* 0x000fc60003f66270 */
[----:B------:R-:W-:Y:S10]  /*77c0*/  @P0 BRA `(.L_x_17456) ;  /* 0x0000000000680947 */ /* 0x000ff40003800000 */
[----:B-----5:R-:W-:Y:S02]  /*77d0*/  PRMT R3, R22, 0x9910, RZ ;  /* 0x0000991016037816 */ /* 0x020fe400000000ff */
[----:B------:R-:W-:Y:S02]  /*77e0*/  PRMT R6, R28, 0x9910, RZ ;  /* 0x000099101c067816 */ /* 0x000fe400000000ff */
[-C--:B------:R-:W-:Y:S02]  /*77f0*/  IABS R0, R3.reuse ;  /* 0x0000000300007213 */ /* 0x080fe40000000000 */
[----:B------:R-:W-:Y:S02]  /*7800*/  IABS R8, R6 ;  /* 0x0000000600087213 */ /* 0x000fe40000000000 */
[----:B------:R-:W0:Y:S01]  /*7810*/  I2F.RP R7, R0 ;  /* 0x0000000000077306 */ /* 0x000e220000209400 */
[----:B------:R-:W-:Y:S02]  /*7820*/  IABS R10, R3 ;  /* 0x00000003000a7213 */ /* 0x000fe40000000000 */
[----:B------:R-:W-:-:S05]  /*7830*/  ISETP.GE.AND P6, PT, R6, RZ, PT ;  /* 0x000000ff0600720c */ /* 0x000fca0003fc6270 */
[----:B0-----:R-:W0:Y:S02]  /*7840*/  MUFU.RCP R7, R7 ;  /* 0x0000000700077308 */ /* 0x001e240000001000 */
[----:B0-----:R-:W-:Y:S02]  /*7850*/  VIADD R4, R7, 0xffffffe ;  /* 0x0ffffffe07047836 */ /* 0x001fe40000000000 */
        /* <DEDUP_REMOVED lines=8> */
[----:B------:R-:W-:-:S05]  /*78e0*/  IMAD R5, R5, R7, R4 ;  /* 0x0000000705057224 */ /* 0x000fca00078e0204 */
[----:B------:R-:W-:-:S13]  /*78f0*/  ISETP.GT.U32.AND P4, PT, R0, R5, PT ;  /* 0x000000050000720c */ /* 0x000fda0003f84070 */
[----:B------:R-:W-:Y:S01]  /*7900*/  @!P4 IMAD.IADD R5, R5, 0x1, -R0 ;  /* 0x000000010505c824 */ /* 0x000fe200078e0a00 */
[----:B------:R-:W-:-:S04]  /*7910*/  ISETP.NE.AND P4, PT, R3, RZ, PT ;  /* 0x000000ff0300720c */ /* 0x000fc80003f85270 */
[----:B------:R-:W-:-:S13]  /*7920*/  ISETP.GT.U32.AND P5, PT, R0, R5, PT ;  /* 0x000000050000720c */ /* 0x000fda0003fa4070 */
[----:B------:R-:W-:-:S04]  /*7930*/  @!P5 IMAD.IADD R5, R5, 0x1, -R0 ;  /* 0x000000010505d824 */ /* 0x000fc800078e0a00 */
[----:B------:R-:W-:-:S04]  /*7940*/  IMAD.MOV.U32 R0, RZ, RZ, R5 ;  /* 0x000000ffff007224 */ /* 0x000fc800078e0005 */
[----:B------:R-:W-:Y:S01]  /*7950*/  @!P6 IMAD.MOV R0, RZ, RZ, -R0 ;  /* 0x000000ffff00e224 */ /* 0x000fe200078e0a00 */
[----:B------:R-:W-:-:S07]  /*7960*/  @!P4 LOP3.LUT R0, RZ, R3, RZ, 0x33, !PT ;  /* 0x00000003ff00c212 */ /* 0x000fce00078e33ff */
.L_x_17456:
[----:B------:R-:W-:Y:S05]  /*7970*/  BSYNC B0 ;  /* 0x0000000000007941 */ /* 0x000fea0003800000 */
.L_x_17455:
[----:B------:R-:W-:Y:S04]  /*7980*/  BSSY B0, `(.L_x_17457) ;  /* 0x000001b000007945 */ /* 0x000fe80003800000 */
[----:B------:R-:W-:Y:S05]  /*7990*/  @P3 BRA `(.L_x_17458) ;  /* 0x0000000000643947 */ /* 0x000fea0003800000 */
[----:B-----5:R-:W-:Y:S02]  /*79a0*/  PRMT R3, R27, 0x9910, RZ ;  /* 0x000099101b037816 */ /* 0x020fe400000000ff */
[----:B------:R-:W-:Y:S02]  /*79b0*/  PRMT R7, R29, 0x9910, RZ ;  /* 0x000099101d077816 */ /* 0x000fe400000000ff */
[-C--:B------:R-:W-:Y:S02]  /*79c0*/  IABS R6, R3.reuse ;  /* 0x0000000300067213 */ /* 0x080fe40000000000 */
[----:B------:R-:W-:Y:S02]  /*79d0*/  IABS R10, R3 ;  /* 0x00000003000a7213 */ /* 0x000fe40000000000 */
[----:B------:R-:W0:Y:S01]  /*79e0*/  I2F.RP R8, R6 ;  /* 0x0000000600087306 */ /* 0x000e220000209400 */
[----:B------:R-:W-:Y:S02]  /*79f0*/  IABS R22, R7 ;  /* 0x0000000700167213 */ /* 0x000fe40000000000 */
[----:B------:R-:W-:Y:S01]  /*7a00*/  IMAD.MOV R10, RZ, RZ, -R10 ;  /* 0x000000ffff0a7224 */ /* 0x000fe200078e0a0a */
[----:B------:R-:W-:-:S04]  /*7a10*/  ISETP.GE.AND P5, PT, R7, RZ, PT ;  /* 0x000000ff0700720c */ /* 0x000fc80003fa6270 */
[----:B0-----:R-:W0:Y:S02]  /*7a20*/  MUFU.RCP R8, R8 ;  /* 0x0000000800087308 */ /* 0x001e240000001000 */
[----:B0-----:R-:W-:-:S06]  /*7a30*/  VIADD R4, R8, 0xffffffe ;  /* 0x0ffffffe08047836 */ /* 0x001fcc0000000000 */
[----:B------:R0:W1:Y:S02]  /*7a40*/  F2I.FTZ.U32.TRUNC.NTZ R5, R4 ;  /* 0x0000000400057305 */ /* 0x000064000021f000 */
[----:B0-----:R-:W-:Y:S02]  /*7a50*/  IMAD.MOV.U32 R4, RZ, RZ, RZ ;  /* 0x000000ffff047224 */ /* 0x001fe400078e00ff */
[----:B-1----:R-:W-:-:S04]  /*7a60*/  IMAD.MOV R9, RZ, RZ, -R5 ;  /* 0x000000ffff097224 */ /* 0x002fc800078e0a05 */
[----:B------:R-:W-:-:S04]  /*7a70*/  IMAD R9, R9, R6, RZ ;  /* 0x0000000609097224 */ /* 0x000fc800078e02ff */
[----:B------:R-:W-:-:S04]  /*7a80*/  IMAD.HI.U32 R5, R5, R9, R4 ;  /* 0x0000000905057227 */ /* 0x000fc800078e0004 */
[----:B------:R-:W-:Y:S02]  /*7a90*/  IMAD.MOV.U32 R4, RZ, RZ, R10 ;  /* 0x000000ffff047224 */ /* 0x000fe400078e000a */
[----:B------:R-:W-:-:S04]  /*7aa0*/  IMAD.HI.U32 R5, R5, R22, RZ ;  /* 0x0000001605057227 */ /* 0x000fc800078e00ff */
[----:B------:R-:W-:-:S05]  /*7ab0*/  IMAD R22, R5, R4, R22 ;  /* 0x0000000405167224 */ /* 0x000fca00078e0216 */
[----:B------:R-:W-:-:S13]  /*7ac0*/  ISETP.GT.U32.AND P3, PT, R6, R22, PT ;  /* 0x000000160600720c */ /* 0x000fda0003f64070 */
[----:B------:R-:W-:Y:S01]  /*7ad0*/  @!P3 IMAD.IADD R22, R22, 0x1, -R6 ;  /* 0x000000011616b824 */ /* 0x000fe200078e0a06 */
[----:B------:R-:W-:-:S04]  /*7ae0*/  ISETP.NE.AND P3, PT, R3, RZ, PT ;  /* 0x000000ff0300720c */ /* 0x000fc80003f65270 */
[----:B------:R-:W-:-:S13]  /*7af0*/  ISETP.GT.U32.AND P4, PT, R6, R22, PT ;  /* 0x000000160600720c */ /* 0x000fda0003f84070 */
[----:B------:R-:W-:-:S04]  /*7b00*/  @!P4 IMAD.IADD R22, R22, 0x1, -R6 ;  /* 0x000000011616c824 */ /* 0x000fc800078e0a06 */
[----:B------:R-:W-:Y:S01]  /*7b10*/  @!P5 IMAD.MOV R22, RZ, RZ, -R22 ;  /* 0x000000ffff16d224 */ /* 0x000fe200078e0a16 */
[----:B------:R-:W-:-:S07]  /*7b20*/  @!P3 LOP3.LUT R22, RZ, R3, RZ, 0x33, !PT ;  /* 0x00000003ff16b212 */ /* 0x000fce00078e33ff */
.L_x_17458:
[----:B------:R-:W-:Y:S05]  /*7b30*/  BSYNC B0 ;  /* 0x0000000000007941 */ /* 0x000fea0003800000 */
.L_x_17457:
        /* <DEDUP_REMOVED lines=27> */
.L_x_17460:
[----:B------:R-:W-:Y:S05]  /*7cf0*/  BSYNC B0 ;  /* 0x0000000000007941 */ /* 0x000fea0003800000 */
.L_x_17459:
[----:B------:R-:W-:Y:S04]  /*7d00*/  BSSY B0, `(.L_x_17461) ;  /* 0x000001b000007945 */ /* 0x000fe80003800000 */
[----:B------:R-:W-:Y:S05]  /*7d10*/  @P1 BRA `(.L_x_17462) ;  /* 0x0000000000641947 */ /* 0x000fea0003800000 */
[----:B-----5:R-:W-:Y:S02]  /*7d20*/  PRMT R3, R19, 0x9910, RZ ;  /* 0x0000991013037816 */ /* 0x020fe400000000ff */
[----:B------:R-:W-:Y:S02]  /*7d30*/  PRMT R7, R24, 0x9910, RZ ;  /* 0x0000991018077816 */ /* 0x000fe400000000ff */
[----:B------:R-:W-:Y:S02]  /*7d40*/  IABS R6, R3 ;  /* 0x0000000300067213 */ /* 0x000fe40000000000 */
[----:B------:R-:W-:Y:S02]  /*7d50*/  IABS R10, R7 ;  /* 0x00000007000a7213 */ /* 0x000fe40000000000 */
[----:B------:R-:W0:Y:S01]  /*7d60*/  I2F.RP R8, R6 ;  /* 0x0000000600087306 */ /* 0x000e220000209400 */
[----:B------:R-:W-:Y:S02]  /*7d70*/  IABS R11, R3 ;  /* 0x00000003000b7213 */ /* 0x000fe40000000000 */
[----:B------:R-:W-:-:S03]  /*7d80*/  ISETP.GE.AND P3, PT, R7, RZ, PT ;  /* 0x000000ff0700720c */ /* 0x000fc60003f66270 */
[----:B------:R-:W-:Y:S02]  /*7d90*/  IMAD.MOV R19, RZ, RZ, -R11 ;  /* 0x000000ffff137224 */ /* 0x000fe400078e0a0b */
[----:B0-----:R-:W0:Y:S02]  /*7da0*/  MUFU.RCP R8, R8 ;  /* 0x0000000800087308 */ /* 0x001e240000001000 */
[----:B0-----:R-:W-:-:S06]  /*7db0*/  VIADD R4, R8, 0xffffffe ;  /* 0x0ffffffe08047836 */ /* 0x001fcc0000000000 */
        /* <DEDUP_REMOVED lines=15> */
.L_x_17462:
[----:B------:R-:W-:Y:S05]  /*7eb0*/  BSYNC B0 ;  /* 0x0000000000007941 */ /* 0x000fea0003800000 */
.L_x_17461:
[----:B------:R-:W-:Y:S04]  /*7ec0*/  BSSY B6, `(.L_x_17463) ;  /* 0x0000108000067945 */ /* 0x000fe80003800000 */
        /* <DEDUP_REMOVED lines=19> */
[----:B------:R-:W-:Y:S01]  /*8000*/  IMAD.MOV.U32 R25, RZ, RZ, R23 ;  /* 0x000000ffff197224 */ /* 0x000fe200078e0017 */
[----:B------:R-:W-:Y:S06]  /*8010*/  BRA `(.L_x_17464) ;  /* 0x0000000c00c87947 */ /* 0x000fec0003800000 */
.L_x_17468:
[----:B------:R0:W-:Y:S01]  /*8020*/  STG.E.U8 desc[UR36][R8.64], R0 ;  /* 0x0000000008007986 */ /* 0x0001e2000c101124 */
[----:B------:R-:W-:Y:S01]  /*8030*/  IMAD.MOV.U32 R25, RZ, RZ, R23 ;  /* 0x000000ffff197224 */ /* 0x000fe200078e0017 */
[----:B------:R-:W-:Y:S06]  /*8040*/  BRA `(.L_x_17464) ;  /* 0x0000000c00bc7947 */ /* 0x000fec0003800000 */
.L_x_17467:
[----:B------:R-:W-:-:S13]  /*8050*/  ISETP.NE.AND P0, PT, R3, 0x2, PT ;  /* 0x000000020300780c */ /* 0x000fda0003f05270 */
[----:B------:R-:W-:Y:S05]  /*8060*/  @!P0 BRA `(.L_x_17470) ;  /* 0x0000000000388947 */ /* 0x000fea0003800000 */
[----:B------:R-:W-:-:S13]  /*8070*/  ISETP.NE.AND P0, PT, R3, 0x3, PT ;  /* 0x000000030300780c */ /* 0x000fda0003f05270 */
[----:B------:R-:W-:Y:S05]  /*8080*/  @!P0 BRA `(.L_x_17471) ;  /* 0x0000000000208947 */ /* 0x000fea0003800000 */
[----:B------:R-:W-:-:S13]  /*8090*/  ISETP.NE.AND P0, PT, R3, 0x4, PT ;  /* 0x000000040300780c */ /* 0x000fda0003f05270 */
[----:B------:R-:W-:Y:S05]  /*80a0*/  @P0 BRA `(.L_x_17469) ;  /* 0x0000000c00380947 */ /* 0x000fea0003800000 */
[----:B------:R-:W-:Y:S01]  /*80b0*/  PRMT R0, R0, 0x9910, RZ ;  /* 0x0000991000007816 */ /* 0x000fe200000000ff */
[----:B------:R-:W-:-:S04]  /*80c0*/  IMAD.MOV.U32 R25, RZ, RZ, R23 ;  /* 0x000000ffff197224 */ /* 0x000fc800078e0017 */
[----:B------:R-:W-:-:S05]  /*80d0*/  IMAD.MOV.U32 R4, RZ, RZ, R0 ;  /* 0x000000ffff047224 */ /* 0x000fca00078e0000 */
[----:B------:R-:W-:-:S05]  /*80e0*/  SHF.R.S32.HI R5, RZ, 0x1f, R4 ;  /* 0x0000001fff057819 */ /* 0x000fca0000011404 */
[----:B------:R0:W-:Y:S01]  /*80f0*/  STG.E.64 desc[UR36][R8.64], R4 ;  /* 0x0000000408007986 */ /* 0x0001e2000c101b24 */
[----:B------:R-:W-:Y:S05]  /*8100*/  BRA `(.L_x_17464) ;  /* 0x0000000c008c7947 */ /* 0x000fea0003800000 */
.L_x_17471:
[----:B------:R-:W-:Y:S01]  /*8110*/  PRMT R3, R0, 0x9910, RZ ;  /* 0x0000991000037816 */ /* 0x000fe200000000ff */
[----:B------:R-:W-:-:S04]  /*8120*/  IMAD.MOV.U32 R25, RZ, RZ, R23 ;  /* 0x000000ffff197224 */ /* 0x000fc800078e0017 */
[----:B------:R0:W-:Y:S01]  /*8130*/  STG.E desc[UR36][R8.64], R3 ;  /* 0x0000000308007986 */ /* 0x0001e2000c101924 */
[----:B------:R-:W-:Y:S05]  /*8140*/  BRA `(.L_x_17464) ;  /* 0x0000000c007c7947 */ /* 0x000fea0003800000 */
.L_x_17470:
[----:B------:R0:W-:Y:S01]  /*8150*/  STG.E.U16 desc[UR36][R8.64], R0 ;  /* 0x0000000008007986 */ /* 0x0001e2000c101524 */
[----:B------:R-:W-:Y:S01]  /*8160*/  IMAD.MOV.U32 R25, RZ, RZ, R23 ;  /* 0x000000ffff197224 */ /* 0x000fe200078e0017 */
[----:B------:R-:W-:Y:S06]  /*8170*/  BRA `(.L_x_17464) ;  /* 0x0000000c00707947 */ /* 0x000fec0003800000 */
.L_x_17466:
[----:B------:R-:W-:-:S13]  /*8180*/  ISETP.GT.AND P0, PT, R3, 0x6, PT ;  /* 0x000000060300780c */ /* 0x000fda0003f04270 */
[----:B------:R-:W-:Y:S05]  /*8190*/  @P0 BRA `(.L_x_17472) ;  /* 0x0000000000340947 */ /* 0x000fea0003800000 */
[----:B------:R-:W-:-:S13]  /*81a0*/  ISETP.NE.AND P0, PT, R3, 0x5, PT ;  /* 0x000000050300780c */ /* 0x000fda0003f05270 */
[----:B------:R-:W-:Y:S05]  /*81b0*/  @!P0 BRA `(.L_x_17473) ;  /* 0x0000000000188947 */ /* 0x000fea0003800000 */
[----:B------:R-:W-:-:S13]  /*81c0*/  ISETP.NE.AND P0, PT, R3, 0x6, PT ;  /* 0x000000060300780c */ /* 0x000fda0003f05270 */
[----:B------:R-:W-:Y:S05]  /*81d0*/  @P0 BRA `(.L_x_17469) ;  /* 0x0000000800ec0947 */ /* 0x000fea0003800000 */
[----:B------:R-:W0:Y:S01]  /*81e0*/  I2F.S16 R3, R0 ;  /* 0x0000000000037306 */ /* 0x000e220000101400 */
[----:B------:R-:W-:Y:S01]  /*81f0*/  IMAD.MOV.U32 R25, RZ, RZ, R23 ;  /* 0x000000ffff197224 */ /* 0x000fe200078e0017 */
[----:B0-----:R0:W-:Y:S01]  /*8200*/  STG.E desc[UR36][R8.64], R3 ;  /* 0x0000000308007986 */ /* 0x0011e2000c101924 */
[----:B------:R-:W-:Y:S05]  /*8210*/  BRA `(.L_x_17464) ;  /* 0x0000000c00487947 */ /* 0x000fea0003800000 */
.L_x_17473:
[----:B------:R-:W0:Y:S01]  /*8220*/  I2F.S16 R3, R0 ;  /* 0x0000000000037306 */ /* 0x000e220000101400 */
[----:B------:R-:W-:Y:S01]  /*8230*/  IMAD.MOV.U32 R25, RZ, RZ, R23 ;  /* 0x000000ffff197224 */ /* 0x000fe200078e0017 */
[----:B0-----:R-:W-:-:S05]  /*8240*/  F2FP.F16.F32.PACK_AB R3, RZ, R3 ;  /* 0x00000003ff03723e */ /* 0x001fca00000000ff */
[----:B------:R0:W-:Y:S01]  /*8250*/  STG.E.U16 desc[UR36][R8.64], R3 ;  /* 0x0000000308007986 */ /* 0x0001e2000c101524 */
[----:B------:R-:W-:Y:S05]  /*8260*/  BRA `(.L_x_17464) ;  /* 0x0000000c00347947 */ /* 0x000fea0003800000 */
.L_x_17472:
[----:B------:R-:W-:-:S13]  /*8270*/  ISETP.NE.AND P0, PT, R3, 0x7, PT ;  /* 0x000000070300780c */ /* 0x000fda0003f05270 */
[----:B------:R-:W-:Y:S05]  /*8280*/  @!P0 BRA `(.L_x_17474) ;  /* 0x00000000003c8947 */ /* 0x000fea0003800000 */
[----:B------:R-:W-:-:S13]  /*8290*/  ISETP.NE.AND P0, PT, R3, 0x8, PT ;  /* 0x000000080300780c */ /* 0x000fda0003f05270 */
[----:B------:R-:W-:Y:S05]  /*82a0*/  @!P0 BRA `(.L_x_17475) ;  /* 0x00000000001c8947 */ /* 0x000fea0003800000 */
[----:B------:R-:W-:-:S13]  /*82b0*/  ISETP.NE.AND P0, PT, R3, 0x9, PT ;  /* 0x000000090300780c */ /* 0x000fda0003f05270 */
[----:B------:R-:W-:Y:S05]  /*82c0*/  @P0 BRA `(.L_x_17469) ;  /* 0x0000000800b00947 */ /* 0x000fea0003800000 */
[----:B------:R-:W0:Y:S01]  /*82d0*/  I2F.S16 R4, R0 ;  /* 0x0000000000047306 */ /* 0x000e220000101400 */
[----:B------:R-:W-:Y:S02]  /*82e0*/  IMAD.MOV.U32 R5, RZ, RZ, RZ ;  /* 0x000000ffff057224 */ /* 0x000fe400078e00ff */
[----:B------:R-:W-:-:S03]  /*82f0*/  IMAD.MOV.U32 R25, RZ, RZ, R23 ;  /* 0x000000ffff197224 */ /* 0x000fc600078e0017 */
[----:B0-----:R0:W-:Y:S01]  /*8300*/  STG.E.64 desc[UR36][R8.64], R4 ;  /* 0x0000000408007986 */ /* 0x0011e2000c101b24 */
[----:B------:R-:W-:Y:S05]  /*8310*/  BRA `(.L_x_17464) ;  /* 0x0000000c00087947 */ /* 0x000fea0003800000 */
.L_x_17475:
[----:B------:R-:W0:Y:S01]  /*8320*/  I2F.S16 R0, R0 ;  /* 0x0000000000007306 */ /* 0x000e220000101400 */
[----:B------:R-:W-:Y:S01]  /*8330*/  IMAD.MOV.U32 R25, RZ, RZ, R23 ;  /* 0x000000ffff197224 */ /* 0x000fe200078e0017 */
[----:B0-----:R-:W-:-:S04]  /*8340*/  F2FP.F16.F32.PACK_AB R3, RZ, R0 ;  /* 0x00000000ff03723e */ /* 0x001fc800000000ff */
[----:B------:R-:W-:-:S05]  /*8350*/  PRMT R3, R3, 0x5410, RZ ;  /* 0x0000541003037816 */ /* 0x000fca00000000ff */
[----:B------:R0:W-:Y:S01]  /*8360*/  STG.E desc[UR36][R8.64], R3 ;  /* 0x0000000308007986 */ /* 0x0001e2000c101924 */
[----:B------:R-:W-:Y:S05]  /*8370*/  BRA `(.L_x_17464) ;  /* 0x0000000800f07947 */ /* 0x000fea0003800000 */
.L_x_17474:
[----:B------:R-:W0:Y:S01]  /*8380*/  I2F.F64.S16 R4, R0 ;  /* 0x0000000000047312 */ /* 0x000e220000101c00 */
[----:B------:R-:W-:Y:S01]  /*8390*/  IMAD.MOV.U32 R25, RZ, RZ, R23 ;  /* 0x000000ffff197224 */ /* 0x000fe200078e0017 */
[----:B0-----:R0:W-:Y:S01]  /*83a0*/  STG.E.64 desc[UR36][R8.64], R4 ;  /* 0x0000000408007986 */ /* 0x0011e2000c101b24 */
[----:B------:R-:W-:Y:S05]  /*83b0*/  BRA `(.L_x_17464) ;  /* 0x0000000800e07947 */ /* 0x000fea0003800000 */
.L_x_17465:
        /* <DEDUP_REMOVED lines=8> */
[----:B------:R-:W-:Y:S01]  /*8440*/  PRMT R0, R0, 0x9910, RZ ;  /* 0x0000991000007816 */ /* 0x000fe200000000ff */
[----:B------:R-:W-:-:S03]  /*8450*/  IMAD.MOV.U32 R25, RZ, RZ, R23 ;  /* 0x000000ffff197224 */ /* 0x000fc600078e0017 */
[----:B------:R-:W-:-:S04]  /*8460*/  ISETP.NE.AND P0, PT, R0, RZ, PT ;  /* 0x000000ff0000720c */ /* 0x000fc80003f05270 */
[----:B------:R-:W-:-:S05]  /*8470*/  SEL R3, RZ, 0x1, !P0 ;  /* 0x00000001ff037807 */ /* 0x000fca0004000000 */
[----:B------:R1:W-:Y:S01]  /*8480*/  STG.E.U8 desc[UR36][R8.64], R3 ;  /* 0x0000000308007986 */ /* 0x0003e2000c101124 */
[----:B------:R-:W-:Y:S05]  /*8490*/  BRA `(.L_x_17464) ;  /* 0x0000000800a87947 */ /* 0x000fea0003800000 */
.L_x_17478:
[----:B------:R-:W0:Y:S01]  /*84a0*/  I2F.F64.S16 R4, R0 ;  /* 0x0000000000047312 */ /* 0x000e220000101c00 */
[----:B------:R-:W-:Y:S01]  /*84b0*/  CS2R R6, SRZ ;  /* 0x0000000000067805 */ /* 0x000fe2000001ff00 */
[----:B------:R-:W-:-:S04]  /*84c0*/  IMAD.MOV.U32 R25, RZ, RZ, R23 ;  /* 0x000000ffff197224 */ /* 0x000fc800078e0017 */
[----:B0-----:R0:W-:Y:S01]  /*84d0*/  STG.E.128 desc[UR36][R8.64], R4 ;  /* 0x0000000408007986 */ /* 0x0011e2000c101d24 */
[----:B------:R-:W-:Y:S05]  /*84e0*/  BRA `(.L_x_17464) ;  /* 0x0000000800947947 */ /* 0x000fea0003800000 */
.L_x_17477:
        /* <DEDUP_REMOVED lines=21> */
.L_x_17482:
[----:B------:R-:W-:Y:S05]  /*8640*/  BSYNC B0 ;  /* 0x0000000000007941 */ /* 0x000fea0003800000 */
.L_x_17481:
[----:B------:R-:W-:Y:S01]  /*8650*/  LOP3.LUT R3, R3, R4, RZ, 0xfc, !PT ;  /* 0x0000000403037212 */ /* 0x000fe200078efcff */
[----:B------:R-:W-:-:S04]  /*8660*/  IMAD.MOV.U32 R25, RZ, RZ, R23 ;  /* 0x000000ffff197224 */ /* 0x000fc800078e0017 */
[----:B------:R3:W-:Y:S01]  /*8670*/  STG.E.U8 desc[UR36][R8.64], R3 ;  /* 0x0000000308007986 */ /* 0x0007e2000c101124 */
[----:B------:R-:W-:Y:S05]  /*8680*/  BRA `(.L_x_17464) ;  /* 0x00000008002c7947 */ /* 0x000fea0003800000 */
.L_x_17480:
        /* <DEDUP_REMOVED lines=13> */
.L_x_17484:
[----:B------:R-:W-:Y:S01]  /*8760*/  IMAD.MOV.U32 R0, RZ, RZ, 0x7f ;  /* 0x0000007fff007424 */ /* 0x000fe200078e00ff */
[----:B------:R-:W-:-:S04]  /*8770*/  ISETP.GT.U32.AND P0, PT, R3, 0x7f800000, PT ;  /* 0x7f8000000300780c */ /* 0x000fc80003f04070 */
[----:B------:R-:W-:-:S09]  /*8780*/  SEL R0, R0, 0x7c, P0 ;  /* 0x0000007c00007807 */ /* 0x000fd20000000000 */
.L_x_17485:
[----:B------:R-:W-:Y:S05]  /*8790*/  BSYNC B0 ;  /* 0x0000000000007941 */ /* 0x000fea0003800000 */
.L_x_17483:
[----:B------:R-:W-:Y:S01]  /*87a0*/  LOP3.LUT R3, R5, 0x80000000, RZ, 0xc0, !PT ;  /* 0x8000000005037812 */ /* 0x000fe200078ec0ff */
[----:B------:R-:W-:-:S03]  /*87b0*/  IMAD.MOV.U32 R25, RZ, RZ, R23 ;  /* 0x000000ffff197224 */ /* 0x000fc600078e0017 */
[----:B------:R-:W-:-:S04]  /*87c0*/  SHF.R.U32.HI R3, RZ, 0x18, R3 ;  /* 0x00000018ff037819 */ /* 0x000fc80000011603 */
[----:B------:R-:W-:-:S05]  /*87d0*/  LOP3.LUT R3, R0, R3, RZ, 0xfc, !PT ;  /* 0x0000000300037212 */ /* 0x000fca00078efcff */
[----:B------:R4:W-:Y:S01]  /*87e0*/  STG.E.U8 desc[UR36][R8.64], R3 ;  /* 0x0000000308007986 */ /* 0x0009e2000c101124 */
[----:B------:R-:W-:Y:S05]  /*87f0*/  BRA `(.L_x_17464) ;  /* 0x0000000400d07947 */ /* 0x000fea0003800000 */
.L_x_17479:
[----:B------:R-:W0:Y:S01]  /*8800*/  I2F.S16 R3, R0 ;  /* 0x0000000000037306 */ /* 0x000e220000101400 */
[----:B------:R-:W-:Y:S01]  /*8810*/  IMAD.MOV.U32 R25, RZ, RZ, R23 ;  /* 0x000000ffff197224 */ /* 0x000fe200078e0017 */
[----:B0-----:R-:W-:-:S05]  /*8820*/  F2FP.BF16.F32.PACK_AB R3, RZ, R3 ;  /* 0x00000003ff03723e */ /* 0x001fca00000010ff */
[----:B------:R2:W-:Y:S01]  /*8830*/  STG.E.U16 desc[UR36][R8.64], R3 ;  /* 0x0000000308007986 */ /* 0x0005e2000c101524 */
[----:B------:R-:W-:Y:S05]  /*8840*/  BRA `(.L_x_17464) ;  /* 0x0000000400bc7947 */ /* 0x000fea0003800000 */
.L_x_17476:
        /* <DEDUP_REMOVED lines=9> */
[----:B------:R-:W-:Y:S01]  /*88e0*/  IMAD.MOV.U32 R25, RZ, RZ, R23 ;  /* 0x000000ffff197224 */ /* 0x000fe200078e0017 */
[----:B------:R-:W-:Y:S06]  /*88f0*/  BRA `(.L_x_17464) ;  /* 0x0000000400907947 */ /* 0x000fec0003800000 */
.L_x_17488:
        /* <DEDUP_REMOVED lines=17> */
.L_x_17491:
[----:B------:R-:W-:-:S04]  /*8a10*/  LOP3.LUT R3, R5, 0x80000000, RZ, 0xc0, !PT ;  /* 0x8000000005037812 */ /* 0x000fc800078ec0ff */
[----:B------:R-:W-:-:S04]  /*8a20*/  SHF.R.U32.HI R3, RZ, 0x18, R3 ;  /* 0x00000018ff037819 */ /* 0x000fc80000011603 */
[----:B------:R-:W-:-:S04]  /*8a30*/  LOP3.LUT R0, R0, R3, RZ, 0xfc, !PT ;  /* 0x0000000300007212 */ /* 0x000fc800078efcff */
[----:B------:R-:W-:-:S07]  /*8a40*/  PRMT R4, R0, 0x7610, R4 ;  /* 0x0000761000047816 */ /* 0x000fce0000000004 */
.L_x_17490:
[----:B------:R-:W-:Y:S05]  /*8a50*/  BSYNC B0 ;  /* 0x0000000000007941 */ /* 0x000fea0003800000 */
.L_x_17489:
[----:B------:R0:W-:Y:S01]  /*8a60*/  STG.E.U8 desc[UR36][R8.64], R4 ;  /* 0x0000000408007986 */ /* 0x0001e2000c101124 */
[----:B------:R-:W-:Y:S01]  /*8a70*/  IMAD.MOV.U32 R25, RZ, RZ, R23 ;  /* 0x000000ffff197224 */ /* 0x000fe200078e0017 */
[----:B------:R-:W-:Y:S06]  /*8a80*/  BRA `(.L_x_17464) ;  /* 0x00000004002c7947 */ /* 0x000fec0003800000 */
.L_x_17487:
        /* <DEDUP_REMOVED lines=17> */
.L_x_17494:
[----:B------:R-:W-:-:S04]  /*8ba0*/  LOP3.LUT R3, R5, 0x80000000, RZ, 0xc0, !PT ;  /* 0x8000000005037812 */ /* 0x000fc800078ec0ff */
[----:B------:R-:W-:-:S04]  /*8bb0*/  SHF.R.U32.HI R3, RZ, 0x18, R3 ;  /* 0x00000018ff037819 */ /* 0x000fc80000011603 */
[----:B------:R-:W-:-:S04]  /*8bc0*/  LOP3.LUT R0, R0, R3, RZ, 0xfc, !PT ;  /* 0x0000000300007212 */ /* 0x000fc800078efcff */
[----:B------:R-:W-:-:S07]  /*8bd0*/  PRMT R4, R0, 0x7610, R4 ;  /* 0x0000761000047816 */ /* 0x000fce0000000004 */
.L_x_17493:
[----:B------:R-:W-:Y:S05]  /*8be0*/  BSYNC B0 ;  /* 0x0000000000007941 */ /* 0x000fea0003800000 */
.L_x_17492:
[----:B------:R0:W-:Y:S01]  /*8bf0*/  STG.E.U8 desc[UR36][R8.64], R4 ;  /* 0x0000000408007986 */ /* 0x0001e2000c101124 */
[----:B------:R-:W-:Y:S01]  /*8c00*/  IMAD.MOV.U32 R25, RZ, RZ, R23 ;  /* 0x000000ffff197224 */ /* 0x000fe200078e0017 */
[----:B------:R-:W-:Y:S06]  /*8c10*/  BRA `(.L_x_17464) ;  /* 0x0000000000c87947 */ /* 0x000fec0003800000 */
.L_x_17486:
[----:B------:R-:W-:-:S13]  /*8c20*/  ISETP.NE.AND P0, PT, R3, 0x1c, PT ;  /* 0x0000001c0300780c */ /* 0x000fda0003f05270 */
[----:B------:R-:W-:Y:S05]  /*8c30*/  @!P0 BRA `(.L_x_17495) ;  /* 0x0000000000b48947 */ /* 0x000fea0003800000 */
[----:B------:R-:W-:-:S13]  /*8c40*/  ISETP.NE.AND P0, PT, R3, 0x1d, PT ;  /* 0x0000001d0300780c */ /* 0x000fda0003f05270 */
[----:B------:R-:W-:Y:S05]  /*8c50*/  @!P0 BRA `(.L_x_17496) ;  /* 0x0000000000948947 */ /* 0x000fea0003800000 */
[----:B------:R-:W-:-:S13]  /*8c60*/  ISETP.NE.AND P0, PT, R3, 0x2c, PT ;  /* 0x0000002c0300780c */ /* 0x000fda0003f05270 */
[----:B------:R-:W-:Y:S05]  /*8c70*/  @P0 BRA `(.L_x_17469) ;  /* 0x0000000000440947 */ /* 0x000fea0003800000 */
[----:B------:R-:W0:Y:S01]  /*8c80*/  I2F.S16 R0, R0 ;  /* 0x0000000000007306 */ /* 0x000e220000101400 */
[----:B------:R-:W-:Y:S01]  /*8c90*/  IMAD.MOV.U32 R25, RZ, RZ, R23 ;  /* 0x000000ffff197224 */ /* 0x000fe200078e0017 */
        /* <DEDUP_REMOVED lines=10> */
[----:B------:R-:W-:-:S13]  /*8d40*/  @P2 PLOP3.LUT P0, PT, P1, PT, PT, 0x80, 0x0 ;  /* 0x000000000000281c */ /* 0x000fda0000f0f070 */
[----:B------:R-:W-:-:S04]  /*8d50*/  @!P0 IMAD.MOV R0, RZ, RZ, R4 ;  /* 0x000000ffff008224 */ /* 0x000fc800078e0204 */
[----:B------:R-:W-:-:S05]  /*8d60*/  @P2 IMAD.MOV.U32 R3, RZ, RZ, R0 ;  /* 0x000000ffff032224 */ /* 0x000fca00078e0000 */
[----:B------:R0:W-:Y:S01]  /*8d70*/  STG.E.U8 desc[UR36][R8.64], R3 ;  /* 0x0000000308007986 */ /* 0x0001e2000c101124 */
[----:B------:R-:W-:Y:S05]  /*8d80*/  BRA `(.L_x_17464) ;  /* 0x00000000006c7947 */ /* 0x000fea0003800000 */
.L_x_17469:
        /* <DEDUP_REMOVED lines=16> */
.L_x_17497:
[----:B------:R-:W-:Y:S01]  /*8e90*/  IMAD.MOV.U32 R25, RZ, RZ, R23 ;  /* 0x000000ffff197224 */ /* 0x000fe200078e0017 */
[----:B------:R-:W-:Y:S06]  /*8ea0*/  BRA `(.L_x_17464) ;  /* 0x0000000000247947 */ /* 0x000fec0003800000 */
.L_x_17496:
[----:B------:R-:W-:Y:S01]  /*8eb0*/  PRMT R0, R0, 0x9910, RZ ;  /* 0x0000991000007816 */ /* 0x000fe200000000ff */
[----:B------:R-:W-:-:S04]  /*8ec0*/  IMAD.MOV.U32 R25, RZ, RZ, R23 ;  /* 0x000000ffff197224 */ /* 0x000fc800078e0017 */
[----:B------:R-:W-:-:S05]  /*8ed0*/  IMAD.MOV.U32 R4, RZ, RZ, R0 ;  /* 0x000000ffff047224 */ /* 0x000fca00078e0000 */
[----:B------:R-:W-:-:S05]  /*8ee0*/  SHF.R.S32.HI R5, RZ, 0x1f, R4 ;  /* 0x0000001fff057819 */ /* 0x000fca0000011404 */
[----:B------:R0:W-:Y:S01]  /*8ef0*/  STG.E.64 desc[UR36][R8.64], R4 ;  /* 0x0000000408007986 */ /* 0x0001e2000c101b24 */
[----:B------:R-:W-:Y:S05]  /*8f00*/  BRA `(.L_x_17464) ;  /* 0x00000000000c7947 */ /* 0x000fea0003800000 */
.L_x_17495:
[----:B------:R-:W-:Y:S01]  /*8f10*/  PRMT R3, R0, 0x9910, RZ ;  /* 0x0000991000037816 */ /* 0x000fe200000000ff */
[----:B------:R-:W-:-:S04]  /*8f20*/  IMAD.MOV.U32 R25, RZ, RZ, R23 ;  /* 0x000000ffff197224 */ /* 0x000fc800078e0017 */
[----:B------:R0:W-:Y:S03]  /*8f30*/  STG.E desc[UR36][R8.64], R3 ;  /* 0x0000000308007986 */ /* 0x0001e6000c101924 */
.L_x_17464:
[----:B------:R-:W-:Y:S05]  /*8f40*/  BSYNC B6 ;  /* 0x0000000000067941 */ /* 0x000fea0003800000 */
.L_x_17463:
[----:B------:R-:W-:Y:S01]  /*8f50*/  ISETP.GE.AND P0, PT, R25, R16, PT ;  /* 0x000000101900720c */ /* 0x000fe20003f06270 */
[----:B------:R-:W-:-:S12]  /*8f60*/  BSSY B6, `(.L_x_17498) ;  /* 0x00001e4000067945 */ /* 0x000fd80003800000 */
        /* <DEDUP_REMOVED lines=19> */
[----:B-----5:R0:W-:Y:S01]  /*90a0*/  STG.E.U8 desc[UR36][R8.64], R22 ;  /* 0x0000001608007986 */ /* 0x0201e2000c101124 */
[----:B------:R-:W-:Y:S05]  /*90b0*/  BRA `(.L_x_17505) ;  /* 0x0000000c006c7947 */ /* 0x000fea0003800000 */
.L_x_17503:
[----:B-----5:R0:W-:Y:S01]  /*90c0*/  STG.E.U8 desc[UR36][R8.64], R22 ;  /* 0x0000001608007986 */ /* 0x0201e2000c101124 */
[----:B------:R-:W-:Y:S05]  /*90d0*/  BRA `(.L_x_17505) ;  /* 0x0000000c00647947 */ /* 0x000fea0003800000 */
.L_x_17502:
[----:B------:R-:W-:-:S13]  /*90e0*/  ISETP.NE.AND P0, PT, R0, 0x2, PT ;  /* 0x000000020000780c */ /* 0x000fda0003f05270 */
[----:B------:R-:W-:Y:S05]  /*90f0*/  @!P0 BRA `(.L_x_17506) ;  /* 0x00000000002c8947 */ /* 0x000fea0003800000 */
[----:B------:R-:W-:-:S13]  /*9100*/  ISETP.NE.AND P0, PT, R0, 0x3, PT ;  /* 0x000000030000780c */ /* 0x000fda0003f05270 */
[----:B------:R-:W-:Y:S05]  /*9110*/  @!P0 BRA `(.L_x_17507) ;  /* 0x0000000000188947 */ /* 0x000fea0003800000 */
[----:B------:R-:W-:-:S13]  /*9120*/  ISETP.NE.AND P0, PT, R0, 0x4, PT ;  /* 0x000000040000780c */ /* 0x000fda0003f05270 */
[----:B------:R-:W-:Y:S05]  /*9130*/  @P0 BRA `(.L_x_17504) ;  /* 0x0000000800f00947 */ /* 0x000fea0003800000 */
[----:B-----5:R-:W-:-:S04]  /*9140*/  PRMT R4, R22, 0x9910, RZ ;  /* 0x0000991016047816 */ /* 0x020fc800000000ff */
[----:B------:R-:W-:-:S05]  /*9150*/  SHF.R.S32.HI R5, RZ, 0x1f, R4 ;  /* 0x0000001fff057819 */ /* 0x000fca0000011404 */
[----:B------:R0:W-:Y:S01]  /*9160*/  STG.E.64 desc[UR36][R8.64], R4 ;  /* 0x0000000408007986 */ /* 0x0001e2000c101b24 */
[----:B------:R-:W-:Y:S05]  /*9170*/  BRA `(.L_x_17505) ;  /* 0x0000000c003c7947 */ /* 0x000fea0003800000 */
.L_x_17507:
[----:B-----5:R-:W-:-:S05]  /*9180*/  PRMT R3, R22, 0x9910, RZ ;  /* 0x0000991016037816 */ /* 0x020fca00000000ff */
[----:B------:R0:W-:Y:S01]  /*9190*/  STG.E desc[UR36][R8.64], R3 ;  /* 0x0000000308007986 */ /* 0x0001e2000c101924 */
[----:B------:R-:W-:Y:S05]  /*91a0*/  BRA `(.L_x_17505) ;  /* 0x0000000c00307947 */ /* 0x000fea0003800000 */
.L_x_17506:
[----:B-----5:R0:W-:Y:S01]  /*91b0*/  STG.E.U16 desc[UR36][R8.64], R22 ;  /* 0x0000001608007986 */ /* 0x0201e2000c101524 */
[----:B------:R-:W-:Y:S05]  /*91c0*/  BRA `(.L_x_17505) ;  /* 0x0000000c00287947 */ /* 0x000fea0003800000 */
.L_x_17501:
[----:B------:R-:W-:-:S13]  /*91d0*/  ISETP.GT.AND P0, PT, R0, 0x6, PT ;  /* 0x000000060000780c */ /* 0x000fda0003f04270 */
[----:B------:R-:W-:Y:S05]  /*91e0*/  @P0 BRA `(.L_x_17508) ;  /* 0x00000000002c0947 */ /* 0x000fea0003800000 */
[----:B------:R-:W-:-:S13]  /*91f0*/  ISETP.NE.AND P0, PT, R0, 0x5, PT ;  /* 0x000000050000780c */ /* 0x000fda0003f05270 */
[----:B------:R-:W-:Y:S05]  /*9200*/  @!P0 BRA `(.L_x_17509) ;  /* 0x0000000000148947 */ /* 0x000fea0003800000 */
[----:B------:R-:W-:-:S13]  /*9210*/  ISETP.NE.AND P0, PT, R0, 0x6, PT ;  /* 0x000000060000780c */ /* 0x000fda0003f05270 */
[----:B------:R-:W-:Y:S05]  /*9220*/  @P0 BRA `(.L_x_17504) ;  /* 0x0000000800b40947 */ /* 0x000fea0003800000 */
[----:B-----5:R-:W0:Y:S02]  /*9230*/  I2F.S16 R3, R22 ;  /* 0x0000001600037306 */ /* 0x020e240000101400 */
[----:B0-----:R0:W-:Y:S01]  /*9240*/  STG.E desc[UR36][R8.64], R3 ;  /* 0x0000000308007986 */ /* 0x0011e2000c101924 */
[----:B------:R-:W-:Y:S05]  /*9250*/  BRA `(.L_x_17505) ;  /* 0x0000000c00047947 */ /* 0x000fea0003800000 */
.L_x_17509:
[----:B-----5:R-:W0:Y:S02]  /*9260*/  I2F.S16 R0, R22 ;  /* 0x0000001600007306 */ /* 0x020e240000101400 */
[----:B0-----:R-:W-:-:S05]  /*9270*/  F2FP.F16.F32.PACK_AB R0, RZ, R0 ;  /* 0x00000000ff00723e */ /* 0x001fca00000000ff */
[----:B------:R0:W-:Y:S01]  /*9280*/  STG.E.U16 desc[UR36][R8.64], R0 ;  /* 0x0000000008007986 */ /* 0x0001e2000c101524 */
[----:B------:R-:W-:Y:S05]  /*9290*/  BRA `(.L_x_17505) ;  /* 0x0000000800f47947 */ /* 0x000fea0003800000 */
.L_x_17508:
[----:B------:R-:W-:-:S13]  /*92a0*/  ISETP.NE.AND P0, PT, R0, 0x7, PT ;  /* 0x000000070000780c */ /* 0x000fda0003f05270 */
[----:B------:R-:W-:Y:S05]  /*92b0*/  @!P0 BRA `(.L_x_17510) ;  /* 0x0000000000348947 */ /* 0x000fea0003800000 */
[----:B------:R-:W-:-:S13]  /*92c0*/  ISETP.NE.AND P0, PT, R0, 0x8, PT ;  /* 0x000000080000780c */ /* 0x000fda0003f05270 */
[----:B------:R-:W-:Y:S05]  /*92d0*/  @!P0 BRA `(.L_x_17511) ;  /* 0x0000000000188947 */ /* 0x000fea0003800000 */
[----:B------:R-:W-:-:S13]  /*92e0*/  ISETP.NE.AND P0, PT, R0, 0x9, PT ;  /* 0x000000090000780c */ /* 0x000fda0003f05270 */
[----:B------:R-:W-:Y:S05]  /*92f0*/  @P0 BRA `(.L_x_17504) ;  /* 0x0000000800800947 */ /* 0x000fea0003800000 */
[----:B-----5:R-:W0:Y:S01]  /*9300*/  I2F.S16 R22, R22 ;  /* 0x0000001600167306 */ /* 0x020e220000101400 */
[----:B------:R-:W-:-:S05]  /*9310*/  IMAD.MOV.U32 R23, RZ, RZ, RZ ;  /* 0x000000ffff177224 */ /* 0x000fca00078e00ff */
[----:B0-----:R0:W-:Y:S01]  /*9320*/  STG.E.64 desc[UR36][R8.64], R22 ;  /* 0x0000001608007986 */ /* 0x0011e2000c101b24 */
[----:B------:R-:W-:Y:S05]  /*9330*/  BRA `(.L_x_17505) ;  /* 0x0000000800cc7947 */ /* 0x000fea0003800000 */
.L_x_17511:
[----:B-----5:R-:W0:Y:S02]  /*9340*/  I2F.S16 R22, R22 ;  /* 0x0000001600167306 */ /* 0x020e240000101400 */
[----:B0-----:R-:W-:-:S04]  /*9350*/  F2FP.F16.F32.PACK_AB R3, RZ, R22 ;  /* 0x00000016ff03723e */ /* 0x001fc800000000ff */
[----:B------:R-:W-:-:S05]  /*9360*/  PRMT R3, R3, 0x5410, RZ ;  /* 0x0000541003037816 */ /* 0x000fca00000000ff */
[----:B------:R0:W-:Y:S01]  /*9370*/  STG.E desc[UR36][R8.64], R3 ;  /* 0x0000000308007986 */ /* 0x0001e2000c101924 */
[----:B------:R-:W-:Y:S05]  /*9380*/  BRA `(.L_x_17505) ;  /* 0x0000000800b87947 */ /* 0x000fea0003800000 */
.L_x_17510:
[----:B-----5:R-:W0:Y:S02]  /*9390*/  I2F.F64.S16 R22, R22 ;  /* 0x0000001600167312 */ /* 0x020e240000101c00 */
[----:B0-----:R0:W-:Y:S01]  /*93a0*/  STG.E.64 desc[UR36][R8.64], R22 ;  /* 0x0000001608007986 */ /* 0x0011e2000c101b24 */
[----:B------:R-:W-:Y:S05]  /*93b0*/  BRA `(.L_x_17505) ;  /* 0x0000000800ac7947 */ /* 0x000fea0003800000 */
.L_x_17500:
        /* <DEDUP_REMOVED lines=8> */
[----:B-----5:R-:W-:-:S04]  /*9440*/  PRMT R0, R22, 0x9910, RZ ;  /* 0x0000991016007816 */ /* 0x020fc800000000ff */
[----:B------:R-:W-:-:S04]  /*9450*/  ISETP.NE.AND P0, PT, R0, RZ, PT ;  /* 0x000000ff0000720c */ /* 0x000fc80003f05270 */
[----:B------:R-:W-:-:S05]  /*9460*/  SEL R3, RZ, 0x1, !P0 ;  /* 0x00000001ff037807 */ /* 0x000fca0004000000 */
[----:B------:R1:W-:Y:S01]  /*9470*/  STG.E.U8 desc[UR36][R8.64], R3 ;  /* 0x0000000308007986 */ /* 0x0003e2000c101124 */
[----:B------:R-:W-:Y:S05]  /*9480*/  BRA `(.L_x_17505) ;  /* 0x0000000800787947 */ /* 0x000fea0003800000 */
.L_x_17514:
[----:B-----5:R-:W0:Y:S01]  /*9490*/  I2F.F64.S16 R4, R22 ;  /* 0x0000001600047312 */ /* 0x020e220000101c00 */
[----:B------:R-:W-:-:S05]  /*94a0*/  CS2R R6, SRZ ;  /* 0x0000000000067805 */ /* 0x000fca000001ff00 */
[----:B0-----:R0:W-:Y:S01]  /*94b0*/  STG.E.128 desc[UR36][R8.64], R4 ;  /* 0x0000000408007986 */ /* 0x0011e2000c101d24 */
[----:B------:R-:W-:Y:S05]  /*94c0*/  BRA `(.L_x_17505) ;  /* 0x0000000800687947 */ /* 0x000fea0003800000 */
.L_x_17513:
[----:B------:R-:W-:-:S13]  /*94d0*/  ISETP.NE.AND P0, PT, R0, 0xf, PT ;  /* 0x0000000f0000780c */ /* 0x000fda0003f05270 */
[----:B------:R-:W-:Y:S05]  /*94e0*/  @!P0 BRA `(.L_x_17515) ;  /* 0x0000000000b48947 */ /* 0x000fea0003800000 */
[----:B------:R-:W-:-:S13]  /*94f0*/  ISETP.NE.AND P0, PT, R0, 0x17, PT ;  /* 0x000000170000780c */ /* 0x000fda0003f05270 */
[----:B------:R-:W-:Y:S05]  /*9500*/  @!P0 BRA `(.L_x_17516) ;  /* 0x0000000000548947 */ /* 0x000fea0003800000 */
[----:B------:R-:W-:-:S13]  /*9510*/  ISETP.NE.AND P0, PT, R0, 0x18, PT ;  /* 0x000000180000780c */ /* 0x000fda0003f05270 */
[----:B------:R-:W-:Y:S05]  /*9520*/  @P0 BRA `(.L_x_17504) ;  /* 0x0000000400f40947 */ /* 0x000fea0003800000 */
[----:B-----5:R-:W0:Y:S01]  /*9530*/  I2F.S16 R7, R22 ;  /* 0x0000001600077306 */ /* 0x020e220000101400 */
        /* <DEDUP_REMOVED lines=14> */
.L_x_17518:
[----:B------:R-:W-:Y:S05]  /*9620*/  BSYNC B0 ;  /* 0x0000000000007941 */ /* 0x000fea0003800000 */
.L_x_17517:
[----:B------:R-:W-:-:S05]  /*9630*/  LOP3.LUT R5, R0, R5, RZ, 0xfc, !PT ;  /* 0x0000000500057212 */ /* 0x000fca00078efcff */
[----:B------:R3:W-:Y:S01]  /*9640*/  STG.E.U8 desc[UR36][R8.64], R5 ;  /* 0x0000000508007986 */ /* 0x0007e2000c101124 */
[----:B------:R-:W-:Y:S05]  /*9650*/  BRA `(.L_x_17505) ;  /* 0x0000000800047947 */ /* 0x000fea0003800000 */
.L_x_17516:
[----:B-----5:R-:W0:Y:S01]  /*9660*/  I2F.S16 R5, R22 ;  /* 0x0000001600057306 */ /* 0x020e220000101400 */
        /* <DEDUP_REMOVED lines=12> */
.L_x_17520:
[----:B------:R-:W-:Y:S01]  /*9730*/  IMAD.MOV.U32 R0, RZ, RZ, 0x7f ;  /* 0x0000007fff007424 */ /* 0x000fe200078e00ff */
[----:B------:R-:W-:-:S04]  /*9740*/  ISETP.GT.U32.AND P0, PT, R3, 0x7f800000, PT ;  /* 0x7f8000000300780c */ /* 0x000fc80003f04070 */
[----:B------:R-:W-:-:S09]  /*9750*/  SEL R0, R0, 0x7c, P0 ;  /* 0x0000007c00007807 */ /* 0x000fd20000000000 */
.L_x_17521:
[----:B------:R-:W-:Y:S05]  /*9760*/  BSYNC B0 ;  /* 0x0000000000007941 */ /* 0x000fea0003800000 */
.L_x_17519:
[----:B------:R-:W-:-:S04]  /*9770*/  LOP3.LUT R3, R5, 0x80000000, RZ, 0xc0, !PT ;  /* 0x8000000005037812 */ /* 0x000fc800078ec0ff */
[----:B------:R-:W-:-:S04]  /*9780*/  SHF.R.U32.HI R3, RZ, 0x18, R3 ;  /* 0x00000018ff037819 */ /* 0x000fc80000011603 */
[----:B------:R-:W-:-:S05]  /*9790*/  LOP3.LUT R3, R0, R3, RZ, 0xfc, !PT ;  /* 0x0000000300037212 */ /* 0x000fca00078efcff */
[----:B------:R4:W-:Y:S01]  /*97a0*/  STG.E.U8 desc[UR36][R8.64], R3 ;  /* 0x0000000308007986 */ /* 0x0009e2000c101124 */
[----:B------:R-:W-:Y:S05]  /*97b0*/  BRA `(.L_x_17505) ;  /* 0x0000000400ac7947 */ /* 0x000fea0003800000 */
.L_x_17515:
[----:B-----5:R-:W0:Y:S02]  /*97c0*/  I2F.S16 R0, R22 ;  /* 0x0000001600007306 */ /* 0x020e240000101400 */
[----:B0-----:R-:W-:-:S05]  /*97d0*/  F2FP.BF16.F32.PACK_AB R0, RZ, R0 ;  /* 0x00000000ff00723e */ /* 0x001fca00000010ff */
[----:B------:R2:W-:Y:S01]  /*97e0*/  STG.E.U16 desc[UR36][R8.64], R0 ;  /* 0x0000000008007986 */ /* 0x0005e2000c101524 */
[----:B------:R-:W-:Y:S05]  /*97f0*/  BRA `(.L_x_17505) ;  /* 0x00000004009c7947 */ /* 0x000fea0003800000 */
.L_x_17512:
        /* <DEDUP_REMOVED lines=8> */
[----:B-----5:R0:W-:Y:S01]  /*9880*/  STG.E.U16 desc[UR36][R8.64], R22 ;  /* 0x0000001608007986 */ /* 0x0201e2000c101524 */
[----:B------:R-:W-:Y:S05]  /*9890*/  BRA `(.L_x_17505) ;  /* 0x0000000400747947 */ /* 0x000fea0003800000 */
.L_x_17524:
[----:B-----5:R-:W0:Y:S01]  /*98a0*/  I2F.S16 R5, R22 ;  /* 0x0000001600057306 */ /* 0x020e220000101400 */
        /* <DEDUP_REMOVED lines=16> */
.L_x_17527:
[----:B------:R-:W-:-:S04]  /*99b0*/  LOP3.LUT R3, R5, 0x80000000, RZ, 0xc0, !PT ;  /* 0x8000000005037812 */ /* 0x000fc800078ec0ff */
[----:B------:R-:W-:-:S04]  /*99c0*/  SHF.R.U32.HI R3, RZ, 0x18, R3 ;  /* 0x00000018ff037819 */ /* 0x000fc80000011603 */
[----:B------:R-:W-:-:S04]  /*99d0*/  LOP3.LUT R0, R0, R3, RZ, 0xfc, !PT ;  /* 0x0000000300007212 */ /* 0x000fc800078efcff */
[----:B------:R-:W-:-:S07]  /*99e0*/  PRMT R4, R0, 0x7610, R4 ;  /* 0x0000761000047816 */ /* 0x000fce0000000004 */
.L_x_17526:
[----:B------:R-:W-:Y:S05]  /*99f0*/  BSYNC B0 ;  /* 0x0000000000007941 */ /* 0x000fea0003800000 */
.L_x_17525:
[----:B------:R0:W-:Y:S01]  /*9a00*/  STG.E.U8 desc[UR36][R8.64], R4 ;  /* 0x0000000408007986 */ /* 0x0001e2000c101124 */
[----:B------:R-:W-:Y:S05]  /*9a10*/  BRA `(.L_x_17505) ;  /* 0x0000000400147947 */ /* 0x000fea0003800000 */
.L_x_17523:
        /* <DEDUP_REMOVED lines=17> */
.L_x_17530:
[----:B------:R-:W-:-:S04]  /*9b30*/  LOP3.LUT R3, R5, 0x80000000, RZ, 0xc0, !PT ;  /* 0x8000000005037812 */ /* 0x000fc800078ec0ff */
[----:B------:R-:W-:-:S04]  /*9b40*/  SHF.R.U32.HI R3, RZ, 0x18, R3 ;  /* 0x00000018ff037819 */ /* 0x000fc80000011603 */
[----:B------:R-:W-:-:S04]  /*9b50*/  LOP3.LUT R0, R0, R3, RZ, 0xfc, !PT ;  /* 0x0000000300007212 */ /* 0x000fc800078efcff */
[----:B------:R-:W-:-:S07]  /*9b60*/  PRMT R4, R0, 0x7610, R4 ;  /* 0x0000761000047816 */ /* 0x000fce0000000004 */
.L_x_17529:
[----:B------:R-:W-:Y:S05]  /*9b70*/  BSYNC B0 ;  /* 0x0000000000007941 */ /* 0x000fea0003800000 */
.L_x_17528:
[----:B------:R0:W-:Y:S01]  /*9b80*/  STG.E.U8 desc[UR36][R8.64], R4 ;  /* 0x0000000408007986 */ /* 0x0001e2000c101124 */
[----:B------:R-:W-:Y:S05]  /*9b90*/  BRA `(.L_x_17505) ;  /* 0x0000000000b47947 */ /* 0x000fea0003800000 */
.L_x_17522:
[----:B------:R-:W-:-:S13]  /*9ba0*/  ISETP.NE.AND P0, PT, R0, 0x1c, PT ;  /* 0x0000001c0000780c */ /* 0x000fda0003f05270 */
[----:B------:R-:W-:Y:S05]  /*9bb0*/  @!P0 BRA `(.L_x_17531) ;  /* 0x0000000000a48947 */ /* 0x000fea0003800000 */
[----:B------:R-:W-:-:S13]  /*9bc0*/  ISETP.NE.AND P0, PT, R0, 0x1d, PT ;  /* 0x0000001d0000780c */ /* 0x000fda0003f05270 */
[----:B------:R-:W-:Y:S05]  /*9bd0*/  @!P0 BRA `(.L_x_17532) ;  /* 0x00000000008c8947 */ /* 0x000fea0003800000 */
[----:B------:R-:W-:-:S13]  /*9be0*/  ISETP.NE.AND P0, PT, R0, 0x2c, PT ;  /* 0x0000002c0000780c */ /* 0x000fda0003f05270 */
[----:B------:R-:W-:Y:S05]  /*9bf0*/  @P0 BRA `(.L_x_17504) ;  /* 0x0000000000400947 */ /* 0x000fea0003800000 */
[----:B-----5:R-:W0:Y:S02]  /*9c00*/  I2F.S16 R22, R22 ;  /* 0x0000001600167306 */ /* 0x020e240000101400 */
[----:B0-----:R-:W-:-:S04]  /*9c10*/  SHF.R.U32.HI R4, RZ, 0x17, R22 ;  /* 0x00000017ff047819 */ /* 0x001fc80000011616 */
        /* <DEDUP_REMOVED lines=14> */
.L_x_17504:
        /* <DEDUP_REMOVED lines=16> */
.L_x_17533:
[----:B------:R-:W-:Y:S05]  /*9e00*/  BRA `(.L_x_17505) ;  /* 0x0000000000187947 */ /* 0x000fea0003800000 */
.L_x_17532:
[----:B-----5:R-:W-:-:S04]  /*9e10*/  PRMT R4, R22, 0x9910, RZ ;  /* 0x0000991016047816 */ /* 0x020fc800000000ff */
[----:B------:R-:W-:-:S05]  /*9e20*/  SHF.R.S32.HI R5, RZ, 0x1f, R4 ;  /* 0x0000001fff057819 */ /* 0x000fca0000011404 */
[----:B------:R0:W-:Y:S01]  /*9e30*/  STG.E.64 desc[UR36][R8.64], R4 ;  /* 0x0000000408007986 */ /* 0x0001e2000c101b24 */
[----:B------:R-:W-:Y:S05]  /*9e40*/  BRA `(.L_x_17505) ;  /* 0x0000000000087947 */ /* 0x000fea0003800000 */
.L_x_17531:
[----:B-----5:R-:W-:-:S05]  /*9e50*/  PRMT R3, R22, 0x9910, RZ ;  /* 0x0000991016037816 */ /* 0x020fca00000000ff */
[----:B------:R0:W-:Y:S02]  /*9e60*/  STG.E desc[UR36][R8.64], R3 ;  /* 0x0000000308007986 */ /* 0x0001e4000c101924 */
.L_x_17505:
        /* <DEDUP_REMOVED lines=23> */
.L_x_17537:
[----:B------:R0:W-:Y:S01]  /*9fe0*/  STG.E.U8 desc[UR36][R8.64], R18 ;  /* 0x0000001208007986 */ /* 0x0001e2000c101124 */
[----:B------:R-:W-:Y:S05]  /*9ff0*/  BRA `(.L_x_17539) ;  /* 0x0000000c00647947 */ /* 0x000fea0003800000 */
.L_x_17536:
[----:B------:R-:W-:-:S13]  /*a000*/  ISETP.NE.AND P0, PT, R0, 0x2, PT ;  /* 0x000000020000780c */ /* 0x000fda0003f05270 */
[----:B------:R-:W-:Y:S05]  /*a010*/  @!P0 BRA `(.L_x_17540) ;  /* 0x00000000002c8947 */ /* 0x000fea0003800000 */
[----:B------:R-:W-:-:S13]  /*a020*/  ISETP.NE.AND P0, PT, R0, 0x3, PT ;  /* 0x000000030000780c */ /* 0x000fda0003f05270 */
[----:B------:R-:W-:Y:S05]  /*a030*/  @!P0 BRA `(.L_x_17541) ;  /* 0x0000000000188947 */ /* 0x000fea0003800000 */
[----:B------:R-:W-:-:S13]  /*a040*/  ISETP.NE.AND P0, PT, R0, 0x4, PT ;  /* 0x000000040000780c */ /* 0x000fda0003f05270 */
[----:B------:R-:W-:Y:S05]  /*a050*/  @P0 BRA `(.L_x_17538) ;  /* 0x0000000800f00947 */ /* 0x000fea0003800000 */
[----:B------:R-:W-:-:S04]  /*a060*/  PRMT R4, R18, 0x9910, RZ ;  /* 0x0000991012047816 */ /* 0x000fc800000000ff */
[----:B------:R-:W-:-:S05]  /*a070*/  SHF.R.S32.HI R5, RZ, 0x1f, R4 ;  /* 0x0000001fff057819 */ /* 0x000fca0000011404 */
[----:B------:R0:W-:Y:S01]  /*a080*/  STG.E.64 desc[UR36][R8.64], R4 ;  /* 0x0000000408007986 */ /* 0x0001e2000c101b24 */
[----:B------:R-:W-:Y:S05]  /*a090*/  BRA `(.L_x_17539) ;  /* 0x0000000c003c7947 */ /* 0x000fea0003800000 */
.L_x_17541:
[----:B------:R-:W-:-:S05]  /*a0a0*/  PRMT R3, R18, 0x9910, RZ ;  /* 0x0000991012037816 */ /* 0x000fca00000000ff */
[----:B------:R0:W-:Y:S01]  /*a0b0*/  STG.E desc[UR36][R8.64], R3 ;  /* 0x0000000308007986 */ /* 0x0001e2000c101924 */
[----:B------:R-:W-:Y:S05]  /*a0c0*/  BRA `(.L_x_17539) ;  /* 0x0000000c00307947 */ /* 0x000fea0003800000 */
.L_x_17540:
[----:B------:R0:W-:Y:S01]  /*a0d0*/  STG.E.U16 desc[UR36][R8.64], R18 ;  /* 0x0000001208007986 */ /* 0x0001e2000c101524 */
[----:B------:R-:W-:Y:S05]  /*a0e0*/  BRA `(.L_x_17539) ;  /* 0x0000000c00287947 */ /* 0x000fea0003800000 */
.L_x_17535:
        /* <DEDUP_REMOVED lines=9> */
.L_x_17543:
[----:B------:R-:W0:Y:S02]  /*a180*/  I2F.S16 R0, R18 ;  /* 0x0000001200007306 */ /* 0x000e240000101400 */
[----:B0-----:R-:W-:-:S05]  /*a190*/  F2FP.F16.F32.PACK_AB R0, RZ, R0 ;  /* 0x00000000ff00723e */ /* 0x001fca00000000ff */
[----:B------:R0:W-:Y:S01]  /*a1a0*/  STG.E.U16 desc[UR36][R8.64], R0 ;  /* 0x0000000008007986 */ /* 0x0001e2000c101524 */
[----:B------:R-:W-:Y:S05]  /*a1b0*/  BRA `(.L_x_17539) ;  /* 0x0000000800f47947 */ /* 0x000fea0003800000 */
.L_x_17542:
        /* <DEDUP_REMOVED lines=10> */
.L_x_17545:
[----:B------:R-:W0:Y:S02]  /*a260*/  I2F.S16 R18, R18 ;  /* 0x0000001200127306 */ /* 0x000e240000101400 */
[----:B0-----:R-:W-:-:S04]  /*a270*/  F2FP.F16.F32.PACK_AB R3, RZ, R18 ;  /* 0x00000012ff03723e */ /* 0x001fc800000000ff */
[----:B------:R-:W-:-:S05]  /*a280*/  PRMT R3, R3, 0x5410, RZ ;  /* 0x0000541003037816 */ /* 0x000fca00000000ff */
[----:B------:R2:W-:Y:S01]  /*a290*/  STG.E desc[UR36][R8.64], R3 ;  /* 0x0000000308007986 */ /* 0x0005e2000c101924 */
[----:B------:R-:W-:Y:S05]  /*a2a0*/  BRA `(.L_x_17539) ;  /* 0x0000000800b87947 */ /* 0x000fea0003800000 */
.L_x_17544:
[----:B------:R-:W0:Y:S02]  /*a2b0*/  I2F.F64.S16 R4, R18 ;  /* 0x0000001200047312 */ /* 0x000e240000101c00 */
[----:B0-----:R4:W-:Y:S01]  /*a2c0*/  STG.E.64 desc[UR36][R8.64], R4 ;  /* 0x0000000408007986 */ /* 0x0019e2000c101b24 */
[----:B------:R-:W-:Y:S05]  /*a2d0*/  BRA `(.L_x_17539) ;  /* 0x0000000800ac7947 */ /* 0x000fea0003800000 */
.L_x_17534:
        /* <DEDUP_REMOVED lines=13> */
.L_x_17548:
[----:B------:R-:W0:Y:S01]  /*a3b0*/  I2F.F64.S16 R4, R18 ;  /* 0x0000001200047312 */ /* 0x000e220000101c00 */
[----:B------:R-:W-:-:S05]  /*a3c0*/  CS2R R6, SRZ ;  /* 0x0000000000067805 */ /* 0x000fca000001ff00 */
[----:B0-----:R0:W-:Y:S01]  /*a3d0*/  STG.E.128 desc[UR36][R8.64], R4 ;  /* 0x0000000408007986 */ /* 0x0011e2000c101d24 */
[----:B------:R-:W-:Y:S05]  /*a3e0*/  BRA `(.L_x_17539) ;  /* 0x0000000800687947 */ /* 0x000fea0003800000 */
.L_x_17547:
        /* <DEDUP_REMOVED lines=21> */
.L_x_17552:
[----:B------:R-:W-:Y:S05]  /*a540*/  BSYNC B0 ;  /* 0x0000000000007941 */ /* 0x000fea0003800000 */
.L_x_17551:
[----:B------:R-:W-:-:S05]  /*a550*/  LOP3.LUT R5, R0, R5, RZ, 0xfc, !PT ;  /* 0x0000000500057212 */ /* 0x000fca00078efcff */
[----:B------:R0:W-:Y:S01]  /*a560*/  STG.E.U8 desc[UR36][R8.64], R5 ;  /* 0x0000000508007986 */ /* 0x0001e2000c101124 */
[----:B------:R-:W-:Y:S05]  /*a570*/  BRA `(.L_x_17539) ;  /* 0x0000000800047947 */ /* 0x000fea0003800000 */
.L_x_17550:
        /* <DEDUP_REMOVED lines=13> */
.L_x_17554:
[----:B------:R-:W-:Y:S01]  /*a650*/  IMAD.MOV.U32 R0, RZ, RZ, 0x7f ;  /* 0x0000007fff007424 */ /* 0x000fe200078e00ff */
[----:B------:R-:W-:-:S04]  /*a660*/  ISETP.GT.U32.AND P0, PT, R3, 0x7f800000, PT ;  /* 0x7f8000000300780c */ /* 0x000fc80003f04070 */
[----:B------:R-:W-:-:S09]  /*a670*/  SEL R0, R0, 0x7c, P0 ;  /* 0x0000007c00007807 */ /* 0x000fd20000000000 */
.L_x_17555:
[----:B------:R-:W-:Y:S05]  /*a680*/  BSYNC B0 ;  /* 0x0000000000007941 */ /* 0x000fea0003800000 */
.L_x_17553:
[----:B------:R-:W-:-:S04]  /*a690*/  LOP3.LUT R3, R5, 0x80000000, RZ, 0xc0, !PT ;  /* 0x8000000005037812 */ /* 0x000fc800078ec0ff */
[----:B------:R-:W-:-:S04]  /*a6a0*/  SHF.R.U32.HI R3, RZ, 0x18, R3 ;  /* 0x00000018ff037819 */ /* 0x000fc80000011603 */
[----:B------:R-:W-:-:S05]  /*a6b0*/  LOP3.LUT R3, R0, R3, RZ, 0xfc, !PT ;  /* 0x0000000300037212 */ /* 0x000fca00078efcff */
[----:B------:R0:W-:Y:S01]  /*a6c0*/  STG.E.U8 desc[UR36][R8.64], R3 ;  /* 0x0000000308007986 */ /* 0x0001e2000c101124 */
[----:B------:R-:W-:Y:S05]  /*a6d0*/  BRA `(.L_x_17539) ;  /* 0x0000000400ac7947 */ /* 0x000fea0003800000 */
.L_x_17549:
[----:B------:R-:W0:Y:S02]  /*a6e0*/  I2F.S16 R0, R18 ;  /* 0x0000001200007306 */ /* 0x000e240000101400 */
[----:B0-----:R-:W-:-:S05]  /*a6f0*/  F2FP.BF16.F32.PACK_AB R0, RZ, R0 ;  /* 0x00000000ff00723e */ /* 0x001fca00000010ff */
[----:B------:R0:W-:Y:S01]  /*a700*/  STG.E.U16 desc[UR36][R8.64], R0 ;  /* 0x0000000008007986 */ /* 0x0001e2000c101524 */
[----:B------:R-:W-:Y:S05]  /*a710*/  BRA `(.L_x_17539) ;  /* 0x00000004009c7947 */ /* 0x000fea0003800000 */
.L_x_17546:
        /* <DEDUP_REMOVED lines=10> */
.L_x_17558:
        /* <DEDUP_REMOVED lines=17> */
.L_x_17561:
[----:B------:R-:W-:-:S04]  /*a8d0*/  LOP3.LUT R3, R5, 0x80000000, RZ, 0xc0, !PT ;  /* 0x8000000005037812 */ /* 0x000fc800078ec0ff */
[----:B------:R-:W-:-:S04]  /*a8e0*/  SHF.R.U32.HI R3, RZ, 0x18, R3 ;  /* 0x00000018ff037819 */ /* 0x000fc80000011603 */
[----:B------:R-:W-:-:S04]  /*a8f0*/  LOP3.LUT R0, R0, R3, RZ, 0xfc, !PT ;  /* 0x0000000300007212 */ /* 0x000fc800078efcff */
[----:B------:R-:W-:-:S07]  /*a900*/  PRMT R4, R0, 0x7610, R4 ;  /* 0x0000761000047816 */ /* 0x000fce0000000004 */
.L_x_17560:
[----:B------:R-:W-:Y:S05]  /*a910*/  BSYNC B0 ;  /* 0x0000000000007941 */ /* 0x000fea0003800000 */
.L_x_17559:
[----:B------:R0:W-:Y:S01]  /*a920*/  STG.E.U8 desc[UR36][R8.64], R4 ;  /* 0x0000000408007986 */ /* 0x0001e2000c101124 */
[----:B------:R-:W-:Y:S05]  /*a930*/  BRA `(.L_x_17539) ;  /* 0x0000000400147947 */ /* 0x000fea0003800000 */
.L_x_17557:
        /* <DEDUP_REMOVED lines=17> */
.L_x_17564:
[----:B------:R-:W-:-:S04]  /*aa50*/  LOP3.LUT R3, R5, 0x80000000, RZ, 0xc0, !PT ;  /* 0x8000000005037812 */ /* 0x000fc800078ec0ff */
[----:B------:R-:W-:-:S04]  /*aa60*/  SHF.R.U32.HI R3, RZ, 0x18, R3 ;  /* 0x00000018ff037819 */ /* 0x000fc80000011603 */
[----:B------:R-:W-:-:S04]  /*aa70*/  LOP3.LUT R0, R0, R3, RZ, 0xfc, !PT ;  /* 0x0000000300007212 */ /* 0x000fc800078efcff */
[----:B------:R-:W-:-:S07]  /*aa80*/  PRMT R4, R0, 0x7610, R4 ;  /* 0x0000761000047816 */ /* 0x000fce0000000004 */
.L_x_17563:
[----:B------:R-:W-:Y:S05]  /*aa90*/  BSYNC B0 ;  /* 0x0000000000007941 */ /* 0x000fea0003800000 */
.L_x_17562:
[----:B------:R0:W-:Y:S01]  /*aaa0*/  STG.E.U8 desc[UR36][R8.64], R4 ;  /* 0x0000000408007986 */ /* 0x0001e2000c101124 */
[----:B------:R-:W-:Y:S05]  /*aab0*/  BRA `(.L_x_17539) ;  /* 0x0000000000b47947 */ /* 0x000fea0003800000 */
.L_x_17556:
        /* <DEDUP_REMOVED lines=22> */
.L_x_17538:
        /* <DEDUP_REMOVED lines=16> */
.L_x_17567:
[----:B------:R-:W-:Y:S05]  /*ad20*/  BRA `(.L_x_17539) ;  /* 0x0000000000187947 */ /* 0x000fea0003800000 */
.L_x_17566:
[----:B------:R-:W-:-:S04]  /*ad30*/  PRMT R4, R18, 0x9910, RZ ;  /* 0x0000991012047816 */ /* 0x000fc800000000ff */
[----:B------:R-:W-:-:S05]  /*ad40*/  SHF.R.S32.HI R5, RZ, 0x1f, R4 ;  /* 0x0000001fff057819 */ /* 0x000fca0000011404 */
[----:B------:R0:W-:Y:S01]  /*ad50*/  STG.E.64 desc[UR36][R8.64], R4 ;  /* 0x0000000408007986 */ /* 0x0001e2000c101b24 */
[----:B------:R-:W-:Y:S05]  /*ad60*/  BRA `(.L_x_17539) ;  /* 0x0000000000087947 */ /* 0x000fea0003800000 */
.L_x_17565:
[----:B------:R-:W-:-:S05]  /*ad70*/  PRMT R3, R18, 0x9910, RZ ;  /* 0x0000991012037816 */ /* 0x000fca00000000ff */
[----:B------:R0:W-:Y:S02]  /*ad80*/  STG.E desc[UR36][R8.64], R3 ;  /* 0x0000000308007986 */ /* 0x0001e4000c101924 */
.L_x_17539:
[----:B------:R-:W-:-:S07]  /*ad90*/  VIADD R25, R25, 0x80 ;  /* 0x0000008019197836 */ /* 0x000fce0000000000 */
.L_x_17499:
[----:B------:R-:W-:Y:S05]  /*ada0*/  BSYNC B6 ;  /* 0x0000000000067941 */ /* 0x000fea0003800000 */
.L_x_17498:
[----:B------:R-:W-:-:S13]  /*adb0*/  ISETP.GE.AND P0, PT, R25, R16, PT ;  /* 0x000000101900720c */ /* 0x000fda0003f06270 */
[----:B------:R-:W-:Y:S05]  /*adc0*/  @P0 EXIT ;  /* 0x000000000000094d */ /* 0x000fea0003800000 */
[----:B0--34-:R-:W0:Y:S01]  /*add0*/  LDC.64 R4, c[0x0][0x218] ;  /* 0x00008600ff047b82 */ /* 0x019e220000000a00 */
[----:B--2---:R-:W-:Y:S01]  /*ade0*/  PRMT R0, R17, 0x9910, RZ ;  /* 0x0000991011007816 */ /* 0x004fe200000000ff */
[----:B------:R-:W-:Y:S01]  /*adf0*/  IMAD R2, R2, 0x200, R25 ;  /* 0x0000020002027824 */ /* 0x000fe200078e0219 */
[----:B------:R-:W-:Y:S02]  /*ae00*/  ULDC UR4, c[0x0][0x244] ;  /* 0x0000910000047ab9 */ /* 0x000fe40000000800 */
[----:B------:R-:W-:Y:S01]  /*ae10*/  ISETP.GT.AND P1, PT, R0, 0x9, PT ;  /* 0x000000090000780c */ /* 0x000fe20003f24270 */
[----:B-1----:R-:W-:-:S05]  /*ae20*/  IMAD R3, R2, UR4, RZ ;  /* 0x0000000402037c24 */ /* 0x002fca000f8e02ff */
        /* <DEDUP_REMOVED lines=11> */
[----:B-----5:R-:W-:Y:S01]  /*aee0*/  STG.E.U8 desc[UR36][R2.64], R19 ;  /* 0x0000001302007986 */ /* 0x020fe2000c101124 */
[----:B------:R-:W-:Y:S05]  /*aef0*/  EXIT ;  /* 0x000000000000794d */ /* 0x000fea0003800000 */
.L_x_17571:
[----:B-----5:R-:W-:Y:S01]  /*af00*/  STG.E.U8 desc[UR36][R2.64], R19 ;  /* 0x0000001302007986 */ /* 0x020fe2000c101124 */
[----:B------:R-:W-:Y:S05]  /*af10*/  EXIT ;  /* 0x000000000000794d */ /* 0x000fea0003800000 */
.L_x_17570:
        /* <DEDUP_REMOVED lines=8> */
[----:B------:R-:W-:Y:S01]  /*afa0*/  STG.E.64 desc[UR36][R2.64], R4 ;  /* 0x0000000402007986 */ /* 0x000fe2000c101b24 */
[----:B------:R-:W-:Y:S05]  /*afb0*/  EXIT ;  /* 0x000000000000794d */ /* 0x000fea0003800000 */
.L_x_17574:
[----:B-----5:R-:W-:-:S05]  /*afc0*/  PRMT R5, R19, 0x9910, RZ ;  /* 0x0000991013057816 */ /* 0x020fca00000000ff */
[----:B------:R-:W-:Y:S01]  /*afd0*/  STG.E desc[UR36][R2.64], R5 ;  /* 0x0000000502007986 */ /* 0x000fe2000c101924 */
[----:B------:R-:W-:Y:S05]  /*afe0*/  EXIT ;  /* 0x000000000000794d */ /* 0x000fea0003800000 */
.L_x_17573:
[----:B-----5:R-:W-:Y:S01]  /*aff0*/  STG.E.U16 desc[UR36][R2.64], R19 ;  /* 0x0000001302007986 */ /* 0x020fe2000c101524 */
[----:B------:R-:W-:Y:S05]  /*b000*/  EXIT ;  /* 0x000000000000794d */ /* 0x000fea0003800000 */
.L_x_17569:
[----:B------:R-:W-:-:S13]  /*b010*/  ISETP.GT.AND P0, PT, R0, 0x6, PT ;  /* 0x000000060000780c */ /* 0x000fda0003f04270 */
[----:B------:R-:W-:Y:S05]  /*b020*/  @P0 BRA `(.L_x_17575) ;  /* 0x00000000002c0947 */ /* 0x000fea0003800000 */
[----:B------:R-:W-:-:S13]  /*b030*/  ISETP.NE.AND P0, PT, R0, 0x5, PT ;  /* 0x000000050000780c */ /* 0x000fda0003f05270 */
[----:B------:R-:W-:Y:S05]  /*b040*/  @!P0 BRA `(.L_x_17576) ;  /* 0x0000000000148947 */ /* 0x000fea0003800000 */
[----:B------:R-:W-:-:S13]  /*b050*/  ISETP.NE.AND P0, PT, R0, 0x6, PT ;  /* 0x000000060000780c */ /* 0x000fda0003f05270 */
[----:B------:R-:W-:Y:S05]  /*b060*/  @P0 BRA `(.L_x_17572) ;  /* 0x0000000800b40947 */ /* 0x000fea0003800000 */
[----:B-----5:R-:W0:Y:S02]  /*b070*/  I2F.S16 R19, R19 ;  /* 0x0000001300137306 */ /* 0x020e240000101400 */
[----:B0-----:R-:W-:Y:S01]  /*b080*/  STG.E desc[UR36][R2.64], R19 ;  /* 0x0000001302007986 */ /* 0x001fe2000c101924 */
[----:B------:R-:W-:Y:S05]  /*b090*/  EXIT ;  /* 0x000000000000794d */ /* 0x000fea0003800000 */
.L_x_17576:
[----:B-----5:R-:W0:Y:S02]  /*b0a0*/  I2F.S16 R0, R19 ;  /* 0x0000001300007306 */ /* 0x020e240000101400 */
[----:B0-----:R-:W-:-:S05]  /*b0b0*/  F2FP.F16.F32.PACK_AB R0, RZ, R0 ;  /* 0x00000000ff00723e */ /* 0x001fca00000000ff */
[----:B------:R-:W-:Y:S01]  /*b0c0*/  STG.E.U16 desc[UR36][R2.64], R0 ;  /* 0x0000000002007986 */ /* 0x000fe2000c101524 */
[----:B------:R-:W-:Y:S05]  /*b0d0*/  EXIT ;  /* 0x000000000000794d */ /* 0x000fea0003800000 */
.L_x_17575:
        /* <DEDUP_REMOVED lines=8> */
[----:B0-----:R-:W-:Y:S01]  /*b160*/  STG.E.64 desc[UR36][R2.64], R4 ;  /* 0x0000000402007986 */ /* 0x001fe2000c101b24 */
[----:B------:R-:W-:Y:S05]  /*b170*/  EXIT ;  /* 0x000000000000794d */ /* 0x000fea0003800000 */
.L_x_17578:
[----:B-----5:R-:W0:Y:S02]  /*b180*/  I2F.S16 R19, R19 ;  /* 0x0000001300137306 */ /* 0x020e240000101400 */
[----:B0-----:R-:W-:-:S04]  /*b190*/  F2FP.F16.F32.PACK_AB R5, RZ, R19 ;  /* 0x00000013ff05723e */ /* 0x001fc800000000ff */
[----:B------:R-:W-:-:S05]  /*b1a0*/  PRMT R5, R5, 0x5410, RZ ;  /* 0x0000541005057816 */ /* 0x000fca00000000ff */
[----:B------:R-:W-:Y:S01]  /*b1b0*/  STG.E desc[UR36][R2.64], R5 ;  /* 0x0000000502007986 */ /* 0x000fe2000c101924 */
[----:B------:R-:W-:Y:S05]  /*b1c0*/  EXIT ;  /* 0x000000000000794d */ /* 0x000fea0003800000 */
.L_x_17577:
[----:B-----5:R-:W0:Y:S02]  /*b1d0*/  I2F.F64.S16 R4, R19 ;  /* 0x0000001300047312 */ /* 0x020e240000101c00 */
[----:B0-----:R-:W-:Y:S01]  /*b1e0*/  STG.E.64 desc[UR36][R2.64], R4 ;  /* 0x0000000402007986 */ /* 0x001fe2000c101b24 */
[----:B------:R-:W-:Y:S05]  /*b1f0*/  EXIT ;  /* 0x000000000000794d */ /* 0x000fea0003800000 */
.L_x_17568:
        /* <DEDUP_REMOVED lines=11> */
[----:B------:R-:W-:Y:S01]  /*b2b0*/  STG.E.U8 desc[UR36][R2.64], R5 ;  /* 0x0000000502007986 */ /* 0x000fe2000c101124 */
[----:B------:R-:W-:Y:S05]  /*b2c0*/  EXIT ;  /* 0x000000000000794d */ /* 0x000fea0003800000 */
.L_x_17581:
[----:B-----5:R-:W0:Y:S01]  /*b2d0*/  I2F.F64.S16 R4, R19 ;  /* 0x0000001300047312 */ /* 0x020e220000101c00 */
[----:B------:R-:W-:-:S05]  /*b2e0*/  CS2R R6, SRZ ;  /* 0x0000000000067805 */ /* 0x000fca000001ff00 */
[----:B0-----:R-:W-:Y:S01]  /*b2f0*/  STG.E.128 desc[UR36][R2.64], R4 ;  /* 0x0000000402007986 */ /* 0x001fe2000c101d24 */
[----:B------:R-:W-:Y:S05]  /*b300*/  EXIT ;  /* 0x000000000000794d */ /* 0x000fea0003800000 */
.L_x_17580:
        /* <DEDUP_REMOVED lines=21> */
.L_x_17585:
[----:B------:R-:W-:Y:S05]  /*b460*/  BSYNC B0 ;  /* 0x0000000000007941 */ /* 0x000fea0003800000 */
.L_x_17584:
[----:B------:R-:W-:-:S05]  /*b470*/  LOP3.LUT R5, R0, R5, RZ, 0xfc, !PT ;  /* 0x0000000500057212 */ /* 0x000fca00078efcff */
[----:B------:R-:W-:Y:S01]  /*b480*/  STG.E.U8 desc[UR36][R2.64], R5 ;  /* 0x0000000502007986 */ /* 0x000fe2000c101124 */
[----:B------:R-:W-:Y:S05]  /*b490*/  EXIT ;  /* 0x000000000000794d */ /* 0x000fea0003800000 */
.L_x_17583:
        /* <DEDUP_REMOVED lines=13> */
.L_x_17587:
[----:B------:R-:W-:Y:S01]  /*b570*/  IMAD.MOV.U32 R0, RZ, RZ, 0x7f ;  /* 0x0000007fff007424 */ /* 0x000fe200078e00ff */
[----:B------:R-:W-:-:S04]  /*b580*/  ISETP.GT.U32.AND P0, PT, R4, 0x7f800000, PT ;  /* 0x7f8000000400780c */ /* 0x000fc80003f04070 */
[----:B------:R-:W-:-:S09]  /*b590*/  SEL R0, R0, 0x7c, P0 ;  /* 0x0000007c00007807 */ /* 0x000fd20000000000 */
.L_x_17588:
[----:B------:R-:W-:Y:S05]  /*b5a0*/  BSYNC B0 ;  /* 0x0000000000007941 */ /* 0x000fea0003800000 */
.L_x_17586:
[----:B------:R-:W-:-:S04]  /*b5b0*/  LOP3.LUT R4, R19, 0x80000000, RZ, 0xc0, !PT ;  /* 0x8000000013047812 */ /* 0x000fc800078ec0ff */
[----:B------:R-:W-:-:S04]  /*b5c0*/  SHF.R.U32.HI R5, RZ, 0x18, R4 ;  /* 0x00000018ff057819 */ /* 0x000fc80000011604 */
[----:B------:R-:W-:-:S05]  /*b5d0*/  LOP3.LUT R5, R0, R5, RZ, 0xfc, !PT ;  /* 0x0000000500057212 */ /* 0x000fca00078efcff */
[----:B------:R-:W-:Y:S01]  /*b5e0*/  STG.E.U8 desc[UR36][R2.64], R5 ;  /* 0x0000000502007986 */ /* 0x000fe2000c101124 */
[----:B------:R-:W-:Y:S05]  /*b5f0*/  EXIT ;  /* 0x000000000000794d */ /* 0x000fea0003800000 */
.L_x_17582:
[----:B-----5:R-:W0:Y:S02]  /*b600*/  I2F.S16 R0, R19 ;  /* 0x0000001300007306 */ /* 0x020e240000101400 */
[----:B0-----:R-:W-:-:S05]  /*b610*/  F2FP.BF16.F32.PACK_AB R0, RZ, R0 ;  /* 0x00000000ff00723e */ /* 0x001fca00000010ff */
[----:B------:R-:W-:Y:S01]  /*b620*/  STG.E.U16 desc[UR36][R2.64], R0 ;  /* 0x0000000002007986 */ /* 0x000fe2000c101524 */
[----:B------:R-:W-:Y:S05]  /*b630*/  EXIT ;  /* 0x000000000000794d */ /* 0x000fea0003800000 */
.L_x_17579:
        /* <DEDUP_REMOVED lines=8> */
[----:B-----5:R-:W-:Y:S01]  /*b6c0*/  STG.E.U16 desc[UR36][R2.64], R19 ;  /* 0x0000001302007986 */ /* 0x020fe2000c101524 */
[----:B------:R-:W-:Y:S05]  /*b6d0*/  EXIT ;  /* 0x000000000000794d */ /* 0x000fea0003800000 */
.L_x_17591:
        /* <DEDUP_REMOVED lines=17> */
.L_x_17594:
[----:B------:R-:W-:-:S04]  /*b7f0*/  LOP3.LUT R0, R19, 0x80000000, RZ, 0xc0, !PT ;  /* 0x8000000013007812 */ /* 0x000fc800078ec0ff */
[----:B------:R-:W-:-:S04]  /*b800*/  SHF.R.U32.HI R5, RZ, 0x18, R0 ;  /* 0x00000018ff057819 */ /* 0x000fc80000011600 */
[----:B------:R-:W-:-:S04]  /*b810*/  LOP3.LUT R4, R4, R5, RZ, 0xfc, !PT ;  /* 0x0000000504047212 */ /* 0x000fc800078efcff */
[----:B------:R-:W-:-:S07]  /*b820*/  PRMT R0, R4, 0x7610, R0 ;  /* 0x0000761004007816 */ /* 0x000fce0000000000 */
.L_x_17593:
[----:B------:R-:W-:Y:S05]  /*b830*/  BSYNC B0 ;  /* 0x0000000000007941 */ /* 0x000fea0003800000 */
.L_x_17592:
[----:B------:R-:W-:Y:S01]  /*b840*/  STG.E.U8 desc[UR36][R2.64], R0 ;  /* 0x0000000002007986 */ /* 0x000fe2000c101124 */
[----:B------:R-:W-:Y:S05]  /*b850*/  EXIT ;  /* 0x000000000000794d */ /* 0x000fea0003800000 */
.L_x_17590:
        /* <DEDUP_REMOVED lines=17> */
.L_x_17597:
[----:B------:R-:W-:-:S04]  /*b970*/  LOP3.LUT R0, R19, 0x80000000, RZ, 0xc0, !PT ;  /* 0x8000000013007812 */ /* 0x000fc800078ec0ff */
[----:B------:R-:W-:-:S04]  /*b980*/  SHF.R.U32.HI R5, RZ, 0x18, R0 ;  /* 0x00000018ff057819 */ /* 0x000fc80000011600 */
[----:B------:R-:W-:-:S04]  /*b990*/  LOP3.LUT R4, R4, R5, RZ, 0xfc, !PT ;  /* 0x0000000504047212 */ /* 0x000fc800078efcff */
[----:B------:R-:W-:-:S07]  /*b9a0*/  PRMT R0, R4, 0x7610, R0 ;  /* 0x0000761004007816 */ /* 0x000fce0000000000 */
.L_x_17596:
[----:B------:R-:W-:Y:S05]  /*b9b0*/  BSYNC B0 ;  /* 0x0000000000007941 */ /* 0x000fea0003800000 */
.L_x_17595:
[----:B------:R-:W-:Y:S01]  /*b9c0*/  STG.E.U8 desc[UR36][R2.64], R0 ;  /* 0x0000000002007986 */ /* 0x000fe2000c101124 */
[----:B------:R-:W-:Y:S05]  /*b9d0*/  EXIT ;  /* 0x000000000000794d */ /* 0x000fea0003800000 */
.L_x_17589:
        /* <DEDUP_REMOVED lines=22> */
.L_x_17572:
        /* <DEDUP_REMOVED lines=15> */
[----:B-1---5:R-:W-:Y:S05]  /*bc30*/  CALL.ABS.NOINC R2 ;  /* 0x0000000002007343 */ /* 0x022fea0003c00000 */
.L_x_17600:
[----:B------:R-:W-:Y:S05]  /*bc40*/  EXIT ;  /* 0x000000000000794d */ /* 0x000fea0003800000 */
.L_x_17599:
[----:B-----5:R-:W-:-:S04]  /*bc50*/  PRMT R4, R19, 0x9910, RZ ;  /* 0x0000991013047816 */ /* 0x020fc800000000ff */
[----:B------:R-:W-:-:S05]  /*bc60*/  SHF.R.S32.HI R5, RZ, 0x1f, R4 ;  /* 0x0000001fff057819 */ /* 0x000fca0000011404 */
[----:B------:R-:W-:Y:S01]  /*bc70*/  STG.E.64 desc[UR36][R2.64], R4 ;  /* 0x0000000402007986 */ /* 0x000fe2000c101b24 */
[----:B------:R-:W-:Y:S05]  /*bc80*/  EXIT ;  /* 0x000000000000794d */ /* 0x000fea0003800000 */
.L_x_17598:
[----:B-----5:R-:W-:-:S05]  /*bc90*/  PRMT R5, R19, 0x9910, RZ ;  /* 0x0000991013057816 */ /* 0x020fca00000000ff */
[----:B------:R-:W-:Y:S01]  /*bca0*/  STG.E desc[UR36][R2.64], R5 ;  /* 0x0000000502007986 */ /* 0x000fe2000c101924 */
[----:B------:R-:W-:Y:S05]  /*bcb0*/  EXIT ;  /* 0x000000000000794d */ /* 0x000fea0003800000 */
.L_x_17601:
        /* <DEDUP_REMOVED lines=12> */
.L_x_57382:


//--------------------- .text._ZN2at6native18elementwise_kernelILi128ELi4EZNS0_22gpu_kernel_impl_nocastINS0_13BinaryFunctorIsssZZZNS0_16fmod_kernel_cudaERNS_18TensorIteratorBaseEENKUlvE_clEvENKUlvE3_clEvEUlssE_EEEEvS5_RKT_EUliE_EEviT1_ --------------------------
	.section	.text._ZN2at6native18elementwise_kernelILi128ELi4EZNS0_22gpu_kernel_impl_nocastINS0_13BinaryFunctorIsssZZZNS0_16fmod_kernel_cudaERNS_18TensorIteratorBaseEENKUlvE_clEvENKUlvE3_clEvEUlssE_EEEEvS5_RKT_EUliE_EEviT1_,"ax",@progbits
	.align	128
        .global         _ZN2at6native18elementwise_kernelILi128ELi4EZNS0_22gpu_kernel_impl_nocastINS0_13BinaryFunctorIsssZZZNS0_16fmod_kernel_cudaERNS_18TensorIteratorBaseEENKUlvE_clEvENKUlvE3_clEvEUlssE_EEEEvS5_RKT_EUliE_EEviT1_
        .type           _ZN2at6native18elementwise_kernelILi128ELi4EZNS0_22gpu_kernel_impl_nocastINS0_13BinaryFunctorIsssZZZNS0_16fmod_kernel_cudaERNS_18TensorIteratorBaseEENKUlvE_clEvENKUlvE3_clEvEUlssE_EEEEvS5_RKT_EUliE_EEviT1_,@function
        .size           _ZN2at6native18elementwise_kernelILi128ELi4EZNS0_22gpu_kernel_impl_nocastINS0_13BinaryFunctorIsssZZZNS0_16fmod_kernel_cudaERNS_18TensorIteratorBaseEENKUlvE_clEvENKUlvE3_clEvEUlssE_EEEEvS5_RKT_EUliE_EEviT1_,(.L_x_57383 - _ZN2at6native18elementwise_kernelILi128ELi4EZNS0_22gpu_kernel_impl_nocastINS0_13BinaryFunctorIsssZZZNS0_16fmod_kernel_cudaERNS_18TensorIteratorBaseEENKUlvE_clEvENKUlvE3_clEvEUlssE_EEEEvS5_RKT_EUliE_EEviT1_)
        .other          _ZN2at6native18elementwise_kernelILi128ELi4EZNS0_22gpu_kernel_impl_nocastINS0_13BinaryFunctorIsssZZZNS0_16fmod_kernel_cudaERNS_18TensorIteratorBaseEENKUlvE_clEvENKUlvE3_clEvEUlssE_EEEEvS5_RKT_EUliE_EEviT1_,@"STO_CUDA_ENTRY STV_DEFAULT"
_ZN2at6native18elementwise_kernelILi128ELi4EZNS0_22gpu_kernel_impl_nocastINS0_13BinaryFunctorIsssZZZNS0_16fmod_kernel_cudaERNS_18TensorIteratorBaseEENKUlvE_clEvENKUlvE3_clEvEUlssE_EEEEvS5_RKT_EUliE_EEviT1_:
.text._ZN2at6native18elementwise_kernelILi128ELi4EZNS0_22gpu_kernel_impl_nocastINS0_13BinaryFunctorIsssZZZNS0_16fmod_kernel_cudaERNS_18TensorIteratorBaseEENKUlvE_clEvENKUlvE3_clEvEUlssE_EEEEvS5_RKT_EUliE_EEviT1_:
        /* <DEDUP_REMOVED lines=363> */
.L_x_17604:
[----:B------:R-:W-:Y:S02]  /*16b0*/  ULDC.64 UR8, c[0x0][0x488] ;  /* 0x0001220000087ab9 */ /* 0x000fe40000000a00 */
[----:B------:R-:W-:-:S04]  /*16c0*/  IADD3 R8, P0, R2, UR8, RZ ;  /* 0x0000000802087c10 */ /* 0x000fc8000ff1e0ff */
[----:B------:R-:W-:Y:S01]  /*16d0*/  IADD3.X R9, RZ, UR9, RZ, P0, !PT ;  /* 0x00000009ff097c10 */ /* 0x000fe200087fe4ff */
[----:B------:R-:W-:-:S04]  /*16e0*/  ULDC.64 UR8, c[0x0][0x480] ;  /* 0x0001200000087ab9 */ /* 0x000fc80000000a00 */
[----:B------:R-:W2:Y:S01]  /*16f0*/  LDG.E.S16 R8, desc[UR4][R8.64] ;  /* 0x0000000408087981 */ /* 0x000ea2000c1e1700 */
[----:B------:R-:W-:-:S04]  /*1700*/  IADD3 R6, P0, R0, UR8, RZ ;  /* 0x0000000800067c10 */ /* 0x000fc8000ff1e0ff */
[----:B------:R-:W-:Y:S01]  /*1710*/  IADD3.X R7, RZ, UR9, RZ, P0, !PT ;  /* 0x00000009ff077c10 */ /* 0x000fe200087fe4ff */
[----:B------:R-:W-:-:S04]  /*1720*/  ULDC.64 UR8, c[0x0][0x478] ;  /* 0x00011e0000087ab9 */ /* 0x000fc80000000a00 */
[----:B------:R0:W3:Y:S01]  /*1730*/  LDG.E.S16 R6, desc[UR4][R6.64] ;  /* 0x0000000406067981 */ /* 0x0000e2000c1e1700 */
[----:B------:R-:W-:Y:S02]  /*1740*/  IADD3 R3, R3, 0x80, RZ ;  /* 0x0000008003037810 */ /* 0x000fe40007ffe0ff */
[-C--:B--2---:R-:W-:Y:S02]  /*1750*/  IABS R2, R8.reuse ;  /* 0x0000000800027213 */ /* 0x084fe40000000000 */
[----:B0-----:R-:W-:Y:S02]  /*1760*/  IABS R7, R8 ;  /* 0x0000000800077213 */ /* 0x001fe40000000000 */
[----:B------:R-:W0:Y:S01]  /*1770*/  I2F.RP R0, R2 ;  /* 0x0000000200007306 */ /* 0x000e220000209400 */
[----:B---3--:R-:W-:Y:S02]  /*1780*/  IABS R4, R6 ;  /* 0x0000000600047213 */ /* 0x008fe40000000000 */
[----:B------:R-:W-:-:S05]  /*1790*/  ISETP.GE.AND P1, PT, R6, RZ, PT ;  /* 0x000000ff0600720c */ /* 0x000fca0003f26270 */
[----:B0-----:R-:W0:Y:S02]  /*17a0*/  MUFU.RCP R0, R0 ;  /* 0x0000000000007308 */ /* 0x001e240000001000 */
[----:B0-----:R-:W-:Y:S02]  /*17b0*/  IADD3 R10, R0, 0xffffffe, RZ ;  /* 0x0ffffffe000a7810 */ /* 0x001fe40007ffe0ff */
[----:B------:R-:W-:-:S04]  /*17c0*/  IADD3 R0, RZ, -R7, RZ ;  /* 0x80000007ff007210 */ /* 0x000fc80007ffe0ff */
[----:B------:R0:W1:Y:S02]  /*17d0*/  F2I.FTZ.U32.TRUNC.NTZ R11, R10 ;  /* 0x0000000a000b7305 */ /* 0x000064000021f000 */
[----:B0-----:R-:W-:Y:S02]  /*17e0*/  MOV R10, RZ ;  /* 0x000000ff000a7202 */ /* 0x001fe40000000f00 */
[----:B-1----:R-:W-:-:S05]  /*17f0*/  IADD3 R9, RZ, -R11, RZ ;  /* 0x8000000bff097210 */ /* 0x002fca0007ffe0ff */
[----:B------:R-:W-:-:S04]  /*1800*/  IMAD R9, R9, R2, RZ ;  /* 0x0000000209097224 */ /* 0x000fc800078e02ff */
[----:B------:R-:W-:-:S06]  /*1810*/  IMAD.HI.U32 R11, R11, R9, R10 ;  /* 0x000000090b0b7227 */ /* 0x000fcc00078e000a */
[----:B------:R-:W-:-:S04]  /*1820*/  IMAD.HI.U32 R11, R11, R4, RZ ;  /* 0x000000040b0b7227 */ /* 0x000fc800078e00ff */
[----:B------:R-:W-:-:S05]  /*1830*/  IMAD R11, R11, R0, R4 ;  /* 0x000000000b0b7224 */ /* 0x000fca00078e0204 */
[----:B------:R-:W-:-:S13]  /*1840*/  ISETP.GT.U32.AND P0, PT, R2, R11, PT ;  /* 0x0000000b0200720c */ /* 0x000fda0003f04070 */
[----:B------:R-:W-:Y:S02]  /*1850*/  @!P0 IADD3 R11, R11, -R2, RZ ;  /* 0x800000020b0b8210 */ /* 0x000fe40007ffe0ff */
[----:B------:R-:W-:Y:S02]  /*1860*/  ISETP.NE.AND P0, PT, R8, RZ, PT ;  /* 0x000000ff0800720c */ /* 0x000fe40003f05270 */
[----:B------:R-:W-:-:S13]  /*1870*/  ISETP.GT.U32.AND P2, PT, R2, R11, PT ;  /* 0x0000000b0200720c */ /* 0x000fda0003f44070 */
[----:B------:R-:W-:Y:S02]  /*1880*/  @!P2 IADD3 R11, R11, -R2, RZ ;  /* 0x800000020b0ba210 */ /* 0x000fe40007ffe0ff */
[----:B------:R-:W-:Y:S02]  /*1890*/  IADD3 R4, P2, R5, UR8, RZ ;  /* 0x0000000805047c10 */ /* 0x000fe4000ff5e0ff */
[----:B------:R-:W-:Y:S02]  /*18a0*/  @!P1 IADD3 R11, -R11, RZ, RZ ;  /* 0x000000ff0b0b9210 */ /* 0x000fe40007ffe1ff */
[----:B------:R-:W-:Y:S02]  /*18b0*/  IADD3.X R5, RZ, UR9, RZ, P2, !PT ;  /* 0x00000009ff057c10 */ /* 0x000fe400097fe4ff */
[----:B------:R-:W-:-:S05]  /*18c0*/  @!P0 LOP3.LUT R11, RZ, R8, RZ, 0x33, !PT ;  /* 0x00000008ff0b8212 */ /* 0x000fca00078e33ff */
[----:B------:R0:W-:Y:S02]  /*18d0*/  STG.E.U16 desc[UR4][R4.64], R11 ;  /* 0x0000000b04007986 */ /* 0x0001e4000c101504 */
.L_x_17603:
[----:B------:R-:W-:Y:S05]  /*18e0*/  BSYNC B0 ;  /* 0x0000000000007941 */ /* 0x000fea0003800000 */
.L_x_17602:
[----:B------:R-:W-:Y:S01]  /*18f0*/  ISETP.GE.AND P0, PT, R3, UR6, PT ;  /* 0x0000000603007c0c */ /* 0x000fe2000bf06270 */
[----:B------:R-:W-:-:S12]  /*1900*/  BSSY B0, `(.L_x_17605) ;  /* 0x000030c000007945 */ /* 0x000fd80003800000 */
[----:B------:R-:W-:Y:S05]  /*1910*/  @P0 BRA `(.L_x_17606) ;  /* 0x0000003000280947 */ /* 0x000fea0003800000 */
[----:B0-----:R-:W0:Y:S01]  /*1920*/  LDC R4, c[0x0][0x218] ;  /* 0x00008600ff047b82 */ /* 0x001e220000000800 */
        /* <DEDUP_REMOVED lines=352> */
.L_x_17607:
        /* <DEDUP_REMOVED lines=33> */
[----:B------:R-:W-:Y:S02]  /*3140*/  @!P0 LOP3.LUT R11, RZ, R8, RZ, 0x33, !PT ;  /* 0x00000008ff0b8212 */ /* 0x000fe400078e33ff */
[----:B------:R-:W-:-:S03]  /*3150*/  ISETP.GE.AND P0, PT, R3, UR6, PT ;  /* 0x0000000603007c0c */ /* 0x000fc6000bf06270 */
[----:B------:R1:W-:Y:S10]  /*3160*/  STG.E.U16 desc[UR4][R4.64], R11 ;  /* 0x0000000b04007986 */ /* 0x0003f4000c101504 */
[----:B------:R-:W-:Y:S05]  /*3170*/  @P0 BRA `(.L_x_17606) ;  /* 0x0000001800100947 */ /* 0x000fea0003800000 */
[----:B-1----:R-:W0:Y:S01]  /*3180*/  LDC R4, c[0x0][0x218] ;  /* 0x00008600ff047b82 */ /* 0x002e220000000800 */
        /* <DEDUP_REMOVED lines=352> */
.L_x_17608:
        /* <DEDUP_REMOVED lines=35> */
.L_x_17606:
[----:B------:R-:W-:Y:S05]  /*49c0*/  BSYNC B0 ;  /* 0x0000000000007941 */ /* 0x000fea0003800000 */
.L_x_17605:
[----:B------:R-:W-:-:S13]  /*49d0*/  ISETP.GE.AND P0, PT, R3, UR6, PT ;  /* 0x0000000603007c0c */ /* 0x000fda000bf06270 */
[----:B------:R-:W-:Y:S05]  /*49e0*/  @P0 EXIT ;  /* 0x000000000000094d */ /* 0x000fea0003800000 */
[----:B012---:R-:W0:Y:S01]  /*49f0*/  LDC R4, c[0x0][0x218] ;  /* 0x00008600ff047b82 */ /* 0x007e220000000800 */
        /* <DEDUP_REMOVED lines=352> */
.L_x_17609:
        /* <DEDUP_REMOVED lines=33> */
[----:B------:R-:W-:Y:S01]  /*6210*/  STG.E.U16 desc[UR4][R2.64], R9 ;  /* 0x0000000902007986 */ /* 0x000fe2000c101504 */
[----:B------:R-:W-:Y:S05]  /*6220*/  EXIT ;  /* 0x000000000000794d */ /* 0x000fea0003800000 */
.L_x_17610:
        /* <DEDUP_REMOVED lines=13> */
.L_x_57383:


//--------------------- .text._ZN2at6native27unrolled_elementwise_kernelINS0_13BinaryFunctorIsssZZZNS0_16fmod_kernel_cudaERNS_18TensorIteratorBaseEENKUlvE_clEvENKUlvE3_clEvEUlssE_EESt5arrayIPcLm3EELi4E23TrivialOffsetCalculatorILi2EjESC_ILi1EjENS0_6memory15LoadWithoutCastENSF_16StoreWithoutCastEEEviT_T0_T2_T3_T4_T5_ --------------------------
	.section	.text._ZN2at6native27unrolled_elementwise_kernelINS0_13BinaryFunctorIsssZZZNS0_16fmod_kernel_cudaERNS_18TensorIteratorBaseEENKUlvE_clEvENKUlvE3_clEvEUlssE_EESt5arrayIPcLm3EELi4E23TrivialOffsetCalculatorILi2EjESC_ILi1EjENS0_6memory15LoadWithoutCastENSF_16StoreWithoutCastEEEviT_T0_T2_T3_T4_T5_,"ax",@progbits
	.align	128
        .global         _ZN2at6native27unrolled_elementwise_kernelINS0_13BinaryFunctorIsssZZZNS0_16fmod_kernel_cudaERNS_18TensorIteratorBaseEENKUlvE_clEvENKUlvE3_clEvEUlssE_EESt5arrayIPcLm3EELi4E23TrivialOffsetCalculatorILi2EjESC_ILi1EjENS0_6memory15LoadWithoutCastENSF_16StoreWithoutCastEEEviT_T0_T2_T3_T4_T5_
        .type           _ZN2at6native27unrolled_elementwise_kernelINS0_13BinaryFunctorIsssZZZNS0_16fmod_kernel_cudaERNS_18TensorIteratorBaseEENKUlvE_clEvENKUlvE3_clEvEUlssE_EESt5arrayIPcLm3EELi4E23TrivialOffsetCalculatorILi2EjESC_ILi1EjENS0_6memory15LoadWithoutCastENSF_16StoreWithoutCastEEEviT_T0_T2_T3_T4_T5_,@function
        .size           _ZN2at6native27unrolled_elementwise_kernelINS0_13BinaryFunctorIsssZZZNS0_16fmod_kernel_cudaERNS_18TensorIteratorBaseEENKUlvE_clEvENKUlvE3_clEvEUlssE_EESt5arrayIPcLm3EELi4E23TrivialOffsetCalculatorILi2EjESC_ILi1EjENS0_6memory15LoadWithoutCastENSF_16StoreWithoutCastEEEviT_T0_T2_T3_T4_T5_,(.L_x_57384 - _ZN2at6native27unrolled_elementwise_kernelINS0_13BinaryFunctorIsssZZZNS0_16fmod_kernel_cudaERNS_18TensorIteratorBaseEENKUlvE_clEvENKUlvE3_clEvEUlssE_EESt5arrayIPcLm3EELi4E23TrivialOffsetCalculatorILi2EjESC_ILi1EjENS0_6memory15LoadWithoutCastENSF_16StoreWithoutCastEEEviT_T0_T2_T3_T4_T5_)
        .other          _ZN2at6native27unrolled_elementwise_kernelINS0_13BinaryFunctorIsssZZZNS0_16fmod_kernel_cudaERNS_18TensorIteratorBaseEENKUlvE_clEvENKUlvE3_clEvEUlssE_EESt5arrayIPcLm3EELi4E23TrivialOffsetCalculatorILi2EjESC_ILi1EjENS0_6memory15LoadWithoutCastENSF_16StoreWithoutCastEEEviT_T0_T2_T3_T4_T5_,@"STO_CUDA_ENTRY STV_DEFAULT"
_ZN2at6native27unrolled_elementwise_kernelINS0_13BinaryFunctorIsssZZZNS0_16fmod_kernel_cudaERNS_18TensorIteratorBaseEENKUlvE_clEvENKUlvE3_clEvEUlssE_EESt5arrayIPcLm3EELi4E23TrivialOffsetCalculatorILi2EjESC_ILi1EjENS0_6memory15LoadWithoutCastENSF_16StoreWithoutCastEEEviT_T0_T2_T3_T4_T5_:
.text._ZN2at6native27unrolled_elementwise_kernelINS0_13BinaryFunctorIsssZZZNS0_16fmod_kernel_cudaERNS_18TensorIteratorBaseEENKUlvE_clEvENKUlvE3_clEvEUlssE_EESt5arrayIPcLm3EELi4E23TrivialOffsetCalculatorILi2EjESC_ILi1EjENS0_6memory15LoadWithoutCastENSF_16StoreWithoutCastEEEviT_T0_T2_T3_T4_T5_:
[----:B------:R-:W-:Y:S01]  /*0000*/  LDC R1, c[0x0][0x28] ;  /* 0x00000a00ff017b82 */ /* 0x000fe20000000800 */
[----:B------:R-:W0:Y:S07]  /*0010*/  S2R R0, SR_CTAID.X ;  /* 0x0000000000007919 */ /* 0x000e2e0000002500 */
[----:B------:R-:W0:Y:S01]  /*0020*/  LDC R3, c[0x0][0x210] ;  /* 0x00008400ff037b82 */ /* 0x000e220000000800 */
[----:B------:R-:W-:Y:S01]  /*0030*/  IMAD.MOV.U32 R22, RZ, RZ, RZ ;  /* 0x000000ffff167224 */ /* 0x000fe200078e00ff */
        /* <DEDUP_REMOVED lines=9> */
[----:B------:R-:W1:Y:S01]  /*00d0*/  @!P1 LDC.64 R20, c[0x0][0x220] ;  /* 0x00008800ff149b82 */ /* 0x000e620000000a00 */
[----:B------:R-:W-:Y:S02]  /*00e0*/  @!P1 IMAD R19, R0, 0x200, R17 ;  /* 0x0000020000139824 */ /* 0x000fe400078e0211 */
[----:B------:R-:W-:-:S05]  /*00f0*/  @!P1 VIADD R17, R17, 0x80 ;  /* 0x0000008011119836 */ /* 0x000fca0000000000 */
[----:B------:R-:W-:Y:S01]  /*0100*/  ISETP.GE.AND P3, PT, R17, R12, PT ;  /* 0x0000000c1100720c */ /* 0x000fe20003f66270 */
[----:B0-----:R-:W-:Y:S01]  /*0110*/  @!P0 IMAD.WIDE.U32 R24, R13, 0x2, R24 ;  /* 0x000000020d188825 */ /* 0x001fe200078e0018 */
[----:B------:R-:W0:Y:S11]  /*0120*/  @!P1 LDC.64 R2, c[0x0][0x228] ;  /* 0x00008a00ff029b82 */ /* 0x000e360000000a00 */
[----:B------:R-:W2:Y:S01]  /*0130*/  @!P3 LDC.64 R4, c[0x0][0x220] ;  /* 0x00008800ff04bb82 */ /* 0x000ea20000000a00 */
[----:B------:R-:W-:Y:S01]  /*0140*/  @!P3 LEA R23, R0, R17, 0x9 ;  /* 0x000000110017b211 */ /* 0x000fe200078e48ff */
[----:B------:R-:W-:-:S02]  /*0150*/  @!P3 VIADD R17, R17, 0x80 ;  /* 0x000000801111b836 */ /* 0x000fc40000000000 */
[----:B-1----:R-:W-:-:S03]  /*0160*/  @!P1 IMAD.WIDE.U32 R20, R19, 0x2, R20 ;  /* 0x0000000213149825 */ /* 0x002fc600078e0014 */
[----:B------:R-:W-:Y:S01]  /*0170*/  ISETP.GE.AND P2, PT, R17, R12, PT ;  /* 0x0000000c1100720c */ /* 0x000fe20003f46270 */
[----:B------:R-:W1:Y:S01]  /*0180*/  @!P3 LDC.64 R6, c[0x0][0x228] ;  /* 0x00008a00ff06bb82 */ /* 0x000e620000000a00 */
[----:B------:R3:W5:Y:S07]  /*0190*/  @!P1 LDG.E.S16 R22, desc[UR4][R20.64] ;  /* 0x0000000414169981 */ /* 0x00076e000c1e1700 */
[----:B---3--:R-:W3:Y:S01]  /*01a0*/  @!P0 LDC.64 R20, c[0x0][0x220] ;  /* 0x00008800ff148b82 */ /* 0x008ee20000000a00 */
[----:B------:R-:W-:-:S03]  /*01b0*/  IMAD.MOV.U32 R14, RZ, RZ, RZ ;  /* 0x000000ffff0e7224 */ /* 0x000fc600078e00ff */
[----:B------:R-:W-:Y:S01]  /*01c0*/  @!P2 LEA R17, R0, R17, 0x9 ;  /* 0x000000110011a211 */ /* 0x000fe200078e48ff */
[----:B--2---:R-:W-:-:S03]  /*01d0*/  @!P3 IMAD.WIDE.U32 R4, R23, 0x2, R4 ;  /* 0x000000021704b825 */ /* 0x004fc600078e0004 */
[----:B------:R-:W2:Y:S01]  /*01e0*/  @!P2 LDC.64 R8, c[0x0][0x220] ;  /* 0x00008800ff08ab82 */ /* 0x000ea20000000a00 */
[----:B-1----:R-:W-:-:S07]  /*01f0*/  @!P3 IMAD.WIDE.U32 R6, R23, 0x2, R6 ;  /* 0x000000021706b825 */ /* 0x002fce00078e0006 */
[----:B------:R-:W1:Y:S01]  /*0200*/  @!P2 LDC.64 R10, c[0x0][0x228] ;  /* 0x00008a00ff0aab82 */ /* 0x000e620000000a00 */
[----:B------:R-:W-:Y:S02]  /*0210*/  IMAD.MOV.U32 R23, RZ, RZ, RZ ;  /* 0x000000ffff177224 */ /* 0x000fe400078e00ff */
[----:B---3--:R-:W-:Y:S01]  /*0220*/  @!P0 IMAD.WIDE.U32 R20, R13, 0x2, R20 ;  /* 0x000000020d148825 */ /* 0x008fe200078e0014 */
[----:B------:R-:W-:-:S04]  /*0230*/  HFMA2.MMA R13, -RZ, RZ, 0, 0 ;  /* 0x00000000ff0d7435 */ /* 0x000fc800000001ff */
[----:B------:R-:W5:Y:S06]  /*0240*/  @!P0 LDG.E.S16 R23, desc[UR4][R20.64] ;  /* 0x0000000414178981 */ /* 0x000f6c000c1e1700 */
[----:B------:R-:W5:Y:S01]  /*0250*/  @!P0 LDG.E.S16 R13, desc[UR4][R24.64] ;  /* 0x00000004180d8981 */ /* 0x000f62000c1e1700 */
[----:B0-----:R-:W-:-:S05]  /*0260*/  @!P1 IMAD.WIDE.U32 R2, R19, 0x2, R2 ;  /* 0x0000000213029825 */ /* 0x001fca00078e0002 */
[----:B------:R0:W5:Y:S01]  /*0270*/  @!P1 LDG.E.S16 R14, desc[UR4][R2.64] ;  /* 0x00000004020e9981 */ /* 0x000162000c1e1700 */
[----:B--2---:R-:W-:-:S04]  /*0280*/  @!P2 IMAD.WIDE.U32 R8, R17, 0x2, R8 ;  /* 0x000000021108a825 */ /* 0x004fc800078e0008 */
[----:B-1----:R-:W-:Y:S01]  /*0290*/  @!P2 IMAD.WIDE.U32 R10, R17, 0x2, R10 ;  /* 0x00000002110aa825 */ /* 0x002fe200078e000a */
[----:B------:R-:W-:Y:S01]  /*02a0*/  CS2R R16, SRZ ;  /* 0x0000000000107805 */ /* 0x000fe2000001ff00 */
[----:B0-----:R-:W0:Y:S01]  /*02b0*/  @!P0 LDC.64 R2, c[0x0][0x218] ;  /* 0x00008600ff028b82 */ /* 0x001e220000000a00 */
[----:B------:R-:W-:-:S04]  /*02c0*/  CS2R R18, SRZ ;  /* 0x0000000000127805 */ /* 0x000fc8000001ff00 */
[----:B------:R1:W5:Y:S04]  /*02d0*/  @!P3 LDG.E.S16 R16, desc[UR4][R4.64] ;  /* 0x000000040410b981 */ /* 0x000368000c1e1700 */
[----:B------:R2:W5:Y:S04]  /*02e0*/  @!P3 LDG.E.S16 R17, desc[UR4][R6.64] ;  /* 0x000000040611b981 */ /* 0x000568000c1e1700 */
[----:B------:R3:W5:Y:S01]  /*02f0*/  @!P2 LDG.E.S16 R19, desc[UR4][R10.64] ;  /* 0x000000040a13a981 */ /* 0x000762000c1e1700 */
[----:B-1----:R-:W-:-:S03]  /*0300*/  IMAD.MOV.U32 R5, RZ, RZ, R15 ;  /* 0x000000ffff057224 */ /* 0x002fc600078e000f */
[----:B------:R1:W5:Y:S02]  /*0310*/  @!P2 LDG.E.S16 R18, desc[UR4][R8.64] ;  /* 0x000000040812a981 */ /* 0x000364000c1e1700 */
[C---:B--2---:R-:W-:Y:S01]  /*0320*/  IADD3 R7, R5.reuse, 0x100, RZ ;  /* 0x0000010005077810 */ /* 0x044fe20007ffe0ff */
[----:B---3--:R-:W-:-:S03]  /*0330*/  VIADD R11, R5, 0x80 ;  /* 0x00000080050b7836 */ /* 0x008fc60000000000 */
[-C--:B------:R-:W-:Y:S02]  /*0340*/  ISETP.GE.AND P1, PT, R7, R12.reuse, PT ;  /* 0x0000000c0700720c */ /* 0x080fe40003f26270 */
[----:B------:R-:W-:Y:S01]  /*0350*/  @!P0 LEA R7, R0, R15, 0x9 ;  /* 0x0000000f00078211 */ /* 0x000fe200078e48ff */
[----:B-1----:R-:W-:Y:S02]  /*0360*/  VIADD R9, R5, 0x180 ;  /* 0x0000018005097836 */ /* 0x002fe40000000000 */
[----:B------:R-:W-:Y:S01]  /*0370*/  @!P0 IMAD.MOV.U32 R5, RZ, RZ, R11 ;  /* 0x000000ffff058224 */ /* 0x000fe200078e000b */
[----:B------:R-:W-:Y:S01]  /*0380*/  BSSY B0, `(.L_x_17611) ;  /* 0x000001d000007945 */ /* 0x000fe20003800000 */
[-C--:B------:R-:W-:Y:S01]  /*0390*/  ISETP.GE.AND P4, PT, R11, R12.reuse, PT ;  /* 0x0000000c0b00720c */ /* 0x080fe20003f86270 */
[----:B0-----:R-:W-:Y:S01]  /*03a0*/  @!P0 IMAD.WIDE.U32 R2, R7, 0x2, R2 ;  /* 0x0000000207028825 */ /* 0x001fe200078e0002 */
[-C--:B------:R-:W-:Y:S02]  /*03b0*/  ISETP.GE.AND P2, PT, R9, R12.reuse, PT ;  /* 0x0000000c0900720c */ /* 0x080fe40003f46270 */
[----:B------:R-:W-:Y:S01]  /*03c0*/  ISETP.GE.AND P3, PT, R5, R12, PT ;  /* 0x0000000c0500720c */ /* 0x000fe20003f66270 */
[----:B------:R-:W-:-:S12]  /*03d0*/  @P0 BRA `(.L_x_17612) ;  /* 0x00000000005c0947 */ /* 0x000fd80003800000 */
[-C--:B-----5:R-:W-:Y:S02]  /*03e0*/  IABS R4, R13.reuse ;  /* 0x0000000d00047213 */ /* 0x0a0fe40000000000 */
[----:B------:R-:W-:Y:S02]  /*03f0*/  IABS R10, R13 ;  /* 0x0000000d000a7213 */ /* 0x000fe40000000000 */
[----:B------:R-:W0:Y:S02]  /*0400*/  I2F.RP R8, R4 ;  /* 0x0000000400087306 */ /* 0x000e240000209400 */
[----:B------:R-:W-:-:S06]  /*0410*/  IADD3 R10, RZ, -R10, RZ ;  /* 0x8000000aff0a7210 */ /* 0x000fcc0007ffe0ff */
[----:B0-----:R-:W0:Y:S02]  /*0420*/  MUFU.RCP R8, R8 ;  /* 0x0000000800087308 */ /* 0x001e240000001000 */
[----:B0-----:R-:W-:Y:S01]  /*0430*/  VIADD R6, R8, 0xffffffe ;  /* 0x0ffffffe08067836 */ /* 0x001fe20000000000 */
[----:B------:R-:W-:-:S05]  /*0440*/  IABS R8, R23 ;  /* 0x0000001700087213 */ /* 0x000fca0000000000 */
        /* <DEDUP_REMOVED lines=9> */
[----:B------:R-:W-:Y:S02]  /*04e0*/  @!P5 IADD3 R7, R7, -R4, RZ ;  /* 0x800000040707d210 */ /* 0x000fe40007ffe0ff */
[----:B------:R-:W-:Y:S02]  /*04f0*/  ISETP.GE.AND P5, PT, R23, RZ, PT ;  /* 0x000000ff1700720c */ /* 0x000fe40003fa6270 */
[----:B------:R-:W-:-:S13]  /*0500*/  ISETP.GT.U32.AND P6, PT, R4, R7, PT ;  /* 0x000000070400720c */ /* 0x000fda0003fc4070 */
[----:B------:R-:W-:Y:S01]  /*0510*/  @!P6 IMAD.IADD R7, R7, 0x1, -R4 ;  /* 0x000000010707e824 */ /* 0x000fe200078e0a04 */
[----:B------:R-:W-:-:S03]  /*0520*/  ISETP.NE.AND P6, PT, R13, RZ, PT ;  /* 0x000000ff0d00720c */ /* 0x000fc60003fc5270 */
[----:B------:R-:W-:-:S10]  /*0530*/  @!P5 IMAD.MOV R7, RZ, RZ, -R7 ;  /* 0x000000ffff07d224 */ /* 0x000fd400078e0a07 */
[----:B------:R-:W-:-:S07]  /*0540*/  @!P6 LOP3.LUT R7, RZ, R13, RZ, 0x33, !PT ;  /* 0x0000000dff07e212 */ /* 0x000fce00078e33ff */
.L_x_17612:
[----:B------:R-:W-:Y:S05]  /*0550*/  BSYNC B0 ;  /* 0x0000000000007941 */ /* 0x000fea0003800000 */
.L_x_17611:
[----:B------:R-:W-:Y:S04]  /*0560*/  BSSY B0, `(.L_x_17613) ;  /* 0x0000018000007945 */ /* 0x000fe80003800000 */
[----:B------:R-:W-:Y:S05]  /*0570*/  @P4 BRA `(.L_x_17614) ;  /* 0x0000000000584947 */ /* 0x000fea0003800000 */
[-C--:B-----5:R-:W-:Y:S02]  /*0580*/  IABS R11, R14.reuse ;  /* 0x0000000e000b7213 */ /* 0x0a0fe40000000000 */
[----:B------:R-:W-:Y:S02]  /*0590*/  IABS R10, R14 ;  /* 0x0000000e000a7213 */ /* 0x000fe40000000000 */
[----:B------:R-:W0:Y:S01]  /*05a0*/  I2F.RP R4, R11 ;  /* 0x0000000b00047306 */ /* 0x000e220000209400 */
[----:B------:R-:W-:-:S07]  /*05b0*/  ISETP.GE.AND P6, PT, R22, RZ, PT ;  /* 0x000000ff1600720c */ /* 0x000fce0003fc6270 */
[----:B0-----:R-:W0:Y:S02]  /*05c0*/  MUFU.RCP R4, R4 ;  /* 0x0000000400047308 */ /* 0x001e240000001000 */
[----:B0-----:R-:W-:Y:S02]  /*05d0*/  IADD3 R8, R4, 0xffffffe, RZ ;  /* 0x0ffffffe04087810 */ /* 0x001fe40007ffe0ff */
[----:B------:R-:W-:-:S04]  /*05e0*/  IABS R4, R22 ;  /* 0x0000001600047213 */ /* 0x000fc80000000000 */
[----:B------:R0:W1:Y:S02]  /*05f0*/  F2I.FTZ.U32.TRUNC.NTZ R9, R8 ;  /* 0x0000000800097305 */ /* 0x000064000021f000 */
[----:B0-----:R-:W-:Y:S01]  /*0600*/  MOV R8, RZ ;  /* 0x000000ff00087202 */ /* 0x001fe20000000f00 */
[----:B-1----:R-:W-:-:S04]  /*0610*/  IMAD.MOV R6, RZ, RZ, -R9 ;  /* 0x000000ffff067224 */ /* 0x002fc800078e0a09 */
[----:B------:R-:W-:Y:S02]  /*0620*/  IMAD R13, R6, R11, RZ ;  /* 0x0000000b060d7224 */ /* 0x000fe400078e02ff */
[----:B------:R-:W-:Y:S02]  /*0630*/  IMAD.MOV R6, RZ, RZ, -R10 ;  /* 0x000000ffff067224 */ /* 0x000fe400078e0a0a */
[----:B------:R-:W-:-:S06]  /*0640*/  IMAD.HI.U32 R9, R9, R13, R8 ;  /* 0x0000000d09097227 */ /* 0x000fcc00078e0008 */
[----:B------:R-:W-:-:S04]  /*0650*/  IMAD.HI.U32 R9, R9, R4, RZ ;  /* 0x0000000409097227 */ /* 0x000fc800078e00ff */
[----:B------:R-:W-:-:S05]  /*0660*/  IMAD R4, R9, R6, R4 ;  /* 0x0000000609047224 */ /* 0x000fca00078e0204 */
[----:B------:R-:W-:-:S13]  /*0670*/  ISETP.GT.U32.AND P4, PT, R11, R4, PT ;  /* 0x000000040b00720c */ /* 0x000fda0003f84070 */
[----:B------:R-:W-:Y:S01]  /*0680*/  @!P4 IMAD.IADD R4, R4, 0x1, -R11 ;  /* 0x000000010404c824 */ /* 0x000fe200078e0a0b */
[----:B------:R-:W-:-:S04]  /*0690*/  ISETP.NE.AND P4, PT, R14, RZ, PT ;  /* 0x000000ff0e00720c */ /* 0x000fc80003f85270 */
[----:B------:R-:W-:-:S13]  /*06a0*/  ISETP.GT.U32.AND P5, PT, R11, R4, PT ;  /* 0x000000040b00720c */ /* 0x000fda0003fa4070 */
[----:B------:R-:W-:-:S05]  /*06b0*/  @!P5 IMAD.IADD R4, R4, 0x1, -R11 ;  /* 0x000000010404d824 */ /* 0x000fca00078e0a0b */
[----:B------:R-:W-:Y:S02]  /*06c0*/  @!P6 IADD3 R4, -R4, RZ, RZ ;  /* 0x000000ff0404e210 */ /* 0x000fe40007ffe1ff */
[----:B------:R-:W-:-:S07]  /*06d0*/  @!P4 LOP3.LUT R4, RZ, R14, RZ, 0x33, !PT ;  /* 0x0000000eff04c212 */ /* 0x000fce00078e33ff */
.L_x_17614:
[----:B------:R-:W-:Y:S05]  /*06e0*/  BSYNC B0 ;  /* 0x0000000000007941 */ /* 0x000fea0003800000 */
.L_x_17613:
[----:B------:R-:W-:Y:S04]  /*06f0*/  BSSY B0, `(.L_x_17615) ;  /* 0x0000018000007945 */ /* 0x000fe80003800000 */
[----:B------:R-:W-:Y:S05]  /*0700*/  @P1 BRA `(.L_x_17616) ;  /* 0x0000000000581947 */ /* 0x000fea0003800000 */
[-C--:B-----5:R-:W-:Y:S02]  /*0710*/  IABS R11, R17.reuse ;  /* 0x00000011000b7213 */ /* 0x0a0fe40000000000 */
[----:B------:R-:W-:Y:S02]  /*0720*/  IABS R14, R17 ;  /* 0x00000011000e7213 */ /* 0x000fe40000000000 */
[----:B------:R-:W0:Y:S01]  /*0730*/  I2F.RP R6, R11 ;  /* 0x0000000b00067306 */ /* 0x000e220000209400 */
[----:B------:R-:W-:-:S07]  /*0740*/  ISETP.GE.AND P5, PT, R16, RZ, PT ;  /* 0x000000ff1000720c */ /* 0x000fce0003fa6270 */
[----:B0-----:R-:W0:Y:S02]  /*0750*/  MUFU.RCP R6, R6 ;  /* 0x0000000600067308 */ /* 0x001e240000001000 */
[----:B0-----:R-:W-:Y:S01]  /*0760*/  VIADD R8, R6, 0xffffffe ;  /* 0x0ffffffe06087836 */ /* 0x001fe20000000000 */
[----:B------:R-:W-:-:S05]  /*0770*/  IABS R6, R16 ;  /* 0x0000001000067213 */ /* 0x000fca0000000000 */
[----:B------:R0:W1:Y:S02]  /*0780*/  F2I.FTZ.U32.TRUNC.NTZ R9, R8 ;  /* 0x0000000800097305 */ /* 0x000064000021f000 */
[----:B0-----:R-:W-:Y:S02]  /*0790*/  IMAD.MOV.U32 R8, RZ, RZ, RZ ;  /* 0x000000ffff087224 */ /* 0x001fe400078e00ff */
[----:B-1----:R-:W-:-:S04]  /*07a0*/  IMAD.MOV R10, RZ, RZ, -R9 ;  /* 0x000000ffff0a7224 */ /* 0x002fc800078e0a09 */
[----:B------:R-:W-:Y:S01]  /*07b0*/  IMAD R13, R10, R11, RZ ;  /* 0x0000000b0a0d7224 */ /* 0x000fe200078e02ff */
[----:B------:R-:W-:-:S03]  /*07c0*/  IADD3 R10, RZ, -R14, RZ ;  /* 0x8000000eff0a7210 */ /* 0x000fc60007ffe0ff */
[----:B------:R-:W-:-:S06]  /*07d0*/  IMAD.HI.U32 R9, R9, R13, R8 ;  /* 0x0000000d09097227 */ /* 0x000fcc00078e0008 */
[----:B------:R-:W-:-:S04]  /*07e0*/  IMAD.HI.U32 R9, R9, R6, RZ ;  /* 0x0000000609097227 */ /* 0x000fc800078e00ff */
[----:B------:R-:W-:-:S05]  /*07f0*/  IMAD R6, R9, R10, R6 ;  /* 0x0000000a09067224 */ /* 0x000fca00078e0206 */
[----:B------:R-:W-:-:S13]  /*0800*/  ISETP.GT.U32.AND P1, PT, R11, R6, PT ;  /* 0x000000060b00720c */ /* 0x000fda0003f24070 */
[----:B------:R-:W-:Y:S02]  /*0810*/  @!P1 IADD3 R6, R6, -R11, RZ ;  /* 0x8000000b06069210 */ /* 0x000fe40007ffe0ff */
[----:B------:R-:W-:Y:S02]  /*0820*/  ISETP.NE.AND P1, PT, R17, RZ, PT ;  /* 0x000000ff1100720c */ /* 0x000fe40003f25270 */
[----:B------:R-:W-:-:S13]  /*0830*/  ISETP.GT.U32.AND P4, PT, R11, R6, PT ;  /* 0x000000060b00720c */ /* 0x000fda0003f84070 */
[----:B------:R-:W-:-:S05]  /*0840*/  @!P4 IMAD.IADD R6, R6, 0x1, -R11 ;  /* 0x000000010606c824 */ /* 0x000fca00078e0a0b */
[----:B------:R-:W-:Y:S02]  /*0850*/  @!P5 IADD3 R6, -R6, RZ, RZ ;  /* 0x000000ff0606d210 */ /* 0x000fe40007ffe1ff */
[----:B------:R-:W-:-:S07]  /*0860*/  @!P1 LOP3.LUT R6, RZ, R17, RZ, 0x33, !PT ;  /* 0x00000011ff069212 */ /* 0x000fce00078e33ff */
.L_x_17616:
[----:B------:R-:W-:Y:S05]  /*0870*/  BSYNC B0 ;  /* 0x0000000000007941 */ /* 0x000fea0003800000 */
.L_x_17615:
[----:B------:R-:W-:Y:S04]  /*0880*/  BSSY B0, `(.L_x_17617) ;  /* 0x000001a000007945 */ /* 0x000fe80003800000 */
[----:B------:R-:W-:Y:S05]  /*0890*/  @P2 BRA `(.L_x_17618) ;  /* 0x0000000000602947 */ /* 0x000fea0003800000 */
[-C--:B-----5:R-:W-:Y:S02]  /*08a0*/  IABS R14, R19.reuse ;  /* 0x00000013000e7213 */ /* 0x0a0fe40000000000 */
[----:B------:R-:W-:Y:S02]  /*08b0*/  IABS R13, R19 ;  /* 0x00000013000d7213 */ /* 0x000fe40000000000 */
[----:B------:R-:W0:Y:S01]  /*08c0*/  I2F.RP R10, R14 ;  /* 0x0000000e000a7306 */ /* 0x000e220000209400 */
[----:B------:R-:W-:Y:S02]  /*08d0*/  ISETP.GE.AND P4, PT, R18, RZ, PT ;  /* 0x000000ff1200720c */ /* 0x000fe40003f86270 */
[----:B------:R-:W-:-:S05]  /*08e0*/  IMAD.MOV R13, RZ, RZ, -R13 ;  /* 0x000000ffff0d7224 */ /* 0x000fca00078e0a0d */
[----:B0-----:R-:W0:Y:S02]  /*08f0*/  MUFU.RCP R10, R10 ;  /* 0x0000000a000a7308 */ /* 0x001e240000001000 */
[----:B0-----:R-:W-:Y:S01]  /*0900*/  VIADD R8, R10, 0xffffffe ;  /* 0x0ffffffe0a087836 */ /* 0x001fe20000000000 */
[----:B------:R-:W-:-:S05]  /*0910*/  IABS R10, R18 ;  /* 0x00000012000a7213 */ /* 0x000fca0000000000 */
[----:B------:R0:W1:Y:S02]  /*0920*/  F2I.FTZ.U32.TRUNC.NTZ R9, R8 ;  /* 0x0000000800097305 */ /* 0x000064000021f000 */
[----:B0-----:R-:W-:Y:S01]  /*0930*/  HFMA2.MMA R8, -RZ, RZ, 0, 0 ;  /* 0x00000000ff087435 */ /* 0x001fe200000001ff */
[----:B-1----:R-:W-:-:S05]  /*0940*/  IADD3 R11, RZ, -R9, RZ ;  /* 0x80000009ff0b7210 */ /* 0x002fca0007ffe0ff */
[----:B------:R-:W-:-:S04]  /*0950*/  IMAD R11, R11, R14, RZ ;  /* 0x0000000e0b0b7224 */ /* 0x000fc800078e02ff */
[----:B------:R-:W-:-:S04]  /*0960*/  IMAD.HI.U32 R9, R9, R11, R8 ;  /* 0x0000000b09097227 */ /* 0x000fc800078e0008 */
[----:B------:R-:W-:Y:S02]  /*0970*/  IMAD.MOV.U32 R11, RZ, RZ, R13 ;  /* 0x000000ffff0b7224 */ /* 0x000fe400078e000d */
[----:B------:R-:W-:-:S04]  /*0980*/  IMAD.HI.U32 R9, R9, R10, RZ ;  /* 0x0000000a09097227 */ /* 0x000fc800078e00ff */
[----:B------:R-:W-:-:S05]  /*0990*/  IMAD R9, R9, R11, R10 ;  /* 0x0000000b09097224 */ /* 0x000fca00078e020a */
[----:B------:R-:W-:-:S13]  /*09a0*/  ISETP.GT.U32.AND P1, PT, R14, R9, PT ;  /* 0x000000090e00720c */ /* 0x000fda0003f24070 */
[----:B------:R-:W-:Y:S02]  /*09b0*/  @!P1 IADD3 R9, R9, -R14, RZ ;  /* 0x8000000e09099210 */ /* 0x000fe40007ffe0ff */
[----:B------:R-:W-:Y:S02]  /*09c0*/  ISETP.NE.AND P1, PT, R19, RZ, PT ;  /* 0x000000ff1300720c */ /* 0x000fe40003f25270 */
[----:B------:R-:W-:-:S13]  /*09d0*/  ISETP.GT.U32.AND P2, PT, R14, R9, PT ;  /* 0x000000090e00720c */ /* 0x000fda0003f44070 */
[----:B------:R-:W-:-:S05]  /*09e0*/  @!P2 IMAD.IADD R9, R9, 0x1, -R14 ;  /* 0x000000010909a824 */ /* 0x000fca00078e0a0e */
[----:B------:R-:W-:-:S05]  /*09f0*/  MOV R11, R9 ;  /* 0x00000009000b7202 */ /* 0x000fca0000000f00 */
[----:B------:R-:W-:Y:S01]  /*0a00*/  @!P4 IMAD.MOV R11, RZ, RZ, -R11 ;  /* 0x000000ffff0bc224 */ /* 0x000fe200078e0a0b */
[----:B------:R-:W-:-:S07]  /*0a10*/  @!P1 LOP3.LUT R11, RZ, R19, RZ, 0x33, !PT ;  /* 0x00000013ff0b9212 */ /* 0x000fce00078e33ff */
.L_x_17618:
[----:B------:R-:W-:Y:S05]  /*0a20*/  BSYNC B0 ;  /* 0x0000000000007941 */ /* 0x000fea0003800000 */
.L_x_17617:
[----:B------:R0:W-:Y:S01]  /*0a30*/  @!P0 STG.E.U16 desc[UR4][R2.64], R7 ;  /* 0x0000000702008986 */ /* 0x0001e2000c101504 */
[----:B------:R-:W-:Y:S04]  /*0a40*/  BSSY B0, `(.L_x_17619) ;  /* 0x000000c000007945 */ /* 0x000fe80003800000 */
[----:B------:R-:W-:Y:S05]  /*0a50*/  @P3 BRA `(.L_x_17620) ;  /* 0x0000000000283947 */ /* 0x000fea0003800000 */
[----:B------:R-:W1:Y:S01]  /*0a60*/  LDC.64 R8, c[0x0][0x218] ;  /* 0x00008600ff087b82 */ /* 0x000e620000000a00 */
[----:B0-----:R-:W-:Y:S01]  /*0a70*/  LEA R3, R0, R5, 0x9 ;  /* 0x0000000500037211 */ /* 0x001fe200078e48ff */
[----:B------:R-:W-:-:S05]  /*0a80*/  VIADD R5, R5, 0x80 ;  /* 0x0000008005057836 */ /* 0x000fca0000000000 */
[----:B------:R-:W-:-:S13]  /*0a90*/  ISETP.GE.AND P0, PT, R5, R12, PT ;  /* 0x0000000c0500720c */ /* 0x000fda0003f06270 */
[----:B------:R-:W-:Y:S01]  /*0aa0*/  @!P0 LEA R7, R0, R5, 0x9 ;  /* 0x0000000500078211 */ /* 0x000fe200078e48ff */
[----:B------:R-:W-:Y:S02]  /*0ab0*/  @!P0 VIADD R5, R5, 0x80 ;  /* 0x0000008005058836 */ /* 0x000fe40000000000 */
[----:B-1----:R-:W-:-:S04]  /*0ac0*/  IMAD.WIDE.U32 R2, R3, 0x2, R8 ;  /* 0x0000000203027825 */ /* 0x002fc800078e0008 */
[----:B------:R-:W-:Y:S01]  /*0ad0*/  @!P0 IMAD.WIDE.U32 R8, R7, 0x2, R8 ;  /* 0x0000000207088825 */ /* 0x000fe200078e0008 */
[----:B------:R1:W-:Y:S04]  /*0ae0*/  STG.E.U16 desc[UR4][R2.64], R4 ;  /* 0x0000000402007986 */ /* 0x0003e8000c101504 */
[----:B------:R1:W-:Y:S02]  /*0af0*/  @!P0 STG.E.U16 desc[UR4][R8.64], R6 ;  /* 0x0000000608008986 */ /* 0x0003e4000c101504 */
.L_x_17620:
[----:B------:R-:W-:Y:S05]  /*0b00*/  BSYNC B0 ;  /* 0x0000000000007941 */ /* 0x000fea0003800000 */
.L_x_17619:
[----:B------:R-:W-:-:S13]  /*0b10*/  ISETP.GE.AND P0, PT, R5, R12, PT ;  /* 0x0000000c0500720c */ /* 0x000fda0003f06270 */
[----:B------:R-:W-:Y:S05]  /*0b20*/  @P0 EXIT ;  /* 0x000000000000094d */ /* 0x000fea0003800000 */
[----:B01----:R-:W0:Y:S01]  /*0b30*/  LDC.64 R2, c[0x0][0x218] ;  /* 0x00008600ff027b82 */ /* 0x003e220000000a00 */
[----:B------:R-:W-:-:S05]  /*0b40*/  LEA R5, R0, R5, 0x9 ;  /* 0x0000000500057211 */ /* 0x000fca00078e48ff */
[----:B0-----:R-:W-:-:S05]  /*0b50*/  IMAD.WIDE.U32 R2, R5, 0x2, R2 ;  /* 0x0000000205027825 */ /* 0x001fca00078e0002 */
[----:B------:R-:W-:Y:S01]  /*0b60*/  STG.E.U16 desc[UR4][R2.64], R11 ;  /* 0x0000000b02007986 */ /* 0x000fe2000c101504 */
[----:B------:R-:W-:Y:S05]  /*0b70*/  EXIT ;  /* 0x000000000000794d */ /* 0x000fea0003800000 */
.L_x_17621:
        /* <DEDUP_REMOVED lines=16> */
.L_x_57384:


//--------------------- .text._ZN2at6native29vectorized_elementwise_kernelILi2ENS0_13BinaryFunctorIsssZZZNS0_16fmod_kernel_cudaERNS_18TensorIteratorBaseEENKUlvE_clEvENKUlvE3_clEvEUlssE_EESt5arrayIPcLm3EEEEviT0_T1_ --------------------------
	.section	.text._ZN2at6native29vectorized_elementwise_kernelILi2ENS0_13BinaryFunctorIsssZZZNS0_16fmod_kernel_cudaERNS_18TensorIteratorBaseEENKUlvE_clEvENKUlvE3_clEvEUlssE_EESt5arrayIPcLm3EEEEviT0_T1_,"ax",@progbits
	.align	128
        .global         _ZN2at6native29vectorized_elementwise_kernelILi2ENS0_13BinaryFunctorIsssZZZNS0_16fmod_kernel_cudaERNS_18TensorIteratorBaseEENKUlvE_clEvENKUlvE3_clEvEUlssE_EESt5arrayIPcLm3EEEEviT0_T1_
        .type           _ZN2at6native29vectorized_elementwise_kernelILi2ENS0_13BinaryFunctorIsssZZZNS0_16fmod_kernel_cudaERNS_18TensorIteratorBaseEENKUlvE_clEvENKUlvE3_clEvEUlssE_EESt5arrayIPcLm3EEEEviT0_T1_,@function
        .size           _ZN2at6native29vectorized_elementwise_kernelILi2ENS0_13BinaryFunctorIsssZZZNS0_16fmod_kernel_cudaERNS_18TensorIteratorBaseEENKUlvE_clEvENKUlvE3_clEvEUlssE_EESt5arrayIPcLm3EEEEviT0_T1_,(.L_x_57385 - _ZN2at6native29vectorized_elementwise_kernelILi2ENS0_13BinaryFunctorIsssZZZNS0_16fmod_kernel_cudaERNS_18TensorIteratorBaseEENKUlvE_clEvENKUlvE3_clEvEUlssE_EESt5arrayIPcLm3EEEEviT0_T1_)
        .other          _ZN2at6native29vectorized_elementwise_kernelILi2ENS0_13BinaryFunctorIsssZZZNS0_16fmod_kernel_cudaERNS_18TensorIteratorBaseEENKUlvE_clEvENKUlvE3_clEvEUlssE_EESt5arrayIPcLm3EEEEviT0_T1_,@"STO_CUDA_ENTRY STV_DEFAULT"
_ZN2at6native29vectorized_elementwise_kernelILi2ENS0_13BinaryFunctorIsssZZZNS0_16fmod_kernel_cudaERNS_18TensorIteratorBaseEENKUlvE_clEvENKUlvE3_clEvEUlssE_EESt5arrayIPcLm3EEEEviT0_T1_:
.text._ZN2at6native29vectorized_elementwise_kernelILi2ENS0_13BinaryFunctorIsssZZZNS0_16fmod_kernel_cudaERNS_18TensorIteratorBaseEENKUlvE_clEvENKUlvE3_clEvEUlssE_EESt5arrayIPcLm3EEEEviT0_T1_:
        /* <DEDUP_REMOVED lines=12> */
[----:B0-----:R-:W-:-:S05]  /*00c0*/  IMAD.WIDE.U32 R6, R10, 0x4, R6 ;  /* 0x000000040a067825 */ /* 0x001fca00078e0006 */
[----:B------:R-:W3:Y:S04]  /*00d0*/  LDG.E R5, desc[UR4][R6.64] ;  /* 0x0000000406057981 */ /* 0x000ee8000c1e1900 */
[----:B------:R-:W4:Y:S01]  /*00e0*/  LDG.E R4, desc[UR4][R6.64+0x200] ;  /* 0x0002000406047981 */ /* 0x000f22000c1e1900 */
[----:B--2---:R-:W-:-:S03]  /*00f0*/  IMAD.WIDE R2, R0, 0x2, R2 ;  /* 0x0000000200027825 */ /* 0x004fc600078e0202 */
[----:B------:R-:W2:Y:S01]  /*0100*/  LDG.E R20, desc[UR4][R6.64+0x400] ;  /* 0x0004000406147981 */ /* 0x000ea2000c1e1900 */
[----:B------:R-:W-:-:S03]  /*0110*/  IMAD.WIDE.U32 R2, R10, 0x4, R2 ;  /* 0x000000040a027825 */ /* 0x000fc600078e0002 */
[----:B------:R0:W5:Y:S04]  /*0120*/  LDG.E R13, desc[UR4][R6.64+0x600] ;  /* 0x00060004060d7981 */ /* 0x000168000c1e1900 */
[----:B------:R-:W2:Y:S04]  /*0130*/  LDG.E R22, desc[UR4][R2.64] ;  /* 0x0000000402167981 */ /* 0x000ea8000c1e1900 */
[----:B------:R-:W5:Y:S01]  /*0140*/  LDG.E R21, desc[UR4][R2.64+0x200] ;  /* 0x0002000402157981 */ /* 0x000f62000c1e1900 */
[----:B---3--:R-:W-:-:S04]  /*0150*/  PRMT R11, R5, 0x9910, RZ ;  /* 0x00009910050b7816 */ /* 0x008fc800000000ff */
[----:B------:R-:W-:Y:S02]  /*0160*/  IABS R18, R11 ;  /* 0x0000000b00127213 */ /* 0x000fe40000000000 */
[----:B------:R-:W-:Y:S02]  /*0170*/  PRMT R12, R5, 0xbb32, RZ ;  /* 0x0000bb32050c7816 */ /* 0x000fe400000000ff */
[----:B------:R-:W1:Y:S02]  /*0180*/  I2F.RP R8, R18 ;  /* 0x0000001200087306 */ /* 0x000e640000209400 */
[----:B------:R-:W-:Y:S02]  /*0190*/  IABS R19, R12 ;  /* 0x0000000c00137213 */ /* 0x000fe40000000000 */
[----:B----4-:R-:W-:-:S04]  /*01a0*/  PRMT R14, R4, 0x9910, RZ ;  /* 0x00009910040e7816 */ /* 0x010fc800000000ff */
[----:B------:R-:W3:Y:S01]  /*01b0*/  I2F.RP R17, R19 ;  /* 0x0000001300117306 */ /* 0x000ee20000209400 */
[----:B------:R-:W-:-:S07]  /*01c0*/  IABS R15, R14 ;  /* 0x0000000e000f7213 */ /* 0x000fce0000000000 */
[----:B-1----:R-:W1:Y:S08]  /*01d0*/  MUFU.RCP R8, R8 ;  /* 0x0000000800087308 */ /* 0x002e700000001000 */
[----:B------:R-:W4:Y:S08]  /*01e0*/  I2F.RP R23, R15 ;  /* 0x0000000f00177306 */ /* 0x000f300000209400 */
[----:B---3--:R-:W0:Y:S01]  /*01f0*/  MUFU.RCP R17, R17 ;  /* 0x0000001100117308 */ /* 0x008e220000001000 */
[----:B-1----:R-:W-:Y:S01]  /*0200*/  VIADD R5, R8, 0xffffffe ;  /* 0x0ffffffe08057836 */ /* 0x002fe20000000000 */
[----:B------:R-:W-:-:S06]  /*0210*/  PRMT R16, R4, 0xbb32, RZ ;  /* 0x0000bb3204107816 */ /* 0x000fcc00000000ff */
[----:B----4-:R-:W1:Y:S08]  /*0220*/  MUFU.RCP R23, R23 ;  /* 0x0000001700177308 */ /* 0x010e700000001000 */
[----:B------:R-:W3:Y:S01]  /*0230*/  F2I.FTZ.U32.TRUNC.NTZ R5, R5 ;  /* 0x0000000500057305 */ /* 0x000ee2000021f000 */
[----:B0-----:R-:W-:Y:S01]  /*0240*/  VIADD R6, R17, 0xffffffe ;  /* 0x0ffffffe11067836 */ /* 0x001fe20000000000 */
[----:B------:R-:W-:-:S06]  /*0250*/  IABS R17, R16 ;  /* 0x0000001000117213 */ /* 0x000fcc0000000000 */
[----:B------:R-:W0:Y:S01]  /*0260*/  I2F.RP R8, R17 ;  /* 0x0000001100087306 */ /* 0x000e220000209400 */
[----:B-1----:R-:W-:Y:S01]  /*0270*/  IADD3 R9, R23, 0xffffffe, RZ ;  /* 0x0ffffffe17097810 */ /* 0x002fe20007ffe0ff */
[----:B------:R-:W-:Y:S02]  /*0280*/  IMAD.MOV.U32 R4, RZ, RZ, RZ ;  /* 0x000000ffff047224 */ /* 0x000fe400078e00ff */
[----:B---3--:R-:W-:-:S04]  /*0290*/  IMAD.MOV R23, RZ, RZ, -R5 ;  /* 0x000000ffff177224 */ /* 0x008fc800078e0a05 */
[----:B------:R-:W-:Y:S01]  /*02a0*/  IMAD R23, R23, R18, RZ ;  /* 0x0000001217177224 */ /* 0x000fe200078e02ff */
[----:B------:R-:W1:Y:S03]  /*02b0*/  F2I.FTZ.U32.TRUNC.NTZ R7, R6 ;  /* 0x0000000600077305 */ /* 0x000e66000021f000 */
[----:B------:R-:W-:-:S05]  /*02c0*/  IMAD.HI.U32 R4, R5, R23, R4 ;  /* 0x0000001705047227 */ /* 0x000fca00078e0004 */
[----:B0-----:R-:W0:Y:S08]  /*02d0*/  MUFU.RCP R5, R8 ;  /* 0x0000000800057308 */ /* 0x001e300000001000 */
[----:B------:R-:W3:Y:S01]  /*02e0*/  F2I.FTZ.U32.TRUNC.NTZ R9, R9 ;  /* 0x0000000900097305 */ /* 0x000ee2000021f000 */
[----:B-1----:R-:W-:-:S04]  /*02f0*/  IMAD.MOV R6, RZ, RZ, -R7 ;  /* 0x000000ffff067224 */ /* 0x002fc800078e0a07 */
[----:B------:R-:W-:Y:S01]  /*0300*/  IMAD R23, R6, R19, RZ ;  /* 0x0000001306177224 */ /* 0x000fe200078e02ff */
[----:B0-----:R-:W-:Y:S01]  /*0310*/  IADD3 R5, R5, 0xffffffe, RZ ;  /* 0x0ffffffe05057810 */ /* 0x001fe20007ffe0ff */
[----:B------:R-:W-:Y:S01]  /*0320*/  IMAD.MOV.U32 R6, RZ, RZ, RZ ;  /* 0x000000ffff067224 */ /* 0x000fe200078e00ff */
[----:B---3--:R-:W-:-:S04]  /*0330*/  IADD3 R24, RZ, -R9, RZ ;  /* 0x80000009ff187210 */ /* 0x008fc80007ffe0ff */
[----:B------:R-:W0:Y:S01]  /*0340*/  F2I.FTZ.U32.TRUNC.NTZ R5, R5 ;  /* 0x0000000500057305 */ /* 0x000e22000021f000 */
[----:B------:R-:W-:Y:S01]  /*0350*/  IMAD.HI.U32 R23, R7, R23, R6 ;  /* 0x0000001707177227 */ /* 0x000fe200078e0006 */
[----:B--2---:R-:W-:-:S03]  /*0360*/  PRMT R27, R22, 0x9910, RZ ;  /* 0x00009910161b7816 */ /* 0x004fc600000000ff */
[----:B------:R-:W-:Y:S02]  /*0370*/  IMAD R7, R24, R15, RZ ;  /* 0x0000000f18077224 */ /* 0x000fe400078e02ff */
[----:B------:R-:W-:Y:S01]  /*0380*/  IMAD.MOV.U32 R8, RZ, RZ, RZ ;  /* 0x000000ffff087224 */ /* 0x000fe200078e00ff */
[----:B------:R-:W-:-:S03]  /*0390*/  PRMT R26, R22, 0xbb32, RZ ;  /* 0x0000bb32161a7816 */ /* 0x000fc600000000ff */
[----:B------:R-:W-:Y:S01]  /*03a0*/  IMAD.HI.U32 R6, R9, R7, R8 ;  /* 0x0000000709067227 */ /* 0x000fe200078e0008 */
[----:B------:R-:W-:Y:S02]  /*03b0*/  IABS R9, R11 ;  /* 0x0000000b00097213 */ /* 0x000fe40000000000 */
[----:B------:R-:W-:Y:S02]  /*03c0*/  IABS R7, R27 ;  /* 0x0000001b00077213 */ /* 0x000fe40000000000 */
[----:B------:R-:W-:Y:S01]  /*03d0*/  IABS R22, R26 ;  /* 0x0000001a00167213 */ /* 0x000fe20000000000 */
[----:B------:R-:W-:Y:S01]  /*03e0*/  IMAD.MOV R8, RZ, RZ, -R9 ;  /* 0x000000ffff087224 */ /* 0x000fe200078e0a09 */
[----:B------:R-:W-:Y:S01]  /*03f0*/  IABS R24, R12 ;  /* 0x0000000c00187213 */ /* 0x000fe20000000000 */
[----:B------:R-:W-:-:S04]  /*0400*/  IMAD.HI.U32 R9, R4, R7, RZ ;  /* 0x0000000704097227 */ /* 0x000fc800078e00ff */
[----:B------:R-:W-:Y:S01]  /*0410*/  IMAD.MOV.U32 R4, RZ, RZ, R22 ;  /* 0x000000ffff047224 */ /* 0x000fe200078e0016 */
[----:B0-----:R-:W-:Y:S01]  /*0420*/  IADD3 R22, RZ, -R5, RZ ;  /* 0x80000005ff167210 */ /* 0x001fe20007ffe0ff */
[----:B------:R-:W-:Y:S02]  /*0430*/  IMAD.MOV R24, RZ, RZ, -R24 ;  /* 0x000000ffff187224 */ /* 0x000fe400078e0a18 */
[----:B------:R-:W-:Y:S02]  /*0440*/  IMAD R7, R9, R8, R7 ;  /* 0x0000000809077224 */ /* 0x000fe400078e0207 */
[----:B------:R-:W-:Y:S01]  /*0450*/  IMAD R25, R22, R17, RZ ;  /* 0x0000001116197224 */ /* 0x000fe200078e02ff */
[----:B-----5:R-:W-:Y:S01]  /*0460*/  PRMT R9, R21, 0x9910, RZ ;  /* 0x0000991015097816 */ /* 0x020fe200000000ff */
[----:B------:R-:W-:Y:S01]  /*0470*/  IMAD.MOV.U32 R8, RZ, RZ, R24 ;  /* 0x000000ffff087224 */ /* 0x000fe200078e0018 */
[----:B------:R-:W2:Y:S01]  /*0480*/  LDG.E R22, desc[UR4][R2.64+0x400] ;  /* 0x0004000402167981 */ /* 0x000ea2000c1e1900 */
[----:B------:R-:W-:-:S04]  /*0490*/  IMAD.HI.U32 R23, R23, R4, RZ ;  /* 0x0000000417177227 */ /* 0x000fc800078e00ff */
[----:B------:R-:W-:Y:S01]  /*04a0*/  IMAD R8, R23, R8, R4 ;  /* 0x0000000817087224 */ /* 0x000fe200078e0204 */
[----:B------:R-:W-:Y:S02]  /*04b0*/  IABS R4, R14 ;  /* 0x0000000e00047213 */ /* 0x000fe40000000000 */
[----:B------:R-:W-:-:S03]  /*04c0*/  IABS R23, R9 ;  /* 0x0000000900177213 */ /* 0x000fc60000000000 */
[----:B------:R-:W-:Y:S02]  /*04d0*/  IMAD.MOV R4, RZ, RZ, -R4 ;  /* 0x000000ffff047224 */ /* 0x000fe400078e0a04 */
[----:B------:R-:W-:-:S04]  /*04e0*/  IMAD.HI.U32 R6, R6, R23, RZ ;  /* 0x0000001706067227 */ /* 0x000fc800078e00ff */
[----:B------:R-:W-:Y:S02]  /*04f0*/  IMAD R6, R6, R4, R23 ;  /* 0x0000000406067224 */ /* 0x000fe400078e0217 */
[----:B------:R-:W-:-:S04]  /*0500*/  IMAD.MOV.U32 R4, RZ, RZ, RZ ;  /* 0x000000ffff047224 */ /* 0x000fc800078e00ff */
[----:B------:R-:W-:Y:S02]  /*0510*/  IMAD.HI.U32 R4, R5, R25, R4 ;  /* 0x0000001905047227 */ /* 0x000fe400078e0004 */
[----:B------:R0:W3:Y:S01]  /*0520*/  LDG.E R25, desc[UR4][R2.64+0x600] ;  /* 0x0006000402197981 */ /* 0x0000e2000c1e1900 */
[----:B------:R-:W-:-:S04]  /*0530*/  PRMT R23, R20, 0x9910, RZ ;  /* 0x0000991014177816 */ /* 0x000fc800000000ff */
[----:B------:R-:W-:-:S04]  /*0540*/  IABS R24, R23 ;  /* 0x0000001700187213 */ /* 0x000fc80000000000 */
[----:B------:R-:W1:Y:S08]  /*0550*/  I2F.RP R28, R24 ;  /* 0x00000018001c7306 */ /* 0x000e700000209400 */
[----:B-1----:R-:W1:Y:S01]  /*0560*/  MUFU.RCP R28, R28 ;  /* 0x0000001c001c7308 */ /* 0x002e620000001000 */
[----:B------:R-:W-:Y:S02]  /*0570*/  PRMT R21, R21, 0xbb32, RZ ;  /* 0x0000bb3215157816 */ /* 0x000fe400000000ff */
[----:B------:R-:W-:-:S02]  /*0580*/  ISETP.GE.AND P1, PT, R27, RZ, PT ;  /* 0x000000ff1b00720c */ /* 0x000fc40003f26270 */
[----:B------:R-:W-:Y:S01]  /*0590*/  IABS R27, R16 ;  /* 0x00000010001b7213 */ /* 0x000fe20000000000 */
[----:B-1----:R-:W-:Y:S01]  /*05a0*/  VIADD R5, R28, 0xffffffe ;  /* 0x0ffffffe1c057836 */ /* 0x002fe20000000000 */
[----:B0-----:R-:W-:-:S05]  /*05b0*/  IABS R3, R21 ;  /* 0x0000001500037213 */ /* 0x001fca0000000000 */
[----:B------:R-:W0:Y:S01]  /*05c0*/  F2I.FTZ.U32.TRUNC.NTZ R5, R5 ;  /* 0x0000000500057305 */ /* 0x000e22000021f000 */
[----:B------:R-:W-:Y:S01]  /*05d0*/  IADD3 R2, RZ, -R27, RZ ;  /* 0x8000001bff027210 */ /* 0x000fe20007ffe0ff */
[----:B------:R-:W-:-:S04]  /*05e0*/  IMAD.HI.U32 R4, R4, R3, RZ ;  /* 0x0000000304047227 */ /* 0x000fc800078e00ff */
[----:B------:R-:W-:Y:S02]  /*05f0*/  IMAD R28, R4, R2, R3 ;  /* 0x00000002041c7224 */ /* 0x000fe400078e0203 */
[----:B------:R-:W-:Y:S02]  /*0600*/  IMAD.MOV.U32 R4, RZ, RZ, RZ ;  /* 0x000000ffff047224 */ /* 0x000fe400078e00ff */
[----:B0-----:R-:W-:Y:S01]  /*0610*/  IMAD.MOV R3, RZ, RZ, -R5 ;  /* 0x000000ffff037224 */ /* 0x001fe200078e0a05 */
[----:B------:R-:W-:-:S03]  /*0620*/  ISETP.GE.AND P0, PT, R26, RZ, PT ;  /* 0x000000ff1a00720c */ /* 0x000fc60003f06270 */
[----:B------:R-:W-:-:S04]  /*0630*/  IMAD R3, R3, R24, RZ ;  /* 0x0000001803037224 */ /* 0x000fc800078e02ff */
[----:B------:R-:W-:Y:S01]  /*0640*/  IMAD.HI.U32 R26, R5, R3, R4 ;  /* 0x00000003051a7227 */ /* 0x000fe200078e0004 */
[----:B------:R-:W-:-:S04]  /*0650*/  PRMT R4, R20, 0xbb32, RZ ;  /* 0x0000bb3214047816 */ /* 0x000fc800000000ff */
[----:B------:R-:W-:-:S04]  /*0660*/  IABS R5, R4 ;  /* 0x0000000400057213 */ /* 0x000fc80000000000 */
[----:B------:R-:W0:Y:S01]  /*0670*/  I2F.RP R20, R5 ;  /* 0x0000000500147306 */ /* 0x000e220000209400 */
[----:B------:R-:W-:-:S07]  /*0680*/  ISETP.GT.U32.AND P3, PT, R19, R8, PT ;  /* 0x000000081300720c */ /* 0x000fce0003f64070 */
[----:B0-----:R-:W0:Y:S01]  /*0690*/  MUFU.RCP R20, R20 ;  /* 0x0000001400147308 */ /* 0x001e220000001000 */
[----:B------:R-:W-:-:S05]  /*06a0*/  ISETP.GT.U32.AND P2, PT, R18, R7, PT ;  /* 0x000000071200720c */ /* 0x000fca0003f44070 */
[----:B------:R-:W-:-:S05]  /*06b0*/  @!P3 IMAD.IADD R8, R8, 0x1, -R19 ;  /* 0x000000010808b824 */ /* 0x000fca00078e0a13 */
[----:B------:R-:W-:Y:S01]  /*06c0*/  ISETP.GT.U32.AND P3, PT, R19, R8, PT ;  /* 0x000000081300720c */ /* 0x000fe20003f64070 */
[----:B0-----:R-:W-:-:S04]  /*06d0*/  VIADD R2, R20, 0xffffffe ;  /* 0x0ffffffe14027836 */ /* 0x001fc80000000000 */
[----:B------:R0:W1:Y:S01]  /*06e0*/  F2I.FTZ.U32.TRUNC.NTZ R3, R2 ;  /* 0x0000000200037305 */ /* 0x000062000021f000 */
[----:B------:R-:W-:-:S04]  /*06f0*/  @!P2 IADD3 R7, R7, -R18, RZ ;  /* 0x800000120707a210 */ /* 0x000fc80007ffe0ff */
[----:B------:R-:W-:-:S03]  /*0700*/  ISETP.GT.U32.AND P2, PT, R18, R7, PT ;  /* 0x000000071200720c */ /* 0x000fc60003f44070 */
[----:B------:R-:W-:Y:S02]  /*0710*/  @!P3 IADD3 R8, R8, -R19, RZ ;  /* 0x800000130808b210 */ /* 0x000fe40007ffe0ff */
[----:B------:R-:W-:Y:S01]  /*0720*/  PRMT R19, R13, 0x9910, RZ ;  /* 0x000099100d137816 */ /* 0x000fe200000000ff */
[----:B0-----:R-:W-:Y:S02]  /*0730*/  IMAD.MOV.U32 R2, RZ, RZ, RZ ;  /* 0x000000ffff027224 */ /* 0x001fe400078e00ff */
[----:B-1----:R-:W-:Y:S01]  /*0740*/  IMAD.MOV R27, RZ, RZ, -R3 ;  /* 0x000000ffff1b7224 */ /* 0x002fe200078e0a03 */
[----:B------:R-:W-:-:S03]  /*0750*/  IABS R20, R19 ;  /* 0x0000001300147213 */ /* 0x000fc60000000000 */
[----:B------:R-:W-:Y:S02]  /*0760*/  IMAD R27, R27, R5, RZ ;  /* 0x000000051b1b7224 */ /* 0x000fe400078e02ff */
[----:B------:R-:W-:Y:S02]  /*0770*/  @!P2 IMAD.IADD R7, R7, 0x1, -R18 ;  /* 0x000000010707a824 */ /* 0x000fe400078e0a12 */
[----:B------:R-:W-:Y:S02]  /*0780*/  IMAD.HI.U32 R18, R3, R27, R2 ;  /* 0x0000001b03127227 */ /* 0x000fe400078e0002 */
[----:B------:R-:W0:Y:S01]  /*0790*/  I2F.RP R27, R20 ;  /* 0x00000014001b7306 */ /* 0x000e220000209400 */
[----:B------:R-:W-:-:S07]  /*07a0*/  ISETP.GT.U32.AND P3, PT, R15, R6, PT ;  /* 0x000000060f00720c */ /* 0x000fce0003f64070 */
[----:B0-----:R-:W0:Y:S01]  /*07b0*/  MUFU.RCP R27, R27 ;  /* 0x0000001b001b7308 */ /* 0x001e220000001000 */
[----:B------:R-:W-:-:S05]  /*07c0*/  ISETP.NE.AND P2, PT, R11, RZ, PT ;  /* 0x000000ff0b00720c */ /* 0x000fca0003f45270 */
[----:B------:R-:W-:Y:S01]  /*07d0*/  @!P3 IADD3 R6, R6, -R15, RZ ;  /* 0x8000000f0606b210 */ /* 0x000fe20007ffe0ff */
[----:B------:R-:W-:Y:S02]  /*07e0*/  @!P1 IMAD.MOV R7, RZ, RZ, -R7 ;  /* 0x000000ffff079224 */ /* 0x000fe400078e0a07 */
[----:B0-----:R-:W-:-:S04]  /*07f0*/  VIADD R2, R27, 0xffffffe ;  /* 0x0ffffffe1b027836 */ /* 0x001fc80000000000 */
[----:B------:R0:W1:Y:S01]  /*0800*/  F2I.FTZ.U32.TRUNC.NTZ R3, R2 ;  /* 0x0000000200037305 */ /* 0x000062000021f000 */
[----:B------:R-:W-:Y:S02]  /*0810*/  @!P2 LOP3.LUT R7, RZ, R11, RZ, 0x33, !PT ;  /* 0x0000000bff07a212 */ /* 0x000fe400078e33ff */
[----:B------:R-:W-:Y:S02]  /*0820*/  ISETP.GT.U32.AND P2, PT, R15, R6, PT ;  /* 0x000000060f00720c */ /* 0x000fe40003f44070 */
[----:B------:R-:W-:Y:S01]  /*0830*/  ISETP.GE.AND P1, PT, R9, RZ, PT ;  /* 0x000000ff0900720c */ /* 0x000fe20003f26270 */
[----:B0-----:R-:W-:Y:S02]  /*0840*/  IMAD.MOV.U32 R2, RZ, RZ, RZ ;  /* 0x000000ffff027224 */ /* 0x001fe400078e00ff */
[----:B-1----:R-:W-:-:S04]  /*0850*/  IMAD.MOV R11, RZ, RZ, -R3 ;  /* 0x000000ffff0b7224 */ /* 0x002fc800078e0a03 */
[----:B------:R-:W-:-:S04]  /*0860*/  IMAD R9, R11, R20, RZ ;  /* 0x000000140b097224 */ /* 0x000fc800078e02ff */
[----:B------:R-:W-:Y:S02]  /*0870*/  @!P2 IMAD.IADD R6, R6, 0x1, -R15 ;  /* 0x000000010606a824 */ /* 0x000fe400078e0a0f */
[----:B------:R-:W-:Y:S01]  /*0880*/  IMAD.HI.U32 R15, R3, R9, R2 ;  /* 0x00000009030f7227 */ /* 0x000fe200078e0002 */
[----:B------:R-:W-:-:S04]  /*0890*/  PRMT R9, R13, 0xbb32, RZ ;  /* 0x0000bb320d097816 */ /* 0x000fc800000000ff */
[----:B------:R-:W-:-:S04]  /*08a0*/  IABS R11, R9 ;  /* 0x00000009000b7213 */ /* 0x000fc80000000000 */
[----:B------:R-:W0:Y:S01]  /*08b0*/  I2F.RP R3, R11 ;  /* 0x0000000b00037306 */ /* 0x000e220000209400 */
[----:B------:R-:W-:Y:S02]  /*08c0*/  ISETP.GT.U32.AND P3, PT, R17, R28, PT ;  /* 0x0000001c1100720c */ /* 0x000fe40003f64070 */
[----:B------:R-:W-:-:S05]  /*08d0*/  ISETP.NE.AND P2, PT, R12, RZ, PT ;  /* 0x000000ff0c00720c */ /* 0x000fca0003f45270 */
[----:B0-----:R-:W0:Y:S06]  /*08e0*/  MUFU.RCP R3, R3 ;  /* 0x0000000300037308 */ /* 0x001e2c0000001000 */
[----:B------:R-:W-:Y:S01]  /*08f0*/  @!P3 IADD3 R28, R28, -R17, RZ ;  /* 0x800000111c1cb210 */ /* 0x000fe20007ffe0ff */
[----:B------:R-:W-:-:S03]  /*0900*/  @!P0 IMAD.MOV R8, RZ, RZ, -R8 ;  /* 0x000000ffff088224 */ /* 0x000fc600078e0a08 */
[----:B------:R-:W-:Y:S02]  /*0910*/  ISETP.GT.U32.AND P4, PT, R17, R28, PT ;  /* 0x0000001c1100720c */ /* 0x000fe40003f84070 */
[----:B------:R-:W-:Y:S02]  /*0920*/  @!P2 LOP3.LUT R8, RZ, R12, RZ, 0x33, !PT ;  /* 0x0000000cff08a212 */ /* 0x000fe400078e33ff */
[----:B------:R-:W-:Y:S02]  /*0930*/  ISETP.NE.AND P3, PT, R14, RZ, PT ;  /* 0x000000ff0e00720c */ /* 0x000fe40003f65270 */
[----:B------:R-:W-:Y:S02]  /*0940*/  ISETP.GE.AND P2, PT, R21, RZ, PT ;  /* 0x000000ff1500720c */ /* 0x000fe40003f46270 */
[----:B0-----:R-:W-:Y:S02]  /*0950*/  IADD3 R3, R3, 0xffffffe, RZ ;  /* 0x0ffffffe03037810 */ /* 0x001fe40007ffe0ff */
[----:B------:R-:W-:-:S04]  /*0960*/  ISETP.NE.AND P0, PT, R16, RZ, PT ;  /* 0x000000ff1000720c */ /* 0x000fc80003f05270 */
[----:B------:R-:W0:Y:S01]  /*0970*/  F2I.FTZ.U32.TRUNC.NTZ R3, R3 ;  /* 0x0000000300037305 */ /* 0x000e22000021f000 */
[----:B------:R-:W-:Y:S01]  /*0980*/  @!P4 IMAD.IADD R28, R28, 0x1, -R17 ;  /* 0x000000011c1cc824 */ /* 0x000fe200078e0a11 */
[----:B------:R-:W-:Y:S01]  /*0990*/  IABS R12, R23 ;  /* 0x00000017000c7213 */ /* 0x000fe20000000000 */
[----:B------:R-:W-:Y:S01]  /*09a0*/  @!P1 IMAD.MOV R6, RZ, RZ, -R6 ;  /* 0x000000ffff069224 */ /* 0x000fe200078e0a06 */
[----:B------:R-:W-:Y:S01]  /*09b0*/  @!P3 LOP3.LUT R6, RZ, R14, RZ, 0x33, !PT ;  /* 0x0000000eff06b212 */ /* 0x000fe200078e33ff */
[----:B------:R-:W-:Y:S02]  /*09c0*/  @!P2 IMAD.MOV R28, RZ, RZ, -R28 ;  /* 0x000000ffff1ca224 */ /* 0x000fe400078e0a1c */
[----:B------:R-:W-:Y:S02]  /*09d0*/  IMAD.MOV R14, RZ, RZ, -R12 ;  /* 0x000000ffff0e7224 */ /* 0x000fe400078e0a0c */
[----:B------:R-:W-:Y:S01]  /*09e0*/  @!P0 LOP3.LUT R28, RZ, R16, RZ, 0x33, !PT ;  /* 0x00000010ff1c8212 */ /* 0x000fe200078e33ff */
[----:B0-----:R-:W-:Y:S01]  /*09f0*/  IMAD.MOV R16, RZ, RZ, -R3 ;  /* 0x000000ffff107224 */ /* 0x001fe200078e0a03 */
[----:B--2---:R-:W-:-:S04]  /*0a00*/  PRMT R2, R22, 0x9910, RZ ;  /* 0x0000991016027816 */ /* 0x004fc800000000ff */
[----:B------:R-:W-:Y:S02]  /*0a10*/  IABS R13, R2 ;  /* 0x00000002000d7213 */ /* 0x000fe40000000000 */
[----:B------:R-:W-:-:S03]  /*0a20*/  PRMT R12, R22, 0xbb32, RZ ;  /* 0x0000bb32160c7816 */ /* 0x000fc600000000ff */
[----:B------:R-:W-:Y:S01]  /*0a30*/  IMAD.HI.U32 R26, R26, R13, RZ ;  /* 0x0000000d1a1a7227 */ /* 0x000fe200078e00ff */
[----:B------:R-:W-:Y:S02]  /*0a40*/  ISETP.GE.AND P2, PT, R2, RZ, PT ;  /* 0x000000ff0200720c */ /* 0x000fe40003f46270 */
[----:B------:R-:W-:Y:S01]  /*0a50*/  IABS R17, R12 ;  /* 0x0000000c00117213 */ /* 0x000fe20000000000 */
[----:B------:R-:W-:Y:S01]  /*0a60*/  IMAD R13, R26, R14, R13 ;  /* 0x0000000e1a0d7224 */ /* 0x000fe200078e020d */
[----:B------:R-:W-:Y:S01]  /*0a70*/  IABS R14, R4 ;  /* 0x00000004000e7213 */ /* 0x000fe20000000000 */
[----:B------:R-:W-:Y:S02]  /*0a80*/  IMAD.MOV.U32 R2, RZ, RZ, R16 ;  /* 0x000000ffff027224 */ /* 0x000fe400078e0010 */
[----:B------:R-:W-:Y:S01]  /*0a90*/  IMAD.HI.U32 R18, R18, R17, RZ ;  /* 0x0000001112127227 */ /* 0x000fe200078e00ff */
[----:B------:R-:W-:-:S03]  /*0aa0*/  IADD3 R14, RZ, -R14, RZ ;  /* 0x8000000eff0e7210 */ /* 0x000fc60007ffe0ff */
[----:B------:R-:W-:Y:S02]  /*0ab0*/  IMAD R21, R2, R11, RZ ;  /* 0x0000000b02157224 */ /* 0x000fe400078e02ff */
[----:B------:R-:W-:Y:S01]  /*0ac0*/  IMAD.MOV.U32 R2, RZ, RZ, RZ ;  /* 0x000000ffff027224 */ /* 0x000fe200078e00ff */
[----:B---3--:R-:W-:Y:S01]  /*0ad0*/  PRMT R16, R25, 0x9910, RZ ;  /* 0x0000991019107816 */ /* 0x008fe200000000ff */
[----:B------:R-:W-:Y:S02]  /*0ae0*/  IMAD R14, R18, R14, R17 ;  /* 0x0000000e120e7224 */ /* 0x000fe400078e0211 */
[----:B------:R-:W-:Y:S01]  /*0af0*/  IMAD.HI.U32 R2, R3, R21, R2 ;  /* 0x0000001503027227 */ /* 0x000fe200078e0002 */
[----:B------:R-:W-:Y:S02]  /*0b00*/  IABS R18, R16 ;  /* 0x0000001000127213 */ /* 0x000fe40000000000 */
[----:B------:R-:W-:Y:S02]  /*0b10*/  IABS R3, R19 ;  /* 0x0000001300037213 */ /* 0x000fe40000000000 */
[----:B------:R-:W-:Y:S01]  /*0b20*/  PRMT R25, R25, 0xbb32, RZ ;  /* 0x0000bb3219197816 */ /* 0x000fe200000000ff */
[----:B------:R-:W-:-:S03]  /*0b30*/  IMAD.HI.U32 R17, R15, R18, RZ ;  /* 0x000000120f117227 */ /* 0x000fc600078e00ff */
[----:B------:R-:W-:Y:S01]  /*0b40*/  MOV R15, R25 ;  /* 0x00000019000f7202 */ /* 0x000fe20000000f00 */
[----:B------:R-:W-:-:S04]  /*0b50*/  IMAD.MOV R3, RZ, RZ, -R3 ;  /* 0x000000ffff037224 */ /* 0x000fc800078e0a03 */
[----:B------:R-:W-:Y:S01]  /*0b60*/  IMAD R17, R17, R3, R18 ;  /* 0x0000000311117224 */ /* 0x000fe200078e0212 */
[----:B------:R-:W-:Y:S02]  /*0b70*/  IABS R3, R15 ;  /* 0x0000000f00037213 */ /* 0x000fe40000000000 */
[----:B------:R-:W-:-:S03]  /*0b80*/  IABS R18, R9 ;  /* 0x0000000900127213 */ /* 0x000fc60000000000 */
[----:B------:R-:W-:-:S04]  /*0b90*/  IMAD.HI.U32 R2, R2, R3, RZ ;  /* 0x0000000302027227 */ /* 0x000fc800078e00ff */
[----:B------:R-:W-:Y:S01]  /*0ba0*/  IMAD.MOV R18, RZ, RZ, -R18 ;  /* 0x000000ffff127224 */ /* 0x000fe200078e0a12 */
[----:B------:R-:W-:-:S03]  /*0bb0*/  ISETP.GT.U32.AND P1, PT, R24, R13, PT ;  /* 0x0000000d1800720c */ /* 0x000fc60003f24070 */
[----:B------:R-:W-:Y:S01]  /*0bc0*/  IMAD R18, R2, R18, R3 ;  /* 0x0000001202127224 */ /* 0x000fe200078e0203 */
[----:B------:R-:W-:Y:S01]  /*0bd0*/  ISETP.GT.U32.AND P4, PT, R5, R14, PT ;  /* 0x0000000e0500720c */ /* 0x000fe20003f84070 */
[----:B------:R-:W0:Y:S01]  /*0be0*/  LDC.64 R2, c[0x0][0x218] ;  /* 0x00008600ff027b82 */ /* 0x000e220000000a00 */
[----:B------:R-:W-:Y:S02]  /*0bf0*/  ISETP.GT.U32.AND P5, PT, R20, R17, PT ;  /* 0x000000111400720c */ /* 0x000fe40003fa4070 */
[----:B------:R-:W-:-:S05]  /*0c00*/  ISETP.GT.U32.AND P3, PT, R11, R18, PT ;  /* 0x000000120b00720c */ /* 0x000fca0003f64070 */
[----:B------:R-:W-:-:S04]  /*0c10*/  @!P1 IMAD.IADD R13, R13, 0x1, -R24 ;  /* 0x000000010d0d9824 */ /* 0x000fc800078e0a18 */
[----:B------:R-:W-:Y:S01]  /*0c20*/  @!P4 IMAD.IADD R14, R14, 0x1, -R5 ;  /* 0x000000010e0ec824 */ /* 0x000fe200078e0a05 */
[----:B------:R-:W-:Y:S02]  /*0c30*/  ISETP.GT.U32.AND P6, PT, R24, R13, PT ;  /* 0x0000000d1800720c */ /* 0x000fe40003fc4070 */
[----:B------:R-:W-:Y:S01]  /*0c40*/  @!P5 IADD3 R17, R17, -R20, RZ ;  /* 0x800000141111d210 */ /* 0x000fe20007ffe0ff */
[----:B------:R-:W-:Y:S01]  /*0c50*/  @!P3 IMAD.IADD R18, R18, 0x1, -R11 ;  /* 0x000000011212b824 */ /* 0x000fe200078e0a0b */
[----:B------:R-:W-:Y:S02]  /*0c60*/  ISETP.GT.U32.AND P3, PT, R5, R14, PT ;  /* 0x0000000e0500720c */ /* 0x000fe40003f64070 */
[----:B------:R-:W-:Y:S02]  /*0c70*/  ISETP.GT.U32.AND P4, PT, R20, R17, PT ;  /* 0x000000111400720c */ /* 0x000fe40003f84070 */
[----:B------:R-:W-:-:S05]  /*0c80*/  ISETP.GT.U32.AND P5, PT, R11, R18, PT ;  /* 0x000000120b00720c */ /* 0x000fca0003fa4070 */
[----:B------:R-:W-:Y:S01]  /*0c90*/  @!P6 IMAD.IADD R13, R13, 0x1, -R24 ;  /* 0x000000010d0de824 */ /* 0x000fe200078e0a18 */
[----:B------:R-:W-:Y:S02]  /*0ca0*/  ISETP.GE.AND P0, PT, R12, RZ, PT ;  /* 0x000000ff0c00720c */ /* 0x000fe40003f06270 */
[----:B------:R-:W-:Y:S01]  /*0cb0*/  ISETP.GE.AND P1, PT, R16, RZ, PT ;  /* 0x000000ff1000720c */ /* 0x000fe20003f26270 */
[----:B------:R-:W-:Y:S01]  /*0cc0*/  @!P3 IMAD.IADD R14, R14, 0x1, -R5 ;  /* 0x000000010e0eb824 */ /* 0x000fe200078e0a05 */
[----:B------:R-:W-:Y:S01]  /*0cd0*/  ISETP.GE.AND P6, PT, R15, RZ, PT ;  /* 0x000000ff0f00720c */ /* 0x000fe20003fc6270 */
[----:B------:R-:W-:Y:S01]  /*0ce0*/  @!P2 IMAD.MOV R13, RZ, RZ, -R13 ;  /* 0x000000ffff0da224 */ /* 0x000fe200078e0a0d */
[----:B------:R-:W-:Y:S01]  /*0cf0*/  @!P4 IADD3 R17, R17, -R20, RZ ;  /* 0x800000141111c210 */ /* 0x000fe20007ffe0ff */
[----:B------:R-:W-:Y:S01]  /*0d00*/  @!P5 IMAD.IADD R18, R18, 0x1, -R11 ;  /* 0x000000011212d824 */ /* 0x000fe200078e0a0b */
[----:B------:R-:W-:Y:S02]  /*0d10*/  ISETP.NE.AND P4, PT, R23, RZ, PT ;  /* 0x000000ff1700720c */ /* 0x000fe40003f85270 */
[----:B------:R-:W-:-:S02]  /*0d20*/  ISETP.NE.AND P3, PT, R4, RZ, PT ;  /* 0x000000ff0400720c */ /* 0x000fc40003f65270 */
[----:B------:R-:W-:Y:S02]  /*0d30*/  ISETP.NE.AND P2, PT, R19, RZ, PT ;  /* 0x000000ff1300720c */ /* 0x000fe40003f45270 */
[----:B------:R-:W-:Y:S01]  /*0d40*/  ISETP.NE.AND P5, PT, R9, RZ, PT ;  /* 0x000000ff0900720c */ /* 0x000fe20003fa5270 */
[----:B0-----:R-:W-:Y:S01]  /*0d50*/  IMAD.WIDE.U32 R2, R0, 0x2, R2 ;  /* 0x0000000200027825 */ /* 0x001fe200078e0002 */
[----:B------:R-:W-:-:S03]  /*0d60*/  @!P1 IADD3 R17, -R17, RZ, RZ ;  /* 0x000000ff11119210 */ /* 0x000fc60007ffe1ff */
[----:B------:R-:W-:Y:S02]  /*0d70*/  @!P0 IMAD.MOV R14, RZ, RZ, -R14 ;  /* 0x000000ffff0e8224 */ /* 0x000fe400078e0a0e */
[----:B------:R-:W-:Y:S01]  /*0d80*/  @!P6 IMAD.MOV R18, RZ, RZ, -R18 ;  /* 0x000000ffff12e224 */ /* 0x000fe200078e0a12 */
[----:B------:R-:W-:Y:S02]  /*0d90*/  @!P4 LOP3.LUT R13, RZ, R23, RZ, 0x33, !PT ;  /* 0x00000017ff0dc212 */ /* 0x000fe400078e33ff */
[----:B------:R-:W-:Y:S02]  /*0da0*/  @!P3 LOP3.LUT R14, RZ, R4, RZ, 0x33, !PT ;  /* 0x00000004ff0eb212 */ /* 0x000fe400078e33ff */
[----:B------:R-:W-:Y:S02]  /*0db0*/  @!P2 LOP3.LUT R17, RZ, R19, RZ, 0x33, !PT ;  /* 0x00000013ff11a212 */ /* 0x000fe400078e33ff */
[----:B------:R-:W-:Y:S01]  /*0dc0*/  @!P5 LOP3.LUT R18, RZ, R9, RZ, 0x33, !PT ;  /* 0x00000009ff12d212 */ /* 0x000fe200078e33ff */
[----:B------:R-:W-:Y:S01]  /*0dd0*/  IMAD.WIDE R2, R10, 0x4, R2 ;  /* 0x000000040a027825 */ /* 0x000fe200078e0202 */
[----:B------:R-:W-:-:S02]  /*0de0*/  PRMT R7, R7, 0x5410, R8 ;  /* 0x0000541007077816 */ /* 0x000fc40000000008 */
[----:B------:R-:W-:Y:S02]  /*0df0*/  PRMT R5, R6, 0x5410, R28 ;  /* 0x0000541006057816 */ /* 0x000fe4000000001c */
[----:B------:R-:W-:Y:S02]  /*0e00*/  PRMT R9, R13, 0x5410, R14 ;  /* 0x000054100d097816 */ /* 0x000fe4000000000e */
[----:B------:R-:W-:Y:S01]  /*0e10*/  PRMT R11, R17, 0x5410, R18 ;  /* 0x00005410110b7816 */ /* 0x000fe20000000012 */
[----:B------:R-:W-:Y:S04]  /*0e20*/  STG.E desc[UR4][R2.64], R7 ;  /* 0x0000000702007986 */ /* 0x000fe8000c101904 */
[----:B------:R-:W-:Y:S04]  /*0e30*/  STG.E desc[UR4][R2.64+0x200], R5 ;  /* 0x0002000502007986 */ /* 0x000fe8000c101904 */
[----:B------:R-:W-:Y:S04]  /*0e40*/  STG.E desc[UR4][R2.64+0x400], R9 ;  /* 0x0004000902007986 */ /* 0x000fe8000c101904 */
[----:B------:R-:W-:Y:S01]  /*0e50*/  STG.E desc[UR4][R2.64+0x600], R11 ;  /* 0x0006000b02007986 */ /* 0x000fe2000c101904 */
[----:B------:R-:W-:Y:S05]  /*0e60*/  EXIT ;  /* 0x000000000000794d */ /* 0x000fea0003800000 */
.L_x_17622:
[----:B------:R-:W0:Y:S01]  /*0e70*/  S2R R3, SR_TID.X ;  /* 0x0000000000037919 */ /* 0x000e220000002100 */
[----:B------:R-:W-:Y:S02]  /*0e80*/  PRMT R4, RZ, 0x7610, R4 ;  /* 0x00007610ff047816 */ /* 0x000fe40000000004 */
[----:B0-----:R-:W-:Y:S01]  /*0e90*/  ISETP.GE.AND P0, PT, R3, R2, PT ;  /* 0x000000020300720c */ /* 0x001fe20003f06270 */
[----:B------:R-:W-:-:S12]  /*0ea0*/  IMAD.MOV.U32 R25, RZ, RZ, R3 ;  /* 0x000000ffff197224 */ /* 0x000fd800078e0003 */
[----:B------:R-:W-:Y:S01]  /*0eb0*/  @!P0 IMAD.IADD R5, R0, 0x1, R25 ;  /* 0x0000000100058824 */ /* 0x000fe200078e0219 */
[----:B------:R-:W-:Y:S01]  /*0ec0*/  @!P0 IADD3 R25, R25, 0x80, RZ ;  /* 0x0000008019198810 */ /* 0x000fe20007ffe0ff */
[----:B------:R-:W0:Y:S03]  /*0ed0*/  @!P0 LDC.64 R14, c[0x0][0x220] ;  /* 0x00008800ff0e8b82 */ /* 0x000e260000000a00 */
[----:B------:R-:W-:-:S05]  /*0ee0*/  ISETP.GE.AND P1, PT, R25, R2, PT ;  /* 0x000000021900720c */ /* 0x000fca0003f26270 */
[----:B------:R-:W1:Y:S08]  /*0ef0*/  @!P0 LDC.64 R18, c[0x0][0x228] ;  /* 0x00008a00ff128b82 */ /* 0x000e700000000a00 */
[----:B------:R-:W-:Y:S01]  /*0f00*/  @!P1 IMAD.IADD R21, R0, 0x1, R25 ;  /* 0x0000000100159824 */ /* 0x000fe200078e0219 */
[----:B------:R-:W2:Y:S01]  /*0f10*/  @!P1 LDC.64 R10, c[0x0][0x220] ;  /* 0x00008800ff0a9b82 */ /* 0x000ea20000000a00 */
[----:B------:R-:W-:-:S05]  /*0f20*/  @!P1 VIADD R25, R25, 0x80 ;  /* 0x0000008019199836 */ /* 0x000fca0000000000 */
[----:B------:R-:W-:Y:S01]  /*0f30*/  ISETP.GE.AND P2, PT, R25, R2, PT ;  /* 0x000000021900720c */ /* 0x000fe20003f46270 */
[----:B0-----:R-:W-:Y:S01]  /*0f40*/  @!P0 IMAD.WIDE.U32 R14, R5, 0x2, R14 ;  /* 0x00000002050e8825 */ /* 0x001fe200078e000e */
[----:B------:R-:W0:Y:S04]  /*0f50*/  @!P1 LDC.64 R6, c[0x0][0x228] ;  /* 0x00008a00ff069b82 */ /* 0x000e280000000a00 */
[----:B------:R3:W5:Y:S07]  /*0f60*/  @!P0 LDG.E.U16 R4, desc[UR4][R14.64] ;  /* 0x000000040e048981 */ /* 0x00076e000c1e1500 */
[----:B------:R-:W4:Y:S01]  /*0f70*/  @!P2 LDC.64 R12, c[0x0][0x220] ;  /* 0x00008800ff0cab82 */ /* 0x000f220000000a00 */
[----:B------:R-:W-:Y:S01]  /*0f80*/  @!P2 IMAD.IADD R9, R0, 0x1, R25 ;  /* 0x000000010009a824 */ /* 0x000fe200078e0219 */
[----:B------:R-:W-:-:S04]  /*0f90*/  @!P2 IADD3 R25, R25, 0x80, RZ ;  /* 0x000000801919a810 */ /* 0x000fc80007ffe0ff */
[----:B------:R-:W-:Y:S01]  /*0fa0*/  ISETP.GE.AND P3, PT, R25, R2, PT ;  /* 0x000000021900720c */ /* 0x000fe20003f66270 */
[----:B--2---:R-:W-:Y:S02]  /*0fb0*/  @!P1 IMAD.WIDE.U32 R16, R21, 0x2, R10 ;  /* 0x0000000215109825 */ /* 0x004fe400078e000a */
[----:B------:R-:W2:Y:S02]  /*0fc0*/  @!P2 LDC.64 R10, c[0x0][0x228] ;  /* 0x00008a00ff0aab82 */ /* 0x000ea40000000a00 */
[----:B-1----:R-:W-:Y:S01]  /*0fd0*/  @!P0 IMAD.WIDE.U32 R18, R5, 0x2, R18 ;  /* 0x0000000205128825 */ /* 0x002fe200078e0012 */
[----:B------:R-:W-:-:S07]  /*0fe0*/  PRMT R5, RZ, 0x7610, R5 ;  /* 0x00007610ff057816 */ /* 0x000fce0000000005 */
[----:B---3--:R-:W1:Y:S01]  /*0ff0*/  @!P3 LDC.64 R14, c[0x0][0x220] ;  /* 0x00008800ff0ebb82 */ /* 0x008e620000000a00 */
[----:B----4-:R-:W-:Y:S01]  /*1000*/  @!P2 IMAD.WIDE.U32 R26, R9, 0x2, R12 ;  /* 0x00000002091aa825 */ /* 0x010fe200078e000c */
[----:B------:R3:W5:Y:S06]  /*1010*/  @!P0 LDG.E.U16 R5, desc[UR4][R18.64] ;  /* 0x0000000412058981 */ /* 0x00076c000c1e1500 */
[----:B------:R-:W4:Y:S01]  /*1020*/  @!P3 LDC.64 R12, c[0x0][0x228] ;  /* 0x00008a00ff0cbb82 */ /* 0x000f220000000a00 */
[----:B0-----:R-:W-:Y:S01]  /*1030*/  @!P1 IMAD.WIDE.U32 R20, R21, 0x2, R6 ;  /* 0x0000000215149825 */ /* 0x001fe200078e0006 */
[----:B------:R-:W-:-:S03]  /*1040*/  CS2R R6, SRZ ;  /* 0x0000000000067805 */ /* 0x000fc6000001ff00 */
[----:B---3--:R-:W-:-:S03]  /*1050*/  @!P3 IMAD.IADD R19, R0, 0x1, R25 ;  /* 0x000000010013b824 */ /* 0x008fc600078e0219 */
[----:B------:R1:W5:Y:S01]  /*1060*/  @!P1 LDG.E.S16 R6, desc[UR4][R16.64] ;  /* 0x0000000410069981 */ /* 0x000362000c1e1700 */
[----:B------:R-:W-:-:S03]  /*1070*/  @!P3 VIADD R25, R25, 0x80 ;  /* 0x000000801919b836 */ /* 0x000fc60000000000 */
[----:B------:R0:W5:Y:S02]  /*1080*/  @!P1 LDG.E.S16 R7, desc[UR4][R20.64] ;  /* 0x0000000414079981 */ /* 0x000164000c1e1700 */
[----:B------:R-:W-:Y:S01]  /*1090*/  ISETP.GE.AND P1, PT, R25, R2, PT ;  /* 0x000000021900720c */ /* 0x000fe20003f26270 */
[----:B--2---:R-:W-:Y:S01]  /*10a0*/  @!P2 IMAD.WIDE.U32 R28, R9, 0x2, R10 ;  /* 0x00000002091ca825 */ /* 0x004fe200078e000a */
[----:B------:R-:W-:-:S03]  /*10b0*/  HFMA2.MMA R9, -RZ, RZ, 0, 0 ;  /* 0x00000000ff097435 */ /* 0x000fc600000001ff */
[----:B-1----:R-:W-:-:S04]  /*10c0*/  @!P3 IMAD.WIDE.U32 R16, R19, 0x2, R14 ;  /* 0x000000021310b825 */ /* 0x002fc800078e000e */
[----:B------:R-:W-:Y:S02]  /*10d0*/  IMAD.MOV.U32 R8, RZ, RZ, RZ ;  /* 0x000000ffff087224 */ /* 0x000fe400078e00ff */
[----:B----4-:R-:W-:Y:S01]  /*10e0*/  @!P3 IMAD.WIDE.U32 R18, R19, 0x2, R12 ;  /* 0x000000021312b825 */ /* 0x010fe200078e000c */
[----:B------:R-:W5:Y:S01]  /*10f0*/  @!P2 LDG.E.S16 R9, desc[UR4][R28.64] ;  /* 0x000000041c09a981 */ /* 0x000f62000c1e1700 */
[----:B------:R-:W1:Y:S02]  /*1100*/  @!P1 LDC.64 R22, c[0x0][0x220] ;  /* 0x00008800ff169b82 */ /* 0x000e640000000a00 */
[----:B------:R-:W-:Y:S01]  /*1110*/  @!P1 IMAD.IADD R13, R0, 0x1, R25 ;  /* 0x00000001000d9824 */ /* 0x000fe200078e0219 */
[----:B------:R-:W5:Y:S01]  /*1120*/  @!P2 LDG.E.S16 R8, desc[UR4][R26.64] ;  /* 0x000000041a08a981 */ /* 0x000f62000c1e1700 */
[----:B------:R-:W-:-:S04]  /*1130*/  @!P1 VIADD R25, R25, 0x80 ;  /* 0x0000008019199836 */ /* 0x000fc80000000000 */
[----:B------:R-:W2:Y:S01]  /*1140*/  @!P1 LDC.64 R14, c[0x0][0x228] ;  /* 0x00008a00ff0e9b82 */ /* 0x000ea20000000a00 */
[----:B------:R-:W-:Y:S02]  /*1150*/  ISETP.GE.AND P2, PT, R25, R2, PT ;  /* 0x000000021900720c */ /* 0x000fe40003f46270 */
[----:B------:R-:W-:-:S06]  /*1160*/  CS2R R10, SRZ ;  /* 0x00000000000a7805 */ /* 0x000fcc000001ff00 */
[----:B------:R3:W5:Y:S01]  /*1170*/  @!P3 LDG.E.S16 R10, desc[UR4][R16.64] ;  /* 0x00000004100ab981 */ /* 0x000762000c1e1700 */
[----:B------:R-:W-:Y:S02]  /*1180*/  IMAD.MOV.U32 R12, RZ, RZ, RZ ;  /* 0x000000ffff0c7224 */ /* 0x000fe400078e00ff */
[----:B0-----:R-:W-:Y:S01]  /*1190*/  IMAD.MOV.U32 R20, RZ, RZ, RZ ;  /* 0x000000ffff147224 */ /* 0x001fe200078e00ff */
[----:B------:R0:W5:Y:S01]  /*11a0*/  @!P3 LDG.E.S16 R11, desc[UR4][R18.64] ;  /* 0x00000004120bb981 */ /* 0x000162000c1e1700 */
[----:B---3--:R-:W3:Y:S01]  /*11b0*/  @!P2 LDC.64 R16, c[0x0][0x220] ;  /* 0x00008800ff10ab82 */ /* 0x008ee20000000a00 */
[----:B-1----:R-:W-:-:S04]  /*11c0*/  @!P1 IMAD.WIDE.U32 R22, R13, 0x2, R22 ;  /* 0x000000020d169825 */ /* 0x002fc800078e0016 */
[----:B--2---:R-:W-:Y:S01]  /*11d0*/  @!P1 IMAD.WIDE.U32 R14, R13, 0x2, R14 ;  /* 0x000000020d0e9825 */ /* 0x004fe200078e000e */
[----:B------:R-:W-:Y:S01]  /*11e0*/  MOV R13, RZ ;  /* 0x000000ff000d7202 */ /* 0x000fe20000000f00 */
[----:B------:R-:W5:Y:S01]  /*11f0*/  @!P1 LDG.E.S16 R12, desc[UR4][R22.64] ;  /* 0x00000004160c9981 */ /* 0x000f62000c1e1700 */
[----:B0-----:R-:W0:Y:S01]  /*1200*/  @!P2 LDC.64 R18, c[0x0][0x228] ;  /* 0x00008a00ff12ab82 */ /* 0x001e220000000a00 */
[----:B------:R-:W-:Y:S02]  /*1210*/  @!P2 IMAD.IADD R21, R0, 0x1, R25 ;  /* 0x000000010015a824 */ /* 0x000fe400078e0219 */
[----:B------:R-:W-:Y:S01]  /*1220*/  @!P2 VIADD R25, R25, 0x80 ;  /* 0x000000801919a836 */ /* 0x000fe20000000000 */
[----:B------:R1:W5:Y:S04]  /*1230*/  @!P1 LDG.E.S16 R13, desc[UR4][R14.64] ;  /* 0x000000040e0d9981 */ /* 0x000368000c1e1700 */
[----:B------:R-:W-:Y:S01]  /*1240*/  ISETP.GE.AND P1, PT, R25, R2, PT ;  /* 0x000000021900720c */ /* 0x000fe20003f26270 */
[----:B---3--:R-:W-:-:S05]  /*1250*/  @!P2 IMAD.WIDE.U32 R16, R21, 0x2, R16 ;  /* 0x000000021510a825 */ /* 0x008fca00078e0010 */
[----:B------:R2:W5:Y:S07]  /*1260*/  @!P2 LDG.E.S16 R20, desc[UR4][R16.64] ;  /* 0x000000041014a981 */ /* 0x00056e000c1e1700 */
[----:B-1----:R-:W1:Y:S08]  /*1270*/  @!P1 LDC.64 R14, c[0x0][0x220] ;  /* 0x00008800ff0e9b82 */ /* 0x002e700000000a00 */
[----:B--2---:R-:W2:Y:S01]  /*1280*/  @!P1 LDC.64 R16, c[0x0][0x228] ;  /* 0x00008a00ff109b82 */ /* 0x004ea20000000a00 */
[----:B------:R-:W-:-:S02]  /*1290*/  @!P1 IMAD.IADD R23, R0, 0x1, R25 ;  /* 0x0000000100179824 */ /* 0x000fc400078e0219 */
[----:B------:R-:W-:Y:S01]  /*12a0*/  IMAD.MOV.U32 R22, RZ, RZ, RZ ;  /* 0x000000ffff167224 */ /* 0x000fe200078e00ff */
[----:B------:R-:W-:Y:S01]  /*12b0*/  @!P1 IADD3 R25, R25, 0x80, RZ ;  /* 0x0000008019199810 */ /* 0x000fe20007ffe0ff */
[----:B0-----:R-:W-:-:S04]  /*12c0*/  @!P2 IMAD.WIDE.U32 R18, R21, 0x2, R18 ;  /* 0x000000021512a825 */ /* 0x001fc800078e0012 */
[----:B-1----:R-:W-:-:S04]  /*12d0*/  @!P1 IMAD.WIDE.U32 R14, R23, 0x2, R14 ;  /* 0x00000002170e9825 */ /* 0x002fc800078e000e */
[----:B--2---:R-:W-:Y:S01]  /*12e0*/  @!P1 IMAD.WIDE.U32 R16, R23, 0x2, R16 ;  /* 0x0000000217109825 */ /* 0x004fe200078e0010 */
[----:B------:R0:W5:Y:S03]  /*12f0*/  @!P1 LDG.E.S16 R22, desc[UR4][R14.64] ;  /* 0x000000040e169981 */ /* 0x000166000c1e1700 */
[----:B------:R-:W-:Y:S01]  /*1300*/  IMAD.MOV.U32 R23, RZ, RZ, RZ ;  /* 0x000000ffff177224 */ /* 0x000fe200078e00ff */
[----:B------:R-:W-:-:S05]  /*1310*/  HFMA2.MMA R21, -RZ, RZ, 0, 0 ;  /* 0x00000000ff157435 */ /* 0x000fca00000001ff */
[----:B------:R-:W5:Y:S01]  /*1320*/  @!P1 LDG.E.S16 R23, desc[UR4][R16.64] ;  /* 0x0000000410179981 */ /* 0x000f62000c1e1700 */
[----:B------:R-:W-:-:S04]  /*1330*/  ISETP.GE.AND P1, PT, R25, R2, PT ;  /* 0x000000021900720c */ /* 0x000fc80003f26270 */
[----:B------:R1:W5:Y:S09]  /*1340*/  @!P2 LDG.E.S16 R21, desc[UR4][R18.64] ;  /* 0x000000041215a981 */ /* 0x000372000c1e1700 */
[----:B0-----:R-:W0:Y:S08]  /*1350*/  @!P1 LDC.64 R14, c[0x0][0x228] ;  /* 0x00008a00ff0e9b82 */ /* 0x001e300000000a00 */
[----:B-1----:R-:W1:Y:S01]  /*1360*/  @!P1 LDC.64 R18, c[0x0][0x220] ;  /* 0x00008800ff129b82 */ /* 0x002e620000000a00 */
[----:B------:R-:W-:-:S02]  /*1370*/  @!P1 IMAD.IADD R25, R0, 0x1, R25 ;  /* 0x0000000100199824 */ /* 0x000fc400078e0219 */
[----:B------:R-:W-:Y:S02]  /*1380*/  IMAD.MOV.U32 R24, RZ, RZ, RZ ;  /* 0x000000ffff187224 */ /* 0x000fe400078e00ff */
[----:B0-----:R-:W-:-:S04]  /*1390*/  @!P1 IMAD.WIDE.U32 R14, R25, 0x2, R14 ;  /* 0x00000002190e9825 */ /* 0x001fc800078e000e */
[----:B-1----:R-:W-:-:S04]  /*13a0*/  @!P1 IMAD.WIDE.U32 R18, R25, 0x2, R18 ;  /* 0x0000000219129825 */ /* 0x002fc800078e0012 */
[----:B------:R-:W-:Y:S01]  /*13b0*/  IMAD.MOV.U32 R25, RZ, RZ, RZ ;  /* 0x000000ffff197224 */ /* 0x000fe200078e00ff */
[----:B------:R0:W5:Y:S05]  /*13c0*/  @!P1 LDG.E.S16 R24, desc[UR4][R18.64] ;  /* 0x0000000412189981 */ /* 0x00016a000c1e1700 */
[----:B------:R0:W5:Y:S01]  /*13d0*/  @!P1 LDG.E.S16 R25, desc[UR4][R14.64] ;  /* 0x000000040e199981 */ /* 0x000162000c1e1700 */
[----:B------:R-:W-:Y:S04]  /*13e0*/  BSSY B0, `(.L_x_17623) ;  /* 0x000001a000007945 */ /* 0x000fe80003800000 */
[----:B------:R-:W-:Y:S05]  /*13f0*/  @P0 BRA `(.L_x_17624) ;  /* 0x0000000000600947 */ /* 0x000fea0003800000 */
[----:B-----5:R-:W-:Y:S02]  /*1400*/  PRMT R5, R5, 0x9910, RZ ;  /* 0x0000991005057816 */ /* 0x020fe400000000ff */
[----:B------:R-:W-:Y:S02]  /*1410*/  PRMT R4, R4, 0x9910, RZ ;  /* 0x0000991004047816 */ /* 0x000fe400000000ff */
[-C--:B------:R-:W-:Y:S02]  /*1420*/  IABS R16, R5.reuse ;  /* 0x0000000500107213 */ /* 0x080fe40000000000 */
[----:B0-----:R-:W-:Y:S02]  /*1430*/  IABS R18, R5 ;  /* 0x0000000500127213 */ /* 0x001fe40000000000 */
[----:B------:R-:W0:Y:S01]  /*1440*/  I2F.RP R17, R16 ;  /* 0x0000001000117306 */ /* 0x000e220000209400 */
[----:B------:R-:W-:-:S07]  /*1450*/  ISETP.GE.AND P2, PT, R4, RZ, PT ;  /* 0x000000ff0400720c */ /* 0x000fce0003f46270 */
[----:B0-----:R-:W0:Y:S02]  /*1460*/  MUFU.RCP R17, R17 ;  /* 0x0000001100117308 */ /* 0x001e240000001000 */
[----:B0-----:R-:W-:Y:S01]  /*1470*/  IADD3 R14, R17, 0xffffffe, RZ ;  /* 0x0ffffffe110e7810 */ /* 0x001fe20007ffe0ff */
[----:B------:R-:W-:-:S05]  /*1480*/  IMAD.MOV R17, RZ, RZ, -R18 ;  /* 0x000000ffff117224 */ /* 0x000fca00078e0a12 */
[----:B------:R0:W1:Y:S02]  /*1490*/  F2I.FTZ.U32.TRUNC.NTZ R15, R14 ;  /* 0x0000000e000f7305 */ /* 0x000064000021f000 */
[----:B0-----:R-:W-:Y:S02]  /*14a0*/  IMAD.MOV.U32 R14, RZ, RZ, RZ ;  /* 0x000000ffff0e7224 */ /* 0x001fe400078e00ff */
[----:B-1----:R-:W-:-:S04]  /*14b0*/  IMAD.MOV R19, RZ, RZ, -R15 ;  /* 0x000000ffff137224 */ /* 0x002fc800078e0a0f */
[----:B------:R-:W-:-:S04]  /*14c0*/  IMAD R19, R19, R16, RZ ;  /* 0x0000001013137224 */ /* 0x000fc800078e02ff */
[----:B------:R-:W-:Y:S01]  /*14d0*/  IMAD.HI.U32 R15, R15, R19, R14 ;  /* 0x000000130f0f7227 */ /* 0x000fe200078e000e */
[----:B------:R-:W-:-:S05]  /*14e0*/  IABS R14, R4 ;  /* 0x00000004000e7213 */ /* 0x000fca0000000000 */
[----:B------:R-:W-:-:S04]  /*14f0*/  IMAD.HI.U32 R15, R15, R14, RZ ;  /* 0x0000000e0f0f7227 */ /* 0x000fc800078e00ff */
[----:B------:R-:W-:-:S05]  /*1500*/  IMAD R14, R15, R17, R14 ;  /* 0x000000110f0e7224 */ /* 0x000fca00078e020e */
[----:B------:R-:W-:-:S13]  /*1510*/  ISETP.GT.U32.AND P1, PT, R16, R14, PT ;  /* 0x0000000e1000720c */ /* 0x000fda0003f24070 */
[----:B------:R-:W-:-:S04]  /*1520*/  @!P1 IADD3 R14, R14, -R16, RZ ;  /* 0x800000100e0e9210 */ /* 0x000fc80007ffe0ff */
[----:B------:R-:W-:-:S13]  /*1530*/  ISETP.GT.U32.AND P1, PT, R16, R14, PT ;  /* 0x0000000e1000720c */ /* 0x000fda0003f24070 */
[----:B------:R-:W-:Y:S01]  /*1540*/  @!P1 IMAD.IADD R14, R14, 0x1, -R16 ;  /* 0x000000010e0e9824 */ /* 0x000fe200078e0a10 */
[----:B------:R-:W-:-:S03]  /*1550*/  ISETP.NE.AND P1, PT, R5, RZ, PT ;  /* 0x000000ff0500720c */ /* 0x000fc60003f25270 */
[----:B------:R-:W-:-:S10]  /*1560*/  @!P2 IMAD.MOV R14, RZ, RZ, -R14 ;  /* 0x000000ffff0ea224 */ /* 0x000fd400078e0a0e */
[----:B------:R-:W-:-:S07]  /*1570*/  @!P1 LOP3.LUT R14, RZ, R5, RZ, 0x33, !PT ;  /* 0x00000005ff0e9212 */ /* 0x000fce00078e33ff */
.L_x_17624:
[----:B------:R-:W-:Y:S05]  /*1580*/  BSYNC B0 ;  /* 0x0000000000007941 */ /* 0x000fea0003800000 */
.L_x_17623:
[----:B0-----:R-:W-:Y:S01]  /*1590*/  VIADD R15, R3, 0x80 ;  /* 0x00000080030f7836 */ /* 0x001fe20000000000 */
[----:B------:R-:W-:Y:S04]  /*15a0*/  BSSY B0, `(.L_x_17625) ;  /* 0x000001a000007945 */ /* 0x000fe80003800000 */
[----:B------:R-:W-:-:S13]  /*15b0*/  ISETP.GE.AND P1, PT, R15, R2, PT ;  /* 0x000000020f00720c */ /* 0x000fda0003f26270 */
[----:B------:R-:W-:Y:S05]  /*15c0*/  @P1 BRA `(.L_x_17626) ;  /* 0x00000000005c1947 */ /* 0x000fea0003800000 */
[----:B-----5:R-:W-:Y:S02]  /*15d0*/  IABS R16, R7 ;  /* 0x0000000700107213 */ /* 0x020fe40000000000 */
[----:B------:R-:W-:Y:S02]  /*15e0*/  IABS R18, R6 ;  /* 0x0000000600127213 */ /* 0x000fe40000000000 */
[----:B------:R-:W0:Y:S01]  /*15f0*/  I2F.RP R17, R16 ;  /* 0x0000001000117306 */ /* 0x000e220000209400 */
[----:B------:R-:W-:-:S07]  /*1600*/  ISETP.GE.AND P3, PT, R6, RZ, PT ;  /* 0x000000ff0600720c */ /* 0x000fce0003f66270 */
[----:B0-----:R-:W0:Y:S02]  /*1610*/  MUFU.RCP R17, R17 ;  /* 0x0000001100117308 */ /* 0x001e240000001000 */
[----:B0-----:R-:W-:-:S06]  /*1620*/  IADD3 R4, R17, 0xffffffe, RZ ;  /* 0x0ffffffe11047810 */ /* 0x001fcc0007ffe0ff */
[----:B------:R0:W1:Y:S02]  /*1630*/  F2I.FTZ.U32.TRUNC.NTZ R5, R4 ;  /* 0x0000000400057305 */ /* 0x000064000021f000 */
[----:B0-----:R-:W-:Y:S02]  /*1640*/  IMAD.MOV.U32 R4, RZ, RZ, RZ ;  /* 0x000000ffff047224 */ /* 0x001fe400078e00ff */
[----:B-1----:R-:W-:-:S04]  /*1650*/  IMAD.MOV R19, RZ, RZ, -R5 ;  /* 0x000000ffff137224 */ /* 0x002fc800078e0a05 */
[----:B------:R-:W-:-:S04]  /*1660*/  IMAD R19, R19, R16, RZ ;  /* 0x0000001013137224 */ /* 0x000fc800078e02ff */
[----:B------:R-:W-:Y:S01]  /*1670*/  IMAD.HI.U32 R5, R5, R19, R4 ;  /* 0x0000001305057227 */ /* 0x000fe200078e0004 */
[----:B------:R-:W-:-:S05]  /*1680*/  IABS R19, R7 ;  /* 0x0000000700137213 */ /* 0x000fca0000000000 */
[----:B------:R-:W-:Y:S02]  /*1690*/  IMAD.MOV R17, RZ, RZ, -R19 ;  /* 0x000000ffff117224 */ /* 0x000fe400078e0a13 */
[----:B------:R-:W-:-:S04]  /*16a0*/  IMAD.HI.U32 R5, R5, R18, RZ ;  /* 0x0000001205057227 */ /* 0x000fc800078e00ff */
[----:B------:R-:W-:-:S05]  /*16b0*/  IMAD R5, R5, R17, R18 ;  /* 0x0000001105057224 */ /* 0x000fca00078e0212 */
[----:B------:R-:W-:-:S13]  /*16c0*/  ISETP.GT.U32.AND P1, PT, R16, R5, PT ;  /* 0x000000051000720c */ /* 0x000fda0003f24070 */
[----:B------:R-:W-:Y:S02]  /*16d0*/  @!P1 IADD3 R5, R5, -R16, RZ ;  /* 0x8000001005059210 */ /* 0x000fe40007ffe0ff */
[----:B------:R-:W-:Y:S02]  /*16e0*/  ISETP.NE.AND P1, PT, R7, RZ, PT ;  /* 0x000000ff0700720c */ /* 0x000fe40003f25270 */
[----:B------:R-:W-:-:S13]  /*16f0*/  ISETP.GT.U32.AND P2, PT, R16, R5, PT ;  /* 0x000000051000720c */ /* 0x000fda0003f44070 */
[----:B------:R-:W-:-:S04]  /*1700*/  @!P2 IMAD.IADD R5, R5, 0x1, -R16 ;  /* 0x000000010505a824 */ /* 0x000fc800078e0a10 */
[----:B------:R-:W-:-:S04]  /*1710*/  IMAD.MOV.U32 R6, RZ, RZ, R5 ;  /* 0x000000ffff067224 */ /* 0x000fc800078e0005 */
[----:B------:R-:W-:Y:S01]  /*1720*/  @!P3 IMAD.MOV R6, RZ, RZ, -R6 ;  /* 0x000000ffff06b224 */ /* 0x000fe200078e0a06 */
[----:B------:R-:W-:-:S07]  /*1730*/  @!P1 LOP3.LUT R6, RZ, R7, RZ, 0x33, !PT ;  /* 0x00000007ff069212 */ /* 0x000fce00078e33ff */
.L_x_17626:
[----:B------:R-:W-:Y:S05]  /*1740*/  BSYNC B0 ;  /* 0x0000000000007941 */ /* 0x000fea0003800000 */
.L_x_17625:
[----:B-----5:R-:W-:Y:S01]  /*1750*/  IADD3 R5, R3, 0x100, RZ ;  /* 0x0000010003057810 */ /* 0x020fe20007ffe0ff */
[----:B------:R-:W-:Y:S03]  /*1760*/  BSSY B0, `(.L_x_17627) ;  /* 0x000001a000007945 */ /* 0x000fe60003800000 */
[----:B------:R-:W-:-:S13]  /*1770*/  ISETP.GE.AND P1, PT, R5, R2, PT ;  /* 0x000000020500720c */ /* 0x000fda0003f26270 */
[----:B------:R-:W-:Y:S05]  /*1780*/  @P1 BRA `(.L_x_17628) ;  /* 0x00000000005c1947 */ /* 0x000fea0003800000 */
[----:B------:R-:W-:Y:S02]  /*1790*/  IABS R7, R9 ;  /* 0x0000000900077213 */ /* 0x000fe40000000000 */
[----:B------:R-:W-:Y:S02]  /*17a0*/  ISETP.GE.AND P3, PT, R8, RZ, PT ;  /* 0x000000ff0800720c */ /* 0x000fe40003f66270 */
[----:B------:R-:W0:Y:S08]  /*17b0*/  I2F.RP R16, R7 ;  /* 0x0000000700107306 */ /* 0x000e300000209400 */
[----:B0-----:R-:W0:Y:S02]  /*17c0*/  MUFU.RCP R16, R16 ;  /* 0x0000001000107308 */ /* 0x001e240000001000 */
[----:B0-----:R-:W-:Y:S01]  /*17d0*/  VIADD R4, R16, 0xffffffe ;  /* 0x0ffffffe10047836 */ /* 0x001fe20000000000 */
[----:B------:R-:W-:-:S05]  /*17e0*/  IABS R16, R8 ;  /* 0x0000000800107213 */ /* 0x000fca0000000000 */
[----:B------:R0:W1:Y:S02]  /*17f0*/  F2I.FTZ.U32.TRUNC.NTZ R5, R4 ;  /* 0x0000000400057305 */ /* 0x000064000021f000 */
[----:B0-----:R-:W-:Y:S02]  /*1800*/  IMAD.MOV.U32 R4, RZ, RZ, RZ ;  /* 0x000000ffff047224 */ /* 0x001fe400078e00ff */
[----:B-1----:R-:W-:-:S04]  /*1810*/  IMAD.MOV R18, RZ, RZ, -R5 ;  /* 0x000000ffff127224 */ /* 0x002fc800078e0a05 */
[----:B------:R-:W-:-:S04]  /*1820*/  IMAD R17, R18, R7, RZ ;  /* 0x0000000712117224 */ /* 0x000fc800078e02ff */
[----:B------:R-:W-:Y:S01]  /*1830*/  IMAD.HI.U32 R5, R5, R17, R4 ;  /* 0x0000001105057227 */ /* 0x000fe200078e0004 */
[----:B------:R-:W-:-:S04]  /*1840*/  IABS R17, R9 ;  /* 0x0000000900117213 */ /* 0x000fc80000000000 */
[----:B------:R-:W-:Y:S01]  /*1850*/  IADD3 R17, RZ, -R17, RZ ;  /* 0x80000011ff117210 */ /* 0x000fe20007ffe0ff */
[----:B------:R-:W-:-:S04]  /*1860*/  IMAD.HI.U32 R5, R5, R16, RZ ;  /* 0x0000001005057227 */ /* 0x000fc800078e00ff */
[----:B------:R-:W-:-:S05]  /*1870*/  IMAD R4, R5, R17, R16 ;  /* 0x0000001105047224 */ /* 0x000fca00078e0210 */
[----:B------:R-:W-:-:S13]  /*1880*/  ISETP.GT.U32.AND P1, PT, R7, R4, PT ;  /* 0x000000040700720c */ /* 0x000fda0003f24070 */
[----:B------:R-:W-:Y:S01]  /*1890*/  @!P1 IMAD.IADD R4, R4, 0x1, -R7 ;  /* 0x0000000104049824 */ /* 0x000fe200078e0a07 */
[----:B------:R-:W-:-:S04]  /*18a0*/  ISETP.NE.AND P1, PT, R9, RZ, PT ;  /* 0x000000ff0900720c */ /* 0x000fc80003f25270 */
[----:B------:R-:W-:-:S13]  /*18b0*/  ISETP.GT.U32.AND P2, PT, R7, R4, PT ;  /* 0x000000040700720c */ /* 0x000fda0003f44070 */
[----:B------:R-:W-:-:S04]  /*18c0*/  @!P2 IMAD.IADD R4, R4, 0x1, -R7 ;  /* 0x000000010404a824 */ /* 0x000fc800078e0a07 */
[----:B------:R-:W-:-:S05]  /*18d0*/  IMAD.MOV.U32 R7, RZ, RZ, R4 ;  /* 0x000000ffff077224 */ /* 0x000fca00078e0004 */
[----:B------:R-:W-:Y:S02]  /*18e0*/  @!P3 IADD3 R7, -R7, RZ, RZ ;  /* 0x000000ff0707b210 */ /* 0x000fe40007ffe1ff */
[----:B------:R-:W-:-:S07]  /*18f0*/  @!P1 LOP3.LUT R7, RZ, R9, RZ, 0x33, !PT ;  /* 0x00000009ff079212 */ /* 0x000fce00078e33ff */
.L_x_17628:
[----:B------:R-:W-:Y:S05]  /*1900*/  BSYNC B0 ;  /* 0x0000000000007941 */ /* 0x000fea0003800000 */
.L_x_17627:
[----:B------:R-:W-:Y:S01]  /*1910*/  VIADD R5, R3, 0x180 ;  /* 0x0000018003057836 */ /* 0x000fe20000000000 */
[----:B------:R-:W-:Y:S04]  /*1920*/  BSSY B0, `(.L_x_17629) ;  /* 0x000001a000007945 */ /* 0x000fe80003800000 */
[----:B------:R-:W-:-:S13]  /*1930*/  ISETP.GE.AND P1, PT, R5, R2, PT ;  /* 0x000000020500720c */ /* 0x000fda0003f26270 */
[----:B------:R-:W-:Y:S05]  /*1940*/  @P1 BRA `(.L_x_17630) ;  /* 0x00000000005c1947 */ /* 0x000fea0003800000 */
        /* <DEDUP_REMOVED lines=9> */
[----:B0-----:R-:W-:Y:S01]  /*19e0*/  MOV R4, RZ ;  /* 0x000000ff00047202 */ /* 0x001fe20000000f00 */
[----:B-1----:R-:W-:-:S04]  /*19f0*/  IMAD.MOV R17, RZ, RZ, -R5 ;  /* 0x000000ffff117224 */ /* 0x002fc800078e0a05 */
[----:B------:R-:W-:-:S04]  /*1a00*/  IMAD R17, R17, R8, RZ ;  /* 0x0000000811117224 */ /* 0x000fc800078e02ff */
        /* <DEDUP_REMOVED lines=8> */
[----:B------:R-:W-:-:S05]  /*1a90*/  MOV R10, R5 ;  /* 0x00000005000a7202 */ /* 0x000fca0000000f00 */
[----:B------:R-:W-:Y:S01]  /*1aa0*/  @!P3 IMAD.MOV R10, RZ, RZ, -R10 ;  /* 0x000000ffff0ab224 */ /* 0x000fe200078e0a0a */
[----:B------:R-:W-:-:S07]  /*1ab0*/  @!P1 LOP3.LUT R10, RZ, R11, RZ, 0x33, !PT ;  /* 0x0000000bff0a9212 */ /* 0x000fce00078e33ff */
.L_x_17630:
[----:B------:R-:W-:Y:S05]  /*1ac0*/  BSYNC B0 ;  /* 0x0000000000007941 */ /* 0x000fea0003800000 */
.L_x_17629:
[----:B------:R-:W0:Y:S01]  /*1ad0*/  @!P0 LDC.64 R4, c[0x0][0x218] ;  /* 0x00008600ff048b82 */ /* 0x000e220000000a00 */
[C---:B------:R-:W-:Y:S01]  /*1ae0*/  VIADD R9, R3.reuse, 0x200 ;  /* 0x0000020003097836 */ /* 0x040fe20000000000 */
[----:B------:R-:W-:Y:S01]  /*1af0*/  BSSY B0, `(.L_x_17631) ;  /* 0x0000022000007945 */ /* 0x000fe20003800000 */
[----:B------:R-:W-:-:S03]  /*1b00*/  VIADD R11, R3, 0x280 ;  /* 0x00000280030b7836 */ /* 0x000fc60000000000 */
[-C--:B------:R-:W-:Y:S02]  /*1b10*/  ISETP.GE.AND P4, PT, R9, R2.reuse, PT ;  /* 0x000000020900720c */ /* 0x080fe40003f86270 */
[----:B------:R-:W-:Y:S02]  /*1b20*/  IADD3 R9, R3, 0x300, RZ ;  /* 0x0000030003097810 */ /* 0x000fe40007ffe0ff */
[-C--:B------:R-:W-:Y:S01]  /*1b30*/  ISETP.GE.AND P3, PT, R11, R2.reuse, PT ;  /* 0x000000020b00720c */ /* 0x080fe20003f66270 */
[----:B------:R-:W-:Y:S01]  /*1b40*/  VIADD R11, R3, 0x380 ;  /* 0x00000380030b7836 */ /* 0x000fe20000000000 */
[----:B------:R-:W-:Y:S01]  /*1b50*/  ISETP.GE.AND P2, PT, R9, R2, PT ;  /* 0x000000020900720c */ /* 0x000fe20003f46270 */
[----:B------:R-:W-:-:S03]  /*1b60*/  @!P0 IMAD.IADD R9, R0, 0x1, R3 ;  /* 0x0000000100098824 */ /* 0x000fc600078e0203 */
[----:B------:R-:W-:Y:S01]  /*1b70*/  ISETP.GE.AND P1, PT, R11, R2, PT ;  /* 0x000000020b00720c */ /* 0x000fe20003f26270 */
[----:B0-----:R-:W-:Y:S02]  /*1b80*/  @!P0 IMAD.WIDE.U32 R8, R9, 0x2, R4 ;  /* 0x0000000209088825 */ /* 0x001fe400078e0004 */
[----:B------:R-:W-:Y:S10]  /*1b90*/  @P4 BRA `(.L_x_17632) ;  /* 0x00000000005c4947 */ /* 0x000ff40003800000 */
[----:B------:R-:W-:Y:S02]  /*1ba0*/  IABS R11, R13 ;  /* 0x0000000d000b7213 */ /* 0x000fe40000000000 */
[----:B------:R-:W-:Y:S02]  /*1bb0*/  ISETP.GE.AND P6, PT, R12, RZ, PT ;  /* 0x000000ff0c00720c */ /* 0x000fe40003fc6270 */
[----:B------:R-:W0:Y:S08]  /*1bc0*/  I2F.RP R16, R11 ;  /* 0x0000000b00107306 */ /* 0x000e300000209400 */
[----:B0-----:R-:W0:Y:S02]  /*1bd0*/  MUFU.RCP R16, R16 ;  /* 0x0000001000107308 */ /* 0x001e240000001000 */
[----:B0-----:R-:W-:Y:S01]  /*1be0*/  VIADD R4, R16, 0xffffffe ;  /* 0x0ffffffe10047836 */ /* 0x001fe20000000000 */
[----:B------:R-:W-:-:S05]  /*1bf0*/  IABS R16, R12 ;  /* 0x0000000c00107213 */ /* 0x000fca0000000000 */
[----:B------:R0:W1:Y:S02]  /*1c00*/  F2I.FTZ.U32.TRUNC.NTZ R5, R4 ;  /* 0x0000000400057305 */ /* 0x000064000021f000 */
[----:B0-----:R-:W-:Y:S01]  /*1c10*/  IMAD.MOV.U32 R4, RZ, RZ, RZ ;  /* 0x000000ffff047224 */ /* 0x001fe200078e00ff */
[----:B-1----:R-:W-:-:S05]  /*1c20*/  IADD3 R18, RZ, -R5, RZ ;  /* 0x80000005ff127210 */ /* 0x002fca0007ffe0ff */
[----:B------:R-:W-:-:S04]  /*1c30*/  IMAD R17, R18, R11, RZ ;  /* 0x0000000b12117224 */ /* 0x000fc800078e02ff */
[----:B------:R-:W-:Y:S01]  /*1c40*/  IMAD.HI.U32 R5, R5, R17, R4 ;  /* 0x0000001105057227 */ /* 0x000fe200078e0004 */
[----:B------:R-:W-:-:S05]  /*1c50*/  IABS R17, R13 ;  /* 0x0000000d00117213 */ /* 0x000fca0000000000 */
[----:B------:R-:W-:Y:S02]  /*1c60*/  IMAD.MOV R17, RZ, RZ, -R17 ;  /* 0x000000ffff117224 */ /* 0x000fe400078e0a11 */
[----:B------:R-:W-:-:S04]  /*1c70*/  IMAD.HI.U32 R5, R5, R16, RZ ;  /* 0x0000001005057227 */ /* 0x000fc800078e00ff */
[----:B------:R-:W-:-:S05]  /*1c80*/  IMAD R4, R5, R17, R16 ;  /* 0x0000001105047224 */ /* 0x000fca00078e0210 */
[----:B------:R-:W-:-:S13]  /*1c90*/  ISETP.GT.U32.AND P4, PT, R11, R4, PT ;  /* 0x000000040b00720c */ /* 0x000fda0003f84070 */
[----:B------:R-:W-:Y:S01]  /*1ca0*/  @!P4 IMAD.IADD R4, R4, 0x1, -R11 ;  /* 0x000000010404c824 */ /* 0x000fe200078e0a0b */
[----:B------:R-:W-:-:S04]  /*1cb0*/  ISETP.NE.AND P4, PT, R13, RZ, PT ;  /* 0x000000ff0d00720c */ /* 0x000fc80003f85270 */
[----:B------:R-:W-:-:S13]  /*1cc0*/  ISETP.GT.U32.AND P5, PT, R11, R4, PT ;  /* 0x000000040b00720c */ /* 0x000fda0003fa4070 */
[----:B------:R-:W-:-:S05]  /*1cd0*/  @!P5 IADD3 R4, R4, -R11, RZ ;  /* 0x8000000b0404d210 */ /* 0x000fca0007ffe0ff */
[----:B------:R-:W-:-:S04]  /*1ce0*/  IMAD.MOV.U32 R11, RZ, RZ, R4 ;  /* 0x000000ffff0b7224 */ /* 0x000fc800078e0004 */
[----:B------:R-:W-:Y:S01]  /*1cf0*/  @!P6 IMAD.MOV R11, RZ, RZ, -R11 ;  /* 0x000000ffff0be224 */ /* 0x000fe200078e0a0b */
[----:B------:R-:W-:-:S07]  /*1d00*/  @!P4 LOP3.LUT R11, RZ, R13, RZ, 0x33, !PT ;  /* 0x0000000dff0bc212 */ /* 0x000fce00078e33ff */
.L_x_17632:
[----:B------:R-:W-:Y:S05]  /*1d10*/  BSYNC B0 ;  /* 0x0000000000007941 */ /* 0x000fea0003800000 */
.L_x_17631:
[----:B------:R-:W-:Y:S04]  /*1d20*/  BSSY B0, `(.L_x_17633) ;  /* 0x0000019000007945 */ /* 0x000fe80003800000 */
[----:B------:R-:W-:Y:S05]  /*1d30*/  @P3 BRA `(.L_x_17634) ;  /* 0x00000000005c3947 */ /* 0x000fea0003800000 */
[----:B------:R-:W-:Y:S02]  /*1d40*/  IABS R12, R21 ;  /* 0x00000015000c7213 */ /* 0x000fe40000000000 */
[----:B------:R-:W-:Y:S02]  /*1d50*/  IABS R16, R20 ;  /* 0x0000001400107213 */ /* 0x000fe40000000000 */
[----:B------:R-:W0:Y:S01]  /*1d60*/  I2F.RP R13, R12 ;  /* 0x0000000c000d7306 */ /* 0x000e220000209400 */
[----:B------:R-:W-:-:S07]  /*1d70*/  ISETP.GE.AND P5, PT, R20, RZ, PT ;  /* 0x000000ff1400720c */ /* 0x000fce0003fa6270 */
[----:B0-----:R-:W0:Y:S02]  /*1d80*/  MUFU.RCP R13, R13 ;  /* 0x0000000d000d7308 */ /* 0x001e240000001000 */
[----:B0-----:R-:W-:-:S06]  /*1d90*/  VIADD R4, R13, 0xffffffe ;  /* 0x0ffffffe0d047836 */ /* 0x001fcc0000000000 */
        /* <DEDUP_REMOVED lines=17> */
.L_x_17634:
[----:B------:R-:W-:Y:S05]  /*1eb0*/  BSYNC B0 ;  /* 0x0000000000007941 */ /* 0x000fea0003800000 */
.L_x_17633:
[----:B------:R-:W-:Y:S04]  /*1ec0*/  BSSY B0, `(.L_x_17635) ;  /* 0x000001a000007945 */ /* 0x000fe80003800000 */
[----:B------:R-:W-:Y:S05]  /*1ed0*/  @P2 BRA `(.L_x_17636) ;  /* 0x0000000000602947 */ /* 0x000fea0003800000 */
[-C--:B------:R-:W-:Y:S02]  /*1ee0*/  IABS R13, R23.reuse ;  /* 0x00000017000d7213 */ /* 0x080fe40000000000 */
        /* <DEDUP_REMOVED lines=12> */
[----:B------:R-:W-:-:S05]  /*1fb0*/  MOV R17, R19 ;  /* 0x0000001300117202 */ /* 0x000fca0000000f00 */
        /* <DEDUP_REMOVED lines=10> */
.L_x_17636:
[----:B------:R-:W-:Y:S05]  /*2060*/  BSYNC B0 ;  /* 0x0000000000007941 */ /* 0x000fea0003800000 */
.L_x_17635:
[----:B------:R-:W-:Y:S04]  /*2070*/  BSSY B0, `(.L_x_17637) ;  /* 0x0000018000007945 */ /* 0x000fe80003800000 */
        /* <DEDUP_REMOVED lines=10> */
[----:B0-----:R-:W-:Y:S01]  /*2120*/  IMAD.MOV.U32 R4, RZ, RZ, RZ ;  /* 0x000000ffff047224 */ /* 0x001fe200078e00ff */
        /* <DEDUP_REMOVED lines=9> */
[----:B------:R-:W-:-:S04]  /*21c0*/  @!P2 IMAD.IADD R4, R4, 0x1, -R16 ;  /* 0x000000010404a824 */ /* 0x000fc800078e0a10 */
[----:B------:R-:W-:Y:S01]  /*21d0*/  @!P3 IMAD.MOV R4, RZ, RZ, -R4 ;  /* 0x000000ffff04b224 */ /* 0x000fe200078e0a04 */
[----:B------:R-:W-:-:S07]  /*21e0*/  @!P1 LOP3.LUT R4, RZ, R25, RZ, 0x33, !PT ;  /* 0x00000019ff049212 */ /* 0x000fce00078e33ff */
.L_x_17638:
[----:B------:R-:W-:Y:S05]  /*21f0*/  BSYNC B0 ;  /* 0x0000000000007941 */ /* 0x000fea0003800000 */
.L_x_17637:
[----:B------:R-:W-:Y:S01]  /*2200*/  @!P0 MOV R3, R15 ;  /* 0x0000000f00038202 */ /* 0x000fe20000000f00 */
[----:B------:R0:W-:Y:S01]  /*2210*/  @!P0 STG.E.U16 desc[UR4][R8.64], R14 ;  /* 0x0000000e08008986 */ /* 0x0001e2000c101504 */
[----:B------:R-:W-:Y:S04]  /*2220*/  BSSY B0, `(.L_x_17639) ;  /* 0x000002d000007945 */ /* 0x000fe80003800000 */
[----:B------:R-:W-:Y:S01]  /*2230*/  BSSY B1, `(.L_x_17640) ;  /* 0x0000025000017945 */ /* 0x000fe20003800000 */
[----:B------:R-:W-:-:S13]  /*2240*/  ISETP.GE.AND P0, PT, R3, R2, PT ;  /* 0x000000020300720c */ /* 0x000fda0003f06270 */
[----:B0-----:R-:W-:Y:S05]  /*2250*/  @P0 BRA `(.L_x_17641) ;  /* 0x0000000000300947 */ /* 0x001fea0003800000 */
[----:B------:R-:W0:Y:S01]  /*2260*/  LDC.64 R8, c[0x0][0x218] ;  /* 0x00008600ff087b82 */ /* 0x000e220000000a00 */
[----:B------:R-:W-:Y:S02]  /*2270*/  IMAD.IADD R5, R0, 0x1, R3 ;  /* 0x0000000100057824 */ /* 0x000fe400078e0203 */
[----:B------:R-:W-:-:S05]  /*2280*/  VIADD R3, R3, 0x80 ;  /* 0x0000008003037836 */ /* 0x000fca0000000000 */
        /* <DEDUP_REMOVED lines=9> */
.L_x_17641:
[----:B------:R-:W-:-:S13]  /*2320*/  ISETP.GE.AND P0, PT, R3, R2, PT ;  /* 0x000000020300720c */ /* 0x000fda0003f06270 */
[----:B------:R-:W-:Y:S05]  /*2330*/  @P0 BRA `(.L_x_17643) ;  /* 0x0000000000300947 */ /* 0x000fea0003800000 */
[----:B0-----:R-:W0:Y:S01]  /*2340*/  LDC.64 R6, c[0x0][0x218] ;  /* 0x00008600ff067b82 */ /* 0x001e220000000a00 */
[----:B------:R-:W-:Y:S01]  /*2350*/  IMAD.IADD R5, R0, 0x1, R3 ;  /* 0x0000000100057824 */ /* 0x000fe200078e0203 */
[----:B------:R-:W-:-:S03]  /*2360*/  IADD3 R3, R3, 0x80, RZ ;  /* 0x0000008003037810 */ /* 0x000fc60007ffe0ff */
[----:B0-----:R-:W-:-:S05]  /*2370*/  IMAD.WIDE.U32 R6, R5, 0x2, R6 ;  /* 0x0000000205067825 */ /* 0x001fca00078e0006 */
[----:B------:R1:W-:Y:S02]  /*2380*/  STG.E.U16 desc[UR4][R6.64], R10 ;  /* 0x0000000a06007986 */ /* 0x0003e4000c101504 */
.L_x_17642:
[----:B------:R-:W-:-:S13]  /*2390*/  ISETP.GE.AND P0, PT, R3, R2, PT ;  /* 0x000000020300720c */ /* 0x000fda0003f06270 */
[----:B------:R-:W-:Y:S05]  /*23a0*/  @P0 BRA `(.L_x_17644) ;  /* 0x0000000000340947 */ /* 0x000fea0003800000 */
[----:B01----:R-:W0:Y:S01]  /*23b0*/  LDC.64 R6, c[0x0][0x218] ;  /* 0x00008600ff067b82 */ /* 0x003e220000000a00 */
[----:B------:R-:W-:Y:S02]  /*23c0*/  IMAD.IADD R5, R0, 0x1, R3 ;  /* 0x0000000100057824 */ /* 0x000fe400078e0203 */
[----:B------:R-:W-:Y:S02]  /*23d0*/  VIADD R3, R3, 0x80 ;  /* 0x0000008003037836 */ /* 0x000fe40000000000 */
[----:B0-----:R-:W-:-:S05]  /*23e0*/  IMAD.WIDE.U32 R6, R5, 0x2, R6 ;  /* 0x0000000205067825 */ /* 0x001fca00078e0006 */
[----:B------:R1:W-:Y:S02]  /*23f0*/  STG.E.U16 desc[UR4][R6.64], R11 ;  /* 0x0000000b06007986 */ /* 0x0003e4000c101504 */
.L_x_17643:
[----:B------:R-:W-:-:S13]  /*2400*/  ISETP.GE.AND P0, PT, R3, R2, PT ;  /* 0x000000020300720c */ /* 0x000fda0003f06270 */
[----:B------:R-:W-:Y:S05]  /*2410*/  @P0 BREAK B1 ;  /* 0x0000000000010942 */ /* 0x000fea0003800000 */
[----:B------:R-:W-:Y:S05]  /*2420*/  @P0 BRA `(.L_x_17645) ;  /* 0x0000000000300947 */ /* 0x000fea0003800000 */
[----:B01----:R-:W0:Y:S01]  /*2430*/  LDC.64 R6, c[0x0][0x218] ;  /* 0x00008600ff067b82 */ /* 0x003e220000000a00 */
[----:B------:R-:W-:Y:S01]  /*2440*/  IADD3 R5, R0, R3, RZ ;  /* 0x0000000300057210 */ /* 0x000fe20007ffe0ff */
[----:B------:R-:W-:-:S04]  /*2450*/  VIADD R3, R3, 0x80 ;  /* 0x0000008003037836 */ /* 0x000fc80000000000 */
[----:B0-----:R-:W-:-:S05]  /*2460*/  IMAD.WIDE.U32 R6, R5, 0x2, R6 ;  /* 0x0000000205067825 */ /* 0x001fca00078e0006 */
[----:B------:R2:W-:Y:S02]  /*2470*/  STG.E.U16 desc[UR4][R6.64], R12 ;  /* 0x0000000c06007986 */ /* 0x0005e4000c101504 */
.L_x_17644:
[----:B------:R-:W-:Y:S05]  /*2480*/  BSYNC B1 ;  /* 0x0000000000017941 */ /* 0x000fea0003800000 */
.L_x_17640:
[----:B------:R-:W-:-:S13]  /*2490*/  ISETP.GE.AND P0, PT, R3, R2, PT ;  /* 0x000000020300720c */ /* 0x000fda0003f06270 */
[----:B012---:R-:W0:Y:S01]  /*24a0*/  @!P0 LDC.64 R6, c[0x0][0x218] ;  /* 0x00008600ff068b82 */ /* 0x007e220000000a00 */
[----:B------:R-:W-:Y:S01]  /*24b0*/  @!P0 IMAD.IADD R5, R0, 0x1, R3 ;  /* 0x0000000100058824 */ /* 0x000fe200078e0203 */
[----:B------:R-:W-:-:S03]  /*24c0*/  @!P0 IADD3 R3, R3, 0x80, RZ ;  /* 0x0000008003038810 */ /* 0x000fc60007ffe0ff */
[----:B0-----:R-:W-:-:S05]  /*24d0*/  @!P0 IMAD.WIDE.U32 R6, R5, 0x2, R6 ;  /* 0x0000000205068825 */ /* 0x001fca00078e0006 */
[----:B------:R2:W-:Y:S02]  /*24e0*/  @!P0 STG.E.U16 desc[UR4][R6.64], R13 ;  /* 0x0000000d06008986 */ /* 0x0005e4000c101504 */
.L_x_17645:
[----:B------:R-:W-:Y:S05]  /*24f0*/  BSYNC B0 ;  /* 0x0000000000007941 */ /* 0x000fea0003800000 */
.L_x_17639:
[----:B------:R-:W-:Y:S05]  /*2500*/  WARPSYNC.ALL ;  /* 0x0000000000007948 */ /* 0x000fea0003800000 */
[----:B------:R-:W-:-:S13]  /*2510*/  ISETP.GE.AND P0, PT, R3, R2, PT ;  /* 0x000000020300720c */ /* 0x000fda0003f06270 */
[----:B------:R-:W-:Y:S05]  /*2520*/  @P0 EXIT ;  /* 0x000000000000094d */ /* 0x000fea0003800000 */
[----:B012---:R-:W0:Y:S01]  /*2530*/  LDC.64 R6, c[0x0][0x218] ;  /* 0x00008600ff067b82 */ /* 0x007e220000000a00 */
[----:B------:R-:W-:-:S04]  /*2540*/  IMAD.IADD R3, R0, 0x1, R3 ;  /* 0x0000000100037824 */ /* 0x000fc800078e0203 */
[----:B0-----:R-:W-:-:S05]  /*2550*/  IMAD.WIDE.U32 R2, R3, 0x2, R6 ;  /* 0x0000000203027825 */ /* 0x001fca00078e0006 */
[----:B------:R-:W-:Y:S01]  /*2560*/  STG.E.U16 desc[UR4][R2.64], R4 ;  /* 0x0000000402007986 */ /* 0x000fe2000c101504 */
[----:B------:R-:W-:Y:S05]  /*2570*/  EXIT ;  /* 0x000000000000794d */ /* 0x000fea0003800000 */
.L_x_17646:
        /* <DEDUP_REMOVED lines=16> */
.L_x_57385:


//--------------------- .text._ZN2at6native29vectorized_elementwise_kernelILi4ENS0_13BinaryFunctorIsssZZZNS0_16fmod_kernel_cudaERNS_18TensorIteratorBaseEENKUlvE_clEvENKUlvE3_clEvEUlssE_EESt5arrayIPcLm3EEEEviT0_T1_ --------------------------
	.section	.text._ZN2at6native29vectorized_elementwise_kernelILi4ENS0_13BinaryFunctorIsssZZZNS0_16fmod_kernel_cudaERNS_18TensorIteratorBaseEENKUlvE_clEvENKUlvE3_clEvEUlssE_EESt5arrayIPcLm3EEEEviT0_T1_,"ax",@progbits
	.align	128
        .global         _ZN2at6native29vectorized_elementwise_kernelILi4ENS0_13BinaryFunctorIsssZZZNS0_16fmod_kernel_cudaERNS_18TensorIteratorBaseEENKUlvE_clEvENKUlvE3_clEvEUlssE_EESt5arrayIPcLm3EEEEviT0_T1_
        .type           _ZN2at6native29vectorized_elementwise_kernelILi4ENS0_13BinaryFunctorIsssZZZNS0_16fmod_kernel_cudaERNS_18TensorIteratorBaseEENKUlvE_clEvENKUlvE3_clEvEUlssE_EESt5arrayIPcLm3EEEEviT0_T1_,@function
        .size           _ZN2at6native29vectorized_elementwise_kernelILi4ENS0_13BinaryFunctorIsssZZZNS0_16fmod_kernel_cudaERNS_18TensorIteratorBaseEENKUlvE_clEvENKUlvE3_clEvEUlssE_EESt5arrayIPcLm3EEEEviT0_T1_,(.L_x_57386 - _ZN2at6native29vectorized_elementwise_kernelILi4ENS0_13BinaryFunctorIsssZZZNS0_16fmod_kernel_cudaERNS_18TensorIteratorBaseEENKUlvE_clEvENKUlvE3_clEvEUlssE_EESt5arrayIPcLm3EEEEviT0_T1_)
        .other          _ZN2at6native29vectorized_elementwise_kernelILi4ENS0_13BinaryFunctorIsssZZZNS0_16fmod_kernel_cudaERNS_18TensorIteratorBaseEENKUlvE_clEvENKUlvE3_clEvEUlssE_EESt5arrayIPcLm3EEEEviT0_T1_,@"STO_CUDA_ENTRY STV_DEFAULT"
_ZN2at6native29vectorized_elementwise_kernelILi4ENS0_13BinaryFunctorIsssZZZNS0_16fmod_kernel_cudaERNS_18TensorIteratorBaseEENKUlvE_clEvENKUlvE3_clEvEUlssE_EESt5arrayIPcLm3EEEEviT0_T1_:
.text._ZN2at6native29vectorized_elementwise_kernelILi4ENS0_13BinaryFunctorIsssZZZNS0_16fmod_kernel_cudaERNS_18TensorIteratorBaseEENKUlvE_clEvENKUlvE3_clEvEUlssE_EESt5arrayIPcLm3EEEEviT0_T1_:
        /* <DEDUP_REMOVED lines=13> */
[----:B------:R-:W3:Y:S01]  /*00d0*/  LDG.E.64 R10, desc[UR4][R8.64] ;  /* 0x00000004080a7981 */ /* 0x000ee2000c1e1b00 */
[----:B--2---:R-:W-:-:S03]  /*00e0*/  IMAD.WIDE R12, R7, 0x2, R12 ;  /* 0x00000002070c7825 */ /* 0x004fc600078e020c */
[----:B------:R0:W2:Y:S01]  /*00f0*/  LDG.E.64 R16, desc[UR4][R8.64+0x400] ;  /* 0x0004000408107981 */ /* 0x0000a2000c1e1b00 */
[----:B------:R-:W-:-:S05]  /*0100*/  IMAD.WIDE.U32 R12, R3, 0x8, R12 ;  /* 0x00000008030c7825 */ /* 0x000fca00078e000c */
[----:B------:R-:W4:Y:S04]  /*0110*/  LDG.E.64 R14, desc[UR4][R12.64] ;  /* 0x000000040c0e7981 */ /* 0x000f28000c1e1b00 */
[----:B------:R-:W5:Y:S01]  /*0120*/  LDG.E.64 R12, desc[UR4][R12.64+0x400] ;  /* 0x000400040c0c7981 */ /* 0x000f62000c1e1b00 */
[C---:B---3--:R-:W-:Y:S02]  /*0130*/  PRMT R5, R10.reuse, 0x9910, RZ ;  /* 0x000099100a057816 */ /* 0x048fe400000000ff */
[----:B------:R-:W-:Y:S02]  /*0140*/  PRMT R0, R10, 0xbb32, RZ ;  /* 0x0000bb320a007816 */ /* 0x000fe400000000ff */
[----:B------:R-:W-:Y:S02]  /*0150*/  IABS R6, R5 ;  /* 0x0000000500067213 */ /* 0x000fe40000000000 */
[----:B0-----:R-:W-:-:S02]  /*0160*/  IABS R9, R0 ;  /* 0x0000000000097213 */ /* 0x001fc40000000000 */
[----:B------:R-:W0:Y:S01]  /*0170*/  I2F.RP R2, R6 ;  /* 0x0000000600027306 */ /* 0x000e220000209400 */
[----:B------:R-:W-:-:S04]  /*0180*/  PRMT R10, R11, 0x9910, RZ ;  /* 0x000099100b0a7816 */ /* 0x000fc800000000ff */
[----:B------:R-:W-:-:S03]  /*0190*/  IABS R8, R10 ;  /* 0x0000000a00087213 */ /* 0x000fc60000000000 */
[----:B------:R-:W1:Y:S08]  /*01a0*/  I2F.RP R24, R9 ;  /* 0x0000000900187306 */ /* 0x000e700000209400 */
[----:B------:R-:W3:Y:S08]  /*01b0*/  I2F.RP R25, R8 ;  /* 0x0000000800197306 */ /* 0x000ef00000209400 */
[----:B0-----:R-:W0:Y:S08]  /*01c0*/  MUFU.RCP R2, R2 ;  /* 0x0000000200027308 */ /* 0x001e300000001000 */
[----:B-1----:R-:W1:Y:S08]  /*01d0*/  MUFU.RCP R24, R24 ;  /* 0x0000001800187308 */ /* 0x002e700000001000 */
[----:B---3--:R-:W3:Y:S01]  /*01e0*/  MUFU.RCP R25, R25 ;  /* 0x0000001900197308 */ /* 0x008ee20000001000 */
[----:B0-----:R-:W-:Y:S01]  /*01f0*/  VIADD R22, R2, 0xffffffe ;  /* 0x0ffffffe02167836 */ /* 0x001fe20000000000 */
[----:B------:R-:W-:-:S06]  /*0200*/  PRMT R4, R11, 0xbb32, RZ ;  /* 0x0000bb320b047816 */ /* 0x000fcc00000000ff */
[----:B------:R-:W0:Y:S01]  /*0210*/  F2I.FTZ.U32.TRUNC.NTZ R23, R22 ;  /* 0x0000001600177305 */ /* 0x000e22000021f000 */
[----:B-1----:R-:W-:Y:S01]  /*0220*/  VIADD R20, R24, 0xffffffe ;  /* 0x0ffffffe18147836 */ /* 0x002fe20000000000 */
[----:B------:R-:W-:-:S06]  /*0230*/  IABS R2, R4 ;  /* 0x0000000400027213 */ /* 0x000fcc0000000000 */
[----:B------:R-:W1:Y:S01]  /*0240*/  F2I.FTZ.U32.TRUNC.NTZ R21, R20 ;  /* 0x0000001400157305 */ /* 0x000e62000021f000 */
[----:B---3--:R-:W-:-:S07]  /*0250*/  IADD3 R18, R25, 0xffffffe, RZ ;  /* 0x0ffffffe19127810 */ /* 0x008fce0007ffe0ff */
[----:B------:R-:W3:Y:S01]  /*0260*/  I2F.RP R11, R2 ;  /* 0x00000002000b7306 */ /* 0x000ee20000209400 */
[----:B0-----:R-:W-:-:S07]  /*0270*/  IMAD.MOV R25, RZ, RZ, -R23 ;  /* 0x000000ffff197224 */ /* 0x001fce00078e0a17 */
[----:B------:R-:W0:Y:S01]  /*0280*/  F2I.FTZ.U32.TRUNC.NTZ R19, R18 ;  /* 0x0000001200137305 */ /* 0x000e22000021f000 */
[----:B------:R-:W-:Y:S02]  /*0290*/  IMAD R25, R25, R6, RZ ;  /* 0x0000000619197224 */ /* 0x000fe400078e02ff */
[----:B------:R-:W-:Y:S02]  /*02a0*/  IMAD.MOV.U32 R22, RZ, RZ, RZ ;  /* 0x000000ffff167224 */ /* 0x000fe400078e00ff */
[----:B-1----:R-:W-:Y:S02]  /*02b0*/  IMAD.MOV R20, RZ, RZ, -R21 ;  /* 0x000000ffff147224 */ /* 0x002fe400078e0a15 */
[----:B------:R-:W-:Y:S01]  /*02c0*/  IMAD.HI.U32 R22, R23, R25, R22 ;  /* 0x0000001917167227 */ /* 0x000fe200078e0016 */
[----:B---3--:R-:W1:Y:S03]  /*02d0*/  MUFU.RCP R11, R11 ;  /* 0x0000000b000b7308 */ /* 0x008e660000001000 */
[----:B------:R-:W-:-:S02]  /*02e0*/  IMAD R23, R20, R9, RZ ;  /* 0x0000000914177224 */ /* 0x000fc400078e02ff */
[----:B------:R-:W-:Y:S01]  /*02f0*/  IMAD.MOV.U32 R20, RZ, RZ, RZ ;  /* 0x000000ffff147224 */ /* 0x000fe200078e00ff */
[----:B0-----:R-:W-:Y:S01]  /*0300*/  IADD3 R25, RZ, -R19, RZ ;  /* 0x80000013ff197210 */ /* 0x001fe20007ffe0ff */
[----:B------:R-:W-:Y:S02]  /*0310*/  IMAD.MOV.U32 R18, RZ, RZ, RZ ;  /* 0x000000ffff127224 */ /* 0x000fe400078e00ff */
[----:B------:R-:W-:-:S04]  /*0320*/  IMAD.HI.U32 R20, R21, R23, R20 ;  /* 0x0000001715147227 */ /* 0x000fc800078e0014 */
[----:B------:R-:W-:Y:S01]  /*0330*/  IMAD R21, R25, R8, RZ ;  /* 0x0000000819157224 */ /* 0x000fe200078e02ff */
[----:B----4-:R-:W-:-:S03]  /*0340*/  PRMT R23, R14, 0x9910, RZ ;  /* 0x000099100e177816 */ /* 0x010fc600000000ff */
[----:B------:R-:W-:Y:S01]  /*0350*/  IMAD.HI.U32 R18, R19, R21, R18 ;  /* 0x0000001513127227 */ /* 0x000fe200078e0012 */
[----:B------:R-:W-:Y:S02]  /*0360*/  IABS R19, R5 ;  /* 0x0000000500137213 */ /* 0x000fe40000000000 */
[----:B------:R-:W-:-:S03]  /*0370*/  IABS R21, R23 ;  /* 0x0000001700157213 */ /* 0x000fc60000000000 */
[----:B------:R-:W-:Y:S01]  /*0380*/  IMAD.MOV R24, RZ, RZ, -R19 ;  /* 0x000000ffff187224 */ /* 0x000fe200078e0a13 */
[----:B-1----:R-:W-:Y:S02]  /*0390*/  IADD3 R19, R11, 0xffffffe, RZ ;  /* 0x0ffffffe0b137810 */ /* 0x002fe40007ffe0ff */
[----:B------:R-:W-:Y:S02]  /*03a0*/  PRMT R14, R14, 0xbb32, RZ ;  /* 0x0000bb320e0e7816 */ /* 0x000fe400000000ff */
[----:B------:R-:W-:Y:S01]  /*03b0*/  IABS R25, R0 ;  /* 0x0000000000197213 */ /* 0x000fe20000000000 */
[----:B------:R-:W-:Y:S01]  /*03c0*/  IMAD.HI.U32 R22, R22, R21, RZ ;  /* 0x0000001516167227 */ /* 0x000fe200078e00ff */
[----:B------:R-:W-:Y:S01]  /*03d0*/  IABS R11, R14 ;  /* 0x0000000e000b7213 */ /* 0x000fe20000000000 */
[----:B------:R-:W0:Y:S02]  /*03e0*/  F2I.FTZ.U32.TRUNC.NTZ R19, R19 ;  /* 0x0000001300137305 */ /* 0x000e24000021f000 */
[----:B------:R-:W-:-:S02]  /*03f0*/  IMAD.MOV R25, RZ, RZ, -R25 ;  /* 0x000000ffff197224 */ /* 0x000fc400078e0a19 */
[----:B------:R-:W-:Y:S01]  /*0400*/  IMAD R21, R22, R24, R21 ;  /* 0x0000001816157224 */ /* 0x000fe200078e0215 */
[----:B------:R-:W-:Y:S01]  /*0410*/  PRMT R22, R15, 0x9910, RZ ;  /* 0x000099100f167816 */ /* 0x000fe200000000ff */
[----:B------:R-:W-:Y:S02]  /*0420*/  IMAD.MOV.U32 R24, RZ, RZ, R25 ;  /* 0x000000ffff187224 */ /* 0x000fe400078e0019 */
[----:B------:R-:W-:-:S04]  /*0430*/  IMAD.HI.U32 R20, R20, R11, RZ ;  /* 0x0000000b14147227 */ /* 0x000fc800078e00ff */
[----:B------:R-:W-:Y:S01]  /*0440*/  IMAD R20, R20, R24, R11 ;  /* 0x0000001814147224 */ /* 0x000fe200078e020b */
[----:B------:R-:W-:Y:S02]  /*0450*/  IABS R24, R10 ;  /* 0x0000000a00187213 */ /* 0x000fe40000000000 */
[----:B------:R-:W-:Y:S02]  /*0460*/  IABS R11, R22 ;  /* 0x00000016000b7213 */ /* 0x000fe40000000000 */
[----:B------:R-:W-:Y:S01]  /*0470*/  IADD3 R24, RZ, -R24, RZ ;  /* 0x80000018ff187210 */ /* 0x000fe20007ffe0ff */
[----:B0-----:R-:W-:Y:S02]  /*0480*/  IMAD.MOV R25, RZ, RZ, -R19 ;  /* 0x000000ffff197224 */ /* 0x001fe400078e0a13 */
[----:B------:R-:W-:-:S04]  /*0490*/  IMAD.HI.U32 R18, R18, R11, RZ ;  /* 0x0000000b12127227 */ /* 0x000fc800078e00ff */
[----:B------:R-:W-:Y:S02]  /*04a0*/  IMAD R11, R18, R24, R11 ;  /* 0x00000018120b7224 */ /* 0x000fe400078e020b */
[----:B------:R-:W-:Y:S02]  /*04b0*/  IMAD R25, R25, R2, RZ ;  /* 0x0000000219197224 */ /* 0x000fe400078e02ff */
[----:B------:R-:W-:-:S04]  /*04c0*/  IMAD.MOV.U32 R18, RZ, RZ, RZ ;  /* 0x000000ffff127224 */ /* 0x000fc800078e00ff */
[----:B------:R-:W-:Y:S01]  /*04d0*/  IMAD.HI.U32 R25, R19, R25, R18 ;  /* 0x0000001913197227 */ /* 0x000fe200078e0012 */
[----:B--2---:R-:W-:-:S04]  /*04e0*/  PRMT R18, R16, 0x9910, RZ ;  /* 0x0000991010127816 */ /* 0x004fc800000000ff */
[----:B------:R-:W-:-:S04]  /*04f0*/  IABS R19, R18 ;  /* 0x0000001200137213 */ /* 0x000fc80000000000 */
[----:B------:R-:W0:Y:S08]  /*0500*/  I2F.RP R26, R19 ;  /* 0x00000013001a7306 */ /* 0x000e300000209400 */
[----:B0-----:R-:W0:Y:S01]  /*0510*/  MUFU.RCP R26, R26 ;  /* 0x0000001a001a7308 */ /* 0x001e220000001000 */
[----:B------:R-:W-:Y:S01]  /*0520*/  PRMT R24, R15, 0xbb32, RZ ;  /* 0x0000bb320f187816 */ /* 0x000fe200000000ff */
[----:B0-----:R-:W-:-:S06]  /*0530*/  VIADD R15, R26, 0xffffffe ;  /* 0x0ffffffe1a0f7836 */ /* 0x001fcc0000000000 */
[----:B------:R-:W0:Y:S01]  /*0540*/  F2I.FTZ.U32.TRUNC.NTZ R15, R15 ;  /* 0x0000000f000f7305 */ /* 0x000e22000021f000 */
[----:B------:R-:W-:Y:S02]  /*0550*/  ISETP.GE.AND P3, PT, R23, RZ, PT ;  /* 0x000000ff1700720c */ /* 0x000fe40003f66270 */
[----:B------:R-:W-:Y:S02]  /*0560*/  IABS R23, R4 ;  /* 0x0000000400177213 */ /* 0x000fe40000000000 */
[----:B------:R-:W-:-:S03]  /*0570*/  IABS R28, R24 ;  /* 0x00000018001c7213 */ /* 0x000fc60000000000 */
[----:B------:R-:W-:Y:S02]  /*0580*/  IMAD.MOV R23, RZ, RZ, -R23 ;  /* 0x000000ffff177224 */ /* 0x000fe400078e0a17 */
[----:B------:R-:W-:Y:S01]  /*0590*/  IMAD.HI.U32 R25, R25, R28, RZ ;  /* 0x0000001c19197227 */ /* 0x000fe200078e00ff */
[----:B------:R-:W-:Y:S02]  /*05a0*/  PRMT R16, R16, 0xbb32, RZ ;  /* 0x0000bb3210107816 */ /* 0x000fe400000000ff */
[----:B0-----:R-:W-:Y:S01]  /*05b0*/  IADD3 R26, RZ, -R15, RZ ;  /* 0x8000000fff1a7210 */ /* 0x001fe20007ffe0ff */
[----:B------:R-:W-:-:S04]  /*05c0*/  IMAD R23, R25, R23, R28 ;  /* 0x0000001719177224 */ /* 0x000fc800078e021c */
[----:B------:R-:W-:Y:S01]  /*05d0*/  IMAD R25, R26, R19, RZ ;  /* 0x000000131a197224 */ /* 0x000fe200078e02ff */
[----:B------:R-:W-:-:S04]  /*05e0*/  IABS R26, R16 ;  /* 0x00000010001a7213 */ /* 0x000fc80000000000 */
[----:B------:R-:W0:Y:S01]  /*05f0*/  I2F.RP R27, R26 ;  /* 0x0000001a001b7306 */ /* 0x000e220000209400 */
[----:B------:R-:W-:Y:S01]  /*0600*/  ISETP.GE.AND P2, PT, R14, RZ, PT ;  /* 0x000000ff0e00720c */ /* 0x000fe20003f46270 */
[----:B------:R-:W-:-:S06]  /*0610*/  IMAD.MOV.U32 R14, RZ, RZ, RZ ;  /* 0x000000ffff0e7224 */ /* 0x000fcc00078e00ff */
[----:B0-----:R-:W0:Y:S01]  /*0620*/  MUFU.RCP R27, R27 ;  /* 0x0000001b001b7308 */ /* 0x001e220000001000 */
[----:B------:R-:W-:Y:S02]  /*0630*/  ISETP.GE.AND P1, PT, R22, RZ, PT ;  /* 0x000000ff1600720c */ /* 0x000fe40003f26270 */
[----:B------:R-:W-:Y:S01]  /*0640*/  PRMT R22, R17, 0x9910, RZ ;  /* 0x0000991011167816 */ /* 0x000fe200000000ff */
[----:B------:R-:W-:-:S04]  /*0650*/  IMAD.HI.U32 R25, R15, R25, R14 ;  /* 0x000000190f197227 */ /* 0x000fc800078e000e */
[----:B0-----:R-:W-:Y:S01]  /*0660*/  VIADD R14, R27, 0xffffffe ;  /* 0x0ffffffe1b0e7836 */ /* 0x001fe20000000000 */
[----:B------:R-:W-:-:S04]  /*0670*/  IABS R27, R22 ;  /* 0x00000016001b7213 */ /* 0x000fc80000000000 */
[----:B------:R-:W0:Y:S01]  /*0680*/  I2F.RP R28, R27 ;  /* 0x0000001b001c7306 */ /* 0x000e220000209400 */
[----:B------:R-:W-:-:S07]  /*0690*/  ISETP.GT.U32.AND P4, PT, R6, R21, PT ;  /* 0x000000150600720c */ /* 0x000fce0003f84070 */
[----:B------:R1:W2:Y:S08]  /*06a0*/  F2I.FTZ.U32.TRUNC.NTZ R15, R14 ;  /* 0x0000000e000f7305 */ /* 0x0002b0000021f000 */
[----:B0-----:R-:W0:Y:S01]  /*06b0*/  MUFU.RCP R28, R28 ;  /* 0x0000001c001c7308 */ /* 0x001e220000001000 */
[----:B-1----:R-:W-:Y:S01]  /*06c0*/  HFMA2.MMA R14, -RZ, RZ, 0, 0 ;  /* 0x00000000ff0e7435 */ /* 0x002fe200000001ff */
[----:B------:R-:W-:Y:S01]  /*06d0*/  @!P4 IMAD.IADD R21, R21, 0x1, -R6 ;  /* 0x000000011515c824 */ /* 0x000fe200078e0a06 */
[----:B------:R-:W-:Y:S01]  /*06e0*/  ISETP.GT.U32.AND P5, PT, R9, R20, PT ;  /* 0x000000140900720c */ /* 0x000fe20003fa4070 */
[----:B--2---:R-:W-:-:S03]  /*06f0*/  IMAD.MOV R29, RZ, RZ, -R15 ;  /* 0x000000ffff1d7224 */ /* 0x004fc600078e0a0f */
[----:B------:R-:W-:Y:S01]  /*0700*/  ISETP.GT.U32.AND P4, PT, R6, R21, PT ;  /* 0x000000150600720c */ /* 0x000fe20003f84070 */
[----:B------:R-:W-:Y:S01]  /*0710*/  IMAD R29, R29, R26, RZ ;  /* 0x0000001a1d1d7224 */ /* 0x000fe200078e02ff */
[----:B------:R-:W-:-:S03]  /*0720*/  ISETP.GE.AND P0, PT, R24, RZ, PT ;  /* 0x000000ff1800720c */ /* 0x000fc60003f06270 */
[----:B------:R-:W-:-:S04]  /*0730*/  IMAD.HI.U32 R24, R15, R29, R14 ;  /* 0x0000001d0f187227 */ /* 0x000fc800078e000e */
[----:B0-----:R-:W-:Y:S01]  /*0740*/  VIADD R14, R28, 0xffffffe ;  /* 0x0ffffffe1c0e7836 */ /* 0x001fe20000000000 */
[----:B------:R-:W-:-:S03]  /*0750*/  @!P5 IADD3 R20, R20, -R9, RZ ;  /* 0x800000091414d210 */ /* 0x000fc60007ffe0ff */
[----:B------:R0:W1:Y:S01]  /*0760*/  F2I.FTZ.U32.TRUNC.NTZ R15, R14 ;  /* 0x0000000e000f7305 */ /* 0x000062000021f000 */
[----:B------:R-:W-:Y:S01]  /*0770*/  @!P4 IMAD.IADD R21, R21, 0x1, -R6 ;  /* 0x000000011515c824 */ /* 0x000fe200078e0a06 */
[----:B------:R-:W-:Y:S01]  /*0780*/  ISETP.GT.U32.AND P4, PT, R9, R20, PT ;  /* 0x000000140900720c */ /* 0x000fe20003f84070 */
[----:B0-----:R-:W-:Y:S02]  /*0790*/  IMAD.MOV.U32 R14, RZ, RZ, RZ ;  /* 0x000000ffff0e7224 */ /* 0x001fe400078e00ff */
[----:B-1----:R-:W-:-:S10]  /*07a0*/  IMAD.MOV R6, RZ, RZ, -R15 ;  /* 0x000000ffff067224 */ /* 0x002fd400078e0a0f */
[----:B------:R-:W-:Y:S02]  /*07b0*/  @!P4 IMAD.IADD R20, R20, 0x1, -R9 ;  /* 0x000000011414c824 */ /* 0x000fe400078e0a09 */
[----:B------:R-:W-:Y:S01]  /*07c0*/  IMAD R9, R6, R27, RZ ;  /* 0x0000001b06097224 */ /* 0x000fe200078e02ff */
[----:B------:R-:W-:Y:S02]  /*07d0*/  PRMT R6, R17, 0xbb32, RZ ;  /* 0x0000bb3211067816 */ /* 0x000fe400000000ff */
[----:B------:R-:W-:Y:S01]  /*07e0*/  ISETP.GT.U32.AND P4, PT, R2, R23, PT ;  /* 0x000000170200720c */ /* 0x000fe20003f84070 */
[----:B------:R-:W-:Y:S01]  /*07f0*/  IMAD.HI.U32 R15, R15, R9, R14 ;  /* 0x000000090f0f7227 */ /* 0x000fe200078e000e */
[----:B------:R-:W-:Y:S02]  /*0800*/  IABS R14, R6 ;  /* 0x00000006000e7213 */ /* 0x000fe40000000000 */
[----:B------:R-:W-:Y:S02]  /*0810*/  ISETP.GT.U32.AND P6, PT, R8, R11, PT ;  /* 0x0000000b0800720c */ /* 0x000fe40003fc4070 */
[----:B------:R-:W0:Y:S07]  /*0820*/  I2F.RP R17, R14 ;  /* 0x0000000e00117306 */ /* 0x000e2e0000209400 */
[----:B------:R-:W-:-:S04]  /*0830*/  @!P4 IMAD.IADD R23, R23, 0x1, -R2 ;  /* 0x000000011717c824 */ /* 0x000fc800078e0a02 */
[----:B------:R-:W-:Y:S01]  /*0840*/  @!P6 IMAD.IADD R11, R11, 0x1, -R8 ;  /* 0x000000010b0be824 */ /* 0x000fe200078e0a08 */
[----:B------:R-:W-:Y:S01]  /*0850*/  ISETP.GT.U32.AND P4, PT, R2, R23, PT ;  /* 0x000000170200720c */ /* 0x000fe20003f84070 */
[----:B0-----:R-:W0:Y:S03]  /*0860*/  MUFU.RCP R17, R17 ;  /* 0x0000001100117308 */ /* 0x001e260000001000 */
[----:B------:R-:W-:Y:S01]  /*0870*/  ISETP.GT.U32.AND P5, PT, R8, R11, PT ;  /* 0x0000000b0800720c */ /* 0x000fe20003fa4070 */
[----:B------:R-:W-:Y:S01]  /*0880*/  @!P3 IMAD.MOV R21, RZ, RZ, -R21 ;  /* 0x000000ffff15b224 */ /* 0x000fe200078e0a15 */
[----:B------:R-:W-:-:S07]  /*0890*/  ISETP.NE.AND P3, PT, R0, RZ, PT ;  /* 0x000000ff0000720c */ /* 0x000fce0003f65270 */
[----:B------:R-:W-:Y:S02]  /*08a0*/  @!P4 IADD3 R23, R23, -R2, RZ ;  /* 0x800000021717c210 */ /* 0x000fe40007ffe0ff */
[----:B------:R-:W-:Y:S02]  /*08b0*/  ISETP.NE.AND P4, PT, R5, RZ, PT ;  /* 0x000000ff0500720c */ /* 0x000fe40003f85270 */
[----:B------:R-:W-:Y:S01]  /*08c0*/  @!P5 IADD3 R11, R11, -R8, RZ ;  /* 0x800000080b0bd210 */ /* 0x000fe20007ffe0ff */
[----:B0-----:R-:W-:Y:S01]  /*08d0*/  VIADD R8, R17, 0xffffffe ;  /* 0x0ffffffe11087836 */ /* 0x001fe20000000000 */
[----:B------:R-:W-:-:S03]  /*08e0*/  ISETP.NE.AND P5, PT, R4, RZ, PT ;  /* 0x000000ff0400720c */ /* 0x000fc60003fa5270 */
[----:B------:R-:W0:Y:S01]  /*08f0*/  F2I.FTZ.U32.TRUNC.NTZ R9, R8 ;  /* 0x0000000800097305 */ /* 0x000e22000021f000 */
[----:B------:R-:W-:-:S05]  /*0900*/  @!P2 IADD3 R20, -R20, RZ, RZ ;  /* 0x000000ff1414a210 */ /* 0x000fca0007ffe1ff */
[----:B------:R-:W-:Y:S02]  /*0910*/  @!P4 LOP3.LUT R21, RZ, R5, RZ, 0x33, !PT ;  /* 0x00000005ff15c212 */ /* 0x000fe400078e33ff */
[----:B-----5:R-:W-:Y:S02]  /*0920*/  PRMT R5, R12, 0x9910, RZ ;  /* 0x000099100c057816 */ /* 0x020fe400000000ff */
[----:B------:R-:W-:Y:S02]  /*0930*/  @!P3 LOP3.LUT R20, RZ, R0, RZ, 0x33, !PT ;  /* 0x00000000ff14b212 */ /* 0x000fe400078e33ff */
[----:B------:R-:W-:Y:S02]  /*0940*/  IABS R2, R18 ;  /* 0x0000001200027213 */ /* 0x000fe40000000000 */
[----:B------:R-:W-:Y:S02]  /*0950*/  IABS R0, R5 ;  /* 0x0000000500007213 */ /* 0x000fe40000000000 */
[----:B------:R-:W-:Y:S01]  /*0960*/  ISETP.NE.AND P4, PT, R10, RZ, PT ;  /* 0x000000ff0a00720c */ /* 0x000fe20003f85270 */
[----:B------:R-:W-:Y:S01]  /*0970*/  @!P0 IMAD.MOV R23, RZ, RZ, -R23 ;  /* 0x000000ffff178224 */ /* 0x000fe200078e0a17 */
[----:B------:R-:W-:Y:S01]  /*0980*/  @!P5 LOP3.LUT R23, RZ, R4, RZ, 0x33, !PT ;  /* 0x00000004ff17d212 */ /* 0x000fe200078e33ff */
[----:B------:R-:W-:-:S02]  /*0990*/  IMAD.MOV R4, RZ, RZ, -R2 ;  /* 0x000000ffff047224 */ /* 0x000fc400078e0a02 */
[----:B------:R-:W-:-:S04]  /*09a0*/  IMAD.HI.U32 R25, R25, R0, RZ ;  /* 0x0000000019197227 */ /* 0x000fc800078e00ff */
[----:B0-----:R-:W-:Y:S02]  /*09b0*/  IMAD.MOV R29, RZ, RZ, -R9 ;  /* 0x000000ffff1d7224 */ /* 0x001fe400078e0a09 */
[----:B------:R-:W-:Y:S01]  /*09c0*/  IMAD R0, R25, R4, R0 ;  /* 0x0000000419007224 */ /* 0x000fe200078e0200 */
[----:B------:R-:W-:Y:S01]  /*09d0*/  IABS R4, R16 ;  /* 0x0000001000047213 */ /* 0x000fe20000000000 */
[----:B------:R-:W-:Y:S01]  /*09e0*/  IMAD R17, R29, R14, RZ ;  /* 0x0000000e1d117224 */ /* 0x000fe200078e02ff */
[----:B------:R-:W-:Y:S01]  /*09f0*/  PRMT R2, R12, 0xbb32, RZ ;  /* 0x0000bb320c027816 */ /* 0x000fe200000000ff */
[----:B------:R-:W-:Y:S01]  /*0a00*/  IMAD.MOV.U32 R8, RZ, RZ, RZ ;  /* 0x000000ffff087224 */ /* 0x000fe200078e00ff */
[----:B------:R-:W-:Y:S01]  /*0a10*/  IADD3 R4, RZ, -R4, RZ ;  /* 0x80000004ff047210 */ /* 0x000fe20007ffe0ff */
[----:B------:R-:W-:Y:S01]  /*0a20*/  @!P1 IMAD.MOV R11, RZ, RZ, -R11 ;  /* 0x000000ffff0b9224 */ /* 0x000fe200078e0a0b */
[----:B------:R-:W-:Y:S01]  /*0a30*/  @!P4 LOP3.LUT R11, RZ, R10, RZ, 0x33, !PT ;  /* 0x0000000aff0bc212 */ /* 0x000fe200078e33ff */
[----:B------:R-:W-:Y:S01]  /*0a40*/  IMAD.HI.U32 R8, R9, R17, R8 ;  /* 0x0000001109087227 */ /* 0x000fe200078e0008 */
[----:B------:R-:W-:-:S02]  /*0a50*/  IABS R9, R2 ;  /* 0x0000000200097213 */ /* 0x000fc40000000000 */
[----:B------:R-:W-:Y:S02]  /*0a60*/  PRMT R10, R13, 0x9910, RZ ;  /* 0x000099100d0a7816 */ /* 0x000fe400000000ff */
[----:B------:R-:W-:Y:S01]  /*0a70*/  ISETP.GE.AND P2, PT, R5, RZ, PT ;  /* 0x000000ff0500720c */ /* 0x000fe20003f46270 */
[----:B------:R-:W-:Y:S02]  /*0a80*/  IMAD.MOV.U32 R5, RZ, RZ, R4 ;  /* 0x000000ffff057224 */ /* 0x000fe400078e0004 */
[----:B------:R-:W-:-:S04]  /*0a90*/  IMAD.HI.U32 R24, R24, R9, RZ ;  /* 0x0000000918187227 */ /* 0x000fc800078e00ff */
[----:B------:R-:W-:Y:S02]  /*0aa0*/  IMAD.MOV.U32 R4, RZ, RZ, R10 ;  /* 0x000000ffff047224 */ /* 0x000fe400078e000a */
[----:B------:R-:W-:Y:S01]  /*0ab0*/  IMAD R9, R24, R5, R9 ;  /* 0x0000000518097224 */ /* 0x000fe200078e0209 */
[----:B------:R-:W-:Y:S02]  /*0ac0*/  IABS R5, R22 ;  /* 0x0000001600057213 */ /* 0x000fe40000000000 */
[----:B------:R-:W-:Y:S02]  /*0ad0*/  IABS R12, R4 ;  /* 0x00000004000c7213 */ /* 0x000fe40000000000 */
[----:B------:R-:W-:Y:S01]  /*0ae0*/  PRMT R10, R13, 0xbb32, RZ ;  /* 0x0000bb320d0a7816 */ /* 0x000fe200000000ff */
[----:B------:R-:W-:Y:S02]  /*0af0*/  IMAD.MOV R5, RZ, RZ, -R5 ;  /* 0x000000ffff057224 */ /* 0x000fe400078e0a05 */
[----:B------:R-:W-:Y:S01]  /*0b00*/  IMAD.HI.U32 R15, R15, R12, RZ ;  /* 0x0000000c0f0f7227 */ /* 0x000fe200078e00ff */
[----:B------:R-:W-:-:S03]  /*0b10*/  IABS R13, R10 ;  /* 0x0000000a000d7213 */ /* 0x000fc60000000000 */
[----:B------:R-:W-:Y:S01]  /*0b20*/  IMAD R12, R15, R5, R12 ;  /* 0x000000050f0c7224 */ /* 0x000fe200078e020c */
[----:B------:R-:W-:Y:S01]  /*0b30*/  IABS R5, R6 ;  /* 0x0000000600057213 */ /* 0x000fe20000000000 */
[----:B------:R-:W-:-:S03]  /*0b40*/  IMAD.HI.U32 R8, R8, R13, RZ ;  /* 0x0000000d08087227 */ /* 0x000fc600078e00ff */
[----:B------:R-:W-:Y:S02]  /*0b50*/  IADD3 R5, RZ, -R5, RZ ;  /* 0x80000005ff057210 */ /* 0x000fe40007ffe0ff */
[----:B------:R-:W-:-:S03]  /*0b60*/  ISETP.GT.U32.AND P1, PT, R19, R0, PT ;  /* 0x000000001300720c */ /* 0x000fc60003f24070 */
[----:B------:R-:W-:Y:S01]  /*0b70*/  IMAD R13, R8, R5, R13 ;  /* 0x00000005080d7224 */ /* 0x000fe200078e020d */
[----:B------:R-:W-:Y:S02]  /*0b80*/  ISETP.GT.U32.AND P4, PT, R26, R9, PT ;  /* 0x000000091a00720c */ /* 0x000fe40003f84070 */
[----:B------:R-:W-:Y:S02]  /*0b90*/  ISETP.GT.U32.AND P5, PT, R27, R12, PT ;  /* 0x0000000c1b00720c */ /* 0x000fe40003fa4070 */
[----:B------:R-:W-:-:S05]  /*0ba0*/  ISETP.GT.U32.AND P3, PT, R14, R13, PT ;  /* 0x0000000d0e00720c */ /* 0x000fca0003f64070 */
[----:B------:R-:W-:-:S04]  /*0bb0*/  @!P1 IMAD.IADD R0, R0, 0x1, -R19 ;  /* 0x0000000100009824 */ /* 0x000fc800078e0a13 */
[----:B------:R-:W-:Y:S01]  /*0bc0*/  @!P4 IMAD.IADD R9, R9, 0x1, -R26 ;  /* 0x000000010909c824 */ /* 0x000fe200078e0a1a */
[----:B------:R-:W-:Y:S01]  /*0bd0*/  ISETP.GT.U32.AND P6, PT, R19, R0, PT ;  /* 0x000000001300720c */ /* 0x000fe20003fc4070 */
[----:B------:R-:W-:Y:S02]  /*0be0*/  @!P5 IMAD.IADD R12, R12, 0x1, -R27 ;  /* 0x000000010c0cd824 */ /* 0x000fe400078e0a1b */
[----:B------:R-:W-:Y:S02]  /*0bf0*/  @!P3 IADD3 R13, R13, -R14, RZ ;  /* 0x8000000e0d0db210 */ /* 0x000fe40007ffe0ff */
[----:B------:R-:W-:Y:S02]  /*0c00*/  ISETP.GE.AND P1, PT, R4, RZ, PT ;  /* 0x000000ff0400720c */ /* 0x000fe40003f26270 */
[----:B------:R-:W-:Y:S01]  /*0c10*/  ISETP.GT.U32.AND P3, PT, R26, R9, PT ;  /* 0x000000091a00720c */ /* 0x000fe20003f64070 */
[----:B------:R-:W0:Y:S01]  /*0c20*/  LDC.64 R4, c[0x0][0x218] ;  /* 0x00008600ff047b82 */ /* 0x000e220000000a00 */
[----:B------:R-:W-:-:S02]  /*0c30*/  ISETP.GT.U32.AND P4, PT, R27, R12, PT ;  /* 0x0000000c1b00720c */ /* 0x000fc40003f84070 */
[----:B------:R-:W-:Y:S02]  /*0c40*/  ISETP.GT.U32.AND P5, PT, R14, R13, PT ;  /* 0x0000000d0e00720c */ /* 0x000fe40003fa4070 */
[----:B------:R-:W-:Y:S01]  /*0c50*/  @!P6 IMAD.IADD R0, R0, 0x1, -R19 ;  /* 0x000000010000e824 */ /* 0x000fe200078e0a13 */
[----:B------:R-:W-:Y:S02]  /*0c60*/  ISETP.GE.AND P0, PT, R2, RZ, PT ;  /* 0x000000ff0200720c */ /* 0x000fe40003f06270 */
[----:B------:R-:W-:Y:S01]  /*0c70*/  ISETP.GE.AND P6, PT, R10, RZ, PT ;  /* 0x000000ff0a00720c */ /* 0x000fe20003fc6270 */
[----:B------:R-:W-:Y:S01]  /*0c80*/  @!P2 IMAD.MOV R0, RZ, RZ, -R0 ;  /* 0x000000ffff00a224 */ /* 0x000fe200078e0a00 */
[----:B------:R-:W-:Y:S02]  /*0c90*/  ISETP.NE.AND P2, PT, R22, RZ, PT ;  /* 0x000000ff1600720c */ /* 0x000fe40003f45270 */
[----:B------:R-:W-:Y:S01]  /*0ca0*/  @!P3 IMAD.IADD R9, R9, 0x1, -R26 ;  /* 0x000000010909b824 */ /* 0x000fe200078e0a1a */
[----:B------:R-:W-:Y:S01]  /*0cb0*/  ISETP.NE.AND P3, PT, R16, RZ, PT ;  /* 0x000000ff1000720c */ /* 0x000fe20003f65270 */
[----:B------:R-:W-:Y:S01]  /*0cc0*/  @!P4 IMAD.IADD R12, R12, 0x1, -R27 ;  /* 0x000000010c0cc824 */ /* 0x000fe200078e0a1b */
[----:B------:R-:W-:-:S02]  /*0cd0*/  ISETP.NE.AND P4, PT, R18, RZ, PT ;  /* 0x000000ff1200720c */ /* 0x000fc40003f85270 */
[----:B------:R-:W-:Y:S02]  /*0ce0*/  @!P5 IADD3 R13, R13, -R14, RZ ;  /* 0x8000000e0d0dd210 */ /* 0x000fe40007ffe0ff */
[----:B------:R-:W-:Y:S01]  /*0cf0*/  ISETP.NE.AND P5, PT, R6, RZ, PT ;  /* 0x000000ff0600720c */ /* 0x000fe20003fa5270 */
[----:B------:R-:W-:Y:S02]  /*0d00*/  IMAD.MOV.U32 R2, RZ, RZ, R12 ;  /* 0x000000ffff027224 */ /* 0x000fe400078e000c */
[----:B------:R-:W-:Y:S02]  /*0d10*/  @!P0 IMAD.MOV R9, RZ, RZ, -R9 ;  /* 0x000000ffff098224 */ /* 0x000fe400078e0a09 */
[----:B0-----:R-:W-:Y:S01]  /*0d20*/  IMAD.WIDE.U32 R4, R7, 0x2, R4 ;  /* 0x0000000207047825 */ /* 0x001fe200078e0004 */
[----:B------:R-:W-:Y:S02]  /*0d30*/  @!P1 IADD3 R2, -R2, RZ, RZ ;  /* 0x000000ff02029210 */ /* 0x000fe40007ffe1ff */
[----:B------:R-:W-:Y:S01]  /*0d40*/  @!P3 LOP3.LUT R9, RZ, R16, RZ, 0x33, !PT ;  /* 0x00000010ff09b212 */ /* 0x000fe200078e33ff */
[----:B------:R-:W-:Y:S01]  /*0d50*/  @!P6 IMAD.MOV R13, RZ, RZ, -R13 ;  /* 0x000000ffff0de224 */ /* 0x000fe200078e0a0d */
[----:B------:R-:W-:-:S02]  /*0d60*/  @!P4 LOP3.LUT R0, RZ, R18, RZ, 0x33, !PT ;  /* 0x00000012ff00c212 */ /* 0x000fc400078e33ff */
[----:B------:R-:W-:Y:S02]  /*0d70*/  @!P2 LOP3.LUT R2, RZ, R22, RZ, 0x33, !PT ;  /* 0x00000016ff02a212 */ /* 0x000fe400078e33ff */
[----:B------:R-:W-:Y:S01]  /*0d80*/  @!P5 LOP3.LUT R13, RZ, R6, RZ, 0x33, !PT ;  /* 0x00000006ff0dd212 */ /* 0x000fe200078e33ff */
[----:B------:R-:W-:Y:S01]  /*0d90*/  IMAD.WIDE R4, R3, 0x8, R4 ;  /* 0x0000000803047825 */ /* 0x000fe200078e0204 */
[----:B------:R-:W-:Y:S02]  /*0da0*/  PRMT R10, R21, 0x5410, R20 ;  /* 0x00005410150a7816 */ /* 0x000fe40000000014 */
[----:B------:R-:W-:Y:S02]  /*0db0*/  PRMT R11, R11, 0x5410, R23 ;  /* 0x000054100b0b7816 */ /* 0x000fe40000000017 */
[----:B------:R-:W-:Y:S02]  /*0dc0*/  PRMT R12, R0, 0x5410, R9 ;  /* 0x00005410000c7816 */ /* 0x000fe40000000009 */
[----:B------:R-:W-:Y:S01]  /*0dd0*/  PRMT R13, R2, 0x5410, R13 ;  /* 0x00005410020d7816 */ /* 0x000fe2000000000d */
[----:B------:R-:W-:Y:S04]  /*0de0*/  STG.E.64 desc[UR4][R4.64], R10 ;  /* 0x0000000a04007986 */ /* 0x000fe8000c101b04 */
[----:B------:R-:W-:Y:S01]  /*0df0*/  STG.E.64 desc[UR4][R4.64+0x400], R12 ;  /* 0x0004000c04007986 */ /* 0x000fe2000c101b04 */
[----:B------:R-:W-:Y:S05]  /*0e00*/  EXIT ;  /* 0x000000000000794d */ /* 0x000fea0003800000 */
.L_x_17647:
        /* <DEDUP_REMOVED lines=12> */
[C---:B------:R-:W-:Y:S01]  /*0ed0*/  ISETP.GE.AND P2, PT, R24.reuse, R0, PT ;  /* 0x000000001800720c */ /* 0x040fe20003f46270 */
        /* <DEDUP_REMOVED lines=9> */
[----:B-1----:R-:W-:-:S04]  /*0f70*/  @!P0 IMAD.WIDE.U32 R20, R5, 0x2, R20 ;  /* 0x0000000205148825 */ /* 0x002fc800078e0014 */
[----:B------:R-:W-:Y:S02]  /*0f80*/  IMAD.MOV.U32 R5, RZ, RZ, RZ ;  /* 0x000000ffff057224 */ /* 0x000fe400078e00ff */
[----:B------:R-:W-:Y:S02]  /*0f90*/  IMAD.MOV.U32 R6, RZ, RZ, RZ ;  /* 0x000000ffff067224 */ /* 0x000fe400078e00ff */
[----:B---3--:R-:W1:Y:S01]  /*0fa0*/  @!P3 LDC.64 R14, c[0x0][0x220] ;  /* 0x00008800ff0ebb82 */ /* 0x008e620000000a00 */
[----:B----4-:R-:W-:Y:S01]  /*0fb0*/  @!P2 IMAD.WIDE.U32 R26, R17, 0x2, R12 ;  /* 0x00000002111aa825 */ /* 0x010fe200078e000c */
[----:B------:R-:W5:Y:S06]  /*0fc0*/  @!P1 LDG.E.S16 R5, desc[UR4][R18.64] ;  /* 0x0000000412059981 */ /* 0x000f6c000c1e1700 */
[----:B------:R-:W3:Y:S01]  /*0fd0*/  @!P3 LDC.64 R12, c[0x0][0x228] ;  /* 0x00008a00ff0cbb82 */ /* 0x000ee20000000a00 */
[----:B0-----:R-:W-:-:S04]  /*0fe0*/  @!P1 IMAD.WIDE.U32 R22, R23, 0x2, R8 ;  /* 0x0000000217169825 */ /* 0x001fc800078e0008 */
[----:B------:R-:W-:Y:S01]  /*0ff0*/  @!P3 IMAD.IADD R25, R7, 0x1, R24 ;  /* 0x000000010719b824 */ /* 0x000fe200078e0218 */
[----:B------:R-:W-:Y:S01]  /*1000*/  @!P3 IADD3 R24, R24, 0x80, RZ ;  /* 0x000000801818b810 */ /* 0x000fe20007ffe0ff */
[----:B------:R0:W5:Y:S03]  /*1010*/  @!P1 LDG.E.S16 R6, desc[UR4][R22.64] ;  /* 0x0000000416069981 */ /* 0x000166000c1e1700 */
[----:B------:R-:W-:Y:S02]  /*1020*/  ISETP.GE.AND P1, PT, R24, R0, PT ;  /* 0x000000001800720c */ /* 0x000fe40003f26270 */
[----:B------:R-:W-:Y:S02]  /*1030*/  PRMT R4, RZ, 0x7610, R4 ;  /* 0x00007610ff047816 */ /* 0x000fe40000000004 */
[----:B------:R-:W-:-:S04]  /*1040*/  CS2R R8, SRZ ;  /* 0x0000000000087805 */ /* 0x000fc8000001ff00 */
[----:B------:R2:W5:Y:S04]  /*1050*/  @!P0 LDG.E.U16 R4, desc[UR4][R20.64] ;  /* 0x0000000414048981 */ /* 0x000568000c1e1500 */
[----:B------:R-:W5:Y:S01]  /*1060*/  @!P2 LDG.E.S16 R8, desc[UR4][R26.64] ;  /* 0x000000041a08a981 */ /* 0x000f62000c1e1700 */
[----:B0-----:R-:W0:Y:S01]  /*1070*/  @!P1 LDC.64 R22, c[0x0][0x220] ;  /* 0x00008800ff169b82 */ /* 0x001e220000000a00 */
[----:B---3--:R-:W-:-:S04]  /*1080*/  @!P3 IMAD.WIDE.U32 R18, R25, 0x2, R12 ;  /* 0x000000021912b825 */ /* 0x008fc800078e000c */
[----:B--2---:R-:W-:-:S04]  /*1090*/  @!P2 IMAD.WIDE.U32 R20, R17, 0x2, R10 ;  /* 0x000000021114a825 */ /* 0x004fc800078e000a */
[----:B------:R-:W-:Y:S01]  /*10a0*/  @!P1 IMAD.IADD R13, R7, 0x1, R24 ;  /* 0x00000001070d9824 */ /* 0x000fe200078e0218 */
[----:B------:R-:W5:Y:S01]  /*10b0*/  @!P2 LDG.E.S16 R9, desc[UR4][R20.64] ;  /* 0x000000041409a981 */ /* 0x000f62000c1e1700 */
[----:B------:R-:W-:Y:S02]  /*10c0*/  @!P1 VIADD R24, R24, 0x80 ;  /* 0x0000008018189836 */ /* 0x000fe40000000000 */
[----:B-1----:R-:W-:Y:S02]  /*10d0*/  @!P3 IMAD.WIDE.U32 R16, R25, 0x2, R14 ;  /* 0x000000021910b825 */ /* 0x002fe400078e000e */
[----:B------:R-:W1:Y:S01]  /*10e0*/  @!P1 LDC.64 R14, c[0x0][0x228] ;  /* 0x00008a00ff0e9b82 */ /* 0x000e620000000a00 */
[----:B------:R-:W-:Y:S02]  /*10f0*/  ISETP.GE.AND P2, PT, R24, R0, PT ;  /* 0x000000001800720c */ /* 0x000fe40003f46270 */
[----:B------:R-:W-:-:S06]  /*1100*/  CS2R R10, SRZ ;  /* 0x00000000000a7805 */ /* 0x000fcc000001ff00 */
[----:B------:R2:W5:Y:S01]  /*1110*/  @!P3 LDG.E.S16 R10, desc[UR4][R16.64] ;  /* 0x00000004100ab981 */ /* 0x000562000c1e1700 */
[----:B0-----:R-:W-:-:S03]  /*1120*/  @!P1 IMAD.WIDE.U32 R22, R13, 0x2, R22 ;  /* 0x000000020d169825 */ /* 0x001fc600078e0016 */
[----:B------:R0:W5:Y:S01]  /*1130*/  @!P3 LDG.E.S16 R11, desc[UR4][R18.64] ;  /* 0x00000004120bb981 */ /* 0x000162000c1e1700 */
[----:B--2---:R-:W2:Y:S01]  /*1140*/  @!P2 LDC.64 R16, c[0x0][0x220] ;  /* 0x00008800ff10ab82 */ /* 0x004ea20000000a00 */
[----:B------:R-:W-:Y:S02]  /*1150*/  IMAD.MOV.U32 R12, RZ, RZ, RZ ;  /* 0x000000ffff0c7224 */ /* 0x000fe400078e00ff */
[----:B------:R-:W-:Y:S02]  /*1160*/  @!P2 IMAD.IADD R21, R7, 0x1, R24 ;  /* 0x000000010715a824 */ /* 0x000fe400078e0218 */
[----:B-1----:R-:W-:Y:S01]  /*1170*/  @!P1 IMAD.WIDE.U32 R14, R13, 0x2, R14 ;  /* 0x000000020d0e9825 */ /* 0x002fe200078e000e */
[----:B------:R-:W-:Y:S01]  /*1180*/  MOV R13, RZ ;  /* 0x000000ff000d7202 */ /* 0x000fe20000000f00 */
[----:B------:R-:W5:Y:S01]  /*1190*/  @!P1 LDG.E.S16 R12, desc[UR4][R22.64] ;  /* 0x00000004160c9981 */ /* 0x000f62000c1e1700 */
[----:B0-----:R-:W0:Y:S01]  /*11a0*/  @!P2 LDC.64 R18, c[0x0][0x228] ;  /* 0x00008a00ff12ab82 */ /* 0x001e220000000a00 */
[----:B------:R-:W-:-:S03]  /*11b0*/  @!P2 VIADD R24, R24, 0x80 ;  /* 0x000000801818a836 */ /* 0x000fc60000000000 */
[----:B------:R1:W5:Y:S02]  /*11c0*/  @!P1 LDG.E.S16 R13, desc[UR4][R14.64] ;  /* 0x000000040e0d9981 */ /* 0x000364000c1e1700 */
[----:B------:R-:W-:Y:S01]  /*11d0*/  ISETP.GE.AND P1, PT, R24, R0, PT ;  /* 0x000000001800720c */ /* 0x000fe20003f26270 */
[----:B------:R-:W-:Y:S02]  /*11e0*/  IMAD.MOV.U32 R20, RZ, RZ, RZ ;  /* 0x000000ffff147224 */ /* 0x000fe400078e00ff */
[----:B--2---:R-:W-:-:S10]  /*11f0*/  @!P2 IMAD.WIDE.U32 R16, R21, 0x2, R16 ;  /* 0x000000021510a825 */ /* 0x004fd400078e0010 */
[----:B-1----:R-:W1:Y:S01]  /*1200*/  @!P1 LDC.64 R14, c[0x0][0x220] ;  /* 0x00008800ff0e9b82 */ /* 0x002e620000000a00 */
[----:B------:R2:W5:Y:S07]  /*1210*/  @!P2 LDG.E.S16 R20, desc[UR4][R16.64] ;  /* 0x000000041014a981 */ /* 0x00056e000c1e1700 */
[----:B--2---:R-:W2:Y:S01]  /*1220*/  @!P1 LDC.64 R16, c[0x0][0x228] ;  /* 0x00008a00ff109b82 */ /* 0x004ea20000000a00 */
[----:B------:R-:W-:Y:S02]  /*1230*/  @!P1 IMAD.IADD R23, R7, 0x1, R24 ;  /* 0x0000000107179824 */ /* 0x000fe400078e0218 */
[----:B------:R-:W-:Y:S01]  /*1240*/  IMAD.MOV.U32 R22, RZ, RZ, RZ ;  /* 0x000000ffff167224 */ /* 0x000fe200078e00ff */
[----:B------:R-:W-:Y:S01]  /*1250*/  @!P1 IADD3 R24, R24, 0x80, RZ ;  /* 0x0000008018189810 */ /* 0x000fe20007ffe0ff */
[----:B-1----:R-:W-:-:S05]  /*1260*/  @!P1 IMAD.WIDE.U32 R14, R23, 0x2, R14 ;  /* 0x00000002170e9825 */ /* 0x002fca00078e000e */
[----:B------:R1:W5:Y:S01]  /*1270*/  @!P1 LDG.E.S16 R22, desc[UR4][R14.64] ;  /* 0x000000040e169981 */ /* 0x000362000c1e1700 */
[----:B--2---:R-:W-:-:S04]  /*1280*/  @!P1 IMAD.WIDE.U32 R16, R23, 0x2, R16 ;  /* 0x0000000217109825 */ /* 0x004fc800078e0010 */
[----:B------:R-:W-:Y:S02]  /*1290*/  IMAD.MOV.U32 R23, RZ, RZ, RZ ;  /* 0x000000ffff177224 */ /* 0x000fe400078e00ff */
[----:B0-----:R-:W-:Y:S01]  /*12a0*/  @!P2 IMAD.WIDE.U32 R18, R21, 0x2, R18 ;  /* 0x000000021512a825 */ /* 0x001fe200078e0012 */
[----:B------:R-:W-:-:S03]  /*12b0*/  HFMA2.MMA R21, -RZ, RZ, 0, 0 ;  /* 0x00000000ff157435 */ /* 0x000fc600000001ff */
[----:B------:R-:W5:Y:S01]  /*12c0*/  @!P1 LDG.E.S16 R23, desc[UR4][R16.64] ;  /* 0x0000000410179981 */ /* 0x000f62000c1e1700 */
[----:B------:R-:W-:-:S06]  /*12d0*/  ISETP.GE.AND P1, PT, R24, R0, PT ;  /* 0x000000001800720c */ /* 0x000fcc0003f26270 */
[----:B------:R0:W5:Y:S07]  /*12e0*/  @!P2 LDG.E.S16 R21, desc[UR4][R18.64] ;  /* 0x000000041215a981 */ /* 0x00016e000c1e1700 */
[----:B-1----:R-:W1:Y:S08]  /*12f0*/  @!P1 LDC.64 R14, c[0x0][0x228] ;  /* 0x00008a00ff0e9b82 */ /* 0x002e700000000a00 */
[----:B0-----:R-:W0:Y:S01]  /*1300*/  @!P1 LDC.64 R18, c[0x0][0x220] ;  /* 0x00008800ff129b82 */ /* 0x001e220000000a00 */
[----:B------:R-:W-:-:S02]  /*1310*/  @!P1 IMAD.IADD R25, R7, 0x1, R24 ;  /* 0x0000000107199824 */ /* 0x000fc400078e0218 */
[----:B------:R-:W-:Y:S02]  /*1320*/  IMAD.MOV.U32 R24, RZ, RZ, RZ ;  /* 0x000000ffff187224 */ /* 0x000fe400078e00ff */
[----:B-1----:R-:W-:-:S04]  /*1330*/  @!P1 IMAD.WIDE.U32 R14, R25, 0x2, R14 ;  /* 0x00000002190e9825 */ /* 0x002fc800078e000e */
[----:B0-----:R-:W-:-:S04]  /*1340*/  @!P1 IMAD.WIDE.U32 R18, R25, 0x2, R18 ;  /* 0x0000000219129825 */ /* 0x001fc800078e0012 */
        /* <DEDUP_REMOVED lines=27> */
[----:B------:R-:W-:-:S04]  /*1500*/  IMAD.MOV.U32 R3, RZ, RZ, R15 ;  /* 0x000000ffff037224 */ /* 0x000fc800078e000f */
[----:B------:R-:W-:-:S06]  /*1510*/  @!P2 IMAD.MOV R3, RZ, RZ, -R3 ;  /* 0x000000ffff03a224 */ /* 0x000fcc00078e0a03 */
[----:B------:R-:W-:-:S07]  /*1520*/  @!P1 LOP3.LUT R3, RZ, R4, RZ, 0x33, !PT ;  /* 0x00000004ff039212 */ /* 0x000fce00078e33ff */
.L_x_17649:
[----:B------:R-:W-:Y:S05]  /*1530*/  BSYNC B0 ;  /* 0x0000000000007941 */ /* 0x000fea0003800000 */
.L_x_17648:
[----:B------:R-:W-:Y:S01]  /*1540*/  IADD3 R17, R2, 0x80, RZ ;  /* 0x0000008002117810 */ /* 0x000fe20007ffe0ff */
[----:B------:R-:W-:Y:S03]  /*1550*/  BSSY B0, `(.L_x_17650) ;  /* 0x0000019000007945 */ /* 0x000fe60003800000 */
[----:B------:R-:W-:-:S13]  /*1560*/  ISETP.GE.AND P1, PT, R17, R0, PT ;  /* 0x000000001100720c */ /* 0x000fda0003f26270 */
[----:B------:R-:W-:Y:S05]  /*1570*/  @P1 BRA `(.L_x_17651) ;  /* 0x0000000000581947 */ /* 0x000fea0003800000 */
[-C--:B-----5:R-:W-:Y:S02]  /*1580*/  IABS R4, R6.reuse ;  /* 0x0000000600047213 */ /* 0x0a0fe40000000000 */
[----:B0-----:R-:W-:Y:S02]  /*1590*/  IABS R18, R6 ;  /* 0x0000000600127213 */ /* 0x001fe40000000000 */
[----:B------:R-:W0:Y:S01]  /*15a0*/  I2F.RP R16, R4 ;  /* 0x0000000400107306 */ /* 0x000e220000209400 */
[----:B------:R-:W-:Y:S02]  /*15b0*/  ISETP.GE.AND P3, PT, R5, RZ, PT ;  /* 0x000000ff0500720c */ /* 0x000fe40003f66270 */
[----:B------:R-:W-:-:S05]  /*15c0*/  IADD3 R18, RZ, -R18, RZ ;  /* 0x80000012ff127210 */ /* 0x000fca0007ffe0ff */
[----:B0-----:R-:W0:Y:S02]  /*15d0*/  MUFU.RCP R16, R16 ;  /* 0x0000001000107308 */ /* 0x001e240000001000 */
[----:B0-----:R-:W-:Y:S01]  /*15e0*/  VIADD R14, R16, 0xffffffe ;  /* 0x0ffffffe100e7836 */ /* 0x001fe20000000000 */
[----:B------:R-:W-:-:S05]  /*15f0*/  IABS R16, R5 ;  /* 0x0000000500107213 */ /* 0x000fca0000000000 */
[----:B------:R0:W1:Y:S02]  /*1600*/  F2I.FTZ.U32.TRUNC.NTZ R15, R14 ;  /* 0x0000000e000f7305 */ /* 0x000064000021f000 */
[----:B0-----:R-:W-:Y:S02]  /*1610*/  IMAD.MOV.U32 R14, RZ, RZ, RZ ;  /* 0x000000ffff0e7224 */ /* 0x001fe400078e00ff */
        /* <DEDUP_REMOVED lines=12> */
.L_x_17651:
[----:B------:R-:W-:Y:S05]  /*16e0*/  BSYNC B0 ;  /* 0x0000000000007941 */ /* 0x000fea0003800000 */
.L_x_17650:
[----:B-----5:R-:W-:Y:S01]  /*16f0*/  IADD3 R5, R2, 0x100, RZ ;  /* 0x0000010002057810 */ /* 0x020fe20007ffe0ff */
[----:B------:R-:W-:Y:S03]  /*1700*/  BSSY B0, `(.L_x_17652) ;  /* 0x000001a000007945 */ /* 0x000fe60003800000 */
[----:B------:R-:W-:-:S13]  /*1710*/  ISETP.GE.AND P1, PT, R5, R0, PT ;  /* 0x000000000500720c */ /* 0x000fda0003f26270 */
[----:B------:R-:W-:Y:S05]  /*1720*/  @P1 BRA `(.L_x_17653) ;  /* 0x00000000005c1947 */ /* 0x000fea0003800000 */
[-C--:B------:R-:W-:Y:S02]  /*1730*/  IABS R6, R9.reuse ;  /* 0x0000000900067213 */ /* 0x080fe40000000000 */
[----:B0-----:R-:W-:Y:S02]  /*1740*/  IABS R18, R9 ;  /* 0x0000000900127213 */ /* 0x001fe40000000000 */
[----:B------:R-:W0:Y:S01]  /*1750*/  I2F.RP R15, R6 ;  /* 0x00000006000f7306 */ /* 0x000e220000209400 */
[----:B------:R-:W-:Y:S02]  /*1760*/  IABS R16, R8 ;  /* 0x0000000800107213 */ /* 0x000fe40000000000 */
[----:B------:R-:W-:-:S05]  /*1770*/  ISETP.GE.AND P3, PT, R8, RZ, PT ;  /* 0x000000ff0800720c */ /* 0x000fca0003f66270 */
[----:B0-----:R-:W0:Y:S02]  /*1780*/  MUFU.RCP R15, R15 ;  /* 0x0000000f000f7308 */ /* 0x001e240000001000 */
[----:B0-----:R-:W-:Y:S01]  /*1790*/  VIADD R4, R15, 0xffffffe ;  /* 0x0ffffffe0f047836 */ /* 0x001fe20000000000 */
[----:B------:R-:W-:-:S05]  /*17a0*/  IADD3 R15, RZ, -R18, RZ ;  /* 0x80000012ff0f7210 */ /* 0x000fca0007ffe0ff */
        /* <DEDUP_REMOVED lines=15> */
.L_x_17653:
[----:B------:R-:W-:Y:S05]  /*18a0*/  BSYNC B0 ;  /* 0x0000000000007941 */ /* 0x000fea0003800000 */
.L_x_17652:
[----:B------:R-:W-:Y:S01]  /*18b0*/  VIADD R5, R2, 0x180 ;  /* 0x0000018002057836 */ /* 0x000fe20000000000 */
[----:B------:R-:W-:Y:S04]  /*18c0*/  BSSY B0, `(.L_x_17654) ;  /* 0x000001a000007945 */ /* 0x000fe80003800000 */
        /* <DEDUP_REMOVED lines=25> */
.L_x_17655:
[----:B------:R-:W-:Y:S05]  /*1a60*/  BSYNC B0 ;  /* 0x0000000000007941 */ /* 0x000fea0003800000 */
.L_x_17654:
[----:B------:R-:W1:Y:S01]  /*1a70*/  @!P0 LDC.64 R4, c[0x0][0x218] ;  /* 0x00008600ff048b82 */ /* 0x000e620000000a00 */
[C---:B------:R-:W-:Y:S01]  /*1a80*/  VIADD R9, R2.reuse, 0x200 ;  /* 0x0000020002097836 */ /* 0x040fe20000000000 */
[----:B------:R-:W-:Y:S01]  /*1a90*/  BSSY B0, `(.L_x_17656) ;  /* 0x0000022000007945 */ /* 0x000fe20003800000 */
[----:B------:R-:W-:-:S03]  /*1aa0*/  VIADD R11, R2, 0x280 ;  /* 0x00000280020b7836 */ /* 0x000fc60000000000 */
[-C--:B------:R-:W-:Y:S02]  /*1ab0*/  ISETP.GE.AND P4, PT, R9, R0.reuse, PT ;  /* 0x000000000900720c */ /* 0x080fe40003f86270 */
[C---:B------:R-:W-:Y:S02]  /*1ac0*/  IADD3 R9, R2.reuse, 0x300, RZ ;  /* 0x0000030002097810 */ /* 0x040fe40007ffe0ff */
[-C--:B------:R-:W-:Y:S01]  /*1ad0*/  ISETP.GE.AND P3, PT, R11, R0.reuse, PT ;  /* 0x000000000b00720c */ /* 0x080fe20003f66270 */
[----:B------:R-:W-:Y:S01]  /*1ae0*/  VIADD R11, R2, 0x380 ;  /* 0x00000380020b7836 */ /* 0x000fe20000000000 */
[----:B------:R-:W-:Y:S01]  /*1af0*/  ISETP.GE.AND P2, PT, R9, R0, PT ;  /* 0x000000000900720c */ /* 0x000fe20003f46270 */
[----:B------:R-:W-:-:S03]  /*1b00*/  @!P0 IMAD.IADD R9, R7, 0x1, R2 ;  /* 0x0000000107098824 */ /* 0x000fc600078e0202 */
[----:B------:R-:W-:Y:S01]  /*1b10*/  ISETP.GE.AND P1, PT, R11, R0, PT ;  /* 0x000000000b00720c */ /* 0x000fe20003f26270 */
[----:B-1----:R-:W-:Y:S02]  /*1b20*/  @!P0 IMAD.WIDE.U32 R8, R9, 0x2, R4 ;  /* 0x0000000209088825 */ /* 0x002fe400078e0004 */
[----:B------:R-:W-:Y:S10]  /*1b30*/  @P4 BRA `(.L_x_17657) ;  /* 0x00000000005c4947 */ /* 0x000ff40003800000 */
[-C--:B------:R-:W-:Y:S02]  /*1b40*/  IABS R11, R13.reuse ;  /* 0x0000000d000b7213 */ /* 0x080fe40000000000 */
[----:B0-----:R-:W-:Y:S02]  /*1b50*/  IABS R18, R13 ;  /* 0x0000000d00127213 */ /* 0x001fe40000000000 */
[----:B------:R-:W0:Y:S01]  /*1b60*/  I2F.RP R15, R11 ;  /* 0x0000000b000f7306 */ /* 0x000e220000209400 */
[----:B------:R-:W-:-:S07]  /*1b70*/  ISETP.GE.AND P6, PT, R12, RZ, PT ;  /* 0x000000ff0c00720c */ /* 0x000fce0003fc6270 */
[----:B0-----:R-:W0:Y:S02]  /*1b80*/  MUFU.RCP R15, R15 ;  /* 0x0000000f000f7308 */ /* 0x001e240000001000 */
[----:B0-----:R-:W-:Y:S02]  /*1b90*/  VIADD R4, R15, 0xffffffe ;  /* 0x0ffffffe0f047836 */ /* 0x001fe40000000000 */
[----:B------:R-:W-:-:S04]  /*1ba0*/  IMAD.MOV R15, RZ, RZ, -R18 ;  /* 0x000000ffff0f7224 */ /* 0x000fc800078e0a12 */
[----:B------:R0:W1:Y:S02]  /*1bb0*/  F2I.FTZ.U32.TRUNC.NTZ R5, R4 ;  /* 0x0000000400057305 */ /* 0x000064000021f000 */
[----:B0-----:R-:W-:Y:S01]  /*1bc0*/  IMAD.MOV.U32 R4, RZ, RZ, RZ ;  /* 0x000000ffff047224 */ /* 0x001fe200078e00ff */
[----:B-1----:R-:W-:-:S05]  /*1bd0*/  IADD3 R16, RZ, -R5, RZ ;  /* 0x80000005ff107210 */ /* 0x002fca0007ffe0ff */
[----:B------:R-:W-:Y:S01]  /*1be0*/  IMAD R19, R16, R11, RZ ;  /* 0x0000000b10137224 */ /* 0x000fe200078e02ff */
[----:B------:R-:W-:-:S03]  /*1bf0*/  IABS R16, R12 ;  /* 0x0000000c00107213 */ /* 0x000fc60000000000 */
[----:B------:R-:W-:-:S06]  /*1c00*/  IMAD.HI.U32 R5, R5, R19, R4 ;  /* 0x0000001305057227 */ /* 0x000fcc00078e0004 */
        /* <DEDUP_REMOVED lines=10> */
.L_x_17657:
[----:B------:R-:W-:Y:S05]  /*1cb0*/  BSYNC B0 ;  /* 0x0000000000007941 */ /* 0x000fea0003800000 */
.L_x_17656:
[----:B------:R-:W-:Y:S04]  /*1cc0*/  BSSY B0, `(.L_x_17658) ;  /* 0x0000019000007945 */ /* 0x000fe80003800000 */
[----:B------:R-:W-:Y:S05]  /*1cd0*/  @P3 BRA `(.L_x_17659) ;  /* 0x00000000005c3947 */ /* 0x000fea0003800000 */
[----:B------:R-:W-:Y:S02]  /*1ce0*/  IABS R12, R21 ;  /* 0x00000015000c7213 */ /* 0x000fe40000000000 */
[----:B------:R-:W-:Y:S02]  /*1cf0*/  IABS R16, R20 ;  /* 0x0000001400107213 */ /* 0x000fe40000000000 */
[----:B------:R-:W1:Y:S01]  /*1d00*/  I2F.RP R13, R12 ;  /* 0x0000000c000d7306 */ /* 0x000e620000209400 */
[----:B------:R-:W-:-:S07]  /*1d10*/  ISETP.GE.AND P5, PT, R20, RZ, PT ;  /* 0x000000ff1400720c */ /* 0x000fce0003fa6270 */
[----:B-1----:R-:W1:Y:S02]  /*1d20*/  MUFU.RCP R13, R13 ;  /* 0x0000000d000d7308 */ /* 0x002e640000001000 */
[----:B-1----:R-:W-:-:S06]  /*1d30*/  VIADD R4, R13, 0xffffffe ;  /* 0x0ffffffe0d047836 */ /* 0x002fcc0000000000 */
[----:B------:R1:W0:Y:S02]  /*1d40*/  F2I.FTZ.U32.TRUNC.NTZ R5, R4 ;  /* 0x0000000400057305 */ /* 0x000224000021f000 */
[----:B-1----:R-:W-:Y:S01]  /*1d50*/  IMAD.MOV.U32 R4, RZ, RZ, RZ ;  /* 0x000000ffff047224 */ /* 0x002fe200078e00ff */
[----:B0-----:R-:W-:-:S05]  /*1d60*/  IADD3 R15, RZ, -R5, RZ ;  /* 0x80000005ff0f7210 */ /* 0x001fca0007ffe0ff */
        /* <DEDUP_REMOVED lines=14> */
.L_x_17659:
[----:B------:R-:W-:Y:S05]  /*1e50*/  BSYNC B0 ;  /* 0x0000000000007941 */ /* 0x000fea0003800000 */
.L_x_17658:
[----:B------:R-:W-:Y:S04]  /*1e60*/  BSSY B0, `(.L_x_17660) ;  /* 0x0000019000007945 */ /* 0x000fe80003800000 */
[----:B------:R-:W-:Y:S05]  /*1e70*/  @P2 BRA `(.L_x_17661) ;  /* 0x00000000005c2947 */ /* 0x000fea0003800000 */
        /* <DEDUP_REMOVED lines=8> */
[----:B0-----:R-:W-:Y:S01]  /*1f00*/  HFMA2.MMA R4, -RZ, RZ, 0, 0 ;  /* 0x00000000ff047435 */ /* 0x001fe200000001ff */
[----:B-1----:R-:W-:-:S04]  /*1f10*/  IMAD.MOV R16, RZ, RZ, -R5 ;  /* 0x000000ffff107224 */ /* 0x002fc800078e0a05 */
[----:B------:R-:W-:Y:S01]  /*1f20*/  IMAD R19, R16, R13, RZ ;  /* 0x0000000d10137224 */ /* 0x000fe200078e02ff */
[----:B------:R-:W-:-:S04]  /*1f30*/  IABS R16, R22 ;  /* 0x0000001600107213 */ /* 0x000fc80000000000 */
        /* <DEDUP_REMOVED lines=11> */
.L_x_17661:
[----:B------:R-:W-:Y:S05]  /*1ff0*/  BSYNC B0 ;  /* 0x0000000000007941 */ /* 0x000fea0003800000 */
.L_x_17660:
[----:B------:R-:W-:Y:S04]  /*2000*/  BSSY B0, `(.L_x_17662) ;  /* 0x0000018000007945 */ /* 0x000fe80003800000 */
[----:B------:R-:W-:Y:S05]  /*2010*/  @P1 BRA `(.L_x_17663) ;  /* 0x0000000000581947 */ /* 0x000fea0003800000 */
[-C--:B0-----:R-:W-:Y:S02]  /*2020*/  IABS R15, R25.reuse ;  /* 0x00000019000f7213 */ /* 0x081fe40000000000 */
[----:B------:R-:W-:Y:S02]  /*2030*/  IABS R20, R25 ;  /* 0x0000001900147213 */ /* 0x000fe40000000000 */
[----:B------:R-:W0:Y:S01]  /*2040*/  I2F.RP R16, R15 ;  /* 0x0000000f00107306 */ /* 0x000e220000209400 */
[----:B------:R-:W-:-:S07]  /*2050*/  ISETP.GE.AND P3, PT, R24, RZ, PT ;  /* 0x000000ff1800720c */ /* 0x000fce0003f66270 */
[----:B0-----:R-:W0:Y:S02]  /*2060*/  MUFU.RCP R16, R16 ;  /* 0x0000001000107308 */ /* 0x001e240000001000 */
[----:B0-----:R-:W-:Y:S01]  /*2070*/  VIADD R4, R16, 0xffffffe ;  /* 0x0ffffffe10047836 */ /* 0x001fe20000000000 */
[----:B------:R-:W-:-:S05]  /*2080*/  IABS R16, R24 ;  /* 0x0000001800107213 */ /* 0x000fca0000000000 */
[----:B------:R0:W1:Y:S02]  /*2090*/  F2I.FTZ.U32.TRUNC.NTZ R5, R4 ;  /* 0x0000000400057305 */ /* 0x000064000021f000 */
[----:B0-----:R-:W-:Y:S01]  /*20a0*/  IMAD.MOV.U32 R4, RZ, RZ, RZ ;  /* 0x000000ffff047224 */ /* 0x001fe200078e00ff */
[----:B-1----:R-:W-:-:S05]  /*20b0*/  IADD3 R18, RZ, -R5, RZ ;  /* 0x80000005ff127210 */ /* 0x002fca0007ffe0ff */
[----:B------:R-:W-:Y:S02]  /*20c0*/  IMAD R19, R18, R15, RZ ;  /* 0x0000000f12137224 */ /* 0x000fe400078e02ff */
[----:B------:R-:W-:Y:S02]  /*20d0*/  IMAD.MOV R18, RZ, RZ, -R20 ;  /* 0x000000ffff127224 */ /* 0x000fe400078e0a14 */
        /* <DEDUP_REMOVED lines=10> */
.L_x_17663:
[----:B------:R-:W-:Y:S05]  /*2180*/  BSYNC B0 ;  /* 0x0000000000007941 */ /* 0x000fea0003800000 */
.L_x_17662:
[----:B------:R-:W-:Y:S01]  /*2190*/  @!P0 MOV R2, R17 ;  /* 0x0000001100028202 */ /* 0x000fe20000000f00 */
[----:B------:R1:W-:Y:S01]  /*21a0*/  @!P0 STG.E.U16 desc[UR4][R8.64], R3 ;  /* 0x0000000308008986 */ /* 0x0003e2000c101504 */
[----:B------:R-:W-:Y:S04]  /*21b0*/  BSSY B0, `(.L_x_17664) ;  /* 0x000002d000007945 */ /* 0x000fe80003800000 */
[----:B------:R-:W-:Y:S01]  /*21c0*/  BSSY B1, `(.L_x_17665) ;  /* 0x0000025000017945 */ /* 0x000fe20003800000 */
[----:B------:R-:W-:-:S13]  /*21d0*/  ISETP.GE.AND P0, PT, R2, R0, PT ;  /* 0x000000000200720c */ /* 0x000fda0003f06270 */
[----:B-1----:R-:W-:Y:S05]  /*21e0*/  @P0 BRA `(.L_x_17666) ;  /* 0x0000000000300947 */ /* 0x002fea0003800000 */
[----:B------:R-:W1:Y:S01]  /*21f0*/  LDC.64 R8, c[0x0][0x218] ;  /* 0x00008600ff087b82 */ /* 0x000e620000000a00 */
[----:B------:R-:W-:Y:S02]  /*2200*/  IMAD.IADD R3, R7, 0x1, R2 ;  /* 0x0000000107037824 */ /* 0x000fe400078e0202 */
[----:B------:R-:W-:-:S05]  /*2210*/  VIADD R2, R2, 0x80 ;  /* 0x0000008002027836 */ /* 0x000fca0000000000 */
[----:B------:R-:W-:Y:S01]  /*2220*/  ISETP.GE.AND P0, PT, R2, R0, PT ;  /* 0x000000000200720c */ /* 0x000fe20003f06270 */
[----:B-1----:R-:W-:-:S05]  /*2230*/  IMAD.WIDE.U32 R8, R3, 0x2, R8 ;  /* 0x0000000203087825 */ /* 0x002fca00078e0008 */
[----:B------:R1:W-:Y:S07]  /*2240*/  STG.E.U16 desc[UR4][R8.64], R14 ;  /* 0x0000000e08007986 */ /* 0x0003ee000c101504 */
[----:B------:R-:W-:Y:S05]  /*2250*/  @P0 BRA `(.L_x_17667) ;  /* 0x0000000000300947 */ /* 0x000fea0003800000 */
[----:B-1----:R-:W1:Y:S01]  /*2260*/  LDC.64 R8, c[0x0][0x218] ;  /* 0x00008600ff087b82 */ /* 0x002e620000000a00 */
[----:B------:R-:W-:Y:S01]  /*2270*/  IADD3 R3, R7, R2, RZ ;  /* 0x0000000207037210 */ /* 0x000fe20007ffe0ff */
[----:B------:R-:W-:-:S04]  /*2280*/  VIADD R2, R2, 0x80 ;  /* 0x0000008002027836 */ /* 0x000fc80000000000 */
[----:B-1----:R-:W-:-:S05]  /*2290*/  IMAD.WIDE.U32 R8, R3, 0x2, R8 ;  /* 0x0000000203087825 */ /* 0x002fca00078e0008 */
[----:B------:R1:W-:Y:S02]  /*22a0*/  STG.E.U16 desc[UR4][R8.64], R6 ;  /* 0x0000000608007986 */ /* 0x0003e4000c101504 */
.L_x_17666:
[----:B------:R-:W-:-:S13]  /*22b0*/  ISETP.GE.AND P0, PT, R2, R0, PT ;  /* 0x000000000200720c */ /* 0x000fda0003f06270 */
[----:B------:R-:W-:Y:S05]  /*22c0*/  @P0 BRA `(.L_x_17668) ;  /* 0x0000000000300947 */ /* 0x000fea0003800000 */
[----:B-1----:R-:W1:Y:S01]  /*22d0*/  LDC.64 R8, c[0x0][0x218] ;  /* 0x00008600ff087b82 */ /* 0x002e620000000a00 */
[----:B------:R-:W-:Y:S01]  /*22e0*/  IMAD.IADD R3, R7, 0x1, R2 ;  /* 0x0000000107037824 */ /* 0x000fe200078e0202 */
[----:B------:R-:W-:-:S03]  /*22f0*/  IADD3 R2, R2, 0x80, RZ ;  /* 0x0000008002027810 */ /* 0x000fc60007ffe0ff */
[----:B-1----:R-:W-:-:S05]  /*2300*/  IMAD.WIDE.U32 R8, R3, 0x2, R8 ;  /* 0x0000000203087825 */ /* 0x002fca00078e0008 */
[----:B------:R2:W-:Y:S02]  /*2310*/  STG.E.U16 desc[UR4][R8.64], R10 ;  /* 0x0000000a08007986 */ /* 0x0005e4000c101504 */
.L_x_17667:
[----:B------:R-:W-:-:S13]  /*2320*/  ISETP.GE.AND P0, PT, R2, R0, PT ;  /* 0x000000000200720c */ /* 0x000fda0003f06270 */
[----:B------:R-:W-:Y:S05]  /*2330*/  @P0 BRA `(.L_x_17669) ;  /* 0x0000000000340947 */ /* 0x000fea0003800000 */
[----:B-12---:R-:W1:Y:S01]  /*2340*/  LDC.64 R8, c[0x0][0x218] ;  /* 0x00008600ff087b82 */ /* 0x006e620000000a00 */
[----:B------:R-:W-:Y:S02]  /*2350*/  IMAD.IADD R3, R7, 0x1, R2 ;  /* 0x0000000107037824 */ /* 0x000fe400078e0202 */
[----:B------:R-:W-:Y:S02]  /*2360*/  VIADD R2, R2, 0x80 ;  /* 0x0000008002027836 */ /* 0x000fe40000000000 */
[----:B-1----:R-:W-:-:S05]  /*2370*/  IMAD.WIDE.U32 R8, R3, 0x2, R8 ;  /* 0x0000000203087825 */ /* 0x002fca00078e0008 */
[----:B------:R2:W-:Y:S02]  /*2380*/  STG.E.U16 desc[UR4][R8.64], R11 ;  /* 0x0000000b08007986 */ /* 0x0005e4000c101504 */
.L_x_17668:
        /* <DEDUP_REMOVED lines=8> */
.L_x_17669:
[----:B------:R-:W-:Y:S05]  /*2410*/  BSYNC B1 ;  /* 0x0000000000017941 */ /* 0x000fea0003800000 */
.L_x_17665:
[----:B------:R-:W-:-:S13]  /*2420*/  ISETP.GE.AND P0, PT, R2, R0, PT ;  /* 0x000000000200720c */ /* 0x000fda0003f06270 */
[----:B-123--:R-:W1:Y:S01]  /*2430*/  @!P0 LDC.64 R8, c[0x0][0x218] ;  /* 0x00008600ff088b82 */ /* 0x00ee620000000a00 */
[----:B------:R-:W-:Y:S01]  /*2440*/  @!P0 IMAD.IADD R3, R7, 0x1, R2 ;  /* 0x0000000107038824 */ /* 0x000fe200078e0202 */
[----:B------:R-:W-:-:S03]  /*2450*/  @!P0 IADD3 R2, R2, 0x80, RZ ;  /* 0x0000008002028810 */ /* 0x000fc60007ffe0ff */
[----:B-1----:R-:W-:-:S05]  /*2460*/  @!P0 IMAD.WIDE.U32 R8, R3, 0x2, R8 ;  /* 0x0000000203088825 */ /* 0x002fca00078e0008 */
[----:B------:R3:W-:Y:S02]  /*2470*/  @!P0 STG.E.U16 desc[UR4][R8.64], R13 ;  /* 0x0000000d08008986 */ /* 0x0007e4000c101504 */
.L_x_17670:
[----:B------:R-:W-:Y:S05]  /*2480*/  BSYNC B0 ;  /* 0x0000000000007941 */ /* 0x000fea0003800000 */
.L_x_17664:
[----:B------:R-:W-:Y:S05]  /*2490*/  WARPSYNC.ALL ;  /* 0x0000000000007948 */ /* 0x000fea0003800000 */
[----:B------:R-:W-:-:S13]  /*24a0*/  ISETP.GE.AND P0, PT, R2, R0, PT ;  /* 0x000000000200720c */ /* 0x000fda0003f06270 */
[----:B------:R-:W-:Y:S05]  /*24b0*/  @P0 EXIT ;  /* 0x000000000000094d */ /* 0x000fea0003800000 */
[----:B-123--:R-:W1:Y:S01]  /*24c0*/  LDC.64 R8, c[0x0][0x218] ;  /* 0x00008600ff087b82 */ /* 0x00ee620000000a00 */
[----:B------:R-:W-:-:S04]  /*24d0*/  IMAD.IADD R3, R7, 0x1, R2 ;  /* 0x0000000107037824 */ /* 0x000fc800078e0202 */
[----:B-1----:R-:W-:-:S05]  /*24e0*/  IMAD.WIDE.U32 R2, R3, 0x2, R8 ;  /* 0x0000000203027825 */ /* 0x002fca00078e0008 */
[----:B------:R-:W-:Y:S01]  /*24f0*/  STG.E.U16 desc[UR4][R2.64], R4 ;  /* 0x0000000402007986 */ /* 0x000fe2000c101504 */
[----:B------:R-:W-:Y:S05]  /*2500*/  EXIT ;  /* 0x000000000000794d */ /* 0x000fea0003800000 */
.L_x_17671:
        /* <DEDUP_REMOVED lines=15> */
.L_x_57386:


//--------------------- .text._ZN2at6native29vectorized_elementwise_kernelILi8ENS0_13BinaryFunctorIsssZZZNS0_16fmod_kernel_cudaERNS_18TensorIteratorBaseEENKUlvE_clEvENKUlvE3_clEvEUlssE_EESt5arrayIPcLm3EEEEviT0_T1_ --------------------------
	.section	.text._ZN2at6native29vectorized_elementwise_kernelILi8ENS0_13BinaryFunctorIsssZZZNS0_16fmod_kernel_cudaERNS_18TensorIteratorBaseEENKUlvE_clEvENKUlvE3_clEvEUlssE_EESt5arrayIPcLm3EEEEviT0_T1_,"ax",@progbits
	.align	128
        .global         _ZN2at6native29vectorized_elementwise_kernelILi8ENS0_13BinaryFunctorIsssZZZNS0_16fmod_kernel_cudaERNS_18TensorIteratorBaseEENKUlvE_clEvENKUlvE3_clEvEUlssE_EESt5arrayIPcLm3EEEEviT0_T1_
        .type           _ZN2at6native29vectorized_elementwise_kernelILi8ENS0_13BinaryFunctorIsssZZZNS0_16fmod_kernel_cudaERNS_18TensorIteratorBaseEENKUlvE_clEvENKUlvE3_clEvEUlssE_EESt5arrayIPcLm3EEEEviT0_T1_,@function
        .size           _ZN2at6native29vectorized_elementwise_kernelILi8ENS0_13BinaryFunctorIsssZZZNS0_16fmod_kernel_cudaERNS_18TensorIteratorBaseEENKUlvE_clEvENKUlvE3_clEvEUlssE_EESt5arrayIPcLm3EEEEviT0_T1_,(.L_x_57387 - _ZN2at6native29vectorized_elementwise_kernelILi8ENS0_13BinaryFunctorIsssZZZNS0_16fmod_kernel_cudaERNS_18TensorIteratorBaseEENKUlvE_clEvENKUlvE3_clEvEUlssE_EESt5arrayIPcLm3EEEEviT0_T1_)
        .other          _ZN2at6native29vectorized_elementwise_kernelILi8ENS0_13BinaryFunctorIsssZZZNS0_16fmod_kernel_cudaERNS_18TensorIteratorBaseEENKUlvE_clEvENKUlvE3_clEvEUlssE_EESt5arrayIPcLm3EEEEviT0_T1_,@"STO_CUDA_ENTRY STV_DEFAULT"
_ZN2at6native29vectorized_elementwise_kernelILi8ENS0_13BinaryFunctorIsssZZZNS0_16fmod_kernel_cudaERNS_18TensorIteratorBaseEENKUlvE_clEvENKUlvE3_clEvEUlssE_EESt5arrayIPcLm3EEEEviT0_T1_:
.text._ZN2at6native29vectorized_elementwise_kernelILi8ENS0_13BinaryFunctorIsssZZZNS0_16fmod_kernel_cudaERNS_18TensorIteratorBaseEENKUlvE_clEvENKUlvE3_clEvEUlssE_EESt5arrayIPcLm3EEEEviT0_T1_:
        /* <DEDUP_REMOVED lines=11> */
[----:B0-----:R-:W-:Y:S02]  /*00b0*/  IMAD.WIDE.U32 R4, R14, 0x10, R2 ;  /* 0x000000100e047825 */ /* 0x001fe400078e0002 */
[----:B------:R-:W0:Y:S04]  /*00c0*/  LDC.64 R2, c[0x0][0x220] ;  /* 0x00008800ff027b82 */ /* 0x000e280000000a00 */
[----:B------:R-:W2:Y:S01]  /*00d0*/  LDG.E.128 R4, desc[UR4][R4.64] ;  /* 0x0000000404047981 */ /* 0x000ea2000c1e1d00 */
[----:B0-----:R-:W-:-:S04]  /*00e0*/  IMAD.WIDE R2, R0, 0x2, R2 ;  /* 0x0000000200027825 */ /* 0x001fc800078e0202 */
[----:B------:R-:W-:-:S05]  /*00f0*/  IMAD.WIDE.U32 R2, R14, 0x10, R2 ;  /* 0x000000100e027825 */ /* 0x000fca00078e0002 */
[----:B------:R0:W3:Y:S01]  /*0100*/  LDG.E.128 R8, desc[UR4][R2.64] ;  /* 0x0000000402087981 */ /* 0x0000e2000c1e1d00 */
[C---:B--2---:R-:W-:Y:S02]  /*0110*/  PRMT R15, R4.reuse, 0x9910, RZ ;  /* 0x00009910040f7816 */ /* 0x044fe400000000ff */
[----:B------:R-:W-:Y:S02]  /*0120*/  PRMT R19, R4, 0xbb32, RZ ;  /* 0x0000bb3204137816 */ /* 0x000fe400000000ff */
[----:B------:R-:W-:Y:S02]  /*0130*/  IABS R21, R15 ;  /* 0x0000000f00157213 */ /* 0x000fe40000000000 */
[----:B------:R-:W-:Y:S02]  /*0140*/  IABS R22, R19 ;  /* 0x0000001300167213 */ /* 0x000fe40000000000 */
[----:B------:R-:W1:Y:S01]  /*0150*/  I2F.RP R12, R21 ;  /* 0x00000015000c7306 */ /* 0x000e620000209400 */
[----:B------:R-:W-:-:S02]  /*0160*/  PRMT R18, R5, 0x9910, RZ ;  /* 0x0000991005127816 */ /* 0x000fc400000000ff */
[----:B------:R-:W-:Y:S02]  /*0170*/  PRMT R16, R5, 0xbb32, RZ ;  /* 0x0000bb3205107816 */ /* 0x000fe400000000ff */
[----:B------:R-:W-:Y:S02]  /*0180*/  IABS R20, R18 ;  /* 0x0000001200147213 */ /* 0x000fe40000000000 */
[----:B------:R-:W-:Y:S01]  /*0190*/  IABS R26, R19 ;  /* 0x00000013001a7213 */ /* 0x000fe20000000000 */
[----:B------:R-:W2:Y:S04]  /*01a0*/  I2F.RP R17, R22 ;  /* 0x0000001600117306 */ /* 0x000ea80000209400 */
[----:B------:R-:W-:-:S04]  /*01b0*/  IMAD.MOV R26, RZ, RZ, -R26 ;  /* 0x000000ffff1a7224 */ /* 0x000fc800078e0a1a */
[----:B-1----:R-:W0:Y:S08]  /*01c0*/  MUFU.RCP R12, R12 ;  /* 0x0000000c000c7308 */ /* 0x002e300000001000 */
[----:B------:R-:W1:Y:S08]  /*01d0*/  I2F.RP R24, R20 ;  /* 0x0000001400187306 */ /* 0x000e700000209400 */
[----:B--2---:R-:W2:Y:S01]  /*01e0*/  MUFU.RCP R17, R17 ;  /* 0x0000001100117308 */ /* 0x004ea20000001000 */
[----:B0-----:R-:W-:-:S02]  /*01f0*/  VIADD R2, R12, 0xffffffe ;  /* 0x0ffffffe0c027836 */ /* 0x001fc40000000000 */
[----:B------:R-:W-:-:S05]  /*0200*/  IMAD.MOV.U32 R12, RZ, RZ, RZ ;  /* 0x000000ffff0c7224 */ /* 0x000fca00078e00ff */
[----:B-1----:R-:W0:Y:S08]  /*0210*/  MUFU.RCP R24, R24 ;  /* 0x0000001800187308 */ /* 0x002e300000001000 */
[----:B------:R-:W1:Y:S01]  /*0220*/  F2I.FTZ.U32.TRUNC.NTZ R3, R2 ;  /* 0x0000000200037305 */ /* 0x000e62000021f000 */
[----:B--2---:R-:W-:Y:S01]  /*0230*/  VIADD R23, R17, 0xffffffe ;  /* 0x0ffffffe11177836 */ /* 0x004fe20000000000 */
[----:B------:R-:W-:-:S06]  /*0240*/  IABS R17, R16 ;  /* 0x0000001000117213 */ /* 0x000fcc0000000000 */
[----:B------:R-:W-:Y:S01]  /*0250*/  I2F.RP R4, R17 ;  /* 0x0000001100047306 */ /* 0x000fe20000209400 */
[----:B0-----:R-:W-:Y:S02]  /*0260*/  IADD3 R13, R24, 0xffffffe, RZ ;  /* 0x0ffffffe180d7810 */ /* 0x001fe40007ffe0ff */
[----:B---3--:R-:W-:Y:S01]  /*0270*/  PRMT R24, R8, 0x9910, RZ ;  /* 0x0000991008187816 */ /* 0x008fe200000000ff */
[----:B-1----:R-:W-:-:S04]  /*0280*/  IMAD.MOV R2, RZ, RZ, -R3 ;  /* 0x000000ffff027224 */ /* 0x002fc800078e0a03 */
[----:B------:R-:W0:Y:S01]  /*0290*/  F2I.FTZ.U32.TRUNC.NTZ R5, R23 ;  /* 0x0000001700057305 */ /* 0x000e22000021f000 */
[----:B------:R-:W-:Y:S01]  /*02a0*/  ISETP.GE.AND P4, PT, R24, RZ, PT ;  /* 0x000000ff1800720c */ /* 0x000fe20003f86270 */
[----:B------:R-:W-:Y:S02]  /*02b0*/  IMAD R25, R2, R21, RZ ;  /* 0x0000001502197224 */ /* 0x000fe400078e02ff */
[----:B------:R-:W-:-:S04]  /*02c0*/  IMAD.MOV.U32 R2, RZ, RZ, RZ ;  /* 0x000000ffff027224 */ /* 0x000fc800078e00ff */
[----:B------:R-:W1:Y:S01]  /*02d0*/  F2I.FTZ.U32.TRUNC.NTZ R13, R13 ;  /* 0x0000000d000d7305 */ /* 0x000e62000021f000 */
[----:B------:R-:W-:-:S04]  /*02e0*/  IMAD.HI.U32 R2, R3, R25, R2 ;  /* 0x0000001903027227 */ /* 0x000fc800078e0002 */
[----:B0-----:R-:W-:-:S03]  /*02f0*/  IMAD.MOV R23, RZ, RZ, -R5 ;  /* 0x000000ffff177224 */ /* 0x001fc600078e0a05 */
[----:B------:R0:W2:Y:S01]  /*0300*/  MUFU.RCP R3, R4 ;  /* 0x0000000400037308 */ /* 0x0000a20000001000 */
[----:B------:R-:W-:Y:S01]  /*0310*/  IMAD R23, R23, R22, RZ ;  /* 0x0000001617177224 */ /* 0x000fe200078e02ff */
[----:B-1----:R-:W-:Y:S01]  /*0320*/  IADD3 R25, RZ, -R13, RZ ;  /* 0x8000000dff197210 */ /* 0x002fe20007ffe0ff */
[----:B0-----:R-:W-:-:S04]  /*0330*/  IMAD.MOV.U32 R4, RZ, RZ, RZ ;  /* 0x000000ffff047224 */ /* 0x001fc800078e00ff */
[----:B------:R-:W-:-:S04]  /*0340*/  IMAD.HI.U32 R5, R5, R23, R4 ;  /* 0x0000001705057227 */ /* 0x000fc800078e0004 */
[----:B------:R-:W-:Y:S01]  /*0350*/  IMAD R23, R25, R20, RZ ;  /* 0x0000001419177224 */ /* 0x000fe200078e02ff */
[----:B--2---:R-:W-:Y:S02]  /*0360*/  IADD3 R3, R3, 0xffffffe, RZ ;  /* 0x0ffffffe03037810 */ /* 0x004fe40007ffe0ff */
[----:B------:R-:W-:Y:S01]  /*0370*/  PRMT R25, R8, 0xbb32, RZ ;  /* 0x0000bb3208197816 */ /* 0x000fe200000000ff */
[----:B------:R-:W-:Y:S01]  /*0380*/  IMAD.HI.U32 R12, R13, R23, R12 ;  /* 0x000000170d0c7227 */ /* 0x000fe200078e000c */
[----:B------:R-:W-:Y:S02]  /*0390*/  IABS R8, R15 ;  /* 0x0000000f00087213 */ /* 0x000fe40000000000 */
[----:B------:R-:W-:Y:S01]  /*03a0*/  IABS R13, R24 ;  /* 0x00000018000d7213 */ /* 0x000fe20000000000 */
[----:B------:R-:W0:Y:S01]  /*03b0*/  F2I.FTZ.U32.TRUNC.NTZ R3, R3 ;  /* 0x0000000300037305 */ /* 0x000e22000021f000 */
[----:B------:R-:W-:Y:S01]  /*03c0*/  IABS R23, R25 ;  /* 0x0000001900177213 */ /* 0x000fe20000000000 */
[----:B------:R-:W-:Y:S01]  /*03d0*/  IMAD.MOV R4, RZ, RZ, -R8 ;  /* 0x000000ffff047224 */ /* 0x000fe200078e0a08 */
[----:B------:R-:W-:Y:S01]  /*03e0*/  ISETP.GE.AND P5, PT, R25, RZ, PT ;  /* 0x000000ff1900720c */ /* 0x000fe20003fa6270 */
[----:B------:R-:W-:Y:S01]  /*03f0*/  IMAD.HI.U32 R8, R2, R13, RZ ;  /* 0x0000000d02087227 */ /* 0x000fe200078e00ff */
[----:B------:R-:W-:-:S02]  /*0400*/  PRMT R25, R6, 0xbb32, RZ ;  /* 0x0000bb3206197816 */ /* 0x000fc400000000ff */
[----:B------:R-:W-:Y:S01]  /*0410*/  IABS R24, R16 ;  /* 0x0000001000187213 */ /* 0x000fe20000000000 */
[----:B------:R-:W-:Y:S01]  /*0420*/  IMAD.MOV.U32 R2, RZ, RZ, R23 ;  /* 0x000000ffff027224 */ /* 0x000fe200078e0017 */
[C---:B------:R-:W-:Y:S01]  /*0430*/  PRMT R23, R9.reuse, 0x9910, RZ ;  /* 0x0000991009177816 */ /* 0x040fe200000000ff */
[----:B------:R-:W-:Y:S01]  /*0440*/  IMAD R4, R8, R4, R13 ;  /* 0x0000000408047224 */ /* 0x000fe200078e020d */
[----:B------:R-:W-:Y:S01]  /*0450*/  IADD3 R24, RZ, -R24, RZ ;  /* 0x80000018ff187210 */ /* 0x000fe20007ffe0ff */
[----:B------:R-:W-:Y:S01]  /*0460*/  IMAD.MOV.U32 R13, RZ, RZ, R26 ;  /* 0x000000ffff0d7224 */ /* 0x000fe200078e001a */
[----:B------:R-:W-:Y:S01]  /*0470*/  PRMT R26, R9, 0xbb32, RZ ;  /* 0x0000bb32091a7816 */ /* 0x000fe200000000ff */
[----:B------:R-:W-:Y:S01]  /*0480*/  IMAD.HI.U32 R5, R5, R2, RZ ;  /* 0x0000000205057227 */ /* 0x000fe200078e00ff */
[----:B0-----:R-:W-:Y:S02]  /*0490*/  IADD3 R8, RZ, -R3, RZ ;  /* 0x80000003ff087210 */ /* 0x001fe40007ffe0ff */
[----:B------:R-:W-:Y:S01]  /*04a0*/  IABS R9, R26 ;  /* 0x0000001a00097213 */ /* 0x000fe20000000000 */
[----:B------:R-:W-:Y:S01]  /*04b0*/  IMAD R13, R5, R13, R2 ;  /* 0x0000000d050d7224 */ /* 0x000fe200078e0202 */
[----:B------:R-:W-:Y:S01]  /*04c0*/  IABS R2, R18 ;  /* 0x0000001200027213 */ /* 0x000fe20000000000 */
[----:B------:R-:W-:Y:S01]  /*04d0*/  IMAD R27, R8, R17, RZ ;  /* 0x00000011081b7224 */ /* 0x000fe200078e02ff */
[----:B------:R-:W-:-:S02]  /*04e0*/  IABS R5, R23 ;  /* 0x0000001700057213 */ /* 0x000fc40000000000 */
[----:B------:R-:W-:Y:S01]  /*04f0*/  PRMT R8, R6, 0x9910, RZ ;  /* 0x0000991006087816 */ /* 0x000fe200000000ff */
[----:B------:R-:W-:Y:S01]  /*0500*/  IMAD.MOV R2, RZ, RZ, -R2 ;  /* 0x000000ffff027224 */ /* 0x000fe200078e0a02 */
[----:B------:R-:W-:Y:S01]  /*0510*/  IABS R6, R25 ;  /* 0x0000001900067213 */ /* 0x000fe20000000000 */
[----:B------:R-:W-:Y:S01]  /*0520*/  IMAD.HI.U32 R12, R12, R5, RZ ;  /* 0x000000050c0c7227 */ /* 0x000fe200078e00ff */
[----:B------:R-:W-:Y:S02]  /*0530*/  ISETP.GE.AND P2, PT, R23, RZ, PT ;  /* 0x000000ff1700720c */ /* 0x000fe40003f46270 */
[----:B------:R-:W-:Y:S01]  /*0540*/  ISETP.GE.AND P3, PT, R26, RZ, PT ;  /* 0x000000ff1a00720c */ /* 0x000fe20003f66270 */
[----:B------:R-:W-:Y:S01]  /*0550*/  IMAD R5, R12, R2, R5 ;  /* 0x000000020c057224 */ /* 0x000fe200078e0205 */
[----:B------:R-:W-:Y:S01]  /*0560*/  IABS R12, R8 ;  /* 0x00000008000c7213 */ /* 0x000fe20000000000 */
[----:B------:R-:W-:Y:S01]  /*0570*/  IMAD.MOV.U32 R2, RZ, RZ, RZ ;  /* 0x000000ffff027224 */ /* 0x000fe200078e00ff */
[----:B------:R-:W-:-:S02]  /*0580*/  ISETP.GT.U32.AND P0, PT, R21, R4, PT ;  /* 0x000000041500720c */ /* 0x000fc40003f04070 */
[----:B------:R-:W-:Y:S01]  /*0590*/  ISETP.GT.U32.AND P6, PT, R22, R13, PT ;  /* 0x0000000d1600720c */ /* 0x000fe20003fc4070 */
[----:B------:R-:W-:Y:S02]  /*05a0*/  IMAD.HI.U32 R2, R3, R27, R2 ;  /* 0x0000001b03027227 */ /* 0x000fe400078e0002 */
[----:B------:R-:W0:Y:S04]  /*05b0*/  I2F.RP R27, R12 ;  /* 0x0000000c001b7306 */ /* 0x000e280000209400 */
[----:B------:R-:W-:-:S04]  /*05c0*/  IMAD.HI.U32 R2, R2, R9, RZ ;  /* 0x0000000902027227 */ /* 0x000fc800078e00ff */
[----:B------:R-:W-:Y:S02]  /*05d0*/  IMAD R24, R2, R24, R9 ;  /* 0x0000001802187224 */ /* 0x000fe400078e0209 */
[----:B------:R-:W-:Y:S01]  /*05e0*/  IMAD.MOV.U32 R2, RZ, RZ, RZ ;  /* 0x000000ffff027224 */ /* 0x000fe200078e00ff */
[----:B------:R-:W-:Y:S01]  /*05f0*/  @!P6 IADD3 R13, R13, -R22, RZ ;  /* 0x800000160d0de210 */ /* 0x000fe20007ffe0ff */
[----:B------:R-:W-:Y:S01]  /*0600*/  @!P0 IMAD.IADD R4, R4, 0x1, -R21 ;  /* 0x0000000104048824 */ /* 0x000fe200078e0a15 */
[----:B0-----:R-:W0:Y:S02]  /*0610*/  MUFU.RCP R27, R27 ;  /* 0x0000001b001b7308 */ /* 0x001e240000001000 */
[----:B------:R-:W-:Y:S02]  /*0620*/  ISETP.GT.U32.AND P6, PT, R22, R13, PT ;  /* 0x0000000d1600720c */ /* 0x000fe40003fc4070 */
[----:B------:R-:W-:-:S11]  /*0630*/  ISETP.GT.U32.AND P0, PT, R21, R4, PT ;  /* 0x000000041500720c */ /* 0x000fd60003f04070 */
[----:B------:R-:W-:Y:S02]  /*0640*/  @!P6 IMAD.IADD R13, R13, 0x1, -R22 ;  /* 0x000000010d0de824 */ /* 0x000fe400078e0a16 */
[----:B------:R-:W-:Y:S01]  /*0650*/  @!P0 IMAD.IADD R4, R4, 0x1, -R21 ;  /* 0x0000000104048824 */ /* 0x000fe200078e0a15 */
[----:B------:R-:W-:Y:S01]  /*0660*/  ISETP.GT.U32.AND P0, PT, R20, R5, PT ;  /* 0x000000051400720c */ /* 0x000fe20003f04070 */
[----:B0-----:R-:W-:Y:S01]  /*0670*/  VIADD R3, R27, 0xffffffe ;  /* 0x0ffffffe1b037836 */ /* 0x001fe20000000000 */
[----:B------:R-:W-:Y:S01]  /*0680*/  @!P5 IADD3 R13, -R13, RZ, RZ ;  /* 0x000000ff0d0dd210 */ /* 0x000fe20007ffe1ff */
[----:B------:R-:W0:Y:S01]  /*0690*/  I2F.RP R27, R6 ;  /* 0x00000006001b7306 */ /* 0x000e220000209400 */
[----:B------:R-:W-:Y:S01]  /*06a0*/  @!P4 IMAD.MOV R4, RZ, RZ, -R4 ;  /* 0x000000ffff04c224 */ /* 0x000fe200078e0a04 */
[----:B------:R-:W-:-:S06]  /*06b0*/  ISETP.NE.AND P5, PT, R15, RZ, PT ;  /* 0x000000ff0f00720c */ /* 0x000fcc0003fa5270 */
[----:B------:R-:W1:Y:S02]  /*06c0*/  F2I.FTZ.U32.TRUNC.NTZ R3, R3 ;  /* 0x0000000300037305 */ /* 0x000e64000021f000 */
[----:B------:R-:W-:-:S05]  /*06d0*/  @!P0 IMAD.IADD R5, R5, 0x1, -R20 ;  /* 0x0000000105058824 */ /* 0x000fca00078e0a14 */
[----:B------:R-:W-:Y:S01]  /*06e0*/  ISETP.GT.U32.AND P0, PT, R20, R5, PT ;  /* 0x000000051400720c */ /* 0x000fe20003f04070 */
[----:B0-----:R-:W0:Y:S01]  /*06f0*/  MUFU.RCP R27, R27 ;  /* 0x0000001b001b7308 */ /* 0x001e220000001000 */
[----:B------:R-:W-:Y:S01]  /*0700*/  @!P5 LOP3.LUT R4, RZ, R15, RZ, 0x33, !PT ;  /* 0x0000000fff04d212 */ /* 0x000fe200078e33ff */
[----:B-1----:R-:W-:-:S04]  /*0710*/  IMAD.MOV R9, RZ, RZ, -R3 ;  /* 0x000000ffff097224 */ /* 0x002fc800078e0a03 */
[----:B------:R-:W-:-:S06]  /*0720*/  IMAD R9, R9, R12, RZ ;  /* 0x0000000c09097224 */ /* 0x000fcc00078e02ff */
[----:B------:R-:W-:Y:S01]  /*0730*/  @!P0 IMAD.IADD R5, R5, 0x1, -R20 ;  /* 0x0000000105058824 */ /* 0x000fe200078e0a14 */
[----:B------:R-:W-:Y:S01]  /*0740*/  PRMT R20, R11, 0x9910, RZ ;  /* 0x000099100b147816 */ /* 0x000fe200000000ff */
[----:B------:R-:W-:Y:S01]  /*0750*/  IMAD.HI.U32 R3, R3, R9, R2 ;  /* 0x0000000903037227 */ /* 0x000fe200078e0002 */
[----:B------:R-:W-:Y:S02]  /*0760*/  PRMT R2, R10, 0x9910, RZ ;  /* 0x000099100a027816 */ /* 0x000fe400000000ff */
[----:B------:R-:W-:Y:S01]  /*0770*/  IABS R9, R8 ;  /* 0x0000000800097213 */ /* 0x000fe20000000000 */
[----:B------:R-:W-:Y:S01]  /*0780*/  @!P2 IMAD.MOV R5, RZ, RZ, -R5 ;  /* 0x000000ffff05a224 */ /* 0x000fe200078e0a05 */
[----:B------:R-:W-:Y:S02]  /*0790*/  IABS R28, R2 ;  /* 0x00000002001c7213 */ /* 0x000fe40000000000 */
[----:B------:R-:W-:Y:S01]  /*07a0*/  ISETP.GE.AND P1, PT, R2, RZ, PT ;  /* 0x000000ff0200720c */ /* 0x000fe20003f26270 */
[----:B------:R-:W-:Y:S01]  /*07b0*/  IMAD.MOV R9, RZ, RZ, -R9 ;  /* 0x000000ffff097224 */ /* 0x000fe200078e0a09 */
[----:B------:R-:W-:Y:S01]  /*07c0*/  PRMT R10, R10, 0xbb32, RZ ;  /* 0x0000bb320a0a7816 */ /* 0x000fe200000000ff */
[----:B------:R-:W-:Y:S01]  /*07d0*/  IMAD.HI.U32 R3, R3, R28, RZ ;  /* 0x0000001c03037227 */ /* 0x000fe200078e00ff */
[----:B------:R-:W-:-:S02]  /*07e0*/  ISETP.GT.U32.AND P0, PT, R17, R24, PT ;  /* 0x000000181100720c */ /* 0x000fc40003f04070 */
[----:B------:R-:W-:Y:S01]  /*07f0*/  IABS R21, R10 ;  /* 0x0000000a00157213 */ /* 0x000fe20000000000 */
[----:B------:R-:W-:Y:S01]  /*0800*/  IMAD R9, R3, R9, R28 ;  /* 0x0000000903097224 */ /* 0x000fe200078e021c */
[----:B0-----:R-:W-:Y:S01]  /*0810*/  IADD3 R3, R27, 0xffffffe, RZ ;  /* 0x0ffffffe1b037810 */ /* 0x001fe20007ffe0ff */
[----:B------:R-:W-:Y:S01]  /*0820*/  IMAD.MOV.U32 R2, RZ, RZ, RZ ;  /* 0x000000ffff027224 */ /* 0x000fe200078e00ff */
[----:B------:R-:W-:Y:S02]  /*0830*/  IABS R27, R25 ;  /* 0x00000019001b7213 */ /* 0x000fe40000000000 */
[----:B------:R-:W-:Y:S02]  /*0840*/  ISETP.GT.U32.AND P6, PT, R12, R9, PT ;  /* 0x000000090c00720c */ /* 0x000fe40003fc4070 */
[----:B------:R-:W0:Y:S01]  /*0850*/  F2I.FTZ.U32.TRUNC.NTZ R3, R3 ;  /* 0x0000000300037305 */ /* 0x000e22000021f000 */
[----:B------:R-:W-:Y:S02]  /*0860*/  IADD3 R27, RZ, -R27, RZ ;  /* 0x8000001bff1b7210 */ /* 0x000fe40007ffe0ff */
[----:B------:R-:W-:-:S05]  /*0870*/  @!P0 IMAD.IADD R24, R24, 0x1, -R17 ;  /* 0x0000000118188824 */ /* 0x000fca00078e0a11 */
[----:B------:R-:W-:-:S03]  /*0880*/  ISETP.GT.U32.AND P0, PT, R17, R24, PT ;  /* 0x000000181100720c */ /* 0x000fc60003f04070 */
[----:B------:R-:W-:Y:S01]  /*0890*/  @!P6 IMAD.IADD R9, R9, 0x1, -R12 ;  /* 0x000000010909e824 */ /* 0x000fe200078e0a0c */
[----:B------:R-:W-:Y:S01]  /*08a0*/  ISETP.NE.AND P6, PT, R19, RZ, PT ;  /* 0x000000ff1300720c */ /* 0x000fe20003fc5270 */
[----:B0-----:R-:W-:-:S03]  /*08b0*/  IMAD.MOV R23, RZ, RZ, -R3 ;  /* 0x000000ffff177224 */ /* 0x001fc600078e0a03 */
[----:B------:R-:W-:Y:S01]  /*08c0*/  ISETP.GT.U32.AND P4, PT, R12, R9, PT ;  /* 0x000000090c00720c */ /* 0x000fe20003f84070 */
[----:B------:R-:W-:-:S04]  /*08d0*/  IMAD R23, R23, R6, RZ ;  /* 0x0000000617177224 */ /* 0x000fc800078e02ff */
[----:B------:R-:W-:Y:S01]  /*08e0*/  @!P0 IADD3 R24, R24, -R17, RZ ;  /* 0x8000001118188210 */ /* 0x000fe20007ffe0ff */
[----:B------:R-:W-:Y:S01]  /*08f0*/  IMAD.HI.U32 R2, R3, R23, R2 ;  /* 0x0000001703027227 */ /* 0x000fe200078e0002 */
[C---:B------:R-:W-:Y:S02]  /*0900*/  PRMT R23, R7.reuse, 0x9910, RZ ;  /* 0x0000991007177816 */ /* 0x040fe400000000ff */
[----:B------:R-:W-:Y:S02]  /*0910*/  PRMT R7, R7, 0xbb32, RZ ;  /* 0x0000bb3207077816 */ /* 0x000fe400000000ff */
[----:B------:R-:W-:Y:S01]  /*0920*/  IABS R26, R23 ;  /* 0x00000017001a7213 */ /* 0x000fe20000000000 */
[----:B------:R-:W-:Y:S01]  /*0930*/  IMAD.HI.U32 R2, R2, R21, RZ ;  /* 0x0000001502027227 */ /* 0x000fe200078e00ff */
[----:B------:R-:W-:Y:S02]  /*0940*/  ISETP.GE.AND P0, PT, R10, RZ, PT ;  /* 0x000000ff0a00720c */ /* 0x000fe40003f06270 */
[----:B------:R-:W0:Y:S01]  /*0950*/  I2F.RP R3, R26 ;  /* 0x0000001a00037306 */ /* 0x000e220000209400 */
[----:B------:R-:W-:Y:S01]  /*0960*/  IMAD R21, R2, R27, R21 ;  /* 0x0000001b02157224 */ /* 0x000fe200078e0215 */
[----:B------:R-:W-:Y:S01]  /*0970*/  HFMA2.MMA R2, -RZ, RZ, 0, 0 ;  /* 0x00000000ff027435 */ /* 0x000fe200000001ff */
[----:B------:R-:W-:Y:S01]  /*0980*/  PRMT R10, R11, 0xbb32, RZ ;  /* 0x0000bb320b0a7816 */ /* 0x000fe200000000ff */
[----:B------:R-:W-:Y:S01]  /*0990*/  @!P4 IMAD.IADD R9, R9, 0x1, -R12 ;  /* 0x000000010909c824 */ /* 0x000fe200078e0a0c */
[----:B------:R-:W-:-:S02]  /*09a0*/  @!P6 LOP3.LUT R13, RZ, R19, RZ, 0x33, !PT ;  /* 0x00000013ff0de212 */ /* 0x000fc400078e33ff */
[----:B------:R-:W-:Y:S02]  /*09b0*/  IABS R11, R10 ;  /* 0x0000000a000b7213 */ /* 0x000fe40000000000 */
[----:B------:R-:W-:Y:S02]  /*09c0*/  ISETP.GT.U32.AND P4, PT, R6, R21, PT ;  /* 0x000000150600720c */ /* 0x000fe40003f84070 */
[----:B------:R-:W-:Y:S02]  /*09d0*/  @!P3 IADD3 R24, -R24, RZ, RZ ;  /* 0x000000ff1818b210 */ /* 0x000fe40007ffe1ff */
[----:B------:R-:W-:Y:S01]  /*09e0*/  ISETP.NE.AND P3, PT, R16, RZ, PT ;  /* 0x000000ff1000720c */ /* 0x000fe20003f65270 */
[----:B0-----:R-:W0:Y:S01]  /*09f0*/  MUFU.RCP R3, R3 ;  /* 0x0000000300037308 */ /* 0x001e220000001000 */
[----:B------:R-:W-:Y:S02]  /*0a00*/  @!P1 IADD3 R9, -R9, RZ, RZ ;  /* 0x000000ff09099210 */ /* 0x000fe40007ffe1ff */
[----:B------:R-:W-:-:S02]  /*0a10*/  ISETP.NE.AND P1, PT, R23, RZ, PT ;  /* 0x000000ff1700720c */ /* 0x000fc40003f25270 */
[----:B------:R-:W-:-:S03]  /*0a20*/  PRMT R4, R13, 0x1054, R4 ;  /* 0x000010540d047816 */ /* 0x000fc60000000004 */
[----:B------:R-:W-:Y:S02]  /*0a30*/  @!P4 IADD3 R21, R21, -R6, RZ ;  /* 0x800000061515c210 */ /* 0x000fe40007ffe0ff */
[----:B------:R-:W-:Y:S02]  /*0a40*/  ISETP.NE.AND P4, PT, R18, RZ, PT ;  /* 0x000000ff1200720c */ /* 0x000fe40003f85270 */
[----:B------:R-:W-:Y:S02]  /*0a50*/  @!P3 LOP3.LUT R24, RZ, R16, RZ, 0x33, !PT ;  /* 0x00000010ff18b212 */ /* 0x000fe400078e33ff */
[----:B------:R-:W-:Y:S01]  /*0a60*/  ISETP.NE.AND P3, PT, R8, RZ, PT ;  /* 0x000000ff0800720c */ /* 0x000fe20003f65270 */
[----:B0-----:R-:W-:-:S04]  /*0a70*/  VIADD R22, R3, 0xffffffe ;  /* 0x0ffffffe03167836 */ /* 0x001fc80000000000 */
[----:B------:R0:W1:Y:S04]  /*0a80*/  F2I.FTZ.U32.TRUNC.NTZ R3, R22 ;  /* 0x0000001600037305 */ /* 0x000068000021f000 */
[----:B------:R-:W-:Y:S02]  /*0a90*/  @!P4 LOP3.LUT R5, RZ, R18, RZ, 0x33, !PT ;  /* 0x00000012ff05c212 */ /* 0x000fe400078e33ff */
[----:B------:R-:W-:Y:S02]  /*0aa0*/  ISETP.NE.AND P4, PT, R7, RZ, PT ;  /* 0x000000ff0700720c */ /* 0x000fe40003f85270 */
[----:B------:R-:W-:Y:S02]  /*0ab0*/  @!P3 LOP3.LUT R9, RZ, R8, RZ, 0x33, !PT ;  /* 0x00000008ff09b212 */ /* 0x000fe400078e33ff */
[----:B------:R-:W-:-:S02]  /*0ac0*/  PRMT R5, R24, 0x1054, R5 ;  /* 0x0000105418057816 */ /* 0x000fc40000000005 */
[----:B0-----:R-:W-:-:S04]  /*0ad0*/  IABS R22, R7 ;  /* 0x0000000700167213 */ /* 0x001fc80000000000 */
[----:B------:R-:W0:Y:S01]  /*0ae0*/  I2F.RP R28, R22 ;  /* 0x00000016001c7306 */ /* 0x000e220000209400 */
[----:B-1----:R-:W-:-:S04]  /*0af0*/  IMAD.MOV R27, RZ, RZ, -R3 ;  /* 0x000000ffff1b7224 */ /* 0x002fc800078e0a03 */
[----:B------:R-:W-:-:S04]  /*0b00*/  IMAD R27, R27, R26, RZ ;  /* 0x0000001a1b1b7224 */ /* 0x000fc800078e02ff */
[----:B------:R-:W-:Y:S01]  /*0b10*/  IMAD.HI.U32 R2, R3, R27, R2 ;  /* 0x0000001b03027227 */ /* 0x000fe200078e0002 */
[----:B------:R-:W-:Y:S02]  /*0b20*/  IABS R3, R23 ;  /* 0x0000001700037213 */ /* 0x000fe40000000000 */
[----:B------:R-:W-:Y:S01]  /*0b30*/  IABS R27, R20 ;  /* 0x00000014001b7213 */ /* 0x000fe20000000000 */
[----:B0-----:R-:W0:Y:S02]  /*0b40*/  MUFU.RCP R28, R28 ;  /* 0x0000001c001c7308 */ /* 0x001e240000001000 */
[----:B------:R-:W-:Y:S02]  /*0b50*/  IMAD.MOV R3, RZ, RZ, -R3 ;  /* 0x000000ffff037224 */ /* 0x000fe400078e0a03 */
[----:B------:R-:W-:-:S04]  /*0b60*/  IMAD.HI.U32 R2, R2, R27, RZ ;  /* 0x0000001b02027227 */ /* 0x000fc800078e00ff */
[----:B------:R-:W-:-:S05]  /*0b70*/  IMAD R27, R2, R3, R27 ;  /* 0x00000003021b7224 */ /* 0x000fca00078e021b */
[----:B------:R-:W-:Y:S01]  /*0b80*/  ISETP.GT.U32.AND P5, PT, R26, R27, PT ;  /* 0x0000001b1a00720c */ /* 0x000fe20003fa4070 */
[----:B0-----:R-:W-:-:S04]  /*0b90*/  VIADD R2, R28, 0xffffffe ;  /* 0x0ffffffe1c027836 */ /* 0x001fc80000000000 */
[----:B------:R0:W1:Y:S08]  /*0ba0*/  F2I.FTZ.U32.TRUNC.NTZ R3, R2 ;  /* 0x0000000200037305 */ /* 0x000070000021f000 */
[----:B------:R-:W-:Y:S02]  /*0bb0*/  @!P5 IMAD.IADD R27, R27, 0x1, -R26 ;  /* 0x000000011b1bd824 */ /* 0x000fe400078e0a1a */
[----:B0-----:R-:W-:-:S03]  /*0bc0*/  IMAD.MOV.U32 R2, RZ, RZ, RZ ;  /* 0x000000ffff027224 */ /* 0x001fc600078e00ff */
[----:B------:R-:W-:Y:S01]  /*0bd0*/  ISETP.GT.U32.AND P5, PT, R26, R27, PT ;  /* 0x0000001b1a00720c */ /* 0x000fe20003fa4070 */
[----:B-1----:R-:W-:-:S04]  /*0be0*/  IMAD.MOV R17, RZ, RZ, -R3 ;  /* 0x000000ffff117224 */ /* 0x002fc800078e0a03 */
[----:B------:R-:W-:-:S04]  /*0bf0*/  IMAD R17, R17, R22, RZ ;  /* 0x0000001611117224 */ /* 0x000fc800078e02ff */
[----:B------:R-:W-:Y:S01]  /*0c00*/  IMAD.HI.U32 R2, R3, R17, R2 ;  /* 0x0000001103027227 */ /* 0x000fe200078e0002 */
[----:B------:R-:W-:-:S03]  /*0c10*/  IABS R3, R7 ;  /* 0x0000000700037213 */ /* 0x000fc60000000000 */
[----:B------:R-:W-:Y:S01]  /*0c20*/  @!P5 IMAD.IADD R27, R27, 0x1, -R26 ;  /* 0x000000011b1bd824 */ /* 0x000fe200078e0a1a */
[----:B------:R-:W-:Y:S01]  /*0c30*/  ISETP.GE.AND P5, PT, R10, RZ, PT ;  /* 0x000000ff0a00720c */ /* 0x000fe20003fa6270 */
[----:B------:R-:W-:Y:S02]  /*0c40*/  IMAD.MOV R3, RZ, RZ, -R3 ;  /* 0x000000ffff037224 */ /* 0x000fe400078e0a03 */
[----:B------:R-:W-:-:S04]  /*0c50*/  IMAD.HI.U32 R2, R2, R11, RZ ;  /* 0x0000000b02027227 */ /* 0x000fc800078e00ff */
[----:B------:R-:W-:Y:S02]  /*0c60*/  IMAD R11, R2, R3, R11 ;  /* 0x00000003020b7224 */ /* 0x000fe400078e020b */
[----:B------:R-:W0:Y:S03]  /*0c70*/  LDC.64 R2, c[0x0][0x218] ;  /* 0x00008600ff027b82 */ /* 0x000e260000000a00 */
[----:B------:R-:W-:-:S13]  /*0c80*/  ISETP.GT.U32.AND P6, PT, R22, R11, PT ;  /* 0x0000000b1600720c */ /* 0x000fda0003fc4070 */
[----:B------:R-:W-:Y:S01]  /*0c90*/  @!P6 IMAD.IADD R11, R11, 0x1, -R22 ;  /* 0x000000010b0be824 */ /* 0x000fe200078e0a16 */
[----:B------:R-:W-:-:S04]  /*0ca0*/  ISETP.GT.U32.AND P6, PT, R6, R21, PT ;  /* 0x000000150600720c */ /* 0x000fc80003fc4070 */
[----:B------:R-:W-:Y:S01]  /*0cb0*/  ISETP.GT.U32.AND P2, PT, R22, R11, PT ;  /* 0x0000000b1600720c */ /* 0x000fe20003f44070 */
[----:B0-----:R-:W-:-:S08]  /*0cc0*/  IMAD.WIDE.U32 R2, R0, 0x2, R2 ;  /* 0x0000000200027825 */ /* 0x001fd000078e0002 */
[----:B------:R-:W-:Y:S01]  /*0cd0*/  @!P6 IMAD.IADD R21, R21, 0x1, -R6 ;  /* 0x000000011515e824 */ /* 0x000fe200078e0a06 */
[----:B------:R-:W-:Y:S01]  /*0ce0*/  ISETP.GE.AND P6, PT, R20, RZ, PT ;  /* 0x000000ff1400720c */ /* 0x000fe20003fc6270 */
[----:B------:R-:W-:-:S04]  /*0cf0*/  IMAD.WIDE R2, R14, 0x10, R2 ;  /* 0x000000100e027825 */ /* 0x000fc800078e0202 */
[----:B------:R-:W-:Y:S01]  /*0d00*/  @!P2 IMAD.IADD R11, R11, 0x1, -R22 ;  /* 0x000000010b0ba824 */ /* 0x000fe200078e0a16 */
[----:B------:R-:W-:Y:S01]  /*0d10*/  ISETP.NE.AND P2, PT, R25, RZ, PT ;  /* 0x000000ff1900720c */ /* 0x000fe20003f45270 */
[----:B------:R-:W-:Y:S02]  /*0d20*/  @!P0 IMAD.MOV R21, RZ, RZ, -R21 ;  /* 0x000000ffff158224 */ /* 0x000fe400078e0a15 */
[----:B------:R-:W-:Y:S01]  /*0d30*/  @!P5 IMAD.MOV R11, RZ, RZ, -R11 ;  /* 0x000000ffff0bd224 */ /* 0x000fe200078e0a0b */
[----:B------:R-:W-:-:S03]  /*0d40*/  @!P4 LOP3.LUT R11, RZ, R7, RZ, 0x33, !PT ;  /* 0x00000007ff0bc212 */ /* 0x000fc600078e33ff */
[----:B------:R-:W-:Y:S01]  /*0d50*/  @!P6 IMAD.MOV R27, RZ, RZ, -R27 ;  /* 0x000000ffff1be224 */ /* 0x000fe200078e0a1b */
[----:B------:R-:W-:-:S04]  /*0d60*/  @!P1 LOP3.LUT R27, RZ, R23, RZ, 0x33, !PT ;  /* 0x00000017ff1b9212 */ /* 0x000fc800078e33ff */
[----:B------:R-:W-:Y:S02]  /*0d70*/  PRMT R7, R11, 0x1054, R27 ;  /* 0x000010540b077816 */ /* 0x000fe4000000001b */
[----:B------:R-:W-:-:S04]  /*0d80*/  @!P2 LOP3.LUT R21, RZ, R25, RZ, 0x33, !PT ;  /* 0x00000019ff15a212 */ /* 0x000fc800078e33ff */
[----:B------:R-:W-:-:S05]  /*0d90*/  PRMT R6, R21, 0x1054, R9 ;  /* 0x0000105415067816 */ /* 0x000fca0000000009 */
[----:B------:R-:W-:Y:S01]  /*0da0*/  STG.E.128 desc[UR4][R2.64], R4 ;  /* 0x0000000402007986 */ /* 0x000fe2000c101d04 */
[----:B------:R-:W-:Y:S05]  /*0db0*/  EXIT ;  /* 0x000000000000794d */ /* 0x000fea0003800000 */
.L_x_17672:
[----:B------:R-:W0:Y:S01]  /*0dc0*/  S2R R3, SR_TID.X ;  /* 0x0000000000037919 */ /* 0x000e220000002100 */
[----:B------:R-:W-:Y:S02]  /*0dd0*/  PRMT R4, RZ, 0x7610, R4 ;  /* 0x00007610ff047816 */ /* 0x000fe40000000004 */
[----:B0-----:R-:W-:Y:S02]  /*0de0*/  ISETP.GE.AND P0, PT, R3, R2, PT ;  /* 0x000000020300720c */ /* 0x001fe40003f06270 */
[----:B------:R-:W-:-:S11]  /*0df0*/  MOV R25, R3 ;  /* 0x0000000300197202 */ /* 0x000fd60000000f00 */
[----:B------:R-:W-:Y:S01]  /*0e00*/  @!P0 IMAD.IADD R5, R0, 0x1, R25 ;  /* 0x0000000100058824 */ /* 0x000fe200078e0219 */
[----:B------:R-:W0:Y:S01]  /*0e10*/  @!P0 LDC.64 R14, c[0x0][0x220] ;  /* 0x00008800ff0e8b82 */ /* 0x000e220000000a00 */
[----:B------:R-:W-:-:S05]  /*0e20*/  @!P0 VIADD R25, R25, 0x80 ;  /* 0x0000008019198836 */ /* 0x000fca0000000000 */
[CC--:B------:R-:W-:Y:S02]  /*0e30*/  ISETP.GE.AND P1, PT, R25.reuse, R2.reuse, PT ;  /* 0x000000021900720c */ /* 0x0c0fe40003f26270 */
[----:B------:R-:W1:Y:S11]  /*0e40*/  @!P0 LDC.64 R18, c[0x0][0x228] ;  /* 0x00008a00ff128b82 */ /* 0x000e760000000a00 */
[----:B------:R-:W-:Y:S01]  /*0e50*/  @!P1 IMAD.IADD R21, R0, 0x1, R25 ;  /* 0x0000000100159824 */ /* 0x000fe200078e0219 */
[----:B------:R-:W-:Y:S01]  /*0e60*/  @!P1 IADD3 R25, R25, 0x80, RZ ;  /* 0x0000008019199810 */ /* 0x000fe20007ffe0ff */
[----:B------:R-:W2:Y:S03]  /*0e70*/  @!P1 LDC.64 R10, c[0x0][0x220] ;  /* 0x00008800ff0a9b82 */ /* 0x000ea60000000a00 */
[----:B------:R-:W-:Y:S01]  /*0e80*/  ISETP.GE.AND P2, PT, R25, R2, PT ;  /* 0x000000021900720c */ /* 0x000fe20003f46270 */
[----:B0-----:R-:W-:-:S04]  /*0e90*/  @!P0 IMAD.WIDE.U32 R14, R5, 0x2, R14 ;  /* 0x00000002050e8825 */ /* 0x001fc800078e000e */
[----:B------:R-:W0:Y:S01]  /*0ea0*/  @!P1 LDC.64 R6, c[0x0][0x228] ;  /* 0x00008a00ff069b82 */ /* 0x000e220000000a00 */
[----:B------:R3:W5:Y:S07]  /*0eb0*/  @!P0 LDG.E.U16 R4, desc[UR4][R14.64] ;  /* 0x000000040e048981 */ /* 0x00076e000c1e1500 */
[----:B------:R-:W4:Y:S01]  /*0ec0*/  @!P2 LDC.64 R12, c[0x0][0x220] ;  /* 0x00008800ff0cab82 */ /* 0x000f220000000a00 */
[----:B------:R-:W-:Y:S02]  /*0ed0*/  @!P2 IMAD.IADD R9, R0, 0x1, R25 ;  /* 0x000000010009a824 */ /* 0x000fe400078e0219 */
[----:B------:R-:W-:-:S05]  /*0ee0*/  @!P2 VIADD R25, R25, 0x80 ;  /* 0x000000801919a836 */ /* 0x000fca0000000000 */
        /* <DEDUP_REMOVED lines=10> */
[----:B------:R-:W-:-:S02]  /*0f90*/  CS2R R6, SRZ ;  /* 0x0000000000067805 */ /* 0x000fc4000001ff00 */
[----:B---3--:R-:W-:Y:S01]  /*0fa0*/  @!P3 IADD3 R19, R0, R25, RZ ;  /* 0x000000190013b210 */ /* 0x008fe20007ffe0ff */
[----:B------:R-:W-:-:S03]  /*0fb0*/  @!P3 VIADD R25, R25, 0x80 ;  /* 0x000000801919b836 */ /* 0x000fc60000000000 */
[----:B------:R1:W5:Y:S04]  /*0fc0*/  @!P1 LDG.E.S16 R6, desc[UR4][R16.64] ;  /* 0x0000000410069981 */ /* 0x000368000c1e1700 */
[----:B------:R0:W5:Y:S01]  /*0fd0*/  @!P1 LDG.E.S16 R7, desc[UR4][R20.64] ;  /* 0x0000000414079981 */ /* 0x000162000c1e1700 */
[----:B------:R-:W-:Y:S01]  /*0fe0*/  ISETP.GE.AND P1, PT, R25, R2, PT ;  /* 0x000000021900720c */ /* 0x000fe20003f26270 */
[----:B--2---:R-:W-:-:S04]  /*0ff0*/  @!P2 IMAD.WIDE.U32 R28, R9, 0x2, R10 ;  /* 0x00000002091ca825 */ /* 0x004fc800078e000a */
[----:B------:R-:W-:Y:S02]  /*1000*/  IMAD.MOV.U32 R8, RZ, RZ, RZ ;  /* 0x000000ffff087224 */ /* 0x000fe400078e00ff */
[----:B------:R-:W-:Y:S02]  /*1010*/  IMAD.MOV.U32 R9, RZ, RZ, RZ ;  /* 0x000000ffff097224 */ /* 0x000fe400078e00ff */
[C---:B-1----:R-:W-:Y:S02]  /*1020*/  @!P3 IMAD.WIDE.U32 R16, R19.reuse, 0x2, R14 ;  /* 0x000000021310b825 */ /* 0x042fe400078e000e */
[----:B------:R-:W5:Y:S02]  /*1030*/  @!P2 LDG.E.S16 R8, desc[UR4][R26.64] ;  /* 0x000000041a08a981 */ /* 0x000f64000c1e1700 */
[----:B----4-:R-:W-:Y:S01]  /*1040*/  @!P3 IMAD.WIDE.U32 R18, R19, 0x2, R12 ;  /* 0x000000021312b825 */ /* 0x010fe200078e000c */
[----:B------:R-:W1:Y:S01]  /*1050*/  @!P1 LDC.64 R22, c[0x0][0x220] ;  /* 0x00008800ff169b82 */ /* 0x000e620000000a00 */
[----:B------:R-:W5:Y:S02]  /*1060*/  @!P2 LDG.E.S16 R9, desc[UR4][R28.64] ;  /* 0x000000041c09a981 */ /* 0x000f64000c1e1700 */
[----:B------:R-:W-:Y:S01]  /*1070*/  @!P1 IMAD.IADD R13, R0, 0x1, R25 ;  /* 0x00000001000d9824 */ /* 0x000fe200078e0219 */
[----:B------:R-:W-:-:S04]  /*1080*/  @!P1 IADD3 R25, R25, 0x80, RZ ;  /* 0x0000008019199810 */ /* 0x000fc80007ffe0ff */
[----:B------:R-:W2:Y:S01]  /*1090*/  @!P1 LDC.64 R14, c[0x0][0x228] ;  /* 0x00008a00ff0e9b82 */ /* 0x000ea20000000a00 */
[----:B------:R-:W-:Y:S02]  /*10a0*/  ISETP.GE.AND P2, PT, R25, R2, PT ;  /* 0x000000021900720c */ /* 0x000fe40003f46270 */
[----:B------:R-:W-:-:S06]  /*10b0*/  CS2R R10, SRZ ;  /* 0x00000000000a7805 */ /* 0x000fcc000001ff00 */
[----:B------:R3:W5:Y:S01]  /*10c0*/  @!P3 LDG.E.S16 R10, desc[UR4][R16.64] ;  /* 0x00000004100ab981 */ /* 0x000762000c1e1700 */
[----:B------:R-:W-:Y:S01]  /*10d0*/  IMAD.MOV.U32 R12, RZ, RZ, RZ ;  /* 0x000000ffff0c7224 */ /* 0x000fe200078e00ff */
[----:B0-----:R-:W-:Y:S02]  /*10e0*/  HFMA2.MMA R20, -RZ, RZ, 0, 0 ;  /* 0x00000000ff147435 */ /* 0x001fe400000001ff */
[----:B------:R0:W5:Y:S01]  /*10f0*/  @!P3 LDG.E.S16 R11, desc[UR4][R18.64] ;  /* 0x00000004120bb981 */ /* 0x000162000c1e1700 */
[----:B---3--:R-:W3:Y:S01]  /*1100*/  @!P2 LDC.64 R16, c[0x0][0x220] ;  /* 0x00008800ff10ab82 */ /* 0x008ee20000000a00 */
[----:B-1----:R-:W-:-:S04]  /*1110*/  @!P1 IMAD.WIDE.U32 R22, R13, 0x2, R22 ;  /* 0x000000020d169825 */ /* 0x002fc800078e0016 */
[----:B--2---:R-:W-:Y:S01]  /*1120*/  @!P1 IMAD.WIDE.U32 R14, R13, 0x2, R14 ;  /* 0x000000020d0e9825 */ /* 0x004fe200078e000e */
[----:B------:R-:W5:Y:S02]  /*1130*/  @!P1 LDG.E.S16 R12, desc[UR4][R22.64] ;  /* 0x00000004160c9981 */ /* 0x000f64000c1e1700 */
[----:B0-----:R-:W0:Y:S01]  /*1140*/  @!P2 LDC.64 R18, c[0x0][0x228] ;  /* 0x00008a00ff12ab82 */ /* 0x001e220000000a00 */
[----:B------:R-:W-:Y:S02]  /*1150*/  IMAD.MOV.U32 R13, RZ, RZ, RZ ;  /* 0x000000ffff0d7224 */ /* 0x000fe400078e00ff */
[----:B------:R-:W-:Y:S02]  /*1160*/  @!P2 IMAD.IADD R21, R0, 0x1, R25 ;  /* 0x000000010015a824 */ /* 0x000fe400078e0219 */
[----:B------:R-:W-:Y:S02]  /*1170*/  @!P2 VIADD R25, R25, 0x80 ;  /* 0x000000801919a836 */ /* 0x000fe40000000000 */
[----:B------:R1:W5:Y:S03]  /*1180*/  @!P1 LDG.E.S16 R13, desc[UR4][R14.64] ;  /* 0x000000040e0d9981 */ /* 0x000366000c1e1700 */
[----:B------:R-:W-:Y:S01]  /*1190*/  ISETP.GE.AND P1, PT, R25, R2, PT ;  /* 0x000000021900720c */ /* 0x000fe20003f26270 */
[----:B---3--:R-:W-:-:S05]  /*11a0*/  @!P2 IMAD.WIDE.U32 R16, R21, 0x2, R16 ;  /* 0x000000021510a825 */ /* 0x008fca00078e0010 */
[----:B------:R2:W5:Y:S07]  /*11b0*/  @!P2 LDG.E.S16 R20, desc[UR4][R16.64] ;  /* 0x000000041014a981 */ /* 0x00056e000c1e1700 */
[----:B-1----:R-:W1:Y:S08]  /*11c0*/  @!P1 LDC.64 R14, c[0x0][0x220] ;  /* 0x00008800ff0e9b82 */ /* 0x002e700000000a00 */
[----:B--2---:R-:W2:Y:S01]  /*11d0*/  @!P1 LDC.64 R16, c[0x0][0x228] ;  /* 0x00008a00ff109b82 */ /* 0x004ea20000000a00 */
[----:B------:R-:W-:Y:S01]  /*11e0*/  @!P1 IMAD.IADD R23, R0, 0x1, R25 ;  /* 0x0000000100179824 */ /* 0x000fe200078e0219 */
[----:B------:R-:W-:Y:S01]  /*11f0*/  MOV R22, RZ ;  /* 0x000000ff00167202 */ /* 0x000fe20000000f00 */
[----:B------:R-:W-:-:S02]  /*1200*/  @!P1 VIADD R25, R25, 0x80 ;  /* 0x0000008019199836 */ /* 0x000fc40000000000 */
[----:B-1----:R-:W-:-:S05]  /*1210*/  @!P1 IMAD.WIDE.U32 R14, R23, 0x2, R14 ;  /* 0x00000002170e9825 */ /* 0x002fca00078e000e */
[----:B------:R1:W5:Y:S01]  /*1220*/  @!P1 LDG.E.S16 R22, desc[UR4][R14.64] ;  /* 0x000000040e169981 */ /* 0x000362000c1e1700 */
[----:B--2---:R-:W-:-:S04]  /*1230*/  @!P1 IMAD.WIDE.U32 R16, R23, 0x2, R16 ;  /* 0x0000000217109825 */ /* 0x004fc800078e0010 */
[----:B------:R-:W-:-:S06]  /*1240*/  IMAD.MOV.U32 R23, RZ, RZ, RZ ;  /* 0x000000ffff177224 */ /* 0x000fcc00078e00ff */
[----:B------:R-:W5:Y:S01]  /*1250*/  @!P1 LDG.E.S16 R23, desc[UR4][R16.64] ;  /* 0x0000000410179981 */ /* 0x000f62000c1e1700 */
[----:B------:R-:W-:Y:S01]  /*1260*/  ISETP.GE.AND P1, PT, R25, R2, PT ;  /* 0x000000021900720c */ /* 0x000fe20003f26270 */
[----:B0-----:R-:W-:-:S04]  /*1270*/  @!P2 IMAD.WIDE.U32 R18, R21, 0x2, R18 ;  /* 0x000000021512a825 */ /* 0x001fc800078e0012 */
[----:B------:R-:W-:-:S06]  /*1280*/  IMAD.MOV.U32 R21, RZ, RZ, RZ ;  /* 0x000000ffff157224 */ /* 0x000fcc00078e00ff */
[----:B------:R0:W5:Y:S02]  /*1290*/  @!P2 LDG.E.S16 R21, desc[UR4][R18.64] ;  /* 0x000000041215a981 */ /* 0x000164000c1e1700 */
[----:B-1----:R-:W1:Y:S08]  /*12a0*/  @!P1 LDC.64 R14, c[0x0][0x228] ;  /* 0x00008a00ff0e9b82 */ /* 0x002e700000000a00 */
[----:B0-----:R-:W0:Y:S01]  /*12b0*/  @!P1 LDC.64 R18, c[0x0][0x220] ;  /* 0x00008800ff129b82 */ /* 0x001e220000000a00 */
[----:B------:R-:W-:Y:S01]  /*12c0*/  @!P1 IMAD.IADD R25, R0, 0x1, R25 ;  /* 0x0000000100199824 */ /* 0x000fe200078e0219 */
[----:B------:R-:W-:-:S03]  /*12d0*/  HFMA2.MMA R24, -RZ, RZ, 0, 0 ;  /* 0x00000000ff187435 */ /* 0x000fc600000001ff */
        /* <DEDUP_REMOVED lines=17> */
[----:B0-----:R-:W-:Y:S01]  /*13f0*/  MOV R14, RZ ;  /* 0x000000ff000e7202 */ /* 0x001fe20000000f00 */
[----:B-1----:R-:W-:-:S04]  /*1400*/  IMAD.MOV R19, RZ, RZ, -R15 ;  /* 0x000000ffff137224 */ /* 0x002fc800078e0a0f */
[----:B------:R-:W-:-:S04]  /*1410*/  IMAD R19, R19, R16, RZ ;  /* 0x0000001013137224 */ /* 0x000fc800078e02ff */
[----:B------:R-:W-:Y:S01]  /*1420*/  IMAD.HI.U32 R15, R15, R19, R14 ;  /* 0x000000130f0f7227 */ /* 0x000fe200078e000e */
[----:B------:R-:W-:-:S05]  /*1430*/  IABS R14, R4 ;  /* 0x00000004000e7213 */ /* 0x000fca0000000000 */
[----:B------:R-:W-:-:S04]  /*1440*/  IMAD.HI.U32 R15, R15, R14, RZ ;  /* 0x0000000e0f0f7227 */ /* 0x000fc800078e00ff */
[----:B------:R-:W-:-:S05]  /*1450*/  IMAD R14, R15, R17, R14 ;  /* 0x000000110f0e7224 */ /* 0x000fca00078e020e */
[----:B------:R-:W-:-:S13]  /*1460*/  ISETP.GT.U32.AND P1, PT, R16, R14, PT ;  /* 0x0000000e1000720c */ /* 0x000fda0003f24070 */
[----:B------:R-:W-:-:S05]  /*1470*/  @!P1 IMAD.IADD R14, R14, 0x1, -R16 ;  /* 0x000000010e0e9824 */ /* 0x000fca00078e0a10 */
[----:B------:R-:W-:-:S13]  /*1480*/  ISETP.GT.U32.AND P1, PT, R16, R14, PT ;  /* 0x0000000e1000720c */ /* 0x000fda0003f24070 */
[----:B------:R-:W-:Y:S01]  /*1490*/  @!P1 IMAD.IADD R14, R14, 0x1, -R16 ;  /* 0x000000010e0e9824 */ /* 0x000fe200078e0a10 */
[----:B------:R-:W-:-:S04]  /*14a0*/  ISETP.NE.AND P1, PT, R5, RZ, PT ;  /* 0x000000ff0500720c */ /* 0x000fc80003f25270 */
[----:B------:R-:W-:-:S09]  /*14b0*/  @!P2 IADD3 R14, -R14, RZ, RZ ;  /* 0x000000ff0e0ea210 */ /* 0x000fd20007ffe1ff */
[----:B------:R-:W-:-:S07]  /*14c0*/  @!P1 LOP3.LUT R14, RZ, R5, RZ, 0x33, !PT ;  /* 0x00000005ff0e9212 */ /* 0x000fce00078e33ff */
.L_x_17674:
[----:B------:R-:W-:Y:S05]  /*14d0*/  BSYNC B0 ;  /* 0x0000000000007941 */ /* 0x000fea0003800000 */
.L_x_17673:
        /* <DEDUP_REMOVED lines=9> */
[----:B0-----:R-:W-:-:S06]  /*1570*/  VIADD R4, R17, 0xffffffe ;  /* 0x0ffffffe11047836 */ /* 0x001fcc0000000000 */
[----:B------:R0:W1:Y:S02]  /*1580*/  F2I.FTZ.U32.TRUNC.NTZ R5, R4 ;  /* 0x0000000400057305 */ /* 0x000064000021f000 */
[----:B0-----:R-:W-:Y:S01]  /*1590*/  MOV R4, RZ ;  /* 0x000000ff00047202 */ /* 0x001fe20000000f00 */
        /* <DEDUP_REMOVED lines=15> */
.L_x_17676:
[----:B------:R-:W-:Y:S05]  /*1690*/  BSYNC B0 ;  /* 0x0000000000007941 */ /* 0x000fea0003800000 */
.L_x_17675:
[----:B-----5:R-:W-:Y:S01]  /*16a0*/  VIADD R5, R3, 0x100 ;  /* 0x0000010003057836 */ /* 0x020fe20000000000 */
[----:B------:R-:W-:Y:S04]  /*16b0*/  BSSY B0, `(.L_x_17677) ;  /* 0x000001a000007945 */ /* 0x000fe80003800000 */
        /* <DEDUP_REMOVED lines=25> */
.L_x_17678:
[----:B------:R-:W-:Y:S05]  /*1850*/  BSYNC B0 ;  /* 0x0000000000007941 */ /* 0x000fea0003800000 */
.L_x_17677:
        /* <DEDUP_REMOVED lines=10> */
[----:B0-----:R-:W-:Y:S01]  /*1900*/  IADD3 R4, R9, 0xffffffe, RZ ;  /* 0x0ffffffe09047810 */ /* 0x001fe20007ffe0ff */
[----:B------:R-:W-:-:S05]  /*1910*/  IMAD.MOV R9, RZ, RZ, -R18 ;  /* 0x000000ffff097224 */ /* 0x000fca00078e0a12 */
        /* <DEDUP_REMOVED lines=15> */
.L_x_17680:
[----:B------:R-:W-:Y:S05]  /*1a10*/  BSYNC B0 ;  /* 0x0000000000007941 */ /* 0x000fea0003800000 */
.L_x_17679:
[----:B------:R-:W0:Y:S01]  /*1a20*/  @!P0 LDC.64 R4, c[0x0][0x218] ;  /* 0x00008600ff048b82 */ /* 0x000e220000000a00 */
[C---:B------:R-:W-:Y:S01]  /*1a30*/  IADD3 R9, R3.reuse, 0x200, RZ ;  /* 0x0000020003097810 */ /* 0x040fe20007ffe0ff */
[----:B------:R-:W-:Y:S01]  /*1a40*/  VIADD R11, R3, 0x280 ;  /* 0x00000280030b7836 */ /* 0x000fe20000000000 */
[----:B------:R-:W-:Y:S02]  /*1a50*/  BSSY B0, `(.L_x_17681) ;  /* 0x0000021000007945 */ /* 0x000fe40003800000 */
[-C--:B------:R-:W-:Y:S01]  /*1a60*/  ISETP.GE.AND P4, PT, R9, R2.reuse, PT ;  /* 0x000000020900720c */ /* 0x080fe20003f86270 */
[----:B------:R-:W-:Y:S01]  /*1a70*/  VIADD R9, R3, 0x300 ;  /* 0x0000030003097836 */ /* 0x000fe20000000000 */
[----:B------:R-:W-:Y:S01]  /*1a80*/  ISETP.GE.AND P3, PT, R11, R2, PT ;  /* 0x000000020b00720c */ /* 0x000fe20003f66270 */
[----:B------:R-:W-:-:S03]  /*1a90*/  VIADD R11, R3, 0x380 ;  /* 0x00000380030b7836 */ /* 0x000fc60000000000 */
[-C--:B------:R-:W-:Y:S02]  /*1aa0*/  ISETP.GE.AND P2, PT, R9, R2.reuse, PT ;  /* 0x000000020900720c */ /* 0x080fe40003f46270 */
[----:B------:R-:W-:Y:S02]  /*1ab0*/  @!P0 IADD3 R9, R0, R3, RZ ;  /* 0x0000000300098210 */ /* 0x000fe40007ffe0ff */
[----:B------:R-:W-:-:S03]  /*1ac0*/  ISETP.GE.AND P1, PT, R11, R2, PT ;  /* 0x000000020b00720c */ /* 0x000fc60003f26270 */
[----:B0-----:R-:W-:Y:S01]  /*1ad0*/  @!P0 IMAD.WIDE.U32 R8, R9, 0x2, R4 ;  /* 0x0000000209088825 */ /* 0x001fe200078e0004 */
[----:B------:R-:W-:Y:S09]  /*1ae0*/  @P4 BRA `(.L_x_17682) ;  /* 0x00000000005c4947 */ /* 0x000ff20003800000 */
        /* <DEDUP_REMOVED lines=23> */
.L_x_17682:
[----:B------:R-:W-:Y:S05]  /*1c60*/  BSYNC B0 ;  /* 0x0000000000007941 */ /* 0x000fea0003800000 */
.L_x_17681:
        /* <DEDUP_REMOVED lines=25> */
.L_x_17684:
[----:B------:R-:W-:Y:S05]  /*1e00*/  BSYNC B0 ;  /* 0x0000000000007941 */ /* 0x000fea0003800000 */
.L_x_17683:
        /* <DEDUP_REMOVED lines=12> */
[----:B-1----:R-:W-:-:S04]  /*1ed0*/  IMAD.MOV R18, RZ, RZ, -R5 ;  /* 0x000000ffff127224 */ /* 0x002fc800078e0a05 */
[----:B------:R-:W-:-:S05]  /*1ee0*/  IMAD R17, R18, R13, RZ ;  /* 0x0000000d12117224 */ /* 0x000fca00078e02ff */
        /* <DEDUP_REMOVED lines=12> */
.L_x_17686:
[----:B------:R-:W-:Y:S05]  /*1fb0*/  BSYNC B0 ;  /* 0x0000000000007941 */ /* 0x000fea0003800000 */
.L_x_17685:
        /* <DEDUP_REMOVED lines=24> */
.L_x_17688:
[----:B------:R-:W-:Y:S05]  /*2140*/  BSYNC B0 ;  /* 0x0000000000007941 */ /* 0x000fea0003800000 */
.L_x_17687:
        /* <DEDUP_REMOVED lines=18> */
.L_x_17691:
[----:B------:R-:W-:-:S13]  /*2270*/  ISETP.GE.AND P0, PT, R3, R2, PT ;  /* 0x000000020300720c */ /* 0x000fda0003f06270 */
[----:B------:R-:W-:Y:S05]  /*2280*/  @P0 BRA `(.L_x_17693) ;  /* 0x0000000000300947 */ /* 0x000fea0003800000 */
[----:B0-----:R-:W0:Y:S01]  /*2290*/  LDC.64 R6, c[0x0][0x218] ;  /* 0x00008600ff067b82 */ /* 0x001e220000000a00 */
[----:B------:R-:W-:Y:S01]  /*22a0*/  IMAD.IADD R5, R0, 0x1, R3 ;  /* 0x0000000100057824 */ /* 0x000fe200078e0203 */
[----:B------:R-:W-:-:S03]  /*22b0*/  IADD3 R3, R3, 0x80, RZ ;  /* 0x0000008003037810 */ /* 0x000fc60007ffe0ff */
[----:B0-----:R-:W-:-:S05]  /*22c0*/  IMAD.WIDE.U32 R6, R5, 0x2, R6 ;  /* 0x0000000205067825 */ /* 0x001fca00078e0006 */
[----:B------:R1:W-:Y:S02]  /*22d0*/  STG.E.U16 desc[UR4][R6.64], R10 ;  /* 0x0000000a06007986 */ /* 0x0003e4000c101504 */
.L_x_17692:
[----:B------:R-:W-:-:S13]  /*22e0*/  ISETP.GE.AND P0, PT, R3, R2, PT ;  /* 0x000000020300720c */ /* 0x000fda0003f06270 */
[----:B------:R-:W-:Y:S05]  /*22f0*/  @P0 BRA `(.L_x_17694) ;  /* 0x0000000000340947 */ /* 0x000fea0003800000 */
[----:B01----:R-:W0:Y:S01]  /*2300*/  LDC.64 R6, c[0x0][0x218] ;  /* 0x00008600ff067b82 */ /* 0x003e220000000a00 */
[----:B------:R-:W-:Y:S02]  /*2310*/  IMAD.IADD R5, R0, 0x1, R3 ;  /* 0x0000000100057824 */ /* 0x000fe400078e0203 */
[----:B------:R-:W-:Y:S02]  /*2320*/  VIADD R3, R3, 0x80 ;  /* 0x0000008003037836 */ /* 0x000fe40000000000 */
[----:B0-----:R-:W-:-:S05]  /*2330*/  IMAD.WIDE.U32 R6, R5, 0x2, R6 ;  /* 0x0000000205067825 */ /* 0x001fca00078e0006 */
[----:B------:R1:W-:Y:S02]  /*2340*/  STG.E.U16 desc[UR4][R6.64], R11 ;  /* 0x0000000b06007986 */ /* 0x0003e4000c101504 */
.L_x_17693:
        /* <DEDUP_REMOVED lines=8> */
.L_x_17694:
[----:B------:R-:W-:Y:S05]  /*23d0*/  BSYNC B1 ;  /* 0x0000000000017941 */ /* 0x000fea0003800000 */
.L_x_17690:
[----:B------:R-:W-:-:S13]  /*23e0*/  ISETP.GE.AND P0, PT, R3, R2, PT ;  /* 0x000000020300720c */ /* 0x000fda0003f06270 */
[----:B012---:R-:W0:Y:S01]  /*23f0*/  @!P0 LDC.64 R6, c[0x0][0x218] ;  /* 0x00008600ff068b82 */ /* 0x007e220000000a00 */
[----:B------:R-:W-:Y:S01]  /*2400*/  @!P0 IMAD.IADD R5, R0, 0x1, R3 ;  /* 0x0000000100058824 */ /* 0x000fe200078e0203 */
[----:B------:R-:W-:-:S03]  /*2410*/  @!P0 IADD3 R3, R3, 0x80, RZ ;  /* 0x0000008003038810 */ /* 0x000fc60007ffe0ff */
[----:B0-----:R-:W-:-:S05]  /*2420*/  @!P0 IMAD.WIDE.U32 R6, R5, 0x2, R6 ;  /* 0x0000000205068825 */ /* 0x001fca00078e0006 */
[----:B------:R2:W-:Y:S02]  /*2430*/  @!P0 STG.E.U16 desc[UR4][R6.64], R13 ;  /* 0x0000000d06008986 */ /* 0x0005e4000c101504 */
.L_x_17695:
[----:B------:R-:W-:Y:S05]  /*2440*/  BSYNC B0 ;  /* 0x0000000000007941 */ /* 0x000fea0003800000 */
.L_x_17689:
        /* <DEDUP_REMOVED lines=8> */
.L_x_17696:
        /* <DEDUP_REMOVED lines=11> */
.L_x_57387:


//--------------------- .text._ZN2at6native18elementwise_kernelILi128ELi4EZNS0_15gpu_kernel_implINS0_13BUnaryFunctorIsssZZZNS0_16fmod_kernel_cudaERNS_18TensorIteratorBaseEENKUlvE_clEvENKUlvE3_clEvEUlssE_EEEEvS5_RKT_EUliE_EEviT1_ --------------------------
	.section	.text._ZN2at6native18elementwise_kernelILi128ELi4EZNS0_15gpu_kernel_implINS0_13BUnaryFunctorIsssZZZNS0_16fmod_kernel_cudaERNS_18TensorIteratorBaseEENKUlvE_clEvENKUlvE3_clEvEUlssE_EEEEvS5_RKT_EUliE_EEviT1_,"ax",@progbits
	.align	128
        .global         _ZN2at6native18elementwise_kernelILi128ELi4EZNS0_15gpu_kernel_implINS0_13BUnaryFunctorIsssZZZNS0_16fmod_kernel_cudaERNS_18TensorIteratorBaseEENKUlvE_clEvENKUlvE3_clEvEUlssE_EEEEvS5_RKT_EUliE_EEviT1_
        .type           _ZN2at6native18elementwise_kernelILi128ELi4EZNS0_15gpu_kernel_implINS0_13BUnaryFunctorIsssZZZNS0_16fmod_kernel_cudaERNS_18TensorIteratorBaseEENKUlvE_clEvENKUlvE3_clEvEUlssE_EEEEvS5_RKT_EUliE_EEviT1_,@function
        .size           _ZN2at6native18elementwise_kernelILi128ELi4EZNS0_15gpu_kernel_implINS0_13BUnaryFunctorIsssZZZNS0_16fmod_kernel_cudaERNS_18TensorIteratorBaseEENKUlvE_clEvENKUlvE3_clEvEUlssE_EEEEvS5_RKT_EUliE_EEviT1_,(.L_x_57388 - _ZN2at6native18elementwise_kernelILi128ELi4EZNS0_15gpu_kernel_implINS0_13BUnaryFunctorIsssZZZNS0_16fmod_kernel_cudaERNS_18TensorIteratorBaseEENKUlvE_clEvENKUlvE3_clEvEUlssE_EEEEvS5_RKT_EUliE_EEviT1_)
        .other          _ZN2at6native18elementwise_kernelILi128ELi4EZNS0_15gpu_kernel_implINS0_13BUnaryFunctorIsssZZZNS0_16fmod_kernel_cudaERNS_18TensorIteratorBaseEENKUlvE_clEvENKUlvE3_clEvEUlssE_EEEEvS5_RKT_EUliE_EEviT1_,@"STO_CUDA_ENTRY STV_DEFAULT"
_ZN2at6native18elementwise_kernelILi128ELi4EZNS0_15gpu_kernel_implINS0_13BUnaryFunctorIsssZZZNS0_16fmod_kernel_cudaERNS_18TensorIteratorBaseEENKUlvE_clEvENKUlvE3_clEvEUlssE_EEEEvS5_RKT_EUliE_EEviT1_:
.text._ZN2at6native18elementwise_kernelILi128ELi4EZNS0_15gpu_kernel_implINS0_13BUnaryFunctorIsssZZZNS0_16fmod_kernel_cudaERNS_18TensorIteratorBaseEENKUlvE_clEvENKUlvE3_clEvEUlssE_EEEEvS5_RKT_EUliE_EEviT1_:
        /* <DEDUP_REMOVED lines=36> */
[C---:B------:R-:W-:Y:S02]  /*0240*/  IMAD R16, R3.reuse, UR6, RZ ;  /* 0x0000000603107c24 */ /* 0x040fe4000f8e02ff */
[----:B------:R-:W-:Y:S02]  /*0250*/  IMAD R0, R3, UR7, R0 ;  /* 0x0000000703007c24 */ /* 0x000fe4000f8e0200 */
        /* <DEDUP_REMOVED lines=276> */
.L_x_17699:
        /* <DEDUP_REMOVED lines=20> */
.L_x_17703:
[----:B------:R0:W5:Y:S01]  /*14e0*/  LDG.E.U8 R4, desc[UR36][R2.64] ;  /* 0x0000002402047981 */ /* 0x000162000c1e1100 */
[----:B------:R-:W-:Y:S05]  /*14f0*/  BRA `(.L_x_17705) ;  /* 0x0000000c00547947 */ /* 0x000fea0003800000 */
.L_x_17702:
        /* <DEDUP_REMOVED lines=8> */
.L_x_17707:
[----:B------:R0:W5:Y:S01]  /*1580*/  LDG.E.U16 R4, desc[UR36][R2.64] ;  /* 0x0000002402047981 */ /* 0x000162000c1e1500 */
[----:B------:R-:W-:Y:S05]  /*1590*/  BRA `(.L_x_17705) ;  /* 0x0000000c002c7947 */ /* 0x000fea0003800000 */
.L_x_17706:
[----:B------:R0:W5:Y:S01]  /*15a0*/  LDG.E.U16 R4, desc[UR36][R2.64] ;  /* 0x0000002402047981 */ /* 0x000162000c1e1500 */
[----:B------:R-:W-:Y:S05]  /*15b0*/  BRA `(.L_x_17705) ;  /* 0x0000000c00247947 */ /* 0x000fea0003800000 */
.L_x_17701:
        /* <DEDUP_REMOVED lines=9> */
.L_x_17709:
[----:B------:R-:W2:Y:S02]  /*1650*/  LDG.E.U16 R0, desc[UR36][R2.64] ;  /* 0x0000002402007981 */ /* 0x000ea4000c1e1500 */
[----:B--2---:R-:W-:-:S06]  /*1660*/  HADD2.F32 R0, -RZ, R0.H0_H0 ;  /* 0x20000000ff007230 */ /* 0x004fcc0000004100 */
[----:B------:R-:W0:Y:S02]  /*1670*/  F2I.FTZ.TRUNC.NTZ R0, R0 ;  /* 0x0000000000007305 */ /* 0x000e24000021f100 */
[----:B0-----:R-:W-:Y:S01]  /*1680*/  PRMT R4, R0, 0x7610, R4 ;  /* 0x0000761000047816 */ /* 0x001fe20000000004 */
[----:B------:R-:W-:Y:S06]  /*1690*/  BRA `(.L_x_17705) ;  /* 0x0000000800ec7947 */ /* 0x000fec0003800000 */
.L_x_17708:
        /* <DEDUP_REMOVED lines=9> */
.L_x_17711:
[----:B------:R-:W2:Y:S02]  /*1730*/  LDG.E.U16 R2, desc[UR36][R2.64] ;  /* 0x0000002402027981 */ /* 0x000ea4000c1e1500 */
[----:B--2---:R-:W-:-:S06]  /*1740*/  HADD2.F32 R0, -RZ, R2.H0_H0 ;  /* 0x20000002ff007230 */ /* 0x004fcc0000004100 */
[----:B------:R-:W0:Y:S02]  /*1750*/  F2I.FTZ.TRUNC.NTZ R0, R0 ;  /* 0x0000000000007305 */ /* 0x000e24000021f100 */
[----:B0-----:R-:W-:Y:S01]  /*1760*/  PRMT R4, R0, 0x7610, R4 ;  /* 0x0000761000047816 */ /* 0x001fe20000000004 */
[----:B------:R-:W-:Y:S06]  /*1770*/  BRA `(.L_x_17705) ;  /* 0x0000000800b47947 */ /* 0x000fec0003800000 */
.L_x_17710:
[----:B------:R-:W2:Y:S02]  /*1780*/  LDG.E.64 R2, desc[UR36][R2.64] ;  /* 0x0000002402027981 */ /* 0x000ea4000c1e1b00 */
[----:B--2---:R0:W1:Y:S01]  /*1790*/  F2I.F64.TRUNC R4, R2 ;  /* 0x0000000200047311 */ /* 0x004062000030d100 */
[----:B------:R-:W-:Y:S05]  /*17a0*/  BRA `(.L_x_17705) ;  /* 0x0000000800a87947 */ /* 0x000fea0003800000 */
.L_x_17700:
        /* <DEDUP_REMOVED lines=12> */
.L_x_17714:
[----:B------:R-:W2:Y:S02]  /*1870*/  LDG.E.64 R2, desc[UR36][R2.64] ;  /* 0x0000002402027981 */ /* 0x000ea4000c1e1b00 */
[----:B--2---:R3:W4:Y:S01]  /*1880*/  F2I.F64.TRUNC R4, R2 ;  /* 0x0000000200047311 */ /* 0x004722000030d100 */
[----:B------:R-:W-:Y:S05]  /*1890*/  BRA `(.L_x_17705) ;  /* 0x00000008006c7947 */ /* 0x000fea0003800000 */
.L_x_17713:
        /* <DEDUP_REMOVED lines=28> */
.L_x_17716:
        /* <DEDUP_REMOVED lines=15> */
.L_x_17715:
[----:B------:R-:W2:Y:S02]  /*1b50*/  LDG.E.U16 R0, desc[UR36][R2.64] ;  /* 0x0000002402007981 */ /* 0x000ea4000c1e1500 */
[----:B--2---:R-:W-:-:S06]  /*1b60*/  IMAD.U32 R0, R0, 0x10000, RZ ;  /* 0x0001000000007824 */ /* 0x004fcc00078e00ff */
[----:B------:R-:W0:Y:S02]  /*1b70*/  F2I.FTZ.TRUNC.NTZ R0, R0 ;  /* 0x0000000000007305 */ /* 0x000e24000021f100 */
[----:B0-----:R-:W-:Y:S01]  /*1b80*/  PRMT R4, R0, 0x7610, R4 ;  /* 0x0000761000047816 */ /* 0x001fe20000000004 */
[----:B------:R-:W-:Y:S06]  /*1b90*/  BRA `(.L_x_17705) ;  /* 0x0000000400ac7947 */ /* 0x000fec0003800000 */
.L_x_17712:
        /* <DEDUP_REMOVED lines=10> */
.L_x_17719:
        /* <DEDUP_REMOVED lines=21> */
.L_x_17723:
[----:B------:R-:W-:Y:S05]  /*1d90*/  BSYNC B1 ;  /* 0x0000000000017941 */ /* 0x000fea0003800000 */
.L_x_17722:
[----:B------:R-:W-:Y:S01]  /*1da0*/  LEA R3, R0, 0x3b800000, 0x17 ;  /* 0x3b80000000037811 */ /* 0x000fe200078eb8ff */
[----:B------:R-:W-:-:S05]  /*1db0*/  IMAD.SHL.U32 R0, R2, 0x100000, RZ ;  /* 0x0010000002007824 */ /* 0x000fca00078e00ff */
[----:B------:R-:W-:-:S07]  /*1dc0*/  LOP3.LUT R0, R3, R0, R4, 0xfe, !PT ;  /* 0x0000000003007212 */ /* 0x000fce00078efe04 */
.L_x_17721:
[----:B------:R-:W-:Y:S05]  /*1dd0*/  BSYNC B0 ;  /* 0x0000000000007941 */ /* 0x000fea0003800000 */
.L_x_17720:
[----:B------:R-:W0:Y:S02]  /*1de0*/  F2I.FTZ.TRUNC.NTZ R0, R0 ;  /* 0x0000000000007305 */ /* 0x000e24000021f100 */
[----:B0-----:R-:W-:Y:S01]  /*1df0*/  PRMT R4, R0, 0x7610, R4 ;  /* 0x0000761000047816 */ /* 0x001fe20000000004 */
[----:B------:R-:W-:Y:S06]  /*1e00*/  BRA `(.L_x_17705) ;  /* 0x0000000400107947 */ /* 0x000fec0003800000 */
.L_x_17718:
        /* <DEDUP_REMOVED lines=21> */
.L_x_17727:
[----:B------:R-:W-:Y:S05]  /*1f60*/  BSYNC B1 ;  /* 0x0000000000017941 */ /* 0x000fea0003800000 */
.L_x_17726:
[----:B------:R-:W-:Y:S01]  /*1f70*/  LEA R3, R0, 0x37800000, 0x17 ;  /* 0x3780000000037811 */ /* 0x000fe200078eb8ff */
[----:B------:R-:W-:-:S05]  /*1f80*/  IMAD.SHL.U32 R0, R2, 0x200000, RZ ;  /* 0x0020000002007824 */ /* 0x000fca00078e00ff */
[----:B------:R-:W-:-:S07]  /*1f90*/  LOP3.LUT R0, R3, R0, R4, 0xfe, !PT ;  /* 0x0000000003007212 */ /* 0x000fce00078efe04 */
.L_x_17725:
[----:B------:R-:W-:Y:S05]  /*1fa0*/  BSYNC B0 ;  /* 0x0000000000007941 */ /* 0x000fea0003800000 */
.L_x_17724:
[----:B------:R-:W0:Y:S02]  /*1fb0*/  F2I.FTZ.TRUNC.NTZ R0, R0 ;  /* 0x0000000000007305 */ /* 0x000e24000021f100 */
[----:B0-----:R-:W-:Y:S01]  /*1fc0*/  PRMT R4, R0, 0x7610, R4 ;  /* 0x0000761000047816 */ /* 0x001fe20000000004 */
[----:B------:R-:W-:Y:S06]  /*1fd0*/  BRA `(.L_x_17705) ;  /* 0x00000000009c7947 */ /* 0x000fec0003800000 */
.L_x_17717:
        /* <DEDUP_REMOVED lines=14> */
.L_x_17731:
[----:B------:R-:W-:Y:S05]  /*20c0*/  BSYNC B0 ;  /* 0x0000000000007941 */ /* 0x000fea0003800000 */
.L_x_17730:
[----:B------:R-:W0:Y:S02]  /*20d0*/  F2I.FTZ.TRUNC.NTZ R0, R0 ;  /* 0x0000000000007305 */ /* 0x000e24000021f100 */
[----:B0-----:R-:W-:Y:S01]  /*20e0*/  PRMT R4, R0, 0x7610, R4 ;  /* 0x0000761000047816 */ /* 0x001fe20000000004 */
[----:B------:R-:W-:Y:S06]  /*20f0*/  BRA `(.L_x_17705) ;  /* 0x0000000000547947 */ /* 0x000fec0003800000 */
.L_x_17704:
        /* <DEDUP_REMOVED lines=16> */
.L_x_17732:
[----:B------:R-:W-:Y:S01]  /*2200*/  PRMT R4, RZ, 0x7610, R4 ;  /* 0x00007610ff047816 */ /* 0x000fe20000000004 */
[----:B------:R-:W-:Y:S06]  /*2210*/  BRA `(.L_x_17705) ;  /* 0x00000000000c7947 */ /* 0x000fec0003800000 */
.L_x_17729:
[----:B------:R2:W5:Y:S01]  /*2220*/  LDG.E.U16 R4, desc[UR36][R2.64] ;  /* 0x0000002402047981 */ /* 0x000562000c1e1500 */
[----:B------:R-:W-:Y:S05]  /*2230*/  BRA `(.L_x_17705) ;  /* 0x0000000000047947 */ /* 0x000fea0003800000 */
.L_x_17728:
[----:B------:R1:W5:Y:S02]  /*2240*/  LDG.E.U16 R4, desc[UR36][R2.64] ;  /* 0x0000002402047981 */ /* 0x000364000c1e1500 */
.L_x_17705:
[----:B------:R-:W0:Y:S01]  /*2250*/  LDC.U16 R0, c[0x0][0x422] ;  /* 0x00010880ff007b82 */ /* 0x000e220000000400 */
[----:B-1--45:R-:W-:-:S04]  /*2260*/  PRMT R4, R4, 0x9910, RZ ;  /* 0x0000991004047816 */ /* 0x032fc800000000ff */
[----:B------:R-:W-:Y:S02]  /*2270*/  IABS R8, R4 ;  /* 0x0000000400087213 */ /* 0x000fe40000000000 */
[----:B------:R-:W-:Y:S02]  /*2280*/  ISETP.GE.AND P1, PT, R4, RZ, PT ;  /* 0x000000ff0400720c */ /* 0x000fe40003f26270 */
[----:B0-----:R-:W-:-:S04]  /*2290*/  PRMT R0, R0, 0x9910, RZ ;  /* 0x0000991000007816 */ /* 0x001fc800000000ff */
[-C--:B------:R-:W-:Y:S02]  /*22a0*/  IABS R6, R0.reuse ;  /* 0x0000000000067213 */ /* 0x080fe40000000000 */
[----:B------:R-:W-:Y:S02]  /*22b0*/  IABS R9, R0 ;  /* 0x0000000000097213 */ /* 0x000fe40000000000 */
[----:B------:R-:W0:Y:S08]  /*22c0*/  I2F.RP R5, R6 ;  /* 0x0000000600057306 */ /* 0x000e300000209400 */
[----:B0-----:R-:W2:Y:S02]  /*22d0*/  MUFU.RCP R5, R5 ;  /* 0x0000000500057308 */ /* 0x001ea40000001000 */
[----:B--23--:R-:W-:-:S02]  /*22e0*/  VIADD R2, R5, 0xffffffe ;  /* 0x0ffffffe05027836 */ /* 0x00cfc40000000000 */
[----:B------:R-:W0:Y:S04]  /*22f0*/  LDC.U8 R5, c[0x0][0x424] ;  /* 0x00010900ff057b82 */ /* 0x000e280000000000 */
[----:B------:R1:W2:Y:S02]  /*2300*/  F2I.FTZ.U32.TRUNC.NTZ R3, R2 ;  /* 0x0000000200037305 */ /* 0x0002a4000021f000 */
[----:B-1----:R-:W-:Y:S02]  /*2310*/  IMAD.MOV.U32 R2, RZ, RZ, RZ ;  /* 0x000000ffff027224 */ /* 0x002fe400078e00ff */
[----:B--2---:R-:W-:-:S04]  /*2320*/  IMAD.MOV R7, RZ, RZ, -R3 ;  /* 0x000000ffff077224 */ /* 0x004fc800078e0a03 */
[----:B------:R-:W-:-:S04]  /*2330*/  IMAD R7, R7, R6, RZ ;  /* 0x0000000607077224 */ /* 0x000fc800078e02ff */
[----:B------:R-:W-:-:S04]  /*2340*/  IMAD.HI.U32 R3, R3, R7, R2 ;  /* 0x0000000703037227 */ /* 0x000fc800078e0002 */
[----:B------:R-:W-:Y:S02]  /*2350*/  IMAD.MOV R2, RZ, RZ, -R9 ;  /* 0x000000ffff027224 */ /* 0x000fe400078e0a09 */
[----:B------:R-:W-:-:S04]  /*2360*/  IMAD.HI.U32 R3, R3, R8, RZ ;  /* 0x0000000803037227 */ /* 0x000fc800078e00ff */
[----:B------:R-:W-:Y:S01]  /*2370*/  IMAD R3, R3, R2, R8 ;  /* 0x0000000203037224 */ /* 0x000fe200078e0208 */
[----:B0-----:R-:W-:-:S04]  /*2380*/  PRMT R2, R5, 0x9910, RZ ;  /* 0x0000991005027816 */ /* 0x001fc800000000ff */
[----:B------:R-:W-:-:S13]  /*2390*/  ISETP.GT.U32.AND P0, PT, R6, R3, PT ;  /* 0x000000030600720c */ /* 0x000fda0003f04070 */
[----:B------:R-:W-:Y:S01]  /*23a0*/  @!P0 IMAD.IADD R3, R3, 0x1, -R6 ;  /* 0x0000000103038824 */ /* 0x000fe200078e0a06 */
[----:B------:R-:W-:-:S04]  /*23b0*/  ISETP.NE.AND P0, PT, R0, RZ, PT ;  /* 0x000000ff0000720c */ /* 0x000fc80003f05270 */
[----:B------:R-:W-:-:S13]  /*23c0*/  ISETP.GT.U32.AND P2, PT, R6, R3, PT ;  /* 0x000000030600720c */ /* 0x000fda0003f44070 */
        /* <DEDUP_REMOVED lines=15> */
.L_x_17736:
[----:B------:R3:W-:Y:S01]  /*24c0*/  STG.E.U8 desc[UR36][R16.64], R3 ;  /* 0x0000000310007986 */ /* 0x0007e2000c101124 */
[----:B------:R-:W-:Y:S05]  /*24d0*/  BRA `(.L_x_17738) ;  /* 0x0000000c00707947 */ /* 0x000fea0003800000 */
.L_x_17735:
        /* <DEDUP_REMOVED lines=11> */
.L_x_17740:
[----:B------:R-:W-:-:S05]  /*2590*/  PRMT R3, R3, 0x9910, RZ ;  /* 0x0000991003037816 */ /* 0x000fca00000000ff */
[----:B------:R1:W-:Y:S01]  /*25a0*/  STG.E desc[UR36][R16.64], R3 ;  /* 0x0000000310007986 */ /* 0x0003e2000c101924 */
[----:B------:R-:W-:Y:S05]  /*25b0*/  BRA `(.L_x_17738) ;  /* 0x0000000c00387947 */ /* 0x000fea0003800000 */
.L_x_17739:
[----:B------:R2:W-:Y:S01]  /*25c0*/  STG.E.U16 desc[UR36][R16.64], R3 ;  /* 0x0000000310007986 */ /* 0x0005e2000c101524 */
[----:B------:R-:W-:Y:S05]  /*25d0*/  BRA `(.L_x_17738) ;  /* 0x0000000c00307947 */ /* 0x000fea0003800000 */
.L_x_17734:
        /* <DEDUP_REMOVED lines=9> */
.L_x_17742:
[----:B------:R-:W0:Y:S02]  /*2670*/  I2F.S16 R0, R3 ;  /* 0x0000000300007306 */ /* 0x000e240000101400 */
[----:B0-----:R-:W-:-:S05]  /*2680*/  F2FP.F16.F32.PACK_AB R0, RZ, R0 ;  /* 0x00000000ff00723e */ /* 0x001fca00000000ff */
[----:B------:R0:W-:Y:S01]  /*2690*/  STG.E.U16 desc[UR36][R16.64], R0 ;  /* 0x0000000010007986 */ /* 0x0001e2000c101524 */
[----:B------:R-:W-:Y:S05]  /*26a0*/  BRA `(.L_x_17738) ;  /* 0x0000000800fc7947 */ /* 0x000fea0003800000 */
.L_x_17741:
        /* <DEDUP_REMOVED lines=10> */
.L_x_17744:
[----:B------:R-:W0:Y:S02]  /*2750*/  I2F.S16 R3, R3 ;  /* 0x0000000300037306 */ /* 0x000e240000101400 */
[----:B0-----:R-:W-:-:S04]  /*2760*/  F2FP.F16.F32.PACK_AB R3, RZ, R3 ;  /* 0x00000003ff03723e */ /* 0x001fc800000000ff */
[----:B------:R-:W-:-:S05]  /*2770*/  PRMT R3, R3, 0x5410, RZ ;  /* 0x0000541003037816 */ /* 0x000fca00000000ff */
[----:B------:R0:W-:Y:S01]  /*2780*/  STG.E desc[UR36][R16.64], R3 ;  /* 0x0000000310007986 */ /* 0x0001e2000c101924 */
[----:B------:R-:W-:Y:S05]  /*2790*/  BRA `(.L_x_17738) ;  /* 0x0000000800c07947 */ /* 0x000fea0003800000 */
.L_x_17743:
[----:B------:R-:W0:Y:S02]  /*27a0*/  I2F.F64.S16 R2, R3 ;  /* 0x0000000300027312 */ /* 0x000e240000101c00 */
[----:B0-----:R0:W-:Y:S01]  /*27b0*/  STG.E.64 desc[UR36][R16.64], R2 ;  /* 0x0000000210007986 */ /* 0x0011e2000c101b24 */
[----:B------:R-:W-:Y:S05]  /*27c0*/  BRA `(.L_x_17738) ;  /* 0x0000000800b47947 */ /* 0x000fea0003800000 */
.L_x_17733:
        /* <DEDUP_REMOVED lines=13> */
.L_x_17747:
[----:B------:R-:W0:Y:S01]  /*28a0*/  I2F.F64.S16 R4, R3 ;  /* 0x0000000300047312 */ /* 0x000e220000101c00 */
[----:B------:R-:W-:-:S05]  /*28b0*/  CS2R R6, SRZ ;  /* 0x0000000000067805 */ /* 0x000fca000001ff00 */
[----:B0-----:R0:W-:Y:S01]  /*28c0*/  STG.E.128 desc[UR36][R16.64], R4 ;  /* 0x0000000410007986 */ /* 0x0011e2000c101d24 */
[----:B------:R-:W-:Y:S05]  /*28d0*/  BRA `(.L_x_17738) ;  /* 0x0000000800707947 */ /* 0x000fea0003800000 */
.L_x_17746:
        /* <DEDUP_REMOVED lines=21> */
.L_x_17751:
[----:B------:R-:W-:Y:S05]  /*2a30*/  BSYNC B0 ;  /* 0x0000000000007941 */ /* 0x000fea0003800000 */
.L_x_17750:
[----:B------:R-:W-:-:S05]  /*2a40*/  LOP3.LUT R3, R0, R3, RZ, 0xfc, !PT ;  /* 0x0000000300037212 */ /* 0x000fca00078efcff */
[----:B------:R0:W-:Y:S01]  /*2a50*/  STG.E.U8 desc[UR36][R16.64], R3 ;  /* 0x0000000310007986 */ /* 0x0001e2000c101124 */
[----:B------:R-:W-:Y:S05]  /*2a60*/  BRA `(.L_x_17738) ;  /* 0x00000008000c7947 */ /* 0x000fea0003800000 */
.L_x_17749:
        /* <DEDUP_REMOVED lines=13> */
.L_x_17753:
[----:B------:R-:W-:Y:S01]  /*2b40*/  IMAD.MOV.U32 R0, RZ, RZ, 0x7f ;  /* 0x0000007fff007424 */ /* 0x000fe200078e00ff */
[----:B------:R-:W-:-:S04]  /*2b50*/  ISETP.GT.U32.AND P0, PT, R2, 0x7f800000, PT ;  /* 0x7f8000000200780c */ /* 0x000fc80003f04070 */
[----:B------:R-:W-:-:S09]  /*2b60*/  SEL R0, R0, 0x7c, P0 ;  /* 0x0000007c00007807 */ /* 0x000fd20000000000 */
.L_x_17754:
[----:B------:R-:W-:Y:S05]  /*2b70*/  BSYNC B0 ;  /* 0x0000000000007941 */ /* 0x000fea0003800000 */
.L_x_17752:
[----:B------:R-:W-:-:S04]  /*2b80*/  LOP3.LUT R2, R3, 0x80000000, RZ, 0xc0, !PT ;  /* 0x8000000003027812 */ /* 0x000fc800078ec0ff */
[----:B------:R-:W-:-:S04]  /*2b90*/  SHF.R.U32.HI R3, RZ, 0x18, R2 ;  /* 0x00000018ff037819 */ /* 0x000fc80000011602 */
[----:B------:R-:W-:-:S05]  /*2ba0*/  LOP3.LUT R3, R0, R3, RZ, 0xfc, !PT ;  /* 0x0000000300037212 */ /* 0x000fca00078efcff */
[----:B------:R0:W-:Y:S01]  /*2bb0*/  STG.E.U8 desc[UR36][R16.64], R3 ;  /* 0x0000000310007986 */ /* 0x0001e2000c101124 */
[----:B------:R-:W-:Y:S05]  /*2bc0*/  BRA `(.L_x_17738) ;  /* 0x0000000400b47947 */ /* 0x000fea0003800000 */
.L_x_17748:
[----:B------:R-:W0:Y:S02]  /*2bd0*/  I2F.S16 R0, R3 ;  /* 0x0000000300007306 */ /* 0x000e240000101400 */
[----:B0-----:R-:W-:-:S05]  /*2be0*/  F2FP.BF16.F32.PACK_AB R0, RZ, R0 ;  /* 0x00000000ff00723e */ /* 0x001fca00000010ff */
[----:B------:R0:W-:Y:S01]  /*2bf0*/  STG.E.U16 desc[UR36][R16.64], R0 ;  /* 0x0000000010007986 */ /* 0x0001e2000c101524 */
[----:B------:R-:W-:Y:S05]  /*2c00*/  BRA `(.L_x_17738) ;  /* 0x0000000400a47947 */ /* 0x000fea0003800000 */
.L_x_17745:
        /* <DEDUP_REMOVED lines=10> */
.L_x_17757:
        /* <DEDUP_REMOVED lines=17> */
.L_x_17760:
[----:B------:R-:W-:-:S04]  /*2dc0*/  LOP3.LUT R2, R3, 0x80000000, RZ, 0xc0, !PT ;  /* 0x8000000003027812 */ /* 0x000fc800078ec0ff */
[----:B------:R-:W-:-:S04]  /*2dd0*/  SHF.R.U32.HI R3, RZ, 0x18, R2 ;  /* 0x00000018ff037819 */ /* 0x000fc80000011602 */
[----:B------:R-:W-:-:S04]  /*2de0*/  LOP3.LUT R0, R0, R3, RZ, 0xfc, !PT ;  /* 0x0000000300007212 */ /* 0x000fc800078efcff */
[----:B------:R-:W-:-:S07]  /*2df0*/  PRMT R8, R0, 0x7610, R8 ;  /* 0x0000761000087816 */ /* 0x000fce0000000008 */
.L_x_17759:
[----:B------:R-:W-:Y:S05]  /*2e00*/  BSYNC B0 ;  /* 0x0000000000007941 */ /* 0x000fea0003800000 */
.L_x_17758:
[----:B------:R0:W-:Y:S01]  /*2e10*/  STG.E.U8 desc[UR36][R16.64], R8 ;  /* 0x0000000810007986 */ /* 0x0001e2000c101124 */
[----:B------:R-:W-:Y:S05]  /*2e20*/  BRA `(.L_x_17738) ;  /* 0x00000004001c7947 */ /* 0x000fea0003800000 */
.L_x_17756:
        /* <DEDUP_REMOVED lines=17> */
.L_x_17763:
[----:B------:R-:W-:-:S04]  /*2f40*/  LOP3.LUT R2, R3, 0x80000000, RZ, 0xc0, !PT ;  /* 0x8000000003027812 */ /* 0x000fc800078ec0ff */
[----:B------:R-:W-:-:S04]  /*2f50*/  SHF.R.U32.HI R3, RZ, 0x18, R2 ;  /* 0x00000018ff037819 */ /* 0x000fc80000011602 */
[----:B------:R-:W-:-:S04]  /*2f60*/  LOP3.LUT R0, R0, R3, RZ, 0xfc, !PT ;  /* 0x0000000300007212 */ /* 0x000fc800078efcff */
[----:B------:R-:W-:-:S07]  /*2f70*/  PRMT R8, R0, 0x7610, R8 ;  /* 0x0000761000087816 */ /* 0x000fce0000000008 */
.L_x_17762:
[----:B------:R-:W-:Y:S05]  /*2f80*/  BSYNC B0 ;  /* 0x0000000000007941 */ /* 0x000fea0003800000 */
.L_x_17761:
[----:B------:R0:W-:Y:S01]  /*2f90*/  STG.E.U8 desc[UR36][R16.64], R8 ;  /* 0x0000000810007986 */ /* 0x0001e2000c101124 */
[----:B------:R-:W-:Y:S05]  /*2fa0*/  BRA `(.L_x_17738) ;  /* 0x0000000000bc7947 */ /* 0x000fea0003800000 */
.L_x_17755:
        /* <DEDUP_REMOVED lines=23> */
.L_x_17737:
        /* <DEDUP_REMOVED lines=16> */
.L_x_17766:
[----:B------:R-:W-:Y:S05]  /*3220*/  BRA `(.L_x_17738) ;  /* 0x00000000001c7947 */ /* 0x000fea0003800000 */
.L_x_17765:
[----:B------:R-:W-:-:S05]  /*3230*/  PRMT R3, R3, 0x9910, RZ ;  /* 0x0000991003037816 */ /* 0x000fca00000000ff */
[----:B------:R-:W-:-:S05]  /*3240*/  IMAD.MOV.U32 R2, RZ, RZ, R3 ;  /* 0x000000ffff027224 */ /* 0x000fca00078e0003 */
[----:B------:R-:W-:-:S05]  /*3250*/  SHF.R.S32.HI R3, RZ, 0x1f, R2 ;  /* 0x0000001fff037819 */ /* 0x000fca0000011402 */
[----:B------:R0:W-:Y:S01]  /*3260*/  STG.E.64 desc[UR36][R16.64], R2 ;  /* 0x0000000210007986 */ /* 0x0001e2000c101b24 */
[----:B------:R-:W-:Y:S05]  /*3270*/  BRA `(.L_x_17738) ;  /* 0x0000000000087947 */ /* 0x000fea0003800000 */
.L_x_17764:
[----:B------:R-:W-:-:S05]  /*3280*/  PRMT R3, R3, 0x9910, RZ ;  /* 0x0000991003037816 */ /* 0x000fca00000000ff */
[----:B------:R0:W-:Y:S02]  /*3290*/  STG.E desc[UR36][R16.64], R3 ;  /* 0x0000000310007986 */ /* 0x0001e4000c101924 */
.L_x_17738:
[----:B------:R-:W-:-:S04]  /*32a0*/  IMAD R18, R23, 0x200, R18 ;  /* 0x0000020017127824 */ /* 0x000fc800078e0212 */
[----:B------:R-:W-:-:S07]  /*32b0*/  VIADD R19, R18, 0x80 ;  /* 0x0000008012137836 */ /* 0x000fce0000000000 */
.L_x_17698:
[----:B------:R-:W-:Y:S05]  /*32c0*/  BSYNC B6 ;  /* 0x0000000000067941 */ /* 0x000fea0003800000 */
.L_x_17697:
        /* <DEDUP_REMOVED lines=307> */
.L_x_17769:
        /* <DEDUP_REMOVED lines=20> */
.L_x_17773:
[----:B------:R0:W5:Y:S01]  /*4740*/  LDG.E.U8 R0, desc[UR36][R2.64] ;  /* 0x0000002402007981 */ /* 0x000162000c1e1100 */
[----:B------:R-:W-:Y:S05]  /*4750*/  BRA `(.L_x_17775) ;  /* 0x0000000c00547947 */ /* 0x000fea0003800000 */
.L_x_17772:
        /* <DEDUP_REMOVED lines=8> */
.L_x_17777:
[----:B------:R0:W5:Y:S01]  /*47e0*/  LDG.E.U16 R0, desc[UR36][R2.64] ;  /* 0x0000002402007981 */ /* 0x000162000c1e1500 */
[----:B------:R-:W-:Y:S05]  /*47f0*/  BRA `(.L_x_17775) ;  /* 0x0000000c002c7947 */ /* 0x000fea0003800000 */
.L_x_17776:
[----:B------:R0:W5:Y:S01]  /*4800*/  LDG.E.U16 R0, desc[UR36][R2.64] ;  /* 0x0000002402007981 */ /* 0x000162000c1e1500 */
[----:B------:R-:W-:Y:S05]  /*4810*/  BRA `(.L_x_17775) ;  /* 0x0000000c00247947 */ /* 0x000fea0003800000 */
.L_x_17771:
        /* <DEDUP_REMOVED lines=9> */
.L_x_17779:
[----:B------:R-:W2:Y:S02]  /*48b0*/  LDG.E.U16 R4, desc[UR36][R2.64] ;  /* 0x0000002402047981 */ /* 0x000ea4000c1e1500 */
[----:B--2---:R-:W-:-:S06]  /*48c0*/  HADD2.F32 R4, -RZ, R4.H0_H0 ;  /* 0x20000004ff047230 */ /* 0x004fcc0000004100 */
[----:B------:R-:W0:Y:S02]  /*48d0*/  F2I.FTZ.TRUNC.NTZ R4, R4 ;  /* 0x0000000400047305 */ /* 0x000e24000021f100 */
[----:B0-----:R-:W-:Y:S01]  /*48e0*/  PRMT R0, R4, 0x7610, R0 ;  /* 0x0000761004007816 */ /* 0x001fe20000000000 */
[----:B------:R-:W-:Y:S06]  /*48f0*/  BRA `(.L_x_17775) ;  /* 0x0000000800ec7947 */ /* 0x000fec0003800000 */
.L_x_17778:
        /* <DEDUP_REMOVED lines=9> */
.L_x_17781:
[----:B------:R-:W2:Y:S02]  /*4990*/  LDG.E.U16 R2, desc[UR36][R2.64] ;  /* 0x0000002402027981 */ /* 0x000ea4000c1e1500 */
[----:B--2---:R-:W-:-:S06]  /*49a0*/  HADD2.F32 R4, -RZ, R2.H0_H0 ;  /* 0x20000002ff047230 */ /* 0x004fcc0000004100 */
[----:B------:R-:W0:Y:S02]  /*49b0*/  F2I.FTZ.TRUNC.NTZ R4, R4 ;  /* 0x0000000400047305 */ /* 0x000e24000021f100 */
[----:B0-----:R-:W-:Y:S01]  /*49c0*/  PRMT R0, R4, 0x7610, R0 ;  /* 0x0000761004007816 */ /* 0x001fe20000000000 */
[----:B------:R-:W-:Y:S06]  /*49d0*/  BRA `(.L_x_17775) ;  /* 0x0000000800b47947 */ /* 0x000fec0003800000 */
.L_x_17780:
[----:B------:R-:W2:Y:S02]  /*49e0*/  LDG.E.64 R2, desc[UR36][R2.64] ;  /* 0x0000002402027981 */ /* 0x000ea4000c1e1b00 */
[----:B--2---:R0:W1:Y:S01]  /*49f0*/  F2I.F64.TRUNC R0, R2 ;  /* 0x0000000200007311 */ /* 0x004062000030d100 */
[----:B------:R-:W-:Y:S05]  /*4a00*/  BRA `(.L_x_17775) ;  /* 0x0000000800a87947 */ /* 0x000fea0003800000 */
.L_x_17770:
        /* <DEDUP_REMOVED lines=12> */
.L_x_17784:
[----:B------:R-:W2:Y:S02]  /*4ad0*/  LDG.E.64 R2, desc[UR36][R2.64] ;  /* 0x0000002402027981 */ /* 0x000ea4000c1e1b00 */
[----:B--2---:R3:W4:Y:S01]  /*4ae0*/  F2I.F64.TRUNC R0, R2 ;  /* 0x0000000200007311 */ /* 0x004722000030d100 */
[----:B------:R-:W-:Y:S05]  /*4af0*/  BRA `(.L_x_17775) ;  /* 0x00000008006c7947 */ /* 0x000fea0003800000 */
.L_x_17783:
        /* <DEDUP_REMOVED lines=28> */
.L_x_17786:
        /* <DEDUP_REMOVED lines=15> */
.L_x_17785:
[----:B------:R-:W2:Y:S02]  /*4db0*/  LDG.E.U16 R4, desc[UR36][R2.64] ;  /* 0x0000002402047981 */ /* 0x000ea4000c1e1500 */
[----:B--2---:R-:W-:-:S06]  /*4dc0*/  IMAD.U32 R4, R4, 0x10000, RZ ;  /* 0x0001000004047824 */ /* 0x004fcc00078e00ff */
[----:B------:R-:W0:Y:S02]  /*4dd0*/  F2I.FTZ.TRUNC.NTZ R4, R4 ;  /* 0x0000000400047305 */ /* 0x000e24000021f100 */
[----:B0-----:R-:W-:Y:S01]  /*4de0*/  PRMT R0, R4, 0x7610, R0 ;  /* 0x0000761004007816 */ /* 0x001fe20000000000 */
[----:B------:R-:W-:Y:S06]  /*4df0*/  BRA `(.L_x_17775) ;  /* 0x0000000400ac7947 */ /* 0x000fec0003800000 */
.L_x_17782:
        /* <DEDUP_REMOVED lines=10> */
.L_x_17789:
        /* <DEDUP_REMOVED lines=21> */
.L_x_17793:
[----:B------:R-:W-:Y:S05]  /*4ff0*/  BSYNC B1 ;  /* 0x0000000000017941 */ /* 0x000fea0003800000 */
.L_x_17792:
[----:B------:R-:W-:Y:S01]  /*5000*/  IMAD.SHL.U32 R2, R2, 0x100000, RZ ;  /* 0x0010000002027824 */ /* 0x000fe200078e00ff */
[----:B------:R-:W-:-:S04]  /*5010*/  LEA R3, R0, 0x3b800000, 0x17 ;  /* 0x3b80000000037811 */ /* 0x000fc800078eb8ff */
[----:B------:R-:W-:-:S07]  /*5020*/  LOP3.LUT R4, R3, R2, R4, 0xfe, !PT ;  /* 0x0000000203047212 */ /* 0x000fce00078efe04 */
.L_x_17791:
[----:B------:R-:W-:Y:S05]  /*5030*/  BSYNC B0 ;  /* 0x0000000000007941 */ /* 0x000fea0003800000 */
.L_x_17790:
[----:B------:R-:W0:Y:S02]  /*5040*/  F2I.FTZ.TRUNC.NTZ R4, R4 ;  /* 0x0000000400047305 */ /* 0x000e24000021f100 */
[----:B0-----:R-:W-:Y:S01]  /*5050*/  PRMT R0, R4, 0x7610, R0 ;  /* 0x0000761004007816 */ /* 0x001fe20000000000 */
[----:B------:R-:W-:Y:S06]  /*5060*/  BRA `(.L_x_17775) ;  /* 0x0000000400107947 */ /* 0x000fec0003800000 */
.L_x_17788:
        /* <DEDUP_REMOVED lines=21> */
.L_x_17797:
[----:B------:R-:W-:Y:S05]  /*51c0*/  BSYNC B1 ;  /* 0x0000000000017941 */ /* 0x000fea0003800000 */
.L_x_17796:
[----:B------:R-:W-:Y:S01]  /*51d0*/  IMAD.SHL.U32 R2, R2, 0x200000, RZ ;  /* 0x0020000002027824 */ /* 0x000fe200078e00ff */
[----:B------:R-:W-:-:S04]  /*51e0*/  LEA R3, R0, 0x37800000, 0x17 ;  /* 0x3780000000037811 */ /* 0x000fc800078eb8ff */
[----:B------:R-:W-:-:S07]  /*51f0*/  LOP3.LUT R4, R3, R2, R4, 0xfe, !PT ;  /* 0x0000000203047212 */ /* 0x000fce00078efe04 */
.L_x_17795:
[----:B------:R-:W-:Y:S05]  /*5200*/  BSYNC B0 ;  /* 0x0000000000007941 */ /* 0x000fea0003800000 */
.L_x_17794:
[----:B------:R-:W0:Y:S02]  /*5210*/  F2I.FTZ.TRUNC.NTZ R4, R4 ;  /* 0x0000000400047305 */ /* 0x000e24000021f100 */
[----:B0-----:R-:W-:Y:S01]  /*5220*/  PRMT R0, R4, 0x7610, R0 ;  /* 0x0000761004007816 */ /* 0x001fe20000000000 */
[----:B------:R-:W-:Y:S06]  /*5230*/  BRA `(.L_x_17775) ;  /* 0x00000000009c7947 */ /* 0x000fec0003800000 */
.L_x_17787:
        /* <DEDUP_REMOVED lines=14> */
.L_x_17801:
[----:B------:R-:W-:Y:S05]  /*5320*/  BSYNC B0 ;  /* 0x0000000000007941 */ /* 0x000fea0003800000 */
.L_x_17800:
[----:B------:R-:W0:Y:S02]  /*5330*/  F2I.FTZ.TRUNC.NTZ R4, R4 ;  /* 0x0000000400047305 */ /* 0x000e24000021f100 */
[----:B0-----:R-:W-:Y:S01]  /*5340*/  PRMT R0, R4, 0x7610, R0 ;  /* 0x0000761004007816 */ /* 0x001fe20000000000 */
[----:B------:R-:W-:Y:S06]  /*5350*/  BRA `(.L_x_17775) ;  /* 0x0000000000547947 */ /* 0x000fec0003800000 */
.L_x_17774:
        /* <DEDUP_REMOVED lines=16> */
.L_x_17802:
[----:B------:R-:W-:Y:S01]  /*5460*/  PRMT R0, RZ, 0x7610, R0 ;  /* 0x00007610ff007816 */ /* 0x000fe20000000000 */
[----:B------:R-:W-:Y:S06]  /*5470*/  BRA `(.L_x_17775) ;  /* 0x00000000000c7947 */ /* 0x000fec0003800000 */
.L_x_17799:
[----:B------:R2:W5:Y:S01]  /*5480*/  LDG.E.U16 R0, desc[UR36][R2.64] ;  /* 0x0000002402007981 */ /* 0x000562000c1e1500 */
[----:B------:R-:W-:Y:S05]  /*5490*/  BRA `(.L_x_17775) ;  /* 0x0000000000047947 */ /* 0x000fea0003800000 */
.L_x_17798:
[----:B------:R1:W5:Y:S02]  /*54a0*/  LDG.E.U16 R0, desc[UR36][R2.64] ;  /* 0x0000002402007981 */ /* 0x000364000c1e1500 */
.L_x_17775:
[----:B0123--:R-:W0:Y:S01]  /*54b0*/  LDC.U16 R2, c[0x0][0x422] ;  /* 0x00010880ff027b82 */ /* 0x00fe220000000400 */
[----:B----45:R-:W-:-:S04]  /*54c0*/  PRMT R0, R0, 0x9910, RZ ;  /* 0x0000991000007816 */ /* 0x030fc800000000ff */
[----:B------:R-:W-:Y:S02]  /*54d0*/  IABS R5, R0 ;  /* 0x0000000000057213 */ /* 0x000fe40000000000 */
[----:B------:R-:W-:Y:S02]  /*54e0*/  ISETP.GE.AND P1, PT, R0, RZ, PT ;  /* 0x000000ff0000720c */ /* 0x000fe40003f26270 */
[----:B0-----:R-:W-:-:S04]  /*54f0*/  PRMT R4, R2, 0x9910, RZ ;  /* 0x0000991002047816 */ /* 0x001fc800000000ff */
[----:B------:R-:W-:-:S04]  /*5500*/  IABS R7, R4 ;  /* 0x0000000400077213 */ /* 0x000fc80000000000 */
[----:B------:R-:W0:Y:S08]  /*5510*/  I2F.RP R6, R7 ;  /* 0x0000000700067306 */ /* 0x000e300000209400 */
[----:B0-----:R-:W0:Y:S02]  /*5520*/  MUFU.RCP R6, R6 ;  /* 0x0000000600067308 */ /* 0x001e240000001000 */
[----:B0-----:R-:W-:-:S06]  /*5530*/  VIADD R2, R6, 0xffffffe ;  /* 0x0ffffffe06027836 */ /* 0x001fcc0000000000 */
[----:B------:R0:W1:Y:S02]  /*5540*/  F2I.FTZ.U32.TRUNC.NTZ R3, R2 ;  /* 0x0000000200037305 */ /* 0x000064000021f000 */
[----:B0-----:R-:W-:Y:S02]  /*5550*/  IMAD.MOV.U32 R2, RZ, RZ, RZ ;  /* 0x000000ffff027224 */ /* 0x001fe400078e00ff */
[----:B-1----:R-:W-:-:S04]  /*5560*/  IMAD.MOV R8, RZ, RZ, -R3 ;  /* 0x000000ffff087224 */ /* 0x002fc800078e0a03 */
[----:B------:R-:W-:Y:S01]  /*5570*/  IMAD R9, R8, R7, RZ ;  /* 0x0000000708097224 */ /* 0x000fe200078e02ff */
[----:B------:R-:W-:-:S03]  /*5580*/  IABS R8, R4 ;  /* 0x0000000400087213 */ /* 0x000fc60000000000 */
[----:B------:R-:W-:-:S04]  /*5590*/  IMAD.HI.U32 R6, R3, R9, R2 ;  /* 0x0000000903067227 */ /* 0x000fc800078e0002 */
[----:B------:R-:W-:Y:S02]  /*55a0*/  IMAD.MOV R3, RZ, RZ, -R8 ;  /* 0x000000ffff037224 */ /* 0x000fe400078e0a08 */
        /* <DEDUP_REMOVED lines=23> */
.L_x_17806:
[----:B------:R0:W-:Y:S01]  /*5720*/  STG.E.U8 desc[UR36][R16.64], R2 ;  /* 0x0000000210007986 */ /* 0x0001e2000c101124 */
[----:B------:R-:W-:Y:S05]  /*5730*/  BRA `(.L_x_17808) ;  /* 0x0000000c00647947 */ /* 0x000fea0003800000 */
.L_x_17805:
        /* <DEDUP_REMOVED lines=10> */
.L_x_17810:
[----:B------:R-:W-:-:S05]  /*57e0*/  PRMT R3, R2, 0x9910, RZ ;  /* 0x0000991002037816 */ /* 0x000fca00000000ff */
[----:B------:R0:W-:Y:S01]  /*57f0*/  STG.E desc[UR36][R16.64], R3 ;  /* 0x0000000310007986 */ /* 0x0001e2000c101924 */
[----:B------:R-:W-:Y:S05]  /*5800*/  BRA `(.L_x_17808) ;  /* 0x0000000c00307947 */ /* 0x000fea0003800000 */
.L_x_17809:
[----:B------:R0:W-:Y:S01]  /*5810*/  STG.E.U16 desc[UR36][R16.64], R2 ;  /* 0x0000000210007986 */ /* 0x0001e2000c101524 */
[----:B------:R-:W-:Y:S05]  /*5820*/  BRA `(.L_x_17808) ;  /* 0x0000000c00287947 */ /* 0x000fea0003800000 */
.L_x_17804:
        /* <DEDUP_REMOVED lines=9> */
.L_x_17812:
[----:B------:R-:W0:Y:S02]  /*58c0*/  I2F.S16 R0, R2 ;  /* 0x0000000200007306 */ /* 0x000e240000101400 */
[----:B0-----:R-:W-:-:S05]  /*58d0*/  F2FP.F16.F32.PACK_AB R0, RZ, R0 ;  /* 0x00000000ff00723e */ /* 0x001fca00000000ff */
[----:B------:R0:W-:Y:S01]  /*58e0*/  STG.E.U16 desc[UR36][R16.64], R0 ;  /* 0x0000000010007986 */ /* 0x0001e2000c101524 */
[----:B------:R-:W-:Y:S05]  /*58f0*/  BRA `(.L_x_17808) ;  /* 0x0000000800f47947 */ /* 0x000fea0003800000 */
.L_x_17811:
        /* <DEDUP_REMOVED lines=10> */
.L_x_17814:
[----:B------:R-:W0:Y:S02]  /*59a0*/  I2F.S16 R2, R2 ;  /* 0x0000000200027306 */ /* 0x000e240000101400 */
[----:B0-----:R-:W-:-:S04]  /*59b0*/  F2FP.F16.F32.PACK_AB R3, RZ, R2 ;  /* 0x00000002ff03723e */ /* 0x001fc800000000ff */
[----:B------:R-:W-:-:S05]  /*59c0*/  PRMT R3, R3, 0x5410, RZ ;  /* 0x0000541003037816 */ /* 0x000fca00000000ff */
[----:B------:R0:W-:Y:S01]  /*59d0*/  STG.E desc[UR36][R16.64], R3 ;  /* 0x0000000310007986 */ /* 0x0001e2000c101924 */
[----:B------:R-:W-:Y:S05]  /*59e0*/  BRA `(.L_x_17808) ;  /* 0x0000000800b87947 */ /* 0x000fea0003800000 */
.L_x_17813:
[----:B------:R-:W0:Y:S02]  /*59f0*/  I2F.F64.S16 R2, R2 ;  /* 0x0000000200027312 */ /* 0x000e240000101c00 */
[----:B0-----:R0:W-:Y:S01]  /*5a00*/  STG.E.64 desc[UR36][R16.64], R2 ;  /* 0x0000000210007986 */ /* 0x0011e2000c101b24 */
[----:B------:R-:W-:Y:S05]  /*5a10*/  BRA `(.L_x_17808) ;  /* 0x0000000800ac7947 */ /* 0x000fea0003800000 */
.L_x_17803:
        /* <DEDUP_REMOVED lines=13> */
.L_x_17817:
[----:B------:R-:W0:Y:S01]  /*5af0*/  I2F.F64.S16 R4, R2 ;  /* 0x0000000200047312 */ /* 0x000e220000101c00 */
[----:B------:R-:W-:-:S05]  /*5b00*/  CS2R R6, SRZ ;  /* 0x0000000000067805 */ /* 0x000fca000001ff00 */
[----:B0-----:R0:W-:Y:S01]  /*5b10*/  STG.E.128 desc[UR36][R16.64], R4 ;  /* 0x0000000410007986 */ /* 0x0011e2000c101d24 */
[----:B------:R-:W-:Y:S05]  /*5b20*/  BRA `(.L_x_17808) ;  /* 0x0000000800687947 */ /* 0x000fea0003800000 */
.L_x_17816:
        /* <DEDUP_REMOVED lines=21> */
.L_x_17821:
[----:B------:R-:W-:Y:S05]  /*5c80*/  BSYNC B0 ;  /* 0x0000000000007941 */ /* 0x000fea0003800000 */
.L_x_17820:
[----:B------:R-:W-:-:S05]  /*5c90*/  LOP3.LUT R3, R0, R3, RZ, 0xfc, !PT ;  /* 0x0000000300037212 */ /* 0x000fca00078efcff */
[----:B------:R0:W-:Y:S01]  /*5ca0*/  STG.E.U8 desc[UR36][R16.64], R3 ;  /* 0x0000000310007986 */ /* 0x0001e2000c101124 */
[----:B------:R-:W-:Y:S05]  /*5cb0*/  BRA `(.L_x_17808) ;  /* 0x0000000800047947 */ /* 0x000fea0003800000 */
.L_x_17819:
        /* <DEDUP_REMOVED lines=13> */
.L_x_17823:
[----:B------:R-:W-:Y:S01]  /*5d90*/  IMAD.MOV.U32 R0, RZ, RZ, 0x7f ;  /* 0x0000007fff007424 */ /* 0x000fe200078e00ff */
[----:B------:R-:W-:-:S04]  /*5da0*/  ISETP.GT.U32.AND P0, PT, R3, 0x7f800000, PT ;  /* 0x7f8000000300780c */ /* 0x000fc80003f04070 */
[----:B------:R-:W-:-:S09]  /*5db0*/  SEL R0, R0, 0x7c, P0 ;  /* 0x0000007c00007807 */ /* 0x000fd20000000000 */
.L_x_17824:
[----:B------:R-:W-:Y:S05]  /*5dc0*/  BSYNC B0 ;  /* 0x0000000000007941 */ /* 0x000fea0003800000 */
.L_x_17822:
[----:B------:R-:W-:-:S04]  /*5dd0*/  LOP3.LUT R2, R5, 0x80000000, RZ, 0xc0, !PT ;  /* 0x8000000005027812 */ /* 0x000fc800078ec0ff */
[----:B------:R-:W-:-:S04]  /*5de0*/  SHF.R.U32.HI R3, RZ, 0x18, R2 ;  /* 0x00000018ff037819 */ /* 0x000fc80000011602 */
[----:B------:R-:W-:-:S05]  /*5df0*/  LOP3.LUT R3, R0, R3, RZ, 0xfc, !PT ;  /* 0x0000000300037212 */ /* 0x000fca00078efcff */
[----:B------:R0:W-:Y:S01]  /*5e00*/  STG.E.U8 desc[UR36][R16.64], R3 ;  /* 0x0000000310007986 */ /* 0x0001e2000c101124 */
[----:B------:R-:W-:Y:S05]  /*5e10*/  BRA `(.L_x_17808) ;  /* 0x0000000400ac7947 */ /* 0x000fea0003800000 */
.L_x_17818:
[----:B------:R-:W0:Y:S02]  /*5e20*/  I2F.S16 R0, R2 ;  /* 0x0000000200007306 */ /* 0x000e240000101400 */
[----:B0-----:R-:W-:-:S05]  /*5e30*/  F2FP.BF16.F32.PACK_AB R0, RZ, R0 ;  /* 0x00000000ff00723e */ /* 0x001fca00000010ff */
[----:B------:R0:W-:Y:S01]  /*5e40*/  STG.E.U16 desc[UR36][R16.64], R0 ;  /* 0x0000000010007986 */ /* 0x0001e2000c101524 */
[----:B------:R-:W-:Y:S05]  /*5e50*/  BRA `(.L_x_17808) ;  /* 0x00000004009c7947 */ /* 0x000fea0003800000 */
.L_x_17815:
        /* <DEDUP_REMOVED lines=10> */
.L_x_17827:
        /* <DEDUP_REMOVED lines=17> */
.L_x_17830:
[----:B------:R-:W-:-:S04]  /*6010*/  LOP3.LUT R2, R5, 0x80000000, RZ, 0xc0, !PT ;  /* 0x8000000005027812 */ /* 0x000fc800078ec0ff */
[----:B------:R-:W-:-:S04]  /*6020*/  SHF.R.U32.HI R3, RZ, 0x18, R2 ;  /* 0x00000018ff037819 */ /* 0x000fc80000011602 */
[----:B------:R-:W-:-:S04]  /*6030*/  LOP3.LUT R0, R0, R3, RZ, 0xfc, !PT ;  /* 0x0000000300007212 */ /* 0x000fc800078efcff */
[----:B------:R-:W-:-:S07]  /*6040*/  PRMT R8, R0, 0x7610, R8 ;  /* 0x0000761000087816 */ /* 0x000fce0000000008 */
.L_x_17829:
[----:B------:R-:W-:Y:S05]  /*6050*/  BSYNC B0 ;  /* 0x0000000000007941 */ /* 0x000fea0003800000 */
.L_x_17828:
[----:B------:R3:W-:Y:S01]  /*6060*/  STG.E.U8 desc[UR36][R16.64], R8 ;  /* 0x0000000810007986 */ /* 0x0007e2000c101124 */
[----:B------:R-:W-:Y:S05]  /*6070*/  BRA `(.L_x_17808) ;  /* 0x0000000400147947 */ /* 0x000fea0003800000 */
.L_x_17826:
        /* <DEDUP_REMOVED lines=17> */
.L_x_17833:
[----:B------:R-:W-:-:S04]  /*6190*/  LOP3.LUT R2, R5, 0x80000000, RZ, 0xc0, !PT ;  /* 0x8000000005027812 */ /* 0x000fc800078ec0ff */
[----:B------:R-:W-:-:S04]  /*61a0*/  SHF.R.U32.HI R3, RZ, 0x18, R2 ;  /* 0x00000018ff037819 */ /* 0x000fc80000011602 */
[----:B------:R-:W-:-:S04]  /*61b0*/  LOP3.LUT R0, R0, R3, RZ, 0xfc, !PT ;  /* 0x0000000300007212 */ /* 0x000fc800078efcff */
[----:B------:R-:W-:-:S07]  /*61c0*/  PRMT R8, R0, 0x7610, R8 ;  /* 0x0000761000087816 */ /* 0x000fce0000000008 */
.L_x_17832:
[----:B------:R-:W-:Y:S05]  /*61d0*/  BSYNC B0 ;  /* 0x0000000000007941 */ /* 0x000fea0003800000 */
.L_x_17831:
[----:B------:R0:W-:Y:S01]  /*61e0*/  STG.E.U8 desc[UR36][R16.64], R8 ;  /* 0x0000000810007986 */ /* 0x0001e2000c101124 */
[----:B------:R-:W-:Y:S05]  /*61f0*/  BRA `(.L_x_17808) ;  /* 0x0000000000b47947 */ /* 0x000fea0003800000 */
.L_x_17825:
        /* <DEDUP_REMOVED lines=22> */
.L_x_17807:
        /* <DEDUP_REMOVED lines=16> */
.L_x_17836:
[----:B------:R-:W-:Y:S05]  /*6460*/  BRA `(.L_x_17808) ;  /* 0x0000000000187947 */ /* 0x000fea0003800000 */
.L_x_17835:
[----:B------:R-:W-:-:S04]  /*6470*/  PRMT R2, R2, 0x9910, RZ ;  /* 0x0000991002027816 */ /* 0x000fc800000000ff */
[----:B------:R-:W-:-:S05]  /*6480*/  SHF.R.S32.HI R3, RZ, 0x1f, R2 ;  /* 0x0000001fff037819 */ /* 0x000fca0000011402 */
[----:B------:R2:W-:Y:S01]  /*6490*/  STG.E.64 desc[UR36][R16.64], R2 ;  /* 0x0000000210007986 */ /* 0x0005e2000c101b24 */
[----:B------:R-:W-:Y:S05]  /*64a0*/  BRA `(.L_x_17808) ;  /* 0x0000000000087947 */ /* 0x000fea0003800000 */
.L_x_17834:
[----:B------:R-:W-:-:S05]  /*64b0*/  PRMT R3, R2, 0x9910, RZ ;  /* 0x0000991002037816 */ /* 0x000fca00000000ff */
[----:B------:R0:W-:Y:S02]  /*64c0*/  STG.E desc[UR36][R16.64], R3 ;  /* 0x0000000310007986 */ /* 0x0001e4000c101924 */
.L_x_17808:
[----:B------:R-:W-:-:S07]  /*64d0*/  VIADD R19, R19, 0x80 ;  /* 0x0000008013137836 */ /* 0x000fce0000000000 */
.L_x_17768:
[----:B------:R-:W-:Y:S05]  /*64e0*/  BSYNC B6 ;  /* 0x0000000000067941 */ /* 0x000fea0003800000 */
.L_x_17767:
        /* <DEDUP_REMOVED lines=307> */
.L_x_17839:
        /* <DEDUP_REMOVED lines=20> */
.L_x_17843:
[----:B------:R0:W5:Y:S01]  /*7960*/  LDG.E.U8 R0, desc[UR36][R2.64] ;  /* 0x0000002402007981 */ /* 0x000162000c1e1100 */
[----:B------:R-:W-:Y:S05]  /*7970*/  BRA `(.L_x_17845) ;  /* 0x0000000c00547947 */ /* 0x000fea0003800000 */
.L_x_17842:
        /* <DEDUP_REMOVED lines=8> */
.L_x_17847:
[----:B------:R0:W5:Y:S01]  /*7a00*/  LDG.E.U16 R0, desc[UR36][R2.64] ;  /* 0x0000002402007981 */ /* 0x000162000c1e1500 */
[----:B------:R-:W-:Y:S05]  /*7a10*/  BRA `(.L_x_17845) ;  /* 0x0000000c002c7947 */ /* 0x000fea0003800000 */
.L_x_17846:
[----:B------:R0:W5:Y:S01]  /*7a20*/  LDG.E.U16 R0, desc[UR36][R2.64] ;  /* 0x0000002402007981 */ /* 0x000162000c1e1500 */
[----:B------:R-:W-:Y:S05]  /*7a30*/  BRA `(.L_x_17845) ;  /* 0x0000000c00247947 */ /* 0x000fea0003800000 */
.L_x_17841:
        /* <DEDUP_REMOVED lines=9> */
.L_x_17849:
[----:B------:R-:W2:Y:S02]  /*7ad0*/  LDG.E.U16 R4, desc[UR36][R2.64] ;  /* 0x0000002402047981 */ /* 0x000ea4000c1e1500 */
[----:B--2---:R-:W-:-:S06]  /*7ae0*/  HADD2.F32 R4, -RZ, R4.H0_H0 ;  /* 0x20000004ff047230 */ /* 0x004fcc0000004100 */
[----:B------:R-:W0:Y:S02]  /*7af0*/  F2I.FTZ.TRUNC.NTZ R4, R4 ;  /* 0x0000000400047305 */ /* 0x000e24000021f100 */
[----:B0-----:R-:W-:Y:S01]  /*7b00*/  PRMT R0, R4, 0x7610, R0 ;  /* 0x0000761004007816 */ /* 0x001fe20000000000 */
[----:B------:R-:W-:Y:S06]  /*7b10*/  BRA `(.L_x_17845) ;  /* 0x0000000800ec7947 */ /* 0x000fec0003800000 */
.L_x_17848:
        /* <DEDUP_REMOVED lines=9> */
.L_x_17851:
[----:B------:R-:W2:Y:S02]  /*7bb0*/  LDG.E.U16 R2, desc[UR36][R2.64] ;  /* 0x0000002402027981 */ /* 0x000ea4000c1e1500 */
[----:B--2---:R-:W-:-:S06]  /*7bc0*/  HADD2.F32 R4, -RZ, R2.H0_H0 ;  /* 0x20000002ff047230 */ /* 0x004fcc0000004100 */
[----:B------:R-:W0:Y:S02]  /*7bd0*/  F2I.FTZ.TRUNC.NTZ R4, R4 ;  /* 0x0000000400047305 */ /* 0x000e24000021f100 */
[----:B0-----:R-:W-:Y:S01]  /*7be0*/  PRMT R0, R4, 0x7610, R0 ;  /* 0x0000761004007816 */ /* 0x001fe20000000000 */
[----:B------:R-:W-:Y:S06]  /*7bf0*/  BRA `(.L_x_17845) ;  /* 0x0000000800b47947 */ /* 0x000fec0003800000 */
.L_x_17850:
[----:B------:R-:W2:Y:S02]  /*7c00*/  LDG.E.64 R2, desc[UR36][R2.64] ;  /* 0x0000002402027981 */ /* 0x000ea4000c1e1b00 */
[----:B--2---:R0:W1:Y:S01]  /*7c10*/  F2I.F64.TRUNC R0, R2 ;  /* 0x0000000200007311 */ /* 0x004062000030d100 */
[----:B------:R-:W-:Y:S05]  /*7c20*/  BRA `(.L_x_17845) ;  /* 0x0000000800a87947 */ /* 0x000fea0003800000 */
.L_x_17840:
        /* <DEDUP_REMOVED lines=12> */
.L_x_17854:
[----:B------:R-:W2:Y:S02]  /*7cf0*/  LDG.E.64 R2, desc[UR36][R2.64] ;  /* 0x0000002402027981 */ /* 0x000ea4000c1e1b00 */
[----:B--2---:R3:W4:Y:S01]  /*7d00*/  F2I.F64.TRUNC R0, R2 ;  /* 0x0000000200007311 */ /* 0x004722000030d100 */
[----:B------:R-:W-:Y:S05]  /*7d10*/  BRA `(.L_x_17845) ;  /* 0x00000008006c7947 */ /* 0x000fea0003800000 */
.L_x_17853:
        /* <DEDUP_REMOVED lines=28> */
.L_x_17856:
        /* <DEDUP_REMOVED lines=15> */
.L_x_17855:
[----:B------:R-:W2:Y:S02]  /*7fd0*/  LDG.E.U16 R4, desc[UR36][R2.64] ;  /* 0x0000002402047981 */ /* 0x000ea4000c1e1500 */
[----:B--2---:R-:W-:-:S06]  /*7fe0*/  IMAD.U32 R4, R4, 0x10000, RZ ;  /* 0x0001000004047824 */ /* 0x004fcc00078e00ff */
[----:B------:R-:W0:Y:S02]  /*7ff0*/  F2I.FTZ.TRUNC.NTZ R4, R4 ;  /* 0x0000000400047305 */ /* 0x000e24000021f100 */
[----:B0-----:R-:W-:Y:S01]  /*8000*/  PRMT R0, R4, 0x7610, R0 ;  /* 0x0000761004007816 */ /* 0x001fe20000000000 */
[----:B------:R-:W-:Y:S06]  /*8010*/  BRA `(.L_x_17845) ;  /* 0x0000000400ac7947 */ /* 0x000fec0003800000 */
.L_x_17852:
        /* <DEDUP_REMOVED lines=10> */
.L_x_17859:
        /* <DEDUP_REMOVED lines=21> */
.L_x_17863:
[----:B------:R-:W-:Y:S05]  /*8210*/  BSYNC B1 ;  /* 0x0000000000017941 */ /* 0x000fea0003800000 */
.L_x_17862:
[----:B------:R-:W-:Y:S01]  /*8220*/  IMAD.SHL.U32 R2, R2, 0x100000, RZ ;  /* 0x0010000002027824 */ /* 0x000fe200078e00ff */
[----:B------:R-:W-:-:S04]  /*8230*/  LEA R3, R0, 0x3b800000, 0x17 ;  /* 0x3b80000000037811 */ /* 0x000fc800078eb8ff */
[----:B------:R-:W-:-:S07]  /*8240*/  LOP3.LUT R4, R3, R2, R4, 0xfe, !PT ;  /* 0x0000000203047212 */ /* 0x000fce00078efe04 */
.L_x_17861:
[----:B------:R-:W-:Y:S05]  /*8250*/  BSYNC B0 ;  /* 0x0000000000007941 */ /* 0x000fea0003800000 */
.L_x_17860:
[----:B------:R-:W0:Y:S02]  /*8260*/  F2I.FTZ.TRUNC.NTZ R4, R4 ;  /* 0x0000000400047305 */ /* 0x000e24000021f100 */
[----:B0-----:R-:W-:Y:S01]  /*8270*/  PRMT R0, R4, 0x7610, R0 ;  /* 0x0000761004007816 */ /* 0x001fe20000000000 */
[----:B------:R-:W-:Y:S06]  /*8280*/  BRA `(.L_x_17845) ;  /* 0x0000000400107947 */ /* 0x000fec0003800000 */
.L_x_17858:
        /* <DEDUP_REMOVED lines=21> */
.L_x_17867:
[----:B------:R-:W-:Y:S05]  /*83e0*/  BSYNC B1 ;  /* 0x0000000000017941 */ /* 0x000fea0003800000 */
.L_x_17866:
[----:B------:R-:W-:Y:S01]  /*83f0*/  IMAD.SHL.U32 R2, R2, 0x200000, RZ ;  /* 0x0020000002027824 */ /* 0x000fe200078e00ff */
[----:B------:R-:W-:-:S04]  /*8400*/  LEA R3, R0, 0x37800000, 0x17 ;  /* 0x3780000000037811 */ /* 0x000fc800078eb8ff */
[----:B------:R-:W-:-:S07]  /*8410*/  LOP3.LUT R4, R3, R2, R4, 0xfe, !PT ;  /* 0x0000000203047212 */ /* 0x000fce00078efe04 */
.L_x_17865:
[----:B------:R-:W-:Y:S05]  /*8420*/  BSYNC B0 ;  /* 0x0000000000007941 */ /* 0x000fea0003800000 */
.L_x_17864:
[----:B------:R-:W0:Y:S02]  /*8430*/  F2I.FTZ.TRUNC.NTZ R4, R4 ;  /* 0x0000000400047305 */ /* 0x000e24000021f100 */
[----:B0-----:R-:W-:Y:S01]  /*8440*/  PRMT R0, R4, 0x7610, R0 ;  /* 0x0000761004007816 */ /* 0x001fe20000000000 */
[----:B------:R-:W-:Y:S06]  /*8450*/  BRA `(.L_x_17845) ;  /* 0x00000000009c7947 */ /* 0x000fec0003800000 */
.L_x_17857:
        /* <DEDUP_REMOVED lines=14> */
.L_x_17871:
[----:B------:R-:W-:Y:S05]  /*8540*/  BSYNC B0 ;  /* 0x0000000000007941 */ /* 0x000fea0003800000 */
.L_x_17870:
[----:B------:R-:W0:Y:S02]  /*8550*/  F2I.FTZ.TRUNC.NTZ R4, R4 ;  /* 0x0000000400047305 */ /* 0x000e24000021f100 */
[----:B0-----:R-:W-:Y:S01]  /*8560*/  PRMT R0, R4, 0x7610, R0 ;  /* 0x0000761004007816 */ /* 0x001fe20000000000 */
[----:B------:R-:W-:Y:S06]  /*8570*/  BRA `(.L_x_17845) ;  /* 0x0000000000547947 */ /* 0x000fec0003800000 */
.L_x_17844:
        /* <DEDUP_REMOVED lines=16> */
.L_x_17872:
[----:B------:R-:W-:Y:S01]  /*8680*/  PRMT R0, RZ, 0x7610, R0 ;  /* 0x00007610ff007816 */ /* 0x000fe20000000000 */
[----:B------:R-:W-:Y:S06]  /*8690*/  BRA `(.L_x_17845) ;  /* 0x00000000000c7947 */ /* 0x000fec0003800000 */
.L_x_17869:
[----:B------:R1:W5:Y:S01]  /*86a0*/  LDG.E.U16 R0, desc[UR36][R2.64] ;  /* 0x0000002402007981 */ /* 0x000362000c1e1500 */
[----:B------:R-:W-:Y:S05]  /*86b0*/  BRA `(.L_x_17845) ;  /* 0x0000000000047947 */ /* 0x000fea0003800000 */
.L_x_17868:
[----:B------:R2:W5:Y:S02]  /*86c0*/  LDG.E.U16 R0, desc[UR36][R2.64] ;  /* 0x0000002402007981 */ /* 0x000564000c1e1500 */
.L_x_17845:
        /* <DEDUP_REMOVED lines=39> */
.L_x_17876:
[----:B------:R3:W-:Y:S01]  /*8940*/  STG.E.U8 desc[UR36][R16.64], R2 ;  /* 0x0000000210007986 */ /* 0x0007e2000c101124 */
[----:B------:R-:W-:Y:S05]  /*8950*/  BRA `(.L_x_17878) ;  /* 0x0000000c00647947 */ /* 0x000fea0003800000 */
.L_x_17875:
        /* <DEDUP_REMOVED lines=10> */
.L_x_17880:
[----:B------:R-:W-:-:S05]  /*8a00*/  PRMT R3, R2, 0x9910, RZ ;  /* 0x0000991002037816 */ /* 0x000fca00000000ff */
[----:B------:R2:W-:Y:S01]  /*8a10*/  STG.E desc[UR36][R16.64], R3 ;  /* 0x0000000310007986 */ /* 0x0005e2000c101924 */
[----:B------:R-:W-:Y:S05]  /*8a20*/  BRA `(.L_x_17878) ;  /* 0x0000000c00307947 */ /* 0x000fea0003800000 */
.L_x_17879:
[----:B------:R0:W-:Y:S01]  /*8a30*/  STG.E.U16 desc[UR36][R16.64], R2 ;  /* 0x0000000210007986 */ /* 0x0001e2000c101524 */
[----:B------:R-:W-:Y:S05]  /*8a40*/  BRA `(.L_x_17878) ;  /* 0x0000000c00287947 */ /* 0x000fea0003800000 */
.L_x_17874:
        /* <DEDUP_REMOVED lines=9> */
.L_x_17882:
[----:B------:R-:W0:Y:S02]  /*8ae0*/  I2F.S16 R0, R2 ;  /* 0x0000000200007306 */ /* 0x000e240000101400 */
[----:B0-----:R-:W-:-:S05]  /*8af0*/  F2FP.F16.F32.PACK_AB R0, RZ, R0 ;  /* 0x00000000ff00723e */ /* 0x001fca00000000ff */
[----:B------:R0:W-:Y:S01]  /*8b00*/  STG.E.U16 desc[UR36][R16.64], R0 ;  /* 0x0000000010007986 */ /* 0x0001e2000c101524 */
[----:B------:R-:W-:Y:S05]  /*8b10*/  BRA `(.L_x_17878) ;  /* 0x0000000800f47947 */ /* 0x000fea0003800000 */
.L_x_17881:
        /* <DEDUP_REMOVED lines=10> */
.L_x_17884:
[----:B------:R-:W0:Y:S02]  /*8bc0*/  I2F.S16 R2, R2 ;  /* 0x0000000200027306 */ /* 0x000e240000101400 */
[----:B0-----:R-:W-:-:S04]  /*8bd0*/  F2FP.F16.F32.PACK_AB R3, RZ, R2 ;  /* 0x00000002ff03723e */ /* 0x001fc800000000ff */
[----:B------:R-:W-:-:S05]  /*8be0*/  PRMT R3, R3, 0x5410, RZ ;  /* 0x0000541003037816 */ /* 0x000fca00000000ff */
[----:B------:R0:W-:Y:S01]  /*8bf0*/  STG.E desc[UR36][R16.64], R3 ;  /* 0x0000000310007986 */ /* 0x0001e2000c101924 */
[----:B------:R-:W-:Y:S05]  /*8c00*/  BRA `(.L_x_17878) ;  /* 0x0000000800b87947 */ /* 0x000fea0003800000 */
.L_x_17883:
[----:B------:R-:W0:Y:S02]  /*8c10*/  I2F.F64.S16 R2, R2 ;  /* 0x0000000200027312 */ /* 0x000e240000101c00 */
[----:B0-----:R0:W-:Y:S01]  /*8c20*/  STG.E.64 desc[UR36][R16.64], R2 ;  /* 0x0000000210007986 */ /* 0x0011e2000c101b24 */
[----:B------:R-:W-:Y:S05]  /*8c30*/  BRA `(.L_x_17878) ;  /* 0x0000000800ac7947 */ /* 0x000fea0003800000 */
.L_x_17873:
        /* <DEDUP_REMOVED lines=13> */
.L_x_17887:
[----:B------:R-:W0:Y:S01]  /*8d10*/  I2F.F64.S16 R4, R2 ;  /* 0x0000000200047312 */ /* 0x000e220000101c00 */
[----:B------:R-:W-:-:S05]  /*8d20*/  CS2R R6, SRZ ;  /* 0x0000000000067805 */ /* 0x000fca000001ff00 */
[----:B0-----:R0:W-:Y:S01]  /*8d30*/  STG.E.128 desc[UR36][R16.64], R4 ;  /* 0x0000000410007986 */ /* 0x0011e2000c101d24 */
[----:B------:R-:W-:Y:S05]  /*8d40*/  BRA `(.L_x_17878) ;  /* 0x0000000800687947 */ /* 0x000fea0003800000 */
.L_x_17886:
        /* <DEDUP_REMOVED lines=21> */
.L_x_17891:
[----:B------:R-:W-:Y:S05]  /*8ea0*/  BSYNC B0 ;  /* 0x0000000000007941 */ /* 0x000fea0003800000 */
.L_x_17890:
[----:B------:R-:W-:-:S05]  /*8eb0*/  LOP3.LUT R3, R0, R3, RZ, 0xfc, !PT ;  /* 0x0000000300037212 */ /* 0x000fca00078efcff */
[----:B------:R0:W-:Y:S01]  /*8ec0*/  STG.E.U8 desc[UR36][R16.64], R3 ;  /* 0x0000000310007986 */ /* 0x0001e2000c101124 */
[----:B------:R-:W-:Y:S05]  /*8ed0*/  BRA `(.L_x_17878) ;  /* 0x0000000800047947 */ /* 0x000fea0003800000 */
.L_x_17889:
        /* <DEDUP_REMOVED lines=13> */
.L_x_17893:
[----:B------:R-:W-:Y:S01]  /*8fb0*/  IMAD.MOV.U32 R0, RZ, RZ, 0x7f ;  /* 0x0000007fff007424 */ /* 0x000fe200078e00ff */
[----:B------:R-:W-:-:S04]  /*8fc0*/  ISETP.GT.U32.AND P0, PT, R3, 0x7f800000, PT ;  /* 0x7f8000000300780c */ /* 0x000fc80003f04070 */
[----:B------:R-:W-:-:S09]  /*8fd0*/  SEL R0, R0, 0x7c, P0 ;  /* 0x0000007c00007807 */ /* 0x000fd20000000000 */
.L_x_17894:
[----:B------:R-:W-:Y:S05]  /*8fe0*/  BSYNC B0 ;  /* 0x0000000000007941 */ /* 0x000fea0003800000 */
.L_x_17892:
[----:B------:R-:W-:-:S04]  /*8ff0*/  LOP3.LUT R2, R5, 0x80000000, RZ, 0xc0, !PT ;  /* 0x8000000005027812 */ /* 0x000fc800078ec0ff */
[----:B------:R-:W-:-:S04]  /*9000*/  SHF.R.U32.HI R3, RZ, 0x18, R2 ;  /* 0x00000018ff037819 */ /* 0x000fc80000011602 */
[----:B------:R-:W-:-:S05]  /*9010*/  LOP3.LUT R3, R0, R3, RZ, 0xfc, !PT ;  /* 0x0000000300037212 */ /* 0x000fca00078efcff */
[----:B------:R0:W-:Y:S01]  /*9020*/  STG.E.U8 desc[UR36][R16.64], R3 ;  /* 0x0000000310007986 */ /* 0x0001e2000c101124 */
[----:B------:R-:W-:Y:S05]  /*9030*/  BRA `(.L_x_17878) ;  /* 0x0000000400ac7947 */ /* 0x000fea0003800000 */
.L_x_17888:
[----:B------:R-:W0:Y:S02]  /*9040*/  I2F.S16 R0, R2 ;  /* 0x0000000200007306 */ /* 0x000e240000101400 */
[----:B0-----:R-:W-:-:S05]  /*9050*/  F2FP.BF16.F32.PACK_AB R0, RZ, R0 ;  /* 0x00000000ff00723e */ /* 0x001fca00000010ff */
[----:B------:R0:W-:Y:S01]  /*9060*/  STG.E.U16 desc[UR36][R16.64], R0 ;  /* 0x0000000010007986 */ /* 0x0001e2000c101524 */
[----:B------:R-:W-:Y:S05]  /*9070*/  BRA `(.L_x_17878) ;  /* 0x00000004009c7947 */ /* 0x000fea0003800000 */
.L_x_17885:
        /* <DEDUP_REMOVED lines=10> */
.L_x_17897:
        /* <DEDUP_REMOVED lines=17> */
.L_x_17900:
[----:B------:R-:W-:-:S04]  /*9230*/  LOP3.LUT R2, R5, 0x80000000, RZ, 0xc0, !PT ;  /* 0x8000000005027812 */ /* 0x000fc800078ec0ff */
[----:B------:R-:W-:-:S04]  /*9240*/  SHF.R.U32.HI R3, RZ, 0x18, R2 ;  /* 0x00000018ff037819 */ /* 0x000fc80000011602 */
[----:B------:R-:W-:-:S04]  /*9250*/  LOP3.LUT R0, R0, R3, RZ, 0xfc, !PT ;  /* 0x0000000300007212 */ /* 0x000fc800078efcff */
[----:B------:R-:W-:-:S07]  /*9260*/  PRMT R8, R0, 0x7610, R8 ;  /* 0x0000761000087816 */ /* 0x000fce0000000008 */
.L_x_17899:
[----:B------:R-:W-:Y:S05]  /*9270*/  BSYNC B0 ;  /* 0x0000000000007941 */ /* 0x000fea0003800000 */
.L_x_17898:
[----:B------:R0:W-:Y:S01]  /*9280*/  STG.E.U8 desc[UR36][R16.64], R8 ;  /* 0x0000000810007986 */ /* 0x0001e2000c101124 */
[----:B------:R-:W-:Y:S05]  /*9290*/  BRA `(.L_x_17878) ;  /* 0x0000000400147947 */ /* 0x000fea0003800000 */
.L_x_17896:
        /* <DEDUP_REMOVED lines=17> */
.L_x_17903:
[----:B------:R-:W-:-:S04]  /*93b0*/  LOP3.LUT R2, R5, 0x80000000, RZ, 0xc0, !PT ;  /* 0x8000000005027812 */ /* 0x000fc800078ec0ff */
[----:B------:R-:W-:-:S04]  /*93c0*/  SHF.R.U32.HI R3, RZ, 0x18, R2 ;  /* 0x00000018ff037819 */ /* 0x000fc80000011602 */
[----:B------:R-:W-:-:S04]  /*93d0*/  LOP3.LUT R0, R0, R3, RZ, 0xfc, !PT ;  /* 0x0000000300007212 */ /* 0x000fc800078efcff */
[----:B------:R-:W-:-:S07]  /*93e0*/  PRMT R8, R0, 0x7610, R8 ;  /* 0x0000761000087816 */ /* 0x000fce0000000008 */
.L_x_17902:
[----:B------:R-:W-:Y:S05]  /*93f0*/  BSYNC B0 ;  /* 0x0000000000007941 */ /* 0x000fea0003800000 */
.L_x_17901:
[----:B------:R0:W-:Y:S01]  /*9400*/  STG.E.U8 desc[UR36][R16.64], R8 ;  /* 0x0000000810007986 */ /* 0x0001e2000c101124 */
[----:B------:R-:W-:Y:S05]  /*9410*/  BRA `(.L_x_17878) ;  /* 0x0000000000b47947 */ /* 0x000fea0003800000 */
.L_x_17895:
        /* <DEDUP_REMOVED lines=22> */
.L_x_17877:
        /* <DEDUP_REMOVED lines=16> */
.L_x_17906:
[----:B------:R-:W-:Y:S05]  /*9680*/  BRA `(.L_x_17878) ;  /* 0x0000000000187947 */ /* 0x000fea0003800000 */
.L_x_17905:
[----:B------:R-:W-:-:S04]  /*9690*/  PRMT R2, R2, 0x9910, RZ ;  /* 0x0000991002027816 */ /* 0x000fc800000000ff */
[----:B------:R-:W-:-:S05]  /*96a0*/  SHF.R.S32.HI R3, RZ, 0x1f, R2 ;  /* 0x0000001fff037819 */ /* 0x000fca0000011402 */
[----:B------:R0:W-:Y:S01]  /*96b0*/  STG.E.64 desc[UR36][R16.64], R2 ;  /* 0x0000000210007986 */ /* 0x0001e2000c101b24 */
[----:B------:R-:W-:Y:S05]  /*96c0*/  BRA `(.L_x_17878) ;  /* 0x0000000000087947 */ /* 0x000fea0003800000 */
.L_x_17904:
[----:B------:R-:W-:-:S05]  /*96d0*/  PRMT R3, R2, 0x9910, RZ ;  /* 0x0000991002037816 */ /* 0x000fca00000000ff */
[----:B------:R0:W-:Y:S02]  /*96e0*/  STG.E desc[UR36][R16.64], R3 ;  /* 0x0000000310007986 */ /* 0x0001e4000c101924 */
.L_x_17878:
[----:B------:R-:W-:-:S07]  /*96f0*/  VIADD R19, R19, 0x80 ;  /* 0x0000008013137836 */ /* 0x000fce0000000000 */
.L_x_17838:
[----:B------:R-:W-:Y:S05]  /*9700*/  BSYNC B6 ;  /* 0x0000000000067941 */ /* 0x000fea0003800000 */
.L_x_17837:
[----:B------:R-:W-:Y:S02]  /*9710*/  ULDC UR4, c[0x0][0x210] ;  /* 0x0000840000047ab9 */ /* 0x000fe40000000800 */
[----:B------:R-:W-:-:S13]  /*9720*/  ISETP.GE.AND P0, PT, R19, UR4, PT ;  /* 0x0000000413007c0c */ /* 0x000fda000bf06270 */
[----:B------:R-:W-:Y:S05]  /*9730*/  @P0 EXIT ;  /* 0x000000000000094d */ /* 0x000fea0003800000 */
        /* <DEDUP_REMOVED lines=303> */
.L_x_17907:
        /* <DEDUP_REMOVED lines=20> */
.L_x_17911:
[----:B------:R4:W5:Y:S01]  /*ab70*/  LDG.E.U8 R0, desc[UR36][R2.64] ;  /* 0x0000002402007981 */ /* 0x000962000c1e1100 */
[----:B------:R-:W-:Y:S05]  /*ab80*/  BRA `(.L_x_17913) ;  /* 0x0000000c00547947 */ /* 0x000fea0003800000 */
.L_x_17910:
        /* <DEDUP_REMOVED lines=8> */
.L_x_17915:
[----:B------:R2:W5:Y:S01]  /*ac10*/  LDG.E.U16 R0, desc[UR36][R2.64] ;  /* 0x0000002402007981 */ /* 0x000562000c1e1500 */
[----:B------:R-:W-:Y:S05]  /*ac20*/  BRA `(.L_x_17913) ;  /* 0x0000000c002c7947 */ /* 0x000fea0003800000 */
.L_x_17914:
[----:B------:R0:W5:Y:S01]  /*ac30*/  LDG.E.U16 R0, desc[UR36][R2.64] ;  /* 0x0000002402007981 */ /* 0x000162000c1e1500 */
[----:B------:R-:W-:Y:S05]  /*ac40*/  BRA `(.L_x_17913) ;  /* 0x0000000c00247947 */ /* 0x000fea0003800000 */
.L_x_17909:
        /* <DEDUP_REMOVED lines=9> */
.L_x_17917:
[----:B------:R-:W2:Y:S02]  /*ace0*/  LDG.E.U16 R4, desc[UR36][R2.64] ;  /* 0x0000002402047981 */ /* 0x000ea4000c1e1500 */
[----:B--2---:R-:W-:-:S06]  /*acf0*/  HADD2.F32 R4, -RZ, R4.H0_H0 ;  /* 0x20000004ff047230 */ /* 0x004fcc0000004100 */
[----:B------:R-:W0:Y:S02]  /*ad00*/  F2I.FTZ.TRUNC.NTZ R4, R4 ;  /* 0x0000000400047305 */ /* 0x000e24000021f100 */
[----:B0-----:R-:W-:Y:S01]  /*ad10*/  PRMT R0, R4, 0x7610, R0 ;  /* 0x0000761004007816 */ /* 0x001fe20000000000 */
[----:B------:R-:W-:Y:S06]  /*ad20*/  BRA `(.L_x_17913) ;  /* 0x0000000800ec7947 */ /* 0x000fec0003800000 */
.L_x_17916:
        /* <DEDUP_REMOVED lines=9> */
.L_x_17919:
[----:B------:R-:W2:Y:S02]  /*adc0*/  LDG.E.U16 R2, desc[UR36][R2.64] ;  /* 0x0000002402027981 */ /* 0x000ea4000c1e1500 */
[----:B--2---:R-:W-:-:S06]  /*add0*/  HADD2.F32 R4, -RZ, R2.H0_H0 ;  /* 0x20000002ff047230 */ /* 0x004fcc0000004100 */
[----:B------:R-:W0:Y:S02]  /*ade0*/  F2I.FTZ.TRUNC.NTZ R4, R4 ;  /* 0x0000000400047305 */ /* 0x000e24000021f100 */
[----:B0-----:R-:W-:Y:S01]  /*adf0*/  PRMT R0, R4, 0x7610, R0 ;  /* 0x0000761004007816 */ /* 0x001fe20000000000 */
[----:B------:R-:W-:Y:S06]  /*ae00*/  BRA `(.L_x_17913) ;  /* 0x0000000800b47947 */ /* 0x000fec0003800000 */
.L_x_17918:
[----:B------:R-:W2:Y:S02]  /*ae10*/  LDG.E.64 R2, desc[UR36][R2.64] ;  /* 0x0000002402027981 */ /* 0x000ea4000c1e1b00 */
[----:B--2---:R0:W1:Y:S01]  /*ae20*/  F2I.F64.TRUNC R0, R2 ;  /* 0x0000000200007311 */ /* 0x004062000030d100 */
[----:B------:R-:W-:Y:S05]  /*ae30*/  BRA `(.L_x_17913) ;  /* 0x0000000800a87947 */ /* 0x000fea0003800000 */
.L_x_17908:
        /* <DEDUP_REMOVED lines=12> */
.L_x_17922:
[----:B------:R-:W2:Y:S02]  /*af00*/  LDG.E.64 R2, desc[UR36][R2.64] ;  /* 0x0000002402027981 */ /* 0x000ea4000c1e1b00 */
[----:B--2---:R0:W1:Y:S01]  /*af10*/  F2I.F64.TRUNC R0, R2 ;  /* 0x0000000200007311 */ /* 0x004062000030d100 */
[----:B------:R-:W-:Y:S05]  /*af20*/  BRA `(.L_x_17913) ;  /* 0x00000008006c7947 */ /* 0x000fea0003800000 */
.L_x_17921:
        /* <DEDUP_REMOVED lines=28> */
.L_x_17924:
        /* <DEDUP_REMOVED lines=15> */
.L_x_17923:
[----:B------:R-:W2:Y:S02]  /*b1e0*/  LDG.E.U16 R4, desc[UR36][R2.64] ;  /* 0x0000002402047981 */ /* 0x000ea4000c1e1500 */
[----:B--2---:R-:W-:-:S06]  /*b1f0*/  IMAD.U32 R4, R4, 0x10000, RZ ;  /* 0x0001000004047824 */ /* 0x004fcc00078e00ff */
[----:B------:R-:W0:Y:S02]  /*b200*/  F2I.FTZ.TRUNC.NTZ R4, R4 ;  /* 0x0000000400047305 */ /* 0x000e24000021f100 */
[----:B0-----:R-:W-:Y:S01]  /*b210*/  PRMT R0, R4, 0x7610, R0 ;  /* 0x0000761004007816 */ /* 0x001fe20000000000 */
[----:B------:R-:W-:Y:S06]  /*b220*/  BRA `(.L_x_17913) ;  /* 0x0000000400ac7947 */ /* 0x000fec0003800000 */
.L_x_17920:
        /* <DEDUP_REMOVED lines=10> */
.L_x_17927:
        /* <DEDUP_REMOVED lines=21> */
.L_x_17931:
[----:B------:R-:W-:Y:S05]  /*b420*/  BSYNC B1 ;  /* 0x0000000000017941 */ /* 0x000fea0003800000 */
.L_x_17930:
[----:B------:R-:W-:Y:S01]  /*b430*/  IMAD.SHL.U32 R2, R2, 0x100000, RZ ;  /* 0x0010000002027824 */ /* 0x000fe200078e00ff */
[----:B------:R-:W-:-:S04]  /*b440*/  LEA R3, R0, 0x3b800000, 0x17 ;  /* 0x3b80000000037811 */ /* 0x000fc800078eb8ff */
[----:B------:R-:W-:-:S07]  /*b450*/  LOP3.LUT R4, R3, R2, R4, 0xfe, !PT ;  /* 0x0000000203047212 */ /* 0x000fce00078efe04 */
.L_x_17929:
[----:B------:R-:W-:Y:S05]  /*b460*/  BSYNC B0 ;  /* 0x0000000000007941 */ /* 0x000fea0003800000 */
.L_x_17928:
[----:B------:R-:W0:Y:S02]  /*b470*/  F2I.FTZ.TRUNC.NTZ R4, R4 ;  /* 0x0000000400047305 */ /* 0x000e24000021f100 */
[----:B0-----:R-:W-:Y:S01]  /*b480*/  PRMT R0, R4, 0x7610, R0 ;  /* 0x0000761004007816 */ /* 0x001fe20000000000 */
[----:B------:R-:W-:Y:S06]  /*b490*/  BRA `(.L_x_17913) ;  /* 0x0000000400107947 */ /* 0x000fec0003800000 */
.L_x_17926:
        /* <DEDUP_REMOVED lines=21> */
.L_x_17935:
[----:B------:R-:W-:Y:S05]  /*b5f0*/  BSYNC B1 ;  /* 0x0000000000017941 */ /* 0x000fea0003800000 */
.L_x_17934:
[----:B------:R-:W-:Y:S01]  /*b600*/  IMAD.SHL.U32 R2, R2, 0x200000, RZ ;  /* 0x0020000002027824 */ /* 0x000fe200078e00ff */
[----:B------:R-:W-:-:S04]  /*b610*/  LEA R3, R0, 0x37800000, 0x17 ;  /* 0x3780000000037811 */ /* 0x000fc800078eb8ff */
[----:B------:R-:W-:-:S07]  /*b620*/  LOP3.LUT R4, R3, R2, R4, 0xfe, !PT ;  /* 0x0000000203047212 */ /* 0x000fce00078efe04 */
.L_x_17933:
[----:B------:R-:W-:Y:S05]  /*b630*/  BSYNC B0 ;  /* 0x0000000000007941 */ /* 0x000fea0003800000 */
.L_x_17932:
[----:B------:R-:W0:Y:S02]  /*b640*/  F2I.FTZ.TRUNC.NTZ R4, R4 ;  /* 0x0000000400047305 */ /* 0x000e24000021f100 */
[----:B0-----:R-:W-:Y:S01]  /*b650*/  PRMT R0, R4, 0x7610, R0 ;  /* 0x0000761004007816 */ /* 0x001fe20000000000 */
[----:B------:R-:W-:Y:S06]  /*b660*/  BRA `(.L_x_17913) ;  /* 0x00000000009c7947 */ /* 0x000fec0003800000 */
.L_x_17925:
        /* <DEDUP_REMOVED lines=14> */
.L_x_17939:
[----:B------:R-:W-:Y:S05]  /*b750*/  BSYNC B0 ;  /* 0x0000000000007941 */ /* 0x000fea0003800000 */
.L_x_17938:
[----:B------:R-:W0:Y:S02]  /*b760*/  F2I.FTZ.TRUNC.NTZ R4, R4 ;  /* 0x0000000400047305 */ /* 0x000e24000021f100 */
[----:B0-----:R-:W-:Y:S01]  /*b770*/  PRMT R0, R4, 0x7610, R0 ;  /* 0x0000761004007816 */ /* 0x001fe20000000000 */
[----:B------:R-:W-:Y:S06]  /*b780*/  BRA `(.L_x_17913) ;  /* 0x0000000000547947 */ /* 0x000fec0003800000 */
.L_x_17912:
        /* <DEDUP_REMOVED lines=16> */
.L_x_17940:
[----:B------:R-:W-:Y:S01]  /*b890*/  PRMT R0, RZ, 0x7610, R0 ;  /* 0x00007610ff007816 */ /* 0x000fe20000000000 */
[----:B------:R-:W-:Y:S06]  /*b8a0*/  BRA `(.L_x_17913) ;  /* 0x00000000000c7947 */ /* 0x000fec0003800000 */
.L_x_17937:
[----:B------:R0:W5:Y:S01]  /*b8b0*/  LDG.E.U16 R0, desc[UR36][R2.64] ;  /* 0x0000002402007981 */ /* 0x000162000c1e1500 */
[----:B------:R-:W-:Y:S05]  /*b8c0*/  BRA `(.L_x_17913) ;  /* 0x0000000000047947 */ /* 0x000fea0003800000 */
.L_x_17936:
[----:B------:R0:W5:Y:S02]  /*b8d0*/  LDG.E.U16 R0, desc[UR36][R2.64] ;  /* 0x0000002402007981 */ /* 0x000164000c1e1500 */
.L_x_17913:
[----:B01234-:R-:W0:Y:S01]  /*b8e0*/  LDC.U16 R2, c[0x0][0x422] ;  /* 0x00010880ff027b82 */ /* 0x01fe220000000400 */
[----:B-----5:R-:W-:-:S04]  /*b8f0*/  PRMT R0, R0, 0x9910, RZ ;  /* 0x0000991000007816 */ /* 0x020fc800000000ff */
        /* <DEDUP_REMOVED lines=37> */
.L_x_17944:
[----:B------:R-:W-:Y:S01]  /*bb50*/  STG.E.U8 desc[UR36][R16.64], R2 ;  /* 0x0000000210007986 */ /* 0x000fe2000c101124 */
[----:B------:R-:W-:Y:S05]  /*bb60*/  EXIT ;  /* 0x000000000000794d */ /* 0x000fea0003800000 */
.L_x_17943:
        /* <DEDUP_REMOVED lines=8> */
[----:B------:R-:W-:Y:S01]  /*bbf0*/  STG.E.64 desc[UR36][R16.64], R2 ;  /* 0x0000000210007986 */ /* 0x000fe2000c101b24 */
[----:B------:R-:W-:Y:S05]  /*bc00*/  EXIT ;  /* 0x000000000000794d */ /* 0x000fea0003800000 */
.L_x_17947:
[----:B------:R-:W-:-:S05]  /*bc10*/  PRMT R3, R2, 0x9910, RZ ;  /* 0x0000991002037816 */ /* 0x000fca00000000ff */
[----:B------:R-:W-:Y:S01]  /*bc20*/  STG.E desc[UR36][R16.64], R3 ;  /* 0x0000000310007986 */ /* 0x000fe2000c101924 */
[----:B------:R-:W-:Y:S05]  /*bc30*/  EXIT ;  /* 0x000000000000794d */ /* 0x000fea0003800000 */
.L_x_17946:
[----:B------:R-:W-:Y:S01]  /*bc40*/  STG.E.U16 desc[UR36][R16.64], R2 ;  /* 0x0000000210007986 */ /* 0x000fe2000c101524 */
[----:B------:R-:W-:Y:S05]  /*bc50*/  EXIT ;  /* 0x000000000000794d */ /* 0x000fea0003800000 */
.L_x_17942:
        /* <DEDUP_REMOVED lines=9> */
.L_x_17949:
[----:B------:R-:W0:Y:S02]  /*bcf0*/  I2F.S16 R0, R2 ;  /* 0x0000000200007306 */ /* 0x000e240000101400 */
[----:B0-----:R-:W-:-:S05]  /*bd00*/  F2FP.F16.F32.PACK_AB R0, RZ, R0 ;  /* 0x00000000ff00723e */ /* 0x001fca00000000ff */
[----:B------:R-:W-:Y:S01]  /*bd10*/  STG.E.U16 desc[UR36][R16.64], R0 ;  /* 0x0000000010007986 */ /* 0x000fe2000c101524 */
[----:B------:R-:W-:Y:S05]  /*bd20*/  EXIT ;  /* 0x000000000000794d */ /* 0x000fea0003800000 */
.L_x_17948:
        /* <DEDUP_REMOVED lines=10> */
.L_x_17951:
[----:B------:R-:W0:Y:S02]  /*bdd0*/  I2F.S16 R2, R2 ;  /* 0x0000000200027306 */ /* 0x000e240000101400 */
[----:B0-----:R-:W-:-:S04]  /*bde0*/  F2FP.F16.F32.PACK_AB R3, RZ, R2 ;  /* 0x00000002ff03723e */ /* 0x001fc800000000ff */
[----:B------:R-:W-:-:S05]  /*bdf0*/  PRMT R3, R3, 0x5410, RZ ;  /* 0x0000541003037816 */ /* 0x000fca00000000ff */
[----:B------:R-:W-:Y:S01]  /*be00*/  STG.E desc[UR36][R16.64], R3 ;  /* 0x0000000310007986 */ /* 0x000fe2000c101924 */
[----:B------:R-:W-:Y:S05]  /*be10*/  EXIT ;  /* 0x000000000000794d */ /* 0x000fea0003800000 */
.L_x_17950:
[----:B------:R-:W0:Y:S02]  /*be20*/  I2F.F64.S16 R2, R2 ;  /* 0x0000000200027312 */ /* 0x000e240000101c00 */
[----:B0-----:R-:W-:Y:S01]  /*be30*/  STG.E.64 desc[UR36][R16.64], R2 ;  /* 0x0000000210007986 */ /* 0x001fe2000c101b24 */
[----:B------:R-:W-:Y:S05]  /*be40*/  EXIT ;  /* 0x000000000000794d */ /* 0x000fea0003800000 */
.L_x_17941:
        /* <DEDUP_REMOVED lines=13> */
.L_x_17954:
[----:B------:R-:W0:Y:S01]  /*bf20*/  I2F.F64.S16 R4, R2 ;  /* 0x0000000200047312 */ /* 0x000e220000101c00 */
[----:B------:R-:W-:-:S05]  /*bf30*/  CS2R R6, SRZ ;  /* 0x0000000000067805 */ /* 0x000fca000001ff00 */
[----:B0-----:R-:W-:Y:S01]  /*bf40*/  STG.E.128 desc[UR36][R16.64], R4 ;  /* 0x0000000410007986 */ /* 0x001fe2000c101d24 */
[----:B------:R-:W-:Y:S05]  /*bf50*/  EXIT ;  /* 0x000000000000794d */ /* 0x000fea0003800000 */
.L_x_17953:
        /* <DEDUP_REMOVED lines=21> */
.L_x_17958:
[----:B------:R-:W-:Y:S05]  /*c0b0*/  BSYNC B0 ;  /* 0x0000000000007941 */ /* 0x000fea0003800000 */
.L_x_17957:
[----:B------:R-:W-:-:S05]  /*c0c0*/  LOP3.LUT R3, R0, R3, RZ, 0xfc, !PT ;  /* 0x0000000300037212 */ /* 0x000fca00078efcff */
[----:B------:R-:W-:Y:S01]  /*c0d0*/  STG.E.U8 desc[UR36][R16.64], R3 ;  /* 0x0000000310007986 */ /* 0x000fe2000c101124 */
[----:B------:R-:W-:Y:S05]  /*c0e0*/  EXIT ;  /* 0x000000000000794d */ /* 0x000fea0003800000 */
.L_x_17956:
        /* <DEDUP_REMOVED lines=13> */
.L_x_17960:
[----:B------:R-:W-:Y:S01]  /*c1c0*/  IMAD.MOV.U32 R0, RZ, RZ, 0x7f ;  /* 0x0000007fff007424 */ /* 0x000fe200078e00ff */
[----:B------:R-:W-:-:S04]  /*c1d0*/  ISETP.GT.U32.AND P0, PT, R3, 0x7f800000, PT ;  /* 0x7f8000000300780c */ /* 0x000fc80003f04070 */
[----:B------:R-:W-:-:S09]  /*c1e0*/  SEL R0, R0, 0x7c, P0 ;  /* 0x0000007c00007807 */ /* 0x000fd20000000000 */
.L_x_17961:
[----:B------:R-:W-:Y:S05]  /*c1f0*/  BSYNC B0 ;  /* 0x0000000000007941 */ /* 0x000fea0003800000 */
.L_x_17959:
[----:B------:R-:W-:-:S04]  /*c200*/  LOP3.LUT R2, R5, 0x80000000, RZ, 0xc0, !PT ;  /* 0x8000000005027812 */ /* 0x000fc800078ec0ff */
[----:B------:R-:W-:-:S04]  /*c210*/  SHF.R.U32.HI R3, RZ, 0x18, R2 ;  /* 0x00000018ff037819 */ /* 0x000fc80000011602 */
[----:B------:R-:W-:-:S05]  /*c220*/  LOP3.LUT R3, R0, R3, RZ, 0xfc, !PT ;  /* 0x0000000300037212 */ /* 0x000fca00078efcff */
[----:B------:R-:W-:Y:S01]  /*c230*/  STG.E.U8 desc[UR36][R16.64], R3 ;  /* 0x0000000310007986 */ /* 0x000fe2000c101124 */
[----:B------:R-:W-:Y:S05]  /*c240*/  EXIT ;  /* 0x000000000000794d */ /* 0x000fea0003800000 */
.L_x_17955:
[----:B------:R-:W0:Y:S02]  /*c250*/  I2F.S16 R0, R2 ;  /* 0x0000000200007306 */ /* 0x000e240000101400 */
[----:B0-----:R-:W-:-:S05]  /*c260*/  F2FP.BF16.F32.PACK_AB R0, RZ, R0 ;  /* 0x00000000ff00723e */ /* 0x001fca00000010ff */
[----:B------:R-:W-:Y:S01]  /*c270*/  STG.E.U16 desc[UR36][R16.64], R0 ;  /* 0x0000000010007986 */ /* 0x000fe2000c101524 */
[----:B------:R-:W-:Y:S05]  /*c280*/  EXIT ;  /* 0x000000000000794d */ /* 0x000fea0003800000 */
.L_x_17952:
        /* <DEDUP_REMOVED lines=10> */
.L_x_17964:
        /* <DEDUP_REMOVED lines=17> */
.L_x_17967:
[----:B------:R-:W-:-:S04]  /*c440*/  LOP3.LUT R2, R5, 0x80000000, RZ, 0xc0, !PT ;  /* 0x8000000005027812 */ /* 0x000fc800078ec0ff */
[----:B------:R-:W-:-:S04]  /*c450*/  SHF.R.U32.HI R3, RZ, 0x18, R2 ;  /* 0x00000018ff037819 */ /* 0x000fc80000011602 */
[----:B------:R-:W-:-:S04]  /*c460*/  LOP3.LUT R0, R0, R3, RZ, 0xfc, !PT ;  /* 0x0000000300007212 */ /* 0x000fc800078efcff */
[----:B------:R-:W-:-:S07]  /*c470*/  PRMT R8, R0, 0x7610, R8 ;  /* 0x0000761000087816 */ /* 0x000fce0000000008 */
.L_x_17966:
[----:B------:R-:W-:Y:S05]  /*c480*/  BSYNC B0 ;  /* 0x0000000000007941 */ /* 0x000fea0003800000 */
.L_x_17965:
[----:B------:R-:W-:Y:S01]  /*c490*/  STG.E.U8 desc[UR36][R16.64], R8 ;  /* 0x0000000810007986 */ /* 0x000fe2000c101124 */
[----:B------:R-:W-:Y:S05]  /*c4a0*/  EXIT ;  /* 0x000000000000794d */ /* 0x000fea0003800000 */
.L_x_17963:
        /* <DEDUP_REMOVED lines=17> */
.L_x_17970:
[----:B------:R-:W-:-:S04]  /*c5c0*/  LOP3.LUT R2, R5, 0x80000000, RZ, 0xc0, !PT ;  /* 0x8000000005027812 */ /* 0x000fc800078ec0ff */
[----:B------:R-:W-:-:S04]  /*c5d0*/  SHF.R.U32.HI R3, RZ, 0x18, R2 ;  /* 0x00000018ff037819 */ /* 0x000fc80000011602 */
[----:B------:R-:W-:-:S04]  /*c5e0*/  LOP3.LUT R0, R0, R3, RZ, 0xfc, !PT ;  /* 0x0000000300007212 */ /* 0x000fc800078efcff */
[----:B------:R-:W-:-:S07]  /*c5f0*/  PRMT R8, R0, 0x7610, R8 ;  /* 0x0000761000087816 */ /* 0x000fce0000000008 */
.L_x_17969:
[----:B------:R-:W-:Y:S05]  /*c600*/  BSYNC B0 ;  /* 0x0000000000007941 */ /* 0x000fea0003800000 */
.L_x_17968:
[----:B------:R-:W-:Y:S01]  /*c610*/  STG.E.U8 desc[UR36][R16.64], R8 ;  /* 0x0000000810007986 */ /* 0x000fe2000c101124 */
[----:B------:R-:W-:Y:S05]  /*c620*/  EXIT ;  /* 0x000000000000794d */ /* 0x000fea0003800000 */
.L_x_17962:
        /* <DEDUP_REMOVED lines=22> */
.L_x_17945:
        /* <DEDUP_REMOVED lines=16> */
.L_x_17973:
[----:B------:R-:W-:Y:S05]  /*c890*/  EXIT ;  /* 0x000000000000794d */ /* 0x000fea0003800000 */
.L_x_17972:
[----:B------:R-:W-:-:S04]  /*c8a0*/  PRMT R2, R2, 0x9910, RZ ;  /* 0x0000991002027816 */ /* 0x000fc800000000ff */
[----:B------:R-:W-:-:S05]  /*c8b0*/  SHF.R.S32.HI R3, RZ, 0x1f, R2 ;  /* 0x0000001fff037819 */ /* 0x000fca0000011402 */
[----:B------:R-:W-:Y:S01]  /*c8c0*/  STG.E.64 desc[UR36][R16.64], R2 ;  /* 0x0000000210007986 */ /* 0x000fe2000c101b24 */
[----:B------:R-:W-:Y:S05]  /*c8d0*/  EXIT ;  /* 0x000000000000794d */ /* 0x000fea0003800000 */
.L_x_17971:
[----:B------:R-:W-:-:S05]  /*c8e0*/  PRMT R3, R2, 0x9910, RZ ;  /* 0x0000991002037816 */ /* 0x000fca00000000ff */
[----:B------:R-:W-:Y:S01]  /*c8f0*/  STG.E desc[UR36][R16.64], R3 ;  /* 0x0000000310007986 */ /* 0x000fe2000c101924 */
[----:B------:R-:W-:Y:S05]  /*c900*/  EXIT ;  /* 0x000000000000794d */ /* 0x000fea0003800000 */
.L_x_17974:
        /* <DEDUP_REMOVED lines=15> */
.L_x_57388:


//--------------------- .text._ZN2at6native27unrolled_elementwise_kernelINS0_13BUnaryFunctorIsssZZZNS0_16fmod_kernel_cudaERNS_18TensorIteratorBaseEENKUlvE_clEvENKUlvE3_clEvEUlssE_EESt5arrayIPcLm2EELi4E23TrivialOffsetCalculatorILi1EjESD_NS0_6memory12LoadWithCastILi1EEENSE_13StoreWithCastILi1EEEEEviT_T0_T2_T3_T4_T5_ --------------------------
	.section	.text._ZN2at6native27unrolled_elementwise_kernelINS0_13BUnaryFunctorIsssZZZNS0_16fmod_kernel_cudaERNS_18TensorIteratorBaseEENKUlvE_clEvENKUlvE3_clEvEUlssE_EESt5arrayIPcLm2EELi4E23TrivialOffsetCalculatorILi1EjESD_NS0_6memory12LoadWithCastILi1EEENSE_13StoreWithCastILi1EEEEEviT_T0_T2_T3_T4_T5_,"ax",@progbits
	.align	128
        .global         _ZN2at6native27unrolled_elementwise_kernelINS0_13BUnaryFunctorIsssZZZNS0_16fmod_kernel_cudaERNS_18TensorIteratorBaseEENKUlvE_clEvENKUlvE3_clEvEUlssE_EESt5arrayIPcLm2EELi4E23TrivialOffsetCalculatorILi1EjESD_NS0_6memory12LoadWithCastILi1EEENSE_13StoreWithCastILi1EEEEEviT_T0_T2_T3_T4_T5_
        .type           _ZN2at6native27unrolled_elementwise_kernelINS0_13BUnaryFunctorIsssZZZNS0_16fmod_kernel_cudaERNS_18TensorIteratorBaseEENKUlvE_clEvENKUlvE3_clEvEUlssE_EESt5arrayIPcLm2EELi4E23TrivialOffsetCalculatorILi1EjESD_NS0_6memory12LoadWithCastILi1EEENSE_13StoreWithCastILi1EEEEEviT_T0_T2_T3_T4_T5_,@function
        .size           _ZN2at6native27unrolled_elementwise_kernelINS0_13BUnaryFunctorIsssZZZNS0_16fmod_kernel_cudaERNS_18TensorIteratorBaseEENKUlvE_clEvENKUlvE3_clEvEUlssE_EESt5arrayIPcLm2EELi4E23TrivialOffsetCalculatorILi1EjESD_NS0_6memory12LoadWithCastILi1EEENSE_13StoreWithCastILi1EEEEEviT_T0_T2_T3_T4_T5_,(.L_x_57389 - _ZN2at6native27unrolled_elementwise_kernelINS0_13BUnaryFunctorIsssZZZNS0_16fmod_kernel_cudaERNS_18TensorIteratorBaseEENKUlvE_clEvENKUlvE3_clEvEUlssE_EESt5arrayIPcLm2EELi4E23TrivialOffsetCalculatorILi1EjESD_NS0_6memory12LoadWithCastILi1EEENSE_13StoreWithCastILi1EEEEEviT_T0_T2_T3_T4_T5_)
        .other          _ZN2at6native27unrolled_elementwise_kernelINS0_13BUnaryFunctorIsssZZZNS0_16fmod_kernel_cudaERNS_18TensorIteratorBaseEENKUlvE_clEvENKUlvE3_clEvEUlssE_EESt5arrayIPcLm2EELi4E23TrivialOffsetCalculatorILi1EjESD_NS0_6memory12LoadWithCastILi1EEENSE_13StoreWithCastILi1EEEEEviT_T0_T2_T3_T4_T5_,@"STO_CUDA_ENTRY STV_DEFAULT"
_ZN2at6native27unrolled_elementwise_kernelINS0_13BUnaryFunctorIsssZZZNS0_16fmod_kernel_cudaERNS_18TensorIteratorBaseEENKUlvE_clEvENKUlvE3_clEvEUlssE_EESt5arrayIPcLm2EELi4E23TrivialOffsetCalculatorILi1EjESD_NS0_6memory12LoadWithCastILi1EEENSE_13StoreWithCastILi1EEEEEviT_T0_T2_T3_T4_T5_:
.text._ZN2at6native27unrolled_elementwise_kernelINS0_13BUnaryFunctorIsssZZZNS0_16fmod_kernel_cudaERNS_18TensorIteratorBaseEENKUlvE_clEvENKUlvE3_clEvEUlssE_EESt5arrayIPcLm2EELi4E23TrivialOffsetCalculatorILi1EjESD_NS0_6memory12LoadWithCastILi1EEENSE_13StoreWithCastILi1EEEEEviT_T0_T2_T3_T4_T5_:
        /* <DEDUP_REMOVED lines=31> */
.L_x_17980:
[----:B------:R3:W5:Y:S01]  /*01f0*/  LDG.E.U8 R22, desc[UR36][R4.64] ;  /* 0x0000002404167981 */ /* 0x000762000c1e1100 */
[----:B------:R-:W-:Y:S05]  /*0200*/  BRA `(.L_x_17982) ;  /* 0x0000000c00587947 */ /* 0x000fea0003800000 */
.L_x_17979:
        /* <DEDUP_REMOVED lines=8> */
.L_x_17984:
[----:B------:R1:W5:Y:S01]  /*0290*/  LDG.E.U16 R22, desc[UR36][R4.64] ;  /* 0x0000002404167981 */ /* 0x000362000c1e1500 */
[----:B------:R-:W-:Y:S05]  /*02a0*/  BRA `(.L_x_17982) ;  /* 0x0000000c00307947 */ /* 0x000fea0003800000 */
.L_x_17983:
[----:B------:R2:W5:Y:S01]  /*02b0*/  LDG.E.U16 R22, desc[UR36][R4.64] ;  /* 0x0000002404167981 */ /* 0x000562000c1e1500 */
[----:B------:R-:W-:Y:S05]  /*02c0*/  BRA `(.L_x_17982) ;  /* 0x0000000c00287947 */ /* 0x000fea0003800000 */
.L_x_17978:
        /* <DEDUP_REMOVED lines=9> */
.L_x_17986:
[----:B------:R-:W2:Y:S02]  /*0360*/  LDG.E.U16 R0, desc[UR36][R4.64] ;  /* 0x0000002404007981 */ /* 0x000ea4000c1e1500 */
[----:B--2---:R-:W-:-:S06]  /*0370*/  HADD2.F32 R0, -RZ, R0.H0_H0 ;  /* 0x20000000ff007230 */ /* 0x004fcc0000004100 */
[----:B------:R-:W0:Y:S02]  /*0380*/  F2I.FTZ.TRUNC.NTZ R0, R0 ;  /* 0x0000000000007305 */ /* 0x000e24000021f100 */
[----:B0-----:R-:W-:Y:S01]  /*0390*/  PRMT R22, R0, 0x7610, R22 ;  /* 0x0000761000167816 */ /* 0x001fe20000000016 */
[----:B------:R-:W-:Y:S06]  /*03a0*/  BRA `(.L_x_17982) ;  /* 0x0000000800f07947 */ /* 0x000fec0003800000 */
.L_x_17985:
        /* <DEDUP_REMOVED lines=9> */
.L_x_17988:
[----:B------:R-:W2:Y:S02]  /*0440*/  LDG.E.U16 R4, desc[UR36][R4.64] ;  /* 0x0000002404047981 */ /* 0x000ea4000c1e1500 */
[----:B--2---:R-:W-:-:S06]  /*0450*/  HADD2.F32 R0, -RZ, R4.H0_H0 ;  /* 0x20000004ff007230 */ /* 0x004fcc0000004100 */
[----:B------:R-:W0:Y:S02]  /*0460*/  F2I.FTZ.TRUNC.NTZ R0, R0 ;  /* 0x0000000000007305 */ /* 0x000e24000021f100 */
[----:B0-----:R-:W-:Y:S01]  /*0470*/  PRMT R22, R0, 0x7610, R22 ;  /* 0x0000761000167816 */ /* 0x001fe20000000016 */
[----:B------:R-:W-:Y:S06]  /*0480*/  BRA `(.L_x_17982) ;  /* 0x0000000800b87947 */ /* 0x000fec0003800000 */
.L_x_17987:
[----:B------:R-:W2:Y:S02]  /*0490*/  LDG.E.64 R4, desc[UR36][R4.64] ;  /* 0x0000002404047981 */ /* 0x000ea4000c1e1b00 */
[----:B--2---:R0:W1:Y:S01]  /*04a0*/  F2I.F64.TRUNC R22, R4 ;  /* 0x0000000400167311 */ /* 0x004062000030d100 */
[----:B------:R-:W-:Y:S05]  /*04b0*/  BRA `(.L_x_17982) ;  /* 0x0000000800ac7947 */ /* 0x000fea0003800000 */
.L_x_17977:
        /* <DEDUP_REMOVED lines=12> */
.L_x_17991:
[----:B------:R-:W2:Y:S02]  /*0580*/  LDG.E.64 R4, desc[UR36][R4.64] ;  /* 0x0000002404047981 */ /* 0x000ea4000c1e1b00 */
[----:B--2---:R0:W1:Y:S01]  /*0590*/  F2I.F64.TRUNC R22, R4 ;  /* 0x0000000400167311 */ /* 0x004062000030d100 */
[----:B------:R-:W-:Y:S05]  /*05a0*/  BRA `(.L_x_17982) ;  /* 0x0000000800707947 */ /* 0x000fea0003800000 */
.L_x_17990:
        /* <DEDUP_REMOVED lines=28> */
.L_x_17993:
        /* <DEDUP_REMOVED lines=16> */
.L_x_17992:
[----:B------:R-:W2:Y:S02]  /*0870*/  LDG.E.U16 R0, desc[UR36][R4.64] ;  /* 0x0000002404007981 */ /* 0x000ea4000c1e1500 */
[----:B--2---:R-:W-:-:S06]  /*0880*/  IMAD.U32 R0, R0, 0x10000, RZ ;  /* 0x0001000000007824 */ /* 0x004fcc00078e00ff */
[----:B------:R-:W0:Y:S02]  /*0890*/  F2I.FTZ.TRUNC.NTZ R0, R0 ;  /* 0x0000000000007305 */ /* 0x000e24000021f100 */
[----:B0-----:R-:W-:Y:S01]  /*08a0*/  PRMT R22, R0, 0x7610, R22 ;  /* 0x0000761000167816 */ /* 0x001fe20000000016 */
[----:B------:R-:W-:Y:S06]  /*08b0*/  BRA `(.L_x_17982) ;  /* 0x0000000400ac7947 */ /* 0x000fec0003800000 */
.L_x_17989:
        /* <DEDUP_REMOVED lines=10> */
.L_x_17996:
        /* <DEDUP_REMOVED lines=21> */
.L_x_18000:
[----:B------:R-:W-:Y:S05]  /*0ab0*/  BSYNC B1 ;  /* 0x0000000000017941 */ /* 0x000fea0003800000 */
.L_x_17999:
[----:B------:R-:W-:Y:S01]  /*0ac0*/  LEA R5, R0, 0x3b800000, 0x17 ;  /* 0x3b80000000057811 */ /* 0x000fe200078eb8ff */
[----:B------:R-:W-:-:S05]  /*0ad0*/  IMAD.SHL.U32 R0, R3, 0x100000, RZ ;  /* 0x0010000003007824 */ /* 0x000fca00078e00ff */
[----:B------:R-:W-:-:S07]  /*0ae0*/  LOP3.LUT R0, R5, R0, R6, 0xfe, !PT ;  /* 0x0000000005007212 */ /* 0x000fce00078efe06 */
.L_x_17998:
[----:B------:R-:W-:Y:S05]  /*0af0*/  BSYNC B0 ;  /* 0x0000000000007941 */ /* 0x000fea0003800000 */
.L_x_17997:
[----:B------:R-:W0:Y:S02]  /*0b00*/  F2I.FTZ.TRUNC.NTZ R0, R0 ;  /* 0x0000000000007305 */ /* 0x000e24000021f100 */
[----:B0-----:R-:W-:Y:S01]  /*0b10*/  PRMT R22, R0, 0x7610, R22 ;  /* 0x0000761000167816 */ /* 0x001fe20000000016 */
[----:B------:R-:W-:Y:S06]  /*0b20*/  BRA `(.L_x_17982) ;  /* 0x0000000400107947 */ /* 0x000fec0003800000 */
.L_x_17995:
        /* <DEDUP_REMOVED lines=21> */
.L_x_18004:
[----:B------:R-:W-:Y:S05]  /*0c80*/  BSYNC B1 ;  /* 0x0000000000017941 */ /* 0x000fea0003800000 */
.L_x_18003:
[----:B------:R-:W-:Y:S01]  /*0c90*/  LEA R5, R0, 0x37800000, 0x17 ;  /* 0x3780000000057811 */ /* 0x000fe200078eb8ff */
[----:B------:R-:W-:-:S05]  /*0ca0*/  IMAD.SHL.U32 R0, R3, 0x200000, RZ ;  /* 0x0020000003007824 */ /* 0x000fca00078e00ff */
[----:B------:R-:W-:-:S07]  /*0cb0*/  LOP3.LUT R0, R5, R0, R6, 0xfe, !PT ;  /* 0x0000000005007212 */ /* 0x000fce00078efe06 */
.L_x_18002:
[----:B------:R-:W-:Y:S05]  /*0cc0*/  BSYNC B0 ;  /* 0x0000000000007941 */ /* 0x000fea0003800000 */
.L_x_18001:
[----:B------:R-:W0:Y:S02]  /*0cd0*/  F2I.FTZ.TRUNC.NTZ R0, R0 ;  /* 0x0000000000007305 */ /* 0x000e24000021f100 */
[----:B0-----:R-:W-:Y:S01]  /*0ce0*/  PRMT R22, R0, 0x7610, R22 ;  /* 0x0000761000167816 */ /* 0x001fe20000000016 */
[----:B------:R-:W-:Y:S06]  /*0cf0*/  BRA `(.L_x_17982) ;  /* 0x00000000009c7947 */ /* 0x000fec0003800000 */
.L_x_17994:
        /* <DEDUP_REMOVED lines=14> */
.L_x_18008:
[----:B------:R-:W-:Y:S05]  /*0de0*/  BSYNC B0 ;  /* 0x0000000000007941 */ /* 0x000fea0003800000 */
.L_x_18007:
[----:B------:R-:W0:Y:S02]  /*0df0*/  F2I.FTZ.TRUNC.NTZ R0, R0 ;  /* 0x0000000000007305 */ /* 0x000e24000021f100 */
[----:B0-----:R-:W-:Y:S01]  /*0e00*/  PRMT R22, R0, 0x7610, R22 ;  /* 0x0000761000167816 */ /* 0x001fe20000000016 */
[----:B------:R-:W-:Y:S06]  /*0e10*/  BRA `(.L_x_17982) ;  /* 0x0000000000547947 */ /* 0x000fec0003800000 */
.L_x_17981:
        /* <DEDUP_REMOVED lines=16> */
.L_x_18009:
[----:B------:R-:W-:Y:S01]  /*0f20*/  PRMT R22, RZ, 0x7610, R22 ;  /* 0x00007610ff167816 */ /* 0x000fe20000000016 */
[----:B------:R-:W-:Y:S06]  /*0f30*/  BRA `(.L_x_17982) ;  /* 0x00000000000c7947 */ /* 0x000fec0003800000 */
.L_x_18006:
[----:B------:R0:W5:Y:S01]  /*0f40*/  LDG.E.U16 R22, desc[UR36][R4.64] ;  /* 0x0000002404167981 */ /* 0x000162000c1e1500 */
[----:B------:R-:W-:Y:S05]  /*0f50*/  BRA `(.L_x_17982) ;  /* 0x0000000000047947 */ /* 0x000fea0003800000 */
.L_x_18005:
[----:B------:R0:W5:Y:S02]  /*0f60*/  LDG.E.U16 R22, desc[UR36][R4.64] ;  /* 0x0000002404167981 */ /* 0x000164000c1e1500 */
.L_x_17982:
[----:B------:R-:W2:Y:S02]  /*0f70*/  S2R R17, SR_TID.X ;  /* 0x0000000000117919 */ /* 0x000ea40000002100 */
[----:B--2---:R-:W-:-:S07]  /*0f80*/  VIADD R17, R17, 0x80 ;  /* 0x0000008011117836 */ /* 0x004fce0000000000 */
.L_x_17976:
[----:B------:R-:W-:Y:S05]  /*0f90*/  BSYNC B6 ;  /* 0x0000000000067941 */ /* 0x000fea0003800000 */
.L_x_17975:
[----:B------:R-:W-:Y:S01]  /*0fa0*/  ISETP.GE.AND P0, PT, R17, R16, PT ;  /* 0x000000101100720c */ /* 0x000fe20003f06270 */
[----:B------:R-:W-:-:S12]  /*0fb0*/  BSSY B6, `(.L_x_18010) ;  /* 0x00000ee000067945 */ /* 0x000fd80003800000 */
[----:B------:R-:W-:Y:S05]  /*0fc0*/  @P0 BRA `(.L_x_18011) ;  /* 0x0000000c00b00947 */ /* 0x000fea0003800000 */
        /* <DEDUP_REMOVED lines=20> */
.L_x_18015:
[----:B------:R0:W5:Y:S01]  /*1110*/  LDG.E.U8 R24, desc[UR36][R4.64] ;  /* 0x0000002404187981 */ /* 0x000162000c1e1100 */
[----:B------:R-:W-:Y:S05]  /*1120*/  BRA `(.L_x_18017) ;  /* 0x0000000c00547947 */ /* 0x000fea0003800000 */
.L_x_18014:
        /* <DEDUP_REMOVED lines=8> */
.L_x_18019:
[----:B------:R0:W5:Y:S01]  /*11b0*/  LDG.E.U16 R24, desc[UR36][R4.64] ;  /* 0x0000002404187981 */ /* 0x000162000c1e1500 */
[----:B------:R-:W-:Y:S05]  /*11c0*/  BRA `(.L_x_18017) ;  /* 0x0000000c002c7947 */ /* 0x000fea0003800000 */
.L_x_18018:
[----:B------:R0:W5:Y:S01]  /*11d0*/  LDG.E.U16 R24, desc[UR36][R4.64] ;  /* 0x0000002404187981 */ /* 0x000162000c1e1500 */
[----:B------:R-:W-:Y:S05]  /*11e0*/  BRA `(.L_x_18017) ;  /* 0x0000000c00247947 */ /* 0x000fea0003800000 */
.L_x_18013:
        /* <DEDUP_REMOVED lines=9> */
.L_x_18021:
[----:B------:R-:W2:Y:S02]  /*1280*/  LDG.E.U16 R0, desc[UR36][R4.64] ;  /* 0x0000002404007981 */ /* 0x000ea4000c1e1500 */
[----:B--2---:R-:W-:-:S06]  /*1290*/  HADD2.F32 R0, -RZ, R0.H0_H0 ;  /* 0x20000000ff007230 */ /* 0x004fcc0000004100 */
[----:B------:R-:W0:Y:S02]  /*12a0*/  F2I.FTZ.TRUNC.NTZ R0, R0 ;  /* 0x0000000000007305 */ /* 0x000e24000021f100 */
[----:B0-----:R-:W-:Y:S01]  /*12b0*/  PRMT R24, R0, 0x7610, R24 ;  /* 0x0000761000187816 */ /* 0x001fe20000000018 */
[----:B------:R-:W-:Y:S06]  /*12c0*/  BRA `(.L_x_18017) ;  /* 0x0000000800ec7947 */ /* 0x000fec0003800000 */
.L_x_18020:
        /* <DEDUP_REMOVED lines=9> */
.L_x_18023:
[----:B------:R-:W2:Y:S02]  /*1360*/  LDG.E.U16 R4, desc[UR36][R4.64] ;  /* 0x0000002404047981 */ /* 0x000ea4000c1e1500 */
[----:B--2---:R-:W-:-:S06]  /*1370*/  HADD2.F32 R0, -RZ, R4.H0_H0 ;  /* 0x20000004ff007230 */ /* 0x004fcc0000004100 */
[----:B------:R-:W0:Y:S02]  /*1380*/  F2I.FTZ.TRUNC.NTZ R0, R0 ;  /* 0x0000000000007305 */ /* 0x000e24000021f100 */
[----:B0-----:R-:W-:Y:S01]  /*1390*/  PRMT R24, R0, 0x7610, R24 ;  /* 0x0000761000187816 */ /* 0x001fe20000000018 */
[----:B------:R-:W-:Y:S06]  /*13a0*/  BRA `(.L_x_18017) ;  /* 0x0000000800b47947 */ /* 0x000fec0003800000 */
.L_x_18022:
[----:B------:R-:W2:Y:S02]  /*13b0*/  LDG.E.64 R4, desc[UR36][R4.64] ;  /* 0x0000002404047981 */ /* 0x000ea4000c1e1b00 */
[----:B--2---:R0:W1:Y:S01]  /*13c0*/  F2I.F64.TRUNC R24, R4 ;  /* 0x0000000400187311 */ /* 0x004062000030d100 */
[----:B------:R-:W-:Y:S05]  /*13d0*/  BRA `(.L_x_18017) ;  /* 0x0000000800a87947 */ /* 0x000fea0003800000 */
.L_x_18012:
        /* <DEDUP_REMOVED lines=12> */
.L_x_18026:
[----:B------:R-:W2:Y:S02]  /*14a0*/  LDG.E.64 R4, desc[UR36][R4.64] ;  /* 0x0000002404047981 */ /* 0x000ea4000c1e1b00 */
[----:B--2---:R0:W1:Y:S01]  /*14b0*/  F2I.F64.TRUNC R24, R4 ;  /* 0x0000000400187311 */ /* 0x004062000030d100 */
[----:B------:R-:W-:Y:S05]  /*14c0*/  BRA `(.L_x_18017) ;  /* 0x00000008006c7947 */ /* 0x000fea0003800000 */
.L_x_18025:
        /* <DEDUP_REMOVED lines=28> */
.L_x_18028:
        /* <DEDUP_REMOVED lines=15> */
.L_x_18027:
[----:B------:R-:W2:Y:S02]  /*1780*/  LDG.E.U16 R0, desc[UR36][R4.64] ;  /* 0x0000002404007981 */ /* 0x000ea4000c1e1500 */
[----:B--2---:R-:W-:-:S06]  /*1790*/  IMAD.U32 R0, R0, 0x10000, RZ ;  /* 0x0001000000007824 */ /* 0x004fcc00078e00ff */
[----:B------:R-:W0:Y:S02]  /*17a0*/  F2I.FTZ.TRUNC.NTZ R0, R0 ;  /* 0x0000000000007305 */ /* 0x000e24000021f100 */
[----:B0-----:R-:W-:Y:S01]  /*17b0*/  PRMT R24, R0, 0x7610, R24 ;  /* 0x0000761000187816 */ /* 0x001fe20000000018 */
[----:B------:R-:W-:Y:S06]  /*17c0*/  BRA `(.L_x_18017) ;  /* 0x0000000400ac7947 */ /* 0x000fec0003800000 */
.L_x_18024:
        /* <DEDUP_REMOVED lines=10> */
.L_x_18031:
        /* <DEDUP_REMOVED lines=21> */
.L_x_18035:
[----:B------:R-:W-:Y:S05]  /*19c0*/  BSYNC B1 ;  /* 0x0000000000017941 */ /* 0x000fea0003800000 */
.L_x_18034:
[----:B------:R-:W-:Y:S01]  /*19d0*/  LEA R5, R0, 0x3b800000, 0x17 ;  /* 0x3b80000000057811 */ /* 0x000fe200078eb8ff */
[----:B------:R-:W-:-:S05]  /*19e0*/  IMAD.SHL.U32 R0, R3, 0x100000, RZ ;  /* 0x0010000003007824 */ /* 0x000fca00078e00ff */
[----:B------:R-:W-:-:S07]  /*19f0*/  LOP3.LUT R0, R5, R0, R6, 0xfe, !PT ;  /* 0x0000000005007212 */ /* 0x000fce00078efe06 */
.L_x_18033:
[----:B------:R-:W-:Y:S05]  /*1a00*/  BSYNC B0 ;  /* 0x0000000000007941 */ /* 0x000fea0003800000 */
.L_x_18032:
[----:B------:R-:W0:Y:S02]  /*1a10*/  F2I.FTZ.TRUNC.NTZ R0, R0 ;  /* 0x0000000000007305 */ /* 0x000e24000021f100 */
[----:B0-----:R-:W-:Y:S01]  /*1a20*/  PRMT R24, R0, 0x7610, R24 ;  /* 0x0000761000187816 */ /* 0x001fe20000000018 */
[----:B------:R-:W-:Y:S06]  /*1a30*/  BRA `(.L_x_18017) ;  /* 0x0000000400107947 */ /* 0x000fec0003800000 */
.L_x_18030:
        /* <DEDUP_REMOVED lines=21> */
.L_x_18039:
[----:B------:R-:W-:Y:S05]  /*1b90*/  BSYNC B1 ;  /* 0x0000000000017941 */ /* 0x000fea0003800000 */
.L_x_18038:
[----:B------:R-:W-:Y:S01]  /*1ba0*/  LEA R5, R0, 0x37800000, 0x17 ;  /* 0x3780000000057811 */ /* 0x000fe200078eb8ff */
[----:B------:R-:W-:-:S05]  /*1bb0*/  IMAD.SHL.U32 R0, R3, 0x200000, RZ ;  /* 0x0020000003007824 */ /* 0x000fca00078e00ff */
[----:B------:R-:W-:-:S07]  /*1bc0*/  LOP3.LUT R0, R5, R0, R6, 0xfe, !PT ;  /* 0x0000000005007212 */ /* 0x000fce00078efe06 */
.L_x_18037:
[----:B------:R-:W-:Y:S05]  /*1bd0*/  BSYNC B0 ;  /* 0x0000000000007941 */ /* 0x000fea0003800000 */
.L_x_18036:
[----:B------:R-:W0:Y:S02]  /*1be0*/  F2I.FTZ.TRUNC.NTZ R0, R0 ;  /* 0x0000000000007305 */ /* 0x000e24000021f100 */
[----:B0-----:R-:W-:Y:S01]  /*1bf0*/  PRMT R24, R0, 0x7610, R24 ;  /* 0x0000761000187816 */ /* 0x001fe20000000018 */
[----:B------:R-:W-:Y:S06]  /*1c00*/  BRA `(.L_x_18017) ;  /* 0x00000000009c7947 */ /* 0x000fec0003800000 */
.L_x_18029:
        /* <DEDUP_REMOVED lines=14> */
.L_x_18043:
[----:B------:R-:W-:Y:S05]  /*1cf0*/  BSYNC B0 ;  /* 0x0000000000007941 */ /* 0x000fea0003800000 */
.L_x_18042:
[----:B------:R-:W0:Y:S02]  /*1d00*/  F2I.FTZ.TRUNC.NTZ R0, R0 ;  /* 0x0000000000007305 */ /* 0x000e24000021f100 */
[----:B0-----:R-:W-:Y:S01]  /*1d10*/  PRMT R24, R0, 0x7610, R24 ;  /* 0x0000761000187816 */ /* 0x001fe20000000018 */
[----:B------:R-:W-:Y:S06]  /*1d20*/  BRA `(.L_x_18017) ;  /* 0x0000000000547947 */ /* 0x000fec0003800000 */
.L_x_18016:
        /* <DEDUP_REMOVED lines=16> */
.L_x_18044:
[----:B------:R-:W-:Y:S01]  /*1e30*/  PRMT R24, RZ, 0x7610, R24 ;  /* 0x00007610ff187816 */ /* 0x000fe20000000018 */
[----:B------:R-:W-:Y:S06]  /*1e40*/  BRA `(.L_x_18017) ;  /* 0x00000000000c7947 */ /* 0x000fec0003800000 */
.L_x_18041:
[----:B------:R3:W5:Y:S01]  /*1e50*/  LDG.E.U16 R24, desc[UR36][R4.64] ;  /* 0x0000002404187981 */ /* 0x000762000c1e1500 */
[----:B------:R-:W-:Y:S05]  /*1e60*/  BRA `(.L_x_18017) ;  /* 0x0000000000047947 */ /* 0x000fea0003800000 */
.L_x_18040:
[----:B------:R2:W5:Y:S02]  /*1e70*/  LDG.E.U16 R24, desc[UR36][R4.64] ;  /* 0x0000002404187981 */ /* 0x000564000c1e1500 */
.L_x_18017:
[----:B------:R-:W-:-:S07]  /*1e80*/  VIADD R17, R17, 0x80 ;  /* 0x0000008011117836 */ /* 0x000fce0000000000 */
.L_x_18011:
[----:B------:R-:W-:Y:S05]  /*1e90*/  BSYNC B6 ;  /* 0x0000000000067941 */ /* 0x000fea0003800000 */
.L_x_18010:
[----:B------:R-:W-:Y:S01]  /*1ea0*/  ISETP.GE.AND P0, PT, R17, R16, PT ;  /* 0x000000101100720c */ /* 0x000fe20003f06270 */
[----:B------:R-:W-:Y:S01]  /*1eb0*/  BSSY B6, `(.L_x_18045) ;  /* 0x00000f0000067945 */ /* 0x000fe20003800000 */
[----:B------:R-:W-:Y:S02]  /*1ec0*/  PRMT R19, RZ, 0x7610, R19 ;  /* 0x00007610ff137816 */ /* 0x000fe40000000013 */
[----:B------:R-:W-:-:S09]  /*1ed0*/  PRMT R18, RZ, 0x7610, R18 ;  /* 0x00007610ff127816 */ /* 0x000fd20000000012 */
        /* <DEDUP_REMOVED lines=21> */
.L_x_18050:
[----:B------:R0:W5:Y:S01]  /*2030*/  LDG.E.U8 R18, desc[UR36][R4.64] ;  /* 0x0000002404127981 */ /* 0x000162000c1e1100 */
[----:B------:R-:W-:Y:S05]  /*2040*/  BRA `(.L_x_18052) ;  /* 0x0000000c00547947 */ /* 0x000fea0003800000 */
.L_x_18049:
        /* <DEDUP_REMOVED lines=8> */
.L_x_18054:
[----:B------:R0:W5:Y:S01]  /*20d0*/  LDG.E.U16 R18, desc[UR36][R4.64] ;  /* 0x0000002404127981 */ /* 0x000162000c1e1500 */
[----:B------:R-:W-:Y:S05]  /*20e0*/  BRA `(.L_x_18052) ;  /* 0x0000000c002c7947 */ /* 0x000fea0003800000 */
.L_x_18053:
[----:B------:R0:W5:Y:S01]  /*20f0*/  LDG.E.U16 R18, desc[UR36][R4.64] ;  /* 0x0000002404127981 */ /* 0x000162000c1e1500 */
[----:B------:R-:W-:Y:S05]  /*2100*/  BRA `(.L_x_18052) ;  /* 0x0000000c00247947 */ /* 0x000fea0003800000 */
.L_x_18048:
        /* <DEDUP_REMOVED lines=9> */
.L_x_18056:
[----:B------:R-:W2:Y:S02]  /*21a0*/  LDG.E.U16 R0, desc[UR36][R4.64] ;  /* 0x0000002404007981 */ /* 0x000ea4000c1e1500 */
[----:B--2---:R-:W-:-:S06]  /*21b0*/  HADD2.F32 R0, -RZ, R0.H0_H0 ;  /* 0x20000000ff007230 */ /* 0x004fcc0000004100 */
[----:B------:R-:W0:Y:S02]  /*21c0*/  F2I.FTZ.TRUNC.NTZ R0, R0 ;  /* 0x0000000000007305 */ /* 0x000e24000021f100 */
[----:B0-----:R-:W-:Y:S01]  /*21d0*/  PRMT R18, R0, 0x7610, R18 ;  /* 0x0000761000127816 */ /* 0x001fe20000000012 */
[----:B------:R-:W-:Y:S06]  /*21e0*/  BRA `(.L_x_18052) ;  /* 0x0000000800ec7947 */ /* 0x000fec0003800000 */
.L_x_18055:
        /* <DEDUP_REMOVED lines=9> */
.L_x_18058:
[----:B------:R-:W2:Y:S02]  /*2280*/  LDG.E.U16 R4, desc[UR36][R4.64] ;  /* 0x0000002404047981 */ /* 0x000ea4000c1e1500 */
[----:B--2---:R-:W-:-:S06]  /*2290*/  HADD2.F32 R0, -RZ, R4.H0_H0 ;  /* 0x20000004ff007230 */ /* 0x004fcc0000004100 */
[----:B------:R-:W0:Y:S02]  /*22a0*/  F2I.FTZ.TRUNC.NTZ R0, R0 ;  /* 0x0000000000007305 */ /* 0x000e24000021f100 */
[----:B0-----:R-:W-:Y:S01]  /*22b0*/  PRMT R18, R0, 0x7610, R18 ;  /* 0x0000761000127816 */ /* 0x001fe20000000012 */
[----:B------:R-:W-:Y:S06]  /*22c0*/  BRA `(.L_x_18052) ;  /* 0x0000000800b47947 */ /* 0x000fec0003800000 */
.L_x_18057:
[----:B------:R-:W2:Y:S02]  /*22d0*/  LDG.E.64 R4, desc[UR36][R4.64] ;  /* 0x0000002404047981 */ /* 0x000ea4000c1e1b00 */
[----:B--2---:R0:W1:Y:S01]  /*22e0*/  F2I.F64.TRUNC R18, R4 ;  /* 0x0000000400127311 */ /* 0x004062000030d100 */
[----:B------:R-:W-:Y:S05]  /*22f0*/  BRA `(.L_x_18052) ;  /* 0x0000000800a87947 */ /* 0x000fea0003800000 */
.L_x_18047:
        /* <DEDUP_REMOVED lines=12> */
.L_x_18061:
[----:B------:R-:W2:Y:S02]  /*23c0*/  LDG.E.64 R4, desc[UR36][R4.64] ;  /* 0x0000002404047981 */ /* 0x000ea4000c1e1b00 */
[----:B--2---:R3:W4:Y:S01]  /*23d0*/  F2I.F64.TRUNC R18, R4 ;  /* 0x0000000400127311 */ /* 0x004722000030d100 */
[----:B------:R-:W-:Y:S05]  /*23e0*/  BRA `(.L_x_18052) ;  /* 0x00000008006c7947 */ /* 0x000fea0003800000 */
.L_x_18060:
        /* <DEDUP_REMOVED lines=28> */
.L_x_18063:
        /* <DEDUP_REMOVED lines=15> */
.L_x_18062:
[----:B------:R-:W2:Y:S02]  /*26a0*/  LDG.E.U16 R0, desc[UR36][R4.64] ;  /* 0x0000002404007981 */ /* 0x000ea4000c1e1500 */
[----:B--2---:R-:W-:-:S06]  /*26b0*/  IMAD.U32 R0, R0, 0x10000, RZ ;  /* 0x0001000000007824 */ /* 0x004fcc00078e00ff */
[----:B------:R-:W0:Y:S02]  /*26c0*/  F2I.FTZ.TRUNC.NTZ R0, R0 ;  /* 0x0000000000007305 */ /* 0x000e24000021f100 */
[----:B0-----:R-:W-:Y:S01]  /*26d0*/  PRMT R18, R0, 0x7610, R18 ;  /* 0x0000761000127816 */ /* 0x001fe20000000012 */
[----:B------:R-:W-:Y:S06]  /*26e0*/  BRA `(.L_x_18052) ;  /* 0x0000000400ac7947 */ /* 0x000fec0003800000 */
.L_x_18059:
        /* <DEDUP_REMOVED lines=10> */
.L_x_18066:
        /* <DEDUP_REMOVED lines=21> */
.L_x_18070:
[----:B------:R-:W-:Y:S05]  /*28e0*/  BSYNC B1 ;  /* 0x0000000000017941 */ /* 0x000fea0003800000 */
.L_x_18069:
[----:B------:R-:W-:Y:S01]  /*28f0*/  LEA R5, R0, 0x3b800000, 0x17 ;  /* 0x3b80000000057811 */ /* 0x000fe200078eb8ff */
[----:B------:R-:W-:-:S05]  /*2900*/  IMAD.SHL.U32 R0, R3, 0x100000, RZ ;  /* 0x0010000003007824 */ /* 0x000fca00078e00ff */
[----:B------:R-:W-:-:S07]  /*2910*/  LOP3.LUT R0, R5, R0, R6, 0xfe, !PT ;  /* 0x0000000005007212 */ /* 0x000fce00078efe06 */
.L_x_18068:
[----:B------:R-:W-:Y:S05]  /*2920*/  BSYNC B0 ;  /* 0x0000000000007941 */ /* 0x000fea0003800000 */
.L_x_18067:
[----:B------:R-:W0:Y:S02]  /*2930*/  F2I.FTZ.TRUNC.NTZ R0, R0 ;  /* 0x0000000000007305 */ /* 0x000e24000021f100 */
[----:B0-----:R-:W-:Y:S01]  /*2940*/  PRMT R18, R0, 0x7610, R18 ;  /* 0x0000761000127816 */ /* 0x001fe20000000012 */
[----:B------:R-:W-:Y:S06]  /*2950*/  BRA `(.L_x_18052) ;  /* 0x0000000400107947 */ /* 0x000fec0003800000 */
.L_x_18065:
        /* <DEDUP_REMOVED lines=21> */
.L_x_18074:
[----:B------:R-:W-:Y:S05]  /*2ab0*/  BSYNC B1 ;  /* 0x0000000000017941 */ /* 0x000fea0003800000 */
.L_x_18073:
[----:B------:R-:W-:Y:S01]  /*2ac0*/  LEA R5, R0, 0x37800000, 0x17 ;  /* 0x3780000000057811 */ /* 0x000fe200078eb8ff */
[----:B------:R-:W-:-:S05]  /*2ad0*/  IMAD.SHL.U32 R0, R3, 0x200000, RZ ;  /* 0x0020000003007824 */ /* 0x000fca00078e00ff */
[----:B------:R-:W-:-:S07]  /*2ae0*/  LOP3.LUT R0, R5, R0, R6, 0xfe, !PT ;  /* 0x0000000005007212 */ /* 0x000fce00078efe06 */
.L_x_18072:
[----:B------:R-:W-:Y:S05]  /*2af0*/  BSYNC B0 ;  /* 0x0000000000007941 */ /* 0x000fea0003800000 */
.L_x_18071:
[----:B------:R-:W0:Y:S02]  /*2b00*/  F2I.FTZ.TRUNC.NTZ R0, R0 ;  /* 0x0000000000007305 */ /* 0x000e24000021f100 */
[----:B0-----:R-:W-:Y:S01]  /*2b10*/  PRMT R18, R0, 0x7610, R18 ;  /* 0x0000761000127816 */ /* 0x001fe20000000012 */
[----:B------:R-:W-:Y:S06]  /*2b20*/  BRA `(.L_x_18052) ;  /* 0x00000000009c7947 */ /* 0x000fec0003800000 */
.L_x_18064:
        /* <DEDUP_REMOVED lines=14> */
.L_x_18078:
[----:B------:R-:W-:Y:S05]  /*2c10*/  BSYNC B0 ;  /* 0x0000000000007941 */ /* 0x000fea0003800000 */
.L_x_18077:
[----:B------:R-:W0:Y:S02]  /*2c20*/  F2I.FTZ.TRUNC.NTZ R0, R0 ;  /* 0x0000000000007305 */ /* 0x000e24000021f100 */
[----:B0-----:R-:W-:Y:S01]  /*2c30*/  PRMT R18, R0, 0x7610, R18 ;  /* 0x0000761000127816 */ /* 0x001fe20000000012 */
[----:B------:R-:W-:Y:S06]  /*2c40*/  BRA `(.L_x_18052) ;  /* 0x0000000000547947 */ /* 0x000fec0003800000 */
.L_x_18051:
        /* <DEDUP_REMOVED lines=16> */
.L_x_18079:
[----:B------:R-:W-:Y:S01]  /*2d50*/  PRMT R18, RZ, 0x7610, R18 ;  /* 0x00007610ff127816 */ /* 0x000fe20000000012 */
[----:B------:R-:W-:Y:S06]  /*2d60*/  BRA `(.L_x_18052) ;  /* 0x00000000000c7947 */ /* 0x000fec0003800000 */
.L_x_18076:
[----:B------:R2:W5:Y:S01]  /*2d70*/  LDG.E.U16 R18, desc[UR36][R4.64] ;  /* 0x0000002404127981 */ /* 0x000562000c1e1500 */
[----:B------:R-:W-:Y:S05]  /*2d80*/  BRA `(.L_x_18052) ;  /* 0x0000000000047947 */ /* 0x000fea0003800000 */
.L_x_18075:
[----:B------:R1:W5:Y:S02]  /*2d90*/  LDG.E.U16 R18, desc[UR36][R4.64] ;  /* 0x0000002404127981 */ /* 0x000364000c1e1500 */
.L_x_18052:
[----:B------:R-:W-:-:S07]  /*2da0*/  VIADD R17, R17, 0x80 ;  /* 0x0000008011117836 */ /* 0x000fce0000000000 */
.L_x_18046:
[----:B------:R-:W-:Y:S05]  /*2db0*/  BSYNC B6 ;  /* 0x0000000000067941 */ /* 0x000fea0003800000 */
.L_x_18045:
[----:B------:R-:W-:Y:S01]  /*2dc0*/  ISETP.GE.AND P0, PT, R17, R16, PT ;  /* 0x000000101100720c */ /* 0x000fe20003f06270 */
[----:B------:R-:W-:-:S12]  /*2dd0*/  BSSY B6, `(.L_x_18080) ;  /* 0x00000eb000067945 */ /* 0x000fd80003800000 */
        /* <DEDUP_REMOVED lines=20> */
.L_x_18085:
[----:B------:R0:W5:Y:S01]  /*2f20*/  LDG.E.U8 R19, desc[UR36][R4.64] ;  /* 0x0000002404137981 */ /* 0x000162000c1e1100 */
[----:B------:R-:W-:Y:S05]  /*2f30*/  BRA `(.L_x_18081) ;  /* 0x0000000c00507947 */ /* 0x000fea0003800000 */
.L_x_18084:
        /* <DEDUP_REMOVED lines=8> */
.L_x_18088:
[----:B------:R0:W5:Y:S01]  /*2fc0*/  LDG.E.U16 R19, desc[UR36][R4.64] ;  /* 0x0000002404137981 */ /* 0x000162000c1e1500 */
[----:B------:R-:W-:Y:S05]  /*2fd0*/  BRA `(.L_x_18081) ;  /* 0x0000000c00287947 */ /* 0x000fea0003800000 */
.L_x_18087:
[----:B------:R0:W5:Y:S01]  /*2fe0*/  LDG.E.U16 R19, desc[UR36][R4.64] ;  /* 0x0000002404137981 */ /* 0x000162000c1e1500 */
[----:B------:R-:W-:Y:S05]  /*2ff0*/  BRA `(.L_x_18081) ;  /* 0x0000000c00207947 */ /* 0x000fea0003800000 */
.L_x_18083:
        /* <DEDUP_REMOVED lines=9> */
.L_x_18090:
[----:B------:R-:W2:Y:S02]  /*3090*/  LDG.E.U16 R0, desc[UR36][R4.64] ;  /* 0x0000002404007981 */ /* 0x000ea4000c1e1500 */
[----:B--2---:R-:W-:-:S06]  /*30a0*/  HADD2.F32 R0, -RZ, R0.H0_H0 ;  /* 0x20000000ff007230 */ /* 0x004fcc0000004100 */
[----:B------:R-:W0:Y:S02]  /*30b0*/  F2I.FTZ.TRUNC.NTZ R0, R0 ;  /* 0x0000000000007305 */ /* 0x000e24000021f100 */
[----:B0-----:R-:W-:Y:S01]  /*30c0*/  PRMT R19, R0, 0x7610, R19 ;  /* 0x0000761000137816 */ /* 0x001fe20000000013 */
[----:B------:R-:W-:Y:S06]  /*30d0*/  BRA `(.L_x_18081) ;  /* 0x0000000800e87947 */ /* 0x000fec0003800000 */
.L_x_18089:
        /* <DEDUP_REMOVED lines=9> */
.L_x_18092:
[----:B------:R-:W2:Y:S02]  /*3170*/  LDG.E.U16 R4, desc[UR36][R4.64] ;  /* 0x0000002404047981 */ /* 0x000ea4000c1e1500 */
[----:B--2---:R-:W-:-:S06]  /*3180*/  HADD2.F32 R0, -RZ, R4.H0_H0 ;  /* 0x20000004ff007230 */ /* 0x004fcc0000004100 */
[----:B------:R-:W0:Y:S02]  /*3190*/  F2I.FTZ.TRUNC.NTZ R0, R0 ;  /* 0x0000000000007305 */ /* 0x000e24000021f100 */
[----:B0-----:R-:W-:Y:S01]  /*31a0*/  PRMT R19, R0, 0x7610, R19 ;  /* 0x0000761000137816 */ /* 0x001fe20000000013 */
[----:B------:R-:W-:Y:S06]  /*31b0*/  BRA `(.L_x_18081) ;  /* 0x0000000800b07947 */ /* 0x000fec0003800000 */
.L_x_18091:
[----:B------:R-:W2:Y:S02]  /*31c0*/  LDG.E.64 R4, desc[UR36][R4.64] ;  /* 0x0000002404047981 */ /* 0x000ea4000c1e1b00 */
[----:B--2---:R0:W1:Y:S01]  /*31d0*/  F2I.F64.TRUNC R19, R4 ;  /* 0x0000000400137311 */ /* 0x004062000030d100 */
[----:B------:R-:W-:Y:S05]  /*31e0*/  BRA `(.L_x_18081) ;  /* 0x0000000800a47947 */ /* 0x000fea0003800000 */
.L_x_18082:
        /* <DEDUP_REMOVED lines=12> */
.L_x_18095:
[----:B------:R-:W2:Y:S02]  /*32b0*/  LDG.E.64 R4, desc[UR36][R4.64] ;  /* 0x0000002404047981 */ /* 0x000ea4000c1e1b00 */
[----:B--2---:R0:W1:Y:S01]  /*32c0*/  F2I.F64.TRUNC R19, R4 ;  /* 0x0000000400137311 */ /* 0x004062000030d100 */
[----:B------:R-:W-:Y:S05]  /*32d0*/  BRA `(.L_x_18081) ;  /* 0x0000000800687947 */ /* 0x000fea0003800000 */
.L_x_18094:
        /* <DEDUP_REMOVED lines=28> */
.L_x_18097:
        /* <DEDUP_REMOVED lines=15> */
.L_x_18096:
[----:B------:R-:W2:Y:S02]  /*3590*/  LDG.E.U16 R0, desc[UR36][R4.64] ;  /* 0x0000002404007981 */ /* 0x000ea4000c1e1500 */
[----:B--2---:R-:W-:-:S06]  /*35a0*/  IMAD.U32 R0, R0, 0x10000, RZ ;  /* 0x0001000000007824 */ /* 0x004fcc00078e00ff */
[----:B------:R-:W0:Y:S02]  /*35b0*/  F2I.FTZ.TRUNC.NTZ R0, R0 ;  /* 0x0000000000007305 */ /* 0x000e24000021f100 */
[----:B0-----:R-:W-:Y:S01]  /*35c0*/  PRMT R19, R0, 0x7610, R19 ;  /* 0x0000761000137816 */ /* 0x001fe20000000013 */
[----:B------:R-:W-:Y:S06]  /*35d0*/  BRA `(.L_x_18081) ;  /* 0x0000000400a87947 */ /* 0x000fec0003800000 */
.L_x_18093:
        /* <DEDUP_REMOVED lines=10> */
.L_x_18100:
        /* <DEDUP_REMOVED lines=21> */
.L_x_18104:
[----:B------:R-:W-:Y:S05]  /*37d0*/  BSYNC B1 ;  /* 0x0000000000017941 */ /* 0x000fea0003800000 */
.L_x_18103:
[----:B------:R-:W-:Y:S01]  /*37e0*/  LEA R5, R0, 0x3b800000, 0x17 ;  /* 0x3b80000000057811 */ /* 0x000fe200078eb8ff */
[----:B------:R-:W-:-:S05]  /*37f0*/  IMAD.SHL.U32 R0, R3, 0x100000, RZ ;  /* 0x0010000003007824 */ /* 0x000fca00078e00ff */
[----:B------:R-:W-:-:S07]  /*3800*/  LOP3.LUT R0, R5, R0, R6, 0xfe, !PT ;  /* 0x0000000005007212 */ /* 0x000fce00078efe06 */
.L_x_18102:
[----:B------:R-:W-:Y:S05]  /*3810*/  BSYNC B0 ;  /* 0x0000000000007941 */ /* 0x000fea0003800000 */
.L_x_18101:
[----:B------:R-:W0:Y:S02]  /*3820*/  F2I.FTZ.TRUNC.NTZ R0, R0 ;  /* 0x0000000000007305 */ /* 0x000e24000021f100 */
[----:B0-----:R-:W-:Y:S01]  /*3830*/  PRMT R19, R0, 0x7610, R19 ;  /* 0x0000761000137816 */ /* 0x001fe20000000013 */
[----:B------:R-:W-:Y:S06]  /*3840*/  BRA `(.L_x_18081) ;  /* 0x00000004000c7947 */ /* 0x000fec0003800000 */
.L_x_18099:
        /* <DEDUP_REMOVED lines=21> */
.L_x_18108:
[----:B------:R-:W-:Y:S05]  /*39a0*/  BSYNC B1 ;  /* 0x0000000000017941 */ /* 0x000fea0003800000 */
.L_x_18107:
[----:B------:R-:W-:Y:S01]  /*39b0*/  LEA R5, R0, 0x37800000, 0x17 ;  /* 0x3780000000057811 */ /* 0x000fe200078eb8ff */
[----:B------:R-:W-:-:S05]  /*39c0*/  IMAD.SHL.U32 R0, R3, 0x200000, RZ ;  /* 0x0020000003007824 */ /* 0x000fca00078e00ff */
[----:B------:R-:W-:-:S07]  /*39d0*/  LOP3.LUT R0, R5, R0, R6, 0xfe, !PT ;  /* 0x0000000005007212 */ /* 0x000fce00078efe06 */
.L_x_18106:
[----:B------:R-:W-:Y:S05]  /*39e0*/  BSYNC B0 ;  /* 0x0000000000007941 */ /* 0x000fea0003800000 */
.L_x_18105:
[----:B------:R-:W0:Y:S02]  /*39f0*/  F2I.FTZ.TRUNC.NTZ R0, R0 ;  /* 0x0000000000007305 */ /* 0x000e24000021f100 */
[----:B0-----:R-:W-:Y:S01]  /*3a00*/  PRMT R19, R0, 0x7610, R19 ;  /* 0x0000761000137816 */ /* 0x001fe20000000013 */
[----:B------:R-:W-:Y:S06]  /*3a10*/  BRA `(.L_x_18081) ;  /* 0x0000000000987947 */ /* 0x000fec0003800000 */
.L_x_18098:
        /* <DEDUP_REMOVED lines=14> */
.L_x_18112:
[----:B------:R-:W-:Y:S05]  /*3b00*/  BSYNC B0 ;  /* 0x0000000000007941 */ /* 0x000fea0003800000 */
.L_x_18111:
[----:B------:R-:W0:Y:S02]  /*3b10*/  F2I.FTZ.TRUNC.NTZ R0, R0 ;  /* 0x0000000000007305 */ /* 0x000e24000021f100 */
[----:B0-----:R-:W-:Y:S01]  /*3b20*/  PRMT R19, R0, 0x7610, R19 ;  /* 0x0000761000137816 */ /* 0x001fe20000000013 */
[----:B------:R-:W-:Y:S06]  /*3b30*/  BRA `(.L_x_18081) ;  /* 0x0000000000507947 */ /* 0x000fec0003800000 */
.L_x_18086:
        /* <DEDUP_REMOVED lines=16> */
.L_x_18113:
[----:B------:R-:W-:Y:S05]  /*3c40*/  BRA `(.L_x_18081) ;  /* 0x00000000000c7947 */ /* 0x000fea0003800000 */
.L_x_18110:
[----:B------:R0:W5:Y:S01]  /*3c50*/  LDG.E.U16 R19, desc[UR36][R4.64] ;  /* 0x0000002404137981 */ /* 0x000162000c1e1500 */
[----:B------:R-:W-:Y:S05]  /*3c60*/  BRA `(.L_x_18081) ;  /* 0x0000000000047947 */ /* 0x000fea0003800000 */
.L_x_18109:
[----:B------:R0:W5:Y:S02]  /*3c70*/  LDG.E.U16 R19, desc[UR36][R4.64] ;  /* 0x0000002404137981 */ /* 0x000164000c1e1500 */
.L_x_18081:
[----:B------:R-:W-:Y:S05]  /*3c80*/  BSYNC B6 ;  /* 0x0000000000067941 */ /* 0x000fea0003800000 */
.L_x_18080:
[----:B------:R-:W2:Y:S01]  /*3c90*/  S2R R25, SR_TID.X ;  /* 0x0000000000197919 */ /* 0x000ea20000002100 */
[----:B------:R-:W3:Y:S01]  /*3ca0*/  LDC.U16 R0, c[0x0][0x216] ;  /* 0x00008580ff007b82 */ /* 0x000ee20000000400 */
[----:B------:R-:W-:Y:S07]  /*3cb0*/  BSSY B0, `(.L_x_18114) ;  /* 0x0000023000007945 */ /* 0x000fee0003800000 */
[----:B------:R-:W0:Y:S01]  /*3cc0*/  LDC.U8 R17, c[0x0][0x234] ;  /* 0x00008d00ff117b82 */ /* 0x000e220000000000 */
[----:B---3--:R-:W-:-:S02]  /*3cd0*/  PRMT R0, R0, 0x9910, RZ ;  /* 0x0000991000007816 */ /* 0x008fc400000000ff */
[CC--:B--2---:R-:W-:Y:S01]  /*3ce0*/  ISETP.GE.AND P2, PT, R25.reuse, R16.reuse, PT ;  /* 0x000000101900720c */ /* 0x0c4fe20003f46270 */
[C---:B------:R-:W-:Y:S02]  /*3cf0*/  VIADD R3, R25.reuse, 0x100 ;  /* 0x0000010019037836 */ /* 0x040fe40000000000 */
[C---:B01--4-:R-:W-:Y:S02]  /*3d00*/  VIADD R5, R25.reuse, 0x180 ;  /* 0x0000018019057836 */ /* 0x053fe40000000000 */
[----:B------:R-:W-:Y:S01]  /*3d10*/  VIADD R23, R25, 0x80 ;  /* 0x0000008019177836 */ /* 0x000fe20000000000 */
[-C--:B------:R-:W-:Y:S02]  /*3d20*/  ISETP.GE.AND P0, PT, R3, R16.reuse, PT ;  /* 0x000000100300720c */ /* 0x080fe40003f06270 */
[-C--:B------:R-:W-:Y:S02]  /*3d30*/  ISETP.GE.AND P1, PT, R5, R16.reuse, PT ;  /* 0x000000100500720c */ /* 0x080fe40003f26270 */
[----:B------:R-:W-:-:S03]  /*3d40*/  ISETP.GE.AND P3, PT, R23, R16, PT ;  /* 0x000000101700720c */ /* 0x000fc60003f66270 */
[----:B------:R-:W-:Y:S10]  /*3d50*/  @P2 BRA `(.L_x_18115) ;  /* 0x0000000000602947 */ /* 0x000ff40003800000 */
[-C--:B------:R-:W-:Y:S02]  /*3d60*/  IABS R3, R0.reuse ;  /* 0x0000000000037213 */ /* 0x080fe40000000000 */
[----:B-----5:R-:W-:Y:S02]  /*3d70*/  PRMT R6, R22, 0x9910, RZ ;  /* 0x0000991016067816 */ /* 0x020fe400000000ff */
        /* <DEDUP_REMOVED lines=9> */
[----:B------:R-:W-:Y:S01]  /*3e10*/  IMAD R9, R8, R3, RZ ;  /* 0x0000000308097224 */ /* 0x000fe200078e02ff */
[----:B------:R-:W-:-:S03]  /*3e20*/  IABS R8, R6 ;  /* 0x0000000600087213 */ /* 0x000fc60000000000 */
        /* <DEDUP_REMOVED lines=11> */
.L_x_18115:
[----:B------:R-:W-:Y:S05]  /*3ee0*/  BSYNC B0 ;  /* 0x0000000000007941 */ /* 0x000fea0003800000 */
.L_x_18114:
[----:B------:R-:W-:Y:S04]  /*3ef0*/  BSSY B0, `(.L_x_18116) ;  /* 0x000001a000007945 */ /* 0x000fe80003800000 */
[----:B------:R-:W-:Y:S05]  /*3f00*/  @P3 BRA `(.L_x_18117) ;  /* 0x0000000000603947 */ /* 0x000fea0003800000 */
[-C--:B------:R-:W-:Y:S02]  /*3f10*/  IABS R3, R0.reuse ;  /* 0x0000000000037213 */ /* 0x080fe40000000000 */
[----:B-----5:R-:W-:Y:S02]  /*3f20*/  PRMT R4, R24, 0x9910, RZ ;  /* 0x0000991018047816 */ /* 0x020fe400000000ff */
[----:B------:R-:W0:Y:S01]  /*3f30*/  I2F.RP R8, R3 ;  /* 0x0000000300087306 */ /* 0x000e220000209400 */
[----:B------:R-:W-:Y:S02]  /*3f40*/  IABS R11, R0 ;  /* 0x00000000000b7213 */ /* 0x000fe40000000000 */
[----:B------:R-:W-:Y:S02]  /*3f50*/  ISETP.GE.AND P4, PT, R4, RZ, PT ;  /* 0x000000ff0400720c */ /* 0x000fe40003f86270 */
[----:B------:R-:W-:Y:S01]  /*3f60*/  ISETP.NE.AND P5, PT, R0, RZ, PT ;  /* 0x000000ff0000720c */ /* 0x000fe20003fa5270 */
[----:B------:R-:W-:-:S02]  /*3f70*/  IMAD.MOV R22, RZ, RZ, -R11 ;  /* 0x000000ffff167224 */ /* 0x000fc400078e0a0b */
        /* <DEDUP_REMOVED lines=12> */
[----:B------:R-:W-:-:S05]  /*4040*/  @!P3 IMAD.IADD R22, R22, 0x1, -R3 ;  /* 0x000000011616b824 */ /* 0x000fca00078e0a03 */
[----:B------:R-:W-:-:S13]  /*4050*/  ISETP.GT.U32.AND P3, PT, R3, R22, PT ;  /* 0x000000160300720c */ /* 0x000fda0003f64070 */
[----:B------:R-:W-:-:S04]  /*4060*/  @!P3 IMAD.IADD R22, R22, 0x1, -R3 ;  /* 0x000000011616b824 */ /* 0x000fc800078e0a03 */
[----:B------:R-:W-:Y:S01]  /*4070*/  @!P4 IMAD.MOV R22, RZ, RZ, -R22 ;  /* 0x000000ffff16c224 */ /* 0x000fe200078e0a16 */
[----:B------:R-:W-:-:S07]  /*4080*/  @!P5 LOP3.LUT R22, RZ, R0, RZ, 0x33, !PT ;  /* 0x00000000ff16d212 */ /* 0x000fce00078e33ff */
.L_x_18117:
[----:B------:R-:W-:Y:S05]  /*4090*/  BSYNC B0 ;  /* 0x0000000000007941 */ /* 0x000fea0003800000 */
.L_x_18116:
        /* <DEDUP_REMOVED lines=26> */
.L_x_18119:
[----:B------:R-:W-:Y:S05]  /*4240*/  BSYNC B0 ;  /* 0x0000000000007941 */ /* 0x000fea0003800000 */
.L_x_18118:
[----:B------:R-:W-:Y:S04]  /*4250*/  BSSY B0, `(.L_x_18120) ;  /* 0x000001a000007945 */ /* 0x000fe80003800000 */
[----:B------:R-:W-:Y:S05]  /*4260*/  @P1 BRA `(.L_x_18121) ;  /* 0x0000000000601947 */ /* 0x000fea0003800000 */
[-C--:B------:R-:W-:Y:S02]  /*4270*/  IABS R3, R0.reuse ;  /* 0x0000000000037213 */ /* 0x080fe40000000000 */
[----:B-----5:R-:W-:Y:S02]  /*4280*/  PRMT R4, R19, 0x9910, RZ ;  /* 0x0000991013047816 */ /* 0x020fe400000000ff */
[----:B------:R-:W0:Y:S01]  /*4290*/  I2F.RP R8, R3 ;  /* 0x0000000300087306 */ /* 0x000e220000209400 */
[----:B------:R-:W-:Y:S02]  /*42a0*/  IABS R11, R0 ;  /* 0x00000000000b7213 */ /* 0x000fe40000000000 */
[----:B------:R-:W-:Y:S02]  /*42b0*/  IABS R19, R4 ;  /* 0x0000000400137213 */ /* 0x000fe40000000000 */
[----:B------:R-:W-:Y:S01]  /*42c0*/  ISETP.GE.AND P1, PT, R4, RZ, PT ;  /* 0x000000ff0400720c */ /* 0x000fe20003f26270 */
[----:B------:R-:W-:Y:S01]  /*42d0*/  IMAD.MOV R11, RZ, RZ, -R11 ;  /* 0x000000ffff0b7224 */ /* 0x000fe200078e0a0b */
[----:B------:R-:W-:Y:S01]  /*42e0*/  ISETP.NE.AND P3, PT, R0, RZ, PT ;  /* 0x000000ff0000720c */ /* 0x000fe20003f65270 */
        /* <DEDUP_REMOVED lines=16> */
.L_x_18121:
[----:B------:R-:W-:Y:S05]  /*43f0*/  BSYNC B0 ;  /* 0x0000000000007941 */ /* 0x000fea0003800000 */
.L_x_18120:
        /* <DEDUP_REMOVED lines=22> */
.L_x_18127:
[----:B------:R4:W-:Y:S01]  /*4560*/  STG.E.U8 desc[UR36][R8.64], R5 ;  /* 0x0000000508007986 */ /* 0x0009e2000c101124 */
[----:B------:R-:W-:Y:S01]  /*4570*/  IMAD.MOV.U32 R25, RZ, RZ, R23 ;  /* 0x000000ffff197224 */ /* 0x000fe200078e0017 */
[----:B------:R-:W-:Y:S06]  /*4580*/  BRA `(.L_x_18123) ;  /* 0x0000000c00bc7947 */ /* 0x000fec0003800000 */
.L_x_18126:
        /* <DEDUP_REMOVED lines=12> */
.L_x_18130:
[----:B------:R-:W-:Y:S01]  /*4650*/  PRMT R3, R5, 0x9910, RZ ;  /* 0x0000991005037816 */ /* 0x000fe200000000ff */
[----:B------:R-:W-:-:S04]  /*4660*/  IMAD.MOV.U32 R25, RZ, RZ, R23 ;  /* 0x000000ffff197224 */ /* 0x000fc800078e0017 */
[----:B------:R2:W-:Y:S01]  /*4670*/  STG.E desc[UR36][R8.64], R3 ;  /* 0x0000000308007986 */ /* 0x0005e2000c101924 */
[----:B------:R-:W-:Y:S05]  /*4680*/  BRA `(.L_x_18123) ;  /* 0x0000000c007c7947 */ /* 0x000fea0003800000 */
.L_x_18129:
[----:B------:R0:W-:Y:S01]  /*4690*/  STG.E.U16 desc[UR36][R8.64], R5 ;  /* 0x0000000508007986 */ /* 0x0001e2000c101524 */
[----:B------:R-:W-:Y:S01]  /*46a0*/  IMAD.MOV.U32 R25, RZ, RZ, R23 ;  /* 0x000000ffff197224 */ /* 0x000fe200078e0017 */
[----:B------:R-:W-:Y:S06]  /*46b0*/  BRA `(.L_x_18123) ;  /* 0x0000000c00707947 */ /* 0x000fec0003800000 */
.L_x_18125:
        /* <DEDUP_REMOVED lines=10> */
.L_x_18132:
[----:B------:R-:W0:Y:S01]  /*4760*/  I2F.S16 R0, R5 ;  /* 0x0000000500007306 */ /* 0x000e220000101400 */
[----:B------:R-:W-:Y:S01]  /*4770*/  IMAD.MOV.U32 R25, RZ, RZ, R23 ;  /* 0x000000ffff197224 */ /* 0x000fe200078e0017 */
[----:B0-----:R-:W-:-:S05]  /*4780*/  F2FP.F16.F32.PACK_AB R0, RZ, R0 ;  /* 0x00000000ff00723e */ /* 0x001fca00000000ff */
[----:B------:R0:W-:Y:S01]  /*4790*/  STG.E.U16 desc[UR36][R8.64], R0 ;  /* 0x0000000008007986 */ /* 0x0001e2000c101524 */
[----:B------:R-:W-:Y:S05]  /*47a0*/  BRA `(.L_x_18123) ;  /* 0x0000000c00347947 */ /* 0x000fea0003800000 */
.L_x_18131:
        /* <DEDUP_REMOVED lines=11> */
.L_x_18134:
[----:B------:R-:W0:Y:S01]  /*4860*/  I2F.S16 R5, R5 ;  /* 0x0000000500057306 */ /* 0x000e220000101400 */
[----:B------:R-:W-:Y:S01]  /*4870*/  IMAD.MOV.U32 R25, RZ, RZ, R23 ;  /* 0x000000ffff197224 */ /* 0x000fe200078e0017 */
[----:B0-----:R-:W-:-:S04]  /*4880*/  F2FP.F16.F32.PACK_AB R3, RZ, R5 ;  /* 0x00000005ff03723e */ /* 0x001fc800000000ff */
[----:B------:R-:W-:-:S05]  /*4890*/  PRMT R3, R3, 0x5410, RZ ;  /* 0x0000541003037816 */ /* 0x000fca00000000ff */
[----:B------:R0:W-:Y:S01]  /*48a0*/  STG.E desc[UR36][R8.64], R3 ;  /* 0x0000000308007986 */ /* 0x0001e2000c101924 */
[----:B------:R-:W-:Y:S05]  /*48b0*/  BRA `(.L_x_18123) ;  /* 0x0000000800f07947 */ /* 0x000fea0003800000 */
.L_x_18133:
[----:B------:R-:W0:Y:S01]  /*48c0*/  I2F.F64.S16 R4, R5 ;  /* 0x0000000500047312 */ /* 0x000e220000101c00 */
[----:B------:R-:W-:Y:S01]  /*48d0*/  IMAD.MOV.U32 R25, RZ, RZ, R23 ;  /* 0x000000ffff197224 */ /* 0x000fe200078e0017 */
[----:B0-----:R0:W-:Y:S01]  /*48e0*/  STG.E.64 desc[UR36][R8.64], R4 ;  /* 0x0000000408007986 */ /* 0x0011e2000c101b24 */
[----:B------:R-:W-:Y:S05]  /*48f0*/  BRA `(.L_x_18123) ;  /* 0x0000000800e07947 */ /* 0x000fea0003800000 */
.L_x_18124:
        /* <DEDUP_REMOVED lines=14> */
.L_x_18137:
[----:B------:R-:W0:Y:S01]  /*49e0*/  I2F.F64.S16 R4, R5 ;  /* 0x0000000500047312 */ /* 0x000e220000101c00 */
[----:B------:R-:W-:Y:S01]  /*49f0*/  CS2R R6, SRZ ;  /* 0x0000000000067805 */ /* 0x000fe2000001ff00 */
[----:B------:R-:W-:-:S04]  /*4a00*/  IMAD.MOV.U32 R25, RZ, RZ, R23 ;  /* 0x000000ffff197224 */ /* 0x000fc800078e0017 */
[----:B0-----:R0:W-:Y:S01]  /*4a10*/  STG.E.128 desc[UR36][R8.64], R4 ;  /* 0x0000000408007986 */ /* 0x0011e2000c101d24 */
[----:B------:R-:W-:Y:S05]  /*4a20*/  BRA `(.L_x_18123) ;  /* 0x0000000800947947 */ /* 0x000fea0003800000 */
.L_x_18136:
        /* <DEDUP_REMOVED lines=21> */
.L_x_18141:
[----:B------:R-:W-:Y:S05]  /*4b80*/  BSYNC B0 ;  /* 0x0000000000007941 */ /* 0x000fea0003800000 */
.L_x_18140:
[----:B------:R-:W-:Y:S01]  /*4b90*/  LOP3.LUT R7, R0, R7, RZ, 0xfc, !PT ;  /* 0x0000000700077212 */ /* 0x000fe200078efcff */
[----:B------:R-:W-:-:S04]  /*4ba0*/  IMAD.MOV.U32 R25, RZ, RZ, R23 ;  /* 0x000000ffff197224 */ /* 0x000fc800078e0017 */
[----:B------:R0:W-:Y:S01]  /*4bb0*/  STG.E.U8 desc[UR36][R8.64], R7 ;  /* 0x0000000708007986 */ /* 0x0001e2000c101124 */
[----:B------:R-:W-:Y:S05]  /*4bc0*/  BRA `(.L_x_18123) ;  /* 0x00000008002c7947 */ /* 0x000fea0003800000 */
.L_x_18139:
        /* <DEDUP_REMOVED lines=13> */
.L_x_18143:
[----:B------:R-:W-:Y:S01]  /*4ca0*/  IMAD.MOV.U32 R0, RZ, RZ, 0x7f ;  /* 0x0000007fff007424 */ /* 0x000fe200078e00ff */
[----:B------:R-:W-:-:S04]  /*4cb0*/  ISETP.GT.U32.AND P0, PT, R3, 0x7f800000, PT ;  /* 0x7f8000000300780c */ /* 0x000fc80003f04070 */
[----:B------:R-:W-:-:S09]  /*4cc0*/  SEL R0, R0, 0x7c, P0 ;  /* 0x0000007c00007807 */ /* 0x000fd20000000000 */
.L_x_18144:
[----:B------:R-:W-:Y:S05]  /*4cd0*/  BSYNC B0 ;  /* 0x0000000000007941 */ /* 0x000fea0003800000 */
.L_x_18142:
[----:B------:R-:W-:Y:S01]  /*4ce0*/  LOP3.LUT R3, R5, 0x80000000, RZ, 0xc0, !PT ;  /* 0x8000000005037812 */ /* 0x000fe200078ec0ff */
[----:B------:R-:W-:-:S03]  /*4cf0*/  IMAD.MOV.U32 R25, RZ, RZ, R23 ;  /* 0x000000ffff197224 */ /* 0x000fc600078e0017 */
[----:B------:R-:W-:-:S04]  /*4d00*/  SHF.R.U32.HI R3, RZ, 0x18, R3 ;  /* 0x00000018ff037819 */ /* 0x000fc80000011603 */
[----:B------:R-:W-:-:S05]  /*4d10*/  LOP3.LUT R3, R0, R3, RZ, 0xfc, !PT ;  /* 0x0000000300037212 */ /* 0x000fca00078efcff */
[----:B------:R0:W-:Y:S01]  /*4d20*/  STG.E.U8 desc[UR36][R8.64], R3 ;  /* 0x0000000308007986 */ /* 0x0001e2000c101124 */
[----:B------:R-:W-:Y:S05]  /*4d30*/  BRA `(.L_x_18123) ;  /* 0x0000000400d07947 */ /* 0x000fea0003800000 */
.L_x_18138:
[----:B------:R-:W0:Y:S01]  /*4d40*/  I2F.S16 R0, R5 ;  /* 0x0000000500007306 */ /* 0x000e220000101400 */
[----:B------:R-:W-:Y:S01]  /*4d50*/  IMAD.MOV.U32 R25, RZ, RZ, R23 ;  /* 0x000000ffff197224 */ /* 0x000fe200078e0017 */
[----:B0-----:R-:W-:-:S05]  /*4d60*/  F2FP.BF16.F32.PACK_AB R0, RZ, R0 ;  /* 0x00000000ff00723e */ /* 0x001fca00000010ff */
[----:B------:R0:W-:Y:S01]  /*4d70*/  STG.E.U16 desc[UR36][R8.64], R0 ;  /* 0x0000000008007986 */ /* 0x0001e2000c101524 */
[----:B------:R-:W-:Y:S05]  /*4d80*/  BRA `(.L_x_18123) ;  /* 0x0000000400bc7947 */ /* 0x000fea0003800000 */
.L_x_18135:
        /* <DEDUP_REMOVED lines=11> */
.L_x_18147:
        /* <DEDUP_REMOVED lines=17> */
.L_x_18150:
[----:B------:R-:W-:-:S04]  /*4f50*/  LOP3.LUT R3, R5, 0x80000000, RZ, 0xc0, !PT ;  /* 0x8000000005037812 */ /* 0x000fc800078ec0ff */
[----:B------:R-:W-:-:S04]  /*4f60*/  SHF.R.U32.HI R3, RZ, 0x18, R3 ;  /* 0x00000018ff037819 */ /* 0x000fc80000011603 */
[----:B------:R-:W-:-:S04]  /*4f70*/  LOP3.LUT R0, R0, R3, RZ, 0xfc, !PT ;  /* 0x0000000300007212 */ /* 0x000fc800078efcff */
[----:B------:R-:W-:-:S07]  /*4f80*/  PRMT R4, R0, 0x7610, R4 ;  /* 0x0000761000047816 */ /* 0x000fce0000000004 */
.L_x_18149:
[----:B------:R-:W-:Y:S05]  /*4f90*/  BSYNC B0 ;  /* 0x0000000000007941 */ /* 0x000fea0003800000 */
.L_x_18148:
[----:B------:R0:W-:Y:S01]  /*4fa0*/  STG.E.U8 desc[UR36][R8.64], R4 ;  /* 0x0000000408007986 */ /* 0x0001e2000c101124 */
[----:B------:R-:W-:Y:S01]  /*4fb0*/  IMAD.MOV.U32 R25, RZ, RZ, R23 ;  /* 0x000000ffff197224 */ /* 0x000fe200078e0017 */
[----:B------:R-:W-:Y:S06]  /*4fc0*/  BRA `(.L_x_18123) ;  /* 0x00000004002c7947 */ /* 0x000fec0003800000 */
.L_x_18146:
        /* <DEDUP_REMOVED lines=17> */
.L_x_18153:
[----:B------:R-:W-:-:S04]  /*50e0*/  LOP3.LUT R3, R5, 0x80000000, RZ, 0xc0, !PT ;  /* 0x8000000005037812 */ /* 0x000fc800078ec0ff */
[----:B------:R-:W-:-:S04]  /*50f0*/  SHF.R.U32.HI R3, RZ, 0x18, R3 ;  /* 0x00000018ff037819 */ /* 0x000fc80000011603 */
[----:B------:R-:W-:-:S04]  /*5100*/  LOP3.LUT R0, R0, R3, RZ, 0xfc, !PT ;  /* 0x0000000300007212 */ /* 0x000fc800078efcff */
[----:B------:R-:W-:-:S07]  /*5110*/  PRMT R4, R0, 0x7610, R4 ;  /* 0x0000761000047816 */ /* 0x000fce0000000004 */
.L_x_18152:
[----:B------:R-:W-:Y:S05]  /*5120*/  BSYNC B0 ;  /* 0x0000000000007941 */ /* 0x000fea0003800000 */
.L_x_18151:
[----:B------:R0:W-:Y:S01]  /*5130*/  STG.E.U8 desc[UR36][R8.64], R4 ;  /* 0x0000000408007986 */ /* 0x0001e2000c101124 */
[----:B------:R-:W-:Y:S01]  /*5140*/  IMAD.MOV.U32 R25, RZ, RZ, R23 ;  /* 0x000000ffff197224 */ /* 0x000fe200078e0017 */
[----:B------:R-:W-:Y:S06]  /*5150*/  BRA `(.L_x_18123) ;  /* 0x0000000000c87947 */ /* 0x000fec0003800000 */
.L_x_18145:
        /* <DEDUP_REMOVED lines=23> */
.L_x_18128:
        /* <DEDUP_REMOVED lines=16> */
.L_x_18156:
[----:B------:R-:W-:Y:S01]  /*53d0*/  IMAD.MOV.U32 R25, RZ, RZ, R23 ;  /* 0x000000ffff197224 */ /* 0x000fe200078e0017 */
[----:B------:R-:W-:Y:S06]  /*53e0*/  BRA `(.L_x_18123) ;  /* 0x0000000000247947 */ /* 0x000fec0003800000 */
.L_x_18155:
[----:B------:R-:W-:Y:S01]  /*53f0*/  PRMT R5, R5, 0x9910, RZ ;  /* 0x0000991005057816 */ /* 0x000fe200000000ff */
[----:B------:R-:W-:-:S04]  /*5400*/  IMAD.MOV.U32 R25, RZ, RZ, R23 ;  /* 0x000000ffff197224 */ /* 0x000fc800078e0017 */
[----:B------:R-:W-:-:S05]  /*5410*/  IMAD.MOV.U32 R4, RZ, RZ, R5 ;  /* 0x000000ffff047224 */ /* 0x000fca00078e0005 */
[----:B------:R-:W-:-:S05]  /*5420*/  SHF.R.S32.HI R5, RZ, 0x1f, R4 ;  /* 0x0000001fff057819 */ /* 0x000fca0000011404 */
[----:B------:R0:W-:Y:S01]  /*5430*/  STG.E.64 desc[UR36][R8.64], R4 ;  /* 0x0000000408007986 */ /* 0x0001e2000c101b24 */
[----:B------:R-:W-:Y:S05]  /*5440*/  BRA `(.L_x_18123) ;  /* 0x00000000000c7947 */ /* 0x000fea0003800000 */
.L_x_18154:
[----:B------:R-:W-:Y:S01]  /*5450*/  PRMT R3, R5, 0x9910, RZ ;  /* 0x0000991005037816 */ /* 0x000fe200000000ff */
[----:B------:R-:W-:-:S04]  /*5460*/  IMAD.MOV.U32 R25, RZ, RZ, R23 ;  /* 0x000000ffff197224 */ /* 0x000fc800078e0017 */
[----:B------:R0:W-:Y:S03]  /*5470*/  STG.E desc[UR36][R8.64], R3 ;  /* 0x0000000308007986 */ /* 0x0001e6000c101924 */
.L_x_18123:
[----:B------:R-:W-:Y:S05]  /*5480*/  BSYNC B6 ;  /* 0x0000000000067941 */ /* 0x000fea0003800000 */
.L_x_18122:
        /* <DEDUP_REMOVED lines=23> */
.L_x_18162:
[----:B-----5:R4:W-:Y:S01]  /*5600*/  STG.E.U8 desc[UR36][R8.64], R22 ;  /* 0x0000001608007986 */ /* 0x0209e2000c101124 */
[----:B------:R-:W-:Y:S05]  /*5610*/  BRA `(.L_x_18164) ;  /* 0x0000000c00647947 */ /* 0x000fea0003800000 */
.L_x_18161:
        /* <DEDUP_REMOVED lines=10> */
.L_x_18166:
[----:B-----5:R-:W-:-:S05]  /*56c0*/  PRMT R3, R22, 0x9910, RZ ;  /* 0x0000991016037816 */ /* 0x020fca00000000ff */
[----:B------:R2:W-:Y:S01]  /*56d0*/  STG.E desc[UR36][R8.64], R3 ;  /* 0x0000000308007986 */ /* 0x0005e2000c101924 */
[----:B------:R-:W-:Y:S05]  /*56e0*/  BRA `(.L_x_18164) ;  /* 0x0000000c00307947 */ /* 0x000fea0003800000 */
.L_x_18165:
[----:B-----5:R0:W-:Y:S01]  /*56f0*/  STG.E.U16 desc[UR36][R8.64], R22 ;  /* 0x0000001608007986 */ /* 0x0201e2000c101524 */
[----:B------:R-:W-:Y:S05]  /*5700*/  BRA `(.L_x_18164) ;  /* 0x0000000c00287947 */ /* 0x000fea0003800000 */
.L_x_18160:
        /* <DEDUP_REMOVED lines=9> */
.L_x_18168:
[----:B-----5:R-:W0:Y:S02]  /*57a0*/  I2F.S16 R0, R22 ;  /* 0x0000001600007306 */ /* 0x020e240000101400 */
[----:B0-----:R-:W-:-:S05]  /*57b0*/  F2FP.F16.F32.PACK_AB R0, RZ, R0 ;  /* 0x00000000ff00723e */ /* 0x001fca00000000ff */
[----:B------:R0:W-:Y:S01]  /*57c0*/  STG.E.U16 desc[UR36][R8.64], R0 ;  /* 0x0000000008007986 */ /* 0x0001e2000c101524 */
[----:B------:R-:W-:Y:S05]  /*57d0*/  BRA `(.L_x_18164) ;  /* 0x0000000800f47947 */ /* 0x000fea0003800000 */
.L_x_18167:
        /* <DEDUP_REMOVED lines=10> */
.L_x_18170:
[----:B-----5:R-:W0:Y:S02]  /*5880*/  I2F.S16 R22, R22 ;  /* 0x0000001600167306 */ /* 0x020e240000101400 */
[----:B0-----:R-:W-:-:S04]  /*5890*/  F2FP.F16.F32.PACK_AB R3, RZ, R22 ;  /* 0x00000016ff03723e */ /* 0x001fc800000000ff */
[----:B------:R-:W-:-:S05]  /*58a0*/  PRMT R3, R3, 0x5410, RZ ;  /* 0x0000541003037816 */ /* 0x000fca00000000ff */
[----:B------:R0:W-:Y:S01]  /*58b0*/  STG.E desc[UR36][R8.64], R3 ;  /* 0x0000000308007986 */ /* 0x0001e2000c101924 */
[----:B------:R-:W-:Y:S05]  /*58c0*/  BRA `(.L_x_18164) ;  /* 0x0000000800b87947 */ /* 0x000fea0003800000 */
.L_x_18169:
[----:B-----5:R-:W0:Y:S02]  /*58d0*/  I2F.F64.S16 R22, R22 ;  /* 0x0000001600167312 */ /* 0x020e240000101c00 */
[----:B0-----:R0:W-:Y:S01]  /*58e0*/  STG.E.64 desc[UR36][R8.64], R22 ;  /* 0x0000001608007986 */ /* 0x0011e2000c101b24 */
[----:B------:R-:W-:Y:S05]  /*58f0*/  BRA `(.L_x_18164) ;  /* 0x0000000800ac7947 */ /* 0x000fea0003800000 */
.L_x_18159:
        /* <DEDUP_REMOVED lines=13> */
.L_x_18173:
[----:B-----5:R-:W0:Y:S01]  /*59d0*/  I2F.F64.S16 R4, R22 ;  /* 0x0000001600047312 */ /* 0x020e220000101c00 */
[----:B------:R-:W-:-:S05]  /*59e0*/  CS2R R6, SRZ ;  /* 0x0000000000067805 */ /* 0x000fca000001ff00 */
[----:B0-----:R0:W-:Y:S01]  /*59f0*/  STG.E.128 desc[UR36][R8.64], R4 ;  /* 0x0000000408007986 */ /* 0x0011e2000c101d24 */
[----:B------:R-:W-:Y:S05]  /*5a00*/  BRA `(.L_x_18164) ;  /* 0x0000000800687947 */ /* 0x000fea0003800000 */
.L_x_18172:
        /* <DEDUP_REMOVED lines=21> */
.L_x_18177:
[----:B------:R-:W-:Y:S05]  /*5b60*/  BSYNC B0 ;  /* 0x0000000000007941 */ /* 0x000fea0003800000 */
.L_x_18176:
[----:B------:R-:W-:-:S05]  /*5b70*/  LOP3.LUT R5, R0, R5, RZ, 0xfc, !PT ;  /* 0x0000000500057212 */ /* 0x000fca00078efcff */
[----:B------:R0:W-:Y:S01]  /*5b80*/  STG.E.U8 desc[UR36][R8.64], R5 ;  /* 0x0000000508007986 */ /* 0x0001e2000c101124 */
[----:B------:R-:W-:Y:S05]  /*5b90*/  BRA `(.L_x_18164) ;  /* 0x0000000800047947 */ /* 0x000fea0003800000 */
.L_x_18175:
        /* <DEDUP_REMOVED lines=13> */
.L_x_18179:
[----:B------:R-:W-:Y:S01]  /*5c70*/  IMAD.MOV.U32 R0, RZ, RZ, 0x7f ;  /* 0x0000007fff007424 */ /* 0x000fe200078e00ff */
[----:B------:R-:W-:-:S04]  /*5c80*/  ISETP.GT.U32.AND P0, PT, R3, 0x7f800000, PT ;  /* 0x7f8000000300780c */ /* 0x000fc80003f04070 */
[----:B------:R-:W-:-:S09]  /*5c90*/  SEL R0, R0, 0x7c, P0 ;  /* 0x0000007c00007807 */ /* 0x000fd20000000000 */
.L_x_18180:
[----:B------:R-:W-:Y:S05]  /*5ca0*/  BSYNC B0 ;  /* 0x0000000000007941 */ /* 0x000fea0003800000 */
.L_x_18178:
[----:B------:R-:W-:-:S04]  /*5cb0*/  LOP3.LUT R3, R5, 0x80000000, RZ, 0xc0, !PT ;  /* 0x8000000005037812 */ /* 0x000fc800078ec0ff */
[----:B------:R-:W-:-:S04]  /*5cc0*/  SHF.R.U32.HI R3, RZ, 0x18, R3 ;  /* 0x00000018ff037819 */ /* 0x000fc80000011603 */
[----:B------:R-:W-:-:S05]  /*5cd0*/  LOP3.LUT R3, R0, R3, RZ, 0xfc, !PT ;  /* 0x0000000300037212 */ /* 0x000fca00078efcff */
[----:B------:R0:W-:Y:S01]  /*5ce0*/  STG.E.U8 desc[UR36][R8.64], R3 ;  /* 0x0000000308007986 */ /* 0x0001e2000c101124 */
[----:B------:R-:W-:Y:S05]  /*5cf0*/  BRA `(.L_x_18164) ;  /* 0x0000000400ac7947 */ /* 0x000fea0003800000 */
.L_x_18174:
[----:B-----5:R-:W0:Y:S02]  /*5d00*/  I2F.S16 R0, R22 ;  /* 0x0000001600007306 */ /* 0x020e240000101400 */
[----:B0-----:R-:W-:-:S05]  /*5d10*/  F2FP.BF16.F32.PACK_AB R0, RZ, R0 ;  /* 0x00000000ff00723e */ /* 0x001fca00000010ff */
[----:B------:R0:W-:Y:S01]  /*5d20*/  STG.E.U16 desc[UR36][R8.64], R0 ;  /* 0x0000000008007986 */ /* 0x0001e2000c101524 */
[----:B------:R-:W-:Y:S05]  /*5d30*/  BRA `(.L_x_18164) ;  /* 0x00000004009c7947 */ /* 0x000fea0003800000 */
.L_x_18171:
        /* <DEDUP_REMOVED lines=10> */
.L_x_18183:
        /* <DEDUP_REMOVED lines=17> */
.L_x_18186:
[----:B------:R-:W-:-:S04]  /*5ef0*/  LOP3.LUT R3, R5, 0x80000000, RZ, 0xc0, !PT ;  /* 0x8000000005037812 */ /* 0x000fc800078ec0ff */
[----:B------:R-:W-:-:S04]  /*5f00*/  SHF.R.U32.HI R3, RZ, 0x18, R3 ;  /* 0x00000018ff037819 */ /* 0x000fc80000011603 */
[----:B------:R-:W-:-:S04]  /*5f10*/  LOP3.LUT R0, R0, R3, RZ, 0xfc, !PT ;  /* 0x0000000300007212 */ /* 0x000fc800078efcff */
[----:B------:R-:W-:-:S07]  /*5f20*/  PRMT R4, R0, 0x7610, R4 ;  /* 0x0000761000047816 */ /* 0x000fce0000000004 */
.L_x_18185:
[----:B------:R-:W-:Y:S05]  /*5f30*/  BSYNC B0 ;  /* 0x0000000000007941 */ /* 0x000fea0003800000 */
.L_x_18184:
[----:B------:R0:W-:Y:S01]  /*5f40*/  STG.E.U8 desc[UR36][R8.64], R4 ;  /* 0x0000000408007986 */ /* 0x0001e2000c101124 */
[----:B------:R-:W-:Y:S05]  /*5f50*/  BRA `(.L_x_18164) ;  /* 0x0000000400147947 */ /* 0x000fea0003800000 */
.L_x_18182:
        /* <DEDUP_REMOVED lines=17> */
.L_x_18189:
[----:B------:R-:W-:-:S04]  /*6070*/  LOP3.LUT R3, R5, 0x80000000, RZ, 0xc0, !PT ;  /* 0x8000000005037812 */ /* 0x000fc800078ec0ff */
[----:B------:R-:W-:-:S04]  /*6080*/  SHF.R.U32.HI R3, RZ, 0x18, R3 ;  /* 0x00000018ff037819 */ /* 0x000fc80000011603 */
[----:B------:R-:W-:-:S04]  /*6090*/  LOP3.LUT R0, R0, R3, RZ, 0xfc, !PT ;  /* 0x0000000300007212 */ /* 0x000fc800078efcff */
[----:B------:R-:W-:-:S07]  /*60a0*/  PRMT R4, R0, 0x7610, R4 ;  /* 0x0000761000047816 */ /* 0x000fce0000000004 */
.L_x_18188:
[----:B------:R-:W-:Y:S05]  /*60b0*/  BSYNC B0 ;  /* 0x0000000000007941 */ /* 0x000fea0003800000 */
.L_x_18187:
[----:B------:R0:W-:Y:S01]  /*60c0*/  STG.E.U8 desc[UR36][R8.64], R4 ;  /* 0x0000000408007986 */ /* 0x0001e2000c101124 */
[----:B------:R-:W-:Y:S05]  /*60d0*/  BRA `(.L_x_18164) ;  /* 0x0000000000b47947 */ /* 0x000fea0003800000 */
.L_x_18181:
        /* <DEDUP_REMOVED lines=22> */
.L_x_18163:
        /* <DEDUP_REMOVED lines=16> */
.L_x_18192:
[----:B------:R-:W-:Y:S05]  /*6340*/  BRA `(.L_x_18164) ;  /* 0x0000000000187947 */ /* 0x000fea0003800000 */
.L_x_18191:
[----:B-----5:R-:W-:-:S04]  /*6350*/  PRMT R4, R22, 0x9910, RZ ;  /* 0x0000991016047816 */ /* 0x020fc800000000ff */
[----:B------:R-:W-:-:S05]  /*6360*/  SHF.R.S32.HI R5, RZ, 0x1f, R4 ;  /* 0x0000001fff057819 */ /* 0x000fca0000011404 */
[----:B------:R0:W-:Y:S01]  /*6370*/  STG.E.64 desc[UR36][R8.64], R4 ;  /* 0x0000000408007986 */ /* 0x0001e2000c101b24 */
[----:B------:R-:W-:Y:S05]  /*6380*/  BRA `(.L_x_18164) ;  /* 0x0000000000087947 */ /* 0x000fea0003800000 */
.L_x_18190:
[----:B-----5:R-:W-:-:S05]  /*6390*/  PRMT R3, R22, 0x9910, RZ ;  /* 0x0000991016037816 */ /* 0x020fca00000000ff */
[----:B------:R0:W-:Y:S02]  /*63a0*/  STG.E desc[UR36][R8.64], R3 ;  /* 0x0000000308007986 */ /* 0x0001e4000c101924 */
.L_x_18164:
        /* <DEDUP_REMOVED lines=23> */
.L_x_18196:
[----:B------:R0:W-:Y:S01]  /*6520*/  STG.E.U8 desc[UR36][R8.64], R18 ;  /* 0x0000001208007986 */ /* 0x0001e2000c101124 */
[----:B------:R-:W-:Y:S05]  /*6530*/  BRA `(.L_x_18198) ;  /* 0x0000000c00647947 */ /* 0x000fea0003800000 */
.L_x_18195:
        /* <DEDUP_REMOVED lines=10> */
.L_x_18200:
[----:B------:R-:W-:-:S05]  /*65e0*/  PRMT R3, R18, 0x9910, RZ ;  /* 0x0000991012037816 */ /* 0x000fca00000000ff */
[----:B------:R0:W-:Y:S01]  /*65f0*/  STG.E desc[UR36][R8.64], R3 ;  /* 0x0000000308007986 */ /* 0x0001e2000c101924 */
[----:B------:R-:W-:Y:S05]  /*6600*/  BRA `(.L_x_18198) ;  /* 0x0000000c00307947 */ /* 0x000fea0003800000 */
.L_x_18199:
[----:B------:R0:W-:Y:S01]  /*6610*/  STG.E.U16 desc[UR36][R8.64], R18 ;  /* 0x0000001208007986 */ /* 0x0001e2000c101524 */
[----:B------:R-:W-:Y:S05]  /*6620*/  BRA `(.L_x_18198) ;  /* 0x0000000c00287947 */ /* 0x000fea0003800000 */
.L_x_18194:
        /* <DEDUP_REMOVED lines=9> */
.L_x_18202:
[----:B------:R-:W0:Y:S02]  /*66c0*/  I2F.S16 R0, R18 ;  /* 0x0000001200007306 */ /* 0x000e240000101400 */
[----:B0-----:R-:W-:-:S05]  /*66d0*/  F2FP.F16.F32.PACK_AB R0, RZ, R0 ;  /* 0x00000000ff00723e */ /* 0x001fca00000000ff */
[----:B------:R0:W-:Y:S01]  /*66e0*/  STG.E.U16 desc[UR36][R8.64], R0 ;  /* 0x0000000008007986 */ /* 0x0001e2000c101524 */
[----:B------:R-:W-:Y:S05]  /*66f0*/  BRA `(.L_x_18198) ;  /* 0x0000000800f47947 */ /* 0x000fea0003800000 */
.L_x_18201:
        /* <DEDUP_REMOVED lines=10> */
.L_x_18204:
[----:B------:R-:W0:Y:S02]  /*67a0*/  I2F.S16 R18, R18 ;  /* 0x0000001200127306 */ /* 0x000e240000101400 */
[----:B0-----:R-:W-:-:S04]  /*67b0*/  F2FP.F16.F32.PACK_AB R3, RZ, R18 ;  /* 0x00000012ff03723e */ /* 0x001fc800000000ff */
[----:B------:R-:W-:-:S05]  /*67c0*/  PRMT R3, R3, 0x5410, RZ ;  /* 0x0000541003037816 */ /* 0x000fca00000000ff */
[----:B------:R0:W-:Y:S01]  /*67d0*/  STG.E desc[UR36][R8.64], R3 ;  /* 0x0000000308007986 */ /* 0x0001e2000c101924 */
[----:B------:R-:W-:Y:S05]  /*67e0*/  BRA `(.L_x_18198) ;  /* 0x0000000800b87947 */ /* 0x000fea0003800000 */
.L_x_18203:
[----:B------:R-:W0:Y:S02]  /*67f0*/  I2F.F64.S16 R4, R18 ;  /* 0x0000001200047312 */ /* 0x000e240000101c00 */
[----:B0-----:R0:W-:Y:S01]  /*6800*/  STG.E.64 desc[UR36][R8.64], R4 ;  /* 0x0000000408007986 */ /* 0x0011e2000c101b24 */
[----:B------:R-:W-:Y:S05]  /*6810*/  BRA `(.L_x_18198) ;  /* 0x0000000800ac7947 */ /* 0x000fea0003800000 */
.L_x_18193:
        /* <DEDUP_REMOVED lines=13> */
.L_x_18207:
[----:B------:R-:W0:Y:S01]  /*68f0*/  I2F.F64.S16 R4, R18 ;  /* 0x0000001200047312 */ /* 0x000e220000101c00 */
[----:B------:R-:W-:-:S05]  /*6900*/  CS2R R6, SRZ ;  /* 0x0000000000067805 */ /* 0x000fca000001ff00 */
[----:B0-----:R0:W-:Y:S01]  /*6910*/  STG.E.128 desc[UR36][R8.64], R4 ;  /* 0x0000000408007986 */ /* 0x0011e2000c101d24 */
[----:B------:R-:W-:Y:S05]  /*6920*/  BRA `(.L_x_18198) ;  /* 0x0000000800687947 */ /* 0x000fea0003800000 */
.L_x_18206:
        /* <DEDUP_REMOVED lines=21> */
.L_x_18211:
[----:B------:R-:W-:Y:S05]  /*6a80*/  BSYNC B0 ;  /* 0x0000000000007941 */ /* 0x000fea0003800000 */
.L_x_18210:
[----:B------:R-:W-:-:S05]  /*6a90*/  LOP3.LUT R5, R0, R5, RZ, 0xfc, !PT ;  /* 0x0000000500057212 */ /* 0x000fca00078efcff */
[----:B------:R0:W-:Y:S01]  /*6aa0*/  STG.E.U8 desc[UR36][R8.64], R5 ;  /* 0x0000000508007986 */ /* 0x0001e2000c101124 */
[----:B------:R-:W-:Y:S05]  /*6ab0*/  BRA `(.L_x_18198) ;  /* 0x0000000800047947 */ /* 0x000fea0003800000 */
.L_x_18209:
        /* <DEDUP_REMOVED lines=13> */
.L_x_18213:
[----:B------:R-:W-:Y:S01]  /*6b90*/  IMAD.MOV.U32 R0, RZ, RZ, 0x7f ;  /* 0x0000007fff007424 */ /* 0x000fe200078e00ff */
[----:B------:R-:W-:-:S04]  /*6ba0*/  ISETP.GT.U32.AND P0, PT, R3, 0x7f800000, PT ;  /* 0x7f8000000300780c */ /* 0x000fc80003f04070 */
[----:B------:R-:W-:-:S09]  /*6bb0*/  SEL R0, R0, 0x7c, P0 ;  /* 0x0000007c00007807 */ /* 0x000fd20000000000 */
.L_x_18214:
[----:B------:R-:W-:Y:S05]  /*6bc0*/  BSYNC B0 ;  /* 0x0000000000007941 */ /* 0x000fea0003800000 */
.L_x_18212:
[----:B------:R-:W-:-:S04]  /*6bd0*/  LOP3.LUT R3, R5, 0x80000000, RZ, 0xc0, !PT ;  /* 0x8000000005037812 */ /* 0x000fc800078ec0ff */
[----:B------:R-:W-:-:S04]  /*6be0*/  SHF.R.U32.HI R3, RZ, 0x18, R3 ;  /* 0x00000018ff037819 */ /* 0x000fc80000011603 */
[----:B------:R-:W-:-:S05]  /*6bf0*/  LOP3.LUT R3, R0, R3, RZ, 0xfc, !PT ;  /* 0x0000000300037212 */ /* 0x000fca00078efcff */
[----:B------:R0:W-:Y:S01]  /*6c00*/  STG.E.U8 desc[UR36][R8.64], R3 ;  /* 0x0000000308007986 */ /* 0x0001e2000c101124 */
[----:B------:R-:W-:Y:S05]  /*6c10*/  BRA `(.L_x_18198) ;  /* 0x0000000400ac7947 */ /* 0x000fea0003800000 */
.L_x_18208:
[----:B------:R-:W0:Y:S02]  /*6c20*/  I2F.S16 R0, R18 ;  /* 0x0000001200007306 */ /* 0x000e240000101400 */
[----:B0-----:R-:W-:-:S05]  /*6c30*/  F2FP.BF16.F32.PACK_AB R0, RZ, R0 ;  /* 0x00000000ff00723e */ /* 0x001fca00000010ff */
[----:B------:R0:W-:Y:S01]  /*6c40*/  STG.E.U16 desc[UR36][R8.64], R0 ;  /* 0x0000000008007986 */ /* 0x0001e2000c101524 */
[----:B------:R-:W-:Y:S05]  /*6c50*/  BRA `(.L_x_18198) ;  /* 0x00000004009c7947 */ /* 0x000fea0003800000 */
.L_x_18205:
        /* <DEDUP_REMOVED lines=10> */
.L_x_18217:
        /* <DEDUP_REMOVED lines=17> */
.L_x_18220:
[----:B------:R-:W-:-:S04]  /*6e10*/  LOP3.LUT R3, R5, 0x80000000, RZ, 0xc0, !PT ;  /* 0x8000000005037812 */ /* 0x000fc800078ec0ff */
[----:B------:R-:W-:-:S04]  /*6e20*/  SHF.R.U32.HI R3, RZ, 0x18, R3 ;  /* 0x00000018ff037819 */ /* 0x000fc80000011603 */
[----:B------:R-:W-:-:S04]  /*6e30*/  LOP3.LUT R0, R0, R3, RZ, 0xfc, !PT ;  /* 0x0000000300007212 */ /* 0x000fc800078efcff */
[----:B------:R-:W-:-:S07]  /*6e40*/  PRMT R4, R0, 0x7610, R4 ;  /* 0x0000761000047816 */ /* 0x000fce0000000004 */
.L_x_18219:
[----:B------:R-:W-:Y:S05]  /*6e50*/  BSYNC B0 ;  /* 0x0000000000007941 */ /* 0x000fea0003800000 */
.L_x_18218:
[----:B------:R3:W-:Y:S01]  /*6e60*/  STG.E.U8 desc[UR36][R8.64], R4 ;  /* 0x0000000408007986 */ /* 0x0007e2000c101124 */
[----:B------:R-:W-:Y:S05]  /*6e70*/  BRA `(.L_x_18198) ;  /* 0x0000000400147947 */ /* 0x000fea0003800000 */
.L_x_18216:
        /* <DEDUP_REMOVED lines=17> */
.L_x_18223:
[----:B------:R-:W-:-:S04]  /*6f90*/  LOP3.LUT R3, R5, 0x80000000, RZ, 0xc0, !PT ;  /* 0x8000000005037812 */ /* 0x000fc800078ec0ff */
[----:B------:R-:W-:-:S04]  /*6fa0*/  SHF.R.U32.HI R3, RZ, 0x18, R3 ;  /* 0x00000018ff037819 */ /* 0x000fc80000011603 */
[----:B------:R-:W-:-:S04]  /*6fb0*/  LOP3.LUT R0, R0, R3, RZ, 0xfc, !PT ;  /* 0x0000000300007212 */ /* 0x000fc800078efcff */
[----:B------:R-:W-:-:S07]  /*6fc0*/  PRMT R4, R0, 0x7610, R4 ;  /* 0x0000761000047816 */ /* 0x000fce0000000004 */
.L_x_18222:
[----:B------:R-:W-:Y:S05]  /*6fd0*/  BSYNC B0 ;  /* 0x0000000000007941 */ /* 0x000fea0003800000 */
.L_x_18221:
[----:B------:R0:W-:Y:S01]  /*6fe0*/  STG.E.U8 desc[UR36][R8.64], R4 ;  /* 0x0000000408007986 */ /* 0x0001e2000c101124 */
[----:B------:R-:W-:Y:S05]  /*6ff0*/  BRA `(.L_x_18198) ;  /* 0x0000000000b47947 */ /* 0x000fea0003800000 */
.L_x_18215:
        /* <DEDUP_REMOVED lines=22> */
.L_x_18197:
        /* <DEDUP_REMOVED lines=16> */
.L_x_18226:
[----:B------:R-:W-:Y:S05]  /*7260*/  BRA `(.L_x_18198) ;  /* 0x0000000000187947 */ /* 0x000fea0003800000 */
.L_x_18225:
[----:B------:R-:W-:-:S04]  /*7270*/  PRMT R4, R18, 0x9910, RZ ;  /* 0x0000991012047816 */ /* 0x000fc800000000ff */
[----:B------:R-:W-:-:S05]  /*7280*/  SHF.R.S32.HI R5, RZ, 0x1f, R4 ;  /* 0x0000001fff057819 */ /* 0x000fca0000011404 */
[----:B------:R1:W-:Y:S01]  /*7290*/  STG.E.64 desc[UR36][R8.64], R4 ;  /* 0x0000000408007986 */ /* 0x0003e2000c101b24 */
[----:B------:R-:W-:Y:S05]  /*72a0*/  BRA `(.L_x_18198) ;  /* 0x0000000000087947 */ /* 0x000fea0003800000 */
.L_x_18224:
[----:B------:R-:W-:-:S05]  /*72b0*/  PRMT R3, R18, 0x9910, RZ ;  /* 0x0000991012037816 */ /* 0x000fca00000000ff */
[----:B------:R2:W-:Y:S02]  /*72c0*/  STG.E desc[UR36][R8.64], R3 ;  /* 0x0000000308007986 */ /* 0x0005e4000c101924 */
.L_x_18198:
[----:B------:R-:W-:-:S07]  /*72d0*/  VIADD R25, R25, 0x80 ;  /* 0x0000008019197836 */ /* 0x000fce0000000000 */
.L_x_18158:
[----:B------:R-:W-:Y:S05]  /*72e0*/  BSYNC B6 ;  /* 0x0000000000067941 */ /* 0x000fea0003800000 */
.L_x_18157:
[----:B------:R-:W-:-:S13]  /*72f0*/  ISETP.GE.AND P0, PT, R25, R16, PT ;  /* 0x000000101900720c */ /* 0x000fda0003f06270 */
[----:B------:R-:W-:Y:S05]  /*7300*/  @P0 EXIT ;  /* 0x000000000000094d */ /* 0x000fea0003800000 */
[----:B01-34-:R-:W0:Y:S01]  /*7310*/  LDC.64 R4, c[0x0][0x218] ;  /* 0x00008600ff047b82 */ /* 0x01be220000000a00 */
[----:B------:R-:W-:Y:S01]  /*7320*/  PRMT R0, R17, 0x9910, RZ ;  /* 0x0000991011007816 */ /* 0x000fe200000000ff */
[----:B------:R-:W-:Y:S01]  /*7330*/  IMAD R2, R2, 0x200, R25 ;  /* 0x0000020002027824 */ /* 0x000fe200078e0219 */
[----:B------:R-:W-:Y:S02]  /*7340*/  ULDC UR4, c[0x0][0x238] ;  /* 0x00008e0000047ab9 */ /* 0x000fe40000000800 */
[----:B------:R-:W-:Y:S01]  /*7350*/  ISETP.GT.AND P1, PT, R0, 0x9, PT ;  /* 0x000000090000780c */ /* 0x000fe20003f24270 */
[----:B--2---:R-:W-:-:S05]  /*7360*/  IMAD R3, R2, UR4, RZ ;  /* 0x0000000402037c24 */ /* 0x004fca000f8e02ff */
        /* <DEDUP_REMOVED lines=13> */
.L_x_18230:
[----:B-----5:R-:W-:Y:S01]  /*7440*/  STG.E.U8 desc[UR36][R2.64], R19 ;  /* 0x0000001302007986 */ /* 0x020fe2000c101124 */
[----:B------:R-:W-:Y:S05]  /*7450*/  EXIT ;  /* 0x000000000000794d */ /* 0x000fea0003800000 */
.L_x_18229:
        /* <DEDUP_REMOVED lines=10> */
.L_x_18233:
[----:B-----5:R-:W-:-:S05]  /*7500*/  PRMT R5, R19, 0x9910, RZ ;  /* 0x0000991013057816 */ /* 0x020fca00000000ff */
[----:B------:R-:W-:Y:S01]  /*7510*/  STG.E desc[UR36][R2.64], R5 ;  /* 0x0000000502007986 */ /* 0x000fe2000c101924 */
[----:B------:R-:W-:Y:S05]  /*7520*/  EXIT ;  /* 0x000000000000794d */ /* 0x000fea0003800000 */
.L_x_18232:
[----:B-----5:R-:W-:Y:S01]  /*7530*/  STG.E.U16 desc[UR36][R2.64], R19 ;  /* 0x0000001302007986 */ /* 0x020fe2000c101524 */
[----:B------:R-:W-:Y:S05]  /*7540*/  EXIT ;  /* 0x000000000000794d */ /* 0x000fea0003800000 */
.L_x_18228:
        /* <DEDUP_REMOVED lines=9> */
.L_x_18235:
[----:B-----5:R-:W0:Y:S02]  /*75e0*/  I2F.S16 R0, R19 ;  /* 0x0000001300007306 */ /* 0x020e240000101400 */
[----:B0-----:R-:W-:-:S05]  /*75f0*/  F2FP.F16.F32.PACK_AB R0, RZ, R0 ;  /* 0x00000000ff00723e */ /* 0x001fca00000000ff */
[----:B------:R-:W-:Y:S01]  /*7600*/  STG.E.U16 desc[UR36][R2.64], R0 ;  /* 0x0000000002007986 */ /* 0x000fe2000c101524 */
[----:B------:R-:W-:Y:S05]  /*7610*/  EXIT ;  /* 0x000000000000794d */ /* 0x000fea0003800000 */
.L_x_18234:
        /* <DEDUP_REMOVED lines=10> */
.L_x_18237:
[----:B-----5:R-:W0:Y:S02]  /*76c0*/  I2F.S16 R19, R19 ;  /* 0x0000001300137306 */ /* 0x020e240000101400 */
[----:B0-----:R-:W-:-:S04]  /*76d0*/  F2FP.F16.F32.PACK_AB R5, RZ, R19 ;  /* 0x00000013ff05723e */ /* 0x001fc800000000ff */
[----:B------:R-:W-:-:S05]  /*76e0*/  PRMT R5, R5, 0x5410, RZ ;  /* 0x0000541005057816 */ /* 0x000fca00000000ff */
[----:B------:R-:W-:Y:S01]  /*76f0*/  STG.E desc[UR36][R2.64], R5 ;  /* 0x0000000502007986 */ /* 0x000fe2000c101924 */
[----:B------:R-:W-:Y:S05]  /*7700*/  EXIT ;  /* 0x000000000000794d */ /* 0x000fea0003800000 */
.L_x_18236:
[----:B-----5:R-:W0:Y:S02]  /*7710*/  I2F.F64.S16 R4, R19 ;  /* 0x0000001300047312 */ /* 0x020e240000101c00 */
[----:B0-----:R-:W-:Y:S01]  /*7720*/  STG.E.64 desc[UR36][R2.64], R4 ;  /* 0x0000000402007986 */ /* 0x001fe2000c101b24 */
[----:B------:R-:W-:Y:S05]  /*7730*/  EXIT ;  /* 0x000000000000794d */ /* 0x000fea0003800000 */
.L_x_18227:
        /* <DEDUP_REMOVED lines=13> */
.L_x_18240:
[----:B-----5:R-:W0:Y:S01]  /*7810*/  I2F.F64.S16 R4, R19 ;  /* 0x0000001300047312 */ /* 0x020e220000101c00 */
[----:B------:R-:W-:-:S05]  /*7820*/  CS2R R6, SRZ ;  /* 0x0000000000067805 */ /* 0x000fca000001ff00 */
[----:B0-----:R-:W-:Y:S01]  /*7830*/  STG.E.128 desc[UR36][R2.64], R4 ;  /* 0x0000000402007986 */ /* 0x001fe2000c101d24 */
[----:B------:R-:W-:Y:S05]  /*7840*/  EXIT ;  /* 0x000000000000794d */ /* 0x000fea0003800000 */
.L_x_18239:
        /* <DEDUP_REMOVED lines=21> */
.L_x_18244:
[----:B------:R-:W-:Y:S05]  /*79a0*/  BSYNC B0 ;  /* 0x0000000000007941 */ /* 0x000fea0003800000 */
.L_x_18243:
[----:B------:R-:W-:-:S05]  /*79b0*/  LOP3.LUT R5, R0, R5, RZ, 0xfc, !PT ;  /* 0x0000000500057212 */ /* 0x000fca00078efcff */
[----:B------:R-:W-:Y:S01]  /*79c0*/  STG.E.U8 desc[UR36][R2.64], R5 ;  /* 0x0000000502007986 */ /* 0x000fe2000c101124 */
[----:B------:R-:W-:Y:S05]  /*79d0*/  EXIT ;  /* 0x000000000000794d */ /* 0x000fea0003800000 */
.L_x_18242:
        /* <DEDUP_REMOVED lines=13> */
.L_x_18246:
[----:B------:R-:W-:Y:S01]  /*7ab0*/  IMAD.MOV.U32 R0, RZ, RZ, 0x7f ;  /* 0x0000007fff007424 */ /* 0x000fe200078e00ff */
[----:B------:R-:W-:-:S04]  /*7ac0*/  ISETP.GT.U32.AND P0, PT, R4, 0x7f800000, PT ;  /* 0x7f8000000400780c */ /* 0x000fc80003f04070 */
[----:B------:R-:W-:-:S09]  /*7ad0*/  SEL R0, R0, 0x7c, P0 ;  /* 0x0000007c00007807 */ /* 0x000fd20000000000 */
.L_x_18247:
[----:B------:R-:W-:Y:S05]  /*7ae0*/  BSYNC B0 ;  /* 0x0000000000007941 */ /* 0x000fea0003800000 */
.L_x_18245:
[----:B------:R-:W-:-:S04]  /*7af0*/  LOP3.LUT R4, R19, 0x80000000, RZ, 0xc0, !PT ;  /* 0x8000000013047812 */ /* 0x000fc800078ec0ff */
[----:B------:R-:W-:-:S04]  /*7b00*/  SHF.R.U32.HI R5, RZ, 0x18, R4 ;  /* 0x00000018ff057819 */ /* 0x000fc80000011604 */
[----:B------:R-:W-:-:S05]  /*7b10*/  LOP3.LUT R5, R0, R5, RZ, 0xfc, !PT ;  /* 0x0000000500057212 */ /* 0x000fca00078efcff */
[----:B------:R-:W-:Y:S01]  /*7b20*/  STG.E.U8 desc[UR36][R2.64], R5 ;  /* 0x0000000502007986 */ /* 0x000fe2000c101124 */
[----:B------:R-:W-:Y:S05]  /*7b30*/  EXIT ;  /* 0x000000000000794d */ /* 0x000fea0003800000 */
.L_x_18241:
[----:B-----5:R-:W0:Y:S02]  /*7b40*/  I2F.S16 R0, R19 ;  /* 0x0000001300007306 */ /* 0x020e240000101400 */
[----:B0-----:R-:W-:-:S05]  /*7b50*/  F2FP.BF16.F32.PACK_AB R0, RZ, R0 ;  /* 0x00000000ff00723e */ /* 0x001fca00000010ff */
[----:B------:R-:W-:Y:S01]  /*7b60*/  STG.E.U16 desc[UR36][R2.64], R0 ;  /* 0x0000000002007986 */ /* 0x000fe2000c101524 */
[----:B------:R-:W-:Y:S05]  /*7b70*/  EXIT ;  /* 0x000000000000794d */ /* 0x000fea0003800000 */
.L_x_18238:
        /* <DEDUP_REMOVED lines=10> */
.L_x_18250:
        /* <DEDUP_REMOVED lines=17> */
.L_x_18253:
[----:B------:R-:W-:-:S04]  /*7d30*/  LOP3.LUT R0, R19, 0x80000000, RZ, 0xc0, !PT ;  /* 0x8000000013007812 */ /* 0x000fc800078ec0ff */
[----:B------:R-:W-:-:S04]  /*7d40*/  SHF.R.U32.HI R5, RZ, 0x18, R0 ;  /* 0x00000018ff057819 */ /* 0x000fc80000011600 */
[----:B------:R-:W-:-:S04]  /*7d50*/  LOP3.LUT R4, R4, R5, RZ, 0xfc, !PT ;  /* 0x0000000504047212 */ /* 0x000fc800078efcff */
[----:B------:R-:W-:-:S07]  /*7d60*/  PRMT R0, R4, 0x7610, R0 ;  /* 0x0000761004007816 */ /* 0x000fce0000000000 */
.L_x_18252:
[----:B------:R-:W-:Y:S05]  /*7d70*/  BSYNC B0 ;  /* 0x0000000000007941 */ /* 0x000fea0003800000 */
.L_x_18251:
[----:B------:R-:W-:Y:S01]  /*7d80*/  STG.E.U8 desc[UR36][R2.64], R0 ;  /* 0x0000000002007986 */ /* 0x000fe2000c101124 */
[----:B------:R-:W-:Y:S05]  /*7d90*/  EXIT ;  /* 0x000000000000794d */ /* 0x000fea0003800000 */
.L_x_18249:
        /* <DEDUP_REMOVED lines=17> */
.L_x_18256:
[----:B------:R-:W-:-:S04]  /*7eb0*/  LOP3.LUT R0, R19, 0x80000000, RZ, 0xc0, !PT ;  /* 0x8000000013007812 */ /* 0x000fc800078ec0ff */
[----:B------:R-:W-:-:S04]  /*7ec0*/  SHF.R.U32.HI R5, RZ, 0x18, R0 ;  /* 0x00000018ff057819 */ /* 0x000fc80000011600 */
[----:B------:R-:W-:-:S04]  /*7ed0*/  LOP3.LUT R4, R4, R5, RZ, 0xfc, !PT ;  /* 0x0000000504047212 */ /* 0x000fc800078efcff */
[----:B------:R-:W-:-:S07]  /*7ee0*/  PRMT R0, R4, 0x7610, R0 ;  /* 0x0000761004007816 */ /* 0x000fce0000000000 */
.L_x_18255:
[----:B------:R-:W-:Y:S05]  /*7ef0*/  BSYNC B0 ;  /* 0x0000000000007941 */ /* 0x000fea0003800000 */
.L_x_18254:
[----:B------:R-:W-:Y:S01]  /*7f00*/  STG.E.U8 desc[UR36][R2.64], R0 ;  /* 0x0000000002007986 */ /* 0x000fe2000c101124 */
[----:B------:R-:W-:Y:S05]  /*7f10*/  EXIT ;  /* 0x000000000000794d */ /* 0x000fea0003800000 */
.L_x_18248:
        /* <DEDUP_REMOVED lines=22> */
.L_x_18231:
        /* <DEDUP_REMOVED lines=16> */
.L_x_18259:
[----:B------:R-:W-:Y:S05]  /*8180*/  EXIT ;  /* 0x000000000000794d */ /* 0x000fea0003800000 */
.L_x_18258:
[----:B-----5:R-:W-:-:S04]  /*8190*/  PRMT R4, R19, 0x9910, RZ ;  /* 0x0000991013047816 */ /* 0x020fc800000000ff */
[----:B------:R-:W-:-:S05]  /*81a0*/  SHF.R.S32.HI R5, RZ, 0x1f, R4 ;  /* 0x0000001fff057819 */ /* 0x000fca0000011404 */
[----:B------:R-:W-:Y:S01]  /*81b0*/  STG.E.64 desc[UR36][R2.64], R4 ;  /* 0x0000000402007986 */ /* 0x000fe2000c101b24 */
[----:B------:R-:W-:Y:S05]  /*81c0*/  EXIT ;  /* 0x000000000000794d */ /* 0x000fea0003800000 */
.L_x_18257:
[----:B-----5:R-:W-:-:S05]  /*81d0*/  PRMT R5, R19, 0x9910, RZ ;  /* 0x0000991013057816 */ /* 0x020fca00000000ff */
[----:B------:R-:W-:Y:S01]  /*81e0*/  STG.E desc[UR36][R2.64], R5 ;  /* 0x0000000502007986 */ /* 0x000fe2000c101924 */
[----:B------:R-:W-:Y:S05]  /*81f0*/  EXIT ;  /* 0x000000000000794d */ /* 0x000fea0003800000 */
.L_x_18260:
        /* <DEDUP_REMOVED lines=16> */
.L_x_57389:


//--------------------- .text._ZN2at6native18elementwise_kernelILi128ELi4EZNS0_22gpu_kernel_impl_nocastINS0_13BUnaryFunctorIsssZZZNS0_16fmod_kernel_cudaERNS_18TensorIteratorBaseEENKUlvE_clEvENKUlvE3_clEvEUlssE_EEEEvS5_RKT_EUliE_EEviT1_ --------------------------
	.section	.text._ZN2at6native18elementwise_kernelILi128ELi4EZNS0_22gpu_kernel_impl_nocastINS0_13BUnaryFunctorIsssZZZNS0_16fmod_kernel_cudaERNS_18TensorIteratorBaseEENKUlvE_clEvENKUlvE3_clEvEUlssE_EEEEvS5_RKT_EUliE_EEviT1_,"ax",@progbits
	.align	128
        .global         _ZN2at6native18elementwise_kernelILi128ELi4EZNS0_22gpu_kernel_impl_nocastINS0_13BUnaryFunctorIsssZZZNS0_16fmod_kernel_cudaERNS_18TensorIteratorBaseEENKUlvE_clEvENKUlvE3_clEvEUlssE_EEEEvS5_RKT_EUliE_EEviT1_
        .type           _ZN2at6native18elementwise_kernelILi128ELi4EZNS0_22gpu_kernel_impl_nocastINS0_13BUnaryFunctorIsssZZZNS0_16fmod_kernel_cudaERNS_18TensorIteratorBaseEENKUlvE_clEvENKUlvE3_clEvEUlssE_EEEEvS5_RKT_EUliE_EEviT1_,@function
        .size           _ZN2at6native18elementwise_kernelILi128ELi4EZNS0_22gpu_kernel_impl_nocastINS0_13BUnaryFunctorIsssZZZNS0_16fmod_kernel_cudaERNS_18TensorIteratorBaseEENKUlvE_clEvENKUlvE3_clEvEUlssE_EEEEvS5_RKT_EUliE_EEviT1_,(.L_x_57390 - _ZN2at6native18elementwise_kernelILi128ELi4EZNS0_22gpu_kernel_impl_nocastINS0_13BUnaryFunctorIsssZZZNS0_16fmod_kernel_cudaERNS_18TensorIteratorBaseEENKUlvE_clEvENKUlvE3_clEvEUlssE_EEEEvS5_RKT_EUliE_EEviT1_)
        .other          _ZN2at6native18elementwise_kernelILi128ELi4EZNS0_22gpu_kernel_impl_nocastINS0_13BUnaryFunctorIsssZZZNS0_16fmod_kernel_cudaERNS_18TensorIteratorBaseEENKUlvE_clEvENKUlvE3_clEvEUlssE_EEEEvS5_RKT_EUliE_EEviT1_,@"STO_CUDA_ENTRY STV_DEFAULT"
_ZN2at6native18elementwise_kernelILi128ELi4EZNS0_22gpu_kernel_impl_nocastINS0_13BUnaryFunctorIsssZZZNS0_16fmod_kernel_cudaERNS_18TensorIteratorBaseEENKUlvE_clEvENKUlvE3_clEvEUlssE_EEEEvS5_RKT_EUliE_EEviT1_:
.text._ZN2at6native18elementwise_kernelILi128ELi4EZNS0_22gpu_kernel_impl_nocastINS0_13BUnaryFunctorIsssZZZNS0_16fmod_kernel_cudaERNS_18TensorIteratorBaseEENKUlvE_clEvENKUlvE3_clEvEUlssE_EEEEvS5_RKT_EUliE_EEviT1_:
        /* <DEDUP_REMOVED lines=10> */
[----:B------:R-:W-:Y:S02]  /*00a0*/  CS2R R2, SRZ ;  /* 0x0000000000027805 */ /* 0x000fe4000001ff00 */
[----:B0-----:R-:W-:-:S13]  /*00b0*/  ISETP.NE.AND P0, PT, R8, RZ, PT ;  /* 0x000000ff0800720c */ /* 0x001fda0003f05270 */
[----:B------:R-:W-:Y:S05]  /*00c0*/  @!P0 BRA `(.L_x_18263) ;  /* 0x0000001000a88947 */ /* 0x000fea0003800000 */
[----:B------:R-:W-:Y:S01]  /*00d0*/  HFMA2.MMA R2, -RZ, RZ, 0, 0 ;  /* 0x00000000ff027435 */ /* 0x000fe200000001ff */
[----:B------:R-:W-:Y:S01]  /*00e0*/  MOV R3, R0 ;  /* 0x0000000000037202 */ /* 0x000fe20000000f00 */
[----:B------:R-:W-:Y:S01]  /*00f0*/  ULDC.64 UR8, c[0x0][0x220] ;  /* 0x0000880000087ab9 */ /* 0x000fe20000000a00 */
[----:B------:R-:W-:Y:S01]  /*0100*/  ISETP.NE.AND P0, PT, R8, 0x1, PT ;  /* 0x000000010800780c */ /* 0x000fe20003f05270 */
[----:B------:R-:W-:-:S06]  /*0110*/  ULDC UR7, c[0x0][0x21c] ;  /* 0x0000870000077ab9 */ /* 0x000fcc0000000800 */
        /* <DEDUP_REMOVED lines=279> */
[----:B------:R-:W-:Y:S02]  /*1290*/  @P0 IMAD.MOV.U32 R8, RZ, RZ, RZ ;  /* 0x000000ffff080224 */ /* 0x000fe400078e00ff */
        /* <DEDUP_REMOVED lines=13> */
.L_x_18263:
[----:B------:R-:W-:Y:S02]  /*1370*/  ULDC.64 UR8, c[0x0][0x418] ;  /* 0x0001060000087ab9 */ /* 0x000fe40000000a00 */
[----:B------:R-:W-:-:S04]  /*1380*/  IADD3 R4, P0, R2, UR8, RZ ;  /* 0x0000000802047c10 */ /* 0x000fc8000ff1e0ff */
[----:B------:R-:W-:Y:S01]  /*1390*/  IADD3.X R5, RZ, UR9, RZ, P0, !PT ;  /* 0x00000009ff057c10 */ /* 0x000fe200087fe4ff */
[----:B------:R-:W0:Y:S01]  /*13a0*/  LDC.U16 R2, c[0x0][0x422] ;  /* 0x00010880ff027b82 */ /* 0x000e220000000400 */
[----:B------:R-:W-:-:S03]  /*13b0*/  ULDC.64 UR8, c[0x0][0x410] ;  /* 0x0001040000087ab9 */ /* 0x000fc60000000a00 */
[----:B------:R1:W2:Y:S01]  /*13c0*/  LDG.E.S16 R4, desc[UR4][R4.64] ;  /* 0x0000000404047981 */ /* 0x0002a2000c1e1700 */
[----:B------:R-:W-:Y:S02]  /*13d0*/  IADD3 R0, R0, 0x80, RZ ;  /* 0x0000008000007810 */ /* 0x000fe40007ffe0ff */
[----:B0-----:R-:W-:-:S04]  /*13e0*/  PRMT R8, R2, 0x9910, RZ ;  /* 0x0000991002087816 */ /* 0x001fc800000000ff */
[-C--:B------:R-:W-:Y:S02]  /*13f0*/  IABS R10, R8.reuse ;  /* 0x00000008000a7213 */ /* 0x080fe40000000000 */
[----:B------:R-:W-:Y:S02]  /*1400*/  IABS R9, R8 ;  /* 0x0000000800097213 */ /* 0x000fe40000000000 */
[----:B------:R-:W0:Y:S02]  /*1410*/  I2F.RP R2, R10 ;  /* 0x0000000a00027306 */ /* 0x000e240000209400 */
[----:B------:R-:W-:-:S06]  /*1420*/  IADD3 R9, RZ, -R9, RZ ;  /* 0x80000009ff097210 */ /* 0x000fcc0007ffe0ff */
[----:B0-----:R-:W0:Y:S02]  /*1430*/  MUFU.RCP R2, R2 ;  /* 0x0000000200027308 */ /* 0x001e240000001000 */
[----:B0-----:R-:W-:-:S06]  /*1440*/  IADD3 R6, R2, 0xffffffe, RZ ;  /* 0x0ffffffe02067810 */ /* 0x001fcc0007ffe0ff */
[----:B------:R0:W1:Y:S02]  /*1450*/  F2I.FTZ.U32.TRUNC.NTZ R7, R6 ;  /* 0x0000000600077305 */ /* 0x000064000021f000 */
[----:B0-----:R-:W-:Y:S01]  /*1460*/  MOV R6, RZ ;  /* 0x000000ff00067202 */ /* 0x001fe20000000f00 */
[----:B-1----:R-:W-:-:S04]  /*1470*/  IMAD.MOV R5, RZ, RZ, -R7 ;  /* 0x000000ffff057224 */ /* 0x002fc800078e0a07 */
[----:B------:R-:W-:-:S04]  /*1480*/  IMAD R5, R5, R10, RZ ;  /* 0x0000000a05057224 */ /* 0x000fc800078e02ff */
[----:B------:R-:W-:Y:S01]  /*1490*/  IMAD.HI.U32 R7, R7, R5, R6 ;  /* 0x0000000507077227 */ /* 0x000fe200078e0006 */
[----:B------:R-:W-:Y:S02]  /*14a0*/  MOV R5, R9 ;  /* 0x0000000900057202 */ /* 0x000fe40000000f00 */
[----:B--2---:R-:W-:Y:S02]  /*14b0*/  IABS R2, R4 ;  /* 0x0000000400027213 */ /* 0x004fe40000000000 */
[----:B------:R-:W-:-:S03]  /*14c0*/  ISETP.GE.AND P1, PT, R4, RZ, PT ;  /* 0x000000ff0400720c */ /* 0x000fc60003f26270 */
[----:B------:R-:W-:-:S04]  /*14d0*/  IMAD.HI.U32 R7, R7, R2, RZ ;  /* 0x0000000207077227 */ /* 0x000fc800078e00ff */
[----:B------:R-:W-:-:S05]  /*14e0*/  IMAD R7, R7, R5, R2 ;  /* 0x0000000507077224 */ /* 0x000fca00078e0202 */
[----:B------:R-:W-:-:S13]  /*14f0*/  ISETP.GT.U32.AND P0, PT, R10, R7, PT ;  /* 0x000000070a00720c */ /* 0x000fda0003f04070 */
[----:B------:R-:W-:Y:S02]  /*1500*/  @!P0 IADD3 R7, R7, -R10, RZ ;  /* 0x8000000a07078210 */ /* 0x000fe40007ffe0ff */
[----:B------:R-:W-:Y:S02]  /*1510*/  ISETP.NE.AND P0, PT, R8, RZ, PT ;  /* 0x000000ff0800720c */ /* 0x000fe40003f05270 */
[----:B------:R-:W-:-:S13]  /*1520*/  ISETP.GT.U32.AND P2, PT, R10, R7, PT ;  /* 0x000000070a00720c */ /* 0x000fda0003f44070 */
[----:B------:R-:W-:Y:S01]  /*1530*/  @!P2 IMAD.IADD R7, R7, 0x1, -R10 ;  /* 0x000000010707a824 */ /* 0x000fe200078e0a0a */
[----:B------:R-:W-:-:S04]  /*1540*/  IADD3 R2, P2, R3, UR8, RZ ;  /* 0x0000000803027c10 */ /* 0x000fc8000ff5e0ff */
[----:B------:R-:W-:Y:S02]  /*1550*/  @!P1 IADD3 R7, -R7, RZ, RZ ;  /* 0x000000ff07079210 */ /* 0x000fe40007ffe1ff */
[----:B------:R-:W-:Y:S02]  /*1560*/  IADD3.X R3, RZ, UR9, RZ, P2, !PT ;  /* 0x00000009ff037c10 */ /* 0x000fe400097fe4ff */
[----:B------:R-:W-:-:S05]  /*1570*/  @!P0 LOP3.LUT R7, RZ, R8, RZ, 0x33, !PT ;  /* 0x00000008ff078212 */ /* 0x000fca00078e33ff */
[----:B------:R0:W-:Y:S02]  /*1580*/  STG.E.U16 desc[UR4][R2.64], R7 ;  /* 0x0000000702007986 */ /* 0x0001e4000c101504 */
.L_x_18262:
[----:B------:R-:W-:Y:S05]  /*1590*/  BSYNC B0 ;  /* 0x0000000000007941 */ /* 0x000fea0003800000 */
.L_x_18261:
[----:B------:R-:W-:Y:S01]  /*15a0*/  ISETP.GE.AND P0, PT, R0, UR6, PT ;  /* 0x0000000600007c0c */ /* 0x000fe2000bf06270 */
[----:B------:R-:W-:-:S12]  /*15b0*/  BSSY B0, `(.L_x_18264) ;  /* 0x00002a8000007945 */ /* 0x000fd80003800000 */
[----:B------:R-:W-:Y:S05]  /*15c0*/  @P0 BRA `(.L_x_18265) ;  /* 0x0000002800980947 */ /* 0x000fea0003800000 */
[----:B------:R-:W1:Y:S01]  /*15d0*/  LDC R8, c[0x0][0x218] ;  /* 0x00008600ff087b82 */ /* 0x000e620000000800 */
[----:B0-----:R-:W-:Y:S02]  /*15e0*/  CS2R R2, SRZ ;  /* 0x0000000000027805 */ /* 0x001fe4000001ff00 */
[----:B-1----:R-:W-:-:S13]  /*15f0*/  ISETP.NE.AND P0, PT, R8, RZ, PT ;  /* 0x000000ff0800720c */ /* 0x002fda0003f05270 */
[----:B------:R-:W-:Y:S05]  /*1600*/  @!P0 BRA `(.L_x_18266) ;  /* 0x0000001000a88947 */ /* 0x000fea0003800000 */
[----:B------:R-:W-:Y:S01]  /*1610*/  MOV R2, RZ ;  /* 0x000000ff00027202 */ /* 0x000fe20000000f00 */
[----:B------:R-:W-:Y:S01]  /*1620*/  IMAD.MOV.U32 R3, RZ, RZ, R0 ;  /* 0x000000ffff037224 */ /* 0x000fe200078e0000 */
        /* <DEDUP_REMOVED lines=296> */
.L_x_18266:
        /* <DEDUP_REMOVED lines=13> */
[----:B0-----:R-:W-:-:S06]  /*2980*/  VIADD R6, R2, 0xffffffe ;  /* 0x0ffffffe02067836 */ /* 0x001fcc0000000000 */
[----:B------:R0:W3:Y:S02]  /*2990*/  F2I.FTZ.U32.TRUNC.NTZ R7, R6 ;  /* 0x0000000600077305 */ /* 0x0000e4000021f000 */
[----:B0-----:R-:W-:Y:S02]  /*29a0*/  MOV R6, RZ ;  /* 0x000000ff00067202 */ /* 0x001fe40000000f00 */
[----:B---3--:R-:W-:-:S05]  /*29b0*/  IADD3 R10, RZ, -R7, RZ ;  /* 0x80000007ff0a7210 */ /* 0x008fca0007ffe0ff */
[----:B-1----:R-:W-:-:S04]  /*29c0*/  IMAD R5, R10, R9, RZ ;  /* 0x000000090a057224 */ /* 0x002fc800078e02ff */
[----:B------:R-:W-:Y:S01]  /*29d0*/  IMAD.HI.U32 R10, R7, R5, R6 ;  /* 0x00000005070a7227 */ /* 0x000fe200078e0006 */
[----:B------:R-:W-:Y:S02]  /*29e0*/  MOV R7, R12 ;  /* 0x0000000c00077202 */ /* 0x000fe40000000f00 */
[----:B--2---:R-:W-:Y:S02]  /*29f0*/  IABS R11, R4 ;  /* 0x00000004000b7213 */ /* 0x004fe40000000000 */
[----:B------:R-:W-:Y:S02]  /*2a00*/  ISETP.GE.AND P1, PT, R4, RZ, PT ;  /* 0x000000ff0400720c */ /* 0x000fe40003f26270 */
[----:B------:R-:W-:-:S05]  /*2a10*/  MOV R5, R11 ;  /* 0x0000000b00057202 */ /* 0x000fca0000000f00 */
[----:B------:R-:W-:-:S04]  /*2a20*/  IMAD.HI.U32 R2, R10, R5, RZ ;  /* 0x000000050a027227 */ /* 0x000fc800078e00ff */
[----:B------:R-:W-:-:S05]  /*2a30*/  IMAD R2, R2, R7, R5 ;  /* 0x0000000702027224 */ /* 0x000fca00078e0205 */
[----:B------:R-:W-:-:S13]  /*2a40*/  ISETP.GT.U32.AND P0, PT, R9, R2, PT ;  /* 0x000000020900720c */ /* 0x000fda0003f04070 */
[----:B------:R-:W-:Y:S01]  /*2a50*/  @!P0 IMAD.IADD R2, R2, 0x1, -R9 ;  /* 0x0000000102028824 */ /* 0x000fe200078e0a09 */
[----:B------:R-:W-:-:S04]  /*2a60*/  ISETP.NE.AND P0, PT, R8, RZ, PT ;  /* 0x000000ff0800720c */ /* 0x000fc80003f05270 */
[----:B------:R-:W-:-:S13]  /*2a70*/  ISETP.GT.U32.AND P2, PT, R9, R2, PT ;  /* 0x000000020900720c */ /* 0x000fda0003f44070 */
[----:B------:R-:W-:-:S04]  /*2a80*/  @!P2 IADD3 R2, R2, -R9, RZ ;  /* 0x800000090202a210 */ /* 0x000fc80007ffe0ff */
[----:B------:R-:W-:Y:S02]  /*2a90*/  MOV R5, R2 ;  /* 0x0000000200057202 */ /* 0x000fe40000000f00 */
[----:B------:R-:W-:Y:S02]  /*2aa0*/  IADD3 R2, P2, R3, UR8, RZ ;  /* 0x0000000803027c10 */ /* 0x000fe4000ff5e0ff */
[----:B------:R-:W-:Y:S02]  /*2ab0*/  @!P1 IADD3 R5, -R5, RZ, RZ ;  /* 0x000000ff05059210 */ /* 0x000fe40007ffe1ff */
[----:B------:R-:W-:Y:S02]  /*2ac0*/  IADD3.X R3, RZ, UR9, RZ, P2, !PT ;  /* 0x00000009ff037c10 */ /* 0x000fe400097fe4ff */
[----:B------:R-:W-:Y:S02]  /*2ad0*/  @!P0 LOP3.LUT R5, RZ, R8, RZ, 0x33, !PT ;  /* 0x00000008ff058212 */ /* 0x000fe400078e33ff */
[----:B------:R-:W-:-:S03]  /*2ae0*/  ISETP.GE.AND P0, PT, R0, UR6, PT ;  /* 0x0000000600007c0c */ /* 0x000fc6000bf06270 */
[----:B------:R1:W-:Y:S10]  /*2af0*/  STG.E.U16 desc[UR4][R2.64], R5 ;  /* 0x0000000502007986 */ /* 0x0003f4000c101504 */
[----:B------:R-:W-:Y:S05]  /*2b00*/  @P0 BRA `(.L_x_18265) ;  /* 0x0000001400480947 */ /* 0x000fea0003800000 */
[----:B------:R-:W0:Y:S01]  /*2b10*/  LDC R8, c[0x0][0x218] ;  /* 0x00008600ff087b82 */ /* 0x000e220000000800 */
[----:B-1----:R-:W-:Y:S02]  /*2b20*/  CS2R R2, SRZ ;  /* 0x0000000000027805 */ /* 0x002fe4000001ff00 */
[----:B0-----:R-:W-:-:S13]  /*2b30*/  ISETP.NE.AND P0, PT, R8, RZ, PT ;  /* 0x000000ff0800720c */ /* 0x001fda0003f05270 */
[----:B------:R-:W-:Y:S05]  /*2b40*/  @!P0 BRA `(.L_x_18267) ;  /* 0x0000001000a88947 */ /* 0x000fea0003800000 */
[----:B------:R-:W-:Y:S01]  /*2b50*/  MOV R3, R0 ;  /* 0x0000000000037202 */ /* 0x000fe20000000f00 */
        /* <DEDUP_REMOVED lines=297> */
.L_x_18267:
        /* <DEDUP_REMOVED lines=10> */
[----:B------:R-:W0:Y:S03]  /*3e90*/  I2F.RP R2, R9 ;  /* 0x0000000900027306 */ /* 0x000e260000209400 */
[----:B------:R-:W-:-:S05]  /*3ea0*/  IMAD.MOV R12, RZ, RZ, -R12 ;  /* 0x000000ffff0c7224 */ /* 0x000fca00078e0a0c */
[----:B0-----:R-:W0:Y:S02]  /*3eb0*/  MUFU.RCP R2, R2 ;  /* 0x0000000200027308 */ /* 0x001e240000001000 */
[----:B0-----:R-:W-:-:S06]  /*3ec0*/  IADD3 R6, R2, 0xffffffe, RZ ;  /* 0x0ffffffe02067810 */ /* 0x001fcc0007ffe0ff */
        /* <DEDUP_REMOVED lines=12> */
[----:B------:R-:W-:Y:S02]  /*3f90*/  @!P0 IADD3 R2, R2, -R9, RZ ;  /* 0x8000000902028210 */ /* 0x000fe40007ffe0ff */
[----:B------:R-:W-:Y:S02]  /*3fa0*/  ISETP.NE.AND P0, PT, R8, RZ, PT ;  /* 0x000000ff0800720c */ /* 0x000fe40003f05270 */
[----:B------:R-:W-:-:S13]  /*3fb0*/  ISETP.GT.U32.AND P2, PT, R9, R2, PT ;  /* 0x000000020900720c */ /* 0x000fda0003f44070 */
[----:B------:R-:W-:-:S05]  /*3fc0*/  @!P2 IADD3 R2, R2, -R9, RZ ;  /* 0x800000090202a210 */ /* 0x000fca0007ffe0ff */
[----:B------:R-:W-:Y:S01]  /*3fd0*/  IMAD.MOV.U32 R5, RZ, RZ, R2 ;  /* 0x000000ffff057224 */ /* 0x000fe200078e0002 */
[----:B------:R-:W-:-:S04]  /*3fe0*/  IADD3 R2, P2, R3, UR8, RZ ;  /* 0x0000000803027c10 */ /* 0x000fc8000ff5e0ff */
[----:B------:R-:W-:Y:S02]  /*3ff0*/  @!P1 IADD3 R5, -R5, RZ, RZ ;  /* 0x000000ff05059210 */ /* 0x000fe40007ffe1ff */
[----:B------:R-:W-:Y:S02]  /*4000*/  IADD3.X R3, RZ, UR9, RZ, P2, !PT ;  /* 0x00000009ff037c10 */ /* 0x000fe400097fe4ff */
[----:B------:R-:W-:-:S05]  /*4010*/  @!P0 LOP3.LUT R5, RZ, R8, RZ, 0x33, !PT ;  /* 0x00000008ff058212 */ /* 0x000fca00078e33ff */
[----:B------:R2:W-:Y:S02]  /*4020*/  STG.E.U16 desc[UR4][R2.64], R5 ;  /* 0x0000000502007986 */ /* 0x0005e4000c101504 */
.L_x_18265:
[----:B------:R-:W-:Y:S05]  /*4030*/  BSYNC B0 ;  /* 0x0000000000007941 */ /* 0x000fea0003800000 */
.L_x_18264:
[----:B------:R-:W-:-:S13]  /*4040*/  ISETP.GE.AND P0, PT, R0, UR6, PT ;  /* 0x0000000600007c0c */ /* 0x000fda000bf06270 */
[----:B------:R-:W-:Y:S05]  /*4050*/  @P0 EXIT ;  /* 0x000000000000094d */ /* 0x000fea0003800000 */
[----:B------:R-:W3:Y:S01]  /*4060*/  LDC R8, c[0x0][0x218] ;  /* 0x00008600ff087b82 */ /* 0x000ee20000000800 */
[----:B012---:R-:W-:Y:S02]  /*4070*/  CS2R R2, SRZ ;  /* 0x0000000000027805 */ /* 0x007fe4000001ff00 */
[----:B---3--:R-:W-:-:S13]  /*4080*/  ISETP.NE.AND P0, PT, R8, RZ, PT ;  /* 0x000000ff0800720c */ /* 0x008fda0003f05270 */
[----:B------:R-:W-:Y:S05]  /*4090*/  @!P0 BRA `(.L_x_18268) ;  /* 0x0000001000a88947 */ /* 0x000fea0003800000 */
[----:B------:R-:W-:Y:S01]  /*40a0*/  MOV R2, RZ ;  /* 0x000000ff00027202 */ /* 0x000fe20000000f00 */
[----:B------:R-:W-:Y:S01]  /*40b0*/  ULDC.64 UR6, c[0x0][0x220] ;  /* 0x0000880000067ab9 */ /* 0x000fe20000000a00 */
[----:B------:R-:W-:Y:S02]  /*40c0*/  MOV R3, R0 ;  /* 0x0000000000037202 */ /* 0x000fe40000000f00 */
        /* <DEDUP_REMOVED lines=281> */
[----:B------:R-:W-:Y:S01]  /*5260*/  @P0 MOV R6, RZ ;  /* 0x000000ff00060202 */ /* 0x000fe20000000f00 */
        /* <DEDUP_REMOVED lines=13> */
.L_x_18268:
[----:B------:R-:W-:Y:S02]  /*5340*/  ULDC.64 UR6, c[0x0][0x418] ;  /* 0x0001060000067ab9 */ /* 0x000fe40000000a00 */
[----:B------:R-:W-:-:S04]  /*5350*/  IADD3 R4, P0, R2, UR6, RZ ;  /* 0x0000000602047c10 */ /* 0x000fc8000ff1e0ff */
[----:B------:R-:W-:Y:S01]  /*5360*/  IADD3.X R5, RZ, UR7, RZ, P0, !PT ;  /* 0x00000007ff057c10 */ /* 0x000fe200087fe4ff */
[----:B------:R-:W0:Y:S01]  /*5370*/  LDC.U16 R0, c[0x0][0x422] ;  /* 0x00010880ff007b82 */ /* 0x000e220000000400 */
[----:B------:R-:W-:-:S03]  /*5380*/  ULDC.64 UR6, c[0x0][0x410] ;  /* 0x0001040000067ab9 */ /* 0x000fc60000000a00 */
[----:B------:R1:W2:Y:S01]  /*5390*/  LDG.E.S16 R4, desc[UR4][R4.64] ;  /* 0x0000000404047981 */ /* 0x0002a2000c1e1700 */
[----:B0-----:R-:W-:-:S04]  /*53a0*/  PRMT R8, R0, 0x9910, RZ ;  /* 0x0000991000087816 */ /* 0x001fc800000000ff */
[-C--:B------:R-:W-:Y:S02]  /*53b0*/  IABS R9, R8.reuse ;  /* 0x0000000800097213 */ /* 0x080fe40000000000 */
[----:B------:R-:W-:Y:S02]  /*53c0*/  IABS R11, R8 ;  /* 0x00000008000b7213 */ /* 0x000fe40000000000 */
[----:B------:R-:W0:Y:S02]  /*53d0*/  I2F.RP R0, R9 ;  /* 0x0000000900007306 */ /* 0x000e240000209400 */
[----:B------:R-:W-:-:S06]  /*53e0*/  IADD3 R11, RZ, -R11, RZ ;  /* 0x8000000bff0b7210 */ /* 0x000fcc0007ffe0ff */
        /* <DEDUP_REMOVED lines=9> */
[----:B------:R-:W-:-:S03]  /*5480*/  ISETP.GE.AND P1, PT, R4, RZ, PT ;  /* 0x000000ff0400720c */ /* 0x000fc60003f26270 */
[----:B------:R-:W-:-:S04]  /*5490*/  IMAD.MOV.U32 R5, RZ, RZ, R10 ;  /* 0x000000ffff057224 */ /* 0x000fc800078e000a */
        /* <DEDUP_REMOVED lines=13> */
.L_x_18269:
        /* <DEDUP_REMOVED lines=9> */
.L_x_57390:


//--------------------- .text._ZN2at6native27unrolled_elementwise_kernelINS0_13BUnaryFunctorIsssZZZNS0_16fmod_kernel_cudaERNS_18TensorIteratorBaseEENKUlvE_clEvENKUlvE3_clEvEUlssE_EESt5arrayIPcLm2EELi4E23TrivialOffsetCalculatorILi1EjESD_NS0_6memory15LoadWithoutCastENSE_16StoreWithoutCastEEEviT_T0_T2_T3_T4_T5_ --------------------------
	.section	.text._ZN2at6native27unrolled_elementwise_kernelINS0_13BUnaryFunctorIsssZZZNS0_16fmod_kernel_cudaERNS_18TensorIteratorBaseEENKUlvE_clEvENKUlvE3_clEvEUlssE_EESt5arrayIPcLm2EELi4E23TrivialOffsetCalculatorILi1EjESD_NS0_6memory15LoadWithoutCastENSE_16StoreWithoutCastEEEviT_T0_T2_T3_T4_T5_,"ax",@progbits
	.align	128
        .global         _ZN2at6native27unrolled_elementwise_kernelINS0_13BUnaryFunctorIsssZZZNS0_16fmod_kernel_cudaERNS_18TensorIteratorBaseEENKUlvE_clEvENKUlvE3_clEvEUlssE_EESt5arrayIPcLm2EELi4E23TrivialOffsetCalculatorILi1EjESD_NS0_6memory15LoadWithoutCastENSE_16StoreWithoutCastEEEviT_T0_T2_T3_T4_T5_
        .type           _ZN2at6native27unrolled_elementwise_kernelINS0_13BUnaryFunctorIsssZZZNS0_16fmod_kernel_cudaERNS_18TensorIteratorBaseEENKUlvE_clEvENKUlvE3_clEvEUlssE_EESt5arrayIPcLm2EELi4E23TrivialOffsetCalculatorILi1EjESD_NS0_6memory15LoadWithoutCastENSE_16StoreWithoutCastEEEviT_T0_T2_T3_T4_T5_,@function
        .size           _ZN2at6native27unrolled_elementwise_kernelINS0_13BUnaryFunctorIsssZZZNS0_16fmod_kernel_cudaERNS_18TensorIteratorBaseEENKUlvE_clEvENKUlvE3_clEvEUlssE_EESt5arrayIPcLm2EELi4E23TrivialOffsetCalculatorILi1EjESD_NS0_6memory15LoadWithoutCastENSE_16StoreWithoutCastEEEviT_T0_T2_T3_T4_T5_,(.L_x_57391 - _ZN2at6native27unrolled_elementwise_kernelINS0_13BUnaryFunctorIsssZZZNS0_16fmod_kernel_cudaERNS_18TensorIteratorBaseEENKUlvE_clEvENKUlvE3_clEvEUlssE_EESt5arrayIPcLm2EELi4E23TrivialOffsetCalculatorILi1EjESD_NS0_6memory15LoadWithoutCastENSE_16StoreWithoutCastEEEviT_T0_T2_T3_T4_T5_)
        .other          _ZN2at6native27unrolled_elementwise_kernelINS0_13BUnaryFunctorIsssZZZNS0_16fmod_kernel_cudaERNS_18TensorIteratorBaseEENKUlvE_clEvENKUlvE3_clEvEUlssE_EESt5arrayIPcLm2EELi4E23TrivialOffsetCalculatorILi1EjESD_NS0_6memory15LoadWithoutCastENSE_16StoreWithoutCastEEEviT_T0_T2_T3_T4_T5_,@"STO_CUDA_ENTRY STV_DEFAULT"
_ZN2at6native27unrolled_elementwise_kernelINS0_13BUnaryFunctorIsssZZZNS0_16fmod_kernel_cudaERNS_18TensorIteratorBaseEENKUlvE_clEvENKUlvE3_clEvEUlssE_EESt5arrayIPcLm2EELi4E23TrivialOffsetCalculatorILi1EjESD_NS0_6memory15LoadWithoutCastENSE_16StoreWithoutCastEEEviT_T0_T2_T3_T4_T5_:
.text._ZN2at6native27unrolled_elementwise_kernelINS0_13BUnaryFunctorIsssZZZNS0_16fmod_kernel_cudaERNS_18TensorIteratorBaseEENKUlvE_clEvENKUlvE3_clEvEUlssE_EESt5arrayIPcLm2EELi4E23TrivialOffsetCalculatorILi1EjESD_NS0_6memory15LoadWithoutCastENSE_16StoreWithoutCastEEEviT_T0_T2_T3_T4_T5_:
[----:B------:R-:W-:Y:S01]  /*0000*/  LDC R1, c[0x0][0x28] ;  /* 0x00000a00ff017b82 */ /* 0x000fe20000000800 */
[----:B------:R-:W0:Y:S07]  /*0010*/  S2R R0, SR_CTAID.X ;  /* 0x0000000000007919 */ /* 0x000e2e0000002500 */
[----:B------:R-:W0:Y:S01]  /*0020*/  LDC R5, c[0x0][0x210] ;  /* 0x00008400ff057b82 */ /* 0x000e220000000800 */
[----:B------:R-:W-:Y:S01]  /*0030*/  ULDC.64 UR4, c[0x0][0x208] ;  /* 0x0000820000047ab9 */ /* 0x000fe20000000a00 */
[----:B------:R-:W-:Y:S01]  /*0040*/  HFMA2.MMA R20, -RZ, RZ, 0, 0 ;  /* 0x00000000ff147435 */ /* 0x000fe200000001ff */
        /* <DEDUP_REMOVED lines=11> */
[----:B------:R-:W-:-:S13]  /*0100*/  ISETP.GE.AND P3, PT, R5, R4, PT ;  /* 0x000000040500720c */ /* 0x000fda0003f66270 */
[----:B------:R-:W2:Y:S01]  /*0110*/  @!P3 LDC.64 R8, c[0x0][0x220] ;  /* 0x00008800ff08bb82 */ /* 0x000ea20000000a00 */
[----:B------:R-:W-:Y:S01]  /*0120*/  @!P3 LEA R19, R0, R5, 0x9 ;  /* 0x000000050013b211 */ /* 0x000fe200078e48ff */
[----:B0-----:R-:W-:-:S04]  /*0130*/  @!P0 IMAD.WIDE.U32 R12, R11, 0x2, R12 ;  /* 0x000000020b0c8825 */ /* 0x001fc800078e000c */
[----:B------:R-:W-:Y:S02]  /*0140*/  @!P3 VIADD R5, R5, 0x80 ;  /* 0x000000800505b836 */ /* 0x000fe40000000000 */
[----:B------:R-:W0:Y:S01]  /*0150*/  LDC.U16 R2, c[0x0][0x216] ;  /* 0x00008580ff027b82 */ /* 0x000e220000000400 */
[----:B-1----:R-:W-:Y:S02]  /*0160*/  @!P1 IMAD.WIDE.U32 R16, R17, 0x2, R6 ;  /* 0x0000000211109825 */ /* 0x002fe400078e0006 */
[----:B------:R-:W-:Y:S02]  /*0170*/  ISETP.GE.AND P2, PT, R5, R4, PT ;  /* 0x000000040500720c */ /* 0x000fe40003f46270 */
[----:B------:R-:W-:Y:S01]  /*0180*/  IMAD.MOV.U32 R6, RZ, RZ, RZ ;  /* 0x000000ffff067224 */ /* 0x000fe200078e00ff */
[----:B------:R1:W5:Y:S02]  /*0190*/  @!P1 LDG.E.S16 R20, desc[UR4][R16.64] ;  /* 0x0000000410149981 */ /* 0x000364000c1e1700 */
[----:B------:R-:W3:Y:S01]  /*01a0*/  @!P0 LDC.64 R10, c[0x0][0x218] ;  /* 0x00008600ff0a8b82 */ /* 0x000ee20000000a00 */
[----:B--2---:R-:W-:Y:S01]  /*01b0*/  @!P3 IMAD.WIDE.U32 R18, R19, 0x2, R8 ;  /* 0x000000021312b825 */ /* 0x004fe200078e0008 */
[----:B------:R-:W-:-:S06]  /*01c0*/  MOV R9, RZ ;  /* 0x000000ff00097202 */ /* 0x000fcc0000000f00 */
[----:B------:R-:W2:Y:S01]  /*01d0*/  @!P2 LDC.64 R14, c[0x0][0x220] ;  /* 0x00008800ff0eab82 */ /* 0x000ea20000000a00 */
[----:B------:R-:W-:Y:S01]  /*01e0*/  @!P2 IMAD R5, R0, 0x200, R5 ;  /* 0x000002000005a824 */ /* 0x000fe200078e0205 */
[----:B------:R4:W5:Y:S04]  /*01f0*/  @!P3 LDG.E.S16 R6, desc[UR4][R18.64] ;  /* 0x000000041206b981 */ /* 0x000968000c1e1700 */
[----:B------:R0:W5:Y:S01]  /*0200*/  @!P0 LDG.E.S16 R9, desc[UR4][R12.64] ;  /* 0x000000040c098981 */ /* 0x000162000c1e1700 */
[----:B------:R-:W-:-:S04]  /*0210*/  IMAD.MOV.U32 R7, RZ, RZ, R3 ;  /* 0x000000ffff077224 */ /* 0x000fc800078e0003 */
[C---:B------:R-:W-:Y:S01]  /*0220*/  VIADD R21, R7.reuse, 0x80 ;  /* 0x0000008007157836 */ /* 0x040fe20000000000 */
[C---:B-1----:R-:W-:Y:S01]  /*0230*/  IADD3 R17, R7.reuse, 0x100, RZ ;  /* 0x0000010007117810 */ /* 0x042fe20007ffe0ff */
[----:B----4-:R-:W-:Y:S02]  /*0240*/  VIADD R19, R7, 0x180 ;  /* 0x0000018007137836 */ /* 0x010fe40000000000 */
[----:B------:R-:W-:Y:S01]  /*0250*/  @!P0 VIADD R7, R3, 0x80 ;  /* 0x0000008003078836 */ /* 0x000fe20000000000 */
[----:B------:R-:W-:Y:S01]  /*0260*/  @!P0 LEA R3, R0, R3, 0x9 ;  /* 0x0000000300038211 */ /* 0x000fe200078e48ff */
[----:B------:R-:W-:Y:S01]  /*0270*/  BSSY B0, `(.L_x_18270) ;  /* 0x0000023000007945 */ /* 0x000fe20003800000 */
[----:B--2---:R-:W-:-:S04]  /*0280*/  @!P2 IMAD.WIDE.U32 R14, R5, 0x2, R14 ;  /* 0x00000002050ea825 */ /* 0x004fc800078e000e */
[----:B------:R-:W-:Y:S01]  /*0290*/  IMAD.MOV.U32 R5, RZ, RZ, RZ ;  /* 0x000000ffff057224 */ /* 0x000fe200078e00ff */
[----:B0-----:R-:W-:Y:S01]  /*02a0*/  PRMT R8, R2, 0x9910, RZ ;  /* 0x0000991002087816 */ /* 0x001fe200000000ff */
[----:B---3--:R-:W-:Y:S01]  /*02b0*/  @!P0 IMAD.WIDE.U32 R2, R3, 0x2, R10 ;  /* 0x0000000203028825 */ /* 0x008fe200078e000a */
[-C--:B------:R-:W-:Y:S02]  /*02c0*/  ISETP.GE.AND P1, PT, R21, R4.reuse, PT ;  /* 0x000000041500720c */ /* 0x080fe40003f26270 */
[-C--:B------:R-:W-:Y:S01]  /*02d0*/  ISETP.GE.AND P3, PT, R19, R4.reuse, PT ;  /* 0x000000041300720c */ /* 0x080fe20003f66270 */
[----:B------:R0:W5:Y:S01]  /*02e0*/  @!P2 LDG.E.S16 R5, desc[UR4][R14.64] ;  /* 0x000000040e05a981 */ /* 0x000162000c1e1700 */
[-C--:B------:R-:W-:Y:S02]  /*02f0*/  ISETP.GE.AND P2, PT, R17, R4.reuse, PT ;  /* 0x000000041100720c */ /* 0x080fe40003f46270 */
[----:B------:R-:W-:Y:S01]  /*0300*/  ISETP.GE.AND P4, PT, R7, R4, PT ;  /* 0x000000040700720c */ /* 0x000fe20003f86270 */
[----:B------:R-:W-:-:S12]  /*0310*/  @P0 BRA `(.L_x_18271) ;  /* 0x0000000000600947 */ /* 0x000fd80003800000 */
[-C--:B0-----:R-:W-:Y:S02]  /*0320*/  IABS R14, R8.reuse ;  /* 0x00000008000e7213 */ /* 0x081fe40000000000 */
[----:B------:R-:W-:Y:S02]  /*0330*/  IABS R15, R8 ;  /* 0x00000008000f7213 */ /* 0x000fe40000000000 */
[----:B------:R-:W0:Y:S02]  /*0340*/  I2F.RP R12, R14 ;  /* 0x0000000e000c7306 */ /* 0x000e240000209400 */
[----:B------:R-:W-:-:S06]  /*0350*/  IADD3 R15, RZ, -R15, RZ ;  /* 0x8000000fff0f7210 */ /* 0x000fcc0007ffe0ff */
[----:B0-----:R-:W0:Y:S02]  /*0360*/  MUFU.RCP R12, R12 ;  /* 0x0000000c000c7308 */ /* 0x001e240000001000 */
[----:B0-----:R-:W-:Y:S01]  /*0370*/  VIADD R10, R12, 0xffffffe ;  /* 0x0ffffffe0c0a7836 */ /* 0x001fe20000000000 */
[----:B-----5:R-:W-:-:S05]  /*0380*/  IABS R12, R9 ;  /* 0x00000009000c7213 */ /* 0x020fca0000000000 */
        /* <DEDUP_REMOVED lines=14> */
[----:B------:R-:W-:-:S05]  /*0470*/  IMAD.MOV.U32 R9, RZ, RZ, R11 ;  /* 0x000000ffff097224 */ /* 0x000fca00078e000b */
[----:B------:R-:W-:-:S05]  /*0480*/  @!P5 IADD3 R9, -R9, RZ, RZ ;  /* 0x000000ff0909d210 */ /* 0x000fca0007ffe1ff */
[----:B------:R-:W-:-:S07]  /*0490*/  @!P6 LOP3.LUT R9, RZ, R8, RZ, 0x33, !PT ;  /* 0x00000008ff09e212 */ /* 0x000fce00078e33ff */
.L_x_18271:
[----:B------:R-:W-:Y:S05]  /*04a0*/  BSYNC B0 ;  /* 0x0000000000007941 */ /* 0x000fea0003800000 */
.L_x_18270:
[----:B------:R-:W-:Y:S04]  /*04b0*/  BSSY B0, `(.L_x_18272) ;  /* 0x0000019000007945 */ /* 0x000fe80003800000 */
[----:B------:R-:W-:Y:S05]  /*04c0*/  @P1 BRA `(.L_x_18273) ;  /* 0x00000000005c1947 */ /* 0x000fea0003800000 */
[----:B------:R-:W-:Y:S02]  /*04d0*/  IABS R13, R8 ;  /* 0x00000008000d7213 */ /* 0x000fe40000000000 */
[----:B-----5:R-:W-:Y:S02]  /*04e0*/  IABS R16, R20 ;  /* 0x0000001400107213 */ /* 0x020fe40000000000 */
[----:B------:R-:W1:Y:S01]  /*04f0*/  I2F.RP R12, R13 ;  /* 0x0000000d000c7306 */ /* 0x000e620000209400 */
[----:B------:R-:W-:Y:S02]  /*0500*/  IABS R17, R8 ;  /* 0x0000000800117213 */ /* 0x000fe40000000000 */
[----:B------:R-:W-:Y:S02]  /*0510*/  ISETP.GE.AND P5, PT, R20, RZ, PT ;  /* 0x000000ff1400720c */ /* 0x000fe40003fa6270 */
[----:B------:R-:W-:-:S03]  /*0520*/  ISETP.NE.AND P6, PT, R8, RZ, PT ;  /* 0x000000ff0800720c */ /* 0x000fc60003fc5270 */
[----:B-1----:R-:W1:Y:S02]  /*0530*/  MUFU.RCP R12, R12 ;  /* 0x0000000c000c7308 */ /* 0x002e640000001000 */
[----:B-1----:R-:W-:Y:S01]  /*0540*/  VIADD R10, R12, 0xffffffe ;  /* 0x0ffffffe0c0a7836 */ /* 0x002fe20000000000 */
[----:B------:R-:W-:-:S05]  /*0550*/  IADD3 R12, RZ, -R17, RZ ;  /* 0x80000011ff0c7210 */ /* 0x000fca0007ffe0ff */
[----:B------:R1:W0:Y:S02]  /*0560*/  F2I.FTZ.U32.TRUNC.NTZ R11, R10 ;  /* 0x0000000a000b7305 */ /* 0x000224000021f000 */
[----:B-1----:R-:W-:Y:S02]  /*0570*/  IMAD.MOV.U32 R10, RZ, RZ, RZ ;  /* 0x000000ffff0a7224 */ /* 0x002fe400078e00ff */
[----:B0-----:R-:W-:-:S04]  /*0580*/  IMAD.MOV R14, RZ, RZ, -R11 ;  /* 0x000000ffff0e7224 */ /* 0x001fc800078e0a0b */
[----:B------:R-:W-:-:S04]  /*0590*/  IMAD R15, R14, R13, RZ ;  /* 0x0000000d0e0f7224 */ /* 0x000fc800078e02ff */
[----:B------:R-:W-:-:S04]  /*05a0*/  IMAD.HI.U32 R14, R11, R15, R10 ;  /* 0x0000000f0b0e7227 */ /* 0x000fc800078e000a */
[----:B------:R-:W-:-:S04]  /*05b0*/  IMAD.MOV.U32 R11, RZ, RZ, R16 ;  /* 0x000000ffff0b7224 */ /* 0x000fc800078e0010 */
[----:B------:R-:W-:-:S04]  /*05c0*/  IMAD.HI.U32 R10, R14, R11, RZ ;  /* 0x0000000b0e0a7227 */ /* 0x000fc800078e00ff */
[----:B------:R-:W-:-:S05]  /*05d0*/  IMAD R10, R10, R12, R11 ;  /* 0x0000000c0a0a7224 */ /* 0x000fca00078e020b */
[----:B------:R-:W-:-:S13]  /*05e0*/  ISETP.GT.U32.AND P1, PT, R13, R10, PT ;  /* 0x0000000a0d00720c */ /* 0x000fda0003f24070 */
[----:B------:R-:W-:-:S04]  /*05f0*/  @!P1 IADD3 R10, R10, -R13, RZ ;  /* 0x8000000d0a0a9210 */ /* 0x000fc80007ffe0ff */
[----:B------:R-:W-:-:S13]  /*0600*/  ISETP.GT.U32.AND P1, PT, R13, R10, PT ;  /* 0x0000000a0d00720c */ /* 0x000fda0003f24070 */
[----:B------:R-:W-:-:S04]  /*0610*/  @!P1 IMAD.IADD R10, R10, 0x1, -R13 ;  /* 0x000000010a0a9824 */ /* 0x000fc800078e0a0d */
[----:B------:R-:W-:Y:S01]  /*0620*/  @!P5 IMAD.MOV R10, RZ, RZ, -R10 ;  /* 0x000000ffff0ad224 */ /* 0x000fe200078e0a0a */
[----:B------:R-:W-:-:S07]  /*0630*/  @!P6 LOP3.LUT R10, RZ, R8, RZ, 0x33, !PT ;  /* 0x00000008ff0ae212 */ /* 0x000fce00078e33ff */
.L_x_18273:
[----:B------:R-:W-:Y:S05]  /*0640*/  BSYNC B0 ;  /* 0x0000000000007941 */ /* 0x000fea0003800000 */
.L_x_18272:
[----:B------:R-:W-:Y:S04]  /*0650*/  BSSY B0, `(.L_x_18274) ;  /* 0x000001b000007945 */ /* 0x000fe80003800000 */
[----:B------:R-:W-:Y:S05]  /*0660*/  @P2 BRA `(.L_x_18275) ;  /* 0x0000000000642947 */ /* 0x000fea0003800000 */
[-C--:B0-----:R-:W-:Y:S02]  /*0670*/  IABS R14, R8.reuse ;  /* 0x00000008000e7213 */ /* 0x081fe40000000000 */
[----:B------:R-:W-:Y:S02]  /*0680*/  IABS R12, R8 ;  /* 0x00000008000c7213 */ /* 0x000fe40000000000 */
[----:B------:R-:W0:Y:S01]  /*0690*/  I2F.RP R11, R14 ;  /* 0x0000000e000b7306 */ /* 0x000e220000209400 */
[----:B-----5:R-:W-:Y:S02]  /*06a0*/  IABS R16, R6 ;  /* 0x0000000600107213 */ /* 0x020fe40000000000 */
[----:B------:R-:W-:Y:S01]  /*06b0*/  IMAD.MOV R17, RZ, RZ, -R12 ;  /* 0x000000ffff117224 */ /* 0x000fe200078e0a0c */
[----:B------:R-:W-:Y:S01]  /*06c0*/  HFMA2.MMA R12, -RZ, RZ, 0, 0 ;  /* 0x00000000ff0c7435 */ /* 0x000fe200000001ff */
[----:B------:R-:W-:Y:S02]  /*06d0*/  ISETP.GE.AND P2, PT, R6, RZ, PT ;  /* 0x000000ff0600720c */ /* 0x000fe40003f46270 */
[----:B------:R-:W-:Y:S01]  /*06e0*/  ISETP.NE.AND P5, PT, R8, RZ, PT ;  /* 0x000000ff0800720c */ /* 0x000fe20003fa5270 */
[----:B0-----:R-:W0:Y:S02]  /*06f0*/  MUFU.RCP R11, R11 ;  /* 0x0000000b000b7308 */ /* 0x001e240000001000 */
[----:B0-----:R-:W-:-:S06]  /*0700*/  IADD3 R13, R11, 0xffffffe, RZ ;  /* 0x0ffffffe0b0d7810 */ /* 0x001fcc0007ffe0ff */
[----:B------:R-:W0:Y:S02]  /*0710*/  F2I.FTZ.U32.TRUNC.NTZ R13, R13 ;  /* 0x0000000d000d7305 */ /* 0x000e24000021f000 */
[----:B0-----:R-:W-:-:S04]  /*0720*/  IMAD.MOV R15, RZ, RZ, -R13 ;  /* 0x000000ffff0f7224 */ /* 0x001fc800078e0a0d */
[----:B------:R-:W-:-:S04]  /*0730*/  IMAD R15, R15, R14, RZ ;  /* 0x0000000e0f0f7224 */ /* 0x000fc800078e02ff */
[----:B------:R-:W-:-:S04]  /*0740*/  IMAD.HI.U32 R15, R13, R15, R12 ;  /* 0x0000000f0d0f7227 */ /* 0x000fc800078e000c */
[----:B------:R-:W-:Y:S02]  /*0750*/  IMAD.MOV.U32 R12, RZ, RZ, R16 ;  /* 0x000000ffff0c7224 */ /* 0x000fe400078e0010 */
[----:B------:R-:W-:Y:S02]  /*0760*/  IMAD.MOV.U32 R16, RZ, RZ, R17 ;  /* 0x000000ffff107224 */ /* 0x000fe400078e0011 */
[----:B------:R-:W-:-:S04]  /*0770*/  IMAD.HI.U32 R11, R15, R12, RZ ;  /* 0x0000000c0f0b7227 */ /* 0x000fc800078e00ff */
[----:B------:R-:W-:-:S05]  /*0780*/  IMAD R11, R11, R16, R12 ;  /* 0x000000100b0b7224 */ /* 0x000fca00078e020c */
[----:B------:R-:W-:-:S13]  /*0790*/  ISETP.GT.U32.AND P1, PT, R14, R11, PT ;  /* 0x0000000b0e00720c */ /* 0x000fda0003f24070 */
[----:B------:R-:W-:-:S04]  /*07a0*/  @!P1 IADD3 R11, R11, -R14, RZ ;  /* 0x8000000e0b0b9210 */ /* 0x000fc80007ffe0ff */
[----:B------:R-:W-:-:S13]  /*07b0*/  ISETP.GT.U32.AND P1, PT, R14, R11, PT ;  /* 0x0000000b0e00720c */ /* 0x000fda0003f24070 */
[----:B------:R-:W-:-:S04]  /*07c0*/  @!P1 IMAD.IADD R11, R11, 0x1, -R14 ;  /* 0x000000010b0b9824 */ /* 0x000fc800078e0a0e */
[----:B------:R-:W-:-:S05]  /*07d0*/  IMAD.MOV.U32 R6, RZ, RZ, R11 ;  /* 0x000000ffff067224 */ /* 0x000fca00078e000b */
[----:B------:R-:W-:Y:S02]  /*07e0*/  @!P2 IADD3 R6, -R6, RZ, RZ ;  /* 0x000000ff0606a210 */ /* 0x000fe40007ffe1ff */
[----:B------:R-:W-:-:S07]  /*07f0*/  @!P5 LOP3.LUT R6, RZ, R8, RZ, 0x33, !PT ;  /* 0x00000008ff06d212 */ /* 0x000fce00078e33ff */
.L_x_18275:
[----:B------:R-:W-:Y:S05]  /*0800*/  BSYNC B0 ;  /* 0x0000000000007941 */ /* 0x000fea0003800000 */
.L_x_18274:
[----:B------:R-:W-:Y:S04]  /*0810*/  BSSY B0, `(.L_x_18276) ;  /* 0x000001a000007945 */ /* 0x000fe80003800000 */
[----:B------:R-:W-:Y:S05]  /*0820*/  @P3 BRA `(.L_x_18277) ;  /* 0x0000000000603947 */ /* 0x000fea0003800000 */
[-C--:B0-----:R-:W-:Y:S02]  /*0830*/  IABS R14, R8.reuse ;  /* 0x00000008000e7213 */ /* 0x081fe40000000000 */
[----:B------:R-:W-:Y:S02]  /*0840*/  IABS R12, R8 ;  /* 0x00000008000c7213 */ /* 0x000fe40000000000 */
[----:B------:R-:W0:Y:S01]  /*0850*/  I2F.RP R11, R14 ;  /* 0x0000000e000b7306 */ /* 0x000e220000209400 */
[----:B-----5:R-:W-:Y:S02]  /*0860*/  IABS R16, R5 ;  /* 0x0000000500107213 */ /* 0x020fe40000000000 */
[----:B------:R-:W-:Y:S01]  /*0870*/  IMAD.MOV R17, RZ, RZ, -R12 ;  /* 0x000000ffff117224 */ /* 0x000fe200078e0a0c */
[----:B------:R-:W-:Y:S02]  /*0880*/  MOV R12, RZ ;  /* 0x000000ff000c7202 */ /* 0x000fe40000000f00 */
[----:B------:R-:W-:-:S02]  /*0890*/  ISETP.GE.AND P2, PT, R5, RZ, PT ;  /* 0x000000ff0500720c */ /* 0x000fc40003f46270 */
[----:B------:R-:W-:Y:S01]  /*08a0*/  ISETP.NE.AND P3, PT, R8, RZ, PT ;  /* 0x000000ff0800720c */ /* 0x000fe20003f65270 */
[----:B0-----:R-:W0:Y:S02]  /*08b0*/  MUFU.RCP R11, R11 ;  /* 0x0000000b000b7308 */ /* 0x001e240000001000 */
[----:B0-----:R-:W-:-:S06]  /*08c0*/  VIADD R13, R11, 0xffffffe ;  /* 0x0ffffffe0b0d7836 */ /* 0x001fcc0000000000 */
[----:B------:R-:W0:Y:S02]  /*08d0*/  F2I.FTZ.U32.TRUNC.NTZ R13, R13 ;  /* 0x0000000d000d7305 */ /* 0x000e24000021f000 */
[----:B0-----:R-:W-:-:S05]  /*08e0*/  IADD3 R15, RZ, -R13, RZ ;  /* 0x8000000dff0f7210 */ /* 0x001fca0007ffe0ff */
[----:B------:R-:W-:-:S04]  /*08f0*/  IMAD R15, R15, R14, RZ ;  /* 0x0000000e0f0f7224 */ /* 0x000fc800078e02ff */
[----:B------:R-:W-:-:S04]  /*0900*/  IMAD.HI.U32 R15, R13, R15, R12 ;  /* 0x0000000f0d0f7227 */ /* 0x000fc800078e000c */
[----:B------:R-:W-:Y:S01]  /*0910*/  IMAD.MOV.U32 R12, RZ, RZ, R16 ;  /* 0x000000ffff0c7224 */ /* 0x000fe200078e0010 */
[----:B------:R-:W-:-:S03]  /*0920*/  MOV R16, R17 ;  /* 0x0000001100107202 */ /* 0x000fc60000000f00 */
[----:B------:R-:W-:-:S04]  /*0930*/  IMAD.HI.U32 R11, R15, R12, RZ ;  /* 0x0000000c0f0b7227 */ /* 0x000fc800078e00ff */
[----:B------:R-:W-:-:S05]  /*0940*/  IMAD R11, R11, R16, R12 ;  /* 0x000000100b0b7224 */ /* 0x000fca00078e020c */
[----:B------:R-:W-:-:S13]  /*0950*/  ISETP.GT.U32.AND P1, PT, R14, R11, PT ;  /* 0x0000000b0e00720c */ /* 0x000fda0003f24070 */
[----:B------:R-:W-:-:S05]  /*0960*/  @!P1 IMAD.IADD R11, R11, 0x1, -R14 ;  /* 0x000000010b0b9824 */ /* 0x000fca00078e0a0e */
[----:B------:R-:W-:-:S13]  /*0970*/  ISETP.GT.U32.AND P1, PT, R14, R11, PT ;  /* 0x0000000b0e00720c */ /* 0x000fda0003f24070 */
[----:B------:R-:W-:-:S05]  /*0980*/  @!P1 IADD3 R11, R11, -R14, RZ ;  /* 0x8000000e0b0b9210 */ /* 0x000fca0007ffe0ff */
[----:B------:R-:W-:Y:S01]  /*0990*/  @!P2 IMAD.MOV R11, RZ, RZ, -R11 ;  /* 0x000000ffff0ba224 */ /* 0x000fe200078e0a0b */
[----:B------:R-:W-:-:S07]  /*09a0*/  @!P3 LOP3.LUT R11, RZ, R8, RZ, 0x33, !PT ;  /* 0x00000008ff0bb212 */ /* 0x000fce00078e33ff */
.L_x_18277:
[----:B------:R-:W-:Y:S05]  /*09b0*/  BSYNC B0 ;  /* 0x0000000000007941 */ /* 0x000fea0003800000 */
.L_x_18276:
[----:B-----5:R1:W-:Y:S01]  /*09c0*/  @!P0 STG.E.U16 desc[UR4][R2.64], R9 ;  /* 0x0000000902008986 */ /* 0x0203e2000c101504 */
[----:B------:R-:W-:Y:S04]  /*09d0*/  BSSY B0, `(.L_x_18278) ;  /* 0x000000c000007945 */ /* 0x000fe80003800000 */
[----:B------:R-:W-:Y:S05]  /*09e0*/  @P4 BRA `(.L_x_18279) ;  /* 0x0000000000284947 */ /* 0x000fea0003800000 */
[----:B-1----:R-:W1:Y:S01]  /*09f0*/  LDC.64 R8, c[0x0][0x218] ;  /* 0x00008600ff087b82 */ /* 0x002e620000000a00 */
[----:B------:R-:W-:Y:S01]  /*0a00*/  LEA R3, R0, R7, 0x9 ;  /* 0x0000000700037211 */ /* 0x000fe200078e48ff */
        /* <DEDUP_REMOVED lines=8> */
.L_x_18279:
[----:B------:R-:W-:Y:S05]  /*0a90*/  BSYNC B0 ;  /* 0x0000000000007941 */ /* 0x000fea0003800000 */
.L_x_18278:
[----:B------:R-:W-:-:S13]  /*0aa0*/  ISETP.GE.AND P0, PT, R7, R4, PT ;  /* 0x000000040700720c */ /* 0x000fda0003f06270 */
[----:B------:R-:W-:Y:S05]  /*0ab0*/  @P0 EXIT ;  /* 0x000000000000094d */ /* 0x000fea0003800000 */
[----:B-12---:R-:W1:Y:S01]  /*0ac0*/  LDC.64 R2, c[0x0][0x218] ;  /* 0x00008600ff027b82 */ /* 0x006e620000000a00 */
[----:B------:R-:W-:-:S05]  /*0ad0*/  LEA R7, R0, R7, 0x9 ;  /* 0x0000000700077211 */ /* 0x000fca00078e48ff */
[----:B-1----:R-:W-:-:S05]  /*0ae0*/  IMAD.WIDE.U32 R2, R7, 0x2, R2 ;  /* 0x0000000207027825 */ /* 0x002fca00078e0002 */
[----:B------:R-:W-:Y:S01]  /*0af0*/  STG.E.U16 desc[UR4][R2.64], R11 ;  /* 0x0000000b02007986 */ /* 0x000fe2000c101504 */
[----:B------:R-:W-:Y:S05]  /*0b00*/  EXIT ;  /* 0x000000000000794d */ /* 0x000fea0003800000 */
.L_x_18280:
        /* <DEDUP_REMOVED lines=15> */
.L_x_57391:


//--------------------- .text._ZN2at6native29vectorized_elementwise_kernelILi2ENS0_13BUnaryFunctorIsssZZZNS0_16fmod_kernel_cudaERNS_18TensorIteratorBaseEENKUlvE_clEvENKUlvE3_clEvEUlssE_EESt5arrayIPcLm2EEEEviT0_T1_ --------------------------
	.section	.text._ZN2at6native29vectorized_elementwise_kernelILi2ENS0_13BUnaryFunctorIsssZZZNS0_16fmod_kernel_cudaERNS_18TensorIteratorBaseEENKUlvE_clEvENKUlvE3_clEvEUlssE_EESt5arrayIPcLm2EEEEviT0_T1_,"ax",@progbits
	.align	128
        .global         _ZN2at6native29vectorized_elementwise_kernelILi2ENS0_13BUnaryFunctorIsssZZZNS0_16fmod_kernel_cudaERNS_18TensorIteratorBaseEENKUlvE_clEvENKUlvE3_clEvEUlssE_EESt5arrayIPcLm2EEEEviT0_T1_
        .type           _ZN2at6native29vectorized_elementwise_kernelILi2ENS0_13BUnaryFunctorIsssZZZNS0_16fmod_kernel_cudaERNS_18TensorIteratorBaseEENKUlvE_clEvENKUlvE3_clEvEUlssE_EESt5arrayIPcLm2EEEEviT0_T1_,@function
        .size           _ZN2at6native29vectorized_elementwise_kernelILi2ENS0_13BUnaryFunctorIsssZZZNS0_16fmod_kernel_cudaERNS_18TensorIteratorBaseEENKUlvE_clEvENKUlvE3_clEvEUlssE_EESt5arrayIPcLm2EEEEviT0_T1_,(.L_x_57392 - _ZN2at6native29vectorized_elementwise_kernelILi2ENS0_13BUnaryFunctorIsssZZZNS0_16fmod_kernel_cudaERNS_18TensorIteratorBaseEENKUlvE_clEvENKUlvE3_clEvEUlssE_EESt5arrayIPcLm2EEEEviT0_T1_)
        .other          _ZN2at6native29vectorized_elementwise_kernelILi2ENS0_13BUnaryFunctorIsssZZZNS0_16fmod_kernel_cudaERNS_18TensorIteratorBaseEENKUlvE_clEvENKUlvE3_clEvEUlssE_EESt5arrayIPcLm2EEEEviT0_T1_,@"STO_CUDA_ENTRY STV_DEFAULT"
_ZN2at6native29vectorized_elementwise_kernelILi2ENS0_13BUnaryFunctorIsssZZZNS0_16fmod_kernel_cudaERNS_18TensorIteratorBaseEENKUlvE_clEvENKUlvE3_clEvEUlssE_EESt5arrayIPcLm2EEEEviT0_T1_:
.text._ZN2at6native29vectorized_elementwise_kernelILi2ENS0_13BUnaryFunctorIsssZZZNS0_16fmod_kernel_cudaERNS_18TensorIteratorBaseEENKUlvE_clEvENKUlvE3_clEvEUlssE_EESt5arrayIPcLm2EEEEviT0_T1_:
        /* <DEDUP_REMOVED lines=13> */
[----:B------:R-:W3:Y:S04]  /*00d0*/  LDG.E R4, desc[UR4][R8.64+0x200] ;  /* 0x0002000408047981 */ /* 0x000ee8000c1e1900 */
[----:B------:R-:W4:Y:S04]  /*00e0*/  LDG.E R13, desc[UR4][R8.64+0x600] ;  /* 0x00060004080d7981 */ /* 0x000f28000c1e1900 */
[----:B------:R0:W5:Y:S01]  /*00f0*/  LDG.E R3, desc[UR4][R8.64+0x400] ;  /* 0x0004000408037981 */ /* 0x000162000c1e1900 */
[----:B------:R-:W1:Y:S02]  /*0100*/  LDC.U16 R2, c[0x0][0x216] ;  /* 0x00008580ff027b82 */ /* 0x000e640000000400 */
[----:B-1----:R-:W-:-:S04]  /*0110*/  PRMT R6, R2, 0x9910, RZ ;  /* 0x0000991002067816 */ /* 0x002fc800000000ff */
[----:B------:R-:W-:-:S04]  /*0120*/  IABS R7, R6 ;  /* 0x0000000600077213 */ /* 0x000fc80000000000 */
[----:B------:R-:W1:Y:S08]  /*0130*/  I2F.RP R14, R7 ;  /* 0x00000007000e7306 */ /* 0x000e700000209400 */
[----:B-1----:R-:W1:Y:S02]  /*0140*/  MUFU.RCP R14, R14 ;  /* 0x0000000e000e7308 */ /* 0x002e640000001000 */
[----:B-1----:R-:W-:-:S06]  /*0150*/  VIADD R10, R14, 0xffffffe ;  /* 0x0ffffffe0e0a7836 */ /* 0x002fcc0000000000 */
[----:B------:R1:W1:Y:S01]  /*0160*/  F2I.FTZ.U32.TRUNC.NTZ R11, R10 ;  /* 0x0000000a000b7305 */ /* 0x000262000021f000 */
[----:B0-----:R-:W-:Y:S01]  /*0170*/  IABS R8, R6 ;  /* 0x0000000600087213 */ /* 0x001fe20000000000 */
[----:B-1----:R-:W-:Y:S02]  /*0180*/  IMAD.MOV.U32 R10, RZ, RZ, RZ ;  /* 0x000000ffff0a7224 */ /* 0x002fe400078e00ff */
[----:B------:R-:W-:-:S04]  /*0190*/  IMAD.MOV R2, RZ, RZ, -R11 ;  /* 0x000000ffff027224 */ /* 0x000fc800078e0a0b */
[----:B------:R-:W-:-:S04]  /*01a0*/  IMAD R9, R2, R7, RZ ;  /* 0x0000000702097224 */ /* 0x000fc800078e02ff */
[----:B------:R-:W-:Y:S01]  /*01b0*/  IMAD.HI.U32 R2, R11, R9, R10 ;  /* 0x000000090b027227 */ /* 0x000fe200078e000a */
[----:B------:R-:W-:Y:S02]  /*01c0*/  IADD3 R26, RZ, -R8, RZ ;  /* 0x80000008ff1a7210 */ /* 0x000fe40007ffe0ff */
[C---:B--2---:R-:W-:Y:S02]  /*01d0*/  PRMT R12, R15.reuse, 0x9910, RZ ;  /* 0x000099100f0c7816 */ /* 0x044fe400000000ff */
[----:B------:R-:W-:Y:S02]  /*01e0*/  PRMT R11, R15, 0xbb32, RZ ;  /* 0x0000bb320f0b7816 */ /* 0x000fe400000000ff */
[----:B------:R-:W-:Y:S02]  /*01f0*/  IABS R15, R12 ;  /* 0x0000000c000f7213 */ /* 0x000fe40000000000 */
[C---:B---3--:R-:W-:Y:S02]  /*0200*/  PRMT R10, R4.reuse, 0x9910, RZ ;  /* 0x00009910040a7816 */ /* 0x048fe400000000ff */
[----:B------:R-:W-:Y:S01]  /*0210*/  PRMT R4, R4, 0xbb32, RZ ;  /* 0x0000bb3204047816 */ /* 0x000fe200000000ff */
[----:B------:R-:W-:Y:S01]  /*0220*/  IMAD.HI.U32 R9, R2, R15, RZ ;  /* 0x0000000f02097227 */ /* 0x000fe200078e00ff */
[----:B------:R-:W-:-:S03]  /*0230*/  IABS R21, R10 ;  /* 0x0000000a00157213 */ /* 0x000fc60000000000 */
[----:B------:R-:W-:Y:S02]  /*0240*/  IMAD R24, R9, R26, R15 ;  /* 0x0000001a09187224 */ /* 0x000fe400078e020f */
[----:B------:R-:W-:Y:S01]  /*0250*/  IMAD.MOV.U32 R9, RZ, RZ, R4 ;  /* 0x000000ffff097224 */ /* 0x000fe200078e0004 */
[----:B------:R-:W-:Y:S01]  /*0260*/  IABS R19, R11 ;  /* 0x0000000b00137213 */ /* 0x000fe20000000000 */
[----:B------:R-:W-:-:S03]  /*0270*/  IMAD.HI.U32 R17, R2, R21, RZ ;  /* 0x0000001502117227 */ /* 0x000fc600078e00ff */
[----:B------:R-:W-:Y:S01]  /*0280*/  IABS R14, R9 ;  /* 0x00000009000e7213 */ /* 0x000fe20000000000 */
[----:B------:R-:W-:Y:S01]  /*0290*/  IMAD.HI.U32 R15, R2, R19, RZ ;  /* 0x00000013020f7227 */ /* 0x000fe200078e00ff */
[----:B-----5:R-:W-:-:S03]  /*02a0*/  PRMT R8, R3, 0x9910, RZ ;  /* 0x0000991003087816 */ /* 0x020fc600000000ff */
[-C--:B------:R-:W-:Y:S02]  /*02b0*/  IMAD R4, R17, R26.reuse, R21 ;  /* 0x0000001a11047224 */ /* 0x080fe400078e0215 */
[----:B------:R-:W-:Y:S01]  /*02c0*/  IMAD.MOV.U32 R17, RZ, RZ, R14 ;  /* 0x000000ffff117224 */ /* 0x000fe200078e000e */
[----:B----4-:R-:W-:Y:S01]  /*02d0*/  PRMT R14, R13, 0x9910, RZ ;  /* 0x000099100d0e7816 */ /* 0x010fe200000000ff */
[----:B------:R-:W-:Y:S01]  /*02e0*/  IMAD R22, R15, R26, R19 ;  /* 0x0000001a0f167224 */ /* 0x000fe200078e0213 */
[----:B------:R-:W-:Y:S01]  /*02f0*/  PRMT R15, R3, 0xbb32, RZ ;  /* 0x0000bb32030f7816 */ /* 0x000fe200000000ff */
[----:B------:R-:W-:Y:S01]  /*0300*/  IMAD.HI.U32 R3, R2, R17, RZ ;  /* 0x0000001102037227 */ /* 0x000fe200078e00ff */
[----:B------:R-:W-:Y:S02]  /*0310*/  PRMT R18, R13, 0xbb32, RZ ;  /* 0x0000bb320d127816 */ /* 0x000fe400000000ff */
[----:B------:R-:W-:Y:S01]  /*0320*/  IABS R19, R8 ;  /* 0x0000000800137213 */ /* 0x000fe20000000000 */
[----:B------:R-:W-:-:S02]  /*0330*/  IMAD.MOV.U32 R13, RZ, RZ, R14 ;  /* 0x000000ffff0d7224 */ /* 0x000fc400078e000e */
[----:B------:R-:W-:Y:S01]  /*0340*/  IMAD R16, R3, R26, R17 ;  /* 0x0000001a03107224 */ /* 0x000fe200078e0211 */
[----:B------:R-:W-:Y:S01]  /*0350*/  IABS R23, R15 ;  /* 0x0000000f00177213 */ /* 0x000fe20000000000 */
[----:B------:R-:W-:Y:S01]  /*0360*/  IMAD.MOV.U32 R17, RZ, RZ, R18 ;  /* 0x000000ffff117224 */ /* 0x000fe200078e0012 */
[----:B------:R-:W-:Y:S01]  /*0370*/  IABS R25, R13 ;  /* 0x0000000d00197213 */ /* 0x000fe20000000000 */
[C---:B------:R-:W-:Y:S01]  /*0380*/  IMAD.HI.U32 R3, R2.reuse, R19, RZ ;  /* 0x0000001302037227 */ /* 0x040fe200078e00ff */
[C---:B------:R-:W-:Y:S02]  /*0390*/  ISETP.GT.U32.AND P3, PT, R7.reuse, R24, PT ;  /* 0x000000180700720c */ /* 0x040fe40003f64070 */
[----:B------:R-:W-:Y:S01]  /*03a0*/  ISETP.GT.U32.AND P5, PT, R7, R22, PT ;  /* 0x000000160700720c */ /* 0x000fe20003fa4070 */
[----:B------:R-:W-:Y:S01]  /*03b0*/  IMAD R14, R3, R26, R19 ;  /* 0x0000001a030e7224 */ /* 0x000fe200078e0213 */
[----:B------:R-:W-:Y:S01]  /*03c0*/  IABS R27, R17 ;  /* 0x00000011001b7213 */ /* 0x000fe20000000000 */
[----:B------:R-:W-:Y:S01]  /*03d0*/  IMAD.HI.U32 R3, R2, R23, RZ ;  /* 0x0000001702037227 */ /* 0x000fe200078e00ff */
[----:B------:R-:W-:-:S03]  /*03e0*/  ISETP.GT.U32.AND P1, PT, R7, R4, PT ;  /* 0x000000040700720c */ /* 0x000fc60003f24070 */
[----:B------:R-:W-:-:S04]  /*03f0*/  IMAD.HI.U32 R19, R2, R25, RZ ;  /* 0x0000001902137227 */ /* 0x000fc800078e00ff */
[----:B------:R-:W-:-:S04]  /*0400*/  IMAD.HI.U32 R21, R2, R27, RZ ;  /* 0x0000001b02157227 */ /* 0x000fc800078e00ff */
[-C--:B------:R-:W-:Y:S02]  /*0410*/  IMAD R18, R3, R26.reuse, R23 ;  /* 0x0000001a03127224 */ /* 0x080fe400078e0217 */
[----:B------:R-:W-:Y:S01]  /*0420*/  IMAD R20, R19, R26, R25 ;  /* 0x0000001a13147224 */ /* 0x000fe200078e0219 */
[----:B------:R-:W-:Y:S01]  /*0430*/  ISETP.GT.U32.AND P6, PT, R7, R14, PT ;  /* 0x0000000e0700720c */ /* 0x000fe20003fc4070 */
[----:B------:R-:W-:Y:S01]  /*0440*/  IMAD R26, R21, R26, R27 ;  /* 0x0000001a151a7224 */ /* 0x000fe200078e021b */
[----:B------:R-:W-:Y:S01]  /*0450*/  @!P3 IADD3 R24, R24, -R7, RZ ;  /* 0x800000071818b210 */ /* 0x000fe20007ffe0ff */
[--C-:B------:R-:W-:Y:S01]  /*0460*/  @!P5 IMAD.IADD R22, R22, 0x1, -R7.reuse ;  /* 0x000000011616d824 */ /* 0x100fe200078e0a07 */
[C---:B------:R-:W-:Y:S01]  /*0470*/  ISETP.GT.U32.AND P0, PT, R7.reuse, R16, PT ;  /* 0x000000100700720c */ /* 0x040fe20003f04070 */
[----:B------:R-:W-:Y:S01]  /*0480*/  @!P1 IMAD.IADD R4, R4, 0x1, -R7 ;  /* 0x0000000104049824 */ /* 0x000fe200078e0a07 */
[C---:B------:R-:W-:Y:S01]  /*0490*/  ISETP.GT.U32.AND P2, PT, R7.reuse, R18, PT ;  /* 0x000000120700720c */ /* 0x040fe20003f44070 */
[----:B------:R-:W0:Y:S01]  /*04a0*/  LDC.64 R2, c[0x0][0x218] ;  /* 0x00008600ff027b82 */ /* 0x000e220000000a00 */
[----:B------:R-:W-:-:S02]  /*04b0*/  ISETP.GT.U32.AND P3, PT, R7, R20, PT ;  /* 0x000000140700720c */ /* 0x000fc40003f64070 */
[C---:B------:R-:W-:Y:S02]  /*04c0*/  ISETP.GT.U32.AND P5, PT, R7.reuse, R24, PT ;  /* 0x000000180700720c */ /* 0x040fe40003fa4070 */
[C---:B------:R-:W-:Y:S02]  /*04d0*/  ISETP.GT.U32.AND P4, PT, R7.reuse, R26, PT ;  /* 0x0000001a0700720c */ /* 0x040fe40003f84070 */
[----:B------:R-:W-:Y:S01]  /*04e0*/  ISETP.GT.U32.AND P1, PT, R7, R22, PT ;  /* 0x000000160700720c */ /* 0x000fe20003f24070 */
[--C-:B------:R-:W-:Y:S02]  /*04f0*/  @!P6 IMAD.IADD R14, R14, 0x1, -R7.reuse ;  /* 0x000000010e0ee824 */ /* 0x100fe400078e0a07 */
[--C-:B------:R-:W-:Y:S01]  /*0500*/  @!P0 IMAD.IADD R16, R16, 0x1, -R7.reuse ;  /* 0x0000000110108824 */ /* 0x100fe200078e0a07 */
[----:B------:R-:W-:Y:S02]  /*0510*/  ISETP.GE.AND P0, PT, R12, RZ, PT ;  /* 0x000000ff0c00720c */ /* 0x000fe40003f06270 */
[----:B------:R-:W-:Y:S01]  /*0520*/  @!P2 IADD3 R18, R18, -R7, RZ ;  /* 0x800000071212a210 */ /* 0x000fe20007ffe0ff */
[--C-:B------:R-:W-:Y:S01]  /*0530*/  @!P3 IMAD.IADD R20, R20, 0x1, -R7.reuse ;  /* 0x000000011414b824 */ /* 0x100fe200078e0a07 */
[----:B------:R-:W-:Y:S01]  /*0540*/  ISETP.GE.AND P6, PT, R11, RZ, PT ;  /* 0x000000ff0b00720c */ /* 0x000fe20003fc6270 */
[--C-:B------:R-:W-:Y:S01]  /*0550*/  @!P5 IMAD.IADD R24, R24, 0x1, -R7.reuse ;  /* 0x000000011818d824 */ /* 0x100fe200078e0a07 */
[C---:B------:R-:W-:Y:S01]  /*0560*/  ISETP.GT.U32.AND P5, PT, R7.reuse, R4, PT ;  /* 0x000000040700720c */ /* 0x040fe20003fa4070 */
[--C-:B------:R-:W-:Y:S01]  /*0570*/  @!P4 IMAD.IADD R26, R26, 0x1, -R7.reuse ;  /* 0x000000011a1ac824 */ /* 0x100fe200078e0a07 */
[C---:B------:R-:W-:Y:S01]  /*0580*/  ISETP.GT.U32.AND P3, PT, R7.reuse, R14, PT ;  /* 0x0000000e0700720c */ /* 0x040fe20003f64070 */
[----:B------:R-:W-:Y:S01]  /*0590*/  @!P1 IMAD.IADD R22, R22, 0x1, -R7 ;  /* 0x0000000116169824 */ /* 0x000fe200078e0a07 */
[----:B------:R-:W-:-:S02]  /*05a0*/  ISETP.GT.U32.AND P2, PT, R7, R18, PT ;  /* 0x000000120700720c */ /* 0x000fc40003f44070 */
[C---:B------:R-:W-:Y:S02]  /*05b0*/  ISETP.GT.U32.AND P4, PT, R7.reuse, R16, PT ;  /* 0x000000100700720c */ /* 0x040fe40003f84070 */
[C---:B------:R-:W-:Y:S02]  /*05c0*/  ISETP.GT.U32.AND P1, PT, R7.reuse, R20, PT ;  /* 0x000000140700720c */ /* 0x040fe40003f24070 */
[----:B------:R-:W-:Y:S02]  /*05d0*/  @!P0 IADD3 R24, -R24, RZ, RZ ;  /* 0x000000ff18188210 */ /* 0x000fe40007ffe1ff */
[----:B------:R-:W-:Y:S01]  /*05e0*/  ISETP.GT.U32.AND P0, PT, R7, R26, PT ;  /* 0x0000001a0700720c */ /* 0x000fe20003f04070 */
[----:B------:R-:W-:Y:S01]  /*05f0*/  @!P6 IMAD.MOV R22, RZ, RZ, -R22 ;  /* 0x000000ffff16e224 */ /* 0x000fe200078e0a16 */
[----:B------:R-:W-:Y:S01]  /*0600*/  ISETP.GE.AND P6, PT, R10, RZ, PT ;  /* 0x000000ff0a00720c */ /* 0x000fe20003fc6270 */
[--C-:B------:R-:W-:Y:S01]  /*0610*/  @!P5 IMAD.IADD R4, R4, 0x1, -R7.reuse ;  /* 0x000000010404d824 */ /* 0x100fe200078e0a07 */
[----:B------:R-:W-:Y:S01]  /*0620*/  ISETP.GE.AND P5, PT, R9, RZ, PT ;  /* 0x000000ff0900720c */ /* 0x000fe20003fa6270 */
[--C-:B------:R-:W-:Y:S01]  /*0630*/  @!P3 IMAD.IADD R14, R14, 0x1, -R7.reuse ;  /* 0x000000010e0eb824 */ /* 0x100fe200078e0a07 */
[----:B------:R-:W-:Y:S01]  /*0640*/  @!P2 IADD3 R18, R18, -R7, RZ ;  /* 0x800000071212a210 */ /* 0x000fe20007ffe0ff */
[--C-:B------:R-:W-:Y:S01]  /*0650*/  @!P4 IMAD.IADD R16, R16, 0x1, -R7.reuse ;  /* 0x000000011010c824 */ /* 0x100fe200078e0a07 */
[----:B------:R-:W-:Y:S01]  /*0660*/  ISETP.GE.AND P3, PT, R15, RZ, PT ;  /* 0x000000ff0f00720c */ /* 0x000fe20003f66270 */
[----:B------:R-:W-:Y:S01]  /*0670*/  @!P1 IMAD.IADD R20, R20, 0x1, -R7 ;  /* 0x0000000114149824 */ /* 0x000fe200078e0a07 */
[----:B------:R-:W-:-:S02]  /*0680*/  ISETP.GE.AND P2, PT, R13, RZ, PT ;  /* 0x000000ff0d00720c */ /* 0x000fc40003f46270 */
[----:B------:R-:W-:Y:S02]  /*0690*/  ISETP.GE.AND P4, PT, R8, RZ, PT ;  /* 0x000000ff0800720c */ /* 0x000fe40003f86270 */
[----:B------:R-:W-:Y:S01]  /*06a0*/  ISETP.GE.AND P1, PT, R17, RZ, PT ;  /* 0x000000ff1100720c */ /* 0x000fe20003f26270 */
[----:B------:R-:W-:Y:S01]  /*06b0*/  @!P0 IMAD.IADD R26, R26, 0x1, -R7 ;  /* 0x000000011a1a8824 */ /* 0x000fe200078e0a07 */
[----:B------:R-:W-:Y:S01]  /*06c0*/  ISETP.NE.AND P0, PT, R6, RZ, PT ;  /* 0x000000ff0600720c */ /* 0x000fe20003f05270 */
[----:B------:R-:W-:Y:S01]  /*06d0*/  @!P6 IMAD.MOV R4, RZ, RZ, -R4 ;  /* 0x000000ffff04e224 */ /* 0x000fe200078e0a04 */
[----:B------:R-:W-:Y:S01]  /*06e0*/  LOP3.LUT R7, RZ, R6, RZ, 0x33, !PT ;  /* 0x00000006ff077212 */ /* 0x000fe200078e33ff */
[----:B------:R-:W-:Y:S02]  /*06f0*/  @!P5 IMAD.MOV R16, RZ, RZ, -R16 ;  /* 0x000000ffff10d224 */ /* 0x000fe400078e0a10 */
[----:B------:R-:W-:Y:S02]  /*0700*/  @!P3 IMAD.MOV R18, RZ, RZ, -R18 ;  /* 0x000000ffff12b224 */ /* 0x000fe400078e0a12 */
[----:B------:R-:W-:-:S02]  /*0710*/  @!P2 IMAD.MOV R20, RZ, RZ, -R20 ;  /* 0x000000ffff14a224 */ /* 0x000fc400078e0a14 */
[----:B0-----:R-:W-:Y:S01]  /*0720*/  IMAD.WIDE.U32 R2, R0, 0x2, R2 ;  /* 0x0000000200027825 */ /* 0x001fe200078e0002 */
[----:B------:R-:W-:-:S03]  /*0730*/  @!P4 IADD3 R14, -R14, RZ, RZ ;  /* 0x000000ff0e0ec210 */ /* 0x000fc60007ffe1ff */
[----:B------:R-:W-:Y:S01]  /*0740*/  @!P1 IMAD.MOV R26, RZ, RZ, -R26 ;  /* 0x000000ffff1a9224 */ /* 0x000fe200078e0a1a */
[C---:B------:R-:W-:Y:S02]  /*0750*/  SEL R24, R7.reuse, R24, !P0 ;  /* 0x0000001807187207 */ /* 0x040fe40004000000 */
[C---:B------:R-:W-:Y:S02]  /*0760*/  SEL R9, R7.reuse, R22, !P0 ;  /* 0x0000001607097207 */ /* 0x040fe40004000000 */
[C---:B------:R-:W-:Y:S02]  /*0770*/  SEL R4, R7.reuse, R4, !P0 ;  /* 0x0000000407047207 */ /* 0x040fe40004000000 */
[C---:B------:R-:W-:Y:S02]  /*0780*/  SEL R11, R7.reuse, R16, !P0 ;  /* 0x00000010070b7207 */ /* 0x040fe40004000000 */
[C---:B------:R-:W-:Y:S02]  /*0790*/  SEL R14, R7.reuse, R14, !P0 ;  /* 0x0000000e070e7207 */ /* 0x040fe40004000000 */
[----:B------:R-:W-:-:S02]  /*07a0*/  SEL R13, R7, R18, !P0 ;  /* 0x00000012070d7207 */ /* 0x000fc40004000000 */
[----:B------:R-:W-:Y:S01]  /*07b0*/  SEL R20, R7, R20, !P0 ;  /* 0x0000001407147207 */ /* 0x000fe20004000000 */
[----:B------:R-:W-:Y:S01]  /*07c0*/  IMAD.WIDE R2, R5, 0x4, R2 ;  /* 0x0000000405027825 */ /* 0x000fe200078e0202 */
[----:B------:R-:W-:Y:S02]  /*07d0*/  SEL R7, R7, R26, !P0 ;  /* 0x0000001a07077207 */ /* 0x000fe40004000000 */
[----:B------:R-:W-:Y:S02]  /*07e0*/  PRMT R5, R24, 0x5410, R9 ;  /* 0x0000541018057816 */ /* 0x000fe40000000009 */
        /* <DEDUP_REMOVED lines=8> */
.L_x_18281:
[----:B------:R-:W0:Y:S01]  /*0870*/  S2R R7, SR_TID.X ;  /* 0x0000000000077919 */ /* 0x000e220000002100 */
[----:B------:R-:W-:Y:S01]  /*0880*/  IMAD.MOV.U32 R12, RZ, RZ, RZ ;  /* 0x000000ffff0c7224 */ /* 0x000fe200078e00ff */
[----:B0-----:R-:W-:Y:S01]  /*0890*/  ISETP.GE.AND P0, PT, R7, R6, PT ;  /* 0x000000060700720c */ /* 0x001fe20003f06270 */
[----:B------:R-:W-:-:S12]  /*08a0*/  IMAD.MOV.U32 R11, RZ, RZ, R7 ;  /* 0x000000ffff0b7224 */ /* 0x000fd800078e0007 */
[----:B------:R-:W-:Y:S01]  /*08b0*/  @!P0 IADD3 R10, R0, R11, RZ ;  /* 0x0000000b000a8210 */ /* 0x000fe20007ffe0ff */
[----:B------:R-:W-:-:S05]  /*08c0*/  @!P0 VIADD R11, R11, 0x80 ;  /* 0x000000800b0b8836 */ /* 0x000fca0000000000 */
[----:B------:R-:W-:-:S13]  /*08d0*/  ISETP.GE.AND P6, PT, R11, R6, PT ;  /* 0x000000060b00720c */ /* 0x000fda0003fc6270 */
[----:B------:R-:W-:Y:S01]  /*08e0*/  @!P6 IMAD.IADD R9, R0, 0x1, R11 ;  /* 0x000000010009e824 */ /* 0x000fe200078e020b */
[----:B------:R-:W0:Y:S01]  /*08f0*/  @!P6 LDC.64 R4, c[0x0][0x220] ;  /* 0x00008800ff04eb82 */ /* 0x000e220000000a00 */
[----:B------:R-:W-:-:S05]  /*0900*/  @!P6 VIADD R11, R11, 0x80 ;  /* 0x000000800b0be836 */ /* 0x000fca0000000000 */
[----:B------:R-:W-:-:S13]  /*0910*/  ISETP.GE.AND P5, PT, R11, R6, PT ;  /* 0x000000060b00720c */ /* 0x000fda0003fa6270 */
[----:B------:R-:W-:Y:S01]  /*0920*/  @!P5 IMAD.IADD R15, R0, 0x1, R11 ;  /* 0x00000001000fd824 */ /* 0x000fe200078e020b */
[----:B------:R-:W-:Y:S01]  /*0930*/  @!P5 IADD3 R11, R11, 0x80, RZ ;  /* 0x000000800b0bd810 */ /* 0x000fe20007ffe0ff */
[----:B------:R-:W1:Y:S03]  /*0940*/  @!P5 LDC.64 R18, c[0x0][0x220] ;  /* 0x00008800ff12db82 */ /* 0x000e660000000a00 */
[----:B------:R-:W-:Y:S01]  /*0950*/  ISETP.GE.AND P4, PT, R11, R6, PT ;  /* 0x000000060b00720c */ /* 0x000fe20003f86270 */
[----:B0-----:R-:W-:-:S05]  /*0960*/  @!P6 IMAD.WIDE.U32 R4, R9, 0x2, R4 ;  /* 0x000000020904e825 */ /* 0x001fca00078e0004 */
[----:B------:R0:W5:Y:S07]  /*0970*/  @!P6 LDG.E.S16 R12, desc[UR4][R4.64] ;  /* 0x00000004040ce981 */ /* 0x00016e000c1e1700 */
[----:B------:R-:W-:Y:S01]  /*0980*/  @!P4 IMAD.IADD R17, R0, 0x1, R11 ;  /* 0x000000010011c824 */ /* 0x000fe200078e020b */
[----:B------:R-:W2:Y:S01]  /*0990*/  @!P4 LDC.64 R22, c[0x0][0x220] ;  /* 0x00008800ff16cb82 */ /* 0x000ea20000000a00 */
[----:B------:R-:W-:-:S05]  /*09a0*/  @!P4 VIADD R11, R11, 0x80 ;  /* 0x000000800b0bc836 */ /* 0x000fca0000000000 */
[----:B------:R-:W-:-:S13]  /*09b0*/  ISETP.GE.AND P3, PT, R11, R6, PT ;  /* 0x000000060b00720c */ /* 0x000fda0003f66270 */
[----:B------:R-:W-:Y:S01]  /*09c0*/  @!P3 IMAD.IADD R27, R0, 0x1, R11 ;  /* 0x00000001001bb824 */ /* 0x000fe200078e020b */
[----:B------:R-:W3:Y:S01]  /*09d0*/  @!P3 LDC.64 R2, c[0x0][0x220] ;  /* 0x00008800ff02bb82 */ /* 0x000ee20000000a00 */
[----:B------:R-:W-:-:S05]  /*09e0*/  @!P3 VIADD R11, R11, 0x80 ;  /* 0x000000800b0bb836 */ /* 0x000fca0000000000 */
[----:B------:R-:W-:-:S13]  /*09f0*/  ISETP.GE.AND P2, PT, R11, R6, PT ;  /* 0x000000060b00720c */ /* 0x000fda0003f46270 */
[----:B------:R-:W-:Y:S01]  /*0a00*/  @!P2 IADD3 R13, R0, R11, RZ ;  /* 0x0000000b000da210 */ /* 0x000fe20007ffe0ff */
[----:B------:R-:W-:-:S05]  /*0a10*/  @!P2 VIADD R11, R11, 0x80 ;  /* 0x000000800b0ba836 */ /* 0x000fca0000000000 */
[----:B------:R-:W-:-:S13]  /*0a20*/  ISETP.GE.AND P1, PT, R11, R6, PT ;  /* 0x000000060b00720c */ /* 0x000fda0003f26270 */
[----:B------:R-:W-:Y:S01]  /*0a30*/  @!P1 IMAD.IADD R21, R0, 0x1, R11 ;  /* 0x0000000100159824 */ /* 0x000fe200078e020b */
[----:B------:R-:W-:Y:S01]  /*0a40*/  @!P1 IADD3 R11, R11, 0x80, RZ ;  /* 0x000000800b0b9810 */ /* 0x000fe20007ffe0ff */
[----:B---3--:R-:W-:Y:S01]  /*0a50*/  @!P3 IMAD.WIDE.U32 R26, R27, 0x2, R2 ;  /* 0x000000021b1ab825 */ /* 0x008fe200078e0002 */
[----:B------:R-:W3:Y:S02]  /*0a60*/  @!P1 LDC.64 R8, c[0x0][0x220] ;  /* 0x00008800ff089b82 */ /* 0x000ee40000000a00 */
[----:B------:R-:W-:-:S06]  /*0a70*/  ISETP.GE.AND P6, PT, R11, R6, PT ;  /* 0x000000060b00720c */ /* 0x000fcc0003fc6270 */
[----:B------:R-:W4:Y:S08]  /*0a80*/  @!P2 LDC.64 R2, c[0x0][0x220] ;  /* 0x00008800ff02ab82 */ /* 0x000f300000000a00 */
[----:B0-----:R-:W0:Y:S01]  /*0a90*/  @!P6 LDC.64 R4, c[0x0][0x220] ;  /* 0x00008800ff04eb82 */ /* 0x001e220000000a00 */
[----:B------:R-:W-:-:S04]  /*0aa0*/  @!P6 IMAD.IADD R25, R0, 0x1, R11 ;  /* 0x000000010019e824 */ /* 0x000fc800078e020b */
[----:B0-----:R-:W-:-:S03]  /*0ab0*/  @!P6 IMAD.WIDE.U32 R24, R25, 0x2, R4 ;  /* 0x000000021918e825 */ /* 0x001fc600078e0004 */
[----:B------:R-:W0:Y:S01]  /*0ac0*/  @!P0 LDC.64 R4, c[0x0][0x220] ;  /* 0x00008800ff048b82 */ /* 0x000e220000000a00 */
[----:B------:R-:W-:Y:S01]  /*0ad0*/  PRMT R11, RZ, 0x7610, R11 ;  /* 0x00007610ff0b7816 */ /* 0x000fe2000000000b */
[----:B-1----:R-:W-:Y:S01]  /*0ae0*/  @!P5 IMAD.WIDE.U32 R18, R15, 0x2, R18 ;  /* 0x000000020f12d825 */ /* 0x002fe200078e0012 */
[----:B------:R-:W-:-:S03]  /*0af0*/  CS2R R14, SRZ ;  /* 0x00000000000e7805 */ /* 0x000fc6000001ff00 */
[----:B----4-:R-:W-:-:S03]  /*0b00*/  @!P2 IMAD.WIDE.U32 R2, R13, 0x2, R2 ;  /* 0x000000020d02a825 */ /* 0x010fc600078e0002 */
[----:B------:R1:W5:Y:S01]  /*0b10*/  @!P3 LDG.E.S16 R14, desc[UR4][R26.64] ;  /* 0x000000041a0eb981 */ /* 0x000362000c1e1700 */
[----:B---3--:R-:W-:Y:S01]  /*0b20*/  @!P1 IMAD.WIDE.U32 R20, R21, 0x2, R8 ;  /* 0x0000000215149825 */ /* 0x008fe200078e0008 */
[----:B------:R-:W-:-:S03]  /*0b30*/  CS2R R8, SRZ ;  /* 0x0000000000087805 */ /* 0x000fc6000001ff00 */
[----:B------:R-:W-:Y:S02]  /*0b40*/  IMAD.MOV.U32 R16, RZ, RZ, RZ ;  /* 0x000000ffff107224 */ /* 0x000fe400078e00ff */
[----:B------:R-:W-:Y:S01]  /*0b50*/  IMAD.MOV.U32 R13, RZ, RZ, RZ ;  /* 0x000000ffff0d7224 */ /* 0x000fe200078e00ff */
[----:B------:R1:W5:Y:S01]  /*0b60*/  @!P1 LDG.E.S16 R9, desc[UR4][R20.64] ;  /* 0x0000000414099981 */ /* 0x000362000c1e1700 */
[----:B--2---:R-:W-:-:S03]  /*0b70*/  @!P4 IMAD.WIDE.U32 R22, R17, 0x2, R22 ;  /* 0x000000021116c825 */ /* 0x004fc600078e0016 */
[----:B------:R1:W5:Y:S01]  /*0b80*/  @!P5 LDG.E.S16 R16, desc[UR4][R18.64] ;  /* 0x000000041210d981 */ /* 0x000362000c1e1700 */
[----:B0-----:R-:W-:-:S03]  /*0b90*/  @!P0 IMAD.WIDE.U32 R4, R10, 0x2, R4 ;  /* 0x000000020a048825 */ /* 0x001fc600078e0004 */
[----:B------:R1:W5:Y:S04]  /*0ba0*/  @!P4 LDG.E.S16 R15, desc[UR4][R22.64] ;  /* 0x00000004160fc981 */ /* 0x000368000c1e1700 */
[----:B------:R1:W5:Y:S04]  /*0bb0*/  @!P2 LDG.E.S16 R13, desc[UR4][R2.64] ;  /* 0x00000004020da981 */ /* 0x000368000c1e1700 */
[----:B------:R1:W5:Y:S04]  /*0bc0*/  @!P6 LDG.E.S16 R8, desc[UR4][R24.64] ;  /* 0x000000041808e981 */ /* 0x000368000c1e1700 */
[----:B------:R1:W5:Y:S01]  /*0bd0*/  @!P0 LDG.E.U16 R11, desc[UR4][R4.64] ;  /* 0x00000004040b8981 */ /* 0x000362000c1e1500 */
[----:B------:R-:W0:Y:S01]  /*0be0*/  LDC.U16 R10, c[0x0][0x216] ;  /* 0x00008580ff0a7b82 */ /* 0x000e220000000400 */
[----:B------:R-:W-:Y:S01]  /*0bf0*/  BSSY B0, `(.L_x_18282) ;  /* 0x000001a000007945 */ /* 0x000fe20003800000 */
[----:B0-----:R-:W-:-:S03]  /*0c00*/  PRMT R10, R10, 0x9910, RZ ;  /* 0x000099100a0a7816 */ /* 0x001fc600000000ff */
[----:B-1----:R-:W-:Y:S05]  /*0c10*/  @P0 BRA `(.L_x_18283) ;  /* 0x00000000005c0947 */ /* 0x002fea0003800000 */
[----:B------:R-:W-:Y:S02]  /*0c20*/  IABS R4, R10 ;  /* 0x0000000a00047213 */ /* 0x000fe40000000000 */
[----:B-----5:R-:W-:Y:S02]  /*0c30*/  PRMT R5, R11, 0x9910, RZ ;  /* 0x000099100b057816 */ /* 0x020fe400000000ff */
[----:B------:R-:W0:Y:S01]  /*0c40*/  I2F.RP R17, R4 ;  /* 0x0000000400117306 */ /* 0x000e220000209400 */
[----:B------:R-:W-:Y:S02]  /*0c50*/  ISETP.NE.AND P3, PT, R10, RZ, PT ;  /* 0x000000ff0a00720c */ /* 0x000fe40003f65270 */
[----:B------:R-:W-:-:S05]  /*0c60*/  ISETP.GE.AND P2, PT, R5, RZ, PT ;  /* 0x000000ff0500720c */ /* 0x000fca0003f46270 */
[----:B0-----:R-:W0:Y:S02]  /*0c70*/  MUFU.RCP R17, R17 ;  /* 0x0000001100117308 */ /* 0x001e240000001000 */
[----:B0-----:R-:W-:-:S06]  /*0c80*/  IADD3 R2, R17, 0xffffffe, RZ ;  /* 0x0ffffffe11027810 */ /* 0x001fcc0007ffe0ff */
[----:B------:R0:W1:Y:S02]  /*0c90*/  F2I.FTZ.U32.TRUNC.NTZ R3, R2 ;  /* 0x0000000200037305 */ /* 0x000064000021f000 */
[----:B0-----:R-:W-:Y:S02]  /*0ca0*/  IMAD.MOV.U32 R2, RZ, RZ, RZ ;  /* 0x000000ffff027224 */ /* 0x001fe400078e00ff */
[----:B-1----:R-:W-:-:S04]  /*0cb0*/  IMAD.MOV R19, RZ, RZ, -R3 ;  /* 0x000000ffff137224 */ /* 0x002fc800078e0a03 */
[----:B------:R-:W-:-:S04]  /*0cc0*/  IMAD R11, R19, R4, RZ ;  /* 0x00000004130b7224 */ /* 0x000fc800078e02ff */
[----:B------:R-:W-:Y:S01]  /*0cd0*/  IMAD.HI.U32 R18, R3, R11, R2 ;  /* 0x0000000b03127227 */ /* 0x000fe200078e0002 */
[----:B------:R-:W-:Y:S02]  /*0ce0*/  IABS R3, R10 ;  /* 0x0000000a00037213 */ /* 0x000fe40000000000 */
[----:B------:R-:W-:-:S03]  /*0cf0*/  IABS R11, R5 ;  /* 0x00000005000b7213 */ /* 0x000fc60000000000 */
[----:B------:R-:W-:Y:S02]  /*0d00*/  IMAD.MOV R3, RZ, RZ, -R3 ;  /* 0x000000ffff037224 */ /* 0x000fe400078e0a03 */
        /* <DEDUP_REMOVED lines=8> */
.L_x_18283:
[----:B------:R-:W-:Y:S05]  /*0d90*/  BSYNC B0 ;  /* 0x0000000000007941 */ /* 0x000fea0003800000 */
.L_x_18282:
[----:B------:R-:W0:Y:S01]  /*0da0*/  @!P0 LDC.64 R2, c[0x0][0x218] ;  /* 0x00008600ff028b82 */ /* 0x000e220000000a00 */
[C---:B------:R-:W-:Y:S01]  /*0db0*/  VIADD R5, R7.reuse, 0x80 ;  /* 0x0000008007057836 */ /* 0x040fe20000000000 */
[C---:B------:R-:W-:Y:S01]  /*0dc0*/  IADD3 R17, R7.reuse, 0x100, RZ ;  /* 0x0000010007117810 */ /* 0x040fe20007ffe0ff */
[----:B------:R-:W-:Y:S01]  /*0dd0*/  VIADD R19, R7, 0x180 ;  /* 0x0000018007137836 */ /* 0x000fe20000000000 */
[----:B------:R-:W-:Y:S02]  /*0de0*/  BSSY B0, `(.L_x_18284) ;  /* 0x000001d000007945 */ /* 0x000fe40003800000 */
[-C--:B------:R-:W-:Y:S02]  /*0df0*/  ISETP.GE.AND P1, PT, R5, R6.reuse, PT ;  /* 0x000000060500720c */ /* 0x080fe40003f26270 */
[-C--:B------:R-:W-:Y:S02]  /*0e00*/  ISETP.GE.AND P6, PT, R17, R6.reuse, PT ;  /* 0x000000061100720c */ /* 0x080fe40003fc6270 */
[----:B------:R-:W-:-:S09]  /*0e10*/  ISETP.GE.AND P5, PT, R19, R6, PT ;  /* 0x000000061300720c */ /* 0x000fd20003fa6270 */
        /* <DEDUP_REMOVED lines=10> */
[----:B------:R1:W2:Y:S02]  /*0ec0*/  F2I.FTZ.U32.TRUNC.NTZ R5, R4 ;  /* 0x0000000400057305 */ /* 0x0002a4000021f000 */
[----:B-1----:R-:W-:Y:S02]  /*0ed0*/  IMAD.MOV.U32 R4, RZ, RZ, RZ ;  /* 0x000000ffff047224 */ /* 0x002fe400078e00ff */
[----:B--2---:R-:W-:-:S04]  /*0ee0*/  IMAD.MOV R20, RZ, RZ, -R5 ;  /* 0x000000ffff147224 */ /* 0x004fc800078e0a05 */
[----:B------:R-:W-:-:S04]  /*0ef0*/  IMAD R19, R20, R17, RZ ;  /* 0x0000001114137224 */ /* 0x000fc800078e02ff */
[----:B------:R-:W-:-:S04]  /*0f00*/  IMAD.HI.U32 R20, R5, R19, R4 ;  /* 0x0000001305147227 */ /* 0x000fc800078e0004 */
[----:B------:R-:W-:-:S04]  /*0f10*/  IMAD.MOV.U32 R5, RZ, RZ, R21 ;  /* 0x000000ffff057224 */ /* 0x000fc800078e0015 */
[----:B------:R-:W-:-:S04]  /*0f20*/  IMAD.HI.U32 R4, R20, R5, RZ ;  /* 0x0000000514047227 */ /* 0x000fc800078e00ff */
[----:B------:R-:W-:-:S05]  /*0f30*/  IMAD R4, R4, R18, R5 ;  /* 0x0000001204047224 */ /* 0x000fca00078e0205 */
[----:B------:R-:W-:-:S13]  /*0f40*/  ISETP.GT.U32.AND P1, PT, R17, R4, PT ;  /* 0x000000041100720c */ /* 0x000fda0003f24070 */
[----:B------:R-:W-:-:S05]  /*0f50*/  @!P1 IMAD.IADD R4, R4, 0x1, -R17 ;  /* 0x0000000104049824 */ /* 0x000fca00078e0a11 */
[----:B------:R-:W-:-:S13]  /*0f60*/  ISETP.GT.U32.AND P1, PT, R17, R4, PT ;  /* 0x000000041100720c */ /* 0x000fda0003f24070 */
[----:B------:R-:W-:-:S05]  /*0f70*/  @!P1 IADD3 R4, R4, -R17, RZ ;  /* 0x8000001104049210 */ /* 0x000fca0007ffe0ff */
[----:B------:R-:W-:-:S04]  /*0f80*/  IMAD.MOV.U32 R12, RZ, RZ, R4 ;  /* 0x000000ffff0c7224 */ /* 0x000fc800078e0004 */
[----:B------:R-:W-:Y:S01]  /*0f90*/  @!P2 IMAD.MOV R12, RZ, RZ, -R12 ;  /* 0x000000ffff0ca224 */ /* 0x000fe200078e0a0c */
[----:B------:R-:W-:-:S07]  /*0fa0*/  @!P3 LOP3.LUT R12, RZ, R10, RZ, 0x33, !PT ;  /* 0x0000000aff0cb212 */ /* 0x000fce00078e33ff */
.L_x_18285:
[----:B------:R-:W-:Y:S05]  /*0fb0*/  BSYNC B0 ;  /* 0x0000000000007941 */ /* 0x000fea0003800000 */
.L_x_18284:
[C---:B------:R-:W-:Y:S01]  /*0fc0*/  VIADD R5, R7.reuse, 0x200 ;  /* 0x0000020007057836 */ /* 0x040fe20000000000 */
[C---:B------:R-:W-:Y:S01]  /*0fd0*/  IADD3 R17, R7.reuse, 0x280, RZ ;  /* 0x0000028007117810 */ /* 0x040fe20007ffe0ff */
[C---:B------:R-:W-:Y:S01]  /*0fe0*/  VIADD R19, R7.reuse, 0x300 ;  /* 0x0000030007137836 */ /* 0x040fe20000000000 */
[----:B------:R-:W-:Y:S01]  /*0ff0*/  BSSY B0, `(.L_x_18286) ;  /* 0x0000021000007945 */ /* 0x000fe20003800000 */
[----:B------:R-:W-:Y:S01]  /*1000*/  VIADD R21, R7, 0x380 ;  /* 0x0000038007157836 */ /* 0x000fe20000000000 */
[-C--:B------:R-:W-:Y:S01]  /*1010*/  ISETP.GE.AND P1, PT, R5, R6.reuse, PT ;  /* 0x000000060500720c */ /* 0x080fe20003f26270 */
[----:B------:R-:W-:Y:S01]  /*1020*/  @!P0 IMAD.IADD R5, R0, 0x1, R7 ;  /* 0x0000000100058824 */ /* 0x000fe200078e0207 */
[-C--:B------:R-:W-:Y:S02]  /*1030*/  ISETP.GE.AND P2, PT, R17, R6.reuse, PT ;  /* 0x000000061100720c */ /* 0x080fe40003f46270 */
[-C--:B------:R-:W-:Y:S01]  /*1040*/  ISETP.GE.AND P3, PT, R19, R6.reuse, PT ;  /* 0x000000061300720c */ /* 0x080fe20003f66270 */
[----:B0-----:R-:W-:Y:S01]  /*1050*/  @!P0 IMAD.WIDE.U32 R2, R5, 0x2, R2 ;  /* 0x0000000205028825 */ /* 0x001fe200078e0002 */
[----:B------:R-:W-:Y:S01]  /*1060*/  ISETP.GE.AND P4, PT, R21, R6, PT ;  /* 0x000000061500720c */ /* 0x000fe20003f86270 */
[----:B------:R-:W-:-:S12]  /*1070*/  @P6 BRA `(.L_x_18287) ;  /* 0x0000000000606947 */ /* 0x000fd80003800000 */
[----:B------:R-:W-:Y:S02]  /*1080*/  IABS R17, R10 ;  /* 0x0000000a00117213 */ /* 0x000fe40000000000 */
[----:B-----5:R-:W-:Y:S02]  /*1090*/  IABS R21, R16 ;  /* 0x0000001000157213 */ /* 0x020fe40000000000 */
[----:B------:R-:W0:Y:S01]  /*10a0*/  I2F.RP R18, R17 ;  /* 0x0000001100127306 */ /* 0x000e220000209400 */
[----:B------:R-:W-:-:S07]  /*10b0*/  IABS R22, R10 ;  /* 0x0000000a00167213 */ /* 0x000fce0000000000 */
        /* <DEDUP_REMOVED lines=8> */
[----:B------:R-:W-:-:S05]  /*1140*/  MOV R5, R21 ;  /* 0x0000001500057202 */ /* 0x000fca0000000f00 */
[----:B------:R-:W-:-:S04]  /*1150*/  IMAD.HI.U32 R4, R20, R5, RZ ;  /* 0x0000000514047227 */ /* 0x000fc800078e00ff */
[----:B------:R-:W-:-:S05]  /*1160*/  IMAD R4, R4, R18, R5 ;  /* 0x0000001204047224 */ /* 0x000fca00078e0205 */
[----:B------:R-:W-:-:S13]  /*1170*/  ISETP.GT.U32.AND P6, PT, R17, R4, PT ;  /* 0x000000041100720c */ /* 0x000fda0003fc4070 */
[----:B------:R-:W-:-:S05]  /*1180*/  @!P6 IMAD.IADD R4, R4, 0x1, -R17 ;  /* 0x000000010404e824 */ /* 0x000fca00078e0a11 */
[----:B------:R-:W-:-:S13]  /*1190*/  ISETP.GT.U32.AND P6, PT, R17, R4, PT ;  /* 0x000000041100720c */ /* 0x000fda0003fc4070 */
[----:B------:R-:W-:Y:S01]  /*11a0*/  @!P6 IMAD.IADD R4, R4, 0x1, -R17 ;  /* 0x000000010404e824 */ /* 0x000fe200078e0a11 */
[----:B------:R-:W-:-:S03]  /*11b0*/  ISETP.GE.AND P6, PT, R16, RZ, PT ;  /* 0x000000ff1000720c */ /* 0x000fc60003fc6270 */
[----:B------:R-:W-:-:S10]  /*11c0*/  IMAD.MOV.U32 R16, RZ, RZ, R4 ;  /* 0x000000ffff107224 */ /* 0x000fd400078e0004 */
[----:B------:R-:W-:Y:S02]  /*11d0*/  @!P6 IADD3 R16, -R16, RZ, RZ ;  /* 0x000000ff1010e210 */ /* 0x000fe40007ffe1ff */
[----:B------:R-:W-:-:S13]  /*11e0*/  ISETP.NE.AND P6, PT, R10, RZ, PT ;  /* 0x000000ff0a00720c */ /* 0x000fda0003fc5270 */
[----:B------:R-:W-:-:S07]  /*11f0*/  @!P6 LOP3.LUT R16, RZ, R10, RZ, 0x33, !PT ;  /* 0x0000000aff10e212 */ /* 0x000fce00078e33ff */
.L_x_18287:
[----:B------:R-:W-:Y:S05]  /*1200*/  BSYNC B0 ;  /* 0x0000000000007941 */ /* 0x000fea0003800000 */
.L_x_18286:
[----:B------:R-:W-:Y:S04]  /*1210*/  BSSY B0, `(.L_x_18288) ;  /* 0x000001a000007945 */ /* 0x000fe80003800000 */
[----:B------:R-:W-:Y:S05]  /*1220*/  @P5 BRA `(.L_x_18289) ;  /* 0x0000000000605947 */ /* 0x000fea0003800000 */
[-C--:B------:R-:W-:Y:S02]  /*1230*/  IABS R17, R10.reuse ;  /* 0x0000000a00117213 */ /* 0x080fe40000000000 */
[----:B-----5:R-:W-:Y:S02]  /*1240*/  IABS R21, R15 ;  /* 0x0000000f00157213 */ /* 0x020fe40000000000 */
[----:B------:R-:W0:Y:S01]  /*1250*/  I2F.RP R18, R17 ;  /* 0x0000001100127306 */ /* 0x000e220000209400 */
[----:B------:R-:W-:-:S07]  /*1260*/  IABS R22, R10 ;  /* 0x0000000a00167213 */ /* 0x000fce0000000000 */
[----:B0-----:R-:W0:Y:S02]  /*1270*/  MUFU.RCP R18, R18 ;  /* 0x0000001200127308 */ /* 0x001e240000001000 */
[----:B0-----:R-:W-:Y:S02]  /*1280*/  VIADD R4, R18, 0xffffffe ;  /* 0x0ffffffe12047836 */ /* 0x001fe40000000000 */
[----:B------:R-:W-:-:S04]  /*1290*/  IMAD.MOV R18, RZ, RZ, -R22 ;  /* 0x000000ffff127224 */ /* 0x000fc800078e0a16 */
[----:B------:R0:W1:Y:S02]  /*12a0*/  F2I.FTZ.U32.TRUNC.NTZ R5, R4 ;  /* 0x0000000400057305 */ /* 0x000064000021f000 */
[----:B0-----:R-:W-:Y:S01]  /*12b0*/  HFMA2.MMA R4, -RZ, RZ, 0, 0 ;  /* 0x00000000ff047435 */ /* 0x001fe200000001ff */
[----:B-1----:R-:W-:-:S04]  /*12c0*/  IMAD.MOV R20, RZ, RZ, -R5 ;  /* 0x000000ffff147224 */ /* 0x002fc800078e0a05 */
[----:B------:R-:W-:-:S05]  /*12d0*/  IMAD R19, R20, R17, RZ ;  /* 0x0000001114137224 */ /* 0x000fca00078e02ff */
[----:B------:R-:W-:-:S04]  /*12e0*/  IMAD.HI.U32 R20, R5, R19, R4 ;  /* 0x0000001305147227 */ /* 0x000fc800078e0004 */
[----:B------:R-:W-:-:S04]  /*12f0*/  IMAD.MOV.U32 R5, RZ, RZ, R21 ;  /* 0x000000ffff057224 */ /* 0x000fc800078e0015 */
[----:B------:R-:W-:-:S04]  /*1300*/  IMAD.HI.U32 R4, R20, R5, RZ ;  /* 0x0000000514047227 */ /* 0x000fc800078e00ff */
[----:B------:R-:W-:-:S05]  /*1310*/  IMAD R4, R4, R18, R5 ;  /* 0x0000001204047224 */ /* 0x000fca00078e0205 */
[----:B------:R-:W-:-:S13]  /*1320*/  ISETP.GT.U32.AND P5, PT, R17, R4, PT ;  /* 0x000000041100720c */ /* 0x000fda0003fa4070 */
[----:B------:R-:W-:Y:S01]  /*1330*/  @!P5 IMAD.IADD R4, R4, 0x1, -R17 ;  /* 0x000000010404d824 */ /* 0x000fe200078e0a11 */
[----:B------:R-:W-:-:S04]  /*1340*/  ISETP.GE.AND P5, PT, R15, RZ, PT ;  /* 0x000000ff0f00720c */ /* 0x000fc80003fa6270 */
[----:B------:R-:W-:-:S13]  /*1350*/  ISETP.GT.U32.AND P6, PT, R17, R4, PT ;  /* 0x000000041100720c */ /* 0x000fda0003fc4070 */
[----:B------:R-:W-:Y:S01]  /*1360*/  @!P6 IMAD.IADD R4, R4, 0x1, -R17 ;  /* 0x000000010404e824 */ /* 0x000fe200078e0a11 */
[----:B------:R-:W-:-:S04]  /*1370*/  ISETP.NE.AND P6, PT, R10, RZ, PT ;  /* 0x000000ff0a00720c */ /* 0x000fc80003fc5270 */
[----:B------:R-:W-:-:S05]  /*1380*/  MOV R15, R4 ;  /* 0x00000004000f7202 */ /* 0x000fca0000000f00 */
[----:B------:R-:W-:-:S04]  /*1390*/  @!P5 IMAD.MOV R15, RZ, RZ, -R15 ;  /* 0x000000ffff0fd224 */ /* 0x000fc800078e0a0f */
[----:B------:R-:W-:-:S07]  /*13a0*/  @!P6 LOP3.LUT R15, RZ, R10, RZ, 0x33, !PT ;  /* 0x0000000aff0fe212 */ /* 0x000fce00078e33ff */
.L_x_18289:
[----:B------:R-:W-:Y:S05]  /*13b0*/  BSYNC B0 ;  /* 0x0000000000007941 */ /* 0x000fea0003800000 */
.L_x_18288:
[----:B------:R-:W-:Y:S04]  /*13c0*/  BSSY B0, `(.L_x_18290) ;  /* 0x000001a000007945 */ /* 0x000fe80003800000 */
[----:B------:R-:W-:Y:S05]  /*13d0*/  @P1 BRA `(.L_x_18291) ;  /* 0x0000000000601947 */ /* 0x000fea0003800000 */
[----:B------:R-:W-:Y:S02]  /*13e0*/  IABS R17, R10 ;  /* 0x0000000a00117213 */ /* 0x000fe40000000000 */
[----:B-----5:R-:W-:Y:S02]  /*13f0*/  IABS R21, R14 ;  /* 0x0000000e00157213 */ /* 0x020fe40000000000 */
[----:B------:R-:W0:Y:S01]  /*1400*/  I2F.RP R18, R17 ;  /* 0x0000001100127306 */ /* 0x000e220000209400 */
[----:B------:R-:W-:Y:S02]  /*1410*/  IABS R22, R10 ;  /* 0x0000000a00167213 */ /* 0x000fe40000000000 */
[----:B------:R-:W-:Y:S02]  /*1420*/  ISETP.GE.AND P5, PT, R14, RZ, PT ;  /* 0x000000ff0e00720c */ /* 0x000fe40003fa6270 */
[----:B------:R-:W-:-:S03]  /*1430*/  ISETP.NE.AND P6, PT, R10, RZ, PT ;  /* 0x000000ff0a00720c */ /* 0x000fc60003fc5270 */
[----:B0-----:R-:W0:Y:S02]  /*1440*/  MUFU.RCP R18, R18 ;  /* 0x0000001200127308 */ /* 0x001e240000001000 */
[----:B0-----:R-:W-:Y:S01]  /*1450*/  VIADD R4, R18, 0xffffffe ;  /* 0x0ffffffe12047836 */ /* 0x001fe20000000000 */
[----:B------:R-:W-:-:S05]  /*1460*/  IADD3 R18, RZ, -R22, RZ ;  /* 0x80000016ff127210 */ /* 0x000fca0007ffe0ff */
        /* <DEDUP_REMOVED lines=15> */
.L_x_18291:
[----:B------:R-:W-:Y:S05]  /*1560*/  BSYNC B0 ;  /* 0x0000000000007941 */ /* 0x000fea0003800000 */
.L_x_18290:
[----:B------:R-:W-:Y:S04]  /*1570*/  BSSY B0, `(.L_x_18292) ;  /* 0x000001a000007945 */ /* 0x000fe80003800000 */
[----:B------:R-:W-:Y:S05]  /*1580*/  @P2 BRA `(.L_x_18293) ;  /* 0x0000000000602947 */ /* 0x000fea0003800000 */
[-C--:B------:R-:W-:Y:S02]  /*1590*/  IABS R17, R10.reuse ;  /* 0x0000000a00117213 */ /* 0x080fe40000000000 */
[----:B-----5:R-:W-:Y:S02]  /*15a0*/  IABS R21, R13 ;  /* 0x0000000d00157213 */ /* 0x020fe40000000000 */
[----:B------:R-:W0:Y:S01]  /*15b0*/  I2F.RP R18, R17 ;  /* 0x0000001100127306 */ /* 0x000e220000209400 */
[----:B------:R-:W-:Y:S02]  /*15c0*/  IABS R22, R10 ;  /* 0x0000000a00167213 */ /* 0x000fe40000000000 */
[----:B------:R-:W-:Y:S02]  /*15d0*/  ISETP.GE.AND P2, PT, R13, RZ, PT ;  /* 0x000000ff0d00720c */ /* 0x000fe40003f46270 */
[----:B------:R-:W-:-:S03]  /*15e0*/  ISETP.NE.AND P5, PT, R10, RZ, PT ;  /* 0x000000ff0a00720c */ /* 0x000fc60003fa5270 */
[----:B0-----:R-:W0:Y:S02]  /*15f0*/  MUFU.RCP R18, R18 ;  /* 0x0000001200127308 */ /* 0x001e240000001000 */
[----:B0-----:R-:W-:Y:S02]  /*1600*/  VIADD R4, R18, 0xffffffe ;  /* 0x0ffffffe12047836 */ /* 0x001fe40000000000 */
[----:B------:R-:W-:-:S04]  /*1610*/  IMAD.MOV R18, RZ, RZ, -R22 ;  /* 0x000000ffff127224 */ /* 0x000fc800078e0a16 */
[----:B------:R0:W1:Y:S02]  /*1620*/  F2I.FTZ.U32.TRUNC.NTZ R5, R4 ;  /* 0x0000000400057305 */ /* 0x000064000021f000 */
[----:B0-----:R-:W-:Y:S01]  /*1630*/  IMAD.MOV.U32 R4, RZ, RZ, RZ ;  /* 0x000000ffff047224 */ /* 0x001fe200078e00ff */
[----:B-1----:R-:W-:-:S05]  /*1640*/  IADD3 R20, RZ, -R5, RZ ;  /* 0x80000005ff147210 */ /* 0x002fca0007ffe0ff */
        /* <DEDUP_REMOVED lines=9> */
[----:B------:R-:W-:-:S04]  /*16e0*/  IMAD.MOV.U32 R13, RZ, RZ, R4 ;  /* 0x000000ffff0d7224 */ /* 0x000fc800078e0004 */
[----:B------:R-:W-:Y:S01]  /*16f0*/  @!P2 IMAD.MOV R13, RZ, RZ, -R13 ;  /* 0x000000ffff0da224 */ /* 0x000fe200078e0a0d */
[----:B------:R-:W-:-:S07]  /*1700*/  @!P5 LOP3.LUT R13, RZ, R10, RZ, 0x33, !PT ;  /* 0x0000000aff0dd212 */ /* 0x000fce00078e33ff */
.L_x_18293:
[----:B------:R-:W-:Y:S05]  /*1710*/  BSYNC B0 ;  /* 0x0000000000007941 */ /* 0x000fea0003800000 */
.L_x_18292:
        /* <DEDUP_REMOVED lines=22> */
[----:B------:R-:W-:-:S04]  /*1880*/  @!P1 IMAD.IADD R4, R4, 0x1, -R17 ;  /* 0x0000000104049824 */ /* 0x000fc800078e0a11 */
[----:B------:R-:W-:-:S05]  /*1890*/  IMAD.MOV.U32 R9, RZ, RZ, R4 ;  /* 0x000000ffff097224 */ /* 0x000fca00078e0004 */
[----:B------:R-:W-:Y:S02]  /*18a0*/  @!P2 IADD3 R9, -R9, RZ, RZ ;  /* 0x000000ff0909a210 */ /* 0x000fe40007ffe1ff */
[----:B------:R-:W-:-:S07]  /*18b0*/  @!P3 LOP3.LUT R9, RZ, R10, RZ, 0x33, !PT ;  /* 0x0000000aff09b212 */ /* 0x000fce00078e33ff */
.L_x_18295:
[----:B------:R-:W-:Y:S05]  /*18c0*/  BSYNC B0 ;  /* 0x0000000000007941 */ /* 0x000fea0003800000 */
.L_x_18294:
        /* <DEDUP_REMOVED lines=20> */
[----:B------:R-:W-:-:S05]  /*1a10*/  @!P1 IMAD.IADD R4, R4, 0x1, -R17 ;  /* 0x0000000104049824 */ /* 0x000fca00078e0a11 */
[----:B------:R-:W-:-:S13]  /*1a20*/  ISETP.GT.U32.AND P1, PT, R17, R4, PT ;  /* 0x000000041100720c */ /* 0x000fda0003f24070 */
[----:B------:R-:W-:-:S05]  /*1a30*/  @!P1 IMAD.IADD R4, R4, 0x1, -R17 ;  /* 0x0000000104049824 */ /* 0x000fca00078e0a11 */
[----:B------:R-:W-:Y:S02]  /*1a40*/  @!P2 IADD3 R4, -R4, RZ, RZ ;  /* 0x000000ff0404a210 */ /* 0x000fe40007ffe1ff */
[----:B------:R-:W-:-:S07]  /*1a50*/  @!P3 LOP3.LUT R4, RZ, R10, RZ, 0x33, !PT ;  /* 0x0000000aff04b212 */ /* 0x000fce00078e33ff */
.L_x_18297:
[----:B------:R-:W-:Y:S05]  /*1a60*/  BSYNC B0 ;  /* 0x0000000000007941 */ /* 0x000fea0003800000 */
.L_x_18296:
[----:B------:R-:W-:Y:S01]  /*1a70*/  @!P0 VIADD R7, R7, 0x80 ;  /* 0x0000008007078836 */ /* 0x000fe20000000000 */
[----:B-----5:R0:W-:Y:S01]  /*1a80*/  @!P0 STG.E.U16 desc[UR4][R2.64], R11 ;  /* 0x0000000b02008986 */ /* 0x0201e2000c101504 */
        /* <DEDUP_REMOVED lines=16> */
.L_x_18300:
[----:B------:R-:W-:-:S13]  /*1b90*/  ISETP.GE.AND P0, PT, R7, R6, PT ;  /* 0x000000060700720c */ /* 0x000fda0003f06270 */
[----:B------:R-:W-:Y:S05]  /*1ba0*/  @P0 BRA `(.L_x_18302) ;  /* 0x0000000000300947 */ /* 0x000fea0003800000 */
[----:B0-----:R-:W0:Y:S01]  /*1bb0*/  LDC.64 R2, c[0x0][0x218] ;  /* 0x00008600ff027b82 */ /* 0x001e220000000a00 */
[----:B------:R-:W-:Y:S02]  /*1bc0*/  IMAD.IADD R5, R0, 0x1, R7 ;  /* 0x0000000100057824 */ /* 0x000fe400078e0207 */
[----:B------:R-:W-:Y:S02]  /*1bd0*/  VIADD R7, R7, 0x80 ;  /* 0x0000008007077836 */ /* 0x000fe40000000000 */
[----:B0-----:R-:W-:-:S05]  /*1be0*/  IMAD.WIDE.U32 R2, R5, 0x2, R2 ;  /* 0x0000000205027825 */ /* 0x001fca00078e0002 */
[----:B------:R1:W-:Y:S02]  /*1bf0*/  STG.E.U16 desc[UR4][R2.64], R15 ;  /* 0x0000000f02007986 */ /* 0x0003e4000c101504 */
.L_x_18301:
[----:B------:R-:W-:-:S13]  /*1c00*/  ISETP.GE.AND P0, PT, R7, R6, PT ;  /* 0x000000060700720c */ /* 0x000fda0003f06270 */
[----:B------:R-:W-:Y:S05]  /*1c10*/  @P0 BRA `(.L_x_18303) ;  /* 0x0000000000340947 */ /* 0x000fea0003800000 */
[----:B01----:R-:W0:Y:S01]  /*1c20*/  LDC.64 R2, c[0x0][0x218] ;  /* 0x00008600ff027b82 */ /* 0x003e220000000a00 */
[----:B------:R-:W-:Y:S01]  /*1c30*/  IADD3 R5, R0, R7, RZ ;  /* 0x0000000700057210 */ /* 0x000fe20007ffe0ff */
[----:B------:R-:W-:-:S04]  /*1c40*/  VIADD R7, R7, 0x80 ;  /* 0x0000008007077836 */ /* 0x000fc80000000000 */
[----:B0-----:R-:W-:-:S05]  /*1c50*/  IMAD.WIDE.U32 R2, R5, 0x2, R2 ;  /* 0x0000000205027825 */ /* 0x001fca00078e0002 */
[----:B------:R1:W-:Y:S02]  /*1c60*/  STG.E.U16 desc[UR4][R2.64], R14 ;  /* 0x0000000e02007986 */ /* 0x0003e4000c101504 */
.L_x_18302:
[----:B------:R-:W-:-:S13]  /*1c70*/  ISETP.GE.AND P0, PT, R7, R6, PT ;  /* 0x000000060700720c */ /* 0x000fda0003f06270 */
[----:B------:R-:W-:Y:S05]  /*1c80*/  @P0 BREAK B1 ;  /* 0x0000000000010942 */ /* 0x000fea0003800000 */
[----:B------:R-:W-:Y:S05]  /*1c90*/  @P0 BRA `(.L_x_18304) ;  /* 0x0000000000300947 */ /* 0x000fea0003800000 */
[----:B01----:R-:W0:Y:S01]  /*1ca0*/  LDC.64 R2, c[0x0][0x218] ;  /* 0x00008600ff027b82 */ /* 0x003e220000000a00 */
[----:B------:R-:W-:Y:S02]  /*1cb0*/  IMAD.IADD R5, R0, 0x1, R7 ;  /* 0x0000000100057824 */ /* 0x000fe400078e0207 */
[----:B------:R-:W-:Y:S02]  /*1cc0*/  VIADD R7, R7, 0x80 ;  /* 0x0000008007077836 */ /* 0x000fe40000000000 */
[----:B0-----:R-:W-:-:S05]  /*1cd0*/  IMAD.WIDE.U32 R2, R5, 0x2, R2 ;  /* 0x0000000205027825 */ /* 0x001fca00078e0002 */
[----:B------:R2:W-:Y:S02]  /*1ce0*/  STG.E.U16 desc[UR4][R2.64], R13 ;  /* 0x0000000d02007986 */ /* 0x0005e4000c101504 */
.L_x_18303:
[----:B------:R-:W-:Y:S05]  /*1cf0*/  BSYNC B1 ;  /* 0x0000000000017941 */ /* 0x000fea0003800000 */
.L_x_18299:
[----:B------:R-:W-:-:S13]  /*1d00*/  ISETP.GE.AND P0, PT, R7, R6, PT ;  /* 0x000000060700720c */ /* 0x000fda0003f06270 */
[----:B012---:R-:W0:Y:S01]  /*1d10*/  @!P0 LDC.64 R2, c[0x0][0x218] ;  /* 0x00008600ff028b82 */ /* 0x007e220000000a00 */
[----:B------:R-:W-:Y:S01]  /*1d20*/  @!P0 IADD3 R5, R0, R7, RZ ;  /* 0x0000000700058210 */ /* 0x000fe20007ffe0ff */
[----:B------:R-:W-:-:S04]  /*1d30*/  @!P0 VIADD R7, R7, 0x80 ;  /* 0x0000008007078836 */ /* 0x000fc80000000000 */
[----:B0-----:R-:W-:-:S05]  /*1d40*/  @!P0 IMAD.WIDE.U32 R2, R5, 0x2, R2 ;  /* 0x0000000205028825 */ /* 0x001fca00078e0002 */
[----:B------:R2:W-:Y:S02]  /*1d50*/  @!P0 STG.E.U16 desc[UR4][R2.64], R9 ;  /* 0x0000000902008986 */ /* 0x0005e4000c101504 */
.L_x_18304:
[----:B------:R-:W-:Y:S05]  /*1d60*/  BSYNC B0 ;  /* 0x0000000000007941 */ /* 0x000fea0003800000 */
.L_x_18298:
        /* <DEDUP_REMOVED lines=8> */
.L_x_18305:
        /* <DEDUP_REMOVED lines=9> */
.L_x_57392:


//--------------------- .text._ZN2at6native29vectorized_elementwise_kernelILi4ENS0_13BUnaryFunctorIsssZZZNS0_16fmod_kernel_cudaERNS_18TensorIteratorBaseEENKUlvE_clEvENKUlvE3_clEvEUlssE_EESt5arrayIPcLm2EEEEviT0_T1_ --------------------------
	.section	.text._ZN2at6native29vectorized_elementwise_kernelILi4ENS0_13BUnaryFunctorIsssZZZNS0_16fmod_kernel_cudaERNS_18TensorIteratorBaseEENKUlvE_clEvENKUlvE3_clEvEUlssE_EESt5arrayIPcLm2EEEEviT0_T1_,"ax",@progbits
	.align	128
        .global         _ZN2at6native29vectorized_elementwise_kernelILi4ENS0_13BUnaryFunctorIsssZZZNS0_16fmod_kernel_cudaERNS_18TensorIteratorBaseEENKUlvE_clEvENKUlvE3_clEvEUlssE_EESt5arrayIPcLm2EEEEviT0_T1_
        .type           _ZN2at6native29vectorized_elementwise_kernelILi4ENS0_13BUnaryFunctorIsssZZZNS0_16fmod_kernel_cudaERNS_18TensorIteratorBaseEENKUlvE_clEvENKUlvE3_clEvEUlssE_EESt5arrayIPcLm2EEEEviT0_T1_,@function
        .size           _ZN2at6native29vectorized_elementwise_kernelILi4ENS0_13BUnaryFunctorIsssZZZNS0_16fmod_kernel_cudaERNS_18TensorIteratorBaseEENKUlvE_clEvENKUlvE3_clEvEUlssE_EESt5arrayIPcLm2EEEEviT0_T1_,(.L_x_57393 - _ZN2at6native29vectorized_elementwise_kernelILi4ENS0_13BUnaryFunctorIsssZZZNS0_16fmod_kernel_cudaERNS_18TensorIteratorBaseEENKUlvE_clEvENKUlvE3_clEvEUlssE_EESt5arrayIPcLm2EEEEviT0_T1_)
        .other          _ZN2at6native29vectorized_elementwise_kernelILi4ENS0_13BUnaryFunctorIsssZZZNS0_16fmod_kernel_cudaERNS_18TensorIteratorBaseEENKUlvE_clEvENKUlvE3_clEvEUlssE_EESt5arrayIPcLm2EEEEviT0_T1_,@"STO_CUDA_ENTRY STV_DEFAULT"
_ZN2at6native29vectorized_elementwise_kernelILi4ENS0_13BUnaryFunctorIsssZZZNS0_16fmod_kernel_cudaERNS_18TensorIteratorBaseEENKUlvE_clEvENKUlvE3_clEvEUlssE_EESt5arrayIPcLm2EEEEviT0_T1_:
.text._ZN2at6native29vectorized_elementwise_kernelILi4ENS0_13BUnaryFunctorIsssZZZNS0_16fmod_kernel_cudaERNS_18TensorIteratorBaseEENKUlvE_clEvENKUlvE3_clEvEUlssE_EESt5arrayIPcLm2EEEEviT0_T1_:
        /* <DEDUP_REMOVED lines=13> */
[----:B------:R0:W3:Y:S01]  /*00d0*/  LDG.E.64 R2, desc[UR4][R10.64+0x400] ;  /* 0x000400040a027981 */ /* 0x0000e2000c1e1b00 */
[----:B------:R-:W1:Y:S01]  /*00e0*/  LDC.U16 R4, c[0x0][0x216] ;  /* 0x00008580ff047b82 */ /* 0x000e620000000400 */
[----:B------:R-:W-:Y:S01]  /*00f0*/  IMAD.MOV.U32 R14, RZ, RZ, RZ ;  /* 0x000000ffff0e7224 */ /* 0x000fe200078e00ff */
[----:B-1----:R-:W-:-:S04]  /*0100*/  PRMT R4, R4, 0x9910, RZ ;  /* 0x0000991004047816 */ /* 0x002fc800000000ff */
[----:B------:R-:W-:-:S04]  /*0110*/  IABS R7, R4 ;  /* 0x0000000400077213 */ /* 0x000fc80000000000 */
[----:B------:R-:W1:Y:S08]  /*0120*/  I2F.RP R6, R7 ;  /* 0x0000000700067306 */ /* 0x000e700000209400 */
[----:B-1----:R-:W1:Y:S02]  /*0130*/  MUFU.RCP R6, R6 ;  /* 0x0000000600067308 */ /* 0x002e640000001000 */
[----:B-1----:R-:W-:Y:S01]  /*0140*/  VIADD R15, R6, 0xffffffe ;  /* 0x0ffffffe060f7836 */ /* 0x002fe20000000000 */
[----:B------:R-:W-:-:S05]  /*0150*/  IABS R6, R4 ;  /* 0x0000000400067213 */ /* 0x000fca0000000000 */
[----:B------:R-:W0:Y:S01]  /*0160*/  F2I.FTZ.U32.TRUNC.NTZ R15, R15 ;  /* 0x0000000f000f7305 */ /* 0x000e22000021f000 */
[----:B------:R-:W-:Y:S02]  /*0170*/  IMAD.MOV R22, RZ, RZ, -R6 ;  /* 0x000000ffff167224 */ /* 0x000fe400078e0a06 */
[----:B0-----:R-:W-:-:S04]  /*0180*/  IMAD.MOV R10, RZ, RZ, -R15 ;  /* 0x000000ffff0a7224 */ /* 0x001fc800078e0a0f */
[----:B------:R-:W-:-:S04]  /*0190*/  IMAD R11, R10, R7, RZ ;  /* 0x000000070a0b7224 */ /* 0x000fc800078e02ff */
[----:B------:R-:W-:Y:S01]  /*01a0*/  IMAD.HI.U32 R14, R15, R11, R14 ;  /* 0x0000000b0f0e7227 */ /* 0x000fe200078e000e */
[C---:B--2---:R-:W-:Y:S02]  /*01b0*/  PRMT R10, R8.reuse, 0x9910, RZ ;  /* 0x00009910080a7816 */ /* 0x044fe400000000ff */
[----:B------:R-:W-:Y:S02]  /*01c0*/  PRMT R13, R8, 0xbb32, RZ ;  /* 0x0000bb32080d7816 */ /* 0x000fe400000000ff */
[----:B------:R-:W-:Y:S02]  /*01d0*/  MOV R11, R10 ;  /* 0x0000000a000b7202 */ /* 0x000fe40000000f00 */
[----:B------:R-:W-:Y:S02]  /*01e0*/  PRMT R8, R9, 0x9910, RZ ;  /* 0x0000991009087816 */ /* 0x000fe400000000ff */
[----:B------:R-:W-:Y:S02]  /*01f0*/  IABS R23, R13 ;  /* 0x0000000d00177213 */ /* 0x000fe40000000000 */
[----:B------:R-:W-:-:S02]  /*0200*/  IABS R21, R11 ;  /* 0x0000000b00157213 */ /* 0x000fc40000000000 */
[----:B------:R-:W-:Y:S01]  /*0210*/  IABS R25, R8 ;  /* 0x0000000800197213 */ /* 0x000fe20000000000 */
[----:B------:R-:W-:Y:S01]  /*0220*/  IMAD.HI.U32 R17, R14, R23, RZ ;  /* 0x000000170e117227 */ /* 0x000fe200078e00ff */
[----:B------:R-:W-:-:S03]  /*0230*/  PRMT R9, R9, 0xbb32, RZ ;  /* 0x0000bb3209097816 */ /* 0x000fc600000000ff */
[----:B------:R-:W-:-:S04]  /*0240*/  IMAD.HI.U32 R15, R14, R21, RZ ;  /* 0x000000150e0f7227 */ /* 0x000fc800078e00ff */
[----:B------:R-:W-:-:S04]  /*0250*/  IMAD.HI.U32 R19, R14, R25, RZ ;  /* 0x000000190e137227 */ /* 0x000fc800078e00ff */
[-C--:B------:R-:W-:Y:S01]  /*0260*/  IMAD R18, R17, R22.reuse, R23 ;  /* 0x0000001611127224 */ /* 0x080fe200078e0217 */
[----:B------:R-:W-:Y:S01]  /*0270*/  IABS R23, R9 ;  /* 0x0000000900177213 */ /* 0x000fe20000000000 */
[-C--:B------:R-:W-:Y:S01]  /*0280*/  IMAD R20, R15, R22.reuse, R21 ;  /* 0x000000160f147224 */ /* 0x080fe200078e0215 */
[----:B---3--:R-:W-:Y:S01]  /*0290*/  PRMT R15, R2, 0x9910, RZ ;  /* 0x00009910020f7816 */ /* 0x008fe200000000ff */
[-C--:B------:R-:W-:Y:S01]  /*02a0*/  IMAD R6, R19, R22.reuse, R25 ;  /* 0x0000001613067224 */ /* 0x080fe200078e0219 */
[C---:B------:R-:W-:Y:S02]  /*02b0*/  PRMT R19, R3.reuse, 0x9910, RZ ;  /* 0x0000991003137816 */ /* 0x040fe400000000ff */
[----:B------:R-:W-:Y:S01]  /*02c0*/  PRMT R17, R3, 0xbb32, RZ ;  /* 0x0000bb3203117816 */ /* 0x000fe200000000ff */
[----:B------:R-:W-:Y:S01]  /*02d0*/  IMAD.HI.U32 R3, R14, R23, RZ ;  /* 0x000000170e037227 */ /* 0x000fe200078e00ff */
[----:B------:R-:W-:Y:S02]  /*02e0*/  IABS R25, R15 ;  /* 0x0000000f00197213 */ /* 0x000fe40000000000 */
[----:B------:R-:W-:Y:S01]  /*02f0*/  PRMT R21, R2, 0xbb32, RZ ;  /* 0x0000bb3202157816 */ /* 0x000fe200000000ff */
[----:B------:R-:W-:Y:S01]  /*0300*/  IMAD R12, R3, R22, R23 ;  /* 0x00000016030c7224 */ /* 0x000fe200078e0217 */
[----:B------:R-:W-:Y:S01]  /*0310*/  ISETP.GT.U32.AND P3, PT, R7, R20, PT ;  /* 0x000000140700720c */ /* 0x000fe20003f64070 */
[----:B------:R-:W-:Y:S01]  /*0320*/  IMAD.HI.U32 R3, R14, R25, RZ ;  /* 0x000000190e037227 */ /* 0x000fe200078e00ff */
[----:B------:R-:W-:-:S02]  /*0330*/  IABS R27, R21 ;  /* 0x00000015001b7213 */ /* 0x000fc40000000000 */
[----:B------:R-:W-:Y:S01]  /*0340*/  IABS R29, R19 ;  /* 0x00000013001d7213 */ /* 0x000fe20000000000 */
[----:B------:R-:W-:Y:S01]  /*0350*/  IMAD R10, R3, R22, R25 ;  /* 0x00000016030a7224 */ /* 0x000fe200078e0219 */
[C---:B------:R-:W-:Y:S01]  /*0360*/  ISETP.GT.U32.AND P5, PT, R7.reuse, R18, PT ;  /* 0x000000120700720c */ /* 0x040fe20003fa4070 */
[C---:B------:R-:W-:Y:S01]  /*0370*/  IMAD.HI.U32 R3, R14.reuse, R27, RZ ;  /* 0x0000001b0e037227 */ /* 0x040fe200078e00ff */
[----:B------:R-:W-:Y:S02]  /*0380*/  IABS R2, R17 ;  /* 0x0000001100027213 */ /* 0x000fe40000000000 */
[C---:B------:R-:W-:Y:S01]  /*0390*/  ISETP.GT.U32.AND P1, PT, R7.reuse, R6, PT ;  /* 0x000000060700720c */ /* 0x040fe20003f24070 */
[C---:B------:R-:W-:Y:S01]  /*03a0*/  IMAD.HI.U32 R23, R14.reuse, R29, RZ ;  /* 0x0000001d0e177227 */ /* 0x040fe200078e00ff */
[C---:B------:R-:W-:Y:S02]  /*03b0*/  ISETP.GT.U32.AND P6, PT, R7.reuse, R10, PT ;  /* 0x0000000a0700720c */ /* 0x040fe40003fc4070 */
[----:B------:R-:W-:Y:S01]  /*03c0*/  ISETP.GT.U32.AND P0, PT, R7, R12, PT ;  /* 0x0000000c0700720c */ /* 0x000fe20003f04070 */
[----:B------:R-:W-:-:S04]  /*03d0*/  IMAD.HI.U32 R25, R14, R2, RZ ;  /* 0x000000020e197227 */ /* 0x000fc800078e00ff */
[-C--:B------:R-:W-:Y:S02]  /*03e0*/  IMAD R14, R3, R22.reuse, R27 ;  /* 0x00000016030e7224 */ /* 0x080fe400078e021b */
[-C--:B------:R-:W-:Y:S02]  /*03f0*/  IMAD R16, R23, R22.reuse, R29 ;  /* 0x0000001617107224 */ /* 0x080fe400078e021d */
[----:B------:R-:W-:Y:S01]  /*0400*/  IMAD R22, R25, R22, R2 ;  /* 0x0000001619167224 */ /* 0x000fe200078e0202 */
[C---:B------:R-:W-:Y:S01]  /*0410*/  ISETP.GT.U32.AND P2, PT, R7.reuse, R14, PT ;  /* 0x0000000e0700720c */ /* 0x040fe20003f44070 */
[--C-:B------:R-:W-:Y:S01]  /*0420*/  @!P3 IMAD.IADD R20, R20, 0x1, -R7.reuse ;  /* 0x000000011414b824 */ /* 0x100fe200078e0a07 */
[C---:B------:R-:W-:Y:S01]  /*0430*/  ISETP.GT.U32.AND P3, PT, R7.reuse, R16, PT ;  /* 0x000000100700720c */ /* 0x040fe20003f64070 */
[--C-:B------:R-:W-:Y:S01]  /*0440*/  @!P5 IMAD.IADD R18, R18, 0x1, -R7.reuse ;  /* 0x000000011212d824 */ /* 0x100fe200078e0a07 */
[C---:B------:R-:W-:Y:S01]  /*0450*/  ISETP.GT.U32.AND P4, PT, R7.reuse, R22, PT ;  /* 0x000000160700720c */ /* 0x040fe20003f84070 */
[--C-:B------:R-:W-:Y:S01]  /*0460*/  @!P1 IMAD.IADD R6, R6, 0x1, -R7.reuse ;  /* 0x0000000106069824 */ /* 0x100fe200078e0a07 */
[C---:B------:R-:W-:Y:S01]  /*0470*/  ISETP.GT.U32.AND P5, PT, R7.reuse, R20, PT ;  /* 0x000000140700720c */ /* 0x040fe20003fa4070 */
[----:B------:R-:W-:Y:S01]  /*0480*/  @!P6 IMAD.IADD R10, R10, 0x1, -R7 ;  /* 0x000000010a0ae824 */ /* 0x000fe200078e0a07 */
[----:B------:R-:W-:Y:S01]  /*0490*/  ISETP.GT.U32.AND P1, PT, R7, R18, PT ;  /* 0x000000120700720c */ /* 0x000fe20003f24070 */
[----:B------:R-:W0:Y:S01]  /*04a0*/  LDC.64 R2, c[0x0][0x218] ;  /* 0x00008600ff027b82 */ /* 0x000e220000000a00 */
[----:B------:R-:W-:-:S02]  /*04b0*/  @!P0 IADD3 R12, R12, -R7, RZ ;  /* 0x800000070c0c8210 */ /* 0x000fc40007ffe0ff */
[----:B------:R-:W-:Y:S01]  /*04c0*/  ISETP.GE.AND P0, PT, R11, RZ, PT ;  /* 0x000000ff0b00720c */ /* 0x000fe20003f06270 */
[--C-:B------:R-:W-:Y:S01]  /*04d0*/  @!P2 IMAD.IADD R14, R14, 0x1, -R7.reuse ;  /* 0x000000010e0ea824 */ /* 0x100fe200078e0a07 */
[----:B------:R-:W-:Y:S01]  /*04e0*/  ISETP.GE.AND P6, PT, R13, RZ, PT ;  /* 0x000000ff0d00720c */ /* 0x000fe20003fc6270 */
[--C-:B------:R-:W-:Y:S01]  /*04f0*/  @!P3 IMAD.IADD R16, R16, 0x1, -R7.reuse ;  /* 0x000000011010b824 */ /* 0x100fe200078e0a07 */
[C---:B------:R-:W-:Y:S01]  /*0500*/  ISETP.GT.U32.AND P3, PT, R7.reuse, R10, PT ;  /* 0x0000000a0700720c */ /* 0x040fe20003f64070 */
[--C-:B------:R-:W-:Y:S01]  /*0510*/  @!P4 IMAD.IADD R22, R22, 0x1, -R7.reuse ;  /* 0x000000011616c824 */ /* 0x100fe200078e0a07 */
[C---:B------:R-:W-:Y:S02]  /*0520*/  ISETP.GT.U32.AND P4, PT, R7.reuse, R12, PT ;  /* 0x0000000c0700720c */ /* 0x040fe40003f84070 */
[----:B------:R-:W-:Y:S01]  /*0530*/  @!P5 IADD3 R20, R20, -R7, RZ ;  /* 0x800000071414d210 */ /* 0x000fe20007ffe0ff */
[----:B------:R-:W-:Y:S01]  /*0540*/  @!P1 IMAD.IADD R18, R18, 0x1, -R7 ;  /* 0x0000000112129824 */ /* 0x000fe200078e0a07 */
[----:B------:R-:W-:-:S02]  /*0550*/  ISETP.GT.U32.AND P5, PT, R7, R6, PT ;  /* 0x000000060700720c */ /* 0x000fc40003fa4070 */
[C---:B------:R-:W-:Y:S01]  /*0560*/  ISETP.GT.U32.AND P2, PT, R7.reuse, R14, PT ;  /* 0x0000000e0700720c */ /* 0x040fe20003f44070 */
[----:B------:R-:W-:Y:S01]  /*0570*/  @!P0 IMAD.MOV R20, RZ, RZ, -R20 ;  /* 0x000000ffff148224 */ /* 0x000fe200078e0a14 */
[C---:B------:R-:W-:Y:S01]  /*0580*/  ISETP.GT.U32.AND P1, PT, R7.reuse, R16, PT ;  /* 0x000000100700720c */ /* 0x040fe20003f24070 */
[----:B------:R-:W-:Y:S01]  /*0590*/  @!P6 IMAD.MOV R18, RZ, RZ, -R18 ;  /* 0x000000ffff12e224 */ /* 0x000fe200078e0a12 */
[----:B------:R-:W-:Y:S01]  /*05a0*/  ISETP.GT.U32.AND P0, PT, R7, R22, PT ;  /* 0x000000160700720c */ /* 0x000fe20003f04070 */
[----:B------:R-:W-:Y:S01]  /*05b0*/  @!P3 IMAD.IADD R10, R10, 0x1, -R7 ;  /* 0x000000010a0ab824 */ /* 0x000fe200078e0a07 */
[----:B------:R-:W-:Y:S02]  /*05c0*/  ISETP.GE.AND P3, PT, R21, RZ, PT ;  /* 0x000000ff1500720c */ /* 0x000fe40003f66270 */
[----:B------:R-:W-:Y:S01]  /*05d0*/  @!P4 IADD3 R12, R12, -R7, RZ ;  /* 0x800000070c0cc210 */ /* 0x000fe20007ffe0ff */
[----:B0-----:R-:W-:Y:S01]  /*05e0*/  IMAD.WIDE.U32 R2, R0, 0x2, R2 ;  /* 0x0000000200027825 */ /* 0x001fe200078e0002 */
[----:B------:R-:W-:-:S02]  /*05f0*/  ISETP.GE.AND P4, PT, R15, RZ, PT ;  /* 0x000000ff0f00720c */ /* 0x000fc40003f86270 */
[----:B------:R-:W-:Y:S01]  /*0600*/  ISETP.GE.AND P6, PT, R8, RZ, PT ;  /* 0x000000ff0800720c */ /* 0x000fe20003fc6270 */
[--C-:B------:R-:W-:Y:S01]  /*0610*/  @!P5 IMAD.IADD R6, R6, 0x1, -R7.reuse ;  /* 0x000000010606d824 */ /* 0x100fe200078e0a07 */
[----:B------:R-:W-:Y:S01]  /*0620*/  ISETP.GE.AND P5, PT, R9, RZ, PT ;  /* 0x000000ff0900720c */ /* 0x000fe20003fa6270 */
[--C-:B------:R-:W-:Y:S01]  /*0630*/  @!P2 IMAD.IADD R14, R14, 0x1, -R7.reuse ;  /* 0x000000010e0ea824 */ /* 0x100fe200078e0a07 */
[----:B------:R-:W-:Y:S01]  /*0640*/  ISETP.GE.AND P2, PT, R19, RZ, PT ;  /* 0x000000ff1300720c */ /* 0x000fe20003f46270 */
[--C-:B------:R-:W-:Y:S01]  /*0650*/  @!P1 IMAD.IADD R16, R16, 0x1, -R7.reuse ;  /* 0x0000000110109824 */ /* 0x100fe200078e0a07 */
[----:B------:R-:W-:Y:S01]  /*0660*/  ISETP.GE.AND P1, PT, R17, RZ, PT ;  /* 0x000000ff1100720c */ /* 0x000fe20003f26270 */
[----:B------:R-:W-:Y:S01]  /*0670*/  @!P0 IMAD.IADD R22, R22, 0x1, -R7 ;  /* 0x0000000116168824 */ /* 0x000fe200078e0a07 */
[----:B------:R-:W-:Y:S01]  /*0680*/  ISETP.NE.AND P0, PT, R4, RZ, PT ;  /* 0x000000ff0400720c */ /* 0x000fe20003f05270 */
[----:B------:R-:W-:Y:S01]  /*0690*/  @!P3 IMAD.MOV R14, RZ, RZ, -R14 ;  /* 0x000000ffff0eb224 */ /* 0x000fe200078e0a0e */
[----:B------:R-:W-:Y:S01]  /*06a0*/  LOP3.LUT R7, RZ, R4, RZ, 0x33, !PT ;  /* 0x00000004ff077212 */ /* 0x000fe200078e33ff */
[----:B------:R-:W-:-:S02]  /*06b0*/  @!P4 IMAD.MOV R10, RZ, RZ, -R10 ;  /* 0x000000ffff0ac224 */ /* 0x000fc400078e0a0a */
[----:B------:R-:W-:Y:S01]  /*06c0*/  @!P6 IADD3 R6, -R6, RZ, RZ ;  /* 0x000000ff0606e210 */ /* 0x000fe20007ffe1ff */
[----:B------:R-:W-:Y:S01]  /*06d0*/  IMAD.WIDE R2, R5, 0x8, R2 ;  /* 0x0000000805027825 */ /* 0x000fe200078e0202 */
[C---:B------:R-:W-:Y:S02]  /*06e0*/  SEL R4, R7.reuse, R20, !P0 ;  /* 0x0000001407047207 */ /* 0x040fe40004000000 */
[C---:B------:R-:W-:Y:S01]  /*06f0*/  SEL R9, R7.reuse, R18, !P0 ;  /* 0x0000001207097207 */ /* 0x040fe20004000000 */
[----:B------:R-:W-:Y:S01]  /*0700*/  @!P5 IMAD.MOV R12, RZ, RZ, -R12 ;  /* 0x000000ffff0cd224 */ /* 0x000fe200078e0a0c */
[----:B------:R-:W-:Y:S01]  /*0710*/  @!P1 IADD3 R22, -R22, RZ, RZ ;  /* 0x000000ff16169210 */ /* 0x000fe20007ffe1ff */
[----:B------:R-:W-:Y:S01]  /*0720*/  @!P2 IMAD.MOV R16, RZ, RZ, -R16 ;  /* 0x000000ffff10a224 */ /* 0x000fe200078e0a10 */
[C---:B------:R-:W-:Y:S02]  /*0730*/  SEL R6, R7.reuse, R6, !P0 ;  /* 0x0000000607067207 */ /* 0x040fe40004000000 */
[----:B------:R-:W-:-:S02]  /*0740*/  SEL R11, R7, R12, !P0 ;  /* 0x0000000c070b7207 */ /* 0x000fc40004000000 */
[C---:B------:R-:W-:Y:S02]  /*0750*/  SEL R10, R7.reuse, R10, !P0 ;  /* 0x0000000a070a7207 */ /* 0x040fe40004000000 */
[C---:B------:R-:W-:Y:S02]  /*0760*/  SEL R13, R7.reuse, R14, !P0 ;  /* 0x0000000e070d7207 */ /* 0x040fe40004000000 */
[C---:B------:R-:W-:Y:S02]  /*0770*/  SEL R16, R7.reuse, R16, !P0 ;  /* 0x0000001007107207 */ /* 0x040fe40004000000 */
[----:B------:R-:W-:Y:S02]  /*0780*/  SEL R7, R7, R22, !P0 ;  /* 0x0000001607077207 */ /* 0x000fe40004000000 */
[----:B------:R-:W-:Y:S02]  /*0790*/  PRMT R5, R6, 0x5410, R11 ;  /* 0x0000541006057816 */ /* 0x000fe4000000000b */
[----:B------:R-:W-:-:S02]  /*07a0*/  PRMT R4, R4, 0x5410, R9 ;  /* 0x0000541004047816 */ /* 0x000fc40000000009 */
[----:B------:R-:W-:Y:S02]  /*07b0*/  PRMT R6, R10, 0x5410, R13 ;  /* 0x000054100a067816 */ /* 0x000fe4000000000d */
[----:B------:R-:W-:Y:S01]  /*07c0*/  PRMT R7, R16, 0x5410, R7 ;  /* 0x0000541010077816 */ /* 0x000fe20000000007 */
[----:B------:R-:W-:Y:S04]  /*07d0*/  STG.E.64 desc[UR4][R2.64], R4 ;  /* 0x0000000402007986 */ /* 0x000fe8000c101b04 */
[----:B------:R-:W-:Y:S01]  /*07e0*/  STG.E.64 desc[UR4][R2.64+0x400], R6 ;  /* 0x0004000602007986 */ /* 0x000fe2000c101b04 */
[----:B------:R-:W-:Y:S05]  /*07f0*/  EXIT ;  /* 0x000000000000794d */ /* 0x000fea0003800000 */
.L_x_18306:
[----:B------:R-:W0:Y:S01]  /*0800*/  S2R R7, SR_TID.X ;  /* 0x0000000000077919 */ /* 0x000e220000002100 */
[----:B------:R-:W-:Y:S01]  /*0810*/  IMAD.MOV.U32 R12, RZ, RZ, RZ ;  /* 0x000000ffff0c7224 */ /* 0x000fe200078e00ff */
[----:B0-----:R-:W-:Y:S01]  /*0820*/  ISETP.GE.AND P0, PT, R7, R6, PT ;  /* 0x000000060700720c */ /* 0x001fe20003f06270 */
[----:B------:R-:W-:-:S12]  /*0830*/  IMAD.MOV.U32 R11, RZ, RZ, R7 ;  /* 0x000000ffff0b7224 */ /* 0x000fd800078e0007 */
[----:B------:R-:W-:Y:S02]  /*0840*/  @!P0 IMAD.IADD R10, R0, 0x1, R11 ;  /* 0x00000001000a8824 */ /* 0x000fe400078e020b */
[----:B------:R-:W-:-:S05]  /*0850*/  @!P0 VIADD R11, R11, 0x80 ;  /* 0x000000800b0b8836 */ /* 0x000fca0000000000 */
[----:B------:R-:W-:-:S13]  /*0860*/  ISETP.GE.AND P6, PT, R11, R6, PT ;  /* 0x000000060b00720c */ /* 0x000fda0003fc6270 */
[----:B------:R-:W-:Y:S01]  /*0870*/  @!P6 IMAD.IADD R9, R0, 0x1, R11 ;  /* 0x000000010009e824 */ /* 0x000fe200078e020b */
[----:B------:R-:W-:Y:S01]  /*0880*/  @!P6 IADD3 R11, R11, 0x80, RZ ;  /* 0x000000800b0be810 */ /* 0x000fe20007ffe0ff */
[----:B------:R-:W0:Y:S03]  /*0890*/  @!P6 LDC.64 R4, c[0x0][0x220] ;  /* 0x00008800ff04eb82 */ /* 0x000e260000000a00 */
[----:B------:R-:W-:-:S13]  /*08a0*/  ISETP.GE.AND P5, PT, R11, R6, PT ;  /* 0x000000060b00720c */ /* 0x000fda0003fa6270 */
[----:B------:R-:W-:Y:S01]  /*08b0*/  @!P5 IMAD.IADD R15, R0, 0x1, R11 ;  /* 0x00000001000fd824 */ /* 0x000fe200078e020b */
[----:B------:R-:W1:Y:S01]  /*08c0*/  @!P5 LDC.64 R18, c[0x0][0x220] ;  /* 0x00008800ff12db82 */ /* 0x000e620000000a00 */
[----:B------:R-:W-:-:S05]  /*08d0*/  @!P5 VIADD R11, R11, 0x80 ;  /* 0x000000800b0bd836 */ /* 0x000fca0000000000 */
[----:B------:R-:W-:Y:S01]  /*08e0*/  ISETP.GE.AND P4, PT, R11, R6, PT ;  /* 0x000000060b00720c */ /* 0x000fe20003f86270 */
[----:B0-----:R-:W-:-:S05]  /*08f0*/  @!P6 IMAD.WIDE.U32 R4, R9, 0x2, R4 ;  /* 0x000000020904e825 */ /* 0x001fca00078e0004 */
[----:B------:R0:W5:Y:S07]  /*0900*/  @!P6 LDG.E.S16 R12, desc[UR4][R4.64] ;  /* 0x00000004040ce981 */ /* 0x00016e000c1e1700 */
[----:B------:R-:W-:Y:S01]  /*0910*/  @!P4 IMAD.IADD R17, R0, 0x1, R11 ;  /* 0x000000010011c824 */ /* 0x000fe200078e020b */
[----:B------:R-:W2:Y:S01]  /*0920*/  @!P4 LDC.64 R22, c[0x0][0x220] ;  /* 0x00008800ff16cb82 */ /* 0x000ea20000000a00 */
[----:B------:R-:W-:-:S05]  /*0930*/  @!P4 VIADD R11, R11, 0x80 ;  /* 0x000000800b0bc836 */ /* 0x000fca0000000000 */
[----:B------:R-:W-:-:S13]  /*0940*/  ISETP.GE.AND P3, PT, R11, R6, PT ;  /* 0x000000060b00720c */ /* 0x000fda0003f66270 */
[----:B------:R-:W-:Y:S01]  /*0950*/  @!P3 IADD3 R27, R0, R11, RZ ;  /* 0x0000000b001bb210 */ /* 0x000fe20007ffe0ff */
[----:B------:R-:W-:Y:S01]  /*0960*/  @!P3 VIADD R11, R11, 0x80 ;  /* 0x000000800b0bb836 */ /* 0x000fe20000000000 */
[----:B------:R-:W3:Y:S04]  /*0970*/  @!P3 LDC.64 R2, c[0x0][0x220] ;  /* 0x00008800ff02bb82 */ /* 0x000ee80000000a00 */
[----:B------:R-:W-:-:S13]  /*0980*/  ISETP.GE.AND P2, PT, R11, R6, PT ;  /* 0x000000060b00720c */ /* 0x000fda0003f46270 */
[----:B------:R-:W-:Y:S02]  /*0990*/  @!P2 IMAD.IADD R13, R0, 0x1, R11 ;  /* 0x00000001000da824 */ /* 0x000fe400078e020b */
[----:B------:R-:W-:-:S05]  /*09a0*/  @!P2 VIADD R11, R11, 0x80 ;  /* 0x000000800b0ba836 */ /* 0x000fca0000000000 */
[----:B------:R-:W-:-:S13]  /*09b0*/  ISETP.GE.AND P1, PT, R11, R6, PT ;  /* 0x000000060b00720c */ /* 0x000fda0003f26270 */
[----:B------:R-:W-:Y:S01]  /*09c0*/  @!P1 IADD3 R21, R0, R11, RZ ;  /* 0x0000000b00159210 */ /* 0x000fe20007ffe0ff */
[----:B------:R-:W-:Y:S01]  /*09d0*/  @!P1 VIADD R11, R11, 0x80 ;  /* 0x000000800b0b9836 */ /* 0x000fe20000000000 */
[----:B------:R-:W4:Y:S04]  /*09e0*/  @!P1 LDC.64 R8, c[0x0][0x220] ;  /* 0x00008800ff089b82 */ /* 0x000f280000000a00 */
[----:B------:R-:W-:-:S13]  /*09f0*/  ISETP.GE.AND P6, PT, R11, R6, PT ;  /* 0x000000060b00720c */ /* 0x000fda0003fc6270 */
[----:B0-----:R-:W0:Y:S01]  /*0a00*/  @!P6 LDC.64 R4, c[0x0][0x220] ;  /* 0x00008800ff04eb82 */ /* 0x001e220000000a00 */
[----:B------:R-:W-:Y:S02]  /*0a10*/  @!P6 IMAD.IADD R25, R0, 0x1, R11 ;  /* 0x000000010019e824 */ /* 0x000fe400078e020b */
[----:B---3--:R-:W-:-:S05]  /*0a20*/  @!P3 IMAD.WIDE.U32 R26, R27, 0x2, R2 ;  /* 0x000000021b1ab825 */ /* 0x008fca00078e0002 */
[----:B------:R-:W3:Y:S01]  /*0a30*/  @!P2 LDC.64 R2, c[0x0][0x220] ;  /* 0x00008800ff02ab82 */ /* 0x000ee20000000a00 */
[----:B0-----:R-:W-:-:S07]  /*0a40*/  @!P6 IMAD.WIDE.U32 R24, R25, 0x2, R4 ;  /* 0x000000021918e825 */ /* 0x001fce00078e0004 */
[----:B------:R-:W0:Y:S01]  /*0a50*/  @!P0 LDC.64 R4, c[0x0][0x220] ;  /* 0x00008800ff048b82 */ /* 0x000e220000000a00 */
[----:B------:R-:W-:Y:S01]  /*0a60*/  PRMT R11, RZ, 0x7610, R11 ;  /* 0x00007610ff0b7816 */ /* 0x000fe2000000000b */
[----:B-1----:R-:W-:Y:S01]  /*0a70*/  @!P5 IMAD.WIDE.U32 R18, R15, 0x2, R18 ;  /* 0x000000020f12d825 */ /* 0x002fe200078e0012 */
[----:B------:R-:W-:-:S03]  /*0a80*/  CS2R R14, SRZ ;  /* 0x00000000000e7805 */ /* 0x000fc6000001ff00 */
[----:B---3--:R-:W-:-:S03]  /*0a90*/  @!P2 IMAD.WIDE.U32 R2, R13, 0x2, R2 ;  /* 0x000000020d02a825 */ /* 0x008fc600078e0002 */
[----:B------:R1:W5:Y:S01]  /*0aa0*/  @!P3 LDG.E.S16 R14, desc[UR4][R26.64] ;  /* 0x000000041a0eb981 */ /* 0x000362000c1e1700 */
[----:B----4-:R-:W-:Y:S01]  /*0ab0*/  @!P1 IMAD.WIDE.U32 R20, R21, 0x2, R8 ;  /* 0x0000000215149825 */ /* 0x010fe200078e0008 */
        /* <DEDUP_REMOVED lines=38> */
.L_x_18308:
[----:B------:R-:W-:Y:S05]  /*0d20*/  BSYNC B0 ;  /* 0x0000000000007941 */ /* 0x000fea0003800000 */
.L_x_18307:
[----:B------:R-:W0:Y:S01]  /*0d30*/  @!P0 LDC.64 R2, c[0x0][0x218] ;  /* 0x00008600ff028b82 */ /* 0x000e220000000a00 */
[C---:B------:R-:W-:Y:S01]  /*0d40*/  VIADD R5, R7.reuse, 0x80 ;  /* 0x0000008007057836 */ /* 0x040fe20000000000 */
[----:B------:R-:W-:Y:S01]  /*0d50*/  BSSY B0, `(.L_x_18309) ;  /* 0x000001f000007945 */ /* 0x000fe20003800000 */
[C---:B------:R-:W-:Y:S02]  /*0d60*/  VIADD R17, R7.reuse, 0x100 ;  /* 0x0000010007117836 */ /* 0x040fe40000000000 */
[----:B------:R-:W-:Y:S01]  /*0d70*/  VIADD R19, R7, 0x180 ;  /* 0x0000018007137836 */ /* 0x000fe20000000000 */
        /* <DEDUP_REMOVED lines=11> */
[----:B-1----:R-:W-:Y:S01]  /*0e30*/  IADD3 R4, R18, 0xffffffe, RZ ;  /* 0x0ffffffe12047810 */ /* 0x002fe20007ffe0ff */
[----:B------:R-:W-:-:S05]  /*0e40*/  IMAD.MOV R18, RZ, RZ, -R22 ;  /* 0x000000ffff127224 */ /* 0x000fca00078e0a16 */
        /* <DEDUP_REMOVED lines=15> */
.L_x_18310:
[----:B------:R-:W-:Y:S05]  /*0f40*/  BSYNC B0 ;  /* 0x0000000000007941 */ /* 0x000fea0003800000 */
.L_x_18309:
        /* <DEDUP_REMOVED lines=36> */
.L_x_18312:
[----:B------:R-:W-:Y:S05]  /*1190*/  BSYNC B0 ;  /* 0x0000000000007941 */ /* 0x000fea0003800000 */
.L_x_18311:
        /* <DEDUP_REMOVED lines=26> */
.L_x_18314:
[----:B------:R-:W-:Y:S05]  /*1340*/  BSYNC B0 ;  /* 0x0000000000007941 */ /* 0x000fea0003800000 */
.L_x_18313:
        /* <DEDUP_REMOVED lines=26> */
.L_x_18316:
[----:B------:R-:W-:Y:S05]  /*14f0*/  BSYNC B0 ;  /* 0x0000000000007941 */ /* 0x000fea0003800000 */
.L_x_18315:
        /* <DEDUP_REMOVED lines=26> */
.L_x_18318:
[----:B------:R-:W-:Y:S05]  /*16a0*/  BSYNC B0 ;  /* 0x0000000000007941 */ /* 0x000fea0003800000 */
.L_x_18317:
        /* <DEDUP_REMOVED lines=26> */
.L_x_18320:
[----:B------:R-:W-:Y:S05]  /*1850*/  BSYNC B0 ;  /* 0x0000000000007941 */ /* 0x000fea0003800000 */
.L_x_18319:
        /* <DEDUP_REMOVED lines=25> */
.L_x_18322:
[----:B------:R-:W-:Y:S05]  /*19f0*/  BSYNC B0 ;  /* 0x0000000000007941 */ /* 0x000fea0003800000 */
.L_x_18321:
        /* <DEDUP_REMOVED lines=18> */
.L_x_18325:
[----:B------:R-:W-:-:S13]  /*1b20*/  ISETP.GE.AND P0, PT, R7, R6, PT ;  /* 0x000000060700720c */ /* 0x000fda0003f06270 */
[----:B------:R-:W-:Y:S05]  /*1b30*/  @P0 BRA `(.L_x_18327) ;  /* 0x0000000000300947 */ /* 0x000fea0003800000 */
[----:B0-----:R-:W0:Y:S01]  /*1b40*/  LDC.64 R2, c[0x0][0x218] ;  /* 0x00008600ff027b82 */ /* 0x001e220000000a00 */
[----:B------:R-:W-:Y:S02]  /*1b50*/  IMAD.IADD R5, R0, 0x1, R7 ;  /* 0x0000000100057824 */ /* 0x000fe400078e0207 */
[----:B------:R-:W-:Y:S02]  /*1b60*/  VIADD R7, R7, 0x80 ;  /* 0x0000008007077836 */ /* 0x000fe40000000000 */
[----:B0-----:R-:W-:-:S05]  /*1b70*/  IMAD.WIDE.U32 R2, R5, 0x2, R2 ;  /* 0x0000000205027825 */ /* 0x001fca00078e0002 */
[----:B------:R1:W-:Y:S02]  /*1b80*/  STG.E.U16 desc[UR4][R2.64], R15 ;  /* 0x0000000f02007986 */ /* 0x0003e4000c101504 */
.L_x_18326:
[----:B------:R-:W-:-:S13]  /*1b90*/  ISETP.GE.AND P0, PT, R7, R6, PT ;  /* 0x000000060700720c */ /* 0x000fda0003f06270 */
[----:B------:R-:W-:Y:S05]  /*1ba0*/  @P0 BRA `(.L_x_18328) ;  /* 0x0000000000340947 */ /* 0x000fea0003800000 */
[----:B01----:R-:W0:Y:S01]  /*1bb0*/  LDC.64 R2, c[0x0][0x218] ;  /* 0x00008600ff027b82 */ /* 0x003e220000000a00 */
[----:B------:R-:W-:Y:S01]  /*1bc0*/  IADD3 R5, R0, R7, RZ ;  /* 0x0000000700057210 */ /* 0x000fe20007ffe0ff */
[----:B------:R-:W-:-:S04]  /*1bd0*/  VIADD R7, R7, 0x80 ;  /* 0x0000008007077836 */ /* 0x000fc80000000000 */
[----:B0-----:R-:W-:-:S05]  /*1be0*/  IMAD.WIDE.U32 R2, R5, 0x2, R2 ;  /* 0x0000000205027825 */ /* 0x001fca00078e0002 */
[----:B------:R1:W-:Y:S02]  /*1bf0*/  STG.E.U16 desc[UR4][R2.64], R14 ;  /* 0x0000000e02007986 */ /* 0x0003e4000c101504 */
.L_x_18327:
        /* <DEDUP_REMOVED lines=8> */
.L_x_18328:
[----:B------:R-:W-:Y:S05]  /*1c80*/  BSYNC B1 ;  /* 0x0000000000017941 */ /* 0x000fea0003800000 */
.L_x_18324:
[----:B------:R-:W-:-:S13]  /*1c90*/  ISETP.GE.AND P0, PT, R7, R6, PT ;  /* 0x000000060700720c */ /* 0x000fda0003f06270 */
[----:B012---:R-:W0:Y:S01]  /*1ca0*/  @!P0 LDC.64 R2, c[0x0][0x218] ;  /* 0x00008600ff028b82 */ /* 0x007e220000000a00 */
[----:B------:R-:W-:Y:S01]  /*1cb0*/  @!P0 IADD3 R5, R0, R7, RZ ;  /* 0x0000000700058210 */ /* 0x000fe20007ffe0ff */
[----:B------:R-:W-:-:S04]  /*1cc0*/  @!P0 VIADD R7, R7, 0x80 ;  /* 0x0000008007078836 */ /* 0x000fc80000000000 */
[----:B0-----:R-:W-:-:S05]  /*1cd0*/  @!P0 IMAD.WIDE.U32 R2, R5, 0x2, R2 ;  /* 0x0000000205028825 */ /* 0x001fca00078e0002 */
[----:B------:R2:W-:Y:S02]  /*1ce0*/  @!P0 STG.E.U16 desc[UR4][R2.64], R9 ;  /* 0x0000000902008986 */ /* 0x0005e4000c101504 */
.L_x_18329:
[----:B------:R-:W-:Y:S05]  /*1cf0*/  BSYNC B0 ;  /* 0x0000000000007941 */ /* 0x000fea0003800000 */
.L_x_18323:
        /* <DEDUP_REMOVED lines=8> */
.L_x_18330:
        /* <DEDUP_REMOVED lines=16> */
.L_x_57393:


//--------------------- .text._ZN2at6native29vectorized_elementwise_kernelILi8ENS0_13BUnaryFunctorIsssZZZNS0_16fmod_kernel_cudaERNS_18TensorIteratorBaseEENKUlvE_clEvENKUlvE3_clEvEUlssE_EESt5arrayIPcLm2EEEEviT0_T1_ --------------------------
	.section	.text._ZN2at6native29vectorized_elementwise_kernelILi8ENS0_13BUnaryFunctorIsssZZZNS0_16fmod_kernel_cudaERNS_18TensorIteratorBaseEENKUlvE_clEvENKUlvE3_clEvEUlssE_EESt5arrayIPcLm2EEEEviT0_T1_,"ax",@progbits
	.align	128
        .global         _ZN2at6native29vectorized_elementwise_kernelILi8ENS0_13BUnaryFunctorIsssZZZNS0_16fmod_kernel_cudaERNS_18TensorIteratorBaseEENKUlvE_clEvENKUlvE3_clEvEUlssE_EESt5arrayIPcLm2EEEEviT0_T1_
        .type           _ZN2at6native29vectorized_elementwise_kernelILi8ENS0_13BUnaryFunctorIsssZZZNS0_16fmod_kernel_cudaERNS_18TensorIteratorBaseEENKUlvE_clEvENKUlvE3_clEvEUlssE_EESt5arrayIPcLm2EEEEviT0_T1_,@function
        .size           _ZN2at6native29vectorized_elementwise_kernelILi8ENS0_13BUnaryFunctorIsssZZZNS0_16fmod_kernel_cudaERNS_18TensorIteratorBaseEENKUlvE_clEvENKUlvE3_clEvEUlssE_EESt5arrayIPcLm2EEEEviT0_T1_,(.L_x_57394 - _ZN2at6native29vectorized_elementwise_kernelILi8ENS0_13BUnaryFunctorIsssZZZNS0_16fmod_kernel_cudaERNS_18TensorIteratorBaseEENKUlvE_clEvENKUlvE3_clEvEUlssE_EESt5arrayIPcLm2EEEEviT0_T1_)
        .other          _ZN2at6native29vectorized_elementwise_kernelILi8ENS0_13BUnaryFunctorIsssZZZNS0_16fmod_kernel_cudaERNS_18TensorIteratorBaseEENKUlvE_clEvENKUlvE3_clEvEUlssE_EESt5arrayIPcLm2EEEEviT0_T1_,@"STO_CUDA_ENTRY STV_DEFAULT"
_ZN2at6native29vectorized_elementwise_kernelILi8ENS0_13BUnaryFunctorIsssZZZNS0_16fmod_kernel_cudaERNS_18TensorIteratorBaseEENKUlvE_clEvENKUlvE3_clEvEUlssE_EESt5arrayIPcLm2EEEEviT0_T1_:
.text._ZN2at6native29vectorized_elementwise_kernelILi8ENS0_13BUnaryFunctorIsssZZZNS0_16fmod_kernel_cudaERNS_18TensorIteratorBaseEENKUlvE_clEvENKUlvE3_clEvEUlssE_EESt5arrayIPcLm2EEEEviT0_T1_:
        /* <DEDUP_REMOVED lines=12> */
[----:B------:R0:W2:Y:S01]  /*00c0*/  LDG.E.128 R4, desc[UR4][R2.64] ;  /* 0x0000000402047981 */ /* 0x0000a2000c1e1d00 */
[----:B------:R-:W1:Y:S02]  /*00d0*/  LDC.U16 R8, c[0x0][0x216] ;  /* 0x00008580ff087b82 */ /* 0x000e640000000400 */
[----:B-1----:R-:W-:-:S04]  /*00e0*/  PRMT R8, R8, 0x9910, RZ ;  /* 0x0000991008087816 */ /* 0x002fc800000000ff */
[-C--:B------:R-:W-:Y:S02]  /*00f0*/  IABS R10, R8.reuse ;  /* 0x00000008000a7213 */ /* 0x080fe40000000000 */
[----:B------:R-:W-:Y:S02]  /*0100*/  IABS R14, R8 ;  /* 0x00000008000e7213 */ /* 0x000fe40000000000 */
[----:B------:R-:W1:Y:S02]  /*0110*/  I2F.RP R11, R10 ;  /* 0x0000000a000b7306 */ /* 0x000e640000209400 */
[----:B------:R-:W-:-:S06]  /*0120*/  IADD3 R14, RZ, -R14, RZ ;  /* 0x8000000eff0e7210 */ /* 0x000fcc0007ffe0ff */
[----:B-1----:R-:W1:Y:S02]  /*0130*/  MUFU.RCP R11, R11 ;  /* 0x0000000b000b7308 */ /* 0x002e640000001000 */
[----:B-1----:R-:W-:-:S06]  /*0140*/  VIADD R12, R11, 0xffffffe ;  /* 0x0ffffffe0b0c7836 */ /* 0x002fcc0000000000 */
[----:B------:R1:W0:Y:S02]  /*0150*/  F2I.FTZ.U32.TRUNC.NTZ R13, R12 ;  /* 0x0000000c000d7305 */ /* 0x000224000021f000 */
[----:B-1----:R-:W-:Y:S02]  /*0160*/  IMAD.MOV.U32 R12, RZ, RZ, RZ ;  /* 0x000000ffff0c7224 */ /* 0x002fe400078e00ff */
[----:B0-----:R-:W-:-:S04]  /*0170*/  IMAD.MOV R3, RZ, RZ, -R13 ;  /* 0x000000ffff037224 */ /* 0x001fc800078e0a0d */
[----:B------:R-:W-:-:S04]  /*0180*/  IMAD R3, R3, R10, RZ ;  /* 0x0000000a03037224 */ /* 0x000fc800078e02ff */
[----:B------:R-:W-:Y:S01]  /*0190*/  IMAD.HI.U32 R3, R13, R3, R12 ;  /* 0x000000030d037227 */ /* 0x000fe200078e000c */
[C---:B--2---:R-:W-:Y:S02]  /*01a0*/  PRMT R2, R4.reuse, 0x9910, RZ ;  /* 0x0000991004027816 */ /* 0x044fe400000000ff */
[----:B------:R-:W-:Y:S02]  /*01b0*/  PRMT R11, R4, 0xbb32, RZ ;  /* 0x0000bb32040b7816 */ /* 0x000fe400000000ff */
[C---:B------:R-:W-:Y:S02]  /*01c0*/  PRMT R4, R5.reuse, 0x9910, RZ ;  /* 0x0000991005047816 */ /* 0x040fe400000000ff */
[----:B------:R-:W-:Y:S02]  /*01d0*/  PRMT R5, R5, 0xbb32, RZ ;  /* 0x0000bb3205057816 */ /* 0x000fe400000000ff */
[----:B------:R-:W-:Y:S02]  /*01e0*/  IABS R22, R2 ;  /* 0x0000000200167213 */ /* 0x000fe40000000000 */
[----:B------:R-:W-:-:S02]  /*01f0*/  PRMT R12, R6, 0x9910, RZ ;  /* 0x00009910060c7816 */ /* 0x000fc400000000ff */
[----:B------:R-:W-:Y:S01]  /*0200*/  PRMT R16, R6, 0xbb32, RZ ;  /* 0x0000bb3206107816 */ /* 0x000fe200000000ff */
[----:B------:R-:W-:Y:S01]  /*0210*/  IMAD.MOV.U32 R6, RZ, RZ, R5 ;  /* 0x000000ffff067224 */ /* 0x000fe200078e0005 */
[----:B------:R-:W-:Y:S01]  /*0220*/  IABS R24, R11 ;  /* 0x0000000b00187213 */ /* 0x000fe20000000000 */
[----:B------:R-:W-:Y:S01]  /*0230*/  IMAD.HI.U32 R13, R3, R22, RZ ;  /* 0x00000016030d7227 */ /* 0x000fe200078e00ff */
[----:B------:R-:W-:Y:S02]  /*0240*/  PRMT R18, R7, 0x9910, RZ ;  /* 0x0000991007127816 */ /* 0x000fe400000000ff */
[----:B------:R-:W-:Y:S01]  /*0250*/  IABS R26, R4 ;  /* 0x00000004001a7213 */ /* 0x000fe20000000000 */
[----:B------:R-:W-:Y:S01]  /*0260*/  IMAD R13, R13, R14, R22 ;  /* 0x0000000e0d0d7224 */ /* 0x000fe200078e0216 */
[----:B------:R-:W-:Y:S01]  /*0270*/  PRMT R20, R7, 0xbb32, RZ ;  /* 0x0000bb3207147816 */ /* 0x000fe200000000ff */
[----:B------:R-:W-:Y:S01]  /*0280*/  IMAD.HI.U32 R7, R3, R24, RZ ;  /* 0x0000001803077227 */ /* 0x000fe200078e00ff */
[----:B------:R-:W-:-:S02]  /*0290*/  IABS R22, R6 ;  /* 0x0000000600167213 */ /* 0x000fc40000000000 */
[----:B------:R-:W-:Y:S01]  /*02a0*/  IABS R15, R16 ;  /* 0x00000010000f7213 */ /* 0x000fe20000000000 */
[----:B------:R-:W-:Y:S01]  /*02b0*/  IMAD.HI.U32 R5, R3, R26, RZ ;  /* 0x0000001a03057227 */ /* 0x000fe200078e00ff */
[----:B------:R-:W-:Y:S02]  /*02c0*/  ISETP.GT.U32.AND P3, PT, R10, R13, PT ;  /* 0x0000000d0a00720c */ /* 0x000fe40003f64070 */
[----:B------:R-:W-:Y:S01]  /*02d0*/  IABS R28, R20 ;  /* 0x00000014001c7213 */ /* 0x000fe20000000000 */
[----:B------:R-:W-:Y:S01]  /*02e0*/  IMAD R7, R7, R14, R24 ;  /* 0x0000000e07077224 */ /* 0x000fe200078e0218 */
[----:B------:R-:W-:Y:S01]  /*02f0*/  IABS R24, R12 ;  /* 0x0000000c00187213 */ /* 0x000fe20000000000 */
[----:B------:R-:W-:-:S03]  /*0300*/  IMAD.HI.U32 R17, R3, R22, RZ ;  /* 0x0000001603117227 */ /* 0x000fc600078e00ff */
[C---:B------:R-:W-:Y:S01]  /*0310*/  ISETP.GT.U32.AND P5, PT, R10.reuse, R7, PT ;  /* 0x000000070a00720c */ /* 0x040fe20003fa4070 */
[----:B------:R-:W-:Y:S01]  /*0320*/  IMAD R5, R5, R14, R26 ;  /* 0x0000000e05057224 */ /* 0x000fe200078e021a */
[----:B------:R-:W-:Y:S01]  /*0330*/  IABS R26, R18 ;  /* 0x00000012001a7213 */ /* 0x000fe20000000000 */
[----:B------:R-:W-:Y:S02]  /*0340*/  IMAD R17, R17, R14, R22 ;  /* 0x0000000e11117224 */ /* 0x000fe400078e0216 */
[----:B------:R-:W-:Y:S01]  /*0350*/  IMAD.MOV.U32 R22, RZ, RZ, R15 ;  /* 0x000000ffff167224 */ /* 0x000fe200078e000f */
[C---:B------:R-:W-:Y:S01]  /*0360*/  ISETP.GT.U32.AND P1, PT, R10.reuse, R5, PT ;  /* 0x000000050a00720c */ /* 0x040fe20003f24070 */
[----:B------:R-:W-:Y:S01]  /*0370*/  IMAD.HI.U32 R15, R3, R24, RZ ;  /* 0x00000018030f7227 */ /* 0x000fe200078e00ff */
[----:B------:R-:W-:-:S03]  /*0380*/  ISETP.GT.U32.AND P0, PT, R10, R17, PT ;  /* 0x000000110a00720c */ /* 0x000fc60003f04070 */
[----:B------:R-:W-:-:S04]  /*0390*/  IMAD.HI.U32 R19, R3, R26, RZ ;  /* 0x0000001a03137227 */ /* 0x000fc800078e00ff */
[----:B------:R-:W-:-:S04]  /*03a0*/  IMAD.HI.U32 R21, R3, R22, RZ ;  /* 0x0000001603157227 */ /* 0x000fc800078e00ff */
[----:B------:R-:W-:Y:S01]  /*03b0*/  IMAD R15, R15, R14, R24 ;  /* 0x0000000e0f0f7224 */ /* 0x000fe200078e0218 */
[----:B------:R-:W-:Y:S01]  /*03c0*/  @!P1 IADD3 R5, R5, -R10, RZ ;  /* 0x8000000a05059210 */ /* 0x000fe20007ffe0ff */
[----:B------:R-:W-:-:S03]  /*03d0*/  IMAD.HI.U32 R3, R3, R28, RZ ;  /* 0x0000001c03037227 */ /* 0x000fc600078e00ff */
[C---:B------:R-:W-:Y:S01]  /*03e0*/  ISETP.GT.U32.AND P6, PT, R10.reuse, R15, PT ;  /* 0x0000000f0a00720c */ /* 0x040fe20003fc4070 */
[-C--:B------:R-:W-:Y:S02]  /*03f0*/  IMAD R19, R19, R14.reuse, R26 ;  /* 0x0000000e13137224 */ /* 0x080fe400078e021a */
[-C--:B------:R-:W-:Y:S02]  /*0400*/  IMAD R21, R21, R14.reuse, R22 ;  /* 0x0000000e15157224 */ /* 0x080fe400078e0216 */
[----:B------:R-:W-:Y:S02]  /*0410*/  IMAD R23, R3, R14, R28 ;  /* 0x0000000e03177224 */ /* 0x000fe400078e021c */
[--C-:B------:R-:W-:Y:S01]  /*0420*/  @!P3 IMAD.IADD R13, R13, 0x1, -R10.reuse ;  /* 0x000000010d0db824 */ /* 0x100fe200078e0a0a */
[C---:B------:R-:W-:Y:S01]  /*0430*/  ISETP.GT.U32.AND P3, PT, R10.reuse, R19, PT ;  /* 0x000000130a00720c */ /* 0x040fe20003f64070 */
[--C-:B------:R-:W-:Y:S01]  /*0440*/  @!P5 IMAD.IADD R7, R7, 0x1, -R10.reuse ;  /* 0x000000010707d824 */ /* 0x100fe200078e0a0a */
[C---:B------:R-:W-:Y:S01]  /*0450*/  ISETP.GT.U32.AND P2, PT, R10.reuse, R21, PT ;  /* 0x000000150a00720c */ /* 0x040fe20003f44070 */
[--C-:B------:R-:W-:Y:S01]  /*0460*/  @!P0 IMAD.IADD R17, R17, 0x1, -R10.reuse ;  /* 0x0000000111118824 */ /* 0x100fe200078e0a0a */
[C---:B------:R-:W-:Y:S01]  /*0470*/  ISETP.GT.U32.AND P4, PT, R10.reuse, R23, PT ;  /* 0x000000170a00720c */ /* 0x040fe20003f84070 */
[----:B------:R-:W-:Y:S01]  /*0480*/  @!P6 IMAD.IADD R15, R15, 0x1, -R10 ;  /* 0x000000010f0fe824 */ /* 0x000fe200078e0a0a */
[----:B------:R-:W-:-:S02]  /*0490*/  ISETP.GT.U32.AND P5, PT, R10, R13, PT ;  /* 0x0000000d0a00720c */ /* 0x000fc40003fa4070 */
[----:B------:R-:W-:Y:S02]  /*04a0*/  ISETP.GT.U32.AND P1, PT, R10, R7, PT ;  /* 0x000000070a00720c */ /* 0x000fe40003f24070 */
[----:B------:R-:W-:Y:S02]  /*04b0*/  ISETP.GE.AND P0, PT, R2, RZ, PT ;  /* 0x000000ff0200720c */ /* 0x000fe40003f06270 */
[----:B------:R-:W-:Y:S01]  /*04c0*/  ISETP.GE.AND P6, PT, R11, RZ, PT ;  /* 0x000000ff0b00720c */ /* 0x000fe20003fc6270 */
[--C-:B------:R-:W-:Y:S01]  /*04d0*/  @!P3 IMAD.IADD R19, R19, 0x1, -R10.reuse ;  /* 0x000000011313b824 */ /* 0x100fe200078e0a0a */
[C---:B------:R-:W-:Y:S01]  /*04e0*/  ISETP.GT.U32.AND P3, PT, R10.reuse, R15, PT ;  /* 0x0000000f0a00720c */ /* 0x040fe20003f64070 */
[--C-:B------:R-:W-:Y:S01]  /*04f0*/  @!P2 IMAD.IADD R21, R21, 0x1, -R10.reuse ;  /* 0x000000011515a824 */ /* 0x100fe200078e0a0a */
[----:B------:R-:W0:Y:S01]  /*0500*/  LDC.64 R2, c[0x0][0x218] ;  /* 0x00008600ff027b82 */ /* 0x000e220000000a00 */
[----:B------:R-:W-:Y:S02]  /*0510*/  @!P4 IADD3 R23, R23, -R10, RZ ;  /* 0x8000000a1717c210 */ /* 0x000fe40007ffe0ff */
[--C-:B------:R-:W-:Y:S01]  /*0520*/  @!P5 IMAD.IADD R13, R13, 0x1, -R10.reuse ;  /* 0x000000010d0dd824 */ /* 0x100fe200078e0a0a */
[C---:B------:R-:W-:Y:S01]  /*0530*/  ISETP.GT.U32.AND P5, PT, R10.reuse, R5, PT ;  /* 0x000000050a00720c */ /* 0x040fe20003fa4070 */
[--C-:B------:R-:W-:Y:S01]  /*0540*/  @!P1 IMAD.IADD R7, R7, 0x1, -R10.reuse ;  /* 0x0000000107079824 */ /* 0x100fe200078e0a0a */
[C---:B------:R-:W-:Y:S01]  /*0550*/  ISETP.GT.U32.AND P4, PT, R10.reuse, R17, PT ;  /* 0x000000110a00720c */ /* 0x040fe20003f84070 */
[----:B------:R-:W-:Y:S01]  /*0560*/  @!P0 IMAD.MOV R13, RZ, RZ, -R13 ;  /* 0x000000ffff0d8224 */ /* 0x000fe200078e0a0d */
[C---:B------:R-:W-:Y:S01]  /*0570*/  ISETP.GT.U32.AND P1, PT, R10.reuse, R19, PT ;  /* 0x000000130a00720c */ /* 0x040fe20003f24070 */
[----:B------:R-:W-:Y:S01]  /*0580*/  @!P6 IMAD.MOV R7, RZ, RZ, -R7 ;  /* 0x000000ffff07e224 */ /* 0x000fe200078e0a07 */
[C---:B------:R-:W-:Y:S01]  /*0590*/  ISETP.GT.U32.AND P2, PT, R10.reuse, R21, PT ;  /* 0x000000150a00720c */ /* 0x040fe20003f44070 */
[----:B------:R-:W-:Y:S01]  /*05a0*/  @!P3 IMAD.IADD R15, R15, 0x1, -R10 ;  /* 0x000000010f0fb824 */ /* 0x000fe200078e0a0a */
[----:B------:R-:W-:-:S02]  /*05b0*/  ISETP.GT.U32.AND P0, PT, R10, R23, PT ;  /* 0x000000170a00720c */ /* 0x000fc40003f04070 */
[----:B------:R-:W-:Y:S02]  /*05c0*/  ISETP.GE.AND P6, PT, R4, RZ, PT ;  /* 0x000000ff0400720c */ /* 0x000fe40003fc6270 */
[----:B------:R-:W-:Y:S02]  /*05d0*/  ISETP.GE.AND P3, PT, R16, RZ, PT ;  /* 0x000000ff1000720c */ /* 0x000fe40003f66270 */
[----:B------:R-:W-:Y:S01]  /*05e0*/  @!P5 IADD3 R5, R5, -R10, RZ ;  /* 0x8000000a0505d210 */ /* 0x000fe20007ffe0ff */
[--C-:B------:R-:W-:Y:S01]  /*05f0*/  @!P4 IMAD.IADD R17, R17, 0x1, -R10.reuse ;  /* 0x000000011111c824 */ /* 0x100fe200078e0a0a */
[----:B------:R-:W-:Y:S01]  /*0600*/  ISETP.GE.AND P5, PT, R6, RZ, PT ;  /* 0x000000ff0600720c */ /* 0x000fe20003fa6270 */
[--C-:B------:R-:W-:Y:S01]  /*0610*/  @!P1 IMAD.IADD R19, R19, 0x1, -R10.reuse ;  /* 0x0000000113139824 */ /* 0x100fe200078e0a0a */
[----:B------:R-:W-:Y:S01]  /*0620*/  ISETP.GE.AND P4, PT, R12, RZ, PT ;  /* 0x000000ff0c00720c */ /* 0x000fe20003f86270 */
[----:B------:R-:W-:Y:S01]  /*0630*/  @!P2 IMAD.IADD R21, R21, 0x1, -R10 ;  /* 0x000000011515a824 */ /* 0x000fe200078e0a0a */
[----:B------:R-:W-:Y:S01]  /*0640*/  ISETP.GE.AND P1, PT, R20, RZ, PT ;  /* 0x000000ff1400720c */ /* 0x000fe20003f26270 */
[----:B0-----:R-:W-:Y:S01]  /*0650*/  IMAD.WIDE.U32 R2, R0, 0x2, R2 ;  /* 0x0000000200027825 */ /* 0x001fe200078e0002 */
[----:B------:R-:W-:-:S02]  /*0660*/  ISETP.GE.AND P2, PT, R18, RZ, PT ;  /* 0x000000ff1200720c */ /* 0x000fc40003f46270 */
[----:B------:R-:W-:Y:S01]  /*0670*/  @!P0 IADD3 R23, R23, -R10, RZ ;  /* 0x8000000a17178210 */ /* 0x000fe20007ffe0ff */
[----:B------:R-:W-:Y:S01]  /*0680*/  @!P6 IMAD.MOV R5, RZ, RZ, -R5 ;  /* 0x000000ffff05e224 */ /* 0x000fe200078e0a05 */
[----:B------:R-:W-:Y:S01]  /*0690*/  ISETP.NE.AND P0, PT, R8, RZ, PT ;  /* 0x000000ff0800720c */ /* 0x000fe20003f05270 */
[----:B------:R-:W-:Y:S01]  /*06a0*/  @!P3 IMAD.MOV R21, RZ, RZ, -R21 ;  /* 0x000000ffff15b224 */ /* 0x000fe200078e0a15 */
[----:B------:R-:W-:Y:S01]  /*06b0*/  LOP3.LUT R8, RZ, R8, RZ, 0x33, !PT ;  /* 0x00000008ff087212 */ /* 0x000fe200078e33ff */
[----:B------:R-:W-:Y:S02]  /*06c0*/  @!P5 IMAD.MOV R17, RZ, RZ, -R17 ;  /* 0x000000ffff11d224 */ /* 0x000fe400078e0a11 */
[----:B------:R-:W-:Y:S01]  /*06d0*/  @!P4 IMAD.MOV R15, RZ, RZ, -R15 ;  /* 0x000000ffff0fc224 */ /* 0x000fe200078e0a0f */
[C---:B------:R-:W-:Y:S01]  /*06e0*/  SEL R11, R8.reuse, R7, !P0 ;  /* 0x00000007080b7207 */ /* 0x040fe20004000000 */
[----:B------:R-:W-:Y:S01]  /*06f0*/  @!P1 IMAD.MOV R23, RZ, RZ, -R23 ;  /* 0x000000ffff179224 */ /* 0x000fe200078e0a17 */
[----:B------:R-:W-:Y:S01]  /*0700*/  SEL R4, R8, R13, !P0 ;  /* 0x0000000d08047207 */ /* 0x000fe20004000000 */
[----:B------:R-:W-:Y:S01]  /*0710*/  IMAD.WIDE R2, R9, 0x10, R2 ;  /* 0x0000001009027825 */ /* 0x000fe200078e0202 */
[----:B------:R-:W-:-:S02]  /*0720*/  @!P2 IADD3 R19, -R19, RZ, RZ ;  /* 0x000000ff1313a210 */ /* 0x000fc40007ffe1ff */
[C---:B------:R-:W-:Y:S02]  /*0730*/  SEL R5, R8.reuse, R5, !P0 ;  /* 0x0000000508057207 */ /* 0x040fe40004000000 */
[C---:B------:R-:W-:Y:S02]  /*0740*/  SEL R0, R8.reuse, R17, !P0 ;  /* 0x0000001108007207 */ /* 0x040fe40004000000 */
[C---:B------:R-:W-:Y:S02]  /*0750*/  SEL R6, R8.reuse, R15, !P0 ;  /* 0x0000000f08067207 */ /* 0x040fe40004000000 */
[C---:B------:R-:W-:Y:S02]  /*0760*/  SEL R21, R8.reuse, R21, !P0 ;  /* 0x0000001508157207 */ /* 0x040fe40004000000 */
[C---:B------:R-:W-:Y:S02]  /*0770*/  SEL R10, R8.reuse, R19, !P0 ;  /* 0x00000013080a7207 */ /* 0x040fe40004000000 */
[----:B------:R-:W-:-:S02]  /*0780*/  SEL R7, R8, R23, !P0 ;  /* 0x0000001708077207 */ /* 0x000fc40004000000 */
[----:B------:R-:W-:Y:S02]  /*0790*/  PRMT R4, R11, 0x1054, R4 ;  /* 0x000010540b047816 */ /* 0x000fe40000000004 */
[----:B------:R-:W-:Y:S02]  /*07a0*/  PRMT R5, R0, 0x1054, R5 ;  /* 0x0000105400057816 */ /* 0x000fe40000000005 */
[----:B------:R-:W-:Y:S02]  /*07b0*/  PRMT R6, R21, 0x1054, R6 ;  /* 0x0000105415067816 */ /* 0x000fe40000000006 */
[----:B------:R-:W-:-:S05]  /*07c0*/  PRMT R7, R7, 0x1054, R10 ;  /* 0x0000105407077816 */ /* 0x000fca000000000a */
[----:B------:R-:W-:Y:S01]  /*07d0*/  STG.E.128 desc[UR4][R2.64], R4 ;  /* 0x0000000402007986 */ /* 0x000fe2000c101d04 */
[----:B------:R-:W-:Y:S05]  /*07e0*/  EXIT ;  /* 0x000000000000794d */ /* 0x000fea0003800000 */
.L_x_18331:
[----:B------:R-:W0:Y:S01]  /*07f0*/  S2R R7, SR_TID.X ;  /* 0x0000000000077919 */ /* 0x000e220000002100 */
[----:B------:R-:W-:Y:S01]  /*0800*/  HFMA2.MMA R12, -RZ, RZ, 0, 0 ;  /* 0x00000000ff0c7435 */ /* 0x000fe200000001ff */
[----:B0-----:R-:W-:Y:S01]  /*0810*/  ISETP.GE.AND P0, PT, R7, R6, PT ;  /* 0x000000060700720c */ /* 0x001fe20003f06270 */
[----:B------:R-:W-:-:S12]  /*0820*/  IMAD.MOV.U32 R11, RZ, RZ, R7 ;  /* 0x000000ffff0b7224 */ /* 0x000fd800078e0007 */
[----:B------:R-:W-:Y:S02]  /*0830*/  @!P0 IMAD.IADD R10, R0, 0x1, R11 ;  /* 0x00000001000a8824 */ /* 0x000fe400078e020b */
[----:B------:R-:W-:-:S05]  /*0840*/  @!P0 VIADD R11, R11, 0x80 ;  /* 0x000000800b0b8836 */ /* 0x000fca0000000000 */
[----:B------:R-:W-:-:S13]  /*0850*/  ISETP.GE.AND P6, PT, R11, R6, PT ;  /* 0x000000060b00720c */ /* 0x000fda0003fc6270 */
[----:B------:R-:W-:Y:S01]  /*0860*/  @!P6 IADD3 R9, R0, R11, RZ ;  /* 0x0000000b0009e210 */ /* 0x000fe20007ffe0ff */
[----:B------:R-:W-:Y:S01]  /*0870*/  @!P6 VIADD R11, R11, 0x80 ;  /* 0x000000800b0be836 */ /* 0x000fe20000000000 */
[----:B------:R-:W0:Y:S04]  /*0880*/  @!P6 LDC.64 R4, c[0x0][0x220] ;  /* 0x00008800ff04eb82 */ /* 0x000e280000000a00 */
        /* <DEDUP_REMOVED lines=8> */
[----:B------:R-:W-:Y:S01]  /*0910*/  @!P4 IADD3 R11, R11, 0x80, RZ ;  /* 0x000000800b0bc810 */ /* 0x000fe20007ffe0ff */
[----:B------:R-:W2:Y:S03]  /*0920*/  @!P4 LDC.64 R22, c[0x0][0x220] ;  /* 0x00008800ff16cb82 */ /* 0x000ea60000000a00 */
[----:B------:R-:W-:-:S13]  /*0930*/  ISETP.GE.AND P3, PT, R11, R6, PT ;  /* 0x000000060b00720c */ /* 0x000fda0003f66270 */
[----:B------:R-:W-:Y:S01]  /*0940*/  @!P3 IMAD.IADD R27, R0, 0x1, R11 ;  /* 0x00000001001bb824 */ /* 0x000fe200078e020b */
[----:B------:R-:W3:Y:S01]  /*0950*/  @!P3 LDC.64 R2, c[0x0][0x220] ;  /* 0x00008800ff02bb82 */ /* 0x000ee20000000a00 */
[----:B------:R-:W-:-:S05]  /*0960*/  @!P3 VIADD R11, R11, 0x80 ;  /* 0x000000800b0bb836 */ /* 0x000fca0000000000 */
[----:B------:R-:W-:-:S13]  /*0970*/  ISETP.GE.AND P2, PT, R11, R6, PT ;  /* 0x000000060b00720c */ /* 0x000fda0003f46270 */
[----:B------:R-:W-:Y:S02]  /*0980*/  @!P2 IMAD.IADD R13, R0, 0x1, R11 ;  /* 0x00000001000da824 */ /* 0x000fe400078e020b */
[----:B------:R-:W-:-:S05]  /*0990*/  @!P2 VIADD R11, R11, 0x80 ;  /* 0x000000800b0ba836 */ /* 0x000fca0000000000 */
[----:B------:R-:W-:-:S13]  /*09a0*/  ISETP.GE.AND P1, PT, R11, R6, PT ;  /* 0x000000060b00720c */ /* 0x000fda0003f26270 */
[----:B------:R-:W-:Y:S01]  /*09b0*/  @!P1 IMAD.IADD R21, R0, 0x1, R11 ;  /* 0x0000000100159824 */ /* 0x000fe200078e020b */
[----:B------:R-:W4:Y:S01]  /*09c0*/  @!P1 LDC.64 R8, c[0x0][0x220] ;  /* 0x00008800ff089b82 */ /* 0x000f220000000a00 */
[----:B------:R-:W-:-:S05]  /*09d0*/  @!P1 VIADD R11, R11, 0x80 ;  /* 0x000000800b0b9836 */ /* 0x000fca0000000000 */
        /* <DEDUP_REMOVED lines=10> */
[----:B---3--:R-:W-:Y:S01]  /*0a80*/  @!P2 IMAD.WIDE.U32 R2, R13, 0x2, R2 ;  /* 0x000000020d02a825 */ /* 0x008fe200078e0002 */
[----:B------:R-:W-:Y:S02]  /*0a90*/  MOV R13, RZ ;  /* 0x000000ff000d7202 */ /* 0x000fe40000000f00 */
[----:B------:R1:W5:Y:S01]  /*0aa0*/  @!P3 LDG.E.S16 R14, desc[UR4][R26.64] ;  /* 0x000000041a0eb981 */ /* 0x000362000c1e1700 */
[----:B----4-:R-:W-:Y:S01]  /*0ab0*/  @!P1 IMAD.WIDE.U32 R20, R21, 0x2, R8 ;  /* 0x0000000215149825 */ /* 0x010fe200078e0008 */
[----:B------:R-:W-:Y:S02]  /*0ac0*/  CS2R R8, SRZ ;  /* 0x0000000000087805 */ /* 0x000fe4000001ff00 */
[----:B------:R1:W5:Y:S01]  /*0ad0*/  @!P2 LDG.E.S16 R13, desc[UR4][R2.64] ;  /* 0x00000004020da981 */ /* 0x000362000c1e1700 */
[----:B------:R-:W-:Y:S02]  /*0ae0*/  IMAD.MOV.U32 R16, RZ, RZ, RZ ;  /* 0x000000ffff107224 */ /* 0x000fe400078e00ff */
[----:B--2---:R-:W-:Y:S01]  /*0af0*/  @!P4 IMAD.WIDE.U32 R22, R17, 0x2, R22 ;  /* 0x000000021116c825 */ /* 0x004fe200078e0016 */
[----:B------:R1:W5:Y:S04]  /*0b00*/  @!P1 LDG.E.S16 R9, desc[UR4][R20.64] ;  /* 0x0000000414099981 */ /* 0x000368000c1e1700 */
[----:B------:R1:W5:Y:S01]  /*0b10*/  @!P5 LDG.E.S16 R16, desc[UR4][R18.64] ;  /* 0x000000041210d981 */ /* 0x000362000c1e1700 */
[----:B0-----:R-:W-:-:S03]  /*0b20*/  @!P0 IMAD.WIDE.U32 R4, R10, 0x2, R4 ;  /* 0x000000020a048825 */ /* 0x001fc600078e0004 */
        /* <DEDUP_REMOVED lines=13> */
[----:B0-----:R-:W-:-:S06]  /*0c00*/  VIADD R2, R17, 0xffffffe ;  /* 0x0ffffffe11027836 */ /* 0x001fcc0000000000 */
        /* <DEDUP_REMOVED lines=16> */
.L_x_18333:
[----:B------:R-:W-:Y:S05]  /*0d10*/  BSYNC B0 ;  /* 0x0000000000007941 */ /* 0x000fea0003800000 */
.L_x_18332:
        /* <DEDUP_REMOVED lines=33> */
.L_x_18335:
[----:B------:R-:W-:Y:S05]  /*0f30*/  BSYNC B0 ;  /* 0x0000000000007941 */ /* 0x000fea0003800000 */
.L_x_18334:
        /* <DEDUP_REMOVED lines=36> */
.L_x_18337:
[----:B------:R-:W-:Y:S05]  /*1180*/  BSYNC B0 ;  /* 0x0000000000007941 */ /* 0x000fea0003800000 */
.L_x_18336:
        /* <DEDUP_REMOVED lines=26> */
.L_x_18339:
[----:B------:R-:W-:Y:S05]  /*1330*/  BSYNC B0 ;  /* 0x0000000000007941 */ /* 0x000fea0003800000 */
.L_x_18338:
        /* <DEDUP_REMOVED lines=26> */
.L_x_18341:
[----:B------:R-:W-:Y:S05]  /*14e0*/  BSYNC B0 ;  /* 0x0000000000007941 */ /* 0x000fea0003800000 */
.L_x_18340:
        /* <DEDUP_REMOVED lines=26> */
.L_x_18343:
[----:B------:R-:W-:Y:S05]  /*1690*/  BSYNC B0 ;  /* 0x0000000000007941 */ /* 0x000fea0003800000 */
.L_x_18342:
        /* <DEDUP_REMOVED lines=26> */
.L_x_18345:
[----:B------:R-:W-:Y:S05]  /*1840*/  BSYNC B0 ;  /* 0x0000000000007941 */ /* 0x000fea0003800000 */
.L_x_18344:
        /* <DEDUP_REMOVED lines=25> */
.L_x_18347:
[----:B------:R-:W-:Y:S05]  /*19e0*/  BSYNC B0 ;  /* 0x0000000000007941 */ /* 0x000fea0003800000 */
.L_x_18346:
        /* <DEDUP_REMOVED lines=18> */
.L_x_18350:
[----:B------:R-:W-:-:S13]  /*1b10*/  ISETP.GE.AND P0, PT, R7, R6, PT ;  /* 0x000000060700720c */ /* 0x000fda0003f06270 */
[----:B------:R-:W-:Y:S05]  /*1b20*/  @P0 BRA `(.L_x_18352) ;  /* 0x0000000000300947 */ /* 0x000fea0003800000 */
[----:B0-----:R-:W0:Y:S01]  /*1b30*/  LDC.64 R2, c[0x0][0x218] ;  /* 0x00008600ff027b82 */ /* 0x001e220000000a00 */
[----:B------:R-:W-:Y:S02]  /*1b40*/  IMAD.IADD R5, R0, 0x1, R7 ;  /* 0x0000000100057824 */ /* 0x000fe400078e0207 */
[----:B------:R-:W-:Y:S02]  /*1b50*/  VIADD R7, R7, 0x80 ;  /* 0x0000008007077836 */ /* 0x000fe40000000000 */
[----:B0-----:R-:W-:-:S05]  /*1b60*/  IMAD.WIDE.U32 R2, R5, 0x2, R2 ;  /* 0x0000000205027825 */ /* 0x001fca00078e0002 */
[----:B------:R1:W-:Y:S02]  /*1b70*/  STG.E.U16 desc[UR4][R2.64], R15 ;  /* 0x0000000f02007986 */ /* 0x0003e4000c101504 */
.L_x_18351:
[----:B------:R-:W-:-:S13]  /*1b80*/  ISETP.GE.AND P0, PT, R7, R6, PT ;  /* 0x000000060700720c */ /* 0x000fda0003f06270 */
[----:B------:R-:W-:Y:S05]  /*1b90*/  @P0 BRA `(.L_x_18353) ;  /* 0x0000000000340947 */ /* 0x000fea0003800000 */
[----:B01----:R-:W0:Y:S01]  /*1ba0*/  LDC.64 R2, c[0x0][0x218] ;  /* 0x00008600ff027b82 */ /* 0x003e220000000a00 */
[----:B------:R-:W-:Y:S01]  /*1bb0*/  IADD3 R5, R0, R7, RZ ;  /* 0x0000000700057210 */ /* 0x000fe20007ffe0ff */
[----:B------:R-:W-:-:S04]  /*1bc0*/  VIADD R7, R7, 0x80 ;  /* 0x0000008007077836 */ /* 0x000fc80000000000 */
[----:B0-----:R-:W-:-:S05]  /*1bd0*/  IMAD.WIDE.U32 R2, R5, 0x2, R2 ;  /* 0x0000000205027825 */ /* 0x001fca00078e0002 */
[----:B------:R1:W-:Y:S02]  /*1be0*/  STG.E.U16 desc[UR4][R2.64], R14 ;  /* 0x0000000e02007986 */ /* 0x0003e4000c101504 */
.L_x_18352:
        /* <DEDUP_REMOVED lines=8> */
.L_x_18353:
[----:B------:R-:W-:Y:S05]  /*1c70*/  BSYNC B1 ;  /* 0x0000000000017941 */ /* 0x000fea0003800000 */
.L_x_18349:
[----:B------:R-:W-:-:S13]  /*1c80*/  ISETP.GE.AND P0, PT, R7, R6, PT ;  /* 0x000000060700720c */ /* 0x000fda0003f06270 */
[----:B012---:R-:W0:Y:S01]  /*1c90*/  @!P0 LDC.64 R2, c[0x0][0x218] ;  /* 0x00008600ff028b82 */ /* 0x007e220000000a00 */
[----:B------:R-:W-:Y:S01]  /*1ca0*/  @!P0 IADD3 R5, R0, R7, RZ ;  /* 0x0000000700058210 */ /* 0x000fe20007ffe0ff */
[----:B------:R-:W-:-:S04]  /*1cb0*/  @!P0 VIADD R7, R7, 0x80 ;  /* 0x0000008007078836 */ /* 0x000fc80000000000 */
[----:B0-----:R-:W-:-:S05]  /*1cc0*/  @!P0 IMAD.WIDE.U32 R2, R5, 0x2, R2 ;  /* 0x0000000205028825 */ /* 0x001fca00078e0002 */
[----:B------:R2:W-:Y:S02]  /*1cd0*/  @!P0 STG.E.U16 desc[UR4][R2.64], R9 ;  /* 0x0000000902008986 */ /* 0x0005e4000c101504 */
.L_x_18354:
[----:B------:R-:W-:Y:S05]  /*1ce0*/  BSYNC B0 ;  /* 0x0000000000007941 */ /* 0x000fea0003800000 */
.L_x_18348:
        /* <DEDUP_REMOVED lines=8> */
.L_x_18355:
        /* <DEDUP_REMOVED lines=9> */
.L_x_57394:


//--------------------- .text._ZN2at6native18elementwise_kernelILi128ELi4EZNS0_15gpu_kernel_implINS0_13AUnaryFunctorIsssZZZNS0_16fmod_kernel_cudaERNS_18TensorIteratorBaseEENKUlvE_clEvENKUlvE3_clEvEUlssE_EEEEvS5_RKT_EUliE_EEviT1_ --------------------------
	.section	.text._ZN2at6native18elementwise_kernelILi128ELi4EZNS0_15gpu_kernel_implINS0_13AUnaryFunctorIsssZZZNS0_16fmod_kernel_cudaERNS_18TensorIteratorBaseEENKUlvE_clEvENKUlvE3_clEvEUlssE_EEEEvS5_RKT_EUliE_EEviT1_,"ax",@progbits
	.align	128
        .global         _ZN2at6native18elementwise_kernelILi128ELi4EZNS0_15gpu_kernel_implINS0_13AUnaryFunctorIsssZZZNS0_16fmod_kernel_cudaERNS_18TensorIteratorBaseEENKUlvE_clEvENKUlvE3_clEvEUlssE_EEEEvS5_RKT_EUliE_EEviT1_
        .type           _ZN2at6native18elementwise_kernelILi128ELi4EZNS0_15gpu_kernel_implINS0_13AUnaryFunctorIsssZZZNS0_16fmod_kernel_cudaERNS_18TensorIteratorBaseEENKUlvE_clEvENKUlvE3_clEvEUlssE_EEEEvS5_RKT_EUliE_EEviT1_,@function
        .size           _ZN2at6native18elementwise_kernelILi128ELi4EZNS0_15gpu_kernel_implINS0_13AUnaryFunctorIsssZZZNS0_16fmod_kernel_cudaERNS_18TensorIteratorBaseEENKUlvE_clEvENKUlvE3_clEvEUlssE_EEEEvS5_RKT_EUliE_EEviT1_,(.L_x_57395 - _ZN2at6native18elementwise_kernelILi128ELi4EZNS0_15gpu_kernel_implINS0_13AUnaryFunctorIsssZZZNS0_16fmod_kernel_cudaERNS_18TensorIteratorBaseEENKUlvE_clEvENKUlvE3_clEvEUlssE_EEEEvS5_RKT_EUliE_EEviT1_)
        .other          _ZN2at6native18elementwise_kernelILi128ELi4EZNS0_15gpu_kernel_implINS0_13AUnaryFunctorIsssZZZNS0_16fmod_kernel_cudaERNS_18TensorIteratorBaseEENKUlvE_clEvENKUlvE3_clEvEUlssE_EEEEvS5_RKT_EUliE_EEviT1_,@"STO_CUDA_ENTRY STV_DEFAULT"
_ZN2at6native18elementwise_kernelILi128ELi4EZNS0_15gpu_kernel_implINS0_13AUnaryFunctorIsssZZZNS0_16fmod_kernel_cudaERNS_18TensorIteratorBaseEENKUlvE_clEvENKUlvE3_clEvEUlssE_EEEEvS5_RKT_EUliE_EEviT1_:
.text._ZN2at6native18elementwise_kernelILi128ELi4EZNS0_15gpu_kernel_implINS0_13AUnaryFunctorIsssZZZNS0_16fmod_kernel_cudaERNS_18TensorIteratorBaseEENKUlvE_clEvENKUlvE3_clEvEUlssE_EEEEvS5_RKT_EUliE_EEviT1_:
        /* <DEDUP_REMOVED lines=314> */
.L_x_18358:
        /* <DEDUP_REMOVED lines=20> */
.L_x_18362:
[----:B------:R0:W5:Y:S01]  /*14e0*/  LDG.E.U8 R0, desc[UR36][R2.64] ;  /* 0x0000002402007981 */ /* 0x000162000c1e1100 */
[----:B------:R-:W-:Y:S05]  /*14f0*/  BRA `(.L_x_18364) ;  /* 0x0000000c00547947 */ /* 0x000fea0003800000 */
.L_x_18361:
        /* <DEDUP_REMOVED lines=8> */
.L_x_18366:
[----:B------:R0:W5:Y:S01]  /*1580*/  LDG.E.U16 R0, desc[UR36][R2.64] ;  /* 0x0000002402007981 */ /* 0x000162000c1e1500 */
[----:B------:R-:W-:Y:S05]  /*1590*/  BRA `(.L_x_18364) ;  /* 0x0000000c002c7947 */ /* 0x000fea0003800000 */
.L_x_18365:
[----:B------:R0:W5:Y:S01]  /*15a0*/  LDG.E.U16 R0, desc[UR36][R2.64] ;  /* 0x0000002402007981 */ /* 0x000162000c1e1500 */
[----:B------:R-:W-:Y:S05]  /*15b0*/  BRA `(.L_x_18364) ;  /* 0x0000000c00247947 */ /* 0x000fea0003800000 */
.L_x_18360:
        /* <DEDUP_REMOVED lines=9> */
.L_x_18368:
[----:B------:R-:W2:Y:S02]  /*1650*/  LDG.E.U16 R4, desc[UR36][R2.64] ;  /* 0x0000002402047981 */ /* 0x000ea4000c1e1500 */
[----:B--2---:R-:W-:-:S06]  /*1660*/  HADD2.F32 R4, -RZ, R4.H0_H0 ;  /* 0x20000004ff047230 */ /* 0x004fcc0000004100 */
[----:B------:R-:W0:Y:S02]  /*1670*/  F2I.FTZ.TRUNC.NTZ R4, R4 ;  /* 0x0000000400047305 */ /* 0x000e24000021f100 */
[----:B0-----:R-:W-:Y:S01]  /*1680*/  PRMT R0, R4, 0x7610, R0 ;  /* 0x0000761004007816 */ /* 0x001fe20000000000 */
[----:B------:R-:W-:Y:S06]  /*1690*/  BRA `(.L_x_18364) ;  /* 0x0000000800ec7947 */ /* 0x000fec0003800000 */
.L_x_18367:
        /* <DEDUP_REMOVED lines=9> */
.L_x_18370:
[----:B------:R-:W2:Y:S02]  /*1730*/  LDG.E.U16 R2, desc[UR36][R2.64] ;  /* 0x0000002402027981 */ /* 0x000ea4000c1e1500 */
[----:B--2---:R-:W-:-:S06]  /*1740*/  HADD2.F32 R4, -RZ, R2.H0_H0 ;  /* 0x20000002ff047230 */ /* 0x004fcc0000004100 */
[----:B------:R-:W0:Y:S02]  /*1750*/  F2I.FTZ.TRUNC.NTZ R4, R4 ;  /* 0x0000000400047305 */ /* 0x000e24000021f100 */
[----:B0-----:R-:W-:Y:S01]  /*1760*/  PRMT R0, R4, 0x7610, R0 ;  /* 0x0000761004007816 */ /* 0x001fe20000000000 */
[----:B------:R-:W-:Y:S06]  /*1770*/  BRA `(.L_x_18364) ;  /* 0x0000000800b47947 */ /* 0x000fec0003800000 */
.L_x_18369:
[----:B------:R-:W2:Y:S02]  /*1780*/  LDG.E.64 R2, desc[UR36][R2.64] ;  /* 0x0000002402027981 */ /* 0x000ea4000c1e1b00 */
[----:B--2---:R0:W1:Y:S01]  /*1790*/  F2I.F64.TRUNC R0, R2 ;  /* 0x0000000200007311 */ /* 0x004062000030d100 */
[----:B------:R-:W-:Y:S05]  /*17a0*/  BRA `(.L_x_18364) ;  /* 0x0000000800a87947 */ /* 0x000fea0003800000 */
.L_x_18359:
        /* <DEDUP_REMOVED lines=12> */
.L_x_18373:
[----:B------:R-:W2:Y:S02]  /*1870*/  LDG.E.64 R2, desc[UR36][R2.64] ;  /* 0x0000002402027981 */ /* 0x000ea4000c1e1b00 */
[----:B--2---:R3:W4:Y:S01]  /*1880*/  F2I.F64.TRUNC R0, R2 ;  /* 0x0000000200007311 */ /* 0x004722000030d100 */
[----:B------:R-:W-:Y:S05]  /*1890*/  BRA `(.L_x_18364) ;  /* 0x00000008006c7947 */ /* 0x000fea0003800000 */
.L_x_18372:
        /* <DEDUP_REMOVED lines=28> */
.L_x_18375:
        /* <DEDUP_REMOVED lines=15> */
.L_x_18374:
[----:B------:R-:W2:Y:S02]  /*1b50*/  LDG.E.U16 R4, desc[UR36][R2.64] ;  /* 0x0000002402047981 */ /* 0x000ea4000c1e1500 */
[----:B--2---:R-:W-:-:S06]  /*1b60*/  IMAD.U32 R4, R4, 0x10000, RZ ;  /* 0x0001000004047824 */ /* 0x004fcc00078e00ff */
[----:B------:R-:W0:Y:S02]  /*1b70*/  F2I.FTZ.TRUNC.NTZ R4, R4 ;  /* 0x0000000400047305 */ /* 0x000e24000021f100 */
[----:B0-----:R-:W-:Y:S01]  /*1b80*/  PRMT R0, R4, 0x7610, R0 ;  /* 0x0000761004007816 */ /* 0x001fe20000000000 */
[----:B------:R-:W-:Y:S06]  /*1b90*/  BRA `(.L_x_18364) ;  /* 0x0000000400ac7947 */ /* 0x000fec0003800000 */
.L_x_18371:
        /* <DEDUP_REMOVED lines=10> */
.L_x_18378:
        /* <DEDUP_REMOVED lines=21> */
.L_x_18382:
[----:B------:R-:W-:Y:S05]  /*1d90*/  BSYNC B1 ;  /* 0x0000000000017941 */ /* 0x000fea0003800000 */
.L_x_18381:
[----:B------:R-:W-:Y:S01]  /*1da0*/  IMAD.SHL.U32 R2, R2, 0x100000, RZ ;  /* 0x0010000002027824 */ /* 0x000fe200078e00ff */
[----:B------:R-:W-:-:S04]  /*1db0*/  LEA R3, R0, 0x3b800000, 0x17 ;  /* 0x3b80000000037811 */ /* 0x000fc800078eb8ff */
[----:B------:R-:W-:-:S07]  /*1dc0*/  LOP3.LUT R4, R3, R2, R4, 0xfe, !PT ;  /* 0x0000000203047212 */ /* 0x000fce00078efe04 */
.L_x_18380:
[----:B------:R-:W-:Y:S05]  /*1dd0*/  BSYNC B0 ;  /* 0x0000000000007941 */ /* 0x000fea0003800000 */
.L_x_18379:
[----:B------:R-:W0:Y:S02]  /*1de0*/  F2I.FTZ.TRUNC.NTZ R4, R4 ;  /* 0x0000000400047305 */ /* 0x000e24000021f100 */
[----:B0-----:R-:W-:Y:S01]  /*1df0*/  PRMT R0, R4, 0x7610, R0 ;  /* 0x0000761004007816 */ /* 0x001fe20000000000 */
[----:B------:R-:W-:Y:S06]  /*1e00*/  BRA `(.L_x_18364) ;  /* 0x0000000400107947 */ /* 0x000fec0003800000 */
.L_x_18377:
        /* <DEDUP_REMOVED lines=21> */
.L_x_18386:
[----:B------:R-:W-:Y:S05]  /*1f60*/  BSYNC B1 ;  /* 0x0000000000017941 */ /* 0x000fea0003800000 */
.L_x_18385:
[----:B------:R-:W-:Y:S01]  /*1f70*/  IMAD.SHL.U32 R2, R2, 0x200000, RZ ;  /* 0x0020000002027824 */ /* 0x000fe200078e00ff */
[----:B------:R-:W-:-:S04]  /*1f80*/  LEA R3, R0, 0x37800000, 0x17 ;  /* 0x3780000000037811 */ /* 0x000fc800078eb8ff */
[----:B------:R-:W-:-:S07]  /*1f90*/  LOP3.LUT R4, R3, R2, R4, 0xfe, !PT ;  /* 0x0000000203047212 */ /* 0x000fce00078efe04 */
.L_x_18384:
[----:B------:R-:W-:Y:S05]  /*1fa0*/  BSYNC B0 ;  /* 0x0000000000007941 */ /* 0x000fea0003800000 */
.L_x_18383:
[----:B------:R-:W0:Y:S02]  /*1fb0*/  F2I.FTZ.TRUNC.NTZ R4, R4 ;  /* 0x0000000400047305 */ /* 0x000e24000021f100 */
[----:B0-----:R-:W-:Y:S01]  /*1fc0*/  PRMT R0, R4, 0x7610, R0 ;  /* 0x0000761004007816 */ /* 0x001fe20000000000 */
[----:B------:R-:W-:Y:S06]  /*1fd0*/  BRA `(.L_x_18364) ;  /* 0x00000000009c7947 */ /* 0x000fec0003800000 */
.L_x_18376:
        /* <DEDUP_REMOVED lines=14> */
.L_x_18390:
[----:B------:R-:W-:Y:S05]  /*20c0*/  BSYNC B0 ;  /* 0x0000000000007941 */ /* 0x000fea0003800000 */
.L_x_18389:
[----:B------:R-:W0:Y:S02]  /*20d0*/  F2I.FTZ.TRUNC.NTZ R4, R4 ;  /* 0x0000000400047305 */ /* 0x000e24000021f100 */
[----:B0-----:R-:W-:Y:S01]  /*20e0*/  PRMT R0, R4, 0x7610, R0 ;  /* 0x0000761004007816 */ /* 0x001fe20000000000 */
[----:B------:R-:W-:Y:S06]  /*20f0*/  BRA `(.L_x_18364) ;  /* 0x0000000000547947 */ /* 0x000fec0003800000 */
.L_x_18363:
        /* <DEDUP_REMOVED lines=16> */
.L_x_18391:
[----:B------:R-:W-:Y:S01]  /*2200*/  PRMT R0, RZ, 0x7610, R0 ;  /* 0x00007610ff007816 */ /* 0x000fe20000000000 */
[----:B------:R-:W-:Y:S06]  /*2210*/  BRA `(.L_x_18364) ;  /* 0x00000000000c7947 */ /* 0x000fec0003800000 */
.L_x_18388:
[----:B------:R2:W5:Y:S01]  /*2220*/  LDG.E.U16 R0, desc[UR36][R2.64] ;  /* 0x0000002402007981 */ /* 0x000562000c1e1500 */
[----:B------:R-:W-:Y:S05]  /*2230*/  BRA `(.L_x_18364) ;  /* 0x0000000000047947 */ /* 0x000fea0003800000 */
.L_x_18387:
[----:B------:R1:W5:Y:S02]  /*2240*/  LDG.E.U16 R0, desc[UR36][R2.64] ;  /* 0x0000002402007981 */ /* 0x000364000c1e1500 */
.L_x_18364:
[----:B-1--45:R-:W-:Y:S01]  /*2250*/  PRMT R0, R0, 0x9910, RZ ;  /* 0x0000991000007816 */ /* 0x032fe200000000ff */
[----:B------:R-:W1:Y:S03]  /*2260*/  LDC.U16 R4, c[0x0][0x422] ;  /* 0x00010880ff047b82 */ /* 0x000e660000000400 */
[-C--:B------:R-:W-:Y:S02]  /*2270*/  IABS R6, R0.reuse ;  /* 0x0000000000067213 */ /* 0x080fe40000000000 */
[----:B------:R-:W-:Y:S02]  /*2280*/  IABS R9, R0 ;  /* 0x0000000000097213 */ /* 0x000fe40000000000 */
[----:B------:R-:W4:Y:S08]  /*2290*/  I2F.RP R5, R6 ;  /* 0x0000000600057306 */ /* 0x000f300000209400 */
[----:B----4-:R-:W0:Y:S01]  /*22a0*/  MUFU.RCP R5, R5 ;  /* 0x0000000500057308 */ /* 0x010e220000001000 */
[----:B-1----:R-:W-:-:S04]  /*22b0*/  PRMT R4, R4, 0x9910, RZ ;  /* 0x0000991004047816 */ /* 0x002fc800000000ff */
[----:B------:R-:W-:Y:S02]  /*22c0*/  IABS R8, R4 ;  /* 0x0000000400087213 */ /* 0x000fe40000000000 */
[----:B------:R-:W-:Y:S01]  /*22d0*/  ISETP.GE.AND P1, PT, R4, RZ, PT ;  /* 0x000000ff0400720c */ /* 0x000fe20003f26270 */
[----:B0-23--:R-:W-:Y:S02]  /*22e0*/  VIADD R2, R5, 0xffffffe ;  /* 0x0ffffffe05027836 */ /* 0x00dfe40000000000 */
[----:B------:R-:W-:Y:S02]  /*22f0*/  IMAD.MOV R5, RZ, RZ, -R9 ;  /* 0x000000ffff057224 */ /* 0x000fe400078e0a09 */
        /* <DEDUP_REMOVED lines=29> */
.L_x_18395:
[----:B------:R3:W-:Y:S01]  /*24d0*/  STG.E.U8 desc[UR36][R16.64], R3 ;  /* 0x0000000310007986 */ /* 0x0007e2000c101124 */
[----:B------:R-:W-:Y:S05]  /*24e0*/  BRA `(.L_x_18397) ;  /* 0x0000000c00707947 */ /* 0x000fea0003800000 */
.L_x_18394:
        /* <DEDUP_REMOVED lines=11> */
.L_x_18399:
[----:B------:R-:W-:-:S05]  /*25a0*/  PRMT R3, R3, 0x9910, RZ ;  /* 0x0000991003037816 */ /* 0x000fca00000000ff */
[----:B------:R1:W-:Y:S01]  /*25b0*/  STG.E desc[UR36][R16.64], R3 ;  /* 0x0000000310007986 */ /* 0x0003e2000c101924 */
[----:B------:R-:W-:Y:S05]  /*25c0*/  BRA `(.L_x_18397) ;  /* 0x0000000c00387947 */ /* 0x000fea0003800000 */
.L_x_18398:
[----:B------:R2:W-:Y:S01]  /*25d0*/  STG.E.U16 desc[UR36][R16.64], R3 ;  /* 0x0000000310007986 */ /* 0x0005e2000c101524 */
[----:B------:R-:W-:Y:S05]  /*25e0*/  BRA `(.L_x_18397) ;  /* 0x0000000c00307947 */ /* 0x000fea0003800000 */
.L_x_18393:
        /* <DEDUP_REMOVED lines=9> */
.L_x_18401:
[----:B------:R-:W0:Y:S02]  /*2680*/  I2F.S16 R0, R3 ;  /* 0x0000000300007306 */ /* 0x000e240000101400 */
[----:B0-----:R-:W-:-:S05]  /*2690*/  F2FP.F16.F32.PACK_AB R0, RZ, R0 ;  /* 0x00000000ff00723e */ /* 0x001fca00000000ff */
[----:B------:R0:W-:Y:S01]  /*26a0*/  STG.E.U16 desc[UR36][R16.64], R0 ;  /* 0x0000000010007986 */ /* 0x0001e2000c101524 */
[----:B------:R-:W-:Y:S05]  /*26b0*/  BRA `(.L_x_18397) ;  /* 0x0000000800fc7947 */ /* 0x000fea0003800000 */
.L_x_18400:
        /* <DEDUP_REMOVED lines=10> */
.L_x_18403:
[----:B------:R-:W0:Y:S02]  /*2760*/  I2F.S16 R3, R3 ;  /* 0x0000000300037306 */ /* 0x000e240000101400 */
[----:B0-----:R-:W-:-:S04]  /*2770*/  F2FP.F16.F32.PACK_AB R3, RZ, R3 ;  /* 0x00000003ff03723e */ /* 0x001fc800000000ff */
[----:B------:R-:W-:-:S05]  /*2780*/  PRMT R3, R3, 0x5410, RZ ;  /* 0x0000541003037816 */ /* 0x000fca00000000ff */
[----:B------:R0:W-:Y:S01]  /*2790*/  STG.E desc[UR36][R16.64], R3 ;  /* 0x0000000310007986 */ /* 0x0001e2000c101924 */
[----:B------:R-:W-:Y:S05]  /*27a0*/  BRA `(.L_x_18397) ;  /* 0x0000000800c07947 */ /* 0x000fea0003800000 */
.L_x_18402:
[----:B------:R-:W0:Y:S02]  /*27b0*/  I2F.F64.S16 R2, R3 ;  /* 0x0000000300027312 */ /* 0x000e240000101c00 */
[----:B0-----:R0:W-:Y:S01]  /*27c0*/  STG.E.64 desc[UR36][R16.64], R2 ;  /* 0x0000000210007986 */ /* 0x0011e2000c101b24 */
[----:B------:R-:W-:Y:S05]  /*27d0*/  BRA `(.L_x_18397) ;  /* 0x0000000800b47947 */ /* 0x000fea0003800000 */
.L_x_18392:
        /* <DEDUP_REMOVED lines=13> */
.L_x_18406:
[----:B------:R-:W0:Y:S01]  /*28b0*/  I2F.F64.S16 R4, R3 ;  /* 0x0000000300047312 */ /* 0x000e220000101c00 */
[----:B------:R-:W-:-:S05]  /*28c0*/  CS2R R6, SRZ ;  /* 0x0000000000067805 */ /* 0x000fca000001ff00 */
[----:B0-----:R0:W-:Y:S01]  /*28d0*/  STG.E.128 desc[UR36][R16.64], R4 ;  /* 0x0000000410007986 */ /* 0x0011e2000c101d24 */
[----:B------:R-:W-:Y:S05]  /*28e0*/  BRA `(.L_x_18397) ;  /* 0x0000000800707947 */ /* 0x000fea0003800000 */
.L_x_18405:
        /* <DEDUP_REMOVED lines=21> */
.L_x_18410:
[----:B------:R-:W-:Y:S05]  /*2a40*/  BSYNC B0 ;  /* 0x0000000000007941 */ /* 0x000fea0003800000 */
.L_x_18409:
[----:B------:R-:W-:-:S05]  /*2a50*/  LOP3.LUT R3, R0, R3, RZ, 0xfc, !PT ;  /* 0x0000000300037212 */ /* 0x000fca00078efcff */
[----:B------:R0:W-:Y:S01]  /*2a60*/  STG.E.U8 desc[UR36][R16.64], R3 ;  /* 0x0000000310007986 */ /* 0x0001e2000c101124 */
[----:B------:R-:W-:Y:S05]  /*2a70*/  BRA `(.L_x_18397) ;  /* 0x00000008000c7947 */ /* 0x000fea0003800000 */
.L_x_18408:
        /* <DEDUP_REMOVED lines=13> */
.L_x_18412:
[----:B------:R-:W-:Y:S01]  /*2b50*/  IMAD.MOV.U32 R0, RZ, RZ, 0x7f ;  /* 0x0000007fff007424 */ /* 0x000fe200078e00ff */
[----:B------:R-:W-:-:S04]  /*2b60*/  ISETP.GT.U32.AND P0, PT, R2, 0x7f800000, PT ;  /* 0x7f8000000200780c */ /* 0x000fc80003f04070 */
[----:B------:R-:W-:-:S09]  /*2b70*/  SEL R0, R0, 0x7c, P0 ;  /* 0x0000007c00007807 */ /* 0x000fd20000000000 */
.L_x_18413:
[----:B------:R-:W-:Y:S05]  /*2b80*/  BSYNC B0 ;  /* 0x0000000000007941 */ /* 0x000fea0003800000 */
.L_x_18411:
[----:B------:R-:W-:-:S04]  /*2b90*/  LOP3.LUT R2, R3, 0x80000000, RZ, 0xc0, !PT ;  /* 0x8000000003027812 */ /* 0x000fc800078ec0ff */
[----:B------:R-:W-:-:S04]  /*2ba0*/  SHF.R.U32.HI R3, RZ, 0x18, R2 ;  /* 0x00000018ff037819 */ /* 0x000fc80000011602 */
[----:B------:R-:W-:-:S05]  /*2bb0*/  LOP3.LUT R3, R0, R3, RZ, 0xfc, !PT ;  /* 0x0000000300037212 */ /* 0x000fca00078efcff */
[----:B------:R0:W-:Y:S01]  /*2bc0*/  STG.E.U8 desc[UR36][R16.64], R3 ;  /* 0x0000000310007986 */ /* 0x0001e2000c101124 */
[----:B------:R-:W-:Y:S05]  /*2bd0*/  BRA `(.L_x_18397) ;  /* 0x0000000400b47947 */ /* 0x000fea0003800000 */
.L_x_18407:
[----:B------:R-:W0:Y:S02]  /*2be0*/  I2F.S16 R0, R3 ;  /* 0x0000000300007306 */ /* 0x000e240000101400 */
[----:B0-----:R-:W-:-:S05]  /*2bf0*/  F2FP.BF16.F32.PACK_AB R0, RZ, R0 ;  /* 0x00000000ff00723e */ /* 0x001fca00000010ff */
[----:B------:R0:W-:Y:S01]  /*2c00*/  STG.E.U16 desc[UR36][R16.64], R0 ;  /* 0x0000000010007986 */ /* 0x0001e2000c101524 */
[----:B------:R-:W-:Y:S05]  /*2c10*/  BRA `(.L_x_18397) ;  /* 0x0000000400a47947 */ /* 0x000fea0003800000 */
.L_x_18404:
        /* <DEDUP_REMOVED lines=10> */
.L_x_18416:
        /* <DEDUP_REMOVED lines=17> */
.L_x_18419:
[----:B------:R-:W-:-:S04]  /*2dd0*/  LOP3.LUT R2, R3, 0x80000000, RZ, 0xc0, !PT ;  /* 0x8000000003027812 */ /* 0x000fc800078ec0ff */
[----:B------:R-:W-:-:S04]  /*2de0*/  SHF.R.U32.HI R3, RZ, 0x18, R2 ;  /* 0x00000018ff037819 */ /* 0x000fc80000011602 */
[----:B------:R-:W-:-:S04]  /*2df0*/  LOP3.LUT R0, R0, R3, RZ, 0xfc, !PT ;  /* 0x0000000300007212 */ /* 0x000fc800078efcff */
[----:B------:R-:W-:-:S07]  /*2e00*/  PRMT R8, R0, 0x7610, R8 ;  /* 0x0000761000087816 */ /* 0x000fce0000000008 */
.L_x_18418:
[----:B------:R-:W-:Y:S05]  /*2e10*/  BSYNC B0 ;  /* 0x0000000000007941 */ /* 0x000fea0003800000 */
.L_x_18417:
[----:B------:R0:W-:Y:S01]  /*2e20*/  STG.E.U8 desc[UR36][R16.64], R8 ;  /* 0x0000000810007986 */ /* 0x0001e2000c101124 */
[----:B------:R-:W-:Y:S05]  /*2e30*/  BRA `(.L_x_18397) ;  /* 0x00000004001c7947 */ /* 0x000fea0003800000 */
.L_x_18415:
        /* <DEDUP_REMOVED lines=17> */
.L_x_18422:
[----:B------:R-:W-:-:S04]  /*2f50*/  LOP3.LUT R2, R3, 0x80000000, RZ, 0xc0, !PT ;  /* 0x8000000003027812 */ /* 0x000fc800078ec0ff */
[----:B------:R-:W-:-:S04]  /*2f60*/  SHF.R.U32.HI R3, RZ, 0x18, R2 ;  /* 0x00000018ff037819 */ /* 0x000fc80000011602 */
[----:B------:R-:W-:-:S04]  /*2f70*/  LOP3.LUT R0, R0, R3, RZ, 0xfc, !PT ;  /* 0x0000000300007212 */ /* 0x000fc800078efcff */
[----:B------:R-:W-:-:S07]  /*2f80*/  PRMT R8, R0, 0x7610, R8 ;  /* 0x0000761000087816 */ /* 0x000fce0000000008 */
.L_x_18421:
[----:B------:R-:W-:Y:S05]  /*2f90*/  BSYNC B0 ;  /* 0x0000000000007941 */ /* 0x000fea0003800000 */
.L_x_18420:
[----:B------:R0:W-:Y:S01]  /*2fa0*/  STG.E.U8 desc[UR36][R16.64], R8 ;  /* 0x0000000810007986 */ /* 0x0001e2000c101124 */
[----:B------:R-:W-:Y:S05]  /*2fb0*/  BRA `(.L_x_18397) ;  /* 0x0000000000bc7947 */ /* 0x000fea0003800000 */
.L_x_18414:
        /* <DEDUP_REMOVED lines=23> */
.L_x_18396:
        /* <DEDUP_REMOVED lines=16> */
.L_x_18425:
[----:B------:R-:W-:Y:S05]  /*3230*/  BRA `(.L_x_18397) ;  /* 0x00000000001c7947 */ /* 0x000fea0003800000 */
.L_x_18424:
[----:B------:R-:W-:-:S05]  /*3240*/  PRMT R3, R3, 0x9910, RZ ;  /* 0x0000991003037816 */ /* 0x000fca00000000ff */
[----:B------:R-:W-:-:S05]  /*3250*/  IMAD.MOV.U32 R2, RZ, RZ, R3 ;  /* 0x000000ffff027224 */ /* 0x000fca00078e0003 */
[----:B------:R-:W-:-:S05]  /*3260*/  SHF.R.S32.HI R3, RZ, 0x1f, R2 ;  /* 0x0000001fff037819 */ /* 0x000fca0000011402 */
[----:B------:R0:W-:Y:S01]  /*3270*/  STG.E.64 desc[UR36][R16.64], R2 ;  /* 0x0000000210007986 */ /* 0x0001e2000c101b24 */
[----:B------:R-:W-:Y:S05]  /*3280*/  BRA `(.L_x_18397) ;  /* 0x0000000000087947 */ /* 0x000fea0003800000 */
.L_x_18423:
[----:B------:R-:W-:-:S05]  /*3290*/  PRMT R3, R3, 0x9910, RZ ;  /* 0x0000991003037816 */ /* 0x000fca00000000ff */
[----:B------:R0:W-:Y:S02]  /*32a0*/  STG.E desc[UR36][R16.64], R3 ;  /* 0x0000000310007986 */ /* 0x0001e4000c101924 */
.L_x_18397:
[----:B------:R-:W-:-:S04]  /*32b0*/  IMAD R18, R23, 0x200, R18 ;  /* 0x0000020017127824 */ /* 0x000fc800078e0212 */
[----:B------:R-:W-:-:S07]  /*32c0*/  VIADD R19, R18, 0x80 ;  /* 0x0000008012137836 */ /* 0x000fce0000000000 */
.L_x_18357:
[----:B------:R-:W-:Y:S05]  /*32d0*/  BSYNC B6 ;  /* 0x0000000000067941 */ /* 0x000fea0003800000 */
.L_x_18356:
        /* <DEDUP_REMOVED lines=307> */
.L_x_18428:
        /* <DEDUP_REMOVED lines=20> */
.L_x_18432:
[----:B------:R0:W5:Y:S01]  /*4750*/  LDG.E.U8 R0, desc[UR36][R2.64] ;  /* 0x0000002402007981 */ /* 0x000162000c1e1100 */
[----:B------:R-:W-:Y:S05]  /*4760*/  BRA `(.L_x_18434) ;  /* 0x0000000c00547947 */ /* 0x000fea0003800000 */
.L_x_18431:
        /* <DEDUP_REMOVED lines=8> */
.L_x_18436:
[----:B------:R0:W5:Y:S01]  /*47f0*/  LDG.E.U16 R0, desc[UR36][R2.64] ;  /* 0x0000002402007981 */ /* 0x000162000c1e1500 */
[----:B------:R-:W-:Y:S05]  /*4800*/  BRA `(.L_x_18434) ;  /* 0x0000000c002c7947 */ /* 0x000fea0003800000 */
.L_x_18435:
[----:B------:R0:W5:Y:S01]  /*4810*/  LDG.E.U16 R0, desc[UR36][R2.64] ;  /* 0x0000002402007981 */ /* 0x000162000c1e1500 */
[----:B------:R-:W-:Y:S05]  /*4820*/  BRA `(.L_x_18434) ;  /* 0x0000000c00247947 */ /* 0x000fea0003800000 */
.L_x_18430:
        /* <DEDUP_REMOVED lines=9> */
.L_x_18438:
[----:B------:R-:W2:Y:S02]  /*48c0*/  LDG.E.U16 R4, desc[UR36][R2.64] ;  /* 0x0000002402047981 */ /* 0x000ea4000c1e1500 */
[----:B--2---:R-:W-:-:S06]  /*48d0*/  HADD2.F32 R4, -RZ, R4.H0_H0 ;  /* 0x20000004ff047230 */ /* 0x004fcc0000004100 */
[----:B------:R-:W0:Y:S02]  /*48e0*/  F2I.FTZ.TRUNC.NTZ R4, R4 ;  /* 0x0000000400047305 */ /* 0x000e24000021f100 */
[----:B0-----:R-:W-:Y:S01]  /*48f0*/  PRMT R0, R4, 0x7610, R0 ;  /* 0x0000761004007816 */ /* 0x001fe20000000000 */
[----:B------:R-:W-:Y:S06]  /*4900*/  BRA `(.L_x_18434) ;  /* 0x0000000800ec7947 */ /* 0x000fec0003800000 */
.L_x_18437:
        /* <DEDUP_REMOVED lines=9> */
.L_x_18440:
[----:B------:R-:W2:Y:S02]  /*49a0*/  LDG.E.U16 R2, desc[UR36][R2.64] ;  /* 0x0000002402027981 */ /* 0x000ea4000c1e1500 */
[----:B--2---:R-:W-:-:S06]  /*49b0*/  HADD2.F32 R4, -RZ, R2.H0_H0 ;  /* 0x20000002ff047230 */ /* 0x004fcc0000004100 */
[----:B------:R-:W0:Y:S02]  /*49c0*/  F2I.FTZ.TRUNC.NTZ R4, R4 ;  /* 0x0000000400047305 */ /* 0x000e24000021f100 */
[----:B0-----:R-:W-:Y:S01]  /*49d0*/  PRMT R0, R4, 0x7610, R0 ;  /* 0x0000761004007816 */ /* 0x001fe20000000000 */
[----:B------:R-:W-:Y:S06]  /*49e0*/  BRA `(.L_x_18434) ;  /* 0x0000000800b47947 */ /* 0x000fec0003800000 */
.L_x_18439:
[----:B------:R-:W2:Y:S02]  /*49f0*/  LDG.E.64 R2, desc[UR36][R2.64] ;  /* 0x0000002402027981 */ /* 0x000ea4000c1e1b00 */
[----:B--2---:R0:W1:Y:S01]  /*4a00*/  F2I.F64.TRUNC R0, R2 ;  /* 0x0000000200007311 */ /* 0x004062000030d100 */
[----:B------:R-:W-:Y:S05]  /*4a10*/  BRA `(.L_x_18434) ;  /* 0x0000000800a87947 */ /* 0x000fea0003800000 */
.L_x_18429:
        /* <DEDUP_REMOVED lines=12> */
.L_x_18443:
[----:B------:R-:W2:Y:S02]  /*4ae0*/  LDG.E.64 R2, desc[UR36][R2.64] ;  /* 0x0000002402027981 */ /* 0x000ea4000c1e1b00 */
[----:B--2---:R3:W4:Y:S01]  /*4af0*/  F2I.F64.TRUNC R0, R2 ;  /* 0x0000000200007311 */ /* 0x004722000030d100 */
[----:B------:R-:W-:Y:S05]  /*4b00*/  BRA `(.L_x_18434) ;  /* 0x00000008006c7947 */ /* 0x000fea0003800000 */
.L_x_18442:
        /* <DEDUP_REMOVED lines=28> */
.L_x_18445:
        /* <DEDUP_REMOVED lines=15> */
.L_x_18444:
[----:B------:R-:W2:Y:S02]  /*4dc0*/  LDG.E.U16 R4, desc[UR36][R2.64] ;  /* 0x0000002402047981 */ /* 0x000ea4000c1e1500 */
[----:B--2---:R-:W-:-:S06]  /*4dd0*/  IMAD.U32 R4, R4, 0x10000, RZ ;  /* 0x0001000004047824 */ /* 0x004fcc00078e00ff */
[----:B------:R-:W0:Y:S02]  /*4de0*/  F2I.FTZ.TRUNC.NTZ R4, R4 ;  /* 0x0000000400047305 */ /* 0x000e24000021f100 */
[----:B0-----:R-:W-:Y:S01]  /*4df0*/  PRMT R0, R4, 0x7610, R0 ;  /* 0x0000761004007816 */ /* 0x001fe20000000000 */
[----:B------:R-:W-:Y:S06]  /*4e00*/  BRA `(.L_x_18434) ;  /* 0x0000000400ac7947 */ /* 0x000fec0003800000 */
.L_x_18441:
        /* <DEDUP_REMOVED lines=10> */
.L_x_18448:
        /* <DEDUP_REMOVED lines=21> */
.L_x_18452:
[----:B------:R-:W-:Y:S05]  /*5000*/  BSYNC B1 ;  /* 0x0000000000017941 */ /* 0x000fea0003800000 */
.L_x_18451:
[----:B------:R-:W-:Y:S01]  /*5010*/  IMAD.SHL.U32 R2, R2, 0x100000, RZ ;  /* 0x0010000002027824 */ /* 0x000fe200078e00ff */
[----:B------:R-:W-:-:S04]  /*5020*/  LEA R3, R0, 0x3b800000, 0x17 ;  /* 0x3b80000000037811 */ /* 0x000fc800078eb8ff */
[----:B------:R-:W-:-:S07]  /*5030*/  LOP3.LUT R4, R3, R2, R4, 0xfe, !PT ;  /* 0x0000000203047212 */ /* 0x000fce00078efe04 */
.L_x_18450:
[----:B------:R-:W-:Y:S05]  /*5040*/  BSYNC B0 ;  /* 0x0000000000007941 */ /* 0x000fea0003800000 */
.L_x_18449:
[----:B------:R-:W0:Y:S02]  /*5050*/  F2I.FTZ.TRUNC.NTZ R4, R4 ;  /* 0x0000000400047305 */ /* 0x000e24000021f100 */
[----:B0-----:R-:W-:Y:S01]  /*5060*/  PRMT R0, R4, 0x7610, R0 ;  /* 0x0000761004007816 */ /* 0x001fe20000000000 */
[----:B------:R-:W-:Y:S06]  /*5070*/  BRA `(.L_x_18434) ;  /* 0x0000000400107947 */ /* 0x000fec0003800000 */
.L_x_18447:
        /* <DEDUP_REMOVED lines=21> */
.L_x_18456:
[----:B------:R-:W-:Y:S05]  /*51d0*/  BSYNC B1 ;  /* 0x0000000000017941 */ /* 0x000fea0003800000 */
.L_x_18455:
[----:B------:R-:W-:Y:S01]  /*51e0*/  IMAD.SHL.U32 R2, R2, 0x200000, RZ ;  /* 0x0020000002027824 */ /* 0x000fe200078e00ff */
[----:B------:R-:W-:-:S04]  /*51f0*/  LEA R3, R0, 0x37800000, 0x17 ;  /* 0x3780000000037811 */ /* 0x000fc800078eb8ff */
[----:B------:R-:W-:-:S07]  /*5200*/  LOP3.LUT R4, R3, R2, R4, 0xfe, !PT ;  /* 0x0000000203047212 */ /* 0x000fce00078efe04 */
.L_x_18454:
[----:B------:R-:W-:Y:S05]  /*5210*/  BSYNC B0 ;  /* 0x0000000000007941 */ /* 0x000fea0003800000 */
.L_x_18453:
[----:B------:R-:W0:Y:S02]  /*5220*/  F2I.FTZ.TRUNC.NTZ R4, R4 ;  /* 0x0000000400047305 */ /* 0x000e24000021f100 */
[----:B0-----:R-:W-:Y:S01]  /*5230*/  PRMT R0, R4, 0x7610, R0 ;  /* 0x0000761004007816 */ /* 0x001fe20000000000 */
[----:B------:R-:W-:Y:S06]  /*5240*/  BRA `(.L_x_18434) ;  /* 0x00000000009c7947 */ /* 0x000fec0003800000 */
.L_x_18446:
        /* <DEDUP_REMOVED lines=14> */
.L_x_18460:
[----:B------:R-:W-:Y:S05]  /*5330*/  BSYNC B0 ;  /* 0x0000000000007941 */ /* 0x000fea0003800000 */
.L_x_18459:
[----:B------:R-:W0:Y:S02]  /*5340*/  F2I.FTZ.TRUNC.NTZ R4, R4 ;  /* 0x0000000400047305 */ /* 0x000e24000021f100 */
[----:B0-----:R-:W-:Y:S01]  /*5350*/  PRMT R0, R4, 0x7610, R0 ;  /* 0x0000761004007816 */ /* 0x001fe20000000000 */
[----:B------:R-:W-:Y:S06]  /*5360*/  BRA `(.L_x_18434) ;  /* 0x0000000000547947 */ /* 0x000fec0003800000 */
.L_x_18433:
        /* <DEDUP_REMOVED lines=16> */
.L_x_18461:
[----:B------:R-:W-:Y:S01]  /*5470*/  PRMT R0, RZ, 0x7610, R0 ;  /* 0x00007610ff007816 */ /* 0x000fe20000000000 */
[----:B------:R-:W-:Y:S06]  /*5480*/  BRA `(.L_x_18434) ;  /* 0x00000000000c7947 */ /* 0x000fec0003800000 */
.L_x_18458:
[----:B------:R2:W5:Y:S01]  /*5490*/  LDG.E.U16 R0, desc[UR36][R2.64] ;  /* 0x0000002402007981 */ /* 0x000562000c1e1500 */
[----:B------:R-:W-:Y:S05]  /*54a0*/  BRA `(.L_x_18434) ;  /* 0x0000000000047947 */ /* 0x000fea0003800000 */
.L_x_18457:
[----:B------:R1:W5:Y:S02]  /*54b0*/  LDG.E.U16 R0, desc[UR36][R2.64] ;  /* 0x0000002402007981 */ /* 0x000364000c1e1500 */
.L_x_18434:
[----:B-1--45:R-:W-:Y:S01]  /*54c0*/  PRMT R6, R0, 0x9910, RZ ;  /* 0x0000991000067816 */ /* 0x032fe200000000ff */
[----:B------:R-:W1:Y:S03]  /*54d0*/  LDC.U16 R5, c[0x0][0x422] ;  /* 0x00010880ff057b82 */ /* 0x000e660000000400 */
[-C--:B------:R-:W-:Y:S02]  /*54e0*/  IABS R4, R6.reuse ;  /* 0x0000000600047213 */ /* 0x080fe40000000000 */
[----:B------:R-:W-:Y:S02]  /*54f0*/  IABS R9, R6 ;  /* 0x0000000600097213 */ /* 0x000fe40000000000 */
[----:B------:R-:W4:Y:S08]  /*5500*/  I2F.RP R0, R4 ;  /* 0x0000000400007306 */ /* 0x000f300000209400 */
[----:B----4-:R-:W0:Y:S01]  /*5510*/  MUFU.RCP R0, R0 ;  /* 0x0000000000007308 */ /* 0x010e220000001000 */
[----:B-1----:R-:W-:-:S04]  /*5520*/  PRMT R7, R5, 0x9910, RZ ;  /* 0x0000991005077816 */ /* 0x002fc800000000ff */
[----:B------:R-:W-:Y:S01]  /*5530*/  ISETP.GE.AND P1, PT, R7, RZ, PT ;  /* 0x000000ff0700720c */ /* 0x000fe20003f26270 */
[----:B0-23--:R-:W-:Y:S02]  /*5540*/  VIADD R2, R0, 0xffffffe ;  /* 0x0ffffffe00027836 */ /* 0x00dfe40000000000 */
[----:B------:R-:W-:Y:S02]  /*5550*/  IMAD.MOV R0, RZ, RZ, -R9 ;  /* 0x000000ffff007224 */ /* 0x000fe400078e0a09 */
[----:B------:R0:W1:Y:S02]  /*5560*/  F2I.FTZ.U32.TRUNC.NTZ R3, R2 ;  /* 0x0000000200037305 */ /* 0x000064000021f000 */
[----:B0-----:R-:W-:Y:S02]  /*5570*/  IMAD.MOV.U32 R2, RZ, RZ, RZ ;  /* 0x000000ffff027224 */ /* 0x001fe400078e00ff */
[----:B-1----:R-:W-:-:S04]  /*5580*/  IMAD.MOV R8, RZ, RZ, -R3 ;  /* 0x000000ffff087224 */ /* 0x002fc800078e0a03 */
[----:B------:R-:W-:Y:S01]  /*5590*/  IMAD.MOV.U32 R5, RZ, RZ, R8 ;  /* 0x000000ffff057224 */ /* 0x000fe200078e0008 */
[----:B------:R-:W-:-:S03]  /*55a0*/  IABS R8, R7 ;  /* 0x0000000700087213 */ /* 0x000fc60000000000 */
        /* <DEDUP_REMOVED lines=26> */
.L_x_18465:
[----:B------:R0:W-:Y:S01]  /*5750*/  STG.E.U8 desc[UR36][R16.64], R3 ;  /* 0x0000000310007986 */ /* 0x0001e2000c101124 */
[----:B------:R-:W-:Y:S05]  /*5760*/  BRA `(.L_x_18467) ;  /* 0x0000000c00707947 */ /* 0x000fea0003800000 */
.L_x_18464:
        /* <DEDUP_REMOVED lines=11> */
.L_x_18469:
[----:B------:R-:W-:-:S05]  /*5820*/  PRMT R3, R3, 0x9910, RZ ;  /* 0x0000991003037816 */ /* 0x000fca00000000ff */
[----:B------:R0:W-:Y:S01]  /*5830*/  STG.E desc[UR36][R16.64], R3 ;  /* 0x0000000310007986 */ /* 0x0001e2000c101924 */
[----:B------:R-:W-:Y:S05]  /*5840*/  BRA `(.L_x_18467) ;  /* 0x0000000c00387947 */ /* 0x000fea0003800000 */
.L_x_18468:
[----:B------:R0:W-:Y:S01]  /*5850*/  STG.E.U16 desc[UR36][R16.64], R3 ;  /* 0x0000000310007986 */ /* 0x0001e2000c101524 */
[----:B------:R-:W-:Y:S05]  /*5860*/  BRA `(.L_x_18467) ;  /* 0x0000000c00307947 */ /* 0x000fea0003800000 */
.L_x_18463:
        /* <DEDUP_REMOVED lines=9> */
.L_x_18471:
[----:B------:R-:W0:Y:S02]  /*5900*/  I2F.S16 R0, R3 ;  /* 0x0000000300007306 */ /* 0x000e240000101400 */
[----:B0-----:R-:W-:-:S05]  /*5910*/  F2FP.F16.F32.PACK_AB R0, RZ, R0 ;  /* 0x00000000ff00723e */ /* 0x001fca00000000ff */
[----:B------:R0:W-:Y:S01]  /*5920*/  STG.E.U16 desc[UR36][R16.64], R0 ;  /* 0x0000000010007986 */ /* 0x0001e2000c101524 */
[----:B------:R-:W-:Y:S05]  /*5930*/  BRA `(.L_x_18467) ;  /* 0x0000000800fc7947 */ /* 0x000fea0003800000 */
.L_x_18470:
        /* <DEDUP_REMOVED lines=10> */
.L_x_18473:
[----:B------:R-:W0:Y:S02]  /*59e0*/  I2F.S16 R3, R3 ;  /* 0x0000000300037306 */ /* 0x000e240000101400 */
[----:B0-----:R-:W-:-:S04]  /*59f0*/  F2FP.F16.F32.PACK_AB R3, RZ, R3 ;  /* 0x00000003ff03723e */ /* 0x001fc800000000ff */
[----:B------:R-:W-:-:S05]  /*5a00*/  PRMT R3, R3, 0x5410, RZ ;  /* 0x0000541003037816 */ /* 0x000fca00000000ff */
[----:B------:R0:W-:Y:S01]  /*5a10*/  STG.E desc[UR36][R16.64], R3 ;  /* 0x0000000310007986 */ /* 0x0001e2000c101924 */
[----:B------:R-:W-:Y:S05]  /*5a20*/  BRA `(.L_x_18467) ;  /* 0x0000000800c07947 */ /* 0x000fea0003800000 */
.L_x_18472:
[----:B------:R-:W0:Y:S02]  /*5a30*/  I2F.F64.S16 R2, R3 ;  /* 0x0000000300027312 */ /* 0x000e240000101c00 */
[----:B0-----:R0:W-:Y:S01]  /*5a40*/  STG.E.64 desc[UR36][R16.64], R2 ;  /* 0x0000000210007986 */ /* 0x0011e2000c101b24 */
[----:B------:R-:W-:Y:S05]  /*5a50*/  BRA `(.L_x_18467) ;  /* 0x0000000800b47947 */ /* 0x000fea0003800000 */
.L_x_18462:
        /* <DEDUP_REMOVED lines=13> */
.L_x_18476:
[----:B------:R-:W0:Y:S01]  /*5b30*/  I2F.F64.S16 R4, R3 ;  /* 0x0000000300047312 */ /* 0x000e220000101c00 */
[----:B------:R-:W-:-:S05]  /*5b40*/  CS2R R6, SRZ ;  /* 0x0000000000067805 */ /* 0x000fca000001ff00 */
[----:B0-----:R0:W-:Y:S01]  /*5b50*/  STG.E.128 desc[UR36][R16.64], R4 ;  /* 0x0000000410007986 */ /* 0x0011e2000c101d24 */
[----:B------:R-:W-:Y:S05]  /*5b60*/  BRA `(.L_x_18467) ;  /* 0x0000000800707947 */ /* 0x000fea0003800000 */
.L_x_18475:
        /* <DEDUP_REMOVED lines=21> */
.L_x_18480:
[----:B------:R-:W-:Y:S05]  /*5cc0*/  BSYNC B0 ;  /* 0x0000000000007941 */ /* 0x000fea0003800000 */
.L_x_18479:
[----:B------:R-:W-:-:S05]  /*5cd0*/  LOP3.LUT R3, R0, R3, RZ, 0xfc, !PT ;  /* 0x0000000300037212 */ /* 0x000fca00078efcff */
[----:B------:R0:W-:Y:S01]  /*5ce0*/  STG.E.U8 desc[UR36][R16.64], R3 ;  /* 0x0000000310007986 */ /* 0x0001e2000c101124 */
[----:B------:R-:W-:Y:S05]  /*5cf0*/  BRA `(.L_x_18467) ;  /* 0x00000008000c7947 */ /* 0x000fea0003800000 */
.L_x_18478:
        /* <DEDUP_REMOVED lines=13> */
.L_x_18482:
[----:B------:R-:W-:Y:S01]  /*5dd0*/  IMAD.MOV.U32 R0, RZ, RZ, 0x7f ;  /* 0x0000007fff007424 */ /* 0x000fe200078e00ff */
[----:B------:R-:W-:-:S04]  /*5de0*/  ISETP.GT.U32.AND P0, PT, R2, 0x7f800000, PT ;  /* 0x7f8000000200780c */ /* 0x000fc80003f04070 */
[----:B------:R-:W-:-:S09]  /*5df0*/  SEL R0, R0, 0x7c, P0 ;  /* 0x0000007c00007807 */ /* 0x000fd20000000000 */
.L_x_18483:
[----:B------:R-:W-:Y:S05]  /*5e00*/  BSYNC B0 ;  /* 0x0000000000007941 */ /* 0x000fea0003800000 */
.L_x_18481:
[----:B------:R-:W-:-:S04]  /*5e10*/  LOP3.LUT R2, R3, 0x80000000, RZ, 0xc0, !PT ;  /* 0x8000000003027812 */ /* 0x000fc800078ec0ff */
[----:B------:R-:W-:-:S04]  /*5e20*/  SHF.R.U32.HI R3, RZ, 0x18, R2 ;  /* 0x00000018ff037819 */ /* 0x000fc80000011602 */
[----:B------:R-:W-:-:S05]  /*5e30*/  LOP3.LUT R3, R0, R3, RZ, 0xfc, !PT ;  /* 0x0000000300037212 */ /* 0x000fca00078efcff */
[----:B------:R0:W-:Y:S01]  /*5e40*/  STG.E.U8 desc[UR36][R16.64], R3 ;  /* 0x0000000310007986 */ /* 0x0001e2000c101124 */
[----:B------:R-:W-:Y:S05]  /*5e50*/  BRA `(.L_x_18467) ;  /* 0x0000000400b47947 */ /* 0x000fea0003800000 */
.L_x_18477:
[----:B------:R-:W0:Y:S02]  /*5e60*/  I2F.S16 R0, R3 ;  /* 0x0000000300007306 */ /* 0x000e240000101400 */
[----:B0-----:R-:W-:-:S05]  /*5e70*/  F2FP.BF16.F32.PACK_AB R0, RZ, R0 ;  /* 0x00000000ff00723e */ /* 0x001fca00000010ff */
[----:B------:R0:W-:Y:S01]  /*5e80*/  STG.E.U16 desc[UR36][R16.64], R0 ;  /* 0x0000000010007986 */ /* 0x0001e2000c101524 */
[----:B------:R-:W-:Y:S05]  /*5e90*/  BRA `(.L_x_18467) ;  /* 0x0000000400a47947 */ /* 0x000fea0003800000 */
.L_x_18474:
        /* <DEDUP_REMOVED lines=10> */
.L_x_18486:
        /* <DEDUP_REMOVED lines=17> */
.L_x_18489:
[----:B------:R-:W-:-:S04]  /*6050*/  LOP3.LUT R2, R3, 0x80000000, RZ, 0xc0, !PT ;  /* 0x8000000003027812 */ /* 0x000fc800078ec0ff */
[----:B------:R-:W-:-:S04]  /*6060*/  SHF.R.U32.HI R3, RZ, 0x18, R2 ;  /* 0x00000018ff037819 */ /* 0x000fc80000011602 */
[----:B------:R-:W-:-:S04]  /*6070*/  LOP3.LUT R0, R0, R3, RZ, 0xfc, !PT ;  /* 0x0000000300007212 */ /* 0x000fc800078efcff */
[----:B------:R-:W-:-:S07]  /*6080*/  PRMT R8, R0, 0x7610, R8 ;  /* 0x0000761000087816 */ /* 0x000fce0000000008 */
.L_x_18488:
[----:B------:R-:W-:Y:S05]  /*6090*/  BSYNC B0 ;  /* 0x0000000000007941 */ /* 0x000fea0003800000 */
.L_x_18487:
[----:B------:R3:W-:Y:S01]  /*60a0*/  STG.E.U8 desc[UR36][R16.64], R8 ;  /* 0x0000000810007986 */ /* 0x0007e2000c101124 */
[----:B------:R-:W-:Y:S05]  /*60b0*/  BRA `(.L_x_18467) ;  /* 0x00000004001c7947 */ /* 0x000fea0003800000 */
.L_x_18485:
        /* <DEDUP_REMOVED lines=17> */
.L_x_18492:
[----:B------:R-:W-:-:S04]  /*61d0*/  LOP3.LUT R2, R3, 0x80000000, RZ, 0xc0, !PT ;  /* 0x8000000003027812 */ /* 0x000fc800078ec0ff */
[----:B------:R-:W-:-:S04]  /*61e0*/  SHF.R.U32.HI R3, RZ, 0x18, R2 ;  /* 0x00000018ff037819 */ /* 0x000fc80000011602 */
[----:B------:R-:W-:-:S04]  /*61f0*/  LOP3.LUT R0, R0, R3, RZ, 0xfc, !PT ;  /* 0x0000000300007212 */ /* 0x000fc800078efcff */
[----:B------:R-:W-:-:S07]  /*6200*/  PRMT R8, R0, 0x7610, R8 ;  /* 0x0000761000087816 */ /* 0x000fce0000000008 */
.L_x_18491:
[----:B------:R-:W-:Y:S05]  /*6210*/  BSYNC B0 ;  /* 0x0000000000007941 */ /* 0x000fea0003800000 */
.L_x_18490:
[----:B------:R0:W-:Y:S01]  /*6220*/  STG.E.U8 desc[UR36][R16.64], R8 ;  /* 0x0000000810007986 */ /* 0x0001e2000c101124 */
[----:B------:R-:W-:Y:S05]  /*6230*/  BRA `(.L_x_18467) ;  /* 0x0000000000bc7947 */ /* 0x000fea0003800000 */
.L_x_18484:
        /* <DEDUP_REMOVED lines=23> */
.L_x_18466:
        /* <DEDUP_REMOVED lines=16> */
.L_x_18495:
[----:B------:R-:W-:Y:S05]  /*64b0*/  BRA `(.L_x_18467) ;  /* 0x00000000001c7947 */ /* 0x000fea0003800000 */
.L_x_18494:
[----:B------:R-:W-:-:S05]  /*64c0*/  PRMT R3, R3, 0x9910, RZ ;  /* 0x0000991003037816 */ /* 0x000fca00000000ff */
[----:B------:R-:W-:-:S05]  /*64d0*/  IMAD.MOV.U32 R2, RZ, RZ, R3 ;  /* 0x000000ffff027224 */ /* 0x000fca00078e0003 */
[----:B------:R-:W-:-:S05]  /*64e0*/  SHF.R.S32.HI R3, RZ, 0x1f, R2 ;  /* 0x0000001fff037819 */ /* 0x000fca0000011402 */
[----:B------:R2:W-:Y:S01]  /*64f0*/  STG.E.64 desc[UR36][R16.64], R2 ;  /* 0x0000000210007986 */ /* 0x0005e2000c101b24 */
[----:B------:R-:W-:Y:S05]  /*6500*/  BRA `(.L_x_18467) ;  /* 0x0000000000087947 */ /* 0x000fea0003800000 */
.L_x_18493:
[----:B------:R-:W-:-:S05]  /*6510*/  PRMT R3, R3, 0x9910, RZ ;  /* 0x0000991003037816 */ /* 0x000fca00000000ff */
[----:B------:R0:W-:Y:S02]  /*6520*/  STG.E desc[UR36][R16.64], R3 ;  /* 0x0000000310007986 */ /* 0x0001e4000c101924 */
.L_x_18467:
[----:B------:R-:W-:-:S07]  /*6530*/  VIADD R19, R19, 0x80 ;  /* 0x0000008013137836 */ /* 0x000fce0000000000 */
.L_x_18427:
[----:B------:R-:W-:Y:S05]  /*6540*/  BSYNC B6 ;  /* 0x0000000000067941 */ /* 0x000fea0003800000 */
.L_x_18426:
        /* <DEDUP_REMOVED lines=307> */
.L_x_18498:
        /* <DEDUP_REMOVED lines=20> */
.L_x_18502:
[----:B------:R0:W5:Y:S01]  /*79c0*/  LDG.E.U8 R0, desc[UR36][R2.64] ;  /* 0x0000002402007981 */ /* 0x000162000c1e1100 */
[----:B------:R-:W-:Y:S05]  /*79d0*/  BRA `(.L_x_18504) ;  /* 0x0000000c00547947 */ /* 0x000fea0003800000 */
.L_x_18501:
        /* <DEDUP_REMOVED lines=8> */
.L_x_18506:
[----:B------:R0:W5:Y:S01]  /*7a60*/  LDG.E.U16 R0, desc[UR36][R2.64] ;  /* 0x0000002402007981 */ /* 0x000162000c1e1500 */
[----:B------:R-:W-:Y:S05]  /*7a70*/  BRA `(.L_x_18504) ;  /* 0x0000000c002c7947 */ /* 0x000fea0003800000 */
.L_x_18505:
[----:B------:R0:W5:Y:S01]  /*7a80*/  LDG.E.U16 R0, desc[UR36][R2.64] ;  /* 0x0000002402007981 */ /* 0x000162000c1e1500 */
[----:B------:R-:W-:Y:S05]  /*7a90*/  BRA `(.L_x_18504) ;  /* 0x0000000c00247947 */ /* 0x000fea0003800000 */
.L_x_18500:
        /* <DEDUP_REMOVED lines=9> */
.L_x_18508:
[----:B------:R-:W2:Y:S02]  /*7b30*/  LDG.E.U16 R4, desc[UR36][R2.64] ;  /* 0x0000002402047981 */ /* 0x000ea4000c1e1500 */
[----:B--2---:R-:W-:-:S06]  /*7b40*/  HADD2.F32 R4, -RZ, R4.H0_H0 ;  /* 0x20000004ff047230 */ /* 0x004fcc0000004100 */
[----:B------:R-:W0:Y:S02]  /*7b50*/  F2I.FTZ.TRUNC.NTZ R4, R4 ;  /* 0x0000000400047305 */ /* 0x000e24000021f100 */
[----:B0-----:R-:W-:Y:S01]  /*7b60*/  PRMT R0, R4, 0x7610, R0 ;  /* 0x0000761004007816 */ /* 0x001fe20000000000 */
[----:B------:R-:W-:Y:S06]  /*7b70*/  BRA `(.L_x_18504) ;  /* 0x0000000800ec7947 */ /* 0x000fec0003800000 */
.L_x_18507:
        /* <DEDUP_REMOVED lines=9> */
.L_x_18510:
[----:B------:R-:W2:Y:S02]  /*7c10*/  LDG.E.U16 R2, desc[UR36][R2.64] ;  /* 0x0000002402027981 */ /* 0x000ea4000c1e1500 */
[----:B--2---:R-:W-:-:S06]  /*7c20*/  HADD2.F32 R4, -RZ, R2.H0_H0 ;  /* 0x20000002ff047230 */ /* 0x004fcc0000004100 */
[----:B------:R-:W0:Y:S02]  /*7c30*/  F2I.FTZ.TRUNC.NTZ R4, R4 ;  /* 0x0000000400047305 */ /* 0x000e24000021f100 */
[----:B0-----:R-:W-:Y:S01]  /*7c40*/  PRMT R0, R4, 0x7610, R0 ;  /* 0x0000761004007816 */ /* 0x001fe20000000000 */
[----:B------:R-:W-:Y:S06]  /*7c50*/  BRA `(.L_x_18504) ;  /* 0x0000000800b47947 */ /* 0x000fec0003800000 */
.L_x_18509:
[----:B------:R-:W2:Y:S02]  /*7c60*/  LDG.E.64 R2, desc[UR36][R2.64] ;  /* 0x0000002402027981 */ /* 0x000ea4000c1e1b00 */
[----:B--2---:R0:W1:Y:S01]  /*7c70*/  F2I.F64.TRUNC R0, R2 ;  /* 0x0000000200007311 */ /* 0x004062000030d100 */
[----:B------:R-:W-:Y:S05]  /*7c80*/  BRA `(.L_x_18504) ;  /* 0x0000000800a87947 */ /* 0x000fea0003800000 */
.L_x_18499:
        /* <DEDUP_REMOVED lines=12> */
.L_x_18513:
[----:B------:R-:W2:Y:S02]  /*7d50*/  LDG.E.64 R2, desc[UR36][R2.64] ;  /* 0x0000002402027981 */ /* 0x000ea4000c1e1b00 */
[----:B--2---:R3:W4:Y:S01]  /*7d60*/  F2I.F64.TRUNC R0, R2 ;  /* 0x0000000200007311 */ /* 0x004722000030d100 */
[----:B------:R-:W-:Y:S05]  /*7d70*/  BRA `(.L_x_18504) ;  /* 0x00000008006c7947 */ /* 0x000fea0003800000 */
.L_x_18512:
        /* <DEDUP_REMOVED lines=28> */
.L_x_18515:
        /* <DEDUP_REMOVED lines=15> */
.L_x_18514:
[----:B------:R-:W2:Y:S02]  /*8030*/  LDG.E.U16 R4, desc[UR36][R2.64] ;  /* 0x0000002402047981 */ /* 0x000ea4000c1e1500 */
[----:B--2---:R-:W-:-:S06]  /*8040*/  IMAD.U32 R4, R4, 0x10000, RZ ;  /* 0x0001000004047824 */ /* 0x004fcc00078e00ff */
[----:B------:R-:W0:Y:S02]  /*8050*/  F2I.FTZ.TRUNC.NTZ R4, R4 ;  /* 0x0000000400047305 */ /* 0x000e24000021f100 */
[----:B0-----:R-:W-:Y:S01]  /*8060*/  PRMT R0, R4, 0x7610, R0 ;  /* 0x0000761004007816 */ /* 0x001fe20000000000 */
[----:B------:R-:W-:Y:S06]  /*8070*/  BRA `(.L_x_18504) ;  /* 0x0000000400ac7947 */ /* 0x000fec0003800000 */
.L_x_18511:
        /* <DEDUP_REMOVED lines=10> */
.L_x_18518:
        /* <DEDUP_REMOVED lines=21> */
.L_x_18522:
[----:B------:R-:W-:Y:S05]  /*8270*/  BSYNC B1 ;  /* 0x0000000000017941 */ /* 0x000fea0003800000 */
.L_x_18521:
[----:B------:R-:W-:Y:S01]  /*8280*/  IMAD.SHL.U32 R2, R2, 0x100000, RZ ;  /* 0x0010000002027824 */ /* 0x000fe200078e00ff */
[----:B------:R-:W-:-:S04]  /*8290*/  LEA R3, R0, 0x3b800000, 0x17 ;  /* 0x3b80000000037811 */ /* 0x000fc800078eb8ff */
[----:B------:R-:W-:-:S07]  /*82a0*/  LOP3.LUT R4, R3, R2, R4, 0xfe, !PT ;  /* 0x0000000203047212 */ /* 0x000fce00078efe04 */
.L_x_18520:
[----:B------:R-:W-:Y:S05]  /*82b0*/  BSYNC B0 ;  /* 0x0000000000007941 */ /* 0x000fea0003800000 */
.L_x_18519:
[----:B------:R-:W0:Y:S02]  /*82c0*/  F2I.FTZ.TRUNC.NTZ R4, R4 ;  /* 0x0000000400047305 */ /* 0x000e24000021f100 */
[----:B0-----:R-:W-:Y:S01]  /*82d0*/  PRMT R0, R4, 0x7610, R0 ;  /* 0x0000761004007816 */ /* 0x001fe20000000000 */
[----:B------:R-:W-:Y:S06]  /*82e0*/  BRA `(.L_x_18504) ;  /* 0x0000000400107947 */ /* 0x000fec0003800000 */
.L_x_18517:
        /* <DEDUP_REMOVED lines=21> */
.L_x_18526:
[----:B------:R-:W-:Y:S05]  /*8440*/  BSYNC B1 ;  /* 0x0000000000017941 */ /* 0x000fea0003800000 */
.L_x_18525:
[----:B------:R-:W-:Y:S01]  /*8450*/  IMAD.SHL.U32 R2, R2, 0x200000, RZ ;  /* 0x0020000002027824 */ /* 0x000fe200078e00ff */
[----:B------:R-:W-:-:S04]  /*8460*/  LEA R3, R0, 0x37800000, 0x17 ;  /* 0x3780000000037811 */ /* 0x000fc800078eb8ff */
[----:B------:R-:W-:-:S07]  /*8470*/  LOP3.LUT R4, R3, R2, R4, 0xfe, !PT ;  /* 0x0000000203047212 */ /* 0x000fce00078efe04 */
.L_x_18524:
[----:B------:R-:W-:Y:S05]  /*8480*/  BSYNC B0 ;  /* 0x0000000000007941 */ /* 0x000fea0003800000 */
.L_x_18523:
[----:B------:R-:W0:Y:S02]  /*8490*/  F2I.FTZ.TRUNC.NTZ R4, R4 ;  /* 0x0000000400047305 */ /* 0x000e24000021f100 */
[----:B0-----:R-:W-:Y:S01]  /*84a0*/  PRMT R0, R4, 0x7610, R0 ;  /* 0x0000761004007816 */ /* 0x001fe20000000000 */
[----:B------:R-:W-:Y:S06]  /*84b0*/  BRA `(.L_x_18504) ;  /* 0x00000000009c7947 */ /* 0x000fec0003800000 */
.L_x_18516:
        /* <DEDUP_REMOVED lines=14> */
.L_x_18530:
[----:B------:R-:W-:Y:S05]  /*85a0*/  BSYNC B0 ;  /* 0x0000000000007941 */ /* 0x000fea0003800000 */
.L_x_18529:
[----:B------:R-:W0:Y:S02]  /*85b0*/  F2I.FTZ.TRUNC.NTZ R4, R4 ;  /* 0x0000000400047305 */ /* 0x000e24000021f100 */
[----:B0-----:R-:W-:Y:S01]  /*85c0*/  PRMT R0, R4, 0x7610, R0 ;  /* 0x0000761004007816 */ /* 0x001fe20000000000 */
[----:B------:R-:W-:Y:S06]  /*85d0*/  BRA `(.L_x_18504) ;  /* 0x0000000000547947 */ /* 0x000fec0003800000 */
.L_x_18503:
        /* <DEDUP_REMOVED lines=16> */
.L_x_18531:
[----:B------:R-:W-:Y:S01]  /*86e0*/  PRMT R0, RZ, 0x7610, R0 ;  /* 0x00007610ff007816 */ /* 0x000fe20000000000 */
[----:B------:R-:W-:Y:S06]  /*86f0*/  BRA `(.L_x_18504) ;  /* 0x00000000000c7947 */ /* 0x000fec0003800000 */
.L_x_18528:
[----:B------:R1:W5:Y:S01]  /*8700*/  LDG.E.U16 R0, desc[UR36][R2.64] ;  /* 0x0000002402007981 */ /* 0x000362000c1e1500 */
[----:B------:R-:W-:Y:S05]  /*8710*/  BRA `(.L_x_18504) ;  /* 0x0000000000047947 */ /* 0x000fea0003800000 */
.L_x_18527:
[----:B------:R2:W5:Y:S02]  /*8720*/  LDG.E.U16 R0, desc[UR36][R2.64] ;  /* 0x0000002402007981 */ /* 0x000564000c1e1500 */
.L_x_18504:
        /* <DEDUP_REMOVED lines=41> */
.L_x_18535:
[----:B------:R3:W-:Y:S01]  /*89c0*/  STG.E.U8 desc[UR36][R16.64], R3 ;  /* 0x0000000310007986 */ /* 0x0007e2000c101124 */
[----:B------:R-:W-:Y:S05]  /*89d0*/  BRA `(.L_x_18537) ;  /* 0x0000000c00707947 */ /* 0x000fea0003800000 */
.L_x_18534:
        /* <DEDUP_REMOVED lines=11> */
.L_x_18539:
[----:B------:R-:W-:-:S05]  /*8a90*/  PRMT R3, R3, 0x9910, RZ ;  /* 0x0000991003037816 */ /* 0x000fca00000000ff */
[----:B------:R2:W-:Y:S01]  /*8aa0*/  STG.E desc[UR36][R16.64], R3 ;  /* 0x0000000310007986 */ /* 0x0005e2000c101924 */
[----:B------:R-:W-:Y:S05]  /*8ab0*/  BRA `(.L_x_18537) ;  /* 0x0000000c00387947 */ /* 0x000fea0003800000 */
.L_x_18538:
[----:B------:R0:W-:Y:S01]  /*8ac0*/  STG.E.U16 desc[UR36][R16.64], R3 ;  /* 0x0000000310007986 */ /* 0x0001e2000c101524 */
[----:B------:R-:W-:Y:S05]  /*8ad0*/  BRA `(.L_x_18537) ;  /* 0x0000000c00307947 */ /* 0x000fea0003800000 */
.L_x_18533:
        /* <DEDUP_REMOVED lines=9> */
.L_x_18541:
[----:B------:R-:W0:Y:S02]  /*8b70*/  I2F.S16 R0, R3 ;  /* 0x0000000300007306 */ /* 0x000e240000101400 */
[----:B0-----:R-:W-:-:S05]  /*8b80*/  F2FP.F16.F32.PACK_AB R0, RZ, R0 ;  /* 0x00000000ff00723e */ /* 0x001fca00000000ff */
[----:B------:R0:W-:Y:S01]  /*8b90*/  STG.E.U16 desc[UR36][R16.64], R0 ;  /* 0x0000000010007986 */ /* 0x0001e2000c101524 */
[----:B------:R-:W-:Y:S05]  /*8ba0*/  BRA `(.L_x_18537) ;  /* 0x0000000800fc7947 */ /* 0x000fea0003800000 */
.L_x_18540:
        /* <DEDUP_REMOVED lines=10> */
.L_x_18543:
[----:B------:R-:W0:Y:S02]  /*8c50*/  I2F.S16 R3, R3 ;  /* 0x0000000300037306 */ /* 0x000e240000101400 */
[----:B0-----:R-:W-:-:S04]  /*8c60*/  F2FP.F16.F32.PACK_AB R3, RZ, R3 ;  /* 0x00000003ff03723e */ /* 0x001fc800000000ff */
[----:B------:R-:W-:-:S05]  /*8c70*/  PRMT R3, R3, 0x5410, RZ ;  /* 0x0000541003037816 */ /* 0x000fca00000000ff */
[----:B------:R0:W-:Y:S01]  /*8c80*/  STG.E desc[UR36][R16.64], R3 ;  /* 0x0000000310007986 */ /* 0x0001e2000c101924 */
[----:B------:R-:W-:Y:S05]  /*8c90*/  BRA `(.L_x_18537) ;  /* 0x0000000800c07947 */ /* 0x000fea0003800000 */
.L_x_18542:
[----:B------:R-:W0:Y:S02]  /*8ca0*/  I2F.F64.S16 R2, R3 ;  /* 0x0000000300027312 */ /* 0x000e240000101c00 */
[----:B0-----:R0:W-:Y:S01]  /*8cb0*/  STG.E.64 desc[UR36][R16.64], R2 ;  /* 0x0000000210007986 */ /* 0x0011e2000c101b24 */
[----:B------:R-:W-:Y:S05]  /*8cc0*/  BRA `(.L_x_18537) ;  /* 0x0000000800b47947 */ /* 0x000fea0003800000 */
.L_x_18532:
        /* <DEDUP_REMOVED lines=13> */
.L_x_18546:
[----:B------:R-:W0:Y:S01]  /*8da0*/  I2F.F64.S16 R4, R3 ;  /* 0x0000000300047312 */ /* 0x000e220000101c00 */
[----:B------:R-:W-:-:S05]  /*8db0*/  CS2R R6, SRZ ;  /* 0x0000000000067805 */ /* 0x000fca000001ff00 */
[----:B0-----:R0:W-:Y:S01]  /*8dc0*/  STG.E.128 desc[UR36][R16.64], R4 ;  /* 0x0000000410007986 */ /* 0x0011e2000c101d24 */
[----:B------:R-:W-:Y:S05]  /*8dd0*/  BRA `(.L_x_18537) ;  /* 0x0000000800707947 */ /* 0x000fea0003800000 */
.L_x_18545:
        /* <DEDUP_REMOVED lines=21> */
.L_x_18550:
[----:B------:R-:W-:Y:S05]  /*8f30*/  BSYNC B0 ;  /* 0x0000000000007941 */ /* 0x000fea0003800000 */
.L_x_18549:
[----:B------:R-:W-:-:S05]  /*8f40*/  LOP3.LUT R3, R0, R3, RZ, 0xfc, !PT ;  /* 0x0000000300037212 */ /* 0x000fca00078efcff */
[----:B------:R0:W-:Y:S01]  /*8f50*/  STG.E.U8 desc[UR36][R16.64], R3 ;  /* 0x0000000310007986 */ /* 0x0001e2000c101124 */
[----:B------:R-:W-:Y:S05]  /*8f60*/  BRA `(.L_x_18537) ;  /* 0x00000008000c7947 */ /* 0x000fea0003800000 */
.L_x_18548:
        /* <DEDUP_REMOVED lines=13> */
.L_x_18552:
[----:B------:R-:W-:Y:S01]  /*9040*/  IMAD.MOV.U32 R0, RZ, RZ, 0x7f ;  /* 0x0000007fff007424 */ /* 0x000fe200078e00ff */
[----:B------:R-:W-:-:S04]  /*9050*/  ISETP.GT.U32.AND P0, PT, R2, 0x7f800000, PT ;  /* 0x7f8000000200780c */ /* 0x000fc80003f04070 */
[----:B------:R-:W-:-:S09]  /*9060*/  SEL R0, R0, 0x7c, P0 ;  /* 0x0000007c00007807 */ /* 0x000fd20000000000 */
.L_x_18553:
[----:B------:R-:W-:Y:S05]  /*9070*/  BSYNC B0 ;  /* 0x0000000000007941 */ /* 0x000fea0003800000 */
.L_x_18551:
[----:B------:R-:W-:-:S04]  /*9080*/  LOP3.LUT R2, R3, 0x80000000, RZ, 0xc0, !PT ;  /* 0x8000000003027812 */ /* 0x000fc800078ec0ff */
[----:B------:R-:W-:-:S04]  /*9090*/  SHF.R.U32.HI R3, RZ, 0x18, R2 ;  /* 0x00000018ff037819 */ /* 0x000fc80000011602 */
[----:B------:R-:W-:-:S05]  /*90a0*/  LOP3.LUT R3, R0, R3, RZ, 0xfc, !PT ;  /* 0x0000000300037212 */ /* 0x000fca00078efcff */
[----:B------:R0:W-:Y:S01]  /*90b0*/  STG.E.U8 desc[UR36][R16.64], R3 ;  /* 0x0000000310007986 */ /* 0x0001e2000c101124 */
[----:B------:R-:W-:Y:S05]  /*90c0*/  BRA `(.L_x_18537) ;  /* 0x0000000400b47947 */ /* 0x000fea0003800000 */
.L_x_18547:
[----:B------:R-:W0:Y:S02]  /*90d0*/  I2F.S16 R0, R3 ;  /* 0x0000000300007306 */ /* 0x000e240000101400 */
[----:B0-----:R-:W-:-:S05]  /*90e0*/  F2FP.BF16.F32.PACK_AB R0, RZ, R0 ;  /* 0x00000000ff00723e */ /* 0x001fca00000010ff */
[----:B------:R0:W-:Y:S01]  /*90f0*/  STG.E.U16 desc[UR36][R16.64], R0 ;  /* 0x0000000010007986 */ /* 0x0001e2000c101524 */
[----:B------:R-:W-:Y:S05]  /*9100*/  BRA `(.L_x_18537) ;  /* 0x0000000400a47947 */ /* 0x000fea0003800000 */
.L_x_18544:
        /* <DEDUP_REMOVED lines=10> */
.L_x_18556:
        /* <DEDUP_REMOVED lines=17> */
.L_x_18559:
[----:B------:R-:W-:-:S04]  /*92c0*/  LOP3.LUT R2, R3, 0x80000000, RZ, 0xc0, !PT ;  /* 0x8000000003027812 */ /* 0x000fc800078ec0ff */
[----:B------:R-:W-:-:S04]  /*92d0*/  SHF.R.U32.HI R3, RZ, 0x18, R2 ;  /* 0x00000018ff037819 */ /* 0x000fc80000011602 */
[----:B------:R-:W-:-:S04]  /*92e0*/  LOP3.LUT R0, R0, R3, RZ, 0xfc, !PT ;  /* 0x0000000300007212 */ /* 0x000fc800078efcff */
[----:B------:R-:W-:-:S07]  /*92f0*/  PRMT R8, R0, 0x7610, R8 ;  /* 0x0000761000087816 */ /* 0x000fce0000000008 */
.L_x_18558:
[----:B------:R-:W-:Y:S05]  /*9300*/  BSYNC B0 ;  /* 0x0000000000007941 */ /* 0x000fea0003800000 */
.L_x_18557:
[----:B------:R0:W-:Y:S01]  /*9310*/  STG.E.U8 desc[UR36][R16.64], R8 ;  /* 0x0000000810007986 */ /* 0x0001e2000c101124 */
[----:B------:R-:W-:Y:S05]  /*9320*/  BRA `(.L_x_18537) ;  /* 0x00000004001c7947 */ /* 0x000fea0003800000 */
.L_x_18555:
        /* <DEDUP_REMOVED lines=17> */
.L_x_18562:
[----:B------:R-:W-:-:S04]  /*9440*/  LOP3.LUT R2, R3, 0x80000000, RZ, 0xc0, !PT ;  /* 0x8000000003027812 */ /* 0x000fc800078ec0ff */
[----:B------:R-:W-:-:S04]  /*9450*/  SHF.R.U32.HI R3, RZ, 0x18, R2 ;  /* 0x00000018ff037819 */ /* 0x000fc80000011602 */
[----:B------:R-:W-:-:S04]  /*9460*/  LOP3.LUT R0, R0, R3, RZ, 0xfc, !PT ;  /* 0x0000000300007212 */ /* 0x000fc800078efcff */
[----:B------:R-:W-:-:S07]  /*9470*/  PRMT R8, R0, 0x7610, R8 ;  /* 0x0000761000087816 */ /* 0x000fce0000000008 */
.L_x_18561:
[----:B------:R-:W-:Y:S05]  /*9480*/  BSYNC B0 ;  /* 0x0000000000007941 */ /* 0x000fea0003800000 */
.L_x_18560:
[----:B------:R0:W-:Y:S01]  /*9490*/  STG.E.U8 desc[UR36][R16.64], R8 ;  /* 0x0000000810007986 */ /* 0x0001e2000c101124 */
[----:B------:R-:W-:Y:S05]  /*94a0*/  BRA `(.L_x_18537) ;  /* 0x0000000000bc7947 */ /* 0x000fea0003800000 */
.L_x_18554:
        /* <DEDUP_REMOVED lines=23> */
.L_x_18536:
        /* <DEDUP_REMOVED lines=16> */
.L_x_18565:
[----:B------:R-:W-:Y:S05]  /*9720*/  BRA `(.L_x_18537) ;  /* 0x00000000001c7947 */ /* 0x000fea0003800000 */
.L_x_18564:
[----:B------:R-:W-:-:S05]  /*9730*/  PRMT R3, R3, 0x9910, RZ ;  /* 0x0000991003037816 */ /* 0x000fca00000000ff */
[----:B------:R-:W-:-:S05]  /*9740*/  IMAD.MOV.U32 R2, RZ, RZ, R3 ;  /* 0x000000ffff027224 */ /* 0x000fca00078e0003 */
[----:B------:R-:W-:-:S05]  /*9750*/  SHF.R.S32.HI R3, RZ, 0x1f, R2 ;  /* 0x0000001fff037819 */ /* 0x000fca0000011402 */
[----:B------:R0:W-:Y:S01]  /*9760*/  STG.E.64 desc[UR36][R16.64], R2 ;  /* 0x0000000210007986 */ /* 0x0001e2000c101b24 */
[----:B------:R-:W-:Y:S05]  /*9770*/  BRA `(.L_x_18537) ;  /* 0x0000000000087947 */ /* 0x000fea0003800000 */
.L_x_18563:
[----:B------:R-:W-:-:S05]  /*9780*/  PRMT R3, R3, 0x9910, RZ ;  /* 0x0000991003037816 */ /* 0x000fca00000000ff */
[----:B------:R0:W-:Y:S02]  /*9790*/  STG.E desc[UR36][R16.64], R3 ;  /* 0x0000000310007986 */ /* 0x0001e4000c101924 */
.L_x_18537:
[----:B------:R-:W-:-:S07]  /*97a0*/  VIADD R19, R19, 0x80 ;  /* 0x0000008013137836 */ /* 0x000fce0000000000 */
.L_x_18497:
[----:B------:R-:W-:Y:S05]  /*97b0*/  BSYNC B6 ;  /* 0x0000000000067941 */ /* 0x000fea0003800000 */
.L_x_18496:
        /* <DEDUP_REMOVED lines=306> */
.L_x_18566:
        /* <DEDUP_REMOVED lines=20> */
.L_x_18570:
[----:B------:R4:W5:Y:S01]  /*ac20*/  LDG.E.U8 R0, desc[UR36][R2.64] ;  /* 0x0000002402007981 */ /* 0x000962000c1e1100 */
[----:B------:R-:W-:Y:S05]  /*ac30*/  BRA `(.L_x_18572) ;  /* 0x0000000c00547947 */ /* 0x000fea0003800000 */
.L_x_18569:
        /* <DEDUP_REMOVED lines=8> */
.L_x_18574:
[----:B------:R2:W5:Y:S01]  /*acc0*/  LDG.E.U16 R0, desc[UR36][R2.64] ;  /* 0x0000002402007981 */ /* 0x000562000c1e1500 */
[----:B------:R-:W-:Y:S05]  /*acd0*/  BRA `(.L_x_18572) ;  /* 0x0000000c002c7947 */ /* 0x000fea0003800000 */
.L_x_18573:
[----:B------:R0:W5:Y:S01]  /*ace0*/  LDG.E.U16 R0, desc[UR36][R2.64] ;  /* 0x0000002402007981 */ /* 0x000162000c1e1500 */
[----:B------:R-:W-:Y:S05]  /*acf0*/  BRA `(.L_x_18572) ;  /* 0x0000000c00247947 */ /* 0x000fea0003800000 */
.L_x_18568:
        /* <DEDUP_REMOVED lines=9> */
.L_x_18576:
[----:B------:R-:W2:Y:S02]  /*ad90*/  LDG.E.U16 R4, desc[UR36][R2.64] ;  /* 0x0000002402047981 */ /* 0x000ea4000c1e1500 */
[----:B--2---:R-:W-:-:S06]  /*ada0*/  HADD2.F32 R4, -RZ, R4.H0_H0 ;  /* 0x20000004ff047230 */ /* 0x004fcc0000004100 */
[----:B------:R-:W0:Y:S02]  /*adb0*/  F2I.FTZ.TRUNC.NTZ R4, R4 ;  /* 0x0000000400047305 */ /* 0x000e24000021f100 */
[----:B0-----:R-:W-:Y:S01]  /*adc0*/  PRMT R0, R4, 0x7610, R0 ;  /* 0x0000761004007816 */ /* 0x001fe20000000000 */
[----:B------:R-:W-:Y:S06]  /*add0*/  BRA `(.L_x_18572) ;  /* 0x0000000800ec7947 */ /* 0x000fec0003800000 */
.L_x_18575:
        /* <DEDUP_REMOVED lines=9> */
.L_x_18578:
[----:B------:R-:W2:Y:S02]  /*ae70*/  LDG.E.U16 R2, desc[UR36][R2.64] ;  /* 0x0000002402027981 */ /* 0x000ea4000c1e1500 */
[----:B--2---:R-:W-:-:S06]  /*ae80*/  HADD2.F32 R4, -RZ, R2.H0_H0 ;  /* 0x20000002ff047230 */ /* 0x004fcc0000004100 */
[----:B------:R-:W0:Y:S02]  /*ae90*/  F2I.FTZ.TRUNC.NTZ R4, R4 ;  /* 0x0000000400047305 */ /* 0x000e24000021f100 */
[----:B0-----:R-:W-:Y:S01]  /*aea0*/  PRMT R0, R4, 0x7610, R0 ;  /* 0x0000761004007816 */ /* 0x001fe20000000000 */
[----:B------:R-:W-:Y:S06]  /*aeb0*/  BRA `(.L_x_18572) ;  /* 0x0000000800b47947 */ /* 0x000fec0003800000 */
.L_x_18577:
[----:B------:R-:W2:Y:S02]  /*aec0*/  LDG.E.64 R2, desc[UR36][R2.64] ;  /* 0x0000002402027981 */ /* 0x000ea4000c1e1b00 */
[----:B--2---:R0:W1:Y:S01]  /*aed0*/  F2I.F64.TRUNC R0, R2 ;  /* 0x0000000200007311 */ /* 0x004062000030d100 */
[----:B------:R-:W-:Y:S05]  /*aee0*/  BRA `(.L_x_18572) ;  /* 0x0000000800a87947 */ /* 0x000fea0003800000 */
.L_x_18567:
        /* <DEDUP_REMOVED lines=12> */
.L_x_18581:
[----:B------:R-:W2:Y:S02]  /*afb0*/  LDG.E.64 R2, desc[UR36][R2.64] ;  /* 0x0000002402027981 */ /* 0x000ea4000c1e1b00 */
[----:B--2---:R0:W1:Y:S01]  /*afc0*/  F2I.F64.TRUNC R0, R2 ;  /* 0x0000000200007311 */ /* 0x004062000030d100 */
[----:B------:R-:W-:Y:S05]  /*afd0*/  BRA `(.L_x_18572) ;  /* 0x00000008006c7947 */ /* 0x000fea0003800000 */
.L_x_18580:
        /* <DEDUP_REMOVED lines=28> */
.L_x_18583:
        /* <DEDUP_REMOVED lines=15> */
.L_x_18582:
[----:B------:R-:W2:Y:S02]  /*b290*/  LDG.E.U16 R4, desc[UR36][R2.64] ;  /* 0x0000002402047981 */ /* 0x000ea4000c1e1500 */
[----:B--2---:R-:W-:-:S06]  /*b2a0*/  IMAD.U32 R4, R4, 0x10000, RZ ;  /* 0x0001000004047824 */ /* 0x004fcc00078e00ff */
[----:B------:R-:W0:Y:S02]  /*b2b0*/  F2I.FTZ.TRUNC.NTZ R4, R4 ;  /* 0x0000000400047305 */ /* 0x000e24000021f100 */
[----:B0-----:R-:W-:Y:S01]  /*b2c0*/  PRMT R0, R4, 0x7610, R0 ;  /* 0x0000761004007816 */ /* 0x001fe20000000000 */
[----:B------:R-:W-:Y:S06]  /*b2d0*/  BRA `(.L_x_18572) ;  /* 0x0000000400ac7947 */ /* 0x000fec0003800000 */
.L_x_18579:
        /* <DEDUP_REMOVED lines=10> */
.L_x_18586:
        /* <DEDUP_REMOVED lines=21> */
.L_x_18590:
[----:B------:R-:W-:Y:S05]  /*b4d0*/  BSYNC B1 ;  /* 0x0000000000017941 */ /* 0x000fea0003800000 */
.L_x_18589:
[----:B------:R-:W-:Y:S01]  /*b4e0*/  IMAD.SHL.U32 R2, R2, 0x100000, RZ ;  /* 0x0010000002027824 */ /* 0x000fe200078e00ff */
[----:B------:R-:W-:-:S04]  /*b4f0*/  LEA R3, R0, 0x3b800000, 0x17 ;  /* 0x3b80000000037811 */ /* 0x000fc800078eb8ff */
[----:B------:R-:W-:-:S07]  /*b500*/  LOP3.LUT R4, R3, R2, R4, 0xfe, !PT ;  /* 0x0000000203047212 */ /* 0x000fce00078efe04 */
.L_x_18588:
[----:B------:R-:W-:Y:S05]  /*b510*/  BSYNC B0 ;  /* 0x0000000000007941 */ /* 0x000fea0003800000 */
.L_x_18587:
[----:B------:R-:W0:Y:S02]  /*b520*/  F2I.FTZ.TRUNC.NTZ R4, R4 ;  /* 0x0000000400047305 */ /* 0x000e24000021f100 */
[----:B0-----:R-:W-:Y:S01]  /*b530*/  PRMT R0, R4, 0x7610, R0 ;  /* 0x0000761004007816 */ /* 0x001fe20000000000 */
[----:B------:R-:W-:Y:S06]  /*b540*/  BRA `(.L_x_18572) ;  /* 0x0000000400107947 */ /* 0x000fec0003800000 */
.L_x_18585:
        /* <DEDUP_REMOVED lines=21> */
.L_x_18594:
[----:B------:R-:W-:Y:S05]  /*b6a0*/  BSYNC B1 ;  /* 0x0000000000017941 */ /* 0x000fea0003800000 */
.L_x_18593:
[----:B------:R-:W-:Y:S01]  /*b6b0*/  IMAD.SHL.U32 R2, R2, 0x200000, RZ ;  /* 0x0020000002027824 */ /* 0x000fe200078e00ff */
[----:B------:R-:W-:-:S04]  /*b6c0*/  LEA R3, R0, 0x37800000, 0x17 ;  /* 0x3780000000037811 */ /* 0x000fc800078eb8ff */
[----:B------:R-:W-:-:S07]  /*b6d0*/  LOP3.LUT R4, R3, R2, R4, 0xfe, !PT ;  /* 0x0000000203047212 */ /* 0x000fce00078efe04 */
.L_x_18592:
[----:B------:R-:W-:Y:S05]  /*b6e0*/  BSYNC B0 ;  /* 0x0000000000007941 */ /* 0x000fea0003800000 */
.L_x_18591:
[----:B------:R-:W0:Y:S02]  /*b6f0*/  F2I.FTZ.TRUNC.NTZ R4, R4 ;  /* 0x0000000400047305 */ /* 0x000e24000021f100 */
[----:B0-----:R-:W-:Y:S01]  /*b700*/  PRMT R0, R4, 0x7610, R0 ;  /* 0x0000761004007816 */ /* 0x001fe20000000000 */
[----:B------:R-:W-:Y:S06]  /*b710*/  BRA `(.L_x_18572) ;  /* 0x00000000009c7947 */ /* 0x000fec0003800000 */
.L_x_18584:
        /* <DEDUP_REMOVED lines=14> */
.L_x_18598:
[----:B------:R-:W-:Y:S05]  /*b800*/  BSYNC B0 ;  /* 0x0000000000007941 */ /* 0x000fea0003800000 */
.L_x_18597:
[----:B------:R-:W0:Y:S02]  /*b810*/  F2I.FTZ.TRUNC.NTZ R4, R4 ;  /* 0x0000000400047305 */ /* 0x000e24000021f100 */
[----:B0-----:R-:W-:Y:S01]  /*b820*/  PRMT R0, R4, 0x7610, R0 ;  /* 0x0000761004007816 */ /* 0x001fe20000000000 */
[----:B------:R-:W-:Y:S06]  /*b830*/  BRA `(.L_x_18572) ;  /* 0x0000000000547947 */ /* 0x000fec0003800000 */
.L_x_18571:
        /* <DEDUP_REMOVED lines=16> */
.L_x_18599:
[----:B------:R-:W-:Y:S01]  /*b940*/  PRMT R0, RZ, 0x7610, R0 ;  /* 0x00007610ff007816 */ /* 0x000fe20000000000 */
[----:B------:R-:W-:Y:S06]  /*b950*/  BRA `(.L_x_18572) ;  /* 0x00000000000c7947 */ /* 0x000fec0003800000 */
.L_x_18596:
[----:B------:R0:W5:Y:S01]  /*b960*/  LDG.E.U16 R0, desc[UR36][R2.64] ;  /* 0x0000002402007981 */ /* 0x000162000c1e1500 */
[----:B------:R-:W-:Y:S05]  /*b970*/  BRA `(.L_x_18572) ;  /* 0x0000000000047947 */ /* 0x000fea0003800000 */
.L_x_18595:
[----:B------:R0:W5:Y:S02]  /*b980*/  LDG.E.U16 R0, desc[UR36][R2.64] ;  /* 0x0000002402007981 */ /* 0x000164000c1e1500 */
.L_x_18572:
[----:B-1---5:R-:W-:Y:S01]  /*b990*/  PRMT R6, R0, 0x9910, RZ ;  /* 0x0000991000067816 */ /* 0x022fe200000000ff */
[----:B------:R-:W1:Y:S03]  /*b9a0*/  LDC.U16 R5, c[0x0][0x422] ;  /* 0x00010880ff057b82 */ /* 0x000e660000000400 */
[-C--:B------:R-:W-:Y:S02]  /*b9b0*/  IABS R4, R6.reuse ;  /* 0x0000000600047213 */ /* 0x080fe40000000000 */
[----:B------:R-:W-:Y:S02]  /*b9c0*/  IABS R9, R6 ;  /* 0x0000000600097213 */ /* 0x000fe40000000000 */
[----:B------:R-:W2:Y:S08]  /*b9d0*/  I2F.RP R0, R4 ;  /* 0x0000000400007306 */ /* 0x000eb00000209400 */
[----:B--2---:R-:W0:Y:S01]  /*b9e0*/  MUFU.RCP R0, R0 ;  /* 0x0000000000007308 */ /* 0x004e220000001000 */
[----:B-1----:R-:W-:-:S04]  /*b9f0*/  PRMT R7, R5, 0x9910, RZ ;  /* 0x0000991005077816 */ /* 0x002fc800000000ff */
[----:B------:R-:W-:Y:S01]  /*ba00*/  ISETP.GE.AND P1, PT, R7, RZ, PT ;  /* 0x000000ff0700720c */ /* 0x000fe20003f26270 */
[----:B0--34-:R-:W-:Y:S02]  /*ba10*/  VIADD R2, R0, 0xffffffe ;  /* 0x0ffffffe00027836 */ /* 0x019fe40000000000 */
        /* <DEDUP_REMOVED lines=32> */
.L_x_18603:
[----:B------:R-:W-:Y:S01]  /*bc20*/  STG.E.U8 desc[UR36][R16.64], R3 ;  /* 0x0000000310007986 */ /* 0x000fe2000c101124 */
[----:B------:R-:W-:Y:S05]  /*bc30*/  EXIT ;  /* 0x000000000000794d */ /* 0x000fea0003800000 */
.L_x_18602:
        /* <DEDUP_REMOVED lines=11> */
.L_x_18606:
[----:B------:R-:W-:-:S05]  /*bcf0*/  PRMT R3, R3, 0x9910, RZ ;  /* 0x0000991003037816 */ /* 0x000fca00000000ff */
[----:B------:R-:W-:Y:S01]  /*bd00*/  STG.E desc[UR36][R16.64], R3 ;  /* 0x0000000310007986 */ /* 0x000fe2000c101924 */
[----:B------:R-:W-:Y:S05]  /*bd10*/  EXIT ;  /* 0x000000000000794d */ /* 0x000fea0003800000 */
.L_x_18605:
[----:B------:R-:W-:Y:S01]  /*bd20*/  STG.E.U16 desc[UR36][R16.64], R3 ;  /* 0x0000000310007986 */ /* 0x000fe2000c101524 */
[----:B------:R-:W-:Y:S05]  /*bd30*/  EXIT ;  /* 0x000000000000794d */ /* 0x000fea0003800000 */
.L_x_18601:
        /* <DEDUP_REMOVED lines=9> */
.L_x_18608:
[----:B------:R-:W0:Y:S02]  /*bdd0*/  I2F.S16 R0, R3 ;  /* 0x0000000300007306 */ /* 0x000e240000101400 */
[----:B0-----:R-:W-:-:S05]  /*bde0*/  F2FP.F16.F32.PACK_AB R0, RZ, R0 ;  /* 0x00000000ff00723e */ /* 0x001fca00000000ff */
[----:B------:R-:W-:Y:S01]  /*bdf0*/  STG.E.U16 desc[UR36][R16.64], R0 ;  /* 0x0000000010007986 */ /* 0x000fe2000c101524 */
[----:B------:R-:W-:Y:S05]  /*be00*/  EXIT ;  /* 0x000000000000794d */ /* 0x000fea0003800000 */
.L_x_18607:
        /* <DEDUP_REMOVED lines=10> */
.L_x_18610:
[----:B------:R-:W0:Y:S02]  /*beb0*/  I2F.S16 R3, R3 ;  /* 0x0000000300037306 */ /* 0x000e240000101400 */
[----:B0-----:R-:W-:-:S04]  /*bec0*/  F2FP.F16.F32.PACK_AB R3, RZ, R3 ;  /* 0x00000003ff03723e */ /* 0x001fc800000000ff */
[----:B------:R-:W-:-:S05]  /*bed0*/  PRMT R3, R3, 0x5410, RZ ;  /* 0x0000541003037816 */ /* 0x000fca00000000ff */
[----:B------:R-:W-:Y:S01]  /*bee0*/  STG.E desc[UR36][R16.64], R3 ;  /* 0x0000000310007986 */ /* 0x000fe2000c101924 */
[----:B------:R-:W-:Y:S05]  /*bef0*/  EXIT ;  /* 0x000000000000794d */ /* 0x000fea0003800000 */
.L_x_18609:
[----:B------:R-:W0:Y:S02]  /*bf00*/  I2F.F64.S16 R2, R3 ;  /* 0x0000000300027312 */ /* 0x000e240000101c00 */
[----:B0-----:R-:W-:Y:S01]  /*bf10*/  STG.E.64 desc[UR36][R16.64], R2 ;  /* 0x0000000210007986 */ /* 0x001fe2000c101b24 */
[----:B------:R-:W-:Y:S05]  /*bf20*/  EXIT ;  /* 0x000000000000794d */ /* 0x000fea0003800000 */
.L_x_18600:
        /* <DEDUP_REMOVED lines=13> */
.L_x_18613:
[----:B------:R-:W0:Y:S01]  /*c000*/  I2F.F64.S16 R4, R3 ;  /* 0x0000000300047312 */ /* 0x000e220000101c00 */
[----:B------:R-:W-:-:S05]  /*c010*/  CS2R R6, SRZ ;  /* 0x0000000000067805 */ /* 0x000fca000001ff00 */
[----:B0-----:R-:W-:Y:S01]  /*c020*/  STG.E.128 desc[UR36][R16.64], R4 ;  /* 0x0000000410007986 */ /* 0x001fe2000c101d24 */
[----:B------:R-:W-:Y:S05]  /*c030*/  EXIT ;  /* 0x000000000000794d */ /* 0x000fea0003800000 */
.L_x_18612:
        /* <DEDUP_REMOVED lines=21> */
.L_x_18617:
[----:B------:R-:W-:Y:S05]  /*c190*/  BSYNC B0 ;  /* 0x0000000000007941 */ /* 0x000fea0003800000 */
.L_x_18616:
[----:B------:R-:W-:-:S05]  /*c1a0*/  LOP3.LUT R3, R0, R3, RZ, 0xfc, !PT ;  /* 0x0000000300037212 */ /* 0x000fca00078efcff */
[----:B------:R-:W-:Y:S01]  /*c1b0*/  STG.E.U8 desc[UR36][R16.64], R3 ;  /* 0x0000000310007986 */ /* 0x000fe2000c101124 */
[----:B------:R-:W-:Y:S05]  /*c1c0*/  EXIT ;  /* 0x000000000000794d */ /* 0x000fea0003800000 */
.L_x_18615:
        /* <DEDUP_REMOVED lines=13> */
.L_x_18619:
[----:B------:R-:W-:Y:S01]  /*c2a0*/  IMAD.MOV.U32 R0, RZ, RZ, 0x7f ;  /* 0x0000007fff007424 */ /* 0x000fe200078e00ff */
[----:B------:R-:W-:-:S04]  /*c2b0*/  ISETP.GT.U32.AND P0, PT, R2, 0x7f800000, PT ;  /* 0x7f8000000200780c */ /* 0x000fc80003f04070 */
[----:B------:R-:W-:-:S09]  /*c2c0*/  SEL R0, R0, 0x7c, P0 ;  /* 0x0000007c00007807 */ /* 0x000fd20000000000 */
.L_x_18620:
[----:B------:R-:W-:Y:S05]  /*c2d0*/  BSYNC B0 ;  /* 0x0000000000007941 */ /* 0x000fea0003800000 */
.L_x_18618:
[----:B------:R-:W-:-:S04]  /*c2e0*/  LOP3.LUT R2, R3, 0x80000000, RZ, 0xc0, !PT ;  /* 0x8000000003027812 */ /* 0x000fc800078ec0ff */
[----:B------:R-:W-:-:S04]  /*c2f0*/  SHF.R.U32.HI R3, RZ, 0x18, R2 ;  /* 0x00000018ff037819 */ /* 0x000fc80000011602 */
[----:B------:R-:W-:-:S05]  /*c300*/  LOP3.LUT R3, R0, R3, RZ, 0xfc, !PT ;  /* 0x0000000300037212 */ /* 0x000fca00078efcff */
[----:B------:R-:W-:Y:S01]  /*c310*/  STG.E.U8 desc[UR36][R16.64], R3 ;  /* 0x0000000310007986 */ /* 0x000fe2000c101124 */
[----:B------:R-:W-:Y:S05]  /*c320*/  EXIT ;  /* 0x000000000000794d */ /* 0x000fea0003800000 */
.L_x_18614:
[----:B------:R-:W0:Y:S02]  /*c330*/  I2F.S16 R0, R3 ;  /* 0x0000000300007306 */ /* 0x000e240000101400 */
[----:B0-----:R-:W-:-:S05]  /*c340*/  F2FP.BF16.F32.PACK_AB R0, RZ, R0 ;  /* 0x00000000ff00723e */ /* 0x001fca00000010ff */
[----:B------:R-:W-:Y:S01]  /*c350*/  STG.E.U16 desc[UR36][R16.64], R0 ;  /* 0x0000000010007986 */ /* 0x000fe2000c101524 */
[----:B------:R-:W-:Y:S05]  /*c360*/  EXIT ;  /* 0x000000000000794d */ /* 0x000fea0003800000 */
.L_x_18611:
        /* <DEDUP_REMOVED lines=10> */
.L_x_18623:
        /* <DEDUP_REMOVED lines=17> */
.L_x_18626:
[----:B------:R-:W-:-:S04]  /*c520*/  LOP3.LUT R2, R3, 0x80000000, RZ, 0xc0, !PT ;  /* 0x8000000003027812 */ /* 0x000fc800078ec0ff */
[----:B------:R-:W-:-:S04]  /*c530*/  SHF.R.U32.HI R3, RZ, 0x18, R2 ;  /* 0x00000018ff037819 */ /* 0x000fc80000011602 */
[----:B------:R-:W-:-:S04]  /*c540*/  LOP3.LUT R0, R0, R3, RZ, 0xfc, !PT ;  /* 0x0000000300007212 */ /* 0x000fc800078efcff */
[----:B------:R-:W-:-:S07]  /*c550*/  PRMT R8, R0, 0x7610, R8 ;  /* 0x0000761000087816 */ /* 0x000fce0000000008 */
.L_x_18625:
[----:B------:R-:W-:Y:S05]  /*c560*/  BSYNC B0 ;  /* 0x0000000000007941 */ /* 0x000fea0003800000 */
.L_x_18624:
[----:B------:R-:W-:Y:S01]  /*c570*/  STG.E.U8 desc[UR36][R16.64], R8 ;  /* 0x0000000810007986 */ /* 0x000fe2000c101124 */
[----:B------:R-:W-:Y:S05]  /*c580*/  EXIT ;  /* 0x000000000000794d */ /* 0x000fea0003800000 */
.L_x_18622:
        /* <DEDUP_REMOVED lines=17> */
.L_x_18629:
[----:B------:R-:W-:-:S04]  /*c6a0*/  LOP3.LUT R2, R3, 0x80000000, RZ, 0xc0, !PT ;  /* 0x8000000003027812 */ /* 0x000fc800078ec0ff */
[----:B------:R-:W-:-:S04]  /*c6b0*/  SHF.R.U32.HI R3, RZ, 0x18, R2 ;  /* 0x00000018ff037819 */ /* 0x000fc80000011602 */
[----:B------:R-:W-:-:S04]  /*c6c0*/  LOP3.LUT R0, R0, R3, RZ, 0xfc, !PT ;  /* 0x0000000300007212 */ /* 0x000fc800078efcff */
[----:B------:R-:W-:-:S07]  /*c6d0*/  PRMT R8, R0, 0x7610, R8 ;  /* 0x0000761000087816 */ /* 0x000fce0000000008 */
.L_x_18628:
[----:B------:R-:W-:Y:S05]  /*c6e0*/  BSYNC B0 ;  /* 0x0000000000007941 */ /* 0x000fea0003800000 */
.L_x_18627:
[----:B------:R-:W-:Y:S01]  /*c6f0*/  STG.E.U8 desc[UR36][R16.64], R8 ;  /* 0x0000000810007986 */ /* 0x000fe2000c101124 */
[----:B------:R-:W-:Y:S05]  /*c700*/  EXIT ;  /* 0x000000000000794d */ /* 0x000fea0003800000 */
.L_x_18621:
        /* <DEDUP_REMOVED lines=23> */
.L_x_18604:
        /* <DEDUP_REMOVED lines=16> */
.L_x_18632:
[----:B------:R-:W-:Y:S05]  /*c980*/  EXIT ;  /* 0x000000000000794d */ /* 0x000fea0003800000 */
.L_x_18631:
[----:B------:R-:W-:-:S05]  /*c990*/  PRMT R3, R3, 0x9910, RZ ;  /* 0x0000991003037816 */ /* 0x000fca00000000ff */
[----:B------:R-:W-:-:S05]  /*c9a0*/  IMAD.MOV.U32 R2, RZ, RZ, R3 ;  /* 0x000000ffff027224 */ /* 0x000fca00078e0003 */
[----:B------:R-:W-:-:S05]  /*c9b0*/  SHF.R.S32.HI R3, RZ, 0x1f, R2 ;  /* 0x0000001fff037819 */ /* 0x000fca0000011402 */
[----:B------:R-:W-:Y:S01]  /*c9c0*/  STG.E.64 desc[UR36][R16.64], R2 ;  /* 0x0000000210007986 */ /* 0x000fe2000c101b24 */
[----:B------:R-:W-:Y:S05]  /*c9d0*/  EXIT ;  /* 0x000000000000794d */ /* 0x000fea0003800000 */
.L_x_18630:
[----:B------:R-:W-:-:S05]  /*c9e0*/  PRMT R3, R3, 0x9910, RZ ;  /* 0x0000991003037816 */ /* 0x000fca00000000ff */
[----:B------:R-:W-:Y:S01]  /*c9f0*/  STG.E desc[UR36][R16.64], R3 ;  /* 0x0000000310007986 */ /* 0x000fe2000c101924 */
[----:B------:R-:W-:Y:S05]  /*ca00*/  EXIT ;  /* 0x000000000000794d */ /* 0x000fea0003800000 */
.L_x_18633:
        /* <DEDUP_REMOVED lines=15> */
.L_x_57395:


//--------------------- .text._ZN2at6native27unrolled_elementwise_kernelINS0_13AUnaryFunctorIsssZZZNS0_16fmod_kernel_cudaERNS_18TensorIteratorBaseEENKUlvE_clEvENKUlvE3_clEvEUlssE_EESt5arrayIPcLm2EELi4E23TrivialOffsetCalculatorILi1EjESD_NS0_6memory12LoadWithCastILi1EEENSE_13StoreWithCastILi1EEEEEviT_T0_T2_T3_T4_T5_ --------------------------
	.section	.text._ZN2at6native27unrolled_elementwise_kernelINS0_13AUnaryFunctorIsssZZZNS0_16fmod_kernel_cudaERNS_18TensorIteratorBaseEENKUlvE_clEvENKUlvE3_clEvEUlssE_EESt5arrayIPcLm2EELi4E23TrivialOffsetCalculatorILi1EjESD_NS0_6memory12LoadWithCastILi1EEENSE_13StoreWithCastILi1EEEEEviT_T0_T2_T3_T4_T5_,"ax",@progbits
	.align	128
        .global         _ZN2at6native27unrolled_elementwise_kernelINS0_13AUnaryFunctorIsssZZZNS0_16fmod_kernel_cudaERNS_18TensorIteratorBaseEENKUlvE_clEvENKUlvE3_clEvEUlssE_EESt5arrayIPcLm2EELi4E23TrivialOffsetCalculatorILi1EjESD_NS0_6memory12LoadWithCastILi1EEENSE_13StoreWithCastILi1EEEEEviT_T0_T2_T3_T4_T5_
        .type           _ZN2at6native27unrolled_elementwise_kernelINS0_13AUnaryFunctorIsssZZZNS0_16fmod_kernel_cudaERNS_18TensorIteratorBaseEENKUlvE_clEvENKUlvE3_clEvEUlssE_EESt5arrayIPcLm2EELi4E23TrivialOffsetCalculatorILi1EjESD_NS0_6memory12LoadWithCastILi1EEENSE_13StoreWithCastILi1EEEEEviT_T0_T2_T3_T4_T5_,@function
        .size           _ZN2at6native27unrolled_elementwise_kernelINS0_13AUnaryFunctorIsssZZZNS0_16fmod_kernel_cudaERNS_18TensorIteratorBaseEENKUlvE_clEvENKUlvE3_clEvEUlssE_EESt5arrayIPcLm2EELi4E23TrivialOffsetCalculatorILi1EjESD_NS0_6memory12LoadWithCastILi1EEENSE_13StoreWithCastILi1EEEEEviT_T0_T2_T3_T4_T5_,(.L_x_57396 - _ZN2at6native27unrolled_elementwise_kernelINS0_13AUnaryFunctorIsssZZZNS0_16fmod_kernel_cudaERNS_18TensorIteratorBaseEENKUlvE_clEvENKUlvE3_clEvEUlssE_EESt5arrayIPcLm2EELi4E23TrivialOffsetCalculatorILi1EjESD_NS0_6memory12LoadWithCastILi1EEENSE_13StoreWithCastILi1EEEEEviT_T0_T2_T3_T4_T5_)
        .other          _ZN2at6native27unrolled_elementwise_kernelINS0_13AUnaryFunctorIsssZZZNS0_16fmod_kernel_cudaERNS_18TensorIteratorBaseEENKUlvE_clEvENKUlvE3_clEvEUlssE_EESt5arrayIPcLm2EELi4E23TrivialOffsetCalculatorILi1EjESD_NS0_6memory12LoadWithCastILi1EEENSE_13StoreWithCastILi1EEEEEviT_T0_T2_T3_T4_T5_,@"STO_CUDA_ENTRY STV_DEFAULT"
_ZN2at6native27unrolled_elementwise_kernelINS0_13AUnaryFunctorIsssZZZNS0_16fmod_kernel_cudaERNS_18TensorIteratorBaseEENKUlvE_clEvENKUlvE3_clEvEUlssE_EESt5arrayIPcLm2EELi4E23TrivialOffsetCalculatorILi1EjESD_NS0_6memory12LoadWithCastILi1EEENSE_13StoreWithCastILi1EEEEEviT_T0_T2_T3_T4_T5_:
.text._ZN2at6native27unrolled_elementwise_kernelINS0_13AUnaryFunctorIsssZZZNS0_16fmod_kernel_cudaERNS_18TensorIteratorBaseEENKUlvE_clEvENKUlvE3_clEvEUlssE_EESt5arrayIPcLm2EELi4E23TrivialOffsetCalculatorILi1EjESD_NS0_6memory12LoadWithCastILi1EEENSE_13StoreWithCastILi1EEEEEviT_T0_T2_T3_T4_T5_:
        /* <DEDUP_REMOVED lines=31> */
.L_x_18639:
[----:B------:R3:W5:Y:S01]  /*01f0*/  LDG.E.U8 R22, desc[UR36][R4.64] ;  /* 0x0000002404167981 */ /* 0x000762000c1e1100 */
[----:B------:R-:W-:Y:S05]  /*0200*/  BRA `(.L_x_18641) ;  /* 0x0000000c00587947 */ /* 0x000fea0003800000 */
.L_x_18638:
        /* <DEDUP_REMOVED lines=8> */
.L_x_18643:
[----:B------:R1:W5:Y:S01]  /*0290*/  LDG.E.U16 R22, desc[UR36][R4.64] ;  /* 0x0000002404167981 */ /* 0x000362000c1e1500 */
[----:B------:R-:W-:Y:S05]  /*02a0*/  BRA `(.L_x_18641) ;  /* 0x0000000c00307947 */ /* 0x000fea0003800000 */
.L_x_18642:
[----:B------:R2:W5:Y:S01]  /*02b0*/  LDG.E.U16 R22, desc[UR36][R4.64] ;  /* 0x0000002404167981 */ /* 0x000562000c1e1500 */
[----:B------:R-:W-:Y:S05]  /*02c0*/  BRA `(.L_x_18641) ;  /* 0x0000000c00287947 */ /* 0x000fea0003800000 */
.L_x_18637:
        /* <DEDUP_REMOVED lines=9> */
.L_x_18645:
[----:B------:R-:W2:Y:S02]  /*0360*/  LDG.E.U16 R0, desc[UR36][R4.64] ;  /* 0x0000002404007981 */ /* 0x000ea4000c1e1500 */
[----:B--2---:R-:W-:-:S06]  /*0370*/  HADD2.F32 R0, -RZ, R0.H0_H0 ;  /* 0x20000000ff007230 */ /* 0x004fcc0000004100 */
[----:B------:R-:W0:Y:S02]  /*0380*/  F2I.FTZ.TRUNC.NTZ R0, R0 ;  /* 0x0000000000007305 */ /* 0x000e24000021f100 */
[----:B0-----:R-:W-:Y:S01]  /*0390*/  PRMT R22, R0, 0x7610, R22 ;  /* 0x0000761000167816 */ /* 0x001fe20000000016 */
[----:B------:R-:W-:Y:S06]  /*03a0*/  BRA `(.L_x_18641) ;  /* 0x0000000800f07947 */ /* 0x000fec0003800000 */
.L_x_18644:
        /* <DEDUP_REMOVED lines=9> */
.L_x_18647:
[----:B------:R-:W2:Y:S02]  /*0440*/  LDG.E.U16 R4, desc[UR36][R4.64] ;  /* 0x0000002404047981 */ /* 0x000ea4000c1e1500 */
[----:B--2---:R-:W-:-:S06]  /*0450*/  HADD2.F32 R0, -RZ, R4.H0_H0 ;  /* 0x20000004ff007230 */ /* 0x004fcc0000004100 */
[----:B------:R-:W0:Y:S02]  /*0460*/  F2I.FTZ.TRUNC.NTZ R0, R0 ;  /* 0x0000000000007305 */ /* 0x000e24000021f100 */
[----:B0-----:R-:W-:Y:S01]  /*0470*/  PRMT R22, R0, 0x7610, R22 ;  /* 0x0000761000167816 */ /* 0x001fe20000000016 */
[----:B------:R-:W-:Y:S06]  /*0480*/  BRA `(.L_x_18641) ;  /* 0x0000000800b87947 */ /* 0x000fec0003800000 */
.L_x_18646:
[----:B------:R-:W2:Y:S02]  /*0490*/  LDG.E.64 R4, desc[UR36][R4.64] ;  /* 0x0000002404047981 */ /* 0x000ea4000c1e1b00 */
[----:B--2---:R0:W1:Y:S01]  /*04a0*/  F2I.F64.TRUNC R22, R4 ;  /* 0x0000000400167311 */ /* 0x004062000030d100 */
[----:B------:R-:W-:Y:S05]  /*04b0*/  BRA `(.L_x_18641) ;  /* 0x0000000800ac7947 */ /* 0x000fea0003800000 */
.L_x_18636:
        /* <DEDUP_REMOVED lines=12> */
.L_x_18650:
[----:B------:R-:W2:Y:S02]  /*0580*/  LDG.E.64 R4, desc[UR36][R4.64] ;  /* 0x0000002404047981 */ /* 0x000ea4000c1e1b00 */
[----:B--2---:R0:W1:Y:S01]  /*0590*/  F2I.F64.TRUNC R22, R4 ;  /* 0x0000000400167311 */ /* 0x004062000030d100 */
[----:B------:R-:W-:Y:S05]  /*05a0*/  BRA `(.L_x_18641) ;  /* 0x0000000800707947 */ /* 0x000fea0003800000 */
.L_x_18649:
        /* <DEDUP_REMOVED lines=28> */
.L_x_18652:
        /* <DEDUP_REMOVED lines=16> */
.L_x_18651:
[----:B------:R-:W2:Y:S02]  /*0870*/  LDG.E.U16 R0, desc[UR36][R4.64] ;  /* 0x0000002404007981 */ /* 0x000ea4000c1e1500 */
[----:B--2---:R-:W-:-:S06]  /*0880*/  IMAD.U32 R0, R0, 0x10000, RZ ;  /* 0x0001000000007824 */ /* 0x004fcc00078e00ff */
[----:B------:R-:W0:Y:S02]  /*0890*/  F2I.FTZ.TRUNC.NTZ R0, R0 ;  /* 0x0000000000007305 */ /* 0x000e24000021f100 */
[----:B0-----:R-:W-:Y:S01]  /*08a0*/  PRMT R22, R0, 0x7610, R22 ;  /* 0x0000761000167816 */ /* 0x001fe20000000016 */
[----:B------:R-:W-:Y:S06]  /*08b0*/  BRA `(.L_x_18641) ;  /* 0x0000000400ac7947 */ /* 0x000fec0003800000 */
.L_x_18648:
        /* <DEDUP_REMOVED lines=10> */
.L_x_18655:
        /* <DEDUP_REMOVED lines=21> */
.L_x_18659:
[----:B------:R-:W-:Y:S05]  /*0ab0*/  BSYNC B1 ;  /* 0x0000000000017941 */ /* 0x000fea0003800000 */
.L_x_18658:
[----:B------:R-:W-:Y:S01]  /*0ac0*/  LEA R5, R0, 0x3b800000, 0x17 ;  /* 0x3b80000000057811 */ /* 0x000fe200078eb8ff */
[----:B------:R-:W-:-:S05]  /*0ad0*/  IMAD.SHL.U32 R0, R3, 0x100000, RZ ;  /* 0x0010000003007824 */ /* 0x000fca00078e00ff */
[----:B------:R-:W-:-:S07]  /*0ae0*/  LOP3.LUT R0, R5, R0, R6, 0xfe, !PT ;  /* 0x0000000005007212 */ /* 0x000fce00078efe06 */
.L_x_18657:
[----:B------:R-:W-:Y:S05]  /*0af0*/  BSYNC B0 ;  /* 0x0000000000007941 */ /* 0x000fea0003800000 */
.L_x_18656:
[----:B------:R-:W0:Y:S02]  /*0b00*/  F2I.FTZ.TRUNC.NTZ R0, R0 ;  /* 0x0000000000007305 */ /* 0x000e24000021f100 */
[----:B0-----:R-:W-:Y:S01]  /*0b10*/  PRMT R22, R0, 0x7610, R22 ;  /* 0x0000761000167816 */ /* 0x001fe20000000016 */
[----:B------:R-:W-:Y:S06]  /*0b20*/  BRA `(.L_x_18641) ;  /* 0x0000000400107947 */ /* 0x000fec0003800000 */
.L_x_18654:
        /* <DEDUP_REMOVED lines=21> */
.L_x_18663:
[----:B------:R-:W-:Y:S05]  /*0c80*/  BSYNC B1 ;  /* 0x0000000000017941 */ /* 0x000fea0003800000 */
.L_x_18662:
[----:B------:R-:W-:Y:S01]  /*0c90*/  LEA R5, R0, 0x37800000, 0x17 ;  /* 0x3780000000057811 */ /* 0x000fe200078eb8ff */
[----:B------:R-:W-:-:S05]  /*0ca0*/  IMAD.SHL.U32 R0, R3, 0x200000, RZ ;  /* 0x0020000003007824 */ /* 0x000fca00078e00ff */
[----:B------:R-:W-:-:S07]  /*0cb0*/  LOP3.LUT R0, R5, R0, R6, 0xfe, !PT ;  /* 0x0000000005007212 */ /* 0x000fce00078efe06 */
.L_x_18661:
[----:B------:R-:W-:Y:S05]  /*0cc0*/  BSYNC B0 ;  /* 0x0000000000007941 */ /* 0x000fea0003800000 */
.L_x_18660:
[----:B------:R-:W0:Y:S02]  /*0cd0*/  F2I.FTZ.TRUNC.NTZ R0, R0 ;  /* 0x0000000000007305 */ /* 0x000e24000021f100 */
[----:B0-----:R-:W-:Y:S01]  /*0ce0*/  PRMT R22, R0, 0x7610, R22 ;  /* 0x0000761000167816 */ /* 0x001fe20000000016 */
[----:B------:R-:W-:Y:S06]  /*0cf0*/  BRA `(.L_x_18641) ;  /* 0x00000000009c7947 */ /* 0x000fec0003800000 */
.L_x_18653:
        /* <DEDUP_REMOVED lines=14> */
.L_x_18667:
[----:B------:R-:W-:Y:S05]  /*0de0*/  BSYNC B0 ;  /* 0x0000000000007941 */ /* 0x000fea0003800000 */
.L_x_18666:
[----:B------:R-:W0:Y:S02]  /*0df0*/  F2I.FTZ.TRUNC.NTZ R0, R0 ;  /* 0x0000000000007305 */ /* 0x000e24000021f100 */
[----:B0-----:R-:W-:Y:S01]  /*0e00*/  PRMT R22, R0, 0x7610, R22 ;  /* 0x0000761000167816 */ /* 0x001fe20000000016 */
[----:B------:R-:W-:Y:S06]  /*0e10*/  BRA `(.L_x_18641) ;  /* 0x0000000000547947 */ /* 0x000fec0003800000 */
.L_x_18640:
        /* <DEDUP_REMOVED lines=16> */
.L_x_18668:
[----:B------:R-:W-:Y:S01]  /*0f20*/  PRMT R22, RZ, 0x7610, R22 ;  /* 0x00007610ff167816 */ /* 0x000fe20000000016 */
[----:B------:R-:W-:Y:S06]  /*0f30*/  BRA `(.L_x_18641) ;  /* 0x00000000000c7947 */ /* 0x000fec0003800000 */
.L_x_18665:
[----:B------:R0:W5:Y:S01]  /*0f40*/  LDG.E.U16 R22, desc[UR36][R4.64] ;  /* 0x0000002404167981 */ /* 0x000162000c1e1500 */
[----:B------:R-:W-:Y:S05]  /*0f50*/  BRA `(.L_x_18641) ;  /* 0x0000000000047947 */ /* 0x000fea0003800000 */
.L_x_18664:
[----:B------:R0:W5:Y:S02]  /*0f60*/  LDG.E.U16 R22, desc[UR36][R4.64] ;  /* 0x0000002404167981 */ /* 0x000164000c1e1500 */
.L_x_18641:
[----:B------:R-:W2:Y:S02]  /*0f70*/  S2R R17, SR_TID.X ;  /* 0x0000000000117919 */ /* 0x000ea40000002100 */
[----:B--2---:R-:W-:-:S07]  /*0f80*/  VIADD R17, R17, 0x80 ;  /* 0x0000008011117836 */ /* 0x004fce0000000000 */
.L_x_18635:
[----:B------:R-:W-:Y:S05]  /*0f90*/  BSYNC B6 ;  /* 0x0000000000067941 */ /* 0x000fea0003800000 */
.L_x_18634:
        /* <DEDUP_REMOVED lines=23> */
.L_x_18674:
[----:B------:R0:W5:Y:S01]  /*1110*/  LDG.E.U8 R24, desc[UR36][R4.64] ;  /* 0x0000002404187981 */ /* 0x000162000c1e1100 */
[----:B------:R-:W-:Y:S05]  /*1120*/  BRA `(.L_x_18676) ;  /* 0x0000000c00547947 */ /* 0x000fea0003800000 */
.L_x_18673:
        /* <DEDUP_REMOVED lines=8> */
.L_x_18678:
[----:B------:R0:W5:Y:S01]  /*11b0*/  LDG.E.U16 R24, desc[UR36][R4.64] ;  /* 0x0000002404187981 */ /* 0x000162000c1e1500 */
[----:B------:R-:W-:Y:S05]  /*11c0*/  BRA `(.L_x_18676) ;  /* 0x0000000c002c7947 */ /* 0x000fea0003800000 */
.L_x_18677:
[----:B------:R0:W5:Y:S01]  /*11d0*/  LDG.E.U16 R24, desc[UR36][R4.64] ;  /* 0x0000002404187981 */ /* 0x000162000c1e1500 */
[----:B------:R-:W-:Y:S05]  /*11e0*/  BRA `(.L_x_18676) ;  /* 0x0000000c00247947 */ /* 0x000fea0003800000 */
.L_x_18672:
        /* <DEDUP_REMOVED lines=9> */
.L_x_18680:
[----:B------:R-:W2:Y:S02]  /*1280*/  LDG.E.U16 R0, desc[UR36][R4.64] ;  /* 0x0000002404007981 */ /* 0x000ea4000c1e1500 */
[----:B--2---:R-:W-:-:S06]  /*1290*/  HADD2.F32 R0, -RZ, R0.H0_H0 ;  /* 0x20000000ff007230 */ /* 0x004fcc0000004100 */
[----:B------:R-:W0:Y:S02]  /*12a0*/  F2I.FTZ.TRUNC.NTZ R0, R0 ;  /* 0x0000000000007305 */ /* 0x000e24000021f100 */
[----:B0-----:R-:W-:Y:S01]  /*12b0*/  PRMT R24, R0, 0x7610, R24 ;  /* 0x0000761000187816 */ /* 0x001fe20000000018 */
[----:B------:R-:W-:Y:S06]  /*12c0*/  BRA `(.L_x_18676) ;  /* 0x0000000800ec7947 */ /* 0x000fec0003800000 */
.L_x_18679:
        /* <DEDUP_REMOVED lines=9> */
.L_x_18682:
[----:B------:R-:W2:Y:S02]  /*1360*/  LDG.E.U16 R4, desc[UR36][R4.64] ;  /* 0x0000002404047981 */ /* 0x000ea4000c1e1500 */
[----:B--2---:R-:W-:-:S06]  /*1370*/  HADD2.F32 R0, -RZ, R4.H0_H0 ;  /* 0x20000004ff007230 */ /* 0x004fcc0000004100 */
[----:B------:R-:W0:Y:S02]  /*1380*/  F2I.FTZ.TRUNC.NTZ R0, R0 ;  /* 0x0000000000007305 */ /* 0x000e24000021f100 */
[----:B0-----:R-:W-:Y:S01]  /*1390*/  PRMT R24, R0, 0x7610, R24 ;  /* 0x0000761000187816 */ /* 0x001fe20000000018 */
[----:B------:R-:W-:Y:S06]  /*13a0*/  BRA `(.L_x_18676) ;  /* 0x0000000800b47947 */ /* 0x000fec0003800000 */
.L_x_18681:
[----:B------:R-:W2:Y:S02]  /*13b0*/  LDG.E.64 R4, desc[UR36][R4.64] ;  /* 0x0000002404047981 */ /* 0x000ea4000c1e1b00 */
[----:B--2---:R0:W1:Y:S01]  /*13c0*/  F2I.F64.TRUNC R24, R4 ;  /* 0x0000000400187311 */ /* 0x004062000030d100 */
[----:B------:R-:W-:Y:S05]  /*13d0*/  BRA `(.L_x_18676) ;  /* 0x0000000800a87947 */ /* 0x000fea0003800000 */
.L_x_18671:
        /* <DEDUP_REMOVED lines=12> */
.L_x_18685:
[----:B------:R-:W2:Y:S02]  /*14a0*/  LDG.E.64 R4, desc[UR36][R4.64] ;  /* 0x0000002404047981 */ /* 0x000ea4000c1e1b00 */
[----:B--2---:R0:W1:Y:S01]  /*14b0*/  F2I.F64.TRUNC R24, R4 ;  /* 0x0000000400187311 */ /* 0x004062000030d100 */
[----:B------:R-:W-:Y:S05]  /*14c0*/  BRA `(.L_x_18676) ;  /* 0x00000008006c7947 */ /* 0x000fea0003800000 */
.L_x_18684:
        /* <DEDUP_REMOVED lines=28> */
.L_x_18687:
        /* <DEDUP_REMOVED lines=15> */
.L_x_18686:
[----:B------:R-:W2:Y:S02]  /*1780*/  LDG.E.U16 R0, desc[UR36][R4.64] ;  /* 0x0000002404007981 */ /* 0x000ea4000c1e1500 */
[----:B--2---:R-:W-:-:S06]  /*1790*/  IMAD.U32 R0, R0, 0x10000, RZ ;  /* 0x0001000000007824 */ /* 0x004fcc00078e00ff */
[----:B------:R-:W0:Y:S02]  /*17a0*/  F2I.FTZ.TRUNC.NTZ R0, R0 ;  /* 0x0000000000007305 */ /* 0x000e24000021f100 */
[----:B0-----:R-:W-:Y:S01]  /*17b0*/  PRMT R24, R0, 0x7610, R24 ;  /* 0x0000761000187816 */ /* 0x001fe20000000018 */
[----:B------:R-:W-:Y:S06]  /*17c0*/  BRA `(.L_x_18676) ;  /* 0x0000000400ac7947 */ /* 0x000fec0003800000 */
.L_x_18683:
        /* <DEDUP_REMOVED lines=10> */
.L_x_18690:
        /* <DEDUP_REMOVED lines=21> */
.L_x_18694:
[----:B------:R-:W-:Y:S05]  /*19c0*/  BSYNC B1 ;  /* 0x0000000000017941 */ /* 0x000fea0003800000 */
.L_x_18693:
[----:B------:R-:W-:Y:S01]  /*19d0*/  LEA R5, R0, 0x3b800000, 0x17 ;  /* 0x3b80000000057811 */ /* 0x000fe200078eb8ff */
[----:B------:R-:W-:-:S05]  /*19e0*/  IMAD.SHL.U32 R0, R3, 0x100000, RZ ;  /* 0x0010000003007824 */ /* 0x000fca00078e00ff */
[----:B------:R-:W-:-:S07]  /*19f0*/  LOP3.LUT R0, R5, R0, R6, 0xfe, !PT ;  /* 0x0000000005007212 */ /* 0x000fce00078efe06 */
.L_x_18692:
[----:B------:R-:W-:Y:S05]  /*1a00*/  BSYNC B0 ;  /* 0x0000000000007941 */ /* 0x000fea0003800000 */
.L_x_18691:
[----:B------:R-:W0:Y:S02]  /*1a10*/  F2I.FTZ.TRUNC.NTZ R0, R0 ;  /* 0x0000000000007305 */ /* 0x000e24000021f100 */
[----:B0-----:R-:W-:Y:S01]  /*1a20*/  PRMT R24, R0, 0x7610, R24 ;  /* 0x0000761000187816 */ /* 0x001fe20000000018 */
[----:B------:R-:W-:Y:S06]  /*1a30*/  BRA `(.L_x_18676) ;  /* 0x0000000400107947 */ /* 0x000fec0003800000 */
.L_x_18689:
        /* <DEDUP_REMOVED lines=21> */
.L_x_18698:
[----:B------:R-:W-:Y:S05]  /*1b90*/  BSYNC B1 ;  /* 0x0000000000017941 */ /* 0x000fea0003800000 */
.L_x_18697:
[----:B------:R-:W-:Y:S01]  /*1ba0*/  LEA R5, R0, 0x37800000, 0x17 ;  /* 0x3780000000057811 */ /* 0x000fe200078eb8ff */
[----:B------:R-:W-:-:S05]  /*1bb0*/  IMAD.SHL.U32 R0, R3, 0x200000, RZ ;  /* 0x0020000003007824 */ /* 0x000fca00078e00ff */
[----:B------:R-:W-:-:S07]  /*1bc0*/  LOP3.LUT R0, R5, R0, R6, 0xfe, !PT ;  /* 0x0000000005007212 */ /* 0x000fce00078efe06 */
.L_x_18696:
[----:B------:R-:W-:Y:S05]  /*1bd0*/  BSYNC B0 ;  /* 0x0000000000007941 */ /* 0x000fea0003800000 */
.L_x_18695:
[----:B------:R-:W0:Y:S02]  /*1be0*/  F2I.FTZ.TRUNC.NTZ R0, R0 ;  /* 0x0000000000007305 */ /* 0x000e24000021f100 */
[----:B0-----:R-:W-:Y:S01]  /*1bf0*/  PRMT R24, R0, 0x7610, R24 ;  /* 0x0000761000187816 */ /* 0x001fe20000000018 */
[----:B------:R-:W-:Y:S06]  /*1c00*/  BRA `(.L_x_18676) ;  /* 0x00000000009c7947 */ /* 0x000fec0003800000 */
.L_x_18688:
        /* <DEDUP_REMOVED lines=14> */
.L_x_18702:
[----:B------:R-:W-:Y:S05]  /*1cf0*/  BSYNC B0 ;  /* 0x0000000000007941 */ /* 0x000fea0003800000 */
.L_x_18701:
[----:B------:R-:W0:Y:S02]  /*1d00*/  F2I.FTZ.TRUNC.NTZ R0, R0 ;  /* 0x0000000000007305 */ /* 0x000e24000021f100 */
[----:B0-----:R-:W-:Y:S01]  /*1d10*/  PRMT R24, R0, 0x7610, R24 ;  /* 0x0000761000187816 */ /* 0x001fe20000000018 */
[----:B------:R-:W-:Y:S06]  /*1d20*/  BRA `(.L_x_18676) ;  /* 0x0000000000547947 */ /* 0x000fec0003800000 */
.L_x_18675:
        /* <DEDUP_REMOVED lines=16> */
.L_x_18703:
[----:B------:R-:W-:Y:S01]  /*1e30*/  PRMT R24, RZ, 0x7610, R24 ;  /* 0x00007610ff187816 */ /* 0x000fe20000000018 */
[----:B------:R-:W-:Y:S06]  /*1e40*/  BRA `(.L_x_18676) ;  /* 0x00000000000c7947 */ /* 0x000fec0003800000 */
.L_x_18700:
[----:B------:R3:W5:Y:S01]  /*1e50*/  LDG.E.U16 R24, desc[UR36][R4.64] ;  /* 0x0000002404187981 */ /* 0x000762000c1e1500 */
[----:B------:R-:W-:Y:S05]  /*1e60*/  BRA `(.L_x_18676) ;  /* 0x0000000000047947 */ /* 0x000fea0003800000 */
.L_x_18699:
[----:B------:R2:W5:Y:S02]  /*1e70*/  LDG.E.U16 R24, desc[UR36][R4.64] ;  /* 0x0000002404187981 */ /* 0x000564000c1e1500 */
.L_x_18676:
[----:B------:R-:W-:-:S07]  /*1e80*/  VIADD R17, R17, 0x80 ;  /* 0x0000008011117836 */ /* 0x000fce0000000000 */
.L_x_18670:
[----:B------:R-:W-:Y:S05]  /*1e90*/  BSYNC B6 ;  /* 0x0000000000067941 */ /* 0x000fea0003800000 */
.L_x_18669:
        /* <DEDUP_REMOVED lines=25> */
.L_x_18709:
[----:B------:R0:W5:Y:S01]  /*2030*/  LDG.E.U8 R18, desc[UR36][R4.64] ;  /* 0x0000002404127981 */ /* 0x000162000c1e1100 */
[----:B------:R-:W-:Y:S05]  /*2040*/  BRA `(.L_x_18711) ;  /* 0x0000000c00547947 */ /* 0x000fea0003800000 */
.L_x_18708:
        /* <DEDUP_REMOVED lines=8> */
.L_x_18713:
[----:B------:R0:W5:Y:S01]  /*20d0*/  LDG.E.U16 R18, desc[UR36][R4.64] ;  /* 0x0000002404127981 */ /* 0x000162000c1e1500 */
[----:B------:R-:W-:Y:S05]  /*20e0*/  BRA `(.L_x_18711) ;  /* 0x0000000c002c7947 */ /* 0x000fea0003800000 */
.L_x_18712:
[----:B------:R0:W5:Y:S01]  /*20f0*/  LDG.E.U16 R18, desc[UR36][R4.64] ;  /* 0x0000002404127981 */ /* 0x000162000c1e1500 */
[----:B------:R-:W-:Y:S05]  /*2100*/  BRA `(.L_x_18711) ;  /* 0x0000000c00247947 */ /* 0x000fea0003800000 */
.L_x_18707:
        /* <DEDUP_REMOVED lines=9> */
.L_x_18715:
[----:B------:R-:W2:Y:S02]  /*21a0*/  LDG.E.U16 R0, desc[UR36][R4.64] ;  /* 0x0000002404007981 */ /* 0x000ea4000c1e1500 */
[----:B--2---:R-:W-:-:S06]  /*21b0*/  HADD2.F32 R0, -RZ, R0.H0_H0 ;  /* 0x20000000ff007230 */ /* 0x004fcc0000004100 */
[----:B------:R-:W0:Y:S02]  /*21c0*/  F2I.FTZ.TRUNC.NTZ R0, R0 ;  /* 0x0000000000007305 */ /* 0x000e24000021f100 */
[----:B0-----:R-:W-:Y:S01]  /*21d0*/  PRMT R18, R0, 0x7610, R18 ;  /* 0x0000761000127816 */ /* 0x001fe20000000012 */
[----:B------:R-:W-:Y:S06]  /*21e0*/  BRA `(.L_x_18711) ;  /* 0x0000000800ec7947 */ /* 0x000fec0003800000 */
.L_x_18714:
        /* <DEDUP_REMOVED lines=9> */
.L_x_18717:
[----:B------:R-:W2:Y:S02]  /*2280*/  LDG.E.U16 R4, desc[UR36][R4.64] ;  /* 0x0000002404047981 */ /* 0x000ea4000c1e1500 */
[----:B--2---:R-:W-:-:S06]  /*2290*/  HADD2.F32 R0, -RZ, R4.H0_H0 ;  /* 0x20000004ff007230 */ /* 0x004fcc0000004100 */
[----:B------:R-:W0:Y:S02]  /*22a0*/  F2I.FTZ.TRUNC.NTZ R0, R0 ;  /* 0x0000000000007305 */ /* 0x000e24000021f100 */
[----:B0-----:R-:W-:Y:S01]  /*22b0*/  PRMT R18, R0, 0x7610, R18 ;  /* 0x0000761000127816 */ /* 0x001fe20000000012 */
[----:B------:R-:W-:Y:S06]  /*22c0*/  BRA `(.L_x_18711) ;  /* 0x0000000800b47947 */ /* 0x000fec0003800000 */
.L_x_18716:
[----:B------:R-:W2:Y:S02]  /*22d0*/  LDG.E.64 R4, desc[UR36][R4.64] ;  /* 0x0000002404047981 */ /* 0x000ea4000c1e1b00 */
[----:B--2---:R0:W1:Y:S01]  /*22e0*/  F2I.F64.TRUNC R18, R4 ;  /* 0x0000000400127311 */ /* 0x004062000030d100 */
[----:B------:R-:W-:Y:S05]  /*22f0*/  BRA `(.L_x_18711) ;  /* 0x0000000800a87947 */ /* 0x000fea0003800000 */
.L_x_18706:
        /* <DEDUP_REMOVED lines=12> */
.L_x_18720:
[----:B------:R-:W2:Y:S02]  /*23c0*/  LDG.E.64 R4, desc[UR36][R4.64] ;  /* 0x0000002404047981 */ /* 0x000ea4000c1e1b00 */
[----:B--2---:R3:W4:Y:S01]  /*23d0*/  F2I.F64.TRUNC R18, R4 ;  /* 0x0000000400127311 */ /* 0x004722000030d100 */
[----:B------:R-:W-:Y:S05]  /*23e0*/  BRA `(.L_x_18711) ;  /* 0x00000008006c7947 */ /* 0x000fea0003800000 */
.L_x_18719:
        /* <DEDUP_REMOVED lines=28> */
.L_x_18722:
        /* <DEDUP_REMOVED lines=15> */
.L_x_18721:
[----:B------:R-:W2:Y:S02]  /*26a0*/  LDG.E.U16 R0, desc[UR36][R4.64] ;  /* 0x0000002404007981 */ /* 0x000ea4000c1e1500 */
[----:B--2---:R-:W-:-:S06]  /*26b0*/  IMAD.U32 R0, R0, 0x10000, RZ ;  /* 0x0001000000007824 */ /* 0x004fcc00078e00ff */
[----:B------:R-:W0:Y:S02]  /*26c0*/  F2I.FTZ.TRUNC.NTZ R0, R0 ;  /* 0x0000000000007305 */ /* 0x000e24000021f100 */
[----:B0-----:R-:W-:Y:S01]  /*26d0*/  PRMT R18, R0, 0x7610, R18 ;  /* 0x0000761000127816 */ /* 0x001fe20000000012 */
[----:B------:R-:W-:Y:S06]  /*26e0*/  BRA `(.L_x_18711) ;  /* 0x0000000400ac7947 */ /* 0x000fec0003800000 */
.L_x_18718:
        /* <DEDUP_REMOVED lines=10> */
.L_x_18725:
        /* <DEDUP_REMOVED lines=21> */
.L_x_18729:
[----:B------:R-:W-:Y:S05]  /*28e0*/  BSYNC B1 ;  /* 0x0000000000017941 */ /* 0x000fea0003800000 */
.L_x_18728:
[----:B------:R-:W-:Y:S01]  /*28f0*/  LEA R5, R0, 0x3b800000, 0x17 ;  /* 0x3b80000000057811 */ /* 0x000fe200078eb8ff */
[----:B------:R-:W-:-:S05]  /*2900*/  IMAD.SHL.U32 R0, R3, 0x100000, RZ ;  /* 0x0010000003007824 */ /* 0x000fca00078e00ff */
[----:B------:R-:W-:-:S07]  /*2910*/  LOP3.LUT R0, R5, R0, R6, 0xfe, !PT ;  /* 0x0000000005007212 */ /* 0x000fce00078efe06 */
.L_x_18727:
[----:B------:R-:W-:Y:S05]  /*2920*/  BSYNC B0 ;  /* 0x0000000000007941 */ /* 0x000fea0003800000 */
.L_x_18726:
[----:B------:R-:W0:Y:S02]  /*2930*/  F2I.FTZ.TRUNC.NTZ R0, R0 ;  /* 0x0000000000007305 */ /* 0x000e24000021f100 */
[----:B0-----:R-:W-:Y:S01]  /*2940*/  PRMT R18, R0, 0x7610, R18 ;  /* 0x0000761000127816 */ /* 0x001fe20000000012 */
[----:B------:R-:W-:Y:S06]  /*2950*/  BRA `(.L_x_18711) ;  /* 0x0000000400107947 */ /* 0x000fec0003800000 */
.L_x_18724:
        /* <DEDUP_REMOVED lines=21> */
.L_x_18733:
[----:B------:R-:W-:Y:S05]  /*2ab0*/  BSYNC B1 ;  /* 0x0000000000017941 */ /* 0x000fea0003800000 */
.L_x_18732:
[----:B------:R-:W-:Y:S01]  /*2ac0*/  LEA R5, R0, 0x37800000, 0x17 ;  /* 0x3780000000057811 */ /* 0x000fe200078eb8ff */
[----:B------:R-:W-:-:S05]  /*2ad0*/  IMAD.SHL.U32 R0, R3, 0x200000, RZ ;  /* 0x0020000003007824 */ /* 0x000fca00078e00ff */
[----:B------:R-:W-:-:S07]  /*2ae0*/  LOP3.LUT R0, R5, R0, R6, 0xfe, !PT ;  /* 0x0000000005007212 */ /* 0x000fce00078efe06 */
.L_x_18731:
[----:B------:R-:W-:Y:S05]  /*2af0*/  BSYNC B0 ;  /* 0x0000000000007941 */ /* 0x000fea0003800000 */
.L_x_18730:
[----:B------:R-:W0:Y:S02]  /*2b00*/  F2I.FTZ.TRUNC.NTZ R0, R0 ;  /* 0x0000000000007305 */ /* 0x000e24000021f100 */
[----:B0-----:R-:W-:Y:S01]  /*2b10*/  PRMT R18, R0, 0x7610, R18 ;  /* 0x0000761000127816 */ /* 0x001fe20000000012 */
[----:B------:R-:W-:Y:S06]  /*2b20*/  BRA `(.L_x_18711) ;  /* 0x00000000009c7947 */ /* 0x000fec0003800000 */
.L_x_18723:
        /* <DEDUP_REMOVED lines=14> */
.L_x_18737:
[----:B------:R-:W-:Y:S05]  /*2c10*/  BSYNC B0 ;  /* 0x0000000000007941 */ /* 0x000fea0003800000 */
.L_x_18736:
[----:B------:R-:W0:Y:S02]  /*2c20*/  F2I.FTZ.TRUNC.NTZ R0, R0 ;  /* 0x0000000000007305 */ /* 0x000e24000021f100 */
[----:B0-----:R-:W-:Y:S01]  /*2c30*/  PRMT R18, R0, 0x7610, R18 ;  /* 0x0000761000127816 */ /* 0x001fe20000000012 */
[----:B------:R-:W-:Y:S06]  /*2c40*/  BRA `(.L_x_18711) ;  /* 0x0000000000547947 */ /* 0x000fec0003800000 */
.L_x_18710:
        /* <DEDUP_REMOVED lines=16> */
.L_x_18738:
[----:B------:R-:W-:Y:S01]  /*2d50*/  PRMT R18, RZ, 0x7610, R18 ;  /* 0x00007610ff127816 */ /* 0x000fe20000000012 */
[----:B------:R-:W-:Y:S06]  /*2d60*/  BRA `(.L_x_18711) ;  /* 0x00000000000c7947 */ /* 0x000fec0003800000 */
.L_x_18735:
[----:B------:R2:W5:Y:S01]  /*2d70*/  LDG.E.U16 R18, desc[UR36][R4.64] ;  /* 0x0000002404127981 */ /* 0x000562000c1e1500 */
[----:B------:R-:W-:Y:S05]  /*2d80*/  BRA `(.L_x_18711) ;  /* 0x0000000000047947 */ /* 0x000fea0003800000 */
.L_x_18734:
[----:B------:R1:W5:Y:S02]  /*2d90*/  LDG.E.U16 R18, desc[UR36][R4.64] ;  /* 0x0000002404127981 */ /* 0x000364000c1e1500 */
.L_x_18711:
[----:B------:R-:W-:-:S07]  /*2da0*/  VIADD R17, R17, 0x80 ;  /* 0x0000008011117836 */ /* 0x000fce0000000000 */
.L_x_18705:
[----:B------:R-:W-:Y:S05]  /*2db0*/  BSYNC B6 ;  /* 0x0000000000067941 */ /* 0x000fea0003800000 */
.L_x_18704:
        /* <DEDUP_REMOVED lines=22> */
.L_x_18744:
[----:B------:R0:W5:Y:S01]  /*2f20*/  LDG.E.U8 R19, desc[UR36][R4.64] ;  /* 0x0000002404137981 */ /* 0x000162000c1e1100 */
[----:B------:R-:W-:Y:S05]  /*2f30*/  BRA `(.L_x_18740) ;  /* 0x0000000c00507947 */ /* 0x000fea0003800000 */
.L_x_18743:
        /* <DEDUP_REMOVED lines=8> */
.L_x_18747:
[----:B------:R0:W5:Y:S01]  /*2fc0*/  LDG.E.U16 R19, desc[UR36][R4.64] ;  /* 0x0000002404137981 */ /* 0x000162000c1e1500 */
[----:B------:R-:W-:Y:S05]  /*2fd0*/  BRA `(.L_x_18740) ;  /* 0x0000000c00287947 */ /* 0x000fea0003800000 */
.L_x_18746:
[----:B------:R0:W5:Y:S01]  /*2fe0*/  LDG.E.U16 R19, desc[UR36][R4.64] ;  /* 0x0000002404137981 */ /* 0x000162000c1e1500 */
[----:B------:R-:W-:Y:S05]  /*2ff0*/  BRA `(.L_x_18740) ;  /* 0x0000000c00207947 */ /* 0x000fea0003800000 */
.L_x_18742:
        /* <DEDUP_REMOVED lines=9> */
.L_x_18749:
[----:B------:R-:W2:Y:S02]  /*3090*/  LDG.E.U16 R0, desc[UR36][R4.64] ;  /* 0x0000002404007981 */ /* 0x000ea4000c1e1500 */
[----:B--2---:R-:W-:-:S06]  /*30a0*/  HADD2.F32 R0, -RZ, R0.H0_H0 ;  /* 0x20000000ff007230 */ /* 0x004fcc0000004100 */
[----:B------:R-:W0:Y:S02]  /*30b0*/  F2I.FTZ.TRUNC.NTZ R0, R0 ;  /* 0x0000000000007305 */ /* 0x000e24000021f100 */
[----:B0-----:R-:W-:Y:S01]  /*30c0*/  PRMT R19, R0, 0x7610, R19 ;  /* 0x0000761000137816 */ /* 0x001fe20000000013 */
[----:B------:R-:W-:Y:S06]  /*30d0*/  BRA `(.L_x_18740) ;  /* 0x0000000800e87947 */ /* 0x000fec0003800000 */
.L_x_18748:
        /* <DEDUP_REMOVED lines=9> */
.L_x_18751:
[----:B------:R-:W2:Y:S02]  /*3170*/  LDG.E.U16 R4, desc[UR36][R4.64] ;  /* 0x0000002404047981 */ /* 0x000ea4000c1e1500 */
[----:B--2---:R-:W-:-:S06]  /*3180*/  HADD2.F32 R0, -RZ, R4.H0_H0 ;  /* 0x20000004ff007230 */ /* 0x004fcc0000004100 */
[----:B------:R-:W0:Y:S02]  /*3190*/  F2I.FTZ.TRUNC.NTZ R0, R0 ;  /* 0x0000000000007305 */ /* 0x000e24000021f100 */
[----:B0-----:R-:W-:Y:S01]  /*31a0*/  PRMT R19, R0, 0x7610, R19 ;  /* 0x0000761000137816 */ /* 0x001fe20000000013 */
[----:B------:R-:W-:Y:S06]  /*31b0*/  BRA `(.L_x_18740) ;  /* 0x0000000800b07947 */ /* 0x000fec0003800000 */
.L_x_18750:
[----:B------:R-:W2:Y:S02]  /*31c0*/  LDG.E.64 R4, desc[UR36][R4.64] ;  /* 0x0000002404047981 */ /* 0x000ea4000c1e1b00 */
[----:B--2---:R0:W1:Y:S01]  /*31d0*/  F2I.F64.TRUNC R19, R4 ;  /* 0x0000000400137311 */ /* 0x004062000030d100 */
[----:B------:R-:W-:Y:S05]  /*31e0*/  BRA `(.L_x_18740) ;  /* 0x0000000800a47947 */ /* 0x000fea0003800000 */
.L_x_18741:
        /* <DEDUP_REMOVED lines=12> */
.L_x_18754:
[----:B------:R-:W2:Y:S02]  /*32b0*/  LDG.E.64 R4, desc[UR36][R4.64] ;  /* 0x0000002404047981 */ /* 0x000ea4000c1e1b00 */
[----:B--2---:R0:W1:Y:S01]  /*32c0*/  F2I.F64.TRUNC R19, R4 ;  /* 0x0000000400137311 */ /* 0x004062000030d100 */
[----:B------:R-:W-:Y:S05]  /*32d0*/  BRA `(.L_x_18740) ;  /* 0x0000000800687947 */ /* 0x000fea0003800000 */
.L_x_18753:
        /* <DEDUP_REMOVED lines=28> */
.L_x_18756:
        /* <DEDUP_REMOVED lines=15> */
.L_x_18755:
[----:B------:R-:W2:Y:S02]  /*3590*/  LDG.E.U16 R0, desc[UR36][R4.64] ;  /* 0x0000002404007981 */ /* 0x000ea4000c1e1500 */
[----:B--2---:R-:W-:-:S06]  /*35a0*/  IMAD.U32 R0, R0, 0x10000, RZ ;  /* 0x0001000000007824 */ /* 0x004fcc00078e00ff */
[----:B------:R-:W0:Y:S02]  /*35b0*/  F2I.FTZ.TRUNC.NTZ R0, R0 ;  /* 0x0000000000007305 */ /* 0x000e24000021f100 */
[----:B0-----:R-:W-:Y:S01]  /*35c0*/  PRMT R19, R0, 0x7610, R19 ;  /* 0x0000761000137816 */ /* 0x001fe20000000013 */
[----:B------:R-:W-:Y:S06]  /*35d0*/  BRA `(.L_x_18740) ;  /* 0x0000000400a87947 */ /* 0x000fec0003800000 */
.L_x_18752:
        /* <DEDUP_REMOVED lines=10> */
.L_x_18759:
        /* <DEDUP_REMOVED lines=21> */
.L_x_18763:
[----:B------:R-:W-:Y:S05]  /*37d0*/  BSYNC B1 ;  /* 0x0000000000017941 */ /* 0x000fea0003800000 */
.L_x_18762:
[----:B------:R-:W-:Y:S01]  /*37e0*/  LEA R5, R0, 0x3b800000, 0x17 ;  /* 0x3b80000000057811 */ /* 0x000fe200078eb8ff */
[----:B------:R-:W-:-:S05]  /*37f0*/  IMAD.SHL.U32 R0, R3, 0x100000, RZ ;  /* 0x0010000003007824 */ /* 0x000fca00078e00ff */
[----:B------:R-:W-:-:S07]  /*3800*/  LOP3.LUT R0, R5, R0, R6, 0xfe, !PT ;  /* 0x0000000005007212 */ /* 0x000fce00078efe06 */
.L_x_18761:
[----:B------:R-:W-:Y:S05]  /*3810*/  BSYNC B0 ;  /* 0x0000000000007941 */ /* 0x000fea0003800000 */
.L_x_18760:
[----:B------:R-:W0:Y:S02]  /*3820*/  F2I.FTZ.TRUNC.NTZ R0, R0 ;  /* 0x0000000000007305 */ /* 0x000e24000021f100 */
[----:B0-----:R-:W-:Y:S01]  /*3830*/  PRMT R19, R0, 0x7610, R19 ;  /* 0x0000761000137816 */ /* 0x001fe20000000013 */
[----:B------:R-:W-:Y:S06]  /*3840*/  BRA `(.L_x_18740) ;  /* 0x00000004000c7947 */ /* 0x000fec0003800000 */
.L_x_18758:
        /* <DEDUP_REMOVED lines=21> */
.L_x_18767:
[----:B------:R-:W-:Y:S05]  /*39a0*/  BSYNC B1 ;  /* 0x0000000000017941 */ /* 0x000fea0003800000 */
.L_x_18766:
[----:B------:R-:W-:Y:S01]  /*39b0*/  LEA R5, R0, 0x37800000, 0x17 ;  /* 0x3780000000057811 */ /* 0x000fe200078eb8ff */
[----:B------:R-:W-:-:S05]  /*39c0*/  IMAD.SHL.U32 R0, R3, 0x200000, RZ ;  /* 0x0020000003007824 */ /* 0x000fca00078e00ff */
[----:B------:R-:W-:-:S07]  /*39d0*/  LOP3.LUT R0, R5, R0, R6, 0xfe, !PT ;  /* 0x0000000005007212 */ /* 0x000fce00078efe06 */
.L_x_18765:
[----:B------:R-:W-:Y:S05]  /*39e0*/  BSYNC B0 ;  /* 0x0000000000007941 */ /* 0x000fea0003800000 */
.L_x_18764:
[----:B------:R-:W0:Y:S02]  /*39f0*/  F2I.FTZ.TRUNC.NTZ R0, R0 ;  /* 0x0000000000007305 */ /* 0x000e24000021f100 */
[----:B0-----:R-:W-:Y:S01]  /*3a00*/  PRMT R19, R0, 0x7610, R19 ;  /* 0x0000761000137816 */ /* 0x001fe20000000013 */
[----:B------:R-:W-:Y:S06]  /*3a10*/  BRA `(.L_x_18740) ;  /* 0x0000000000987947 */ /* 0x000fec0003800000 */
.L_x_18757:
        /* <DEDUP_REMOVED lines=14> */
.L_x_18771:
[----:B------:R-:W-:Y:S05]  /*3b00*/  BSYNC B0 ;  /* 0x0000000000007941 */ /* 0x000fea0003800000 */
.L_x_18770:
[----:B------:R-:W0:Y:S02]  /*3b10*/  F2I.FTZ.TRUNC.NTZ R0, R0 ;  /* 0x0000000000007305 */ /* 0x000e24000021f100 */
[----:B0-----:R-:W-:Y:S01]  /*3b20*/  PRMT R19, R0, 0x7610, R19 ;  /* 0x0000761000137816 */ /* 0x001fe20000000013 */
[----:B------:R-:W-:Y:S06]  /*3b30*/  BRA `(.L_x_18740) ;  /* 0x0000000000507947 */ /* 0x000fec0003800000 */
.L_x_18745:
        /* <DEDUP_REMOVED lines=16> */
.L_x_18772:
[----:B------:R-:W-:Y:S05]  /*3c40*/  BRA `(.L_x_18740) ;  /* 0x00000000000c7947 */ /* 0x000fea0003800000 */
.L_x_18769:
[----:B------:R0:W5:Y:S01]  /*3c50*/  LDG.E.U16 R19, desc[UR36][R4.64] ;  /* 0x0000002404137981 */ /* 0x000162000c1e1500 */
[----:B------:R-:W-:Y:S05]  /*3c60*/  BRA `(.L_x_18740) ;  /* 0x0000000000047947 */ /* 0x000fea0003800000 */
.L_x_18768:
[----:B------:R0:W5:Y:S02]  /*3c70*/  LDG.E.U16 R19, desc[UR36][R4.64] ;  /* 0x0000002404137981 */ /* 0x000164000c1e1500 */
.L_x_18740:
[----:B------:R-:W-:Y:S05]  /*3c80*/  BSYNC B6 ;  /* 0x0000000000067941 */ /* 0x000fea0003800000 */
.L_x_18739:
        /* <DEDUP_REMOVED lines=13> */
[----:B-----5:R-:W-:Y:S02]  /*3d60*/  PRMT R3, R22, 0x9910, RZ ;  /* 0x0000991016037816 */ /* 0x020fe400000000ff */
[----:B------:R-:W-:Y:S02]  /*3d70*/  IABS R10, R0 ;  /* 0x00000000000a7213 */ /* 0x000fe40000000000 */
[-C--:B------:R-:W-:Y:S02]  /*3d80*/  IABS R8, R3.reuse ;  /* 0x0000000300087213 */ /* 0x080fe40000000000 */
[----:B------:R-:W-:Y:S02]  /*3d90*/  IABS R9, R3 ;  /* 0x0000000300097213 */ /* 0x000fe40000000000 */
[----:B------:R-:W0:Y:S01]  /*3da0*/  I2F.RP R6, R8 ;  /* 0x0000000800067306 */ /* 0x000e220000209400 */
[----:B------:R-:W-:-:S07]  /*3db0*/  ISETP.GE.AND P6, PT, R0, RZ, PT ;  /* 0x000000ff0000720c */ /* 0x000fce0003fc6270 */
[----:B0-----:R-:W0:Y:S02]  /*3dc0*/  MUFU.RCP R6, R6 ;  /* 0x0000000600067308 */ /* 0x001e240000001000 */
[----:B0-----:R-:W-:Y:S02]  /*3dd0*/  VIADD R4, R6, 0xffffffe ;  /* 0x0ffffffe06047836 */ /* 0x001fe40000000000 */
[----:B------:R-:W-:-:S04]  /*3de0*/  IMAD.MOV R6, RZ, RZ, -R9 ;  /* 0x000000ffff067224 */ /* 0x000fc800078e0a09 */
        /* <DEDUP_REMOVED lines=14> */
.L_x_18774:
[----:B------:R-:W-:Y:S05]  /*3ed0*/  BSYNC B0 ;  /* 0x0000000000007941 */ /* 0x000fea0003800000 */
.L_x_18773:
[----:B------:R-:W-:Y:S04]  /*3ee0*/  BSSY B0, `(.L_x_18775) ;  /* 0x000001a000007945 */ /* 0x000fe80003800000 */
[----:B------:R-:W-:Y:S05]  /*3ef0*/  @P3 BRA `(.L_x_18776) ;  /* 0x0000000000603947 */ /* 0x000fea0003800000 */
[----:B-----5:R-:W-:Y:S02]  /*3f00*/  PRMT R3, R24, 0x9910, RZ ;  /* 0x0000991018037816 */ /* 0x020fe400000000ff */
[----:B------:R-:W-:Y:S02]  /*3f10*/  IABS R10, R0 ;  /* 0x00000000000a7213 */ /* 0x000fe40000000000 */
[-C--:B------:R-:W-:Y:S02]  /*3f20*/  IABS R9, R3.reuse ;  /* 0x0000000300097213 */ /* 0x080fe40000000000 */
[----:B------:R-:W-:Y:S02]  /*3f30*/  IABS R12, R3 ;  /* 0x00000003000c7213 */ /* 0x000fe40000000000 */
[----:B------:R-:W0:Y:S01]  /*3f40*/  I2F.RP R4, R9 ;  /* 0x0000000900047306 */ /* 0x000e220000209400 */
[----:B------:R-:W-:Y:S02]  /*3f50*/  ISETP.GE.AND P5, PT, R0, RZ, PT ;  /* 0x000000ff0000720c */ /* 0x000fe40003fa6270 */
[----:B------:R-:W-:-:S05]  /*3f60*/  IMAD.MOV R22, RZ, RZ, -R12 ;  /* 0x000000ffff167224 */ /* 0x000fca00078e0a0c */
[----:B0-----:R-:W0:Y:S02]  /*3f70*/  MUFU.RCP R4, R4 ;  /* 0x0000000400047308 */ /* 0x001e240000001000 */
[----:B0-----:R-:W-:-:S06]  /*3f80*/  VIADD R6, R4, 0xffffffe ;  /* 0x0ffffffe04067836 */ /* 0x001fcc0000000000 */
[----:B------:R0:W1:Y:S02]  /*3f90*/  F2I.FTZ.U32.TRUNC.NTZ R7, R6 ;  /* 0x0000000600077305 */ /* 0x000064000021f000 */
[----:B0-----:R-:W-:Y:S02]  /*3fa0*/  IMAD.MOV.U32 R6, RZ, RZ, RZ ;  /* 0x000000ffff067224 */ /* 0x001fe400078e00ff */
[----:B-1----:R-:W-:-:S04]  /*3fb0*/  IMAD.MOV R8, RZ, RZ, -R7 ;  /* 0x000000ffff087224 */ /* 0x002fc800078e0a07 */
[----:B------:R-:W-:Y:S02]  /*3fc0*/  IMAD R11, R8, R9, RZ ;  /* 0x00000009080b7224 */ /* 0x000fe400078e02ff */
[----:B------:R-:W-:Y:S02]  /*3fd0*/  IMAD.MOV.U32 R8, RZ, RZ, R10 ;  /* 0x000000ffff087224 */ /* 0x000fe400078e000a */
        /* <DEDUP_REMOVED lines=10> */
.L_x_18776:
[----:B------:R-:W-:Y:S05]  /*4080*/  BSYNC B0 ;  /* 0x0000000000007941 */ /* 0x000fea0003800000 */
.L_x_18775:
        /* <DEDUP_REMOVED lines=26> */
.L_x_18778:
[----:B------:R-:W-:Y:S05]  /*4230*/  BSYNC B0 ;  /* 0x0000000000007941 */ /* 0x000fea0003800000 */
.L_x_18777:
[----:B------:R-:W-:Y:S04]  /*4240*/  BSSY B0, `(.L_x_18779) ;  /* 0x0000019000007945 */ /* 0x000fe80003800000 */
[----:B------:R-:W-:Y:S05]  /*4250*/  @P1 BRA `(.L_x_18780) ;  /* 0x00000000005c1947 */ /* 0x000fea0003800000 */
        /* <DEDUP_REMOVED lines=23> */
.L_x_18780:
[----:B------:R-:W-:Y:S05]  /*43d0*/  BSYNC B0 ;  /* 0x0000000000007941 */ /* 0x000fea0003800000 */
.L_x_18779:
        /* <DEDUP_REMOVED lines=22> */
.L_x_18786:
[----:B------:R4:W-:Y:S01]  /*4540*/  STG.E.U8 desc[UR36][R8.64], R5 ;  /* 0x0000000508007986 */ /* 0x0009e2000c101124 */
[----:B------:R-:W-:Y:S01]  /*4550*/  IMAD.MOV.U32 R25, RZ, RZ, R23 ;  /* 0x000000ffff197224 */ /* 0x000fe200078e0017 */
[----:B------:R-:W-:Y:S06]  /*4560*/  BRA `(.L_x_18782) ;  /* 0x0000000c00bc7947 */ /* 0x000fec0003800000 */
.L_x_18785:
        /* <DEDUP_REMOVED lines=12> */
.L_x_18789:
[----:B------:R-:W-:Y:S01]  /*4630*/  PRMT R3, R5, 0x9910, RZ ;  /* 0x0000991005037816 */ /* 0x000fe200000000ff */
[----:B------:R-:W-:-:S04]  /*4640*/  IMAD.MOV.U32 R25, RZ, RZ, R23 ;  /* 0x000000ffff197224 */ /* 0x000fc800078e0017 */
[----:B------:R2:W-:Y:S01]  /*4650*/  STG.E desc[UR36][R8.64], R3 ;  /* 0x0000000308007986 */ /* 0x0005e2000c101924 */
[----:B------:R-:W-:Y:S05]  /*4660*/  BRA `(.L_x_18782) ;  /* 0x0000000c007c7947 */ /* 0x000fea0003800000 */
.L_x_18788:
[----:B------:R0:W-:Y:S01]  /*4670*/  STG.E.U16 desc[UR36][R8.64], R5 ;  /* 0x0000000508007986 */ /* 0x0001e2000c101524 */
[----:B------:R-:W-:Y:S01]  /*4680*/  IMAD.MOV.U32 R25, RZ, RZ, R23 ;  /* 0x000000ffff197224 */ /* 0x000fe200078e0017 */
[----:B------:R-:W-:Y:S06]  /*4690*/  BRA `(.L_x_18782) ;  /* 0x0000000c00707947 */ /* 0x000fec0003800000 */
.L_x_18784:
        /* <DEDUP_REMOVED lines=10> */
.L_x_18791:
[----:B------:R-:W0:Y:S01]  /*4740*/  I2F.S16 R0, R5 ;  /* 0x0000000500007306 */ /* 0x000e220000101400 */
[----:B------:R-:W-:Y:S01]  /*4750*/  IMAD.MOV.U32 R25, RZ, RZ, R23 ;  /* 0x000000ffff197224 */ /* 0x000fe200078e0017 */
[----:B0-----:R-:W-:-:S05]  /*4760*/  F2FP.F16.F32.PACK_AB R0, RZ, R0 ;  /* 0x00000000ff00723e */ /* 0x001fca00000000ff */
[----:B------:R0:W-:Y:S01]  /*4770*/  STG.E.U16 desc[UR36][R8.64], R0 ;  /* 0x0000000008007986 */ /* 0x0001e2000c101524 */
[----:B------:R-:W-:Y:S05]  /*4780*/  BRA `(.L_x_18782) ;  /* 0x0000000c00347947 */ /* 0x000fea0003800000 */
.L_x_18790:
        /* <DEDUP_REMOVED lines=11> */
.L_x_18793:
[----:B------:R-:W0:Y:S01]  /*4840*/  I2F.S16 R5, R5 ;  /* 0x0000000500057306 */ /* 0x000e220000101400 */
[----:B------:R-:W-:Y:S01]  /*4850*/  IMAD.MOV.U32 R25, RZ, RZ, R23 ;  /* 0x000000ffff197224 */ /* 0x000fe200078e0017 */
[----:B0-----:R-:W-:-:S04]  /*4860*/  F2FP.F16.F32.PACK_AB R3, RZ, R5 ;  /* 0x00000005ff03723e */ /* 0x001fc800000000ff */
[----:B------:R-:W-:-:S05]  /*4870*/  PRMT R3, R3, 0x5410, RZ ;  /* 0x0000541003037816 */ /* 0x000fca00000000ff */
[----:B------:R0:W-:Y:S01]  /*4880*/  STG.E desc[UR36][R8.64], R3 ;  /* 0x0000000308007986 */ /* 0x0001e2000c101924 */
[----:B------:R-:W-:Y:S05]  /*4890*/  BRA `(.L_x_18782) ;  /* 0x0000000800f07947 */ /* 0x000fea0003800000 */
.L_x_18792:
[----:B------:R-:W0:Y:S01]  /*48a0*/  I2F.F64.S16 R4, R5 ;  /* 0x0000000500047312 */ /* 0x000e220000101c00 */
[----:B------:R-:W-:Y:S01]  /*48b0*/  IMAD.MOV.U32 R25, RZ, RZ, R23 ;  /* 0x000000ffff197224 */ /* 0x000fe200078e0017 */
[----:B0-----:R0:W-:Y:S01]  /*48c0*/  STG.E.64 desc[UR36][R8.64], R4 ;  /* 0x0000000408007986 */ /* 0x0011e2000c101b24 */
[----:B------:R-:W-:Y:S05]  /*48d0*/  BRA `(.L_x_18782) ;  /* 0x0000000800e07947 */ /* 0x000fea0003800000 */
.L_x_18783:
        /* <DEDUP_REMOVED lines=14> */
.L_x_18796:
[----:B------:R-:W0:Y:S01]  /*49c0*/  I2F.F64.S16 R4, R5 ;  /* 0x0000000500047312 */ /* 0x000e220000101c00 */
[----:B------:R-:W-:Y:S01]  /*49d0*/  CS2R R6, SRZ ;  /* 0x0000000000067805 */ /* 0x000fe2000001ff00 */
[----:B------:R-:W-:-:S04]  /*49e0*/  IMAD.MOV.U32 R25, RZ, RZ, R23 ;  /* 0x000000ffff197224 */ /* 0x000fc800078e0017 */
[----:B0-----:R0:W-:Y:S01]  /*49f0*/  STG.E.128 desc[UR36][R8.64], R4 ;  /* 0x0000000408007986 */ /* 0x0011e2000c101d24 */
[----:B------:R-:W-:Y:S05]  /*4a00*/  BRA `(.L_x_18782) ;  /* 0x0000000800947947 */ /* 0x000fea0003800000 */
.L_x_18795:
        /* <DEDUP_REMOVED lines=21> */
.L_x_18800:
[----:B------:R-:W-:Y:S05]  /*4b60*/  BSYNC B0 ;  /* 0x0000000000007941 */ /* 0x000fea0003800000 */
.L_x_18799:
[----:B------:R-:W-:Y:S01]  /*4b70*/  LOP3.LUT R7, R0, R7, RZ, 0xfc, !PT ;  /* 0x0000000700077212 */ /* 0x000fe200078efcff */
[----:B------:R-:W-:-:S04]  /*4b80*/  IMAD.MOV.U32 R25, RZ, RZ, R23 ;  /* 0x000000ffff197224 */ /* 0x000fc800078e0017 */
[----:B------:R0:W-:Y:S01]  /*4b90*/  STG.E.U8 desc[UR36][R8.64], R7 ;  /* 0x0000000708007986 */ /* 0x0001e2000c101124 */
[----:B------:R-:W-:Y:S05]  /*4ba0*/  BRA `(.L_x_18782) ;  /* 0x00000008002c7947 */ /* 0x000fea0003800000 */
.L_x_18798:
        /* <DEDUP_REMOVED lines=13> */
.L_x_18802:
[----:B------:R-:W-:Y:S01]  /*4c80*/  IMAD.MOV.U32 R0, RZ, RZ, 0x7f ;  /* 0x0000007fff007424 */ /* 0x000fe200078e00ff */
[----:B------:R-:W-:-:S04]  /*4c90*/  ISETP.GT.U32.AND P0, PT, R3, 0x7f800000, PT ;  /* 0x7f8000000300780c */ /* 0x000fc80003f04070 */
[----:B------:R-:W-:-:S09]  /*4ca0*/  SEL R0, R0, 0x7c, P0 ;  /* 0x0000007c00007807 */ /* 0x000fd20000000000 */
.L_x_18803:
[----:B------:R-:W-:Y:S05]  /*4cb0*/  BSYNC B0 ;  /* 0x0000000000007941 */ /* 0x000fea0003800000 */
.L_x_18801:
[----:B------:R-:W-:Y:S01]  /*4cc0*/  LOP3.LUT R3, R5, 0x80000000, RZ, 0xc0, !PT ;  /* 0x8000000005037812 */ /* 0x000fe200078ec0ff */
[----:B------:R-:W-:-:S03]  /*4cd0*/  IMAD.MOV.U32 R25, RZ, RZ, R23 ;  /* 0x000000ffff197224 */ /* 0x000fc600078e0017 */
[----:B------:R-:W-:-:S04]  /*4ce0*/  SHF.R.U32.HI R3, RZ, 0x18, R3 ;  /* 0x00000018ff037819 */ /* 0x000fc80000011603 */
[----:B------:R-:W-:-:S05]  /*4cf0*/  LOP3.LUT R3, R0, R3, RZ, 0xfc, !PT ;  /* 0x0000000300037212 */ /* 0x000fca00078efcff */
[----:B------:R0:W-:Y:S01]  /*4d00*/  STG.E.U8 desc[UR36][R8.64], R3 ;  /* 0x0000000308007986 */ /* 0x0001e2000c101124 */
[----:B------:R-:W-:Y:S05]  /*4d10*/  BRA `(.L_x_18782) ;  /* 0x0000000400d07947 */ /* 0x000fea0003800000 */
.L_x_18797:
[----:B------:R-:W0:Y:S01]  /*4d20*/  I2F.S16 R0, R5 ;  /* 0x0000000500007306 */ /* 0x000e220000101400 */
[----:B------:R-:W-:Y:S01]  /*4d30*/  IMAD.MOV.U32 R25, RZ, RZ, R23 ;  /* 0x000000ffff197224 */ /* 0x000fe200078e0017 */
[----:B0-----:R-:W-:-:S05]  /*4d40*/  F2FP.BF16.F32.PACK_AB R0, RZ, R0 ;  /* 0x00000000ff00723e */ /* 0x001fca00000010ff */
[----:B------:R0:W-:Y:S01]  /*4d50*/  STG.E.U16 desc[UR36][R8.64], R0 ;  /* 0x0000000008007986 */ /* 0x0001e2000c101524 */
[----:B------:R-:W-:Y:S05]  /*4d60*/  BRA `(.L_x_18782) ;  /* 0x0000000400bc7947 */ /* 0x000fea0003800000 */
.L_x_18794:
        /* <DEDUP_REMOVED lines=11> */
.L_x_18806:
        /* <DEDUP_REMOVED lines=17> */
.L_x_18809:
[----:B------:R-:W-:-:S04]  /*4f30*/  LOP3.LUT R3, R5, 0x80000000, RZ, 0xc0, !PT ;  /* 0x8000000005037812 */ /* 0x000fc800078ec0ff */
[----:B------:R-:W-:-:S04]  /*4f40*/  SHF.R.U32.HI R3, RZ, 0x18, R3 ;  /* 0x00000018ff037819 */ /* 0x000fc80000011603 */
[----:B------:R-:W-:-:S04]  /*4f50*/  LOP3.LUT R0, R0, R3, RZ, 0xfc, !PT ;  /* 0x0000000300007212 */ /* 0x000fc800078efcff */
[----:B------:R-:W-:-:S07]  /*4f60*/  PRMT R4, R0, 0x7610, R4 ;  /* 0x0000761000047816 */ /* 0x000fce0000000004 */
.L_x_18808:
[----:B------:R-:W-:Y:S05]  /*4f70*/  BSYNC B0 ;  /* 0x0000000000007941 */ /* 0x000fea0003800000 */
.L_x_18807:
[----:B------:R0:W-:Y:S01]  /*4f80*/  STG.E.U8 desc[UR36][R8.64], R4 ;  /* 0x0000000408007986 */ /* 0x0001e2000c101124 */
[----:B------:R-:W-:Y:S01]  /*4f90*/  IMAD.MOV.U32 R25, RZ, RZ, R23 ;  /* 0x000000ffff197224 */ /* 0x000fe200078e0017 */
[----:B------:R-:W-:Y:S06]  /*4fa0*/  BRA `(.L_x_18782) ;  /* 0x00000004002c7947 */ /* 0x000fec0003800000 */
.L_x_18805:
        /* <DEDUP_REMOVED lines=17> */
.L_x_18812:
[----:B------:R-:W-:-:S04]  /*50c0*/  LOP3.LUT R3, R5, 0x80000000, RZ, 0xc0, !PT ;  /* 0x8000000005037812 */ /* 0x000fc800078ec0ff */
[----:B------:R-:W-:-:S04]  /*50d0*/  SHF.R.U32.HI R3, RZ, 0x18, R3 ;  /* 0x00000018ff037819 */ /* 0x000fc80000011603 */
[----:B------:R-:W-:-:S04]  /*50e0*/  LOP3.LUT R0, R0, R3, RZ, 0xfc, !PT ;  /* 0x0000000300007212 */ /* 0x000fc800078efcff */
[----:B------:R-:W-:-:S07]  /*50f0*/  PRMT R4, R0, 0x7610, R4 ;  /* 0x0000761000047816 */ /* 0x000fce0000000004 */
.L_x_18811:
[----:B------:R-:W-:Y:S05]  /*5100*/  BSYNC B0 ;  /* 0x0000000000007941 */ /* 0x000fea0003800000 */
.L_x_18810:
[----:B------:R0:W-:Y:S01]  /*5110*/  STG.E.U8 desc[UR36][R8.64], R4 ;  /* 0x0000000408007986 */ /* 0x0001e2000c101124 */
[----:B------:R-:W-:Y:S01]  /*5120*/  IMAD.MOV.U32 R25, RZ, RZ, R23 ;  /* 0x000000ffff197224 */ /* 0x000fe200078e0017 */
[----:B------:R-:W-:Y:S06]  /*5130*/  BRA `(.L_x_18782) ;  /* 0x0000000000c87947 */ /* 0x000fec0003800000 */
.L_x_18804:
        /* <DEDUP_REMOVED lines=23> */
.L_x_18787:
        /* <DEDUP_REMOVED lines=16> */
.L_x_18815:
[----:B------:R-:W-:Y:S01]  /*53b0*/  IMAD.MOV.U32 R25, RZ, RZ, R23 ;  /* 0x000000ffff197224 */ /* 0x000fe200078e0017 */
[----:B------:R-:W-:Y:S06]  /*53c0*/  BRA `(.L_x_18782) ;  /* 0x0000000000247947 */ /* 0x000fec0003800000 */
.L_x_18814:
[----:B------:R-:W-:Y:S01]  /*53d0*/  PRMT R5, R5, 0x9910, RZ ;  /* 0x0000991005057816 */ /* 0x000fe200000000ff */
[----:B------:R-:W-:-:S04]  /*53e0*/  IMAD.MOV.U32 R25, RZ, RZ, R23 ;  /* 0x000000ffff197224 */ /* 0x000fc800078e0017 */
[----:B------:R-:W-:-:S05]  /*53f0*/  IMAD.MOV.U32 R4, RZ, RZ, R5 ;  /* 0x000000ffff047224 */ /* 0x000fca00078e0005 */
[----:B------:R-:W-:-:S05]  /*5400*/  SHF.R.S32.HI R5, RZ, 0x1f, R4 ;  /* 0x0000001fff057819 */ /* 0x000fca0000011404 */
[----:B------:R0:W-:Y:S01]  /*5410*/  STG.E.64 desc[UR36][R8.64], R4 ;  /* 0x0000000408007986 */ /* 0x0001e2000c101b24 */
[----:B------:R-:W-:Y:S05]  /*5420*/  BRA `(.L_x_18782) ;  /* 0x00000000000c7947 */ /* 0x000fea0003800000 */
.L_x_18813:
[----:B------:R-:W-:Y:S01]  /*5430*/  PRMT R3, R5, 0x9910, RZ ;  /* 0x0000991005037816 */ /* 0x000fe200000000ff */
[----:B------:R-:W-:-:S04]  /*5440*/  IMAD.MOV.U32 R25, RZ, RZ, R23 ;  /* 0x000000ffff197224 */ /* 0x000fc800078e0017 */
[----:B------:R0:W-:Y:S03]  /*5450*/  STG.E desc[UR36][R8.64], R3 ;  /* 0x0000000308007986 */ /* 0x0001e6000c101924 */
.L_x_18782:
[----:B------:R-:W-:Y:S05]  /*5460*/  BSYNC B6 ;  /* 0x0000000000067941 */ /* 0x000fea0003800000 */
.L_x_18781:
        /* <DEDUP_REMOVED lines=23> */
.L_x_18821:
[----:B-----5:R4:W-:Y:S01]  /*55e0*/  STG.E.U8 desc[UR36][R8.64], R22 ;  /* 0x0000001608007986 */ /* 0x0209e2000c101124 */
[----:B------:R-:W-:Y:S05]  /*55f0*/  BRA `(.L_x_18823) ;  /* 0x0000000c00647947 */ /* 0x000fea0003800000 */
.L_x_18820:
        /* <DEDUP_REMOVED lines=10> */
.L_x_18825:
[----:B-----5:R-:W-:-:S05]  /*56a0*/  PRMT R3, R22, 0x9910, RZ ;  /* 0x0000991016037816 */ /* 0x020fca00000000ff */
[----:B------:R2:W-:Y:S01]  /*56b0*/  STG.E desc[UR36][R8.64], R3 ;  /* 0x0000000308007986 */ /* 0x0005e2000c101924 */
[----:B------:R-:W-:Y:S05]  /*56c0*/  BRA `(.L_x_18823) ;  /* 0x0000000c00307947 */ /* 0x000fea0003800000 */
.L_x_18824:
[----:B-----5:R0:W-:Y:S01]  /*56d0*/  STG.E.U16 desc[UR36][R8.64], R22 ;  /* 0x0000001608007986 */ /* 0x0201e2000c101524 */
[----:B------:R-:W-:Y:S05]  /*56e0*/  BRA `(.L_x_18823) ;  /* 0x0000000c00287947 */ /* 0x000fea0003800000 */
.L_x_18819:
        /* <DEDUP_REMOVED lines=9> */
.L_x_18827:
[----:B-----5:R-:W0:Y:S02]  /*5780*/  I2F.S16 R0, R22 ;  /* 0x0000001600007306 */ /* 0x020e240000101400 */
[----:B0-----:R-:W-:-:S05]  /*5790*/  F2FP.F16.F32.PACK_AB R0, RZ, R0 ;  /* 0x00000000ff00723e */ /* 0x001fca00000000ff */
[----:B------:R0:W-:Y:S01]  /*57a0*/  STG.E.U16 desc[UR36][R8.64], R0 ;  /* 0x0000000008007986 */ /* 0x0001e2000c101524 */
[----:B------:R-:W-:Y:S05]  /*57b0*/  BRA `(.L_x_18823) ;  /* 0x0000000800f47947 */ /* 0x000fea0003800000 */
.L_x_18826:
        /* <DEDUP_REMOVED lines=10> */
.L_x_18829:
[----:B-----5:R-:W0:Y:S02]  /*5860*/  I2F.S16 R22, R22 ;  /* 0x0000001600167306 */ /* 0x020e240000101400 */
[----:B0-----:R-:W-:-:S04]  /*5870*/  F2FP.F16.F32.PACK_AB R3, RZ, R22 ;  /* 0x00000016ff03723e */ /* 0x001fc800000000ff */
[----:B------:R-:W-:-:S05]  /*5880*/  PRMT R3, R3, 0x5410, RZ ;  /* 0x0000541003037816 */ /* 0x000fca00000000ff */
[----:B------:R0:W-:Y:S01]  /*5890*/  STG.E desc[UR36][R8.64], R3 ;  /* 0x0000000308007986 */ /* 0x0001e2000c101924 */
[----:B------:R-:W-:Y:S05]  /*58a0*/  BRA `(.L_x_18823) ;  /* 0x0000000800b87947 */ /* 0x000fea0003800000 */
.L_x_18828:
[----:B-----5:R-:W0:Y:S02]  /*58b0*/  I2F.F64.S16 R22, R22 ;  /* 0x0000001600167312 */ /* 0x020e240000101c00 */
[----:B0-----:R0:W-:Y:S01]  /*58c0*/  STG.E.64 desc[UR36][R8.64], R22 ;  /* 0x0000001608007986 */ /* 0x0011e2000c101b24 */
[----:B------:R-:W-:Y:S05]  /*58d0*/  BRA `(.L_x_18823) ;  /* 0x0000000800ac7947 */ /* 0x000fea0003800000 */
.L_x_18818:
        /* <DEDUP_REMOVED lines=13> */
.L_x_18832:
[----:B-----5:R-:W0:Y:S01]  /*59b0*/  I2F.F64.S16 R4, R22 ;  /* 0x0000001600047312 */ /* 0x020e220000101c00 */
[----:B------:R-:W-:-:S05]  /*59c0*/  CS2R R6, SRZ ;  /* 0x0000000000067805 */ /* 0x000fca000001ff00 */
[----:B0-----:R0:W-:Y:S01]  /*59d0*/  STG.E.128 desc[UR36][R8.64], R4 ;  /* 0x0000000408007986 */ /* 0x0011e2000c101d24 */
[----:B------:R-:W-:Y:S05]  /*59e0*/  BRA `(.L_x_18823) ;  /* 0x0000000800687947 */ /* 0x000fea0003800000 */
.L_x_18831:
        /* <DEDUP_REMOVED lines=21> */
.L_x_18836:
[----:B------:R-:W-:Y:S05]  /*5b40*/  BSYNC B0 ;  /* 0x0000000000007941 */ /* 0x000fea0003800000 */
.L_x_18835:
[----:B------:R-:W-:-:S05]  /*5b50*/  LOP3.LUT R5, R0, R5, RZ, 0xfc, !PT ;  /* 0x0000000500057212 */ /* 0x000fca00078efcff */
[----:B------:R0:W-:Y:S01]  /*5b60*/  STG.E.U8 desc[UR36][R8.64], R5 ;  /* 0x0000000508007986 */ /* 0x0001e2000c101124 */
[----:B------:R-:W-:Y:S05]  /*5b70*/  BRA `(.L_x_18823) ;  /* 0x0000000800047947 */ /* 0x000fea0003800000 */
.L_x_18834:
        /* <DEDUP_REMOVED lines=13> */
.L_x_18838:
[----:B------:R-:W-:Y:S01]  /*5c50*/  IMAD.MOV.U32 R0, RZ, RZ, 0x7f ;  /* 0x0000007fff007424 */ /* 0x000fe200078e00ff */
[----:B------:R-:W-:-:S04]  /*5c60*/  ISETP.GT.U32.AND P0, PT, R3, 0x7f800000, PT ;  /* 0x7f8000000300780c */ /* 0x000fc80003f04070 */
[----:B------:R-:W-:-:S09]  /*5c70*/  SEL R0, R0, 0x7c, P0 ;  /* 0x0000007c00007807 */ /* 0x000fd20000000000 */
.L_x_18839:
[----:B------:R-:W-:Y:S05]  /*5c80*/  BSYNC B0 ;  /* 0x0000000000007941 */ /* 0x000fea0003800000 */
.L_x_18837:
[----:B------:R-:W-:-:S04]  /*5c90*/  LOP3.LUT R3, R5, 0x80000000, RZ, 0xc0, !PT ;  /* 0x8000000005037812 */ /* 0x000fc800078ec0ff */
[----:B------:R-:W-:-:S04]  /*5ca0*/  SHF.R.U32.HI R3, RZ, 0x18, R3 ;  /* 0x00000018ff037819 */ /* 0x000fc80000011603 */
[----:B------:R-:W-:-:S05]  /*5cb0*/  LOP3.LUT R3, R0, R3, RZ, 0xfc, !PT ;  /* 0x0000000300037212 */ /* 0x000fca00078efcff */
[----:B------:R0:W-:Y:S01]  /*5cc0*/  STG.E.U8 desc[UR36][R8.64], R3 ;  /* 0x0000000308007986 */ /* 0x0001e2000c101124 */
[----:B------:R-:W-:Y:S05]  /*5cd0*/  BRA `(.L_x_18823) ;  /* 0x0000000400ac7947 */ /* 0x000fea0003800000 */
.L_x_18833:
[----:B-----5:R-:W0:Y:S02]  /*5ce0*/  I2F.S16 R0, R22 ;  /* 0x0000001600007306 */ /* 0x020e240000101400 */
[----:B0-----:R-:W-:-:S05]  /*5cf0*/  F2FP.BF16.F32.PACK_AB R0, RZ, R0 ;  /* 0x00000000ff00723e */ /* 0x001fca00000010ff */
[----:B------:R0:W-:Y:S01]  /*5d00*/  STG.E.U16 desc[UR36][R8.64], R0 ;  /* 0x0000000008007986 */ /* 0x0001e2000c101524 */
[----:B------:R-:W-:Y:S05]  /*5d10*/  BRA `(.L_x_18823) ;  /* 0x00000004009c7947 */ /* 0x000fea0003800000 */
.L_x_18830:
        /* <DEDUP_REMOVED lines=10> */
.L_x_18842:
        /* <DEDUP_REMOVED lines=17> */
.L_x_18845:
[----:B------:R-:W-:-:S04]  /*5ed0*/  LOP3.LUT R3, R5, 0x80000000, RZ, 0xc0, !PT ;  /* 0x8000000005037812 */ /* 0x000fc800078ec0ff */
[----:B------:R-:W-:-:S04]  /*5ee0*/  SHF.R.U32.HI R3, RZ, 0x18, R3 ;  /* 0x00000018ff037819 */ /* 0x000fc80000011603 */
[----:B------:R-:W-:-:S04]  /*5ef0*/  LOP3.LUT R0, R0, R3, RZ, 0xfc, !PT ;  /* 0x0000000300007212 */ /* 0x000fc800078efcff */
[----:B------:R-:W-:-:S07]  /*5f00*/  PRMT R4, R0, 0x7610, R4 ;  /* 0x0000761000047816 */ /* 0x000fce0000000004 */
.L_x_18844:
[----:B------:R-:W-:Y:S05]  /*5f10*/  BSYNC B0 ;  /* 0x0000000000007941 */ /* 0x000fea0003800000 */
.L_x_18843:
[----:B------:R0:W-:Y:S01]  /*5f20*/  STG.E.U8 desc[UR36][R8.64], R4 ;  /* 0x0000000408007986 */ /* 0x0001e2000c101124 */
[----:B------:R-:W-:Y:S05]  /*5f30*/  BRA `(.L_x_18823) ;  /* 0x0000000400147947 */ /* 0x000fea0003800000 */
.L_x_18841:
        /* <DEDUP_REMOVED lines=17> */
.L_x_18848:
[----:B------:R-:W-:-:S04]  /*6050*/  LOP3.LUT R3, R5, 0x80000000, RZ, 0xc0, !PT ;  /* 0x8000000005037812 */ /* 0x000fc800078ec0ff */
[----:B------:R-:W-:-:S04]  /*6060*/  SHF.R.U32.HI R3, RZ, 0x18, R3 ;  /* 0x00000018ff037819 */ /* 0x000fc80000011603 */
[----:B------:R-:W-:-:S04]  /*6070*/  LOP3.LUT R0, R0, R3, RZ, 0xfc, !PT ;  /* 0x0000000300007212 */ /* 0x000fc800078efcff */
[----:B------:R-:W-:-:S07]  /*6080*/  PRMT R4, R0, 0x7610, R4 ;  /* 0x0000761000047816 */ /* 0x000fce0000000004 */
.L_x_18847:
[----:B------:R-:W-:Y:S05]  /*6090*/  BSYNC B0 ;  /* 0x0000000000007941 */ /* 0x000fea0003800000 */
.L_x_18846:
[----:B------:R0:W-:Y:S01]  /*60a0*/  STG.E.U8 desc[UR36][R8.64], R4 ;  /* 0x0000000408007986 */ /* 0x0001e2000c101124 */
[----:B------:R-:W-:Y:S05]  /*60b0*/  BRA `(.L_x_18823) ;  /* 0x0000000000b47947 */ /* 0x000fea0003800000 */
.L_x_18840:
        /* <DEDUP_REMOVED lines=22> */
.L_x_18822:
        /* <DEDUP_REMOVED lines=16> */
.L_x_18851:
[----:B------:R-:W-:Y:S05]  /*6320*/  BRA `(.L_x_18823) ;  /* 0x0000000000187947 */ /* 0x000fea0003800000 */
.L_x_18850:
[----:B-----5:R-:W-:-:S04]  /*6330*/  PRMT R4, R22, 0x9910, RZ ;  /* 0x0000991016047816 */ /* 0x020fc800000000ff */
[----:B------:R-:W-:-:S05]  /*6340*/  SHF.R.S32.HI R5, RZ, 0x1f, R4 ;  /* 0x0000001fff057819 */ /* 0x000fca0000011404 */
[----:B------:R0:W-:Y:S01]  /*6350*/  STG.E.64 desc[UR36][R8.64], R4 ;  /* 0x0000000408007986 */ /* 0x0001e2000c101b24 */
[----:B------:R-:W-:Y:S05]  /*6360*/  BRA `(.L_x_18823) ;  /* 0x0000000000087947 */ /* 0x000fea0003800000 */
.L_x_18849:
[----:B-----5:R-:W-:-:S05]  /*6370*/  PRMT R3, R22, 0x9910, RZ ;  /* 0x0000991016037816 */ /* 0x020fca00000000ff */
[----:B------:R0:W-:Y:S02]  /*6380*/  STG.E desc[UR36][R8.64], R3 ;  /* 0x0000000308007986 */ /* 0x0001e4000c101924 */
.L_x_18823:
        /* <DEDUP_REMOVED lines=23> */
.L_x_18855:
[----:B------:R0:W-:Y:S01]  /*6500*/  STG.E.U8 desc[UR36][R8.64], R18 ;  /* 0x0000001208007986 */ /* 0x0001e2000c101124 */
[----:B------:R-:W-:Y:S05]  /*6510*/  BRA `(.L_x_18857) ;  /* 0x0000000c00647947 */ /* 0x000fea0003800000 */
.L_x_18854:
        /* <DEDUP_REMOVED lines=10> */
.L_x_18859:
[----:B------:R-:W-:-:S05]  /*65c0*/  PRMT R3, R18, 0x9910, RZ ;  /* 0x0000991012037816 */ /* 0x000fca00000000ff */
[----:B------:R0:W-:Y:S01]  /*65d0*/  STG.E desc[UR36][R8.64], R3 ;  /* 0x0000000308007986 */ /* 0x0001e2000c101924 */
[----:B------:R-:W-:Y:S05]  /*65e0*/  BRA `(.L_x_18857) ;  /* 0x0000000c00307947 */ /* 0x000fea0003800000 */
.L_x_18858:
[----:B------:R0:W-:Y:S01]  /*65f0*/  STG.E.U16 desc[UR36][R8.64], R18 ;  /* 0x0000001208007986 */ /* 0x0001e2000c101524 */
[----:B------:R-:W-:Y:S05]  /*6600*/  BRA `(.L_x_18857) ;  /* 0x0000000c00287947 */ /* 0x000fea0003800000 */
.L_x_18853:
        /* <DEDUP_REMOVED lines=9> */
.L_x_18861:
[----:B------:R-:W0:Y:S02]  /*66a0*/  I2F.S16 R0, R18 ;  /* 0x0000001200007306 */ /* 0x000e240000101400 */
[----:B0-----:R-:W-:-:S05]  /*66b0*/  F2FP.F16.F32.PACK_AB R0, RZ, R0 ;  /* 0x00000000ff00723e */ /* 0x001fca00000000ff */
[----:B------:R0:W-:Y:S01]  /*66c0*/  STG.E.U16 desc[UR36][R8.64], R0 ;  /* 0x0000000008007986 */ /* 0x0001e2000c101524 */
[----:B------:R-:W-:Y:S05]  /*66d0*/  BRA `(.L_x_18857) ;  /* 0x0000000800f47947 */ /* 0x000fea0003800000 */
.L_x_18860:
        /* <DEDUP_REMOVED lines=10> */
.L_x_18863:
[----:B------:R-:W0:Y:S02]  /*6780*/  I2F.S16 R18, R18 ;  /* 0x0000001200127306 */ /* 0x000e240000101400 */
[----:B0-----:R-:W-:-:S04]  /*6790*/  F2FP.F16.F32.PACK_AB R3, RZ, R18 ;  /* 0x00000012ff03723e */ /* 0x001fc800000000ff */
[----:B------:R-:W-:-:S05]  /*67a0*/  PRMT R3, R3, 0x5410, RZ ;  /* 0x0000541003037816 */ /* 0x000fca00000000ff */
[----:B------:R0:W-:Y:S01]  /*67b0*/  STG.E desc[UR36][R8.64], R3 ;  /* 0x0000000308007986 */ /* 0x0001e2000c101924 */
[----:B------:R-:W-:Y:S05]  /*67c0*/  BRA `(.L_x_18857) ;  /* 0x0000000800b87947 */ /* 0x000fea0003800000 */
.L_x_18862:
[----:B------:R-:W0:Y:S02]  /*67d0*/  I2F.F64.S16 R4, R18 ;  /* 0x0000001200047312 */ /* 0x000e240000101c00 */
[----:B0-----:R0:W-:Y:S01]  /*67e0*/  STG.E.64 desc[UR36][R8.64], R4 ;  /* 0x0000000408007986 */ /* 0x0011e2000c101b24 */
[----:B------:R-:W-:Y:S05]  /*67f0*/  BRA `(.L_x_18857) ;  /* 0x0000000800ac7947 */ /* 0x000fea0003800000 */
.L_x_18852:
        /* <DEDUP_REMOVED lines=13> */
.L_x_18866:
[----:B------:R-:W0:Y:S01]  /*68d0*/  I2F.F64.S16 R4, R18 ;  /* 0x0000001200047312 */ /* 0x000e220000101c00 */
[----:B------:R-:W-:-:S05]  /*68e0*/  CS2R R6, SRZ ;  /* 0x0000000000067805 */ /* 0x000fca000001ff00 */
[----:B0-----:R0:W-:Y:S01]  /*68f0*/  STG.E.128 desc[UR36][R8.64], R4 ;  /* 0x0000000408007986 */ /* 0x0011e2000c101d24 */
[----:B------:R-:W-:Y:S05]  /*6900*/  BRA `(.L_x_18857) ;  /* 0x0000000800687947 */ /* 0x000fea0003800000 */
.L_x_18865:
        /* <DEDUP_REMOVED lines=21> */
.L_x_18870:
[----:B------:R-:W-:Y:S05]  /*6a60*/  BSYNC B0 ;  /* 0x0000000000007941 */ /* 0x000fea0003800000 */
.L_x_18869:
[----:B------:R-:W-:-:S05]  /*6a70*/  LOP3.LUT R5, R0, R5, RZ, 0xfc, !PT ;  /* 0x0000000500057212 */ /* 0x000fca00078efcff */
[----:B------:R0:W-:Y:S01]  /*6a80*/  STG.E.U8 desc[UR36][R8.64], R5 ;  /* 0x0000000508007986 */ /* 0x0001e2000c101124 */
[----:B------:R-:W-:Y:S05]  /*6a90*/  BRA `(.L_x_18857) ;  /* 0x0000000800047947 */ /* 0x000fea0003800000 */
.L_x_18868:
        /* <DEDUP_REMOVED lines=13> */
.L_x_18872:
[----:B------:R-:W-:Y:S01]  /*6b70*/  IMAD.MOV.U32 R0, RZ, RZ, 0x7f ;  /* 0x0000007fff007424 */ /* 0x000fe200078e00ff */
[----:B------:R-:W-:-:S04]  /*6b80*/  ISETP.GT.U32.AND P0, PT, R3, 0x7f800000, PT ;  /* 0x7f8000000300780c */ /* 0x000fc80003f04070 */
[----:B------:R-:W-:-:S09]  /*6b90*/  SEL R0, R0, 0x7c, P0 ;  /* 0x0000007c00007807 */ /* 0x000fd20000000000 */
.L_x_18873:
[----:B------:R-:W-:Y:S05]  /*6ba0*/  BSYNC B0 ;  /* 0x0000000000007941 */ /* 0x000fea0003800000 */
.L_x_18871:
[----:B------:R-:W-:-:S04]  /*6bb0*/  LOP3.LUT R3, R5, 0x80000000, RZ, 0xc0, !PT ;  /* 0x8000000005037812 */ /* 0x000fc800078ec0ff */
[----:B------:R-:W-:-:S04]  /*6bc0*/  SHF.R.U32.HI R3, RZ, 0x18, R3 ;  /* 0x00000018ff037819 */ /* 0x000fc80000011603 */
[----:B------:R-:W-:-:S05]  /*6bd0*/  LOP3.LUT R3, R0, R3, RZ, 0xfc, !PT ;  /* 0x0000000300037212 */ /* 0x000fca00078efcff */
[----:B------:R0:W-:Y:S01]  /*6be0*/  STG.E.U8 desc[UR36][R8.64], R3 ;  /* 0x0000000308007986 */ /* 0x0001e2000c101124 */
[----:B------:R-:W-:Y:S05]  /*6bf0*/  BRA `(.L_x_18857) ;  /* 0x0000000400ac7947 */ /* 0x000fea0003800000 */
.L_x_18867:
[----:B------:R-:W0:Y:S02]  /*6c00*/  I2F.S16 R0, R18 ;  /* 0x0000001200007306 */ /* 0x000e240000101400 */
[----:B0-----:R-:W-:-:S05]  /*6c10*/  F2FP.BF16.F32.PACK_AB R0, RZ, R0 ;  /* 0x00000000ff00723e */ /* 0x001fca00000010ff */
[----:B------:R0:W-:Y:S01]  /*6c20*/  STG.E.U16 desc[UR36][R8.64], R0 ;  /* 0x0000000008007986 */ /* 0x0001e2000c101524 */
[----:B------:R-:W-:Y:S05]  /*6c30*/  BRA `(.L_x_18857) ;  /* 0x00000004009c7947 */ /* 0x000fea0003800000 */
.L_x_18864:
        /* <DEDUP_REMOVED lines=10> */
.L_x_18876:
        /* <DEDUP_REMOVED lines=17> */
.L_x_18879:
[----:B------:R-:W-:-:S04]  /*6df0*/  LOP3.LUT R3, R5, 0x80000000, RZ, 0xc0, !PT ;  /* 0x8000000005037812 */ /* 0x000fc800078ec0ff */
[----:B------:R-:W-:-:S04]  /*6e00*/  SHF.R.U32.HI R3, RZ, 0x18, R3 ;  /* 0x00000018ff037819 */ /* 0x000fc80000011603 */
[----:B------:R-:W-:-:S04]  /*6e10*/  LOP3.LUT R0, R0, R3, RZ, 0xfc, !PT ;  /* 0x0000000300007212 */ /* 0x000fc800078efcff */
[----:B------:R-:W-:-:S07]  /*6e20*/  PRMT R4, R0, 0x7610, R4 ;  /* 0x0000761000047816 */ /* 0x000fce0000000004 */
.L_x_18878:
[----:B------:R-:W-:Y:S05]  /*6e30*/  BSYNC B0 ;  /* 0x0000000000007941 */ /* 0x000fea0003800000 */
.L_x_18877:
[----:B------:R3:W-:Y:S01]  /*6e40*/  STG.E.U8 desc[UR36][R8.64], R4 ;  /* 0x0000000408007986 */ /* 0x0007e2000c101124 */
[----:B------:R-:W-:Y:S05]  /*6e50*/  BRA `(.L_x_18857) ;  /* 0x0000000400147947 */ /* 0x000fea0003800000 */
.L_x_18875:
        /* <DEDUP_REMOVED lines=17> */
.L_x_18882:
[----:B------:R-:W-:-:S04]  /*6f70*/  LOP3.LUT R3, R5, 0x80000000, RZ, 0xc0, !PT ;  /* 0x8000000005037812 */ /* 0x000fc800078ec0ff */
[----:B------:R-:W-:-:S04]  /*6f80*/  SHF.R.U32.HI R3, RZ, 0x18, R3 ;  /* 0x00000018ff037819 */ /* 0x000fc80000011603 */
[----:B------:R-:W-:-:S04]  /*6f90*/  LOP3.LUT R0, R0, R3, RZ, 0xfc, !PT ;  /* 0x0000000300007212 */ /* 0x000fc800078efcff */
[----:B------:R-:W-:-:S07]  /*6fa0*/  PRMT R4, R0, 0x7610, R4 ;  /* 0x0000761000047816 */ /* 0x000fce0000000004 */
.L_x_18881:
[----:B------:R-:W-:Y:S05]  /*6fb0*/  BSYNC B0 ;  /* 0x0000000000007941 */ /* 0x000fea0003800000 */
.L_x_18880:
[----:B------:R0:W-:Y:S01]  /*6fc0*/  STG.E.U8 desc[UR36][R8.64], R4 ;  /* 0x0000000408007986 */ /* 0x0001e2000c101124 */
[----:B------:R-:W-:Y:S05]  /*6fd0*/  BRA `(.L_x_18857) ;  /* 0x0000000000b47947 */ /* 0x000fea0003800000 */
.L_x_18874:
        /* <DEDUP_REMOVED lines=22> */
.L_x_18856:
        /* <DEDUP_REMOVED lines=16> */
.L_x_18885:
[----:B------:R-:W-:Y:S05]  /*7240*/  BRA `(.L_x_18857) ;  /* 0x0000000000187947 */ /* 0x000fea0003800000 */
.L_x_18884:
[----:B------:R-:W-:-:S04]  /*7250*/  PRMT R4, R18, 0x9910, RZ ;  /* 0x0000991012047816 */ /* 0x000fc800000000ff */
[----:B------:R-:W-:-:S05]  /*7260*/  SHF.R.S32.HI R5, RZ, 0x1f, R4 ;  /* 0x0000001fff057819 */ /* 0x000fca0000011404 */
[----:B------:R1:W-:Y:S01]  /*7270*/  STG.E.64 desc[UR36][R8.64], R4 ;  /* 0x0000000408007986 */ /* 0x0003e2000c101b24 */
[----:B------:R-:W-:Y:S05]  /*7280*/  BRA `(.L_x_18857) ;  /* 0x0000000000087947 */ /* 0x000fea0003800000 */
.L_x_18883:
[----:B------:R-:W-:-:S05]  /*7290*/  PRMT R3, R18, 0x9910, RZ ;  /* 0x0000991012037816 */ /* 0x000fca00000000ff */
[----:B------:R2:W-:Y:S02]  /*72a0*/  STG.E desc[UR36][R8.64], R3 ;  /* 0x0000000308007986 */ /* 0x0005e4000c101924 */
.L_x_18857:
[----:B------:R-:W-:-:S07]  /*72b0*/  VIADD R25, R25, 0x80 ;  /* 0x0000008019197836 */ /* 0x000fce0000000000 */
.L_x_18817:
[----:B------:R-:W-:Y:S05]  /*72c0*/  BSYNC B6 ;  /* 0x0000000000067941 */ /* 0x000fea0003800000 */
.L_x_18816:
        /* <DEDUP_REMOVED lines=21> */
.L_x_18889:
[----:B-----5:R-:W-:Y:S01]  /*7420*/  STG.E.U8 desc[UR36][R2.64], R19 ;  /* 0x0000001302007986 */ /* 0x020fe2000c101124 */
[----:B------:R-:W-:Y:S05]  /*7430*/  EXIT ;  /* 0x000000000000794d */ /* 0x000fea0003800000 */
.L_x_18888:
        /* <DEDUP_REMOVED lines=10> */
.L_x_18892:
[----:B-----5:R-:W-:-:S05]  /*74e0*/  PRMT R5, R19, 0x9910, RZ ;  /* 0x0000991013057816 */ /* 0x020fca00000000ff */
[----:B------:R-:W-:Y:S01]  /*74f0*/  STG.E desc[UR36][R2.64], R5 ;  /* 0x0000000502007986 */ /* 0x000fe2000c101924 */
[----:B------:R-:W-:Y:S05]  /*7500*/  EXIT ;  /* 0x000000000000794d */ /* 0x000fea0003800000 */
.L_x_18891:
[----:B-----5:R-:W-:Y:S01]  /*7510*/  STG.E.U16 desc[UR36][R2.64], R19 ;  /* 0x0000001302007986 */ /* 0x020fe2000c101524 */
[----:B------:R-:W-:Y:S05]  /*7520*/  EXIT ;  /* 0x000000000000794d */ /* 0x000fea0003800000 */
.L_x_18887:
        /* <DEDUP_REMOVED lines=9> */
.L_x_18894:
[----:B-----5:R-:W0:Y:S02]  /*75c0*/  I2F.S16 R0, R19 ;  /* 0x0000001300007306 */ /* 0x020e240000101400 */
[----:B0-----:R-:W-:-:S05]  /*75d0*/  F2FP.F16.F32.PACK_AB R0, RZ, R0 ;  /* 0x00000000ff00723e */ /* 0x001fca00000000ff */
[----:B------:R-:W-:Y:S01]  /*75e0*/  STG.E.U16 desc[UR36][R2.64], R0 ;  /* 0x0000000002007986 */ /* 0x000fe2000c101524 */
[----:B------:R-:W-:Y:S05]  /*75f0*/  EXIT ;  /* 0x000000000000794d */ /* 0x000fea0003800000 */
.L_x_18893:
        /* <DEDUP_REMOVED lines=10> */
.L_x_18896:
[----:B-----5:R-:W0:Y:S02]  /*76a0*/  I2F.S16 R19, R19 ;  /* 0x0000001300137306 */ /* 0x020e240000101400 */
[----:B0-----:R-:W-:-:S04]  /*76b0*/  F2FP.F16.F32.PACK_AB R5, RZ, R19 ;  /* 0x00000013ff05723e */ /* 0x001fc800000000ff */
[----:B------:R-:W-:-:S05]  /*76c0*/  PRMT R5, R5, 0x5410, RZ ;  /* 0x0000541005057816 */ /* 0x000fca00000000ff */
[----:B------:R-:W-:Y:S01]  /*76d0*/  STG.E desc[UR36][R2.64], R5 ;  /* 0x0000000502007986 */ /* 0x000fe2000c101924 */
[----:B------:R-:W-:Y:S05]  /*76e0*/  EXIT ;  /* 0x000000000000794d */ /* 0x000fea0003800000 */
.L_x_18895:
[----:B-----5:R-:W0:Y:S02]  /*76f0*/  I2F.F64.S16 R4, R19 ;  /* 0x0000001300047312 */ /* 0x020e240000101c00 */
[----:B0-----:R-:W-:Y:S01]  /*7700*/  STG.E.64 desc[UR36][R2.64], R4 ;  /* 0x0000000402007986 */ /* 0x001fe2000c101b24 */
[----:B------:R-:W-:Y:S05]  /*7710*/  EXIT ;  /* 0x000000000000794d */ /* 0x000fea0003800000 */
.L_x_18886:
        /* <DEDUP_REMOVED lines=13> */
.L_x_18899:
[----:B-----5:R-:W0:Y:S01]  /*77f0*/  I2F.F64.S16 R4, R19 ;  /* 0x0000001300047312 */ /* 0x020e220000101c00 */
[----:B------:R-:W-:-:S05]  /*7800*/  CS2R R6, SRZ ;  /* 0x0000000000067805 */ /* 0x000fca000001ff00 */
[----:B0-----:R-:W-:Y:S01]  /*7810*/  STG.E.128 desc[UR36][R2.64], R4 ;  /* 0x0000000402007986 */ /* 0x001fe2000c101d24 */
[----:B------:R-:W-:Y:S05]  /*7820*/  EXIT ;  /* 0x000000000000794d */ /* 0x000fea0003800000 */
.L_x_18898:
        /* <DEDUP_REMOVED lines=21> */
.L_x_18903:
[----:B------:R-:W-:Y:S05]  /*7980*/  BSYNC B0 ;  /* 0x0000000000007941 */ /* 0x000fea0003800000 */
.L_x_18902:
[----:B------:R-:W-:-:S05]  /*7990*/  LOP3.LUT R5, R0, R5, RZ, 0xfc, !PT ;  /* 0x0000000500057212 */ /* 0x000fca00078efcff */
[----:B------:R-:W-:Y:S01]  /*79a0*/  STG.E.U8 desc[UR36][R2.64], R5 ;  /* 0x0000000502007986 */ /* 0x000fe2000c101124 */
[----:B------:R-:W-:Y:S05]  /*79b0*/  EXIT ;  /* 0x000000000000794d */ /* 0x000fea0003800000 */
.L_x_18901:
        /* <DEDUP_REMOVED lines=13> */
.L_x_18905:
[----:B------:R-:W-:Y:S01]  /*7a90*/  IMAD.MOV.U32 R0, RZ, RZ, 0x7f ;  /* 0x0000007fff007424 */ /* 0x000fe200078e00ff */
[----:B------:R-:W-:-:S04]  /*7aa0*/  ISETP.GT.U32.AND P0, PT, R4, 0x7f800000, PT ;  /* 0x7f8000000400780c */ /* 0x000fc80003f04070 */
[----:B------:R-:W-:-:S09]  /*7ab0*/  SEL R0, R0, 0x7c, P0 ;  /* 0x0000007c00007807 */ /* 0x000fd20000000000 */
.L_x_18906:
[----:B------:R-:W-:Y:S05]  /*7ac0*/  BSYNC B0 ;  /* 0x0000000000007941 */ /* 0x000fea0003800000 */
.L_x_18904:
[----:B------:R-:W-:-:S04]  /*7ad0*/  LOP3.LUT R4, R19, 0x80000000, RZ, 0xc0, !PT ;  /* 0x8000000013047812 */ /* 0x000fc800078ec0ff */
[----:B------:R-:W-:-:S04]  /*7ae0*/  SHF.R.U32.HI R5, RZ, 0x18, R4 ;  /* 0x00000018ff057819 */ /* 0x000fc80000011604 */
[----:B------:R-:W-:-:S05]  /*7af0*/  LOP3.LUT R5, R0, R5, RZ, 0xfc, !PT ;  /* 0x0000000500057212 */ /* 0x000fca00078efcff */
[----:B------:R-:W-:Y:S01]  /*7b00*/  STG.E.U8 desc[UR36][R2.64], R5 ;  /* 0x0000000502007986 */ /* 0x000fe2000c101124 */
[----:B------:R-:W-:Y:S05]  /*7b10*/  EXIT ;  /* 0x000000000000794d */ /* 0x000fea0003800000 */
.L_x_18900:
[----:B-----5:R-:W0:Y:S02]  /*7b20*/  I2F.S16 R0, R19 ;  /* 0x0000001300007306 */ /* 0x020e240000101400 */
[----:B0-----:R-:W-:-:S05]  /*7b30*/  F2FP.BF16.F32.PACK_AB R0, RZ, R0 ;  /* 0x00000000ff00723e */ /* 0x001fca00000010ff */
[----:B------:R-:W-:Y:S01]  /*7b40*/  STG.E.U16 desc[UR36][R2.64], R0 ;  /* 0x0000000002007986 */ /* 0x000fe2000c101524 */
[----:B------:R-:W-:Y:S05]  /*7b50*/  EXIT ;  /* 0x000000000000794d */ /* 0x000fea0003800000 */
.L_x_18897:
        /* <DEDUP_REMOVED lines=10> */
.L_x_18909:
        /* <DEDUP_REMOVED lines=17> */
.L_x_18912:
[----:B------:R-:W-:-:S04]  /*7d10*/  LOP3.LUT R0, R19, 0x80000000, RZ, 0xc0, !PT ;  /* 0x8000000013007812 */ /* 0x000fc800078ec0ff */
[----:B------:R-:W-:-:S04]  /*7d20*/  SHF.R.U32.HI R5, RZ, 0x18, R0 ;  /* 0x00000018ff057819 */ /* 0x000fc80000011600 */
[----:B------:R-:W-:-:S04]  /*7d30*/  LOP3.LUT R4, R4, R5, RZ, 0xfc, !PT ;  /* 0x0000000504047212 */ /* 0x000fc800078efcff */
[----:B------:R-:W-:-:S07]  /*7d40*/  PRMT R0, R4, 0x7610, R0 ;  /* 0x0000761004007816 */ /* 0x000fce0000000000 */
.L_x_18911:
[----:B------:R-:W-:Y:S05]  /*7d50*/  BSYNC B0 ;  /* 0x0000000000007941 */ /* 0x000fea0003800000 */
.L_x_18910:
[----:B------:R-:W-:Y:S01]  /*7d60*/  STG.E.U8 desc[UR36][R2.64], R0 ;  /* 0x0000000002007986 */ /* 0x000fe2000c101124 */
[----:B------:R-:W-:Y:S05]  /*7d70*/  EXIT ;  /* 0x000000000000794d */ /* 0x000fea0003800000 */
.L_x_18908:
        /* <DEDUP_REMOVED lines=17> */
.L_x_18915:
[----:B------:R-:W-:-:S04]  /*7e90*/  LOP3.LUT R0, R19, 0x80000000, RZ, 0xc0, !PT ;  /* 0x8000000013007812 */ /* 0x000fc800078ec0ff */
[----:B------:R-:W-:-:S04]  /*7ea0*/  SHF.R.U32.HI R5, RZ, 0x18, R0 ;  /* 0x00000018ff057819 */ /* 0x000fc80000011600 */
[----:B------:R-:W-:-:S04]  /*7eb0*/  LOP3.LUT R4, R4, R5, RZ, 0xfc, !PT ;  /* 0x0000000504047212 */ /* 0x000fc800078efcff */
[----:B------:R-:W-:-:S07]  /*7ec0*/  PRMT R0, R4, 0x7610, R0 ;  /* 0x0000761004007816 */ /* 0x000fce0000000000 */
.L_x_18914:
[----:B------:R-:W-:Y:S05]  /*7ed0*/  BSYNC B0 ;  /* 0x0000000000007941 */ /* 0x000fea0003800000 */
.L_x_18913:
[----:B------:R-:W-:Y:S01]  /*7ee0*/  STG.E.U8 desc[UR36][R2.64], R0 ;  /* 0x0000000002007986 */ /* 0x000fe2000c101124 */
[----:B------:R-:W-:Y:S05]  /*7ef0*/  EXIT ;  /* 0x000000000000794d */ /* 0x000fea0003800000 */
.L_x_18907:
        /* <DEDUP_REMOVED lines=22> */
.L_x_18890:
        /* <DEDUP_REMOVED lines=16> */
.L_x_18918:
[----:B------:R-:W-:Y:S05]  /*8160*/  EXIT ;  /* 0x000000000000794d */ /* 0x000fea0003800000 */
.L_x_18917:
[----:B-----5:R-:W-:-:S04]  /*8170*/  PRMT R4, R19, 0x9910, RZ ;  /* 0x0000991013047816 */ /* 0x020fc800000000ff */
[----:B------:R-:W-:-:S05]  /*8180*/  SHF.R.S32.HI R5, RZ, 0x1f, R4 ;  /* 0x0000001fff057819 */ /* 0x000fca0000011404 */
[----:B------:R-:W-:Y:S01]  /*8190*/  STG.E.64 desc[UR36][R2.64], R4 ;  /* 0x0000000402007986 */ /* 0x000fe2000c101b24 */
[----:B------:R-:W-:Y:S05]  /*81a0*/  EXIT ;  /* 0x000000000000794d */ /* 0x000fea0003800000 */
.L_x_18916:
[----:B-----5:R-:W-:-:S05]  /*81b0*/  PRMT R5, R19, 0x9910, RZ ;  /* 0x0000991013057816 */ /* 0x020fca00000000ff */
[----:B------:R-:W-:Y:S01]  /*81c0*/  STG.E desc[UR36][R2.64], R5 ;  /* 0x0000000502007986 */ /* 0x000fe2000c101924 */
[----:B------:R-:W-:Y:S05]  /*81d0*/  EXIT ;  /* 0x000000000000794d */ /* 0x000fea0003800000 */
.L_x_18919:
        /* <DEDUP_REMOVED lines=10> */
.L_x_57396:


//--------------------- .text._ZN2at6native18elementwise_kernelILi128ELi4EZNS0_22gpu_kernel_impl_nocastINS0_13AUnaryFunctorIsssZZZNS0_16fmod_kernel_cudaERNS_18TensorIteratorBaseEENKUlvE_clEvENKUlvE3_clEvEUlssE_EEEEvS5_RKT_EUliE_EEviT1_ --------------------------
	.section	.text._ZN2at6native18elementwise_kernelILi128ELi4EZNS0_22gpu_kernel_impl_nocastINS0_13AUnaryFunctorIsssZZZNS0_16fmod_kernel_cudaERNS_18TensorIteratorBaseEENKUlvE_clEvENKUlvE3_clEvEUlssE_EEEEvS5_RKT_EUliE_EEviT1_,"ax",@progbits
	.align	128
        .global         _ZN2at6native18elementwise_kernelILi128ELi4EZNS0_22gpu_kernel_impl_nocastINS0_13AUnaryFunctorIsssZZZNS0_16fmod_kernel_cudaERNS_18TensorIteratorBaseEENKUlvE_clEvENKUlvE3_clEvEUlssE_EEEEvS5_RKT_EUliE_EEviT1_
        .type           _ZN2at6native18elementwise_kernelILi128ELi4EZNS0_22gpu_kernel_impl_nocastINS0_13AUnaryFunctorIsssZZZNS0_16fmod_kernel_cudaERNS_18TensorIteratorBaseEENKUlvE_clEvENKUlvE3_clEvEUlssE_EEEEvS5_RKT_EUliE_EEviT1_,@function
        .size           _ZN2at6native18elementwise_kernelILi128ELi4EZNS0_22gpu_kernel_impl_nocastINS0_13AUnaryFunctorIsssZZZNS0_16fmod_kernel_cudaERNS_18TensorIteratorBaseEENKUlvE_clEvENKUlvE3_clEvEUlssE_EEEEvS5_RKT_EUliE_EEviT1_,(.L_x_57397 - _ZN2at6native18elementwise_kernelILi128ELi4EZNS0_22gpu_kernel_impl_nocastINS0_13AUnaryFunctorIsssZZZNS0_16fmod_kernel_cudaERNS_18TensorIteratorBaseEENKUlvE_clEvENKUlvE3_clEvEUlssE_EEEEvS5_RKT_EUliE_EEviT1_)
        .other          _ZN2at6native18elementwise_kernelILi128ELi4EZNS0_22gpu_kernel_impl_nocastINS0_13AUnaryFunctorIsssZZZNS0_16fmod_kernel_cudaERNS_18TensorIteratorBaseEENKUlvE_clEvENKUlvE3_clEvEUlssE_EEEEvS5_RKT_EUliE_EEviT1_,@"STO_CUDA_ENTRY STV_DEFAULT"
_ZN2at6native18elementwise_kernelILi128ELi4EZNS0_22gpu_kernel_impl_nocastINS0_13AUnaryFunctorIsssZZZNS0_16fmod_kernel_cudaERNS_18TensorIteratorBaseEENKUlvE_clEvENKUlvE3_clEvEUlssE_EEEEvS5_RKT_EUliE_EEviT1_:
.text._ZN2at6native18elementwise_kernelILi128ELi4EZNS0_22gpu_kernel_impl_nocastINS0_13AUnaryFunctorIsssZZZNS0_16fmod_kernel_cudaERNS_18TensorIteratorBaseEENKUlvE_clEvENKUlvE3_clEvEUlssE_EEEEvS5_RKT_EUliE_EEviT1_:
        /* <DEDUP_REMOVED lines=311> */
.L_x_18922:
[----:B------:R-:W-:Y:S02]  /*1370*/  ULDC.64 UR8, c[0x0][0x418] ;  /* 0x0001060000087ab9 */ /* 0x000fe40000000a00 */
[----:B------:R-:W-:-:S05]  /*1380*/  IADD3 R4, P0, R2, UR8, RZ ;  /* 0x0000000802047c10 */ /* 0x000fca000ff1e0ff */
[----:B------:R-:W-:Y:S01]  /*1390*/  IMAD.X R5, RZ, RZ, UR9, P0 ;  /* 0x00000009ff057e24 */ /* 0x000fe200080e06ff */
[----:B------:R-:W0:Y:S01]  /*13a0*/  LDC.U16 R2, c[0x0][0x422] ;  /* 0x00010880ff027b82 */ /* 0x000e220000000400 */
[----:B------:R-:W-:-:S03]  /*13b0*/  ULDC.64 UR8, c[0x0][0x410] ;  /* 0x0001040000087ab9 */ /* 0x000fc60000000a00 */
[----:B------:R1:W2:Y:S01]  /*13c0*/  LDG.E.S16 R9, desc[UR4][R4.64] ;  /* 0x0000000404097981 */ /* 0x0002a2000c1e1700 */
[----:B------:R-:W-:Y:S02]  /*13d0*/  IADD3 R0, R0, 0x80, RZ ;  /* 0x0000008000007810 */ /* 0x000fe40007ffe0ff */
[----:B0-----:R-:W-:-:S04]  /*13e0*/  PRMT R2, R2, 0x9910, RZ ;  /* 0x0000991002027816 */ /* 0x001fc800000000ff */
[----:B-1----:R-:W-:Y:S02]  /*13f0*/  IABS R4, R2 ;  /* 0x0000000200047213 */ /* 0x002fe40000000000 */
[----:B------:R-:W-:Y:S02]  /*1400*/  ISETP.GE.AND P1, PT, R2, RZ, PT ;  /* 0x000000ff0200720c */ /* 0x000fe40003f26270 */
[-C--:B--2---:R-:W-:Y:S02]  /*1410*/  IABS R10, R9.reuse ;  /* 0x00000009000a7213 */ /* 0x084fe40000000000 */
[----:B------:R-:W-:Y:S02]  /*1420*/  IABS R11, R9 ;  /* 0x00000009000b7213 */ /* 0x000fe40000000000 */
[----:B------:R-:W0:Y:S08]  /*1430*/  I2F.RP R8, R10 ;  /* 0x0000000a00087306 */ /* 0x000e300000209400 */
[----:B0-----:R-:W0:Y:S02]  /*1440*/  MUFU.RCP R8, R8 ;  /* 0x0000000800087308 */ /* 0x001e240000001000 */
[----:B0-----:R-:W-:-:S06]  /*1450*/  IADD3 R6, R8, 0xffffffe, RZ ;  /* 0x0ffffffe08067810 */ /* 0x001fcc0007ffe0ff */
[----:B------:R0:W1:Y:S02]  /*1460*/  F2I.FTZ.U32.TRUNC.NTZ R7, R6 ;  /* 0x0000000600077305 */ /* 0x000064000021f000 */
[----:B0-----:R-:W-:Y:S02]  /*1470*/  MOV R6, RZ ;  /* 0x000000ff00067202 */ /* 0x001fe40000000f00 */
[----:B-1----:R-:W-:-:S05]  /*1480*/  IADD3 R5, RZ, -R7, RZ ;  /* 0x80000007ff057210 */ /* 0x002fca0007ffe0ff */
[----:B------:R-:W-:-:S04]  /*1490*/  IMAD R5, R5, R10, RZ ;  /* 0x0000000a05057224 */ /* 0x000fc800078e02ff */
[----:B------:R-:W-:Y:S01]  /*14a0*/  IMAD.HI.U32 R7, R7, R5, R6 ;  /* 0x0000000507077227 */ /* 0x000fe200078e0006 */
[----:B------:R-:W-:-:S05]  /*14b0*/  IADD3 R5, RZ, -R11, RZ ;  /* 0x8000000bff057210 */ /* 0x000fca0007ffe0ff */
        /* <DEDUP_REMOVED lines=12> */
.L_x_18921:
[----:B------:R-:W-:Y:S05]  /*1580*/  BSYNC B0 ;  /* 0x0000000000007941 */ /* 0x000fea0003800000 */
.L_x_18920:
[----:B------:R-:W-:Y:S01]  /*1590*/  ISETP.GE.AND P0, PT, R0, UR6, PT ;  /* 0x0000000600007c0c */ /* 0x000fe2000bf06270 */
[----:B------:R-:W-:-:S12]  /*15a0*/  BSSY B0, `(.L_x_18923) ;  /* 0x00002a2000007945 */ /* 0x000fd80003800000 */
[----:B------:R-:W-:Y:S05]  /*15b0*/  @P0 BRA `(.L_x_18924) ;  /* 0x0000002800800947 */ /* 0x000fea0003800000 */
[----:B------:R-:W1:Y:S01]  /*15c0*/  LDC R8, c[0x0][0x218] ;  /* 0x00008600ff087b82 */ /* 0x000e620000000800 */
[----:B0-----:R-:W-:Y:S02]  /*15d0*/  CS2R R2, SRZ ;  /* 0x0000000000027805 */ /* 0x001fe4000001ff00 */
[----:B-1----:R-:W-:-:S13]  /*15e0*/  ISETP.NE.AND P0, PT, R8, RZ, PT ;  /* 0x000000ff0800720c */ /* 0x002fda0003f05270 */
        /* <DEDUP_REMOVED lines=286> */
[C---:B------:R-:W-:Y:S01]  /*27d0*/  IADD3 R11, -R9.reuse, RZ, RZ ;  /* 0x000000ff090b7210 */ /* 0x040fe20007ffe1ff */
[----:B------:R-:W1:Y:S08]  /*27e0*/  @P0 LDC R15, c[0x0][0x33c] ;  /* 0x0000cf00ff0f0b82 */ /* 0x000e700000000800 */
[----:B------:R-:W2:Y:S01]  /*27f0*/  @P0 LDC.64 R6, c[0x0][0x408] ;  /* 0x00010200ff060b82 */ /* 0x000ea20000000a00 */
[----:B0-----:R-:W-:-:S05]  /*2800*/  @P0 IMAD.HI.U32 R4, R9, R12, R8 ;  /* 0x0000000c09040227 */ /* 0x001fca00078e0008 */
[----:B------:R-:W-:Y:S01]  /*2810*/  @P0 SHF.R.U32.HI R8, RZ, R13, R4 ;  /* 0x0000000dff080219 */ /* 0x000fe20000011604 */
[----:B------:R-:W-:Y:S01]  /*2820*/  IMAD R4, R11, UR8, R5 ;  /* 0x000000080b047c24 */ /* 0x000fe2000f8e0205 */
[----:B------:R-:W-:-:S03]  /*2830*/  ULDC.64 UR8, c[0x0][0x400] ;  /* 0x0001000000087ab9 */ /* 0x000fc60000000a00 */
[----:B------:R-:W-:Y:S02]  /*2840*/  @P0 IMAD.MOV R8, RZ, RZ, -R8 ;  /* 0x000000ffff080224 */ /* 0x000fe400078e0a08 */
[C---:B------:R-:W-:Y:S02]  /*2850*/  IMAD R3, R4.reuse, UR8, R3 ;  /* 0x0000000804037c24 */ /* 0x040fe4000f8e0203 */
[----:B-1----:R-:W-:Y:S02]  /*2860*/  @P0 IMAD R8, R15, R8, R9 ;  /* 0x000000080f080224 */ /* 0x002fe400078e0209 */
[----:B------:R-:W-:Y:S02]  /*2870*/  IMAD R2, R4, UR9, R2 ;  /* 0x0000000904027c24 */ /* 0x000fe4000f8e0202 */
[C---:B--2---:R-:W-:Y:S02]  /*2880*/  @P0 IMAD R3, R8.reuse, R6, R3 ;  /* 0x0000000608030224 */ /* 0x044fe400078e0203 */
[----:B------:R-:W-:-:S07]  /*2890*/  @P0 IMAD R2, R8, R7, R2 ;  /* 0x0000000708020224 */ /* 0x000fce00078e0202 */
.L_x_18925:
[----:B------:R-:W-:Y:S02]  /*28a0*/  ULDC.64 UR8, c[0x0][0x418] ;  /* 0x0001060000087ab9 */ /* 0x000fe40000000a00 */
[----:B------:R-:W-:-:S04]  /*28b0*/  IADD3 R4, P0, R2, UR8, RZ ;  /* 0x0000000802047c10 */ /* 0x000fc8000ff1e0ff */
[----:B------:R-:W-:Y:S01]  /*28c0*/  IADD3.X R5, RZ, UR9, RZ, P0, !PT ;  /* 0x00000009ff057c10 */ /* 0x000fe200087fe4ff */
[----:B------:R-:W0:Y:S01]  /*28d0*/  LDC.U16 R9, c[0x0][0x422] ;  /* 0x00010880ff097b82 */ /* 0x000e220000000400 */
[----:B------:R-:W-:-:S03]  /*28e0*/  ULDC.64 UR8, c[0x0][0x410] ;  /* 0x0001040000087ab9 */ /* 0x000fc60000000a00 */
[----:B------:R-:W2:Y:S01]  /*28f0*/  LDG.E.S16 R4, desc[UR4][R4.64] ;  /* 0x0000000404047981 */ /* 0x000ea2000c1e1700 */
[----:B------:R-:W-:Y:S02]  /*2900*/  IADD3 R0, R0, 0x80, RZ ;  /* 0x0000008000007810 */ /* 0x000fe40007ffe0ff */
[----:B0-----:R-:W-:-:S04]  /*2910*/  PRMT R9, R9, 0x9910, RZ ;  /* 0x0000991009097816 */ /* 0x001fc800000000ff */
[----:B------:R-:W-:Y:S02]  /*2920*/  IABS R10, R9 ;  /* 0x00000009000a7213 */ /* 0x000fe40000000000 */
[----:B------:R-:W-:Y:S02]  /*2930*/  ISETP.GE.AND P1, PT, R9, RZ, PT ;  /* 0x000000ff0900720c */ /* 0x000fe40003f26270 */
[-C--:B--2---:R-:W-:Y:S02]  /*2940*/  IABS R8, R4.reuse ;  /* 0x0000000400087213 */ /* 0x084fe40000000000 */
[----:B------:R-:W-:Y:S02]  /*2950*/  IABS R11, R4 ;  /* 0x00000004000b7213 */ /* 0x000fe40000000000 */
[----:B------:R-:W0:Y:S08]  /*2960*/  I2F.RP R2, R8 ;  /* 0x0000000800027306 */ /* 0x000e300000209400 */
[----:B0-----:R-:W0:Y:S02]  /*2970*/  MUFU.RCP R2, R2 ;  /* 0x0000000200027308 */ /* 0x001e240000001000 */
[----:B0-----:R-:W-:-:S02]  /*2980*/  IADD3 R6, R2, 0xffffffe, RZ ;  /* 0x0ffffffe02067810 */ /* 0x001fc40007ffe0ff */
        /* <DEDUP_REMOVED lines=24> */
[----:B------:R-:W-:Y:S01]  /*2b10*/  HFMA2.MMA R2, -RZ, RZ, 0, 0 ;  /* 0x00000000ff027435 */ /* 0x000fe200000001ff */
[----:B------:R-:W-:Y:S01]  /*2b20*/  IMAD.MOV.U32 R3, RZ, RZ, R0 ;  /* 0x000000ffff037224 */ /* 0x000fe200078e0000 */
        /* <DEDUP_REMOVED lines=282> */
[----:B------:R-:W-:-:S03]  /*3cd0*/  @P0 MOV R8, RZ ;  /* 0x000000ff00080202 */ /* 0x000fc60000000f00 */
[----:B------:R-:W1:Y:S01]  /*3ce0*/  @P0 LDC R15, c[0x0][0x33c] ;  /* 0x0000cf00ff0f0b82 */ /* 0x000e620000000800 */
[----:B------:R-:W-:-:S07]  /*3cf0*/  IMAD.MOV R11, RZ, RZ, -R9 ;  /* 0x000000ffff0b7224 */ /* 0x000fce00078e0a09 */
        /* <DEDUP_REMOVED lines=11> */
.L_x_18926:
        /* <DEDUP_REMOVED lines=14> */
[----:B0-----:R-:W-:Y:S01]  /*3e90*/  IADD3 R6, R2, 0xffffffe, RZ ;  /* 0x0ffffffe02067810 */ /* 0x001fe20007ffe0ff */
[----:B------:R-:W-:-:S05]  /*3ea0*/  IMAD.MOV R2, RZ, RZ, -R11 ;  /* 0x000000ffff027224 */ /* 0x000fca00078e0a0b */
        /* <DEDUP_REMOVED lines=17> */
.L_x_18924:
[----:B------:R-:W-:Y:S05]  /*3fc0*/  BSYNC B0 ;  /* 0x0000000000007941 */ /* 0x000fea0003800000 */
.L_x_18923:
[----:B------:R-:W-:-:S13]  /*3fd0*/  ISETP.GE.AND P0, PT, R0, UR6, PT ;  /* 0x0000000600007c0c */ /* 0x000fda000bf06270 */
[----:B------:R-:W-:Y:S05]  /*3fe0*/  @P0 EXIT ;  /* 0x000000000000094d */ /* 0x000fea0003800000 */
[----:B------:R-:W3:Y:S01]  /*3ff0*/  LDC R8, c[0x0][0x218] ;  /* 0x00008600ff087b82 */ /* 0x000ee20000000800 */
[----:B012---:R-:W-:Y:S02]  /*4000*/  CS2R R2, SRZ ;  /* 0x0000000000027805 */ /* 0x007fe4000001ff00 */
[----:B---3--:R-:W-:-:S13]  /*4010*/  ISETP.NE.AND P0, PT, R8, RZ, PT ;  /* 0x000000ff0800720c */ /* 0x008fda0003f05270 */
[----:B------:R-:W-:Y:S05]  /*4020*/  @!P0 BRA `(.L_x_18927) ;  /* 0x0000001000a88947 */ /* 0x000fea0003800000 */
[----:B------:R-:W-:Y:S01]  /*4030*/  MOV R3, R0 ;  /* 0x0000000000037202 */ /* 0x000fe20000000f00 */
        /* <DEDUP_REMOVED lines=297> */
.L_x_18927:
[----:B------:R-:W-:Y:S02]  /*52d0*/  ULDC.64 UR6, c[0x0][0x418] ;  /* 0x0001060000067ab9 */ /* 0x000fe40000000a00 */
[----:B------:R-:W-:-:S04]  /*52e0*/  IADD3 R4, P0, R2, UR6, RZ ;  /* 0x0000000602047c10 */ /* 0x000fc8000ff1e0ff */
[----:B------:R-:W-:Y:S01]  /*52f0*/  IADD3.X R5, RZ, UR7, RZ, P0, !PT ;  /* 0x00000007ff057c10 */ /* 0x000fe200087fe4ff */
[----:B------:R-:W0:Y:S01]  /*5300*/  LDC.U16 R8, c[0x0][0x422] ;  /* 0x00010880ff087b82 */ /* 0x000e220000000400 */
[----:B------:R-:W-:-:S03]  /*5310*/  ULDC.64 UR6, c[0x0][0x410] ;  /* 0x0001040000067ab9 */ /* 0x000fc60000000a00 */
[----:B------:R-:W2:Y:S01]  /*5320*/  LDG.E.S16 R4, desc[UR4][R4.64] ;  /* 0x0000000404047981 */ /* 0x000ea2000c1e1700 */
        /* <DEDUP_REMOVED lines=27> */
.L_x_18928:
        /* <DEDUP_REMOVED lines=10> */
.L_x_57397:


//--------------------- .text._ZN2at6native27unrolled_elementwise_kernelINS0_13AUnaryFunctorIsssZZZNS0_16fmod_kernel_cudaERNS_18TensorIteratorBaseEENKUlvE_clEvENKUlvE3_clEvEUlssE_EESt5arrayIPcLm2EELi4E23TrivialOffsetCalculatorILi1EjESD_NS0_6memory15LoadWithoutCastENSE_16StoreWithoutCastEEEviT_T0_T2_T3_T4_T5_ --------------------------
	.section	.text._ZN2at6native27unrolled_elementwise_kernelINS0_13AUnaryFunctorIsssZZZNS0_16fmod_kernel_cudaERNS_18TensorIteratorBaseEENKUlvE_clEvENKUlvE3_clEvEUlssE_EESt5arrayIPcLm2EELi4E23TrivialOffsetCalculatorILi1EjESD_NS0_6memory15LoadWithoutCastENSE_16StoreWithoutCastEEEviT_T0_T2_T3_T4_T5_,"ax",@progbits
	.align	128
        .global         _ZN2at6native27unrolled_elementwise_kernelINS0_13AUnaryFunctorIsssZZZNS0_16fmod_kernel_cudaERNS_18TensorIteratorBaseEENKUlvE_clEvENKUlvE3_clEvEUlssE_EESt5arrayIPcLm2EELi4E23TrivialOffsetCalculatorILi1EjESD_NS0_6memory15LoadWithoutCastENSE_16StoreWithoutCastEEEviT_T0_T2_T3_T4_T5_
        .type           _ZN2at6native27unrolled_elementwise_kernelINS0_13AUnaryFunctorIsssZZZNS0_16fmod_kernel_cudaERNS_18TensorIteratorBaseEENKUlvE_clEvENKUlvE3_clEvEUlssE_EESt5arrayIPcLm2EELi4E23TrivialOffsetCalculatorILi1EjESD_NS0_6memory15LoadWithoutCastENSE_16StoreWithoutCastEEEviT_T0_T2_T3_T4_T5_,@function
        .size           _ZN2at6native27unrolled_elementwise_kernelINS0_13AUnaryFunctorIsssZZZNS0_16fmod_kernel_cudaERNS_18TensorIteratorBaseEENKUlvE_clEvENKUlvE3_clEvEUlssE_EESt5arrayIPcLm2EELi4E23TrivialOffsetCalculatorILi1EjESD_NS0_6memory15LoadWithoutCastENSE_16StoreWithoutCastEEEviT_T0_T2_T3_T4_T5_,(.L_x_57398 - _ZN2at6native27unrolled_elementwise_kernelINS0_13AUnaryFunctorIsssZZZNS0_16fmod_kernel_cudaERNS_18TensorIteratorBaseEENKUlvE_clEvENKUlvE3_clEvEUlssE_EESt5arrayIPcLm2EELi4E23TrivialOffsetCalculatorILi1EjESD_NS0_6memory15LoadWithoutCastENSE_16StoreWithoutCastEEEviT_T0_T2_T3_T4_T5_)
        .other          _ZN2at6native27unrolled_elementwise_kernelINS0_13AUnaryFunctorIsssZZZNS0_16fmod_kernel_cudaERNS_18TensorIteratorBaseEENKUlvE_clEvENKUlvE3_clEvEUlssE_EESt5arrayIPcLm2EELi4E23TrivialOffsetCalculatorILi1EjESD_NS0_6memory15LoadWithoutCastENSE_16StoreWithoutCastEEEviT_T0_T2_T3_T4_T5_,@"STO_CUDA_ENTRY STV_DEFAULT"
_ZN2at6native27unrolled_elementwise_kernelINS0_13AUnaryFunctorIsssZZZNS0_16fmod_kernel_cudaERNS_18TensorIteratorBaseEENKUlvE_clEvENKUlvE3_clEvEUlssE_EESt5arrayIPcLm2EELi4E23TrivialOffsetCalculatorILi1EjESD_NS0_6memory15LoadWithoutCastENSE_16StoreWithoutCastEEEviT_T0_T2_T3_T4_T5_:
.text._ZN2at6native27unrolled_elementwise_kernelINS0_13AUnaryFunctorIsssZZZNS0_16fmod_kernel_cudaERNS_18TensorIteratorBaseEENKUlvE_clEvENKUlvE3_clEvEUlssE_EESt5arrayIPcLm2EELi4E23TrivialOffsetCalculatorILi1EjESD_NS0_6memory15LoadWithoutCastENSE_16StoreWithoutCastEEEviT_T0_T2_T3_T4_T5_:
        /* <DEDUP_REMOVED lines=9> */
[----:B------:R-:W0:Y:S01]  /*0090*/  @!P0 LDC.64 R12, c[0x0][0x220] ;  /* 0x00008800ff0c8b82 */ /* 0x000e220000000a00 */
[----:B------:R-:W-:Y:S01]  /*00a0*/  @!P0 IMAD R11, R0, 0x200, R5 ;  /* 0x00000200000b8824 */ /* 0x000fe200078e0205 */
[----:B------:R-:W-:Y:S02]  /*00b0*/  MOV R10, RZ ;  /* 0x000000ff000a7202 */ /* 0x000fe40000000f00 */
[----:B------:R-:W-:-:S04]  /*00c0*/  @!P0 IADD3 R5, R5, 0x80, RZ ;  /* 0x0000008005058810 */ /* 0x000fc80007ffe0ff */
[----:B------:R-:W-:-:S13]  /*00d0*/  ISETP.GE.AND P1, PT, R5, R4, PT ;  /* 0x000000040500720c */ /* 0x000fda0003f26270 */
[----:B------:R-:W-:Y:S01]  /*00e0*/  @!P1 IMAD R17, R0, 0x200, R5 ;  /* 0x0000020000119824 */ /* 0x000fe200078e0205 */
[----:B------:R-:W1:Y:S01]  /*00f0*/  @!P1 LDC.64 R6, c[0x0][0x220] ;  /* 0x00008800ff069b82 */ /* 0x000e620000000a00 */
[----:B------:R-:W-:Y:S02]  /*0100*/  @!P1 VIADD R5, R5, 0x80 ;  /* 0x0000008005059836 */ /* 0x000fe40000000000 */
[----:B0-----:R-:W-:-:S03]  /*0110*/  @!P0 IMAD.WIDE.U32 R12, R11, 0x2, R12 ;  /* 0x000000020b0c8825 */ /* 0x001fc600078e000c */
[C---:B------:R-:W-:Y:S02]  /*0120*/  ISETP.GE.AND P3, PT, R5.reuse, R4, PT ;  /* 0x000000040500720c */ /* 0x040fe40003f66270 */
[----:B------:R-:W5:Y:S11]  /*0130*/  @!P0 LDG.E.S16 R10, desc[UR4][R12.64] ;  /* 0x000000040c0a8981 */ /* 0x000f76000c1e1700 */
[----:B------:R-:W-:Y:S01]  /*0140*/  @!P3 LEA R19, R0, R5, 0x9 ;  /* 0x000000050013b211 */ /* 0x000fe200078e48ff */
[----:B------:R-:W-:Y:S01]  /*0150*/  @!P3 VIADD R5, R5, 0x80 ;  /* 0x000000800505b836 */ /* 0x000fe20000000000 */
[----:B------:R-:W0:Y:S01]  /*0160*/  @!P3 LDC.64 R8, c[0x0][0x220] ;  /* 0x00008800ff08bb82 */ /* 0x000e220000000a00 */
[----:B-1----:R-:W-:-:S03]  /*0170*/  @!P1 IMAD.WIDE.U32 R16, R17, 0x2, R6 ;  /* 0x0000000211109825 */ /* 0x002fc600078e0006 */
[----:B------:R-:W-:Y:S01]  /*0180*/  ISETP.GE.AND P2, PT, R5, R4, PT ;  /* 0x000000040500720c */ /* 0x000fe20003f46270 */
[----:B------:R-:W-:-:S03]  /*0190*/  IMAD.MOV.U32 R6, RZ, RZ, RZ ;  /* 0x000000ffff067224 */ /* 0x000fc600078e00ff */
[----:B------:R-:W1:Y:S01]  /*01a0*/  LDC.U16 R2, c[0x0][0x216] ;  /* 0x00008580ff027b82 */ /* 0x000e620000000400 */
[----:B------:R-:W-:Y:S01]  /*01b0*/  IMAD.MOV.U32 R7, RZ, RZ, R3 ;  /* 0x000000ffff077224 */ /* 0x000fe200078e0003 */
[----:B------:R2:W5:Y:S07]  /*01c0*/  @!P1 LDG.E.S16 R20, desc[UR4][R16.64] ;  /* 0x0000000410149981 */ /* 0x00056e000c1e1700 */
[----:B------:R-:W3:Y:S01]  /*01d0*/  @!P2 LDC.64 R14, c[0x0][0x220] ;  /* 0x00008800ff0eab82 */ /* 0x000ee20000000a00 */
[----:B------:R-:W-:-:S02]  /*01e0*/  @!P2 IMAD R5, R0, 0x200, R5 ;  /* 0x000002000005a824 */ /* 0x000fc400078e0205 */
[----:B0-----:R-:W-:-:S05]  /*01f0*/  @!P3 IMAD.WIDE.U32 R18, R19, 0x2, R8 ;  /* 0x000000021312b825 */ /* 0x001fca00078e0008 */
[----:B------:R-:W0:Y:S01]  /*0200*/  @!P0 LDC.64 R8, c[0x0][0x218] ;  /* 0x00008600ff088b82 */ /* 0x000e220000000a00 */
[C---:B------:R-:W-:Y:S01]  /*0210*/  VIADD R11, R7.reuse, 0x80 ;  /* 0x00000080070b7836 */ /* 0x040fe20000000000 */
[----:B------:R4:W5:Y:S01]  /*0220*/  @!P3 LDG.E.S16 R6, desc[UR4][R18.64] ;  /* 0x000000041206b981 */ /* 0x000962000c1e1700 */
[----:B--2---:R-:W-:-:S03]  /*0230*/  IADD3 R17, R7, 0x100, RZ ;  /* 0x0000010007117810 */ /* 0x004fc60007ffe0ff */
[----:B------:R-:W-:Y:S02]  /*0240*/  ISETP.GE.AND P4, PT, R11, R4, PT ;  /* 0x000000040b00720c */ /* 0x000fe40003f86270 */
[----:B-1----:R-:W-:Y:S01]  /*0250*/  PRMT R11, R2, 0x9910, RZ ;  /* 0x00009910020b7816 */ /* 0x002fe200000000ff */
[----:B----4-:R-:W-:Y:S02]  /*0260*/  VIADD R19, R7, 0x180 ;  /* 0x0000018007137836 */ /* 0x010fe40000000000 */
[----:B---3--:R-:W-:-:S04]  /*0270*/  @!P2 IMAD.WIDE.U32 R14, R5, 0x2, R14 ;  /* 0x00000002050ea825 */ /* 0x008fc800078e000e */
[----:B------:R-:W-:Y:S02]  /*0280*/  IMAD.MOV.U32 R5, RZ, RZ, RZ ;  /* 0x000000ffff057224 */ /* 0x000fe400078e00ff */
[----:B------:R-:W-:Y:S01]  /*0290*/  @!P0 VIADD R7, R3, 0x80 ;  /* 0x0000008003078836 */ /* 0x000fe20000000000 */
[----:B------:R-:W-:Y:S01]  /*02a0*/  @!P0 LEA R3, R0, R3, 0x9 ;  /* 0x0000000300038211 */ /* 0x000fe200078e48ff */
[----:B------:R-:W-:Y:S01]  /*02b0*/  BSSY B0, `(.L_x_18929) ;  /* 0x000001e000007945 */ /* 0x000fe20003800000 */
[-C--:B------:R-:W-:Y:S01]  /*02c0*/  ISETP.GE.AND P1, PT, R17, R4.reuse, PT ;  /* 0x000000041100720c */ /* 0x080fe20003f26270 */
[----:B------:R1:W5:Y:S01]  /*02d0*/  @!P2 LDG.E.S16 R5, desc[UR4][R14.64] ;  /* 0x000000040e05a981 */ /* 0x000362000c1e1700 */
[-C--:B------:R-:W-:Y:S01]  /*02e0*/  ISETP.GE.AND P2, PT, R19, R4.reuse, PT ;  /* 0x000000041300720c */ /* 0x080fe20003f46270 */
[----:B0-----:R-:W-:Y:S01]  /*02f0*/  @!P0 IMAD.WIDE.U32 R2, R3, 0x2, R8 ;  /* 0x0000000203028825 */ /* 0x001fe200078e0008 */
[----:B------:R-:W-:-:S03]  /*0300*/  ISETP.GE.AND P3, PT, R7, R4, PT ;  /* 0x000000040700720c */ /* 0x000fc60003f66270 */
[----:B------:R-:W-:Y:S01]  /*0310*/  IMAD.MOV.U32 R8, RZ, RZ, R11 ;  /* 0x000000ffff087224 */ /* 0x000fe200078e000b */
[----:B-1----:R-:W-:Y:S09]  /*0320*/  @P0 BRA `(.L_x_18930) ;  /* 0x0000000000580947 */ /* 0x002ff20003800000 */
[-C--:B-----5:R-:W-:Y:S02]  /*0330*/  IABS R14, R10.reuse ;  /* 0x0000000a000e7213 */ /* 0x0a0fe40000000000 */
[----:B------:R-:W-:Y:S02]  /*0340*/  IABS R15, R10 ;  /* 0x0000000a000f7213 */ /* 0x000fe40000000000 */
[----:B------:R-:W0:Y:S01]  /*0350*/  I2F.RP R9, R14 ;  /* 0x0000000e00097306 */ /* 0x000e220000209400 */
[----:B------:R-:W-:-:S07]  /*0360*/  IABS R16, R8 ;  /* 0x0000000800107213 */ /* 0x000fce0000000000 */
        /* <DEDUP_REMOVED lines=18> */
.L_x_18930:
[----:B------:R-:W-:Y:S05]  /*0490*/  BSYNC B0 ;  /* 0x0000000000007941 */ /* 0x000fea0003800000 */
.L_x_18929:
[----:B------:R-:W-:Y:S04]  /*04a0*/  BSSY B0, `(.L_x_18931) ;  /* 0x0000018000007945 */ /* 0x000fe80003800000 */
[----:B------:R-:W-:Y:S05]  /*04b0*/  @P4 BRA `(.L_x_18932) ;  /* 0x0000000000584947 */ /* 0x000fea0003800000 */
[-C--:B-----5:R-:W-:Y:S02]  /*04c0*/  IABS R13, R20.reuse ;  /* 0x00000014000d7213 */ /* 0x0a0fe40000000000 */
[----:B------:R-:W-:Y:S02]  /*04d0*/  IABS R16, R20 ;  /* 0x0000001400107213 */ /* 0x000fe40000000000 */
        /* <DEDUP_REMOVED lines=20> */
.L_x_18932:
[----:B------:R-:W-:Y:S05]  /*0620*/  BSYNC B0 ;  /* 0x0000000000007941 */ /* 0x000fea0003800000 */
.L_x_18931:
[----:B------:R-:W-:Y:S04]  /*0630*/  BSSY B0, `(.L_x_18933) ;  /* 0x0000018000007945 */ /* 0x000fe80003800000 */
[----:B------:R-:W-:Y:S05]  /*0640*/  @P1 BRA `(.L_x_18934) ;  /* 0x0000000000581947 */ /* 0x000fea0003800000 */
[-C--:B-----5:R-:W-:Y:S02]  /*0650*/  IABS R14, R6.reuse ;  /* 0x00000006000e7213 */ /* 0x0a0fe40000000000 */
[----:B------:R-:W-:Y:S02]  /*0660*/  IABS R16, R6 ;  /* 0x0000000600107213 */ /* 0x000fe40000000000 */
[----:B------:R-:W0:Y:S01]  /*0670*/  I2F.RP R11, R14 ;  /* 0x0000000e000b7306 */ /* 0x000e220000209400 */
[----:B------:R-:W-:Y:S02]  /*0680*/  IABS R18, R8 ;  /* 0x0000000800127213 */ /* 0x000fe40000000000 */
[----:B------:R-:W-:Y:S02]  /*0690*/  IADD3 R16, RZ, -R16, RZ ;  /* 0x80000010ff107210 */ /* 0x000fe40007ffe0ff */
[----:B------:R-:W-:-:S03]  /*06a0*/  ISETP.GE.AND P5, PT, R8, RZ, PT ;  /* 0x000000ff0800720c */ /* 0x000fc60003fa6270 */
[----:B0-----:R-:W0:Y:S02]  /*06b0*/  MUFU.RCP R11, R11 ;  /* 0x0000000b000b7308 */ /* 0x001e240000001000 */
[----:B0-----:R-:W-:-:S06]  /*06c0*/  VIADD R12, R11, 0xffffffe ;  /* 0x0ffffffe0b0c7836 */ /* 0x001fcc0000000000 */
        /* <DEDUP_REMOVED lines=12> */
[----:B------:R-:W-:Y:S01]  /*0790*/  @!P5 IMAD.MOV R11, RZ, RZ, -R11 ;  /* 0x000000ffff0bd224 */ /* 0x000fe200078e0a0b */
[----:B------:R-:W-:-:S07]  /*07a0*/  @!P1 LOP3.LUT R11, RZ, R6, RZ, 0x33, !PT ;  /* 0x00000006ff0b9212 */ /* 0x000fce00078e33ff */
.L_x_18934:
[----:B------:R-:W-:Y:S05]  /*07b0*/  BSYNC B0 ;  /* 0x0000000000007941 */ /* 0x000fea0003800000 */
.L_x_18933:
[----:B------:R-:W-:Y:S04]  /*07c0*/  BSSY B0, `(.L_x_18935) ;  /* 0x0000018000007945 */ /* 0x000fe80003800000 */
[----:B------:R-:W-:Y:S05]  /*07d0*/  @P2 BRA `(.L_x_18936) ;  /* 0x0000000000582947 */ /* 0x000fea0003800000 */
[-C--:B-----5:R-:W-:Y:S02]  /*07e0*/  IABS R14, R5.reuse ;  /* 0x00000005000e7213 */ /* 0x0a0fe40000000000 */
        /* <DEDUP_REMOVED lines=21> */
.L_x_18936:
[----:B------:R-:W-:Y:S05]  /*0940*/  BSYNC B0 ;  /* 0x0000000000007941 */ /* 0x000fea0003800000 */
.L_x_18935:
[----:B------:R0:W-:Y:S01]  /*0950*/  @!P0 STG.E.U16 desc[UR4][R2.64], R9 ;  /* 0x0000000902008986 */ /* 0x0001e2000c101504 */
[----:B------:R-:W-:Y:S04]  /*0960*/  BSSY B0, `(.L_x_18937) ;  /* 0x000000c000007945 */ /* 0x000fe80003800000 */
[----:B------:R-:W-:Y:S05]  /*0970*/  @P3 BRA `(.L_x_18938) ;  /* 0x0000000000283947 */ /* 0x000fea0003800000 */
[----:B0-----:R-:W0:Y:S01]  /*0980*/  LDC.64 R8, c[0x0][0x218] ;  /* 0x00008600ff087b82 */ /* 0x001e220000000a00 */
[----:B------:R-:W-:Y:S01]  /*0990*/  LEA R3, R0, R7, 0x9 ;  /* 0x0000000700037211 */ /* 0x000fe200078e48ff */
[----:B------:R-:W-:-:S05]  /*09a0*/  VIADD R7, R7, 0x80 ;  /* 0x0000008007077836 */ /* 0x000fca0000000000 */
[----:B------:R-:W-:-:S13]  /*09b0*/  ISETP.GE.AND P0, PT, R7, R4, PT ;  /* 0x000000040700720c */ /* 0x000fda0003f06270 */
[----:B-----5:R-:W-:Y:S01]  /*09c0*/  @!P0 LEA R5, R0, R7, 0x9 ;  /* 0x0000000700058211 */ /* 0x020fe200078e48ff */
[----:B------:R-:W-:Y:S02]  /*09d0*/  @!P0 VIADD R7, R7, 0x80 ;  /* 0x0000008007078836 */ /* 0x000fe40000000000 */
[----:B0-----:R-:W-:-:S04]  /*09e0*/  IMAD.WIDE.U32 R2, R3, 0x2, R8 ;  /* 0x0000000203027825 */ /* 0x001fc800078e0008 */
[----:B------:R-:W-:Y:S01]  /*09f0*/  @!P0 IMAD.WIDE.U32 R8, R5, 0x2, R8 ;  /* 0x0000000205088825 */ /* 0x000fe200078e0008 */
[----:B------:R1:W-:Y:S04]  /*0a00*/  STG.E.U16 desc[UR4][R2.64], R10 ;  /* 0x0000000a02007986 */ /* 0x0003e8000c101504 */
[----:B------:R1:W-:Y:S02]  /*0a10*/  @!P0 STG.E.U16 desc[UR4][R8.64], R11 ;  /* 0x0000000b08008986 */ /* 0x0003e4000c101504 */
.L_x_18938:
[----:B------:R-:W-:Y:S05]  /*0a20*/  BSYNC B0 ;  /* 0x0000000000007941 */ /* 0x000fea0003800000 */
.L_x_18937:
[----:B------:R-:W-:-:S13]  /*0a30*/  ISETP.GE.AND P0, PT, R7, R4, PT ;  /* 0x000000040700720c */ /* 0x000fda0003f06270 */
[----:B------:R-:W-:Y:S05]  /*0a40*/  @P0 EXIT ;  /* 0x000000000000094d */ /* 0x000fea0003800000 */
[----:B01----:R-:W0:Y:S01]  /*0a50*/  LDC.64 R2, c[0x0][0x218] ;  /* 0x00008600ff027b82 */ /* 0x003e220000000a00 */
[----:B------:R-:W-:-:S05]  /*0a60*/  LEA R7, R0, R7, 0x9 ;  /* 0x0000000700077211 */ /* 0x000fca00078e48ff */
[----:B0-----:R-:W-:-:S05]  /*0a70*/  IMAD.WIDE.U32 R2, R7, 0x2, R2 ;  /* 0x0000000207027825 */ /* 0x001fca00078e0002 */
[----:B------:R-:W-:Y:S01]  /*0a80*/  STG.E.U16 desc[UR4][R2.64], R13 ;  /* 0x0000000d02007986 */ /* 0x000fe2000c101504 */
[----:B------:R-:W-:Y:S05]  /*0a90*/  EXIT ;  /* 0x000000000000794d */ /* 0x000fea0003800000 */
.L_x_18939:
        /* <DEDUP_REMOVED lines=14> */
.L_x_57398:


//--------------------- .text._ZN2at6native29vectorized_elementwise_kernelILi2ENS0_13AUnaryFunctorIsssZZZNS0_16fmod_kernel_cudaERNS_18TensorIteratorBaseEENKUlvE_clEvENKUlvE3_clEvEUlssE_EESt5arrayIPcLm2EEEEviT0_T1_ --------------------------
	.section	.text._ZN2at6native29vectorized_elementwise_kernelILi2ENS0_13AUnaryFunctorIsssZZZNS0_16fmod_kernel_cudaERNS_18TensorIteratorBaseEENKUlvE_clEvENKUlvE3_clEvEUlssE_EESt5arrayIPcLm2EEEEviT0_T1_,"ax",@progbits
	.align	128
        .global         _ZN2at6native29vectorized_elementwise_kernelILi2ENS0_13AUnaryFunctorIsssZZZNS0_16fmod_kernel_cudaERNS_18TensorIteratorBaseEENKUlvE_clEvENKUlvE3_clEvEUlssE_EESt5arrayIPcLm2EEEEviT0_T1_
        .type           _ZN2at6native29vectorized_elementwise_kernelILi2ENS0_13AUnaryFunctorIsssZZZNS0_16fmod_kernel_cudaERNS_18TensorIteratorBaseEENKUlvE_clEvENKUlvE3_clEvEUlssE_EESt5arrayIPcLm2EEEEviT0_T1_,@function
        .size           _ZN2at6native29vectorized_elementwise_kernelILi2ENS0_13AUnaryFunctorIsssZZZNS0_16fmod_kernel_cudaERNS_18TensorIteratorBaseEENKUlvE_clEvENKUlvE3_clEvEUlssE_EESt5arrayIPcLm2EEEEviT0_T1_,(.L_x_57399 - _ZN2at6native29vectorized_elementwise_kernelILi2ENS0_13AUnaryFunctorIsssZZZNS0_16fmod_kernel_cudaERNS_18TensorIteratorBaseEENKUlvE_clEvENKUlvE3_clEvEUlssE_EESt5arrayIPcLm2EEEEviT0_T1_)
        .other          _ZN2at6native29vectorized_elementwise_kernelILi2ENS0_13AUnaryFunctorIsssZZZNS0_16fmod_kernel_cudaERNS_18TensorIteratorBaseEENKUlvE_clEvENKUlvE3_clEvEUlssE_EESt5arrayIPcLm2EEEEviT0_T1_,@"STO_CUDA_ENTRY STV_DEFAULT"
_ZN2at6native29vectorized_elementwise_kernelILi2ENS0_13AUnaryFunctorIsssZZZNS0_16fmod_kernel_cudaERNS_18TensorIteratorBaseEENKUlvE_clEvENKUlvE3_clEvEUlssE_EESt5arrayIPcLm2EEEEviT0_T1_:
.text._ZN2at6native29vectorized_elementwise_kernelILi2ENS0_13AUnaryFunctorIsssZZZNS0_16fmod_kernel_cudaERNS_18TensorIteratorBaseEENKUlvE_clEvENKUlvE3_clEvEUlssE_EESt5arrayIPcLm2EEEEviT0_T1_:
        /* <DEDUP_REMOVED lines=16> */
[----:B--2---:R-:W-:-:S02]  /*0100*/  PRMT R16, R0, 0xbb32, RZ ;  /* 0x0000bb3200107816 */ /* 0x004fc400000000ff */
[----:B------:R-:W-:Y:S02]  /*0110*/  PRMT R17, R0, 0x9910, RZ ;  /* 0x0000991000117816 */ /* 0x000fe400000000ff */
[----:B------:R-:W-:Y:S02]  /*0120*/  IABS R29, R16 ;  /* 0x00000010001d7213 */ /* 0x000fe40000000000 */
[----:B------:R-:W-:Y:S02]  /*0130*/  IABS R0, R17 ;  /* 0x0000001100007213 */ /* 0x000fe40000000000 */
[----:B------:R-:W1:Y:S01]  /*0140*/  I2F.RP R20, R29 ;  /* 0x0000001d00147306 */ /* 0x000e620000209400 */
[C---:B---3--:R-:W-:Y:S02]  /*0150*/  PRMT R13, R2.reuse, 0xbb32, RZ ;  /* 0x0000bb32020d7816 */ /* 0x048fe400000000ff */
[----:B------:R-:W-:Y:S02]  /*0160*/  PRMT R3, R2, 0x9910, RZ ;  /* 0x0000991002037816 */ /* 0x000fe400000000ff */
[----:B0-----:R-:W-:-:S02]  /*0170*/  IABS R5, R13 ;  /* 0x0000000d00057213 */ /* 0x001fc40000000000 */
[----:B------:R-:W-:Y:S01]  /*0180*/  IABS R23, R3 ;  /* 0x0000000300177213 */ /* 0x000fe20000000000 */
[----:B------:R-:W0:Y:S01]  /*0190*/  I2F.RP R14, R0 ;  /* 0x00000000000e7306 */ /* 0x000e220000209400 */
[C---:B----4-:R-:W-:Y:S02]  /*01a0*/  PRMT R4, R7.reuse, 0x9910, RZ ;  /* 0x0000991007047816 */ /* 0x050fe400000000ff */
[----:B------:R-:W-:Y:S02]  /*01b0*/  PRMT R8, R7, 0xbb32, RZ ;  /* 0x0000bb3207087816 */ /* 0x000fe400000000ff */
[----:B------:R-:W-:Y:S02]  /*01c0*/  IABS R12, R4 ;  /* 0x00000004000c7213 */ /* 0x000fe40000000000 */
[----:B------:R-:W-:Y:S01]  /*01d0*/  IABS R11, R8 ;  /* 0x00000008000b7213 */ /* 0x000fe20000000000 */
[----:B-1----:R-:W1:Y:S08]  /*01e0*/  MUFU.RCP R20, R20 ;  /* 0x0000001400147308 */ /* 0x002e700000001000 */
[----:B0-----:R-:W0:Y:S08]  /*01f0*/  MUFU.RCP R14, R14 ;  /* 0x0000000e000e7308 */ /* 0x001e300000001000 */
[----:B------:R-:W2:Y:S01]  /*0200*/  I2F.RP R26, R5 ;  /* 0x00000005001a7306 */ /* 0x000ea20000209400 */
[----:B-1----:R-:W-:-:S07]  /*0210*/  VIADD R15, R20, 0xffffffe ;  /* 0x0ffffffe140f7836 */ /* 0x002fce0000000000 */
[----:B------:R-:W-:Y:S01]  /*0220*/  I2F.RP R9, R23 ;  /* 0x0000001700097306 */ /* 0x000fe20000209400 */
[----:B0-----:R-:W-:-:S07]  /*0230*/  VIADD R18, R14, 0xffffffe ;  /* 0x0ffffffe0e127836 */ /* 0x001fce0000000000 */
[----:B------:R-:W-:Y:S08]  /*0240*/  I2F.RP R2, R12 ;  /* 0x0000000c00027306 */ /* 0x000ff00000209400 */
[----:B------:R-:W0:Y:S08]  /*0250*/  F2I.FTZ.U32.TRUNC.NTZ R15, R15 ;  /* 0x0000000f000f7305 */ /* 0x000e30000021f000 */
[----:B--2---:R-:W1:Y:S01]  /*0260*/  MUFU.RCP R7, R26 ;  /* 0x0000001a00077308 */ /* 0x004e620000001000 */
[----:B0-----:R-:W-:-:S07]  /*0270*/  IMAD.MOV R14, RZ, RZ, -R15 ;  /* 0x000000ffff0e7224 */ /* 0x001fce00078e0a0f */
[----:B------:R-:W0:Y:S08]  /*0280*/  MUFU.RCP R9, R9 ;  /* 0x0000000900097308 */ /* 0x000e300000001000 */
[----:B------:R2:W3:Y:S01]  /*0290*/  F2I.FTZ.U32.TRUNC.NTZ R19, R18 ;  /* 0x0000001200137305 */ /* 0x0004e2000021f000 */
[----:B-1----:R-:W-:Y:S02]  /*02a0*/  VIADD R20, R7, 0xffffffe ;  /* 0x0ffffffe07147836 */ /* 0x002fe40000000000 */
[----:B------:R-:W-:-:S02]  /*02b0*/  IMAD R7, R14, R29, RZ ;  /* 0x0000001d0e077224 */ /* 0x000fc400078e02ff */
[----:B------:R-:W-:-:S03]  /*02c0*/  IMAD.MOV.U32 R14, RZ, RZ, RZ ;  /* 0x000000ffff0e7224 */ /* 0x000fc600078e00ff */
[----:B------:R-:W1:Y:S01]  /*02d0*/  MUFU.RCP R2, R2 ;  /* 0x0000000200027308 */ /* 0x000e620000001000 */
[----:B--2---:R-:W-:Y:S01]  /*02e0*/  HFMA2.MMA R18, -RZ, RZ, 0, 0 ;  /* 0x00000000ff127435 */ /* 0x004fe200000001ff */
[----:B0-----:R-:W-:Y:S02]  /*02f0*/  VIADD R24, R9, 0xffffffe ;  /* 0x0ffffffe09187836 */ /* 0x001fe40000000000 */
[----:B------:R-:W-:Y:S02]  /*0300*/  IMAD.HI.U32 R7, R15, R7, R14 ;  /* 0x000000070f077227 */ /* 0x000fe400078e000e */
[----:B------:R-:W0:Y:S01]  /*0310*/  LDC.U16 R14, c[0x0][0x216] ;  /* 0x00008580ff0e7b82 */ /* 0x000e220000000400 */
[----:B---3--:R-:W-:Y:S01]  /*0320*/  IADD3 R27, RZ, -R19, RZ ;  /* 0x80000013ff1b7210 */ /* 0x008fe20007ffe0ff */
[----:B------:R2:W3:Y:S04]  /*0330*/  F2I.FTZ.U32.TRUNC.NTZ R25, R24 ;  /* 0x0000001800197305 */ /* 0x0004e8000021f000 */
[----:B------:R-:W-:-:S04]  /*0340*/  IMAD R9, R27, R0, RZ ;  /* 0x000000001b097224 */ /* 0x000fc800078e02ff */
[----:B------:R-:W-:Y:S01]  /*0350*/  IMAD.HI.U32 R9, R19, R9, R18 ;  /* 0x0000000913097227 */ /* 0x000fe200078e0012 */
[----:B--2---:R-:W-:Y:S01]  /*0360*/  HFMA2.MMA R24, -RZ, RZ, 0, 0 ;  /* 0x00000000ff187435 */ /* 0x004fe200000001ff */
[----:B------:R-:W2:Y:S02]  /*0370*/  F2I.FTZ.U32.TRUNC.NTZ R19, R20 ;  /* 0x0000001400137305 */ /* 0x000ea4000021f000 */
[----:B-1----:R-:W-:Y:S02]  /*0380*/  VIADD R18, R2, 0xffffffe ;  /* 0x0ffffffe02127836 */ /* 0x002fe40000000000 */
[----:B---3--:R-:W-:-:S04]  /*0390*/  IMAD.MOV R2, RZ, RZ, -R25 ;  /* 0x000000ffff027224 */ /* 0x008fc800078e0a19 */
[----:B------:R1:W3:Y:S01]  /*03a0*/  F2I.FTZ.U32.TRUNC.NTZ R15, R18 ;  /* 0x00000012000f7305 */ /* 0x0002e2000021f000 */
[----:B------:R-:W-:-:S04]  /*03b0*/  IMAD R27, R2, R23, RZ ;  /* 0x00000017021b7224 */ /* 0x000fc800078e02ff */
[----:B------:R-:W-:Y:S01]  /*03c0*/  IMAD.HI.U32 R2, R25, R27, R24 ;  /* 0x0000001b19027227 */ /* 0x000fe200078e0018 */
[----:B0-----:R-:W-:Y:S02]  /*03d0*/  PRMT R24, R14, 0x9910, RZ ;  /* 0x000099100e187816 */ /* 0x001fe400000000ff */
[----:B------:R-:W0:Y:S01]  /*03e0*/  I2F.RP R10, R11 ;  /* 0x0000000b000a7306 */ /* 0x000e220000209400 */
[----:B--2---:R-:W-:Y:S01]  /*03f0*/  IMAD.MOV R20, RZ, RZ, -R19 ;  /* 0x000000ffff147224 */ /* 0x004fe200078e0a13 */
[----:B------:R-:W-:Y:S01]  /*0400*/  MOV R14, RZ ;  /* 0x000000ff000e7202 */ /* 0x000fe20000000f00 */
[----:B-1----:R-:W-:Y:S01]  /*0410*/  IMAD.MOV.U32 R18, RZ, RZ, RZ ;  /* 0x000000ffff127224 */ /* 0x002fe200078e00ff */
[----:B------:R-:W-:Y:S01]  /*0420*/  ISETP.GE.AND P0, PT, R24, RZ, PT ;  /* 0x000000ff1800720c */ /* 0x000fe20003f06270 */
[----:B------:R-:W-:Y:S02]  /*0430*/  IMAD R27, R20, R5, RZ ;  /* 0x00000005141b7224 */ /* 0x000fe400078e02ff */
[----:B---3--:R-:W-:-:S02]  /*0440*/  IMAD.MOV R25, RZ, RZ, -R15 ;  /* 0x000000ffff197224 */ /* 0x008fc400078e0a0f */
[----:B------:R-:W-:Y:S01]  /*0450*/  IMAD.HI.U32 R27, R19, R27, R18 ;  /* 0x0000001b131b7227 */ /* 0x000fe200078e0012 */
[----:B------:R-:W-:Y:S02]  /*0460*/  IABS R18, R24 ;  /* 0x0000001800127213 */ /* 0x000fe40000000000 */
[----:B------:R-:W-:Y:S01]  /*0470*/  IABS R24, R3 ;  /* 0x0000000300187213 */ /* 0x000fe20000000000 */
[----:B------:R-:W-:Y:S01]  /*0480*/  IMAD R19, R25, R12, RZ ;  /* 0x0000000c19137224 */ /* 0x000fe200078e02ff */
[----:B0-----:R-:W0:Y:S01]  /*0490*/  MUFU.RCP R10, R10 ;  /* 0x0000000a000a7308 */ /* 0x001e220000001000 */
[----:B------:R-:W-:-:S04]  /*04a0*/  IMAD.HI.U32 R9, R9, R18, RZ ;  /* 0x0000001209097227 */ /* 0x000fc800078e00ff */
[----:B------:R-:W-:Y:S01]  /*04b0*/  IMAD.HI.U32 R19, R15, R19, R14 ;  /* 0x000000130f137227 */ /* 0x000fe200078e000e */
[----:B------:R-:W-:-:S03]  /*04c0*/  IABS R14, R17 ;  /* 0x00000011000e7213 */ /* 0x000fc60000000000 */
[----:B------:R-:W-:-:S04]  /*04d0*/  IMAD.HI.U32 R7, R7, R18, RZ ;  /* 0x0000001207077227 */ /* 0x000fc800078e00ff */
[----:B------:R-:W-:Y:S02]  /*04e0*/  IMAD.MOV R25, RZ, RZ, -R14 ;  /* 0x000000ffff197224 */ /* 0x000fe400078e0a0e */
[----:B------:R-:W-:Y:S02]  /*04f0*/  IMAD.MOV R24, RZ, RZ, -R24 ;  /* 0x000000ffff187224 */ /* 0x000fe400078e0a18 */
[----:B------:R-:W-:Y:S01]  /*0500*/  IMAD R25, R9, R25, R18 ;  /* 0x0000001909197224 */ /* 0x000fe200078e0212 */
[----:B------:R-:W-:Y:S01]  /*0510*/  IABS R9, R16 ;  /* 0x0000001000097213 */ /* 0x000fe20000000000 */
[----:B0-----:R-:W-:Y:S02]  /*0520*/  VIADD R10, R10, 0xffffffe ;  /* 0x0ffffffe0a0a7836 */ /* 0x001fe40000000000 */
[-C--:B------:R-:W-:Y:S01]  /*0530*/  IMAD.HI.U32 R2, R2, R18.reuse, RZ ;  /* 0x0000001202027227 */ /* 0x080fe200078e00ff */
[----:B------:R-:W-:Y:S01]  /*0540*/  IADD3 R20, RZ, -R9, RZ ;  /* 0x80000009ff147210 */ /* 0x000fe20007ffe0ff */
[----:B------:R0:W1:Y:S01]  /*0550*/  F2I.FTZ.U32.TRUNC.NTZ R15, R10 ;  /* 0x0000000a000f7305 */ /* 0x000062000021f000 */
[----:B------:R-:W-:Y:S01]  /*0560*/  ISETP.GT.U32.AND P1, PT, R0, R25, PT ;  /* 0x000000190000720c */ /* 0x000fe20003f24070 */
[----:B------:R-:W-:-:S04]  /*0570*/  IMAD.HI.U32 R27, R27, R18, RZ ;  /* 0x000000121b1b7227 */ /* 0x000fc800078e00ff */
[----:B------:R-:W-:Y:S01]  /*0580*/  IMAD R20, R7, R20, R18 ;  /* 0x0000001407147224 */ /* 0x000fe200078e0212 */
[C---:B-----5:R-:W-:Y:S01]  /*0590*/  PRMT R7, R22.reuse, 0x9910, RZ ;  /* 0x0000991016077816 */ /* 0x060fe200000000ff */
[----:B------:R-:W-:Y:S01]  /*05a0*/  IMAD.HI.U32 R19, R19, R18, RZ ;  /* 0x0000001213137227 */ /* 0x000fe200078e00ff */
[----:B------:R-:W-:Y:S02]  /*05b0*/  PRMT R22, R22, 0xbb32, RZ ;  /* 0x0000bb3216167816 */ /* 0x000fe400000000ff */
[----:B0-----:R-:W-:Y:S02]  /*05c0*/  IABS R10, R7 ;  /* 0x00000007000a7213 */ /* 0x001fe40000000000 */
[----:B------:R-:W-:Y:S01]  /*05d0*/  ISETP.GT.U32.AND P2, PT, R29, R20, PT ;  /* 0x000000141d00720c */ /* 0x000fe20003f44070 */
[----:B------:R-:W-:Y:S01]  /*05e0*/  @!P1 IMAD.IADD R25, R25, 0x1, -R0 ;  /* 0x0000000119199824 */ /* 0x000fe200078e0a00 */
[----:B------:R-:W0:Y:S01]  /*05f0*/  I2F.RP R26, R10 ;  /* 0x0000000a001a7306 */ /* 0x000e220000209400 */
[----:B-1----:R-:W-:-:S03]  /*0600*/  IMAD.MOV R14, RZ, RZ, -R15 ;  /* 0x000000ffff0e7224 */ /* 0x002fc600078e0a0f */
[----:B------:R-:W-:Y:S01]  /*0610*/  ISETP.GT.U32.AND P1, PT, R0, R25, PT ;  /* 0x000000190000720c */ /* 0x000fe20003f24070 */
[----:B------:R-:W-:Y:S02]  /*0620*/  IMAD R9, R14, R11, RZ ;  /* 0x0000000b0e097224 */ /* 0x000fe400078e02ff */
[----:B------:R-:W-:-:S04]  /*0630*/  IMAD.MOV.U32 R14, RZ, RZ, RZ ;  /* 0x000000ffff0e7224 */ /* 0x000fc800078e00ff */
[----:B------:R-:W-:Y:S01]  /*0640*/  IMAD.HI.U32 R9, R15, R9, R14 ;  /* 0x000000090f097227 */ /* 0x000fe200078e000e */
[----:B------:R-:W-:Y:S01]  /*0650*/  @!P2 IADD3 R20, R20, -R29, RZ ;  /* 0x8000001d1414a210 */ /* 0x000fe20007ffe0ff */
[----:B0-----:R-:W0:Y:S03]  /*0660*/  MUFU.RCP R26, R26 ;  /* 0x0000001a001a7308 */ /* 0x001e260000001000 */
[----:B------:R-:W-:Y:S01]  /*0670*/  ISETP.GT.U32.AND P2, PT, R29, R20, PT ;  /* 0x000000141d00720c */ /* 0x000fe20003f44070 */
[----:B------:R-:W-:Y:S01]  /*0680*/  @!P1 IMAD.IADD R25, R25, 0x1, -R0 ;  /* 0x0000000119199824 */ /* 0x000fe200078e0a00 */
[----:B------:R-:W-:Y:S01]  /*0690*/  ISETP.NE.AND P1, PT, R17, RZ, PT ;  /* 0x000000ff1100720c */ /* 0x000fe20003f25270 */
[----:B------:R-:W-:Y:S01]  /*06a0*/  IMAD.MOV.U32 R0, RZ, RZ, R24 ;  /* 0x000000ffff007224 */ /* 0x000fe200078e0018 */
[----:B------:R-:W-:Y:S01]  /*06b0*/  IABS R24, R22 ;  /* 0x0000001600187213 */ /* 0x000fe20000000000 */
[----:B------:R-:W-:-:S02]  /*06c0*/  @!P0 IMAD.MOV R25, RZ, RZ, -R25 ;  /* 0x000000ffff198224 */ /* 0x000fc400078e0a19 */
[----:B------:R-:W-:Y:S01]  /*06d0*/  IMAD R2, R2, R0, R18 ;  /* 0x0000000002027224 */ /* 0x000fe200078e0212 */
[----:B------:R-:W-:Y:S01]  /*06e0*/  IABS R0, R13 ;  /* 0x0000000d00007213 */ /* 0x000fe20000000000 */
[----:B------:R-:W-:-:S03]  /*06f0*/  IMAD.HI.U32 R9, R9, R18, RZ ;  /* 0x0000001209097227 */ /* 0x000fc600078e00ff */
[----:B------:R-:W-:Y:S01]  /*0700*/  ISETP.GT.U32.AND P3, PT, R23, R2, PT ;  /* 0x000000021700720c */ /* 0x000fe20003f64070 */
[----:B------:R-:W-:Y:S01]  /*0710*/  IMAD.MOV R0, RZ, RZ, -R0 ;  /* 0x000000ffff007224 */ /* 0x000fe200078e0a00 */
[----:B------:R-:W-:Y:S01]  /*0720*/  @!P2 IADD3 R20, R20, -R29, RZ ;  /* 0x8000001d1414a210 */ /* 0x000fe20007ffe0ff */
[----:B0-----:R-:W-:Y:S01]  /*0730*/  VIADD R14, R26, 0xffffffe ;  /* 0x0ffffffe1a0e7836 */ /* 0x001fe20000000000 */
[----:B------:R-:W-:Y:S01]  /*0740*/  ISETP.NE.AND P2, PT, R16, RZ, PT ;  /* 0x000000ff1000720c */ /* 0x000fe20003f45270 */
[----:B------:R-:W-:Y:S01]  /*0750*/  IMAD R0, R27, R0, R18 ;  /* 0x000000001b007224 */ /* 0x000fe200078e0212 */
[----:B------:R-:W-:Y:S01]  /*0760*/  @!P1 LOP3.LUT R25, RZ, R17, RZ, 0x33, !PT ;  /* 0x00000011ff199212 */ /* 0x000fe200078e33ff */
[----:B------:R0:W1:Y:S01]  /*0770*/  F2I.FTZ.U32.TRUNC.NTZ R15, R14 ;  /* 0x0000000e000f7305 */ /* 0x000062000021f000 */
[----:B------:R-:W-:Y:S02]  /*0780*/  @!P0 IMAD.MOV R20, RZ, RZ, -R20 ;  /* 0x000000ffff148224 */ /* 0x000fe400078e0a14 */
[----:B------:R-:W-:-:S03]  /*0790*/  ISETP.GT.U32.AND P4, PT, R5, R0, PT ;  /* 0x000000000500720c */ /* 0x000fc60003f84070 */
[----:B------:R-:W-:Y:S01]  /*07a0*/  @!P3 IMAD.IADD R2, R2, 0x1, -R23 ;  /* 0x000000010202b824 */ /* 0x000fe200078e0a17 */
[----:B------:R-:W-:Y:S01]  /*07b0*/  ISETP.NE.AND P3, PT, R13, RZ, PT ;  /* 0x000000ff0d00720c */ /* 0x000fe20003f65270 */
[----:B0-----:R-:W-:-:S03]  /*07c0*/  IMAD.MOV.U32 R14, RZ, RZ, RZ ;  /* 0x000000ffff0e7224 */ /* 0x001fc600078e00ff */
[----:B------:R-:W-:Y:S02]  /*07d0*/  ISETP.GT.U32.AND P1, PT, R23, R2, PT ;  /* 0x000000021700720c */ /* 0x000fe40003f24070 */
[----:B------:R-:W-:Y:S02]  /*07e0*/  @!P2 LOP3.LUT R20, RZ, R16, RZ, 0x33, !PT ;  /* 0x00000010ff14a212 */ /* 0x000fe400078e33ff */
[----:B------:R-:W0:Y:S01]  /*07f0*/  LDC.64 R16, c[0x0][0x218] ;  /* 0x00008600ff107b82 */ /* 0x000e220000000a00 */
[----:B-1----:R-:W-:Y:S01]  /*0800*/  IMAD.MOV R29, RZ, RZ, -R15 ;  /* 0x000000ffff1d7224 */ /* 0x002fe200078e0a0f */
[----:B------:R-:W-:Y:S02]  /*0810*/  @!P4 IADD3 R0, R0, -R5, RZ ;  /* 0x800000050000c210 */ /* 0x000fe40007ffe0ff */
[----:B------:R-:W-:Y:S01]  /*0820*/  PRMT R25, R25, 0x5410, R20 ;  /* 0x0000541019197816 */ /* 0x000fe20000000014 */
[----:B------:R-:W-:Y:S01]  /*0830*/  IMAD R29, R29, R10, RZ ;  /* 0x0000000a1d1d7224 */ /* 0x000fe200078e02ff */
[----:B------:R-:W-:-:S03]  /*0840*/  ISETP.GT.U32.AND P2, PT, R5, R0, PT ;  /* 0x000000000500720c */ /* 0x000fc60003f44070 */
[----:B------:R-:W-:Y:S02]  /*0850*/  IMAD.HI.U32 R27, R15, R29, R14 ;  /* 0x0000001d0f1b7227 */ /* 0x000fe400078e000e */
[----:B------:R-:W1:Y:S02]  /*0860*/  I2F.RP R14, R24 ;  /* 0x00000018000e7306 */ /* 0x000e640000209400 */
[----:B------:R-:W-:Y:S02]  /*0870*/  @!P1 IMAD.IADD R2, R2, 0x1, -R23 ;  /* 0x0000000102029824 */ /* 0x000fe400078e0a17 */
[----:B------:R-:W-:-:S04]  /*0880*/  IMAD.HI.U32 R27, R27, R18, RZ ;  /* 0x000000121b1b7227 */ /* 0x000fc800078e00ff */
[----:B------:R-:W-:Y:S01]  /*0890*/  @!P2 IADD3 R0, R0, -R5, RZ ;  /* 0x800000050000a210 */ /* 0x000fe20007ffe0ff */
[----:B------:R-:W-:Y:S01]  /*08a0*/  @!P0 IMAD.MOV R2, RZ, RZ, -R2 ;  /* 0x000000ffff028224 */ /* 0x000fe200078e0a02 */
[----:B------:R-:W-:Y:S02]  /*08b0*/  IABS R5, R4 ;  /* 0x0000000400057213 */ /* 0x000fe40000000000 */
[----:B------:R-:W-:Y:S01]  /*08c0*/  ISETP.NE.AND P2, PT, R3, RZ, PT ;  /* 0x000000ff0300720c */ /* 0x000fe20003f45270 */
[----:B------:R-:W-:Y:S01]  /*08d0*/  @!P0 IMAD.MOV R0, RZ, RZ, -R0 ;  /* 0x000000ffff008224 */ /* 0x000fe200078e0a00 */
[----:B------:R-:W-:Y:S01]  /*08e0*/  @!P3 LOP3.LUT R0, RZ, R13, RZ, 0x33, !PT ;  /* 0x0000000dff00b212 */ /* 0x000fe200078e33ff */
[----:B-1----:R-:W1:Y:S01]  /*08f0*/  MUFU.RCP R14, R14 ;  /* 0x0000000e000e7308 */ /* 0x002e620000001000 */
[----:B------:R-:W-:Y:S01]  /*0900*/  IMAD.MOV R5, RZ, RZ, -R5 ;  /* 0x000000ffff057224 */ /* 0x000fe200078e0a05 */
[----:B------:R-:W-:Y:S01]  /*0910*/  ISETP.NE.AND P3, PT, R8, RZ, PT ;  /* 0x000000ff0800720c */ /* 0x000fe20003f65270 */
[----:B0-----:R-:W-:-:S04]  /*0920*/  IMAD.WIDE.U32 R16, R21, 0x2, R16 ;  /* 0x0000000215107825 */ /* 0x001fc800078e0010 */
[----:B------:R-:W-:Y:S01]  /*0930*/  IMAD R5, R19, R5, R18 ;  /* 0x0000000513057224 */ /* 0x000fe200078e0212 */
[----:B------:R-:W-:Y:S01]  /*0940*/  IABS R19, R22 ;  /* 0x0000001600137213 */ /* 0x000fe20000000000 */
[----:B------:R-:W-:Y:S01]  /*0950*/  IMAD.WIDE R16, R6, 0x4, R16 ;  /* 0x0000000406107825 */ /* 0x000fe200078e0210 */
[----:B------:R-:W-:Y:S02]  /*0960*/  @!P2 LOP3.LUT R2, RZ, R3, RZ, 0x33, !PT ;  /* 0x00000003ff02a212 */ /* 0x000fe400078e33ff */
[----:B------:R-:W-:Y:S02]  /*0970*/  IADD3 R19, RZ, -R19, RZ ;  /* 0x80000013ff137210 */ /* 0x000fe40007ffe0ff */
[----:B------:R-:W-:Y:S01]  /*0980*/  ISETP.GT.U32.AND P1, PT, R12, R5, PT ;  /* 0x000000050c00720c */ /* 0x000fe20003f24070 */
[----:B------:R-:W-:Y:S01]  /*0990*/  STG.E desc[UR4][R16.64], R25 ;  /* 0x0000001910007986 */ /* 0x000fe2000c101904 */
[----:B------:R-:W-:Y:S02]  /*09a0*/  ISETP.NE.AND P2, PT, R4, RZ, PT ;  /* 0x000000ff0400720c */ /* 0x000fe40003f45270 */
[----:B-1----:R-:W-:Y:S01]  /*09b0*/  IADD3 R15, R14, 0xffffffe, RZ ;  /* 0x0ffffffe0e0f7810 */ /* 0x002fe20007ffe0ff */
[----:B------:R-:W-:Y:S01]  /*09c0*/  IMAD.MOV.U32 R14, RZ, RZ, RZ ;  /* 0x000000ffff0e7224 */ /* 0x000fe200078e00ff */
[----:B------:R-:W-:-:S04]  /*09d0*/  PRMT R3, R2, 0x5410, R0 ;  /* 0x0000541002037816 */ /* 0x000fc80000000000 */
[----:B------:R-:W0:Y:S01]  /*09e0*/  F2I.FTZ.U32.TRUNC.NTZ R15, R15 ;  /* 0x0000000f000f7305 */ /* 0x000e22000021f000 */
[----:B------:R-:W-:Y:S02]  /*09f0*/  STG.E desc[UR4][R16.64+0x200], R3 ;  /* 0x0002000310007986 */ /* 0x000fe4000c101904 */
[----:B------:R-:W-:Y:S02]  /*0a00*/  @!P1 IMAD.IADD R5, R5, 0x1, -R12 ;  /* 0x0000000105059824 */ /* 0x000fe400078e0a0c */
[----:B0-----:R-:W-:-:S04]  /*0a10*/  IMAD.MOV R29, RZ, RZ, -R15 ;  /* 0x000000ffff1d7224 */ /* 0x001fc800078e0a0f */
[----:B------:R-:W-:-:S04]  /*0a20*/  IMAD R23, R29, R24, RZ ;  /* 0x000000181d177224 */ /* 0x000fc800078e02ff */
[----:B------:R-:W-:Y:S01]  /*0a30*/  IMAD.HI.U32 R15, R15, R23, R14 ;  /* 0x000000170f0f7227 */ /* 0x000fe200078e000e */
[----:B------:R-:W-:-:S05]  /*0a40*/  IABS R14, R8 ;  /* 0x00000008000e7213 */ /* 0x000fca0000000000 */
[----:B------:R-:W-:Y:S02]  /*0a50*/  IMAD.MOV R14, RZ, RZ, -R14 ;  /* 0x000000ffff0e7224 */ /* 0x000fe400078e0a0e */
[----:B------:R-:W-:-:S04]  /*0a60*/  IMAD.HI.U32 R15, R15, R18, RZ ;  /* 0x000000120f0f7227 */ /* 0x000fc800078e00ff */
[--C-:B------:R-:W-:Y:S01]  /*0a70*/  IMAD R14, R9, R14, R18.reuse ;  /* 0x0000000e090e7224 */ /* 0x100fe200078e0212 */
[----:B------:R-:W-:Y:S01]  /*0a80*/  IABS R9, R7 ;  /* 0x0000000700097213 */ /* 0x000fe20000000000 */
[----:B------:R-:W-:-:S03]  /*0a90*/  IMAD R15, R15, R19, R18 ;  /* 0x000000130f0f7224 */ /* 0x000fc600078e0212 */
[----:B------:R-:W-:Y:S01]  /*0aa0*/  ISETP.GT.U32.AND P4, PT, R11, R14, PT ;  /* 0x0000000e0b00720c */ /* 0x000fe20003f84070 */
[----:B------:R-:W-:Y:S01]  /*0ab0*/  IMAD.MOV R9, RZ, RZ, -R9 ;  /* 0x000000ffff097224 */ /* 0x000fe200078e0a09 */
[----:B------:R-:W-:-:S03]  /*0ac0*/  ISETP.GT.U32.AND P6, PT, R24, R15, PT ;  /* 0x0000000f1800720c */ /* 0x000fc60003fc4070 */
[----:B------:R-:W-:-:S05]  /*0ad0*/  IMAD R9, R27, R9, R18 ;  /* 0x000000091b097224 */ /* 0x000fca00078e0212 */
[----:B------:R-:W-:-:S03]  /*0ae0*/  ISETP.GT.U32.AND P5, PT, R10, R9, PT ;  /* 0x000000090a00720c */ /* 0x000fc60003fa4070 */
[----:B------:R-:W-:Y:S01]  /*0af0*/  @!P4 IMAD.IADD R14, R14, 0x1, -R11 ;  /* 0x000000010e0ec824 */ /* 0x000fe200078e0a0b */
[----:B------:R-:W-:Y:S02]  /*0b00*/  ISETP.GT.U32.AND P4, PT, R12, R5, PT ;  /* 0x000000050c00720c */ /* 0x000fe40003f84070 */
[----:B------:R-:W-:-:S04]  /*0b10*/  @!P6 IADD3 R15, R15, -R24, RZ ;  /* 0x800000180f0fe210 */ /* 0x000fc80007ffe0ff */
[----:B------:R-:W-:-:S03]  /*0b20*/  ISETP.GT.U32.AND P1, PT, R24, R15, PT ;  /* 0x0000000f1800720c */ /* 0x000fc60003f24070 */
[----:B------:R-:W-:Y:S01]  /*0b30*/  @!P5 IMAD.IADD R9, R9, 0x1, -R10 ;  /* 0x000000010909d824 */ /* 0x000fe200078e0a0a */
[----:B------:R-:W-:-:S03]  /*0b40*/  ISETP.GT.U32.AND P5, PT, R11, R14, PT ;  /* 0x0000000e0b00720c */ /* 0x000fc60003fa4070 */
[----:B------:R-:W-:Y:S01]  /*0b50*/  @!P4 IMAD.IADD R5, R5, 0x1, -R12 ;  /* 0x000000010505c824 */ /* 0x000fe200078e0a0c */
[----:B------:R-:W-:Y:S02]  /*0b60*/  ISETP.GT.U32.AND P6, PT, R10, R9, PT ;  /* 0x000000090a00720c */ /* 0x000fe40003fc4070 */
[----:B------:R-:W-:Y:S01]  /*0b70*/  ISETP.NE.AND P4, PT, R7, RZ, PT ;  /* 0x000000ff0700720c */ /* 0x000fe20003f85270 */
[----:B------:R-:W-:Y:S01]  /*0b80*/  @!P0 IMAD.MOV R5, RZ, RZ, -R5 ;  /* 0x000000ffff058224 */ /* 0x000fe200078e0a05 */
[----:B------:R-:W-:Y:S01]  /*0b90*/  @!P2 LOP3.LUT R5, RZ, R4, RZ, 0x33, !PT ;  /* 0x00000004ff05a212 */ /* 0x000fe200078e33ff */
[----:B------:R-:W-:-:S04]  /*0ba0*/  @!P1 IMAD.IADD R15, R15, 0x1, -R24 ;  /* 0x000000010f0f9824 */ /* 0x000fc800078e0a18 */
[----:B------:R-:W-:Y:S01]  /*0bb0*/  @!P5 IADD3 R14, R14, -R11, RZ ;  /* 0x8000000b0e0ed210 */ /* 0x000fe20007ffe0ff */
[----:B------:R-:W-:Y:S01]  /*0bc0*/  @!P0 IMAD.MOV R15, RZ, RZ, -R15 ;  /* 0x000000ffff0f8224 */ /* 0x000fe200078e0a0f */
[----:B------:R-:W-:Y:S02]  /*0bd0*/  ISETP.NE.AND P5, PT, R22, RZ, PT ;  /* 0x000000ff1600720c */ /* 0x000fe40003fa5270 */
[----:B------:R-:W-:Y:S01]  /*0be0*/  @!P6 IMAD.IADD R9, R9, 0x1, -R10 ;  /* 0x000000010909e824 */ /* 0x000fe200078e0a0a */
[----:B------:R-:W-:Y:S02]  /*0bf0*/  @!P0 IADD3 R14, -R14, RZ, RZ ;  /* 0x000000ff0e0e8210 */ /* 0x000fe40007ffe1ff */
[----:B------:R-:W-:Y:S01]  /*0c00*/  @!P3 LOP3.LUT R14, RZ, R8, RZ, 0x33, !PT ;  /* 0x00000008ff0eb212 */ /* 0x000fe200078e33ff */
[----:B------:R-:W-:Y:S01]  /*0c10*/  @!P0 IMAD.MOV R9, RZ, RZ, -R9 ;  /* 0x000000ffff098224 */ /* 0x000fe200078e0a09 */
[----:B------:R-:W-:Y:S02]  /*0c20*/  @!P4 LOP3.LUT R9, RZ, R7, RZ, 0x33, !PT ;  /* 0x00000007ff09c212 */ /* 0x000fe400078e33ff */
[----:B------:R-:W-:-:S04]  /*0c30*/  PRMT R5, R5, 0x5410, R14 ;  /* 0x0000541005057816 */ /* 0x000fc8000000000e */
[----:B------:R-:W-:Y:S01]  /*0c40*/  @!P5 LOP3.LUT R15, RZ, R22, RZ, 0x33, !PT ;  /* 0x00000016ff0fd212 */ /* 0x000fe200078e33ff */
[----:B------:R-:W-:Y:S03]  /*0c50*/  STG.E desc[UR4][R16.64+0x400], R5 ;  /* 0x0004000510007986 */ /* 0x000fe6000c101904 */
[----:B------:R-:W-:-:S05]  /*0c60*/  PRMT R15, R9, 0x5410, R15 ;  /* 0x00005410090f7816 */ /* 0x000fca000000000f */
[----:B------:R-:W-:Y:S01]  /*0c70*/  STG.E desc[UR4][R16.64+0x600], R15 ;  /* 0x0006000f10007986 */ /* 0x000fe2000c101904 */
[----:B------:R-:W-:Y:S05]  /*0c80*/  EXIT ;  /* 0x000000000000794d */ /* 0x000fea0003800000 */
.L_x_18940:
[----:B------:R-:W0:Y:S01]  /*0c90*/  S2R R6, SR_TID.X ;  /* 0x0000000000067919 */ /* 0x000e220000002100 */
[----:B------:R-:W-:Y:S01]  /*0ca0*/  HFMA2.MMA R20, -RZ, RZ, 0, 0 ;  /* 0x00000000ff147435 */ /* 0x000fe200000001ff */
        /* <DEDUP_REMOVED lines=9> */
[----:B------:R-:W-:Y:S01]  /*0d40*/  @!P5 IADD3 R13, R21, R8, RZ ;  /* 0x00000008150dd210 */ /* 0x000fe20007ffe0ff */
[----:B------:R-:W-:Y:S01]  /*0d50*/  @!P5 VIADD R8, R8, 0x80 ;  /* 0x000000800808d836 */ /* 0x000fe20000000000 */
[----:B------:R-:W1:Y:S01]  /*0d60*/  @!P5 LDC.64 R16, c[0x0][0x220] ;  /* 0x00008800ff10db82 */ /* 0x000e620000000a00 */
[----:B0-----:R-:W-:-:S03]  /*0d70*/  @!P6 IMAD.WIDE.U32 R4, R11, 0x2, R4 ;  /* 0x000000020b04e825 */ /* 0x001fc600078e0004 */
[C---:B------:R-:W-:Y:S02]  /*0d80*/  ISETP.GE.AND P4, PT, R8.reuse, R0, PT ;  /* 0x000000000800720c */ /* 0x040fe40003f86270 */
[----:B------:R0:W5:Y:S11]  /*0d90*/  @!P6 LDG.E.S16 R20, desc[UR4][R4.64] ;  /* 0x000000040414e981 */ /* 0x000176000c1e1700 */
        /* <DEDUP_REMOVED lines=16> */
[----:B------:R-:W-:Y:S01]  /*0ea0*/  @!P6 IADD3 R25, R21, R8, RZ ;  /* 0x000000081519e210 */ /* 0x000fe20007ffe0ff */
[----:B---3--:R-:W-:-:S06]  /*0eb0*/  @!P3 IMAD.WIDE.U32 R26, R27, 0x2, R2 ;  /* 0x000000021b1ab825 */ /* 0x008fcc00078e0002 */
[----:B------:R-:W3:Y:S01]  /*0ec0*/  @!P2 LDC.64 R2, c[0x0][0x220] ;  /* 0x00008800ff02ab82 */ /* 0x000ee20000000a00 */
[----:B0-----:R-:W-:-:S07]  /*0ed0*/  @!P6 IMAD.WIDE.U32 R24, R25, 0x2, R4 ;  /* 0x000000021918e825 */ /* 0x001fce00078e0004 */
[----:B------:R-:W0:Y:S01]  /*0ee0*/  @!P0 LDC.64 R4, c[0x0][0x220] ;  /* 0x00008800ff048b82 */ /* 0x000e220000000a00 */
[----:B--2---:R-:W-:Y:S01]  /*0ef0*/  @!P4 IMAD.WIDE.U32 R22, R15, 0x2, R22 ;  /* 0x000000020f16c825 */ /* 0x004fe200078e0016 */
[----:B------:R-:W-:-:S03]  /*0f00*/  CS2R R14, SRZ ;  /* 0x00000000000e7805 */ /* 0x000fc6000001ff00 */
[----:B---3--:R-:W-:-:S03]  /*0f10*/  @!P2 IMAD.WIDE.U32 R2, R7, 0x2, R2 ;  /* 0x000000020702a825 */ /* 0x008fc600078e0002 */
[----:B------:R2:W5:Y:S01]  /*0f20*/  @!P4 LDG.E.S16 R14, desc[UR4][R22.64] ;  /* 0x00000004160ec981 */ /* 0x000562000c1e1700 */
[----:B----4-:R-:W-:-:S04]  /*0f30*/  @!P1 IMAD.WIDE.U32 R18, R19, 0x2, R10 ;  /* 0x0000000213129825 */ /* 0x010fc800078e000a */
[----:B------:R-:W-:Y:S02]  /*0f40*/  IMAD.MOV.U32 R12, RZ, RZ, RZ ;  /* 0x000000ffff0c7224 */ /* 0x000fe400078e00ff */
[----:B------:R-:W-:Y:S02]  /*0f50*/  IMAD.MOV.U32 R11, RZ, RZ, RZ ;  /* 0x000000ffff0b7224 */ /* 0x000fe400078e00ff */
[----:B------:R-:W-:Y:S02]  /*0f60*/  IMAD.MOV.U32 R8, RZ, RZ, RZ ;  /* 0x000000ffff087224 */ /* 0x000fe400078e00ff */
[----:B------:R-:W-:Y:S01]  /*0f70*/  IMAD.MOV.U32 R7, RZ, RZ, RZ ;  /* 0x000000ffff077224 */ /* 0x000fe200078e00ff */
[----:B------:R2:W5:Y:S01]  /*0f80*/  @!P3 LDG.E.S16 R12, desc[UR4][R26.64] ;  /* 0x000000041a0cb981 */ /* 0x000562000c1e1700 */
[----:B-1----:R-:W-:-:S03]  /*0f90*/  @!P5 IMAD.WIDE.U32 R16, R13, 0x2, R16 ;  /* 0x000000020d10d825 */ /* 0x002fc600078e0010 */
[----:B------:R2:W5:Y:S01]  /*0fa0*/  @!P2 LDG.E.S16 R11, desc[UR4][R2.64] ;  /* 0x00000004020ba981 */ /* 0x000562000c1e1700 */
[----:B0-----:R-:W-:Y:S01]  /*0fb0*/  @!P0 IMAD.WIDE.U32 R4, R9, 0x2, R4 ;  /* 0x0000000209048825 */ /* 0x001fe200078e0004 */
[----:B------:R-:W-:Y:S02]  /*0fc0*/  PRMT R9, RZ, 0x7610, R9 ;  /* 0x00007610ff097816 */ /* 0x000fe40000000009 */
[----:B------:R2:W5:Y:S04]  /*0fd0*/  @!P5 LDG.E.S16 R15, desc[UR4][R16.64] ;  /* 0x00000004100fd981 */ /* 0x000568000c1e1700 */
[----:B------:R2:W5:Y:S04]  /*0fe0*/  @!P1 LDG.E.S16 R8, desc[UR4][R18.64] ;  /* 0x0000000412089981 */ /* 0x000568000c1e1700 */
[----:B------:R2:W5:Y:S04]  /*0ff0*/  @!P6 LDG.E.S16 R7, desc[UR4][R24.64] ;  /* 0x000000041807e981 */ /* 0x000568000c1e1700 */
[----:B------:R2:W5:Y:S01]  /*1000*/  @!P0 LDG.E.U16 R9, desc[UR4][R4.64] ;  /* 0x0000000404098981 */ /* 0x000562000c1e1500 */
[----:B------:R-:W0:Y:S01]  /*1010*/  LDC.U16 R10, c[0x0][0x216] ;  /* 0x00008580ff0a7b82 */ /* 0x000e220000000400 */
[----:B------:R-:W-:Y:S01]  /*1020*/  BSSY B0, `(.L_x_18941) ;  /* 0x000001a000007945 */ /* 0x000fe20003800000 */
[----:B0-----:R-:W-:-:S03]  /*1030*/  PRMT R10, R10, 0x9910, RZ ;  /* 0x000099100a0a7816 */ /* 0x001fc600000000ff */
[----:B--2---:R-:W-:Y:S05]  /*1040*/  @P0 BRA `(.L_x_18942) ;  /* 0x00000000005c0947 */ /* 0x004fea0003800000 */
[----:B-----5:R-:W-:Y:S02]  /*1050*/  PRMT R4, R9, 0x9910, RZ ;  /* 0x0000991009047816 */ /* 0x020fe400000000ff */
[----:B------:R-:W-:Y:S02]  /*1060*/  IABS R22, R10 ;  /* 0x0000000a00167213 */ /* 0x000fe40000000000 */
[----:B------:R-:W-:Y:S02]  /*1070*/  IABS R16, R4 ;  /* 0x0000000400107213 */ /* 0x000fe40000000000 */
[----:B------:R-:W-:Y:S02]  /*1080*/  ISETP.GE.AND P3, PT, R10, RZ, PT ;  /* 0x000000ff0a00720c */ /* 0x000fe40003f66270 */
[----:B------:R-:W0:Y:S08]  /*1090*/  I2F.RP R5, R16 ;  /* 0x0000001000057306 */ /* 0x000e300000209400 */
        /* <DEDUP_REMOVED lines=18> */
.L_x_18942:
[----:B------:R-:W-:Y:S05]  /*11c0*/  BSYNC B0 ;  /* 0x0000000000007941 */ /* 0x000fea0003800000 */
.L_x_18941:
[----:B------:R-:W0:Y:S01]  /*11d0*/  @!P0 LDC.64 R2, c[0x0][0x218] ;  /* 0x00008600ff028b82 */ /* 0x000e220000000a00 */
[C---:B------:R-:W-:Y:S01]  /*11e0*/  IADD3 R5, R6.reuse, 0x80, RZ ;  /* 0x0000008006057810 */ /* 0x040fe20007ffe0ff */
[C---:B------:R-:W-:Y:S01]  /*11f0*/  VIADD R13, R6.reuse, 0x100 ;  /* 0x00000100060d7836 */ /* 0x040fe20000000000 */
[----:B------:R-:W-:Y:S01]  /*1200*/  BSSY B0, `(.L_x_18943) ;  /* 0x000001d000007945 */ /* 0x000fe20003800000 */
[----:B------:R-:W-:Y:S01]  /*1210*/  VIADD R17, R6, 0x180 ;  /* 0x0000018006117836 */ /* 0x000fe20000000000 */
[-C--:B------:R-:W-:Y:S02]  /*1220*/  ISETP.GE.AND P1, PT, R5, R0.reuse, PT ;  /* 0x000000000500720c */ /* 0x080fe40003f26270 */
[-C--:B------:R-:W-:Y:S02]  /*1230*/  ISETP.GE.AND P5, PT, R13, R0.reuse, PT ;  /* 0x000000000d00720c */ /* 0x080fe40003fa6270 */
[----:B------:R-:W-:-:S09]  /*1240*/  ISETP.GE.AND P6, PT, R17, R0, PT ;  /* 0x000000001100720c */ /* 0x000fd20003fc6270 */
[----:B------:R-:W-:Y:S05]  /*1250*/  @P1 BRA `(.L_x_18944) ;  /* 0x00000000005c1947 */ /* 0x000fea0003800000 */
[-C--:B-----5:R-:W-:Y:S02]  /*1260*/  IABS R13, R20.reuse ;  /* 0x00000014000d7213 */ /* 0x0a0fe40000000000 */
[----:B------:R-:W-:Y:S02]  /*1270*/  IABS R19, R20 ;  /* 0x0000001400137213 */ /* 0x000fe40000000000 */
[----:B------:R-:W1:Y:S01]  /*1280*/  I2F.RP R16, R13 ;  /* 0x0000000d00107306 */ /* 0x000e620000209400 */
[----:B------:R-:W-:-:S07]  /*1290*/  ISETP.GE.AND P3, PT, R10, RZ, PT ;  /* 0x000000ff0a00720c */ /* 0x000fce0003f66270 */
[----:B-1----:R-:W1:Y:S02]  /*12a0*/  MUFU.RCP R16, R16 ;  /* 0x0000001000107308 */ /* 0x002e640000001000 */
[----:B-1----:R-:W-:Y:S01]  /*12b0*/  IADD3 R4, R16, 0xffffffe, RZ ;  /* 0x0ffffffe10047810 */ /* 0x002fe20007ffe0ff */
[----:B------:R-:W-:-:S05]  /*12c0*/  IMAD.MOV R16, RZ, RZ, -R19 ;  /* 0x000000ffff107224 */ /* 0x000fca00078e0a13 */
[----:B------:R1:W2:Y:S02]  /*12d0*/  F2I.FTZ.U32.TRUNC.NTZ R5, R4 ;  /* 0x0000000400057305 */ /* 0x0002a4000021f000 */
[----:B-1----:R-:W-:Y:S01]  /*12e0*/  HFMA2.MMA R4, -RZ, RZ, 0, 0 ;  /* 0x00000000ff047435 */ /* 0x002fe200000001ff */
[----:B--2---:R-:W-:-:S04]  /*12f0*/  IMAD.MOV R18, RZ, RZ, -R5 ;  /* 0x000000ffff127224 */ /* 0x004fc800078e0a05 */
        /* <DEDUP_REMOVED lines=13> */
.L_x_18944:
[----:B------:R-:W-:Y:S05]  /*13d0*/  BSYNC B0 ;  /* 0x0000000000007941 */ /* 0x000fea0003800000 */
.L_x_18943:
[C---:B------:R-:W-:Y:S01]  /*13e0*/  VIADD R5, R6.reuse, 0x200 ;  /* 0x0000020006057836 */ /* 0x040fe20000000000 */
[C---:B------:R-:W-:Y:S01]  /*13f0*/  IADD3 R17, R6.reuse, 0x280, RZ ;  /* 0x0000028006117810 */ /* 0x040fe20007ffe0ff */
[C---:B------:R-:W-:Y:S01]  /*1400*/  VIADD R19, R6.reuse, 0x300 ;  /* 0x0000030006137836 */ /* 0x040fe20000000000 */
[----:B------:R-:W-:Y:S01]  /*1410*/  BSSY B0, `(.L_x_18945) ;  /* 0x0000020000007945 */ /* 0x000fe20003800000 */
[----:B------:R-:W-:Y:S01]  /*1420*/  VIADD R23, R6, 0x380 ;  /* 0x0000038006177836 */ /* 0x000fe20000000000 */
[----:B------:R-:W-:Y:S02]  /*1430*/  ISETP.GE.AND P1, PT, R5, R0, PT ;  /* 0x000000000500720c */ /* 0x000fe40003f26270 */
[----:B------:R-:W-:Y:S02]  /*1440*/  @!P0 IADD3 R5, R21, R6, RZ ;  /* 0x0000000615058210 */ /* 0x000fe40007ffe0ff */
[-C--:B------:R-:W-:Y:S02]  /*1450*/  ISETP.GE.AND P2, PT, R17, R0.reuse, PT ;  /* 0x000000001100720c */ /* 0x080fe40003f46270 */
[-C--:B------:R-:W-:Y:S01]  /*1460*/  ISETP.GE.AND P3, PT, R19, R0.reuse, PT ;  /* 0x000000001300720c */ /* 0x080fe20003f66270 */
[----:B0-----:R-:W-:Y:S01]  /*1470*/  @!P0 IMAD.WIDE.U32 R2, R5, 0x2, R2 ;  /* 0x0000000205028825 */ /* 0x001fe200078e0002 */
[----:B------:R-:W-:Y:S01]  /*1480*/  ISETP.GE.AND P4, PT, R23, R0, PT ;  /* 0x000000001700720c */ /* 0x000fe20003f86270 */
[----:B------:R-:W-:-:S12]  /*1490*/  @P5 BRA `(.L_x_18946) ;  /* 0x00000000005c5947 */ /* 0x000fd80003800000 */
[-C--:B-----5:R-:W-:Y:S02]  /*14a0*/  IABS R16, R15.reuse ;  /* 0x0000000f00107213 */ /* 0x0a0fe40000000000 */
[----:B------:R-:W-:Y:S02]  /*14b0*/  IABS R18, R15 ;  /* 0x0000000f00127213 */ /* 0x000fe40000000000 */
[----:B------:R-:W0:Y:S01]  /*14c0*/  I2F.RP R17, R16 ;  /* 0x0000001000117306 */ /* 0x000e220000209400 */
[----:B------:R-:W-:Y:S02]  /*14d0*/  IABS R20, R10 ;  /* 0x0000000a00147213 */ /* 0x000fe40000000000 */
[----:B------:R-:W-:-:S05]  /*14e0*/  IADD3 R18, RZ, -R18, RZ ;  /* 0x80000012ff127210 */ /* 0x000fca0007ffe0ff */
        /* <DEDUP_REMOVED lines=10> */
[----:B------:R-:W-:-:S05]  /*1590*/  @!P5 IMAD.IADD R5, R5, 0x1, -R16 ;  /* 0x000000010505d824 */ /* 0x000fca00078e0a10 */
[----:B------:R-:W-:-:S13]  /*15a0*/  ISETP.GT.U32.AND P5, PT, R16, R5, PT ;  /* 0x000000051000720c */ /* 0x000fda0003fa4070 */
[----:B------:R-:W-:Y:S02]  /*15b0*/  @!P5 IADD3 R5, R5, -R16, RZ ;  /* 0x800000100505d210 */ /* 0x000fe40007ffe0ff */
[----:B------:R-:W-:-:S03]  /*15c0*/  ISETP.GE.AND P5, PT, R10, RZ, PT ;  /* 0x000000ff0a00720c */ /* 0x000fc60003fa6270 */
[----:B------:R-:W-:-:S10]  /*15d0*/  IMAD.MOV.U32 R16, RZ, RZ, R5 ;  /* 0x000000ffff107224 */ /* 0x000fd400078e0005 */
[----:B------:R-:W-:Y:S01]  /*15e0*/  @!P5 IMAD.MOV R16, RZ, RZ, -R16 ;  /* 0x000000ffff10d224 */ /* 0x000fe200078e0a10 */
[----:B------:R-:W-:-:S13]  /*15f0*/  ISETP.NE.AND P5, PT, R15, RZ, PT ;  /* 0x000000ff0f00720c */ /* 0x000fda0003fa5270 */
[----:B------:R-:W-:-:S07]  /*1600*/  @!P5 LOP3.LUT R16, RZ, R15, RZ, 0x33, !PT ;  /* 0x0000000fff10d212 */ /* 0x000fce00078e33ff */
.L_x_18946:
[----:B------:R-:W-:Y:S05]  /*1610*/  BSYNC B0 ;  /* 0x0000000000007941 */ /* 0x000fea0003800000 */
.L_x_18945:
[----:B------:R-:W-:Y:S04]  /*1620*/  BSSY B0, `(.L_x_18947) ;  /* 0x0000019000007945 */ /* 0x000fe80003800000 */
[----:B------:R-:W-:Y:S05]  /*1630*/  @P6 BRA `(.L_x_18948) ;  /* 0x00000000005c6947 */ /* 0x000fea0003800000 */
[-C--:B-----5:R-:W-:Y:S02]  /*1640*/  IABS R15, R14.reuse ;  /* 0x0000000e000f7213 */ /* 0x0a0fe40000000000 */
[----:B------:R-:W-:Y:S02]  /*1650*/  IABS R22, R14 ;  /* 0x0000000e00167213 */ /* 0x000fe40000000000 */
[----:B------:R-:W0:Y:S01]  /*1660*/  I2F.RP R17, R15 ;  /* 0x0000000f00117306 */ /* 0x000e220000209400 */
[----:B------:R-:W-:-:S07]  /*1670*/  IABS R20, R10 ;  /* 0x0000000a00147213 */ /* 0x000fce0000000000 */
[----:B0-----:R-:W0:Y:S02]  /*1680*/  MUFU.RCP R17, R17 ;  /* 0x0000001100117308 */ /* 0x001e240000001000 */
[----:B0-----:R-:W-:-:S06]  /*1690*/  IADD3 R4, R17, 0xffffffe, RZ ;  /* 0x0ffffffe11047810 */ /* 0x001fcc0007ffe0ff */
[----:B------:R0:W1:Y:S02]  /*16a0*/  F2I.FTZ.U32.TRUNC.NTZ R5, R4 ;  /* 0x0000000400057305 */ /* 0x000064000021f000 */
[----:B0-----:R-:W-:Y:S01]  /*16b0*/  HFMA2.MMA R4, -RZ, RZ, 0, 0 ;  /* 0x00000000ff047435 */ /* 0x001fe200000001ff */
[----:B-1----:R-:W-:-:S04]  /*16c0*/  IMAD.MOV R18, RZ, RZ, -R5 ;  /* 0x000000ffff127224 */ /* 0x002fc800078e0a05 */
[----:B------:R-:W-:Y:S02]  /*16d0*/  IMAD R19, R18, R15, RZ ;  /* 0x0000000f12137224 */ /* 0x000fe400078e02ff */
[----:B------:R-:W-:-:S03]  /*16e0*/  IMAD.MOV R18, RZ, RZ, -R22 ;  /* 0x000000ffff127224 */ /* 0x000fc600078e0a16 */
[----:B------:R-:W-:-:S06]  /*16f0*/  IMAD.HI.U32 R5, R5, R19, R4 ;  /* 0x0000001305057227 */ /* 0x000fcc00078e0004 */
        /* <DEDUP_REMOVED lines=11> */
.L_x_18948:
[----:B------:R-:W-:Y:S05]  /*17b0*/  BSYNC B0 ;  /* 0x0000000000007941 */ /* 0x000fea0003800000 */
.L_x_18947:
[----:B------:R-:W-:Y:S04]  /*17c0*/  BSSY B0, `(.L_x_18949) ;  /* 0x0000019000007945 */ /* 0x000fe80003800000 */
[----:B------:R-:W-:Y:S05]  /*17d0*/  @P1 BRA `(.L_x_18950) ;  /* 0x00000000005c1947 */ /* 0x000fea0003800000 */
[-C--:B-----5:R-:W-:Y:S02]  /*17e0*/  IABS R14, R12.reuse ;  /* 0x0000000c000e7213 */ /* 0x0a0fe40000000000 */
        /* <DEDUP_REMOVED lines=19> */
[----:B------:R-:W-:-:S05]  /*1920*/  IMAD.MOV.U32 R14, RZ, RZ, R5 ;  /* 0x000000ffff0e7224 */ /* 0x000fca00078e0005 */
[----:B------:R-:W-:Y:S02]  /*1930*/  @!P6 IADD3 R14, -R14, RZ, RZ ;  /* 0x000000ff0e0ee210 */ /* 0x000fe40007ffe1ff */
[----:B------:R-:W-:-:S07]  /*1940*/  @!P1 LOP3.LUT R14, RZ, R12, RZ, 0x33, !PT ;  /* 0x0000000cff0e9212 */ /* 0x000fce00078e33ff */
.L_x_18950:
[----:B------:R-:W-:Y:S05]  /*1950*/  BSYNC B0 ;  /* 0x0000000000007941 */ /* 0x000fea0003800000 */
.L_x_18949:
        /* <DEDUP_REMOVED lines=25> */
.L_x_18952:
[----:B------:R-:W-:Y:S05]  /*1af0*/  BSYNC B0 ;  /* 0x0000000000007941 */ /* 0x000fea0003800000 */
.L_x_18951:
        /* <DEDUP_REMOVED lines=25> */
.L_x_18954:
[----:B------:R-:W-:Y:S05]  /*1c90*/  BSYNC B0 ;  /* 0x0000000000007941 */ /* 0x000fea0003800000 */
.L_x_18953:
        /* <DEDUP_REMOVED lines=24> */
.L_x_18956:
[----:B------:R-:W-:Y:S05]  /*1e20*/  BSYNC B0 ;  /* 0x0000000000007941 */ /* 0x000fea0003800000 */
.L_x_18955:
[----:B------:R-:W-:Y:S01]  /*1e30*/  @!P0 IADD3 R6, R6, 0x80, RZ ;  /* 0x0000008006068810 */ /* 0x000fe20007ffe0ff */
        /* <DEDUP_REMOVED lines=17> */
.L_x_18959:
[----:B------:R-:W-:-:S13]  /*1f50*/  ISETP.GE.AND P0, PT, R6, R0, PT ;  /* 0x000000000600720c */ /* 0x000fda0003f06270 */
[----:B------:R-:W-:Y:S05]  /*1f60*/  @P0 BRA `(.L_x_18961) ;  /* 0x0000000000300947 */ /* 0x000fea0003800000 */
[----:B0-----:R-:W0:Y:S01]  /*1f70*/  LDC.64 R2, c[0x0][0x218] ;  /* 0x00008600ff027b82 */ /* 0x001e220000000a00 */
[----:B------:R-:W-:Y:S01]  /*1f80*/  IMAD.IADD R5, R21, 0x1, R6 ;  /* 0x0000000115057824 */ /* 0x000fe200078e0206 */
[----:B------:R-:W-:-:S03]  /*1f90*/  IADD3 R6, R6, 0x80, RZ ;  /* 0x0000008006067810 */ /* 0x000fc60007ffe0ff */
[----:B0-----:R-:W-:-:S05]  /*1fa0*/  IMAD.WIDE.U32 R2, R5, 0x2, R2 ;  /* 0x0000000205027825 */ /* 0x001fca00078e0002 */
[----:B------:R1:W-:Y:S02]  /*1fb0*/  STG.E.U16 desc[UR4][R2.64], R15 ;  /* 0x0000000f02007986 */ /* 0x0003e4000c101504 */
.L_x_18960:
[----:B------:R-:W-:-:S13]  /*1fc0*/  ISETP.GE.AND P0, PT, R6, R0, PT ;  /* 0x000000000600720c */ /* 0x000fda0003f06270 */
[----:B------:R-:W-:Y:S05]  /*1fd0*/  @P0 BRA `(.L_x_18962) ;  /* 0x0000000000340947 */ /* 0x000fea0003800000 */
[----:B01----:R-:W0:Y:S01]  /*1fe0*/  LDC.64 R2, c[0x0][0x218] ;  /* 0x00008600ff027b82 */ /* 0x003e220000000a00 */
[----:B------:R-:W-:Y:S02]  /*1ff0*/  IMAD.IADD R5, R21, 0x1, R6 ;  /* 0x0000000115057824 */ /* 0x000fe400078e0206 */
[----:B------:R-:W-:Y:S02]  /*2000*/  VIADD R6, R6, 0x80 ;  /* 0x0000008006067836 */ /* 0x000fe40000000000 */
[----:B0-----:R-:W-:-:S05]  /*2010*/  IMAD.WIDE.U32 R2, R5, 0x2, R2 ;  /* 0x0000000205027825 */ /* 0x001fca00078e0002 */
[----:B------:R1:W-:Y:S02]  /*2020*/  STG.E.U16 desc[UR4][R2.64], R14 ;  /* 0x0000000e02007986 */ /* 0x0003e4000c101504 */
.L_x_18961:
        /* <DEDUP_REMOVED lines=8> */
.L_x_18962:
[----:B------:R-:W-:Y:S05]  /*20b0*/  BSYNC B1 ;  /* 0x0000000000017941 */ /* 0x000fea0003800000 */
.L_x_18958:
[----:B------:R-:W-:-:S13]  /*20c0*/  ISETP.GE.AND P0, PT, R6, R0, PT ;  /* 0x000000000600720c */ /* 0x000fda0003f06270 */
[----:B012---:R-:W0:Y:S01]  /*20d0*/  @!P0 LDC.64 R2, c[0x0][0x218] ;  /* 0x00008600ff028b82 */ /* 0x007e220000000a00 */
[----:B------:R-:W-:Y:S01]  /*20e0*/  @!P0 IMAD.IADD R5, R21, 0x1, R6 ;  /* 0x0000000115058824 */ /* 0x000fe200078e0206 */
[----:B------:R-:W-:-:S03]  /*20f0*/  @!P0 IADD3 R6, R6, 0x80, RZ ;  /* 0x0000008006068810 */ /* 0x000fc60007ffe0ff */
[----:B0-----:R-:W-:-:S05]  /*2100*/  @!P0 IMAD.WIDE.U32 R2, R5, 0x2, R2 ;  /* 0x0000000205028825 */ /* 0x001fca00078e0002 */
[----:B------:R2:W-:Y:S02]  /*2110*/  @!P0 STG.E.U16 desc[UR4][R2.64], R11 ;  /* 0x0000000b02008986 */ /* 0x0005e4000c101504 */
.L_x_18963:
[----:B------:R-:W-:Y:S05]  /*2120*/  BSYNC B0 ;  /* 0x0000000000007941 */ /* 0x000fea0003800000 */
.L_x_18957:
        /* <DEDUP_REMOVED lines=8> */
.L_x_18964:
        /* <DEDUP_REMOVED lines=13> */
.L_x_57399:


//--------------------- .text._ZN2at6native29vectorized_elementwise_kernelILi4ENS0_13AUnaryFunctorIsssZZZNS0_16fmod_kernel_cudaERNS_18TensorIteratorBaseEENKUlvE_clEvENKUlvE3_clEvEUlssE_EESt5arrayIPcLm2EEEEviT0_T1_ --------------------------
	.section	.text._ZN2at6native29vectorized_elementwise_kernelILi4ENS0_13AUnaryFunctorIsssZZZNS0_16fmod_kernel_cudaERNS_18TensorIteratorBaseEENKUlvE_clEvENKUlvE3_clEvEUlssE_EESt5arrayIPcLm2EEEEviT0_T1_,"ax",@progbits
	.align	128
        .global         _ZN2at6native29vectorized_elementwise_kernelILi4ENS0_13AUnaryFunctorIsssZZZNS0_16fmod_kernel_cudaERNS_18TensorIteratorBaseEENKUlvE_clEvENKUlvE3_clEvEUlssE_EESt5arrayIPcLm2EEEEviT0_T1_
        .type           _ZN2at6native29vectorized_elementwise_kernelILi4ENS0_13AUnaryFunctorIsssZZZNS0_16fmod_kernel_cudaERNS_18TensorIteratorBaseEENKUlvE_clEvENKUlvE3_clEvEUlssE_EESt5arrayIPcLm2EEEEviT0_T1_,@function
        .size           _ZN2at6native29vectorized_elementwise_kernelILi4ENS0_13AUnaryFunctorIsssZZZNS0_16fmod_kernel_cudaERNS_18TensorIteratorBaseEENKUlvE_clEvENKUlvE3_clEvEUlssE_EESt5arrayIPcLm2EEEEviT0_T1_,(.L_x_57400 - _ZN2at6native29vectorized_elementwise_kernelILi4ENS0_13AUnaryFunctorIsssZZZNS0_16fmod_kernel_cudaERNS_18TensorIteratorBaseEENKUlvE_clEvENKUlvE3_clEvEUlssE_EESt5arrayIPcLm2EEEEviT0_T1_)
        .other          _ZN2at6native29vectorized_elementwise_kernelILi4ENS0_13AUnaryFunctorIsssZZZNS0_16fmod_kernel_cudaERNS_18TensorIteratorBaseEENKUlvE_clEvENKUlvE3_clEvEUlssE_EESt5arrayIPcLm2EEEEviT0_T1_,@"STO_CUDA_ENTRY STV_DEFAULT"
_ZN2at6native29vectorized_elementwise_kernelILi4ENS0_13AUnaryFunctorIsssZZZNS0_16fmod_kernel_cudaERNS_18TensorIteratorBaseEENKUlvE_clEvENKUlvE3_clEvEUlssE_EESt5arrayIPcLm2EEEEviT0_T1_:
.text._ZN2at6native29vectorized_elementwise_kernelILi4ENS0_13AUnaryFunctorIsssZZZNS0_16fmod_kernel_cudaERNS_18TensorIteratorBaseEENKUlvE_clEvENKUlvE3_clEvEUlssE_EESt5arrayIPcLm2EEEEviT0_T1_:
        /* <DEDUP_REMOVED lines=13> */
[----:B------:R-:W3:Y:S01]  /*00d0*/  LDG.E.64 R2, desc[UR4][R8.64+0x400] ;  /* 0x0004000408027981 */ /* 0x000ee2000c1e1b00 */
[C---:B--2---:R-:W-:Y:S02]  /*00e0*/  PRMT R13, R4.reuse, 0x9910, RZ ;  /* 0x00009910040d7816 */ /* 0x044fe400000000ff */
[----:B------:R-:W-:Y:S02]  /*00f0*/  PRMT R22, R4, 0xbb32, RZ ;  /* 0x0000bb3204167816 */ /* 0x000fe400000000ff */
[----:B------:R-:W-:Y:S02]  /*0100*/  IABS R14, R13 ;  /* 0x0000000d000e7213 */ /* 0x000fe40000000000 */
[----:B------:R-:W-:-:S02]  /*0110*/  IABS R18, R22 ;  /* 0x0000001600127213 */ /* 0x000fc40000000000 */
[----:B------:R-:W0:Y:S01]  /*0120*/  I2F.RP R7, R14 ;  /* 0x0000000e00077306 */ /* 0x000e220000209400 */
[C---:B------:R-:W-:Y:S02]  /*0130*/  PRMT R21, R5.reuse, 0x9910, RZ ;  /* 0x0000991005157816 */ /* 0x040fe400000000ff */
[----:B------:R-:W-:Y:S02]  /*0140*/  PRMT R20, R5, 0xbb32, RZ ;  /* 0x0000bb3205147816 */ /* 0x000fe400000000ff */
[----:B------:R-:W-:Y:S02]  /*0150*/  IABS R12, R21 ;  /* 0x00000015000c7213 */ /* 0x000fe40000000000 */
[----:B------:R-:W-:Y:S01]  /*0160*/  IABS R17, R20 ;  /* 0x0000001400117213 */ /* 0x000fe20000000000 */
[----:B------:R-:W-:Y:S01]  /*0170*/  I2F.RP R11, R18 ;  /* 0x00000012000b7306 */ /* 0x000fe20000209400 */
[C---:B---3--:R-:W-:Y:S02]  /*0180*/  PRMT R0, R2.reuse, 0x9910, RZ ;  /* 0x0000991002007816 */ /* 0x048fe400000000ff */
[----:B------:R-:W-:-:S02]  /*0190*/  PRMT R2, R2, 0xbb32, RZ ;  /* 0x0000bb3202027816 */ /* 0x000fc400000000ff */
[----:B------:R-:W-:Y:S02]  /*01a0*/  IABS R15, R0 ;  /* 0x00000000000f7213 */ /* 0x000fe40000000000 */
[----:B------:R-:W-:Y:S01]  /*01b0*/  IABS R23, R2 ;  /* 0x0000000200177213 */ /* 0x000fe20000000000 */
[----:B0-----:R-:W0:Y:S01]  /*01c0*/  MUFU.RCP R7, R7 ;  /* 0x0000000700077308 */ /* 0x001e220000001000 */
[----:B------:R-:W-:-:S07]  /*01d0*/  ISETP.NE.AND P5, PT, R20, RZ, PT ;  /* 0x000000ff1400720c */ /* 0x000fce0003fa5270 */
[----:B------:R-:W1:Y:S08]  /*01e0*/  I2F.RP R24, R12 ;  /* 0x0000000c00187306 */ /* 0x000e700000209400 */
[----:B------:R-:W-:Y:S01]  /*01f0*/  I2F.RP R25, R17 ;  /* 0x0000001100197306 */ /* 0x000fe20000209400 */
[----:B0-----:R-:W-:-:S07]  /*0200*/  VIADD R8, R7, 0xffffffe ;  /* 0x0ffffffe07087836 */ /* 0x001fce0000000000 */
[----:B------:R-:W0:Y:S08]  /*0210*/  MUFU.RCP R11, R11 ;  /* 0x0000000b000b7308 */ /* 0x000e300000001000 */
[----:B-1----:R-:W1:Y:S08]  /*0220*/  MUFU.RCP R24, R24 ;  /* 0x0000001800187308 */ /* 0x002e700000001000 */
[----:B------:R-:W-:Y:S01]  /*0230*/  I2F.RP R10, R15 ;  /* 0x0000000f000a7306 */ /* 0x000fe20000209400 */
[----:B0-----:R-:W-:-:S07]  /*0240*/  VIADD R5, R11, 0xffffffe ;  /* 0x0ffffffe0b057836 */ /* 0x001fce0000000000 */
[----:B------:R0:W2:Y:S01]  /*0250*/  F2I.FTZ.U32.TRUNC.NTZ R9, R8 ;  /* 0x0000000800097305 */ /* 0x0000a2000021f000 */
[----:B-1----:R-:W-:-:S07]  /*0260*/  IADD3 R7, R24, 0xffffffe, RZ ;  /* 0x0ffffffe18077810 */ /* 0x002fce0007ffe0ff */
[----:B------:R-:W1:Y:S01]  /*0270*/  MUFU.RCP R4, R25 ;  /* 0x0000001900047308 */ /* 0x000e620000001000 */
[----:B0-----:R-:W-:Y:S02]  /*0280*/  IMAD.MOV.U32 R8, RZ, RZ, RZ ;  /* 0x000000ffff087224 */ /* 0x001fe400078e00ff */
[----:B--2---:R-:W-:-:S05]  /*0290*/  IMAD.MOV R11, RZ, RZ, -R9 ;  /* 0x000000ffff0b7224 */ /* 0x004fca00078e0a09 */
[----:B------:R-:W-:Y:S01]  /*02a0*/  I2F.RP R6, R23 ;  /* 0x0000001700067306 */ /* 0x000fe20000209400 */
[----:B------:R-:W-:-:S04]  /*02b0*/  IMAD R11, R11, R14, RZ ;  /* 0x0000000e0b0b7224 */ /* 0x000fc800078e02ff */
[----:B------:R-:W-:-:S03]  /*02c0*/  IMAD.HI.U32 R24, R9, R11, R8 ;  /* 0x0000000b09187227 */ /* 0x000fc600078e0008 */
[----:B------:R-:W0:Y:S01]  /*02d0*/  F2I.FTZ.U32.TRUNC.NTZ R5, R5 ;  /* 0x0000000500057305 */ /* 0x000e22000021f000 */
[----:B-1----:R-:W-:-:S07]  /*02e0*/  VIADD R4, R4, 0xffffffe ;  /* 0x0ffffffe04047836 */ /* 0x002fce0000000000 */
[----:B------:R-:W1:Y:S01]  /*02f0*/  MUFU.RCP R10, R10 ;  /* 0x0000000a000a7308 */ /* 0x000e620000001000 */
[----:B0-----:R-:W-:-:S07]  /*0300*/  IADD3 R25, RZ, -R5, RZ ;  /* 0x80000005ff197210 */ /* 0x001fce0007ffe0ff */
[----:B------:R-:W0:Y:S01]  /*0310*/  F2I.FTZ.U32.TRUNC.NTZ R7, R7 ;  /* 0x0000000700077305 */ /* 0x000e22000021f000 */
[----:B------:R-:W-:-:S07]  /*0320*/  IMAD R25, R25, R18, RZ ;  /* 0x0000001219197224 */ /* 0x000fce00078e02ff */
[----:B------:R-:W2:Y:S01]  /*0330*/  MUFU.RCP R6, R6 ;  /* 0x0000000600067308 */ /* 0x000ea20000001000 */
[----:B-1----:R-:W-:Y:S02]  /*0340*/  VIADD R10, R10, 0xffffffe ;  /* 0x0ffffffe0a0a7836 */ /* 0x002fe40000000000 */
[----:B0-----:R-:W-:-:S05]  /*0350*/  IMAD.MOV R27, RZ, RZ, -R7 ;  /* 0x000000ffff1b7224 */ /* 0x001fca00078e0a07 */
[----:B------:R0:W1:Y:S01]  /*0360*/  F2I.FTZ.U32.TRUNC.NTZ R9, R4 ;  /* 0x0000000400097305 */ /* 0x000062000021f000 */
[----:B------:R-:W-:-:S07]  /*0370*/  IMAD R27, R27, R12, RZ ;  /* 0x0000000c1b1b7224 */ /* 0x000fce00078e02ff */
[----:B------:R-:W3:Y:S01]  /*0380*/  F2I.FTZ.U32.TRUNC.NTZ R11, R10 ;  /* 0x0000000a000b7305 */ /* 0x000ee2000021f000 */
[----:B0-----:R-:W-:-:S04]  /*0390*/  IMAD.MOV.U32 R4, RZ, RZ, RZ ;  /* 0x000000ffff047224 */ /* 0x001fc800078e00ff */
[----:B------:R-:W-:Y:S01]  /*03a0*/  IMAD.HI.U32 R25, R5, R25, R4 ;  /* 0x0000001905197227 */ /* 0x000fe200078e0004 */
[----:B--2---:R-:W-:Y:S01]  /*03b0*/  IADD3 R5, R6, 0xffffffe, RZ ;  /* 0x0ffffffe06057810 */ /* 0x004fe20007ffe0ff */
[----:B------:R-:W0:Y:S02]  /*03c0*/  LDC.U16 R4, c[0x0][0x216] ;  /* 0x00008580ff047b82 */ /* 0x000e240000000400 */
[----:B------:R-:W-:Y:S02]  /*03d0*/  IMAD.MOV.U32 R6, RZ, RZ, RZ ;  /* 0x000000ffff067224 */ /* 0x000fe400078e00ff */
[----:B-1----:R-:W-:Y:S01]  /*03e0*/  IMAD.MOV R8, RZ, RZ, -R9 ;  /* 0x000000ffff087224 */ /* 0x002fe200078e0a09 */
[----:B------:R-:W1:Y:S01]  /*03f0*/  F2I.FTZ.U32.TRUNC.NTZ R5, R5 ;  /* 0x0000000500057305 */ /* 0x000e62000021f000 */
[----:B------:R-:W-:-:S04]  /*0400*/  IMAD.HI.U32 R6, R7, R27, R6 ;  /* 0x0000001b07067227 */ /* 0x000fc800078e0006 */
[----:B------:R-:W-:Y:S01]  /*0410*/  IMAD R7, R8, R17, RZ ;  /* 0x0000001108077224 */ /* 0x000fe200078e02ff */
[----:B------:R-:W-:Y:S01]  /*0420*/  HFMA2.MMA R8, -RZ, RZ, 0, 0 ;  /* 0x00000000ff087435 */ /* 0x000fe200000001ff */
[----:B---3--:R-:W-:-:S09]  /*0430*/  IMAD.MOV R10, RZ, RZ, -R11 ;  /* 0x000000ffff0a7224 */ /* 0x008fd200078e0a0b */
[----:B------:R-:W-:-:S04]  /*0440*/  IMAD.HI.U32 R8, R9, R7, R8 ;  /* 0x0000000709087227 */ /* 0x000fc800078e0008 */
[----:B------:R-:W-:Y:S02]  /*0450*/  IMAD R7, R10, R15, RZ ;  /* 0x0000000f0a077224 */ /* 0x000fe400078e02ff */
[----:B------:R-:W-:-:S04]  /*0460*/  IMAD.MOV.U32 R10, RZ, RZ, RZ ;  /* 0x000000ffff0a7224 */ /* 0x000fc800078e00ff */
[----:B------:R-:W-:Y:S01]  /*0470*/  IMAD.HI.U32 R26, R11, R7, R10 ;  /* 0x000000070b1a7227 */ /* 0x000fe200078e000a */
[----:B0-----:R-:W-:-:S03]  /*0480*/  PRMT R7, R4, 0x9910, RZ ;  /* 0x0000991004077816 */ /* 0x001fc600000000ff */
[----:B-1----:R-:W-:Y:S01]  /*0490*/  IMAD.MOV R10, RZ, RZ, -R5 ;  /* 0x000000ffff0a7224 */ /* 0x002fe200078e0a05 */
[----:B------:R-:W-:Y:S01]  /*04a0*/  ISETP.GE.AND P0, PT, R7, RZ, PT ;  /* 0x000000ff0700720c */ /* 0x000fe20003f06270 */
[----:B------:R-:W-:Y:S01]  /*04b0*/  IMAD.MOV.U32 R4, RZ, RZ, RZ ;  /* 0x000000ffff047224 */ /* 0x000fe200078e00ff */
[----:B------:R-:W-:Y:S01]  /*04c0*/  IABS R7, R7 ;  /* 0x0000000700077213 */ /* 0x000fe20000000000 */
[----:B------:R-:W-:-:S04]  /*04d0*/  IMAD R9, R10, R23, RZ ;  /* 0x000000170a097224 */ /* 0x000fc800078e02ff */
[----:B------:R-:W-:Y:S01]  /*04e0*/  IMAD.HI.U32 R4, R5, R9, R4 ;  /* 0x0000000905047227 */ /* 0x000fe200078e0004 */
[----:B------:R-:W-:-:S03]  /*04f0*/  IABS R5, R13 ;  /* 0x0000000d00057213 */ /* 0x000fc60000000000 */
[----:B------:R-:W-:Y:S01]  /*0500*/  IMAD.HI.U32 R10, R25, R7, RZ ;  /* 0x00000007190a7227 */ /* 0x000fe200078e00ff */
[----:B------:R-:W-:Y:S02]  /*0510*/  IADD3 R9, RZ, -R5, RZ ;  /* 0x80000005ff097210 */ /* 0x000fe40007ffe0ff */
[----:B------:R-:W-:Y:S01]  /*0520*/  IABS R5, R22 ;  /* 0x0000001600057213 */ /* 0x000fe20000000000 */
[----:B------:R-:W-:-:S04]  /*0530*/  IMAD.HI.U32 R24, R24, R7, RZ ;  /* 0x0000000718187227 */ /* 0x000fc800078e00ff */
[----:B------:R-:W-:Y:S01]  /*0540*/  IMAD.MOV R11, RZ, RZ, -R5 ;  /* 0x000000ffff0b7224 */ /* 0x000fe200078e0a05 */
[----:B------:R-:W-:Y:S01]  /*0550*/  IABS R5, R21 ;  /* 0x0000001500057213 */ /* 0x000fe20000000000 */
[--C-:B------:R-:W-:Y:S02]  /*0560*/  IMAD R9, R24, R9, R7.reuse ;  /* 0x0000000918097224 */ /* 0x100fe400078e0207 */
[----:B------:R-:W-:Y:S01]  /*0570*/  IMAD R11, R10, R11, R7 ;  /* 0x0000000b0a0b7224 */ /* 0x000fe200078e0207 */
[----:B------:R-:W-:Y:S01]  /*0580*/  PRMT R10, R3, 0x9910, RZ ;  /* 0x00009910030a7816 */ /* 0x000fe200000000ff */
[----:B------:R-:W-:Y:S01]  /*0590*/  IMAD.MOV R25, RZ, RZ, -R5 ;  /* 0x000000ffff197224 */ /* 0x000fe200078e0a05 */
[----:B------:R-:W-:Y:S01]  /*05a0*/  ISETP.GT.U32.AND P1, PT, R14, R9, PT ;  /* 0x000000090e00720c */ /* 0x000fe20003f24070 */
[----:B------:R-:W-:Y:S01]  /*05b0*/  IMAD.HI.U32 R6, R6, R7, RZ ;  /* 0x0000000706067227 */ /* 0x000fe200078e00ff */
[----:B------:R-:W-:Y:S02]  /*05c0*/  IABS R24, R10 ;  /* 0x0000000a00187213 */ /* 0x000fe40000000000 */
[----:B------:R-:W-:Y:S01]  /*05d0*/  ISETP.GT.U32.AND P2, PT, R18, R11, PT ;  /* 0x0000000b1200720c */ /* 0x000fe20003f44070 */
[----:B------:R-:W-:Y:S01]  /*05e0*/  IMAD R25, R6, R25, R7 ;  /* 0x0000001906197224 */ /* 0x000fe200078e0207 */
[----:B------:R-:W0:Y:S01]  /*05f0*/  I2F.RP R5, R24 ;  /* 0x0000001800057306 */ /* 0x000e220000209400 */
[----:B------:R-:W-:Y:S01]  /*0600*/  IABS R6, R20 ;  /* 0x0000001400067213 */ /* 0x000fe20000000000 */
[----:B------:R-:W-:-:S04]  /*0610*/  IMAD.HI.U32 R8, R8, R7, RZ ;  /* 0x0000000708087227 */ /* 0x000fc800078e00ff */
[----:B------:R-:W-:Y:S02]  /*0620*/  IMAD.MOV R6, RZ, RZ, -R6 ;  /* 0x000000ffff067224 */ /* 0x000fe400078e0a06 */
[----:B------:R-:W-:Y:S02]  /*0630*/  @!P1 IMAD.IADD R9, R9, 0x1, -R14 ;  /* 0x0000000109099824 */ /* 0x000fe400078e0a0e */
[----:B------:R-:W-:Y:S01]  /*0640*/  IMAD R8, R8, R6, R7 ;  /* 0x0000000608087224 */ /* 0x000fe200078e0207 */
[----:B------:R-:W-:Y:S01]  /*0650*/  @!P2 IADD3 R11, R11, -R18, RZ ;  /* 0x800000120b0ba210 */ /* 0x000fe20007ffe0ff */
[----:B------:R-:W-:Y:S01]  /*0660*/  IMAD.HI.U32 R26, R26, R7, RZ ;  /* 0x000000071a1a7227 */ /* 0x000fe200078e00ff */
[----:B------:R-:W-:Y:S01]  /*0670*/  ISETP.GT.U32.AND P1, PT, R14, R9, PT ;  /* 0x000000090e00720c */ /* 0x000fe20003f24070 */
[----:B0-----:R-:W0:Y:S01]  /*0680*/  MUFU.RCP R5, R5 ;  /* 0x0000000500057308 */ /* 0x001e220000001000 */
[----:B------:R-:W-:Y:S01]  /*0690*/  ISETP.GT.U32.AND P2, PT, R18, R11, PT ;  /* 0x0000000b1200720c */ /* 0x000fe20003f44070 */
[----:B------:R-:W-:Y:S01]  /*06a0*/  IMAD.HI.U32 R4, R4, R7, RZ ;  /* 0x0000000704047227 */ /* 0x000fe200078e00ff */
[----:B------:R-:W-:-:S04]  /*06b0*/  IABS R6, R0 ;  /* 0x0000000000067213 */ /* 0x000fc80000000000 */
[----:B------:R-:W-:-:S05]  /*06c0*/  IADD3 R6, RZ, -R6, RZ ;  /* 0x80000006ff067210 */ /* 0x000fca0007ffe0ff */
[----:B------:R-:W-:Y:S01]  /*06d0*/  @!P1 IMAD.IADD R9, R9, 0x1, -R14 ;  /* 0x0000000109099824 */ /* 0x000fe200078e0a0e */
[----:B------:R-:W-:Y:S01]  /*06e0*/  PRMT R14, R3, 0xbb32, RZ ;  /* 0x0000bb32030e7816 */ /* 0x000fe200000000ff */
[--C-:B------:R-:W-:Y:S01]  /*06f0*/  IMAD R26, R26, R6, R7.reuse ;  /* 0x000000061a1a7224 */ /* 0x100fe200078e0207 */
[----:B------:R-:W-:Y:S01]  /*0700*/  IABS R6, R2 ;  /* 0x0000000200067213 */ /* 0x000fe20000000000 */
[----:B------:R-:W-:Y:S01]  /*0710*/  @!P2 IMAD.IADD R11, R11, 0x1, -R18 ;  /* 0x000000010b0ba824 */ /* 0x000fe200078e0a12 */
[----:B------:R-:W-:Y:S01]  /*0720*/  IABS R18, R14 ;  /* 0x0000000e00127213 */ /* 0x000fe20000000000 */
[----:B0-----:R-:W-:Y:S01]  /*0730*/  VIADD R27, R5, 0xffffffe ;  /* 0x0ffffffe051b7836 */ /* 0x001fe20000000000 */
[----:B------:R-:W-:Y:S01]  /*0740*/  ISETP.GT.U32.AND P1, PT, R12, R25, PT ;  /* 0x000000190c00720c */ /* 0x000fe20003f24070 */
[----:B------:R-:W-:Y:S01]  /*0750*/  IMAD.MOV R6, RZ, RZ, -R6 ;  /* 0x000000ffff067224 */ /* 0x000fe200078e0a06 */
[----:B------:R-:W-:Y:S01]  /*0760*/  ISETP.GT.U32.AND P2, PT, R17, R8, PT ;  /* 0x000000081100720c */ /* 0x000fe20003f44070 */
[----:B------:R-:W0:Y:S01]  /*0770*/  F2I.FTZ.U32.TRUNC.NTZ R5, R27 ;  /* 0x0000001b00057305 */ /* 0x000e22000021f000 */
[----:B------:R-:W-:Y:S01]  /*0780*/  IABS R3, R10 ;  /* 0x0000000a00037213 */ /* 0x000fe20000000000 */
[----:B------:R-:W-:Y:S01]  /*0790*/  IMAD R6, R4, R6, R7 ;  /* 0x0000000604067224 */ /* 0x000fe200078e0207 */
[----:B------:R-:W-:Y:S01]  /*07a0*/  MOV R4, RZ ;  /* 0x000000ff00047202 */ /* 0x000fe20000000f00 */
[----:B------:R-:W-:Y:S01]  /*07b0*/  @!P0 IMAD.MOV R9, RZ, RZ, -R9 ;  /* 0x000000ffff098224 */ /* 0x000fe200078e0a09 */
[----:B------:R-:W-:Y:S01]  /*07c0*/  ISETP.GT.U32.AND P3, PT, R15, R26, PT ;  /* 0x0000001a0f00720c */ /* 0x000fe20003f64070 */
[----:B------:R-:W-:-:S02]  /*07d0*/  IMAD.MOV R3, RZ, RZ, -R3 ;  /* 0x000000ffff037224 */ /* 0x000fc400078e0a03 */
[----:B------:R-:W1:Y:S01]  /*07e0*/  I2F.RP R27, R18 ;  /* 0x00000012001b7306 */ /* 0x000e620000209400 */
[----:B------:R-:W-:Y:S02]  /*07f0*/  @!P0 IMAD.MOV R11, RZ, RZ, -R11 ;  /* 0x000000ffff0b8224 */ /* 0x000fe400078e0a0b */
[----:B------:R-:W-:Y:S01]  /*0800*/  @!P1 IMAD.IADD R25, R25, 0x1, -R12 ;  /* 0x0000000119199824 */ /* 0x000fe200078e0a0c */
[----:B------:R-:W-:Y:S01]  /*0810*/  @!P2 IADD3 R8, R8, -R17, RZ ;  /* 0x800000110808a210 */ /* 0x000fe20007ffe0ff */
[----:B0-----:R-:W-:-:S03]  /*0820*/  IMAD.MOV R29, RZ, RZ, -R5 ;  /* 0x000000ffff1d7224 */ /* 0x001fc600078e0a05 */
[----:B------:R-:W-:Y:S02]  /*0830*/  ISETP.GT.U32.AND P2, PT, R17, R8, PT ;  /* 0x000000081100720c */ /* 0x000fe40003f44070 */
[----:B------:R-:W-:Y:S01]  /*0840*/  ISETP.GT.U32.AND P1, PT, R12, R25, PT ;  /* 0x000000190c00720c */ /* 0x000fe20003f24070 */
[----:B------:R-:W-:Y:S02]  /*0850*/  IMAD R29, R29, R24, RZ ;  /* 0x000000181d1d7224 */ /* 0x000fe400078e02ff */
[----:B------:R-:W-:Y:S01]  /*0860*/  @!P3 IMAD.IADD R26, R26, 0x1, -R15 ;  /* 0x000000011a1ab824 */ /* 0x000fe200078e0a0f */
[----:B-1----:R-:W0:Y:S01]  /*0870*/  MUFU.RCP R27, R27 ;  /* 0x0000001b001b7308 */ /* 0x002e220000001000 */
[----:B------:R-:W-:-:S03]  /*0880*/  IMAD.HI.U32 R4, R5, R29, R4 ;  /* 0x0000001d05047227 */ /* 0x000fc600078e0004 */
[----:B------:R-:W-:-:S03]  /*0890*/  ISETP.GT.U32.AND P3, PT, R15, R26, PT ;  /* 0x0000001a0f00720c */ /* 0x000fc60003f64070 */
[----:B------:R-:W-:Y:S01]  /*08a0*/  @!P2 IADD3 R8, R8, -R17, RZ ;  /* 0x800000110808a210 */ /* 0x000fe20007ffe0ff */
[----:B------:R-:W-:-:S04]  /*08b0*/  IMAD.HI.U32 R4, R4, R7, RZ ;  /* 0x0000000704047227 */ /* 0x000fc800078e00ff */
[----:B------:R-:W-:Y:S02]  /*08c0*/  IMAD R3, R4, R3, R7 ;  /* 0x0000000304037224 */ /* 0x000fe400078e0207 */
[----:B------:R-:W-:Y:S02]  /*08d0*/  IMAD.MOV.U32 R4, RZ, RZ, RZ ;  /* 0x000000ffff047224 */ /* 0x000fe400078e00ff */
[----:B------:R-:W-:Y:S01]  /*08e0*/  @!P1 IMAD.IADD R25, R25, 0x1, -R12 ;  /* 0x0000000119199824 */ /* 0x000fe200078e0a0c */
[----:B------:R-:W-:Y:S01]  /*08f0*/  ISETP.GT.U32.AND P2, PT, R24, R3, PT ;  /* 0x000000031800720c */ /* 0x000fe20003f44070 */
[----:B0-----:R-:W-:Y:S01]  /*0900*/  VIADD R5, R27, 0xffffffe ;  /* 0x0ffffffe1b057836 */ /* 0x001fe20000000000 */
[----:B------:R-:W-:Y:S01]  /*0910*/  ISETP.GT.U32.AND P1, PT, R23, R6, PT ;  /* 0x000000061700720c */ /* 0x000fe20003f24070 */
[----:B------:R-:W-:Y:S01]  /*0920*/  @!P3 IMAD.IADD R26, R26, 0x1, -R15 ;  /* 0x000000011a1ab824 */ /* 0x000fe200078e0a0f */
[----:B------:R-:W-:Y:S01]  /*0930*/  @!P0 IADD3 R25, -R25, RZ, RZ ;  /* 0x000000ff19198210 */ /* 0x000fe20007ffe1ff */
[----:B------:R-:W-:Y:S01]  /*0940*/  @!P0 IMAD.MOV R8, RZ, RZ, -R8 ;  /* 0x000000ffff088224 */ /* 0x000fe200078e0a08 */
[----:B------:R-:W-:Y:S01]  /*0950*/  @!P5 LOP3.LUT R8, RZ, R20, RZ, 0x33, !PT ;  /* 0x00000014ff08d212 */ /* 0x000fe200078e33ff */
[----:B------:R-:W0:Y:S01]  /*0960*/  F2I.FTZ.U32.TRUNC.NTZ R5, R5 ;  /* 0x0000000500057305 */ /* 0x000e22000021f000 */
[----:B------:R-:W-:-:S05]  /*0970*/  @!P0 IMAD.MOV R26, RZ, RZ, -R26 ;  /* 0x000000ffff1a8224 */ /* 0x000fca00078e0a1a */
[----:B------:R-:W-:Y:S02]  /*0980*/  @!P2 IMAD.IADD R3, R3, 0x1, -R24 ;  /* 0x000000010303a824 */ /* 0x000fe400078e0a18 */
[----:B------:R-:W-:-:S03]  /*0990*/  @!P1 IADD3 R6, R6, -R23, RZ ;  /* 0x8000001706069210 */ /* 0x000fc60007ffe0ff */
[----:B------:R-:W-:Y:S02]  /*09a0*/  ISETP.GT.U32.AND P3, PT, R24, R3, PT ;  /* 0x000000031800720c */ /* 0x000fe40003f64070 */
[----:B------:R-:W-:Y:S01]  /*09b0*/  ISETP.GT.U32.AND P2, PT, R23, R6, PT ;  /* 0x000000061700720c */ /* 0x000fe20003f44070 */
[----:B0-----:R-:W-:-:S04]  /*09c0*/  IMAD.MOV R27, RZ, RZ, -R5 ;  /* 0x000000ffff1b7224 */ /* 0x001fc800078e0a05 */
[----:B------:R-:W-:-:S04]  /*09d0*/  IMAD R27, R27, R18, RZ ;  /* 0x000000121b1b7224 */ /* 0x000fc800078e02ff */
[----:B------:R-:W-:Y:S01]  /*09e0*/  IMAD.HI.U32 R4, R5, R27, R4 ;  /* 0x0000001b05047227 */ /* 0x000fe200078e0004 */
[----:B------:R-:W-:Y:S02]  /*09f0*/  IABS R5, R14 ;  /* 0x0000000e00057213 */ /* 0x000fe40000000000 */
[----:B------:R-:W-:Y:S01]  /*0a00*/  @!P3 IADD3 R3, R3, -R24, RZ ;  /* 0x800000180303b210 */ /* 0x000fe20007ffe0ff */
[----:B------:R-:W-:Y:S01]  /*0a10*/  @!P2 IMAD.IADD R6, R6, 0x1, -R23 ;  /* 0x000000010606a824 */ /* 0x000fe200078e0a17 */
[----:B------:R-:W-:Y:S01]  /*0a20*/  ISETP.NE.AND P2, PT, R13, RZ, PT ;  /* 0x000000ff0d00720c */ /* 0x000fe20003f45270 */
[----:B------:R-:W-:Y:S01]  /*0a30*/  IMAD.MOV R5, RZ, RZ, -R5 ;  /* 0x000000ffff057224 */ /* 0x000fe200078e0a05 */
[----:B------:R-:W-:Y:S01]  /*0a40*/  ISETP.NE.AND P3, PT, R22, RZ, PT ;  /* 0x000000ff1600720c */ /* 0x000fe20003f65270 */
[----:B------:R-:W-:Y:S01]  /*0a50*/  IMAD.HI.U32 R4, R4, R7, RZ ;  /* 0x0000000704047227 */ /* 0x000fe200078e00ff */
[----:B------:R-:W-:-:S03]  /*0a60*/  @!P0 IADD3 R3, -R3, RZ, RZ ;  /* 0x000000ff03038210 */ /* 0x000fc60007ffe1ff */
[----:B------:R-:W-:Y:S02]  /*0a70*/  IMAD R7, R4, R5, R7 ;  /* 0x0000000504077224 */ /* 0x000fe400078e0207 */
[----:B------:R-:W0:Y:S01]  /*0a80*/  LDC.64 R4, c[0x0][0x218] ;  /* 0x00008600ff047b82 */ /* 0x000e220000000a00 */
[----:B------:R-:W-:Y:S02]  /*0a90*/  @!P0 IMAD.MOV R6, RZ, RZ, -R6 ;  /* 0x000000ffff068224 */ /* 0x000fe400078e0a06 */
[----:B------:R-:W-:Y:S02]  /*0aa0*/  ISETP.GT.U32.AND P4, PT, R18, R7, PT ;  /* 0x000000071200720c */ /* 0x000fe40003f84070 */
[----:B------:R-:W-:Y:S02]  /*0ab0*/  @!P2 LOP3.LUT R9, RZ, R13, RZ, 0x33, !PT ;  /* 0x0000000dff09a212 */ /* 0x000fe400078e33ff */
[----:B------:R-:W-:Y:S02]  /*0ac0*/  @!P3 LOP3.LUT R11, RZ, R22, RZ, 0x33, !PT ;  /* 0x00000016ff0bb212 */ /* 0x000fe400078e33ff */
[----:B------:R-:W-:-:S02]  /*0ad0*/  ISETP.NE.AND P2, PT, R2, RZ, PT ;  /* 0x000000ff0200720c */ /* 0x000fc40003f45270 */
[----:B------:R-:W-:Y:S02]  /*0ae0*/  ISETP.NE.AND P3, PT, R10, RZ, PT ;  /* 0x000000ff0a00720c */ /* 0x000fe40003f65270 */
[----:B------:R-:W-:-:S03]  /*0af0*/  PRMT R24, R9, 0x5410, R11 ;  /* 0x0000541009187816 */ /* 0x000fc6000000000b */
[----:B------:R-:W-:Y:S01]  /*0b00*/  @!P4 IMAD.IADD R7, R7, 0x1, -R18 ;  /* 0x000000010707c824 */ /* 0x000fe200078e0a12 */
[----:B------:R-:W-:-:S04]  /*0b10*/  ISETP.NE.AND P4, PT, R21, RZ, PT ;  /* 0x000000ff1500720c */ /* 0x000fc80003f85270 */
[----:B------:R-:W-:Y:S02]  /*0b20*/  ISETP.GT.U32.AND P1, PT, R18, R7, PT ;  /* 0x000000071200720c */ /* 0x000fe40003f24070 */
[----:B------:R-:W-:Y:S01]  /*0b30*/  @!P2 LOP3.LUT R6, RZ, R2, RZ, 0x33, !PT ;  /* 0x00000002ff06a212 */ /* 0x000fe200078e33ff */
[----:B0-----:R-:W-:Y:S01]  /*0b40*/  IMAD.WIDE.U32 R4, R19, 0x2, R4 ;  /* 0x0000000213047825 */ /* 0x001fe200078e0004 */
[----:B------:R-:W-:-:S05]  /*0b50*/  @!P3 LOP3.LUT R3, RZ, R10, RZ, 0x33, !PT ;  /* 0x0000000aff03b212 */ /* 0x000fca00078e33ff */
[----:B------:R-:W-:Y:S01]  /*0b60*/  @!P4 LOP3.LUT R25, RZ, R21, RZ, 0x33, !PT ;  /* 0x00000015ff19c212 */ /* 0x000fe200078e33ff */
[----:B------:R-:W-:Y:S01]  /*0b70*/  IMAD.WIDE R4, R16, 0x8, R4 ;  /* 0x0000000810047825 */ /* 0x000fe200078e0204 */
[----:B------:R-:W-:Y:S02]  /*0b80*/  ISETP.NE.AND P4, PT, R14, RZ, PT ;  /* 0x000000ff0e00720c */ /* 0x000fe40003f85270 */
[----:B------:R-:W-:Y:S01]  /*0b90*/  PRMT R25, R25, 0x5410, R8 ;  /* 0x0000541019197816 */ /* 0x000fe20000000008 */
[----:B------:R-:W-:Y:S01]  /*0ba0*/  @!P1 IMAD.IADD R7, R7, 0x1, -R18 ;  /* 0x0000000107079824 */ /* 0x000fe200078e0a12 */
[----:B------:R-:W-:-:S03]  /*0bb0*/  ISETP.NE.AND P1, PT, R0, RZ, PT ;  /* 0x000000ff0000720c */ /* 0x000fc60003f25270 */
[----:B------:R-:W-:Y:S01]  /*0bc0*/  @!P0 IMAD.MOV R7, RZ, RZ, -R7 ;  /* 0x000000ffff078224 */ /* 0x000fe200078e0a07 */
[----:B------:R-:W-:Y:S05]  /*0bd0*/  STG.E.64 desc[UR4][R4.64], R24 ;  /* 0x0000001804007986 */ /* 0x000fea000c101b04 */
[----:B------:R-:W-:-:S04]  /*0be0*/  @!P4 LOP3.LUT R7, RZ, R14, RZ, 0x33, !PT ;  /* 0x0000000eff07c212 */ /* 0x000fc800078e33ff */
[----:B------:R-:W-:Y:S02]  /*0bf0*/  @!P1 LOP3.LUT R26, RZ, R0, RZ, 0x33, !PT ;  /* 0x00000000ff1a9212 */ /* 0x000fe400078e33ff */
[----:B------:R-:W-:Y:S02]  /*0c00*/  PRMT R7, R3, 0x5410, R7 ;  /* 0x0000541003077816 */ /* 0x000fe40000000007 */
[----:B------:R-:W-:-:S05]  /*0c10*/  PRMT R6, R26, 0x5410, R6 ;  /* 0x000054101a067816 */ /* 0x000fca0000000006 */
[----:B------:R-:W-:Y:S01]  /*0c20*/  STG.E.64 desc[UR4][R4.64+0x400], R6 ;  /* 0x0004000604007986 */ /* 0x000fe2000c101b04 */
[----:B------:R-:W-:Y:S05]  /*0c30*/  EXIT ;  /* 0x000000000000794d */ /* 0x000fea0003800000 */
.L_x_18965:
[----:B------:R-:W0:Y:S01]  /*0c40*/  S2R R6, SR_TID.X ;  /* 0x0000000000067919 */ /* 0x000e220000002100 */
[----:B------:R-:W-:Y:S01]  /*0c50*/  IMAD.MOV.U32 R18, RZ, RZ, RZ ;  /* 0x000000ffff127224 */ /* 0x000fe200078e00ff */
[----:B0-----:R-:W-:Y:S01]  /*0c60*/  ISETP.GE.AND P0, PT, R6, R0, PT ;  /* 0x000000000600720c */ /* 0x001fe20003f06270 */
[----:B------:R-:W-:-:S12]  /*0c70*/  IMAD.MOV.U32 R8, RZ, RZ, R6 ;  /* 0x000000ffff087224 */ /* 0x000fd800078e0006 */
[----:B------:R-:W-:Y:S01]  /*0c80*/  @!P0 IMAD.IADD R9, R19, 0x1, R8 ;  /* 0x0000000113098824 */ /* 0x000fe200078e0208 */
[----:B------:R-:W-:-:S04]  /*0c90*/  @!P0 IADD3 R8, R8, 0x80, RZ ;  /* 0x0000008008088810 */ /* 0x000fc80007ffe0ff */
        /* <DEDUP_REMOVED lines=16> */
[----:B------:R-:W-:Y:S01]  /*0da0*/  @!P3 IADD3 R8, R8, 0x80, RZ ;  /* 0x000000800808b810 */ /* 0x000fe20007ffe0ff */
[----:B------:R-:W3:Y:S03]  /*0db0*/  @!P3 LDC.64 R2, c[0x0][0x220] ;  /* 0x00008800ff02bb82 */ /* 0x000ee60000000a00 */
        /* <DEDUP_REMOVED lines=14> */
[----:B----4-:R-:W-:Y:S01]  /*0ea0*/  @!P1 IMAD.WIDE.U32 R20, R21, 0x2, R10 ;  /* 0x0000000215149825 */ /* 0x010fe200078e000a */
[----:B------:R-:W-:-:S03]  /*0eb0*/  HFMA2.MMA R11, -RZ, RZ, 0, 0 ;  /* 0x00000000ff0b7435 */ /* 0x000fc600000001ff */
[----:B--2---:R-:W-:Y:S01]  /*0ec0*/  @!P4 IMAD.WIDE.U32 R22, R15, 0x2, R22 ;  /* 0x000000020f16c825 */ /* 0x004fe200078e0016 */
[----:B------:R-:W-:-:S03]  /*0ed0*/  CS2R R14, SRZ ;  /* 0x00000000000e7805 */ /* 0x000fc6000001ff00 */
[----:B---3--:R-:W-:-:S03]  /*0ee0*/  @!P2 IMAD.WIDE.U32 R2, R7, 0x2, R2 ;  /* 0x000000020702a825 */ /* 0x008fc600078e0002 */
[----:B------:R2:W5:Y:S01]  /*0ef0*/  @!P4 LDG.E.S16 R14, desc[UR4][R22.64] ;  /* 0x00000004160ec981 */ /* 0x000562000c1e1700 */
[----:B------:R-:W-:Y:S02]  /*0f00*/  IMAD.MOV.U32 R12, RZ, RZ, RZ ;  /* 0x000000ffff0c7224 */ /* 0x000fe400078e00ff */
[----:B------:R-:W-:Y:S01]  /*0f10*/  IMAD.MOV.U32 R8, RZ, RZ, RZ ;  /* 0x000000ffff087224 */ /* 0x000fe200078e00ff */
[----:B------:R2:W5:Y:S01]  /*0f20*/  @!P2 LDG.E.S16 R11, desc[UR4][R2.64] ;  /* 0x00000004020ba981 */ /* 0x000562000c1e1700 */
[----:B------:R-:W-:Y:S02]  /*0f30*/  IMAD.MOV.U32 R7, RZ, RZ, RZ ;  /* 0x000000ffff077224 */ /* 0x000fe400078e00ff */
[----:B-1----:R-:W-:Y:S01]  /*0f40*/  @!P5 IMAD.WIDE.U32 R16, R13, 0x2, R16 ;  /* 0x000000020d10d825 */ /* 0x002fe200078e0010 */
[----:B------:R2:W5:Y:S03]  /*0f50*/  @!P3 LDG.E.S16 R12, desc[UR4][R26.64] ;  /* 0x000000041a0cb981 */ /* 0x000566000c1e1700 */
[----:B0-----:R-:W-:Y:S01]  /*0f60*/  @!P0 IMAD.WIDE.U32 R4, R9, 0x2, R4 ;  /* 0x0000000209048825 */ /* 0x001fe200078e0004 */
[----:B------:R-:W-:Y:S01]  /*0f70*/  PRMT R9, RZ, 0x7610, R9 ;  /* 0x00007610ff097816 */ /* 0x000fe20000000009 */
        /* <DEDUP_REMOVED lines=31> */
.L_x_18967:
[----:B------:R-:W-:Y:S05]  /*1170*/  BSYNC B0 ;  /* 0x0000000000007941 */ /* 0x000fea0003800000 */
.L_x_18966:
        /* <DEDUP_REMOVED lines=32> */
.L_x_18969:
[----:B------:R-:W-:Y:S05]  /*1380*/  BSYNC B0 ;  /* 0x0000000000007941 */ /* 0x000fea0003800000 */
.L_x_18968:
        /* <DEDUP_REMOVED lines=35> */
.L_x_18971:
[----:B------:R-:W-:Y:S05]  /*15c0*/  BSYNC B0 ;  /* 0x0000000000007941 */ /* 0x000fea0003800000 */
.L_x_18970:
        /* <DEDUP_REMOVED lines=25> */
.L_x_18973:
[----:B------:R-:W-:Y:S05]  /*1760*/  BSYNC B0 ;  /* 0x0000000000007941 */ /* 0x000fea0003800000 */
.L_x_18972:
        /* <DEDUP_REMOVED lines=25> */
.L_x_18975:
[----:B------:R-:W-:Y:S05]  /*1900*/  BSYNC B0 ;  /* 0x0000000000007941 */ /* 0x000fea0003800000 */
.L_x_18974:
        /* <DEDUP_REMOVED lines=25> */
.L_x_18977:
[----:B------:R-:W-:Y:S05]  /*1aa0*/  BSYNC B0 ;  /* 0x0000000000007941 */ /* 0x000fea0003800000 */
.L_x_18976:
        /* <DEDUP_REMOVED lines=25> */
.L_x_18979:
[----:B------:R-:W-:Y:S05]  /*1c40*/  BSYNC B0 ;  /* 0x0000000000007941 */ /* 0x000fea0003800000 */
.L_x_18978:
        /* <DEDUP_REMOVED lines=24> */
.L_x_18981:
[----:B------:R-:W-:Y:S05]  /*1dd0*/  BSYNC B0 ;  /* 0x0000000000007941 */ /* 0x000fea0003800000 */
.L_x_18980:
        /* <DEDUP_REMOVED lines=18> */
.L_x_18984:
[----:B------:R-:W-:-:S13]  /*1f00*/  ISETP.GE.AND P0, PT, R6, R0, PT ;  /* 0x000000000600720c */ /* 0x000fda0003f06270 */
[----:B------:R-:W-:Y:S05]  /*1f10*/  @P0 BRA `(.L_x_18986) ;  /* 0x0000000000300947 */ /* 0x000fea0003800000 */
[----:B0-----:R-:W0:Y:S01]  /*1f20*/  LDC.64 R2, c[0x0][0x218] ;  /* 0x00008600ff027b82 */ /* 0x001e220000000a00 */
[----:B------:R-:W-:Y:S01]  /*1f30*/  IMAD.IADD R5, R19, 0x1, R6 ;  /* 0x0000000113057824 */ /* 0x000fe200078e0206 */
[----:B------:R-:W-:-:S03]  /*1f40*/  IADD3 R6, R6, 0x80, RZ ;  /* 0x0000008006067810 */ /* 0x000fc60007ffe0ff */
[----:B0-----:R-:W-:-:S05]  /*1f50*/  IMAD.WIDE.U32 R2, R5, 0x2, R2 ;  /* 0x0000000205027825 */ /* 0x001fca00078e0002 */
[----:B------:R1:W-:Y:S02]  /*1f60*/  STG.E.U16 desc[UR4][R2.64], R15 ;  /* 0x0000000f02007986 */ /* 0x0003e4000c101504 */
.L_x_18985:
[----:B------:R-:W-:-:S13]  /*1f70*/  ISETP.GE.AND P0, PT, R6, R0, PT ;  /* 0x000000000600720c */ /* 0x000fda0003f06270 */
[----:B------:R-:W-:Y:S05]  /*1f80*/  @P0 BRA `(.L_x_18987) ;  /* 0x0000000000340947 */ /* 0x000fea0003800000 */
[----:B01----:R-:W0:Y:S01]  /*1f90*/  LDC.64 R2, c[0x0][0x218] ;  /* 0x00008600ff027b82 */ /* 0x003e220000000a00 */
[----:B------:R-:W-:Y:S02]  /*1fa0*/  IMAD.IADD R5, R19, 0x1, R6 ;  /* 0x0000000113057824 */ /* 0x000fe400078e0206 */
[----:B------:R-:W-:Y:S02]  /*1fb0*/  VIADD R6, R6, 0x80 ;  /* 0x0000008006067836 */ /* 0x000fe40000000000 */
[----:B0-----:R-:W-:-:S05]  /*1fc0*/  IMAD.WIDE.U32 R2, R5, 0x2, R2 ;  /* 0x0000000205027825 */ /* 0x001fca00078e0002 */
[----:B------:R1:W-:Y:S02]  /*1fd0*/  STG.E.U16 desc[UR4][R2.64], R14 ;  /* 0x0000000e02007986 */ /* 0x0003e4000c101504 */
.L_x_18986:
        /* <DEDUP_REMOVED lines=8> */
.L_x_18987:
[----:B------:R-:W-:Y:S05]  /*2060*/  BSYNC B1 ;  /* 0x0000000000017941 */ /* 0x000fea0003800000 */
.L_x_18983:
[----:B------:R-:W-:-:S13]  /*2070*/  ISETP.GE.AND P0, PT, R6, R0, PT ;  /* 0x000000000600720c */ /* 0x000fda0003f06270 */
[----:B012---:R-:W0:Y:S01]  /*2080*/  @!P0 LDC.64 R2, c[0x0][0x218] ;  /* 0x00008600ff028b82 */ /* 0x007e220000000a00 */
[----:B------:R-:W-:Y:S01]  /*2090*/  @!P0 IMAD.IADD R5, R19, 0x1, R6 ;  /* 0x0000000113058824 */ /* 0x000fe200078e0206 */
[----:B------:R-:W-:-:S03]  /*20a0*/  @!P0 IADD3 R6, R6, 0x80, RZ ;  /* 0x0000008006068810 */ /* 0x000fc60007ffe0ff */
[----:B0-----:R-:W-:-:S05]  /*20b0*/  @!P0 IMAD.WIDE.U32 R2, R5, 0x2, R2 ;  /* 0x0000000205028825 */ /* 0x001fca00078e0002 */
[----:B------:R2:W-:Y:S02]  /*20c0*/  @!P0 STG.E.U16 desc[UR4][R2.64], R11 ;  /* 0x0000000b02008986 */ /* 0x0005e4000c101504 */
.L_x_18988:
[----:B------:R-:W-:Y:S05]  /*20d0*/  BSYNC B0 ;  /* 0x0000000000007941 */ /* 0x000fea0003800000 */
.L_x_18982:
        /* <DEDUP_REMOVED lines=8> */
.L_x_18989:
        /* <DEDUP_REMOVED lines=10> */
.L_x_57400:


//--------------------- .text._ZN2at6native29vectorized_elementwise_kernelILi8ENS0_13AUnaryFunctorIsssZZZNS0_16fmod_kernel_cudaERNS_18TensorIteratorBaseEENKUlvE_clEvENKUlvE3_clEvEUlssE_EESt5arrayIPcLm2EEEEviT0_T1_ --------------------------
	.section	.text._ZN2at6native29vectorized_elementwise_kernelILi8ENS0_13AUnaryFunctorIsssZZZNS0_16fmod_kernel_cudaERNS_18TensorIteratorBaseEENKUlvE_clEvENKUlvE3_clEvEUlssE_EESt5arrayIPcLm2EEEEviT0_T1_,"ax",@progbits
	.align	128
        .global         _ZN2at6native29vectorized_elementwise_kernelILi8ENS0_13AUnaryFunctorIsssZZZNS0_16fmod_kernel_cudaERNS_18TensorIteratorBaseEENKUlvE_clEvENKUlvE3_clEvEUlssE_EESt5arrayIPcLm2EEEEviT0_T1_
        .type           _ZN2at6native29vectorized_elementwise_kernelILi8ENS0_13AUnaryFunctorIsssZZZNS0_16fmod_kernel_cudaERNS_18TensorIteratorBaseEENKUlvE_clEvENKUlvE3_clEvEUlssE_EESt5arrayIPcLm2EEEEviT0_T1_,@function
        .size           _ZN2at6native29vectorized_elementwise_kernelILi8ENS0_13AUnaryFunctorIsssZZZNS0_16fmod_kernel_cudaERNS_18TensorIteratorBaseEENKUlvE_clEvENKUlvE3_clEvEUlssE_EESt5arrayIPcLm2EEEEviT0_T1_,(.L_x_57401 - _ZN2at6native29vectorized_elementwise_kernelILi8ENS0_13AUnaryFunctorIsssZZZNS0_16fmod_kernel_cudaERNS_18TensorIteratorBaseEENKUlvE_clEvENKUlvE3_clEvEUlssE_EESt5arrayIPcLm2EEEEviT0_T1_)
        .other          _ZN2at6native29vectorized_elementwise_kernelILi8ENS0_13AUnaryFunctorIsssZZZNS0_16fmod_kernel_cudaERNS_18TensorIteratorBaseEENKUlvE_clEvENKUlvE3_clEvEUlssE_EESt5arrayIPcLm2EEEEviT0_T1_,@"STO_CUDA_ENTRY STV_DEFAULT"
_ZN2at6native29vectorized_elementwise_kernelILi8ENS0_13AUnaryFunctorIsssZZZNS0_16fmod_kernel_cudaERNS_18TensorIteratorBaseEENKUlvE_clEvENKUlvE3_clEvEUlssE_EESt5arrayIPcLm2EEEEviT0_T1_:
.text._ZN2at6native29vectorized_elementwise_kernelILi8ENS0_13AUnaryFunctorIsssZZZNS0_16fmod_kernel_cudaERNS_18TensorIteratorBaseEENKUlvE_clEvENKUlvE3_clEvEUlssE_EESt5arrayIPcLm2EEEEviT0_T1_:
        /* <DEDUP_REMOVED lines=12> */
[----:B------:R-:W2:Y:S02]  /*00c0*/  LDG.E.128 R4, desc[UR4][R2.64] ;  /* 0x0000000402047981 */ /* 0x000ea4000c1e1d00 */
[C---:B--2---:R-:W-:Y:S02]  /*00d0*/  PRMT R0, R4.reuse, 0x9910, RZ ;  /* 0x0000991004007816 */ /* 0x044fe400000000ff */
[----:B------:R-:W-:Y:S02]  /*00e0*/  PRMT R17, R4, 0xbb32, RZ ;  /* 0x0000bb3204117816 */ /* 0x000fe400000000ff */
[----:B------:R-:W-:Y:S02]  /*00f0*/  IABS R14, R0 ;  /* 0x00000000000e7213 */ /* 0x000fe40000000000 */
[----:B------:R-:W-:Y:S02]  /*0100*/  IABS R15, R17 ;  /* 0x00000011000f7213 */ /* 0x000fe40000000000 */
[----:B------:R-:W0:Y:S01]  /*0110*/  I2F.RP R24, R14 ;  /* 0x0000000e00187306 */ /* 0x000e220000209400 */
[----:B------:R-:W-:-:S02]  /*0120*/  PRMT R16, R5, 0x9910, RZ ;  /* 0x0000991005107816 */ /* 0x000fc400000000ff */
[----:B------:R-:W-:Y:S02]  /*0130*/  PRMT R22, R5, 0xbb32, RZ ;  /* 0x0000bb3205167816 */ /* 0x000fe400000000ff */
[----:B------:R-:W-:Y:S02]  /*0140*/  IABS R20, R16 ;  /* 0x0000001000147213 */ /* 0x000fe40000000000 */
[----:B------:R-:W-:Y:S01]  /*0150*/  IABS R21, R22 ;  /* 0x0000001600157213 */ /* 0x000fe20000000000 */
[----:B------:R-:W-:Y:S01]  /*0160*/  I2F.RP R11, R15 ;  /* 0x0000000f000b7306 */ /* 0x000fe20000209400 */
[C---:B------:R-:W-:Y:S02]  /*0170*/  PRMT R19, R6.reuse, 0x9910, RZ ;  /* 0x0000991006137816 */ /* 0x040fe400000000ff */
[----:B------:R-:W-:Y:S02]  /*0180*/  PRMT R6, R6, 0xbb32, RZ ;  /* 0x0000bb3206067816 */ /* 0x000fe400000000ff */
[----:B------:R-:W-:-:S02]  /*0190*/  IABS R18, R19 ;  /* 0x0000001300127213 */ /* 0x000fc40000000000 */
        /* <DEDUP_REMOVED lines=40> */
[----:B---3--:R-:W-:Y:S02]  /*0420*/  IMAD.MOV R27, RZ, RZ, -R11 ;  /* 0x000000ffff1b7224 */ /* 0x008fe400078e0a0b */
[----:B------:R-:W-:-:S07]  /*0430*/  IMAD.MOV.U32 R10, RZ, RZ, RZ ;  /* 0x000000ffff0a7224 */ /* 0x000fce00078e00ff */
[----:B------:R-:W-:-:S04]  /*0440*/  IMAD.HI.U32 R8, R9, R5, R8 ;  /* 0x0000000509087227 */ /* 0x000fc800078e0008 */
[----:B------:R-:W-:-:S04]  /*0450*/  IMAD R5, R27, R18, RZ ;  /* 0x000000121b057224 */ /* 0x000fc800078e02ff */
[----:B------:R-:W-:Y:S01]  /*0460*/  IMAD.HI.U32 R26, R11, R5, R10 ;  /* 0x000000050b1a7227 */ /* 0x000fe200078e000a */
[----:B0-----:R-:W-:Y:S02]  /*0470*/  PRMT R5, R2, 0x9910, RZ ;  /* 0x0000991002057816 */ /* 0x001fe400000000ff */
[----:B------:R-:W-:Y:S01]  /*0480*/  PRMT R11, R7, 0x9910, RZ ;  /* 0x00009910070b7816 */ /* 0x000fe200000000ff */
        /* <DEDUP_REMOVED lines=11> */
[----:B------:R-:W-:Y:S02]  /*0540*/  IMAD.MOV R3, RZ, RZ, -R3 ;  /* 0x000000ffff037224 */ /* 0x000fe400078e0a03 */
[--C-:B------:R-:W-:Y:S01]  /*0550*/  IMAD R9, R24, R9, R5.reuse ;  /* 0x0000000918097224 */ /* 0x100fe200078e0205 */
[----:B------:R-:W-:Y:S01]  /*0560*/  IABS R24, R11 ;  /* 0x0000000b00187213 */ /* 0x000fe20000000000 */
[----:B------:R-:W-:Y:S01]  /*0570*/  IMAD R10, R10, R3, R5 ;  /* 0x000000030a0a7224 */ /* 0x000fe200078e0205 */
[----:B------:R-:W-:Y:S01]  /*0580*/  IABS R3, R16 ;  /* 0x0000001000037213 */ /* 0x000fe20000000000 */
[----:B------:R-:W-:Y:S01]  /*0590*/  IMAD.HI.U32 R4, R4, R5, RZ ;  /* 0x0000000504047227 */ /* 0x000fe200078e00ff */
[----:B------:R-:W-:Y:S02]  /*05a0*/  ISETP.GT.U32.AND P1, PT, R14, R9, PT ;  /* 0x000000090e00720c */ /* 0x000fe40003f24070 */
[----:B------:R-:W-:Y:S01]  /*05b0*/  ISETP.GT.U32.AND P2, PT, R15, R10, PT ;  /* 0x0000000a0f00720c */ /* 0x000fe20003f44070 */
[----:B------:R-:W-:-:S02]  /*05c0*/  IMAD.MOV R25, RZ, RZ, -R3 ;  /* 0x000000ffff197224 */ /* 0x000fc400078e0a03 */
[----:B------:R-:W0:Y:S01]  /*05d0*/  I2F.RP R3, R24 ;  /* 0x0000001800037306 */ /* 0x000e220000209400 */
[----:B------:R-:W-:-:S04]  /*05e0*/  IMAD.HI.U32 R8, R8, R5, RZ ;  /* 0x0000000508087227 */ /* 0x000fc800078e00ff */
[----:B------:R-:W-:Y:S01]  /*05f0*/  IMAD R25, R4, R25, R5 ;  /* 0x0000001904197224 */ /* 0x000fe200078e0205 */
[----:B------:R-:W-:Y:S01]  /*0600*/  IABS R4, R22 ;  /* 0x0000001600047213 */ /* 0x000fe20000000000 */
[----:B------:R-:W-:-:S03]  /*0610*/  IMAD.HI.U32 R26, R26, R5, RZ ;  /* 0x000000051a1a7227 */ /* 0x000fc600078e00ff */
[----:B------:R-:W-:Y:S01]  /*0620*/  @!P2 IADD3 R10, R10, -R15, RZ ;  /* 0x8000000f0a0aa210 */ /* 0x000fe20007ffe0ff */
[----:B------:R-:W-:Y:S02]  /*0630*/  @!P1 IMAD.IADD R9, R9, 0x1, -R14 ;  /* 0x0000000109099824 */ /* 0x000fe400078e0a0e */
[----:B------:R-:W-:Y:S01]  /*0640*/  IMAD.MOV R4, RZ, RZ, -R4 ;  /* 0x000000ffff047224 */ /* 0x000fe200078e0a04 */
[----:B------:R-:W-:Y:S01]  /*0650*/  ISETP.GT.U32.AND P2, PT, R15, R10, PT ;  /* 0x0000000a0f00720c */ /* 0x000fe20003f44070 */
[----:B0-----:R-:W0:Y:S01]  /*0660*/  MUFU.RCP R3, R3 ;  /* 0x0000000300037308 */ /* 0x001e220000001000 */
[----:B------:R-:W-:Y:S01]  /*0670*/  ISETP.GT.U32.AND P1, PT, R14, R9, PT ;  /* 0x000000090e00720c */ /* 0x000fe20003f24070 */
[----:B------:R-:W-:Y:S01]  /*0680*/  IMAD R8, R8, R4, R5 ;  /* 0x0000000408087224 */ /* 0x000fe200078e0205 */
[----:B------:R-:W-:Y:S01]  /*0690*/  IABS R4, R19 ;  /* 0x0000001300047213 */ /* 0x000fe20000000000 */
[----:B------:R-:W-:-:S03]  /*06a0*/  IMAD.HI.U32 R2, R2, R5, RZ ;  /* 0x0000000502027227 */ /* 0x000fc600078e00ff */
[----:B------:R-:W-:Y:S02]  /*06b0*/  IADD3 R27, RZ, -R4, RZ ;  /* 0x80000004ff1b7210 */ /* 0x000fe40007ffe0ff */
[----:B------:R-:W-:-:S03]  /*06c0*/  IABS R4, R6 ;  /* 0x0000000600047213 */ /* 0x000fc60000000000 */
[----:B------:R-:W-:Y:S02]  /*06d0*/  IMAD R27, R26, R27, R5 ;  /* 0x0000001b1a1b7224 */ /* 0x000fe400078e0205 */
[----:B------:R-:W-:Y:S01]  /*06e0*/  @!P1 IMAD.IADD R9, R9, 0x1, -R14 ;  /* 0x0000000109099824 */ /* 0x000fe200078e0a0e */
[----:B------:R-:W-:Y:S01]  /*06f0*/  PRMT R14, R7, 0xbb32, RZ ;  /* 0x0000bb32070e7816 */ /* 0x000fe200000000ff */
[----:B------:R-:W-:Y:S01]  /*0700*/  @!P2 IMAD.IADD R10, R10, 0x1, -R15 ;  /* 0x000000010a0aa824 */ /* 0x000fe200078e0a0f */
[----:B------:R-:W-:Y:S01]  /*0710*/  ISETP.GT.U32.AND P1, PT, R20, R25, PT ;  /* 0x000000191400720c */ /* 0x000fe20003f24070 */
[----:B0-----:R-:W-:Y:S01]  /*0720*/  VIADD R26, R3, 0xffffffe ;  /* 0x0ffffffe031a7836 */ /* 0x001fe20000000000 */
[----:B------:R-:W-:Y:S01]  /*0730*/  IABS R15, R14 ;  /* 0x0000000e000f7213 */ /* 0x000fe20000000000 */
[----:B------:R-:W-:Y:S01]  /*0740*/  IMAD.MOV R4, RZ, RZ, -R4 ;  /* 0x000000ffff047224 */ /* 0x000fe200078e0a04 */
[----:B------:R-:W-:Y:S01]  /*0750*/  ISETP.GT.U32.AND P2, PT, R21, R8, PT ;  /* 0x000000081500720c */ /* 0x000fe20003f44070 */
[----:B------:R-:W0:Y:S01]  /*0760*/  F2I.FTZ.U32.TRUNC.NTZ R3, R26 ;  /* 0x0000001a00037305 */ /* 0x000e22000021f000 */
[----:B------:R-:W-:Y:S01]  /*0770*/  ISETP.GT.U32.AND P3, PT, R18, R27, PT ;  /* 0x0000001b1200720c */ /* 0x000fe20003f64070 */
[----:B------:R-:W-:Y:S01]  /*0780*/  IMAD R4, R2, R4, R5 ;  /* 0x0000000402047224 */ /* 0x000fe200078e0205 */
[----:B------:R-:W-:Y:S01]  /*0790*/  MOV R2, RZ ;  /* 0x000000ff00027202 */ /* 0x000fe20000000f00 */
[----:B------:R-:W-:-:S02]  /*07a0*/  @!P0 IMAD.MOV R9, RZ, RZ, -R9 ;  /* 0x000000ffff098224 */ /* 0x000fc400078e0a09 */
[----:B------:R-:W-:Y:S02]  /*07b0*/  @!P0 IMAD.MOV R10, RZ, RZ, -R10 ;  /* 0x000000ffff0a8224 */ /* 0x000fe400078e0a0a */
[----:B------:R-:W1:Y:S01]  /*07c0*/  I2F.RP R26, R15 ;  /* 0x0000000f001a7306 */ /* 0x000e620000209400 */
[----:B------:R-:W-:-:S03]  /*07d0*/  @!P1 IMAD.IADD R25, R25, 0x1, -R20 ;  /* 0x0000000119199824 */ /* 0x000fc600078e0a14 */
[----:B------:R-:W-:Y:S02]  /*07e0*/  @!P2 IADD3 R8, R8, -R21, RZ ;  /* 0x800000150808a210 */ /* 0x000fe40007ffe0ff */
[----:B------:R-:W-:Y:S01]  /*07f0*/  @!P3 IMAD.IADD R27, R27, 0x1, -R18 ;  /* 0x000000011b1bb824 */ /* 0x000fe200078e0a12 */
[----:B------:R-:W-:Y:S01]  /*0800*/  ISETP.GT.U32.AND P1, PT, R20, R25, PT ;  /* 0x000000191400720c */ /* 0x000fe20003f24070 */
[--C-:B0-----:R-:W-:Y:S01]  /*0810*/  IMAD.MOV R29, RZ, RZ, -R3.reuse ;  /* 0x000000ffff1d7224 */ /* 0x101fe200078e0a03 */
[----:B------:R-:W-:Y:S02]  /*0820*/  ISETP.GT.U32.AND P2, PT, R21, R8, PT ;  /* 0x000000081500720c */ /* 0x000fe40003f44070 */
[----:B------:R-:W-:Y:S01]  /*0830*/  ISETP.GT.U32.AND P3, PT, R18, R27, PT ;  /* 0x0000001b1200720c */ /* 0x000fe20003f64070 */
[----:B------:R-:W-:Y:S01]  /*0840*/  IMAD R29, R29, R24, RZ ;  /* 0x000000181d1d7224 */ /* 0x000fe200078e02ff */
[----:B-1----:R-:W0:Y:S03]  /*0850*/  MUFU.RCP R26, R26 ;  /* 0x0000001a001a7308 */ /* 0x002e260000001000 */
[----:B------:R-:W-:Y:S01]  /*0860*/  IMAD.HI.U32 R2, R3, R29, R2 ;  /* 0x0000001d03027227 */ /* 0x000fe200078e0002 */
[----:B------:R-:W-:-:S03]  /*0870*/  IABS R3, R11 ;  /* 0x0000000b00037213 */ /* 0x000fc60000000000 */
[----:B------:R-:W-:Y:S01]  /*0880*/  @!P1 IMAD.IADD R25, R25, 0x1, -R20 ;  /* 0x0000000119199824 */ /* 0x000fe200078e0a14 */
[----:B------:R-:W-:Y:S01]  /*0890*/  ISETP.GT.U32.AND P1, PT, R23, R4, PT ;  /* 0x000000041700720c */ /* 0x000fe20003f24070 */
[----:B------:R-:W-:Y:S01]  /*08a0*/  IMAD.MOV R7, RZ, RZ, -R3 ;  /* 0x000000ffff077224 */ /* 0x000fe200078e0a03 */
[----:B------:R-:W-:Y:S01]  /*08b0*/  @!P2 IADD3 R8, R8, -R21, RZ ;  /* 0x800000150808a210 */ /* 0x000fe20007ffe0ff */
[----:B------:R-:W-:Y:S01]  /*08c0*/  IMAD.HI.U32 R2, R2, R5, RZ ;  /* 0x0000000502027227 */ /* 0x000fe200078e00ff */
[----:B------:R-:W-:-:S03]  /*08d0*/  @!P0 IADD3 R25, -R25, RZ, RZ ;  /* 0x000000ff19198210 */ /* 0x000fc60007ffe1ff */
[----:B------:R-:W-:Y:S02]  /*08e0*/  IMAD R7, R2, R7, R5 ;  /* 0x0000000702077224 */ /* 0x000fe400078e0205 */
[----:B------:R-:W-:Y:S02]  /*08f0*/  @!P3 IMAD.IADD R27, R27, 0x1, -R18 ;  /* 0x000000011b1bb824 */ /* 0x000fe400078e0a12 */
[----:B0-----:R-:W-:Y:S01]  /*0900*/  VIADD R3, R26, 0xffffffe ;  /* 0x0ffffffe1a037836 */ /* 0x001fe20000000000 */
[----:B------:R-:W-:Y:S01]  /*0910*/  ISETP.GT.U32.AND P2, PT, R24, R7, PT ;  /* 0x000000071800720c */ /* 0x000fe20003f44070 */
[----:B------:R-:W-:Y:S01]  /*0920*/  @!P0 IMAD.MOV R8, RZ, RZ, -R8 ;  /* 0x000000ffff088224 */ /* 0x000fe200078e0a08 */
[----:B------:R-:W-:Y:S01]  /*0930*/  @!P1 IADD3 R4, R4, -R23, RZ ;  /* 0x8000001704049210 */ /* 0x000fe20007ffe0ff */
[----:B------:R-:W-:Y:S01]  /*0940*/  @!P0 IMAD.MOV R27, RZ, RZ, -R27 ;  /* 0x000000ffff1b8224 */ /* 0x000fe200078e0a1b */
[----:B------:R-:W-:Y:S01]  /*0950*/  @!P5 LOP3.LUT R8, RZ, R22, RZ, 0x33, !PT ;  /* 0x00000016ff08d212 */ /* 0x000fe200078e33ff */
[----:B------:R-:W0:Y:S08]  /*0960*/  F2I.FTZ.U32.TRUNC.NTZ R3, R3 ;  /* 0x0000000300037305 */ /* 0x000e30000021f000 */
[----:B------:R-:W-:Y:S01]  /*0970*/  @!P2 IMAD.IADD R7, R7, 0x1, -R24 ;  /* 0x000000010707a824 */ /* 0x000fe200078e0a18 */
[----:B------:R-:W-:-:S04]  /*0980*/  ISETP.GT.U32.AND P2, PT, R23, R4, PT ;  /* 0x000000041700720c */ /* 0x000fc80003f44070 */
[----:B------:R-:W-:Y:S01]  /*0990*/  ISETP.GT.U32.AND P3, PT, R24, R7, PT ;  /* 0x000000071800720c */ /* 0x000fe20003f64070 */
[----:B0-----:R-:W-:-:S04]  /*09a0*/  IMAD.MOV R2, RZ, RZ, -R3 ;  /* 0x000000ffff027224 */ /* 0x001fc800078e0a03 */
[----:B------:R-:W-:Y:S02]  /*09b0*/  IMAD R29, R2, R15, RZ ;  /* 0x0000000f021d7224 */ /* 0x000fe400078e02ff */
[----:B------:R-:W-:Y:S02]  /*09c0*/  IMAD.MOV.U32 R2, RZ, RZ, RZ ;  /* 0x000000ffff027224 */ /* 0x000fe400078e00ff */
[----:B------:R-:W-:Y:S01]  /*09d0*/  @!P2 IMAD.IADD R4, R4, 0x1, -R23 ;  /* 0x000000010404a824 */ /* 0x000fe200078e0a17 */
[----:B------:R-:W-:Y:S01]  /*09e0*/  ISETP.NE.AND P2, PT, R0, RZ, PT ;  /* 0x000000ff0000720c */ /* 0x000fe20003f45270 */
[----:B------:R-:W-:Y:S01]  /*09f0*/  IMAD.HI.U32 R2, R3, R29, R2 ;  /* 0x0000001d03027227 */ /* 0x000fe200078e0002 */
[----:B------:R-:W-:Y:S02]  /*0a00*/  IABS R3, R14 ;  /* 0x0000000e00037213 */ /* 0x000fe40000000000 */
[----:B------:R-:W-:Y:S02]  /*0a10*/  @!P3 IADD3 R7, R7, -R24, RZ ;  /* 0x800000180707b210 */ /* 0x000fe40007ffe0ff */
[----:B------:R-:W-:Y:S01]  /*0a20*/  ISETP.NE.AND P3, PT, R17, RZ, PT ;  /* 0x000000ff1100720c */ /* 0x000fe20003f65270 */
[----:B------:R-:W-:-:S02]  /*0a30*/  IMAD.MOV R18, RZ, RZ, -R3 ;  /* 0x000000ffff127224 */ /* 0x000fc400078e0a03 */
[----:B------:R-:W-:-:S04]  /*0a40*/  IMAD.HI.U32 R2, R2, R5, RZ ;  /* 0x0000000502027227 */ /* 0x000fc800078e00ff */
[----:B------:R-:W-:Y:S01]  /*0a50*/  IMAD R18, R2, R18, R5 ;  /* 0x0000001202127224 */ /* 0x000fe200078e0205 */
[----:B------:R-:W-:Y:S01]  /*0a60*/  @!P2 LOP3.LUT R9, RZ, R0, RZ, 0x33, !PT ;  /* 0x00000000ff09a212 */ /* 0x000fe200078e33ff */
[----:B------:R-:W0:Y:S01]  /*0a70*/  LDC.64 R2, c[0x0][0x218] ;  /* 0x00008600ff027b82 */ /* 0x000e220000000a00 */
[----:B------:R-:W-:Y:S01]  /*0a80*/  ISETP.NE.AND P2, PT, R6, RZ, PT ;  /* 0x000000ff0600720c */ /* 0x000fe20003f45270 */
[----:B------:R-:W-:Y:S01]  /*0a90*/  IMAD.MOV.U32 R0, RZ, RZ, R4 ;  /* 0x000000ffff007224 */ /* 0x000fe200078e0004 */
[----:B------:R-:W-:Y:S01]  /*0aa0*/  ISETP.GT.U32.AND P4, PT, R15, R18, PT ;  /* 0x000000120f00720c */ /* 0x000fe20003f84070 */
[----:B------:R-:W-:Y:S01]  /*0ab0*/  @!P0 IMAD.MOV R7, RZ, RZ, -R7 ;  /* 0x000000ffff078224 */ /* 0x000fe200078e0a07 */
[----:B------:R-:W-:Y:S02]  /*0ac0*/  @!P3 LOP3.LUT R10, RZ, R17, RZ, 0x33, !PT ;  /* 0x00000011ff0ab212 */ /* 0x000fe400078e33ff */
[----:B------:R-:W-:Y:S02]  /*0ad0*/  ISETP.NE.AND P3, PT, R11, RZ, PT ;  /* 0x000000ff0b00720c */ /* 0x000fe40003f65270 */
[----:B------:R-:W-:-:S02]  /*0ae0*/  @!P0 IADD3 R0, -R0, RZ, RZ ;  /* 0x000000ff00008210 */ /* 0x000fc40007ffe1ff */
[----:B------:R-:W-:-:S03]  /*0af0*/  PRMT R4, R10, 0x1054, R9 ;  /* 0x000010540a047816 */ /* 0x000fc60000000009 */
[----:B------:R-:W-:Y:S02]  /*0b00*/  @!P2 LOP3.LUT R0, RZ, R6, RZ, 0x33, !PT ;  /* 0x00000006ff00a212 */ /* 0x000fe400078e33ff */
[----:B------:R-:W-:Y:S01]  /*0b10*/  @!P4 IMAD.IADD R18, R18, 0x1, -R15 ;  /* 0x000000011212c824 */ /* 0x000fe200078e0a0f */
[----:B------:R-:W-:-:S03]  /*0b20*/  ISETP.NE.AND P4, PT, R16, RZ, PT ;  /* 0x000000ff1000720c */ /* 0x000fc60003f85270 */
[----:B------:R-:W-:Y:S02]  /*0b30*/  @!P3 LOP3.LUT R7, RZ, R11, RZ, 0x33, !PT ;  /* 0x0000000bff07b212 */ /* 0x000fe400078e33ff */
[----:B------:R-:W-:Y:S01]  /*0b40*/  ISETP.GT.U32.AND P1, PT, R15, R18, PT ;  /* 0x000000120f00720c */ /* 0x000fe20003f24070 */
[----:B0-----:R-:W-:-:S07]  /*0b50*/  IMAD.WIDE.U32 R2, R13, 0x2, R2 ;  /* 0x000000020d027825 */ /* 0x001fce00078e0002 */
[----:B------:R-:W-:Y:S01]  /*0b60*/  @!P4 LOP3.LUT R25, RZ, R16, RZ, 0x33, !PT ;  /* 0x00000010ff19c212 */ /* 0x000fe200078e33ff */
[----:B------:R-:W-:Y:S01]  /*0b70*/  IMAD.WIDE R2, R12, 0x10, R2 ;  /* 0x000000100c027825 */ /* 0x000fe200078e0202 */
[----:B------:R-:W-:Y:S02]  /*0b80*/  ISETP.NE.AND P4, PT, R14, RZ, PT ;  /* 0x000000ff0e00720c */ /* 0x000fe40003f85270 */
[----:B------:R-:W-:Y:S01]  /*0b90*/  PRMT R5, R8, 0x1054, R25 ;  /* 0x0000105408057816 */ /* 0x000fe20000000019 */
[----:B------:R-:W-:Y:S01]  /*0ba0*/  @!P1 IMAD.IADD R18, R18, 0x1, -R15 ;  /* 0x0000000112129824 */ /* 0x000fe200078e0a0f */
[----:B------:R-:W-:-:S03]  /*0bb0*/  ISETP.NE.AND P1, PT, R19, RZ, PT ;  /* 0x000000ff1300720c */ /* 0x000fc60003f25270 */
[----:B------:R-:W-:-:S06]  /*0bc0*/  @!P0 IMAD.MOV R18, RZ, RZ, -R18 ;  /* 0x000000ffff128224 */ /* 0x000fcc00078e0a12 */
[----:B------:R-:W-:-:S04]  /*0bd0*/  @!P4 LOP3.LUT R18, RZ, R14, RZ, 0x33, !PT ;  /* 0x0000000eff12c212 */ /* 0x000fc800078e33ff */
[----:B------:R-:W-:Y:S02]  /*0be0*/  @!P1 LOP3.LUT R27, RZ, R19, RZ, 0x33, !PT ;  /* 0x00000013ff1b9212 */ /* 0x000fe400078e33ff */
[----:B------:R-:W-:Y:S02]  /*0bf0*/  PRMT R7, R18, 0x1054, R7 ;  /* 0x0000105412077816 */ /* 0x000fe40000000007 */
[----:B------:R-:W-:-:S05]  /*0c00*/  PRMT R6, R0, 0x1054, R27 ;  /* 0x0000105400067816 */ /* 0x000fca000000001b */
[----:B------:R-:W-:Y:S01]  /*0c10*/  STG.E.128 desc[UR4][R2.64], R4 ;  /* 0x0000000402007986 */ /* 0x000fe2000c101d04 */
[----:B------:R-:W-:Y:S05]  /*0c20*/  EXIT ;  /* 0x000000000000794d */ /* 0x000fea0003800000 */
.L_x_18990:
[----:B------:R-:W0:Y:S01]  /*0c30*/  S2R R6, SR_TID.X ;  /* 0x0000000000067919 */ /* 0x000e220000002100 */
[----:B------:R-:W-:Y:S02]  /*0c40*/  CS2R R16, SRZ ;  /* 0x0000000000107805 */ /* 0x000fe4000001ff00 */
        /* <DEDUP_REMOVED lines=31> */
[----:B--2---:R-:W-:Y:S01]  /*0e40*/  @!P4 IMAD.WIDE.U32 R22, R25, 0x2, R22 ;  /* 0x000000021916c825 */ /* 0x004fe200078e0016 */
[----:B------:R-:W-:-:S03]  /*0e50*/  @!P6 IADD3 R25, R13, R8, RZ ;  /* 0x000000080d19e210 */ /* 0x000fc60007ffe0ff */
[----:B---3--:R-:W-:-:S03]  /*0e60*/  @!P3 IMAD.WIDE.U32 R26, R27, 0x2, R2 ;  /* 0x000000021b1ab825 */ /* 0x008fc600078e0002 */
[----:B------:R-:W2:Y:S01]  /*0e70*/  @!P2 LDC.64 R2, c[0x0][0x220] ;  /* 0x00008800ff02ab82 */ /* 0x000ea20000000a00 */
[----:B0-----:R-:W-:-:S07]  /*0e80*/  @!P6 IMAD.WIDE.U32 R24, R25, 0x2, R4 ;  /* 0x000000021918e825 */ /* 0x001fce00078e0004 */
[----:B------:R-:W0:Y:S01]  /*0e90*/  @!P0 LDC.64 R4, c[0x0][0x220] ;  /* 0x00008800ff048b82 */ /* 0x000e220000000a00 */
[----:B-1----:R-:W-:-:S04]  /*0ea0*/  @!P5 IMAD.WIDE.U32 R18, R15, 0x2, R18 ;  /* 0x000000020f12d825 */ /* 0x002fc800078e0012 */
[----:B--2---:R-:W-:Y:S01]  /*0eb0*/  @!P2 IMAD.WIDE.U32 R2, R7, 0x2, R2 ;  /* 0x000000020702a825 */ /* 0x004fe200078e0002 */
[----:B------:R1:W5:Y:S03]  /*0ec0*/  @!P5 LDG.E.S16 R16, desc[UR4][R18.64] ;  /* 0x000000041210d981 */ /* 0x000366000c1e1700 */
[----:B----4-:R-:W-:-:S04]  /*0ed0*/  @!P1 IMAD.WIDE.U32 R20, R21, 0x2, R10 ;  /* 0x0000000215149825 */ /* 0x010fc800078e000a */
[----:B------:R-:W-:Y:S02]  /*0ee0*/  IMAD.MOV.U32 R15, RZ, RZ, RZ ;  /* 0x000000ffff0f7224 */ /* 0x000fe400078e00ff */
[----:B------:R-:W-:Y:S02]  /*0ef0*/  IMAD.MOV.U32 R12, RZ, RZ, RZ ;  /* 0x000000ffff0c7224 */ /* 0x000fe400078e00ff */
[----:B------:R-:W-:Y:S02]  /*0f00*/  IMAD.MOV.U32 R11, RZ, RZ, RZ ;  /* 0x000000ffff0b7224 */ /* 0x000fe400078e00ff */
[----:B------:R-:W-:Y:S01]  /*0f10*/  IMAD.MOV.U32 R8, RZ, RZ, RZ ;  /* 0x000000ffff087224 */ /* 0x000fe200078e00ff */
[----:B------:R1:W5:Y:S01]  /*0f20*/  @!P4 LDG.E.S16 R15, desc[UR4][R22.64] ;  /* 0x00000004160fc981 */ /* 0x000362000c1e1700 */
[----:B------:R-:W-:Y:S02]  /*0f30*/  IMAD.MOV.U32 R7, RZ, RZ, RZ ;  /* 0x000000ffff077224 */ /* 0x000fe400078e00ff */
[----:B0-----:R-:W-:Y:S01]  /*0f40*/  @!P0 IMAD.WIDE.U32 R4, R9, 0x2, R4 ;  /* 0x0000000209048825 */ /* 0x001fe200078e0004 */
[----:B------:R-:W-:Y:S01]  /*0f50*/  PRMT R9, RZ, 0x7610, R9 ;  /* 0x00007610ff097816 */ /* 0x000fe20000000009 */
[----:B------:R1:W5:Y:S04]  /*0f60*/  @!P3 LDG.E.S16 R12, desc[UR4][R26.64] ;  /* 0x000000041a0cb981 */ /* 0x000368000c1e1700 */
        /* <DEDUP_REMOVED lines=31> */
.L_x_18992:
[----:B------:R-:W-:Y:S05]  /*1160*/  BSYNC B0 ;  /* 0x0000000000007941 */ /* 0x000fea0003800000 */
.L_x_18991:
        /* <DEDUP_REMOVED lines=12> */
[----:B------:R-:W-:Y:S02]  /*1230*/  IABS R20, R10 ;  /* 0x0000000a00147213 */ /* 0x000fe40000000000 */
[----:B------:R-:W-:-:S05]  /*1240*/  ISETP.GE.AND P3, PT, R10, RZ, PT ;  /* 0x000000ff0a00720c */ /* 0x000fca0003f66270 */
[----:B-1----:R-:W1:Y:S02]  /*1250*/  MUFU.RCP R18, R18 ;  /* 0x0000001200127308 */ /* 0x002e640000001000 */
[----:B-1----:R-:W-:Y:S01]  /*1260*/  IADD3 R4, R18, 0xffffffe, RZ ;  /* 0x0ffffffe12047810 */ /* 0x002fe20007ffe0ff */
[----:B------:R-:W-:-:S05]  /*1270*/  IMAD.MOV R18, RZ, RZ, -R21 ;  /* 0x000000ffff127224 */ /* 0x000fca00078e0a15 */
[----:B------:R1:W2:Y:S02]  /*1280*/  F2I.FTZ.U32.TRUNC.NTZ R5, R4 ;  /* 0x0000000400057305 */ /* 0x0002a4000021f000 */
[----:B-1----:R-:W-:Y:S01]  /*1290*/  HFMA2.MMA R4, -RZ, RZ, 0, 0 ;  /* 0x00000000ff047435 */ /* 0x002fe200000001ff */
[----:B--2---:R-:W-:-:S04]  /*12a0*/  IMAD.MOV R19, RZ, RZ, -R5 ;  /* 0x000000ffff137224 */ /* 0x004fc800078e0a05 */
[----:B------:R-:W-:-:S05]  /*12b0*/  IMAD R19, R19, R14, RZ ;  /* 0x0000000e13137224 */ /* 0x000fca00078e02ff */
        /* <DEDUP_REMOVED lines=11> */
.L_x_18994:
[----:B------:R-:W-:Y:S05]  /*1370*/  BSYNC B0 ;  /* 0x0000000000007941 */ /* 0x000fea0003800000 */
.L_x_18993:
[C---:B------:R-:W-:Y:S01]  /*1380*/  VIADD R5, R6.reuse, 0x200 ;  /* 0x0000020006057836 */ /* 0x040fe20000000000 */
[C---:B-----5:R-:W-:Y:S01]  /*1390*/  IADD3 R17, R6.reuse, 0x280, RZ ;  /* 0x0000028006117810 */ /* 0x060fe20007ffe0ff */
        /* <DEDUP_REMOVED lines=10> */
[-C--:B------:R-:W-:Y:S02]  /*1440*/  IABS R17, R16.reuse ;  /* 0x0000001000117213 */ /* 0x080fe40000000000 */
[----:B------:R-:W-:Y:S02]  /*1450*/  IABS R21, R16 ;  /* 0x0000001000157213 */ /* 0x000fe40000000000 */
[----:B------:R-:W0:Y:S08]  /*1460*/  I2F.RP R18, R17 ;  /* 0x0000001100127306 */ /* 0x000e300000209400 */
[----:B0-----:R-:W0:Y:S02]  /*1470*/  MUFU.RCP R18, R18 ;  /* 0x0000001200127308 */ /* 0x001e240000001000 */
[----:B0-----:R-:W-:Y:S01]  /*1480*/  VIADD R4, R18, 0xffffffe ;  /* 0x0ffffffe12047836 */ /* 0x001fe20000000000 */
[----:B------:R-:W-:-:S05]  /*1490*/  IADD3 R18, RZ, -R21, RZ ;  /* 0x80000015ff127210 */ /* 0x000fca0007ffe0ff */
[----:B------:R0:W1:Y:S02]  /*14a0*/  F2I.FTZ.U32.TRUNC.NTZ R5, R4 ;  /* 0x0000000400057305 */ /* 0x000064000021f000 */
[----:B0-----:R-:W-:Y:S02]  /*14b0*/  IMAD.MOV.U32 R4, RZ, RZ, RZ ;  /* 0x000000ffff047224 */ /* 0x001fe400078e00ff */
[----:B-1----:R-:W-:-:S04]  /*14c0*/  IMAD.MOV R20, RZ, RZ, -R5 ;  /* 0x000000ffff147224 */ /* 0x002fc800078e0a05 */
[----:B------:R-:W-:Y:S01]  /*14d0*/  IMAD R19, R20, R17, RZ ;  /* 0x0000001114137224 */ /* 0x000fe200078e02ff */
[----:B------:R-:W-:-:S03]  /*14e0*/  IABS R20, R10 ;  /* 0x0000000a00147213 */ /* 0x000fc60000000000 */
        /* <DEDUP_REMOVED lines=12> */
.L_x_18996:
[----:B------:R-:W-:Y:S05]  /*15b0*/  BSYNC B0 ;  /* 0x0000000000007941 */ /* 0x000fea0003800000 */
.L_x_18995:
[----:B------:R-:W-:Y:S04]  /*15c0*/  BSSY B0, `(.L_x_18997) ;  /* 0x0000019000007945 */ /* 0x000fe80003800000 */
[----:B------:R-:W-:Y:S05]  /*15d0*/  @P6 BRA `(.L_x_18998) ;  /* 0x00000000005c6947 */ /* 0x000fea0003800000 */
[-C--:B------:R-:W-:Y:S02]  /*15e0*/  IABS R16, R15.reuse ;  /* 0x0000000f00107213 */ /* 0x080fe40000000000 */
[----:B------:R-:W-:Y:S02]  /*15f0*/  IABS R21, R15 ;  /* 0x0000000f00157213 */ /* 0x000fe40000000000 */
[----:B------:R-:W0:Y:S01]  /*1600*/  I2F.RP R18, R16 ;  /* 0x0000001000127306 */ /* 0x000e220000209400 */
[----:B------:R-:W-:-:S07]  /*1610*/  IABS R20, R10 ;  /* 0x0000000a00147213 */ /* 0x000fce0000000000 */
[----:B0-----:R-:W0:Y:S02]  /*1620*/  MUFU.RCP R18, R18 ;  /* 0x0000001200127308 */ /* 0x001e240000001000 */
[----:B0-----:R-:W-:Y:S01]  /*1630*/  IADD3 R4, R18, 0xffffffe, RZ ;  /* 0x0ffffffe12047810 */ /* 0x001fe20007ffe0ff */
[----:B------:R-:W-:-:S05]  /*1640*/  IMAD.MOV R18, RZ, RZ, -R21 ;  /* 0x000000ffff127224 */ /* 0x000fca00078e0a15 */
[----:B------:R0:W1:Y:S02]  /*1650*/  F2I.FTZ.U32.TRUNC.NTZ R5, R4 ;  /* 0x0000000400057305 */ /* 0x000064000021f000 */
[----:B0-----:R-:W-:Y:S01]  /*1660*/  HFMA2.MMA R4, -RZ, RZ, 0, 0 ;  /* 0x00000000ff047435 */ /* 0x001fe200000001ff */
[----:B-1----:R-:W-:-:S04]  /*1670*/  IMAD.MOV R19, RZ, RZ, -R5 ;  /* 0x000000ffff137224 */ /* 0x002fc800078e0a05 */
[----:B------:R-:W-:-:S05]  /*1680*/  IMAD R19, R19, R16, RZ ;  /* 0x0000001013137224 */ /* 0x000fca00078e02ff */
        /* <DEDUP_REMOVED lines=12> */
.L_x_18998:
[----:B------:R-:W-:Y:S05]  /*1750*/  BSYNC B0 ;  /* 0x0000000000007941 */ /* 0x000fea0003800000 */
.L_x_18997:
[----:B------:R-:W-:Y:S04]  /*1760*/  BSSY B0, `(.L_x_18999) ;  /* 0x0000019000007945 */ /* 0x000fe80003800000 */
[----:B------:R-:W-:Y:S05]  /*1770*/  @P1 BRA `(.L_x_19000) ;  /* 0x00000000005c1947 */ /* 0x000fea0003800000 */
        /* <DEDUP_REMOVED lines=23> */
.L_x_19000:
[----:B------:R-:W-:Y:S05]  /*18f0*/  BSYNC B0 ;  /* 0x0000000000007941 */ /* 0x000fea0003800000 */
.L_x_18999:
        /* <DEDUP_REMOVED lines=25> */
.L_x_19002:
[----:B------:R-:W-:Y:S05]  /*1a90*/  BSYNC B0 ;  /* 0x0000000000007941 */ /* 0x000fea0003800000 */
.L_x_19001:
[----:B------:R-:W-:Y:S04]  /*1aa0*/  BSSY B0, `(.L_x_19003) ;  /* 0x0000019000007945 */ /* 0x000fe80003800000 */
[----:B------:R-:W-:Y:S05]  /*1ab0*/  @P3 BRA `(.L_x_19004) ;  /* 0x00000000005c3947 */ /* 0x000fea0003800000 */
[-C--:B------:R-:W-:Y:S02]  /*1ac0*/  IABS R11, R8.reuse ;  /* 0x00000008000b7213 */ /* 0x080fe40000000000 */
        /* <DEDUP_REMOVED lines=22> */
.L_x_19004:
[----:B------:R-:W-:Y:S05]  /*1c30*/  BSYNC B0 ;  /* 0x0000000000007941 */ /* 0x000fea0003800000 */
.L_x_19003:
        /* <DEDUP_REMOVED lines=24> */
.L_x_19006:
[----:B------:R-:W-:Y:S05]  /*1dc0*/  BSYNC B0 ;  /* 0x0000000000007941 */ /* 0x000fea0003800000 */
.L_x_19005:
[----:B------:R-:W-:Y:S01]  /*1dd0*/  @!P0 IADD3 R6, R6, 0x80, RZ ;  /* 0x0000008006068810 */ /* 0x000fe20007ffe0ff */
        /* <DEDUP_REMOVED lines=17> */
.L_x_19009:
[----:B------:R-:W-:-:S13]  /*1ef0*/  ISETP.GE.AND P0, PT, R6, R0, PT ;  /* 0x000000000600720c */ /* 0x000fda0003f06270 */
[----:B------:R-:W-:Y:S05]  /*1f00*/  @P0 BRA `(.L_x_19011) ;  /* 0x0000000000300947 */ /* 0x000fea0003800000 */
[----:B0-----:R-:W0:Y:S01]  /*1f10*/  LDC.64 R2, c[0x0][0x218] ;  /* 0x00008600ff027b82 */ /* 0x001e220000000a00 */
[----:B------:R-:W-:Y:S01]  /*1f20*/  IMAD.IADD R5, R13, 0x1, R6 ;  /* 0x000000010d057824 */ /* 0x000fe200078e0206 */
[----:B------:R-:W-:-:S03]  /*1f30*/  IADD3 R6, R6, 0x80, RZ ;  /* 0x0000008006067810 */ /* 0x000fc60007ffe0ff */
[----:B0-----:R-:W-:-:S05]  /*1f40*/  IMAD.WIDE.U32 R2, R5, 0x2, R2 ;  /* 0x0000000205027825 */ /* 0x001fca00078e0002 */
[----:B------:R1:W-:Y:S02]  /*1f50*/  STG.E.U16 desc[UR4][R2.64], R16 ;  /* 0x0000001002007986 */ /* 0x0003e4000c101504 */
.L_x_19010:
[----:B------:R-:W-:-:S13]  /*1f60*/  ISETP.GE.AND P0, PT, R6, R0, PT ;  /* 0x000000000600720c */ /* 0x000fda0003f06270 */
[----:B------:R-:W-:Y:S05]  /*1f70*/  @P0 BRA `(.L_x_19012) ;  /* 0x0000000000340947 */ /* 0x000fea0003800000 */
[----:B01----:R-:W0:Y:S01]  /*1f80*/  LDC.64 R2, c[0x0][0x218] ;  /* 0x00008600ff027b82 */ /* 0x003e220000000a00 */
[----:B------:R-:W-:Y:S02]  /*1f90*/  IMAD.IADD R5, R13, 0x1, R6 ;  /* 0x000000010d057824 */ /* 0x000fe400078e0206 */
[----:B------:R-:W-:Y:S02]  /*1fa0*/  VIADD R6, R6, 0x80 ;  /* 0x0000008006067836 */ /* 0x000fe40000000000 */
[----:B0-----:R-:W-:-:S05]  /*1fb0*/  IMAD.WIDE.U32 R2, R5, 0x2, R2 ;  /* 0x0000000205027825 */ /* 0x001fca00078e0002 */
[----:B------:R1:W-:Y:S02]  /*1fc0*/  STG.E.U16 desc[UR4][R2.64], R15 ;  /* 0x0000000f02007986 */ /* 0x0003e4000c101504 */
.L_x_19011:
        /* <DEDUP_REMOVED lines=8> */
.L_x_19012:
[----:B------:R-:W-:Y:S05]  /*2050*/  BSYNC B1 ;  /* 0x0000000000017941 */ /* 0x000fea0003800000 */
.L_x_19008:
[----:B------:R-:W-:-:S13]  /*2060*/  ISETP.GE.AND P0, PT, R6, R0, PT ;  /* 0x000000000600720c */ /* 0x000fda0003f06270 */
[----:B012---:R-:W0:Y:S01]  /*2070*/  @!P0 LDC.64 R2, c[0x0][0x218] ;  /* 0x00008600ff028b82 */ /* 0x007e220000000a00 */
[----:B------:R-:W-:Y:S01]  /*2080*/  @!P0 IMAD.IADD R5, R13, 0x1, R6 ;  /* 0x000000010d058824 */ /* 0x000fe200078e0206 */
[----:B------:R-:W-:-:S03]  /*2090*/  @!P0 IADD3 R6, R6, 0x80, RZ ;  /* 0x0000008006068810 */ /* 0x000fc60007ffe0ff */
[----:B0-----:R-:W-:-:S05]  /*20a0*/  @!P0 IMAD.WIDE.U32 R2, R5, 0x2, R2 ;  /* 0x0000000205028825 */ /* 0x001fca00078e0002 */
[----:B------:R2:W-:Y:S02]  /*20b0*/  @!P0 STG.E.U16 desc[UR4][R2.64], R11 ;  /* 0x0000000b02008986 */ /* 0x0005e4000c101504 */
.L_x_19013:
[----:B------:R-:W-:Y:S05]  /*20c0*/  BSYNC B0 ;  /* 0x0000000000007941 */ /* 0x000fea0003800000 */
.L_x_19007:
        /* <DEDUP_REMOVED lines=8> */
.L_x_19014:
        /* <DEDUP_REMOVED lines=11> */
.L_x_57401:


//--------------------- .text._ZN2at6native18elementwise_kernelILi128ELi4EZNS0_15gpu_kernel_implINS0_13BinaryFunctorIlllZZZNS0_16fmod_kernel_cudaERNS_18TensorIteratorBaseEENKUlvE_clEvENKUlvE2_clEvEUlllE_EEEEvS5_RKT_EUliE_EEviT1_ --------------------------
	.section	.text._ZN2at6native18elementwise_kernelILi128ELi4EZNS0_15gpu_kernel_implINS0_13BinaryFunctorIlllZZZNS0_16fmod_kernel_cudaERNS_18TensorIteratorBaseEENKUlvE_clEvENKUlvE2_clEvEUlllE_EEEEvS5_RKT_EUliE_EEviT1_,"ax",@progbits
	.align	128
        .global         _ZN2at6native18elementwise_kernelILi128ELi4EZNS0_15gpu_kernel_implINS0_13BinaryFunctorIlllZZZNS0_16fmod_kernel_cudaERNS_18TensorIteratorBaseEENKUlvE_clEvENKUlvE2_clEvEUlllE_EEEEvS5_RKT_EUliE_EEviT1_
        .type           _ZN2at6native18elementwise_kernelILi128ELi4EZNS0_15gpu_kernel_implINS0_13BinaryFunctorIlllZZZNS0_16fmod_kernel_cudaERNS_18TensorIteratorBaseEENKUlvE_clEvENKUlvE2_clEvEUlllE_EEEEvS5_RKT_EUliE_EEviT1_,@function
        .size           _ZN2at6native18elementwise_kernelILi128ELi4EZNS0_15gpu_kernel_implINS0_13BinaryFunctorIlllZZZNS0_16fmod_kernel_cudaERNS_18TensorIteratorBaseEENKUlvE_clEvENKUlvE2_clEvEUlllE_EEEEvS5_RKT_EUliE_EEviT1_,(.L_x_57213 - _ZN2at6native18elementwise_kernelILi128ELi4EZNS0_15gpu_kernel_implINS0_13BinaryFunctorIlllZZZNS0_16fmod_kernel_cudaERNS_18TensorIteratorBaseEENKUlvE_clEvENKUlvE2_clEvEUlllE_EEEEvS5_RKT_EUliE_EEviT1_)
        .other          _ZN2at6native18elementwise_kernelILi128ELi4EZNS0_15gpu_kernel_implINS0_13BinaryFunctorIlllZZZNS0_16fmod_kernel_cudaERNS_18TensorIteratorBaseEENKUlvE_clEvENKUlvE2_clEvEUlllE_EEEEvS5_RKT_EUliE_EEviT1_,@"STO_CUDA_ENTRY STV_DEFAULT"
_ZN2at6native18elementwise_kernelILi128ELi4EZNS0_15gpu_kernel_implINS0_13BinaryFunctorIlllZZZNS0_16fmod_kernel_cudaERNS_18TensorIteratorBaseEENKUlvE_clEvENKUlvE2_clEvEUlllE_EEEEvS5_RKT_EUliE_EEviT1_:
.text._ZN2at6native18elementwise_kernelILi128ELi4EZNS0_15gpu_kernel_implINS0_13BinaryFunctorIlllZZZNS0_16fmod_kernel_cudaERNS_18TensorIteratorBaseEENKUlvE_clEvENKUlvE2_clEvEUlllE_EEEEvS5_RKT_EUliE_EEviT1_:
        /* <DEDUP_REMOVED lines=365> */
.L_x_19017:
        /* <DEDUP_REMOVED lines=19> */
[----:B--2---:R-:W-:Y:S01]  /*1800*/  SHF.R.S32.HI R19, RZ, 0x1f, R18 ;  /* 0x0000001fff137819 */ /* 0x004fe20000011412 */
[----:B------:R-:W-:Y:S06]  /*1810*/  BRA `(.L_x_19023) ;  /* 0x0000000c00547947 */ /* 0x000fec0003800000 */
.L_x_19021:
[----:B------:R0:W5:Y:S01]  /*1820*/  LDG.E.U8 R18, desc[UR36][R2.64] ;  /* 0x0000002402127981 */ /* 0x000162000c1e1100 */
[----:B------:R-:W-:Y:S01]  /*1830*/  IMAD.MOV.U32 R19, RZ, RZ, RZ ;  /* 0x000000ffff137224 */ /* 0x000fe200078e00ff */
[----:B------:R-:W-:Y:S06]  /*1840*/  BRA `(.L_x_19023) ;  /* 0x0000000c00487947 */ /* 0x000fec0003800000 */
.L_x_19020:
[----:B------:R-:W-:-:S13]  /*1850*/  ISETP.NE.AND P0, PT, R4, 0x2, PT ;  /* 0x000000020400780c */ /* 0x000fda0003f05270 */
[----:B------:R-:W-:Y:S05]  /*1860*/  @!P0 BRA `(.L_x_19024) ;  /* 0x0000000000248947 */ /* 0x000fea0003800000 */
[----:B------:R-:W-:-:S13]  /*1870*/  ISETP.NE.AND P0, PT, R4, 0x3, PT ;  /* 0x000000030400780c */ /* 0x000fda0003f05270 */
[----:B------:R-:W-:Y:S05]  /*1880*/  @!P0 BRA `(.L_x_19025) ;  /* 0x0000000000108947 */ /* 0x000fea0003800000 */
[----:B------:R-:W-:-:S13]  /*1890*/  ISETP.NE.AND P0, PT, R4, 0x4, PT ;  /* 0x000000040400780c */ /* 0x000fda0003f05270 */
[----:B------:R-:W-:Y:S05]  /*18a0*/  @P0 BRA `(.L_x_19022) ;  /* 0x0000000800d80947 */ /* 0x000fea0003800000 */
[----:B------:R0:W5:Y:S01]  /*18b0*/  LDG.E.64 R18, desc[UR36][R2.64] ;  /* 0x0000002402127981 */ /* 0x000162000c1e1b00 */
[----:B------:R-:W-:Y:S05]  /*18c0*/  BRA `(.L_x_19023) ;  /* 0x0000000c00287947 */ /* 0x000fea0003800000 */
.L_x_19025:
[----:B------:R-:W2:Y:S02]  /*18d0*/  LDG.E R18, desc[UR36][R2.64] ;  /* 0x0000002402127981 */ /* 0x000ea4000c1e1900 */
[----:B--2---:R-:W-:Y:S01]  /*18e0*/  SHF.R.S32.HI R19, RZ, 0x1f, R18 ;  /* 0x0000001fff137819 */ /* 0x004fe20000011412 */
[----:B------:R-:W-:Y:S06]  /*18f0*/  BRA `(.L_x_19023) ;  /* 0x0000000c001c7947 */ /* 0x000fec0003800000 */
.L_x_19024:
[----:B------:R-:W2:Y:S02]  /*1900*/  LDG.E.S16 R18, desc[UR36][R2.64] ;  /* 0x0000002402127981 */ /* 0x000ea4000c1e1700 */
[----:B--2---:R-:W-:Y:S01]  /*1910*/  SHF.R.S32.HI R19, RZ, 0x1f, R18 ;  /* 0x0000001fff137819 */ /* 0x004fe20000011412 */
[----:B------:R-:W-:Y:S06]  /*1920*/  BRA `(.L_x_19023) ;  /* 0x0000000c00107947 */ /* 0x000fec0003800000 */
.L_x_19019:
[----:B------:R-:W-:-:S13]  /*1930*/  ISETP.GT.AND P0, PT, R4, 0x6, PT ;  /* 0x000000060400780c */ /* 0x000fda0003f04270 */
[----:B------:R-:W-:Y:S05]  /*1940*/  @P0 BRA `(.L_x_19026) ;  /* 0x00000000002c0947 */ /* 0x000fea0003800000 */
[----:B------:R-:W-:-:S13]  /*1950*/  ISETP.NE.AND P0, PT, R4, 0x5, PT ;  /* 0x000000050400780c */ /* 0x000fda0003f05270 */
[----:B------:R-:W-:Y:S05]  /*1960*/  @!P0 BRA `(.L_x_19027) ;  /* 0x0000000000148947 */ /* 0x000fea0003800000 */
[----:B------:R-:W-:-:S13]  /*1970*/  ISETP.NE.AND P0, PT, R4, 0x6, PT ;  /* 0x000000060400780c */ /* 0x000fda0003f05270 */
[----:B------:R-:W-:Y:S05]  /*1980*/  @P0 BRA `(.L_x_19022) ;  /* 0x0000000800a00947 */ /* 0x000fea0003800000 */
[----:B------:R-:W2:Y:S02]  /*1990*/  LDG.E R2, desc[UR36][R2.64] ;  /* 0x0000002402027981 */ /* 0x000ea4000c1e1900 */
[----:B--2---:R0:W1:Y:S01]  /*19a0*/  F2I.S64.TRUNC R18, R2 ;  /* 0x0000000200127311 */ /* 0x004062000020d900 */
[----:B------:R-:W-:Y:S05]  /*19b0*/  BRA `(.L_x_19023) ;  /* 0x0000000800ec7947 */ /* 0x000fea0003800000 */
.L_x_19027:
[----:B------:R-:W2:Y:S02]  /*19c0*/  LDG.E.U16 R2, desc[UR36][R2.64] ;  /* 0x0000002402027981 */ /* 0x000ea4000c1e1500 */
[----:B--2---:R-:W-:-:S06]  /*19d0*/  HADD2.F32 R18, -RZ, R2.H0_H0 ;  /* 0x20000002ff127230 */ /* 0x004fcc0000004100 */
[----:B------:R-:W0:Y:S01]  /*19e0*/  F2I.S64.TRUNC R18, R18 ;  /* 0x0000001200127311 */ /* 0x000e22000020d900 */
[----:B------:R-:W-:Y:S05]  /*19f0*/  BRA `(.L_x_19023) ;  /* 0x0000000800dc7947 */ /* 0x000fea0003800000 */
.L_x_19026:
[----:B------:R-:W-:-:S13]  /*1a00*/  ISETP.NE.AND P0, PT, R4, 0x7, PT ;  /* 0x000000070400780c */ /* 0x000fda0003f05270 */
[----:B------:R-:W-:Y:S05]  /*1a10*/  @!P0 BRA `(.L_x_19028) ;  /* 0x00000000002c8947 */ /* 0x000fea0003800000 */
[----:B------:R-:W-:-:S13]  /*1a20*/  ISETP.NE.AND P0, PT, R4, 0x8, PT ;  /* 0x000000080400780c */ /* 0x000fda0003f05270 */
[----:B------:R-:W-:Y:S05]  /*1a30*/  @!P0 BRA `(.L_x_19029) ;  /* 0x0000000000148947 */ /* 0x000fea0003800000 */
[----:B------:R-:W-:-:S13]  /*1a40*/  ISETP.NE.AND P0, PT, R4, 0x9, PT ;  /* 0x000000090400780c */ /* 0x000fda0003f05270 */
[----:B------:R-:W-:Y:S05]  /*1a50*/  @P0 BRA `(.L_x_19022) ;  /* 0x00000008006c0947 */ /* 0x000fea0003800000 */
[----:B------:R-:W2:Y:S02]  /*1a60*/  LDG.E R2, desc[UR36][R2.64] ;  /* 0x0000002402027981 */ /* 0x000ea4000c1e1900 */
[----:B--2---:R0:W1:Y:S01]  /*1a70*/  F2I.S64.TRUNC R18, R2 ;  /* 0x0000000200127311 */ /* 0x004062000020d900 */
[----:B------:R-:W-:Y:S05]  /*1a80*/  BRA `(.L_x_19023) ;  /* 0x0000000800b87947 */ /* 0x000fea0003800000 */
.L_x_19029:
[----:B------:R-:W2:Y:S02]  /*1a90*/  LDG.E.U16 R2, desc[UR36][R2.64] ;  /* 0x0000002402027981 */ /* 0x000ea4000c1e1500 */
[----:B--2---:R-:W-:-:S06]  /*1aa0*/  HADD2.F32 R18, -RZ, R2.H0_H0 ;  /* 0x20000002ff127230 */ /* 0x004fcc0000004100 */
[----:B------:R-:W0:Y:S01]  /*1ab0*/  F2I.S64.TRUNC R18, R18 ;  /* 0x0000001200127311 */ /* 0x000e22000020d900 */
[----:B------:R-:W-:Y:S05]  /*1ac0*/  BRA `(.L_x_19023) ;  /* 0x0000000800a87947 */ /* 0x000fea0003800000 */
.L_x_19028:
[----:B------:R-:W2:Y:S02]  /*1ad0*/  LDG.E.64 R2, desc[UR36][R2.64] ;  /* 0x0000002402027981 */ /* 0x000ea4000c1e1b00 */
[----:B--2---:R0:W1:Y:S01]  /*1ae0*/  F2I.S64.F64.TRUNC R18, R2 ;  /* 0x0000000200127311 */ /* 0x004062000030d900 */
[----:B------:R-:W-:Y:S05]  /*1af0*/  BRA `(.L_x_19023) ;  /* 0x00000008009c7947 */ /* 0x000fea0003800000 */
.L_x_19018:
        /* <DEDUP_REMOVED lines=11> */
[----:B------:R-:W-:Y:S01]  /*1bb0*/  SEL R18, RZ, 0x1, !P0 ;  /* 0x00000001ff127807 */ /* 0x000fe20004000000 */
[----:B------:R-:W-:Y:S08]  /*1bc0*/  BRA `(.L_x_19023) ;  /* 0x0000000800687947 */ /* 0x000ff00003800000 */
.L_x_19032:
[----:B------:R-:W2:Y:S02]  /*1bd0*/  LDG.E.64 R2, desc[UR36][R2.64] ;  /* 0x0000002402027981 */ /* 0x000ea4000c1e1b00 */
[----:B--2---:R0:W1:Y:S01]  /*1be0*/  F2I.S64.F64.TRUNC R18, R2 ;  /* 0x0000000200127311 */ /* 0x004062000030d900 */
[----:B------:R-:W-:Y:S05]  /*1bf0*/  BRA `(.L_x_19023) ;  /* 0x00000008005c7947 */ /* 0x000fea0003800000 */
.L_x_19031:
        /* <DEDUP_REMOVED lines=25> */
[----:B------:R0:W1:Y:S01]  /*1d90*/  F2I.S64.TRUNC R18, R5 ;  /* 0x0000000500127311 */ /* 0x000062000020d900 */
[----:B------:R-:W-:Y:S05]  /*1da0*/  BRA `(.L_x_19023) ;  /* 0x0000000400f07947 */ /* 0x000fea0003800000 */
.L_x_19034:
        /* <DEDUP_REMOVED lines=12> */
[----:B------:R0:W1:Y:S01]  /*1e70*/  F2I.S64.TRUNC R18, R4 ;  /* 0x0000000400127311 */ /* 0x000062000020d900 */
[----:B------:R-:W-:Y:S05]  /*1e80*/  BRA `(.L_x_19023) ;  /* 0x0000000400b87947 */ /* 0x000fea0003800000 */
.L_x_19033:
[----:B------:R-:W2:Y:S02]  /*1e90*/  LDG.E.U16 R18, desc[UR36][R2.64] ;  /* 0x0000002402127981 */ /* 0x000ea4000c1e1500 */
[----:B--2---:R-:W-:-:S06]  /*1ea0*/  IMAD.U32 R18, R18, 0x10000, RZ ;  /* 0x0001000012127824 */ /* 0x004fcc00078e00ff */
[----:B------:R-:W0:Y:S01]  /*1eb0*/  F2I.S64.TRUNC R18, R18 ;  /* 0x0000001200127311 */ /* 0x000e22000020d900 */
[----:B------:R-:W-:Y:S05]  /*1ec0*/  BRA `(.L_x_19023) ;  /* 0x0000000400a87947 */ /* 0x000fea0003800000 */
.L_x_19030:
        /* <DEDUP_REMOVED lines=9> */
[----:B------:R-:W-:Y:S01]  /*1f60*/  IMAD.MOV.U32 R19, RZ, RZ, RZ ;  /* 0x000000ffff137224 */ /* 0x000fe200078e00ff */
[----:B------:R-:W-:Y:S06]  /*1f70*/  BRA `(.L_x_19023) ;  /* 0x00000004007c7947 */ /* 0x000fec0003800000 */
.L_x_19037:
        /* <DEDUP_REMOVED lines=21> */
.L_x_19041:
[----:B------:R-:W-:Y:S05]  /*20d0*/  BSYNC B1 ;  /* 0x0000000000017941 */ /* 0x000fea0003800000 */
.L_x_19040:
[----:B------:R-:W-:Y:S01]  /*20e0*/  IMAD.SHL.U32 R2, R2, 0x100000, RZ ;  /* 0x0010000002027824 */ /* 0x000fe200078e00ff */
[----:B------:R-:W-:-:S04]  /*20f0*/  LEA R3, R0, 0x3b800000, 0x17 ;  /* 0x3b80000000037811 */ /* 0x000fc800078eb8ff */
[----:B------:R-:W-:-:S07]  /*2100*/  LOP3.LUT R18, R3, R2, R18, 0xfe, !PT ;  /* 0x0000000203127212 */ /* 0x000fce00078efe12 */
.L_x_19039:
[----:B------:R-:W-:Y:S05]  /*2110*/  BSYNC B0 ;  /* 0x0000000000007941 */ /* 0x000fea0003800000 */
.L_x_19038:
[----:B------:R-:W1:Y:S01]  /*2120*/  F2I.S64.TRUNC R18, R18 ;  /* 0x0000001200127311 */ /* 0x000e62000020d900 */
[----:B------:R-:W-:Y:S05]  /*2130*/  BRA `(.L_x_19023) ;  /* 0x00000004000c7947 */ /* 0x000fea0003800000 */
.L_x_19036:
        /* <DEDUP_REMOVED lines=21> */
.L_x_19045:
[----:B------:R-:W-:Y:S05]  /*2290*/  BSYNC B1 ;  /* 0x0000000000017941 */ /* 0x000fea0003800000 */
.L_x_19044:
[----:B------:R-:W-:Y:S01]  /*22a0*/  IMAD.SHL.U32 R2, R2, 0x200000, RZ ;  /* 0x0020000002027824 */ /* 0x000fe200078e00ff */
[----:B------:R-:W-:-:S04]  /*22b0*/  LEA R3, R0, 0x37800000, 0x17 ;  /* 0x3780000000037811 */ /* 0x000fc800078eb8ff */
[----:B------:R-:W-:-:S07]  /*22c0*/  LOP3.LUT R18, R3, R2, R18, 0xfe, !PT ;  /* 0x0000000203127212 */ /* 0x000fce00078efe12 */
.L_x_19043:
[----:B------:R-:W-:Y:S05]  /*22d0*/  BSYNC B0 ;  /* 0x0000000000007941 */ /* 0x000fea0003800000 */
.L_x_19042:
[----:B------:R-:W2:Y:S01]  /*22e0*/  F2I.S64.TRUNC R18, R18 ;  /* 0x0000001200127311 */ /* 0x000ea2000020d900 */
[----:B------:R-:W-:Y:S05]  /*22f0*/  BRA `(.L_x_19023) ;  /* 0x00000000009c7947 */ /* 0x000fea0003800000 */
.L_x_19035:
        /* <DEDUP_REMOVED lines=14> */
.L_x_19049:
[----:B------:R-:W-:Y:S05]  /*23e0*/  BSYNC B0 ;  /* 0x0000000000007941 */ /* 0x000fea0003800000 */
.L_x_19048:
[----:B------:R-:W4:Y:S01]  /*23f0*/  F2I.S64.TRUNC R18, R18 ;  /* 0x0000001200127311 */ /* 0x000f22000020d900 */
[----:B------:R-:W-:Y:S05]  /*2400*/  BRA `(.L_x_19023) ;  /* 0x0000000000587947 */ /* 0x000fea0003800000 */
.L_x_19022:
        /* <DEDUP_REMOVED lines=16> */
.L_x_19050:
[----:B------:R-:W-:Y:S01]  /*2510*/  CS2R R18, SRZ ;  /* 0x0000000000127805 */ /* 0x000fe2000001ff00 */
[----:B------:R-:W-:Y:S06]  /*2520*/  BRA `(.L_x_19023) ;  /* 0x0000000000107947 */ /* 0x000fec0003800000 */
.L_x_19047:
[----:B------:R0:W5:Y:S01]  /*2530*/  LDG.E.64 R18, desc[UR36][R2.64] ;  /* 0x0000002402127981 */ /* 0x000162000c1e1b00 */
[----:B------:R-:W-:Y:S05]  /*2540*/  BRA `(.L_x_19023) ;  /* 0x0000000000087947 */ /* 0x000fea0003800000 */
.L_x_19046:
[----:B------:R3:W5:Y:S01]  /*2550*/  LDG.E R18, desc[UR36][R2.64] ;  /* 0x0000002402127981 */ /* 0x000762000c1e1900 */
[----:B------:R-:W-:-:S07]  /*2560*/  IMAD.MOV.U32 R19, RZ, RZ, RZ ;  /* 0x000000ffff137224 */ /* 0x000fce00078e00ff */
.L_x_19023:
[----:B0--3--:R-:W0:Y:S01]  /*2570*/  LDC.U8 R2, c[0x0][0x493] ;  /* 0x000124c0ff027b82 */ /* 0x009e220000000000 */
[----:B------:R-:W-:Y:S02]  /*2580*/  ULDC.64 UR4, c[0x0][0x488] ;  /* 0x0001220000047ab9 */ /* 0x000fe40000000a00 */
[----:B------:R-:W-:-:S05]  /*2590*/  IADD3 R4, P1, R24, UR4, RZ ;  /* 0x0000000418047c10 */ /* 0x000fca000ff3e0ff */
        /* <DEDUP_REMOVED lines=13> */
[----:B---3--:R-:W-:Y:S01]  /*2670*/  SHF.R.S32.HI R3, RZ, 0x1f, R2 ;  /* 0x0000001fff037819 */ /* 0x008fe20000011402 */
[----:B------:R-:W-:Y:S06]  /*2680*/  BRA `(.L_x_19056) ;  /* 0x0000000c00547947 */ /* 0x000fec0003800000 */
.L_x_19054:
[----:B------:R3:W5:Y:S01]  /*2690*/  LDG.E.U8 R2, desc[UR36][R4.64] ;  /* 0x0000002404027981 */ /* 0x000762000c1e1100 */
[----:B------:R-:W-:Y:S01]  /*26a0*/  IMAD.MOV.U32 R3, RZ, RZ, RZ ;  /* 0x000000ffff037224 */ /* 0x000fe200078e00ff */
[----:B------:R-:W-:Y:S06]  /*26b0*/  BRA `(.L_x_19056) ;  /* 0x0000000c00487947 */ /* 0x000fec0003800000 */
.L_x_19053:
        /* <DEDUP_REMOVED lines=8> */
.L_x_19058:
[----:B------:R-:W3:Y:S02]  /*2740*/  LDG.E R2, desc[UR36][R4.64] ;  /* 0x0000002404027981 */ /* 0x000ee4000c1e1900 */
[----:B---3--:R-:W-:Y:S01]  /*2750*/  SHF.R.S32.HI R3, RZ, 0x1f, R2 ;  /* 0x0000001fff037819 */ /* 0x008fe20000011402 */
[----:B------:R-:W-:Y:S06]  /*2760*/  BRA `(.L_x_19056) ;  /* 0x0000000c001c7947 */ /* 0x000fec0003800000 */
.L_x_19057:
[----:B------:R-:W3:Y:S02]  /*2770*/  LDG.E.S16 R2, desc[UR36][R4.64] ;  /* 0x0000002404027981 */ /* 0x000ee4000c1e1700 */
[----:B---3--:R-:W-:Y:S01]  /*2780*/  SHF.R.S32.HI R3, RZ, 0x1f, R2 ;  /* 0x0000001fff037819 */ /* 0x008fe20000011402 */
[----:B------:R-:W-:Y:S06]  /*2790*/  BRA `(.L_x_19056) ;  /* 0x0000000c00107947 */ /* 0x000fec0003800000 */
.L_x_19052:
[----:B------:R-:W-:-:S13]  /*27a0*/  ISETP.GT.AND P0, PT, R0, 0x6, PT ;  /* 0x000000060000780c */ /* 0x000fda0003f04270 */
[----:B------:R-:W-:Y:S05]  /*27b0*/  @P0 BRA `(.L_x_19059) ;  /* 0x00000000002c0947 */ /* 0x000fea0003800000 */
[----:B------:R-:W-:-:S13]  /*27c0*/  ISETP.NE.AND P0, PT, R0, 0x5, PT ;  /* 0x000000050000780c */ /* 0x000fda0003f05270 */
[----:B------:R-:W-:Y:S05]  /*27d0*/  @!P0 BRA `(.L_x_19060) ;  /* 0x0000000000148947 */ /* 0x000fea0003800000 */
[----:B------:R-:W-:-:S13]  /*27e0*/  ISETP.NE.AND P0, PT, R0, 0x6, PT ;  /* 0x000000060000780c */ /* 0x000fda0003f05270 */
[----:B------:R-:W-:Y:S05]  /*27f0*/  @P0 BRA `(.L_x_19055) ;  /* 0x0000000800a00947 */ /* 0x000fea0003800000 */
[----:B------:R-:W3:Y:S02]  /*2800*/  LDG.E R2, desc[UR36][R4.64] ;  /* 0x0000002404027981 */ /* 0x000ee4000c1e1900 */
[----:B---3--:R-:W0:Y:S01]  /*2810*/  F2I.S64.TRUNC R2, R2 ;  /* 0x0000000200027311 */ /* 0x008e22000020d900 */
[----:B------:R-:W-:Y:S05]  /*2820*/  BRA `(.L_x_19056) ;  /* 0x0000000800ec7947 */ /* 0x000fea0003800000 */
.L_x_19060:
[----:B------:R-:W3:Y:S02]  /*2830*/  LDG.E.U16 R4, desc[UR36][R4.64] ;  /* 0x0000002404047981 */ /* 0x000ee4000c1e1500 */
[----:B---3--:R-:W-:-:S06]  /*2840*/  HADD2.F32 R2, -RZ, R4.H0_H0 ;  /* 0x20000004ff027230 */ /* 0x008fcc0000004100 */
[----:B------:R-:W0:Y:S01]  /*2850*/  F2I.S64.TRUNC R2, R2 ;  /* 0x0000000200027311 */ /* 0x000e22000020d900 */
[----:B------:R-:W-:Y:S05]  /*2860*/  BRA `(.L_x_19056) ;  /* 0x0000000800dc7947 */ /* 0x000fea0003800000 */
.L_x_19059:
[----:B------:R-:W-:-:S13]  /*2870*/  ISETP.NE.AND P0, PT, R0, 0x7, PT ;  /* 0x000000070000780c */ /* 0x000fda0003f05270 */
[----:B------:R-:W-:Y:S05]  /*2880*/  @!P0 BRA `(.L_x_19061) ;  /* 0x00000000002c8947 */ /* 0x000fea0003800000 */
[----:B------:R-:W-:-:S13]  /*2890*/  ISETP.NE.AND P0, PT, R0, 0x8, PT ;  /* 0x000000080000780c */ /* 0x000fda0003f05270 */
[----:B------:R-:W-:Y:S05]  /*28a0*/  @!P0 BRA `(.L_x_19062) ;  /* 0x0000000000148947 */ /* 0x000fea0003800000 */
[----:B------:R-:W-:-:S13]  /*28b0*/  ISETP.NE.AND P0, PT, R0, 0x9, PT ;  /* 0x000000090000780c */ /* 0x000fda0003f05270 */
[----:B------:R-:W-:Y:S05]  /*28c0*/  @P0 BRA `(.L_x_19055) ;  /* 0x00000008006c0947 */ /* 0x000fea0003800000 */
[----:B------:R-:W3:Y:S02]  /*28d0*/  LDG.E R2, desc[UR36][R4.64] ;  /* 0x0000002404027981 */ /* 0x000ee4000c1e1900 */
[----:B---3--:R-:W0:Y:S01]  /*28e0*/  F2I.S64.TRUNC R2, R2 ;  /* 0x0000000200027311 */ /* 0x008e22000020d900 */
[----:B------:R-:W-:Y:S05]  /*28f0*/  BRA `(.L_x_19056) ;  /* 0x0000000800b87947 */ /* 0x000fea0003800000 */
.L_x_19062:
[----:B------:R-:W3:Y:S02]  /*2900*/  LDG.E.U16 R4, desc[UR36][R4.64] ;  /* 0x0000002404047981 */ /* 0x000ee4000c1e1500 */
[----:B---3--:R-:W-:-:S06]  /*2910*/  HADD2.F32 R2, -RZ, R4.H0_H0 ;  /* 0x20000004ff027230 */ /* 0x008fcc0000004100 */
[----:B------:R-:W0:Y:S01]  /*2920*/  F2I.S64.TRUNC R2, R2 ;  /* 0x0000000200027311 */ /* 0x000e22000020d900 */
[----:B------:R-:W-:Y:S05]  /*2930*/  BRA `(.L_x_19056) ;  /* 0x0000000800a87947 */ /* 0x000fea0003800000 */
.L_x_19061:
[----:B------:R-:W3:Y:S02]  /*2940*/  LDG.E.64 R2, desc[UR36][R4.64] ;  /* 0x0000002404027981 */ /* 0x000ee4000c1e1b00 */
[----:B---3--:R-:W0:Y:S01]  /*2950*/  F2I.S64.F64.TRUNC R2, R2 ;  /* 0x0000000200027311 */ /* 0x008e22000030d900 */
[----:B------:R-:W-:Y:S05]  /*2960*/  BRA `(.L_x_19056) ;  /* 0x00000008009c7947 */ /* 0x000fea0003800000 */
.L_x_19051:
        /* <DEDUP_REMOVED lines=11> */
[----:B------:R-:W-:Y:S01]  /*2a20*/  SEL R2, RZ, 0x1, !P0 ;  /* 0x00000001ff027807 */ /* 0x000fe20004000000 */
[----:B------:R-:W-:Y:S08]  /*2a30*/  BRA `(.L_x_19056) ;  /* 0x0000000800687947 */ /* 0x000ff00003800000 */
.L_x_19065:
[----:B------:R-:W3:Y:S02]  /*2a40*/  LDG.E.64 R2, desc[UR36][R4.64] ;  /* 0x0000002404027981 */ /* 0x000ee4000c1e1b00 */
[----:B---3--:R-:W0:Y:S01]  /*2a50*/  F2I.S64.F64.TRUNC R2, R2 ;  /* 0x0000000200027311 */ /* 0x008e22000030d900 */
[----:B------:R-:W-:Y:S05]  /*2a60*/  BRA `(.L_x_19056) ;  /* 0x00000008005c7947 */ /* 0x000fea0003800000 */
.L_x_19064:
        /* <DEDUP_REMOVED lines=24> */
[----:B------:R-:W-:-:S06]  /*2bf0*/  LOP3.LUT R3, R3, 0x80000000, R0, 0xf8, !PT ;  /* 0x8000000003037812 */ /* 0x000fcc00078ef800 */
[----:B------:R-:W0:Y:S01]  /*2c00*/  F2I.S64.TRUNC R2, R3 ;  /* 0x0000000300027311 */ /* 0x000e22000020d900 */
[----:B------:R-:W-:Y:S05]  /*2c10*/  BRA `(.L_x_19056) ;  /* 0x0000000400f07947 */ /* 0x000fea0003800000 */
.L_x_19067:
        /* <DEDUP_REMOVED lines=11> */
[----:B------:R-:W-:-:S06]  /*2cd0*/  LOP3.LUT R2, R2, 0x80000000, R3, 0xf8, !PT ;  /* 0x8000000002027812 */ /* 0x000fcc00078ef803 */
[----:B------:R-:W0:Y:S01]  /*2ce0*/  F2I.S64.TRUNC R2, R2 ;  /* 0x0000000200027311 */ /* 0x000e22000020d900 */
[----:B------:R-:W-:Y:S05]  /*2cf0*/  BRA `(.L_x_19056) ;  /* 0x0000000400b87947 */ /* 0x000fea0003800000 */
.L_x_19066:
[----:B------:R-:W3:Y:S02]  /*2d00*/  LDG.E.U16 R2, desc[UR36][R4.64] ;  /* 0x0000002404027981 */ /* 0x000ee4000c1e1500 */
[----:B---3--:R-:W-:-:S06]  /*2d10*/  IMAD.U32 R2, R2, 0x10000, RZ ;  /* 0x0001000002027824 */ /* 0x008fcc00078e00ff */
[----:B------:R-:W0:Y:S01]  /*2d20*/  F2I.S64.TRUNC R2, R2 ;  /* 0x0000000200027311 */ /* 0x000e22000020d900 */
[----:B------:R-:W-:Y:S05]  /*2d30*/  BRA `(.L_x_19056) ;  /* 0x0000000400a87947 */ /* 0x000fea0003800000 */
.L_x_19063:
        /* <DEDUP_REMOVED lines=11> */
.L_x_19070:
        /* <DEDUP_REMOVED lines=21> */
.L_x_19074:
[----:B------:R-:W-:Y:S05]  /*2f40*/  BSYNC B1 ;  /* 0x0000000000017941 */ /* 0x000fea0003800000 */
.L_x_19073:
[----:B------:R-:W-:Y:S01]  /*2f50*/  IMAD.SHL.U32 R2, R2, 0x100000, RZ ;  /* 0x0010000002027824 */ /* 0x000fe200078e00ff */
[----:B------:R-:W-:-:S04]  /*2f60*/  LEA R3, R0, 0x3b800000, 0x17 ;  /* 0x3b80000000037811 */ /* 0x000fc800078eb8ff */
[----:B------:R-:W-:-:S07]  /*2f70*/  LOP3.LUT R2, R3, R2, R4, 0xfe, !PT ;  /* 0x0000000203027212 */ /* 0x000fce00078efe04 */
.L_x_19072:
[----:B------:R-:W-:Y:S05]  /*2f80*/  BSYNC B0 ;  /* 0x0000000000007941 */ /* 0x000fea0003800000 */
.L_x_19071:
[----:B------:R-:W0:Y:S01]  /*2f90*/  F2I.S64.TRUNC R2, R2 ;  /* 0x0000000200027311 */ /* 0x000e22000020d900 */
[----:B------:R-:W-:Y:S05]  /*2fa0*/  BRA `(.L_x_19056) ;  /* 0x00000004000c7947 */ /* 0x000fea0003800000 */
.L_x_19069:
        /* <DEDUP_REMOVED lines=21> */
.L_x_19078:
[----:B------:R-:W-:Y:S05]  /*3100*/  BSYNC B1 ;  /* 0x0000000000017941 */ /* 0x000fea0003800000 */
.L_x_19077:
[----:B------:R-:W-:Y:S01]  /*3110*/  IMAD.SHL.U32 R2, R2, 0x200000, RZ ;  /* 0x0020000002027824 */ /* 0x000fe200078e00ff */
[----:B------:R-:W-:-:S04]  /*3120*/  LEA R3, R0, 0x37800000, 0x17 ;  /* 0x3780000000037811 */ /* 0x000fc800078eb8ff */
[----:B------:R-:W-:-:S07]  /*3130*/  LOP3.LUT R2, R3, R2, R4, 0xfe, !PT ;  /* 0x0000000203027212 */ /* 0x000fce00078efe04 */
.L_x_19076:
[----:B------:R-:W-:Y:S05]  /*3140*/  BSYNC B0 ;  /* 0x0000000000007941 */ /* 0x000fea0003800000 */
.L_x_19075:
[----:B------:R-:W0:Y:S01]  /*3150*/  F2I.S64.TRUNC R2, R2 ;  /* 0x0000000200027311 */ /* 0x000e22000020d900 */
[----:B------:R-:W-:Y:S05]  /*3160*/  BRA `(.L_x_19056) ;  /* 0x00000000009c7947 */ /* 0x000fea0003800000 */
.L_x_19068:
        /* <DEDUP_REMOVED lines=14> */
.L_x_19082:
[----:B------:R-:W-:Y:S05]  /*3250*/  BSYNC B0 ;  /* 0x0000000000007941 */ /* 0x000fea0003800000 */
.L_x_19081:
[----:B------:R-:W0:Y:S01]  /*3260*/  F2I.S64.TRUNC R2, R2 ;  /* 0x0000000200027311 */ /* 0x000e22000020d900 */
[----:B------:R-:W-:Y:S05]  /*3270*/  BRA `(.L_x_19056) ;  /* 0x0000000000587947 */ /* 0x000fea0003800000 */
.L_x_19055:
        /* <DEDUP_REMOVED lines=16> */
.L_x_19083:
[----:B------:R-:W-:Y:S01]  /*3380*/  CS2R R2, SRZ ;  /* 0x0000000000027805 */ /* 0x000fe2000001ff00 */
[----:B------:R-:W-:Y:S06]  /*3390*/  BRA `(.L_x_19056) ;  /* 0x0000000000107947 */ /* 0x000fec0003800000 */
.L_x_19080:
[----:B------:R0:W5:Y:S01]  /*33a0*/  LDG.E.64 R2, desc[UR36][R4.64] ;  /* 0x0000002404027981 */ /* 0x000162000c1e1b00 */
[----:B------:R-:W-:Y:S05]  /*33b0*/  BRA `(.L_x_19056) ;  /* 0x0000000000087947 */ /* 0x000fea0003800000 */
.L_x_19079:
[----:B------:R0:W5:Y:S01]  /*33c0*/  LDG.E R2, desc[UR36][R4.64] ;  /* 0x0000002404027981 */ /* 0x000162000c1e1900 */
[----:B------:R-:W-:-:S07]  /*33d0*/  IMAD.MOV.U32 R3, RZ, RZ, RZ ;  /* 0x000000ffff037224 */ /* 0x000fce00078e00ff */
.L_x_19056:
[----:B012-45:R-:W-:Y:S01]  /*33e0*/  LOP3.LUT R0, R19, R3, RZ, 0xfc, !PT ;  /* 0x0000000313007212 */ /* 0x037fe200078efcff */
[----:B------:R-:W-:Y:S03]  /*33f0*/  BSSY B0, `(.L_x_19084) ;  /* 0x000001b000007945 */ /* 0x000fe60003800000 */
[----:B------:R-:W-:-:S13]  /*3400*/  ISETP.NE.U32.AND P0, PT, R0, RZ, PT ;  /* 0x000000ff0000720c */ /* 0x000fda0003f05070 */
[----:B------:R-:W-:Y:S05]  /*3410*/  @!P0 BRA `(.L_x_19085) ;  /* 0x0000000000148947 */ /* 0x000fea0003800000 */
[----:B------:R-:W-:-:S07]  /*3420*/  MOV R0, 0x3440 ;  /* 0x0000344000007802 */ /* 0x000fce0000000f00 */
[----:B---3--:R-:W-:Y:S05]  /*3430*/  CALL.REL.NOINC `($__internal_0_$__cuda_sm20_rem_s64) ;  /* 0x000000d800a87944 */ /* 0x008fea0003c00000 */
[----:B------:R-:W-:Y:S02]  /*3440*/  IMAD.MOV.U32 R2, RZ, RZ, R4 ;  /* 0x000000ffff027224 */ /* 0x000fe400078e0004 */
[----:B------:R-:W-:Y:S01]  /*3450*/  IMAD.MOV.U32 R3, RZ, RZ, R5 ;  /* 0x000000ffff037224 */ /* 0x000fe200078e0005 */
[----:B------:R-:W-:Y:S06]  /*3460*/  BRA `(.L_x_19086) ;  /* 0x00000000004c7947 */ /* 0x000fec0003800000 */
.L_x_19085:
[----:B------:R-:W0:Y:S01]  /*3470*/  I2F.U32.RP R0, R2 ;  /* 0x0000000200007306 */ /* 0x000e220000209000 */
[----:B------:R-:W-:-:S07]  /*3480*/  ISETP.NE.U32.AND P1, PT, R2, RZ, PT ;  /* 0x000000ff0200720c */ /* 0x000fce0003f25070 */
[----:B0-----:R-:W3:Y:S02]  /*3490*/  MUFU.RCP R0, R0 ;  /* 0x0000000000007308 */ /* 0x001ee40000001000 */
[----:B---3--:R-:W-:-:S06]  /*34a0*/  VIADD R4, R0, 0xffffffe ;  /* 0x0ffffffe00047836 */ /* 0x008fcc0000000000 */
[----:B------:R0:W1:Y:S02]  /*34b0*/  F2I.FTZ.U32.TRUNC.NTZ R5, R4 ;  /* 0x0000000400057305 */ /* 0x000064000021f000 */
[----:B0-----:R-:W-:Y:S02]  /*34c0*/  IMAD.MOV.U32 R4, RZ, RZ, RZ ;  /* 0x000000ffff047224 */ /* 0x001fe400078e00ff */
[----:B-1----:R-:W-:-:S04]  /*34d0*/  IMAD.MOV R3, RZ, RZ, -R5 ;  /* 0x000000ffff037224 */ /* 0x002fc800078e0a05 */
[----:B------:R-:W-:-:S04]  /*34e0*/  IMAD R3, R3, R2, RZ ;  /* 0x0000000203037224 */ /* 0x000fc800078e02ff */
[----:B------:R-:W-:-:S04]  /*34f0*/  IMAD.HI.U32 R5, R5, R3, R4 ;  /* 0x0000000305057227 */ /* 0x000fc800078e0004 */
[----:B------:R-:W-:Y:S02]  /*3500*/  IMAD.MOV.U32 R3, RZ, RZ, RZ ;  /* 0x000000ffff037224 */ /* 0x000fe400078e00ff */
[----:B------:R-:W-:-:S04]  /*3510*/  IMAD.HI.U32 R5, R5, R18, RZ ;  /* 0x0000001205057227 */ /* 0x000fc800078e00ff */
[----:B------:R-:W-:-:S04]  /*3520*/  IMAD.MOV R5, RZ, RZ, -R5 ;  /* 0x000000ffff057224 */ /* 0x000fc800078e0a05 */
[----:B------:R-:W-:-:S05]  /*3530*/  IMAD R19, R2, R5, R18 ;  /* 0x0000000502137224 */ /* 0x000fca00078e0212 */
[----:B------:R-:W-:-:S13]  /*3540*/  ISETP.GE.U32.AND P0, PT, R19, R2, PT ;  /* 0x000000021300720c */ /* 0x000fda0003f06070 */
[----:B------:R-:W-:-:S05]  /*3550*/  @P0 IMAD.IADD R19, R19, 0x1, -R2 ;  /* 0x0000000113130824 */ /* 0x000fca00078e0a02 */
[----:B------:R-:W-:-:S13]  /*3560*/  ISETP.GE.U32.AND P0, PT, R19, R2, PT ;  /* 0x000000021300720c */ /* 0x000fda0003f06070 */
[----:B------:R-:W-:Y:S01]  /*3570*/  @P0 IMAD.IADD R19, R19, 0x1, -R2 ;  /* 0x0000000113130824 */ /* 0x000fe200078e0a02 */
[----:B------:R-:W-:-:S05]  /*3580*/  @!P1 LOP3.LUT R19, RZ, R2, RZ, 0x33, !PT ;  /* 0x00000002ff139212 */ /* 0x000fca00078e33ff */
[----:B------:R-:W-:-:S07]  /*3590*/  IMAD.MOV.U32 R2, RZ, RZ, R19 ;  /* 0x000000ffff027224 */ /* 0x000fce00078e0013 */
.L_x_19086:
[----:B------:R-:W-:Y:S05]  /*35a0*/  BSYNC B0 ;  /* 0x0000000000007941 */ /* 0x000fea0003800000 */
.L_x_19084:
        /* <DEDUP_REMOVED lines=14> */
.L_x_19090:
[----:B------:R0:W-:Y:S01]  /*3690*/  STG.E.U8 desc[UR36][R16.64], R2 ;  /* 0x0000000210007986 */ /* 0x0001e2000c101124 */
[----:B------:R-:W-:Y:S05]  /*36a0*/  BRA `(.L_x_19092) ;  /* 0x0000000c00507947 */ /* 0x000fea0003800000 */
.L_x_19089:
[----:B------:R-:W-:-:S13]  /*36b0*/  ISETP.NE.AND P0, PT, R0, 0x2, PT ;  /* 0x000000020000780c */ /* 0x000fda0003f05270 */
[----:B------:R-:W-:Y:S05]  /*36c0*/  @!P0 BRA `(.L_x_19093) ;  /* 0x0000000000208947 */ /* 0x000fea0003800000 */
[----:B------:R-:W-:-:S13]  /*36d0*/  ISETP.NE.AND P0, PT, R0, 0x3, PT ;  /* 0x000000030000780c */ /* 0x000fda0003f05270 */
[----:B------:R-:W-:Y:S05]  /*36e0*/  @!P0 BRA `(.L_x_19094) ;  /* 0x0000000000108947 */ /* 0x000fea0003800000 */
[----:B------:R-:W-:-:S13]  /*36f0*/  ISETP.NE.AND P0, PT, R0, 0x4, PT ;  /* 0x000000040000780c */ /* 0x000fda0003f05270 */
[----:B------:R-:W-:Y:S05]  /*3700*/  @P0 BRA `(.L_x_19091) ;  /* 0x0000000800e80947 */ /* 0x000fea0003800000 */
[----:B------:R0:W-:Y:S01]  /*3710*/  STG.E.64 desc[UR36][R16.64], R2 ;  /* 0x0000000210007986 */ /* 0x0001e2000c101b24 */
[----:B------:R-:W-:Y:S05]  /*3720*/  BRA `(.L_x_19092) ;  /* 0x0000000c00307947 */ /* 0x000fea0003800000 */
.L_x_19094:
[----:B------:R0:W-:Y:S01]  /*3730*/  STG.E desc[UR36][R16.64], R2 ;  /* 0x0000000210007986 */ /* 0x0001e2000c101924 */
[----:B------:R-:W-:Y:S05]  /*3740*/  BRA `(.L_x_19092) ;  /* 0x0000000c00287947 */ /* 0x000fea0003800000 */
.L_x_19093:
[----:B------:R0:W-:Y:S01]  /*3750*/  STG.E.U16 desc[UR36][R16.64], R2 ;  /* 0x0000000210007986 */ /* 0x0001e2000c101524 */
[----:B------:R-:W-:Y:S05]  /*3760*/  BRA `(.L_x_19092) ;  /* 0x0000000c00207947 */ /* 0x000fea0003800000 */
.L_x_19088:
[----:B------:R-:W-:-:S13]  /*3770*/  ISETP.GT.AND P0, PT, R0, 0x6, PT ;  /* 0x000000060000780c */ /* 0x000fda0003f04270 */
[----:B------:R-:W-:Y:S05]  /*3780*/  @P0 BRA `(.L_x_19095) ;  /* 0x00000000002c0947 */ /* 0x000fea0003800000 */
[----:B------:R-:W-:-:S13]  /*3790*/  ISETP.NE.AND P0, PT, R0, 0x5, PT ;  /* 0x000000050000780c */ /* 0x000fda0003f05270 */
[----:B------:R-:W-:Y:S05]  /*37a0*/  @!P0 BRA `(.L_x_19096) ;  /* 0x0000000000148947 */ /* 0x000fea0003800000 */
[----:B------:R-:W-:-:S13]  /*37b0*/  ISETP.NE.AND P0, PT, R0, 0x6, PT ;  /* 0x000000060000780c */ /* 0x000fda0003f05270 */
[----:B------:R-:W-:Y:S05]  /*37c0*/  @P0 BRA `(.L_x_19091) ;  /* 0x0000000800b80947 */ /* 0x000fea0003800000 */
[----:B------:R-:W0:Y:S02]  /*37d0*/  I2F.S64 R3, R2 ;  /* 0x0000000200037312 */ /* 0x000e240000301400 */
[----:B0-----:R1:W-:Y:S01]  /*37e0*/  STG.E desc[UR36][R16.64], R3 ;  /* 0x0000000310007986 */ /* 0x0013e2000c101924 */
[----:B------:R-:W-:Y:S05]  /*37f0*/  BRA `(.L_x_19092) ;  /* 0x0000000800fc7947 */ /* 0x000fea0003800000 */
.L_x_19096:
[----:B------:R-:W0:Y:S02]  /*3800*/  I2F.S64 R0, R2 ;  /* 0x0000000200007312 */ /* 0x000e240000301400 */
[----:B0-----:R-:W-:-:S05]  /*3810*/  F2FP.F16.F32.PACK_AB R0, RZ, R0 ;  /* 0x00000000ff00723e */ /* 0x001fca00000000ff */
[----:B------:R0:W-:Y:S01]  /*3820*/  STG.E.U16 desc[UR36][R16.64], R0 ;  /* 0x0000000010007986 */ /* 0x0001e2000c101524 */
[----:B------:R-:W-:Y:S05]  /*3830*/  BRA `(.L_x_19092) ;  /* 0x0000000800ec7947 */ /* 0x000fea0003800000 */
.L_x_19095:
[----:B------:R-:W-:-:S13]  /*3840*/  ISETP.NE.AND P0, PT, R0, 0x7, PT ;  /* 0x000000070000780c */ /* 0x000fda0003f05270 */
[----:B------:R-:W-:Y:S05]  /*3850*/  @!P0 BRA `(.L_x_19097) ;  /* 0x0000000000348947 */ /* 0x000fea0003800000 */
[----:B------:R-:W-:-:S13]  /*3860*/  ISETP.NE.AND P0, PT, R0, 0x8, PT ;  /* 0x000000080000780c */ /* 0x000fda0003f05270 */
[----:B------:R-:W-:Y:S05]  /*3870*/  @!P0 BRA `(.L_x_19098) ;  /* 0x0000000000188947 */ /* 0x000fea0003800000 */
[----:B------:R-:W-:-:S13]  /*3880*/  ISETP.NE.AND P0, PT, R0, 0x9, PT ;  /* 0x000000090000780c */ /* 0x000fda0003f05270 */
[----:B------:R-:W-:Y:S05]  /*3890*/  @P0 BRA `(.L_x_19091) ;  /* 0x0000000800840947 */ /* 0x000fea0003800000 */
[----:B------:R-:W0:Y:S01]  /*38a0*/  I2F.S64 R4, R2 ;  /* 0x0000000200047312 */ /* 0x000e220000301400 */
[----:B------:R-:W-:-:S05]  /*38b0*/  IMAD.MOV.U32 R5, RZ, RZ, RZ ;  /* 0x000000ffff057224 */ /* 0x000fca00078e00ff */
[----:B0-----:R3:W-:Y:S01]  /*38c0*/  STG.E.64 desc[UR36][R16.64], R4 ;  /* 0x0000000410007986 */ /* 0x0017e2000c101b24 */
[----:B------:R-:W-:Y:S05]  /*38d0*/  BRA `(.L_x_19092) ;  /* 0x0000000800c47947 */ /* 0x000fea0003800000 */
.L_x_19098:
[----:B------:R-:W0:Y:S02]  /*38e0*/  I2F.S64 R2, R2 ;  /* 0x0000000200027312 */ /* 0x000e240000301400 */
[----:B0-----:R-:W-:-:S04]  /*38f0*/  F2FP.F16.F32.PACK_AB R3, RZ, R2 ;  /* 0x00000002ff03723e */ /* 0x001fc800000000ff */
[----:B------:R-:W-:-:S05]  /*3900*/  PRMT R3, R3, 0x5410, RZ ;  /* 0x0000541003037816 */ /* 0x000fca00000000ff */
[----:B------:R2:W-:Y:S01]  /*3910*/  STG.E desc[UR36][R16.64], R3 ;  /* 0x0000000310007986 */ /* 0x0005e2000c101924 */
[----:B------:R-:W-:Y:S05]  /*3920*/  BRA `(.L_x_19092) ;  /* 0x0000000800b07947 */ /* 0x000fea0003800000 */
.L_x_19097:
[----:B------:R-:W0:Y:S02]  /*3930*/  I2F.F64.S64 R2, R2 ;  /* 0x0000000200027312 */ /* 0x000e240000301c00 */
[----:B0-----:R4:W-:Y:S01]  /*3940*/  STG.E.64 desc[UR36][R16.64], R2 ;  /* 0x0000000210007986 */ /* 0x0019e2000c101b24 */
[----:B------:R-:W-:Y:S05]  /*3950*/  BRA `(.L_x_19092) ;  /* 0x0000000800a47947 */ /* 0x000fea0003800000 */
.L_x_19087:
        /* <DEDUP_REMOVED lines=8> */
[----:B------:R-:W-:-:S04]  /*39e0*/  ISETP.NE.U32.AND P0, PT, R2, RZ, PT ;  /* 0x000000ff0200720c */ /* 0x000fc80003f05070 */
[----:B------:R-:W-:-:S04]  /*39f0*/  ISETP.NE.AND.EX P0, PT, R3, RZ, PT, P0 ;  /* 0x000000ff0300720c */ /* 0x000fc80003f05300 */
[----:B------:R-:W-:-:S05]  /*3a00*/  SEL R3, RZ, 0x1, !P0 ;  /* 0x00000001ff037807 */ /* 0x000fca0004000000 */
[----:B------:R0:W-:Y:S01]  /*3a10*/  STG.E.U8 desc[UR36][R16.64], R3 ;  /* 0x0000000310007986 */ /* 0x0001e2000c101124 */
[----:B------:R-:W-:Y:S05]  /*3a20*/  BRA `(.L_x_19092) ;  /* 0x0000000800707947 */ /* 0x000fea0003800000 */
.L_x_19101:
[----:B------:R-:W0:Y:S01]  /*3a30*/  I2F.F64.S64 R4, R2 ;  /* 0x0000000200047312 */ /* 0x000e220000301c00 */
[----:B------:R-:W-:-:S05]  /*3a40*/  CS2R R6, SRZ ;  /* 0x0000000000067805 */ /* 0x000fca000001ff00 */
[----:B0-----:R0:W-:Y:S01]  /*3a50*/  STG.E.128 desc[UR36][R16.64], R4 ;  /* 0x0000000410007986 */ /* 0x0011e2000c101d24 */
[----:B------:R-:W-:Y:S05]  /*3a60*/  BRA `(.L_x_19092) ;  /* 0x0000000800607947 */ /* 0x000fea0003800000 */
.L_x_19100:
[----:B------:R-:W-:-:S13]  /*3a70*/  ISETP.NE.AND P0, PT, R0, 0xf, PT ;  /* 0x0000000f0000780c */ /* 0x000fda0003f05270 */
[----:B------:R-:W-:Y:S05]  /*3a80*/  @!P0 BRA `(.L_x_19102) ;  /* 0x0000000000b48947 */ /* 0x000fea0003800000 */
[----:B------:R-:W-:-:S13]  /*3a90*/  ISETP.NE.AND P0, PT, R0, 0x17, PT ;  /* 0x000000170000780c */ /* 0x000fda0003f05270 */
[----:B------:R-:W-:Y:S05]  /*3aa0*/  @!P0 BRA `(.L_x_19103) ;  /* 0x0000000000548947 */ /* 0x000fea0003800000 */
[----:B------:R-:W-:-:S13]  /*3ab0*/  ISETP.NE.AND P0, PT, R0, 0x18, PT ;  /* 0x000000180000780c */ /* 0x000fda0003f05270 */
[----:B------:R-:W-:Y:S05]  /*3ac0*/  @P0 BRA `(.L_x_19091) ;  /* 0x0000000400f80947 */ /* 0x000fea0003800000 */
[----:B------:R-:W0:Y:S01]  /*3ad0*/  I2F.S64 R3, R2 ;  /* 0x0000000200037312 */ /* 0x000e220000301400 */
        /* <DEDUP_REMOVED lines=14> */
.L_x_19105:
[----:B------:R-:W-:Y:S05]  /*3bc0*/  BSYNC B0 ;  /* 0x0000000000007941 */ /* 0x000fea0003800000 */
.L_x_19104:
[----:B------:R-:W-:-:S05]  /*3bd0*/  LOP3.LUT R5, R0, R5, RZ, 0xfc, !PT ;  /* 0x0000000500057212 */ /* 0x000fca00078efcff */
[----:B------:R0:W-:Y:S01]  /*3be0*/  STG.E.U8 desc[UR36][R16.64], R5 ;  /* 0x0000000510007986 */ /* 0x0001e2000c101124 */
[----:B------:R-:W-:Y:S05]  /*3bf0*/  BRA `(.L_x_19092) ;  /* 0x0000000400fc7947 */ /* 0x000fea0003800000 */
.L_x_19103:
[----:B------:R-:W0:Y:S01]  /*3c00*/  I2F.S64 R3, R2 ;  /* 0x0000000200037312 */ /* 0x000e220000301400 */
        /* <DEDUP_REMOVED lines=12> */
.L_x_19107:
[----:B------:R-:W-:Y:S01]  /*3cd0*/  IMAD.MOV.U32 R0, RZ, RZ, 0x7f ;  /* 0x0000007fff007424 */ /* 0x000fe200078e00ff */
[----:B------:R-:W-:-:S04]  /*3ce0*/  ISETP.GT.U32.AND P0, PT, R4, 0x7f800000, PT ;  /* 0x7f8000000400780c */ /* 0x000fc80003f04070 */
[----:B------:R-:W-:-:S09]  /*3cf0*/  SEL R0, R0, 0x7c, P0 ;  /* 0x0000007c00007807 */ /* 0x000fd20000000000 */
.L_x_19108:
[----:B------:R-:W-:Y:S05]  /*3d00*/  BSYNC B0 ;  /* 0x0000000000007941 */ /* 0x000fea0003800000 */
.L_x_19106:
[----:B------:R-:W-:-:S04]  /*3d10*/  LOP3.LUT R2, R3, 0x80000000, RZ, 0xc0, !PT ;  /* 0x8000000003027812 */ /* 0x000fc800078ec0ff */
[----:B------:R-:W-:-:S04]  /*3d20*/  SHF.R.U32.HI R3, RZ, 0x18, R2 ;  /* 0x00000018ff037819 */ /* 0x000fc80000011602 */
[----:B------:R-:W-:-:S05]  /*3d30*/  LOP3.LUT R3, R0, R3, RZ, 0xfc, !PT ;  /* 0x0000000300037212 */ /* 0x000fca00078efcff */
[----:B------:R0:W-:Y:S01]  /*3d40*/  STG.E.U8 desc[UR36][R16.64], R3 ;  /* 0x0000000310007986 */ /* 0x0001e2000c101124 */
[----:B------:R-:W-:Y:S05]  /*3d50*/  BRA `(.L_x_19092) ;  /* 0x0000000400a47947 */ /* 0x000fea0003800000 */
.L_x_19102:
[----:B------:R-:W0:Y:S02]  /*3d60*/  I2F.S64 R0, R2 ;  /* 0x0000000200007312 */ /* 0x000e240000301400 */
[----:B0-----:R-:W-:-:S05]  /*3d70*/  F2FP.BF16.F32.PACK_AB R0, RZ, R0 ;  /* 0x00000000ff00723e */ /* 0x001fca00000010ff */
[----:B------:R0:W-:Y:S01]  /*3d80*/  STG.E.U16 desc[UR36][R16.64], R0 ;  /* 0x0000000010007986 */ /* 0x0001e2000c101524 */
[----:B------:R-:W-:Y:S05]  /*3d90*/  BRA `(.L_x_19092) ;  /* 0x0000000400947947 */ /* 0x000fea0003800000 */
.L_x_19099:
        /* <DEDUP_REMOVED lines=10> */
.L_x_19111:
[----:B------:R-:W0:Y:S01]  /*3e40*/  I2F.S64 R3, R2 ;  /* 0x0000000200037312 */ /* 0x000e220000301400 */
        /* <DEDUP_REMOVED lines=16> */
.L_x_19114:
[----:B------:R-:W-:-:S04]  /*3f50*/  LOP3.LUT R2, R3, 0x80000000, RZ, 0xc0, !PT ;  /* 0x8000000003027812 */ /* 0x000fc800078ec0ff */
[----:B------:R-:W-:-:S04]  /*3f60*/  SHF.R.U32.HI R3, RZ, 0x18, R2 ;  /* 0x00000018ff037819 */ /* 0x000fc80000011602 */
[----:B------:R-:W-:-:S04]  /*3f70*/  LOP3.LUT R0, R0, R3, RZ, 0xfc, !PT ;  /* 0x0000000300007212 */ /* 0x000fc800078efcff */
[----:B------:R-:W-:-:S07]  /*3f80*/  PRMT R8, R0, 0x7610, R8 ;  /* 0x0000761000087816 */ /* 0x000fce0000000008 */
.L_x_19113:
[----:B------:R-:W-:Y:S05]  /*3f90*/  BSYNC B0 ;  /* 0x0000000000007941 */ /* 0x000fea0003800000 */
.L_x_19112:
[----:B------:R0:W-:Y:S01]  /*3fa0*/  STG.E.U8 desc[UR36][R16.64], R8 ;  /* 0x0000000810007986 */ /* 0x0001e2000c101124 */
[----:B------:R-:W-:Y:S05]  /*3fb0*/  BRA `(.L_x_19092) ;  /* 0x00000004000c7947 */ /* 0x000fea0003800000 */
.L_x_19110:
        /* <DEDUP_REMOVED lines=17> */
.L_x_19117:
[----:B------:R-:W-:-:S04]  /*40d0*/  LOP3.LUT R2, R3, 0x80000000, RZ, 0xc0, !PT ;  /* 0x8000000003027812 */ /* 0x000fc800078ec0ff */
[----:B------:R-:W-:-:S04]  /*40e0*/  SHF.R.U32.HI R3, RZ, 0x18, R2 ;  /* 0x00000018ff037819 */ /* 0x000fc80000011602 */
[----:B------:R-:W-:-:S04]  /*40f0*/  LOP3.LUT R0, R0, R3, RZ, 0xfc, !PT ;  /* 0x0000000300007212 */ /* 0x000fc800078efcff */
[----:B------:R-:W-:-:S07]  /*4100*/  PRMT R8, R0, 0x7610, R8 ;  /* 0x0000761000087816 */ /* 0x000fce0000000008 */
.L_x_19116:
[----:B------:R-:W-:Y:S05]  /*4110*/  BSYNC B0 ;  /* 0x0000000000007941 */ /* 0x000fea0003800000 */
.L_x_19115:
[----:B------:R0:W-:Y:S01]  /*4120*/  STG.E.U8 desc[UR36][R16.64], R8 ;  /* 0x0000000810007986 */ /* 0x0001e2000c101124 */
[----:B------:R-:W-:Y:S05]  /*4130*/  BRA `(.L_x_19092) ;  /* 0x0000000000ac7947 */ /* 0x000fea0003800000 */
.L_x_19109:
[----:B------:R-:W-:-:S13]  /*4140*/  ISETP.NE.AND P0, PT, R0, 0x1c, PT ;  /* 0x0000001c0000780c */ /* 0x000fda0003f05270 */
[----:B------:R-:W-:Y:S05]  /*4150*/  @!P0 BRA `(.L_x_19118) ;  /* 0x0000000000a08947 */ /* 0x000fea0003800000 */
[----:B------:R-:W-:-:S13]  /*4160*/  ISETP.NE.AND P0, PT, R0, 0x1d, PT ;  /* 0x0000001d0000780c */ /* 0x000fda0003f05270 */
[----:B------:R-:W-:Y:S05]  /*4170*/  @!P0 BRA `(.L_x_19119) ;  /* 0x0000000000908947 */ /* 0x000fea0003800000 */
[----:B------:R-:W-:-:S13]  /*4180*/  ISETP.NE.AND P0, PT, R0, 0x2c, PT ;  /* 0x0000002c0000780c */ /* 0x000fda0003f05270 */
[----:B------:R-:W-:Y:S05]  /*4190*/  @P0 BRA `(.L_x_19091) ;  /* 0x0000000000440947 */ /* 0x000fea0003800000 */
[----:B------:R-:W0:Y:S02]  /*41a0*/  I2F.S64 R2, R2 ;  /* 0x0000000200027312 */ /* 0x000e240000301400 */
        /* <DEDUP_REMOVED lines=16> */
.L_x_19091:
        /* <DEDUP_REMOVED lines=16> */
.L_x_19120:
[----:B------:R-:W-:Y:S05]  /*43b0*/  BRA `(.L_x_19092) ;  /* 0x00000000000c7947 */ /* 0x000fea0003800000 */
.L_x_19119:
[----:B------:R0:W-:Y:S01]  /*43c0*/  STG.E.64 desc[UR36][R16.64], R2 ;  /* 0x0000000210007986 */ /* 0x0001e2000c101b24 */
[----:B------:R-:W-:Y:S05]  /*43d0*/  BRA `(.L_x_19092) ;  /* 0x0000000000047947 */ /* 0x000fea0003800000 */
.L_x_19118:
[----:B------:R0:W-:Y:S02]  /*43e0*/  STG.E desc[UR36][R16.64], R2 ;  /* 0x0000000210007986 */ /* 0x0001e4000c101924 */
.L_x_19092:
[----:B------:R-:W-:-:S04]  /*43f0*/  IMAD R22, R25, 0x200, R22 ;  /* 0x0000020019167824 */ /* 0x000fc800078e0216 */
[----:B------:R-:W-:-:S07]  /*4400*/  VIADD R23, R22, 0x80 ;  /* 0x0000008016177836 */ /* 0x000fce0000000000 */
.L_x_19016:
[----:B------:R-:W-:Y:S05]  /*4410*/  BSYNC B6 ;  /* 0x0000000000067941 */ /* 0x000fea0003800000 */
.L_x_19015:
        /* <DEDUP_REMOVED lines=358> */
.L_x_19123:
        /* <DEDUP_REMOVED lines=21> */
.L_x_19127:
[----:B------:R1:W5:Y:S01]  /*5bd0*/  LDG.E.U8 R18, desc[UR36][R2.64] ;  /* 0x0000002402127981 */ /* 0x000362000c1e1100 */
[----:B------:R-:W-:Y:S01]  /*5be0*/  IMAD.MOV.U32 R19, RZ, RZ, RZ ;  /* 0x000000ffff137224 */ /* 0x000fe200078e00ff */
[----:B------:R-:W-:Y:S06]  /*5bf0*/  BRA `(.L_x_19129) ;  /* 0x0000000c00487947 */ /* 0x000fec0003800000 */
.L_x_19126:
        /* <DEDUP_REMOVED lines=8> */
.L_x_19131:
[----:B------:R-:W2:Y:S02]  /*5c80*/  LDG.E R18, desc[UR36][R2.64] ;  /* 0x0000002402127981 */ /* 0x000ea4000c1e1900 */
[----:B--2---:R-:W-:Y:S01]  /*5c90*/  SHF.R.S32.HI R19, RZ, 0x1f, R18 ;  /* 0x0000001fff137819 */ /* 0x004fe20000011412 */
[----:B------:R-:W-:Y:S06]  /*5ca0*/  BRA `(.L_x_19129) ;  /* 0x0000000c001c7947 */ /* 0x000fec0003800000 */
.L_x_19130:
[----:B------:R-:W2:Y:S02]  /*5cb0*/  LDG.E.S16 R18, desc[UR36][R2.64] ;  /* 0x0000002402127981 */ /* 0x000ea4000c1e1700 */
[----:B--2---:R-:W-:Y:S01]  /*5cc0*/  SHF.R.S32.HI R19, RZ, 0x1f, R18 ;  /* 0x0000001fff137819 */ /* 0x004fe20000011412 */
[----:B------:R-:W-:Y:S06]  /*5cd0*/  BRA `(.L_x_19129) ;  /* 0x0000000c00107947 */ /* 0x000fec0003800000 */
.L_x_19125:
        /* <DEDUP_REMOVED lines=9> */
.L_x_19133:
[----:B------:R-:W2:Y:S02]  /*5d70*/  LDG.E.U16 R2, desc[UR36][R2.64] ;  /* 0x0000002402027981 */ /* 0x000ea4000c1e1500 */
[----:B--2---:R-:W-:-:S06]  /*5d80*/  HADD2.F32 R18, -RZ, R2.H0_H0 ;  /* 0x20000002ff127230 */ /* 0x004fcc0000004100 */
[----:B------:R-:W0:Y:S01]  /*5d90*/  F2I.S64.TRUNC R18, R18 ;  /* 0x0000001200127311 */ /* 0x000e22000020d900 */
[----:B------:R-:W-:Y:S05]  /*5da0*/  BRA `(.L_x_19129) ;  /* 0x0000000800dc7947 */ /* 0x000fea0003800000 */
.L_x_19132:
[----:B------:R-:W-:-:S13]  /*5db0*/  ISETP.NE.AND P0, PT, R4, 0x7, PT ;  /* 0x000000070400780c */ /* 0x000fda0003f05270 */
[----:B------:R-:W-:Y:S05]  /*5dc0*/  @!P0 BRA `(.L_x_19134) ;  /* 0x00000000002c8947 */ /* 0x000fea0003800000 */
[----:B------:R-:W-:-:S13]  /*5dd0*/  ISETP.NE.AND P0, PT, R4, 0x8, PT ;  /* 0x000000080400780c */ /* 0x000fda0003f05270 */
[----:B------:R-:W-:Y:S05]  /*5de0*/  @!P0 BRA `(.L_x_19135) ;  /* 0x0000000000148947 */ /* 0x000fea0003800000 */
[----:B------:R-:W-:-:S13]  /*5df0*/  ISETP.NE.AND P0, PT, R4, 0x9, PT ;  /* 0x000000090400780c */ /* 0x000fda0003f05270 */
[----:B------:R-:W-:Y:S05]  /*5e00*/  @P0 BRA `(.L_x_19128) ;  /* 0x00000008006c0947 */ /* 0x000fea0003800000 */
[----:B------:R-:W2:Y:S02]  /*5e10*/  LDG.E R2, desc[UR36][R2.64] ;  /* 0x0000002402027981 */ /* 0x000ea4000c1e1900 */
[----:B--2---:R4:W0:Y:S01]  /*5e20*/  F2I.S64.TRUNC R18, R2 ;  /* 0x0000000200127311 */ /* 0x004822000020d900 */
[----:B------:R-:W-:Y:S05]  /*5e30*/  BRA `(.L_x_19129) ;  /* 0x0000000800b87947 */ /* 0x000fea0003800000 */
.L_x_19135:
[----:B------:R-:W2:Y:S02]  /*5e40*/  LDG.E.U16 R2, desc[UR36][R2.64] ;  /* 0x0000002402027981 */ /* 0x000ea4000c1e1500 */
[----:B--2---:R-:W-:-:S06]  /*5e50*/  HADD2.F32 R18, -RZ, R2.H0_H0 ;  /* 0x20000002ff127230 */ /* 0x004fcc0000004100 */
[----:B------:R-:W0:Y:S01]  /*5e60*/  F2I.S64.TRUNC R18, R18 ;  /* 0x0000001200127311 */ /* 0x000e22000020d900 */
[----:B------:R-:W-:Y:S05]  /*5e70*/  BRA `(.L_x_19129) ;  /* 0x0000000800a87947 */ /* 0x000fea0003800000 */
.L_x_19134:
[----:B------:R-:W2:Y:S02]  /*5e80*/  LDG.E.64 R2, desc[UR36][R2.64] ;  /* 0x0000002402027981 */ /* 0x000ea4000c1e1b00 */
[----:B--2---:R2:W3:Y:S01]  /*5e90*/  F2I.S64.F64.TRUNC R18, R2 ;  /* 0x0000000200127311 */ /* 0x0044e2000030d900 */
[----:B------:R-:W-:Y:S05]  /*5ea0*/  BRA `(.L_x_19129) ;  /* 0x00000008009c7947 */ /* 0x000fea0003800000 */
.L_x_19124:
        /* <DEDUP_REMOVED lines=13> */
.L_x_19138:
[----:B------:R-:W2:Y:S02]  /*5f80*/  LDG.E.64 R2, desc[UR36][R2.64] ;  /* 0x0000002402027981 */ /* 0x000ea4000c1e1b00 */
[----:B--2---:R0:W1:Y:S01]  /*5f90*/  F2I.S64.F64.TRUNC R18, R2 ;  /* 0x0000000200127311 */ /* 0x004062000030d900 */
[----:B------:R-:W-:Y:S05]  /*5fa0*/  BRA `(.L_x_19129) ;  /* 0x00000008005c7947 */ /* 0x000fea0003800000 */
.L_x_19137:
        /* <DEDUP_REMOVED lines=27> */
.L_x_19140:
        /* <DEDUP_REMOVED lines=14> */
.L_x_19139:
[----:B------:R-:W2:Y:S02]  /*6240*/  LDG.E.U16 R18, desc[UR36][R2.64] ;  /* 0x0000002402127981 */ /* 0x000ea4000c1e1500 */
[----:B--2---:R-:W-:-:S06]  /*6250*/  IMAD.U32 R18, R18, 0x10000, RZ ;  /* 0x0001000012127824 */ /* 0x004fcc00078e00ff */
[----:B------:R-:W0:Y:S01]  /*6260*/  F2I.S64.TRUNC R18, R18 ;  /* 0x0000001200127311 */ /* 0x000e22000020d900 */
[----:B------:R-:W-:Y:S05]  /*6270*/  BRA `(.L_x_19129) ;  /* 0x0000000400a87947 */ /* 0x000fea0003800000 */
.L_x_19136:
        /* <DEDUP_REMOVED lines=11> */
.L_x_19143:
        /* <DEDUP_REMOVED lines=21> */
.L_x_19147:
[----:B------:R-:W-:Y:S05]  /*6480*/  BSYNC B1 ;  /* 0x0000000000017941 */ /* 0x000fea0003800000 */
.L_x_19146:
[----:B------:R-:W-:Y:S01]  /*6490*/  IMAD.SHL.U32 R2, R2, 0x100000, RZ ;  /* 0x0010000002027824 */ /* 0x000fe200078e00ff */
[----:B------:R-:W-:-:S04]  /*64a0*/  LEA R3, R0, 0x3b800000, 0x17 ;  /* 0x3b80000000037811 */ /* 0x000fc800078eb8ff */
[----:B------:R-:W-:-:S07]  /*64b0*/  LOP3.LUT R18, R3, R2, R18, 0xfe, !PT ;  /* 0x0000000203127212 */ /* 0x000fce00078efe12 */
.L_x_19145:
[----:B------:R-:W-:Y:S05]  /*64c0*/  BSYNC B0 ;  /* 0x0000000000007941 */ /* 0x000fea0003800000 */
.L_x_19144:
[----:B------:R-:W0:Y:S01]  /*64d0*/  F2I.S64.TRUNC R18, R18 ;  /* 0x0000001200127311 */ /* 0x000e22000020d900 */
[----:B------:R-:W-:Y:S05]  /*64e0*/  BRA `(.L_x_19129) ;  /* 0x00000004000c7947 */ /* 0x000fea0003800000 */
.L_x_19142:
        /* <DEDUP_REMOVED lines=21> */
.L_x_19151:
[----:B------:R-:W-:Y:S05]  /*6640*/  BSYNC B1 ;  /* 0x0000000000017941 */ /* 0x000fea0003800000 */
.L_x_19150:
[----:B------:R-:W-:Y:S01]  /*6650*/  IMAD.SHL.U32 R2, R2, 0x200000, RZ ;  /* 0x0020000002027824 */ /* 0x000fe200078e00ff */
[----:B------:R-:W-:-:S04]  /*6660*/  LEA R3, R0, 0x37800000, 0x17 ;  /* 0x3780000000037811 */ /* 0x000fc800078eb8ff */
[----:B------:R-:W-:-:S07]  /*6670*/  LOP3.LUT R18, R3, R2, R18, 0xfe, !PT ;  /* 0x0000000203127212 */ /* 0x000fce00078efe12 */
.L_x_19149:
[----:B------:R-:W-:Y:S05]  /*6680*/  BSYNC B0 ;  /* 0x0000000000007941 */ /* 0x000fea0003800000 */
.L_x_19148:
[----:B------:R-:W0:Y:S01]  /*6690*/  F2I.S64.TRUNC R18, R18 ;  /* 0x0000001200127311 */ /* 0x000e22000020d900 */
[----:B------:R-:W-:Y:S05]  /*66a0*/  BRA `(.L_x_19129) ;  /* 0x00000000009c7947 */ /* 0x000fea0003800000 */
.L_x_19141:
        /* <DEDUP_REMOVED lines=14> */
.L_x_19155:
[----:B------:R-:W-:Y:S05]  /*6790*/  BSYNC B0 ;  /* 0x0000000000007941 */ /* 0x000fea0003800000 */
.L_x_19154:
[----:B------:R-:W0:Y:S01]  /*67a0*/  F2I.S64.TRUNC R18, R18 ;  /* 0x0000001200127311 */ /* 0x000e22000020d900 */
[----:B------:R-:W-:Y:S05]  /*67b0*/  BRA `(.L_x_19129) ;  /* 0x0000000000587947 */ /* 0x000fea0003800000 */
.L_x_19128:
        /* <DEDUP_REMOVED lines=16> */
.L_x_19156:
[----:B------:R-:W-:Y:S01]  /*68c0*/  CS2R R18, SRZ ;  /* 0x0000000000127805 */ /* 0x000fe2000001ff00 */
[----:B------:R-:W-:Y:S06]  /*68d0*/  BRA `(.L_x_19129) ;  /* 0x0000000000107947 */ /* 0x000fec0003800000 */
.L_x_19153:
[----:B------:R0:W5:Y:S01]  /*68e0*/  LDG.E.64 R18, desc[UR36][R2.64] ;  /* 0x0000002402127981 */ /* 0x000162000c1e1b00 */
[----:B------:R-:W-:Y:S05]  /*68f0*/  BRA `(.L_x_19129) ;  /* 0x0000000000087947 */ /* 0x000fea0003800000 */
.L_x_19152:
[----:B------:R0:W5:Y:S01]  /*6900*/  LDG.E R18, desc[UR36][R2.64] ;  /* 0x0000002402127981 */ /* 0x000162000c1e1900 */
[----:B------:R-:W-:-:S07]  /*6910*/  IMAD.MOV.U32 R19, RZ, RZ, RZ ;  /* 0x000000ffff137224 */ /* 0x000fce00078e00ff */
.L_x_19129:
[----:B012-4-:R-:W0:Y:S01]  /*6920*/  LDC.U8 R2, c[0x0][0x493] ;  /* 0x000124c0ff027b82 */ /* 0x017e220000000000 */
        /* <DEDUP_REMOVED lines=17> */
.L_x_19160:
[----:B------:R0:W5:Y:S01]  /*6a40*/  LDG.E.U8 R2, desc[UR36][R4.64] ;  /* 0x0000002404027981 */ /* 0x000162000c1e1100 */
[----:B------:R-:W-:Y:S01]  /*6a50*/  IMAD.MOV.U32 R3, RZ, RZ, RZ ;  /* 0x000000ffff037224 */ /* 0x000fe200078e00ff */
[----:B------:R-:W-:Y:S06]  /*6a60*/  BRA `(.L_x_19162) ;  /* 0x0000000c00487947 */ /* 0x000fec0003800000 */
.L_x_19159:
        /* <DEDUP_REMOVED lines=8> */
.L_x_19164:
[----:B------:R-:W2:Y:S02]  /*6af0*/  LDG.E R2, desc[UR36][R4.64] ;  /* 0x0000002404027981 */ /* 0x000ea4000c1e1900 */
[----:B--2---:R-:W-:Y:S01]  /*6b00*/  SHF.R.S32.HI R3, RZ, 0x1f, R2 ;  /* 0x0000001fff037819 */ /* 0x004fe20000011402 */
[----:B------:R-:W-:Y:S06]  /*6b10*/  BRA `(.L_x_19162) ;  /* 0x0000000c001c7947 */ /* 0x000fec0003800000 */
.L_x_19163:
[----:B------:R-:W2:Y:S02]  /*6b20*/  LDG.E.S16 R2, desc[UR36][R4.64] ;  /* 0x0000002404027981 */ /* 0x000ea4000c1e1700 */
[----:B--2---:R-:W-:Y:S01]  /*6b30*/  SHF.R.S32.HI R3, RZ, 0x1f, R2 ;  /* 0x0000001fff037819 */ /* 0x004fe20000011402 */
[----:B------:R-:W-:Y:S06]  /*6b40*/  BRA `(.L_x_19162) ;  /* 0x0000000c00107947 */ /* 0x000fec0003800000 */
.L_x_19158:
[----:B------:R-:W-:-:S13]  /*6b50*/  ISETP.GT.AND P0, PT, R0, 0x6, PT ;  /* 0x000000060000780c */ /* 0x000fda0003f04270 */
[----:B------:R-:W-:Y:S05]  /*6b60*/  @P0 BRA `(.L_x_19165) ;  /* 0x00000000002c0947 */ /* 0x000fea0003800000 */
[----:B------:R-:W-:-:S13]  /*6b70*/  ISETP.NE.AND P0, PT, R0, 0x5, PT ;  /* 0x000000050000780c */ /* 0x000fda0003f05270 */
[----:B------:R-:W-:Y:S05]  /*6b80*/  @!P0 BRA `(.L_x_19166) ;  /* 0x0000000000148947 */ /* 0x000fea0003800000 */
[----:B------:R-:W-:-:S13]  /*6b90*/  ISETP.NE.AND P0, PT, R0, 0x6, PT ;  /* 0x000000060000780c */ /* 0x000fda0003f05270 */
[----:B------:R-:W-:Y:S05]  /*6ba0*/  @P0 BRA `(.L_x_19161) ;  /* 0x0000000800a00947 */ /* 0x000fea0003800000 */
[----:B------:R-:W2:Y:S02]  /*6bb0*/  LDG.E R2, desc[UR36][R4.64] ;  /* 0x0000002404027981 */ /* 0x000ea4000c1e1900 */
[----:B--2---:R-:W4:Y:S01]  /*6bc0*/  F2I.S64.TRUNC R2, R2 ;  /* 0x0000000200027311 */ /* 0x004f22000020d900 */
[----:B------:R-:W-:Y:S05]  /*6bd0*/  BRA `(.L_x_19162) ;  /* 0x0000000800ec7947 */ /* 0x000fea0003800000 */
.L_x_19166:
[----:B------:R-:W2:Y:S02]  /*6be0*/  LDG.E.U16 R4, desc[UR36][R4.64] ;  /* 0x0000002404047981 */ /* 0x000ea4000c1e1500 */
[----:B--2---:R-:W-:-:S06]  /*6bf0*/  HADD2.F32 R2, -RZ, R4.H0_H0 ;  /* 0x20000004ff027230 */ /* 0x004fcc0000004100 */
[----:B------:R-:W2:Y:S01]  /*6c00*/  F2I.S64.TRUNC R2, R2 ;  /* 0x0000000200027311 */ /* 0x000ea2000020d900 */
[----:B------:R-:W-:Y:S05]  /*6c10*/  BRA `(.L_x_19162) ;  /* 0x0000000800dc7947 */ /* 0x000fea0003800000 */
.L_x_19165:
[----:B------:R-:W-:-:S13]  /*6c20*/  ISETP.NE.AND P0, PT, R0, 0x7, PT ;  /* 0x000000070000780c */ /* 0x000fda0003f05270 */
[----:B------:R-:W-:Y:S05]  /*6c30*/  @!P0 BRA `(.L_x_19167) ;  /* 0x00000000002c8947 */ /* 0x000fea0003800000 */
[----:B------:R-:W-:-:S13]  /*6c40*/  ISETP.NE.AND P0, PT, R0, 0x8, PT ;  /* 0x000000080000780c */ /* 0x000fda0003f05270 */
[----:B------:R-:W-:Y:S05]  /*6c50*/  @!P0 BRA `(.L_x_19168) ;  /* 0x0000000000148947 */ /* 0x000fea0003800000 */
[----:B------:R-:W-:-:S13]  /*6c60*/  ISETP.NE.AND P0, PT, R0, 0x9, PT ;  /* 0x000000090000780c */ /* 0x000fda0003f05270 */
[----:B------:R-:W-:Y:S05]  /*6c70*/  @P0 BRA `(.L_x_19161) ;  /* 0x00000008006c0947 */ /* 0x000fea0003800000 */
[----:B------:R-:W2:Y:S02]  /*6c80*/  LDG.E R2, desc[UR36][R4.64] ;  /* 0x0000002404027981 */ /* 0x000ea4000c1e1900 */
[----:B--2---:R-:W0:Y:S01]  /*6c90*/  F2I.S64.TRUNC R2, R2 ;  /* 0x0000000200027311 */ /* 0x004e22000020d900 */
[----:B------:R-:W-:Y:S05]  /*6ca0*/  BRA `(.L_x_19162) ;  /* 0x0000000800b87947 */ /* 0x000fea0003800000 */
.L_x_19168:
[----:B------:R-:W2:Y:S02]  /*6cb0*/  LDG.E.U16 R4, desc[UR36][R4.64] ;  /* 0x0000002404047981 */ /* 0x000ea4000c1e1500 */
[----:B--2---:R-:W-:-:S06]  /*6cc0*/  HADD2.F32 R2, -RZ, R4.H0_H0 ;  /* 0x20000004ff027230 */ /* 0x004fcc0000004100 */
[----:B------:R-:W0:Y:S01]  /*6cd0*/  F2I.S64.TRUNC R2, R2 ;  /* 0x0000000200027311 */ /* 0x000e22000020d900 */
[----:B------:R-:W-:Y:S05]  /*6ce0*/  BRA `(.L_x_19162) ;  /* 0x0000000800a87947 */ /* 0x000fea0003800000 */
.L_x_19167:
[----:B------:R-:W2:Y:S02]  /*6cf0*/  LDG.E.64 R2, desc[UR36][R4.64] ;  /* 0x0000002404027981 */ /* 0x000ea4000c1e1b00 */
[----:B--2---:R-:W0:Y:S01]  /*6d00*/  F2I.S64.F64.TRUNC R2, R2 ;  /* 0x0000000200027311 */ /* 0x004e22000030d900 */
[----:B------:R-:W-:Y:S05]  /*6d10*/  BRA `(.L_x_19162) ;  /* 0x00000008009c7947 */ /* 0x000fea0003800000 */
.L_x_19157:
        /* <DEDUP_REMOVED lines=13> */
.L_x_19171:
[----:B------:R-:W2:Y:S02]  /*6df0*/  LDG.E.64 R2, desc[UR36][R4.64] ;  /* 0x0000002404027981 */ /* 0x000ea4000c1e1b00 */
[----:B--2---:R-:W0:Y:S01]  /*6e00*/  F2I.S64.F64.TRUNC R2, R2 ;  /* 0x0000000200027311 */ /* 0x004e22000030d900 */
[----:B------:R-:W-:Y:S05]  /*6e10*/  BRA `(.L_x_19162) ;  /* 0x00000008005c7947 */ /* 0x000fea0003800000 */
.L_x_19170:
        /* <DEDUP_REMOVED lines=27> */
.L_x_19173:
        /* <DEDUP_REMOVED lines=14> */
.L_x_19172:
[----:B------:R-:W2:Y:S02]  /*70b0*/  LDG.E.U16 R2, desc[UR36][R4.64] ;  /* 0x0000002404027981 */ /* 0x000ea4000c1e1500 */
[----:B--2---:R-:W-:-:S06]  /*70c0*/  IMAD.U32 R2, R2, 0x10000, RZ ;  /* 0x0001000002027824 */ /* 0x004fcc00078e00ff */
[----:B------:R-:W0:Y:S01]  /*70d0*/  F2I.S64.TRUNC R2, R2 ;  /* 0x0000000200027311 */ /* 0x000e22000020d900 */
[----:B------:R-:W-:Y:S05]  /*70e0*/  BRA `(.L_x_19162) ;  /* 0x0000000400a87947 */ /* 0x000fea0003800000 */
.L_x_19169:
        /* <DEDUP_REMOVED lines=11> */
.L_x_19176:
        /* <DEDUP_REMOVED lines=21> */
.L_x_19180:
[----:B------:R-:W-:Y:S05]  /*72f0*/  BSYNC B1 ;  /* 0x0000000000017941 */ /* 0x000fea0003800000 */
.L_x_19179:
[----:B------:R-:W-:Y:S01]  /*7300*/  IMAD.SHL.U32 R2, R2, 0x100000, RZ ;  /* 0x0010000002027824 */ /* 0x000fe200078e00ff */
[----:B------:R-:W-:-:S04]  /*7310*/  LEA R3, R0, 0x3b800000, 0x17 ;  /* 0x3b80000000037811 */ /* 0x000fc800078eb8ff */
[----:B------:R-:W-:-:S07]  /*7320*/  LOP3.LUT R2, R3, R2, R4, 0xfe, !PT ;  /* 0x0000000203027212 */ /* 0x000fce00078efe04 */
.L_x_19178:
[----:B------:R-:W-:Y:S05]  /*7330*/  BSYNC B0 ;  /* 0x0000000000007941 */ /* 0x000fea0003800000 */
.L_x_19177:
[----:B------:R-:W0:Y:S01]  /*7340*/  F2I.S64.TRUNC R2, R2 ;  /* 0x0000000200027311 */ /* 0x000e22000020d900 */
[----:B------:R-:W-:Y:S05]  /*7350*/  BRA `(.L_x_19162) ;  /* 0x00000004000c7947 */ /* 0x000fea0003800000 */
.L_x_19175:
        /* <DEDUP_REMOVED lines=21> */
.L_x_19184:
[----:B------:R-:W-:Y:S05]  /*74b0*/  BSYNC B1 ;  /* 0x0000000000017941 */ /* 0x000fea0003800000 */
.L_x_19183:
[----:B------:R-:W-:Y:S01]  /*74c0*/  IMAD.SHL.U32 R2, R2, 0x200000, RZ ;  /* 0x0020000002027824 */ /* 0x000fe200078e00ff */
[----:B------:R-:W-:-:S04]  /*74d0*/  LEA R3, R0, 0x37800000, 0x17 ;  /* 0x3780000000037811 */ /* 0x000fc800078eb8ff */
[----:B------:R-:W-:-:S07]  /*74e0*/  LOP3.LUT R2, R3, R2, R4, 0xfe, !PT ;  /* 0x0000000203027212 */ /* 0x000fce00078efe04 */
.L_x_19182:
[----:B------:R-:W-:Y:S05]  /*74f0*/  BSYNC B0 ;  /* 0x0000000000007941 */ /* 0x000fea0003800000 */
.L_x_19181:
[----:B------:R-:W0:Y:S01]  /*7500*/  F2I.S64.TRUNC R2, R2 ;  /* 0x0000000200027311 */ /* 0x000e22000020d900 */
[----:B------:R-:W-:Y:S05]  /*7510*/  BRA `(.L_x_19162) ;  /* 0x00000000009c7947 */ /* 0x000fea0003800000 */
.L_x_19174:
        /* <DEDUP_REMOVED lines=14> */
.L_x_19188:
[----:B------:R-:W-:Y:S05]  /*7600*/  BSYNC B0 ;  /* 0x0000000000007941 */ /* 0x000fea0003800000 */
.L_x_19187:
[----:B------:R-:W0:Y:S01]  /*7610*/  F2I.S64.TRUNC R2, R2 ;  /* 0x0000000200027311 */ /* 0x000e22000020d900 */
[----:B------:R-:W-:Y:S05]  /*7620*/  BRA `(.L_x_19162) ;  /* 0x0000000000587947 */ /* 0x000fea0003800000 */
.L_x_19161:
        /* <DEDUP_REMOVED lines=16> */
.L_x_19189:
[----:B------:R-:W-:Y:S01]  /*7730*/  CS2R R2, SRZ ;  /* 0x0000000000027805 */ /* 0x000fe2000001ff00 */
[----:B------:R-:W-:Y:S06]  /*7740*/  BRA `(.L_x_19162) ;  /* 0x0000000000107947 */ /* 0x000fec0003800000 */
.L_x_19186:
[----:B------:R0:W5:Y:S01]  /*7750*/  LDG.E.64 R2, desc[UR36][R4.64] ;  /* 0x0000002404027981 */ /* 0x000162000c1e1b00 */
[----:B------:R-:W-:Y:S05]  /*7760*/  BRA `(.L_x_19162) ;  /* 0x0000000000087947 */ /* 0x000fea0003800000 */
.L_x_19185:
[----:B------:R0:W5:Y:S01]  /*7770*/  LDG.E R2, desc[UR36][R4.64] ;  /* 0x0000002404027981 */ /* 0x000162000c1e1900 */
[----:B------:R-:W-:-:S07]  /*7780*/  IMAD.MOV.U32 R3, RZ, RZ, RZ ;  /* 0x000000ffff037224 */ /* 0x000fce00078e00ff */
.L_x_19162:
[----:B0-2345:R-:W-:Y:S01]  /*7790*/  LOP3.LUT R0, R19, R3, RZ, 0xfc, !PT ;  /* 0x0000000313007212 */ /* 0x03dfe200078efcff */
[----:B------:R-:W-:Y:S03]  /*77a0*/  BSSY B0, `(.L_x_19190) ;  /* 0x000001b000007945 */ /* 0x000fe60003800000 */
[----:B------:R-:W-:-:S13]  /*77b0*/  ISETP.NE.U32.AND P0, PT, R0, RZ, PT ;  /* 0x000000ff0000720c */ /* 0x000fda0003f05070 */
[----:B------:R-:W-:Y:S05]  /*77c0*/  @!P0 BRA `(.L_x_19191) ;  /* 0x0000000000148947 */ /* 0x000fea0003800000 */
[----:B------:R-:W-:-:S07]  /*77d0*/  MOV R0, 0x77f0 ;  /* 0x000077f000007802 */ /* 0x000fce0000000f00 */
[----:B-1----:R-:W-:Y:S05]  /*77e0*/  CALL.REL.NOINC `($__internal_0_$__cuda_sm20_rem_s64) ;  /* 0x0000009400bc7944 */ /* 0x002fea0003c00000 */
[----:B------:R-:W-:Y:S02]  /*77f0*/  IMAD.MOV.U32 R2, RZ, RZ, R4 ;  /* 0x000000ffff027224 */ /* 0x000fe400078e0004 */
[----:B------:R-:W-:Y:S01]  /*7800*/  IMAD.MOV.U32 R3, RZ, RZ, R5 ;  /* 0x000000ffff037224 */ /* 0x000fe200078e0005 */
[----:B------:R-:W-:Y:S06]  /*7810*/  BRA `(.L_x_19192) ;  /* 0x00000000004c7947 */ /* 0x000fec0003800000 */
.L_x_19191:
[----:B------:R-:W0:Y:S01]  /*7820*/  I2F.U32.RP R0, R2 ;  /* 0x0000000200007306 */ /* 0x000e220000209000 */
[----:B------:R-:W-:-:S07]  /*7830*/  ISETP.NE.U32.AND P1, PT, R2, RZ, PT ;  /* 0x000000ff0200720c */ /* 0x000fce0003f25070 */
[----:B0-----:R-:W1:Y:S02]  /*7840*/  MUFU.RCP R0, R0 ;  /* 0x0000000000007308 */ /* 0x001e640000001000 */
[----:B-1----:R-:W-:-:S06]  /*7850*/  VIADD R4, R0, 0xffffffe ;  /* 0x0ffffffe00047836 */ /* 0x002fcc0000000000 */
        /* <DEDUP_REMOVED lines=15> */
.L_x_19192:
[----:B------:R-:W-:Y:S05]  /*7950*/  BSYNC B0 ;  /* 0x0000000000007941 */ /* 0x000fea0003800000 */
.L_x_19190:
        /* <DEDUP_REMOVED lines=14> */
.L_x_19196:
[----:B------:R0:W-:Y:S01]  /*7a40*/  STG.E.U8 desc[UR36][R16.64], R2 ;  /* 0x0000000210007986 */ /* 0x0001e2000c101124 */
[----:B------:R-:W-:Y:S05]  /*7a50*/  BRA `(.L_x_19198) ;  /* 0x0000000c00507947 */ /* 0x000fea0003800000 */
.L_x_19195:
        /* <DEDUP_REMOVED lines=8> */
.L_x_19200:
[----:B------:R0:W-:Y:S01]  /*7ae0*/  STG.E desc[UR36][R16.64], R2 ;  /* 0x0000000210007986 */ /* 0x0001e2000c101924 */
[----:B------:R-:W-:Y:S05]  /*7af0*/  BRA `(.L_x_19198) ;  /* 0x0000000c00287947 */ /* 0x000fea0003800000 */
.L_x_19199:
[----:B------:R0:W-:Y:S01]  /*7b00*/  STG.E.U16 desc[UR36][R16.64], R2 ;  /* 0x0000000210007986 */ /* 0x0001e2000c101524 */
[----:B------:R-:W-:Y:S05]  /*7b10*/  BRA `(.L_x_19198) ;  /* 0x0000000c00207947 */ /* 0x000fea0003800000 */
.L_x_19194:
        /* <DEDUP_REMOVED lines=9> */
.L_x_19202:
[----:B------:R-:W0:Y:S02]  /*7bb0*/  I2F.S64 R0, R2 ;  /* 0x0000000200007312 */ /* 0x000e240000301400 */
[----:B0-----:R-:W-:-:S05]  /*7bc0*/  F2FP.F16.F32.PACK_AB R0, RZ, R0 ;  /* 0x00000000ff00723e */ /* 0x001fca00000000ff */
[----:B------:R0:W-:Y:S01]  /*7bd0*/  STG.E.U16 desc[UR36][R16.64], R0 ;  /* 0x0000000010007986 */ /* 0x0001e2000c101524 */
[----:B------:R-:W-:Y:S05]  /*7be0*/  BRA `(.L_x_19198) ;  /* 0x0000000800ec7947 */ /* 0x000fea0003800000 */
.L_x_19201:
        /* <DEDUP_REMOVED lines=10> */
.L_x_19204:
[----:B------:R-:W0:Y:S02]  /*7c90*/  I2F.S64 R2, R2 ;  /* 0x0000000200027312 */ /* 0x000e240000301400 */
[----:B0-----:R-:W-:-:S04]  /*7ca0*/  F2FP.F16.F32.PACK_AB R3, RZ, R2 ;  /* 0x00000002ff03723e */ /* 0x001fc800000000ff */
[----:B------:R-:W-:-:S05]  /*7cb0*/  PRMT R3, R3, 0x5410, RZ ;  /* 0x0000541003037816 */ /* 0x000fca00000000ff */
[----:B------:R0:W-:Y:S01]  /*7cc0*/  STG.E desc[UR36][R16.64], R3 ;  /* 0x0000000310007986 */ /* 0x0001e2000c101924 */
[----:B------:R-:W-:Y:S05]  /*7cd0*/  BRA `(.L_x_19198) ;  /* 0x0000000800b07947 */ /* 0x000fea0003800000 */
.L_x_19203:
[----:B------:R-:W0:Y:S02]  /*7ce0*/  I2F.F64.S64 R2, R2 ;  /* 0x0000000200027312 */ /* 0x000e240000301c00 */
[----:B0-----:R0:W-:Y:S01]  /*7cf0*/  STG.E.64 desc[UR36][R16.64], R2 ;  /* 0x0000000210007986 */ /* 0x0011e2000c101b24 */
[----:B------:R-:W-:Y:S05]  /*7d00*/  BRA `(.L_x_19198) ;  /* 0x0000000800a47947 */ /* 0x000fea0003800000 */
.L_x_19193:
        /* <DEDUP_REMOVED lines=13> */
.L_x_19207:
[----:B------:R-:W0:Y:S01]  /*7de0*/  I2F.F64.S64 R4, R2 ;  /* 0x0000000200047312 */ /* 0x000e220000301c00 */
[----:B------:R-:W-:-:S05]  /*7df0*/  CS2R R6, SRZ ;  /* 0x0000000000067805 */ /* 0x000fca000001ff00 */
[----:B0-----:R0:W-:Y:S01]  /*7e00*/  STG.E.128 desc[UR36][R16.64], R4 ;  /* 0x0000000410007986 */ /* 0x0011e2000c101d24 */
[----:B------:R-:W-:Y:S05]  /*7e10*/  BRA `(.L_x_19198) ;  /* 0x0000000800607947 */ /* 0x000fea0003800000 */
.L_x_19206:
        /* <DEDUP_REMOVED lines=21> */
.L_x_19211:
[----:B------:R-:W-:Y:S05]  /*7f70*/  BSYNC B0 ;  /* 0x0000000000007941 */ /* 0x000fea0003800000 */
.L_x_19210:
[----:B------:R-:W-:-:S05]  /*7f80*/  LOP3.LUT R5, R0, R5, RZ, 0xfc, !PT ;  /* 0x0000000500057212 */ /* 0x000fca00078efcff */
[----:B------:R0:W-:Y:S01]  /*7f90*/  STG.E.U8 desc[UR36][R16.64], R5 ;  /* 0x0000000510007986 */ /* 0x0001e2000c101124 */
[----:B------:R-:W-:Y:S05]  /*7fa0*/  BRA `(.L_x_19198) ;  /* 0x0000000400fc7947 */ /* 0x000fea0003800000 */
.L_x_19209:
        /* <DEDUP_REMOVED lines=13> */
.L_x_19213:
[----:B------:R-:W-:Y:S01]  /*8080*/  IMAD.MOV.U32 R0, RZ, RZ, 0x7f ;  /* 0x0000007fff007424 */ /* 0x000fe200078e00ff */
[----:B------:R-:W-:-:S04]  /*8090*/  ISETP.GT.U32.AND P0, PT, R4, 0x7f800000, PT ;  /* 0x7f8000000400780c */ /* 0x000fc80003f04070 */
[----:B------:R-:W-:-:S09]  /*80a0*/  SEL R0, R0, 0x7c, P0 ;  /* 0x0000007c00007807 */ /* 0x000fd20000000000 */
.L_x_19214:
[----:B------:R-:W-:Y:S05]  /*80b0*/  BSYNC B0 ;  /* 0x0000000000007941 */ /* 0x000fea0003800000 */
.L_x_19212:
[----:B------:R-:W-:-:S04]  /*80c0*/  LOP3.LUT R2, R3, 0x80000000, RZ, 0xc0, !PT ;  /* 0x8000000003027812 */ /* 0x000fc800078ec0ff */
[----:B------:R-:W-:-:S04]  /*80d0*/  SHF.R.U32.HI R3, RZ, 0x18, R2 ;  /* 0x00000018ff037819 */ /* 0x000fc80000011602 */
[----:B------:R-:W-:-:S05]  /*80e0*/  LOP3.LUT R3, R0, R3, RZ, 0xfc, !PT ;  /* 0x0000000300037212 */ /* 0x000fca00078efcff */
[----:B------:R0:W-:Y:S01]  /*80f0*/  STG.E.U8 desc[UR36][R16.64], R3 ;  /* 0x0000000310007986 */ /* 0x0001e2000c101124 */
[----:B------:R-:W-:Y:S05]  /*8100*/  BRA `(.L_x_19198) ;  /* 0x0000000400a47947 */ /* 0x000fea0003800000 */
.L_x_19208:
[----:B------:R-:W0:Y:S02]  /*8110*/  I2F.S64 R0, R2 ;  /* 0x0000000200007312 */ /* 0x000e240000301400 */
[----:B0-----:R-:W-:-:S05]  /*8120*/  F2FP.BF16.F32.PACK_AB R0, RZ, R0 ;  /* 0x00000000ff00723e */ /* 0x001fca00000010ff */
[----:B------:R0:W-:Y:S01]  /*8130*/  STG.E.U16 desc[UR36][R16.64], R0 ;  /* 0x0000000010007986 */ /* 0x0001e2000c101524 */
[----:B------:R-:W-:Y:S05]  /*8140*/  BRA `(.L_x_19198) ;  /* 0x0000000400947947 */ /* 0x000fea0003800000 */
.L_x_19205:
        /* <DEDUP_REMOVED lines=10> */
.L_x_19217:
        /* <DEDUP_REMOVED lines=17> */
.L_x_19220:
[----:B------:R-:W-:-:S04]  /*8300*/  LOP3.LUT R2, R3, 0x80000000, RZ, 0xc0, !PT ;  /* 0x8000000003027812 */ /* 0x000fc800078ec0ff */
[----:B------:R-:W-:-:S04]  /*8310*/  SHF.R.U32.HI R3, RZ, 0x18, R2 ;  /* 0x00000018ff037819 */ /* 0x000fc80000011602 */
[----:B------:R-:W-:-:S04]  /*8320*/  LOP3.LUT R0, R0, R3, RZ, 0xfc, !PT ;  /* 0x0000000300007212 */ /* 0x000fc800078efcff */
[----:B------:R-:W-:-:S07]  /*8330*/  PRMT R8, R0, 0x7610, R8 ;  /* 0x0000761000087816 */ /* 0x000fce0000000008 */
.L_x_19219:
[----:B------:R-:W-:Y:S05]  /*8340*/  BSYNC B0 ;  /* 0x0000000000007941 */ /* 0x000fea0003800000 */
.L_x_19218:
[----:B------:R3:W-:Y:S01]  /*8350*/  STG.E.U8 desc[UR36][R16.64], R8 ;  /* 0x0000000810007986 */ /* 0x0007e2000c101124 */
[----:B------:R-:W-:Y:S05]  /*8360*/  BRA `(.L_x_19198) ;  /* 0x00000004000c7947 */ /* 0x000fea0003800000 */
.L_x_19216:
        /* <DEDUP_REMOVED lines=17> */
.L_x_19223:
[----:B------:R-:W-:-:S04]  /*8480*/  LOP3.LUT R2, R3, 0x80000000, RZ, 0xc0, !PT ;  /* 0x8000000003027812 */ /* 0x000fc800078ec0ff */
[----:B------:R-:W-:-:S04]  /*8490*/  SHF.R.U32.HI R3, RZ, 0x18, R2 ;  /* 0x00000018ff037819 */ /* 0x000fc80000011602 */
[----:B------:R-:W-:-:S04]  /*84a0*/  LOP3.LUT R0, R0, R3, RZ, 0xfc, !PT ;  /* 0x0000000300007212 */ /* 0x000fc800078efcff */
[----:B------:R-:W-:-:S07]  /*84b0*/  PRMT R8, R0, 0x7610, R8 ;  /* 0x0000761000087816 */ /* 0x000fce0000000008 */
.L_x_19222:
[----:B------:R-:W-:Y:S05]  /*84c0*/  BSYNC B0 ;  /* 0x0000000000007941 */ /* 0x000fea0003800000 */
.L_x_19221:
[----:B------:R0:W-:Y:S01]  /*84d0*/  STG.E.U8 desc[UR36][R16.64], R8 ;  /* 0x0000000810007986 */ /* 0x0001e2000c101124 */
[----:B------:R-:W-:Y:S05]  /*84e0*/  BRA `(.L_x_19198) ;  /* 0x0000000000ac7947 */ /* 0x000fea0003800000 */
.L_x_19215:
        /* <DEDUP_REMOVED lines=23> */
.L_x_19197:
        /* <DEDUP_REMOVED lines=16> */
.L_x_19226:
[----:B------:R-:W-:Y:S05]  /*8760*/  BRA `(.L_x_19198) ;  /* 0x00000000000c7947 */ /* 0x000fea0003800000 */
.L_x_19225:
[----:B------:R2:W-:Y:S01]  /*8770*/  STG.E.64 desc[UR36][R16.64], R2 ;  /* 0x0000000210007986 */ /* 0x0005e2000c101b24 */
[----:B------:R-:W-:Y:S05]  /*8780*/  BRA `(.L_x_19198) ;  /* 0x0000000000047947 */ /* 0x000fea0003800000 */
.L_x_19224:
[----:B------:R0:W-:Y:S02]  /*8790*/  STG.E desc[UR36][R16.64], R2 ;  /* 0x0000000210007986 */ /* 0x0001e4000c101924 */
.L_x_19198:
[----:B------:R-:W-:-:S07]  /*87a0*/  VIADD R23, R23, 0x80 ;  /* 0x0000008017177836 */ /* 0x000fce0000000000 */
.L_x_19122:
[----:B------:R-:W-:Y:S05]  /*87b0*/  BSYNC B6 ;  /* 0x0000000000067941 */ /* 0x000fea0003800000 */
.L_x_19121:
        /* <DEDUP_REMOVED lines=358> */
.L_x_19229:
        /* <DEDUP_REMOVED lines=21> */
.L_x_19233:
[----:B------:R0:W5:Y:S01]  /*9f70*/  LDG.E.U8 R18, desc[UR36][R2.64] ;  /* 0x0000002402127981 */ /* 0x000162000c1e1100 */
[----:B------:R-:W-:Y:S01]  /*9f80*/  IMAD.MOV.U32 R19, RZ, RZ, RZ ;  /* 0x000000ffff137224 */ /* 0x000fe200078e00ff */
[----:B------:R-:W-:Y:S06]  /*9f90*/  BRA `(.L_x_19235) ;  /* 0x0000000c00487947 */ /* 0x000fec0003800000 */
.L_x_19232:
        /* <DEDUP_REMOVED lines=8> */
.L_x_19237:
[----:B------:R-:W2:Y:S02]  /*a020*/  LDG.E R18, desc[UR36][R2.64] ;  /* 0x0000002402127981 */ /* 0x000ea4000c1e1900 */
[----:B--2---:R-:W-:Y:S01]  /*a030*/  SHF.R.S32.HI R19, RZ, 0x1f, R18 ;  /* 0x0000001fff137819 */ /* 0x004fe20000011412 */
[----:B------:R-:W-:Y:S06]  /*a040*/  BRA `(.L_x_19235) ;  /* 0x0000000c001c7947 */ /* 0x000fec0003800000 */
.L_x_19236:
[----:B------:R-:W2:Y:S02]  /*a050*/  LDG.E.S16 R18, desc[UR36][R2.64] ;  /* 0x0000002402127981 */ /* 0x000ea4000c1e1700 */
[----:B--2---:R-:W-:Y:S01]  /*a060*/  SHF.R.S32.HI R19, RZ, 0x1f, R18 ;  /* 0x0000001fff137819 */ /* 0x004fe20000011412 */
[----:B------:R-:W-:Y:S06]  /*a070*/  BRA `(.L_x_19235) ;  /* 0x0000000c00107947 */ /* 0x000fec0003800000 */
.L_x_19231:
        /* <DEDUP_REMOVED lines=9> */
.L_x_19239:
[----:B------:R-:W2:Y:S02]  /*a110*/  LDG.E.U16 R2, desc[UR36][R2.64] ;  /* 0x0000002402027981 */ /* 0x000ea4000c1e1500 */
[----:B--2---:R-:W-:-:S06]  /*a120*/  HADD2.F32 R18, -RZ, R2.H0_H0 ;  /* 0x20000002ff127230 */ /* 0x004fcc0000004100 */
[----:B------:R-:W0:Y:S01]  /*a130*/  F2I.S64.TRUNC R18, R18 ;  /* 0x0000001200127311 */ /* 0x000e22000020d900 */
[----:B------:R-:W-:Y:S05]  /*a140*/  BRA `(.L_x_19235) ;  /* 0x0000000800dc7947 */ /* 0x000fea0003800000 */
.L_x_19238:
        /* <DEDUP_REMOVED lines=9> */
.L_x_19241:
[----:B------:R-:W2:Y:S02]  /*a1e0*/  LDG.E.U16 R2, desc[UR36][R2.64] ;  /* 0x0000002402027981 */ /* 0x000ea4000c1e1500 */
[----:B--2---:R-:W-:-:S06]  /*a1f0*/  HADD2.F32 R18, -RZ, R2.H0_H0 ;  /* 0x20000002ff127230 */ /* 0x004fcc0000004100 */
[----:B------:R-:W0:Y:S01]  /*a200*/  F2I.S64.TRUNC R18, R18 ;  /* 0x0000001200127311 */ /* 0x000e22000020d900 */
[----:B------:R-:W-:Y:S05]  /*a210*/  BRA `(.L_x_19235) ;  /* 0x0000000800a87947 */ /* 0x000fea0003800000 */
.L_x_19240:
[----:B------:R-:W2:Y:S02]  /*a220*/  LDG.E.64 R2, desc[UR36][R2.64] ;  /* 0x0000002402027981 */ /* 0x000ea4000c1e1b00 */
[----:B--2---:R0:W1:Y:S01]  /*a230*/  F2I.S64.F64.TRUNC R18, R2 ;  /* 0x0000000200127311 */ /* 0x004062000030d900 */
[----:B------:R-:W-:Y:S05]  /*a240*/  BRA `(.L_x_19235) ;  /* 0x00000008009c7947 */ /* 0x000fea0003800000 */
.L_x_19230:
        /* <DEDUP_REMOVED lines=13> */
.L_x_19244:
[----:B------:R-:W2:Y:S02]  /*a320*/  LDG.E.64 R2, desc[UR36][R2.64] ;  /* 0x0000002402027981 */ /* 0x000ea4000c1e1b00 */
[----:B--2---:R0:W1:Y:S01]  /*a330*/  F2I.S64.F64.TRUNC R18, R2 ;  /* 0x0000000200127311 */ /* 0x004062000030d900 */
[----:B------:R-:W-:Y:S05]  /*a340*/  BRA `(.L_x_19235) ;  /* 0x00000008005c7947 */ /* 0x000fea0003800000 */
.L_x_19243:
        /* <DEDUP_REMOVED lines=27> */
.L_x_19246:
        /* <DEDUP_REMOVED lines=14> */
.L_x_19245:
[----:B------:R-:W2:Y:S02]  /*a5e0*/  LDG.E.U16 R18, desc[UR36][R2.64] ;  /* 0x0000002402127981 */ /* 0x000ea4000c1e1500 */
[----:B--2---:R-:W-:-:S06]  /*a5f0*/  IMAD.U32 R18, R18, 0x10000, RZ ;  /* 0x0001000012127824 */ /* 0x004fcc00078e00ff */
[----:B------:R-:W0:Y:S01]  /*a600*/  F2I.S64.TRUNC R18, R18 ;  /* 0x0000001200127311 */ /* 0x000e22000020d900 */
[----:B------:R-:W-:Y:S05]  /*a610*/  BRA `(.L_x_19235) ;  /* 0x0000000400a87947 */ /* 0x000fea0003800000 */
.L_x_19242:
        /* <DEDUP_REMOVED lines=11> */
.L_x_19249:
        /* <DEDUP_REMOVED lines=21> */
.L_x_19253:
[----:B------:R-:W-:Y:S05]  /*a820*/  BSYNC B1 ;  /* 0x0000000000017941 */ /* 0x000fea0003800000 */
.L_x_19252:
[----:B------:R-:W-:Y:S01]  /*a830*/  IMAD.SHL.U32 R2, R2, 0x100000, RZ ;  /* 0x0010000002027824 */ /* 0x000fe200078e00ff */
[----:B------:R-:W-:-:S04]  /*a840*/  LEA R3, R0, 0x3b800000, 0x17 ;  /* 0x3b80000000037811 */ /* 0x000fc800078eb8ff */
[----:B------:R-:W-:-:S07]  /*a850*/  LOP3.LUT R18, R3, R2, R18, 0xfe, !PT ;  /* 0x0000000203127212 */ /* 0x000fce00078efe12 */
.L_x_19251:
[----:B------:R-:W-:Y:S05]  /*a860*/  BSYNC B0 ;  /* 0x0000000000007941 */ /* 0x000fea0003800000 */
.L_x_19250:
[----:B------:R-:W2:Y:S01]  /*a870*/  F2I.S64.TRUNC R18, R18 ;  /* 0x0000001200127311 */ /* 0x000ea2000020d900 */
[----:B------:R-:W-:Y:S05]  /*a880*/  BRA `(.L_x_19235) ;  /* 0x00000004000c7947 */ /* 0x000fea0003800000 */
.L_x_19248:
        /* <DEDUP_REMOVED lines=21> */
.L_x_19257:
[----:B------:R-:W-:Y:S05]  /*a9e0*/  BSYNC B1 ;  /* 0x0000000000017941 */ /* 0x000fea0003800000 */
.L_x_19256:
[----:B------:R-:W-:Y:S01]  /*a9f0*/  IMAD.SHL.U32 R2, R2, 0x200000, RZ ;  /* 0x0020000002027824 */ /* 0x000fe200078e00ff */
[----:B------:R-:W-:-:S04]  /*aa00*/  LEA R3, R0, 0x37800000, 0x17 ;  /* 0x3780000000037811 */ /* 0x000fc800078eb8ff */
[----:B------:R-:W-:-:S07]  /*aa10*/  LOP3.LUT R18, R3, R2, R18, 0xfe, !PT ;  /* 0x0000000203127212 */ /* 0x000fce00078efe12 */
.L_x_19255:
[----:B------:R-:W-:Y:S05]  /*aa20*/  BSYNC B0 ;  /* 0x0000000000007941 */ /* 0x000fea0003800000 */
.L_x_19254:
[----:B------:R-:W0:Y:S01]  /*aa30*/  F2I.S64.TRUNC R18, R18 ;  /* 0x0000001200127311 */ /* 0x000e22000020d900 */
[----:B------:R-:W-:Y:S05]  /*aa40*/  BRA `(.L_x_19235) ;  /* 0x00000000009c7947 */ /* 0x000fea0003800000 */
.L_x_19247:
        /* <DEDUP_REMOVED lines=14> */
.L_x_19261:
[----:B------:R-:W-:Y:S05]  /*ab30*/  BSYNC B0 ;  /* 0x0000000000007941 */ /* 0x000fea0003800000 */
.L_x_19260:
[----:B------:R-:W4:Y:S01]  /*ab40*/  F2I.S64.TRUNC R18, R18 ;  /* 0x0000001200127311 */ /* 0x000f22000020d900 */
[----:B------:R-:W-:Y:S05]  /*ab50*/  BRA `(.L_x_19235) ;  /* 0x0000000000587947 */ /* 0x000fea0003800000 */
.L_x_19234:
        /* <DEDUP_REMOVED lines=16> */
.L_x_19262:
[----:B------:R-:W-:Y:S01]  /*ac60*/  CS2R R18, SRZ ;  /* 0x0000000000127805 */ /* 0x000fe2000001ff00 */
[----:B------:R-:W-:Y:S06]  /*ac70*/  BRA `(.L_x_19235) ;  /* 0x0000000000107947 */ /* 0x000fec0003800000 */
.L_x_19259:
[----:B------:R0:W5:Y:S01]  /*ac80*/  LDG.E.64 R18, desc[UR36][R2.64] ;  /* 0x0000002402127981 */ /* 0x000162000c1e1b00 */
[----:B------:R-:W-:Y:S05]  /*ac90*/  BRA `(.L_x_19235) ;  /* 0x0000000000087947 */ /* 0x000fea0003800000 */
.L_x_19258:
[----:B------:R3:W5:Y:S01]  /*aca0*/  LDG.E R18, desc[UR36][R2.64] ;  /* 0x0000002402127981 */ /* 0x000762000c1e1900 */
[----:B------:R-:W-:-:S07]  /*acb0*/  IMAD.MOV.U32 R19, RZ, RZ, RZ ;  /* 0x000000ffff137224 */ /* 0x000fce00078e00ff */
.L_x_19235:
[----:B01-3--:R-:W0:Y:S01]  /*acc0*/  LDC.U8 R2, c[0x0][0x493] ;  /* 0x000124c0ff027b82 */ /* 0x00be220000000000 */
        /* <DEDUP_REMOVED lines=17> */
.L_x_19266:
[----:B------:R0:W5:Y:S01]  /*ade0*/  LDG.E.U8 R2, desc[UR36][R4.64] ;  /* 0x0000002404027981 */ /* 0x000162000c1e1100 */
[----:B------:R-:W-:Y:S01]  /*adf0*/  IMAD.MOV.U32 R3, RZ, RZ, RZ ;  /* 0x000000ffff037224 */ /* 0x000fe200078e00ff */
[----:B------:R-:W-:Y:S06]  /*ae00*/  BRA `(.L_x_19268) ;  /* 0x0000000c00487947 */ /* 0x000fec0003800000 */
.L_x_19265:
        /* <DEDUP_REMOVED lines=8> */
.L_x_19270:
[----:B------:R-:W3:Y:S02]  /*ae90*/  LDG.E R2, desc[UR36][R4.64] ;  /* 0x0000002404027981 */ /* 0x000ee4000c1e1900 */
[----:B---3--:R-:W-:Y:S01]  /*aea0*/  SHF.R.S32.HI R3, RZ, 0x1f, R2 ;  /* 0x0000001fff037819 */ /* 0x008fe20000011402 */
[----:B------:R-:W-:Y:S06]  /*aeb0*/  BRA `(.L_x_19268) ;  /* 0x0000000c001c7947 */ /* 0x000fec0003800000 */
.L_x_19269:
[----:B------:R-:W3:Y:S02]  /*aec0*/  LDG.E.S16 R2, desc[UR36][R4.64] ;  /* 0x0000002404027981 */ /* 0x000ee4000c1e1700 */
[----:B---3--:R-:W-:Y:S01]  /*aed0*/  SHF.R.S32.HI R3, RZ, 0x1f, R2 ;  /* 0x0000001fff037819 */ /* 0x008fe20000011402 */
[----:B------:R-:W-:Y:S06]  /*aee0*/  BRA `(.L_x_19268) ;  /* 0x0000000c00107947 */ /* 0x000fec0003800000 */
.L_x_19264:
        /* <DEDUP_REMOVED lines=9> */
.L_x_19272:
[----:B------:R-:W3:Y:S02]  /*af80*/  LDG.E.U16 R4, desc[UR36][R4.64] ;  /* 0x0000002404047981 */ /* 0x000ee4000c1e1500 */
[----:B---3--:R-:W-:-:S06]  /*af90*/  HADD2.F32 R2, -RZ, R4.H0_H0 ;  /* 0x20000004ff027230 */ /* 0x008fcc0000004100 */
[----:B------:R-:W0:Y:S01]  /*afa0*/  F2I.S64.TRUNC R2, R2 ;  /* 0x0000000200027311 */ /* 0x000e22000020d900 */
[----:B------:R-:W-:Y:S05]  /*afb0*/  BRA `(.L_x_19268) ;  /* 0x0000000800dc7947 */ /* 0x000fea0003800000 */
.L_x_19271:
[----:B------:R-:W-:-:S13]  /*afc0*/  ISETP.NE.AND P0, PT, R0, 0x7, PT ;  /* 0x000000070000780c */ /* 0x000fda0003f05270 */
[----:B------:R-:W-:Y:S05]  /*afd0*/  @!P0 BRA `(.L_x_19273) ;  /* 0x00000000002c8947 */ /* 0x000fea0003800000 */
[----:B------:R-:W-:-:S13]  /*afe0*/  ISETP.NE.AND P0, PT, R0, 0x8, PT ;  /* 0x000000080000780c */ /* 0x000fda0003f05270 */
[----:B------:R-:W-:Y:S05]  /*aff0*/  @!P0 BRA `(.L_x_19274) ;  /* 0x0000000000148947 */ /* 0x000fea0003800000 */
[----:B------:R-:W-:-:S13]  /*b000*/  ISETP.NE.AND P0, PT, R0, 0x9, PT ;  /* 0x000000090000780c */ /* 0x000fda0003f05270 */
[----:B------:R-:W-:Y:S05]  /*b010*/  @P0 BRA `(.L_x_19267) ;  /* 0x00000008006c0947 */ /* 0x000fea0003800000 */
[----:B------:R-:W3:Y:S02]  /*b020*/  LDG.E R2, desc[UR36][R4.64] ;  /* 0x0000002404027981 */ /* 0x000ee4000c1e1900 */
[----:B---3--:R-:W1:Y:S01]  /*b030*/  F2I.S64.TRUNC R2, R2 ;  /* 0x0000000200027311 */ /* 0x008e62000020d900 */
[----:B------:R-:W-:Y:S05]  /*b040*/  BRA `(.L_x_19268) ;  /* 0x0000000800b87947 */ /* 0x000fea0003800000 */
.L_x_19274:
[----:B------:R-:W3:Y:S02]  /*b050*/  LDG.E.U16 R4, desc[UR36][R4.64] ;  /* 0x0000002404047981 */ /* 0x000ee4000c1e1500 */
[----:B---3--:R-:W-:-:S06]  /*b060*/  HADD2.F32 R2, -RZ, R4.H0_H0 ;  /* 0x20000004ff027230 */ /* 0x008fcc0000004100 */
[----:B------:R-:W3:Y:S01]  /*b070*/  F2I.S64.TRUNC R2, R2 ;  /* 0x0000000200027311 */ /* 0x000ee2000020d900 */
[----:B------:R-:W-:Y:S05]  /*b080*/  BRA `(.L_x_19268) ;  /* 0x0000000800a87947 */ /* 0x000fea0003800000 */
.L_x_19273:
[----:B------:R-:W3:Y:S02]  /*b090*/  LDG.E.64 R2, desc[UR36][R4.64] ;  /* 0x0000002404027981 */ /* 0x000ee4000c1e1b00 */
[----:B---3--:R-:W0:Y:S01]  /*b0a0*/  F2I.S64.F64.TRUNC R2, R2 ;  /* 0x0000000200027311 */ /* 0x008e22000030d900 */
[----:B------:R-:W-:Y:S05]  /*b0b0*/  BRA `(.L_x_19268) ;  /* 0x00000008009c7947 */ /* 0x000fea0003800000 */
.L_x_19263:
        /* <DEDUP_REMOVED lines=13> */
.L_x_19277:
[----:B------:R-:W3:Y:S02]  /*b190*/  LDG.E.64 R2, desc[UR36][R4.64] ;  /* 0x0000002404027981 */ /* 0x000ee4000c1e1b00 */
[----:B---3--:R-:W0:Y:S01]  /*b1a0*/  F2I.S64.F64.TRUNC R2, R2 ;  /* 0x0000000200027311 */ /* 0x008e22000030d900 */
[----:B------:R-:W-:Y:S05]  /*b1b0*/  BRA `(.L_x_19268) ;  /* 0x00000008005c7947 */ /* 0x000fea0003800000 */
.L_x_19276:
        /* <DEDUP_REMOVED lines=27> */
.L_x_19279:
        /* <DEDUP_REMOVED lines=14> */
.L_x_19278:
[----:B------:R-:W3:Y:S02]  /*b450*/  LDG.E.U16 R2, desc[UR36][R4.64] ;  /* 0x0000002404027981 */ /* 0x000ee4000c1e1500 */
[----:B---3--:R-:W-:-:S06]  /*b460*/  IMAD.U32 R2, R2, 0x10000, RZ ;  /* 0x0001000002027824 */ /* 0x008fcc00078e00ff */
[----:B------:R-:W0:Y:S01]  /*b470*/  F2I.S64.TRUNC R2, R2 ;  /* 0x0000000200027311 */ /* 0x000e22000020d900 */
[----:B------:R-:W-:Y:S05]  /*b480*/  BRA `(.L_x_19268) ;  /* 0x0000000400a87947 */ /* 0x000fea0003800000 */
.L_x_19275:
        /* <DEDUP_REMOVED lines=11> */
.L_x_19282:
        /* <DEDUP_REMOVED lines=21> */
.L_x_19286:
[----:B------:R-:W-:Y:S05]  /*b690*/  BSYNC B1 ;  /* 0x0000000000017941 */ /* 0x000fea0003800000 */
.L_x_19285:
[----:B------:R-:W-:Y:S01]  /*b6a0*/  IMAD.SHL.U32 R2, R2, 0x100000, RZ ;  /* 0x0010000002027824 */ /* 0x000fe200078e00ff */
[----:B------:R-:W-:-:S04]  /*b6b0*/  LEA R3, R0, 0x3b800000, 0x17 ;  /* 0x3b80000000037811 */ /* 0x000fc800078eb8ff */
[----:B------:R-:W-:-:S07]  /*b6c0*/  LOP3.LUT R2, R3, R2, R4, 0xfe, !PT ;  /* 0x0000000203027212 */ /* 0x000fce00078efe04 */
.L_x_19284:
[----:B------:R-:W-:Y:S05]  /*b6d0*/  BSYNC B0 ;  /* 0x0000000000007941 */ /* 0x000fea0003800000 */
.L_x_19283:
[----:B------:R-:W0:Y:S01]  /*b6e0*/  F2I.S64.TRUNC R2, R2 ;  /* 0x0000000200027311 */ /* 0x000e22000020d900 */
[----:B------:R-:W-:Y:S05]  /*b6f0*/  BRA `(.L_x_19268) ;  /* 0x00000004000c7947 */ /* 0x000fea0003800000 */
.L_x_19281:
        /* <DEDUP_REMOVED lines=21> */
.L_x_19290:
[----:B------:R-:W-:Y:S05]  /*b850*/  BSYNC B1 ;  /* 0x0000000000017941 */ /* 0x000fea0003800000 */
.L_x_19289:
[----:B------:R-:W-:Y:S01]  /*b860*/  IMAD.SHL.U32 R2, R2, 0x200000, RZ ;  /* 0x0020000002027824 */ /* 0x000fe200078e00ff */
[----:B------:R-:W-:-:S04]  /*b870*/  LEA R3, R0, 0x37800000, 0x17 ;  /* 0x3780000000037811 */ /* 0x000fc800078eb8ff */
[----:B------:R-:W-:-:S07]  /*b880*/  LOP3.LUT R2, R3, R2, R4, 0xfe, !PT ;  /* 0x0000000203027212 */ /* 0x000fce00078efe04 */
.L_x_19288:
[----:B------:R-:W-:Y:S05]  /*b890*/  BSYNC B0 ;  /* 0x0000000000007941 */ /* 0x000fea0003800000 */
.L_x_19287:
[----:B------:R-:W0:Y:S01]  /*b8a0*/  F2I.S64.TRUNC R2, R2 ;  /* 0x0000000200027311 */ /* 0x000e22000020d900 */
[----:B------:R-:W-:Y:S05]  /*b8b0*/  BRA `(.L_x_19268) ;  /* 0x00000000009c7947 */ /* 0x000fea0003800000 */
.L_x_19280:
        /* <DEDUP_REMOVED lines=14> */
.L_x_19294:
[----:B------:R-:W-:Y:S05]  /*b9a0*/  BSYNC B0 ;  /* 0x0000000000007941 */ /* 0x000fea0003800000 */
.L_x_19293:
[----:B------:R-:W0:Y:S01]  /*b9b0*/  F2I.S64.TRUNC R2, R2 ;  /* 0x0000000200027311 */ /* 0x000e22000020d900 */
[----:B------:R-:W-:Y:S05]  /*b9c0*/  BRA `(.L_x_19268) ;  /* 0x0000000000587947 */ /* 0x000fea0003800000 */
.L_x_19267:
        /* <DEDUP_REMOVED lines=16> */
.L_x_19295:
[----:B------:R-:W-:Y:S01]  /*bad0*/  CS2R R2, SRZ ;  /* 0x0000000000027805 */ /* 0x000fe2000001ff00 */
[----:B------:R-:W-:Y:S06]  /*bae0*/  BRA `(.L_x_19268) ;  /* 0x0000000000107947 */ /* 0x000fec0003800000 */
.L_x_19292:
[----:B------:R0:W5:Y:S01]  /*baf0*/  LDG.E.64 R2, desc[UR36][R4.64] ;  /* 0x0000002404027981 */ /* 0x000162000c1e1b00 */
[----:B------:R-:W-:Y:S05]  /*bb00*/  BRA `(.L_x_19268) ;  /* 0x0000000000087947 */ /* 0x000fea0003800000 */
.L_x_19291:
[----:B------:R0:W5:Y:S01]  /*bb10*/  LDG.E R2, desc[UR36][R4.64] ;  /* 0x0000002404027981 */ /* 0x000162000c1e1900 */
[----:B------:R-:W-:-:S07]  /*bb20*/  IMAD.MOV.U32 R3, RZ, RZ, RZ ;  /* 0x000000ffff037224 */ /* 0x000fce00078e00ff */
.L_x_19268:
[----:B012345:R-:W-:Y:S01]  /*bb30*/  LOP3.LUT R0, R19, R3, RZ, 0xfc, !PT ;  /* 0x0000000313007212 */ /* 0x03ffe200078efcff */
[----:B------:R-:W-:Y:S03]  /*bb40*/  BSSY B0, `(.L_x_19296) ;  /* 0x000001b000007945 */ /* 0x000fe60003800000 */
[----:B------:R-:W-:-:S13]  /*bb50*/  ISETP.NE.U32.AND P0, PT, R0, RZ, PT ;  /* 0x000000ff0000720c */ /* 0x000fda0003f05070 */
[----:B------:R-:W-:Y:S05]  /*bb60*/  @!P0 BRA `(.L_x_19297) ;  /* 0x0000000000148947 */ /* 0x000fea0003800000 */
[----:B------:R-:W-:-:S07]  /*bb70*/  MOV R0, 0xbb90 ;  /* 0x0000bb9000007802 */ /* 0x000fce0000000f00 */
[----:B------:R-:W-:Y:S05]  /*bb80*/  CALL.REL.NOINC `($__internal_0_$__cuda_sm20_rem_s64) ;  /* 0x0000005000d47944 */ /* 0x000fea0003c00000 */
[----:B------:R-:W-:Y:S02]  /*bb90*/  IMAD.MOV.U32 R2, RZ, RZ, R4 ;  /* 0x000000ffff027224 */ /* 0x000fe400078e0004 */
[----:B------:R-:W-:Y:S01]  /*bba0*/  IMAD.MOV.U32 R3, RZ, RZ, R5 ;  /* 0x000000ffff037224 */ /* 0x000fe200078e0005 */
[----:B------:R-:W-:Y:S06]  /*bbb0*/  BRA `(.L_x_19298) ;  /* 0x00000000004c7947 */ /* 0x000fec0003800000 */
.L_x_19297:
[----:B------:R-:W0:Y:S01]  /*bbc0*/  I2F.U32.RP R0, R2 ;  /* 0x0000000200007306 */ /* 0x000e220000209000 */
[----:B------:R-:W-:-:S07]  /*bbd0*/  ISETP.NE.U32.AND P1, PT, R2, RZ, PT ;  /* 0x000000ff0200720c */ /* 0x000fce0003f25070 */
[----:B0-----:R-:W0:Y:S02]  /*bbe0*/  MUFU.RCP R0, R0 ;  /* 0x0000000000007308 */ /* 0x001e240000001000 */
[----:B0-----:R-:W-:-:S06]  /*bbf0*/  VIADD R4, R0, 0xffffffe ;  /* 0x0ffffffe00047836 */ /* 0x001fcc0000000000 */
        /* <DEDUP_REMOVED lines=15> */
.L_x_19298:
[----:B------:R-:W-:Y:S05]  /*bcf0*/  BSYNC B0 ;  /* 0x0000000000007941 */ /* 0x000fea0003800000 */
.L_x_19296:
        /* <DEDUP_REMOVED lines=14> */
.L_x_19302:
[----:B------:R0:W-:Y:S01]  /*bde0*/  STG.E.U8 desc[UR36][R16.64], R2 ;  /* 0x0000000210007986 */ /* 0x0001e2000c101124 */
[----:B------:R-:W-:Y:S05]  /*bdf0*/  BRA `(.L_x_19304) ;  /* 0x0000000c00507947 */ /* 0x000fea0003800000 */
.L_x_19301:
        /* <DEDUP_REMOVED lines=8> */
.L_x_19306:
[----:B------:R0:W-:Y:S01]  /*be80*/  STG.E desc[UR36][R16.64], R2 ;  /* 0x0000000210007986 */ /* 0x0001e2000c101924 */
[----:B------:R-:W-:Y:S05]  /*be90*/  BRA `(.L_x_19304) ;  /* 0x0000000c00287947 */ /* 0x000fea0003800000 */
.L_x_19305:
[----:B------:R0:W-:Y:S01]  /*bea0*/  STG.E.U16 desc[UR36][R16.64], R2 ;  /* 0x0000000210007986 */ /* 0x0001e2000c101524 */
[----:B------:R-:W-:Y:S05]  /*beb0*/  BRA `(.L_x_19304) ;  /* 0x0000000c00207947 */ /* 0x000fea0003800000 */
.L_x_19300:
        /* <DEDUP_REMOVED lines=9> */
.L_x_19308:
[----:B------:R-:W0:Y:S02]  /*bf50*/  I2F.S64 R0, R2 ;  /* 0x0000000200007312 */ /* 0x000e240000301400 */
[----:B0-----:R-:W-:-:S05]  /*bf60*/  F2FP.F16.F32.PACK_AB R0, RZ, R0 ;  /* 0x00000000ff00723e */ /* 0x001fca00000000ff */
[----:B------:R0:W-:Y:S01]  /*bf70*/  STG.E.U16 desc[UR36][R16.64], R0 ;  /* 0x0000000010007986 */ /* 0x0001e2000c101524 */
[----:B------:R-:W-:Y:S05]  /*bf80*/  BRA `(.L_x_19304) ;  /* 0x0000000800ec7947 */ /* 0x000fea0003800000 */
.L_x_19307:
        /* <DEDUP_REMOVED lines=10> */
.L_x_19310:
[----:B------:R-:W0:Y:S02]  /*c030*/  I2F.S64 R2, R2 ;  /* 0x0000000200027312 */ /* 0x000e240000301400 */
[----:B0-----:R-:W-:-:S04]  /*c040*/  F2FP.F16.F32.PACK_AB R3, RZ, R2 ;  /* 0x00000002ff03723e */ /* 0x001fc800000000ff */
[----:B------:R-:W-:-:S05]  /*c050*/  PRMT R3, R3, 0x5410, RZ ;  /* 0x0000541003037816 */ /* 0x000fca00000000ff */
[----:B------:R2:W-:Y:S01]  /*c060*/  STG.E desc[UR36][R16.64], R3 ;  /* 0x0000000310007986 */ /* 0x0005e2000c101924 */
[----:B------:R-:W-:Y:S05]  /*c070*/  BRA `(.L_x_19304) ;  /* 0x0000000800b07947 */ /* 0x000fea0003800000 */
.L_x_19309:
[----:B------:R-:W0:Y:S02]  /*c080*/  I2F.F64.S64 R2, R2 ;  /* 0x0000000200027312 */ /* 0x000e240000301c00 */
[----:B0-----:R4:W-:Y:S01]  /*c090*/  STG.E.64 desc[UR36][R16.64], R2 ;  /* 0x0000000210007986 */ /* 0x0019e2000c101b24 */
[----:B------:R-:W-:Y:S05]  /*c0a0*/  BRA `(.L_x_19304) ;  /* 0x0000000800a47947 */ /* 0x000fea0003800000 */
.L_x_19299:
        /* <DEDUP_REMOVED lines=13> */
.L_x_19313:
[----:B------:R-:W0:Y:S01]  /*c180*/  I2F.F64.S64 R4, R2 ;  /* 0x0000000200047312 */ /* 0x000e220000301c00 */
[----:B------:R-:W-:-:S05]  /*c190*/  CS2R R6, SRZ ;  /* 0x0000000000067805 */ /* 0x000fca000001ff00 */
[----:B0-----:R0:W-:Y:S01]  /*c1a0*/  STG.E.128 desc[UR36][R16.64], R4 ;  /* 0x0000000410007986 */ /* 0x0011e2000c101d24 */
[----:B------:R-:W-:Y:S05]  /*c1b0*/  BRA `(.L_x_19304) ;  /* 0x0000000800607947 */ /* 0x000fea0003800000 */
.L_x_19312:
        /* <DEDUP_REMOVED lines=21> */
.L_x_19317:
[----:B------:R-:W-:Y:S05]  /*c310*/  BSYNC B0 ;  /* 0x0000000000007941 */ /* 0x000fea0003800000 */
.L_x_19316:
[----:B------:R-:W-:-:S05]  /*c320*/  LOP3.LUT R5, R0, R5, RZ, 0xfc, !PT ;  /* 0x0000000500057212 */ /* 0x000fca00078efcff */
[----:B------:R0:W-:Y:S01]  /*c330*/  STG.E.U8 desc[UR36][R16.64], R5 ;  /* 0x0000000510007986 */ /* 0x0001e2000c101124 */
[----:B------:R-:W-:Y:S05]  /*c340*/  BRA `(.L_x_19304) ;  /* 0x0000000400fc7947 */ /* 0x000fea0003800000 */
.L_x_19315:
        /* <DEDUP_REMOVED lines=13> */
.L_x_19319:
[----:B------:R-:W-:Y:S01]  /*c420*/  IMAD.MOV.U32 R0, RZ, RZ, 0x7f ;  /* 0x0000007fff007424 */ /* 0x000fe200078e00ff */
[----:B------:R-:W-:-:S04]  /*c430*/  ISETP.GT.U32.AND P0, PT, R4, 0x7f800000, PT ;  /* 0x7f8000000400780c */ /* 0x000fc80003f04070 */
[----:B------:R-:W-:-:S09]  /*c440*/  SEL R0, R0, 0x7c, P0 ;  /* 0x0000007c00007807 */ /* 0x000fd20000000000 */
.L_x_19320:
[----:B------:R-:W-:Y:S05]  /*c450*/  BSYNC B0 ;  /* 0x0000000000007941 */ /* 0x000fea0003800000 */
.L_x_19318:
[----:B------:R-:W-:-:S04]  /*c460*/  LOP3.LUT R2, R3, 0x80000000, RZ, 0xc0, !PT ;  /* 0x8000000003027812 */ /* 0x000fc800078ec0ff */
[----:B------:R-:W-:-:S04]  /*c470*/  SHF.R.U32.HI R3, RZ, 0x18, R2 ;  /* 0x00000018ff037819 */ /* 0x000fc80000011602 */
[----:B------:R-:W-:-:S05]  /*c480*/  LOP3.LUT R3, R0, R3, RZ, 0xfc, !PT ;  /* 0x0000000300037212 */ /* 0x000fca00078efcff */
[----:B------:R0:W-:Y:S01]  /*c490*/  STG.E.U8 desc[UR36][R16.64], R3 ;  /* 0x0000000310007986 */ /* 0x0001e2000c101124 */
[----:B------:R-:W-:Y:S05]  /*c4a0*/  BRA `(.L_x_19304) ;  /* 0x0000000400a47947 */ /* 0x000fea0003800000 */
.L_x_19314:
[----:B------:R-:W0:Y:S02]  /*c4b0*/  I2F.S64 R0, R2 ;  /* 0x0000000200007312 */ /* 0x000e240000301400 */
[----:B0-----:R-:W-:-:S05]  /*c4c0*/  F2FP.BF16.F32.PACK_AB R0, RZ, R0 ;  /* 0x00000000ff00723e */ /* 0x001fca00000010ff */
[----:B------:R0:W-:Y:S01]  /*c4d0*/  STG.E.U16 desc[UR36][R16.64], R0 ;  /* 0x0000000010007986 */ /* 0x0001e2000c101524 */
[----:B------:R-:W-:Y:S05]  /*c4e0*/  BRA `(.L_x_19304) ;  /* 0x0000000400947947 */ /* 0x000fea0003800000 */
.L_x_19311:
        /* <DEDUP_REMOVED lines=10> */
.L_x_19323:
        /* <DEDUP_REMOVED lines=17> */
.L_x_19326:
[----:B------:R-:W-:-:S04]  /*c6a0*/  LOP3.LUT R2, R3, 0x80000000, RZ, 0xc0, !PT ;  /* 0x8000000003027812 */ /* 0x000fc800078ec0ff */
[----:B------:R-:W-:-:S04]  /*c6b0*/  SHF.R.U32.HI R3, RZ, 0x18, R2 ;  /* 0x00000018ff037819 */ /* 0x000fc80000011602 */
[----:B------:R-:W-:-:S04]  /*c6c0*/  LOP3.LUT R0, R0, R3, RZ, 0xfc, !PT ;  /* 0x0000000300007212 */ /* 0x000fc800078efcff */
[----:B------:R-:W-:-:S07]  /*c6d0*/  PRMT R8, R0, 0x7610, R8 ;  /* 0x0000761000087816 */ /* 0x000fce0000000008 */
.L_x_19325:
[----:B------:R-:W-:Y:S05]  /*c6e0*/  BSYNC B0 ;  /* 0x0000000000007941 */ /* 0x000fea0003800000 */
.L_x_19324:
[----:B------:R0:W-:Y:S01]  /*c6f0*/  STG.E.U8 desc[UR36][R16.64], R8 ;  /* 0x0000000810007986 */ /* 0x0001e2000c101124 */
[----:B------:R-:W-:Y:S05]  /*c700*/  BRA `(.L_x_19304) ;  /* 0x00000004000c7947 */ /* 0x000fea0003800000 */
.L_x_19322:
        /* <DEDUP_REMOVED lines=17> */
.L_x_19329:
[----:B------:R-:W-:-:S04]  /*c820*/  LOP3.LUT R2, R3, 0x80000000, RZ, 0xc0, !PT ;  /* 0x8000000003027812 */ /* 0x000fc800078ec0ff */
[----:B------:R-:W-:-:S04]  /*c830*/  SHF.R.U32.HI R3, RZ, 0x18, R2 ;  /* 0x00000018ff037819 */ /* 0x000fc80000011602 */
[----:B------:R-:W-:-:S04]  /*c840*/  LOP3.LUT R0, R0, R3, RZ, 0xfc, !PT ;  /* 0x0000000300007212 */ /* 0x000fc800078efcff */
[----:B------:R-:W-:-:S07]  /*c850*/  PRMT R8, R0, 0x7610, R8 ;  /* 0x0000761000087816 */ /* 0x000fce0000000008 */
.L_x_19328:
[----:B------:R-:W-:Y:S05]  /*c860*/  BSYNC B0 ;  /* 0x0000000000007941 */ /* 0x000fea0003800000 */
.L_x_19327:
[----:B------:R0:W-:Y:S01]  /*c870*/  STG.E.U8 desc[UR36][R16.64], R8 ;  /* 0x0000000810007986 */ /* 0x0001e2000c101124 */
[----:B------:R-:W-:Y:S05]  /*c880*/  BRA `(.L_x_19304) ;  /* 0x0000000000ac7947 */ /* 0x000fea0003800000 */
.L_x_19321:
        /* <DEDUP_REMOVED lines=23> */
.L_x_19303:
        /* <DEDUP_REMOVED lines=16> */
.L_x_19332:
[----:B------:R-:W-:Y:S05]  /*cb00*/  BRA `(.L_x_19304) ;  /* 0x00000000000c7947 */ /* 0x000fea0003800000 */
.L_x_19331:
[----:B------:R0:W-:Y:S01]  /*cb10*/  STG.E.64 desc[UR36][R16.64], R2 ;  /* 0x0000000210007986 */ /* 0x0001e2000c101b24 */
[----:B------:R-:W-:Y:S05]  /*cb20*/  BRA `(.L_x_19304) ;  /* 0x0000000000047947 */ /* 0x000fea0003800000 */
.L_x_19330:
[----:B------:R0:W-:Y:S02]  /*cb30*/  STG.E desc[UR36][R16.64], R2 ;  /* 0x0000000210007986 */ /* 0x0001e4000c101924 */
.L_x_19304:
[----:B------:R-:W-:-:S07]  /*cb40*/  VIADD R23, R23, 0x80 ;  /* 0x0000008017177836 */ /* 0x000fce0000000000 */
.L_x_19228:
[----:B------:R-:W-:Y:S05]  /*cb50*/  BSYNC B6 ;  /* 0x0000000000067941 */ /* 0x000fea0003800000 */
.L_x_19227:
        /* <DEDUP_REMOVED lines=357> */
.L_x_19333:
        /* <DEDUP_REMOVED lines=21> */
.L_x_19337:
[----:B------:R0:W5:Y:S01]  /*e300*/  LDG.E.U8 R18, desc[UR36][R2.64] ;  /* 0x0000002402127981 */ /* 0x000162000c1e1100 */
[----:B------:R-:W-:Y:S01]  /*e310*/  IMAD.MOV.U32 R19, RZ, RZ, RZ ;  /* 0x000000ffff137224 */ /* 0x000fe200078e00ff */
[----:B------:R-:W-:Y:S06]  /*e320*/  BRA `(.L_x_19339) ;  /* 0x0000000c00487947 */ /* 0x000fec0003800000 */
.L_x_19336:
        /* <DEDUP_REMOVED lines=8> */
.L_x_19341:
[----:B------:R-:W2:Y:S02]  /*e3b0*/  LDG.E R18, desc[UR36][R2.64] ;  /* 0x0000002402127981 */ /* 0x000ea4000c1e1900 */
[----:B--2---:R-:W-:Y:S01]  /*e3c0*/  SHF.R.S32.HI R19, RZ, 0x1f, R18 ;  /* 0x0000001fff137819 */ /* 0x004fe20000011412 */
[----:B------:R-:W-:Y:S06]  /*e3d0*/  BRA `(.L_x_19339) ;  /* 0x0000000c001c7947 */ /* 0x000fec0003800000 */
.L_x_19340:
[----:B------:R-:W2:Y:S02]  /*e3e0*/  LDG.E.S16 R18, desc[UR36][R2.64] ;  /* 0x0000002402127981 */ /* 0x000ea4000c1e1700 */
[----:B--2---:R-:W-:Y:S01]  /*e3f0*/  SHF.R.S32.HI R19, RZ, 0x1f, R18 ;  /* 0x0000001fff137819 */ /* 0x004fe20000011412 */
[----:B------:R-:W-:Y:S06]  /*e400*/  BRA `(.L_x_19339) ;  /* 0x0000000c00107947 */ /* 0x000fec0003800000 */
.L_x_19335:
        /* <DEDUP_REMOVED lines=9> */
.L_x_19343:
[----:B------:R-:W2:Y:S02]  /*e4a0*/  LDG.E.U16 R2, desc[UR36][R2.64] ;  /* 0x0000002402027981 */ /* 0x000ea4000c1e1500 */
[----:B--2---:R-:W-:-:S06]  /*e4b0*/  HADD2.F32 R18, -RZ, R2.H0_H0 ;  /* 0x20000002ff127230 */ /* 0x004fcc0000004100 */
[----:B------:R-:W0:Y:S01]  /*e4c0*/  F2I.S64.TRUNC R18, R18 ;  /* 0x0000001200127311 */ /* 0x000e22000020d900 */
[----:B------:R-:W-:Y:S05]  /*e4d0*/  BRA `(.L_x_19339) ;  /* 0x0000000800dc7947 */ /* 0x000fea0003800000 */
.L_x_19342:
        /* <DEDUP_REMOVED lines=9> */
.L_x_19345:
[----:B------:R-:W2:Y:S02]  /*e570*/  LDG.E.U16 R2, desc[UR36][R2.64] ;  /* 0x0000002402027981 */ /* 0x000ea4000c1e1500 */
[----:B--2---:R-:W-:-:S06]  /*e580*/  HADD2.F32 R18, -RZ, R2.H0_H0 ;  /* 0x20000002ff127230 */ /* 0x004fcc0000004100 */
[----:B------:R-:W0:Y:S01]  /*e590*/  F2I.S64.TRUNC R18, R18 ;  /* 0x0000001200127311 */ /* 0x000e22000020d900 */
[----:B------:R-:W-:Y:S05]  /*e5a0*/  BRA `(.L_x_19339) ;  /* 0x0000000800a87947 */ /* 0x000fea0003800000 */
.L_x_19344:
[----:B------:R-:W2:Y:S02]  /*e5b0*/  LDG.E.64 R2, desc[UR36][R2.64] ;  /* 0x0000002402027981 */ /* 0x000ea4000c1e1b00 */
[----:B--2---:R0:W1:Y:S01]  /*e5c0*/  F2I.S64.F64.TRUNC R18, R2 ;  /* 0x0000000200127311 */ /* 0x004062000030d900 */
[----:B------:R-:W-:Y:S05]  /*e5d0*/  BRA `(.L_x_19339) ;  /* 0x00000008009c7947 */ /* 0x000fea0003800000 */
.L_x_19334:
        /* <DEDUP_REMOVED lines=13> */
.L_x_19348:
[----:B------:R-:W2:Y:S02]  /*e6b0*/  LDG.E.64 R2, desc[UR36][R2.64] ;  /* 0x0000002402027981 */ /* 0x000ea4000c1e1b00 */
[----:B--2---:R0:W1:Y:S01]  /*e6c0*/  F2I.S64.F64.TRUNC R18, R2 ;  /* 0x0000000200127311 */ /* 0x004062000030d900 */
[----:B------:R-:W-:Y:S05]  /*e6d0*/  BRA `(.L_x_19339) ;  /* 0x00000008005c7947 */ /* 0x000fea0003800000 */
.L_x_19347:
        /* <DEDUP_REMOVED lines=27> */
.L_x_19350:
        /* <DEDUP_REMOVED lines=14> */
.L_x_19349:
[----:B------:R-:W2:Y:S02]  /*e970*/  LDG.E.U16 R18, desc[UR36][R2.64] ;  /* 0x0000002402127981 */ /* 0x000ea4000c1e1500 */
[----:B--2---:R-:W-:-:S06]  /*e980*/  IMAD.U32 R18, R18, 0x10000, RZ ;  /* 0x0001000012127824 */ /* 0x004fcc00078e00ff */
[----:B------:R-:W0:Y:S01]  /*e990*/  F2I.S64.TRUNC R18, R18 ;  /* 0x0000001200127311 */ /* 0x000e22000020d900 */
[----:B------:R-:W-:Y:S05]  /*e9a0*/  BRA `(.L_x_19339) ;  /* 0x0000000400a87947 */ /* 0x000fea0003800000 */
.L_x_19346:
        /* <DEDUP_REMOVED lines=11> */
.L_x_19353:
        /* <DEDUP_REMOVED lines=21> */
.L_x_19357:
[----:B------:R-:W-:Y:S05]  /*ebb0*/  BSYNC B1 ;  /* 0x0000000000017941 */ /* 0x000fea0003800000 */
.L_x_19356:
[----:B------:R-:W-:Y:S01]  /*ebc0*/  IMAD.SHL.U32 R2, R2, 0x100000, RZ ;  /* 0x0010000002027824 */ /* 0x000fe200078e00ff */
[----:B------:R-:W-:-:S04]  /*ebd0*/  LEA R3, R0, 0x3b800000, 0x17 ;  /* 0x3b80000000037811 */ /* 0x000fc800078eb8ff */
[----:B------:R-:W-:-:S07]  /*ebe0*/  LOP3.LUT R18, R3, R2, R18, 0xfe, !PT ;  /* 0x0000000203127212 */ /* 0x000fce00078efe12 */
.L_x_19355:
[----:B------:R-:W-:Y:S05]  /*ebf0*/  BSYNC B0 ;  /* 0x0000000000007941 */ /* 0x000fea0003800000 */
.L_x_19354:
[----:B------:R-:W1:Y:S01]  /*ec00*/  F2I.S64.TRUNC R18, R18 ;  /* 0x0000001200127311 */ /* 0x000e62000020d900 */
[----:B------:R-:W-:Y:S05]  /*ec10*/  BRA `(.L_x_19339) ;  /* 0x00000004000c7947 */ /* 0x000fea0003800000 */
.L_x_19352:
        /* <DEDUP_REMOVED lines=21> */
.L_x_19361:
[----:B------:R-:W-:Y:S05]  /*ed70*/  BSYNC B1 ;  /* 0x0000000000017941 */ /* 0x000fea0003800000 */
.L_x_19360:
[----:B------:R-:W-:Y:S01]  /*ed80*/  IMAD.SHL.U32 R2, R2, 0x200000, RZ ;  /* 0x0020000002027824 */ /* 0x000fe200078e00ff */
[----:B------:R-:W-:-:S04]  /*ed90*/  LEA R3, R0, 0x37800000, 0x17 ;  /* 0x3780000000037811 */ /* 0x000fc800078eb8ff */
[----:B------:R-:W-:-:S07]  /*eda0*/  LOP3.LUT R18, R3, R2, R18, 0xfe, !PT ;  /* 0x0000000203127212 */ /* 0x000fce00078efe12 */
.L_x_19359:
[----:B------:R-:W-:Y:S05]  /*edb0*/  BSYNC B0 ;  /* 0x0000000000007941 */ /* 0x000fea0003800000 */
.L_x_19358:
[----:B------:R-:W2:Y:S01]  /*edc0*/  F2I.S64.TRUNC R18, R18 ;  /* 0x0000001200127311 */ /* 0x000ea2000020d900 */
[----:B------:R-:W-:Y:S05]  /*edd0*/  BRA `(.L_x_19339) ;  /* 0x00000000009c7947 */ /* 0x000fea0003800000 */
.L_x_19351:
        /* <DEDUP_REMOVED lines=14> */
.L_x_19365:
[----:B------:R-:W-:Y:S05]  /*eec0*/  BSYNC B0 ;  /* 0x0000000000007941 */ /* 0x000fea0003800000 */
.L_x_19364:
[----:B------:R-:W0:Y:S01]  /*eed0*/  F2I.S64.TRUNC R18, R18 ;  /* 0x0000001200127311 */ /* 0x000e22000020d900 */
[----:B------:R-:W-:Y:S05]  /*eee0*/  BRA `(.L_x_19339) ;  /* 0x0000000000587947 */ /* 0x000fea0003800000 */
.L_x_19338:
        /* <DEDUP_REMOVED lines=16> */
.L_x_19366:
[----:B------:R-:W-:Y:S01]  /*eff0*/  CS2R R18, SRZ ;  /* 0x0000000000127805 */ /* 0x000fe2000001ff00 */
[----:B------:R-:W-:Y:S06]  /*f000*/  BRA `(.L_x_19339) ;  /* 0x0000000000107947 */ /* 0x000fec0003800000 */
.L_x_19363:
[----:B------:R4:W5:Y:S01]  /*f010*/  LDG.E.64 R18, desc[UR36][R2.64] ;  /* 0x0000002402127981 */ /* 0x000962000c1e1b00 */
[----:B------:R-:W-:Y:S05]  /*f020*/  BRA `(.L_x_19339) ;  /* 0x0000000000087947 */ /* 0x000fea0003800000 */
.L_x_19362:
[----:B------:R3:W5:Y:S01]  /*f030*/  LDG.E R18, desc[UR36][R2.64] ;  /* 0x0000002402127981 */ /* 0x000762000c1e1900 */
[----:B------:R-:W-:-:S07]  /*f040*/  IMAD.MOV.U32 R19, RZ, RZ, RZ ;  /* 0x000000ffff137224 */ /* 0x000fce00078e00ff */
.L_x_19339:
[----:B0--34-:R-:W0:Y:S01]  /*f050*/  LDC.U8 R2, c[0x0][0x493] ;  /* 0x000124c0ff027b82 */ /* 0x019e220000000000 */
        /* <DEDUP_REMOVED lines=17> */
.L_x_19370:
[----:B------:R3:W5:Y:S01]  /*f170*/  LDG.E.U8 R2, desc[UR36][R22.64] ;  /* 0x0000002416027981 */ /* 0x000762000c1e1100 */
[----:B------:R-:W-:Y:S01]  /*f180*/  IMAD.MOV.U32 R3, RZ, RZ, RZ ;  /* 0x000000ffff037224 */ /* 0x000fe200078e00ff */
[----:B------:R-:W-:Y:S06]  /*f190*/  BRA `(.L_x_19372) ;  /* 0x0000000c00487947 */ /* 0x000fec0003800000 */
.L_x_19369:
        /* <DEDUP_REMOVED lines=8> */
.L_x_19374:
[----:B------:R-:W3:Y:S02]  /*f220*/  LDG.E R2, desc[UR36][R22.64] ;  /* 0x0000002416027981 */ /* 0x000ee4000c1e1900 */
[----:B---3--:R-:W-:Y:S01]  /*f230*/  SHF.R.S32.HI R3, RZ, 0x1f, R2 ;  /* 0x0000001fff037819 */ /* 0x008fe20000011402 */
[----:B------:R-:W-:Y:S06]  /*f240*/  BRA `(.L_x_19372) ;  /* 0x0000000c001c7947 */ /* 0x000fec0003800000 */
.L_x_19373:
[----:B------:R-:W3:Y:S02]  /*f250*/  LDG.E.S16 R2, desc[UR36][R22.64] ;  /* 0x0000002416027981 */ /* 0x000ee4000c1e1700 */
[----:B---3--:R-:W-:Y:S01]  /*f260*/  SHF.R.S32.HI R3, RZ, 0x1f, R2 ;  /* 0x0000001fff037819 */ /* 0x008fe20000011402 */
[----:B------:R-:W-:Y:S06]  /*f270*/  BRA `(.L_x_19372) ;  /* 0x0000000c00107947 */ /* 0x000fec0003800000 */
.L_x_19368:
[----:B------:R-:W-:-:S13]  /*f280*/  ISETP.GT.AND P0, PT, R0, 0x6, PT ;  /* 0x000000060000780c */ /* 0x000fda0003f04270 */
[----:B------:R-:W-:Y:S05]  /*f290*/  @P0 BRA `(.L_x_19375) ;  /* 0x00000000002c0947 */ /* 0x000fea0003800000 */
[----:B------:R-:W-:-:S13]  /*f2a0*/  ISETP.NE.AND P0, PT, R0, 0x5, PT ;  /* 0x000000050000780c */ /* 0x000fda0003f05270 */
[----:B------:R-:W-:Y:S05]  /*f2b0*/  @!P0 BRA `(.L_x_19376) ;  /* 0x0000000000148947 */ /* 0x000fea0003800000 */
[----:B------:R-:W-:-:S13]  /*f2c0*/  ISETP.NE.AND P0, PT, R0, 0x6, PT ;  /* 0x000000060000780c */ /* 0x000fda0003f05270 */
[----:B------:R-:W-:Y:S05]  /*f2d0*/  @P0 BRA `(.L_x_19371) ;  /* 0x0000000800a00947 */ /* 0x000fea0003800000 */
[----:B------:R-:W3:Y:S02]  /*f2e0*/  LDG.E R2, desc[UR36][R22.64] ;  /* 0x0000002416027981 */ /* 0x000ee4000c1e1900 */
[----:B---3--:R-:W4:Y:S01]  /*f2f0*/  F2I.S64.TRUNC R2, R2 ;  /* 0x0000000200027311 */ /* 0x008f22000020d900 */
[----:B------:R-:W-:Y:S05]  /*f300*/  BRA `(.L_x_19372) ;  /* 0x0000000800ec7947 */ /* 0x000fea0003800000 */
.L_x_19376:
[----:B------:R-:W3:Y:S02]  /*f310*/  LDG.E.U16 R22, desc[UR36][R22.64] ;  /* 0x0000002416167981 */ /* 0x000ee4000c1e1500 */
[----:B---3--:R-:W-:-:S06]  /*f320*/  HADD2.F32 R2, -RZ, R22.H0_H0 ;  /* 0x20000016ff027230 */ /* 0x008fcc0000004100 */
[----:B------:R-:W0:Y:S01]  /*f330*/  F2I.S64.TRUNC R2, R2 ;  /* 0x0000000200027311 */ /* 0x000e22000020d900 */
[----:B------:R-:W-:Y:S05]  /*f340*/  BRA `(.L_x_19372) ;  /* 0x0000000800dc7947 */ /* 0x000fea0003800000 */
.L_x_19375:
        /* <DEDUP_REMOVED lines=9> */
.L_x_19378:
[----:B------:R-:W3:Y:S02]  /*f3e0*/  LDG.E.U16 R22, desc[UR36][R22.64] ;  /* 0x0000002416167981 */ /* 0x000ee4000c1e1500 */
[----:B---3--:R-:W-:-:S06]  /*f3f0*/  HADD2.F32 R2, -RZ, R22.H0_H0 ;  /* 0x20000016ff027230 */ /* 0x008fcc0000004100 */
[----:B------:R-:W0:Y:S01]  /*f400*/  F2I.S64.TRUNC R2, R2 ;  /* 0x0000000200027311 */ /* 0x000e22000020d900 */
[----:B------:R-:W-:Y:S05]  /*f410*/  BRA `(.L_x_19372) ;  /* 0x0000000800a87947 */ /* 0x000fea0003800000 */
.L_x_19377:
[----:B------:R-:W3:Y:S02]  /*f420*/  LDG.E.64 R2, desc[UR36][R22.64] ;  /* 0x0000002416027981 */ /* 0x000ee4000c1e1b00 */
[----:B---3--:R-:W0:Y:S01]  /*f430*/  F2I.S64.F64.TRUNC R2, R2 ;  /* 0x0000000200027311 */ /* 0x008e22000030d900 */
[----:B------:R-:W-:Y:S05]  /*f440*/  BRA `(.L_x_19372) ;  /* 0x00000008009c7947 */ /* 0x000fea0003800000 */
.L_x_19367:
        /* <DEDUP_REMOVED lines=13> */
.L_x_19381:
[----:B------:R-:W3:Y:S02]  /*f520*/  LDG.E.64 R2, desc[UR36][R22.64] ;  /* 0x0000002416027981 */ /* 0x000ee4000c1e1b00 */
[----:B---3--:R-:W0:Y:S01]  /*f530*/  F2I.S64.F64.TRUNC R2, R2 ;  /* 0x0000000200027311 */ /* 0x008e22000030d900 */
[----:B------:R-:W-:Y:S05]  /*f540*/  BRA `(.L_x_19372) ;  /* 0x00000008005c7947 */ /* 0x000fea0003800000 */
.L_x_19380:
        /* <DEDUP_REMOVED lines=27> */
.L_x_19383:
        /* <DEDUP_REMOVED lines=14> */
.L_x_19382:
[----:B------:R-:W3:Y:S02]  /*f7e0*/  LDG.E.U16 R2, desc[UR36][R22.64] ;  /* 0x0000002416027981 */ /* 0x000ee4000c1e1500 */
[----:B---3--:R-:W-:-:S06]  /*f7f0*/  IMAD.U32 R2, R2, 0x10000, RZ ;  /* 0x0001000002027824 */ /* 0x008fcc00078e00ff */
[----:B------:R-:W0:Y:S01]  /*f800*/  F2I.S64.TRUNC R2, R2 ;  /* 0x0000000200027311 */ /* 0x000e22000020d900 */
[----:B------:R-:W-:Y:S05]  /*f810*/  BRA `(.L_x_19372) ;  /* 0x0000000400a87947 */ /* 0x000fea0003800000 */
.L_x_19379:
        /* <DEDUP_REMOVED lines=11> */
.L_x_19386:
        /* <DEDUP_REMOVED lines=21> */
.L_x_19390:
[----:B------:R-:W-:Y:S05]  /*fa20*/  BSYNC B1 ;  /* 0x0000000000017941 */ /* 0x000fea0003800000 */
.L_x_19389:
[----:B------:R-:W-:Y:S01]  /*fa30*/  IMAD.SHL.U32 R2, R2, 0x100000, RZ ;  /* 0x0010000002027824 */ /* 0x000fe200078e00ff */
[----:B------:R-:W-:-:S04]  /*fa40*/  LEA R3, R0, 0x3b800000, 0x17 ;  /* 0x3b80000000037811 */ /* 0x000fc800078eb8ff */
[----:B------:R-:W-:-:S07]  /*fa50*/  LOP3.LUT R2, R3, R2, R4, 0xfe, !PT ;  /* 0x0000000203027212 */ /* 0x000fce00078efe04 */
.L_x_19388:
[----:B------:R-:W-:Y:S05]  /*fa60*/  BSYNC B0 ;  /* 0x0000000000007941 */ /* 0x000fea0003800000 */
.L_x_19387:
[----:B------:R-:W0:Y:S01]  /*fa70*/  F2I.S64.TRUNC R2, R2 ;  /* 0x0000000200027311 */ /* 0x000e22000020d900 */
[----:B------:R-:W-:Y:S05]  /*fa80*/  BRA `(.L_x_19372) ;  /* 0x00000004000c7947 */ /* 0x000fea0003800000 */
.L_x_19385:
        /* <DEDUP_REMOVED lines=21> */
.L_x_19394:
[----:B------:R-:W-:Y:S05]  /*fbe0*/  BSYNC B1 ;  /* 0x0000000000017941 */ /* 0x000fea0003800000 */
.L_x_19393:
[----:B------:R-:W-:Y:S01]  /*fbf0*/  IMAD.SHL.U32 R2, R2, 0x200000, RZ ;  /* 0x0020000002027824 */ /* 0x000fe200078e00ff */
[----:B------:R-:W-:-:S04]  /*fc00*/  LEA R3, R0, 0x37800000, 0x17 ;  /* 0x3780000000037811 */ /* 0x000fc800078eb8ff */
[----:B------:R-:W-:-:S07]  /*fc10*/  LOP3.LUT R2, R3, R2, R4, 0xfe, !PT ;  /* 0x0000000203027212 */ /* 0x000fce00078efe04 */
.L_x_19392:
[----:B------:R-:W-:Y:S05]  /*fc20*/  BSYNC B0 ;  /* 0x0000000000007941 */ /* 0x000fea0003800000 */
.L_x_19391:
[----:B------:R-:W0:Y:S01]  /*fc30*/  F2I.S64.TRUNC R2, R2 ;  /* 0x0000000200027311 */ /* 0x000e22000020d900 */
[----:B------:R-:W-:Y:S05]  /*fc40*/  BRA `(.L_x_19372) ;  /* 0x00000000009c7947 */ /* 0x000fea0003800000 */
.L_x_19384:
        /* <DEDUP_REMOVED lines=14> */
.L_x_19398:
[----:B------:R-:W-:Y:S05]  /*fd30*/  BSYNC B0 ;  /* 0x0000000000007941 */ /* 0x000fea0003800000 */
.L_x_19397:
[----:B------:R-:W0:Y:S01]  /*fd40*/  F2I.S64.TRUNC R2, R2 ;  /* 0x0000000200027311 */ /* 0x000e22000020d900 */
[----:B------:R-:W-:Y:S05]  /*fd50*/  BRA `(.L_x_19372) ;  /* 0x0000000000587947 */ /* 0x000fea0003800000 */
.L_x_19371:
        /* <DEDUP_REMOVED lines=16> */
.L_x_19399:
[----:B------:R-:W-:Y:S01]  /*fe60*/  CS2R R2, SRZ ;  /* 0x0000000000027805 */ /* 0x000fe2000001ff00 */
[----:B------:R-:W-:Y:S06]  /*fe70*/  BRA `(.L_x_19372) ;  /* 0x0000000000107947 */ /* 0x000fec0003800000 */
.L_x_19396:
[----:B------:R0:W5:Y:S01]  /*fe80*/  LDG.E.64 R2, desc[UR36][R22.64] ;  /* 0x0000002416027981 */ /* 0x000162000c1e1b00 */
[----:B------:R-:W-:Y:S05]  /*fe90*/  BRA `(.L_x_19372) ;  /* 0x0000000000087947 */ /* 0x000fea0003800000 */
.L_x_19395:
[----:B------:R0:W5:Y:S01]  /*fea0*/  LDG.E R2, desc[UR36][R22.64] ;  /* 0x0000002416027981 */ /* 0x000162000c1e1900 */
[----:B------:R-:W-:-:S07]  /*feb0*/  IMAD.MOV.U32 R3, RZ, RZ, RZ ;  /* 0x000000ffff037224 */ /* 0x000fce00078e00ff */
.L_x_19372:
        /* <DEDUP_REMOVED lines=9> */
.L_x_19401:
        /* <DEDUP_REMOVED lines=19> */
.L_x_19402:
[----:B------:R-:W-:Y:S05]  /*10080*/  BSYNC B0 ;  /* 0x0000000000007941 */ /* 0x000fea0003800000 */
.L_x_19400:
        /* <DEDUP_REMOVED lines=14> */
.L_x_19406:
[----:B------:R-:W-:Y:S01]  /*10170*/  STG.E.U8 desc[UR36][R16.64], R2 ;  /* 0x0000000210007986 */ /* 0x000fe2000c101124 */
[----:B------:R-:W-:Y:S05]  /*10180*/  EXIT ;  /* 0x000000000000794d */ /* 0x000fea0003800000 */
.L_x_19405:
[----:B------:R-:W-:-:S13]  /*10190*/  ISETP.NE.AND P0, PT, R0, 0x2, PT ;  /* 0x000000020000780c */ /* 0x000fda0003f05270 */
[----:B------:R-:W-:Y:S05]  /*101a0*/  @!P0 BRA `(.L_x_19408) ;  /* 0x0000000000208947 */ /* 0x000fea0003800000 */
[----:B------:R-:W-:-:S13]  /*101b0*/  ISETP.NE.AND P0, PT, R0, 0x3, PT ;  /* 0x000000030000780c */ /* 0x000fda0003f05270 */
[----:B------:R-:W-:Y:S05]  /*101c0*/  @!P0 BRA `(.L_x_19409) ;  /* 0x0000000000108947 */ /* 0x000fea0003800000 */
[----:B------:R-:W-:-:S13]  /*101d0*/  ISETP.NE.AND P0, PT, R0, 0x4, PT ;  /* 0x000000040000780c */ /* 0x000fda0003f05270 */
[----:B------:R-:W-:Y:S05]  /*101e0*/  @P0 BRA `(.L_x_19407) ;  /* 0x0000000800e80947 */ /* 0x000fea0003800000 */
[----:B------:R-:W-:Y:S01]  /*101f0*/  STG.E.64 desc[UR36][R16.64], R2 ;  /* 0x0000000210007986 */ /* 0x000fe2000c101b24 */
[----:B------:R-:W-:Y:S05]  /*10200*/  EXIT ;  /* 0x000000000000794d */ /* 0x000fea0003800000 */
.L_x_19409:
[----:B------:R-:W-:Y:S01]  /*10210*/  STG.E desc[UR36][R16.64], R2 ;  /* 0x0000000210007986 */ /* 0x000fe2000c101924 */
[----:B------:R-:W-:Y:S05]  /*10220*/  EXIT ;  /* 0x000000000000794d */ /* 0x000fea0003800000 */
.L_x_19408:
[----:B------:R-:W-:Y:S01]  /*10230*/  STG.E.U16 desc[UR36][R16.64], R2 ;  /* 0x0000000210007986 */ /* 0x000fe2000c101524 */
[----:B------:R-:W-:Y:S05]  /*10240*/  EXIT ;  /* 0x000000000000794d */ /* 0x000fea0003800000 */
.L_x_19404:
[----:B------:R-:W-:-:S13]  /*10250*/  ISETP.GT.AND P0, PT, R0, 0x6, PT ;  /* 0x000000060000780c */ /* 0x000fda0003f04270 */
[----:B------:R-:W-:Y:S05]  /*10260*/  @P0 BRA `(.L_x_19410) ;  /* 0x00000000002c0947 */ /* 0x000fea0003800000 */
[----:B------:R-:W-:-:S13]  /*10270*/  ISETP.NE.AND P0, PT, R0, 0x5, PT ;  /* 0x000000050000780c */ /* 0x000fda0003f05270 */
[----:B------:R-:W-:Y:S05]  /*10280*/  @!P0 BRA `(.L_x_19411) ;  /* 0x0000000000148947 */ /* 0x000fea0003800000 */
[----:B------:R-:W-:-:S13]  /*10290*/  ISETP.NE.AND P0, PT, R0, 0x6, PT ;  /* 0x000000060000780c */ /* 0x000fda0003f05270 */
[----:B------:R-:W-:Y:S05]  /*102a0*/  @P0 BRA `(.L_x_19407) ;  /* 0x0000000800b80947 */ /* 0x000fea0003800000 */
[----:B------:R-:W0:Y:S02]  /*102b0*/  I2F.S64 R3, R2 ;  /* 0x0000000200037312 */ /* 0x000e240000301400 */
[----:B0-----:R-:W-:Y:S01]  /*102c0*/  STG.E desc[UR36][R16.64], R3 ;  /* 0x0000000310007986 */ /* 0x001fe2000c101924 */
[----:B------:R-:W-:Y:S05]  /*102d0*/  EXIT ;  /* 0x000000000000794d */ /* 0x000fea0003800000 */
.L_x_19411:
[----:B------:R-:W0:Y:S02]  /*102e0*/  I2F.S64 R0, R2 ;  /* 0x0000000200007312 */ /* 0x000e240000301400 */
[----:B0-----:R-:W-:-:S05]  /*102f0*/  F2FP.F16.F32.PACK_AB R0, RZ, R0 ;  /* 0x00000000ff00723e */ /* 0x001fca00000000ff */
[----:B------:R-:W-:Y:S01]  /*10300*/  STG.E.U16 desc[UR36][R16.64], R0 ;  /* 0x0000000010007986 */ /* 0x000fe2000c101524 */
[----:B------:R-:W-:Y:S05]  /*10310*/  EXIT ;  /* 0x000000000000794d */ /* 0x000fea0003800000 */
.L_x_19410:
        /* <DEDUP_REMOVED lines=8> */
[----:B0-----:R-:W-:Y:S01]  /*103a0*/  STG.E.64 desc[UR36][R16.64], R4 ;  /* 0x0000000410007986 */ /* 0x001fe2000c101b24 */
[----:B------:R-:W-:Y:S05]  /*103b0*/  EXIT ;  /* 0x000000000000794d */ /* 0x000fea0003800000 */
.L_x_19413:
[----:B------:R-:W0:Y:S02]  /*103c0*/  I2F.S64 R2, R2 ;  /* 0x0000000200027312 */ /* 0x000e240000301400 */
[----:B0-----:R-:W-:-:S04]  /*103d0*/  F2FP.F16.F32.PACK_AB R3, RZ, R2 ;  /* 0x00000002ff03723e */ /* 0x001fc800000000ff */
[----:B------:R-:W-:-:S05]  /*103e0*/  PRMT R3, R3, 0x5410, RZ ;  /* 0x0000541003037816 */ /* 0x000fca00000000ff */
[----:B------:R-:W-:Y:S01]  /*103f0*/  STG.E desc[UR36][R16.64], R3 ;  /* 0x0000000310007986 */ /* 0x000fe2000c101924 */
[----:B------:R-:W-:Y:S05]  /*10400*/  EXIT ;  /* 0x000000000000794d */ /* 0x000fea0003800000 */
.L_x_19412:
[----:B------:R-:W0:Y:S02]  /*10410*/  I2F.F64.S64 R2, R2 ;  /* 0x0000000200027312 */ /* 0x000e240000301c00 */
[----:B0-----:R-:W-:Y:S01]  /*10420*/  STG.E.64 desc[UR36][R16.64], R2 ;  /* 0x0000000210007986 */ /* 0x001fe2000c101b24 */
[----:B------:R-:W-:Y:S05]  /*10430*/  EXIT ;  /* 0x000000000000794d */ /* 0x000fea0003800000 */
.L_x_19403:
        /* <DEDUP_REMOVED lines=11> */
[----:B------:R-:W-:Y:S01]  /*104f0*/  STG.E.U8 desc[UR36][R16.64], R3 ;  /* 0x0000000310007986 */ /* 0x000fe2000c101124 */
[----:B------:R-:W-:Y:S05]  /*10500*/  EXIT ;  /* 0x000000000000794d */ /* 0x000fea0003800000 */
.L_x_19416:
[----:B------:R-:W0:Y:S01]  /*10510*/  I2F.F64.S64 R4, R2 ;  /* 0x0000000200047312 */ /* 0x000e220000301c00 */
[----:B------:R-:W-:-:S05]  /*10520*/  CS2R R6, SRZ ;  /* 0x0000000000067805 */ /* 0x000fca000001ff00 */
[----:B0-----:R-:W-:Y:S01]  /*10530*/  STG.E.128 desc[UR36][R16.64], R4 ;  /* 0x0000000410007986 */ /* 0x001fe2000c101d24 */
[----:B------:R-:W-:Y:S05]  /*10540*/  EXIT ;  /* 0x000000000000794d */ /* 0x000fea0003800000 */
.L_x_19415:
        /* <DEDUP_REMOVED lines=21> */
.L_x_19420:
[----:B------:R-:W-:Y:S05]  /*106a0*/  BSYNC B0 ;  /* 0x0000000000007941 */ /* 0x000fea0003800000 */
.L_x_19419:
[----:B------:R-:W-:-:S05]  /*106b0*/  LOP3.LUT R5, R0, R5, RZ, 0xfc, !PT ;  /* 0x0000000500057212 */ /* 0x000fca00078efcff */
[----:B------:R-:W-:Y:S01]  /*106c0*/  STG.E.U8 desc[UR36][R16.64], R5 ;  /* 0x0000000510007986 */ /* 0x000fe2000c101124 */
[----:B------:R-:W-:Y:S05]  /*106d0*/  EXIT ;  /* 0x000000000000794d */ /* 0x000fea0003800000 */
.L_x_19418:
        /* <DEDUP_REMOVED lines=13> */
.L_x_19422:
[----:B------:R-:W-:Y:S01]  /*107b0*/  IMAD.MOV.U32 R0, RZ, RZ, 0x7f ;  /* 0x0000007fff007424 */ /* 0x000fe200078e00ff */
[----:B------:R-:W-:-:S04]  /*107c0*/  ISETP.GT.U32.AND P0, PT, R4, 0x7f800000, PT ;  /* 0x7f8000000400780c */ /* 0x000fc80003f04070 */
[----:B------:R-:W-:-:S09]  /*107d0*/  SEL R0, R0, 0x7c, P0 ;  /* 0x0000007c00007807 */ /* 0x000fd20000000000 */
.L_x_19423:
[----:B------:R-:W-:Y:S05]  /*107e0*/  BSYNC B0 ;  /* 0x0000000000007941 */ /* 0x000fea0003800000 */
.L_x_19421:
[----:B------:R-:W-:-:S04]  /*107f0*/  LOP3.LUT R2, R3, 0x80000000, RZ, 0xc0, !PT ;  /* 0x8000000003027812 */ /* 0x000fc800078ec0ff */
[----:B------:R-:W-:-:S04]  /*10800*/  SHF.R.U32.HI R3, RZ, 0x18, R2 ;  /* 0x00000018ff037819 */ /* 0x000fc80000011602 */
[----:B------:R-:W-:-:S05]  /*10810*/  LOP3.LUT R3, R0, R3, RZ, 0xfc, !PT ;  /* 0x0000000300037212 */ /* 0x000fca00078efcff */
[----:B------:R-:W-:Y:S01]  /*10820*/  STG.E.U8 desc[UR36][R16.64], R3 ;  /* 0x0000000310007986 */ /* 0x000fe2000c101124 */
[----:B------:R-:W-:Y:S05]  /*10830*/  EXIT ;  /* 0x000000000000794d */ /* 0x000fea0003800000 */
.L_x_19417:
[----:B------:R-:W0:Y:S02]  /*10840*/  I2F.S64 R0, R2 ;  /* 0x0000000200007312 */ /* 0x000e240000301400 */
[----:B0-----:R-:W-:-:S05]  /*10850*/  F2FP.BF16.F32.PACK_AB R0, RZ, R0 ;  /* 0x00000000ff00723e */ /* 0x001fca00000010ff */
[----:B------:R-:W-:Y:S01]  /*10860*/  STG.E.U16 desc[UR36][R16.64], R0 ;  /* 0x0000000010007986 */ /* 0x000fe2000c101524 */
[----:B------:R-:W-:Y:S05]  /*10870*/  EXIT ;  /* 0x000000000000794d */ /* 0x000fea0003800000 */
.L_x_19414:
        /* <DEDUP_REMOVED lines=10> */
.L_x_19426:
        /* <DEDUP_REMOVED lines=17> */
.L_x_19429:
[----:B------:R-:W-:-:S04]  /*10a30*/  LOP3.LUT R2, R3, 0x80000000, RZ, 0xc0, !PT ;  /* 0x8000000003027812 */ /* 0x000fc800078ec0ff */
[----:B------:R-:W-:-:S04]  /*10a40*/  SHF.R.U32.HI R3, RZ, 0x18, R2 ;  /* 0x00000018ff037819 */ /* 0x000fc80000011602 */
[----:B------:R-:W-:-:S04]  /*10a50*/  LOP3.LUT R0, R0, R3, RZ, 0xfc, !PT ;  /* 0x0000000300007212 */ /* 0x000fc800078efcff */
[----:B------:R-:W-:-:S07]  /*10a60*/  PRMT R8, R0, 0x7610, R8 ;  /* 0x0000761000087816 */ /* 0x000fce0000000008 */
.L_x_19428:
[----:B------:R-:W-:Y:S05]  /*10a70*/  BSYNC B0 ;  /* 0x0000000000007941 */ /* 0x000fea0003800000 */
.L_x_19427:
[----:B------:R-:W-:Y:S01]  /*10a80*/  STG.E.U8 desc[UR36][R16.64], R8 ;  /* 0x0000000810007986 */ /* 0x000fe2000c101124 */
[----:B------:R-:W-:Y:S05]  /*10a90*/  EXIT ;  /* 0x000000000000794d */ /* 0x000fea0003800000 */
.L_x_19425:
        /* <DEDUP_REMOVED lines=17> */
.L_x_19432:
[----:B------:R-:W-:-:S04]  /*10bb0*/  LOP3.LUT R2, R3, 0x80000000, RZ, 0xc0, !PT ;  /* 0x8000000003027812 */ /* 0x000fc800078ec0ff */
[----:B------:R-:W-:-:S04]  /*10bc0*/  SHF.R.U32.HI R3, RZ, 0x18, R2 ;  /* 0x00000018ff037819 */ /* 0x000fc80000011602 */
[----:B------:R-:W-:-:S04]  /*10bd0*/  LOP3.LUT R0, R0, R3, RZ, 0xfc, !PT ;  /* 0x0000000300007212 */ /* 0x000fc800078efcff */
[----:B------:R-:W-:-:S07]  /*10be0*/  PRMT R8, R0, 0x7610, R8 ;  /* 0x0000761000087816 */ /* 0x000fce0000000008 */
.L_x_19431:
[----:B------:R-:W-:Y:S05]  /*10bf0*/  BSYNC B0 ;  /* 0x0000000000007941 */ /* 0x000fea0003800000 */
.L_x_19430:
[----:B------:R-:W-:Y:S01]  /*10c00*/  STG.E.U8 desc[UR36][R16.64], R8 ;  /* 0x0000000810007986 */ /* 0x000fe2000c101124 */
[----:B------:R-:W-:Y:S05]  /*10c10*/  EXIT ;  /* 0x000000000000794d */ /* 0x000fea0003800000 */
.L_x_19424:
        /* <DEDUP_REMOVED lines=23> */
.L_x_19407:
        /* <DEDUP_REMOVED lines=15> */
[----:B-1-3--:R-:W-:Y:S05]  /*10e80*/  CALL.ABS.NOINC R2 ;  /* 0x0000000002007343 */ /* 0x00afea0003c00000 */
.L_x_19435:
[----:B------:R-:W-:Y:S05]  /*10e90*/  EXIT ;  /* 0x000000000000794d */ /* 0x000fea0003800000 */
.L_x_19434:
[----:B------:R-:W-:Y:S01]  /*10ea0*/  STG.E.64 desc[UR36][R16.64], R2 ;  /* 0x0000000210007986 */ /* 0x000fe2000c101b24 */
[----:B------:R-:W-:Y:S05]  /*10eb0*/  EXIT ;  /* 0x000000000000794d */ /* 0x000fea0003800000 */
.L_x_19433:
[----:B------:R-:W-:Y:S01]  /*10ec0*/  STG.E desc[UR36][R16.64], R2 ;  /* 0x0000000210007986 */ /* 0x000fe2000c101924 */
[----:B------:R-:W-:Y:S05]  /*10ed0*/  EXIT ;  /* 0x000000000000794d */ /* 0x000fea0003800000 */
        .weak           $__internal_0_$__cuda_sm20_rem_s64
        .type           $__internal_0_$__cuda_sm20_rem_s64,@function
        .size           $__internal_0_$__cuda_sm20_rem_s64,(.L_x_57213 - $__internal_0_$__cuda_sm20_rem_s64)
$__internal_0_$__cuda_sm20_rem_s64:
[----:B------:R-:W-:Y:S02]  /*10ee0*/  IADD3 R5, P1, RZ, -R2, RZ ;  /* 0x80000002ff057210 */ /* 0x000fe40007f3e0ff */
[----:B------:R-:W-:-:S03]  /*10ef0*/  ISETP.GE.AND P0, PT, R3, RZ, PT ;  /* 0x000000ff0300720c */ /* 0x000fc60003f06270 */
[----:B------:R-:W-:Y:S01]  /*10f00*/  IMAD.X R6, RZ, RZ, ~R3, P1 ;  /* 0x000000ffff067224 */ /* 0x000fe200008e0e03 */
[----:B------:R-:W-:-:S04]  /*10f10*/  SEL R4, R5, R2, !P0 ;  /* 0x0000000205047207 */ /* 0x000fc80004000000 */
[----:B------:R-:W-:-:S04]  /*10f20*/  SEL R5, R6, R3, !P0 ;  /* 0x0000000306057207 */ /* 0x000fc80004000000 */
[----:B------:R-:W0:Y:S08]  /*10f30*/  I2F.U64.RP R10, R4 ;  /* 0x00000004000a7312 */ /* 0x000e300000309000 */
[----:B0-----:R-:W0:Y:S02]  /*10f40*/  MUFU.RCP R10, R10 ;  /* 0x0000000a000a7308 */ /* 0x001e240000001000 */
[----:B0-----:R-:W-:-:S06]  /*10f50*/  VIADD R6, R10, 0x1ffffffe ;  /* 0x1ffffffe0a067836 */ /* 0x001fcc0000000000 */
[----:B------:R-:W0:Y:S02]  /*10f60*/  F2I.U64.TRUNC R6, R6 ;  /* 0x0000000600067311 */ /* 0x000e24000020d800 */
[----:B0-----:R-:W-:-:S04]  /*10f70*/  IMAD.WIDE.U32 R8, R6, R4, RZ ;  /* 0x0000000406087225 */ /* 0x001fc800078e00ff */
[----:B------:R-:W-:Y:S01]  /*10f80*/  IMAD R9, R6, R5, R9 ;  /* 0x0000000506097224 */ /* 0x000fe200078e0209 */
[----:B------:R-:W-:-:S03]  /*10f90*/  IADD3 R11, P0, RZ, -R8, RZ ;  /* 0x80000008ff0b7210 */ /* 0x000fc60007f1e0ff */
[----:B------:R-:W-:Y:S02]  /*10fa0*/  IMAD R9, R7, R4, R9 ;  /* 0x0000000407097224 */ /* 0x000fe400078e0209 */
[----:B------:R-:W-:-:S04]  /*10fb0*/  IMAD.HI.U32 R8, R6, R11, RZ ;  /* 0x0000000b06087227 */ /* 0x000fc800078e00ff */
[----:B------:R-:W-:Y:S02]  /*10fc0*/  IMAD.X R13, RZ, RZ, ~R9, P0 ;  /* 0x000000ffff0d7224 */ /* 0x000fe400000e0e09 */
[----:B------:R-:W-:Y:S02]  /*10fd0*/  IMAD.MOV.U32 R9, RZ, RZ, R6 ;  /* 0x000000ffff097224 */ /* 0x000fe400078e0006 */
[-C--:B------:R-:W-:Y:S02]  /*10fe0*/  IMAD R15, R7, R13.reuse, RZ ;  /* 0x0000000d070f7224 */ /* 0x080fe400078e02ff */
[----:B------:R-:W-:-:S04]  /*10ff0*/  IMAD.WIDE.U32 R8, P0, R6, R13, R8 ;  /* 0x0000000d06087225 */ /* 0x000fc80007800008 */
[----:B------:R-:W-:-:S04]  /*11000*/  IMAD.HI.U32 R8, P1, R7, R11, R8 ;  /* 0x0000000b07087227 */ /* 0x000fc80007820008 */
[----:B------:R-:W-:Y:S01]  /*11010*/  IMAD.HI.U32 R11, R7, R13, RZ ;  /* 0x0000000d070b7227 */ /* 0x000fe200078e00ff */
[----:B------:R-:W-:-:S03]  /*11020*/  IADD3 R9, P2, R15, R8, RZ ;  /* 0x000000080f097210 */ /* 0x000fc60007f5e0ff */
[----:B------:R-:W-:Y:S02]  /*11030*/  IMAD.X R11, R11, 0x1, R7, P0 ;  /* 0x000000010b0b7824 */ /* 0x000fe400000e0607 */
[----:B------:R-:W-:-:S03]  /*11040*/  IMAD.WIDE.U32 R6, R9, R4, RZ ;  /* 0x0000000409067225 */ /* 0x000fc600078e00ff */
[----:B------:R-:W-:Y:S01]  /*11050*/  IADD3.X R11, RZ, RZ, R11, P2, P1 ;  /* 0x000000ffff0b7210 */ /* 0x000fe200017e240b */
[----:B------:R-:W-:Y:S01]  /*11060*/  IMAD R7, R9, R5, R7 ;  /* 0x0000000509077224 */ /* 0x000fe200078e0207 */
[----:B------:R-:W-:Y:S02]  /*11070*/  IADD3 R13, P0, RZ, -R6, RZ ;  /* 0x80000006ff0d7210 */ /* 0x000fe40007f1e0ff */
[----:B------:R-:W-:Y:S01]  /*11080*/  ISETP.GE.AND P1, PT, R19, RZ, PT ;  /* 0x000000ff1300720c */ /* 0x000fe20003f26270 */
[----:B------:R-:W-:Y:S02]  /*11090*/  IMAD R7, R11, R4, R7 ;  /* 0x000000040b077224 */ /* 0x000fe400078e0207 */
[----:B------:R-:W-:-:S04]  /*110a0*/  IMAD.HI.U32 R8, R9, R13, RZ ;  /* 0x0000000d09087227 */ /* 0x000fc800078e00ff */
[----:B------:R-:W-:Y:S01]  /*110b0*/  IMAD.X R6, RZ, RZ, ~R7, P0 ;  /* 0x000000ffff067224 */ /* 0x000fe200000e0e07 */
[----:B------:R-:W-:-:S03]  /*110c0*/  IADD3 R7, P4, RZ, -R18, RZ ;  /* 0x80000012ff077210 */ /* 0x000fc60007f9e0ff */
[----:B------:R-:W-:-:S04]  /*110d0*/  IMAD.WIDE.U32 R8, P0, R9, R6, R8 ;  /* 0x0000000609087225 */ /* 0x000fc80007800008 */
[----:B------:R-:W-:Y:S02]  /*110e0*/  IMAD.X R10, RZ, RZ, ~R19, P4 ;  /* 0x000000ffff0a7224 */ /* 0x000fe400020e0e13 */
[----:B------:R-:W-:Y:S01]  /*110f0*/  IMAD.HI.U32 R8, P2, R11, R13, R8 ;  /* 0x0000000d0b087227 */ /* 0x000fe20007840008 */
[----:B------:R-:W-:Y:S02]  /*11100*/  SEL R9, R7, R18, !P1 ;  /* 0x0000001207097207 */ /* 0x000fe40004800000 */
[----:B------:R-:W-:Y:S01]  /*11110*/  SEL R19, R10, R19, !P1 ;  /* 0x000000130a137207 */ /* 0x000fe20004800000 */
[CC--:B------:R-:W-:Y:S02]  /*11120*/  IMAD R13, R11.reuse, R6.reuse, RZ ;  /* 0x000000060b0d7224 */ /* 0x0c0fe400078e02ff */
[----:B------:R-:W-:-:S03]  /*11130*/  IMAD.HI.U32 R6, R11, R6, RZ ;  /* 0x000000060b067227 */ /* 0x000fc600078e00ff */
[----:B------:R-:W-:Y:S01]  /*11140*/  IADD3 R8, P3, R13, R8, RZ ;  /* 0x000000080d087210 */ /* 0x000fe20007f7e0ff */
[----:B------:R-:W-:Y:S02]  /*11150*/  IMAD.X R11, R6, 0x1, R11, P0 ;  /* 0x00000001060b7824 */ /* 0x000fe400000e060b */
[----:B------:R-:W-:Y:S02]  /*11160*/  IMAD.MOV.U32 R7, RZ, RZ, RZ ;  /* 0x000000ffff077224 */ /* 0x000fe400078e00ff */
[----:B------:R-:W-:Y:S01]  /*11170*/  IMAD.HI.U32 R6, R8, R9, RZ ;  /* 0x0000000908067227 */ /* 0x000fe200078e00ff */
[----:B------:R-:W-:-:S03]  /*11180*/  IADD3.X R10, RZ, RZ, R11, P3, P2 ;  /* 0x000000ffff0a7210 */ /* 0x000fc60001fe440b */
[----:B------:R-:W-:-:S04]  /*11190*/  IMAD.WIDE.U32 R6, R8, R19, R6 ;  /* 0x0000001308067225 */ /* 0x000fc800078e0006 */
[C---:B------:R-:W-:Y:S02]  /*111a0*/  IMAD R11, R10.reuse, R19, RZ ;  /* 0x000000130a0b7224 */ /* 0x040fe400078e02ff */
[----:B------:R-:W-:-:S04]  /*111b0*/  IMAD.HI.U32 R6, P0, R10, R9, R6 ;  /* 0x000000090a067227 */ /* 0x000fc80007800006 */
[----:B------:R-:W-:Y:S01]  /*111c0*/  IMAD.HI.U32 R8, R10, R19, RZ ;  /* 0x000000130a087227 */ /* 0x000fe200078e00ff */
[----:B------:R-:W-:-:S03]  /*111d0*/  IADD3 R11, P2, R11, R6, RZ ;  /* 0x000000060b0b7210 */ /* 0x000fc60007f5e0ff */
[----:B------:R-:W-:Y:S02]  /*111e0*/  IMAD.X R8, RZ, RZ, R8, P0 ;  /* 0x000000ffff087224 */ /* 0x000fe400000e0608 */
[----:B------:R-:W-:-:S04]  /*111f0*/  IMAD.WIDE.U32 R6, R11, R4, RZ ;  /* 0x000000040b067225 */ /* 0x000fc800078e00ff */
[----:B------:R-:W-:Y:S01]  /*11200*/  IMAD.X R13, RZ, RZ, R8, P2 ;  /* 0x000000ffff0d7224 */ /* 0x000fe200010e0608 */
[----:B------:R-:W-:Y:S01]  /*11210*/  IADD3 R15, P2, -R6, R9, RZ ;  /* 0x00000009060f7210 */ /* 0x000fe20007f5e1ff */
[----:B------:R-:W-:-:S03]  /*11220*/  IMAD R11, R11, R5, R7 ;  /* 0x000000050b0b7224 */ /* 0x000fc600078e0207 */
[-C--:B------:R-:W-:Y:S01]  /*11230*/  ISETP.GE.U32.AND P0, PT, R15, R4.reuse, PT ;  /* 0x000000040f00720c */ /* 0x080fe20003f06070 */
[----:B------:R-:W-:-:S04]  /*11240*/  IMAD R6, R13, R4, R11 ;  /* 0x000000040d067224 */ /* 0x000fc800078e020b */
[----:B------:R-:W-:Y:S01]  /*11250*/  IMAD.X R19, R19, 0x1, ~R6, P2 ;  /* 0x0000000113137824 */ /* 0x000fe200010e0e06 */
[----:B------:R-:W-:-:S04]  /*11260*/  IADD3 R7, P2, R15, -R4, RZ ;  /* 0x800000040f077210 */ /* 0x000fc80007f5e0ff */
[C---:B------:R-:W-:Y:S01]  /*11270*/  ISETP.GE.U32.AND.EX P0, PT, R19.reuse, R5, PT, P0 ;  /* 0x000000051300720c */ /* 0x040fe20003f06100 */
[----:B------:R-:W-:-:S03]  /*11280*/  IMAD.X R9, R19, 0x1, ~R5, P2 ;  /* 0x0000000113097824 */ /* 0x000fc600010e0e05 */
[----:B------:R-:W-:Y:S02]  /*11290*/  SEL R7, R7, R15, P0 ;  /* 0x0000000f07077207 */ /* 0x000fe40000000000 */
[----:B------:R-:W-:Y:S02]  /*112a0*/  SEL R9, R9, R19, P0 ;  /* 0x0000001309097207 */ /* 0x000fe40000000000 */
[CC--:B------:R-:W-:Y:S02]  /*112b0*/  ISETP.GE.U32.AND P0, PT, R7.reuse, R4.reuse, PT ;  /* 0x000000040700720c */ /* 0x0c0fe40003f06070 */
[----:B------:R-:W-:Y:S02]  /*112c0*/  IADD3 R4, P2, R7, -R4, RZ ;  /* 0x8000000407047210 */ /* 0x000fe40007f5e0ff */
[----:B------:R-:W-:-:S03]  /*112d0*/  ISETP.GE.U32.AND.EX P0, PT, R9, R5, PT, P0 ;  /* 0x000000050900720c */ /* 0x000fc60003f06100 */
[----:B------:R-:W-:Y:S01]  /*112e0*/  IMAD.X R5, R9, 0x1, ~R5, P2 ;  /* 0x0000000109057824 */ /* 0x000fe200010e0e05 */
[----:B------:R-:W-:-:S04]  /*112f0*/  SEL R4, R4, R7, P0 ;  /* 0x0000000704047207 */ /* 0x000fc80000000000 */
[----:B------:R-:W-:Y:S02]  /*11300*/  SEL R5, R5, R9, P0 ;  /* 0x0000000905057207 */ /* 0x000fe40000000000 */
[-C--:B------:R-:W-:Y:S02]  /*11310*/  IADD3 R7, P2, RZ, -R4.reuse, RZ ;  /* 0x80000004ff077210 */ /* 0x080fe40007f5e0ff */
[----:B------:R-:W-:Y:S02]  /*11320*/  ISETP.NE.U32.AND P0, PT, R2, RZ, PT ;  /* 0x000000ff0200720c */ /* 0x000fe40003f05070 */
[----:B------:R-:W-:Y:S01]  /*11330*/  SEL R4, R7, R4, !P1 ;  /* 0x0000000407047207 */ /* 0x000fe20004800000 */
[----:B------:R-:W-:Y:S01]  /*11340*/  IMAD.X R2, RZ, RZ, ~R5, P2 ;  /* 0x000000ffff027224 */ /* 0x000fe200010e0e05 */
[----:B------:R-:W-:Y:S01]  /*11350*/  ISETP.NE.AND.EX P0, PT, R3, RZ, PT, P0 ;  /* 0x000000ff0300720c */ /* 0x000fe20003f05300 */
[----:B------:R-:W-:-:S03]  /*11360*/  IMAD.MOV.U32 R3, RZ, RZ, 0x0 ;  /* 0x00000000ff037424 */ /* 0x000fc600078e00ff */
[----:B------:R-:W-:Y:S01]  /*11370*/  SEL R5, R2, R5, !P1 ;  /* 0x0000000502057207 */ /* 0x000fe20004800000 */
[----:B------:R-:W-:Y:S01]  /*11380*/  IMAD.MOV.U32 R2, RZ, RZ, R0 ;  /* 0x000000ffff027224 */ /* 0x000fe200078e0000 */
[----:B------:R-:W-:Y:S02]  /*11390*/  SEL R4, R4, 0xffffffff, P0 ;  /* 0xffffffff04047807 */ /* 0x000fe40000000000 */
[----:B------:R-:W-:Y:S01]  /*113a0*/  SEL R5, R5, 0xffffffff, P0 ;  /* 0xffffffff05057807 */ /* 0x000fe20000000000 */
[----:B------:R-:W-:Y:S06]  /*113b0*/  RET.REL.NODEC R2 `(_ZN2at6native18elementwise_kernelILi128ELi4EZNS0_15gpu_kernel_implINS0_13BinaryFunctorIlllZZZNS0_16fmod_kernel_cudaERNS_18TensorIteratorBaseEENKUlvE_clEvENKUlvE2_clEvEUlllE_EEEEvS5_RKT_EUliE_EEviT1_) ;  /* 0xfffffeec02107950 */ /* 0x000fec0003c3ffff */
.L_x_19436:
        /* <DEDUP_REMOVED lines=12> */
.L_x_57213:


//--------------------- .text._ZN2at6native27unrolled_elementwise_kernelINS0_13BinaryFunctorIlllZZZNS0_16fmod_kernel_cudaERNS_18TensorIteratorBaseEENKUlvE_clEvENKUlvE2_clEvEUlllE_EESt5arrayIPcLm3EELi4E23TrivialOffsetCalculatorILi2EjESC_ILi1EjENS0_6memory12LoadWithCastILi2EEENSF_13StoreWithCastILi1EEEEEviT_T0_T2_T3_T4_T5_ --------------------------
	.section	.text._ZN2at6native27unrolled_elementwise_kernelINS0_13BinaryFunctorIlllZZZNS0_16fmod_kernel_cudaERNS_18TensorIteratorBaseEENKUlvE_clEvENKUlvE2_clEvEUlllE_EESt5arrayIPcLm3EELi4E23TrivialOffsetCalculatorILi2EjESC_ILi1EjENS0_6memory12LoadWithCastILi2EEENSF_13StoreWithCastILi1EEEEEviT_T0_T2_T3_T4_T5_,"ax",@progbits
	.align	128
        .global         _ZN2at6native27unrolled_elementwise_kernelINS0_13BinaryFunctorIlllZZZNS0_16fmod_kernel_cudaERNS_18TensorIteratorBaseEENKUlvE_clEvENKUlvE2_clEvEUlllE_EESt5arrayIPcLm3EELi4E23TrivialOffsetCalculatorILi2EjESC_ILi1EjENS0_6memory12LoadWithCastILi2EEENSF_13StoreWithCastILi1EEEEEviT_T0_T2_T3_T4_T5_
        .type           _ZN2at6native27unrolled_elementwise_kernelINS0_13BinaryFunctorIlllZZZNS0_16fmod_kernel_cudaERNS_18TensorIteratorBaseEENKUlvE_clEvENKUlvE2_clEvEUlllE_EESt5arrayIPcLm3EELi4E23TrivialOffsetCalculatorILi2EjESC_ILi1EjENS0_6memory12LoadWithCastILi2EEENSF_13StoreWithCastILi1EEEEEviT_T0_T2_T3_T4_T5_,@function
        .size           _ZN2at6native27unrolled_elementwise_kernelINS0_13BinaryFunctorIlllZZZNS0_16fmod_kernel_cudaERNS_18TensorIteratorBaseEENKUlvE_clEvENKUlvE2_clEvEUlllE_EESt5arrayIPcLm3EELi4E23TrivialOffsetCalculatorILi2EjESC_ILi1EjENS0_6memory12LoadWithCastILi2EEENSF_13StoreWithCastILi1EEEEEviT_T0_T2_T3_T4_T5_,(.L_x_57214 - _ZN2at6native27unrolled_elementwise_kernelINS0_13BinaryFunctorIlllZZZNS0_16fmod_kernel_cudaERNS_18TensorIteratorBaseEENKUlvE_clEvENKUlvE2_clEvEUlllE_EESt5arrayIPcLm3EELi4E23TrivialOffsetCalculatorILi2EjESC_ILi1EjENS0_6memory12LoadWithCastILi2EEENSF_13StoreWithCastILi1EEEEEviT_T0_T2_T3_T4_T5_)
        .other          _ZN2at6native27unrolled_elementwise_kernelINS0_13BinaryFunctorIlllZZZNS0_16fmod_kernel_cudaERNS_18TensorIteratorBaseEENKUlvE_clEvENKUlvE2_clEvEUlllE_EESt5arrayIPcLm3EELi4E23TrivialOffsetCalculatorILi2EjESC_ILi1EjENS0_6memory12LoadWithCastILi2EEENSF_13StoreWithCastILi1EEEEEviT_T0_T2_T3_T4_T5_,@"STO_CUDA_ENTRY STV_DEFAULT"
_ZN2at6native27unrolled_elementwise_kernelINS0_13BinaryFunctorIlllZZZNS0_16fmod_kernel_cudaERNS_18TensorIteratorBaseEENKUlvE_clEvENKUlvE2_clEvEUlllE_EESt5arrayIPcLm3EELi4E23TrivialOffsetCalculatorILi2EjESC_ILi1EjENS0_6memory12LoadWithCastILi2EEENSF_13StoreWithCastILi1EEEEEviT_T0_T2_T3_T4_T5_:
.text._ZN2at6native27unrolled_elementwise_kernelINS0_13BinaryFunctorIlllZZZNS0_16fmod_kernel_cudaERNS_18TensorIteratorBaseEENKUlvE_clEvENKUlvE2_clEvEUlllE_EESt5arrayIPcLm3EELi4E23TrivialOffsetCalculatorILi2EjESC_ILi1EjENS0_6memory12LoadWithCastILi2EEENSF_13StoreWithCastILi1EEEEEviT_T0_T2_T3_T4_T5_:
        /* <DEDUP_REMOVED lines=34> */
.L_x_19442:
[----:B------:R1:W5:Y:S01]  /*0220*/  LDG.E.U8 R30, desc[UR36][R4.64] ;  /* 0x00000024041e7981 */ /* 0x000362000c1e1100 */
[----:B------:R-:W-:Y:S01]  /*0230*/  IMAD.MOV.U32 R31, RZ, RZ, RZ ;  /* 0x000000ffff1f7224 */ /* 0x000fe200078e00ff */
[----:B------:R-:W-:Y:S06]  /*0240*/  BRA `(.L_x_19444) ;  /* 0x0000000c004c7947 */ /* 0x000fec0003800000 */
.L_x_19441:
        /* <DEDUP_REMOVED lines=8> */
.L_x_19446:
[----:B------:R-:W2:Y:S02]  /*02d0*/  LDG.E R30, desc[UR36][R4.64] ;  /* 0x00000024041e7981 */ /* 0x000ea4000c1e1900 */
[----:B--2---:R-:W-:Y:S01]  /*02e0*/  SHF.R.S32.HI R31, RZ, 0x1f, R30 ;  /* 0x0000001fff1f7819 */ /* 0x004fe2000001141e */
[----:B------:R-:W-:Y:S06]  /*02f0*/  BRA `(.L_x_19444) ;  /* 0x0000000c00207947 */ /* 0x000fec0003800000 */
.L_x_19445:
[----:B------:R-:W2:Y:S02]  /*0300*/  LDG.E.S16 R30, desc[UR36][R4.64] ;  /* 0x00000024041e7981 */ /* 0x000ea4000c1e1700 */
[----:B--2---:R-:W-:Y:S01]  /*0310*/  SHF.R.S32.HI R31, RZ, 0x1f, R30 ;  /* 0x0000001fff1f7819 */ /* 0x004fe2000001141e */
[----:B------:R-:W-:Y:S06]  /*0320*/  BRA `(.L_x_19444) ;  /* 0x0000000c00147947 */ /* 0x000fec0003800000 */
.L_x_19440:
        /* <DEDUP_REMOVED lines=9> */
.L_x_19448:
[----:B------:R-:W2:Y:S02]  /*03c0*/  LDG.E.U16 R4, desc[UR36][R4.64] ;  /* 0x0000002404047981 */ /* 0x000ea4000c1e1500 */
[----:B--2---:R-:W-:-:S06]  /*03d0*/  HADD2.F32 R30, -RZ, R4.H0_H0 ;  /* 0x20000004ff1e7230 */ /* 0x004fcc0000004100 */
[----:B------:R-:W0:Y:S01]  /*03e0*/  F2I.S64.TRUNC R30, R30 ;  /* 0x0000001e001e7311 */ /* 0x000e22000020d900 */
[----:B------:R-:W-:Y:S05]  /*03f0*/  BRA `(.L_x_19444) ;  /* 0x0000000800e07947 */ /* 0x000fea0003800000 */
.L_x_19447:
        /* <DEDUP_REMOVED lines=9> */
.L_x_19450:
[----:B------:R-:W2:Y:S02]  /*0490*/  LDG.E.U16 R4, desc[UR36][R4.64] ;  /* 0x0000002404047981 */ /* 0x000ea4000c1e1500 */
[----:B--2---:R-:W-:-:S06]  /*04a0*/  HADD2.F32 R30, -RZ, R4.H0_H0 ;  /* 0x20000004ff1e7230 */ /* 0x004fcc0000004100 */
[----:B------:R-:W4:Y:S01]  /*04b0*/  F2I.S64.TRUNC R30, R30 ;  /* 0x0000001e001e7311 */ /* 0x000f22000020d900 */
[----:B------:R-:W-:Y:S05]  /*04c0*/  BRA `(.L_x_19444) ;  /* 0x0000000800ac7947 */ /* 0x000fea0003800000 */
.L_x_19449:
[----:B------:R-:W2:Y:S02]  /*04d0*/  LDG.E.64 R4, desc[UR36][R4.64] ;  /* 0x0000002404047981 */ /* 0x000ea4000c1e1b00 */
[----:B--2---:R2:W3:Y:S01]  /*04e0*/  F2I.S64.F64.TRUNC R30, R4 ;  /* 0x00000004001e7311 */ /* 0x0044e2000030d900 */
[----:B------:R-:W-:Y:S05]  /*04f0*/  BRA `(.L_x_19444) ;  /* 0x0000000800a07947 */ /* 0x000fea0003800000 */
.L_x_19439:
        /* <DEDUP_REMOVED lines=13> */
.L_x_19453:
[----:B------:R-:W2:Y:S02]  /*05d0*/  LDG.E.64 R4, desc[UR36][R4.64] ;  /* 0x0000002404047981 */ /* 0x000ea4000c1e1b00 */
[----:B--2---:R0:W1:Y:S01]  /*05e0*/  F2I.S64.F64.TRUNC R30, R4 ;  /* 0x00000004001e7311 */ /* 0x004062000030d900 */
[----:B------:R-:W-:Y:S05]  /*05f0*/  BRA `(.L_x_19444) ;  /* 0x0000000800607947 */ /* 0x000fea0003800000 */
.L_x_19452:
        /* <DEDUP_REMOVED lines=27> */
.L_x_19455:
        /* <DEDUP_REMOVED lines=13> */
[----:B------:R0:W1:Y:S01]  /*0880*/  F2I.S64.TRUNC R30, R0 ;  /* 0x00000000001e7311 */ /* 0x000062000020d900 */
[----:B------:R-:W-:Y:S05]  /*0890*/  BRA `(.L_x_19444) ;  /* 0x0000000400b87947 */ /* 0x000fea0003800000 */
.L_x_19454:
[----:B------:R-:W2:Y:S02]  /*08a0*/  LDG.E.U16 R30, desc[UR36][R4.64] ;  /* 0x00000024041e7981 */ /* 0x000ea4000c1e1500 */
[----:B--2---:R-:W-:-:S06]  /*08b0*/  IMAD.U32 R30, R30, 0x10000, RZ ;  /* 0x000100001e1e7824 */ /* 0x004fcc00078e00ff */
[----:B------:R-:W0:Y:S01]  /*08c0*/  F2I.S64.TRUNC R30, R30 ;  /* 0x0000001e001e7311 */ /* 0x000e22000020d900 */
[----:B------:R-:W-:Y:S05]  /*08d0*/  BRA `(.L_x_19444) ;  /* 0x0000000400a87947 */ /* 0x000fea0003800000 */
.L_x_19451:
        /* <DEDUP_REMOVED lines=11> */
.L_x_19458:
        /* <DEDUP_REMOVED lines=21> */
.L_x_19462:
[----:B------:R-:W-:Y:S05]  /*0ae0*/  BSYNC B1 ;  /* 0x0000000000017941 */ /* 0x000fea0003800000 */
.L_x_19461:
[----:B------:R-:W-:Y:S01]  /*0af0*/  IMAD.SHL.U32 R3, R3, 0x100000, RZ ;  /* 0x0010000003037824 */ /* 0x000fe200078e00ff */
[----:B------:R-:W-:-:S04]  /*0b00*/  LEA R5, R0, 0x3b800000, 0x17 ;  /* 0x3b80000000057811 */ /* 0x000fc800078eb8ff */
[----:B------:R-:W-:-:S07]  /*0b10*/  LOP3.LUT R30, R5, R3, R30, 0xfe, !PT ;  /* 0x00000003051e7212 */ /* 0x000fce00078efe1e */
.L_x_19460:
[----:B------:R-:W-:Y:S05]  /*0b20*/  BSYNC B0 ;  /* 0x0000000000007941 */ /* 0x000fea0003800000 */
.L_x_19459:
[----:B------:R-:W0:Y:S01]  /*0b30*/  F2I.S64.TRUNC R30, R30 ;  /* 0x0000001e001e7311 */ /* 0x000e22000020d900 */
[----:B------:R-:W-:Y:S05]  /*0b40*/  BRA `(.L_x_19444) ;  /* 0x00000004000c7947 */ /* 0x000fea0003800000 */
.L_x_19457:
        /* <DEDUP_REMOVED lines=21> */
.L_x_19466:
[----:B------:R-:W-:Y:S05]  /*0ca0*/  BSYNC B1 ;  /* 0x0000000000017941 */ /* 0x000fea0003800000 */
.L_x_19465:
[----:B------:R-:W-:Y:S01]  /*0cb0*/  IMAD.SHL.U32 R3, R3, 0x200000, RZ ;  /* 0x0020000003037824 */ /* 0x000fe200078e00ff */
[----:B------:R-:W-:-:S04]  /*0cc0*/  LEA R5, R0, 0x37800000, 0x17 ;  /* 0x3780000000057811 */ /* 0x000fc800078eb8ff */
[----:B------:R-:W-:-:S07]  /*0cd0*/  LOP3.LUT R30, R5, R3, R30, 0xfe, !PT ;  /* 0x00000003051e7212 */ /* 0x000fce00078efe1e */
.L_x_19464:
[----:B------:R-:W-:Y:S05]  /*0ce0*/  BSYNC B0 ;  /* 0x0000000000007941 */ /* 0x000fea0003800000 */
.L_x_19463:
[----:B------:R-:W0:Y:S01]  /*0cf0*/  F2I.S64.TRUNC R30, R30 ;  /* 0x0000001e001e7311 */ /* 0x000e22000020d900 */
[----:B------:R-:W-:Y:S05]  /*0d00*/  BRA `(.L_x_19444) ;  /* 0x00000000009c7947 */ /* 0x000fea0003800000 */
.L_x_19456:
        /* <DEDUP_REMOVED lines=14> */
.L_x_19470:
[----:B------:R-:W-:Y:S05]  /*0df0*/  BSYNC B0 ;  /* 0x0000000000007941 */ /* 0x000fea0003800000 */
.L_x_19469:
[----:B------:R-:W0:Y:S01]  /*0e00*/  F2I.S64.TRUNC R30, R30 ;  /* 0x0000001e001e7311 */ /* 0x000e22000020d900 */
[----:B------:R-:W-:Y:S05]  /*0e10*/  BRA `(.L_x_19444) ;  /* 0x0000000000587947 */ /* 0x000fea0003800000 */
.L_x_19443:
        /* <DEDUP_REMOVED lines=16> */
.L_x_19471:
[----:B------:R-:W-:Y:S01]  /*0f20*/  CS2R R30, SRZ ;  /* 0x00000000001e7805 */ /* 0x000fe2000001ff00 */
[----:B------:R-:W-:Y:S06]  /*0f30*/  BRA `(.L_x_19444) ;  /* 0x0000000000107947 */ /* 0x000fec0003800000 */
.L_x_19468:
[----:B------:R0:W5:Y:S01]  /*0f40*/  LDG.E.64 R30, desc[UR36][R4.64] ;  /* 0x00000024041e7981 */ /* 0x000162000c1e1b00 */
[----:B------:R-:W-:Y:S05]  /*0f50*/  BRA `(.L_x_19444) ;  /* 0x0000000000087947 */ /* 0x000fea0003800000 */
.L_x_19467:
[----:B------:R0:W5:Y:S01]  /*0f60*/  LDG.E R30, desc[UR36][R4.64] ;  /* 0x00000024041e7981 */ /* 0x000162000c1e1900 */
[----:B------:R-:W-:-:S07]  /*0f70*/  IMAD.MOV.U32 R31, RZ, RZ, RZ ;  /* 0x000000ffff1f7224 */ /* 0x000fce00078e00ff */
.L_x_19444:
[----:B012---:R-:W0:Y:S01]  /*0f80*/  LDC.64 R4, c[0x0][0x228] ;  /* 0x00008a00ff047b82 */ /* 0x007e220000000a00 */
        /* <DEDUP_REMOVED lines=18> */
.L_x_19475:
[----:B------:R0:W5:Y:S01]  /*10b0*/  LDG.E.U8 R28, desc[UR36][R4.64] ;  /* 0x00000024041c7981 */ /* 0x000162000c1e1100 */
[----:B------:R-:W-:Y:S01]  /*10c0*/  IMAD.MOV.U32 R29, RZ, RZ, RZ ;  /* 0x000000ffff1d7224 */ /* 0x000fe200078e00ff */
[----:B------:R-:W-:Y:S06]  /*10d0*/  BRA `(.L_x_19477) ;  /* 0x0000000c00487947 */ /* 0x000fec0003800000 */
.L_x_19474:
        /* <DEDUP_REMOVED lines=8> */
.L_x_19479:
[----:B------:R-:W2:Y:S02]  /*1160*/  LDG.E R28, desc[UR36][R4.64] ;  /* 0x00000024041c7981 */ /* 0x000ea4000c1e1900 */
[----:B--2---:R-:W-:Y:S01]  /*1170*/  SHF.R.S32.HI R29, RZ, 0x1f, R28 ;  /* 0x0000001fff1d7819 */ /* 0x004fe2000001141c */
[----:B------:R-:W-:Y:S06]  /*1180*/  BRA `(.L_x_19477) ;  /* 0x0000000c001c7947 */ /* 0x000fec0003800000 */
.L_x_19478:
[----:B------:R-:W2:Y:S02]  /*1190*/  LDG.E.S16 R28, desc[UR36][R4.64] ;  /* 0x00000024041c7981 */ /* 0x000ea4000c1e1700 */
[----:B--2---:R-:W-:Y:S01]  /*11a0*/  SHF.R.S32.HI R29, RZ, 0x1f, R28 ;  /* 0x0000001fff1d7819 */ /* 0x004fe2000001141c */
[----:B------:R-:W-:Y:S06]  /*11b0*/  BRA `(.L_x_19477) ;  /* 0x0000000c00107947 */ /* 0x000fec0003800000 */
.L_x_19473:
        /* <DEDUP_REMOVED lines=9> */
.L_x_19481:
[----:B------:R-:W2:Y:S02]  /*1250*/  LDG.E.U16 R4, desc[UR36][R4.64] ;  /* 0x0000002404047981 */ /* 0x000ea4000c1e1500 */
[----:B--2---:R-:W-:-:S06]  /*1260*/  HADD2.F32 R28, -RZ, R4.H0_H0 ;  /* 0x20000004ff1c7230 */ /* 0x004fcc0000004100 */
[----:B------:R-:W0:Y:S01]  /*1270*/  F2I.S64.TRUNC R28, R28 ;  /* 0x0000001c001c7311 */ /* 0x000e22000020d900 */
[----:B------:R-:W-:Y:S05]  /*1280*/  BRA `(.L_x_19477) ;  /* 0x0000000800dc7947 */ /* 0x000fea0003800000 */
.L_x_19480:
        /* <DEDUP_REMOVED lines=9> */
.L_x_19483:
[----:B------:R-:W2:Y:S02]  /*1320*/  LDG.E.U16 R4, desc[UR36][R4.64] ;  /* 0x0000002404047981 */ /* 0x000ea4000c1e1500 */
[----:B--2---:R-:W-:-:S06]  /*1330*/  HADD2.F32 R28, -RZ, R4.H0_H0 ;  /* 0x20000004ff1c7230 */ /* 0x004fcc0000004100 */
[----:B------:R-:W0:Y:S01]  /*1340*/  F2I.S64.TRUNC R28, R28 ;  /* 0x0000001c001c7311 */ /* 0x000e22000020d900 */
[----:B------:R-:W-:Y:S05]  /*1350*/  BRA `(.L_x_19477) ;  /* 0x0000000800a87947 */ /* 0x000fea0003800000 */
.L_x_19482:
[----:B------:R-:W2:Y:S02]  /*1360*/  LDG.E.64 R4, desc[UR36][R4.64] ;  /* 0x0000002404047981 */ /* 0x000ea4000c1e1b00 */
[----:B--2---:R0:W1:Y:S01]  /*1370*/  F2I.S64.F64.TRUNC R28, R4 ;  /* 0x00000004001c7311 */ /* 0x004062000030d900 */
[----:B------:R-:W-:Y:S05]  /*1380*/  BRA `(.L_x_19477) ;  /* 0x00000008009c7947 */ /* 0x000fea0003800000 */
.L_x_19472:
        /* <DEDUP_REMOVED lines=13> */
.L_x_19486:
[----:B------:R-:W2:Y:S02]  /*1460*/  LDG.E.64 R4, desc[UR36][R4.64] ;  /* 0x0000002404047981 */ /* 0x000ea4000c1e1b00 */
[----:B--2---:R0:W1:Y:S01]  /*1470*/  F2I.S64.F64.TRUNC R28, R4 ;  /* 0x00000004001c7311 */ /* 0x004062000030d900 */
[----:B------:R-:W-:Y:S05]  /*1480*/  BRA `(.L_x_19477) ;  /* 0x00000008005c7947 */ /* 0x000fea0003800000 */
.L_x_19485:
        /* <DEDUP_REMOVED lines=27> */
.L_x_19488:
        /* <DEDUP_REMOVED lines=14> */
.L_x_19487:
[----:B------:R-:W2:Y:S02]  /*1720*/  LDG.E.U16 R28, desc[UR36][R4.64] ;  /* 0x00000024041c7981 */ /* 0x000ea4000c1e1500 */
[----:B--2---:R-:W-:-:S06]  /*1730*/  IMAD.U32 R28, R28, 0x10000, RZ ;  /* 0x000100001c1c7824 */ /* 0x004fcc00078e00ff */
[----:B------:R-:W0:Y:S01]  /*1740*/  F2I.S64.TRUNC R28, R28 ;  /* 0x0000001c001c7311 */ /* 0x000e22000020d900 */
[----:B------:R-:W-:Y:S05]  /*1750*/  BRA `(.L_x_19477) ;  /* 0x0000000400a87947 */ /* 0x000fea0003800000 */
.L_x_19484:
        /* <DEDUP_REMOVED lines=11> */
.L_x_19491:
        /* <DEDUP_REMOVED lines=21> */
.L_x_19495:
[----:B------:R-:W-:Y:S05]  /*1960*/  BSYNC B1 ;  /* 0x0000000000017941 */ /* 0x000fea0003800000 */
.L_x_19494:
[----:B------:R-:W-:Y:S01]  /*1970*/  IMAD.SHL.U32 R3, R3, 0x100000, RZ ;  /* 0x0010000003037824 */ /* 0x000fe200078e00ff */
[----:B------:R-:W-:-:S04]  /*1980*/  LEA R5, R0, 0x3b800000, 0x17 ;  /* 0x3b80000000057811 */ /* 0x000fc800078eb8ff */
[----:B------:R-:W-:-:S07]  /*1990*/  LOP3.LUT R28, R5, R3, R28, 0xfe, !PT ;  /* 0x00000003051c7212 */ /* 0x000fce00078efe1c */
.L_x_19493:
[----:B------:R-:W-:Y:S05]  /*19a0*/  BSYNC B0 ;  /* 0x0000000000007941 */ /* 0x000fea0003800000 */
.L_x_19492:
[----:B------:R-:W0:Y:S01]  /*19b0*/  F2I.S64.TRUNC R28, R28 ;  /* 0x0000001c001c7311 */ /* 0x000e22000020d900 */
[----:B------:R-:W-:Y:S05]  /*19c0*/  BRA `(.L_x_19477) ;  /* 0x00000004000c7947 */ /* 0x000fea0003800000 */
.L_x_19490:
        /* <DEDUP_REMOVED lines=21> */
.L_x_19499:
[----:B------:R-:W-:Y:S05]  /*1b20*/  BSYNC B1 ;  /* 0x0000000000017941 */ /* 0x000fea0003800000 */
.L_x_19498:
[----:B------:R-:W-:Y:S01]  /*1b30*/  IMAD.SHL.U32 R3, R3, 0x200000, RZ ;  /* 0x0020000003037824 */ /* 0x000fe200078e00ff */
[----:B------:R-:W-:-:S04]  /*1b40*/  LEA R5, R0, 0x37800000, 0x17 ;  /* 0x3780000000057811 */ /* 0x000fc800078eb8ff */
[----:B------:R-:W-:-:S07]  /*1b50*/  LOP3.LUT R28, R5, R3, R28, 0xfe, !PT ;  /* 0x00000003051c7212 */ /* 0x000fce00078efe1c */
.L_x_19497:
[----:B------:R-:W-:Y:S05]  /*1b60*/  BSYNC B0 ;  /* 0x0000000000007941 */ /* 0x000fea0003800000 */
.L_x_19496:
[----:B------:R-:W0:Y:S01]  /*1b70*/  F2I.S64.TRUNC R28, R28 ;  /* 0x0000001c001c7311 */ /* 0x000e22000020d900 */
[----:B------:R-:W-:Y:S05]  /*1b80*/  BRA `(.L_x_19477) ;  /* 0x00000000009c7947 */ /* 0x000fea0003800000 */
.L_x_19489:
        /* <DEDUP_REMOVED lines=14> */
.L_x_19503:
[----:B------:R-:W-:Y:S05]  /*1c70*/  BSYNC B0 ;  /* 0x0000000000007941 */ /* 0x000fea0003800000 */
.L_x_19502:
[----:B------:R-:W0:Y:S01]  /*1c80*/  F2I.S64.TRUNC R28, R28 ;  /* 0x0000001c001c7311 */ /* 0x000e22000020d900 */
[----:B------:R-:W-:Y:S05]  /*1c90*/  BRA `(.L_x_19477) ;  /* 0x0000000000587947 */ /* 0x000fea0003800000 */
.L_x_19476:
        /* <DEDUP_REMOVED lines=16> */
.L_x_19504:
[----:B------:R-:W-:Y:S01]  /*1da0*/  CS2R R28, SRZ ;  /* 0x00000000001c7805 */ /* 0x000fe2000001ff00 */
[----:B------:R-:W-:Y:S06]  /*1db0*/  BRA `(.L_x_19477) ;  /* 0x0000000000107947 */ /* 0x000fec0003800000 */
.L_x_19501:
[----:B------:R0:W5:Y:S01]  /*1dc0*/  LDG.E.64 R28, desc[UR36][R4.64] ;  /* 0x00000024041c7981 */ /* 0x000162000c1e1b00 */
[----:B------:R-:W-:Y:S05]  /*1dd0*/  BRA `(.L_x_19477) ;  /* 0x0000000000087947 */ /* 0x000fea0003800000 */
.L_x_19500:
[----:B------:R0:W5:Y:S01]  /*1de0*/  LDG.E R28, desc[UR36][R4.64] ;  /* 0x00000024041c7981 */ /* 0x000162000c1e1900 */
[----:B------:R-:W-:-:S07]  /*1df0*/  IMAD.MOV.U32 R29, RZ, RZ, RZ ;  /* 0x000000ffff1d7224 */ /* 0x000fce00078e00ff */
.L_x_19477:
[----:B------:R-:W3:Y:S02]  /*1e00*/  S2R R35, SR_TID.X ;  /* 0x0000000000237919 */ /* 0x000ee40000002100 */
[----:B---3--:R-:W-:-:S07]  /*1e10*/  VIADD R35, R35, 0x80 ;  /* 0x0000008023237836 */ /* 0x008fce0000000000 */
.L_x_19438:
[----:B------:R-:W-:Y:S05]  /*1e20*/  BSYNC B6 ;  /* 0x0000000000067941 */ /* 0x000fea0003800000 */
.L_x_19437:
[----:B------:R-:W-:Y:S01]  /*1e30*/  ISETP.GE.AND P0, PT, R35, R2, PT ;  /* 0x000000022300720c */ /* 0x000fe20003f06270 */
[----:B------:R-:W-:Y:S01]  /*1e40*/  BSSY B6, `(.L_x_19505) ;  /* 0x00001d5000067945 */ /* 0x000fe20003800000 */
[----:B------:R-:W-:-:S11]  /*1e50*/  CS2R R26, SRZ ;  /* 0x00000000001a7805 */ /* 0x000fd6000001ff00 */
[----:B------:R-:W-:Y:S05]  /*1e60*/  @P0 BRA `(.L_x_19506) ;  /* 0x0000001c00480947 */ /* 0x000fea0003800000 */
[----:B012---:R-:W0:Y:S01]  /*1e70*/  LDC.64 R4, c[0x0][0x220] ;  /* 0x00008800ff047b82 */ /* 0x007e220000000a00 */
        /* <DEDUP_REMOVED lines=19> */
.L_x_19510:
[----:B------:R0:W5:Y:S01]  /*1fb0*/  LDG.E.U8 R36, desc[UR36][R4.64] ;  /* 0x0000002404247981 */ /* 0x000162000c1e1100 */
[----:B------:R-:W-:Y:S01]  /*1fc0*/  IMAD.MOV.U32 R37, RZ, RZ, RZ ;  /* 0x000000ffff257224 */ /* 0x000fe200078e00ff */
[----:B------:R-:W-:Y:S06]  /*1fd0*/  BRA `(.L_x_19512) ;  /* 0x0000000c00487947 */ /* 0x000fec0003800000 */
.L_x_19509:
        /* <DEDUP_REMOVED lines=8> */
.L_x_19514:
[----:B------:R-:W2:Y:S02]  /*2060*/  LDG.E R36, desc[UR36][R4.64] ;  /* 0x0000002404247981 */ /* 0x000ea4000c1e1900 */
[----:B--2---:R-:W-:Y:S01]  /*2070*/  SHF.R.S32.HI R37, RZ, 0x1f, R36 ;  /* 0x0000001fff257819 */ /* 0x004fe20000011424 */
[----:B------:R-:W-:Y:S06]  /*2080*/  BRA `(.L_x_19512) ;  /* 0x0000000c001c7947 */ /* 0x000fec0003800000 */
.L_x_19513:
[----:B------:R-:W2:Y:S02]  /*2090*/  LDG.E.S16 R36, desc[UR36][R4.64] ;  /* 0x0000002404247981 */ /* 0x000ea4000c1e1700 */
[----:B--2---:R-:W-:Y:S01]  /*20a0*/  SHF.R.S32.HI R37, RZ, 0x1f, R36 ;  /* 0x0000001fff257819 */ /* 0x004fe20000011424 */
[----:B------:R-:W-:Y:S06]  /*20b0*/  BRA `(.L_x_19512) ;  /* 0x0000000c00107947 */ /* 0x000fec0003800000 */
.L_x_19508:
        /* <DEDUP_REMOVED lines=9> */
.L_x_19516:
[----:B------:R-:W2:Y:S02]  /*2150*/  LDG.E.U16 R4, desc[UR36][R4.64] ;  /* 0x0000002404047981 */ /* 0x000ea4000c1e1500 */
[----:B--2---:R-:W-:-:S06]  /*2160*/  HADD2.F32 R36, -RZ, R4.H0_H0 ;  /* 0x20000004ff247230 */ /* 0x004fcc0000004100 */
[----:B------:R-:W0:Y:S01]  /*2170*/  F2I.S64.TRUNC R36, R36 ;  /* 0x0000002400247311 */ /* 0x000e22000020d900 */
[----:B------:R-:W-:Y:S05]  /*2180*/  BRA `(.L_x_19512) ;  /* 0x0000000800dc7947 */ /* 0x000fea0003800000 */
.L_x_19515:
        /* <DEDUP_REMOVED lines=9> */
.L_x_19518:
[----:B------:R-:W2:Y:S02]  /*2220*/  LDG.E.U16 R4, desc[UR36][R4.64] ;  /* 0x0000002404047981 */ /* 0x000ea4000c1e1500 */
[----:B--2---:R-:W-:-:S06]  /*2230*/  HADD2.F32 R36, -RZ, R4.H0_H0 ;  /* 0x20000004ff247230 */ /* 0x004fcc0000004100 */
[----:B------:R-:W0:Y:S01]  /*2240*/  F2I.S64.TRUNC R36, R36 ;  /* 0x0000002400247311 */ /* 0x000e22000020d900 */
[----:B------:R-:W-:Y:S05]  /*2250*/  BRA `(.L_x_19512) ;  /* 0x0000000800a87947 */ /* 0x000fea0003800000 */
.L_x_19517:
[----:B------:R-:W2:Y:S02]  /*2260*/  LDG.E.64 R4, desc[UR36][R4.64] ;  /* 0x0000002404047981 */ /* 0x000ea4000c1e1b00 */
[----:B--2---:R0:W1:Y:S01]  /*2270*/  F2I.S64.F64.TRUNC R36, R4 ;  /* 0x0000000400247311 */ /* 0x004062000030d900 */
[----:B------:R-:W-:Y:S05]  /*2280*/  BRA `(.L_x_19512) ;  /* 0x00000008009c7947 */ /* 0x000fea0003800000 */
.L_x_19507:
        /* <DEDUP_REMOVED lines=13> */
.L_x_19521:
[----:B------:R-:W2:Y:S02]  /*2360*/  LDG.E.64 R4, desc[UR36][R4.64] ;  /* 0x0000002404047981 */ /* 0x000ea4000c1e1b00 */
[----:B--2---:R0:W1:Y:S01]  /*2370*/  F2I.S64.F64.TRUNC R36, R4 ;  /* 0x0000000400247311 */ /* 0x004062000030d900 */
[----:B------:R-:W-:Y:S05]  /*2380*/  BRA `(.L_x_19512) ;  /* 0x00000008005c7947 */ /* 0x000fea0003800000 */
.L_x_19520:
        /* <DEDUP_REMOVED lines=27> */
.L_x_19523:
        /* <DEDUP_REMOVED lines=12> */
[----:B------:R3:W0:Y:S01]  /*2600*/  F2I.S64.TRUNC R36, R0 ;  /* 0x0000000000247311 */ /* 0x000622000020d900 */
[----:B------:R-:W-:Y:S05]  /*2610*/  BRA `(.L_x_19512) ;  /* 0x0000000400b87947 */ /* 0x000fea0003800000 */
.L_x_19522:
[----:B------:R-:W2:Y:S02]  /*2620*/  LDG.E.U16 R36, desc[UR36][R4.64] ;  /* 0x0000002404247981 */ /* 0x000ea4000c1e1500 */
[----:B--2---:R-:W-:-:S06]  /*2630*/  IMAD.U32 R36, R36, 0x10000, RZ ;  /* 0x0001000024247824 */ /* 0x004fcc00078e00ff */
[----:B------:R-:W2:Y:S01]  /*2640*/  F2I.S64.TRUNC R36, R36 ;  /* 0x0000002400247311 */ /* 0x000ea2000020d900 */
[----:B------:R-:W-:Y:S05]  /*2650*/  BRA `(.L_x_19512) ;  /* 0x0000000400a87947 */ /* 0x000fea0003800000 */
.L_x_19519:
        /* <DEDUP_REMOVED lines=11> */
.L_x_19526:
        /* <DEDUP_REMOVED lines=21> */
.L_x_19530:
[----:B------:R-:W-:Y:S05]  /*2860*/  BSYNC B1 ;  /* 0x0000000000017941 */ /* 0x000fea0003800000 */
.L_x_19529:
[----:B------:R-:W-:Y:S01]  /*2870*/  IMAD.SHL.U32 R3, R3, 0x100000, RZ ;  /* 0x0010000003037824 */ /* 0x000fe200078e00ff */
[----:B------:R-:W-:-:S04]  /*2880*/  LEA R5, R0, 0x3b800000, 0x17 ;  /* 0x3b80000000057811 */ /* 0x000fc800078eb8ff */
[----:B------:R-:W-:-:S07]  /*2890*/  LOP3.LUT R36, R5, R3, R36, 0xfe, !PT ;  /* 0x0000000305247212 */ /* 0x000fce00078efe24 */
.L_x_19528:
[----:B------:R-:W-:Y:S05]  /*28a0*/  BSYNC B0 ;  /* 0x0000000000007941 */ /* 0x000fea0003800000 */
.L_x_19527:
[----:B------:R-:W0:Y:S01]  /*28b0*/  F2I.S64.TRUNC R36, R36 ;  /* 0x0000002400247311 */ /* 0x000e22000020d900 */
[----:B------:R-:W-:Y:S05]  /*28c0*/  BRA `(.L_x_19512) ;  /* 0x00000004000c7947 */ /* 0x000fea0003800000 */
.L_x_19525:
        /* <DEDUP_REMOVED lines=21> */
.L_x_19534:
[----:B------:R-:W-:Y:S05]  /*2a20*/  BSYNC B1 ;  /* 0x0000000000017941 */ /* 0x000fea0003800000 */
.L_x_19533:
[----:B------:R-:W-:Y:S01]  /*2a30*/  IMAD.SHL.U32 R3, R3, 0x200000, RZ ;  /* 0x0020000003037824 */ /* 0x000fe200078e00ff */
[----:B------:R-:W-:-:S04]  /*2a40*/  LEA R5, R0, 0x37800000, 0x17 ;  /* 0x3780000000057811 */ /* 0x000fc800078eb8ff */
[----:B------:R-:W-:-:S07]  /*2a50*/  LOP3.LUT R36, R5, R3, R36, 0xfe, !PT ;  /* 0x0000000305247212 */ /* 0x000fce00078efe24 */
.L_x_19532:
[----:B------:R-:W-:Y:S05]  /*2a60*/  BSYNC B0 ;  /* 0x0000000000007941 */ /* 0x000fea0003800000 */
.L_x_19531:
[----:B------:R-:W0:Y:S01]  /*2a70*/  F2I.S64.TRUNC R36, R36 ;  /* 0x0000002400247311 */ /* 0x000e22000020d900 */
[----:B------:R-:W-:Y:S05]  /*2a80*/  BRA `(.L_x_19512) ;  /* 0x00000000009c7947 */ /* 0x000fea0003800000 */
.L_x_19524:
        /* <DEDUP_REMOVED lines=14> */
.L_x_19538:
[----:B------:R-:W-:Y:S05]  /*2b70*/  BSYNC B0 ;  /* 0x0000000000007941 */ /* 0x000fea0003800000 */
.L_x_19537:
[----:B------:R-:W0:Y:S01]  /*2b80*/  F2I.S64.TRUNC R36, R36 ;  /* 0x0000002400247311 */ /* 0x000e22000020d900 */
[----:B------:R-:W-:Y:S05]  /*2b90*/  BRA `(.L_x_19512) ;  /* 0x0000000000587947 */ /* 0x000fea0003800000 */
.L_x_19511:
        /* <DEDUP_REMOVED lines=16> */
.L_x_19539:
[----:B------:R-:W-:Y:S01]  /*2ca0*/  CS2R R36, SRZ ;  /* 0x0000000000247805 */ /* 0x000fe2000001ff00 */
[----:B------:R-:W-:Y:S06]  /*2cb0*/  BRA `(.L_x_19512) ;  /* 0x0000000000107947 */ /* 0x000fec0003800000 */
.L_x_19536:
[----:B------:R0:W5:Y:S01]  /*2cc0*/  LDG.E.64 R36, desc[UR36][R4.64] ;  /* 0x0000002404247981 */ /* 0x000162000c1e1b00 */
[----:B------:R-:W-:Y:S05]  /*2cd0*/  BRA `(.L_x_19512) ;  /* 0x0000000000087947 */ /* 0x000fea0003800000 */
.L_x_19535:
[----:B------:R0:W5:Y:S01]  /*2ce0*/  LDG.E R36, desc[UR36][R4.64] ;  /* 0x0000002404247981 */ /* 0x000162000c1e1900 */
[----:B------:R-:W-:-:S07]  /*2cf0*/  IMAD.MOV.U32 R37, RZ, RZ, RZ ;  /* 0x000000ffff257224 */ /* 0x000fce00078e00ff */
.L_x_19512:
        /* <DEDUP_REMOVED lines=19> */
.L_x_19543:
[----:B------:R0:W5:Y:S01]  /*2e30*/  LDG.E.U8 R26, desc[UR36][R4.64] ;  /* 0x00000024041a7981 */ /* 0x000162000c1e1100 */
[----:B------:R-:W-:Y:S01]  /*2e40*/  IMAD.MOV.U32 R27, RZ, RZ, RZ ;  /* 0x000000ffff1b7224 */ /* 0x000fe200078e00ff */
[----:B------:R-:W-:Y:S06]  /*2e50*/  BRA `(.L_x_19545) ;  /* 0x0000000c00487947 */ /* 0x000fec0003800000 */
.L_x_19542:
        /* <DEDUP_REMOVED lines=8> */
.L_x_19547:
[----:B------:R-:W3:Y:S02]  /*2ee0*/  LDG.E R26, desc[UR36][R4.64] ;  /* 0x00000024041a7981 */ /* 0x000ee4000c1e1900 */
[----:B---3--:R-:W-:Y:S01]  /*2ef0*/  SHF.R.S32.HI R27, RZ, 0x1f, R26 ;  /* 0x0000001fff1b7819 */ /* 0x008fe2000001141a */
[----:B------:R-:W-:Y:S06]  /*2f00*/  BRA `(.L_x_19545) ;  /* 0x0000000c001c7947 */ /* 0x000fec0003800000 */
.L_x_19546:
[----:B------:R-:W3:Y:S02]  /*2f10*/  LDG.E.S16 R26, desc[UR36][R4.64] ;  /* 0x00000024041a7981 */ /* 0x000ee4000c1e1700 */
[----:B---3--:R-:W-:Y:S01]  /*2f20*/  SHF.R.S32.HI R27, RZ, 0x1f, R26 ;  /* 0x0000001fff1b7819 */ /* 0x008fe2000001141a */
[----:B------:R-:W-:Y:S06]  /*2f30*/  BRA `(.L_x_19545) ;  /* 0x0000000c00107947 */ /* 0x000fec0003800000 */
.L_x_19541:
[----:B------:R-:W-:-:S13]  /*2f40*/  ISETP.GT.AND P0, PT, R0, 0x6, PT ;  /* 0x000000060000780c */ /* 0x000fda0003f04270 */
[----:B------:R-:W-:Y:S05]  /*2f50*/  @P0 BRA `(.L_x_19548) ;  /* 0x00000000002c0947 */ /* 0x000fea0003800000 */
[----:B------:R-:W-:-:S13]  /*2f60*/  ISETP.NE.AND P0, PT, R0, 0x5, PT ;  /* 0x000000050000780c */ /* 0x000fda0003f05270 */
[----:B------:R-:W-:Y:S05]  /*2f70*/  @!P0 BRA `(.L_x_19549) ;  /* 0x0000000000148947 */ /* 0x000fea0003800000 */
[----:B------:R-:W-:-:S13]  /*2f80*/  ISETP.NE.AND P0, PT, R0, 0x6, PT ;  /* 0x000000060000780c */ /* 0x000fda0003f05270 */
[----:B------:R-:W-:Y:S05]  /*2f90*/  @P0 BRA `(.L_x_19544) ;  /* 0x0000000800a00947 */ /* 0x000fea0003800000 */
[----:B------:R-:W3:Y:S02]  /*2fa0*/  LDG.E R4, desc[UR36][R4.64] ;  /* 0x0000002404047981 */ /* 0x000ee4000c1e1900 */
[----:B---3--:R0:W3:Y:S01]  /*2fb0*/  F2I.S64.TRUNC R26, R4 ;  /* 0x00000004001a7311 */ /* 0x0080e2000020d900 */
[----:B------:R-:W-:Y:S05]  /*2fc0*/  BRA `(.L_x_19545) ;  /* 0x0000000800ec7947 */ /* 0x000fea0003800000 */
.L_x_19549:
[----:B------:R-:W3:Y:S02]  /*2fd0*/  LDG.E.U16 R4, desc[UR36][R4.64] ;  /* 0x0000002404047981 */ /* 0x000ee4000c1e1500 */
[----:B---3--:R-:W-:-:S06]  /*2fe0*/  HADD2.F32 R26, -RZ, R4.H0_H0 ;  /* 0x20000004ff1a7230 */ /* 0x008fcc0000004100 */
[----:B------:R-:W0:Y:S01]  /*2ff0*/  F2I.S64.TRUNC R26, R26 ;  /* 0x0000001a001a7311 */ /* 0x000e22000020d900 */
[----:B------:R-:W-:Y:S05]  /*3000*/  BRA `(.L_x_19545) ;  /* 0x0000000800dc7947 */ /* 0x000fea0003800000 */
.L_x_19548:
[----:B------:R-:W-:-:S13]  /*3010*/  ISETP.NE.AND P0, PT, R0, 0x7, PT ;  /* 0x000000070000780c */ /* 0x000fda0003f05270 */
[----:B------:R-:W-:Y:S05]  /*3020*/  @!P0 BRA `(.L_x_19550) ;  /* 0x00000000002c8947 */ /* 0x000fea0003800000 */
[----:B------:R-:W-:-:S13]  /*3030*/  ISETP.NE.AND P0, PT, R0, 0x8, PT ;  /* 0x000000080000780c */ /* 0x000fda0003f05270 */
[----:B------:R-:W-:Y:S05]  /*3040*/  @!P0 BRA `(.L_x_19551) ;  /* 0x0000000000148947 */ /* 0x000fea0003800000 */
[----:B------:R-:W-:-:S13]  /*3050*/  ISETP.NE.AND P0, PT, R0, 0x9, PT ;  /* 0x000000090000780c */ /* 0x000fda0003f05270 */
[----:B------:R-:W-:Y:S05]  /*3060*/  @P0 BRA `(.L_x_19544) ;  /* 0x00000008006c0947 */ /* 0x000fea0003800000 */
[----:B------:R-:W3:Y:S02]  /*3070*/  LDG.E R4, desc[UR36][R4.64] ;  /* 0x0000002404047981 */ /* 0x000ee4000c1e1900 */
[----:B---3--:R0:W3:Y:S01]  /*3080*/  F2I.S64.TRUNC R26, R4 ;  /* 0x00000004001a7311 */ /* 0x0080e2000020d900 */
[----:B------:R-:W-:Y:S05]  /*3090*/  BRA `(.L_x_19545) ;  /* 0x0000000800b87947 */ /* 0x000fea0003800000 */
.L_x_19551:
[----:B------:R-:W3:Y:S02]  /*30a0*/  LDG.E.U16 R4, desc[UR36][R4.64] ;  /* 0x0000002404047981 */ /* 0x000ee4000c1e1500 */
[----:B---3--:R-:W-:-:S06]  /*30b0*/  HADD2.F32 R26, -RZ, R4.H0_H0 ;  /* 0x20000004ff1a7230 */ /* 0x008fcc0000004100 */
[----:B------:R-:W0:Y:S01]  /*30c0*/  F2I.S64.TRUNC R26, R26 ;  /* 0x0000001a001a7311 */ /* 0x000e22000020d900 */
[----:B------:R-:W-:Y:S05]  /*30d0*/  BRA `(.L_x_19545) ;  /* 0x0000000800a87947 */ /* 0x000fea0003800000 */
.L_x_19550:
[----:B------:R-:W3:Y:S02]  /*30e0*/  LDG.E.64 R4, desc[UR36][R4.64] ;  /* 0x0000002404047981 */ /* 0x000ee4000c1e1b00 */
[----:B---3--:R0:W3:Y:S01]  /*30f0*/  F2I.S64.F64.TRUNC R26, R4 ;  /* 0x00000004001a7311 */ /* 0x0080e2000030d900 */
[----:B------:R-:W-:Y:S05]  /*3100*/  BRA `(.L_x_19545) ;  /* 0x00000008009c7947 */ /* 0x000fea0003800000 */
.L_x_19540:
        /* <DEDUP_REMOVED lines=13> */
.L_x_19554:
[----:B------:R-:W3:Y:S02]  /*31e0*/  LDG.E.64 R4, desc[UR36][R4.64] ;  /* 0x0000002404047981 */ /* 0x000ee4000c1e1b00 */
[----:B---3--:R0:W3:Y:S01]  /*31f0*/  F2I.S64.F64.TRUNC R26, R4 ;  /* 0x00000004001a7311 */ /* 0x0080e2000030d900 */
[----:B------:R-:W-:Y:S05]  /*3200*/  BRA `(.L_x_19545) ;  /* 0x00000008005c7947 */ /* 0x000fea0003800000 */
.L_x_19553:
        /* <DEDUP_REMOVED lines=25> */
[----:B------:R0:W3:Y:S01]  /*33a0*/  F2I.S64.TRUNC R26, R7 ;  /* 0x00000007001a7311 */ /* 0x0000e2000020d900 */
[----:B------:R-:W-:Y:S05]  /*33b0*/  BRA `(.L_x_19545) ;  /* 0x0000000400f07947 */ /* 0x000fea0003800000 */
.L_x_19556:
        /* <DEDUP_REMOVED lines=12> */
[----:B------:R0:W3:Y:S01]  /*3480*/  F2I.S64.TRUNC R26, R0 ;  /* 0x00000000001a7311 */ /* 0x0000e2000020d900 */
[----:B------:R-:W-:Y:S05]  /*3490*/  BRA `(.L_x_19545) ;  /* 0x0000000400b87947 */ /* 0x000fea0003800000 */
.L_x_19555:
[----:B------:R-:W3:Y:S02]  /*34a0*/  LDG.E.U16 R26, desc[UR36][R4.64] ;  /* 0x00000024041a7981 */ /* 0x000ee4000c1e1500 */
[----:B---3--:R-:W-:-:S06]  /*34b0*/  IMAD.U32 R26, R26, 0x10000, RZ ;  /* 0x000100001a1a7824 */ /* 0x008fcc00078e00ff */
[----:B------:R-:W0:Y:S01]  /*34c0*/  F2I.S64.TRUNC R26, R26 ;  /* 0x0000001a001a7311 */ /* 0x000e22000020d900 */
[----:B------:R-:W-:Y:S05]  /*34d0*/  BRA `(.L_x_19545) ;  /* 0x0000000400a87947 */ /* 0x000fea0003800000 */
.L_x_19552:
        /* <DEDUP_REMOVED lines=11> */
.L_x_19559:
        /* <DEDUP_REMOVED lines=21> */
.L_x_19563:
[----:B------:R-:W-:Y:S05]  /*36e0*/  BSYNC B1 ;  /* 0x0000000000017941 */ /* 0x000fea0003800000 */
.L_x_19562:
[----:B------:R-:W-:Y:S01]  /*36f0*/  IMAD.SHL.U32 R3, R3, 0x100000, RZ ;  /* 0x0010000003037824 */ /* 0x000fe200078e00ff */
[----:B------:R-:W-:-:S04]  /*3700*/  LEA R5, R0, 0x3b800000, 0x17 ;  /* 0x3b80000000057811 */ /* 0x000fc800078eb8ff */
[----:B------:R-:W-:-:S07]  /*3710*/  LOP3.LUT R26, R5, R3, R26, 0xfe, !PT ;  /* 0x00000003051a7212 */ /* 0x000fce00078efe1a */
.L_x_19561:
[----:B------:R-:W-:Y:S05]  /*3720*/  BSYNC B0 ;  /* 0x0000000000007941 */ /* 0x000fea0003800000 */
.L_x_19560:
[----:B------:R-:W3:Y:S01]  /*3730*/  F2I.S64.TRUNC R26, R26 ;  /* 0x0000001a001a7311 */ /* 0x000ee2000020d900 */
[----:B------:R-:W-:Y:S05]  /*3740*/  BRA `(.L_x_19545) ;  /* 0x00000004000c7947 */ /* 0x000fea0003800000 */
.L_x_19558:
        /* <DEDUP_REMOVED lines=21> */
.L_x_19567:
[----:B------:R-:W-:Y:S05]  /*38a0*/  BSYNC B1 ;  /* 0x0000000000017941 */ /* 0x000fea0003800000 */
.L_x_19566:
[----:B------:R-:W-:Y:S01]  /*38b0*/  IMAD.SHL.U32 R3, R3, 0x200000, RZ ;  /* 0x0020000003037824 */ /* 0x000fe200078e00ff */
[----:B------:R-:W-:-:S04]  /*38c0*/  LEA R5, R0, 0x37800000, 0x17 ;  /* 0x3780000000057811 */ /* 0x000fc800078eb8ff */
[----:B------:R-:W-:-:S07]  /*38d0*/  LOP3.LUT R26, R5, R3, R26, 0xfe, !PT ;  /* 0x00000003051a7212 */ /* 0x000fce00078efe1a */
.L_x_19565:
[----:B------:R-:W-:Y:S05]  /*38e0*/  BSYNC B0 ;  /* 0x0000000000007941 */ /* 0x000fea0003800000 */
.L_x_19564:
[----:B------:R-:W0:Y:S01]  /*38f0*/  F2I.S64.TRUNC R26, R26 ;  /* 0x0000001a001a7311 */ /* 0x000e22000020d900 */
[----:B------:R-:W-:Y:S05]  /*3900*/  BRA `(.L_x_19545) ;  /* 0x00000000009c7947 */ /* 0x000fea0003800000 */
.L_x_19557:
        /* <DEDUP_REMOVED lines=14> */
.L_x_19571:
[----:B------:R-:W-:Y:S05]  /*39f0*/  BSYNC B0 ;  /* 0x0000000000007941 */ /* 0x000fea0003800000 */
.L_x_19570:
[----:B------:R-:W0:Y:S01]  /*3a00*/  F2I.S64.TRUNC R26, R26 ;  /* 0x0000001a001a7311 */ /* 0x000e22000020d900 */
[----:B------:R-:W-:Y:S05]  /*3a10*/  BRA `(.L_x_19545) ;  /* 0x0000000000587947 */ /* 0x000fea0003800000 */
.L_x_19544:
        /* <DEDUP_REMOVED lines=16> */
.L_x_19572:
[----:B------:R-:W-:Y:S01]  /*3b20*/  CS2R R26, SRZ ;  /* 0x00000000001a7805 */ /* 0x000fe2000001ff00 */
[----:B------:R-:W-:Y:S06]  /*3b30*/  BRA `(.L_x_19545) ;  /* 0x0000000000107947 */ /* 0x000fec0003800000 */
.L_x_19569:
[----:B------:R0:W5:Y:S01]  /*3b40*/  LDG.E.64 R26, desc[UR36][R4.64] ;  /* 0x00000024041a7981 */ /* 0x000162000c1e1b00 */
[----:B------:R-:W-:Y:S05]  /*3b50*/  BRA `(.L_x_19545) ;  /* 0x0000000000087947 */ /* 0x000fea0003800000 */
.L_x_19568:
[----:B------:R0:W5:Y:S01]  /*3b60*/  LDG.E R26, desc[UR36][R4.64] ;  /* 0x00000024041a7981 */ /* 0x000162000c1e1900 */
[----:B------:R-:W-:-:S07]  /*3b70*/  IMAD.MOV.U32 R27, RZ, RZ, RZ ;  /* 0x000000ffff1b7224 */ /* 0x000fce00078e00ff */
.L_x_19545:
[----:B------:R-:W-:-:S07]  /*3b80*/  VIADD R35, R35, 0x80 ;  /* 0x0000008023237836 */ /* 0x000fce0000000000 */
.L_x_19506:
[----:B------:R-:W-:Y:S05]  /*3b90*/  BSYNC B6 ;  /* 0x0000000000067941 */ /* 0x000fea0003800000 */
.L_x_19505:
[----:B------:R-:W-:Y:S01]  /*3ba0*/  ISETP.GE.AND P0, PT, R35, R2, PT ;  /* 0x000000022300720c */ /* 0x000fe20003f06270 */
[----:B------:R-:W-:Y:S01]  /*3bb0*/  BSSY B6, `(.L_x_19573) ;  /* 0x00001d7000067945 */ /* 0x000fe20003800000 */
[----:B------:R-:W-:Y:S02]  /*3bc0*/  CS2R R24, SRZ ;  /* 0x0000000000187805 */ /* 0x000fe4000001ff00 */
[----:B------:R-:W-:Y:S02]  /*3bd0*/  CS2R R22, SRZ ;  /* 0x0000000000167805 */ /* 0x000fe4000001ff00 */
[----:B------:R-:W-:-:S07]  /*3be0*/  CS2R R18, SRZ ;  /* 0x0000000000127805 */ /* 0x000fce000001ff00 */
        /* <DEDUP_REMOVED lines=21> */
.L_x_19578:
[----:B------:R0:W5:Y:S01]  /*3d40*/  LDG.E.U8 R22, desc[UR36][R4.64] ;  /* 0x0000002404167981 */ /* 0x000162000c1e1100 */
[----:B------:R-:W-:Y:S01]  /*3d50*/  IMAD.MOV.U32 R23, RZ, RZ, RZ ;  /* 0x000000ffff177224 */ /* 0x000fe200078e00ff */
[----:B------:R-:W-:Y:S06]  /*3d60*/  BRA `(.L_x_19580) ;  /* 0x0000000c00487947 */ /* 0x000fec0003800000 */
.L_x_19577:
        /* <DEDUP_REMOVED lines=8> */
.L_x_19582:
[----:B------:R-:W2:Y:S02]  /*3df0*/  LDG.E R22, desc[UR36][R4.64] ;  /* 0x0000002404167981 */ /* 0x000ea4000c1e1900 */
[----:B--2---:R-:W-:Y:S01]  /*3e00*/  SHF.R.S32.HI R23, RZ, 0x1f, R22 ;  /* 0x0000001fff177819 */ /* 0x004fe20000011416 */
[----:B------:R-:W-:Y:S06]  /*3e10*/  BRA `(.L_x_19580) ;  /* 0x0000000c001c7947 */ /* 0x000fec0003800000 */
.L_x_19581:
[----:B------:R-:W2:Y:S02]  /*3e20*/  LDG.E.S16 R22, desc[UR36][R4.64] ;  /* 0x0000002404167981 */ /* 0x000ea4000c1e1700 */
[----:B--2---:R-:W-:Y:S01]  /*3e30*/  SHF.R.S32.HI R23, RZ, 0x1f, R22 ;  /* 0x0000001fff177819 */ /* 0x004fe20000011416 */
[----:B------:R-:W-:Y:S06]  /*3e40*/  BRA `(.L_x_19580) ;  /* 0x0000000c00107947 */ /* 0x000fec0003800000 */
.L_x_19576:
        /* <DEDUP_REMOVED lines=9> */
.L_x_19584:
[----:B------:R-:W2:Y:S02]  /*3ee0*/  LDG.E.U16 R4, desc[UR36][R4.64] ;  /* 0x0000002404047981 */ /* 0x000ea4000c1e1500 */
[----:B--2---:R-:W-:-:S06]  /*3ef0*/  HADD2.F32 R22, -RZ, R4.H0_H0 ;  /* 0x20000004ff167230 */ /* 0x004fcc0000004100 */
[----:B------:R-:W0:Y:S01]  /*3f00*/  F2I.S64.TRUNC R22, R22 ;  /* 0x0000001600167311 */ /* 0x000e22000020d900 */
[----:B------:R-:W-:Y:S05]  /*3f10*/  BRA `(.L_x_19580) ;  /* 0x0000000800dc7947 */ /* 0x000fea0003800000 */
.L_x_19583:
        /* <DEDUP_REMOVED lines=9> */
.L_x_19586:
[----:B------:R-:W2:Y:S02]  /*3fb0*/  LDG.E.U16 R4, desc[UR36][R4.64] ;  /* 0x0000002404047981 */ /* 0x000ea4000c1e1500 */
[----:B--2---:R-:W-:-:S06]  /*3fc0*/  HADD2.F32 R22, -RZ, R4.H0_H0 ;  /* 0x20000004ff167230 */ /* 0x004fcc0000004100 */
[----:B------:R-:W0:Y:S01]  /*3fd0*/  F2I.S64.TRUNC R22, R22 ;  /* 0x0000001600167311 */ /* 0x000e22000020d900 */
[----:B------:R-:W-:Y:S05]  /*3fe0*/  BRA `(.L_x_19580) ;  /* 0x0000000800a87947 */ /* 0x000fea0003800000 */
.L_x_19585:
[----:B------:R-:W2:Y:S02]  /*3ff0*/  LDG.E.64 R4, desc[UR36][R4.64] ;  /* 0x0000002404047981 */ /* 0x000ea4000c1e1b00 */
[----:B--2---:R0:W1:Y:S01]  /*4000*/  F2I.S64.F64.TRUNC R22, R4 ;  /* 0x0000000400167311 */ /* 0x004062000030d900 */
[----:B------:R-:W-:Y:S05]  /*4010*/  BRA `(.L_x_19580) ;  /* 0x00000008009c7947 */ /* 0x000fea0003800000 */
.L_x_19575:
        /* <DEDUP_REMOVED lines=13> */
.L_x_19589:
[----:B------:R-:W2:Y:S02]  /*40f0*/  LDG.E.64 R4, desc[UR36][R4.64] ;  /* 0x0000002404047981 */ /* 0x000ea4000c1e1b00 */
[----:B--2---:R0:W1:Y:S01]  /*4100*/  F2I.S64.F64.TRUNC R22, R4 ;  /* 0x0000000400167311 */ /* 0x004062000030d900 */
[----:B------:R-:W-:Y:S05]  /*4110*/  BRA `(.L_x_19580) ;  /* 0x00000008005c7947 */ /* 0x000fea0003800000 */
.L_x_19588:
        /* <DEDUP_REMOVED lines=27> */
.L_x_19591:
        /* <DEDUP_REMOVED lines=14> */
.L_x_19590:
[----:B------:R-:W2:Y:S02]  /*43b0*/  LDG.E.U16 R22, desc[UR36][R4.64] ;  /* 0x0000002404167981 */ /* 0x000ea4000c1e1500 */
[----:B--2---:R-:W-:-:S06]  /*43c0*/  IMAD.U32 R22, R22, 0x10000, RZ ;  /* 0x0001000016167824 */ /* 0x004fcc00078e00ff */
[----:B------:R-:W2:Y:S01]  /*43d0*/  F2I.S64.TRUNC R22, R22 ;  /* 0x0000001600167311 */ /* 0x000ea2000020d900 */
[----:B------:R-:W-:Y:S05]  /*43e0*/  BRA `(.L_x_19580) ;  /* 0x0000000400a87947 */ /* 0x000fea0003800000 */
.L_x_19587:
        /* <DEDUP_REMOVED lines=11> */
.L_x_19594:
        /* <DEDUP_REMOVED lines=21> */
.L_x_19598:
[----:B------:R-:W-:Y:S05]  /*45f0*/  BSYNC B1 ;  /* 0x0000000000017941 */ /* 0x000fea0003800000 */
.L_x_19597:
[----:B------:R-:W-:Y:S01]  /*4600*/  IMAD.SHL.U32 R3, R3, 0x100000, RZ ;  /* 0x0010000003037824 */ /* 0x000fe200078e00ff */
[----:B------:R-:W-:-:S04]  /*4610*/  LEA R5, R0, 0x3b800000, 0x17 ;  /* 0x3b80000000057811 */ /* 0x000fc800078eb8ff */
[----:B------:R-:W-:-:S07]  /*4620*/  LOP3.LUT R22, R5, R3, R22, 0xfe, !PT ;  /* 0x0000000305167212 */ /* 0x000fce00078efe16 */
.L_x_19596:
[----:B------:R-:W-:Y:S05]  /*4630*/  BSYNC B0 ;  /* 0x0000000000007941 */ /* 0x000fea0003800000 */
.L_x_19595:
[----:B------:R-:W0:Y:S01]  /*4640*/  F2I.S64.TRUNC R22, R22 ;  /* 0x0000001600167311 */ /* 0x000e22000020d900 */
[----:B------:R-:W-:Y:S05]  /*4650*/  BRA `(.L_x_19580) ;  /* 0x00000004000c7947 */ /* 0x000fea0003800000 */
.L_x_19593:
        /* <DEDUP_REMOVED lines=21> */
.L_x_19602:
[----:B------:R-:W-:Y:S05]  /*47b0*/  BSYNC B1 ;  /* 0x0000000000017941 */ /* 0x000fea0003800000 */
.L_x_19601:
[----:B------:R-:W-:Y:S01]  /*47c0*/  IMAD.SHL.U32 R3, R3, 0x200000, RZ ;  /* 0x0020000003037824 */ /* 0x000fe200078e00ff */
[----:B------:R-:W-:-:S04]  /*47d0*/  LEA R5, R0, 0x37800000, 0x17 ;  /* 0x3780000000057811 */ /* 0x000fc800078eb8ff */
[----:B------:R-:W-:-:S07]  /*47e0*/  LOP3.LUT R22, R5, R3, R22, 0xfe, !PT ;  /* 0x0000000305167212 */ /* 0x000fce00078efe16 */
.L_x_19600:
[----:B------:R-:W-:Y:S05]  /*47f0*/  BSYNC B0 ;  /* 0x0000000000007941 */ /* 0x000fea0003800000 */
.L_x_19599:
[----:B------:R-:W0:Y:S01]  /*4800*/  F2I.S64.TRUNC R22, R22 ;  /* 0x0000001600167311 */ /* 0x000e22000020d900 */
[----:B------:R-:W-:Y:S05]  /*4810*/  BRA `(.L_x_19580) ;  /* 0x00000000009c7947 */ /* 0x000fea0003800000 */
.L_x_19592:
        /* <DEDUP_REMOVED lines=14> */
.L_x_19606:
[----:B------:R-:W-:Y:S05]  /*4900*/  BSYNC B0 ;  /* 0x0000000000007941 */ /* 0x000fea0003800000 */
.L_x_19605:
[----:B------:R-:W0:Y:S01]  /*4910*/  F2I.S64.TRUNC R22, R22 ;  /* 0x0000001600167311 */ /* 0x000e22000020d900 */
[----:B------:R-:W-:Y:S05]  /*4920*/  BRA `(.L_x_19580) ;  /* 0x0000000000587947 */ /* 0x000fea0003800000 */
.L_x_19579:
        /* <DEDUP_REMOVED lines=16> */
.L_x_19607:
[----:B------:R-:W-:Y:S01]  /*4a30*/  CS2R R22, SRZ ;  /* 0x0000000000167805 */ /* 0x000fe2000001ff00 */
[----:B------:R-:W-:Y:S06]  /*4a40*/  BRA `(.L_x_19580) ;  /* 0x0000000000107947 */ /* 0x000fec0003800000 */
.L_x_19604:
[----:B------:R0:W5:Y:S01]  /*4a50*/  LDG.E.64 R22, desc[UR36][R4.64] ;  /* 0x0000002404167981 */ /* 0x000162000c1e1b00 */
[----:B------:R-:W-:Y:S05]  /*4a60*/  BRA `(.L_x_19580) ;  /* 0x0000000000087947 */ /* 0x000fea0003800000 */
.L_x_19603:
[----:B------:R0:W5:Y:S01]  /*4a70*/  LDG.E R22, desc[UR36][R4.64] ;  /* 0x0000002404167981 */ /* 0x000162000c1e1900 */
[----:B------:R-:W-:-:S07]  /*4a80*/  IMAD.MOV.U32 R23, RZ, RZ, RZ ;  /* 0x000000ffff177224 */ /* 0x000fce00078e00ff */
.L_x_19580:
        /* <DEDUP_REMOVED lines=19> */
.L_x_19611:
[----:B------:R0:W5:Y:S01]  /*4bc0*/  LDG.E.U8 R18, desc[UR36][R4.64] ;  /* 0x0000002404127981 */ /* 0x000162000c1e1100 */
[----:B------:R-:W-:Y:S01]  /*4bd0*/  IMAD.MOV.U32 R19, RZ, RZ, RZ ;  /* 0x000000ffff137224 */ /* 0x000fe200078e00ff */
[----:B------:R-:W-:Y:S06]  /*4be0*/  BRA `(.L_x_19613) ;  /* 0x0000000c00487947 */ /* 0x000fec0003800000 */
.L_x_19610:
        /* <DEDUP_REMOVED lines=8> */
.L_x_19615:
[----:B------:R-:W2:Y:S02]  /*4c70*/  LDG.E R18, desc[UR36][R4.64] ;  /* 0x0000002404127981 */ /* 0x000ea4000c1e1900 */
[----:B--2---:R-:W-:Y:S01]  /*4c80*/  SHF.R.S32.HI R19, RZ, 0x1f, R18 ;  /* 0x0000001fff137819 */ /* 0x004fe20000011412 */
[----:B------:R-:W-:Y:S06]  /*4c90*/  BRA `(.L_x_19613) ;  /* 0x0000000c001c7947 */ /* 0x000fec0003800000 */
.L_x_19614:
[----:B------:R-:W2:Y:S02]  /*4ca0*/  LDG.E.S16 R18, desc[UR36][R4.64] ;  /* 0x0000002404127981 */ /* 0x000ea4000c1e1700 */
[----:B--2---:R-:W-:Y:S01]  /*4cb0*/  SHF.R.S32.HI R19, RZ, 0x1f, R18 ;  /* 0x0000001fff137819 */ /* 0x004fe20000011412 */
[----:B------:R-:W-:Y:S06]  /*4cc0*/  BRA `(.L_x_19613) ;  /* 0x0000000c00107947 */ /* 0x000fec0003800000 */
.L_x_19609:
[----:B------:R-:W-:-:S13]  /*4cd0*/  ISETP.GT.AND P0, PT, R0, 0x6, PT ;  /* 0x000000060000780c */ /* 0x000fda0003f04270 */
[----:B------:R-:W-:Y:S05]  /*4ce0*/  @P0 BRA `(.L_x_19616) ;  /* 0x00000000002c0947 */ /* 0x000fea0003800000 */
[----:B------:R-:W-:-:S13]  /*4cf0*/  ISETP.NE.AND P0, PT, R0, 0x5, PT ;  /* 0x000000050000780c */ /* 0x000fda0003f05270 */
[----:B------:R-:W-:Y:S05]  /*4d00*/  @!P0 BRA `(.L_x_19617) ;  /* 0x0000000000148947 */ /* 0x000fea0003800000 */
[----:B------:R-:W-:-:S13]  /*4d10*/  ISETP.NE.AND P0, PT, R0, 0x6, PT ;  /* 0x000000060000780c */ /* 0x000fda0003f05270 */
[----:B------:R-:W-:Y:S05]  /*4d20*/  @P0 BRA `(.L_x_19612) ;  /* 0x0000000800a00947 */ /* 0x000fea0003800000 */
[----:B------:R-:W2:Y:S02]  /*4d30*/  LDG.E R4, desc[UR36][R4.64] ;  /* 0x0000002404047981 */ /* 0x000ea4000c1e1900 */
[----:B--2---:R0:W2:Y:S01]  /*4d40*/  F2I.S64.TRUNC R18, R4 ;  /* 0x0000000400127311 */ /* 0x0040a2000020d900 */
[----:B------:R-:W-:Y:S05]  /*4d50*/  BRA `(.L_x_19613) ;  /* 0x0000000800ec7947 */ /* 0x000fea0003800000 */
.L_x_19617:
[----:B------:R-:W2:Y:S02]  /*4d60*/  LDG.E.U16 R4, desc[UR36][R4.64] ;  /* 0x0000002404047981 */ /* 0x000ea4000c1e1500 */
[----:B--2---:R-:W-:-:S06]  /*4d70*/  HADD2.F32 R18, -RZ, R4.H0_H0 ;  /* 0x20000004ff127230 */ /* 0x004fcc0000004100 */
[----:B------:R-:W0:Y:S01]  /*4d80*/  F2I.S64.TRUNC R18, R18 ;  /* 0x0000001200127311 */ /* 0x000e22000020d900 */
[----:B------:R-:W-:Y:S05]  /*4d90*/  BRA `(.L_x_19613) ;  /* 0x0000000800dc7947 */ /* 0x000fea0003800000 */
.L_x_19616:
[----:B------:R-:W-:-:S13]  /*4da0*/  ISETP.NE.AND P0, PT, R0, 0x7, PT ;  /* 0x000000070000780c */ /* 0x000fda0003f05270 */
[----:B------:R-:W-:Y:S05]  /*4db0*/  @!P0 BRA `(.L_x_19618) ;  /* 0x00000000002c8947 */ /* 0x000fea0003800000 */
[----:B------:R-:W-:-:S13]  /*4dc0*/  ISETP.NE.AND P0, PT, R0, 0x8, PT ;  /* 0x000000080000780c */ /* 0x000fda0003f05270 */
[----:B------:R-:W-:Y:S05]  /*4dd0*/  @!P0 BRA `(.L_x_19619) ;  /* 0x0000000000148947 */ /* 0x000fea0003800000 */
[----:B------:R-:W-:-:S13]  /*4de0*/  ISETP.NE.AND P0, PT, R0, 0x9, PT ;  /* 0x000000090000780c */ /* 0x000fda0003f05270 */
[----:B------:R-:W-:Y:S05]  /*4df0*/  @P0 BRA `(.L_x_19612) ;  /* 0x00000008006c0947 */ /* 0x000fea0003800000 */
[----:B------:R-:W2:Y:S02]  /*4e00*/  LDG.E R4, desc[UR36][R4.64] ;  /* 0x0000002404047981 */ /* 0x000ea4000c1e1900 */
[----:B--2---:R0:W2:Y:S01]  /*4e10*/  F2I.S64.TRUNC R18, R4 ;  /* 0x0000000400127311 */ /* 0x0040a2000020d900 */
[----:B------:R-:W-:Y:S05]  /*4e20*/  BRA `(.L_x_19613) ;  /* 0x0000000800b87947 */ /* 0x000fea0003800000 */
.L_x_19619:
[----:B------:R-:W2:Y:S02]  /*4e30*/  LDG.E.U16 R4, desc[UR36][R4.64] ;  /* 0x0000002404047981 */ /* 0x000ea4000c1e1500 */
[----:B--2---:R-:W-:-:S06]  /*4e40*/  HADD2.F32 R18, -RZ, R4.H0_H0 ;  /* 0x20000004ff127230 */ /* 0x004fcc0000004100 */
[----:B------:R-:W0:Y:S01]  /*4e50*/  F2I.S64.TRUNC R18, R18 ;  /* 0x0000001200127311 */ /* 0x000e22000020d900 */
[----:B------:R-:W-:Y:S05]  /*4e60*/  BRA `(.L_x_19613) ;  /* 0x0000000800a87947 */ /* 0x000fea0003800000 */
.L_x_19618:
[----:B------:R-:W2:Y:S02]  /*4e70*/  LDG.E.64 R4, desc[UR36][R4.64] ;  /* 0x0000002404047981 */ /* 0x000ea4000c1e1b00 */
[----:B--2---:R0:W2:Y:S01]  /*4e80*/  F2I.S64.F64.TRUNC R18, R4 ;  /* 0x0000000400127311 */ /* 0x0040a2000030d900 */
[----:B------:R-:W-:Y:S05]  /*4e90*/  BRA `(.L_x_19613) ;  /* 0x00000008009c7947 */ /* 0x000fea0003800000 */
.L_x_19608:
        /* <DEDUP_REMOVED lines=13> */
.L_x_19622:
[----:B------:R-:W2:Y:S02]  /*4f70*/  LDG.E.64 R4, desc[UR36][R4.64] ;  /* 0x0000002404047981 */ /* 0x000ea4000c1e1b00 */
[----:B--2---:R0:W2:Y:S01]  /*4f80*/  F2I.S64.F64.TRUNC R18, R4 ;  /* 0x0000000400127311 */ /* 0x0040a2000030d900 */
[----:B------:R-:W-:Y:S05]  /*4f90*/  BRA `(.L_x_19613) ;  /* 0x00000008005c7947 */ /* 0x000fea0003800000 */
.L_x_19621:
        /* <DEDUP_REMOVED lines=25> */
[----:B------:R0:W2:Y:S01]  /*5130*/  F2I.S64.TRUNC R18, R7 ;  /* 0x0000000700127311 */ /* 0x0000a2000020d900 */
[----:B------:R-:W-:Y:S05]  /*5140*/  BRA `(.L_x_19613) ;  /* 0x0000000400f07947 */ /* 0x000fea0003800000 */
.L_x_19624:
        /* <DEDUP_REMOVED lines=12> */
[----:B------:R0:W2:Y:S01]  /*5210*/  F2I.S64.TRUNC R18, R0 ;  /* 0x0000000000127311 */ /* 0x0000a2000020d900 */
[----:B------:R-:W-:Y:S05]  /*5220*/  BRA `(.L_x_19613) ;  /* 0x0000000400b87947 */ /* 0x000fea0003800000 */
.L_x_19623:
[----:B------:R-:W2:Y:S02]  /*5230*/  LDG.E.U16 R18, desc[UR36][R4.64] ;  /* 0x0000002404127981 */ /* 0x000ea4000c1e1500 */
[----:B--2---:R-:W-:-:S06]  /*5240*/  IMAD.U32 R18, R18, 0x10000, RZ ;  /* 0x0001000012127824 */ /* 0x004fcc00078e00ff */
[----:B------:R-:W0:Y:S01]  /*5250*/  F2I.S64.TRUNC R18, R18 ;  /* 0x0000001200127311 */ /* 0x000e22000020d900 */
[----:B------:R-:W-:Y:S05]  /*5260*/  BRA `(.L_x_19613) ;  /* 0x0000000400a87947 */ /* 0x000fea0003800000 */
.L_x_19620:
        /* <DEDUP_REMOVED lines=11> */
.L_x_19627:
        /* <DEDUP_REMOVED lines=21> */
.L_x_19631:
[----:B------:R-:W-:Y:S05]  /*5470*/  BSYNC B1 ;  /* 0x0000000000017941 */ /* 0x000fea0003800000 */
.L_x_19630:
[----:B------:R-:W-:Y:S01]  /*5480*/  IMAD.SHL.U32 R3, R3, 0x100000, RZ ;  /* 0x0010000003037824 */ /* 0x000fe200078e00ff */
[----:B------:R-:W-:-:S04]  /*5490*/  LEA R5, R0, 0x3b800000, 0x17 ;  /* 0x3b80000000057811 */ /* 0x000fc800078eb8ff */
[----:B------:R-:W-:-:S07]  /*54a0*/  LOP3.LUT R18, R5, R3, R18, 0xfe, !PT ;  /* 0x0000000305127212 */ /* 0x000fce00078efe12 */
.L_x_19629:
[----:B------:R-:W-:Y:S05]  /*54b0*/  BSYNC B0 ;  /* 0x0000000000007941 */ /* 0x000fea0003800000 */
.L_x_19628:
[----:B------:R-:W0:Y:S01]  /*54c0*/  F2I.S64.TRUNC R18, R18 ;  /* 0x0000001200127311 */ /* 0x000e22000020d900 */
[----:B------:R-:W-:Y:S05]  /*54d0*/  BRA `(.L_x_19613) ;  /* 0x00000004000c7947 */ /* 0x000fea0003800000 */
.L_x_19626:
        /* <DEDUP_REMOVED lines=21> */
.L_x_19635:
[----:B------:R-:W-:Y:S05]  /*5630*/  BSYNC B1 ;  /* 0x0000000000017941 */ /* 0x000fea0003800000 */
.L_x_19634:
[----:B------:R-:W-:Y:S01]  /*5640*/  IMAD.SHL.U32 R3, R3, 0x200000, RZ ;  /* 0x0020000003037824 */ /* 0x000fe200078e00ff */
[----:B------:R-:W-:-:S04]  /*5650*/  LEA R5, R0, 0x37800000, 0x17 ;  /* 0x3780000000057811 */ /* 0x000fc800078eb8ff */
[----:B------:R-:W-:-:S07]  /*5660*/  LOP3.LUT R18, R5, R3, R18, 0xfe, !PT ;  /* 0x0000000305127212 */ /* 0x000fce00078efe12 */
.L_x_19633:
[----:B------:R-:W-:Y:S05]  /*5670*/  BSYNC B0 ;  /* 0x0000000000007941 */ /* 0x000fea0003800000 */
.L_x_19632:
[----:B------:R-:W0:Y:S01]  /*5680*/  F2I.S64.TRUNC R18, R18 ;  /* 0x0000001200127311 */ /* 0x000e22000020d900 */
[----:B------:R-:W-:Y:S05]  /*5690*/  BRA `(.L_x_19613) ;  /* 0x00000000009c7947 */ /* 0x000fea0003800000 */
.L_x_19625:
        /* <DEDUP_REMOVED lines=14> */
.L_x_19639:
[----:B------:R-:W-:Y:S05]  /*5780*/  BSYNC B0 ;  /* 0x0000000000007941 */ /* 0x000fea0003800000 */
.L_x_19638:
[----:B------:R-:W0:Y:S01]  /*5790*/  F2I.S64.TRUNC R18, R18 ;  /* 0x0000001200127311 */ /* 0x000e22000020d900 */
[----:B------:R-:W-:Y:S05]  /*57a0*/  BRA `(.L_x_19613) ;  /* 0x0000000000587947 */ /* 0x000fea0003800000 */
.L_x_19612:
        /* <DEDUP_REMOVED lines=16> */
.L_x_19640:
[----:B------:R-:W-:Y:S01]  /*58b0*/  CS2R R18, SRZ ;  /* 0x0000000000127805 */ /* 0x000fe2000001ff00 */
[----:B------:R-:W-:Y:S06]  /*58c0*/  BRA `(.L_x_19613) ;  /* 0x0000000000107947 */ /* 0x000fec0003800000 */
.L_x_19637:
[----:B------:R0:W5:Y:S01]  /*58d0*/  LDG.E.64 R18, desc[UR36][R4.64] ;  /* 0x0000002404127981 */ /* 0x000162000c1e1b00 */
[----:B------:R-:W-:Y:S05]  /*58e0*/  BRA `(.L_x_19613) ;  /* 0x0000000000087947 */ /* 0x000fea0003800000 */
.L_x_19636:
[----:B------:R0:W5:Y:S01]  /*58f0*/  LDG.E R18, desc[UR36][R4.64] ;  /* 0x0000002404127981 */ /* 0x000162000c1e1900 */
[----:B------:R-:W-:-:S07]  /*5900*/  IMAD.MOV.U32 R19, RZ, RZ, RZ ;  /* 0x000000ffff137224 */ /* 0x000fce00078e00ff */
.L_x_19613:
[----:B------:R-:W-:-:S07]  /*5910*/  VIADD R35, R35, 0x80 ;  /* 0x0000008023237836 */ /* 0x000fce0000000000 */
.L_x_19574:
[----:B------:R-:W-:Y:S05]  /*5920*/  BSYNC B6 ;  /* 0x0000000000067941 */ /* 0x000fea0003800000 */
.L_x_19573:
        /* <DEDUP_REMOVED lines=24> */
.L_x_19646:
[----:B------:R0:W5:Y:S01]  /*5ab0*/  LDG.E.U8 R16, desc[UR36][R4.64] ;  /* 0x0000002404107981 */ /* 0x000162000c1e1100 */
[----:B------:R-:W-:Y:S01]  /*5ac0*/  IMAD.MOV.U32 R17, RZ, RZ, RZ ;  /* 0x000000ffff117224 */ /* 0x000fe200078e00ff */
[----:B------:R-:W-:Y:S06]  /*5ad0*/  BRA `(.L_x_19648) ;  /* 0x0000000c00487947 */ /* 0x000fec0003800000 */
.L_x_19645:
        /* <DEDUP_REMOVED lines=8> */
.L_x_19650:
[----:B------:R-:W2:Y:S02]  /*5b60*/  LDG.E R16, desc[UR36][R4.64] ;  /* 0x0000002404107981 */ /* 0x000ea4000c1e1900 */
[----:B--2---:R-:W-:Y:S01]  /*5b70*/  SHF.R.S32.HI R17, RZ, 0x1f, R16 ;  /* 0x0000001fff117819 */ /* 0x004fe20000011410 */
[----:B------:R-:W-:Y:S06]  /*5b80*/  BRA `(.L_x_19648) ;  /* 0x0000000c001c7947 */ /* 0x000fec0003800000 */
.L_x_19649:
[----:B------:R-:W2:Y:S02]  /*5b90*/  LDG.E.S16 R16, desc[UR36][R4.64] ;  /* 0x0000002404107981 */ /* 0x000ea4000c1e1700 */
[----:B--2---:R-:W-:Y:S01]  /*5ba0*/  SHF.R.S32.HI R17, RZ, 0x1f, R16 ;  /* 0x0000001fff117819 */ /* 0x004fe20000011410 */
[----:B------:R-:W-:Y:S06]  /*5bb0*/  BRA `(.L_x_19648) ;  /* 0x0000000c00107947 */ /* 0x000fec0003800000 */
.L_x_19644:
        /* <DEDUP_REMOVED lines=9> */
.L_x_19652:
[----:B------:R-:W2:Y:S02]  /*5c50*/  LDG.E.U16 R4, desc[UR36][R4.64] ;  /* 0x0000002404047981 */ /* 0x000ea4000c1e1500 */
[----:B--2---:R-:W-:-:S06]  /*5c60*/  HADD2.F32 R16, -RZ, R4.H0_H0 ;  /* 0x20000004ff107230 */ /* 0x004fcc0000004100 */
[----:B------:R-:W2:Y:S01]  /*5c70*/  F2I.S64.TRUNC R16, R16 ;  /* 0x0000001000107311 */ /* 0x000ea2000020d900 */
[----:B------:R-:W-:Y:S05]  /*5c80*/  BRA `(.L_x_19648) ;  /* 0x0000000800dc7947 */ /* 0x000fea0003800000 */
.L_x_19651:
        /* <DEDUP_REMOVED lines=9> */
.L_x_19654:
[----:B------:R-:W2:Y:S02]  /*5d20*/  LDG.E.U16 R4, desc[UR36][R4.64] ;  /* 0x0000002404047981 */ /* 0x000ea4000c1e1500 */
[----:B--2---:R-:W-:-:S06]  /*5d30*/  HADD2.F32 R16, -RZ, R4.H0_H0 ;  /* 0x20000004ff107230 */ /* 0x004fcc0000004100 */
[----:B------:R-:W0:Y:S01]  /*5d40*/  F2I.S64.TRUNC R16, R16 ;  /* 0x0000001000107311 */ /* 0x000e22000020d900 */
[----:B------:R-:W-:Y:S05]  /*5d50*/  BRA `(.L_x_19648) ;  /* 0x0000000800a87947 */ /* 0x000fea0003800000 */
.L_x_19653:
[----:B------:R-:W2:Y:S02]  /*5d60*/  LDG.E.64 R4, desc[UR36][R4.64] ;  /* 0x0000002404047981 */ /* 0x000ea4000c1e1b00 */
[----:B--2---:R0:W1:Y:S01]  /*5d70*/  F2I.S64.F64.TRUNC R16, R4 ;  /* 0x0000000400107311 */ /* 0x004062000030d900 */
[----:B------:R-:W-:Y:S05]  /*5d80*/  BRA `(.L_x_19648) ;  /* 0x00000008009c7947 */ /* 0x000fea0003800000 */
.L_x_19643:
        /* <DEDUP_REMOVED lines=13> */
.L_x_19657:
[----:B------:R-:W2:Y:S02]  /*5e60*/  LDG.E.64 R4, desc[UR36][R4.64] ;  /* 0x0000002404047981 */ /* 0x000ea4000c1e1b00 */
[----:B--2---:R0:W1:Y:S01]  /*5e70*/  F2I.S64.F64.TRUNC R16, R4 ;  /* 0x0000000400107311 */ /* 0x004062000030d900 */
[----:B------:R-:W-:Y:S05]  /*5e80*/  BRA `(.L_x_19648) ;  /* 0x00000008005c7947 */ /* 0x000fea0003800000 */
.L_x_19656:
        /* <DEDUP_REMOVED lines=27> */
.L_x_19659:
        /* <DEDUP_REMOVED lines=14> */
.L_x_19658:
[----:B------:R-:W2:Y:S02]  /*6120*/  LDG.E.U16 R16, desc[UR36][R4.64] ;  /* 0x0000002404107981 */ /* 0x000ea4000c1e1500 */
[----:B--2---:R-:W-:-:S06]  /*6130*/  IMAD.U32 R16, R16, 0x10000, RZ ;  /* 0x0001000010107824 */ /* 0x004fcc00078e00ff */
[----:B------:R-:W0:Y:S01]  /*6140*/  F2I.S64.TRUNC R16, R16 ;  /* 0x0000001000107311 */ /* 0x000e22000020d900 */
[----:B------:R-:W-:Y:S05]  /*6150*/  BRA `(.L_x_19648) ;  /* 0x0000000400a87947 */ /* 0x000fea0003800000 */
.L_x_19655:
        /* <DEDUP_REMOVED lines=11> */
.L_x_19662:
        /* <DEDUP_REMOVED lines=21> */
.L_x_19666:
[----:B------:R-:W-:Y:S05]  /*6360*/  BSYNC B1 ;  /* 0x0000000000017941 */ /* 0x000fea0003800000 */
.L_x_19665:
[----:B------:R-:W-:Y:S01]  /*6370*/  IMAD.SHL.U32 R3, R3, 0x100000, RZ ;  /* 0x0010000003037824 */ /* 0x000fe200078e00ff */
[----:B------:R-:W-:-:S04]  /*6380*/  LEA R5, R0, 0x3b800000, 0x17 ;  /* 0x3b80000000057811 */ /* 0x000fc800078eb8ff */
[----:B------:R-:W-:-:S07]  /*6390*/  LOP3.LUT R16, R5, R3, R16, 0xfe, !PT ;  /* 0x0000000305107212 */ /* 0x000fce00078efe10 */
.L_x_19664:
[----:B------:R-:W-:Y:S05]  /*63a0*/  BSYNC B0 ;  /* 0x0000000000007941 */ /* 0x000fea0003800000 */
.L_x_19663:
[----:B------:R-:W0:Y:S01]  /*63b0*/  F2I.S64.TRUNC R16, R16 ;  /* 0x0000001000107311 */ /* 0x000e22000020d900 */
[----:B------:R-:W-:Y:S05]  /*63c0*/  BRA `(.L_x_19648) ;  /* 0x00000004000c7947 */ /* 0x000fea0003800000 */
.L_x_19661:
        /* <DEDUP_REMOVED lines=21> */
.L_x_19670:
[----:B------:R-:W-:Y:S05]  /*6520*/  BSYNC B1 ;  /* 0x0000000000017941 */ /* 0x000fea0003800000 */
.L_x_19669:
[----:B------:R-:W-:Y:S01]  /*6530*/  IMAD.SHL.U32 R3, R3, 0x200000, RZ ;  /* 0x0020000003037824 */ /* 0x000fe200078e00ff */
[----:B------:R-:W-:-:S04]  /*6540*/  LEA R5, R0, 0x37800000, 0x17 ;  /* 0x3780000000057811 */ /* 0x000fc800078eb8ff */
[----:B------:R-:W-:-:S07]  /*6550*/  LOP3.LUT R16, R5, R3, R16, 0xfe, !PT ;  /* 0x0000000305107212 */ /* 0x000fce00078efe10 */
.L_x_19668:
[----:B------:R-:W-:Y:S05]  /*6560*/  BSYNC B0 ;  /* 0x0000000000007941 */ /* 0x000fea0003800000 */
.L_x_19667:
[----:B------:R-:W0:Y:S01]  /*6570*/  F2I.S64.TRUNC R16, R16 ;  /* 0x0000001000107311 */ /* 0x000e22000020d900 */
[----:B------:R-:W-:Y:S05]  /*6580*/  BRA `(.L_x_19648) ;  /* 0x00000000009c7947 */ /* 0x000fea0003800000 */
.L_x_19660:
        /* <DEDUP_REMOVED lines=14> */
.L_x_19674:
[----:B------:R-:W-:Y:S05]  /*6670*/  BSYNC B0 ;  /* 0x0000000000007941 */ /* 0x000fea0003800000 */
.L_x_19673:
[----:B------:R-:W0:Y:S01]  /*6680*/  F2I.S64.TRUNC R16, R16 ;  /* 0x0000001000107311 */ /* 0x000e22000020d900 */
[----:B------:R-:W-:Y:S05]  /*6690*/  BRA `(.L_x_19648) ;  /* 0x0000000000587947 */ /* 0x000fea0003800000 */
.L_x_19647:
        /* <DEDUP_REMOVED lines=16> */
.L_x_19675:
[----:B------:R-:W-:Y:S01]  /*67a0*/  CS2R R16, SRZ ;  /* 0x0000000000107805 */ /* 0x000fe2000001ff00 */
[----:B------:R-:W-:Y:S06]  /*67b0*/  BRA `(.L_x_19648) ;  /* 0x0000000000107947 */ /* 0x000fec0003800000 */
.L_x_19672:
[----:B------:R0:W5:Y:S01]  /*67c0*/  LDG.E.64 R16, desc[UR36][R4.64] ;  /* 0x0000002404107981 */ /* 0x000162000c1e1b00 */
[----:B------:R-:W-:Y:S05]  /*67d0*/  BRA `(.L_x_19648) ;  /* 0x0000000000087947 */ /* 0x000fea0003800000 */
.L_x_19671:
[----:B------:R0:W5:Y:S01]  /*67e0*/  LDG.E R16, desc[UR36][R4.64] ;  /* 0x0000002404107981 */ /* 0x000162000c1e1900 */
[----:B------:R-:W-:-:S07]  /*67f0*/  IMAD.MOV.U32 R17, RZ, RZ, RZ ;  /* 0x000000ffff117224 */ /* 0x000fce00078e00ff */
.L_x_19648:
        /* <DEDUP_REMOVED lines=19> */
.L_x_19679:
[----:B------:R0:W5:Y:S01]  /*6930*/  LDG.E.U8 R24, desc[UR36][R4.64] ;  /* 0x0000002404187981 */ /* 0x000162000c1e1100 */
[----:B------:R-:W-:Y:S01]  /*6940*/  IMAD.MOV.U32 R25, RZ, RZ, RZ ;  /* 0x000000ffff197224 */ /* 0x000fe200078e00ff */
[----:B------:R-:W-:Y:S06]  /*6950*/  BRA `(.L_x_19642) ;  /* 0x0000000c00447947 */ /* 0x000fec0003800000 */
.L_x_19678:
        /* <DEDUP_REMOVED lines=8> */
.L_x_19682:
[----:B------:R-:W2:Y:S02]  /*69e0*/  LDG.E R24, desc[UR36][R4.64] ;  /* 0x0000002404187981 */ /* 0x000ea4000c1e1900 */
[----:B--2---:R-:W-:Y:S01]  /*69f0*/  SHF.R.S32.HI R25, RZ, 0x1f, R24 ;  /* 0x0000001fff197819 */ /* 0x004fe20000011418 */
[----:B------:R-:W-:Y:S06]  /*6a00*/  BRA `(.L_x_19642) ;  /* 0x0000000c00187947 */ /* 0x000fec0003800000 */
.L_x_19681:
[----:B------:R-:W2:Y:S02]  /*6a10*/  LDG.E.S16 R24, desc[UR36][R4.64] ;  /* 0x0000002404187981 */ /* 0x000ea4000c1e1700 */
[----:B--2---:R-:W-:Y:S01]  /*6a20*/  SHF.R.S32.HI R25, RZ, 0x1f, R24 ;  /* 0x0000001fff197819 */ /* 0x004fe20000011418 */
[----:B------:R-:W-:Y:S06]  /*6a30*/  BRA `(.L_x_19642) ;  /* 0x0000000c000c7947 */ /* 0x000fec0003800000 */
.L_x_19677:
        /* <DEDUP_REMOVED lines=9> */
.L_x_19684:
[----:B------:R-:W2:Y:S02]  /*6ad0*/  LDG.E.U16 R4, desc[UR36][R4.64] ;  /* 0x0000002404047981 */ /* 0x000ea4000c1e1500 */
[----:B--2---:R-:W-:-:S06]  /*6ae0*/  HADD2.F32 R24, -RZ, R4.H0_H0 ;  /* 0x20000004ff187230 */ /* 0x004fcc0000004100 */
[----:B------:R-:W0:Y:S01]  /*6af0*/  F2I.S64.TRUNC R24, R24 ;  /* 0x0000001800187311 */ /* 0x000e22000020d900 */
[----:B------:R-:W-:Y:S05]  /*6b00*/  BRA `(.L_x_19642) ;  /* 0x0000000800d87947 */ /* 0x000fea0003800000 */
.L_x_19683:
        /* <DEDUP_REMOVED lines=9> */
.L_x_19686:
[----:B------:R-:W2:Y:S02]  /*6ba0*/  LDG.E.U16 R4, desc[UR36][R4.64] ;  /* 0x0000002404047981 */ /* 0x000ea4000c1e1500 */
[----:B--2---:R-:W-:-:S06]  /*6bb0*/  HADD2.F32 R24, -RZ, R4.H0_H0 ;  /* 0x20000004ff187230 */ /* 0x004fcc0000004100 */
[----:B------:R-:W0:Y:S01]  /*6bc0*/  F2I.S64.TRUNC R24, R24 ;  /* 0x0000001800187311 */ /* 0x000e22000020d900 */
[----:B------:R-:W-:Y:S05]  /*6bd0*/  BRA `(.L_x_19642) ;  /* 0x0000000800a47947 */ /* 0x000fea0003800000 */
.L_x_19685:
[----:B------:R-:W2:Y:S02]  /*6be0*/  LDG.E.64 R4, desc[UR36][R4.64] ;  /* 0x0000002404047981 */ /* 0x000ea4000c1e1b00 */
[----:B--2---:R0:W1:Y:S01]  /*6bf0*/  F2I.S64.F64.TRUNC R24, R4 ;  /* 0x0000000400187311 */ /* 0x004062000030d900 */
[----:B------:R-:W-:Y:S05]  /*6c00*/  BRA `(.L_x_19642) ;  /* 0x0000000800987947 */ /* 0x000fea0003800000 */
.L_x_19676:
        /* <DEDUP_REMOVED lines=13> */
.L_x_19689:
[----:B------:R-:W2:Y:S02]  /*6ce0*/  LDG.E.64 R4, desc[UR36][R4.64] ;  /* 0x0000002404047981 */ /* 0x000ea4000c1e1b00 */
[----:B--2---:R0:W1:Y:S01]  /*6cf0*/  F2I.S64.F64.TRUNC R24, R4 ;  /* 0x0000000400187311 */ /* 0x004062000030d900 */
[----:B------:R-:W-:Y:S05]  /*6d00*/  BRA `(.L_x_19642) ;  /* 0x0000000800587947 */ /* 0x000fea0003800000 */
.L_x_19688:
        /* <DEDUP_REMOVED lines=27> */
.L_x_19691:
        /* <DEDUP_REMOVED lines=14> */
.L_x_19690:
[----:B------:R-:W2:Y:S02]  /*6fa0*/  LDG.E.U16 R24, desc[UR36][R4.64] ;  /* 0x0000002404187981 */ /* 0x000ea4000c1e1500 */
[----:B--2---:R-:W-:-:S06]  /*6fb0*/  IMAD.U32 R24, R24, 0x10000, RZ ;  /* 0x0001000018187824 */ /* 0x004fcc00078e00ff */
[----:B------:R-:W0:Y:S01]  /*6fc0*/  F2I.S64.TRUNC R24, R24 ;  /* 0x0000001800187311 */ /* 0x000e22000020d900 */
[----:B------:R-:W-:Y:S05]  /*6fd0*/  BRA `(.L_x_19642) ;  /* 0x0000000400a47947 */ /* 0x000fea0003800000 */
.L_x_19687:
        /* <DEDUP_REMOVED lines=11> */
.L_x_19694:
        /* <DEDUP_REMOVED lines=21> */
.L_x_19698:
[----:B------:R-:W-:Y:S05]  /*71e0*/  BSYNC B1 ;  /* 0x0000000000017941 */ /* 0x000fea0003800000 */
.L_x_19697:
[----:B------:R-:W-:Y:S01]  /*71f0*/  IMAD.SHL.U32 R3, R3, 0x100000, RZ ;  /* 0x0010000003037824 */ /* 0x000fe200078e00ff */
[----:B------:R-:W-:-:S04]  /*7200*/  LEA R5, R0, 0x3b800000, 0x17 ;  /* 0x3b80000000057811 */ /* 0x000fc800078eb8ff */
[----:B------:R-:W-:-:S07]  /*7210*/  LOP3.LUT R24, R5, R3, R24, 0xfe, !PT ;  /* 0x0000000305187212 */ /* 0x000fce00078efe18 */
.L_x_19696:
[----:B------:R-:W-:Y:S05]  /*7220*/  BSYNC B0 ;  /* 0x0000000000007941 */ /* 0x000fea0003800000 */
.L_x_19695:
[----:B------:R-:W0:Y:S01]  /*7230*/  F2I.S64.TRUNC R24, R24 ;  /* 0x0000001800187311 */ /* 0x000e22000020d900 */
[----:B------:R-:W-:Y:S05]  /*7240*/  BRA `(.L_x_19642) ;  /* 0x0000000400087947 */ /* 0x000fea0003800000 */
.L_x_19693:
        /* <DEDUP_REMOVED lines=21> */
.L_x_19702:
[----:B------:R-:W-:Y:S05]  /*73a0*/  BSYNC B1 ;  /* 0x0000000000017941 */ /* 0x000fea0003800000 */
.L_x_19701:
[----:B------:R-:W-:Y:S01]  /*73b0*/  IMAD.SHL.U32 R3, R3, 0x200000, RZ ;  /* 0x0020000003037824 */ /* 0x000fe200078e00ff */
[----:B------:R-:W-:-:S04]  /*73c0*/  LEA R5, R0, 0x37800000, 0x17 ;  /* 0x3780000000057811 */ /* 0x000fc800078eb8ff */
[----:B------:R-:W-:-:S07]  /*73d0*/  LOP3.LUT R24, R5, R3, R24, 0xfe, !PT ;  /* 0x0000000305187212 */ /* 0x000fce00078efe18 */
.L_x_19700:
[----:B------:R-:W-:Y:S05]  /*73e0*/  BSYNC B0 ;  /* 0x0000000000007941 */ /* 0x000fea0003800000 */
.L_x_19699:
[----:B------:R-:W0:Y:S01]  /*73f0*/  F2I.S64.TRUNC R24, R24 ;  /* 0x0000001800187311 */ /* 0x000e22000020d900 */
[----:B------:R-:W-:Y:S05]  /*7400*/  BRA `(.L_x_19642) ;  /* 0x0000000000987947 */ /* 0x000fea0003800000 */
.L_x_19692:
        /* <DEDUP_REMOVED lines=14> */
.L_x_19706:
[----:B------:R-:W-:Y:S05]  /*74f0*/  BSYNC B0 ;  /* 0x0000000000007941 */ /* 0x000fea0003800000 */
.L_x_19705:
[----:B------:R-:W0:Y:S01]  /*7500*/  F2I.S64.TRUNC R24, R24 ;  /* 0x0000001800187311 */ /* 0x000e22000020d900 */
[----:B------:R-:W-:Y:S05]  /*7510*/  BRA `(.L_x_19642) ;  /* 0x0000000000547947 */ /* 0x000fea0003800000 */
.L_x_19680:
        /* <DEDUP_REMOVED lines=16> */
.L_x_19707:
[----:B------:R-:W-:Y:S05]  /*7620*/  BRA `(.L_x_19642) ;  /* 0x0000000000107947 */ /* 0x000fea0003800000 */
.L_x_19704:
[----:B------:R0:W5:Y:S01]  /*7630*/  LDG.E.64 R24, desc[UR36][R4.64] ;  /* 0x0000002404187981 */ /* 0x000162000c1e1b00 */
[----:B------:R-:W-:Y:S05]  /*7640*/  BRA `(.L_x_19642) ;  /* 0x0000000000087947 */ /* 0x000fea0003800000 */
.L_x_19703:
[----:B------:R0:W5:Y:S01]  /*7650*/  LDG.E R24, desc[UR36][R4.64] ;  /* 0x0000002404187981 */ /* 0x000162000c1e1900 */
[----:B------:R-:W-:-:S07]  /*7660*/  IMAD.MOV.U32 R25, RZ, RZ, RZ ;  /* 0x000000ffff197224 */ /* 0x000fce00078e00ff */
.L_x_19642:
[----:B------:R-:W-:Y:S05]  /*7670*/  BSYNC B6 ;  /* 0x0000000000067941 */ /* 0x000fea0003800000 */
.L_x_19641:
[----:B------:R-:W2:Y:S01]  /*7680*/  S2R R33, SR_TID.X ;  /* 0x0000000000217919 */ /* 0x000ea20000002100 */
[----:B------:R-:W-:Y:S01]  /*7690*/  BSSY B0, `(.L_x_19708) ;  /* 0x000001f000007945 */ /* 0x000fe20003800000 */
[----:B--2---:R-:W-:-:S13]  /*76a0*/  ISETP.GE.AND P1, PT, R33, R2, PT ;  /* 0x000000022100720c */ /* 0x004fda0003f26270 */
[----:B------:R-:W-:Y:S05]  /*76b0*/  @P1 BRA `(.L_x_19709) ;  /* 0x0000000000701947 */ /* 0x000fea0003800000 */
[----:B01--45:R-:W-:-:S04]  /*76c0*/  LOP3.LUT R0, R31, R29, RZ, 0xfc, !PT ;  /* 0x0000001d1f007212 */ /* 0x033fc800078efcff */
[----:B------:R-:W-:-:S13]  /*76d0*/  ISETP.NE.U32.AND P0, PT, R0, RZ, PT ;  /* 0x000000ff0000720c */ /* 0x000fda0003f05070 */
[----:B------:R-:W-:Y:S05]  /*76e0*/  @!P0 BRA `(.L_x_19710) ;  /* 0x0000000000188947 */ /* 0x000fea0003800000 */
[----:B------:R-:W-:Y:S01]  /*76f0*/  IMAD.MOV.U32 R3, RZ, RZ, R29 ;  /* 0x000000ffff037224 */ /* 0x000fe200078e001d */
[----:B------:R-:W-:-:S07]  /*7700*/  MOV R0, 0x7720 ;  /* 0x0000772000007802 */ /* 0x000fce0000000f00 */
[----:B---3--:R-:W-:Y:S05]  /*7710*/  CALL.REL.NOINC `($__internal_1_$__cuda_sm20_rem_s64) ;  /* 0x0000004400147944 */ /* 0x008fea0003c00000 */
[----:B------:R-:W-:Y:S02]  /*7720*/  IMAD.MOV.U32 R4, RZ, RZ, R3 ;  /* 0x000000ffff047224 */ /* 0x000fe400078e0003 */
[----:B------:R-:W-:Y:S01]  /*7730*/  IMAD.MOV.U32 R5, RZ, RZ, R8 ;  /* 0x000000ffff057224 */ /* 0x000fe200078e0008 */
[----:B------:R-:W-:Y:S06]  /*7740*/  BRA `(.L_x_19709) ;  /* 0x00000000004c7947 */ /* 0x000fec0003800000 */
.L_x_19710:
        /* <DEDUP_REMOVED lines=10> */
[----:B------:R-:W-:-:S04]  /*77f0*/  IMAD.MOV R5, RZ, RZ, -R5 ;  /* 0x000000ffff057224 */ /* 0x000fc800078e0a05 */
[----:B------:R-:W-:Y:S02]  /*7800*/  IMAD R31, R28, R5, R30 ;  /* 0x000000051c1f7224 */ /* 0x000fe400078e021e */
[----:B------:R-:W-:-:S03]  /*7810*/  IMAD.MOV.U32 R5, RZ, RZ, RZ ;  /* 0x000000ffff057224 */ /* 0x000fc600078e00ff */
[----:B------:R-:W-:-:S13]  /*7820*/  ISETP.GE.U32.AND P0, PT, R31, R28, PT ;  /* 0x0000001c1f00720c */ /* 0x000fda0003f06070 */
[----:B------:R-:W-:-:S05]  /*7830*/  @P0 IMAD.IADD R31, R31, 0x1, -R28 ;  /* 0x000000011f1f0824 */ /* 0x000fca00078e0a1c */
[----:B------:R-:W-:-:S13]  /*7840*/  ISETP.GE.U32.AND P0, PT, R31, R28, PT ;  /* 0x0000001c1f00720c */ /* 0x000fda0003f06070 */
[----:B------:R-:W-:Y:S01]  /*7850*/  @P0 IMAD.IADD R31, R31, 0x1, -R28 ;  /* 0x000000011f1f0824 */ /* 0x000fe200078e0a1c */
[----:B------:R-:W-:-:S05]  /*7860*/  @!P2 LOP3.LUT R31, RZ, R28, RZ, 0x33, !PT ;  /* 0x0000001cff1fa212 */ /* 0x000fca00078e33ff */
[----:B------:R-:W-:-:S07]  /*7870*/  IMAD.MOV.U32 R4, RZ, RZ, R31 ;  /* 0x000000ffff047224 */ /* 0x000fce00078e001f */
.L_x_19709:
[----:B------:R-:W-:Y:S05]  /*7880*/  BSYNC B0 ;  /* 0x0000000000007941 */ /* 0x000fea0003800000 */
.L_x_19708:
[----:B01---5:R-:W-:Y:S01]  /*7890*/  VIADD R29, R33, 0x80 ;  /* 0x00000080211d7836 */ /* 0x023fe20000000000 */
[----:B------:R-:W-:Y:S04]  /*78a0*/  BSSY B0, `(.L_x_19711) ;  /* 0x0000022000007945 */ /* 0x000fe80003800000 */
[----:B------:R-:W-:-:S13]  /*78b0*/  ISETP.GE.AND P0, PT, R29, R2, PT ;  /* 0x000000021d00720c */ /* 0x000fda0003f06270 */
[----:B------:R-:W-:Y:S05]  /*78c0*/  @P0 BRA `(.L_x_19712) ;  /* 0x00000000007c0947 */ /* 0x000fea0003800000 */
[----:B---3--:R-:W-:-:S04]  /*78d0*/  LOP3.LUT R0, R37, R27, RZ, 0xfc, !PT ;  /* 0x0000001b25007212 */ /* 0x008fc800078efcff */
[----:B------:R-:W-:-:S13]  /*78e0*/  ISETP.NE.U32.AND P0, PT, R0, RZ, PT ;  /* 0x000000ff0000720c */ /* 0x000fda0003f05070 */
[----:B------:R-:W-:Y:S05]  /*78f0*/  @!P0 BRA `(.L_x_19713) ;  /* 0x0000000000248947 */ /* 0x000fea0003800000 */
[----:B----4-:R-:W-:Y:S01]  /*7900*/  IMAD.MOV.U32 R30, RZ, RZ, R36 ;  /* 0x000000ffff1e7224 */ /* 0x010fe200078e0024 */
[----:B------:R-:W-:Y:S01]  /*7910*/  MOV R0, 0x7960 ;  /* 0x0000796000007802 */ /* 0x000fe20000000f00 */
[----:B------:R-:W-:Y:S02]  /*7920*/  IMAD.MOV.U32 R31, RZ, RZ, R37 ;  /* 0x000000ffff1f7224 */ /* 0x000fe400078e0025 */
[----:B------:R-:W-:Y:S02]  /*7930*/  IMAD.MOV.U32 R28, RZ, RZ, R26 ;  /* 0x000000ffff1c7224 */ /* 0x000fe400078e001a */
[----:B------:R-:W-:-:S07]  /*7940*/  IMAD.MOV.U32 R3, RZ, RZ, R27 ;  /* 0x000000ffff037224 */ /* 0x000fce00078e001b */
[----:B------:R-:W-:Y:S05]  /*7950*/  CALL.REL.NOINC `($__internal_1_$__cuda_sm20_rem_s64) ;  /* 0x0000004000847944 */ /* 0x000fea0003c00000 */
[----:B------:R-:W-:Y:S02]  /*7960*/  IMAD.MOV.U32 R26, RZ, RZ, R3 ;  /* 0x000000ffff1a7224 */ /* 0x000fe400078e0003 */
[----:B------:R-:W-:Y:S01]  /*7970*/  IMAD.MOV.U32 R27, RZ, RZ, R8 ;  /* 0x000000ffff1b7224 */ /* 0x000fe200078e0008 */
[----:B------:R-:W-:Y:S06]  /*7980*/  BRA `(.L_x_19712) ;  /* 0x00000000004c7947 */ /* 0x000fec0003800000 */
.L_x_19713:
[----:B------:R-:W0:Y:S01]  /*7990*/  I2F.U32.RP R0, R26 ;  /* 0x0000001a00007306 */ /* 0x000e220000209000 */
[----:B------:R-:W-:Y:S01]  /*79a0*/  ISETP.NE.U32.AND P2, PT, R26, RZ, PT ;  /* 0x000000ff1a00720c */ /* 0x000fe20003f45070 */
[----:B------:R-:W-:-:S06]  /*79b0*/  IMAD.MOV.U32 R27, RZ, RZ, RZ ;  /* 0x000000ffff1b7224 */ /* 0x000fcc00078e00ff */
        /* <DEDUP_REMOVED lines=16> */
.L_x_19712:
[----:B------:R-:W-:Y:S05]  /*7ac0*/  BSYNC B0 ;  /* 0x0000000000007941 */ /* 0x000fea0003800000 */
.L_x_19711:
[----:B------:R-:W-:Y:S01]  /*7ad0*/  VIADD R3, R33, 0x100 ;  /* 0x0000010021037836 */ /* 0x000fe20000000000 */
[----:B------:R-:W-:Y:S04]  /*7ae0*/  BSSY B0, `(.L_x_19714) ;  /* 0x0000022000007945 */ /* 0x000fe80003800000 */
[----:B------:R-:W-:-:S13]  /*7af0*/  ISETP.GE.AND P0, PT, R3, R2, PT ;  /* 0x000000020300720c */ /* 0x000fda0003f06270 */
[----:B------:R-:W-:Y:S05]  /*7b00*/  @P0 BRA `(.L_x_19715) ;  /* 0x00000000007c0947 */ /* 0x000fea0003800000 */
[----:B------:R-:W-:-:S04]  /*7b10*/  LOP3.LUT R0, R23, R19, RZ, 0xfc, !PT ;  /* 0x0000001317007212 */ /* 0x000fc800078efcff */
[----:B------:R-:W-:-:S13]  /*7b20*/  ISETP.NE.U32.AND P0, PT, R0, RZ, PT ;  /* 0x000000ff0000720c */ /* 0x000fda0003f05070 */
[----:B------:R-:W-:Y:S05]  /*7b30*/  @!P0 BRA `(.L_x_19716) ;  /* 0x0000000000248947 */ /* 0x000fea0003800000 */
[----:B----4-:R-:W-:Y:S01]  /*7b40*/  IMAD.MOV.U32 R30, RZ, RZ, R22 ;  /* 0x000000ffff1e7224 */ /* 0x010fe200078e0016 */
[----:B------:R-:W-:Y:S01]  /*7b50*/  MOV R0, 0x7ba0 ;  /* 0x00007ba000007802 */ /* 0x000fe20000000f00 */
[----:B------:R-:W-:Y:S02]  /*7b60*/  IMAD.MOV.U32 R31, RZ, RZ, R23 ;  /* 0x000000ffff1f7224 */ /* 0x000fe400078e0017 */
[----:B------:R-:W-:Y:S02]  /*7b70*/  IMAD.MOV.U32 R28, RZ, RZ, R18 ;  /* 0x000000ffff1c7224 */ /* 0x000fe400078e0012 */
[----:B------:R-:W-:-:S07]  /*7b80*/  IMAD.MOV.U32 R3, RZ, RZ, R19 ;  /* 0x000000ffff037224 */ /* 0x000fce00078e0013 */
[----:B---3--:R-:W-:Y:S05]  /*7b90*/  CALL.REL.NOINC `($__internal_1_$__cuda_sm20_rem_s64) ;  /* 0x0000003c00f47944 */ /* 0x008fea0003c00000 */
[----:B------:R-:W-:Y:S02]  /*7ba0*/  IMAD.MOV.U32 R18, RZ, RZ, R3 ;  /* 0x000000ffff127224 */ /* 0x000fe400078e0003 */
[----:B------:R-:W-:Y:S01]  /*7bb0*/  IMAD.MOV.U32 R19, RZ, RZ, R8 ;  /* 0x000000ffff137224 */ /* 0x000fe200078e0008 */
[----:B------:R-:W-:Y:S06]  /*7bc0*/  BRA `(.L_x_19715) ;  /* 0x00000000004c7947 */ /* 0x000fec0003800000 */
.L_x_19716:
        /* <DEDUP_REMOVED lines=19> */
.L_x_19715:
[----:B------:R-:W-:Y:S05]  /*7d00*/  BSYNC B0 ;  /* 0x0000000000007941 */ /* 0x000fea0003800000 */
.L_x_19714:
        /* <DEDUP_REMOVED lines=16> */
.L_x_19719:
        /* <DEDUP_REMOVED lines=17> */
[----:B------:R-:W-:-:S07]  /*7f20*/  @!P2 LOP3.LUT R16, RZ, R24, RZ, 0x33, !PT ;  /* 0x00000018ff10a212 */ /* 0x000fce00078e33ff */
.L_x_19718:
[----:B------:R-:W-:Y:S05]  /*7f30*/  BSYNC B0 ;  /* 0x0000000000007941 */ /* 0x000fea0003800000 */
.L_x_19717:
[----:B------:R-:W0:Y:S01]  /*7f40*/  LDC.U8 R22, c[0x0][0x240] ;  /* 0x00009000ff167b82 */ /* 0x000e220000000000 */
[----:B------:R-:W-:Y:S04]  /*7f50*/  BSSY B6, `(.L_x_19720) ;  /* 0x0000100000067945 */ /* 0x000fe80003800000 */
[----:B------:R-:W-:Y:S05]  /*7f60*/  @P1 BRA `(.L_x_19721) ;  /* 0x0000000c00f81947 */ /* 0x000fea0003800000 */
[----:B------:R-:W1:Y:S01]  /*7f70*/  S2R R3, SR_TID.X ;  /* 0x0000000000037919 */ /* 0x000e620000002100 */
[----:B------:R-:W2:Y:S01]  /*7f80*/  LDC.64 R8, c[0x0][0x218] ;  /* 0x00008600ff087b82 */ /* 0x000ea20000000a00 */
[----:B0-----:R-:W-:Y:S01]  /*7f90*/  PRMT R6, R22, 0x9910, RZ ;  /* 0x0000991016067816 */ /* 0x001fe200000000ff */
[----:B------:R-:W-:Y:S01]  /*7fa0*/  ULDC UR4, c[0x0][0x244] ;  /* 0x0000910000047ab9 */ /* 0x000fe20000000800 */
[----:B-1----:R-:W-:-:S04]  /*7fb0*/  IMAD R0, R34, 0x200, R3 ;  /* 0x0000020022007824 */ /* 0x002fc800078e0203 */
        /* <DEDUP_REMOVED lines=17> */
.L_x_19725:
[----:B------:R0:W-:Y:S01]  /*80d0*/  STG.E.U8 desc[UR36][R8.64], R4 ;  /* 0x0000000408007986 */ /* 0x0001e2000c101124 */
[----:B------:R-:W-:Y:S01]  /*80e0*/  IMAD.MOV.U32 R33, RZ, RZ, R29 ;  /* 0x000000ffff217224 */ /* 0x000fe200078e001d */
[----:B------:R-:W-:Y:S06]  /*80f0*/  BRA `(.L_x_19721) ;  /* 0x0000000c00947947 */ /* 0x000fec0003800000 */
.L_x_19724:
[----:B------:R-:W-:-:S13]  /*8100*/  ISETP.NE.AND P0, PT, R0, 0x2, PT ;  /* 0x000000020000780c */ /* 0x000fda0003f05270 */
[----:B------:R-:W-:Y:S05]  /*8110*/  @!P0 BRA `(.L_x_19727) ;  /* 0x0000000000288947 */ /* 0x000fea0003800000 */
[----:B------:R-:W-:-:S13]  /*8120*/  ISETP.NE.AND P0, PT, R0, 0x3, PT ;  /* 0x000000030000780c */ /* 0x000fda0003f05270 */
[----:B------:R-:W-:Y:S05]  /*8130*/  @!P0 BRA `(.L_x_19728) ;  /* 0x0000000000148947 */ /* 0x000fea0003800000 */
[----:B------:R-:W-:-:S13]  /*8140*/  ISETP.NE.AND P0, PT, R0, 0x4, PT ;  /* 0x000000040000780c */ /* 0x000fda0003f05270 */
[----:B------:R-:W-:Y:S05]  /*8150*/  @P0 BRA `(.L_x_19726) ;  /* 0x0000000c00200947 */ /* 0x000fea0003800000 */
[----:B------:R0:W-:Y:S01]  /*8160*/  STG.E.64 desc[UR36][R8.64], R4 ;  /* 0x0000000408007986 */ /* 0x0001e2000c101b24 */
[----:B------:R-:W-:Y:S01]  /*8170*/  IMAD.MOV.U32 R33, RZ, RZ, R29 ;  /* 0x000000ffff217224 */ /* 0x000fe200078e001d */
[----:B------:R-:W-:Y:S06]  /*8180*/  BRA `(.L_x_19721) ;  /* 0x0000000c00707947 */ /* 0x000fec0003800000 */
.L_x_19728:
[----:B------:R0:W-:Y:S01]  /*8190*/  STG.E desc[UR36][R8.64], R4 ;  /* 0x0000000408007986 */ /* 0x0001e2000c101924 */
[----:B------:R-:W-:Y:S01]  /*81a0*/  IMAD.MOV.U32 R33, RZ, RZ, R29 ;  /* 0x000000ffff217224 */ /* 0x000fe200078e001d */
[----:B------:R-:W-:Y:S06]  /*81b0*/  BRA `(.L_x_19721) ;  /* 0x0000000c00647947 */ /* 0x000fec0003800000 */
.L_x_19727:
[----:B------:R0:W-:Y:S01]  /*81c0*/  STG.E.U16 desc[UR36][R8.64], R4 ;  /* 0x0000000408007986 */ /* 0x0001e2000c101524 */
[----:B------:R-:W-:Y:S01]  /*81d0*/  IMAD.MOV.U32 R33, RZ, RZ, R29 ;  /* 0x000000ffff217224 */ /* 0x000fe200078e001d */
[----:B------:R-:W-:Y:S06]  /*81e0*/  BRA `(.L_x_19721) ;  /* 0x0000000c00587947 */ /* 0x000fec0003800000 */
.L_x_19723:
[----:B------:R-:W-:-:S13]  /*81f0*/  ISETP.GT.AND P0, PT, R0, 0x6, PT ;  /* 0x000000060000780c */ /* 0x000fda0003f04270 */
[----:B------:R-:W-:Y:S05]  /*8200*/  @P0 BRA `(.L_x_19729) ;  /* 0x0000000000340947 */ /* 0x000fea0003800000 */
[----:B------:R-:W-:-:S13]  /*8210*/  ISETP.NE.AND P0, PT, R0, 0x5, PT ;  /* 0x000000050000780c */ /* 0x000fda0003f05270 */
[----:B------:R-:W-:Y:S05]  /*8220*/  @!P0 BRA `(.L_x_19730) ;  /* 0x0000000000188947 */ /* 0x000fea0003800000 */
[----:B------:R-:W-:-:S13]  /*8230*/  ISETP.NE.AND P0, PT, R0, 0x6, PT ;  /* 0x000000060000780c */ /* 0x000fda0003f05270 */
[----:B------:R-:W-:Y:S05]  /*8240*/  @P0 BRA `(.L_x_19726) ;  /* 0x0000000800e40947 */ /* 0x000fea0003800000 */
[----:B------:R-:W0:Y:S01]  /*8250*/  I2F.S64 R5, R4 ;  /* 0x0000000400057312 */ /* 0x000e220000301400 */
[----:B------:R-:W-:Y:S01]  /*8260*/  IMAD.MOV.U32 R33, RZ, RZ, R29 ;  /* 0x000000ffff217224 */ /* 0x000fe200078e001d */
[----:B0-----:R0:W-:Y:S01]  /*8270*/  STG.E desc[UR36][R8.64], R5 ;  /* 0x0000000508007986 */ /* 0x0011e2000c101924 */
[----:B------:R-:W-:Y:S05]  /*8280*/  BRA `(.L_x_19721) ;  /* 0x0000000c00307947 */ /* 0x000fea0003800000 */
.L_x_19730:
[----:B------:R-:W0:Y:S01]  /*8290*/  I2F.S64 R0, R4 ;  /* 0x0000000400007312 */ /* 0x000e220000301400 */
[----:B------:R-:W-:Y:S01]  /*82a0*/  IMAD.MOV.U32 R33, RZ, RZ, R29 ;  /* 0x000000ffff217224 */ /* 0x000fe200078e001d */
[----:B0-----:R-:W-:-:S05]  /*82b0*/  F2FP.F16.F32.PACK_AB R0, RZ, R0 ;  /* 0x00000000ff00723e */ /* 0x001fca00000000ff */
[----:B------:R0:W-:Y:S01]  /*82c0*/  STG.E.U16 desc[UR36][R8.64], R0 ;  /* 0x0000000008007986 */ /* 0x0001e2000c101524 */
[----:B------:R-:W-:Y:S05]  /*82d0*/  BRA `(.L_x_19721) ;  /* 0x0000000c001c7947 */ /* 0x000fea0003800000 */
.L_x_19729:
[----:B------:R-:W-:-:S13]  /*82e0*/  ISETP.NE.AND P0, PT, R0, 0x7, PT ;  /* 0x000000070000780c */ /* 0x000fda0003f05270 */
[----:B------:R-:W-:Y:S05]  /*82f0*/  @!P0 BRA `(.L_x_19731) ;  /* 0x00000000003c8947 */ /* 0x000fea0003800000 */
[----:B------:R-:W-:-:S13]  /*8300*/  ISETP.NE.AND P0, PT, R0, 0x8, PT ;  /* 0x000000080000780c */ /* 0x000fda0003f05270 */
[----:B------:R-:W-:Y:S05]  /*8310*/  @!P0 BRA `(.L_x_19732) ;  /* 0x00000000001c8947 */ /* 0x000fea0003800000 */
[----:B------:R-:W-:-:S13]  /*8320*/  ISETP.NE.AND P0, PT, R0, 0x9, PT ;  /* 0x000000090000780c */ /* 0x000fda0003f05270 */
[----:B------:R-:W-:Y:S05]  /*8330*/  @P0 BRA `(.L_x_19726) ;  /* 0x0000000800a80947 */ /* 0x000fea0003800000 */
[----:B------:R-:W0:Y:S01]  /*8340*/  I2F.S64 R6, R4 ;  /* 0x0000000400067312 */ /* 0x000e220000301400 */
[----:B------:R-:W-:Y:S02]  /*8350*/  IMAD.MOV.U32 R7, RZ, RZ, RZ ;  /* 0x000000ffff077224 */ /* 0x000fe400078e00ff */
[----:B------:R-:W-:-:S03]  /*8360*/  IMAD.MOV.U32 R33, RZ, RZ, R29 ;  /* 0x000000ffff217224 */ /* 0x000fc600078e001d */
[----:B0-----:R0:W-:Y:S01]  /*8370*/  STG.E.64 desc[UR36][R8.64], R6 ;  /* 0x0000000608007986 */ /* 0x0011e2000c101b24 */
[----:B------:R-:W-:Y:S05]  /*8380*/  BRA `(.L_x_19721) ;  /* 0x0000000800f07947 */ /* 0x000fea0003800000 */
.L_x_19732:
[----:B------:R-:W0:Y:S01]  /*8390*/  I2F.S64 R4, R4 ;  /* 0x0000000400047312 */ /* 0x000e220000301400 */
[----:B------:R-:W-:Y:S01]  /*83a0*/  IMAD.MOV.U32 R33, RZ, RZ, R29 ;  /* 0x000000ffff217224 */ /* 0x000fe200078e001d */
[----:B0-----:R-:W-:-:S04]  /*83b0*/  F2FP.F16.F32.PACK_AB R3, RZ, R4 ;  /* 0x00000004ff03723e */ /* 0x001fc800000000ff */
[----:B------:R-:W-:-:S05]  /*83c0*/  PRMT R3, R3, 0x5410, RZ ;  /* 0x0000541003037816 */ /* 0x000fca00000000ff */
[----:B------:R0:W-:Y:S01]  /*83d0*/  STG.E desc[UR36][R8.64], R3 ;  /* 0x0000000308007986 */ /* 0x0001e2000c101924 */
[----:B------:R-:W-:Y:S05]  /*83e0*/  BRA `(.L_x_19721) ;  /* 0x0000000800d87947 */ /* 0x000fea0003800000 */
.L_x_19731:
[----:B------:R-:W0:Y:S01]  /*83f0*/  I2F.F64.S64 R4, R4 ;  /* 0x0000000400047312 */ /* 0x000e220000301c00 */
[----:B------:R-:W-:Y:S01]  /*8400*/  IMAD.MOV.U32 R33, RZ, RZ, R29 ;  /* 0x000000ffff217224 */ /* 0x000fe200078e001d */
[----:B0-----:R0:W-:Y:S01]  /*8410*/  STG.E.64 desc[UR36][R8.64], R4 ;  /* 0x0000000408007986 */ /* 0x0011e2000c101b24 */
[----:B------:R-:W-:Y:S05]  /*8420*/  BRA `(.L_x_19721) ;  /* 0x0000000800c87947 */ /* 0x000fea0003800000 */
.L_x_19722:
        /* <DEDUP_REMOVED lines=8> */
[----:B------:R-:W-:Y:S01]  /*84b0*/  ISETP.NE.U32.AND P0, PT, R4, RZ, PT ;  /* 0x000000ff0400720c */ /* 0x000fe20003f05070 */
[----:B------:R-:W-:-:S03]  /*84c0*/  IMAD.MOV.U32 R33, RZ, RZ, R29 ;  /* 0x000000ffff217224 */ /* 0x000fc600078e001d */
[----:B------:R-:W-:-:S04]  /*84d0*/  ISETP.NE.AND.EX P0, PT, R5, RZ, PT, P0 ;  /* 0x000000ff0500720c */ /* 0x000fc80003f05300 */
[----:B------:R-:W-:-:S05]  /*84e0*/  SEL R3, RZ, 0x1, !P0 ;  /* 0x00000001ff037807 */ /* 0x000fca0004000000 */
[----:B------:R2:W-:Y:S01]  /*84f0*/  STG.E.U8 desc[UR36][R8.64], R3 ;  /* 0x0000000308007986 */ /* 0x0005e2000c101124 */
[----:B------:R-:W-:Y:S05]  /*8500*/  BRA `(.L_x_19721) ;  /* 0x0000000800907947 */ /* 0x000fea0003800000 */
.L_x_19735:
[----:B------:R-:W0:Y:S01]  /*8510*/  I2F.F64.S64 R4, R4 ;  /* 0x0000000400047312 */ /* 0x000e220000301c00 */
[----:B------:R-:W-:Y:S01]  /*8520*/  CS2R R6, SRZ ;  /* 0x0000000000067805 */ /* 0x000fe2000001ff00 */
[----:B------:R-:W-:-:S04]  /*8530*/  IMAD.MOV.U32 R33, RZ, RZ, R29 ;  /* 0x000000ffff217224 */ /* 0x000fc800078e001d */
[----:B0-----:R1:W-:Y:S01]  /*8540*/  STG.E.128 desc[UR36][R8.64], R4 ;  /* 0x0000000408007986 */ /* 0x0013e2000c101d24 */
[----:B------:R-:W-:Y:S05]  /*8550*/  BRA `(.L_x_19721) ;  /* 0x00000008007c7947 */ /* 0x000fea0003800000 */
.L_x_19734:
        /* <DEDUP_REMOVED lines=21> */
.L_x_19739:
[----:B------:R-:W-:Y:S05]  /*86b0*/  BSYNC B0 ;  /* 0x0000000000007941 */ /* 0x000fea0003800000 */
.L_x_19738:
[----:B------:R-:W-:Y:S01]  /*86c0*/  LOP3.LUT R7, R0, R7, RZ, 0xfc, !PT ;  /* 0x0000000700077212 */ /* 0x000fe200078efcff */
[----:B------:R-:W-:-:S04]  /*86d0*/  IMAD.MOV.U32 R33, RZ, RZ, R29 ;  /* 0x000000ffff217224 */ /* 0x000fc800078e001d */
[----:B------:R0:W-:Y:S01]  /*86e0*/  STG.E.U8 desc[UR36][R8.64], R7 ;  /* 0x0000000708007986 */ /* 0x0001e2000c101124 */
[----:B------:R-:W-:Y:S05]  /*86f0*/  BRA `(.L_x_19721) ;  /* 0x0000000800147947 */ /* 0x000fea0003800000 */
.L_x_19737:
        /* <DEDUP_REMOVED lines=13> */
.L_x_19741:
[----:B------:R-:W-:Y:S01]  /*87d0*/  IMAD.MOV.U32 R0, RZ, RZ, 0x7f ;  /* 0x0000007fff007424 */ /* 0x000fe200078e00ff */
[----:B------:R-:W-:-:S04]  /*87e0*/  ISETP.GT.U32.AND P0, PT, R3, 0x7f800000, PT ;  /* 0x7f8000000300780c */ /* 0x000fc80003f04070 */
[----:B------:R-:W-:-:S09]  /*87f0*/  SEL R0, R0, 0x7c, P0 ;  /* 0x0000007c00007807 */ /* 0x000fd20000000000 */
.L_x_19742:
[----:B------:R-:W-:Y:S05]  /*8800*/  BSYNC B0 ;  /* 0x0000000000007941 */ /* 0x000fea0003800000 */
.L_x_19740:
[----:B------:R-:W-:Y:S01]  /*8810*/  LOP3.LUT R3, R5, 0x80000000, RZ, 0xc0, !PT ;  /* 0x8000000005037812 */ /* 0x000fe200078ec0ff */
[----:B------:R-:W-:-:S03]  /*8820*/  IMAD.MOV.U32 R33, RZ, RZ, R29 ;  /* 0x000000ffff217224 */ /* 0x000fc600078e001d */
[----:B------:R-:W-:-:S04]  /*8830*/  SHF.R.U32.HI R3, RZ, 0x18, R3 ;  /* 0x00000018ff037819 */ /* 0x000fc80000011603 */
[----:B------:R-:W-:-:S05]  /*8840*/  LOP3.LUT R3, R0, R3, RZ, 0xfc, !PT ;  /* 0x0000000300037212 */ /* 0x000fca00078efcff */
[----:B------:R0:W-:Y:S01]  /*8850*/  STG.E.U8 desc[UR36][R8.64], R3 ;  /* 0x0000000308007986 */ /* 0x0001e2000c101124 */
[----:B------:R-:W-:Y:S05]  /*8860*/  BRA `(.L_x_19721) ;  /* 0x0000000400b87947 */ /* 0x000fea0003800000 */
.L_x_19736:
[----:B------:R-:W0:Y:S01]  /*8870*/  I2F.S64 R0, R4 ;  /* 0x0000000400007312 */ /* 0x000e220000301400 */
[----:B------:R-:W-:Y:S01]  /*8880*/  IMAD.MOV.U32 R33, RZ, RZ, R29 ;  /* 0x000000ffff217224 */ /* 0x000fe200078e001d */
[----:B0-----:R-:W-:-:S05]  /*8890*/  F2FP.BF16.F32.PACK_AB R0, RZ, R0 ;  /* 0x00000000ff00723e */ /* 0x001fca00000010ff */
[----:B------:R0:W-:Y:S01]  /*88a0*/  STG.E.U16 desc[UR36][R8.64], R0 ;  /* 0x0000000008007986 */ /* 0x0001e2000c101524 */
[----:B------:R-:W-:Y:S05]  /*88b0*/  BRA `(.L_x_19721) ;  /* 0x0000000400a47947 */ /* 0x000fea0003800000 */
.L_x_19733:
        /* <DEDUP_REMOVED lines=11> */
.L_x_19745:
        /* <DEDUP_REMOVED lines=17> */
.L_x_19748:
[----:B------:R-:W-:-:S04]  /*8a80*/  LOP3.LUT R0, R5, 0x80000000, RZ, 0xc0, !PT ;  /* 0x8000000005007812 */ /* 0x000fc800078ec0ff */
[----:B------:R-:W-:-:S04]  /*8a90*/  SHF.R.U32.HI R0, RZ, 0x18, R0 ;  /* 0x00000018ff007819 */ /* 0x000fc80000011600 */
[----:B------:R-:W-:-:S07]  /*8aa0*/  LOP3.LUT R0, R3, R0, RZ, 0xfc, !PT ;  /* 0x0000000003007212 */ /* 0x000fce00078efcff */
.L_x_19747:
[----:B------:R-:W-:Y:S05]  /*8ab0*/  BSYNC B0 ;  /* 0x0000000000007941 */ /* 0x000fea0003800000 */
.L_x_19746:
[----:B------:R0:W-:Y:S01]  /*8ac0*/  STG.E.U8 desc[UR36][R8.64], R0 ;  /* 0x0000000008007986 */ /* 0x0001e2000c101124 */
[----:B------:R-:W-:Y:S01]  /*8ad0*/  IMAD.MOV.U32 R33, RZ, RZ, R29 ;  /* 0x000000ffff217224 */ /* 0x000fe200078e001d */
[----:B------:R-:W-:Y:S06]  /*8ae0*/  BRA `(.L_x_19721) ;  /* 0x0000000400187947 */ /* 0x000fec0003800000 */
.L_x_19744:
        /* <DEDUP_REMOVED lines=17> */
.L_x_19751:
[----:B------:R-:W-:-:S04]  /*8c00*/  LOP3.LUT R0, R5, 0x80000000, RZ, 0xc0, !PT ;  /* 0x8000000005007812 */ /* 0x000fc800078ec0ff */
[----:B------:R-:W-:-:S04]  /*8c10*/  SHF.R.U32.HI R0, RZ, 0x18, R0 ;  /* 0x00000018ff007819 */ /* 0x000fc80000011600 */
[----:B------:R-:W-:-:S07]  /*8c20*/  LOP3.LUT R0, R3, R0, RZ, 0xfc, !PT ;  /* 0x0000000003007212 */ /* 0x000fce00078efcff */
.L_x_19750:
[----:B------:R-:W-:Y:S05]  /*8c30*/  BSYNC B0 ;  /* 0x0000000000007941 */ /* 0x000fea0003800000 */
.L_x_19749:
[----:B------:R0:W-:Y:S01]  /*8c40*/  STG.E.U8 desc[UR36][R8.64], R0 ;  /* 0x0000000008007986 */ /* 0x0001e2000c101124 */
[----:B------:R-:W-:Y:S01]  /*8c50*/  IMAD.MOV.U32 R33, RZ, RZ, R29 ;  /* 0x000000ffff217224 */ /* 0x000fe200078e001d */
[----:B------:R-:W-:Y:S06]  /*8c60*/  BRA `(.L_x_19721) ;  /* 0x0000000000b87947 */ /* 0x000fec0003800000 */
.L_x_19743:
[----:B------:R-:W-:-:S13]  /*8c70*/  ISETP.NE.AND P0, PT, R0, 0x1c, PT ;  /* 0x0000001c0000780c */ /* 0x000fda0003f05270 */
[----:B------:R-:W-:Y:S05]  /*8c80*/  @!P0 BRA `(.L_x_19752) ;  /* 0x0000000000a88947 */ /* 0x000fea0003800000 */
[----:B------:R-:W-:-:S13]  /*8c90*/  ISETP.NE.AND P0, PT, R0, 0x1d, PT ;  /* 0x0000001d0000780c */ /* 0x000fda0003f05270 */
[----:B------:R-:W-:Y:S05]  /*8ca0*/  @!P0 BRA `(.L_x_19753) ;  /* 0x0000000000948947 */ /* 0x000fea0003800000 */
[----:B------:R-:W-:-:S13]  /*8cb0*/  ISETP.NE.AND P0, PT, R0, 0x2c, PT ;  /* 0x0000002c0000780c */ /* 0x000fda0003f05270 */
[----:B------:R-:W-:Y:S05]  /*8cc0*/  @P0 BRA `(.L_x_19726) ;  /* 0x0000000000440947 */ /* 0x000fea0003800000 */
[----:B------:R-:W0:Y:S01]  /*8cd0*/  I2F.S64 R4, R4 ;  /* 0x0000000400047312 */ /* 0x000e220000301400 */
        /* <DEDUP_REMOVED lines=16> */
.L_x_19726:
        /* <DEDUP_REMOVED lines=16> */
.L_x_19754:
[----:B------:R-:W-:Y:S01]  /*8ee0*/  IMAD.MOV.U32 R33, RZ, RZ, R29 ;  /* 0x000000ffff217224 */ /* 0x000fe200078e001d */
[----:B------:R-:W-:Y:S06]  /*8ef0*/  BRA `(.L_x_19721) ;  /* 0x0000000000147947 */ /* 0x000fec0003800000 */
.L_x_19753:
[----:B------:R0:W-:Y:S01]  /*8f00*/  STG.E.64 desc[UR36][R8.64], R4 ;  /* 0x0000000408007986 */ /* 0x0001e2000c101b24 */
[----:B------:R-:W-:Y:S01]  /*8f10*/  IMAD.MOV.U32 R33, RZ, RZ, R29 ;  /* 0x000000ffff217224 */ /* 0x000fe200078e001d */
[----:B------:R-:W-:Y:S06]  /*8f20*/  BRA `(.L_x_19721) ;  /* 0x0000000000087947 */ /* 0x000fec0003800000 */
.L_x_19752:
[----:B------:R0:W-:Y:S01]  /*8f30*/  STG.E desc[UR36][R8.64], R4 ;  /* 0x0000000408007986 */ /* 0x0001e2000c101924 */
[----:B------:R-:W-:-:S07]  /*8f40*/  IMAD.MOV.U32 R33, RZ, RZ, R29 ;  /* 0x000000ffff217224 */ /* 0x000fce00078e001d */
.L_x_19721:
[----:B------:R-:W-:Y:S05]  /*8f50*/  BSYNC B6 ;  /* 0x0000000000067941 */ /* 0x000fea0003800000 */
.L_x_19720:
[----:B------:R-:W-:Y:S01]  /*8f60*/  ISETP.GE.AND P0, PT, R33, R2, PT ;  /* 0x000000022100720c */ /* 0x000fe20003f06270 */
[----:B------:R-:W-:-:S12]  /*8f70*/  BSSY B6, `(.L_x_19755) ;  /* 0x00001d4000067945 */ /* 0x000fd80003800000 */
[----:B------:R-:W-:Y:S05]  /*8f80*/  @P0 BRA `(.L_x_19756) ;  /* 0x0000001c00480947 */ /* 0x000fea0003800000 */
[----:B01----:R-:W0:Y:S01]  /*8f90*/  LDC.64 R4, c[0x0][0x218] ;  /* 0x00008600ff047b82 */ /* 0x003e220000000a00 */
[----:B------:R-:W-:Y:S01]  /*8fa0*/  IMAD R0, R34, 0x200, R33 ;  /* 0x0000020022007824 */ /* 0x000fe200078e0221 */
[----:B------:R-:W-:Y:S01]  /*8fb0*/  PRMT R6, R22, 0x9910, RZ ;  /* 0x0000991016067816 */ /* 0x000fe200000000ff */
[----:B------:R-:W-:Y:S02]  /*8fc0*/  ULDC UR4, c[0x0][0x244] ;  /* 0x0000910000047ab9 */ /* 0x000fe40000000800 */
[----:B--2---:R-:W-:Y:S02]  /*8fd0*/  IMAD R3, R0, UR4, RZ ;  /* 0x0000000400037c24 */ /* 0x004fe4000f8e02ff */
        /* <DEDUP_REMOVED lines=13> */
[----:B---3--:R0:W-:Y:S01]  /*90b0*/  STG.E.U8 desc[UR36][R4.64], R26 ;  /* 0x0000001a04007986 */ /* 0x0081e2000c101124 */
[----:B------:R-:W-:Y:S05]  /*90c0*/  BRA `(.L_x_19762) ;  /* 0x0000000c004c7947 */ /* 0x000fea0003800000 */
.L_x_19760:
[----:B---3--:R0:W-:Y:S01]  /*90d0*/  STG.E.U8 desc[UR36][R4.64], R26 ;  /* 0x0000001a04007986 */ /* 0x0081e2000c101124 */
[----:B------:R-:W-:Y:S05]  /*90e0*/  BRA `(.L_x_19762) ;  /* 0x0000000c00447947 */ /* 0x000fea0003800000 */
.L_x_19759:
[----:B------:R-:W-:-:S13]  /*90f0*/  ISETP.NE.AND P0, PT, R0, 0x2, PT ;  /* 0x000000020000780c */ /* 0x000fda0003f05270 */
[----:B------:R-:W-:Y:S05]  /*9100*/  @!P0 BRA `(.L_x_19763) ;  /* 0x0000000000208947 */ /* 0x000fea0003800000 */
[----:B------:R-:W-:-:S13]  /*9110*/  ISETP.NE.AND P0, PT, R0, 0x3, PT ;  /* 0x000000030000780c */ /* 0x000fda0003f05270 */
[----:B------:R-:W-:Y:S05]  /*9120*/  @!P0 BRA `(.L_x_19764) ;  /* 0x0000000000108947 */ /* 0x000fea0003800000 */
[----:B------:R-:W-:-:S13]  /*9130*/  ISETP.NE.AND P0, PT, R0, 0x4, PT ;  /* 0x000000040000780c */ /* 0x000fda0003f05270 */
[----:B------:R-:W-:Y:S05]  /*9140*/  @P0 BRA `(.L_x_19761) ;  /* 0x0000000800dc0947 */ /* 0x000fea0003800000 */
[----:B---3--:R0:W-:Y:S01]  /*9150*/  STG.E.64 desc[UR36][R4.64], R26 ;  /* 0x0000001a04007986 */ /* 0x0081e2000c101b24 */
[----:B------:R-:W-:Y:S05]  /*9160*/  BRA `(.L_x_19762) ;  /* 0x0000000c00247947 */ /* 0x000fea0003800000 */
.L_x_19764:
[----:B---3--:R0:W-:Y:S01]  /*9170*/  STG.E desc[UR36][R4.64], R26 ;  /* 0x0000001a04007986 */ /* 0x0081e2000c101924 */
[----:B------:R-:W-:Y:S05]  /*9180*/  BRA `(.L_x_19762) ;  /* 0x0000000c001c7947 */ /* 0x000fea0003800000 */
.L_x_19763:
[----:B---3--:R0:W-:Y:S01]  /*9190*/  STG.E.U16 desc[UR36][R4.64], R26 ;  /* 0x0000001a04007986 */ /* 0x0081e2000c101524 */
[----:B------:R-:W-:Y:S05]  /*91a0*/  BRA `(.L_x_19762) ;  /* 0x0000000c00147947 */ /* 0x000fea0003800000 */
.L_x_19758:
[----:B------:R-:W-:-:S13]  /*91b0*/  ISETP.GT.AND P0, PT, R0, 0x6, PT ;  /* 0x000000060000780c */ /* 0x000fda0003f04270 */
[----:B------:R-:W-:Y:S05]  /*91c0*/  @P0 BRA `(.L_x_19765) ;  /* 0x00000000002c0947 */ /* 0x000fea0003800000 */
[----:B------:R-:W-:-:S13]  /*91d0*/  ISETP.NE.AND P0, PT, R0, 0x5, PT ;  /* 0x000000050000780c */ /* 0x000fda0003f05270 */
[----:B------:R-:W-:Y:S05]  /*91e0*/  @!P0 BRA `(.L_x_19766) ;  /* 0x0000000000148947 */ /* 0x000fea0003800000 */
[----:B------:R-:W-:-:S13]  /*91f0*/  ISETP.NE.AND P0, PT, R0, 0x6, PT ;  /* 0x000000060000780c */ /* 0x000fda0003f05270 */
[----:B------:R-:W-:Y:S05]  /*9200*/  @P0 BRA `(.L_x_19761) ;  /* 0x0000000800ac0947 */ /* 0x000fea0003800000 */
[----:B---3--:R-:W0:Y:S02]  /*9210*/  I2F.S64 R27, R26 ;  /* 0x0000001a001b7312 */ /* 0x008e240000301400 */
[----:B0-----:R0:W-:Y:S01]  /*9220*/  STG.E desc[UR36][R4.64], R27 ;  /* 0x0000001b04007986 */ /* 0x0011e2000c101924 */
[----:B------:R-:W-:Y:S05]  /*9230*/  BRA `(.L_x_19762) ;  /* 0x0000000800f07947 */ /* 0x000fea0003800000 */
.L_x_19766:
[----:B---3--:R-:W0:Y:S02]  /*9240*/  I2F.S64 R0, R26 ;  /* 0x0000001a00007312 */ /* 0x008e240000301400 */
[----:B0-----:R-:W-:-:S05]  /*9250*/  F2FP.F16.F32.PACK_AB R0, RZ, R0 ;  /* 0x00000000ff00723e */ /* 0x001fca00000000ff */
[----:B------:R0:W-:Y:S01]  /*9260*/  STG.E.U16 desc[UR36][R4.64], R0 ;  /* 0x0000000004007986 */ /* 0x0001e2000c101524 */
[----:B------:R-:W-:Y:S05]  /*9270*/  BRA `(.L_x_19762) ;  /* 0x0000000800e07947 */ /* 0x000fea0003800000 */
.L_x_19765:
[----:B------:R-:W-:-:S13]  /*9280*/  ISETP.NE.AND P0, PT, R0, 0x7, PT ;  /* 0x000000070000780c */ /* 0x000fda0003f05270 */
[----:B------:R-:W-:Y:S05]  /*9290*/  @!P0 BRA `(.L_x_19767) ;  /* 0x0000000000348947 */ /* 0x000fea0003800000 */
[----:B------:R-:W-:-:S13]  /*92a0*/  ISETP.NE.AND P0, PT, R0, 0x8, PT ;  /* 0x000000080000780c */ /* 0x000fda0003f05270 */
[----:B------:R-:W-:Y:S05]  /*92b0*/  @!P0 BRA `(.L_x_19768) ;  /* 0x0000000000188947 */ /* 0x000fea0003800000 */
[----:B------:R-:W-:-:S13]  /*92c0*/  ISETP.NE.AND P0, PT, R0, 0x9, PT ;  /* 0x000000090000780c */ /* 0x000fda0003f05270 */
[----:B------:R-:W-:Y:S05]  /*92d0*/  @P0 BRA `(.L_x_19761) ;  /* 0x0000000800780947 */ /* 0x000fea0003800000 */
[----:B---3--:R-:W0:Y:S01]  /*92e0*/  I2F.S64 R6, R26 ;  /* 0x0000001a00067312 */ /* 0x008e220000301400 */
[----:B------:R-:W-:-:S05]  /*92f0*/  IMAD.MOV.U32 R7, RZ, RZ, RZ ;  /* 0x000000ffff077224 */ /* 0x000fca00078e00ff */
[----:B0-----:R0:W-:Y:S01]  /*9300*/  STG.E.64 desc[UR36][R4.64], R6 ;  /* 0x0000000604007986 */ /* 0x0011e2000c101b24 */
[----:B------:R-:W-:Y:S05]  /*9310*/  BRA `(.L_x_19762) ;  /* 0x0000000800b87947 */ /* 0x000fea0003800000 */
.L_x_19768:
[----:B---3--:R-:W0:Y:S02]  /*9320*/  I2F.S64 R26, R26 ;  /* 0x0000001a001a7312 */ /* 0x008e240000301400 */
[----:B0-----:R-:W-:-:S04]  /*9330*/  F2FP.F16.F32.PACK_AB R3, RZ, R26 ;  /* 0x0000001aff03723e */ /* 0x001fc800000000ff */
[----:B------:R-:W-:-:S05]  /*9340*/  PRMT R3, R3, 0x5410, RZ ;  /* 0x0000541003037816 */ /* 0x000fca00000000ff */
[----:B------:R0:W-:Y:S01]  /*9350*/  STG.E desc[UR36][R4.64], R3 ;  /* 0x0000000304007986 */ /* 0x0001e2000c101924 */
[----:B------:R-:W-:Y:S05]  /*9360*/  BRA `(.L_x_19762) ;  /* 0x0000000800a47947 */ /* 0x000fea0003800000 */
.L_x_19767:
[----:B---3--:R-:W0:Y:S02]  /*9370*/  I2F.F64.S64 R26, R26 ;  /* 0x0000001a001a7312 */ /* 0x008e240000301c00 */
[----:B0-----:R0:W-:Y:S01]  /*9380*/  STG.E.64 desc[UR36][R4.64], R26 ;  /* 0x0000001a04007986 */ /* 0x0011e2000c101b24 */
[----:B------:R-:W-:Y:S05]  /*9390*/  BRA `(.L_x_19762) ;  /* 0x0000000800987947 */ /* 0x000fea0003800000 */
.L_x_19757:
        /* <DEDUP_REMOVED lines=8> */
[----:B---3--:R-:W-:-:S04]  /*9420*/  ISETP.NE.U32.AND P0, PT, R26, RZ, PT ;  /* 0x000000ff1a00720c */ /* 0x008fc80003f05070 */
[----:B------:R-:W-:-:S04]  /*9430*/  ISETP.NE.AND.EX P0, PT, R27, RZ, PT, P0 ;  /* 0x000000ff1b00720c */ /* 0x000fc80003f05300 */
[----:B------:R-:W-:-:S05]  /*9440*/  SEL R3, RZ, 0x1, !P0 ;  /* 0x00000001ff037807 */ /* 0x000fca0004000000 */
[----:B------:R1:W-:Y:S01]  /*9450*/  STG.E.U8 desc[UR36][R4.64], R3 ;  /* 0x0000000304007986 */ /* 0x0003e2000c101124 */
[----:B------:R-:W-:Y:S05]  /*9460*/  BRA `(.L_x_19762) ;  /* 0x0000000800647947 */ /* 0x000fea0003800000 */
.L_x_19771:
[----:B---3--:R-:W0:Y:S01]  /*9470*/  I2F.F64.S64 R8, R26 ;  /* 0x0000001a00087312 */ /* 0x008e220000301c00 */
[----:B------:R-:W-:-:S05]  /*9480*/  CS2R R10, SRZ ;  /* 0x00000000000a7805 */ /* 0x000fca000001ff00 */
[----:B0-----:R0:W-:Y:S01]  /*9490*/  STG.E.128 desc[UR36][R4.64], R8 ;  /* 0x0000000804007986 */ /* 0x0011e2000c101d24 */
[----:B------:R-:W-:Y:S05]  /*94a0*/  BRA `(.L_x_19762) ;  /* 0x0000000800547947 */ /* 0x000fea0003800000 */
.L_x_19770:
[----:B------:R-:W-:-:S13]  /*94b0*/  ISETP.NE.AND P0, PT, R0, 0xf, PT ;  /* 0x0000000f0000780c */ /* 0x000fda0003f05270 */
[----:B------:R-:W-:Y:S05]  /*94c0*/  @!P0 BRA `(.L_x_19772) ;  /* 0x0000000000b48947 */ /* 0x000fea0003800000 */
[----:B------:R-:W-:-:S13]  /*94d0*/  ISETP.NE.AND P0, PT, R0, 0x17, PT ;  /* 0x000000170000780c */ /* 0x000fda0003f05270 */
[----:B------:R-:W-:Y:S05]  /*94e0*/  @!P0 BRA `(.L_x_19773) ;  /* 0x0000000000548947 */ /* 0x000fea0003800000 */
[----:B------:R-:W-:-:S13]  /*94f0*/  ISETP.NE.AND P0, PT, R0, 0x18, PT ;  /* 0x000000180000780c */ /* 0x000fda0003f05270 */
[----:B------:R-:W-:Y:S05]  /*9500*/  @P0 BRA `(.L_x_19761) ;  /* 0x0000000400ec0947 */ /* 0x000fea0003800000 */
[----:B---3--:R-:W0:Y:S01]  /*9510*/  I2F.S64 R27, R26 ;  /* 0x0000001a001b7312 */ /* 0x008e220000301400 */
        /* <DEDUP_REMOVED lines=14> */
.L_x_19775:
[----:B------:R-:W-:Y:S05]  /*9600*/  BSYNC B0 ;  /* 0x0000000000007941 */ /* 0x000fea0003800000 */
.L_x_19774:
[----:B------:R-:W-:-:S05]  /*9610*/  LOP3.LUT R7, R0, R7, RZ, 0xfc, !PT ;  /* 0x0000000700077212 */ /* 0x000fca00078efcff */
[----:B------:R3:W-:Y:S01]  /*9620*/  STG.E.U8 desc[UR36][R4.64], R7 ;  /* 0x0000000704007986 */ /* 0x0007e2000c101124 */
[----:B------:R-:W-:Y:S05]  /*9630*/  BRA `(.L_x_19762) ;  /* 0x0000000400f07947 */ /* 0x000fea0003800000 */
.L_x_19773:
[----:B---3--:R-:W0:Y:S01]  /*9640*/  I2F.S64 R27, R26 ;  /* 0x0000001a001b7312 */ /* 0x008e220000301400 */
        /* <DEDUP_REMOVED lines=12> */
.L_x_19777:
[----:B------:R-:W-:Y:S01]  /*9710*/  IMAD.MOV.U32 R0, RZ, RZ, 0x7f ;  /* 0x0000007fff007424 */ /* 0x000fe200078e00ff */
[----:B------:R-:W-:-:S04]  /*9720*/  ISETP.GT.U32.AND P0, PT, R3, 0x7f800000, PT ;  /* 0x7f8000000300780c */ /* 0x000fc80003f04070 */
[----:B------:R-:W-:-:S09]  /*9730*/  SEL R0, R0, 0x7c, P0 ;  /* 0x0000007c00007807 */ /* 0x000fd20000000000 */
.L_x_19778:
[----:B------:R-:W-:Y:S05]  /*9740*/  BSYNC B0 ;  /* 0x0000000000007941 */ /* 0x000fea0003800000 */
.L_x_19776:
[----:B------:R-:W-:-:S04]  /*9750*/  LOP3.LUT R3, R27, 0x80000000, RZ, 0xc0, !PT ;  /* 0x800000001b037812 */ /* 0x000fc800078ec0ff */
[----:B------:R-:W-:-:S04]  /*9760*/  SHF.R.U32.HI R3, RZ, 0x18, R3 ;  /* 0x00000018ff037819 */ /* 0x000fc80000011603 */
[----:B------:R-:W-:-:S05]  /*9770*/  LOP3.LUT R3, R0, R3, RZ, 0xfc, !PT ;  /* 0x0000000300037212 */ /* 0x000fca00078efcff */
[----:B------:R0:W-:Y:S01]  /*9780*/  STG.E.U8 desc[UR36][R4.64], R3 ;  /* 0x0000000304007986 */ /* 0x0001e2000c101124 */
[----:B------:R-:W-:Y:S05]  /*9790*/  BRA `(.L_x_19762) ;  /* 0x0000000400987947 */ /* 0x000fea0003800000 */
.L_x_19772:
[----:B---3--:R-:W0:Y:S02]  /*97a0*/  I2F.S64 R0, R26 ;  /* 0x0000001a00007312 */ /* 0x008e240000301400 */
[----:B0-----:R-:W-:-:S05]  /*97b0*/  F2FP.BF16.F32.PACK_AB R0, RZ, R0 ;  /* 0x00000000ff00723e */ /* 0x001fca00000010ff */
[----:B------:R2:W-:Y:S01]  /*97c0*/  STG.E.U16 desc[UR36][R4.64], R0 ;  /* 0x0000000004007986 */ /* 0x0005e2000c101524 */
[----:B------:R-:W-:Y:S05]  /*97d0*/  BRA `(.L_x_19762) ;  /* 0x0000000400887947 */ /* 0x000fea0003800000 */
.L_x_19769:
        /* <DEDUP_REMOVED lines=8> */
[----:B---3--:R0:W-:Y:S01]  /*9860*/  STG.E.U16 desc[UR36][R4.64], R26 ;  /* 0x0000001a04007986 */ /* 0x0081e2000c101524 */
[----:B------:R-:W-:Y:S05]  /*9870*/  BRA `(.L_x_19762) ;  /* 0x0000000400607947 */ /* 0x000fea0003800000 */
.L_x_19781:
[----:B---3--:R-:W0:Y:S01]  /*9880*/  I2F.S64 R27, R26 ;  /* 0x0000001a001b7312 */ /* 0x008e220000301400 */
        /* <DEDUP_REMOVED lines=16> */
.L_x_19784:
[----:B------:R-:W-:-:S04]  /*9990*/  LOP3.LUT R0, R27, 0x80000000, RZ, 0xc0, !PT ;  /* 0x800000001b007812 */ /* 0x000fc800078ec0ff */
[----:B------:R-:W-:-:S04]  /*99a0*/  SHF.R.U32.HI R0, RZ, 0x18, R0 ;  /* 0x00000018ff007819 */ /* 0x000fc80000011600 */
[----:B------:R-:W-:-:S07]  /*99b0*/  LOP3.LUT R0, R3, R0, RZ, 0xfc, !PT ;  /* 0x0000000003007212 */ /* 0x000fce00078efcff */
.L_x_19783:
[----:B------:R-:W-:Y:S05]  /*99c0*/  BSYNC B0 ;  /* 0x0000000000007941 */ /* 0x000fea0003800000 */
.L_x_19782:
[----:B------:R0:W-:Y:S01]  /*99d0*/  STG.E.U8 desc[UR36][R4.64], R0 ;  /* 0x0000000004007986 */ /* 0x0001e2000c101124 */
[----:B------:R-:W-:Y:S05]  /*99e0*/  BRA `(.L_x_19762) ;  /* 0x0000000400047947 */ /* 0x000fea0003800000 */
.L_x_19780:
        /* <DEDUP_REMOVED lines=17> */
.L_x_19787:
[----:B------:R-:W-:-:S04]  /*9b00*/  LOP3.LUT R0, R27, 0x80000000, RZ, 0xc0, !PT ;  /* 0x800000001b007812 */ /* 0x000fc800078ec0ff */
[----:B------:R-:W-:-:S04]  /*9b10*/  SHF.R.U32.HI R0, RZ, 0x18, R0 ;  /* 0x00000018ff007819 */ /* 0x000fc80000011600 */
[----:B------:R-:W-:-:S07]  /*9b20*/  LOP3.LUT R0, R3, R0, RZ, 0xfc, !PT ;  /* 0x0000000003007212 */ /* 0x000fce00078efcff */
.L_x_19786:
[----:B------:R-:W-:Y:S05]  /*9b30*/  BSYNC B0 ;  /* 0x0000000000007941 */ /* 0x000fea0003800000 */
.L_x_19785:
[----:B------:R0:W-:Y:S01]  /*9b40*/  STG.E.U8 desc[UR36][R4.64], R0 ;  /* 0x0000000004007986 */ /* 0x0001e2000c101124 */
[----:B------:R-:W-:Y:S05]  /*9b50*/  BRA `(.L_x_19762) ;  /* 0x0000000000a87947 */ /* 0x000fea0003800000 */
.L_x_19779:
[----:B------:R-:W-:-:S13]  /*9b60*/  ISETP.NE.AND P0, PT, R0, 0x1c, PT ;  /* 0x0000001c0000780c */ /* 0x000fda0003f05270 */
[----:B------:R-:W-:Y:S05]  /*9b70*/  @!P0 BRA `(.L_x_19788) ;  /* 0x00000000009c8947 */ /* 0x000fea0003800000 */
[----:B------:R-:W-:-:S13]  /*9b80*/  ISETP.NE.AND P0, PT, R0, 0x1d, PT ;  /* 0x0000001d0000780c */ /* 0x000fda0003f05270 */
[----:B------:R-:W-:Y:S05]  /*9b90*/  @!P0 BRA `(.L_x_19789) ;  /* 0x00000000008c8947 */ /* 0x000fea0003800000 */
[----:B------:R-:W-:-:S13]  /*9ba0*/  ISETP.NE.AND P0, PT, R0, 0x2c, PT ;  /* 0x0000002c0000780c */ /* 0x000fda0003f05270 */
[----:B------:R-:W-:Y:S05]  /*9bb0*/  @P0 BRA `(.L_x_19761) ;  /* 0x0000000000400947 */ /* 0x000fea0003800000 */
[----:B---3--:R-:W0:Y:S02]  /*9bc0*/  I2F.S64 R26, R26 ;  /* 0x0000001a001a7312 */ /* 0x008e240000301400 */
        /* <DEDUP_REMOVED lines=15> */
.L_x_19761:
        /* <DEDUP_REMOVED lines=16> */
.L_x_19790:
[----:B------:R-:W-:Y:S05]  /*9dc0*/  BRA `(.L_x_19762) ;  /* 0x00000000000c7947 */ /* 0x000fea0003800000 */
.L_x_19789:
[----:B---3--:R0:W-:Y:S01]  /*9dd0*/  STG.E.64 desc[UR36][R4.64], R26 ;  /* 0x0000001a04007986 */ /* 0x0081e2000c101b24 */
[----:B------:R-:W-:Y:S05]  /*9de0*/  BRA `(.L_x_19762) ;  /* 0x0000000000047947 */ /* 0x000fea0003800000 */
.L_x_19788:
[----:B---3--:R0:W-:Y:S02]  /*9df0*/  STG.E desc[UR36][R4.64], R26 ;  /* 0x0000001a04007986 */ /* 0x0081e4000c101924 */
.L_x_19762:
[----:B------:R-:W-:-:S05]  /*9e00*/  VIADD R33, R33, 0x80 ;  /* 0x0000008021217836 */ /* 0x000fca0000000000 */
[----:B------:R-:W-:-:S13]  /*9e10*/  ISETP.GE.AND P0, PT, R33, R2, PT ;  /* 0x000000022100720c */ /* 0x000fda0003f06270 */
[----:B------:R-:W-:Y:S05]  /*9e20*/  @P0 BRA `(.L_x_19756) ;  /* 0x0000000c00a00947 */ /* 0x000fea0003800000 */
[----:B0123--:R-:W0:Y:S01]  /*9e30*/  LDC.64 R4, c[0x0][0x218] ;  /* 0x00008600ff047b82 */ /* 0x00fe220000000a00 */
        /* <DEDUP_REMOVED lines=19> */
.L_x_19794:
[----:B------:R0:W-:Y:S01]  /*9f70*/  STG.E.U8 desc[UR36][R4.64], R18 ;  /* 0x0000001204007986 */ /* 0x0001e2000c101124 */
[----:B------:R-:W-:Y:S05]  /*9f80*/  BRA `(.L_x_19796) ;  /* 0x0000000c00447947 */ /* 0x000fea0003800000 */
.L_x_19793:
        /* <DEDUP_REMOVED lines=8> */
.L_x_19798:
[----:B------:R0:W-:Y:S01]  /*a010*/  STG.E desc[UR36][R4.64], R18 ;  /* 0x0000001204007986 */ /* 0x0001e2000c101924 */
[----:B------:R-:W-:Y:S05]  /*a020*/  BRA `(.L_x_19796) ;  /* 0x0000000c001c7947 */ /* 0x000fea0003800000 */
.L_x_19797:
[----:B------:R0:W-:Y:S01]  /*a030*/  STG.E.U16 desc[UR36][R4.64], R18 ;  /* 0x0000001204007986 */ /* 0x0001e2000c101524 */
[----:B------:R-:W-:Y:S05]  /*a040*/  BRA `(.L_x_19796) ;  /* 0x0000000c00147947 */ /* 0x000fea0003800000 */
.L_x_19792:
        /* <DEDUP_REMOVED lines=9> */
.L_x_19800:
[----:B------:R-:W0:Y:S02]  /*a0e0*/  I2F.S64 R0, R18 ;  /* 0x0000001200007312 */ /* 0x000e240000301400 */
[----:B0-----:R-:W-:-:S05]  /*a0f0*/  F2FP.F16.F32.PACK_AB R0, RZ, R0 ;  /* 0x00000000ff00723e */ /* 0x001fca00000000ff */
[----:B------:R0:W-:Y:S01]  /*a100*/  STG.E.U16 desc[UR36][R4.64], R0 ;  /* 0x0000000004007986 */ /* 0x0001e2000c101524 */
[----:B------:R-:W-:Y:S05]  /*a110*/  BRA `(.L_x_19796) ;  /* 0x0000000800e07947 */ /* 0x000fea0003800000 */
.L_x_19799:
        /* <DEDUP_REMOVED lines=10> */
.L_x_19802:
[----:B------:R-:W0:Y:S02]  /*a1c0*/  I2F.S64 R18, R18 ;  /* 0x0000001200127312 */ /* 0x000e240000301400 */
[----:B0-----:R-:W-:-:S04]  /*a1d0*/  F2FP.F16.F32.PACK_AB R3, RZ, R18 ;  /* 0x00000012ff03723e */ /* 0x001fc800000000ff */
[----:B------:R-:W-:-:S05]  /*a1e0*/  PRMT R3, R3, 0x5410, RZ ;  /* 0x0000541003037816 */ /* 0x000fca00000000ff */
[----:B------:R2:W-:Y:S01]  /*a1f0*/  STG.E desc[UR36][R4.64], R3 ;  /* 0x0000000304007986 */ /* 0x0005e2000c101924 */
[----:B------:R-:W-:Y:S05]  /*a200*/  BRA `(.L_x_19796) ;  /* 0x0000000800a47947 */ /* 0x000fea0003800000 */
.L_x_19801:
[----:B------:R-:W0:Y:S02]  /*a210*/  I2F.F64.S64 R18, R18 ;  /* 0x0000001200127312 */ /* 0x000e240000301c00 */
[----:B0-----:R0:W-:Y:S01]  /*a220*/  STG.E.64 desc[UR36][R4.64], R18 ;  /* 0x0000001204007986 */ /* 0x0011e2000c101b24 */
[----:B------:R-:W-:Y:S05]  /*a230*/  BRA `(.L_x_19796) ;  /* 0x0000000800987947 */ /* 0x000fea0003800000 */
.L_x_19791:
        /* <DEDUP_REMOVED lines=13> */
.L_x_19805:
[----:B------:R-:W0:Y:S01]  /*a310*/  I2F.F64.S64 R8, R18 ;  /* 0x0000001200087312 */ /* 0x000e220000301c00 */
[----:B------:R-:W-:-:S05]  /*a320*/  CS2R R10, SRZ ;  /* 0x00000000000a7805 */ /* 0x000fca000001ff00 */
[----:B0-----:R0:W-:Y:S01]  /*a330*/  STG.E.128 desc[UR36][R4.64], R8 ;  /* 0x0000000804007986 */ /* 0x0011e2000c101d24 */
[----:B------:R-:W-:Y:S05]  /*a340*/  BRA `(.L_x_19796) ;  /* 0x0000000800547947 */ /* 0x000fea0003800000 */
.L_x_19804:
        /* <DEDUP_REMOVED lines=21> */
.L_x_19809:
[----:B------:R-:W-:Y:S05]  /*a4a0*/  BSYNC B0 ;  /* 0x0000000000007941 */ /* 0x000fea0003800000 */
.L_x_19808:
[----:B------:R-:W-:-:S05]  /*a4b0*/  LOP3.LUT R7, R0, R7, RZ, 0xfc, !PT ;  /* 0x0000000700077212 */ /* 0x000fca00078efcff */
[----:B------:R0:W-:Y:S01]  /*a4c0*/  STG.E.U8 desc[UR36][R4.64], R7 ;  /* 0x0000000704007986 */ /* 0x0001e2000c101124 */
[----:B------:R-:W-:Y:S05]  /*a4d0*/  BRA `(.L_x_19796) ;  /* 0x0000000400f07947 */ /* 0x000fea0003800000 */
.L_x_19807:
        /* <DEDUP_REMOVED lines=13> */
.L_x_19811:
[----:B------:R-:W-:Y:S01]  /*a5b0*/  IMAD.MOV.U32 R0, RZ, RZ, 0x7f ;  /* 0x0000007fff007424 */ /* 0x000fe200078e00ff */
[----:B------:R-:W-:-:S04]  /*a5c0*/  ISETP.GT.U32.AND P0, PT, R3, 0x7f800000, PT ;  /* 0x7f8000000300780c */ /* 0x000fc80003f04070 */
[----:B------:R-:W-:-:S09]  /*a5d0*/  SEL R0, R0, 0x7c, P0 ;  /* 0x0000007c00007807 */ /* 0x000fd20000000000 */
.L_x_19812:
[----:B------:R-:W-:Y:S05]  /*a5e0*/  BSYNC B0 ;  /* 0x0000000000007941 */ /* 0x000fea0003800000 */
.L_x_19810:
[----:B------:R-:W-:-:S04]  /*a5f0*/  LOP3.LUT R3, R19, 0x80000000, RZ, 0xc0, !PT ;  /* 0x8000000013037812 */ /* 0x000fc800078ec0ff */
[----:B------:R-:W-:-:S04]  /*a600*/  SHF.R.U32.HI R3, RZ, 0x18, R3 ;  /* 0x00000018ff037819 */ /* 0x000fc80000011603 */
[----:B------:R-:W-:-:S05]  /*a610*/  LOP3.LUT R3, R0, R3, RZ, 0xfc, !PT ;  /* 0x0000000300037212 */ /* 0x000fca00078efcff */
[----:B------:R0:W-:Y:S01]  /*a620*/  STG.E.U8 desc[UR36][R4.64], R3 ;  /* 0x0000000304007986 */ /* 0x0001e2000c101124 */
[----:B------:R-:W-:Y:S05]  /*a630*/  BRA `(.L_x_19796) ;  /* 0x0000000400987947 */ /* 0x000fea0003800000 */
.L_x_19806:
[----:B------:R-:W0:Y:S02]  /*a640*/  I2F.S64 R0, R18 ;  /* 0x0000001200007312 */ /* 0x000e240000301400 */
[----:B0-----:R-:W-:-:S05]  /*a650*/  F2FP.BF16.F32.PACK_AB R0, RZ, R0 ;  /* 0x00000000ff00723e */ /* 0x001fca00000010ff */
[----:B------:R0:W-:Y:S01]  /*a660*/  STG.E.U16 desc[UR36][R4.64], R0 ;  /* 0x0000000004007986 */ /* 0x0001e2000c101524 */
[----:B------:R-:W-:Y:S05]  /*a670*/  BRA `(.L_x_19796) ;  /* 0x0000000400887947 */ /* 0x000fea0003800000 */
.L_x_19803:
        /* <DEDUP_REMOVED lines=10> */
.L_x_19815:
        /* <DEDUP_REMOVED lines=17> */
.L_x_19818:
[----:B------:R-:W-:-:S04]  /*a830*/  LOP3.LUT R0, R19, 0x80000000, RZ, 0xc0, !PT ;  /* 0x8000000013007812 */ /* 0x000fc800078ec0ff */
[----:B------:R-:W-:-:S04]  /*a840*/  SHF.R.U32.HI R0, RZ, 0x18, R0 ;  /* 0x00000018ff007819 */ /* 0x000fc80000011600 */
[----:B------:R-:W-:-:S07]  /*a850*/  LOP3.LUT R0, R3, R0, RZ, 0xfc, !PT ;  /* 0x0000000003007212 */ /* 0x000fce00078efcff */
.L_x_19817:
[----:B------:R-:W-:Y:S05]  /*a860*/  BSYNC B0 ;  /* 0x0000000000007941 */ /* 0x000fea0003800000 */
.L_x_19816:
[----:B------:R0:W-:Y:S01]  /*a870*/  STG.E.U8 desc[UR36][R4.64], R0 ;  /* 0x0000000004007986 */ /* 0x0001e2000c101124 */
[----:B------:R-:W-:Y:S05]  /*a880*/  BRA `(.L_x_19796) ;  /* 0x0000000400047947 */ /* 0x000fea0003800000 */
.L_x_19814:
        /* <DEDUP_REMOVED lines=17> */
.L_x_19821:
[----:B------:R-:W-:-:S04]  /*a9a0*/  LOP3.LUT R0, R19, 0x80000000, RZ, 0xc0, !PT ;  /* 0x8000000013007812 */ /* 0x000fc800078ec0ff */
[----:B------:R-:W-:-:S04]  /*a9b0*/  SHF.R.U32.HI R0, RZ, 0x18, R0 ;  /* 0x00000018ff007819 */ /* 0x000fc80000011600 */
[----:B------:R-:W-:-:S07]  /*a9c0*/  LOP3.LUT R0, R3, R0, RZ, 0xfc, !PT ;  /* 0x0000000003007212 */ /* 0x000fce00078efcff */
.L_x_19820:
[----:B------:R-:W-:Y:S05]  /*a9d0*/  BSYNC B0 ;  /* 0x0000000000007941 */ /* 0x000fea0003800000 */
.L_x_19819:
[----:B------:R0:W-:Y:S01]  /*a9e0*/  STG.E.U8 desc[UR36][R4.64], R0 ;  /* 0x0000000004007986 */ /* 0x0001e2000c101124 */
[----:B------:R-:W-:Y:S05]  /*a9f0*/  BRA `(.L_x_19796) ;  /* 0x0000000000a87947 */ /* 0x000fea0003800000 */
.L_x_19813:
        /* <DEDUP_REMOVED lines=22> */
.L_x_19795:
        /* <DEDUP_REMOVED lines=16> */
.L_x_19824:
[----:B------:R-:W-:Y:S05]  /*ac60*/  BRA `(.L_x_19796) ;  /* 0x00000000000c7947 */ /* 0x000fea0003800000 */
.L_x_19823:
[----:B------:R0:W-:Y:S01]  /*ac70*/  STG.E.64 desc[UR36][R4.64], R18 ;  /* 0x0000001204007986 */ /* 0x0001e2000c101b24 */
[----:B------:R-:W-:Y:S05]  /*ac80*/  BRA `(.L_x_19796) ;  /* 0x0000000000047947 */ /* 0x000fea0003800000 */
.L_x_19822:
[----:B------:R0:W-:Y:S02]  /*ac90*/  STG.E desc[UR36][R4.64], R18 ;  /* 0x0000001204007986 */ /* 0x0001e4000c101924 */
.L_x_19796:
[----:B------:R-:W-:-:S07]  /*aca0*/  VIADD R33, R33, 0x80 ;  /* 0x0000008021217836 */ /* 0x000fce0000000000 */
.L_x_19756:
[----:B------:R-:W-:Y:S05]  /*acb0*/  BSYNC B6 ;  /* 0x0000000000067941 */ /* 0x000fea0003800000 */
.L_x_19755:
[----:B------:R-:W-:-:S13]  /*acc0*/  ISETP.GE.AND P0, PT, R33, R2, PT ;  /* 0x000000022100720c */ /* 0x000fda0003f06270 */
[----:B------:R-:W-:Y:S05]  /*acd0*/  @P0 EXIT ;  /* 0x000000000000094d */ /* 0x000fea0003800000 */
        /* <DEDUP_REMOVED lines=19> */
.L_x_19828:
[----:B------:R-:W-:Y:S01]  /*ae10*/  STG.E.U8 desc[UR36][R2.64], R16 ;  /* 0x0000001002007986 */ /* 0x000fe2000c101124 */
[----:B------:R-:W-:Y:S05]  /*ae20*/  EXIT ;  /* 0x000000000000794d */ /* 0x000fea0003800000 */
.L_x_19827:
        /* <DEDUP_REMOVED lines=8> */
.L_x_19831:
[----:B------:R-:W-:Y:S01]  /*aeb0*/  STG.E desc[UR36][R2.64], R16 ;  /* 0x0000001002007986 */ /* 0x000fe2000c101924 */
[----:B------:R-:W-:Y:S05]  /*aec0*/  EXIT ;  /* 0x000000000000794d */ /* 0x000fea0003800000 */
.L_x_19830:
[----:B------:R-:W-:Y:S01]  /*aed0*/  STG.E.U16 desc[UR36][R2.64], R16 ;  /* 0x0000001002007986 */ /* 0x000fe2000c101524 */
[----:B------:R-:W-:Y:S05]  /*aee0*/  EXIT ;  /* 0x000000000000794d */ /* 0x000fea0003800000 */
.L_x_19826:
        /* <DEDUP_REMOVED lines=9> */
.L_x_19833:
[----:B------:R-:W0:Y:S02]  /*af80*/  I2F.S64 R0, R16 ;  /* 0x0000001000007312 */ /* 0x000e240000301400 */
[----:B0-----:R-:W-:-:S05]  /*af90*/  F2FP.F16.F32.PACK_AB R0, RZ, R0 ;  /* 0x00000000ff00723e */ /* 0x001fca00000000ff */
[----:B------:R-:W-:Y:S01]  /*afa0*/  STG.E.U16 desc[UR36][R2.64], R0 ;  /* 0x0000000002007986 */ /* 0x000fe2000c101524 */
[----:B------:R-:W-:Y:S05]  /*afb0*/  EXIT ;  /* 0x000000000000794d */ /* 0x000fea0003800000 */
.L_x_19832:
        /* <DEDUP_REMOVED lines=8> */
[----:B0-----:R-:W-:Y:S01]  /*b040*/  STG.E.64 desc[UR36][R2.64], R4 ;  /* 0x0000000402007986 */ /* 0x001fe2000c101b24 */
[----:B------:R-:W-:Y:S05]  /*b050*/  EXIT ;  /* 0x000000000000794d */ /* 0x000fea0003800000 */
.L_x_19835:
[----:B------:R-:W3:Y:S02]  /*b060*/  I2F.S64 R16, R16 ;  /* 0x0000001000107312 */ /* 0x000ee40000301400 */
[----:B---3--:R-:W-:-:S04]  /*b070*/  F2FP.F16.F32.PACK_AB R5, RZ, R16 ;  /* 0x00000010ff05723e */ /* 0x008fc800000000ff */
[----:B------:R-:W-:-:S05]  /*b080*/  PRMT R5, R5, 0x5410, RZ ;  /* 0x0000541005057816 */ /* 0x000fca00000000ff */
[----:B------:R-:W-:Y:S01]  /*b090*/  STG.E desc[UR36][R2.64], R5 ;  /* 0x0000000502007986 */ /* 0x000fe2000c101924 */
[----:B------:R-:W-:Y:S05]  /*b0a0*/  EXIT ;  /* 0x000000000000794d */ /* 0x000fea0003800000 */
.L_x_19834:
[----:B------:R-:W0:Y:S02]  /*b0b0*/  I2F.F64.S64 R16, R16 ;  /* 0x0000001000107312 */ /* 0x000e240000301c00 */
[----:B0-----:R-:W-:Y:S01]  /*b0c0*/  STG.E.64 desc[UR36][R2.64], R16 ;  /* 0x0000001002007986 */ /* 0x001fe2000c101b24 */
[----:B------:R-:W-:Y:S05]  /*b0d0*/  EXIT ;  /* 0x000000000000794d */ /* 0x000fea0003800000 */
.L_x_19825:
        /* <DEDUP_REMOVED lines=10> */
[----:B---3--:R-:W-:-:S05]  /*b180*/  SEL R5, RZ, 0x1, !P0 ;  /* 0x00000001ff057807 */ /* 0x008fca0004000000 */
[----:B------:R-:W-:Y:S01]  /*b190*/  STG.E.U8 desc[UR36][R2.64], R5 ;  /* 0x0000000502007986 */ /* 0x000fe2000c101124 */
[----:B------:R-:W-:Y:S05]  /*b1a0*/  EXIT ;  /* 0x000000000000794d */ /* 0x000fea0003800000 */
.L_x_19838:
[----:B------:R-:W0:Y:S01]  /*b1b0*/  I2F.F64.S64 R16, R16 ;  /* 0x0000001000107312 */ /* 0x000e220000301c00 */
[----:B------:R-:W-:-:S05]  /*b1c0*/  CS2R R18, SRZ ;  /* 0x0000000000127805 */ /* 0x000fca000001ff00 */
[----:B0-----:R-:W-:Y:S01]  /*b1d0*/  STG.E.128 desc[UR36][R2.64], R16 ;  /* 0x0000001002007986 */ /* 0x001fe2000c101d24 */
[----:B------:R-:W-:Y:S05]  /*b1e0*/  EXIT ;  /* 0x000000000000794d */ /* 0x000fea0003800000 */
.L_x_19837:
[----:B------:R-:W-:-:S13]  /*b1f0*/  ISETP.NE.AND P0, PT, R0, 0xf, PT ;  /* 0x0000000f0000780c */ /* 0x000fda0003f05270 */
[----:B------:R-:W-:Y:S05]  /*b200*/  @!P0 BRA `(.L_x_19839) ;  /* 0x0000000000b48947 */ /* 0x000fea0003800000 */
[----:B------:R-:W-:-:S13]  /*b210*/  ISETP.NE.AND P0, PT, R0, 0x17, PT ;  /* 0x000000170000780c */ /* 0x000fda0003f05270 */
[----:B------:R-:W-:Y:S05]  /*b220*/  @!P0 BRA `(.L_x_19840) ;  /* 0x0000000000548947 */ /* 0x000fea0003800000 */
[----:B------:R-:W-:-:S13]  /*b230*/  ISETP.NE.AND P0, PT, R0, 0x18, PT ;  /* 0x000000180000780c */ /* 0x000fda0003f05270 */
[----:B------:R-:W-:Y:S05]  /*b240*/  @P0 BRA `(.L_x_19829) ;  /* 0x0000000400f40947 */ /* 0x000fea0003800000 */
[----:B------:R-:W3:Y:S01]  /*b250*/  I2F.S64 R17, R16 ;  /* 0x0000001000117312 */ /* 0x000ee20000301400 */
[----:B------:R-:W-:Y:S01]  /*b260*/  BSSY B0, `(.L_x_19841) ;  /* 0x000000e000007945 */ /* 0x000fe20003800000 */
[C---:B---3--:R-:W-:Y:S02]  /*b270*/  LOP3.LUT R4, R17.reuse, 0x7fffffff, RZ, 0xc0, !PT ;  /* 0x7fffffff11047812 */ /* 0x048fe400078ec0ff */
        /* <DEDUP_REMOVED lines=12> */
.L_x_19842:
[----:B------:R-:W-:Y:S05]  /*b340*/  BSYNC B0 ;  /* 0x0000000000007941 */ /* 0x000fea0003800000 */
.L_x_19841:
[----:B------:R-:W-:-:S05]  /*b350*/  LOP3.LUT R5, R0, R5, RZ, 0xfc, !PT ;  /* 0x0000000500057212 */ /* 0x000fca00078efcff */
[----:B------:R-:W-:Y:S01]  /*b360*/  STG.E.U8 desc[UR36][R2.64], R5 ;  /* 0x0000000502007986 */ /* 0x000fe2000c101124 */
[----:B------:R-:W-:Y:S05]  /*b370*/  EXIT ;  /* 0x000000000000794d */ /* 0x000fea0003800000 */
.L_x_19840:
[----:B------:R-:W3:Y:S01]  /*b380*/  I2F.S64 R17, R16 ;  /* 0x0000001000117312 */ /* 0x000ee20000301400 */
[----:B------:R-:W-:Y:S01]  /*b390*/  BSSY B0, `(.L_x_19843) ;  /* 0x000000f000007945 */ /* 0x000fe20003800000 */
[----:B---3--:R-:W-:-:S04]  /*b3a0*/  LOP3.LUT R4, R17, 0x7fffffff, RZ, 0xc0, !PT ;  /* 0x7fffffff11047812 */ /* 0x008fc800078ec0ff */
        /* <DEDUP_REMOVED lines=10> */
.L_x_19844:
[----:B------:R-:W-:Y:S01]  /*b450*/  IMAD.MOV.U32 R0, RZ, RZ, 0x7f ;  /* 0x0000007fff007424 */ /* 0x000fe200078e00ff */
[----:B------:R-:W-:-:S04]  /*b460*/  ISETP.GT.U32.AND P0, PT, R4, 0x7f800000, PT ;  /* 0x7f8000000400780c */ /* 0x000fc80003f04070 */
[----:B------:R-:W-:-:S09]  /*b470*/  SEL R0, R0, 0x7c, P0 ;  /* 0x0000007c00007807 */ /* 0x000fd20000000000 */
.L_x_19845:
[----:B------:R-:W-:Y:S05]  /*b480*/  BSYNC B0 ;  /* 0x0000000000007941 */ /* 0x000fea0003800000 */
.L_x_19843:
[----:B------:R-:W-:-:S04]  /*b490*/  LOP3.LUT R4, R17, 0x80000000, RZ, 0xc0, !PT ;  /* 0x8000000011047812 */ /* 0x000fc800078ec0ff */
[----:B------:R-:W-:-:S04]  /*b4a0*/  SHF.R.U32.HI R5, RZ, 0x18, R4 ;  /* 0x00000018ff057819 */ /* 0x000fc80000011604 */
[----:B------:R-:W-:-:S05]  /*b4b0*/  LOP3.LUT R5, R0, R5, RZ, 0xfc, !PT ;  /* 0x0000000500057212 */ /* 0x000fca00078efcff */
[----:B------:R-:W-:Y:S01]  /*b4c0*/  STG.E.U8 desc[UR36][R2.64], R5 ;  /* 0x0000000502007986 */ /* 0x000fe2000c101124 */
[----:B------:R-:W-:Y:S05]  /*b4d0*/  EXIT ;  /* 0x000000000000794d */ /* 0x000fea0003800000 */
.L_x_19839:
[----:B------:R-:W0:Y:S02]  /*b4e0*/  I2F.S64 R0, R16 ;  /* 0x0000001000007312 */ /* 0x000e240000301400 */
[----:B0-----:R-:W-:-:S05]  /*b4f0*/  F2FP.BF16.F32.PACK_AB R0, RZ, R0 ;  /* 0x00000000ff00723e */ /* 0x001fca00000010ff */
[----:B------:R-:W-:Y:S01]  /*b500*/  STG.E.U16 desc[UR36][R2.64], R0 ;  /* 0x0000000002007986 */ /* 0x000fe2000c101524 */
[----:B------:R-:W-:Y:S05]  /*b510*/  EXIT ;  /* 0x000000000000794d */ /* 0x000fea0003800000 */
.L_x_19836:
        /* <DEDUP_REMOVED lines=10> */
.L_x_19848:
[----:B------:R-:W3:Y:S01]  /*b5c0*/  I2F.S64 R17, R16 ;  /* 0x0000001000117312 */ /* 0x000ee20000301400 */
[----:B------:R-:W-:Y:S01]  /*b5d0*/  BSSY B0, `(.L_x_19849) ;  /* 0x0000014000007945 */ /* 0x000fe20003800000 */
[----:B------:R-:W-:Y:S01]  /*b5e0*/  IMAD.MOV.U32 R0, RZ, RZ, 0x80 ;  /* 0x00000080ff007424 */ /* 0x000fe200078e00ff */
[----:B---3--:R-:W-:-:S04]  /*b5f0*/  LOP3.LUT R5, R17, 0x7fffffff, RZ, 0xc0, !PT ;  /* 0x7fffffff11057812 */ /* 0x008fc800078ec0ff */
        /* <DEDUP_REMOVED lines=13> */
.L_x_19851:
[----:B------:R-:W-:-:S04]  /*b6d0*/  LOP3.LUT R0, R17, 0x80000000, RZ, 0xc0, !PT ;  /* 0x8000000011007812 */ /* 0x000fc800078ec0ff */
[----:B------:R-:W-:-:S04]  /*b6e0*/  SHF.R.U32.HI R5, RZ, 0x18, R0 ;  /* 0x00000018ff057819 */ /* 0x000fc80000011600 */
[----:B------:R-:W-:-:S04]  /*b6f0*/  LOP3.LUT R4, R4, R5, RZ, 0xfc, !PT ;  /* 0x0000000504047212 */ /* 0x000fc800078efcff */
[----:B------:R-:W-:-:S07]  /*b700*/  PRMT R0, R4, 0x7610, R0 ;  /* 0x0000761004007816 */ /* 0x000fce0000000000 */
.L_x_19850:
[----:B------:R-:W-:Y:S05]  /*b710*/  BSYNC B0 ;  /* 0x0000000000007941 */ /* 0x000fea0003800000 */
.L_x_19849:
[----:B------:R-:W-:Y:S01]  /*b720*/  STG.E.U8 desc[UR36][R2.64], R0 ;  /* 0x0000000002007986 */ /* 0x000fe2000c101124 */
[----:B------:R-:W-:Y:S05]  /*b730*/  EXIT ;  /* 0x000000000000794d */ /* 0x000fea0003800000 */
.L_x_19847:
        /* <DEDUP_REMOVED lines=17> */
.L_x_19854:
[----:B------:R-:W-:-:S04]  /*b850*/  LOP3.LUT R0, R17, 0x80000000, RZ, 0xc0, !PT ;  /* 0x8000000011007812 */ /* 0x000fc800078ec0ff */
[----:B------:R-:W-:-:S04]  /*b860*/  SHF.R.U32.HI R5, RZ, 0x18, R0 ;  /* 0x00000018ff057819 */ /* 0x000fc80000011600 */
[----:B------:R-:W-:-:S04]  /*b870*/  LOP3.LUT R4, R4, R5, RZ, 0xfc, !PT ;  /* 0x0000000504047212 */ /* 0x000fc800078efcff */
[----:B------:R-:W-:-:S07]  /*b880*/  PRMT R0, R4, 0x7610, R0 ;  /* 0x0000761004007816 */ /* 0x000fce0000000000 */
.L_x_19853:
[----:B------:R-:W-:Y:S05]  /*b890*/  BSYNC B0 ;  /* 0x0000000000007941 */ /* 0x000fea0003800000 */
.L_x_19852:
[----:B------:R-:W-:Y:S01]  /*b8a0*/  STG.E.U8 desc[UR36][R2.64], R0 ;  /* 0x0000000002007986 */ /* 0x000fe2000c101124 */
[----:B------:R-:W-:Y:S05]  /*b8b0*/  EXIT ;  /* 0x000000000000794d */ /* 0x000fea0003800000 */
.L_x_19846:
[----:B------:R-:W-:-:S13]  /*b8c0*/  ISETP.NE.AND P0, PT, R0, 0x1c, PT ;  /* 0x0000001c0000780c */ /* 0x000fda0003f05270 */
[----:B------:R-:W-:Y:S05]  /*b8d0*/  @!P0 BRA `(.L_x_19855) ;  /* 0x00000000009c8947 */ /* 0x000fea0003800000 */
[----:B------:R-:W-:-:S13]  /*b8e0*/  ISETP.NE.AND P0, PT, R0, 0x1d, PT ;  /* 0x0000001d0000780c */ /* 0x000fda0003f05270 */
[----:B------:R-:W-:Y:S05]  /*b8f0*/  @!P0 BRA `(.L_x_19856) ;  /* 0x00000000008c8947 */ /* 0x000fea0003800000 */
[----:B------:R-:W-:-:S13]  /*b900*/  ISETP.NE.AND P0, PT, R0, 0x2c, PT ;  /* 0x0000002c0000780c */ /* 0x000fda0003f05270 */
[----:B------:R-:W-:Y:S05]  /*b910*/  @P0 BRA `(.L_x_19829) ;  /* 0x0000000000400947 */ /* 0x000fea0003800000 */
[----:B------:R-:W3:Y:S02]  /*b920*/  I2F.S64 R16, R16 ;  /* 0x0000001000107312 */ /* 0x000ee40000301400 */
        /* <DEDUP_REMOVED lines=15> */
.L_x_19829:
        /* <DEDUP_REMOVED lines=16> */
.L_x_19857:
[----:B------:R-:W-:Y:S05]  /*bb20*/  EXIT ;  /* 0x000000000000794d */ /* 0x000fea0003800000 */
.L_x_19856:
[----:B------:R-:W-:Y:S01]  /*bb30*/  STG.E.64 desc[UR36][R2.64], R16 ;  /* 0x0000001002007986 */ /* 0x000fe2000c101b24 */
[----:B------:R-:W-:Y:S05]  /*bb40*/  EXIT ;  /* 0x000000000000794d */ /* 0x000fea0003800000 */
.L_x_19855:
[----:B------:R-:W-:Y:S01]  /*bb50*/  STG.E desc[UR36][R2.64], R16 ;  /* 0x0000001002007986 */ /* 0x000fe2000c101924 */
[----:B------:R-:W-:Y:S05]  /*bb60*/  EXIT ;  /* 0x000000000000794d */ /* 0x000fea0003800000 */
        .weak           $__internal_1_$__cuda_sm20_rem_s64
        .type           $__internal_1_$__cuda_sm20_rem_s64,@function
        .size           $__internal_1_$__cuda_sm20_rem_s64,(.L_x_57214 - $__internal_1_$__cuda_sm20_rem_s64)
$__internal_1_$__cuda_sm20_rem_s64:
        /* <DEDUP_REMOVED lines=16> */
[----:B------:R-:W-:-:S04]  /*bc70*/  IMAD.WIDE.U32 R10, P0, R8, R15, R10 ;  /* 0x0000000f080a7225 */ /* 0x000fc8000780000a */
[----:B------:R-:W-:-:S04]  /*bc80*/  IMAD.HI.U32 R10, P2, R9, R13, R10 ;  /* 0x0000000d090a7227 */ /* 0x000fc8000784000a */
[CC--:B------:R-:W-:Y:S02]  /*bc90*/  IMAD R11, R9.reuse, R15.reuse, RZ ;  /* 0x0000000f090b7224 */ /* 0x0c0fe400078e02ff */
[----:B------:R-:W-:Y:S01]  /*bca0*/  IMAD.HI.U32 R13, R9, R15, RZ ;  /* 0x0000000f090d7227 */ /* 0x000fe200078e00ff */
[----:B------:R-:W-:Y:S02]  /*bcb0*/  IADD3 R15, P5, RZ, -R30, RZ ;  /* 0x8000001eff0f7210 */ /* 0x000fe40007fbe0ff */
[----:B------:R-:W-:Y:S01]  /*bcc0*/  IADD3 R11, P3, R11, R10, RZ ;  /* 0x0000000a0b0b7210 */ /* 0x000fe20007f7e0ff */
[----:B------:R-:W-:Y:S02]  /*bcd0*/  IMAD.X R13, R13, 0x1, R9, P0 ;  /* 0x000000010d0d7824 */ /* 0x000fe400000e0609 */
[----:B------:R-:W-:Y:S02]  /*bce0*/  IMAD.X R12, RZ, RZ, ~R31, P5 ;  /* 0x000000ffff0c7224 */ /* 0x000fe400028e0e1f */
[----:B------:R-:W-:Y:S01]  /*bcf0*/  IMAD.WIDE.U32 R8, R11, R6, RZ ;  /* 0x000000060b087225 */ /* 0x000fe200078e00ff */
[----:B------:R-:W-:-:S02]  /*bd00*/  IADD3.X R13, RZ, RZ, R13, P3, P2 ;  /* 0x000000ffff0d7210 */ /* 0x000fc40001fe440d */
[----:B------:R-:W-:Y:S01]  /*bd10*/  ISETP.GE.AND P2, PT, R31, RZ, PT ;  /* 0x000000ff1f00720c */ /* 0x000fe20003f46270 */
[----:B------:R-:W-:Y:S01]  /*bd20*/  IMAD R10, R11, R7, R9 ;  /* 0x000000070b0a7224 */ /* 0x000fe200078e0209 */
[----:B------:R-:W-:-:S03]  /*bd30*/  IADD3 R9, P0, RZ, -R8, RZ ;  /* 0x80000008ff097210 */ /* 0x000fc60007f1e0ff */
[----:B------:R-:W-:Y:S02]  /*bd40*/  IMAD R8, R13, R6, R10 ;  /* 0x000000060d087224 */ /* 0x000fe400078e020a */
[----:B------:R-:W-:-:S04]  /*bd50*/  IMAD.HI.U32 R10, R11, R9, RZ ;  /* 0x000000090b0a7227 */ /* 0x000fc800078e00ff */
[----:B------:R-:W-:-:S04]  /*bd60*/  IMAD.X R8, RZ, RZ, ~R8, P0 ;  /* 0x000000ffff087224 */ /* 0x000fc800000e0e08 */
[----:B------:R-:W-:-:S04]  /*bd70*/  IMAD.WIDE.U32 R10, P0, R11, R8, R10 ;  /* 0x000000080b0a7225 */ /* 0x000fc8000780000a */
[----:B------:R-:W-:Y:S01]  /*bd80*/  IMAD.HI.U32 R10, P3, R13, R9, R10 ;  /* 0x000000090d0a7227 */ /* 0x000fe2000786000a */
[----:B------:R-:W-:-:S03]  /*bd90*/  SEL R11, R15, R30, !P2 ;  /* 0x0000001e0f0b7207 */ /* 0x000fc60005000000 */
[CC--:B------:R-:W-:Y:S02]  /*bda0*/  IMAD R9, R13.reuse, R8.reuse, RZ ;  /* 0x000000080d097224 */ /* 0x0c0fe400078e02ff */
[----:B------:R-:W-:-:S03]  /*bdb0*/  IMAD.HI.U32 R8, R13, R8, RZ ;  /* 0x000000080d087227 */ /* 0x000fc600078e00ff */
[----:B------:R-:W-:Y:S01]  /*bdc0*/  IADD3 R10, P4, R9, R10, RZ ;  /* 0x0000000a090a7210 */ /* 0x000fe20007f9e0ff */
[----:B------:R-:W-:Y:S01]  /*bdd0*/  IMAD.X R9, R8, 0x1, R13, P0 ;  /* 0x0000000108097824 */ /* 0x000fe200000e060d */
[----:B------:R-:W-:-:S03]  /*bde0*/  SEL R13, R12, R31, !P2 ;  /* 0x0000001f0c0d7207 */ /* 0x000fc60005000000 */
[----:B------:R-:W-:Y:S01]  /*bdf0*/  IMAD.HI.U32 R8, R10, R11, RZ ;  /* 0x0000000b0a087227 */ /* 0x000fe200078e00ff */
[----:B------:R-:W-:-:S03]  /*be00*/  IADD3.X R12, RZ, RZ, R9, P4, P3 ;  /* 0x000000ffff0c7210 */ /* 0x000fc600027e6409 */
[----:B------:R-:W-:Y:S02]  /*be10*/  IMAD.MOV.U32 R9, RZ, RZ, RZ ;  /* 0x000000ffff097224 */ /* 0x000fe400078e00ff */
[-C--:B------:R-:W-:Y:S02]  /*be20*/  IMAD R15, R12, R13.reuse, RZ ;  /* 0x0000000d0c0f7224 */ /* 0x080fe400078e02ff */
[----:B------:R-:W-:-:S04]  /*be30*/  IMAD.WIDE.U32 R8, R10, R13, R8 ;  /* 0x0000000d0a087225 */ /* 0x000fc800078e0008 */
[----:B------:R-:W-:-:S04]  /*be40*/  IMAD.HI.U32 R10, R12, R13, RZ ;  /* 0x0000000d0c0a7227 */ /* 0x000fc800078e00ff */
[----:B------:R-:W-:-:S04]  /*be50*/  IMAD.HI.U32 R8, P0, R12, R11, R8 ;  /* 0x0000000b0c087227 */ /* 0x000fc80007800008 */
[----:B------:R-:W-:Y:S01]  /*be60*/  IMAD.X R10, RZ, RZ, R10, P0 ;  /* 0x000000ffff0a7224 */ /* 0x000fe200000e060a */
[----:B------:R-:W-:-:S05]  /*be70*/  IADD3 R15, P3, R15, R8, RZ ;  /* 0x000000080f0f7210 */ /* 0x000fca0007f7e0ff */
        /* <DEDUP_REMOVED lines=18> */
[----:B------:R-:W-:Y:S02]  /*bfa0*/  IADD3 R7, P3, RZ, -R6, RZ ;  /* 0x80000006ff077210 */ /* 0x000fe40007f7e0ff */
[----:B------:R-:W-:-:S03]  /*bfb0*/  ISETP.NE.U32.AND P0, PT, R28, RZ, PT ;  /* 0x000000ff1c00720c */ /* 0x000fc60003f05070 */
[----:B------:R-:W-:Y:S01]  /*bfc0*/  IMAD.X R9, RZ, RZ, ~R8, P3 ;  /* 0x000000ffff097224 */ /* 0x000fe200018e0e08 */
[----:B------:R-:W-:Y:S02]  /*bfd0*/  ISETP.NE.AND.EX P0, PT, R3, RZ, PT, P0 ;  /* 0x000000ff0300720c */ /* 0x000fe40003f05300 */
[----:B------:R-:W-:Y:S01]  /*bfe0*/  SEL R3, R7, R6, !P2 ;  /* 0x0000000607037207 */ /* 0x000fe20005000000 */
[----:B------:R-:W-:Y:S01]  /*bff0*/  IMAD.MOV.U32 R6, RZ, RZ, R0 ;  /* 0x000000ffff067224 */ /* 0x000fe200078e0000 */
[----:B------:R-:W-:Y:S01]  /*c000*/  SEL R8, R9, R8, !P2 ;  /* 0x0000000809087207 */ /* 0x000fe20005000000 */
[----:B------:R-:W-:Y:S01]  /*c010*/  IMAD.MOV.U32 R7, RZ, RZ, 0x0 ;  /* 0x00000000ff077424 */ /* 0x000fe200078e00ff */
[----:B------:R-:W-:Y:S02]  /*c020*/  SEL R3, R3, 0xffffffff, P0 ;  /* 0xffffffff03037807 */ /* 0x000fe40000000000 */
[----:B------:R-:W-:Y:S01]  /*c030*/  SEL R8, R8, 0xffffffff, P0 ;  /* 0xffffffff08087807 */ /* 0x000fe20000000000 */
[----:B------:R-:W-:Y:S06]  /*c040*/  RET.REL.NODEC R6 `(_ZN2at6native27unrolled_elementwise_kernelINS0_13BinaryFunctorIlllZZZNS0_16fmod_kernel_cudaERNS_18TensorIteratorBaseEENKUlvE_clEvENKUlvE2_clEvEUlllE_EESt5arrayIPcLm3EELi4E23TrivialOffsetCalculatorILi2EjESC_ILi1EjENS0_6memory12LoadWithCastILi2EEENSF_13StoreWithCastILi1EEEEEviT_T0_T2_T3_T4_T5_) ;  /* 0xffffff3c06ec7950 */ /* 0x000fec0003c3ffff */
.L_x_19858:
        /* <DEDUP_REMOVED lines=11> */
.L_x_57214:


//--------------------- .text._ZN2at6native18elementwise_kernelILi128ELi2EZNS0_22gpu_kernel_impl_nocastINS0_13BinaryFunctorIlllZZZNS0_16fmod_kernel_cudaERNS_18TensorIteratorBaseEENKUlvE_clEvENKUlvE2_clEvEUlllE_EEEEvS5_RKT_EUliE_EEviT1_ --------------------------
	.section	.text._ZN2at6native18elementwise_kernelILi128ELi2EZNS0_22gpu_kernel_impl_nocastINS0_13BinaryFunctorIlllZZZNS0_16fmod_kernel_cudaERNS_18TensorIteratorBaseEENKUlvE_clEvENKUlvE2_clEvEUlllE_EEEEvS5_RKT_EUliE_EEviT1_,"ax",@progbits
	.align	128
        .global         _ZN2at6native18elementwise_kernelILi128ELi2EZNS0_22gpu_kernel_impl_nocastINS0_13BinaryFunctorIlllZZZNS0_16fmod_kernel_cudaERNS_18TensorIteratorBaseEENKUlvE_clEvENKUlvE2_clEvEUlllE_EEEEvS5_RKT_EUliE_EEviT1_
        .type           _ZN2at6native18elementwise_kernelILi128ELi2EZNS0_22gpu_kernel_impl_nocastINS0_13BinaryFunctorIlllZZZNS0_16fmod_kernel_cudaERNS_18TensorIteratorBaseEENKUlvE_clEvENKUlvE2_clEvEUlllE_EEEEvS5_RKT_EUliE_EEviT1_,@function
        .size           _ZN2at6native18elementwise_kernelILi128ELi2EZNS0_22gpu_kernel_impl_nocastINS0_13BinaryFunctorIlllZZZNS0_16fmod_kernel_cudaERNS_18TensorIteratorBaseEENKUlvE_clEvENKUlvE2_clEvEUlllE_EEEEvS5_RKT_EUliE_EEviT1_,(.L_x_57215 - _ZN2at6native18elementwise_kernelILi128ELi2EZNS0_22gpu_kernel_impl_nocastINS0_13BinaryFunctorIlllZZZNS0_16fmod_kernel_cudaERNS_18TensorIteratorBaseEENKUlvE_clEvENKUlvE2_clEvEUlllE_EEEEvS5_RKT_EUliE_EEviT1_)
        .other          _ZN2at6native18elementwise_kernelILi128ELi2EZNS0_22gpu_kernel_impl_nocastINS0_13BinaryFunctorIlllZZZNS0_16fmod_kernel_cudaERNS_18TensorIteratorBaseEENKUlvE_clEvENKUlvE2_clEvEUlllE_EEEEvS5_RKT_EUliE_EEviT1_,@"STO_CUDA_ENTRY STV_DEFAULT"
_ZN2at6native18elementwise_kernelILi128ELi2EZNS0_22gpu_kernel_impl_nocastINS0_13BinaryFunctorIlllZZZNS0_16fmod_kernel_cudaERNS_18TensorIteratorBaseEENKUlvE_clEvENKUlvE2_clEvEUlllE_EEEEvS5_RKT_EUliE_EEviT1_:
.text._ZN2at6native18elementwise_kernelILi128ELi2EZNS0_22gpu_kernel_impl_nocastINS0_13BinaryFunctorIlllZZZNS0_16fmod_kernel_cudaERNS_18TensorIteratorBaseEENKUlvE_clEvENKUlvE2_clEvEUlllE_EEEEvS5_RKT_EUliE_EEviT1_:
[----:B------:R-:W-:Y:S01]  /*0000*/  LDC R1, c[0x0][0x28] ;  /* 0x00000a00ff017b82 */ /* 0x000fe20000000800 */
[----:B------:R-:W0:Y:S01]  /*0010*/  S2R R6, SR_CTAID.X ;  /* 0x0000000000067919 */ /* 0x000e220000002500 */
[----:B------:R-:W-:Y:S01]  /*0020*/  ULDC UR4, c[0x0][0x210] ;  /* 0x0000840000047ab9 */ /* 0x000fe20000000800 */
[----:B------:R-:W-:Y:S01]  /*0030*/  BSSY B0, `(.L_x_19859) ;  /* 0x0000193000007945 */ /* 0x000fe20003800000 */
[----:B------:R-:W0:Y:S02]  /*0040*/  S2R R7, SR_TID.X ;  /* 0x0000000000077919 */ /* 0x000e240000002100 */
[----:B0-----:R-:W-:-:S04]  /*0050*/  LEA R9, R6, R7, 0x8 ;  /* 0x0000000706097211 */ /* 0x001fc800078e40ff */
[----:B------:R-:W-:Y:S01]  /*0060*/  ISETP.GE.AND P0, PT, R9, UR4, PT ;  /* 0x0000000409007c0c */ /* 0x000fe2000bf06270 */
[----:B------:R-:W-:-:S12]  /*0070*/  ULDC.64 UR4, c[0x0][0x208] ;  /* 0x0000820000047ab9 */ /* 0x000fd80000000a00 */
[----:B------:R-:W-:Y:S05]  /*0080*/  @P0 BRA `(.L_x_19860) ;  /* 0x0000001800340947 */ /* 0x000fea0003800000 */
[----:B------:R-:W0:Y:S01]  /*0090*/  LDC R10, c[0x0][0x218] ;  /* 0x00008600ff0a7b82 */ /* 0x000e220000000800 */
[----:B------:R-:W-:Y:S01]  /*00a0*/  HFMA2.MMA R0, -RZ, RZ, 0, 0 ;  /* 0x00000000ff007435 */ /* 0x000fe200000001ff */
[----:B------:R-:W-:Y:S02]  /*00b0*/  CS2R R2, SRZ ;  /* 0x0000000000027805 */ /* 0x000fe4000001ff00 */
[----:B0-----:R-:W-:-:S13]  /*00c0*/  ISETP.NE.AND P0, PT, R10, RZ, PT ;  /* 0x000000ff0a00720c */ /* 0x001fda0003f05270 */
[----:B------:R-:W-:Y:S05]  /*00d0*/  @!P0 BRA `(.L_x_19861) ;  /* 0x0000001400708947 */ /* 0x000fea0003800000 */
[----:B------:R-:W-:Y:S01]  /*00e0*/  MOV R2, RZ ;  /* 0x000000ff00027202 */ /* 0x000fe20000000f00 */
[----:B------:R-:W-:Y:S01]  /*00f0*/  ULDC.64 UR6, c[0x0][0x220] ;  /* 0x0000880000067ab9 */ /* 0x000fe20000000a00 */
[----:B------:R-:W-:Y:S01]  /*0100*/  MOV R3, R9 ;  /* 0x0000000900037202 */ /* 0x000fe20000000f00 */
[----:B------:R-:W-:Y:S01]  /*0110*/  ULDC UR8, c[0x0][0x350] ;  /* 0x0000d40000087ab9 */ /* 0x000fe20000000800 */
[----:B------:R-:W-:Y:S01]  /*0120*/  ISETP.NE.AND P0, PT, R10, 0x1, PT ;  /* 0x000000010a00780c */ /* 0x000fe20003f05270 */
        /* <DEDUP_REMOVED lines=326> */
[----:B------:R-:W-:-:S06]  /*1590*/  ULDC UR6, c[0x0][0x45c] ;  /* 0x0001170000067ab9 */ /* 0x000fcc0000000800 */
[----:B------:R-:W1:Y:S08]  /*15a0*/  @P0 LDC R15, c[0x0][0x33c] ;  /* 0x0000cf00ff0f0b82 */ /* 0x000e700000000800 */
[----:B------:R-:W2:Y:S08]  /*15b0*/  @P0 LDC.64 R8, c[0x0][0x468] ;  /* 0x00011a00ff080b82 */ /* 0x000eb00000000a00 */
[----:B------:R-:W3:Y:S01]  /*15c0*/  @P0 LDC R14, c[0x0][0x470] ;  /* 0x00011c00ff0e0b82 */ /* 0x000ee20000000800 */
[----:B0-----:R-:W-:-:S05]  /*15d0*/  @P0 IMAD.HI.U32 R4, R11, R12, R10 ;  /* 0x0000000c0b040227 */ /* 0x001fca00078e000a */
[----:B------:R-:W-:Y:S02]  /*15e0*/  @P0 SHF.R.U32.HI R4, RZ, R13, R4 ;  /* 0x0000000dff040219 */ /* 0x000fe40000011604 */
[----:B------:R-:W-:-:S03]  /*15f0*/  IADD3 R13, -R11, RZ, RZ ;  /* 0x000000ff0b0d7210 */ /* 0x000fc60007ffe1ff */
[----:B------:R-:W-:Y:S02]  /*1600*/  @P0 IMAD.MOV R10, RZ, RZ, -R4 ;  /* 0x000000ffff0a0224 */ /* 0x000fe400078e0a04 */
[----:B------:R-:W-:Y:S01]  /*1610*/  IMAD R5, R13, UR8, R5 ;  /* 0x000000080d057c24 */ /* 0x000fe2000f8e0205 */
[----:B------:R-:W-:Y:S01]  /*1620*/  ULDC.64 UR8, c[0x0][0x460] ;  /* 0x0001180000087ab9 */ /* 0x000fe20000000a00 */
[----:B-1----:R-:W-:Y:S02]  /*1630*/  @P0 IMAD R11, R10, R15, R11 ;  /* 0x0000000f0a0b0224 */ /* 0x002fe400078e020b */
[C---:B------:R-:W-:Y:S02]  /*1640*/  IMAD R3, R5.reuse, UR6, R3 ;  /* 0x0000000605037c24 */ /* 0x040fe4000f8e0203 */
[C---:B------:R-:W-:Y:S02]  /*1650*/  IMAD R0, R5.reuse, UR8, R0 ;  /* 0x0000000805007c24 */ /* 0x040fe4000f8e0200 */
[----:B------:R-:W-:-:S02]  /*1660*/  IMAD R2, R5, UR9, R2 ;  /* 0x0000000905027c24 */ /* 0x000fc4000f8e0202 */
[C---:B--2---:R-:W-:Y:S02]  /*1670*/  @P0 IMAD R3, R11.reuse, R8, R3 ;  /* 0x000000080b030224 */ /* 0x044fe400078e0203 */
[C---:B------:R-:W-:Y:S02]  /*1680*/  @P0 IMAD R0, R11.reuse, R9, R0 ;  /* 0x000000090b000224 */ /* 0x040fe400078e0200 */
[----:B---3--:R-:W-:-:S07]  /*1690*/  @P0 IMAD R2, R11, R14, R2 ;  /* 0x0000000e0b020224 */ /* 0x008fce00078e0202 */
.L_x_19861:
[----:B------:R-:W-:Y:S01]  /*16a0*/  ULDC.64 UR8, c[0x0][0x488] ;  /* 0x0001220000087ab9 */ /* 0x000fe20000000a00 */
[----:B------:R-:W-:Y:S01]  /*16b0*/  ULDC.64 UR6, c[0x0][0x480] ;  /* 0x0001200000067ab9 */ /* 0x000fe20000000a00 */
[----:B------:R-:W-:Y:S02]  /*16c0*/  IADD3 R4, P1, R2, UR8, RZ ;  /* 0x0000000802047c10 */ /* 0x000fe4000ff3e0ff */
[----:B------:R-:W-:Y:S02]  /*16d0*/  IADD3 R8, P0, R0, UR6, RZ ;  /* 0x0000000600087c10 */ /* 0x000fe4000ff1e0ff */
[----:B------:R-:W-:Y:S02]  /*16e0*/  IADD3.X R5, RZ, UR9, RZ, P1, !PT ;  /* 0x00000009ff057c10 */ /* 0x000fe40008ffe4ff */
[----:B------:R-:W-:Y:S01]  /*16f0*/  IADD3.X R9, RZ, UR7, RZ, P0, !PT ;  /* 0x00000007ff097c10 */ /* 0x000fe200087fe4ff */
[----:B------:R-:W-:-:S03]  /*1700*/  ULDC.64 UR6, c[0x0][0x478] ;  /* 0x00011e0000067ab9 */ /* 0x000fc60000000a00 */
[----:B------:R-:W2:Y:S04]  /*1710*/  LDG.E.64 R4, desc[UR4][R4.64] ;  /* 0x0000000404047981 */ /* 0x000ea8000c1e1b00 */
[----:B------:R-:W2:Y:S01]  /*1720*/  LDG.E.64 R8, desc[UR4][R8.64] ;  /* 0x0000000408087981 */ /* 0x000ea2000c1e1b00 */
[----:B------:R-:W-:Y:S01]  /*1730*/  IADD3 R2, P1, R3, UR6, RZ ;  /* 0x0000000603027c10 */ /* 0x000fe2000ff3e0ff */
[----:B------:R-:W-:Y:S03]  /*1740*/  BSSY B1, `(.L_x_19862) ;  /* 0x000001e000017945 */ /* 0x000fe60003800000 */
[----:B------:R-:W-:Y:S02]  /*1750*/  IADD3.X R3, RZ, UR7, RZ, P1, !PT ;  /* 0x00000007ff037c10 */ /* 0x000fe40008ffe4ff */
[----:B--2---:R-:W-:-:S04]  /*1760*/  LOP3.LUT R0, R9, R5, RZ, 0xfc, !PT ;  /* 0x0000000509007212 */ /* 0x004fc800078efcff */
[----:B------:R-:W-:-:S13]  /*1770*/  ISETP.NE.U32.AND P0, PT, R0, RZ, PT ;  /* 0x000000ff0000720c */ /* 0x000fda0003f05070 */
[----:B------:R-:W-:Y:S05]  /*1780*/  @!P0 BRA `(.L_x_19863) ;  /* 0x0000000000188947 */ /* 0x000fea0003800000 */
[----:B------:R-:W-:Y:S02]  /*1790*/  MOV R10, R8 ;  /* 0x00000008000a7202 */ /* 0x000fe40000000f00 */
[----:B------:R-:W-:Y:S02]  /*17a0*/  MOV R0, R4 ;  /* 0x0000000400007202 */ /* 0x000fe40000000f00 */
[----:B------:R-:W-:Y:S02]  /*17b0*/  MOV R11, R5 ;  /* 0x00000005000b7202 */ /* 0x000fe40000000f00 */
[----:B------:R-:W-:-:S07]  /*17c0*/  MOV R8, 0x17e0 ;  /* 0x000017e000087802 */ /* 0x000fce0000000f00 */
[----:B------:R-:W-:Y:S05]  /*17d0*/  CALL.REL.NOINC `($__internal_2_$__cuda_sm20_rem_s64) ;  /* 0x0000001800a07944 */ /* 0x000fea0003c00000 */
[----:B------:R-:W-:Y:S05]  /*17e0*/  BRA `(.L_x_19864) ;  /* 0x00000000004c7947 */ /* 0x000fea0003800000 */
.L_x_19863:
[----:B------:R-:W0:Y:S01]  /*17f0*/  I2F.U32.RP R0, R4 ;  /* 0x0000000400007306 */ /* 0x000e220000209000 */
[----:B------:R-:W-:Y:S02]  /*1800*/  IADD3 R5, RZ, -R4, RZ ;  /* 0x80000004ff057210 */ /* 0x000fe40007ffe0ff */
[----:B------:R-:W-:-:S05]  /*1810*/  ISETP.NE.U32.AND P1, PT, R4, RZ, PT ;  /* 0x000000ff0400720c */ /* 0x000fca0003f25070 */
[----:B0-----:R-:W0:Y:S02]  /*1820*/  MUFU.RCP R0, R0 ;  /* 0x0000000000007308 */ /* 0x001e240000001000 */
[----:B0-----:R-:W-:-:S06]  /*1830*/  IADD3 R10, R0, 0xffffffe, RZ ;  /* 0x0ffffffe000a7810 */ /* 0x001fcc0007ffe0ff */
[----:B------:R0:W1:Y:S02]  /*1840*/  F2I.FTZ.U32.TRUNC.NTZ R11, R10 ;  /* 0x0000000a000b7305 */ /* 0x000064000021f000 */
[----:B0-----:R-:W-:Y:S01]  /*1850*/  HFMA2.MMA R10, -RZ, RZ, 0, 0 ;  /* 0x00000000ff0a7435 */ /* 0x001fe200000001ff */
[----:B-1----:R-:W-:-:S09]  /*1860*/  IMAD R5, R5, R11, RZ ;  /* 0x0000000b05057224 */ /* 0x002fd200078e02ff */
[----:B------:R-:W-:Y:S01]  /*1870*/  IMAD.HI.U32 R11, R11, R5, R10 ;  /* 0x000000050b0b7227 */ /* 0x000fe200078e000a */
[----:B------:R-:W-:-:S05]  /*1880*/  HFMA2.MMA R5, -RZ, RZ, 0, 0 ;  /* 0x00000000ff057435 */ /* 0x000fca00000001ff */
[----:B------:R-:W-:-:S05]  /*1890*/  IMAD.HI.U32 R11, R11, R8, RZ ;  /* 0x000000080b0b7227 */ /* 0x000fca00078e00ff */
[----:B------:R-:W-:-:S05]  /*18a0*/  IADD3 R11, -R11, RZ, RZ ;  /* 0x000000ff0b0b7210 */ /* 0x000fca0007ffe1ff */
[----:B------:R-:W-:-:S05]  /*18b0*/  IMAD R9, R4, R11, R8 ;  /* 0x0000000b04097224 */ /* 0x000fca00078e0208 */
[----:B------:R-:W-:-:S13]  /*18c0*/  ISETP.GE.U32.AND P0, PT, R9, R4, PT ;  /* 0x000000040900720c */ /* 0x000fda0003f06070 */
[----:B------:R-:W-:-:S05]  /*18d0*/  @P0 IMAD.IADD R9, R9, 0x1, -R4 ;  /* 0x0000000109090824 */ /* 0x000fca00078e0a04 */
[----:B------:R-:W-:-:S13]  /*18e0*/  ISETP.GE.U32.AND P0, PT, R9, R4, PT ;  /* 0x000000040900720c */ /* 0x000fda0003f06070 */
[----:B------:R-:W-:Y:S02]  /*18f0*/  @P0 IADD3 R9, -R4, R9, RZ ;  /* 0x0000000904090210 */ /* 0x000fe40007ffe1ff */
[----:B------:R-:W-:-:S04]  /*1900*/  @!P1 LOP3.LUT R9, RZ, R4, RZ, 0x33, !PT ;  /* 0x00000004ff099212 */ /* 0x000fc800078e33ff */
[----:B------:R-:W-:-:S07]  /*1910*/  MOV R4, R9 ;  /* 0x0000000900047202 */ /* 0x000fce0000000f00 */
.L_x_19864:
[----:B------:R-:W-:Y:S05]  /*1920*/  BSYNC B1 ;  /* 0x0000000000017941 */ /* 0x000fea0003800000 */
.L_x_19862:
[----:B------:R0:W-:Y:S01]  /*1930*/  STG.E.64 desc[UR4][R2.64], R4 ;  /* 0x0000000402007986 */ /* 0x0001e2000c101b04 */
[----:B------:R-:W-:-:S04]  /*1940*/  LEA R6, R6, R7, 0x8 ;  /* 0x0000000706067211 */ /* 0x000fc800078e40ff */
[----:B------:R-:W-:-:S07]  /*1950*/  IADD3 R9, R6, 0x80, RZ ;  /* 0x0000008006097810 */ /* 0x000fce0007ffe0ff */
.L_x_19860:
[----:B------:R-:W-:Y:S05]  /*1960*/  BSYNC B0 ;  /* 0x0000000000007941 */ /* 0x000fea0003800000 */
.L_x_19859:
[----:B------:R-:W-:Y:S02]  /*1970*/  ULDC UR6, c[0x0][0x210] ;  /* 0x0000840000067ab9 */ /* 0x000fe40000000800 */
[----:B------:R-:W-:-:S13]  /*1980*/  ISETP.GE.AND P0, PT, R9, UR6, PT ;  /* 0x0000000609007c0c */ /* 0x000fda000bf06270 */
[----:B------:R-:W-:Y:S05]  /*1990*/  @P0 EXIT ;  /* 0x000000000000094d */ /* 0x000fea0003800000 */
[----:B------:R-:W1:Y:S01]  /*19a0*/  LDC R8, c[0x0][0x218] ;  /* 0x00008600ff087b82 */ /* 0x000e620000000800 */
[----:B0-----:R-:W-:Y:S02]  /*19b0*/  CS2R R2, SRZ ;  /* 0x0000000000027805 */ /* 0x001fe4000001ff00 */
[----:B------:R-:W-:Y:S02]  /*19c0*/  MOV R0, RZ ;  /* 0x000000ff00007202 */ /* 0x000fe40000000f00 */
[----:B-1----:R-:W-:-:S13]  /*19d0*/  ISETP.NE.AND P0, PT, R8, RZ, PT ;  /* 0x000000ff0800720c */ /* 0x002fda0003f05270 */
[----:B------:R-:W-:Y:S05]  /*19e0*/  @!P0 BRA `(.L_x_19865) ;  /* 0x0000001400708947 */ /* 0x000fea0003800000 */
[----:B------:R-:W-:Y:S01]  /*19f0*/  HFMA2.MMA R2, -RZ, RZ, 0, 0 ;  /* 0x00000000ff027435 */ /* 0x000fe200000001ff */
[----:B------:R-:W-:Y:S01]  /*1a00*/  MOV R3, R9 ;  /* 0x0000000900037202 */ /* 0x000fe20000000f00 */
[----:B------:R-:W-:Y:S01]  /*1a10*/  ULDC.64 UR6, c[0x0][0x220] ;  /* 0x0000880000067ab9 */ /* 0x000fe20000000a00 */
[----:B------:R-:W-:Y:S01]  /*1a20*/  ISETP.NE.AND P0, PT, R8, 0x1, PT ;  /* 0x000000010800780c */ /* 0x000fe20003f05270 */
[----:B------:R-:W-:-:S06]  /*1a30*/  ULDC UR8, c[0x0][0x350] ;  /* 0x0000d40000087ab9 */ /* 0x000fcc0000000800 */
        /* <DEDUP_REMOVED lines=326> */
[----:B------:R-:W-:-:S06]  /*2ea0*/  ULDC UR6, c[0x0][0x45c] ;  /* 0x0001170000067ab9 */ /* 0x000fcc0000000800 */
[----:B------:R-:W1:Y:S08]  /*2eb0*/  @P0 LDC R13, c[0x0][0x33c] ;  /* 0x0000cf00ff0d0b82 */ /* 0x000e700000000800 */
[----:B------:R-:W2:Y:S08]  /*2ec0*/  @P0 LDC.64 R6, c[0x0][0x468] ;  /* 0x00011a00ff060b82 */ /* 0x000eb00000000a00 */
[----:B------:R-:W3:Y:S01]  /*2ed0*/  @P0 LDC R12, c[0x0][0x470] ;  /* 0x00011c00ff0c0b82 */ /* 0x000ee20000000800 */
[----:B0-----:R-:W-:-:S05]  /*2ee0*/  @P0 IMAD.HI.U32 R4, R9, R10, R8 ;  /* 0x0000000a09040227 */ /* 0x001fca00078e0008 */
[----:B------:R-:W-:Y:S02]  /*2ef0*/  @P0 SHF.R.U32.HI R4, RZ, R11, R4 ;  /* 0x0000000bff040219 */ /* 0x000fe40000011604 */
[----:B------:R-:W-:Y:S02]  /*2f00*/  IADD3 R11, -R9, RZ, RZ ;  /* 0x000000ff090b7210 */ /* 0x000fe40007ffe1ff */
[----:B------:R-:W-:-:S03]  /*2f10*/  @P0 IADD3 R8, -R4, RZ, RZ ;  /* 0x000000ff04080210 */ /* 0x000fc60007ffe1ff */
[----:B------:R-:W-:Y:S01]  /*2f20*/  IMAD R5, R11, UR8, R5 ;  /* 0x000000080b057c24 */ /* 0x000fe2000f8e0205 */
[----:B------:R-:W-:Y:S01]  /*2f30*/  ULDC.64 UR8, c[0x0][0x460] ;  /* 0x0001180000087ab9 */ /* 0x000fe20000000a00 */
[----:B-1----:R-:W-:Y:S02]  /*2f40*/  @P0 IMAD R9, R13, R8, R9 ;  /* 0x000000080d090224 */ /* 0x002fe400078e0209 */
[C---:B------:R-:W-:Y:S02]  /*2f50*/  IMAD R3, R5.reuse, UR6, R3 ;  /* 0x0000000605037c24 */ /* 0x040fe4000f8e0203 */
[C---:B------:R-:W-:Y:S02]  /*2f60*/  IMAD R0, R5.reuse, UR8, R0 ;  /* 0x0000000805007c24 */ /* 0x040fe4000f8e0200 */
[----:B------:R-:W-:Y:S02]  /*2f70*/  IMAD R2, R5, UR9, R2 ;  /* 0x0000000905027c24 */ /* 0x000fe4000f8e0202 */
[----:B--2---:R-:W-:-:S02]  /*2f80*/  @P0 IMAD R3, R9, R6, R3 ;  /* 0x0000000609030224 */ /* 0x004fc400078e0203 */
[C---:B------:R-:W-:Y:S02]  /*2f90*/  @P0 IMAD R0, R9.reuse, R7, R0 ;  /* 0x0000000709000224 */ /* 0x040fe400078e0200 */
[----:B---3--:R-:W-:-:S07]  /*2fa0*/  @P0 IMAD R2, R9, R12, R2 ;  /* 0x0000000c09020224 */ /* 0x008fce00078e0202 */
.L_x_19865:
        /* <DEDUP_REMOVED lines=21> */
.L_x_19867:
[----:B------:R-:W0:Y:S01]  /*3100*/  I2F.U32.RP R0, R4 ;  /* 0x0000000400007306 */ /* 0x000e220000209000 */
[----:B------:R-:W-:Y:S02]  /*3110*/  IADD3 R5, RZ, -R4, RZ ;  /* 0x80000004ff057210 */ /* 0x000fe40007ffe0ff */
[----:B------:R-:W-:-:S05]  /*3120*/  ISETP.NE.U32.AND P1, PT, R4, RZ, PT ;  /* 0x000000ff0400720c */ /* 0x000fca0003f25070 */
[----:B0-----:R-:W0:Y:S02]  /*3130*/  MUFU.RCP R0, R0 ;  /* 0x0000000000007308 */ /* 0x001e240000001000 */
[----:B0-----:R-:W-:-:S06]  /*3140*/  IADD3 R6, R0, 0xffffffe, RZ ;  /* 0x0ffffffe00067810 */ /* 0x001fcc0007ffe0ff */
[----:B------:R0:W1:Y:S02]  /*3150*/  F2I.FTZ.U32.TRUNC.NTZ R7, R6 ;  /* 0x0000000600077305 */ /* 0x000064000021f000 */
[----:B0-----:R-:W-:Y:S02]  /*3160*/  IMAD.MOV.U32 R6, RZ, RZ, RZ ;  /* 0x000000ffff067224 */ /* 0x001fe400078e00ff */
[----:B-1----:R-:W-:-:S04]  /*3170*/  IMAD R5, R5, R7, RZ ;  /* 0x0000000705057224 */ /* 0x002fc800078e02ff */
[----:B------:R-:W-:Y:S01]  /*3180*/  IMAD.HI.U32 R7, R7, R5, R6 ;  /* 0x0000000507077227 */ /* 0x000fe200078e0006 */
[----:B------:R-:W-:-:S05]  /*3190*/  HFMA2.MMA R5, -RZ, RZ, 0, 0 ;  /* 0x00000000ff057435 */ /* 0x000fca00000001ff */
[----:B------:R-:W-:-:S05]  /*31a0*/  IMAD.HI.U32 R7, R7, R8, RZ ;  /* 0x0000000807077227 */ /* 0x000fca00078e00ff */
[----:B------:R-:W-:-:S05]  /*31b0*/  IADD3 R7, -R7, RZ, RZ ;  /* 0x000000ff07077210 */ /* 0x000fca0007ffe1ff */
[----:B------:R-:W-:-:S05]  /*31c0*/  IMAD R9, R4, R7, R8 ;  /* 0x0000000704097224 */ /* 0x000fca00078e0208 */
[----:B------:R-:W-:-:S13]  /*31d0*/  ISETP.GE.U32.AND P0, PT, R9, R4, PT ;  /* 0x000000040900720c */ /* 0x000fda0003f06070 */
[----:B------:R-:W-:-:S04]  /*31e0*/  @P0 IADD3 R9, -R4, R9, RZ ;  /* 0x0000000904090210 */ /* 0x000fc80007ffe1ff */
[----:B------:R-:W-:-:S13]  /*31f0*/  ISETP.GE.U32.AND P0, PT, R9, R4, PT ;  /* 0x000000040900720c */ /* 0x000fda0003f06070 */
[----:B------:R-:W-:Y:S02]  /*3200*/  @P0 IADD3 R9, -R4, R9, RZ ;  /* 0x0000000904090210 */ /* 0x000fe40007ffe1ff */
[----:B------:R-:W-:-:S04]  /*3210*/  @!P1 LOP3.LUT R9, RZ, R4, RZ, 0x33, !PT ;  /* 0x00000004ff099212 */ /* 0x000fc800078e33ff */
[----:B------:R-:W-:-:S07]  /*3220*/  MOV R4, R9 ;  /* 0x0000000900047202 */ /* 0x000fce0000000f00 */
.L_x_19868:
[----:B------:R-:W-:Y:S05]  /*3230*/  BSYNC B0 ;  /* 0x0000000000007941 */ /* 0x000fea0003800000 */
.L_x_19866:
[----:B------:R-:W-:Y:S01]  /*3240*/  STG.E.64 desc[UR4][R2.64], R4 ;  /* 0x0000000402007986 */ /* 0x000fe2000c101b04 */
[----:B------:R-:W-:Y:S05]  /*3250*/  EXIT ;  /* 0x000000000000794d */ /* 0x000fea0003800000 */
        .weak           $__internal_2_$__cuda_sm20_rem_s64
        .type           $__internal_2_$__cuda_sm20_rem_s64,@function
        .size           $__internal_2_$__cuda_sm20_rem_s64,(.L_x_57215 - $__internal_2_$__cuda_sm20_rem_s64)
$__internal_2_$__cuda_sm20_rem_s64:
[-C--:B------:R-:W-:Y:S02]  /*3260*/  IADD3 R5, P1, RZ, -R0.reuse, RZ ;  /* 0x80000000ff057210 */ /* 0x080fe40007f3e0ff */
[----:B------:R-:W-:Y:S02]  /*3270*/  ISETP.GE.AND P0, PT, R11, RZ, PT ;  /* 0x000000ff0b00720c */ /* 0x000fe40003f06270 */
[-C--:B------:R-:W-:Y:S02]  /*3280*/  IADD3.X R12, RZ, ~R11.reuse, RZ, P1, !PT ;  /* 0x8000000bff0c7210 */ /* 0x080fe40000ffe4ff */
[----:B------:R-:W-:Y:S02]  /*3290*/  SEL R4, R5, R0, !P0 ;  /* 0x0000000005047207 */ /* 0x000fe40004000000 */
[----:B------:R-:W-:-:S04]  /*32a0*/  SEL R5, R12, R11, !P0 ;  /* 0x0000000b0c057207 */ /* 0x000fc80004000000 */
[----:B------:R-:W0:Y:S08]  /*32b0*/  I2F.U64.RP R16, R4 ;  /* 0x0000000400107312 */ /* 0x000e300000309000 */
[----:B0-----:R-:W0:Y:S02]  /*32c0*/  MUFU.RCP R16, R16 ;  /* 0x0000001000107308 */ /* 0x001e240000001000 */
[----:B0-----:R-:W-:-:S06]  /*32d0*/  IADD3 R12, R16, 0x1ffffffe, RZ ;  /* 0x1ffffffe100c7810 */ /* 0x001fcc0007ffe0ff */
[----:B------:R-:W0:Y:S02]  /*32e0*/  F2I.U64.TRUNC R12, R12 ;  /* 0x0000000c000c7311 */ /* 0x000e24000020d800 */
[----:B0-----:R-:W-:-:S04]  /*32f0*/  IMAD.WIDE.U32 R14, R12, R4, RZ ;  /* 0x000000040c0e7225 */ /* 0x001fc800078e00ff */
[----:B------:R-:W-:Y:S01]  /*3300*/  IMAD R15, R12, R5, R15 ;  /* 0x000000050c0f7224 */ /* 0x000fe200078e020f */
[----:B------:R-:W-:-:S03]  /*3310*/  IADD3 R17, P0, RZ, -R14, RZ ;  /* 0x8000000eff117210 */ /* 0x000fc60007f1e0ff */
[----:B------:R-:W-:Y:S02]  /*3320*/  IMAD R15, R13, R4, R15 ;  /* 0x000000040d0f7224 */ /* 0x000fe400078e020f */
[----:B------:R-:W-:-:S03]  /*3330*/  IMAD.HI.U32 R14, R12, R17, RZ ;  /* 0x000000110c0e7227 */ /* 0x000fc600078e00ff */
[----:B------:R-:W-:Y:S02]  /*3340*/  IADD3.X R19, RZ, ~R15, RZ, P0, !PT ;  /* 0x8000000fff137210 */ /* 0x000fe400007fe4ff */
[----:B------:R-:W-:-:S03]  /*3350*/  MOV R15, R12 ;  /* 0x0000000c000f7202 */ /* 0x000fc60000000f00 */
[-C--:B------:R-:W-:Y:S02]  /*3360*/  IMAD R21, R13, R19.reuse, RZ ;  /* 0x000000130d157224 */ /* 0x080fe400078e02ff */
[----:B------:R-:W-:-:S04]  /*3370*/  IMAD.WIDE.U32 R14, P0, R12, R19, R14 ;  /* 0x000000130c0e7225 */ /* 0x000fc8000780000e */
[----:B------:R-:W-:-:S04]  /*3380*/  IMAD.HI.U32 R14, P1, R13, R17, R14 ;  /* 0x000000110d0e7227 */ /* 0x000fc8000782000e */
[----:B------:R-:W-:Y:S01]  /*3390*/  IMAD.HI.U32 R17, R13, R19, RZ ;  /* 0x000000130d117227 */ /* 0x000fe200078e00ff */
[----:B------:R-:W-:-:S04]  /*33a0*/  IADD3 R15, P2, R21, R14, RZ ;  /* 0x0000000e150f7210 */ /* 0x000fc80007f5e0ff */
[----:B------:R-:W-:Y:S01]  /*33b0*/  IADD3.X R17, R17, R13, RZ, P0, !PT ;  /* 0x0000000d11117210 */ /* 0x000fe200007fe4ff */
        /* <DEDUP_REMOVED lines=10> */
[----:B------:R-:W-:Y:S01]  /*3460*/  IMAD.HI.U32 R14, P2, R17, R19, R14 ;  /* 0x00000013110e7227 */ /* 0x000fe2000784000e */
[----:B------:R-:W-:Y:S01]  /*3470*/  SEL R15, R13, R10, !P1 ;  /* 0x0000000a0d0f7207 */ /* 0x000fe20004800000 */
[----:B------:R-:W-:Y:S02]  /*3480*/  HFMA2.MMA R13, -RZ, RZ, 0, 0 ;  /* 0x00000000ff0d7435 */ /* 0x000fe400000001ff */
[CC--:B------:R-:W-:Y:S02]  /*3490*/  IMAD R19, R17.reuse, R12.reuse, RZ ;  /* 0x0000000c11137224 */ /* 0x0c0fe400078e02ff */
[----:B------:R-:W-:-:S03]  /*34a0*/  IMAD.HI.U32 R12, R17, R12, RZ ;  /* 0x0000000c110c7227 */ /* 0x000fc600078e00ff */
[----:B------:R-:W-:Y:S02]  /*34b0*/  IADD3 R10, P3, R19, R14, RZ ;  /* 0x0000000e130a7210 */ /* 0x000fe40007f7e0ff */
[----:B------:R-:W-:Y:S02]  /*34c0*/  IADD3.X R14, RZ, ~R9, RZ, P4, !PT ;  /* 0x80000009ff0e7210 */ /* 0x000fe400027fe4ff */
[----:B------:R-:W-:Y:S01]  /*34d0*/  IADD3.X R17, R12, R17, RZ, P0, !PT ;  /* 0x000000110c117210 */ /* 0x000fe200007fe4ff */
[----:B------:R-:W-:Y:S01]  /*34e0*/  IMAD.HI.U32 R12, R10, R15, RZ ;  /* 0x0000000f0a0c7227 */ /* 0x000fe200078e00ff */
[----:B------:R-:W-:Y:S02]  /*34f0*/  SEL R9, R14, R9, !P1 ;  /* 0x000000090e097207 */ /* 0x000fe40004800000 */
[----:B------:R-:W-:-:S03]  /*3500*/  IADD3.X R14, RZ, RZ, R17, P3, P2 ;  /* 0x000000ffff0e7210 */ /* 0x000fc60001fe4411 */
[----:B------:R-:W-:-:S04]  /*3510*/  IMAD.WIDE.U32 R12, R10, R9, R12 ;  /* 0x000000090a0c7225 */ /* 0x000fc800078e000c */
[C---:B------:R-:W-:Y:S02]  /*3520*/  IMAD R17, R14.reuse, R9, RZ ;  /* 0x000000090e117224 */ /* 0x040fe400078e02ff */
[----:B------:R-:W-:-:S04]  /*3530*/  IMAD.HI.U32 R12, P0, R14, R15, R12 ;  /* 0x0000000f0e0c7227 */ /* 0x000fc8000780000c */
[----:B------:R-:W-:Y:S01]  /*3540*/  IMAD.HI.U32 R10, R14, R9, RZ ;  /* 0x000000090e0a7227 */ /* 0x000fe200078e00ff */
[----:B------:R-:W-:-:S04]  /*3550*/  IADD3 R17, P2, R17, R12, RZ ;  /* 0x0000000c11117210 */ /* 0x000fc80007f5e0ff */
[----:B------:R-:W-:Y:S01]  /*3560*/  IADD3.X R10, R10, RZ, RZ, P0, !PT ;  /* 0x000000ff0a0a7210 */ /* 0x000fe200007fe4ff */
[----:B------:R-:W-:-:S03]  /*3570*/  IMAD.WIDE.U32 R12, R17, R4, RZ ;  /* 0x00000004110c7225 */ /* 0x000fc600078e00ff */
[----:B------:R-:W-:Y:S01]  /*3580*/  IADD3.X R19, RZ, R10, RZ, P2, !PT ;  /* 0x0000000aff137210 */ /* 0x000fe200017fe4ff */
[----:B------:R-:W-:Y:S01]  /*3590*/  IMAD R17, R17, R5, R13 ;  /* 0x0000000511117224 */ /* 0x000fe200078e020d */
[----:B------:R-:W-:-:S03]  /*35a0*/  IADD3 R15, P2, -R12, R15, RZ ;  /* 0x0000000f0c0f7210 */ /* 0x000fc60007f5e1ff */
[-C--:B------:R-:W-:Y:S01]  /*35b0*/  IMAD R10, R19, R4.reuse, R17 ;  /* 0x00000004130a7224 */ /* 0x080fe200078e0211 */
[----:B------:R-:W-:-:S04]  /*35c0*/  ISETP.GE.U32.AND P0, PT, R15, R4, PT ;  /* 0x000000040f00720c */ /* 0x000fc80003f06070 */
[----:B------:R-:W-:Y:S02]  /*35d0*/  IADD3.X R17, ~R10, R9, RZ, P2, !PT ;  /* 0x000000090a117210 */ /* 0x000fe400017fe5ff */
[----:B------:R-:W-:Y:S02]  /*35e0*/  IADD3 R9, P2, R15, -R4, RZ ;  /* 0x800000040f097210 */ /* 0x000fe40007f5e0ff */
[CC--:B------:R-:W-:Y:S02]  /*35f0*/  ISETP.GE.U32.AND.EX P0, PT, R17.reuse, R5.reuse, PT, P0 ;  /* 0x000000051100720c */ /* 0x0c0fe40003f06100 */
[----:B------:R-:W-:Y:S02]  /*3600*/  IADD3.X R13, R17, ~R5, RZ, P2, !PT ;  /* 0x80000005110d7210 */ /* 0x000fe400017fe4ff */
[----:B------:R-:W-:Y:S02]  /*3610*/  SEL R9, R9, R15, P0 ;  /* 0x0000000f09097207 */ /* 0x000fe40000000000 */
[----:B------:R-:W-:-:S02]  /*3620*/  SEL R13, R13, R17, P0 ;  /* 0x000000110d0d7207 */ /* 0x000fc40000000000 */
[CC--:B------:R-:W-:Y:S02]  /*3630*/  ISETP.GE.U32.AND P0, PT, R9.reuse, R4.reuse, PT ;  /* 0x000000040900720c */ /* 0x0c0fe40003f06070 */
[----:B------:R-:W-:Y:S02]  /*3640*/  IADD3 R4, P2, R9, -R4, RZ ;  /* 0x8000000409047210 */ /* 0x000fe40007f5e0ff */
[CC--:B------:R-:W-:Y:S02]  /*3650*/  ISETP.GE.U32.AND.EX P0, PT, R13.reuse, R5.reuse, PT, P0 ;  /* 0x000000050d00720c */ /* 0x0c0fe40003f06100 */
[----:B------:R-:W-:Y:S02]  /*3660*/  IADD3.X R5, R13, ~R5, RZ, P2, !PT ;  /* 0x800000050d057210 */ /* 0x000fe400017fe4ff */
[----:B------:R-:W-:Y:S02]  /*3670*/  SEL R4, R4, R9, P0 ;  /* 0x0000000904047207 */ /* 0x000fe40000000000 */
[----:B------:R-:W-:-:S02]  /*3680*/  SEL R5, R5, R13, P0 ;  /* 0x0000000d05057207 */ /* 0x000fc40000000000 */
[-C--:B------:R-:W-:Y:S02]  /*3690*/  IADD3 R9, P2, RZ, -R4.reuse, RZ ;  /* 0x80000004ff097210 */ /* 0x080fe40007f5e0ff */
[----:B------:R-:W-:Y:S02]  /*36a0*/  ISETP.NE.U32.AND P0, PT, R0, RZ, PT ;  /* 0x000000ff0000720c */ /* 0x000fe40003f05070 */
[----:B------:R-:W-:Y:S02]  /*36b0*/  IADD3.X R0, RZ, ~R5, RZ, P2, !PT ;  /* 0x80000005ff007210 */ /* 0x000fe400017fe4ff */
[----:B------:R-:W-:Y:S02]  /*36c0*/  SEL R4, R9, R4, !P1 ;  /* 0x0000000409047207 */ /* 0x000fe40004800000 */
[----:B------:R-:W-:Y:S02]  /*36d0*/  MOV R9, 0x0 ;  /* 0x0000000000097802 */ /* 0x000fe40000000f00 */
[----:B------:R-:W-:-:S02]  /*36e0*/  ISETP.NE.AND.EX P0, PT, R11, RZ, PT, P0 ;  /* 0x000000ff0b00720c */ /* 0x000fc40003f05300 */
[----:B------:R-:W-:Y:S02]  /*36f0*/  SEL R5, R0, R5, !P1 ;  /* 0x0000000500057207 */ /* 0x000fe40004800000 */
[----:B------:R-:W-:Y:S02]  /*3700*/  SEL R4, R4, 0xffffffff, P0 ;  /* 0xffffffff04047807 */ /* 0x000fe40000000000 */
[----:B------:R-:W-:Y:S01]  /*3710*/  SEL R5, R5, 0xffffffff, P0 ;  /* 0xffffffff05057807 */ /* 0x000fe20000000000 */
[----:B------:R-:W-:Y:S06]  /*3720*/  RET.REL.NODEC R8 `(_ZN2at6native18elementwise_kernelILi128ELi2EZNS0_22gpu_kernel_impl_nocastINS0_13BinaryFunctorIlllZZZNS0_16fmod_kernel_cudaERNS_18TensorIteratorBaseEENKUlvE_clEvENKUlvE2_clEvEUlllE_EEEEvS5_RKT_EUliE_EEviT1_) ;  /* 0xffffffc808347950 */ /* 0x000fec0003c3ffff */
.L_x_19869:
        /* <DEDUP_REMOVED lines=13> */
.L_x_57215:


//--------------------- .text._ZN2at6native27unrolled_elementwise_kernelINS0_13BinaryFunctorIlllZZZNS0_16fmod_kernel_cudaERNS_18TensorIteratorBaseEENKUlvE_clEvENKUlvE2_clEvEUlllE_EESt5arrayIPcLm3EELi4E23TrivialOffsetCalculatorILi2EjESC_ILi1EjENS0_6memory15LoadWithoutCastENSF_16StoreWithoutCastEEEviT_T0_T2_T3_T4_T5_ --------------------------
	.section	.text._ZN2at6native27unrolled_elementwise_kernelINS0_13BinaryFunctorIlllZZZNS0_16fmod_kernel_cudaERNS_18TensorIteratorBaseEENKUlvE_clEvENKUlvE2_clEvEUlllE_EESt5arrayIPcLm3EELi4E23TrivialOffsetCalculatorILi2EjESC_ILi1EjENS0_6memory15LoadWithoutCastENSF_16StoreWithoutCastEEEviT_T0_T2_T3_T4_T5_,"ax",@progbits
	.align	128
        .global         _ZN2at6native27unrolled_elementwise_kernelINS0_13BinaryFunctorIlllZZZNS0_16fmod_kernel_cudaERNS_18TensorIteratorBaseEENKUlvE_clEvENKUlvE2_clEvEUlllE_EESt5arrayIPcLm3EELi4E23TrivialOffsetCalculatorILi2EjESC_ILi1EjENS0_6memory15LoadWithoutCastENSF_16StoreWithoutCastEEEviT_T0_T2_T3_T4_T5_
        .type           _ZN2at6native27unrolled_elementwise_kernelINS0_13BinaryFunctorIlllZZZNS0_16fmod_kernel_cudaERNS_18TensorIteratorBaseEENKUlvE_clEvENKUlvE2_clEvEUlllE_EESt5arrayIPcLm3EELi4E23TrivialOffsetCalculatorILi2EjESC_ILi1EjENS0_6memory15LoadWithoutCastENSF_16StoreWithoutCastEEEviT_T0_T2_T3_T4_T5_,@function
        .size           _ZN2at6native27unrolled_elementwise_kernelINS0_13BinaryFunctorIlllZZZNS0_16fmod_kernel_cudaERNS_18TensorIteratorBaseEENKUlvE_clEvENKUlvE2_clEvEUlllE_EESt5arrayIPcLm3EELi4E23TrivialOffsetCalculatorILi2EjESC_ILi1EjENS0_6memory15LoadWithoutCastENSF_16StoreWithoutCastEEEviT_T0_T2_T3_T4_T5_,(.L_x_57216 - _ZN2at6native27unrolled_elementwise_kernelINS0_13BinaryFunctorIlllZZZNS0_16fmod_kernel_cudaERNS_18TensorIteratorBaseEENKUlvE_clEvENKUlvE2_clEvEUlllE_EESt5arrayIPcLm3EELi4E23TrivialOffsetCalculatorILi2EjESC_ILi1EjENS0_6memory15LoadWithoutCastENSF_16StoreWithoutCastEEEviT_T0_T2_T3_T4_T5_)
        .other          _ZN2at6native27unrolled_elementwise_kernelINS0_13BinaryFunctorIlllZZZNS0_16fmod_kernel_cudaERNS_18TensorIteratorBaseEENKUlvE_clEvENKUlvE2_clEvEUlllE_EESt5arrayIPcLm3EELi4E23TrivialOffsetCalculatorILi2EjESC_ILi1EjENS0_6memory15LoadWithoutCastENSF_16StoreWithoutCastEEEviT_T0_T2_T3_T4_T5_,@"STO_CUDA_ENTRY STV_DEFAULT"
_ZN2at6native27unrolled_elementwise_kernelINS0_13BinaryFunctorIlllZZZNS0_16fmod_kernel_cudaERNS_18TensorIteratorBaseEENKUlvE_clEvENKUlvE2_clEvEUlllE_EESt5arrayIPcLm3EELi4E23TrivialOffsetCalculatorILi2EjESC_ILi1EjENS0_6memory15LoadWithoutCastENSF_16StoreWithoutCastEEEviT_T0_T2_T3_T4_T5_:
.text._ZN2at6native27unrolled_elementwise_kernelINS0_13BinaryFunctorIlllZZZNS0_16fmod_kernel_cudaERNS_18TensorIteratorBaseEENKUlvE_clEvENKUlvE2_clEvEUlllE_EESt5arrayIPcLm3EELi4E23TrivialOffsetCalculatorILi2EjESC_ILi1EjENS0_6memory15LoadWithoutCastENSF_16StoreWithoutCastEEEviT_T0_T2_T3_T4_T5_:
[----:B------:R-:W-:Y:S01]  /*0000*/  LDC R1, c[0x0][0x28] ;  /* 0x00000a00ff017b82 */ /* 0x000fe20000000800 */
[----:B------:R-:W0:Y:S07]  /*0010*/  S2R R0, SR_CTAID.X ;  /* 0x0000000000007919 */ /* 0x000e2e0000002500 */
[----:B------:R-:W0:Y:S01]  /*0020*/  LDC R5, c[0x0][0x210] ;  /* 0x00008400ff057b82 */ /* 0x000e220000000800 */
[----:B------:R-:W-:Y:S02]  /*0030*/  CS2R R28, SRZ ;  /* 0x00000000001c7805 */ /* 0x000fe4000001ff00 */
[----:B------:R-:W-:Y:S01]  /*0040*/  CS2R R22, SRZ ;  /* 0x0000000000167805 */ /* 0x000fe2000001ff00 */
[----:B------:R-:W1:Y:S01]  /*0050*/  S2R R3, SR_TID.X ;  /* 0x0000000000037919 */ /* 0x000e620000002100 */
[----:B------:R-:W-:Y:S01]  /*0060*/  ULDC.64 UR4, c[0x0][0x208] ;  /* 0x0000820000047ab9 */ /* 0x000fe20000000a00 */
        /* <DEDUP_REMOVED lines=13> */
[----:B------:R-:W0:Y:S04]  /*0140*/  @!P0 LDC.64 R4, c[0x0][0x228] ;  /* 0x00008a00ff048b82 */ /* 0x000e280000000a00 */
[----:B------:R3:W5:Y:S01]  /*0150*/  @!P1 LDG.E.64 R28, desc[UR4][R20.64] ;  /* 0x00000004141c9981 */ /* 0x000762000c1e1b00 */
[----:B-1----:R-:W-:Y:S01]  /*0160*/  @!P1 IMAD.WIDE.U32 R26, R7, 0x8, R26 ;  /* 0x00000008071a9825 */ /* 0x002fe200078e001a */
[----:B------:R-:W-:-:S05]  /*0170*/  CS2R R6, SRZ ;  /* 0x0000000000067805 */ /* 0x000fca000001ff00 */
[----:B------:R-:W-:Y:S01]  /*0180*/  @!P3 LEA R17, R0, R25, 0x9 ;  /* 0x000000190011b211 */ /* 0x000fe200078e48ff */
[----:B------:R-:W-:Y:S01]  /*0190*/  @!P3 VIADD R25, R25, 0x80 ;  /* 0x000000801919b836 */ /* 0x000fe20000000000 */
[----:B------:R-:W1:Y:S01]  /*01a0*/  @!P3 LDC.64 R8, c[0x0][0x220] ;  /* 0x00008800ff08bb82 */ /* 0x000e620000000a00 */
[----:B------:R3:W5:Y:S01]  /*01b0*/  @!P1 LDG.E.64 R6, desc[UR4][R26.64] ;  /* 0x000000041a069981 */ /* 0x000762000c1e1b00 */
[----:B--2---:R-:W-:Y:S02]  /*01c0*/  @!P0 IMAD.WIDE.U32 R34, R31, 0x8, R18 ;  /* 0x000000081f228825 */ /* 0x004fe400078e0012 */
[----:B------:R-:W-:-:S04]  /*01d0*/  ISETP.GE.AND P2, PT, R25, R2, PT ;  /* 0x000000021900720c */ /* 0x000fc80003f46270 */
[----:B------:R-:W2:Y:S01]  /*01e0*/  @!P3 LDC.64 R14, c[0x0][0x228] ;  /* 0x00008a00ff0ebb82 */ /* 0x000ea20000000a00 */
[----:B------:R3:W5:Y:S08]  /*01f0*/  @!P0 LDG.E.64 R22, desc[UR4][R34.64] ;  /* 0x0000000422168981 */ /* 0x000770000c1e1b00 */
[----:B------:R-:W4:Y:S08]  /*0200*/  @!P2 LDC.64 R12, c[0x0][0x220] ;  /* 0x00008800ff0cab82 */ /* 0x000f300000000a00 */
[----:B------:R-:W3:Y:S01]  /*0210*/  @!P2 LDC.64 R10, c[0x0][0x228] ;  /* 0x00008a00ff0aab82 */ /* 0x000ee20000000a00 */
[----:B------:R-:W-:-:S02]  /*0220*/  @!P2 IMAD R33, R0, 0x200, R25 ;  /* 0x000002000021a824 */ /* 0x000fc400078e0219 */
[----:B0-----:R-:W-:Y:S01]  /*0230*/  @!P0 IMAD.WIDE.U32 R4, R31, 0x8, R4 ;  /* 0x000000081f048825 */ /* 0x001fe200078e0004 */
[----:B------:R-:W-:-:S03]  /*0240*/  CS2R R24, SRZ ;  /* 0x0000000000187805 */ /* 0x000fc6000001ff00 */
[----:B-1----:R-:W-:-:S03]  /*0250*/  @!P3 IMAD.WIDE.U32 R8, R17, 0x8, R8 ;  /* 0x000000081108b825 */ /* 0x002fc600078e0008 */
[----:B------:R0:W5:Y:S01]  /*0260*/  @!P0 LDG.E.64 R24, desc[UR4][R4.64] ;  /* 0x0000000404188981 */ /* 0x000162000c1e1b00 */
[----:B--2---:R-:W-:Y:S01]  /*0270*/  @!P3 IMAD.WIDE.U32 R18, R17, 0x8, R14 ;  /* 0x000000081112b825 */ /* 0x004fe200078e000e */
[----:B------:R-:W-:Y:S02]  /*0280*/  CS2R R16, SRZ ;  /* 0x0000000000107805 */ /* 0x000fe4000001ff00 */
[----:B------:R-:W-:Y:S01]  /*0290*/  CS2R R14, SRZ ;  /* 0x00000000000e7805 */ /* 0x000fe2000001ff00 */
[C---:B----4-:R-:W-:Y:S01]  /*02a0*/  @!P2 IMAD.WIDE.U32 R30, R33.reuse, 0x8, R12 ;  /* 0x00000008211ea825 */ /* 0x050fe200078e000c */
[----:B------:R-:W-:Y:S02]  /*02b0*/  CS2R R12, SRZ ;  /* 0x00000000000c7805 */ /* 0x000fe4000001ff00 */
[----:B------:R0:W5:Y:S04]  /*02c0*/  @!P3 LDG.E.64 R16, desc[UR4][R8.64] ;  /* 0x000000040810b981 */ /* 0x000168000c1e1b00 */
[----:B------:R0:W5:Y:S01]  /*02d0*/  @!P3 LDG.E.64 R14, desc[UR4][R18.64] ;  /* 0x00000004120eb981 */ /* 0x000162000c1e1b00 */
[----:B---3--:R-:W-:Y:S01]  /*02e0*/  @!P2 IMAD.WIDE.U32 R32, R33, 0x8, R10 ;  /* 0x000000082120a825 */ /* 0x008fe200078e000a */
[----:B------:R-:W-:-:S02]  /*02f0*/  CS2R R10, SRZ ;  /* 0x00000000000a7805 */ /* 0x000fc4000001ff00 */
[----:B------:R0:W5:Y:S04]  /*0300*/  @!P2 LDG.E.64 R12, desc[UR4][R30.64] ;  /* 0x000000041e0ca981 */ /* 0x000168000c1e1b00 */
[----:B------:R0:W5:Y:S01]  /*0310*/  @!P2 LDG.E.64 R10, desc[UR4][R32.64] ;  /* 0x00000004200aa981 */ /* 0x000162000c1e1b00 */
[----:B------:R-:W-:Y:S04]  /*0320*/  BSSY B0, `(.L_x_19870) ;  /* 0x000001c000007945 */ /* 0x000fe80003800000 */
[----:B------:R-:W-:Y:S05]  /*0330*/  @P1 BRA `(.L_x_19871) ;  /* 0x0000000000681947 */ /* 0x000fea0003800000 */
[----:B0----5:R-:W-:-:S04]  /*0340*/  LOP3.LUT R4, R29, R7, RZ, 0xfc, !PT ;  /* 0x000000071d047212 */ /* 0x021fc800078efcff */
[----:B------:R-:W-:-:S13]  /*0350*/  ISETP.NE.U32.AND P0, PT, R4, RZ, PT ;  /* 0x000000ff0400720c */ /* 0x000fda0003f05070 */
[----:B------:R-:W-:Y:S05]  /*0360*/  @!P0 BRA `(.L_x_19872) ;  /* 0x0000000000148947 */ /* 0x000fea0003800000 */
[----:B------:R-:W-:-:S07]  /*0370*/  MOV R4, 0x390 ;  /* 0x0000039000047802 */ /* 0x000fce0000000f00 */
[----:B------:R-:W-:Y:S05]  /*0380*/  CALL.REL.NOINC `($__internal_3_$__cuda_sm20_rem_s64) ;  /* 0x0000000800707944 */ /* 0x000fea0003c00000 */
[----:B------:R-:W-:Y:S01]  /*0390*/  MOV R8, R18 ;  /* 0x0000001200087202 */ /* 0x000fe20000000f00 */
[----:B------:R-:W-:Y:S01]  /*03a0*/  IMAD.MOV.U32 R9, RZ, RZ, R19 ;  /* 0x000000ffff097224 */ /* 0x000fe200078e0013 */
[----:B------:R-:W-:Y:S06]  /*03b0*/  BRA `(.L_x_19871) ;  /* 0x0000000000487947 */ /* 0x000fec0003800000 */
.L_x_19872:
[----:B------:R-:W0:Y:S01]  /*03c0*/  I2F.U32.RP R7, R6 ;  /* 0x0000000600077306 */ /* 0x000e220000209000 */
[----:B------:R-:W-:-:S07]  /*03d0*/  ISETP.NE.U32.AND P2, PT, R6, RZ, PT ;  /* 0x000000ff0600720c */ /* 0x000fce0003f45070 */
[----:B0-----:R-:W0:Y:S02]  /*03e0*/  MUFU.RCP R7, R7 ;  /* 0x0000000700077308 */ /* 0x001e240000001000 */
[----:B0-----:R-:W-:-:S06]  /*03f0*/  VIADD R4, R7, 0xffffffe ;  /* 0x0ffffffe07047836 */ /* 0x001fcc0000000000 */
[----:B------:R0:W1:Y:S02]  /*0400*/  F2I.FTZ.U32.TRUNC.NTZ R5, R4 ;  /* 0x0000000400057305 */ /* 0x000064000021f000 */
[----:B0-----:R-:W-:Y:S01]  /*0410*/  IMAD.MOV.U32 R4, RZ, RZ, RZ ;  /* 0x000000ffff047224 */ /* 0x001fe200078e00ff */
[----:B-1----:R-:W-:-:S05]  /*0420*/  IADD3 R9, RZ, -R5, RZ ;  /* 0x80000005ff097210 */ /* 0x002fca0007ffe0ff */
[----:B------:R-:W-:-:S04]  /*0430*/  IMAD R9, R9, R6, RZ ;  /* 0x0000000609097224 */ /* 0x000fc800078e02ff */
[----:B------:R-:W-:-:S04]  /*0440*/  IMAD.HI.U32 R5, R5, R9, R4 ;  /* 0x0000000905057227 */ /* 0x000fc800078e0004 */
[----:B------:R-:W-:Y:S02]  /*0450*/  IMAD.MOV.U32 R9, RZ, RZ, RZ ;  /* 0x000000ffff097224 */ /* 0x000fe400078e00ff */
[----:B------:R-:W-:-:S04]  /*0460*/  IMAD.HI.U32 R5, R5, R28, RZ ;  /* 0x0000001c05057227 */ /* 0x000fc800078e00ff */
[----:B------:R-:W-:-:S04]  /*0470*/  IMAD.MOV R5, RZ, RZ, -R5 ;  /* 0x000000ffff057224 */ /* 0x000fc800078e0a05 */
[----:B------:R-:W-:-:S05]  /*0480*/  IMAD R8, R6, R5, R28 ;  /* 0x0000000506087224 */ /* 0x000fca00078e021c */
[----:B------:R-:W-:-:S13]  /*0490*/  ISETP.GE.U32.AND P0, PT, R8, R6, PT ;  /* 0x000000060800720c */ /* 0x000fda0003f06070 */
[----:B------:R-:W-:-:S04]  /*04a0*/  @P0 IADD3 R8, R8, -R6, RZ ;  /* 0x8000000608080210 */ /* 0x000fc80007ffe0ff */
[----:B------:R-:W-:-:S13]  /*04b0*/  ISETP.GE.U32.AND P0, PT, R8, R6, PT ;  /* 0x000000060800720c */ /* 0x000fda0003f06070 */
[----:B------:R-:W-:Y:S01]  /*04c0*/  @P0 IMAD.IADD R8, R8, 0x1, -R6 ;  /* 0x0000000108080824 */ /* 0x000fe200078e0a06 */
[----:B------:R-:W-:-:S07]  /*04d0*/  @!P2 LOP3.LUT R8, RZ, R6, RZ, 0x33, !PT ;  /* 0x00000006ff08a212 */ /* 0x000fce00078e33ff */
.L_x_19871:
[----:B------:R-:W-:Y:S05]  /*04e0*/  BSYNC B0 ;  /* 0x0000000000007941 */ /* 0x000fea0003800000 */
.L_x_19870:
[----:B0-----:R-:W-:Y:S01]  /*04f0*/  IADD3 R5, R3, 0x80, RZ ;  /* 0x0000008003057810 */ /* 0x001fe20007ffe0ff */
[----:B------:R-:W-:Y:S03]  /*0500*/  BSSY B0, `(.L_x_19873) ;  /* 0x0000021000007945 */ /* 0x000fe60003800000 */
[----:B------:R-:W-:-:S13]  /*0510*/  ISETP.GE.AND P0, PT, R5, R2, PT ;  /* 0x000000020500720c */ /* 0x000fda0003f06270 */
[----:B------:R-:W-:Y:S05]  /*0520*/  @P0 BRA `(.L_x_19874) ;  /* 0x0000000000780947 */ /* 0x000fea0003800000 */
[----:B-----5:R-:W-:-:S04]  /*0530*/  LOP3.LUT R4, R23, R25, RZ, 0xfc, !PT ;  /* 0x0000001917047212 */ /* 0x020fc800078efcff */
[----:B------:R-:W-:-:S13]  /*0540*/  ISETP.NE.U32.AND P0, PT, R4, RZ, PT ;  /* 0x000000ff0400720c */ /* 0x000fda0003f05070 */
[----:B------:R-:W-:Y:S05]  /*0550*/  @!P0 BRA `(.L_x_19875) ;  /* 0x0000000000248947 */ /* 0x000fea0003800000 */
[----:B------:R-:W-:Y:S01]  /*0560*/  IMAD.MOV.U32 R28, RZ, RZ, R22 ;  /* 0x000000ffff1c7224 */ /* 0x000fe200078e0016 */
[----:B------:R-:W-:Y:S01]  /*0570*/  MOV R6, R24 ;  /* 0x0000001800067202 */ /* 0x000fe20000000f00 */
[----:B------:R-:W-:Y:S01]  /*0580*/  IMAD.MOV.U32 R29, RZ, RZ, R23 ;  /* 0x000000ffff1d7224 */ /* 0x000fe200078e0017 */
[----:B------:R-:W-:Y:S01]  /*0590*/  MOV R4, 0x5c0 ;  /* 0x000005c000047802 */ /* 0x000fe20000000f00 */
[----:B------:R-:W-:-:S07]  /*05a0*/  IMAD.MOV.U32 R7, RZ, RZ, R25 ;  /* 0x000000ffff077224 */ /* 0x000fce00078e0019 */
[----:B------:R-:W-:Y:S05]  /*05b0*/  CALL.REL.NOINC `($__internal_3_$__cuda_sm20_rem_s64) ;  /* 0x0000000400e47944 */ /* 0x000fea0003c00000 */
[----:B------:R-:W-:Y:S01]  /*05c0*/  IMAD.MOV.U32 R22, RZ, RZ, R18 ;  /* 0x000000ffff167224 */ /* 0x000fe200078e0012 */
[----:B------:R-:W-:Y:S01]  /*05d0*/  MOV R23, R19 ;  /* 0x0000001300177202 */ /* 0x000fe20000000f00 */
[----:B------:R-:W-:Y:S06]  /*05e0*/  BRA `(.L_x_19874) ;  /* 0x0000000000487947 */ /* 0x000fec0003800000 */
.L_x_19875:
[----:B------:R-:W0:Y:S01]  /*05f0*/  I2F.U32.RP R4, R24 ;  /* 0x0000001800047306 */ /* 0x000e220000209000 */
[----:B------:R-:W-:Y:S01]  /*0600*/  ISETP.NE.U32.AND P2, PT, R24, RZ, PT ;  /* 0x000000ff1800720c */ /* 0x000fe20003f45070 */
[----:B------:R-:W-:-:S06]  /*0610*/  IMAD.MOV.U32 R23, RZ, RZ, RZ ;  /* 0x000000ffff177224 */ /* 0x000fcc00078e00ff */
[----:B0-----:R-:W0:Y:S02]  /*0620*/  MUFU.RCP R4, R4 ;  /* 0x0000000400047308 */ /* 0x001e240000001000 */
[----:B0-----:R-:W-:-:S06]  /*0630*/  VIADD R6, R4, 0xffffffe ;  /* 0x0ffffffe04067836 */ /* 0x001fcc0000000000 */
[----:B------:R0:W1:Y:S02]  /*0640*/  F2I.FTZ.U32.TRUNC.NTZ R7, R6 ;  /* 0x0000000600077305 */ /* 0x000064000021f000 */
[----:B0-----:R-:W-:Y:S01]  /*0650*/  HFMA2.MMA R6, -RZ, RZ, 0, 0 ;  /* 0x00000000ff067435 */ /* 0x001fe200000001ff */
[----:B-1----:R-:W-:-:S04]  /*0660*/  IMAD.MOV R19, RZ, RZ, -R7 ;  /* 0x000000ffff137224 */ /* 0x002fc800078e0a07 */
[----:B------:R-:W-:-:S05]  /*0670*/  IMAD R19, R19, R24, RZ ;  /* 0x0000001813137224 */ /* 0x000fca00078e02ff */
[----:B------:R-:W-:-:S06]  /*0680*/  IMAD.HI.U32 R7, R7, R19, R6 ;  /* 0x0000001307077227 */ /* 0x000fcc00078e0006 */
[----:B------:R-:W-:-:S04]  /*0690*/  IMAD.HI.U32 R7, R7, R22, RZ ;  /* 0x0000001607077227 */ /* 0x000fc800078e00ff */
[----:B------:R-:W-:-:S04]  /*06a0*/  IMAD.MOV R7, RZ, RZ, -R7 ;  /* 0x000000ffff077224 */ /* 0x000fc800078e0a07 */
[----:B------:R-:W-:-:S05]  /*06b0*/  IMAD R22, R24, R7, R22 ;  /* 0x0000000718167224 */ /* 0x000fca00078e0216 */
[----:B------:R-:W-:-:S13]  /*06c0*/  ISETP.GE.U32.AND P0, PT, R22, R24, PT ;  /* 0x000000181600720c */ /* 0x000fda0003f06070 */
[----:B------:R-:W-:-:S05]  /*06d0*/  @P0 IMAD.IADD R22, R22, 0x1, -R24 ;  /* 0x0000000116160824 */ /* 0x000fca00078e0a18 */
[----:B------:R-:W-:-:S13]  /*06e0*/  ISETP.GE.U32.AND P0, PT, R22, R24, PT ;  /* 0x000000181600720c */ /* 0x000fda0003f06070 */
[-C--:B------:R-:W-:Y:S02]  /*06f0*/  @P0 IADD3 R22, R22, -R24.reuse, RZ ;  /* 0x8000001816160210 */ /* 0x080fe40007ffe0ff */
[----:B------:R-:W-:-:S07]  /*0700*/  @!P2 LOP3.LUT R22, RZ, R24, RZ, 0x33, !PT ;  /* 0x00000018ff16a212 */ /* 0x000fce00078e33ff */
.L_x_19874:
[----:B------:R-:W-:Y:S05]  /*0710*/  BSYNC B0 ;  /* 0x0000000000007941 */ /* 0x000fea0003800000 */
.L_x_19873:
[----:B-----5:R-:W-:Y:S01]  /*0720*/  VIADD R7, R3, 0x100 ;  /* 0x0000010003077836 */ /* 0x020fe20000000000 */
[----:B------:R-:W-:Y:S04]  /*0730*/  BSSY B0, `(.L_x_19876) ;  /* 0x0000022000007945 */ /* 0x000fe80003800000 */
[----:B------:R-:W-:-:S13]  /*0740*/  ISETP.GE.AND P0, PT, R7, R2, PT ;  /* 0x000000020700720c */ /* 0x000fda0003f06270 */
[----:B------:R-:W-:Y:S05]  /*0750*/  @P0 BRA `(.L_x_19877) ;  /* 0x00000000007c0947 */ /* 0x000fea0003800000 */
[----:B------:R-:W-:-:S04]  /*0760*/  LOP3.LUT R4, R17, R15, RZ, 0xfc, !PT ;  /* 0x0000000f11047212 */ /* 0x000fc800078efcff */
[----:B------:R-:W-:-:S13]  /*0770*/  ISETP.NE.U32.AND P0, PT, R4, RZ, PT ;  /* 0x000000ff0400720c */ /* 0x000fda0003f05070 */
[----:B------:R-:W-:Y:S05]  /*0780*/  @!P0 BRA `(.L_x_19878) ;  /* 0x0000000000248947 */ /* 0x000fea0003800000 */
[----:B------:R-:W-:Y:S01]  /*0790*/  MOV R28, R16 ;  /* 0x00000010001c7202 */ /* 0x000fe20000000f00 */
[----:B------:R-:W-:Y:S01]  /*07a0*/  IMAD.MOV.U32 R29, RZ, RZ, R17 ;  /* 0x000000ffff1d7224 */ /* 0x000fe200078e0011 */
[----:B------:R-:W-:Y:S01]  /*07b0*/  MOV R7, R15 ;  /* 0x0000000f00077202 */ /* 0x000fe20000000f00 */
[----:B------:R-:W-:Y:S01]  /*07c0*/  IMAD.MOV.U32 R6, RZ, RZ, R14 ;  /* 0x000000ffff067224 */ /* 0x000fe200078e000e */
[----:B------:R-:W-:-:S07]  /*07d0*/  MOV R4, 0x7f0 ;  /* 0x000007f000047802 */ /* 0x000fce0000000f00 */
[----:B------:R-:W-:Y:S05]  /*07e0*/  CALL.REL.NOINC `($__internal_3_$__cuda_sm20_rem_s64) ;  /* 0x0000000400587944 */ /* 0x000fea0003c00000 */
[----:B------:R-:W-:Y:S02]  /*07f0*/  IMAD.MOV.U32 R14, RZ, RZ, R18 ;  /* 0x000000ffff0e7224 */ /* 0x000fe400078e0012 */
[----:B------:R-:W-:Y:S01]  /*0800*/  IMAD.MOV.U32 R15, RZ, RZ, R19 ;  /* 0x000000ffff0f7224 */ /* 0x000fe200078e0013 */
[----:B------:R-:W-:Y:S06]  /*0810*/  BRA `(.L_x_19877) ;  /* 0x00000000004c7947 */ /* 0x000fec0003800000 */
.L_x_19878:
[----:B------:R-:W0:Y:S01]  /*0820*/  I2F.U32.RP R4, R14 ;  /* 0x0000000e00047306 */ /* 0x000e220000209000 */
[----:B------:R-:W-:-:S07]  /*0830*/  ISETP.NE.U32.AND P2, PT, R14, RZ, PT ;  /* 0x000000ff0e00720c */ /* 0x000fce0003f45070 */
[----:B0-----:R-:W0:Y:S02]  /*0840*/  MUFU.RCP R4, R4 ;  /* 0x0000000400047308 */ /* 0x001e240000001000 */
[----:B0-----:R-:W-:-:S06]  /*0850*/  IADD3 R6, R4, 0xffffffe, RZ ;  /* 0x0ffffffe04067810 */ /* 0x001fcc0007ffe0ff */
[----:B------:R0:W1:Y:S02]  /*0860*/  F2I.FTZ.U32.TRUNC.NTZ R7, R6 ;  /* 0x0000000600077305 */ /* 0x000064000021f000 */
[----:B0-----:R-:W-:Y:S02]  /*0870*/  IMAD.MOV.U32 R6, RZ, RZ, RZ ;  /* 0x000000ffff067224 */ /* 0x001fe400078e00ff */
[----:B-1----:R-:W-:-:S04]  /*0880*/  IMAD.MOV R15, RZ, RZ, -R7 ;  /* 0x000000ffff0f7224 */ /* 0x002fc800078e0a07 */
[----:B------:R-:W-:-:S04]  /*0890*/  IMAD R15, R15, R14, RZ ;  /* 0x0000000e0f0f7224 */ /* 0x000fc800078e02ff */
[----:B------:R-:W-:-:S04]  /*08a0*/  IMAD.HI.U32 R7, R7, R15, R6 ;  /* 0x0000000f07077227 */ /* 0x000fc800078e0006 */
[----:B------:R-:W-:Y:S02]  /*08b0*/  IMAD.MOV.U32 R15, RZ, RZ, RZ ;  /* 0x000000ffff0f7224 */ /* 0x000fe400078e00ff */
[----:B------:R-:W-:-:S05]  /*08c0*/  IMAD.HI.U32 R7, R7, R16, RZ ;  /* 0x0000001007077227 */ /* 0x000fca00078e00ff */
[----:B------:R-:W-:-:S05]  /*08d0*/  IADD3 R7, -R7, RZ, RZ ;  /* 0x000000ff07077210 */ /* 0x000fca0007ffe1ff */
[----:B------:R-:W-:-:S05]  /*08e0*/  IMAD R17, R14, R7, R16 ;  /* 0x000000070e117224 */ /* 0x000fca00078e0210 */
[----:B------:R-:W-:-:S13]  /*08f0*/  ISETP.GE.U32.AND P0, PT, R17, R14, PT ;  /* 0x0000000e1100720c */ /* 0x000fda0003f06070 */
[----:B------:R-:W-:-:S05]  /*0900*/  @P0 IMAD.IADD R17, R17, 0x1, -R14 ;  /* 0x0000000111110824 */ /* 0x000fca00078e0a0e */
[----:B------:R-:W-:-:S13]  /*0910*/  ISETP.GE.U32.AND P0, PT, R17, R14, PT ;  /* 0x0000000e1100720c */ /* 0x000fda0003f06070 */
[----:B------:R-:W-:Y:S01]  /*0920*/  @P0 IMAD.IADD R17, R17, 0x1, -R14 ;  /* 0x0000000111110824 */ /* 0x000fe200078e0a0e */
[----:B------:R-:W-:-:S04]  /*0930*/  @!P2 LOP3.LUT R17, RZ, R14, RZ, 0x33, !PT ;  /* 0x0000000eff11a212 */ /* 0x000fc800078e33ff */
[----:B------:R-:W-:-:S07]  /*0940*/  MOV R14, R17 ;  /* 0x00000011000e7202 */ /* 0x000fce0000000f00 */
.L_x_19877:
[----:B------:R-:W-:Y:S05]  /*0950*/  BSYNC B0 ;  /* 0x0000000000007941 */ /* 0x000fea0003800000 */
.L_x_19876:
[----:B------:R-:W-:Y:S01]  /*0960*/  VIADD R7, R3, 0x180 ;  /* 0x0000018003077836 */ /* 0x000fe20000000000 */
        /* <DEDUP_REMOVED lines=15> */
.L_x_19881:
        /* <DEDUP_REMOVED lines=8> */
[----:B------:R-:W-:-:S06]  /*0ae0*/  IMAD.HI.U32 R7, R7, R11, R6 ;  /* 0x0000000b07077227 */ /* 0x000fcc00078e0006 */
[----:B------:R-:W-:-:S05]  /*0af0*/  IMAD.HI.U32 R7, R7, R12, RZ ;  /* 0x0000000c07077227 */ /* 0x000fca00078e00ff */
[----:B------:R-:W-:-:S05]  /*0b00*/  IADD3 R7, -R7, RZ, RZ ;  /* 0x000000ff07077210 */ /* 0x000fca0007ffe1ff */
[----:B------:R-:W-:Y:S02]  /*0b10*/  IMAD R13, R10, R7, R12 ;  /* 0x000000070a0d7224 */ /* 0x000fe400078e020c */
[----:B------:R-:W-:-:S03]  /*0b20*/  IMAD.MOV.U32 R7, RZ, RZ, RZ ;  /* 0x000000ffff077224 */ /* 0x000fc600078e00ff */
[----:B------:R-:W-:-:S13]  /*0b30*/  ISETP.GE.U32.AND P0, PT, R13, R10, PT ;  /* 0x0000000a0d00720c */ /* 0x000fda0003f06070 */
[----:B------:R-:W-:-:S05]  /*0b40*/  @P0 IMAD.IADD R13, R13, 0x1, -R10 ;  /* 0x000000010d0d0824 */ /* 0x000fca00078e0a0a */
[----:B------:R-:W-:-:S13]  /*0b50*/  ISETP.GE.U32.AND P0, PT, R13, R10, PT ;  /* 0x0000000a0d00720c */ /* 0x000fda0003f06070 */
[----:B------:R-:W-:Y:S01]  /*0b60*/  @P0 IMAD.IADD R13, R13, 0x1, -R10 ;  /* 0x000000010d0d0824 */ /* 0x000fe200078e0a0a */
[----:B------:R-:W-:-:S04]  /*0b70*/  @!P2 LOP3.LUT R13, RZ, R10, RZ, 0x33, !PT ;  /* 0x0000000aff0da212 */ /* 0x000fc800078e33ff */
[----:B------:R-:W-:-:S07]  /*0b80*/  MOV R6, R13 ;  /* 0x0000000d00067202 */ /* 0x000fce0000000f00 */
.L_x_19880:
[----:B------:R-:W-:Y:S05]  /*0b90*/  BSYNC B0 ;  /* 0x0000000000007941 */ /* 0x000fea0003800000 */
.L_x_19879:
[----:B------:R-:W0:Y:S01]  /*0ba0*/  @!P1 S2R R13, SR_TID.X ;  /* 0x00000000000d9919 */ /* 0x000e220000002100 */
[----:B------:R-:W1:Y:S01]  /*0bb0*/  @!P1 LDC.64 R10, c[0x0][0x218] ;  /* 0x00008600ff0a9b82 */ /* 0x000e620000000a00 */
[----:B------:R-:W-:Y:S01]  /*0bc0*/  @!P1 IMAD.MOV.U32 R3, RZ, RZ, R5 ;  /* 0x000000ffff039224 */ /* 0x000fe200078e0005 */
[----:B------:R-:W-:Y:S04]  /*0bd0*/  BSSY B0, `(.L_x_19882) ;  /* 0x0000010000007945 */ /* 0x000fe80003800000 */
[----:B------:R-:W-:Y:S02]  /*0be0*/  ISETP.GE.AND P0, PT, R3, R2, PT ;  /* 0x000000020300720c */ /* 0x000fe40003f06270 */
[----:B0-----:R-:W-:-:S05]  /*0bf0*/  @!P1 LEA R5, R0, R13, 0x9 ;  /* 0x0000000d00059211 */ /* 0x001fca00078e48ff */
[----:B-1----:R-:W-:-:S05]  /*0c00*/  @!P1 IMAD.WIDE.U32 R4, R5, 0x8, R10 ;  /* 0x0000000805049825 */ /* 0x002fca00078e000a */
[----:B------:R0:W-:Y:S01]  /*0c10*/  @!P1 STG.E.64 desc[UR4][R4.64], R8 ;  /* 0x0000000804009986 */ /* 0x0001e2000c101b04 */
[----:B------:R-:W-:Y:S05]  /*0c20*/  @P0 BRA `(.L_x_19883) ;  /* 0x0000000000280947 */ /* 0x000fea0003800000 */
[----:B0-----:R-:W0:Y:S01]  /*0c30*/  LDC.64 R8, c[0x0][0x218] ;  /* 0x00008600ff087b82 */ /* 0x001e220000000a00 */
[----:B------:R-:W-:Y:S02]  /*0c40*/  IMAD R5, R0, 0x200, R3 ;  /* 0x0000020000057824 */ /* 0x000fe400078e0203 */
[----:B------:R-:W-:-:S05]  /*0c50*/  VIADD R3, R3, 0x80 ;  /* 0x0000008003037836 */ /* 0x000fca0000000000 */
[----:B------:R-:W-:-:S13]  /*0c60*/  ISETP.GE.AND P0, PT, R3, R2, PT ;  /* 0x000000020300720c */ /* 0x000fda0003f06270 */
[----:B------:R-:W-:Y:S01]  /*0c70*/  @!P0 LEA R11, R0, R3, 0x9 ;  /* 0x00000003000b8211 */ /* 0x000fe200078e48ff */
[----:B------:R-:W-:Y:S02]  /*0c80*/  @!P0 VIADD R3, R3, 0x80 ;  /* 0x0000008003038836 */ /* 0x000fe40000000000 */
[----:B0-----:R-:W-:-:S04]  /*0c90*/  IMAD.WIDE.U32 R4, R5, 0x8, R8 ;  /* 0x0000000805047825 */ /* 0x001fc800078e0008 */
[----:B------:R-:W-:Y:S01]  /*0ca0*/  @!P0 IMAD.WIDE.U32 R8, R11, 0x8, R8 ;  /* 0x000000080b088825 */ /* 0x000fe200078e0008 */
[----:B------:R1:W-:Y:S04]  /*0cb0*/  STG.E.64 desc[UR4][R4.64], R22 ;  /* 0x0000001604007986 */ /* 0x0003e8000c101b04 */
[----:B------:R1:W-:Y:S02]  /*0cc0*/  @!P0 STG.E.64 desc[UR4][R8.64], R14 ;  /* 0x0000000e08008986 */ /* 0x0003e4000c101b04 */
.L_x_19883:
[----:B------:R-:W-:Y:S05]  /*0cd0*/  BSYNC B0 ;  /* 0x0000000000007941 */ /* 0x000fea0003800000 */
.L_x_19882:
[----:B------:R-:W-:-:S13]  /*0ce0*/  ISETP.GE.AND P0, PT, R3, R2, PT ;  /* 0x000000020300720c */ /* 0x000fda0003f06270 */
[----:B------:R-:W-:Y:S05]  /*0cf0*/  @P0 EXIT ;  /* 0x000000000000094d */ /* 0x000fea0003800000 */
[----:B01----:R-:W0:Y:S01]  /*0d00*/  LDC.64 R4, c[0x0][0x218] ;  /* 0x00008600ff047b82 */ /* 0x003e220000000a00 */
[----:B------:R-:W-:-:S04]  /*0d10*/  IMAD R3, R0, 0x200, R3 ;  /* 0x0000020000037824 */ /* 0x000fc800078e0203 */
[----:B0-----:R-:W-:-:S05]  /*0d20*/  IMAD.WIDE.U32 R2, R3, 0x8, R4 ;  /* 0x0000000803027825 */ /* 0x001fca00078e0004 */
[----:B------:R-:W-:Y:S01]  /*0d30*/  STG.E.64 desc[UR4][R2.64], R6 ;  /* 0x0000000602007986 */ /* 0x000fe2000c101b04 */
[----:B------:R-:W-:Y:S05]  /*0d40*/  EXIT ;  /* 0x000000000000794d */ /* 0x000fea0003800000 */
        .weak           $__internal_3_$__cuda_sm20_rem_s64
        .type           $__internal_3_$__cuda_sm20_rem_s64,@function
        .size           $__internal_3_$__cuda_sm20_rem_s64,(.L_x_57216 - $__internal_3_$__cuda_sm20_rem_s64)
$__internal_3_$__cuda_sm20_rem_s64:
[-C--:B------:R-:W-:Y:S02]  /*0d50*/  IADD3 R19, P2, RZ, -R6.reuse, RZ ;  /* 0x80000006ff137210 */ /* 0x080fe40007f5e0ff */
[----:B------:R-:W-:Y:S02]  /*0d60*/  ISETP.GE.AND P0, PT, R7, RZ, PT ;  /* 0x000000ff0700720c */ /* 0x000fe40003f06270 */
[-C--:B------:R-:W-:Y:S02]  /*0d70*/  IADD3.X R20, RZ, ~R7.reuse, RZ, P2, !PT ;  /* 0x80000007ff147210 */ /* 0x080fe400017fe4ff */
[----:B------:R-:W-:Y:S02]  /*0d80*/  SEL R18, R19, R6, !P0 ;  /* 0x0000000613127207 */ /* 0x000fe40004000000 */
        /* <DEDUP_REMOVED lines=9> */
[----:B------:R-:W-:-:S03]  /*0e20*/  IMAD.HI.U32 R26, R20, R31, RZ ;  /* 0x0000001f141a7227 */ /* 0x000fc600078e00ff */
[----:B------:R-:W-:Y:S01]  /*0e30*/  IADD3.X R33, RZ, ~R27, RZ, P0, !PT ;  /* 0x8000001bff217210 */ /* 0x000fe200007fe4ff */
[----:B------:R-:W-:-:S04]  /*0e40*/  IMAD.MOV.U32 R27, RZ, RZ, R20 ;  /* 0x000000ffff1b7224 */ /* 0x000fc800078e0014 */
[----:B------:R-:W-:-:S04]  /*0e50*/  IMAD.WIDE.U32 R26, P0, R20, R33, R26 ;  /* 0x00000021141a7225 */ /* 0x000fc8000780001a */
[----:B------:R-:W-:-:S04]  /*0e60*/  IMAD.HI.U32 R26, P2, R21, R31, R26 ;  /* 0x0000001f151a7227 */ /* 0x000fc8000784001a */
[CC--:B------:R-:W-:Y:S02]  /*0e70*/  IMAD R27, R21.reuse, R33.reuse, RZ ;  /* 0x00000021151b7224 */ /* 0x0c0fe400078e02ff */
[----:B------:R-:W-:Y:S01]  /*0e80*/  IMAD.HI.U32 R31, R21, R33, RZ ;  /* 0x00000021151f7227 */ /* 0x000fe200078e00ff */
[----:B------:R-:W-:Y:S02]  /*0e90*/  IADD3 R33, P5, RZ, -R28, RZ ;  /* 0x8000001cff217210 */ /* 0x000fe40007fbe0ff */
[----:B------:R-:W-:Y:S02]  /*0ea0*/  IADD3 R27, P3, R27, R26, RZ ;  /* 0x0000001a1b1b7210 */ /* 0x000fe40007f7e0ff */
[----:B------:R-:W-:-:S03]  /*0eb0*/  IADD3.X R31, R31, R21, RZ, P0, !PT ;  /* 0x000000151f1f7210 */ /* 0x000fc600007fe4ff */
[----:B------:R-:W-:Y:S01]  /*0ec0*/  IMAD.WIDE.U32 R20, R27, R18, RZ ;  /* 0x000000121b147225 */ /* 0x000fe200078e00ff */
[----:B------:R-:W-:Y:S02]  /*0ed0*/  IADD3.X R31, RZ, RZ, R31, P3, P2 ;  /* 0x000000ffff1f7210 */ /* 0x000fe40001fe441f */
        /* <DEDUP_REMOVED lines=8> */
[----:B------:R-:W-:Y:S02]  /*0f60*/  SEL R27, R33, R28, !P2 ;  /* 0x0000001c211b7207 */ /* 0x000fe40005000000 */
[-C--:B------:R-:W-:Y:S01]  /*0f70*/  IADD3.X R28, RZ, ~R29.reuse, RZ, P5, !PT ;  /* 0x8000001dff1c7210 */ /* 0x080fe20002ffe4ff */
[CC--:B------:R-:W-:Y:S02]  /*0f80*/  IMAD R21, R31.reuse, R20.reuse, RZ ;  /* 0x000000141f157224 */ /* 0x0c0fe400078e02ff */
[----:B------:R-:W-:Y:S01]  /*0f90*/  IMAD.HI.U32 R20, R31, R20, RZ ;  /* 0x000000141f147227 */ /* 0x000fe200078e00ff */
[----:B------:R-:W-:Y:S02]  /*0fa0*/  SEL R29, R28, R29, !P2 ;  /* 0x0000001d1c1d7207 */ /* 0x000fe40005000000 */
[----:B------:R-:W-:Y:S01]  /*0fb0*/  IADD3 R26, P4, R21, R26, RZ ;  /* 0x0000001a151a7210 */ /* 0x000fe20007f9e0ff */
[----:B------:R-:W-:Y:S01]  /*0fc0*/  HFMA2.MMA R21, -RZ, RZ, 0, 0 ;  /* 0x00000000ff157435 */ /* 0x000fe200000001ff */
[----:B------:R-:W-:-:S03]  /*0fd0*/  IMAD.X R31, R20, 0x1, R31, P0 ;  /* 0x00000001141f7824 */ /* 0x000fc600000e061f */
[C---:B------:R-:W-:Y:S02]  /*0fe0*/  IMAD.HI.U32 R20, R26.reuse, R27, RZ ;  /* 0x0000001b1a147227 */ /* 0x040fe400078e00ff */
[----:B------:R-:W-:Y:S02]  /*0ff0*/  IADD3.X R28, RZ, RZ, R31, P4, P3 ;  /* 0x000000ffff1c7210 */ /* 0x000fe400027e641f */
[----:B------:R-:W-:-:S04]  /*1000*/  IMAD.WIDE.U32 R20, R26, R29, R20 ;  /* 0x0000001d1a147225 */ /* 0x000fc800078e0014 */
[C---:B------:R-:W-:Y:S02]  /*1010*/  IMAD R31, R28.reuse, R29, RZ ;  /* 0x0000001d1c1f7224 */ /* 0x040fe400078e02ff */
[----:B------:R-:W-:-:S04]  /*1020*/  IMAD.HI.U32 R20, P0, R28, R27, R20 ;  /* 0x0000001b1c147227 */ /* 0x000fc80007800014 */
[----:B------:R-:W-:Y:S01]  /*1030*/  IMAD.HI.U32 R26, R28, R29, RZ ;  /* 0x0000001d1c1a7227 */ /* 0x000fe200078e00ff */
[----:B------:R-:W-:-:S03]  /*1040*/  IADD3 R31, P3, R31, R20, RZ ;  /* 0x000000141f1f7210 */ /* 0x000fc60007f7e0ff */
[----:B------:R-:W-:Y:S02]  /*1050*/  IMAD.X R26, RZ, RZ, R26, P0 ;  /* 0x000000ffff1a7224 */ /* 0x000fe400000e061a */
[----:B------:R-:W-:-:S03]  /*1060*/  IMAD.WIDE.U32 R20, R31, R18, RZ ;  /* 0x000000121f147225 */ /* 0x000fc600078e00ff */
[----:B------:R-:W-:Y:S01]  /*1070*/  IADD3.X R33, RZ, R26, RZ, P3, !PT ;  /* 0x0000001aff217210 */ /* 0x000fe20001ffe4ff */
[----:B------:R-:W-:Y:S01]  /*1080*/  IMAD R31, R31, R19, R21 ;  /* 0x000000131f1f7224 */ /* 0x000fe200078e0215 */
[----:B------:R-:W-:-:S03]  /*1090*/  IADD3 R35, P3, -R20, R27, RZ ;  /* 0x0000001b14237210 */ /* 0x000fc60007f7e1ff */
[-C--:B------:R-:W-:Y:S01]  /*10a0*/  IMAD R20, R33, R18.reuse, R31 ;  /* 0x0000001221147224 */ /* 0x080fe200078e021f */
[----:B------:R-:W-:-:S03]  /*10b0*/  ISETP.GE.U32.AND P0, PT, R35, R18, PT ;  /* 0x000000122300720c */ /* 0x000fc60003f06070 */
[----:B------:R-:W-:Y:S01]  /*10c0*/  IMAD.X R29, R29, 0x1, ~R20, P3 ;  /* 0x000000011d1d7824 */ /* 0x000fe200018e0e14 */
[----:B------:R-:W-:-:S04]  /*10d0*/  IADD3 R21, P3, R35, -R18, RZ ;  /* 0x8000001223157210 */ /* 0x000fc80007f7e0ff */
[CC--:B------:R-:W-:Y:S02]  /*10e0*/  ISETP.GE.U32.AND.EX P0, PT, R29.reuse, R19.reuse, PT, P0 ;  /* 0x000000131d00720c */ /* 0x0c0fe40003f06100 */
[----:B------:R-:W-:Y:S02]  /*10f0*/  IADD3.X R27, R29, ~R19, RZ, P3, !PT ;  /* 0x800000131d1b7210 */ /* 0x000fe40001ffe4ff */
[----:B------:R-:W-:Y:S02]  /*1100*/  SEL R21, R21, R35, P0 ;  /* 0x0000002315157207 */ /* 0x000fe40000000000 */
[----:B------:R-:W-:Y:S02]  /*1110*/  SEL R27, R27, R29, P0 ;  /* 0x0000001d1b1b7207 */ /* 0x000fe40000000000 */
[CC--:B------:R-:W-:Y:S02]  /*1120*/  ISETP.GE.U32.AND P0, PT, R21.reuse, R18.reuse, PT ;  /* 0x000000121500720c */ /* 0x0c0fe40003f06070 */
[----:B------:R-:W-:-:S02]  /*1130*/  IADD3 R18, P3, R21, -R18, RZ ;  /* 0x8000001215127210 */ /* 0x000fc40007f7e0ff */
[----:B------:R-:W-:-:S03]  /*1140*/  ISETP.GE.U32.AND.EX P0, PT, R27, R19, PT, P0 ;  /* 0x000000131b00720c */ /* 0x000fc60003f06100 */
[----:B------:R-:W-:Y:S01]  /*1150*/  IMAD.X R19, R27, 0x1, ~R19, P3 ;  /* 0x000000011b137824 */ /* 0x000fe200018e0e13 */
[----:B------:R-:W-:-:S04]  /*1160*/  SEL R18, R18, R21, P0 ;  /* 0x0000001512127207 */ /* 0x000fc80000000000 */
[----:B------:R-:W-:Y:S02]  /*1170*/  SEL R19, R19, R27, P0 ;  /* 0x0000001b13137207 */ /* 0x000fe40000000000 */
[----:B------:R-:W-:Y:S02]  /*1180*/  IADD3 R21, P3, RZ, -R18, RZ ;  /* 0x80000012ff157210 */ /* 0x000fe40007f7e0ff */
[----:B------:R-:W-:Y:S02]  /*1190*/  ISETP.NE.U32.AND P0, PT, R6, RZ, PT ;  /* 0x000000ff0600720c */ /* 0x000fe40003f05070 */
[-C--:B------:R-:W-:Y:S02]  /*11a0*/  IADD3.X R6, RZ, ~R19.reuse, RZ, P3, !PT ;  /* 0x80000013ff067210 */ /* 0x080fe40001ffe4ff */
[----:B------:R-:W-:Y:S02]  /*11b0*/  ISETP.NE.AND.EX P0, PT, R7, RZ, PT, P0 ;  /* 0x000000ff0700720c */ /* 0x000fe40003f05300 */
[----:B------:R-:W-:Y:S01]  /*11c0*/  SEL R19, R6, R19, !P2 ;  /* 0x0000001306137207 */ /* 0x000fe20005000000 */
[----:B------:R-:W-:Y:S01]  /*11d0*/  IMAD.MOV.U32 R6, RZ, RZ, R4 ;  /* 0x000000ffff067224 */ /* 0x000fe200078e0004 */
[----:B------:R-:W-:-:S02]  /*11e0*/  MOV R7, 0x0 ;  /* 0x0000000000077802 */ /* 0x000fc40000000f00 */
[----:B------:R-:W-:Y:S02]  /*11f0*/  SEL R18, R21, R18, !P2 ;  /* 0x0000001215127207 */ /* 0x000fe40005000000 */
[----:B------:R-:W-:Y:S02]  /*1200*/  SEL R19, R19, 0xffffffff, P0 ;  /* 0xffffffff13137807 */ /* 0x000fe40000000000 */
[----:B------:R-:W-:Y:S01]  /*1210*/  SEL R18, R18, 0xffffffff, P0 ;  /* 0xffffffff12127807 */ /* 0x000fe20000000000 */
[----:B------:R-:W-:Y:S06]  /*1220*/  RET.REL.NODEC R6 `(_ZN2at6native27unrolled_elementwise_kernelINS0_13BinaryFunctorIlllZZZNS0_16fmod_kernel_cudaERNS_18TensorIteratorBaseEENKUlvE_clEvENKUlvE2_clEvEUlllE_EESt5arrayIPcLm3EELi4E23TrivialOffsetCalculatorILi2EjESC_ILi1EjENS0_6memory15LoadWithoutCastENSF_16StoreWithoutCastEEEviT_T0_T2_T3_T4_T5_) ;  /* 0xffffffec06747950 */ /* 0x000fec0003c3ffff */
.L_x_19884:
        /* <DEDUP_REMOVED lines=13> */
.L_x_57216:


//--------------------- .text._ZN2at6native29vectorized_elementwise_kernelILi2ENS0_13BinaryFunctorIlllZZZNS0_16fmod_kernel_cudaERNS_18TensorIteratorBaseEENKUlvE_clEvENKUlvE2_clEvEUlllE_EESt5arrayIPcLm3EEEEviT0_T1_ --------------------------
	.section	.text._ZN2at6native29vectorized_elementwise_kernelILi2ENS0_13BinaryFunctorIlllZZZNS0_16fmod_kernel_cudaERNS_18TensorIteratorBaseEENKUlvE_clEvENKUlvE2_clEvEUlllE_EESt5arrayIPcLm3EEEEviT0_T1_,"ax",@progbits
	.align	128
        .global         _ZN2at6native29vectorized_elementwise_kernelILi2ENS0_13BinaryFunctorIlllZZZNS0_16fmod_kernel_cudaERNS_18TensorIteratorBaseEENKUlvE_clEvENKUlvE2_clEvEUlllE_EESt5arrayIPcLm3EEEEviT0_T1_
        .type           _ZN2at6native29vectorized_elementwise_kernelILi2ENS0_13BinaryFunctorIlllZZZNS0_16fmod_kernel_cudaERNS_18TensorIteratorBaseEENKUlvE_clEvENKUlvE2_clEvEUlllE_EESt5arrayIPcLm3EEEEviT0_T1_,@function
        .size           _ZN2at6native29vectorized_elementwise_kernelILi2ENS0_13BinaryFunctorIlllZZZNS0_16fmod_kernel_cudaERNS_18TensorIteratorBaseEENKUlvE_clEvENKUlvE2_clEvEUlllE_EESt5arrayIPcLm3EEEEviT0_T1_,(.L_x_57217 - _ZN2at6native29vectorized_elementwise_kernelILi2ENS0_13BinaryFunctorIlllZZZNS0_16fmod_kernel_cudaERNS_18TensorIteratorBaseEENKUlvE_clEvENKUlvE2_clEvEUlllE_EESt5arrayIPcLm3EEEEviT0_T1_)
        .other          _ZN2at6native29vectorized_elementwise_kernelILi2ENS0_13BinaryFunctorIlllZZZNS0_16fmod_kernel_cudaERNS_18TensorIteratorBaseEENKUlvE_clEvENKUlvE2_clEvEUlllE_EESt5arrayIPcLm3EEEEviT0_T1_,@"STO_CUDA_ENTRY STV_DEFAULT"
_ZN2at6native29vectorized_elementwise_kernelILi2ENS0_13BinaryFunctorIlllZZZNS0_16fmod_kernel_cudaERNS_18TensorIteratorBaseEENKUlvE_clEvENKUlvE2_clEvEUlllE_EESt5arrayIPcLm3EEEEviT0_T1_:
.text._ZN2at6native29vectorized_elementwise_kernelILi2ENS0_13BinaryFunctorIlllZZZNS0_16fmod_kernel_cudaERNS_18TensorIteratorBaseEENKUlvE_clEvENKUlvE2_clEvEUlllE_EESt5arrayIPcLm3EEEEviT0_T1_:
        /* <DEDUP_REMOVED lines=14> */
[----:B------:R0:W5:Y:S04]  /*00e0*/  LDG.E.128 R12, desc[UR4][R2.64+0x800] ;  /* 0x00080004020c7981 */ /* 0x000168000c1e1d00 */
[----:B------:R0:W5:Y:S01]  /*00f0*/  LDG.E.128 R16, desc[UR4][R2.64+0x1000] ;  /* 0x0010000402107981 */ /* 0x000162000c1e1d00 */
[----:B------:R-:W-:-:S03]  /*0100*/  IMAD.WIDE.U32 R36, R46, 0x10, R4 ;  /* 0x000000102e247825 */ /* 0x000fc600078e0004 */
[----:B------:R-:W2:Y:S04]  /*0110*/  LDG.E.128 R4, desc[UR4][R2.64] ;  /* 0x0000000402047981 */ /* 0x000ea8000c1e1d00 */
[----:B------:R-:W2:Y:S04]  /*0120*/  LDG.E.128 R8, desc[UR4][R36.64] ;  /* 0x0000000424087981 */ /* 0x000ea8000c1e1d00 */
[----:B------:R0:W5:Y:S04]  /*0130*/  LDG.E.128 R20, desc[UR4][R2.64+0x1800] ;  /* 0x0018000402147981 */ /* 0x000168000c1e1d00 */
[----:B------:R0:W5:Y:S04]  /*0140*/  LDG.E.128 R24, desc[UR4][R36.64+0x800] ;  /* 0x0008000424187981 */ /* 0x000168000c1e1d00 */
[----:B------:R0:W5:Y:S04]  /*0150*/  LDG.E.128 R28, desc[UR4][R36.64+0x1000] ;  /* 0x00100004241c7981 */ /* 0x000168000c1e1d00 */
[----:B------:R0:W5:Y:S01]  /*0160*/  LDG.E.128 R32, desc[UR4][R36.64+0x1800] ;  /* 0x0018000424207981 */ /* 0x000162000c1e1d00 */
[----:B------:R-:W-:Y:S01]  /*0170*/  BSSY B0, `(.L_x_19886) ;  /* 0x000001f000007945 */ /* 0x000fe20003800000 */
[----:B--2---:R-:W-:-:S04]  /*0180*/  LOP3.LUT R0, R5, R9, RZ, 0xfc, !PT ;  /* 0x0000000905007212 */ /* 0x004fc800078efcff */
[----:B------:R-:W-:-:S13]  /*0190*/  ISETP.NE.U32.AND P0, PT, R0, RZ, PT ;  /* 0x000000ff0000720c */ /* 0x000fda0003f05070 */
[----:B0-----:R-:W-:Y:S05]  /*01a0*/  @!P0 BRA `(.L_x_19887) ;  /* 0x0000000000248947 */ /* 0x001fea0003800000 */
[----:B------:R-:W-:Y:S01]  /*01b0*/  IMAD.MOV.U32 R0, RZ, RZ, R4 ;  /* 0x000000ffff007224 */ /* 0x000fe200078e0004 */
[----:B------:R-:W-:Y:S01]  /*01c0*/  MOV R3, R5 ;  /* 0x0000000500037202 */ /* 0x000fe20000000f00 */
[----:B------:R-:W-:Y:S01]  /*01d0*/  IMAD.MOV.U32 R2, RZ, RZ, R8 ;  /* 0x000000ffff027224 */ /* 0x000fe200078e0008 */
[----:B------:R-:W-:Y:S01]  /*01e0*/  MOV R4, 0x210 ;  /* 0x0000021000047802 */ /* 0x000fe20000000f00 */
[----:B------:R-:W-:-:S07]  /*01f0*/  IMAD.MOV.U32 R5, RZ, RZ, R9 ;  /* 0x000000ffff057224 */ /* 0x000fce00078e0009 */
[----:B-----5:R-:W-:Y:S05]  /*0200*/  CALL.REL.NOINC `($__internal_4_$__cuda_sm20_rem_s64) ;  /* 0x0000002800a87944 */ /* 0x020fea0003c00000 */
[----:B------:R-:W-:Y:S01]  /*0210*/  MOV R36, R3 ;  /* 0x0000000300247202 */ /* 0x000fe20000000f00 */
[----:B------:R-:W-:Y:S01]  /*0220*/  IMAD.MOV.U32 R37, RZ, RZ, R0 ;  /* 0x000000ffff257224 */ /* 0x000fe200078e0000 */
[----:B------:R-:W-:Y:S06]  /*0230*/  BRA `(.L_x_19888) ;  /* 0x0000000000487947 */ /* 0x000fec0003800000 */
.L_x_19887:
[----:B------:R-:W0:Y:S01]  /*0240*/  I2F.U32.RP R0, R8 ;  /* 0x0000000800007306 */ /* 0x000e220000209000 */
[----:B------:R-:W-:Y:S01]  /*0250*/  IADD3 R5, RZ, -R8, RZ ;  /* 0x80000008ff057210 */ /* 0x000fe20007ffe0ff */
[----:B------:R-:W-:Y:S01]  /*0260*/  IMAD.MOV.U32 R37, RZ, RZ, RZ ;  /* 0x000000ffff257224 */ /* 0x000fe200078e00ff */
[----:B------:R-:W-:-:S05]  /*0270*/  ISETP.NE.U32.AND P1, PT, R8, RZ, PT ;  /* 0x000000ff0800720c */ /* 0x000fca0003f25070 */
[----:B0-----:R-:W0:Y:S02]  /*0280*/  MUFU.RCP R0, R0 ;  /* 0x0000000000007308 */ /* 0x001e240000001000 */
[----:B0-----:R-:W-:-:S06]  /*0290*/  VIADD R2, R0, 0xffffffe ;  /* 0x0ffffffe00027836 */ /* 0x001fcc0000000000 */
[----:B------:R0:W1:Y:S02]  /*02a0*/  F2I.FTZ.U32.TRUNC.NTZ R3, R2 ;  /* 0x0000000200037305 */ /* 0x000064000021f000 */
[----:B0-----:R-:W-:Y:S02]  /*02b0*/  IMAD.MOV.U32 R2, RZ, RZ, RZ ;  /* 0x000000ffff027224 */ /* 0x001fe400078e00ff */
[----:B-1----:R-:W-:-:S04]  /*02c0*/  IMAD R5, R5, R3, RZ ;  /* 0x0000000305057224 */ /* 0x002fc800078e02ff */
[----:B------:R-:W-:-:S06]  /*02d0*/  IMAD.HI.U32 R3, R3, R5, R2 ;  /* 0x0000000503037227 */ /* 0x000fcc00078e0002 */
[----:B------:R-:W-:-:S04]  /*02e0*/  IMAD.HI.U32 R3, R3, R4, RZ ;  /* 0x0000000403037227 */ /* 0x000fc800078e00ff */
[----:B------:R-:W-:-:S04]  /*02f0*/  IMAD.MOV R3, RZ, RZ, -R3 ;  /* 0x000000ffff037224 */ /* 0x000fc800078e0a03 */
[----:B------:R-:W-:-:S05]  /*0300*/  IMAD R36, R8, R3, R4 ;  /* 0x0000000308247224 */ /* 0x000fca00078e0204 */
[----:B------:R-:W-:-:S13]  /*0310*/  ISETP.GE.U32.AND P0, PT, R36, R8, PT ;  /* 0x000000082400720c */ /* 0x000fda0003f06070 */
[----:B------:R-:W-:-:S04]  /*0320*/  @P0 IADD3 R36, -R8, R36, RZ ;  /* 0x0000002408240210 */ /* 0x000fc80007ffe1ff */
[----:B------:R-:W-:-:S13]  /*0330*/  ISETP.GE.U32.AND P0, PT, R36, R8, PT ;  /* 0x000000082400720c */ /* 0x000fda0003f06070 */
[----:B------:R-:W-:Y:S01]  /*0340*/  @P0 IMAD.IADD R36, R36, 0x1, -R8 ;  /* 0x0000000124240824 */ /* 0x000fe200078e0a08 */
[----:B------:R-:W-:-:S07]  /*0350*/  @!P1 LOP3.LUT R36, RZ, R8, RZ, 0x33, !PT ;  /* 0x00000008ff249212 */ /* 0x000fce00078e33ff */
.L_x_19888:
[----:B------:R-:W-:Y:S05]  /*0360*/  BSYNC B0 ;  /* 0x0000000000007941 */ /* 0x000fea0003800000 */
.L_x_19886:
[----:B------:R-:W-:Y:S01]  /*0370*/  LOP3.LUT R0, R7, R11, RZ, 0xfc, !PT ;  /* 0x0000000b07007212 */ /* 0x000fe200078efcff */
[----:B------:R-:W-:Y:S03]  /*0380*/  BSSY B0, `(.L_x_19889) ;  /* 0x000001e000007945 */ /* 0x000fe60003800000 */
[----:B------:R-:W-:-:S13]  /*0390*/  ISETP.NE.U32.AND P0, PT, R0, RZ, PT ;  /* 0x000000ff0000720c */ /* 0x000fda0003f05070 */
[----:B------:R-:W-:Y:S05]  /*03a0*/  @!P0 BRA `(.L_x_19890) ;  /* 0x0000000000248947 */ /* 0x000fea0003800000 */
[----:B------:R-:W-:Y:S01]  /*03b0*/  MOV R0, R6 ;  /* 0x0000000600007202 */ /* 0x000fe20000000f00 */
[----:B------:R-:W-:Y:S01]  /*03c0*/  IMAD.MOV.U32 R3, RZ, RZ, R7 ;  /* 0x000000ffff037224 */ /* 0x000fe200078e0007 */
[----:B------:R-:W-:Y:S01]  /*03d0*/  MOV R5, R11 ;  /* 0x0000000b00057202 */ /* 0x000fe20000000f00 */
[----:B------:R-:W-:Y:S01]  /*03e0*/  IMAD.MOV.U32 R2, RZ, RZ, R10 ;  /* 0x000000ffff027224 */ /* 0x000fe200078e000a */
[----:B------:R-:W-:-:S07]  /*03f0*/  MOV R4, 0x410 ;  /* 0x0000041000047802 */ /* 0x000fce0000000f00 */
[----:B-----5:R-:W-:Y:S05]  /*0400*/  CALL.REL.NOINC `($__internal_4_$__cuda_sm20_rem_s64) ;  /* 0x0000002800287944 */ /* 0x020fea0003c00000 */
[----:B------:R-:W-:Y:S02]  /*0410*/  IMAD.MOV.U32 R38, RZ, RZ, R3 ;  /* 0x000000ffff267224 */ /* 0x000fe400078e0003 */
[----:B------:R-:W-:Y:S01]  /*0420*/  IMAD.MOV.U32 R39, RZ, RZ, R0 ;  /* 0x000000ffff277224 */ /* 0x000fe200078e0000 */
[----:B------:R-:W-:Y:S06]  /*0430*/  BRA `(.L_x_19891) ;  /* 0x0000000000487947 */ /* 0x000fec0003800000 */
.L_x_19890:
[----:B------:R-:W0:Y:S01]  /*0440*/  I2F.U32.RP R0, R10 ;  /* 0x0000000a00007306 */ /* 0x000e220000209000 */
[----:B------:R-:W-:Y:S01]  /*0450*/  IMAD.MOV R5, RZ, RZ, -R10 ;  /* 0x000000ffff057224 */ /* 0x000fe200078e0a0a */
[----:B------:R-:W-:Y:S01]  /*0460*/  ISETP.NE.U32.AND P1, PT, R10, RZ, PT ;  /* 0x000000ff0a00720c */ /* 0x000fe20003f25070 */
[----:B------:R-:W-:-:S05]  /*0470*/  HFMA2.MMA R39, -RZ, RZ, 0, 0 ;  /* 0x00000000ff277435 */ /* 0x000fca00000001ff */
[----:B0-----:R-:W0:Y:S02]  /*0480*/  MUFU.RCP R0, R0 ;  /* 0x0000000000007308 */ /* 0x001e240000001000 */
[----:B0-----:R-:W-:-:S06]  /*0490*/  IADD3 R2, R0, 0xffffffe, RZ ;  /* 0x0ffffffe00027810 */ /* 0x001fcc0007ffe0ff */
[----:B------:R0:W1:Y:S02]  /*04a0*/  F2I.FTZ.U32.TRUNC.NTZ R3, R2 ;  /* 0x0000000200037305 */ /* 0x000064000021f000 */
[----:B0-----:R-:W-:Y:S02]  /*04b0*/  IMAD.MOV.U32 R2, RZ, RZ, RZ ;  /* 0x000000ffff027224 */ /* 0x001fe400078e00ff */
[----:B-1----:R-:W-:-:S04]  /*04c0*/  IMAD R5, R5, R3, RZ ;  /* 0x0000000305057224 */ /* 0x002fc800078e02ff */
[----:B------:R-:W-:-:S06]  /*04d0*/  IMAD.HI.U32 R3, R3, R5, R2 ;  /* 0x0000000503037227 */ /* 0x000fcc00078e0002 */
[----:B------:R-:W-:-:S05]  /*04e0*/  IMAD.HI.U32 R3, R3, R6, RZ ;  /* 0x0000000603037227 */ /* 0x000fca00078e00ff */
[----:B------:R-:W-:-:S05]  /*04f0*/  IADD3 R3, -R3, RZ, RZ ;  /* 0x000000ff03037210 */ /* 0x000fca0007ffe1ff */
[----:B------:R-:W-:-:S05]  /*0500*/  IMAD R38, R10, R3, R6 ;  /* 0x000000030a267224 */ /* 0x000fca00078e0206 */
[----:B------:R-:W-:-:S13]  /*0510*/  ISETP.GE.U32.AND P0, PT, R38, R10, PT ;  /* 0x0000000a2600720c */ /* 0x000fda0003f06070 */
[----:B------:R-:W-:-:S05]  /*0520*/  @P0 IMAD.IADD R38, R38, 0x1, -R10 ;  /* 0x0000000126260824 */ /* 0x000fca00078e0a0a */
[----:B------:R-:W-:-:S13]  /*0530*/  ISETP.GE.U32.AND P0, PT, R38, R10, PT ;  /* 0x0000000a2600720c */ /* 0x000fda0003f06070 */
[----:B------:R-:W-:Y:S01]  /*0540*/  @P0 IMAD.IADD R38, R38, 0x1, -R10 ;  /* 0x0000000126260824 */ /* 0x000fe200078e0a0a */
[----:B------:R-:W-:-:S07]  /*0550*/  @!P1 LOP3.LUT R38, RZ, R10, RZ, 0x33, !PT ;  /* 0x0000000aff269212 */ /* 0x000fce00078e33ff */
.L_x_19891:
[----:B------:R-:W-:Y:S05]  /*0560*/  BSYNC B0 ;  /* 0x0000000000007941 */ /* 0x000fea0003800000 */
.L_x_19889:
[----:B-----5:R-:W-:Y:S01]  /*0570*/  LOP3.LUT R0, R13, R25, RZ, 0xfc, !PT ;  /* 0x000000190d007212 */ /* 0x020fe200078efcff */
[----:B------:R-:W-:Y:S03]  /*0580*/  BSSY B0, `(.L_x_19892) ;  /* 0x000001e000007945 */ /* 0x000fe60003800000 */
[----:B------:R-:W-:-:S13]  /*0590*/  ISETP.NE.U32.AND P0, PT, R0, RZ, PT ;  /* 0x000000ff0000720c */ /* 0x000fda0003f05070 */
[----:B------:R-:W-:Y:S05]  /*05a0*/  @!P0 BRA `(.L_x_19893) ;  /* 0x0000000000248947 */ /* 0x000fea0003800000 */
[----:B------:R-:W-:Y:S01]  /*05b0*/  IMAD.MOV.U32 R0, RZ, RZ, R12 ;  /* 0x000000ffff007224 */ /* 0x000fe200078e000c */
[----:B------:R-:W-:Y:S01]  /*05c0*/  MOV R2, R24 ;  /* 0x0000001800027202 */ /* 0x000fe20000000f00 */
[----:B------:R-:W-:Y:S01]  /*05d0*/  IMAD.MOV.U32 R3, RZ, RZ, R13 ;  /* 0x000000ffff037224 */ /* 0x000fe200078e000d */
[----:B------:R-:W-:Y:S01]  /*05e0*/  MOV R4, 0x610 ;  /* 0x0000061000047802 */ /* 0x000fe20000000f00 */
[----:B------:R-:W-:-:S07]  /*05f0*/  IMAD.MOV.U32 R5, RZ, RZ, R25 ;  /* 0x000000ffff057224 */ /* 0x000fce00078e0019 */
[----:B------:R-:W-:Y:S05]  /*0600*/  CALL.REL.NOINC `($__internal_4_$__cuda_sm20_rem_s64) ;  /* 0x0000002400a87944 */ /* 0x000fea0003c00000 */
[----:B------:R-:W-:Y:S01]  /*0610*/  IMAD.MOV.U32 R12, RZ, RZ, R3 ;  /* 0x000000ffff0c7224 */ /* 0x000fe200078e0003 */
[----:B------:R-:W-:Y:S01]  /*0620*/  MOV R13, R0 ;  /* 0x00000000000d7202 */ /* 0x000fe20000000f00 */
[----:B------:R-:W-:Y:S06]  /*0630*/  BRA `(.L_x_19894) ;  /* 0x0000000000487947 */ /* 0x000fec0003800000 */
.L_x_19893:
[----:B------:R-:W0:Y:S01]  /*0640*/  I2F.U32.RP R0, R24 ;  /* 0x0000001800007306 */ /* 0x000e220000209000 */
[----:B------:R-:W-:Y:S01]  /*0650*/  IMAD.MOV R5, RZ, RZ, -R24 ;  /* 0x000000ffff057224 */ /* 0x000fe200078e0a18 */
[----:B------:R-:W-:Y:S01]  /*0660*/  ISETP.NE.U32.AND P1, PT, R24, RZ, PT ;  /* 0x000000ff1800720c */ /* 0x000fe20003f25070 */
[----:B------:R-:W-:-:S05]  /*0670*/  IMAD.MOV.U32 R13, RZ, RZ, RZ ;  /* 0x000000ffff0d7224 */ /* 0x000fca00078e00ff */
[----:B0-----:R-:W0:Y:S02]  /*0680*/  MUFU.RCP R0, R0 ;  /* 0x0000000000007308 */ /* 0x001e240000001000 */
[----:B0-----:R-:W-:-:S06]  /*0690*/  VIADD R2, R0, 0xffffffe ;  /* 0x0ffffffe00027836 */ /* 0x001fcc0000000000 */
[----:B------:R0:W1:Y:S02]  /*06a0*/  F2I.FTZ.U32.TRUNC.NTZ R3, R2 ;  /* 0x0000000200037305 */ /* 0x000064000021f000 */
[----:B0-----:R-:W-:Y:S01]  /*06b0*/  HFMA2.MMA R2, -RZ, RZ, 0, 0 ;  /* 0x00000000ff027435 */ /* 0x001fe200000001ff */
[----:B-1----:R-:W-:-:S09]  /*06c0*/  IMAD R5, R5, R3, RZ ;  /* 0x0000000305057224 */ /* 0x002fd200078e02ff */
[----:B------:R-:W-:-:S06]  /*06d0*/  IMAD.HI.U32 R3, R3, R5, R2 ;  /* 0x0000000503037227 */ /* 0x000fcc00078e0002 */
[----:B------:R-:W-:-:S04]  /*06e0*/  IMAD.HI.U32 R3, R3, R12, RZ ;  /* 0x0000000c03037227 */ /* 0x000fc800078e00ff */
[----:B------:R-:W-:-:S04]  /*06f0*/  IMAD.MOV R3, RZ, RZ, -R3 ;  /* 0x000000ffff037224 */ /* 0x000fc800078e0a03 */
[----:B------:R-:W-:-:S05]  /*0700*/  IMAD R12, R24, R3, R12 ;  /* 0x00000003180c7224 */ /* 0x000fca00078e020c */
[----:B------:R-:W-:-:S13]  /*0710*/  ISETP.GE.U32.AND P0, PT, R12, R24, PT ;  /* 0x000000180c00720c */ /* 0x000fda0003f06070 */
[----:B------:R-:W-:-:S05]  /*0720*/  @P0 IMAD.IADD R12, R12, 0x1, -R24 ;  /* 0x000000010c0c0824 */ /* 0x000fca00078e0a18 */
[----:B------:R-:W-:-:S13]  /*0730*/  ISETP.GE.U32.AND P0, PT, R12, R24, PT ;  /* 0x000000180c00720c */ /* 0x000fda0003f06070 */
[----:B------:R-:W-:Y:S02]  /*0740*/  @P0 IADD3 R12, -R24, R12, RZ ;  /* 0x0000000c180c0210 */ /* 0x000fe40007ffe1ff */
[----:B------:R-:W-:-:S07]  /*0750*/  @!P1 LOP3.LUT R12, RZ, R24, RZ, 0x33, !PT ;  /* 0x00000018ff0c9212 */ /* 0x000fce00078e33ff */
.L_x_19894:
[----:B------:R-:W-:Y:S05]  /*0760*/  BSYNC B0 ;  /* 0x0000000000007941 */ /* 0x000fea0003800000 */
.L_x_19892:
[----:B------:R-:W-:Y:S01]  /*0770*/  LOP3.LUT R0, R15, R27, RZ, 0xfc, !PT ;  /* 0x0000001b0f007212 */ /* 0x000fe200078efcff */
        /* <DEDUP_REMOVED lines=9> */
[----:B------:R-:W-:Y:S01]  /*0810*/  MOV R14, R3 ;  /* 0x00000003000e7202 */ /* 0x000fe20000000f00 */
[----:B------:R-:W-:Y:S01]  /*0820*/  IMAD.MOV.U32 R15, RZ, RZ, R0 ;  /* 0x000000ffff0f7224 */ /* 0x000fe200078e0000 */
[----:B------:R-:W-:Y:S06]  /*0830*/  BRA `(.L_x_19897) ;  /* 0x0000000000487947 */ /* 0x000fec0003800000 */
.L_x_19896:
        /* <DEDUP_REMOVED lines=18> */
.L_x_19897:
[----:B------:R-:W-:Y:S05]  /*0960*/  BSYNC B0 ;  /* 0x0000000000007941 */ /* 0x000fea0003800000 */
.L_x_19895:
        /* <DEDUP_REMOVED lines=9> */
[----:B------:R-:W-:Y:S05]  /*0a00*/  CALL.REL.NOINC `($__internal_4_$__cuda_sm20_rem_s64) ;  /* 0x0000002000a87944 */ /* 0x000fea0003c00000 */
[----:B------:R-:W-:Y:S02]  /*0a10*/  IMAD.MOV.U32 R16, RZ, RZ, R3 ;  /* 0x000000ffff107224 */ /* 0x000fe400078e0003 */
[----:B------:R-:W-:Y:S01]  /*0a20*/  IMAD.MOV.U32 R17, RZ, RZ, R0 ;  /* 0x000000ffff117224 */ /* 0x000fe200078e0000 */
[----:B------:R-:W-:Y:S06]  /*0a30*/  BRA `(.L_x_19900) ;  /* 0x0000000000487947 */ /* 0x000fec0003800000 */
.L_x_19899:
        /* <DEDUP_REMOVED lines=18> */
.L_x_19900:
[----:B------:R-:W-:Y:S05]  /*0b60*/  BSYNC B0 ;  /* 0x0000000000007941 */ /* 0x000fea0003800000 */
.L_x_19898:
        /* <DEDUP_REMOVED lines=13> */
.L_x_19902:
        /* <DEDUP_REMOVED lines=18> */
.L_x_19903:
[----:B------:R-:W-:Y:S05]  /*0d60*/  BSYNC B0 ;  /* 0x0000000000007941 */ /* 0x000fea0003800000 */
.L_x_19901:
        /* <DEDUP_REMOVED lines=13> */
.L_x_19905:
        /* <DEDUP_REMOVED lines=18> */
.L_x_19906:
[----:B------:R-:W-:Y:S05]  /*0f60*/  BSYNC B0 ;  /* 0x0000000000007941 */ /* 0x000fea0003800000 */
.L_x_19904:
        /* <DEDUP_REMOVED lines=13> */
.L_x_19908:
        /* <DEDUP_REMOVED lines=18> */
.L_x_19909:
[----:B------:R-:W-:Y:S05]  /*1160*/  BSYNC B0 ;  /* 0x0000000000007941 */ /* 0x000fea0003800000 */
.L_x_19907:
[----:B------:R-:W0:Y:S02]  /*1170*/  LDC.64 R2, c[0x0][0x218] ;  /* 0x00008600ff027b82 */ /* 0x000e240000000a00 */
[----:B0-----:R-:W-:-:S04]  /*1180*/  IMAD.WIDE.U32 R2, R49, 0x8, R2 ;  /* 0x0000000831027825 */ /* 0x001fc800078e0002 */
[----:B------:R-:W-:-:S05]  /*1190*/  IMAD.WIDE R2, R46, 0x10, R2 ;  /* 0x000000102e027825 */ /* 0x000fca00078e0202 */
[----:B------:R-:W-:Y:S04]  /*11a0*/  STG.E.128 desc[UR4][R2.64], R36 ;  /* 0x0000002402007986 */ /* 0x000fe8000c101d04 */
[----:B------:R-:W-:Y:S04]  /*11b0*/  STG.E.128 desc[UR4][R2.64+0x800], R12 ;  /* 0x0008000c02007986 */ /* 0x000fe8000c101d04 */
[----:B------:R-:W-:Y:S04]  /*11c0*/  STG.E.128 desc[UR4][R2.64+0x1000], R16 ;  /* 0x0010001002007986 */ /* 0x000fe8000c101d04 */
[----:B------:R-:W-:Y:S01]  /*11d0*/  STG.E.128 desc[UR4][R2.64+0x1800], R20 ;  /* 0x0018001402007986 */ /* 0x000fe2000c101d04 */
[----:B------:R-:W-:Y:S05]  /*11e0*/  EXIT ;  /* 0x000000000000794d */ /* 0x000fea0003800000 */
.L_x_19885:
[----:B------:R-:W0:Y:S01]  /*11f0*/  S2R R38, SR_TID.X ;  /* 0x0000000000267919 */ /* 0x000e220000002100 */
[----:B------:R-:W-:Y:S02]  /*1200*/  CS2R R6, SRZ ;  /* 0x0000000000067805 */ /* 0x000fe4000001ff00 */
[----:B------:R-:W-:Y:S02]  /*1210*/  CS2R R10, SRZ ;  /* 0x00000000000a7805 */ /* 0x000fe4000001ff00 */
        /* <DEDUP_REMOVED lines=10> */
[C---:B------:R-:W-:Y:S02]  /*12c0*/  ISETP.GE.AND P5, PT, R0.reuse, R39, PT ;  /* 0x000000270000720c */ /* 0x040fe40003fa6270 */
[----:B------:R-:W3:Y:S11]  /*12d0*/  @!P6 LDC.64 R8, c[0x0][0x228] ;  /* 0x00008a00ff08eb82 */ /* 0x000ef60000000a00 */
[----:B------:R-:W-:Y:S01]  /*12e0*/  @!P5 IADD3 R13, R49, R0, RZ ;  /* 0x00000000310dd210 */ /* 0x000fe20007ffe0ff */
[----:B------:R-:W-:Y:S01]  /*12f0*/  @!P5 VIADD R0, R0, 0x80 ;  /* 0x000000800000d836 */ /* 0x000fe20000000000 */
[----:B------:R-:W4:Y:S01]  /*1300*/  @!P5 LDC.64 R42, c[0x0][0x228] ;  /* 0x00008a00ff2adb82 */ /* 0x000f220000000a00 */
[----:B--2---:R-:W-:-:S03]  /*1310*/  @!P6 IMAD.WIDE.U32 R4, R3, 0x8, R4 ;  /* 0x000000080304e825 */ /* 0x004fc600078e0004 */
[----:B------:R-:W-:Y:S02]  /*1320*/  ISETP.GE.AND P4, PT, R0, R39, PT ;  /* 0x000000270000720c */ /* 0x000fe40003f86270 */
[----:B------:R2:W5:Y:S02]  /*1330*/  @!P6 LDG.E.64 R6, desc[UR4][R4.64] ;  /* 0x000000040406e981 */ /* 0x000564000c1e1b00 */
[----:B------:R-:W0:Y:S01]  /*1340*/  @!P5 LDC.64 R44, c[0x0][0x220] ;  /* 0x00008800ff2cdb82 */ /* 0x000e220000000a00 */
[----:B---3--:R-:W-:-:S05]  /*1350*/  @!P6 IMAD.WIDE.U32 R8, R3, 0x8, R8 ;  /* 0x000000080308e825 */ /* 0x008fca00078e0008 */
[----:B------:R3:W5:Y:S03]  /*1360*/  @!P6 LDG.E.64 R10, desc[UR4][R8.64] ;  /* 0x00000004080ae981 */ /* 0x000766000c1e1b00 */
[----:B------:R-:W-:Y:S01]  /*1370*/  @!P4 IMAD.IADD R15, R49, 0x1, R0 ;  /* 0x00000001310fc824 */ /* 0x000fe200078e0200 */
[----:B------:R-:W-:Y:S01]  /*1380*/  @!P4 IADD3 R0, R0, 0x80, RZ ;  /* 0x000000800000c810 */ /* 0x000fe20007ffe0ff */
[----:B------:R-:W1:Y:S03]  /*1390*/  @!P4 LDC.64 R40, c[0x0][0x220] ;  /* 0x00008800ff28cb82 */ /* 0x000e660000000a00 */
[----:B------:R-:W-:-:S05]  /*13a0*/  ISETP.GE.AND P3, PT, R0, R39, PT ;  /* 0x000000270000720c */ /* 0x000fca0003f66270 */
[----:B------:R-:W4:Y:S08]  /*13b0*/  @!P4 LDC.64 R28, c[0x0][0x228] ;  /* 0x00008a00ff1ccb82 */ /* 0x000f300000000a00 */
[----:B------:R-:W-:Y:S01]  /*13c0*/  @!P3 IMAD.IADD R51, R49, 0x1, R0 ;  /* 0x000000013133b824 */ /* 0x000fe200078e0200 */
[----:B------:R-:W0:Y:S01]  /*13d0*/  @!P3 LDC.64 R46, c[0x0][0x220] ;  /* 0x00008800ff2ebb82 */ /* 0x000e220000000a00 */
[----:B------:R-:W-:-:S05]  /*13e0*/  @!P3 VIADD R0, R0, 0x80 ;  /* 0x000000800000b836 */ /* 0x000fca0000000000 */
[CC--:B------:R-:W-:Y:S02]  /*13f0*/  ISETP.GE.AND P2, PT, R0.reuse, R39.reuse, PT ;  /* 0x000000270000720c */ /* 0x0c0fe40003f46270 */
[----:B------:R-:W0:Y:S11]  /*1400*/  @!P3 LDC.64 R26, c[0x0][0x228] ;  /* 0x00008a00ff1abb82 */ /* 0x000e360000000a00 */
[----:B------:R-:W-:Y:S01]  /*1410*/  @!P2 IADD3 R48, R49, R0, RZ ;  /* 0x000000003130a210 */ /* 0x000fe20007ffe0ff */
[----:B------:R-:W-:Y:S01]  /*1420*/  @!P2 VIADD R0, R0, 0x80 ;  /* 0x000000800000a836 */ /* 0x000fe20000000000 */
[----:B------:R-:W0:Y:S04]  /*1430*/  @!P2 LDC.64 R22, c[0x0][0x220] ;  /* 0x00008800ff16ab82 */ /* 0x000e280000000a00 */
[----:B------:R-:W-:-:S04]  /*1440*/  ISETP.GE.AND P0, PT, R0, R39, PT ;  /* 0x000000270000720c */ /* 0x000fc80003f06270 */
[----:B------:R-:W0:Y:S09]  /*1450*/  @!P2 LDC.64 R24, c[0x0][0x228] ;  /* 0x00008a00ff18ab82 */ /* 0x000e320000000a00 */
[----:B------:R-:W-:Y:S01]  /*1460*/  @!P0 IMAD.IADD R3, R49, 0x1, R0 ;  /* 0x0000000131038824 */ /* 0x000fe200078e0200 */
[----:B------:R-:W-:Y:S01]  /*1470*/  @!P0 IADD3 R0, R0, 0x80, RZ ;  /* 0x0000008000008810 */ /* 0x000fe20007ffe0ff */
[----:B--2---:R-:W2:Y:S03]  /*1480*/  @!P0 LDC.64 R4, c[0x0][0x220] ;  /* 0x00008800ff048b82 */ /* 0x004ea60000000a00 */
[----:B------:R-:W-:-:S05]  /*1490*/  ISETP.GE.AND P6, PT, R0, R39, PT ;  /* 0x000000270000720c */ /* 0x000fca0003fc6270 */
[----:B---3--:R-:W3:Y:S08]  /*14a0*/  @!P0 LDC.64 R8, c[0x0][0x228] ;  /* 0x00008a00ff088b82 */ /* 0x008ef00000000a00 */
[----:B------:R-:W3:Y:S08]  /*14b0*/  @!P6 LDC.64 R30, c[0x0][0x220] ;  /* 0x00008800ff1eeb82 */ /* 0x000ef00000000a00 */
[----:B------:R-:W3:Y:S01]  /*14c0*/  @!P6 LDC.64 R32, c[0x0][0x228] ;  /* 0x00008a00ff20eb82 */ /* 0x000ee20000000a00 */
[----:B-1----:R-:W-:Y:S01]  /*14d0*/  @!P4 IMAD.WIDE.U32 R40, R15, 0x8, R40 ;  /* 0x000000080f28c825 */ /* 0x002fe200078e0028 */
[----:B------:R-:W-:-:S03]  /*14e0*/  CS2R R16, SRZ ;  /* 0x0000000000107805 */ /* 0x000fc6000001ff00 */
[----:B----4-:R-:W-:Y:S01]  /*14f0*/  @!P4 IMAD.WIDE.U32 R28, R15, 0x8, R28 ;  /* 0x000000080f1cc825 */ /* 0x010fe200078e001c */
[----:B------:R-:W-:Y:S02]  /*1500*/  CS2R R14, SRZ ;  /* 0x00000000000e7805 */ /* 0x000fe4000001ff00 */
[----:B------:R-:W-:Y:S01]  /*1510*/  CS2R R20, SRZ ;  /* 0x0000000000147805 */ /* 0x000fe2000001ff00 */
[----:B------:R1:W5:Y:S01]  /*1520*/  @!P4 LDG.E.64 R16, desc[UR4][R40.64] ;  /* 0x000000042810c981 */ /* 0x000362000c1e1b00 */
[----:B------:R-:W-:-:S04]  /*1530*/  @!P5 IMAD.WIDE.U32 R42, R13, 0x8, R42 ;  /* 0x000000080d2ad825 */ /* 0x000fc800078e002a */
[----:B0-----:R-:W-:Y:S01]  /*1540*/  @!P5 IMAD.WIDE.U32 R44, R13, 0x8, R44 ;  /* 0x000000080d2cd825 */ /* 0x001fe200078e002c */
[----:B------:R-:W-:Y:S01]  /*1550*/  CS2R R12, SRZ ;  /* 0x00000000000c7805 */ /* 0x000fe2000001ff00 */
[----:B------:R0:W5:Y:S01]  /*1560*/  @!P5 LDG.E.64 R14, desc[UR4][R42.64] ;  /* 0x000000042a0ed981 */ /* 0x000162000c1e1b00 */
[----:B------:R-:W-:Y:S01]  /*1570*/  CS2R R18, SRZ ;  /* 0x0000000000127805 */ /* 0x000fe2000001ff00 */
[----:B------:R-:W-:-:S03]  /*1580*/  @!P3 IMAD.WIDE.U32 R46, R51, 0x8, R46 ;  /* 0x00000008332eb825 */ /* 0x000fc600078e002e */
[----:B------:R4:W5:Y:S01]  /*1590*/  @!P5 LDG.E.64 R12, desc[UR4][R44.64] ;  /* 0x000000042c0cd981 */ /* 0x000962000c1e1b00 */
[----:B-1----:R-:W-:-:S04]  /*15a0*/  @!P3 IMAD.WIDE.U32 R40, R51, 0x8, R26 ;  /* 0x000000083328b825 */ /* 0x002fc800078e001a */
[----:B0-----:R-:W-:Y:S01]  /*15b0*/  @!P2 IMAD.WIDE.U32 R42, R48, 0x8, R22 ;  /* 0x00000008302aa825 */ /* 0x001fe200078e0016 */
[----:B------:R-:W-:Y:S01]  /*15c0*/  CS2R R22, SRZ ;  /* 0x0000000000167805 */ /* 0x000fe2000001ff00 */
[----:B------:R-:W5:Y:S02]  /*15d0*/  @!P3 LDG.E.64 R20, desc[UR4][R46.64] ;  /* 0x000000042e14b981 */ /* 0x000f64000c1e1b00 */
[----:B----4-:R-:W-:Y:S02]  /*15e0*/  @!P6 IMAD.IADD R45, R49, 0x1, R0 ;  /* 0x00000001312de824 */ /* 0x010fe400078e0200 */
[----:B------:R0:W5:Y:S01]  /*15f0*/  @!P4 LDG.E.64 R18, desc[UR4][R28.64] ;  /* 0x000000041c12c981 */ /* 0x000162000c1e1b00 */
[----:B--2---:R-:W-:Y:S01]  /*1600*/  @!P0 IMAD.WIDE.U32 R52, R3, 0x8, R4 ;  /* 0x0000000803348825 */ /* 0x004fe200078e0004 */
[----:B------:R-:W-:Y:S02]  /*1610*/  CS2R R26, SRZ ;  /* 0x00000000001a7805 */ /* 0x000fe4000001ff00 */
[----:B------:R1:W5:Y:S01]  /*1620*/  @!P3 LDG.E.64 R22, desc[UR4][R40.64] ;  /* 0x000000042816b981 */ /* 0x000362000c1e1b00 */
[----:B---3--:R-:W-:Y:S01]  /*1630*/  @!P6 IMAD.WIDE.U32 R4, R45, 0x8, R30 ;  /* 0x000000082d04e825 */ /* 0x008fe200078e001e */
[----:B------:R-:W-:-:S03]  /*1640*/  CS2R R30, SRZ ;  /* 0x00000000001e7805 */ /* 0x000fc6000001ff00 */
[----:B------:R-:W-:Y:S01]  /*1650*/  @!P2 IMAD.WIDE.U32 R50, R48, 0x8, R24 ;  /* 0x000000083032a825 */ /* 0x000fe200078e0018 */
[----:B------:R-:W-:Y:S02]  /*1660*/  CS2R R24, SRZ ;  /* 0x0000000000187805 */ /* 0x000fe4000001ff00 */
[----:B0-----:R-:W-:Y:S01]  /*1670*/  CS2R R28, SRZ ;  /* 0x00000000001c7805 */ /* 0x001fe2000001ff00 */
[----:B------:R-:W-:Y:S01]  /*1680*/  @!P0 IMAD.WIDE.U32 R8, R3, 0x8, R8 ;  /* 0x0000000803088825 */ /* 0x000fe200078e0008 */
[----:B------:R0:W5:Y:S03]  /*1690*/  @!P2 LDG.E.64 R26, desc[UR4][R50.64] ;  /* 0x00000004321aa981 */ /* 0x000166000c1e1b00 */
[----:B------:R-:W-:Y:S01]  /*16a0*/  @!P6 IMAD.WIDE.U32 R44, R45, 0x8, R32 ;  /* 0x000000082d2ce825 */ /* 0x000fe200078e0020 */
[----:B------:R-:W-:Y:S01]  /*16b0*/  CS2R R32, SRZ ;  /* 0x0000000000207805 */ /* 0x000fe2000001ff00 */
[----:B------:R0:W5:Y:S02]  /*16c0*/  @!P2 LDG.E.64 R24, desc[UR4][R42.64] ;  /* 0x000000042a18a981 */ /* 0x000164000c1e1b00 */
[C---:B------:R-:W-:Y:S01]  /*16d0*/  @!P1 IMAD.WIDE.U32 R46, R2.reuse, 0x8, R34 ;  /* 0x00000008022e9825 */ /* 0x040fe200078e0022 */
[----:B------:R-:W-:Y:S01]  /*16e0*/  CS2R R34, SRZ ;  /* 0x0000000000227805 */ /* 0x000fe2000001ff00 */
[----:B------:R0:W5:Y:S02]  /*16f0*/  @!P0 LDG.E.64 R28, desc[UR4][R52.64] ;  /* 0x00000004341c8981 */ /* 0x000164000c1e1b00 */
[----:B-1----:R-:W-:Y:S01]  /*1700*/  @!P1 IMAD.WIDE.U32 R40, R2, 0x8, R36 ;  /* 0x0000000802289825 */ /* 0x002fe200078e0024 */
[----:B------:R-:W-:-:S02]  /*1710*/  CS2R R2, SRZ ;  /* 0x0000000000027805 */ /* 0x000fc4000001ff00 */
[----:B------:R-:W-:Y:S01]  /*1720*/  CS2R R36, SRZ ;  /* 0x0000000000247805 */ /* 0x000fe2000001ff00 */
[----:B------:R0:W5:Y:S04]  /*1730*/  @!P0 LDG.E.64 R30, desc[UR4][R8.64] ;  /* 0x00000004081e8981 */ /* 0x000168000c1e1b00 */
[----:B------:R0:W5:Y:S04]  /*1740*/  @!P6 LDG.E.64 R32, desc[UR4][R4.64] ;  /* 0x000000040420e981 */ /* 0x000168000c1e1b00 */
[----:B------:R0:W5:Y:S04]  /*1750*/  @!P6 LDG.E.64 R34, desc[UR4][R44.64] ;  /* 0x000000042c22e981 */ /* 0x000168000c1e1b00 */
[----:B------:R0:W5:Y:S04]  /*1760*/  @!P1 LDG.E.64 R2, desc[UR4][R46.64] ;  /* 0x000000042e029981 */ /* 0x000168000c1e1b00 */
[----:B------:R0:W5:Y:S01]  /*1770*/  @!P1 LDG.E.64 R36, desc[UR4][R40.64] ;  /* 0x0000000428249981 */ /* 0x000162000c1e1b00 */
[----:B------:R-:W-:Y:S04]  /*1780*/  BSSY B0, `(.L_x_19910) ;  /* 0x0000020000007945 */ /* 0x000fe80003800000 */
[----:B------:R-:W-:Y:S05]  /*1790*/  @P1 BRA `(.L_x_19911) ;  /* 0x0000000000781947 */ /* 0x000fea0003800000 */
[----:B-----5:R-:W-:-:S04]  /*17a0*/  LOP3.LUT R0, R3, R37, RZ, 0xfc, !PT ;  /* 0x0000002503007212 */ /* 0x020fc800078efcff */
[----:B------:R-:W-:-:S13]  /*17b0*/  ISETP.NE.U32.AND P0, PT, R0, RZ, PT ;  /* 0x000000ff0000720c */ /* 0x000fda0003f05070 */
[----:B------:R-:W-:Y:S05]  /*17c0*/  @!P0 BRA `(.L_x_19912) ;  /* 0x0000000000208947 */ /* 0x000fea0003800000 */
[----:B------:R-:W-:Y:S01]  /*17d0*/  IMAD.MOV.U32 R0, RZ, RZ, R2 ;  /* 0x000000ffff007224 */ /* 0x000fe200078e0002 */
[----:B------:R-:W-:Y:S01]  /*17e0*/  MOV R2, R36 ;  /* 0x0000002400027202 */ /* 0x000fe20000000f00 */
[----:B0-----:R-:W-:Y:S01]  /*17f0*/  IMAD.MOV.U32 R5, RZ, RZ, R37 ;  /* 0x000000ffff057224 */ /* 0x001fe200078e0025 */
[----:B------:R-:W-:-:S07]  /*1800*/  MOV R4, 0x1820 ;  /* 0x0000182000047802 */ /* 0x000fce0000000f00 */
[----:B------:R-:W-:Y:S05]  /*1810*/  CALL.REL.NOINC `($__internal_4_$__cuda_sm20_rem_s64) ;  /* 0x0000001400247944 */ /* 0x000fea0003c00000 */
[----:B------:R-:W-:Y:S01]  /*1820*/  IMAD.MOV.U32 R36, RZ, RZ, R3 ;  /* 0x000000ffff247224 */ /* 0x000fe200078e0003 */
[----:B------:R-:W-:Y:S01]  /*1830*/  MOV R37, R0 ;  /* 0x0000000000257202 */ /* 0x000fe20000000f00 */
[----:B------:R-:W-:Y:S06]  /*1840*/  BRA `(.L_x_19911) ;  /* 0x00000000004c7947 */ /* 0x000fec0003800000 */
.L_x_19912:
[----:B------:R-:W1:Y:S01]  /*1850*/  I2F.U32.RP R0, R36 ;  /* 0x0000002400007306 */ /* 0x000e620000209000 */
[----:B------:R-:W-:Y:S01]  /*1860*/  ISETP.NE.U32.AND P2, PT, R36, RZ, PT ;  /* 0x000000ff2400720c */ /* 0x000fe20003f45070 */
[----:B------:R-:W-:-:S06]  /*1870*/  IMAD.MOV.U32 R37, RZ, RZ, RZ ;  /* 0x000000ffff257224 */ /* 0x000fcc00078e00ff */
[----:B-1----:R-:W0:Y:S02]  /*1880*/  MUFU.RCP R0, R0 ;  /* 0x0000000000007308 */ /* 0x002e240000001000 */
        /* <DEDUP_REMOVED lines=13> */
[----:B------:R-:W-:-:S05]  /*1960*/  @!P2 LOP3.LUT R3, RZ, R36, RZ, 0x33, !PT ;  /* 0x00000024ff03a212 */ /* 0x000fca00078e33ff */
[----:B------:R-:W-:-:S07]  /*1970*/  IMAD.MOV.U32 R36, RZ, RZ, R3 ;  /* 0x000000ffff247224 */ /* 0x000fce00078e0003 */
.L_x_19911:
[----:B------:R-:W-:Y:S05]  /*1980*/  BSYNC B0 ;  /* 0x0000000000007941 */ /* 0x000fea0003800000 */
.L_x_19910:
        /* <DEDUP_REMOVED lines=16> */
.L_x_19915:
        /* <DEDUP_REMOVED lines=18> */
.L_x_19914:
[----:B------:R-:W-:Y:S05]  /*1bb0*/  BSYNC B0 ;  /* 0x0000000000007941 */ /* 0x000fea0003800000 */
.L_x_19913:
[----:B------:R-:W-:Y:S01]  /*1bc0*/  VIADD R0, R38, 0x100 ;  /* 0x0000010026007836 */ /* 0x000fe20000000000 */
[----:B------:R-:W-:Y:S04]  /*1bd0*/  BSSY B0, `(.L_x_19916) ;  /* 0x0000021000007945 */ /* 0x000fe80003800000 */
[----:B------:R-:W-:-:S13]  /*1be0*/  ISETP.GE.AND P0, PT, R0, R39, PT ;  /* 0x000000270000720c */ /* 0x000fda0003f06270 */
[----:B------:R-:W-:Y:S05]  /*1bf0*/  @P0 BRA `(.L_x_19917) ;  /* 0x0000000000780947 */ /* 0x000fea0003800000 */
[----:B-----5:R-:W-:-:S04]  /*1c00*/  LOP3.LUT R0, R13, R15, RZ, 0xfc, !PT ;  /* 0x0000000f0d007212 */ /* 0x020fc800078efcff */
        /* <DEDUP_REMOVED lines=11> */
.L_x_19918:
[----:B------:R-:W0:Y:S01]  /*1cc0*/  I2F.U32.RP R0, R14 ;  /* 0x0000000e00007306 */ /* 0x000e220000209000 */
[----:B------:R-:W-:Y:S01]  /*1cd0*/  ISETP.NE.U32.AND P2, PT, R14, RZ, PT ;  /* 0x000000ff0e00720c */ /* 0x000fe20003f45070 */
[----:B------:R-:W-:-:S06]  /*1ce0*/  HFMA2.MMA R11, -RZ, RZ, 0, 0 ;  /* 0x00000000ff0b7435 */ /* 0x000fcc00000001ff */
        /* <DEDUP_REMOVED lines=15> */
.L_x_19917:
[----:B------:R-:W-:Y:S05]  /*1de0*/  BSYNC B0 ;  /* 0x0000000000007941 */ /* 0x000fea0003800000 */
.L_x_19916:
[----:B------:R-:W-:Y:S01]  /*1df0*/  VIADD R0, R38, 0x180 ;  /* 0x0000018026007836 */ /* 0x000fe20000000000 */
[----:B------:R-:W-:Y:S04]  /*1e00*/  BSSY B0, `(.L_x_19919) ;  /* 0x0000021000007945 */ /* 0x000fe80003800000 */
        /* <DEDUP_REMOVED lines=14> */
.L_x_19921:
[----:B------:R-:W0:Y:S01]  /*1ef0*/  I2F.U32.RP R0, R18 ;  /* 0x0000001200007306 */ /* 0x000e220000209000 */
[----:B------:R-:W-:Y:S01]  /*1f00*/  ISETP.NE.U32.AND P2, PT, R18, RZ, PT ;  /* 0x000000ff1200720c */ /* 0x000fe20003f45070 */
[----:B------:R-:W-:-:S06]  /*1f10*/  IMAD.MOV.U32 R13, RZ, RZ, RZ ;  /* 0x000000ffff0d7224 */ /* 0x000fcc00078e00ff */
        /* <DEDUP_REMOVED lines=15> */
.L_x_19920:
[----:B------:R-:W-:Y:S05]  /*2010*/  BSYNC B0 ;  /* 0x0000000000007941 */ /* 0x000fea0003800000 */
.L_x_19919:
[----:B------:R-:W-:Y:S01]  /*2020*/  IADD3 R0, R38, 0x200, RZ ;  /* 0x0000020026007810 */ /* 0x000fe20007ffe0ff */
        /* <DEDUP_REMOVED lines=15> */
.L_x_19924:
        /* <DEDUP_REMOVED lines=18> */
.L_x_19923:
[----:B------:R-:W-:Y:S05]  /*2240*/  BSYNC B0 ;  /* 0x0000000000007941 */ /* 0x000fea0003800000 */
.L_x_19922:
        /* <DEDUP_REMOVED lines=13> */
[----:B------:R-:W-:Y:S01]  /*2320*/  MOV R16, R3 ;  /* 0x0000000300107202 */ /* 0x000fe20000000f00 */
[----:B------:R-:W-:Y:S01]  /*2330*/  IMAD.MOV.U32 R17, RZ, RZ, R0 ;  /* 0x000000ffff117224 */ /* 0x000fe200078e0000 */
[----:B------:R-:W-:Y:S06]  /*2340*/  BRA `(.L_x_19926) ;  /* 0x0000000000487947 */ /* 0x000fec0003800000 */
.L_x_19927:
[----:B------:R-:W0:Y:S01]  /*2350*/  I2F.U32.RP R0, R26 ;  /* 0x0000001a00007306 */ /* 0x000e220000209000 */
[----:B------:R-:W-:Y:S02]  /*2360*/  ISETP.NE.U32.AND P2, PT, R26, RZ, PT ;  /* 0x000000ff1a00720c */ /* 0x000fe40003f45070 */
[----:B------:R-:W-:-:S05]  /*2370*/  MOV R17, RZ ;  /* 0x000000ff00117202 */ /* 0x000fca0000000f00 */
[----:B0-----:R-:W0:Y:S02]  /*2380*/  MUFU.RCP R0, R0 ;  /* 0x0000000000007308 */ /* 0x001e240000001000 */
[----:B0-----:R-:W-:-:S06]  /*2390*/  IADD3 R2, R0, 0xffffffe, RZ ;  /* 0x0ffffffe00027810 */ /* 0x001fcc0007ffe0ff */
        /* <DEDUP_REMOVED lines=13> */
.L_x_19926:
[----:B------:R-:W-:Y:S05]  /*2470*/  BSYNC B0 ;  /* 0x0000000000007941 */ /* 0x000fea0003800000 */
.L_x_19925:
        /* <DEDUP_REMOVED lines=16> */
.L_x_19930:
        /* <DEDUP_REMOVED lines=18> */
.L_x_19929:
[----:B------:R-:W-:Y:S05]  /*26a0*/  BSYNC B0 ;  /* 0x0000000000007941 */ /* 0x000fea0003800000 */
.L_x_19928:
        /* <DEDUP_REMOVED lines=16> */
.L_x_19933:
[----:B------:R-:W0:Y:S01]  /*27b0*/  I2F.U32.RP R0, R34 ;  /* 0x0000002200007306 */ /* 0x000e220000209000 */
[----:B------:R-:W-:-:S07]  /*27c0*/  ISETP.NE.U32.AND P2, PT, R34, RZ, PT ;  /* 0x000000ff2200720c */ /* 0x000fce0003f45070 */
        /* <DEDUP_REMOVED lines=9> */
[----:B------:R-:W-:Y:S02]  /*2860*/  IMAD R33, R34, R3, R32 ;  /* 0x0000000322217224 */ /* 0x000fe400078e0220 */
[----:B------:R-:W-:-:S03]  /*2870*/  IMAD.MOV.U32 R3, RZ, RZ, RZ ;  /* 0x000000ffff037224 */ /* 0x000fc600078e00ff */
[----:B------:R-:W-:-:S13]  /*2880*/  ISETP.GE.U32.AND P0, PT, R33, R34, PT ;  /* 0x000000222100720c */ /* 0x000fda0003f06070 */
[----:B------:R-:W-:-:S04]  /*2890*/  @P0 IADD3 R33, R33, -R34, RZ ;  /* 0x8000002221210210 */ /* 0x000fc80007ffe0ff */
[----:B------:R-:W-:-:S13]  /*28a0*/  ISETP.GE.U32.AND P0, PT, R33, R34, PT ;  /* 0x000000222100720c */ /* 0x000fda0003f06070 */
[----:B------:R-:W-:Y:S01]  /*28b0*/  @P0 IMAD.IADD R33, R33, 0x1, -R34 ;  /* 0x0000000121210824 */ /* 0x000fe200078e0a22 */
[----:B------:R-:W-:-:S04]  /*28c0*/  @!P2 LOP3.LUT R33, RZ, R34, RZ, 0x33, !PT ;  /* 0x00000022ff21a212 */ /* 0x000fc800078e33ff */
[----:B------:R-:W-:-:S07]  /*28d0*/  MOV R2, R33 ;  /* 0x0000002100027202 */ /* 0x000fce0000000f00 */
.L_x_19932:
[----:B------:R-:W-:Y:S05]  /*28e0*/  BSYNC B0 ;  /* 0x0000000000007941 */ /* 0x000fea0003800000 */
.L_x_19931:
[----:B------:R-:W0:Y:S01]  /*28f0*/  @!P1 S2R R0, SR_TID.X ;  /* 0x0000000000009919 */ /* 0x000e220000002100 */
[----:B------:R-:W1:Y:S01]  /*2900*/  @!P1 LDC.64 R4, c[0x0][0x218] ;  /* 0x00008600ff049b82 */ /* 0x000e620000000a00 */
[----:B------:R-:W-:Y:S01]  /*2910*/  @!P1 IMAD.MOV.U32 R38, RZ, RZ, R46 ;  /* 0x000000ffff269224 */ /* 0x000fe200078e002e */
[----:B------:R-:W-:Y:S04]  /*2920*/  BSSY B0, `(.L_x_19934) ;  /* 0x0000030000007945 */ /* 0x000fe80003800000 */
[----:B------:R-:W-:Y:S01]  /*2930*/  BSSY B1, `(.L_x_19935) ;  /* 0x0000028000017945 */ /* 0x000fe20003800000 */
[----:B------:R-:W-:Y:S02]  /*2940*/  ISETP.GE.AND P0, PT, R38, R39, PT ;  /* 0x000000272600720c */ /* 0x000fe40003f06270 */
[----:B0-----:R-:W-:-:S05]  /*2950*/  @!P1 IADD3 R9, R49, R0, RZ ;  /* 0x0000000031099210 */ /* 0x001fca0007ffe0ff */
[----:B-1----:R-:W-:-:S05]  /*2960*/  @!P1 IMAD.WIDE.U32 R4, R9, 0x8, R4 ;  /* 0x0000000809049825 */ /* 0x002fca00078e0004 */
[----:B-----5:R0:W-:Y:S01]  /*2970*/  @!P1 STG.E.64 desc[UR4][R4.64], R36 ;  /* 0x0000002404009986 */ /* 0x0201e2000c101b04 */
[----:B------:R-:W-:Y:S05]  /*2980*/  @P0 BRA `(.L_x_19936) ;  /* 0x0000000000300947 */ /* 0x000fea0003800000 */
[----:B0-----:R-:W0:Y:S01]  /*2990*/  LDC.64 R4, c[0x0][0x218] ;  /* 0x00008600ff047b82 */ /* 0x001e220000000a00 */
[----:B------:R-:W-:Y:S01]  /*29a0*/  IADD3 R9, R49, R38, RZ ;  /* 0x0000002631097210 */ /* 0x000fe20007ffe0ff */
[----:B------:R-:W-:-:S05]  /*29b0*/  VIADD R38, R38, 0x80 ;  /* 0x0000008026267836 */ /* 0x000fca0000000000 */
[----:B------:R-:W-:Y:S01]  /*29c0*/  ISETP.GE.AND P0, PT, R38, R39, PT ;  /* 0x000000272600720c */ /* 0x000fe20003f06270 */
[----:B0-----:R-:W-:-:S05]  /*29d0*/  IMAD.WIDE.U32 R4, R9, 0x8, R4 ;  /* 0x0000000809047825 */ /* 0x001fca00078e0004 */
[----:B------:R0:W-:Y:S07]  /*29e0*/  STG.E.64 desc[UR4][R4.64], R6 ;  /* 0x0000000604007986 */ /* 0x0001ee000c101b04 */
[----:B------:R-:W-:Y:S05]  /*29f0*/  @P0 BRA `(.L_x_19937) ;  /* 0x0000000000300947 */ /* 0x000fea0003800000 */
[----:B0-----:R-:W0:Y:S01]  /*2a00*/  LDC.64 R4, c[0x0][0x218] ;  /* 0x00008600ff047b82 */ /* 0x001e220000000a00 */
[----:B------:R-:W-:Y:S01]  /*2a10*/  IADD3 R7, R49, R38, RZ ;  /* 0x0000002631077210 */ /* 0x000fe20007ffe0ff */
[----:B------:R-:W-:-:S04]  /*2a20*/  VIADD R38, R38, 0x80 ;  /* 0x0000008026267836 */ /* 0x000fc80000000000 */
[----:B0-----:R-:W-:-:S05]  /*2a30*/  IMAD.WIDE.U32 R4, R7, 0x8, R4 ;  /* 0x0000000807047825 */ /* 0x001fca00078e0004 */
[----:B------:R1:W-:Y:S02]  /*2a40*/  STG.E.64 desc[UR4][R4.64], R10 ;  /* 0x0000000a04007986 */ /* 0x0003e4000c101b04 */
.L_x_19936:
[----:B------:R-:W-:-:S13]  /*2a50*/  ISETP.GE.AND P0, PT, R38, R39, PT ;  /* 0x000000272600720c */ /* 0x000fda0003f06270 */
[----:B------:R-:W-:Y:S05]  /*2a60*/  @P0 BRA `(.L_x_19938) ;  /* 0x0000000000300947 */ /* 0x000fea0003800000 */
[----:B01----:R-:W0:Y:S01]  /*2a70*/  LDC.64 R4, c[0x0][0x218] ;  /* 0x00008600ff047b82 */ /* 0x003e220000000a00 */
[----:B------:R-:W-:Y:S01]  /*2a80*/  IADD3 R7, R49, R38, RZ ;  /* 0x0000002631077210 */ /* 0x000fe20007ffe0ff */
[----:B------:R-:W-:-:S04]  /*2a90*/  VIADD R38, R38, 0x80 ;  /* 0x0000008026267836 */ /* 0x000fc80000000000 */
[----:B0-----:R-:W-:-:S05]  /*2aa0*/  IMAD.WIDE.U32 R4, R7, 0x8, R4 ;  /* 0x0000000807047825 */ /* 0x001fca00078e0004 */
[----:B------:R1:W-:Y:S02]  /*2ab0*/  STG.E.64 desc[UR4][R4.64], R12 ;  /* 0x0000000c04007986 */ /* 0x0003e4000c101b04 */
.L_x_19937:
[----:B------:R-:W-:-:S13]  /*2ac0*/  ISETP.GE.AND P0, PT, R38, R39, PT ;  /* 0x000000272600720c */ /* 0x000fda0003f06270 */
[----:B------:R-:W-:Y:S05]  /*2ad0*/  @P0 BRA `(.L_x_19939) ;  /* 0x0000000000340947 */ /* 0x000fea0003800000 */
[----:B01----:R-:W0:Y:S01]  /*2ae0*/  LDC.64 R4, c[0x0][0x218] ;  /* 0x00008600ff047b82 */ /* 0x003e220000000a00 */
[----:B------:R-:W-:Y:S01]  /*2af0*/  IADD3 R7, R49, R38, RZ ;  /* 0x0000002631077210 */ /* 0x000fe20007ffe0ff */
[----:B------:R-:W-:-:S04]  /*2b00*/  VIADD R38, R38, 0x80 ;  /* 0x0000008026267836 */ /* 0x000fc80000000000 */
[----:B0-----:R-:W-:-:S05]  /*2b10*/  IMAD.WIDE.U32 R4, R7, 0x8, R4 ;  /* 0x0000000807047825 */ /* 0x001fca00078e0004 */
[----:B------:R2:W-:Y:S02]  /*2b20*/  STG.E.64 desc[UR4][R4.64], R14 ;  /* 0x0000000e04007986 */ /* 0x0005e4000c101b04 */
.L_x_19938:
[----:B------:R-:W-:-:S13]  /*2b30*/  ISETP.GE.AND P0, PT, R38, R39, PT ;  /* 0x000000272600720c */ /* 0x000fda0003f06270 */
[----:B------:R-:W-:Y:S05]  /*2b40*/  @P0 BREAK B1 ;  /* 0x0000000000010942 */ /* 0x000fea0003800000 */
[----:B------:R-:W-:Y:S05]  /*2b50*/  @P0 BRA `(.L_x_19940) ;  /* 0x0000000000300947 */ /* 0x000fea0003800000 */
[----:B012---:R-:W0:Y:S01]  /*2b60*/  LDC.64 R4, c[0x0][0x218] ;  /* 0x00008600ff047b82 */ /* 0x007e220000000a00 */
[----:B------:R-:W-:Y:S01]  /*2b70*/  IADD3 R7, R49, R38, RZ ;  /* 0x0000002631077210 */ /* 0x000fe20007ffe0ff */
[----:B------:R-:W-:-:S04]  /*2b80*/  VIADD R38, R38, 0x80 ;  /* 0x0000008026267836 */ /* 0x000fc80000000000 */
[----:B0-----:R-:W-:-:S05]  /*2b90*/  IMAD.WIDE.U32 R4, R7, 0x8, R4 ;  /* 0x0000000807047825 */ /* 0x001fca00078e0004 */
[----:B------:R2:W-:Y:S02]  /*2ba0*/  STG.E.64 desc[UR4][R4.64], R16 ;  /* 0x0000001004007986 */ /* 0x0005e4000c101b04 */
.L_x_19939:
[----:B------:R-:W-:Y:S05]  /*2bb0*/  BSYNC B1 ;  /* 0x0000000000017941 */ /* 0x000fea0003800000 */
.L_x_19935:
[----:B------:R-:W-:-:S13]  /*2bc0*/  ISETP.GE.AND P0, PT, R38, R39, PT ;  /* 0x000000272600720c */ /* 0x000fda0003f06270 */
[----:B012---:R-:W0:Y:S01]  /*2bd0*/  @!P0 LDC.64 R4, c[0x0][0x218] ;  /* 0x00008600ff048b82 */ /* 0x007e220000000a00 */
[----:B------:R-:W-:Y:S01]  /*2be0*/  @!P0 IADD3 R7, R49, R38, RZ ;  /* 0x0000002631078210 */ /* 0x000fe20007ffe0ff */
[----:B------:R-:W-:-:S04]  /*2bf0*/  @!P0 VIADD R38, R38, 0x80 ;  /* 0x0000008026268836 */ /* 0x000fc80000000000 */
[----:B0-----:R-:W-:-:S05]  /*2c00*/  @!P0 IMAD.WIDE.U32 R4, R7, 0x8, R4 ;  /* 0x0000000807048825 */ /* 0x001fca00078e0004 */
[----:B------:R3:W-:Y:S02]  /*2c10*/  @!P0 STG.E.64 desc[UR4][R4.64], R18 ;  /* 0x0000001204008986 */ /* 0x0007e4000c101b04 */
.L_x_19940:
[----:B------:R-:W-:Y:S05]  /*2c20*/  BSYNC B0 ;  /* 0x0000000000007941 */ /* 0x000fea0003800000 */
.L_x_19934:
[----:B------:R-:W-:Y:S05]  /*2c30*/  WARPSYNC.ALL ;  /* 0x0000000000007948 */ /* 0x000fea0003800000 */
[----:B------:R-:W-:-:S13]  /*2c40*/  ISETP.GE.AND P0, PT, R38, R39, PT ;  /* 0x000000272600720c */ /* 0x000fda0003f06270 */
[----:B------:R-:W-:Y:S05]  /*2c50*/  @P0 EXIT ;  /* 0x000000000000094d */ /* 0x000fea0003800000 */
[----:B0123--:R-:W0:Y:S01]  /*2c60*/  LDC.64 R4, c[0x0][0x218] ;  /* 0x00008600ff047b82 */ /* 0x00fe220000000a00 */
[----:B------:R-:W-:-:S05]  /*2c70*/  IADD3 R49, R49, R38, RZ ;  /* 0x0000002631317210 */ /* 0x000fca0007ffe0ff */
[----:B0-----:R-:W-:-:S05]  /*2c80*/  IMAD.WIDE.U32 R4, R49, 0x8, R4 ;  /* 0x0000000831047825 */ /* 0x001fca00078e0004 */
[----:B------:R-:W-:Y:S01]  /*2c90*/  STG.E.64 desc[UR4][R4.64], R2 ;  /* 0x0000000204007986 */ /* 0x000fe2000c101b04 */
[----:B------:R-:W-:Y:S05]  /*2ca0*/  EXIT ;  /* 0x000000000000794d */ /* 0x000fea0003800000 */
        .weak           $__internal_4_$__cuda_sm20_rem_s64
        .type           $__internal_4_$__cuda_sm20_rem_s64,@function
        .size           $__internal_4_$__cuda_sm20_rem_s64,(.L_x_57217 - $__internal_4_$__cuda_sm20_rem_s64)
$__internal_4_$__cuda_sm20_rem_s64:
[----:B------:R-:W-:Y:S02]  /*2cb0*/  IADD3 R8, P2, RZ, -R2, RZ ;  /* 0x80000002ff087210 */ /* 0x000fe40007f5e0ff */
[----:B------:R-:W-:-:S03]  /*2cc0*/  ISETP.GE.AND P0, PT, R5, RZ, PT ;  /* 0x000000ff0500720c */ /* 0x000fc60003f06270 */
[----:B------:R-:W-:Y:S01]  /*2cd0*/  IMAD.X R9, RZ, RZ, ~R5, P2 ;  /* 0x000000ffff097224 */ /* 0x000fe200010e0e05 */
[----:B------:R-:W-:-:S04]  /*2ce0*/  SEL R8, R8, R2, !P0 ;  /* 0x0000000208087207 */ /* 0x000fc80004000000 */
[----:B------:R-:W-:-:S04]  /*2cf0*/  SEL R9, R9, R5, !P0 ;  /* 0x0000000509097207 */ /* 0x000fc80004000000 */
[----:B------:R-:W0:Y:S08]  /*2d00*/  I2F.U64.RP R40, R8 ;  /* 0x0000000800287312 */ /* 0x000e300000309000 */
[----:B0-----:R-:W0:Y:S02]  /*2d10*/  MUFU.RCP R40, R40 ;  /* 0x0000002800287308 */ /* 0x001e240000001000 */
[----:B0-----:R-:W-:-:S06]  /*2d20*/  IADD3 R40, R40, 0x1ffffffe, RZ ;  /* 0x1ffffffe28287810 */ /* 0x001fcc0007ffe0ff */
[----:B------:R-:W0:Y:S02]  /*2d30*/  F2I.U64.TRUNC R40, R40 ;  /* 0x0000002800287311 */ /* 0x000e24000020d800 */
[----:B0-----:R-:W-:-:S04]  /*2d40*/  IMAD.WIDE.U32 R42, R40, R8, RZ ;  /* 0x00000008282a7225 */ /* 0x001fc800078e00ff */
[C---:B------:R-:W-:Y:S01]  /*2d50*/  IMAD R44, R40.reuse, R9, R43 ;  /* 0x00000009282c7224 */ /* 0x040fe200078e022b */
[----:B------:R-:W-:Y:S02]  /*2d60*/  IADD3 R45, P0, RZ, -R42, RZ ;  /* 0x8000002aff2d7210 */ /* 0x000fe40007f1e0ff */
[----:B------:R-:W-:Y:S01]  /*2d70*/  MOV R43, R40 ;  /* 0x00000028002b7202 */ /* 0x000fe20000000f00 */
[----:B------:R-:W-:Y:S02]  /*2d80*/  IMAD R44, R41, R8, R44 ;  /* 0x00000008292c7224 */ /* 0x000fe400078e022c */
[----:B------:R-:W-:-:S04]  /*2d90*/  IMAD.HI.U32 R42, R40, R45, RZ ;  /* 0x0000002d282a7227 */ /* 0x000fc800078e00ff */
[----:B------:R-:W-:-:S04]  /*2da0*/  IMAD.X R44, RZ, RZ, ~R44, P0 ;  /* 0x000000ffff2c7224 */ /* 0x000fc800000e0e2c */
[----:B------:R-:W-:-:S04]  /*2db0*/  IMAD.WIDE.U32 R42, P0, R40, R44, R42 ;  /* 0x0000002c282a7225 */ /* 0x000fc8000780002a */
[----:B------:R-:W-:-:S04]  /*2dc0*/  IMAD.HI.U32 R40, R41, R44, RZ ;  /* 0x0000002c29287227 */ /* 0x000fc800078e00ff */
[----:B------:R-:W-:-:S04]  /*2dd0*/  IMAD.HI.U32 R43, P2, R41, R45, R42 ;  /* 0x0000002d292b7227 */ /* 0x000fc8000784002a */
[----:B------:R-:W-:Y:S02]  /*2de0*/  IMAD R42, R41, R44, RZ ;  /* 0x0000002c292a7224 */ /* 0x000fe400078e02ff */
[----:B------:R-:W-:-:S03]  /*2df0*/  IMAD.X R40, R40, 0x1, R41, P0 ;  /* 0x0000000128287824 */ /* 0x000fc600000e0629 */
[----:B------:R-:W-:-:S04]  /*2e00*/  IADD3 R43, P3, R42, R43, RZ ;  /* 0x0000002b2a2b7210 */ /* 0x000fc80007f7e0ff */
[----:B------:R-:W-:Y:S01]  /*2e10*/  IADD3.X R40, RZ, RZ, R40, P3, P2 ;  /* 0x000000ffff287210 */ /* 0x000fe20001fe4428 */
[----:B------:R-:W-:Y:S01]  /*2e20*/  IMAD.WIDE.U32 R44, R43, R8, RZ ;  /* 0x000000082b2c7225 */ /* 0x000fe200078e00ff */
[----:B------:R-:W-:-:S03]  /*2e30*/  ISETP.GE.AND P2, PT, R3, RZ, PT ;  /* 0x000000ff0300720c */ /* 0x000fc60003f46270 */
[----:B------:R-:W-:Y:S01]  /*2e40*/  IMAD R41, R43, R9, R45 ;  /* 0x000000092b297224 */ /* 0x000fe200078e022d */
[----:B------:R-:W-:-:S03]  /*2e50*/  IADD3 R44, P0, RZ, -R44, RZ ;  /* 0x8000002cff2c7210 */ /* 0x000fc60007f1e0ff */
[----:B------:R-:W-:Y:S02]  /*2e60*/  IMAD R41, R40, R8, R41 ;  /* 0x0000000828297224 */ /* 0x000fe400078e0229 */
[----:B------:R-:W-:-:S03]  /*2e70*/  IMAD.HI.U32 R42, R43, R44, RZ ;  /* 0x0000002c2b2a7227 */ /* 0x000fc600078e00ff */
[----:B------:R-:W-:-:S05]  /*2e80*/  IADD3.X R41, RZ, ~R41, RZ, P0, !PT ;  /* 0x80000029ff297210 */ /* 0x000fca00007fe4ff */
[----:B------:R-:W-:-:S04]  /*2e90*/  IMAD.WIDE.U32 R42, P0, R43, R41, R42 ;  /* 0x000000292b2a7225 */ /* 0x000fc8000780002a */
[----:B------:R-:W-:Y:S01]  /*2ea0*/  IMAD.HI.U32 R44, P3, R40, R44, R42 ;  /* 0x0000002c282c7227 */ /* 0x000fe2000786002a */
[----:B------:R-:W-:-:S03]  /*2eb0*/  IADD3 R42, P5, RZ, -R0, RZ ;  /* 0x80000000ff2a7210 */ /* 0x000fc60007fbe0ff */
[-C--:B------:R-:W-:Y:S01]  /*2ec0*/  IMAD R43, R40, R41.reuse, RZ ;  /* 0x00000029282b7224 */ /* 0x080fe200078e02ff */
[----:B------:R-:W-:Y:S01]  /*2ed0*/  SEL R42, R42, R0, !P2 ;  /* 0x000000002a2a7207 */ /* 0x000fe20005000000 */
[----:B------:R-:W-:-:S03]  /*2ee0*/  IMAD.HI.U32 R41, R40, R41, RZ ;  /* 0x0000002928297227 */ /* 0x000fc600078e00ff */
[----:B------:R-:W-:Y:S01]  /*2ef0*/  IADD3 R43, P4, R43, R44, RZ ;  /* 0x0000002c2b2b7210 */ /* 0x000fe20007f9e0ff */
[----:B------:R-:W-:Y:S01]  /*2f00*/  IMAD.X R0, RZ, RZ, ~R3, P5 ;  /* 0x000000ffff007224 */ /* 0x000fe200028e0e03 */
[----:B------:R-:W-:-:S03]  /*2f10*/  IADD3.X R41, R41, R40, RZ, P0, !PT ;  /* 0x0000002829297210 */ /* 0x000fc600007fe4ff */
[C---:B------:R-:W-:Y:S01]  /*2f20*/  IMAD.HI.U32 R40, R43.reuse, R42, RZ ;  /* 0x0000002a2b287227 */ /* 0x040fe200078e00ff */
[----:B------:R-:W-:Y:S02]  /*2f30*/  SEL R0, R0, R3, !P2 ;  /* 0x0000000300007207 */ /* 0x000fe40005000000 */
[----:B------:R-:W-:Y:S01]  /*2f40*/  IADD3.X R3, RZ, RZ, R41, P4, P3 ;  /* 0x000000ffff037210 */ /* 0x000fe200027e6429 */
[----:B------:R-:W-:Y:S02]  /*2f50*/  IMAD.MOV.U32 R41, RZ, RZ, RZ ;  /* 0x000000ffff297224 */ /* 0x000fe400078e00ff */
[----:B------:R-:W-:-:S04]  /*2f60*/  IMAD.WIDE.U32 R40, R43, R0, R40 ;  /* 0x000000002b287225 */ /* 0x000fc800078e0028 */
[C---:B------:R-:W-:Y:S02]  /*2f70*/  IMAD R43, R3.reuse, R0, RZ ;  /* 0x00000000032b7224 */ /* 0x040fe400078e02ff */
[----:B------:R-:W-:-:S04]  /*2f80*/  IMAD.HI.U32 R41, P0, R3, R42, R40 ;  /* 0x0000002a03297227 */ /* 0x000fc80007800028 */
[----:B------:R-:W-:Y:S01]  /*2f90*/  IMAD.HI.U32 R40, R3, R0, RZ ;  /* 0x0000000003287227 */ /* 0x000fe200078e00ff */
[----:B------:R-:W-:-:S04]  /*2fa0*/  IADD3 R3, P3, R43, R41, RZ ;  /* 0x000000292b037210 */ /* 0x000fc80007f7e0ff */
[----:B------:R-:W-:Y:S01]  /*2fb0*/  IADD3.X R43, R40, RZ, RZ, P0, !PT ;  /* 0x000000ff282b7210 */ /* 0x000fe200007fe4ff */
[----:B------:R-:W-:-:S04]  /*2fc0*/  IMAD.WIDE.U32 R40, R3, R8, RZ ;  /* 0x0000000803287225 */ /* 0x000fc800078e00ff */
[----:B------:R-:W-:Y:S01]  /*2fd0*/  IMAD.X R43, RZ, RZ, R43, P3 ;  /* 0x000000ffff2b7224 */ /* 0x000fe200018e062b */
[----:B------:R-:W-:Y:S01]  /*2fe0*/  IADD3 R40, P3, -R40, R42, RZ ;  /* 0x0000002a28287210 */ /* 0x000fe20007f7e1ff */
[----:B------:R-:W-:-:S03]  /*2ff0*/  IMAD R3, R3, R9, R41 ;  /* 0x0000000903037224 */ /* 0x000fc600078e0229 */
[-C--:B------:R-:W-:Y:S01]  /*3000*/  ISETP.GE.U32.AND P0, PT, R40, R8.reuse, PT ;  /* 0x000000082800720c */ /* 0x080fe20003f06070 */
[----:B------:R-:W-:-:S05]  /*3010*/  IMAD R3, R43, R8, R3 ;  /* 0x000000082b037224 */ /* 0x000fca00078e0203 */
[----:B------:R-:W-:Y:S02]  /*3020*/  IADD3.X R0, ~R3, R0, RZ, P3, !PT ;  /* 0x0000000003007210 */ /* 0x000fe40001ffe5ff */
[----:B------:R-:W-:Y:S02]  /*3030*/  IADD3 R3, P3, R40, -R8, RZ ;  /* 0x8000000828037210 */ /* 0x000fe40007f7e0ff */
[----:B------:R-:W-:-:S03]  /*3040*/  ISETP.GE.U32.AND.EX P0, PT, R0, R9, PT, P0 ;  /* 0x000000090000720c */ /* 0x000fc60003f06100 */
[----:B------:R-:W-:Y:S01]  /*3050*/  IMAD.X R41, R0, 0x1, ~R9, P3 ;  /* 0x0000000100297824 */ /* 0x000fe200018e0e09 */
[----:B------:R-:W-:-:S04]  /*3060*/  SEL R40, R3, R40, P0 ;  /* 0x0000002803287207 */ /* 0x000fc80000000000 */
[----:B------:R-:W-:Y:S02]  /*3070*/  SEL R0, R41, R0, P0 ;  /* 0x0000000029007207 */ /* 0x000fe40000000000 */
[CC--:B------:R-:W-:Y:S02]  /*3080*/  ISETP.GE.U32.AND P0, PT, R40.reuse, R8.reuse, PT ;  /* 0x000000082800720c */ /* 0x0c0fe40003f06070 */
[----:B------:R-:W-:Y:S02]  /*3090*/  IADD3 R3, P3, R40, -R8, RZ ;  /* 0x8000000828037210 */ /* 0x000fe40007f7e0ff */
[CC--:B------:R-:W-:Y:S02]  /*30a0*/  ISETP.GE.U32.AND.EX P0, PT, R0.reuse, R9.reuse, PT, P0 ;  /* 0x000000090000720c */ /* 0x0c0fe40003f06100 */
[----:B------:R-:W-:Y:S02]  /*30b0*/  IADD3.X R8, R0, ~R9, RZ, P3, !PT ;  /* 0x8000000900087210 */ /* 0x000fe40001ffe4ff */
[----:B------:R-:W-:-:S02]  /*30c0*/  SEL R40, R3, R40, P0 ;  /* 0x0000002803287207 */ /* 0x000fc40000000000 */
[----:B------:R-:W-:Y:S02]  /*30d0*/  SEL R0, R8, R0, P0 ;  /* 0x0000000008007207 */ /* 0x000fe40000000000 */
[-C--:B------:R-:W-:Y:S02]  /*30e0*/  IADD3 R3, P3, RZ, -R40.reuse, RZ ;  /* 0x80000028ff037210 */ /* 0x080fe40007f7e0ff */
[----:B------:R-:W-:Y:S02]  /*30f0*/  ISETP.NE.U32.AND P0, PT, R2, RZ, PT ;  /* 0x000000ff0200720c */ /* 0x000fe40003f05070 */
[----:B------:R-:W-:Y:S01]  /*3100*/  SEL R3, R3, R40, !P2 ;  /* 0x0000002803037207 */ /* 0x000fe20005000000 */
[----:B------:R-:W-:Y:S01]  /*3110*/  IMAD.X R2, RZ, RZ, ~R0, P3 ;  /* 0x000000ffff027224 */ /* 0x000fe200018e0e00 */
[----:B------:R-:W-:Y:S01]  /*3120*/  ISETP.NE.AND.EX P0, PT, R5, RZ, PT, P0 ;  /* 0x000000ff0500720c */ /* 0x000fe20003f05300 */
[----:B------:R-:W-:-:S03]  /*3130*/  HFMA2.MMA R5, -RZ, RZ, 0, 0 ;  /* 0x00000000ff057435 */ /* 0x000fc600000001ff */
[----:B------:R-:W-:Y:S02]  /*3140*/  SEL R0, R2, R0, !P2 ;  /* 0x0000000002007207 */ /* 0x000fe40005000000 */
[----:B------:R-:W-:Y:S02]  /*3150*/  SEL R3, R3, 0xffffffff, P0 ;  /* 0xffffffff03037807 */ /* 0x000fe40000000000 */
[----:B------:R-:W-:Y:S01]  /*3160*/  SEL R0, R0, 0xffffffff, P0 ;  /* 0xffffffff00007807 */ /* 0x000fe20000000000 */
[----:B------:R-:W-:Y:S06]  /*3170*/  RET.REL.NODEC R4 `(_ZN2at6native29vectorized_elementwise_kernelILi2ENS0_13BinaryFunctorIlllZZZNS0_16fmod_kernel_cudaERNS_18TensorIteratorBaseEENKUlvE_clEvENKUlvE2_clEvEUlllE_EESt5arrayIPcLm3EEEEviT0_T1_) ;  /* 0xffffffcc04a07950 */ /* 0x000fec0003c3ffff */
.L_x_19941:
        /* <DEDUP_REMOVED lines=16> */
.L_x_57217:


//--------------------- .text._ZN2at6native29vectorized_elementwise_kernelILi4ENS0_13BinaryFunctorIlllZZZNS0_16fmod_kernel_cudaERNS_18TensorIteratorBaseEENKUlvE_clEvENKUlvE2_clEvEUlllE_EESt5arrayIPcLm3EEEEviT0_T1_ --------------------------
	.section	.text._ZN2at6native29vectorized_elementwise_kernelILi4ENS0_13BinaryFunctorIlllZZZNS0_16fmod_kernel_cudaERNS_18TensorIteratorBaseEENKUlvE_clEvENKUlvE2_clEvEUlllE_EESt5arrayIPcLm3EEEEviT0_T1_,"ax",@progbits
	.align	128
        .global         _ZN2at6native29vectorized_elementwise_kernelILi4ENS0_13BinaryFunctorIlllZZZNS0_16fmod_kernel_cudaERNS_18TensorIteratorBaseEENKUlvE_clEvENKUlvE2_clEvEUlllE_EESt5arrayIPcLm3EEEEviT0_T1_
        .type           _ZN2at6native29vectorized_elementwise_kernelILi4ENS0_13BinaryFunctorIlllZZZNS0_16fmod_kernel_cudaERNS_18TensorIteratorBaseEENKUlvE_clEvENKUlvE2_clEvEUlllE_EESt5arrayIPcLm3EEEEviT0_T1_,@function
        .size           _ZN2at6native29vectorized_elementwise_kernelILi4ENS0_13BinaryFunctorIlllZZZNS0_16fmod_kernel_cudaERNS_18TensorIteratorBaseEENKUlvE_clEvENKUlvE2_clEvEUlllE_EESt5arrayIPcLm3EEEEviT0_T1_,(.L_x_57218 - _ZN2at6native29vectorized_elementwise_kernelILi4ENS0_13BinaryFunctorIlllZZZNS0_16fmod_kernel_cudaERNS_18TensorIteratorBaseEENKUlvE_clEvENKUlvE2_clEvEUlllE_EESt5arrayIPcLm3EEEEviT0_T1_)
        .other          _ZN2at6native29vectorized_elementwise_kernelILi4ENS0_13BinaryFunctorIlllZZZNS0_16fmod_kernel_cudaERNS_18TensorIteratorBaseEENKUlvE_clEvENKUlvE2_clEvEUlllE_EESt5arrayIPcLm3EEEEviT0_T1_,@"STO_CUDA_ENTRY STV_DEFAULT"
_ZN2at6native29vectorized_elementwise_kernelILi4ENS0_13BinaryFunctorIlllZZZNS0_16fmod_kernel_cudaERNS_18TensorIteratorBaseEENKUlvE_clEvENKUlvE2_clEvEUlllE_EESt5arrayIPcLm3EEEEviT0_T1_:
.text._ZN2at6native29vectorized_elementwise_kernelILi4ENS0_13BinaryFunctorIlllZZZNS0_16fmod_kernel_cudaERNS_18TensorIteratorBaseEENKUlvE_clEvENKUlvE2_clEvEUlllE_EESt5arrayIPcLm3EEEEviT0_T1_:
        /* <DEDUP_REMOVED lines=32> */
[----:B-----5:R-:W-:Y:S05]  /*0200*/  CALL.REL.NOINC `($__internal_5_$__cuda_sm20_rem_s64) ;  /* 0x0000002800a87944 */ /* 0x020fea0003c00000 */
[----:B------:R-:W-:Y:S01]  /*0210*/  MOV R36, R3 ;  /* 0x0000000300247202 */ /* 0x000fe20000000f00 */
[----:B------:R-:W-:Y:S01]  /*0220*/  IMAD.MOV.U32 R37, RZ, RZ, R0 ;  /* 0x000000ffff257224 */ /* 0x000fe200078e0000 */
[----:B------:R-:W-:Y:S06]  /*0230*/  BRA `(.L_x_19945) ;  /* 0x0000000000487947 */ /* 0x000fec0003800000 */
.L_x_19944:
        /* <DEDUP_REMOVED lines=18> */
.L_x_19945:
[----:B------:R-:W-:Y:S05]  /*0360*/  BSYNC B0 ;  /* 0x0000000000007941 */ /* 0x000fea0003800000 */
.L_x_19943:
        /* <DEDUP_REMOVED lines=9> */
[----:B-----5:R-:W-:Y:S05]  /*0400*/  CALL.REL.NOINC `($__internal_5_$__cuda_sm20_rem_s64) ;  /* 0x0000002800287944 */ /* 0x020fea0003c00000 */
[----:B------:R-:W-:Y:S02]  /*0410*/  IMAD.MOV.U32 R38, RZ, RZ, R3 ;  /* 0x000000ffff267224 */ /* 0x000fe400078e0003 */
[----:B------:R-:W-:Y:S01]  /*0420*/  IMAD.MOV.U32 R39, RZ, RZ, R0 ;  /* 0x000000ffff277224 */ /* 0x000fe200078e0000 */
[----:B------:R-:W-:Y:S06]  /*0430*/  BRA `(.L_x_19948) ;  /* 0x0000000000487947 */ /* 0x000fec0003800000 */
.L_x_19947:
        /* <DEDUP_REMOVED lines=18> */
.L_x_19948:
[----:B------:R-:W-:Y:S05]  /*0560*/  BSYNC B0 ;  /* 0x0000000000007941 */ /* 0x000fea0003800000 */
.L_x_19946:
        /* <DEDUP_REMOVED lines=9> */
[----:B------:R-:W-:Y:S05]  /*0600*/  CALL.REL.NOINC `($__internal_5_$__cuda_sm20_rem_s64) ;  /* 0x0000002400a87944 */ /* 0x000fea0003c00000 */
[----:B------:R-:W-:Y:S01]  /*0610*/  IMAD.MOV.U32 R12, RZ, RZ, R3 ;  /* 0x000000ffff0c7224 */ /* 0x000fe200078e0003 */
[----:B------:R-:W-:Y:S01]  /*0620*/  MOV R13, R0 ;  /* 0x00000000000d7202 */ /* 0x000fe20000000f00 */
[----:B------:R-:W-:Y:S06]  /*0630*/  BRA `(.L_x_19951) ;  /* 0x0000000000487947 */ /* 0x000fec0003800000 */
.L_x_19950:
        /* <DEDUP_REMOVED lines=18> */
.L_x_19951:
[----:B------:R-:W-:Y:S05]  /*0760*/  BSYNC B0 ;  /* 0x0000000000007941 */ /* 0x000fea0003800000 */
.L_x_19949:
        /* <DEDUP_REMOVED lines=10> */
[----:B------:R-:W-:Y:S01]  /*0810*/  MOV R14, R3 ;  /* 0x00000003000e7202 */ /* 0x000fe20000000f00 */
[----:B------:R-:W-:Y:S01]  /*0820*/  IMAD.MOV.U32 R15, RZ, RZ, R0 ;  /* 0x000000ffff0f7224 */ /* 0x000fe200078e0000 */
[----:B------:R-:W-:Y:S06]  /*0830*/  BRA `(.L_x_19954) ;  /* 0x0000000000487947 */ /* 0x000fec0003800000 */
.L_x_19953:
        /* <DEDUP_REMOVED lines=18> */
.L_x_19954:
[----:B------:R-:W-:Y:S05]  /*0960*/  BSYNC B0 ;  /* 0x0000000000007941 */ /* 0x000fea0003800000 */
.L_x_19952:
        /* <DEDUP_REMOVED lines=9> */
[----:B------:R-:W-:Y:S05]  /*0a00*/  CALL.REL.NOINC `($__internal_5_$__cuda_sm20_rem_s64) ;  /* 0x0000002000a87944 */ /* 0x000fea0003c00000 */
[----:B------:R-:W-:Y:S02]  /*0a10*/  IMAD.MOV.U32 R16, RZ, RZ, R3 ;  /* 0x000000ffff107224 */ /* 0x000fe400078e0003 */
[----:B------:R-:W-:Y:S01]  /*0a20*/  IMAD.MOV.U32 R17, RZ, RZ, R0 ;  /* 0x000000ffff117224 */ /* 0x000fe200078e0000 */
[----:B------:R-:W-:Y:S06]  /*0a30*/  BRA `(.L_x_19957) ;  /* 0x0000000000487947 */ /* 0x000fec0003800000 */
.L_x_19956:
        /* <DEDUP_REMOVED lines=18> */
.L_x_19957:
[----:B------:R-:W-:Y:S05]  /*0b60*/  BSYNC B0 ;  /* 0x0000000000007941 */ /* 0x000fea0003800000 */
.L_x_19955:
        /* <DEDUP_REMOVED lines=13> */
.L_x_19959:
        /* <DEDUP_REMOVED lines=18> */
.L_x_19960:
[----:B------:R-:W-:Y:S05]  /*0d60*/  BSYNC B0 ;  /* 0x0000000000007941 */ /* 0x000fea0003800000 */
.L_x_19958:
        /* <DEDUP_REMOVED lines=13> */
.L_x_19962:
        /* <DEDUP_REMOVED lines=18> */
.L_x_19963:
[----:B------:R-:W-:Y:S05]  /*0f60*/  BSYNC B0 ;  /* 0x0000000000007941 */ /* 0x000fea0003800000 */
.L_x_19961:
        /* <DEDUP_REMOVED lines=13> */
.L_x_19965:
        /* <DEDUP_REMOVED lines=18> */
.L_x_19966:
[----:B------:R-:W-:Y:S05]  /*1160*/  BSYNC B0 ;  /* 0x0000000000007941 */ /* 0x000fea0003800000 */
.L_x_19964:
        /* <DEDUP_REMOVED lines=8> */
.L_x_19942:
        /* <DEDUP_REMOVED lines=98> */
[----:B------:R-:W-:Y:S05]  /*1810*/  CALL.REL.NOINC `($__internal_5_$__cuda_sm20_rem_s64) ;  /* 0x0000001400247944 */ /* 0x000fea0003c00000 */
[----:B------:R-:W-:Y:S01]  /*1820*/  IMAD.MOV.U32 R36, RZ, RZ, R3 ;  /* 0x000000ffff247224 */ /* 0x000fe200078e0003 */
[----:B------:R-:W-:Y:S01]  /*1830*/  MOV R37, R0 ;  /* 0x0000000000257202 */ /* 0x000fe20000000f00 */
[----:B------:R-:W-:Y:S06]  /*1840*/  BRA `(.L_x_19968) ;  /* 0x00000000004c7947 */ /* 0x000fec0003800000 */
.L_x_19969:
        /* <DEDUP_REMOVED lines=19> */
.L_x_19968:
[----:B------:R-:W-:Y:S05]  /*1980*/  BSYNC B0 ;  /* 0x0000000000007941 */ /* 0x000fea0003800000 */
.L_x_19967:
        /* <DEDUP_REMOVED lines=16> */
.L_x_19972:
        /* <DEDUP_REMOVED lines=18> */
.L_x_19971:
[----:B------:R-:W-:Y:S05]  /*1bb0*/  BSYNC B0 ;  /* 0x0000000000007941 */ /* 0x000fea0003800000 */
.L_x_19970:
        /* <DEDUP_REMOVED lines=16> */
.L_x_19975:
        /* <DEDUP_REMOVED lines=18> */
.L_x_19974:
[----:B------:R-:W-:Y:S05]  /*1de0*/  BSYNC B0 ;  /* 0x0000000000007941 */ /* 0x000fea0003800000 */
.L_x_19973:
        /* <DEDUP_REMOVED lines=16> */
.L_x_19978:
        /* <DEDUP_REMOVED lines=18> */
.L_x_19977:
[----:B------:R-:W-:Y:S05]  /*2010*/  BSYNC B0 ;  /* 0x0000000000007941 */ /* 0x000fea0003800000 */
.L_x_19976:
        /* <DEDUP_REMOVED lines=16> */
.L_x_19981:
        /* <DEDUP_REMOVED lines=18> */
.L_x_19980:
[----:B------:R-:W-:Y:S05]  /*2240*/  BSYNC B0 ;  /* 0x0000000000007941 */ /* 0x000fea0003800000 */
.L_x_19979:
        /* <DEDUP_REMOVED lines=13> */
[----:B------:R-:W-:Y:S01]  /*2320*/  MOV R16, R3 ;  /* 0x0000000300107202 */ /* 0x000fe20000000f00 */
[----:B------:R-:W-:Y:S01]  /*2330*/  IMAD.MOV.U32 R17, RZ, RZ, R0 ;  /* 0x000000ffff117224 */ /* 0x000fe200078e0000 */
[----:B------:R-:W-:Y:S06]  /*2340*/  BRA `(.L_x_19983) ;  /* 0x0000000000487947 */ /* 0x000fec0003800000 */
.L_x_19984:
        /* <DEDUP_REMOVED lines=18> */
.L_x_19983:
[----:B------:R-:W-:Y:S05]  /*2470*/  BSYNC B0 ;  /* 0x0000000000007941 */ /* 0x000fea0003800000 */
.L_x_19982:
        /* <DEDUP_REMOVED lines=16> */
.L_x_19987:
        /* <DEDUP_REMOVED lines=18> */
.L_x_19986:
[----:B------:R-:W-:Y:S05]  /*26a0*/  BSYNC B0 ;  /* 0x0000000000007941 */ /* 0x000fea0003800000 */
.L_x_19985:
        /* <DEDUP_REMOVED lines=16> */
.L_x_19990:
        /* <DEDUP_REMOVED lines=19> */
.L_x_19989:
[----:B------:R-:W-:Y:S05]  /*28e0*/  BSYNC B0 ;  /* 0x0000000000007941 */ /* 0x000fea0003800000 */
.L_x_19988:
        /* <DEDUP_REMOVED lines=22> */
.L_x_19993:
[----:B------:R-:W-:-:S13]  /*2a50*/  ISETP.GE.AND P0, PT, R38, R39, PT ;  /* 0x000000272600720c */ /* 0x000fda0003f06270 */
[----:B------:R-:W-:Y:S05]  /*2a60*/  @P0 BRA `(.L_x_19995) ;  /* 0x0000000000300947 */ /* 0x000fea0003800000 */
[----:B01----:R-:W0:Y:S01]  /*2a70*/  LDC.64 R4, c[0x0][0x218] ;  /* 0x00008600ff047b82 */ /* 0x003e220000000a00 */
[----:B------:R-:W-:Y:S01]  /*2a80*/  IADD3 R7, R49, R38, RZ ;  /* 0x0000002631077210 */ /* 0x000fe20007ffe0ff */
[----:B------:R-:W-:-:S04]  /*2a90*/  VIADD R38, R38, 0x80 ;  /* 0x0000008026267836 */ /* 0x000fc80000000000 */
[----:B0-----:R-:W-:-:S05]  /*2aa0*/  IMAD.WIDE.U32 R4, R7, 0x8, R4 ;  /* 0x0000000807047825 */ /* 0x001fca00078e0004 */
[----:B------:R1:W-:Y:S02]  /*2ab0*/  STG.E.64 desc[UR4][R4.64], R12 ;  /* 0x0000000c04007986 */ /* 0x0003e4000c101b04 */
.L_x_19994:
[----:B------:R-:W-:-:S13]  /*2ac0*/  ISETP.GE.AND P0, PT, R38, R39, PT ;  /* 0x000000272600720c */ /* 0x000fda0003f06270 */
[----:B------:R-:W-:Y:S05]  /*2ad0*/  @P0 BRA `(.L_x_19996) ;  /* 0x0000000000340947 */ /* 0x000fea0003800000 */
[----:B01----:R-:W0:Y:S01]  /*2ae0*/  LDC.64 R4, c[0x0][0x218] ;  /* 0x00008600ff047b82 */ /* 0x003e220000000a00 */
[----:B------:R-:W-:Y:S01]  /*2af0*/  IADD3 R7, R49, R38, RZ ;  /* 0x0000002631077210 */ /* 0x000fe20007ffe0ff */
[----:B------:R-:W-:-:S04]  /*2b00*/  VIADD R38, R38, 0x80 ;  /* 0x0000008026267836 */ /* 0x000fc80000000000 */
[----:B0-----:R-:W-:-:S05]  /*2b10*/  IMAD.WIDE.U32 R4, R7, 0x8, R4 ;  /* 0x0000000807047825 */ /* 0x001fca00078e0004 */
[----:B------:R2:W-:Y:S02]  /*2b20*/  STG.E.64 desc[UR4][R4.64], R14 ;  /* 0x0000000e04007986 */ /* 0x0005e4000c101b04 */
.L_x_19995:
        /* <DEDUP_REMOVED lines=8> */
.L_x_19996:
[----:B------:R-:W-:Y:S05]  /*2bb0*/  BSYNC B1 ;  /* 0x0000000000017941 */ /* 0x000fea0003800000 */
.L_x_19992:
[----:B------:R-:W-:-:S13]  /*2bc0*/  ISETP.GE.AND P0, PT, R38, R39, PT ;  /* 0x000000272600720c */ /* 0x000fda0003f06270 */
[----:B012---:R-:W0:Y:S01]  /*2bd0*/  @!P0 LDC.64 R4, c[0x0][0x218] ;  /* 0x00008600ff048b82 */ /* 0x007e220000000a00 */
[----:B------:R-:W-:Y:S01]  /*2be0*/  @!P0 IADD3 R7, R49, R38, RZ ;  /* 0x0000002631078210 */ /* 0x000fe20007ffe0ff */
[----:B------:R-:W-:-:S04]  /*2bf0*/  @!P0 VIADD R38, R38, 0x80 ;  /* 0x0000008026268836 */ /* 0x000fc80000000000 */
[----:B0-----:R-:W-:-:S05]  /*2c00*/  @!P0 IMAD.WIDE.U32 R4, R7, 0x8, R4 ;  /* 0x0000000807048825 */ /* 0x001fca00078e0004 */
[----:B------:R3:W-:Y:S02]  /*2c10*/  @!P0 STG.E.64 desc[UR4][R4.64], R18 ;  /* 0x0000001204008986 */ /* 0x0007e4000c101b04 */
.L_x_19997:
[----:B------:R-:W-:Y:S05]  /*2c20*/  BSYNC B0 ;  /* 0x0000000000007941 */ /* 0x000fea0003800000 */
.L_x_19991:
        /* <DEDUP_REMOVED lines=8> */
        .weak           $__internal_5_$__cuda_sm20_rem_s64
        .type           $__internal_5_$__cuda_sm20_rem_s64,@function
        .size           $__internal_5_$__cuda_sm20_rem_s64,(.L_x_57218 - $__internal_5_$__cuda_sm20_rem_s64)
$__internal_5_$__cuda_sm20_rem_s64:
        /* <DEDUP_REMOVED lines=76> */
[----:B------:R-:W-:Y:S06]  /*3170*/  RET.REL.NODEC R4 `(_ZN2at6native29vectorized_elementwise_kernelILi4ENS0_13BinaryFunctorIlllZZZNS0_16fmod_kernel_cudaERNS_18TensorIteratorBaseEENKUlvE_clEvENKUlvE2_clEvEUlllE_EESt5arrayIPcLm3EEEEviT0_T1_) ;  /* 0xffffffcc04a07950 */ /* 0x000fec0003c3ffff */
.L_x_19998:
        /* <DEDUP_REMOVED lines=16> */
.L_x_57218:


//--------------------- .text._ZN2at6native29vectorized_elementwise_kernelILi8ENS0_13BinaryFunctorIlllZZZNS0_16fmod_kernel_cudaERNS_18TensorIteratorBaseEENKUlvE_clEvENKUlvE2_clEvEUlllE_EESt5arrayIPcLm3EEEEviT0_T1_ --------------------------
	.section	.text._ZN2at6native29vectorized_elementwise_kernelILi8ENS0_13BinaryFunctorIlllZZZNS0_16fmod_kernel_cudaERNS_18TensorIteratorBaseEENKUlvE_clEvENKUlvE2_clEvEUlllE_EESt5arrayIPcLm3EEEEviT0_T1_,"ax",@progbits
	.align	128
        .global         _ZN2at6native29vectorized_elementwise_kernelILi8ENS0_13BinaryFunctorIlllZZZNS0_16fmod_kernel_cudaERNS_18TensorIteratorBaseEENKUlvE_clEvENKUlvE2_clEvEUlllE_EESt5arrayIPcLm3EEEEviT0_T1_
        .type           _ZN2at6native29vectorized_elementwise_kernelILi8ENS0_13BinaryFunctorIlllZZZNS0_16fmod_kernel_cudaERNS_18TensorIteratorBaseEENKUlvE_clEvENKUlvE2_clEvEUlllE_EESt5arrayIPcLm3EEEEviT0_T1_,@function
        .size           _ZN2at6native29vectorized_elementwise_kernelILi8ENS0_13BinaryFunctorIlllZZZNS0_16fmod_kernel_cudaERNS_18TensorIteratorBaseEENKUlvE_clEvENKUlvE2_clEvEUlllE_EESt5arrayIPcLm3EEEEviT0_T1_,(.L_x_57219 - _ZN2at6native29vectorized_elementwise_kernelILi8ENS0_13BinaryFunctorIlllZZZNS0_16fmod_kernel_cudaERNS_18TensorIteratorBaseEENKUlvE_clEvENKUlvE2_clEvEUlllE_EESt5arrayIPcLm3EEEEviT0_T1_)
        .other          _ZN2at6native29vectorized_elementwise_kernelILi8ENS0_13BinaryFunctorIlllZZZNS0_16fmod_kernel_cudaERNS_18TensorIteratorBaseEENKUlvE_clEvENKUlvE2_clEvEUlllE_EESt5arrayIPcLm3EEEEviT0_T1_,@"STO_CUDA_ENTRY STV_DEFAULT"
_ZN2at6native29vectorized_elementwise_kernelILi8ENS0_13BinaryFunctorIlllZZZNS0_16fmod_kernel_cudaERNS_18TensorIteratorBaseEENKUlvE_clEvENKUlvE2_clEvEUlllE_EESt5arrayIPcLm3EEEEviT0_T1_:
.text._ZN2at6native29vectorized_elementwise_kernelILi8ENS0_13BinaryFunctorIlllZZZNS0_16fmod_kernel_cudaERNS_18TensorIteratorBaseEENKUlvE_clEvENKUlvE2_clEvEUlllE_EESt5arrayIPcLm3EEEEviT0_T1_:
        /* <DEDUP_REMOVED lines=32> */
[----:B-----5:R-:W-:Y:S05]  /*0200*/  CALL.REL.NOINC `($__internal_6_$__cuda_sm20_rem_s64) ;  /* 0x0000002800a87944 */ /* 0x020fea0003c00000 */
[----:B------:R-:W-:Y:S01]  /*0210*/  MOV R36, R3 ;  /* 0x0000000300247202 */ /* 0x000fe20000000f00 */
[----:B------:R-:W-:Y:S01]  /*0220*/  IMAD.MOV.U32 R37, RZ, RZ, R0 ;  /* 0x000000ffff257224 */ /* 0x000fe200078e0000 */
[----:B------:R-:W-:Y:S06]  /*0230*/  BRA `(.L_x_20002) ;  /* 0x0000000000487947 */ /* 0x000fec0003800000 */
.L_x_20001:
        /* <DEDUP_REMOVED lines=18> */
.L_x_20002:
[----:B------:R-:W-:Y:S05]  /*0360*/  BSYNC B0 ;  /* 0x0000000000007941 */ /* 0x000fea0003800000 */
.L_x_20000:
        /* <DEDUP_REMOVED lines=9> */
[----:B-----5:R-:W-:Y:S05]  /*0400*/  CALL.REL.NOINC `($__internal_6_$__cuda_sm20_rem_s64) ;  /* 0x0000002800287944 */ /* 0x020fea0003c00000 */
[----:B------:R-:W-:Y:S02]  /*0410*/  IMAD.MOV.U32 R38, RZ, RZ, R3 ;  /* 0x000000ffff267224 */ /* 0x000fe400078e0003 */
[----:B------:R-:W-:Y:S01]  /*0420*/  IMAD.MOV.U32 R39, RZ, RZ, R0 ;  /* 0x000000ffff277224 */ /* 0x000fe200078e0000 */
[----:B------:R-:W-:Y:S06]  /*0430*/  BRA `(.L_x_20005) ;  /* 0x0000000000487947 */ /* 0x000fec0003800000 */
.L_x_20004:
        /* <DEDUP_REMOVED lines=18> */
.L_x_20005:
[----:B------:R-:W-:Y:S05]  /*0560*/  BSYNC B0 ;  /* 0x0000000000007941 */ /* 0x000fea0003800000 */
.L_x_20003:
        /* <DEDUP_REMOVED lines=9> */
[----:B------:R-:W-:Y:S05]  /*0600*/  CALL.REL.NOINC `($__internal_6_$__cuda_sm20_rem_s64) ;  /* 0x0000002400a87944 */ /* 0x000fea0003c00000 */
[----:B------:R-:W-:Y:S01]  /*0610*/  IMAD.MOV.U32 R12, RZ, RZ, R3 ;  /* 0x000000ffff0c7224 */ /* 0x000fe200078e0003 */
[----:B------:R-:W-:Y:S01]  /*0620*/  MOV R13, R0 ;  /* 0x00000000000d7202 */ /* 0x000fe20000000f00 */
[----:B------:R-:W-:Y:S06]  /*0630*/  BRA `(.L_x_20008) ;  /* 0x0000000000487947 */ /* 0x000fec0003800000 */
.L_x_20007:
        /* <DEDUP_REMOVED lines=18> */
.L_x_20008:
[----:B------:R-:W-:Y:S05]  /*0760*/  BSYNC B0 ;  /* 0x0000000000007941 */ /* 0x000fea0003800000 */
.L_x_20006:
        /* <DEDUP_REMOVED lines=10> */
[----:B------:R-:W-:Y:S01]  /*0810*/  MOV R14, R3 ;  /* 0x00000003000e7202 */ /* 0x000fe20000000f00 */
[----:B------:R-:W-:Y:S01]  /*0820*/  IMAD.MOV.U32 R15, RZ, RZ, R0 ;  /* 0x000000ffff0f7224 */ /* 0x000fe200078e0000 */
[----:B------:R-:W-:Y:S06]  /*0830*/  BRA `(.L_x_20011) ;  /* 0x0000000000487947 */ /* 0x000fec0003800000 */
.L_x_20010:
        /* <DEDUP_REMOVED lines=18> */
.L_x_20011:
[----:B------:R-:W-:Y:S05]  /*0960*/  BSYNC B0 ;  /* 0x0000000000007941 */ /* 0x000fea0003800000 */
.L_x_20009:
        /* <DEDUP_REMOVED lines=9> */
[----:B------:R-:W-:Y:S05]  /*0a00*/  CALL.REL.NOINC `($__internal_6_$__cuda_sm20_rem_s64) ;  /* 0x0000002000a87944 */ /* 0x000fea0003c00000 */
[----:B------:R-:W-:Y:S02]  /*0a10*/  IMAD.MOV.U32 R16, RZ, RZ, R3 ;  /* 0x000000ffff107224 */ /* 0x000fe400078e0003 */
[----:B------:R-:W-:Y:S01]  /*0a20*/  IMAD.MOV.U32 R17, RZ, RZ, R0 ;  /* 0x000000ffff117224 */ /* 0x000fe200078e0000 */
[----:B------:R-:W-:Y:S06]  /*0a30*/  BRA `(.L_x_20014) ;  /* 0x0000000000487947 */ /* 0x000fec0003800000 */
.L_x_20013:
        /* <DEDUP_REMOVED lines=18> */
.L_x_20014:
[----:B------:R-:W-:Y:S05]  /*0b60*/  BSYNC B0 ;  /* 0x0000000000007941 */ /* 0x000fea0003800000 */
.L_x_20012:
        /* <DEDUP_REMOVED lines=13> */
.L_x_20016:
        /* <DEDUP_REMOVED lines=18> */
.L_x_20017:
[----:B------:R-:W-:Y:S05]  /*0d60*/  BSYNC B0 ;  /* 0x0000000000007941 */ /* 0x000fea0003800000 */
.L_x_20015:
        /* <DEDUP_REMOVED lines=13> */
.L_x_20019:
        /* <DEDUP_REMOVED lines=18> */
.L_x_20020:
[----:B------:R-:W-:Y:S05]  /*0f60*/  BSYNC B0 ;  /* 0x0000000000007941 */ /* 0x000fea0003800000 */
.L_x_20018:
        /* <DEDUP_REMOVED lines=13> */
.L_x_20022:
        /* <DEDUP_REMOVED lines=18> */
.L_x_20023:
[----:B------:R-:W-:Y:S05]  /*1160*/  BSYNC B0 ;  /* 0x0000000000007941 */ /* 0x000fea0003800000 */
.L_x_20021:
        /* <DEDUP_REMOVED lines=8> */
.L_x_19999:
        /* <DEDUP_REMOVED lines=98> */
[----:B------:R-:W-:Y:S05]  /*1810*/  CALL.REL.NOINC `($__internal_6_$__cuda_sm20_rem_s64) ;  /* 0x0000001400247944 */ /* 0x000fea0003c00000 */
[----:B------:R-:W-:Y:S01]  /*1820*/  IMAD.MOV.U32 R36, RZ, RZ, R3 ;  /* 0x000000ffff247224 */ /* 0x000fe200078e0003 */
[----:B------:R-:W-:Y:S01]  /*1830*/  MOV R37, R0 ;  /* 0x0000000000257202 */ /* 0x000fe20000000f00 */
[----:B------:R-:W-:Y:S06]  /*1840*/  BRA `(.L_x_20025) ;  /* 0x00000000004c7947 */ /* 0x000fec0003800000 */
.L_x_20026:
        /* <DEDUP_REMOVED lines=19> */
.L_x_20025:
[----:B------:R-:W-:Y:S05]  /*1980*/  BSYNC B0 ;  /* 0x0000000000007941 */ /* 0x000fea0003800000 */
.L_x_20024:
        /* <DEDUP_REMOVED lines=16> */
.L_x_20029:
        /* <DEDUP_REMOVED lines=18> */
.L_x_20028:
[----:B------:R-:W-:Y:S05]  /*1bb0*/  BSYNC B0 ;  /* 0x0000000000007941 */ /* 0x000fea0003800000 */
.L_x_20027:
        /* <DEDUP_REMOVED lines=16> */
.L_x_20032:
        /* <DEDUP_REMOVED lines=18> */
.L_x_20031:
[----:B------:R-:W-:Y:S05]  /*1de0*/  BSYNC B0 ;  /* 0x0000000000007941 */ /* 0x000fea0003800000 */
.L_x_20030:
        /* <DEDUP_REMOVED lines=16> */
.L_x_20035:
        /* <DEDUP_REMOVED lines=18> */
.L_x_20034:
[----:B------:R-:W-:Y:S05]  /*2010*/  BSYNC B0 ;  /* 0x0000000000007941 */ /* 0x000fea0003800000 */
.L_x_20033:
        /* <DEDUP_REMOVED lines=16> */
.L_x_20038:
        /* <DEDUP_REMOVED lines=18> */
.L_x_20037:
[----:B------:R-:W-:Y:S05]  /*2240*/  BSYNC B0 ;  /* 0x0000000000007941 */ /* 0x000fea0003800000 */
.L_x_20036:
        /* <DEDUP_REMOVED lines=13> */
[----:B------:R-:W-:Y:S01]  /*2320*/  MOV R16, R3 ;  /* 0x0000000300107202 */ /* 0x000fe20000000f00 */
[----:B------:R-:W-:Y:S01]  /*2330*/  IMAD.MOV.U32 R17, RZ, RZ, R0 ;  /* 0x000000ffff117224 */ /* 0x000fe200078e0000 */
[----:B------:R-:W-:Y:S06]  /*2340*/  BRA `(.L_x_20040) ;  /* 0x0000000000487947 */ /* 0x000fec0003800000 */
.L_x_20041:
        /* <DEDUP_REMOVED lines=18> */
.L_x_20040:
[----:B------:R-:W-:Y:S05]  /*2470*/  BSYNC B0 ;  /* 0x0000000000007941 */ /* 0x000fea0003800000 */
.L_x_20039:
        /* <DEDUP_REMOVED lines=16> */
.L_x_20044:
        /* <DEDUP_REMOVED lines=18> */
.L_x_20043:
[----:B------:R-:W-:Y:S05]  /*26a0*/  BSYNC B0 ;  /* 0x0000000000007941 */ /* 0x000fea0003800000 */
.L_x_20042:
        /* <DEDUP_REMOVED lines=16> */
.L_x_20047:
        /* <DEDUP_REMOVED lines=19> */
.L_x_20046:
[----:B------:R-:W-:Y:S05]  /*28e0*/  BSYNC B0 ;  /* 0x0000000000007941 */ /* 0x000fea0003800000 */
.L_x_20045:
        /* <DEDUP_REMOVED lines=22> */
.L_x_20050:
[----:B------:R-:W-:-:S13]  /*2a50*/  ISETP.GE.AND P0, PT, R38, R39, PT ;  /* 0x000000272600720c */ /* 0x000fda0003f06270 */
[----:B------:R-:W-:Y:S05]  /*2a60*/  @P0 BRA `(.L_x_20052) ;  /* 0x0000000000300947 */ /* 0x000fea0003800000 */
[----:B01----:R-:W0:Y:S01]  /*2a70*/  LDC.64 R4, c[0x0][0x218] ;  /* 0x00008600ff047b82 */ /* 0x003e220000000a00 */
[----:B------:R-:W-:Y:S01]  /*2a80*/  IADD3 R7, R49, R38, RZ ;  /* 0x0000002631077210 */ /* 0x000fe20007ffe0ff */
[----:B------:R-:W-:-:S04]  /*2a90*/  VIADD R38, R38, 0x80 ;  /* 0x0000008026267836 */ /* 0x000fc80000000000 */
[----:B0-----:R-:W-:-:S05]  /*2aa0*/  IMAD.WIDE.U32 R4, R7, 0x8, R4 ;  /* 0x0000000807047825 */ /* 0x001fca00078e0004 */
[----:B------:R1:W-:Y:S02]  /*2ab0*/  STG.E.64 desc[UR4][R4.64], R12 ;  /* 0x0000000c04007986 */ /* 0x0003e4000c101b04 */
.L_x_20051:
[----:B------:R-:W-:-:S13]  /*2ac0*/  ISETP.GE.AND P0, PT, R38, R39, PT ;  /* 0x000000272600720c */ /* 0x000fda0003f06270 */
[----:B------:R-:W-:Y:S05]  /*2ad0*/  @P0 BRA `(.L_x_20053) ;  /* 0x0000000000340947 */ /* 0x000fea0003800000 */
[----:B01----:R-:W0:Y:S01]  /*2ae0*/  LDC.64 R4, c[0x0][0x218] ;  /* 0x00008600ff047b82 */ /* 0x003e220000000a00 */
[----:B------:R-:W-:Y:S01]  /*2af0*/  IADD3 R7, R49, R38, RZ ;  /* 0x0000002631077210 */ /* 0x000fe20007ffe0ff */
[----:B------:R-:W-:-:S04]  /*2b00*/  VIADD R38, R38, 0x80 ;  /* 0x0000008026267836 */ /* 0x000fc80000000000 */
[----:B0-----:R-:W-:-:S05]  /*2b10*/  IMAD.WIDE.U32 R4, R7, 0x8, R4 ;  /* 0x0000000807047825 */ /* 0x001fca00078e0004 */
[----:B------:R2:W-:Y:S02]  /*2b20*/  STG.E.64 desc[UR4][R4.64], R14 ;  /* 0x0000000e04007986 */ /* 0x0005e4000c101b04 */
.L_x_20052:
        /* <DEDUP_REMOVED lines=8> */
.L_x_20053:
[----:B------:R-:W-:Y:S05]  /*2bb0*/  BSYNC B1 ;  /* 0x0000000000017941 */ /* 0x000fea0003800000 */
.L_x_20049:
[----:B------:R-:W-:-:S13]  /*2bc0*/  ISETP.GE.AND P0, PT, R38, R39, PT ;  /* 0x000000272600720c */ /* 0x000fda0003f06270 */
[----:B012---:R-:W0:Y:S01]  /*2bd0*/  @!P0 LDC.64 R4, c[0x0][0x218] ;  /* 0x00008600ff048b82 */ /* 0x007e220000000a00 */
[----:B------:R-:W-:Y:S01]  /*2be0*/  @!P0 IADD3 R7, R49, R38, RZ ;  /* 0x0000002631078210 */ /* 0x000fe20007ffe0ff */
[----:B------:R-:W-:-:S04]  /*2bf0*/  @!P0 VIADD R38, R38, 0x80 ;  /* 0x0000008026268836 */ /* 0x000fc80000000000 */
[----:B0-----:R-:W-:-:S05]  /*2c00*/  @!P0 IMAD.WIDE.U32 R4, R7, 0x8, R4 ;  /* 0x0000000807048825 */ /* 0x001fca00078e0004 */
[----:B------:R3:W-:Y:S02]  /*2c10*/  @!P0 STG.E.64 desc[UR4][R4.64], R18 ;  /* 0x0000001204008986 */ /* 0x0007e4000c101b04 */
.L_x_20054:
[----:B------:R-:W-:Y:S05]  /*2c20*/  BSYNC B0 ;  /* 0x0000000000007941 */ /* 0x000fea0003800000 */
.L_x_20048:
        /* <DEDUP_REMOVED lines=8> */
        .weak           $__internal_6_$__cuda_sm20_rem_s64
        .type           $__internal_6_$__cuda_sm20_rem_s64,@function
        .size           $__internal_6_$__cuda_sm20_rem_s64,(.L_x_57219 - $__internal_6_$__cuda_sm20_rem_s64)
$__internal_6_$__cuda_sm20_rem_s64:
        /* <DEDUP_REMOVED lines=76> */
[----:B------:R-:W-:Y:S06]  /*3170*/  RET.REL.NODEC R4 `(_ZN2at6native29vectorized_elementwise_kernelILi8ENS0_13BinaryFunctorIlllZZZNS0_16fmod_kernel_cudaERNS_18TensorIteratorBaseEENKUlvE_clEvENKUlvE2_clEvEUlllE_EESt5arrayIPcLm3EEEEviT0_T1_) ;  /* 0xffffffcc04a07950 */ /* 0x000fec0003c3ffff */
.L_x_20055:
        /* <DEDUP_REMOVED lines=16> */
.L_x_57219:


//--------------------- .text._ZN2at6native18elementwise_kernelILi128ELi4EZNS0_15gpu_kernel_implINS0_13BUnaryFunctorIlllZZZNS0_16fmod_kernel_cudaERNS_18TensorIteratorBaseEENKUlvE_clEvENKUlvE2_clEvEUlllE_EEEEvS5_RKT_EUliE_EEviT1_ --------------------------
	.section	.text._ZN2at6native18elementwise_kernelILi128ELi4EZNS0_15gpu_kernel_implINS0_13BUnaryFunctorIlllZZZNS0_16fmod_kernel_cudaERNS_18TensorIteratorBaseEENKUlvE_clEvENKUlvE2_clEvEUlllE_EEEEvS5_RKT_EUliE_EEviT1_,"ax",@progbits
	.align	128
        .global         _ZN2at6native18elementwise_kernelILi128ELi4EZNS0_15gpu_kernel_implINS0_13BUnaryFunctorIlllZZZNS0_16fmod_kernel_cudaERNS_18TensorIteratorBaseEENKUlvE_clEvENKUlvE2_clEvEUlllE_EEEEvS5_RKT_EUliE_EEviT1_
        .type           _ZN2at6native18elementwise_kernelILi128ELi4EZNS0_15gpu_kernel_implINS0_13BUnaryFunctorIlllZZZNS0_16fmod_kernel_cudaERNS_18TensorIteratorBaseEENKUlvE_clEvENKUlvE2_clEvEUlllE_EEEEvS5_RKT_EUliE_EEviT1_,@function
        .size           _ZN2at6native18elementwise_kernelILi128ELi4EZNS0_15gpu_kernel_implINS0_13BUnaryFunctorIlllZZZNS0_16fmod_kernel_cudaERNS_18TensorIteratorBaseEENKUlvE_clEvENKUlvE2_clEvEUlllE_EEEEvS5_RKT_EUliE_EEviT1_,(.L_x_57220 - _ZN2at6native18elementwise_kernelILi128ELi4EZNS0_15gpu_kernel_implINS0_13BUnaryFunctorIlllZZZNS0_16fmod_kernel_cudaERNS_18TensorIteratorBaseEENKUlvE_clEvENKUlvE2_clEvEUlllE_EEEEvS5_RKT_EUliE_EEviT1_)
        .other          _ZN2at6native18elementwise_kernelILi128ELi4EZNS0_15gpu_kernel_implINS0_13BUnaryFunctorIlllZZZNS0_16fmod_kernel_cudaERNS_18TensorIteratorBaseEENKUlvE_clEvENKUlvE2_clEvEUlllE_EEEEvS5_RKT_EUliE_EEviT1_,@"STO_CUDA_ENTRY STV_DEFAULT"
_ZN2at6native18elementwise_kernelILi128ELi4EZNS0_15gpu_kernel_implINS0_13BUnaryFunctorIlllZZZNS0_16fmod_kernel_cudaERNS_18TensorIteratorBaseEENKUlvE_clEvENKUlvE2_clEvEUlllE_EEEEvS5_RKT_EUliE_EEviT1_:
.text._ZN2at6native18elementwise_kernelILi128ELi4EZNS0_15gpu_kernel_implINS0_13BUnaryFunctorIlllZZZNS0_16fmod_kernel_cudaERNS_18TensorIteratorBaseEENKUlvE_clEvENKUlvE2_clEvEUlllE_EEEEvS5_RKT_EUliE_EEviT1_:
[----:B------:R-:W0:Y:S01]  /*0000*/  LDC R1, c[0x0][0x28] ;  /* 0x00000a00ff017b82 */ /* 0x000e220000000800 */
[----:B------:R-:W1:Y:S01]  /*0010*/  S2R R18, SR_CTAID.X ;  /* 0x0000000000127919 */ /* 0x000e620000002500 */
[----:B------:R-:W-:Y:S01]  /*0020*/  ULDC UR4, c[0x0][0x210] ;  /* 0x0000840000047ab9 */ /* 0x000fe20000000800 */
[----:B------:R-:W-:Y:S01]  /*0030*/  ULDC.64 UR36, c[0x0][0x208] ;  /* 0x0000820000247ab9 */ /* 0x000fe20000000a00 */
[----:B------:R-:W-:Y:S01]  /*0040*/  ULDC.64 UR38, c[0x0][0x428] ;  /* 0x00010a0000267ab9 */ /* 0x000fe20000000a00 */
[----:B------:R-:W1:Y:S01]  /*0050*/  S2R R23, SR_TID.X ;  /* 0x0000000000177919 */ /* 0x000e620000002100 */
[----:B------:R-:W-:Y:S01]  /*0060*/  BSSY B6, `(.L_x_20056) ;  /* 0x0000322000067945 */ /* 0x000fe20003800000 */
        /* <DEDUP_REMOVED lines=307> */
.L_x_20058:
        /* <DEDUP_REMOVED lines=21> */
.L_x_20062:
[----:B------:R0:W5:Y:S01]  /*14f0*/  LDG.E.U8 R2, desc[UR36][R4.64] ;  /* 0x0000002404027981 */ /* 0x000162000c1e1100 */
[----:B------:R-:W-:Y:S01]  /*1500*/  IMAD.MOV.U32 R3, RZ, RZ, RZ ;  /* 0x000000ffff037224 */ /* 0x000fe200078e00ff */
[----:B------:R-:W-:Y:S06]  /*1510*/  BRA `(.L_x_20064) ;  /* 0x0000000c00487947 */ /* 0x000fec0003800000 */
.L_x_20061:
        /* <DEDUP_REMOVED lines=8> */
.L_x_20066:
[----:B------:R-:W2:Y:S02]  /*15a0*/  LDG.E R2, desc[UR36][R4.64] ;  /* 0x0000002404027981 */ /* 0x000ea4000c1e1900 */
[----:B--2---:R-:W-:Y:S01]  /*15b0*/  SHF.R.S32.HI R3, RZ, 0x1f, R2 ;  /* 0x0000001fff037819 */ /* 0x004fe20000011402 */
[----:B------:R-:W-:Y:S06]  /*15c0*/  BRA `(.L_x_20064) ;  /* 0x0000000c001c7947 */ /* 0x000fec0003800000 */
.L_x_20065:
[----:B------:R-:W2:Y:S02]  /*15d0*/  LDG.E.S16 R2, desc[UR36][R4.64] ;  /* 0x0000002404027981 */ /* 0x000ea4000c1e1700 */
[----:B--2---:R-:W-:Y:S01]  /*15e0*/  SHF.R.S32.HI R3, RZ, 0x1f, R2 ;  /* 0x0000001fff037819 */ /* 0x004fe20000011402 */
[----:B------:R-:W-:Y:S06]  /*15f0*/  BRA `(.L_x_20064) ;  /* 0x0000000c00107947 */ /* 0x000fec0003800000 */
.L_x_20060:
[----:B------:R-:W-:-:S13]  /*1600*/  ISETP.GT.AND P0, PT, R2, 0x6, PT ;  /* 0x000000060200780c */ /* 0x000fda0003f04270 */
[----:B------:R-:W-:Y:S05]  /*1610*/  @P0 BRA `(.L_x_20067) ;  /* 0x00000000002c0947 */ /* 0x000fea0003800000 */
[----:B------:R-:W-:-:S13]  /*1620*/  ISETP.NE.AND P0, PT, R2, 0x5, PT ;  /* 0x000000050200780c */ /* 0x000fda0003f05270 */
[----:B------:R-:W-:Y:S05]  /*1630*/  @!P0 BRA `(.L_x_20068) ;  /* 0x0000000000148947 */ /* 0x000fea0003800000 */
[----:B------:R-:W-:-:S13]  /*1640*/  ISETP.NE.AND P0, PT, R2, 0x6, PT ;  /* 0x000000060200780c */ /* 0x000fda0003f05270 */
[----:B------:R-:W-:Y:S05]  /*1650*/  @P0 BRA `(.L_x_20063) ;  /* 0x0000000800a00947 */ /* 0x000fea0003800000 */
[----:B------:R-:W2:Y:S02]  /*1660*/  LDG.E R2, desc[UR36][R4.64] ;  /* 0x0000002404027981 */ /* 0x000ea4000c1e1900 */
[----:B--2---:R-:W0:Y:S01]  /*1670*/  F2I.S64.TRUNC R2, R2 ;  /* 0x0000000200027311 */ /* 0x004e22000020d900 */
[----:B------:R-:W-:Y:S05]  /*1680*/  BRA `(.L_x_20064) ;  /* 0x0000000800ec7947 */ /* 0x000fea0003800000 */
.L_x_20068:
[----:B------:R-:W2:Y:S02]  /*1690*/  LDG.E.U16 R4, desc[UR36][R4.64] ;  /* 0x0000002404047981 */ /* 0x000ea4000c1e1500 */
[----:B--2---:R-:W-:-:S06]  /*16a0*/  HADD2.F32 R2, -RZ, R4.H0_H0 ;  /* 0x20000004ff027230 */ /* 0x004fcc0000004100 */
[----:B------:R-:W0:Y:S01]  /*16b0*/  F2I.S64.TRUNC R2, R2 ;  /* 0x0000000200027311 */ /* 0x000e22000020d900 */
[----:B------:R-:W-:Y:S05]  /*16c0*/  BRA `(.L_x_20064) ;  /* 0x0000000800dc7947 */ /* 0x000fea0003800000 */
.L_x_20067:
        /* <DEDUP_REMOVED lines=9> */
.L_x_20070:
[----:B------:R-:W2:Y:S02]  /*1760*/  LDG.E.U16 R4, desc[UR36][R4.64] ;  /* 0x0000002404047981 */ /* 0x000ea4000c1e1500 */
[----:B--2---:R-:W-:-:S06]  /*1770*/  HADD2.F32 R2, -RZ, R4.H0_H0 ;  /* 0x20000004ff027230 */ /* 0x004fcc0000004100 */
[----:B------:R-:W0:Y:S01]  /*1780*/  F2I.S64.TRUNC R2, R2 ;  /* 0x0000000200027311 */ /* 0x000e22000020d900 */
[----:B------:R-:W-:Y:S05]  /*1790*/  BRA `(.L_x_20064) ;  /* 0x0000000800a87947 */ /* 0x000fea0003800000 */
.L_x_20069:
[----:B------:R-:W2:Y:S02]  /*17a0*/  LDG.E.64 R2, desc[UR36][R4.64] ;  /* 0x0000002404027981 */ /* 0x000ea4000c1e1b00 */
[----:B--2---:R-:W0:Y:S01]  /*17b0*/  F2I.S64.F64.TRUNC R2, R2 ;  /* 0x0000000200027311 */ /* 0x004e22000030d900 */
[----:B------:R-:W-:Y:S05]  /*17c0*/  BRA `(.L_x_20064) ;  /* 0x00000008009c7947 */ /* 0x000fea0003800000 */
.L_x_20059:
        /* <DEDUP_REMOVED lines=13> */
.L_x_20073:
[----:B------:R-:W2:Y:S02]  /*18a0*/  LDG.E.64 R2, desc[UR36][R4.64] ;  /* 0x0000002404027981 */ /* 0x000ea4000c1e1b00 */
[----:B--2---:R-:W0:Y:S01]  /*18b0*/  F2I.S64.F64.TRUNC R2, R2 ;  /* 0x0000000200027311 */ /* 0x004e22000030d900 */
[----:B------:R-:W-:Y:S05]  /*18c0*/  BRA `(.L_x_20064) ;  /* 0x00000008005c7947 */ /* 0x000fea0003800000 */
.L_x_20072:
        /* <DEDUP_REMOVED lines=27> */
.L_x_20075:
        /* <DEDUP_REMOVED lines=14> */
.L_x_20074:
[----:B------:R-:W2:Y:S02]  /*1b60*/  LDG.E.U16 R2, desc[UR36][R4.64] ;  /* 0x0000002404027981 */ /* 0x000ea4000c1e1500 */
[----:B--2---:R-:W-:-:S06]  /*1b70*/  IMAD.U32 R2, R2, 0x10000, RZ ;  /* 0x0001000002027824 */ /* 0x004fcc00078e00ff */
[----:B------:R-:W0:Y:S01]  /*1b80*/  F2I.S64.TRUNC R2, R2 ;  /* 0x0000000200027311 */ /* 0x000e22000020d900 */
[----:B------:R-:W-:Y:S05]  /*1b90*/  BRA `(.L_x_20064) ;  /* 0x0000000400a87947 */ /* 0x000fea0003800000 */
.L_x_20071:
        /* <DEDUP_REMOVED lines=11> */
.L_x_20078:
        /* <DEDUP_REMOVED lines=21> */
.L_x_20082:
[----:B------:R-:W-:Y:S05]  /*1da0*/  BSYNC B1 ;  /* 0x0000000000017941 */ /* 0x000fea0003800000 */
.L_x_20081:
[----:B------:R-:W-:Y:S01]  /*1db0*/  IMAD.SHL.U32 R2, R2, 0x100000, RZ ;  /* 0x0010000002027824 */ /* 0x000fe200078e00ff */
[----:B------:R-:W-:-:S04]  /*1dc0*/  LEA R3, R0, 0x3b800000, 0x17 ;  /* 0x3b80000000037811 */ /* 0x000fc800078eb8ff */
[----:B------:R-:W-:-:S07]  /*1dd0*/  LOP3.LUT R2, R3, R2, R4, 0xfe, !PT ;  /* 0x0000000203027212 */ /* 0x000fce00078efe04 */
.L_x_20080:
[----:B------:R-:W-:Y:S05]  /*1de0*/  BSYNC B0 ;  /* 0x0000000000007941 */ /* 0x000fea0003800000 */
.L_x_20079:
[----:B------:R-:W1:Y:S01]  /*1df0*/  F2I.S64.TRUNC R2, R2 ;  /* 0x0000000200027311 */ /* 0x000e62000020d900 */
[----:B------:R-:W-:Y:S05]  /*1e00*/  BRA `(.L_x_20064) ;  /* 0x00000004000c7947 */ /* 0x000fea0003800000 */
.L_x_20077:
        /* <DEDUP_REMOVED lines=21> */
.L_x_20086:
[----:B------:R-:W-:Y:S05]  /*1f60*/  BSYNC B1 ;  /* 0x0000000000017941 */ /* 0x000fea0003800000 */
.L_x_20085:
[----:B------:R-:W-:Y:S01]  /*1f70*/  IMAD.SHL.U32 R2, R2, 0x200000, RZ ;  /* 0x0020000002027824 */ /* 0x000fe200078e00ff */
[----:B------:R-:W-:-:S04]  /*1f80*/  LEA R3, R0, 0x37800000, 0x17 ;  /* 0x3780000000037811 */ /* 0x000fc800078eb8ff */
[----:B------:R-:W-:-:S07]  /*1f90*/  LOP3.LUT R2, R3, R2, R4, 0xfe, !PT ;  /* 0x0000000203027212 */ /* 0x000fce00078efe04 */
.L_x_20084:
[----:B------:R-:W-:Y:S05]  /*1fa0*/  BSYNC B0 ;  /* 0x0000000000007941 */ /* 0x000fea0003800000 */
.L_x_20083:
[----:B------:R-:W2:Y:S01]  /*1fb0*/  F2I.S64.TRUNC R2, R2 ;  /* 0x0000000200027311 */ /* 0x000ea2000020d900 */
[----:B------:R-:W-:Y:S05]  /*1fc0*/  BRA `(.L_x_20064) ;  /* 0x00000000009c7947 */ /* 0x000fea0003800000 */
.L_x_20076:
        /* <DEDUP_REMOVED lines=14> */
.L_x_20090:
[----:B------:R-:W-:Y:S05]  /*20b0*/  BSYNC B0 ;  /* 0x0000000000007941 */ /* 0x000fea0003800000 */
.L_x_20089:
[----:B------:R-:W4:Y:S01]  /*20c0*/  F2I.S64.TRUNC R2, R2 ;  /* 0x0000000200027311 */ /* 0x000f22000020d900 */
[----:B------:R-:W-:Y:S05]  /*20d0*/  BRA `(.L_x_20064) ;  /* 0x0000000000587947 */ /* 0x000fea0003800000 */
.L_x_20063:
        /* <DEDUP_REMOVED lines=16> */
.L_x_20091:
[----:B------:R-:W-:Y:S01]  /*21e0*/  CS2R R2, SRZ ;  /* 0x0000000000027805 */ /* 0x000fe2000001ff00 */
[----:B------:R-:W-:Y:S06]  /*21f0*/  BRA `(.L_x_20064) ;  /* 0x0000000000107947 */ /* 0x000fec0003800000 */
.L_x_20088:
[----:B------:R0:W5:Y:S01]  /*2200*/  LDG.E.64 R2, desc[UR36][R4.64] ;  /* 0x0000002404027981 */ /* 0x000162000c1e1b00 */
[----:B------:R-:W-:Y:S05]  /*2210*/  BRA `(.L_x_20064) ;  /* 0x0000000000087947 */ /* 0x000fea0003800000 */
.L_x_20087:
[----:B------:R3:W5:Y:S01]  /*2220*/  LDG.E R2, desc[UR36][R4.64] ;  /* 0x0000002404027981 */ /* 0x000762000c1e1900 */
[----:B------:R-:W-:-:S07]  /*2230*/  IMAD.MOV.U32 R3, RZ, RZ, RZ ;  /* 0x000000ffff037224 */ /* 0x000fce00078e00ff */
.L_x_20064:
[----:B------:R-:W-:Y:S01]  /*2240*/  ULDC UR4, c[0x0][0x42c] ;  /* 0x00010b0000047ab9 */ /* 0x000fe20000000800 */
[----:B------:R-:W-:Y:S01]  /*2250*/  BSSY B0, `(.L_x_20092) ;  /* 0x000001c000007945 */ /* 0x000fe20003800000 */
[----:B012-45:R-:W-:-:S04]  /*2260*/  LOP3.LUT R0, R3, UR4, RZ, 0xfc, !PT ;  /* 0x0000000403007c12 */ /* 0x037fc8000f8efcff */
[----:B------:R-:W-:-:S13]  /*2270*/  ISETP.NE.U32.AND P0, PT, R0, RZ, PT ;  /* 0x000000ff0000720c */ /* 0x000fda0003f05070 */
[----:B------:R-:W-:Y:S05]  /*2280*/  @!P0 BRA `(.L_x_20093) ;  /* 0x0000000000148947 */ /* 0x000fea0003800000 */
[----:B------:R-:W-:-:S07]  /*2290*/  MOV R0, 0x22b0 ;  /* 0x000022b000007802 */ /* 0x000fce0000000f00 */
[----:B---3--:R-:W-:Y:S05]  /*22a0*/  CALL.REL.NOINC `($__internal_7_$__cuda_sm20_rem_s64) ;  /* 0x000000a4007c7944 */ /* 0x008fea0003c00000 */
[----:B------:R-:W-:Y:S02]  /*22b0*/  IMAD.MOV.U32 R2, RZ, RZ, R4 ;  /* 0x000000ffff027224 */ /* 0x000fe400078e0004 */
[----:B------:R-:W-:Y:S01]  /*22c0*/  IMAD.MOV.U32 R3, RZ, RZ, R5 ;  /* 0x000000ffff037224 */ /* 0x000fe200078e0005 */
[----:B------:R-:W-:Y:S06]  /*22d0*/  BRA `(.L_x_20094) ;  /* 0x00000000004c7947 */ /* 0x000fec0003800000 */
.L_x_20093:
[----:B------:R-:W-:Y:S02]  /*22e0*/  ULDC UR4, c[0x0][0x428] ;  /* 0x00010a0000047ab9 */ /* 0x000fe40000000800 */
[----:B------:R-:W0:Y:S01]  /*22f0*/  I2F.U32.RP R0, UR4 ;  /* 0x0000000400007d06 */ /* 0x000e220008209000 */
[----:B------:R-:W-:-:S07]  /*2300*/  ISETP.NE.U32.AND P1, PT, RZ, UR4, PT ;  /* 0x00000004ff007c0c */ /* 0x000fce000bf25070 */
[----:B0-----:R-:W3:Y:S02]  /*2310*/  MUFU.RCP R0, R0 ;  /* 0x0000000000007308 */ /* 0x001ee40000001000 */
[----:B---3--:R-:W-:-:S06]  /*2320*/  VIADD R4, R0, 0xffffffe ;  /* 0x0ffffffe00047836 */ /* 0x008fcc0000000000 */
[----:B------:R0:W1:Y:S02]  /*2330*/  F2I.FTZ.U32.TRUNC.NTZ R5, R4 ;  /* 0x0000000400057305 */ /* 0x000064000021f000 */
[----:B0-----:R-:W-:Y:S02]  /*2340*/  IMAD.MOV.U32 R4, RZ, RZ, RZ ;  /* 0x000000ffff047224 */ /* 0x001fe400078e00ff */
[----:B-1----:R-:W-:-:S04]  /*2350*/  IMAD.MOV R3, RZ, RZ, -R5 ;  /* 0x000000ffff037224 */ /* 0x002fc800078e0a05 */
[----:B------:R-:W-:-:S04]  /*2360*/  IMAD R3, R3, UR4, RZ ;  /* 0x0000000403037c24 */ /* 0x000fc8000f8e02ff */
[----:B------:R-:W-:-:S04]  /*2370*/  IMAD.HI.U32 R5, R5, R3, R4 ;  /* 0x0000000305057227 */ /* 0x000fc800078e0004 */
[----:B------:R-:W-:Y:S02]  /*2380*/  IMAD.MOV.U32 R3, RZ, RZ, RZ ;  /* 0x000000ffff037224 */ /* 0x000fe400078e00ff */
[----:B------:R-:W-:-:S04]  /*2390*/  IMAD.HI.U32 R5, R5, R2, RZ ;  /* 0x0000000205057227 */ /* 0x000fc800078e00ff */
[----:B------:R-:W-:-:S04]  /*23a0*/  IMAD.MOV R5, RZ, RZ, -R5 ;  /* 0x000000ffff057224 */ /* 0x000fc800078e0a05 */
[----:B------:R-:W-:-:S05]  /*23b0*/  IMAD R2, R5, UR4, R2 ;  /* 0x0000000405027c24 */ /* 0x000fca000f8e0202 */
[----:B------:R-:W-:-:S13]  /*23c0*/  ISETP.GE.U32.AND P0, PT, R2, UR4, PT ;  /* 0x0000000402007c0c */ /* 0x000fda000bf06070 */
[----:B------:R-:W-:-:S05]  /*23d0*/  @P0 VIADD R2, R2, -UR4 ;  /* 0x8000000402020c36 */ /* 0x000fca0008000000 */
[----:B------:R-:W-:-:S13]  /*23e0*/  ISETP.GE.U32.AND P0, PT, R2, UR4, PT ;  /* 0x0000000402007c0c */ /* 0x000fda000bf06070 */
[----:B------:R-:W-:Y:S01]  /*23f0*/  @P0 VIADD R2, R2, -UR4 ;  /* 0x8000000402020c36 */ /* 0x000fe20008000000 */
[----:B------:R-:W-:-:S07]  /*2400*/  @!P1 LOP3.LUT R2, RZ, UR4, RZ, 0x33, !PT ;  /* 0x00000004ff029c12 */ /* 0x000fce000f8e33ff */
.L_x_20094:
[----:B------:R-:W-:Y:S05]  /*2410*/  BSYNC B0 ;  /* 0x0000000000007941 */ /* 0x000fea0003800000 */
.L_x_20092:
        /* <DEDUP_REMOVED lines=14> */
.L_x_20098:
[----:B------:R1:W-:Y:S01]  /*2500*/  STG.E.U8 desc[UR36][R16.64], R2 ;  /* 0x0000000210007986 */ /* 0x0003e2000c101124 */
[----:B------:R-:W-:Y:S05]  /*2510*/  BRA `(.L_x_20100) ;  /* 0x0000000c00507947 */ /* 0x000fea0003800000 */
.L_x_20097:
        /* <DEDUP_REMOVED lines=8> */
.L_x_20102:
[----:B------:R3:W-:Y:S01]  /*25a0*/  STG.E desc[UR36][R16.64], R2 ;  /* 0x0000000210007986 */ /* 0x0007e2000c101924 */
[----:B------:R-:W-:Y:S05]  /*25b0*/  BRA `(.L_x_20100) ;  /* 0x0000000c00287947 */ /* 0x000fea0003800000 */
.L_x_20101:
[----:B------:R2:W-:Y:S01]  /*25c0*/  STG.E.U16 desc[UR36][R16.64], R2 ;  /* 0x0000000210007986 */ /* 0x0005e2000c101524 */
[----:B------:R-:W-:Y:S05]  /*25d0*/  BRA `(.L_x_20100) ;  /* 0x0000000c00207947 */ /* 0x000fea0003800000 */
.L_x_20096:
        /* <DEDUP_REMOVED lines=9> */
.L_x_20104:
[----:B------:R-:W0:Y:S02]  /*2670*/  I2F.S64 R0, R2 ;  /* 0x0000000200007312 */ /* 0x000e240000301400 */
[----:B0-----:R-:W-:-:S05]  /*2680*/  F2FP.F16.F32.PACK_AB R0, RZ, R0 ;  /* 0x00000000ff00723e */ /* 0x001fca00000000ff */
[----:B------:R0:W-:Y:S01]  /*2690*/  STG.E.U16 desc[UR36][R16.64], R0 ;  /* 0x0000000010007986 */ /* 0x0001e2000c101524 */
[----:B------:R-:W-:Y:S05]  /*26a0*/  BRA `(.L_x_20100) ;  /* 0x0000000800ec7947 */ /* 0x000fea0003800000 */
.L_x_20103:
        /* <DEDUP_REMOVED lines=10> */
.L_x_20106:
[----:B------:R-:W0:Y:S02]  /*2750*/  I2F.S64 R2, R2 ;  /* 0x0000000200027312 */ /* 0x000e240000301400 */
[----:B0-----:R-:W-:-:S04]  /*2760*/  F2FP.F16.F32.PACK_AB R3, RZ, R2 ;  /* 0x00000002ff03723e */ /* 0x001fc800000000ff */
[----:B------:R-:W-:-:S05]  /*2770*/  PRMT R3, R3, 0x5410, RZ ;  /* 0x0000541003037816 */ /* 0x000fca00000000ff */
[----:B------:R0:W-:Y:S01]  /*2780*/  STG.E desc[UR36][R16.64], R3 ;  /* 0x0000000310007986 */ /* 0x0001e2000c101924 */
[----:B------:R-:W-:Y:S05]  /*2790*/  BRA `(.L_x_20100) ;  /* 0x0000000800b07947 */ /* 0x000fea0003800000 */
.L_x_20105:
[----:B------:R-:W0:Y:S02]  /*27a0*/  I2F.F64.S64 R2, R2 ;  /* 0x0000000200027312 */ /* 0x000e240000301c00 */
[----:B0-----:R0:W-:Y:S01]  /*27b0*/  STG.E.64 desc[UR36][R16.64], R2 ;  /* 0x0000000210007986 */ /* 0x0011e2000c101b24 */
[----:B------:R-:W-:Y:S05]  /*27c0*/  BRA `(.L_x_20100) ;  /* 0x0000000800a47947 */ /* 0x000fea0003800000 */
.L_x_20095:
        /* <DEDUP_REMOVED lines=13> */
.L_x_20109:
[----:B------:R-:W0:Y:S01]  /*28a0*/  I2F.F64.S64 R4, R2 ;  /* 0x0000000200047312 */ /* 0x000e220000301c00 */
[----:B------:R-:W-:-:S05]  /*28b0*/  CS2R R6, SRZ ;  /* 0x0000000000067805 */ /* 0x000fca000001ff00 */
[----:B0-----:R0:W-:Y:S01]  /*28c0*/  STG.E.128 desc[UR36][R16.64], R4 ;  /* 0x0000000410007986 */ /* 0x0011e2000c101d24 */
[----:B------:R-:W-:Y:S05]  /*28d0*/  BRA `(.L_x_20100) ;  /* 0x0000000800607947 */ /* 0x000fea0003800000 */
.L_x_20108:
        /* <DEDUP_REMOVED lines=21> */
.L_x_20113:
[----:B------:R-:W-:Y:S05]  /*2a30*/  BSYNC B0 ;  /* 0x0000000000007941 */ /* 0x000fea0003800000 */
.L_x_20112:
[----:B------:R-:W-:-:S05]  /*2a40*/  LOP3.LUT R5, R0, R5, RZ, 0xfc, !PT ;  /* 0x0000000500057212 */ /* 0x000fca00078efcff */
[----:B------:R0:W-:Y:S01]  /*2a50*/  STG.E.U8 desc[UR36][R16.64], R5 ;  /* 0x0000000510007986 */ /* 0x0001e2000c101124 */
[----:B------:R-:W-:Y:S05]  /*2a60*/  BRA `(.L_x_20100) ;  /* 0x0000000400fc7947 */ /* 0x000fea0003800000 */
.L_x_20111:
        /* <DEDUP_REMOVED lines=13> */
.L_x_20115:
[----:B------:R-:W-:Y:S01]  /*2b40*/  IMAD.MOV.U32 R0, RZ, RZ, 0x7f ;  /* 0x0000007fff007424 */ /* 0x000fe200078e00ff */
[----:B------:R-:W-:-:S04]  /*2b50*/  ISETP.GT.U32.AND P0, PT, R4, 0x7f800000, PT ;  /* 0x7f8000000400780c */ /* 0x000fc80003f04070 */
[----:B------:R-:W-:-:S09]  /*2b60*/  SEL R0, R0, 0x7c, P0 ;  /* 0x0000007c00007807 */ /* 0x000fd20000000000 */
.L_x_20116:
[----:B------:R-:W-:Y:S05]  /*2b70*/  BSYNC B0 ;  /* 0x0000000000007941 */ /* 0x000fea0003800000 */
.L_x_20114:
[----:B------:R-:W-:-:S04]  /*2b80*/  LOP3.LUT R2, R3, 0x80000000, RZ, 0xc0, !PT ;  /* 0x8000000003027812 */ /* 0x000fc800078ec0ff */
[----:B------:R-:W-:-:S04]  /*2b90*/  SHF.R.U32.HI R3, RZ, 0x18, R2 ;  /* 0x00000018ff037819 */ /* 0x000fc80000011602 */
[----:B------:R-:W-:-:S05]  /*2ba0*/  LOP3.LUT R3, R0, R3, RZ, 0xfc, !PT ;  /* 0x0000000300037212 */ /* 0x000fca00078efcff */
[----:B------:R0:W-:Y:S01]  /*2bb0*/  STG.E.U8 desc[UR36][R16.64], R3 ;  /* 0x0000000310007986 */ /* 0x0001e2000c101124 */
[----:B------:R-:W-:Y:S05]  /*2bc0*/  BRA `(.L_x_20100) ;  /* 0x0000000400a47947 */ /* 0x000fea0003800000 */
.L_x_20110:
[----:B------:R-:W0:Y:S02]  /*2bd0*/  I2F.S64 R0, R2 ;  /* 0x0000000200007312 */ /* 0x000e240000301400 */
[----:B0-----:R-:W-:-:S05]  /*2be0*/  F2FP.BF16.F32.PACK_AB R0, RZ, R0 ;  /* 0x00000000ff00723e */ /* 0x001fca00000010ff */
[----:B------:R0:W-:Y:S01]  /*2bf0*/  STG.E.U16 desc[UR36][R16.64], R0 ;  /* 0x0000000010007986 */ /* 0x0001e2000c101524 */
[----:B------:R-:W-:Y:S05]  /*2c00*/  BRA `(.L_x_20100) ;  /* 0x0000000400947947 */ /* 0x000fea0003800000 */
.L_x_20107:
        /* <DEDUP_REMOVED lines=10> */
.L_x_20119:
        /* <DEDUP_REMOVED lines=17> */
.L_x_20122:
[----:B------:R-:W-:-:S04]  /*2dc0*/  LOP3.LUT R2, R3, 0x80000000, RZ, 0xc0, !PT ;  /* 0x8000000003027812 */ /* 0x000fc800078ec0ff */
[----:B------:R-:W-:-:S04]  /*2dd0*/  SHF.R.U32.HI R3, RZ, 0x18, R2 ;  /* 0x00000018ff037819 */ /* 0x000fc80000011602 */
[----:B------:R-:W-:-:S04]  /*2de0*/  LOP3.LUT R0, R0, R3, RZ, 0xfc, !PT ;  /* 0x0000000300007212 */ /* 0x000fc800078efcff */
[----:B------:R-:W-:-:S07]  /*2df0*/  PRMT R8, R0, 0x7610, R8 ;  /* 0x0000761000087816 */ /* 0x000fce0000000008 */
.L_x_20121:
[----:B------:R-:W-:Y:S05]  /*2e00*/  BSYNC B0 ;  /* 0x0000000000007941 */ /* 0x000fea0003800000 */
.L_x_20120:
[----:B------:R0:W-:Y:S01]  /*2e10*/  STG.E.U8 desc[UR36][R16.64], R8 ;  /* 0x0000000810007986 */ /* 0x0001e2000c101124 */
[----:B------:R-:W-:Y:S05]  /*2e20*/  BRA `(.L_x_20100) ;  /* 0x00000004000c7947 */ /* 0x000fea0003800000 */
.L_x_20118:
        /* <DEDUP_REMOVED lines=17> */
.L_x_20125:
[----:B------:R-:W-:-:S04]  /*2f40*/  LOP3.LUT R2, R3, 0x80000000, RZ, 0xc0, !PT ;  /* 0x8000000003027812 */ /* 0x000fc800078ec0ff */
[----:B------:R-:W-:-:S04]  /*2f50*/  SHF.R.U32.HI R3, RZ, 0x18, R2 ;  /* 0x00000018ff037819 */ /* 0x000fc80000011602 */
[----:B------:R-:W-:-:S04]  /*2f60*/  LOP3.LUT R0, R0, R3, RZ, 0xfc, !PT ;  /* 0x0000000300007212 */ /* 0x000fc800078efcff */
[----:B------:R-:W-:-:S07]  /*2f70*/  PRMT R8, R0, 0x7610, R8 ;  /* 0x0000761000087816 */ /* 0x000fce0000000008 */
.L_x_20124:
[----:B------:R-:W-:Y:S05]  /*2f80*/  BSYNC B0 ;  /* 0x0000000000007941 */ /* 0x000fea0003800000 */
.L_x_20123:
[----:B------:R0:W-:Y:S01]  /*2f90*/  STG.E.U8 desc[UR36][R16.64], R8 ;  /* 0x0000000810007986 */ /* 0x0001e2000c101124 */
[----:B------:R-:W-:Y:S05]  /*2fa0*/  BRA `(.L_x_20100) ;  /* 0x0000000000ac7947 */ /* 0x000fea0003800000 */
.L_x_20117:
        /* <DEDUP_REMOVED lines=23> */
.L_x_20099:
        /* <DEDUP_REMOVED lines=16> */
.L_x_20128:
[----:B------:R-:W-:Y:S05]  /*3220*/  BRA `(.L_x_20100) ;  /* 0x00000000000c7947 */ /* 0x000fea0003800000 */
.L_x_20127:
[----:B------:R0:W-:Y:S01]  /*3230*/  STG.E.64 desc[UR36][R16.64], R2 ;  /* 0x0000000210007986 */ /* 0x0001e2000c101b24 */
[----:B------:R-:W-:Y:S05]  /*3240*/  BRA `(.L_x_20100) ;  /* 0x0000000000047947 */ /* 0x000fea0003800000 */
.L_x_20126:
[----:B------:R0:W-:Y:S02]  /*3250*/  STG.E desc[UR36][R16.64], R2 ;  /* 0x0000000210007986 */ /* 0x0001e4000c101924 */
.L_x_20100:
[----:B------:R-:W-:-:S04]  /*3260*/  IMAD R18, R18, 0x200, R23 ;  /* 0x0000020012127824 */ /* 0x000fc800078e0217 */
[----:B------:R-:W-:-:S07]  /*3270*/  VIADD R19, R18, 0x80 ;  /* 0x0000008012137836 */ /* 0x000fce0000000000 */
.L_x_20057:
[----:B------:R-:W-:Y:S05]  /*3280*/  BSYNC B6 ;  /* 0x0000000000067941 */ /* 0x000fea0003800000 */
.L_x_20056:
        /* <DEDUP_REMOVED lines=307> */
.L_x_20131:
        /* <DEDUP_REMOVED lines=21> */
.L_x_20135:
[----:B------:R0:W5:Y:S01]  /*4710*/  LDG.E.U8 R2, desc[UR36][R4.64] ;  /* 0x0000002404027981 */ /* 0x000162000c1e1100 */
[----:B------:R-:W-:Y:S01]  /*4720*/  IMAD.MOV.U32 R3, RZ, RZ, RZ ;  /* 0x000000ffff037224 */ /* 0x000fe200078e00ff */
[----:B------:R-:W-:Y:S06]  /*4730*/  BRA `(.L_x_20137) ;  /* 0x0000000c00487947 */ /* 0x000fec0003800000 */
.L_x_20134:
        /* <DEDUP_REMOVED lines=8> */
.L_x_20139:
[----:B------:R-:W2:Y:S02]  /*47c0*/  LDG.E R2, desc[UR36][R4.64] ;  /* 0x0000002404027981 */ /* 0x000ea4000c1e1900 */
[----:B--2---:R-:W-:Y:S01]  /*47d0*/  SHF.R.S32.HI R3, RZ, 0x1f, R2 ;  /* 0x0000001fff037819 */ /* 0x004fe20000011402 */
[----:B------:R-:W-:Y:S06]  /*47e0*/  BRA `(.L_x_20137) ;  /* 0x0000000c001c7947 */ /* 0x000fec0003800000 */
.L_x_20138:
[----:B------:R-:W2:Y:S02]  /*47f0*/  LDG.E.S16 R2, desc[UR36][R4.64] ;  /* 0x0000002404027981 */ /* 0x000ea4000c1e1700 */
[----:B--2---:R-:W-:Y:S01]  /*4800*/  SHF.R.S32.HI R3, RZ, 0x1f, R2 ;  /* 0x0000001fff037819 */ /* 0x004fe20000011402 */
[----:B------:R-:W-:Y:S06]  /*4810*/  BRA `(.L_x_20137) ;  /* 0x0000000c00107947 */ /* 0x000fec0003800000 */
.L_x_20133:
        /* <DEDUP_REMOVED lines=9> */
.L_x_20141:
[----:B------:R-:W2:Y:S02]  /*48b0*/  LDG.E.U16 R4, desc[UR36][R4.64] ;  /* 0x0000002404047981 */ /* 0x000ea4000c1e1500 */
[----:B--2---:R-:W-:-:S06]  /*48c0*/  HADD2.F32 R2, -RZ, R4.H0_H0 ;  /* 0x20000004ff027230 */ /* 0x004fcc0000004100 */
[----:B------:R-:W0:Y:S01]  /*48d0*/  F2I.S64.TRUNC R2, R2 ;  /* 0x0000000200027311 */ /* 0x000e22000020d900 */
[----:B------:R-:W-:Y:S05]  /*48e0*/  BRA `(.L_x_20137) ;  /* 0x0000000800dc7947 */ /* 0x000fea0003800000 */
.L_x_20140:
        /* <DEDUP_REMOVED lines=9> */
.L_x_20143:
[----:B------:R-:W2:Y:S02]  /*4980*/  LDG.E.U16 R4, desc[UR36][R4.64] ;  /* 0x0000002404047981 */ /* 0x000ea4000c1e1500 */
[----:B--2---:R-:W-:-:S06]  /*4990*/  HADD2.F32 R2, -RZ, R4.H0_H0 ;  /* 0x20000004ff027230 */ /* 0x004fcc0000004100 */
[----:B------:R-:W0:Y:S01]  /*49a0*/  F2I.S64.TRUNC R2, R2 ;  /* 0x0000000200027311 */ /* 0x000e22000020d900 */
[----:B------:R-:W-:Y:S05]  /*49b0*/  BRA `(.L_x_20137) ;  /* 0x0000000800a87947 */ /* 0x000fea0003800000 */
.L_x_20142:
[----:B------:R-:W2:Y:S02]  /*49c0*/  LDG.E.64 R2, desc[UR36][R4.64] ;  /* 0x0000002404027981 */ /* 0x000ea4000c1e1b00 */
[----:B--2---:R-:W0:Y:S01]  /*49d0*/  F2I.S64.F64.TRUNC R2, R2 ;  /* 0x0000000200027311 */ /* 0x004e22000030d900 */
[----:B------:R-:W-:Y:S05]  /*49e0*/  BRA `(.L_x_20137) ;  /* 0x00000008009c7947 */ /* 0x000fea0003800000 */
.L_x_20132:
        /* <DEDUP_REMOVED lines=13> */
.L_x_20146:
[----:B------:R-:W2:Y:S02]  /*4ac0*/  LDG.E.64 R2, desc[UR36][R4.64] ;  /* 0x0000002404027981 */ /* 0x000ea4000c1e1b00 */
[----:B--2---:R-:W3:Y:S01]  /*4ad0*/  F2I.S64.F64.TRUNC R2, R2 ;  /* 0x0000000200027311 */ /* 0x004ee2000030d900 */
[----:B------:R-:W-:Y:S05]  /*4ae0*/  BRA `(.L_x_20137) ;  /* 0x00000008005c7947 */ /* 0x000fea0003800000 */
.L_x_20145:
        /* <DEDUP_REMOVED lines=27> */
.L_x_20148:
        /* <DEDUP_REMOVED lines=12> */
[----:B------:R-:W1:Y:S01]  /*4d60*/  F2I.S64.TRUNC R2, R2 ;  /* 0x0000000200027311 */ /* 0x000e62000020d900 */
[----:B------:R-:W-:Y:S05]  /*4d70*/  BRA `(.L_x_20137) ;  /* 0x0000000400b87947 */ /* 0x000fea0003800000 */
.L_x_20147:
[----:B------:R-:W2:Y:S02]  /*4d80*/  LDG.E.U16 R2, desc[UR36][R4.64] ;  /* 0x0000002404027981 */ /* 0x000ea4000c1e1500 */
[----:B--2---:R-:W-:-:S06]  /*4d90*/  IMAD.U32 R2, R2, 0x10000, RZ ;  /* 0x0001000002027824 */ /* 0x004fcc00078e00ff */
[----:B------:R-:W2:Y:S01]  /*4da0*/  F2I.S64.TRUNC R2, R2 ;  /* 0x0000000200027311 */ /* 0x000ea2000020d900 */
[----:B------:R-:W-:Y:S05]  /*4db0*/  BRA `(.L_x_20137) ;  /* 0x0000000400a87947 */ /* 0x000fea0003800000 */
.L_x_20144:
        /* <DEDUP_REMOVED lines=11> */
.L_x_20151:
        /* <DEDUP_REMOVED lines=21> */
.L_x_20155:
[----:B------:R-:W-:Y:S05]  /*4fc0*/  BSYNC B1 ;  /* 0x0000000000017941 */ /* 0x000fea0003800000 */
.L_x_20154:
[----:B------:R-:W-:Y:S01]  /*4fd0*/  IMAD.SHL.U32 R2, R2, 0x100000, RZ ;  /* 0x0010000002027824 */ /* 0x000fe200078e00ff */
[----:B------:R-:W-:-:S04]  /*4fe0*/  LEA R3, R0, 0x3b800000, 0x17 ;  /* 0x3b80000000037811 */ /* 0x000fc800078eb8ff */
[----:B------:R-:W-:-:S07]  /*4ff0*/  LOP3.LUT R2, R3, R2, R4, 0xfe, !PT ;  /* 0x0000000203027212 */ /* 0x000fce00078efe04 */
.L_x_20153:
[----:B------:R-:W-:Y:S05]  /*5000*/  BSYNC B0 ;  /* 0x0000000000007941 */ /* 0x000fea0003800000 */
.L_x_20152:
[----:B------:R-:W0:Y:S01]  /*5010*/  F2I.S64.TRUNC R2, R2 ;  /* 0x0000000200027311 */ /* 0x000e22000020d900 */
[----:B------:R-:W-:Y:S05]  /*5020*/  BRA `(.L_x_20137) ;  /* 0x00000004000c7947 */ /* 0x000fea0003800000 */
.L_x_20150:
        /* <DEDUP_REMOVED lines=21> */
.L_x_20159:
[----:B------:R-:W-:Y:S05]  /*5180*/  BSYNC B1 ;  /* 0x0000000000017941 */ /* 0x000fea0003800000 */
.L_x_20158:
[----:B------:R-:W-:Y:S01]  /*5190*/  IMAD.SHL.U32 R2, R2, 0x200000, RZ ;  /* 0x0020000002027824 */ /* 0x000fe200078e00ff */
[----:B------:R-:W-:-:S04]  /*51a0*/  LEA R3, R0, 0x37800000, 0x17 ;  /* 0x3780000000037811 */ /* 0x000fc800078eb8ff */
[----:B------:R-:W-:-:S07]  /*51b0*/  LOP3.LUT R2, R3, R2, R4, 0xfe, !PT ;  /* 0x0000000203027212 */ /* 0x000fce00078efe04 */
.L_x_20157:
[----:B------:R-:W-:Y:S05]  /*51c0*/  BSYNC B0 ;  /* 0x0000000000007941 */ /* 0x000fea0003800000 */
.L_x_20156:
[----:B------:R-:W4:Y:S01]  /*51d0*/  F2I.S64.TRUNC R2, R2 ;  /* 0x0000000200027311 */ /* 0x000f22000020d900 */
[----:B------:R-:W-:Y:S05]  /*51e0*/  BRA `(.L_x_20137) ;  /* 0x00000000009c7947 */ /* 0x000fea0003800000 */
.L_x_20149:
        /* <DEDUP_REMOVED lines=14> */
.L_x_20163:
[----:B------:R-:W-:Y:S05]  /*52d0*/  BSYNC B0 ;  /* 0x0000000000007941 */ /* 0x000fea0003800000 */
.L_x_20162:
[----:B------:R-:W0:Y:S01]  /*52e0*/  F2I.S64.TRUNC R2, R2 ;  /* 0x0000000200027311 */ /* 0x000e22000020d900 */
[----:B------:R-:W-:Y:S05]  /*52f0*/  BRA `(.L_x_20137) ;  /* 0x0000000000587947 */ /* 0x000fea0003800000 */
.L_x_20136:
        /* <DEDUP_REMOVED lines=16> */
.L_x_20164:
[----:B------:R-:W-:Y:S01]  /*5400*/  CS2R R2, SRZ ;  /* 0x0000000000027805 */ /* 0x000fe2000001ff00 */
[----:B------:R-:W-:Y:S06]  /*5410*/  BRA `(.L_x_20137) ;  /* 0x0000000000107947 */ /* 0x000fec0003800000 */
.L_x_20161:
[----:B------:R0:W5:Y:S01]  /*5420*/  LDG.E.64 R2, desc[UR36][R4.64] ;  /* 0x0000002404027981 */ /* 0x000162000c1e1b00 */
[----:B------:R-:W-:Y:S05]  /*5430*/  BRA `(.L_x_20137) ;  /* 0x0000000000087947 */ /* 0x000fea0003800000 */
.L_x_20160:
[----:B------:R0:W5:Y:S01]  /*5440*/  LDG.E R2, desc[UR36][R4.64] ;  /* 0x0000002404027981 */ /* 0x000162000c1e1900 */
[----:B------:R-:W-:-:S07]  /*5450*/  IMAD.MOV.U32 R3, RZ, RZ, RZ ;  /* 0x000000ffff037224 */ /* 0x000fce00078e00ff */
.L_x_20137:
[----:B------:R-:W-:Y:S01]  /*5460*/  ULDC UR4, c[0x0][0x42c] ;  /* 0x00010b0000047ab9 */ /* 0x000fe20000000800 */
[----:B------:R-:W-:Y:S01]  /*5470*/  BSSY B0, `(.L_x_20165) ;  /* 0x000001c000007945 */ /* 0x000fe20003800000 */
[----:B012345:R-:W-:-:S04]  /*5480*/  LOP3.LUT R0, R3, UR4, RZ, 0xfc, !PT ;  /* 0x0000000403007c12 */ /* 0x03ffc8000f8efcff */
[----:B------:R-:W-:-:S13]  /*5490*/  ISETP.NE.U32.AND P0, PT, R0, RZ, PT ;  /* 0x000000ff0000720c */ /* 0x000fda0003f05070 */
[----:B------:R-:W-:Y:S05]  /*54a0*/  @!P0 BRA `(.L_x_20166) ;  /* 0x0000000000148947 */ /* 0x000fea0003800000 */
[----:B------:R-:W-:-:S07]  /*54b0*/  MOV R0, 0x54d0 ;  /* 0x000054d000007802 */ /* 0x000fce0000000f00 */
[----:B------:R-:W-:Y:S05]  /*54c0*/  CALL.REL.NOINC `($__internal_7_$__cuda_sm20_rem_s64) ;  /* 0x0000007000f47944 */ /* 0x000fea0003c00000 */
[----:B------:R-:W-:Y:S02]  /*54d0*/  IMAD.MOV.U32 R2, RZ, RZ, R4 ;  /* 0x000000ffff027224 */ /* 0x000fe400078e0004 */
[----:B------:R-:W-:Y:S01]  /*54e0*/  IMAD.MOV.U32 R3, RZ, RZ, R5 ;  /* 0x000000ffff037224 */ /* 0x000fe200078e0005 */
[----:B------:R-:W-:Y:S06]  /*54f0*/  BRA `(.L_x_20167) ;  /* 0x00000000004c7947 */ /* 0x000fec0003800000 */
.L_x_20166:
[----:B------:R-:W-:Y:S02]  /*5500*/  ULDC UR4, c[0x0][0x428] ;  /* 0x00010a0000047ab9 */ /* 0x000fe40000000800 */
[----:B------:R-:W0:Y:S01]  /*5510*/  I2F.U32.RP R6, UR4 ;  /* 0x0000000400067d06 */ /* 0x000e220008209000 */
[----:B------:R-:W-:-:S07]  /*5520*/  ISETP.NE.U32.AND P1, PT, RZ, UR4, PT ;  /* 0x00000004ff007c0c */ /* 0x000fce000bf25070 */
[----:B0-----:R-:W0:Y:S02]  /*5530*/  MUFU.RCP R6, R6 ;  /* 0x0000000600067308 */ /* 0x001e240000001000 */
[----:B0-----:R-:W-:-:S06]  /*5540*/  VIADD R4, R6, 0xffffffe ;  /* 0x0ffffffe06047836 */ /* 0x001fcc0000000000 */
[----:B------:R0:W1:Y:S02]  /*5550*/  F2I.FTZ.U32.TRUNC.NTZ R5, R4 ;  /* 0x0000000400057305 */ /* 0x000064000021f000 */
[----:B0-----:R-:W-:Y:S02]  /*5560*/  IMAD.MOV.U32 R4, RZ, RZ, RZ ;  /* 0x000000ffff047224 */ /* 0x001fe400078e00ff */
[----:B-1----:R-:W-:-:S04]  /*5570*/  IMAD.MOV R3, RZ, RZ, -R5 ;  /* 0x000000ffff037224 */ /* 0x002fc800078e0a05 */
[----:B------:R-:W-:-:S04]  /*5580*/  IMAD R3, R3, UR4, RZ ;  /* 0x0000000403037c24 */ /* 0x000fc8000f8e02ff */
[----:B------:R-:W-:-:S06]  /*5590*/  IMAD.HI.U32 R3, R5, R3, R4 ;  /* 0x0000000305037227 */ /* 0x000fcc00078e0004 */
[----:B------:R-:W-:-:S04]  /*55a0*/  IMAD.HI.U32 R0, R3, R2, RZ ;  /* 0x0000000203007227 */ /* 0x000fc800078e00ff */
[----:B------:R-:W-:-:S04]  /*55b0*/  IMAD.MOV R3, RZ, RZ, -R0 ;  /* 0x000000ffff037224 */ /* 0x000fc800078e0a00 */
[----:B------:R-:W-:Y:S02]  /*55c0*/  IMAD R2, R3, UR4, R2 ;  /* 0x0000000403027c24 */ /* 0x000fe4000f8e0202 */
[----:B------:R-:W-:-:S03]  /*55d0*/  IMAD.MOV.U32 R3, RZ, RZ, RZ ;  /* 0x000000ffff037224 */ /* 0x000fc600078e00ff */
[----:B------:R-:W-:-:S13]  /*55e0*/  ISETP.GE.U32.AND P0, PT, R2, UR4, PT ;  /* 0x0000000402007c0c */ /* 0x000fda000bf06070 */
[----:B------:R-:W-:-:S05]  /*55f0*/  @P0 VIADD R2, R2, -UR4 ;  /* 0x8000000402020c36 */ /* 0x000fca0008000000 */
[----:B------:R-:W-:-:S13]  /*5600*/  ISETP.GE.U32.AND P0, PT, R2, UR4, PT ;  /* 0x0000000402007c0c */ /* 0x000fda000bf06070 */
[----:B------:R-:W-:Y:S01]  /*5610*/  @P0 VIADD R2, R2, -UR4 ;  /* 0x8000000402020c36 */ /* 0x000fe20008000000 */
[----:B------:R-:W-:-:S07]  /*5620*/  @!P1 LOP3.LUT R2, RZ, UR4, RZ, 0x33, !PT ;  /* 0x00000004ff029c12 */ /* 0x000fce000f8e33ff */
.L_x_20167:
[----:B------:R-:W-:Y:S05]  /*5630*/  BSYNC B0 ;  /* 0x0000000000007941 */ /* 0x000fea0003800000 */
.L_x_20165:
        /* <DEDUP_REMOVED lines=14> */
.L_x_20171:
[----:B------:R0:W-:Y:S01]  /*5720*/  STG.E.U8 desc[UR36][R16.64], R2 ;  /* 0x0000000210007986 */ /* 0x0001e2000c101124 */
[----:B------:R-:W-:Y:S05]  /*5730*/  BRA `(.L_x_20173) ;  /* 0x0000000c00507947 */ /* 0x000fea0003800000 */
.L_x_20170:
        /* <DEDUP_REMOVED lines=8> */
.L_x_20175:
[----:B------:R3:W-:Y:S01]  /*57c0*/  STG.E desc[UR36][R16.64], R2 ;  /* 0x0000000210007986 */ /* 0x0007e2000c101924 */
[----:B------:R-:W-:Y:S05]  /*57d0*/  BRA `(.L_x_20173) ;  /* 0x0000000c00287947 */ /* 0x000fea0003800000 */
.L_x_20174:
[----:B------:R2:W-:Y:S01]  /*57e0*/  STG.E.U16 desc[UR36][R16.64], R2 ;  /* 0x0000000210007986 */ /* 0x0005e2000c101524 */
[----:B------:R-:W-:Y:S05]  /*57f0*/  BRA `(.L_x_20173) ;  /* 0x0000000c00207947 */ /* 0x000fea0003800000 */
.L_x_20169:
        /* <DEDUP_REMOVED lines=9> */
.L_x_20177:
[----:B------:R-:W0:Y:S02]  /*5890*/  I2F.S64 R0, R2 ;  /* 0x0000000200007312 */ /* 0x000e240000301400 */
[----:B0-----:R-:W-:-:S05]  /*58a0*/  F2FP.F16.F32.PACK_AB R0, RZ, R0 ;  /* 0x00000000ff00723e */ /* 0x001fca00000000ff */
[----:B------:R0:W-:Y:S01]  /*58b0*/  STG.E.U16 desc[UR36][R16.64], R0 ;  /* 0x0000000010007986 */ /* 0x0001e2000c101524 */
[----:B------:R-:W-:Y:S05]  /*58c0*/  BRA `(.L_x_20173) ;  /* 0x0000000800ec7947 */ /* 0x000fea0003800000 */
.L_x_20176:
        /* <DEDUP_REMOVED lines=10> */
.L_x_20179:
[----:B------:R-:W0:Y:S02]  /*5970*/  I2F.S64 R2, R2 ;  /* 0x0000000200027312 */ /* 0x000e240000301400 */
[----:B0-----:R-:W-:-:S04]  /*5980*/  F2FP.F16.F32.PACK_AB R3, RZ, R2 ;  /* 0x00000002ff03723e */ /* 0x001fc800000000ff */
[----:B------:R-:W-:-:S05]  /*5990*/  PRMT R3, R3, 0x5410, RZ ;  /* 0x0000541003037816 */ /* 0x000fca00000000ff */
[----:B------:R0:W-:Y:S01]  /*59a0*/  STG.E desc[UR36][R16.64], R3 ;  /* 0x0000000310007986 */ /* 0x0001e2000c101924 */
[----:B------:R-:W-:Y:S05]  /*59b0*/  BRA `(.L_x_20173) ;  /* 0x0000000800b07947 */ /* 0x000fea0003800000 */
.L_x_20178:
[----:B------:R-:W0:Y:S02]  /*59c0*/  I2F.F64.S64 R2, R2 ;  /* 0x0000000200027312 */ /* 0x000e240000301c00 */
[----:B0-----:R0:W-:Y:S01]  /*59d0*/  STG.E.64 desc[UR36][R16.64], R2 ;  /* 0x0000000210007986 */ /* 0x0011e2000c101b24 */
[----:B------:R-:W-:Y:S05]  /*59e0*/  BRA `(.L_x_20173) ;  /* 0x0000000800a47947 */ /* 0x000fea0003800000 */
.L_x_20168:
        /* <DEDUP_REMOVED lines=13> */
.L_x_20182:
[----:B------:R-:W0:Y:S01]  /*5ac0*/  I2F.F64.S64 R4, R2 ;  /* 0x0000000200047312 */ /* 0x000e220000301c00 */
[----:B------:R-:W-:-:S05]  /*5ad0*/  CS2R R6, SRZ ;  /* 0x0000000000067805 */ /* 0x000fca000001ff00 */
[----:B0-----:R0:W-:Y:S01]  /*5ae0*/  STG.E.128 desc[UR36][R16.64], R4 ;  /* 0x0000000410007986 */ /* 0x0011e2000c101d24 */
[----:B------:R-:W-:Y:S05]  /*5af0*/  BRA `(.L_x_20173) ;  /* 0x0000000800607947 */ /* 0x000fea0003800000 */
.L_x_20181:
        /* <DEDUP_REMOVED lines=21> */
.L_x_20186:
[----:B------:R-:W-:Y:S05]  /*5c50*/  BSYNC B0 ;  /* 0x0000000000007941 */ /* 0x000fea0003800000 */
.L_x_20185:
[----:B------:R-:W-:-:S05]  /*5c60*/  LOP3.LUT R5, R0, R5, RZ, 0xfc, !PT ;  /* 0x0000000500057212 */ /* 0x000fca00078efcff */
[----:B------:R0:W-:Y:S01]  /*5c70*/  STG.E.U8 desc[UR36][R16.64], R5 ;  /* 0x0000000510007986 */ /* 0x0001e2000c101124 */
[----:B------:R-:W-:Y:S05]  /*5c80*/  BRA `(.L_x_20173) ;  /* 0x0000000400fc7947 */ /* 0x000fea0003800000 */
.L_x_20184:
        /* <DEDUP_REMOVED lines=13> */
.L_x_20188:
[----:B------:R-:W-:Y:S01]  /*5d60*/  IMAD.MOV.U32 R0, RZ, RZ, 0x7f ;  /* 0x0000007fff007424 */ /* 0x000fe200078e00ff */
[----:B------:R-:W-:-:S04]  /*5d70*/  ISETP.GT.U32.AND P0, PT, R4, 0x7f800000, PT ;  /* 0x7f8000000400780c */ /* 0x000fc80003f04070 */
[----:B------:R-:W-:-:S09]  /*5d80*/  SEL R0, R0, 0x7c, P0 ;  /* 0x0000007c00007807 */ /* 0x000fd20000000000 */
.L_x_20189:
[----:B------:R-:W-:Y:S05]  /*5d90*/  BSYNC B0 ;  /* 0x0000000000007941 */ /* 0x000fea0003800000 */
.L_x_20187:
[----:B------:R-:W-:-:S04]  /*5da0*/  LOP3.LUT R2, R3, 0x80000000, RZ, 0xc0, !PT ;  /* 0x8000000003027812 */ /* 0x000fc800078ec0ff */
[----:B------:R-:W-:-:S04]  /*5db0*/  SHF.R.U32.HI R3, RZ, 0x18, R2 ;  /* 0x00000018ff037819 */ /* 0x000fc80000011602 */
[----:B------:R-:W-:-:S05]  /*5dc0*/  LOP3.LUT R3, R0, R3, RZ, 0xfc, !PT ;  /* 0x0000000300037212 */ /* 0x000fca00078efcff */
[----:B------:R0:W-:Y:S01]  /*5dd0*/  STG.E.U8 desc[UR36][R16.64], R3 ;  /* 0x0000000310007986 */ /* 0x0001e2000c101124 */
[----:B------:R-:W-:Y:S05]  /*5de0*/  BRA `(.L_x_20173) ;  /* 0x0000000400a47947 */ /* 0x000fea0003800000 */
.L_x_20183:
[----:B------:R-:W0:Y:S02]  /*5df0*/  I2F.S64 R0, R2 ;  /* 0x0000000200007312 */ /* 0x000e240000301400 */
[----:B0-----:R-:W-:-:S05]  /*5e00*/  F2FP.BF16.F32.PACK_AB R0, RZ, R0 ;  /* 0x00000000ff00723e */ /* 0x001fca00000010ff */
[----:B------:R0:W-:Y:S01]  /*5e10*/  STG.E.U16 desc[UR36][R16.64], R0 ;  /* 0x0000000010007986 */ /* 0x0001e2000c101524 */
[----:B------:R-:W-:Y:S05]  /*5e20*/  BRA `(.L_x_20173) ;  /* 0x0000000400947947 */ /* 0x000fea0003800000 */
.L_x_20180:
        /* <DEDUP_REMOVED lines=10> */
.L_x_20192:
        /* <DEDUP_REMOVED lines=17> */
.L_x_20195:
[----:B------:R-:W-:-:S04]  /*5fe0*/  LOP3.LUT R2, R3, 0x80000000, RZ, 0xc0, !PT ;  /* 0x8000000003027812 */ /* 0x000fc800078ec0ff */
[----:B------:R-:W-:-:S04]  /*5ff0*/  SHF.R.U32.HI R3, RZ, 0x18, R2 ;  /* 0x00000018ff037819 */ /* 0x000fc80000011602 */
[----:B------:R-:W-:-:S04]  /*6000*/  LOP3.LUT R0, R0, R3, RZ, 0xfc, !PT ;  /* 0x0000000300007212 */ /* 0x000fc800078efcff */
[----:B------:R-:W-:-:S07]  /*6010*/  PRMT R8, R0, 0x7610, R8 ;  /* 0x0000761000087816 */ /* 0x000fce0000000008 */
.L_x_20194:
[----:B------:R-:W-:Y:S05]  /*6020*/  BSYNC B0 ;  /* 0x0000000000007941 */ /* 0x000fea0003800000 */
.L_x_20193:
[----:B------:R0:W-:Y:S01]  /*6030*/  STG.E.U8 desc[UR36][R16.64], R8 ;  /* 0x0000000810007986 */ /* 0x0001e2000c101124 */
[----:B------:R-:W-:Y:S05]  /*6040*/  BRA `(.L_x_20173) ;  /* 0x00000004000c7947 */ /* 0x000fea0003800000 */
.L_x_20191:
        /* <DEDUP_REMOVED lines=17> */
.L_x_20198:
[----:B------:R-:W-:-:S04]  /*6160*/  LOP3.LUT R2, R3, 0x80000000, RZ, 0xc0, !PT ;  /* 0x8000000003027812 */ /* 0x000fc800078ec0ff */
[----:B------:R-:W-:-:S04]  /*6170*/  SHF.R.U32.HI R3, RZ, 0x18, R2 ;  /* 0x00000018ff037819 */ /* 0x000fc80000011602 */
[----:B------:R-:W-:-:S04]  /*6180*/  LOP3.LUT R0, R0, R3, RZ, 0xfc, !PT ;  /* 0x0000000300007212 */ /* 0x000fc800078efcff */
[----:B------:R-:W-:-:S07]  /*6190*/  PRMT R8, R0, 0x7610, R8 ;  /* 0x0000761000087816 */ /* 0x000fce0000000008 */
.L_x_20197:
[----:B------:R-:W-:Y:S05]  /*61a0*/  BSYNC B0 ;  /* 0x0000000000007941 */ /* 0x000fea0003800000 */
.L_x_20196:
[----:B------:R0:W-:Y:S01]  /*61b0*/  STG.E.U8 desc[UR36][R16.64], R8 ;  /* 0x0000000810007986 */ /* 0x0001e2000c101124 */
[----:B------:R-:W-:Y:S05]  /*61c0*/  BRA `(.L_x_20173) ;  /* 0x0000000000ac7947 */ /* 0x000fea0003800000 */
.L_x_20190:
        /* <DEDUP_REMOVED lines=23> */
.L_x_20172:
        /* <DEDUP_REMOVED lines=16> */
.L_x_20201:
[----:B------:R-:W-:Y:S05]  /*6440*/  BRA `(.L_x_20173) ;  /* 0x00000000000c7947 */ /* 0x000fea0003800000 */
.L_x_20200:
[----:B------:R0:W-:Y:S01]  /*6450*/  STG.E.64 desc[UR36][R16.64], R2 ;  /* 0x0000000210007986 */ /* 0x0001e2000c101b24 */
[----:B------:R-:W-:Y:S05]  /*6460*/  BRA `(.L_x_20173) ;  /* 0x0000000000047947 */ /* 0x000fea0003800000 */
.L_x_20199:
[----:B------:R0:W-:Y:S02]  /*6470*/  STG.E desc[UR36][R16.64], R2 ;  /* 0x0000000210007986 */ /* 0x0001e4000c101924 */
.L_x_20173:
[----:B------:R-:W-:-:S07]  /*6480*/  VIADD R19, R19, 0x80 ;  /* 0x0000008013137836 */ /* 0x000fce0000000000 */
.L_x_20130:
[----:B------:R-:W-:Y:S05]  /*6490*/  BSYNC B6 ;  /* 0x0000000000067941 */ /* 0x000fea0003800000 */
.L_x_20129:
        /* <DEDUP_REMOVED lines=307> */
.L_x_20204:
        /* <DEDUP_REMOVED lines=21> */
.L_x_20208:
[----:B------:R0:W5:Y:S01]  /*7920*/  LDG.E.U8 R2, desc[UR36][R4.64] ;  /* 0x0000002404027981 */ /* 0x000162000c1e1100 */
[----:B------:R-:W-:Y:S01]  /*7930*/  IMAD.MOV.U32 R3, RZ, RZ, RZ ;  /* 0x000000ffff037224 */ /* 0x000fe200078e00ff */
[----:B------:R-:W-:Y:S06]  /*7940*/  BRA `(.L_x_20210) ;  /* 0x0000000c00487947 */ /* 0x000fec0003800000 */
.L_x_20207:
        /* <DEDUP_REMOVED lines=8> */
.L_x_20212:
[----:B------:R-:W2:Y:S02]  /*79d0*/  LDG.E R2, desc[UR36][R4.64] ;  /* 0x0000002404027981 */ /* 0x000ea4000c1e1900 */
[----:B--2---:R-:W-:Y:S01]  /*79e0*/  SHF.R.S32.HI R3, RZ, 0x1f, R2 ;  /* 0x0000001fff037819 */ /* 0x004fe20000011402 */
[----:B------:R-:W-:Y:S06]  /*79f0*/  BRA `(.L_x_20210) ;  /* 0x0000000c001c7947 */ /* 0x000fec0003800000 */
.L_x_20211:
[----:B------:R-:W2:Y:S02]  /*7a00*/  LDG.E.S16 R2, desc[UR36][R4.64] ;  /* 0x0000002404027981 */ /* 0x000ea4000c1e1700 */
[----:B--2---:R-:W-:Y:S01]  /*7a10*/  SHF.R.S32.HI R3, RZ, 0x1f, R2 ;  /* 0x0000001fff037819 */ /* 0x004fe20000011402 */
[----:B------:R-:W-:Y:S06]  /*7a20*/  BRA `(.L_x_20210) ;  /* 0x0000000c00107947 */ /* 0x000fec0003800000 */
.L_x_20206:
        /* <DEDUP_REMOVED lines=9> */
.L_x_20214:
[----:B------:R-:W2:Y:S02]  /*7ac0*/  LDG.E.U16 R4, desc[UR36][R4.64] ;  /* 0x0000002404047981 */ /* 0x000ea4000c1e1500 */
[----:B--2---:R-:W-:-:S06]  /*7ad0*/  HADD2.F32 R2, -RZ, R4.H0_H0 ;  /* 0x20000004ff027230 */ /* 0x004fcc0000004100 */
[----:B------:R-:W0:Y:S01]  /*7ae0*/  F2I.S64.TRUNC R2, R2 ;  /* 0x0000000200027311 */ /* 0x000e22000020d900 */
[----:B------:R-:W-:Y:S05]  /*7af0*/  BRA `(.L_x_20210) ;  /* 0x0000000800dc7947 */ /* 0x000fea0003800000 */
.L_x_20213:
        /* <DEDUP_REMOVED lines=9> */
.L_x_20216:
[----:B------:R-:W2:Y:S02]  /*7b90*/  LDG.E.U16 R4, desc[UR36][R4.64] ;  /* 0x0000002404047981 */ /* 0x000ea4000c1e1500 */
[----:B--2---:R-:W-:-:S06]  /*7ba0*/  HADD2.F32 R2, -RZ, R4.H0_H0 ;  /* 0x20000004ff027230 */ /* 0x004fcc0000004100 */
[----:B------:R-:W0:Y:S01]  /*7bb0*/  F2I.S64.TRUNC R2, R2 ;  /* 0x0000000200027311 */ /* 0x000e22000020d900 */
[----:B------:R-:W-:Y:S05]  /*7bc0*/  BRA `(.L_x_20210) ;  /* 0x0000000800a87947 */ /* 0x000fea0003800000 */
.L_x_20215:
[----:B------:R-:W2:Y:S02]  /*7bd0*/  LDG.E.64 R2, desc[UR36][R4.64] ;  /* 0x0000002404027981 */ /* 0x000ea4000c1e1b00 */
[----:B--2---:R-:W0:Y:S01]  /*7be0*/  F2I.S64.F64.TRUNC R2, R2 ;  /* 0x0000000200027311 */ /* 0x004e22000030d900 */
[----:B------:R-:W-:Y:S05]  /*7bf0*/  BRA `(.L_x_20210) ;  /* 0x00000008009c7947 */ /* 0x000fea0003800000 */
.L_x_20205:
        /* <DEDUP_REMOVED lines=13> */
.L_x_20219:
[----:B------:R-:W2:Y:S02]  /*7cd0*/  LDG.E.64 R2, desc[UR36][R4.64] ;  /* 0x0000002404027981 */ /* 0x000ea4000c1e1b00 */
[----:B--2---:R-:W3:Y:S01]  /*7ce0*/  F2I.S64.F64.TRUNC R2, R2 ;  /* 0x0000000200027311 */ /* 0x004ee2000030d900 */
[----:B------:R-:W-:Y:S05]  /*7cf0*/  BRA `(.L_x_20210) ;  /* 0x00000008005c7947 */ /* 0x000fea0003800000 */
.L_x_20218:
        /* <DEDUP_REMOVED lines=25> */
[----:B------:R-:W1:Y:S01]  /*7e90*/  F2I.S64.TRUNC R2, R3 ;  /* 0x0000000300027311 */ /* 0x000e62000020d900 */
[----:B------:R-:W-:Y:S05]  /*7ea0*/  BRA `(.L_x_20210) ;  /* 0x0000000400f07947 */ /* 0x000fea0003800000 */
.L_x_20221:
        /* <DEDUP_REMOVED lines=12> */
[----:B------:R-:W2:Y:S01]  /*7f70*/  F2I.S64.TRUNC R2, R2 ;  /* 0x0000000200027311 */ /* 0x000ea2000020d900 */
[----:B------:R-:W-:Y:S05]  /*7f80*/  BRA `(.L_x_20210) ;  /* 0x0000000400b87947 */ /* 0x000fea0003800000 */
.L_x_20220:
[----:B------:R-:W2:Y:S02]  /*7f90*/  LDG.E.U16 R2, desc[UR36][R4.64] ;  /* 0x0000002404027981 */ /* 0x000ea4000c1e1500 */
[----:B--2---:R-:W-:-:S06]  /*7fa0*/  IMAD.U32 R2, R2, 0x10000, RZ ;  /* 0x0001000002027824 */ /* 0x004fcc00078e00ff */
[----:B------:R-:W0:Y:S01]  /*7fb0*/  F2I.S64.TRUNC R2, R2 ;  /* 0x0000000200027311 */ /* 0x000e22000020d900 */
[----:B------:R-:W-:Y:S05]  /*7fc0*/  BRA `(.L_x_20210) ;  /* 0x0000000400a87947 */ /* 0x000fea0003800000 */
.L_x_20217:
        /* <DEDUP_REMOVED lines=11> */
.L_x_20224:
        /* <DEDUP_REMOVED lines=21> */
.L_x_20228:
[----:B------:R-:W-:Y:S05]  /*81d0*/  BSYNC B1 ;  /* 0x0000000000017941 */ /* 0x000fea0003800000 */
.L_x_20227:
[----:B------:R-:W-:Y:S01]  /*81e0*/  IMAD.SHL.U32 R2, R2, 0x100000, RZ ;  /* 0x0010000002027824 */ /* 0x000fe200078e00ff */
[----:B------:R-:W-:-:S04]  /*81f0*/  LEA R3, R0, 0x3b800000, 0x17 ;  /* 0x3b80000000037811 */ /* 0x000fc800078eb8ff */
[----:B------:R-:W-:-:S07]  /*8200*/  LOP3.LUT R2, R3, R2, R4, 0xfe, !PT ;  /* 0x0000000203027212 */ /* 0x000fce00078efe04 */
.L_x_20226:
[----:B------:R-:W-:Y:S05]  /*8210*/  BSYNC B0 ;  /* 0x0000000000007941 */ /* 0x000fea0003800000 */
.L_x_20225:
[----:B------:R-:W0:Y:S01]  /*8220*/  F2I.S64.TRUNC R2, R2 ;  /* 0x0000000200027311 */ /* 0x000e22000020d900 */
[----:B------:R-:W-:Y:S05]  /*8230*/  BRA `(.L_x_20210) ;  /* 0x00000004000c7947 */ /* 0x000fea0003800000 */
.L_x_20223:
        /* <DEDUP_REMOVED lines=21> */
.L_x_20232:
[----:B------:R-:W-:Y:S05]  /*8390*/  BSYNC B1 ;  /* 0x0000000000017941 */ /* 0x000fea0003800000 */
.L_x_20231:
[----:B------:R-:W-:Y:S01]  /*83a0*/  IMAD.SHL.U32 R2, R2, 0x200000, RZ ;  /* 0x0020000002027824 */ /* 0x000fe200078e00ff */
[----:B------:R-:W-:-:S04]  /*83b0*/  LEA R3, R0, 0x37800000, 0x17 ;  /* 0x3780000000037811 */ /* 0x000fc800078eb8ff */
[----:B------:R-:W-:-:S07]  /*83c0*/  LOP3.LUT R2, R3, R2, R4, 0xfe, !PT ;  /* 0x0000000203027212 */ /* 0x000fce00078efe04 */
.L_x_20230:
[----:B------:R-:W-:Y:S05]  /*83d0*/  BSYNC B0 ;  /* 0x0000000000007941 */ /* 0x000fea0003800000 */
.L_x_20229:
[----:B------:R-:W0:Y:S01]  /*83e0*/  F2I.S64.TRUNC R2, R2 ;  /* 0x0000000200027311 */ /* 0x000e22000020d900 */
[----:B------:R-:W-:Y:S05]  /*83f0*/  BRA `(.L_x_20210) ;  /* 0x00000000009c7947 */ /* 0x000fea0003800000 */
.L_x_20222:
        /* <DEDUP_REMOVED lines=14> */
.L_x_20236:
[----:B------:R-:W-:Y:S05]  /*84e0*/  BSYNC B0 ;  /* 0x0000000000007941 */ /* 0x000fea0003800000 */
.L_x_20235:
[----:B------:R-:W4:Y:S01]  /*84f0*/  F2I.S64.TRUNC R2, R2 ;  /* 0x0000000200027311 */ /* 0x000f22000020d900 */
[----:B------:R-:W-:Y:S05]  /*8500*/  BRA `(.L_x_20210) ;  /* 0x0000000000587947 */ /* 0x000fea0003800000 */
.L_x_20209:
        /* <DEDUP_REMOVED lines=16> */
.L_x_20237:
[----:B------:R-:W-:Y:S01]  /*8610*/  CS2R R2, SRZ ;  /* 0x0000000000027805 */ /* 0x000fe2000001ff00 */
[----:B------:R-:W-:Y:S06]  /*8620*/  BRA `(.L_x_20210) ;  /* 0x0000000000107947 */ /* 0x000fec0003800000 */
.L_x_20234:
[----:B------:R0:W5:Y:S01]  /*8630*/  LDG.E.64 R2, desc[UR36][R4.64] ;  /* 0x0000002404027981 */ /* 0x000162000c1e1b00 */
[----:B------:R-:W-:Y:S05]  /*8640*/  BRA `(.L_x_20210) ;  /* 0x0000000000087947 */ /* 0x000fea0003800000 */
.L_x_20233:
[----:B------:R0:W5:Y:S01]  /*8650*/  LDG.E R2, desc[UR36][R4.64] ;  /* 0x0000002404027981 */ /* 0x000162000c1e1900 */
[----:B------:R-:W-:-:S07]  /*8660*/  IMAD.MOV.U32 R3, RZ, RZ, RZ ;  /* 0x000000ffff037224 */ /* 0x000fce00078e00ff */
.L_x_20210:
        /* <DEDUP_REMOVED lines=10> */
.L_x_20239:
        /* <DEDUP_REMOVED lines=19> */
.L_x_20240:
[----:B------:R-:W-:Y:S05]  /*8840*/  BSYNC B0 ;  /* 0x0000000000007941 */ /* 0x000fea0003800000 */
.L_x_20238:
        /* <DEDUP_REMOVED lines=14> */
.L_x_20244:
[----:B------:R0:W-:Y:S01]  /*8930*/  STG.E.U8 desc[UR36][R16.64], R2 ;  /* 0x0000000210007986 */ /* 0x0001e2000c101124 */
[----:B------:R-:W-:Y:S05]  /*8940*/  BRA `(.L_x_20246) ;  /* 0x0000000c00507947 */ /* 0x000fea0003800000 */
.L_x_20243:
        /* <DEDUP_REMOVED lines=8> */
.L_x_20248:
[----:B------:R0:W-:Y:S01]  /*89d0*/  STG.E desc[UR36][R16.64], R2 ;  /* 0x0000000210007986 */ /* 0x0001e2000c101924 */
[----:B------:R-:W-:Y:S05]  /*89e0*/  BRA `(.L_x_20246) ;  /* 0x0000000c00287947 */ /* 0x000fea0003800000 */
.L_x_20247:
[----:B------:R0:W-:Y:S01]  /*89f0*/  STG.E.U16 desc[UR36][R16.64], R2 ;  /* 0x0000000210007986 */ /* 0x0001e2000c101524 */
[----:B------:R-:W-:Y:S05]  /*8a00*/  BRA `(.L_x_20246) ;  /* 0x0000000c00207947 */ /* 0x000fea0003800000 */
.L_x_20242:
        /* <DEDUP_REMOVED lines=9> */
.L_x_20250:
[----:B------:R-:W0:Y:S02]  /*8aa0*/  I2F.S64 R0, R2 ;  /* 0x0000000200007312 */ /* 0x000e240000301400 */
[----:B0-----:R-:W-:-:S05]  /*8ab0*/  F2FP.F16.F32.PACK_AB R0, RZ, R0 ;  /* 0x00000000ff00723e */ /* 0x001fca00000000ff */
[----:B------:R0:W-:Y:S01]  /*8ac0*/  STG.E.U16 desc[UR36][R16.64], R0 ;  /* 0x0000000010007986 */ /* 0x0001e2000c101524 */
[----:B------:R-:W-:Y:S05]  /*8ad0*/  BRA `(.L_x_20246) ;  /* 0x0000000800ec7947 */ /* 0x000fea0003800000 */
.L_x_20249:
        /* <DEDUP_REMOVED lines=10> */
.L_x_20252:
[----:B------:R-:W0:Y:S02]  /*8b80*/  I2F.S64 R2, R2 ;  /* 0x0000000200027312 */ /* 0x000e240000301400 */
[----:B0-----:R-:W-:-:S04]  /*8b90*/  F2FP.F16.F32.PACK_AB R3, RZ, R2 ;  /* 0x00000002ff03723e */ /* 0x001fc800000000ff */
[----:B------:R-:W-:-:S05]  /*8ba0*/  PRMT R3, R3, 0x5410, RZ ;  /* 0x0000541003037816 */ /* 0x000fca00000000ff */
[----:B------:R0:W-:Y:S01]  /*8bb0*/  STG.E desc[UR36][R16.64], R3 ;  /* 0x0000000310007986 */ /* 0x0001e2000c101924 */
[----:B------:R-:W-:Y:S05]  /*8bc0*/  BRA `(.L_x_20246) ;  /* 0x0000000800b07947 */ /* 0x000fea0003800000 */
.L_x_20251:
[----:B------:R-:W0:Y:S02]  /*8bd0*/  I2F.F64.S64 R2, R2 ;  /* 0x0000000200027312 */ /* 0x000e240000301c00 */
[----:B0-----:R0:W-:Y:S01]  /*8be0*/  STG.E.64 desc[UR36][R16.64], R2 ;  /* 0x0000000210007986 */ /* 0x0011e2000c101b24 */
[----:B------:R-:W-:Y:S05]  /*8bf0*/  BRA `(.L_x_20246) ;  /* 0x0000000800a47947 */ /* 0x000fea0003800000 */
.L_x_20241:
        /* <DEDUP_REMOVED lines=13> */
.L_x_20255:
[----:B------:R-:W0:Y:S01]  /*8cd0*/  I2F.F64.S64 R4, R2 ;  /* 0x0000000200047312 */ /* 0x000e220000301c00 */
[----:B------:R-:W-:-:S05]  /*8ce0*/  CS2R R6, SRZ ;  /* 0x0000000000067805 */ /* 0x000fca000001ff00 */
[----:B0-----:R0:W-:Y:S01]  /*8cf0*/  STG.E.128 desc[UR36][R16.64], R4 ;  /* 0x0000000410007986 */ /* 0x0011e2000c101d24 */
[----:B------:R-:W-:Y:S05]  /*8d00*/  BRA `(.L_x_20246) ;  /* 0x0000000800607947 */ /* 0x000fea0003800000 */
.L_x_20254:
        /* <DEDUP_REMOVED lines=21> */
.L_x_20259:
[----:B------:R-:W-:Y:S05]  /*8e60*/  BSYNC B0 ;  /* 0x0000000000007941 */ /* 0x000fea0003800000 */
.L_x_20258:
[----:B------:R-:W-:-:S05]  /*8e70*/  LOP3.LUT R5, R0, R5, RZ, 0xfc, !PT ;  /* 0x0000000500057212 */ /* 0x000fca00078efcff */
[----:B------:R0:W-:Y:S01]  /*8e80*/  STG.E.U8 desc[UR36][R16.64], R5 ;  /* 0x0000000510007986 */ /* 0x0001e2000c101124 */
[----:B------:R-:W-:Y:S05]  /*8e90*/  BRA `(.L_x_20246) ;  /* 0x0000000400fc7947 */ /* 0x000fea0003800000 */
.L_x_20257:
        /* <DEDUP_REMOVED lines=13> */
.L_x_20261:
[----:B------:R-:W-:Y:S01]  /*8f70*/  IMAD.MOV.U32 R0, RZ, RZ, 0x7f ;  /* 0x0000007fff007424 */ /* 0x000fe200078e00ff */
[----:B------:R-:W-:-:S04]  /*8f80*/  ISETP.GT.U32.AND P0, PT, R4, 0x7f800000, PT ;  /* 0x7f8000000400780c */ /* 0x000fc80003f04070 */
[----:B------:R-:W-:-:S09]  /*8f90*/  SEL R0, R0, 0x7c, P0 ;  /* 0x0000007c00007807 */ /* 0x000fd20000000000 */
.L_x_20262:
[----:B------:R-:W-:Y:S05]  /*8fa0*/  BSYNC B0 ;  /* 0x0000000000007941 */ /* 0x000fea0003800000 */
.L_x_20260:
[----:B------:R-:W-:-:S04]  /*8fb0*/  LOP3.LUT R2, R3, 0x80000000, RZ, 0xc0, !PT ;  /* 0x8000000003027812 */ /* 0x000fc800078ec0ff */
[----:B------:R-:W-:-:S04]  /*8fc0*/  SHF.R.U32.HI R3, RZ, 0x18, R2 ;  /* 0x00000018ff037819 */ /* 0x000fc80000011602 */
[----:B------:R-:W-:-:S05]  /*8fd0*/  LOP3.LUT R3, R0, R3, RZ, 0xfc, !PT ;  /* 0x0000000300037212 */ /* 0x000fca00078efcff */
[----:B------:R0:W-:Y:S01]  /*8fe0*/  STG.E.U8 desc[UR36][R16.64], R3 ;  /* 0x0000000310007986 */ /* 0x0001e2000c101124 */
[----:B------:R-:W-:Y:S05]  /*8ff0*/  BRA `(.L_x_20246) ;  /* 0x0000000400a47947 */ /* 0x000fea0003800000 */
.L_x_20256:
[----:B------:R-:W0:Y:S02]  /*9000*/  I2F.S64 R0, R2 ;  /* 0x0000000200007312 */ /* 0x000e240000301400 */
[----:B0-----:R-:W-:-:S05]  /*9010*/  F2FP.BF16.F32.PACK_AB R0, RZ, R0 ;  /* 0x00000000ff00723e */ /* 0x001fca00000010ff */
[----:B------:R0:W-:Y:S01]  /*9020*/  STG.E.U16 desc[UR36][R16.64], R0 ;  /* 0x0000000010007986 */ /* 0x0001e2000c101524 */
[----:B------:R-:W-:Y:S05]  /*9030*/  BRA `(.L_x_20246) ;  /* 0x0000000400947947 */ /* 0x000fea0003800000 */
.L_x_20253:
        /* <DEDUP_REMOVED lines=10> */
.L_x_20265:
        /* <DEDUP_REMOVED lines=17> */
.L_x_20268:
[----:B------:R-:W-:-:S04]  /*91f0*/  LOP3.LUT R2, R3, 0x80000000, RZ, 0xc0, !PT ;  /* 0x8000000003027812 */ /* 0x000fc800078ec0ff */
[----:B------:R-:W-:-:S04]  /*9200*/  SHF.R.U32.HI R3, RZ, 0x18, R2 ;  /* 0x00000018ff037819 */ /* 0x000fc80000011602 */
[----:B------:R-:W-:-:S04]  /*9210*/  LOP3.LUT R0, R0, R3, RZ, 0xfc, !PT ;  /* 0x0000000300007212 */ /* 0x000fc800078efcff */
[----:B------:R-:W-:-:S07]  /*9220*/  PRMT R8, R0, 0x7610, R8 ;  /* 0x0000761000087816 */ /* 0x000fce0000000008 */
.L_x_20267:
[----:B------:R-:W-:Y:S05]  /*9230*/  BSYNC B0 ;  /* 0x0000000000007941 */ /* 0x000fea0003800000 */
.L_x_20266:
[----:B------:R0:W-:Y:S01]  /*9240*/  STG.E.U8 desc[UR36][R16.64], R8 ;  /* 0x0000000810007986 */ /* 0x0001e2000c101124 */
[----:B------:R-:W-:Y:S05]  /*9250*/  BRA `(.L_x_20246) ;  /* 0x00000004000c7947 */ /* 0x000fea0003800000 */
.L_x_20264:
        /* <DEDUP_REMOVED lines=17> */
.L_x_20271:
[----:B------:R-:W-:-:S04]  /*9370*/  LOP3.LUT R2, R3, 0x80000000, RZ, 0xc0, !PT ;  /* 0x8000000003027812 */ /* 0x000fc800078ec0ff */
[----:B------:R-:W-:-:S04]  /*9380*/  SHF.R.U32.HI R3, RZ, 0x18, R2 ;  /* 0x00000018ff037819 */ /* 0x000fc80000011602 */
[----:B------:R-:W-:-:S04]  /*9390*/  LOP3.LUT R0, R0, R3, RZ, 0xfc, !PT ;  /* 0x0000000300007212 */ /* 0x000fc800078efcff */
[----:B------:R-:W-:-:S07]  /*93a0*/  PRMT R8, R0, 0x7610, R8 ;  /* 0x0000761000087816 */ /* 0x000fce0000000008 */
.L_x_20270:
[----:B------:R-:W-:Y:S05]  /*93b0*/  BSYNC B0 ;  /* 0x0000000000007941 */ /* 0x000fea0003800000 */
.L_x_20269:
[----:B------:R2:W-:Y:S01]  /*93c0*/  STG.E.U8 desc[UR36][R16.64], R8 ;  /* 0x0000000810007986 */ /* 0x0005e2000c101124 */
[----:B------:R-:W-:Y:S05]  /*93d0*/  BRA `(.L_x_20246) ;  /* 0x0000000000ac7947 */ /* 0x000fea0003800000 */
.L_x_20263:
        /* <DEDUP_REMOVED lines=23> */
.L_x_20245:
        /* <DEDUP_REMOVED lines=16> */
.L_x_20274:
[----:B------:R-:W-:Y:S05]  /*9650*/  BRA `(.L_x_20246) ;  /* 0x00000000000c7947 */ /* 0x000fea0003800000 */
.L_x_20273:
[----:B------:R4:W-:Y:S01]  /*9660*/  STG.E.64 desc[UR36][R16.64], R2 ;  /* 0x0000000210007986 */ /* 0x0009e2000c101b24 */
[----:B------:R-:W-:Y:S05]  /*9670*/  BRA `(.L_x_20246) ;  /* 0x0000000000047947 */ /* 0x000fea0003800000 */
.L_x_20272:
[----:B------:R3:W-:Y:S02]  /*9680*/  STG.E desc[UR36][R16.64], R2 ;  /* 0x0000000210007986 */ /* 0x0007e4000c101924 */
.L_x_20246:
[----:B------:R-:W-:-:S07]  /*9690*/  VIADD R19, R19, 0x80 ;  /* 0x0000008013137836 */ /* 0x000fce0000000000 */
.L_x_20203:
[----:B------:R-:W-:Y:S05]  /*96a0*/  BSYNC B6 ;  /* 0x0000000000067941 */ /* 0x000fea0003800000 */
.L_x_20202:
        /* <DEDUP_REMOVED lines=306> */
.L_x_20275:
        /* <DEDUP_REMOVED lines=21> */
.L_x_20279:
[----:B------:R0:W5:Y:S01]  /*ab20*/  LDG.E.U8 R2, desc[UR36][R4.64] ;  /* 0x0000002404027981 */ /* 0x000162000c1e1100 */
[----:B------:R-:W-:Y:S01]  /*ab30*/  IMAD.MOV.U32 R3, RZ, RZ, RZ ;  /* 0x000000ffff037224 */ /* 0x000fe200078e00ff */
[----:B------:R-:W-:Y:S06]  /*ab40*/  BRA `(.L_x_20281) ;  /* 0x0000000c00487947 */ /* 0x000fec0003800000 */
.L_x_20278:
        /* <DEDUP_REMOVED lines=8> */
.L_x_20283:
[----:B------:R-:W2:Y:S02]  /*abd0*/  LDG.E R2, desc[UR36][R4.64] ;  /* 0x0000002404027981 */ /* 0x000ea4000c1e1900 */
[----:B--2---:R-:W-:Y:S01]  /*abe0*/  SHF.R.S32.HI R3, RZ, 0x1f, R2 ;  /* 0x0000001fff037819 */ /* 0x004fe20000011402 */
[----:B------:R-:W-:Y:S06]  /*abf0*/  BRA `(.L_x_20281) ;  /* 0x0000000c001c7947 */ /* 0x000fec0003800000 */
.L_x_20282:
[----:B------:R-:W2:Y:S02]  /*ac00*/  LDG.E.S16 R2, desc[UR36][R4.64] ;  /* 0x0000002404027981 */ /* 0x000ea4000c1e1700 */
[----:B--2---:R-:W-:Y:S01]  /*ac10*/  SHF.R.S32.HI R3, RZ, 0x1f, R2 ;  /* 0x0000001fff037819 */ /* 0x004fe20000011402 */
[----:B------:R-:W-:Y:S06]  /*ac20*/  BRA `(.L_x_20281) ;  /* 0x0000000c00107947 */ /* 0x000fec0003800000 */
.L_x_20277:
        /* <DEDUP_REMOVED lines=9> */
.L_x_20285:
[----:B------:R-:W2:Y:S02]  /*acc0*/  LDG.E.U16 R4, desc[UR36][R4.64] ;  /* 0x0000002404047981 */ /* 0x000ea4000c1e1500 */
[----:B--2---:R-:W-:-:S06]  /*acd0*/  HADD2.F32 R2, -RZ, R4.H0_H0 ;  /* 0x20000004ff027230 */ /* 0x004fcc0000004100 */
[----:B------:R-:W0:Y:S01]  /*ace0*/  F2I.S64.TRUNC R2, R2 ;  /* 0x0000000200027311 */ /* 0x000e22000020d900 */
[----:B------:R-:W-:Y:S05]  /*acf0*/  BRA `(.L_x_20281) ;  /* 0x0000000800dc7947 */ /* 0x000fea0003800000 */
.L_x_20284:
        /* <DEDUP_REMOVED lines=9> */
.L_x_20287:
[----:B------:R-:W2:Y:S02]  /*ad90*/  LDG.E.U16 R4, desc[UR36][R4.64] ;  /* 0x0000002404047981 */ /* 0x000ea4000c1e1500 */
[----:B--2---:R-:W-:-:S06]  /*ada0*/  HADD2.F32 R2, -RZ, R4.H0_H0 ;  /* 0x20000004ff027230 */ /* 0x004fcc0000004100 */
[----:B------:R-:W0:Y:S01]  /*adb0*/  F2I.S64.TRUNC R2, R2 ;  /* 0x0000000200027311 */ /* 0x000e22000020d900 */
[----:B------:R-:W-:Y:S05]  /*adc0*/  BRA `(.L_x_20281) ;  /* 0x0000000800a87947 */ /* 0x000fea0003800000 */
.L_x_20286:
[----:B------:R-:W2:Y:S02]  /*add0*/  LDG.E.64 R2, desc[UR36][R4.64] ;  /* 0x0000002404027981 */ /* 0x000ea4000c1e1b00 */
[----:B--2---:R-:W0:Y:S01]  /*ade0*/  F2I.S64.F64.TRUNC R2, R2 ;  /* 0x0000000200027311 */ /* 0x004e22000030d900 */
[----:B------:R-:W-:Y:S05]  /*adf0*/  BRA `(.L_x_20281) ;  /* 0x00000008009c7947 */ /* 0x000fea0003800000 */
.L_x_20276:
        /* <DEDUP_REMOVED lines=13> */
.L_x_20290:
[----:B------:R-:W2:Y:S02]  /*aed0*/  LDG.E.64 R2, desc[UR36][R4.64] ;  /* 0x0000002404027981 */ /* 0x000ea4000c1e1b00 */
[----:B--2---:R-:W0:Y:S01]  /*aee0*/  F2I.S64.F64.TRUNC R2, R2 ;  /* 0x0000000200027311 */ /* 0x004e22000030d900 */
[----:B------:R-:W-:Y:S05]  /*aef0*/  BRA `(.L_x_20281) ;  /* 0x00000008005c7947 */ /* 0x000fea0003800000 */
.L_x_20289:
        /* <DEDUP_REMOVED lines=27> */
.L_x_20292:
        /* <DEDUP_REMOVED lines=14> */
.L_x_20291:
[----:B------:R-:W2:Y:S02]  /*b190*/  LDG.E.U16 R2, desc[UR36][R4.64] ;  /* 0x0000002404027981 */ /* 0x000ea4000c1e1500 */
[----:B--2---:R-:W-:-:S06]  /*b1a0*/  IMAD.U32 R2, R2, 0x10000, RZ ;  /* 0x0001000002027824 */ /* 0x004fcc00078e00ff */
[----:B------:R-:W0:Y:S01]  /*b1b0*/  F2I.S64.TRUNC R2, R2 ;  /* 0x0000000200027311 */ /* 0x000e22000020d900 */
[----:B------:R-:W-:Y:S05]  /*b1c0*/  BRA `(.L_x_20281) ;  /* 0x0000000400a87947 */ /* 0x000fea0003800000 */
.L_x_20288:
        /* <DEDUP_REMOVED lines=11> */
.L_x_20295:
        /* <DEDUP_REMOVED lines=21> */
.L_x_20299:
[----:B------:R-:W-:Y:S05]  /*b3d0*/  BSYNC B1 ;  /* 0x0000000000017941 */ /* 0x000fea0003800000 */
.L_x_20298:
[----:B------:R-:W-:Y:S01]  /*b3e0*/  IMAD.SHL.U32 R2, R2, 0x100000, RZ ;  /* 0x0010000002027824 */ /* 0x000fe200078e00ff */
[----:B------:R-:W-:-:S04]  /*b3f0*/  LEA R3, R0, 0x3b800000, 0x17 ;  /* 0x3b80000000037811 */ /* 0x000fc800078eb8ff */
[----:B------:R-:W-:-:S07]  /*b400*/  LOP3.LUT R2, R3, R2, R4, 0xfe, !PT ;  /* 0x0000000203027212 */ /* 0x000fce00078efe04 */
.L_x_20297:
[----:B------:R-:W-:Y:S05]  /*b410*/  BSYNC B0 ;  /* 0x0000000000007941 */ /* 0x000fea0003800000 */
.L_x_20296:
[----:B------:R-:W2:Y:S01]  /*b420*/  F2I.S64.TRUNC R2, R2 ;  /* 0x0000000200027311 */ /* 0x000ea2000020d900 */
[----:B------:R-:W-:Y:S05]  /*b430*/  BRA `(.L_x_20281) ;  /* 0x00000004000c7947 */ /* 0x000fea0003800000 */
.L_x_20294:
        /* <DEDUP_REMOVED lines=21> */
.L_x_20303:
[----:B------:R-:W-:Y:S05]  /*b590*/  BSYNC B1 ;  /* 0x0000000000017941 */ /* 0x000fea0003800000 */
.L_x_20302:
[----:B------:R-:W-:Y:S01]  /*b5a0*/  IMAD.SHL.U32 R2, R2, 0x200000, RZ ;  /* 0x0020000002027824 */ /* 0x000fe200078e00ff */
[----:B------:R-:W-:-:S04]  /*b5b0*/  LEA R3, R0, 0x37800000, 0x17 ;  /* 0x3780000000037811 */ /* 0x000fc800078eb8ff */
[----:B------:R-:W-:-:S07]  /*b5c0*/  LOP3.LUT R2, R3, R2, R4, 0xfe, !PT ;  /* 0x0000000203027212 */ /* 0x000fce00078efe04 */
.L_x_20301:
[----:B------:R-:W-:Y:S05]  /*b5d0*/  BSYNC B0 ;  /* 0x0000000000007941 */ /* 0x000fea0003800000 */
.L_x_20300:
[----:B------:R-:W0:Y:S01]  /*b5e0*/  F2I.S64.TRUNC R2, R2 ;  /* 0x0000000200027311 */ /* 0x000e22000020d900 */
[----:B------:R-:W-:Y:S05]  /*b5f0*/  BRA `(.L_x_20281) ;  /* 0x00000000009c7947 */ /* 0x000fea0003800000 */
.L_x_20293:
        /* <DEDUP_REMOVED lines=14> */
.L_x_20307:
[----:B------:R-:W-:Y:S05]  /*b6e0*/  BSYNC B0 ;  /* 0x0000000000007941 */ /* 0x000fea0003800000 */
.L_x_20306:
[----:B------:R-:W0:Y:S01]  /*b6f0*/  F2I.S64.TRUNC R2, R2 ;  /* 0x0000000200027311 */ /* 0x000e22000020d900 */
[----:B------:R-:W-:Y:S05]  /*b700*/  BRA `(.L_x_20281) ;  /* 0x0000000000587947 */ /* 0x000fea0003800000 */
.L_x_20280:
        /* <DEDUP_REMOVED lines=16> */
.L_x_20308:
[----:B------:R-:W-:Y:S01]  /*b810*/  CS2R R2, SRZ ;  /* 0x0000000000027805 */ /* 0x000fe2000001ff00 */
[----:B------:R-:W-:Y:S06]  /*b820*/  BRA `(.L_x_20281) ;  /* 0x0000000000107947 */ /* 0x000fec0003800000 */
.L_x_20305:
[----:B------:R4:W5:Y:S01]  /*b830*/  LDG.E.64 R2, desc[UR36][R4.64] ;  /* 0x0000002404027981 */ /* 0x000962000c1e1b00 */
[----:B------:R-:W-:Y:S05]  /*b840*/  BRA `(.L_x_20281) ;  /* 0x0000000000087947 */ /* 0x000fea0003800000 */
.L_x_20304:
[----:B------:R3:W5:Y:S01]  /*b850*/  LDG.E R2, desc[UR36][R4.64] ;  /* 0x0000002404027981 */ /* 0x000762000c1e1900 */
[----:B------:R-:W-:-:S07]  /*b860*/  IMAD.MOV.U32 R3, RZ, RZ, RZ ;  /* 0x000000ffff037224 */ /* 0x000fce00078e00ff */
.L_x_20281:
[----:B------:R-:W-:Y:S01]  /*b870*/  ULDC UR4, c[0x0][0x42c] ;  /* 0x00010b0000047ab9 */ /* 0x000fe20000000800 */
[----:B------:R-:W-:Y:S01]  /*b880*/  BSSY B0, `(.L_x_20309) ;  /* 0x000001c000007945 */ /* 0x000fe20003800000 */
[----:B0-2--5:R-:W-:-:S04]  /*b890*/  LOP3.LUT R0, R3, UR4, RZ, 0xfc, !PT ;  /* 0x0000000403007c12 */ /* 0x025fc8000f8efcff */
[----:B------:R-:W-:-:S13]  /*b8a0*/  ISETP.NE.U32.AND P0, PT, R0, RZ, PT ;  /* 0x000000ff0000720c */ /* 0x000fda0003f05070 */
[----:B------:R-:W-:Y:S05]  /*b8b0*/  @!P0 BRA `(.L_x_20310) ;  /* 0x0000000000148947 */ /* 0x000fea0003800000 */
[----:B------:R-:W-:-:S07]  /*b8c0*/  MOV R0, 0xb8e0 ;  /* 0x0000b8e000007802 */ /* 0x000fce0000000f00 */
[----:B-1-34-:R-:W-:Y:S05]  /*b8d0*/  CALL.REL.NOINC `($__internal_7_$__cuda_sm20_rem_s64) ;  /* 0x0000000c00f07944 */ /* 0x01afea0003c00000 */
[----:B------:R-:W-:Y:S02]  /*b8e0*/  IMAD.MOV.U32 R2, RZ, RZ, R4 ;  /* 0x000000ffff027224 */ /* 0x000fe400078e0004 */
[----:B------:R-:W-:Y:S01]  /*b8f0*/  IMAD.MOV.U32 R3, RZ, RZ, R5 ;  /* 0x000000ffff037224 */ /* 0x000fe200078e0005 */
[----:B------:R-:W-:Y:S06]  /*b900*/  BRA `(.L_x_20311) ;  /* 0x00000000004c7947 */ /* 0x000fec0003800000 */
.L_x_20310:
[----:B------:R-:W-:Y:S02]  /*b910*/  ULDC UR4, c[0x0][0x428] ;  /* 0x00010a0000047ab9 */ /* 0x000fe40000000800 */
[----:B------:R-:W0:Y:S01]  /*b920*/  I2F.U32.RP R6, UR4 ;  /* 0x0000000400067d06 */ /* 0x000e220008209000 */
[----:B------:R-:W-:-:S07]  /*b930*/  ISETP.NE.U32.AND P1, PT, RZ, UR4, PT ;  /* 0x00000004ff007c0c */ /* 0x000fce000bf25070 */
[----:B0-----:R-:W1:Y:S02]  /*b940*/  MUFU.RCP R6, R6 ;  /* 0x0000000600067308 */ /* 0x001e640000001000 */
[----:B-1-34-:R-:W-:-:S06]  /*b950*/  VIADD R4, R6, 0xffffffe ;  /* 0x0ffffffe06047836 */ /* 0x01afcc0000000000 */
        /* <DEDUP_REMOVED lines=14> */
.L_x_20311:
[----:B------:R-:W-:Y:S05]  /*ba40*/  BSYNC B0 ;  /* 0x0000000000007941 */ /* 0x000fea0003800000 */
.L_x_20309:
        /* <DEDUP_REMOVED lines=14> */
.L_x_20315:
[----:B------:R-:W-:Y:S01]  /*bb30*/  STG.E.U8 desc[UR36][R16.64], R2 ;  /* 0x0000000210007986 */ /* 0x000fe2000c101124 */
[----:B------:R-:W-:Y:S05]  /*bb40*/  EXIT ;  /* 0x000000000000794d */ /* 0x000fea0003800000 */
.L_x_20314:
        /* <DEDUP_REMOVED lines=8> */
.L_x_20318:
[----:B------:R-:W-:Y:S01]  /*bbd0*/  STG.E desc[UR36][R16.64], R2 ;  /* 0x0000000210007986 */ /* 0x000fe2000c101924 */
[----:B------:R-:W-:Y:S05]  /*bbe0*/  EXIT ;  /* 0x000000000000794d */ /* 0x000fea0003800000 */
.L_x_20317:
[----:B------:R-:W-:Y:S01]  /*bbf0*/  STG.E.U16 desc[UR36][R16.64], R2 ;  /* 0x0000000210007986 */ /* 0x000fe2000c101524 */
[----:B------:R-:W-:Y:S05]  /*bc00*/  EXIT ;  /* 0x000000000000794d */ /* 0x000fea0003800000 */
.L_x_20313:
        /* <DEDUP_REMOVED lines=9> */
.L_x_20320:
[----:B------:R-:W0:Y:S02]  /*bca0*/  I2F.S64 R0, R2 ;  /* 0x0000000200007312 */ /* 0x000e240000301400 */
[----:B0-----:R-:W-:-:S05]  /*bcb0*/  F2FP.F16.F32.PACK_AB R0, RZ, R0 ;  /* 0x00000000ff00723e */ /* 0x001fca00000000ff */
[----:B------:R-:W-:Y:S01]  /*bcc0*/  STG.E.U16 desc[UR36][R16.64], R0 ;  /* 0x0000000010007986 */ /* 0x000fe2000c101524 */
[----:B------:R-:W-:Y:S05]  /*bcd0*/  EXIT ;  /* 0x000000000000794d */ /* 0x000fea0003800000 */
.L_x_20319:
        /* <DEDUP_REMOVED lines=10> */
.L_x_20322:
[----:B------:R-:W0:Y:S02]  /*bd80*/  I2F.S64 R2, R2 ;  /* 0x0000000200027312 */ /* 0x000e240000301400 */
[----:B0-----:R-:W-:-:S04]  /*bd90*/  F2FP.F16.F32.PACK_AB R3, RZ, R2 ;  /* 0x00000002ff03723e */ /* 0x001fc800000000ff */
[----:B------:R-:W-:-:S05]  /*bda0*/  PRMT R3, R3, 0x5410, RZ ;  /* 0x0000541003037816 */ /* 0x000fca00000000ff */
[----:B------:R-:W-:Y:S01]  /*bdb0*/  STG.E desc[UR36][R16.64], R3 ;  /* 0x0000000310007986 */ /* 0x000fe2000c101924 */
[----:B------:R-:W-:Y:S05]  /*bdc0*/  EXIT ;  /* 0x000000000000794d */ /* 0x000fea0003800000 */
.L_x_20321:
[----:B------:R-:W0:Y:S02]  /*bdd0*/  I2F.F64.S64 R2, R2 ;  /* 0x0000000200027312 */ /* 0x000e240000301c00 */
[----:B0-----:R-:W-:Y:S01]  /*bde0*/  STG.E.64 desc[UR36][R16.64], R2 ;  /* 0x0000000210007986 */ /* 0x001fe2000c101b24 */
[----:B------:R-:W-:Y:S05]  /*bdf0*/  EXIT ;  /* 0x000000000000794d */ /* 0x000fea0003800000 */
.L_x_20312:
        /* <DEDUP_REMOVED lines=13> */
.L_x_20325:
[----:B------:R-:W0:Y:S01]  /*bed0*/  I2F.F64.S64 R4, R2 ;  /* 0x0000000200047312 */ /* 0x000e220000301c00 */
[----:B------:R-:W-:-:S05]  /*bee0*/  CS2R R6, SRZ ;  /* 0x0000000000067805 */ /* 0x000fca000001ff00 */
[----:B0-----:R-:W-:Y:S01]  /*bef0*/  STG.E.128 desc[UR36][R16.64], R4 ;  /* 0x0000000410007986 */ /* 0x001fe2000c101d24 */
[----:B------:R-:W-:Y:S05]  /*bf00*/  EXIT ;  /* 0x000000000000794d */ /* 0x000fea0003800000 */
.L_x_20324:
        /* <DEDUP_REMOVED lines=21> */
.L_x_20329:
[----:B------:R-:W-:Y:S05]  /*c060*/  BSYNC B0 ;  /* 0x0000000000007941 */ /* 0x000fea0003800000 */
.L_x_20328:
[----:B------:R-:W-:-:S05]  /*c070*/  LOP3.LUT R5, R0, R5, RZ, 0xfc, !PT ;  /* 0x0000000500057212 */ /* 0x000fca00078efcff */
[----:B------:R-:W-:Y:S01]  /*c080*/  STG.E.U8 desc[UR36][R16.64], R5 ;  /* 0x0000000510007986 */ /* 0x000fe2000c101124 */
[----:B------:R-:W-:Y:S05]  /*c090*/  EXIT ;  /* 0x000000000000794d */ /* 0x000fea0003800000 */
.L_x_20327:
        /* <DEDUP_REMOVED lines=13> */
.L_x_20331:
[----:B------:R-:W-:Y:S01]  /*c170*/  IMAD.MOV.U32 R0, RZ, RZ, 0x7f ;  /* 0x0000007fff007424 */ /* 0x000fe200078e00ff */
[----:B------:R-:W-:-:S04]  /*c180*/  ISETP.GT.U32.AND P0, PT, R4, 0x7f800000, PT ;  /* 0x7f8000000400780c */ /* 0x000fc80003f04070 */
[----:B------:R-:W-:-:S09]  /*c190*/  SEL R0, R0, 0x7c, P0 ;  /* 0x0000007c00007807 */ /* 0x000fd20000000000 */
.L_x_20332:
[----:B------:R-:W-:Y:S05]  /*c1a0*/  BSYNC B0 ;  /* 0x0000000000007941 */ /* 0x000fea0003800000 */
.L_x_20330:
[----:B------:R-:W-:-:S04]  /*c1b0*/  LOP3.LUT R2, R3, 0x80000000, RZ, 0xc0, !PT ;  /* 0x8000000003027812 */ /* 0x000fc800078ec0ff */
[----:B------:R-:W-:-:S04]  /*c1c0*/  SHF.R.U32.HI R3, RZ, 0x18, R2 ;  /* 0x00000018ff037819 */ /* 0x000fc80000011602 */
[----:B------:R-:W-:-:S05]  /*c1d0*/  LOP3.LUT R3, R0, R3, RZ, 0xfc, !PT ;  /* 0x0000000300037212 */ /* 0x000fca00078efcff */
[----:B------:R-:W-:Y:S01]  /*c1e0*/  STG.E.U8 desc[UR36][R16.64], R3 ;  /* 0x0000000310007986 */ /* 0x000fe2000c101124 */
[----:B------:R-:W-:Y:S05]  /*c1f0*/  EXIT ;  /* 0x000000000000794d */ /* 0x000fea0003800000 */
.L_x_20326:
[----:B------:R-:W0:Y:S02]  /*c200*/  I2F.S64 R0, R2 ;  /* 0x0000000200007312 */ /* 0x000e240000301400 */
[----:B0-----:R-:W-:-:S05]  /*c210*/  F2FP.BF16.F32.PACK_AB R0, RZ, R0 ;  /* 0x00000000ff00723e */ /* 0x001fca00000010ff */
[----:B------:R-:W-:Y:S01]  /*c220*/  STG.E.U16 desc[UR36][R16.64], R0 ;  /* 0x0000000010007986 */ /* 0x000fe2000c101524 */
[----:B------:R-:W-:Y:S05]  /*c230*/  EXIT ;  /* 0x000000000000794d */ /* 0x000fea0003800000 */
.L_x_20323:
        /* <DEDUP_REMOVED lines=10> */
.L_x_20335:
        /* <DEDUP_REMOVED lines=17> */
.L_x_20338:
[----:B------:R-:W-:-:S04]  /*c3f0*/  LOP3.LUT R2, R3, 0x80000000, RZ, 0xc0, !PT ;  /* 0x8000000003027812 */ /* 0x000fc800078ec0ff */
[----:B------:R-:W-:-:S04]  /*c400*/  SHF.R.U32.HI R3, RZ, 0x18, R2 ;  /* 0x00000018ff037819 */ /* 0x000fc80000011602 */
[----:B------:R-:W-:-:S04]  /*c410*/  LOP3.LUT R0, R0, R3, RZ, 0xfc, !PT ;  /* 0x0000000300007212 */ /* 0x000fc800078efcff */
[----:B------:R-:W-:-:S07]  /*c420*/  PRMT R8, R0, 0x7610, R8 ;  /* 0x0000761000087816 */ /* 0x000fce0000000008 */
.L_x_20337:
[----:B------:R-:W-:Y:S05]  /*c430*/  BSYNC B0 ;  /* 0x0000000000007941 */ /* 0x000fea0003800000 */
.L_x_20336:
[----:B------:R-:W-:Y:S01]  /*c440*/  STG.E.U8 desc[UR36][R16.64], R8 ;  /* 0x0000000810007986 */ /* 0x000fe2000c101124 */
[----:B------:R-:W-:Y:S05]  /*c450*/  EXIT ;  /* 0x000000000000794d */ /* 0x000fea0003800000 */
.L_x_20334:
        /* <DEDUP_REMOVED lines=17> */
.L_x_20341:
[----:B------:R-:W-:-:S04]  /*c570*/  LOP3.LUT R2, R3, 0x80000000, RZ, 0xc0, !PT ;  /* 0x8000000003027812 */ /* 0x000fc800078ec0ff */
[----:B------:R-:W-:-:S04]  /*c580*/  SHF.R.U32.HI R3, RZ, 0x18, R2 ;  /* 0x00000018ff037819 */ /* 0x000fc80000011602 */
[----:B------:R-:W-:-:S04]  /*c590*/  LOP3.LUT R0, R0, R3, RZ, 0xfc, !PT ;  /* 0x0000000300007212 */ /* 0x000fc800078efcff */
[----:B------:R-:W-:-:S07]  /*c5a0*/  PRMT R8, R0, 0x7610, R8 ;  /* 0x0000761000087816 */ /* 0x000fce0000000008 */
.L_x_20340:
[----:B------:R-:W-:Y:S05]  /*c5b0*/  BSYNC B0 ;  /* 0x0000000000007941 */ /* 0x000fea0003800000 */
.L_x_20339:
[----:B------:R-:W-:Y:S01]  /*c5c0*/  STG.E.U8 desc[UR36][R16.64], R8 ;  /* 0x0000000810007986 */ /* 0x000fe2000c101124 */
[----:B------:R-:W-:Y:S05]  /*c5d0*/  EXIT ;  /* 0x000000000000794d */ /* 0x000fea0003800000 */
.L_x_20333:
        /* <DEDUP_REMOVED lines=23> */
.L_x_20316:
        /* <DEDUP_REMOVED lines=16> */
.L_x_20344:
[----:B------:R-:W-:Y:S05]  /*c850*/  EXIT ;  /* 0x000000000000794d */ /* 0x000fea0003800000 */
.L_x_20343:
[----:B------:R-:W-:Y:S01]  /*c860*/  STG.E.64 desc[UR36][R16.64], R2 ;  /* 0x0000000210007986 */ /* 0x000fe2000c101b24 */
[----:B------:R-:W-:Y:S05]  /*c870*/  EXIT ;  /* 0x000000000000794d */ /* 0x000fea0003800000 */
.L_x_20342:
[----:B------:R-:W-:Y:S01]  /*c880*/  STG.E desc[UR36][R16.64], R2 ;  /* 0x0000000210007986 */ /* 0x000fe2000c101924 */
[----:B------:R-:W-:Y:S05]  /*c890*/  EXIT ;  /* 0x000000000000794d */ /* 0x000fea0003800000 */
        .weak           $__internal_7_$__cuda_sm20_rem_s64
        .type           $__internal_7_$__cuda_sm20_rem_s64,@function
        .size           $__internal_7_$__cuda_sm20_rem_s64,(.L_x_57220 - $__internal_7_$__cuda_sm20_rem_s64)
$__internal_7_$__cuda_sm20_rem_s64:
[----:B------:R-:W-:Y:S02]  /*c8a0*/  UIADD3 UR4, UP1, URZ, -UR38, URZ ;  /* 0x800000263f047290 */ /* 0x000fe4000ff3e03f */
[----:B------:R-:W-:Y:S02]  /*c8b0*/  UISETP.GE.AND UP0, UPT, UR39, URZ, UPT ;  /* 0x0000003f2700728c */ /* 0x000fe4000bf06270 */
[----:B------:R-:W-:Y:S02]  /*c8c0*/  UIADD3.X UR5, URZ, ~UR39, URZ, UP1, !UPT ;  /* 0x800000273f057290 */ /* 0x000fe40008ffe43f */
[----:B------:R-:W-:Y:S02]  /*c8d0*/  USEL UR4, UR4, UR38, !UP0 ;  /* 0x0000002604047287 */ /* 0x000fe4000c000000 */
[----:B------:R-:W-:-:S09]  /*c8e0*/  USEL UR5, UR5, UR39, !UP0 ;  /* 0x0000002705057287 */ /* 0x000fd2000c000000 */
[----:B------:R-:W0:Y:S08]  /*c8f0*/  I2F.U64.RP R8, UR4 ;  /* 0x0000000400087d12 */ /* 0x000e300008309000 */
[----:B0-----:R-:W0:Y:S02]  /*c900*/  MUFU.RCP R8, R8 ;  /* 0x0000000800087308 */ /* 0x001e240000001000 */
[----:B0-----:R-:W-:-:S06]  /*c910*/  VIADD R4, R8, 0x1ffffffe ;  /* 0x1ffffffe08047836 */ /* 0x001fcc0000000000 */
[----:B------:R-:W0:Y:S02]  /*c920*/  F2I.U64.TRUNC R4, R4 ;  /* 0x0000000400047311 */ /* 0x000e24000020d800 */
[----:B0-----:R-:W-:-:S04]  /*c930*/  IMAD.WIDE.U32 R6, R4, UR4, RZ ;  /* 0x0000000404067c25 */ /* 0x001fc8000f8e00ff */
[----:B------:R-:W-:Y:S01]  /*c940*/  IMAD R7, R4, UR5, R7 ;  /* 0x0000000504077c24 */ /* 0x000fe2000f8e0207 */
[----:B------:R-:W-:-:S03]  /*c950*/  IADD3 R9, P0, RZ, -R6, RZ ;  /* 0x80000006ff097210 */ /* 0x000fc60007f1e0ff */
[----:B------:R-:W-:Y:S02]  /*c960*/  IMAD R7, R5, UR4, R7 ;  /* 0x0000000405077c24 */ /* 0x000fe4000f8e0207 */
[----:B------:R-:W-:-:S04]  /*c970*/  IMAD.HI.U32 R6, R4, R9, RZ ;  /* 0x0000000904067227 */ /* 0x000fc800078e00ff */
[----:B------:R-:W-:Y:S02]  /*c980*/  IMAD.X R11, RZ, RZ, ~R7, P0 ;  /* 0x000000ffff0b7224 */ /* 0x000fe400000e0e07 */
[----:B------:R-:W-:Y:S02]  /*c990*/  IMAD.MOV.U32 R7, RZ, RZ, R4 ;  /* 0x000000ffff077224 */ /* 0x000fe400078e0004 */
[-C--:B------:R-:W-:Y:S02]  /*c9a0*/  IMAD R13, R5, R11.reuse, RZ ;  /* 0x0000000b050d7224 */ /* 0x080fe400078e02ff */
[----:B------:R-:W-:-:S04]  /*c9b0*/  IMAD.WIDE.U32 R6, P0, R4, R11, R6 ;  /* 0x0000000b04067225 */ /* 0x000fc80007800006 */
[----:B------:R-:W-:-:S04]  /*c9c0*/  IMAD.HI.U32 R11, R5, R11, RZ ;  /* 0x0000000b050b7227 */ /* 0x000fc800078e00ff */
[----:B------:R-:W-:-:S04]  /*c9d0*/  IMAD.HI.U32 R6, P1, R5, R9, R6 ;  /* 0x0000000905067227 */ /* 0x000fc80007820006 */
[----:B------:R-:W-:Y:S01]  /*c9e0*/  IMAD.X R8, R11, 0x1, R5, P0 ;  /* 0x000000010b087824 */ /* 0x000fe200000e0605 */
[----:B------:R-:W-:-:S04]  /*c9f0*/  IADD3 R7, P2, R13, R6, RZ ;  /* 0x000000060d077210 */ /* 0x000fc80007f5e0ff */
[----:B------:R-:W-:Y:S01]  /*ca00*/  IADD3.X R8, RZ, RZ, R8, P2, P1 ;  /* 0x000000ffff087210 */ /* 0x000fe200017e2408 */
[----:B------:R-:W-:Y:S01]  /*ca10*/  IMAD.WIDE.U32 R4, R7, UR4, RZ ;  /* 0x0000000407047c25 */ /* 0x000fe2000f8e00ff */
[----:B------:R-:W-:-:S03]  /*ca20*/  ISETP.GE.AND P1, PT, R3, RZ, PT ;  /* 0x000000ff0300720c */ /* 0x000fc60003f26270 */
[----:B------:R-:W-:Y:S01]  /*ca30*/  IMAD R5, R7, UR5, R5 ;  /* 0x0000000507057c24 */ /* 0x000fe2000f8e0205 */
[----:B------:R-:W-:-:S03]  /*ca40*/  IADD3 R9, P0, RZ, -R4, RZ ;  /* 0x80000004ff097210 */ /* 0x000fc60007f1e0ff */
[----:B------:R-:W-:Y:S02]  /*ca50*/  IMAD R5, R8, UR4, R5 ;  /* 0x0000000408057c24 */ /* 0x000fe4000f8e0205 */
[----:B------:R-:W-:-:S04]  /*ca60*/  IMAD.HI.U32 R6, R7, R9, RZ ;  /* 0x0000000907067227 */ /* 0x000fc800078e00ff */
[----:B------:R-:W-:Y:S01]  /*ca70*/  IMAD.X R11, RZ, RZ, ~R5, P0 ;  /* 0x000000ffff0b7224 */ /* 0x000fe200000e0e05 */
[----:B------:R-:W-:-:S03]  /*ca80*/  IADD3 R5, P4, RZ, -R2, RZ ;  /* 0x80000002ff057210 */ /* 0x000fc60007f9e0ff */
[----:B------:R-:W-:Y:S01]  /*ca90*/  IMAD.WIDE.U32 R6, P0, R7, R11, R6 ;  /* 0x0000000b07067225 */ /* 0x000fe20007800006 */
[----:B------:R-:W-:-:S03]  /*caa0*/  SEL R5, R5, R2, !P1 ;  /* 0x0000000205057207 */ /* 0x000fc60004800000 */
[----:B------:R-:W-:-:S04]  /*cab0*/  IMAD.HI.U32 R4, P2, R8, R9, R6 ;  /* 0x0000000908047227 */ /* 0x000fc80007840006 */
[CC--:B------:R-:W-:Y:S02]  /*cac0*/  IMAD R7, R8.reuse, R11.reuse, RZ ;  /* 0x0000000b08077224 */ /* 0x0c0fe400078e02ff */
[----:B------:R-:W-:Y:S02]  /*cad0*/  IMAD.X R6, RZ, RZ, ~R3, P4 ;  /* 0x000000ffff067224 */ /* 0x000fe400020e0e03 */
[----:B------:R-:W-:Y:S01]  /*cae0*/  IMAD.HI.U32 R11, R8, R11, RZ ;  /* 0x0000000b080b7227 */ /* 0x000fe200078e00ff */
[----:B------:R-:W-:Y:S02]  /*caf0*/  IADD3 R4, P3, R7, R4, RZ ;  /* 0x0000000407047210 */ /* 0x000fe40007f7e0ff */
[----:B------:R-:W-:Y:S01]  /*cb00*/  SEL R7, R6, R3, !P1 ;  /* 0x0000000306077207 */ /* 0x000fe20004800000 */
[----:B------:R-:W-:Y:S02]  /*cb10*/  IMAD.X R8, R11, 0x1, R8, P0 ;  /* 0x000000010b087824 */ /* 0x000fe400000e0608 */
[----:B------:R-:W-:-:S03]  /*cb20*/  IMAD.HI.U32 R2, R4, R5, RZ ;  /* 0x0000000504027227 */ /* 0x000fc600078e00ff */
[----:B------:R-:W-:Y:S01]  /*cb30*/  IADD3.X R8, RZ, RZ, R8, P3, P2 ;  /* 0x000000ffff087210 */ /* 0x000fe20001fe4408 */
[----:B------:R-:W-:Y:S02]  /*cb40*/  IMAD.MOV.U32 R3, RZ, RZ, RZ ;  /* 0x000000ffff037224 */ /* 0x000fe400078e00ff */
[----:B------:R-:W-:-:S04]  /*cb50*/  IMAD.WIDE.U32 R2, R4, R7, R2 ;  /* 0x0000000704027225 */ /* 0x000fc800078e0002 */
[C---:B------:R-:W-:Y:S02]  /*cb60*/  IMAD R9, R8.reuse, R7, RZ ;  /* 0x0000000708097224 */ /* 0x040fe400078e02ff */
[----:B------:R-:W-:-:S04]  /*cb70*/  IMAD.HI.U32 R2, P0, R8, R5, R2 ;  /* 0x0000000508027227 */ /* 0x000fc80007800002 */
[----:B------:R-:W-:Y:S01]  /*cb80*/  IMAD.HI.U32 R4, R8, R7, RZ ;  /* 0x0000000708047227 */ /* 0x000fe200078e00ff */
[----:B------:R-:W-:-:S03]  /*cb90*/  IADD3 R9, P2, R9, R2, RZ ;  /* 0x0000000209097210 */ /* 0x000fc60007f5e0ff */
[----:B------:R-:W-:Y:S02]  /*cba0*/  IMAD.X R4, RZ, RZ, R4, P0 ;  /* 0x000000ffff047224 */ /* 0x000fe400000e0604 */
[----:B------:R-:W-:-:S04]  /*cbb0*/  IMAD.WIDE.U32 R2, R9, UR4, RZ ;  /* 0x0000000409027c25 */ /* 0x000fc8000f8e00ff */
[----:B------:R-:W-:Y:S01]  /*cbc0*/  IMAD.X R4, RZ, RZ, R4, P2 ;  /* 0x000000ffff047224 */ /* 0x000fe200010e0604 */
[----:B------:R-:W-:Y:S01]  /*cbd0*/  IADD3 R6, P2, -R2, R5, RZ ;  /* 0x0000000502067210 */ /* 0x000fe20007f5e1ff */
[----:B------:R-:W-:-:S03]  /*cbe0*/  IMAD R9, R9, UR5, R3 ;  /* 0x0000000509097c24 */ /* 0x000fc6000f8e0203 */
[----:B------:R-:W-:Y:S01]  /*cbf0*/  ISETP.GE.U32.AND P0, PT, R6, UR4, PT ;  /* 0x0000000406007c0c */ /* 0x000fe2000bf06070 */
[----:B------:R-:W-:-:S04]  /*cc00*/  IMAD R4, R4, UR4, R9 ;  /* 0x0000000404047c24 */ /* 0x000fc8000f8e0209 */
[----:B------:R-:W-:Y:S01]  /*cc10*/  IMAD.X R7, R7, 0x1, ~R4, P2 ;  /* 0x0000000107077824 */ /* 0x000fe200010e0e04 */
[----:B------:R-:W-:-:S04]  /*cc20*/  IADD3 R3, P2, R6, -UR4, RZ ;  /* 0x8000000406037c10 */ /* 0x000fc8000ff5e0ff */
[C---:B------:R-:W-:Y:S02]  /*cc30*/  ISETP.GE.U32.AND.EX P0, PT, R7.reuse, UR5, PT, P0 ;  /* 0x0000000507007c0c */ /* 0x040fe4000bf06100 */
[----:B------:R-:W-:Y:S02]  /*cc40*/  IADD3.X R2, R7, ~UR5, RZ, P2, !PT ;  /* 0x8000000507027c10 */ /* 0x000fe400097fe4ff */
[----:B------:R-:W-:Y:S02]  /*cc50*/  SEL R3, R3, R6, P0 ;  /* 0x0000000603037207 */ /* 0x000fe40000000000 */
[----:B------:R-:W-:Y:S02]  /*cc60*/  SEL R2, R2, R7, P0 ;  /* 0x0000000702027207 */ /* 0x000fe40000000000 */
[C---:B------:R-:W-:Y:S02]  /*cc70*/  ISETP.GE.U32.AND P0, PT, R3.reuse, UR4, PT ;  /* 0x0000000403007c0c */ /* 0x040fe4000bf06070 */
[----:B------:R-:W-:-:S02]  /*cc80*/  IADD3 R4, P2, R3, -UR4, RZ ;  /* 0x8000000403047c10 */ /* 0x000fc4000ff5e0ff */
[C---:B------:R-:W-:Y:S02]  /*cc90*/  ISETP.GE.U32.AND.EX P0, PT, R2.reuse, UR5, PT, P0 ;  /* 0x0000000502007c0c */ /* 0x040fe4000bf06100 */
[----:B------:R-:W-:Y:S02]  /*cca0*/  IADD3.X R5, R2, ~UR5, RZ, P2, !PT ;  /* 0x8000000502057c10 */ /* 0x000fe400097fe4ff */
[----:B------:R-:W-:Y:S02]  /*ccb0*/  SEL R4, R4, R3, P0 ;  /* 0x0000000304047207 */ /* 0x000fe40000000000 */
[----:B------:R-:W-:Y:S02]  /*ccc0*/  SEL R5, R5, R2, P0 ;  /* 0x0000000205057207 */ /* 0x000fe40000000000 */
[----:B------:R-:W-:Y:S02]  /*ccd0*/  IADD3 R3, P2, RZ, -R4, RZ ;  /* 0x80000004ff037210 */ /* 0x000fe40007f5e0ff */
[----:B------:R-:W-:-:S02]  /*cce0*/  ISETP.NE.U32.AND P0, PT, RZ, UR38, PT ;  /* 0x00000026ff007c0c */ /* 0x000fc4000bf05070 */
[----:B------:R-:W-:Y:S01]  /*ccf0*/  SEL R4, R3, R4, !P1 ;  /* 0x0000000403047207 */ /* 0x000fe20004800000 */
[----:B------:R-:W-:Y:S01]  /*cd00*/  IMAD.X R2, RZ, RZ, ~R5, P2 ;  /* 0x000000ffff027224 */ /* 0x000fe200010e0e05 */
[----:B------:R-:W-:Y:S01]  /*cd10*/  ISETP.NE.AND.EX P0, PT, RZ, UR39, PT, P0 ;  /* 0x00000027ff007c0c */ /* 0x000fe2000bf05300 */
[----:B------:R-:W-:-:S03]  /*cd20*/  IMAD.MOV.U32 R3, RZ, RZ, 0x0 ;  /* 0x00000000ff037424 */ /* 0x000fc600078e00ff */
[----:B------:R-:W-:Y:S01]  /*cd30*/  SEL R5, R2, R5, !P1 ;  /* 0x0000000502057207 */ /* 0x000fe20004800000 */
[----:B------:R-:W-:Y:S01]  /*cd40*/  IMAD.MOV.U32 R2, RZ, RZ, R0 ;  /* 0x000000ffff027224 */ /* 0x000fe200078e0000 */
[----:B------:R-:W-:Y:S02]  /*cd50*/  SEL R4, R4, 0xffffffff, P0 ;  /* 0xffffffff04047807 */ /* 0x000fe40000000000 */
[----:B------:R-:W-:Y:S01]  /*cd60*/  SEL R5, R5, 0xffffffff, P0 ;  /* 0xffffffff05057807 */ /* 0x000fe20000000000 */
[----:B------:R-:W-:Y:S06]  /*cd70*/  RET.REL.NODEC R2 `(_ZN2at6native18elementwise_kernelILi128ELi4EZNS0_15gpu_kernel_implINS0_13BUnaryFunctorIlllZZZNS0_16fmod_kernel_cudaERNS_18TensorIteratorBaseEENKUlvE_clEvENKUlvE2_clEvEUlllE_EEEEvS5_RKT_EUliE_EEviT1_) ;  /* 0xffffff3002a07950 */ /* 0x000fec0003c3ffff */
.L_x_20345:
        /* <DEDUP_REMOVED lines=16> */
.L_x_57220:


//--------------------- .text._ZN2at6native27unrolled_elementwise_kernelINS0_13BUnaryFunctorIlllZZZNS0_16fmod_kernel_cudaERNS_18TensorIteratorBaseEENKUlvE_clEvENKUlvE2_clEvEUlllE_EESt5arrayIPcLm2EELi4E23TrivialOffsetCalculatorILi1EjESD_NS0_6memory12LoadWithCastILi1EEENSE_13StoreWithCastILi1EEEEEviT_T0_T2_T3_T4_T5_ --------------------------
	.section	.text._ZN2at6native27unrolled_elementwise_kernelINS0_13BUnaryFunctorIlllZZZNS0_16fmod_kernel_cudaERNS_18TensorIteratorBaseEENKUlvE_clEvENKUlvE2_clEvEUlllE_EESt5arrayIPcLm2EELi4E23TrivialOffsetCalculatorILi1EjESD_NS0_6memory12LoadWithCastILi1EEENSE_13StoreWithCastILi1EEEEEviT_T0_T2_T3_T4_T5_,"ax",@progbits
	.align	128
        .global         _ZN2at6native27unrolled_elementwise_kernelINS0_13BUnaryFunctorIlllZZZNS0_16fmod_kernel_cudaERNS_18TensorIteratorBaseEENKUlvE_clEvENKUlvE2_clEvEUlllE_EESt5arrayIPcLm2EELi4E23TrivialOffsetCalculatorILi1EjESD_NS0_6memory12LoadWithCastILi1EEENSE_13StoreWithCastILi1EEEEEviT_T0_T2_T3_T4_T5_
        .type           _ZN2at6native27unrolled_elementwise_kernelINS0_13BUnaryFunctorIlllZZZNS0_16fmod_kernel_cudaERNS_18TensorIteratorBaseEENKUlvE_clEvENKUlvE2_clEvEUlllE_EESt5arrayIPcLm2EELi4E23TrivialOffsetCalculatorILi1EjESD_NS0_6memory12LoadWithCastILi1EEENSE_13StoreWithCastILi1EEEEEviT_T0_T2_T3_T4_T5_,@function
        .size           _ZN2at6native27unrolled_elementwise_kernelINS0_13BUnaryFunctorIlllZZZNS0_16fmod_kernel_cudaERNS_18TensorIteratorBaseEENKUlvE_clEvENKUlvE2_clEvEUlllE_EESt5arrayIPcLm2EELi4E23TrivialOffsetCalculatorILi1EjESD_NS0_6memory12LoadWithCastILi1EEENSE_13StoreWithCastILi1EEEEEviT_T0_T2_T3_T4_T5_,(.L_x_57221 - _ZN2at6native27unrolled_elementwise_kernelINS0_13BUnaryFunctorIlllZZZNS0_16fmod_kernel_cudaERNS_18TensorIteratorBaseEENKUlvE_clEvENKUlvE2_clEvEUlllE_EESt5arrayIPcLm2EELi4E23TrivialOffsetCalculatorILi1EjESD_NS0_6memory12LoadWithCastILi1EEENSE_13StoreWithCastILi1EEEEEviT_T0_T2_T3_T4_T5_)
        .other          _ZN2at6native27unrolled_elementwise_kernelINS0_13BUnaryFunctorIlllZZZNS0_16fmod_kernel_cudaERNS_18TensorIteratorBaseEENKUlvE_clEvENKUlvE2_clEvEUlllE_EESt5arrayIPcLm2EELi4E23TrivialOffsetCalculatorILi1EjESD_NS0_6memory12LoadWithCastILi1EEENSE_13StoreWithCastILi1EEEEEviT_T0_T2_T3_T4_T5_,@"STO_CUDA_ENTRY STV_DEFAULT"
_ZN2at6native27unrolled_elementwise_kernelINS0_13BUnaryFunctorIlllZZZNS0_16fmod_kernel_cudaERNS_18TensorIteratorBaseEENKUlvE_clEvENKUlvE2_clEvEUlllE_EESt5arrayIPcLm2EELi4E23TrivialOffsetCalculatorILi1EjESD_NS0_6memory12LoadWithCastILi1EEENSE_13StoreWithCastILi1EEEEEviT_T0_T2_T3_T4_T5_:
.text._ZN2at6native27unrolled_elementwise_kernelINS0_13BUnaryFunctorIlllZZZNS0_16fmod_kernel_cudaERNS_18TensorIteratorBaseEENKUlvE_clEvENKUlvE2_clEvEUlllE_EESt5arrayIPcLm2EELi4E23TrivialOffsetCalculatorILi1EjESD_NS0_6memory12LoadWithCastILi1EEENSE_13StoreWithCastILi1EEEEEviT_T0_T2_T3_T4_T5_:
        /* <DEDUP_REMOVED lines=32> */
.L_x_20351:
[----:B------:R1:W5:Y:S01]  /*0200*/  LDG.E.U8 R28, desc[UR36][R4.64] ;  /* 0x00000024041c7981 */ /* 0x000362000c1e1100 */
[----:B------:R-:W-:Y:S01]  /*0210*/  IMAD.MOV.U32 R29, RZ, RZ, RZ ;  /* 0x000000ffff1d7224 */ /* 0x000fe200078e00ff */
[----:B------:R-:W-:Y:S06]  /*0220*/  BRA `(.L_x_20353) ;  /* 0x0000000c004c7947 */ /* 0x000fec0003800000 */
.L_x_20350:
        /* <DEDUP_REMOVED lines=8> */
.L_x_20355:
[----:B------:R-:W2:Y:S02]  /*02b0*/  LDG.E R28, desc[UR36][R4.64] ;  /* 0x00000024041c7981 */ /* 0x000ea4000c1e1900 */
[----:B--2---:R-:W-:Y:S01]  /*02c0*/  SHF.R.S32.HI R29, RZ, 0x1f, R28 ;  /* 0x0000001fff1d7819 */ /* 0x004fe2000001141c */
[----:B------:R-:W-:Y:S06]  /*02d0*/  BRA `(.L_x_20353) ;  /* 0x0000000c00207947 */ /* 0x000fec0003800000 */
.L_x_20354:
[----:B------:R-:W2:Y:S02]  /*02e0*/  LDG.E.S16 R28, desc[UR36][R4.64] ;  /* 0x00000024041c7981 */ /* 0x000ea4000c1e1700 */
[----:B--2---:R-:W-:Y:S01]  /*02f0*/  SHF.R.S32.HI R29, RZ, 0x1f, R28 ;  /* 0x0000001fff1d7819 */ /* 0x004fe2000001141c */
[----:B------:R-:W-:Y:S06]  /*0300*/  BRA `(.L_x_20353) ;  /* 0x0000000c00147947 */ /* 0x000fec0003800000 */
.L_x_20349:
        /* <DEDUP_REMOVED lines=9> */
.L_x_20357:
[----:B------:R-:W2:Y:S02]  /*03a0*/  LDG.E.U16 R4, desc[UR36][R4.64] ;  /* 0x0000002404047981 */ /* 0x000ea4000c1e1500 */
[----:B--2---:R-:W-:-:S06]  /*03b0*/  HADD2.F32 R28, -RZ, R4.H0_H0 ;  /* 0x20000004ff1c7230 */ /* 0x004fcc0000004100 */
[----:B------:R-:W0:Y:S01]  /*03c0*/  F2I.S64.TRUNC R28, R28 ;  /* 0x0000001c001c7311 */ /* 0x000e22000020d900 */
[----:B------:R-:W-:Y:S05]  /*03d0*/  BRA `(.L_x_20353) ;  /* 0x0000000800e07947 */ /* 0x000fea0003800000 */
.L_x_20356:
        /* <DEDUP_REMOVED lines=9> */
.L_x_20359:
[----:B------:R-:W2:Y:S02]  /*0470*/  LDG.E.U16 R4, desc[UR36][R4.64] ;  /* 0x0000002404047981 */ /* 0x000ea4000c1e1500 */
[----:B--2---:R-:W-:-:S06]  /*0480*/  HADD2.F32 R28, -RZ, R4.H0_H0 ;  /* 0x20000004ff1c7230 */ /* 0x004fcc0000004100 */
[----:B------:R-:W4:Y:S01]  /*0490*/  F2I.S64.TRUNC R28, R28 ;  /* 0x0000001c001c7311 */ /* 0x000f22000020d900 */
[----:B------:R-:W-:Y:S05]  /*04a0*/  BRA `(.L_x_20353) ;  /* 0x0000000800ac7947 */ /* 0x000fea0003800000 */
.L_x_20358:
[----:B------:R-:W2:Y:S02]  /*04b0*/  LDG.E.64 R4, desc[UR36][R4.64] ;  /* 0x0000002404047981 */ /* 0x000ea4000c1e1b00 */
[----:B--2---:R2:W3:Y:S01]  /*04c0*/  F2I.S64.F64.TRUNC R28, R4 ;  /* 0x00000004001c7311 */ /* 0x0044e2000030d900 */
[----:B------:R-:W-:Y:S05]  /*04d0*/  BRA `(.L_x_20353) ;  /* 0x0000000800a07947 */ /* 0x000fea0003800000 */
.L_x_20348:
        /* <DEDUP_REMOVED lines=13> */
.L_x_20362:
[----:B------:R-:W2:Y:S02]  /*05b0*/  LDG.E.64 R4, desc[UR36][R4.64] ;  /* 0x0000002404047981 */ /* 0x000ea4000c1e1b00 */
[----:B--2---:R0:W1:Y:S01]  /*05c0*/  F2I.S64.F64.TRUNC R28, R4 ;  /* 0x00000004001c7311 */ /* 0x004062000030d900 */
[----:B------:R-:W-:Y:S05]  /*05d0*/  BRA `(.L_x_20353) ;  /* 0x0000000800607947 */ /* 0x000fea0003800000 */
.L_x_20361:
        /* <DEDUP_REMOVED lines=27> */
.L_x_20364:
        /* <DEDUP_REMOVED lines=15> */
.L_x_20363:
[----:B------:R-:W2:Y:S02]  /*0880*/  LDG.E.U16 R28, desc[UR36][R4.64] ;  /* 0x00000024041c7981 */ /* 0x000ea4000c1e1500 */
[----:B--2---:R-:W-:-:S06]  /*0890*/  IMAD.U32 R28, R28, 0x10000, RZ ;  /* 0x000100001c1c7824 */ /* 0x004fcc00078e00ff */
[----:B------:R-:W0:Y:S01]  /*08a0*/  F2I.S64.TRUNC R28, R28 ;  /* 0x0000001c001c7311 */ /* 0x000e22000020d900 */
[----:B------:R-:W-:Y:S05]  /*08b0*/  BRA `(.L_x_20353) ;  /* 0x0000000400a87947 */ /* 0x000fea0003800000 */
.L_x_20360:
        /* <DEDUP_REMOVED lines=11> */
.L_x_20367:
        /* <DEDUP_REMOVED lines=21> */
.L_x_20371:
[----:B------:R-:W-:Y:S05]  /*0ac0*/  BSYNC B1 ;  /* 0x0000000000017941 */ /* 0x000fea0003800000 */
.L_x_20370:
[----:B------:R-:W-:Y:S01]  /*0ad0*/  IMAD.SHL.U32 R3, R3, 0x100000, RZ ;  /* 0x0010000003037824 */ /* 0x000fe200078e00ff */
[----:B------:R-:W-:-:S04]  /*0ae0*/  LEA R5, R0, 0x3b800000, 0x17 ;  /* 0x3b80000000057811 */ /* 0x000fc800078eb8ff */
[----:B------:R-:W-:-:S07]  /*0af0*/  LOP3.LUT R28, R5, R3, R28, 0xfe, !PT ;  /* 0x00000003051c7212 */ /* 0x000fce00078efe1c */
.L_x_20369:
[----:B------:R-:W-:Y:S05]  /*0b00*/  BSYNC B0 ;  /* 0x0000000000007941 */ /* 0x000fea0003800000 */
.L_x_20368:
[----:B------:R-:W0:Y:S01]  /*0b10*/  F2I.S64.TRUNC R28, R28 ;  /* 0x0000001c001c7311 */ /* 0x000e22000020d900 */
[----:B------:R-:W-:Y:S05]  /*0b20*/  BRA `(.L_x_20353) ;  /* 0x00000004000c7947 */ /* 0x000fea0003800000 */
.L_x_20366:
        /* <DEDUP_REMOVED lines=21> */
.L_x_20375:
[----:B------:R-:W-:Y:S05]  /*0c80*/  BSYNC B1 ;  /* 0x0000000000017941 */ /* 0x000fea0003800000 */
.L_x_20374:
[----:B------:R-:W-:Y:S01]  /*0c90*/  IMAD.SHL.U32 R3, R3, 0x200000, RZ ;  /* 0x0020000003037824 */ /* 0x000fe200078e00ff */
[----:B------:R-:W-:-:S04]  /*0ca0*/  LEA R5, R0, 0x37800000, 0x17 ;  /* 0x3780000000057811 */ /* 0x000fc800078eb8ff */
[----:B------:R-:W-:-:S07]  /*0cb0*/  LOP3.LUT R28, R5, R3, R28, 0xfe, !PT ;  /* 0x00000003051c7212 */ /* 0x000fce00078efe1c */
.L_x_20373:
[----:B------:R-:W-:Y:S05]  /*0cc0*/  BSYNC B0 ;  /* 0x0000000000007941 */ /* 0x000fea0003800000 */
.L_x_20372:
[----:B------:R-:W0:Y:S01]  /*0cd0*/  F2I.S64.TRUNC R28, R28 ;  /* 0x0000001c001c7311 */ /* 0x000e22000020d900 */
[----:B------:R-:W-:Y:S05]  /*0ce0*/  BRA `(.L_x_20353) ;  /* 0x00000000009c7947 */ /* 0x000fea0003800000 */
.L_x_20365:
        /* <DEDUP_REMOVED lines=14> */
.L_x_20379:
[----:B------:R-:W-:Y:S05]  /*0dd0*/  BSYNC B0 ;  /* 0x0000000000007941 */ /* 0x000fea0003800000 */
.L_x_20378:
[----:B------:R-:W0:Y:S01]  /*0de0*/  F2I.S64.TRUNC R28, R28 ;  /* 0x0000001c001c7311 */ /* 0x000e22000020d900 */
[----:B------:R-:W-:Y:S05]  /*0df0*/  BRA `(.L_x_20353) ;  /* 0x0000000000587947 */ /* 0x000fea0003800000 */
.L_x_20352:
        /* <DEDUP_REMOVED lines=16> */
.L_x_20380:
[----:B------:R-:W-:Y:S01]  /*0f00*/  CS2R R28, SRZ ;  /* 0x00000000001c7805 */ /* 0x000fe2000001ff00 */
[----:B------:R-:W-:Y:S06]  /*0f10*/  BRA `(.L_x_20353) ;  /* 0x0000000000107947 */ /* 0x000fec0003800000 */
.L_x_20377:
[----:B------:R0:W5:Y:S01]  /*0f20*/  LDG.E.64 R28, desc[UR36][R4.64] ;  /* 0x00000024041c7981 */ /* 0x000162000c1e1b00 */
[----:B------:R-:W-:Y:S05]  /*0f30*/  BRA `(.L_x_20353) ;  /* 0x0000000000087947 */ /* 0x000fea0003800000 */
.L_x_20376:
[----:B------:R0:W5:Y:S01]  /*0f40*/  LDG.E R28, desc[UR36][R4.64] ;  /* 0x00000024041c7981 */ /* 0x000162000c1e1900 */
[----:B------:R-:W-:-:S07]  /*0f50*/  IMAD.MOV.U32 R29, RZ, RZ, RZ ;  /* 0x000000ffff1d7224 */ /* 0x000fce00078e00ff */
.L_x_20353:
[----:B------:R-:W2:Y:S02]  /*0f60*/  S2R R22, SR_TID.X ;  /* 0x0000000000167919 */ /* 0x000ea40000002100 */
[----:B--2---:R-:W-:-:S07]  /*0f70*/  VIADD R22, R22, 0x80 ;  /* 0x0000008016167836 */ /* 0x004fce0000000000 */
.L_x_20347:
[----:B------:R-:W-:Y:S05]  /*0f80*/  BSYNC B6 ;  /* 0x0000000000067941 */ /* 0x000fea0003800000 */
.L_x_20346:
        /* <DEDUP_REMOVED lines=24> */
.L_x_20386:
[----:B------:R0:W5:Y:S01]  /*1110*/  LDG.E.U8 R26, desc[UR36][R4.64] ;  /* 0x00000024041a7981 */ /* 0x000162000c1e1100 */
[----:B------:R-:W-:Y:S01]  /*1120*/  IMAD.MOV.U32 R27, RZ, RZ, RZ ;  /* 0x000000ffff1b7224 */ /* 0x000fe200078e00ff */
[----:B------:R-:W-:Y:S06]  /*1130*/  BRA `(.L_x_20388) ;  /* 0x0000000c00487947 */ /* 0x000fec0003800000 */
.L_x_20385:
        /* <DEDUP_REMOVED lines=8> */
.L_x_20390:
[----:B------:R-:W2:Y:S02]  /*11c0*/  LDG.E R26, desc[UR36][R4.64] ;  /* 0x00000024041a7981 */ /* 0x000ea4000c1e1900 */
[----:B--2---:R-:W-:Y:S01]  /*11d0*/  SHF.R.S32.HI R27, RZ, 0x1f, R26 ;  /* 0x0000001fff1b7819 */ /* 0x004fe2000001141a */
[----:B------:R-:W-:Y:S06]  /*11e0*/  BRA `(.L_x_20388) ;  /* 0x0000000c001c7947 */ /* 0x000fec0003800000 */
.L_x_20389:
[----:B------:R-:W2:Y:S02]  /*11f0*/  LDG.E.S16 R26, desc[UR36][R4.64] ;  /* 0x00000024041a7981 */ /* 0x000ea4000c1e1700 */
[----:B--2---:R-:W-:Y:S01]  /*1200*/  SHF.R.S32.HI R27, RZ, 0x1f, R26 ;  /* 0x0000001fff1b7819 */ /* 0x004fe2000001141a */
[----:B------:R-:W-:Y:S06]  /*1210*/  BRA `(.L_x_20388) ;  /* 0x0000000c00107947 */ /* 0x000fec0003800000 */
.L_x_20384:
        /* <DEDUP_REMOVED lines=9> */
.L_x_20392:
[----:B------:R-:W2:Y:S02]  /*12b0*/  LDG.E.U16 R4, desc[UR36][R4.64] ;  /* 0x0000002404047981 */ /* 0x000ea4000c1e1500 */
[----:B--2---:R-:W-:-:S06]  /*12c0*/  HADD2.F32 R26, -RZ, R4.H0_H0 ;  /* 0x20000004ff1a7230 */ /* 0x004fcc0000004100 */
[----:B------:R-:W0:Y:S01]  /*12d0*/  F2I.S64.TRUNC R26, R26 ;  /* 0x0000001a001a7311 */ /* 0x000e22000020d900 */
[----:B------:R-:W-:Y:S05]  /*12e0*/  BRA `(.L_x_20388) ;  /* 0x0000000800dc7947 */ /* 0x000fea0003800000 */
.L_x_20391:
        /* <DEDUP_REMOVED lines=9> */
.L_x_20394:
[----:B------:R-:W2:Y:S02]  /*1380*/  LDG.E.U16 R4, desc[UR36][R4.64] ;  /* 0x0000002404047981 */ /* 0x000ea4000c1e1500 */
[----:B--2---:R-:W-:-:S06]  /*1390*/  HADD2.F32 R26, -RZ, R4.H0_H0 ;  /* 0x20000004ff1a7230 */ /* 0x004fcc0000004100 */
[----:B------:R-:W0:Y:S01]  /*13a0*/  F2I.S64.TRUNC R26, R26 ;  /* 0x0000001a001a7311 */ /* 0x000e22000020d900 */
[----:B------:R-:W-:Y:S05]  /*13b0*/  BRA `(.L_x_20388) ;  /* 0x0000000800a87947 */ /* 0x000fea0003800000 */
.L_x_20393:
[----:B------:R-:W2:Y:S02]  /*13c0*/  LDG.E.64 R4, desc[UR36][R4.64] ;  /* 0x0000002404047981 */ /* 0x000ea4000c1e1b00 */
[----:B--2---:R0:W1:Y:S01]  /*13d0*/  F2I.S64.F64.TRUNC R26, R4 ;  /* 0x00000004001a7311 */ /* 0x004062000030d900 */
[----:B------:R-:W-:Y:S05]  /*13e0*/  BRA `(.L_x_20388) ;  /* 0x00000008009c7947 */ /* 0x000fea0003800000 */
.L_x_20383:
        /* <DEDUP_REMOVED lines=13> */
.L_x_20397:
[----:B------:R-:W2:Y:S02]  /*14c0*/  LDG.E.64 R4, desc[UR36][R4.64] ;  /* 0x0000002404047981 */ /* 0x000ea4000c1e1b00 */
[----:B--2---:R0:W1:Y:S01]  /*14d0*/  F2I.S64.F64.TRUNC R26, R4 ;  /* 0x00000004001a7311 */ /* 0x004062000030d900 */
[----:B------:R-:W-:Y:S05]  /*14e0*/  BRA `(.L_x_20388) ;  /* 0x00000008005c7947 */ /* 0x000fea0003800000 */
.L_x_20396:
        /* <DEDUP_REMOVED lines=27> */
.L_x_20399:
        /* <DEDUP_REMOVED lines=14> */
.L_x_20398:
[----:B------:R-:W2:Y:S02]  /*1780*/  LDG.E.U16 R26, desc[UR36][R4.64] ;  /* 0x00000024041a7981 */ /* 0x000ea4000c1e1500 */
[----:B--2---:R-:W-:-:S06]  /*1790*/  IMAD.U32 R26, R26, 0x10000, RZ ;  /* 0x000100001a1a7824 */ /* 0x004fcc00078e00ff */
[----:B------:R-:W0:Y:S01]  /*17a0*/  F2I.S64.TRUNC R26, R26 ;  /* 0x0000001a001a7311 */ /* 0x000e22000020d900 */
[----:B------:R-:W-:Y:S05]  /*17b0*/  BRA `(.L_x_20388) ;  /* 0x0000000400a87947 */ /* 0x000fea0003800000 */
.L_x_20395:
        /* <DEDUP_REMOVED lines=11> */
.L_x_20402:
        /* <DEDUP_REMOVED lines=21> */
.L_x_20406:
[----:B------:R-:W-:Y:S05]  /*19c0*/  BSYNC B1 ;  /* 0x0000000000017941 */ /* 0x000fea0003800000 */
.L_x_20405:
[----:B------:R-:W-:Y:S01]  /*19d0*/  IMAD.SHL.U32 R3, R3, 0x100000, RZ ;  /* 0x0010000003037824 */ /* 0x000fe200078e00ff */
[----:B------:R-:W-:-:S04]  /*19e0*/  LEA R5, R0, 0x3b800000, 0x17 ;  /* 0x3b80000000057811 */ /* 0x000fc800078eb8ff */
[----:B------:R-:W-:-:S07]  /*19f0*/  LOP3.LUT R26, R5, R3, R26, 0xfe, !PT ;  /* 0x00000003051a7212 */ /* 0x000fce00078efe1a */
.L_x_20404:
[----:B------:R-:W-:Y:S05]  /*1a00*/  BSYNC B0 ;  /* 0x0000000000007941 */ /* 0x000fea0003800000 */
.L_x_20403:
[----:B------:R-:W0:Y:S01]  /*1a10*/  F2I.S64.TRUNC R26, R26 ;  /* 0x0000001a001a7311 */ /* 0x000e22000020d900 */
[----:B------:R-:W-:Y:S05]  /*1a20*/  BRA `(.L_x_20388) ;  /* 0x00000004000c7947 */ /* 0x000fea0003800000 */
.L_x_20401:
        /* <DEDUP_REMOVED lines=21> */
.L_x_20410:
[----:B------:R-:W-:Y:S05]  /*1b80*/  BSYNC B1 ;  /* 0x0000000000017941 */ /* 0x000fea0003800000 */
.L_x_20409:
[----:B------:R-:W-:Y:S01]  /*1b90*/  IMAD.SHL.U32 R3, R3, 0x200000, RZ ;  /* 0x0020000003037824 */ /* 0x000fe200078e00ff */
[----:B------:R-:W-:-:S04]  /*1ba0*/  LEA R5, R0, 0x37800000, 0x17 ;  /* 0x3780000000057811 */ /* 0x000fc800078eb8ff */
[----:B------:R-:W-:-:S07]  /*1bb0*/  LOP3.LUT R26, R5, R3, R26, 0xfe, !PT ;  /* 0x00000003051a7212 */ /* 0x000fce00078efe1a */
.L_x_20408:
[----:B------:R-:W-:Y:S05]  /*1bc0*/  BSYNC B0 ;  /* 0x0000000000007941 */ /* 0x000fea0003800000 */
.L_x_20407:
[----:B------:R-:W0:Y:S01]  /*1bd0*/  F2I.S64.TRUNC R26, R26 ;  /* 0x0000001a001a7311 */ /* 0x000e22000020d900 */
[----:B------:R-:W-:Y:S05]  /*1be0*/  BRA `(.L_x_20388) ;  /* 0x00000000009c7947 */ /* 0x000fea0003800000 */
.L_x_20400:
        /* <DEDUP_REMOVED lines=14> */
.L_x_20414:
[----:B------:R-:W-:Y:S05]  /*1cd0*/  BSYNC B0 ;  /* 0x0000000000007941 */ /* 0x000fea0003800000 */
.L_x_20413:
[----:B------:R-:W0:Y:S01]  /*1ce0*/  F2I.S64.TRUNC R26, R26 ;  /* 0x0000001a001a7311 */ /* 0x000e22000020d900 */
[----:B------:R-:W-:Y:S05]  /*1cf0*/  BRA `(.L_x_20388) ;  /* 0x0000000000587947 */ /* 0x000fea0003800000 */
.L_x_20387:
        /* <DEDUP_REMOVED lines=16> */
.L_x_20415:
[----:B------:R-:W-:Y:S01]  /*1e00*/  CS2R R26, SRZ ;  /* 0x00000000001a7805 */ /* 0x000fe2000001ff00 */
[----:B------:R-:W-:Y:S06]  /*1e10*/  BRA `(.L_x_20388) ;  /* 0x0000000000107947 */ /* 0x000fec0003800000 */
.L_x_20412:
[----:B------:R0:W5:Y:S01]  /*1e20*/  LDG.E.64 R26, desc[UR36][R4.64] ;  /* 0x00000024041a7981 */ /* 0x000162000c1e1b00 */
[----:B------:R-:W-:Y:S05]  /*1e30*/  BRA `(.L_x_20388) ;  /* 0x0000000000087947 */ /* 0x000fea0003800000 */
.L_x_20411:
[----:B------:R0:W5:Y:S01]  /*1e40*/  LDG.E R26, desc[UR36][R4.64] ;  /* 0x00000024041a7981 */ /* 0x000162000c1e1900 */
[----:B------:R-:W-:-:S07]  /*1e50*/  IMAD.MOV.U32 R27, RZ, RZ, RZ ;  /* 0x000000ffff1b7224 */ /* 0x000fce00078e00ff */
.L_x_20388:
[----:B------:R-:W-:-:S07]  /*1e60*/  VIADD R22, R22, 0x80 ;  /* 0x0000008016167836 */ /* 0x000fce0000000000 */
.L_x_20382:
[----:B------:R-:W-:Y:S05]  /*1e70*/  BSYNC B6 ;  /* 0x0000000000067941 */ /* 0x000fea0003800000 */
.L_x_20381:
[----:B------:R-:W-:Y:S01]  /*1e80*/  ISETP.GE.AND P0, PT, R22, R18, PT ;  /* 0x000000121600720c */ /* 0x000fe20003f06270 */
[----:B------:R-:W-:Y:S01]  /*1e90*/  BSSY B6, `(.L_x_20416) ;  /* 0x00000ef000067945 */ /* 0x000fe20003800000 */
[----:B------:R-:W-:Y:S02]  /*1ea0*/  CS2R R16, SRZ ;  /* 0x0000000000107805 */ /* 0x000fe4000001ff00 */
[----:B------:R-:W-:-:S09]  /*1eb0*/  CS2R R24, SRZ ;  /* 0x0000000000187805 */ /* 0x000fd2000001ff00 */
[----:B------:R-:W-:Y:S05]  /*1ec0*/  @P0 BRA `(.L_x_20417) ;  /* 0x0000000c00ac0947 */ /* 0x000fea0003800000 */
[----:B01----:R-:W0:Y:S01]  /*1ed0*/  LDC.64 R4, c[0x0][0x230] ;  /* 0x00008c00ff047b82 */ /* 0x003e220000000a00 */
[----:B--2---:R-:W-:Y:S01]  /*1ee0*/  IMAD R0, R2, 0x200, R22 ;  /* 0x0000020002007824 */ /* 0x004fe200078e0216 */
        /* <DEDUP_REMOVED lines=19> */
.L_x_20421:
[----:B------:R0:W5:Y:S01]  /*2020*/  LDG.E.U8 R24, desc[UR36][R4.64] ;  /* 0x0000002404187981 */ /* 0x000162000c1e1100 */
[----:B------:R-:W-:Y:S01]  /*2030*/  IMAD.MOV.U32 R25, RZ, RZ, RZ ;  /* 0x000000ffff197224 */ /* 0x000fe200078e00ff */
[----:B------:R-:W-:Y:S06]  /*2040*/  BRA `(.L_x_20423) ;  /* 0x0000000c00487947 */ /* 0x000fec0003800000 */
.L_x_20420:
        /* <DEDUP_REMOVED lines=8> */
.L_x_20425:
[----:B------:R-:W2:Y:S02]  /*20d0*/  LDG.E R24, desc[UR36][R4.64] ;  /* 0x0000002404187981 */ /* 0x000ea4000c1e1900 */
[----:B--2---:R-:W-:Y:S01]  /*20e0*/  SHF.R.S32.HI R25, RZ, 0x1f, R24 ;  /* 0x0000001fff197819 */ /* 0x004fe20000011418 */
[----:B------:R-:W-:Y:S06]  /*20f0*/  BRA `(.L_x_20423) ;  /* 0x0000000c001c7947 */ /* 0x000fec0003800000 */
.L_x_20424:
[----:B------:R-:W2:Y:S02]  /*2100*/  LDG.E.S16 R24, desc[UR36][R4.64] ;  /* 0x0000002404187981 */ /* 0x000ea4000c1e1700 */
[----:B--2---:R-:W-:Y:S01]  /*2110*/  SHF.R.S32.HI R25, RZ, 0x1f, R24 ;  /* 0x0000001fff197819 */ /* 0x004fe20000011418 */
[----:B------:R-:W-:Y:S06]  /*2120*/  BRA `(.L_x_20423) ;  /* 0x0000000c00107947 */ /* 0x000fec0003800000 */
.L_x_20419:
        /* <DEDUP_REMOVED lines=9> */
.L_x_20427:
[----:B------:R-:W2:Y:S02]  /*21c0*/  LDG.E.U16 R4, desc[UR36][R4.64] ;  /* 0x0000002404047981 */ /* 0x000ea4000c1e1500 */
[----:B--2---:R-:W-:-:S06]  /*21d0*/  HADD2.F32 R24, -RZ, R4.H0_H0 ;  /* 0x20000004ff187230 */ /* 0x004fcc0000004100 */
[----:B------:R-:W0:Y:S01]  /*21e0*/  F2I.S64.TRUNC R24, R24 ;  /* 0x0000001800187311 */ /* 0x000e22000020d900 */
[----:B------:R-:W-:Y:S05]  /*21f0*/  BRA `(.L_x_20423) ;  /* 0x0000000800dc7947 */ /* 0x000fea0003800000 */
.L_x_20426:
        /* <DEDUP_REMOVED lines=9> */
.L_x_20429:
[----:B------:R-:W2:Y:S02]  /*2290*/  LDG.E.U16 R4, desc[UR36][R4.64] ;  /* 0x0000002404047981 */ /* 0x000ea4000c1e1500 */
[----:B--2---:R-:W-:-:S06]  /*22a0*/  HADD2.F32 R24, -RZ, R4.H0_H0 ;  /* 0x20000004ff187230 */ /* 0x004fcc0000004100 */
[----:B------:R-:W0:Y:S01]  /*22b0*/  F2I.S64.TRUNC R24, R24 ;  /* 0x0000001800187311 */ /* 0x000e22000020d900 */
[----:B------:R-:W-:Y:S05]  /*22c0*/  BRA `(.L_x_20423) ;  /* 0x0000000800a87947 */ /* 0x000fea0003800000 */
.L_x_20428:
[----:B------:R-:W2:Y:S02]  /*22d0*/  LDG.E.64 R4, desc[UR36][R4.64] ;  /* 0x0000002404047981 */ /* 0x000ea4000c1e1b00 */
[----:B--2---:R0:W1:Y:S01]  /*22e0*/  F2I.S64.F64.TRUNC R24, R4 ;  /* 0x0000000400187311 */ /* 0x004062000030d900 */
[----:B------:R-:W-:Y:S05]  /*22f0*/  BRA `(.L_x_20423) ;  /* 0x00000008009c7947 */ /* 0x000fea0003800000 */
.L_x_20418:
        /* <DEDUP_REMOVED lines=13> */
.L_x_20432:
[----:B------:R-:W2:Y:S02]  /*23d0*/  LDG.E.64 R4, desc[UR36][R4.64] ;  /* 0x0000002404047981 */ /* 0x000ea4000c1e1b00 */
[----:B--2---:R0:W1:Y:S01]  /*23e0*/  F2I.S64.F64.TRUNC R24, R4 ;  /* 0x0000000400187311 */ /* 0x004062000030d900 */
[----:B------:R-:W-:Y:S05]  /*23f0*/  BRA `(.L_x_20423) ;  /* 0x00000008005c7947 */ /* 0x000fea0003800000 */
.L_x_20431:
        /* <DEDUP_REMOVED lines=27> */
.L_x_20434:
        /* <DEDUP_REMOVED lines=14> */
.L_x_20433:
[----:B------:R-:W2:Y:S02]  /*2690*/  LDG.E.U16 R24, desc[UR36][R4.64] ;  /* 0x0000002404187981 */ /* 0x000ea4000c1e1500 */
[----:B--2---:R-:W-:-:S06]  /*26a0*/  IMAD.U32 R24, R24, 0x10000, RZ ;  /* 0x0001000018187824 */ /* 0x004fcc00078e00ff */
[----:B------:R-:W0:Y:S01]  /*26b0*/  F2I.S64.TRUNC R24, R24 ;  /* 0x0000001800187311 */ /* 0x000e22000020d900 */
[----:B------:R-:W-:Y:S05]  /*26c0*/  BRA `(.L_x_20423) ;  /* 0x0000000400a87947 */ /* 0x000fea0003800000 */
.L_x_20430:
        /* <DEDUP_REMOVED lines=11> */
.L_x_20437:
        /* <DEDUP_REMOVED lines=21> */
.L_x_20441:
[----:B------:R-:W-:Y:S05]  /*28d0*/  BSYNC B1 ;  /* 0x0000000000017941 */ /* 0x000fea0003800000 */
.L_x_20440:
[----:B------:R-:W-:Y:S01]  /*28e0*/  IMAD.SHL.U32 R3, R3, 0x100000, RZ ;  /* 0x0010000003037824 */ /* 0x000fe200078e00ff */
[----:B------:R-:W-:-:S04]  /*28f0*/  LEA R5, R0, 0x3b800000, 0x17 ;  /* 0x3b80000000057811 */ /* 0x000fc800078eb8ff */
[----:B------:R-:W-:-:S07]  /*2900*/  LOP3.LUT R24, R5, R3, R24, 0xfe, !PT ;  /* 0x0000000305187212 */ /* 0x000fce00078efe18 */
.L_x_20439:
[----:B------:R-:W-:Y:S05]  /*2910*/  BSYNC B0 ;  /* 0x0000000000007941 */ /* 0x000fea0003800000 */
.L_x_20438:
[----:B------:R-:W1:Y:S01]  /*2920*/  F2I.S64.TRUNC R24, R24 ;  /* 0x0000001800187311 */ /* 0x000e62000020d900 */
[----:B------:R-:W-:Y:S05]  /*2930*/  BRA `(.L_x_20423) ;  /* 0x00000004000c7947 */ /* 0x000fea0003800000 */
.L_x_20436:
        /* <DEDUP_REMOVED lines=21> */
.L_x_20445:
[----:B------:R-:W-:Y:S05]  /*2a90*/  BSYNC B1 ;  /* 0x0000000000017941 */ /* 0x000fea0003800000 */
.L_x_20444:
[----:B------:R-:W-:Y:S01]  /*2aa0*/  IMAD.SHL.U32 R3, R3, 0x200000, RZ ;  /* 0x0020000003037824 */ /* 0x000fe200078e00ff */
[----:B------:R-:W-:-:S04]  /*2ab0*/  LEA R5, R0, 0x37800000, 0x17 ;  /* 0x3780000000057811 */ /* 0x000fc800078eb8ff */
[----:B------:R-:W-:-:S07]  /*2ac0*/  LOP3.LUT R24, R5, R3, R24, 0xfe, !PT ;  /* 0x0000000305187212 */ /* 0x000fce00078efe18 */
.L_x_20443:
[----:B------:R-:W-:Y:S05]  /*2ad0*/  BSYNC B0 ;  /* 0x0000000000007941 */ /* 0x000fea0003800000 */
.L_x_20442:
[----:B------:R-:W2:Y:S01]  /*2ae0*/  F2I.S64.TRUNC R24, R24 ;  /* 0x0000001800187311 */ /* 0x000ea2000020d900 */
[----:B------:R-:W-:Y:S05]  /*2af0*/  BRA `(.L_x_20423) ;  /* 0x00000000009c7947 */ /* 0x000fea0003800000 */
.L_x_20435:
        /* <DEDUP_REMOVED lines=14> */
.L_x_20449:
[----:B------:R-:W-:Y:S05]  /*2be0*/  BSYNC B0 ;  /* 0x0000000000007941 */ /* 0x000fea0003800000 */
.L_x_20448:
[----:B------:R-:W0:Y:S01]  /*2bf0*/  F2I.S64.TRUNC R24, R24 ;  /* 0x0000001800187311 */ /* 0x000e22000020d900 */
[----:B------:R-:W-:Y:S05]  /*2c00*/  BRA `(.L_x_20423) ;  /* 0x0000000000587947 */ /* 0x000fea0003800000 */
.L_x_20422:
        /* <DEDUP_REMOVED lines=16> */
.L_x_20450:
[----:B------:R-:W-:Y:S01]  /*2d10*/  CS2R R24, SRZ ;  /* 0x0000000000187805 */ /* 0x000fe2000001ff00 */
[----:B------:R-:W-:Y:S06]  /*2d20*/  BRA `(.L_x_20423) ;  /* 0x0000000000107947 */ /* 0x000fec0003800000 */
.L_x_20447:
[----:B------:R0:W5:Y:S01]  /*2d30*/  LDG.E.64 R24, desc[UR36][R4.64] ;  /* 0x0000002404187981 */ /* 0x000162000c1e1b00 */
[----:B------:R-:W-:Y:S05]  /*2d40*/  BRA `(.L_x_20423) ;  /* 0x0000000000087947 */ /* 0x000fea0003800000 */
.L_x_20446:
[----:B------:R0:W5:Y:S01]  /*2d50*/  LDG.E R24, desc[UR36][R4.64] ;  /* 0x0000002404187981 */ /* 0x000162000c1e1900 */
[----:B------:R-:W-:-:S07]  /*2d60*/  IMAD.MOV.U32 R25, RZ, RZ, RZ ;  /* 0x000000ffff197224 */ /* 0x000fce00078e00ff */
.L_x_20423:
[----:B------:R-:W-:-:S07]  /*2d70*/  VIADD R22, R22, 0x80 ;  /* 0x0000008016167836 */ /* 0x000fce0000000000 */
.L_x_20417:
[----:B------:R-:W-:Y:S05]  /*2d80*/  BSYNC B6 ;  /* 0x0000000000067941 */ /* 0x000fea0003800000 */
.L_x_20416:
[----:B------:R-:W-:Y:S01]  /*2d90*/  ISETP.GE.AND P0, PT, R22, R18, PT ;  /* 0x000000121600720c */ /* 0x000fe20003f06270 */
[----:B------:R-:W-:-:S12]  /*2da0*/  BSSY B6, `(.L_x_20451) ;  /* 0x00000ea000067945 */ /* 0x000fd80003800000 */
[----:B------:R-:W-:Y:S05]  /*2db0*/  @P0 BRA `(.L_x_20452) ;  /* 0x0000000c00a00947 */ /* 0x000fea0003800000 */
[----:B01----:R-:W0:Y:S01]  /*2dc0*/  LDC.64 R4, c[0x0][0x230] ;  /* 0x00008c00ff047b82 */ /* 0x003e220000000a00 */
[----:B--2---:R-:W-:Y:S01]  /*2dd0*/  PRMT R0, R19, 0x9910, RZ ;  /* 0x0000991013007816 */ /* 0x004fe200000000ff */
        /* <DEDUP_REMOVED lines=18> */
.L_x_20456:
[----:B------:R0:W5:Y:S01]  /*2f00*/  LDG.E.U8 R16, desc[UR36][R4.64] ;  /* 0x0000002404107981 */ /* 0x000162000c1e1100 */
[----:B------:R-:W-:Y:S01]  /*2f10*/  IMAD.MOV.U32 R17, RZ, RZ, RZ ;  /* 0x000000ffff117224 */ /* 0x000fe200078e00ff */
[----:B------:R-:W-:Y:S06]  /*2f20*/  BRA `(.L_x_20452) ;  /* 0x0000000c00447947 */ /* 0x000fec0003800000 */
.L_x_20455:
        /* <DEDUP_REMOVED lines=8> */
.L_x_20459:
[----:B------:R-:W2:Y:S02]  /*2fb0*/  LDG.E R16, desc[UR36][R4.64] ;  /* 0x0000002404107981 */ /* 0x000ea4000c1e1900 */
[----:B--2---:R-:W-:Y:S01]  /*2fc0*/  SHF.R.S32.HI R17, RZ, 0x1f, R16 ;  /* 0x0000001fff117819 */ /* 0x004fe20000011410 */
[----:B------:R-:W-:Y:S06]  /*2fd0*/  BRA `(.L_x_20452) ;  /* 0x0000000c00187947 */ /* 0x000fec0003800000 */
.L_x_20458:
[----:B------:R-:W2:Y:S02]  /*2fe0*/  LDG.E.S16 R16, desc[UR36][R4.64] ;  /* 0x0000002404107981 */ /* 0x000ea4000c1e1700 */
[----:B--2---:R-:W-:Y:S01]  /*2ff0*/  SHF.R.S32.HI R17, RZ, 0x1f, R16 ;  /* 0x0000001fff117819 */ /* 0x004fe20000011410 */
[----:B------:R-:W-:Y:S06]  /*3000*/  BRA `(.L_x_20452) ;  /* 0x0000000c000c7947 */ /* 0x000fec0003800000 */
.L_x_20454:
        /* <DEDUP_REMOVED lines=9> */
.L_x_20461:
[----:B------:R-:W2:Y:S02]  /*30a0*/  LDG.E.U16 R4, desc[UR36][R4.64] ;  /* 0x0000002404047981 */ /* 0x000ea4000c1e1500 */
[----:B--2---:R-:W-:-:S06]  /*30b0*/  HADD2.F32 R16, -RZ, R4.H0_H0 ;  /* 0x20000004ff107230 */ /* 0x004fcc0000004100 */
[----:B------:R-:W0:Y:S01]  /*30c0*/  F2I.S64.TRUNC R16, R16 ;  /* 0x0000001000107311 */ /* 0x000e22000020d900 */
[----:B------:R-:W-:Y:S05]  /*30d0*/  BRA `(.L_x_20452) ;  /* 0x0000000800d87947 */ /* 0x000fea0003800000 */
.L_x_20460:
        /* <DEDUP_REMOVED lines=9> */
.L_x_20463:
[----:B------:R-:W2:Y:S02]  /*3170*/  LDG.E.U16 R4, desc[UR36][R4.64] ;  /* 0x0000002404047981 */ /* 0x000ea4000c1e1500 */
[----:B--2---:R-:W-:-:S06]  /*3180*/  HADD2.F32 R16, -RZ, R4.H0_H0 ;  /* 0x20000004ff107230 */ /* 0x004fcc0000004100 */
[----:B------:R-:W0:Y:S01]  /*3190*/  F2I.S64.TRUNC R16, R16 ;  /* 0x0000001000107311 */ /* 0x000e22000020d900 */
[----:B------:R-:W-:Y:S05]  /*31a0*/  BRA `(.L_x_20452) ;  /* 0x0000000800a47947 */ /* 0x000fea0003800000 */
.L_x_20462:
[----:B------:R-:W2:Y:S02]  /*31b0*/  LDG.E.64 R4, desc[UR36][R4.64] ;  /* 0x0000002404047981 */ /* 0x000ea4000c1e1b00 */
[----:B--2---:R0:W1:Y:S01]  /*31c0*/  F2I.S64.F64.TRUNC R16, R4 ;  /* 0x0000000400107311 */ /* 0x004062000030d900 */
[----:B------:R-:W-:Y:S05]  /*31d0*/  BRA `(.L_x_20452) ;  /* 0x0000000800987947 */ /* 0x000fea0003800000 */
.L_x_20453:
        /* <DEDUP_REMOVED lines=13> */
.L_x_20466:
[----:B------:R-:W2:Y:S02]  /*32b0*/  LDG.E.64 R4, desc[UR36][R4.64] ;  /* 0x0000002404047981 */ /* 0x000ea4000c1e1b00 */
[----:B--2---:R0:W1:Y:S01]  /*32c0*/  F2I.S64.F64.TRUNC R16, R4 ;  /* 0x0000000400107311 */ /* 0x004062000030d900 */
[----:B------:R-:W-:Y:S05]  /*32d0*/  BRA `(.L_x_20452) ;  /* 0x0000000800587947 */ /* 0x000fea0003800000 */
.L_x_20465:
        /* <DEDUP_REMOVED lines=27> */
.L_x_20468:
        /* <DEDUP_REMOVED lines=14> */
.L_x_20467:
[----:B------:R-:W2:Y:S02]  /*3570*/  LDG.E.U16 R16, desc[UR36][R4.64] ;  /* 0x0000002404107981 */ /* 0x000ea4000c1e1500 */
[----:B--2---:R-:W-:-:S06]  /*3580*/  IMAD.U32 R16, R16, 0x10000, RZ ;  /* 0x0001000010107824 */ /* 0x004fcc00078e00ff */
[----:B------:R-:W0:Y:S01]  /*3590*/  F2I.S64.TRUNC R16, R16 ;  /* 0x0000001000107311 */ /* 0x000e22000020d900 */
[----:B------:R-:W-:Y:S05]  /*35a0*/  BRA `(.L_x_20452) ;  /* 0x0000000400a47947 */ /* 0x000fea0003800000 */
.L_x_20464:
        /* <DEDUP_REMOVED lines=11> */
.L_x_20471:
        /* <DEDUP_REMOVED lines=21> */
.L_x_20475:
[----:B------:R-:W-:Y:S05]  /*37b0*/  BSYNC B1 ;  /* 0x0000000000017941 */ /* 0x000fea0003800000 */
.L_x_20474:
[----:B------:R-:W-:Y:S01]  /*37c0*/  IMAD.SHL.U32 R3, R3, 0x100000, RZ ;  /* 0x0010000003037824 */ /* 0x000fe200078e00ff */
[----:B------:R-:W-:-:S04]  /*37d0*/  LEA R5, R0, 0x3b800000, 0x17 ;  /* 0x3b80000000057811 */ /* 0x000fc800078eb8ff */
[----:B------:R-:W-:-:S07]  /*37e0*/  LOP3.LUT R16, R5, R3, R16, 0xfe, !PT ;  /* 0x0000000305107212 */ /* 0x000fce00078efe10 */
.L_x_20473:
[----:B------:R-:W-:Y:S05]  /*37f0*/  BSYNC B0 ;  /* 0x0000000000007941 */ /* 0x000fea0003800000 */
.L_x_20472:
[----:B------:R-:W0:Y:S01]  /*3800*/  F2I.S64.TRUNC R16, R16 ;  /* 0x0000001000107311 */ /* 0x000e22000020d900 */
[----:B------:R-:W-:Y:S05]  /*3810*/  BRA `(.L_x_20452) ;  /* 0x0000000400087947 */ /* 0x000fea0003800000 */
.L_x_20470:
        /* <DEDUP_REMOVED lines=21> */
.L_x_20479:
[----:B------:R-:W-:Y:S05]  /*3970*/  BSYNC B1 ;  /* 0x0000000000017941 */ /* 0x000fea0003800000 */
.L_x_20478:
[----:B------:R-:W-:Y:S01]  /*3980*/  IMAD.SHL.U32 R3, R3, 0x200000, RZ ;  /* 0x0020000003037824 */ /* 0x000fe200078e00ff */
[----:B------:R-:W-:-:S04]  /*3990*/  LEA R5, R0, 0x37800000, 0x17 ;  /* 0x3780000000057811 */ /* 0x000fc800078eb8ff */
[----:B------:R-:W-:-:S07]  /*39a0*/  LOP3.LUT R16, R5, R3, R16, 0xfe, !PT ;  /* 0x0000000305107212 */ /* 0x000fce00078efe10 */
.L_x_20477:
[----:B------:R-:W-:Y:S05]  /*39b0*/  BSYNC B0 ;  /* 0x0000000000007941 */ /* 0x000fea0003800000 */
.L_x_20476:
[----:B------:R-:W0:Y:S01]  /*39c0*/  F2I.S64.TRUNC R16, R16 ;  /* 0x0000001000107311 */ /* 0x000e22000020d900 */
[----:B------:R-:W-:Y:S05]  /*39d0*/  BRA `(.L_x_20452) ;  /* 0x0000000000987947 */ /* 0x000fea0003800000 */
.L_x_20469:
        /* <DEDUP_REMOVED lines=14> */
.L_x_20483:
[----:B------:R-:W-:Y:S05]  /*3ac0*/  BSYNC B0 ;  /* 0x0000000000007941 */ /* 0x000fea0003800000 */
.L_x_20482:
[----:B------:R-:W0:Y:S01]  /*3ad0*/  F2I.S64.TRUNC R16, R16 ;  /* 0x0000001000107311 */ /* 0x000e22000020d900 */
[----:B------:R-:W-:Y:S05]  /*3ae0*/  BRA `(.L_x_20452) ;  /* 0x0000000000547947 */ /* 0x000fea0003800000 */
.L_x_20457:
        /* <DEDUP_REMOVED lines=16> */
.L_x_20484:
[----:B------:R-:W-:Y:S05]  /*3bf0*/  BRA `(.L_x_20452) ;  /* 0x0000000000107947 */ /* 0x000fea0003800000 */
.L_x_20481:
[----:B------:R0:W5:Y:S01]  /*3c00*/  LDG.E.64 R16, desc[UR36][R4.64] ;  /* 0x0000002404107981 */ /* 0x000162000c1e1b00 */
[----:B------:R-:W-:Y:S05]  /*3c10*/  BRA `(.L_x_20452) ;  /* 0x0000000000087947 */ /* 0x000fea0003800000 */
.L_x_20480:
[----:B------:R0:W5:Y:S01]  /*3c20*/  LDG.E R16, desc[UR36][R4.64] ;  /* 0x0000002404107981 */ /* 0x000162000c1e1900 */
[----:B------:R-:W-:-:S07]  /*3c30*/  IMAD.MOV.U32 R17, RZ, RZ, RZ ;  /* 0x000000ffff117224 */ /* 0x000fce00078e00ff */
.L_x_20452:
[----:B------:R-:W-:Y:S05]  /*3c40*/  BSYNC B6 ;  /* 0x0000000000067941 */ /* 0x000fea0003800000 */
.L_x_20451:
[----:B------:R-:W3:Y:S01]  /*3c50*/  S2R R23, SR_TID.X ;  /* 0x0000000000177919 */ /* 0x000ee20000002100 */
[----:B0-2---:R-:W0:Y:S01]  /*3c60*/  LDC R0, c[0x0][0x220] ;  /* 0x00008800ff007b82 */ /* 0x005e220000000800 */
[----:B------:R-:W-:Y:S07]  /*3c70*/  BSSY B0, `(.L_x_20485) ;  /* 0x0000023000007945 */ /* 0x000fee0003800000 */
[----:B------:R-:W2:Y:S01]  /*3c80*/  LDC R3, c[0x0][0x224] ;  /* 0x00008900ff037b82 */ /* 0x000ea20000000800 */
[----:B---3--:R-:W-:-:S13]  /*3c90*/  ISETP.GE.AND P1, PT, R23, R18, PT ;  /* 0x000000121700720c */ /* 0x008fda0003f26270 */
[----:B------:R-:W-:Y:S05]  /*3ca0*/  @P1 BRA `(.L_x_20486) ;  /* 0x00000000007c1947 */ /* 0x000fea0003800000 */
[----:B------:R-:W-:Y:S02]  /*3cb0*/  ULDC UR4, c[0x0][0x224] ;  /* 0x0000890000047ab9 */ /* 0x000fe40000000800 */
[----:B-1--45:R-:W-:-:S04]  /*3cc0*/  LOP3.LUT R4, R29, UR4, RZ, 0xfc, !PT ;  /* 0x000000041d047c12 */ /* 0x032fc8000f8efcff */
[----:B------:R-:W-:-:S13]  /*3cd0*/  ISETP.NE.U32.AND P0, PT, R4, RZ, PT ;  /* 0x000000ff0400720c */ /* 0x000fda0003f05070 */
[----:B------:R-:W-:Y:S05]  /*3ce0*/  @!P0 BRA `(.L_x_20487) ;  /* 0x00000000001c8947 */ /* 0x000fea0003800000 */
[----:B------:R-:W-:Y:S01]  /*3cf0*/  IMAD.MOV.U32 R10, RZ, RZ, R28 ;  /* 0x000000ffff0a7224 */ /* 0x000fe200078e001c */
[----:B------:R-:W-:Y:S01]  /*3d00*/  MOV R11, 0x3d30 ;  /* 0x00003d30000b7802 */ /* 0x000fe20000000f00 */
[----:B------:R-:W-:-:S07]  /*3d10*/  IMAD.MOV.U32 R12, RZ, RZ, R29 ;  /* 0x000000ffff0c7224 */ /* 0x000fce00078e001d */
[----:B0-2---:R-:W-:Y:S05]  /*3d20*/  CALL.REL.NOINC `($__internal_8_$__cuda_sm20_rem_s64) ;  /* 0x0000004400187944 */ /* 0x005fea0003c00000 */
[----:B------:R-:W-:Y:S02]  /*3d30*/  IMAD.MOV.U32 R4, RZ, RZ, R8 ;  /* 0x000000ffff047224 */ /* 0x000fe400078e0008 */
[----:B------:R-:W-:Y:S01]  /*3d40*/  IMAD.MOV.U32 R5, RZ, RZ, R9 ;  /* 0x000000ffff057224 */ /* 0x000fe200078e0009 */
[----:B------:R-:W-:Y:S06]  /*3d50*/  BRA `(.L_x_20486) ;  /* 0x0000000000507947 */ /* 0x000fec0003800000 */
.L_x_20487:
[----:B------:R-:W-:Y:S02]  /*3d60*/  ULDC UR4, c[0x0][0x220] ;  /* 0x0000880000047ab9 */ /* 0x000fe40000000800 */
[----:B------:R-:W1:Y:S01]  /*3d70*/  I2F.U32.RP R6, UR4 ;  /* 0x0000000400067d06 */ /* 0x000e620008209000 */
[----:B------:R-:W-:-:S07]  /*3d80*/  ISETP.NE.U32.AND P2, PT, RZ, UR4, PT ;  /* 0x00000004ff007c0c */ /* 0x000fce000bf45070 */
[----:B-1----:R-:W1:Y:S02]  /*3d90*/  MUFU.RCP R6, R6 ;  /* 0x0000000600067308 */ /* 0x002e640000001000 */
[----:B-1----:R-:W-:-:S06]  /*3da0*/  VIADD R4, R6, 0xffffffe ;  /* 0x0ffffffe06047836 */ /* 0x002fcc0000000000 */
[----:B------:R1:W3:Y:S02]  /*3db0*/  F2I.FTZ.U32.TRUNC.NTZ R5, R4 ;  /* 0x0000000400057305 */ /* 0x0002e4000021f000 */
[----:B-1----:R-:W-:Y:S02]  /*3dc0*/  IMAD.MOV.U32 R4, RZ, RZ, RZ ;  /* 0x000000ffff047224 */ /* 0x002fe400078e00ff */
[----:B---3--:R-:W-:-:S04]  /*3dd0*/  IMAD.MOV R7, RZ, RZ, -R5 ;  /* 0x000000ffff077224 */ /* 0x008fc800078e0a05 */
        /* <DEDUP_REMOVED lines=10> */
[----:B------:R-:W-:-:S05]  /*3e80*/  @!P2 LOP3.LUT R28, RZ, UR4, RZ, 0x33, !PT ;  /* 0x00000004ff1cac12 */ /* 0x000fca000f8e33ff */
[----:B------:R-:W-:-:S07]  /*3e90*/  IMAD.MOV.U32 R4, RZ, RZ, R28 ;  /* 0x000000ffff047224 */ /* 0x000fce00078e001c */
.L_x_20486:
[----:B------:R-:W-:Y:S05]  /*3ea0*/  BSYNC B0 ;  /* 0x0000000000007941 */ /* 0x000fea0003800000 */
.L_x_20485:
[----:B------:R-:W-:Y:S01]  /*3eb0*/  VIADD R22, R23, 0x80 ;  /* 0x0000008017167836 */ /* 0x000fe20000000000 */
[----:B------:R-:W-:Y:S04]  /*3ec0*/  BSSY B0, `(.L_x_20488) ;  /* 0x0000021000007945 */ /* 0x000fe80003800000 */
[----:B------:R-:W-:-:S13]  /*3ed0*/  ISETP.GE.AND P0, PT, R22, R18, PT ;  /* 0x000000121600720c */ /* 0x000fda0003f06270 */
[----:B------:R-:W-:Y:S05]  /*3ee0*/  @P0 BRA `(.L_x_20489) ;  /* 0x0000000000780947 */ /* 0x000fea0003800000 */
[----:B------:R-:W-:Y:S02]  /*3ef0*/  ULDC UR4, c[0x0][0x224] ;  /* 0x0000890000047ab9 */ /* 0x000fe40000000800 */
[----:B-1---5:R-:W-:-:S04]  /*3f00*/  LOP3.LUT R6, R27, UR4, RZ, 0xfc, !PT ;  /* 0x000000041b067c12 */ /* 0x022fc8000f8efcff */
[----:B------:R-:W-:-:S13]  /*3f10*/  ISETP.NE.U32.AND P0, PT, R6, RZ, PT ;  /* 0x000000ff0600720c */ /* 0x000fda0003f05070 */
[----:B------:R-:W-:Y:S05]  /*3f20*/  @!P0 BRA `(.L_x_20490) ;  /* 0x00000000001c8947 */ /* 0x000fea0003800000 */
[----:B------:R-:W-:Y:S01]  /*3f30*/  IMAD.MOV.U32 R10, RZ, RZ, R26 ;  /* 0x000000ffff0a7224 */ /* 0x000fe200078e001a */
[----:B------:R-:W-:Y:S01]  /*3f40*/  MOV R11, 0x3f70 ;  /* 0x00003f70000b7802 */ /* 0x000fe20000000f00 */
[----:B------:R-:W-:-:S07]  /*3f50*/  IMAD.MOV.U32 R12, RZ, RZ, R27 ;  /* 0x000000ffff0c7224 */ /* 0x000fce00078e001b */
[----:B0-2-4-:R-:W-:Y:S05]  /*3f60*/  CALL.REL.NOINC `($__internal_8_$__cuda_sm20_rem_s64) ;  /* 0x0000004000887944 */ /* 0x015fea0003c00000 */
[----:B------:R-:W-:Y:S02]  /*3f70*/  IMAD.MOV.U32 R26, RZ, RZ, R8 ;  /* 0x000000ffff1a7224 */ /* 0x000fe400078e0008 */
[----:B------:R-:W-:Y:S01]  /*3f80*/  IMAD.MOV.U32 R27, RZ, RZ, R9 ;  /* 0x000000ffff1b7224 */ /* 0x000fe200078e0009 */
[----:B------:R-:W-:Y:S06]  /*3f90*/  BRA `(.L_x_20489) ;  /* 0x00000000004c7947 */ /* 0x000fec0003800000 */
.L_x_20490:
[----:B------:R-:W-:Y:S01]  /*3fa0*/  ULDC UR4, c[0x0][0x220] ;  /* 0x0000880000047ab9 */ /* 0x000fe20000000800 */
[----:B------:R-:W-:Y:S01]  /*3fb0*/  IMAD.MOV.U32 R6, RZ, RZ, RZ ;  /* 0x000000ffff067224 */ /* 0x000fe200078e00ff */
[----:B------:R-:W1:Y:S01]  /*3fc0*/  I2F.U32.RP R8, UR4 ;  /* 0x0000000400087d06 */ /* 0x000e620008209000 */
[----:B------:R-:W-:Y:S01]  /*3fd0*/  ISETP.NE.U32.AND P2, PT, RZ, UR4, PT ;  /* 0x00000004ff007c0c */ /* 0x000fe2000bf45070 */
[----:B------:R-:W-:-:S06]  /*3fe0*/  IMAD.MOV.U32 R27, RZ, RZ, RZ ;  /* 0x000000ffff1b7224 */ /* 0x000fcc00078e00ff */
[----:B-1----:R-:W1:Y:S02]  /*3ff0*/  MUFU.RCP R8, R8 ;  /* 0x0000000800087308 */ /* 0x002e640000001000 */
[----:B-1----:R-:W-:-:S06]  /*4000*/  VIADD R9, R8, 0xffffffe ;  /* 0x0ffffffe08097836 */ /* 0x002fcc0000000000 */
[----:B------:R-:W1:Y:S02]  /*4010*/  F2I.FTZ.U32.TRUNC.NTZ R7, R9 ;  /* 0x0000000900077305 */ /* 0x000e64000021f000 */
[----:B-1----:R-:W-:-:S04]  /*4020*/  IMAD.MOV R11, RZ, RZ, -R7 ;  /* 0x000000ffff0b7224 */ /* 0x002fc800078e0a07 */
[----:B------:R-:W-:-:S04]  /*4030*/  IMAD R11, R11, UR4, RZ ;  /* 0x000000040b0b7c24 */ /* 0x000fc8000f8e02ff */
[----:B------:R-:W-:-:S06]  /*4040*/  IMAD.HI.U32 R11, R7, R11, R6 ;  /* 0x0000000b070b7227 */ /* 0x000fcc00078e0006 */
        /* <DEDUP_REMOVED lines=8> */
.L_x_20489:
[----:B------:R-:W-:Y:S05]  /*40d0*/  BSYNC B0 ;  /* 0x0000000000007941 */ /* 0x000fea0003800000 */
.L_x_20488:
        /* <DEDUP_REMOVED lines=15> */
.L_x_20493:
        /* <DEDUP_REMOVED lines=19> */
.L_x_20492:
[----:B------:R-:W-:Y:S05]  /*4300*/  BSYNC B0 ;  /* 0x0000000000007941 */ /* 0x000fea0003800000 */
.L_x_20491:
        /* <DEDUP_REMOVED lines=15> */
.L_x_20496:
[----:B------:R-:W-:Y:S01]  /*4400*/  ULDC UR4, c[0x0][0x220] ;  /* 0x0000880000047ab9 */ /* 0x000fe20000000800 */
[----:B------:R-:W-:Y:S01]  /*4410*/  IMAD.MOV.U32 R17, RZ, RZ, RZ ;  /* 0x000000ffff117224 */ /* 0x000fe200078e00ff */
[----:B------:R-:W1:Y:S01]  /*4420*/  I2F.U32.RP R8, UR4 ;  /* 0x0000000400087d06 */ /* 0x000e620008209000 */
[----:B------:R-:W-:-:S07]  /*4430*/  ISETP.NE.U32.AND P2, PT, RZ, UR4, PT ;  /* 0x00000004ff007c0c */ /* 0x000fce000bf45070 */
[----:B-1----:R-:W1:Y:S02]  /*4440*/  MUFU.RCP R8, R8 ;  /* 0x0000000800087308 */ /* 0x002e640000001000 */
[----:B-1----:R-:W-:-:S06]  /*4450*/  VIADD R6, R8, 0xffffffe ;  /* 0x0ffffffe08067836 */ /* 0x002fcc0000000000 */
[----:B------:R1:W2:Y:S02]  /*4460*/  F2I.FTZ.U32.TRUNC.NTZ R7, R6 ;  /* 0x0000000600077305 */ /* 0x0002a4000021f000 */
[----:B-1----:R-:W-:Y:S02]  /*4470*/  IMAD.MOV.U32 R6, RZ, RZ, RZ ;  /* 0x000000ffff067224 */ /* 0x002fe400078e00ff */
[----:B--2---:R-:W-:-:S04]  /*4480*/  IMAD.MOV R3, RZ, RZ, -R7 ;  /* 0x000000ffff037224 */ /* 0x004fc800078e0a07 */
[----:B------:R-:W-:-:S04]  /*4490*/  IMAD R3, R3, UR4, RZ ;  /* 0x0000000403037c24 */ /* 0x000fc8000f8e02ff */
[----:B------:R-:W-:-:S06]  /*44a0*/  IMAD.HI.U32 R3, R7, R3, R6 ;  /* 0x0000000307037227 */ /* 0x000fcc00078e0006 */
[----:B0-----:R-:W-:-:S04]  /*44b0*/  IMAD.HI.U32 R0, R3, R16, RZ ;  /* 0x0000001003007227 */ /* 0x001fc800078e00ff */
[----:B------:R-:W-:-:S04]  /*44c0*/  IMAD.MOV R3, RZ, RZ, -R0 ;  /* 0x000000ffff037224 */ /* 0x000fc800078e0a00 */
[----:B------:R-:W-:-:S05]  /*44d0*/  IMAD R16, R3, UR4, R16 ;  /* 0x0000000403107c24 */ /* 0x000fca000f8e0210 */
[----:B------:R-:W-:-:S13]  /*44e0*/  ISETP.GE.U32.AND P0, PT, R16, UR4, PT ;  /* 0x0000000410007c0c */ /* 0x000fda000bf06070 */
[----:B------:R-:W-:-:S05]  /*44f0*/  @P0 VIADD R16, R16, -UR4 ;  /* 0x8000000410100c36 */ /* 0x000fca0008000000 */
[----:B------:R-:W-:-:S13]  /*4500*/  ISETP.GE.U32.AND P0, PT, R16, UR4, PT ;  /* 0x0000000410007c0c */ /* 0x000fda000bf06070 */
[----:B------:R-:W-:Y:S01]  /*4510*/  @P0 VIADD R16, R16, -UR4 ;  /* 0x8000000410100c36 */ /* 0x000fe20008000000 */
[----:B------:R-:W-:-:S07]  /*4520*/  @!P2 LOP3.LUT R16, RZ, UR4, RZ, 0x33, !PT ;  /* 0x00000004ff10ac12 */ /* 0x000fce000f8e33ff */
.L_x_20495:
[----:B------:R-:W-:Y:S05]  /*4530*/  BSYNC B0 ;  /* 0x0000000000007941 */ /* 0x000fea0003800000 */
.L_x_20494:
[----:B------:R-:W3:Y:S01]  /*4540*/  LDC.U8 R19, c[0x0][0x244] ;  /* 0x00009100ff137b82 */ /* 0x000ee20000000000 */
[----:B------:R-:W-:Y:S04]  /*4550*/  BSSY B6, `(.L_x_20497) ;  /* 0x0000100000067945 */ /* 0x000fe80003800000 */
[----:B------:R-:W-:Y:S05]  /*4560*/  @P1 BRA `(.L_x_20498) ;  /* 0x0000000c00f81947 */ /* 0x000fea0003800000 */
[----:B--2---:R-:W0:Y:S01]  /*4570*/  S2R R3, SR_TID.X ;  /* 0x0000000000037919 */ /* 0x004e220000002100 */
[----:B------:R-:W2:Y:S01]  /*4580*/  LDC.64 R8, c[0x0][0x228] ;  /* 0x00008a00ff087b82 */ /* 0x000ea20000000a00 */
[----:B---3--:R-:W-:Y:S01]  /*4590*/  PRMT R6, R19, 0x9910, RZ ;  /* 0x0000991013067816 */ /* 0x008fe200000000ff */
        /* <DEDUP_REMOVED lines=19> */
.L_x_20502:
[----:B------:R0:W-:Y:S01]  /*46d0*/  STG.E.U8 desc[UR36][R8.64], R4 ;  /* 0x0000000408007986 */ /* 0x0001e2000c101124 */
[----:B------:R-:W-:Y:S01]  /*46e0*/  IMAD.MOV.U32 R23, RZ, RZ, R22 ;  /* 0x000000ffff177224 */ /* 0x000fe200078e0016 */
[----:B------:R-:W-:Y:S06]  /*46f0*/  BRA `(.L_x_20498) ;  /* 0x0000000c00947947 */ /* 0x000fec0003800000 */
.L_x_20501:
        /* <DEDUP_REMOVED lines=9> */
.L_x_20505:
[----:B------:R0:W-:Y:S01]  /*4790*/  STG.E desc[UR36][R8.64], R4 ;  /* 0x0000000408007986 */ /* 0x0001e2000c101924 */
[----:B------:R-:W-:Y:S01]  /*47a0*/  IMAD.MOV.U32 R23, RZ, RZ, R22 ;  /* 0x000000ffff177224 */ /* 0x000fe200078e0016 */
[----:B------:R-:W-:Y:S06]  /*47b0*/  BRA `(.L_x_20498) ;  /* 0x0000000c00647947 */ /* 0x000fec0003800000 */
.L_x_20504:
[----:B------:R0:W-:Y:S01]  /*47c0*/  STG.E.U16 desc[UR36][R8.64], R4 ;  /* 0x0000000408007986 */ /* 0x0001e2000c101524 */
[----:B------:R-:W-:Y:S01]  /*47d0*/  IMAD.MOV.U32 R23, RZ, RZ, R22 ;  /* 0x000000ffff177224 */ /* 0x000fe200078e0016 */
[----:B------:R-:W-:Y:S06]  /*47e0*/  BRA `(.L_x_20498) ;  /* 0x0000000c00587947 */ /* 0x000fec0003800000 */
.L_x_20500:
[----:B------:R-:W-:-:S13]  /*47f0*/  ISETP.GT.AND P0, PT, R0, 0x6, PT ;  /* 0x000000060000780c */ /* 0x000fda0003f04270 */
[----:B------:R-:W-:Y:S05]  /*4800*/  @P0 BRA `(.L_x_20506) ;  /* 0x0000000000340947 */ /* 0x000fea0003800000 */
[----:B------:R-:W-:-:S13]  /*4810*/  ISETP.NE.AND P0, PT, R0, 0x5, PT ;  /* 0x000000050000780c */ /* 0x000fda0003f05270 */
[----:B------:R-:W-:Y:S05]  /*4820*/  @!P0 BRA `(.L_x_20507) ;  /* 0x0000000000188947 */ /* 0x000fea0003800000 */
[----:B------:R-:W-:-:S13]  /*4830*/  ISETP.NE.AND P0, PT, R0, 0x6, PT ;  /* 0x000000060000780c */ /* 0x000fda0003f05270 */
[----:B------:R-:W-:Y:S05]  /*4840*/  @P0 BRA `(.L_x_20503) ;  /* 0x0000000800e40947 */ /* 0x000fea0003800000 */
[----:B-1----:R-:W0:Y:S01]  /*4850*/  I2F.S64 R5, R4 ;  /* 0x0000000400057312 */ /* 0x002e220000301400 */
[----:B------:R-:W-:Y:S01]  /*4860*/  IMAD.MOV.U32 R23, RZ, RZ, R22 ;  /* 0x000000ffff177224 */ /* 0x000fe200078e0016 */
[----:B0-----:R0:W-:Y:S01]  /*4870*/  STG.E desc[UR36][R8.64], R5 ;  /* 0x0000000508007986 */ /* 0x0011e2000c101924 */
[----:B------:R-:W-:Y:S05]  /*4880*/  BRA `(.L_x_20498) ;  /* 0x0000000c00307947 */ /* 0x000fea0003800000 */
.L_x_20507:
[----:B------:R-:W0:Y:S01]  /*4890*/  I2F.S64 R0, R4 ;  /* 0x0000000400007312 */ /* 0x000e220000301400 */
[----:B------:R-:W-:Y:S01]  /*48a0*/  IMAD.MOV.U32 R23, RZ, RZ, R22 ;  /* 0x000000ffff177224 */ /* 0x000fe200078e0016 */
[----:B0-----:R-:W-:-:S05]  /*48b0*/  F2FP.F16.F32.PACK_AB R0, RZ, R0 ;  /* 0x00000000ff00723e */ /* 0x001fca00000000ff */
[----:B------:R0:W-:Y:S01]  /*48c0*/  STG.E.U16 desc[UR36][R8.64], R0 ;  /* 0x0000000008007986 */ /* 0x0001e2000c101524 */
[----:B------:R-:W-:Y:S05]  /*48d0*/  BRA `(.L_x_20498) ;  /* 0x0000000c001c7947 */ /* 0x000fea0003800000 */
.L_x_20506:
        /* <DEDUP_REMOVED lines=11> */
.L_x_20509:
[----:B-1----:R-:W0:Y:S01]  /*4990*/  I2F.S64 R4, R4 ;  /* 0x0000000400047312 */ /* 0x002e220000301400 */
[----:B------:R-:W-:Y:S01]  /*49a0*/  IMAD.MOV.U32 R23, RZ, RZ, R22 ;  /* 0x000000ffff177224 */ /* 0x000fe200078e0016 */
[----:B0-----:R-:W-:-:S04]  /*49b0*/  F2FP.F16.F32.PACK_AB R3, RZ, R4 ;  /* 0x00000004ff03723e */ /* 0x001fc800000000ff */
[----:B------:R-:W-:-:S05]  /*49c0*/  PRMT R3, R3, 0x5410, RZ ;  /* 0x0000541003037816 */ /* 0x000fca00000000ff */
[----:B------:R0:W-:Y:S01]  /*49d0*/  STG.E desc[UR36][R8.64], R3 ;  /* 0x0000000308007986 */ /* 0x0001e2000c101924 */
[----:B------:R-:W-:Y:S05]  /*49e0*/  BRA `(.L_x_20498) ;  /* 0x0000000800d87947 */ /* 0x000fea0003800000 */
.L_x_20508:
[----:B-1----:R-:W0:Y:S01]  /*49f0*/  I2F.F64.S64 R4, R4 ;  /* 0x0000000400047312 */ /* 0x002e220000301c00 */
[----:B------:R-:W-:Y:S01]  /*4a00*/  IMAD.MOV.U32 R23, RZ, RZ, R22 ;  /* 0x000000ffff177224 */ /* 0x000fe200078e0016 */
[----:B0-----:R0:W-:Y:S01]  /*4a10*/  STG.E.64 desc[UR36][R8.64], R4 ;  /* 0x0000000408007986 */ /* 0x0011e2000c101b24 */
[----:B------:R-:W-:Y:S05]  /*4a20*/  BRA `(.L_x_20498) ;  /* 0x0000000800c87947 */ /* 0x000fea0003800000 */
.L_x_20499:
        /* <DEDUP_REMOVED lines=14> */
.L_x_20512:
[----:B-1----:R-:W0:Y:S01]  /*4b10*/  I2F.F64.S64 R4, R4 ;  /* 0x0000000400047312 */ /* 0x002e220000301c00 */
[----:B------:R-:W-:Y:S01]  /*4b20*/  CS2R R6, SRZ ;  /* 0x0000000000067805 */ /* 0x000fe2000001ff00 */
[----:B------:R-:W-:-:S04]  /*4b30*/  IMAD.MOV.U32 R23, RZ, RZ, R22 ;  /* 0x000000ffff177224 */ /* 0x000fc800078e0016 */
[----:B0-----:R0:W-:Y:S01]  /*4b40*/  STG.E.128 desc[UR36][R8.64], R4 ;  /* 0x0000000408007986 */ /* 0x0011e2000c101d24 */
[----:B------:R-:W-:Y:S05]  /*4b50*/  BRA `(.L_x_20498) ;  /* 0x00000008007c7947 */ /* 0x000fea0003800000 */
.L_x_20511:
[----:B------:R-:W-:-:S13]  /*4b60*/  ISETP.NE.AND P0, PT, R0, 0xf, PT ;  /* 0x0000000f0000780c */ /* 0x000fda0003f05270 */
[----:B------:R-:W-:Y:S05]  /*4b70*/  @!P0 BRA `(.L_x_20513) ;  /* 0x0000000000bc8947 */ /* 0x000fea0003800000 */
[----:B------:R-:W-:-:S13]  /*4b80*/  ISETP.NE.AND P0, PT, R0, 0x17, PT ;  /* 0x000000170000780c */ /* 0x000fda0003f05270 */
[----:B------:R-:W-:Y:S05]  /*4b90*/  @!P0 BRA `(.L_x_20514) ;  /* 0x0000000000588947 */ /* 0x000fea0003800000 */
[----:B------:R-:W-:-:S13]  /*4ba0*/  ISETP.NE.AND P0, PT, R0, 0x18, PT ;  /* 0x000000180000780c */ /* 0x000fda0003f05270 */
[----:B------:R-:W-:Y:S05]  /*4bb0*/  @P0 BRA `(.L_x_20503) ;  /* 0x0000000800080947 */ /* 0x000fea0003800000 */
[----:B-1----:R-:W0:Y:S01]  /*4bc0*/  I2F.S64 R5, R4 ;  /* 0x0000000400057312 */ /* 0x002e220000301400 */
        /* <DEDUP_REMOVED lines=14> */
.L_x_20516:
[----:B------:R-:W-:Y:S05]  /*4cb0*/  BSYNC B0 ;  /* 0x0000000000007941 */ /* 0x000fea0003800000 */
.L_x_20515:
[----:B------:R-:W-:Y:S01]  /*4cc0*/  LOP3.LUT R7, R0, R7, RZ, 0xfc, !PT ;  /* 0x0000000700077212 */ /* 0x000fe200078efcff */
[----:B------:R-:W-:-:S04]  /*4cd0*/  IMAD.MOV.U32 R23, RZ, RZ, R22 ;  /* 0x000000ffff177224 */ /* 0x000fc800078e0016 */
[----:B------:R0:W-:Y:S01]  /*4ce0*/  STG.E.U8 desc[UR36][R8.64], R7 ;  /* 0x0000000708007986 */ /* 0x0001e2000c101124 */
[----:B------:R-:W-:Y:S05]  /*4cf0*/  BRA `(.L_x_20498) ;  /* 0x0000000800147947 */ /* 0x000fea0003800000 */
.L_x_20514:
[----:B-1----:R-:W0:Y:S01]  /*4d00*/  I2F.S64 R5, R4 ;  /* 0x0000000400057312 */ /* 0x002e220000301400 */
        /* <DEDUP_REMOVED lines=12> */
.L_x_20518:
[----:B------:R-:W-:Y:S01]  /*4dd0*/  IMAD.MOV.U32 R0, RZ, RZ, 0x7f ;  /* 0x0000007fff007424 */ /* 0x000fe200078e00ff */
[----:B------:R-:W-:-:S04]  /*4de0*/  ISETP.GT.U32.AND P0, PT, R3, 0x7f800000, PT ;  /* 0x7f8000000300780c */ /* 0x000fc80003f04070 */
[----:B------:R-:W-:-:S09]  /*4df0*/  SEL R0, R0, 0x7c, P0 ;  /* 0x0000007c00007807 */ /* 0x000fd20000000000 */
.L_x_20519:
[----:B------:R-:W-:Y:S05]  /*4e00*/  BSYNC B0 ;  /* 0x0000000000007941 */ /* 0x000fea0003800000 */
.L_x_20517:
[----:B------:R-:W-:Y:S01]  /*4e10*/  LOP3.LUT R3, R5, 0x80000000, RZ, 0xc0, !PT ;  /* 0x8000000005037812 */ /* 0x000fe200078ec0ff */
[----:B------:R-:W-:-:S03]  /*4e20*/  IMAD.MOV.U32 R23, RZ, RZ, R22 ;  /* 0x000000ffff177224 */ /* 0x000fc600078e0016 */
[----:B------:R-:W-:-:S04]  /*4e30*/  SHF.R.U32.HI R3, RZ, 0x18, R3 ;  /* 0x00000018ff037819 */ /* 0x000fc80000011603 */
[----:B------:R-:W-:-:S05]  /*4e40*/  LOP3.LUT R3, R0, R3, RZ, 0xfc, !PT ;  /* 0x0000000300037212 */ /* 0x000fca00078efcff */
[----:B------:R0:W-:Y:S01]  /*4e50*/  STG.E.U8 desc[UR36][R8.64], R3 ;  /* 0x0000000308007986 */ /* 0x0001e2000c101124 */
[----:B------:R-:W-:Y:S05]  /*4e60*/  BRA `(.L_x_20498) ;  /* 0x0000000400b87947 */ /* 0x000fea0003800000 */
.L_x_20513:
[----:B------:R-:W0:Y:S01]  /*4e70*/  I2F.S64 R0, R4 ;  /* 0x0000000400007312 */ /* 0x000e220000301400 */
[----:B------:R-:W-:Y:S01]  /*4e80*/  IMAD.MOV.U32 R23, RZ, RZ, R22 ;  /* 0x000000ffff177224 */ /* 0x000fe200078e0016 */
[----:B0-----:R-:W-:-:S05]  /*4e90*/  F2FP.BF16.F32.PACK_AB R0, RZ, R0 ;  /* 0x00000000ff00723e */ /* 0x001fca00000010ff */
[----:B------:R0:W-:Y:S01]  /*4ea0*/  STG.E.U16 desc[UR36][R8.64], R0 ;  /* 0x0000000008007986 */ /* 0x0001e2000c101524 */
[----:B------:R-:W-:Y:S05]  /*4eb0*/  BRA `(.L_x_20498) ;  /* 0x0000000400a47947 */ /* 0x000fea0003800000 */
.L_x_20510:
        /* <DEDUP_REMOVED lines=11> */
.L_x_20522:
[----:B-1----:R-:W0:Y:S01]  /*4f70*/  I2F.S64 R5, R4 ;  /* 0x0000000400057312 */ /* 0x002e220000301400 */
        /* <DEDUP_REMOVED lines=16> */
.L_x_20525:
[----:B------:R-:W-:-:S04]  /*5080*/  LOP3.LUT R0, R5, 0x80000000, RZ, 0xc0, !PT ;  /* 0x8000000005007812 */ /* 0x000fc800078ec0ff */
[----:B------:R-:W-:-:S04]  /*5090*/  SHF.R.U32.HI R0, RZ, 0x18, R0 ;  /* 0x00000018ff007819 */ /* 0x000fc80000011600 */
[----:B------:R-:W-:-:S07]  /*50a0*/  LOP3.LUT R0, R3, R0, RZ, 0xfc, !PT ;  /* 0x0000000003007212 */ /* 0x000fce00078efcff */
.L_x_20524:
[----:B------:R-:W-:Y:S05]  /*50b0*/  BSYNC B0 ;  /* 0x0000000000007941 */ /* 0x000fea0003800000 */
.L_x_20523:
[----:B------:R0:W-:Y:S01]  /*50c0*/  STG.E.U8 desc[UR36][R8.64], R0 ;  /* 0x0000000008007986 */ /* 0x0001e2000c101124 */
[----:B------:R-:W-:Y:S01]  /*50d0*/  IMAD.MOV.U32 R23, RZ, RZ, R22 ;  /* 0x000000ffff177224 */ /* 0x000fe200078e0016 */
[----:B------:R-:W-:Y:S06]  /*50e0*/  BRA `(.L_x_20498) ;  /* 0x0000000400187947 */ /* 0x000fec0003800000 */
.L_x_20521:
        /* <DEDUP_REMOVED lines=17> */
.L_x_20528:
[----:B------:R-:W-:-:S04]  /*5200*/  LOP3.LUT R0, R5, 0x80000000, RZ, 0xc0, !PT ;  /* 0x8000000005007812 */ /* 0x000fc800078ec0ff */
[----:B------:R-:W-:-:S04]  /*5210*/  SHF.R.U32.HI R0, RZ, 0x18, R0 ;  /* 0x00000018ff007819 */ /* 0x000fc80000011600 */
[----:B------:R-:W-:-:S07]  /*5220*/  LOP3.LUT R0, R3, R0, RZ, 0xfc, !PT ;  /* 0x0000000003007212 */ /* 0x000fce00078efcff */
.L_x_20527:
[----:B------:R-:W-:Y:S05]  /*5230*/  BSYNC B0 ;  /* 0x0000000000007941 */ /* 0x000fea0003800000 */
.L_x_20526:
[----:B------:R0:W-:Y:S01]  /*5240*/  STG.E.U8 desc[UR36][R8.64], R0 ;  /* 0x0000000008007986 */ /* 0x0001e2000c101124 */
[----:B------:R-:W-:Y:S01]  /*5250*/  IMAD.MOV.U32 R23, RZ, RZ, R22 ;  /* 0x000000ffff177224 */ /* 0x000fe200078e0016 */
[----:B------:R-:W-:Y:S06]  /*5260*/  BRA `(.L_x_20498) ;  /* 0x0000000000b87947 */ /* 0x000fec0003800000 */
.L_x_20520:
[----:B------:R-:W-:-:S13]  /*5270*/  ISETP.NE.AND P0, PT, R0, 0x1c, PT ;  /* 0x0000001c0000780c */ /* 0x000fda0003f05270 */
[----:B------:R-:W-:Y:S05]  /*5280*/  @!P0 BRA `(.L_x_20529) ;  /* 0x0000000000a88947 */ /* 0x000fea0003800000 */
[----:B------:R-:W-:-:S13]  /*5290*/  ISETP.NE.AND P0, PT, R0, 0x1d, PT ;  /* 0x0000001d0000780c */ /* 0x000fda0003f05270 */
[----:B------:R-:W-:Y:S05]  /*52a0*/  @!P0 BRA `(.L_x_20530) ;  /* 0x0000000000948947 */ /* 0x000fea0003800000 */
[----:B------:R-:W-:-:S13]  /*52b0*/  ISETP.NE.AND P0, PT, R0, 0x2c, PT ;  /* 0x0000002c0000780c */ /* 0x000fda0003f05270 */
[----:B------:R-:W-:Y:S05]  /*52c0*/  @P0 BRA `(.L_x_20503) ;  /* 0x0000000000440947 */ /* 0x000fea0003800000 */
[----:B-1----:R-:W0:Y:S01]  /*52d0*/  I2F.S64 R4, R4 ;  /* 0x0000000400047312 */ /* 0x002e220000301400 */
        /* <DEDUP_REMOVED lines=16> */
.L_x_20503:
        /* <DEDUP_REMOVED lines=16> */
.L_x_20531:
[----:B------:R-:W-:Y:S01]  /*54e0*/  IMAD.MOV.U32 R23, RZ, RZ, R22 ;  /* 0x000000ffff177224 */ /* 0x000fe200078e0016 */
[----:B------:R-:W-:Y:S06]  /*54f0*/  BRA `(.L_x_20498) ;  /* 0x0000000000147947 */ /* 0x000fec0003800000 */
.L_x_20530:
[----:B------:R0:W-:Y:S01]  /*5500*/  STG.E.64 desc[UR36][R8.64], R4 ;  /* 0x0000000408007986 */ /* 0x0001e2000c101b24 */
[----:B------:R-:W-:Y:S01]  /*5510*/  IMAD.MOV.U32 R23, RZ, RZ, R22 ;  /* 0x000000ffff177224 */ /* 0x000fe200078e0016 */
[----:B------:R-:W-:Y:S06]  /*5520*/  BRA `(.L_x_20498) ;  /* 0x0000000000087947 */ /* 0x000fec0003800000 */
.L_x_20529:
[----:B------:R0:W-:Y:S01]  /*5530*/  STG.E desc[UR36][R8.64], R4 ;  /* 0x0000000408007986 */ /* 0x0001e2000c101924 */
[----:B------:R-:W-:-:S07]  /*5540*/  IMAD.MOV.U32 R23, RZ, RZ, R22 ;  /* 0x000000ffff177224 */ /* 0x000fce00078e0016 */
.L_x_20498:
[----:B------:R-:W-:Y:S05]  /*5550*/  BSYNC B6 ;  /* 0x0000000000067941 */ /* 0x000fea0003800000 */
.L_x_20497:
[----:B------:R-:W-:Y:S01]  /*5560*/  ISETP.GE.AND P0, PT, R23, R18, PT ;  /* 0x000000121700720c */ /* 0x000fe20003f06270 */
[----:B------:R-:W-:-:S12]  /*5570*/  BSSY B6, `(.L_x_20532) ;  /* 0x00001d6000067945 */ /* 0x000fd80003800000 */
[----:B------:R-:W-:Y:S05]  /*5580*/  @P0 BRA `(.L_x_20533) ;  /* 0x0000001c00500947 */ /* 0x000fea0003800000 */
[----:B0-----:R-:W0:Y:S01]  /*5590*/  LDC.64 R8, c[0x0][0x228] ;  /* 0x00008a00ff087b82 */ /* 0x001e220000000a00 */
[----:B------:R-:W-:Y:S01]  /*55a0*/  IMAD R0, R2, 0x200, R23 ;  /* 0x0000020002007824 */ /* 0x000fe200078e0217 */
[----:B-1-3--:R-:W-:Y:S01]  /*55b0*/  PRMT R4, R19, 0x9910, RZ ;  /* 0x0000991013047816 */ /* 0x00afe200000000ff */
        /* <DEDUP_REMOVED lines=17> */
.L_x_20537:
[----:B-----5:R0:W-:Y:S01]  /*56d0*/  STG.E.U8 desc[UR36][R8.64], R26 ;  /* 0x0000001a08007986 */ /* 0x0201e2000c101124 */
[----:B------:R-:W-:Y:S05]  /*56e0*/  BRA `(.L_x_20539) ;  /* 0x0000000c004c7947 */ /* 0x000fea0003800000 */
.L_x_20536:
[----:B------:R-:W-:-:S13]  /*56f0*/  ISETP.NE.AND P0, PT, R0, 0x2, PT ;  /* 0x000000020000780c */ /* 0x000fda0003f05270 */
[----:B------:R-:W-:Y:S05]  /*5700*/  @!P0 BRA `(.L_x_20540) ;  /* 0x0000000000208947 */ /* 0x000fea0003800000 */
[----:B------:R-:W-:-:S13]  /*5710*/  ISETP.NE.AND P0, PT, R0, 0x3, PT ;  /* 0x000000030000780c */ /* 0x000fda0003f05270 */
[----:B------:R-:W-:Y:S05]  /*5720*/  @!P0 BRA `(.L_x_20541) ;  /* 0x0000000000108947 */ /* 0x000fea0003800000 */
[----:B------:R-:W-:-:S13]  /*5730*/  ISETP.NE.AND P0, PT, R0, 0x4, PT ;  /* 0x000000040000780c */ /* 0x000fda0003f05270 */
[----:B------:R-:W-:Y:S05]  /*5740*/  @P0 BRA `(.L_x_20538) ;  /* 0x0000000800e40947 */ /* 0x000fea0003800000 */
[----:B-----5:R1:W-:Y:S01]  /*5750*/  STG.E.64 desc[UR36][R8.64], R26 ;  /* 0x0000001a08007986 */ /* 0x0203e2000c101b24 */
[----:B------:R-:W-:Y:S05]  /*5760*/  BRA `(.L_x_20539) ;  /* 0x0000000c002c7947 */ /* 0x000fea0003800000 */
.L_x_20541:
[----:B-----5:R2:W-:Y:S01]  /*5770*/  STG.E desc[UR36][R8.64], R26 ;  /* 0x0000001a08007986 */ /* 0x0205e2000c101924 */
[----:B------:R-:W-:Y:S05]  /*5780*/  BRA `(.L_x_20539) ;  /* 0x0000000c00247947 */ /* 0x000fea0003800000 */
.L_x_20540:
[----:B-----5:R0:W-:Y:S01]  /*5790*/  STG.E.U16 desc[UR36][R8.64], R26 ;  /* 0x0000001a08007986 */ /* 0x0201e2000c101524 */
[----:B------:R-:W-:Y:S05]  /*57a0*/  BRA `(.L_x_20539) ;  /* 0x0000000c001c7947 */ /* 0x000fea0003800000 */
.L_x_20535:
[----:B------:R-:W-:-:S13]  /*57b0*/  ISETP.GT.AND P0, PT, R0, 0x6, PT ;  /* 0x000000060000780c */ /* 0x000fda0003f04270 */
[----:B------:R-:W-:Y:S05]  /*57c0*/  @P0 BRA `(.L_x_20542) ;  /* 0x00000000002c0947 */ /* 0x000fea0003800000 */
[----:B------:R-:W-:-:S13]  /*57d0*/  ISETP.NE.AND P0, PT, R0, 0x5, PT ;  /* 0x000000050000780c */ /* 0x000fda0003f05270 */
[----:B------:R-:W-:Y:S05]  /*57e0*/  @!P0 BRA `(.L_x_20543) ;  /* 0x0000000000148947 */ /* 0x000fea0003800000 */
[----:B------:R-:W-:-:S13]  /*57f0*/  ISETP.NE.AND P0, PT, R0, 0x6, PT ;  /* 0x000000060000780c */ /* 0x000fda0003f05270 */
[----:B------:R-:W-:Y:S05]  /*5800*/  @P0 BRA `(.L_x_20538) ;  /* 0x0000000800b40947 */ /* 0x000fea0003800000 */
[----:B-----5:R-:W0:Y:S02]  /*5810*/  I2F.S64 R27, R26 ;  /* 0x0000001a001b7312 */ /* 0x020e240000301400 */
[----:B0-----:R0:W-:Y:S01]  /*5820*/  STG.E desc[UR36][R8.64], R27 ;  /* 0x0000001b08007986 */ /* 0x0011e2000c101924 */
[----:B------:R-:W-:Y:S05]  /*5830*/  BRA `(.L_x_20539) ;  /* 0x0000000800f87947 */ /* 0x000fea0003800000 */
.L_x_20543:
[----:B-----5:R-:W0:Y:S02]  /*5840*/  I2F.S64 R0, R26 ;  /* 0x0000001a00007312 */ /* 0x020e240000301400 */
[----:B0-----:R-:W-:-:S05]  /*5850*/  F2FP.F16.F32.PACK_AB R0, RZ, R0 ;  /* 0x00000000ff00723e */ /* 0x001fca00000000ff */
[----:B------:R0:W-:Y:S01]  /*5860*/  STG.E.U16 desc[UR36][R8.64], R0 ;  /* 0x0000000008007986 */ /* 0x0001e2000c101524 */
[----:B------:R-:W-:Y:S05]  /*5870*/  BRA `(.L_x_20539) ;  /* 0x0000000800e87947 */ /* 0x000fea0003800000 */
.L_x_20542:
[----:B------:R-:W-:-:S13]  /*5880*/  ISETP.NE.AND P0, PT, R0, 0x7, PT ;  /* 0x000000070000780c */ /* 0x000fda0003f05270 */
[----:B------:R-:W-:Y:S05]  /*5890*/  @!P0 BRA `(.L_x_20544) ;  /* 0x0000000000348947 */ /* 0x000fea0003800000 */
[----:B------:R-:W-:-:S13]  /*58a0*/  ISETP.NE.AND P0, PT, R0, 0x8, PT ;  /* 0x000000080000780c */ /* 0x000fda0003f05270 */
[----:B------:R-:W-:Y:S05]  /*58b0*/  @!P0 BRA `(.L_x_20545) ;  /* 0x0000000000188947 */ /* 0x000fea0003800000 */
[----:B------:R-:W-:-:S13]  /*58c0*/  ISETP.NE.AND P0, PT, R0, 0x9, PT ;  /* 0x000000090000780c */ /* 0x000fda0003f05270 */
[----:B------:R-:W-:Y:S05]  /*58d0*/  @P0 BRA `(.L_x_20538) ;  /* 0x0000000800800947 */ /* 0x000fea0003800000 */
[----:B-----5:R-:W0:Y:S01]  /*58e0*/  I2F.S64 R4, R26 ;  /* 0x0000001a00047312 */ /* 0x020e220000301400 */
[----:B------:R-:W-:-:S05]  /*58f0*/  IMAD.MOV.U32 R5, RZ, RZ, RZ ;  /* 0x000000ffff057224 */ /* 0x000fca00078e00ff */
[----:B0-----:R0:W-:Y:S01]  /*5900*/  STG.E.64 desc[UR36][R8.64], R4 ;  /* 0x0000000408007986 */ /* 0x0011e2000c101b24 */
[----:B------:R-:W-:Y:S05]  /*5910*/  BRA `(.L_x_20539) ;  /* 0x0000000800c07947 */ /* 0x000fea0003800000 */
.L_x_20545:
[----:B-----5:R-:W0:Y:S02]  /*5920*/  I2F.S64 R26, R26 ;  /* 0x0000001a001a7312 */ /* 0x020e240000301400 */
[----:B0-----:R-:W-:-:S04]  /*5930*/  F2FP.F16.F32.PACK_AB R3, RZ, R26 ;  /* 0x0000001aff03723e */ /* 0x001fc800000000ff */
[----:B------:R-:W-:-:S05]  /*5940*/  PRMT R3, R3, 0x5410, RZ ;  /* 0x0000541003037816 */ /* 0x000fca00000000ff */
[----:B------:R0:W-:Y:S01]  /*5950*/  STG.E desc[UR36][R8.64], R3 ;  /* 0x0000000308007986 */ /* 0x0001e2000c101924 */
[----:B------:R-:W-:Y:S05]  /*5960*/  BRA `(.L_x_20539) ;  /* 0x0000000800ac7947 */ /* 0x000fea0003800000 */
.L_x_20544:
[----:B-----5:R-:W0:Y:S02]  /*5970*/  I2F.F64.S64 R26, R26 ;  /* 0x0000001a001a7312 */ /* 0x020e240000301c00 */
[----:B0-----:R0:W-:Y:S01]  /*5980*/  STG.E.64 desc[UR36][R8.64], R26 ;  /* 0x0000001a08007986 */ /* 0x0011e2000c101b24 */
[----:B------:R-:W-:Y:S05]  /*5990*/  BRA `(.L_x_20539) ;  /* 0x0000000800a07947 */ /* 0x000fea0003800000 */
.L_x_20534:
        /* <DEDUP_REMOVED lines=8> */
[----:B-----5:R-:W-:-:S04]  /*5a20*/  ISETP.NE.U32.AND P0, PT, R26, RZ, PT ;  /* 0x000000ff1a00720c */ /* 0x020fc80003f05070 */
[----:B------:R-:W-:-:S04]  /*5a30*/  ISETP.NE.AND.EX P0, PT, R27, RZ, PT, P0 ;  /* 0x000000ff1b00720c */ /* 0x000fc80003f05300 */
[----:B------:R-:W-:-:S05]  /*5a40*/  SEL R3, RZ, 0x1, !P0 ;  /* 0x00000001ff037807 */ /* 0x000fca0004000000 */
[----:B------:R0:W-:Y:S01]  /*5a50*/  STG.E.U8 desc[UR36][R8.64], R3 ;  /* 0x0000000308007986 */ /* 0x0001e2000c101124 */
[----:B------:R-:W-:Y:S05]  /*5a60*/  BRA `(.L_x_20539) ;  /* 0x00000008006c7947 */ /* 0x000fea0003800000 */
.L_x_20548:
[----:B-----5:R-:W0:Y:S01]  /*5a70*/  I2F.F64.S64 R4, R26 ;  /* 0x0000001a00047312 */ /* 0x020e220000301c00 */
[----:B------:R-:W-:-:S05]  /*5a80*/  CS2R R6, SRZ ;  /* 0x0000000000067805 */ /* 0x000fca000001ff00 */
[----:B0-----:R0:W-:Y:S01]  /*5a90*/  STG.E.128 desc[UR36][R8.64], R4 ;  /* 0x0000000408007986 */ /* 0x0011e2000c101d24 */
[----:B------:R-:W-:Y:S05]  /*5aa0*/  BRA `(.L_x_20539) ;  /* 0x00000008005c7947 */ /* 0x000fea0003800000 */
.L_x_20547:
[----:B------:R-:W-:-:S13]  /*5ab0*/  ISETP.NE.AND P0, PT, R0, 0xf, PT ;  /* 0x0000000f0000780c */ /* 0x000fda0003f05270 */
[----:B------:R-:W-:Y:S05]  /*5ac0*/  @!P0 BRA `(.L_x_20549) ;  /* 0x0000000000b48947 */ /* 0x000fea0003800000 */
[----:B------:R-:W-:-:S13]  /*5ad0*/  ISETP.NE.AND P0, PT, R0, 0x17, PT ;  /* 0x000000170000780c */ /* 0x000fda0003f05270 */
[----:B------:R-:W-:Y:S05]  /*5ae0*/  @!P0 BRA `(.L_x_20550) ;  /* 0x0000000000548947 */ /* 0x000fea0003800000 */
[----:B------:R-:W-:-:S13]  /*5af0*/  ISETP.NE.AND P0, PT, R0, 0x18, PT ;  /* 0x000000180000780c */ /* 0x000fda0003f05270 */
[----:B------:R-:W-:Y:S05]  /*5b00*/  @P0 BRA `(.L_x_20538) ;  /* 0x0000000400f40947 */ /* 0x000fea0003800000 */
[----:B-----5:R-:W0:Y:S01]  /*5b10*/  I2F.S64 R27, R26 ;  /* 0x0000001a001b7312 */ /* 0x020e220000301400 */
        /* <DEDUP_REMOVED lines=14> */
.L_x_20552:
[----:B------:R-:W-:Y:S05]  /*5c00*/  BSYNC B0 ;  /* 0x0000000000007941 */ /* 0x000fea0003800000 */
.L_x_20551:
[----:B------:R-:W-:-:S05]  /*5c10*/  LOP3.LUT R5, R0, R5, RZ, 0xfc, !PT ;  /* 0x0000000500057212 */ /* 0x000fca00078efcff */
[----:B------:R0:W-:Y:S01]  /*5c20*/  STG.E.U8 desc[UR36][R8.64], R5 ;  /* 0x0000000508007986 */ /* 0x0001e2000c101124 */
[----:B------:R-:W-:Y:S05]  /*5c30*/  BRA `(.L_x_20539) ;  /* 0x0000000400f87947 */ /* 0x000fea0003800000 */
.L_x_20550:
[----:B-----5:R-:W0:Y:S01]  /*5c40*/  I2F.S64 R27, R26 ;  /* 0x0000001a001b7312 */ /* 0x020e220000301400 */
        /* <DEDUP_REMOVED lines=12> */
.L_x_20554:
[----:B------:R-:W-:Y:S01]  /*5d10*/  IMAD.MOV.U32 R0, RZ, RZ, 0x7f ;  /* 0x0000007fff007424 */ /* 0x000fe200078e00ff */
[----:B------:R-:W-:-:S04]  /*5d20*/  ISETP.GT.U32.AND P0, PT, R3, 0x7f800000, PT ;  /* 0x7f8000000300780c */ /* 0x000fc80003f04070 */
[----:B------:R-:W-:-:S09]  /*5d30*/  SEL R0, R0, 0x7c, P0 ;  /* 0x0000007c00007807 */ /* 0x000fd20000000000 */
.L_x_20555:
[----:B------:R-:W-:Y:S05]  /*5d40*/  BSYNC B0 ;  /* 0x0000000000007941 */ /* 0x000fea0003800000 */
.L_x_20553:
[----:B------:R-:W-:-:S04]  /*5d50*/  LOP3.LUT R3, R27, 0x80000000, RZ, 0xc0, !PT ;  /* 0x800000001b037812 */ /* 0x000fc800078ec0ff */
[----:B------:R-:W-:-:S04]  /*5d60*/  SHF.R.U32.HI R3, RZ, 0x18, R3 ;  /* 0x00000018ff037819 */ /* 0x000fc80000011603 */
[----:B------:R-:W-:-:S05]  /*5d70*/  LOP3.LUT R3, R0, R3, RZ, 0xfc, !PT ;  /* 0x0000000300037212 */ /* 0x000fca00078efcff */
[----:B------:R0:W-:Y:S01]  /*5d80*/  STG.E.U8 desc[UR36][R8.64], R3 ;  /* 0x0000000308007986 */ /* 0x0001e2000c101124 */
[----:B------:R-:W-:Y:S05]  /*5d90*/  BRA `(.L_x_20539) ;  /* 0x0000000400a07947 */ /* 0x000fea0003800000 */
.L_x_20549:
[----:B-----5:R-:W0:Y:S02]  /*5da0*/  I2F.S64 R0, R26 ;  /* 0x0000001a00007312 */ /* 0x020e240000301400 */
[----:B0-----:R-:W-:-:S05]  /*5db0*/  F2FP.BF16.F32.PACK_AB R0, RZ, R0 ;  /* 0x00000000ff00723e */ /* 0x001fca00000010ff */
[----:B------:R0:W-:Y:S01]  /*5dc0*/  STG.E.U16 desc[UR36][R8.64], R0 ;  /* 0x0000000008007986 */ /* 0x0001e2000c101524 */
[----:B------:R-:W-:Y:S05]  /*5dd0*/  BRA `(.L_x_20539) ;  /* 0x0000000400907947 */ /* 0x000fea0003800000 */
.L_x_20546:
        /* <DEDUP_REMOVED lines=10> */
.L_x_20558:
[----:B-----5:R-:W0:Y:S01]  /*5e80*/  I2F.S64 R27, R26 ;  /* 0x0000001a001b7312 */ /* 0x020e220000301400 */
        /* <DEDUP_REMOVED lines=16> */
.L_x_20561:
[----:B------:R-:W-:-:S04]  /*5f90*/  LOP3.LUT R3, R27, 0x80000000, RZ, 0xc0, !PT ;  /* 0x800000001b037812 */ /* 0x000fc800078ec0ff */
[----:B------:R-:W-:-:S04]  /*5fa0*/  SHF.R.U32.HI R3, RZ, 0x18, R3 ;  /* 0x00000018ff037819 */ /* 0x000fc80000011603 */
[----:B------:R-:W-:-:S04]  /*5fb0*/  LOP3.LUT R0, R0, R3, RZ, 0xfc, !PT ;  /* 0x0000000300007212 */ /* 0x000fc800078efcff */
[----:B------:R-:W-:-:S07]  /*5fc0*/  PRMT R4, R0, 0x7610, R4 ;  /* 0x0000761000047816 */ /* 0x000fce0000000004 */
.L_x_20560:
[----:B------:R-:W-:Y:S05]  /*5fd0*/  BSYNC B0 ;  /* 0x0000000000007941 */ /* 0x000fea0003800000 */
.L_x_20559:
[----:B------:R0:W-:Y:S01]  /*5fe0*/  STG.E.U8 desc[UR36][R8.64], R4 ;  /* 0x0000000408007986 */ /* 0x0001e2000c101124 */
[----:B------:R-:W-:Y:S05]  /*5ff0*/  BRA `(.L_x_20539) ;  /* 0x0000000400087947 */ /* 0x000fea0003800000 */
.L_x_20557:
        /* <DEDUP_REMOVED lines=17> */
.L_x_20564:
[----:B------:R-:W-:-:S04]  /*6110*/  LOP3.LUT R3, R27, 0x80000000, RZ, 0xc0, !PT ;  /* 0x800000001b037812 */ /* 0x000fc800078ec0ff */
[----:B------:R-:W-:-:S04]  /*6120*/  SHF.R.U32.HI R3, RZ, 0x18, R3 ;  /* 0x00000018ff037819 */ /* 0x000fc80000011603 */
[----:B------:R-:W-:-:S04]  /*6130*/  LOP3.LUT R0, R0, R3, RZ, 0xfc, !PT ;  /* 0x0000000300007212 */ /* 0x000fc800078efcff */
[----:B------:R-:W-:-:S07]  /*6140*/  PRMT R4, R0, 0x7610, R4 ;  /* 0x0000761000047816 */ /* 0x000fce0000000004 */
.L_x_20563:
[----:B------:R-:W-:Y:S05]  /*6150*/  BSYNC B0 ;  /* 0x0000000000007941 */ /* 0x000fea0003800000 */
.L_x_20562:
[----:B------:R0:W-:Y:S01]  /*6160*/  STG.E.U8 desc[UR36][R8.64], R4 ;  /* 0x0000000408007986 */ /* 0x0001e2000c101124 */
[----:B------:R-:W-:Y:S05]  /*6170*/  BRA `(.L_x_20539) ;  /* 0x0000000000a87947 */ /* 0x000fea0003800000 */
.L_x_20556:
[----:B------:R-:W-:-:S13]  /*6180*/  ISETP.NE.AND P0, PT, R0, 0x1c, PT ;  /* 0x0000001c0000780c */ /* 0x000fda0003f05270 */
[----:B------:R-:W-:Y:S05]  /*6190*/  @!P0 BRA `(.L_x_20565) ;  /* 0x00000000009c8947 */ /* 0x000fea0003800000 */
[----:B------:R-:W-:-:S13]  /*61a0*/  ISETP.NE.AND P0, PT, R0, 0x1d, PT ;  /* 0x0000001d0000780c */ /* 0x000fda0003f05270 */
[----:B------:R-:W-:Y:S05]  /*61b0*/  @!P0 BRA `(.L_x_20566) ;  /* 0x00000000008c8947 */ /* 0x000fea0003800000 */
[----:B------:R-:W-:-:S13]  /*61c0*/  ISETP.NE.AND P0, PT, R0, 0x2c, PT ;  /* 0x0000002c0000780c */ /* 0x000fda0003f05270 */
[----:B------:R-:W-:Y:S05]  /*61d0*/  @P0 BRA `(.L_x_20538) ;  /* 0x0000000000400947 */ /* 0x000fea0003800000 */
[----:B-----5:R-:W0:Y:S02]  /*61e0*/  I2F.S64 R26, R26 ;  /* 0x0000001a001a7312 */ /* 0x020e240000301400 */
        /* <DEDUP_REMOVED lines=15> */
.L_x_20538:
        /* <DEDUP_REMOVED lines=16> */
.L_x_20567:
[----:B------:R-:W-:Y:S05]  /*63e0*/  BRA `(.L_x_20539) ;  /* 0x00000000000c7947 */ /* 0x000fea0003800000 */
.L_x_20566:
[----:B-----5:R0:W-:Y:S01]  /*63f0*/  STG.E.64 desc[UR36][R8.64], R26 ;  /* 0x0000001a08007986 */ /* 0x0201e2000c101b24 */
[----:B------:R-:W-:Y:S05]  /*6400*/  BRA `(.L_x_20539) ;  /* 0x0000000000047947 */ /* 0x000fea0003800000 */
.L_x_20565:
[----:B-----5:R0:W-:Y:S02]  /*6410*/  STG.E desc[UR36][R8.64], R26 ;  /* 0x0000001a08007986 */ /* 0x0201e4000c101924 */
.L_x_20539:
[----:B------:R-:W-:-:S05]  /*6420*/  VIADD R23, R23, 0x80 ;  /* 0x0000008017177836 */ /* 0x000fca0000000000 */
[----:B------:R-:W-:-:S13]  /*6430*/  ISETP.GE.AND P0, PT, R23, R18, PT ;  /* 0x000000121700720c */ /* 0x000fda0003f06270 */
        /* <DEDUP_REMOVED lines=21> */
.L_x_20571:
[----:B------:R0:W-:Y:S01]  /*6590*/  STG.E.U8 desc[UR36][R4.64], R24 ;  /* 0x0000001804007986 */ /* 0x0001e2000c101124 */
[----:B------:R-:W-:Y:S05]  /*65a0*/  BRA `(.L_x_20573) ;  /* 0x0000000c00447947 */ /* 0x000fea0003800000 */
.L_x_20570:
        /* <DEDUP_REMOVED lines=8> */
.L_x_20575:
[----:B------:R0:W-:Y:S01]  /*6630*/  STG.E desc[UR36][R4.64], R24 ;  /* 0x0000001804007986 */ /* 0x0001e2000c101924 */
[----:B------:R-:W-:Y:S05]  /*6640*/  BRA `(.L_x_20573) ;  /* 0x0000000c001c7947 */ /* 0x000fea0003800000 */
.L_x_20574:
[----:B------:R0:W-:Y:S01]  /*6650*/  STG.E.U16 desc[UR36][R4.64], R24 ;  /* 0x0000001804007986 */ /* 0x0001e2000c101524 */
[----:B------:R-:W-:Y:S05]  /*6660*/  BRA `(.L_x_20573) ;  /* 0x0000000c00147947 */ /* 0x000fea0003800000 */
.L_x_20569:
        /* <DEDUP_REMOVED lines=9> */
.L_x_20577:
[----:B------:R-:W0:Y:S02]  /*6700*/  I2F.S64 R0, R24 ;  /* 0x0000001800007312 */ /* 0x000e240000301400 */
[----:B0-----:R-:W-:-:S05]  /*6710*/  F2FP.F16.F32.PACK_AB R0, RZ, R0 ;  /* 0x00000000ff00723e */ /* 0x001fca00000000ff */
[----:B------:R0:W-:Y:S01]  /*6720*/  STG.E.U16 desc[UR36][R4.64], R0 ;  /* 0x0000000004007986 */ /* 0x0001e2000c101524 */
[----:B------:R-:W-:Y:S05]  /*6730*/  BRA `(.L_x_20573) ;  /* 0x0000000800e07947 */ /* 0x000fea0003800000 */
.L_x_20576:
        /* <DEDUP_REMOVED lines=10> */
.L_x_20579:
[----:B------:R-:W0:Y:S02]  /*67e0*/  I2F.S64 R24, R24 ;  /* 0x0000001800187312 */ /* 0x000e240000301400 */
[----:B0-----:R-:W-:-:S04]  /*67f0*/  F2FP.F16.F32.PACK_AB R3, RZ, R24 ;  /* 0x00000018ff03723e */ /* 0x001fc800000000ff */
[----:B------:R-:W-:-:S05]  /*6800*/  PRMT R3, R3, 0x5410, RZ ;  /* 0x0000541003037816 */ /* 0x000fca00000000ff */
[----:B------:R0:W-:Y:S01]  /*6810*/  STG.E desc[UR36][R4.64], R3 ;  /* 0x0000000304007986 */ /* 0x0001e2000c101924 */
[----:B------:R-:W-:Y:S05]  /*6820*/  BRA `(.L_x_20573) ;  /* 0x0000000800a47947 */ /* 0x000fea0003800000 */
.L_x_20578:
[----:B------:R-:W0:Y:S02]  /*6830*/  I2F.F64.S64 R24, R24 ;  /* 0x0000001800187312 */ /* 0x000e240000301c00 */
[----:B0-----:R0:W-:Y:S01]  /*6840*/  STG.E.64 desc[UR36][R4.64], R24 ;  /* 0x0000001804007986 */ /* 0x0011e2000c101b24 */
[----:B------:R-:W-:Y:S05]  /*6850*/  BRA `(.L_x_20573) ;  /* 0x0000000800987947 */ /* 0x000fea0003800000 */
.L_x_20568:
        /* <DEDUP_REMOVED lines=13> */
.L_x_20582:
[----:B------:R-:W0:Y:S01]  /*6930*/  I2F.F64.S64 R24, R24 ;  /* 0x0000001800187312 */ /* 0x000e220000301c00 */
[----:B-123--:R-:W-:-:S05]  /*6940*/  CS2R R26, SRZ ;  /* 0x00000000001a7805 */ /* 0x00efca000001ff00 */
[----:B0-----:R0:W-:Y:S01]  /*6950*/  STG.E.128 desc[UR36][R4.64], R24 ;  /* 0x0000001804007986 */ /* 0x0011e2000c101d24 */
[----:B------:R-:W-:Y:S05]  /*6960*/  BRA `(.L_x_20573) ;  /* 0x0000000800547947 */ /* 0x000fea0003800000 */
.L_x_20581:
        /* <DEDUP_REMOVED lines=21> */
.L_x_20586:
[----:B------:R-:W-:Y:S05]  /*6ac0*/  BSYNC B0 ;  /* 0x0000000000007941 */ /* 0x000fea0003800000 */
.L_x_20585:
[----:B------:R-:W-:-:S05]  /*6ad0*/  LOP3.LUT R7, R0, R7, RZ, 0xfc, !PT ;  /* 0x0000000700077212 */ /* 0x000fca00078efcff */
[----:B------:R0:W-:Y:S01]  /*6ae0*/  STG.E.U8 desc[UR36][R4.64], R7 ;  /* 0x0000000704007986 */ /* 0x0001e2000c101124 */
[----:B------:R-:W-:Y:S05]  /*6af0*/  BRA `(.L_x_20573) ;  /* 0x0000000400f07947 */ /* 0x000fea0003800000 */
.L_x_20584:
        /* <DEDUP_REMOVED lines=13> */
.L_x_20588:
[----:B------:R-:W-:Y:S01]  /*6bd0*/  IMAD.MOV.U32 R0, RZ, RZ, 0x7f ;  /* 0x0000007fff007424 */ /* 0x000fe200078e00ff */
[----:B------:R-:W-:-:S04]  /*6be0*/  ISETP.GT.U32.AND P0, PT, R3, 0x7f800000, PT ;  /* 0x7f8000000300780c */ /* 0x000fc80003f04070 */
[----:B------:R-:W-:-:S09]  /*6bf0*/  SEL R0, R0, 0x7c, P0 ;  /* 0x0000007c00007807 */ /* 0x000fd20000000000 */
.L_x_20589:
[----:B------:R-:W-:Y:S05]  /*6c00*/  BSYNC B0 ;  /* 0x0000000000007941 */ /* 0x000fea0003800000 */
.L_x_20587:
[----:B------:R-:W-:-:S04]  /*6c10*/  LOP3.LUT R3, R25, 0x80000000, RZ, 0xc0, !PT ;  /* 0x8000000019037812 */ /* 0x000fc800078ec0ff */
[----:B------:R-:W-:-:S04]  /*6c20*/  SHF.R.U32.HI R3, RZ, 0x18, R3 ;  /* 0x00000018ff037819 */ /* 0x000fc80000011603 */
[----:B------:R-:W-:-:S05]  /*6c30*/  LOP3.LUT R3, R0, R3, RZ, 0xfc, !PT ;  /* 0x0000000300037212 */ /* 0x000fca00078efcff */
[----:B------:R0:W-:Y:S01]  /*6c40*/  STG.E.U8 desc[UR36][R4.64], R3 ;  /* 0x0000000304007986 */ /* 0x0001e2000c101124 */
[----:B------:R-:W-:Y:S05]  /*6c50*/  BRA `(.L_x_20573) ;  /* 0x0000000400987947 */ /* 0x000fea0003800000 */
.L_x_20583:
[----:B------:R-:W0:Y:S02]  /*6c60*/  I2F.S64 R0, R24 ;  /* 0x0000001800007312 */ /* 0x000e240000301400 */
[----:B0-----:R-:W-:-:S05]  /*6c70*/  F2FP.BF16.F32.PACK_AB R0, RZ, R0 ;  /* 0x00000000ff00723e */ /* 0x001fca00000010ff */
[----:B------:R0:W-:Y:S01]  /*6c80*/  STG.E.U16 desc[UR36][R4.64], R0 ;  /* 0x0000000004007986 */ /* 0x0001e2000c101524 */
[----:B------:R-:W-:Y:S05]  /*6c90*/  BRA `(.L_x_20573) ;  /* 0x0000000400887947 */ /* 0x000fea0003800000 */
.L_x_20580:
        /* <DEDUP_REMOVED lines=10> */
.L_x_20592:
        /* <DEDUP_REMOVED lines=17> */
.L_x_20595:
[----:B------:R-:W-:-:S04]  /*6e50*/  LOP3.LUT R0, R25, 0x80000000, RZ, 0xc0, !PT ;  /* 0x8000000019007812 */ /* 0x000fc800078ec0ff */
[----:B------:R-:W-:-:S04]  /*6e60*/  SHF.R.U32.HI R0, RZ, 0x18, R0 ;  /* 0x00000018ff007819 */ /* 0x000fc80000011600 */
[----:B------:R-:W-:-:S07]  /*6e70*/  LOP3.LUT R0, R3, R0, RZ, 0xfc, !PT ;  /* 0x0000000003007212 */ /* 0x000fce00078efcff */
.L_x_20594:
[----:B------:R-:W-:Y:S05]  /*6e80*/  BSYNC B0 ;  /* 0x0000000000007941 */ /* 0x000fea0003800000 */
.L_x_20593:
[----:B------:R0:W-:Y:S01]  /*6e90*/  STG.E.U8 desc[UR36][R4.64], R0 ;  /* 0x0000000004007986 */ /* 0x0001e2000c101124 */
[----:B------:R-:W-:Y:S05]  /*6ea0*/  BRA `(.L_x_20573) ;  /* 0x0000000400047947 */ /* 0x000fea0003800000 */
.L_x_20591:
        /* <DEDUP_REMOVED lines=17> */
.L_x_20598:
[----:B------:R-:W-:-:S04]  /*6fc0*/  LOP3.LUT R0, R25, 0x80000000, RZ, 0xc0, !PT ;  /* 0x8000000019007812 */ /* 0x000fc800078ec0ff */
[----:B------:R-:W-:-:S04]  /*6fd0*/  SHF.R.U32.HI R0, RZ, 0x18, R0 ;  /* 0x00000018ff007819 */ /* 0x000fc80000011600 */
[----:B------:R-:W-:-:S07]  /*6fe0*/  LOP3.LUT R0, R3, R0, RZ, 0xfc, !PT ;  /* 0x0000000003007212 */ /* 0x000fce00078efcff */
.L_x_20597:
[----:B------:R-:W-:Y:S05]  /*6ff0*/  BSYNC B0 ;  /* 0x0000000000007941 */ /* 0x000fea0003800000 */
.L_x_20596:
[----:B------:R0:W-:Y:S01]  /*7000*/  STG.E.U8 desc[UR36][R4.64], R0 ;  /* 0x0000000004007986 */ /* 0x0001e2000c101124 */
[----:B------:R-:W-:Y:S05]  /*7010*/  BRA `(.L_x_20573) ;  /* 0x0000000000a87947 */ /* 0x000fea0003800000 */
.L_x_20590:
        /* <DEDUP_REMOVED lines=22> */
.L_x_20572:
        /* <DEDUP_REMOVED lines=11> */
[----:B-123--:R-:W-:Y:S02]  /*7230*/  IMAD.MOV.U32 R8, RZ, RZ, 0x65 ;  /* 0x00000065ff087424 */ /* 0x00efe400078e00ff */
[----:B------:R-:W-:Y:S02]  /*7240*/  IMAD.MOV.U32 R12, RZ, RZ, 0x1 ;  /* 0x00000001ff0c7424 */ /* 0x000fe400078e00ff */
[----:B------:R-:W-:-:S07]  /*7250*/  IMAD.MOV.U32 R13, RZ, RZ, RZ ;  /* 0x000000ffff0d7224 */ /* 0x000fce00078e00ff */
[----:B------:R-:W-:-:S07]  /*7260*/  LEPC R20, `(.L_x_20601) ;  /* 0x000000001014794e */ /* 0x000fce0000000000 */
[----:B0---4-:R-:W-:Y:S05]  /*7270*/  CALL.ABS.NOINC R14 ;  /* 0x000000000e007343 */ /* 0x011fea0003c00000 */
.L_x_20601:
[----:B------:R-:W-:Y:S05]  /*7280*/  BRA `(.L_x_20573) ;  /* 0x00000000000c7947 */ /* 0x000fea0003800000 */
.L_x_20600:
[----:B------:R0:W-:Y:S01]  /*7290*/  STG.E.64 desc[UR36][R4.64], R24 ;  /* 0x0000001804007986 */ /* 0x0001e2000c101b24 */
[----:B------:R-:W-:Y:S05]  /*72a0*/  BRA `(.L_x_20573) ;  /* 0x0000000000047947 */ /* 0x000fea0003800000 */
.L_x_20599:
[----:B------:R0:W-:Y:S02]  /*72b0*/  STG.E desc[UR36][R4.64], R24 ;  /* 0x0000001804007986 */ /* 0x0001e4000c101924 */
.L_x_20573:
[----:B------:R-:W-:-:S07]  /*72c0*/  VIADD R23, R23, 0x80 ;  /* 0x0000008017177836 */ /* 0x000fce0000000000 */
.L_x_20533:
[----:B------:R-:W-:Y:S05]  /*72d0*/  BSYNC B6 ;  /* 0x0000000000067941 */ /* 0x000fea0003800000 */
.L_x_20532:
[----:B------:R-:W-:-:S13]  /*72e0*/  ISETP.GE.AND P0, PT, R23, R18, PT ;  /* 0x000000121700720c */ /* 0x000fda0003f06270 */
[----:B------:R-:W-:Y:S05]  /*72f0*/  @P0 EXIT ;  /* 0x000000000000094d */ /* 0x000fea0003800000 */
[----:B01----:R-:W0:Y:S01]  /*7300*/  LDC.64 R4, c[0x0][0x228] ;  /* 0x00008a00ff047b82 */ /* 0x003e220000000a00 */
[----:B---3--:R-:W-:Y:S01]  /*7310*/  PRMT R0, R19, 0x9910, RZ ;  /* 0x0000991013007816 */ /* 0x008fe200000000ff */
        /* <DEDUP_REMOVED lines=17> */
.L_x_20605:
[----:B-----5:R-:W-:Y:S01]  /*7430*/  STG.E.U8 desc[UR36][R2.64], R16 ;  /* 0x0000001002007986 */ /* 0x020fe2000c101124 */
[----:B------:R-:W-:Y:S05]  /*7440*/  EXIT ;  /* 0x000000000000794d */ /* 0x000fea0003800000 */
.L_x_20604:
[----:B------:R-:W-:-:S13]  /*7450*/  ISETP.NE.AND P0, PT, R0, 0x2, PT ;  /* 0x000000020000780c */ /* 0x000fda0003f05270 */
[----:B------:R-:W-:Y:S05]  /*7460*/  @!P0 BRA `(.L_x_20607) ;  /* 0x0000000000208947 */ /* 0x000fea0003800000 */
[----:B------:R-:W-:-:S13]  /*7470*/  ISETP.NE.AND P0, PT, R0, 0x3, PT ;  /* 0x000000030000780c */ /* 0x000fda0003f05270 */
[----:B------:R-:W-:Y:S05]  /*7480*/  @!P0 BRA `(.L_x_20608) ;  /* 0x0000000000108947 */ /* 0x000fea0003800000 */
[----:B------:R-:W-:-:S13]  /*7490*/  ISETP.NE.AND P0, PT, R0, 0x4, PT ;  /* 0x000000040000780c */ /* 0x000fda0003f05270 */
[----:B------:R-:W-:Y:S05]  /*74a0*/  @P0 BRA `(.L_x_20606) ;  /* 0x0000000800e40947 */ /* 0x000fea0003800000 */
[----:B-----5:R-:W-:Y:S01]  /*74b0*/  STG.E.64 desc[UR36][R2.64], R16 ;  /* 0x0000001002007986 */ /* 0x020fe2000c101b24 */
[----:B------:R-:W-:Y:S05]  /*74c0*/  EXIT ;  /* 0x000000000000794d */ /* 0x000fea0003800000 */
.L_x_20608:
[----:B-----5:R-:W-:Y:S01]  /*74d0*/  STG.E desc[UR36][R2.64], R16 ;  /* 0x0000001002007986 */ /* 0x020fe2000c101924 */
[----:B------:R-:W-:Y:S05]  /*74e0*/  EXIT ;  /* 0x000000000000794d */ /* 0x000fea0003800000 */
.L_x_20607:
[----:B-----5:R-:W-:Y:S01]  /*74f0*/  STG.E.U16 desc[UR36][R2.64], R16 ;  /* 0x0000001002007986 */ /* 0x020fe2000c101524 */
[----:B------:R-:W-:Y:S05]  /*7500*/  EXIT ;  /* 0x000000000000794d */ /* 0x000fea0003800000 */
.L_x_20603:
[----:B------:R-:W-:-:S13]  /*7510*/  ISETP.GT.AND P0, PT, R0, 0x6, PT ;  /* 0x000000060000780c */ /* 0x000fda0003f04270 */
[----:B------:R-:W-:Y:S05]  /*7520*/  @P0 BRA `(.L_x_20609) ;  /* 0x00000000002c0947 */ /* 0x000fea0003800000 */
[----:B------:R-:W-:-:S13]  /*7530*/  ISETP.NE.AND P0, PT, R0, 0x5, PT ;  /* 0x000000050000780c */ /* 0x000fda0003f05270 */
[----:B------:R-:W-:Y:S05]  /*7540*/  @!P0 BRA `(.L_x_20610) ;  /* 0x0000000000148947 */ /* 0x000fea0003800000 */
[----:B------:R-:W-:-:S13]  /*7550*/  ISETP.NE.AND P0, PT, R0, 0x6, PT ;  /* 0x000000060000780c */ /* 0x000fda0003f05270 */
[----:B------:R-:W-:Y:S05]  /*7560*/  @P0 BRA `(.L_x_20606) ;  /* 0x0000000800b40947 */ /* 0x000fea0003800000 */
[----:B-----5:R-:W0:Y:S02]  /*7570*/  I2F.S64 R17, R16 ;  /* 0x0000001000117312 */ /* 0x020e240000301400 */
[----:B0-----:R-:W-:Y:S01]  /*7580*/  STG.E desc[UR36][R2.64], R17 ;  /* 0x0000001102007986 */ /* 0x001fe2000c101924 */
[----:B------:R-:W-:Y:S05]  /*7590*/  EXIT ;  /* 0x000000000000794d */ /* 0x000fea0003800000 */
.L_x_20610:
[----:B-----5:R-:W0:Y:S02]  /*75a0*/  I2F.S64 R0, R16 ;  /* 0x0000001000007312 */ /* 0x020e240000301400 */
[----:B0-----:R-:W-:-:S05]  /*75b0*/  F2FP.F16.F32.PACK_AB R0, RZ, R0 ;  /* 0x00000000ff00723e */ /* 0x001fca00000000ff */
[----:B------:R-:W-:Y:S01]  /*75c0*/  STG.E.U16 desc[UR36][R2.64], R0 ;  /* 0x0000000002007986 */ /* 0x000fe2000c101524 */
[----:B------:R-:W-:Y:S05]  /*75d0*/  EXIT ;  /* 0x000000000000794d */ /* 0x000fea0003800000 */
.L_x_20609:
        /* <DEDUP_REMOVED lines=8> */
[----:B0-----:R-:W-:Y:S01]  /*7660*/  STG.E.64 desc[UR36][R2.64], R4 ;  /* 0x0000000402007986 */ /* 0x001fe2000c101b24 */
[----:B------:R-:W-:Y:S05]  /*7670*/  EXIT ;  /* 0x000000000000794d */ /* 0x000fea0003800000 */
.L_x_20612:
[----:B-----5:R-:W0:Y:S02]  /*7680*/  I2F.S64 R16, R16 ;  /* 0x0000001000107312 */ /* 0x020e240000301400 */
[----:B0-----:R-:W-:-:S04]  /*7690*/  F2FP.F16.F32.PACK_AB R5, RZ, R16 ;  /* 0x00000010ff05723e */ /* 0x001fc800000000ff */
[----:B------:R-:W-:-:S05]  /*76a0*/  PRMT R5, R5, 0x5410, RZ ;  /* 0x0000541005057816 */ /* 0x000fca00000000ff */
[----:B------:R-:W-:Y:S01]  /*76b0*/  STG.E desc[UR36][R2.64], R5 ;  /* 0x0000000502007986 */ /* 0x000fe2000c101924 */
[----:B------:R-:W-:Y:S05]  /*76c0*/  EXIT ;  /* 0x000000000000794d */ /* 0x000fea0003800000 */
.L_x_20611:
[----:B-----5:R-:W0:Y:S02]  /*76d0*/  I2F.F64.S64 R16, R16 ;  /* 0x0000001000107312 */ /* 0x020e240000301c00 */
[----:B0-----:R-:W-:Y:S01]  /*76e0*/  STG.E.64 desc[UR36][R2.64], R16 ;  /* 0x0000001002007986 */ /* 0x001fe2000c101b24 */
[----:B------:R-:W-:Y:S05]  /*76f0*/  EXIT ;  /* 0x000000000000794d */ /* 0x000fea0003800000 */
.L_x_20602:
        /* <DEDUP_REMOVED lines=11> */
[----:B------:R-:W-:Y:S01]  /*77b0*/  STG.E.U8 desc[UR36][R2.64], R5 ;  /* 0x0000000502007986 */ /* 0x000fe2000c101124 */
[----:B------:R-:W-:Y:S05]  /*77c0*/  EXIT ;  /* 0x000000000000794d */ /* 0x000fea0003800000 */
.L_x_20615:
[----:B-----5:R-:W0:Y:S01]  /*77d0*/  I2F.F64.S64 R16, R16 ;  /* 0x0000001000107312 */ /* 0x020e220000301c00 */
[----:B------:R-:W-:-:S05]  /*77e0*/  CS2R R18, SRZ ;  /* 0x0000000000127805 */ /* 0x000fca000001ff00 */
[----:B0-----:R-:W-:Y:S01]  /*77f0*/  STG.E.128 desc[UR36][R2.64], R16 ;  /* 0x0000001002007986 */ /* 0x001fe2000c101d24 */
[----:B------:R-:W-:Y:S05]  /*7800*/  EXIT ;  /* 0x000000000000794d */ /* 0x000fea0003800000 */
.L_x_20614:
        /* <DEDUP_REMOVED lines=21> */
.L_x_20619:
[----:B------:R-:W-:Y:S05]  /*7960*/  BSYNC B0 ;  /* 0x0000000000007941 */ /* 0x000fea0003800000 */
.L_x_20618:
[----:B------:R-:W-:-:S05]  /*7970*/  LOP3.LUT R5, R0, R5, RZ, 0xfc, !PT ;  /* 0x0000000500057212 */ /* 0x000fca00078efcff */
[----:B------:R-:W-:Y:S01]  /*7980*/  STG.E.U8 desc[UR36][R2.64], R5 ;  /* 0x0000000502007986 */ /* 0x000fe2000c101124 */
[----:B------:R-:W-:Y:S05]  /*7990*/  EXIT ;  /* 0x000000000000794d */ /* 0x000fea0003800000 */
.L_x_20617:
        /* <DEDUP_REMOVED lines=13> */
.L_x_20621:
[----:B------:R-:W-:Y:S01]  /*7a70*/  IMAD.MOV.U32 R0, RZ, RZ, 0x7f ;  /* 0x0000007fff007424 */ /* 0x000fe200078e00ff */
[----:B------:R-:W-:-:S04]  /*7a80*/  ISETP.GT.U32.AND P0, PT, R4, 0x7f800000, PT ;  /* 0x7f8000000400780c */ /* 0x000fc80003f04070 */
[----:B------:R-:W-:-:S09]  /*7a90*/  SEL R0, R0, 0x7c, P0 ;  /* 0x0000007c00007807 */ /* 0x000fd20000000000 */
.L_x_20622:
[----:B------:R-:W-:Y:S05]  /*7aa0*/  BSYNC B0 ;  /* 0x0000000000007941 */ /* 0x000fea0003800000 */
.L_x_20620:
[----:B------:R-:W-:-:S04]  /*7ab0*/  LOP3.LUT R4, R17, 0x80000000, RZ, 0xc0, !PT ;  /* 0x8000000011047812 */ /* 0x000fc800078ec0ff */
[----:B------:R-:W-:-:S04]  /*7ac0*/  SHF.R.U32.HI R5, RZ, 0x18, R4 ;  /* 0x00000018ff057819 */ /* 0x000fc80000011604 */
[----:B------:R-:W-:-:S05]  /*7ad0*/  LOP3.LUT R5, R0, R5, RZ, 0xfc, !PT ;  /* 0x0000000500057212 */ /* 0x000fca00078efcff */
[----:B------:R-:W-:Y:S01]  /*7ae0*/  STG.E.U8 desc[UR36][R2.64], R5 ;  /* 0x0000000502007986 */ /* 0x000fe2000c101124 */
[----:B------:R-:W-:Y:S05]  /*7af0*/  EXIT ;  /* 0x000000000000794d */ /* 0x000fea0003800000 */
.L_x_20616:
[----:B-----5:R-:W0:Y:S02]  /*7b00*/  I2F.S64 R0, R16 ;  /* 0x0000001000007312 */ /* 0x020e240000301400 */
[----:B0-----:R-:W-:-:S05]  /*7b10*/  F2FP.BF16.F32.PACK_AB R0, RZ, R0 ;  /* 0x00000000ff00723e */ /* 0x001fca00000010ff */
[----:B------:R-:W-:Y:S01]  /*7b20*/  STG.E.U16 desc[UR36][R2.64], R0 ;  /* 0x0000000002007986 */ /* 0x000fe2000c101524 */
[----:B------:R-:W-:Y:S05]  /*7b30*/  EXIT ;  /* 0x000000000000794d */ /* 0x000fea0003800000 */
.L_x_20613:
        /* <DEDUP_REMOVED lines=10> */
.L_x_20625:
        /* <DEDUP_REMOVED lines=17> */
.L_x_20628:
[----:B------:R-:W-:-:S04]  /*7cf0*/  LOP3.LUT R0, R17, 0x80000000, RZ, 0xc0, !PT ;  /* 0x8000000011007812 */ /* 0x000fc800078ec0ff */
[----:B------:R-:W-:-:S04]  /*7d00*/  SHF.R.U32.HI R5, RZ, 0x18, R0 ;  /* 0x00000018ff057819 */ /* 0x000fc80000011600 */
[----:B------:R-:W-:-:S04]  /*7d10*/  LOP3.LUT R4, R4, R5, RZ, 0xfc, !PT ;  /* 0x0000000504047212 */ /* 0x000fc800078efcff */
[----:B------:R-:W-:-:S07]  /*7d20*/  PRMT R0, R4, 0x7610, R0 ;  /* 0x0000761004007816 */ /* 0x000fce0000000000 */
.L_x_20627:
[----:B------:R-:W-:Y:S05]  /*7d30*/  BSYNC B0 ;  /* 0x0000000000007941 */ /* 0x000fea0003800000 */
.L_x_20626:
[----:B------:R-:W-:Y:S01]  /*7d40*/  STG.E.U8 desc[UR36][R2.64], R0 ;  /* 0x0000000002007986 */ /* 0x000fe2000c101124 */
[----:B------:R-:W-:Y:S05]  /*7d50*/  EXIT ;  /* 0x000000000000794d */ /* 0x000fea0003800000 */
.L_x_20624:
        /* <DEDUP_REMOVED lines=17> */
.L_x_20631:
[----:B------:R-:W-:-:S04]  /*7e70*/  LOP3.LUT R0, R17, 0x80000000, RZ, 0xc0, !PT ;  /* 0x8000000011007812 */ /* 0x000fc800078ec0ff */
[----:B------:R-:W-:-:S04]  /*7e80*/  SHF.R.U32.HI R5, RZ, 0x18, R0 ;  /* 0x00000018ff057819 */ /* 0x000fc80000011600 */
[----:B------:R-:W-:-:S04]  /*7e90*/  LOP3.LUT R4, R4, R5, RZ, 0xfc, !PT ;  /* 0x0000000504047212 */ /* 0x000fc800078efcff */
[----:B------:R-:W-:-:S07]  /*7ea0*/  PRMT R0, R4, 0x7610, R0 ;  /* 0x0000761004007816 */ /* 0x000fce0000000000 */
.L_x_20630:
[----:B------:R-:W-:Y:S05]  /*7eb0*/  BSYNC B0 ;  /* 0x0000000000007941 */ /* 0x000fea0003800000 */
.L_x_20629:
[----:B------:R-:W-:Y:S01]  /*7ec0*/  STG.E.U8 desc[UR36][R2.64], R0 ;  /* 0x0000000002007986 */ /* 0x000fe2000c101124 */
[----:B------:R-:W-:Y:S05]  /*7ed0*/  EXIT ;  /* 0x000000000000794d */ /* 0x000fea0003800000 */
.L_x_20623:
        /* <DEDUP_REMOVED lines=22> */
.L_x_20606:
        /* <DEDUP_REMOVED lines=15> */
[----:B-1--45:R-:W-:Y:S05]  /*8130*/  CALL.ABS.NOINC R2 ;  /* 0x0000000002007343 */ /* 0x032fea0003c00000 */
.L_x_20634:
[----:B------:R-:W-:Y:S05]  /*8140*/  EXIT ;  /* 0x000000000000794d */ /* 0x000fea0003800000 */
.L_x_20633:
[----:B-----5:R-:W-:Y:S01]  /*8150*/  STG.E.64 desc[UR36][R2.64], R16 ;  /* 0x0000001002007986 */ /* 0x020fe2000c101b24 */
[----:B------:R-:W-:Y:S05]  /*8160*/  EXIT ;  /* 0x000000000000794d */ /* 0x000fea0003800000 */
.L_x_20632:
[----:B-----5:R-:W-:Y:S01]  /*8170*/  STG.E desc[UR36][R2.64], R16 ;  /* 0x0000001002007986 */ /* 0x020fe2000c101924 */
[----:B------:R-:W-:Y:S05]  /*8180*/  EXIT ;  /* 0x000000000000794d */ /* 0x000fea0003800000 */
        .weak           $__internal_8_$__cuda_sm20_rem_s64
        .type           $__internal_8_$__cuda_sm20_rem_s64,@function
        .size           $__internal_8_$__cuda_sm20_rem_s64,(.L_x_57221 - $__internal_8_$__cuda_sm20_rem_s64)
$__internal_8_$__cuda_sm20_rem_s64:
        /* <DEDUP_REMOVED lines=19> */
[----:B------:R-:W-:-:S03]  /*82c0*/  IMAD.HI.U32 R19, R15, R19, RZ ;  /* 0x000000130f137227 */ /* 0x000fc600078e00ff */
[----:B------:R-:W-:Y:S01]  /*82d0*/  IADD3 R9, P3, R9, R8, RZ ;  /* 0x0000000809097210 */ /* 0x000fe20007f7e0ff */
[----:B------:R-:W-:Y:S01]  /*82e0*/  IMAD.X R13, R19, 0x1, R15, P0 ;  /* 0x00000001130d7824 */ /* 0x000fe200000e060f */
[----:B------:R-:W-:-:S03]  /*82f0*/  IADD3 R19, P5, RZ, -R10, RZ ;  /* 0x8000000aff137210 */ /* 0x000fc60007fbe0ff */
[C---:B------:R-:W-:Y:S01]  /*8300*/  IMAD.WIDE.U32 R14, R9.reuse, R6, RZ ;  /* 0x00000006090e7225 */ /* 0x040fe200078e00ff */
[----:B------:R-:W-:Y:S02]  /*8310*/  IADD3.X R13, RZ, RZ, R13, P3, P2 ;  /* 0x000000ffff0d7210 */ /* 0x000fe40001fe440d */
[----:B------:R-:W-:Y:S01]  /*8320*/  ISETP.GE.AND P2, PT, R12, RZ, PT ;  /* 0x000000ff0c00720c */ /* 0x000fe20003f46270 */
[----:B------:R-:W-:Y:S01]  /*8330*/  IMAD R8, R9, R7, R15 ;  /* 0x0000000709087224 */ /* 0x000fe200078e020f */
[----:B------:R-:W-:Y:S02]  /*8340*/  IADD3 R14, P0, RZ, -R14, RZ ;  /* 0x8000000eff0e7210 */ /* 0x000fe40007f1e0ff */
[----:B------:R-:W-:Y:S01]  /*8350*/  SEL R10, R19, R10, !P2 ;  /* 0x0000000a130a7207 */ /* 0x000fe20005000000 */
[----:B------:R-:W-:Y:S02]  /*8360*/  IMAD R15, R13, R6, R8 ;  /* 0x000000060d0f7224 */ /* 0x000fe400078e0208 */
[----:B------:R-:W-:-:S04]  /*8370*/  IMAD.HI.U32 R8, R9, R14, RZ ;  /* 0x0000000e09087227 */ /* 0x000fc800078e00ff */
[----:B------:R-:W-:-:S04]  /*8380*/  IMAD.X R15, RZ, RZ, ~R15, P0 ;  /* 0x000000ffff0f7224 */ /* 0x000fc800000e0e0f */
[----:B------:R-:W-:-:S04]  /*8390*/  IMAD.WIDE.U32 R8, P0, R9, R15, R8 ;  /* 0x0000000f09087225 */ /* 0x000fc80007800008 */
[----:B------:R-:W-:-:S04]  /*83a0*/  IMAD.HI.U32 R9, P3, R13, R14, R8 ;  /* 0x0000000e0d097227 */ /* 0x000fc80007860008 */
[CC--:B------:R-:W-:Y:S02]  /*83b0*/  IMAD R8, R13.reuse, R15.reuse, RZ ;  /* 0x0000000f0d087224 */ /* 0x0c0fe400078e02ff */
[----:B------:R-:W-:-:S03]  /*83c0*/  IMAD.HI.U32 R14, R13, R15, RZ ;  /* 0x0000000f0d0e7227 */ /* 0x000fc600078e00ff */
[----:B------:R-:W-:Y:S01]  /*83d0*/  IADD3 R15, P4, R8, R9, RZ ;  /* 0x00000009080f7210 */ /* 0x000fe20007f9e0ff */
[----:B------:R-:W-:Y:S02]  /*83e0*/  IMAD.X R9, RZ, RZ, ~R12, P5 ;  /* 0x000000ffff097224 */ /* 0x000fe400028e0e0c */
[----:B------:R-:W-:Y:S02]  /*83f0*/  IMAD.X R14, R14, 0x1, R13, P0 ;  /* 0x000000010e0e7824 */ /* 0x000fe400000e060d */
[----:B------:R-:W-:Y:S01]  /*8400*/  IMAD.HI.U32 R8, R15, R10, RZ ;  /* 0x0000000a0f087227 */ /* 0x000fe200078e00ff */
[----:B------:R-:W-:Y:S02]  /*8410*/  SEL R13, R9, R12, !P2 ;  /* 0x0000000c090d7207 */ /* 0x000fe40005000000 */
        /* <DEDUP_REMOVED lines=8> */
[----:B------:R-:W-:-:S04]  /*84a0*/  IMAD.WIDE.U32 R8, R15, R6, RZ ;  /* 0x000000060f087225 */ /* 0x000fc800078e00ff */
[----:B------:R-:W-:Y:S02]  /*84b0*/  IMAD.X R19, RZ, RZ, R12, P3 ;  /* 0x000000ffff137224 */ /* 0x000fe400018e060c */
[----:B------:R-:W-:Y:S01]  /*84c0*/  IMAD R15, R15, R7, R9 ;  /* 0x000000070f0f7224 */ /* 0x000fe200078e0209 */
[----:B------:R-:W-:-:S03]  /*84d0*/  IADD3 R9, P3, -R8, R10, RZ ;  /* 0x0000000a08097210 */ /* 0x000fc60007f7e1ff */
[-C--:B------:R-:W-:Y:S01]  /*84e0*/  IMAD R8, R19, R6.reuse, R15 ;  /* 0x0000000613087224 */ /* 0x080fe200078e020f */
[----:B------:R-:W-:-:S03]  /*84f0*/  ISETP.GE.U32.AND P0, PT, R9, R6, PT ;  /* 0x000000060900720c */ /* 0x000fc60003f06070 */
        /* <DEDUP_REMOVED lines=22> */
[----:B------:R-:W-:Y:S06]  /*8660*/  RET.REL.NODEC R6 `(_ZN2at6native27unrolled_elementwise_kernelINS0_13BUnaryFunctorIlllZZZNS0_16fmod_kernel_cudaERNS_18TensorIteratorBaseEENKUlvE_clEvENKUlvE2_clEvEUlllE_EESt5arrayIPcLm2EELi4E23TrivialOffsetCalculatorILi1EjESD_NS0_6memory12LoadWithCastILi1EEENSE_13StoreWithCastILi1EEEEEviT_T0_T2_T3_T4_T5_) ;  /* 0xffffff7806647950 */ /* 0x000fec0003c3ffff */
.L_x_20635:
        /* <DEDUP_REMOVED lines=9> */
.L_x_57221:


//--------------------- .text._ZN2at6native18elementwise_kernelILi128ELi2EZNS0_22gpu_kernel_impl_nocastINS0_13BUnaryFunctorIlllZZZNS0_16fmod_kernel_cudaERNS_18TensorIteratorBaseEENKUlvE_clEvENKUlvE2_clEvEUlllE_EEEEvS5_RKT_EUliE_EEviT1_ --------------------------
	.section	.text._ZN2at6native18elementwise_kernelILi128ELi2EZNS0_22gpu_kernel_impl_nocastINS0_13BUnaryFunctorIlllZZZNS0_16fmod_kernel_cudaERNS_18TensorIteratorBaseEENKUlvE_clEvENKUlvE2_clEvEUlllE_EEEEvS5_RKT_EUliE_EEviT1_,"ax",@progbits
	.align	128
        .global         _ZN2at6native18elementwise_kernelILi128ELi2EZNS0_22gpu_kernel_impl_nocastINS0_13BUnaryFunctorIlllZZZNS0_16fmod_kernel_cudaERNS_18TensorIteratorBaseEENKUlvE_clEvENKUlvE2_clEvEUlllE_EEEEvS5_RKT_EUliE_EEviT1_
        .type           _ZN2at6native18elementwise_kernelILi128ELi2EZNS0_22gpu_kernel_impl_nocastINS0_13BUnaryFunctorIlllZZZNS0_16fmod_kernel_cudaERNS_18TensorIteratorBaseEENKUlvE_clEvENKUlvE2_clEvEUlllE_EEEEvS5_RKT_EUliE_EEviT1_,@function
        .size           _ZN2at6native18elementwise_kernelILi128ELi2EZNS0_22gpu_kernel_impl_nocastINS0_13BUnaryFunctorIlllZZZNS0_16fmod_kernel_cudaERNS_18TensorIteratorBaseEENKUlvE_clEvENKUlvE2_clEvEUlllE_EEEEvS5_RKT_EUliE_EEviT1_,(.L_x_57222 - _ZN2at6native18elementwise_kernelILi128ELi2EZNS0_22gpu_kernel_impl_nocastINS0_13BUnaryFunctorIlllZZZNS0_16fmod_kernel_cudaERNS_18TensorIteratorBaseEENKUlvE_clEvENKUlvE2_clEvEUlllE_EEEEvS5_RKT_EUliE_EEviT1_)
        .other          _ZN2at6native18elementwise_kernelILi128ELi2EZNS0_22gpu_kernel_impl_nocastINS0_13BUnaryFunctorIlllZZZNS0_16fmod_kernel_cudaERNS_18TensorIteratorBaseEENKUlvE_clEvENKUlvE2_clEvEUlllE_EEEEvS5_RKT_EUliE_EEviT1_,@"STO_CUDA_ENTRY STV_DEFAULT"
_ZN2at6native18elementwise_kernelILi128ELi2EZNS0_22gpu_kernel_impl_nocastINS0_13BUnaryFunctorIlllZZZNS0_16fmod_kernel_cudaERNS_18TensorIteratorBaseEENKUlvE_clEvENKUlvE2_clEvEUlllE_EEEEvS5_RKT_EUliE_EEviT1_:
.text._ZN2at6native18elementwise_kernelILi128ELi2EZNS0_22gpu_kernel_impl_nocastINS0_13BUnaryFunctorIlllZZZNS0_16fmod_kernel_cudaERNS_18TensorIteratorBaseEENKUlvE_clEvENKUlvE2_clEvEUlllE_EEEEvS5_RKT_EUliE_EEviT1_:
[----:B------:R-:W-:Y:S01]  /*0000*/  LDC R1, c[0x0][0x28] ;  /* 0x00000a00ff017b82 */ /* 0x000fe20000000800 */
[----:B------:R-:W0:Y:S01]  /*0010*/  S2R R0, SR_CTAID.X ;  /* 0x0000000000007919 */ /* 0x000e220000002500 */
[----:B------:R-:W-:Y:S01]  /*0020*/  ULDC UR4, c[0x0][0x210] ;  /* 0x0000840000047ab9 */ /* 0x000fe20000000800 */
[----:B------:R-:W-:Y:S01]  /*0030*/  ULDC.64 UR6, c[0x0][0x208] ;  /* 0x0000820000067ab9 */ /* 0x000fe20000000a00 */
[----:B------:R-:W-:Y:S01]  /*0040*/  ULDC.64 UR8, c[0x0][0x428] ;  /* 0x00010a0000087ab9 */ /* 0x000fe20000000a00 */
[----:B------:R-:W0:Y:S01]  /*0050*/  S2R R3, SR_TID.X ;  /* 0x0000000000037919 */ /* 0x000e220000002100 */
[----:B------:R-:W-:Y:S01]  /*0060*/  BSSY B0, `(.L_x_20636) ;  /* 0x000015c000007945 */ /* 0x000fe20003800000 */
        /* <DEDUP_REMOVED lines=306> */
.L_x_20638:
[----:B------:R-:W-:Y:S02]  /*1390*/  ULDC.64 UR4, c[0x0][0x418] ;  /* 0x0001060000047ab9 */ /* 0x000fe40000000a00 */
[----:B------:R-:W-:Y:S01]  /*13a0*/  IADD3 R6, P0, R2, UR4, RZ ;  /* 0x0000000402067c10 */ /* 0x000fe2000ff1e0ff */
[----:B------:R-:W-:-:S03]  /*13b0*/  ULDC UR4, c[0x0][0x42c] ;  /* 0x00010b0000047ab9 */ /* 0x000fc60000000800 */
[----:B------:R-:W-:-:S06]  /*13c0*/  IADD3.X R7, RZ, UR5, RZ, P0, !PT ;  /* 0x00000005ff077c10 */ /* 0x000fcc00087fe4ff */
[----:B------:R-:W2:Y:S01]  /*13d0*/  LDG.E.64 R6, desc[UR6][R6.64] ;  /* 0x0000000606067981 */ /* 0x000ea2000c1e1b00 */
[----:B------:R-:W-:Y:S01]  /*13e0*/  BSSY B1, `(.L_x_20639) ;  /* 0x0000020000017945 */ /* 0x000fe20003800000 */
[----:B--2---:R-:W-:Y:S01]  /*13f0*/  LOP3.LUT R2, R7, UR4, RZ, 0xfc, !PT ;  /* 0x0000000407027c12 */ /* 0x004fe2000f8efcff */
[----:B------:R-:W-:Y:S02]  /*1400*/  ULDC.64 UR4, c[0x0][0x410] ;  /* 0x0001040000047ab9 */ /* 0x000fe40000000a00 */
[----:B------:R-:W-:Y:S02]  /*1410*/  IADD3 R4, P1, R5, UR4, RZ ;  /* 0x0000000405047c10 */ /* 0x000fe4000ff3e0ff */
[----:B------:R-:W-:-:S03]  /*1420*/  ISETP.NE.U32.AND P0, PT, R2, RZ, PT ;  /* 0x000000ff0200720c */ /* 0x000fc60003f05070 */
[----:B------:R-:W-:-:S10]  /*1430*/  IMAD.X R5, RZ, RZ, UR5, P1 ;  /* 0x00000005ff057e24 */ /* 0x000fd400088e06ff */
[----:B------:R-:W-:Y:S05]  /*1440*/  @!P0 BRA `(.L_x_20640) ;  /* 0x0000000000188947 */ /* 0x000fea0003800000 */
[----:B------:R-:W-:Y:S02]  /*1450*/  MOV R8, R6 ;  /* 0x0000000600087202 */ /* 0x000fe40000000f00 */
[----:B------:R-:W-:-:S07]  /*1460*/  MOV R6, 0x1480 ;  /* 0x0000148000067802 */ /* 0x000fce0000000f00 */
[----:B------:R-:W-:Y:S05]  /*1470*/  CALL.REL.NOINC `($__internal_9_$__cuda_sm20_rem_s64) ;  /* 0x0000001400d47944 */ /* 0x000fea0003c00000 */
[----:B------:R-:W-:Y:S02]  /*1480*/  MOV R6, R8 ;  /* 0x0000000800067202 */ /* 0x000fe40000000f00 */
[----:B------:R-:W-:Y:S01]  /*1490*/  MOV R7, R9 ;  /* 0x0000000900077202 */ /* 0x000fe20000000f00 */
[----:B------:R-:W-:Y:S06]  /*14a0*/  BRA `(.L_x_20641) ;  /* 0x00000000004c7947 */ /* 0x000fec0003800000 */
.L_x_20640:
[----:B------:R-:W-:Y:S02]  /*14b0*/  ULDC UR4, c[0x0][0x428] ;  /* 0x00010a0000047ab9 */ /* 0x000fe40000000800 */
[----:B------:R-:W0:Y:S01]  /*14c0*/  I2F.U32.RP R2, UR4 ;  /* 0x0000000400027d06 */ /* 0x000e220008209000 */
[----:B------:R-:W-:-:S07]  /*14d0*/  ISETP.NE.U32.AND P1, PT, RZ, UR4, PT ;  /* 0x00000004ff007c0c */ /* 0x000fce000bf25070 */
[----:B0-----:R-:W0:Y:S02]  /*14e0*/  MUFU.RCP R2, R2 ;  /* 0x0000000200027308 */ /* 0x001e240000001000 */
[----:B0-----:R-:W-:-:S06]  /*14f0*/  VIADD R8, R2, 0xffffffe ;  /* 0x0ffffffe02087836 */ /* 0x001fcc0000000000 */
[----:B------:R0:W1:Y:S02]  /*1500*/  F2I.FTZ.U32.TRUNC.NTZ R9, R8 ;  /* 0x0000000800097305 */ /* 0x000064000021f000 */
[----:B0-----:R-:W-:Y:S01]  /*1510*/  HFMA2.MMA R8, -RZ, RZ, 0, 0 ;  /* 0x00000000ff087435 */ /* 0x001fe200000001ff */
[----:B-1----:R-:W-:-:S05]  /*1520*/  IADD3 R7, RZ, -R9, RZ ;  /* 0x80000009ff077210 */ /* 0x002fca0007ffe0ff */
[----:B------:R-:W-:-:S04]  /*1530*/  IMAD R7, R7, UR4, RZ ;  /* 0x0000000407077c24 */ /* 0x000fc8000f8e02ff */
[----:B------:R-:W-:Y:S01]  /*1540*/  IMAD.HI.U32 R9, R9, R7, R8 ;  /* 0x0000000709097227 */ /* 0x000fe200078e0008 */
[----:B------:R-:W-:-:S05]  /*1550*/  MOV R7, RZ ;  /* 0x000000ff00077202 */ /* 0x000fca0000000f00 */
[----:B------:R-:W-:-:S05]  /*1560*/  IMAD.HI.U32 R9, R9, R6, RZ ;  /* 0x0000000609097227 */ /* 0x000fca00078e00ff */
[----:B------:R-:W-:-:S05]  /*1570*/  IADD3 R9, -R9, RZ, RZ ;  /* 0x000000ff09097210 */ /* 0x000fca0007ffe1ff */
[----:B------:R-:W-:-:S05]  /*1580*/  IMAD R6, R9, UR4, R6 ;  /* 0x0000000409067c24 */ /* 0x000fca000f8e0206 */
[----:B------:R-:W-:-:S13]  /*1590*/  ISETP.GE.U32.AND P0, PT, R6, UR4, PT ;  /* 0x0000000406007c0c */ /* 0x000fda000bf06070 */
[----:B------:R-:W-:-:S05]  /*15a0*/  @P0 VIADD R6, R6, -UR4 ;  /* 0x8000000406060c36 */ /* 0x000fca0008000000 */
[----:B------:R-:W-:-:S13]  /*15b0*/  ISETP.GE.U32.AND P0, PT, R6, UR4, PT ;  /* 0x0000000406007c0c */ /* 0x000fda000bf06070 */
[----:B------:R-:W-:Y:S02]  /*15c0*/  @P0 IADD3 R6, R6, -UR4, RZ ;  /* 0x8000000406060c10 */ /* 0x000fe4000fffe0ff */
[----:B------:R-:W-:-:S07]  /*15d0*/  @!P1 LOP3.LUT R6, RZ, UR4, RZ, 0x33, !PT ;  /* 0x00000004ff069c12 */ /* 0x000fce000f8e33ff */
.L_x_20641:
[----:B------:R-:W-:Y:S05]  /*15e0*/  BSYNC B1 ;  /* 0x0000000000017941 */ /* 0x000fea0003800000 */
.L_x_20639:
[----:B------:R0:W-:Y:S01]  /*15f0*/  STG.E.64 desc[UR6][R4.64], R6 ;  /* 0x0000000604007986 */ /* 0x0001e2000c101b06 */
[----:B------:R-:W-:-:S05]  /*1600*/  LEA R0, R0, R3, 0x8 ;  /* 0x0000000300007211 */ /* 0x000fca00078e40ff */
[----:B------:R-:W-:-:S07]  /*1610*/  VIADD R9, R0, 0x80 ;  /* 0x0000008000097836 */ /* 0x000fce0000000000 */
.L_x_20637:
[----:B------:R-:W-:Y:S05]  /*1620*/  BSYNC B0 ;  /* 0x0000000000007941 */ /* 0x000fea0003800000 */
.L_x_20636:
[----:B------:R-:W-:Y:S02]  /*1630*/  ULDC UR4, c[0x0][0x210] ;  /* 0x0000840000047ab9 */ /* 0x000fe40000000800 */
[----:B------:R-:W-:-:S13]  /*1640*/  ISETP.GE.AND P0, PT, R9, UR4, PT ;  /* 0x0000000409007c0c */ /* 0x000fda000bf06270 */
[----:B------:R-:W-:Y:S05]  /*1650*/  @P0 EXIT ;  /* 0x000000000000094d */ /* 0x000fea0003800000 */
[----:B------:R-:W1:Y:S01]  /*1660*/  LDC R8, c[0x0][0x218] ;  /* 0x00008600ff087b82 */ /* 0x000e620000000800 */
[----:B------:R-:W-:Y:S01]  /*1670*/  HFMA2.MMA R0, -RZ, RZ, 0, 0 ;  /* 0x00000000ff007435 */ /* 0x000fe200000001ff */
[----:B------:R-:W-:Y:S02]  /*1680*/  MOV R3, RZ ;  /* 0x000000ff00037202 */ /* 0x000fe40000000f00 */
[----:B-1----:R-:W-:-:S13]  /*1690*/  ISETP.NE.AND P0, PT, R8, RZ, PT ;  /* 0x000000ff0800720c */ /* 0x002fda0003f05270 */
[----:B------:R-:W-:Y:S05]  /*16a0*/  @!P0 BRA `(.L_x_20642) ;  /* 0x0000001000a88947 */ /* 0x000fea0003800000 */
[----:B------:R-:W-:Y:S01]  /*16b0*/  MOV R2, RZ ;  /* 0x000000ff00027202 */ /* 0x000fe20000000f00 */
[----:B------:R-:W-:Y:S01]  /*16c0*/  IMAD.MOV.U32 R3, RZ, RZ, R9 ;  /* 0x000000ffff037224 */ /* 0x000fe200078e0009 */
[----:B------:R-:W-:Y:S01]  /*16d0*/  ULDC.64 UR4, c[0x0][0x220] ;  /* 0x0000880000047ab9 */ /* 0x000fe20000000a00 */
[----:B------:R-:W-:Y:S02]  /*16e0*/  ISETP.NE.AND P0, PT, R8, 0x1, PT ;  /* 0x000000010800780c */ /* 0x000fe40003f05270 */
[----:B0-----:R-:W-:Y:S01]  /*16f0*/  IMAD.HI.U32 R4, R9, UR4, R2 ;  /* 0x0000000409047c27 */ /* 0x001fe2000f8e0002 */
        /* <DEDUP_REMOVED lines=293> */
.L_x_20642:
[----:B------:R-:W-:Y:S02]  /*2950*/  ULDC.64 UR4, c[0x0][0x418] ;  /* 0x0001060000047ab9 */ /* 0x000fe40000000a00 */
[----:B0-----:R-:W-:Y:S01]  /*2960*/  IADD3 R6, P0, R0, UR4, RZ ;  /* 0x0000000400067c10 */ /* 0x001fe2000ff1e0ff */
[----:B------:R-:W-:-:S04]  /*2970*/  ULDC UR4, c[0x0][0x42c] ;  /* 0x00010b0000047ab9 */ /* 0x000fc80000000800 */
[----:B------:R-:W-:-:S06]  /*2980*/  IMAD.X R7, RZ, RZ, UR5, P0 ;  /* 0x00000005ff077e24 */ /* 0x000fcc00080e06ff */
[----:B------:R-:W2:Y:S01]  /*2990*/  LDG.E.64 R6, desc[UR6][R6.64] ;  /* 0x0000000606067981 */ /* 0x000ea2000c1e1b00 */
[----:B------:R-:W-:Y:S01]  /*29a0*/  BSSY B0, `(.L_x_20643) ;  /* 0x0000020000007945 */ /* 0x000fe20003800000 */
[----:B--2---:R-:W-:Y:S01]  /*29b0*/  LOP3.LUT R0, R7, UR4, RZ, 0xfc, !PT ;  /* 0x0000000407007c12 */ /* 0x004fe2000f8efcff */
[----:B------:R-:W-:Y:S02]  /*29c0*/  ULDC.64 UR4, c[0x0][0x410] ;  /* 0x0001040000047ab9 */ /* 0x000fe40000000a00 */
[----:B------:R-:W-:Y:S02]  /*29d0*/  IADD3 R2, P1, R3, UR4, RZ ;  /* 0x0000000403027c10 */ /* 0x000fe4000ff3e0ff */
[----:B------:R-:W-:Y:S02]  /*29e0*/  ISETP.NE.U32.AND P0, PT, R0, RZ, PT ;  /* 0x000000ff0000720c */ /* 0x000fe40003f05070 */
[----:B------:R-:W-:-:S11]  /*29f0*/  IADD3.X R3, RZ, UR5, RZ, P1, !PT ;  /* 0x00000005ff037c10 */ /* 0x000fd60008ffe4ff */
[----:B------:R-:W-:Y:S05]  /*2a00*/  @!P0 BRA `(.L_x_20644) ;  /* 0x0000000000188947 */ /* 0x000fea0003800000 */
[----:B------:R-:W-:Y:S02]  /*2a10*/  MOV R8, R6 ;  /* 0x0000000600087202 */ /* 0x000fe40000000f00 */
[----:B------:R-:W-:-:S07]  /*2a20*/  MOV R6, 0x2a40 ;  /* 0x00002a4000067802 */ /* 0x000fce0000000f00 */
[----:B------:R-:W-:Y:S05]  /*2a30*/  CALL.REL.NOINC `($__internal_9_$__cuda_sm20_rem_s64) ;  /* 0x0000000000647944 */ /* 0x000fea0003c00000 */
[----:B------:R-:W-:Y:S02]  /*2a40*/  MOV R4, R8 ;  /* 0x0000000800047202 */ /* 0x000fe40000000f00 */
[----:B------:R-:W-:Y:S01]  /*2a50*/  MOV R5, R9 ;  /* 0x0000000900057202 */ /* 0x000fe20000000f00 */
[----:B------:R-:W-:Y:S06]  /*2a60*/  BRA `(.L_x_20645) ;  /* 0x00000000004c7947 */ /* 0x000fec0003800000 */
.L_x_20644:
[----:B------:R-:W-:Y:S01]  /*2a70*/  ULDC UR4, c[0x0][0x428] ;  /* 0x00010a0000047ab9 */ /* 0x000fe20000000800 */
[----:B------:R-:W-:Y:S01]  /*2a80*/  HFMA2.MMA R4, -RZ, RZ, 0, 0 ;  /* 0x00000000ff047435 */ /* 0x000fe200000001ff */
[----:B------:R-:W0:Y:S01]  /*2a90*/  I2F.U32.RP R7, UR4 ;  /* 0x0000000400077d06 */ /* 0x000e220008209000 */
[----:B------:R-:W-:-:S07]  /*2aa0*/  ISETP.NE.U32.AND P1, PT, RZ, UR4, PT ;  /* 0x00000004ff007c0c */ /* 0x000fce000bf25070 */
[----:B0-----:R-:W0:Y:S02]  /*2ab0*/  MUFU.RCP R7, R7 ;  /* 0x0000000700077308 */ /* 0x001e240000001000 */
[----:B0-----:R-:W-:-:S06]  /*2ac0*/  VIADD R8, R7, 0xffffffe ;  /* 0x0ffffffe07087836 */ /* 0x001fcc0000000000 */
[----:B------:R-:W0:Y:S02]  /*2ad0*/  F2I.FTZ.U32.TRUNC.NTZ R5, R8 ;  /* 0x0000000800057305 */ /* 0x000e24000021f000 */
[----:B0-----:R-:W-:-:S05]  /*2ae0*/  IADD3 R9, RZ, -R5, RZ ;  /* 0x80000005ff097210 */ /* 0x001fca0007ffe0ff */
[----:B------:R-:W-:-:S04]  /*2af0*/  IMAD R9, R9, UR4, RZ ;  /* 0x0000000409097c24 */ /* 0x000fc8000f8e02ff */
[----:B------:R-:W-:-:S06]  /*2b00*/  IMAD.HI.U32 R9, R5, R9, R4 ;  /* 0x0000000905097227 */ /* 0x000fcc00078e0004 */
[----:B------:R-:W-:-:S05]  /*2b10*/  IMAD.HI.U32 R0, R9, R6, RZ ;  /* 0x0000000609007227 */ /* 0x000fca00078e00ff */
[----:B------:R-:W-:-:S05]  /*2b20*/  IADD3 R5, -R0, RZ, RZ ;  /* 0x000000ff00057210 */ /* 0x000fca0007ffe1ff */
[----:B------:R-:W-:Y:S01]  /*2b30*/  IMAD R4, R5, UR4, R6 ;  /* 0x0000000405047c24 */ /* 0x000fe2000f8e0206 */
[----:B------:R-:W-:-:S04]  /*2b40*/  MOV R5, RZ ;  /* 0x000000ff00057202 */ /* 0x000fc80000000f00 */
[----:B------:R-:W-:-:S13]  /*2b50*/  ISETP.GE.U32.AND P0, PT, R4, UR4, PT ;  /* 0x0000000404007c0c */ /* 0x000fda000bf06070 */
[----:B------:R-:W-:-:S04]  /*2b60*/  @P0 IADD3 R4, R4, -UR4, RZ ;  /* 0x8000000404040c10 */ /* 0x000fc8000fffe0ff */
[----:B------:R-:W-:-:S13]  /*2b70*/  ISETP.GE.U32.AND P0, PT, R4, UR4, PT ;  /* 0x0000000404007c0c */ /* 0x000fda000bf06070 */
[----:B------:R-:W-:Y:S01]  /*2b80*/  @P0 VIADD R4, R4, -UR4 ;  /* 0x8000000404040c36 */ /* 0x000fe20008000000 */
[----:B------:R-:W-:-:S07]  /*2b90*/  @!P1 LOP3.LUT R4, RZ, UR4, RZ, 0x33, !PT ;  /* 0x00000004ff049c12 */ /* 0x000fce000f8e33ff */
.L_x_20645:
[----:B------:R-:W-:Y:S05]  /*2ba0*/  BSYNC B0 ;  /* 0x0000000000007941 */ /* 0x000fea0003800000 */
.L_x_20643:
[----:B------:R-:W-:Y:S01]  /*2bb0*/  STG.E.64 desc[UR6][R2.64], R4 ;  /* 0x0000000402007986 */ /* 0x000fe2000c101b06 */
[----:B------:R-:W-:Y:S05]  /*2bc0*/  EXIT ;  /* 0x000000000000794d */ /* 0x000fea0003800000 */
        .weak           $__internal_9_$__cuda_sm20_rem_s64
        .type           $__internal_9_$__cuda_sm20_rem_s64,@function
        .size           $__internal_9_$__cuda_sm20_rem_s64,(.L_x_57222 - $__internal_9_$__cuda_sm20_rem_s64)
$__internal_9_$__cuda_sm20_rem_s64:
[----:B------:R-:W-:Y:S02]  /*2bd0*/  UIADD3 UR4, UP1, URZ, -UR8, URZ ;  /* 0x800000083f047290 */ /* 0x000fe4000ff3e03f */
[----:B------:R-:W-:Y:S02]  /*2be0*/  UISETP.GE.AND UP0, UPT, UR9, URZ, UPT ;  /* 0x0000003f0900728c */ /* 0x000fe4000bf06270 */
[----:B------:R-:W-:Y:S02]  /*2bf0*/  UIADD3.X UR5, URZ, ~UR9, URZ, UP1, !UPT ;  /* 0x800000093f057290 */ /* 0x000fe40008ffe43f */
[----:B------:R-:W-:Y:S02]  /*2c00*/  USEL UR4, UR4, UR8, !UP0 ;  /* 0x0000000804047287 */ /* 0x000fe4000c000000 */
[----:B------:R-:W-:-:S09]  /*2c10*/  USEL UR5, UR5, UR9, !UP0 ;  /* 0x0000000905057287 */ /* 0x000fd2000c000000 */
[----:B------:R-:W0:Y:S08]  /*2c20*/  I2F.U64.RP R9, UR4 ;  /* 0x0000000400097d12 */ /* 0x000e300008309000 */
[----:B0-----:R-:W0:Y:S02]  /*2c30*/  MUFU.RCP R9, R9 ;  /* 0x0000000900097308 */ /* 0x001e240000001000 */
[----:B0-----:R-:W-:-:S06]  /*2c40*/  IADD3 R10, R9, 0x1ffffffe, RZ ;  /* 0x1ffffffe090a7810 */ /* 0x001fcc0007ffe0ff */
[----:B------:R-:W0:Y:S02]  /*2c50*/  F2I.U64.TRUNC R10, R10 ;  /* 0x0000000a000a7311 */ /* 0x000e24000020d800 */
[----:B0-----:R-:W-:-:S04]  /*2c60*/  IMAD.WIDE.U32 R12, R10, UR4, RZ ;  /* 0x000000040a0c7c25 */ /* 0x001fc8000f8e00ff */
[----:B------:R-:W-:Y:S01]  /*2c70*/  IMAD R13, R10, UR5, R13 ;  /* 0x000000050a0d7c24 */ /* 0x000fe2000f8e020d */
[----:B------:R-:W-:-:S03]  /*2c80*/  IADD3 R15, P0, RZ, -R12, RZ ;  /* 0x8000000cff0f7210 */ /* 0x000fc60007f1e0ff */
[----:B------:R-:W-:Y:S02]  /*2c90*/  IMAD R13, R11, UR4, R13 ;  /* 0x000000040b0d7c24 */ /* 0x000fe4000f8e020d */
[----:B------:R-:W-:-:S03]  /*2ca0*/  IMAD.HI.U32 R12, R10, R15, RZ ;  /* 0x0000000f0a0c7227 */ /* 0x000fc600078e00ff */
[----:B------:R-:W-:Y:S02]  /*2cb0*/  IADD3.X R17, RZ, ~R13, RZ, P0, !PT ;  /* 0x8000000dff117210 */ /* 0x000fe400007fe4ff */
[----:B------:R-:W-:-:S03]  /*2cc0*/  MOV R13, R10 ;  /* 0x0000000a000d7202 */ /* 0x000fc60000000f00 */
        /* <DEDUP_REMOVED lines=10> */
[----:B------:R-:W-:Y:S02]  /*2d70*/  IADD3 R15, P0, RZ, -R10, RZ ;  /* 0x8000000aff0f7210 */ /* 0x000fe40007f1e0ff */
[-C--:B------:R-:W-:Y:S01]  /*2d80*/  IADD3 R11, P4, RZ, -R8.reuse, RZ ;  /* 0x80000008ff0b7210 */ /* 0x080fe20007f9e0ff */
[----:B------:R-:W-:Y:S02]  /*2d90*/  IMAD R10, R9, UR4, R12 ;  /* 0x00000004090a7c24 */ /* 0x000fe4000f8e020c */
[----:B------:R-:W-:Y:S01]  /*2da0*/  IMAD.HI.U32 R12, R13, R15, RZ ;  /* 0x0000000f0d0c7227 */ /* 0x000fe200078e00ff */
[----:B------:R-:W-:Y:S01]  /*2db0*/  SEL R8, R11, R8, !P1 ;  /* 0x000000080b087207 */ /* 0x000fe20004800000 */
[----:B------:R-:W-:Y:S01]  /*2dc0*/  HFMA2.MMA R11, -RZ, RZ, 0, 0 ;  /* 0x00000000ff0b7435 */ /* 0x000fe200000001ff */
[----:B------:R-:W-:Y:S02]  /*2dd0*/  IADD3.X R10, RZ, ~R10, RZ, P0, !PT ;  /* 0x8000000aff0a7210 */ /* 0x000fe400007fe4ff */
[----:B------:R-:W-:-:S03]  /*2de0*/  IADD3.X R14, RZ, ~R7, RZ, P4, !PT ;  /* 0x80000007ff0e7210 */ /* 0x000fc600027fe4ff */
[----:B------:R-:W-:Y:S01]  /*2df0*/  IMAD.WIDE.U32 R12, P0, R13, R10, R12 ;  /* 0x0000000a0d0c7225 */ /* 0x000fe2000780000c */
[----:B------:R-:W-:-:S03]  /*2e00*/  SEL R14, R14, R7, !P1 ;  /* 0x000000070e0e7207 */ /* 0x000fc60004800000 */
[----:B------:R-:W-:-:S04]  /*2e10*/  IMAD.HI.U32 R13, P2, R9, R15, R12 ;  /* 0x0000000f090d7227 */ /* 0x000fc8000784000c */
[CC--:B------:R-:W-:Y:S02]  /*2e20*/  IMAD R12, R9.reuse, R10.reuse, RZ ;  /* 0x0000000a090c7224 */ /* 0x0c0fe400078e02ff */
[----:B------:R-:W-:-:S03]  /*2e30*/  IMAD.HI.U32 R10, R9, R10, RZ ;  /* 0x0000000a090a7227 */ /* 0x000fc600078e00ff */
[----:B------:R-:W-:Y:S02]  /*2e40*/  IADD3 R13, P3, R12, R13, RZ ;  /* 0x0000000d0c0d7210 */ /* 0x000fe40007f7e0ff */
[----:B------:R-:W-:-:S03]  /*2e50*/  IADD3.X R9, R10, R9, RZ, P0, !PT ;  /* 0x000000090a097210 */ /* 0x000fc600007fe4ff */
        /* <DEDUP_REMOVED lines=8> */
[----:B------:R-:W-:-:S03]  /*2ee0*/  IMAD.WIDE.U32 R10, R9, UR4, RZ ;  /* 0x00000004090a7c25 */ /* 0x000fc6000f8e00ff */
[----:B------:R-:W-:Y:S01]  /*2ef0*/  IADD3.X R7, RZ, R7, RZ, P2, !PT ;  /* 0x00000007ff077210 */ /* 0x000fe200017fe4ff */
[----:B------:R-:W-:Y:S01]  /*2f00*/  IMAD R12, R9, UR5, R11 ;  /* 0x00000005090c7c24 */ /* 0x000fe2000f8e020b */
[----:B------:R-:W-:-:S03]  /*2f10*/  IADD3 R8, P2, -R10, R8, RZ ;  /* 0x000000080a087210 */ /* 0x000fc60007f5e1ff */
[----:B------:R-:W-:Y:S01]  /*2f20*/  IMAD R7, R7, UR4, R12 ;  /* 0x0000000407077c24 */ /* 0x000fe2000f8e020c */
[----:B------:R-:W-:-:S04]  /*2f30*/  ISETP.GE.U32.AND P0, PT, R8, UR4, PT ;  /* 0x0000000408007c0c */ /* 0x000fc8000bf06070 */
[----:B------:R-:W-:Y:S02]  /*2f40*/  IADD3.X R9, ~R7, R14, RZ, P2, !PT ;  /* 0x0000000e07097210 */ /* 0x000fe400017fe5ff */
[----:B------:R-:W-:Y:S02]  /*2f50*/  IADD3 R7, P2, R8, -UR4, RZ ;  /* 0x8000000408077c10 */ /* 0x000fe4000ff5e0ff */
[C---:B------:R-:W-:Y:S02]  /*2f60*/  ISETP.GE.U32.AND.EX P0, PT, R9.reuse, UR5, PT, P0 ;  /* 0x0000000509007c0c */ /* 0x040fe4000bf06100 */
[----:B------:R-:W-:Y:S02]  /*2f70*/  IADD3.X R10, R9, ~UR5, RZ, P2, !PT ;  /* 0x80000005090a7c10 */ /* 0x000fe400097fe4ff */
[----:B------:R-:W-:Y:S02]  /*2f80*/  SEL R7, R7, R8, P0 ;  /* 0x0000000807077207 */ /* 0x000fe40000000000 */
[----:B------:R-:W-:-:S02]  /*2f90*/  SEL R10, R10, R9, P0 ;  /* 0x000000090a0a7207 */ /* 0x000fc40000000000 */
[C---:B------:R-:W-:Y:S02]  /*2fa0*/  ISETP.GE.U32.AND P0, PT, R7.reuse, UR4, PT ;  /* 0x0000000407007c0c */ /* 0x040fe4000bf06070 */
[----:B------:R-:W-:Y:S02]  /*2fb0*/  IADD3 R8, P2, R7, -UR4, RZ ;  /* 0x8000000407087c10 */ /* 0x000fe4000ff5e0ff */
[C---:B------:R-:W-:Y:S02]  /*2fc0*/  ISETP.GE.U32.AND.EX P0, PT, R10.reuse, UR5, PT, P0 ;  /* 0x000000050a007c0c */ /* 0x040fe4000bf06100 */
[----:B------:R-:W-:Y:S02]  /*2fd0*/  IADD3.X R9, R10, ~UR5, RZ, P2, !PT ;  /* 0x800000050a097c10 */ /* 0x000fe400097fe4ff */
[----:B------:R-:W-:Y:S02]  /*2fe0*/  SEL R8, R8, R7, P0 ;  /* 0x0000000708087207 */ /* 0x000fe40000000000 */
[----:B------:R-:W-:-:S02]  /*2ff0*/  SEL R9, R9, R10, P0 ;  /* 0x0000000a09097207 */ /* 0x000fc40000000000 */
[-C--:B------:R-:W-:Y:S02]  /*3000*/  IADD3 R7, P2, RZ, -R8.reuse, RZ ;  /* 0x80000008ff077210 */ /* 0x080fe40007f5e0ff */
[----:B------:R-:W-:Y:S02]  /*3010*/  ISETP.NE.U32.AND P0, PT, RZ, UR8, PT ;  /* 0x00000008ff007c0c */ /* 0x000fe4000bf05070 */
[----:B------:R-:W-:Y:S02]  /*3020*/  IADD3.X R10, RZ, ~R9, RZ, P2, !PT ;  /* 0x80000009ff0a7210 */ /* 0x000fe400017fe4ff */
[----:B------:R-:W-:Y:S02]  /*3030*/  SEL R8, R7, R8, !P1 ;  /* 0x0000000807087207 */ /* 0x000fe40004800000 */
[----:B------:R-:W-:Y:S02]  /*3040*/  MOV R7, 0x0 ;  /* 0x0000000000077802 */ /* 0x000fe40000000f00 */
[----:B------:R-:W-:-:S02]  /*3050*/  ISETP.NE.AND.EX P0, PT, RZ, UR9, PT, P0 ;  /* 0x00000009ff007c0c */ /* 0x000fc4000bf05300 */
[----:B------:R-:W-:Y:S02]  /*3060*/  SEL R9, R10, R9, !P1 ;  /* 0x000000090a097207 */ /* 0x000fe40004800000 */
[----:B------:R-:W-:Y:S02]  /*3070*/  SEL R8, R8, 0xffffffff, P0 ;  /* 0xffffffff08087807 */ /* 0x000fe40000000000 */
[----:B------:R-:W-:Y:S01]  /*3080*/  SEL R9, R9, 0xffffffff, P0 ;  /* 0xffffffff09097807 */ /* 0x000fe20000000000 */
[----:B------:R-:W-:Y:S06]  /*3090*/  RET.REL.NODEC R6 `(_ZN2at6native18elementwise_kernelILi128ELi2EZNS0_22gpu_kernel_impl_nocastINS0_13BUnaryFunctorIlllZZZNS0_16fmod_kernel_cudaERNS_18TensorIteratorBaseEENKUlvE_clEvENKUlvE2_clEvEUlllE_EEEEvS5_RKT_EUliE_EEviT1_) ;  /* 0xffffffcc06d87950 */ /* 0x000fec0003c3ffff */
.L_x_20646:
        /* <DEDUP_REMOVED lines=14> */
.L_x_57222:


//--------------------- .text._ZN2at6native27unrolled_elementwise_kernelINS0_13BUnaryFunctorIlllZZZNS0_16fmod_kernel_cudaERNS_18TensorIteratorBaseEENKUlvE_clEvENKUlvE2_clEvEUlllE_EESt5arrayIPcLm2EELi4E23TrivialOffsetCalculatorILi1EjESD_NS0_6memory15LoadWithoutCastENSE_16StoreWithoutCastEEEviT_T0_T2_T3_T4_T5_ --------------------------
	.section	.text._ZN2at6native27unrolled_elementwise_kernelINS0_13BUnaryFunctorIlllZZZNS0_16fmod_kernel_cudaERNS_18TensorIteratorBaseEENKUlvE_clEvENKUlvE2_clEvEUlllE_EESt5arrayIPcLm2EELi4E23TrivialOffsetCalculatorILi1EjESD_NS0_6memory15LoadWithoutCastENSE_16StoreWithoutCastEEEviT_T0_T2_T3_T4_T5_,"ax",@progbits
	.align	128
        .global         _ZN2at6native27unrolled_elementwise_kernelINS0_13BUnaryFunctorIlllZZZNS0_16fmod_kernel_cudaERNS_18TensorIteratorBaseEENKUlvE_clEvENKUlvE2_clEvEUlllE_EESt5arrayIPcLm2EELi4E23TrivialOffsetCalculatorILi1EjESD_NS0_6memory15LoadWithoutCastENSE_16StoreWithoutCastEEEviT_T0_T2_T3_T4_T5_
        .type           _ZN2at6native27unrolled_elementwise_kernelINS0_13BUnaryFunctorIlllZZZNS0_16fmod_kernel_cudaERNS_18TensorIteratorBaseEENKUlvE_clEvENKUlvE2_clEvEUlllE_EESt5arrayIPcLm2EELi4E23TrivialOffsetCalculatorILi1EjESD_NS0_6memory15LoadWithoutCastENSE_16StoreWithoutCastEEEviT_T0_T2_T3_T4_T5_,@function
        .size           _ZN2at6native27unrolled_elementwise_kernelINS0_13BUnaryFunctorIlllZZZNS0_16fmod_kernel_cudaERNS_18TensorIteratorBaseEENKUlvE_clEvENKUlvE2_clEvEUlllE_EESt5arrayIPcLm2EELi4E23TrivialOffsetCalculatorILi1EjESD_NS0_6memory15LoadWithoutCastENSE_16StoreWithoutCastEEEviT_T0_T2_T3_T4_T5_,(.L_x_57223 - _ZN2at6native27unrolled_elementwise_kernelINS0_13BUnaryFunctorIlllZZZNS0_16fmod_kernel_cudaERNS_18TensorIteratorBaseEENKUlvE_clEvENKUlvE2_clEvEUlllE_EESt5arrayIPcLm2EELi4E23TrivialOffsetCalculatorILi1EjESD_NS0_6memory15LoadWithoutCastENSE_16StoreWithoutCastEEEviT_T0_T2_T3_T4_T5_)
        .other          _ZN2at6native27unrolled_elementwise_kernelINS0_13BUnaryFunctorIlllZZZNS0_16fmod_kernel_cudaERNS_18TensorIteratorBaseEENKUlvE_clEvENKUlvE2_clEvEUlllE_EESt5arrayIPcLm2EELi4E23TrivialOffsetCalculatorILi1EjESD_NS0_6memory15LoadWithoutCastENSE_16StoreWithoutCastEEEviT_T0_T2_T3_T4_T5_,@"STO_CUDA_ENTRY STV_DEFAULT"
_ZN2at6native27unrolled_elementwise_kernelINS0_13BUnaryFunctorIlllZZZNS0_16fmod_kernel_cudaERNS_18TensorIteratorBaseEENKUlvE_clEvENKUlvE2_clEvEUlllE_EESt5arrayIPcLm2EELi4E23TrivialOffsetCalculatorILi1EjESD_NS0_6memory15LoadWithoutCastENSE_16StoreWithoutCastEEEviT_T0_T2_T3_T4_T5_:
.text._ZN2at6native27unrolled_elementwise_kernelINS0_13BUnaryFunctorIlllZZZNS0_16fmod_kernel_cudaERNS_18TensorIteratorBaseEENKUlvE_clEvENKUlvE2_clEvEUlllE_EESt5arrayIPcLm2EELi4E23TrivialOffsetCalculatorILi1EjESD_NS0_6memory15LoadWithoutCastENSE_16StoreWithoutCastEEEviT_T0_T2_T3_T4_T5_:
[----:B------:R-:W-:Y:S01]  /*0000*/  LDC R1, c[0x0][0x28] ;  /* 0x00000a00ff017b82 */ /* 0x000fe20000000800 */
[----:B------:R-:W0:Y:S07]  /*0010*/  S2R R0, SR_CTAID.X ;  /* 0x0000000000007919 */ /* 0x000e2e0000002500 */
[----:B------:R-:W0:Y:S01]  /*0020*/  LDC R3, c[0x0][0x210] ;  /* 0x00008400ff037b82 */ /* 0x000e220000000800 */
[----:B------:R-:W-:Y:S01]  /*0030*/  ULDC.64 UR6, c[0x0][0x208] ;  /* 0x0000820000067ab9 */ /* 0x000fe20000000a00 */
        /* <DEDUP_REMOVED lines=18> */
[----:B------:R-:W-:Y:S02]  /*0160*/  ISETP.GE.AND P2, PT, R11, R14, PT ;  /* 0x0000000e0b00720c */ /* 0x000fe40003f46270 */
[----:B------:R-:W-:-:S06]  /*0170*/  CS2R R16, SRZ ;  /* 0x0000000000107805 */ /* 0x000fcc000001ff00 */
[----:B------:R1:W5:Y:S05]  /*0180*/  @!P1 LDG.E.64 R16, desc[UR6][R6.64] ;  /* 0x0000000606109981 */ /* 0x00036a000c1e1b00 */
[----:B------:R-:W2:Y:S01]  /*0190*/  @!P2 LDC.64 R2, c[0x0][0x230] ;  /* 0x00008c00ff02ab82 */ /* 0x000ea20000000a00 */
[----:B------:R-:W-:Y:S02]  /*01a0*/  @!P2 IMAD R11, R0, 0x200, R11 ;  /* 0x00000200000ba824 */ /* 0x000fe400078e020b */
[----:B0-----:R-:W-:Y:S01]  /*01b0*/  @!P3 IMAD.WIDE.U32 R18, R19, 0x8, R8 ;  /* 0x000000081312b825 */ /* 0x001fe200078e0008 */
[----:B------:R-:W-:-:S06]  /*01c0*/  CS2R R8, SRZ ;  /* 0x0000000000087805 */ /* 0x000fcc000001ff00 */
[----:B------:R1:W5:Y:S01]  /*01d0*/  @!P3 LDG.E.64 R8, desc[UR6][R18.64] ;  /* 0x000000061208b981 */ /* 0x000362000c1e1b00 */
[----:B--2---:R-:W-:Y:S01]  /*01e0*/  @!P2 IMAD.WIDE.U32 R12, R11, 0x8, R2 ;  /* 0x000000080b0ca825 */ /* 0x004fe200078e0002 */
[----:B------:R-:W-:Y:S02]  /*01f0*/  CS2R R10, SRZ ;  /* 0x00000000000a7805 */ /* 0x000fe4000001ff00 */
[----:B------:R-:W-:-:S04]  /*0200*/  CS2R R2, SRZ ;  /* 0x0000000000027805 */ /* 0x000fc8000001ff00 */
[----:B------:R1:W5:Y:S04]  /*0210*/  @!P0 LDG.E.64 R10, desc[UR6][R4.64] ;  /* 0x00000006040a8981 */ /* 0x000368000c1e1b00 */
[----:B------:R1:W5:Y:S01]  /*0220*/  @!P2 LDG.E.64 R2, desc[UR6][R12.64] ;  /* 0x000000060c02a981 */ /* 0x000362000c1e1b00 */
[----:B------:R-:W-:Y:S04]  /*0230*/  BSSY B0, `(.L_x_20647) ;  /* 0x0000020000007945 */ /* 0x000fe80003800000 */
[----:B------:R-:W-:Y:S05]  /*0240*/  @P1 BRA `(.L_x_20648) ;  /* 0x0000000000781947 */ /* 0x000fea0003800000 */
[----:B------:R-:W-:Y:S02]  /*0250*/  ULDC UR4, c[0x0][0x224] ;  /* 0x0000890000047ab9 */ /* 0x000fe40000000800 */
[----:B-1---5:R-:W-:-:S04]  /*0260*/  LOP3.LUT R4, R17, UR4, RZ, 0xfc, !PT ;  /* 0x0000000411047c12 */ /* 0x022fc8000f8efcff */
[----:B------:R-:W-:-:S13]  /*0270*/  ISETP.NE.U32.AND P0, PT, R4, RZ, PT ;  /* 0x000000ff0400720c */ /* 0x000fda0003f05070 */
[----:B------:R-:W-:Y:S05]  /*0280*/  @!P0 BRA `(.L_x_20649) ;  /* 0x0000000000188947 */ /* 0x000fea0003800000 */
[----:B------:R-:W-:Y:S02]  /*0290*/  MOV R18, R16 ;  /* 0x0000001000127202 */ /* 0x000fe40000000f00 */
[----:B------:R-:W-:-:S07]  /*02a0*/  MOV R16, 0x2c0 ;  /* 0x000002c000107802 */ /* 0x000fce0000000f00 */
[----:B------:R-:W-:Y:S05]  /*02b0*/  CALL.REL.NOINC `($__internal_10_$__cuda_sm20_rem_s64) ;  /* 0x0000000800707944 */ /* 0x000fea0003c00000 */
[----:B------:R-:W-:Y:S02]  /*02c0*/  IMAD.MOV.U32 R4, RZ, RZ, R6 ;  /* 0x000000ffff047224 */ /* 0x000fe400078e0006 */
[----:B------:R-:W-:Y:S01]  /*02d0*/  IMAD.MOV.U32 R5, RZ, RZ, R7 ;  /* 0x000000ffff057224 */ /* 0x000fe200078e0007 */
[----:B------:R-:W-:Y:S06]  /*02e0*/  BRA `(.L_x_20648) ;  /* 0x0000000000507947 */ /* 0x000fec0003800000 */
.L_x_20649:
[----:B------:R-:W-:Y:S02]  /*02f0*/  ULDC UR4, c[0x0][0x220] ;  /* 0x0000880000047ab9 */ /* 0x000fe40000000800 */
[----:B------:R-:W0:Y:S01]  /*0300*/  I2F.U32.RP R6, UR4 ;  /* 0x0000000400067d06 */ /* 0x000e220008209000 */
[----:B------:R-:W-:-:S07]  /*0310*/  ISETP.NE.U32.AND P2, PT, RZ, UR4, PT ;  /* 0x00000004ff007c0c */ /* 0x000fce000bf45070 */
[----:B0-----:R-:W0:Y:S02]  /*0320*/  MUFU.RCP R6, R6 ;  /* 0x0000000600067308 */ /* 0x001e240000001000 */
[----:B0-----:R-:W-:-:S06]  /*0330*/  IADD3 R4, R6, 0xffffffe, RZ ;  /* 0x0ffffffe06047810 */ /* 0x001fcc0007ffe0ff */
[----:B------:R0:W1:Y:S02]  /*0340*/  F2I.FTZ.U32.TRUNC.NTZ R5, R4 ;  /* 0x0000000400057305 */ /* 0x000064000021f000 */
[----:B0-----:R-:W-:Y:S02]  /*0350*/  IMAD.MOV.U32 R4, RZ, RZ, RZ ;  /* 0x000000ffff047224 */ /* 0x001fe400078e00ff */
[----:B-1----:R-:W-:-:S04]  /*0360*/  IMAD.MOV R7, RZ, RZ, -R5 ;  /* 0x000000ffff077224 */ /* 0x002fc800078e0a05 */
[----:B------:R-:W-:-:S04]  /*0370*/  IMAD R7, R7, UR4, RZ ;  /* 0x0000000407077c24 */ /* 0x000fc8000f8e02ff */
[----:B------:R-:W-:-:S06]  /*0380*/  IMAD.HI.U32 R5, R5, R7, R4 ;  /* 0x0000000705057227 */ /* 0x000fcc00078e0004 */
[----:B------:R-:W-:-:S05]  /*0390*/  IMAD.HI.U32 R5, R5, R16, RZ ;  /* 0x0000001005057227 */ /* 0x000fca00078e00ff */
[----:B------:R-:W-:-:S05]  /*03a0*/  IADD3 R5, -R5, RZ, RZ ;  /* 0x000000ff05057210 */ /* 0x000fca0007ffe1ff */
[----:B------:R-:W-:Y:S02]  /*03b0*/  IMAD R16, R5, UR4, R16 ;  /* 0x0000000405107c24 */ /* 0x000fe4000f8e0210 */
[----:B------:R-:W-:-:S03]  /*03c0*/  IMAD.MOV.U32 R5, RZ, RZ, RZ ;  /* 0x000000ffff057224 */ /* 0x000fc600078e00ff */
[----:B------:R-:W-:-:S13]  /*03d0*/  ISETP.GE.U32.AND P0, PT, R16, UR4, PT ;  /* 0x0000000410007c0c */ /* 0x000fda000bf06070 */
[----:B------:R-:W-:-:S05]  /*03e0*/  @P0 VIADD R16, R16, -UR4 ;  /* 0x8000000410100c36 */ /* 0x000fca0008000000 */
[----:B------:R-:W-:-:S13]  /*03f0*/  ISETP.GE.U32.AND P0, PT, R16, UR4, PT ;  /* 0x0000000410007c0c */ /* 0x000fda000bf06070 */
[----:B------:R-:W-:Y:S01]  /*0400*/  @P0 VIADD R16, R16, -UR4 ;  /* 0x8000000410100c36 */ /* 0x000fe20008000000 */
[----:B------:R-:W-:-:S04]  /*0410*/  @!P2 LOP3.LUT R16, RZ, UR4, RZ, 0x33, !PT ;  /* 0x00000004ff10ac12 */ /* 0x000fc8000f8e33ff */
[----:B------:R-:W-:-:S07]  /*0420*/  MOV R4, R16 ;  /* 0x0000001000047202 */ /* 0x000fce0000000f00 */
.L_x_20648:
[----:B------:R-:W-:Y:S05]  /*0430*/  BSYNC B0 ;  /* 0x0000000000007941 */ /* 0x000fea0003800000 */
.L_x_20647:
[----:B-1----:R-:W-:Y:S01]  /*0440*/  VIADD R7, R15, 0x80 ;  /* 0x000000800f077836 */ /* 0x002fe20000000000 */
[----:B------:R-:W-:Y:S04]  /*0450*/  BSSY B0, `(.L_x_20650) ;  /* 0x0000021000007945 */ /* 0x000fe80003800000 */
[----:B------:R-:W-:-:S13]  /*0460*/  ISETP.GE.AND P0, PT, R7, R14, PT ;  /* 0x0000000e0700720c */ /* 0x000fda0003f06270 */
[----:B------:R-:W-:Y:S05]  /*0470*/  @P0 BRA `(.L_x_20651) ;  /* 0x0000000000780947 */ /* 0x000fea0003800000 */
[----:B------:R-:W-:Y:S02]  /*0480*/  ULDC UR4, c[0x0][0x224] ;  /* 0x0000890000047ab9 */ /* 0x000fe40000000800 */
[----:B-----5:R-:W-:-:S04]  /*0490*/  LOP3.LUT R6, R11, UR4, RZ, 0xfc, !PT ;  /* 0x000000040b067c12 */ /* 0x020fc8000f8efcff */
[----:B------:R-:W-:-:S13]  /*04a0*/  ISETP.NE.U32.AND P0, PT, R6, RZ, PT ;  /* 0x000000ff0600720c */ /* 0x000fda0003f05070 */
[----:B------:R-:W-:Y:S05]  /*04b0*/  @!P0 BRA `(.L_x_20652) ;  /* 0x00000000001c8947 */ /* 0x000fea0003800000 */
[----:B------:R-:W-:Y:S01]  /*04c0*/  MOV R18, R10 ;  /* 0x0000000a00127202 */ /* 0x000fe20000000f00 */
[----:B------:R-:W-:Y:S01]  /*04d0*/  IMAD.MOV.U32 R17, RZ, RZ, R11 ;  /* 0x000000ffff117224 */ /* 0x000fe200078e000b */
[----:B------:R-:W-:-:S07]  /*04e0*/  MOV R16, 0x500 ;  /* 0x0000050000107802 */ /* 0x000fce0000000f00 */
[----:B------:R-:W-:Y:S05]  /*04f0*/  CALL.REL.NOINC `($__internal_10_$__cuda_sm20_rem_s64) ;  /* 0x0000000400e07944 */ /* 0x000fea0003c00000 */
[----:B------:R-:W-:Y:S01]  /*0500*/  IMAD.MOV.U32 R10, RZ, RZ, R6 ;  /* 0x000000ffff0a7224 */ /* 0x000fe200078e0006 */
[----:B------:R-:W-:Y:S01]  /*0510*/  MOV R11, R7 ;  /* 0x00000007000b7202 */ /* 0x000fe20000000f00 */
[----:B------:R-:W-:Y:S06]  /*0520*/  BRA `(.L_x_20651) ;  /* 0x00000000004c7947 */ /* 0x000fec0003800000 */
.L_x_20652:
[----:B------:R-:W-:Y:S01]  /*0530*/  ULDC UR4, c[0x0][0x220] ;  /* 0x0000880000047ab9 */ /* 0x000fe20000000800 */
[----:B------:R-:W-:Y:S01]  /*0540*/  HFMA2.MMA R6, -RZ, RZ, 0, 0 ;  /* 0x00000000ff067435 */ /* 0x000fe200000001ff */
[----:B------:R-:W0:Y:S01]  /*0550*/  I2F.U32.RP R11, UR4 ;  /* 0x00000004000b7d06 */ /* 0x000e220008209000 */
[----:B------:R-:W-:-:S07]  /*0560*/  ISETP.NE.U32.AND P2, PT, RZ, UR4, PT ;  /* 0x00000004ff007c0c */ /* 0x000fce000bf45070 */
[----:B0-----:R-:W0:Y:S02]  /*0570*/  MUFU.RCP R11, R11 ;  /* 0x0000000b000b7308 */ /* 0x001e240000001000 */
[----:B0-----:R-:W-:Y:S02]  /*0580*/  VIADD R12, R11, 0xffffffe ;  /* 0x0ffffffe0b0c7836 */ /* 0x001fe40000000000 */
[----:B------:R-:W-:-:S04]  /*0590*/  IMAD.MOV.U32 R11, RZ, RZ, RZ ;  /* 0x000000ffff0b7224 */ /* 0x000fc800078e00ff */
[----:B------:R-:W0:Y:S02]  /*05a0*/  F2I.FTZ.U32.TRUNC.NTZ R7, R12 ;  /* 0x0000000c00077305 */ /* 0x000e24000021f000 */
[----:B0-----:R-:W-:-:S04]  /*05b0*/  IMAD.MOV R13, RZ, RZ, -R7 ;  /* 0x000000ffff0d7224 */ /* 0x001fc800078e0a07 */
        /* <DEDUP_REMOVED lines=8> */
[----:B------:R-:W-:Y:S02]  /*0640*/  @P0 IADD3 R10, R10, -UR4, RZ ;  /* 0x800000040a0a0c10 */ /* 0x000fe4000fffe0ff */
[----:B------:R-:W-:-:S07]  /*0650*/  @!P2 LOP3.LUT R10, RZ, UR4, RZ, 0x33, !PT ;  /* 0x00000004ff0aac12 */ /* 0x000fce000f8e33ff */
.L_x_20651:
[----:B------:R-:W-:Y:S05]  /*0660*/  BSYNC B0 ;  /* 0x0000000000007941 */ /* 0x000fea0003800000 */
.L_x_20650:
[----:B------:R-:W-:Y:S01]  /*0670*/  VIADD R7, R15, 0x100 ;  /* 0x000001000f077836 */ /* 0x000fe20000000000 */
        /* <DEDUP_REMOVED lines=14> */
.L_x_20655:
        /* <DEDUP_REMOVED lines=19> */
.L_x_20654:
[----:B------:R-:W-:Y:S05]  /*0890*/  BSYNC B0 ;  /* 0x0000000000007941 */ /* 0x000fea0003800000 */
.L_x_20653:
        /* <DEDUP_REMOVED lines=15> */
.L_x_20658:
[----:B------:R-:W-:Y:S02]  /*0990*/  ULDC UR4, c[0x0][0x220] ;  /* 0x0000880000047ab9 */ /* 0x000fe40000000800 */
[----:B------:R-:W0:Y:S01]  /*09a0*/  I2F.U32.RP R12, UR4 ;  /* 0x00000004000c7d06 */ /* 0x000e220008209000 */
[----:B------:R-:W-:-:S07]  /*09b0*/  ISETP.NE.U32.AND P2, PT, RZ, UR4, PT ;  /* 0x00000004ff007c0c */ /* 0x000fce000bf45070 */
[----:B0-----:R-:W0:Y:S02]  /*09c0*/  MUFU.RCP R12, R12 ;  /* 0x0000000c000c7308 */ /* 0x001e240000001000 */
[----:B0-----:R-:W-:-:S06]  /*09d0*/  VIADD R6, R12, 0xffffffe ;  /* 0x0ffffffe0c067836 */ /* 0x001fcc0000000000 */
[----:B------:R0:W1:Y:S02]  /*09e0*/  F2I.FTZ.U32.TRUNC.NTZ R7, R6 ;  /* 0x0000000600077305 */ /* 0x000064000021f000 */
[----:B0-----:R-:W-:Y:S01]  /*09f0*/  HFMA2.MMA R6, -RZ, RZ, 0, 0 ;  /* 0x00000000ff067435 */ /* 0x001fe200000001ff */
[----:B-1----:R-:W-:-:S04]  /*0a00*/  IMAD.MOV R3, RZ, RZ, -R7 ;  /* 0x000000ffff037224 */ /* 0x002fc800078e0a07 */
[----:B------:R-:W-:-:S05]  /*0a10*/  IMAD R3, R3, UR4, RZ ;  /* 0x0000000403037c24 */ /* 0x000fca000f8e02ff */
        /* <DEDUP_REMOVED lines=8> */
[----:B------:R-:W-:Y:S02]  /*0aa0*/  @P0 IADD3 R2, R2, -UR4, RZ ;  /* 0x8000000402020c10 */ /* 0x000fe4000fffe0ff */
[----:B------:R-:W-:-:S07]  /*0ab0*/  @!P2 LOP3.LUT R2, RZ, UR4, RZ, 0x33, !PT ;  /* 0x00000004ff02ac12 */ /* 0x000fce000f8e33ff */
.L_x_20657:
[----:B------:R-:W-:Y:S05]  /*0ac0*/  BSYNC B0 ;  /* 0x0000000000007941 */ /* 0x000fea0003800000 */
.L_x_20656:
[----:B------:R-:W0:Y:S01]  /*0ad0*/  @!P1 S2R R13, SR_TID.X ;  /* 0x00000000000d9919 */ /* 0x000e220000002100 */
[----:B------:R-:W1:Y:S01]  /*0ae0*/  @!P1 LDC.64 R6, c[0x0][0x228] ;  /* 0x00008a00ff069b82 */ /* 0x000e620000000a00 */
[----:B------:R-:W-:Y:S01]  /*0af0*/  BSSY B0, `(.L_x_20659) ;  /* 0x0000011000007945 */ /* 0x000fe20003800000 */
[----:B0-----:R-:W-:Y:S01]  /*0b00*/  @!P1 VIADD R15, R13, 0x80 ;  /* 0x000000800d0f9836 */ /* 0x001fe20000000000 */
[----:B------:R-:W-:-:S04]  /*0b10*/  @!P1 LEA R13, R0, R13, 0x9 ;  /* 0x0000000d000d9211 */ /* 0x000fc800078e48ff */
[----:B------:R-:W-:Y:S01]  /*0b20*/  ISETP.GE.AND P0, PT, R15, R14, PT ;  /* 0x0000000e0f00720c */ /* 0x000fe20003f06270 */
[----:B-1----:R-:W-:-:S05]  /*0b30*/  @!P1 IMAD.WIDE.U32 R6, R13, 0x8, R6 ;  /* 0x000000080d069825 */ /* 0x002fca00078e0006 */
[----:B------:R0:W-:Y:S07]  /*0b40*/  @!P1 STG.E.64 desc[UR6][R6.64], R4 ;  /* 0x0000000406009986 */ /* 0x0001ee000c101b06 */
        /* <DEDUP_REMOVED lines=9> */
[----:B-----5:R1:W-:Y:S04]  /*0be0*/  STG.E.64 desc[UR6][R4.64], R10 ;  /* 0x0000000a04007986 */ /* 0x0203e8000c101b06 */
[----:B------:R1:W-:Y:S02]  /*0bf0*/  @!P0 STG.E.64 desc[UR6][R6.64], R8 ;  /* 0x0000000806008986 */ /* 0x0003e4000c101b06 */
.L_x_20660:
[----:B------:R-:W-:Y:S05]  /*0c00*/  BSYNC B0 ;  /* 0x0000000000007941 */ /* 0x000fea0003800000 */
.L_x_20659:
[----:B------:R-:W-:-:S13]  /*0c10*/  ISETP.GE.AND P0, PT, R15, R14, PT ;  /* 0x0000000e0f00720c */ /* 0x000fda0003f06270 */
[----:B------:R-:W-:Y:S05]  /*0c20*/  @P0 EXIT ;  /* 0x000000000000094d */ /* 0x000fea0003800000 */
[----:B01----:R-:W0:Y:S01]  /*0c30*/  LDC.64 R4, c[0x0][0x228] ;  /* 0x00008a00ff047b82 */ /* 0x003e220000000a00 */
[----:B------:R-:W-:-:S04]  /*0c40*/  IMAD R15, R0, 0x200, R15 ;  /* 0x00000200000f7824 */ /* 0x000fc800078e020f */
[----:B0-----:R-:W-:-:S05]  /*0c50*/  IMAD.WIDE.U32 R4, R15, 0x8, R4 ;  /* 0x000000080f047825 */ /* 0x001fca00078e0004 */
[----:B-----5:R-:W-:Y:S01]  /*0c60*/  STG.E.64 desc[UR6][R4.64], R2 ;  /* 0x0000000204007986 */ /* 0x020fe2000c101b06 */
[----:B------:R-:W-:Y:S05]  /*0c70*/  EXIT ;  /* 0x000000000000794d */ /* 0x000fea0003800000 */
        .weak           $__internal_10_$__cuda_sm20_rem_s64
        .type           $__internal_10_$__cuda_sm20_rem_s64,@function
        .size           $__internal_10_$__cuda_sm20_rem_s64,(.L_x_57223 - $__internal_10_$__cuda_sm20_rem_s64)
$__internal_10_$__cuda_sm20_rem_s64:
[----:B------:R-:W-:Y:S02]  /*0c80*/  UIADD3 UR4, UP1, URZ, -UR8, URZ ;  /* 0x800000083f047290 */ /* 0x000fe4000ff3e03f */
[----:B------:R-:W-:Y:S01]  /*0c90*/  IADD3 RZ, P3, RZ, -UR8, RZ ;  /* 0x80000008ffff7c10 */ /* 0x000fe2000ff7e0ff */
[----:B------:R-:W-:Y:S02]  /*0ca0*/  UISETP.GE.AND UP0, UPT, UR9, URZ, UPT ;  /* 0x0000003f0900728c */ /* 0x000fe4000bf06270 */
[----:B------:R-:W-:Y:S01]  /*0cb0*/  ISETP.LE.AND P4, PT, RZ, UR9, PT ;  /* 0x00000009ff007c0c */ /* 0x000fe2000bf83270 */
[----:B------:R-:W-:Y:S02]  /*0cc0*/  UIADD3.X UR5, URZ, ~UR9, URZ, UP1, !UPT ;  /* 0x800000093f057290 */ /* 0x000fe40008ffe43f */
[----:B------:R-:W-:Y:S02]  /*0cd0*/  USEL UR4, UR4, UR8, !UP0 ;  /* 0x0000000804047287 */ /* 0x000fe4000c000000 */
[----:B------:R-:W-:-:S09]  /*0ce0*/  USEL UR5, UR5, UR9, !UP0 ;  /* 0x0000000905057287 */ /* 0x000fd2000c000000 */
[----:B------:R-:W0:Y:S08]  /*0cf0*/  I2F.U64.RP R19, UR4 ;  /* 0x0000000400137d12 */ /* 0x000e300008309000 */
[----:B0-----:R-:W0:Y:S02]  /*0d00*/  MUFU.RCP R19, R19 ;  /* 0x0000001300137308 */ /* 0x001e240000001000 */
[----:B0-----:R-:W-:-:S02]  /*0d10*/  IADD3 R12, R19, 0x1ffffffe, RZ ;  /* 0x1ffffffe130c7810 */ /* 0x001fc40007ffe0ff */
[----:B------:R-:W-:-:S04]  /*0d20*/  IADD3.X R19, RZ, ~UR9, RZ, P3, !PT ;  /* 0x80000009ff137c10 */ /* 0x000fc80009ffe4ff */
[----:B------:R-:W0:Y:S01]  /*0d30*/  F2I.U64.TRUNC R12, R12 ;  /* 0x0000000c000c7311 */ /* 0x000e22000020d800 */
[----:B------:R-:W-:Y:S01]  /*0d40*/  SEL R19, R19, UR9, !P4 ;  /* 0x0000000913137c07 */ /* 0x000fe2000e000000 */
        /* <DEDUP_REMOVED lines=13> */
[----:B------:R-:W-:-:S03]  /*0e20*/  IMAD.WIDE.U32 R12, R7, UR4, RZ ;  /* 0x00000004070c7c25 */ /* 0x000fc6000f8e00ff */
[----:B------:R-:W-:Y:S01]  /*0e30*/  IADD3.X R21, RZ, RZ, R21, P3, P2 ;  /* 0x000000ffff157210 */ /* 0x000fe20001fe4415 */
[----:B------:R-:W-:Y:S01]  /*0e40*/  IMAD R6, R7, R19, R13 ;  /* 0x0000001307067224 */ /* 0x000fe200078e020d */
[----:B------:R-:W-:Y:S02]  /*0e50*/  IADD3 R23, P0, RZ, -R12, RZ ;  /* 0x8000000cff177210 */ /* 0x000fe40007f1e0ff */
[----:B------:R-:W-:Y:S01]  /*0e60*/  ISETP.GE.AND P2, PT, R17, RZ, PT ;  /* 0x000000ff1100720c */ /* 0x000fe20003f46270 */
[----:B------:R-:W-:Y:S01]  /*0e70*/  IMAD R20, R21, UR4, R6 ;  /* 0x0000000415147c24 */ /* 0x000fe2000f8e0206 */
[----:B------:R-:W-:Y:S01]  /*0e80*/  IADD3 R13, P5, RZ, -R18, RZ ;  /* 0x80000012ff0d7210 */ /* 0x000fe20007fbe0ff */
[----:B------:R-:W-:-:S03]  /*0e90*/  IMAD.HI.U32 R6, R7, R23, RZ ;  /* 0x0000001707067227 */ /* 0x000fc600078e00ff */
[----:B------:R-:W-:Y:S02]  /*0ea0*/  IADD3.X R20, RZ, ~R20, RZ, P0, !PT ;  /* 0x80000014ff147210 */ /* 0x000fe400007fe4ff */
[----:B------:R-:W-:Y:S01]  /*0eb0*/  SEL R12, R13, R18, !P2 ;  /* 0x000000120d0c7207 */ /* 0x000fe20005000000 */
[----:B------:R-:W-:Y:S02]  /*0ec0*/  IMAD.X R18, RZ, RZ, ~R17, P5 ;  /* 0x000000ffff127224 */ /* 0x000fe400028e0e11 */
[----:B------:R-:W-:-:S03]  /*0ed0*/  IMAD.WIDE.U32 R6, P0, R7, R20, R6 ;  /* 0x0000001407067225 */ /* 0x000fc60007800006 */
[----:B------:R-:W-:Y:S01]  /*0ee0*/  SEL R13, R18, R17, !P2 ;  /* 0x00000011120d7207 */ /* 0x000fe20005000000 */
[----:B------:R-:W-:-:S04]  /*0ef0*/  IMAD.HI.U32 R6, P3, R21, R23, R6 ;  /* 0x0000001715067227 */ /* 0x000fc80007860006 */
[CC--:B------:R-:W-:Y:S02]  /*0f00*/  IMAD R23, R21.reuse, R20.reuse, RZ ;  /* 0x0000001415177224 */ /* 0x0c0fe400078e02ff */
[----:B------:R-:W-:-:S03]  /*0f10*/  IMAD.HI.U32 R20, R21, R20, RZ ;  /* 0x0000001415147227 */ /* 0x000fc600078e00ff */
[----:B------:R-:W-:Y:S01]  /*0f20*/  IADD3 R23, P4, R23, R6, RZ ;  /* 0x0000000617177210 */ /* 0x000fe20007f9e0ff */
[----:B------:R-:W-:Y:S01]  /*0f30*/  IMAD.MOV.U32 R7, RZ, RZ, RZ ;  /* 0x000000ffff077224 */ /* 0x000fe200078e00ff */
[----:B------:R-:W-:-:S03]  /*0f40*/  IADD3.X R21, R20, R21, RZ, P0, !PT ;  /* 0x0000001514157210 */ /* 0x000fc600007fe4ff */
[----:B------:R-:W-:Y:S01]  /*0f50*/  IMAD.HI.U32 R6, R23, R12, RZ ;  /* 0x0000000c17067227 */ /* 0x000fe200078e00ff */
[----:B------:R-:W-:-:S03]  /*0f60*/  IADD3.X R21, RZ, RZ, R21, P4, P3 ;  /* 0x000000ffff157210 */ /* 0x000fc600027e6415 */
[----:B------:R-:W-:-:S04]  /*0f70*/  IMAD.WIDE.U32 R6, R23, R13, R6 ;  /* 0x0000000d17067225 */ /* 0x000fc800078e0006 */
[C---:B------:R-:W-:Y:S02]  /*0f80*/  IMAD R23, R21.reuse, R13, RZ ;  /* 0x0000000d15177224 */ /* 0x040fe400078e02ff */
[----:B------:R-:W-:-:S04]  /*0f90*/  IMAD.HI.U32 R6, P0, R21, R12, R6 ;  /* 0x0000000c15067227 */ /* 0x000fc80007800006 */
[----:B------:R-:W-:Y:S01]  /*0fa0*/  IMAD.HI.U32 R17, R21, R13, RZ ;  /* 0x0000000d15117227 */ /* 0x000fe200078e00ff */
[----:B------:R-:W-:-:S04]  /*0fb0*/  IADD3 R18, P3, R23, R6, RZ ;  /* 0x0000000617127210 */ /* 0x000fc80007f7e0ff */
[----:B------:R-:W-:Y:S01]  /*0fc0*/  IADD3.X R17, R17, RZ, RZ, P0, !PT ;  /* 0x000000ff11117210 */ /* 0x000fe200007fe4ff */
[----:B------:R-:W-:-:S04]  /*0fd0*/  IMAD.WIDE.U32 R6, R18, UR4, RZ ;  /* 0x0000000412067c25 */ /* 0x000fc8000f8e00ff */
[----:B------:R-:W-:Y:S01]  /*0fe0*/  IMAD.X R17, RZ, RZ, R17, P3 ;  /* 0x000000ffff117224 */ /* 0x000fe200018e0611 */
[----:B------:R-:W-:Y:S01]  /*0ff0*/  IADD3 R6, P3, -R6, R12, RZ ;  /* 0x0000000c06067210 */ /* 0x000fe20007f7e1ff */
[----:B------:R-:W-:-:S03]  /*1000*/  IMAD R18, R18, R19, R7 ;  /* 0x0000001312127224 */ /* 0x000fc600078e0207 */
[----:B------:R-:W-:Y:S01]  /*1010*/  ISETP.GE.U32.AND P0, PT, R6, UR4, PT ;  /* 0x0000000406007c0c */ /* 0x000fe2000bf06070 */
[----:B------:R-:W-:Y:S01]  /*1020*/  IMAD R18, R17, UR4, R18 ;  /* 0x0000000411127c24 */ /* 0x000fe2000f8e0212 */
[----:B------:R-:W-:-:S04]  /*1030*/  MOV R17, 0x0 ;  /* 0x0000000000117802 */ /* 0x000fc80000000f00 */
[----:B------:R-:W-:Y:S02]  /*1040*/  IADD3.X R18, ~R18, R13, RZ, P3, !PT ;  /* 0x0000000d12127210 */ /* 0x000fe40001ffe5ff */
[----:B------:R-:W-:Y:S02]  /*1050*/  IADD3 R13, P3, R6, -UR4, RZ ;  /* 0x80000004060d7c10 */ /* 0x000fe4000ff7e0ff */
[----:B------:R-:W-:-:S03]  /*1060*/  ISETP.GE.U32.AND.EX P0, PT, R18, R19, PT, P0 ;  /* 0x000000131200720c */ /* 0x000fc60003f06100 */
[----:B------:R-:W-:Y:S01]  /*1070*/  IMAD.X R12, R18, 0x1, ~R19, P3 ;  /* 0x00000001120c7824 */ /* 0x000fe200018e0e13 */
[----:B------:R-:W-:-:S04]  /*1080*/  SEL R13, R13, R6, P0 ;  /* 0x000000060d0d7207 */ /* 0x000fc80000000000 */
[----:B------:R-:W-:Y:S02]  /*1090*/  SEL R12, R12, R18, P0 ;  /* 0x000000120c0c7207 */ /* 0x000fe40000000000 */
[C---:B------:R-:W-:Y:S02]  /*10a0*/  ISETP.GE.U32.AND P0, PT, R13.reuse, UR4, PT ;  /* 0x000000040d007c0c */ /* 0x040fe4000bf06070 */
[----:B------:R-:W-:Y:S02]  /*10b0*/  IADD3 R6, P3, R13, -UR4, RZ ;  /* 0x800000040d067c10 */ /* 0x000fe4000ff7e0ff */
[CC--:B------:R-:W-:Y:S02]  /*10c0*/  ISETP.GE.U32.AND.EX P0, PT, R12.reuse, R19.reuse, PT, P0 ;  /* 0x000000130c00720c */ /* 0x0c0fe40003f06100 */
[----:B------:R-:W-:Y:S02]  /*10d0*/  IADD3.X R7, R12, ~R19, RZ, P3, !PT ;  /* 0x800000130c077210 */ /* 0x000fe40001ffe4ff */
[----:B------:R-:W-:-:S02]  /*10e0*/  SEL R6, R6, R13, P0 ;  /* 0x0000000d06067207 */ /* 0x000fc40000000000 */
[----:B------:R-:W-:Y:S02]  /*10f0*/  SEL R7, R7, R12, P0 ;  /* 0x0000000c07077207 */ /* 0x000fe40000000000 */
[-C--:B------:R-:W-:Y:S02]  /*1100*/  IADD3 R13, P3, RZ, -R6.reuse, RZ ;  /* 0x80000006ff0d7210 */ /* 0x080fe40007f7e0ff */
[----:B------:R-:W-:Y:S02]  /*1110*/  ISETP.NE.U32.AND P0, PT, RZ, UR8, PT ;  /* 0x00000008ff007c0c */ /* 0x000fe4000bf05070 */
[----:B------:R-:W-:Y:S01]  /*1120*/  SEL R6, R13, R6, !P2 ;  /* 0x000000060d067207 */ /* 0x000fe20005000000 */
[----:B------:R-:W-:Y:S01]  /*1130*/  IMAD.X R12, RZ, RZ, ~R7, P3 ;  /* 0x000000ffff0c7224 */ /* 0x000fe200018e0e07 */
[----:B------:R-:W-:-:S04]  /*1140*/  ISETP.NE.AND.EX P0, PT, RZ, UR9, PT, P0 ;  /* 0x00000009ff007c0c */ /* 0x000fc8000bf05300 */
[----:B------:R-:W-:Y:S02]  /*1150*/  SEL R7, R12, R7, !P2 ;  /* 0x000000070c077207 */ /* 0x000fe40005000000 */
[----:B------:R-:W-:Y:S02]  /*1160*/  SEL R6, R6, 0xffffffff, P0 ;  /* 0xffffffff06067807 */ /* 0x000fe40000000000 */
[----:B------:R-:W-:Y:S01]  /*1170*/  SEL R7, R7, 0xffffffff, P0 ;  /* 0xffffffff07077807 */ /* 0x000fe20000000000 */
[----:B------:R-:W-:Y:S06]  /*1180*/  RET.REL.NODEC R16 `(_ZN2at6native27unrolled_elementwise_kernelINS0_13BUnaryFunctorIlllZZZNS0_16fmod_kernel_cudaERNS_18TensorIteratorBaseEENKUlvE_clEvENKUlvE2_clEvEUlllE_EESt5arrayIPcLm2EELi4E23TrivialOffsetCalculatorILi1EjESD_NS0_6memory15LoadWithoutCastENSE_16StoreWithoutCastEEEviT_T0_T2_T3_T4_T5_) ;  /* 0xffffffec109c7950 */ /* 0x000fec0003c3ffff */
.L_x_20661:
        /* <DEDUP_REMOVED lines=15> */
.L_x_57223:


//--------------------- .text._ZN2at6native29vectorized_elementwise_kernelILi2ENS0_13BUnaryFunctorIlllZZZNS0_16fmod_kernel_cudaERNS_18TensorIteratorBaseEENKUlvE_clEvENKUlvE2_clEvEUlllE_EESt5arrayIPcLm2EEEEviT0_T1_ --------------------------
	.section	.text._ZN2at6native29vectorized_elementwise_kernelILi2ENS0_13BUnaryFunctorIlllZZZNS0_16fmod_kernel_cudaERNS_18TensorIteratorBaseEENKUlvE_clEvENKUlvE2_clEvEUlllE_EESt5arrayIPcLm2EEEEviT0_T1_,"ax",@progbits
	.align	128
        .global         _ZN2at6native29vectorized_elementwise_kernelILi2ENS0_13BUnaryFunctorIlllZZZNS0_16fmod_kernel_cudaERNS_18TensorIteratorBaseEENKUlvE_clEvENKUlvE2_clEvEUlllE_EESt5arrayIPcLm2EEEEviT0_T1_
        .type           _ZN2at6native29vectorized_elementwise_kernelILi2ENS0_13BUnaryFunctorIlllZZZNS0_16fmod_kernel_cudaERNS_18TensorIteratorBaseEENKUlvE_clEvENKUlvE2_clEvEUlllE_EESt5arrayIPcLm2EEEEviT0_T1_,@function
        .size           _ZN2at6native29vectorized_elementwise_kernelILi2ENS0_13BUnaryFunctorIlllZZZNS0_16fmod_kernel_cudaERNS_18TensorIteratorBaseEENKUlvE_clEvENKUlvE2_clEvEUlllE_EESt5arrayIPcLm2EEEEviT0_T1_,(.L_x_57224 - _ZN2at6native29vectorized_elementwise_kernelILi2ENS0_13BUnaryFunctorIlllZZZNS0_16fmod_kernel_cudaERNS_18TensorIteratorBaseEENKUlvE_clEvENKUlvE2_clEvEUlllE_EESt5arrayIPcLm2EEEEviT0_T1_)
        .other          _ZN2at6native29vectorized_elementwise_kernelILi2ENS0_13BUnaryFunctorIlllZZZNS0_16fmod_kernel_cudaERNS_18TensorIteratorBaseEENKUlvE_clEvENKUlvE2_clEvEUlllE_EESt5arrayIPcLm2EEEEviT0_T1_,@"STO_CUDA_ENTRY STV_DEFAULT"
_ZN2at6native29vectorized_elementwise_kernelILi2ENS0_13BUnaryFunctorIlllZZZNS0_16fmod_kernel_cudaERNS_18TensorIteratorBaseEENKUlvE_clEvENKUlvE2_clEvEUlllE_EESt5arrayIPcLm2EEEEviT0_T1_:
.text._ZN2at6native29vectorized_elementwise_kernelILi2ENS0_13BUnaryFunctorIlllZZZNS0_16fmod_kernel_cudaERNS_18TensorIteratorBaseEENKUlvE_clEvENKUlvE2_clEvEUlllE_EESt5arrayIPcLm2EEEEviT0_T1_:
[----:B------:R-:W-:Y:S08]  /*0000*/  LDC R1, c[0x0][0x28] ;  /* 0x00000a00ff017b82 */ /* 0x000ff00000000800 */
[----:B------:R-:W0:Y:S01]  /*0010*/  S2UR UR6, SR_CTAID.X ;  /* 0x00000000000679c3 */ /* 0x000e220000002500 */
[----:B------:R-:W-:Y:S01]  /*0020*/  ULDC UR7, c[0x0][0x210] ;  /* 0x0000840000077ab9 */ /* 0x000fe20000000800 */
[----:B------:R-:W-:Y:S01]  /*0030*/  ULDC.64 UR14, c[0x0][0x208] ;  /* 0x00008200000e7ab9 */ /* 0x000fe20000000a00 */
[----:B------:R-:W-:Y:S01]  /*0040*/  ULDC.64 UR16, c[0x0][0x220] ;  /* 0x0000880000107ab9 */ /* 0x000fe20000000a00 */
[----:B0-----:R-:W-:-:S04]  /*0050*/  USHF.L.U32 UR6, UR6, 0xa, URZ ;  /* 0x0000000a06067899 */ /* 0x001fc8000800063f */
[----:B------:R-:W-:-:S04]  /*0060*/  UIADD3 UR7, -UR6, UR7, URZ ;  /* 0x0000000706077290 */ /* 0x000fc8000fffe13f */
[----:B------:R-:W-:-:S06]  /*0070*/  UISETP.GE.U32.AND UP0, UPT, UR7, 0x400, UPT ;  /* 0x000004000700788c */ /* 0x000fcc000bf06070 */
[----:B------:R-:W-:-:S13]  /*0080*/  PLOP3.LUT P0, PT, PT, PT, UP0, 0x80, 0x0 ;  /* 0x000000000000781c */ /* 0x000fda0003f0f008 */
[----:B------:R-:W-:Y:S05]  /*0090*/  @!P0 BRA `(.L_x_20662) ;  /* 0x0000001000488947 */ /* 0x000fea0003800000 */
[----:B------:R-:W0:Y:S01]  /*00a0*/  S2R R0, SR_TID.X ;  /* 0x0000000000007919 */ /* 0x000e220000002100 */
[----:B------:R-:W-:Y:S02]  /*00b0*/  ULDC.64 UR4, c[0x0][0x230] ;  /* 0x00008c0000047ab9 */ /* 0x000fe40000000a00 */
[----:B------:R-:W-:-:S06]  /*00c0*/  UIMAD.WIDE UR4, UR6, 0x8, UR4 ;  /* 0x00000008060478a5 */ /* 0x000fcc000f8e0204 */
[----:B------:R-:W-:Y:S01]  /*00d0*/  IMAD.U32 R2, RZ, RZ, UR4 ;  /* 0x00000004ff027e24 */ /* 0x000fe2000f8e00ff */
[----:B------:R-:W-:Y:S01]  /*00e0*/  ULDC UR4, c[0x0][0x224] ;  /* 0x0000890000047ab9 */ /* 0x000fe20000000800 */
[----:B------:R-:W-:Y:S02]  /*00f0*/  IMAD.U32 R3, RZ, RZ, UR5 ;  /* 0x00000005ff037e24 */ /* 0x000fe4000f8e00ff */
[----:B0-----:R-:W-:-:S05]  /*0100*/  IMAD.WIDE.U32 R2, R0, 0x10, R2 ;  /* 0x0000001000027825 */ /* 0x001fca00078e0002 */
[----:B------:R-:W2:Y:S04]  /*0110*/  LDG.E.128 R4, desc[UR14][R2.64] ;  /* 0x0000000e02047981 */ /* 0x000ea8000c1e1d00 */
[----:B------:R0:W5:Y:S04]  /*0120*/  LDG.E.128 R20, desc[UR14][R2.64+0x800] ;  /* 0x0008000e02147981 */ /* 0x000168000c1e1d00 */
[----:B------:R0:W5:Y:S04]  /*0130*/  LDG.E.128 R8, desc[UR14][R2.64+0x1000] ;  /* 0x0010000e02087981 */ /* 0x000168000c1e1d00 */
[----:B------:R0:W5:Y:S01]  /*0140*/  LDG.E.128 R12, desc[UR14][R2.64+0x1800] ;  /* 0x0018000e020c7981 */ /* 0x000162000c1e1d00 */
[----:B------:R-:W-:Y:S01]  /*0150*/  BSSY B0, `(.L_x_20663) ;  /* 0x000001c000007945 */ /* 0x000fe20003800000 */
[----:B--2---:R-:W-:-:S04]  /*0160*/  LOP3.LUT R16, R5, UR4, RZ, 0xfc, !PT ;  /* 0x0000000405107c12 */ /* 0x004fc8000f8efcff */
[----:B------:R-:W-:-:S13]  /*0170*/  ISETP.NE.U32.AND P0, PT, R16, RZ, PT ;  /* 0x000000ff1000720c */ /* 0x000fda0003f05070 */
[----:B0-----:R-:W-:Y:S05]  /*0180*/  @!P0 BRA `(.L_x_20664) ;  /* 0x0000000000148947 */ /* 0x001fea0003800000 */
[----:B------:R-:W-:-:S07]  /*0190*/  MOV R2, 0x1b0 ;  /* 0x000001b000027802 */ /* 0x000fce0000000f00 */
[----:B-----5:R-:W-:Y:S05]  /*01a0*/  CALL.REL.NOINC `($__internal_11_$__cuda_sm20_rem_s64) ;  /* 0x0000002800207944 */ /* 0x020fea0003c00000 */
[----:B------:R-:W-:Y:S01]  /*01b0*/  IMAD.MOV.U32 R16, RZ, RZ, R4 ;  /* 0x000000ffff107224 */ /* 0x000fe200078e0004 */
[----:B------:R-:W-:Y:S01]  /*01c0*/  MOV R17, R5 ;  /* 0x0000000500117202 */ /* 0x000fe20000000f00 */
[----:B------:R-:W-:Y:S06]  /*01d0*/  BRA `(.L_x_20665) ;  /* 0x00000000004c7947 */ /* 0x000fec0003800000 */
.L_x_20664:
        /* <DEDUP_REMOVED lines=9> */
[----:B------:R-:W-:-:S04]  /*0270*/  IMAD.HI.U32 R3, R3, R17, R2 ;  /* 0x0000001103037227 */ /* 0x000fc800078e0002 */
[----:B------:R-:W-:Y:S02]  /*0280*/  IMAD.MOV.U32 R17, RZ, RZ, RZ ;  /* 0x000000ffff117224 */ /* 0x000fe400078e00ff */
[----:B------:R-:W-:-:S05]  /*0290*/  IMAD.HI.U32 R3, R3, R4, RZ ;  /* 0x0000000403037227 */ /* 0x000fca00078e00ff */
[----:B------:R-:W-:-:S05]  /*02a0*/  IADD3 R3, -R3, RZ, RZ ;  /* 0x000000ff03037210 */ /* 0x000fca0007ffe1ff */
[----:B------:R-:W-:-:S05]  /*02b0*/  IMAD R16, R3, UR4, R4 ;  /* 0x0000000403107c24 */ /* 0x000fca000f8e0204 */
[----:B------:R-:W-:-:S13]  /*02c0*/  ISETP.GE.U32.AND P0, PT, R16, UR4, PT ;  /* 0x0000000410007c0c */ /* 0x000fda000bf06070 */
[----:B------:R-:W-:-:S05]  /*02d0*/  @P0 VIADD R16, R16, -UR4 ;  /* 0x8000000410100c36 */ /* 0x000fca0008000000 */
[----:B------:R-:W-:-:S13]  /*02e0*/  ISETP.GE.U32.AND P0, PT, R16, UR4, PT ;  /* 0x0000000410007c0c */ /* 0x000fda000bf06070 */
[----:B------:R-:W-:Y:S01]  /*02f0*/  @P0 VIADD R16, R16, -UR4 ;  /* 0x8000000410100c36 */ /* 0x000fe20008000000 */
[----:B------:R-:W-:-:S07]  /*0300*/  @!P1 LOP3.LUT R16, RZ, UR4, RZ, 0x33, !PT ;  /* 0x00000004ff109c12 */ /* 0x000fce000f8e33ff */
.L_x_20665:
[----:B------:R-:W-:Y:S05]  /*0310*/  BSYNC B0 ;  /* 0x0000000000007941 */ /* 0x000fea0003800000 */
.L_x_20663:
[----:B------:R-:W-:Y:S01]  /*0320*/  ULDC UR4, c[0x0][0x224] ;  /* 0x0000890000047ab9 */ /* 0x000fe20000000800 */
[----:B------:R-:W-:Y:S01]  /*0330*/  BSSY B0, `(.L_x_20666) ;  /* 0x000001e000007945 */ /* 0x000fe20003800000 */
[----:B------:R-:W-:-:S04]  /*0340*/  LOP3.LUT R2, R7, UR4, RZ, 0xfc, !PT ;  /* 0x0000000407027c12 */ /* 0x000fc8000f8efcff */
[----:B------:R-:W-:-:S13]  /*0350*/  ISETP.NE.U32.AND P0, PT, R2, RZ, PT ;  /* 0x000000ff0200720c */ /* 0x000fda0003f05070 */
[----:B------:R-:W-:Y:S05]  /*0360*/  @!P0 BRA `(.L_x_20667) ;  /* 0x00000000001c8947 */ /* 0x000fea0003800000 */
[----:B------:R-:W-:Y:S01]  /*0370*/  MOV R4, R6 ;  /* 0x0000000600047202 */ /* 0x000fe20000000f00 */
[----:B------:R-:W-:Y:S01]  /*0380*/  IMAD.MOV.U32 R5, RZ, RZ, R7 ;  /* 0x000000ffff057224 */ /* 0x000fe200078e0007 */
[----:B------:R-:W-:-:S07]  /*0390*/  MOV R2, 0x3b0 ;  /* 0x000003b000027802 */ /* 0x000fce0000000f00 */
[----:B-----5:R-:W-:Y:S05]  /*03a0*/  CALL.REL.NOINC `($__internal_11_$__cuda_sm20_rem_s64) ;  /* 0x0000002400a07944 */ /* 0x020fea0003c00000 */
[----:B------:R-:W-:Y:S02]  /*03b0*/  IMAD.MOV.U32 R18, RZ, RZ, R4 ;  /* 0x000000ffff127224 */ /* 0x000fe400078e0004 */
[----:B------:R-:W-:Y:S01]  /*03c0*/  IMAD.MOV.U32 R19, RZ, RZ, R5 ;  /* 0x000000ffff137224 */ /* 0x000fe200078e0005 */
[----:B------:R-:W-:Y:S06]  /*03d0*/  BRA `(.L_x_20668) ;  /* 0x00000000004c7947 */ /* 0x000fec0003800000 */
.L_x_20667:
[----:B------:R-:W-:Y:S01]  /*03e0*/  ULDC UR4, c[0x0][0x220] ;  /* 0x0000880000047ab9 */ /* 0x000fe20000000800 */
[----:B------:R-:W-:Y:S01]  /*03f0*/  IMAD.MOV.U32 R2, RZ, RZ, RZ ;  /* 0x000000ffff027224 */ /* 0x000fe200078e00ff */
[----:B------:R-:W0:Y:S01]  /*0400*/  I2F.U32.RP R4, UR4 ;  /* 0x0000000400047d06 */ /* 0x000e220008209000 */
[----:B------:R-:W-:Y:S01]  /*0410*/  ISETP.NE.U32.AND P1, PT, RZ, UR4, PT ;  /* 0x00000004ff007c0c */ /* 0x000fe2000bf25070 */
[----:B------:R-:W-:-:S06]  /*0420*/  IMAD.MOV.U32 R19, RZ, RZ, RZ ;  /* 0x000000ffff137224 */ /* 0x000fcc00078e00ff */
[----:B0-----:R-:W0:Y:S02]  /*0430*/  MUFU.RCP R4, R4 ;  /* 0x0000000400047308 */ /* 0x001e240000001000 */
[----:B0-----:R-:W-:-:S06]  /*0440*/  IADD3 R5, R4, 0xffffffe, RZ ;  /* 0x0ffffffe04057810 */ /* 0x001fcc0007ffe0ff */
        /* <DEDUP_REMOVED lines=8> */
[----:B------:R-:W-:-:S04]  /*04d0*/  @P0 IADD3 R18, R18, -UR4, RZ ;  /* 0x8000000412120c10 */ /* 0x000fc8000fffe0ff */
[----:B------:R-:W-:-:S13]  /*04e0*/  ISETP.GE.U32.AND P0, PT, R18, UR4, PT ;  /* 0x0000000412007c0c */ /* 0x000fda000bf06070 */
[----:B------:R-:W-:Y:S01]  /*04f0*/  @P0 VIADD R18, R18, -UR4 ;  /* 0x8000000412120c36 */ /* 0x000fe20008000000 */
[----:B------:R-:W-:-:S07]  /*0500*/  @!P1 LOP3.LUT R18, RZ, UR4, RZ, 0x33, !PT ;  /* 0x00000004ff129c12 */ /* 0x000fce000f8e33ff */
.L_x_20668:
[----:B------:R-:W-:Y:S05]  /*0510*/  BSYNC B0 ;  /* 0x0000000000007941 */ /* 0x000fea0003800000 */
.L_x_20666:
[----:B------:R-:W-:Y:S01]  /*0520*/  ULDC UR4, c[0x0][0x224] ;  /* 0x0000890000047ab9 */ /* 0x000fe20000000800 */
[----:B------:R-:W-:Y:S01]  /*0530*/  BSSY B0, `(.L_x_20669) ;  /* 0x000001e000007945 */ /* 0x000fe20003800000 */
[----:B-----5:R-:W-:-:S04]  /*0540*/  LOP3.LUT R2, R21, UR4, RZ, 0xfc, !PT ;  /* 0x0000000415027c12 */ /* 0x020fc8000f8efcff */
[----:B------:R-:W-:-:S13]  /*0550*/  ISETP.NE.U32.AND P0, PT, R2, RZ, PT ;  /* 0x000000ff0200720c */ /* 0x000fda0003f05070 */
[----:B------:R-:W-:Y:S05]  /*0560*/  @!P0 BRA `(.L_x_20670) ;  /* 0x00000000001c8947 */ /* 0x000fea0003800000 */
[----:B------:R-:W-:Y:S01]  /*0570*/  IMAD.MOV.U32 R4, RZ, RZ, R20 ;  /* 0x000000ffff047224 */ /* 0x000fe200078e0014 */
[----:B------:R-:W-:Y:S02]  /*0580*/  MOV R5, R21 ;  /* 0x0000001500057202 */ /* 0x000fe40000000f00 */
[----:B------:R-:W-:-:S07]  /*0590*/  MOV R2, 0x5b0 ;  /* 0x000005b000027802 */ /* 0x000fce0000000f00 */
[----:B------:R-:W-:Y:S05]  /*05a0*/  CALL.REL.NOINC `($__internal_11_$__cuda_sm20_rem_s64) ;  /* 0x0000002400207944 */ /* 0x000fea0003c00000 */
[----:B------:R-:W-:Y:S02]  /*05b0*/  IMAD.MOV.U32 R20, RZ, RZ, R4 ;  /* 0x000000ffff147224 */ /* 0x000fe400078e0004 */
[----:B------:R-:W-:Y:S01]  /*05c0*/  IMAD.MOV.U32 R21, RZ, RZ, R5 ;  /* 0x000000ffff157224 */ /* 0x000fe200078e0005 */
[----:B------:R-:W-:Y:S06]  /*05d0*/  BRA `(.L_x_20671) ;  /* 0x00000000004c7947 */ /* 0x000fec0003800000 */
.L_x_20670:
[----:B------:R-:W-:Y:S01]  /*05e0*/  ULDC UR4, c[0x0][0x220] ;  /* 0x0000880000047ab9 */ /* 0x000fe20000000800 */
[----:B------:R-:W-:Y:S01]  /*05f0*/  IMAD.MOV.U32 R2, RZ, RZ, RZ ;  /* 0x000000ffff027224 */ /* 0x000fe200078e00ff */
[----:B------:R-:W0:Y:S01]  /*0600*/  I2F.U32.RP R4, UR4 ;  /* 0x0000000400047d06 */ /* 0x000e220008209000 */
[----:B------:R-:W-:Y:S01]  /*0610*/  ISETP.NE.U32.AND P1, PT, RZ, UR4, PT ;  /* 0x00000004ff007c0c */ /* 0x000fe2000bf25070 */
[----:B------:R-:W-:-:S06]  /*0620*/  HFMA2.MMA R21, -RZ, RZ, 0, 0 ;  /* 0x00000000ff157435 */ /* 0x000fcc00000001ff */
[----:B0-----:R-:W0:Y:S02]  /*0630*/  MUFU.RCP R4, R4 ;  /* 0x0000000400047308 */ /* 0x001e240000001000 */
[----:B0-----:R-:W-:-:S06]  /*0640*/  IADD3 R5, R4, 0xffffffe, RZ ;  /* 0x0ffffffe04057810 */ /* 0x001fcc0007ffe0ff */
[----:B------:R-:W0:Y:S02]  /*0650*/  F2I.FTZ.U32.TRUNC.NTZ R3, R5 ;  /* 0x0000000500037305 */ /* 0x000e24000021f000 */
[----:B0-----:R-:W-:-:S04]  /*0660*/  IMAD.MOV R7, RZ, RZ, -R3 ;  /* 0x000000ffff077224 */ /* 0x001fc800078e0a03 */
[----:B------:R-:W-:-:S04]  /*0670*/  IMAD R7, R7, UR4, RZ ;  /* 0x0000000407077c24 */ /* 0x000fc8000f8e02ff */
[----:B------:R-:W-:-:S06]  /*0680*/  IMAD.HI.U32 R7, R3, R7, R2 ;  /* 0x0000000703077227 */ /* 0x000fcc00078e0002 */
        /* <DEDUP_REMOVED lines=8> */
.L_x_20671:
[----:B------:R-:W-:Y:S05]  /*0710*/  BSYNC B0 ;  /* 0x0000000000007941 */ /* 0x000fea0003800000 */
.L_x_20669:
[----:B------:R-:W-:Y:S01]  /*0720*/  ULDC UR4, c[0x0][0x224] ;  /* 0x0000890000047ab9 */ /* 0x000fe20000000800 */
[----:B------:R-:W-:Y:S01]  /*0730*/  BSSY B0, `(.L_x_20672) ;  /* 0x000001e000007945 */ /* 0x000fe20003800000 */
[----:B------:R-:W-:-:S04]  /*0740*/  LOP3.LUT R2, R23, UR4, RZ, 0xfc, !PT ;  /* 0x0000000417027c12 */ /* 0x000fc8000f8efcff */
[----:B------:R-:W-:-:S13]  /*0750*/  ISETP.NE.U32.AND P0, PT, R2, RZ, PT ;  /* 0x000000ff0200720c */ /* 0x000fda0003f05070 */
[----:B------:R-:W-:Y:S05]  /*0760*/  @!P0 BRA `(.L_x_20673) ;  /* 0x00000000001c8947 */ /* 0x000fea0003800000 */
[----:B------:R-:W-:Y:S01]  /*0770*/  IMAD.MOV.U32 R4, RZ, RZ, R22 ;  /* 0x000000ffff047224 */ /* 0x000fe200078e0016 */
[----:B------:R-:W-:Y:S01]  /*0780*/  MOV R2, 0x7b0 ;  /* 0x000007b000027802 */ /* 0x000fe20000000f00 */
[----:B------:R-:W-:-:S07]  /*0790*/  IMAD.MOV.U32 R5, RZ, RZ, R23 ;  /* 0x000000ffff057224 */ /* 0x000fce00078e0017 */
[----:B------:R-:W-:Y:S05]  /*07a0*/  CALL.REL.NOINC `($__internal_11_$__cuda_sm20_rem_s64) ;  /* 0x0000002000a07944 */ /* 0x000fea0003c00000 */
[----:B------:R-:W-:Y:S01]  /*07b0*/  MOV R22, R4 ;  /* 0x0000000400167202 */ /* 0x000fe20000000f00 */
[----:B------:R-:W-:Y:S01]  /*07c0*/  IMAD.MOV.U32 R23, RZ, RZ, R5 ;  /* 0x000000ffff177224 */ /* 0x000fe200078e0005 */
[----:B------:R-:W-:Y:S06]  /*07d0*/  BRA `(.L_x_20674) ;  /* 0x00000000004c7947 */ /* 0x000fec0003800000 */
.L_x_20673:
[----:B------:R-:W-:Y:S01]  /*07e0*/  ULDC UR4, c[0x0][0x220] ;  /* 0x0000880000047ab9 */ /* 0x000fe20000000800 */
[----:B------:R-:W-:Y:S01]  /*07f0*/  IMAD.MOV.U32 R2, RZ, RZ, RZ ;  /* 0x000000ffff027224 */ /* 0x000fe200078e00ff */
[----:B------:R-:W0:Y:S01]  /*0800*/  I2F.U32.RP R4, UR4 ;  /* 0x0000000400047d06 */ /* 0x000e220008209000 */
[----:B------:R-:W-:Y:S01]  /*0810*/  ISETP.NE.U32.AND P1, PT, RZ, UR4, PT ;  /* 0x00000004ff007c0c */ /* 0x000fe2000bf25070 */
[----:B------:R-:W-:-:S06]  /*0820*/  IMAD.MOV.U32 R23, RZ, RZ, RZ ;  /* 0x000000ffff177224 */ /* 0x000fcc00078e00ff */
[----:B0-----:R-:W0:Y:S02]  /*0830*/  MUFU.RCP R4, R4 ;  /* 0x0000000400047308 */ /* 0x001e240000001000 */
[----:B0-----:R-:W-:-:S06]  /*0840*/  VIADD R5, R4, 0xffffffe ;  /* 0x0ffffffe04057836 */ /* 0x001fcc0000000000 */
[----:B------:R-:W0:Y:S02]  /*0850*/  F2I.FTZ.U32.TRUNC.NTZ R3, R5 ;  /* 0x0000000500037305 */ /* 0x000e24000021f000 */
[----:B0-----:R-:W-:-:S05]  /*0860*/  IADD3 R7, RZ, -R3, RZ ;  /* 0x80000003ff077210 */ /* 0x001fca0007ffe0ff */
        /* <DEDUP_REMOVED lines=10> */
.L_x_20674:
[----:B------:R-:W-:Y:S05]  /*0910*/  BSYNC B0 ;  /* 0x0000000000007941 */ /* 0x000fea0003800000 */
.L_x_20672:
        /* <DEDUP_REMOVED lines=8> */
[----:B------:R-:W-:Y:S05]  /*09a0*/  CALL.REL.NOINC `($__internal_11_$__cuda_sm20_rem_s64) ;  /* 0x0000002000207944 */ /* 0x000fea0003c00000 */
[----:B------:R-:W-:Y:S01]  /*09b0*/  IMAD.MOV.U32 R8, RZ, RZ, R4 ;  /* 0x000000ffff087224 */ /* 0x000fe200078e0004 */
[----:B------:R-:W-:Y:S01]  /*09c0*/  MOV R9, R5 ;  /* 0x0000000500097202 */ /* 0x000fe20000000f00 */
[----:B------:R-:W-:Y:S06]  /*09d0*/  BRA `(.L_x_20677) ;  /* 0x00000000004c7947 */ /* 0x000fec0003800000 */
.L_x_20676:
[----:B------:R-:W-:Y:S01]  /*09e0*/  ULDC UR4, c[0x0][0x220] ;  /* 0x0000880000047ab9 */ /* 0x000fe20000000800 */
[----:B------:R-:W-:Y:S01]  /*09f0*/  HFMA2.MMA R2, -RZ, RZ, 0, 0 ;  /* 0x00000000ff027435 */ /* 0x000fe200000001ff */
[----:B------:R-:W0:Y:S01]  /*0a00*/  I2F.U32.RP R4, UR4 ;  /* 0x0000000400047d06 */ /* 0x000e220008209000 */
[----:B------:R-:W-:Y:S01]  /*0a10*/  ISETP.NE.U32.AND P1, PT, RZ, UR4, PT ;  /* 0x00000004ff007c0c */ /* 0x000fe2000bf25070 */
[----:B------:R-:W-:-:S06]  /*0a20*/  IMAD.MOV.U32 R9, RZ, RZ, RZ ;  /* 0x000000ffff097224 */ /* 0x000fcc00078e00ff */
[----:B0-----:R-:W0:Y:S02]  /*0a30*/  MUFU.RCP R4, R4 ;  /* 0x0000000400047308 */ /* 0x001e240000001000 */
[----:B0-----:R-:W-:-:S06]  /*0a40*/  VIADD R5, R4, 0xffffffe ;  /* 0x0ffffffe04057836 */ /* 0x001fcc0000000000 */
        /* <DEDUP_REMOVED lines=12> */
.L_x_20677:
[----:B------:R-:W-:Y:S05]  /*0b10*/  BSYNC B0 ;  /* 0x0000000000007941 */ /* 0x000fea0003800000 */
.L_x_20675:
[----:B------:R-:W-:Y:S01]  /*0b20*/  ULDC UR4, c[0x0][0x224] ;  /* 0x0000890000047ab9 */ /* 0x000fe20000000800 */
[----:B------:R-:W-:Y:S01]  /*0b30*/  BSSY B0, `(.L_x_20678) ;  /* 0x000001e000007945 */ /* 0x000fe20003800000 */
[----:B------:R-:W-:-:S04]  /*0b40*/  LOP3.LUT R2, R11, UR4, RZ, 0xfc, !PT ;  /* 0x000000040b027c12 */ /* 0x000fc8000f8efcff */
        /* <DEDUP_REMOVED lines=9> */
.L_x_20679:
        /* <DEDUP_REMOVED lines=19> */
.L_x_20680:
[----:B------:R-:W-:Y:S05]  /*0d10*/  BSYNC B0 ;  /* 0x0000000000007941 */ /* 0x000fea0003800000 */
.L_x_20678:
        /* <DEDUP_REMOVED lines=12> */
.L_x_20682:
        /* <DEDUP_REMOVED lines=19> */
.L_x_20683:
[----:B------:R-:W-:Y:S05]  /*0f10*/  BSYNC B0 ;  /* 0x0000000000007941 */ /* 0x000fea0003800000 */
.L_x_20681:
        /* <DEDUP_REMOVED lines=12> */
.L_x_20685:
        /* <DEDUP_REMOVED lines=19> */
.L_x_20686:
[----:B------:R-:W-:Y:S05]  /*1110*/  BSYNC B0 ;  /* 0x0000000000007941 */ /* 0x000fea0003800000 */
.L_x_20684:
[----:B------:R-:W-:Y:S02]  /*1120*/  ULDC.64 UR4, c[0x0][0x228] ;  /* 0x00008a0000047ab9 */ /* 0x000fe40000000a00 */
[----:B------:R-:W-:-:S06]  /*1130*/  UIMAD.WIDE.U32 UR4, UR6, 0x8, UR4 ;  /* 0x00000008060478a5 */ /* 0x000fcc000f8e0004 */
[----:B------:R-:W-:Y:S01]  /*1140*/  MOV R3, UR5 ;  /* 0x0000000500037c02 */ /* 0x000fe20008000f00 */
[----:B------:R-:W-:-:S04]  /*1150*/  IMAD.U32 R2, RZ, RZ, UR4 ;  /* 0x00000004ff027e24 */ /* 0x000fc8000f8e00ff */
[----:B------:R-:W-:-:S05]  /*1160*/  IMAD.WIDE R2, R0, 0x10, R2 ;  /* 0x0000001000027825 */ /* 0x000fca00078e0202 */
[----:B------:R-:W-:Y:S04]  /*1170*/  STG.E.128 desc[UR14][R2.64], R16 ;  /* 0x0000001002007986 */ /* 0x000fe8000c101d0e */
[----:B------:R-:W-:Y:S04]  /*1180*/  STG.E.128 desc[UR14][R2.64+0x800], R20 ;  /* 0x0008001402007986 */ /* 0x000fe8000c101d0e */
[----:B------:R-:W-:Y:S04]  /*1190*/  STG.E.128 desc[UR14][R2.64+0x1000], R8 ;  /* 0x0010000802007986 */ /* 0x000fe8000c101d0e */
[----:B------:R-:W-:Y:S01]  /*11a0*/  STG.E.128 desc[UR14][R2.64+0x1800], R12 ;  /* 0x0018000c02007986 */ /* 0x000fe2000c101d0e */
[----:B------:R-:W-:Y:S05]  /*11b0*/  EXIT ;  /* 0x000000000000794d */ /* 0x000fea0003800000 */
.L_x_20662:
[----:B------:R-:W0:Y:S01]  /*11c0*/  S2R R0, SR_TID.X ;  /* 0x0000000000007919 */ /* 0x000e220000002100 */
[----:B------:R-:W-:Y:S02]  /*11d0*/  CS2R R16, SRZ ;  /* 0x0000000000107805 */ /* 0x000fe4000001ff00 */
[----:B0-----:R-:W-:Y:S01]  /*11e0*/  ISETP.GE.AND P1, PT, R0, UR7, PT ;  /* 0x0000000700007c0c */ /* 0x001fe2000bf26270 */
[----:B------:R-:W-:-:S12]  /*11f0*/  IMAD.MOV.U32 R10, RZ, RZ, R0 ;  /* 0x000000ffff0a7224 */ /* 0x000fd800078e0000 */
[C---:B------:R-:W-:Y:S01]  /*1200*/  @!P1 VIADD R11, R10.reuse, UR6 ;  /* 0x000000060a0b9c36 */ /* 0x040fe20008000000 */
[----:B------:R-:W-:Y:S01]  /*1210*/  @!P1 IADD3 R10, R10, 0x80, RZ ;  /* 0x000000800a0a9810 */ /* 0x000fe20007ffe0ff */
[----:B------:R-:W0:Y:S03]  /*1220*/  @!P1 LDC.64 R4, c[0x0][0x230] ;  /* 0x00008c00ff049b82 */ /* 0x000e260000000a00 */
[----:B------:R-:W-:-:S13]  /*1230*/  ISETP.GE.AND P6, PT, R10, UR7, PT ;  /* 0x000000070a007c0c */ /* 0x000fda000bfc6270 */
[C---:B------:R-:W-:Y:S01]  /*1240*/  @!P6 VIADD R13, R10.reuse, UR6 ;  /* 0x000000060a0dec36 */ /* 0x040fe20008000000 */
[----:B------:R-:W1:Y:S01]  /*1250*/  @!P6 LDC.64 R2, c[0x0][0x230] ;  /* 0x00008c00ff02eb82 */ /* 0x000e620000000a00 */
[----:B------:R-:W-:-:S05]  /*1260*/  @!P6 VIADD R10, R10, 0x80 ;  /* 0x000000800a0ae836 */ /* 0x000fca0000000000 */
[----:B------:R-:W-:-:S13]  /*1270*/  ISETP.GE.AND P5, PT, R10, UR7, PT ;  /* 0x000000070a007c0c */ /* 0x000fda000bfa6270 */
[C---:B------:R-:W-:Y:S01]  /*1280*/  @!P5 IADD3 R27, R10.reuse, UR6, RZ ;  /* 0x000000060a1bdc10 */ /* 0x040fe2000fffe0ff */
[----:B------:R-:W-:Y:S01]  /*1290*/  @!P5 VIADD R10, R10, 0x80 ;  /* 0x000000800a0ad836 */ /* 0x000fe20000000000 */
[----:B------:R-:W2:Y:S01]  /*12a0*/  @!P5 LDC.64 R14, c[0x0][0x230] ;  /* 0x00008c00ff0edb82 */ /* 0x000ea20000000a00 */
[----:B-1----:R-:W-:-:S03]  /*12b0*/  @!P6 IMAD.WIDE.U32 R12, R13, 0x8, R2 ;  /* 0x000000080d0ce825 */ /* 0x002fc600078e0002 */
[C---:B------:R-:W-:Y:S02]  /*12c0*/  ISETP.GE.AND P4, PT, R10.reuse, UR7, PT ;  /* 0x000000070a007c0c */ /* 0x040fe4000bf86270 */
[----:B------:R1:W5:Y:S11]  /*12d0*/  @!P6 LDG.E.64 R16, desc[UR14][R12.64] ;  /* 0x0000000e0c10e981 */ /* 0x000376000c1e1b00 */
[C---:B------:R-:W-:Y:S01]  /*12e0*/  @!P4 VIADD R31, R10.reuse, UR6 ;  /* 0x000000060a1fcc36 */ /* 0x040fe20008000000 */
[----:B------:R-:W-:Y:S01]  /*12f0*/  @!P4 IADD3 R10, R10, 0x80, RZ ;  /* 0x000000800a0ac810 */ /* 0x000fe20007ffe0ff */
[----:B------:R-:W3:Y:S03]  /*1300*/  @!P4 LDC.64 R28, c[0x0][0x230] ;  /* 0x00008c00ff1ccb82 */ /* 0x000ee60000000a00 */
[----:B------:R-:W-:-:S13]  /*1310*/  ISETP.GE.AND P3, PT, R10, UR7, PT ;  /* 0x000000070a007c0c */ /* 0x000fda000bf66270 */
[C---:B------:R-:W-:Y:S01]  /*1320*/  @!P3 VIADD R25, R10.reuse, UR6 ;  /* 0x000000060a19bc36 */ /* 0x040fe20008000000 */
[----:B------:R-:W4:Y:S01]  /*1330*/  @!P3 LDC.64 R2, c[0x0][0x230] ;  /* 0x00008c00ff02bb82 */ /* 0x000f220000000a00 */
[----:B------:R-:W-:-:S05]  /*1340*/  @!P3 VIADD R10, R10, 0x80 ;  /* 0x000000800a0ab836 */ /* 0x000fca0000000000 */
[----:B------:R-:W-:-:S13]  /*1350*/  ISETP.GE.AND P2, PT, R10, UR7, PT ;  /* 0x000000070a007c0c */ /* 0x000fda000bf46270 */
[C---:B------:R-:W-:Y:S01]  /*1360*/  @!P2 IADD3 R21, R10.reuse, UR6, RZ ;  /* 0x000000060a15ac10 */ /* 0x040fe2000fffe0ff */
[----:B------:R-:W-:Y:S01]  /*1370*/  @!P2 VIADD R10, R10, 0x80 ;  /* 0x000000800a0aa836 */ /* 0x000fe20000000000 */
[----:B------:R-:W0:Y:S04]  /*1380*/  @!P2 LDC.64 R18, c[0x0][0x230] ;  /* 0x00008c00ff12ab82 */ /* 0x000e280000000a00 */
[----:B------:R-:W-:-:S13]  /*1390*/  ISETP.GE.AND P0, PT, R10, UR7, PT ;  /* 0x000000070a007c0c */ /* 0x000fda000bf06270 */
[C---:B------:R-:W-:Y:S01]  /*13a0*/  @!P0 VIADD R23, R10.reuse, UR6 ;  /* 0x000000060a178c36 */ /* 0x040fe20008000000 */
[----:B------:R-:W-:Y:S01]  /*13b0*/  @!P0 IADD3 R10, R10, 0x80, RZ ;  /* 0x000000800a0a8810 */ /* 0x000fe20007ffe0ff */
[----:B------:R-:W2:Y:S03]  /*13c0*/  @!P0 LDC.64 R8, c[0x0][0x230] ;  /* 0x00008c00ff088b82 */ /* 0x000ea60000000a00 */
[----:B------:R-:W-:-:S13]  /*13d0*/  ISETP.GE.AND P6, PT, R10, UR7, PT ;  /* 0x000000070a007c0c */ /* 0x000fda000bfc6270 */
[----:B------:R-:W0:Y:S01]  /*13e0*/  @!P6 LDC.64 R6, c[0x0][0x230] ;  /* 0x00008c00ff06eb82 */ /* 0x000e220000000a00 */
[----:B------:R-:W-:Y:S02]  /*13f0*/  @!P6 VIADD R33, R10, UR6 ;  /* 0x000000060a21ec36 */ /* 0x000fe40008000000 */
[----:B---3--:R-:W-:Y:S01]  /*1400*/  @!P4 IMAD.WIDE.U32 R28, R31, 0x8, R28 ;  /* 0x000000081f1cc825 */ /* 0x008fe200078e001c */
[----:B-1----:R-:W-:-:S03]  /*1410*/  CS2R R12, SRZ ;  /* 0x00000000000c7805 */ /* 0x002fc6000001ff00 */
[----:B----4-:R-:W-:-:S03]  /*1420*/  @!P3 IMAD.WIDE.U32 R2, R25, 0x8, R2 ;  /* 0x000000081902b825 */ /* 0x010fc600078e0002 */
[----:B------:R1:W5:Y:S01]  /*1430*/  @!P4 LDG.E.64 R12, desc[UR14][R28.64] ;  /* 0x0000000e1c0cc981 */ /* 0x000362000c1e1b00 */
[----:B--2---:R-:W-:Y:S01]  /*1440*/  @!P0 IMAD.WIDE.U32 R30, R23, 0x8, R8 ;  /* 0x00000008171e8825 */ /* 0x004fe200078e0008 */
[----:B------:R-:W-:-:S03]  /*1450*/  CS2R R8, SRZ ;  /* 0x0000000000087805 */ /* 0x000fc6000001ff00 */
[----:B------:R-:W-:Y:S01]  /*1460*/  @!P5 IMAD.WIDE.U32 R26, R27, 0x8, R14 ;  /* 0x000000081b1ad825 */ /* 0x000fe200078e000e */
[----:B------:R-:W-:-:S03]  /*1470*/  CS2R R14, SRZ ;  /* 0x00000000000e7805 */ /* 0x000fc6000001ff00 */
[----:B0-----:R-:W-:Y:S01]  /*1480*/  @!P2 IMAD.WIDE.U32 R18, R21, 0x8, R18 ;  /* 0x000000081512a825 */ /* 0x001fe200078e0012 */
[----:B------:R-:W-:Y:S02]  /*1490*/  CS2R R20, SRZ ;  /* 0x0000000000147805 */ /* 0x000fe4000001ff00 */
[----:B------:R1:W5:Y:S01]  /*14a0*/  @!P5 LDG.E.64 R14, desc[UR14][R26.64] ;  /* 0x0000000e1a0ed981 */ /* 0x000362000c1e1b00 */
[----:B------:R-:W-:Y:S01]  /*14b0*/  @!P1 IMAD.WIDE.U32 R22, R11, 0x8, R4 ;  /* 0x000000080b169825 */ /* 0x000fe200078e0004 */
[----:B------:R-:W-:Y:S02]  /*14c0*/  CS2R R10, SRZ ;  /* 0x00000000000a7805 */ /* 0x000fe4000001ff00 */
[----:B------:R-:W-:Y:S01]  /*14d0*/  CS2R R4, SRZ ;  /* 0x0000000000047805 */ /* 0x000fe2000001ff00 */
[----:B------:R1:W5:Y:S01]  /*14e0*/  @!P2 LDG.E.64 R8, desc[UR14][R18.64] ;  /* 0x0000000e1208a981 */ /* 0x000362000c1e1b00 */
[----:B------:R-:W-:Y:S01]  /*14f0*/  @!P6 IMAD.WIDE.U32 R24, R33, 0x8, R6 ;  /* 0x000000082118e825 */ /* 0x000fe200078e0006 */
[----:B------:R-:W-:-:S02]  /*1500*/  CS2R R6, SRZ ;  /* 0x0000000000067805 */ /* 0x000fc4000001ff00 */
[----:B------:R1:W5:Y:S04]  /*1510*/  @!P3 LDG.E.64 R10, desc[UR14][R2.64] ;  /* 0x0000000e020ab981 */ /* 0x000368000c1e1b00 */
[----:B------:R1:W5:Y:S04]  /*1520*/  @!P0 LDG.E.64 R6, desc[UR14][R30.64] ;  /* 0x0000000e1e068981 */ /* 0x000368000c1e1b00 */
        /* <DEDUP_REMOVED lines=8> */
[----:B------:R-:W-:-:S07]  /*15b0*/  MOV R2, 0x15d0 ;  /* 0x000015d000027802 */ /* 0x000fce0000000f00 */
[----:B------:R-:W-:Y:S05]  /*15c0*/  CALL.REL.NOINC `($__internal_11_$__cuda_sm20_rem_s64) ;  /* 0x0000001400187944 */ /* 0x000fea0003c00000 */
[----:B------:R-:W-:Y:S01]  /*15d0*/  IMAD.MOV.U32 R18, RZ, RZ, R4 ;  /* 0x000000ffff127224 */ /* 0x000fe200078e0004 */
[----:B------:R-:W-:Y:S01]  /*15e0*/  MOV R19, R5 ;  /* 0x0000000500137202 */ /* 0x000fe20000000f00 */
[----:B------:R-:W-:Y:S06]  /*15f0*/  BRA `(.L_x_20688) ;  /* 0x00000000004c7947 */ /* 0x000fec0003800000 */
.L_x_20689:
[----:B------:R-:W-:Y:S01]  /*1600*/  ULDC UR4, c[0x0][0x220] ;  /* 0x0000880000047ab9 */ /* 0x000fe20000000800 */
[----:B------:R-:W-:Y:S01]  /*1610*/  HFMA2.MMA R2, -RZ, RZ, 0, 0 ;  /* 0x00000000ff027435 */ /* 0x000fe200000001ff */
        /* <DEDUP_REMOVED lines=17> */
.L_x_20688:
[----:B------:R-:W-:Y:S05]  /*1730*/  BSYNC B0 ;  /* 0x0000000000007941 */ /* 0x000fea0003800000 */
.L_x_20687:
[----:B-1----:R-:W-:Y:S01]  /*1740*/  VIADD R2, R0, 0x80 ;  /* 0x0000008000027836 */ /* 0x002fe20000000000 */
[----:B------:R-:W-:Y:S04]  /*1750*/  BSSY B0, `(.L_x_20690) ;  /* 0x0000021000007945 */ /* 0x000fe80003800000 */
[----:B------:R-:W-:-:S13]  /*1760*/  ISETP.GE.AND P0, PT, R2, UR7, PT ;  /* 0x0000000702007c0c */ /* 0x000fda000bf06270 */
        /* <DEDUP_REMOVED lines=12> */
.L_x_20692:
[----:B------:R-:W-:Y:S01]  /*1830*/  ULDC UR4, c[0x0][0x220] ;  /* 0x0000880000047ab9 */ /* 0x000fe20000000800 */
[----:B------:R-:W-:Y:S01]  /*1840*/  HFMA2.MMA R2, -RZ, RZ, 0, 0 ;  /* 0x00000000ff027435 */ /* 0x000fe200000001ff */
[----:B------:R-:W0:Y:S01]  /*1850*/  I2F.U32.RP R4, UR4 ;  /* 0x0000000400047d06 */ /* 0x000e220008209000 */
[----:B------:R-:W-:-:S07]  /*1860*/  ISETP.NE.U32.AND P2, PT, RZ, UR4, PT ;  /* 0x00000004ff007c0c */ /* 0x000fce000bf45070 */
[----:B0-----:R-:W0:Y:S02]  /*1870*/  MUFU.RCP R4, R4 ;  /* 0x0000000400047308 */ /* 0x001e240000001000 */
[----:B0-----:R-:W-:-:S06]  /*1880*/  VIADD R5, R4, 0xffffffe ;  /* 0x0ffffffe04057836 */ /* 0x001fcc0000000000 */
[----:B------:R-:W0:Y:S02]  /*1890*/  F2I.FTZ.U32.TRUNC.NTZ R3, R5 ;  /* 0x0000000500037305 */ /* 0x000e24000021f000 */
[----:B0-----:R-:W-:-:S04]  /*18a0*/  IMAD.MOV R17, RZ, RZ, -R3 ;  /* 0x000000ffff117224 */ /* 0x001fc800078e0a03 */
[----:B------:R-:W-:-:S04]  /*18b0*/  IMAD R17, R17, UR4, RZ ;  /* 0x0000000411117c24 */ /* 0x000fc8000f8e02ff */
[----:B------:R-:W-:-:S06]  /*18c0*/  IMAD.HI.U32 R17, R3, R17, R2 ;  /* 0x0000001103117227 */ /* 0x000fcc00078e0002 */
[----:B------:R-:W-:-:S04]  /*18d0*/  IMAD.HI.U32 R2, R17, R16, RZ ;  /* 0x0000001011027227 */ /* 0x000fc800078e00ff */
[----:B------:R-:W-:Y:S02]  /*18e0*/  IMAD.MOV R3, RZ, RZ, -R2 ;  /* 0x000000ffff037224 */ /* 0x000fe400078e0a02 */
[----:B------:R-:W-:Y:S02]  /*18f0*/  IMAD.MOV.U32 R17, RZ, RZ, RZ ;  /* 0x000000ffff117224 */ /* 0x000fe400078e00ff */
[----:B------:R-:W-:-:S05]  /*1900*/  IMAD R16, R3, UR4, R16 ;  /* 0x0000000403107c24 */ /* 0x000fca000f8e0210 */
[----:B------:R-:W-:-:S13]  /*1910*/  ISETP.GE.U32.AND P0, PT, R16, UR4, PT ;  /* 0x0000000410007c0c */ /* 0x000fda000bf06070 */
[----:B------:R-:W-:-:S05]  /*1920*/  @P0 VIADD R16, R16, -UR4 ;  /* 0x8000000410100c36 */ /* 0x000fca0008000000 */
[----:B------:R-:W-:-:S13]  /*1930*/  ISETP.GE.U32.AND P0, PT, R16, UR4, PT ;  /* 0x0000000410007c0c */ /* 0x000fda000bf06070 */
[----:B------:R-:W-:Y:S02]  /*1940*/  @P0 IADD3 R16, R16, -UR4, RZ ;  /* 0x8000000410100c10 */ /* 0x000fe4000fffe0ff */
[----:B------:R-:W-:-:S07]  /*1950*/  @!P2 LOP3.LUT R16, RZ, UR4, RZ, 0x33, !PT ;  /* 0x00000004ff10ac12 */ /* 0x000fce000f8e33ff */
.L_x_20691:
[----:B------:R-:W-:Y:S05]  /*1960*/  BSYNC B0 ;  /* 0x0000000000007941 */ /* 0x000fea0003800000 */
.L_x_20690:
[----:B------:R-:W-:Y:S01]  /*1970*/  VIADD R2, R0, 0x100 ;  /* 0x0000010000027836 */ /* 0x000fe20000000000 */
        /* <DEDUP_REMOVED lines=14> */
.L_x_20695:
        /* <DEDUP_REMOVED lines=19> */
.L_x_20694:
[----:B------:R-:W-:Y:S05]  /*1b90*/  BSYNC B0 ;  /* 0x0000000000007941 */ /* 0x000fea0003800000 */
.L_x_20693:
        /* <DEDUP_REMOVED lines=15> */
.L_x_20698:
        /* <DEDUP_REMOVED lines=19> */
.L_x_20697:
[----:B------:R-:W-:Y:S05]  /*1dc0*/  BSYNC B0 ;  /* 0x0000000000007941 */ /* 0x000fea0003800000 */
.L_x_20696:
        /* <DEDUP_REMOVED lines=15> */
.L_x_20701:
        /* <DEDUP_REMOVED lines=19> */
.L_x_20700:
[----:B------:R-:W-:Y:S05]  /*1ff0*/  BSYNC B0 ;  /* 0x0000000000007941 */ /* 0x000fea0003800000 */
.L_x_20699:
        /* <DEDUP_REMOVED lines=15> */
.L_x_20704:
        /* <DEDUP_REMOVED lines=19> */
.L_x_20703:
[----:B------:R-:W-:Y:S05]  /*2220*/  BSYNC B0 ;  /* 0x0000000000007941 */ /* 0x000fea0003800000 */
.L_x_20702:
        /* <DEDUP_REMOVED lines=15> */
.L_x_20707:
        /* <DEDUP_REMOVED lines=19> */
.L_x_20706:
[----:B------:R-:W-:Y:S05]  /*2450*/  BSYNC B0 ;  /* 0x0000000000007941 */ /* 0x000fea0003800000 */
.L_x_20705:
        /* <DEDUP_REMOVED lines=12> */
[----:B------:R-:W-:Y:S05]  /*2520*/  BRA `(.L_x_20709) ;  /* 0x00000000004c7947 */ /* 0x000fea0003800000 */
.L_x_20710:
[----:B------:R-:W-:Y:S01]  /*2530*/  ULDC UR4, c[0x0][0x220] ;  /* 0x0000880000047ab9 */ /* 0x000fe20000000800 */
[----:B------:R-:W-:Y:S01]  /*2540*/  IMAD.MOV.U32 R2, RZ, RZ, RZ ;  /* 0x000000ffff027224 */ /* 0x000fe200078e00ff */
[----:B------:R-:W0:Y:S01]  /*2550*/  I2F.U32.RP R5, UR4 ;  /* 0x0000000400057d06 */ /* 0x000e220008209000 */
[----:B------:R-:W-:-:S07]  /*2560*/  ISETP.NE.U32.AND P2, PT, RZ, UR4, PT ;  /* 0x00000004ff007c0c */ /* 0x000fce000bf45070 */
[----:B0-----:R-:W0:Y:S02]  /*2570*/  MUFU.RCP R5, R5 ;  /* 0x0000000500057308 */ /* 0x001e240000001000 */
[----:B0-----:R-:W-:Y:S02]  /*2580*/  VIADD R21, R5, 0xffffffe ;  /* 0x0ffffffe05157836 */ /* 0x001fe40000000000 */
[----:B------:R-:W-:-:S04]  /*2590*/  IMAD.MOV.U32 R5, RZ, RZ, RZ ;  /* 0x000000ffff057224 */ /* 0x000fc800078e00ff */
        /* <DEDUP_REMOVED lines=12> */
.L_x_20709:
[----:B------:R-:W-:Y:S05]  /*2660*/  BSYNC B0 ;  /* 0x0000000000007941 */ /* 0x000fea0003800000 */
.L_x_20708:
[----:B-----5:R-:W0:Y:S01]  /*2670*/  @!P1 S2R R20, SR_TID.X ;  /* 0x0000000000149919 */ /* 0x020e220000002100 */
[----:B------:R-:W1:Y:S01]  /*2680*/  @!P1 LDC.64 R2, c[0x0][0x228] ;  /* 0x00008a00ff029b82 */ /* 0x000e620000000a00 */
[----:B------:R-:W-:Y:S04]  /*2690*/  BSSY B0, `(.L_x_20711) ;  /* 0x0000031000007945 */ /* 0x000fe80003800000 */
[----:B------:R-:W-:Y:S01]  /*26a0*/  BSSY B1, `(.L_x_20712) ;  /* 0x0000029000017945 */ /* 0x000fe20003800000 */
[C---:B0-----:R-:W-:Y:S01]  /*26b0*/  @!P1 IADD3 R21, R20.reuse, UR6, RZ ;  /* 0x0000000614159c10 */ /* 0x041fe2000fffe0ff */
[----:B------:R-:W-:-:S04]  /*26c0*/  @!P1 VIADD R0, R20, 0x80 ;  /* 0x0000008014009836 */ /* 0x000fc80000000000 */
[----:B-1----:R-:W-:Y:S01]  /*26d0*/  @!P1 IMAD.WIDE.U32 R2, R21, 0x8, R2 ;  /* 0x0000000815029825 */ /* 0x002fe200078e0002 */
[----:B------:R-:W-:-:S04]  /*26e0*/  ISETP.GE.AND P0, PT, R0, UR7, PT ;  /* 0x0000000700007c0c */ /* 0x000fc8000bf06270 */
[----:B------:R0:W-:Y:S09]  /*26f0*/  @!P1 STG.E.64 desc[UR14][R2.64], R18 ;  /* 0x0000001202009986 */ /* 0x0001f2000c101b0e */
[----:B------:R-:W-:Y:S05]  /*2700*/  @P0 BRA `(.L_x_20713) ;  /* 0x0000000000300947 */ /* 0x000fea0003800000 */
[----:B0-----:R-:W0:Y:S01]  /*2710*/  LDC.64 R2, c[0x0][0x228] ;  /* 0x00008a00ff027b82 */ /* 0x001e220000000a00 */
[C---:B------:R-:W-:Y:S01]  /*2720*/  VIADD R19, R0.reuse, UR6 ;  /* 0x0000000600137c36 */ /* 0x040fe20008000000 */
[----:B------:R-:W-:-:S04]  /*2730*/  IADD3 R0, R0, 0x80, RZ ;  /* 0x0000008000007810 */ /* 0x000fc80007ffe0ff */
        /* <DEDUP_REMOVED lines=9> */
.L_x_20713:
[----:B------:R-:W-:-:S13]  /*27d0*/  ISETP.GE.AND P0, PT, R0, UR7, PT ;  /* 0x0000000700007c0c */ /* 0x000fda000bf06270 */
[----:B------:R-:W-:Y:S05]  /*27e0*/  @P0 BRA `(.L_x_20715) ;  /* 0x0000000000300947 */ /* 0x000fea0003800000 */
[----:B01----:R-:W0:Y:S01]  /*27f0*/  LDC.64 R2, c[0x0][0x228] ;  /* 0x00008a00ff027b82 */ /* 0x003e220000000a00 */
[C---:B------:R-:W-:Y:S01]  /*2800*/  IADD3 R15, R0.reuse, UR6, RZ ;  /* 0x00000006000f7c10 */ /* 0x040fe2000fffe0ff */
[----:B------:R-:W-:-:S04]  /*2810*/  VIADD R0, R0, 0x80 ;  /* 0x0000008000007836 */ /* 0x000fc80000000000 */
[----:B0-----:R-:W-:-:S05]  /*2820*/  IMAD.WIDE.U32 R2, R15, 0x8, R2 ;  /* 0x000000080f027825 */ /* 0x001fca00078e0002 */
[----:B------:R1:W-:Y:S02]  /*2830*/  STG.E.64 desc[UR14][R2.64], R12 ;  /* 0x0000000c02007986 */ /* 0x0003e4000c101b0e */
.L_x_20714:
[----:B------:R-:W-:-:S13]  /*2840*/  ISETP.GE.AND P0, PT, R0, UR7, PT ;  /* 0x0000000700007c0c */ /* 0x000fda000bf06270 */
[----:B------:R-:W-:Y:S05]  /*2850*/  @P0 BRA `(.L_x_20716) ;  /* 0x0000000000340947 */ /* 0x000fea0003800000 */
[----:B01----:R-:W0:Y:S01]  /*2860*/  LDC.64 R2, c[0x0][0x228] ;  /* 0x00008a00ff027b82 */ /* 0x003e220000000a00 */
[C---:B------:R-:W-:Y:S01]  /*2870*/  VIADD R13, R0.reuse, UR6 ;  /* 0x00000006000d7c36 */ /* 0x040fe20008000000 */
[----:B------:R-:W-:-:S03]  /*2880*/  IADD3 R0, R0, 0x80, RZ ;  /* 0x0000008000007810 */ /* 0x000fc60007ffe0ff */
[----:B0-----:R-:W-:-:S05]  /*2890*/  IMAD.WIDE.U32 R2, R13, 0x8, R2 ;  /* 0x000000080d027825 */ /* 0x001fca00078e0002 */
[----:B------:R2:W-:Y:S02]  /*28a0*/  STG.E.64 desc[UR14][R2.64], R10 ;  /* 0x0000000a02007986 */ /* 0x0005e4000c101b0e */
.L_x_20715:
        /* <DEDUP_REMOVED lines=8> */
.L_x_20716:
[----:B------:R-:W-:Y:S05]  /*2930*/  BSYNC B1 ;  /* 0x0000000000017941 */ /* 0x000fea0003800000 */
.L_x_20712:
[----:B------:R-:W-:-:S13]  /*2940*/  ISETP.GE.AND P0, PT, R0, UR7, PT ;  /* 0x0000000700007c0c */ /* 0x000fda000bf06270 */
[----:B012---:R-:W0:Y:S01]  /*2950*/  @!P0 LDC.64 R2, c[0x0][0x228] ;  /* 0x00008a00ff028b82 */ /* 0x007e220000000a00 */
[C---:B------:R-:W-:Y:S01]  /*2960*/  @!P0 IADD3 R9, R0.reuse, UR6, RZ ;  /* 0x0000000600098c10 */ /* 0x040fe2000fffe0ff */
[----:B------:R-:W-:-:S04]  /*2970*/  @!P0 VIADD R0, R0, 0x80 ;  /* 0x0000008000008836 */ /* 0x000fc80000000000 */
[----:B0-----:R-:W-:-:S05]  /*2980*/  @!P0 IMAD.WIDE.U32 R2, R9, 0x8, R2 ;  /* 0x0000000809028825 */ /* 0x001fca00078e0002 */
[----:B------:R3:W-:Y:S02]  /*2990*/  @!P0 STG.E.64 desc[UR14][R2.64], R6 ;  /* 0x0000000602008986 */ /* 0x0007e4000c101b0e */
.L_x_20717:
[----:B------:R-:W-:Y:S05]  /*29a0*/  BSYNC B0 ;  /* 0x0000000000007941 */ /* 0x000fea0003800000 */
.L_x_20711:
[----:B------:R-:W-:Y:S05]  /*29b0*/  WARPSYNC.ALL ;  /* 0x0000000000007948 */ /* 0x000fea0003800000 */
[----:B------:R-:W-:-:S13]  /*29c0*/  ISETP.GE.AND P0, PT, R0, UR7, PT ;  /* 0x0000000700007c0c */ /* 0x000fda000bf06270 */
[----:B------:R-:W-:Y:S05]  /*29d0*/  @P0 EXIT ;  /* 0x000000000000094d */ /* 0x000fea0003800000 */
[----:B0123--:R-:W0:Y:S01]  /*29e0*/  LDC.64 R2, c[0x0][0x228] ;  /* 0x00008a00ff027b82 */ /* 0x00fe220000000a00 */
[----:B------:R-:W-:-:S04]  /*29f0*/  VIADD R7, R0, UR6 ;  /* 0x0000000600077c36 */ /* 0x000fc80008000000 */
[----:B0-----:R-:W-:-:S05]  /*2a00*/  IMAD.WIDE.U32 R2, R7, 0x8, R2 ;  /* 0x0000000807027825 */ /* 0x001fca00078e0002 */
[----:B------:R-:W-:Y:S01]  /*2a10*/  STG.E.64 desc[UR14][R2.64], R4 ;  /* 0x0000000402007986 */ /* 0x000fe2000c101b0e */
[----:B------:R-:W-:Y:S05]  /*2a20*/  EXIT ;  /* 0x000000000000794d */ /* 0x000fea0003800000 */
        .weak           $__internal_11_$__cuda_sm20_rem_s64
        .type           $__internal_11_$__cuda_sm20_rem_s64,@function
        .size           $__internal_11_$__cuda_sm20_rem_s64,(.L_x_57224 - $__internal_11_$__cuda_sm20_rem_s64)
$__internal_11_$__cuda_sm20_rem_s64:
[----:B------:R-:W-:Y:S01]  /*2a30*/  UIADD3 UR4, UP1, URZ, -UR16, URZ ;  /* 0x800000103f047290 */ /* 0x000fe2000ff3e03f */
[----:B------:R-:W-:Y:S01]  /*2a40*/  ISETP.GE.AND P2, PT, R5, RZ, PT ;  /* 0x000000ff0500720c */ /* 0x000fe20003f46270 */
[----:B------:R-:W-:Y:S01]  /*2a50*/  UISETP.GE.AND UP0, UPT, UR17, URZ, UPT ;  /* 0x0000003f1100728c */ /* 0x000fe2000bf06270 */
[----:B------:R-:W-:Y:S01]  /*2a60*/  IMAD.MOV.U32 R27, RZ, RZ, RZ ;  /* 0x000000ffff1b7224 */ /* 0x000fe200078e00ff */
[----:B------:R-:W-:Y:S02]  /*2a70*/  UIADD3.X UR5, URZ, ~UR17, URZ, UP1, !UPT ;  /* 0x800000113f057290 */ /* 0x000fe40008ffe43f */
[----:B------:R-:W-:Y:S02]  /*2a80*/  USEL UR4, UR4, UR16, !UP0 ;  /* 0x0000001004047287 */ /* 0x000fe4000c000000 */
[----:B------:R-:W-:-:S09]  /*2a90*/  USEL UR5, UR5, UR17, !UP0 ;  /* 0x0000001105057287 */ /* 0x000fd2000c000000 */
[----:B------:R-:W0:Y:S08]  /*2aa0*/  I2F.U64.RP R3, UR4 ;  /* 0x0000000400037d12 */ /* 0x000e300008309000 */
[----:B0-----:R-:W0:Y:S02]  /*2ab0*/  MUFU.RCP R3, R3 ;  /* 0x0000000300037308 */ /* 0x001e240000001000 */
[----:B0-----:R-:W-:-:S02]  /*2ac0*/  IADD3 R24, R3, 0x1ffffffe, RZ ;  /* 0x1ffffffe03187810 */ /* 0x001fc40007ffe0ff */
[----:B------:R-:W-:-:S04]  /*2ad0*/  IADD3 R3, P0, RZ, -R4, RZ ;  /* 0x80000004ff037210 */ /* 0x000fc80007f1e0ff */
[----:B------:R-:W0:Y:S01]  /*2ae0*/  F2I.U64.TRUNC R24, R24 ;  /* 0x0000001800187311 */ /* 0x000e22000020d800 */
[----:B------:R-:W-:Y:S02]  /*2af0*/  SEL R4, R3, R4, !P2 ;  /* 0x0000000403047207 */ /* 0x000fe40005000000 */
[----:B0-----:R-:W-:Y:S01]  /*2b00*/  R2UR UR8, R24 ;  /* 0x00000000180872ca */ /* 0x001fe200000e0000 */
[----:B------:R-:W-:Y:S01]  /*2b10*/  IMAD.X R24, RZ, RZ, ~R5, P0 ;  /* 0x000000ffff187224 */ /* 0x000fe200000e0e05 */
[----:B------:R-:W-:-:S04]  /*2b20*/  R2UR UR9, R25 ;  /* 0x00000000190972ca */ /* 0x000fc800000e0000 */
[----:B------:R-:W-:-:S07]  /*2b30*/  SEL R3, R24, R5, !P2 ;  /* 0x0000000518037207 */ /* 0x000fce0005000000 */
[----:B------:R-:W-:-:S04]  /*2b40*/  UIMAD.WIDE.U32 UR10, UR8, UR4, URZ ;  /* 0x00000004080a72a5 */ /* 0x000fc8000f8e003f */
[----:B------:R-:W-:Y:S02]  /*2b50*/  UIMAD UR11, UR8, UR5, UR11 ;  /* 0x00000005080b72a4 */ /* 0x000fe4000f8e020b */
[----:B------:R-:W-:Y:S02]  /*2b60*/  UIADD3 UR13, UP0, URZ, -UR10, URZ ;  /* 0x8000000a3f0d7290 */ /* 0x000fe4000ff1e03f */
[----:B------:R-:W-:Y:S02]  /*2b70*/  UIMAD UR12, UR9, UR4, UR11 ;  /* 0x00000004090c72a4 */ /* 0x000fe4000f8e020b */
[----:B------:R-:W-:Y:S02]  /*2b80*/  UIMAD.WIDE.U32 UR10, UR8, UR13, URZ ;  /* 0x0000000d080a72a5 */ /* 0x000fe4000f8e003f */
[----:B------:R-:W-:-:S05]  /*2b90*/  UIADD3.X UR18, URZ, ~UR12, URZ, UP0, !UPT ;  /* 0x8000000c3f127290 */ /* 0x000fca00087fe43f */
[----:B------:R-:W-:Y:S01]  /*2ba0*/  UMOV UR10, UR11 ;  /* 0x0000000b000a7c82 */ /* 0x000fe20008000000 */
[----:B------:R-:W-:Y:S02]  /*2bb0*/  UMOV UR11, UR8 ;  /* 0x00000008000b7c82 */ /* 0x000fe40008000000 */
[----:B------:R-:W-:-:S04]  /*2bc0*/  UIMAD.WIDE.U32 UR10, UP0, UR8, UR18, UR10 ;  /* 0x00000012080a72a5 */ /* 0x000fc8000f80000a */
[----:B------:R-:W-:Y:S02]  /*2bd0*/  UIMAD.WIDE.U32 UR10, UP1, UR9, UR13, UR10 ;  /* 0x0000000d090a72a5 */ /* 0x000fe4000f82000a */
[----:B------:R-:W-:Y:S02]  /*2be0*/  UIMAD.WIDE.U32 UR12, UR9, UR18, URZ ;  /* 0x00000012090c72a5 */ /* 0x000fe4000f8e003f */
[----:B------:R-:W-:Y:S02]  /*2bf0*/  UIMAD UR18, UR9, UR18, URZ ;  /* 0x00000012091272a4 */ /* 0x000fe4000f8e023f */
[----:B------:R-:W-:Y:S02]  /*2c00*/  UIADD3.X UR10, UR13, UR9, URZ, UP0, !UPT ;  /* 0x000000090d0a7290 */ /* 0x000fe400087fe43f */
[----:B------:R-:W-:-:S04]  /*2c10*/  UIADD3 UR11, UP2, UR18, UR11, URZ ;  /* 0x0000000b120b7290 */ /* 0x000fc8000ff5e03f */
[----:B------:R-:W-:Y:S02]  /*2c20*/  UIMAD.WIDE.U32 UR8, UR11, UR4, URZ ;  /* 0x000000040b0872a5 */ /* 0x000fe4000f8e003f */
[----:B------:R-:W-:Y:S02]  /*2c30*/  UIADD3.X UR12, URZ, URZ, UR10, UP2, UP1 ;  /* 0x0000003f3f0c7290 */ /* 0x000fe400097e240a */
[----:B------:R-:W-:Y:S02]  /*2c40*/  UIADD3 UR8, UP0, URZ, -UR8, URZ ;  /* 0x800000083f087290 */ /* 0x000fe4000ff1e03f */
[----:B------:R-:W-:Y:S02]  /*2c50*/  UIMAD UR9, UR11, UR5, UR9 ;  /* 0x000000050b0972a4 */ /* 0x000fe4000f8e0209 */
[----:B------:R-:W-:Y:S02]  /*2c60*/  UIMAD.WIDE.U32 UR18, UR11, UR8, URZ ;  /* 0x000000080b1272a5 */ /* 0x000fe4000f8e003f */
[----:B------:R-:W-:-:S04]  /*2c70*/  UIMAD UR9, UR12, UR4, UR9 ;  /* 0x000000040c0972a4 */ /* 0x000fc8000f8e0209 */
[----:B------:R-:W-:Y:S01]  /*2c80*/  UIADD3.X UR9, URZ, ~UR9, URZ, UP0, !UPT ;  /* 0x800000093f097290 */ /* 0x000fe200087fe43f */
[----:B------:R-:W-:-:S03]  /*2c90*/  UMOV UR10, UR19 ;  /* 0x00000013000a7c82 */ /* 0x000fc60008000000 */
[----:B------:R-:W-:Y:S02]  /*2ca0*/  UIMAD.WIDE.U32 UR10, UP0, UR11, UR9, UR10 ;  /* 0x000000090b0a72a5 */ /* 0x000fe4000f80000a */
[----:B------:R-:W-:Y:S02]  /*2cb0*/  UIMAD UR13, UR12, UR9, URZ ;  /* 0x000000090c0d72a4 */ /* 0x000fe4000f8e023f */
[----:B------:R-:W-:Y:S02]  /*2cc0*/  UIMAD.WIDE.U32 UR10, UP1, UR12, UR8, UR10 ;  /* 0x000000080c0a72a5 */ /* 0x000fe4000f82000a */
[----:B------:R-:W-:Y:S02]  /*2cd0*/  UIMAD.WIDE.U32 UR8, UR12, UR9, URZ ;  /* 0x000000090c0872a5 */ /* 0x000fe4000f8e003f */
[----:B------:R-:W-:Y:S02]  /*2ce0*/  UIADD3 UR10, UP2, UR13, UR11, URZ ;  /* 0x0000000b0d0a7290 */ /* 0x000fe4000ff5e03f */
[----:B------:R-:W-:-:S04]  /*2cf0*/  UIADD3.X UR12, UR9, UR12, URZ, UP0, !UPT ;  /* 0x0000000c090c7290 */ /* 0x000fc800087fe43f */
[----:B------:R-:W-:Y:S01]  /*2d00*/  IMAD.HI.U32 R26, R4, UR10, RZ ;  /* 0x0000000a041a7c27 */ /* 0x000fe2000f8e00ff */
[----:B------:R-:W-:-:S03]  /*2d10*/  UIADD3.X UR12, URZ, URZ, UR12, UP2, UP1 ;  /* 0x0000003f3f0c7290 */ /* 0x000fc600097e240c */
[----:B------:R-:W-:-:S04]  /*2d20*/  IMAD.WIDE.U32 R24, R3, UR10, R26 ;  /* 0x0000000a03187c25 */ /* 0x000fc8000f8e001a */
[----:B------:R-:W-:-:S04]  /*2d30*/  IMAD.HI.U32 R5, R3, UR12, RZ ;  /* 0x0000000c03057c27 */ /* 0x000fc8000f8e00ff */
[----:B------:R-:W-:-:S04]  /*2d40*/  IMAD.HI.U32 R24, P0, R4, UR12, R24 ;  /* 0x0000000c04187c27 */ /* 0x000fc8000f800018 */
[----:B------:R-:W-:Y:S01]  /*2d50*/  IMAD R25, R3, UR12, RZ ;  /* 0x0000000c03197c24 */ /* 0x000fe2000f8e02ff */
[----:B------:R-:W-:-:S04]  /*2d60*/  IADD3.X R5, R5, RZ, RZ, P0, !PT ;  /* 0x000000ff05057210 */ /* 0x000fc800007fe4ff */
[----:B------:R-:W-:-:S05]  /*2d70*/  IADD3 R24, P3, R25, R24, RZ ;  /* 0x0000001819187210 */ /* 0x000fca0007f7e0ff */
        /* <DEDUP_REMOVED lines=20> */
[-C--:B------:R-:W-:Y:S02]  /*2ec0*/  IADD3.X R24, RZ, ~R3.reuse, RZ, P3, !PT ;  /* 0x80000003ff187210 */ /* 0x080fe40001ffe4ff */
[----:B------:R-:W-:Y:S02]  /*2ed0*/  ISETP.NE.AND.EX P0, PT, RZ, UR17, PT, P0 ;  /* 0x00000011ff007c0c */ /* 0x000fe4000bf05300 */
[----:B------:R-:W-:Y:S01]  /*2ee0*/  SEL R24, R24, R3, !P2 ;  /* 0x0000000318187207 */ /* 0x000fe20005000000 */
[----:B------:R-:W-:Y:S01]  /*2ef0*/  IMAD.MOV.U32 R3, RZ, RZ, 0x0 ;  /* 0x00000000ff037424 */ /* 0x000fe200078e00ff */
[----:B------:R-:W-:-:S04]  /*2f00*/  SEL R5, R5, R4, !P2 ;  /* 0x0000000405057207 */ /* 0x000fc80005000000 */
[----:B------:R-:W-:Y:S02]  /*2f10*/  SEL R4, R5, 0xffffffff, P0 ;  /* 0xffffffff05047807 */ /* 0x000fe40000000000 */
[----:B------:R-:W-:Y:S01]  /*2f20*/  SEL R5, R24, 0xffffffff, P0 ;  /* 0xffffffff18057807 */ /* 0x000fe20000000000 */
[----:B------:R-:W-:Y:S06]  /*2f30*/  RET.REL.NODEC R2 `(_ZN2at6native29vectorized_elementwise_kernelILi2ENS0_13BUnaryFunctorIlllZZZNS0_16fmod_kernel_cudaERNS_18TensorIteratorBaseEENKUlvE_clEvENKUlvE2_clEvEUlllE_EESt5arrayIPcLm2EEEEviT0_T1_) ;  /* 0xffffffd002307950 */ /* 0x000fec0003c3ffff */
.L_x_20718:
        /* <DEDUP_REMOVED lines=12> */
.L_x_57224:


//--------------------- .text._ZN2at6native29vectorized_elementwise_kernelILi4ENS0_13BUnaryFunctorIlllZZZNS0_16fmod_kernel_cudaERNS_18TensorIteratorBaseEENKUlvE_clEvENKUlvE2_clEvEUlllE_EESt5arrayIPcLm2EEEEviT0_T1_ --------------------------
	.section	.text._ZN2at6native29vectorized_elementwise_kernelILi4ENS0_13BUnaryFunctorIlllZZZNS0_16fmod_kernel_cudaERNS_18TensorIteratorBaseEENKUlvE_clEvENKUlvE2_clEvEUlllE_EESt5arrayIPcLm2EEEEviT0_T1_,"ax",@progbits
	.align	128
        .global         _ZN2at6native29vectorized_elementwise_kernelILi4ENS0_13BUnaryFunctorIlllZZZNS0_16fmod_kernel_cudaERNS_18TensorIteratorBaseEENKUlvE_clEvENKUlvE2_clEvEUlllE_EESt5arrayIPcLm2EEEEviT0_T1_
        .type           _ZN2at6native29vectorized_elementwise_kernelILi4ENS0_13BUnaryFunctorIlllZZZNS0_16fmod_kernel_cudaERNS_18TensorIteratorBaseEENKUlvE_clEvENKUlvE2_clEvEUlllE_EESt5arrayIPcLm2EEEEviT0_T1_,@function
        .size           _ZN2at6native29vectorized_elementwise_kernelILi4ENS0_13BUnaryFunctorIlllZZZNS0_16fmod_kernel_cudaERNS_18TensorIteratorBaseEENKUlvE_clEvENKUlvE2_clEvEUlllE_EESt5arrayIPcLm2EEEEviT0_T1_,(.L_x_57225 - _ZN2at6native29vectorized_elementwise_kernelILi4ENS0_13BUnaryFunctorIlllZZZNS0_16fmod_kernel_cudaERNS_18TensorIteratorBaseEENKUlvE_clEvENKUlvE2_clEvEUlllE_EESt5arrayIPcLm2EEEEviT0_T1_)
        .other          _ZN2at6native29vectorized_elementwise_kernelILi4ENS0_13BUnaryFunctorIlllZZZNS0_16fmod_kernel_cudaERNS_18TensorIteratorBaseEENKUlvE_clEvENKUlvE2_clEvEUlllE_EESt5arrayIPcLm2EEEEviT0_T1_,@"STO_CUDA_ENTRY STV_DEFAULT"
_ZN2at6native29vectorized_elementwise_kernelILi4ENS0_13BUnaryFunctorIlllZZZNS0_16fmod_kernel_cudaERNS_18TensorIteratorBaseEENKUlvE_clEvENKUlvE2_clEvEUlllE_EESt5arrayIPcLm2EEEEviT0_T1_:
.text._ZN2at6native29vectorized_elementwise_kernelILi4ENS0_13BUnaryFunctorIlllZZZNS0_16fmod_kernel_cudaERNS_18TensorIteratorBaseEENKUlvE_clEvENKUlvE2_clEvEUlllE_EESt5arrayIPcLm2EEEEviT0_T1_:
        /* <DEDUP_REMOVED lines=26> */
[----:B-----5:R-:W-:Y:S05]  /*01a0*/  CALL.REL.NOINC `($__internal_12_$__cuda_sm20_rem_s64) ;  /* 0x0000002800207944 */ /* 0x020fea0003c00000 */
[----:B------:R-:W-:Y:S01]  /*01b0*/  IMAD.MOV.U32 R16, RZ, RZ, R4 ;  /* 0x000000ffff107224 */ /* 0x000fe200078e0004 */
[----:B------:R-:W-:Y:S01]  /*01c0*/  MOV R17, R5 ;  /* 0x0000000500117202 */ /* 0x000fe20000000f00 */
[----:B------:R-:W-:Y:S06]  /*01d0*/  BRA `(.L_x_20722) ;  /* 0x00000000004c7947 */ /* 0x000fec0003800000 */
.L_x_20721:
        /* <DEDUP_REMOVED lines=19> */
.L_x_20722:
[----:B------:R-:W-:Y:S05]  /*0310*/  BSYNC B0 ;  /* 0x0000000000007941 */ /* 0x000fea0003800000 */
.L_x_20720:
        /* <DEDUP_REMOVED lines=8> */
[----:B-----5:R-:W-:Y:S05]  /*03a0*/  CALL.REL.NOINC `($__internal_12_$__cuda_sm20_rem_s64) ;  /* 0x0000002400a07944 */ /* 0x020fea0003c00000 */
[----:B------:R-:W-:Y:S02]  /*03b0*/  IMAD.MOV.U32 R18, RZ, RZ, R4 ;  /* 0x000000ffff127224 */ /* 0x000fe400078e0004 */
[----:B------:R-:W-:Y:S01]  /*03c0*/  IMAD.MOV.U32 R19, RZ, RZ, R5 ;  /* 0x000000ffff137224 */ /* 0x000fe200078e0005 */
[----:B------:R-:W-:Y:S06]  /*03d0*/  BRA `(.L_x_20725) ;  /* 0x00000000004c7947 */ /* 0x000fec0003800000 */
.L_x_20724:
        /* <DEDUP_REMOVED lines=19> */
.L_x_20725:
[----:B------:R-:W-:Y:S05]  /*0510*/  BSYNC B0 ;  /* 0x0000000000007941 */ /* 0x000fea0003800000 */
.L_x_20723:
        /* <DEDUP_REMOVED lines=8> */
[----:B------:R-:W-:Y:S05]  /*05a0*/  CALL.REL.NOINC `($__internal_12_$__cuda_sm20_rem_s64) ;  /* 0x0000002400207944 */ /* 0x000fea0003c00000 */
[----:B------:R-:W-:Y:S02]  /*05b0*/  IMAD.MOV.U32 R20, RZ, RZ, R4 ;  /* 0x000000ffff147224 */ /* 0x000fe400078e0004 */
[----:B------:R-:W-:Y:S01]  /*05c0*/  IMAD.MOV.U32 R21, RZ, RZ, R5 ;  /* 0x000000ffff157224 */ /* 0x000fe200078e0005 */
[----:B------:R-:W-:Y:S06]  /*05d0*/  BRA `(.L_x_20728) ;  /* 0x00000000004c7947 */ /* 0x000fec0003800000 */
.L_x_20727:
        /* <DEDUP_REMOVED lines=19> */
.L_x_20728:
[----:B------:R-:W-:Y:S05]  /*0710*/  BSYNC B0 ;  /* 0x0000000000007941 */ /* 0x000fea0003800000 */
.L_x_20726:
        /* <DEDUP_REMOVED lines=8> */
[----:B------:R-:W-:Y:S05]  /*07a0*/  CALL.REL.NOINC `($__internal_12_$__cuda_sm20_rem_s64) ;  /* 0x0000002000a07944 */ /* 0x000fea0003c00000 */
[----:B------:R-:W-:Y:S01]  /*07b0*/  MOV R22, R4 ;  /* 0x0000000400167202 */ /* 0x000fe20000000f00 */
[----:B------:R-:W-:Y:S01]  /*07c0*/  IMAD.MOV.U32 R23, RZ, RZ, R5 ;  /* 0x000000ffff177224 */ /* 0x000fe200078e0005 */
[----:B------:R-:W-:Y:S06]  /*07d0*/  BRA `(.L_x_20731) ;  /* 0x00000000004c7947 */ /* 0x000fec0003800000 */
.L_x_20730:
        /* <DEDUP_REMOVED lines=19> */
.L_x_20731:
[----:B------:R-:W-:Y:S05]  /*0910*/  BSYNC B0 ;  /* 0x0000000000007941 */ /* 0x000fea0003800000 */
.L_x_20729:
        /* <DEDUP_REMOVED lines=8> */
[----:B------:R-:W-:Y:S05]  /*09a0*/  CALL.REL.NOINC `($__internal_12_$__cuda_sm20_rem_s64) ;  /* 0x0000002000207944 */ /* 0x000fea0003c00000 */
[----:B------:R-:W-:Y:S01]  /*09b0*/  IMAD.MOV.U32 R8, RZ, RZ, R4 ;  /* 0x000000ffff087224 */ /* 0x000fe200078e0004 */
[----:B------:R-:W-:Y:S01]  /*09c0*/  MOV R9, R5 ;  /* 0x0000000500097202 */ /* 0x000fe20000000f00 */
[----:B------:R-:W-:Y:S06]  /*09d0*/  BRA `(.L_x_20734) ;  /* 0x00000000004c7947 */ /* 0x000fec0003800000 */
.L_x_20733:
        /* <DEDUP_REMOVED lines=19> */
.L_x_20734:
[----:B------:R-:W-:Y:S05]  /*0b10*/  BSYNC B0 ;  /* 0x0000000000007941 */ /* 0x000fea0003800000 */
.L_x_20732:
        /* <DEDUP_REMOVED lines=12> */
.L_x_20736:
        /* <DEDUP_REMOVED lines=19> */
.L_x_20737:
[----:B------:R-:W-:Y:S05]  /*0d10*/  BSYNC B0 ;  /* 0x0000000000007941 */ /* 0x000fea0003800000 */
.L_x_20735:
        /* <DEDUP_REMOVED lines=12> */
.L_x_20739:
        /* <DEDUP_REMOVED lines=19> */
.L_x_20740:
[----:B------:R-:W-:Y:S05]  /*0f10*/  BSYNC B0 ;  /* 0x0000000000007941 */ /* 0x000fea0003800000 */
.L_x_20738:
        /* <DEDUP_REMOVED lines=12> */
.L_x_20742:
        /* <DEDUP_REMOVED lines=19> */
.L_x_20743:
[----:B------:R-:W-:Y:S05]  /*1110*/  BSYNC B0 ;  /* 0x0000000000007941 */ /* 0x000fea0003800000 */
.L_x_20741:
        /* <DEDUP_REMOVED lines=10> */
.L_x_20719:
        /* <DEDUP_REMOVED lines=64> */
[----:B------:R-:W-:Y:S05]  /*15c0*/  CALL.REL.NOINC `($__internal_12_$__cuda_sm20_rem_s64) ;  /* 0x0000001400187944 */ /* 0x000fea0003c00000 */
[----:B------:R-:W-:Y:S01]  /*15d0*/  IMAD.MOV.U32 R18, RZ, RZ, R4 ;  /* 0x000000ffff127224 */ /* 0x000fe200078e0004 */
[----:B------:R-:W-:Y:S01]  /*15e0*/  MOV R19, R5 ;  /* 0x0000000500137202 */ /* 0x000fe20000000f00 */
[----:B------:R-:W-:Y:S06]  /*15f0*/  BRA `(.L_x_20745) ;  /* 0x00000000004c7947 */ /* 0x000fec0003800000 */
.L_x_20746:
        /* <DEDUP_REMOVED lines=19> */
.L_x_20745:
[----:B------:R-:W-:Y:S05]  /*1730*/  BSYNC B0 ;  /* 0x0000000000007941 */ /* 0x000fea0003800000 */
.L_x_20744:
        /* <DEDUP_REMOVED lines=15> */
.L_x_20749:
        /* <DEDUP_REMOVED lines=19> */
.L_x_20748:
[----:B------:R-:W-:Y:S05]  /*1960*/  BSYNC B0 ;  /* 0x0000000000007941 */ /* 0x000fea0003800000 */
.L_x_20747:
        /* <DEDUP_REMOVED lines=15> */
.L_x_20752:
        /* <DEDUP_REMOVED lines=19> */
.L_x_20751:
[----:B------:R-:W-:Y:S05]  /*1b90*/  BSYNC B0 ;  /* 0x0000000000007941 */ /* 0x000fea0003800000 */
.L_x_20750:
        /* <DEDUP_REMOVED lines=15> */
.L_x_20755:
        /* <DEDUP_REMOVED lines=19> */
.L_x_20754:
[----:B------:R-:W-:Y:S05]  /*1dc0*/  BSYNC B0 ;  /* 0x0000000000007941 */ /* 0x000fea0003800000 */
.L_x_20753:
        /* <DEDUP_REMOVED lines=15> */
.L_x_20758:
        /* <DEDUP_REMOVED lines=19> */
.L_x_20757:
[----:B------:R-:W-:Y:S05]  /*1ff0*/  BSYNC B0 ;  /* 0x0000000000007941 */ /* 0x000fea0003800000 */
.L_x_20756:
        /* <DEDUP_REMOVED lines=15> */
.L_x_20761:
        /* <DEDUP_REMOVED lines=19> */
.L_x_20760:
[----:B------:R-:W-:Y:S05]  /*2220*/  BSYNC B0 ;  /* 0x0000000000007941 */ /* 0x000fea0003800000 */
.L_x_20759:
        /* <DEDUP_REMOVED lines=15> */
.L_x_20764:
        /* <DEDUP_REMOVED lines=19> */
.L_x_20763:
[----:B------:R-:W-:Y:S05]  /*2450*/  BSYNC B0 ;  /* 0x0000000000007941 */ /* 0x000fea0003800000 */
.L_x_20762:
        /* <DEDUP_REMOVED lines=12> */
[----:B------:R-:W-:Y:S05]  /*2520*/  BRA `(.L_x_20766) ;  /* 0x00000000004c7947 */ /* 0x000fea0003800000 */
.L_x_20767:
        /* <DEDUP_REMOVED lines=19> */
.L_x_20766:
[----:B------:R-:W-:Y:S05]  /*2660*/  BSYNC B0 ;  /* 0x0000000000007941 */ /* 0x000fea0003800000 */
.L_x_20765:
        /* <DEDUP_REMOVED lines=22> */
.L_x_20770:
[----:B------:R-:W-:-:S13]  /*27d0*/  ISETP.GE.AND P0, PT, R0, UR7, PT ;  /* 0x0000000700007c0c */ /* 0x000fda000bf06270 */
[----:B------:R-:W-:Y:S05]  /*27e0*/  @P0 BRA `(.L_x_20772) ;  /* 0x0000000000300947 */ /* 0x000fea0003800000 */
[----:B01----:R-:W0:Y:S01]  /*27f0*/  LDC.64 R2, c[0x0][0x228] ;  /* 0x00008a00ff027b82 */ /* 0x003e220000000a00 */
[C---:B------:R-:W-:Y:S01]  /*2800*/  IADD3 R15, R0.reuse, UR6, RZ ;  /* 0x00000006000f7c10 */ /* 0x040fe2000fffe0ff */
[----:B------:R-:W-:-:S04]  /*2810*/  VIADD R0, R0, 0x80 ;  /* 0x0000008000007836 */ /* 0x000fc80000000000 */
[----:B0-----:R-:W-:-:S05]  /*2820*/  IMAD.WIDE.U32 R2, R15, 0x8, R2 ;  /* 0x000000080f027825 */ /* 0x001fca00078e0002 */
[----:B------:R1:W-:Y:S02]  /*2830*/  STG.E.64 desc[UR14][R2.64], R12 ;  /* 0x0000000c02007986 */ /* 0x0003e4000c101b0e */
.L_x_20771:
[----:B------:R-:W-:-:S13]  /*2840*/  ISETP.GE.AND P0, PT, R0, UR7, PT ;  /* 0x0000000700007c0c */ /* 0x000fda000bf06270 */
[----:B------:R-:W-:Y:S05]  /*2850*/  @P0 BRA `(.L_x_20773) ;  /* 0x0000000000340947 */ /* 0x000fea0003800000 */
[----:B01----:R-:W0:Y:S01]  /*2860*/  LDC.64 R2, c[0x0][0x228] ;  /* 0x00008a00ff027b82 */ /* 0x003e220000000a00 */
[C---:B------:R-:W-:Y:S01]  /*2870*/  VIADD R13, R0.reuse, UR6 ;  /* 0x00000006000d7c36 */ /* 0x040fe20008000000 */
[----:B------:R-:W-:-:S03]  /*2880*/  IADD3 R0, R0, 0x80, RZ ;  /* 0x0000008000007810 */ /* 0x000fc60007ffe0ff */
[----:B0-----:R-:W-:-:S05]  /*2890*/  IMAD.WIDE.U32 R2, R13, 0x8, R2 ;  /* 0x000000080d027825 */ /* 0x001fca00078e0002 */
[----:B------:R2:W-:Y:S02]  /*28a0*/  STG.E.64 desc[UR14][R2.64], R10 ;  /* 0x0000000a02007986 */ /* 0x0005e4000c101b0e */
.L_x_20772:
        /* <DEDUP_REMOVED lines=8> */
.L_x_20773:
[----:B------:R-:W-:Y:S05]  /*2930*/  BSYNC B1 ;  /* 0x0000000000017941 */ /* 0x000fea0003800000 */
.L_x_20769:
[----:B------:R-:W-:-:S13]  /*2940*/  ISETP.GE.AND P0, PT, R0, UR7, PT ;  /* 0x0000000700007c0c */ /* 0x000fda000bf06270 */
[----:B012---:R-:W0:Y:S01]  /*2950*/  @!P0 LDC.64 R2, c[0x0][0x228] ;  /* 0x00008a00ff028b82 */ /* 0x007e220000000a00 */
[C---:B------:R-:W-:Y:S01]  /*2960*/  @!P0 IADD3 R9, R0.reuse, UR6, RZ ;  /* 0x0000000600098c10 */ /* 0x040fe2000fffe0ff */
[----:B------:R-:W-:-:S04]  /*2970*/  @!P0 VIADD R0, R0, 0x80 ;  /* 0x0000008000008836 */ /* 0x000fc80000000000 */
[----:B0-----:R-:W-:-:S05]  /*2980*/  @!P0 IMAD.WIDE.U32 R2, R9, 0x8, R2 ;  /* 0x0000000809028825 */ /* 0x001fca00078e0002 */
[----:B------:R3:W-:Y:S02]  /*2990*/  @!P0 STG.E.64 desc[UR14][R2.64], R6 ;  /* 0x0000000602008986 */ /* 0x0007e4000c101b0e */
.L_x_20774:
[----:B------:R-:W-:Y:S05]  /*29a0*/  BSYNC B0 ;  /* 0x0000000000007941 */ /* 0x000fea0003800000 */
.L_x_20768:
        /* <DEDUP_REMOVED lines=8> */
        .weak           $__internal_12_$__cuda_sm20_rem_s64
        .type           $__internal_12_$__cuda_sm20_rem_s64,@function
        .size           $__internal_12_$__cuda_sm20_rem_s64,(.L_x_57225 - $__internal_12_$__cuda_sm20_rem_s64)
$__internal_12_$__cuda_sm20_rem_s64:
        /* <DEDUP_REMOVED lines=80> */
[----:B------:R-:W-:Y:S06]  /*2f30*/  RET.REL.NODEC R2 `(_ZN2at6native29vectorized_elementwise_kernelILi4ENS0_13BUnaryFunctorIlllZZZNS0_16fmod_kernel_cudaERNS_18TensorIteratorBaseEENKUlvE_clEvENKUlvE2_clEvEUlllE_EESt5arrayIPcLm2EEEEviT0_T1_) ;  /* 0xffffffd002307950 */ /* 0x000fec0003c3ffff */
.L_x_20775:
        /* <DEDUP_REMOVED lines=12> */
.L_x_57225:


//--------------------- .text._ZN2at6native29vectorized_elementwise_kernelILi8ENS0_13BUnaryFunctorIlllZZZNS0_16fmod_kernel_cudaERNS_18TensorIteratorBaseEENKUlvE_clEvENKUlvE2_clEvEUlllE_EESt5arrayIPcLm2EEEEviT0_T1_ --------------------------
	.section	.text._ZN2at6native29vectorized_elementwise_kernelILi8ENS0_13BUnaryFunctorIlllZZZNS0_16fmod_kernel_cudaERNS_18TensorIteratorBaseEENKUlvE_clEvENKUlvE2_clEvEUlllE_EESt5arrayIPcLm2EEEEviT0_T1_,"ax",@progbits
	.align	128
        .global         _ZN2at6native29vectorized_elementwise_kernelILi8ENS0_13BUnaryFunctorIlllZZZNS0_16fmod_kernel_cudaERNS_18TensorIteratorBaseEENKUlvE_clEvENKUlvE2_clEvEUlllE_EESt5arrayIPcLm2EEEEviT0_T1_
        .type           _ZN2at6native29vectorized_elementwise_kernelILi8ENS0_13BUnaryFunctorIlllZZZNS0_16fmod_kernel_cudaERNS_18TensorIteratorBaseEENKUlvE_clEvENKUlvE2_clEvEUlllE_EESt5arrayIPcLm2EEEEviT0_T1_,@function
        .size           _ZN2at6native29vectorized_elementwise_kernelILi8ENS0_13BUnaryFunctorIlllZZZNS0_16fmod_kernel_cudaERNS_18TensorIteratorBaseEENKUlvE_clEvENKUlvE2_clEvEUlllE_EESt5arrayIPcLm2EEEEviT0_T1_,(.L_x_57226 - _ZN2at6native29vectorized_elementwise_kernelILi8ENS0_13BUnaryFunctorIlllZZZNS0_16fmod_kernel_cudaERNS_18TensorIteratorBaseEENKUlvE_clEvENKUlvE2_clEvEUlllE_EESt5arrayIPcLm2EEEEviT0_T1_)
        .other          _ZN2at6native29vectorized_elementwise_kernelILi8ENS0_13BUnaryFunctorIlllZZZNS0_16fmod_kernel_cudaERNS_18TensorIteratorBaseEENKUlvE_clEvENKUlvE2_clEvEUlllE_EESt5arrayIPcLm2EEEEviT0_T1_,@"STO_CUDA_ENTRY STV_DEFAULT"
_ZN2at6native29vectorized_elementwise_kernelILi8ENS0_13BUnaryFunctorIlllZZZNS0_16fmod_kernel_cudaERNS_18TensorIteratorBaseEENKUlvE_clEvENKUlvE2_clEvEUlllE_EESt5arrayIPcLm2EEEEviT0_T1_:
.text._ZN2at6native29vectorized_elementwise_kernelILi8ENS0_13BUnaryFunctorIlllZZZNS0_16fmod_kernel_cudaERNS_18TensorIteratorBaseEENKUlvE_clEvENKUlvE2_clEvEUlllE_EESt5arrayIPcLm2EEEEviT0_T1_:
        /* <DEDUP_REMOVED lines=26> */
[----:B-----5:R-:W-:Y:S05]  /*01a0*/  CALL.REL.NOINC `($__internal_13_$__cuda_sm20_rem_s64) ;  /* 0x0000002800207944 */ /* 0x020fea0003c00000 */
[----:B------:R-:W-:Y:S01]  /*01b0*/  IMAD.MOV.U32 R16, RZ, RZ, R4 ;  /* 0x000000ffff107224 */ /* 0x000fe200078e0004 */
[----:B------:R-:W-:Y:S01]  /*01c0*/  MOV R17, R5 ;  /* 0x0000000500117202 */ /* 0x000fe20000000f00 */
[----:B------:R-:W-:Y:S06]  /*01d0*/  BRA `(.L_x_20779) ;  /* 0x00000000004c7947 */ /* 0x000fec0003800000 */
.L_x_20778:
        /* <DEDUP_REMOVED lines=19> */
.L_x_20779:
[----:B------:R-:W-:Y:S05]  /*0310*/  BSYNC B0 ;  /* 0x0000000000007941 */ /* 0x000fea0003800000 */
.L_x_20777:
        /* <DEDUP_REMOVED lines=8> */
[----:B-----5:R-:W-:Y:S05]  /*03a0*/  CALL.REL.NOINC `($__internal_13_$__cuda_sm20_rem_s64) ;  /* 0x0000002400a07944 */ /* 0x020fea0003c00000 */
[----:B------:R-:W-:Y:S02]  /*03b0*/  IMAD.MOV.U32 R18, RZ, RZ, R4 ;  /* 0x000000ffff127224 */ /* 0x000fe400078e0004 */
[----:B------:R-:W-:Y:S01]  /*03c0*/  IMAD.MOV.U32 R19, RZ, RZ, R5 ;  /* 0x000000ffff137224 */ /* 0x000fe200078e0005 */
[----:B------:R-:W-:Y:S06]  /*03d0*/  BRA `(.L_x_20782) ;  /* 0x00000000004c7947 */ /* 0x000fec0003800000 */
.L_x_20781:
        /* <DEDUP_REMOVED lines=19> */
.L_x_20782:
[----:B------:R-:W-:Y:S05]  /*0510*/  BSYNC B0 ;  /* 0x0000000000007941 */ /* 0x000fea0003800000 */
.L_x_20780:
        /* <DEDUP_REMOVED lines=8> */
[----:B------:R-:W-:Y:S05]  /*05a0*/  CALL.REL.NOINC `($__internal_13_$__cuda_sm20_rem_s64) ;  /* 0x0000002400207944 */ /* 0x000fea0003c00000 */
[----:B------:R-:W-:Y:S02]  /*05b0*/  IMAD.MOV.U32 R20, RZ, RZ, R4 ;  /* 0x000000ffff147224 */ /* 0x000fe400078e0004 */
[----:B------:R-:W-:Y:S01]  /*05c0*/  IMAD.MOV.U32 R21, RZ, RZ, R5 ;  /* 0x000000ffff157224 */ /* 0x000fe200078e0005 */
[----:B------:R-:W-:Y:S06]  /*05d0*/  BRA `(.L_x_20785) ;  /* 0x00000000004c7947 */ /* 0x000fec0003800000 */
.L_x_20784:
        /* <DEDUP_REMOVED lines=19> */
.L_x_20785:
[----:B------:R-:W-:Y:S05]  /*0710*/  BSYNC B0 ;  /* 0x0000000000007941 */ /* 0x000fea0003800000 */
.L_x_20783:
        /* <DEDUP_REMOVED lines=8> */
[----:B------:R-:W-:Y:S05]  /*07a0*/  CALL.REL.NOINC `($__internal_13_$__cuda_sm20_rem_s64) ;  /* 0x0000002000a07944 */ /* 0x000fea0003c00000 */
[----:B------:R-:W-:Y:S01]  /*07b0*/  MOV R22, R4 ;  /* 0x0000000400167202 */ /* 0x000fe20000000f00 */
[----:B------:R-:W-:Y:S01]  /*07c0*/  IMAD.MOV.U32 R23, RZ, RZ, R5 ;  /* 0x000000ffff177224 */ /* 0x000fe200078e0005 */
[----:B------:R-:W-:Y:S06]  /*07d0*/  BRA `(.L_x_20788) ;  /* 0x00000000004c7947 */ /* 0x000fec0003800000 */
.L_x_20787:
        /* <DEDUP_REMOVED lines=19> */
.L_x_20788:
[----:B------:R-:W-:Y:S05]  /*0910*/  BSYNC B0 ;  /* 0x0000000000007941 */ /* 0x000fea0003800000 */
.L_x_20786:
        /* <DEDUP_REMOVED lines=8> */
[----:B------:R-:W-:Y:S05]  /*09a0*/  CALL.REL.NOINC `($__internal_13_$__cuda_sm20_rem_s64) ;  /* 0x0000002000207944 */ /* 0x000fea0003c00000 */
[----:B------:R-:W-:Y:S01]  /*09b0*/  IMAD.MOV.U32 R8, RZ, RZ, R4 ;  /* 0x000000ffff087224 */ /* 0x000fe200078e0004 */
[----:B------:R-:W-:Y:S01]  /*09c0*/  MOV R9, R5 ;  /* 0x0000000500097202 */ /* 0x000fe20000000f00 */
[----:B------:R-:W-:Y:S06]  /*09d0*/  BRA `(.L_x_20791) ;  /* 0x00000000004c7947 */ /* 0x000fec0003800000 */
.L_x_20790:
        /* <DEDUP_REMOVED lines=19> */
.L_x_20791:
[----:B------:R-:W-:Y:S05]  /*0b10*/  BSYNC B0 ;  /* 0x0000000000007941 */ /* 0x000fea0003800000 */
.L_x_20789:
        /* <DEDUP_REMOVED lines=12> */
.L_x_20793:
        /* <DEDUP_REMOVED lines=19> */
.L_x_20794:
[----:B------:R-:W-:Y:S05]  /*0d10*/  BSYNC B0 ;  /* 0x0000000000007941 */ /* 0x000fea0003800000 */
.L_x_20792:
        /* <DEDUP_REMOVED lines=12> */
.L_x_20796:
        /* <DEDUP_REMOVED lines=19> */
.L_x_20797:
[----:B------:R-:W-:Y:S05]  /*0f10*/  BSYNC B0 ;  /* 0x0000000000007941 */ /* 0x000fea0003800000 */
.L_x_20795:
        /* <DEDUP_REMOVED lines=12> */
.L_x_20799:
        /* <DEDUP_REMOVED lines=19> */
.L_x_20800:
[----:B------:R-:W-:Y:S05]  /*1110*/  BSYNC B0 ;  /* 0x0000000000007941 */ /* 0x000fea0003800000 */
.L_x_20798:
        /* <DEDUP_REMOVED lines=10> */
.L_x_20776:
        /* <DEDUP_REMOVED lines=64> */
[----:B------:R-:W-:Y:S05]  /*15c0*/  CALL.REL.NOINC `($__internal_13_$__cuda_sm20_rem_s64) ;  /* 0x0000001400187944 */ /* 0x000fea0003c00000 */
[----:B------:R-:W-:Y:S01]  /*15d0*/  IMAD.MOV.U32 R18, RZ, RZ, R4 ;  /* 0x000000ffff127224 */ /* 0x000fe200078e0004 */
[----:B------:R-:W-:Y:S01]  /*15e0*/  MOV R19, R5 ;  /* 0x0000000500137202 */ /* 0x000fe20000000f00 */
[----:B------:R-:W-:Y:S06]  /*15f0*/  BRA `(.L_x_20802) ;  /* 0x00000000004c7947 */ /* 0x000fec0003800000 */
.L_x_20803:
        /* <DEDUP_REMOVED lines=19> */
.L_x_20802:
[----:B------:R-:W-:Y:S05]  /*1730*/  BSYNC B0 ;  /* 0x0000000000007941 */ /* 0x000fea0003800000 */
.L_x_20801:
        /* <DEDUP_REMOVED lines=15> */
.L_x_20806:
        /* <DEDUP_REMOVED lines=19> */
.L_x_20805:
[----:B------:R-:W-:Y:S05]  /*1960*/  BSYNC B0 ;  /* 0x0000000000007941 */ /* 0x000fea0003800000 */
.L_x_20804:
        /* <DEDUP_REMOVED lines=15> */
.L_x_20809:
        /* <DEDUP_REMOVED lines=19> */
.L_x_20808:
[----:B------:R-:W-:Y:S05]  /*1b90*/  BSYNC B0 ;  /* 0x0000000000007941 */ /* 0x000fea0003800000 */
.L_x_20807:
        /* <DEDUP_REMOVED lines=15> */
.L_x_20812:
        /* <DEDUP_REMOVED lines=19> */
.L_x_20811:
[----:B------:R-:W-:Y:S05]  /*1dc0*/  BSYNC B0 ;  /* 0x0000000000007941 */ /* 0x000fea0003800000 */
.L_x_20810:
        /* <DEDUP_REMOVED lines=15> */
.L_x_20815:
        /* <DEDUP_REMOVED lines=19> */
.L_x_20814:
[----:B------:R-:W-:Y:S05]  /*1ff0*/  BSYNC B0 ;  /* 0x0000000000007941 */ /* 0x000fea0003800000 */
.L_x_20813:
        /* <DEDUP_REMOVED lines=15> */
.L_x_20818:
        /* <DEDUP_REMOVED lines=19> */
.L_x_20817:
[----:B------:R-:W-:Y:S05]  /*2220*/  BSYNC B0 ;  /* 0x0000000000007941 */ /* 0x000fea0003800000 */
.L_x_20816:
        /* <DEDUP_REMOVED lines=15> */
.L_x_20821:
        /* <DEDUP_REMOVED lines=19> */
.L_x_20820:
[----:B------:R-:W-:Y:S05]  /*2450*/  BSYNC B0 ;  /* 0x0000000000007941 */ /* 0x000fea0003800000 */
.L_x_20819:
        /* <DEDUP_REMOVED lines=12> */
[----:B------:R-:W-:Y:S05]  /*2520*/  BRA `(.L_x_20823) ;  /* 0x00000000004c7947 */ /* 0x000fea0003800000 */
.L_x_20824:
        /* <DEDUP_REMOVED lines=19> */
.L_x_20823:
[----:B------:R-:W-:Y:S05]  /*2660*/  BSYNC B0 ;  /* 0x0000000000007941 */ /* 0x000fea0003800000 */
.L_x_20822:
        /* <DEDUP_REMOVED lines=22> */
.L_x_20827:
[----:B------:R-:W-:-:S13]  /*27d0*/  ISETP.GE.AND P0, PT, R0, UR7, PT ;  /* 0x0000000700007c0c */ /* 0x000fda000bf06270 */
[----:B------:R-:W-:Y:S05]  /*27e0*/  @P0 BRA `(.L_x_20829) ;  /* 0x0000000000300947 */ /* 0x000fea0003800000 */
[----:B01----:R-:W0:Y:S01]  /*27f0*/  LDC.64 R2, c[0x0][0x228] ;  /* 0x00008a00ff027b82 */ /* 0x003e220000000a00 */
[C---:B------:R-:W-:Y:S01]  /*2800*/  IADD3 R15, R0.reuse, UR6, RZ ;  /* 0x00000006000f7c10 */ /* 0x040fe2000fffe0ff */
[----:B------:R-:W-:-:S04]  /*2810*/  VIADD R0, R0, 0x80 ;  /* 0x0000008000007836 */ /* 0x000fc80000000000 */
[----:B0-----:R-:W-:-:S05]  /*2820*/  IMAD.WIDE.U32 R2, R15, 0x8, R2 ;  /* 0x000000080f027825 */ /* 0x001fca00078e0002 */
[----:B------:R1:W-:Y:S02]  /*2830*/  STG.E.64 desc[UR14][R2.64], R12 ;  /* 0x0000000c02007986 */ /* 0x0003e4000c101b0e */
.L_x_20828:
[----:B------:R-:W-:-:S13]  /*2840*/  ISETP.GE.AND P0, PT, R0, UR7, PT ;  /* 0x0000000700007c0c */ /* 0x000fda000bf06270 */
[----:B------:R-:W-:Y:S05]  /*2850*/  @P0 BRA `(.L_x_20830) ;  /* 0x0000000000340947 */ /* 0x000fea0003800000 */
[----:B01----:R-:W0:Y:S01]  /*2860*/  LDC.64 R2, c[0x0][0x228] ;  /* 0x00008a00ff027b82 */ /* 0x003e220000000a00 */
[C---:B------:R-:W-:Y:S01]  /*2870*/  VIADD R13, R0.reuse, UR6 ;  /* 0x00000006000d7c36 */ /* 0x040fe20008000000 */
[----:B------:R-:W-:-:S03]  /*2880*/  IADD3 R0, R0, 0x80, RZ ;  /* 0x0000008000007810 */ /* 0x000fc60007ffe0ff */
[----:B0-----:R-:W-:-:S05]  /*2890*/  IMAD.WIDE.U32 R2, R13, 0x8, R2 ;  /* 0x000000080d027825 */ /* 0x001fca00078e0002 */
[----:B------:R2:W-:Y:S02]  /*28a0*/  STG.E.64 desc[UR14][R2.64], R10 ;  /* 0x0000000a02007986 */ /* 0x0005e4000c101b0e */
.L_x_20829:
        /* <DEDUP_REMOVED lines=8> */
.L_x_20830:
[----:B------:R-:W-:Y:S05]  /*2930*/  BSYNC B1 ;  /* 0x0000000000017941 */ /* 0x000fea0003800000 */
.L_x_20826:
[----:B------:R-:W-:-:S13]  /*2940*/  ISETP.GE.AND P0, PT, R0, UR7, PT ;  /* 0x0000000700007c0c */ /* 0x000fda000bf06270 */
[----:B012---:R-:W0:Y:S01]  /*2950*/  @!P0 LDC.64 R2, c[0x0][0x228] ;  /* 0x00008a00ff028b82 */ /* 0x007e220000000a00 */
[C---:B------:R-:W-:Y:S01]  /*2960*/  @!P0 IADD3 R9, R0.reuse, UR6, RZ ;  /* 0x0000000600098c10 */ /* 0x040fe2000fffe0ff */
[----:B------:R-:W-:-:S04]  /*2970*/  @!P0 VIADD R0, R0, 0x80 ;  /* 0x0000008000008836 */ /* 0x000fc80000000000 */
[----:B0-----:R-:W-:-:S05]  /*2980*/  @!P0 IMAD.WIDE.U32 R2, R9, 0x8, R2 ;  /* 0x0000000809028825 */ /* 0x001fca00078e0002 */
[----:B------:R3:W-:Y:S02]  /*2990*/  @!P0 STG.E.64 desc[UR14][R2.64], R6 ;  /* 0x0000000602008986 */ /* 0x0007e4000c101b0e */
.L_x_20831:
[----:B------:R-:W-:Y:S05]  /*29a0*/  BSYNC B0 ;  /* 0x0000000000007941 */ /* 0x000fea0003800000 */
.L_x_20825:
        /* <DEDUP_REMOVED lines=8> */
        .weak           $__internal_13_$__cuda_sm20_rem_s64
        .type           $__internal_13_$__cuda_sm20_rem_s64,@function
        .size           $__internal_13_$__cuda_sm20_rem_s64,(.L_x_57226 - $__internal_13_$__cuda_sm20_rem_s64)
$__internal_13_$__cuda_sm20_rem_s64:
        /* <DEDUP_REMOVED lines=80> */
[----:B------:R-:W-:Y:S06]  /*2f30*/  RET.REL.NODEC R2 `(_ZN2at6native29vectorized_elementwise_kernelILi8ENS0_13BUnaryFunctorIlllZZZNS0_16fmod_kernel_cudaERNS_18TensorIteratorBaseEENKUlvE_clEvENKUlvE2_clEvEUlllE_EESt5arrayIPcLm2EEEEviT0_T1_) ;  /* 0xffffffd002307950 */ /* 0x000fec0003c3ffff */
.L_x_20832:
        /* <DEDUP_REMOVED lines=12> */
.L_x_57226:


//--------------------- .text._ZN2at6native18elementwise_kernelILi128ELi4EZNS0_15gpu_kernel_implINS0_13AUnaryFunctorIlllZZZNS0_16fmod_kernel_cudaERNS_18TensorIteratorBaseEENKUlvE_clEvENKUlvE2_clEvEUlllE_EEEEvS5_RKT_EUliE_EEviT1_ --------------------------
	.section	.text._ZN2at6native18elementwise_kernelILi128ELi4EZNS0_15gpu_kernel_implINS0_13AUnaryFunctorIlllZZZNS0_16fmod_kernel_cudaERNS_18TensorIteratorBaseEENKUlvE_clEvENKUlvE2_clEvEUlllE_EEEEvS5_RKT_EUliE_EEviT1_,"ax",@progbits
	.align	128
        .global         _ZN2at6native18elementwise_kernelILi128ELi4EZNS0_15gpu_kernel_implINS0_13AUnaryFunctorIlllZZZNS0_16fmod_kernel_cudaERNS_18TensorIteratorBaseEENKUlvE_clEvENKUlvE2_clEvEUlllE_EEEEvS5_RKT_EUliE_EEviT1_
        .type           _ZN2at6native18elementwise_kernelILi128ELi4EZNS0_15gpu_kernel_implINS0_13AUnaryFunctorIlllZZZNS0_16fmod_kernel_cudaERNS_18TensorIteratorBaseEENKUlvE_clEvENKUlvE2_clEvEUlllE_EEEEvS5_RKT_EUliE_EEviT1_,@function
        .size           _ZN2at6native18elementwise_kernelILi128ELi4EZNS0_15gpu_kernel_implINS0_13AUnaryFunctorIlllZZZNS0_16fmod_kernel_cudaERNS_18TensorIteratorBaseEENKUlvE_clEvENKUlvE2_clEvEUlllE_EEEEvS5_RKT_EUliE_EEviT1_,(.L_x_57227 - _ZN2at6native18elementwise_kernelILi128ELi4EZNS0_15gpu_kernel_implINS0_13AUnaryFunctorIlllZZZNS0_16fmod_kernel_cudaERNS_18TensorIteratorBaseEENKUlvE_clEvENKUlvE2_clEvEUlllE_EEEEvS5_RKT_EUliE_EEviT1_)
        .other          _ZN2at6native18elementwise_kernelILi128ELi4EZNS0_15gpu_kernel_implINS0_13AUnaryFunctorIlllZZZNS0_16fmod_kernel_cudaERNS_18TensorIteratorBaseEENKUlvE_clEvENKUlvE2_clEvEUlllE_EEEEvS5_RKT_EUliE_EEviT1_,@"STO_CUDA_ENTRY STV_DEFAULT"
_ZN2at6native18elementwise_kernelILi128ELi4EZNS0_15gpu_kernel_implINS0_13AUnaryFunctorIlllZZZNS0_16fmod_kernel_cudaERNS_18TensorIteratorBaseEENKUlvE_clEvENKUlvE2_clEvEUlllE_EEEEvS5_RKT_EUliE_EEviT1_:
.text._ZN2at6native18elementwise_kernelILi128ELi4EZNS0_15gpu_kernel_implINS0_13AUnaryFunctorIlllZZZNS0_16fmod_kernel_cudaERNS_18TensorIteratorBaseEENKUlvE_clEvENKUlvE2_clEvEUlllE_EEEEvS5_RKT_EUliE_EEviT1_:
        /* <DEDUP_REMOVED lines=314> */
.L_x_20835:
        /* <DEDUP_REMOVED lines=21> */
.L_x_20839:
[----:B------:R0:W5:Y:S01]  /*14f0*/  LDG.E.U8 R4, desc[UR36][R2.64] ;  /* 0x0000002402047981 */ /* 0x000162000c1e1100 */
[----:B------:R-:W-:Y:S01]  /*1500*/  IMAD.MOV.U32 R5, RZ, RZ, RZ ;  /* 0x000000ffff057224 */ /* 0x000fe200078e00ff */
[----:B------:R-:W-:Y:S06]  /*1510*/  BRA `(.L_x_20841) ;  /* 0x0000000c00487947 */ /* 0x000fec0003800000 */
.L_x_20838:
        /* <DEDUP_REMOVED lines=8> */
.L_x_20843:
[----:B------:R-:W2:Y:S02]  /*15a0*/  LDG.E R4, desc[UR36][R2.64] ;  /* 0x0000002402047981 */ /* 0x000ea4000c1e1900 */
[----:B--2---:R-:W-:Y:S01]  /*15b0*/  SHF.R.S32.HI R5, RZ, 0x1f, R4 ;  /* 0x0000001fff057819 */ /* 0x004fe20000011404 */
[----:B------:R-:W-:Y:S06]  /*15c0*/  BRA `(.L_x_20841) ;  /* 0x0000000c001c7947 */ /* 0x000fec0003800000 */
.L_x_20842:
[----:B------:R-:W2:Y:S02]  /*15d0*/  LDG.E.S16 R4, desc[UR36][R2.64] ;  /* 0x0000002402047981 */ /* 0x000ea4000c1e1700 */
[----:B--2---:R-:W-:Y:S01]  /*15e0*/  SHF.R.S32.HI R5, RZ, 0x1f, R4 ;  /* 0x0000001fff057819 */ /* 0x004fe20000011404 */
[----:B------:R-:W-:Y:S06]  /*15f0*/  BRA `(.L_x_20841) ;  /* 0x0000000c00107947 */ /* 0x000fec0003800000 */
.L_x_20837:
        /* <DEDUP_REMOVED lines=9> */
.L_x_20845:
[----:B------:R-:W2:Y:S02]  /*1690*/  LDG.E.U16 R2, desc[UR36][R2.64] ;  /* 0x0000002402027981 */ /* 0x000ea4000c1e1500 */
[----:B--2---:R-:W-:-:S06]  /*16a0*/  HADD2.F32 R4, -RZ, R2.H0_H0 ;  /* 0x20000002ff047230 */ /* 0x004fcc0000004100 */
[----:B------:R-:W0:Y:S01]  /*16b0*/  F2I.S64.TRUNC R4, R4 ;  /* 0x0000000400047311 */ /* 0x000e22000020d900 */
[----:B------:R-:W-:Y:S05]  /*16c0*/  BRA `(.L_x_20841) ;  /* 0x0000000800dc7947 */ /* 0x000fea0003800000 */
.L_x_20844:
        /* <DEDUP_REMOVED lines=9> */
.L_x_20847:
[----:B------:R-:W2:Y:S02]  /*1760*/  LDG.E.U16 R2, desc[UR36][R2.64] ;  /* 0x0000002402027981 */ /* 0x000ea4000c1e1500 */
[----:B--2---:R-:W-:-:S06]  /*1770*/  HADD2.F32 R4, -RZ, R2.H0_H0 ;  /* 0x20000002ff047230 */ /* 0x004fcc0000004100 */
[----:B------:R-:W0:Y:S01]  /*1780*/  F2I.S64.TRUNC R4, R4 ;  /* 0x0000000400047311 */ /* 0x000e22000020d900 */
[----:B------:R-:W-:Y:S05]  /*1790*/  BRA `(.L_x_20841) ;  /* 0x0000000800a87947 */ /* 0x000fea0003800000 */
.L_x_20846:
[----:B------:R-:W2:Y:S02]  /*17a0*/  LDG.E.64 R2, desc[UR36][R2.64] ;  /* 0x0000002402027981 */ /* 0x000ea4000c1e1b00 */
[----:B--2---:R0:W1:Y:S01]  /*17b0*/  F2I.S64.F64.TRUNC R4, R2 ;  /* 0x0000000200047311 */ /* 0x004062000030d900 */
[----:B------:R-:W-:Y:S05]  /*17c0*/  BRA `(.L_x_20841) ;  /* 0x00000008009c7947 */ /* 0x000fea0003800000 */
.L_x_20836:
        /* <DEDUP_REMOVED lines=13> */
.L_x_20850:
[----:B------:R-:W2:Y:S02]  /*18a0*/  LDG.E.64 R2, desc[UR36][R2.64] ;  /* 0x0000002402027981 */ /* 0x000ea4000c1e1b00 */
[----:B--2---:R0:W1:Y:S01]  /*18b0*/  F2I.S64.F64.TRUNC R4, R2 ;  /* 0x0000000200047311 */ /* 0x004062000030d900 */
[----:B------:R-:W-:Y:S05]  /*18c0*/  BRA `(.L_x_20841) ;  /* 0x00000008005c7947 */ /* 0x000fea0003800000 */
.L_x_20849:
        /* <DEDUP_REMOVED lines=25> */
[----:B------:R-:W0:Y:S01]  /*1a60*/  F2I.S64.TRUNC R4, R5 ;  /* 0x0000000500047311 */ /* 0x000e22000020d900 */
[----:B------:R-:W-:Y:S05]  /*1a70*/  BRA `(.L_x_20841) ;  /* 0x0000000400f07947 */ /* 0x000fea0003800000 */
.L_x_20852:
        /* <DEDUP_REMOVED lines=14> */
.L_x_20851:
[----:B------:R-:W2:Y:S02]  /*1b60*/  LDG.E.U16 R4, desc[UR36][R2.64] ;  /* 0x0000002402047981 */ /* 0x000ea4000c1e1500 */
[----:B--2---:R-:W-:-:S06]  /*1b70*/  IMAD.U32 R4, R4, 0x10000, RZ ;  /* 0x0001000004047824 */ /* 0x004fcc00078e00ff */
[----:B------:R-:W0:Y:S01]  /*1b80*/  F2I.S64.TRUNC R4, R4 ;  /* 0x0000000400047311 */ /* 0x000e22000020d900 */
[----:B------:R-:W-:Y:S05]  /*1b90*/  BRA `(.L_x_20841) ;  /* 0x0000000400a87947 */ /* 0x000fea0003800000 */
.L_x_20848:
        /* <DEDUP_REMOVED lines=11> */
.L_x_20855:
        /* <DEDUP_REMOVED lines=21> */
.L_x_20859:
[----:B------:R-:W-:Y:S05]  /*1da0*/  BSYNC B1 ;  /* 0x0000000000017941 */ /* 0x000fea0003800000 */
.L_x_20858:
[----:B------:R-:W-:Y:S01]  /*1db0*/  IMAD.SHL.U32 R2, R2, 0x100000, RZ ;  /* 0x0010000002027824 */ /* 0x000fe200078e00ff */
[----:B------:R-:W-:-:S04]  /*1dc0*/  LEA R3, R0, 0x3b800000, 0x17 ;  /* 0x3b80000000037811 */ /* 0x000fc800078eb8ff */
[----:B------:R-:W-:-:S07]  /*1dd0*/  LOP3.LUT R4, R3, R2, R4, 0xfe, !PT ;  /* 0x0000000203047212 */ /* 0x000fce00078efe04 */
.L_x_20857:
[----:B------:R-:W-:Y:S05]  /*1de0*/  BSYNC B0 ;  /* 0x0000000000007941 */ /* 0x000fea0003800000 */
.L_x_20856:
[----:B------:R-:W1:Y:S01]  /*1df0*/  F2I.S64.TRUNC R4, R4 ;  /* 0x0000000400047311 */ /* 0x000e62000020d900 */
[----:B------:R-:W-:Y:S05]  /*1e00*/  BRA `(.L_x_20841) ;  /* 0x00000004000c7947 */ /* 0x000fea0003800000 */
.L_x_20854:
        /* <DEDUP_REMOVED lines=21> */
.L_x_20863:
[----:B------:R-:W-:Y:S05]  /*1f60*/  BSYNC B1 ;  /* 0x0000000000017941 */ /* 0x000fea0003800000 */
.L_x_20862:
[----:B------:R-:W-:Y:S01]  /*1f70*/  IMAD.SHL.U32 R2, R2, 0x200000, RZ ;  /* 0x0020000002027824 */ /* 0x000fe200078e00ff */
[----:B------:R-:W-:-:S04]  /*1f80*/  LEA R3, R0, 0x37800000, 0x17 ;  /* 0x3780000000037811 */ /* 0x000fc800078eb8ff */
[----:B------:R-:W-:-:S07]  /*1f90*/  LOP3.LUT R4, R3, R2, R4, 0xfe, !PT ;  /* 0x0000000203047212 */ /* 0x000fce00078efe04 */
.L_x_20861:
[----:B------:R-:W-:Y:S05]  /*1fa0*/  BSYNC B0 ;  /* 0x0000000000007941 */ /* 0x000fea0003800000 */
.L_x_20860:
[----:B------:R-:W2:Y:S01]  /*1fb0*/  F2I.S64.TRUNC R4, R4 ;  /* 0x0000000400047311 */ /* 0x000ea2000020d900 */
[----:B------:R-:W-:Y:S05]  /*1fc0*/  BRA `(.L_x_20841) ;  /* 0x00000000009c7947 */ /* 0x000fea0003800000 */
.L_x_20853:
        /* <DEDUP_REMOVED lines=14> */
.L_x_20867:
[----:B------:R-:W-:Y:S05]  /*20b0*/  BSYNC B0 ;  /* 0x0000000000007941 */ /* 0x000fea0003800000 */
.L_x_20866:
[----:B------:R-:W4:Y:S01]  /*20c0*/  F2I.S64.TRUNC R4, R4 ;  /* 0x0000000400047311 */ /* 0x000f22000020d900 */
[----:B------:R-:W-:Y:S05]  /*20d0*/  BRA `(.L_x_20841) ;  /* 0x0000000000587947 */ /* 0x000fea0003800000 */
.L_x_20840:
        /* <DEDUP_REMOVED lines=16> */
.L_x_20868:
[----:B------:R-:W-:Y:S01]  /*21e0*/  CS2R R4, SRZ ;  /* 0x0000000000047805 */ /* 0x000fe2000001ff00 */
[----:B------:R-:W-:Y:S06]  /*21f0*/  BRA `(.L_x_20841) ;  /* 0x0000000000107947 */ /* 0x000fec0003800000 */
.L_x_20865:
[----:B------:R0:W5:Y:S01]  /*2200*/  LDG.E.64 R4, desc[UR36][R2.64] ;  /* 0x0000002402047981 */ /* 0x000162000c1e1b00 */
[----:B------:R-:W-:Y:S05]  /*2210*/  BRA `(.L_x_20841) ;  /* 0x0000000000087947 */ /* 0x000fea0003800000 */
.L_x_20864:
[----:B------:R3:W5:Y:S01]  /*2220*/  LDG.E R4, desc[UR36][R2.64] ;  /* 0x0000002402047981 */ /* 0x000762000c1e1900 */
[----:B------:R-:W-:-:S07]  /*2230*/  IMAD.MOV.U32 R5, RZ, RZ, RZ ;  /* 0x000000ffff057224 */ /* 0x000fce00078e00ff */
.L_x_20841:
[----:B------:R-:W-:Y:S01]  /*2240*/  ULDC UR4, c[0x0][0x42c] ;  /* 0x00010b0000047ab9 */ /* 0x000fe20000000800 */
[----:B------:R-:W-:Y:S01]  /*2250*/  BSSY B0, `(.L_x_20869) ;  /* 0x000001c000007945 */ /* 0x000fe20003800000 */
[----:B012-45:R-:W-:-:S04]  /*2260*/  LOP3.LUT R0, R5, UR4, RZ, 0xfc, !PT ;  /* 0x0000000405007c12 */ /* 0x037fc8000f8efcff */
[----:B------:R-:W-:-:S13]  /*2270*/  ISETP.NE.U32.AND P0, PT, R0, RZ, PT ;  /* 0x000000ff0000720c */ /* 0x000fda0003f05070 */
[----:B------:R-:W-:Y:S05]  /*2280*/  @!P0 BRA `(.L_x_20870) ;  /* 0x0000000000108947 */ /* 0x000fea0003800000 */
[----:B------:R-:W-:Y:S01]  /*2290*/  IMAD.MOV.U32 R0, RZ, RZ, R4 ;  /* 0x000000ffff007224 */ /* 0x000fe200078e0004 */
[----:B------:R-:W-:-:S07]  /*22a0*/  MOV R4, 0x22c0 ;  /* 0x000022c000047802 */ /* 0x000fce0000000f00 */
[----:B---3--:R-:W-:Y:S05]  /*22b0*/  CALL.REL.NOINC `($__internal_14_$__cuda_sm20_rem_s64) ;  /* 0x000000a400787944 */ /* 0x008fea0003c00000 */
[----:B------:R-:W-:Y:S05]  /*22c0*/  BRA `(.L_x_20871) ;  /* 0x0000000000507947 */ /* 0x000fea0003800000 */
.L_x_20870:
[----:B------:R-:W0:Y:S01]  /*22d0*/  I2F.U32.RP R0, R4 ;  /* 0x0000000400007306 */ /* 0x000e220000209000 */
[----:B------:R-:W-:Y:S01]  /*22e0*/  ULDC UR4, c[0x0][0x428] ;  /* 0x00010a0000047ab9 */ /* 0x000fe20000000800 */
[----:B------:R-:W-:-:S06]  /*22f0*/  ISETP.NE.U32.AND P1, PT, R4, RZ, PT ;  /* 0x000000ff0400720c */ /* 0x000fcc0003f25070 */
[----:B0-----:R-:W3:Y:S02]  /*2300*/  MUFU.RCP R0, R0 ;  /* 0x0000000000007308 */ /* 0x001ee40000001000 */
[----:B---3--:R-:W-:-:S06]  /*2310*/  VIADD R2, R0, 0xffffffe ;  /* 0x0ffffffe00027836 */ /* 0x008fcc0000000000 */
[----:B------:R0:W1:Y:S02]  /*2320*/  F2I.FTZ.U32.TRUNC.NTZ R3, R2 ;  /* 0x0000000200037305 */ /* 0x000064000021f000 */
[----:B0-----:R-:W-:Y:S02]  /*2330*/  IMAD.MOV.U32 R2, RZ, RZ, RZ ;  /* 0x000000ffff027224 */ /* 0x001fe400078e00ff */
[----:B-1----:R-:W-:-:S04]  /*2340*/  IMAD.MOV R5, RZ, RZ, -R3 ;  /* 0x000000ffff057224 */ /* 0x002fc800078e0a03 */
[----:B------:R-:W-:-:S04]  /*2350*/  IMAD R5, R5, R4, RZ ;  /* 0x0000000405057224 */ /* 0x000fc800078e02ff */
[----:B------:R-:W-:-:S06]  /*2360*/  IMAD.HI.U32 R3, R3, R5, R2 ;  /* 0x0000000503037227 */ /* 0x000fcc00078e0002 */
[----:B------:R-:W-:-:S04]  /*2370*/  IMAD.HI.U32 R3, R3, UR4, RZ ;  /* 0x0000000403037c27 */ /* 0x000fc8000f8e00ff */
[----:B------:R-:W-:-:S04]  /*2380*/  IMAD.MOV R3, RZ, RZ, -R3 ;  /* 0x000000ffff037224 */ /* 0x000fc800078e0a03 */
[----:B------:R-:W-:Y:S02]  /*2390*/  IMAD R5, R4, R3, UR4 ;  /* 0x0000000404057e24 */ /* 0x000fe4000f8e0203 */
[----:B------:R-:W-:-:S03]  /*23a0*/  IMAD.MOV.U32 R3, RZ, RZ, RZ ;  /* 0x000000ffff037224 */ /* 0x000fc600078e00ff */
[----:B------:R-:W-:-:S13]  /*23b0*/  ISETP.GE.U32.AND P0, PT, R5, R4, PT ;  /* 0x000000040500720c */ /* 0x000fda0003f06070 */
[----:B------:R-:W-:-:S05]  /*23c0*/  @P0 IMAD.IADD R5, R5, 0x1, -R4 ;  /* 0x0000000105050824 */ /* 0x000fca00078e0a04 */
[----:B------:R-:W-:-:S13]  /*23d0*/  ISETP.GE.U32.AND P0, PT, R5, R4, PT ;  /* 0x000000040500720c */ /* 0x000fda0003f06070 */
[----:B------:R-:W-:Y:S01]  /*23e0*/  @P0 IMAD.IADD R5, R5, 0x1, -R4 ;  /* 0x0000000105050824 */ /* 0x000fe200078e0a04 */
[----:B------:R-:W-:-:S05]  /*23f0*/  @!P1 LOP3.LUT R5, RZ, R4, RZ, 0x33, !PT ;  /* 0x00000004ff059212 */ /* 0x000fca00078e33ff */
[----:B------:R-:W-:-:S07]  /*2400*/  IMAD.MOV.U32 R2, RZ, RZ, R5 ;  /* 0x000000ffff027224 */ /* 0x000fce00078e0005 */
.L_x_20871:
[----:B------:R-:W-:Y:S05]  /*2410*/  BSYNC B0 ;  /* 0x0000000000007941 */ /* 0x000fea0003800000 */
.L_x_20869:
        /* <DEDUP_REMOVED lines=14> */
.L_x_20875:
[----:B------:R1:W-:Y:S01]  /*2500*/  STG.E.U8 desc[UR36][R16.64], R2 ;  /* 0x0000000210007986 */ /* 0x0003e2000c101124 */
[----:B------:R-:W-:Y:S05]  /*2510*/  BRA `(.L_x_20877) ;  /* 0x0000000c00507947 */ /* 0x000fea0003800000 */
.L_x_20874:
        /* <DEDUP_REMOVED lines=8> */
.L_x_20879:
[----:B------:R3:W-:Y:S01]  /*25a0*/  STG.E desc[UR36][R16.64], R2 ;  /* 0x0000000210007986 */ /* 0x0007e2000c101924 */
[----:B------:R-:W-:Y:S05]  /*25b0*/  BRA `(.L_x_20877) ;  /* 0x0000000c00287947 */ /* 0x000fea0003800000 */
.L_x_20878:
[----:B------:R2:W-:Y:S01]  /*25c0*/  STG.E.U16 desc[UR36][R16.64], R2 ;  /* 0x0000000210007986 */ /* 0x0005e2000c101524 */
[----:B------:R-:W-:Y:S05]  /*25d0*/  BRA `(.L_x_20877) ;  /* 0x0000000c00207947 */ /* 0x000fea0003800000 */
.L_x_20873:
        /* <DEDUP_REMOVED lines=9> */
.L_x_20881:
[----:B------:R-:W0:Y:S02]  /*2670*/  I2F.S64 R0, R2 ;  /* 0x0000000200007312 */ /* 0x000e240000301400 */
[----:B0-----:R-:W-:-:S05]  /*2680*/  F2FP.F16.F32.PACK_AB R0, RZ, R0 ;  /* 0x00000000ff00723e */ /* 0x001fca00000000ff */
[----:B------:R0:W-:Y:S01]  /*2690*/  STG.E.U16 desc[UR36][R16.64], R0 ;  /* 0x0000000010007986 */ /* 0x0001e2000c101524 */
[----:B------:R-:W-:Y:S05]  /*26a0*/  BRA `(.L_x_20877) ;  /* 0x0000000800ec7947 */ /* 0x000fea0003800000 */
.L_x_20880:
        /* <DEDUP_REMOVED lines=10> */
.L_x_20883:
[----:B------:R-:W0:Y:S02]  /*2750*/  I2F.S64 R2, R2 ;  /* 0x0000000200027312 */ /* 0x000e240000301400 */
[----:B0-----:R-:W-:-:S04]  /*2760*/  F2FP.F16.F32.PACK_AB R3, RZ, R2 ;  /* 0x00000002ff03723e */ /* 0x001fc800000000ff */
[----:B------:R-:W-:-:S05]  /*2770*/  PRMT R3, R3, 0x5410, RZ ;  /* 0x0000541003037816 */ /* 0x000fca00000000ff */
[----:B------:R0:W-:Y:S01]  /*2780*/  STG.E desc[UR36][R16.64], R3 ;  /* 0x0000000310007986 */ /* 0x0001e2000c101924 */
[----:B------:R-:W-:Y:S05]  /*2790*/  BRA `(.L_x_20877) ;  /* 0x0000000800b07947 */ /* 0x000fea0003800000 */
.L_x_20882:
[----:B------:R-:W0:Y:S02]  /*27a0*/  I2F.F64.S64 R2, R2 ;  /* 0x0000000200027312 */ /* 0x000e240000301c00 */
[----:B0-----:R0:W-:Y:S01]  /*27b0*/  STG.E.64 desc[UR36][R16.64], R2 ;  /* 0x0000000210007986 */ /* 0x0011e2000c101b24 */
[----:B------:R-:W-:Y:S05]  /*27c0*/  BRA `(.L_x_20877) ;  /* 0x0000000800a47947 */ /* 0x000fea0003800000 */
.L_x_20872:
        /* <DEDUP_REMOVED lines=13> */
.L_x_20886:
[----:B------:R-:W0:Y:S01]  /*28a0*/  I2F.F64.S64 R4, R2 ;  /* 0x0000000200047312 */ /* 0x000e220000301c00 */
[----:B------:R-:W-:-:S05]  /*28b0*/  CS2R R6, SRZ ;  /* 0x0000000000067805 */ /* 0x000fca000001ff00 */
[----:B0-----:R0:W-:Y:S01]  /*28c0*/  STG.E.128 desc[UR36][R16.64], R4 ;  /* 0x0000000410007986 */ /* 0x0011e2000c101d24 */
[----:B------:R-:W-:Y:S05]  /*28d0*/  BRA `(.L_x_20877) ;  /* 0x0000000800607947 */ /* 0x000fea0003800000 */
.L_x_20885:
        /* <DEDUP_REMOVED lines=21> */
.L_x_20890:
[----:B------:R-:W-:Y:S05]  /*2a30*/  BSYNC B0 ;  /* 0x0000000000007941 */ /* 0x000fea0003800000 */
.L_x_20889:
[----:B------:R-:W-:-:S05]  /*2a40*/  LOP3.LUT R5, R0, R5, RZ, 0xfc, !PT ;  /* 0x0000000500057212 */ /* 0x000fca00078efcff */
[----:B------:R0:W-:Y:S01]  /*2a50*/  STG.E.U8 desc[UR36][R16.64], R5 ;  /* 0x0000000510007986 */ /* 0x0001e2000c101124 */
[----:B------:R-:W-:Y:S05]  /*2a60*/  BRA `(.L_x_20877) ;  /* 0x0000000400fc7947 */ /* 0x000fea0003800000 */
.L_x_20888:
        /* <DEDUP_REMOVED lines=13> */
.L_x_20892:
[----:B------:R-:W-:Y:S01]  /*2b40*/  IMAD.MOV.U32 R0, RZ, RZ, 0x7f ;  /* 0x0000007fff007424 */ /* 0x000fe200078e00ff */
[----:B------:R-:W-:-:S04]  /*2b50*/  ISETP.GT.U32.AND P0, PT, R4, 0x7f800000, PT ;  /* 0x7f8000000400780c */ /* 0x000fc80003f04070 */
[----:B------:R-:W-:-:S09]  /*2b60*/  SEL R0, R0, 0x7c, P0 ;  /* 0x0000007c00007807 */ /* 0x000fd20000000000 */
.L_x_20893:
[----:B------:R-:W-:Y:S05]  /*2b70*/  BSYNC B0 ;  /* 0x0000000000007941 */ /* 0x000fea0003800000 */
.L_x_20891:
[----:B------:R-:W-:-:S04]  /*2b80*/  LOP3.LUT R2, R3, 0x80000000, RZ, 0xc0, !PT ;  /* 0x8000000003027812 */ /* 0x000fc800078ec0ff */
[----:B------:R-:W-:-:S04]  /*2b90*/  SHF.R.U32.HI R3, RZ, 0x18, R2 ;  /* 0x00000018ff037819 */ /* 0x000fc80000011602 */
[----:B------:R-:W-:-:S05]  /*2ba0*/  LOP3.LUT R3, R0, R3, RZ, 0xfc, !PT ;  /* 0x0000000300037212 */ /* 0x000fca00078efcff */
[----:B------:R0:W-:Y:S01]  /*2bb0*/  STG.E.U8 desc[UR36][R16.64], R3 ;  /* 0x0000000310007986 */ /* 0x0001e2000c101124 */
[----:B------:R-:W-:Y:S05]  /*2bc0*/  BRA `(.L_x_20877) ;  /* 0x0000000400a47947 */ /* 0x000fea0003800000 */
.L_x_20887:
[----:B------:R-:W0:Y:S02]  /*2bd0*/  I2F.S64 R0, R2 ;  /* 0x0000000200007312 */ /* 0x000e240000301400 */
[----:B0-----:R-:W-:-:S05]  /*2be0*/  F2FP.BF16.F32.PACK_AB R0, RZ, R0 ;  /* 0x00000000ff00723e */ /* 0x001fca00000010ff */
[----:B------:R0:W-:Y:S01]  /*2bf0*/  STG.E.U16 desc[UR36][R16.64], R0 ;  /* 0x0000000010007986 */ /* 0x0001e2000c101524 */
[----:B------:R-:W-:Y:S05]  /*2c00*/  BRA `(.L_x_20877) ;  /* 0x0000000400947947 */ /* 0x000fea0003800000 */
.L_x_20884:
        /* <DEDUP_REMOVED lines=10> */
.L_x_20896:
        /* <DEDUP_REMOVED lines=17> */
.L_x_20899:
[----:B------:R-:W-:-:S04]  /*2dc0*/  LOP3.LUT R2, R3, 0x80000000, RZ, 0xc0, !PT ;  /* 0x8000000003027812 */ /* 0x000fc800078ec0ff */
[----:B------:R-:W-:-:S04]  /*2dd0*/  SHF.R.U32.HI R3, RZ, 0x18, R2 ;  /* 0x00000018ff037819 */ /* 0x000fc80000011602 */
[----:B------:R-:W-:-:S04]  /*2de0*/  LOP3.LUT R0, R0, R3, RZ, 0xfc, !PT ;  /* 0x0000000300007212 */ /* 0x000fc800078efcff */
[----:B------:R-:W-:-:S07]  /*2df0*/  PRMT R8, R0, 0x7610, R8 ;  /* 0x0000761000087816 */ /* 0x000fce0000000008 */
.L_x_20898:
[----:B------:R-:W-:Y:S05]  /*2e00*/  BSYNC B0 ;  /* 0x0000000000007941 */ /* 0x000fea0003800000 */
.L_x_20897:
[----:B------:R0:W-:Y:S01]  /*2e10*/  STG.E.U8 desc[UR36][R16.64], R8 ;  /* 0x0000000810007986 */ /* 0x0001e2000c101124 */
[----:B------:R-:W-:Y:S05]  /*2e20*/  BRA `(.L_x_20877) ;  /* 0x00000004000c7947 */ /* 0x000fea0003800000 */
.L_x_20895:
        /* <DEDUP_REMOVED lines=17> */
.L_x_20902:
[----:B------:R-:W-:-:S04]  /*2f40*/  LOP3.LUT R2, R3, 0x80000000, RZ, 0xc0, !PT ;  /* 0x8000000003027812 */ /* 0x000fc800078ec0ff */
[----:B------:R-:W-:-:S04]  /*2f50*/  SHF.R.U32.HI R3, RZ, 0x18, R2 ;  /* 0x00000018ff037819 */ /* 0x000fc80000011602 */
[----:B------:R-:W-:-:S04]  /*2f60*/  LOP3.LUT R0, R0, R3, RZ, 0xfc, !PT ;  /* 0x0000000300007212 */ /* 0x000fc800078efcff */
[----:B------:R-:W-:-:S07]  /*2f70*/  PRMT R8, R0, 0x7610, R8 ;  /* 0x0000761000087816 */ /* 0x000fce0000000008 */
.L_x_20901:
[----:B------:R-:W-:Y:S05]  /*2f80*/  BSYNC B0 ;  /* 0x0000000000007941 */ /* 0x000fea0003800000 */
.L_x_20900:
[----:B------:R0:W-:Y:S01]  /*2f90*/  STG.E.U8 desc[UR36][R16.64], R8 ;  /* 0x0000000810007986 */ /* 0x0001e2000c101124 */
[----:B------:R-:W-:Y:S05]  /*2fa0*/  BRA `(.L_x_20877) ;  /* 0x0000000000ac7947 */ /* 0x000fea0003800000 */
.L_x_20894:
        /* <DEDUP_REMOVED lines=23> */
.L_x_20876:
        /* <DEDUP_REMOVED lines=16> */
.L_x_20905:
[----:B------:R-:W-:Y:S05]  /*3220*/  BRA `(.L_x_20877) ;  /* 0x00000000000c7947 */ /* 0x000fea0003800000 */
.L_x_20904:
[----:B------:R0:W-:Y:S01]  /*3230*/  STG.E.64 desc[UR36][R16.64], R2 ;  /* 0x0000000210007986 */ /* 0x0001e2000c101b24 */
[----:B------:R-:W-:Y:S05]  /*3240*/  BRA `(.L_x_20877) ;  /* 0x0000000000047947 */ /* 0x000fea0003800000 */
.L_x_20903:
[----:B------:R0:W-:Y:S02]  /*3250*/  STG.E desc[UR36][R16.64], R2 ;  /* 0x0000000210007986 */ /* 0x0001e4000c101924 */
.L_x_20877:
[----:B------:R-:W-:-:S04]  /*3260*/  IMAD R18, R18, 0x200, R23 ;  /* 0x0000020012127824 */ /* 0x000fc800078e0217 */
[----:B------:R-:W-:-:S07]  /*3270*/  VIADD R19, R18, 0x80 ;  /* 0x0000008012137836 */ /* 0x000fce0000000000 */
.L_x_20834:
[----:B------:R-:W-:Y:S05]  /*3280*/  BSYNC B6 ;  /* 0x0000000000067941 */ /* 0x000fea0003800000 */
.L_x_20833:
        /* <DEDUP_REMOVED lines=307> */
.L_x_20908:
        /* <DEDUP_REMOVED lines=21> */
.L_x_20912:
[----:B------:R0:W5:Y:S01]  /*4710*/  LDG.E.U8 R4, desc[UR36][R2.64] ;  /* 0x0000002402047981 */ /* 0x000162000c1e1100 */
[----:B------:R-:W-:Y:S01]  /*4720*/  IMAD.MOV.U32 R5, RZ, RZ, RZ ;  /* 0x000000ffff057224 */ /* 0x000fe200078e00ff */
[----:B------:R-:W-:Y:S06]  /*4730*/  BRA `(.L_x_20914) ;  /* 0x0000000c00487947 */ /* 0x000fec0003800000 */
.L_x_20911:
        /* <DEDUP_REMOVED lines=8> */
.L_x_20916:
[----:B------:R-:W2:Y:S02]  /*47c0*/  LDG.E R4, desc[UR36][R2.64] ;  /* 0x0000002402047981 */ /* 0x000ea4000c1e1900 */
[----:B--2---:R-:W-:Y:S01]  /*47d0*/  SHF.R.S32.HI R5, RZ, 0x1f, R4 ;  /* 0x0000001fff057819 */ /* 0x004fe20000011404 */
[----:B------:R-:W-:Y:S06]  /*47e0*/  BRA `(.L_x_20914) ;  /* 0x0000000c001c7947 */ /* 0x000fec0003800000 */
.L_x_20915:
[----:B------:R-:W2:Y:S02]  /*47f0*/  LDG.E.S16 R4, desc[UR36][R2.64] ;  /* 0x0000002402047981 */ /* 0x000ea4000c1e1700 */
[----:B--2---:R-:W-:Y:S01]  /*4800*/  SHF.R.S32.HI R5, RZ, 0x1f, R4 ;  /* 0x0000001fff057819 */ /* 0x004fe20000011404 */
[----:B------:R-:W-:Y:S06]  /*4810*/  BRA `(.L_x_20914) ;  /* 0x0000000c00107947 */ /* 0x000fec0003800000 */
.L_x_20910:
        /* <DEDUP_REMOVED lines=9> */
.L_x_20918:
[----:B------:R-:W2:Y:S02]  /*48b0*/  LDG.E.U16 R2, desc[UR36][R2.64] ;  /* 0x0000002402027981 */ /* 0x000ea4000c1e1500 */
[----:B--2---:R-:W-:-:S06]  /*48c0*/  HADD2.F32 R4, -RZ, R2.H0_H0 ;  /* 0x20000002ff047230 */ /* 0x004fcc0000004100 */
[----:B------:R-:W0:Y:S01]  /*48d0*/  F2I.S64.TRUNC R4, R4 ;  /* 0x0000000400047311 */ /* 0x000e22000020d900 */
[----:B------:R-:W-:Y:S05]  /*48e0*/  BRA `(.L_x_20914) ;  /* 0x0000000800dc7947 */ /* 0x000fea0003800000 */
.L_x_20917:
        /* <DEDUP_REMOVED lines=9> */
.L_x_20920:
[----:B------:R-:W2:Y:S02]  /*4980*/  LDG.E.U16 R2, desc[UR36][R2.64] ;  /* 0x0000002402027981 */ /* 0x000ea4000c1e1500 */
[----:B--2---:R-:W-:-:S06]  /*4990*/  HADD2.F32 R4, -RZ, R2.H0_H0 ;  /* 0x20000002ff047230 */ /* 0x004fcc0000004100 */
[----:B------:R-:W0:Y:S01]  /*49a0*/  F2I.S64.TRUNC R4, R4 ;  /* 0x0000000400047311 */ /* 0x000e22000020d900 */
[----:B------:R-:W-:Y:S05]  /*49b0*/  BRA `(.L_x_20914) ;  /* 0x0000000800a87947 */ /* 0x000fea0003800000 */
.L_x_20919:
[----:B------:R-:W2:Y:S02]  /*49c0*/  LDG.E.64 R2, desc[UR36][R2.64] ;  /* 0x0000002402027981 */ /* 0x000ea4000c1e1b00 */
[----:B--2---:R0:W1:Y:S01]  /*49d0*/  F2I.S64.F64.TRUNC R4, R2 ;  /* 0x0000000200047311 */ /* 0x004062000030d900 */
[----:B------:R-:W-:Y:S05]  /*49e0*/  BRA `(.L_x_20914) ;  /* 0x00000008009c7947 */ /* 0x000fea0003800000 */
.L_x_20909:
        /* <DEDUP_REMOVED lines=13> */
.L_x_20923:
[----:B------:R-:W2:Y:S02]  /*4ac0*/  LDG.E.64 R2, desc[UR36][R2.64] ;  /* 0x0000002402027981 */ /* 0x000ea4000c1e1b00 */
[----:B--2---:R3:W4:Y:S01]  /*4ad0*/  F2I.S64.F64.TRUNC R4, R2 ;  /* 0x0000000200047311 */ /* 0x004722000030d900 */
[----:B------:R-:W-:Y:S05]  /*4ae0*/  BRA `(.L_x_20914) ;  /* 0x00000008005c7947 */ /* 0x000fea0003800000 */
.L_x_20922:
        /* <DEDUP_REMOVED lines=27> */
.L_x_20925:
        /* <DEDUP_REMOVED lines=14> */
.L_x_20924:
[----:B------:R-:W2:Y:S02]  /*4d80*/  LDG.E.U16 R4, desc[UR36][R2.64] ;  /* 0x0000002402047981 */ /* 0x000ea4000c1e1500 */
[----:B--2---:R-:W-:-:S06]  /*4d90*/  IMAD.U32 R4, R4, 0x10000, RZ ;  /* 0x0001000004047824 */ /* 0x004fcc00078e00ff */
[----:B------:R-:W2:Y:S01]  /*4da0*/  F2I.S64.TRUNC R4, R4 ;  /* 0x0000000400047311 */ /* 0x000ea2000020d900 */
[----:B------:R-:W-:Y:S05]  /*4db0*/  BRA `(.L_x_20914) ;  /* 0x0000000400a87947 */ /* 0x000fea0003800000 */
.L_x_20921:
        /* <DEDUP_REMOVED lines=11> */
.L_x_20928:
        /* <DEDUP_REMOVED lines=21> */
.L_x_20932:
[----:B------:R-:W-:Y:S05]  /*4fc0*/  BSYNC B1 ;  /* 0x0000000000017941 */ /* 0x000fea0003800000 */
.L_x_20931:
[----:B------:R-:W-:Y:S01]  /*4fd0*/  IMAD.SHL.U32 R2, R2, 0x100000, RZ ;  /* 0x0010000002027824 */ /* 0x000fe200078e00ff */
[----:B------:R-:W-:-:S04]  /*4fe0*/  LEA R3, R0, 0x3b800000, 0x17 ;  /* 0x3b80000000037811 */ /* 0x000fc800078eb8ff */
[----:B------:R-:W-:-:S07]  /*4ff0*/  LOP3.LUT R4, R3, R2, R4, 0xfe, !PT ;  /* 0x0000000203047212 */ /* 0x000fce00078efe04 */
.L_x_20930:
[----:B------:R-:W-:Y:S05]  /*5000*/  BSYNC B0 ;  /* 0x0000000000007941 */ /* 0x000fea0003800000 */
.L_x_20929:
[----:B------:R-:W0:Y:S01]  /*5010*/  F2I.S64.TRUNC R4, R4 ;  /* 0x0000000400047311 */ /* 0x000e22000020d900 */
[----:B------:R-:W-:Y:S05]  /*5020*/  BRA `(.L_x_20914) ;  /* 0x00000004000c7947 */ /* 0x000fea0003800000 */
.L_x_20927:
        /* <DEDUP_REMOVED lines=21> */
.L_x_20936:
[----:B------:R-:W-:Y:S05]  /*5180*/  BSYNC B1 ;  /* 0x0000000000017941 */ /* 0x000fea0003800000 */
.L_x_20935:
[----:B------:R-:W-:Y:S01]  /*5190*/  IMAD.SHL.U32 R2, R2, 0x200000, RZ ;  /* 0x0020000002027824 */ /* 0x000fe200078e00ff */
[----:B------:R-:W-:-:S04]  /*51a0*/  LEA R3, R0, 0x37800000, 0x17 ;  /* 0x3780000000037811 */ /* 0x000fc800078eb8ff */
[----:B------:R-:W-:-:S07]  /*51b0*/  LOP3.LUT R4, R3, R2, R4, 0xfe, !PT ;  /* 0x0000000203047212 */ /* 0x000fce00078efe04 */
.L_x_20934:
[----:B------:R-:W-:Y:S05]  /*51c0*/  BSYNC B0 ;  /* 0x0000000000007941 */ /* 0x000fea0003800000 */
.L_x_20933:
[----:B------:R-:W0:Y:S01]  /*51d0*/  F2I.S64.TRUNC R4, R4 ;  /* 0x0000000400047311 */ /* 0x000e22000020d900 */
[----:B------:R-:W-:Y:S05]  /*51e0*/  BRA `(.L_x_20914) ;  /* 0x00000000009c7947 */ /* 0x000fea0003800000 */
.L_x_20926:
        /* <DEDUP_REMOVED lines=14> */
.L_x_20940:
[----:B------:R-:W-:Y:S05]  /*52d0*/  BSYNC B0 ;  /* 0x0000000000007941 */ /* 0x000fea0003800000 */
.L_x_20939:
[----:B------:R-:W0:Y:S01]  /*52e0*/  F2I.S64.TRUNC R4, R4 ;  /* 0x0000000400047311 */ /* 0x000e22000020d900 */
[----:B------:R-:W-:Y:S05]  /*52f0*/  BRA `(.L_x_20914) ;  /* 0x0000000000587947 */ /* 0x000fea0003800000 */
.L_x_20913:
        /* <DEDUP_REMOVED lines=16> */
.L_x_20941:
[----:B------:R-:W-:Y:S01]  /*5400*/  CS2R R4, SRZ ;  /* 0x0000000000047805 */ /* 0x000fe2000001ff00 */
[----:B------:R-:W-:Y:S06]  /*5410*/  BRA `(.L_x_20914) ;  /* 0x0000000000107947 */ /* 0x000fec0003800000 */
.L_x_20938:
[----:B------:R0:W5:Y:S01]  /*5420*/  LDG.E.64 R4, desc[UR36][R2.64] ;  /* 0x0000002402047981 */ /* 0x000162000c1e1b00 */
[----:B------:R-:W-:Y:S05]  /*5430*/  BRA `(.L_x_20914) ;  /* 0x0000000000087947 */ /* 0x000fea0003800000 */
.L_x_20937:
[----:B------:R0:W5:Y:S01]  /*5440*/  LDG.E R4, desc[UR36][R2.64] ;  /* 0x0000002402047981 */ /* 0x000162000c1e1900 */
[----:B------:R-:W-:-:S07]  /*5450*/  IMAD.MOV.U32 R5, RZ, RZ, RZ ;  /* 0x000000ffff057224 */ /* 0x000fce00078e00ff */
.L_x_20914:
        /* <DEDUP_REMOVED lines=9> */
.L_x_20943:
        /* <DEDUP_REMOVED lines=20> */
.L_x_20944:
[----:B------:R-:W-:Y:S05]  /*5630*/  BSYNC B0 ;  /* 0x0000000000007941 */ /* 0x000fea0003800000 */
.L_x_20942:
        /* <DEDUP_REMOVED lines=14> */
.L_x_20948:
[----:B------:R0:W-:Y:S01]  /*5720*/  STG.E.U8 desc[UR36][R16.64], R2 ;  /* 0x0000000210007986 */ /* 0x0001e2000c101124 */
[----:B------:R-:W-:Y:S05]  /*5730*/  BRA `(.L_x_20950) ;  /* 0x0000000c00507947 */ /* 0x000fea0003800000 */
.L_x_20947:
        /* <DEDUP_REMOVED lines=8> */
.L_x_20952:
[----:B------:R3:W-:Y:S01]  /*57c0*/  STG.E desc[UR36][R16.64], R2 ;  /* 0x0000000210007986 */ /* 0x0007e2000c101924 */
[----:B------:R-:W-:Y:S05]  /*57d0*/  BRA `(.L_x_20950) ;  /* 0x0000000c00287947 */ /* 0x000fea0003800000 */
.L_x_20951:
[----:B------:R2:W-:Y:S01]  /*57e0*/  STG.E.U16 desc[UR36][R16.64], R2 ;  /* 0x0000000210007986 */ /* 0x0005e2000c101524 */
[----:B------:R-:W-:Y:S05]  /*57f0*/  BRA `(.L_x_20950) ;  /* 0x0000000c00207947 */ /* 0x000fea0003800000 */
.L_x_20946:
        /* <DEDUP_REMOVED lines=9> */
.L_x_20954:
[----:B------:R-:W0:Y:S02]  /*5890*/  I2F.S64 R0, R2 ;  /* 0x0000000200007312 */ /* 0x000e240000301400 */
[----:B0-----:R-:W-:-:S05]  /*58a0*/  F2FP.F16.F32.PACK_AB R0, RZ, R0 ;  /* 0x00000000ff00723e */ /* 0x001fca00000000ff */
[----:B------:R0:W-:Y:S01]  /*58b0*/  STG.E.U16 desc[UR36][R16.64], R0 ;  /* 0x0000000010007986 */ /* 0x0001e2000c101524 */
[----:B------:R-:W-:Y:S05]  /*58c0*/  BRA `(.L_x_20950) ;  /* 0x0000000800ec7947 */ /* 0x000fea0003800000 */
.L_x_20953:
        /* <DEDUP_REMOVED lines=10> */
.L_x_20956:
[----:B------:R-:W0:Y:S02]  /*5970*/  I2F.S64 R2, R2 ;  /* 0x0000000200027312 */ /* 0x000e240000301400 */
[----:B0-----:R-:W-:-:S04]  /*5980*/  F2FP.F16.F32.PACK_AB R3, RZ, R2 ;  /* 0x00000002ff03723e */ /* 0x001fc800000000ff */
[----:B------:R-:W-:-:S05]  /*5990*/  PRMT R3, R3, 0x5410, RZ ;  /* 0x0000541003037816 */ /* 0x000fca00000000ff */
[----:B------:R0:W-:Y:S01]  /*59a0*/  STG.E desc[UR36][R16.64], R3 ;  /* 0x0000000310007986 */ /* 0x0001e2000c101924 */
[----:B------:R-:W-:Y:S05]  /*59b0*/  BRA `(.L_x_20950) ;  /* 0x0000000800b07947 */ /* 0x000fea0003800000 */
.L_x_20955:
[----:B------:R-:W0:Y:S02]  /*59c0*/  I2F.F64.S64 R2, R2 ;  /* 0x0000000200027312 */ /* 0x000e240000301c00 */
[----:B0-----:R0:W-:Y:S01]  /*59d0*/  STG.E.64 desc[UR36][R16.64], R2 ;  /* 0x0000000210007986 */ /* 0x0011e2000c101b24 */
[----:B------:R-:W-:Y:S05]  /*59e0*/  BRA `(.L_x_20950) ;  /* 0x0000000800a47947 */ /* 0x000fea0003800000 */
.L_x_20945:
        /* <DEDUP_REMOVED lines=13> */
.L_x_20959:
[----:B------:R-:W0:Y:S01]  /*5ac0*/  I2F.F64.S64 R4, R2 ;  /* 0x0000000200047312 */ /* 0x000e220000301c00 */
[----:B------:R-:W-:-:S05]  /*5ad0*/  CS2R R6, SRZ ;  /* 0x0000000000067805 */ /* 0x000fca000001ff00 */
[----:B0-----:R0:W-:Y:S01]  /*5ae0*/  STG.E.128 desc[UR36][R16.64], R4 ;  /* 0x0000000410007986 */ /* 0x0011e2000c101d24 */
[----:B------:R-:W-:Y:S05]  /*5af0*/  BRA `(.L_x_20950) ;  /* 0x0000000800607947 */ /* 0x000fea0003800000 */
.L_x_20958:
        /* <DEDUP_REMOVED lines=21> */
.L_x_20963:
[----:B------:R-:W-:Y:S05]  /*5c50*/  BSYNC B0 ;  /* 0x0000000000007941 */ /* 0x000fea0003800000 */
.L_x_20962:
[----:B------:R-:W-:-:S05]  /*5c60*/  LOP3.LUT R5, R0, R5, RZ, 0xfc, !PT ;  /* 0x0000000500057212 */ /* 0x000fca00078efcff */
[----:B------:R0:W-:Y:S01]  /*5c70*/  STG.E.U8 desc[UR36][R16.64], R5 ;  /* 0x0000000510007986 */ /* 0x0001e2000c101124 */
[----:B------:R-:W-:Y:S05]  /*5c80*/  BRA `(.L_x_20950) ;  /* 0x0000000400fc7947 */ /* 0x000fea0003800000 */
.L_x_20961:
        /* <DEDUP_REMOVED lines=13> */
.L_x_20965:
[----:B------:R-:W-:Y:S01]  /*5d60*/  IMAD.MOV.U32 R0, RZ, RZ, 0x7f ;  /* 0x0000007fff007424 */ /* 0x000fe200078e00ff */
[----:B------:R-:W-:-:S04]  /*5d70*/  ISETP.GT.U32.AND P0, PT, R4, 0x7f800000, PT ;  /* 0x7f8000000400780c */ /* 0x000fc80003f04070 */
[----:B------:R-:W-:-:S09]  /*5d80*/  SEL R0, R0, 0x7c, P0 ;  /* 0x0000007c00007807 */ /* 0x000fd20000000000 */
.L_x_20966:
[----:B------:R-:W-:Y:S05]  /*5d90*/  BSYNC B0 ;  /* 0x0000000000007941 */ /* 0x000fea0003800000 */
.L_x_20964:
[----:B------:R-:W-:-:S04]  /*5da0*/  LOP3.LUT R2, R3, 0x80000000, RZ, 0xc0, !PT ;  /* 0x8000000003027812 */ /* 0x000fc800078ec0ff */
[----:B------:R-:W-:-:S04]  /*5db0*/  SHF.R.U32.HI R3, RZ, 0x18, R2 ;  /* 0x00000018ff037819 */ /* 0x000fc80000011602 */
[----:B------:R-:W-:-:S05]  /*5dc0*/  LOP3.LUT R3, R0, R3, RZ, 0xfc, !PT ;  /* 0x0000000300037212 */ /* 0x000fca00078efcff */
[----:B------:R0:W-:Y:S01]  /*5dd0*/  STG.E.U8 desc[UR36][R16.64], R3 ;  /* 0x0000000310007986 */ /* 0x0001e2000c101124 */
[----:B------:R-:W-:Y:S05]  /*5de0*/  BRA `(.L_x_20950) ;  /* 0x0000000400a47947 */ /* 0x000fea0003800000 */
.L_x_20960:
[----:B------:R-:W0:Y:S02]  /*5df0*/  I2F.S64 R0, R2 ;  /* 0x0000000200007312 */ /* 0x000e240000301400 */
[----:B0-----:R-:W-:-:S05]  /*5e00*/  F2FP.BF16.F32.PACK_AB R0, RZ, R0 ;  /* 0x00000000ff00723e */ /* 0x001fca00000010ff */
[----:B------:R0:W-:Y:S01]  /*5e10*/  STG.E.U16 desc[UR36][R16.64], R0 ;  /* 0x0000000010007986 */ /* 0x0001e2000c101524 */
[----:B------:R-:W-:Y:S05]  /*5e20*/  BRA `(.L_x_20950) ;  /* 0x0000000400947947 */ /* 0x000fea0003800000 */
.L_x_20957:
        /* <DEDUP_REMOVED lines=10> */
.L_x_20969:
        /* <DEDUP_REMOVED lines=17> */
.L_x_20972:
[----:B------:R-:W-:-:S04]  /*5fe0*/  LOP3.LUT R2, R3, 0x80000000, RZ, 0xc0, !PT ;  /* 0x8000000003027812 */ /* 0x000fc800078ec0ff */
[----:B------:R-:W-:-:S04]  /*5ff0*/  SHF.R.U32.HI R3, RZ, 0x18, R2 ;  /* 0x00000018ff037819 */ /* 0x000fc80000011602 */
[----:B------:R-:W-:-:S04]  /*6000*/  LOP3.LUT R0, R0, R3, RZ, 0xfc, !PT ;  /* 0x0000000300007212 */ /* 0x000fc800078efcff */
[----:B------:R-:W-:-:S07]  /*6010*/  PRMT R8, R0, 0x7610, R8 ;  /* 0x0000761000087816 */ /* 0x000fce0000000008 */
.L_x_20971:
[----:B------:R-:W-:Y:S05]  /*6020*/  BSYNC B0 ;  /* 0x0000000000007941 */ /* 0x000fea0003800000 */
.L_x_20970:
[----:B------:R0:W-:Y:S01]  /*6030*/  STG.E.U8 desc[UR36][R16.64], R8 ;  /* 0x0000000810007986 */ /* 0x0001e2000c101124 */
[----:B------:R-:W-:Y:S05]  /*6040*/  BRA `(.L_x_20950) ;  /* 0x00000004000c7947 */ /* 0x000fea0003800000 */
.L_x_20968:
        /* <DEDUP_REMOVED lines=17> */
.L_x_20975:
[----:B------:R-:W-:-:S04]  /*6160*/  LOP3.LUT R2, R3, 0x80000000, RZ, 0xc0, !PT ;  /* 0x8000000003027812 */ /* 0x000fc800078ec0ff */
[----:B------:R-:W-:-:S04]  /*6170*/  SHF.R.U32.HI R3, RZ, 0x18, R2 ;  /* 0x00000018ff037819 */ /* 0x000fc80000011602 */
[----:B------:R-:W-:-:S04]  /*6180*/  LOP3.LUT R0, R0, R3, RZ, 0xfc, !PT ;  /* 0x0000000300007212 */ /* 0x000fc800078efcff */
[----:B------:R-:W-:-:S07]  /*6190*/  PRMT R8, R0, 0x7610, R8 ;  /* 0x0000761000087816 */ /* 0x000fce0000000008 */
.L_x_20974:
[----:B------:R-:W-:Y:S05]  /*61a0*/  BSYNC B0 ;  /* 0x0000000000007941 */ /* 0x000fea0003800000 */
.L_x_20973:
[----:B------:R0:W-:Y:S01]  /*61b0*/  STG.E.U8 desc[UR36][R16.64], R8 ;  /* 0x0000000810007986 */ /* 0x0001e2000c101124 */
[----:B------:R-:W-:Y:S05]  /*61c0*/  BRA `(.L_x_20950) ;  /* 0x0000000000ac7947 */ /* 0x000fea0003800000 */
.L_x_20967:
        /* <DEDUP_REMOVED lines=23> */
.L_x_20949:
        /* <DEDUP_REMOVED lines=16> */
.L_x_20978:
[----:B------:R-:W-:Y:S05]  /*6440*/  BRA `(.L_x_20950) ;  /* 0x00000000000c7947 */ /* 0x000fea0003800000 */
.L_x_20977:
[----:B------:R0:W-:Y:S01]  /*6450*/  STG.E.64 desc[UR36][R16.64], R2 ;  /* 0x0000000210007986 */ /* 0x0001e2000c101b24 */
[----:B------:R-:W-:Y:S05]  /*6460*/  BRA `(.L_x_20950) ;  /* 0x0000000000047947 */ /* 0x000fea0003800000 */
.L_x_20976:
[----:B------:R0:W-:Y:S02]  /*6470*/  STG.E desc[UR36][R16.64], R2 ;  /* 0x0000000210007986 */ /* 0x0001e4000c101924 */
.L_x_20950:
[----:B------:R-:W-:-:S07]  /*6480*/  VIADD R19, R19, 0x80 ;  /* 0x0000008013137836 */ /* 0x000fce0000000000 */
.L_x_20907:
[----:B------:R-:W-:Y:S05]  /*6490*/  BSYNC B6 ;  /* 0x0000000000067941 */ /* 0x000fea0003800000 */
.L_x_20906:
        /* <DEDUP_REMOVED lines=307> */
.L_x_20981:
        /* <DEDUP_REMOVED lines=21> */
.L_x_20985:
[----:B------:R0:W5:Y:S01]  /*7920*/  LDG.E.U8 R4, desc[UR36][R2.64] ;  /* 0x0000002402047981 */ /* 0x000162000c1e1100 */
[----:B------:R-:W-:Y:S01]  /*7930*/  IMAD.MOV.U32 R5, RZ, RZ, RZ ;  /* 0x000000ffff057224 */ /* 0x000fe200078e00ff */
[----:B------:R-:W-:Y:S06]  /*7940*/  BRA `(.L_x_20987) ;  /* 0x0000000c00487947 */ /* 0x000fec0003800000 */
.L_x_20984:
        /* <DEDUP_REMOVED lines=8> */
.L_x_20989:
[----:B------:R-:W2:Y:S02]  /*79d0*/  LDG.E R4, desc[UR36][R2.64] ;  /* 0x0000002402047981 */ /* 0x000ea4000c1e1900 */
[----:B--2---:R-:W-:Y:S01]  /*79e0*/  SHF.R.S32.HI R5, RZ, 0x1f, R4 ;  /* 0x0000001fff057819 */ /* 0x004fe20000011404 */
[----:B------:R-:W-:Y:S06]  /*79f0*/  BRA `(.L_x_20987) ;  /* 0x0000000c001c7947 */ /* 0x000fec0003800000 */
.L_x_20988:
[----:B------:R-:W2:Y:S02]  /*7a00*/  LDG.E.S16 R4, desc[UR36][R2.64] ;  /* 0x0000002402047981 */ /* 0x000ea4000c1e1700 */
[----:B--2---:R-:W-:Y:S01]  /*7a10*/  SHF.R.S32.HI R5, RZ, 0x1f, R4 ;  /* 0x0000001fff057819 */ /* 0x004fe20000011404 */
[----:B------:R-:W-:Y:S06]  /*7a20*/  BRA `(.L_x_20987) ;  /* 0x0000000c00107947 */ /* 0x000fec0003800000 */
.L_x_20983:
        /* <DEDUP_REMOVED lines=9> */
.L_x_20991:
[----:B------:R-:W2:Y:S02]  /*7ac0*/  LDG.E.U16 R2, desc[UR36][R2.64] ;  /* 0x0000002402027981 */ /* 0x000ea4000c1e1500 */
[----:B--2---:R-:W-:-:S06]  /*7ad0*/  HADD2.F32 R4, -RZ, R2.H0_H0 ;  /* 0x20000002ff047230 */ /* 0x004fcc0000004100 */
[----:B------:R-:W0:Y:S01]  /*7ae0*/  F2I.S64.TRUNC R4, R4 ;  /* 0x0000000400047311 */ /* 0x000e22000020d900 */
[----:B------:R-:W-:Y:S05]  /*7af0*/  BRA `(.L_x_20987) ;  /* 0x0000000800dc7947 */ /* 0x000fea0003800000 */
.L_x_20990:
        /* <DEDUP_REMOVED lines=9> */
.L_x_20993:
[----:B------:R-:W2:Y:S02]  /*7b90*/  LDG.E.U16 R2, desc[UR36][R2.64] ;  /* 0x0000002402027981 */ /* 0x000ea4000c1e1500 */
[----:B--2---:R-:W-:-:S06]  /*7ba0*/  HADD2.F32 R4, -RZ, R2.H0_H0 ;  /* 0x20000002ff047230 */ /* 0x004fcc0000004100 */
[----:B------:R-:W0:Y:S01]  /*7bb0*/  F2I.S64.TRUNC R4, R4 ;  /* 0x0000000400047311 */ /* 0x000e22000020d900 */
[----:B------:R-:W-:Y:S05]  /*7bc0*/  BRA `(.L_x_20987) ;  /* 0x0000000800a87947 */ /* 0x000fea0003800000 */
.L_x_20992:
[----:B------:R-:W2:Y:S02]  /*7bd0*/  LDG.E.64 R2, desc[UR36][R2.64] ;  /* 0x0000002402027981 */ /* 0x000ea4000c1e1b00 */
[----:B--2---:R0:W1:Y:S01]  /*7be0*/  F2I.S64.F64.TRUNC R4, R2 ;  /* 0x0000000200047311 */ /* 0x004062000030d900 */
[----:B------:R-:W-:Y:S05]  /*7bf0*/  BRA `(.L_x_20987) ;  /* 0x00000008009c7947 */ /* 0x000fea0003800000 */
.L_x_20982:
        /* <DEDUP_REMOVED lines=13> */
.L_x_20996:
[----:B------:R-:W2:Y:S02]  /*7cd0*/  LDG.E.64 R2, desc[UR36][R2.64] ;  /* 0x0000002402027981 */ /* 0x000ea4000c1e1b00 */
[----:B--2---:R3:W4:Y:S01]  /*7ce0*/  F2I.S64.F64.TRUNC R4, R2 ;  /* 0x0000000200047311 */ /* 0x004722000030d900 */
[----:B------:R-:W-:Y:S05]  /*7cf0*/  BRA `(.L_x_20987) ;  /* 0x00000008005c7947 */ /* 0x000fea0003800000 */
.L_x_20995:
        /* <DEDUP_REMOVED lines=25> */
[----:B------:R-:W1:Y:S01]  /*7e90*/  F2I.S64.TRUNC R4, R5 ;  /* 0x0000000500047311 */ /* 0x000e62000020d900 */
[----:B------:R-:W-:Y:S05]  /*7ea0*/  BRA `(.L_x_20987) ;  /* 0x0000000400f07947 */ /* 0x000fea0003800000 */
.L_x_20998:
        /* <DEDUP_REMOVED lines=14> */
.L_x_20997:
[----:B------:R-:W2:Y:S02]  /*7f90*/  LDG.E.U16 R4, desc[UR36][R2.64] ;  /* 0x0000002402047981 */ /* 0x000ea4000c1e1500 */
[----:B--2---:R-:W-:-:S06]  /*7fa0*/  IMAD.U32 R4, R4, 0x10000, RZ ;  /* 0x0001000004047824 */ /* 0x004fcc00078e00ff */
[----:B------:R-:W0:Y:S01]  /*7fb0*/  F2I.S64.TRUNC R4, R4 ;  /* 0x0000000400047311 */ /* 0x000e22000020d900 */
[----:B------:R-:W-:Y:S05]  /*7fc0*/  BRA `(.L_x_20987) ;  /* 0x0000000400a87947 */ /* 0x000fea0003800000 */
.L_x_20994:
        /* <DEDUP_REMOVED lines=11> */
.L_x_21001:
        /* <DEDUP_REMOVED lines=21> */
.L_x_21005:
[----:B------:R-:W-:Y:S05]  /*81d0*/  BSYNC B1 ;  /* 0x0000000000017941 */ /* 0x000fea0003800000 */
.L_x_21004:
[----:B------:R-:W-:Y:S01]  /*81e0*/  IMAD.SHL.U32 R2, R2, 0x100000, RZ ;  /* 0x0010000002027824 */ /* 0x000fe200078e00ff */
[----:B------:R-:W-:-:S04]  /*81f0*/  LEA R3, R0, 0x3b800000, 0x17 ;  /* 0x3b80000000037811 */ /* 0x000fc800078eb8ff */
[----:B------:R-:W-:-:S07]  /*8200*/  LOP3.LUT R4, R3, R2, R4, 0xfe, !PT ;  /* 0x0000000203047212 */ /* 0x000fce00078efe04 */
.L_x_21003:
[----:B------:R-:W-:Y:S05]  /*8210*/  BSYNC B0 ;  /* 0x0000000000007941 */ /* 0x000fea0003800000 */
.L_x_21002:
[----:B------:R-:W0:Y:S01]  /*8220*/  F2I.S64.TRUNC R4, R4 ;  /* 0x0000000400047311 */ /* 0x000e22000020d900 */
[----:B------:R-:W-:Y:S05]  /*8230*/  BRA `(.L_x_20987) ;  /* 0x00000004000c7947 */ /* 0x000fea0003800000 */
.L_x_21000:
        /* <DEDUP_REMOVED lines=21> */
.L_x_21009:
[----:B------:R-:W-:Y:S05]  /*8390*/  BSYNC B1 ;  /* 0x0000000000017941 */ /* 0x000fea0003800000 */
.L_x_21008:
[----:B------:R-:W-:Y:S01]  /*83a0*/  IMAD.SHL.U32 R2, R2, 0x200000, RZ ;  /* 0x0020000002027824 */ /* 0x000fe200078e00ff */
[----:B------:R-:W-:-:S04]  /*83b0*/  LEA R3, R0, 0x37800000, 0x17 ;  /* 0x3780000000037811 */ /* 0x000fc800078eb8ff */
[----:B------:R-:W-:-:S07]  /*83c0*/  LOP3.LUT R4, R3, R2, R4, 0xfe, !PT ;  /* 0x0000000203047212 */ /* 0x000fce00078efe04 */
.L_x_21007:
[----:B------:R-:W-:Y:S05]  /*83d0*/  BSYNC B0 ;  /* 0x0000000000007941 */ /* 0x000fea0003800000 */
.L_x_21006:
[----:B------:R-:W0:Y:S01]  /*83e0*/  F2I.S64.TRUNC R4, R4 ;  /* 0x0000000400047311 */ /* 0x000e22000020d900 */
[----:B------:R-:W-:Y:S05]  /*83f0*/  BRA `(.L_x_20987) ;  /* 0x00000000009c7947 */ /* 0x000fea0003800000 */
.L_x_20999:
        /* <DEDUP_REMOVED lines=14> */
.L_x_21013:
[----:B------:R-:W-:Y:S05]  /*84e0*/  BSYNC B0 ;  /* 0x0000000000007941 */ /* 0x000fea0003800000 */
.L_x_21012:
[----:B------:R-:W0:Y:S01]  /*84f0*/  F2I.S64.TRUNC R4, R4 ;  /* 0x0000000400047311 */ /* 0x000e22000020d900 */
[----:B------:R-:W-:Y:S05]  /*8500*/  BRA `(.L_x_20987) ;  /* 0x0000000000587947 */ /* 0x000fea0003800000 */
.L_x_20986:
        /* <DEDUP_REMOVED lines=16> */
.L_x_21014:
[----:B------:R-:W-:Y:S01]  /*8610*/  CS2R R4, SRZ ;  /* 0x0000000000047805 */ /* 0x000fe2000001ff00 */
[----:B------:R-:W-:Y:S06]  /*8620*/  BRA `(.L_x_20987) ;  /* 0x0000000000107947 */ /* 0x000fec0003800000 */
.L_x_21011:
[----:B------:R0:W5:Y:S01]  /*8630*/  LDG.E.64 R4, desc[UR36][R2.64] ;  /* 0x0000002402047981 */ /* 0x000162000c1e1b00 */
[----:B------:R-:W-:Y:S05]  /*8640*/  BRA `(.L_x_20987) ;  /* 0x0000000000087947 */ /* 0x000fea0003800000 */
.L_x_21010:
[----:B------:R0:W5:Y:S01]  /*8650*/  LDG.E R4, desc[UR36][R2.64] ;  /* 0x0000002402047981 */ /* 0x000162000c1e1900 */
[----:B------:R-:W-:-:S07]  /*8660*/  IMAD.MOV.U32 R5, RZ, RZ, RZ ;  /* 0x000000ffff057224 */ /* 0x000fce00078e00ff */
.L_x_20987:
        /* <DEDUP_REMOVED lines=9> */
.L_x_21016:
        /* <DEDUP_REMOVED lines=20> */
.L_x_21017:
[----:B------:R-:W-:Y:S05]  /*8840*/  BSYNC B0 ;  /* 0x0000000000007941 */ /* 0x000fea0003800000 */
.L_x_21015:
        /* <DEDUP_REMOVED lines=14> */
.L_x_21021:
[----:B------:R0:W-:Y:S01]  /*8930*/  STG.E.U8 desc[UR36][R16.64], R2 ;  /* 0x0000000210007986 */ /* 0x0001e2000c101124 */
[----:B------:R-:W-:Y:S05]  /*8940*/  BRA `(.L_x_21023) ;  /* 0x0000000c00507947 */ /* 0x000fea0003800000 */
.L_x_21020:
        /* <DEDUP_REMOVED lines=8> */
.L_x_21025:
[----:B------:R0:W-:Y:S01]  /*89d0*/  STG.E desc[UR36][R16.64], R2 ;  /* 0x0000000210007986 */ /* 0x0001e2000c101924 */
[----:B------:R-:W-:Y:S05]  /*89e0*/  BRA `(.L_x_21023) ;  /* 0x0000000c00287947 */ /* 0x000fea0003800000 */
.L_x_21024:
[----:B------:R0:W-:Y:S01]  /*89f0*/  STG.E.U16 desc[UR36][R16.64], R2 ;  /* 0x0000000210007986 */ /* 0x0001e2000c101524 */
[----:B------:R-:W-:Y:S05]  /*8a00*/  BRA `(.L_x_21023) ;  /* 0x0000000c00207947 */ /* 0x000fea0003800000 */
.L_x_21019:
        /* <DEDUP_REMOVED lines=9> */
.L_x_21027:
[----:B------:R-:W0:Y:S02]  /*8aa0*/  I2F.S64 R0, R2 ;  /* 0x0000000200007312 */ /* 0x000e240000301400 */
[----:B0-----:R-:W-:-:S05]  /*8ab0*/  F2FP.F16.F32.PACK_AB R0, RZ, R0 ;  /* 0x00000000ff00723e */ /* 0x001fca00000000ff */
[----:B------:R0:W-:Y:S01]  /*8ac0*/  STG.E.U16 desc[UR36][R16.64], R0 ;  /* 0x0000000010007986 */ /* 0x0001e2000c101524 */
[----:B------:R-:W-:Y:S05]  /*8ad0*/  BRA `(.L_x_21023) ;  /* 0x0000000800ec7947 */ /* 0x000fea0003800000 */
.L_x_21026:
        /* <DEDUP_REMOVED lines=10> */
.L_x_21029:
[----:B------:R-:W0:Y:S02]  /*8b80*/  I2F.S64 R2, R2 ;  /* 0x0000000200027312 */ /* 0x000e240000301400 */
[----:B0-----:R-:W-:-:S04]  /*8b90*/  F2FP.F16.F32.PACK_AB R3, RZ, R2 ;  /* 0x00000002ff03723e */ /* 0x001fc800000000ff */
[----:B------:R-:W-:-:S05]  /*8ba0*/  PRMT R3, R3, 0x5410, RZ ;  /* 0x0000541003037816 */ /* 0x000fca00000000ff */
[----:B------:R0:W-:Y:S01]  /*8bb0*/  STG.E desc[UR36][R16.64], R3 ;  /* 0x0000000310007986 */ /* 0x0001e2000c101924 */
[----:B------:R-:W-:Y:S05]  /*8bc0*/  BRA `(.L_x_21023) ;  /* 0x0000000800b07947 */ /* 0x000fea0003800000 */
.L_x_21028:
[----:B------:R-:W0:Y:S02]  /*8bd0*/  I2F.F64.S64 R2, R2 ;  /* 0x0000000200027312 */ /* 0x000e240000301c00 */
[----:B0-----:R0:W-:Y:S01]  /*8be0*/  STG.E.64 desc[UR36][R16.64], R2 ;  /* 0x0000000210007986 */ /* 0x0011e2000c101b24 */
[----:B------:R-:W-:Y:S05]  /*8bf0*/  BRA `(.L_x_21023) ;  /* 0x0000000800a47947 */ /* 0x000fea0003800000 */
.L_x_21018:
        /* <DEDUP_REMOVED lines=13> */
.L_x_21032:
[----:B------:R-:W0:Y:S01]  /*8cd0*/  I2F.F64.S64 R4, R2 ;  /* 0x0000000200047312 */ /* 0x000e220000301c00 */
[----:B------:R-:W-:-:S05]  /*8ce0*/  CS2R R6, SRZ ;  /* 0x0000000000067805 */ /* 0x000fca000001ff00 */
[----:B0-----:R0:W-:Y:S01]  /*8cf0*/  STG.E.128 desc[UR36][R16.64], R4 ;  /* 0x0000000410007986 */ /* 0x0011e2000c101d24 */
[----:B------:R-:W-:Y:S05]  /*8d00*/  BRA `(.L_x_21023) ;  /* 0x0000000800607947 */ /* 0x000fea0003800000 */
.L_x_21031:
        /* <DEDUP_REMOVED lines=21> */
.L_x_21036:
[----:B------:R-:W-:Y:S05]  /*8e60*/  BSYNC B0 ;  /* 0x0000000000007941 */ /* 0x000fea0003800000 */
.L_x_21035:
[----:B------:R-:W-:-:S05]  /*8e70*/  LOP3.LUT R5, R0, R5, RZ, 0xfc, !PT ;  /* 0x0000000500057212 */ /* 0x000fca00078efcff */
[----:B------:R0:W-:Y:S01]  /*8e80*/  STG.E.U8 desc[UR36][R16.64], R5 ;  /* 0x0000000510007986 */ /* 0x0001e2000c101124 */
[----:B------:R-:W-:Y:S05]  /*8e90*/  BRA `(.L_x_21023) ;  /* 0x0000000400fc7947 */ /* 0x000fea0003800000 */
.L_x_21034:
        /* <DEDUP_REMOVED lines=13> */
.L_x_21038:
[----:B------:R-:W-:Y:S01]  /*8f70*/  IMAD.MOV.U32 R0, RZ, RZ, 0x7f ;  /* 0x0000007fff007424 */ /* 0x000fe200078e00ff */
[----:B------:R-:W-:-:S04]  /*8f80*/  ISETP.GT.U32.AND P0, PT, R4, 0x7f800000, PT ;  /* 0x7f8000000400780c */ /* 0x000fc80003f04070 */
[----:B------:R-:W-:-:S09]  /*8f90*/  SEL R0, R0, 0x7c, P0 ;  /* 0x0000007c00007807 */ /* 0x000fd20000000000 */
.L_x_21039:
[----:B------:R-:W-:Y:S05]  /*8fa0*/  BSYNC B0 ;  /* 0x0000000000007941 */ /* 0x000fea0003800000 */
.L_x_21037:
[----:B------:R-:W-:-:S04]  /*8fb0*/  LOP3.LUT R2, R3, 0x80000000, RZ, 0xc0, !PT ;  /* 0x8000000003027812 */ /* 0x000fc800078ec0ff */
[----:B------:R-:W-:-:S04]  /*8fc0*/  SHF.R.U32.HI R3, RZ, 0x18, R2 ;  /* 0x00000018ff037819 */ /* 0x000fc80000011602 */
[----:B------:R-:W-:-:S05]  /*8fd0*/  LOP3.LUT R3, R0, R3, RZ, 0xfc, !PT ;  /* 0x0000000300037212 */ /* 0x000fca00078efcff */
[----:B------:R0:W-:Y:S01]  /*8fe0*/  STG.E.U8 desc[UR36][R16.64], R3 ;  /* 0x0000000310007986 */ /* 0x0001e2000c101124 */
[----:B------:R-:W-:Y:S05]  /*8ff0*/  BRA `(.L_x_21023) ;  /* 0x0000000400a47947 */ /* 0x000fea0003800000 */
.L_x_21033:
[----:B------:R-:W0:Y:S02]  /*9000*/  I2F.S64 R0, R2 ;  /* 0x0000000200007312 */ /* 0x000e240000301400 */
[----:B0-----:R-:W-:-:S05]  /*9010*/  F2FP.BF16.F32.PACK_AB R0, RZ, R0 ;  /* 0x00000000ff00723e */ /* 0x001fca00000010ff */
[----:B------:R0:W-:Y:S01]  /*9020*/  STG.E.U16 desc[UR36][R16.64], R0 ;  /* 0x0000000010007986 */ /* 0x0001e2000c101524 */
[----:B------:R-:W-:Y:S05]  /*9030*/  BRA `(.L_x_21023) ;  /* 0x0000000400947947 */ /* 0x000fea0003800000 */
.L_x_21030:
        /* <DEDUP_REMOVED lines=10> */
.L_x_21042:
        /* <DEDUP_REMOVED lines=17> */
.L_x_21045:
[----:B------:R-:W-:-:S04]  /*91f0*/  LOP3.LUT R2, R3, 0x80000000, RZ, 0xc0, !PT ;  /* 0x8000000003027812 */ /* 0x000fc800078ec0ff */
[----:B------:R-:W-:-:S04]  /*9200*/  SHF.R.U32.HI R3, RZ, 0x18, R2 ;  /* 0x00000018ff037819 */ /* 0x000fc80000011602 */
[----:B------:R-:W-:-:S04]  /*9210*/  LOP3.LUT R0, R0, R3, RZ, 0xfc, !PT ;  /* 0x0000000300007212 */ /* 0x000fc800078efcff */
[----:B------:R-:W-:-:S07]  /*9220*/  PRMT R8, R0, 0x7610, R8 ;  /* 0x0000761000087816 */ /* 0x000fce0000000008 */
.L_x_21044:
[----:B------:R-:W-:Y:S05]  /*9230*/  BSYNC B0 ;  /* 0x0000000000007941 */ /* 0x000fea0003800000 */
.L_x_21043:
[----:B------:R0:W-:Y:S01]  /*9240*/  STG.E.U8 desc[UR36][R16.64], R8 ;  /* 0x0000000810007986 */ /* 0x0001e2000c101124 */
[----:B------:R-:W-:Y:S05]  /*9250*/  BRA `(.L_x_21023) ;  /* 0x00000004000c7947 */ /* 0x000fea0003800000 */
.L_x_21041:
        /* <DEDUP_REMOVED lines=17> */
.L_x_21048:
[----:B------:R-:W-:-:S04]  /*9370*/  LOP3.LUT R2, R3, 0x80000000, RZ, 0xc0, !PT ;  /* 0x8000000003027812 */ /* 0x000fc800078ec0ff */
[----:B------:R-:W-:-:S04]  /*9380*/  SHF.R.U32.HI R3, RZ, 0x18, R2 ;  /* 0x00000018ff037819 */ /* 0x000fc80000011602 */
[----:B------:R-:W-:-:S04]  /*9390*/  LOP3.LUT R0, R0, R3, RZ, 0xfc, !PT ;  /* 0x0000000300007212 */ /* 0x000fc800078efcff */
[----:B------:R-:W-:-:S07]  /*93a0*/  PRMT R8, R0, 0x7610, R8 ;  /* 0x0000761000087816 */ /* 0x000fce0000000008 */
.L_x_21047:
[----:B------:R-:W-:Y:S05]  /*93b0*/  BSYNC B0 ;  /* 0x0000000000007941 */ /* 0x000fea0003800000 */
.L_x_21046:
[----:B------:R2:W-:Y:S01]  /*93c0*/  STG.E.U8 desc[UR36][R16.64], R8 ;  /* 0x0000000810007986 */ /* 0x0005e2000c101124 */
[----:B------:R-:W-:Y:S05]  /*93d0*/  BRA `(.L_x_21023) ;  /* 0x0000000000ac7947 */ /* 0x000fea0003800000 */
.L_x_21040:
        /* <DEDUP_REMOVED lines=23> */
.L_x_21022:
        /* <DEDUP_REMOVED lines=16> */
.L_x_21051:
[----:B------:R-:W-:Y:S05]  /*9650*/  BRA `(.L_x_21023) ;  /* 0x00000000000c7947 */ /* 0x000fea0003800000 */
.L_x_21050:
[----:B------:R4:W-:Y:S01]  /*9660*/  STG.E.64 desc[UR36][R16.64], R2 ;  /* 0x0000000210007986 */ /* 0x0009e2000c101b24 */
[----:B------:R-:W-:Y:S05]  /*9670*/  BRA `(.L_x_21023) ;  /* 0x0000000000047947 */ /* 0x000fea0003800000 */
.L_x_21049:
[----:B------:R3:W-:Y:S02]  /*9680*/  STG.E desc[UR36][R16.64], R2 ;  /* 0x0000000210007986 */ /* 0x0007e4000c101924 */
.L_x_21023:
[----:B------:R-:W-:-:S07]  /*9690*/  VIADD R19, R19, 0x80 ;  /* 0x0000008013137836 */ /* 0x000fce0000000000 */
.L_x_20980:
[----:B------:R-:W-:Y:S05]  /*96a0*/  BSYNC B6 ;  /* 0x0000000000067941 */ /* 0x000fea0003800000 */
.L_x_20979:
        /* <DEDUP_REMOVED lines=306> */
.L_x_21052:
        /* <DEDUP_REMOVED lines=21> */
.L_x_21056:
[----:B------:R0:W5:Y:S01]  /*ab20*/  LDG.E.U8 R4, desc[UR36][R2.64] ;  /* 0x0000002402047981 */ /* 0x000162000c1e1100 */
[----:B------:R-:W-:Y:S01]  /*ab30*/  IMAD.MOV.U32 R5, RZ, RZ, RZ ;  /* 0x000000ffff057224 */ /* 0x000fe200078e00ff */
[----:B------:R-:W-:Y:S06]  /*ab40*/  BRA `(.L_x_21058) ;  /* 0x0000000c00487947 */ /* 0x000fec0003800000 */
.L_x_21055:
        /* <DEDUP_REMOVED lines=8> */
.L_x_21060:
[----:B------:R-:W2:Y:S02]  /*abd0*/  LDG.E R4, desc[UR36][R2.64] ;  /* 0x0000002402047981 */ /* 0x000ea4000c1e1900 */
[----:B--2---:R-:W-:Y:S01]  /*abe0*/  SHF.R.S32.HI R5, RZ, 0x1f, R4 ;  /* 0x0000001fff057819 */ /* 0x004fe20000011404 */
[----:B------:R-:W-:Y:S06]  /*abf0*/  BRA `(.L_x_21058) ;  /* 0x0000000c001c7947 */ /* 0x000fec0003800000 */
.L_x_21059:
[----:B------:R-:W2:Y:S02]  /*ac00*/  LDG.E.S16 R4, desc[UR36][R2.64] ;  /* 0x0000002402047981 */ /* 0x000ea4000c1e1700 */
[----:B--2---:R-:W-:Y:S01]  /*ac10*/  SHF.R.S32.HI R5, RZ, 0x1f, R4 ;  /* 0x0000001fff057819 */ /* 0x004fe20000011404 */
[----:B------:R-:W-:Y:S06]  /*ac20*/  BRA `(.L_x_21058) ;  /* 0x0000000c00107947 */ /* 0x000fec0003800000 */
.L_x_21054:
        /* <DEDUP_REMOVED lines=9> */
.L_x_21062:
[----:B------:R-:W2:Y:S02]  /*acc0*/  LDG.E.U16 R2, desc[UR36][R2.64] ;  /* 0x0000002402027981 */ /* 0x000ea4000c1e1500 */
[----:B--2---:R-:W-:-:S06]  /*acd0*/  HADD2.F32 R4, -RZ, R2.H0_H0 ;  /* 0x20000002ff047230 */ /* 0x004fcc0000004100 */
[----:B------:R-:W0:Y:S01]  /*ace0*/  F2I.S64.TRUNC R4, R4 ;  /* 0x0000000400047311 */ /* 0x000e22000020d900 */
[----:B------:R-:W-:Y:S05]  /*acf0*/  BRA `(.L_x_21058) ;  /* 0x0000000800dc7947 */ /* 0x000fea0003800000 */
.L_x_21061:
        /* <DEDUP_REMOVED lines=9> */
.L_x_21064:
[----:B------:R-:W2:Y:S02]  /*ad90*/  LDG.E.U16 R2, desc[UR36][R2.64] ;  /* 0x0000002402027981 */ /* 0x000ea4000c1e1500 */
[----:B--2---:R-:W-:-:S06]  /*ada0*/  HADD2.F32 R4, -RZ, R2.H0_H0 ;  /* 0x20000002ff047230 */ /* 0x004fcc0000004100 */
[----:B------:R-:W0:Y:S01]  /*adb0*/  F2I.S64.TRUNC R4, R4 ;  /* 0x0000000400047311 */ /* 0x000e22000020d900 */
[----:B------:R-:W-:Y:S05]  /*adc0*/  BRA `(.L_x_21058) ;  /* 0x0000000800a87947 */ /* 0x000fea0003800000 */
.L_x_21063:
[----:B------:R-:W2:Y:S02]  /*add0*/  LDG.E.64 R2, desc[UR36][R2.64] ;  /* 0x0000002402027981 */ /* 0x000ea4000c1e1b00 */
[----:B--2---:R0:W1:Y:S01]  /*ade0*/  F2I.S64.F64.TRUNC R4, R2 ;  /* 0x0000000200047311 */ /* 0x004062000030d900 */
[----:B------:R-:W-:Y:S05]  /*adf0*/  BRA `(.L_x_21058) ;  /* 0x00000008009c7947 */ /* 0x000fea0003800000 */
.L_x_21053:
        /* <DEDUP_REMOVED lines=13> */
.L_x_21067:
[----:B------:R-:W2:Y:S02]  /*aed0*/  LDG.E.64 R2, desc[UR36][R2.64] ;  /* 0x0000002402027981 */ /* 0x000ea4000c1e1b00 */
[----:B--2---:R0:W1:Y:S01]  /*aee0*/  F2I.S64.F64.TRUNC R4, R2 ;  /* 0x0000000200047311 */ /* 0x004062000030d900 */
[----:B------:R-:W-:Y:S05]  /*aef0*/  BRA `(.L_x_21058) ;  /* 0x00000008005c7947 */ /* 0x000fea0003800000 */
.L_x_21066:
        /* <DEDUP_REMOVED lines=27> */
.L_x_21069:
        /* <DEDUP_REMOVED lines=14> */
.L_x_21068:
[----:B------:R-:W2:Y:S02]  /*b190*/  LDG.E.U16 R4, desc[UR36][R2.64] ;  /* 0x0000002402047981 */ /* 0x000ea4000c1e1500 */
[----:B--2---:R-:W-:-:S06]  /*b1a0*/  IMAD.U32 R4, R4, 0x10000, RZ ;  /* 0x0001000004047824 */ /* 0x004fcc00078e00ff */
[----:B------:R-:W0:Y:S01]  /*b1b0*/  F2I.S64.TRUNC R4, R4 ;  /* 0x0000000400047311 */ /* 0x000e22000020d900 */
[----:B------:R-:W-:Y:S05]  /*b1c0*/  BRA `(.L_x_21058) ;  /* 0x0000000400a87947 */ /* 0x000fea0003800000 */
.L_x_21065:
        /* <DEDUP_REMOVED lines=11> */
.L_x_21072:
        /* <DEDUP_REMOVED lines=21> */
.L_x_21076:
[----:B------:R-:W-:Y:S05]  /*b3d0*/  BSYNC B1 ;  /* 0x0000000000017941 */ /* 0x000fea0003800000 */
.L_x_21075:
[----:B------:R-:W-:Y:S01]  /*b3e0*/  IMAD.SHL.U32 R2, R2, 0x100000, RZ ;  /* 0x0010000002027824 */ /* 0x000fe200078e00ff */
[----:B------:R-:W-:-:S04]  /*b3f0*/  LEA R3, R0, 0x3b800000, 0x17 ;  /* 0x3b80000000037811 */ /* 0x000fc800078eb8ff */
[----:B------:R-:W-:-:S07]  /*b400*/  LOP3.LUT R4, R3, R2, R4, 0xfe, !PT ;  /* 0x0000000203047212 */ /* 0x000fce00078efe04 */
.L_x_21074:
[----:B------:R-:W-:Y:S05]  /*b410*/  BSYNC B0 ;  /* 0x0000000000007941 */ /* 0x000fea0003800000 */
.L_x_21073:
[----:B------:R-:W2:Y:S01]  /*b420*/  F2I.S64.TRUNC R4, R4 ;  /* 0x0000000400047311 */ /* 0x000ea2000020d900 */
[----:B------:R-:W-:Y:S05]  /*b430*/  BRA `(.L_x_21058) ;  /* 0x00000004000c7947 */ /* 0x000fea0003800000 */
.L_x_21071:
        /* <DEDUP_REMOVED lines=21> */
.L_x_21080:
[----:B------:R-:W-:Y:S05]  /*b590*/  BSYNC B1 ;  /* 0x0000000000017941 */ /* 0x000fea0003800000 */
.L_x_21079:
[----:B------:R-:W-:Y:S01]  /*b5a0*/  IMAD.SHL.U32 R2, R2, 0x200000, RZ ;  /* 0x0020000002027824 */ /* 0x000fe200078e00ff */
[----:B------:R-:W-:-:S04]  /*b5b0*/  LEA R3, R0, 0x37800000, 0x17 ;  /* 0x3780000000037811 */ /* 0x000fc800078eb8ff */
[----:B------:R-:W-:-:S07]  /*b5c0*/  LOP3.LUT R4, R3, R2, R4, 0xfe, !PT ;  /* 0x0000000203047212 */ /* 0x000fce00078efe04 */
.L_x_21078:
[----:B------:R-:W-:Y:S05]  /*b5d0*/  BSYNC B0 ;  /* 0x0000000000007941 */ /* 0x000fea0003800000 */
.L_x_21077:
[----:B------:R-:W0:Y:S01]  /*b5e0*/  F2I.S64.TRUNC R4, R4 ;  /* 0x0000000400047311 */ /* 0x000e22000020d900 */
[----:B------:R-:W-:Y:S05]  /*b5f0*/  BRA `(.L_x_21058) ;  /* 0x00000000009c7947 */ /* 0x000fea0003800000 */
.L_x_21070:
        /* <DEDUP_REMOVED lines=14> */
.L_x_21084:
[----:B------:R-:W-:Y:S05]  /*b6e0*/  BSYNC B0 ;  /* 0x0000000000007941 */ /* 0x000fea0003800000 */
.L_x_21083:
[----:B------:R-:W0:Y:S01]  /*b6f0*/  F2I.S64.TRUNC R4, R4 ;  /* 0x0000000400047311 */ /* 0x000e22000020d900 */
[----:B------:R-:W-:Y:S05]  /*b700*/  BRA `(.L_x_21058) ;  /* 0x0000000000587947 */ /* 0x000fea0003800000 */
.L_x_21057:
        /* <DEDUP_REMOVED lines=16> */
.L_x_21085:
[----:B------:R-:W-:Y:S01]  /*b810*/  CS2R R4, SRZ ;  /* 0x0000000000047805 */ /* 0x000fe2000001ff00 */
[----:B------:R-:W-:Y:S06]  /*b820*/  BRA `(.L_x_21058) ;  /* 0x0000000000107947 */ /* 0x000fec0003800000 */
.L_x_21082:
[----:B------:R4:W5:Y:S01]  /*b830*/  LDG.E.64 R4, desc[UR36][R2.64] ;  /* 0x0000002402047981 */ /* 0x000962000c1e1b00 */
[----:B------:R-:W-:Y:S05]  /*b840*/  BRA `(.L_x_21058) ;  /* 0x0000000000087947 */ /* 0x000fea0003800000 */
.L_x_21081:
[----:B------:R3:W5:Y:S01]  /*b850*/  LDG.E R4, desc[UR36][R2.64] ;  /* 0x0000002402047981 */ /* 0x000762000c1e1900 */
[----:B------:R-:W-:-:S07]  /*b860*/  IMAD.MOV.U32 R5, RZ, RZ, RZ ;  /* 0x000000ffff057224 */ /* 0x000fce00078e00ff */
.L_x_21058:
[----:B------:R-:W-:Y:S01]  /*b870*/  ULDC UR4, c[0x0][0x42c] ;  /* 0x00010b0000047ab9 */ /* 0x000fe20000000800 */
[----:B------:R-:W-:Y:S01]  /*b880*/  BSSY B0, `(.L_x_21086) ;  /* 0x000001c000007945 */ /* 0x000fe20003800000 */
[----:B012--5:R-:W-:-:S04]  /*b890*/  LOP3.LUT R0, R5, UR4, RZ, 0xfc, !PT ;  /* 0x0000000405007c12 */ /* 0x027fc8000f8efcff */
[----:B------:R-:W-:-:S13]  /*b8a0*/  ISETP.NE.U32.AND P0, PT, R0, RZ, PT ;  /* 0x000000ff0000720c */ /* 0x000fda0003f05070 */
[----:B------:R-:W-:Y:S05]  /*b8b0*/  @!P0 BRA `(.L_x_21087) ;  /* 0x0000000000108947 */ /* 0x000fea0003800000 */
[----:B------:R-:W-:Y:S01]  /*b8c0*/  IMAD.MOV.U32 R0, RZ, RZ, R4 ;  /* 0x000000ffff007224 */ /* 0x000fe200078e0004 */
[----:B------:R-:W-:-:S07]  /*b8d0*/  MOV R4, 0xb8f0 ;  /* 0x0000b8f000047802 */ /* 0x000fce0000000f00 */
[----:B---34-:R-:W-:Y:S05]  /*b8e0*/  CALL.REL.NOINC `($__internal_14_$__cuda_sm20_rem_s64) ;  /* 0x0000000c00ec7944 */ /* 0x018fea0003c00000 */
[----:B------:R-:W-:Y:S05]  /*b8f0*/  BRA `(.L_x_21088) ;  /* 0x0000000000507947 */ /* 0x000fea0003800000 */
.L_x_21087:
[----:B------:R-:W0:Y:S01]  /*b900*/  I2F.U32.RP R0, R4 ;  /* 0x0000000400007306 */ /* 0x000e220000209000 */
[----:B------:R-:W-:Y:S01]  /*b910*/  ULDC UR4, c[0x0][0x428] ;  /* 0x00010a0000047ab9 */ /* 0x000fe20000000800 */
[----:B------:R-:W-:-:S06]  /*b920*/  ISETP.NE.U32.AND P1, PT, R4, RZ, PT ;  /* 0x000000ff0400720c */ /* 0x000fcc0003f25070 */
[----:B0-----:R-:W3:Y:S02]  /*b930*/  MUFU.RCP R0, R0 ;  /* 0x0000000000007308 */ /* 0x001ee40000001000 */
[----:B---34-:R-:W-:-:S06]  /*b940*/  VIADD R2, R0, 0xffffffe ;  /* 0x0ffffffe00027836 */ /* 0x018fcc0000000000 */
        /* <DEDUP_REMOVED lines=15> */
.L_x_21088:
[----:B------:R-:W-:Y:S05]  /*ba40*/  BSYNC B0 ;  /* 0x0000000000007941 */ /* 0x000fea0003800000 */
.L_x_21086:
        /* <DEDUP_REMOVED lines=14> */
.L_x_21092:
[----:B------:R-:W-:Y:S01]  /*bb30*/  STG.E.U8 desc[UR36][R16.64], R2 ;  /* 0x0000000210007986 */ /* 0x000fe2000c101124 */
[----:B------:R-:W-:Y:S05]  /*bb40*/  EXIT ;  /* 0x000000000000794d */ /* 0x000fea0003800000 */
.L_x_21091:
        /* <DEDUP_REMOVED lines=8> */
.L_x_21095:
[----:B------:R-:W-:Y:S01]  /*bbd0*/  STG.E desc[UR36][R16.64], R2 ;  /* 0x0000000210007986 */ /* 0x000fe2000c101924 */
[----:B------:R-:W-:Y:S05]  /*bbe0*/  EXIT ;  /* 0x000000000000794d */ /* 0x000fea0003800000 */
.L_x_21094:
[----:B------:R-:W-:Y:S01]  /*bbf0*/  STG.E.U16 desc[UR36][R16.64], R2 ;  /* 0x0000000210007986 */ /* 0x000fe2000c101524 */
[----:B------:R-:W-:Y:S05]  /*bc00*/  EXIT ;  /* 0x000000000000794d */ /* 0x000fea0003800000 */
.L_x_21090:
        /* <DEDUP_REMOVED lines=9> */
.L_x_21097:
[----:B------:R-:W0:Y:S02]  /*bca0*/  I2F.S64 R0, R2 ;  /* 0x0000000200007312 */ /* 0x000e240000301400 */
[----:B0-----:R-:W-:-:S05]  /*bcb0*/  F2FP.F16.F32.PACK_AB R0, RZ, R0 ;  /* 0x00000000ff00723e */ /* 0x001fca00000000ff */
[----:B------:R-:W-:Y:S01]  /*bcc0*/  STG.E.U16 desc[UR36][R16.64], R0 ;  /* 0x0000000010007986 */ /* 0x000fe2000c101524 */
[----:B------:R-:W-:Y:S05]  /*bcd0*/  EXIT ;  /* 0x000000000000794d */ /* 0x000fea0003800000 */
.L_x_21096:
        /* <DEDUP_REMOVED lines=10> */
.L_x_21099:
[----:B------:R-:W0:Y:S02]  /*bd80*/  I2F.S64 R2, R2 ;  /* 0x0000000200027312 */ /* 0x000e240000301400 */
[----:B0-----:R-:W-:-:S04]  /*bd90*/  F2FP.F16.F32.PACK_AB R3, RZ, R2 ;  /* 0x00000002ff03723e */ /* 0x001fc800000000ff */
[----:B------:R-:W-:-:S05]  /*bda0*/  PRMT R3, R3, 0x5410, RZ ;  /* 0x0000541003037816 */ /* 0x000fca00000000ff */
[----:B------:R-:W-:Y:S01]  /*bdb0*/  STG.E desc[UR36][R16.64], R3 ;  /* 0x0000000310007986 */ /* 0x000fe2000c101924 */
[----:B------:R-:W-:Y:S05]  /*bdc0*/  EXIT ;  /* 0x000000000000794d */ /* 0x000fea0003800000 */
.L_x_21098:
[----:B------:R-:W0:Y:S02]  /*bdd0*/  I2F.F64.S64 R2, R2 ;  /* 0x0000000200027312 */ /* 0x000e240000301c00 */
[----:B0-----:R-:W-:Y:S01]  /*bde0*/  STG.E.64 desc[UR36][R16.64], R2 ;  /* 0x0000000210007986 */ /* 0x001fe2000c101b24 */
[----:B------:R-:W-:Y:S05]  /*bdf0*/  EXIT ;  /* 0x000000000000794d */ /* 0x000fea0003800000 */
.L_x_21089:
        /* <DEDUP_REMOVED lines=13> */
.L_x_21102:
[----:B------:R-:W0:Y:S01]  /*bed0*/  I2F.F64.S64 R4, R2 ;  /* 0x0000000200047312 */ /* 0x000e220000301c00 */
[----:B------:R-:W-:-:S05]  /*bee0*/  CS2R R6, SRZ ;  /* 0x0000000000067805 */ /* 0x000fca000001ff00 */
[----:B0-----:R-:W-:Y:S01]  /*bef0*/  STG.E.128 desc[UR36][R16.64], R4 ;  /* 0x0000000410007986 */ /* 0x001fe2000c101d24 */
[----:B------:R-:W-:Y:S05]  /*bf00*/  EXIT ;  /* 0x000000000000794d */ /* 0x000fea0003800000 */
.L_x_21101:
        /* <DEDUP_REMOVED lines=21> */
.L_x_21106:
[----:B------:R-:W-:Y:S05]  /*c060*/  BSYNC B0 ;  /* 0x0000000000007941 */ /* 0x000fea0003800000 */
.L_x_21105:
[----:B------:R-:W-:-:S05]  /*c070*/  LOP3.LUT R5, R0, R5, RZ, 0xfc, !PT ;  /* 0x0000000500057212 */ /* 0x000fca00078efcff */
[----:B------:R-:W-:Y:S01]  /*c080*/  STG.E.U8 desc[UR36][R16.64], R5 ;  /* 0x0000000510007986 */ /* 0x000fe2000c101124 */
[----:B------:R-:W-:Y:S05]  /*c090*/  EXIT ;  /* 0x000000000000794d */ /* 0x000fea0003800000 */
.L_x_21104:
        /* <DEDUP_REMOVED lines=13> */
.L_x_21108:
[----:B------:R-:W-:Y:S01]  /*c170*/  IMAD.MOV.U32 R0, RZ, RZ, 0x7f ;  /* 0x0000007fff007424 */ /* 0x000fe200078e00ff */
[----:B------:R-:W-:-:S04]  /*c180*/  ISETP.GT.U32.AND P0, PT, R4, 0x7f800000, PT ;  /* 0x7f8000000400780c */ /* 0x000fc80003f04070 */
[----:B------:R-:W-:-:S09]  /*c190*/  SEL R0, R0, 0x7c, P0 ;  /* 0x0000007c00007807 */ /* 0x000fd20000000000 */
.L_x_21109:
[----:B------:R-:W-:Y:S05]  /*c1a0*/  BSYNC B0 ;  /* 0x0000000000007941 */ /* 0x000fea0003800000 */
.L_x_21107:
[----:B------:R-:W-:-:S04]  /*c1b0*/  LOP3.LUT R2, R3, 0x80000000, RZ, 0xc0, !PT ;  /* 0x8000000003027812 */ /* 0x000fc800078ec0ff */
[----:B------:R-:W-:-:S04]  /*c1c0*/  SHF.R.U32.HI R3, RZ, 0x18, R2 ;  /* 0x00000018ff037819 */ /* 0x000fc80000011602 */
[----:B------:R-:W-:-:S05]  /*c1d0*/  LOP3.LUT R3, R0, R3, RZ, 0xfc, !PT ;  /* 0x0000000300037212 */ /* 0x000fca00078efcff */
[----:B------:R-:W-:Y:S01]  /*c1e0*/  STG.E.U8 desc[UR36][R16.64], R3 ;  /* 0x0000000310007986 */ /* 0x000fe2000c101124 */
[----:B------:R-:W-:Y:S05]  /*c1f0*/  EXIT ;  /* 0x000000000000794d */ /* 0x000fea0003800000 */
.L_x_21103:
[----:B------:R-:W0:Y:S02]  /*c200*/  I2F.S64 R0, R2 ;  /* 0x0000000200007312 */ /* 0x000e240000301400 */
[----:B0-----:R-:W-:-:S05]  /*c210*/  F2FP.BF16.F32.PACK_AB R0, RZ, R0 ;  /* 0x00000000ff00723e */ /* 0x001fca00000010ff */
[----:B------:R-:W-:Y:S01]  /*c220*/  STG.E.U16 desc[UR36][R16.64], R0 ;  /* 0x0000000010007986 */ /* 0x000fe2000c101524 */
[----:B------:R-:W-:Y:S05]  /*c230*/  EXIT ;  /* 0x000000000000794d */ /* 0x000fea0003800000 */
.L_x_21100:
        /* <DEDUP_REMOVED lines=10> */
.L_x_21112:
        /* <DEDUP_REMOVED lines=17> */
.L_x_21115:
[----:B------:R-:W-:-:S04]  /*c3f0*/  LOP3.LUT R2, R3, 0x80000000, RZ, 0xc0, !PT ;  /* 0x8000000003027812 */ /* 0x000fc800078ec0ff */
[----:B------:R-:W-:-:S04]  /*c400*/  SHF.R.U32.HI R3, RZ, 0x18, R2 ;  /* 0x00000018ff037819 */ /* 0x000fc80000011602 */
[----:B------:R-:W-:-:S04]  /*c410*/  LOP3.LUT R0, R0, R3, RZ, 0xfc, !PT ;  /* 0x0000000300007212 */ /* 0x000fc800078efcff */
[----:B------:R-:W-:-:S07]  /*c420*/  PRMT R8, R0, 0x7610, R8 ;  /* 0x0000761000087816 */ /* 0x000fce0000000008 */
.L_x_21114:
[----:B------:R-:W-:Y:S05]  /*c430*/  BSYNC B0 ;  /* 0x0000000000007941 */ /* 0x000fea0003800000 */
.L_x_21113:
[----:B------:R-:W-:Y:S01]  /*c440*/  STG.E.U8 desc[UR36][R16.64], R8 ;  /* 0x0000000810007986 */ /* 0x000fe2000c101124 */
[----:B------:R-:W-:Y:S05]  /*c450*/  EXIT ;  /* 0x000000000000794d */ /* 0x000fea0003800000 */
.L_x_21111:
        /* <DEDUP_REMOVED lines=17> */
.L_x_21118:
[----:B------:R-:W-:-:S04]  /*c570*/  LOP3.LUT R2, R3, 0x80000000, RZ, 0xc0, !PT ;  /* 0x8000000003027812 */ /* 0x000fc800078ec0ff */
[----:B------:R-:W-:-:S04]  /*c580*/  SHF.R.U32.HI R3, RZ, 0x18, R2 ;  /* 0x00000018ff037819 */ /* 0x000fc80000011602 */
[----:B------:R-:W-:-:S04]  /*c590*/  LOP3.LUT R0, R0, R3, RZ, 0xfc, !PT ;  /* 0x0000000300007212 */ /* 0x000fc800078efcff */
[----:B------:R-:W-:-:S07]  /*c5a0*/  PRMT R8, R0, 0x7610, R8 ;  /* 0x0000761000087816 */ /* 0x000fce0000000008 */
.L_x_21117:
[----:B------:R-:W-:Y:S05]  /*c5b0*/  BSYNC B0 ;  /* 0x0000000000007941 */ /* 0x000fea0003800000 */
.L_x_21116:
[----:B------:R-:W-:Y:S01]  /*c5c0*/  STG.E.U8 desc[UR36][R16.64], R8 ;  /* 0x0000000810007986 */ /* 0x000fe2000c101124 */
[----:B------:R-:W-:Y:S05]  /*c5d0*/  EXIT ;  /* 0x000000000000794d */ /* 0x000fea0003800000 */
.L_x_21110:
        /* <DEDUP_REMOVED lines=23> */
.L_x_21093:
        /* <DEDUP_REMOVED lines=16> */
.L_x_21121:
[----:B------:R-:W-:Y:S05]  /*c850*/  EXIT ;  /* 0x000000000000794d */ /* 0x000fea0003800000 */
.L_x_21120:
[----:B------:R-:W-:Y:S01]  /*c860*/  STG.E.64 desc[UR36][R16.64], R2 ;  /* 0x0000000210007986 */ /* 0x000fe2000c101b24 */
[----:B------:R-:W-:Y:S05]  /*c870*/  EXIT ;  /* 0x000000000000794d */ /* 0x000fea0003800000 */
.L_x_21119:
[----:B------:R-:W-:Y:S01]  /*c880*/  STG.E desc[UR36][R16.64], R2 ;  /* 0x0000000210007986 */ /* 0x000fe2000c101924 */
[----:B------:R-:W-:Y:S05]  /*c890*/  EXIT ;  /* 0x000000000000794d */ /* 0x000fea0003800000 */
        .weak           $__internal_14_$__cuda_sm20_rem_s64
        .type           $__internal_14_$__cuda_sm20_rem_s64,@function
        .size           $__internal_14_$__cuda_sm20_rem_s64,(.L_x_57227 - $__internal_14_$__cuda_sm20_rem_s64)
$__internal_14_$__cuda_sm20_rem_s64:
        /* <DEDUP_REMOVED lines=26> */
[----:B------:R-:W-:Y:S01]  /*ca40*/  IADD3 R9, P4, RZ, -UR38, RZ ;  /* 0x80000026ff097c10 */ /* 0x000fe2000ff9e0ff */
[----:B------:R-:W-:Y:S01]  /*ca50*/  IMAD R8, R11, R2, R6 ;  /* 0x000000020b087224 */ /* 0x000fe200078e0206 */
[----:B------:R-:W-:Y:S01]  /*ca60*/  ISETP.LE.AND P1, PT, RZ, UR39, PT ;  /* 0x00000027ff007c0c */ /* 0x000fe2000bf23270 */
[----:B------:R-:W-:-:S03]  /*ca70*/  IMAD.HI.U32 R6, R7, R13, RZ ;  /* 0x0000000d07067227 */ /* 0x000fc600078e00ff */
[----:B------:R-:W-:Y:S01]  /*ca80*/  SEL R9, R9, UR38, !P1 ;  /* 0x0000002609097c07 */ /* 0x000fe2000c800000 */
[----:B------:R-:W-:Y:S02]  /*ca90*/  IMAD.X R8, RZ, RZ, ~R8, P0 ;  /* 0x000000ffff087224 */ /* 0x000fe400000e0e08 */
[----:B------:R-:W-:Y:S02]  /*caa0*/  IMAD.X R10, RZ, RZ, ~UR39, P4 ;  /* 0x80000027ff0a7e24 */ /* 0x000fe4000a0e06ff */
[----:B------:R-:W-:-:S04]  /*cab0*/  IMAD.WIDE.U32 R6, P0, R7, R8, R6 ;  /* 0x0000000807067225 */ /* 0x000fc80007800006 */
[----:B------:R-:W-:-:S04]  /*cac0*/  IMAD.HI.U32 R12, R11, R8, RZ ;  /* 0x000000080b0c7227 */ /* 0x000fc800078e00ff */
[----:B------:R-:W-:-:S04]  /*cad0*/  IMAD.HI.U32 R6, P2, R11, R13, R6 ;  /* 0x0000000d0b067227 */ /* 0x000fc80007840006 */
[----:B------:R-:W-:-:S05]  /*cae0*/  IMAD R7, R11, R8, RZ ;  /* 0x000000080b077224 */ /* 0x000fca00078e02ff */
[----:B------:R-:W-:Y:S01]  /*caf0*/  IADD3 R8, P3, R7, R6, RZ ;  /* 0x0000000607087210 */ /* 0x000fe20007f7e0ff */
[----:B------:R-:W-:Y:S01]  /*cb00*/  IMAD.X R7, R12, 0x1, R11, P0 ;  /* 0x000000010c077824 */ /* 0x000fe200000e060b */
[----:B------:R-:W-:-:S03]  /*cb10*/  SEL R11, R10, UR39, !P1 ;  /* 0x000000270a0b7c07 */ /* 0x000fc6000c800000 */
        /* <DEDUP_REMOVED lines=33> */
[----:B------:R-:W-:Y:S02]  /*cd30*/  SEL R3, R0, R3, !P1 ;  /* 0x0000000300037207 */ /* 0x000fe40004800000 */
[----:B------:R-:W-:Y:S02]  /*cd40*/  SEL R2, R2, 0xffffffff, P0 ;  /* 0xffffffff02027807 */ /* 0x000fe40000000000 */
[----:B------:R-:W-:Y:S01]  /*cd50*/  SEL R3, R3, 0xffffffff, P0 ;  /* 0xffffffff03037807 */ /* 0x000fe20000000000 */
[----:B------:R-:W-:Y:S06]  /*cd60*/  RET.REL.NODEC R4 `(_ZN2at6native18elementwise_kernelILi128ELi4EZNS0_15gpu_kernel_implINS0_13AUnaryFunctorIlllZZZNS0_16fmod_kernel_cudaERNS_18TensorIteratorBaseEENKUlvE_clEvENKUlvE2_clEvEUlllE_EEEEvS5_RKT_EUliE_EEviT1_) ;  /* 0xffffff3004a47950 */ /* 0x000fec0003c3ffff */
.L_x_21122:
        /* <DEDUP_REMOVED lines=9> */
.L_x_57227:


//--------------------- .text._ZN2at6native27unrolled_elementwise_kernelINS0_13AUnaryFunctorIlllZZZNS0_16fmod_kernel_cudaERNS_18TensorIteratorBaseEENKUlvE_clEvENKUlvE2_clEvEUlllE_EESt5arrayIPcLm2EELi4E23TrivialOffsetCalculatorILi1EjESD_NS0_6memory12LoadWithCastILi1EEENSE_13StoreWithCastILi1EEEEEviT_T0_T2_T3_T4_T5_ --------------------------
	.section	.text._ZN2at6native27unrolled_elementwise_kernelINS0_13AUnaryFunctorIlllZZZNS0_16fmod_kernel_cudaERNS_18TensorIteratorBaseEENKUlvE_clEvENKUlvE2_clEvEUlllE_EESt5arrayIPcLm2EELi4E23TrivialOffsetCalculatorILi1EjESD_NS0_6memory12LoadWithCastILi1EEENSE_13StoreWithCastILi1EEEEEviT_T0_T2_T3_T4_T5_,"ax",@progbits
	.align	128
        .global         _ZN2at6native27unrolled_elementwise_kernelINS0_13AUnaryFunctorIlllZZZNS0_16fmod_kernel_cudaERNS_18TensorIteratorBaseEENKUlvE_clEvENKUlvE2_clEvEUlllE_EESt5arrayIPcLm2EELi4E23TrivialOffsetCalculatorILi1EjESD_NS0_6memory12LoadWithCastILi1EEENSE_13StoreWithCastILi1EEEEEviT_T0_T2_T3_T4_T5_
        .type           _ZN2at6native27unrolled_elementwise_kernelINS0_13AUnaryFunctorIlllZZZNS0_16fmod_kernel_cudaERNS_18TensorIteratorBaseEENKUlvE_clEvENKUlvE2_clEvEUlllE_EESt5arrayIPcLm2EELi4E23TrivialOffsetCalculatorILi1EjESD_NS0_6memory12LoadWithCastILi1EEENSE_13StoreWithCastILi1EEEEEviT_T0_T2_T3_T4_T5_,@function
        .size           _ZN2at6native27unrolled_elementwise_kernelINS0_13AUnaryFunctorIlllZZZNS0_16fmod_kernel_cudaERNS_18TensorIteratorBaseEENKUlvE_clEvENKUlvE2_clEvEUlllE_EESt5arrayIPcLm2EELi4E23TrivialOffsetCalculatorILi1EjESD_NS0_6memory12LoadWithCastILi1EEENSE_13StoreWithCastILi1EEEEEviT_T0_T2_T3_T4_T5_,(.L_x_57228 - _ZN2at6native27unrolled_elementwise_kernelINS0_13AUnaryFunctorIlllZZZNS0_16fmod_kernel_cudaERNS_18TensorIteratorBaseEENKUlvE_clEvENKUlvE2_clEvEUlllE_EESt5arrayIPcLm2EELi4E23TrivialOffsetCalculatorILi1EjESD_NS0_6memory12LoadWithCastILi1EEENSE_13StoreWithCastILi1EEEEEviT_T0_T2_T3_T4_T5_)
        .other          _ZN2at6native27unrolled_elementwise_kernelINS0_13AUnaryFunctorIlllZZZNS0_16fmod_kernel_cudaERNS_18TensorIteratorBaseEENKUlvE_clEvENKUlvE2_clEvEUlllE_EESt5arrayIPcLm2EELi4E23TrivialOffsetCalculatorILi1EjESD_NS0_6memory12LoadWithCastILi1EEENSE_13StoreWithCastILi1EEEEEviT_T0_T2_T3_T4_T5_,@"STO_CUDA_ENTRY STV_DEFAULT"
_ZN2at6native27unrolled_elementwise_kernelINS0_13AUnaryFunctorIlllZZZNS0_16fmod_kernel_cudaERNS_18TensorIteratorBaseEENKUlvE_clEvENKUlvE2_clEvEUlllE_EESt5arrayIPcLm2EELi4E23TrivialOffsetCalculatorILi1EjESD_NS0_6memory12LoadWithCastILi1EEENSE_13StoreWithCastILi1EEEEEviT_T0_T2_T3_T4_T5_:
.text._ZN2at6native27unrolled_elementwise_kernelINS0_13AUnaryFunctorIlllZZZNS0_16fmod_kernel_cudaERNS_18TensorIteratorBaseEENKUlvE_clEvENKUlvE2_clEvEUlllE_EESt5arrayIPcLm2EELi4E23TrivialOffsetCalculatorILi1EjESD_NS0_6memory12LoadWithCastILi1EEENSE_13StoreWithCastILi1EEEEEviT_T0_T2_T3_T4_T5_:
        /* <DEDUP_REMOVED lines=32> */
.L_x_21128:
[----:B------:R1:W5:Y:S01]  /*0200*/  LDG.E.U8 R28, desc[UR36][R4.64] ;  /* 0x00000024041c7981 */ /* 0x000362000c1e1100 */
[----:B------:R-:W-:Y:S01]  /*0210*/  IMAD.MOV.U32 R29, RZ, RZ, RZ ;  /* 0x000000ffff1d7224 */ /* 0x000fe200078e00ff */
[----:B------:R-:W-:Y:S06]  /*0220*/  BRA `(.L_x_21130) ;  /* 0x0000000c004c7947 */ /* 0x000fec0003800000 */
.L_x_21127:
        /* <DEDUP_REMOVED lines=8> */
.L_x_21132:
[----:B------:R-:W2:Y:S02]  /*02b0*/  LDG.E R28, desc[UR36][R4.64] ;  /* 0x00000024041c7981 */ /* 0x000ea4000c1e1900 */
[----:B--2---:R-:W-:Y:S01]  /*02c0*/  SHF.R.S32.HI R29, RZ, 0x1f, R28 ;  /* 0x0000001fff1d7819 */ /* 0x004fe2000001141c */
[----:B------:R-:W-:Y:S06]  /*02d0*/  BRA `(.L_x_21130) ;  /* 0x0000000c00207947 */ /* 0x000fec0003800000 */
.L_x_21131:
[----:B------:R-:W2:Y:S02]  /*02e0*/  LDG.E.S16 R28, desc[UR36][R4.64] ;  /* 0x00000024041c7981 */ /* 0x000ea4000c1e1700 */
[----:B--2---:R-:W-:Y:S01]  /*02f0*/  SHF.R.S32.HI R29, RZ, 0x1f, R28 ;  /* 0x0000001fff1d7819 */ /* 0x004fe2000001141c */
[----:B------:R-:W-:Y:S06]  /*0300*/  BRA `(.L_x_21130) ;  /* 0x0000000c00147947 */ /* 0x000fec0003800000 */
.L_x_21126:
        /* <DEDUP_REMOVED lines=9> */
.L_x_21134:
[----:B------:R-:W2:Y:S02]  /*03a0*/  LDG.E.U16 R4, desc[UR36][R4.64] ;  /* 0x0000002404047981 */ /* 0x000ea4000c1e1500 */
[----:B--2---:R-:W-:-:S06]  /*03b0*/  HADD2.F32 R28, -RZ, R4.H0_H0 ;  /* 0x20000004ff1c7230 */ /* 0x004fcc0000004100 */
[----:B------:R-:W0:Y:S01]  /*03c0*/  F2I.S64.TRUNC R28, R28 ;  /* 0x0000001c001c7311 */ /* 0x000e22000020d900 */
[----:B------:R-:W-:Y:S05]  /*03d0*/  BRA `(.L_x_21130) ;  /* 0x0000000800e07947 */ /* 0x000fea0003800000 */
.L_x_21133:
        /* <DEDUP_REMOVED lines=9> */
.L_x_21136:
[----:B------:R-:W2:Y:S02]  /*0470*/  LDG.E.U16 R4, desc[UR36][R4.64] ;  /* 0x0000002404047981 */ /* 0x000ea4000c1e1500 */
[----:B--2---:R-:W-:-:S06]  /*0480*/  HADD2.F32 R28, -RZ, R4.H0_H0 ;  /* 0x20000004ff1c7230 */ /* 0x004fcc0000004100 */
[----:B------:R-:W4:Y:S01]  /*0490*/  F2I.S64.TRUNC R28, R28 ;  /* 0x0000001c001c7311 */ /* 0x000f22000020d900 */
[----:B------:R-:W-:Y:S05]  /*04a0*/  BRA `(.L_x_21130) ;  /* 0x0000000800ac7947 */ /* 0x000fea0003800000 */
.L_x_21135:
[----:B------:R-:W2:Y:S02]  /*04b0*/  LDG.E.64 R4, desc[UR36][R4.64] ;  /* 0x0000002404047981 */ /* 0x000ea4000c1e1b00 */
[----:B--2---:R2:W3:Y:S01]  /*04c0*/  F2I.S64.F64.TRUNC R28, R4 ;  /* 0x00000004001c7311 */ /* 0x0044e2000030d900 */
[----:B------:R-:W-:Y:S05]  /*04d0*/  BRA `(.L_x_21130) ;  /* 0x0000000800a07947 */ /* 0x000fea0003800000 */
.L_x_21125:
        /* <DEDUP_REMOVED lines=13> */
.L_x_21139:
[----:B------:R-:W2:Y:S02]  /*05b0*/  LDG.E.64 R4, desc[UR36][R4.64] ;  /* 0x0000002404047981 */ /* 0x000ea4000c1e1b00 */
[----:B--2---:R0:W1:Y:S01]  /*05c0*/  F2I.S64.F64.TRUNC R28, R4 ;  /* 0x00000004001c7311 */ /* 0x004062000030d900 */
[----:B------:R-:W-:Y:S05]  /*05d0*/  BRA `(.L_x_21130) ;  /* 0x0000000800607947 */ /* 0x000fea0003800000 */
.L_x_21138:
        /* <DEDUP_REMOVED lines=27> */
.L_x_21141:
        /* <DEDUP_REMOVED lines=15> */
.L_x_21140:
[----:B------:R-:W2:Y:S02]  /*0880*/  LDG.E.U16 R28, desc[UR36][R4.64] ;  /* 0x00000024041c7981 */ /* 0x000ea4000c1e1500 */
[----:B--2---:R-:W-:-:S06]  /*0890*/  IMAD.U32 R28, R28, 0x10000, RZ ;  /* 0x000100001c1c7824 */ /* 0x004fcc00078e00ff */
[----:B------:R-:W0:Y:S01]  /*08a0*/  F2I.S64.TRUNC R28, R28 ;  /* 0x0000001c001c7311 */ /* 0x000e22000020d900 */
[----:B------:R-:W-:Y:S05]  /*08b0*/  BRA `(.L_x_21130) ;  /* 0x0000000400a87947 */ /* 0x000fea0003800000 */
.L_x_21137:
        /* <DEDUP_REMOVED lines=11> */
.L_x_21144:
        /* <DEDUP_REMOVED lines=21> */
.L_x_21148:
[----:B------:R-:W-:Y:S05]  /*0ac0*/  BSYNC B1 ;  /* 0x0000000000017941 */ /* 0x000fea0003800000 */
.L_x_21147:
[----:B------:R-:W-:Y:S01]  /*0ad0*/  IMAD.SHL.U32 R3, R3, 0x100000, RZ ;  /* 0x0010000003037824 */ /* 0x000fe200078e00ff */
[----:B------:R-:W-:-:S04]  /*0ae0*/  LEA R5, R0, 0x3b800000, 0x17 ;  /* 0x3b80000000057811 */ /* 0x000fc800078eb8ff */
[----:B------:R-:W-:-:S07]  /*0af0*/  LOP3.LUT R28, R5, R3, R28, 0xfe, !PT ;  /* 0x00000003051c7212 */ /* 0x000fce00078efe1c */
.L_x_21146:
[----:B------:R-:W-:Y:S05]  /*0b00*/  BSYNC B0 ;  /* 0x0000000000007941 */ /* 0x000fea0003800000 */
.L_x_21145:
[----:B------:R-:W0:Y:S01]  /*0b10*/  F2I.S64.TRUNC R28, R28 ;  /* 0x0000001c001c7311 */ /* 0x000e22000020d900 */
[----:B------:R-:W-:Y:S05]  /*0b20*/  BRA `(.L_x_21130) ;  /* 0x00000004000c7947 */ /* 0x000fea0003800000 */
.L_x_21143:
        /* <DEDUP_REMOVED lines=21> */
.L_x_21152:
[----:B------:R-:W-:Y:S05]  /*0c80*/  BSYNC B1 ;  /* 0x0000000000017941 */ /* 0x000fea0003800000 */
.L_x_21151:
[----:B------:R-:W-:Y:S01]  /*0c90*/  IMAD.SHL.U32 R3, R3, 0x200000, RZ ;  /* 0x0020000003037824 */ /* 0x000fe200078e00ff */
[----:B------:R-:W-:-:S04]  /*0ca0*/  LEA R5, R0, 0x37800000, 0x17 ;  /* 0x3780000000057811 */ /* 0x000fc800078eb8ff */
[----:B------:R-:W-:-:S07]  /*0cb0*/  LOP3.LUT R28, R5, R3, R28, 0xfe, !PT ;  /* 0x00000003051c7212 */ /* 0x000fce00078efe1c */
.L_x_21150:
[----:B------:R-:W-:Y:S05]  /*0cc0*/  BSYNC B0 ;  /* 0x0000000000007941 */ /* 0x000fea0003800000 */
.L_x_21149:
[----:B------:R-:W0:Y:S01]  /*0cd0*/  F2I.S64.TRUNC R28, R28 ;  /* 0x0000001c001c7311 */ /* 0x000e22000020d900 */
[----:B------:R-:W-:Y:S05]  /*0ce0*/  BRA `(.L_x_21130) ;  /* 0x00000000009c7947 */ /* 0x000fea0003800000 */
.L_x_21142:
        /* <DEDUP_REMOVED lines=14> */
.L_x_21156:
[----:B------:R-:W-:Y:S05]  /*0dd0*/  BSYNC B0 ;  /* 0x0000000000007941 */ /* 0x000fea0003800000 */
.L_x_21155:
[----:B------:R-:W0:Y:S01]  /*0de0*/  F2I.S64.TRUNC R28, R28 ;  /* 0x0000001c001c7311 */ /* 0x000e22000020d900 */
[----:B------:R-:W-:Y:S05]  /*0df0*/  BRA `(.L_x_21130) ;  /* 0x0000000000587947 */ /* 0x000fea0003800000 */
.L_x_21129:
        /* <DEDUP_REMOVED lines=16> */
.L_x_21157:
[----:B------:R-:W-:Y:S01]  /*0f00*/  CS2R R28, SRZ ;  /* 0x00000000001c7805 */ /* 0x000fe2000001ff00 */
[----:B------:R-:W-:Y:S06]  /*0f10*/  BRA `(.L_x_21130) ;  /* 0x0000000000107947 */ /* 0x000fec0003800000 */
.L_x_21154:
[----:B------:R0:W5:Y:S01]  /*0f20*/  LDG.E.64 R28, desc[UR36][R4.64] ;  /* 0x00000024041c7981 */ /* 0x000162000c1e1b00 */
[----:B------:R-:W-:Y:S05]  /*0f30*/  BRA `(.L_x_21130) ;  /* 0x0000000000087947 */ /* 0x000fea0003800000 */
.L_x_21153:
[----:B------:R0:W5:Y:S01]  /*0f40*/  LDG.E R28, desc[UR36][R4.64] ;  /* 0x00000024041c7981 */ /* 0x000162000c1e1900 */
[----:B------:R-:W-:-:S07]  /*0f50*/  IMAD.MOV.U32 R29, RZ, RZ, RZ ;  /* 0x000000ffff1d7224 */ /* 0x000fce00078e00ff */
.L_x_21130:
[----:B------:R-:W2:Y:S02]  /*0f60*/  S2R R22, SR_TID.X ;  /* 0x0000000000167919 */ /* 0x000ea40000002100 */
[----:B--2---:R-:W-:-:S07]  /*0f70*/  VIADD R22, R22, 0x80 ;  /* 0x0000008016167836 */ /* 0x004fce0000000000 */
.L_x_21124:
[----:B------:R-:W-:Y:S05]  /*0f80*/  BSYNC B6 ;  /* 0x0000000000067941 */ /* 0x000fea0003800000 */
.L_x_21123:
        /* <DEDUP_REMOVED lines=24> */
.L_x_21163:
[----:B------:R0:W5:Y:S01]  /*1110*/  LDG.E.U8 R26, desc[UR36][R4.64] ;  /* 0x00000024041a7981 */ /* 0x000162000c1e1100 */
[----:B------:R-:W-:Y:S01]  /*1120*/  IMAD.MOV.U32 R27, RZ, RZ, RZ ;  /* 0x000000ffff1b7224 */ /* 0x000fe200078e00ff */
[----:B------:R-:W-:Y:S06]  /*1130*/  BRA `(.L_x_21165) ;  /* 0x0000000c00487947 */ /* 0x000fec0003800000 */
.L_x_21162:
        /* <DEDUP_REMOVED lines=8> */
.L_x_21167:
[----:B------:R-:W2:Y:S02]  /*11c0*/  LDG.E R26, desc[UR36][R4.64] ;  /* 0x00000024041a7981 */ /* 0x000ea4000c1e1900 */
[----:B--2---:R-:W-:Y:S01]  /*11d0*/  SHF.R.S32.HI R27, RZ, 0x1f, R26 ;  /* 0x0000001fff1b7819 */ /* 0x004fe2000001141a */
[----:B------:R-:W-:Y:S06]  /*11e0*/  BRA `(.L_x_21165) ;  /* 0x0000000c001c7947 */ /* 0x000fec0003800000 */
.L_x_21166:
[----:B------:R-:W2:Y:S02]  /*11f0*/  LDG.E.S16 R26, desc[UR36][R4.64] ;  /* 0x00000024041a7981 */ /* 0x000ea4000c1e1700 */
[----:B--2---:R-:W-:Y:S01]  /*1200*/  SHF.R.S32.HI R27, RZ, 0x1f, R26 ;  /* 0x0000001fff1b7819 */ /* 0x004fe2000001141a */
[----:B------:R-:W-:Y:S06]  /*1210*/  BRA `(.L_x_21165) ;  /* 0x0000000c00107947 */ /* 0x000fec0003800000 */
.L_x_21161:
        /* <DEDUP_REMOVED lines=9> */
.L_x_21169:
[----:B------:R-:W2:Y:S02]  /*12b0*/  LDG.E.U16 R4, desc[UR36][R4.64] ;  /* 0x0000002404047981 */ /* 0x000ea4000c1e1500 */
[----:B--2---:R-:W-:-:S06]  /*12c0*/  HADD2.F32 R26, -RZ, R4.H0_H0 ;  /* 0x20000004ff1a7230 */ /* 0x004fcc0000004100 */
[----:B------:R-:W0:Y:S01]  /*12d0*/  F2I.S64.TRUNC R26, R26 ;  /* 0x0000001a001a7311 */ /* 0x000e22000020d900 */
[----:B------:R-:W-:Y:S05]  /*12e0*/  BRA `(.L_x_21165) ;  /* 0x0000000800dc7947 */ /* 0x000fea0003800000 */
.L_x_21168:
        /* <DEDUP_REMOVED lines=9> */
.L_x_21171:
[----:B------:R-:W2:Y:S02]  /*1380*/  LDG.E.U16 R4, desc[UR36][R4.64] ;  /* 0x0000002404047981 */ /* 0x000ea4000c1e1500 */
[----:B--2---:R-:W-:-:S06]  /*1390*/  HADD2.F32 R26, -RZ, R4.H0_H0 ;  /* 0x20000004ff1a7230 */ /* 0x004fcc0000004100 */
[----:B------:R-:W0:Y:S01]  /*13a0*/  F2I.S64.TRUNC R26, R26 ;  /* 0x0000001a001a7311 */ /* 0x000e22000020d900 */
[----:B------:R-:W-:Y:S05]  /*13b0*/  BRA `(.L_x_21165) ;  /* 0x0000000800a87947 */ /* 0x000fea0003800000 */
.L_x_21170:
[----:B------:R-:W2:Y:S02]  /*13c0*/  LDG.E.64 R4, desc[UR36][R4.64] ;  /* 0x0000002404047981 */ /* 0x000ea4000c1e1b00 */
[----:B--2---:R0:W1:Y:S01]  /*13d0*/  F2I.S64.F64.TRUNC R26, R4 ;  /* 0x00000004001a7311 */ /* 0x004062000030d900 */
[----:B------:R-:W-:Y:S05]  /*13e0*/  BRA `(.L_x_21165) ;  /* 0x00000008009c7947 */ /* 0x000fea0003800000 */
.L_x_21160:
        /* <DEDUP_REMOVED lines=13> */
.L_x_21174:
[----:B------:R-:W2:Y:S02]  /*14c0*/  LDG.E.64 R4, desc[UR36][R4.64] ;  /* 0x0000002404047981 */ /* 0x000ea4000c1e1b00 */
[----:B--2---:R0:W1:Y:S01]  /*14d0*/  F2I.S64.F64.TRUNC R26, R4 ;  /* 0x00000004001a7311 */ /* 0x004062000030d900 */
[----:B------:R-:W-:Y:S05]  /*14e0*/  BRA `(.L_x_21165) ;  /* 0x00000008005c7947 */ /* 0x000fea0003800000 */
.L_x_21173:
        /* <DEDUP_REMOVED lines=27> */
.L_x_21176:
        /* <DEDUP_REMOVED lines=14> */
.L_x_21175:
[----:B------:R-:W2:Y:S02]  /*1780*/  LDG.E.U16 R26, desc[UR36][R4.64] ;  /* 0x00000024041a7981 */ /* 0x000ea4000c1e1500 */
[----:B--2---:R-:W-:-:S06]  /*1790*/  IMAD.U32 R26, R26, 0x10000, RZ ;  /* 0x000100001a1a7824 */ /* 0x004fcc00078e00ff */
[----:B------:R-:W0:Y:S01]  /*17a0*/  F2I.S64.TRUNC R26, R26 ;  /* 0x0000001a001a7311 */ /* 0x000e22000020d900 */
[----:B------:R-:W-:Y:S05]  /*17b0*/  BRA `(.L_x_21165) ;  /* 0x0000000400a87947 */ /* 0x000fea0003800000 */
.L_x_21172:
        /* <DEDUP_REMOVED lines=11> */
.L_x_21179:
        /* <DEDUP_REMOVED lines=21> */
.L_x_21183:
[----:B------:R-:W-:Y:S05]  /*19c0*/  BSYNC B1 ;  /* 0x0000000000017941 */ /* 0x000fea0003800000 */
.L_x_21182:
[----:B------:R-:W-:Y:S01]  /*19d0*/  IMAD.SHL.U32 R3, R3, 0x100000, RZ ;  /* 0x0010000003037824 */ /* 0x000fe200078e00ff */
[----:B------:R-:W-:-:S04]  /*19e0*/  LEA R5, R0, 0x3b800000, 0x17 ;  /* 0x3b80000000057811 */ /* 0x000fc800078eb8ff */
[----:B------:R-:W-:-:S07]  /*19f0*/  LOP3.LUT R26, R5, R3, R26, 0xfe, !PT ;  /* 0x00000003051a7212 */ /* 0x000fce00078efe1a */
.L_x_21181:
[----:B------:R-:W-:Y:S05]  /*1a00*/  BSYNC B0 ;  /* 0x0000000000007941 */ /* 0x000fea0003800000 */
.L_x_21180:
[----:B------:R-:W0:Y:S01]  /*1a10*/  F2I.S64.TRUNC R26, R26 ;  /* 0x0000001a001a7311 */ /* 0x000e22000020d900 */
[----:B------:R-:W-:Y:S05]  /*1a20*/  BRA `(.L_x_21165) ;  /* 0x00000004000c7947 */ /* 0x000fea0003800000 */
.L_x_21178:
        /* <DEDUP_REMOVED lines=21> */
.L_x_21187:
[----:B------:R-:W-:Y:S05]  /*1b80*/  BSYNC B1 ;  /* 0x0000000000017941 */ /* 0x000fea0003800000 */
.L_x_21186:
[----:B------:R-:W-:Y:S01]  /*1b90*/  IMAD.SHL.U32 R3, R3, 0x200000, RZ ;  /* 0x0020000003037824 */ /* 0x000fe200078e00ff */
[----:B------:R-:W-:-:S04]  /*1ba0*/  LEA R5, R0, 0x37800000, 0x17 ;  /* 0x3780000000057811 */ /* 0x000fc800078eb8ff */
[----:B------:R-:W-:-:S07]  /*1bb0*/  LOP3.LUT R26, R5, R3, R26, 0xfe, !PT ;  /* 0x00000003051a7212 */ /* 0x000fce00078efe1a */
.L_x_21185:
[----:B------:R-:W-:Y:S05]  /*1bc0*/  BSYNC B0 ;  /* 0x0000000000007941 */ /* 0x000fea0003800000 */
.L_x_21184:
[----:B------:R-:W0:Y:S01]  /*1bd0*/  F2I.S64.TRUNC R26, R26 ;  /* 0x0000001a001a7311 */ /* 0x000e22000020d900 */
[----:B------:R-:W-:Y:S05]  /*1be0*/  BRA `(.L_x_21165) ;  /* 0x00000000009c7947 */ /* 0x000fea0003800000 */
.L_x_21177:
        /* <DEDUP_REMOVED lines=14> */
.L_x_21191:
[----:B------:R-:W-:Y:S05]  /*1cd0*/  BSYNC B0 ;  /* 0x0000000000007941 */ /* 0x000fea0003800000 */
.L_x_21190:
[----:B------:R-:W0:Y:S01]  /*1ce0*/  F2I.S64.TRUNC R26, R26 ;  /* 0x0000001a001a7311 */ /* 0x000e22000020d900 */
[----:B------:R-:W-:Y:S05]  /*1cf0*/  BRA `(.L_x_21165) ;  /* 0x0000000000587947 */ /* 0x000fea0003800000 */
.L_x_21164:
        /* <DEDUP_REMOVED lines=16> */
.L_x_21192:
[----:B------:R-:W-:Y:S01]  /*1e00*/  CS2R R26, SRZ ;  /* 0x00000000001a7805 */ /* 0x000fe2000001ff00 */
[----:B------:R-:W-:Y:S06]  /*1e10*/  BRA `(.L_x_21165) ;  /* 0x0000000000107947 */ /* 0x000fec0003800000 */
.L_x_21189:
[----:B------:R0:W5:Y:S01]  /*1e20*/  LDG.E.64 R26, desc[UR36][R4.64] ;  /* 0x00000024041a7981 */ /* 0x000162000c1e1b00 */
[----:B------:R-:W-:Y:S05]  /*1e30*/  BRA `(.L_x_21165) ;  /* 0x0000000000087947 */ /* 0x000fea0003800000 */
.L_x_21188:
[----:B------:R0:W5:Y:S01]  /*1e40*/  LDG.E R26, desc[UR36][R4.64] ;  /* 0x00000024041a7981 */ /* 0x000162000c1e1900 */
[----:B------:R-:W-:-:S07]  /*1e50*/  IMAD.MOV.U32 R27, RZ, RZ, RZ ;  /* 0x000000ffff1b7224 */ /* 0x000fce00078e00ff */
.L_x_21165:
[----:B------:R-:W-:-:S07]  /*1e60*/  VIADD R22, R22, 0x80 ;  /* 0x0000008016167836 */ /* 0x000fce0000000000 */
.L_x_21159:
[----:B------:R-:W-:Y:S05]  /*1e70*/  BSYNC B6 ;  /* 0x0000000000067941 */ /* 0x000fea0003800000 */
.L_x_21158:
        /* <DEDUP_REMOVED lines=26> */
.L_x_21198:
[----:B------:R0:W5:Y:S01]  /*2020*/  LDG.E.U8 R24, desc[UR36][R4.64] ;  /* 0x0000002404187981 */ /* 0x000162000c1e1100 */
[----:B------:R-:W-:Y:S01]  /*2030*/  IMAD.MOV.U32 R25, RZ, RZ, RZ ;  /* 0x000000ffff197224 */ /* 0x000fe200078e00ff */
[----:B------:R-:W-:Y:S06]  /*2040*/  BRA `(.L_x_21200) ;  /* 0x0000000c00487947 */ /* 0x000fec0003800000 */
.L_x_21197:
        /* <DEDUP_REMOVED lines=8> */
.L_x_21202:
[----:B------:R-:W2:Y:S02]  /*20d0*/  LDG.E R24, desc[UR36][R4.64] ;  /* 0x0000002404187981 */ /* 0x000ea4000c1e1900 */
[----:B--2---:R-:W-:Y:S01]  /*20e0*/  SHF.R.S32.HI R25, RZ, 0x1f, R24 ;  /* 0x0000001fff197819 */ /* 0x004fe20000011418 */
[----:B------:R-:W-:Y:S06]  /*20f0*/  BRA `(.L_x_21200) ;  /* 0x0000000c001c7947 */ /* 0x000fec0003800000 */
.L_x_21201:
[----:B------:R-:W2:Y:S02]  /*2100*/  LDG.E.S16 R24, desc[UR36][R4.64] ;  /* 0x0000002404187981 */ /* 0x000ea4000c1e1700 */
[----:B--2---:R-:W-:Y:S01]  /*2110*/  SHF.R.S32.HI R25, RZ, 0x1f, R24 ;  /* 0x0000001fff197819 */ /* 0x004fe20000011418 */
[----:B------:R-:W-:Y:S06]  /*2120*/  BRA `(.L_x_21200) ;  /* 0x0000000c00107947 */ /* 0x000fec0003800000 */
.L_x_21196:
        /* <DEDUP_REMOVED lines=9> */
.L_x_21204:
[----:B------:R-:W2:Y:S02]  /*21c0*/  LDG.E.U16 R4, desc[UR36][R4.64] ;  /* 0x0000002404047981 */ /* 0x000ea4000c1e1500 */
[----:B--2---:R-:W-:-:S06]  /*21d0*/  HADD2.F32 R24, -RZ, R4.H0_H0 ;  /* 0x20000004ff187230 */ /* 0x004fcc0000004100 */
[----:B------:R-:W0:Y:S01]  /*21e0*/  F2I.S64.TRUNC R24, R24 ;  /* 0x0000001800187311 */ /* 0x000e22000020d900 */
[----:B------:R-:W-:Y:S05]  /*21f0*/  BRA `(.L_x_21200) ;  /* 0x0000000800dc7947 */ /* 0x000fea0003800000 */
.L_x_21203:
        /* <DEDUP_REMOVED lines=9> */
.L_x_21206:
[----:B------:R-:W2:Y:S02]  /*2290*/  LDG.E.U16 R4, desc[UR36][R4.64] ;  /* 0x0000002404047981 */ /* 0x000ea4000c1e1500 */
[----:B--2---:R-:W-:-:S06]  /*22a0*/  HADD2.F32 R24, -RZ, R4.H0_H0 ;  /* 0x20000004ff187230 */ /* 0x004fcc0000004100 */
[----:B------:R-:W0:Y:S01]  /*22b0*/  F2I.S64.TRUNC R24, R24 ;  /* 0x0000001800187311 */ /* 0x000e22000020d900 */
[----:B------:R-:W-:Y:S05]  /*22c0*/  BRA `(.L_x_21200) ;  /* 0x0000000800a87947 */ /* 0x000fea0003800000 */
.L_x_21205:
[----:B------:R-:W2:Y:S02]  /*22d0*/  LDG.E.64 R4, desc[UR36][R4.64] ;  /* 0x0000002404047981 */ /* 0x000ea4000c1e1b00 */
[----:B--2---:R0:W1:Y:S01]  /*22e0*/  F2I.S64.F64.TRUNC R24, R4 ;  /* 0x0000000400187311 */ /* 0x004062000030d900 */
[----:B------:R-:W-:Y:S05]  /*22f0*/  BRA `(.L_x_21200) ;  /* 0x00000008009c7947 */ /* 0x000fea0003800000 */
.L_x_21195:
        /* <DEDUP_REMOVED lines=13> */
.L_x_21209:
[----:B------:R-:W2:Y:S02]  /*23d0*/  LDG.E.64 R4, desc[UR36][R4.64] ;  /* 0x0000002404047981 */ /* 0x000ea4000c1e1b00 */
[----:B--2---:R0:W1:Y:S01]  /*23e0*/  F2I.S64.F64.TRUNC R24, R4 ;  /* 0x0000000400187311 */ /* 0x004062000030d900 */
[----:B------:R-:W-:Y:S05]  /*23f0*/  BRA `(.L_x_21200) ;  /* 0x00000008005c7947 */ /* 0x000fea0003800000 */
.L_x_21208:
        /* <DEDUP_REMOVED lines=27> */
.L_x_21211:
        /* <DEDUP_REMOVED lines=14> */
.L_x_21210:
[----:B------:R-:W2:Y:S02]  /*2690*/  LDG.E.U16 R24, desc[UR36][R4.64] ;  /* 0x0000002404187981 */ /* 0x000ea4000c1e1500 */
[----:B--2---:R-:W-:-:S06]  /*26a0*/  IMAD.U32 R24, R24, 0x10000, RZ ;  /* 0x0001000018187824 */ /* 0x004fcc00078e00ff */
[----:B------:R-:W0:Y:S01]  /*26b0*/  F2I.S64.TRUNC R24, R24 ;  /* 0x0000001800187311 */ /* 0x000e22000020d900 */
[----:B------:R-:W-:Y:S05]  /*26c0*/  BRA `(.L_x_21200) ;  /* 0x0000000400a87947 */ /* 0x000fea0003800000 */
.L_x_21207:
        /* <DEDUP_REMOVED lines=11> */
.L_x_21214:
        /* <DEDUP_REMOVED lines=21> */
.L_x_21218:
[----:B------:R-:W-:Y:S05]  /*28d0*/  BSYNC B1 ;  /* 0x0000000000017941 */ /* 0x000fea0003800000 */
.L_x_21217:
[----:B------:R-:W-:Y:S01]  /*28e0*/  IMAD.SHL.U32 R3, R3, 0x100000, RZ ;  /* 0x0010000003037824 */ /* 0x000fe200078e00ff */
[----:B------:R-:W-:-:S04]  /*28f0*/  LEA R5, R0, 0x3b800000, 0x17 ;  /* 0x3b80000000057811 */ /* 0x000fc800078eb8ff */
[----:B------:R-:W-:-:S07]  /*2900*/  LOP3.LUT R24, R5, R3, R24, 0xfe, !PT ;  /* 0x0000000305187212 */ /* 0x000fce00078efe18 */
.L_x_21216:
[----:B------:R-:W-:Y:S05]  /*2910*/  BSYNC B0 ;  /* 0x0000000000007941 */ /* 0x000fea0003800000 */
.L_x_21215:
[----:B------:R-:W1:Y:S01]  /*2920*/  F2I.S64.TRUNC R24, R24 ;  /* 0x0000001800187311 */ /* 0x000e62000020d900 */
[----:B------:R-:W-:Y:S05]  /*2930*/  BRA `(.L_x_21200) ;  /* 0x00000004000c7947 */ /* 0x000fea0003800000 */
.L_x_21213:
        /* <DEDUP_REMOVED lines=21> */
.L_x_21222:
[----:B------:R-:W-:Y:S05]  /*2a90*/  BSYNC B1 ;  /* 0x0000000000017941 */ /* 0x000fea0003800000 */
.L_x_21221:
[----:B------:R-:W-:Y:S01]  /*2aa0*/  IMAD.SHL.U32 R3, R3, 0x200000, RZ ;  /* 0x0020000003037824 */ /* 0x000fe200078e00ff */
[----:B------:R-:W-:-:S04]  /*2ab0*/  LEA R5, R0, 0x37800000, 0x17 ;  /* 0x3780000000057811 */ /* 0x000fc800078eb8ff */
[----:B------:R-:W-:-:S07]  /*2ac0*/  LOP3.LUT R24, R5, R3, R24, 0xfe, !PT ;  /* 0x0000000305187212 */ /* 0x000fce00078efe18 */
.L_x_21220:
[----:B------:R-:W-:Y:S05]  /*2ad0*/  BSYNC B0 ;  /* 0x0000000000007941 */ /* 0x000fea0003800000 */
.L_x_21219:
[----:B------:R-:W2:Y:S01]  /*2ae0*/  F2I.S64.TRUNC R24, R24 ;  /* 0x0000001800187311 */ /* 0x000ea2000020d900 */
[----:B------:R-:W-:Y:S05]  /*2af0*/  BRA `(.L_x_21200) ;  /* 0x00000000009c7947 */ /* 0x000fea0003800000 */
.L_x_21212:
        /* <DEDUP_REMOVED lines=14> */
.L_x_21226:
[----:B------:R-:W-:Y:S05]  /*2be0*/  BSYNC B0 ;  /* 0x0000000000007941 */ /* 0x000fea0003800000 */
.L_x_21225:
[----:B------:R-:W0:Y:S01]  /*2bf0*/  F2I.S64.TRUNC R24, R24 ;  /* 0x0000001800187311 */ /* 0x000e22000020d900 */
[----:B------:R-:W-:Y:S05]  /*2c00*/  BRA `(.L_x_21200) ;  /* 0x0000000000587947 */ /* 0x000fea0003800000 */
.L_x_21199:
        /* <DEDUP_REMOVED lines=16> */
.L_x_21227:
[----:B------:R-:W-:Y:S01]  /*2d10*/  CS2R R24, SRZ ;  /* 0x0000000000187805 */ /* 0x000fe2000001ff00 */
[----:B------:R-:W-:Y:S06]  /*2d20*/  BRA `(.L_x_21200) ;  /* 0x0000000000107947 */ /* 0x000fec0003800000 */
.L_x_21224:
[----:B------:R0:W5:Y:S01]  /*2d30*/  LDG.E.64 R24, desc[UR36][R4.64] ;  /* 0x0000002404187981 */ /* 0x000162000c1e1b00 */
[----:B------:R-:W-:Y:S05]  /*2d40*/  BRA `(.L_x_21200) ;  /* 0x0000000000087947 */ /* 0x000fea0003800000 */
.L_x_21223:
[----:B------:R0:W5:Y:S01]  /*2d50*/  LDG.E R24, desc[UR36][R4.64] ;  /* 0x0000002404187981 */ /* 0x000162000c1e1900 */
[----:B------:R-:W-:-:S07]  /*2d60*/  IMAD.MOV.U32 R25, RZ, RZ, RZ ;  /* 0x000000ffff197224 */ /* 0x000fce00078e00ff */
.L_x_21200:
[----:B------:R-:W-:-:S07]  /*2d70*/  VIADD R22, R22, 0x80 ;  /* 0x0000008016167836 */ /* 0x000fce0000000000 */
.L_x_21194:
[----:B------:R-:W-:Y:S05]  /*2d80*/  BSYNC B6 ;  /* 0x0000000000067941 */ /* 0x000fea0003800000 */
.L_x_21193:
        /* <DEDUP_REMOVED lines=23> */
.L_x_21233:
[----:B------:R0:W5:Y:S01]  /*2f00*/  LDG.E.U8 R16, desc[UR36][R4.64] ;  /* 0x0000002404107981 */ /* 0x000162000c1e1100 */
[----:B------:R-:W-:Y:S01]  /*2f10*/  IMAD.MOV.U32 R17, RZ, RZ, RZ ;  /* 0x000000ffff117224 */ /* 0x000fe200078e00ff */
[----:B------:R-:W-:Y:S06]  /*2f20*/  BRA `(.L_x_21229) ;  /* 0x0000000c00447947 */ /* 0x000fec0003800000 */
.L_x_21232:
        /* <DEDUP_REMOVED lines=8> */
.L_x_21236:
[----:B------:R-:W2:Y:S02]  /*2fb0*/  LDG.E R16, desc[UR36][R4.64] ;  /* 0x0000002404107981 */ /* 0x000ea4000c1e1900 */
[----:B--2---:R-:W-:Y:S01]  /*2fc0*/  SHF.R.S32.HI R17, RZ, 0x1f, R16 ;  /* 0x0000001fff117819 */ /* 0x004fe20000011410 */
[----:B------:R-:W-:Y:S06]  /*2fd0*/  BRA `(.L_x_21229) ;  /* 0x0000000c00187947 */ /* 0x000fec0003800000 */
.L_x_21235:
[----:B------:R-:W2:Y:S02]  /*2fe0*/  LDG.E.S16 R16, desc[UR36][R4.64] ;  /* 0x0000002404107981 */ /* 0x000ea4000c1e1700 */
[----:B--2---:R-:W-:Y:S01]  /*2ff0*/  SHF.R.S32.HI R17, RZ, 0x1f, R16 ;  /* 0x0000001fff117819 */ /* 0x004fe20000011410 */
[----:B------:R-:W-:Y:S06]  /*3000*/  BRA `(.L_x_21229) ;  /* 0x0000000c000c7947 */ /* 0x000fec0003800000 */
.L_x_21231:
        /* <DEDUP_REMOVED lines=9> */
.L_x_21238:
[----:B------:R-:W2:Y:S02]  /*30a0*/  LDG.E.U16 R4, desc[UR36][R4.64] ;  /* 0x0000002404047981 */ /* 0x000ea4000c1e1500 */
[----:B--2---:R-:W-:-:S06]  /*30b0*/  HADD2.F32 R16, -RZ, R4.H0_H0 ;  /* 0x20000004ff107230 */ /* 0x004fcc0000004100 */
[----:B------:R-:W0:Y:S01]  /*30c0*/  F2I.S64.TRUNC R16, R16 ;  /* 0x0000001000107311 */ /* 0x000e22000020d900 */
[----:B------:R-:W-:Y:S05]  /*30d0*/  BRA `(.L_x_21229) ;  /* 0x0000000800d87947 */ /* 0x000fea0003800000 */
.L_x_21237:
        /* <DEDUP_REMOVED lines=9> */
.L_x_21240:
[----:B------:R-:W2:Y:S02]  /*3170*/  LDG.E.U16 R4, desc[UR36][R4.64] ;  /* 0x0000002404047981 */ /* 0x000ea4000c1e1500 */
[----:B--2---:R-:W-:-:S06]  /*3180*/  HADD2.F32 R16, -RZ, R4.H0_H0 ;  /* 0x20000004ff107230 */ /* 0x004fcc0000004100 */
[----:B------:R-:W0:Y:S01]  /*3190*/  F2I.S64.TRUNC R16, R16 ;  /* 0x0000001000107311 */ /* 0x000e22000020d900 */
[----:B------:R-:W-:Y:S05]  /*31a0*/  BRA `(.L_x_21229) ;  /* 0x0000000800a47947 */ /* 0x000fea0003800000 */
.L_x_21239:
[----:B------:R-:W2:Y:S02]  /*31b0*/  LDG.E.64 R4, desc[UR36][R4.64] ;  /* 0x0000002404047981 */ /* 0x000ea4000c1e1b00 */
[----:B--2---:R0:W1:Y:S01]  /*31c0*/  F2I.S64.F64.TRUNC R16, R4 ;  /* 0x0000000400107311 */ /* 0x004062000030d900 */
[----:B------:R-:W-:Y:S05]  /*31d0*/  BRA `(.L_x_21229) ;  /* 0x0000000800987947 */ /* 0x000fea0003800000 */
.L_x_21230:
        /* <DEDUP_REMOVED lines=13> */
.L_x_21243:
[----:B------:R-:W2:Y:S02]  /*32b0*/  LDG.E.64 R4, desc[UR36][R4.64] ;  /* 0x0000002404047981 */ /* 0x000ea4000c1e1b00 */
[----:B--2---:R0:W1:Y:S01]  /*32c0*/  F2I.S64.F64.TRUNC R16, R4 ;  /* 0x0000000400107311 */ /* 0x004062000030d900 */
[----:B------:R-:W-:Y:S05]  /*32d0*/  BRA `(.L_x_21229) ;  /* 0x0000000800587947 */ /* 0x000fea0003800000 */
.L_x_21242:
        /* <DEDUP_REMOVED lines=27> */
.L_x_21245:
        /* <DEDUP_REMOVED lines=14> */
.L_x_21244:
[----:B------:R-:W2:Y:S02]  /*3570*/  LDG.E.U16 R16, desc[UR36][R4.64] ;  /* 0x0000002404107981 */ /* 0x000ea4000c1e1500 */
[----:B--2---:R-:W-:-:S06]  /*3580*/  IMAD.U32 R16, R16, 0x10000, RZ ;  /* 0x0001000010107824 */ /* 0x004fcc00078e00ff */
[----:B------:R-:W0:Y:S01]  /*3590*/  F2I.S64.TRUNC R16, R16 ;  /* 0x0000001000107311 */ /* 0x000e22000020d900 */
[----:B------:R-:W-:Y:S05]  /*35a0*/  BRA `(.L_x_21229) ;  /* 0x0000000400a47947 */ /* 0x000fea0003800000 */
.L_x_21241:
        /* <DEDUP_REMOVED lines=11> */
.L_x_21248:
        /* <DEDUP_REMOVED lines=21> */
.L_x_21252:
[----:B------:R-:W-:Y:S05]  /*37b0*/  BSYNC B1 ;  /* 0x0000000000017941 */ /* 0x000fea0003800000 */
.L_x_21251:
[----:B------:R-:W-:Y:S01]  /*37c0*/  IMAD.SHL.U32 R3, R3, 0x100000, RZ ;  /* 0x0010000003037824 */ /* 0x000fe200078e00ff */
[----:B------:R-:W-:-:S04]  /*37d0*/  LEA R5, R0, 0x3b800000, 0x17 ;  /* 0x3b80000000057811 */ /* 0x000fc800078eb8ff */
[----:B------:R-:W-:-:S07]  /*37e0*/  LOP3.LUT R16, R5, R3, R16, 0xfe, !PT ;  /* 0x0000000305107212 */ /* 0x000fce00078efe10 */
.L_x_21250:
[----:B------:R-:W-:Y:S05]  /*37f0*/  BSYNC B0 ;  /* 0x0000000000007941 */ /* 0x000fea0003800000 */
.L_x_21249:
[----:B------:R-:W0:Y:S01]  /*3800*/  F2I.S64.TRUNC R16, R16 ;  /* 0x0000001000107311 */ /* 0x000e22000020d900 */
[----:B------:R-:W-:Y:S05]  /*3810*/  BRA `(.L_x_21229) ;  /* 0x0000000400087947 */ /* 0x000fea0003800000 */
.L_x_21247:
        /* <DEDUP_REMOVED lines=21> */
.L_x_21256:
[----:B------:R-:W-:Y:S05]  /*3970*/  BSYNC B1 ;  /* 0x0000000000017941 */ /* 0x000fea0003800000 */
.L_x_21255:
[----:B------:R-:W-:Y:S01]  /*3980*/  IMAD.SHL.U32 R3, R3, 0x200000, RZ ;  /* 0x0020000003037824 */ /* 0x000fe200078e00ff */
[----:B------:R-:W-:-:S04]  /*3990*/  LEA R5, R0, 0x37800000, 0x17 ;  /* 0x3780000000057811 */ /* 0x000fc800078eb8ff */
[----:B------:R-:W-:-:S07]  /*39a0*/  LOP3.LUT R16, R5, R3, R16, 0xfe, !PT ;  /* 0x0000000305107212 */ /* 0x000fce00078efe10 */
.L_x_21254:
[----:B------:R-:W-:Y:S05]  /*39b0*/  BSYNC B0 ;  /* 0x0000000000007941 */ /* 0x000fea0003800000 */
.L_x_21253:
[----:B------:R-:W0:Y:S01]  /*39c0*/  F2I.S64.TRUNC R16, R16 ;  /* 0x0000001000107311 */ /* 0x000e22000020d900 */
[----:B------:R-:W-:Y:S05]  /*39d0*/  BRA `(.L_x_21229) ;  /* 0x0000000000987947 */ /* 0x000fea0003800000 */
.L_x_21246:
        /* <DEDUP_REMOVED lines=14> */
.L_x_21260:
[----:B------:R-:W-:Y:S05]  /*3ac0*/  BSYNC B0 ;  /* 0x0000000000007941 */ /* 0x000fea0003800000 */
.L_x_21259:
[----:B------:R-:W0:Y:S01]  /*3ad0*/  F2I.S64.TRUNC R16, R16 ;  /* 0x0000001000107311 */ /* 0x000e22000020d900 */
[----:B------:R-:W-:Y:S05]  /*3ae0*/  BRA `(.L_x_21229) ;  /* 0x0000000000547947 */ /* 0x000fea0003800000 */
.L_x_21234:
        /* <DEDUP_REMOVED lines=16> */
.L_x_21261:
[----:B------:R-:W-:Y:S05]  /*3bf0*/  BRA `(.L_x_21229) ;  /* 0x0000000000107947 */ /* 0x000fea0003800000 */
.L_x_21258:
[----:B------:R0:W5:Y:S01]  /*3c00*/  LDG.E.64 R16, desc[UR36][R4.64] ;  /* 0x0000002404107981 */ /* 0x000162000c1e1b00 */
[----:B------:R-:W-:Y:S05]  /*3c10*/  BRA `(.L_x_21229) ;  /* 0x0000000000087947 */ /* 0x000fea0003800000 */
.L_x_21257:
[----:B------:R0:W5:Y:S01]  /*3c20*/  LDG.E R16, desc[UR36][R4.64] ;  /* 0x0000002404107981 */ /* 0x000162000c1e1900 */
[----:B------:R-:W-:-:S07]  /*3c30*/  IMAD.MOV.U32 R17, RZ, RZ, RZ ;  /* 0x000000ffff117224 */ /* 0x000fce00078e00ff */
.L_x_21229:
[----:B------:R-:W-:Y:S05]  /*3c40*/  BSYNC B6 ;  /* 0x0000000000067941 */ /* 0x000fea0003800000 */
.L_x_21228:
        /* <DEDUP_REMOVED lines=13> */
[----:B0-2---:R-:W-:Y:S05]  /*3d20*/  CALL.REL.NOINC `($__internal_15_$__cuda_sm20_rem_s64) ;  /* 0x0000004400247944 */ /* 0x005fea0003c00000 */
[----:B------:R-:W-:Y:S02]  /*3d30*/  IMAD.MOV.U32 R4, RZ, RZ, R8 ;  /* 0x000000ffff047224 */ /* 0x000fe400078e0008 */
[----:B------:R-:W-:Y:S01]  /*3d40*/  IMAD.MOV.U32 R5, RZ, RZ, R9 ;  /* 0x000000ffff057224 */ /* 0x000fe200078e0009 */
[----:B------:R-:W-:Y:S06]  /*3d50*/  BRA `(.L_x_21263) ;  /* 0x0000000000507947 */ /* 0x000fec0003800000 */
.L_x_21264:
[----:B------:R-:W1:Y:S01]  /*3d60*/  I2F.U32.RP R6, R28 ;  /* 0x0000001c00067306 */ /* 0x000e620000209000 */
[----:B------:R-:W-:Y:S01]  /*3d70*/  ULDC UR4, c[0x0][0x220] ;  /* 0x0000880000047ab9 */ /* 0x000fe20000000800 */
[----:B------:R-:W-:-:S06]  /*3d80*/  ISETP.NE.U32.AND P2, PT, R28, RZ, PT ;  /* 0x000000ff1c00720c */ /* 0x000fcc0003f45070 */
[----:B-1----:R-:W1:Y:S02]  /*3d90*/  MUFU.RCP R6, R6 ;  /* 0x0000000600067308 */ /* 0x002e640000001000 */
[----:B-1----:R-:W-:-:S06]  /*3da0*/  VIADD R4, R6, 0xffffffe ;  /* 0x0ffffffe06047836 */ /* 0x002fcc0000000000 */
[----:B------:R1:W3:Y:S02]  /*3db0*/  F2I.FTZ.U32.TRUNC.NTZ R5, R4 ;  /* 0x0000000400057305 */ /* 0x0002e4000021f000 */
[----:B-1----:R-:W-:Y:S02]  /*3dc0*/  IMAD.MOV.U32 R4, RZ, RZ, RZ ;  /* 0x000000ffff047224 */ /* 0x002fe400078e00ff */
[----:B---3--:R-:W-:-:S04]  /*3dd0*/  IMAD.MOV R7, RZ, RZ, -R5 ;  /* 0x000000ffff077224 */ /* 0x008fc800078e0a05 */
        /* <DEDUP_REMOVED lines=12> */
.L_x_21263:
[----:B------:R-:W-:Y:S05]  /*3ea0*/  BSYNC B0 ;  /* 0x0000000000007941 */ /* 0x000fea0003800000 */
.L_x_21262:
        /* <DEDUP_REMOVED lines=11> */
[----:B0-2-4-:R-:W-:Y:S05]  /*3f60*/  CALL.REL.NOINC `($__internal_15_$__cuda_sm20_rem_s64) ;  /* 0x0000004000947944 */ /* 0x015fea0003c00000 */
[----:B------:R-:W-:Y:S02]  /*3f70*/  IMAD.MOV.U32 R26, RZ, RZ, R8 ;  /* 0x000000ffff1a7224 */ /* 0x000fe400078e0008 */
[----:B------:R-:W-:Y:S01]  /*3f80*/  IMAD.MOV.U32 R27, RZ, RZ, R9 ;  /* 0x000000ffff1b7224 */ /* 0x000fe200078e0009 */
[----:B------:R-:W-:Y:S06]  /*3f90*/  BRA `(.L_x_21266) ;  /* 0x0000000000507947 */ /* 0x000fec0003800000 */
.L_x_21267:
[----:B------:R-:W1:Y:S01]  /*3fa0*/  I2F.U32.RP R8, R26 ;  /* 0x0000001a00087306 */ /* 0x000e620000209000 */
[----:B------:R-:W-:Y:S01]  /*3fb0*/  ULDC UR4, c[0x0][0x220] ;  /* 0x0000880000047ab9 */ /* 0x000fe20000000800 */
[----:B------:R-:W-:Y:S01]  /*3fc0*/  ISETP.NE.U32.AND P2, PT, R26, RZ, PT ;  /* 0x000000ff1a00720c */ /* 0x000fe20003f45070 */
[----:B------:R-:W-:-:S05]  /*3fd0*/  IMAD.MOV.U32 R27, RZ, RZ, RZ ;  /* 0x000000ffff1b7224 */ /* 0x000fca00078e00ff */
        /* <DEDUP_REMOVED lines=9> */
[----:B------:R-:W-:-:S05]  /*4070*/  IMAD R7, R26, R7, UR4 ;  /* 0x000000041a077e24 */ /* 0x000fca000f8e0207 */
[----:B------:R-:W-:-:S13]  /*4080*/  ISETP.GE.U32.AND P0, PT, R7, R26, PT ;  /* 0x0000001a0700720c */ /* 0x000fda0003f06070 */
[----:B------:R-:W-:-:S05]  /*4090*/  @P0 IMAD.IADD R7, R7, 0x1, -R26 ;  /* 0x0000000107070824 */ /* 0x000fca00078e0a1a */
[----:B------:R-:W-:-:S13]  /*40a0*/  ISETP.GE.U32.AND P0, PT, R7, R26, PT ;  /* 0x0000001a0700720c */ /* 0x000fda0003f06070 */
[----:B------:R-:W-:Y:S01]  /*40b0*/  @P0 IMAD.IADD R7, R7, 0x1, -R26 ;  /* 0x0000000107070824 */ /* 0x000fe200078e0a1a */
[----:B------:R-:W-:-:S05]  /*40c0*/  @!P2 LOP3.LUT R7, RZ, R26, RZ, 0x33, !PT ;  /* 0x0000001aff07a212 */ /* 0x000fca00078e33ff */
[----:B------:R-:W-:-:S07]  /*40d0*/  IMAD.MOV.U32 R26, RZ, RZ, R7 ;  /* 0x000000ffff1a7224 */ /* 0x000fce00078e0007 */
.L_x_21266:
[----:B------:R-:W-:Y:S05]  /*40e0*/  BSYNC B0 ;  /* 0x0000000000007941 */ /* 0x000fea0003800000 */
.L_x_21265:
        /* <DEDUP_REMOVED lines=15> */
.L_x_21270:
        /* <DEDUP_REMOVED lines=20> */
.L_x_21269:
[----:B------:R-:W-:Y:S05]  /*4320*/  BSYNC B0 ;  /* 0x0000000000007941 */ /* 0x000fea0003800000 */
.L_x_21268:
        /* <DEDUP_REMOVED lines=15> */
.L_x_21273:
[----:B0-----:R-:W0:Y:S01]  /*4420*/  I2F.U32.RP R0, R16 ;  /* 0x0000001000007306 */ /* 0x001e220000209000 */
[----:B------:R-:W-:Y:S01]  /*4430*/  ULDC UR4, c[0x0][0x220] ;  /* 0x0000880000047ab9 */ /* 0x000fe20000000800 */
[----:B------:R-:W-:Y:S01]  /*4440*/  ISETP.NE.U32.AND P2, PT, R16, RZ, PT ;  /* 0x000000ff1000720c */ /* 0x000fe20003f45070 */
[----:B------:R-:W-:-:S05]  /*4450*/  IMAD.MOV.U32 R17, RZ, RZ, RZ ;  /* 0x000000ffff117224 */ /* 0x000fca00078e00ff */
[----:B0-----:R-:W0:Y:S02]  /*4460*/  MUFU.RCP R0, R0 ;  /* 0x0000000000007308 */ /* 0x001e240000001000 */
[----:B0-----:R-:W-:-:S06]  /*4470*/  VIADD R6, R0, 0xffffffe ;  /* 0x0ffffffe00067836 */ /* 0x001fcc0000000000 */
[----:B------:R0:W2:Y:S02]  /*4480*/  F2I.FTZ.U32.TRUNC.NTZ R7, R6 ;  /* 0x0000000600077305 */ /* 0x0000a4000021f000 */
[----:B0-----:R-:W-:Y:S02]  /*4490*/  IMAD.MOV.U32 R6, RZ, RZ, RZ ;  /* 0x000000ffff067224 */ /* 0x001fe400078e00ff */
[----:B--2---:R-:W-:-:S04]  /*44a0*/  IMAD.MOV R3, RZ, RZ, -R7 ;  /* 0x000000ffff037224 */ /* 0x004fc800078e0a07 */
        /* <DEDUP_REMOVED lines=11> */
.L_x_21272:
[----:B------:R-:W-:Y:S05]  /*4560*/  BSYNC B0 ;  /* 0x0000000000007941 */ /* 0x000fea0003800000 */
.L_x_21271:
        /* <DEDUP_REMOVED lines=25> */
.L_x_21279:
[----:B------:R0:W-:Y:S01]  /*4700*/  STG.E.U8 desc[UR36][R8.64], R4 ;  /* 0x0000000408007986 */ /* 0x0001e2000c101124 */
[----:B------:R-:W-:Y:S01]  /*4710*/  IMAD.MOV.U32 R23, RZ, RZ, R22 ;  /* 0x000000ffff177224 */ /* 0x000fe200078e0016 */
[----:B------:R-:W-:Y:S06]  /*4720*/  BRA `(.L_x_21275) ;  /* 0x0000000c00947947 */ /* 0x000fec0003800000 */
.L_x_21278:
        /* <DEDUP_REMOVED lines=9> */
.L_x_21282:
[----:B------:R0:W-:Y:S01]  /*47c0*/  STG.E desc[UR36][R8.64], R4 ;  /* 0x0000000408007986 */ /* 0x0001e2000c101924 */
[----:B------:R-:W-:Y:S01]  /*47d0*/  IMAD.MOV.U32 R23, RZ, RZ, R22 ;  /* 0x000000ffff177224 */ /* 0x000fe200078e0016 */
[----:B------:R-:W-:Y:S06]  /*47e0*/  BRA `(.L_x_21275) ;  /* 0x0000000c00647947 */ /* 0x000fec0003800000 */
.L_x_21281:
[----:B------:R0:W-:Y:S01]  /*47f0*/  STG.E.U16 desc[UR36][R8.64], R4 ;  /* 0x0000000408007986 */ /* 0x0001e2000c101524 */
[----:B------:R-:W-:Y:S01]  /*4800*/  IMAD.MOV.U32 R23, RZ, RZ, R22 ;  /* 0x000000ffff177224 */ /* 0x000fe200078e0016 */
[----:B------:R-:W-:Y:S06]  /*4810*/  BRA `(.L_x_21275) ;  /* 0x0000000c00587947 */ /* 0x000fec0003800000 */
.L_x_21277:
        /* <DEDUP_REMOVED lines=10> */
.L_x_21284:
[----:B------:R-:W0:Y:S01]  /*48c0*/  I2F.S64 R0, R4 ;  /* 0x0000000400007312 */ /* 0x000e220000301400 */
[----:B------:R-:W-:Y:S01]  /*48d0*/  IMAD.MOV.U32 R23, RZ, RZ, R22 ;  /* 0x000000ffff177224 */ /* 0x000fe200078e0016 */
[----:B0-----:R-:W-:-:S05]  /*48e0*/  F2FP.F16.F32.PACK_AB R0, RZ, R0 ;  /* 0x00000000ff00723e */ /* 0x001fca00000000ff */
[----:B------:R0:W-:Y:S01]  /*48f0*/  STG.E.U16 desc[UR36][R8.64], R0 ;  /* 0x0000000008007986 */ /* 0x0001e2000c101524 */
[----:B------:R-:W-:Y:S05]  /*4900*/  BRA `(.L_x_21275) ;  /* 0x0000000c001c7947 */ /* 0x000fea0003800000 */
.L_x_21283:
        /* <DEDUP_REMOVED lines=11> */
.L_x_21286:
[----:B-1----:R-:W0:Y:S01]  /*49c0*/  I2F.S64 R4, R4 ;  /* 0x0000000400047312 */ /* 0x002e220000301400 */
[----:B------:R-:W-:Y:S01]  /*49d0*/  IMAD.MOV.U32 R23, RZ, RZ, R22 ;  /* 0x000000ffff177224 */ /* 0x000fe200078e0016 */
[----:B0-----:R-:W-:-:S04]  /*49e0*/  F2FP.F16.F32.PACK_AB R3, RZ, R4 ;  /* 0x00000004ff03723e */ /* 0x001fc800000000ff */
[----:B------:R-:W-:-:S05]  /*49f0*/  PRMT R3, R3, 0x5410, RZ ;  /* 0x0000541003037816 */ /* 0x000fca00000000ff */
[----:B------:R0:W-:Y:S01]  /*4a00*/  STG.E desc[UR36][R8.64], R3 ;  /* 0x0000000308007986 */ /* 0x0001e2000c101924 */
[----:B------:R-:W-:Y:S05]  /*4a10*/  BRA `(.L_x_21275) ;  /* 0x0000000800d87947 */ /* 0x000fea0003800000 */
.L_x_21285:
[----:B-1----:R-:W0:Y:S01]  /*4a20*/  I2F.F64.S64 R4, R4 ;  /* 0x0000000400047312 */ /* 0x002e220000301c00 */
[----:B------:R-:W-:Y:S01]  /*4a30*/  IMAD.MOV.U32 R23, RZ, RZ, R22 ;  /* 0x000000ffff177224 */ /* 0x000fe200078e0016 */
[----:B0-----:R0:W-:Y:S01]  /*4a40*/  STG.E.64 desc[UR36][R8.64], R4 ;  /* 0x0000000408007986 */ /* 0x0011e2000c101b24 */
[----:B------:R-:W-:Y:S05]  /*4a50*/  BRA `(.L_x_21275) ;  /* 0x0000000800c87947 */ /* 0x000fea0003800000 */
.L_x_21276:
        /* <DEDUP_REMOVED lines=14> */
.L_x_21289:
[----:B-1----:R-:W0:Y:S01]  /*4b40*/  I2F.F64.S64 R4, R4 ;  /* 0x0000000400047312 */ /* 0x002e220000301c00 */
[----:B------:R-:W-:Y:S01]  /*4b50*/  CS2R R6, SRZ ;  /* 0x0000000000067805 */ /* 0x000fe2000001ff00 */
[----:B------:R-:W-:-:S04]  /*4b60*/  IMAD.MOV.U32 R23, RZ, RZ, R22 ;  /* 0x000000ffff177224 */ /* 0x000fc800078e0016 */
[----:B0-----:R0:W-:Y:S01]  /*4b70*/  STG.E.128 desc[UR36][R8.64], R4 ;  /* 0x0000000408007986 */ /* 0x0011e2000c101d24 */
[----:B------:R-:W-:Y:S05]  /*4b80*/  BRA `(.L_x_21275) ;  /* 0x00000008007c7947 */ /* 0x000fea0003800000 */
.L_x_21288:
        /* <DEDUP_REMOVED lines=21> */
.L_x_21293:
[----:B------:R-:W-:Y:S05]  /*4ce0*/  BSYNC B0 ;  /* 0x0000000000007941 */ /* 0x000fea0003800000 */
.L_x_21292:
[----:B------:R-:W-:Y:S01]  /*4cf0*/  LOP3.LUT R7, R0, R7, RZ, 0xfc, !PT ;  /* 0x0000000700077212 */ /* 0x000fe200078efcff */
[----:B------:R-:W-:-:S04]  /*4d00*/  IMAD.MOV.U32 R23, RZ, RZ, R22 ;  /* 0x000000ffff177224 */ /* 0x000fc800078e0016 */
[----:B------:R0:W-:Y:S01]  /*4d10*/  STG.E.U8 desc[UR36][R8.64], R7 ;  /* 0x0000000708007986 */ /* 0x0001e2000c101124 */
[----:B------:R-:W-:Y:S05]  /*4d20*/  BRA `(.L_x_21275) ;  /* 0x0000000800147947 */ /* 0x000fea0003800000 */
.L_x_21291:
        /* <DEDUP_REMOVED lines=13> */
.L_x_21295:
[----:B------:R-:W-:Y:S01]  /*4e00*/  IMAD.MOV.U32 R0, RZ, RZ, 0x7f ;  /* 0x0000007fff007424 */ /* 0x000fe200078e00ff */
[----:B------:R-:W-:-:S04]  /*4e10*/  ISETP.GT.U32.AND P0, PT, R3, 0x7f800000, PT ;  /* 0x7f8000000300780c */ /* 0x000fc80003f04070 */
[----:B------:R-:W-:-:S09]  /*4e20*/  SEL R0, R0, 0x7c, P0 ;  /* 0x0000007c00007807 */ /* 0x000fd20000000000 */
.L_x_21296:
[----:B------:R-:W-:Y:S05]  /*4e30*/  BSYNC B0 ;  /* 0x0000000000007941 */ /* 0x000fea0003800000 */
.L_x_21294:
[----:B------:R-:W-:Y:S01]  /*4e40*/  LOP3.LUT R3, R5, 0x80000000, RZ, 0xc0, !PT ;  /* 0x8000000005037812 */ /* 0x000fe200078ec0ff */
[----:B------:R-:W-:-:S03]  /*4e50*/  IMAD.MOV.U32 R23, RZ, RZ, R22 ;  /* 0x000000ffff177224 */ /* 0x000fc600078e0016 */
[----:B------:R-:W-:-:S04]  /*4e60*/  SHF.R.U32.HI R3, RZ, 0x18, R3 ;  /* 0x00000018ff037819 */ /* 0x000fc80000011603 */
[----:B------:R-:W-:-:S05]  /*4e70*/  LOP3.LUT R3, R0, R3, RZ, 0xfc, !PT ;  /* 0x0000000300037212 */ /* 0x000fca00078efcff */
[----:B------:R0:W-:Y:S01]  /*4e80*/  STG.E.U8 desc[UR36][R8.64], R3 ;  /* 0x0000000308007986 */ /* 0x0001e2000c101124 */
[----:B------:R-:W-:Y:S05]  /*4e90*/  BRA `(.L_x_21275) ;  /* 0x0000000400b87947 */ /* 0x000fea0003800000 */
.L_x_21290:
[----:B------:R-:W0:Y:S01]  /*4ea0*/  I2F.S64 R0, R4 ;  /* 0x0000000400007312 */ /* 0x000e220000301400 */
[----:B------:R-:W-:Y:S01]  /*4eb0*/  IMAD.MOV.U32 R23, RZ, RZ, R22 ;  /* 0x000000ffff177224 */ /* 0x000fe200078e0016 */
[----:B0-----:R-:W-:-:S05]  /*4ec0*/  F2FP.BF16.F32.PACK_AB R0, RZ, R0 ;  /* 0x00000000ff00723e */ /* 0x001fca00000010ff */
[----:B------:R0:W-:Y:S01]  /*4ed0*/  STG.E.U16 desc[UR36][R8.64], R0 ;  /* 0x0000000008007986 */ /* 0x0001e2000c101524 */
[----:B------:R-:W-:Y:S05]  /*4ee0*/  BRA `(.L_x_21275) ;  /* 0x0000000400a47947 */ /* 0x000fea0003800000 */
.L_x_21287:
        /* <DEDUP_REMOVED lines=11> */
.L_x_21299:
        /* <DEDUP_REMOVED lines=17> */
.L_x_21302:
[----:B------:R-:W-:-:S04]  /*50b0*/  LOP3.LUT R0, R5, 0x80000000, RZ, 0xc0, !PT ;  /* 0x8000000005007812 */ /* 0x000fc800078ec0ff */
[----:B------:R-:W-:-:S04]  /*50c0*/  SHF.R.U32.HI R0, RZ, 0x18, R0 ;  /* 0x00000018ff007819 */ /* 0x000fc80000011600 */
[----:B------:R-:W-:-:S07]  /*50d0*/  LOP3.LUT R0, R3, R0, RZ, 0xfc, !PT ;  /* 0x0000000003007212 */ /* 0x000fce00078efcff */
.L_x_21301:
[----:B------:R-:W-:Y:S05]  /*50e0*/  BSYNC B0 ;  /* 0x0000000000007941 */ /* 0x000fea0003800000 */
.L_x_21300:
[----:B------:R0:W-:Y:S01]  /*50f0*/  STG.E.U8 desc[UR36][R8.64], R0 ;  /* 0x0000000008007986 */ /* 0x0001e2000c101124 */
[----:B------:R-:W-:Y:S01]  /*5100*/  IMAD.MOV.U32 R23, RZ, RZ, R22 ;  /* 0x000000ffff177224 */ /* 0x000fe200078e0016 */
[----:B------:R-:W-:Y:S06]  /*5110*/  BRA `(.L_x_21275) ;  /* 0x0000000400187947 */ /* 0x000fec0003800000 */
.L_x_21298:
        /* <DEDUP_REMOVED lines=17> */
.L_x_21305:
[----:B------:R-:W-:-:S04]  /*5230*/  LOP3.LUT R0, R5, 0x80000000, RZ, 0xc0, !PT ;  /* 0x8000000005007812 */ /* 0x000fc800078ec0ff */
[----:B------:R-:W-:-:S04]  /*5240*/  SHF.R.U32.HI R0, RZ, 0x18, R0 ;  /* 0x00000018ff007819 */ /* 0x000fc80000011600 */
[----:B------:R-:W-:-:S07]  /*5250*/  LOP3.LUT R0, R3, R0, RZ, 0xfc, !PT ;  /* 0x0000000003007212 */ /* 0x000fce00078efcff */
.L_x_21304:
[----:B------:R-:W-:Y:S05]  /*5260*/  BSYNC B0 ;  /* 0x0000000000007941 */ /* 0x000fea0003800000 */
.L_x_21303:
[----:B------:R0:W-:Y:S01]  /*5270*/  STG.E.U8 desc[UR36][R8.64], R0 ;  /* 0x0000000008007986 */ /* 0x0001e2000c101124 */
[----:B------:R-:W-:Y:S01]  /*5280*/  IMAD.MOV.U32 R23, RZ, RZ, R22 ;  /* 0x000000ffff177224 */ /* 0x000fe200078e0016 */
[----:B------:R-:W-:Y:S06]  /*5290*/  BRA `(.L_x_21275) ;  /* 0x0000000000b87947 */ /* 0x000fec0003800000 */
.L_x_21297:
        /* <DEDUP_REMOVED lines=23> */
.L_x_21280:
        /* <DEDUP_REMOVED lines=16> */
.L_x_21308:
[----:B------:R-:W-:Y:S01]  /*5510*/  IMAD.MOV.U32 R23, RZ, RZ, R22 ;  /* 0x000000ffff177224 */ /* 0x000fe200078e0016 */
[----:B------:R-:W-:Y:S06]  /*5520*/  BRA `(.L_x_21275) ;  /* 0x0000000000147947 */ /* 0x000fec0003800000 */
.L_x_21307:
[----:B------:R0:W-:Y:S01]  /*5530*/  STG.E.64 desc[UR36][R8.64], R4 ;  /* 0x0000000408007986 */ /* 0x0001e2000c101b24 */
[----:B------:R-:W-:Y:S01]  /*5540*/  IMAD.MOV.U32 R23, RZ, RZ, R22 ;  /* 0x000000ffff177224 */ /* 0x000fe200078e0016 */
[----:B------:R-:W-:Y:S06]  /*5550*/  BRA `(.L_x_21275) ;  /* 0x0000000000087947 */ /* 0x000fec0003800000 */
.L_x_21306:
[----:B------:R0:W-:Y:S01]  /*5560*/  STG.E desc[UR36][R8.64], R4 ;  /* 0x0000000408007986 */ /* 0x0001e2000c101924 */
[----:B------:R-:W-:-:S07]  /*5570*/  IMAD.MOV.U32 R23, RZ, RZ, R22 ;  /* 0x000000ffff177224 */ /* 0x000fce00078e0016 */
.L_x_21275:
[----:B------:R-:W-:Y:S05]  /*5580*/  BSYNC B6 ;  /* 0x0000000000067941 */ /* 0x000fea0003800000 */
.L_x_21274:
        /* <DEDUP_REMOVED lines=23> */
.L_x_21314:
[----:B-----5:R0:W-:Y:S01]  /*5700*/  STG.E.U8 desc[UR36][R8.64], R26 ;  /* 0x0000001a08007986 */ /* 0x0201e2000c101124 */
[----:B------:R-:W-:Y:S05]  /*5710*/  BRA `(.L_x_21316) ;  /* 0x0000000c004c7947 */ /* 0x000fea0003800000 */
.L_x_21313:
        /* <DEDUP_REMOVED lines=8> */
.L_x_21318:
[----:B-----5:R2:W-:Y:S01]  /*57a0*/  STG.E desc[UR36][R8.64], R26 ;  /* 0x0000001a08007986 */ /* 0x0205e2000c101924 */
[----:B------:R-:W-:Y:S05]  /*57b0*/  BRA `(.L_x_21316) ;  /* 0x0000000c00247947 */ /* 0x000fea0003800000 */
.L_x_21317:
[----:B-----5:R0:W-:Y:S01]  /*57c0*/  STG.E.U16 desc[UR36][R8.64], R26 ;  /* 0x0000001a08007986 */ /* 0x0201e2000c101524 */
[----:B------:R-:W-:Y:S05]  /*57d0*/  BRA `(.L_x_21316) ;  /* 0x0000000c001c7947 */ /* 0x000fea0003800000 */
.L_x_21312:
        /* <DEDUP_REMOVED lines=9> */
.L_x_21320:
[----:B-----5:R-:W0:Y:S02]  /*5870*/  I2F.S64 R0, R26 ;  /* 0x0000001a00007312 */ /* 0x020e240000301400 */
[----:B0-----:R-:W-:-:S05]  /*5880*/  F2FP.F16.F32.PACK_AB R0, RZ, R0 ;  /* 0x00000000ff00723e */ /* 0x001fca00000000ff */
[----:B------:R0:W-:Y:S01]  /*5890*/  STG.E.U16 desc[UR36][R8.64], R0 ;  /* 0x0000000008007986 */ /* 0x0001e2000c101524 */
[----:B------:R-:W-:Y:S05]  /*58a0*/  BRA `(.L_x_21316) ;  /* 0x0000000800e87947 */ /* 0x000fea0003800000 */
.L_x_21319:
        /* <DEDUP_REMOVED lines=10> */
.L_x_21322:
[----:B-----5:R-:W0:Y:S02]  /*5950*/  I2F.S64 R26, R26 ;  /* 0x0000001a001a7312 */ /* 0x020e240000301400 */
[----:B0-----:R-:W-:-:S04]  /*5960*/  F2FP.F16.F32.PACK_AB R3, RZ, R26 ;  /* 0x0000001aff03723e */ /* 0x001fc800000000ff */
[----:B------:R-:W-:-:S05]  /*5970*/  PRMT R3, R3, 0x5410, RZ ;  /* 0x0000541003037816 */ /* 0x000fca00000000ff */
[----:B------:R0:W-:Y:S01]  /*5980*/  STG.E desc[UR36][R8.64], R3 ;  /* 0x0000000308007986 */ /* 0x0001e2000c101924 */
[----:B------:R-:W-:Y:S05]  /*5990*/  BRA `(.L_x_21316) ;  /* 0x0000000800ac7947 */ /* 0x000fea0003800000 */
.L_x_21321:
[----:B-----5:R-:W0:Y:S02]  /*59a0*/  I2F.F64.S64 R26, R26 ;  /* 0x0000001a001a7312 */ /* 0x020e240000301c00 */
[----:B0-----:R0:W-:Y:S01]  /*59b0*/  STG.E.64 desc[UR36][R8.64], R26 ;  /* 0x0000001a08007986 */ /* 0x0011e2000c101b24 */
[----:B------:R-:W-:Y:S05]  /*59c0*/  BRA `(.L_x_21316) ;  /* 0x0000000800a07947 */ /* 0x000fea0003800000 */
.L_x_21311:
        /* <DEDUP_REMOVED lines=13> */
.L_x_21325:
[----:B-----5:R-:W0:Y:S01]  /*5aa0*/  I2F.F64.S64 R4, R26 ;  /* 0x0000001a00047312 */ /* 0x020e220000301c00 */
[----:B------:R-:W-:-:S05]  /*5ab0*/  CS2R R6, SRZ ;  /* 0x0000000000067805 */ /* 0x000fca000001ff00 */
[----:B0-----:R0:W-:Y:S01]  /*5ac0*/  STG.E.128 desc[UR36][R8.64], R4 ;  /* 0x0000000408007986 */ /* 0x0011e2000c101d24 */
[----:B------:R-:W-:Y:S05]  /*5ad0*/  BRA `(.L_x_21316) ;  /* 0x00000008005c7947 */ /* 0x000fea0003800000 */
.L_x_21324:
        /* <DEDUP_REMOVED lines=21> */
.L_x_21329:
[----:B------:R-:W-:Y:S05]  /*5c30*/  BSYNC B0 ;  /* 0x0000000000007941 */ /* 0x000fea0003800000 */
.L_x_21328:
[----:B------:R-:W-:-:S05]  /*5c40*/  LOP3.LUT R5, R0, R5, RZ, 0xfc, !PT ;  /* 0x0000000500057212 */ /* 0x000fca00078efcff */
[----:B------:R0:W-:Y:S01]  /*5c50*/  STG.E.U8 desc[UR36][R8.64], R5 ;  /* 0x0000000508007986 */ /* 0x0001e2000c101124 */
[----:B------:R-:W-:Y:S05]  /*5c60*/  BRA `(.L_x_21316) ;  /* 0x0000000400f87947 */ /* 0x000fea0003800000 */
.L_x_21327:
        /* <DEDUP_REMOVED lines=13> */
.L_x_21331:
[----:B------:R-:W-:Y:S01]  /*5d40*/  IMAD.MOV.U32 R0, RZ, RZ, 0x7f ;  /* 0x0000007fff007424 */ /* 0x000fe200078e00ff */
[----:B------:R-:W-:-:S04]  /*5d50*/  ISETP.GT.U32.AND P0, PT, R3, 0x7f800000, PT ;  /* 0x7f8000000300780c */ /* 0x000fc80003f04070 */
[----:B------:R-:W-:-:S09]  /*5d60*/  SEL R0, R0, 0x7c, P0 ;  /* 0x0000007c00007807 */ /* 0x000fd20000000000 */
.L_x_21332:
[----:B------:R-:W-:Y:S05]  /*5d70*/  BSYNC B0 ;  /* 0x0000000000007941 */ /* 0x000fea0003800000 */
.L_x_21330:
[----:B------:R-:W-:-:S04]  /*5d80*/  LOP3.LUT R3, R27, 0x80000000, RZ, 0xc0, !PT ;  /* 0x800000001b037812 */ /* 0x000fc800078ec0ff */
[----:B------:R-:W-:-:S04]  /*5d90*/  SHF.R.U32.HI R3, RZ, 0x18, R3 ;  /* 0x00000018ff037819 */ /* 0x000fc80000011603 */
[----:B------:R-:W-:-:S05]  /*5da0*/  LOP3.LUT R3, R0, R3, RZ, 0xfc, !PT ;  /* 0x0000000300037212 */ /* 0x000fca00078efcff */
[----:B------:R0:W-:Y:S01]  /*5db0*/  STG.E.U8 desc[UR36][R8.64], R3 ;  /* 0x0000000308007986 */ /* 0x0001e2000c101124 */
[----:B------:R-:W-:Y:S05]  /*5dc0*/  BRA `(.L_x_21316) ;  /* 0x0000000400a07947 */ /* 0x000fea0003800000 */
.L_x_21326:
[----:B-----5:R-:W0:Y:S02]  /*5dd0*/  I2F.S64 R0, R26 ;  /* 0x0000001a00007312 */ /* 0x020e240000301400 */
[----:B0-----:R-:W-:-:S05]  /*5de0*/  F2FP.BF16.F32.PACK_AB R0, RZ, R0 ;  /* 0x00000000ff00723e */ /* 0x001fca00000010ff */
[----:B------:R0:W-:Y:S01]  /*5df0*/  STG.E.U16 desc[UR36][R8.64], R0 ;  /* 0x0000000008007986 */ /* 0x0001e2000c101524 */
[----:B------:R-:W-:Y:S05]  /*5e00*/  BRA `(.L_x_21316) ;  /* 0x0000000400907947 */ /* 0x000fea0003800000 */
.L_x_21323:
        /* <DEDUP_REMOVED lines=10> */
.L_x_21335:
        /* <DEDUP_REMOVED lines=17> */
.L_x_21338:
[----:B------:R-:W-:-:S04]  /*5fc0*/  LOP3.LUT R3, R27, 0x80000000, RZ, 0xc0, !PT ;  /* 0x800000001b037812 */ /* 0x000fc800078ec0ff */
[----:B------:R-:W-:-:S04]  /*5fd0*/  SHF.R.U32.HI R3, RZ, 0x18, R3 ;  /* 0x00000018ff037819 */ /* 0x000fc80000011603 */
[----:B------:R-:W-:-:S04]  /*5fe0*/  LOP3.LUT R0, R0, R3, RZ, 0xfc, !PT ;  /* 0x0000000300007212 */ /* 0x000fc800078efcff */
[----:B------:R-:W-:-:S07]  /*5ff0*/  PRMT R4, R0, 0x7610, R4 ;  /* 0x0000761000047816 */ /* 0x000fce0000000004 */
.L_x_21337:
[----:B------:R-:W-:Y:S05]  /*6000*/  BSYNC B0 ;  /* 0x0000000000007941 */ /* 0x000fea0003800000 */
.L_x_21336:
[----:B------:R0:W-:Y:S01]  /*6010*/  STG.E.U8 desc[UR36][R8.64], R4 ;  /* 0x0000000408007986 */ /* 0x0001e2000c101124 */
[----:B------:R-:W-:Y:S05]  /*6020*/  BRA `(.L_x_21316) ;  /* 0x0000000400087947 */ /* 0x000fea0003800000 */
.L_x_21334:
        /* <DEDUP_REMOVED lines=17> */
.L_x_21341:
[----:B------:R-:W-:-:S04]  /*6140*/  LOP3.LUT R3, R27, 0x80000000, RZ, 0xc0, !PT ;  /* 0x800000001b037812 */ /* 0x000fc800078ec0ff */
[----:B------:R-:W-:-:S04]  /*6150*/  SHF.R.U32.HI R3, RZ, 0x18, R3 ;  /* 0x00000018ff037819 */ /* 0x000fc80000011603 */
[----:B------:R-:W-:-:S04]  /*6160*/  LOP3.LUT R0, R0, R3, RZ, 0xfc, !PT ;  /* 0x0000000300007212 */ /* 0x000fc800078efcff */
[----:B------:R-:W-:-:S07]  /*6170*/  PRMT R4, R0, 0x7610, R4 ;  /* 0x0000761000047816 */ /* 0x000fce0000000004 */
.L_x_21340:
[----:B------:R-:W-:Y:S05]  /*6180*/  BSYNC B0 ;  /* 0x0000000000007941 */ /* 0x000fea0003800000 */
.L_x_21339:
[----:B------:R0:W-:Y:S01]  /*6190*/  STG.E.U8 desc[UR36][R8.64], R4 ;  /* 0x0000000408007986 */ /* 0x0001e2000c101124 */
[----:B------:R-:W-:Y:S05]  /*61a0*/  BRA `(.L_x_21316) ;  /* 0x0000000000a87947 */ /* 0x000fea0003800000 */
.L_x_21333:
        /* <DEDUP_REMOVED lines=22> */
.L_x_21315:
        /* <DEDUP_REMOVED lines=16> */
.L_x_21344:
[----:B------:R-:W-:Y:S05]  /*6410*/  BRA `(.L_x_21316) ;  /* 0x00000000000c7947 */ /* 0x000fea0003800000 */
.L_x_21343:
[----:B-----5:R0:W-:Y:S01]  /*6420*/  STG.E.64 desc[UR36][R8.64], R26 ;  /* 0x0000001a08007986 */ /* 0x0201e2000c101b24 */
[----:B------:R-:W-:Y:S05]  /*6430*/  BRA `(.L_x_21316) ;  /* 0x0000000000047947 */ /* 0x000fea0003800000 */
.L_x_21342:
[----:B-----5:R0:W-:Y:S02]  /*6440*/  STG.E desc[UR36][R8.64], R26 ;  /* 0x0000001a08007986 */ /* 0x0201e4000c101924 */
.L_x_21316:
        /* <DEDUP_REMOVED lines=23> */
.L_x_21348:
[----:B------:R0:W-:Y:S01]  /*65c0*/  STG.E.U8 desc[UR36][R4.64], R24 ;  /* 0x0000001804007986 */ /* 0x0001e2000c101124 */
[----:B------:R-:W-:Y:S05]  /*65d0*/  BRA `(.L_x_21350) ;  /* 0x0000000c00447947 */ /* 0x000fea0003800000 */
.L_x_21347:
        /* <DEDUP_REMOVED lines=8> */
.L_x_21352:
[----:B------:R0:W-:Y:S01]  /*6660*/  STG.E desc[UR36][R4.64], R24 ;  /* 0x0000001804007986 */ /* 0x0001e2000c101924 */
[----:B------:R-:W-:Y:S05]  /*6670*/  BRA `(.L_x_21350) ;  /* 0x0000000c001c7947 */ /* 0x000fea0003800000 */
.L_x_21351:
[----:B------:R0:W-:Y:S01]  /*6680*/  STG.E.U16 desc[UR36][R4.64], R24 ;  /* 0x0000001804007986 */ /* 0x0001e2000c101524 */
[----:B------:R-:W-:Y:S05]  /*6690*/  BRA `(.L_x_21350) ;  /* 0x0000000c00147947 */ /* 0x000fea0003800000 */
.L_x_21346:
        /* <DEDUP_REMOVED lines=9> */
.L_x_21354:
[----:B------:R-:W0:Y:S02]  /*6730*/  I2F.S64 R0, R24 ;  /* 0x0000001800007312 */ /* 0x000e240000301400 */
[----:B0-----:R-:W-:-:S05]  /*6740*/  F2FP.F16.F32.PACK_AB R0, RZ, R0 ;  /* 0x00000000ff00723e */ /* 0x001fca00000000ff */
[----:B------:R0:W-:Y:S01]  /*6750*/  STG.E.U16 desc[UR36][R4.64], R0 ;  /* 0x0000000004007986 */ /* 0x0001e2000c101524 */
[----:B------:R-:W-:Y:S05]  /*6760*/  BRA `(.L_x_21350) ;  /* 0x0000000800e07947 */ /* 0x000fea0003800000 */
.L_x_21353:
        /* <DEDUP_REMOVED lines=10> */
.L_x_21356:
[----:B------:R-:W0:Y:S02]  /*6810*/  I2F.S64 R24, R24 ;  /* 0x0000001800187312 */ /* 0x000e240000301400 */
[----:B0-----:R-:W-:-:S04]  /*6820*/  F2FP.F16.F32.PACK_AB R3, RZ, R24 ;  /* 0x00000018ff03723e */ /* 0x001fc800000000ff */
[----:B------:R-:W-:-:S05]  /*6830*/  PRMT R3, R3, 0x5410, RZ ;  /* 0x0000541003037816 */ /* 0x000fca00000000ff */
[----:B------:R0:W-:Y:S01]  /*6840*/  STG.E desc[UR36][R4.64], R3 ;  /* 0x0000000304007986 */ /* 0x0001e2000c101924 */
[----:B------:R-:W-:Y:S05]  /*6850*/  BRA `(.L_x_21350) ;  /* 0x0000000800a47947 */ /* 0x000fea0003800000 */
.L_x_21355:
[----:B------:R-:W0:Y:S02]  /*6860*/  I2F.F64.S64 R24, R24 ;  /* 0x0000001800187312 */ /* 0x000e240000301c00 */
[----:B0-----:R0:W-:Y:S01]  /*6870*/  STG.E.64 desc[UR36][R4.64], R24 ;  /* 0x0000001804007986 */ /* 0x0011e2000c101b24 */
[----:B------:R-:W-:Y:S05]  /*6880*/  BRA `(.L_x_21350) ;  /* 0x0000000800987947 */ /* 0x000fea0003800000 */
.L_x_21345:
        /* <DEDUP_REMOVED lines=13> */
.L_x_21359:
[----:B------:R-:W0:Y:S01]  /*6960*/  I2F.F64.S64 R24, R24 ;  /* 0x0000001800187312 */ /* 0x000e220000301c00 */
[----:B-123--:R-:W-:-:S05]  /*6970*/  CS2R R26, SRZ ;  /* 0x00000000001a7805 */ /* 0x00efca000001ff00 */
[----:B0-----:R0:W-:Y:S01]  /*6980*/  STG.E.128 desc[UR36][R4.64], R24 ;  /* 0x0000001804007986 */ /* 0x0011e2000c101d24 */
[----:B------:R-:W-:Y:S05]  /*6990*/  BRA `(.L_x_21350) ;  /* 0x0000000800547947 */ /* 0x000fea0003800000 */
.L_x_21358:
        /* <DEDUP_REMOVED lines=21> */
.L_x_21363:
[----:B------:R-:W-:Y:S05]  /*6af0*/  BSYNC B0 ;  /* 0x0000000000007941 */ /* 0x000fea0003800000 */
.L_x_21362:
[----:B------:R-:W-:-:S05]  /*6b00*/  LOP3.LUT R7, R0, R7, RZ, 0xfc, !PT ;  /* 0x0000000700077212 */ /* 0x000fca00078efcff */
[----:B------:R0:W-:Y:S01]  /*6b10*/  STG.E.U8 desc[UR36][R4.64], R7 ;  /* 0x0000000704007986 */ /* 0x0001e2000c101124 */
[----:B------:R-:W-:Y:S05]  /*6b20*/  BRA `(.L_x_21350) ;  /* 0x0000000400f07947 */ /* 0x000fea0003800000 */
.L_x_21361:
        /* <DEDUP_REMOVED lines=13> */
.L_x_21365:
[----:B------:R-:W-:Y:S01]  /*6c00*/  IMAD.MOV.U32 R0, RZ, RZ, 0x7f ;  /* 0x0000007fff007424 */ /* 0x000fe200078e00ff */
[----:B------:R-:W-:-:S04]  /*6c10*/  ISETP.GT.U32.AND P0, PT, R3, 0x7f800000, PT ;  /* 0x7f8000000300780c */ /* 0x000fc80003f04070 */
[----:B------:R-:W-:-:S09]  /*6c20*/  SEL R0, R0, 0x7c, P0 ;  /* 0x0000007c00007807 */ /* 0x000fd20000000000 */
.L_x_21366:
[----:B------:R-:W-:Y:S05]  /*6c30*/  BSYNC B0 ;  /* 0x0000000000007941 */ /* 0x000fea0003800000 */
.L_x_21364:
[----:B------:R-:W-:-:S04]  /*6c40*/  LOP3.LUT R3, R25, 0x80000000, RZ, 0xc0, !PT ;  /* 0x8000000019037812 */ /* 0x000fc800078ec0ff */
[----:B------:R-:W-:-:S04]  /*6c50*/  SHF.R.U32.HI R3, RZ, 0x18, R3 ;  /* 0x00000018ff037819 */ /* 0x000fc80000011603 */
[----:B------:R-:W-:-:S05]  /*6c60*/  LOP3.LUT R3, R0, R3, RZ, 0xfc, !PT ;  /* 0x0000000300037212 */ /* 0x000fca00078efcff */
[----:B------:R0:W-:Y:S01]  /*6c70*/  STG.E.U8 desc[UR36][R4.64], R3 ;  /* 0x0000000304007986 */ /* 0x0001e2000c101124 */
[----:B------:R-:W-:Y:S05]  /*6c80*/  BRA `(.L_x_21350) ;  /* 0x0000000400987947 */ /* 0x000fea0003800000 */
.L_x_21360:
[----:B------:R-:W0:Y:S02]  /*6c90*/  I2F.S64 R0, R24 ;  /* 0x0000001800007312 */ /* 0x000e240000301400 */
[----:B0-----:R-:W-:-:S05]  /*6ca0*/  F2FP.BF16.F32.PACK_AB R0, RZ, R0 ;  /* 0x00000000ff00723e */ /* 0x001fca00000010ff */
[----:B------:R0:W-:Y:S01]  /*6cb0*/  STG.E.U16 desc[UR36][R4.64], R0 ;  /* 0x0000000004007986 */ /* 0x0001e2000c101524 */
[----:B------:R-:W-:Y:S05]  /*6cc0*/  BRA `(.L_x_21350) ;  /* 0x0000000400887947 */ /* 0x000fea0003800000 */
.L_x_21357:
        /* <DEDUP_REMOVED lines=10> */
.L_x_21369:
        /* <DEDUP_REMOVED lines=17> */
.L_x_21372:
[----:B------:R-:W-:-:S04]  /*6e80*/  LOP3.LUT R0, R25, 0x80000000, RZ, 0xc0, !PT ;  /* 0x8000000019007812 */ /* 0x000fc800078ec0ff */
[----:B------:R-:W-:-:S04]  /*6e90*/  SHF.R.U32.HI R0, RZ, 0x18, R0 ;  /* 0x00000018ff007819 */ /* 0x000fc80000011600 */
[----:B------:R-:W-:-:S07]  /*6ea0*/  LOP3.LUT R0, R3, R0, RZ, 0xfc, !PT ;  /* 0x0000000003007212 */ /* 0x000fce00078efcff */
.L_x_21371:
[----:B------:R-:W-:Y:S05]  /*6eb0*/  BSYNC B0 ;  /* 0x0000000000007941 */ /* 0x000fea0003800000 */
.L_x_21370:
[----:B------:R0:W-:Y:S01]  /*6ec0*/  STG.E.U8 desc[UR36][R4.64], R0 ;  /* 0x0000000004007986 */ /* 0x0001e2000c101124 */
[----:B------:R-:W-:Y:S05]  /*6ed0*/  BRA `(.L_x_21350) ;  /* 0x0000000400047947 */ /* 0x000fea0003800000 */
.L_x_21368:
        /* <DEDUP_REMOVED lines=17> */
.L_x_21375:
[----:B------:R-:W-:-:S04]  /*6ff0*/  LOP3.LUT R0, R25, 0x80000000, RZ, 0xc0, !PT ;  /* 0x8000000019007812 */ /* 0x000fc800078ec0ff */
[----:B------:R-:W-:-:S04]  /*7000*/  SHF.R.U32.HI R0, RZ, 0x18, R0 ;  /* 0x00000018ff007819 */ /* 0x000fc80000011600 */
[----:B------:R-:W-:-:S07]  /*7010*/  LOP3.LUT R0, R3, R0, RZ, 0xfc, !PT ;  /* 0x0000000003007212 */ /* 0x000fce00078efcff */
.L_x_21374:
[----:B------:R-:W-:Y:S05]  /*7020*/  BSYNC B0 ;  /* 0x0000000000007941 */ /* 0x000fea0003800000 */
.L_x_21373:
[----:B------:R0:W-:Y:S01]  /*7030*/  STG.E.U8 desc[UR36][R4.64], R0 ;  /* 0x0000000004007986 */ /* 0x0001e2000c101124 */
[----:B------:R-:W-:Y:S05]  /*7040*/  BRA `(.L_x_21350) ;  /* 0x0000000000a87947 */ /* 0x000fea0003800000 */
.L_x_21367:
        /* <DEDUP_REMOVED lines=22> */
.L_x_21349:
        /* <DEDUP_REMOVED lines=16> */
.L_x_21378:
[----:B------:R-:W-:Y:S05]  /*72b0*/  BRA `(.L_x_21350) ;  /* 0x00000000000c7947 */ /* 0x000fea0003800000 */
.L_x_21377:
[----:B------:R0:W-:Y:S01]  /*72c0*/  STG.E.64 desc[UR36][R4.64], R24 ;  /* 0x0000001804007986 */ /* 0x0001e2000c101b24 */
[----:B------:R-:W-:Y:S05]  /*72d0*/  BRA `(.L_x_21350) ;  /* 0x0000000000047947 */ /* 0x000fea0003800000 */
.L_x_21376:
[----:B------:R0:W-:Y:S02]  /*72e0*/  STG.E desc[UR36][R4.64], R24 ;  /* 0x0000001804007986 */ /* 0x0001e4000c101924 */
.L_x_21350:
[----:B------:R-:W-:-:S07]  /*72f0*/  VIADD R23, R23, 0x80 ;  /* 0x0000008017177836 */ /* 0x000fce0000000000 */
.L_x_21310:
[----:B------:R-:W-:Y:S05]  /*7300*/  BSYNC B6 ;  /* 0x0000000000067941 */ /* 0x000fea0003800000 */
.L_x_21309:
        /* <DEDUP_REMOVED lines=21> */
.L_x_21382:
[----:B-----5:R-:W-:Y:S01]  /*7460*/  STG.E.U8 desc[UR36][R2.64], R16 ;  /* 0x0000001002007986 */ /* 0x020fe2000c101124 */
[----:B------:R-:W-:Y:S05]  /*7470*/  EXIT ;  /* 0x000000000000794d */ /* 0x000fea0003800000 */
.L_x_21381:
        /* <DEDUP_REMOVED lines=8> */
.L_x_21385:
[----:B-----5:R-:W-:Y:S01]  /*7500*/  STG.E desc[UR36][R2.64], R16 ;  /* 0x0000001002007986 */ /* 0x020fe2000c101924 */
[----:B------:R-:W-:Y:S05]  /*7510*/  EXIT ;  /* 0x000000000000794d */ /* 0x000fea0003800000 */
.L_x_21384:
[----:B-----5:R-:W-:Y:S01]  /*7520*/  STG.E.U16 desc[UR36][R2.64], R16 ;  /* 0x0000001002007986 */ /* 0x020fe2000c101524 */
[----:B------:R-:W-:Y:S05]  /*7530*/  EXIT ;  /* 0x000000000000794d */ /* 0x000fea0003800000 */
.L_x_21380:
        /* <DEDUP_REMOVED lines=9> */
.L_x_21387:
[----:B-----5:R-:W0:Y:S02]  /*75d0*/  I2F.S64 R0, R16 ;  /* 0x0000001000007312 */ /* 0x020e240000301400 */
[----:B0-----:R-:W-:-:S05]  /*75e0*/  F2FP.F16.F32.PACK_AB R0, RZ, R0 ;  /* 0x00000000ff00723e */ /* 0x001fca00000000ff */
[----:B------:R-:W-:Y:S01]  /*75f0*/  STG.E.U16 desc[UR36][R2.64], R0 ;  /* 0x0000000002007986 */ /* 0x000fe2000c101524 */
[----:B------:R-:W-:Y:S05]  /*7600*/  EXIT ;  /* 0x000000000000794d */ /* 0x000fea0003800000 */
.L_x_21386:
        /* <DEDUP_REMOVED lines=10> */
.L_x_21389:
[----:B-----5:R-:W0:Y:S02]  /*76b0*/  I2F.S64 R16, R16 ;  /* 0x0000001000107312 */ /* 0x020e240000301400 */
[----:B0-----:R-:W-:-:S04]  /*76c0*/  F2FP.F16.F32.PACK_AB R5, RZ, R16 ;  /* 0x00000010ff05723e */ /* 0x001fc800000000ff */
[----:B------:R-:W-:-:S05]  /*76d0*/  PRMT R5, R5, 0x5410, RZ ;  /* 0x0000541005057816 */ /* 0x000fca00000000ff */
[----:B------:R-:W-:Y:S01]  /*76e0*/  STG.E desc[UR36][R2.64], R5 ;  /* 0x0000000502007986 */ /* 0x000fe2000c101924 */
[----:B------:R-:W-:Y:S05]  /*76f0*/  EXIT ;  /* 0x000000000000794d */ /* 0x000fea0003800000 */
.L_x_21388:
[----:B-----5:R-:W0:Y:S02]  /*7700*/  I2F.F64.S64 R16, R16 ;  /* 0x0000001000107312 */ /* 0x020e240000301c00 */
[----:B0-----:R-:W-:Y:S01]  /*7710*/  STG.E.64 desc[UR36][R2.64], R16 ;  /* 0x0000001002007986 */ /* 0x001fe2000c101b24 */
[----:B------:R-:W-:Y:S05]  /*7720*/  EXIT ;  /* 0x000000000000794d */ /* 0x000fea0003800000 */
.L_x_21379:
        /* <DEDUP_REMOVED lines=13> */
.L_x_21392:
[----:B-----5:R-:W0:Y:S01]  /*7800*/  I2F.F64.S64 R16, R16 ;  /* 0x0000001000107312 */ /* 0x020e220000301c00 */
[----:B------:R-:W-:-:S05]  /*7810*/  CS2R R18, SRZ ;  /* 0x0000000000127805 */ /* 0x000fca000001ff00 */
[----:B0-----:R-:W-:Y:S01]  /*7820*/  STG.E.128 desc[UR36][R2.64], R16 ;  /* 0x0000001002007986 */ /* 0x001fe2000c101d24 */
[----:B------:R-:W-:Y:S05]  /*7830*/  EXIT ;  /* 0x000000000000794d */ /* 0x000fea0003800000 */
.L_x_21391:
        /* <DEDUP_REMOVED lines=21> */
.L_x_21396:
[----:B------:R-:W-:Y:S05]  /*7990*/  BSYNC B0 ;  /* 0x0000000000007941 */ /* 0x000fea0003800000 */
.L_x_21395:
[----:B------:R-:W-:-:S05]  /*79a0*/  LOP3.LUT R5, R0, R5, RZ, 0xfc, !PT ;  /* 0x0000000500057212 */ /* 0x000fca00078efcff */
[----:B------:R-:W-:Y:S01]  /*79b0*/  STG.E.U8 desc[UR36][R2.64], R5 ;  /* 0x0000000502007986 */ /* 0x000fe2000c101124 */
[----:B------:R-:W-:Y:S05]  /*79c0*/  EXIT ;  /* 0x000000000000794d */ /* 0x000fea0003800000 */
.L_x_21394:
        /* <DEDUP_REMOVED lines=13> */
.L_x_21398:
[----:B------:R-:W-:Y:S01]  /*7aa0*/  IMAD.MOV.U32 R0, RZ, RZ, 0x7f ;  /* 0x0000007fff007424 */ /* 0x000fe200078e00ff */
[----:B------:R-:W-:-:S04]  /*7ab0*/  ISETP.GT.U32.AND P0, PT, R4, 0x7f800000, PT ;  /* 0x7f8000000400780c */ /* 0x000fc80003f04070 */
[----:B------:R-:W-:-:S09]  /*7ac0*/  SEL R0, R0, 0x7c, P0 ;  /* 0x0000007c00007807 */ /* 0x000fd20000000000 */
.L_x_21399:
[----:B------:R-:W-:Y:S05]  /*7ad0*/  BSYNC B0 ;  /* 0x0000000000007941 */ /* 0x000fea0003800000 */
.L_x_21397:
[----:B------:R-:W-:-:S04]  /*7ae0*/  LOP3.LUT R4, R17, 0x80000000, RZ, 0xc0, !PT ;  /* 0x8000000011047812 */ /* 0x000fc800078ec0ff */
[----:B------:R-:W-:-:S04]  /*7af0*/  SHF.R.U32.HI R5, RZ, 0x18, R4 ;  /* 0x00000018ff057819 */ /* 0x000fc80000011604 */
[----:B------:R-:W-:-:S05]  /*7b00*/  LOP3.LUT R5, R0, R5, RZ, 0xfc, !PT ;  /* 0x0000000500057212 */ /* 0x000fca00078efcff */
[----:B------:R-:W-:Y:S01]  /*7b10*/  STG.E.U8 desc[UR36][R2.64], R5 ;  /* 0x0000000502007986 */ /* 0x000fe2000c101124 */
[----:B------:R-:W-:Y:S05]  /*7b20*/  EXIT ;  /* 0x000000000000794d */ /* 0x000fea0003800000 */
.L_x_21393:
[----:B-----5:R-:W0:Y:S02]  /*7b30*/  I2F.S64 R0, R16 ;  /* 0x0000001000007312 */ /* 0x020e240000301400 */
[----:B0-----:R-:W-:-:S05]  /*7b40*/  F2FP.BF16.F32.PACK_AB R0, RZ, R0 ;  /* 0x00000000ff00723e */ /* 0x001fca00000010ff */
[----:B------:R-:W-:Y:S01]  /*7b50*/  STG.E.U16 desc[UR36][R2.64], R0 ;  /* 0x0000000002007986 */ /* 0x000fe2000c101524 */
[----:B------:R-:W-:Y:S05]  /*7b60*/  EXIT ;  /* 0x000000000000794d */ /* 0x000fea0003800000 */
.L_x_21390:
        /* <DEDUP_REMOVED lines=10> */
.L_x_21402:
        /* <DEDUP_REMOVED lines=17> */
.L_x_21405:
[----:B------:R-:W-:-:S04]  /*7d20*/  LOP3.LUT R0, R17, 0x80000000, RZ, 0xc0, !PT ;  /* 0x8000000011007812 */ /* 0x000fc800078ec0ff */
[----:B------:R-:W-:-:S04]  /*7d30*/  SHF.R.U32.HI R5, RZ, 0x18, R0 ;  /* 0x00000018ff057819 */ /* 0x000fc80000011600 */
[----:B------:R-:W-:-:S04]  /*7d40*/  LOP3.LUT R4, R4, R5, RZ, 0xfc, !PT ;  /* 0x0000000504047212 */ /* 0x000fc800078efcff */
[----:B------:R-:W-:-:S07]  /*7d50*/  PRMT R0, R4, 0x7610, R0 ;  /* 0x0000761004007816 */ /* 0x000fce0000000000 */
.L_x_21404:
[----:B------:R-:W-:Y:S05]  /*7d60*/  BSYNC B0 ;  /* 0x0000000000007941 */ /* 0x000fea0003800000 */
.L_x_21403:
[----:B------:R-:W-:Y:S01]  /*7d70*/  STG.E.U8 desc[UR36][R2.64], R0 ;  /* 0x0000000002007986 */ /* 0x000fe2000c101124 */
[----:B------:R-:W-:Y:S05]  /*7d80*/  EXIT ;  /* 0x000000000000794d */ /* 0x000fea0003800000 */
.L_x_21401:
        /* <DEDUP_REMOVED lines=17> */
.L_x_21408:
[----:B------:R-:W-:-:S04]  /*7ea0*/  LOP3.LUT R0, R17, 0x80000000, RZ, 0xc0, !PT ;  /* 0x8000000011007812 */ /* 0x000fc800078ec0ff */
[----:B------:R-:W-:-:S04]  /*7eb0*/  SHF.R.U32.HI R5, RZ, 0x18, R0 ;  /* 0x00000018ff057819 */ /* 0x000fc80000011600 */
[----:B------:R-:W-:-:S04]  /*7ec0*/  LOP3.LUT R4, R4, R5, RZ, 0xfc, !PT ;  /* 0x0000000504047212 */ /* 0x000fc800078efcff */
[----:B------:R-:W-:-:S07]  /*7ed0*/  PRMT R0, R4, 0x7610, R0 ;  /* 0x0000761004007816 */ /* 0x000fce0000000000 */
.L_x_21407:
[----:B------:R-:W-:Y:S05]  /*7ee0*/  BSYNC B0 ;  /* 0x0000000000007941 */ /* 0x000fea0003800000 */
.L_x_21406:
[----:B------:R-:W-:Y:S01]  /*7ef0*/  STG.E.U8 desc[UR36][R2.64], R0 ;  /* 0x0000000002007986 */ /* 0x000fe2000c101124 */
[----:B------:R-:W-:Y:S05]  /*7f00*/  EXIT ;  /* 0x000000000000794d */ /* 0x000fea0003800000 */
.L_x_21400:
        /* <DEDUP_REMOVED lines=22> */
.L_x_21383:
        /* <DEDUP_REMOVED lines=16> */
.L_x_21411:
[----:B------:R-:W-:Y:S05]  /*8170*/  EXIT ;  /* 0x000000000000794d */ /* 0x000fea0003800000 */
.L_x_21410:
[----:B-----5:R-:W-:Y:S01]  /*8180*/  STG.E.64 desc[UR36][R2.64], R16 ;  /* 0x0000001002007986 */ /* 0x020fe2000c101b24 */
[----:B------:R-:W-:Y:S05]  /*8190*/  EXIT ;  /* 0x000000000000794d */ /* 0x000fea0003800000 */
.L_x_21409:
[----:B-----5:R-:W-:Y:S01]  /*81a0*/  STG.E desc[UR36][R2.64], R16 ;  /* 0x0000001002007986 */ /* 0x020fe2000c101924 */
[----:B------:R-:W-:Y:S05]  /*81b0*/  EXIT ;  /* 0x000000000000794d */ /* 0x000fea0003800000 */
        .weak           $__internal_15_$__cuda_sm20_rem_s64
        .type           $__internal_15_$__cuda_sm20_rem_s64,@function
        .size           $__internal_15_$__cuda_sm20_rem_s64,(.L_x_57228 - $__internal_15_$__cuda_sm20_rem_s64)
$__internal_15_$__cuda_sm20_rem_s64:
        /* <DEDUP_REMOVED lines=23> */
[----:B------:R-:W-:Y:S01]  /*8330*/  IMAD.WIDE.U32 R14, R21, R8, RZ ;  /* 0x00000008150e7225 */ /* 0x000fe200078e00ff */
[----:B------:R-:W-:-:S03]  /*8340*/  ISETP.GE.AND P2, PT, R3, RZ, PT ;  /* 0x000000ff0300720c */ /* 0x000fc60003f46270 */
[----:B------:R-:W-:Y:S01]  /*8350*/  IMAD R12, R21, R9, R15 ;  /* 0x00000009150c7224 */ /* 0x000fe200078e020f */
[----:B------:R-:W-:-:S03]  /*8360*/  IADD3 R11, P0, RZ, -R14, RZ ;  /* 0x8000000eff0b7210 */ /* 0x000fc60007f1e0ff */
[----:B------:R-:W-:Y:S02]  /*8370*/  IMAD R12, R13, R8, R12 ;  /* 0x000000080d0c7224 */ /* 0x000fe400078e020c */
[----:B------:R-:W-:-:S04]  /*8380*/  IMAD.HI.U32 R20, R21, R11, RZ ;  /* 0x0000000b15147227 */ /* 0x000fc800078e00ff */
[----:B------:R-:W-:-:S04]  /*8390*/  IMAD.X R14, RZ, RZ, ~R12, P0 ;  /* 0x000000ffff0e7224 */ /* 0x000fc800000e0e0c */
[----:B------:R-:W-:-:S04]  /*83a0*/  IMAD.WIDE.U32 R20, P0, R21, R14, R20 ;  /* 0x0000000e15147225 */ /* 0x000fc80007800014 */
[C---:B------:R-:W-:Y:S02]  /*83b0*/  IMAD R15, R13.reuse, R14, RZ ;  /* 0x0000000e0d0f7224 */ /* 0x040fe400078e02ff */
[----:B------:R-:W-:Y:S01]  /*83c0*/  IMAD.HI.U32 R12, P3, R13, R11, R20 ;  /* 0x0000000b0d0c7227 */ /* 0x000fe20007860014 */
[----:B------:R-:W-:-:S03]  /*83d0*/  IADD3 R11, P5, RZ, -R0, RZ ;  /* 0x80000000ff0b7210 */ /* 0x000fc60007fbe0ff */
[----:B------:R-:W-:Y:S01]  /*83e0*/  IMAD.HI.U32 R14, R13, R14, RZ ;  /* 0x0000000e0d0e7227 */ /* 0x000fe200078e00ff */
[----:B------:R-:W-:Y:S02]  /*83f0*/  SEL R11, R11, R0, !P2 ;  /* 0x000000000b0b7207 */ /* 0x000fe40005000000 */
[----:B------:R-:W-:Y:S01]  /*8400*/  IADD3 R12, P4, R15, R12, RZ ;  /* 0x0000000c0f0c7210 */ /* 0x000fe20007f9e0ff */
[----:B------:R-:W-:Y:S02]  /*8410*/  IMAD.X R15, RZ, RZ, ~R3, P5 ;  /* 0x000000ffff0f7224 */ /* 0x000fe400028e0e03 */
[----:B------:R-:W-:Y:S02]  /*8420*/  IMAD.X R14, R14, 0x1, R13, P0 ;  /* 0x000000010e0e7824 */ /* 0x000fe400000e060d */
[----:B------:R-:W-:Y:S01]  /*8430*/  IMAD.HI.U32 R20, R12, R11, RZ ;  /* 0x0000000b0c147227 */ /* 0x000fe200078e00ff */
[----:B------:R-:W-:Y:S02]  /*8440*/  SEL R15, R15, R3, !P2 ;  /* 0x000000030f0f7207 */ /* 0x000fe40005000000 */
[----:B------:R-:W-:Y:S01]  /*8450*/  IADD3.X R14, RZ, RZ, R14, P4, P3 ;  /* 0x000000ffff0e7210 */ /* 0x000fe200027e640e */
[----:B------:R-:W-:-:S02]  /*8460*/  IMAD.MOV.U32 R21, RZ, RZ, RZ ;  /* 0x000000ffff157224 */ /* 0x000fc400078e00ff */
        /* <DEDUP_REMOVED lines=28> */
[----:B------:R-:W-:-:S04]  /*8630*/  ISETP.NE.AND.EX P0, PT, R10, RZ, PT, P0 ;  /* 0x000000ff0a00720c */ /* 0x000fc80003f05300 */
[----:B------:R-:W-:Y:S01]  /*8640*/  SEL R9, R6, R9, !P2 ;  /* 0x0000000906097207 */ /* 0x000fe20005000000 */
[----:B------:R-:W-:Y:S01]  /*8650*/  IMAD.MOV.U32 R6, RZ, RZ, R7 ;  /* 0x000000ffff067224 */ /* 0x000fe200078e0007 */
[----:B------:R-:W-:Y:S01]  /*8660*/  SEL R8, R8, 0xffffffff, P0 ;  /* 0xffffffff08087807 */ /* 0x000fe20000000000 */
[----:B------:R-:W-:Y:S01]  /*8670*/  IMAD.MOV.U32 R7, RZ, RZ, 0x0 ;  /* 0x00000000ff077424 */ /* 0x000fe200078e00ff */
[----:B------:R-:W-:-:S03]  /*8680*/  SEL R9, R9, 0xffffffff, P0 ;  /* 0xffffffff09097807 */ /* 0x000fc60000000000 */
[----:B------:R-:W-:Y:S05]  /*8690*/  RET.REL.NODEC R6 `(_ZN2at6native27unrolled_elementwise_kernelINS0_13AUnaryFunctorIlllZZZNS0_16fmod_kernel_cudaERNS_18TensorIteratorBaseEENKUlvE_clEvENKUlvE2_clEvEUlllE_EESt5arrayIPcLm2EELi4E23TrivialOffsetCalculatorILi1EjESD_NS0_6memory12LoadWithCastILi1EEENSE_13StoreWithCastILi1EEEEEviT_T0_T2_T3_T4_T5_) ;  /* 0xffffff7806587950 */ /* 0x000fea0003c3ffff */
.L_x_21412:
        /* <DEDUP_REMOVED lines=14> */
.L_x_57228:


//--------------------- .text._ZN2at6native18elementwise_kernelILi128ELi2EZNS0_22gpu_kernel_impl_nocastINS0_13AUnaryFunctorIlllZZZNS0_16fmod_kernel_cudaERNS_18TensorIteratorBaseEENKUlvE_clEvENKUlvE2_clEvEUlllE_EEEEvS5_RKT_EUliE_EEviT1_ --------------------------
	.section	.text._ZN2at6native18elementwise_kernelILi128ELi2EZNS0_22gpu_kernel_impl_nocastINS0_13AUnaryFunctorIlllZZZNS0_16fmod_kernel_cudaERNS_18TensorIteratorBaseEENKUlvE_clEvENKUlvE2_clEvEUlllE_EEEEvS5_RKT_EUliE_EEviT1_,"ax",@progbits
	.align	128
        .global         _ZN2at6native18elementwise_kernelILi128ELi2EZNS0_22gpu_kernel_impl_nocastINS0_13AUnaryFunctorIlllZZZNS0_16fmod_kernel_cudaERNS_18TensorIteratorBaseEENKUlvE_clEvENKUlvE2_clEvEUlllE_EEEEvS5_RKT_EUliE_EEviT1_
        .type           _ZN2at6native18elementwise_kernelILi128ELi2EZNS0_22gpu_kernel_impl_nocastINS0_13AUnaryFunctorIlllZZZNS0_16fmod_kernel_cudaERNS_18TensorIteratorBaseEENKUlvE_clEvENKUlvE2_clEvEUlllE_EEEEvS5_RKT_EUliE_EEviT1_,@function
        .size           _ZN2at6native18elementwise_kernelILi128ELi2EZNS0_22gpu_kernel_impl_nocastINS0_13AUnaryFunctorIlllZZZNS0_16fmod_kernel_cudaERNS_18TensorIteratorBaseEENKUlvE_clEvENKUlvE2_clEvEUlllE_EEEEvS5_RKT_EUliE_EEviT1_,(.L_x_57229 - _ZN2at6native18elementwise_kernelILi128ELi2EZNS0_22gpu_kernel_impl_nocastINS0_13AUnaryFunctorIlllZZZNS0_16fmod_kernel_cudaERNS_18TensorIteratorBaseEENKUlvE_clEvENKUlvE2_clEvEUlllE_EEEEvS5_RKT_EUliE_EEviT1_)
        .other          _ZN2at6native18elementwise_kernelILi128ELi2EZNS0_22gpu_kernel_impl_nocastINS0_13AUnaryFunctorIlllZZZNS0_16fmod_kernel_cudaERNS_18TensorIteratorBaseEENKUlvE_clEvENKUlvE2_clEvEUlllE_EEEEvS5_RKT_EUliE_EEviT1_,@"STO_CUDA_ENTRY STV_DEFAULT"
_ZN2at6native18elementwise_kernelILi128ELi2EZNS0_22gpu_kernel_impl_nocastINS0_13AUnaryFunctorIlllZZZNS0_16fmod_kernel_cudaERNS_18TensorIteratorBaseEENKUlvE_clEvENKUlvE2_clEvEUlllE_EEEEvS5_RKT_EUliE_EEviT1_:
.text._ZN2at6native18elementwise_kernelILi128ELi2EZNS0_22gpu_kernel_impl_nocastINS0_13AUnaryFunctorIlllZZZNS0_16fmod_kernel_cudaERNS_18TensorIteratorBaseEENKUlvE_clEvENKUlvE2_clEvEUlllE_EEEEvS5_RKT_EUliE_EEviT1_:
[----:B------:R-:W-:Y:S01]  /*0000*/  LDC R1, c[0x0][0x28] ;  /* 0x00000a00ff017b82 */ /* 0x000fe20000000800 */
[----:B------:R-:W0:Y:S01]  /*0010*/  S2R R0, SR_CTAID.X ;  /* 0x0000000000007919 */ /* 0x000e220000002500 */
[----:B------:R-:W-:Y:S01]  /*0020*/  ULDC UR4, c[0x0][0x210] ;  /* 0x0000840000047ab9 */ /* 0x000fe20000000800 */
[----:B------:R-:W-:Y:S01]  /*0030*/  ULDC.64 UR6, c[0x0][0x428] ;  /* 0x00010a0000067ab9 */ /* 0x000fe20000000a00 */
[----:B------:R-:W-:Y:S01]  /*0040*/  BSSY B0, `(.L_x_21413) ;  /* 0x000015d000007945 */ /* 0x000fe20003800000 */
[----:B------:R-:W0:Y:S02]  /*0050*/  S2R R5, SR_TID.X ;  /* 0x0000000000057919 */ /* 0x000e240000002100 */
[----:B0-----:R-:W-:-:S04]  /*0060*/  LEA R9, R0, R5, 0x8 ;  /* 0x0000000500097211 */ /* 0x001fc800078e40ff */
[----:B------:R-:W-:Y:S01]  /*0070*/  ISETP.GE.AND P0, PT, R9, UR4, PT ;  /* 0x0000000409007c0c */ /* 0x000fe2000bf06270 */
[----:B------:R-:W-:-:S12]  /*0080*/  ULDC.64 UR4, c[0x0][0x208] ;  /* 0x0000820000047ab9 */ /* 0x000fd80000000a00 */
        /* <DEDUP_REMOVED lines=8> */
[----:B------:R-:W-:-:S07]  /*0110*/  ISETP.NE.AND P0, PT, R4, 0x1, PT ;  /* 0x000000010400780c */ /* 0x000fce0003f05270 */
        /* <DEDUP_REMOVED lines=282> */
[----:B------:R-:W-:Y:S01]  /*12c0*/  IADD3 R6, -R11, RZ, RZ ;  /* 0x000000ff0b067210 */ /* 0x000fe20007ffe1ff */
[----:B------:R-:W1:Y:S04]  /*12d0*/  @P0 LDC R15, c[0x0][0x33c] ;  /* 0x0000cf00ff0f0b82 */ /* 0x000e680000000800 */
[----:B------:R-:W-:-:S04]  /*12e0*/  IMAD R6, R6, UR10, R7 ;  /* 0x0000000a06067c24 */ /* 0x000fc8000f8e0207 */
[----:B------:R-:W2:Y:S01]  /*12f0*/  @P0 LDC.64 R8, c[0x0][0x408] ;  /* 0x00010200ff080b82 */ /* 0x000ea20000000a00 */
[C---:B------:R-:W-:Y:S02]  /*1300*/  IMAD R3, R6.reuse, UR8, R3 ;  /* 0x0000000806037c24 */ /* 0x040fe4000f8e0203 */
[----:B------:R-:W-:Y:S02]  /*1310*/  IMAD R2, R6, UR9, R2 ;  /* 0x0000000906027c24 */ /* 0x000fe4000f8e0202 */
[----:B0-----:R-:W-:-:S05]  /*1320*/  @P0 IMAD.HI.U32 R4, R11, R12, R10 ;  /* 0x0000000c0b040227 */ /* 0x001fca00078e000a */
[----:B------:R-:W-:-:S05]  /*1330*/  @P0 SHF.R.U32.HI R4, RZ, R13, R4 ;  /* 0x0000000dff040219 */ /* 0x000fca0000011604 */
[----:B------:R-:W-:-:S04]  /*1340*/  @P0 IMAD.MOV R10, RZ, RZ, -R4 ;  /* 0x000000ffff0a0224 */ /* 0x000fc800078e0a04 */
[----:B-1----:R-:W-:-:S04]  /*1350*/  @P0 IMAD R10, R10, R15, R11 ;  /* 0x0000000f0a0a0224 */ /* 0x002fc800078e020b */
[C---:B--2---:R-:W-:Y:S02]  /*1360*/  @P0 IMAD R3, R10.reuse, R8, R3 ;  /* 0x000000080a030224 */ /* 0x044fe400078e0203 */
[----:B------:R-:W-:-:S07]  /*1370*/  @P0 IMAD R2, R10, R9, R2 ;  /* 0x000000090a020224 */ /* 0x000fce00078e0202 */
.L_x_21415:
        /* <DEDUP_REMOVED lines=14> */
[----:B------:R-:W-:Y:S05]  /*1460*/  CALL.REL.NOINC `($__internal_16_$__cuda_sm20_rem_s64) ;  /* 0x0000001400d47944 */ /* 0x000fea0003c00000 */
[----:B------:R-:W-:Y:S01]  /*1470*/  IMAD.MOV.U32 R6, RZ, RZ, R4 ;  /* 0x000000ffff067224 */ /* 0x000fe200078e0004 */
[----:B------:R-:W-:Y:S06]  /*1480*/  BRA `(.L_x_21418) ;  /* 0x0000000000507947 */ /* 0x000fec0003800000 */
.L_x_21417:
[----:B------:R-:W0:Y:S01]  /*1490*/  I2F.U32.RP R4, R8 ;  /* 0x0000000800047306 */ /* 0x000e220000209000 */
[----:B------:R-:W-:Y:S01]  /*14a0*/  IADD3 R9, RZ, -R8, RZ ;  /* 0x80000008ff097210 */ /* 0x000fe20007ffe0ff */
[----:B------:R-:W-:Y:S01]  /*14b0*/  ULDC UR8, c[0x0][0x428] ;  /* 0x00010a0000087ab9 */ /* 0x000fe20000000800 */
[----:B------:R-:W-:-:S05]  /*14c0*/  ISETP.NE.U32.AND P1, PT, R8, RZ, PT ;  /* 0x000000ff0800720c */ /* 0x000fca0003f25070 */
[----:B0-----:R-:W0:Y:S02]  /*14d0*/  MUFU.RCP R4, R4 ;  /* 0x0000000400047308 */ /* 0x001e240000001000 */
[----:B0-----:R-:W-:-:S06]  /*14e0*/  IADD3 R6, R4, 0xffffffe, RZ ;  /* 0x0ffffffe04067810 */ /* 0x001fcc0007ffe0ff */
[----:B------:R0:W1:Y:S02]  /*14f0*/  F2I.FTZ.U32.TRUNC.NTZ R7, R6 ;  /* 0x0000000600077305 */ /* 0x000064000021f000 */
[----:B0-----:R-:W-:Y:S01]  /*1500*/  HFMA2.MMA R6, -RZ, RZ, 0, 0 ;  /* 0x00000000ff067435 */ /* 0x001fe200000001ff */
[----:B-1----:R-:W-:-:S09]  /*1510*/  IMAD R9, R9, R7, RZ ;  /* 0x0000000709097224 */ /* 0x002fd200078e02ff */
[----:B------:R-:W-:-:S06]  /*1520*/  IMAD.HI.U32 R7, R7, R9, R6 ;  /* 0x0000000907077227 */ /* 0x000fcc00078e0006 */
[----:B------:R-:W-:-:S04]  /*1530*/  IMAD.HI.U32 R7, R7, UR8, RZ ;  /* 0x0000000807077c27 */ /* 0x000fc8000f8e00ff */
[----:B------:R-:W-:-:S04]  /*1540*/  IMAD.MOV R7, RZ, RZ, -R7 ;  /* 0x000000ffff077224 */ /* 0x000fc800078e0a07 */
[----:B------:R-:W-:Y:S02]  /*1550*/  IMAD R9, R8, R7, UR8 ;  /* 0x0000000808097e24 */ /* 0x000fe4000f8e0207 */
[----:B------:R-:W-:-:S03]  /*1560*/  IMAD.MOV.U32 R7, RZ, RZ, RZ ;  /* 0x000000ffff077224 */ /* 0x000fc600078e00ff */
[----:B------:R-:W-:-:S13]  /*1570*/  ISETP.GE.U32.AND P0, PT, R9, R8, PT ;  /* 0x000000080900720c */ /* 0x000fda0003f06070 */
[----:B------:R-:W-:-:S04]  /*1580*/  @P0 IADD3 R9, -R8, R9, RZ ;  /* 0x0000000908090210 */ /* 0x000fc80007ffe1ff */
[----:B------:R-:W-:-:S13]  /*1590*/  ISETP.GE.U32.AND P0, PT, R9, R8, PT ;  /* 0x000000080900720c */ /* 0x000fda0003f06070 */
[----:B------:R-:W-:Y:S02]  /*15a0*/  @P0 IADD3 R9, -R8, R9, RZ ;  /* 0x0000000908090210 */ /* 0x000fe40007ffe1ff */
[----:B------:R-:W-:-:S04]  /*15b0*/  @!P1 LOP3.LUT R9, RZ, R8, RZ, 0x33, !PT ;  /* 0x00000008ff099212 */ /* 0x000fc800078e33ff */
[----:B------:R-:W-:-:S07]  /*15c0*/  MOV R6, R9 ;  /* 0x0000000900067202 */ /* 0x000fce0000000f00 */
.L_x_21418:
[----:B------:R-:W-:Y:S05]  /*15d0*/  BSYNC B1 ;  /* 0x0000000000017941 */ /* 0x000fea0003800000 */
.L_x_21416:
[----:B------:R0:W-:Y:S01]  /*15e0*/  STG.E.64 desc[UR4][R2.64], R6 ;  /* 0x0000000602007986 */ /* 0x0001e2000c101b04 */
[----:B------:R-:W-:-:S04]  /*15f0*/  LEA R0, R0, R5, 0x8 ;  /* 0x0000000500007211 */ /* 0x000fc800078e40ff */
[----:B------:R-:W-:-:S07]  /*1600*/  IADD3 R9, R0, 0x80, RZ ;  /* 0x0000008000097810 */ /* 0x000fce0007ffe0ff */
.L_x_21414:
[----:B------:R-:W-:Y:S05]  /*1610*/  BSYNC B0 ;  /* 0x0000000000007941 */ /* 0x000fea0003800000 */
.L_x_21413:
[----:B------:R-:W-:Y:S02]  /*1620*/  ULDC UR8, c[0x0][0x210] ;  /* 0x0000840000087ab9 */ /* 0x000fe40000000800 */
[----:B------:R-:W-:-:S13]  /*1630*/  ISETP.GE.AND P0, PT, R9, UR8, PT ;  /* 0x0000000809007c0c */ /* 0x000fda000bf06270 */
[----:B------:R-:W-:Y:S05]  /*1640*/  @P0 EXIT ;  /* 0x000000000000094d */ /* 0x000fea0003800000 */
[----:B------:R-:W1:Y:S01]  /*1650*/  LDC R8, c[0x0][0x218] ;  /* 0x00008600ff087b82 */ /* 0x000e620000000800 */
[----:B------:R-:W-:Y:S01]  /*1660*/  HFMA2.MMA R0, -RZ, RZ, 0, 0 ;  /* 0x00000000ff007435 */ /* 0x000fe200000001ff */
[----:B0-----:R-:W-:Y:S01]  /*1670*/  IMAD.MOV.U32 R3, RZ, RZ, RZ ;  /* 0x000000ffff037224 */ /* 0x001fe200078e00ff */
[----:B-1----:R-:W-:-:S13]  /*1680*/  ISETP.NE.AND P0, PT, R8, RZ, PT ;  /* 0x000000ff0800720c */ /* 0x002fda0003f05270 */
[----:B------:R-:W-:Y:S05]  /*1690*/  @!P0 BRA `(.L_x_21419) ;  /* 0x0000001000a88947 */ /* 0x000fea0003800000 */
[----:B------:R-:W-:Y:S01]  /*16a0*/  MOV R2, RZ ;  /* 0x000000ff00027202 */ /* 0x000fe20000000f00 */
[----:B------:R-:W-:Y:S01]  /*16b0*/  ULDC.64 UR8, c[0x0][0x220] ;  /* 0x0000880000087ab9 */ /* 0x000fe20000000a00 */
[----:B------:R-:W-:Y:S02]  /*16c0*/  MOV R3, R9 ;  /* 0x0000000900037202 */ /* 0x000fe40000000f00 */
        /* <DEDUP_REMOVED lines=282> */
[----:B------:R-:W-:-:S03]  /*2870*/  @P0 MOV R6, RZ ;  /* 0x000000ff00060202 */ /* 0x000fc60000000f00 */
[----:B------:R-:W1:Y:S01]  /*2880*/  @P0 LDC R11, c[0x0][0x33c] ;  /* 0x0000cf00ff0b0b82 */ /* 0x000e620000000800 */
[----:B------:R-:W-:-:S04]  /*2890*/  IMAD.MOV R4, RZ, RZ, -R7 ;  /* 0x000000ffff047224 */ /* 0x000fc800078e0a07 */
[----:B------:R-:W-:-:S03]  /*28a0*/  IMAD R4, R4, UR10, R5 ;  /* 0x0000000a04047c24 */ /* 0x000fc6000f8e0205 */
        /* <DEDUP_REMOVED lines=9> */
.L_x_21419:
        /* <DEDUP_REMOVED lines=17> */
.L_x_21421:
        /* <DEDUP_REMOVED lines=11> */
[----:B------:R-:W-:-:S05]  /*2b00*/  IMAD.HI.U32 R7, R7, UR8, RZ ;  /* 0x0000000807077c27 */ /* 0x000fca000f8e00ff */
[----:B------:R-:W-:-:S05]  /*2b10*/  IADD3 R7, -R7, RZ, RZ ;  /* 0x000000ff07077210 */ /* 0x000fca0007ffe1ff */
[----:B------:R-:W-:-:S05]  /*2b20*/  IMAD R7, R4, R7, UR8 ;  /* 0x0000000804077e24 */ /* 0x000fca000f8e0207 */
[----:B------:R-:W-:-:S13]  /*2b30*/  ISETP.GE.U32.AND P0, PT, R7, R4, PT ;  /* 0x000000040700720c */ /* 0x000fda0003f06070 */
[----:B------:R-:W-:-:S05]  /*2b40*/  @P0 IMAD.IADD R7, R7, 0x1, -R4 ;  /* 0x0000000107070824 */ /* 0x000fca00078e0a04 */
[----:B------:R-:W-:-:S13]  /*2b50*/  ISETP.GE.U32.AND P0, PT, R7, R4, PT ;  /* 0x000000040700720c */ /* 0x000fda0003f06070 */
[----:B------:R-:W-:Y:S02]  /*2b60*/  @P0 IADD3 R7, -R4, R7, RZ ;  /* 0x0000000704070210 */ /* 0x000fe40007ffe1ff */
[----:B------:R-:W-:-:S04]  /*2b70*/  @!P1 LOP3.LUT R7, RZ, R4, RZ, 0x33, !PT ;  /* 0x00000004ff079212 */ /* 0x000fc800078e33ff */
[----:B------:R-:W-:-:S07]  /*2b80*/  MOV R4, R7 ;  /* 0x0000000700047202 */ /* 0x000fce0000000f00 */
.L_x_21422:
[----:B------:R-:W-:Y:S05]  /*2b90*/  BSYNC B0 ;  /* 0x0000000000007941 */ /* 0x000fea0003800000 */
.L_x_21420:
[----:B------:R-:W-:Y:S01]  /*2ba0*/  STG.E.64 desc[UR4][R2.64], R4 ;  /* 0x0000000402007986 */ /* 0x000fe2000c101b04 */
[----:B------:R-:W-:Y:S05]  /*2bb0*/  EXIT ;  /* 0x000000000000794d */ /* 0x000fea0003800000 */
        .weak           $__internal_16_$__cuda_sm20_rem_s64
        .type           $__internal_16_$__cuda_sm20_rem_s64,@function
        .size           $__internal_16_$__cuda_sm20_rem_s64,(.L_x_57229 - $__internal_16_$__cuda_sm20_rem_s64)
$__internal_16_$__cuda_sm20_rem_s64:
        /* <DEDUP_REMOVED lines=18> */
[----:B------:R-:W-:-:S04]  /*2ce0*/  IMAD.HI.U32 R17, R11, R17, RZ ;  /* 0x000000110b117227 */ /* 0x000fc800078e00ff */
[----:B------:R-:W-:-:S05]  /*2cf0*/  IMAD.HI.U32 R12, P1, R11, R15, R12 ;  /* 0x0000000f0b0c7227 */ /* 0x000fca000782000c */
[----:B------:R-:W-:Y:S02]  /*2d00*/  IADD3 R13, P2, R19, R12, RZ ;  /* 0x0000000c130d7210 */ /* 0x000fe40007f5e0ff */
[----:B------:R-:W-:-:S03]  /*2d10*/  IADD3.X R12, R17, R11, RZ, P0, !PT ;  /* 0x0000000b110c7210 */ /* 0x000fc600007fe4ff */
[C---:B------:R-:W-:Y:S01]  /*2d20*/  IMAD.WIDE.U32 R10, R13.reuse, R6, RZ ;  /* 0x000000060d0a7225 */ /* 0x040fe200078e00ff */
[----:B------:R-:W-:Y:S02]  /*2d30*/  IADD3.X R15, RZ, RZ, R12, P2, P1 ;  /* 0x000000ffff0f7210 */ /* 0x000fe400017e240c */
[----:B------:R-:W-:Y:S01]  /*2d40*/  ISETP.LE.AND P1, PT, RZ, UR7, PT ;  /* 0x00000007ff007c0c */ /* 0x000fe2000bf23270 */
[----:B------:R-:W-:Y:S01]  /*2d50*/  IMAD R11, R13, R7, R11 ;  /* 0x000000070d0b7224 */ /* 0x000fe200078e020b */
[----:B------:R-:W-:Y:S02]  /*2d60*/  IADD3 R17, P0, RZ, -R10, RZ ;  /* 0x8000000aff117210 */ /* 0x000fe40007f1e0ff */
[----:B------:R-:W-:Y:S01]  /*2d70*/  IADD3 R10, P4, RZ, -UR6, RZ ;  /* 0x80000006ff0a7c10 */ /* 0x000fe2000ff9e0ff */
[----:B------:R-:W-:Y:S02]  /*2d80*/  IMAD R11, R15, R6, R11 ;  /* 0x000000060f0b7224 */ /* 0x000fe400078e020b */
[----:B------:R-:W-:-:S03]  /*2d90*/  IMAD.HI.U32 R12, R13, R17, RZ ;  /* 0x000000110d0c7227 */ /* 0x000fc600078e00ff */
[----:B------:R-:W-:-:S05]  /*2da0*/  IADD3.X R14, RZ, ~R11, RZ, P0, !PT ;  /* 0x8000000bff0e7210 */ /* 0x000fca00007fe4ff */
[----:B------:R-:W-:-:S04]  /*2db0*/  IMAD.WIDE.U32 R12, P0, R13, R14, R12 ;  /* 0x0000000e0d0c7225 */ /* 0x000fc8000780000c */
[C---:B------:R-:W-:Y:S02]  /*2dc0*/  IMAD R11, R15.reuse, R14, RZ ;  /* 0x0000000e0f0b7224 */ /* 0x040fe400078e02ff */
[----:B------:R-:W-:Y:S01]  /*2dd0*/  IMAD.HI.U32 R12, P2, R15, R17, R12 ;  /* 0x000000110f0c7227 */ /* 0x000fe2000784000c */
[----:B------:R-:W-:-:S03]  /*2de0*/  SEL R13, R10, UR6, !P1 ;  /* 0x000000060a0d7c07 */ /* 0x000fc6000c800000 */
[----:B------:R-:W-:Y:S01]  /*2df0*/  IMAD.HI.U32 R10, R15, R14, RZ ;  /* 0x0000000e0f0a7227 */ /* 0x000fe200078e00ff */
[----:B------:R-:W-:-:S03]  /*2e00*/  IADD3 R12, P3, R11, R12, RZ ;  /* 0x0000000c0b0c7210 */ /* 0x000fc60007f7e0ff */
[----:B------:R-:W-:Y:S01]  /*2e10*/  IMAD.X R14, RZ, RZ, ~UR7, P4 ;  /* 0x80000007ff0e7e24 */ /* 0x000fe2000a0e06ff */
[----:B------:R-:W-:Y:S01]  /*2e20*/  IADD3.X R11, R10, R15, RZ, P0, !PT ;  /* 0x0000000f0a0b7210 */ /* 0x000fe200007fe4ff */
[----:B------:R-:W-:-:S03]  /*2e30*/  IMAD.HI.U32 R10, R12, R13, RZ ;  /* 0x0000000d0c0a7227 */ /* 0x000fc600078e00ff */
[----:B------:R-:W-:Y:S02]  /*2e40*/  SEL R15, R14, UR7, !P1 ;  /* 0x000000070e0f7c07 */ /* 0x000fe4000c800000 */
[----:B------:R-:W-:Y:S01]  /*2e50*/  IADD3.X R14, RZ, RZ, R11, P3, P2 ;  /* 0x000000ffff0e7210 */ /* 0x000fe20001fe440b */
[----:B------:R-:W-:-:S04]  /*2e60*/  HFMA2.MMA R11, -RZ, RZ, 0, 0 ;  /* 0x00000000ff0b7435 */ /* 0x000fc800000001ff */
[----:B------:R-:W-:-:S04]  /*2e70*/  IMAD R17, R14, R15, RZ ;  /* 0x0000000f0e117224 */ /* 0x000fc800078e02ff */
[----:B------:R-:W-:-:S04]  /*2e80*/  IMAD.WIDE.U32 R10, R12, R15, R10 ;  /* 0x0000000f0c0a7225 */ /* 0x000fc800078e000a */
[----:B------:R-:W-:-:S04]  /*2e90*/  IMAD.HI.U32 R12, R14, R15, RZ ;  /* 0x0000000f0e0c7227 */ /* 0x000fc800078e00ff */
[----:B------:R-:W-:-:S05]  /*2ea0*/  IMAD.HI.U32 R10, P0, R14, R13, R10 ;  /* 0x0000000d0e0a7227 */ /* 0x000fca000780000a */
[----:B------:R-:W-:Y:S02]  /*2eb0*/  IADD3 R17, P2, R17, R10, RZ ;  /* 0x0000000a11117210 */ /* 0x000fe40007f5e0ff */
[----:B------:R-:W-:-:S03]  /*2ec0*/  IADD3.X R12, R12, RZ, RZ, P0, !PT ;  /* 0x000000ff0c0c7210 */ /* 0x000fc600007fe4ff */
[----:B------:R-:W-:Y:S01]  /*2ed0*/  IMAD.WIDE.U32 R10, R17, R6, RZ ;  /* 0x00000006110a7225 */ /* 0x000fe200078e00ff */
[----:B------:R-:W-:-:S03]  /*2ee0*/  IADD3.X R19, RZ, R12, RZ, P2, !PT ;  /* 0x0000000cff137210 */ /* 0x000fc600017fe4ff */
        /* <DEDUP_REMOVED lines=12> */
[CC--:B------:R-:W-:Y:S02]  /*2fb0*/  ISETP.GE.U32.AND.EX P0, PT, R13.reuse, R7.reuse, PT, P0 ;  /* 0x000000070d00720c */ /* 0x0c0fe40003f06100 */
[----:B------:R-:W-:Y:S02]  /*2fc0*/  IADD3.X R7, R13, ~R7, RZ, P2, !PT ;  /* 0x800000070d077210 */ /* 0x000fe400017fe4ff */
[----:B------:R-:W-:Y:S02]  /*2fd0*/  SEL R6, R6, R11, P0 ;  /* 0x0000000b06067207 */ /* 0x000fe40000000000 */
[----:B------:R-:W-:Y:S02]  /*2fe0*/  SEL R7, R7, R13, P0 ;  /* 0x0000000d07077207 */ /* 0x000fe40000000000 */
[----:B------:R-:W-:Y:S02]  /*2ff0*/  IADD3 R11, P2, RZ, -R6, RZ ;  /* 0x80000006ff0b7210 */ /* 0x000fe40007f5e0ff */
[----:B------:R-:W-:-:S02]  /*3000*/  ISETP.NE.U32.AND P0, PT, R4, RZ, PT ;  /* 0x000000ff0400720c */ /* 0x000fc40003f05070 */
[-C--:B------:R-:W-:Y:S02]  /*3010*/  IADD3.X R10, RZ, ~R7.reuse, RZ, P2, !PT ;  /* 0x80000007ff0a7210 */ /* 0x080fe400017fe4ff */
[----:B------:R-:W-:Y:S02]  /*3020*/  ISETP.NE.AND.EX P0, PT, R9, RZ, PT, P0 ;  /* 0x000000ff0900720c */ /* 0x000fe40003f05300 */
[----:B------:R-:W-:Y:S02]  /*3030*/  MOV R9, 0x0 ;  /* 0x0000000000097802 */ /* 0x000fe40000000f00 */
[----:B------:R-:W-:Y:S02]  /*3040*/  SEL R4, R11, R6, !P1 ;  /* 0x000000060b047207 */ /* 0x000fe40004800000 */
[----:B------:R-:W-:Y:S02]  /*3050*/  SEL R7, R10, R7, !P1 ;  /* 0x000000070a077207 */ /* 0x000fe40004800000 */
[----:B------:R-:W-:-:S02]  /*3060*/  SEL R4, R4, 0xffffffff, P0 ;  /* 0xffffffff04047807 */ /* 0x000fc40000000000 */
[----:B------:R-:W-:Y:S01]  /*3070*/  SEL R7, R7, 0xffffffff, P0 ;  /* 0xffffffff07077807 */ /* 0x000fe20000000000 */
[----:B------:R-:W-:Y:S06]  /*3080*/  RET.REL.NODEC R8 `(_ZN2at6native18elementwise_kernelILi128ELi2EZNS0_22gpu_kernel_impl_nocastINS0_13AUnaryFunctorIlllZZZNS0_16fmod_kernel_cudaERNS_18TensorIteratorBaseEENKUlvE_clEvENKUlvE2_clEvEUlllE_EEEEvS5_RKT_EUliE_EEviT1_) ;  /* 0xffffffcc08dc7950 */ /* 0x000fec0003c3ffff */
.L_x_21423:
        /* <DEDUP_REMOVED lines=15> */
.L_x_57229:


//--------------------- .text._ZN2at6native27unrolled_elementwise_kernelINS0_13AUnaryFunctorIlllZZZNS0_16fmod_kernel_cudaERNS_18TensorIteratorBaseEENKUlvE_clEvENKUlvE2_clEvEUlllE_EESt5arrayIPcLm2EELi4E23TrivialOffsetCalculatorILi1EjESD_NS0_6memory15LoadWithoutCastENSE_16StoreWithoutCastEEEviT_T0_T2_T3_T4_T5_ --------------------------
	.section	.text._ZN2at6native27unrolled_elementwise_kernelINS0_13AUnaryFunctorIlllZZZNS0_16fmod_kernel_cudaERNS_18TensorIteratorBaseEENKUlvE_clEvENKUlvE2_clEvEUlllE_EESt5arrayIPcLm2EELi4E23TrivialOffsetCalculatorILi1EjESD_NS0_6memory15LoadWithoutCastENSE_16StoreWithoutCastEEEviT_T0_T2_T3_T4_T5_,"ax",@progbits
	.align	128
        .global         _ZN2at6native27unrolled_elementwise_kernelINS0_13AUnaryFunctorIlllZZZNS0_16fmod_kernel_cudaERNS_18TensorIteratorBaseEENKUlvE_clEvENKUlvE2_clEvEUlllE_EESt5arrayIPcLm2EELi4E23TrivialOffsetCalculatorILi1EjESD_NS0_6memory15LoadWithoutCastENSE_16StoreWithoutCastEEEviT_T0_T2_T3_T4_T5_
        .type           _ZN2at6native27unrolled_elementwise_kernelINS0_13AUnaryFunctorIlllZZZNS0_16fmod_kernel_cudaERNS_18TensorIteratorBaseEENKUlvE_clEvENKUlvE2_clEvEUlllE_EESt5arrayIPcLm2EELi4E23TrivialOffsetCalculatorILi1EjESD_NS0_6memory15LoadWithoutCastENSE_16StoreWithoutCastEEEviT_T0_T2_T3_T4_T5_,@function
        .size           _ZN2at6native27unrolled_elementwise_kernelINS0_13AUnaryFunctorIlllZZZNS0_16fmod_kernel_cudaERNS_18TensorIteratorBaseEENKUlvE_clEvENKUlvE2_clEvEUlllE_EESt5arrayIPcLm2EELi4E23TrivialOffsetCalculatorILi1EjESD_NS0_6memory15LoadWithoutCastENSE_16StoreWithoutCastEEEviT_T0_T2_T3_T4_T5_,(.L_x_57230 - _ZN2at6native27unrolled_elementwise_kernelINS0_13AUnaryFunctorIlllZZZNS0_16fmod_kernel_cudaERNS_18TensorIteratorBaseEENKUlvE_clEvENKUlvE2_clEvEUlllE_EESt5arrayIPcLm2EELi4E23TrivialOffsetCalculatorILi1EjESD_NS0_6memory15LoadWithoutCastENSE_16StoreWithoutCastEEEviT_T0_T2_T3_T4_T5_)
        .other          _ZN2at6native27unrolled_elementwise_kernelINS0_13AUnaryFunctorIlllZZZNS0_16fmod_kernel_cudaERNS_18TensorIteratorBaseEENKUlvE_clEvENKUlvE2_clEvEUlllE_EESt5arrayIPcLm2EELi4E23TrivialOffsetCalculatorILi1EjESD_NS0_6memory15LoadWithoutCastENSE_16StoreWithoutCastEEEviT_T0_T2_T3_T4_T5_,@"STO_CUDA_ENTRY STV_DEFAULT"
_ZN2at6native27unrolled_elementwise_kernelINS0_13AUnaryFunctorIlllZZZNS0_16fmod_kernel_cudaERNS_18TensorIteratorBaseEENKUlvE_clEvENKUlvE2_clEvEUlllE_EESt5arrayIPcLm2EELi4E23TrivialOffsetCalculatorILi1EjESD_NS0_6memory15LoadWithoutCastENSE_16StoreWithoutCastEEEviT_T0_T2_T3_T4_T5_:
.text._ZN2at6native27unrolled_elementwise_kernelINS0_13AUnaryFunctorIlllZZZNS0_16fmod_kernel_cudaERNS_18TensorIteratorBaseEENKUlvE_clEvENKUlvE2_clEvEUlllE_EESt5arrayIPcLm2EELi4E23TrivialOffsetCalculatorILi1EjESD_NS0_6memory15LoadWithoutCastENSE_16StoreWithoutCastEEEviT_T0_T2_T3_T4_T5_:
        /* <DEDUP_REMOVED lines=17> */
[----:B0-----:R-:W-:Y:S01]  /*0110*/  @!P1 IMAD.WIDE.U32 R10, R15, 0x8, R10 ;  /* 0x000000080f0a9825 */ /* 0x001fe200078e000a */
[----:B------:R-:W-:-:S11]  /*0120*/  CS2R R14, SRZ ;  /* 0x00000000000e7805 */ /* 0x000fd6000001ff00 */
        /* <DEDUP_REMOVED lines=8> */
[----:B------:R-:W-:Y:S02]  /*01b0*/  CS2R R20, SRZ ;  /* 0x0000000000147805 */ /* 0x000fe4000001ff00 */
[----:B------:R-:W-:Y:S02]  /*01c0*/  CS2R R8, SRZ ;  /* 0x0000000000087805 */ /* 0x000fe4000001ff00 */
[----:B------:R0:W5:Y:S04]  /*01d0*/  @!P3 LDG.E.64 R14, desc[UR4][R12.64] ;  /* 0x000000040c0eb981 */ /* 0x000168000c1e1b00 */
[----:B------:R0:W5:Y:S01]  /*01e0*/  @!P1 LDG.E.64 R20, desc[UR4][R10.64] ;  /* 0x000000040a149981 */ /* 0x000162000c1e1b00 */
[----:B-1----:R-:W-:Y:S01]  /*01f0*/  @!P2 IMAD.WIDE.U32 R6, R17, 0x8, R6 ;  /* 0x000000081106a825 */ /* 0x002fe200078e0006 */
[----:B------:R-:W-:-:S04]  /*0200*/  CS2R R16, SRZ ;  /* 0x0000000000107805 */ /* 0x000fc8000001ff00 */
[----:B------:R0:W5:Y:S04]  /*0210*/  @!P2 LDG.E.64 R8, desc[UR4][R6.64] ;  /* 0x000000040608a981 */ /* 0x000168000c1e1b00 */
[----:B------:R0:W5:Y:S01]  /*0220*/  @!P0 LDG.E.64 R16, desc[UR4][R4.64] ;  /* 0x0000000404108981 */ /* 0x000162000c1e1b00 */
[----:B------:R-:W-:Y:S04]  /*0230*/  BSSY B0, `(.L_x_21424) ;  /* 0x000001f000007945 */ /* 0x000fe80003800000 */
[----:B------:R-:W-:Y:S05]  /*0240*/  @P1 BRA `(.L_x_21425) ;  /* 0x0000000000741947 */ /* 0x000fea0003800000 */
[----:B------:R-:W-:Y:S02]  /*0250*/  ULDC UR8, c[0x0][0x224] ;  /* 0x0000890000087ab9 */ /* 0x000fe40000000800 */
[----:B0----5:R-:W-:-:S04]  /*0260*/  LOP3.LUT R4, R21, UR8, RZ, 0xfc, !PT ;  /* 0x0000000815047c12 */ /* 0x021fc8000f8efcff */
[----:B------:R-:W-:-:S13]  /*0270*/  ISETP.NE.U32.AND P0, PT, R4, RZ, PT ;  /* 0x000000ff0400720c */ /* 0x000fda0003f05070 */
[----:B------:R-:W-:Y:S05]  /*0280*/  @!P0 BRA `(.L_x_21426) ;  /* 0x0000000000188947 */ /* 0x000fea0003800000 */
[----:B------:R-:W-:Y:S02]  /*0290*/  MOV R5, R21 ;  /* 0x0000001500057202 */ /* 0x000fe40000000f00 */
[----:B------:R-:W-:-:S07]  /*02a0*/  MOV R4, 0x2c0 ;  /* 0x000002c000047802 */ /* 0x000fce0000000f00 */
[----:B------:R-:W-:Y:S05]  /*02b0*/  CALL.REL.NOINC `($__internal_17_$__cuda_sm20_rem_s64) ;  /* 0x0000000800787944 */ /* 0x000fea0003c00000 */
[----:B------:R-:W-:Y:S02]  /*02c0*/  IMAD.MOV.U32 R6, RZ, RZ, R10 ;  /* 0x000000ffff067224 */ /* 0x000fe400078e000a */
[----:B------:R-:W-:Y:S01]  /*02d0*/  IMAD.MOV.U32 R7, RZ, RZ, R11 ;  /* 0x000000ffff077224 */ /* 0x000fe200078e000b */
[----:B------:R-:W-:Y:S06]  /*02e0*/  BRA `(.L_x_21425) ;  /* 0x00000000004c7947 */ /* 0x000fec0003800000 */
.L_x_21426:
[----:B------:R-:W0:Y:S01]  /*02f0*/  I2F.U32.RP R6, R20 ;  /* 0x0000001400067306 */ /* 0x000e220000209000 */
[----:B------:R-:W-:Y:S01]  /*0300*/  ULDC UR8, c[0x0][0x220] ;  /* 0x0000880000087ab9 */ /* 0x000fe20000000800 */
[----:B------:R-:W-:-:S06]  /*0310*/  ISETP.NE.U32.AND P2, PT, R20, RZ, PT ;  /* 0x000000ff1400720c */ /* 0x000fcc0003f45070 */
[----:B0-----:R-:W0:Y:S02]  /*0320*/  MUFU.RCP R6, R6 ;  /* 0x0000000600067308 */ /* 0x001e240000001000 */
[----:B0-----:R-:W-:-:S06]  /*0330*/  IADD3 R4, R6, 0xffffffe, RZ ;  /* 0x0ffffffe06047810 */ /* 0x001fcc0007ffe0ff */
[----:B------:R0:W1:Y:S02]  /*0340*/  F2I.FTZ.U32.TRUNC.NTZ R5, R4 ;  /* 0x0000000400057305 */ /* 0x000064000021f000 */
[----:B0-----:R-:W-:Y:S02]  /*0350*/  IMAD.MOV.U32 R4, RZ, RZ, RZ ;  /* 0x000000ffff047224 */ /* 0x001fe400078e00ff */
[----:B-1----:R-:W-:-:S04]  /*0360*/  IMAD.MOV R7, RZ, RZ, -R5 ;  /* 0x000000ffff077224 */ /* 0x002fc800078e0a05 */
[----:B------:R-:W-:-:S04]  /*0370*/  IMAD R7, R7, R20, RZ ;  /* 0x0000001407077224 */ /* 0x000fc800078e02ff */
        /* <DEDUP_REMOVED lines=8> */
[----:B------:R-:W-:Y:S01]  /*0400*/  @P0 IMAD.IADD R6, R6, 0x1, -R20 ;  /* 0x0000000106060824 */ /* 0x000fe200078e0a14 */
[----:B------:R-:W-:-:S07]  /*0410*/  @!P2 LOP3.LUT R6, RZ, R20, RZ, 0x33, !PT ;  /* 0x00000014ff06a212 */ /* 0x000fce00078e33ff */
.L_x_21425:
[----:B------:R-:W-:Y:S05]  /*0420*/  BSYNC B0 ;  /* 0x0000000000007941 */ /* 0x000fea0003800000 */
.L_x_21424:
[----:B0-----:R-:W-:Y:S01]  /*0430*/  VIADD R5, R3, 0x80 ;  /* 0x0000008003057836 */ /* 0x001fe20000000000 */
[----:B------:R-:W-:Y:S04]  /*0440*/  BSSY B0, `(.L_x_21427) ;  /* 0x0000022000007945 */ /* 0x000fe80003800000 */
[----:B------:R-:W-:-:S13]  /*0450*/  ISETP.GE.AND P0, PT, R5, R2, PT ;  /* 0x000000020500720c */ /* 0x000fda0003f06270 */
[----:B------:R-:W-:Y:S05]  /*0460*/  @P0 BRA `(.L_x_21428) ;  /* 0x00000000007c0947 */ /* 0x000fea0003800000 */
[----:B------:R-:W-:Y:S02]  /*0470*/  ULDC UR8, c[0x0][0x224] ;  /* 0x0000890000087ab9 */ /* 0x000fe40000000800 */
[----:B-----5:R-:W-:-:S04]  /*0480*/  LOP3.LUT R4, R17, UR8, RZ, 0xfc, !PT ;  /* 0x0000000811047c12 */ /* 0x020fc8000f8efcff */
[----:B------:R-:W-:-:S13]  /*0490*/  ISETP.NE.U32.AND P0, PT, R4, RZ, PT ;  /* 0x000000ff0400720c */ /* 0x000fda0003f05070 */
[----:B------:R-:W-:Y:S05]  /*04a0*/  @!P0 BRA `(.L_x_21429) ;  /* 0x00000000001c8947 */ /* 0x000fea0003800000 */
[----:B------:R-:W-:Y:S01]  /*04b0*/  IMAD.MOV.U32 R20, RZ, RZ, R16 ;  /* 0x000000ffff147224 */ /* 0x000fe200078e0010 */
[----:B------:R-:W-:Y:S02]  /*04c0*/  MOV R5, R17 ;  /* 0x0000001100057202 */ /* 0x000fe40000000f00 */
[----:B------:R-:W-:-:S07]  /*04d0*/  MOV R4, 0x4f0 ;  /* 0x000004f000047802 */ /* 0x000fce0000000f00 */
[----:B------:R-:W-:Y:S05]  /*04e0*/  CALL.REL.NOINC `($__internal_17_$__cuda_sm20_rem_s64) ;  /* 0x0000000400ec7944 */ /* 0x000fea0003c00000 */
[----:B------:R-:W-:Y:S02]  /*04f0*/  IMAD.MOV.U32 R16, RZ, RZ, R10 ;  /* 0x000000ffff107224 */ /* 0x000fe400078e000a */
[----:B------:R-:W-:Y:S01]  /*0500*/  IMAD.MOV.U32 R17, RZ, RZ, R11 ;  /* 0x000000ffff117224 */ /* 0x000fe200078e000b */
[----:B------:R-:W-:Y:S06]  /*0510*/  BRA `(.L_x_21428) ;  /* 0x0000000000507947 */ /* 0x000fec0003800000 */
.L_x_21429:
[----:B------:R-:W0:Y:S01]  /*0520*/  I2F.U32.RP R10, R16 ;  /* 0x00000010000a7306 */ /* 0x000e220000209000 */
[----:B------:R-:W-:Y:S01]  /*0530*/  ULDC UR8, c[0x0][0x220] ;  /* 0x0000880000087ab9 */ /* 0x000fe20000000800 */
[----:B------:R-:W-:Y:S01]  /*0540*/  ISETP.NE.U32.AND P2, PT, R16, RZ, PT ;  /* 0x000000ff1000720c */ /* 0x000fe20003f45070 */
[----:B------:R-:W-:-:S05]  /*0550*/  IMAD.MOV.U32 R17, RZ, RZ, RZ ;  /* 0x000000ffff117224 */ /* 0x000fca00078e00ff */
[----:B0-----:R-:W0:Y:S02]  /*0560*/  MUFU.RCP R10, R10 ;  /* 0x0000000a000a7308 */ /* 0x001e240000001000 */
[----:B0-----:R-:W-:-:S06]  /*0570*/  IADD3 R4, R10, 0xffffffe, RZ ;  /* 0x0ffffffe0a047810 */ /* 0x001fcc0007ffe0ff */
[----:B------:R0:W1:Y:S02]  /*0580*/  F2I.FTZ.U32.TRUNC.NTZ R5, R4 ;  /* 0x0000000400057305 */ /* 0x000064000021f000 */
[----:B0-----:R-:W-:Y:S02]  /*0590*/  IMAD.MOV.U32 R4, RZ, RZ, RZ ;  /* 0x000000ffff047224 */ /* 0x001fe400078e00ff */
[----:B-1----:R-:W-:-:S04]  /*05a0*/  IMAD.MOV R11, RZ, RZ, -R5 ;  /* 0x000000ffff0b7224 */ /* 0x002fc800078e0a05 */
[----:B------:R-:W-:-:S04]  /*05b0*/  IMAD R11, R11, R16, RZ ;  /* 0x000000100b0b7224 */ /* 0x000fc800078e02ff */
[----:B------:R-:W-:-:S06]  /*05c0*/  IMAD.HI.U32 R5, R5, R11, R4 ;  /* 0x0000000b05057227 */ /* 0x000fcc00078e0004 */
[----:B------:R-:W-:-:S05]  /*05d0*/  IMAD.HI.U32 R5, R5, UR8, RZ ;  /* 0x0000000805057c27 */ /* 0x000fca000f8e00ff */
[----:B------:R-:W-:-:S05]  /*05e0*/  IADD3 R5, -R5, RZ, RZ ;  /* 0x000000ff05057210 */ /* 0x000fca0007ffe1ff */
[----:B------:R-:W-:-:S05]  /*05f0*/  IMAD R5, R16, R5, UR8 ;  /* 0x0000000810057e24 */ /* 0x000fca000f8e0205 */
[----:B------:R-:W-:-:S13]  /*0600*/  ISETP.GE.U32.AND P0, PT, R5, R16, PT ;  /* 0x000000100500720c */ /* 0x000fda0003f06070 */
[----:B------:R-:W-:-:S05]  /*0610*/  @P0 IMAD.IADD R5, R5, 0x1, -R16 ;  /* 0x0000000105050824 */ /* 0x000fca00078e0a10 */
[----:B------:R-:W-:-:S13]  /*0620*/  ISETP.GE.U32.AND P0, PT, R5, R16, PT ;  /* 0x000000100500720c */ /* 0x000fda0003f06070 */
[----:B------:R-:W-:Y:S01]  /*0630*/  @P0 IMAD.IADD R5, R5, 0x1, -R16 ;  /* 0x0000000105050824 */ /* 0x000fe200078e0a10 */
[----:B------:R-:W-:-:S04]  /*0640*/  @!P2 LOP3.LUT R5, RZ, R16, RZ, 0x33, !PT ;  /* 0x00000010ff05a212 */ /* 0x000fc800078e33ff */
[----:B------:R-:W-:-:S07]  /*0650*/  MOV R16, R5 ;  /* 0x0000000500107202 */ /* 0x000fce0000000f00 */
.L_x_21428:
[----:B------:R-:W-:Y:S05]  /*0660*/  BSYNC B0 ;  /* 0x0000000000007941 */ /* 0x000fea0003800000 */
.L_x_21427:
        /* <DEDUP_REMOVED lines=11> */
[----:B------:R-:W-:Y:S05]  /*0720*/  CALL.REL.NOINC `($__internal_17_$__cuda_sm20_rem_s64) ;  /* 0x00000004005c7944 */ /* 0x000fea0003c00000 */
[----:B------:R-:W-:Y:S01]  /*0730*/  IMAD.MOV.U32 R14, RZ, RZ, R10 ;  /* 0x000000ffff0e7224 */ /* 0x000fe200078e000a */
[----:B------:R-:W-:Y:S01]  /*0740*/  MOV R15, R11 ;  /* 0x0000000b000f7202 */ /* 0x000fe20000000f00 */
[----:B------:R-:W-:Y:S06]  /*0750*/  BRA `(.L_x_21431) ;  /* 0x0000000000507947 */ /* 0x000fec0003800000 */
.L_x_21432:
[----:B------:R-:W0:Y:S01]  /*0760*/  I2F.U32.RP R10, R14 ;  /* 0x0000000e000a7306 */ /* 0x000e220000209000 */
[----:B------:R-:W-:Y:S01]  /*0770*/  ULDC UR8, c[0x0][0x220] ;  /* 0x0000880000087ab9 */ /* 0x000fe20000000800 */
[----:B------:R-:W-:Y:S01]  /*0780*/  ISETP.NE.U32.AND P2, PT, R14, RZ, PT ;  /* 0x000000ff0e00720c */ /* 0x000fe20003f45070 */
[----:B------:R-:W-:-:S05]  /*0790*/  IMAD.MOV.U32 R15, RZ, RZ, RZ ;  /* 0x000000ffff0f7224 */ /* 0x000fca00078e00ff */
[----:B0-----:R-:W0:Y:S02]  /*07a0*/  MUFU.RCP R10, R10 ;  /* 0x0000000a000a7308 */ /* 0x001e240000001000 */
[----:B0-----:R-:W-:-:S06]  /*07b0*/  VIADD R4, R10, 0xffffffe ;  /* 0x0ffffffe0a047836 */ /* 0x001fcc0000000000 */
[----:B------:R0:W1:Y:S02]  /*07c0*/  F2I.FTZ.U32.TRUNC.NTZ R5, R4 ;  /* 0x0000000400057305 */ /* 0x000064000021f000 */
[----:B0-----:R-:W-:Y:S01]  /*07d0*/  HFMA2.MMA R4, -RZ, RZ, 0, 0 ;  /* 0x00000000ff047435 */ /* 0x001fe200000001ff */
[----:B-1----:R-:W-:-:S04]  /*07e0*/  IMAD.MOV R11, RZ, RZ, -R5 ;  /* 0x000000ffff0b7224 */ /* 0x002fc800078e0a05 */
[----:B------:R-:W-:-:S05]  /*07f0*/  IMAD R11, R11, R14, RZ ;  /* 0x0000000e0b0b7224 */ /* 0x000fca00078e02ff */
[----:B------:R-:W-:-:S06]  /*0800*/  IMAD.HI.U32 R5, R5, R11, R4 ;  /* 0x0000000b05057227 */ /* 0x000fcc00078e0004 */
[----:B------:R-:W-:-:S04]  /*0810*/  IMAD.HI.U32 R5, R5, UR8, RZ ;  /* 0x0000000805057c27 */ /* 0x000fc8000f8e00ff */
[----:B------:R-:W-:-:S04]  /*0820*/  IMAD.MOV R5, RZ, RZ, -R5 ;  /* 0x000000ffff057224 */ /* 0x000fc800078e0a05 */
[----:B------:R-:W-:-:S05]  /*0830*/  IMAD R5, R14, R5, UR8 ;  /* 0x000000080e057e24 */ /* 0x000fca000f8e0205 */
[----:B------:R-:W-:-:S13]  /*0840*/  ISETP.GE.U32.AND P0, PT, R5, R14, PT ;  /* 0x0000000e0500720c */ /* 0x000fda0003f06070 */
[----:B------:R-:W-:-:S05]  /*0850*/  @P0 IMAD.IADD R5, R5, 0x1, -R14 ;  /* 0x0000000105050824 */ /* 0x000fca00078e0a0e */
[----:B------:R-:W-:-:S13]  /*0860*/  ISETP.GE.U32.AND P0, PT, R5, R14, PT ;  /* 0x0000000e0500720c */ /* 0x000fda0003f06070 */
[-C--:B------:R-:W-:Y:S02]  /*0870*/  @P0 IADD3 R5, R5, -R14.reuse, RZ ;  /* 0x8000000e05050210 */ /* 0x080fe40007ffe0ff */
[----:B------:R-:W-:-:S05]  /*0880*/  @!P2 LOP3.LUT R5, RZ, R14, RZ, 0x33, !PT ;  /* 0x0000000eff05a212 */ /* 0x000fca00078e33ff */
[----:B------:R-:W-:-:S07]  /*0890*/  IMAD.MOV.U32 R14, RZ, RZ, R5 ;  /* 0x000000ffff0e7224 */ /* 0x000fce00078e0005 */
.L_x_21431:
[----:B------:R-:W-:Y:S05]  /*08a0*/  BSYNC B0 ;  /* 0x0000000000007941 */ /* 0x000fea0003800000 */
.L_x_21430:
[----:B------:R-:W-:Y:S01]  /*08b0*/  IADD3 R5, R3, 0x180, RZ ;  /* 0x0000018003057810 */ /* 0x000fe20007ffe0ff */
[----:B------:R-:W-:Y:S03]  /*08c0*/  BSSY B0, `(.L_x_21433) ;  /* 0x0000022000007945 */ /* 0x000fe60003800000 */
[----:B------:R-:W-:-:S13]  /*08d0*/  ISETP.GE.AND P0, PT, R5, R2, PT ;  /* 0x000000020500720c */ /* 0x000fda0003f06270 */
[----:B------:R-:W-:Y:S05]  /*08e0*/  @P0 BRA `(.L_x_21434) ;  /* 0x00000000007c0947 */ /* 0x000fea0003800000 */
[----:B------:R-:W-:Y:S02]  /*08f0*/  ULDC UR8, c[0x0][0x224] ;  /* 0x0000890000087ab9 */ /* 0x000fe40000000800 */
[----:B-----5:R-:W-:-:S04]  /*0900*/  LOP3.LUT R4, R9, UR8, RZ, 0xfc, !PT ;  /* 0x0000000809047c12 */ /* 0x020fc8000f8efcff */
[----:B------:R-:W-:-:S13]  /*0910*/  ISETP.NE.U32.AND P0, PT, R4, RZ, PT ;  /* 0x000000ff0400720c */ /* 0x000fda0003f05070 */
[----:B------:R-:W-:Y:S05]  /*0920*/  @!P0 BRA `(.L_x_21435) ;  /* 0x00000000001c8947 */ /* 0x000fea0003800000 */
[----:B------:R-:W-:Y:S01]  /*0930*/  IMAD.MOV.U32 R20, RZ, RZ, R8 ;  /* 0x000000ffff147224 */ /* 0x000fe200078e0008 */
[----:B------:R-:W-:Y:S01]  /*0940*/  MOV R4, 0x970 ;  /* 0x0000097000047802 */ /* 0x000fe20000000f00 */
[----:B------:R-:W-:-:S07]  /*0950*/  IMAD.MOV.U32 R5, RZ, RZ, R9 ;  /* 0x000000ffff057224 */ /* 0x000fce00078e0009 */
[----:B------:R-:W-:Y:S05]  /*0960*/  CALL.REL.NOINC `($__internal_17_$__cuda_sm20_rem_s64) ;  /* 0x0000000000cc7944 */ /* 0x000fea0003c00000 */
[----:B------:R-:W-:Y:S01]  /*0970*/  MOV R4, R10 ;  /* 0x0000000a00047202 */ /* 0x000fe20000000f00 */
[----:B------:R-:W-:Y:S01]  /*0980*/  IMAD.MOV.U32 R5, RZ, RZ, R11 ;  /* 0x000000ffff057224 */ /* 0x000fe200078e000b */
[----:B------:R-:W-:Y:S06]  /*0990*/  BRA `(.L_x_21434) ;  /* 0x0000000000507947 */ /* 0x000fec0003800000 */
.L_x_21435:
[----:B------:R-:W0:Y:S01]  /*09a0*/  I2F.U32.RP R9, R8 ;  /* 0x0000000800097306 */ /* 0x000e220000209000 */
[----:B------:R-:W-:Y:S01]  /*09b0*/  ULDC UR8, c[0x0][0x220] ;  /* 0x0000880000087ab9 */ /* 0x000fe20000000800 */
[----:B------:R-:W-:-:S06]  /*09c0*/  ISETP.NE.U32.AND P2, PT, R8, RZ, PT ;  /* 0x000000ff0800720c */ /* 0x000fcc0003f45070 */
[----:B0-----:R-:W0:Y:S02]  /*09d0*/  MUFU.RCP R9, R9 ;  /* 0x0000000900097308 */ /* 0x001e240000001000 */
[----:B0-----:R-:W-:-:S06]  /*09e0*/  VIADD R4, R9, 0xffffffe ;  /* 0x0ffffffe09047836 */ /* 0x001fcc0000000000 */
[----:B------:R0:W1:Y:S02]  /*09f0*/  F2I.FTZ.U32.TRUNC.NTZ R5, R4 ;  /* 0x0000000400057305 */ /* 0x000064000021f000 */
[----:B0-----:R-:W-:Y:S01]  /*0a00*/  IMAD.MOV.U32 R4, RZ, RZ, RZ ;  /* 0x000000ffff047224 */ /* 0x001fe200078e00ff */
[----:B-1----:R-:W-:-:S05]  /*0a10*/  IADD3 R11, RZ, -R5, RZ ;  /* 0x80000005ff0b7210 */ /* 0x002fca0007ffe0ff */
[----:B------:R-:W-:-:S04]  /*0a20*/  IMAD R11, R11, R8, RZ ;  /* 0x000000080b0b7224 */ /* 0x000fc800078e02ff */
[----:B------:R-:W-:-:S06]  /*0a30*/  IMAD.HI.U32 R5, R5, R11, R4 ;  /* 0x0000000b05057227 */ /* 0x000fcc00078e0004 */
[----:B------:R-:W-:-:S04]  /*0a40*/  IMAD.HI.U32 R5, R5, UR8, RZ ;  /* 0x0000000805057c27 */ /* 0x000fc8000f8e00ff */
[----:B------:R-:W-:-:S04]  /*0a50*/  IMAD.MOV R5, RZ, RZ, -R5 ;  /* 0x000000ffff057224 */ /* 0x000fc800078e0a05 */
[----:B------:R-:W-:Y:S01]  /*0a60*/  IMAD R9, R8, R5, UR8 ;  /* 0x0000000808097e24 */ /* 0x000fe2000f8e0205 */
[----:B------:R-:W-:-:S04]  /*0a70*/  HFMA2.MMA R5, -RZ, RZ, 0, 0 ;  /* 0x00000000ff057435 */ /* 0x000fc800000001ff */
[----:B------:R-:W-:-:S13]  /*0a80*/  ISETP.GE.U32.AND P0, PT, R9, R8, PT ;  /* 0x000000080900720c */ /* 0x000fda0003f06070 */
[----:B------:R-:W-:-:S04]  /*0a90*/  @P0 IADD3 R9, R9, -R8, RZ ;  /* 0x8000000809090210 */ /* 0x000fc80007ffe0ff */
[----:B------:R-:W-:-:S13]  /*0aa0*/  ISETP.GE.U32.AND P0, PT, R9, R8, PT ;  /* 0x000000080900720c */ /* 0x000fda0003f06070 */
[----:B------:R-:W-:Y:S01]  /*0ab0*/  @P0 IMAD.IADD R9, R9, 0x1, -R8 ;  /* 0x0000000109090824 */ /* 0x000fe200078e0a08 */
[----:B------:R-:W-:-:S05]  /*0ac0*/  @!P2 LOP3.LUT R9, RZ, R8, RZ, 0x33, !PT ;  /* 0x00000008ff09a212 */ /* 0x000fca00078e33ff */
[----:B------:R-:W-:-:S07]  /*0ad0*/  IMAD.MOV.U32 R4, RZ, RZ, R9 ;  /* 0x000000ffff047224 */ /* 0x000fce00078e0009 */
.L_x_21434:
[----:B------:R-:W-:Y:S05]  /*0ae0*/  BSYNC B0 ;  /* 0x0000000000007941 */ /* 0x000fea0003800000 */
.L_x_21433:
[----:B------:R-:W0:Y:S01]  /*0af0*/  @!P1 S2R R11, SR_TID.X ;  /* 0x00000000000b9919 */ /* 0x000e220000002100 */
[----:B-----5:R-:W1:Y:S01]  /*0b00*/  @!P1 LDC.64 R8, c[0x0][0x228] ;  /* 0x00008a00ff089b82 */ /* 0x020e620000000a00 */
[----:B------:R-:W-:Y:S01]  /*0b10*/  BSSY B0, `(.L_x_21436) ;  /* 0x0000011000007945 */ /* 0x000fe20003800000 */
[----:B0-----:R-:W-:Y:S02]  /*0b20*/  @!P1 VIADD R3, R11, 0x80 ;  /* 0x000000800b039836 */ /* 0x001fe40000000000 */
[----:B------:R-:W-:-:S03]  /*0b30*/  @!P1 IMAD R11, R0, 0x200, R11 ;  /* 0x00000200000b9824 */ /* 0x000fc600078e020b */
[----:B------:R-:W-:Y:S01]  /*0b40*/  ISETP.GE.AND P0, PT, R3, R2, PT ;  /* 0x000000020300720c */ /* 0x000fe20003f06270 */
[----:B-1----:R-:W-:-:S05]  /*0b50*/  @!P1 IMAD.WIDE.U32 R8, R11, 0x8, R8 ;  /* 0x000000080b089825 */ /* 0x002fca00078e0008 */
[----:B------:R0:W-:Y:S07]  /*0b60*/  @!P1 STG.E.64 desc[UR4][R8.64], R6 ;  /* 0x0000000608009986 */ /* 0x0001ee000c101b04 */
[----:B------:R-:W-:Y:S05]  /*0b70*/  @P0 BRA `(.L_x_21437) ;  /* 0x0000000000280947 */ /* 0x000fea0003800000 */
[----:B0-----:R-:W0:Y:S01]  /*0b80*/  LDC.64 R8, c[0x0][0x228] ;  /* 0x00008a00ff087b82 */ /* 0x001e220000000a00 */
[----:B------:R-:W-:Y:S01]  /*0b90*/  LEA R7, R0, R3, 0x9 ;  /* 0x0000000300077211 */ /* 0x000fe200078e48ff */
[----:B------:R-:W-:-:S05]  /*0ba0*/  VIADD R3, R3, 0x80 ;  /* 0x0000008003037836 */ /* 0x000fca0000000000 */
[----:B------:R-:W-:-:S13]  /*0bb0*/  ISETP.GE.AND P0, PT, R3, R2, PT ;  /* 0x000000020300720c */ /* 0x000fda0003f06270 */
[----:B------:R-:W-:Y:S01]  /*0bc0*/  @!P0 IMAD R11, R0, 0x200, R3 ;  /* 0x00000200000b8824 */ /* 0x000fe200078e0203 */
[----:B------:R-:W-:Y:S01]  /*0bd0*/  @!P0 IADD3 R3, R3, 0x80, RZ ;  /* 0x0000008003038810 */ /* 0x000fe20007ffe0ff */
[----:B0-----:R-:W-:-:S04]  /*0be0*/  IMAD.WIDE.U32 R6, R7, 0x8, R8 ;  /* 0x0000000807067825 */ /* 0x001fc800078e0008 */
[----:B------:R-:W-:Y:S01]  /*0bf0*/  @!P0 IMAD.WIDE.U32 R8, R11, 0x8, R8 ;  /* 0x000000080b088825 */ /* 0x000fe200078e0008 */
[----:B------:R1:W-:Y:S04]  /*0c00*/  STG.E.64 desc[UR4][R6.64], R16 ;  /* 0x0000001006007986 */ /* 0x0003e8000c101b04 */
[----:B------:R1:W-:Y:S02]  /*0c10*/  @!P0 STG.E.64 desc[UR4][R8.64], R14 ;  /* 0x0000000e08008986 */ /* 0x0003e4000c101b04 */
.L_x_21437:
[----:B------:R-:W-:Y:S05]  /*0c20*/  BSYNC B0 ;  /* 0x0000000000007941 */ /* 0x000fea0003800000 */
.L_x_21436:
[----:B------:R-:W-:-:S13]  /*0c30*/  ISETP.GE.AND P0, PT, R3, R2, PT ;  /* 0x000000020300720c */ /* 0x000fda0003f06270 */
[----:B------:R-:W-:Y:S05]  /*0c40*/  @P0 EXIT ;  /* 0x000000000000094d */ /* 0x000fea0003800000 */
[----:B01----:R-:W0:Y:S01]  /*0c50*/  LDC.64 R6, c[0x0][0x228] ;  /* 0x00008a00ff067b82 */ /* 0x003e220000000a00 */
[----:B------:R-:W-:-:S04]  /*0c60*/  IMAD R3, R0, 0x200, R3 ;  /* 0x0000020000037824 */ /* 0x000fc800078e0203 */
[----:B0-----:R-:W-:-:S05]  /*0c70*/  IMAD.WIDE.U32 R2, R3, 0x8, R6 ;  /* 0x0000000803027825 */ /* 0x001fca00078e0006 */
[----:B------:R-:W-:Y:S01]  /*0c80*/  STG.E.64 desc[UR4][R2.64], R4 ;  /* 0x0000000402007986 */ /* 0x000fe2000c101b04 */
[----:B------:R-:W-:Y:S05]  /*0c90*/  EXIT ;  /* 0x000000000000794d */ /* 0x000fea0003800000 */
        .weak           $__internal_17_$__cuda_sm20_rem_s64
        .type           $__internal_17_$__cuda_sm20_rem_s64,@function
        .size           $__internal_17_$__cuda_sm20_rem_s64,(.L_x_57230 - $__internal_17_$__cuda_sm20_rem_s64)
$__internal_17_$__cuda_sm20_rem_s64:
        /* <DEDUP_REMOVED lines=19> */
[----:B------:R-:W-:Y:S01]  /*0dd0*/  IMAD.HI.U32 R18, P2, R13, R21, R18 ;  /* 0x000000150d127227 */ /* 0x000fe20007840012 */
[----:B------:R-:W-:Y:S02]  /*0de0*/  IADD3.X R23, R23, R13, RZ, P0, !PT ;  /* 0x0000000d17177210 */ /* 0x000fe400007fe4ff */
[----:B------:R-:W-:Y:S02]  /*0df0*/  IADD3 R21, P5, RZ, -UR6, RZ ;  /* 0x80000006ff157c10 */ /* 0x000fe4000ffbe0ff */
[----:B------:R-:W-:-:S04]  /*0e00*/  IADD3 R19, P3, R25, R18, RZ ;  /* 0x0000001219137210 */ /* 0x000fc80007f7e0ff */
[----:B------:R-:W-:Y:S01]  /*0e10*/  IADD3.X R23, RZ, RZ, R23, P3, P2 ;  /* 0x000000ffff177210 */ /* 0x000fe20001fe4417 */
[----:B------:R-:W-:Y:S01]  /*0e20*/  IMAD.WIDE.U32 R12, R19, R10, RZ ;  /* 0x0000000a130c7225 */ /* 0x000fe200078e00ff */
[----:B------:R-:W-:-:S03]  /*0e30*/  ISETP.LE.AND P2, PT, RZ, UR7, PT ;  /* 0x00000007ff007c0c */ /* 0x000fc6000bf43270 */
[----:B------:R-:W-:Y:S01]  /*0e40*/  IMAD R18, R19, R11, R13 ;  /* 0x0000000b13127224 */ /* 0x000fe200078e020d */
[----:B------:R-:W-:-:S03]  /*0e50*/  IADD3 R13, P0, RZ, -R12, RZ ;  /* 0x8000000cff0d7210 */ /* 0x000fc60007f1e0ff */
[----:B------:R-:W-:Y:S02]  /*0e60*/  IMAD R12, R23, R10, R18 ;  /* 0x0000000a170c7224 */ /* 0x000fe400078e0212 */
[----:B------:R-:W-:-:S04]  /*0e70*/  IMAD.HI.U32 R18, R19, R13, RZ ;  /* 0x0000000d13127227 */ /* 0x000fc800078e00ff */
[----:B------:R-:W-:-:S04]  /*0e80*/  IMAD.X R12, RZ, RZ, ~R12, P0 ;  /* 0x000000ffff0c7224 */ /* 0x000fc800000e0e0c */
[----:B------:R-:W-:-:S04]  /*0e90*/  IMAD.WIDE.U32 R18, P0, R19, R12, R18 ;  /* 0x0000000c13127225 */ /* 0x000fc80007800012 */
[----:B------:R-:W-:Y:S01]  /*0ea0*/  IMAD.HI.U32 R18, P3, R23, R13, R18 ;  /* 0x0000000d17127227 */ /* 0x000fe20007860012 */
[C---:B------:R-:W-:Y:S02]  /*0eb0*/  SEL R13, R21.reuse, UR6, !P2 ;  /* 0x00000006150d7c07 */ /* 0x040fe4000d000000 */
[----:B------:R-:W-:Y:S01]  /*0ec0*/  SEL R21, R21, UR6, !P2 ;  /* 0x0000000615157c07 */ /* 0x000fe2000d000000 */
[CC--:B------:R-:W-:Y:S02]  /*0ed0*/  IMAD R19, R23.reuse, R12.reuse, RZ ;  /* 0x0000000c17137224 */ /* 0x0c0fe400078e02ff */
[----:B------:R-:W-:-:S03]  /*0ee0*/  IMAD.HI.U32 R12, R23, R12, RZ ;  /* 0x0000000c170c7227 */ /* 0x000fc600078e00ff */
[----:B------:R-:W-:Y:S01]  /*0ef0*/  IADD3 R22, P4, R19, R18, RZ ;  /* 0x0000001213167210 */ /* 0x000fe20007f9e0ff */
[----:B------:R-:W-:Y:S01]  /*0f00*/  IMAD.X R19, RZ, RZ, ~UR7, P5 ;  /* 0x80000007ff137e24 */ /* 0x000fe2000a8e06ff */
[----:B------:R-:W-:-:S03]  /*0f10*/  IADD3.X R18, R12, R23, RZ, P0, !PT ;  /* 0x000000170c127210 */ /* 0x000fc600007fe4ff */
[C---:B------:R-:W-:Y:S01]  /*0f20*/  IMAD.HI.U32 R12, R22.reuse, R13, RZ ;  /* 0x0000000d160c7227 */ /* 0x040fe200078e00ff */
[----:B------:R-:W-:Y:S02]  /*0f30*/  SEL R19, R19, UR7, !P2 ;  /* 0x0000000713137c07 */ /* 0x000fe4000d000000 */
        /* <DEDUP_REMOVED lines=30> */
[----:B------:R-:W-:Y:S02]  /*1120*/  ISETP.NE.AND.EX P0, PT, R5, RZ, PT, P0 ;  /* 0x000000ff0500720c */ /* 0x000fe40003f05300 */
[----:B------:R-:W-:-:S02]  /*1130*/  MOV R5, 0x0 ;  /* 0x0000000000057802 */ /* 0x000fc40000000f00 */
[----:B------:R-:W-:Y:S02]  /*1140*/  SEL R11, R12, R11, !P2 ;  /* 0x0000000b0c0b7207 */ /* 0x000fe40005000000 */
[----:B------:R-:W-:Y:S02]  /*1150*/  SEL R10, R10, 0xffffffff, P0 ;  /* 0xffffffff0a0a7807 */ /* 0x000fe40000000000 */
[----:B------:R-:W-:Y:S01]  /*1160*/  SEL R11, R11, 0xffffffff, P0 ;  /* 0xffffffff0b0b7807 */ /* 0x000fe20000000000 */
[----:B------:R-:W-:Y:S06]  /*1170*/  RET.REL.NODEC R4 `(_ZN2at6native27unrolled_elementwise_kernelINS0_13AUnaryFunctorIlllZZZNS0_16fmod_kernel_cudaERNS_18TensorIteratorBaseEENKUlvE_clEvENKUlvE2_clEvEUlllE_EESt5arrayIPcLm2EELi4E23TrivialOffsetCalculatorILi1EjESD_NS0_6memory15LoadWithoutCastENSE_16StoreWithoutCastEEEviT_T0_T2_T3_T4_T5_) ;  /* 0xffffffec04a07950 */ /* 0x000fec0003c3ffff */
.L_x_21438:
        /* <DEDUP_REMOVED lines=16> */
.L_x_57230:


//--------------------- .text._ZN2at6native29vectorized_elementwise_kernelILi2ENS0_13AUnaryFunctorIlllZZZNS0_16fmod_kernel_cudaERNS_18TensorIteratorBaseEENKUlvE_clEvENKUlvE2_clEvEUlllE_EESt5arrayIPcLm2EEEEviT0_T1_ --------------------------
	.section	.text._ZN2at6native29vectorized_elementwise_kernelILi2ENS0_13AUnaryFunctorIlllZZZNS0_16fmod_kernel_cudaERNS_18TensorIteratorBaseEENKUlvE_clEvENKUlvE2_clEvEUlllE_EESt5arrayIPcLm2EEEEviT0_T1_,"ax",@progbits
	.align	128
        .global         _ZN2at6native29vectorized_elementwise_kernelILi2ENS0_13AUnaryFunctorIlllZZZNS0_16fmod_kernel_cudaERNS_18TensorIteratorBaseEENKUlvE_clEvENKUlvE2_clEvEUlllE_EESt5arrayIPcLm2EEEEviT0_T1_
        .type           _ZN2at6native29vectorized_elementwise_kernelILi2ENS0_13AUnaryFunctorIlllZZZNS0_16fmod_kernel_cudaERNS_18TensorIteratorBaseEENKUlvE_clEvENKUlvE2_clEvEUlllE_EESt5arrayIPcLm2EEEEviT0_T1_,@function
        .size           _ZN2at6native29vectorized_elementwise_kernelILi2ENS0_13AUnaryFunctorIlllZZZNS0_16fmod_kernel_cudaERNS_18TensorIteratorBaseEENKUlvE_clEvENKUlvE2_clEvEUlllE_EESt5arrayIPcLm2EEEEviT0_T1_,(.L_x_57231 - _ZN2at6native29vectorized_elementwise_kernelILi2ENS0_13AUnaryFunctorIlllZZZNS0_16fmod_kernel_cudaERNS_18TensorIteratorBaseEENKUlvE_clEvENKUlvE2_clEvEUlllE_EESt5arrayIPcLm2EEEEviT0_T1_)
        .other          _ZN2at6native29vectorized_elementwise_kernelILi2ENS0_13AUnaryFunctorIlllZZZNS0_16fmod_kernel_cudaERNS_18TensorIteratorBaseEENKUlvE_clEvENKUlvE2_clEvEUlllE_EESt5arrayIPcLm2EEEEviT0_T1_,@"STO_CUDA_ENTRY STV_DEFAULT"
_ZN2at6native29vectorized_elementwise_kernelILi2ENS0_13AUnaryFunctorIlllZZZNS0_16fmod_kernel_cudaERNS_18TensorIteratorBaseEENKUlvE_clEvENKUlvE2_clEvEUlllE_EESt5arrayIPcLm2EEEEviT0_T1_:
.text._ZN2at6native29vectorized_elementwise_kernelILi2ENS0_13AUnaryFunctorIlllZZZNS0_16fmod_kernel_cudaERNS_18TensorIteratorBaseEENKUlvE_clEvENKUlvE2_clEvEUlllE_EESt5arrayIPcLm2EEEEviT0_T1_:
[----:B------:R-:W-:Y:S01]  /*0000*/  LDC R1, c[0x0][0x28] ;  /* 0x00000a00ff017b82 */ /* 0x000fe20000000800 */
[----:B------:R-:W0:Y:S01]  /*0010*/  S2R R30, SR_CTAID.X ;  /* 0x00000000001e7919 */ /* 0x000e220000002500 */
[----:B------:R-:W-:Y:S01]  /*0020*/  ULDC UR4, c[0x0][0x210] ;  /* 0x0000840000047ab9 */ /* 0x000fe20000000800 */
[----:B------:R-:W-:Y:S01]  /*0030*/  ULDC.64 UR6, c[0x0][0x220] ;  /* 0x0000880000067ab9 */ /* 0x000fe20000000a00 */
[----:B0-----:R-:W-:-:S05]  /*0040*/  IMAD.SHL.U32 R30, R30, 0x400, RZ ;  /* 0x000004001e1e7824 */ /* 0x001fca00078e00ff */
[----:B------:R-:W-:Y:S01]  /*0050*/  IADD3 R9, -R30, UR4, RZ ;  /* 0x000000041e097c10 */ /* 0x000fe2000fffe1ff */
[----:B------:R-:W-:-:S03]  /*0060*/  ULDC.64 UR4, c[0x0][0x208] ;  /* 0x0000820000047ab9 */ /* 0x000fc60000000a00 */
[----:B------:R-:W-:-:S13]  /*0070*/  ISETP.GE.U32.AND P0, PT, R9, 0x400, PT ;  /* 0x000004000900780c */ /* 0x000fda0003f06070 */
[----:B------:R-:W-:Y:S05]  /*0080*/  @!P0 BRA `(.L_x_21439) ;  /* 0x0000001000608947 */ /* 0x000fea0003800000 */
[----:B------:R-:W0:Y:S01]  /*0090*/  S2R R26, SR_TID.X ;  /* 0x00000000001a7919 */ /* 0x000e220000002100 */
[----:B------:R-:W1:Y:S01]  /*00a0*/  LDC.64 R2, c[0x0][0x230] ;  /* 0x00008c00ff027b82 */ /* 0x000e620000000a00 */
[----:B------:R-:W-:Y:S01]  /*00b0*/  ULDC UR8, c[0x0][0x224] ;  /* 0x0000890000087ab9 */ /* 0x000fe20000000800 */
[----:B-1----:R-:W-:-:S04]  /*00c0*/  IMAD.WIDE R2, R30, 0x8, R2 ;  /* 0x000000081e027825 */ /* 0x002fc800078e0202 */
        /* <DEDUP_REMOVED lines=9> */
[----:B------:R-:W-:Y:S01]  /*0160*/  IMAD.MOV.U32 R0, RZ, RZ, R16 ;  /* 0x000000ffff007224 */ /* 0x000fe200078e0010 */
[----:B------:R-:W-:Y:S02]  /*0170*/  MOV R25, R17 ;  /* 0x0000001100197202 */ /* 0x000fe40000000f00 */
[----:B------:R-:W-:-:S07]  /*0180*/  MOV R24, 0x1a0 ;  /* 0x000001a000187802 */ /* 0x000fce0000000f00 */
[----:B-----5:R-:W-:Y:S05]  /*0190*/  CALL.REL.NOINC `($__internal_18_$__cuda_sm20_rem_s64) ;  /* 0x0000002800647944 */ /* 0x020fea0003c00000 */
[----:B------:R-:W-:Y:S02]  /*01a0*/  IMAD.MOV.U32 R16, RZ, RZ, R3 ;  /* 0x000000ffff107224 */ /* 0x000fe400078e0003 */
[----:B------:R-:W-:Y:S01]  /*01b0*/  IMAD.MOV.U32 R17, RZ, RZ, R0 ;  /* 0x000000ffff117224 */ /* 0x000fe200078e0000 */
[----:B------:R-:W-:Y:S06]  /*01c0*/  BRA `(.L_x_21442) ;  /* 0x0000000000507947 */ /* 0x000fec0003800000 */
.L_x_21441:
[----:B------:R-:W0:Y:S01]  /*01d0*/  I2F.U32.RP R0, R16 ;  /* 0x0000001000007306 */ /* 0x000e220000209000 */
[----:B------:R-:W-:Y:S01]  /*01e0*/  IMAD.MOV R5, RZ, RZ, -R16 ;  /* 0x000000ffff057224 */ /* 0x000fe200078e0a10 */
[----:B------:R-:W-:Y:S01]  /*01f0*/  ULDC UR8, c[0x0][0x220] ;  /* 0x0000880000087ab9 */ /* 0x000fe20000000800 */
[----:B------:R-:W-:Y:S01]  /*0200*/  ISETP.NE.U32.AND P1, PT, R16, RZ, PT ;  /* 0x000000ff1000720c */ /* 0x000fe20003f25070 */
[----:B------:R-:W-:-:S04]  /*0210*/  IMAD.MOV.U32 R17, RZ, RZ, RZ ;  /* 0x000000ffff117224 */ /* 0x000fc800078e00ff */
[----:B0-----:R-:W0:Y:S02]  /*0220*/  MUFU.RCP R0, R0 ;  /* 0x0000000000007308 */ /* 0x001e240000001000 */
[----:B0-----:R-:W-:-:S06]  /*0230*/  IADD3 R2, R0, 0xffffffe, RZ ;  /* 0x0ffffffe00027810 */ /* 0x001fcc0007ffe0ff */
[----:B------:R0:W1:Y:S02]  /*0240*/  F2I.FTZ.U32.TRUNC.NTZ R3, R2 ;  /* 0x0000000200037305 */ /* 0x000064000021f000 */
[----:B0-----:R-:W-:Y:S02]  /*0250*/  IMAD.MOV.U32 R2, RZ, RZ, RZ ;  /* 0x000000ffff027224 */ /* 0x001fe400078e00ff */
[----:B-1----:R-:W-:-:S04]  /*0260*/  IMAD R5, R5, R3, RZ ;  /* 0x0000000305057224 */ /* 0x002fc800078e02ff */
        /* <DEDUP_REMOVED lines=10> */
.L_x_21442:
[----:B------:R-:W-:Y:S05]  /*0310*/  BSYNC B0 ;  /* 0x0000000000007941 */ /* 0x000fea0003800000 */
.L_x_21440:
        /* <DEDUP_REMOVED lines=8> */
[----:B-----5:R-:W-:Y:S05]  /*03a0*/  CALL.REL.NOINC `($__internal_18_$__cuda_sm20_rem_s64) ;  /* 0x0000002400e07944 */ /* 0x020fea0003c00000 */
[----:B------:R-:W-:Y:S02]  /*03b0*/  IMAD.MOV.U32 R18, RZ, RZ, R3 ;  /* 0x000000ffff127224 */ /* 0x000fe400078e0003 */
[----:B------:R-:W-:Y:S01]  /*03c0*/  IMAD.MOV.U32 R19, RZ, RZ, R0 ;  /* 0x000000ffff137224 */ /* 0x000fe200078e0000 */
[----:B------:R-:W-:Y:S06]  /*03d0*/  BRA `(.L_x_21445) ;  /* 0x0000000000507947 */ /* 0x000fec0003800000 */
.L_x_21444:
        /* <DEDUP_REMOVED lines=20> */
.L_x_21445:
[----:B------:R-:W-:Y:S05]  /*0520*/  BSYNC B0 ;  /* 0x0000000000007941 */ /* 0x000fea0003800000 */
.L_x_21443:
        /* <DEDUP_REMOVED lines=8> */
[----:B------:R-:W-:Y:S05]  /*05b0*/  CALL.REL.NOINC `($__internal_18_$__cuda_sm20_rem_s64) ;  /* 0x00000024005c7944 */ /* 0x000fea0003c00000 */
[----:B------:R-:W-:Y:S02]  /*05c0*/  IMAD.MOV.U32 R20, RZ, RZ, R3 ;  /* 0x000000ffff147224 */ /* 0x000fe400078e0003 */
[----:B------:R-:W-:Y:S01]  /*05d0*/  IMAD.MOV.U32 R21, RZ, RZ, R0 ;  /* 0x000000ffff157224 */ /* 0x000fe200078e0000 */
[----:B------:R-:W-:Y:S06]  /*05e0*/  BRA `(.L_x_21448) ;  /* 0x0000000000507947 */ /* 0x000fec0003800000 */
.L_x_21447:
        /* <DEDUP_REMOVED lines=20> */
.L_x_21448:
[----:B------:R-:W-:Y:S05]  /*0730*/  BSYNC B0 ;  /* 0x0000000000007941 */ /* 0x000fea0003800000 */
.L_x_21446:
        /* <DEDUP_REMOVED lines=12> */
.L_x_21450:
        /* <DEDUP_REMOVED lines=20> */
.L_x_21451:
[----:B------:R-:W-:Y:S05]  /*0940*/  BSYNC B0 ;  /* 0x0000000000007941 */ /* 0x000fea0003800000 */
.L_x_21449:
        /* <DEDUP_REMOVED lines=12> */
.L_x_21453:
        /* <DEDUP_REMOVED lines=20> */
.L_x_21454:
[----:B------:R-:W-:Y:S05]  /*0b50*/  BSYNC B0 ;  /* 0x0000000000007941 */ /* 0x000fea0003800000 */
.L_x_21452:
        /* <DEDUP_REMOVED lines=12> */
.L_x_21456:
        /* <DEDUP_REMOVED lines=20> */
.L_x_21457:
[----:B------:R-:W-:Y:S05]  /*0d60*/  BSYNC B0 ;  /* 0x0000000000007941 */ /* 0x000fea0003800000 */
.L_x_21455:
        /* <DEDUP_REMOVED lines=12> */
.L_x_21459:
        /* <DEDUP_REMOVED lines=20> */
.L_x_21460:
[----:B------:R-:W-:Y:S05]  /*0f70*/  BSYNC B0 ;  /* 0x0000000000007941 */ /* 0x000fea0003800000 */
.L_x_21458:
        /* <DEDUP_REMOVED lines=12> */
.L_x_21462:
        /* <DEDUP_REMOVED lines=20> */
.L_x_21463:
[----:B------:R-:W-:Y:S05]  /*1180*/  BSYNC B0 ;  /* 0x0000000000007941 */ /* 0x000fea0003800000 */
.L_x_21461:
        /* <DEDUP_REMOVED lines=8> */
.L_x_21439:
[----:B------:R-:W0:Y:S01]  /*1210*/  S2R R8, SR_TID.X ;  /* 0x0000000000087919 */ /* 0x000e220000002100 */
[----:B------:R-:W-:Y:S02]  /*1220*/  CS2R R18, SRZ ;  /* 0x0000000000127805 */ /* 0x000fe4000001ff00 */
        /* <DEDUP_REMOVED lines=15> */
[----:B------:R1:W5:Y:S07]  /*1320*/  @!P6 LDG.E.64 R18, desc[UR4][R22.64] ;  /* 0x000000041612e981 */ /* 0x00036e000c1e1b00 */
[----:B------:R-:W-:Y:S01]  /*1330*/  @!P4 IADD3 R35, R30, R33, RZ ;  /* 0x000000211e23c210 */ /* 0x000fe20007ffe0ff */
[----:B------:R-:W-:Y:S01]  /*1340*/  @!P4 VIADD R33, R33, 0x80 ;  /* 0x000000802121c836 */ /* 0x000fe20000000000 */
[----:B------:R-:W3:Y:S04]  /*1350*/  @!P4 LDC.64 R28, c[0x0][0x230] ;  /* 0x00008c00ff1ccb82 */ /* 0x000ee80000000a00 */
[----:B------:R-:W-:-:S13]  /*1360*/  ISETP.GE.AND P3, PT, R33, R9, PT ;  /* 0x000000092100720c */ /* 0x000fda0003f66270 */
[----:B------:R-:W-:Y:S01]  /*1370*/  @!P3 IMAD.IADD R31, R30, 0x1, R33 ;  /* 0x000000011e1fb824 */ /* 0x000fe200078e0221 */
[----:B------:R-:W-:Y:S01]  /*1380*/  @!P3 IADD3 R33, R33, 0x80, RZ ;  /* 0x000000802121b810 */ /* 0x000fe20007ffe0ff */
[----:B------:R-:W4:Y:S03]  /*1390*/  @!P3 LDC.64 R2, c[0x0][0x230] ;  /* 0x00008c00ff02bb82 */ /* 0x000f260000000a00 */
[----:B------:R-:W-:-:S13]  /*13a0*/  ISETP.GE.AND P2, PT, R33, R9, PT ;  /* 0x000000092100720c */ /* 0x000fda0003f46270 */
[----:B------:R-:W-:Y:S01]  /*13b0*/  @!P2 IMAD.IADD R15, R30, 0x1, R33 ;  /* 0x000000011e0fa824 */ /* 0x000fe200078e0221 */
[----:B------:R-:W0:Y:S01]  /*13c0*/  @!P2 LDC.64 R24, c[0x0][0x230] ;  /* 0x00008c00ff18ab82 */ /* 0x000e220000000a00 */
[----:B------:R-:W-:-:S05]  /*13d0*/  @!P2 VIADD R33, R33, 0x80 ;  /* 0x000000802121a836 */ /* 0x000fca0000000000 */
[----:B------:R-:W-:-:S13]  /*13e0*/  ISETP.GE.AND P0, PT, R33, R9, PT ;  /* 0x000000092100720c */ /* 0x000fda0003f06270 */
[----:B------:R-:W-:Y:S01]  /*13f0*/  @!P0 IADD3 R27, R30, R33, RZ ;  /* 0x000000211e1b8210 */ /* 0x000fe20007ffe0ff */
[----:B------:R-:W-:Y:S01]  /*1400*/  @!P0 VIADD R33, R33, 0x80 ;  /* 0x0000008021218836 */ /* 0x000fe20000000000 */
[----:B------:R-:W3:Y:S04]  /*1410*/  @!P0 LDC.64 R10, c[0x0][0x230] ;  /* 0x00008c00ff0a8b82 */ /* 0x000ee80000000a00 */
[----:B------:R-:W-:-:S13]  /*1420*/  ISETP.GE.AND P6, PT, R33, R9, PT ;  /* 0x000000092100720c */ /* 0x000fda0003fc6270 */
[----:B------:R-:W4:Y:S01]  /*1430*/  @!P6 LDC.64 R6, c[0x0][0x230] ;  /* 0x00008c00ff06eb82 */ /* 0x000f220000000a00 */
[----:B--2---:R-:W-:Y:S01]  /*1440*/  @!P5 IMAD.WIDE.U32 R16, R21, 0x8, R16 ;  /* 0x000000081510d825 */ /* 0x004fe200078e0010 */
[----:B------:R-:W-:-:S03]  /*1450*/  CS2R R20, SRZ ;  /* 0x0000000000147805 */ /* 0x000fc6000001ff00 */
[----:B------:R-:W-:Y:S01]  /*1460*/  @!P6 IMAD.IADD R33, R30, 0x1, R33 ;  /* 0x000000011e21e824 */ /* 0x000fe200078e0221 */
[----:B-1----:R-:W-:Y:S01]  /*1470*/  CS2R R22, SRZ ;  /* 0x0000000000167805 */ /* 0x002fe2000001ff00 */
[----:B0-----:R-:W-:Y:S01]  /*1480*/  @!P2 IMAD.WIDE.U32 R24, R15, 0x8, R24 ;  /* 0x000000080f18a825 */ /* 0x001fe200078e0018 */
[----:B------:R0:W5:Y:S01]  /*1490*/  @!P5 LDG.E.64 R20, desc[UR4][R16.64] ;  /* 0x000000041014d981 */ /* 0x000162000c1e1b00 */
[----:B------:R-:W-:Y:S02]  /*14a0*/  CS2R R14, SRZ ;  /* 0x00000000000e7805 */ /* 0x000fe4000001ff00 */
[----:B---3--:R-:W-:Y:S01]  /*14b0*/  @!P0 IMAD.WIDE.U32 R26, R27, 0x8, R10 ;  /* 0x000000081b1a8825 */ /* 0x008fe200078e000a */
[----:B------:R-:W-:-:S03]  /*14c0*/  CS2R R10, SRZ ;  /* 0x00000000000a7805 */ /* 0x000fc6000001ff00 */
[----:B------:R-:W-:Y:S01]  /*14d0*/  @!P4 IMAD.WIDE.U32 R28, R35, 0x8, R28 ;  /* 0x00000008231cc825 */ /* 0x000fe200078e001c */
[----:B------:R1:W5:Y:S01]  /*14e0*/  @!P0 LDG.E.64 R14, desc[UR4][R26.64] ;  /* 0x000000041a0e8981 */ /* 0x000362000c1e1b00 */
[----:B0-----:R-:W-:Y:S02]  /*14f0*/  CS2R R16, SRZ ;  /* 0x0000000000107805 */ /* 0x001fe4000001ff00 */
[----:B----4-:R-:W-:Y:S01]  /*1500*/  @!P3 IMAD.WIDE.U32 R2, R31, 0x8, R2 ;  /* 0x000000081f02b825 */ /* 0x010fe200078e0002 */
[----:B------:R1:W5:Y:S03]  /*1510*/  @!P4 LDG.E.64 R22, desc[UR4][R28.64] ;  /* 0x000000041c16c981 */ /* 0x000366000c1e1b00 */
[----:B------:R-:W-:Y:S01]  /*1520*/  @!P6 IMAD.WIDE.U32 R32, R33, 0x8, R6 ;  /* 0x000000082120e825 */ /* 0x000fe200078e0006 */
[----:B------:R1:W5:Y:S03]  /*1530*/  @!P3 LDG.E.64 R10, desc[UR4][R2.64] ;  /* 0x00000004020ab981 */ /* 0x000366000c1e1b00 */
[----:B------:R-:W-:Y:S01]  /*1540*/  @!P1 IMAD.WIDE.U32 R6, R13, 0x8, R4 ;  /* 0x000000080d069825 */ /* 0x000fe200078e0004 */
[----:B------:R-:W-:-:S02]  /*1550*/  CS2R R12, SRZ ;  /* 0x00000000000c7805 */ /* 0x000fc4000001ff00 */
[----:B------:R-:W-:Y:S01]  /*1560*/  CS2R R4, SRZ ;  /* 0x0000000000047805 */ /* 0x000fe2000001ff00 */
[----:B------:R1:W5:Y:S04]  /*1570*/  @!P6 LDG.E.64 R16, desc[UR4][R32.64] ;  /* 0x000000042010e981 */ /* 0x000368000c1e1b00 */
[----:B------:R1:W5:Y:S04]  /*1580*/  @!P2 LDG.E.64 R12, desc[UR4][R24.64] ;  /* 0x00000004180ca981 */ /* 0x000368000c1e1b00 */
[----:B------:R1:W5:Y:S01]  /*1590*/  @!P1 LDG.E.64 R4, desc[UR4][R6.64] ;  /* 0x0000000406049981 */ /* 0x000362000c1e1b00 */
[----:B------:R-:W-:Y:S04]  /*15a0*/  BSSY B0, `(.L_x_21464) ;  /* 0x0000020000007945 */ /* 0x000fe80003800000 */
[----:B------:R-:W-:Y:S05]  /*15b0*/  @P1 BRA `(.L_x_21465) ;  /* 0x0000000000781947 */ /* 0x000fea0003800000 */
[----:B------:R-:W-:Y:S02]  /*15c0*/  ULDC UR8, c[0x0][0x224] ;  /* 0x0000890000087ab9 */ /* 0x000fe40000000800 */
[----:B-----5:R-:W-:-:S04]  /*15d0*/  LOP3.LUT R0, R5, UR8, RZ, 0xfc, !PT ;  /* 0x0000000805007c12 */ /* 0x020fc8000f8efcff */
[----:B------:R-:W-:-:S13]  /*15e0*/  ISETP.NE.U32.AND P0, PT, R0, RZ, PT ;  /* 0x000000ff0000720c */ /* 0x000fda0003f05070 */
[----:B------:R-:W-:Y:S05]  /*15f0*/  @!P0 BRA `(.L_x_21466) ;  /* 0x00000000001c8947 */ /* 0x000fea0003800000 */
[----:B------:R-:W-:Y:S01]  /*1600*/  MOV R0, R4 ;  /* 0x0000000400007202 */ /* 0x000fe20000000f00 */
[----:B-1----:R-:W-:Y:S01]  /*1610*/  IMAD.MOV.U32 R25, RZ, RZ, R5 ;  /* 0x000000ffff197224 */ /* 0x002fe200078e0005 */
[----:B------:R-:W-:-:S07]  /*1620*/  MOV R24, 0x1640 ;  /* 0x0000164000187802 */ /* 0x000fce0000000f00 */
[----:B------:R-:W-:Y:S05]  /*1630*/  CALL.REL.NOINC `($__internal_18_$__cuda_sm20_rem_s64) ;  /* 0x00000014003c7944 */ /* 0x000fea0003c00000 */
[----:B------:R-:W-:Y:S01]  /*1640*/  IMAD.MOV.U32 R26, RZ, RZ, R3 ;  /* 0x000000ffff1a7224 */ /* 0x000fe200078e0003 */
[----:B------:R-:W-:Y:S01]  /*1650*/  MOV R27, R0 ;  /* 0x00000000001b7202 */ /* 0x000fe20000000f00 */
[----:B------:R-:W-:Y:S06]  /*1660*/  BRA `(.L_x_21465) ;  /* 0x00000000004c7947 */ /* 0x000fec0003800000 */
.L_x_21466:
[----:B------:R-:W0:Y:S01]  /*1670*/  I2F.U32.RP R0, R4 ;  /* 0x0000000400007306 */ /* 0x000e220000209000 */
[----:B------:R-:W-:Y:S01]  /*1680*/  ULDC UR8, c[0x0][0x220] ;  /* 0x0000880000087ab9 */ /* 0x000fe20000000800 */
[----:B------:R-:W-:Y:S01]  /*1690*/  ISETP.NE.U32.AND P2, PT, R4, RZ, PT ;  /* 0x000000ff0400720c */ /* 0x000fe20003f45070 */
[----:B-1----:R-:W-:-:S05]  /*16a0*/  IMAD.MOV.U32 R27, RZ, RZ, RZ ;  /* 0x000000ffff1b7224 */ /* 0x002fca00078e00ff */
        /* <DEDUP_REMOVED lines=14> */
[----:B------:R-:W-:-:S07]  /*1790*/  @!P2 LOP3.LUT R26, RZ, R4, RZ, 0x33, !PT ;  /* 0x00000004ff1aa212 */ /* 0x000fce00078e33ff */
.L_x_21465:
[----:B------:R-:W-:Y:S05]  /*17a0*/  BSYNC B0 ;  /* 0x0000000000007941 */ /* 0x000fea0003800000 */
.L_x_21464:
        /* <DEDUP_REMOVED lines=15> */
.L_x_21469:
[----:B------:R-:W0:Y:S01]  /*18a0*/  I2F.U32.RP R0, R18 ;  /* 0x0000001200007306 */ /* 0x000e220000209000 */
[----:B------:R-:W-:Y:S01]  /*18b0*/  ULDC UR8, c[0x0][0x220] ;  /* 0x0000880000087ab9 */ /* 0x000fe20000000800 */
[----:B------:R-:W-:Y:S01]  /*18c0*/  ISETP.NE.U32.AND P2, PT, R18, RZ, PT ;  /* 0x000000ff1200720c */ /* 0x000fe20003f45070 */
[----:B------:R-:W-:-:S05]  /*18d0*/  IMAD.MOV.U32 R19, RZ, RZ, RZ ;  /* 0x000000ffff137224 */ /* 0x000fca00078e00ff */
[----:B0-----:R-:W1:Y:S02]  /*18e0*/  MUFU.RCP R0, R0 ;  /* 0x0000000000007308 */ /* 0x001e640000001000 */
[----:B-1----:R-:W-:-:S06]  /*18f0*/  VIADD R2, R0, 0xffffffe ;  /* 0x0ffffffe00027836 */ /* 0x002fcc0000000000 */
        /* <DEDUP_REMOVED lines=14> */
.L_x_21468:
[----:B------:R-:W-:Y:S05]  /*19e0*/  BSYNC B0 ;  /* 0x0000000000007941 */ /* 0x000fea0003800000 */
.L_x_21467:
        /* <DEDUP_REMOVED lines=9> */
[----:B-1----:R-:W-:Y:S01]  /*1a80*/  MOV R24, 0x1ab0 ;  /* 0x00001ab000187802 */ /* 0x002fe20000000f00 */
[----:B------:R-:W-:-:S07]  /*1a90*/  IMAD.MOV.U32 R25, RZ, RZ, R21 ;  /* 0x000000ffff197224 */ /* 0x000fce00078e0015 */
[----:B------:R-:W-:Y:S05]  /*1aa0*/  CALL.REL.NOINC `($__internal_18_$__cuda_sm20_rem_s64) ;  /* 0x0000001000207944 */ /* 0x000fea0003c00000 */
[----:B------:R-:W-:Y:S01]  /*1ab0*/  MOV R20, R3 ;  /* 0x0000000300147202 */ /* 0x000fe20000000f00 */
[----:B------:R-:W-:Y:S01]  /*1ac0*/  IMAD.MOV.U32 R21, RZ, RZ, R0 ;  /* 0x000000ffff157224 */ /* 0x000fe200078e0000 */
[----:B------:R-:W-:Y:S06]  /*1ad0*/  BRA `(.L_x_21471) ;  /* 0x0000000000507947 */ /* 0x000fec0003800000 */
.L_x_21472:
[----:B------:R-:W0:Y:S01]  /*1ae0*/  I2F.U32.RP R0, R20 ;  /* 0x0000001400007306 */ /* 0x000e220000209000 */
[----:B------:R-:W-:Y:S01]  /*1af0*/  ULDC UR8, c[0x0][0x220] ;  /* 0x0000880000087ab9 */ /* 0x000fe20000000800 */
[----:B------:R-:W-:Y:S01]  /*1b00*/  ISETP.NE.U32.AND P2, PT, R20, RZ, PT ;  /* 0x000000ff1400720c */ /* 0x000fe20003f45070 */
[----:B------:R-:W-:-:S05]  /*1b10*/  HFMA2.MMA R21, -RZ, RZ, 0, 0 ;  /* 0x00000000ff157435 */ /* 0x000fca00000001ff */
[----:B0-----:R-:W1:Y:S02]  /*1b20*/  MUFU.RCP R0, R0 ;  /* 0x0000000000007308 */ /* 0x001e640000001000 */
[----:B-1----:R-:W-:-:S06]  /*1b30*/  VIADD R2, R0, 0xffffffe ;  /* 0x0ffffffe00027836 */ /* 0x002fcc0000000000 */
[----:B------:R0:W1:Y:S02]  /*1b40*/  F2I.FTZ.U32.TRUNC.NTZ R3, R2 ;  /* 0x0000000200037305 */ /* 0x000064000021f000 */
[----:B0-----:R-:W-:Y:S01]  /*1b50*/  IMAD.MOV.U32 R2, RZ, RZ, RZ ;  /* 0x000000ffff027224 */ /* 0x001fe200078e00ff */
[----:B-1----:R-:W-:-:S05]  /*1b60*/  IADD3 R5, RZ, -R3, RZ ;  /* 0x80000003ff057210 */ /* 0x002fca0007ffe0ff */
[----:B------:R-:W-:-:S04]  /*1b70*/  IMAD R5, R5, R20, RZ ;  /* 0x0000001405057224 */ /* 0x000fc800078e02ff */
[----:B------:R-:W-:-:S06]  /*1b80*/  IMAD.HI.U32 R3, R3, R5, R2 ;  /* 0x0000000503037227 */ /* 0x000fcc00078e0002 */
[----:B------:R-:W-:-:S04]  /*1b90*/  IMAD.HI.U32 R3, R3, UR8, RZ ;  /* 0x0000000803037c27 */ /* 0x000fc8000f8e00ff */
[----:B------:R-:W-:-:S04]  /*1ba0*/  IMAD.MOV R3, RZ, RZ, -R3 ;  /* 0x000000ffff037224 */ /* 0x000fc800078e0a03 */
[----:B------:R-:W-:-:S05]  /*1bb0*/  IMAD R3, R20, R3, UR8 ;  /* 0x0000000814037e24 */ /* 0x000fca000f8e0203 */
[----:B------:R-:W-:-:S13]  /*1bc0*/  ISETP.GE.U32.AND P0, PT, R3, R20, PT ;  /* 0x000000140300720c */ /* 0x000fda0003f06070 */
[----:B------:R-:W-:-:S04]  /*1bd0*/  @P0 IADD3 R3, R3, -R20, RZ ;  /* 0x8000001403030210 */ /* 0x000fc80007ffe0ff */
[----:B------:R-:W-:-:S13]  /*1be0*/  ISETP.GE.U32.AND P0, PT, R3, R20, PT ;  /* 0x000000140300720c */ /* 0x000fda0003f06070 */
[----:B------:R-:W-:Y:S01]  /*1bf0*/  @P0 IMAD.IADD R3, R3, 0x1, -R20 ;  /* 0x0000000103030824 */ /* 0x000fe200078e0a14 */
[----:B------:R-:W-:-:S05]  /*1c00*/  @!P2 LOP3.LUT R3, RZ, R20, RZ, 0x33, !PT ;  /* 0x00000014ff03a212 */ /* 0x000fca00078e33ff */
[----:B------:R-:W-:-:S07]  /*1c10*/  IMAD.MOV.U32 R20, RZ, RZ, R3 ;  /* 0x000000ffff147224 */ /* 0x000fce00078e0003 */
.L_x_21471:
[----:B------:R-:W-:Y:S05]  /*1c20*/  BSYNC B0 ;  /* 0x0000000000007941 */ /* 0x000fea0003800000 */
.L_x_21470:
        /* <DEDUP_REMOVED lines=9> */
[----:B-1----:R-:W-:Y:S02]  /*1cc0*/  MOV R25, R23 ;  /* 0x0000001700197202 */ /* 0x002fe40000000f00 */
[----:B------:R-:W-:-:S07]  /*1cd0*/  MOV R24, 0x1cf0 ;  /* 0x00001cf000187802 */ /* 0x000fce0000000f00 */
[----:B------:R-:W-:Y:S05]  /*1ce0*/  CALL.REL.NOINC `($__internal_18_$__cuda_sm20_rem_s64) ;  /* 0x0000000c00907944 */ /* 0x000fea0003c00000 */
[----:B------:R-:W-:Y:S02]  /*1cf0*/  IMAD.MOV.U32 R22, RZ, RZ, R3 ;  /* 0x000000ffff167224 */ /* 0x000fe400078e0003 */
[----:B------:R-:W-:Y:S01]  /*1d00*/  IMAD.MOV.U32 R23, RZ, RZ, R0 ;  /* 0x000000ffff177224 */ /* 0x000fe200078e0000 */
[----:B------:R-:W-:Y:S06]  /*1d10*/  BRA `(.L_x_21474) ;  /* 0x0000000000507947 */ /* 0x000fec0003800000 */
.L_x_21475:
[----:B------:R-:W0:Y:S01]  /*1d20*/  I2F.U32.RP R0, R22 ;  /* 0x0000001600007306 */ /* 0x000e220000209000 */
[----:B------:R-:W-:Y:S01]  /*1d30*/  ULDC UR8, c[0x0][0x220] ;  /* 0x0000880000087ab9 */ /* 0x000fe20000000800 */
[----:B------:R-:W-:Y:S01]  /*1d40*/  ISETP.NE.U32.AND P2, PT, R22, RZ, PT ;  /* 0x000000ff1600720c */ /* 0x000fe20003f45070 */
[----:B------:R-:W-:-:S05]  /*1d50*/  IMAD.MOV.U32 R23, RZ, RZ, RZ ;  /* 0x000000ffff177224 */ /* 0x000fca00078e00ff */
[----:B0-----:R-:W1:Y:S02]  /*1d60*/  MUFU.RCP R0, R0 ;  /* 0x0000000000007308 */ /* 0x001e640000001000 */
[----:B-1----:R-:W-:-:S06]  /*1d70*/  IADD3 R2, R0, 0xffffffe, RZ ;  /* 0x0ffffffe00027810 */ /* 0x002fcc0007ffe0ff */
        /* <DEDUP_REMOVED lines=14> */
.L_x_21474:
[----:B------:R-:W-:Y:S05]  /*1e60*/  BSYNC B0 ;  /* 0x0000000000007941 */ /* 0x000fea0003800000 */
.L_x_21473:
        /* <DEDUP_REMOVED lines=15> */
.L_x_21478:
        /* <DEDUP_REMOVED lines=20> */
.L_x_21477:
[----:B------:R-:W-:Y:S05]  /*20a0*/  BSYNC B0 ;  /* 0x0000000000007941 */ /* 0x000fea0003800000 */
.L_x_21476:
        /* <DEDUP_REMOVED lines=15> */
.L_x_21481:
        /* <DEDUP_REMOVED lines=20> */
.L_x_21480:
[----:B------:R-:W-:Y:S05]  /*22e0*/  BSYNC B0 ;  /* 0x0000000000007941 */ /* 0x000fea0003800000 */
.L_x_21479:
        /* <DEDUP_REMOVED lines=15> */
.L_x_21484:
[----:B------:R-:W0:Y:S01]  /*23e0*/  I2F.U32.RP R0, R14 ;  /* 0x0000000e00007306 */ /* 0x000e220000209000 */
[----:B------:R-:W-:Y:S01]  /*23f0*/  ULDC UR8, c[0x0][0x220] ;  /* 0x0000880000087ab9 */ /* 0x000fe20000000800 */
[----:B------:R-:W-:Y:S01]  /*2400*/  ISETP.NE.U32.AND P2, PT, R14, RZ, PT ;  /* 0x000000ff0e00720c */ /* 0x000fe20003f45070 */
[----:B------:R-:W-:-:S05]  /*2410*/  HFMA2.MMA R15, -RZ, RZ, 0, 0 ;  /* 0x00000000ff0f7435 */ /* 0x000fca00000001ff */
        /* <DEDUP_REMOVED lines=13> */
[-C--:B------:R-:W-:Y:S02]  /*24f0*/  @P0 IADD3 R3, R3, -R14.reuse, RZ ;  /* 0x8000000e03030210 */ /* 0x080fe40007ffe0ff */
[----:B------:R-:W-:-:S05]  /*2500*/  @!P2 LOP3.LUT R3, RZ, R14, RZ, 0x33, !PT ;  /* 0x0000000eff03a212 */ /* 0x000fca00078e33ff */
[----:B------:R-:W-:-:S07]  /*2510*/  IMAD.MOV.U32 R14, RZ, RZ, R3 ;  /* 0x000000ffff0e7224 */ /* 0x000fce00078e0003 */
.L_x_21483:
[----:B------:R-:W-:Y:S05]  /*2520*/  BSYNC B0 ;  /* 0x0000000000007941 */ /* 0x000fea0003800000 */
.L_x_21482:
        /* <DEDUP_REMOVED lines=12> */
[----:B------:R-:W-:Y:S01]  /*25f0*/  MOV R2, R3 ;  /* 0x0000000300027202 */ /* 0x000fe20000000f00 */
[----:B------:R-:W-:Y:S01]  /*2600*/  IMAD.MOV.U32 R3, RZ, RZ, R0 ;  /* 0x000000ffff037224 */ /* 0x000fe200078e0000 */
[----:B------:R-:W-:Y:S06]  /*2610*/  BRA `(.L_x_21486) ;  /* 0x0000000000507947 */ /* 0x000fec0003800000 */
.L_x_21487:
[----:B------:R-:W0:Y:S01]  /*2620*/  I2F.U32.RP R0, R16 ;  /* 0x0000001000007306 */ /* 0x000e220000209000 */
[----:B------:R-:W-:Y:S01]  /*2630*/  ULDC UR8, c[0x0][0x220] ;  /* 0x0000880000087ab9 */ /* 0x000fe20000000800 */
[----:B------:R-:W-:-:S06]  /*2640*/  ISETP.NE.U32.AND P2, PT, R16, RZ, PT ;  /* 0x000000ff1000720c */ /* 0x000fcc0003f45070 */
[----:B0-----:R-:W1:Y:S02]  /*2650*/  MUFU.RCP R0, R0 ;  /* 0x0000000000007308 */ /* 0x001e640000001000 */
[----:B-1----:R-:W-:-:S06]  /*2660*/  IADD3 R2, R0, 0xffffffe, RZ ;  /* 0x0ffffffe00027810 */ /* 0x002fcc0007ffe0ff */
[----:B------:R0:W1:Y:S02]  /*2670*/  F2I.FTZ.U32.TRUNC.NTZ R3, R2 ;  /* 0x0000000200037305 */ /* 0x000064000021f000 */
[----:B0-----:R-:W-:Y:S01]  /*2680*/  HFMA2.MMA R2, -RZ, RZ, 0, 0 ;  /* 0x00000000ff027435 */ /* 0x001fe200000001ff */
[----:B-1----:R-:W-:-:S04]  /*2690*/  IMAD.MOV R5, RZ, RZ, -R3 ;  /* 0x000000ffff057224 */ /* 0x002fc800078e0a03 */
[----:B------:R-:W-:-:S05]  /*26a0*/  IMAD R5, R5, R16, RZ ;  /* 0x0000001005057224 */ /* 0x000fca00078e02ff */
[----:B------:R-:W-:-:S06]  /*26b0*/  IMAD.HI.U32 R3, R3, R5, R2 ;  /* 0x0000000503037227 */ /* 0x000fcc00078e0002 */
[----:B------:R-:W-:-:S04]  /*26c0*/  IMAD.HI.U32 R3, R3, UR8, RZ ;  /* 0x0000000803037c27 */ /* 0x000fc8000f8e00ff */
[----:B------:R-:W-:-:S04]  /*26d0*/  IMAD.MOV R3, RZ, RZ, -R3 ;  /* 0x000000ffff037224 */ /* 0x000fc800078e0a03 */
[----:B------:R-:W-:Y:S02]  /*26e0*/  IMAD R5, R16, R3, UR8 ;  /* 0x0000000810057e24 */ /* 0x000fe4000f8e0203 */
[----:B------:R-:W-:-:S03]  /*26f0*/  IMAD.MOV.U32 R3, RZ, RZ, RZ ;  /* 0x000000ffff037224 */ /* 0x000fc600078e00ff */
[----:B------:R-:W-:-:S13]  /*2700*/  ISETP.GE.U32.AND P0, PT, R5, R16, PT ;  /* 0x000000100500720c */ /* 0x000fda0003f06070 */
[----:B------:R-:W-:-:S04]  /*2710*/  @P0 IADD3 R5, R5, -R16, RZ ;  /* 0x8000001005050210 */ /* 0x000fc80007ffe0ff */
[----:B------:R-:W-:-:S13]  /*2720*/  ISETP.GE.U32.AND P0, PT, R5, R16, PT ;  /* 0x000000100500720c */ /* 0x000fda0003f06070 */
[----:B------:R-:W-:Y:S01]  /*2730*/  @P0 IMAD.IADD R5, R5, 0x1, -R16 ;  /* 0x0000000105050824 */ /* 0x000fe200078e0a10 */
[----:B------:R-:W-:-:S04]  /*2740*/  @!P2 LOP3.LUT R5, RZ, R16, RZ, 0x33, !PT ;  /* 0x00000010ff05a212 */ /* 0x000fc800078e33ff */
[----:B------:R-:W-:-:S07]  /*2750*/  MOV R2, R5 ;  /* 0x0000000500027202 */ /* 0x000fce0000000f00 */
.L_x_21486:
[----:B------:R-:W-:Y:S05]  /*2760*/  BSYNC B0 ;  /* 0x0000000000007941 */ /* 0x000fea0003800000 */
.L_x_21485:
[----:B-----5:R-:W1:Y:S01]  /*2770*/  @!P1 S2R R17, SR_TID.X ;  /* 0x0000000000119919 */ /* 0x020e620000002100 */
[----:B------:R-:W0:Y:S01]  /*2780*/  @!P1 LDC.64 R4, c[0x0][0x228] ;  /* 0x00008a00ff049b82 */ /* 0x000e220000000a00 */
[----:B------:R-:W-:Y:S04]  /*2790*/  BSSY B0, `(.L_x_21488) ;  /* 0x0000031000007945 */ /* 0x000fe80003800000 */
[----:B------:R-:W-:Y:S01]  /*27a0*/  BSSY B1, `(.L_x_21489) ;  /* 0x0000029000017945 */ /* 0x000fe20003800000 */
[----:B-1----:R-:W-:Y:S01]  /*27b0*/  @!P1 IADD3 R7, R30, R17, RZ ;  /* 0x000000111e079210 */ /* 0x002fe20007ffe0ff */
[----:B------:R-:W-:-:S04]  /*27c0*/  @!P1 VIADD R8, R17, 0x80 ;  /* 0x0000008011089836 */ /* 0x000fc80000000000 */
[----:B0-----:R-:W-:Y:S01]  /*27d0*/  @!P1 IMAD.WIDE.U32 R4, R7, 0x8, R4 ;  /* 0x0000000807049825 */ /* 0x001fe200078e0004 */
[----:B------:R-:W-:-:S04]  /*27e0*/  ISETP.GE.AND P0, PT, R8, R9, PT ;  /* 0x000000090800720c */ /* 0x000fc80003f06270 */
[----:B------:R0:W-:Y:S09]  /*27f0*/  @!P1 STG.E.64 desc[UR4][R4.64], R26 ;  /* 0x0000001a04009986 */ /* 0x0001f2000c101b04 */
        /* <DEDUP_REMOVED lines=13> */
.L_x_21490:
[----:B------:R-:W-:-:S13]  /*28d0*/  ISETP.GE.AND P0, PT, R8, R9, PT ;  /* 0x000000090800720c */ /* 0x000fda0003f06270 */
[----:B------:R-:W-:Y:S05]  /*28e0*/  @P0 BRA `(.L_x_21492) ;  /* 0x0000000000300947 */ /* 0x000fea0003800000 */
[----:B01----:R-:W0:Y:S01]  /*28f0*/  LDC.64 R4, c[0x0][0x228] ;  /* 0x00008a00ff047b82 */ /* 0x003e220000000a00 */
[----:B------:R-:W-:Y:S01]  /*2900*/  IADD3 R7, R30, R8, RZ ;  /* 0x000000081e077210 */ /* 0x000fe20007ffe0ff */
[----:B------:R-:W-:-:S04]  /*2910*/  VIADD R8, R8, 0x80 ;  /* 0x0000008008087836 */ /* 0x000fc80000000000 */
[----:B0-----:R-:W-:-:S05]  /*2920*/  IMAD.WIDE.U32 R4, R7, 0x8, R4 ;  /* 0x0000000807047825 */ /* 0x001fca00078e0004 */
[----:B------:R1:W-:Y:S02]  /*2930*/  STG.E.64 desc[UR4][R4.64], R22 ;  /* 0x0000001604007986 */ /* 0x0003e4000c101b04 */
.L_x_21491:
[----:B------:R-:W-:-:S13]  /*2940*/  ISETP.GE.AND P0, PT, R8, R9, PT ;  /* 0x000000090800720c */ /* 0x000fda0003f06270 */
[----:B------:R-:W-:Y:S05]  /*2950*/  @P0 BRA `(.L_x_21493) ;  /* 0x0000000000340947 */ /* 0x000fea0003800000 */
[----:B01----:R-:W0:Y:S01]  /*2960*/  LDC.64 R4, c[0x0][0x228] ;  /* 0x00008a00ff047b82 */ /* 0x003e220000000a00 */
[----:B------:R-:W-:Y:S01]  /*2970*/  IADD3 R7, R30, R8, RZ ;  /* 0x000000081e077210 */ /* 0x000fe20007ffe0ff */
[----:B------:R-:W-:-:S04]  /*2980*/  VIADD R8, R8, 0x80 ;  /* 0x0000008008087836 */ /* 0x000fc80000000000 */
[----:B0-----:R-:W-:-:S05]  /*2990*/  IMAD.WIDE.U32 R4, R7, 0x8, R4 ;  /* 0x0000000807047825 */ /* 0x001fca00078e0004 */
[----:B------:R2:W-:Y:S02]  /*29a0*/  STG.E.64 desc[UR4][R4.64], R10 ;  /* 0x0000000a04007986 */ /* 0x0005e4000c101b04 */
.L_x_21492:
        /* <DEDUP_REMOVED lines=8> */
.L_x_21493:
[----:B------:R-:W-:Y:S05]  /*2a30*/  BSYNC B1 ;  /* 0x0000000000017941 */ /* 0x000fea0003800000 */
.L_x_21489:
[----:B------:R-:W-:-:S13]  /*2a40*/  ISETP.GE.AND P0, PT, R8, R9, PT ;  /* 0x000000090800720c */ /* 0x000fda0003f06270 */
[----:B012---:R-:W0:Y:S01]  /*2a50*/  @!P0 LDC.64 R4, c[0x0][0x228] ;  /* 0x00008a00ff048b82 */ /* 0x007e220000000a00 */
[----:B------:R-:W-:Y:S01]  /*2a60*/  @!P0 IADD3 R7, R30, R8, RZ ;  /* 0x000000081e078210 */ /* 0x000fe20007ffe0ff */
[----:B------:R-:W-:-:S04]  /*2a70*/  @!P0 VIADD R8, R8, 0x80 ;  /* 0x0000008008088836 */ /* 0x000fc80000000000 */
[----:B0-----:R-:W-:-:S05]  /*2a80*/  @!P0 IMAD.WIDE.U32 R4, R7, 0x8, R4 ;  /* 0x0000000807048825 */ /* 0x001fca00078e0004 */
[----:B------:R3:W-:Y:S02]  /*2a90*/  @!P0 STG.E.64 desc[UR4][R4.64], R14 ;  /* 0x0000000e04008986 */ /* 0x0007e4000c101b04 */
.L_x_21494:
[----:B------:R-:W-:Y:S05]  /*2aa0*/  BSYNC B0 ;  /* 0x0000000000007941 */ /* 0x000fea0003800000 */
.L_x_21488:
        /* <DEDUP_REMOVED lines=8> */
        .weak           $__internal_18_$__cuda_sm20_rem_s64
        .type           $__internal_18_$__cuda_sm20_rem_s64,@function
        .size           $__internal_18_$__cuda_sm20_rem_s64,(.L_x_57231 - $__internal_18_$__cuda_sm20_rem_s64)
$__internal_18_$__cuda_sm20_rem_s64:
[-C--:B------:R-:W-:Y:S02]  /*2b30*/  IADD3 R2, P2, RZ, -R0.reuse, RZ ;  /* 0x80000000ff027210 */ /* 0x080fe40007f5e0ff */
[----:B------:R-:W-:Y:S02]  /*2b40*/  ISETP.GE.AND P0, PT, R25, RZ, PT ;  /* 0x000000ff1900720c */ /* 0x000fe40003f06270 */
[----:B------:R-:W-:Y:S01]  /*2b50*/  IADD3 R31, P5, RZ, -UR6, RZ ;  /* 0x80000006ff1f7c10 */ /* 0x000fe2000ffbe0ff */
        /* <DEDUP_REMOVED lines=22> */
[----:B------:R-:W-:-:S03]  /*2cc0*/  ISETP.LE.AND P2, PT, RZ, UR7, PT ;  /* 0x00000007ff007c0c */ /* 0x000fc6000bf43270 */
[----:B------:R-:W-:Y:S01]  /*2cd0*/  IMAD R5, R7, R3, R29 ;  /* 0x0000000307057224 */ /* 0x000fe200078e021d */
[----:B------:R-:W-:-:S03]  /*2ce0*/  IADD3 R28, P0, RZ, -R28, RZ ;  /* 0x8000001cff1c7210 */ /* 0x000fc60007f1e0ff */
        /* <DEDUP_REMOVED lines=48> */
[----:B------:R-:W-:Y:S06]  /*2ff0*/  RET.REL.NODEC R24 `(_ZN2at6native29vectorized_elementwise_kernelILi2ENS0_13AUnaryFunctorIlllZZZNS0_16fmod_kernel_cudaERNS_18TensorIteratorBaseEENKUlvE_clEvENKUlvE2_clEvEUlllE_EESt5arrayIPcLm2EEEEviT0_T1_) ;  /* 0xffffffd018007950 */ /* 0x000fec0003c3ffff */
.L_x_21495:
        /* <DEDUP_REMOVED lines=16> */
.L_x_57231:


//--------------------- .text._ZN2at6native29vectorized_elementwise_kernelILi4ENS0_13AUnaryFunctorIlllZZZNS0_16fmod_kernel_cudaERNS_18TensorIteratorBaseEENKUlvE_clEvENKUlvE2_clEvEUlllE_EESt5arrayIPcLm2EEEEviT0_T1_ --------------------------
	.section	.text._ZN2at6native29vectorized_elementwise_kernelILi4ENS0_13AUnaryFunctorIlllZZZNS0_16fmod_kernel_cudaERNS_18TensorIteratorBaseEENKUlvE_clEvENKUlvE2_clEvEUlllE_EESt5arrayIPcLm2EEEEviT0_T1_,"ax",@progbits
	.align	128
        .global         _ZN2at6native29vectorized_elementwise_kernelILi4ENS0_13AUnaryFunctorIlllZZZNS0_16fmod_kernel_cudaERNS_18TensorIteratorBaseEENKUlvE_clEvENKUlvE2_clEvEUlllE_EESt5arrayIPcLm2EEEEviT0_T1_
        .type           _ZN2at6native29vectorized_elementwise_kernelILi4ENS0_13AUnaryFunctorIlllZZZNS0_16fmod_kernel_cudaERNS_18TensorIteratorBaseEENKUlvE_clEvENKUlvE2_clEvEUlllE_EESt5arrayIPcLm2EEEEviT0_T1_,@function
        .size           _ZN2at6native29vectorized_elementwise_kernelILi4ENS0_13AUnaryFunctorIlllZZZNS0_16fmod_kernel_cudaERNS_18TensorIteratorBaseEENKUlvE_clEvENKUlvE2_clEvEUlllE_EESt5arrayIPcLm2EEEEviT0_T1_,(.L_x_57232 - _ZN2at6native29vectorized_elementwise_kernelILi4ENS0_13AUnaryFunctorIlllZZZNS0_16fmod_kernel_cudaERNS_18TensorIteratorBaseEENKUlvE_clEvENKUlvE2_clEvEUlllE_EESt5arrayIPcLm2EEEEviT0_T1_)
        .other          _ZN2at6native29vectorized_elementwise_kernelILi4ENS0_13AUnaryFunctorIlllZZZNS0_16fmod_kernel_cudaERNS_18TensorIteratorBaseEENKUlvE_clEvENKUlvE2_clEvEUlllE_EESt5arrayIPcLm2EEEEviT0_T1_,@"STO_CUDA_ENTRY STV_DEFAULT"
_ZN2at6native29vectorized_elementwise_kernelILi4ENS0_13AUnaryFunctorIlllZZZNS0_16fmod_kernel_cudaERNS_18TensorIteratorBaseEENKUlvE_clEvENKUlvE2_clEvEUlllE_EESt5arrayIPcLm2EEEEviT0_T1_:
.text._ZN2at6native29vectorized_elementwise_kernelILi4ENS0_13AUnaryFunctorIlllZZZNS0_16fmod_kernel_cudaERNS_18TensorIteratorBaseEENKUlvE_clEvENKUlvE2_clEvEUlllE_EESt5arrayIPcLm2EEEEviT0_T1_:
        /* <DEDUP_REMOVED lines=25> */
[----:B-----5:R-:W-:Y:S05]  /*0190*/  CALL.REL.NOINC `($__internal_19_$__cuda_sm20_rem_s64) ;  /* 0x0000002800647944 */ /* 0x020fea0003c00000 */
[----:B------:R-:W-:Y:S02]  /*01a0*/  IMAD.MOV.U32 R16, RZ, RZ, R3 ;  /* 0x000000ffff107224 */ /* 0x000fe400078e0003 */
[----:B------:R-:W-:Y:S01]  /*01b0*/  IMAD.MOV.U32 R17, RZ, RZ, R0 ;  /* 0x000000ffff117224 */ /* 0x000fe200078e0000 */
[----:B------:R-:W-:Y:S06]  /*01c0*/  BRA `(.L_x_21499) ;  /* 0x0000000000507947 */ /* 0x000fec0003800000 */
.L_x_21498:
        /* <DEDUP_REMOVED lines=20> */
.L_x_21499:
[----:B------:R-:W-:Y:S05]  /*0310*/  BSYNC B0 ;  /* 0x0000000000007941 */ /* 0x000fea0003800000 */
.L_x_21497:
        /* <DEDUP_REMOVED lines=8> */
[----:B-----5:R-:W-:Y:S05]  /*03a0*/  CALL.REL.NOINC `($__internal_19_$__cuda_sm20_rem_s64) ;  /* 0x0000002400e07944 */ /* 0x020fea0003c00000 */
[----:B------:R-:W-:Y:S02]  /*03b0*/  IMAD.MOV.U32 R18, RZ, RZ, R3 ;  /* 0x000000ffff127224 */ /* 0x000fe400078e0003 */
[----:B------:R-:W-:Y:S01]  /*03c0*/  IMAD.MOV.U32 R19, RZ, RZ, R0 ;  /* 0x000000ffff137224 */ /* 0x000fe200078e0000 */
[----:B------:R-:W-:Y:S06]  /*03d0*/  BRA `(.L_x_21502) ;  /* 0x0000000000507947 */ /* 0x000fec0003800000 */
.L_x_21501:
        /* <DEDUP_REMOVED lines=20> */
.L_x_21502:
[----:B------:R-:W-:Y:S05]  /*0520*/  BSYNC B0 ;  /* 0x0000000000007941 */ /* 0x000fea0003800000 */
.L_x_21500:
        /* <DEDUP_REMOVED lines=8> */
[----:B------:R-:W-:Y:S05]  /*05b0*/  CALL.REL.NOINC `($__internal_19_$__cuda_sm20_rem_s64) ;  /* 0x00000024005c7944 */ /* 0x000fea0003c00000 */
[----:B------:R-:W-:Y:S02]  /*05c0*/  IMAD.MOV.U32 R20, RZ, RZ, R3 ;  /* 0x000000ffff147224 */ /* 0x000fe400078e0003 */
[----:B------:R-:W-:Y:S01]  /*05d0*/  IMAD.MOV.U32 R21, RZ, RZ, R0 ;  /* 0x000000ffff157224 */ /* 0x000fe200078e0000 */
[----:B------:R-:W-:Y:S06]  /*05e0*/  BRA `(.L_x_21505) ;  /* 0x0000000000507947 */ /* 0x000fec0003800000 */
.L_x_21504:
        /* <DEDUP_REMOVED lines=20> */
.L_x_21505:
[----:B------:R-:W-:Y:S05]  /*0730*/  BSYNC B0 ;  /* 0x0000000000007941 */ /* 0x000fea0003800000 */
.L_x_21503:
        /* <DEDUP_REMOVED lines=12> */
.L_x_21507:
        /* <DEDUP_REMOVED lines=20> */
.L_x_21508:
[----:B------:R-:W-:Y:S05]  /*0940*/  BSYNC B0 ;  /* 0x0000000000007941 */ /* 0x000fea0003800000 */
.L_x_21506:
        /* <DEDUP_REMOVED lines=12> */
.L_x_21510:
        /* <DEDUP_REMOVED lines=20> */
.L_x_21511:
[----:B------:R-:W-:Y:S05]  /*0b50*/  BSYNC B0 ;  /* 0x0000000000007941 */ /* 0x000fea0003800000 */
.L_x_21509:
        /* <DEDUP_REMOVED lines=12> */
.L_x_21513:
        /* <DEDUP_REMOVED lines=20> */
.L_x_21514:
[----:B------:R-:W-:Y:S05]  /*0d60*/  BSYNC B0 ;  /* 0x0000000000007941 */ /* 0x000fea0003800000 */
.L_x_21512:
        /* <DEDUP_REMOVED lines=12> */
.L_x_21516:
        /* <DEDUP_REMOVED lines=20> */
.L_x_21517:
[----:B------:R-:W-:Y:S05]  /*0f70*/  BSYNC B0 ;  /* 0x0000000000007941 */ /* 0x000fea0003800000 */
.L_x_21515:
        /* <DEDUP_REMOVED lines=12> */
.L_x_21519:
        /* <DEDUP_REMOVED lines=20> */
.L_x_21520:
[----:B------:R-:W-:Y:S05]  /*1180*/  BSYNC B0 ;  /* 0x0000000000007941 */ /* 0x000fea0003800000 */
.L_x_21518:
        /* <DEDUP_REMOVED lines=8> */
.L_x_21496:
        /* <DEDUP_REMOVED lines=66> */
[----:B------:R-:W-:Y:S05]  /*1630*/  CALL.REL.NOINC `($__internal_19_$__cuda_sm20_rem_s64) ;  /* 0x00000014003c7944 */ /* 0x000fea0003c00000 */
[----:B------:R-:W-:Y:S01]  /*1640*/  IMAD.MOV.U32 R26, RZ, RZ, R3 ;  /* 0x000000ffff1a7224 */ /* 0x000fe200078e0003 */
[----:B------:R-:W-:Y:S01]  /*1650*/  MOV R27, R0 ;  /* 0x00000000001b7202 */ /* 0x000fe20000000f00 */
[----:B------:R-:W-:Y:S06]  /*1660*/  BRA `(.L_x_21522) ;  /* 0x00000000004c7947 */ /* 0x000fec0003800000 */
.L_x_21523:
        /* <DEDUP_REMOVED lines=19> */
.L_x_21522:
[----:B------:R-:W-:Y:S05]  /*17a0*/  BSYNC B0 ;  /* 0x0000000000007941 */ /* 0x000fea0003800000 */
.L_x_21521:
        /* <DEDUP_REMOVED lines=15> */
.L_x_21526:
        /* <DEDUP_REMOVED lines=20> */
.L_x_21525:
[----:B------:R-:W-:Y:S05]  /*19e0*/  BSYNC B0 ;  /* 0x0000000000007941 */ /* 0x000fea0003800000 */
.L_x_21524:
        /* <DEDUP_REMOVED lines=11> */
[----:B------:R-:W-:Y:S05]  /*1aa0*/  CALL.REL.NOINC `($__internal_19_$__cuda_sm20_rem_s64) ;  /* 0x0000001000207944 */ /* 0x000fea0003c00000 */
[----:B------:R-:W-:Y:S01]  /*1ab0*/  MOV R20, R3 ;  /* 0x0000000300147202 */ /* 0x000fe20000000f00 */
[----:B------:R-:W-:Y:S01]  /*1ac0*/  IMAD.MOV.U32 R21, RZ, RZ, R0 ;  /* 0x000000ffff157224 */ /* 0x000fe200078e0000 */
[----:B------:R-:W-:Y:S06]  /*1ad0*/  BRA `(.L_x_21528) ;  /* 0x0000000000507947 */ /* 0x000fec0003800000 */
.L_x_21529:
        /* <DEDUP_REMOVED lines=20> */
.L_x_21528:
[----:B------:R-:W-:Y:S05]  /*1c20*/  BSYNC B0 ;  /* 0x0000000000007941 */ /* 0x000fea0003800000 */
.L_x_21527:
        /* <DEDUP_REMOVED lines=11> */
[----:B------:R-:W-:Y:S05]  /*1ce0*/  CALL.REL.NOINC `($__internal_19_$__cuda_sm20_rem_s64) ;  /* 0x0000000c00907944 */ /* 0x000fea0003c00000 */
[----:B------:R-:W-:Y:S02]  /*1cf0*/  IMAD.MOV.U32 R22, RZ, RZ, R3 ;  /* 0x000000ffff167224 */ /* 0x000fe400078e0003 */
[----:B------:R-:W-:Y:S01]  /*1d00*/  IMAD.MOV.U32 R23, RZ, RZ, R0 ;  /* 0x000000ffff177224 */ /* 0x000fe200078e0000 */
[----:B------:R-:W-:Y:S06]  /*1d10*/  BRA `(.L_x_21531) ;  /* 0x0000000000507947 */ /* 0x000fec0003800000 */
.L_x_21532:
        /* <DEDUP_REMOVED lines=20> */
.L_x_21531:
[----:B------:R-:W-:Y:S05]  /*1e60*/  BSYNC B0 ;  /* 0x0000000000007941 */ /* 0x000fea0003800000 */
.L_x_21530:
        /* <DEDUP_REMOVED lines=15> */
.L_x_21535:
        /* <DEDUP_REMOVED lines=20> */
.L_x_21534:
[----:B------:R-:W-:Y:S05]  /*20a0*/  BSYNC B0 ;  /* 0x0000000000007941 */ /* 0x000fea0003800000 */
.L_x_21533:
        /* <DEDUP_REMOVED lines=15> */
.L_x_21538:
        /* <DEDUP_REMOVED lines=20> */
.L_x_21537:
[----:B------:R-:W-:Y:S05]  /*22e0*/  BSYNC B0 ;  /* 0x0000000000007941 */ /* 0x000fea0003800000 */
.L_x_21536:
        /* <DEDUP_REMOVED lines=15> */
.L_x_21541:
        /* <DEDUP_REMOVED lines=20> */
.L_x_21540:
[----:B------:R-:W-:Y:S05]  /*2520*/  BSYNC B0 ;  /* 0x0000000000007941 */ /* 0x000fea0003800000 */
.L_x_21539:
        /* <DEDUP_REMOVED lines=12> */
[----:B------:R-:W-:Y:S01]  /*25f0*/  MOV R2, R3 ;  /* 0x0000000300027202 */ /* 0x000fe20000000f00 */
[----:B------:R-:W-:Y:S01]  /*2600*/  IMAD.MOV.U32 R3, RZ, RZ, R0 ;  /* 0x000000ffff037224 */ /* 0x000fe200078e0000 */
[----:B------:R-:W-:Y:S06]  /*2610*/  BRA `(.L_x_21543) ;  /* 0x0000000000507947 */ /* 0x000fec0003800000 */
.L_x_21544:
        /* <DEDUP_REMOVED lines=20> */
.L_x_21543:
[----:B------:R-:W-:Y:S05]  /*2760*/  BSYNC B0 ;  /* 0x0000000000007941 */ /* 0x000fea0003800000 */
.L_x_21542:
        /* <DEDUP_REMOVED lines=22> */
.L_x_21547:
[----:B------:R-:W-:-:S13]  /*28d0*/  ISETP.GE.AND P0, PT, R8, R9, PT ;  /* 0x000000090800720c */ /* 0x000fda0003f06270 */
[----:B------:R-:W-:Y:S05]  /*28e0*/  @P0 BRA `(.L_x_21549) ;  /* 0x0000000000300947 */ /* 0x000fea0003800000 */
[----:B01----:R-:W0:Y:S01]  /*28f0*/  LDC.64 R4, c[0x0][0x228] ;  /* 0x00008a00ff047b82 */ /* 0x003e220000000a00 */
[----:B------:R-:W-:Y:S01]  /*2900*/  IADD3 R7, R30, R8, RZ ;  /* 0x000000081e077210 */ /* 0x000fe20007ffe0ff */
[----:B------:R-:W-:-:S04]  /*2910*/  VIADD R8, R8, 0x80 ;  /* 0x0000008008087836 */ /* 0x000fc80000000000 */
[----:B0-----:R-:W-:-:S05]  /*2920*/  IMAD.WIDE.U32 R4, R7, 0x8, R4 ;  /* 0x0000000807047825 */ /* 0x001fca00078e0004 */
[----:B------:R1:W-:Y:S02]  /*2930*/  STG.E.64 desc[UR4][R4.64], R22 ;  /* 0x0000001604007986 */ /* 0x0003e4000c101b04 */
.L_x_21548:
[----:B------:R-:W-:-:S13]  /*2940*/  ISETP.GE.AND P0, PT, R8, R9, PT ;  /* 0x000000090800720c */ /* 0x000fda0003f06270 */
[----:B------:R-:W-:Y:S05]  /*2950*/  @P0 BRA `(.L_x_21550) ;  /* 0x0000000000340947 */ /* 0x000fea0003800000 */
[----:B01----:R-:W0:Y:S01]  /*2960*/  LDC.64 R4, c[0x0][0x228] ;  /* 0x00008a00ff047b82 */ /* 0x003e220000000a00 */
[----:B------:R-:W-:Y:S01]  /*2970*/  IADD3 R7, R30, R8, RZ ;  /* 0x000000081e077210 */ /* 0x000fe20007ffe0ff */
[----:B------:R-:W-:-:S04]  /*2980*/  VIADD R8, R8, 0x80 ;  /* 0x0000008008087836 */ /* 0x000fc80000000000 */
[----:B0-----:R-:W-:-:S05]  /*2990*/  IMAD.WIDE.U32 R4, R7, 0x8, R4 ;  /* 0x0000000807047825 */ /* 0x001fca00078e0004 */
[----:B------:R2:W-:Y:S02]  /*29a0*/  STG.E.64 desc[UR4][R4.64], R10 ;  /* 0x0000000a04007986 */ /* 0x0005e4000c101b04 */
.L_x_21549:
        /* <DEDUP_REMOVED lines=8> */
.L_x_21550:
[----:B------:R-:W-:Y:S05]  /*2a30*/  BSYNC B1 ;  /* 0x0000000000017941 */ /* 0x000fea0003800000 */
.L_x_21546:
[----:B------:R-:W-:-:S13]  /*2a40*/  ISETP.GE.AND P0, PT, R8, R9, PT ;  /* 0x000000090800720c */ /* 0x000fda0003f06270 */
[----:B012---:R-:W0:Y:S01]  /*2a50*/  @!P0 LDC.64 R4, c[0x0][0x228] ;  /* 0x00008a00ff048b82 */ /* 0x007e220000000a00 */
[----:B------:R-:W-:Y:S01]  /*2a60*/  @!P0 IADD3 R7, R30, R8, RZ ;  /* 0x000000081e078210 */ /* 0x000fe20007ffe0ff */
[----:B------:R-:W-:-:S04]  /*2a70*/  @!P0 VIADD R8, R8, 0x80 ;  /* 0x0000008008088836 */ /* 0x000fc80000000000 */
[----:B0-----:R-:W-:-:S05]  /*2a80*/  @!P0 IMAD.WIDE.U32 R4, R7, 0x8, R4 ;  /* 0x0000000807048825 */ /* 0x001fca00078e0004 */
[----:B------:R3:W-:Y:S02]  /*2a90*/  @!P0 STG.E.64 desc[UR4][R4.64], R14 ;  /* 0x0000000e04008986 */ /* 0x0007e4000c101b04 */
.L_x_21551:
[----:B------:R-:W-:Y:S05]  /*2aa0*/  BSYNC B0 ;  /* 0x0000000000007941 */ /* 0x000fea0003800000 */
.L_x_21545:
        /* <DEDUP_REMOVED lines=8> */
        .weak           $__internal_19_$__cuda_sm20_rem_s64
        .type           $__internal_19_$__cuda_sm20_rem_s64,@function
        .size           $__internal_19_$__cuda_sm20_rem_s64,(.L_x_57232 - $__internal_19_$__cuda_sm20_rem_s64)
$__internal_19_$__cuda_sm20_rem_s64:
        /* <DEDUP_REMOVED lines=76> */
[----:B------:R-:W-:Y:S06]  /*2ff0*/  RET.REL.NODEC R24 `(_ZN2at6native29vectorized_elementwise_kernelILi4ENS0_13AUnaryFunctorIlllZZZNS0_16fmod_kernel_cudaERNS_18TensorIteratorBaseEENKUlvE_clEvENKUlvE2_clEvEUlllE_EESt5arrayIPcLm2EEEEviT0_T1_) ;  /* 0xffffffd018007950 */ /* 0x000fec0003c3ffff */
.L_x_21552:
        /* <DEDUP_REMOVED lines=16> */
.L_x_57232:


//--------------------- .text._ZN2at6native29vectorized_elementwise_kernelILi8ENS0_13AUnaryFunctorIlllZZZNS0_16fmod_kernel_cudaERNS_18TensorIteratorBaseEENKUlvE_clEvENKUlvE2_clEvEUlllE_EESt5arrayIPcLm2EEEEviT0_T1_ --------------------------
	.section	.text._ZN2at6native29vectorized_elementwise_kernelILi8ENS0_13AUnaryFunctorIlllZZZNS0_16fmod_kernel_cudaERNS_18TensorIteratorBaseEENKUlvE_clEvENKUlvE2_clEvEUlllE_EESt5arrayIPcLm2EEEEviT0_T1_,"ax",@progbits
	.align	128
        .global         _ZN2at6native29vectorized_elementwise_kernelILi8ENS0_13AUnaryFunctorIlllZZZNS0_16fmod_kernel_cudaERNS_18TensorIteratorBaseEENKUlvE_clEvENKUlvE2_clEvEUlllE_EESt5arrayIPcLm2EEEEviT0_T1_
        .type           _ZN2at6native29vectorized_elementwise_kernelILi8ENS0_13AUnaryFunctorIlllZZZNS0_16fmod_kernel_cudaERNS_18TensorIteratorBaseEENKUlvE_clEvENKUlvE2_clEvEUlllE_EESt5arrayIPcLm2EEEEviT0_T1_,@function
        .size           _ZN2at6native29vectorized_elementwise_kernelILi8ENS0_13AUnaryFunctorIlllZZZNS0_16fmod_kernel_cudaERNS_18TensorIteratorBaseEENKUlvE_clEvENKUlvE2_clEvEUlllE_EESt5arrayIPcLm2EEEEviT0_T1_,(.L_x_57233 - _ZN2at6native29vectorized_elementwise_kernelILi8ENS0_13AUnaryFunctorIlllZZZNS0_16fmod_kernel_cudaERNS_18TensorIteratorBaseEENKUlvE_clEvENKUlvE2_clEvEUlllE_EESt5arrayIPcLm2EEEEviT0_T1_)
        .other          _ZN2at6native29vectorized_elementwise_kernelILi8ENS0_13AUnaryFunctorIlllZZZNS0_16fmod_kernel_cudaERNS_18TensorIteratorBaseEENKUlvE_clEvENKUlvE2_clEvEUlllE_EESt5arrayIPcLm2EEEEviT0_T1_,@"STO_CUDA_ENTRY STV_DEFAULT"
_ZN2at6native29vectorized_elementwise_kernelILi8ENS0_13AUnaryFunctorIlllZZZNS0_16fmod_kernel_cudaERNS_18TensorIteratorBaseEENKUlvE_clEvENKUlvE2_clEvEUlllE_EESt5arrayIPcLm2EEEEviT0_T1_:
.text._ZN2at6native29vectorized_elementwise_kernelILi8ENS0_13AUnaryFunctorIlllZZZNS0_16fmod_kernel_cudaERNS_18TensorIteratorBaseEENKUlvE_clEvENKUlvE2_clEvEUlllE_EESt5arrayIPcLm2EEEEviT0_T1_:
        /* <DEDUP_REMOVED lines=25> */
[----:B-----5:R-:W-:Y:S05]  /*0190*/  CALL.REL.NOINC `($__internal_20_$__cuda_sm20_rem_s64) ;  /* 0x0000002800647944 */ /* 0x020fea0003c00000 */
[----:B------:R-:W-:Y:S02]  /*01a0*/  IMAD.MOV.U32 R16, RZ, RZ, R3 ;  /* 0x000000ffff107224 */ /* 0x000fe400078e0003 */
[----:B------:R-:W-:Y:S01]  /*01b0*/  IMAD.MOV.U32 R17, RZ, RZ, R0 ;  /* 0x000000ffff117224 */ /* 0x000fe200078e0000 */
[----:B------:R-:W-:Y:S06]  /*01c0*/  BRA `(.L_x_21556) ;  /* 0x0000000000507947 */ /* 0x000fec0003800000 */
.L_x_21555:
        /* <DEDUP_REMOVED lines=20> */
.L_x_21556:
[----:B------:R-:W-:Y:S05]  /*0310*/  BSYNC B0 ;  /* 0x0000000000007941 */ /* 0x000fea0003800000 */
.L_x_21554:
        /* <DEDUP_REMOVED lines=8> */
[----:B-----5:R-:W-:Y:S05]  /*03a0*/  CALL.REL.NOINC `($__internal_20_$__cuda_sm20_rem_s64) ;  /* 0x0000002400e07944 */ /* 0x020fea0003c00000 */
[----:B------:R-:W-:Y:S02]  /*03b0*/  IMAD.MOV.U32 R18, RZ, RZ, R3 ;  /* 0x000000ffff127224 */ /* 0x000fe400078e0003 */
[----:B------:R-:W-:Y:S01]  /*03c0*/  IMAD.MOV.U32 R19, RZ, RZ, R0 ;  /* 0x000000ffff137224 */ /* 0x000fe200078e0000 */
[----:B------:R-:W-:Y:S06]  /*03d0*/  BRA `(.L_x_21559) ;  /* 0x0000000000507947 */ /* 0x000fec0003800000 */
.L_x_21558:
        /* <DEDUP_REMOVED lines=20> */
.L_x_21559:
[----:B------:R-:W-:Y:S05]  /*0520*/  BSYNC B0 ;  /* 0x0000000000007941 */ /* 0x000fea0003800000 */
.L_x_21557:
        /* <DEDUP_REMOVED lines=8> */
[----:B------:R-:W-:Y:S05]  /*05b0*/  CALL.REL.NOINC `($__internal_20_$__cuda_sm20_rem_s64) ;  /* 0x00000024005c7944 */ /* 0x000fea0003c00000 */
[----:B------:R-:W-:Y:S02]  /*05c0*/  IMAD.MOV.U32 R20, RZ, RZ, R3 ;  /* 0x000000ffff147224 */ /* 0x000fe400078e0003 */
[----:B------:R-:W-:Y:S01]  /*05d0*/  IMAD.MOV.U32 R21, RZ, RZ, R0 ;  /* 0x000000ffff157224 */ /* 0x000fe200078e0000 */
[----:B------:R-:W-:Y:S06]  /*05e0*/  BRA `(.L_x_21562) ;  /* 0x0000000000507947 */ /* 0x000fec0003800000 */
.L_x_21561:
        /* <DEDUP_REMOVED lines=20> */
.L_x_21562:
[----:B------:R-:W-:Y:S05]  /*0730*/  BSYNC B0 ;  /* 0x0000000000007941 */ /* 0x000fea0003800000 */
.L_x_21560:
        /* <DEDUP_REMOVED lines=12> */
.L_x_21564:
        /* <DEDUP_REMOVED lines=20> */
.L_x_21565:
[----:B------:R-:W-:Y:S05]  /*0940*/  BSYNC B0 ;  /* 0x0000000000007941 */ /* 0x000fea0003800000 */
.L_x_21563:
        /* <DEDUP_REMOVED lines=12> */
.L_x_21567:
        /* <DEDUP_REMOVED lines=20> */
.L_x_21568:
[----:B------:R-:W-:Y:S05]  /*0b50*/  BSYNC B0 ;  /* 0x0000000000007941 */ /* 0x000fea0003800000 */
.L_x_21566:
        /* <DEDUP_REMOVED lines=12> */
.L_x_21570:
        /* <DEDUP_REMOVED lines=20> */
.L_x_21571:
[----:B------:R-:W-:Y:S05]  /*0d60*/  BSYNC B0 ;  /* 0x0000000000007941 */ /* 0x000fea0003800000 */
.L_x_21569:
        /* <DEDUP_REMOVED lines=12> */
.L_x_21573:
        /* <DEDUP_REMOVED lines=20> */
.L_x_21574:
[----:B------:R-:W-:Y:S05]  /*0f70*/  BSYNC B0 ;  /* 0x0000000000007941 */ /* 0x000fea0003800000 */
.L_x_21572:
        /* <DEDUP_REMOVED lines=12> */
.L_x_21576:
        /* <DEDUP_REMOVED lines=20> */
.L_x_21577:
[----:B------:R-:W-:Y:S05]  /*1180*/  BSYNC B0 ;  /* 0x0000000000007941 */ /* 0x000fea0003800000 */
.L_x_21575:
        /* <DEDUP_REMOVED lines=8> */
.L_x_21553:
        /* <DEDUP_REMOVED lines=66> */
[----:B------:R-:W-:Y:S05]  /*1630*/  CALL.REL.NOINC `($__internal_20_$__cuda_sm20_rem_s64) ;  /* 0x00000014003c7944 */ /* 0x000fea0003c00000 */
[----:B------:R-:W-:Y:S01]  /*1640*/  IMAD.MOV.U32 R26, RZ, RZ, R3 ;  /* 0x000000ffff1a7224 */ /* 0x000fe200078e0003 */
[----:B------:R-:W-:Y:S01]  /*1650*/  MOV R27, R0 ;  /* 0x00000000001b7202 */ /* 0x000fe20000000f00 */
[----:B------:R-:W-:Y:S06]  /*1660*/  BRA `(.L_x_21579) ;  /* 0x00000000004c7947 */ /* 0x000fec0003800000 */
.L_x_21580:
        /* <DEDUP_REMOVED lines=19> */
.L_x_21579:
[----:B------:R-:W-:Y:S05]  /*17a0*/  BSYNC B0 ;  /* 0x0000000000007941 */ /* 0x000fea0003800000 */
.L_x_21578:
        /* <DEDUP_REMOVED lines=15> */
.L_x_21583:
        /* <DEDUP_REMOVED lines=20> */
.L_x_21582:
[----:B------:R-:W-:Y:S05]  /*19e0*/  BSYNC B0 ;  /* 0x0000000000007941 */ /* 0x000fea0003800000 */
.L_x_21581:
        /* <DEDUP_REMOVED lines=11> */
[----:B------:R-:W-:Y:S05]  /*1aa0*/  CALL.REL.NOINC `($__internal_20_$__cuda_sm20_rem_s64) ;  /* 0x0000001000207944 */ /* 0x000fea0003c00000 */
[----:B------:R-:W-:Y:S01]  /*1ab0*/  MOV R20, R3 ;  /* 0x0000000300147202 */ /* 0x000fe20000000f00 */
[----:B------:R-:W-:Y:S01]  /*1ac0*/  IMAD.MOV.U32 R21, RZ, RZ, R0 ;  /* 0x000000ffff157224 */ /* 0x000fe200078e0000 */
[----:B------:R-:W-:Y:S06]  /*1ad0*/  BRA `(.L_x_21585) ;  /* 0x0000000000507947 */ /* 0x000fec0003800000 */
.L_x_21586:
        /* <DEDUP_REMOVED lines=20> */
.L_x_21585:
[----:B------:R-:W-:Y:S05]  /*1c20*/  BSYNC B0 ;  /* 0x0000000000007941 */ /* 0x000fea0003800000 */
.L_x_21584:
        /* <DEDUP_REMOVED lines=11> */
[----:B------:R-:W-:Y:S05]  /*1ce0*/  CALL.REL.NOINC `($__internal_20_$__cuda_sm20_rem_s64) ;  /* 0x0000000c00907944 */ /* 0x000fea0003c00000 */
[----:B------:R-:W-:Y:S02]  /*1cf0*/  IMAD.MOV.U32 R22, RZ, RZ, R3 ;  /* 0x000000ffff167224 */ /* 0x000fe400078e0003 */
[----:B------:R-:W-:Y:S01]  /*1d00*/  IMAD.MOV.U32 R23, RZ, RZ, R0 ;  /* 0x000000ffff177224 */ /* 0x000fe200078e0000 */
[----:B------:R-:W-:Y:S06]  /*1d10*/  BRA `(.L_x_21588) ;  /* 0x0000000000507947 */ /* 0x000fec0003800000 */
.L_x_21589:
        /* <DEDUP_REMOVED lines=20> */
.L_x_21588:
[----:B------:R-:W-:Y:S05]  /*1e60*/  BSYNC B0 ;  /* 0x0000000000007941 */ /* 0x000fea0003800000 */
.L_x_21587:
        /* <DEDUP_REMOVED lines=15> */
.L_x_21592:
        /* <DEDUP_REMOVED lines=20> */
.L_x_21591:
[----:B------:R-:W-:Y:S05]  /*20a0*/  BSYNC B0 ;  /* 0x0000000000007941 */ /* 0x000fea0003800000 */
.L_x_21590:
        /* <DEDUP_REMOVED lines=15> */
.L_x_21595:
        /* <DEDUP_REMOVED lines=20> */
.L_x_21594:
[----:B------:R-:W-:Y:S05]  /*22e0*/  BSYNC B0 ;  /* 0x0000000000007941 */ /* 0x000fea0003800000 */
.L_x_21593:
        /* <DEDUP_REMOVED lines=15> */
.L_x_21598:
        /* <DEDUP_REMOVED lines=20> */
.L_x_21597:
[----:B------:R-:W-:Y:S05]  /*2520*/  BSYNC B0 ;  /* 0x0000000000007941 */ /* 0x000fea0003800000 */
.L_x_21596:
        /* <DEDUP_REMOVED lines=12> */
[----:B------:R-:W-:Y:S01]  /*25f0*/  MOV R2, R3 ;  /* 0x0000000300027202 */ /* 0x000fe20000000f00 */
[----:B------:R-:W-:Y:S01]  /*2600*/  IMAD.MOV.U32 R3, RZ, RZ, R0 ;  /* 0x000000ffff037224 */ /* 0x000fe200078e0000 */
[----:B------:R-:W-:Y:S06]  /*2610*/  BRA `(.L_x_21600) ;  /* 0x0000000000507947 */ /* 0x000fec0003800000 */
.L_x_21601:
        /* <DEDUP_REMOVED lines=20> */
.L_x_21600:
[----:B------:R-:W-:Y:S05]  /*2760*/  BSYNC B0 ;  /* 0x0000000000007941 */ /* 0x000fea0003800000 */
.L_x_21599:
        /* <DEDUP_REMOVED lines=22> */
.L_x_21604:
[----:B------:R-:W-:-:S13]  /*28d0*/  ISETP.GE.AND P0, PT, R8, R9, PT ;  /* 0x000000090800720c */ /* 0x000fda0003f06270 */
[----:B------:R-:W-:Y:S05]  /*28e0*/  @P0 BRA `(.L_x_21606) ;  /* 0x0000000000300947 */ /* 0x000fea0003800000 */
[----:B01----:R-:W0:Y:S01]  /*28f0*/  LDC.64 R4, c[0x0][0x228] ;  /* 0x00008a00ff047b82 */ /* 0x003e220000000a00 */
[----:B------:R-:W-:Y:S01]  /*2900*/  IADD3 R7, R30, R8, RZ ;  /* 0x000000081e077210 */ /* 0x000fe20007ffe0ff */
[----:B------:R-:W-:-:S04]  /*2910*/  VIADD R8, R8, 0x80 ;  /* 0x0000008008087836 */ /* 0x000fc80000000000 */
[----:B0-----:R-:W-:-:S05]  /*2920*/  IMAD.WIDE.U32 R4, R7, 0x8, R4 ;  /* 0x0000000807047825 */ /* 0x001fca00078e0004 */
[----:B------:R1:W-:Y:S02]  /*2930*/  STG.E.64 desc[UR4][R4.64], R22 ;  /* 0x0000001604007986 */ /* 0x0003e4000c101b04 */
.L_x_21605:
[----:B------:R-:W-:-:S13]  /*2940*/  ISETP.GE.AND P0, PT, R8, R9, PT ;  /* 0x000000090800720c */ /* 0x000fda0003f06270 */
[----:B------:R-:W-:Y:S05]  /*2950*/  @P0 BRA `(.L_x_21607) ;  /* 0x0000000000340947 */ /* 0x000fea0003800000 */
[----:B01----:R-:W0:Y:S01]  /*2960*/  LDC.64 R4, c[0x0][0x228] ;  /* 0x00008a00ff047b82 */ /* 0x003e220000000a00 */
[----:B------:R-:W-:Y:S01]  /*2970*/  IADD3 R7, R30, R8, RZ ;  /* 0x000000081e077210 */ /* 0x000fe20007ffe0ff */
[----:B------:R-:W-:-:S04]  /*2980*/  VIADD R8, R8, 0x80 ;  /* 0x0000008008087836 */ /* 0x000fc80000000000 */
[----:B0-----:R-:W-:-:S05]  /*2990*/  IMAD.WIDE.U32 R4, R7, 0x8, R4 ;  /* 0x0000000807047825 */ /* 0x001fca00078e0004 */
[----:B------:R2:W-:Y:S02]  /*29a0*/  STG.E.64 desc[UR4][R4.64], R10 ;  /* 0x0000000a04007986 */ /* 0x0005e4000c101b04 */
.L_x_21606:
        /* <DEDUP_REMOVED lines=8> */
.L_x_21607:
[----:B------:R-:W-:Y:S05]  /*2a30*/  BSYNC B1 ;  /* 0x0000000000017941 */ /* 0x000fea0003800000 */
.L_x_21603:
[----:B------:R-:W-:-:S13]  /*2a40*/  ISETP.GE.AND P0, PT, R8, R9, PT ;  /* 0x000000090800720c */ /* 0x000fda0003f06270 */
[----:B012---:R-:W0:Y:S01]  /*2a50*/  @!P0 LDC.64 R4, c[0x0][0x228] ;  /* 0x00008a00ff048b82 */ /* 0x007e220000000a00 */
[----:B------:R-:W-:Y:S01]  /*2a60*/  @!P0 IADD3 R7, R30, R8, RZ ;  /* 0x000000081e078210 */ /* 0x000fe20007ffe0ff */
[----:B------:R-:W-:-:S04]  /*2a70*/  @!P0 VIADD R8, R8, 0x80 ;  /* 0x0000008008088836 */ /* 0x000fc80000000000 */
[----:B0-----:R-:W-:-:S05]  /*2a80*/  @!P0 IMAD.WIDE.U32 R4, R7, 0x8, R4 ;  /* 0x0000000807048825 */ /* 0x001fca00078e0004 */
[----:B------:R3:W-:Y:S02]  /*2a90*/  @!P0 STG.E.64 desc[UR4][R4.64], R14 ;  /* 0x0000000e04008986 */ /* 0x0007e4000c101b04 */
.L_x_21608:
[----:B------:R-:W-:Y:S05]  /*2aa0*/  BSYNC B0 ;  /* 0x0000000000007941 */ /* 0x000fea0003800000 */
.L_x_21602:
        /* <DEDUP_REMOVED lines=8> */
        .weak           $__internal_20_$__cuda_sm20_rem_s64
        .type           $__internal_20_$__cuda_sm20_rem_s64,@function
        .size           $__internal_20_$__cuda_sm20_rem_s64,(.L_x_57233 - $__internal_20_$__cuda_sm20_rem_s64)
$__internal_20_$__cuda_sm20_rem_s64:
        /* <DEDUP_REMOVED lines=76> */
[----:B------:R-:W-:Y:S06]  /*2ff0*/  RET.REL.NODEC R24 `(_ZN2at6native29vectorized_elementwise_kernelILi8ENS0_13AUnaryFunctorIlllZZZNS0_16fmod_kernel_cudaERNS_18TensorIteratorBaseEENKUlvE_clEvENKUlvE2_clEvEUlllE_EESt5arrayIPcLm2EEEEviT0_T1_) ;  /* 0xffffffd018007950 */ /* 0x000fec0003c3ffff */
.L_x_21609:
        /* <DEDUP_REMOVED lines=16> */
.L_x_57233:


//--------------------- .text._ZN2at6native18elementwise_kernelILi128ELi4EZNS0_15gpu_kernel_implINS0_13BinaryFunctorIiiiZZZNS0_16fmod_kernel_cudaERNS_18TensorIteratorBaseEENKUlvE_clEvENKUlvE1_clEvEUliiE_EEEEvS5_RKT_EUliE_EEviT1_ --------------------------
	.section	.text._ZN2at6native18elementwise_kernelILi128ELi4EZNS0_15gpu_kernel_implINS0_13BinaryFunctorIiiiZZZNS0_16fmod_kernel_cudaERNS_18TensorIteratorBaseEENKUlvE_clEvENKUlvE1_clEvEUliiE_EEEEvS5_RKT_EUliE_EEviT1_,"ax",@progbits
	.align	128
        .global         _ZN2at6native18elementwise_kernelILi128ELi4EZNS0_15gpu_kernel_implINS0_13BinaryFunctorIiiiZZZNS0_16fmod_kernel_cudaERNS_18TensorIteratorBaseEENKUlvE_clEvENKUlvE1_clEvEUliiE_EEEEvS5_RKT_EUliE_EEviT1_
        .type           _ZN2at6native18elementwise_kernelILi128ELi4EZNS0_15gpu_kernel_implINS0_13BinaryFunctorIiiiZZZNS0_16fmod_kernel_cudaERNS_18TensorIteratorBaseEENKUlvE_clEvENKUlvE1_clEvEUliiE_EEEEvS5_RKT_EUliE_EEviT1_,@function
        .size           _ZN2at6native18elementwise_kernelILi128ELi4EZNS0_15gpu_kernel_implINS0_13BinaryFunctorIiiiZZZNS0_16fmod_kernel_cudaERNS_18TensorIteratorBaseEENKUlvE_clEvENKUlvE1_clEvEUliiE_EEEEvS5_RKT_EUliE_EEviT1_,(.L_x_57423 - _ZN2at6native18elementwise_kernelILi128ELi4EZNS0_15gpu_kernel_implINS0_13BinaryFunctorIiiiZZZNS0_16fmod_kernel_cudaERNS_18TensorIteratorBaseEENKUlvE_clEvENKUlvE1_clEvEUliiE_EEEEvS5_RKT_EUliE_EEviT1_)
        .other          _ZN2at6native18elementwise_kernelILi128ELi4EZNS0_15gpu_kernel_implINS0_13BinaryFunctorIiiiZZZNS0_16fmod_kernel_cudaERNS_18TensorIteratorBaseEENKUlvE_clEvENKUlvE1_clEvEUliiE_EEEEvS5_RKT_EUliE_EEviT1_,@"STO_CUDA_ENTRY STV_DEFAULT"
_ZN2at6native18elementwise_kernelILi128ELi4EZNS0_15gpu_kernel_implINS0_13BinaryFunctorIiiiZZZNS0_16fmod_kernel_cudaERNS_18TensorIteratorBaseEENKUlvE_clEvENKUlvE1_clEvEUliiE_EEEEvS5_RKT_EUliE_EEviT1_:
.text._ZN2at6native18elementwise_kernelILi128ELi4EZNS0_15gpu_kernel_implINS0_13BinaryFunctorIiiiZZZNS0_16fmod_kernel_cudaERNS_18TensorIteratorBaseEENKUlvE_clEvENKUlvE1_clEvEUliiE_EEEEvS5_RKT_EUliE_EEviT1_:
        /* <DEDUP_REMOVED lines=365> */
.L_x_21612:
        /* <DEDUP_REMOVED lines=20> */
.L_x_21616:
[----:B------:R0:W5:Y:S01]  /*1810*/  LDG.E.U8 R19, desc[UR36][R2.64] ;  /* 0x0000002402137981 */ /* 0x000162000c1e1100 */
[----:B------:R-:W-:Y:S05]  /*1820*/  BRA `(.L_x_21618) ;  /* 0x0000000c00347947 */ /* 0x000fea0003800000 */
.L_x_21615:
        /* <DEDUP_REMOVED lines=8> */
.L_x_21620:
[----:B------:R0:W5:Y:S01]  /*18b0*/  LDG.E R19, desc[UR36][R2.64] ;  /* 0x0000002402137981 */ /* 0x000162000c1e1900 */
[----:B------:R-:W-:Y:S05]  /*18c0*/  BRA `(.L_x_21618) ;  /* 0x0000000c000c7947 */ /* 0x000fea0003800000 */
.L_x_21619:
[----:B------:R0:W5:Y:S01]  /*18d0*/  LDG.E.S16 R19, desc[UR36][R2.64] ;  /* 0x0000002402137981 */ /* 0x000162000c1e1700 */
[----:B------:R-:W-:Y:S05]  /*18e0*/  BRA `(.L_x_21618) ;  /* 0x0000000c00047947 */ /* 0x000fea0003800000 */
.L_x_21614:
        /* <DEDUP_REMOVED lines=9> */
.L_x_21622:
[----:B------:R-:W2:Y:S02]  /*1980*/  LDG.E.U16 R2, desc[UR36][R2.64] ;  /* 0x0000002402027981 */ /* 0x000ea4000c1e1500 */
[----:B--2---:R-:W-:-:S06]  /*1990*/  HADD2.F32 R19, -RZ, R2.H0_H0 ;  /* 0x20000002ff137230 */ /* 0x004fcc0000004100 */
[----:B------:R-:W0:Y:S01]  /*19a0*/  F2I.FTZ.TRUNC.NTZ R19, R19 ;  /* 0x0000001300137305 */ /* 0x000e22000021f100 */
[----:B------:R-:W-:Y:S05]  /*19b0*/  BRA `(.L_x_21618) ;  /* 0x0000000800d07947 */ /* 0x000fea0003800000 */
.L_x_21621:
        /* <DEDUP_REMOVED lines=9> */
.L_x_21624:
[----:B------:R-:W2:Y:S02]  /*1a50*/  LDG.E.U16 R2, desc[UR36][R2.64] ;  /* 0x0000002402027981 */ /* 0x000ea4000c1e1500 */
[----:B--2---:R-:W-:-:S06]  /*1a60*/  HADD2.F32 R19, -RZ, R2.H0_H0 ;  /* 0x20000002ff137230 */ /* 0x004fcc0000004100 */
[----:B------:R-:W0:Y:S01]  /*1a70*/  F2I.FTZ.TRUNC.NTZ R19, R19 ;  /* 0x0000001300137305 */ /* 0x000e22000021f100 */
[----:B------:R-:W-:Y:S05]  /*1a80*/  BRA `(.L_x_21618) ;  /* 0x00000008009c7947 */ /* 0x000fea0003800000 */
.L_x_21623:
[----:B------:R-:W2:Y:S02]  /*1a90*/  LDG.E.64 R2, desc[UR36][R2.64] ;  /* 0x0000002402027981 */ /* 0x000ea4000c1e1b00 */
[----:B--2---:R0:W1:Y:S01]  /*1aa0*/  F2I.F64.TRUNC R19, R2 ;  /* 0x0000000200137311 */ /* 0x004062000030d100 */
[----:B------:R-:W-:Y:S05]  /*1ab0*/  BRA `(.L_x_21618) ;  /* 0x0000000800907947 */ /* 0x000fea0003800000 */
.L_x_21613:
        /* <DEDUP_REMOVED lines=12> */
.L_x_21627:
[----:B------:R-:W2:Y:S02]  /*1b80*/  LDG.E.64 R2, desc[UR36][R2.64] ;  /* 0x0000002402027981 */ /* 0x000ea4000c1e1b00 */
[----:B--2---:R0:W1:Y:S01]  /*1b90*/  F2I.F64.TRUNC R19, R2 ;  /* 0x0000000200137311 */ /* 0x004062000030d100 */
[----:B------:R-:W-:Y:S05]  /*1ba0*/  BRA `(.L_x_21618) ;  /* 0x0000000800547947 */ /* 0x000fea0003800000 */
.L_x_21626:
        /* <DEDUP_REMOVED lines=25> */
[----:B------:R0:W1:Y:S01]  /*1d40*/  F2I.FTZ.TRUNC.NTZ R19, R5 ;  /* 0x0000000500137305 */ /* 0x000062000021f100 */
[----:B------:R-:W-:Y:S05]  /*1d50*/  BRA `(.L_x_21618) ;  /* 0x0000000400e87947 */ /* 0x000fea0003800000 */
.L_x_21629:
        /* <DEDUP_REMOVED lines=12> */
[----:B------:R0:W1:Y:S01]  /*1e20*/  F2I.FTZ.TRUNC.NTZ R19, R4 ;  /* 0x0000000400137305 */ /* 0x000062000021f100 */
[----:B------:R-:W-:Y:S05]  /*1e30*/  BRA `(.L_x_21618) ;  /* 0x0000000400b07947 */ /* 0x000fea0003800000 */
.L_x_21628:
[----:B------:R-:W2:Y:S02]  /*1e40*/  LDG.E.U16 R19, desc[UR36][R2.64] ;  /* 0x0000002402137981 */ /* 0x000ea4000c1e1500 */
[----:B--2---:R-:W-:-:S06]  /*1e50*/  IMAD.U32 R19, R19, 0x10000, RZ ;  /* 0x0001000013137824 */ /* 0x004fcc00078e00ff */
[----:B------:R-:W0:Y:S01]  /*1e60*/  F2I.FTZ.TRUNC.NTZ R19, R19 ;  /* 0x0000001300137305 */ /* 0x000e22000021f100 */
[----:B------:R-:W-:Y:S05]  /*1e70*/  BRA `(.L_x_21618) ;  /* 0x0000000400a07947 */ /* 0x000fea0003800000 */
.L_x_21625:
        /* <DEDUP_REMOVED lines=10> */
.L_x_21632:
        /* <DEDUP_REMOVED lines=21> */
.L_x_21636:
[----:B------:R-:W-:Y:S05]  /*2070*/  BSYNC B1 ;  /* 0x0000000000017941 */ /* 0x000fea0003800000 */
.L_x_21635:
[----:B------:R-:W-:Y:S01]  /*2080*/  IMAD.SHL.U32 R2, R2, 0x100000, RZ ;  /* 0x0010000002027824 */ /* 0x000fe200078e00ff */
[----:B------:R-:W-:-:S04]  /*2090*/  LEA R0, R0, 0x3b800000, 0x17 ;  /* 0x3b80000000007811 */ /* 0x000fc800078eb8ff */
[----:B------:R-:W-:-:S07]  /*20a0*/  LOP3.LUT R19, R0, R2, R19, 0xfe, !PT ;  /* 0x0000000200137212 */ /* 0x000fce00078efe13 */
.L_x_21634:
[----:B------:R-:W-:Y:S05]  /*20b0*/  BSYNC B0 ;  /* 0x0000000000007941 */ /* 0x000fea0003800000 */
.L_x_21633:
[----:B------:R-:W1:Y:S01]  /*20c0*/  F2I.FTZ.TRUNC.NTZ R19, R19 ;  /* 0x0000001300137305 */ /* 0x000e62000021f100 */
[----:B------:R-:W-:Y:S05]  /*20d0*/  BRA `(.L_x_21618) ;  /* 0x0000000400087947 */ /* 0x000fea0003800000 */
.L_x_21631:
        /* <DEDUP_REMOVED lines=21> */
.L_x_21640:
[----:B------:R-:W-:Y:S05]  /*2230*/  BSYNC B1 ;  /* 0x0000000000017941 */ /* 0x000fea0003800000 */
.L_x_21639:
[----:B------:R-:W-:Y:S01]  /*2240*/  IMAD.SHL.U32 R2, R2, 0x200000, RZ ;  /* 0x0020000002027824 */ /* 0x000fe200078e00ff */
[----:B------:R-:W-:-:S04]  /*2250*/  LEA R0, R0, 0x37800000, 0x17 ;  /* 0x3780000000007811 */ /* 0x000fc800078eb8ff */
[----:B------:R-:W-:-:S07]  /*2260*/  LOP3.LUT R19, R0, R2, R19, 0xfe, !PT ;  /* 0x0000000200137212 */ /* 0x000fce00078efe13 */
.L_x_21638:
[----:B------:R-:W-:Y:S05]  /*2270*/  BSYNC B0 ;  /* 0x0000000000007941 */ /* 0x000fea0003800000 */
.L_x_21637:
[----:B------:R-:W2:Y:S01]  /*2280*/  F2I.FTZ.TRUNC.NTZ R19, R19 ;  /* 0x0000001300137305 */ /* 0x000ea2000021f100 */
[----:B------:R-:W-:Y:S05]  /*2290*/  BRA `(.L_x_21618) ;  /* 0x0000000000987947 */ /* 0x000fea0003800000 */
.L_x_21630:
        /* <DEDUP_REMOVED lines=14> */
.L_x_21644:
[----:B------:R-:W-:Y:S05]  /*2380*/  BSYNC B0 ;  /* 0x0000000000007941 */ /* 0x000fea0003800000 */
.L_x_21643:
[----:B------:R-:W4:Y:S01]  /*2390*/  F2I.FTZ.TRUNC.NTZ R19, R19 ;  /* 0x0000001300137305 */ /* 0x000f22000021f100 */
[----:B------:R-:W-:Y:S05]  /*23a0*/  BRA `(.L_x_21618) ;  /* 0x0000000000547947 */ /* 0x000fea0003800000 */
.L_x_21617:
        /* <DEDUP_REMOVED lines=13> */
[----:B------:R-:W-:Y:S02]  /*2480*/  IMAD.MOV.U32 R13, RZ, RZ, RZ ;  /* 0x000000ffff0d7224 */ /* 0x000fe400078e00ff */
[----:B------:R-:W-:-:S07]  /*2490*/  IMAD.MOV.U32 R19, RZ, RZ, RZ ;  /* 0x000000ffff137224 */ /* 0x000fce00078e00ff */
[----:B------:R-:W-:-:S07]  /*24a0*/  LEPC R20, `(.L_x_21645) ;  /* 0x000000001014794e */ /* 0x000fce0000000000 */
[----:B0-----:R-:W-:Y:S05]  /*24b0*/  CALL.ABS.NOINC R2 ;  /* 0x0000000002007343 */ /* 0x001fea0003c00000 */
.L_x_21645:
[----:B------:R-:W-:Y:S05]  /*24c0*/  BRA `(.L_x_21618) ;  /* 0x00000000000c7947 */ /* 0x000fea0003800000 */
.L_x_21642:
[----:B------:R0:W5:Y:S01]  /*24d0*/  LDG.E R19, desc[UR36][R2.64] ;  /* 0x0000002402137981 */ /* 0x000162000c1e1900 */
[----:B------:R-:W-:Y:S05]  /*24e0*/  BRA `(.L_x_21618) ;  /* 0x0000000000047947 */ /* 0x000fea0003800000 */
.L_x_21641:
[----:B------:R3:W5:Y:S02]  /*24f0*/  LDG.E R19, desc[UR36][R2.64] ;  /* 0x0000002402137981 */ /* 0x000764000c1e1900 */
.L_x_21618:
[----:B0-----:R-:W0:Y:S01]  /*2500*/  LDC.U8 R4, c[0x0][0x493] ;  /* 0x000124c0ff047b82 */ /* 0x001e220000000000 */
[----:B------:R-:W-:Y:S02]  /*2510*/  ULDC.64 UR4, c[0x0][0x488] ;  /* 0x0001220000047ab9 */ /* 0x000fe40000000a00 */
[----:B---3--:R-:W-:-:S05]  /*2520*/  IADD3 R2, P1, R22, UR4, RZ ;  /* 0x0000000416027c10 */ /* 0x008fca000ff3e0ff */
        /* <DEDUP_REMOVED lines=14> */
.L_x_21649:
[----:B------:R0:W5:Y:S01]  /*2610*/  LDG.E.U8 R22, desc[UR36][R2.64] ;  /* 0x0000002402167981 */ /* 0x000162000c1e1100 */
[----:B------:R-:W-:Y:S05]  /*2620*/  BRA `(.L_x_21651) ;  /* 0x0000000c00347947 */ /* 0x000fea0003800000 */
.L_x_21648:
        /* <DEDUP_REMOVED lines=8> */
.L_x_21653:
[----:B------:R3:W5:Y:S01]  /*26b0*/  LDG.E R22, desc[UR36][R2.64] ;  /* 0x0000002402167981 */ /* 0x000762000c1e1900 */
[----:B------:R-:W-:Y:S05]  /*26c0*/  BRA `(.L_x_21651) ;  /* 0x0000000c000c7947 */ /* 0x000fea0003800000 */
.L_x_21652:
[----:B------:R0:W5:Y:S01]  /*26d0*/  LDG.E.S16 R22, desc[UR36][R2.64] ;  /* 0x0000002402167981 */ /* 0x000162000c1e1700 */
[----:B------:R-:W-:Y:S05]  /*26e0*/  BRA `(.L_x_21651) ;  /* 0x0000000c00047947 */ /* 0x000fea0003800000 */
.L_x_21647:
[----:B------:R-:W-:-:S13]  /*26f0*/  ISETP.GT.AND P0, PT, R0, 0x6, PT ;  /* 0x000000060000780c */ /* 0x000fda0003f04270 */
[----:B------:R-:W-:Y:S05]  /*2700*/  @P0 BRA `(.L_x_21654) ;  /* 0x00000000002c0947 */ /* 0x000fea0003800000 */
[----:B------:R-:W-:-:S13]  /*2710*/  ISETP.NE.AND P0, PT, R0, 0x5, PT ;  /* 0x000000050000780c */ /* 0x000fda0003f05270 */
[----:B------:R-:W-:Y:S05]  /*2720*/  @!P0 BRA `(.L_x_21655) ;  /* 0x0000000000148947 */ /* 0x000fea0003800000 */
[----:B------:R-:W-:-:S13]  /*2730*/  ISETP.NE.AND P0, PT, R0, 0x6, PT ;  /* 0x000000060000780c */ /* 0x000fda0003f05270 */
[----:B------:R-:W-:Y:S05]  /*2740*/  @P0 BRA `(.L_x_21650) ;  /* 0x0000000800980947 */ /* 0x000fea0003800000 */
[----:B------:R-:W3:Y:S02]  /*2750*/  LDG.E R2, desc[UR36][R2.64] ;  /* 0x0000002402027981 */ /* 0x000ee4000c1e1900 */
[----:B---3--:R0:W3:Y:S01]  /*2760*/  F2I.FTZ.TRUNC.NTZ R22, R2 ;  /* 0x0000000200167305 */ /* 0x0080e2000021f100 */
[----:B------:R-:W-:Y:S05]  /*2770*/  BRA `(.L_x_21651) ;  /* 0x0000000800e07947 */ /* 0x000fea0003800000 */
.L_x_21655:
[----:B------:R-:W3:Y:S02]  /*2780*/  LDG.E.U16 R2, desc[UR36][R2.64] ;  /* 0x0000002402027981 */ /* 0x000ee4000c1e1500 */
[----:B---3--:R-:W-:-:S06]  /*2790*/  HADD2.F32 R22, -RZ, R2.H0_H0 ;  /* 0x20000002ff167230 */ /* 0x008fcc0000004100 */
[----:B------:R-:W0:Y:S01]  /*27a0*/  F2I.FTZ.TRUNC.NTZ R22, R22 ;  /* 0x0000001600167305 */ /* 0x000e22000021f100 */
[----:B------:R-:W-:Y:S05]  /*27b0*/  BRA `(.L_x_21651) ;  /* 0x0000000800d07947 */ /* 0x000fea0003800000 */
.L_x_21654:
[----:B------:R-:W-:-:S13]  /*27c0*/  ISETP.NE.AND P0, PT, R0, 0x7, PT ;  /* 0x000000070000780c */ /* 0x000fda0003f05270 */
[----:B------:R-:W-:Y:S05]  /*27d0*/  @!P0 BRA `(.L_x_21656) ;  /* 0x00000000002c8947 */ /* 0x000fea0003800000 */
[----:B------:R-:W-:-:S13]  /*27e0*/  ISETP.NE.AND P0, PT, R0, 0x8, PT ;  /* 0x000000080000780c */ /* 0x000fda0003f05270 */
[----:B------:R-:W-:Y:S05]  /*27f0*/  @!P0 BRA `(.L_x_21657) ;  /* 0x0000000000148947 */ /* 0x000fea0003800000 */
[----:B------:R-:W-:-:S13]  /*2800*/  ISETP.NE.AND P0, PT, R0, 0x9, PT ;  /* 0x000000090000780c */ /* 0x000fda0003f05270 */
[----:B------:R-:W-:Y:S05]  /*2810*/  @P0 BRA `(.L_x_21650) ;  /* 0x0000000800640947 */ /* 0x000fea0003800000 */
[----:B------:R-:W3:Y:S02]  /*2820*/  LDG.E R2, desc[UR36][R2.64] ;  /* 0x0000002402027981 */ /* 0x000ee4000c1e1900 */
[----:B---3--:R0:W3:Y:S01]  /*2830*/  F2I.FTZ.TRUNC.NTZ R22, R2 ;  /* 0x0000000200167305 */ /* 0x0080e2000021f100 */
[----:B------:R-:W-:Y:S05]  /*2840*/  BRA `(.L_x_21651) ;  /* 0x0000000800ac7947 */ /* 0x000fea0003800000 */
.L_x_21657:
[----:B------:R-:W3:Y:S02]  /*2850*/  LDG.E.U16 R2, desc[UR36][R2.64] ;  /* 0x0000002402027981 */ /* 0x000ee4000c1e1500 */
[----:B---3--:R-:W-:-:S06]  /*2860*/  HADD2.F32 R22, -RZ, R2.H0_H0 ;  /* 0x20000002ff167230 */ /* 0x008fcc0000004100 */
[----:B------:R-:W0:Y:S01]  /*2870*/  F2I.FTZ.TRUNC.NTZ R22, R22 ;  /* 0x0000001600167305 */ /* 0x000e22000021f100 */
[----:B------:R-:W-:Y:S05]  /*2880*/  BRA `(.L_x_21651) ;  /* 0x00000008009c7947 */ /* 0x000fea0003800000 */
.L_x_21656:
[----:B------:R-:W3:Y:S02]  /*2890*/  LDG.E.64 R2, desc[UR36][R2.64] ;  /* 0x0000002402027981 */ /* 0x000ee4000c1e1b00 */
[----:B---3--:R0:W3:Y:S01]  /*28a0*/  F2I.F64.TRUNC R22, R2 ;  /* 0x0000000200167311 */ /* 0x0080e2000030d100 */
[----:B------:R-:W-:Y:S05]  /*28b0*/  BRA `(.L_x_21651) ;  /* 0x0000000800907947 */ /* 0x000fea0003800000 */
.L_x_21646:
        /* <DEDUP_REMOVED lines=8> */
[----:B------:R-:W3:Y:S02]  /*2940*/  LDG.E.U8 R2, desc[UR36][R2.64] ;  /* 0x0000002402027981 */ /* 0x000ee4000c1e1100 */
[----:B---3--:R-:W-:-:S04]  /*2950*/  ISETP.NE.AND P0, PT, R2, RZ, PT ;  /* 0x000000ff0200720c */ /* 0x008fc80003f05270 */
[----:B------:R-:W-:Y:S01]  /*2960*/  SEL R22, RZ, 0x1, !P0 ;  /* 0x00000001ff167807 */ /* 0x000fe20004000000 */
[----:B------:R-:W-:Y:S08]  /*2970*/  BRA `(.L_x_21651) ;  /* 0x0000000800607947 */ /* 0x000ff00003800000 */
.L_x_21660:
[----:B------:R-:W3:Y:S02]  /*2980*/  LDG.E.64 R2, desc[UR36][R2.64] ;  /* 0x0000002402027981 */ /* 0x000ee4000c1e1b00 */
[----:B---3--:R0:W3:Y:S01]  /*2990*/  F2I.F64.TRUNC R22, R2 ;  /* 0x0000000200167311 */ /* 0x0080e2000030d100 */
[----:B------:R-:W-:Y:S05]  /*29a0*/  BRA `(.L_x_21651) ;  /* 0x0000000800547947 */ /* 0x000fea0003800000 */
.L_x_21659:
        /* <DEDUP_REMOVED lines=25> */
[----:B------:R0:W3:Y:S01]  /*2b40*/  F2I.FTZ.TRUNC.NTZ R22, R5 ;  /* 0x0000000500167305 */ /* 0x0000e2000021f100 */
[----:B------:R-:W-:Y:S05]  /*2b50*/  BRA `(.L_x_21651) ;  /* 0x0000000400e87947 */ /* 0x000fea0003800000 */
.L_x_21662:
[----:B------:R-:W3:Y:S02]  /*2b60*/  LDG.E.U8 R2, desc[UR36][R2.64] ;  /* 0x0000002402027981 */ /* 0x000ee4000c1e1100 */
[C---:B---3--:R-:W-:Y:S02]  /*2b70*/  IMAD.SHL.U32 R0, R2.reuse, 0x2000000, RZ ;  /* 0x0200000002007824 */ /* 0x048fe400078e00ff */
        /* <DEDUP_REMOVED lines=10> */
[----:B------:R0:W3:Y:S01]  /*2c20*/  F2I.FTZ.TRUNC.NTZ R22, R4 ;  /* 0x0000000400167305 */ /* 0x0000e2000021f100 */
[----:B------:R-:W-:Y:S05]  /*2c30*/  BRA `(.L_x_21651) ;  /* 0x0000000400b07947 */ /* 0x000fea0003800000 */
.L_x_21661:
[----:B------:R-:W3:Y:S02]  /*2c40*/  LDG.E.U16 R22, desc[UR36][R2.64] ;  /* 0x0000002402167981 */ /* 0x000ee4000c1e1500 */
[----:B---3--:R-:W-:-:S06]  /*2c50*/  IMAD.U32 R22, R22, 0x10000, RZ ;  /* 0x0001000016167824 */ /* 0x008fcc00078e00ff */
[----:B------:R-:W0:Y:S01]  /*2c60*/  F2I.FTZ.TRUNC.NTZ R22, R22 ;  /* 0x0000001600167305 */ /* 0x000e22000021f100 */
[----:B------:R-:W-:Y:S05]  /*2c70*/  BRA `(.L_x_21651) ;  /* 0x0000000400a07947 */ /* 0x000fea0003800000 */
.L_x_21658:
        /* <DEDUP_REMOVED lines=10> */
.L_x_21665:
        /* <DEDUP_REMOVED lines=21> */
.L_x_21669:
[----:B------:R-:W-:Y:S05]  /*2e70*/  BSYNC B1 ;  /* 0x0000000000017941 */ /* 0x000fea0003800000 */
.L_x_21668:
[----:B------:R-:W-:Y:S01]  /*2e80*/  IMAD.SHL.U32 R2, R2, 0x100000, RZ ;  /* 0x0010000002027824 */ /* 0x000fe200078e00ff */
[----:B------:R-:W-:-:S04]  /*2e90*/  LEA R3, R0, 0x3b800000, 0x17 ;  /* 0x3b80000000037811 */ /* 0x000fc800078eb8ff */
[----:B------:R-:W-:-:S07]  /*2ea0*/  LOP3.LUT R22, R3, R2, R22, 0xfe, !PT ;  /* 0x0000000203167212 */ /* 0x000fce00078efe16 */
.L_x_21667:
[----:B------:R-:W-:Y:S05]  /*2eb0*/  BSYNC B0 ;  /* 0x0000000000007941 */ /* 0x000fea0003800000 */
.L_x_21666:
[----:B------:R-:W0:Y:S01]  /*2ec0*/  F2I.FTZ.TRUNC.NTZ R22, R22 ;  /* 0x0000001600167305 */ /* 0x000e22000021f100 */
[----:B------:R-:W-:Y:S05]  /*2ed0*/  BRA `(.L_x_21651) ;  /* 0x0000000400087947 */ /* 0x000fea0003800000 */
.L_x_21664:
        /* <DEDUP_REMOVED lines=21> */
.L_x_21673:
[----:B------:R-:W-:Y:S05]  /*3030*/  BSYNC B1 ;  /* 0x0000000000017941 */ /* 0x000fea0003800000 */
.L_x_21672:
[----:B------:R-:W-:Y:S01]  /*3040*/  IMAD.SHL.U32 R2, R2, 0x200000, RZ ;  /* 0x0020000002027824 */ /* 0x000fe200078e00ff */
[----:B------:R-:W-:-:S04]  /*3050*/  LEA R3, R0, 0x37800000, 0x17 ;  /* 0x3780000000037811 */ /* 0x000fc800078eb8ff */
[----:B------:R-:W-:-:S07]  /*3060*/  LOP3.LUT R22, R3, R2, R22, 0xfe, !PT ;  /* 0x0000000203167212 */ /* 0x000fce00078efe16 */
.L_x_21671:
[----:B------:R-:W-:Y:S05]  /*3070*/  BSYNC B0 ;  /* 0x0000000000007941 */ /* 0x000fea0003800000 */
.L_x_21670:
[----:B------:R-:W0:Y:S01]  /*3080*/  F2I.FTZ.TRUNC.NTZ R22, R22 ;  /* 0x0000001600167305 */ /* 0x000e22000021f100 */
[----:B------:R-:W-:Y:S05]  /*3090*/  BRA `(.L_x_21651) ;  /* 0x0000000000987947 */ /* 0x000fea0003800000 */
.L_x_21663:
        /* <DEDUP_REMOVED lines=14> */
.L_x_21677:
[----:B------:R-:W-:Y:S05]  /*3180*/  BSYNC B0 ;  /* 0x0000000000007941 */ /* 0x000fea0003800000 */
.L_x_21676:
[----:B------:R-:W0:Y:S01]  /*3190*/  F2I.FTZ.TRUNC.NTZ R22, R22 ;  /* 0x0000001600167305 */ /* 0x000e22000021f100 */
[----:B------:R-:W-:Y:S05]  /*31a0*/  BRA `(.L_x_21651) ;  /* 0x0000000000547947 */ /* 0x000fea0003800000 */
.L_x_21650:
        /* <DEDUP_REMOVED lines=16> */
[----:B012-45:R-:W-:Y:S05]  /*32b0*/  CALL.ABS.NOINC R2 ;  /* 0x0000000002007343 */ /* 0x037fea0003c00000 */
.L_x_21678:
[----:B------:R-:W-:Y:S05]  /*32c0*/  BRA `(.L_x_21651) ;  /* 0x00000000000c7947 */ /* 0x000fea0003800000 */
.L_x_21675:
[----:B------:R0:W5:Y:S01]  /*32d0*/  LDG.E R22, desc[UR36][R2.64] ;  /* 0x0000002402167981 */ /* 0x000162000c1e1900 */
[----:B------:R-:W-:Y:S05]  /*32e0*/  BRA `(.L_x_21651) ;  /* 0x0000000000047947 */ /* 0x000fea0003800000 */
.L_x_21674:
[----:B------:R0:W5:Y:S02]  /*32f0*/  LDG.E R22, desc[UR36][R2.64] ;  /* 0x0000002402167981 */ /* 0x000164000c1e1900 */
.L_x_21651:
[-C--:B0--3-5:R-:W-:Y:S02]  /*3300*/  IABS R4, R22.reuse ;  /* 0x0000001600047213 */ /* 0x0a9fe40000000000 */
[----:B------:R-:W-:Y:S02]  /*3310*/  IABS R6, R22 ;  /* 0x0000001600067213 */ /* 0x000fe40000000000 */
[----:B------:R-:W0:Y:S01]  /*3320*/  I2F.RP R0, R4 ;  /* 0x0000000400007306 */ /* 0x000e220000209400 */
[----:B-12-4-:R-:W-:Y:S02]  /*3330*/  ISETP.GE.AND P1, PT, R19, RZ, PT ;  /* 0x000000ff1300720c */ /* 0x016fe40003f26270 */
[----:B------:R-:W-:-:S05]  /*3340*/  IMAD.MOV R6, RZ, RZ, -R6 ;  /* 0x000000ffff067224 */ /* 0x000fca00078e0a06 */
        /* <DEDUP_REMOVED lines=19> */
[----:B------:R-:W-:-:S04]  /*3480*/  IMAD.MOV.U32 R2, RZ, RZ, R3 ;  /* 0x000000ffff027224 */ /* 0x000fc800078e0003 */
[----:B------:R-:W-:Y:S01]  /*3490*/  @!P1 IMAD.MOV R2, RZ, RZ, -R2 ;  /* 0x000000ffff029224 */ /* 0x000fe200078e0a02 */
[----:B------:R-:W-:-:S05]  /*34a0*/  @!P0 LOP3.LUT R2, RZ, R22, RZ, 0x33, !PT ;  /* 0x00000016ff028212 */ /* 0x000fca00078e33ff */
        /* <DEDUP_REMOVED lines=11> */
.L_x_21682:
[----:B------:R1:W-:Y:S01]  /*3560*/  STG.E.U8 desc[UR36][R16.64], R2 ;  /* 0x0000000210007986 */ /* 0x0003e2000c101124 */
[----:B------:R-:W-:Y:S05]  /*3570*/  BRA `(.L_x_21684) ;  /* 0x0000000c00507947 */ /* 0x000fea0003800000 */
.L_x_21681:
[----:B------:R-:W-:-:S13]  /*3580*/  ISETP.NE.AND P0, PT, R0, 0x2, PT ;  /* 0x000000020000780c */ /* 0x000fda0003f05270 */
[----:B------:R-:W-:Y:S05]  /*3590*/  @!P0 BRA `(.L_x_21685) ;  /* 0x0000000000248947 */ /* 0x000fea0003800000 */
[----:B------:R-:W-:-:S13]  /*35a0*/  ISETP.NE.AND P0, PT, R0, 0x3, PT ;  /* 0x000000030000780c */ /* 0x000fda0003f05270 */
[----:B------:R-:W-:Y:S05]  /*35b0*/  @!P0 BRA `(.L_x_21686) ;  /* 0x0000000000148947 */ /* 0x000fea0003800000 */
[----:B------:R-:W-:-:S13]  /*35c0*/  ISETP.NE.AND P0, PT, R0, 0x4, PT ;  /* 0x000000040000780c */ /* 0x000fda0003f05270 */
[----:B------:R-:W-:Y:S05]  /*35d0*/  @P0 BRA `(.L_x_21683) ;  /* 0x0000000800e40947 */ /* 0x000fea0003800000 */
[----:B------:R-:W-:-:S05]  /*35e0*/  SHF.R.S32.HI R3, RZ, 0x1f, R2 ;  /* 0x0000001fff037819 */ /* 0x000fca0000011402 */
[----:B------:R4:W-:Y:S01]  /*35f0*/  STG.E.64 desc[UR36][R16.64], R2 ;  /* 0x0000000210007986 */ /* 0x0009e2000c101b24 */
[----:B------:R-:W-:Y:S05]  /*3600*/  BRA `(.L_x_21684) ;  /* 0x0000000c002c7947 */ /* 0x000fea0003800000 */
.L_x_21686:
[----:B------:R3:W-:Y:S01]  /*3610*/  STG.E desc[UR36][R16.64], R2 ;  /* 0x0000000210007986 */ /* 0x0007e2000c101924 */
[----:B------:R-:W-:Y:S05]  /*3620*/  BRA `(.L_x_21684) ;  /* 0x0000000c00247947 */ /* 0x000fea0003800000 */
.L_x_21685:
[----:B------:R2:W-:Y:S01]  /*3630*/  STG.E.U16 desc[UR36][R16.64], R2 ;  /* 0x0000000210007986 */ /* 0x0005e2000c101524 */
[----:B------:R-:W-:Y:S05]  /*3640*/  BRA `(.L_x_21684) ;  /* 0x0000000c001c7947 */ /* 0x000fea0003800000 */
.L_x_21680:
[----:B------:R-:W-:-:S13]  /*3650*/  ISETP.GT.AND P0, PT, R0, 0x6, PT ;  /* 0x000000060000780c */ /* 0x000fda0003f04270 */
[----:B------:R-:W-:Y:S05]  /*3660*/  @P0 BRA `(.L_x_21687) ;  /* 0x00000000002c0947 */ /* 0x000fea0003800000 */
[----:B------:R-:W-:-:S13]  /*3670*/  ISETP.NE.AND P0, PT, R0, 0x5, PT ;  /* 0x000000050000780c */ /* 0x000fda0003f05270 */
[----:B------:R-:W-:Y:S05]  /*3680*/  @!P0 BRA `(.L_x_21688) ;  /* 0x0000000000148947 */ /* 0x000fea0003800000 */
[----:B------:R-:W-:-:S13]  /*3690*/  ISETP.NE.AND P0, PT, R0, 0x6, PT ;  /* 0x000000060000780c */ /* 0x000fda0003f05270 */
[----:B------:R-:W-:Y:S05]  /*36a0*/  @P0 BRA `(.L_x_21683) ;  /* 0x0000000800b00947 */ /* 0x000fea0003800000 */
[----:B------:R-:W-:-:S05]  /*36b0*/  I2FP.F32.S32 R3, R2 ;  /* 0x0000000200037245 */ /* 0x000fca0000201400 */
[----:B------:R0:W-:Y:S01]  /*36c0*/  STG.E desc[UR36][R16.64], R3 ;  /* 0x0000000310007986 */ /* 0x0001e2000c101924 */
[----:B------:R-:W-:Y:S05]  /*36d0*/  BRA `(.L_x_21684) ;  /* 0x0000000800f87947 */ /* 0x000fea0003800000 */
.L_x_21688:
[----:B------:R-:W-:-:S04]  /*36e0*/  I2FP.F32.S32 R0, R2 ;  /* 0x0000000200007245 */ /* 0x000fc80000201400 */
[----:B------:R-:W-:-:S05]  /*36f0*/  F2FP.F16.F32.PACK_AB R0, RZ, R0 ;  /* 0x00000000ff00723e */ /* 0x000fca00000000ff */
[----:B------:R0:W-:Y:S01]  /*3700*/  STG.E.U16 desc[UR36][R16.64], R0 ;  /* 0x0000000010007986 */ /* 0x0001e2000c101524 */
[----:B------:R-:W-:Y:S05]  /*3710*/  BRA `(.L_x_21684) ;  /* 0x0000000800e87947 */ /* 0x000fea0003800000 */
.L_x_21687:
[----:B------:R-:W-:-:S13]  /*3720*/  ISETP.NE.AND P0, PT, R0, 0x7, PT ;  /* 0x000000070000780c */ /* 0x000fda0003f05270 */
[----:B------:R-:W-:Y:S05]  /*3730*/  @!P0 BRA `(.L_x_21689) ;  /* 0x0000000000348947 */ /* 0x000fea0003800000 */
[----:B------:R-:W-:-:S13]  /*3740*/  ISETP.NE.AND P0, PT, R0, 0x8, PT ;  /* 0x000000080000780c */ /* 0x000fda0003f05270 */
[----:B------:R-:W-:Y:S05]  /*3750*/  @!P0 BRA `(.L_x_21690) ;  /* 0x0000000000188947 */ /* 0x000fea0003800000 */
[----:B------:R-:W-:-:S13]  /*3760*/  ISETP.NE.AND P0, PT, R0, 0x9, PT ;  /* 0x000000090000780c */ /* 0x000fda0003f05270 */
[----:B------:R-:W-:Y:S05]  /*3770*/  @P0 BRA `(.L_x_21683) ;  /* 0x00000008007c0947 */ /* 0x000fea0003800000 */
[----:B------:R-:W-:Y:S01]  /*3780*/  I2FP.F32.S32 R2, R2 ;  /* 0x0000000200027245 */ /* 0x000fe20000201400 */
[----:B------:R-:W-:-:S05]  /*3790*/  IMAD.MOV.U32 R3, RZ, RZ, RZ ;  /* 0x000000ffff037224 */ /* 0x000fca00078e00ff */
[----:B------:R0:W-:Y:S01]  /*37a0*/  STG.E.64 desc[UR36][R16.64], R2 ;  /* 0x0000000210007986 */ /* 0x0001e2000c101b24 */
[----:B------:R-:W-:Y:S05]  /*37b0*/  BRA `(.L_x_21684) ;  /* 0x0000000800c07947 */ /* 0x000fea0003800000 */
.L_x_21690:
[----:B------:R-:W-:-:S04]  /*37c0*/  I2FP.F32.S32 R2, R2 ;  /* 0x0000000200027245 */ /* 0x000fc80000201400 */
[----:B------:R-:W-:-:S04]  /*37d0*/  F2FP.F16.F32.PACK_AB R3, RZ, R2 ;  /* 0x00000002ff03723e */ /* 0x000fc800000000ff */
[----:B------:R-:W-:-:S05]  /*37e0*/  PRMT R3, R3, 0x5410, RZ ;  /* 0x0000541003037816 */ /* 0x000fca00000000ff */
[----:B------:R0:W-:Y:S01]  /*37f0*/  STG.E desc[UR36][R16.64], R3 ;  /* 0x0000000310007986 */ /* 0x0001e2000c101924 */
[----:B------:R-:W-:Y:S05]  /*3800*/  BRA `(.L_x_21684) ;  /* 0x0000000800ac7947 */ /* 0x000fea0003800000 */
.L_x_21689:
[----:B------:R-:W0:Y:S02]  /*3810*/  I2F.F64 R2, R2 ;  /* 0x0000000200027312 */ /* 0x000e240000201c00 */
[----:B0-----:R0:W-:Y:S01]  /*3820*/  STG.E.64 desc[UR36][R16.64], R2 ;  /* 0x0000000210007986 */ /* 0x0011e2000c101b24 */
[----:B------:R-:W-:Y:S05]  /*3830*/  BRA `(.L_x_21684) ;  /* 0x0000000800a07947 */ /* 0x000fea0003800000 */
.L_x_21679:
        /* <DEDUP_REMOVED lines=8> */
[----:B------:R-:W-:-:S04]  /*38c0*/  ISETP.NE.AND P0, PT, R2, RZ, PT ;  /* 0x000000ff0200720c */ /* 0x000fc80003f05270 */
[----:B------:R-:W-:-:S05]  /*38d0*/  SEL R3, RZ, 0x1, !P0 ;  /* 0x00000001ff037807 */ /* 0x000fca0004000000 */
[----:B------:R0:W-:Y:S01]  /*38e0*/  STG.E.U8 desc[UR36][R16.64], R3 ;  /* 0x0000000310007986 */ /* 0x0001e2000c101124 */
[----:B------:R-:W-:Y:S05]  /*38f0*/  BRA `(.L_x_21684) ;  /* 0x0000000800707947 */ /* 0x000fea0003800000 */
.L_x_21693:
[----:B------:R-:W0:Y:S01]  /*3900*/  I2F.F64 R4, R2 ;  /* 0x0000000200047312 */ /* 0x000e220000201c00 */
[----:B------:R-:W-:-:S05]  /*3910*/  CS2R R6, SRZ ;  /* 0x0000000000067805 */ /* 0x000fca000001ff00 */
[----:B0-----:R0:W-:Y:S01]  /*3920*/  STG.E.128 desc[UR36][R16.64], R4 ;  /* 0x0000000410007986 */ /* 0x0011e2000c101d24 */
[----:B------:R-:W-:Y:S05]  /*3930*/  BRA `(.L_x_21684) ;  /* 0x0000000800607947 */ /* 0x000fea0003800000 */
.L_x_21692:
[----:B------:R-:W-:-:S13]  /*3940*/  ISETP.NE.AND P0, PT, R0, 0xf, PT ;  /* 0x0000000f0000780c */ /* 0x000fda0003f05270 */
[----:B------:R-:W-:Y:S05]  /*3950*/  @!P0 BRA `(.L_x_21694) ;  /* 0x0000000000b48947 */ /* 0x000fea0003800000 */
[----:B------:R-:W-:-:S13]  /*3960*/  ISETP.NE.AND P0, PT, R0, 0x17, PT ;  /* 0x000000170000780c */ /* 0x000fda0003f05270 */
[----:B------:R-:W-:Y:S05]  /*3970*/  @!P0 BRA `(.L_x_21695) ;  /* 0x0000000000548947 */ /* 0x000fea0003800000 */
[----:B------:R-:W-:-:S13]  /*3980*/  ISETP.NE.AND P0, PT, R0, 0x18, PT ;  /* 0x000000180000780c */ /* 0x000fda0003f05270 */
[----:B------:R-:W-:Y:S05]  /*3990*/  @P0 BRA `(.L_x_21683) ;  /* 0x0000000400f40947 */ /* 0x000fea0003800000 */
[----:B------:R-:W-:Y:S01]  /*39a0*/  I2FP.F32.S32 R5, R2 ;  /* 0x0000000200057245 */ /* 0x000fe20000201400 */
[----:B------:R-:W-:Y:S03]  /*39b0*/  BSSY B0, `(.L_x_21696) ;  /* 0x000000e000007945 */ /* 0x000fe60003800000 */
        /* <DEDUP_REMOVED lines=13> */
.L_x_21697:
[----:B------:R-:W-:Y:S05]  /*3a90*/  BSYNC B0 ;  /* 0x0000000000007941 */ /* 0x000fea0003800000 */
.L_x_21696:
[----:B------:R-:W-:-:S05]  /*3aa0*/  LOP3.LUT R3, R0, R3, RZ, 0xfc, !PT ;  /* 0x0000000300037212 */ /* 0x000fca00078efcff */
[----:B------:R0:W-:Y:S01]  /*3ab0*/  STG.E.U8 desc[UR36][R16.64], R3 ;  /* 0x0000000310007986 */ /* 0x0001e2000c101124 */
[----:B------:R-:W-:Y:S05]  /*3ac0*/  BRA `(.L_x_21684) ;  /* 0x0000000400fc7947 */ /* 0x000fea0003800000 */
.L_x_21695:
[----:B------:R-:W-:Y:S01]  /*3ad0*/  I2FP.F32.S32 R3, R2 ;  /* 0x0000000200037245 */ /* 0x000fe20000201400 */
[----:B------:R-:W-:Y:S03]  /*3ae0*/  BSSY B0, `(.L_x_21698) ;  /* 0x000000f000007945 */ /* 0x000fe60003800000 */
        /* <DEDUP_REMOVED lines=11> */
.L_x_21699:
[----:B------:R-:W-:Y:S01]  /*3ba0*/  IMAD.MOV.U32 R0, RZ, RZ, 0x7f ;  /* 0x0000007fff007424 */ /* 0x000fe200078e00ff */
[----:B------:R-:W-:-:S04]  /*3bb0*/  ISETP.GT.U32.AND P0, PT, R2, 0x7f800000, PT ;  /* 0x7f8000000200780c */ /* 0x000fc80003f04070 */
[----:B------:R-:W-:-:S09]  /*3bc0*/  SEL R0, R0, 0x7c, P0 ;  /* 0x0000007c00007807 */ /* 0x000fd20000000000 */
.L_x_21700:
[----:B------:R-:W-:Y:S05]  /*3bd0*/  BSYNC B0 ;  /* 0x0000000000007941 */ /* 0x000fea0003800000 */
.L_x_21698:
[----:B------:R-:W-:-:S04]  /*3be0*/  LOP3.LUT R2, R3, 0x80000000, RZ, 0xc0, !PT ;  /* 0x8000000003027812 */ /* 0x000fc800078ec0ff */
[----:B------:R-:W-:-:S04]  /*3bf0*/  SHF.R.U32.HI R3, RZ, 0x18, R2 ;  /* 0x00000018ff037819 */ /* 0x000fc80000011602 */
[----:B------:R-:W-:-:S05]  /*3c00*/  LOP3.LUT R3, R0, R3, RZ, 0xfc, !PT ;  /* 0x0000000300037212 */ /* 0x000fca00078efcff */
[----:B------:R0:W-:Y:S01]  /*3c10*/  STG.E.U8 desc[UR36][R16.64], R3 ;  /* 0x0000000310007986 */ /* 0x0001e2000c101124 */
[----:B------:R-:W-:Y:S05]  /*3c20*/  BRA `(.L_x_21684) ;  /* 0x0000000400a47947 */ /* 0x000fea0003800000 */
.L_x_21694:
[----:B------:R-:W-:-:S04]  /*3c30*/  I2FP.F32.S32 R0, R2 ;  /* 0x0000000200007245 */ /* 0x000fc80000201400 */
[----:B------:R-:W-:-:S05]  /*3c40*/  F2FP.BF16.F32.PACK_AB R0, RZ, R0 ;  /* 0x00000000ff00723e */ /* 0x000fca00000010ff */
[----:B------:R0:W-:Y:S01]  /*3c50*/  STG.E.U16 desc[UR36][R16.64], R0 ;  /* 0x0000000010007986 */ /* 0x0001e2000c101524 */
[----:B------:R-:W-:Y:S05]  /*3c60*/  BRA `(.L_x_21684) ;  /* 0x0000000400947947 */ /* 0x000fea0003800000 */
.L_x_21691:
        /* <DEDUP_REMOVED lines=10> */
.L_x_21703:
[----:B------:R-:W-:Y:S01]  /*3d10*/  I2FP.F32.S32 R3, R2 ;  /* 0x0000000200037245 */ /* 0x000fe20000201400 */
[----:B------:R-:W-:Y:S01]  /*3d20*/  BSSY B0, `(.L_x_21704) ;  /* 0x0000014000007945 */ /* 0x000fe20003800000 */
[----:B------:R-:W-:Y:S02]  /*3d30*/  IMAD.MOV.U32 R8, RZ, RZ, 0x80 ;  /* 0x00000080ff087424 */ /* 0x000fe400078e00ff */
        /* <DEDUP_REMOVED lines=14> */
.L_x_21706:
[----:B------:R-:W-:-:S04]  /*3e20*/  LOP3.LUT R2, R3, 0x80000000, RZ, 0xc0, !PT ;  /* 0x8000000003027812 */ /* 0x000fc800078ec0ff */
[----:B------:R-:W-:-:S04]  /*3e30*/  SHF.R.U32.HI R3, RZ, 0x18, R2 ;  /* 0x00000018ff037819 */ /* 0x000fc80000011602 */
[----:B------:R-:W-:-:S04]  /*3e40*/  LOP3.LUT R0, R0, R3, RZ, 0xfc, !PT ;  /* 0x0000000300007212 */ /* 0x000fc800078efcff */
[----:B------:R-:W-:-:S07]  /*3e50*/  PRMT R8, R0, 0x7610, R8 ;  /* 0x0000761000087816 */ /* 0x000fce0000000008 */
.L_x_21705:
[----:B------:R-:W-:Y:S05]  /*3e60*/  BSYNC B0 ;  /* 0x0000000000007941 */ /* 0x000fea0003800000 */
.L_x_21704:
[----:B------:R0:W-:Y:S01]  /*3e70*/  STG.E.U8 desc[UR36][R16.64], R8 ;  /* 0x0000000810007986 */ /* 0x0001e2000c101124 */
[----:B------:R-:W-:Y:S05]  /*3e80*/  BRA `(.L_x_21684) ;  /* 0x00000004000c7947 */ /* 0x000fea0003800000 */
.L_x_21702:
        /* <DEDUP_REMOVED lines=17> */
.L_x_21709:
[----:B------:R-:W-:-:S04]  /*3fa0*/  LOP3.LUT R2, R3, 0x80000000, RZ, 0xc0, !PT ;  /* 0x8000000003027812 */ /* 0x000fc800078ec0ff */
[----:B------:R-:W-:-:S04]  /*3fb0*/  SHF.R.U32.HI R3, RZ, 0x18, R2 ;  /* 0x00000018ff037819 */ /* 0x000fc80000011602 */
[----:B------:R-:W-:-:S04]  /*3fc0*/  LOP3.LUT R0, R0, R3, RZ, 0xfc, !PT ;  /* 0x0000000300007212 */ /* 0x000fc800078efcff */
[----:B------:R-:W-:-:S07]  /*3fd0*/  PRMT R8, R0, 0x7610, R8 ;  /* 0x0000761000087816 */ /* 0x000fce0000000008 */
.L_x_21708:
[----:B------:R-:W-:Y:S05]  /*3fe0*/  BSYNC B0 ;  /* 0x0000000000007941 */ /* 0x000fea0003800000 */
.L_x_21707:
[----:B------:R0:W-:Y:S01]  /*3ff0*/  STG.E.U8 desc[UR36][R16.64], R8 ;  /* 0x0000000810007986 */ /* 0x0001e2000c101124 */
[----:B------:R-:W-:Y:S05]  /*4000*/  BRA `(.L_x_21684) ;  /* 0x0000000000ac7947 */ /* 0x000fea0003800000 */
.L_x_21701:
[----:B------:R-:W-:-:S13]  /*4010*/  ISETP.NE.AND P0, PT, R0, 0x1c, PT ;  /* 0x0000001c0000780c */ /* 0x000fda0003f05270 */
[----:B------:R-:W-:Y:S05]  /*4020*/  @!P0 BRA `(.L_x_21710) ;  /* 0x0000000000a08947 */ /* 0x000fea0003800000 */
[----:B------:R-:W-:-:S13]  /*4030*/  ISETP.NE.AND P0, PT, R0, 0x1d, PT ;  /* 0x0000001d0000780c */ /* 0x000fda0003f05270 */
[----:B------:R-:W-:Y:S05]  /*4040*/  @!P0 BRA `(.L_x_21711) ;  /* 0x00000000008c8947 */ /* 0x000fea0003800000 */
[----:B------:R-:W-:-:S13]  /*4050*/  ISETP.NE.AND P0, PT, R0, 0x2c, PT ;  /* 0x0000002c0000780c */ /* 0x000fda0003f05270 */
[----:B------:R-:W-:Y:S05]  /*4060*/  @P0 BRA `(.L_x_21683) ;  /* 0x0000000000400947 */ /* 0x000fea0003800000 */
[----:B------:R-:W-:-:S04]  /*4070*/  I2FP.F32.S32 R3, R2 ;  /* 0x0000000200037245 */ /* 0x000fc80000201400 */
        /* <DEDUP_REMOVED lines=15> */
.L_x_21683:
        /* <DEDUP_REMOVED lines=16> */
.L_x_21712:
[----:B------:R-:W-:Y:S05]  /*4270*/  BRA `(.L_x_21684) ;  /* 0x0000000000107947 */ /* 0x000fea0003800000 */
.L_x_21711:
[----:B------:R-:W-:-:S05]  /*4280*/  SHF.R.S32.HI R3, RZ, 0x1f, R2 ;  /* 0x0000001fff037819 */ /* 0x000fca0000011402 */
[----:B------:R0:W-:Y:S01]  /*4290*/  STG.E.64 desc[UR36][R16.64], R2 ;  /* 0x0000000210007986 */ /* 0x0001e2000c101b24 */
[----:B------:R-:W-:Y:S05]  /*42a0*/  BRA `(.L_x_21684) ;  /* 0x0000000000047947 */ /* 0x000fea0003800000 */
.L_x_21710:
[----:B------:R0:W-:Y:S02]  /*42b0*/  STG.E desc[UR36][R16.64], R2 ;  /* 0x0000000210007986 */ /* 0x0001e4000c101924 */
.L_x_21684:
[----:B------:R-:W-:-:S04]  /*42c0*/  IMAD R18, R18, 0x200, R23 ;  /* 0x0000020012127824 */ /* 0x000fc800078e0217 */
[----:B------:R-:W-:-:S07]  /*42d0*/  VIADD R19, R18, 0x80 ;  /* 0x0000008012137836 */ /* 0x000fce0000000000 */
.L_x_21611:
[----:B------:R-:W-:Y:S05]  /*42e0*/  BSYNC B6 ;  /* 0x0000000000067941 */ /* 0x000fea0003800000 */
.L_x_21610:
        /* <DEDUP_REMOVED lines=358> */
.L_x_21715:
        /* <DEDUP_REMOVED lines=20> */
.L_x_21719:
[----:B------:R0:W5:Y:S01]  /*5a90*/  LDG.E.U8 R22, desc[UR36][R2.64] ;  /* 0x0000002402167981 */ /* 0x000162000c1e1100 */
[----:B------:R-:W-:Y:S05]  /*5aa0*/  BRA `(.L_x_21721) ;  /* 0x0000000c00347947 */ /* 0x000fea0003800000 */
.L_x_21718:
        /* <DEDUP_REMOVED lines=8> */
.L_x_21723:
[----:B------:R0:W5:Y:S01]  /*5b30*/  LDG.E R22, desc[UR36][R2.64] ;  /* 0x0000002402167981 */ /* 0x000162000c1e1900 */
[----:B------:R-:W-:Y:S05]  /*5b40*/  BRA `(.L_x_21721) ;  /* 0x0000000c000c7947 */ /* 0x000fea0003800000 */
.L_x_21722:
[----:B------:R0:W5:Y:S01]  /*5b50*/  LDG.E.S16 R22, desc[UR36][R2.64] ;  /* 0x0000002402167981 */ /* 0x000162000c1e1700 */
[----:B------:R-:W-:Y:S05]  /*5b60*/  BRA `(.L_x_21721) ;  /* 0x0000000c00047947 */ /* 0x000fea0003800000 */
.L_x_21717:
        /* <DEDUP_REMOVED lines=9> */
.L_x_21725:
[----:B------:R-:W2:Y:S02]  /*5c00*/  LDG.E.U16 R2, desc[UR36][R2.64] ;  /* 0x0000002402027981 */ /* 0x000ea4000c1e1500 */
[----:B--2---:R-:W-:-:S06]  /*5c10*/  HADD2.F32 R22, -RZ, R2.H0_H0 ;  /* 0x20000002ff167230 */ /* 0x004fcc0000004100 */
[----:B------:R-:W0:Y:S01]  /*5c20*/  F2I.FTZ.TRUNC.NTZ R22, R22 ;  /* 0x0000001600167305 */ /* 0x000e22000021f100 */
[----:B------:R-:W-:Y:S05]  /*5c30*/  BRA `(.L_x_21721) ;  /* 0x0000000800d07947 */ /* 0x000fea0003800000 */
.L_x_21724:
        /* <DEDUP_REMOVED lines=9> */
.L_x_21727:
[----:B------:R-:W2:Y:S02]  /*5cd0*/  LDG.E.U16 R2, desc[UR36][R2.64] ;  /* 0x0000002402027981 */ /* 0x000ea4000c1e1500 */
[----:B--2---:R-:W-:-:S06]  /*5ce0*/  HADD2.F32 R22, -RZ, R2.H0_H0 ;  /* 0x20000002ff167230 */ /* 0x004fcc0000004100 */
[----:B------:R-:W0:Y:S01]  /*5cf0*/  F2I.FTZ.TRUNC.NTZ R22, R22 ;  /* 0x0000001600167305 */ /* 0x000e22000021f100 */
[----:B------:R-:W-:Y:S05]  /*5d00*/  BRA `(.L_x_21721) ;  /* 0x00000008009c7947 */ /* 0x000fea0003800000 */
.L_x_21726:
[----:B------:R-:W2:Y:S02]  /*5d10*/  LDG.E.64 R22, desc[UR36][R2.64] ;  /* 0x0000002402167981 */ /* 0x000ea4000c1e1b00 */
[----:B--2---:R0:W1:Y:S01]  /*5d20*/  F2I.F64.TRUNC R22, R22 ;  /* 0x0000001600167311 */ /* 0x004062000030d100 */
[----:B------:R-:W-:Y:S05]  /*5d30*/  BRA `(.L_x_21721) ;  /* 0x0000000800907947 */ /* 0x000fea0003800000 */
.L_x_21716:
        /* <DEDUP_REMOVED lines=12> */
.L_x_21730:
[----:B------:R-:W2:Y:S02]  /*5e00*/  LDG.E.64 R2, desc[UR36][R2.64] ;  /* 0x0000002402027981 */ /* 0x000ea4000c1e1b00 */
[----:B--2---:R0:W1:Y:S01]  /*5e10*/  F2I.F64.TRUNC R22, R2 ;  /* 0x0000000200167311 */ /* 0x004062000030d100 */
[----:B------:R-:W-:Y:S05]  /*5e20*/  BRA `(.L_x_21721) ;  /* 0x0000000800547947 */ /* 0x000fea0003800000 */
.L_x_21729:
        /* <DEDUP_REMOVED lines=25> */
[----:B------:R4:W0:Y:S01]  /*5fc0*/  F2I.FTZ.TRUNC.NTZ R22, R5 ;  /* 0x0000000500167305 */ /* 0x000822000021f100 */
[----:B------:R-:W-:Y:S05]  /*5fd0*/  BRA `(.L_x_21721) ;  /* 0x0000000400e87947 */ /* 0x000fea0003800000 */
.L_x_21732:
        /* <DEDUP_REMOVED lines=14> */
.L_x_21731:
[----:B------:R-:W2:Y:S02]  /*60c0*/  LDG.E.U16 R22, desc[UR36][R2.64] ;  /* 0x0000002402167981 */ /* 0x000ea4000c1e1500 */
[----:B--2---:R-:W-:-:S06]  /*60d0*/  IMAD.U32 R22, R22, 0x10000, RZ ;  /* 0x0001000016167824 */ /* 0x004fcc00078e00ff */
[----:B------:R-:W0:Y:S01]  /*60e0*/  F2I.FTZ.TRUNC.NTZ R22, R22 ;  /* 0x0000001600167305 */ /* 0x000e22000021f100 */
[----:B------:R-:W-:Y:S05]  /*60f0*/  BRA `(.L_x_21721) ;  /* 0x0000000400a07947 */ /* 0x000fea0003800000 */
.L_x_21728:
        /* <DEDUP_REMOVED lines=10> */
.L_x_21735:
        /* <DEDUP_REMOVED lines=21> */
.L_x_21739:
[----:B------:R-:W-:Y:S05]  /*62f0*/  BSYNC B1 ;  /* 0x0000000000017941 */ /* 0x000fea0003800000 */
.L_x_21738:
[----:B------:R-:W-:Y:S01]  /*6300*/  IMAD.SHL.U32 R2, R2, 0x100000, RZ ;  /* 0x0010000002027824 */ /* 0x000fe200078e00ff */
[----:B------:R-:W-:-:S04]  /*6310*/  LEA R3, R0, 0x3b800000, 0x17 ;  /* 0x3b80000000037811 */ /* 0x000fc800078eb8ff */
[----:B------:R-:W-:-:S07]  /*6320*/  LOP3.LUT R22, R3, R2, R22, 0xfe, !PT ;  /* 0x0000000203167212 */ /* 0x000fce00078efe16 */
.L_x_21737:
[----:B------:R-:W-:Y:S05]  /*6330*/  BSYNC B0 ;  /* 0x0000000000007941 */ /* 0x000fea0003800000 */
.L_x_21736:
[----:B------:R-:W0:Y:S01]  /*6340*/  F2I.FTZ.TRUNC.NTZ R22, R22 ;  /* 0x0000001600167305 */ /* 0x000e22000021f100 */
[----:B------:R-:W-:Y:S05]  /*6350*/  BRA `(.L_x_21721) ;  /* 0x0000000400087947 */ /* 0x000fea0003800000 */
.L_x_21734:
        /* <DEDUP_REMOVED lines=21> */
.L_x_21743:
[----:B------:R-:W-:Y:S05]  /*64b0*/  BSYNC B1 ;  /* 0x0000000000017941 */ /* 0x000fea0003800000 */
.L_x_21742:
[----:B------:R-:W-:Y:S01]  /*64c0*/  IMAD.SHL.U32 R2, R2, 0x200000, RZ ;  /* 0x0020000002027824 */ /* 0x000fe200078e00ff */
[----:B------:R-:W-:-:S04]  /*64d0*/  LEA R3, R0, 0x37800000, 0x17 ;  /* 0x3780000000037811 */ /* 0x000fc800078eb8ff */
[----:B------:R-:W-:-:S07]  /*64e0*/  LOP3.LUT R22, R3, R2, R22, 0xfe, !PT ;  /* 0x0000000203167212 */ /* 0x000fce00078efe16 */
.L_x_21741:
[----:B------:R-:W-:Y:S05]  /*64f0*/  BSYNC B0 ;  /* 0x0000000000007941 */ /* 0x000fea0003800000 */
.L_x_21740:
[----:B------:R-:W0:Y:S01]  /*6500*/  F2I.FTZ.TRUNC.NTZ R22, R22 ;  /* 0x0000001600167305 */ /* 0x000e22000021f100 */
[----:B------:R-:W-:Y:S05]  /*6510*/  BRA `(.L_x_21721) ;  /* 0x0000000000987947 */ /* 0x000fea0003800000 */
.L_x_21733:
        /* <DEDUP_REMOVED lines=14> */
.L_x_21747:
[----:B------:R-:W-:Y:S05]  /*6600*/  BSYNC B0 ;  /* 0x0000000000007941 */ /* 0x000fea0003800000 */
.L_x_21746:
[----:B------:R-:W0:Y:S01]  /*6610*/  F2I.FTZ.TRUNC.NTZ R22, R22 ;  /* 0x0000001600167305 */ /* 0x000e22000021f100 */
[----:B------:R-:W-:Y:S05]  /*6620*/  BRA `(.L_x_21721) ;  /* 0x0000000000547947 */ /* 0x000fea0003800000 */
.L_x_21720:
        /* <DEDUP_REMOVED lines=17> */
.L_x_21748:
[----:B------:R-:W-:Y:S05]  /*6740*/  BRA `(.L_x_21721) ;  /* 0x00000000000c7947 */ /* 0x000fea0003800000 */
.L_x_21745:
[----:B------:R0:W5:Y:S01]  /*6750*/  LDG.E R22, desc[UR36][R2.64] ;  /* 0x0000002402167981 */ /* 0x000162000c1e1900 */
[----:B------:R-:W-:Y:S05]  /*6760*/  BRA `(.L_x_21721) ;  /* 0x0000000000047947 */ /* 0x000fea0003800000 */
.L_x_21744:
[----:B------:R0:W5:Y:S02]  /*6770*/  LDG.E R22, desc[UR36][R2.64] ;  /* 0x0000002402167981 */ /* 0x000164000c1e1900 */
.L_x_21721:
[----:B--2---:R-:W2:Y:S01]  /*6780*/  LDC.U8 R4, c[0x0][0x493] ;  /* 0x000124c0ff047b82 */ /* 0x004ea20000000000 */
[----:B------:R-:W-:Y:S02]  /*6790*/  ULDC.64 UR4, c[0x0][0x488] ;  /* 0x0001220000047ab9 */ /* 0x000fe40000000a00 */
[----:B0-----:R-:W-:-:S05]  /*67a0*/  IADD3 R2, P0, R18, UR4, RZ ;  /* 0x0000000412027c10 */ /* 0x001fca000ff1e0ff */
        /* <DEDUP_REMOVED lines=14> */
.L_x_21752:
[----:B------:R0:W5:Y:S01]  /*6890*/  LDG.E.U8 R18, desc[UR36][R2.64] ;  /* 0x0000002402127981 */ /* 0x000162000c1e1100 */
[----:B------:R-:W-:Y:S05]  /*68a0*/  BRA `(.L_x_21754) ;  /* 0x0000000c00347947 */ /* 0x000fea0003800000 */
.L_x_21751:
        /* <DEDUP_REMOVED lines=8> */
.L_x_21756:
[----:B------:R0:W5:Y:S01]  /*6930*/  LDG.E R18, desc[UR36][R2.64] ;  /* 0x0000002402127981 */ /* 0x000162000c1e1900 */
[----:B------:R-:W-:Y:S05]  /*6940*/  BRA `(.L_x_21754) ;  /* 0x0000000c000c7947 */ /* 0x000fea0003800000 */
.L_x_21755:
[----:B------:R0:W5:Y:S01]  /*6950*/  LDG.E.S16 R18, desc[UR36][R2.64] ;  /* 0x0000002402127981 */ /* 0x000162000c1e1700 */
[----:B------:R-:W-:Y:S05]  /*6960*/  BRA `(.L_x_21754) ;  /* 0x0000000c00047947 */ /* 0x000fea0003800000 */
.L_x_21750:
        /* <DEDUP_REMOVED lines=9> */
.L_x_21758:
[----:B------:R-:W2:Y:S02]  /*6a00*/  LDG.E.U16 R2, desc[UR36][R2.64] ;  /* 0x0000002402027981 */ /* 0x000ea4000c1e1500 */
[----:B--2---:R-:W-:-:S06]  /*6a10*/  HADD2.F32 R18, -RZ, R2.H0_H0 ;  /* 0x20000002ff127230 */ /* 0x004fcc0000004100 */
[----:B------:R-:W0:Y:S01]  /*6a20*/  F2I.FTZ.TRUNC.NTZ R18, R18 ;  /* 0x0000001200127305 */ /* 0x000e22000021f100 */
[----:B------:R-:W-:Y:S05]  /*6a30*/  BRA `(.L_x_21754) ;  /* 0x0000000800d07947 */ /* 0x000fea0003800000 */
.L_x_21757:
        /* <DEDUP_REMOVED lines=9> */
.L_x_21760:
[----:B------:R-:W2:Y:S02]  /*6ad0*/  LDG.E.U16 R2, desc[UR36][R2.64] ;  /* 0x0000002402027981 */ /* 0x000ea4000c1e1500 */
[----:B--2---:R-:W-:-:S06]  /*6ae0*/  HADD2.F32 R18, -RZ, R2.H0_H0 ;  /* 0x20000002ff127230 */ /* 0x004fcc0000004100 */
[----:B------:R-:W0:Y:S01]  /*6af0*/  F2I.FTZ.TRUNC.NTZ R18, R18 ;  /* 0x0000001200127305 */ /* 0x000e22000021f100 */
[----:B------:R-:W-:Y:S05]  /*6b00*/  BRA `(.L_x_21754) ;  /* 0x00000008009c7947 */ /* 0x000fea0003800000 */
.L_x_21759:
[----:B------:R-:W2:Y:S02]  /*6b10*/  LDG.E.64 R2, desc[UR36][R2.64] ;  /* 0x0000002402027981 */ /* 0x000ea4000c1e1b00 */
[----:B--2---:R0:W2:Y:S01]  /*6b20*/  F2I.F64.TRUNC R18, R2 ;  /* 0x0000000200127311 */ /* 0x0040a2000030d100 */
[----:B------:R-:W-:Y:S05]  /*6b30*/  BRA `(.L_x_21754) ;  /* 0x0000000800907947 */ /* 0x000fea0003800000 */
.L_x_21749:
        /* <DEDUP_REMOVED lines=12> */
.L_x_21763:
[----:B------:R-:W2:Y:S02]  /*6c00*/  LDG.E.64 R2, desc[UR36][R2.64] ;  /* 0x0000002402027981 */ /* 0x000ea4000c1e1b00 */
[----:B--2---:R0:W2:Y:S01]  /*6c10*/  F2I.F64.TRUNC R18, R2 ;  /* 0x0000000200127311 */ /* 0x0040a2000030d100 */
[----:B------:R-:W-:Y:S05]  /*6c20*/  BRA `(.L_x_21754) ;  /* 0x0000000800547947 */ /* 0x000fea0003800000 */
.L_x_21762:
        /* <DEDUP_REMOVED lines=10> */
[----:B----4-:R-:W0:Y:S01]  /*6cd0*/  FLO.U32 R5, R4 ;  /* 0x0000000400057300 */ /* 0x010e2200000e0000 */
        /* <DEDUP_REMOVED lines=14> */
[----:B------:R0:W2:Y:S01]  /*6dc0*/  F2I.FTZ.TRUNC.NTZ R18, R5 ;  /* 0x0000000500127305 */ /* 0x0000a2000021f100 */
[----:B------:R-:W-:Y:S05]  /*6dd0*/  BRA `(.L_x_21754) ;  /* 0x0000000400e87947 */ /* 0x000fea0003800000 */
.L_x_21765:
[----:B------:R-:W2:Y:S02]  /*6de0*/  LDG.E.U8 R2, desc[UR36][R2.64] ;  /* 0x0000002402027981 */ /* 0x000ea4000c1e1100 */
[C---:B--2---:R-:W-:Y:S02]  /*6df0*/  IMAD.SHL.U32 R0, R2.reuse, 0x2000000, RZ ;  /* 0x0200000002007824 */ /* 0x044fe400078e00ff */
[----:B----4-:R-:W-:-:S03]  /*6e00*/  IMAD.SHL.U32 R5, R2, 0x1000000, RZ ;  /* 0x0100000002057824 */ /* 0x010fc600078e00ff */
        /* <DEDUP_REMOVED lines=9> */
[----:B------:R0:W2:Y:S01]  /*6ea0*/  F2I.FTZ.TRUNC.NTZ R18, R4 ;  /* 0x0000000400127305 */ /* 0x0000a2000021f100 */
[----:B------:R-:W-:Y:S05]  /*6eb0*/  BRA `(.L_x_21754) ;  /* 0x0000000400b07947 */ /* 0x000fea0003800000 */
.L_x_21764:
[----:B------:R-:W2:Y:S02]  /*6ec0*/  LDG.E.U16 R18, desc[UR36][R2.64] ;  /* 0x0000002402127981 */ /* 0x000ea4000c1e1500 */
[----:B--2---:R-:W-:-:S06]  /*6ed0*/  IMAD.U32 R18, R18, 0x10000, RZ ;  /* 0x0001000012127824 */ /* 0x004fcc00078e00ff */
[----:B------:R-:W0:Y:S01]  /*6ee0*/  F2I.FTZ.TRUNC.NTZ R18, R18 ;  /* 0x0000001200127305 */ /* 0x000e22000021f100 */
[----:B------:R-:W-:Y:S05]  /*6ef0*/  BRA `(.L_x_21754) ;  /* 0x0000000400a07947 */ /* 0x000fea0003800000 */
.L_x_21761:
        /* <DEDUP_REMOVED lines=10> */
.L_x_21768:
        /* <DEDUP_REMOVED lines=18> */
[----:B----4-:R-:W-:-:S05]  /*70c0*/  VIADD R5, R3, 0xffffffe4 ;  /* 0xffffffe403057836 */ /* 0x010fca0000000000 */
[----:B------:R-:W-:-:S04]  /*70d0*/  SHF.L.U32 R5, R2, R5, RZ ;  /* 0x0000000502057219 */ /* 0x000fc800000006ff */
[----:B------:R-:W-:-:S07]  /*70e0*/  LOP3.LUT R2, R5, 0x7, RZ, 0xc0, !PT ;  /* 0x0000000705027812 */ /* 0x000fce00078ec0ff */
.L_x_21772:
[----:B------:R-:W-:Y:S05]  /*70f0*/  BSYNC B1 ;  /* 0x0000000000017941 */ /* 0x000fea0003800000 */
.L_x_21771:
[----:B------:R-:W-:Y:S01]  /*7100*/  IMAD.SHL.U32 R2, R2, 0x100000, RZ ;  /* 0x0010000002027824 */ /* 0x000fe200078e00ff */
[----:B------:R-:W-:-:S04]  /*7110*/  LEA R3, R0, 0x3b800000, 0x17 ;  /* 0x3b80000000037811 */ /* 0x000fc800078eb8ff */
[----:B------:R-:W-:-:S07]  /*7120*/  LOP3.LUT R18, R3, R2, R18, 0xfe, !PT ;  /* 0x0000000203127212 */ /* 0x000fce00078efe12 */
.L_x_21770:
[----:B------:R-:W-:Y:S05]  /*7130*/  BSYNC B0 ;  /* 0x0000000000007941 */ /* 0x000fea0003800000 */
.L_x_21769:
[----:B------:R-:W0:Y:S01]  /*7140*/  F2I.FTZ.TRUNC.NTZ R18, R18 ;  /* 0x0000001200127305 */ /* 0x000e22000021f100 */
[----:B------:R-:W-:Y:S05]  /*7150*/  BRA `(.L_x_21754) ;  /* 0x0000000400087947 */ /* 0x000fea0003800000 */
.L_x_21767:
        /* <DEDUP_REMOVED lines=21> */
.L_x_21776:
[----:B------:R-:W-:Y:S05]  /*72b0*/  BSYNC B1 ;  /* 0x0000000000017941 */ /* 0x000fea0003800000 */
.L_x_21775:
[----:B------:R-:W-:Y:S01]  /*72c0*/  IMAD.SHL.U32 R2, R2, 0x200000, RZ ;  /* 0x0020000002027824 */ /* 0x000fe200078e00ff */
[----:B------:R-:W-:-:S04]  /*72d0*/  LEA R3, R0, 0x37800000, 0x17 ;  /* 0x3780000000037811 */ /* 0x000fc800078eb8ff */
[----:B------:R-:W-:-:S07]  /*72e0*/  LOP3.LUT R18, R3, R2, R18, 0xfe, !PT ;  /* 0x0000000203127212 */ /* 0x000fce00078efe12 */
.L_x_21774:
[----:B------:R-:W-:Y:S05]  /*72f0*/  BSYNC B0 ;  /* 0x0000000000007941 */ /* 0x000fea0003800000 */
.L_x_21773:
[----:B------:R-:W0:Y:S01]  /*7300*/  F2I.FTZ.TRUNC.NTZ R18, R18 ;  /* 0x0000001200127305 */ /* 0x000e22000021f100 */
[----:B------:R-:W-:Y:S05]  /*7310*/  BRA `(.L_x_21754) ;  /* 0x0000000000987947 */ /* 0x000fea0003800000 */
.L_x_21766:
        /* <DEDUP_REMOVED lines=14> */
.L_x_21780:
[----:B------:R-:W-:Y:S05]  /*7400*/  BSYNC B0 ;  /* 0x0000000000007941 */ /* 0x000fea0003800000 */
.L_x_21779:
[----:B------:R-:W0:Y:S01]  /*7410*/  F2I.FTZ.TRUNC.NTZ R18, R18 ;  /* 0x0000001200127305 */ /* 0x000e22000021f100 */
[----:B------:R-:W-:Y:S05]  /*7420*/  BRA `(.L_x_21754) ;  /* 0x0000000000547947 */ /* 0x000fea0003800000 */
.L_x_21753:
[----:B------:R-:W-:Y:S01]  /*7430*/  MOV R2, 0x0 ;  /* 0x0000000000027802 */ /* 0x000fe20000000f00 */
[----:B------:R-:W-:Y:S01]  /*7440*/  ULDC.64 UR4, c[0x4][0x178] ;  /* 0x01005e0000047ab9 */ /* 0x000fe20000000a00 */
[----:B------:R-:W-:Y:S01]  /*7450*/  ULDC.64 UR6, c[0x4][0x28] ;  /* 0x01000a0000067ab9 */ /* 0x000fe20000000a00 */
[----:B------:R-:W-:Y:S02]  /*7460*/  IMAD.U32 R4, RZ, RZ, UR4 ;  /* 0x00000004ff047e24 */ /* 0x000fe4000f8e00ff */
[----:B----4-:R-:W-:Y:S01]  /*7470*/  IMAD.U32 R5, RZ, RZ, UR5 ;  /* 0x00000005ff057e24 */ /* 0x010fe2000f8e00ff */
        /* <DEDUP_REMOVED lines=11> */
[----:B01-3-5:R-:W-:Y:S05]  /*7530*/  CALL.ABS.NOINC R2 ;  /* 0x0000000002007343 */ /* 0x02bfea0003c00000 */
.L_x_21781:
[----:B------:R-:W-:Y:S05]  /*7540*/  BRA `(.L_x_21754) ;  /* 0x00000000000c7947 */ /* 0x000fea0003800000 */
.L_x_21778:
[----:B------:R0:W5:Y:S01]  /*7550*/  LDG.E R18, desc[UR36][R2.64] ;  /* 0x0000002402127981 */ /* 0x000162000c1e1900 */
[----:B------:R-:W-:Y:S05]  /*7560*/  BRA `(.L_x_21754) ;  /* 0x0000000000047947 */ /* 0x000fea0003800000 */
.L_x_21777:
[----:B------:R0:W5:Y:S02]  /*7570*/  LDG.E R18, desc[UR36][R2.64] ;  /* 0x0000002402127981 */ /* 0x000164000c1e1900 */
.L_x_21754:
[-C--:B0-2--5:R-:W-:Y:S02]  /*7580*/  IABS R4, R18.reuse ;  /* 0x0000001200047213 */ /* 0x0a5fe40000000000 */
[----:B------:R-:W-:Y:S02]  /*7590*/  IABS R6, R18 ;  /* 0x0000001200067213 */ /* 0x000fe40000000000 */
[----:B------:R-:W0:Y:S01]  /*75a0*/  I2F.RP R0, R4 ;  /* 0x0000000400007306 */ /* 0x000e220000209400 */
[----:B-1-3--:R-:W-:Y:S02]  /*75b0*/  ISETP.GE.AND P1, PT, R22, RZ, PT ;  /* 0x000000ff1600720c */ /* 0x00afe40003f26270 */
[----:B------:R-:W-:-:S05]  /*75c0*/  IMAD.MOV R6, RZ, RZ, -R6 ;  /* 0x000000ffff067224 */ /* 0x000fca00078e0a06 */
[----:B0-----:R-:W0:Y:S02]  /*75d0*/  MUFU.RCP R0, R0 ;  /* 0x0000000000007308 */ /* 0x001e240000001000 */
[----:B0-----:R-:W-:Y:S01]  /*75e0*/  VIADD R2, R0, 0xffffffe ;  /* 0x0ffffffe00027836 */ /* 0x001fe20000000000 */
[----:B------:R-:W-:-:S05]  /*75f0*/  IABS R0, R22 ;  /* 0x0000001600007213 */ /* 0x000fca0000000000 */
[----:B------:R0:W4:Y:S02]  /*7600*/  F2I.FTZ.U32.TRUNC.NTZ R3, R2 ;  /* 0x0000000200037305 */ /* 0x000124000021f000 */
[----:B0-----:R-:W-:Y:S02]  /*7610*/  IMAD.MOV.U32 R2, RZ, RZ, RZ ;  /* 0x000000ffff027224 */ /* 0x001fe400078e00ff */
[----:B----4-:R-:W-:-:S04]  /*7620*/  IMAD.MOV R5, RZ, RZ, -R3 ;  /* 0x000000ffff057224 */ /* 0x010fc800078e0a03 */
        /* <DEDUP_REMOVED lines=27> */
.L_x_21785:
[----:B------:R0:W-:Y:S01]  /*77e0*/  STG.E.U8 desc[UR36][R16.64], R2 ;  /* 0x0000000210007986 */ /* 0x0001e2000c101124 */
[----:B------:R-:W-:Y:S05]  /*77f0*/  BRA `(.L_x_21787) ;  /* 0x0000000c00507947 */ /* 0x000fea0003800000 */
.L_x_21784:
        /* <DEDUP_REMOVED lines=9> */
.L_x_21789:
[----:B------:R3:W-:Y:S01]  /*7890*/  STG.E desc[UR36][R16.64], R2 ;  /* 0x0000000210007986 */ /* 0x0007e2000c101924 */
[----:B------:R-:W-:Y:S05]  /*78a0*/  BRA `(.L_x_21787) ;  /* 0x0000000c00247947 */ /* 0x000fea0003800000 */
.L_x_21788:
[----:B------:R2:W-:Y:S01]  /*78b0*/  STG.E.U16 desc[UR36][R16.64], R2 ;  /* 0x0000000210007986 */ /* 0x0005e2000c101524 */
[----:B------:R-:W-:Y:S05]  /*78c0*/  BRA `(.L_x_21787) ;  /* 0x0000000c001c7947 */ /* 0x000fea0003800000 */
.L_x_21783:
        /* <DEDUP_REMOVED lines=9> */
.L_x_21791:
[----:B------:R-:W-:-:S04]  /*7960*/  I2FP.F32.S32 R0, R2 ;  /* 0x0000000200007245 */ /* 0x000fc80000201400 */
[----:B------:R-:W-:-:S05]  /*7970*/  F2FP.F16.F32.PACK_AB R0, RZ, R0 ;  /* 0x00000000ff00723e */ /* 0x000fca00000000ff */
[----:B------:R0:W-:Y:S01]  /*7980*/  STG.E.U16 desc[UR36][R16.64], R0 ;  /* 0x0000000010007986 */ /* 0x0001e2000c101524 */
[----:B------:R-:W-:Y:S05]  /*7990*/  BRA `(.L_x_21787) ;  /* 0x0000000800e87947 */ /* 0x000fea0003800000 */
.L_x_21790:
        /* <DEDUP_REMOVED lines=10> */
.L_x_21793:
[----:B------:R-:W-:-:S04]  /*7a40*/  I2FP.F32.S32 R2, R2 ;  /* 0x0000000200027245 */ /* 0x000fc80000201400 */
[----:B------:R-:W-:-:S04]  /*7a50*/  F2FP.F16.F32.PACK_AB R3, RZ, R2 ;  /* 0x00000002ff03723e */ /* 0x000fc800000000ff */
[----:B------:R-:W-:-:S05]  /*7a60*/  PRMT R3, R3, 0x5410, RZ ;  /* 0x0000541003037816 */ /* 0x000fca00000000ff */
[----:B------:R0:W-:Y:S01]  /*7a70*/  STG.E desc[UR36][R16.64], R3 ;  /* 0x0000000310007986 */ /* 0x0001e2000c101924 */
[----:B------:R-:W-:Y:S05]  /*7a80*/  BRA `(.L_x_21787) ;  /* 0x0000000800ac7947 */ /* 0x000fea0003800000 */
.L_x_21792:
[----:B------:R-:W0:Y:S02]  /*7a90*/  I2F.F64 R2, R2 ;  /* 0x0000000200027312 */ /* 0x000e240000201c00 */
[----:B0-----:R0:W-:Y:S01]  /*7aa0*/  STG.E.64 desc[UR36][R16.64], R2 ;  /* 0x0000000210007986 */ /* 0x0011e2000c101b24 */
[----:B------:R-:W-:Y:S05]  /*7ab0*/  BRA `(.L_x_21787) ;  /* 0x0000000800a07947 */ /* 0x000fea0003800000 */
.L_x_21782:
        /* <DEDUP_REMOVED lines=12> */
.L_x_21796:
[----:B------:R-:W0:Y:S01]  /*7b80*/  I2F.F64 R4, R2 ;  /* 0x0000000200047312 */ /* 0x000e220000201c00 */
[----:B------:R-:W-:-:S05]  /*7b90*/  CS2R R6, SRZ ;  /* 0x0000000000067805 */ /* 0x000fca000001ff00 */
[----:B0-----:R0:W-:Y:S01]  /*7ba0*/  STG.E.128 desc[UR36][R16.64], R4 ;  /* 0x0000000410007986 */ /* 0x0011e2000c101d24 */
[----:B------:R-:W-:Y:S05]  /*7bb0*/  BRA `(.L_x_21787) ;  /* 0x0000000800607947 */ /* 0x000fea0003800000 */
.L_x_21795:
        /* <DEDUP_REMOVED lines=21> */
.L_x_21800:
[----:B------:R-:W-:Y:S05]  /*7d10*/  BSYNC B0 ;  /* 0x0000000000007941 */ /* 0x000fea0003800000 */
.L_x_21799:
[----:B------:R-:W-:-:S05]  /*7d20*/  LOP3.LUT R3, R0, R3, RZ, 0xfc, !PT ;  /* 0x0000000300037212 */ /* 0x000fca00078efcff */
[----:B------:R0:W-:Y:S01]  /*7d30*/  STG.E.U8 desc[UR36][R16.64], R3 ;  /* 0x0000000310007986 */ /* 0x0001e2000c101124 */
[----:B------:R-:W-:Y:S05]  /*7d40*/  BRA `(.L_x_21787) ;  /* 0x0000000400fc7947 */ /* 0x000fea0003800000 */
.L_x_21798:
        /* <DEDUP_REMOVED lines=13> */
.L_x_21802:
[----:B------:R-:W-:Y:S01]  /*7e20*/  IMAD.MOV.U32 R0, RZ, RZ, 0x7f ;  /* 0x0000007fff007424 */ /* 0x000fe200078e00ff */
[----:B------:R-:W-:-:S04]  /*7e30*/  ISETP.GT.U32.AND P0, PT, R2, 0x7f800000, PT ;  /* 0x7f8000000200780c */ /* 0x000fc80003f04070 */
[----:B------:R-:W-:-:S09]  /*7e40*/  SEL R0, R0, 0x7c, P0 ;  /* 0x0000007c00007807 */ /* 0x000fd20000000000 */
.L_x_21803:
[----:B------:R-:W-:Y:S05]  /*7e50*/  BSYNC B0 ;  /* 0x0000000000007941 */ /* 0x000fea0003800000 */
.L_x_21801:
[----:B------:R-:W-:-:S04]  /*7e60*/  LOP3.LUT R2, R3, 0x80000000, RZ, 0xc0, !PT ;  /* 0x8000000003027812 */ /* 0x000fc800078ec0ff */
[----:B------:R-:W-:-:S04]  /*7e70*/  SHF.R.U32.HI R3, RZ, 0x18, R2 ;  /* 0x00000018ff037819 */ /* 0x000fc80000011602 */
[----:B------:R-:W-:-:S05]  /*7e80*/  LOP3.LUT R3, R0, R3, RZ, 0xfc, !PT ;  /* 0x0000000300037212 */ /* 0x000fca00078efcff */
[----:B------:R0:W-:Y:S01]  /*7e90*/  STG.E.U8 desc[UR36][R16.64], R3 ;  /* 0x0000000310007986 */ /* 0x0001e2000c101124 */
[----:B------:R-:W-:Y:S05]  /*7ea0*/  BRA `(.L_x_21787) ;  /* 0x0000000400a47947 */ /* 0x000fea0003800000 */
.L_x_21797:
[----:B------:R-:W-:-:S04]  /*7eb0*/  I2FP.F32.S32 R0, R2 ;  /* 0x0000000200007245 */ /* 0x000fc80000201400 */
[----:B------:R-:W-:-:S05]  /*7ec0*/  F2FP.BF16.F32.PACK_AB R0, RZ, R0 ;  /* 0x00000000ff00723e */ /* 0x000fca00000010ff */
[----:B------:R0:W-:Y:S01]  /*7ed0*/  STG.E.U16 desc[UR36][R16.64], R0 ;  /* 0x0000000010007986 */ /* 0x0001e2000c101524 */
[----:B------:R-:W-:Y:S05]  /*7ee0*/  BRA `(.L_x_21787) ;  /* 0x0000000400947947 */ /* 0x000fea0003800000 */
.L_x_21794:
        /* <DEDUP_REMOVED lines=10> */
.L_x_21806:
        /* <DEDUP_REMOVED lines=17> */
.L_x_21809:
[----:B------:R-:W-:-:S04]  /*80a0*/  LOP3.LUT R2, R3, 0x80000000, RZ, 0xc0, !PT ;  /* 0x8000000003027812 */ /* 0x000fc800078ec0ff */
[----:B------:R-:W-:-:S04]  /*80b0*/  SHF.R.U32.HI R3, RZ, 0x18, R2 ;  /* 0x00000018ff037819 */ /* 0x000fc80000011602 */
[----:B------:R-:W-:-:S04]  /*80c0*/  LOP3.LUT R0, R0, R3, RZ, 0xfc, !PT ;  /* 0x0000000300007212 */ /* 0x000fc800078efcff */
[----:B------:R-:W-:-:S07]  /*80d0*/  PRMT R8, R0, 0x7610, R8 ;  /* 0x0000761000087816 */ /* 0x000fce0000000008 */
.L_x_21808:
[----:B------:R-:W-:Y:S05]  /*80e0*/  BSYNC B0 ;  /* 0x0000000000007941 */ /* 0x000fea0003800000 */
.L_x_21807:
[----:B------:R0:W-:Y:S01]  /*80f0*/  STG.E.U8 desc[UR36][R16.64], R8 ;  /* 0x0000000810007986 */ /* 0x0001e2000c101124 */
[----:B------:R-:W-:Y:S05]  /*8100*/  BRA `(.L_x_21787) ;  /* 0x00000004000c7947 */ /* 0x000fea0003800000 */
.L_x_21805:
        /* <DEDUP_REMOVED lines=17> */
.L_x_21812:
[----:B------:R-:W-:-:S04]  /*8220*/  LOP3.LUT R2, R3, 0x80000000, RZ, 0xc0, !PT ;  /* 0x8000000003027812 */ /* 0x000fc800078ec0ff */
[----:B------:R-:W-:-:S04]  /*8230*/  SHF.R.U32.HI R3, RZ, 0x18, R2 ;  /* 0x00000018ff037819 */ /* 0x000fc80000011602 */
[----:B------:R-:W-:-:S04]  /*8240*/  LOP3.LUT R0, R0, R3, RZ, 0xfc, !PT ;  /* 0x0000000300007212 */ /* 0x000fc800078efcff */
[----:B------:R-:W-:-:S07]  /*8250*/  PRMT R8, R0, 0x7610, R8 ;  /* 0x0000761000087816 */ /* 0x000fce0000000008 */
.L_x_21811:
[----:B------:R-:W-:Y:S05]  /*8260*/  BSYNC B0 ;  /* 0x0000000000007941 */ /* 0x000fea0003800000 */
.L_x_21810:
[----:B------:R0:W-:Y:S01]  /*8270*/  STG.E.U8 desc[UR36][R16.64], R8 ;  /* 0x0000000810007986 */ /* 0x0001e2000c101124 */
[----:B------:R-:W-:Y:S05]  /*8280*/  BRA `(.L_x_21787) ;  /* 0x0000000000ac7947 */ /* 0x000fea0003800000 */
.L_x_21804:
        /* <DEDUP_REMOVED lines=22> */
.L_x_21786:
        /* <DEDUP_REMOVED lines=16> */
.L_x_21815:
[----:B------:R-:W-:Y:S05]  /*84f0*/  BRA `(.L_x_21787) ;  /* 0x0000000000107947 */ /* 0x000fea0003800000 */
.L_x_21814:
[----:B------:R-:W-:-:S05]  /*8500*/  SHF.R.S32.HI R3, RZ, 0x1f, R2 ;  /* 0x0000001fff037819 */ /* 0x000fca0000011402 */
[----:B------:R0:W-:Y:S01]  /*8510*/  STG.E.64 desc[UR36][R16.64], R2 ;  /* 0x0000000210007986 */ /* 0x0001e2000c101b24 */
[----:B------:R-:W-:Y:S05]  /*8520*/  BRA `(.L_x_21787) ;  /* 0x0000000000047947 */ /* 0x000fea0003800000 */
.L_x_21813:
[----:B------:R0:W-:Y:S02]  /*8530*/  STG.E desc[UR36][R16.64], R2 ;  /* 0x0000000210007986 */ /* 0x0001e4000c101924 */
.L_x_21787:
[----:B------:R-:W-:-:S07]  /*8540*/  VIADD R19, R19, 0x80 ;  /* 0x0000008013137836 */ /* 0x000fce0000000000 */
.L_x_21714:
[----:B------:R-:W-:Y:S05]  /*8550*/  BSYNC B6 ;  /* 0x0000000000067941 */ /* 0x000fea0003800000 */
.L_x_21713:
        /* <DEDUP_REMOVED lines=358> */
.L_x_21818:
        /* <DEDUP_REMOVED lines=20> */
.L_x_21822:
[----:B------:R0:W5:Y:S01]  /*9d00*/  LDG.E.U8 R22, desc[UR36][R2.64] ;  /* 0x0000002402167981 */ /* 0x000162000c1e1100 */
[----:B------:R-:W-:Y:S05]  /*9d10*/  BRA `(.L_x_21824) ;  /* 0x0000000c00347947 */ /* 0x000fea0003800000 */
.L_x_21821:
        /* <DEDUP_REMOVED lines=8> */
.L_x_21826:
[----:B------:R0:W5:Y:S01]  /*9da0*/  LDG.E R22, desc[UR36][R2.64] ;  /* 0x0000002402167981 */ /* 0x000162000c1e1900 */
[----:B------:R-:W-:Y:S05]  /*9db0*/  BRA `(.L_x_21824) ;  /* 0x0000000c000c7947 */ /* 0x000fea0003800000 */
.L_x_21825:
[----:B------:R0:W5:Y:S01]  /*9dc0*/  LDG.E.S16 R22, desc[UR36][R2.64] ;  /* 0x0000002402167981 */ /* 0x000162000c1e1700 */
[----:B------:R-:W-:Y:S05]  /*9dd0*/  BRA `(.L_x_21824) ;  /* 0x0000000c00047947 */ /* 0x000fea0003800000 */
.L_x_21820:
        /* <DEDUP_REMOVED lines=9> */
.L_x_21828:
[----:B------:R-:W2:Y:S02]  /*9e70*/  LDG.E.U16 R2, desc[UR36][R2.64] ;  /* 0x0000002402027981 */ /* 0x000ea4000c1e1500 */
[----:B--2---:R-:W-:-:S06]  /*9e80*/  HADD2.F32 R22, -RZ, R2.H0_H0 ;  /* 0x20000002ff167230 */ /* 0x004fcc0000004100 */
[----:B------:R-:W2:Y:S01]  /*9e90*/  F2I.FTZ.TRUNC.NTZ R22, R22 ;  /* 0x0000001600167305 */ /* 0x000ea2000021f100 */
[----:B------:R-:W-:Y:S05]  /*9ea0*/  BRA `(.L_x_21824) ;  /* 0x0000000800d07947 */ /* 0x000fea0003800000 */
.L_x_21827:
        /* <DEDUP_REMOVED lines=9> */
.L_x_21830:
[----:B------:R-:W2:Y:S02]  /*9f40*/  LDG.E.U16 R2, desc[UR36][R2.64] ;  /* 0x0000002402027981 */ /* 0x000ea4000c1e1500 */
[----:B--2---:R-:W-:-:S06]  /*9f50*/  HADD2.F32 R22, -RZ, R2.H0_H0 ;  /* 0x20000002ff167230 */ /* 0x004fcc0000004100 */
[----:B------:R-:W0:Y:S01]  /*9f60*/  F2I.FTZ.TRUNC.NTZ R22, R22 ;  /* 0x0000001600167305 */ /* 0x000e22000021f100 */
[----:B------:R-:W-:Y:S05]  /*9f70*/  BRA `(.L_x_21824) ;  /* 0x00000008009c7947 */ /* 0x000fea0003800000 */
.L_x_21829:
[----:B------:R-:W2:Y:S02]  /*9f80*/  LDG.E.64 R22, desc[UR36][R2.64] ;  /* 0x0000002402167981 */ /* 0x000ea4000c1e1b00 */
[----:B--2---:R3:W4:Y:S01]  /*9f90*/  F2I.F64.TRUNC R22, R22 ;  /* 0x0000001600167311 */ /* 0x004722000030d100 */
[----:B------:R-:W-:Y:S05]  /*9fa0*/  BRA `(.L_x_21824) ;  /* 0x0000000800907947 */ /* 0x000fea0003800000 */
.L_x_21819:
        /* <DEDUP_REMOVED lines=12> */
.L_x_21833:
[----:B------:R-:W2:Y:S02]  /*a070*/  LDG.E.64 R2, desc[UR36][R2.64] ;  /* 0x0000002402027981 */ /* 0x000ea4000c1e1b00 */
[----:B--2---:R0:W1:Y:S01]  /*a080*/  F2I.F64.TRUNC R22, R2 ;  /* 0x0000000200167311 */ /* 0x004062000030d100 */
[----:B------:R-:W-:Y:S05]  /*a090*/  BRA `(.L_x_21824) ;  /* 0x0000000800547947 */ /* 0x000fea0003800000 */
.L_x_21832:
        /* <DEDUP_REMOVED lines=27> */
.L_x_21835:
        /* <DEDUP_REMOVED lines=14> */
.L_x_21834:
[----:B------:R-:W2:Y:S02]  /*a330*/  LDG.E.U16 R22, desc[UR36][R2.64] ;  /* 0x0000002402167981 */ /* 0x000ea4000c1e1500 */
[----:B--2---:R-:W-:-:S06]  /*a340*/  IMAD.U32 R22, R22, 0x10000, RZ ;  /* 0x0001000016167824 */ /* 0x004fcc00078e00ff */
[----:B------:R-:W0:Y:S01]  /*a350*/  F2I.FTZ.TRUNC.NTZ R22, R22 ;  /* 0x0000001600167305 */ /* 0x000e22000021f100 */
[----:B------:R-:W-:Y:S05]  /*a360*/  BRA `(.L_x_21824) ;  /* 0x0000000400a07947 */ /* 0x000fea0003800000 */
.L_x_21831:
        /* <DEDUP_REMOVED lines=10> */
.L_x_21838:
        /* <DEDUP_REMOVED lines=21> */
.L_x_21842:
[----:B------:R-:W-:Y:S05]  /*a560*/  BSYNC B1 ;  /* 0x0000000000017941 */ /* 0x000fea0003800000 */
.L_x_21841:
[----:B------:R-:W-:Y:S01]  /*a570*/  IMAD.SHL.U32 R2, R2, 0x100000, RZ ;  /* 0x0010000002027824 */ /* 0x000fe200078e00ff */
[----:B------:R-:W-:-:S04]  /*a580*/  LEA R3, R0, 0x3b800000, 0x17 ;  /* 0x3b80000000037811 */ /* 0x000fc800078eb8ff */
[----:B------:R-:W-:-:S07]  /*a590*/  LOP3.LUT R22, R3, R2, R22, 0xfe, !PT ;  /* 0x0000000203167212 */ /* 0x000fce00078efe16 */
.L_x_21840:
[----:B------:R-:W-:Y:S05]  /*a5a0*/  BSYNC B0 ;  /* 0x0000000000007941 */ /* 0x000fea0003800000 */
.L_x_21839:
[----:B------:R-:W0:Y:S01]  /*a5b0*/  F2I.FTZ.TRUNC.NTZ R22, R22 ;  /* 0x0000001600167305 */ /* 0x000e22000021f100 */
[----:B------:R-:W-:Y:S05]  /*a5c0*/  BRA `(.L_x_21824) ;  /* 0x0000000400087947 */ /* 0x000fea0003800000 */
.L_x_21837:
        /* <DEDUP_REMOVED lines=21> */
.L_x_21846:
[----:B------:R-:W-:Y:S05]  /*a720*/  BSYNC B1 ;  /* 0x0000000000017941 */ /* 0x000fea0003800000 */
.L_x_21845:
[----:B------:R-:W-:Y:S01]  /*a730*/  IMAD.SHL.U32 R2, R2, 0x200000, RZ ;  /* 0x0020000002027824 */ /* 0x000fe200078e00ff */
[----:B------:R-:W-:-:S04]  /*a740*/  LEA R3, R0, 0x37800000, 0x17 ;  /* 0x3780000000037811 */ /* 0x000fc800078eb8ff */
[----:B------:R-:W-:-:S07]  /*a750*/  LOP3.LUT R22, R3, R2, R22, 0xfe, !PT ;  /* 0x0000000203167212 */ /* 0x000fce00078efe16 */
.L_x_21844:
[----:B------:R-:W-:Y:S05]  /*a760*/  BSYNC B0 ;  /* 0x0000000000007941 */ /* 0x000fea0003800000 */
.L_x_21843:
[----:B------:R-:W0:Y:S01]  /*a770*/  F2I.FTZ.TRUNC.NTZ R22, R22 ;  /* 0x0000001600167305 */ /* 0x000e22000021f100 */
[----:B------:R-:W-:Y:S05]  /*a780*/  BRA `(.L_x_21824) ;  /* 0x0000000000987947 */ /* 0x000fea0003800000 */
.L_x_21836:
        /* <DEDUP_REMOVED lines=14> */
.L_x_21850:
[----:B------:R-:W-:Y:S05]  /*a870*/  BSYNC B0 ;  /* 0x0000000000007941 */ /* 0x000fea0003800000 */
.L_x_21849:
[----:B------:R-:W0:Y:S01]  /*a880*/  F2I.FTZ.TRUNC.NTZ R22, R22 ;  /* 0x0000001600167305 */ /* 0x000e22000021f100 */
[----:B------:R-:W-:Y:S05]  /*a890*/  BRA `(.L_x_21824) ;  /* 0x0000000000547947 */ /* 0x000fea0003800000 */
.L_x_21823:
        /* <DEDUP_REMOVED lines=17> */
.L_x_21851:
[----:B------:R-:W-:Y:S05]  /*a9b0*/  BRA `(.L_x_21824) ;  /* 0x00000000000c7947 */ /* 0x000fea0003800000 */
.L_x_21848:
[----:B------:R0:W5:Y:S01]  /*a9c0*/  LDG.E R22, desc[UR36][R2.64] ;  /* 0x0000002402167981 */ /* 0x000162000c1e1900 */
[----:B------:R-:W-:Y:S05]  /*a9d0*/  BRA `(.L_x_21824) ;  /* 0x0000000000047947 */ /* 0x000fea0003800000 */
.L_x_21847:
[----:B------:R0:W5:Y:S02]  /*a9e0*/  LDG.E R22, desc[UR36][R2.64] ;  /* 0x0000002402167981 */ /* 0x000164000c1e1900 */
.L_x_21824:
[----:B0-----:R-:W0:Y:S01]  /*a9f0*/  LDC.U8 R4, c[0x0][0x493] ;  /* 0x000124c0ff047b82 */ /* 0x001e220000000000 */
        /* <DEDUP_REMOVED lines=16> */
.L_x_21855:
[----:B------:R0:W5:Y:S01]  /*ab00*/  LDG.E.U8 R18, desc[UR36][R2.64] ;  /* 0x0000002402127981 */ /* 0x000162000c1e1100 */
[----:B------:R-:W-:Y:S05]  /*ab10*/  BRA `(.L_x_21857) ;  /* 0x0000000c00347947 */ /* 0x000fea0003800000 */
.L_x_21854:
        /* <DEDUP_REMOVED lines=8> */
.L_x_21859:
[----:B------:R0:W5:Y:S01]  /*aba0*/  LDG.E R18, desc[UR36][R2.64] ;  /* 0x0000002402127981 */ /* 0x000162000c1e1900 */
[----:B------:R-:W-:Y:S05]  /*abb0*/  BRA `(.L_x_21857) ;  /* 0x0000000c000c7947 */ /* 0x000fea0003800000 */
.L_x_21858:
[----:B------:R0:W5:Y:S01]  /*abc0*/  LDG.E.S16 R18, desc[UR36][R2.64] ;  /* 0x0000002402127981 */ /* 0x000162000c1e1700 */
[----:B------:R-:W-:Y:S05]  /*abd0*/  BRA `(.L_x_21857) ;  /* 0x0000000c00047947 */ /* 0x000fea0003800000 */
.L_x_21853:
[----:B------:R-:W-:-:S13]  /*abe0*/  ISETP.GT.AND P0, PT, R0, 0x6, PT ;  /* 0x000000060000780c */ /* 0x000fda0003f04270 */
[----:B------:R-:W-:Y:S05]  /*abf0*/  @P0 BRA `(.L_x_21860) ;  /* 0x00000000002c0947 */ /* 0x000fea0003800000 */
[----:B------:R-:W-:-:S13]  /*ac00*/  ISETP.NE.AND P0, PT, R0, 0x5, PT ;  /* 0x000000050000780c */ /* 0x000fda0003f05270 */
[----:B------:R-:W-:Y:S05]  /*ac10*/  @!P0 BRA `(.L_x_21861) ;  /* 0x0000000000148947 */ /* 0x000fea0003800000 */
[----:B------:R-:W-:-:S13]  /*ac20*/  ISETP.NE.AND P0, PT, R0, 0x6, PT ;  /* 0x000000060000780c */ /* 0x000fda0003f05270 */
[----:B------:R-:W-:Y:S05]  /*ac30*/  @P0 BRA `(.L_x_21856) ;  /* 0x0000000800980947 */ /* 0x000fea0003800000 */
[----:B------:R-:W2:Y:S02]  /*ac40*/  LDG.E R2, desc[UR36][R2.64] ;  /* 0x0000002402027981 */ /* 0x000ea4000c1e1900 */
[----:B--2---:R2:W0:Y:S01]  /*ac50*/  F2I.FTZ.TRUNC.NTZ R18, R2 ;  /* 0x0000000200127305 */ /* 0x004422000021f100 */
[----:B------:R-:W-:Y:S05]  /*ac60*/  BRA `(.L_x_21857) ;  /* 0x0000000800e07947 */ /* 0x000fea0003800000 */
.L_x_21861:
[----:B------:R-:W2:Y:S02]  /*ac70*/  LDG.E.U16 R2, desc[UR36][R2.64] ;  /* 0x0000002402027981 */ /* 0x000ea4000c1e1500 */
[----:B--2---:R-:W-:-:S06]  /*ac80*/  HADD2.F32 R18, -RZ, R2.H0_H0 ;  /* 0x20000002ff127230 */ /* 0x004fcc0000004100 */
[----:B------:R-:W0:Y:S01]  /*ac90*/  F2I.FTZ.TRUNC.NTZ R18, R18 ;  /* 0x0000001200127305 */ /* 0x000e22000021f100 */
[----:B------:R-:W-:Y:S05]  /*aca0*/  BRA `(.L_x_21857) ;  /* 0x0000000800d07947 */ /* 0x000fea0003800000 */
.L_x_21860:
        /* <DEDUP_REMOVED lines=9> */
.L_x_21863:
[----:B------:R-:W2:Y:S02]  /*ad40*/  LDG.E.U16 R2, desc[UR36][R2.64] ;  /* 0x0000002402027981 */ /* 0x000ea4000c1e1500 */
[----:B--2---:R-:W-:-:S06]  /*ad50*/  HADD2.F32 R18, -RZ, R2.H0_H0 ;  /* 0x20000002ff127230 */ /* 0x004fcc0000004100 */
[----:B------:R-:W0:Y:S01]  /*ad60*/  F2I.FTZ.TRUNC.NTZ R18, R18 ;  /* 0x0000001200127305 */ /* 0x000e22000021f100 */
[----:B------:R-:W-:Y:S05]  /*ad70*/  BRA `(.L_x_21857) ;  /* 0x00000008009c7947 */ /* 0x000fea0003800000 */
.L_x_21862:
[----:B------:R-:W2:Y:S02]  /*ad80*/  LDG.E.64 R2, desc[UR36][R2.64] ;  /* 0x0000002402027981 */ /* 0x000ea4000c1e1b00 */
[----:B--2---:R0:W2:Y:S01]  /*ad90*/  F2I.F64.TRUNC R18, R2 ;  /* 0x0000000200127311 */ /* 0x0040a2000030d100 */
[----:B------:R-:W-:Y:S05]  /*ada0*/  BRA `(.L_x_21857) ;  /* 0x0000000800907947 */ /* 0x000fea0003800000 */
.L_x_21852:
        /* <DEDUP_REMOVED lines=12> */
.L_x_21866:
[----:B------:R-:W2:Y:S02]  /*ae70*/  LDG.E.64 R2, desc[UR36][R2.64] ;  /* 0x0000002402027981 */ /* 0x000ea4000c1e1b00 */
[----:B--2---:R0:W2:Y:S01]  /*ae80*/  F2I.F64.TRUNC R18, R2 ;  /* 0x0000000200127311 */ /* 0x0040a2000030d100 */
[----:B------:R-:W-:Y:S05]  /*ae90*/  BRA `(.L_x_21857) ;  /* 0x0000000800547947 */ /* 0x000fea0003800000 */
.L_x_21865:
        /* <DEDUP_REMOVED lines=27> */
.L_x_21868:
        /* <DEDUP_REMOVED lines=14> */
.L_x_21867:
[----:B------:R-:W2:Y:S02]  /*b130*/  LDG.E.U16 R18, desc[UR36][R2.64] ;  /* 0x0000002402127981 */ /* 0x000ea4000c1e1500 */
[----:B--2---:R-:W-:-:S06]  /*b140*/  IMAD.U32 R18, R18, 0x10000, RZ ;  /* 0x0001000012127824 */ /* 0x004fcc00078e00ff */
[----:B------:R-:W0:Y:S01]  /*b150*/  F2I.FTZ.TRUNC.NTZ R18, R18 ;  /* 0x0000001200127305 */ /* 0x000e22000021f100 */
[----:B------:R-:W-:Y:S05]  /*b160*/  BRA `(.L_x_21857) ;  /* 0x0000000400a07947 */ /* 0x000fea0003800000 */
.L_x_21864:
        /* <DEDUP_REMOVED lines=10> */
.L_x_21871:
        /* <DEDUP_REMOVED lines=21> */
.L_x_21875:
[----:B------:R-:W-:Y:S05]  /*b360*/  BSYNC B1 ;  /* 0x0000000000017941 */ /* 0x000fea0003800000 */
.L_x_21874:
[----:B------:R-:W-:Y:S01]  /*b370*/  IMAD.SHL.U32 R2, R2, 0x100000, RZ ;  /* 0x0010000002027824 */ /* 0x000fe200078e00ff */
[----:B------:R-:W-:-:S04]  /*b380*/  LEA R3, R0, 0x3b800000, 0x17 ;  /* 0x3b80000000037811 */ /* 0x000fc800078eb8ff */
[----:B------:R-:W-:-:S07]  /*b390*/  LOP3.LUT R18, R3, R2, R18, 0xfe, !PT ;  /* 0x0000000203127212 */ /* 0x000fce00078efe12 */
.L_x_21873:
[----:B------:R-:W-:Y:S05]  /*b3a0*/  BSYNC B0 ;  /* 0x0000000000007941 */ /* 0x000fea0003800000 */
.L_x_21872:
[----:B------:R-:W0:Y:S01]  /*b3b0*/  F2I.FTZ.TRUNC.NTZ R18, R18 ;  /* 0x0000001200127305 */ /* 0x000e22000021f100 */
[----:B------:R-:W-:Y:S05]  /*b3c0*/  BRA `(.L_x_21857) ;  /* 0x0000000400087947 */ /* 0x000fea0003800000 */
.L_x_21870:
        /* <DEDUP_REMOVED lines=21> */
.L_x_21879:
[----:B------:R-:W-:Y:S05]  /*b520*/  BSYNC B1 ;  /* 0x0000000000017941 */ /* 0x000fea0003800000 */
.L_x_21878:
[----:B------:R-:W-:Y:S01]  /*b530*/  IMAD.SHL.U32 R2, R2, 0x200000, RZ ;  /* 0x0020000002027824 */ /* 0x000fe200078e00ff */
[----:B------:R-:W-:-:S04]  /*b540*/  LEA R3, R0, 0x37800000, 0x17 ;  /* 0x3780000000037811 */ /* 0x000fc800078eb8ff */
[----:B------:R-:W-:-:S07]  /*b550*/  LOP3.LUT R18, R3, R2, R18, 0xfe, !PT ;  /* 0x0000000203127212 */ /* 0x000fce00078efe12 */
.L_x_21877:
[----:B------:R-:W-:Y:S05]  /*b560*/  BSYNC B0 ;  /* 0x0000000000007941 */ /* 0x000fea0003800000 */
.L_x_21876:
[----:B------:R-:W0:Y:S01]  /*b570*/  F2I.FTZ.TRUNC.NTZ R18, R18 ;  /* 0x0000001200127305 */ /* 0x000e22000021f100 */
[----:B------:R-:W-:Y:S05]  /*b580*/  BRA `(.L_x_21857) ;  /* 0x0000000000987947 */ /* 0x000fea0003800000 */
.L_x_21869:
        /* <DEDUP_REMOVED lines=14> */
.L_x_21883:
[----:B------:R-:W-:Y:S05]  /*b670*/  BSYNC B0 ;  /* 0x0000000000007941 */ /* 0x000fea0003800000 */
.L_x_21882:
[----:B------:R-:W0:Y:S01]  /*b680*/  F2I.FTZ.TRUNC.NTZ R18, R18 ;  /* 0x0000001200127305 */ /* 0x000e22000021f100 */
[----:B------:R-:W-:Y:S05]  /*b690*/  BRA `(.L_x_21857) ;  /* 0x0000000000547947 */ /* 0x000fea0003800000 */
.L_x_21856:
        /* <DEDUP_REMOVED lines=16> */
[----:B012345:R-:W-:Y:S05]  /*b7a0*/  CALL.ABS.NOINC R2 ;  /* 0x0000000002007343 */ /* 0x03ffea0003c00000 */
.L_x_21884:
[----:B------:R-:W-:Y:S05]  /*b7b0*/  BRA `(.L_x_21857) ;  /* 0x00000000000c7947 */ /* 0x000fea0003800000 */
.L_x_21881:
[----:B------:R0:W5:Y:S01]  /*b7c0*/  LDG.E R18, desc[UR36][R2.64] ;  /* 0x0000002402127981 */ /* 0x000162000c1e1900 */
[----:B------:R-:W-:Y:S05]  /*b7d0*/  BRA `(.L_x_21857) ;  /* 0x0000000000047947 */ /* 0x000fea0003800000 */
.L_x_21880:
[----:B------:R0:W5:Y:S02]  /*b7e0*/  LDG.E R18, desc[UR36][R2.64] ;  /* 0x0000002402127981 */ /* 0x000164000c1e1900 */
.L_x_21857:
[-C--:B0-2--5:R-:W-:Y:S02]  /*b7f0*/  IABS R4, R18.reuse ;  /* 0x0000001200047213 */ /* 0x0a5fe40000000000 */
[----:B------:R-:W-:Y:S02]  /*b800*/  IABS R6, R18 ;  /* 0x0000001200067213 */ /* 0x000fe40000000000 */
[----:B------:R-:W0:Y:S01]  /*b810*/  I2F.RP R0, R4 ;  /* 0x0000000400007306 */ /* 0x000e220000209400 */
[----:B-1--4-:R-:W-:Y:S02]  /*b820*/  ISETP.GE.AND P1, PT, R22, RZ, PT ;  /* 0x000000ff1600720c */ /* 0x012fe40003f26270 */
        /* <DEDUP_REMOVED lines=34> */
.L_x_21888:
[----:B------:R0:W-:Y:S01]  /*ba50*/  STG.E.U8 desc[UR36][R16.64], R2 ;  /* 0x0000000210007986 */ /* 0x0001e2000c101124 */
[----:B------:R-:W-:Y:S05]  /*ba60*/  BRA `(.L_x_21890) ;  /* 0x0000000c00507947 */ /* 0x000fea0003800000 */
.L_x_21887:
        /* <DEDUP_REMOVED lines=9> */
.L_x_21892:
[----:B------:R0:W-:Y:S01]  /*bb00*/  STG.E desc[UR36][R16.64], R2 ;  /* 0x0000000210007986 */ /* 0x0001e2000c101924 */
[----:B------:R-:W-:Y:S05]  /*bb10*/  BRA `(.L_x_21890) ;  /* 0x0000000c00247947 */ /* 0x000fea0003800000 */
.L_x_21891:
[----:B------:R0:W-:Y:S01]  /*bb20*/  STG.E.U16 desc[UR36][R16.64], R2 ;  /* 0x0000000210007986 */ /* 0x0001e2000c101524 */
[----:B------:R-:W-:Y:S05]  /*bb30*/  BRA `(.L_x_21890) ;  /* 0x0000000c001c7947 */ /* 0x000fea0003800000 */
.L_x_21886:
        /* <DEDUP_REMOVED lines=9> */
.L_x_21894:
[----:B------:R-:W-:-:S04]  /*bbd0*/  I2FP.F32.S32 R0, R2 ;  /* 0x0000000200007245 */ /* 0x000fc80000201400 */
[----:B------:R-:W-:-:S05]  /*bbe0*/  F2FP.F16.F32.PACK_AB R0, RZ, R0 ;  /* 0x00000000ff00723e */ /* 0x000fca00000000ff */
[----:B------:R0:W-:Y:S01]  /*bbf0*/  STG.E.U16 desc[UR36][R16.64], R0 ;  /* 0x0000000010007986 */ /* 0x0001e2000c101524 */
[----:B------:R-:W-:Y:S05]  /*bc00*/  BRA `(.L_x_21890) ;  /* 0x0000000800e87947 */ /* 0x000fea0003800000 */
.L_x_21893:
        /* <DEDUP_REMOVED lines=10> */
.L_x_21896:
[----:B------:R-:W-:-:S04]  /*bcb0*/  I2FP.F32.S32 R2, R2 ;  /* 0x0000000200027245 */ /* 0x000fc80000201400 */
[----:B------:R-:W-:-:S04]  /*bcc0*/  F2FP.F16.F32.PACK_AB R3, RZ, R2 ;  /* 0x00000002ff03723e */ /* 0x000fc800000000ff */
[----:B------:R-:W-:-:S05]  /*bcd0*/  PRMT R3, R3, 0x5410, RZ ;  /* 0x0000541003037816 */ /* 0x000fca00000000ff */
[----:B------:R0:W-:Y:S01]  /*bce0*/  STG.E desc[UR36][R16.64], R3 ;  /* 0x0000000310007986 */ /* 0x0001e2000c101924 */
[----:B------:R-:W-:Y:S05]  /*bcf0*/  BRA `(.L_x_21890) ;  /* 0x0000000800ac7947 */ /* 0x000fea0003800000 */
.L_x_21895:
[----:B------:R-:W0:Y:S02]  /*bd00*/  I2F.F64 R2, R2 ;  /* 0x0000000200027312 */ /* 0x000e240000201c00 */
[----:B0-----:R0:W-:Y:S01]  /*bd10*/  STG.E.64 desc[UR36][R16.64], R2 ;  /* 0x0000000210007986 */ /* 0x0011e2000c101b24 */
[----:B------:R-:W-:Y:S05]  /*bd20*/  BRA `(.L_x_21890) ;  /* 0x0000000800a07947 */ /* 0x000fea0003800000 */
.L_x_21885:
        /* <DEDUP_REMOVED lines=12> */
.L_x_21899:
[----:B------:R-:W0:Y:S01]  /*bdf0*/  I2F.F64 R4, R2 ;  /* 0x0000000200047312 */ /* 0x000e220000201c00 */
[----:B------:R-:W-:-:S05]  /*be00*/  CS2R R6, SRZ ;  /* 0x0000000000067805 */ /* 0x000fca000001ff00 */
[----:B0-----:R0:W-:Y:S01]  /*be10*/  STG.E.128 desc[UR36][R16.64], R4 ;  /* 0x0000000410007986 */ /* 0x0011e2000c101d24 */
[----:B------:R-:W-:Y:S05]  /*be20*/  BRA `(.L_x_21890) ;  /* 0x0000000800607947 */ /* 0x000fea0003800000 */
.L_x_21898:
        /* <DEDUP_REMOVED lines=21> */
.L_x_21903:
[----:B------:R-:W-:Y:S05]  /*bf80*/  BSYNC B0 ;  /* 0x0000000000007941 */ /* 0x000fea0003800000 */
.L_x_21902:
[----:B------:R-:W-:-:S05]  /*bf90*/  LOP3.LUT R3, R0, R3, RZ, 0xfc, !PT ;  /* 0x0000000300037212 */ /* 0x000fca00078efcff */
[----:B------:R0:W-:Y:S01]  /*bfa0*/  STG.E.U8 desc[UR36][R16.64], R3 ;  /* 0x0000000310007986 */ /* 0x0001e2000c101124 */
[----:B------:R-:W-:Y:S05]  /*bfb0*/  BRA `(.L_x_21890) ;  /* 0x0000000400fc7947 */ /* 0x000fea0003800000 */
.L_x_21901:
        /* <DEDUP_REMOVED lines=13> */
.L_x_21905:
[----:B------:R-:W-:Y:S01]  /*c090*/  IMAD.MOV.U32 R0, RZ, RZ, 0x7f ;  /* 0x0000007fff007424 */ /* 0x000fe200078e00ff */
[----:B------:R-:W-:-:S04]  /*c0a0*/  ISETP.GT.U32.AND P0, PT, R2, 0x7f800000, PT ;  /* 0x7f8000000200780c */ /* 0x000fc80003f04070 */
[----:B------:R-:W-:-:S09]  /*c0b0*/  SEL R0, R0, 0x7c, P0 ;  /* 0x0000007c00007807 */ /* 0x000fd20000000000 */
.L_x_21906:
[----:B------:R-:W-:Y:S05]  /*c0c0*/  BSYNC B0 ;  /* 0x0000000000007941 */ /* 0x000fea0003800000 */
.L_x_21904:
[----:B------:R-:W-:-:S04]  /*c0d0*/  LOP3.LUT R2, R3, 0x80000000, RZ, 0xc0, !PT ;  /* 0x8000000003027812 */ /* 0x000fc800078ec0ff */
[----:B------:R-:W-:-:S04]  /*c0e0*/  SHF.R.U32.HI R3, RZ, 0x18, R2 ;  /* 0x00000018ff037819 */ /* 0x000fc80000011602 */
[----:B------:R-:W-:-:S05]  /*c0f0*/  LOP3.LUT R3, R0, R3, RZ, 0xfc, !PT ;  /* 0x0000000300037212 */ /* 0x000fca00078efcff */
[----:B------:R0:W-:Y:S01]  /*c100*/  STG.E.U8 desc[UR36][R16.64], R3 ;  /* 0x0000000310007986 */ /* 0x0001e2000c101124 */
[----:B------:R-:W-:Y:S05]  /*c110*/  BRA `(.L_x_21890) ;  /* 0x0000000400a47947 */ /* 0x000fea0003800000 */
.L_x_21900:
[----:B------:R-:W-:-:S04]  /*c120*/  I2FP.F32.S32 R0, R2 ;  /* 0x0000000200007245 */ /* 0x000fc80000201400 */
[----:B------:R-:W-:-:S05]  /*c130*/  F2FP.BF16.F32.PACK_AB R0, RZ, R0 ;  /* 0x00000000ff00723e */ /* 0x000fca00000010ff */
[----:B------:R0:W-:Y:S01]  /*c140*/  STG.E.U16 desc[UR36][R16.64], R0 ;  /* 0x0000000010007986 */ /* 0x0001e2000c101524 */
[----:B------:R-:W-:Y:S05]  /*c150*/  BRA `(.L_x_21890) ;  /* 0x0000000400947947 */ /* 0x000fea0003800000 */
.L_x_21897:
        /* <DEDUP_REMOVED lines=10> */
.L_x_21909:
        /* <DEDUP_REMOVED lines=17> */
.L_x_21912:
[----:B------:R-:W-:-:S04]  /*c310*/  LOP3.LUT R2, R3, 0x80000000, RZ, 0xc0, !PT ;  /* 0x8000000003027812 */ /* 0x000fc800078ec0ff */
[----:B------:R-:W-:-:S04]  /*c320*/  SHF.R.U32.HI R3, RZ, 0x18, R2 ;  /* 0x00000018ff037819 */ /* 0x000fc80000011602 */
[----:B------:R-:W-:-:S04]  /*c330*/  LOP3.LUT R0, R0, R3, RZ, 0xfc, !PT ;  /* 0x0000000300007212 */ /* 0x000fc800078efcff */
[----:B------:R-:W-:-:S07]  /*c340*/  PRMT R8, R0, 0x7610, R8 ;  /* 0x0000761000087816 */ /* 0x000fce0000000008 */
.L_x_21911:
[----:B------:R-:W-:Y:S05]  /*c350*/  BSYNC B0 ;  /* 0x0000000000007941 */ /* 0x000fea0003800000 */
.L_x_21910:
[----:B------:R4:W-:Y:S01]  /*c360*/  STG.E.U8 desc[UR36][R16.64], R8 ;  /* 0x0000000810007986 */ /* 0x0009e2000c101124 */
[----:B------:R-:W-:Y:S05]  /*c370*/  BRA `(.L_x_21890) ;  /* 0x00000004000c7947 */ /* 0x000fea0003800000 */
.L_x_21908:
        /* <DEDUP_REMOVED lines=17> */
.L_x_21915:
[----:B------:R-:W-:-:S04]  /*c490*/  LOP3.LUT R2, R3, 0x80000000, RZ, 0xc0, !PT ;  /* 0x8000000003027812 */ /* 0x000fc800078ec0ff */
[----:B------:R-:W-:-:S04]  /*c4a0*/  SHF.R.U32.HI R3, RZ, 0x18, R2 ;  /* 0x00000018ff037819 */ /* 0x000fc80000011602 */
[----:B------:R-:W-:-:S04]  /*c4b0*/  LOP3.LUT R0, R0, R3, RZ, 0xfc, !PT ;  /* 0x0000000300007212 */ /* 0x000fc800078efcff */
[----:B------:R-:W-:-:S07]  /*c4c0*/  PRMT R8, R0, 0x7610, R8 ;  /* 0x0000761000087816 */ /* 0x000fce0000000008 */
.L_x_21914:
[----:B------:R-:W-:Y:S05]  /*c4d0*/  BSYNC B0 ;  /* 0x0000000000007941 */ /* 0x000fea0003800000 */
.L_x_21913:
[----:B------:R0:W-:Y:S01]  /*c4e0*/  STG.E.U8 desc[UR36][R16.64], R8 ;  /* 0x0000000810007986 */ /* 0x0001e2000c101124 */
[----:B------:R-:W-:Y:S05]  /*c4f0*/  BRA `(.L_x_21890) ;  /* 0x0000000000ac7947 */ /* 0x000fea0003800000 */
.L_x_21907:
        /* <DEDUP_REMOVED lines=22> */
.L_x_21889:
        /* <DEDUP_REMOVED lines=16> */
.L_x_21918:
[----:B------:R-:W-:Y:S05]  /*c760*/  BRA `(.L_x_21890) ;  /* 0x0000000000107947 */ /* 0x000fea0003800000 */
.L_x_21917:
[----:B------:R-:W-:-:S05]  /*c770*/  SHF.R.S32.HI R3, RZ, 0x1f, R2 ;  /* 0x0000001fff037819 */ /* 0x000fca0000011402 */
[----:B------:R1:W-:Y:S01]  /*c780*/  STG.E.64 desc[UR36][R16.64], R2 ;  /* 0x0000000210007986 */ /* 0x0003e2000c101b24 */
[----:B------:R-:W-:Y:S05]  /*c790*/  BRA `(.L_x_21890) ;  /* 0x0000000000047947 */ /* 0x000fea0003800000 */
.L_x_21916:
[----:B------:R0:W-:Y:S02]  /*c7a0*/  STG.E desc[UR36][R16.64], R2 ;  /* 0x0000000210007986 */ /* 0x0001e4000c101924 */
.L_x_21890:
[----:B------:R-:W-:-:S07]  /*c7b0*/  VIADD R19, R19, 0x80 ;  /* 0x0000008013137836 */ /* 0x000fce0000000000 */
.L_x_21817:
[----:B------:R-:W-:Y:S05]  /*c7c0*/  BSYNC B6 ;  /* 0x0000000000067941 */ /* 0x000fea0003800000 */
.L_x_21816:
        /* <DEDUP_REMOVED lines=357> */
.L_x_21919:
        /* <DEDUP_REMOVED lines=20> */
.L_x_21923:
[----:B------:R0:W5:Y:S01]  /*df60*/  LDG.E.U8 R19, desc[UR36][R2.64] ;  /* 0x0000002402137981 */ /* 0x000162000c1e1100 */
[----:B------:R-:W-:Y:S05]  /*df70*/  BRA `(.L_x_21925) ;  /* 0x0000000c00347947 */ /* 0x000fea0003800000 */
.L_x_21922:
        /* <DEDUP_REMOVED lines=8> */
.L_x_21927:
[----:B------:R0:W5:Y:S01]  /*e000*/  LDG.E R19, desc[UR36][R2.64] ;  /* 0x0000002402137981 */ /* 0x000162000c1e1900 */
[----:B------:R-:W-:Y:S05]  /*e010*/  BRA `(.L_x_21925) ;  /* 0x0000000c000c7947 */ /* 0x000fea0003800000 */
.L_x_21926:
[----:B------:R0:W5:Y:S01]  /*e020*/  LDG.E.S16 R19, desc[UR36][R2.64] ;  /* 0x0000002402137981 */ /* 0x000162000c1e1700 */
[----:B------:R-:W-:Y:S05]  /*e030*/  BRA `(.L_x_21925) ;  /* 0x0000000c00047947 */ /* 0x000fea0003800000 */
.L_x_21921:
        /* <DEDUP_REMOVED lines=9> */
.L_x_21929:
[----:B------:R-:W2:Y:S02]  /*e0d0*/  LDG.E.U16 R2, desc[UR36][R2.64] ;  /* 0x0000002402027981 */ /* 0x000ea4000c1e1500 */
[----:B--2---:R-:W-:-:S06]  /*e0e0*/  HADD2.F32 R19, -RZ, R2.H0_H0 ;  /* 0x20000002ff137230 */ /* 0x004fcc0000004100 */
[----:B------:R-:W0:Y:S01]  /*e0f0*/  F2I.FTZ.TRUNC.NTZ R19, R19 ;  /* 0x0000001300137305 */ /* 0x000e22000021f100 */
[----:B------:R-:W-:Y:S05]  /*e100*/  BRA `(.L_x_21925) ;  /* 0x0000000800d07947 */ /* 0x000fea0003800000 */
.L_x_21928:
        /* <DEDUP_REMOVED lines=9> */
.L_x_21931:
[----:B------:R-:W2:Y:S02]  /*e1a0*/  LDG.E.U16 R2, desc[UR36][R2.64] ;  /* 0x0000002402027981 */ /* 0x000ea4000c1e1500 */
[----:B--2---:R-:W-:-:S06]  /*e1b0*/  HADD2.F32 R19, -RZ, R2.H0_H0 ;  /* 0x20000002ff137230 */ /* 0x004fcc0000004100 */
[----:B------:R-:W0:Y:S01]  /*e1c0*/  F2I.FTZ.TRUNC.NTZ R19, R19 ;  /* 0x0000001300137305 */ /* 0x000e22000021f100 */
[----:B------:R-:W-:Y:S05]  /*e1d0*/  BRA `(.L_x_21925) ;  /* 0x00000008009c7947 */ /* 0x000fea0003800000 */
.L_x_21930:
[----:B------:R-:W2:Y:S02]  /*e1e0*/  LDG.E.64 R2, desc[UR36][R2.64] ;  /* 0x0000002402027981 */ /* 0x000ea4000c1e1b00 */
[----:B--2---:R0:W1:Y:S01]  /*e1f0*/  F2I.F64.TRUNC R19, R2 ;  /* 0x0000000200137311 */ /* 0x004062000030d100 */
[----:B------:R-:W-:Y:S05]  /*e200*/  BRA `(.L_x_21925) ;  /* 0x0000000800907947 */ /* 0x000fea0003800000 */
.L_x_21920:
        /* <DEDUP_REMOVED lines=12> */
.L_x_21934:
[----:B------:R-:W2:Y:S02]  /*e2d0*/  LDG.E.64 R2, desc[UR36][R2.64] ;  /* 0x0000002402027981 */ /* 0x000ea4000c1e1b00 */
[----:B--2---:R0:W1:Y:S01]  /*e2e0*/  F2I.F64.TRUNC R19, R2 ;  /* 0x0000000200137311 */ /* 0x004062000030d100 */
[----:B------:R-:W-:Y:S05]  /*e2f0*/  BRA `(.L_x_21925) ;  /* 0x0000000800547947 */ /* 0x000fea0003800000 */
.L_x_21933:
        /* <DEDUP_REMOVED lines=27> */
.L_x_21936:
        /* <DEDUP_REMOVED lines=14> */
.L_x_21935:
[----:B------:R-:W2:Y:S02]  /*e590*/  LDG.E.U16 R19, desc[UR36][R2.64] ;  /* 0x0000002402137981 */ /* 0x000ea4000c1e1500 */
[----:B--2---:R-:W-:-:S06]  /*e5a0*/  IMAD.U32 R19, R19, 0x10000, RZ ;  /* 0x0001000013137824 */ /* 0x004fcc00078e00ff */
[----:B------:R-:W4:Y:S01]  /*e5b0*/  F2I.FTZ.TRUNC.NTZ R19, R19 ;  /* 0x0000001300137305 */ /* 0x000f22000021f100 */
[----:B------:R-:W-:Y:S05]  /*e5c0*/  BRA `(.L_x_21925) ;  /* 0x0000000400a07947 */ /* 0x000fea0003800000 */
.L_x_21932:
        /* <DEDUP_REMOVED lines=10> */
.L_x_21939:
        /* <DEDUP_REMOVED lines=21> */
.L_x_21943:
[----:B------:R-:W-:Y:S05]  /*e7c0*/  BSYNC B1 ;  /* 0x0000000000017941 */ /* 0x000fea0003800000 */
.L_x_21942:
[----:B------:R-:W-:Y:S01]  /*e7d0*/  IMAD.SHL.U32 R2, R2, 0x100000, RZ ;  /* 0x0010000002027824 */ /* 0x000fe200078e00ff */
[----:B------:R-:W-:-:S04]  /*e7e0*/  LEA R0, R0, 0x3b800000, 0x17 ;  /* 0x3b80000000007811 */ /* 0x000fc800078eb8ff */
[----:B------:R-:W-:-:S07]  /*e7f0*/  LOP3.LUT R19, R0, R2, R19, 0xfe, !PT ;  /* 0x0000000200137212 */ /* 0x000fce00078efe13 */
.L_x_21941:
[----:B------:R-:W-:Y:S05]  /*e800*/  BSYNC B0 ;  /* 0x0000000000007941 */ /* 0x000fea0003800000 */
.L_x_21940:
[----:B------:R-:W0:Y:S01]  /*e810*/  F2I.FTZ.TRUNC.NTZ R19, R19 ;  /* 0x0000001300137305 */ /* 0x000e22000021f100 */
[----:B------:R-:W-:Y:S05]  /*e820*/  BRA `(.L_x_21925) ;  /* 0x0000000400087947 */ /* 0x000fea0003800000 */
.L_x_21938:
        /* <DEDUP_REMOVED lines=21> */
.L_x_21947:
[----:B------:R-:W-:Y:S05]  /*e980*/  BSYNC B1 ;  /* 0x0000000000017941 */ /* 0x000fea0003800000 */
.L_x_21946:
[----:B------:R-:W-:Y:S01]  /*e990*/  IMAD.SHL.U32 R2, R2, 0x200000, RZ ;  /* 0x0020000002027824 */ /* 0x000fe200078e00ff */
[----:B------:R-:W-:-:S04]  /*e9a0*/  LEA R0, R0, 0x37800000, 0x17 ;  /* 0x3780000000007811 */ /* 0x000fc800078eb8ff */
[----:B------:R-:W-:-:S07]  /*e9b0*/  LOP3.LUT R19, R0, R2, R19, 0xfe, !PT ;  /* 0x0000000200137212 */ /* 0x000fce00078efe13 */
.L_x_21945:
[----:B------:R-:W-:Y:S05]  /*e9c0*/  BSYNC B0 ;  /* 0x0000000000007941 */ /* 0x000fea0003800000 */
.L_x_21944:
[----:B------:R-:W0:Y:S01]  /*e9d0*/  F2I.FTZ.TRUNC.NTZ R19, R19 ;  /* 0x0000001300137305 */ /* 0x000e22000021f100 */
[----:B------:R-:W-:Y:S05]  /*e9e0*/  BRA `(.L_x_21925) ;  /* 0x0000000000987947 */ /* 0x000fea0003800000 */
.L_x_21937:
        /* <DEDUP_REMOVED lines=14> */
.L_x_21951:
[----:B------:R-:W-:Y:S05]  /*ead0*/  BSYNC B0 ;  /* 0x0000000000007941 */ /* 0x000fea0003800000 */
.L_x_21950:
[----:B------:R-:W0:Y:S01]  /*eae0*/  F2I.FTZ.TRUNC.NTZ R19, R19 ;  /* 0x0000001300137305 */ /* 0x000e22000021f100 */
[----:B------:R-:W-:Y:S05]  /*eaf0*/  BRA `(.L_x_21925) ;  /* 0x0000000000547947 */ /* 0x000fea0003800000 */
.L_x_21924:
        /* <DEDUP_REMOVED lines=17> */
.L_x_21952:
[----:B------:R-:W-:Y:S05]  /*ec10*/  BRA `(.L_x_21925) ;  /* 0x00000000000c7947 */ /* 0x000fea0003800000 */
.L_x_21949:
[----:B------:R0:W5:Y:S01]  /*ec20*/  LDG.E R19, desc[UR36][R2.64] ;  /* 0x0000002402137981 */ /* 0x000162000c1e1900 */
[----:B------:R-:W-:Y:S05]  /*ec30*/  BRA `(.L_x_21925) ;  /* 0x0000000000047947 */ /* 0x000fea0003800000 */
.L_x_21948:
[----:B------:R0:W5:Y:S02]  /*ec40*/  LDG.E R19, desc[UR36][R2.64] ;  /* 0x0000002402137981 */ /* 0x000164000c1e1900 */
.L_x_21925:
        /* <DEDUP_REMOVED lines=17> */
.L_x_21956:
[----:B------:R2:W5:Y:S01]  /*ed60*/  LDG.E.U8 R18, desc[UR36][R2.64] ;  /* 0x0000002402127981 */ /* 0x000562000c1e1100 */
[----:B------:R-:W-:Y:S05]  /*ed70*/  BRA `(.L_x_21958) ;  /* 0x0000000c00347947 */ /* 0x000fea0003800000 */
.L_x_21955:
        /* <DEDUP_REMOVED lines=8> */
.L_x_21960:
[----:B------:R0:W5:Y:S01]  /*ee00*/  LDG.E R18, desc[UR36][R2.64] ;  /* 0x0000002402127981 */ /* 0x000162000c1e1900 */
[----:B------:R-:W-:Y:S05]  /*ee10*/  BRA `(.L_x_21958) ;  /* 0x0000000c000c7947 */ /* 0x000fea0003800000 */
.L_x_21959:
[----:B------:R0:W5:Y:S01]  /*ee20*/  LDG.E.S16 R18, desc[UR36][R2.64] ;  /* 0x0000002402127981 */ /* 0x000162000c1e1700 */
[----:B------:R-:W-:Y:S05]  /*ee30*/  BRA `(.L_x_21958) ;  /* 0x0000000c00047947 */ /* 0x000fea0003800000 */
.L_x_21954:
        /* <DEDUP_REMOVED lines=9> */
.L_x_21962:
[----:B------:R-:W2:Y:S02]  /*eed0*/  LDG.E.U16 R2, desc[UR36][R2.64] ;  /* 0x0000002402027981 */ /* 0x000ea4000c1e1500 */
[----:B--2---:R-:W-:-:S06]  /*eee0*/  HADD2.F32 R18, -RZ, R2.H0_H0 ;  /* 0x20000002ff127230 */ /* 0x004fcc0000004100 */
[----:B------:R-:W0:Y:S01]  /*eef0*/  F2I.FTZ.TRUNC.NTZ R18, R18 ;  /* 0x0000001200127305 */ /* 0x000e22000021f100 */
[----:B------:R-:W-:Y:S05]  /*ef00*/  BRA `(.L_x_21958) ;  /* 0x0000000800d07947 */ /* 0x000fea0003800000 */
.L_x_21961:
        /* <DEDUP_REMOVED lines=9> */
.L_x_21964:
[----:B------:R-:W2:Y:S02]  /*efa0*/  LDG.E.U16 R2, desc[UR36][R2.64] ;  /* 0x0000002402027981 */ /* 0x000ea4000c1e1500 */
[----:B--2---:R-:W-:-:S06]  /*efb0*/  HADD2.F32 R18, -RZ, R2.H0_H0 ;  /* 0x20000002ff127230 */ /* 0x004fcc0000004100 */
[----:B------:R-:W0:Y:S01]  /*efc0*/  F2I.FTZ.TRUNC.NTZ R18, R18 ;  /* 0x0000001200127305 */ /* 0x000e22000021f100 */
[----:B------:R-:W-:Y:S05]  /*efd0*/  BRA `(.L_x_21958) ;  /* 0x00000008009c7947 */ /* 0x000fea0003800000 */
.L_x_21963:
[----:B------:R-:W2:Y:S02]  /*efe0*/  LDG.E.64 R2, desc[UR36][R2.64] ;  /* 0x0000002402027981 */ /* 0x000ea4000c1e1b00 */
[----:B--2---:R0:W2:Y:S01]  /*eff0*/  F2I.F64.TRUNC R18, R2 ;  /* 0x0000000200127311 */ /* 0x0040a2000030d100 */
[----:B------:R-:W-:Y:S05]  /*f000*/  BRA `(.L_x_21958) ;  /* 0x0000000800907947 */ /* 0x000fea0003800000 */
.L_x_21953:
        /* <DEDUP_REMOVED lines=12> */
.L_x_21967:
[----:B------:R-:W2:Y:S02]  /*f0d0*/  LDG.E.64 R2, desc[UR36][R2.64] ;  /* 0x0000002402027981 */ /* 0x000ea4000c1e1b00 */
[----:B--2---:R0:W2:Y:S01]  /*f0e0*/  F2I.F64.TRUNC R18, R2 ;  /* 0x0000000200127311 */ /* 0x0040a2000030d100 */
[----:B------:R-:W-:Y:S05]  /*f0f0*/  BRA `(.L_x_21958) ;  /* 0x0000000800547947 */ /* 0x000fea0003800000 */
.L_x_21966:
        /* <DEDUP_REMOVED lines=27> */
.L_x_21969:
        /* <DEDUP_REMOVED lines=14> */
.L_x_21968:
[----:B------:R-:W2:Y:S02]  /*f390*/  LDG.E.U16 R18, desc[UR36][R2.64] ;  /* 0x0000002402127981 */ /* 0x000ea4000c1e1500 */
[----:B--2---:R-:W-:-:S06]  /*f3a0*/  IMAD.U32 R18, R18, 0x10000, RZ ;  /* 0x0001000012127824 */ /* 0x004fcc00078e00ff */
[----:B------:R-:W0:Y:S01]  /*f3b0*/  F2I.FTZ.TRUNC.NTZ R18, R18 ;  /* 0x0000001200127305 */ /* 0x000e22000021f100 */
[----:B------:R-:W-:Y:S05]  /*f3c0*/  BRA `(.L_x_21958) ;  /* 0x0000000400a07947 */ /* 0x000fea0003800000 */
.L_x_21965:
        /* <DEDUP_REMOVED lines=10> */
.L_x_21972:
        /* <DEDUP_REMOVED lines=21> */
.L_x_21976:
[----:B------:R-:W-:Y:S05]  /*f5c0*/  BSYNC B1 ;  /* 0x0000000000017941 */ /* 0x000fea0003800000 */
.L_x_21975:
[----:B------:R-:W-:Y:S01]  /*f5d0*/  IMAD.SHL.U32 R2, R2, 0x100000, RZ ;  /* 0x0010000002027824 */ /* 0x000fe200078e00ff */
[----:B------:R-:W-:-:S04]  /*f5e0*/  LEA R3, R0, 0x3b800000, 0x17 ;  /* 0x3b80000000037811 */ /* 0x000fc800078eb8ff */
[----:B------:R-:W-:-:S07]  /*f5f0*/  LOP3.LUT R18, R3, R2, R18, 0xfe, !PT ;  /* 0x0000000203127212 */ /* 0x000fce00078efe12 */
.L_x_21974:
[----:B------:R-:W-:Y:S05]  /*f600*/  BSYNC B0 ;  /* 0x0000000000007941 */ /* 0x000fea0003800000 */
.L_x_21973:
[----:B------:R-:W0:Y:S01]  /*f610*/  F2I.FTZ.TRUNC.NTZ R18, R18 ;  /* 0x0000001200127305 */ /* 0x000e22000021f100 */
[----:B------:R-:W-:Y:S05]  /*f620*/  BRA `(.L_x_21958) ;  /* 0x0000000400087947 */ /* 0x000fea0003800000 */
.L_x_21971:
        /* <DEDUP_REMOVED lines=21> */
.L_x_21980:
[----:B------:R-:W-:Y:S05]  /*f780*/  BSYNC B1 ;  /* 0x0000000000017941 */ /* 0x000fea0003800000 */
.L_x_21979:
[----:B------:R-:W-:Y:S01]  /*f790*/  IMAD.SHL.U32 R2, R2, 0x200000, RZ ;  /* 0x0020000002027824 */ /* 0x000fe200078e00ff */
[----:B------:R-:W-:-:S04]  /*f7a0*/  LEA R3, R0, 0x37800000, 0x17 ;  /* 0x3780000000037811 */ /* 0x000fc800078eb8ff */
[----:B------:R-:W-:-:S07]  /*f7b0*/  LOP3.LUT R18, R3, R2, R18, 0xfe, !PT ;  /* 0x0000000203127212 */ /* 0x000fce00078efe12 */
.L_x_21978:
[----:B------:R-:W-:Y:S05]  /*f7c0*/  BSYNC B0 ;  /* 0x0000000000007941 */ /* 0x000fea0003800000 */
.L_x_21977:
[----:B------:R-:W0:Y:S01]  /*f7d0*/  F2I.FTZ.TRUNC.NTZ R18, R18 ;  /* 0x0000001200127305 */ /* 0x000e22000021f100 */
[----:B------:R-:W-:Y:S05]  /*f7e0*/  BRA `(.L_x_21958) ;  /* 0x0000000000987947 */ /* 0x000fea0003800000 */
.L_x_21970:
        /* <DEDUP_REMOVED lines=14> */
.L_x_21984:
[----:B------:R-:W-:Y:S05]  /*f8d0*/  BSYNC B0 ;  /* 0x0000000000007941 */ /* 0x000fea0003800000 */
.L_x_21983:
[----:B------:R-:W0:Y:S01]  /*f8e0*/  F2I.FTZ.TRUNC.NTZ R18, R18 ;  /* 0x0000001200127305 */ /* 0x000e22000021f100 */
[----:B------:R-:W-:Y:S05]  /*f8f0*/  BRA `(.L_x_21958) ;  /* 0x0000000000547947 */ /* 0x000fea0003800000 */
.L_x_21957:
        /* <DEDUP_REMOVED lines=17> */
.L_x_21985:
[----:B------:R-:W-:Y:S05]  /*fa10*/  BRA `(.L_x_21958) ;  /* 0x00000000000c7947 */ /* 0x000fea0003800000 */
.L_x_21982:
[----:B------:R0:W5:Y:S01]  /*fa20*/  LDG.E R18, desc[UR36][R2.64] ;  /* 0x0000002402127981 */ /* 0x000162000c1e1900 */
[----:B------:R-:W-:Y:S05]  /*fa30*/  BRA `(.L_x_21958) ;  /* 0x0000000000047947 */ /* 0x000fea0003800000 */
.L_x_21981:
[----:B------:R0:W5:Y:S02]  /*fa40*/  LDG.E R18, desc[UR36][R2.64] ;  /* 0x0000002402127981 */ /* 0x000164000c1e1900 */
.L_x_21958:
[-C--:B0-2--5:R-:W-:Y:S02]  /*fa50*/  IABS R4, R18.reuse ;  /* 0x0000001200047213 */ /* 0x0a5fe40000000000 */
        /* <DEDUP_REMOVED lines=37> */
.L_x_21989:
[----:B------:R-:W-:Y:S01]  /*fcb0*/  STG.E.U8 desc[UR36][R16.64], R2 ;  /* 0x0000000210007986 */ /* 0x000fe2000c101124 */
[----:B------:R-:W-:Y:S05]  /*fcc0*/  EXIT ;  /* 0x000000000000794d */ /* 0x000fea0003800000 */
.L_x_21988:
[----:B------:R-:W-:-:S13]  /*fcd0*/  ISETP.NE.AND P0, PT, R0, 0x2, PT ;  /* 0x000000020000780c */ /* 0x000fda0003f05270 */
[----:B------:R-:W-:Y:S05]  /*fce0*/  @!P0 BRA `(.L_x_21991) ;  /* 0x0000000000248947 */ /* 0x000fea0003800000 */
[----:B------:R-:W-:-:S13]  /*fcf0*/  ISETP.NE.AND P0, PT, R0, 0x3, PT ;  /* 0x000000030000780c */ /* 0x000fda0003f05270 */
[----:B------:R-:W-:Y:S05]  /*fd00*/  @!P0 BRA `(.L_x_21992) ;  /* 0x0000000000148947 */ /* 0x000fea0003800000 */
[----:B------:R-:W-:-:S13]  /*fd10*/  ISETP.NE.AND P0, PT, R0, 0x4, PT ;  /* 0x000000040000780c */ /* 0x000fda0003f05270 */
[----:B------:R-:W-:Y:S05]  /*fd20*/  @P0 BRA `(.L_x_21990) ;  /* 0x0000000800e40947 */ /* 0x000fea0003800000 */
[----:B------:R-:W-:-:S05]  /*fd30*/  SHF.R.S32.HI R3, RZ, 0x1f, R2 ;  /* 0x0000001fff037819 */ /* 0x000fca0000011402 */
[----:B------:R-:W-:Y:S01]  /*fd40*/  STG.E.64 desc[UR36][R16.64], R2 ;  /* 0x0000000210007986 */ /* 0x000fe2000c101b24 */
[----:B------:R-:W-:Y:S05]  /*fd50*/  EXIT ;  /* 0x000000000000794d */ /* 0x000fea0003800000 */
.L_x_21992:
[----:B------:R-:W-:Y:S01]  /*fd60*/  STG.E desc[UR36][R16.64], R2 ;  /* 0x0000000210007986 */ /* 0x000fe2000c101924 */
[----:B------:R-:W-:Y:S05]  /*fd70*/  EXIT ;  /* 0x000000000000794d */ /* 0x000fea0003800000 */
.L_x_21991:
[----:B------:R-:W-:Y:S01]  /*fd80*/  STG.E.U16 desc[UR36][R16.64], R2 ;  /* 0x0000000210007986 */ /* 0x000fe2000c101524 */
[----:B------:R-:W-:Y:S05]  /*fd90*/  EXIT ;  /* 0x000000000000794d */ /* 0x000fea0003800000 */
.L_x_21987:
[----:B------:R-:W-:-:S13]  /*fda0*/  ISETP.GT.AND P0, PT, R0, 0x6, PT ;  /* 0x000000060000780c */ /* 0x000fda0003f04270 */
[----:B------:R-:W-:Y:S05]  /*fdb0*/  @P0 BRA `(.L_x_21993) ;  /* 0x00000000002c0947 */ /* 0x000fea0003800000 */
[----:B------:R-:W-:-:S13]  /*fdc0*/  ISETP.NE.AND P0, PT, R0, 0x5, PT ;  /* 0x000000050000780c */ /* 0x000fda0003f05270 */
[----:B------:R-:W-:Y:S05]  /*fdd0*/  @!P0 BRA `(.L_x_21994) ;  /* 0x0000000000148947 */ /* 0x000fea0003800000 */
[----:B------:R-:W-:-:S13]  /*fde0*/  ISETP.NE.AND P0, PT, R0, 0x6, PT ;  /* 0x000000060000780c */ /* 0x000fda0003f05270 */
[----:B------:R-:W-:Y:S05]  /*fdf0*/  @P0 BRA `(.L_x_21990) ;  /* 0x0000000800b00947 */ /* 0x000fea0003800000 */
[----:B------:R-:W-:-:S05]  /*fe00*/  I2FP.F32.S32 R3, R2 ;  /* 0x0000000200037245 */ /* 0x000fca0000201400 */
[----:B------:R-:W-:Y:S01]  /*fe10*/  STG.E desc[UR36][R16.64], R3 ;  /* 0x0000000310007986 */ /* 0x000fe2000c101924 */
[----:B------:R-:W-:Y:S05]  /*fe20*/  EXIT ;  /* 0x000000000000794d */ /* 0x000fea0003800000 */
.L_x_21994:
[----:B------:R-:W-:-:S04]  /*fe30*/  I2FP.F32.S32 R0, R2 ;  /* 0x0000000200007245 */ /* 0x000fc80000201400 */
[----:B------:R-:W-:-:S05]  /*fe40*/  F2FP.F16.F32.PACK_AB R0, RZ, R0 ;  /* 0x00000000ff00723e */ /* 0x000fca00000000ff */
[----:B------:R-:W-:Y:S01]  /*fe50*/  STG.E.U16 desc[UR36][R16.64], R0 ;  /* 0x0000000010007986 */ /* 0x000fe2000c101524 */
[----:B------:R-:W-:Y:S05]  /*fe60*/  EXIT ;  /* 0x000000000000794d */ /* 0x000fea0003800000 */
.L_x_21993:
        /* <DEDUP_REMOVED lines=8> */
[----:B------:R-:W-:Y:S01]  /*fef0*/  STG.E.64 desc[UR36][R16.64], R2 ;  /* 0x0000000210007986 */ /* 0x000fe2000c101b24 */
[----:B------:R-:W-:Y:S05]  /*ff00*/  EXIT ;  /* 0x000000000000794d */ /* 0x000fea0003800000 */
.L_x_21996:
[----:B------:R-:W-:-:S04]  /*ff10*/  I2FP.F32.S32 R2, R2 ;  /* 0x0000000200027245 */ /* 0x000fc80000201400 */
[----:B------:R-:W-:-:S04]  /*ff20*/  F2FP.F16.F32.PACK_AB R3, RZ, R2 ;  /* 0x00000002ff03723e */ /* 0x000fc800000000ff */
[----:B------:R-:W-:-:S05]  /*ff30*/  PRMT R3, R3, 0x5410, RZ ;  /* 0x0000541003037816 */ /* 0x000fca00000000ff */
[----:B------:R-:W-:Y:S01]  /*ff40*/  STG.E desc[UR36][R16.64], R3 ;  /* 0x0000000310007986 */ /* 0x000fe2000c101924 */
[----:B------:R-:W-:Y:S05]  /*ff50*/  EXIT ;  /* 0x000000000000794d */ /* 0x000fea0003800000 */
.L_x_21995:
[----:B------:R-:W0:Y:S02]  /*ff60*/  I2F.F64 R2, R2 ;  /* 0x0000000200027312 */ /* 0x000e240000201c00 */
[----:B0-----:R-:W-:Y:S01]  /*ff70*/  STG.E.64 desc[UR36][R16.64], R2 ;  /* 0x0000000210007986 */ /* 0x001fe2000c101b24 */
[----:B------:R-:W-:Y:S05]  /*ff80*/  EXIT ;  /* 0x000000000000794d */ /* 0x000fea0003800000 */
.L_x_21986:
        /* <DEDUP_REMOVED lines=10> */
[----:B------:R-:W-:Y:S01]  /*10030*/  STG.E.U8 desc[UR36][R16.64], R3 ;  /* 0x0000000310007986 */ /* 0x000fe2000c101124 */
[----:B------:R-:W-:Y:S05]  /*10040*/  EXIT ;  /* 0x000000000000794d */ /* 0x000fea0003800000 */
.L_x_21999:
[----:B------:R-:W0:Y:S01]  /*10050*/  I2F.F64 R4, R2 ;  /* 0x0000000200047312 */ /* 0x000e220000201c00 */
[----:B------:R-:W-:-:S05]  /*10060*/  CS2R R6, SRZ ;  /* 0x0000000000067805 */ /* 0x000fca000001ff00 */
[----:B0-----:R-:W-:Y:S01]  /*10070*/  STG.E.128 desc[UR36][R16.64], R4 ;  /* 0x0000000410007986 */ /* 0x001fe2000c101d24 */
[----:B------:R-:W-:Y:S05]  /*10080*/  EXIT ;  /* 0x000000000000794d */ /* 0x000fea0003800000 */
.L_x_21998:
        /* <DEDUP_REMOVED lines=21> */
.L_x_22003:
[----:B------:R-:W-:Y:S05]  /*101e0*/  BSYNC B0 ;  /* 0x0000000000007941 */ /* 0x000fea0003800000 */
.L_x_22002:
[----:B------:R-:W-:-:S05]  /*101f0*/  LOP3.LUT R3, R0, R3, RZ, 0xfc, !PT ;  /* 0x0000000300037212 */ /* 0x000fca00078efcff */
[----:B------:R-:W-:Y:S01]  /*10200*/  STG.E.U8 desc[UR36][R16.64], R3 ;  /* 0x0000000310007986 */ /* 0x000fe2000c101124 */
[----:B------:R-:W-:Y:S05]  /*10210*/  EXIT ;  /* 0x000000000000794d */ /* 0x000fea0003800000 */
.L_x_22001:
        /* <DEDUP_REMOVED lines=13> */
.L_x_22005:
[----:B------:R-:W-:Y:S01]  /*102f0*/  IMAD.MOV.U32 R0, RZ, RZ, 0x7f ;  /* 0x0000007fff007424 */ /* 0x000fe200078e00ff */
[----:B------:R-:W-:-:S04]  /*10300*/  ISETP.GT.U32.AND P0, PT, R2, 0x7f800000, PT ;  /* 0x7f8000000200780c */ /* 0x000fc80003f04070 */
[----:B------:R-:W-:-:S09]  /*10310*/  SEL R0, R0, 0x7c, P0 ;  /* 0x0000007c00007807 */ /* 0x000fd20000000000 */
.L_x_22006:
[----:B------:R-:W-:Y:S05]  /*10320*/  BSYNC B0 ;  /* 0x0000000000007941 */ /* 0x000fea0003800000 */
.L_x_22004:
[----:B------:R-:W-:-:S04]  /*10330*/  LOP3.LUT R2, R3, 0x80000000, RZ, 0xc0, !PT ;  /* 0x8000000003027812 */ /* 0x000fc800078ec0ff */
[----:B------:R-:W-:-:S04]  /*10340*/  SHF.R.U32.HI R3, RZ, 0x18, R2 ;  /* 0x00000018ff037819 */ /* 0x000fc80000011602 */
[----:B------:R-:W-:-:S05]  /*10350*/  LOP3.LUT R3, R0, R3, RZ, 0xfc, !PT ;  /* 0x0000000300037212 */ /* 0x000fca00078efcff */
[----:B------:R-:W-:Y:S01]  /*10360*/  STG.E.U8 desc[UR36][R16.64], R3 ;  /* 0x0000000310007986 */ /* 0x000fe2000c101124 */
[----:B------:R-:W-:Y:S05]  /*10370*/  EXIT ;  /* 0x000000000000794d */ /* 0x000fea0003800000 */
.L_x_22000:
[----:B------:R-:W-:-:S04]  /*10380*/  I2FP.F32.S32 R0, R2 ;  /* 0x0000000200007245 */ /* 0x000fc80000201400 */
[----:B------:R-:W-:-:S05]  /*10390*/  F2FP.BF16.F32.PACK_AB R0, RZ, R0 ;  /* 0x00000000ff00723e */ /* 0x000fca00000010ff */
[----:B------:R-:W-:Y:S01]  /*103a0*/  STG.E.U16 desc[UR36][R16.64], R0 ;  /* 0x0000000010007986 */ /* 0x000fe2000c101524 */
[----:B------:R-:W-:Y:S05]  /*103b0*/  EXIT ;  /* 0x000000000000794d */ /* 0x000fea0003800000 */
.L_x_21997:
        /* <DEDUP_REMOVED lines=10> */
.L_x_22009:
        /* <DEDUP_REMOVED lines=17> */
.L_x_22012:
[----:B------:R-:W-:-:S04]  /*10570*/  LOP3.LUT R2, R3, 0x80000000, RZ, 0xc0, !PT ;  /* 0x8000000003027812 */ /* 0x000fc800078ec0ff */
[----:B------:R-:W-:-:S04]  /*10580*/  SHF.R.U32.HI R3, RZ, 0x18, R2 ;  /* 0x00000018ff037819 */ /* 0x000fc80000011602 */
[----:B------:R-:W-:-:S04]  /*10590*/  LOP3.LUT R0, R0, R3, RZ, 0xfc, !PT ;  /* 0x0000000300007212 */ /* 0x000fc800078efcff */
[----:B------:R-:W-:-:S07]  /*105a0*/  PRMT R8, R0, 0x7610, R8 ;  /* 0x0000761000087816 */ /* 0x000fce0000000008 */
.L_x_22011:
[----:B------:R-:W-:Y:S05]  /*105b0*/  BSYNC B0 ;  /* 0x0000000000007941 */ /* 0x000fea0003800000 */
.L_x_22010:
[----:B------:R-:W-:Y:S01]  /*105c0*/  STG.E.U8 desc[UR36][R16.64], R8 ;  /* 0x0000000810007986 */ /* 0x000fe2000c101124 */
[----:B------:R-:W-:Y:S05]  /*105d0*/  EXIT ;  /* 0x000000000000794d */ /* 0x000fea0003800000 */
.L_x_22008:
        /* <DEDUP_REMOVED lines=17> */
.L_x_22015:
[----:B------:R-:W-:-:S04]  /*106f0*/  LOP3.LUT R2, R3, 0x80000000, RZ, 0xc0, !PT ;  /* 0x8000000003027812 */ /* 0x000fc800078ec0ff */
[----:B------:R-:W-:-:S04]  /*10700*/  SHF.R.U32.HI R3, RZ, 0x18, R2 ;  /* 0x00000018ff037819 */ /* 0x000fc80000011602 */
[----:B------:R-:W-:-:S04]  /*10710*/  LOP3.LUT R0, R0, R3, RZ, 0xfc, !PT ;  /* 0x0000000300007212 */ /* 0x000fc800078efcff */
[----:B------:R-:W-:-:S07]  /*10720*/  PRMT R8, R0, 0x7610, R8 ;  /* 0x0000761000087816 */ /* 0x000fce0000000008 */
.L_x_22014:
[----:B------:R-:W-:Y:S05]  /*10730*/  BSYNC B0 ;  /* 0x0000000000007941 */ /* 0x000fea0003800000 */
.L_x_22013:
[----:B------:R-:W-:Y:S01]  /*10740*/  STG.E.U8 desc[UR36][R16.64], R8 ;  /* 0x0000000810007986 */ /* 0x000fe2000c101124 */
[----:B------:R-:W-:Y:S05]  /*10750*/  EXIT ;  /* 0x000000000000794d */ /* 0x000fea0003800000 */
.L_x_22007:
        /* <DEDUP_REMOVED lines=22> */
.L_x_21990:
        /* <DEDUP_REMOVED lines=16> */
.L_x_22018:
[----:B------:R-:W-:Y:S05]  /*109c0*/  EXIT ;  /* 0x000000000000794d */ /* 0x000fea0003800000 */
.L_x_22017:
[----:B------:R-:W-:-:S05]  /*109d0*/  SHF.R.S32.HI R3, RZ, 0x1f, R2 ;  /* 0x0000001fff037819 */ /* 0x000fca0000011402 */
[----:B------:R-:W-:Y:S01]  /*109e0*/  STG.E.64 desc[UR36][R16.64], R2 ;  /* 0x0000000210007986 */ /* 0x000fe2000c101b24 */
[----:B------:R-:W-:Y:S05]  /*109f0*/  EXIT ;  /* 0x000000000000794d */ /* 0x000fea0003800000 */
.L_x_22016:
[----:B------:R-:W-:Y:S01]  /*10a00*/  STG.E desc[UR36][R16.64], R2 ;  /* 0x0000000210007986 */ /* 0x000fe2000c101924 */
[----:B------:R-:W-:Y:S05]  /*10a10*/  EXIT ;  /* 0x000000000000794d */ /* 0x000fea0003800000 */
.L_x_22019:
        /* <DEDUP_REMOVED lines=14> */
.L_x_57423:


//--------------------- .text._ZN2at6native27unrolled_elementwise_kernelINS0_13BinaryFunctorIiiiZZZNS0_16fmod_kernel_cudaERNS_18TensorIteratorBaseEENKUlvE_clEvENKUlvE1_clEvEUliiE_EESt5arrayIPcLm3EELi4E23TrivialOffsetCalculatorILi2EjESC_ILi1EjENS0_6memory12LoadWithCastILi2EEENSF_13StoreWithCastILi1EEEEEviT_T0_T2_T3_T4_T5_ --------------------------
	.section	.text._ZN2at6native27unrolled_elementwise_kernelINS0_13BinaryFunctorIiiiZZZNS0_16fmod_kernel_cudaERNS_18TensorIteratorBaseEENKUlvE_clEvENKUlvE1_clEvEUliiE_EESt5arrayIPcLm3EELi4E23TrivialOffsetCalculatorILi2EjESC_ILi1EjENS0_6memory12LoadWithCastILi2EEENSF_13StoreWithCastILi1EEEEEviT_T0_T2_T3_T4_T5_,"ax",@progbits
	.align	128
        .global         _ZN2at6native27unrolled_elementwise_kernelINS0_13BinaryFunctorIiiiZZZNS0_16fmod_kernel_cudaERNS_18TensorIteratorBaseEENKUlvE_clEvENKUlvE1_clEvEUliiE_EESt5arrayIPcLm3EELi4E23TrivialOffsetCalculatorILi2EjESC_ILi1EjENS0_6memory12LoadWithCastILi2EEENSF_13StoreWithCastILi1EEEEEviT_T0_T2_T3_T4_T5_
        .type           _ZN2at6native27unrolled_elementwise_kernelINS0_13BinaryFunctorIiiiZZZNS0_16fmod_kernel_cudaERNS_18TensorIteratorBaseEENKUlvE_clEvENKUlvE1_clEvEUliiE_EESt5arrayIPcLm3EELi4E23TrivialOffsetCalculatorILi2EjESC_ILi1EjENS0_6memory12LoadWithCastILi2EEENSF_13StoreWithCastILi1EEEEEviT_T0_T2_T3_T4_T5_,@function
        .size           _ZN2at6native27unrolled_elementwise_kernelINS0_13BinaryFunctorIiiiZZZNS0_16fmod_kernel_cudaERNS_18TensorIteratorBaseEENKUlvE_clEvENKUlvE1_clEvEUliiE_EESt5arrayIPcLm3EELi4E23TrivialOffsetCalculatorILi2EjESC_ILi1EjENS0_6memory12LoadWithCastILi2EEENSF_13StoreWithCastILi1EEEEEviT_T0_T2_T3_T4_T5_,(.L_x_57424 - _ZN2at6native27unrolled_elementwise_kernelINS0_13BinaryFunctorIiiiZZZNS0_16fmod_kernel_cudaERNS_18TensorIteratorBaseEENKUlvE_clEvENKUlvE1_clEvEUliiE_EESt5arrayIPcLm3EELi4E23TrivialOffsetCalculatorILi2EjESC_ILi1EjENS0_6memory12LoadWithCastILi2EEENSF_13StoreWithCastILi1EEEEEviT_T0_T2_T3_T4_T5_)
        .other          _ZN2at6native27unrolled_elementwise_kernelINS0_13BinaryFunctorIiiiZZZNS0_16fmod_kernel_cudaERNS_18TensorIteratorBaseEENKUlvE_clEvENKUlvE1_clEvEUliiE_EESt5arrayIPcLm3EELi4E23TrivialOffsetCalculatorILi2EjESC_ILi1EjENS0_6memory12LoadWithCastILi2EEENSF_13StoreWithCastILi1EEEEEviT_T0_T2_T3_T4_T5_,@"STO_CUDA_ENTRY STV_DEFAULT"
_ZN2at6native27unrolled_elementwise_kernelINS0_13BinaryFunctorIiiiZZZNS0_16fmod_kernel_cudaERNS_18TensorIteratorBaseEENKUlvE_clEvENKUlvE1_clEvEUliiE_EESt5arrayIPcLm3EELi4E23TrivialOffsetCalculatorILi2EjESC_ILi1EjENS0_6memory12LoadWithCastILi2EEENSF_13StoreWithCastILi1EEEEEviT_T0_T2_T3_T4_T5_:
.text._ZN2at6native27unrolled_elementwise_kernelINS0_13BinaryFunctorIiiiZZZNS0_16fmod_kernel_cudaERNS_18TensorIteratorBaseEENKUlvE_clEvENKUlvE1_clEvEUliiE_EESt5arrayIPcLm3EELi4E23TrivialOffsetCalculatorILi2EjESC_ILi1EjENS0_6memory12LoadWithCastILi2EEENSF_13StoreWithCastILi1EEEEEviT_T0_T2_T3_T4_T5_:
[----:B------:R-:W0:Y:S01]  /*0000*/  LDC R1, c[0x0][0x28] ;  /* 0x00000a00ff017b82 */ /* 0x000e220000000800 */
[----:B------:R-:W1:Y:S07]  /*0010*/  S2R R2, SR_CTAID.X ;  /* 0x0000000000027919 */ /* 0x000e6e0000002500 */
[----:B------:R-:W1:Y:S01]  /*0020*/  LDC R3, c[0x0][0x210] ;  /* 0x00008400ff037b82 */ /* 0x000e620000000800 */
[----:B------:R-:W-:Y:S01]  /*0030*/  ULDC.64 UR36, c[0x0][0x208] ;  /* 0x0000820000247ab9 */ /* 0x000fe20000000a00 */
[----:B------:R-:W-:Y:S01]  /*0040*/  BSSY B6, `(.L_x_22020) ;  /* 0x00001cf000067945 */ /* 0x000fe20003800000 */
[----:B------:R-:W2:Y:S01]  /*0050*/  S2R R17, SR_TID.X ;  /* 0x0000000000117919 */ /* 0x000ea20000002100 */
[----:B------:R-:W-:Y:S01]  /*0060*/  CS2R R28, SRZ ;  /* 0x00000000001c7805 */ /* 0x000fe2000001ff00 */
[----:B------:R-:W-:-:S03]  /*0070*/  IMAD.MOV.U32 R24, RZ, RZ, RZ ;  /* 0x000000ffff187224 */ /* 0x000fc600078e00ff */
        /* <DEDUP_REMOVED lines=24> */
.L_x_22025:
[----:B------:R3:W5:Y:S01]  /*0200*/  LDG.E.U8 R28, desc[UR36][R4.64] ;  /* 0x00000024041c7981 */ /* 0x000762000c1e1100 */
[----:B------:R-:W-:Y:S05]  /*0210*/  BRA `(.L_x_22027) ;  /* 0x0000000c00387947 */ /* 0x000fea0003800000 */
.L_x_22024:
        /* <DEDUP_REMOVED lines=8> */
.L_x_22029:
[----:B------:R1:W5:Y:S01]  /*02a0*/  LDG.E R28, desc[UR36][R4.64] ;  /* 0x00000024041c7981 */ /* 0x000362000c1e1900 */
[----:B------:R-:W-:Y:S05]  /*02b0*/  BRA `(.L_x_22027) ;  /* 0x0000000c00107947 */ /* 0x000fea0003800000 */
.L_x_22028:
[----:B------:R2:W5:Y:S01]  /*02c0*/  LDG.E.S16 R28, desc[UR36][R4.64] ;  /* 0x00000024041c7981 */ /* 0x000562000c1e1700 */
[----:B------:R-:W-:Y:S05]  /*02d0*/  BRA `(.L_x_22027) ;  /* 0x0000000c00087947 */ /* 0x000fea0003800000 */
.L_x_22023:
        /* <DEDUP_REMOVED lines=9> */
.L_x_22031:
[----:B------:R-:W2:Y:S02]  /*0370*/  LDG.E.U16 R4, desc[UR36][R4.64] ;  /* 0x0000002404047981 */ /* 0x000ea4000c1e1500 */
[----:B--2---:R-:W-:-:S06]  /*0380*/  HADD2.F32 R28, -RZ, R4.H0_H0 ;  /* 0x20000004ff1c7230 */ /* 0x004fcc0000004100 */
[----:B------:R-:W0:Y:S01]  /*0390*/  F2I.FTZ.TRUNC.NTZ R28, R28 ;  /* 0x0000001c001c7305 */ /* 0x000e22000021f100 */
[----:B------:R-:W-:Y:S05]  /*03a0*/  BRA `(.L_x_22027) ;  /* 0x0000000800d47947 */ /* 0x000fea0003800000 */
.L_x_22030:
        /* <DEDUP_REMOVED lines=9> */
.L_x_22033:
[----:B------:R-:W2:Y:S02]  /*0440*/  LDG.E.U16 R4, desc[UR36][R4.64] ;  /* 0x0000002404047981 */ /* 0x000ea4000c1e1500 */
[----:B--2---:R-:W-:-:S06]  /*0450*/  HADD2.F32 R28, -RZ, R4.H0_H0 ;  /* 0x20000004ff1c7230 */ /* 0x004fcc0000004100 */
[----:B------:R-:W0:Y:S01]  /*0460*/  F2I.FTZ.TRUNC.NTZ R28, R28 ;  /* 0x0000001c001c7305 */ /* 0x000e22000021f100 */
[----:B------:R-:W-:Y:S05]  /*0470*/  BRA `(.L_x_22027) ;  /* 0x0000000800a07947 */ /* 0x000fea0003800000 */
.L_x_22032:
[----:B------:R-:W2:Y:S02]  /*0480*/  LDG.E.64 R4, desc[UR36][R4.64] ;  /* 0x0000002404047981 */ /* 0x000ea4000c1e1b00 */
[----:B--2---:R0:W1:Y:S01]  /*0490*/  F2I.F64.TRUNC R28, R4 ;  /* 0x00000004001c7311 */ /* 0x004062000030d100 */
[----:B------:R-:W-:Y:S05]  /*04a0*/  BRA `(.L_x_22027) ;  /* 0x0000000800947947 */ /* 0x000fea0003800000 */
.L_x_22022:
        /* <DEDUP_REMOVED lines=12> */
.L_x_22036:
[----:B------:R-:W2:Y:S02]  /*0570*/  LDG.E.64 R4, desc[UR36][R4.64] ;  /* 0x0000002404047981 */ /* 0x000ea4000c1e1b00 */
[----:B--2---:R0:W1:Y:S01]  /*0580*/  F2I.F64.TRUNC R28, R4 ;  /* 0x00000004001c7311 */ /* 0x004062000030d100 */
[----:B------:R-:W-:Y:S05]  /*0590*/  BRA `(.L_x_22027) ;  /* 0x0000000800587947 */ /* 0x000fea0003800000 */
.L_x_22035:
        /* <DEDUP_REMOVED lines=27> */
.L_x_22038:
        /* <DEDUP_REMOVED lines=13> */
[----:B------:R0:W1:Y:S01]  /*0820*/  F2I.FTZ.TRUNC.NTZ R28, R0 ;  /* 0x00000000001c7305 */ /* 0x000062000021f100 */
[----:B------:R-:W-:Y:S05]  /*0830*/  BRA `(.L_x_22027) ;  /* 0x0000000400b07947 */ /* 0x000fea0003800000 */
.L_x_22037:
[----:B------:R-:W2:Y:S02]  /*0840*/  LDG.E.U16 R28, desc[UR36][R4.64] ;  /* 0x00000024041c7981 */ /* 0x000ea4000c1e1500 */
[----:B--2---:R-:W-:-:S06]  /*0850*/  IMAD.U32 R28, R28, 0x10000, RZ ;  /* 0x000100001c1c7824 */ /* 0x004fcc00078e00ff */
[----:B------:R-:W0:Y:S01]  /*0860*/  F2I.FTZ.TRUNC.NTZ R28, R28 ;  /* 0x0000001c001c7305 */ /* 0x000e22000021f100 */
[----:B------:R-:W-:Y:S05]  /*0870*/  BRA `(.L_x_22027) ;  /* 0x0000000400a07947 */ /* 0x000fea0003800000 */
.L_x_22034:
        /* <DEDUP_REMOVED lines=10> */
.L_x_22041:
        /* <DEDUP_REMOVED lines=21> */
.L_x_22045:
[----:B------:R-:W-:Y:S05]  /*0a70*/  BSYNC B1 ;  /* 0x0000000000017941 */ /* 0x000fea0003800000 */
.L_x_22044:
[----:B------:R-:W-:Y:S01]  /*0a80*/  IMAD.SHL.U32 R3, R3, 0x100000, RZ ;  /* 0x0010000003037824 */ /* 0x000fe200078e00ff */
[----:B------:R-:W-:-:S04]  /*0a90*/  LEA R5, R0, 0x3b800000, 0x17 ;  /* 0x3b80000000057811 */ /* 0x000fc800078eb8ff */
[----:B------:R-:W-:-:S07]  /*0aa0*/  LOP3.LUT R28, R5, R3, R28, 0xfe, !PT ;  /* 0x00000003051c7212 */ /* 0x000fce00078efe1c */
.L_x_22043:
[----:B------:R-:W-:Y:S05]  /*0ab0*/  BSYNC B0 ;  /* 0x0000000000007941 */ /* 0x000fea0003800000 */
.L_x_22042:
[----:B------:R-:W0:Y:S01]  /*0ac0*/  F2I.FTZ.TRUNC.NTZ R28, R28 ;  /* 0x0000001c001c7305 */ /* 0x000e22000021f100 */
[----:B------:R-:W-:Y:S05]  /*0ad0*/  BRA `(.L_x_22027) ;  /* 0x0000000400087947 */ /* 0x000fea0003800000 */
.L_x_22040:
        /* <DEDUP_REMOVED lines=21> */
.L_x_22049:
[----:B------:R-:W-:Y:S05]  /*0c30*/  BSYNC B1 ;  /* 0x0000000000017941 */ /* 0x000fea0003800000 */
.L_x_22048:
[----:B------:R-:W-:Y:S01]  /*0c40*/  IMAD.SHL.U32 R3, R3, 0x200000, RZ ;  /* 0x0020000003037824 */ /* 0x000fe200078e00ff */
[----:B------:R-:W-:-:S04]  /*0c50*/  LEA R5, R0, 0x37800000, 0x17 ;  /* 0x3780000000057811 */ /* 0x000fc800078eb8ff */
[----:B------:R-:W-:-:S07]  /*0c60*/  LOP3.LUT R28, R5, R3, R28, 0xfe, !PT ;  /* 0x00000003051c7212 */ /* 0x000fce00078efe1c */
.L_x_22047:
[----:B------:R-:W-:Y:S05]  /*0c70*/  BSYNC B0 ;  /* 0x0000000000007941 */ /* 0x000fea0003800000 */
.L_x_22046:
[----:B------:R-:W0:Y:S01]  /*0c80*/  F2I.FTZ.TRUNC.NTZ R28, R28 ;  /* 0x0000001c001c7305 */ /* 0x000e22000021f100 */
[----:B------:R-:W-:Y:S05]  /*0c90*/  BRA `(.L_x_22027) ;  /* 0x0000000000987947 */ /* 0x000fea0003800000 */
.L_x_22039:
        /* <DEDUP_REMOVED lines=14> */
.L_x_22053:
[----:B------:R-:W-:Y:S05]  /*0d80*/  BSYNC B0 ;  /* 0x0000000000007941 */ /* 0x000fea0003800000 */
.L_x_22052:
[----:B------:R-:W0:Y:S01]  /*0d90*/  F2I.FTZ.TRUNC.NTZ R28, R28 ;  /* 0x0000001c001c7305 */ /* 0x000e22000021f100 */
[----:B------:R-:W-:Y:S05]  /*0da0*/  BRA `(.L_x_22027) ;  /* 0x0000000000547947 */ /* 0x000fea0003800000 */
.L_x_22026:
        /* <DEDUP_REMOVED lines=17> */
.L_x_22054:
[----:B------:R-:W-:Y:S05]  /*0ec0*/  BRA `(.L_x_22027) ;  /* 0x00000000000c7947 */ /* 0x000fea0003800000 */
.L_x_22051:
[----:B------:R0:W5:Y:S01]  /*0ed0*/  LDG.E R28, desc[UR36][R4.64] ;  /* 0x00000024041c7981 */ /* 0x000162000c1e1900 */
[----:B------:R-:W-:Y:S05]  /*0ee0*/  BRA `(.L_x_22027) ;  /* 0x0000000000047947 */ /* 0x000fea0003800000 */
.L_x_22050:
[----:B------:R0:W5:Y:S02]  /*0ef0*/  LDG.E R28, desc[UR36][R4.64] ;  /* 0x00000024041c7981 */ /* 0x000164000c1e1900 */
.L_x_22027:
        /* <DEDUP_REMOVED lines=18> */
.L_x_22058:
[----:B------:R1:W5:Y:S01]  /*1020*/  LDG.E.U8 R24, desc[UR36][R4.64] ;  /* 0x0000002404187981 */ /* 0x000362000c1e1100 */
[----:B------:R-:W-:Y:S05]  /*1030*/  BRA `(.L_x_22060) ;  /* 0x0000000c00347947 */ /* 0x000fea0003800000 */
.L_x_22057:
        /* <DEDUP_REMOVED lines=8> */
.L_x_22062:
[----:B------:R3:W5:Y:S01]  /*10c0*/  LDG.E R24, desc[UR36][R4.64] ;  /* 0x0000002404187981 */ /* 0x000762000c1e1900 */
[----:B------:R-:W-:Y:S05]  /*10d0*/  BRA `(.L_x_22060) ;  /* 0x0000000c000c7947 */ /* 0x000fea0003800000 */
.L_x_22061:
[----:B------:R2:W5:Y:S01]  /*10e0*/  LDG.E.S16 R24, desc[UR36][R4.64] ;  /* 0x0000002404187981 */ /* 0x000562000c1e1700 */
[----:B------:R-:W-:Y:S05]  /*10f0*/  BRA `(.L_x_22060) ;  /* 0x0000000c00047947 */ /* 0x000fea0003800000 */
.L_x_22056:
        /* <DEDUP_REMOVED lines=9> */
.L_x_22064:
[----:B------:R-:W2:Y:S02]  /*1190*/  LDG.E.U16 R4, desc[UR36][R4.64] ;  /* 0x0000002404047981 */ /* 0x000ea4000c1e1500 */
[----:B--2---:R-:W-:-:S06]  /*11a0*/  HADD2.F32 R24, -RZ, R4.H0_H0 ;  /* 0x20000004ff187230 */ /* 0x004fcc0000004100 */
[----:B------:R-:W0:Y:S01]  /*11b0*/  F2I.FTZ.TRUNC.NTZ R24, R24 ;  /* 0x0000001800187305 */ /* 0x000e22000021f100 */
[----:B------:R-:W-:Y:S05]  /*11c0*/  BRA `(.L_x_22060) ;  /* 0x0000000800d07947 */ /* 0x000fea0003800000 */
.L_x_22063:
        /* <DEDUP_REMOVED lines=9> */
.L_x_22066:
[----:B------:R-:W2:Y:S02]  /*1260*/  LDG.E.U16 R4, desc[UR36][R4.64] ;  /* 0x0000002404047981 */ /* 0x000ea4000c1e1500 */
[----:B--2---:R-:W-:-:S06]  /*1270*/  HADD2.F32 R24, -RZ, R4.H0_H0 ;  /* 0x20000004ff187230 */ /* 0x004fcc0000004100 */
[----:B------:R-:W0:Y:S01]  /*1280*/  F2I.FTZ.TRUNC.NTZ R24, R24 ;  /* 0x0000001800187305 */ /* 0x000e22000021f100 */
[----:B------:R-:W-:Y:S05]  /*1290*/  BRA `(.L_x_22060) ;  /* 0x00000008009c7947 */ /* 0x000fea0003800000 */
.L_x_22065:
[----:B------:R-:W2:Y:S02]  /*12a0*/  LDG.E.64 R24, desc[UR36][R4.64] ;  /* 0x0000002404187981 */ /* 0x000ea4000c1e1b00 */
[----:B--2---:R0:W1:Y:S01]  /*12b0*/  F2I.F64.TRUNC R24, R24 ;  /* 0x0000001800187311 */ /* 0x004062000030d100 */
[----:B------:R-:W-:Y:S05]  /*12c0*/  BRA `(.L_x_22060) ;  /* 0x0000000800907947 */ /* 0x000fea0003800000 */
.L_x_22055:
        /* <DEDUP_REMOVED lines=12> */
.L_x_22069:
[----:B------:R-:W2:Y:S02]  /*1390*/  LDG.E.64 R4, desc[UR36][R4.64] ;  /* 0x0000002404047981 */ /* 0x000ea4000c1e1b00 */
[----:B--2---:R0:W1:Y:S01]  /*13a0*/  F2I.F64.TRUNC R24, R4 ;  /* 0x0000000400187311 */ /* 0x004062000030d100 */
[----:B------:R-:W-:Y:S05]  /*13b0*/  BRA `(.L_x_22060) ;  /* 0x0000000800547947 */ /* 0x000fea0003800000 */
.L_x_22068:
        /* <DEDUP_REMOVED lines=27> */
.L_x_22071:
        /* <DEDUP_REMOVED lines=14> */
.L_x_22070:
[----:B------:R-:W2:Y:S02]  /*1650*/  LDG.E.U16 R24, desc[UR36][R4.64] ;  /* 0x0000002404187981 */ /* 0x000ea4000c1e1500 */
[----:B--2---:R-:W-:-:S06]  /*1660*/  IMAD.U32 R24, R24, 0x10000, RZ ;  /* 0x0001000018187824 */ /* 0x004fcc00078e00ff */
[----:B------:R-:W0:Y:S01]  /*1670*/  F2I.FTZ.TRUNC.NTZ R24, R24 ;  /* 0x0000001800187305 */ /* 0x000e22000021f100 */
[----:B------:R-:W-:Y:S05]  /*1680*/  BRA `(.L_x_22060) ;  /* 0x0000000400a07947 */ /* 0x000fea0003800000 */
.L_x_22067:
        /* <DEDUP_REMOVED lines=10> */
.L_x_22074:
        /* <DEDUP_REMOVED lines=21> */
.L_x_22078:
[----:B------:R-:W-:Y:S05]  /*1880*/  BSYNC B1 ;  /* 0x0000000000017941 */ /* 0x000fea0003800000 */
.L_x_22077:
[----:B------:R-:W-:Y:S01]  /*1890*/  IMAD.SHL.U32 R3, R3, 0x100000, RZ ;  /* 0x0010000003037824 */ /* 0x000fe200078e00ff */
[----:B------:R-:W-:-:S04]  /*18a0*/  LEA R5, R0, 0x3b800000, 0x17 ;  /* 0x3b80000000057811 */ /* 0x000fc800078eb8ff */
[----:B------:R-:W-:-:S07]  /*18b0*/  LOP3.LUT R24, R5, R3, R24, 0xfe, !PT ;  /* 0x0000000305187212 */ /* 0x000fce00078efe18 */
.L_x_22076:
[----:B------:R-:W-:Y:S05]  /*18c0*/  BSYNC B0 ;  /* 0x0000000000007941 */ /* 0x000fea0003800000 */
.L_x_22075:
[----:B------:R-:W0:Y:S01]  /*18d0*/  F2I.FTZ.TRUNC.NTZ R24, R24 ;  /* 0x0000001800187305 */ /* 0x000e22000021f100 */
[----:B------:R-:W-:Y:S05]  /*18e0*/  BRA `(.L_x_22060) ;  /* 0x0000000400087947 */ /* 0x000fea0003800000 */
.L_x_22073:
        /* <DEDUP_REMOVED lines=21> */
.L_x_22082:
[----:B------:R-:W-:Y:S05]  /*1a40*/  BSYNC B1 ;  /* 0x0000000000017941 */ /* 0x000fea0003800000 */
.L_x_22081:
[----:B------:R-:W-:Y:S01]  /*1a50*/  IMAD.SHL.U32 R3, R3, 0x200000, RZ ;  /* 0x0020000003037824 */ /* 0x000fe200078e00ff */
[----:B------:R-:W-:-:S04]  /*1a60*/  LEA R5, R0, 0x37800000, 0x17 ;  /* 0x3780000000057811 */ /* 0x000fc800078eb8ff */
[----:B------:R-:W-:-:S07]  /*1a70*/  LOP3.LUT R24, R5, R3, R24, 0xfe, !PT ;  /* 0x0000000305187212 */ /* 0x000fce00078efe18 */
.L_x_22080:
[----:B------:R-:W-:Y:S05]  /*1a80*/  BSYNC B0 ;  /* 0x0000000000007941 */ /* 0x000fea0003800000 */
.L_x_22079:
[----:B------:R-:W0:Y:S01]  /*1a90*/  F2I.FTZ.TRUNC.NTZ R24, R24 ;  /* 0x0000001800187305 */ /* 0x000e22000021f100 */
[----:B------:R-:W-:Y:S05]  /*1aa0*/  BRA `(.L_x_22060) ;  /* 0x0000000000987947 */ /* 0x000fea0003800000 */
.L_x_22072:
        /* <DEDUP_REMOVED lines=14> */
.L_x_22086:
[----:B------:R-:W-:Y:S05]  /*1b90*/  BSYNC B0 ;  /* 0x0000000000007941 */ /* 0x000fea0003800000 */
.L_x_22085:
[----:B------:R-:W0:Y:S01]  /*1ba0*/  F2I.FTZ.TRUNC.NTZ R24, R24 ;  /* 0x0000001800187305 */ /* 0x000e22000021f100 */
[----:B------:R-:W-:Y:S05]  /*1bb0*/  BRA `(.L_x_22060) ;  /* 0x0000000000547947 */ /* 0x000fea0003800000 */
.L_x_22059:
        /* <DEDUP_REMOVED lines=16> */
[----:B0----5:R-:W-:Y:S05]  /*1cc0*/  CALL.ABS.NOINC R14 ;  /* 0x000000000e007343 */ /* 0x021fea0003c00000 */
.L_x_22087:
[----:B------:R-:W-:Y:S05]  /*1cd0*/  BRA `(.L_x_22060) ;  /* 0x00000000000c7947 */ /* 0x000fea0003800000 */
.L_x_22084:
[----:B------:R0:W5:Y:S01]  /*1ce0*/  LDG.E R24, desc[UR36][R4.64] ;  /* 0x0000002404187981 */ /* 0x000162000c1e1900 */
[----:B------:R-:W-:Y:S05]  /*1cf0*/  BRA `(.L_x_22060) ;  /* 0x0000000000047947 */ /* 0x000fea0003800000 */
.L_x_22083:
[----:B------:R0:W5:Y:S02]  /*1d00*/  LDG.E R24, desc[UR36][R4.64] ;  /* 0x0000002404187981 */ /* 0x000164000c1e1900 */
.L_x_22060:
[----:B------:R-:W2:Y:S02]  /*1d10*/  S2R R17, SR_TID.X ;  /* 0x0000000000117919 */ /* 0x000ea40000002100 */
[----:B--2---:R-:W-:-:S07]  /*1d20*/  VIADD R17, R17, 0x80 ;  /* 0x0000008011117836 */ /* 0x004fce0000000000 */
.L_x_22021:
[----:B------:R-:W-:Y:S05]  /*1d30*/  BSYNC B6 ;  /* 0x0000000000067941 */ /* 0x000fea0003800000 */
.L_x_22020:
[----:B------:R-:W-:Y:S01]  /*1d40*/  ISETP.GE.AND P0, PT, R17, R16, PT ;  /* 0x000000101100720c */ /* 0x000fe20003f06270 */
[----:B------:R-:W-:Y:S01]  /*1d50*/  BSSY B6, `(.L_x_22088) ;  /* 0x00001c7000067945 */ /* 0x000fe20003800000 */
[----:B------:R-:W-:-:S11]  /*1d60*/  IMAD.MOV.U32 R18, RZ, RZ, RZ ;  /* 0x000000ffff127224 */ /* 0x000fd600078e00ff */
        /* <DEDUP_REMOVED lines=20> */
.L_x_22093:
[----:B------:R0:W5:Y:S01]  /*1eb0*/  LDG.E.U8 R29, desc[UR36][R4.64] ;  /* 0x00000024041d7981 */ /* 0x000162000c1e1100 */
[----:B------:R-:W-:Y:S05]  /*1ec0*/  BRA `(.L_x_22095) ;  /* 0x0000000c00347947 */ /* 0x000fea0003800000 */
.L_x_22092:
        /* <DEDUP_REMOVED lines=8> */
.L_x_22097:
[----:B------:R0:W5:Y:S01]  /*1f50*/  LDG.E R29, desc[UR36][R4.64] ;  /* 0x00000024041d7981 */ /* 0x000162000c1e1900 */
[----:B------:R-:W-:Y:S05]  /*1f60*/  BRA `(.L_x_22095) ;  /* 0x0000000c000c7947 */ /* 0x000fea0003800000 */
.L_x_22096:
[----:B------:R0:W5:Y:S01]  /*1f70*/  LDG.E.S16 R29, desc[UR36][R4.64] ;  /* 0x00000024041d7981 */ /* 0x000162000c1e1700 */
[----:B------:R-:W-:Y:S05]  /*1f80*/  BRA `(.L_x_22095) ;  /* 0x0000000c00047947 */ /* 0x000fea0003800000 */
.L_x_22091:
        /* <DEDUP_REMOVED lines=9> */
.L_x_22099:
[----:B------:R-:W2:Y:S02]  /*2020*/  LDG.E.U16 R4, desc[UR36][R4.64] ;  /* 0x0000002404047981 */ /* 0x000ea4000c1e1500 */
[----:B--2---:R-:W-:-:S06]  /*2030*/  HADD2.F32 R29, -RZ, R4.H0_H0 ;  /* 0x20000004ff1d7230 */ /* 0x004fcc0000004100 */
[----:B------:R-:W0:Y:S01]  /*2040*/  F2I.FTZ.TRUNC.NTZ R29, R29 ;  /* 0x0000001d001d7305 */ /* 0x000e22000021f100 */
[----:B------:R-:W-:Y:S05]  /*2050*/  BRA `(.L_x_22095) ;  /* 0x0000000800d07947 */ /* 0x000fea0003800000 */
.L_x_22098:
        /* <DEDUP_REMOVED lines=9> */
.L_x_22101:
[----:B------:R-:W2:Y:S02]  /*20f0*/  LDG.E.U16 R4, desc[UR36][R4.64] ;  /* 0x0000002404047981 */ /* 0x000ea4000c1e1500 */
[----:B--2---:R-:W-:-:S06]  /*2100*/  HADD2.F32 R29, -RZ, R4.H0_H0 ;  /* 0x20000004ff1d7230 */ /* 0x004fcc0000004100 */
[----:B------:R-:W0:Y:S01]  /*2110*/  F2I.FTZ.TRUNC.NTZ R29, R29 ;  /* 0x0000001d001d7305 */ /* 0x000e22000021f100 */
[----:B------:R-:W-:Y:S05]  /*2120*/  BRA `(.L_x_22095) ;  /* 0x00000008009c7947 */ /* 0x000fea0003800000 */
.L_x_22100:
[----:B------:R-:W2:Y:S02]  /*2130*/  LDG.E.64 R4, desc[UR36][R4.64] ;  /* 0x0000002404047981 */ /* 0x000ea4000c1e1b00 */
[----:B--2---:R0:W1:Y:S01]  /*2140*/  F2I.F64.TRUNC R29, R4 ;  /* 0x00000004001d7311 */ /* 0x004062000030d100 */
[----:B------:R-:W-:Y:S05]  /*2150*/  BRA `(.L_x_22095) ;  /* 0x0000000800907947 */ /* 0x000fea0003800000 */
.L_x_22090:
        /* <DEDUP_REMOVED lines=12> */
.L_x_22104:
[----:B------:R-:W2:Y:S02]  /*2220*/  LDG.E.64 R4, desc[UR36][R4.64] ;  /* 0x0000002404047981 */ /* 0x000ea4000c1e1b00 */
[----:B--2---:R0:W1:Y:S01]  /*2230*/  F2I.F64.TRUNC R29, R4 ;  /* 0x00000004001d7311 */ /* 0x004062000030d100 */
[----:B------:R-:W-:Y:S05]  /*2240*/  BRA `(.L_x_22095) ;  /* 0x0000000800547947 */ /* 0x000fea0003800000 */
.L_x_22103:
        /* <DEDUP_REMOVED lines=27> */
.L_x_22106:
        /* <DEDUP_REMOVED lines=12> */
[----:B------:R3:W4:Y:S01]  /*24c0*/  F2I.FTZ.TRUNC.NTZ R29, R0 ;  /* 0x00000000001d7305 */ /* 0x000722000021f100 */
[----:B------:R-:W-:Y:S05]  /*24d0*/  BRA `(.L_x_22095) ;  /* 0x0000000400b07947 */ /* 0x000fea0003800000 */
.L_x_22105:
[----:B------:R-:W2:Y:S02]  /*24e0*/  LDG.E.U16 R29, desc[UR36][R4.64] ;  /* 0x00000024041d7981 */ /* 0x000ea4000c1e1500 */
[----:B--2---:R-:W-:-:S06]  /*24f0*/  IMAD.U32 R29, R29, 0x10000, RZ ;  /* 0x000100001d1d7824 */ /* 0x004fcc00078e00ff */
[----:B------:R-:W2:Y:S01]  /*2500*/  F2I.FTZ.TRUNC.NTZ R29, R29 ;  /* 0x0000001d001d7305 */ /* 0x000ea2000021f100 */
[----:B------:R-:W-:Y:S05]  /*2510*/  BRA `(.L_x_22095) ;  /* 0x0000000400a07947 */ /* 0x000fea0003800000 */
.L_x_22102:
        /* <DEDUP_REMOVED lines=10> */
.L_x_22109:
        /* <DEDUP_REMOVED lines=21> */
.L_x_22113:
[----:B------:R-:W-:Y:S05]  /*2710*/  BSYNC B1 ;  /* 0x0000000000017941 */ /* 0x000fea0003800000 */
.L_x_22112:
[----:B------:R-:W-:Y:S01]  /*2720*/  IMAD.SHL.U32 R3, R3, 0x100000, RZ ;  /* 0x0010000003037824 */ /* 0x000fe200078e00ff */
[----:B------:R-:W-:-:S04]  /*2730*/  LEA R0, R0, 0x3b800000, 0x17 ;  /* 0x3b80000000007811 */ /* 0x000fc800078eb8ff */
[----:B------:R-:W-:-:S07]  /*2740*/  LOP3.LUT R29, R0, R3, R29, 0xfe, !PT ;  /* 0x00000003001d7212 */ /* 0x000fce00078efe1d */
.L_x_22111:
[----:B------:R-:W-:Y:S05]  /*2750*/  BSYNC B0 ;  /* 0x0000000000007941 */ /* 0x000fea0003800000 */
.L_x_22110:
[----:B------:R-:W0:Y:S01]  /*2760*/  F2I.FTZ.TRUNC.NTZ R29, R29 ;  /* 0x0000001d001d7305 */ /* 0x000e22000021f100 */
[----:B------:R-:W-:Y:S05]  /*2770*/  BRA `(.L_x_22095) ;  /* 0x0000000400087947 */ /* 0x000fea0003800000 */
.L_x_22108:
        /* <DEDUP_REMOVED lines=21> */
.L_x_22117:
[----:B------:R-:W-:Y:S05]  /*28d0*/  BSYNC B1 ;  /* 0x0000000000017941 */ /* 0x000fea0003800000 */
.L_x_22116:
[----:B------:R-:W-:Y:S01]  /*28e0*/  IMAD.SHL.U32 R3, R3, 0x200000, RZ ;  /* 0x0020000003037824 */ /* 0x000fe200078e00ff */
[----:B------:R-:W-:-:S04]  /*28f0*/  LEA R0, R0, 0x37800000, 0x17 ;  /* 0x3780000000007811 */ /* 0x000fc800078eb8ff */
[----:B------:R-:W-:-:S07]  /*2900*/  LOP3.LUT R29, R0, R3, R29, 0xfe, !PT ;  /* 0x00000003001d7212 */ /* 0x000fce00078efe1d */
.L_x_22115:
[----:B------:R-:W-:Y:S05]  /*2910*/  BSYNC B0 ;  /* 0x0000000000007941 */ /* 0x000fea0003800000 */
.L_x_22114:
[----:B------:R-:W0:Y:S01]  /*2920*/  F2I.FTZ.TRUNC.NTZ R29, R29 ;  /* 0x0000001d001d7305 */ /* 0x000e22000021f100 */
[----:B------:R-:W-:Y:S05]  /*2930*/  BRA `(.L_x_22095) ;  /* 0x0000000000987947 */ /* 0x000fea0003800000 */
.L_x_22107:
        /* <DEDUP_REMOVED lines=14> */
.L_x_22121:
[----:B------:R-:W-:Y:S05]  /*2a20*/  BSYNC B0 ;  /* 0x0000000000007941 */ /* 0x000fea0003800000 */
.L_x_22120:
[----:B------:R-:W0:Y:S01]  /*2a30*/  F2I.FTZ.TRUNC.NTZ R29, R29 ;  /* 0x0000001d001d7305 */ /* 0x000e22000021f100 */
[----:B------:R-:W-:Y:S05]  /*2a40*/  BRA `(.L_x_22095) ;  /* 0x0000000000547947 */ /* 0x000fea0003800000 */
.L_x_22094:
        /* <DEDUP_REMOVED lines=17> */
.L_x_22122:
[----:B------:R-:W-:Y:S05]  /*2b60*/  BRA `(.L_x_22095) ;  /* 0x00000000000c7947 */ /* 0x000fea0003800000 */
.L_x_22119:
[----:B------:R0:W5:Y:S01]  /*2b70*/  LDG.E R29, desc[UR36][R4.64] ;  /* 0x00000024041d7981 */ /* 0x000162000c1e1900 */
[----:B------:R-:W-:Y:S05]  /*2b80*/  BRA `(.L_x_22095) ;  /* 0x0000000000047947 */ /* 0x000fea0003800000 */
.L_x_22118:
[----:B------:R0:W5:Y:S02]  /*2b90*/  LDG.E R29, desc[UR36][R4.64] ;  /* 0x00000024041d7981 */ /* 0x000164000c1e1900 */
.L_x_22095:
        /* <DEDUP_REMOVED lines=18> */
.L_x_22126:
[----:B------:R0:W5:Y:S01]  /*2cc0*/  LDG.E.U8 R18, desc[UR36][R4.64] ;  /* 0x0000002404127981 */ /* 0x000162000c1e1100 */
[----:B------:R-:W-:Y:S05]  /*2cd0*/  BRA `(.L_x_22128) ;  /* 0x0000000c00347947 */ /* 0x000fea0003800000 */
.L_x_22125:
        /* <DEDUP_REMOVED lines=8> */
.L_x_22130:
[----:B------:R0:W5:Y:S01]  /*2d60*/  LDG.E R18, desc[UR36][R4.64] ;  /* 0x0000002404127981 */ /* 0x000162000c1e1900 */
[----:B------:R-:W-:Y:S05]  /*2d70*/  BRA `(.L_x_22128) ;  /* 0x0000000c000c7947 */ /* 0x000fea0003800000 */
.L_x_22129:
[----:B------:R0:W5:Y:S01]  /*2d80*/  LDG.E.S16 R18, desc[UR36][R4.64] ;  /* 0x0000002404127981 */ /* 0x000162000c1e1700 */
[----:B------:R-:W-:Y:S05]  /*2d90*/  BRA `(.L_x_22128) ;  /* 0x0000000c00047947 */ /* 0x000fea0003800000 */
.L_x_22124:
        /* <DEDUP_REMOVED lines=9> */
.L_x_22132:
[----:B------:R-:W3:Y:S02]  /*2e30*/  LDG.E.U16 R4, desc[UR36][R4.64] ;  /* 0x0000002404047981 */ /* 0x000ee4000c1e1500 */
[----:B---3--:R-:W-:-:S06]  /*2e40*/  HADD2.F32 R18, -RZ, R4.H0_H0 ;  /* 0x20000004ff127230 */ /* 0x008fcc0000004100 */
[----:B------:R-:W0:Y:S01]  /*2e50*/  F2I.FTZ.TRUNC.NTZ R18, R18 ;  /* 0x0000001200127305 */ /* 0x000e22000021f100 */
[----:B------:R-:W-:Y:S05]  /*2e60*/  BRA `(.L_x_22128) ;  /* 0x0000000800d07947 */ /* 0x000fea0003800000 */
.L_x_22131:
        /* <DEDUP_REMOVED lines=9> */
.L_x_22134:
[----:B------:R-:W3:Y:S02]  /*2f00*/  LDG.E.U16 R4, desc[UR36][R4.64] ;  /* 0x0000002404047981 */ /* 0x000ee4000c1e1500 */
[----:B---3--:R-:W-:-:S06]  /*2f10*/  HADD2.F32 R18, -RZ, R4.H0_H0 ;  /* 0x20000004ff127230 */ /* 0x008fcc0000004100 */
[----:B------:R-:W0:Y:S01]  /*2f20*/  F2I.FTZ.TRUNC.NTZ R18, R18 ;  /* 0x0000001200127305 */ /* 0x000e22000021f100 */
[----:B------:R-:W-:Y:S05]  /*2f30*/  BRA `(.L_x_22128) ;  /* 0x00000008009c7947 */ /* 0x000fea0003800000 */
.L_x_22133:
[----:B------:R-:W3:Y:S02]  /*2f40*/  LDG.E.64 R4, desc[UR36][R4.64] ;  /* 0x0000002404047981 */ /* 0x000ee4000c1e1b00 */
[----:B---3--:R0:W3:Y:S01]  /*2f50*/  F2I.F64.TRUNC R18, R4 ;  /* 0x0000000400127311 */ /* 0x0080e2000030d100 */
[----:B------:R-:W-:Y:S05]  /*2f60*/  BRA `(.L_x_22128) ;  /* 0x0000000800907947 */ /* 0x000fea0003800000 */
.L_x_22123:
        /* <DEDUP_REMOVED lines=12> */
.L_x_22137:
[----:B------:R-:W3:Y:S02]  /*3030*/  LDG.E.64 R4, desc[UR36][R4.64] ;  /* 0x0000002404047981 */ /* 0x000ee4000c1e1b00 */
[----:B---3--:R0:W3:Y:S01]  /*3040*/  F2I.F64.TRUNC R18, R4 ;  /* 0x0000000400127311 */ /* 0x0080e2000030d100 */
[----:B------:R-:W-:Y:S05]  /*3050*/  BRA `(.L_x_22128) ;  /* 0x0000000800547947 */ /* 0x000fea0003800000 */
.L_x_22136:
        /* <DEDUP_REMOVED lines=27> */
.L_x_22139:
        /* <DEDUP_REMOVED lines=12> */
[----:B------:R0:W3:Y:S01]  /*32d0*/  F2I.FTZ.TRUNC.NTZ R18, R0 ;  /* 0x0000000000127305 */ /* 0x0000e2000021f100 */
[----:B------:R-:W-:Y:S05]  /*32e0*/  BRA `(.L_x_22128) ;  /* 0x0000000400b07947 */ /* 0x000fea0003800000 */
.L_x_22138:
[----:B------:R-:W3:Y:S02]  /*32f0*/  LDG.E.U16 R18, desc[UR36][R4.64] ;  /* 0x0000002404127981 */ /* 0x000ee4000c1e1500 */
[----:B---3--:R-:W-:-:S06]  /*3300*/  IMAD.U32 R18, R18, 0x10000, RZ ;  /* 0x0001000012127824 */ /* 0x008fcc00078e00ff */
[----:B------:R-:W0:Y:S01]  /*3310*/  F2I.FTZ.TRUNC.NTZ R18, R18 ;  /* 0x0000001200127305 */ /* 0x000e22000021f100 */
[----:B------:R-:W-:Y:S05]  /*3320*/  BRA `(.L_x_22128) ;  /* 0x0000000400a07947 */ /* 0x000fea0003800000 */
.L_x_22135:
        /* <DEDUP_REMOVED lines=10> */
.L_x_22142:
        /* <DEDUP_REMOVED lines=21> */
.L_x_22146:
[----:B------:R-:W-:Y:S05]  /*3520*/  BSYNC B1 ;  /* 0x0000000000017941 */ /* 0x000fea0003800000 */
.L_x_22145:
[----:B------:R-:W-:Y:S01]  /*3530*/  IMAD.SHL.U32 R3, R3, 0x100000, RZ ;  /* 0x0010000003037824 */ /* 0x000fe200078e00ff */
[----:B------:R-:W-:-:S04]  /*3540*/  LEA R5, R0, 0x3b800000, 0x17 ;  /* 0x3b80000000057811 */ /* 0x000fc800078eb8ff */
[----:B------:R-:W-:-:S07]  /*3550*/  LOP3.LUT R18, R5, R3, R18, 0xfe, !PT ;  /* 0x0000000305127212 */ /* 0x000fce00078efe12 */
.L_x_22144:
[----:B------:R-:W-:Y:S05]  /*3560*/  BSYNC B0 ;  /* 0x0000000000007941 */ /* 0x000fea0003800000 */
.L_x_22143:
[----:B------:R-:W3:Y:S01]  /*3570*/  F2I.FTZ.TRUNC.NTZ R18, R18 ;  /* 0x0000001200127305 */ /* 0x000ee2000021f100 */
[----:B------:R-:W-:Y:S05]  /*3580*/  BRA `(.L_x_22128) ;  /* 0x0000000400087947 */ /* 0x000fea0003800000 */
.L_x_22141:
        /* <DEDUP_REMOVED lines=21> */
.L_x_22150:
[----:B------:R-:W-:Y:S05]  /*36e0*/  BSYNC B1 ;  /* 0x0000000000017941 */ /* 0x000fea0003800000 */
.L_x_22149:
[----:B------:R-:W-:Y:S01]  /*36f0*/  IMAD.SHL.U32 R3, R3, 0x200000, RZ ;  /* 0x0020000003037824 */ /* 0x000fe200078e00ff */
[----:B------:R-:W-:-:S04]  /*3700*/  LEA R5, R0, 0x37800000, 0x17 ;  /* 0x3780000000057811 */ /* 0x000fc800078eb8ff */
[----:B------:R-:W-:-:S07]  /*3710*/  LOP3.LUT R18, R5, R3, R18, 0xfe, !PT ;  /* 0x0000000305127212 */ /* 0x000fce00078efe12 */
.L_x_22148:
[----:B------:R-:W-:Y:S05]  /*3720*/  BSYNC B0 ;  /* 0x0000000000007941 */ /* 0x000fea0003800000 */
.L_x_22147:
[----:B------:R-:W0:Y:S01]  /*3730*/  F2I.FTZ.TRUNC.NTZ R18, R18 ;  /* 0x0000001200127305 */ /* 0x000e22000021f100 */
[----:B------:R-:W-:Y:S05]  /*3740*/  BRA `(.L_x_22128) ;  /* 0x0000000000987947 */ /* 0x000fea0003800000 */
.L_x_22140:
        /* <DEDUP_REMOVED lines=14> */
.L_x_22154:
[----:B------:R-:W-:Y:S05]  /*3830*/  BSYNC B0 ;  /* 0x0000000000007941 */ /* 0x000fea0003800000 */
.L_x_22153:
[----:B------:R-:W0:Y:S01]  /*3840*/  F2I.FTZ.TRUNC.NTZ R18, R18 ;  /* 0x0000001200127305 */ /* 0x000e22000021f100 */
[----:B------:R-:W-:Y:S05]  /*3850*/  BRA `(.L_x_22128) ;  /* 0x0000000000547947 */ /* 0x000fea0003800000 */
.L_x_22127:
        /* <DEDUP_REMOVED lines=17> */
.L_x_22155:
[----:B------:R-:W-:Y:S05]  /*3970*/  BRA `(.L_x_22128) ;  /* 0x00000000000c7947 */ /* 0x000fea0003800000 */
.L_x_22152:
[----:B------:R0:W5:Y:S01]  /*3980*/  LDG.E R18, desc[UR36][R4.64] ;  /* 0x0000002404127981 */ /* 0x000162000c1e1900 */
[----:B------:R-:W-:Y:S05]  /*3990*/  BRA `(.L_x_22128) ;  /* 0x0000000000047947 */ /* 0x000fea0003800000 */
.L_x_22151:
[----:B------:R0:W5:Y:S02]  /*39a0*/  LDG.E R18, desc[UR36][R4.64] ;  /* 0x0000002404127981 */ /* 0x000164000c1e1900 */
.L_x_22128:
[----:B------:R-:W-:-:S07]  /*39b0*/  VIADD R17, R17, 0x80 ;  /* 0x0000008011117836 */ /* 0x000fce0000000000 */
.L_x_22089:
[----:B------:R-:W-:Y:S05]  /*39c0*/  BSYNC B6 ;  /* 0x0000000000067941 */ /* 0x000fea0003800000 */
.L_x_22088:
[----:B------:R-:W-:Y:S01]  /*39d0*/  ISETP.GE.AND P0, PT, R17, R16, PT ;  /* 0x000000101100720c */ /* 0x000fe20003f06270 */
[----:B------:R-:W-:Y:S01]  /*39e0*/  BSSY B6, `(.L_x_22156) ;  /* 0x00001ca000067945 */ /* 0x000fe20003800000 */
[----:B0-----:R-:W-:Y:S02]  /*39f0*/  IMAD.MOV.U32 R25, RZ, RZ, RZ ;  /* 0x000000ffff197224 */ /* 0x001fe400078e00ff */
[----:B------:R-:W-:Y:S02]  /*3a00*/  IMAD.MOV.U32 R27, RZ, RZ, RZ ;  /* 0x000000ffff1b7224 */ /* 0x000fe400078e00ff */
[----:B------:R-:W-:-:S07]  /*3a10*/  IMAD.MOV.U32 R22, RZ, RZ, RZ ;  /* 0x000000ffff167224 */ /* 0x000fce00078e00ff */
[----:B------:R-:W-:Y:S05]  /*3a20*/  @P0 BRA `(.L_x_22157) ;  /* 0x0000001c00140947 */ /* 0x000fea0003800000 */
[----:B-1-34-:R-:W0:Y:S01]  /*3a30*/  LDC.64 R4, c[0x0][0x220] ;  /* 0x00008800ff047b82 */ /* 0x01ae220000000a00 */
        /* <DEDUP_REMOVED lines=18> */
.L_x_22161:
[----:B------:R0:W5:Y:S01]  /*3b60*/  LDG.E.U8 R27, desc[UR36][R4.64] ;  /* 0x00000024041b7981 */ /* 0x000162000c1e1100 */
[----:B------:R-:W-:Y:S05]  /*3b70*/  BRA `(.L_x_22163) ;  /* 0x0000000c00347947 */ /* 0x000fea0003800000 */
.L_x_22160:
        /* <DEDUP_REMOVED lines=8> */
.L_x_22165:
[----:B------:R0:W5:Y:S01]  /*3c00*/  LDG.E R27, desc[UR36][R4.64] ;  /* 0x00000024041b7981 */ /* 0x000162000c1e1900 */
[----:B------:R-:W-:Y:S05]  /*3c10*/  BRA `(.L_x_22163) ;  /* 0x0000000c000c7947 */ /* 0x000fea0003800000 */
.L_x_22164:
[----:B------:R0:W5:Y:S01]  /*3c20*/  LDG.E.S16 R27, desc[UR36][R4.64] ;  /* 0x00000024041b7981 */ /* 0x000162000c1e1700 */
[----:B------:R-:W-:Y:S05]  /*3c30*/  BRA `(.L_x_22163) ;  /* 0x0000000c00047947 */ /* 0x000fea0003800000 */
.L_x_22159:
[----:B------:R-:W-:-:S13]  /*3c40*/  ISETP.GT.AND P0, PT, R0, 0x6, PT ;  /* 0x000000060000780c */ /* 0x000fda0003f04270 */
[----:B------:R-:W-:Y:S05]  /*3c50*/  @P0 BRA `(.L_x_22166) ;  /* 0x00000000002c0947 */ /* 0x000fea0003800000 */
[----:B------:R-:W-:-:S13]  /*3c60*/  ISETP.NE.AND P0, PT, R0, 0x5, PT ;  /* 0x000000050000780c */ /* 0x000fda0003f05270 */
[----:B------:R-:W-:Y:S05]  /*3c70*/  @!P0 BRA `(.L_x_22167) ;  /* 0x0000000000148947 */ /* 0x000fea0003800000 */
[----:B------:R-:W-:-:S13]  /*3c80*/  ISETP.NE.AND P0, PT, R0, 0x6, PT ;  /* 0x000000060000780c */ /* 0x000fda0003f05270 */
[----:B------:R-:W-:Y:S05]  /*3c90*/  @P0 BRA `(.L_x_22162) ;  /* 0x0000000800980947 */ /* 0x000fea0003800000 */
[----:B------:R-:W3:Y:S02]  /*3ca0*/  LDG.E R4, desc[UR36][R4.64] ;  /* 0x0000002404047981 */ /* 0x000ee4000c1e1900 */
[----:B---3--:R0:W1:Y:S01]  /*3cb0*/  F2I.FTZ.TRUNC.NTZ R27, R4 ;  /* 0x00000004001b7305 */ /* 0x008062000021f100 */
[----:B------:R-:W-:Y:S05]  /*3cc0*/  BRA `(.L_x_22163) ;  /* 0x0000000800e07947 */ /* 0x000fea0003800000 */
.L_x_22167:
[----:B------:R-:W3:Y:S02]  /*3cd0*/  LDG.E.U16 R4, desc[UR36][R4.64] ;  /* 0x0000002404047981 */ /* 0x000ee4000c1e1500 */
[----:B---3--:R-:W-:-:S06]  /*3ce0*/  HADD2.F32 R27, -RZ, R4.H0_H0 ;  /* 0x20000004ff1b7230 */ /* 0x008fcc0000004100 */
[----:B------:R-:W0:Y:S01]  /*3cf0*/  F2I.FTZ.TRUNC.NTZ R27, R27 ;  /* 0x0000001b001b7305 */ /* 0x000e22000021f100 */
[----:B------:R-:W-:Y:S05]  /*3d00*/  BRA `(.L_x_22163) ;  /* 0x0000000800d07947 */ /* 0x000fea0003800000 */
.L_x_22166:
[----:B------:R-:W-:-:S13]  /*3d10*/  ISETP.NE.AND P0, PT, R0, 0x7, PT ;  /* 0x000000070000780c */ /* 0x000fda0003f05270 */
[----:B------:R-:W-:Y:S05]  /*3d20*/  @!P0 BRA `(.L_x_22168) ;  /* 0x00000000002c8947 */ /* 0x000fea0003800000 */
[----:B------:R-:W-:-:S13]  /*3d30*/  ISETP.NE.AND P0, PT, R0, 0x8, PT ;  /* 0x000000080000780c */ /* 0x000fda0003f05270 */
[----:B------:R-:W-:Y:S05]  /*3d40*/  @!P0 BRA `(.L_x_22169) ;  /* 0x0000000000148947 */ /* 0x000fea0003800000 */
[----:B------:R-:W-:-:S13]  /*3d50*/  ISETP.NE.AND P0, PT, R0, 0x9, PT ;  /* 0x000000090000780c */ /* 0x000fda0003f05270 */
[----:B------:R-:W-:Y:S05]  /*3d60*/  @P0 BRA `(.L_x_22162) ;  /* 0x0000000800640947 */ /* 0x000fea0003800000 */
[----:B------:R-:W3:Y:S02]  /*3d70*/  LDG.E R4, desc[UR36][R4.64] ;  /* 0x0000002404047981 */ /* 0x000ee4000c1e1900 */
[----:B---3--:R0:W1:Y:S01]  /*3d80*/  F2I.FTZ.TRUNC.NTZ R27, R4 ;  /* 0x00000004001b7305 */ /* 0x008062000021f100 */
[----:B------:R-:W-:Y:S05]  /*3d90*/  BRA `(.L_x_22163) ;  /* 0x0000000800ac7947 */ /* 0x000fea0003800000 */
.L_x_22169:
[----:B------:R-:W3:Y:S02]  /*3da0*/  LDG.E.U16 R4, desc[UR36][R4.64] ;  /* 0x0000002404047981 */ /* 0x000ee4000c1e1500 */
[----:B---3--:R-:W-:-:S06]  /*3db0*/  HADD2.F32 R27, -RZ, R4.H0_H0 ;  /* 0x20000004ff1b7230 */ /* 0x008fcc0000004100 */
[----:B------:R-:W0:Y:S01]  /*3dc0*/  F2I.FTZ.TRUNC.NTZ R27, R27 ;  /* 0x0000001b001b7305 */ /* 0x000e22000021f100 */
[----:B------:R-:W-:Y:S05]  /*3dd0*/  BRA `(.L_x_22163) ;  /* 0x00000008009c7947 */ /* 0x000fea0003800000 */
.L_x_22168:
[----:B------:R-:W3:Y:S02]  /*3de0*/  LDG.E.64 R4, desc[UR36][R4.64] ;  /* 0x0000002404047981 */ /* 0x000ee4000c1e1b00 */
[----:B---3--:R0:W1:Y:S01]  /*3df0*/  F2I.F64.TRUNC R27, R4 ;  /* 0x00000004001b7311 */ /* 0x008062000030d100 */
[----:B------:R-:W-:Y:S05]  /*3e00*/  BRA `(.L_x_22163) ;  /* 0x0000000800907947 */ /* 0x000fea0003800000 */
.L_x_22158:
        /* <DEDUP_REMOVED lines=12> */
.L_x_22172:
[----:B------:R-:W3:Y:S02]  /*3ed0*/  LDG.E.64 R4, desc[UR36][R4.64] ;  /* 0x0000002404047981 */ /* 0x000ee4000c1e1b00 */
[----:B---3--:R0:W1:Y:S01]  /*3ee0*/  F2I.F64.TRUNC R27, R4 ;  /* 0x00000004001b7311 */ /* 0x008062000030d100 */
[----:B------:R-:W-:Y:S05]  /*3ef0*/  BRA `(.L_x_22163) ;  /* 0x0000000800547947 */ /* 0x000fea0003800000 */
.L_x_22171:
        /* <DEDUP_REMOVED lines=27> */
.L_x_22174:
        /* <DEDUP_REMOVED lines=12> */
[----:B------:R4:W0:Y:S01]  /*4170*/  F2I.FTZ.TRUNC.NTZ R27, R0 ;  /* 0x00000000001b7305 */ /* 0x000822000021f100 */
[----:B------:R-:W-:Y:S05]  /*4180*/  BRA `(.L_x_22163) ;  /* 0x0000000400b07947 */ /* 0x000fea0003800000 */
.L_x_22173:
[----:B------:R-:W3:Y:S02]  /*4190*/  LDG.E.U16 R27, desc[UR36][R4.64] ;  /* 0x00000024041b7981 */ /* 0x000ee4000c1e1500 */
[----:B---3--:R-:W-:-:S06]  /*41a0*/  IMAD.U32 R27, R27, 0x10000, RZ ;  /* 0x000100001b1b7824 */ /* 0x008fcc00078e00ff */
[----:B------:R-:W3:Y:S01]  /*41b0*/  F2I.FTZ.TRUNC.NTZ R27, R27 ;  /* 0x0000001b001b7305 */ /* 0x000ee2000021f100 */
[----:B------:R-:W-:Y:S05]  /*41c0*/  BRA `(.L_x_22163) ;  /* 0x0000000400a07947 */ /* 0x000fea0003800000 */
.L_x_22170:
        /* <DEDUP_REMOVED lines=10> */
.L_x_22177:
        /* <DEDUP_REMOVED lines=21> */
.L_x_22181:
[----:B------:R-:W-:Y:S05]  /*43c0*/  BSYNC B1 ;  /* 0x0000000000017941 */ /* 0x000fea0003800000 */
.L_x_22180:
[----:B------:R-:W-:Y:S01]  /*43d0*/  IMAD.SHL.U32 R3, R3, 0x100000, RZ ;  /* 0x0010000003037824 */ /* 0x000fe200078e00ff */
[----:B------:R-:W-:-:S04]  /*43e0*/  LEA R0, R0, 0x3b800000, 0x17 ;  /* 0x3b80000000007811 */ /* 0x000fc800078eb8ff */
[----:B------:R-:W-:-:S07]  /*43f0*/  LOP3.LUT R27, R0, R3, R27, 0xfe, !PT ;  /* 0x00000003001b7212 */ /* 0x000fce00078efe1b */
.L_x_22179:
[----:B------:R-:W-:Y:S05]  /*4400*/  BSYNC B0 ;  /* 0x0000000000007941 */ /* 0x000fea0003800000 */
.L_x_22178:
[----:B------:R-:W0:Y:S01]  /*4410*/  F2I.FTZ.TRUNC.NTZ R27, R27 ;  /* 0x0000001b001b7305 */ /* 0x000e22000021f100 */
[----:B------:R-:W-:Y:S05]  /*4420*/  BRA `(.L_x_22163) ;  /* 0x0000000400087947 */ /* 0x000fea0003800000 */
.L_x_22176:
        /* <DEDUP_REMOVED lines=21> */
.L_x_22185:
[----:B------:R-:W-:Y:S05]  /*4580*/  BSYNC B1 ;  /* 0x0000000000017941 */ /* 0x000fea0003800000 */
.L_x_22184:
[----:B------:R-:W-:Y:S01]  /*4590*/  IMAD.SHL.U32 R3, R3, 0x200000, RZ ;  /* 0x0020000003037824 */ /* 0x000fe200078e00ff */
[----:B------:R-:W-:-:S04]  /*45a0*/  LEA R0, R0, 0x37800000, 0x17 ;  /* 0x3780000000007811 */ /* 0x000fc800078eb8ff */
[----:B------:R-:W-:-:S07]  /*45b0*/  LOP3.LUT R27, R0, R3, R27, 0xfe, !PT ;  /* 0x00000003001b7212 */ /* 0x000fce00078efe1b */
.L_x_22183:
[----:B------:R-:W-:Y:S05]  /*45c0*/  BSYNC B0 ;  /* 0x0000000000007941 */ /* 0x000fea0003800000 */
.L_x_22182:
[----:B------:R-:W0:Y:S01]  /*45d0*/  F2I.FTZ.TRUNC.NTZ R27, R27 ;  /* 0x0000001b001b7305 */ /* 0x000e22000021f100 */
[----:B------:R-:W-:Y:S05]  /*45e0*/  BRA `(.L_x_22163) ;  /* 0x0000000000987947 */ /* 0x000fea0003800000 */
.L_x_22175:
        /* <DEDUP_REMOVED lines=14> */
.L_x_22189:
[----:B------:R-:W-:Y:S05]  /*46d0*/  BSYNC B0 ;  /* 0x0000000000007941 */ /* 0x000fea0003800000 */
.L_x_22188:
[----:B------:R-:W0:Y:S01]  /*46e0*/  F2I.FTZ.TRUNC.NTZ R27, R27 ;  /* 0x0000001b001b7305 */ /* 0x000e22000021f100 */
[----:B------:R-:W-:Y:S05]  /*46f0*/  BRA `(.L_x_22163) ;  /* 0x0000000000547947 */ /* 0x000fea0003800000 */
.L_x_22162:
        /* <DEDUP_REMOVED lines=16> */
[----:B0-2--5:R-:W-:Y:S05]  /*4800*/  CALL.ABS.NOINC R14 ;  /* 0x000000000e007343 */ /* 0x025fea0003c00000 */
.L_x_22190:
[----:B------:R-:W-:Y:S05]  /*4810*/  BRA `(.L_x_22163) ;  /* 0x00000000000c7947 */ /* 0x000fea0003800000 */
.L_x_22187:
[----:B------:R0:W5:Y:S01]  /*4820*/  LDG.E R27, desc[UR36][R4.64] ;  /* 0x00000024041b7981 */ /* 0x000162000c1e1900 */
[----:B------:R-:W-:Y:S05]  /*4830*/  BRA `(.L_x_22163) ;  /* 0x0000000000047947 */ /* 0x000fea0003800000 */
.L_x_22186:
[----:B------:R0:W5:Y:S02]  /*4840*/  LDG.E R27, desc[UR36][R4.64] ;  /* 0x00000024041b7981 */ /* 0x000164000c1e1900 */
.L_x_22163:
[----:B------:R-:W4:Y:S01]  /*4850*/  LDC.U8 R6, c[0x0][0x235] ;  /* 0x00008d40ff067b82 */ /* 0x000f220000000000 */
[----:B------:R-:W-:Y:S02]  /*4860*/  ULDC UR4, c[0x0][0x23c] ;  /* 0x00008f0000047ab9 */ /* 0x000fe40000000800 */
[----:B------:R-:W-:-:S05]  /*4870*/  IMAD R3, R22, UR4, RZ ;  /* 0x0000000416037c24 */ /* 0x000fca000f8e02ff */
[----:B0-----:R-:W0:Y:S01]  /*4880*/  LDC.64 R4, c[0x0][0x228] ;  /* 0x00008a00ff047b82 */ /* 0x001e220000000a00 */
[----:B----4-:R-:W-:-:S04]  /*4890*/  PRMT R0, R6, 0x9910, RZ ;  /* 0x0000991006007816 */ /* 0x010fc800000000ff */
        /* <DEDUP_REMOVED lines=14> */
.L_x_22194:
[----:B------:R0:W5:Y:S01]  /*4980*/  LDG.E.U8 R22, desc[UR36][R4.64] ;  /* 0x0000002404167981 */ /* 0x000162000c1e1100 */
[----:B------:R-:W-:Y:S05]  /*4990*/  BRA `(.L_x_22196) ;  /* 0x0000000c00347947 */ /* 0x000fea0003800000 */
.L_x_22193:
        /* <DEDUP_REMOVED lines=8> */
.L_x_22198:
[----:B------:R0:W5:Y:S01]  /*4a20*/  LDG.E R22, desc[UR36][R4.64] ;  /* 0x0000002404167981 */ /* 0x000162000c1e1900 */
[----:B------:R-:W-:Y:S05]  /*4a30*/  BRA `(.L_x_22196) ;  /* 0x0000000c000c7947 */ /* 0x000fea0003800000 */
.L_x_22197:
[----:B------:R0:W5:Y:S01]  /*4a40*/  LDG.E.S16 R22, desc[UR36][R4.64] ;  /* 0x0000002404167981 */ /* 0x000162000c1e1700 */
[----:B------:R-:W-:Y:S05]  /*4a50*/  BRA `(.L_x_22196) ;  /* 0x0000000c00047947 */ /* 0x000fea0003800000 */
.L_x_22192:
[----:B------:R-:W-:-:S13]  /*4a60*/  ISETP.GT.AND P0, PT, R0, 0x6, PT ;  /* 0x000000060000780c */ /* 0x000fda0003f04270 */
[----:B------:R-:W-:Y:S05]  /*4a70*/  @P0 BRA `(.L_x_22199) ;  /* 0x00000000002c0947 */ /* 0x000fea0003800000 */
[----:B------:R-:W-:-:S13]  /*4a80*/  ISETP.NE.AND P0, PT, R0, 0x5, PT ;  /* 0x000000050000780c */ /* 0x000fda0003f05270 */
[----:B------:R-:W-:Y:S05]  /*4a90*/  @!P0 BRA `(.L_x_22200) ;  /* 0x0000000000148947 */ /* 0x000fea0003800000 */
[----:B------:R-:W-:-:S13]  /*4aa0*/  ISETP.NE.AND P0, PT, R0, 0x6, PT ;  /* 0x000000060000780c */ /* 0x000fda0003f05270 */
[----:B------:R-:W-:Y:S05]  /*4ab0*/  @P0 BRA `(.L_x_22195) ;  /* 0x0000000800980947 */ /* 0x000fea0003800000 */
[----:B------:R-:W4:Y:S02]  /*4ac0*/  LDG.E R4, desc[UR36][R4.64] ;  /* 0x0000002404047981 */ /* 0x000f24000c1e1900 */
[----:B----4-:R0:W4:Y:S01]  /*4ad0*/  F2I.FTZ.TRUNC.NTZ R22, R4 ;  /* 0x0000000400167305 */ /* 0x010122000021f100 */
[----:B------:R-:W-:Y:S05]  /*4ae0*/  BRA `(.L_x_22196) ;  /* 0x0000000800e07947 */ /* 0x000fea0003800000 */
.L_x_22200:
[----:B------:R-:W4:Y:S02]  /*4af0*/  LDG.E.U16 R4, desc[UR36][R4.64] ;  /* 0x0000002404047981 */ /* 0x000f24000c1e1500 */
[----:B----4-:R-:W-:-:S06]  /*4b00*/  HADD2.F32 R22, -RZ, R4.H0_H0 ;  /* 0x20000004ff167230 */ /* 0x010fcc0000004100 */
[----:B------:R-:W0:Y:S01]  /*4b10*/  F2I.FTZ.TRUNC.NTZ R22, R22 ;  /* 0x0000001600167305 */ /* 0x000e22000021f100 */
[----:B------:R-:W-:Y:S05]  /*4b20*/  BRA `(.L_x_22196) ;  /* 0x0000000800d07947 */ /* 0x000fea0003800000 */
.L_x_22199:
[----:B------:R-:W-:-:S13]  /*4b30*/  ISETP.NE.AND P0, PT, R0, 0x7, PT ;  /* 0x000000070000780c */ /* 0x000fda0003f05270 */
[----:B------:R-:W-:Y:S05]  /*4b40*/  @!P0 BRA `(.L_x_22201) ;  /* 0x00000000002c8947 */ /* 0x000fea0003800000 */
[----:B------:R-:W-:-:S13]  /*4b50*/  ISETP.NE.AND P0, PT, R0, 0x8, PT ;  /* 0x000000080000780c */ /* 0x000fda0003f05270 */
[----:B------:R-:W-:Y:S05]  /*4b60*/  @!P0 BRA `(.L_x_22202) ;  /* 0x0000000000148947 */ /* 0x000fea0003800000 */
[----:B------:R-:W-:-:S13]  /*4b70*/  ISETP.NE.AND P0, PT, R0, 0x9, PT ;  /* 0x000000090000780c */ /* 0x000fda0003f05270 */
[----:B------:R-:W-:Y:S05]  /*4b80*/  @P0 BRA `(.L_x_22195) ;  /* 0x0000000800640947 */ /* 0x000fea0003800000 */
[----:B------:R-:W4:Y:S02]  /*4b90*/  LDG.E R4, desc[UR36][R4.64] ;  /* 0x0000002404047981 */ /* 0x000f24000c1e1900 */
[----:B----4-:R0:W4:Y:S01]  /*4ba0*/  F2I.FTZ.TRUNC.NTZ R22, R4 ;  /* 0x0000000400167305 */ /* 0x010122000021f100 */
[----:B------:R-:W-:Y:S05]  /*4bb0*/  BRA `(.L_x_22196) ;  /* 0x0000000800ac7947 */ /* 0x000fea0003800000 */
.L_x_22202:
[----:B------:R-:W4:Y:S02]  /*4bc0*/  LDG.E.U16 R4, desc[UR36][R4.64] ;  /* 0x0000002404047981 */ /* 0x000f24000c1e1500 */
[----:B----4-:R-:W-:-:S06]  /*4bd0*/  HADD2.F32 R22, -RZ, R4.H0_H0 ;  /* 0x20000004ff167230 */ /* 0x010fcc0000004100 */
[----:B------:R-:W0:Y:S01]  /*4be0*/  F2I.FTZ.TRUNC.NTZ R22, R22 ;  /* 0x0000001600167305 */ /* 0x000e22000021f100 */
[----:B------:R-:W-:Y:S05]  /*4bf0*/  BRA `(.L_x_22196) ;  /* 0x00000008009c7947 */ /* 0x000fea0003800000 */
.L_x_22201:
[----:B------:R-:W4:Y:S02]  /*4c00*/  LDG.E.64 R22, desc[UR36][R4.64] ;  /* 0x0000002404167981 */ /* 0x000f24000c1e1b00 */
[----:B----4-:R0:W4:Y:S01]  /*4c10*/  F2I.F64.TRUNC R22, R22 ;  /* 0x0000001600167311 */ /* 0x010122000030d100 */
[----:B------:R-:W-:Y:S05]  /*4c20*/  BRA `(.L_x_22196) ;  /* 0x0000000800907947 */ /* 0x000fea0003800000 */
.L_x_22191:
        /* <DEDUP_REMOVED lines=10> */
[----:B------:R-:W-:Y:S01]  /*4cd0*/  SEL R22, RZ, 0x1, !P0 ;  /* 0x00000001ff167807 */ /* 0x000fe20004000000 */
[----:B------:R-:W-:Y:S08]  /*4ce0*/  BRA `(.L_x_22196) ;  /* 0x0000000800607947 */ /* 0x000ff00003800000 */
.L_x_22205:
[----:B------:R-:W4:Y:S02]  /*4cf0*/  LDG.E.64 R4, desc[UR36][R4.64] ;  /* 0x0000002404047981 */ /* 0x000f24000c1e1b00 */
[----:B----4-:R0:W4:Y:S01]  /*4d00*/  F2I.F64.TRUNC R22, R4 ;  /* 0x0000000400167311 */ /* 0x010122000030d100 */
[----:B------:R-:W-:Y:S05]  /*4d10*/  BRA `(.L_x_22196) ;  /* 0x0000000800547947 */ /* 0x000fea0003800000 */
.L_x_22204:
        /* <DEDUP_REMOVED lines=25> */
[----:B------:R0:W4:Y:S01]  /*4eb0*/  F2I.FTZ.TRUNC.NTZ R22, R7 ;  /* 0x0000000700167305 */ /* 0x000122000021f100 */
[----:B------:R-:W-:Y:S05]  /*4ec0*/  BRA `(.L_x_22196) ;  /* 0x0000000400e87947 */ /* 0x000fea0003800000 */
.L_x_22207:
        /* <DEDUP_REMOVED lines=14> */
.L_x_22206:
[----:B------:R-:W4:Y:S02]  /*4fb0*/  LDG.E.U16 R22, desc[UR36][R4.64] ;  /* 0x0000002404167981 */ /* 0x000f24000c1e1500 */
[----:B----4-:R-:W-:-:S06]  /*4fc0*/  IMAD.U32 R22, R22, 0x10000, RZ ;  /* 0x0001000016167824 */ /* 0x010fcc00078e00ff */
[----:B------:R-:W0:Y:S01]  /*4fd0*/  F2I.FTZ.TRUNC.NTZ R22, R22 ;  /* 0x0000001600167305 */ /* 0x000e22000021f100 */
[----:B------:R-:W-:Y:S05]  /*4fe0*/  BRA `(.L_x_22196) ;  /* 0x0000000400a07947 */ /* 0x000fea0003800000 */
.L_x_22203:
        /* <DEDUP_REMOVED lines=10> */
.L_x_22210:
[----:B------:R-:W4:Y:S01]  /*5090*/  LDG.E.U8 R3, desc[UR36][R4.64] ;  /* 0x0000002404037981 */ /* 0x000f22000c1e1100 */
[----:B------:R-:W-:Y:S01]  /*50a0*/  BSSY B0, `(.L_x_22211) ;  /* 0x0000018000007945 */ /* 0x000fe20003800000 */
        /* <DEDUP_REMOVED lines=19> */
.L_x_22214:
[----:B------:R-:W-:Y:S05]  /*51e0*/  BSYNC B1 ;  /* 0x0000000000017941 */ /* 0x000fea0003800000 */
.L_x_22213:
[----:B------:R-:W-:Y:S01]  /*51f0*/  IMAD.SHL.U32 R3, R3, 0x100000, RZ ;  /* 0x0010000003037824 */ /* 0x000fe200078e00ff */
[----:B------:R-:W-:-:S04]  /*5200*/  LEA R5, R0, 0x3b800000, 0x17 ;  /* 0x3b80000000057811 */ /* 0x000fc800078eb8ff */
[----:B------:R-:W-:-:S07]  /*5210*/  LOP3.LUT R22, R5, R3, R22, 0xfe, !PT ;  /* 0x0000000305167212 */ /* 0x000fce00078efe16 */
.L_x_22212:
[----:B------:R-:W-:Y:S05]  /*5220*/  BSYNC B0 ;  /* 0x0000000000007941 */ /* 0x000fea0003800000 */
.L_x_22211:
[----:B------:R-:W4:Y:S01]  /*5230*/  F2I.FTZ.TRUNC.NTZ R22, R22 ;  /* 0x0000001600167305 */ /* 0x000f22000021f100 */
[----:B------:R-:W-:Y:S05]  /*5240*/  BRA `(.L_x_22196) ;  /* 0x0000000400087947 */ /* 0x000fea0003800000 */
.L_x_22209:
        /* <DEDUP_REMOVED lines=21> */
.L_x_22218:
[----:B------:R-:W-:Y:S05]  /*53a0*/  BSYNC B1 ;  /* 0x0000000000017941 */ /* 0x000fea0003800000 */
.L_x_22217:
[----:B------:R-:W-:Y:S01]  /*53b0*/  IMAD.SHL.U32 R3, R3, 0x200000, RZ ;  /* 0x0020000003037824 */ /* 0x000fe200078e00ff */
[----:B------:R-:W-:-:S04]  /*53c0*/  LEA R5, R0, 0x37800000, 0x17 ;  /* 0x3780000000057811 */ /* 0x000fc800078eb8ff */
[----:B------:R-:W-:-:S07]  /*53d0*/  LOP3.LUT R22, R5, R3, R22, 0xfe, !PT ;  /* 0x0000000305167212 */ /* 0x000fce00078efe16 */
.L_x_22216:
[----:B------:R-:W-:Y:S05]  /*53e0*/  BSYNC B0 ;  /* 0x0000000000007941 */ /* 0x000fea0003800000 */
.L_x_22215:
[----:B------:R-:W0:Y:S01]  /*53f0*/  F2I.FTZ.TRUNC.NTZ R22, R22 ;  /* 0x0000001600167305 */ /* 0x000e22000021f100 */
[----:B------:R-:W-:Y:S05]  /*5400*/  BRA `(.L_x_22196) ;  /* 0x0000000000987947 */ /* 0x000fea0003800000 */
.L_x_22208:
[----:B------:R-:W-:-:S13]  /*5410*/  ISETP.NE.AND P0, PT, R0, 0x1c, PT ;  /* 0x0000001c0000780c */ /* 0x000fda0003f05270 */
[----:B------:R-:W-:Y:S05]  /*5420*/  @!P0 BRA `(.L_x_22219) ;  /* 0x00000000008c8947 */ /* 0x000fea0003800000 */
[----:B------:R-:W-:-:S13]  /*5430*/  ISETP.NE.AND P0, PT, R0, 0x1d, PT ;  /* 0x0000001d0000780c */ /* 0x000fda0003f05270 */
[----:B------:R-:W-:Y:S05]  /*5440*/  @!P0 BRA `(.L_x_22220) ;  /* 0x00000000007c8947 */ /* 0x000fea0003800000 */
[----:B------:R-:W-:-:S13]  /*5450*/  ISETP.NE.AND P0, PT, R0, 0x2c, PT ;  /* 0x0000002c0000780c */ /* 0x000fda0003f05270 */
[----:B------:R-:W-:Y:S05]  /*5460*/  @P0 BRA `(.L_x_22195) ;  /* 0x00000000002c0947 */ /* 0x000fea0003800000 */
[----:B------:R-:W4:Y:S01]  /*5470*/  LDG.E.U8 R4, desc[UR36][R4.64] ;  /* 0x0000002404047981 */ /* 0x000f22000c1e1100 */
[----:B------:R-:W-:Y:S01]  /*5480*/  BSSY B0, `(.L_x_22221) ;  /* 0x0000007000007945 */ /* 0x000fe20003800000 */
[----:B------:R-:W-:Y:S01]  /*5490*/  IMAD.MOV.U32 R22, RZ, RZ, 0x400000 ;  /* 0x00400000ff167424 */ /* 0x000fe200078e00ff */
[----:B----4-:R-:W-:-:S13]  /*54a0*/  ISETP.NE.AND P0, PT, R4, RZ, PT ;  /* 0x000000ff0400720c */ /* 0x010fda0003f05270 */
[----:B------:R-:W-:Y:S05]  /*54b0*/  @!P0 BRA `(.L_x_22222) ;  /* 0x00000000000c8947 */ /* 0x000fea0003800000 */
[----:B------:R-:W-:-:S13]  /*54c0*/  ISETP.NE.AND P0, PT, R4, 0xff, PT ;  /* 0x000000ff0400780c */ /* 0x000fda0003f05270 */
[----:B------:R-:W-:Y:S02]  /*54d0*/  @!P0 IMAD.MOV.U32 R22, RZ, RZ, 0x7f800001 ;  /* 0x7f800001ff168424 */ /* 0x000fe400078e00ff */
[----:B------:R-:W-:-:S07]  /*54e0*/  @P0 IMAD.SHL.U32 R22, R4, 0x800000, RZ ;  /* 0x0080000004160824 */ /* 0x000fce00078e00ff */
.L_x_22222:
[----:B------:R-:W-:Y:S05]  /*54f0*/  BSYNC B0 ;  /* 0x0000000000007941 */ /* 0x000fea0003800000 */
.L_x_22221:
[----:B------:R-:W0:Y:S01]  /*5500*/  F2I.FTZ.TRUNC.NTZ R22, R22 ;  /* 0x0000001600167305 */ /* 0x000e22000021f100 */
[----:B------:R-:W-:Y:S05]  /*5510*/  BRA `(.L_x_22196) ;  /* 0x0000000000547947 */ /* 0x000fea0003800000 */
.L_x_22195:
        /* <DEDUP_REMOVED lines=17> */
.L_x_22223:
[----:B------:R-:W-:Y:S05]  /*5630*/  BRA `(.L_x_22196) ;  /* 0x00000000000c7947 */ /* 0x000fea0003800000 */
.L_x_22220:
[----:B------:R0:W5:Y:S01]  /*5640*/  LDG.E R22, desc[UR36][R4.64] ;  /* 0x0000002404167981 */ /* 0x000162000c1e1900 */
[----:B------:R-:W-:Y:S05]  /*5650*/  BRA `(.L_x_22196) ;  /* 0x0000000000047947 */ /* 0x000fea0003800000 */
.L_x_22219:
[----:B------:R0:W5:Y:S02]  /*5660*/  LDG.E R22, desc[UR36][R4.64] ;  /* 0x0000002404167981 */ /* 0x000164000c1e1900 */
.L_x_22196:
[----:B------:R-:W-:-:S07]  /*5670*/  VIADD R17, R17, 0x80 ;  /* 0x0000008011117836 */ /* 0x000fce0000000000 */
.L_x_22157:
[----:B------:R-:W-:Y:S05]  /*5680*/  BSYNC B6 ;  /* 0x0000000000067941 */ /* 0x000fea0003800000 */
.L_x_22156:
        /* <DEDUP_REMOVED lines=23> */
.L_x_22229:
[----:B------:R0:W5:Y:S01]  /*5800*/  LDG.E.U8 R26, desc[UR36][R4.64] ;  /* 0x00000024041a7981 */ /* 0x000162000c1e1100 */
[----:B------:R-:W-:Y:S05]  /*5810*/  BRA `(.L_x_22231) ;  /* 0x0000000c00347947 */ /* 0x000fea0003800000 */
.L_x_22228:
        /* <DEDUP_REMOVED lines=8> */
.L_x_22233:
[----:B------:R4:W5:Y:S01]  /*58a0*/  LDG.E R26, desc[UR36][R4.64] ;  /* 0x00000024041a7981 */ /* 0x000962000c1e1900 */
[----:B------:R-:W-:Y:S05]  /*58b0*/  BRA `(.L_x_22231) ;  /* 0x0000000c000c7947 */ /* 0x000fea0003800000 */
.L_x_22232:
[----:B------:R3:W5:Y:S01]  /*58c0*/  LDG.E.S16 R26, desc[UR36][R4.64] ;  /* 0x00000024041a7981 */ /* 0x000762000c1e1700 */
[----:B------:R-:W-:Y:S05]  /*58d0*/  BRA `(.L_x_22231) ;  /* 0x0000000c00047947 */ /* 0x000fea0003800000 */
.L_x_22227:
        /* <DEDUP_REMOVED lines=9> */
.L_x_22235:
[----:B------:R-:W3:Y:S02]  /*5970*/  LDG.E.U16 R4, desc[UR36][R4.64] ;  /* 0x0000002404047981 */ /* 0x000ee4000c1e1500 */
[----:B---3--:R-:W-:-:S06]  /*5980*/  HADD2.F32 R26, -RZ, R4.H0_H0 ;  /* 0x20000004ff1a7230 */ /* 0x008fcc0000004100 */
[----:B------:R-:W0:Y:S01]  /*5990*/  F2I.FTZ.TRUNC.NTZ R26, R26 ;  /* 0x0000001a001a7305 */ /* 0x000e22000021f100 */
[----:B------:R-:W-:Y:S05]  /*59a0*/  BRA `(.L_x_22231) ;  /* 0x0000000800d07947 */ /* 0x000fea0003800000 */
.L_x_22234:
        /* <DEDUP_REMOVED lines=9> */
.L_x_22237:
[----:B------:R-:W3:Y:S02]  /*5a40*/  LDG.E.U16 R4, desc[UR36][R4.64] ;  /* 0x0000002404047981 */ /* 0x000ee4000c1e1500 */
[----:B---3--:R-:W-:-:S06]  /*5a50*/  HADD2.F32 R26, -RZ, R4.H0_H0 ;  /* 0x20000004ff1a7230 */ /* 0x008fcc0000004100 */
[----:B------:R-:W0:Y:S01]  /*5a60*/  F2I.FTZ.TRUNC.NTZ R26, R26 ;  /* 0x0000001a001a7305 */ /* 0x000e22000021f100 */
[----:B------:R-:W-:Y:S05]  /*5a70*/  BRA `(.L_x_22231) ;  /* 0x00000008009c7947 */ /* 0x000fea0003800000 */
.L_x_22236:
[----:B------:R-:W3:Y:S02]  /*5a80*/  LDG.E.64 R4, desc[UR36][R4.64] ;  /* 0x0000002404047981 */ /* 0x000ee4000c1e1b00 */
[----:B---3--:R0:W1:Y:S01]  /*5a90*/  F2I.F64.TRUNC R26, R4 ;  /* 0x00000004001a7311 */ /* 0x008062000030d100 */
[----:B------:R-:W-:Y:S05]  /*5aa0*/  BRA `(.L_x_22231) ;  /* 0x0000000800907947 */ /* 0x000fea0003800000 */
.L_x_22226:
        /* <DEDUP_REMOVED lines=12> */
.L_x_22240:
[----:B------:R-:W3:Y:S02]  /*5b70*/  LDG.E.64 R4, desc[UR36][R4.64] ;  /* 0x0000002404047981 */ /* 0x000ee4000c1e1b00 */
[----:B---3--:R0:W1:Y:S01]  /*5b80*/  F2I.F64.TRUNC R26, R4 ;  /* 0x00000004001a7311 */ /* 0x008062000030d100 */
[----:B------:R-:W-:Y:S05]  /*5b90*/  BRA `(.L_x_22231) ;  /* 0x0000000800547947 */ /* 0x000fea0003800000 */
.L_x_22239:
        /* <DEDUP_REMOVED lines=27> */
.L_x_22242:
        /* <DEDUP_REMOVED lines=14> */
.L_x_22241:
[----:B------:R-:W3:Y:S02]  /*5e30*/  LDG.E.U16 R26, desc[UR36][R4.64] ;  /* 0x00000024041a7981 */ /* 0x000ee4000c1e1500 */
[----:B---3--:R-:W-:-:S06]  /*5e40*/  IMAD.U32 R26, R26, 0x10000, RZ ;  /* 0x000100001a1a7824 */ /* 0x008fcc00078e00ff */
[----:B------:R-:W0:Y:S01]  /*5e50*/  F2I.FTZ.TRUNC.NTZ R26, R26 ;  /* 0x0000001a001a7305 */ /* 0x000e22000021f100 */
[----:B------:R-:W-:Y:S05]  /*5e60*/  BRA `(.L_x_22231) ;  /* 0x0000000400a07947 */ /* 0x000fea0003800000 */
.L_x_22238:
        /* <DEDUP_REMOVED lines=10> */
.L_x_22245:
        /* <DEDUP_REMOVED lines=21> */
.L_x_22249:
[----:B------:R-:W-:Y:S05]  /*6060*/  BSYNC B1 ;  /* 0x0000000000017941 */ /* 0x000fea0003800000 */
.L_x_22248:
[----:B------:R-:W-:Y:S01]  /*6070*/  IMAD.SHL.U32 R3, R3, 0x100000, RZ ;  /* 0x0010000003037824 */ /* 0x000fe200078e00ff */
[----:B------:R-:W-:-:S04]  /*6080*/  LEA R5, R0, 0x3b800000, 0x17 ;  /* 0x3b80000000057811 */ /* 0x000fc800078eb8ff */
[----:B------:R-:W-:-:S07]  /*6090*/  LOP3.LUT R26, R5, R3, R26, 0xfe, !PT ;  /* 0x00000003051a7212 */ /* 0x000fce00078efe1a */
.L_x_22247:
[----:B------:R-:W-:Y:S05]  /*60a0*/  BSYNC B0 ;  /* 0x0000000000007941 */ /* 0x000fea0003800000 */
.L_x_22246:
[----:B------:R-:W0:Y:S01]  /*60b0*/  F2I.FTZ.TRUNC.NTZ R26, R26 ;  /* 0x0000001a001a7305 */ /* 0x000e22000021f100 */
[----:B------:R-:W-:Y:S05]  /*60c0*/  BRA `(.L_x_22231) ;  /* 0x0000000400087947 */ /* 0x000fea0003800000 */
.L_x_22244:
        /* <DEDUP_REMOVED lines=21> */
.L_x_22253:
[----:B------:R-:W-:Y:S05]  /*6220*/  BSYNC B1 ;  /* 0x0000000000017941 */ /* 0x000fea0003800000 */
.L_x_22252:
[----:B------:R-:W-:Y:S01]  /*6230*/  IMAD.SHL.U32 R3, R3, 0x200000, RZ ;  /* 0x0020000003037824 */ /* 0x000fe200078e00ff */
[----:B------:R-:W-:-:S04]  /*6240*/  LEA R5, R0, 0x37800000, 0x17 ;  /* 0x3780000000057811 */ /* 0x000fc800078eb8ff */
[----:B------:R-:W-:-:S07]  /*6250*/  LOP3.LUT R26, R5, R3, R26, 0xfe, !PT ;  /* 0x00000003051a7212 */ /* 0x000fce00078efe1a */
.L_x_22251:
[----:B------:R-:W-:Y:S05]  /*6260*/  BSYNC B0 ;  /* 0x0000000000007941 */ /* 0x000fea0003800000 */
.L_x_22250:
[----:B------:R-:W0:Y:S01]  /*6270*/  F2I.FTZ.TRUNC.NTZ R26, R26 ;  /* 0x0000001a001a7305 */ /* 0x000e22000021f100 */
[----:B------:R-:W-:Y:S05]  /*6280*/  BRA `(.L_x_22231) ;  /* 0x0000000000987947 */ /* 0x000fea0003800000 */
.L_x_22243:
        /* <DEDUP_REMOVED lines=14> */
.L_x_22257:
[----:B------:R-:W-:Y:S05]  /*6370*/  BSYNC B0 ;  /* 0x0000000000007941 */ /* 0x000fea0003800000 */
.L_x_22256:
[----:B------:R-:W0:Y:S01]  /*6380*/  F2I.FTZ.TRUNC.NTZ R26, R26 ;  /* 0x0000001a001a7305 */ /* 0x000e22000021f100 */
[----:B------:R-:W-:Y:S05]  /*6390*/  BRA `(.L_x_22231) ;  /* 0x0000000000547947 */ /* 0x000fea0003800000 */
.L_x_22230:
        /* <DEDUP_REMOVED lines=17> */
.L_x_22258:
[----:B------:R-:W-:Y:S05]  /*64b0*/  BRA `(.L_x_22231) ;  /* 0x00000000000c7947 */ /* 0x000fea0003800000 */
.L_x_22255:
[----:B------:R0:W5:Y:S01]  /*64c0*/  LDG.E R26, desc[UR36][R4.64] ;  /* 0x00000024041a7981 */ /* 0x000162000c1e1900 */
[----:B------:R-:W-:Y:S05]  /*64d0*/  BRA `(.L_x_22231) ;  /* 0x0000000000047947 */ /* 0x000fea0003800000 */
.L_x_22254:
[----:B------:R0:W5:Y:S02]  /*64e0*/  LDG.E R26, desc[UR36][R4.64] ;  /* 0x00000024041a7981 */ /* 0x000164000c1e1900 */
.L_x_22231:
[----:B------:R-:W2:Y:S01]  /*64f0*/  LDC.U8 R3, c[0x0][0x235] ;  /* 0x00008d40ff037b82 */ /* 0x000ea20000000000 */
[----:B------:R-:W-:Y:S02]  /*6500*/  ULDC UR4, c[0x0][0x23c] ;  /* 0x00008f0000047ab9 */ /* 0x000fe40000000800 */
[----:B------:R-:W-:-:S05]  /*6510*/  IMAD R17, R17, UR4, RZ ;  /* 0x0000000411117c24 */ /* 0x000fca000f8e02ff */
[----:B01-34-:R-:W0:Y:S01]  /*6520*/  LDC.64 R4, c[0x0][0x228] ;  /* 0x00008a00ff047b82 */ /* 0x01be220000000a00 */
        /* <DEDUP_REMOVED lines=15> */
.L_x_22262:
[----:B------:R0:W5:Y:S01]  /*6620*/  LDG.E.U8 R25, desc[UR36][R4.64] ;  /* 0x0000002404197981 */ /* 0x000162000c1e1100 */
[----:B------:R-:W-:Y:S05]  /*6630*/  BRA `(.L_x_22225) ;  /* 0x0000000c00307947 */ /* 0x000fea0003800000 */
.L_x_22261:
        /* <DEDUP_REMOVED lines=8> */
.L_x_22265:
[----:B------:R0:W5:Y:S01]  /*66c0*/  LDG.E R25, desc[UR36][R4.64] ;  /* 0x0000002404197981 */ /* 0x000162000c1e1900 */
[----:B------:R-:W-:Y:S05]  /*66d0*/  BRA `(.L_x_22225) ;  /* 0x0000000c00087947 */ /* 0x000fea0003800000 */
.L_x_22264:
[----:B------:R0:W5:Y:S01]  /*66e0*/  LDG.E.S16 R25, desc[UR36][R4.64] ;  /* 0x0000002404197981 */ /* 0x000162000c1e1700 */
[----:B------:R-:W-:Y:S05]  /*66f0*/  BRA `(.L_x_22225) ;  /* 0x0000000c00007947 */ /* 0x000fea0003800000 */
.L_x_22260:
        /* <DEDUP_REMOVED lines=9> */
.L_x_22267:
[----:B------:R-:W2:Y:S02]  /*6790*/  LDG.E.U16 R4, desc[UR36][R4.64] ;  /* 0x0000002404047981 */ /* 0x000ea4000c1e1500 */
[----:B--2---:R-:W-:-:S06]  /*67a0*/  HADD2.F32 R25, -RZ, R4.H0_H0 ;  /* 0x20000004ff197230 */ /* 0x004fcc0000004100 */
[----:B------:R-:W0:Y:S01]  /*67b0*/  F2I.FTZ.TRUNC.NTZ R25, R25 ;  /* 0x0000001900197305 */ /* 0x000e22000021f100 */
[----:B------:R-:W-:Y:S05]  /*67c0*/  BRA `(.L_x_22225) ;  /* 0x0000000800cc7947 */ /* 0x000fea0003800000 */
.L_x_22266:
        /* <DEDUP_REMOVED lines=9> */
.L_x_22269:
[----:B------:R-:W2:Y:S02]  /*6860*/  LDG.E.U16 R4, desc[UR36][R4.64] ;  /* 0x0000002404047981 */ /* 0x000ea4000c1e1500 */
[----:B--2---:R-:W-:-:S06]  /*6870*/  HADD2.F32 R25, -RZ, R4.H0_H0 ;  /* 0x20000004ff197230 */ /* 0x004fcc0000004100 */
[----:B------:R-:W0:Y:S01]  /*6880*/  F2I.FTZ.TRUNC.NTZ R25, R25 ;  /* 0x0000001900197305 */ /* 0x000e22000021f100 */
[----:B------:R-:W-:Y:S05]  /*6890*/  BRA `(.L_x_22225) ;  /* 0x0000000800987947 */ /* 0x000fea0003800000 */
.L_x_22268:
[----:B------:R-:W2:Y:S02]  /*68a0*/  LDG.E.64 R4, desc[UR36][R4.64] ;  /* 0x0000002404047981 */ /* 0x000ea4000c1e1b00 */
[----:B--2---:R0:W1:Y:S01]  /*68b0*/  F2I.F64.TRUNC R25, R4 ;  /* 0x0000000400197311 */ /* 0x004062000030d100 */
[----:B------:R-:W-:Y:S05]  /*68c0*/  BRA `(.L_x_22225) ;  /* 0x00000008008c7947 */ /* 0x000fea0003800000 */
.L_x_22259:
        /* <DEDUP_REMOVED lines=12> */
.L_x_22272:
[----:B------:R-:W2:Y:S02]  /*6990*/  LDG.E.64 R4, desc[UR36][R4.64] ;  /* 0x0000002404047981 */ /* 0x000ea4000c1e1b00 */
[----:B--2---:R0:W1:Y:S01]  /*69a0*/  F2I.F64.TRUNC R25, R4 ;  /* 0x0000000400197311 */ /* 0x004062000030d100 */
[----:B------:R-:W-:Y:S05]  /*69b0*/  BRA `(.L_x_22225) ;  /* 0x0000000800507947 */ /* 0x000fea0003800000 */
.L_x_22271:
        /* <DEDUP_REMOVED lines=27> */
.L_x_22274:
        /* <DEDUP_REMOVED lines=14> */
.L_x_22273:
[----:B------:R-:W2:Y:S02]  /*6c50*/  LDG.E.U16 R25, desc[UR36][R4.64] ;  /* 0x0000002404197981 */ /* 0x000ea4000c1e1500 */
[----:B--2---:R-:W-:-:S06]  /*6c60*/  IMAD.U32 R25, R25, 0x10000, RZ ;  /* 0x0001000019197824 */ /* 0x004fcc00078e00ff */
[----:B------:R-:W0:Y:S01]  /*6c70*/  F2I.FTZ.TRUNC.NTZ R25, R25 ;  /* 0x0000001900197305 */ /* 0x000e22000021f100 */
[----:B------:R-:W-:Y:S05]  /*6c80*/  BRA `(.L_x_22225) ;  /* 0x00000004009c7947 */ /* 0x000fea0003800000 */
.L_x_22270:
        /* <DEDUP_REMOVED lines=10> */
.L_x_22277:
        /* <DEDUP_REMOVED lines=21> */
.L_x_22281:
[----:B------:R-:W-:Y:S05]  /*6e80*/  BSYNC B1 ;  /* 0x0000000000017941 */ /* 0x000fea0003800000 */
.L_x_22280:
[----:B------:R-:W-:Y:S01]  /*6e90*/  IMAD.SHL.U32 R3, R3, 0x100000, RZ ;  /* 0x0010000003037824 */ /* 0x000fe200078e00ff */
[----:B------:R-:W-:-:S04]  /*6ea0*/  LEA R0, R0, 0x3b800000, 0x17 ;  /* 0x3b80000000007811 */ /* 0x000fc800078eb8ff */
[----:B------:R-:W-:-:S07]  /*6eb0*/  LOP3.LUT R25, R0, R3, R25, 0xfe, !PT ;  /* 0x0000000300197212 */ /* 0x000fce00078efe19 */
.L_x_22279:
[----:B------:R-:W-:Y:S05]  /*6ec0*/  BSYNC B0 ;  /* 0x0000000000007941 */ /* 0x000fea0003800000 */
.L_x_22278:
[----:B------:R-:W0:Y:S01]  /*6ed0*/  F2I.FTZ.TRUNC.NTZ R25, R25 ;  /* 0x0000001900197305 */ /* 0x000e22000021f100 */
[----:B------:R-:W-:Y:S05]  /*6ee0*/  BRA `(.L_x_22225) ;  /* 0x0000000400047947 */ /* 0x000fea0003800000 */
.L_x_22276:
        /* <DEDUP_REMOVED lines=21> */
.L_x_22285:
[----:B------:R-:W-:Y:S05]  /*7040*/  BSYNC B1 ;  /* 0x0000000000017941 */ /* 0x000fea0003800000 */
.L_x_22284:
[----:B------:R-:W-:Y:S01]  /*7050*/  IMAD.SHL.U32 R3, R3, 0x200000, RZ ;  /* 0x0020000003037824 */ /* 0x000fe200078e00ff */
[----:B------:R-:W-:-:S04]  /*7060*/  LEA R0, R0, 0x37800000, 0x17 ;  /* 0x3780000000007811 */ /* 0x000fc800078eb8ff */
[----:B------:R-:W-:-:S07]  /*7070*/  LOP3.LUT R25, R0, R3, R25, 0xfe, !PT ;  /* 0x0000000300197212 */ /* 0x000fce00078efe19 */
.L_x_22283:
[----:B------:R-:W-:Y:S05]  /*7080*/  BSYNC B0 ;  /* 0x0000000000007941 */ /* 0x000fea0003800000 */
.L_x_22282:
[----:B------:R-:W0:Y:S01]  /*7090*/  F2I.FTZ.TRUNC.NTZ R25, R25 ;  /* 0x0000001900197305 */ /* 0x000e22000021f100 */
[----:B------:R-:W-:Y:S05]  /*70a0*/  BRA `(.L_x_22225) ;  /* 0x0000000000947947 */ /* 0x000fea0003800000 */
.L_x_22275:
        /* <DEDUP_REMOVED lines=14> */
.L_x_22289:
[----:B------:R-:W-:Y:S05]  /*7190*/  BSYNC B0 ;  /* 0x0000000000007941 */ /* 0x000fea0003800000 */
.L_x_22288:
[----:B------:R-:W0:Y:S01]  /*71a0*/  F2I.FTZ.TRUNC.NTZ R25, R25 ;  /* 0x0000001900197305 */ /* 0x000e22000021f100 */
[----:B------:R-:W-:Y:S05]  /*71b0*/  BRA `(.L_x_22225) ;  /* 0x0000000000507947 */ /* 0x000fea0003800000 */
.L_x_22263:
        /* <DEDUP_REMOVED lines=16> */
.L_x_22290:
[----:B------:R-:W-:Y:S05]  /*72c0*/  BRA `(.L_x_22225) ;  /* 0x00000000000c7947 */ /* 0x000fea0003800000 */
.L_x_22287:
[----:B------:R0:W5:Y:S01]  /*72d0*/  LDG.E R25, desc[UR36][R4.64] ;  /* 0x0000002404197981 */ /* 0x000162000c1e1900 */
[----:B------:R-:W-:Y:S05]  /*72e0*/  BRA `(.L_x_22225) ;  /* 0x0000000000047947 */ /* 0x000fea0003800000 */
.L_x_22286:
[----:B------:R0:W5:Y:S02]  /*72f0*/  LDG.E R25, desc[UR36][R4.64] ;  /* 0x0000002404197981 */ /* 0x000164000c1e1900 */
.L_x_22225:
[----:B------:R-:W-:Y:S05]  /*7300*/  BSYNC B6 ;  /* 0x0000000000067941 */ /* 0x000fea0003800000 */
.L_x_22224:
[----:B0-----:R-:W0:Y:S01]  /*7310*/  S2R R23, SR_TID.X ;  /* 0x0000000000177919 */ /* 0x001e220000002100 */
[----:B------:R-:W2:Y:S01]  /*7320*/  LDC.U8 R17, c[0x0][0x240] ;  /* 0x00009000ff117b82 */ /* 0x000ea20000000000 */
[----:B------:R-:W-:Y:S01]  /*7330*/  BSSY B0, `(.L_x_22291) ;  /* 0x0000020000007945 */ /* 0x000fe20003800000 */
[CC--:B0-----:R-:W-:Y:S01]  /*7340*/  ISETP.GE.AND P0, PT, R23.reuse, R16.reuse, PT ;  /* 0x000000101700720c */ /* 0x0c1fe20003f06270 */
[C---:B------:R-:W-:Y:S02]  /*7350*/  VIADD R3, R23.reuse, 0x100 ;  /* 0x0000010017037836 */ /* 0x040fe40000000000 */
[C---:B-1-34-:R-:W-:Y:S02]  /*7360*/  VIADD R5, R23.reuse, 0x180 ;  /* 0x0000018017057836 */ /* 0x05afe40000000000 */
[----:B------:R-:W-:Y:S01]  /*7370*/  VIADD R19, R23, 0x80 ;  /* 0x0000008017137836 */ /* 0x000fe20000000000 */
[-C--:B------:R-:W-:Y:S02]  /*7380*/  ISETP.GE.AND P2, PT, R3, R16.reuse, PT ;  /* 0x000000100300720c */ /* 0x080fe40003f46270 */
[----:B------:R-:W-:-:S02]  /*7390*/  ISETP.GE.AND P1, PT, R5, R16, PT ;  /* 0x000000100500720c */ /* 0x000fc40003f26270 */
[----:B------:R-:W-:-:S03]  /*73a0*/  ISETP.GE.AND P3, PT, R19, R16, PT ;  /* 0x000000101300720c */ /* 0x000fc60003f66270 */
[----:B------:R-:W-:Y:S10]  /*73b0*/  @P0 BRA `(.L_x_22292) ;  /* 0x00000000005c0947 */ /* 0x000ff40003800000 */
        /* <DEDUP_REMOVED lines=23> */
.L_x_22292:
[----:B------:R-:W-:Y:S05]  /*7530*/  BSYNC B0 ;  /* 0x0000000000007941 */ /* 0x000fea0003800000 */
.L_x_22291:
[----:B------:R-:W-:Y:S04]  /*7540*/  BSSY B0, `(.L_x_22293) ;  /* 0x0000018000007945 */ /* 0x000fe80003800000 */
[----:B------:R-:W-:Y:S05]  /*7550*/  @P3 BRA `(.L_x_22294) ;  /* 0x0000000000583947 */ /* 0x000fea0003800000 */
[-C--:B-----5:R-:W-:Y:S02]  /*7560*/  IABS R3, R18.reuse ;  /* 0x0000001200037213 */ /* 0x0a0fe40000000000 */
[----:B------:R-:W-:Y:S02]  /*7570*/  IABS R9, R18 ;  /* 0x0000001200097213 */ /* 0x000fe40000000000 */
[----:B------:R-:W0:Y:S01]  /*7580*/  I2F.RP R6, R3 ;  /* 0x0000000300067306 */ /* 0x000e220000209400 */
[----:B--2---:R-:W-:Y:S02]  /*7590*/  IABS R24, R29 ;  /* 0x0000001d00187213 */ /* 0x004fe40000000000 */
        /* <DEDUP_REMOVED lines=18> */
.L_x_22294:
[----:B------:R-:W-:Y:S05]  /*76c0*/  BSYNC B0 ;  /* 0x0000000000007941 */ /* 0x000fea0003800000 */
.L_x_22293:
        /* <DEDUP_REMOVED lines=24> */
.L_x_22296:
[----:B------:R-:W-:Y:S05]  /*7850*/  BSYNC B0 ;  /* 0x0000000000007941 */ /* 0x000fea0003800000 */
.L_x_22295:
        /* <DEDUP_REMOVED lines=24> */
.L_x_22298:
[----:B------:R-:W-:Y:S05]  /*79e0*/  BSYNC B0 ;  /* 0x0000000000007941 */ /* 0x000fea0003800000 */
.L_x_22297:
[----:B------:R-:W-:Y:S04]  /*79f0*/  BSSY B6, `(.L_x_22299) ;  /* 0x0000103000067945 */ /* 0x000fe80003800000 */
[----:B------:R-:W-:Y:S05]  /*7a00*/  @P0 BRA `(.L_x_22300) ;  /* 0x0000001000040947 */ /* 0x000fea0003800000 */
[----:B------:R-:W0:Y:S01]  /*7a10*/  LDC.64 R8, c[0x0][0x218] ;  /* 0x00008600ff087b82 */ /* 0x000e220000000a00 */
        /* <DEDUP_REMOVED lines=19> */
.L_x_22304:
[----:B------:R0:W-:Y:S01]  /*7b50*/  STG.E.U8 desc[UR36][R8.64], R0 ;  /* 0x0000000008007986 */ /* 0x0001e2000c101124 */
[----:B------:R-:W-:Y:S01]  /*7b60*/  IMAD.MOV.U32 R23, RZ, RZ, R19 ;  /* 0x000000ffff177224 */ /* 0x000fe200078e0013 */
[----:B------:R-:W-:Y:S06]  /*7b70*/  BRA `(.L_x_22300) ;  /* 0x0000000c00a87947 */ /* 0x000fec0003800000 */
.L_x_22303:
[----:B------:R-:W-:-:S13]  /*7b80*/  ISETP.NE.AND P0, PT, R3, 0x2, PT ;  /* 0x000000020300780c */ /* 0x000fda0003f05270 */
[----:B------:R-:W-:Y:S05]  /*7b90*/  @!P0 BRA `(.L_x_22306) ;  /* 0x0000000000308947 */ /* 0x000fea0003800000 */
[----:B------:R-:W-:-:S13]  /*7ba0*/  ISETP.NE.AND P0, PT, R3, 0x3, PT ;  /* 0x000000030300780c */ /* 0x000fda0003f05270 */
[----:B------:R-:W-:Y:S05]  /*7bb0*/  @!P0 BRA `(.L_x_22307) ;  /* 0x00000000001c8947 */ /* 0x000fea0003800000 */
[----:B------:R-:W-:-:S13]  /*7bc0*/  ISETP.NE.AND P0, PT, R3, 0x4, PT ;  /* 0x000000040300780c */ /* 0x000fda0003f05270 */
[----:B------:R-:W-:Y:S05]  /*7bd0*/  @P0 BRA `(.L_x_22305) ;  /* 0x0000000c002c0947 */ /* 0x000fea0003800000 */
[--C-:B------:R-:W-:Y:S01]  /*7be0*/  SHF.R.S32.HI R5, RZ, 0x1f, R0.reuse ;  /* 0x0000001fff057819 */ /* 0x100fe20000011400 */
[----:B------:R-:W-:Y:S02]  /*7bf0*/  IMAD.MOV.U32 R4, RZ, RZ, R0 ;  /* 0x000000ffff047224 */ /* 0x000fe400078e0000 */
[----:B------:R-:W-:-:S03]  /*7c00*/  IMAD.MOV.U32 R23, RZ, RZ, R19 ;  /* 0x000000ffff177224 */ /* 0x000fc600078e0013 */
[----:B------:R0:W-:Y:S01]  /*7c10*/  STG.E.64 desc[UR36][R8.64], R4 ;  /* 0x0000000408007986 */ /* 0x0001e2000c101b24 */
[----:B------:R-:W-:Y:S05]  /*7c20*/  BRA `(.L_x_22300) ;  /* 0x0000000c007c7947 */ /* 0x000fea0003800000 */
.L_x_22307:
[----:B------:R0:W-:Y:S01]  /*7c30*/  STG.E desc[UR36][R8.64], R0 ;  /* 0x0000000008007986 */ /* 0x0001e2000c101924 */
[----:B------:R-:W-:Y:S01]  /*7c40*/  IMAD.MOV.U32 R23, RZ, RZ, R19 ;  /* 0x000000ffff177224 */ /* 0x000fe200078e0013 */
[----:B------:R-:W-:Y:S06]  /*7c50*/  BRA `(.L_x_22300) ;  /* 0x0000000c00707947 */ /* 0x000fec0003800000 */
.L_x_22306:
[----:B------:R0:W-:Y:S01]  /*7c60*/  STG.E.U16 desc[UR36][R8.64], R0 ;  /* 0x0000000008007986 */ /* 0x0001e2000c101524 */
[----:B------:R-:W-:Y:S01]  /*7c70*/  IMAD.MOV.U32 R23, RZ, RZ, R19 ;  /* 0x000000ffff177224 */ /* 0x000fe200078e0013 */
[----:B------:R-:W-:Y:S06]  /*7c80*/  BRA `(.L_x_22300) ;  /* 0x0000000c00647947 */ /* 0x000fec0003800000 */
.L_x_22302:
[----:B------:R-:W-:-:S13]  /*7c90*/  ISETP.GT.AND P0, PT, R3, 0x6, PT ;  /* 0x000000060300780c */ /* 0x000fda0003f04270 */
[----:B------:R-:W-:Y:S05]  /*7ca0*/  @P0 BRA `(.L_x_22308) ;  /* 0x0000000000340947 */ /* 0x000fea0003800000 */
[----:B------:R-:W-:-:S13]  /*7cb0*/  ISETP.NE.AND P0, PT, R3, 0x5, PT ;  /* 0x000000050300780c */ /* 0x000fda0003f05270 */
[----:B------:R-:W-:Y:S05]  /*7cc0*/  @!P0 BRA `(.L_x_22309) ;  /* 0x0000000000188947 */ /* 0x000fea0003800000 */
[----:B------:R-:W-:-:S13]  /*7cd0*/  ISETP.NE.AND P0, PT, R3, 0x6, PT ;  /* 0x000000060300780c */ /* 0x000fda0003f05270 */
[----:B------:R-:W-:Y:S05]  /*7ce0*/  @P0 BRA `(.L_x_22305) ;  /* 0x0000000800e80947 */ /* 0x000fea0003800000 */
[----:B------:R-:W-:Y:S01]  /*7cf0*/  I2FP.F32.S32 R3, R0 ;  /* 0x0000000000037245 */ /* 0x000fe20000201400 */
[----:B------:R-:W-:-:S04]  /*7d00*/  IMAD.MOV.U32 R23, RZ, RZ, R19 ;  /* 0x000000ffff177224 */ /* 0x000fc800078e0013 */
[----:B------:R0:W-:Y:S01]  /*7d10*/  STG.E desc[UR36][R8.64], R3 ;  /* 0x0000000308007986 */ /* 0x0001e2000c101924 */
[----:B------:R-:W-:Y:S05]  /*7d20*/  BRA `(.L_x_22300) ;  /* 0x0000000c003c7947 */ /* 0x000fea0003800000 */
.L_x_22309:
[----:B------:R-:W-:Y:S01]  /*7d30*/  I2FP.F32.S32 R0, R0 ;  /* 0x0000000000007245 */ /* 0x000fe20000201400 */
[----:B------:R-:W-:-:S03]  /*7d40*/  IMAD.MOV.U32 R23, RZ, RZ, R19 ;  /* 0x000000ffff177224 */ /* 0x000fc600078e0013 */
[----:B------:R-:W-:-:S05]  /*7d50*/  F2FP.F16.F32.PACK_AB R0, RZ, R0 ;  /* 0x00000000ff00723e */ /* 0x000fca00000000ff */
[----:B------:R0:W-:Y:S01]  /*7d60*/  STG.E.U16 desc[UR36][R8.64], R0 ;  /* 0x0000000008007986 */ /* 0x0001e2000c101524 */
[----:B------:R-:W-:Y:S05]  /*7d70*/  BRA `(.L_x_22300) ;  /* 0x0000000c00287947 */ /* 0x000fea0003800000 */
.L_x_22308:
[----:B------:R-:W-:-:S13]  /*7d80*/  ISETP.NE.AND P0, PT, R3, 0x7, PT ;  /* 0x000000070300780c */ /* 0x000fda0003f05270 */
[----:B------:R-:W-:Y:S05]  /*7d90*/  @!P0 BRA `(.L_x_22310) ;  /* 0x00000000003c8947 */ /* 0x000fea0003800000 */
[----:B------:R-:W-:-:S13]  /*7da0*/  ISETP.NE.AND P0, PT, R3, 0x8, PT ;  /* 0x000000080300780c */ /* 0x000fda0003f05270 */
[----:B------:R-:W-:Y:S05]  /*7db0*/  @!P0 BRA `(.L_x_22311) ;  /* 0x00000000001c8947 */ /* 0x000fea0003800000 */
[----:B------:R-:W-:-:S13]  /*7dc0*/  ISETP.NE.AND P0, PT, R3, 0x9, PT ;  /* 0x000000090300780c */ /* 0x000fda0003f05270 */
[----:B------:R-:W-:Y:S05]  /*7dd0*/  @P0 BRA `(.L_x_22305) ;  /* 0x0000000800ac0947 */ /* 0x000fea0003800000 */
[----:B------:R-:W-:Y:S01]  /*7de0*/  I2FP.F32.S32 R4, R0 ;  /* 0x0000000000047245 */ /* 0x000fe20000201400 */
[----:B------:R-:W-:Y:S02]  /*7df0*/  IMAD.MOV.U32 R5, RZ, RZ, RZ ;  /* 0x000000ffff057224 */ /* 0x000fe400078e00ff */
[----:B------:R-:W-:-:S03]  /*7e00*/  IMAD.MOV.U32 R23, RZ, RZ, R19 ;  /* 0x000000ffff177224 */ /* 0x000fc600078e0013 */
[----:B------:R0:W-:Y:S01]  /*7e10*/  STG.E.64 desc[UR36][R8.64], R4 ;  /* 0x0000000408007986 */ /* 0x0001e2000c101b24 */
[----:B------:R-:W-:Y:S05]  /*7e20*/  BRA `(.L_x_22300) ;  /* 0x0000000800fc7947 */ /* 0x000fea0003800000 */
.L_x_22311:
[----:B------:R-:W-:Y:S01]  /*7e30*/  I2FP.F32.S32 R0, R0 ;  /* 0x0000000000007245 */ /* 0x000fe20000201400 */
[----:B------:R-:W-:-:S03]  /*7e40*/  IMAD.MOV.U32 R23, RZ, RZ, R19 ;  /* 0x000000ffff177224 */ /* 0x000fc600078e0013 */
[----:B------:R-:W-:-:S04]  /*7e50*/  F2FP.F16.F32.PACK_AB R3, RZ, R0 ;  /* 0x00000000ff03723e */ /* 0x000fc800000000ff */
[----:B------:R-:W-:-:S05]  /*7e60*/  PRMT R3, R3, 0x5410, RZ ;  /* 0x0000541003037816 */ /* 0x000fca00000000ff */
[----:B------:R0:W-:Y:S01]  /*7e70*/  STG.E desc[UR36][R8.64], R3 ;  /* 0x0000000308007986 */ /* 0x0001e2000c101924 */
[----:B------:R-:W-:Y:S05]  /*7e80*/  BRA `(.L_x_22300) ;  /* 0x0000000800e47947 */ /* 0x000fea0003800000 */
.L_x_22310:
[----:B------:R-:W0:Y:S01]  /*7e90*/  I2F.F64 R4, R0 ;  /* 0x0000000000047312 */ /* 0x000e220000201c00 */
[----:B------:R-:W-:Y:S01]  /*7ea0*/  IMAD.MOV.U32 R23, RZ, RZ, R19 ;  /* 0x000000ffff177224 */ /* 0x000fe200078e0013 */
[----:B0-----:R0:W-:Y:S01]  /*7eb0*/  STG.E.64 desc[UR36][R8.64], R4 ;  /* 0x0000000408007986 */ /* 0x0011e2000c101b24 */
[----:B------:R-:W-:Y:S05]  /*7ec0*/  BRA `(.L_x_22300) ;  /* 0x0000000800d47947 */ /* 0x000fea0003800000 */
.L_x_22301:
        /* <DEDUP_REMOVED lines=8> */
[----:B------:R-:W-:Y:S01]  /*7f50*/  ISETP.NE.AND P0, PT, R0, RZ, PT ;  /* 0x000000ff0000720c */ /* 0x000fe20003f05270 */
[----:B------:R-:W-:-:S03]  /*7f60*/  IMAD.MOV.U32 R23, RZ, RZ, R19 ;  /* 0x000000ffff177224 */ /* 0x000fc600078e0013 */
[----:B------:R-:W-:-:S05]  /*7f70*/  SEL R3, RZ, 0x1, !P0 ;  /* 0x00000001ff037807 */ /* 0x000fca0004000000 */
[----:B------:R1:W-:Y:S01]  /*7f80*/  STG.E.U8 desc[UR36][R8.64], R3 ;  /* 0x0000000308007986 */ /* 0x0003e2000c101124 */
[----:B------:R-:W-:Y:S05]  /*7f90*/  BRA `(.L_x_22300) ;  /* 0x0000000800a07947 */ /* 0x000fea0003800000 */
.L_x_22314:
[----:B------:R-:W0:Y:S01]  /*7fa0*/  I2F.F64 R4, R0 ;  /* 0x0000000000047312 */ /* 0x000e220000201c00 */
[----:B------:R-:W-:Y:S01]  /*7fb0*/  CS2R R6, SRZ ;  /* 0x0000000000067805 */ /* 0x000fe2000001ff00 */
[----:B------:R-:W-:-:S04]  /*7fc0*/  IMAD.MOV.U32 R23, RZ, RZ, R19 ;  /* 0x000000ffff177224 */ /* 0x000fc800078e0013 */
[----:B0-----:R0:W-:Y:S01]  /*7fd0*/  STG.E.128 desc[UR36][R8.64], R4 ;  /* 0x0000000408007986 */ /* 0x0011e2000c101d24 */
[----:B------:R-:W-:Y:S05]  /*7fe0*/  BRA `(.L_x_22300) ;  /* 0x00000008008c7947 */ /* 0x000fea0003800000 */
.L_x_22313:
        /* <DEDUP_REMOVED lines=21> */
.L_x_22318:
[----:B------:R-:W-:Y:S05]  /*8140*/  BSYNC B0 ;  /* 0x0000000000007941 */ /* 0x000fea0003800000 */
.L_x_22317:
[----:B------:R-:W-:Y:S01]  /*8150*/  LOP3.LUT R5, R0, R5, RZ, 0xfc, !PT ;  /* 0x0000000500057212 */ /* 0x000fe200078efcff */
[----:B------:R-:W-:-:S04]  /*8160*/  IMAD.MOV.U32 R23, RZ, RZ, R19 ;  /* 0x000000ffff177224 */ /* 0x000fc800078e0013 */
[----:B------:R4:W-:Y:S01]  /*8170*/  STG.E.U8 desc[UR36][R8.64], R5 ;  /* 0x0000000508007986 */ /* 0x0009e2000c101124 */
[----:B------:R-:W-:Y:S05]  /*8180*/  BRA `(.L_x_22300) ;  /* 0x0000000800247947 */ /* 0x000fea0003800000 */
.L_x_22316:
        /* <DEDUP_REMOVED lines=13> */
.L_x_22320:
[----:B------:R-:W-:Y:S01]  /*8260*/  IMAD.MOV.U32 R0, RZ, RZ, 0x7f ;  /* 0x0000007fff007424 */ /* 0x000fe200078e00ff */
[----:B------:R-:W-:-:S04]  /*8270*/  ISETP.GT.U32.AND P0, PT, R3, 0x7f800000, PT ;  /* 0x7f8000000300780c */ /* 0x000fc80003f04070 */
[----:B------:R-:W-:-:S09]  /*8280*/  SEL R0, R0, 0x7c, P0 ;  /* 0x0000007c00007807 */ /* 0x000fd20000000000 */
.L_x_22321:
[----:B------:R-:W-:Y:S05]  /*8290*/  BSYNC B0 ;  /* 0x0000000000007941 */ /* 0x000fea0003800000 */
.L_x_22319:
[----:B------:R-:W-:Y:S01]  /*82a0*/  LOP3.LUT R3, R5, 0x80000000, RZ, 0xc0, !PT ;  /* 0x8000000005037812 */ /* 0x000fe200078ec0ff */
[----:B------:R-:W-:-:S03]  /*82b0*/  IMAD.MOV.U32 R23, RZ, RZ, R19 ;  /* 0x000000ffff177224 */ /* 0x000fc600078e0013 */
[----:B------:R-:W-:-:S04]  /*82c0*/  SHF.R.U32.HI R3, RZ, 0x18, R3 ;  /* 0x00000018ff037819 */ /* 0x000fc80000011603 */
[----:B------:R-:W-:-:S05]  /*82d0*/  LOP3.LUT R3, R0, R3, RZ, 0xfc, !PT ;  /* 0x0000000300037212 */ /* 0x000fca00078efcff */
[----:B------:R0:W-:Y:S01]  /*82e0*/  STG.E.U8 desc[UR36][R8.64], R3 ;  /* 0x0000000308007986 */ /* 0x0001e2000c101124 */
[----:B------:R-:W-:Y:S05]  /*82f0*/  BRA `(.L_x_22300) ;  /* 0x0000000400c87947 */ /* 0x000fea0003800000 */
.L_x_22315:
[----:B------:R-:W-:Y:S01]  /*8300*/  I2FP.F32.S32 R0, R0 ;  /* 0x0000000000007245 */ /* 0x000fe20000201400 */
[----:B------:R-:W-:-:S03]  /*8310*/  IMAD.MOV.U32 R23, RZ, RZ, R19 ;  /* 0x000000ffff177224 */ /* 0x000fc600078e0013 */
[----:B------:R-:W-:-:S05]  /*8320*/  F2FP.BF16.F32.PACK_AB R0, RZ, R0 ;  /* 0x00000000ff00723e */ /* 0x000fca00000010ff */
[----:B------:R3:W-:Y:S01]  /*8330*/  STG.E.U16 desc[UR36][R8.64], R0 ;  /* 0x0000000008007986 */ /* 0x0007e2000c101524 */
[----:B------:R-:W-:Y:S05]  /*8340*/  BRA `(.L_x_22300) ;  /* 0x0000000400b47947 */ /* 0x000fea0003800000 */
.L_x_22312:
        /* <DEDUP_REMOVED lines=11> */
.L_x_22324:
        /* <DEDUP_REMOVED lines=17> */
.L_x_22327:
[----:B------:R-:W-:-:S04]  /*8510*/  LOP3.LUT R3, R5, 0x80000000, RZ, 0xc0, !PT ;  /* 0x8000000005037812 */ /* 0x000fc800078ec0ff */
[----:B------:R-:W-:-:S04]  /*8520*/  SHF.R.U32.HI R3, RZ, 0x18, R3 ;  /* 0x00000018ff037819 */ /* 0x000fc80000011603 */
[----:B------:R-:W-:-:S04]  /*8530*/  LOP3.LUT R0, R0, R3, RZ, 0xfc, !PT ;  /* 0x0000000300007212 */ /* 0x000fc800078efcff */
[----:B------:R-:W-:-:S07]  /*8540*/  PRMT R4, R0, 0x7610, R4 ;  /* 0x0000761000047816 */ /* 0x000fce0000000004 */
.L_x_22326:
[----:B------:R-:W-:Y:S05]  /*8550*/  BSYNC B0 ;  /* 0x0000000000007941 */ /* 0x000fea0003800000 */
.L_x_22325:
[----:B------:R0:W-:Y:S01]  /*8560*/  STG.E.U8 desc[UR36][R8.64], R4 ;  /* 0x0000000408007986 */ /* 0x0001e2000c101124 */
[----:B------:R-:W-:Y:S01]  /*8570*/  IMAD.MOV.U32 R23, RZ, RZ, R19 ;  /* 0x000000ffff177224 */ /* 0x000fe200078e0013 */
[----:B------:R-:W-:Y:S06]  /*8580*/  BRA `(.L_x_22300) ;  /* 0x0000000400247947 */ /* 0x000fec0003800000 */
.L_x_22323:
        /* <DEDUP_REMOVED lines=17> */
.L_x_22330:
[----:B------:R-:W-:-:S04]  /*86a0*/  LOP3.LUT R3, R5, 0x80000000, RZ, 0xc0, !PT ;  /* 0x8000000005037812 */ /* 0x000fc800078ec0ff */
[----:B------:R-:W-:-:S04]  /*86b0*/  SHF.R.U32.HI R3, RZ, 0x18, R3 ;  /* 0x00000018ff037819 */ /* 0x000fc80000011603 */
[----:B------:R-:W-:-:S04]  /*86c0*/  LOP3.LUT R0, R0, R3, RZ, 0xfc, !PT ;  /* 0x0000000300007212 */ /* 0x000fc800078efcff */
[----:B------:R-:W-:-:S07]  /*86d0*/  PRMT R4, R0, 0x7610, R4 ;  /* 0x0000761000047816 */ /* 0x000fce0000000004 */
.L_x_22329:
[----:B------:R-:W-:Y:S05]  /*86e0*/  BSYNC B0 ;  /* 0x0000000000007941 */ /* 0x000fea0003800000 */
.L_x_22328:
[----:B------:R0:W-:Y:S01]  /*86f0*/  STG.E.U8 desc[UR36][R8.64], R4 ;  /* 0x0000000408007986 */ /* 0x0001e2000c101124 */
[----:B------:R-:W-:Y:S01]  /*8700*/  IMAD.MOV.U32 R23, RZ, RZ, R19 ;  /* 0x000000ffff177224 */ /* 0x000fe200078e0013 */
[----:B------:R-:W-:Y:S06]  /*8710*/  BRA `(.L_x_22300) ;  /* 0x0000000000c07947 */ /* 0x000fec0003800000 */
.L_x_22322:
[----:B------:R-:W-:-:S13]  /*8720*/  ISETP.NE.AND P0, PT, R3, 0x1c, PT ;  /* 0x0000001c0300780c */ /* 0x000fda0003f05270 */
[----:B------:R-:W-:Y:S05]  /*8730*/  @!P0 BRA `(.L_x_22331) ;  /* 0x0000000000b08947 */ /* 0x000fea0003800000 */
[----:B------:R-:W-:-:S13]  /*8740*/  ISETP.NE.AND P0, PT, R3, 0x1d, PT ;  /* 0x0000001d0300780c */ /* 0x000fda0003f05270 */
[----:B------:R-:W-:Y:S05]  /*8750*/  @!P0 BRA `(.L_x_22332) ;  /* 0x0000000000948947 */ /* 0x000fea0003800000 */
[----:B------:R-:W-:-:S13]  /*8760*/  ISETP.NE.AND P0, PT, R3, 0x2c, PT ;  /* 0x0000002c0300780c */ /* 0x000fda0003f05270 */
[----:B------:R-:W-:Y:S05]  /*8770*/  @P0 BRA `(.L_x_22305) ;  /* 0x0000000000440947 */ /* 0x000fea0003800000 */
[----:B------:R-:W-:Y:S01]  /*8780*/  I2FP.F32.S32 R4, R0 ;  /* 0x0000000000047245 */ /* 0x000fe20000201400 */
        /* <DEDUP_REMOVED lines=16> */
.L_x_22305:
        /* <DEDUP_REMOVED lines=16> */
.L_x_22333:
[----:B------:R-:W-:Y:S01]  /*8990*/  IMAD.MOV.U32 R23, RZ, RZ, R19 ;  /* 0x000000ffff177224 */ /* 0x000fe200078e0013 */
[----:B------:R-:W-:Y:S06]  /*89a0*/  BRA `(.L_x_22300) ;  /* 0x00000000001c7947 */ /* 0x000fec0003800000 */
.L_x_22332:
[--C-:B------:R-:W-:Y:S01]  /*89b0*/  SHF.R.S32.HI R5, RZ, 0x1f, R0.reuse ;  /* 0x0000001fff057819 */ /* 0x100fe20000011400 */
[----:B------:R-:W-:Y:S02]  /*89c0*/  IMAD.MOV.U32 R4, RZ, RZ, R0 ;  /* 0x000000ffff047224 */ /* 0x000fe400078e0000 */
[----:B------:R-:W-:-:S03]  /*89d0*/  IMAD.MOV.U32 R23, RZ, RZ, R19 ;  /* 0x000000ffff177224 */ /* 0x000fc600078e0013 */
[----:B------:R0:W-:Y:S01]  /*89e0*/  STG.E.64 desc[UR36][R8.64], R4 ;  /* 0x0000000408007986 */ /* 0x0001e2000c101b24 */
[----:B------:R-:W-:Y:S05]  /*89f0*/  BRA `(.L_x_22300) ;  /* 0x0000000000087947 */ /* 0x000fea0003800000 */
.L_x_22331:
[----:B------:R0:W-:Y:S01]  /*8a00*/  STG.E desc[UR36][R8.64], R0 ;  /* 0x0000000008007986 */ /* 0x0001e2000c101924 */
[----:B------:R-:W-:-:S07]  /*8a10*/  IMAD.MOV.U32 R23, RZ, RZ, R19 ;  /* 0x000000ffff177224 */ /* 0x000fce00078e0013 */
.L_x_22300:
[----:B------:R-:W-:Y:S05]  /*8a20*/  BSYNC B6 ;  /* 0x0000000000067941 */ /* 0x000fea0003800000 */
.L_x_22299:
[----:B------:R-:W-:Y:S01]  /*8a30*/  ISETP.GE.AND P0, PT, R23, R16, PT ;  /* 0x000000101700720c */ /* 0x000fe20003f06270 */
[----:B------:R-:W-:-:S12]  /*8a40*/  BSSY B6, `(.L_x_22334) ;  /* 0x00001d8000067945 */ /* 0x000fd80003800000 */
[----:B------:R-:W-:Y:S05]  /*8a50*/  @P0 BRA `(.L_x_22335) ;  /* 0x0000001c00580947 */ /* 0x000fea0003800000 */
[----:B0---4-:R-:W0:Y:S01]  /*8a60*/  LDC.64 R4, c[0x0][0x218] ;  /* 0x00008600ff047b82 */ /* 0x011e220000000a00 */
[----:B---3--:R-:W-:Y:S01]  /*8a70*/  IMAD R0, R2, 0x200, R23 ;  /* 0x0000020002007824 */ /* 0x008fe200078e0217 */
[----:B--2---:R-:W-:Y:S01]  /*8a80*/  PRMT R6, R17, 0x9910, RZ ;  /* 0x0000991011067816 */ /* 0x004fe200000000ff */
[----:B------:R-:W-:Y:S02]  /*8a90*/  ULDC UR4, c[0x0][0x244] ;  /* 0x0000910000047ab9 */ /* 0x000fe40000000800 */
[----:B-1----:R-:W-:Y:S02]  /*8aa0*/  IMAD R3, R0, UR4, RZ ;  /* 0x0000000400037c24 */ /* 0x002fe4000f8e02ff */
        /* <DEDUP_REMOVED lines=15> */
.L_x_22339:
[----:B-----5:R0:W-:Y:S01]  /*8ba0*/  STG.E.U8 desc[UR36][R4.64], R24 ;  /* 0x0000001804007986 */ /* 0x0201e2000c101124 */
[----:B------:R-:W-:Y:S05]  /*8bb0*/  BRA `(.L_x_22341) ;  /* 0x0000000c00487947 */ /* 0x000fea0003800000 */
.L_x_22338:
[----:B------:R-:W-:-:S13]  /*8bc0*/  ISETP.NE.AND P0, PT, R0, 0x2, PT ;  /* 0x000000020000780c */ /* 0x000fda0003f05270 */
[----:B------:R-:W-:Y:S05]  /*8bd0*/  @!P0 BRA `(.L_x_22342) ;  /* 0x0000000000248947 */ /* 0x000fea0003800000 */
[----:B------:R-:W-:-:S13]  /*8be0*/  ISETP.NE.AND P0, PT, R0, 0x3, PT ;  /* 0x000000030000780c */ /* 0x000fda0003f05270 */
[----:B------:R-:W-:Y:S05]  /*8bf0*/  @!P0 BRA `(.L_x_22343) ;  /* 0x0000000000148947 */ /* 0x000fea0003800000 */
[----:B------:R-:W-:-:S13]  /*8c00*/  ISETP.NE.AND P0, PT, R0, 0x4, PT ;  /* 0x000000040000780c */ /* 0x000fda0003f05270 */
[----:B------:R-:W-:Y:S05]  /*8c10*/  @P0 BRA `(.L_x_22340) ;  /* 0x0000000800dc0947 */ /* 0x000fea0003800000 */
[----:B-----5:R-:W-:-:S05]  /*8c20*/  SHF.R.S32.HI R25, RZ, 0x1f, R24 ;  /* 0x0000001fff197819 */ /* 0x020fca0000011418 */
[----:B------:R0:W-:Y:S01]  /*8c30*/  STG.E.64 desc[UR36][R4.64], R24 ;  /* 0x0000001804007986 */ /* 0x0001e2000c101b24 */
[----:B------:R-:W-:Y:S05]  /*8c40*/  BRA `(.L_x_22341) ;  /* 0x0000000c00247947 */ /* 0x000fea0003800000 */
.L_x_22343:
[----:B-----5:R0:W-:Y:S01]  /*8c50*/  STG.E desc[UR36][R4.64], R24 ;  /* 0x0000001804007986 */ /* 0x0201e2000c101924 */
[----:B------:R-:W-:Y:S05]  /*8c60*/  BRA `(.L_x_22341) ;  /* 0x0000000c001c7947 */ /* 0x000fea0003800000 */
.L_x_22342:
[----:B-----5:R0:W-:Y:S01]  /*8c70*/  STG.E.U16 desc[UR36][R4.64], R24 ;  /* 0x0000001804007986 */ /* 0x0201e2000c101524 */
[----:B------:R-:W-:Y:S05]  /*8c80*/  BRA `(.L_x_22341) ;  /* 0x0000000c00147947 */ /* 0x000fea0003800000 */
.L_x_22337:
[----:B------:R-:W-:-:S13]  /*8c90*/  ISETP.GT.AND P0, PT, R0, 0x6, PT ;  /* 0x000000060000780c */ /* 0x000fda0003f04270 */
[----:B------:R-:W-:Y:S05]  /*8ca0*/  @P0 BRA `(.L_x_22344) ;  /* 0x00000000002c0947 */ /* 0x000fea0003800000 */
[----:B------:R-:W-:-:S13]  /*8cb0*/  ISETP.NE.AND P0, PT, R0, 0x5, PT ;  /* 0x000000050000780c */ /* 0x000fda0003f05270 */
[----:B------:R-:W-:Y:S05]  /*8cc0*/  @!P0 BRA `(.L_x_22345) ;  /* 0x0000000000148947 */ /* 0x000fea0003800000 */
[----:B------:R-:W-:-:S13]  /*8cd0*/  ISETP.NE.AND P0, PT, R0, 0x6, PT ;  /* 0x000000060000780c */ /* 0x000fda0003f05270 */
[----:B------:R-:W-:Y:S05]  /*8ce0*/  @P0 BRA `(.L_x_22340) ;  /* 0x0000000800a80947 */ /* 0x000fea0003800000 */
[----:B-----5:R-:W-:-:S05]  /*8cf0*/  I2FP.F32.S32 R3, R24 ;  /* 0x0000001800037245 */ /* 0x020fca0000201400 */
[----:B------:R0:W-:Y:S01]  /*8d00*/  STG.E desc[UR36][R4.64], R3 ;  /* 0x0000000304007986 */ /* 0x0001e2000c101924 */
[----:B------:R-:W-:Y:S05]  /*8d10*/  BRA `(.L_x_22341) ;  /* 0x0000000800f07947 */ /* 0x000fea0003800000 */
.L_x_22345:
[----:B-----5:R-:W-:-:S04]  /*8d20*/  I2FP.F32.S32 R0, R24 ;  /* 0x0000001800007245 */ /* 0x020fc80000201400 */
[----:B------:R-:W-:-:S05]  /*8d30*/  F2FP.F16.F32.PACK_AB R0, RZ, R0 ;  /* 0x00000000ff00723e */ /* 0x000fca00000000ff */
[----:B------:R0:W-:Y:S01]  /*8d40*/  STG.E.U16 desc[UR36][R4.64], R0 ;  /* 0x0000000004007986 */ /* 0x0001e2000c101524 */
[----:B------:R-:W-:Y:S05]  /*8d50*/  BRA `(.L_x_22341) ;  /* 0x0000000800e07947 */ /* 0x000fea0003800000 */
.L_x_22344:
[----:B------:R-:W-:-:S13]  /*8d60*/  ISETP.NE.AND P0, PT, R0, 0x7, PT ;  /* 0x000000070000780c */ /* 0x000fda0003f05270 */
[----:B------:R-:W-:Y:S05]  /*8d70*/  @!P0 BRA `(.L_x_22346) ;  /* 0x0000000000348947 */ /* 0x000fea0003800000 */
[----:B------:R-:W-:-:S13]  /*8d80*/  ISETP.NE.AND P0, PT, R0, 0x8, PT ;  /* 0x000000080000780c */ /* 0x000fda0003f05270 */
[----:B------:R-:W-:Y:S05]  /*8d90*/  @!P0 BRA `(.L_x_22347) ;  /* 0x0000000000188947 */ /* 0x000fea0003800000 */
[----:B------:R-:W-:-:S13]  /*8da0*/  ISETP.NE.AND P0, PT, R0, 0x9, PT ;  /* 0x000000090000780c */ /* 0x000fda0003f05270 */
[----:B------:R-:W-:Y:S05]  /*8db0*/  @P0 BRA `(.L_x_22340) ;  /* 0x0000000800740947 */ /* 0x000fea0003800000 */
[----:B-----5:R-:W-:Y:S01]  /*8dc0*/  I2FP.F32.S32 R24, R24 ;  /* 0x0000001800187245 */ /* 0x020fe20000201400 */
[----:B------:R-:W-:-:S05]  /*8dd0*/  IMAD.MOV.U32 R25, RZ, RZ, RZ ;  /* 0x000000ffff197224 */ /* 0x000fca00078e00ff */
[----:B------:R0:W-:Y:S01]  /*8de0*/  STG.E.64 desc[UR36][R4.64], R24 ;  /* 0x0000001804007986 */ /* 0x0001e2000c101b24 */
[----:B------:R-:W-:Y:S05]  /*8df0*/  BRA `(.L_x_22341) ;  /* 0x0000000800b87947 */ /* 0x000fea0003800000 */
.L_x_22347:
[----:B-----5:R-:W-:-:S04]  /*8e00*/  I2FP.F32.S32 R24, R24 ;  /* 0x0000001800187245 */ /* 0x020fc80000201400 */
[----:B------:R-:W-:-:S04]  /*8e10*/  F2FP.F16.F32.PACK_AB R3, RZ, R24 ;  /* 0x00000018ff03723e */ /* 0x000fc800000000ff */
[----:B------:R-:W-:-:S05]  /*8e20*/  PRMT R3, R3, 0x5410, RZ ;  /* 0x0000541003037816 */ /* 0x000fca00000000ff */
[----:B------:R0:W-:Y:S01]  /*8e30*/  STG.E desc[UR36][R4.64], R3 ;  /* 0x0000000304007986 */ /* 0x0001e2000c101924 */
[----:B------:R-:W-:Y:S05]  /*8e40*/  BRA `(.L_x_22341) ;  /* 0x0000000800a47947 */ /* 0x000fea0003800000 */
.L_x_22346:
[----:B-----5:R-:W0:Y:S02]  /*8e50*/  I2F.F64 R24, R24 ;  /* 0x0000001800187312 */ /* 0x020e240000201c00 */
[----:B0-----:R0:W-:Y:S01]  /*8e60*/  STG.E.64 desc[UR36][R4.64], R24 ;  /* 0x0000001804007986 */ /* 0x0011e2000c101b24 */
[----:B------:R-:W-:Y:S05]  /*8e70*/  BRA `(.L_x_22341) ;  /* 0x0000000800987947 */ /* 0x000fea0003800000 */
.L_x_22336:
        /* <DEDUP_REMOVED lines=8> */
[----:B-----5:R-:W-:-:S04]  /*8f00*/  ISETP.NE.AND P0, PT, R24, RZ, PT ;  /* 0x000000ff1800720c */ /* 0x020fc80003f05270 */
[----:B------:R-:W-:-:S05]  /*8f10*/  SEL R3, RZ, 0x1, !P0 ;  /* 0x00000001ff037807 */ /* 0x000fca0004000000 */
[----:B------:R1:W-:Y:S01]  /*8f20*/  STG.E.U8 desc[UR36][R4.64], R3 ;  /* 0x0000000304007986 */ /* 0x0003e2000c101124 */
[----:B------:R-:W-:Y:S05]  /*8f30*/  BRA `(.L_x_22341) ;  /* 0x0000000800687947 */ /* 0x000fea0003800000 */
.L_x_22350:
[----:B-----5:R-:W0:Y:S01]  /*8f40*/  I2F.F64 R24, R24 ;  /* 0x0000001800187312 */ /* 0x020e220000201c00 */
[----:B------:R-:W-:-:S05]  /*8f50*/  CS2R R26, SRZ ;  /* 0x00000000001a7805 */ /* 0x000fca000001ff00 */
[----:B0-----:R0:W-:Y:S01]  /*8f60*/  STG.E.128 desc[UR36][R4.64], R24 ;  /* 0x0000001804007986 */ /* 0x0011e2000c101d24 */
[----:B------:R-:W-:Y:S05]  /*8f70*/  BRA `(.L_x_22341) ;  /* 0x0000000800587947 */ /* 0x000fea0003800000 */
.L_x_22349:
[----:B------:R-:W-:-:S13]  /*8f80*/  ISETP.NE.AND P0, PT, R0, 0xf, PT ;  /* 0x0000000f0000780c */ /* 0x000fda0003f05270 */
[----:B------:R-:W-:Y:S05]  /*8f90*/  @!P0 BRA `(.L_x_22351) ;  /* 0x0000000000b48947 */ /* 0x000fea0003800000 */
[----:B------:R-:W-:-:S13]  /*8fa0*/  ISETP.NE.AND P0, PT, R0, 0x17, PT ;  /* 0x000000170000780c */ /* 0x000fda0003f05270 */
[----:B------:R-:W-:Y:S05]  /*8fb0*/  @!P0 BRA `(.L_x_22352) ;  /* 0x0000000000548947 */ /* 0x000fea0003800000 */
[----:B------:R-:W-:-:S13]  /*8fc0*/  ISETP.NE.AND P0, PT, R0, 0x18, PT ;  /* 0x000000180000780c */ /* 0x000fda0003f05270 */
[----:B------:R-:W-:Y:S05]  /*8fd0*/  @P0 BRA `(.L_x_22340) ;  /* 0x0000000400ec0947 */ /* 0x000fea0003800000 */
[----:B-----5:R-:W-:Y:S01]  /*8fe0*/  I2FP.F32.S32 R9, R24 ;  /* 0x0000001800097245 */ /* 0x020fe20000201400 */
        /* <DEDUP_REMOVED lines=14> */
.L_x_22354:
[----:B------:R-:W-:Y:S05]  /*90d0*/  BSYNC B0 ;  /* 0x0000000000007941 */ /* 0x000fea0003800000 */
.L_x_22353:
[----:B------:R-:W-:-:S05]  /*90e0*/  LOP3.LUT R7, R0, R7, RZ, 0xfc, !PT ;  /* 0x0000000700077212 */ /* 0x000fca00078efcff */
[----:B------:R3:W-:Y:S01]  /*90f0*/  STG.E.U8 desc[UR36][R4.64], R7 ;  /* 0x0000000704007986 */ /* 0x0007e2000c101124 */
[----:B------:R-:W-:Y:S05]  /*9100*/  BRA `(.L_x_22341) ;  /* 0x0000000400f47947 */ /* 0x000fea0003800000 */
.L_x_22352:
[----:B-----5:R-:W-:Y:S01]  /*9110*/  I2FP.F32.S32 R7, R24 ;  /* 0x0000001800077245 */ /* 0x020fe20000201400 */
        /* <DEDUP_REMOVED lines=12> */
.L_x_22356:
[----:B------:R-:W-:Y:S01]  /*91e0*/  IMAD.MOV.U32 R0, RZ, RZ, 0x7f ;  /* 0x0000007fff007424 */ /* 0x000fe200078e00ff */
[----:B------:R-:W-:-:S04]  /*91f0*/  ISETP.GT.U32.AND P0, PT, R3, 0x7f800000, PT ;  /* 0x7f8000000300780c */ /* 0x000fc80003f04070 */
[----:B------:R-:W-:-:S09]  /*9200*/  SEL R0, R0, 0x7c, P0 ;  /* 0x0000007c00007807 */ /* 0x000fd20000000000 */
.L_x_22357:
[----:B------:R-:W-:Y:S05]  /*9210*/  BSYNC B0 ;  /* 0x0000000000007941 */ /* 0x000fea0003800000 */
.L_x_22355:
[----:B------:R-:W-:-:S04]  /*9220*/  LOP3.LUT R3, R7, 0x80000000, RZ, 0xc0, !PT ;  /* 0x8000000007037812 */ /* 0x000fc800078ec0ff */
[----:B------:R-:W-:-:S04]  /*9230*/  SHF.R.U32.HI R3, RZ, 0x18, R3 ;  /* 0x00000018ff037819 */ /* 0x000fc80000011603 */
[----:B------:R-:W-:-:S05]  /*9240*/  LOP3.LUT R3, R0, R3, RZ, 0xfc, !PT ;  /* 0x0000000300037212 */ /* 0x000fca00078efcff */
[----:B------:R4:W-:Y:S01]  /*9250*/  STG.E.U8 desc[UR36][R4.64], R3 ;  /* 0x0000000304007986 */ /* 0x0009e2000c101124 */
[----:B------:R-:W-:Y:S05]  /*9260*/  BRA `(.L_x_22341) ;  /* 0x00000004009c7947 */ /* 0x000fea0003800000 */
.L_x_22351:
[----:B-----5:R-:W-:-:S04]  /*9270*/  I2FP.F32.S32 R0, R24 ;  /* 0x0000001800007245 */ /* 0x020fc80000201400 */
[----:B------:R-:W-:-:S05]  /*9280*/  F2FP.BF16.F32.PACK_AB R0, RZ, R0 ;  /* 0x00000000ff00723e */ /* 0x000fca00000010ff */
[----:B------:R2:W-:Y:S01]  /*9290*/  STG.E.U16 desc[UR36][R4.64], R0 ;  /* 0x0000000004007986 */ /* 0x0005e2000c101524 */
[----:B------:R-:W-:Y:S05]  /*92a0*/  BRA `(.L_x_22341) ;  /* 0x00000004008c7947 */ /* 0x000fea0003800000 */
.L_x_22348:
        /* <DEDUP_REMOVED lines=10> */
.L_x_22360:
[----:B-----5:R-:W-:Y:S01]  /*9350*/  I2FP.F32.S32 R7, R24 ;  /* 0x0000001800077245 */ /* 0x020fe20000201400 */
        /* <DEDUP_REMOVED lines=16> */
.L_x_22363:
[----:B------:R-:W-:-:S04]  /*9460*/  LOP3.LUT R0, R7, 0x80000000, RZ, 0xc0, !PT ;  /* 0x8000000007007812 */ /* 0x000fc800078ec0ff */
[----:B------:R-:W-:-:S04]  /*9470*/  SHF.R.U32.HI R0, RZ, 0x18, R0 ;  /* 0x00000018ff007819 */ /* 0x000fc80000011600 */
[----:B------:R-:W-:-:S07]  /*9480*/  LOP3.LUT R0, R3, R0, RZ, 0xfc, !PT ;  /* 0x0000000003007212 */ /* 0x000fce00078efcff */
.L_x_22362:
[----:B------:R-:W-:Y:S05]  /*9490*/  BSYNC B0 ;  /* 0x0000000000007941 */ /* 0x000fea0003800000 */
.L_x_22361:
[----:B------:R0:W-:Y:S01]  /*94a0*/  STG.E.U8 desc[UR36][R4.64], R0 ;  /* 0x0000000004007986 */ /* 0x0001e2000c101124 */
[----:B------:R-:W-:Y:S05]  /*94b0*/  BRA `(.L_x_22341) ;  /* 0x0000000400087947 */ /* 0x000fea0003800000 */
.L_x_22359:
        /* <DEDUP_REMOVED lines=17> */
.L_x_22366:
[----:B------:R-:W-:-:S04]  /*95d0*/  LOP3.LUT R0, R7, 0x80000000, RZ, 0xc0, !PT ;  /* 0x8000000007007812 */ /* 0x000fc800078ec0ff */
[----:B------:R-:W-:-:S04]  /*95e0*/  SHF.R.U32.HI R0, RZ, 0x18, R0 ;  /* 0x00000018ff007819 */ /* 0x000fc80000011600 */
[----:B------:R-:W-:-:S07]  /*95f0*/  LOP3.LUT R0, R3, R0, RZ, 0xfc, !PT ;  /* 0x0000000003007212 */ /* 0x000fce00078efcff */
.L_x_22365:
[----:B------:R-:W-:Y:S05]  /*9600*/  BSYNC B0 ;  /* 0x0000000000007941 */ /* 0x000fea0003800000 */
.L_x_22364:
[----:B------:R0:W-:Y:S01]  /*9610*/  STG.E.U8 desc[UR36][R4.64], R0 ;  /* 0x0000000004007986 */ /* 0x0001e2000c101124 */
[----:B------:R-:W-:Y:S05]  /*9620*/  BRA `(.L_x_22341) ;  /* 0x0000000000ac7947 */ /* 0x000fea0003800000 */
.L_x_22358:
[----:B------:R-:W-:-:S13]  /*9630*/  ISETP.NE.AND P0, PT, R0, 0x1c, PT ;  /* 0x0000001c0000780c */ /* 0x000fda0003f05270 */
[----:B------:R-:W-:Y:S05]  /*9640*/  @!P0 BRA `(.L_x_22367) ;  /* 0x0000000000a08947 */ /* 0x000fea0003800000 */
[----:B------:R-:W-:-:S13]  /*9650*/  ISETP.NE.AND P0, PT, R0, 0x1d, PT ;  /* 0x0000001d0000780c */ /* 0x000fda0003f05270 */
[----:B------:R-:W-:Y:S05]  /*9660*/  @!P0 BRA `(.L_x_22368) ;  /* 0x00000000008c8947 */ /* 0x000fea0003800000 */
[----:B------:R-:W-:-:S13]  /*9670*/  ISETP.NE.AND P0, PT, R0, 0x2c, PT ;  /* 0x0000002c0000780c */ /* 0x000fda0003f05270 */
[----:B------:R-:W-:Y:S05]  /*9680*/  @P0 BRA `(.L_x_22340) ;  /* 0x0000000000400947 */ /* 0x000fea0003800000 */
[----:B-----5:R-:W-:-:S04]  /*9690*/  I2FP.F32.S32 R24, R24 ;  /* 0x0000001800187245 */ /* 0x020fc80000201400 */
        /* <DEDUP_REMOVED lines=15> */
.L_x_22340:
        /* <DEDUP_REMOVED lines=16> */
.L_x_22369:
[----:B------:R-:W-:Y:S05]  /*9890*/  BRA `(.L_x_22341) ;  /* 0x0000000000107947 */ /* 0x000fea0003800000 */
.L_x_22368:
[----:B-----5:R-:W-:-:S05]  /*98a0*/  SHF.R.S32.HI R25, RZ, 0x1f, R24 ;  /* 0x0000001fff197819 */ /* 0x020fca0000011418 */
[----:B------:R0:W-:Y:S01]  /*98b0*/  STG.E.64 desc[UR36][R4.64], R24 ;  /* 0x0000001804007986 */ /* 0x0001e2000c101b24 */
[----:B------:R-:W-:Y:S05]  /*98c0*/  BRA `(.L_x_22341) ;  /* 0x0000000000047947 */ /* 0x000fea0003800000 */
.L_x_22367:
[----:B-----5:R0:W-:Y:S02]  /*98d0*/  STG.E desc[UR36][R4.64], R24 ;  /* 0x0000001804007986 */ /* 0x0201e4000c101924 */
.L_x_22341:
[----:B------:R-:W-:-:S05]  /*98e0*/  VIADD R23, R23, 0x80 ;  /* 0x0000008017177836 */ /* 0x000fca0000000000 */
[----:B------:R-:W-:-:S13]  /*98f0*/  ISETP.GE.AND P0, PT, R23, R16, PT ;  /* 0x000000101700720c */ /* 0x000fda0003f06270 */
[----:B------:R-:W-:Y:S05]  /*9900*/  @P0 BRA `(.L_x_22335) ;  /* 0x0000000c00ac0947 */ /* 0x000fea0003800000 */
[----:B------:R-:W5:Y:S01]  /*9910*/  LDC.64 R8, c[0x0][0x218] ;  /* 0x00008600ff087b82 */ /* 0x000f620000000a00 */
[----:B0-2---:R-:W-:Y:S01]  /*9920*/  IMAD R0, R2, 0x200, R23 ;  /* 0x0000020002007824 */ /* 0x005fe200078e0217 */
[----:B-1-34-:R-:W-:Y:S01]  /*9930*/  PRMT R4, R17, 0x9910, RZ ;  /* 0x0000991011047816 */ /* 0x01afe200000000ff */
        /* <DEDUP_REMOVED lines=17> */
.L_x_22373:
[----:B------:R0:W-:Y:S01]  /*9a50*/  STG.E.U8 desc[UR36][R8.64], R18 ;  /* 0x0000001208007986 */ /* 0x0001e2000c101124 */
[----:B------:R-:W-:Y:S05]  /*9a60*/  BRA `(.L_x_22375) ;  /* 0x0000000c00507947 */ /* 0x000fea0003800000 */
.L_x_22372:
        /* <DEDUP_REMOVED lines=9> */
.L_x_22377:
[----:B------:R0:W-:Y:S01]  /*9b00*/  STG.E desc[UR36][R8.64], R18 ;  /* 0x0000001208007986 */ /* 0x0001e2000c101924 */
[----:B------:R-:W-:Y:S05]  /*9b10*/  BRA `(.L_x_22375) ;  /* 0x0000000c00247947 */ /* 0x000fea0003800000 */
.L_x_22376:
[----:B------:R0:W-:Y:S01]  /*9b20*/  STG.E.U16 desc[UR36][R8.64], R18 ;  /* 0x0000001208007986 */ /* 0x0001e2000c101524 */
[----:B------:R-:W-:Y:S05]  /*9b30*/  BRA `(.L_x_22375) ;  /* 0x0000000c001c7947 */ /* 0x000fea0003800000 */
.L_x_22371:
        /* <DEDUP_REMOVED lines=9> */
.L_x_22379:
[----:B------:R-:W-:-:S04]  /*9bd0*/  I2FP.F32.S32 R0, R18 ;  /* 0x0000001200007245 */ /* 0x000fc80000201400 */
[----:B------:R-:W-:-:S05]  /*9be0*/  F2FP.F16.F32.PACK_AB R0, RZ, R0 ;  /* 0x00000000ff00723e */ /* 0x000fca00000000ff */
[----:B------:R0:W-:Y:S01]  /*9bf0*/  STG.E.U16 desc[UR36][R8.64], R0 ;  /* 0x0000000008007986 */ /* 0x0001e2000c101524 */
[----:B------:R-:W-:Y:S05]  /*9c00*/  BRA `(.L_x_22375) ;  /* 0x0000000800e87947 */ /* 0x000fea0003800000 */
.L_x_22378:
        /* <DEDUP_REMOVED lines=10> */
.L_x_22381:
[----:B------:R-:W-:-:S04]  /*9cb0*/  I2FP.F32.S32 R18, R18 ;  /* 0x0000001200127245 */ /* 0x000fc80000201400 */
[----:B------:R-:W-:-:S04]  /*9cc0*/  F2FP.F16.F32.PACK_AB R3, RZ, R18 ;  /* 0x00000012ff03723e */ /* 0x000fc800000000ff */
[----:B------:R-:W-:-:S05]  /*9cd0*/  PRMT R3, R3, 0x5410, RZ ;  /* 0x0000541003037816 */ /* 0x000fca00000000ff */
[----:B------:R2:W-:Y:S01]  /*9ce0*/  STG.E desc[UR36][R8.64], R3 ;  /* 0x0000000308007986 */ /* 0x0005e2000c101924 */
[----:B------:R-:W-:Y:S05]  /*9cf0*/  BRA `(.L_x_22375) ;  /* 0x0000000800ac7947 */ /* 0x000fea0003800000 */
.L_x_22380:
[----:B------:R-:W0:Y:S02]  /*9d00*/  I2F.F64 R18, R18 ;  /* 0x0000001200127312 */ /* 0x000e240000201c00 */
[----:B0-----:R4:W-:Y:S01]  /*9d10*/  STG.E.64 desc[UR36][R8.64], R18 ;  /* 0x0000001208007986 */ /* 0x0019e2000c101b24 */
[----:B------:R-:W-:Y:S05]  /*9d20*/  BRA `(.L_x_22375) ;  /* 0x0000000800a07947 */ /* 0x000fea0003800000 */
.L_x_22370:
        /* <DEDUP_REMOVED lines=12> */
.L_x_22384:
[----:B------:R-:W0:Y:S01]  /*9df0*/  I2F.F64 R4, R18 ;  /* 0x0000001200047312 */ /* 0x000e220000201c00 */
[----:B------:R-:W-:-:S05]  /*9e00*/  CS2R R6, SRZ ;  /* 0x0000000000067805 */ /* 0x000fca000001ff00 */
[----:B0-----:R0:W-:Y:S01]  /*9e10*/  STG.E.128 desc[UR36][R8.64], R4 ;  /* 0x0000000408007986 */ /* 0x0011e2000c101d24 */
[----:B------:R-:W-:Y:S05]  /*9e20*/  BRA `(.L_x_22375) ;  /* 0x0000000800607947 */ /* 0x000fea0003800000 */
.L_x_22383:
        /* <DEDUP_REMOVED lines=21> */
.L_x_22388:
[----:B------:R-:W-:Y:S05]  /*9f80*/  BSYNC B0 ;  /* 0x0000000000007941 */ /* 0x000fea0003800000 */
.L_x_22387:
[----:B------:R-:W-:-:S05]  /*9f90*/  LOP3.LUT R5, R0, R5, RZ, 0xfc, !PT ;  /* 0x0000000500057212 */ /* 0x000fca00078efcff */
[----:B------:R0:W-:Y:S01]  /*9fa0*/  STG.E.U8 desc[UR36][R8.64], R5 ;  /* 0x0000000508007986 */ /* 0x0001e2000c101124 */
[----:B------:R-:W-:Y:S05]  /*9fb0*/  BRA `(.L_x_22375) ;  /* 0x0000000400fc7947 */ /* 0x000fea0003800000 */
.L_x_22386:
        /* <DEDUP_REMOVED lines=13> */
.L_x_22390:
[----:B------:R-:W-:Y:S01]  /*a090*/  IMAD.MOV.U32 R0, RZ, RZ, 0x7f ;  /* 0x0000007fff007424 */ /* 0x000fe200078e00ff */
[----:B------:R-:W-:-:S04]  /*a0a0*/  ISETP.GT.U32.AND P0, PT, R3, 0x7f800000, PT ;  /* 0x7f8000000300780c */ /* 0x000fc80003f04070 */
[----:B------:R-:W-:-:S09]  /*a0b0*/  SEL R0, R0, 0x7c, P0 ;  /* 0x0000007c00007807 */ /* 0x000fd20000000000 */
.L_x_22391:
[----:B------:R-:W-:Y:S05]  /*a0c0*/  BSYNC B0 ;  /* 0x0000000000007941 */ /* 0x000fea0003800000 */
.L_x_22389:
[----:B------:R-:W-:-:S04]  /*a0d0*/  LOP3.LUT R3, R5, 0x80000000, RZ, 0xc0, !PT ;  /* 0x8000000005037812 */ /* 0x000fc800078ec0ff */
[----:B------:R-:W-:-:S04]  /*a0e0*/  SHF.R.U32.HI R3, RZ, 0x18, R3 ;  /* 0x00000018ff037819 */ /* 0x000fc80000011603 */
[----:B------:R-:W-:-:S05]  /*a0f0*/  LOP3.LUT R3, R0, R3, RZ, 0xfc, !PT ;  /* 0x0000000300037212 */ /* 0x000fca00078efcff */
[----:B------:R0:W-:Y:S01]  /*a100*/  STG.E.U8 desc[UR36][R8.64], R3 ;  /* 0x0000000308007986 */ /* 0x0001e2000c101124 */
[----:B------:R-:W-:Y:S05]  /*a110*/  BRA `(.L_x_22375) ;  /* 0x0000000400a47947 */ /* 0x000fea0003800000 */
.L_x_22385:
[----:B------:R-:W-:-:S04]  /*a120*/  I2FP.F32.S32 R0, R18 ;  /* 0x0000001200007245 */ /* 0x000fc80000201400 */
[----:B------:R-:W-:-:S05]  /*a130*/  F2FP.BF16.F32.PACK_AB R0, RZ, R0 ;  /* 0x00000000ff00723e */ /* 0x000fca00000010ff */
[----:B------:R0:W-:Y:S01]  /*a140*/  STG.E.U16 desc[UR36][R8.64], R0 ;  /* 0x0000000008007986 */ /* 0x0001e2000c101524 */
[----:B------:R-:W-:Y:S05]  /*a150*/  BRA `(.L_x_22375) ;  /* 0x0000000400947947 */ /* 0x000fea0003800000 */
.L_x_22382:
        /* <DEDUP_REMOVED lines=10> */
.L_x_22394:
        /* <DEDUP_REMOVED lines=17> */
.L_x_22397:
[----:B------:R-:W-:-:S04]  /*a310*/  LOP3.LUT R3, R5, 0x80000000, RZ, 0xc0, !PT ;  /* 0x8000000005037812 */ /* 0x000fc800078ec0ff */
[----:B------:R-:W-:-:S04]  /*a320*/  SHF.R.U32.HI R3, RZ, 0x18, R3 ;  /* 0x00000018ff037819 */ /* 0x000fc80000011603 */
[----:B------:R-:W-:-:S04]  /*a330*/  LOP3.LUT R0, R0, R3, RZ, 0xfc, !PT ;  /* 0x0000000300007212 */ /* 0x000fc800078efcff */
[----:B------:R-:W-:-:S07]  /*a340*/  PRMT R4, R0, 0x7610, R4 ;  /* 0x0000761000047816 */ /* 0x000fce0000000004 */
.L_x_22396:
[----:B------:R-:W-:Y:S05]  /*a350*/  BSYNC B0 ;  /* 0x0000000000007941 */ /* 0x000fea0003800000 */
.L_x_22395:
[----:B------:R0:W-:Y:S01]  /*a360*/  STG.E.U8 desc[UR36][R8.64], R4 ;  /* 0x0000000408007986 */ /* 0x0001e2000c101124 */
[----:B------:R-:W-:Y:S05]  /*a370*/  BRA `(.L_x_22375) ;  /* 0x00000004000c7947 */ /* 0x000fea0003800000 */
.L_x_22393:
        /* <DEDUP_REMOVED lines=17> */
.L_x_22400:
[----:B------:R-:W-:-:S04]  /*a490*/  LOP3.LUT R3, R5, 0x80000000, RZ, 0xc0, !PT ;  /* 0x8000000005037812 */ /* 0x000fc800078ec0ff */
[----:B------:R-:W-:-:S04]  /*a4a0*/  SHF.R.U32.HI R3, RZ, 0x18, R3 ;  /* 0x00000018ff037819 */ /* 0x000fc80000011603 */
[----:B------:R-:W-:-:S04]  /*a4b0*/  LOP3.LUT R0, R0, R3, RZ, 0xfc, !PT ;  /* 0x0000000300007212 */ /* 0x000fc800078efcff */
[----:B------:R-:W-:-:S07]  /*a4c0*/  PRMT R4, R0, 0x7610, R4 ;  /* 0x0000761000047816 */ /* 0x000fce0000000004 */
.L_x_22399:
[----:B------:R-:W-:Y:S05]  /*a4d0*/  BSYNC B0 ;  /* 0x0000000000007941 */ /* 0x000fea0003800000 */
.L_x_22398:
[----:B------:R0:W-:Y:S01]  /*a4e0*/  STG.E.U8 desc[UR36][R8.64], R4 ;  /* 0x0000000408007986 */ /* 0x0001e2000c101124 */
[----:B------:R-:W-:Y:S05]  /*a4f0*/  BRA `(.L_x_22375) ;  /* 0x0000000000ac7947 */ /* 0x000fea0003800000 */
.L_x_22392:
        /* <DEDUP_REMOVED lines=22> */
.L_x_22374:
        /* <DEDUP_REMOVED lines=16> */
.L_x_22403:
[----:B------:R-:W-:Y:S05]  /*a760*/  BRA `(.L_x_22375) ;  /* 0x0000000000107947 */ /* 0x000fea0003800000 */
.L_x_22402:
[----:B------:R-:W-:-:S05]  /*a770*/  SHF.R.S32.HI R19, RZ, 0x1f, R18 ;  /* 0x0000001fff137819 */ /* 0x000fca0000011412 */
[----:B------:R0:W-:Y:S01]  /*a780*/  STG.E.64 desc[UR36][R8.64], R18 ;  /* 0x0000001208007986 */ /* 0x0001e2000c101b24 */
[----:B------:R-:W-:Y:S05]  /*a790*/  BRA `(.L_x_22375) ;  /* 0x0000000000047947 */ /* 0x000fea0003800000 */
.L_x_22401:
[----:B------:R0:W-:Y:S02]  /*a7a0*/  STG.E desc[UR36][R8.64], R18 ;  /* 0x0000001208007986 */ /* 0x0001e4000c101924 */
.L_x_22375:
[----:B------:R-:W-:-:S07]  /*a7b0*/  VIADD R23, R23, 0x80 ;  /* 0x0000008017177836 */ /* 0x000fce0000000000 */
.L_x_22335:
[----:B------:R-:W-:Y:S05]  /*a7c0*/  BSYNC B6 ;  /* 0x0000000000067941 */ /* 0x000fea0003800000 */
.L_x_22334:
        /* <DEDUP_REMOVED lines=21> */
.L_x_22407:
[----:B-----5:R-:W-:Y:S01]  /*a920*/  STG.E.U8 desc[UR36][R2.64], R22 ;  /* 0x0000001602007986 */ /* 0x020fe2000c101124 */
[----:B------:R-:W-:Y:S05]  /*a930*/  EXIT ;  /* 0x000000000000794d */ /* 0x000fea0003800000 */
.L_x_22406:
[----:B------:R-:W-:-:S13]  /*a940*/  ISETP.NE.AND P0, PT, R0, 0x2, PT ;  /* 0x000000020000780c */ /* 0x000fda0003f05270 */
[----:B------:R-:W-:Y:S05]  /*a950*/  @!P0 BRA `(.L_x_22409) ;  /* 0x0000000000248947 */ /* 0x000fea0003800000 */
[----:B------:R-:W-:-:S13]  /*a960*/  ISETP.NE.AND P0, PT, R0, 0x3, PT ;  /* 0x000000030000780c */ /* 0x000fda0003f05270 */
[----:B------:R-:W-:Y:S05]  /*a970*/  @!P0 BRA `(.L_x_22410) ;  /* 0x0000000000148947 */ /* 0x000fea0003800000 */
[----:B------:R-:W-:-:S13]  /*a980*/  ISETP.NE.AND P0, PT, R0, 0x4, PT ;  /* 0x000000040000780c */ /* 0x000fda0003f05270 */
[----:B------:R-:W-:Y:S05]  /*a990*/  @P0 BRA `(.L_x_22408) ;  /* 0x0000000800e40947 */ /* 0x000fea0003800000 */
[----:B-----5:R-:W-:-:S05]  /*a9a0*/  SHF.R.S32.HI R23, RZ, 0x1f, R22 ;  /* 0x0000001fff177819 */ /* 0x020fca0000011416 */
[----:B------:R-:W-:Y:S01]  /*a9b0*/  STG.E.64 desc[UR36][R2.64], R22 ;  /* 0x0000001602007986 */ /* 0x000fe2000c101b24 */
[----:B------:R-:W-:Y:S05]  /*a9c0*/  EXIT ;  /* 0x000000000000794d */ /* 0x000fea0003800000 */
.L_x_22410:
[----:B-----5:R-:W-:Y:S01]  /*a9d0*/  STG.E desc[UR36][R2.64], R22 ;  /* 0x0000001602007986 */ /* 0x020fe2000c101924 */
[----:B------:R-:W-:Y:S05]  /*a9e0*/  EXIT ;  /* 0x000000000000794d */ /* 0x000fea0003800000 */
.L_x_22409:
[----:B-----5:R-:W-:Y:S01]  /*a9f0*/  STG.E.U16 desc[UR36][R2.64], R22 ;  /* 0x0000001602007986 */ /* 0x020fe2000c101524 */
[----:B------:R-:W-:Y:S05]  /*aa00*/  EXIT ;  /* 0x000000000000794d */ /* 0x000fea0003800000 */
.L_x_22405:
[----:B------:R-:W-:-:S13]  /*aa10*/  ISETP.GT.AND P0, PT, R0, 0x6, PT ;  /* 0x000000060000780c */ /* 0x000fda0003f04270 */
[----:B------:R-:W-:Y:S05]  /*aa20*/  @P0 BRA `(.L_x_22411) ;  /* 0x00000000002c0947 */ /* 0x000fea0003800000 */
[----:B------:R-:W-:-:S13]  /*aa30*/  ISETP.NE.AND P0, PT, R0, 0x5, PT ;  /* 0x000000050000780c */ /* 0x000fda0003f05270 */
[----:B------:R-:W-:Y:S05]  /*aa40*/  @!P0 BRA `(.L_x_22412) ;  /* 0x0000000000148947 */ /* 0x000fea0003800000 */
[----:B------:R-:W-:-:S13]  /*aa50*/  ISETP.NE.AND P0, PT, R0, 0x6, PT ;  /* 0x000000060000780c */ /* 0x000fda0003f05270 */
[----:B------:R-:W-:Y:S05]  /*aa60*/  @P0 BRA `(.L_x_22408) ;  /* 0x0000000800b00947 */ /* 0x000fea0003800000 */
[----:B-----5:R-:W-:-:S05]  /*aa70*/  I2FP.F32.S32 R5, R22 ;  /* 0x0000001600057245 */ /* 0x020fca0000201400 */
[----:B------:R-:W-:Y:S01]  /*aa80*/  STG.E desc[UR36][R2.64], R5 ;  /* 0x0000000502007986 */ /* 0x000fe2000c101924 */
[----:B------:R-:W-:Y:S05]  /*aa90*/  EXIT ;  /* 0x000000000000794d */ /* 0x000fea0003800000 */
.L_x_22412:
[----:B-----5:R-:W-:-:S04]  /*aaa0*/  I2FP.F32.S32 R0, R22 ;  /* 0x0000001600007245 */ /* 0x020fc80000201400 */
[----:B------:R-:W-:-:S05]  /*aab0*/  F2FP.F16.F32.PACK_AB R0, RZ, R0 ;  /* 0x00000000ff00723e */ /* 0x000fca00000000ff */
[----:B------:R-:W-:Y:S01]  /*aac0*/  STG.E.U16 desc[UR36][R2.64], R0 ;  /* 0x0000000002007986 */ /* 0x000fe2000c101524 */
[----:B------:R-:W-:Y:S05]  /*aad0*/  EXIT ;  /* 0x000000000000794d */ /* 0x000fea0003800000 */
.L_x_22411:
        /* <DEDUP_REMOVED lines=8> */
[----:B------:R-:W-:Y:S01]  /*ab60*/  STG.E.64 desc[UR36][R2.64], R22 ;  /* 0x0000001602007986 */ /* 0x000fe2000c101b24 */
[----:B------:R-:W-:Y:S05]  /*ab70*/  EXIT ;  /* 0x000000000000794d */ /* 0x000fea0003800000 */
.L_x_22414:
[----:B-----5:R-:W-:-:S04]  /*ab80*/  I2FP.F32.S32 R22, R22 ;  /* 0x0000001600167245 */ /* 0x020fc80000201400 */
[----:B------:R-:W-:-:S04]  /*ab90*/  F2FP.F16.F32.PACK_AB R5, RZ, R22 ;  /* 0x00000016ff05723e */ /* 0x000fc800000000ff */
[----:B------:R-:W-:-:S05]  /*aba0*/  PRMT R5, R5, 0x5410, RZ ;  /* 0x0000541005057816 */ /* 0x000fca00000000ff */
[----:B------:R-:W-:Y:S01]  /*abb0*/  STG.E desc[UR36][R2.64], R5 ;  /* 0x0000000502007986 */ /* 0x000fe2000c101924 */
[----:B------:R-:W-:Y:S05]  /*abc0*/  EXIT ;  /* 0x000000000000794d */ /* 0x000fea0003800000 */
.L_x_22413:
[----:B-----5:R-:W0:Y:S02]  /*abd0*/  I2F.F64 R22, R22 ;  /* 0x0000001600167312 */ /* 0x020e240000201c00 */
[----:B0-----:R-:W-:Y:S01]  /*abe0*/  STG.E.64 desc[UR36][R2.64], R22 ;  /* 0x0000001602007986 */ /* 0x001fe2000c101b24 */
[----:B------:R-:W-:Y:S05]  /*abf0*/  EXIT ;  /* 0x000000000000794d */ /* 0x000fea0003800000 */
.L_x_22404:
        /* <DEDUP_REMOVED lines=10> */
[----:B------:R-:W-:Y:S01]  /*aca0*/  STG.E.U8 desc[UR36][R2.64], R5 ;  /* 0x0000000502007986 */ /* 0x000fe2000c101124 */
[----:B------:R-:W-:Y:S05]  /*acb0*/  EXIT ;  /* 0x000000000000794d */ /* 0x000fea0003800000 */
.L_x_22417:
[----:B-----5:R-:W0:Y:S01]  /*acc0*/  I2F.F64 R4, R22 ;  /* 0x0000001600047312 */ /* 0x020e220000201c00 */
[----:B------:R-:W-:-:S05]  /*acd0*/  CS2R R6, SRZ ;  /* 0x0000000000067805 */ /* 0x000fca000001ff00 */
[----:B0-----:R-:W-:Y:S01]  /*ace0*/  STG.E.128 desc[UR36][R2.64], R4 ;  /* 0x0000000402007986 */ /* 0x001fe2000c101d24 */
[----:B------:R-:W-:Y:S05]  /*acf0*/  EXIT ;  /* 0x000000000000794d */ /* 0x000fea0003800000 */
.L_x_22416:
        /* <DEDUP_REMOVED lines=21> */
.L_x_22421:
[----:B------:R-:W-:Y:S05]  /*ae50*/  BSYNC B0 ;  /* 0x0000000000007941 */ /* 0x000fea0003800000 */
.L_x_22420:
[----:B------:R-:W-:-:S05]  /*ae60*/  LOP3.LUT R5, R0, R5, RZ, 0xfc, !PT ;  /* 0x0000000500057212 */ /* 0x000fca00078efcff */
[----:B------:R-:W-:Y:S01]  /*ae70*/  STG.E.U8 desc[UR36][R2.64], R5 ;  /* 0x0000000502007986 */ /* 0x000fe2000c101124 */
[----:B------:R-:W-:Y:S05]  /*ae80*/  EXIT ;  /* 0x000000000000794d */ /* 0x000fea0003800000 */
.L_x_22419:
        /* <DEDUP_REMOVED lines=13> */
.L_x_22423:
[----:B------:R-:W-:Y:S01]  /*af60*/  IMAD.MOV.U32 R0, RZ, RZ, 0x7f ;  /* 0x0000007fff007424 */ /* 0x000fe200078e00ff */
[----:B------:R-:W-:-:S04]  /*af70*/  ISETP.GT.U32.AND P0, PT, R4, 0x7f800000, PT ;  /* 0x7f8000000400780c */ /* 0x000fc80003f04070 */
[----:B------:R-:W-:-:S09]  /*af80*/  SEL R0, R0, 0x7c, P0 ;  /* 0x0000007c00007807 */ /* 0x000fd20000000000 */
.L_x_22424:
[----:B------:R-:W-:Y:S05]  /*af90*/  BSYNC B0 ;  /* 0x0000000000007941 */ /* 0x000fea0003800000 */
.L_x_22422:
[----:B------:R-:W-:-:S04]  /*afa0*/  LOP3.LUT R4, R5, 0x80000000, RZ, 0xc0, !PT ;  /* 0x8000000005047812 */ /* 0x000fc800078ec0ff */
[----:B------:R-:W-:-:S04]  /*afb0*/  SHF.R.U32.HI R5, RZ, 0x18, R4 ;  /* 0x00000018ff057819 */ /* 0x000fc80000011604 */
[----:B------:R-:W-:-:S05]  /*afc0*/  LOP3.LUT R5, R0, R5, RZ, 0xfc, !PT ;  /* 0x0000000500057212 */ /* 0x000fca00078efcff */
[----:B------:R-:W-:Y:S01]  /*afd0*/  STG.E.U8 desc[UR36][R2.64], R5 ;  /* 0x0000000502007986 */ /* 0x000fe2000c101124 */
[----:B------:R-:W-:Y:S05]  /*afe0*/  EXIT ;  /* 0x000000000000794d */ /* 0x000fea0003800000 */
.L_x_22418:
[----:B-----5:R-:W-:-:S04]  /*aff0*/  I2FP.F32.S32 R0, R22 ;  /* 0x0000001600007245 */ /* 0x020fc80000201400 */
[----:B------:R-:W-:-:S05]  /*b000*/  F2FP.BF16.F32.PACK_AB R0, RZ, R0 ;  /* 0x00000000ff00723e */ /* 0x000fca00000010ff */
[----:B------:R-:W-:Y:S01]  /*b010*/  STG.E.U16 desc[UR36][R2.64], R0 ;  /* 0x0000000002007986 */ /* 0x000fe2000c101524 */
[----:B------:R-:W-:Y:S05]  /*b020*/  EXIT ;  /* 0x000000000000794d */ /* 0x000fea0003800000 */
.L_x_22415:
        /* <DEDUP_REMOVED lines=10> */
.L_x_22427:
        /* <DEDUP_REMOVED lines=17> */
.L_x_22430:
[----:B------:R-:W-:-:S04]  /*b1e0*/  LOP3.LUT R0, R7, 0x80000000, RZ, 0xc0, !PT ;  /* 0x8000000007007812 */ /* 0x000fc800078ec0ff */
[----:B------:R-:W-:-:S04]  /*b1f0*/  SHF.R.U32.HI R5, RZ, 0x18, R0 ;  /* 0x00000018ff057819 */ /* 0x000fc80000011600 */
[----:B------:R-:W-:-:S04]  /*b200*/  LOP3.LUT R4, R4, R5, RZ, 0xfc, !PT ;  /* 0x0000000504047212 */ /* 0x000fc800078efcff */
[----:B------:R-:W-:-:S07]  /*b210*/  PRMT R0, R4, 0x7610, R0 ;  /* 0x0000761004007816 */ /* 0x000fce0000000000 */
.L_x_22429:
[----:B------:R-:W-:Y:S05]  /*b220*/  BSYNC B0 ;  /* 0x0000000000007941 */ /* 0x000fea0003800000 */
.L_x_22428:
[----:B------:R-:W-:Y:S01]  /*b230*/  STG.E.U8 desc[UR36][R2.64], R0 ;  /* 0x0000000002007986 */ /* 0x000fe2000c101124 */
[----:B------:R-:W-:Y:S05]  /*b240*/  EXIT ;  /* 0x000000000000794d */ /* 0x000fea0003800000 */
.L_x_22426:
        /* <DEDUP_REMOVED lines=17> */
.L_x_22433:
[----:B------:R-:W-:-:S04]  /*b360*/  LOP3.LUT R0, R7, 0x80000000, RZ, 0xc0, !PT ;  /* 0x8000000007007812 */ /* 0x000fc800078ec0ff */
[----:B------:R-:W-:-:S04]  /*b370*/  SHF.R.U32.HI R5, RZ, 0x18, R0 ;  /* 0x00000018ff057819 */ /* 0x000fc80000011600 */
[----:B------:R-:W-:-:S04]  /*b380*/  LOP3.LUT R4, R4, R5, RZ, 0xfc, !PT ;  /* 0x0000000504047212 */ /* 0x000fc800078efcff */
[----:B------:R-:W-:-:S07]  /*b390*/  PRMT R0, R4, 0x7610, R0 ;  /* 0x0000761004007816 */ /* 0x000fce0000000000 */
.L_x_22432:
[----:B------:R-:W-:Y:S05]  /*b3a0*/  BSYNC B0 ;  /* 0x0000000000007941 */ /* 0x000fea0003800000 */
.L_x_22431:
[----:B------:R-:W-:Y:S01]  /*b3b0*/  STG.E.U8 desc[UR36][R2.64], R0 ;  /* 0x0000000002007986 */ /* 0x000fe2000c101124 */
[----:B------:R-:W-:Y:S05]  /*b3c0*/  EXIT ;  /* 0x000000000000794d */ /* 0x000fea0003800000 */
.L_x_22425:
        /* <DEDUP_REMOVED lines=22> */
.L_x_22408:
        /* <DEDUP_REMOVED lines=16> */
.L_x_22436:
[----:B------:R-:W-:Y:S05]  /*b630*/  EXIT ;  /* 0x000000000000794d */ /* 0x000fea0003800000 */
.L_x_22435:
[----:B-----5:R-:W-:-:S05]  /*b640*/  SHF.R.S32.HI R23, RZ, 0x1f, R22 ;  /* 0x0000001fff177819 */ /* 0x020fca0000011416 */
[----:B------:R-:W-:Y:S01]  /*b650*/  STG.E.64 desc[UR36][R2.64], R22 ;  /* 0x0000001602007986 */ /* 0x000fe2000c101b24 */
[----:B------:R-:W-:Y:S05]  /*b660*/  EXIT ;  /* 0x000000000000794d */ /* 0x000fea0003800000 */
.L_x_22434:
[----:B-----5:R-:W-:Y:S01]  /*b670*/  STG.E desc[UR36][R2.64], R22 ;  /* 0x0000001602007986 */ /* 0x020fe2000c101924 */
[----:B------:R-:W-:Y:S05]  /*b680*/  EXIT ;  /* 0x000000000000794d */ /* 0x000fea0003800000 */
.L_x_22437:
        /* <DEDUP_REMOVED lines=15> */
.L_x_57424:


//--------------------- .text._ZN2at6native18elementwise_kernelILi128ELi2EZNS0_22gpu_kernel_impl_nocastINS0_13BinaryFunctorIiiiZZZNS0_16fmod_kernel_cudaERNS_18TensorIteratorBaseEENKUlvE_clEvENKUlvE1_clEvEUliiE_EEEEvS5_RKT_EUliE_EEviT1_ --------------------------
	.section	.text._ZN2at6native18elementwise_kernelILi128ELi2EZNS0_22gpu_kernel_impl_nocastINS0_13BinaryFunctorIiiiZZZNS0_16fmod_kernel_cudaERNS_18TensorIteratorBaseEENKUlvE_clEvENKUlvE1_clEvEUliiE_EEEEvS5_RKT_EUliE_EEviT1_,"ax",@progbits
	.align	128
        .global         _ZN2at6native18elementwise_kernelILi128ELi2EZNS0_22gpu_kernel_impl_nocastINS0_13BinaryFunctorIiiiZZZNS0_16fmod_kernel_cudaERNS_18TensorIteratorBaseEENKUlvE_clEvENKUlvE1_clEvEUliiE_EEEEvS5_RKT_EUliE_EEviT1_
        .type           _ZN2at6native18elementwise_kernelILi128ELi2EZNS0_22gpu_kernel_impl_nocastINS0_13BinaryFunctorIiiiZZZNS0_16fmod_kernel_cudaERNS_18TensorIteratorBaseEENKUlvE_clEvENKUlvE1_clEvEUliiE_EEEEvS5_RKT_EUliE_EEviT1_,@function
        .size           _ZN2at6native18elementwise_kernelILi128ELi2EZNS0_22gpu_kernel_impl_nocastINS0_13BinaryFunctorIiiiZZZNS0_16fmod_kernel_cudaERNS_18TensorIteratorBaseEENKUlvE_clEvENKUlvE1_clEvEUliiE_EEEEvS5_RKT_EUliE_EEviT1_,(.L_x_57425 - _ZN2at6native18elementwise_kernelILi128ELi2EZNS0_22gpu_kernel_impl_nocastINS0_13BinaryFunctorIiiiZZZNS0_16fmod_kernel_cudaERNS_18TensorIteratorBaseEENKUlvE_clEvENKUlvE1_clEvEUliiE_EEEEvS5_RKT_EUliE_EEviT1_)
        .other          _ZN2at6native18elementwise_kernelILi128ELi2EZNS0_22gpu_kernel_impl_nocastINS0_13BinaryFunctorIiiiZZZNS0_16fmod_kernel_cudaERNS_18TensorIteratorBaseEENKUlvE_clEvENKUlvE1_clEvEUliiE_EEEEvS5_RKT_EUliE_EEviT1_,@"STO_CUDA_ENTRY STV_DEFAULT"
_ZN2at6native18elementwise_kernelILi128ELi2EZNS0_22gpu_kernel_impl_nocastINS0_13BinaryFunctorIiiiZZZNS0_16fmod_kernel_cudaERNS_18TensorIteratorBaseEENKUlvE_clEvENKUlvE1_clEvEUliiE_EEEEvS5_RKT_EUliE_EEviT1_:
.text._ZN2at6native18elementwise_kernelILi128ELi2EZNS0_22gpu_kernel_impl_nocastINS0_13BinaryFunctorIiiiZZZNS0_16fmod_kernel_cudaERNS_18TensorIteratorBaseEENKUlvE_clEvENKUlvE1_clEvEUliiE_EEEEvS5_RKT_EUliE_EEviT1_:
        /* <DEDUP_REMOVED lines=363> */
.L_x_22440:
[----:B------:R-:W-:Y:S02]  /*16b0*/  ULDC.64 UR8, c[0x0][0x488] ;  /* 0x0001220000087ab9 */ /* 0x000fe40000000a00 */
[----:B------:R-:W-:-:S04]  /*16c0*/  IADD3 R4, P0, R4, UR8, RZ ;  /* 0x0000000804047c10 */ /* 0x000fc8000ff1e0ff */
[----:B------:R-:W-:Y:S01]  /*16d0*/  IADD3.X R5, RZ, UR9, RZ, P0, !PT ;  /* 0x00000009ff057c10 */ /* 0x000fe200087fe4ff */
[----:B------:R-:W-:-:S04]  /*16e0*/  ULDC.64 UR8, c[0x0][0x480] ;  /* 0x0001200000087ab9 */ /* 0x000fc80000000a00 */
[----:B------:R-:W2:Y:S01]  /*16f0*/  LDG.E R11, desc[UR4][R4.64] ;  /* 0x00000004040b7981 */ /* 0x000ea2000c1e1900 */
[----:B------:R-:W-:-:S04]  /*1700*/  IADD3 R6, P0, R2, UR8, RZ ;  /* 0x0000000802067c10 */ /* 0x000fc8000ff1e0ff */
[----:B------:R-:W-:Y:S01]  /*1710*/  IADD3.X R7, RZ, UR9, RZ, P0, !PT ;  /* 0x00000009ff077c10 */ /* 0x000fe200087fe4ff */
[----:B------:R-:W-:-:S04]  /*1720*/  ULDC.64 UR8, c[0x0][0x478] ;  /* 0x00011e0000087ab9 */ /* 0x000fc80000000a00 */
[----:B------:R-:W3:Y:S01]  /*1730*/  LDG.E R6, desc[UR4][R6.64] ;  /* 0x0000000406067981 */ /* 0x000ee2000c1e1900 */
[-C--:B--2---:R-:W-:Y:S02]  /*1740*/  IABS R10, R11.reuse ;  /* 0x0000000b000a7213 */ /* 0x084fe40000000000 */
[----:B------:R-:W-:Y:S02]  /*1750*/  IABS R4, R11 ;  /* 0x0000000b00047213 */ /* 0x000fe40000000000 */
[----:B------:R-:W0:Y:S02]  /*1760*/  I2F.RP R2, R10 ;  /* 0x0000000a00027306 */ /* 0x000e240000209400 */
[----:B------:R-:W-:Y:S02]  /*1770*/  IADD3 R4, RZ, -R4, RZ ;  /* 0x80000004ff047210 */ /* 0x000fe40007ffe0ff */
[----:B---3--:R-:W-:-:S04]  /*1780*/  ISETP.GE.AND P1, PT, R6, RZ, PT ;  /* 0x000000ff0600720c */ /* 0x008fc80003f26270 */
[----:B0-----:R-:W0:Y:S02]  /*1790*/  MUFU.RCP R2, R2 ;  /* 0x0000000200027308 */ /* 0x001e240000001000 */
[----:B0-----:R-:W-:Y:S02]  /*17a0*/  IADD3 R8, R2, 0xffffffe, RZ ;  /* 0x0ffffffe02087810 */ /* 0x001fe40007ffe0ff */
[----:B------:R-:W-:-:S04]  /*17b0*/  IABS R2, R6 ;  /* 0x0000000600027213 */ /* 0x000fc80000000000 */
        /* <DEDUP_REMOVED lines=13> */
[----:B------:R-:W-:Y:S02]  /*1890*/  MOV R5, R9 ;  /* 0x0000000900057202 */ /* 0x000fe40000000f00 */
[----:B------:R-:W-:Y:S02]  /*18a0*/  IADD3.X R3, RZ, UR9, RZ, P2, !PT ;  /* 0x00000009ff037c10 */ /* 0x000fe400097fe4ff */
[----:B------:R-:W-:Y:S02]  /*18b0*/  @!P1 IADD3 R5, -R5, RZ, RZ ;  /* 0x000000ff05059210 */ /* 0x000fe40007ffe1ff */
[----:B------:R-:W-:-:S02]  /*18c0*/  @!P0 LOP3.LUT R5, RZ, R11, RZ, 0x33, !PT ;  /* 0x0000000bff058212 */ /* 0x000fc400078e33ff */
[----:B------:R-:W-:-:S03]  /*18d0*/  IADD3 R9, R0, 0x80, RZ ;  /* 0x0000008000097810 */ /* 0x000fc60007ffe0ff */
[----:B------:R0:W-:Y:S04]  /*18e0*/  STG.E desc[UR4][R2.64], R5 ;  /* 0x0000000502007986 */ /* 0x0001e8000c101904 */
.L_x_22439:
[----:B------:R-:W-:Y:S05]  /*18f0*/  BSYNC B0 ;  /* 0x0000000000007941 */ /* 0x000fea0003800000 */
.L_x_22438:
[----:B------:R-:W-:-:S13]  /*1900*/  ISETP.GE.AND P0, PT, R9, UR6, PT ;  /* 0x0000000609007c0c */ /* 0x000fda000bf06270 */
[----:B------:R-:W-:Y:S05]  /*1910*/  @P0 EXIT ;  /* 0x000000000000094d */ /* 0x000fea0003800000 */
[----:B------:R-:W1:Y:S01]  /*1920*/  LDC R8, c[0x0][0x218] ;  /* 0x00008600ff087b82 */ /* 0x000e620000000800 */
[----:B------:R-:W-:Y:S01]  /*1930*/  HFMA2.MMA R0, -RZ, RZ, 0, 0 ;  /* 0x00000000ff007435 */ /* 0x000fe200000001ff */
[----:B0-----:R-:W-:Y:S02]  /*1940*/  CS2R R2, SRZ ;  /* 0x0000000000027805 */ /* 0x001fe4000001ff00 */
[----:B-1----:R-:W-:-:S13]  /*1950*/  ISETP.NE.AND P0, PT, R8, RZ, PT ;  /* 0x000000ff0800720c */ /* 0x002fda0003f05270 */
        /* <DEDUP_REMOVED lines=332> */
[----:B------:R-:W-:-:S03]  /*2e20*/  @P0 MOV R8, RZ ;  /* 0x000000ff00080202 */ /* 0x000fc60000000f00 */
        /* <DEDUP_REMOVED lines=16> */
.L_x_22441:
        /* <DEDUP_REMOVED lines=8> */
[----:B------:R0:W3:Y:S01]  /*2fb0*/  LDG.E R6, desc[UR4][R6.64] ;  /* 0x0000000406067981 */ /* 0x0000e2000c1e1900 */
        /* <DEDUP_REMOVED lines=24> */
[----:B------:R-:W-:Y:S01]  /*3140*/  STG.E desc[UR4][R2.64], R9 ;  /* 0x0000000902007986 */ /* 0x000fe2000c101904 */
[----:B------:R-:W-:Y:S05]  /*3150*/  EXIT ;  /* 0x000000000000794d */ /* 0x000fea0003800000 */
.L_x_22442:
        /* <DEDUP_REMOVED lines=10> */
.L_x_57425:


//--------------------- .text._ZN2at6native27unrolled_elementwise_kernelINS0_13BinaryFunctorIiiiZZZNS0_16fmod_kernel_cudaERNS_18TensorIteratorBaseEENKUlvE_clEvENKUlvE1_clEvEUliiE_EESt5arrayIPcLm3EELi4E23TrivialOffsetCalculatorILi2EjESC_ILi1EjENS0_6memory15LoadWithoutCastENSF_16StoreWithoutCastEEEviT_T0_T2_T3_T4_T5_ --------------------------
	.section	.text._ZN2at6native27unrolled_elementwise_kernelINS0_13BinaryFunctorIiiiZZZNS0_16fmod_kernel_cudaERNS_18TensorIteratorBaseEENKUlvE_clEvENKUlvE1_clEvEUliiE_EESt5arrayIPcLm3EELi4E23TrivialOffsetCalculatorILi2EjESC_ILi1EjENS0_6memory15LoadWithoutCastENSF_16StoreWithoutCastEEEviT_T0_T2_T3_T4_T5_,"ax",@progbits
	.align	128
        .global         _ZN2at6native27unrolled_elementwise_kernelINS0_13BinaryFunctorIiiiZZZNS0_16fmod_kernel_cudaERNS_18TensorIteratorBaseEENKUlvE_clEvENKUlvE1_clEvEUliiE_EESt5arrayIPcLm3EELi4E23TrivialOffsetCalculatorILi2EjESC_ILi1EjENS0_6memory15LoadWithoutCastENSF_16StoreWithoutCastEEEviT_T0_T2_T3_T4_T5_
        .type           _ZN2at6native27unrolled_elementwise_kernelINS0_13BinaryFunctorIiiiZZZNS0_16fmod_kernel_cudaERNS_18TensorIteratorBaseEENKUlvE_clEvENKUlvE1_clEvEUliiE_EESt5arrayIPcLm3EELi4E23TrivialOffsetCalculatorILi2EjESC_ILi1EjENS0_6memory15LoadWithoutCastENSF_16StoreWithoutCastEEEviT_T0_T2_T3_T4_T5_,@function
        .size           _ZN2at6native27unrolled_elementwise_kernelINS0_13BinaryFunctorIiiiZZZNS0_16fmod_kernel_cudaERNS_18TensorIteratorBaseEENKUlvE_clEvENKUlvE1_clEvEUliiE_EESt5arrayIPcLm3EELi4E23TrivialOffsetCalculatorILi2EjESC_ILi1EjENS0_6memory15LoadWithoutCastENSF_16StoreWithoutCastEEEviT_T0_T2_T3_T4_T5_,(.L_x_57426 - _ZN2at6native27unrolled_elementwise_kernelINS0_13BinaryFunctorIiiiZZZNS0_16fmod_kernel_cudaERNS_18TensorIteratorBaseEENKUlvE_clEvENKUlvE1_clEvEUliiE_EESt5arrayIPcLm3EELi4E23TrivialOffsetCalculatorILi2EjESC_ILi1EjENS0_6memory15LoadWithoutCastENSF_16StoreWithoutCastEEEviT_T0_T2_T3_T4_T5_)
        .other          _ZN2at6native27unrolled_elementwise_kernelINS0_13BinaryFunctorIiiiZZZNS0_16fmod_kernel_cudaERNS_18TensorIteratorBaseEENKUlvE_clEvENKUlvE1_clEvEUliiE_EESt5arrayIPcLm3EELi4E23TrivialOffsetCalculatorILi2EjESC_ILi1EjENS0_6memory15LoadWithoutCastENSF_16StoreWithoutCastEEEviT_T0_T2_T3_T4_T5_,@"STO_CUDA_ENTRY STV_DEFAULT"
_ZN2at6native27unrolled_elementwise_kernelINS0_13BinaryFunctorIiiiZZZNS0_16fmod_kernel_cudaERNS_18TensorIteratorBaseEENKUlvE_clEvENKUlvE1_clEvEUliiE_EESt5arrayIPcLm3EELi4E23TrivialOffsetCalculatorILi2EjESC_ILi1EjENS0_6memory15LoadWithoutCastENSF_16StoreWithoutCastEEEviT_T0_T2_T3_T4_T5_:
.text._ZN2at6native27unrolled_elementwise_kernelINS0_13BinaryFunctorIiiiZZZNS0_16fmod_kernel_cudaERNS_18TensorIteratorBaseEENKUlvE_clEvENKUlvE1_clEvEUliiE_EESt5arrayIPcLm3EELi4E23TrivialOffsetCalculatorILi2EjESC_ILi1EjENS0_6memory15LoadWithoutCastENSF_16StoreWithoutCastEEEviT_T0_T2_T3_T4_T5_:
        /* <DEDUP_REMOVED lines=25> */
[----:B------:R3:W5:Y:S07]  /*0190*/  @!P1 LDG.E R22, desc[UR4][R20.64] ;  /* 0x0000000414169981 */ /* 0x00076e000c1e1900 */
        /* <DEDUP_REMOVED lines=10> */
[----:B------:R-:W5:Y:S06]  /*0240*/  @!P0 LDG.E R23, desc[UR4][R20.64] ;  /* 0x0000000414178981 */ /* 0x000f6c000c1e1900 */
[----:B------:R-:W5:Y:S01]  /*0250*/  @!P0 LDG.E R13, desc[UR4][R24.64] ;  /* 0x00000004180d8981 */ /* 0x000f62000c1e1900 */
[----:B0-----:R-:W-:-:S05]  /*0260*/  @!P1 IMAD.WIDE.U32 R2, R19, 0x4, R2 ;  /* 0x0000000413029825 */ /* 0x001fca00078e0002 */
[----:B------:R0:W5:Y:S01]  /*0270*/  @!P1 LDG.E R14, desc[UR4][R2.64] ;  /* 0x00000004020e9981 */ /* 0x000162000c1e1900 */
[----:B--2---:R-:W-:-:S04]  /*0280*/  @!P2 IMAD.WIDE.U32 R8, R17, 0x4, R8 ;  /* 0x000000041108a825 */ /* 0x004fc800078e0008 */
[----:B-1----:R-:W-:Y:S01]  /*0290*/  @!P2 IMAD.WIDE.U32 R10, R17, 0x4, R10 ;  /* 0x00000004110aa825 */ /* 0x002fe200078e000a */
[----:B------:R-:W-:Y:S01]  /*02a0*/  CS2R R16, SRZ ;  /* 0x0000000000107805 */ /* 0x000fe2000001ff00 */
[----:B0-----:R-:W0:Y:S01]  /*02b0*/  @!P0 LDC.64 R2, c[0x0][0x218] ;  /* 0x00008600ff028b82 */ /* 0x001e220000000a00 */
[----:B------:R-:W-:-:S04]  /*02c0*/  CS2R R18, SRZ ;  /* 0x0000000000127805 */ /* 0x000fc8000001ff00 */
[----:B------:R1:W5:Y:S04]  /*02d0*/  @!P3 LDG.E R16, desc[UR4][R4.64] ;  /* 0x000000040410b981 */ /* 0x000368000c1e1900 */
[----:B------:R2:W5:Y:S04]  /*02e0*/  @!P3 LDG.E R17, desc[UR4][R6.64] ;  /* 0x000000040611b981 */ /* 0x000568000c1e1900 */
[----:B------:R3:W5:Y:S01]  /*02f0*/  @!P2 LDG.E R19, desc[UR4][R10.64] ;  /* 0x000000040a13a981 */ /* 0x000762000c1e1900 */
[----:B-1----:R-:W-:-:S03]  /*0300*/  IMAD.MOV.U32 R5, RZ, RZ, R15 ;  /* 0x000000ffff057224 */ /* 0x002fc600078e000f */
[----:B------:R1:W5:Y:S02]  /*0310*/  @!P2 LDG.E R18, desc[UR4][R8.64] ;  /* 0x000000040812a981 */ /* 0x000364000c1e1900 */
        /* <DEDUP_REMOVED lines=35> */
.L_x_22444:
[----:B------:R-:W-:Y:S05]  /*0550*/  BSYNC B0 ;  /* 0x0000000000007941 */ /* 0x000fea0003800000 */
.L_x_22443:
        /* <DEDUP_REMOVED lines=24> */
.L_x_22446:
[----:B------:R-:W-:Y:S05]  /*06e0*/  BSYNC B0 ;  /* 0x0000000000007941 */ /* 0x000fea0003800000 */
.L_x_22445:
        /* <DEDUP_REMOVED lines=24> */
.L_x_22448:
[----:B------:R-:W-:Y:S05]  /*0870*/  BSYNC B0 ;  /* 0x0000000000007941 */ /* 0x000fea0003800000 */
.L_x_22447:
        /* <DEDUP_REMOVED lines=26> */
.L_x_22450:
[----:B------:R-:W-:Y:S05]  /*0a20*/  BSYNC B0 ;  /* 0x0000000000007941 */ /* 0x000fea0003800000 */
.L_x_22449:
[----:B------:R0:W-:Y:S01]  /*0a30*/  @!P0 STG.E desc[UR4][R2.64], R7 ;  /* 0x0000000702008986 */ /* 0x0001e2000c101904 */
        /* <DEDUP_REMOVED lines=10> */
[----:B------:R1:W-:Y:S04]  /*0ae0*/  STG.E desc[UR4][R2.64], R4 ;  /* 0x0000000402007986 */ /* 0x0003e8000c101904 */
[----:B------:R1:W-:Y:S02]  /*0af0*/  @!P0 STG.E desc[UR4][R8.64], R6 ;  /* 0x0000000608008986 */ /* 0x0003e4000c101904 */
.L_x_22452:
[----:B------:R-:W-:Y:S05]  /*0b00*/  BSYNC B0 ;  /* 0x0000000000007941 */ /* 0x000fea0003800000 */
.L_x_22451:
[----:B------:R-:W-:-:S13]  /*0b10*/  ISETP.GE.AND P0, PT, R5, R12, PT ;  /* 0x0000000c0500720c */ /* 0x000fda0003f06270 */
[----:B------:R-:W-:Y:S05]  /*0b20*/  @P0 EXIT ;  /* 0x000000000000094d */ /* 0x000fea0003800000 */
[----:B01----:R-:W0:Y:S01]  /*0b30*/  LDC.64 R2, c[0x0][0x218] ;  /* 0x00008600ff027b82 */ /* 0x003e220000000a00 */
[----:B------:R-:W-:-:S05]  /*0b40*/  LEA R5, R0, R5, 0x9 ;  /* 0x0000000500057211 */ /* 0x000fca00078e48ff */
[----:B0-----:R-:W-:-:S05]  /*0b50*/  IMAD.WIDE.U32 R2, R5, 0x4, R2 ;  /* 0x0000000405027825 */ /* 0x001fca00078e0002 */
[----:B------:R-:W-:Y:S01]  /*0b60*/  STG.E desc[UR4][R2.64], R11 ;  /* 0x0000000b02007986 */ /* 0x000fe2000c101904 */
[----:B------:R-:W-:Y:S05]  /*0b70*/  EXIT ;  /* 0x000000000000794d */ /* 0x000fea0003800000 */
.L_x_22453:
        /* <DEDUP_REMOVED lines=16> */
.L_x_57426:


//--------------------- .text._ZN2at6native29vectorized_elementwise_kernelILi2ENS0_13BinaryFunctorIiiiZZZNS0_16fmod_kernel_cudaERNS_18TensorIteratorBaseEENKUlvE_clEvENKUlvE1_clEvEUliiE_EESt5arrayIPcLm3EEEEviT0_T1_ --------------------------
	.section	.text._ZN2at6native29vectorized_elementwise_kernelILi2ENS0_13BinaryFunctorIiiiZZZNS0_16fmod_kernel_cudaERNS_18TensorIteratorBaseEENKUlvE_clEvENKUlvE1_clEvEUliiE_EESt5arrayIPcLm3EEEEviT0_T1_,"ax",@progbits
	.align	128
        .global         _ZN2at6native29vectorized_elementwise_kernelILi2ENS0_13BinaryFunctorIiiiZZZNS0_16fmod_kernel_cudaERNS_18TensorIteratorBaseEENKUlvE_clEvENKUlvE1_clEvEUliiE_EESt5arrayIPcLm3EEEEviT0_T1_
        .type           _ZN2at6native29vectorized_elementwise_kernelILi2ENS0_13BinaryFunctorIiiiZZZNS0_16fmod_kernel_cudaERNS_18TensorIteratorBaseEENKUlvE_clEvENKUlvE1_clEvEUliiE_EESt5arrayIPcLm3EEEEviT0_T1_,@function
        .size           _ZN2at6native29vectorized_elementwise_kernelILi2ENS0_13BinaryFunctorIiiiZZZNS0_16fmod_kernel_cudaERNS_18TensorIteratorBaseEENKUlvE_clEvENKUlvE1_clEvEUliiE_EESt5arrayIPcLm3EEEEviT0_T1_,(.L_x_57427 - _ZN2at6native29vectorized_elementwise_kernelILi2ENS0_13BinaryFunctorIiiiZZZNS0_16fmod_kernel_cudaERNS_18TensorIteratorBaseEENKUlvE_clEvENKUlvE1_clEvEUliiE_EESt5arrayIPcLm3EEEEviT0_T1_)
        .other          _ZN2at6native29vectorized_elementwise_kernelILi2ENS0_13BinaryFunctorIiiiZZZNS0_16fmod_kernel_cudaERNS_18TensorIteratorBaseEENKUlvE_clEvENKUlvE1_clEvEUliiE_EESt5arrayIPcLm3EEEEviT0_T1_,@"STO_CUDA_ENTRY STV_DEFAULT"
_ZN2at6native29vectorized_elementwise_kernelILi2ENS0_13BinaryFunctorIiiiZZZNS0_16fmod_kernel_cudaERNS_18TensorIteratorBaseEENKUlvE_clEvENKUlvE1_clEvEUliiE_EESt5arrayIPcLm3EEEEviT0_T1_:
.text._ZN2at6native29vectorized_elementwise_kernelILi2ENS0_13BinaryFunctorIiiiZZZNS0_16fmod_kernel_cudaERNS_18TensorIteratorBaseEENKUlvE_clEvENKUlvE1_clEvEUliiE_EESt5arrayIPcLm3EEEEviT0_T1_:
        /* <DEDUP_REMOVED lines=13> */
[----:B------:R-:W3:Y:S04]  /*00d0*/  LDG.E.64 R8, desc[UR4][R18.64] ;  /* 0x0000000412087981 */ /* 0x000ee8000c1e1b00 */
[----:B------:R-:W4:Y:S01]  /*00e0*/  LDG.E.64 R10, desc[UR4][R18.64+0x400] ;  /* 0x00040004120a7981 */ /* 0x000f22000c1e1b00 */
[----:B--2---:R-:W-:-:S03]  /*00f0*/  IMAD.WIDE R20, R2, 0x4, R20 ;  /* 0x0000000402147825 */ /* 0x004fc600078e0214 */
[----:B------:R-:W2:Y:S01]  /*0100*/  LDG.E.64 R14, desc[UR4][R18.64+0x800] ;  /* 0x00080004120e7981 */ /* 0x000ea2000c1e1b00 */
[----:B------:R-:W-:-:S05]  /*0110*/  IMAD.WIDE.U32 R20, R4, 0x8, R20 ;  /* 0x0000000804147825 */ /* 0x000fca00078e0014 */
[----:B------:R-:W5:Y:S04]  /*0120*/  LDG.E.64 R6, desc[UR4][R20.64] ;  /* 0x0000000414067981 */ /* 0x000f68000c1e1b00 */
[----:B------:R-:W2:Y:S01]  /*0130*/  LDG.E.64 R12, desc[UR4][R20.64+0x400] ;  /* 0x00040004140c7981 */ /* 0x000ea2000c1e1b00 */
[----:B------:R-:W-:-:S03]  /*0140*/  HFMA2.MMA R24, -RZ, RZ, 0, 0 ;  /* 0x00000000ff187435 */ /* 0x000fc600000001ff */
[----:B------:R-:W2:Y:S01]  /*0150*/  LDG.E.64 R18, desc[UR4][R18.64+0xc00] ;  /* 0x000c000412127981 */ /* 0x000ea2000c1e1b00 */
[----:B---3--:R-:W-:-:S04]  /*0160*/  IABS R27, R9 ;  /* 0x00000009001b7213 */ /* 0x008fc80000000000 */
[----:B------:R-:W0:Y:S01]  /*0170*/  I2F.RP R0, R27 ;  /* 0x0000001b00007306 */ /* 0x000e220000209400 */
[----:B------:R-:W-:Y:S02]  /*0180*/  IABS R29, R8 ;  /* 0x00000008001d7213 */ /* 0x000fe40000000000 */
[----:B----4-:R-:W-:-:S05]  /*0190*/  IABS R5, R11 ;  /* 0x0000000b00057213 */ /* 0x010fca0000000000 */
[----:B------:R-:W1:Y:S08]  /*01a0*/  I2F.RP R3, R29 ;  /* 0x0000001d00037306 */ /* 0x000e700000209400 */
[----:B------:R-:W3:Y:S08]  /*01b0*/  I2F.RP R26, R5 ;  /* 0x00000005001a7306 */ /* 0x000ef00000209400 */
[----:B0-----:R-:W0:Y:S08]  /*01c0*/  MUFU.RCP R0, R0 ;  /* 0x0000000000007308 */ /* 0x001e300000001000 */
[----:B-1----:R-:W1:Y:S08]  /*01d0*/  MUFU.RCP R3, R3 ;  /* 0x0000000300037308 */ /* 0x002e700000001000 */
[----:B---3--:R-:W3:Y:S01]  /*01e0*/  MUFU.RCP R26, R26 ;  /* 0x0000001a001a7308 */ /* 0x008ee20000001000 */
[----:B0-----:R-:W-:-:S07]  /*01f0*/  VIADD R25, R0, 0xffffffe ;  /* 0x0ffffffe00197836 */ /* 0x001fce0000000000 */
[----:B------:R-:W0:Y:S01]  /*0200*/  F2I.FTZ.U32.TRUNC.NTZ R25, R25 ;  /* 0x0000001900197305 */ /* 0x000e22000021f000 */
[----:B-1----:R-:W-:-:S07]  /*0210*/  IADD3 R16, R3, 0xffffffe, RZ ;  /* 0x0ffffffe03107810 */ /* 0x002fce0007ffe0ff */
[----:B------:R-:W1:Y:S01]  /*0220*/  F2I.FTZ.U32.TRUNC.NTZ R17, R16 ;  /* 0x0000001000117305 */ /* 0x000e62000021f000 */
[----:B---3--:R-:W-:-:S07]  /*0230*/  VIADD R22, R26, 0xffffffe ;  /* 0x0ffffffe1a167836 */ /* 0x008fce0000000000 */
[----:B------:R-:W3:Y:S01]  /*0240*/  F2I.FTZ.U32.TRUNC.NTZ R23, R22 ;  /* 0x0000001600177305 */ /* 0x000ee2000021f000 */
[----:B0-----:R-:W-:-:S04]  /*0250*/  IMAD.MOV R0, RZ, RZ, -R25 ;  /* 0x000000ffff007224 */ /* 0x001fc800078e0a19 */
[----:B------:R-:W-:Y:S02]  /*0260*/  IMAD R3, R0, R27, RZ ;  /* 0x0000001b00037224 */ /* 0x000fe400078e02ff */
[----:B-1----:R-:W-:Y:S01]  /*0270*/  IMAD.MOV R0, RZ, RZ, -R17 ;  /* 0x000000ffff007224 */ /* 0x002fe200078e0a11 */
[----:B------:R-:W-:Y:S01]  /*0280*/  MOV R16, RZ ;  /* 0x000000ff00107202 */ /* 0x000fe20000000f00 */
[----:B------:R-:W-:-:S04]  /*0290*/  IMAD.HI.U32 R24, R25, R3, R24 ;  /* 0x0000000319187227 */ /* 0x000fc800078e0018 */
[----:B------:R-:W-:Y:S02]  /*02a0*/  IMAD R3, R0, R29, RZ ;  /* 0x0000001d00037224 */ /* 0x000fe400078e02ff */
[----:B---3--:R-:W-:Y:S02]  /*02b0*/  IMAD.MOV R26, RZ, RZ, -R23 ;  /* 0x000000ffff1a7224 */ /* 0x008fe400078e0a17 */
[----:B------:R-:W-:-:S04]  /*02c0*/  IMAD.HI.U32 R16, R17, R3, R16 ;  /* 0x0000000311107227 */ /* 0x000fc800078e0010 */
[----:B------:R-:W-:Y:S02]  /*02d0*/  IMAD R3, R26, R5, RZ ;  /* 0x000000051a037224 */ /* 0x000fe400078e02ff */
[----:B------:R-:W-:-:S04]  /*02e0*/  IMAD.MOV.U32 R22, RZ, RZ, RZ ;  /* 0x000000ffff167224 */ /* 0x000fc800078e00ff */
[----:B------:R-:W-:Y:S01]  /*02f0*/  IMAD.HI.U32 R22, R23, R3, R22 ;  /* 0x0000000317167227 */ /* 0x000fe200078e0016 */
[----:B------:R-:W-:-:S04]  /*0300*/  IABS R3, R10 ;  /* 0x0000000a00037213 */ /* 0x000fc80000000000 */
[----:B------:R-:W0:Y:S01]  /*0310*/  I2F.RP R0, R3 ;  /* 0x0000000300007306 */ /* 0x000e220000209400 */
[----:B------:R-:W-:Y:S02]  /*0320*/  IABS R23, R9 ;  /* 0x0000000900177213 */ /* 0x000fe40000000000 */
[----:B-----5:R-:W-:-:S05]  /*0330*/  IABS R17, R7 ;  /* 0x0000000700117213 */ /* 0x020fca0000000000 */
[----:B0-----:R-:W0:Y:S01]  /*0340*/  MUFU.RCP R0, R0 ;  /* 0x0000000000007308 */ /* 0x001e220000001000 */
[----:B------:R-:W-:Y:S02]  /*0350*/  IMAD.MOV R23, RZ, RZ, -R23 ;  /* 0x000000ffff177224 */ /* 0x000fe400078e0a17 */
[----:B------:R-:W-:-:S04]  /*0360*/  IMAD.HI.U32 R24, R24, R17, RZ ;  /* 0x0000001118187227 */ /* 0x000fc800078e00ff */
[----:B------:R-:W-:Y:S01]  /*0370*/  IMAD R24, R24, R23, R17 ;  /* 0x0000001718187224 */ /* 0x000fe200078e0211 */
[----:B------:R-:W-:Y:S02]  /*0380*/  IABS R25, R8 ;  /* 0x0000000800197213 */ /* 0x000fe40000000000 */
[----:B0-----:R-:W-:Y:S02]  /*0390*/  IADD3 R17, R0, 0xffffffe, RZ ;  /* 0x0ffffffe00117810 */ /* 0x001fe40007ffe0ff */
[----:B------:R-:W-:-:S04]  /*03a0*/  IABS R23, R6 ;  /* 0x0000000600177213 */ /* 0x000fc80000000000 */
[----:B------:R-:W0:Y:S01]  /*03b0*/  F2I.FTZ.U32.TRUNC.NTZ R17, R17 ;  /* 0x0000001100117305 */ /* 0x000e22000021f000 */
[----:B------:R-:W-:Y:S02]  /*03c0*/  IMAD.MOV R26, RZ, RZ, -R25 ;  /* 0x000000ffff1a7224 */ /* 0x000fe400078e0a19 */
[----:B------:R-:W-:-:S04]  /*03d0*/  IMAD.HI.U32 R16, R16, R23, RZ ;  /* 0x0000001710107227 */ /* 0x000fc800078e00ff */
[----:B------:R-:W-:Y:S01]  /*03e0*/  IMAD R26, R16, R26, R23 ;  /* 0x0000001a101a7224 */ /* 0x000fe200078e0217 */
[----:B------:R-:W-:Y:S01]  /*03f0*/  HFMA2.MMA R16, -RZ, RZ, 0, 0 ;  /* 0x00000000ff107435 */ /* 0x000fe200000001ff */
[----:B0-----:R-:W-:-:S04]  /*0400*/  IMAD.MOV R0, RZ, RZ, -R17 ;  /* 0x000000ffff007224 */ /* 0x001fc800078e0a11 */
[----:B------:R-:W-:-:S05]  /*0410*/  IMAD R23, R0, R3, RZ ;  /* 0x0000000300177224 */ /* 0x000fca00078e02ff */
[----:B------:R-:W-:Y:S02]  /*0420*/  IMAD.HI.U32 R23, R17, R23, R16 ;  /* 0x0000001711177227 */ /* 0x000fe400078e0010 */
[----:B------:R-:W3:Y:S04]  /*0430*/  LDG.E.64 R16, desc[UR4][R20.64+0x800] ;  /* 0x0008000414107981 */ /* 0x000ee8000c1e1b00 */
[----:B------:R-:W4:Y:S01]  /*0440*/  LDG.E.64 R20, desc[UR4][R20.64+0xc00] ;  /* 0x000c000414147981 */ /* 0x000f22000c1e1b00 */
[----:B------:R-:W-:Y:S02]  /*0450*/  IABS R0, R11 ;  /* 0x0000000b00007213 */ /* 0x000fe40000000000 */
[----:B--2---:R-:W-:-:S03]  /*0460*/  IABS R25, R13 ;  /* 0x0000000d00197213 */ /* 0x004fc60000000000 */
[----:B------:R-:W-:Y:S02]  /*0470*/  IMAD.MOV R0, RZ, RZ, -R0 ;  /* 0x000000ffff007224 */ /* 0x000fe400078e0a00 */
[----:B------:R-:W-:Y:S01]  /*0480*/  IMAD.HI.U32 R22, R22, R25, RZ ;  /* 0x0000001916167227 */ /* 0x000fe200078e00ff */
[----:B------:R-:W-:Y:S02]  /*0490*/  ISETP.GE.AND P2, PT, R7, RZ, PT ;  /* 0x000000ff0700720c */ /* 0x000fe40003f46270 */
[----:B------:R-:W-:Y:S01]  /*04a0*/  IABS R7, R10 ;  /* 0x0000000a00077213 */ /* 0x000fe20000000000 */
[----:B------:R-:W-:Y:S01]  /*04b0*/  IMAD R0, R22, R0, R25 ;  /* 0x0000000016007224 */ /* 0x000fe200078e0219 */
[----:B------:R-:W-:-:S03]  /*04c0*/  IABS R22, R12 ;  /* 0x0000000c00167213 */ /* 0x000fc60000000000 */
[----:B------:R-:W-:Y:S02]  /*04d0*/  IMAD.MOV R7, RZ, RZ, -R7 ;  /* 0x000000ffff077224 */ /* 0x000fe400078e0a07 */
[----:B------:R-:W-:-:S04]  /*04e0*/  IMAD.HI.U32 R23, R23, R22, RZ ;  /* 0x0000001617177227 */ /* 0x000fc800078e00ff */
[----:B------:R-:W-:Y:S01]  /*04f0*/  IMAD R22, R23, R7, R22 ;  /* 0x0000000717167224 */ /* 0x000fe200078e0216 */
[----:B------:R-:W-:Y:S02]  /*0500*/  IABS R23, R15 ;  /* 0x0000000f00177213 */ /* 0x000fe40000000000 */
[----:B------:R-:W-:Y:S02]  /*0510*/  ISETP.GE.AND P0, PT, R6, RZ, PT ;  /* 0x000000ff0600720c */ /* 0x000fe40003f06270 */
[----:B------:R-:W0:Y:S01]  /*0520*/  I2F.RP R6, R23 ;  /* 0x0000001700067306 */ /* 0x000e220000209400 */
[----:B------:R-:W-:-:S07]  /*0530*/  ISETP.GT.U32.AND P1, PT, R27, R24, PT ;  /* 0x000000181b00720c */ /* 0x000fce0003f24070 */
[----:B0-----:R-:W0:Y:S06]  /*0540*/  MUFU.RCP R6, R6 ;  /* 0x0000000600067308 */ /* 0x001e2c0000001000 */
[----:B------:R-:W-:-:S04]  /*0550*/  @!P1 IADD3 R24, R24, -R27, RZ ;  /* 0x8000001b18189210 */ /* 0x000fc80007ffe0ff */
[----:B------:R-:W-:Y:S01]  /*0560*/  ISETP.GT.U32.AND P1, PT, R27, R24, PT ;  /* 0x000000181b00720c */ /* 0x000fe20003f24070 */
[----:B0-----:R-:W-:-:S06]  /*0570*/  VIADD R25, R6, 0xffffffe ;  /* 0x0ffffffe06197836 */ /* 0x001fcc0000000000 */
[----:B------:R-:W0:Y:S06]  /*0580*/  F2I.FTZ.U32.TRUNC.NTZ R25, R25 ;  /* 0x0000001900197305 */ /* 0x000e2c000021f000 */
[----:B------:R-:W-:-:S04]  /*0590*/  @!P1 IADD3 R24, R24, -R27, RZ ;  /* 0x8000001b18189210 */ /* 0x000fc80007ffe0ff */
[----:B------:R-:W-:Y:S01]  /*05a0*/  MOV R7, R24 ;  /* 0x0000001800077202 */ /* 0x000fe20000000f00 */
[----:B------:R-:W-:Y:S02]  /*05b0*/  IMAD.MOV.U32 R24, RZ, RZ, RZ ;  /* 0x000000ffff187224 */ /* 0x000fe400078e00ff */
[----:B0-----:R-:W-:-:S04]  /*05c0*/  IMAD.MOV R6, RZ, RZ, -R25 ;  /* 0x000000ffff067224 */ /* 0x001fc800078e0a19 */
[----:B------:R-:W-:-:S04]  /*05d0*/  IMAD R27, R6, R23, RZ ;  /* 0x00000017061b7224 */ /* 0x000fc800078e02ff */
[----:B------:R-:W-:Y:S01]  /*05e0*/  IMAD.HI.U32 R25, R25, R27, R24 ;  /* 0x0000001b19197227 */ /* 0x000fe200078e0018 */
[----:B------:R-:W-:-:S04]  /*05f0*/  IABS R24, R14 ;  /* 0x0000000e00187213 */ /* 0x000fc80000000000 */
[----:B------:R-:W0:Y:S01]  /*0600*/  I2F.RP R27, R24 ;  /* 0x00000018001b7306 */ /* 0x000e220000209400 */
[----:B------:R-:W-:Y:S02]  /*0610*/  ISETP.GT.U32.AND P3, PT, R29, R26, PT ;  /* 0x0000001a1d00720c */ /* 0x000fe40003f64070 */
[----:B------:R-:W-:-:S05]  /*0620*/  ISETP.NE.AND P1, PT, R9, RZ, PT ;  /* 0x000000ff0900720c */ /* 0x000fca0003f25270 */
[----:B0-----:R-:W0:Y:S06]  /*0630*/  MUFU.RCP R27, R27 ;  /* 0x0000001b001b7308 */ /* 0x001e2c0000001000 */
[----:B------:R-:W-:-:S05]  /*0640*/  @!P3 IMAD.IADD R26, R26, 0x1, -R29 ;  /* 0x000000011a1ab824 */ /* 0x000fca00078e0a1d */
[----:B------:R-:W-:Y:S01]  /*0650*/  ISETP.GT.U32.AND P3, PT, R29, R26, PT ;  /* 0x0000001a1d00720c */ /* 0x000fe20003f64070 */
[----:B------:R-:W-:Y:S01]  /*0660*/  @!P2 IMAD.MOV R7, RZ, RZ, -R7 ;  /* 0x000000ffff07a224 */ /* 0x000fe200078e0a07 */
[----:B------:R-:W-:Y:S02]  /*0670*/  @!P1 LOP3.LUT R7, RZ, R9, RZ, 0x33, !PT ;  /* 0x00000009ff079212 */ /* 0x000fe400078e33ff */
[----:B------:R-:W-:Y:S02]  /*0680*/  ISETP.NE.AND P1, PT, R8, RZ, PT ;  /* 0x000000ff0800720c */ /* 0x000fe40003f25270 */
[----:B0-----:R-:W-:-:S07]  /*0690*/  IADD3 R9, R27, 0xffffffe, RZ ;  /* 0x0ffffffe1b097810 */ /* 0x001fce0007ffe0ff */
[----:B------:R-:W-:Y:S01]  /*06a0*/  @!P3 IMAD.IADD R26, R26, 0x1, -R29 ;  /* 0x000000011a1ab824 */ /* 0x000fe200078e0a1d */
[----:B------:R-:W0:Y:S03]  /*06b0*/  F2I.FTZ.U32.TRUNC.NTZ R9, R9 ;  /* 0x0000000900097305 */ /* 0x000e26000021f000 */
[----:B------:R-:W-:-:S04]  /*06c0*/  IMAD.MOV.U32 R6, RZ, RZ, R26 ;  /* 0x000000ffff067224 */ /* 0x000fc800078e001a */
[----:B------:R-:W-:Y:S01]  /*06d0*/  @!P0 IMAD.MOV R6, RZ, RZ, -R6 ;  /* 0x000000ffff068224 */ /* 0x000fe200078e0a06 */
[----:B------:R-:W-:Y:S02]  /*06e0*/  @!P1 LOP3.LUT R6, RZ, R8, RZ, 0x33, !PT ;  /* 0x00000008ff069212 */ /* 0x000fe400078e33ff */
[----:B------:R-:W-:Y:S02]  /*06f0*/  IABS R8, R15 ;  /* 0x0000000f00087213 */ /* 0x000fe40000000000 */
[----:B------:R-:W-:Y:S02]  /*0700*/  ISETP.GE.AND P1, PT, R13, RZ, PT ;  /* 0x000000ff0d00720c */ /* 0x000fe40003f26270 */
[----:B------:R-:W-:Y:S01]  /*0710*/  IADD3 R8, RZ, -R8, RZ ;  /* 0x80000008ff087210 */ /* 0x000fe20007ffe0ff */
[----:B0-----:R-:W-:Y:S01]  /*0720*/  IMAD.MOV R13, RZ, RZ, -R9 ;  /* 0x000000ffff0d7224 */ /* 0x001fe200078e0a09 */
[----:B------:R-:W-:-:S13]  /*0730*/  ISETP.GT.U32.AND P0, PT, R5, R0, PT ;  /* 0x000000000500720c */ /* 0x000fda0003f04070 */
[----:B------:R-:W-:-:S05]  /*0740*/  @!P0 IMAD.IADD R0, R0, 0x1, -R5 ;  /* 0x0000000100008824 */ /* 0x000fca00078e0a05 */
[----:B------:R-:W-:Y:S02]  /*0750*/  ISETP.GT.U32.AND P0, PT, R5, R0, PT ;  /* 0x000000000500720c */ /* 0x000fe40003f04070 */
[----:B------:R-:W-:Y:S02]  /*0760*/  ISETP.GE.AND P3, PT, R12, RZ, PT ;  /* 0x000000ff0c00720c */ /* 0x000fe40003f66270 */
[----:B------:R-:W-:-:S09]  /*0770*/  IABS R12, R18 ;  /* 0x00000012000c7213 */ /* 0x000fd20000000000 */
[----:B------:R-:W-:Y:S02]  /*0780*/  @!P0 IADD3 R0, R0, -R5, RZ ;  /* 0x8000000500008210 */ /* 0x000fe40007ffe0ff */
[----:B------:R-:W-:-:S13]  /*0790*/  ISETP.GT.U32.AND P0, PT, R3, R22, PT ;  /* 0x000000160300720c */ /* 0x000fda0003f04070 */
[----:B------:R-:W-:-:S05]  /*07a0*/  @!P0 IMAD.IADD R22, R22, 0x1, -R3 ;  /* 0x0000000116168824 */ /* 0x000fca00078e0a03 */
[----:B------:R-:W-:-:S13]  /*07b0*/  ISETP.GT.U32.AND P2, PT, R3, R22, PT ;  /* 0x000000160300720c */ /* 0x000fda0003f44070 */
[----:B------:R-:W-:Y:S01]  /*07c0*/  @!P2 IMAD.IADD R22, R22, 0x1, -R3 ;  /* 0x000000011616a824 */ /* 0x000fe200078e0a03 */
[----:B---3--:R-:W-:-:S05]  /*07d0*/  IABS R26, R17 ;  /* 0x00000011001a7213 */ /* 0x008fca0000000000 */
[----:B------:R-:W-:-:S04]  /*07e0*/  IMAD.HI.U32 R25, R25, R26, RZ ;  /* 0x0000001a19197227 */ /* 0x000fc800078e00ff */
[----:B------:R-:W-:Y:S02]  /*07f0*/  IMAD R26, R25, R8, R26 ;  /* 0x00000008191a7224 */ /* 0x000fe400078e021a */
[----:B------:R-:W-:Y:S01]  /*0800*/  IMAD R25, R13, R24, RZ ;  /* 0x000000180d197224 */ /* 0x000fe200078e02ff */
[----:B------:R-:W-:-:S04]  /*0810*/  IABS R13, R19 ;  /* 0x00000013000d7213 */ /* 0x000fc80000000000 */
[----:B------:R-:W0:Y:S01]  /*0820*/  I2F.RP R27, R13 ;  /* 0x0000000d001b7306 */ /* 0x000e220000209400 */
[----:B------:R-:W-:-:S07]  /*0830*/  IMAD.MOV.U32 R8, RZ, RZ, RZ ;  /* 0x000000ffff087224 */ /* 0x000fce00078e00ff */
[----:B0-----:R-:W0:Y:S01]  /*0840*/  MUFU.RCP R27, R27 ;  /* 0x0000001b001b7308 */ /* 0x001e220000001000 */
[----:B------:R-:W-:Y:S01]  /*0850*/  IMAD.HI.U32 R25, R9, R25, R8 ;  /* 0x0000001909197227 */ /* 0x000fe200078e0008 */
[----:B0-----:R-:W-:-:S06]  /*0860*/  IADD3 R8, R27, 0xffffffe, RZ ;  /* 0x0ffffffe1b087810 */ /* 0x001fcc0007ffe0ff */
[----:B------:R-:W0:Y:S08]  /*0870*/  I2F.RP R27, R12 ;  /* 0x0000000c001b7306 */ /* 0x000e300000209400 */
[----:B------:R1:W2:Y:S08]  /*0880*/  F2I.FTZ.U32.TRUNC.NTZ R9, R8 ;  /* 0x0000000800097305 */ /* 0x0002b0000021f000 */
[----:B0-----:R-:W0:Y:S01]  /*0890*/  MUFU.RCP R27, R27 ;  /* 0x0000001b001b7308 */ /* 0x001e220000001000 */
[----:B-1----:R-:W-:-:S02]  /*08a0*/  IMAD.MOV.U32 R8, RZ, RZ, RZ ;  /* 0x000000ffff087224 */ /* 0x002fc400078e00ff */
[----:B--2---:R-:W-:-:S04]  /*08b0*/  IMAD.MOV R28, RZ, RZ, -R9 ;  /* 0x000000ffff1c7224 */ /* 0x004fc800078e0a09 */
[----:B------:R-:W-:-:S04]  /*08c0*/  IMAD R29, R28, R13, RZ ;  /* 0x0000000d1c1d7224 */ /* 0x000fc800078e02ff */
[----:B------:R-:W-:Y:S01]  /*08d0*/  IMAD.HI.U32 R5, R9, R29, R8 ;  /* 0x0000001d09057227 */ /* 0x000fe200078e0008 */
[----:B------:R-:W-:Y:S01]  /*08e0*/  MOV R9, R0 ;  /* 0x0000000000097202 */ /* 0x000fe20000000f00 */
[----:B------:R-:W1:Y:S01]  /*08f0*/  LDC.64 R28, c[0x0][0x218] ;  /* 0x00008600ff1c7b82 */ /* 0x000e620000000a00 */
[----:B0-----:R-:W-:-:S03]  /*0900*/  IADD3 R3, R27, 0xffffffe, RZ ;  /* 0x0ffffffe1b037810 */ /* 0x001fc60007ffe0ff */
[----:B------:R-:W-:Y:S01]  /*0910*/  @!P1 IMAD.MOV R9, RZ, RZ, -R9 ;  /* 0x000000ffff099224 */ /* 0x000fe200078e0a09 */
[----:B------:R-:W-:Y:S02]  /*0920*/  ISETP.NE.AND P1, PT, R10, RZ, PT ;  /* 0x000000ff0a00720c */ /* 0x000fe40003f25270 */
[----:B------:R-:W0:Y:S01]  /*0930*/  F2I.FTZ.U32.TRUNC.NTZ R3, R3 ;  /* 0x0000000300037305 */ /* 0x000e22000021f000 */
[----:B------:R-:W-:Y:S01]  /*0940*/  ISETP.NE.AND P0, PT, R11, RZ, PT ;  /* 0x000000ff0b00720c */ /* 0x000fe20003f05270 */
[----:B------:R-:W-:Y:S01]  /*0950*/  IMAD.MOV.U32 R8, RZ, RZ, R22 ;  /* 0x000000ffff087224 */ /* 0x000fe200078e0016 */
[----:B------:R-:W-:-:S03]  /*0960*/  IABS R0, R16 ;  /* 0x0000001000007213 */ /* 0x000fc60000000000 */
[----:B------:R-:W-:Y:S01]  /*0970*/  @!P3 IMAD.MOV R8, RZ, RZ, -R8 ;  /* 0x000000ffff08b224 */ /* 0x000fe200078e0a08 */
[----:B------:R-:W-:-:S04]  /*0980*/  ISETP.GE.AND P3, PT, R17, RZ, PT ;  /* 0x000000ff1100720c */ /* 0x000fc80003f66270 */
[----:B------:R-:W-:Y:S02]  /*0990*/  @!P1 LOP3.LUT R8, RZ, R10, RZ, 0x33, !PT ;  /* 0x0000000aff089212 */ /* 0x000fe400078e33ff */
[----:B------:R-:W-:Y:S02]  /*09a0*/  IABS R10, R14 ;  /* 0x0000000e000a7213 */ /* 0x000fe40000000000 */
[----:B0-----:R-:W-:Y:S01]  /*09b0*/  IADD3 R17, RZ, -R3, RZ ;  /* 0x80000003ff117210 */ /* 0x001fe20007ffe0ff */
[----:B------:R-:W-:Y:S01]  /*09c0*/  IMAD.HI.U32 R25, R25, R0, RZ ;  /* 0x0000000019197227 */ /* 0x000fe200078e00ff */
[----:B------:R-:W-:-:S03]  /*09d0*/  @!P0 LOP3.LUT R9, RZ, R11, RZ, 0x33, !PT ;  /* 0x0000000bff098212 */ /* 0x000fc600078e33ff */
[----:B-1----:R-:W-:-:S04]  /*09e0*/  IMAD.WIDE.U32 R28, R2, 0x4, R28 ;  /* 0x00000004021c7825 */ /* 0x002fc800078e001c */
[----:B------:R-:W-:Y:S02]  /*09f0*/  IMAD.MOV R11, RZ, RZ, -R10 ;  /* 0x000000ffff0b7224 */ /* 0x000fe400078e0a0a */
[----:B------:R-:W-:Y:S02]  /*0a00*/  IMAD R17, R17, R12, RZ ;  /* 0x0000000c11117224 */ /* 0x000fe400078e02ff */
[----:B------:R-:W-:Y:S02]  /*0a10*/  IMAD.MOV.U32 R2, RZ, RZ, RZ ;  /* 0x000000ffff027224 */ /* 0x000fe400078e00ff */
[----:B------:R-:W-:Y:S01]  /*0a20*/  IMAD R11, R25, R11, R0 ;  /* 0x0000000b190b7224 */ /* 0x000fe200078e0200 */
[----:B----4-:R-:W-:Y:S01]  /*0a30*/  IABS R0, R21 ;  /* 0x0000001500007213 */ /* 0x010fe20000000000 */
[----:B------:R-:W-:Y:S01]  /*0a40*/  IMAD.HI.U32 R2, R3, R17, R2 ;  /* 0x0000001103027227 */ /* 0x000fe200078e0002 */
[----:B------:R-:W-:-:S03]  /*0a50*/  IABS R3, R19 ;  /* 0x0000001300037213 */ /* 0x000fc60000000000 */
[----:B------:R-:W-:Y:S01]  /*0a60*/  IMAD.HI.U32 R5, R5, R0, RZ ;  /* 0x0000000005057227 */ /* 0x000fe200078e00ff */
[----:B------:R-:W-:-:S05]  /*0a70*/  IADD3 R3, RZ, -R3, RZ ;  /* 0x80000003ff037210 */ /* 0x000fca0007ffe0ff */
[----:B------:R-:W-:Y:S01]  /*0a80*/  IMAD R0, R5, R3, R0 ;  /* 0x0000000305007224 */ /* 0x000fe200078e0200 */
[----:B------:R-:W-:Y:S02]  /*0a90*/  IABS R5, R20 ;  /* 0x0000001400057213 */ /* 0x000fe40000000000 */
[----:B------:R-:W-:Y:S02]  /*0aa0*/  IABS R3, R18 ;  /* 0x0000001200037213 */ /* 0x000fe40000000000 */
[----:B------:R-:W-:Y:S01]  /*0ab0*/  ISETP.GT.U32.AND P1, PT, R23, R26, PT ;  /* 0x0000001a1700720c */ /* 0x000fe20003f24070 */
[----:B------:R-:W-:-:S04]  /*0ac0*/  IMAD.HI.U32 R2, R2, R5, RZ ;  /* 0x0000000502027227 */ /* 0x000fc800078e00ff */
[----:B------:R-:W-:Y:S01]  /*0ad0*/  IMAD.MOV R3, RZ, RZ, -R3 ;  /* 0x000000ffff037224 */ /* 0x000fe200078e0a03 */
[----:B------:R-:W-:-:S03]  /*0ae0*/  ISETP.GT.U32.AND P2, PT, R24, R11, PT ;  /* 0x0000000b1800720c */ /* 0x000fc60003f44070 */
[----:B------:R-:W-:Y:S01]  /*0af0*/  IMAD R5, R2, R3, R5 ;  /* 0x0000000302057224 */ /* 0x000fe200078e0205 */
[----:B------:R-:W-:-:S04]  /*0b00*/  ISETP.GT.U32.AND P4, PT, R13, R0, PT ;  /* 0x000000000d00720c */ /* 0x000fc80003f84070 */
[----:B------:R-:W-:Y:S01]  /*0b10*/  ISETP.GT.U32.AND P5, PT, R12, R5, PT ;  /* 0x000000050c00720c */ /* 0x000fe20003fa4070 */
[----:B------:R-:W-:-:S04]  /*0b20*/  @!P1 IMAD.IADD R26, R26, 0x1, -R23 ;  /* 0x000000011a1a9824 */ /* 0x000fc800078e0a17 */
[----:B------:R-:W-:Y:S02]  /*0b30*/  @!P2 IADD3 R11, R11, -R24, RZ ;  /* 0x800000180b0ba210 */ /* 0x000fe40007ffe0ff */
[----:B------:R-:W-:Y:S02]  /*0b40*/  ISETP.GT.U32.AND P2, PT, R23, R26, PT ;  /* 0x0000001a1700720c */ /* 0x000fe40003f44070 */
[----:B------:R-:W-:-:S04]  /*0b50*/  @!P4 IMAD.IADD R0, R0, 0x1, -R13 ;  /* 0x000000010000c824 */ /* 0x000fc800078e0a0d */
[----:B------:R-:W-:Y:S01]  /*0b60*/  @!P5 IMAD.IADD R5, R5, 0x1, -R12 ;  /* 0x000000010505d824 */ /* 0x000fe200078e0a0c */
[----:B------:R-:W-:Y:S02]  /*0b70*/  ISETP.GT.U32.AND P4, PT, R24, R11, PT ;  /* 0x0000000b1800720c */ /* 0x000fe40003f84070 */
[----:B------:R-:W-:Y:S02]  /*0b80*/  ISETP.GT.U32.AND P5, PT, R13, R0, PT ;  /* 0x000000000d00720c */ /* 0x000fe40003fa4070 */
[----:B------:R-:W-:Y:S02]  /*0b90*/  ISETP.GT.U32.AND P6, PT, R12, R5, PT ;  /* 0x000000050c00720c */ /* 0x000fe40003fc4070 */
[----:B------:R-:W-:-:S04]  /*0ba0*/  @!P2 IADD3 R26, R26, -R23, RZ ;  /* 0x800000171a1aa210 */ /* 0x000fc80007ffe0ff */
[----:B------:R-:W-:Y:S02]  /*0bb0*/  MOV R3, R26 ;  /* 0x0000001a00037202 */ /* 0x000fe40000000f00 */
[----:B------:R-:W-:Y:S01]  /*0bc0*/  ISETP.GE.AND P0, PT, R16, RZ, PT ;  /* 0x000000ff1000720c */ /* 0x000fe20003f06270 */
[----:B------:R-:W-:Y:S01]  /*0bd0*/  @!P4 IMAD.IADD R11, R11, 0x1, -R24 ;  /* 0x000000010b0bc824 */ /* 0x000fe200078e0a18 */
[----:B------:R-:W-:Y:S01]  /*0be0*/  ISETP.GE.AND P1, PT, R21, RZ, PT ;  /* 0x000000ff1500720c */ /* 0x000fe20003f26270 */
[----:B------:R-:W-:Y:S01]  /*0bf0*/  @!P5 IMAD.IADD R0, R0, 0x1, -R13 ;  /* 0x000000010000d824 */ /* 0x000fe200078e0a0d */
[----:B------:R-:W-:Y:S01]  /*0c00*/  ISETP.GE.AND P2, PT, R20, RZ, PT ;  /* 0x000000ff1400720c */ /* 0x000fe20003f46270 */
[----:B------:R-:W-:Y:S01]  /*0c10*/  @!P6 IMAD.IADD R5, R5, 0x1, -R12 ;  /* 0x000000010505e824 */ /* 0x000fe200078e0a0c */
[----:B------:R-:W-:Y:S01]  /*0c20*/  ISETP.NE.AND P5, PT, R15, RZ, PT ;  /* 0x000000ff0f00720c */ /* 0x000fe20003fa5270 */
[----:B------:R-:W-:Y:S01]  /*0c30*/  @!P3 IMAD.MOV R3, RZ, RZ, -R3 ;  /* 0x000000ffff03b224 */ /* 0x000fe200078e0a03 */
[----:B------:R-:W-:-:S02]  /*0c40*/  ISETP.NE.AND P4, PT, R14, RZ, PT ;  /* 0x000000ff0e00720c */ /* 0x000fc40003f85270 */
[----:B------:R-:W-:Y:S02]  /*0c50*/  ISETP.NE.AND P3, PT, R19, RZ, PT ;  /* 0x000000ff1300720c */ /* 0x000fe40003f65270 */
[----:B------:R-:W-:Y:S01]  /*0c60*/  ISETP.NE.AND P6, PT, R18, RZ, PT ;  /* 0x000000ff1200720c */ /* 0x000fe20003fc5270 */
[----:B------:R-:W-:Y:S01]  /*0c70*/  IMAD.MOV.U32 R10, RZ, RZ, R5 ;  /* 0x000000ffff0a7224 */ /* 0x000fe200078e0005 */
[----:B------:R-:W-:Y:S01]  /*0c80*/  MOV R2, R11 ;  /* 0x0000000b00027202 */ /* 0x000fe20000000f00 */
[----:B------:R-:W-:Y:S02]  /*0c90*/  IMAD.MOV.U32 R11, RZ, RZ, R0 ;  /* 0x000000ffff0b7224 */ /* 0x000fe400078e0000 */
[----:B------:R-:W-:Y:S01]  /*0ca0*/  @!P2 IMAD.MOV R10, RZ, RZ, -R10 ;  /* 0x000000ffff0aa224 */ /* 0x000fe200078e0a0a */
[----:B------:R-:W-:Y:S01]  /*0cb0*/  @!P0 IADD3 R2, -R2, RZ, RZ ;  /* 0x000000ff02028210 */ /* 0x000fe20007ffe1ff */
[----:B------:R-:W-:Y:S01]  /*0cc0*/  @!P1 IMAD.MOV R11, RZ, RZ, -R11 ;  /* 0x000000ffff0b9224 */ /* 0x000fe200078e0a0b */
[----:B------:R-:W-:Y:S01]  /*0cd0*/  @!P5 LOP3.LUT R3, RZ, R15, RZ, 0x33, !PT ;  /* 0x0000000fff03d212 */ /* 0x000fe200078e33ff */
[----:B------:R-:W-:Y:S01]  /*0ce0*/  IMAD.WIDE R28, R4, 0x8, R28 ;  /* 0x00000008041c7825 */ /* 0x000fe200078e021c */
[----:B------:R-:W-:-:S02]  /*0cf0*/  @!P4 LOP3.LUT R2, RZ, R14, RZ, 0x33, !PT ;  /* 0x0000000eff02c212 */ /* 0x000fc400078e33ff */
[----:B------:R-:W-:Y:S02]  /*0d00*/  @!P3 LOP3.LUT R11, RZ, R19, RZ, 0x33, !PT ;  /* 0x00000013ff0bb212 */ /* 0x000fe400078e33ff */
[----:B------:R-:W-:Y:S01]  /*0d10*/  @!P6 LOP3.LUT R10, RZ, R18, RZ, 0x33, !PT ;  /* 0x00000012ff0ae212 */ /* 0x000fe200078e33ff */
[----:B------:R-:W-:Y:S04]  /*0d20*/  STG.E.64 desc[UR4][R28.64], R6 ;  /* 0x000000061c007986 */ /* 0x000fe8000c101b04 */
[----:B------:R-:W-:Y:S04]  /*0d30*/  STG.E.64 desc[UR4][R28.64+0x400], R8 ;  /* 0x000400081c007986 */ /* 0x000fe8000c101b04 */
[----:B------:R-:W-:Y:S04]  /*0d40*/  STG.E.64 desc[UR4][R28.64+0x800], R2 ;  /* 0x000800021c007986 */ /* 0x000fe8000c101b04 */
[----:B------:R-:W-:Y:S01]  /*0d50*/  STG.E.64 desc[UR4][R28.64+0xc00], R10 ;  /* 0x000c000a1c007986 */ /* 0x000fe2000c101b04 */
[----:B------:R-:W-:Y:S05]  /*0d60*/  EXIT ;  /* 0x000000000000794d */ /* 0x000fea0003800000 */
.L_x_22454:
[----:B------:R-:W0:Y:S01]  /*0d70*/  S2R R3, SR_TID.X ;  /* 0x0000000000037919 */ /* 0x000e220000002100 */
[----:B------:R-:W-:Y:S01]  /*0d80*/  IMAD.MOV.U32 R4, RZ, RZ, RZ ;  /* 0x000000ffff047224 */ /* 0x000fe200078e00ff */
[----:B0-----:R-:W-:Y:S02]  /*0d90*/  ISETP.GE.AND P0, PT, R3, R0, PT ;  /* 0x000000000300720c */ /* 0x001fe40003f06270 */
[----:B------:R-:W-:-:S11]  /*0da0*/  MOV R25, R3 ;  /* 0x0000000300197202 */ /* 0x000fd60000000f00 */
[----:B------:R-:W-:Y:S01]  /*0db0*/  @!P0 IMAD.IADD R5, R2, 0x1, R25 ;  /* 0x0000000102058824 */ /* 0x000fe200078e0219 */
[----:B------:R-:W0:Y:S01]  /*0dc0*/  @!P0 LDC.64 R14, c[0x0][0x220] ;  /* 0x00008800ff0e8b82 */ /* 0x000e220000000a00 */
[----:B------:R-:W-:-:S05]  /*0dd0*/  @!P0 VIADD R25, R25, 0x80 ;  /* 0x0000008019198836 */ /* 0x000fca0000000000 */
[C---:B------:R-:W-:Y:S02]  /*0de0*/  ISETP.GE.AND P1, PT, R25.reuse, R0, PT ;  /* 0x000000001900720c */ /* 0x040fe40003f26270 */
[----:B------:R-:W1:Y:S11]  /*0df0*/  @!P0 LDC.64 R18, c[0x0][0x228] ;  /* 0x00008a00ff128b82 */ /* 0x000e760000000a00 */
[----:B------:R-:W-:Y:S01]  /*0e00*/  @!P1 IADD3 R21, R2, R25, RZ ;  /* 0x0000001902159210 */ /* 0x000fe20007ffe0ff */
[----:B------:R-:W-:Y:S01]  /*0e10*/  @!P1 VIADD R25, R25, 0x80 ;  /* 0x0000008019199836 */ /* 0x000fe20000000000 */
[----:B------:R-:W2:Y:S01]  /*0e20*/  @!P1 LDC.64 R10, c[0x0][0x220] ;  /* 0x00008800ff0a9b82 */ /* 0x000ea20000000a00 */
[----:B0-----:R-:W-:-:S03]  /*0e30*/  @!P0 IMAD.WIDE.U32 R14, R5, 0x4, R14 ;  /* 0x00000004050e8825 */ /* 0x001fc600078e000e */
[----:B------:R-:W-:-:S04]  /*0e40*/  ISETP.GE.AND P2, PT, R25, R0, PT ;  /* 0x000000001900720c */ /* 0x000fc80003f46270 */
[----:B------:R-:W0:Y:S01]  /*0e50*/  @!P1 LDC.64 R6, c[0x0][0x228] ;  /* 0x00008a00ff069b82 */ /* 0x000e220000000a00 */
[----:B------:R3:W5:Y:S08]  /*0e60*/  @!P0 LDG.E R4, desc[UR4][R14.64] ;  /* 0x000000040e048981 */ /* 0x000770000c1e1900 */
[----:B------:R-:W4:Y:S01]  /*0e70*/  @!P2 LDC.64 R12, c[0x0][0x220] ;  /* 0x00008800ff0cab82 */ /* 0x000f220000000a00 */
[----:B------:R-:W-:-:S02]  /*0e80*/  @!P2 IMAD.IADD R9, R2, 0x1, R25 ;  /* 0x000000010209a824 */ /* 0x000fc400078e0219 */
[----:B------:R-:W-:-:S05]  /*0e90*/  @!P2 VIADD R25, R25, 0x80 ;  /* 0x000000801919a836 */ /* 0x000fca0000000000 */
[----:B------:R-:W-:Y:S01]  /*0ea0*/  ISETP.GE.AND P3, PT, R25, R0, PT ;  /* 0x000000001900720c */ /* 0x000fe20003f66270 */
[----:B-1----:R-:W-:Y:S01]  /*0eb0*/  @!P0 IMAD.WIDE.U32 R18, R5, 0x4, R18 ;  /* 0x0000000405128825 */ /* 0x002fe200078e0012 */
[----:B------:R-:W-:-:S03]  /*0ec0*/  HFMA2.MMA R5, -RZ, RZ, 0, 0 ;  /* 0x00000000ff057435 */ /* 0x000fc600000001ff */
[C---:B--2---:R-:W-:Y:S02]  /*0ed0*/  @!P1 IMAD.WIDE.U32 R16, R21.reuse, 0x4, R10 ;  /* 0x0000000415109825 */ /* 0x044fe400078e000a */
[----:B------:R-:W1:Y:S02]  /*0ee0*/  @!P2 LDC.64 R10, c[0x0][0x228] ;  /* 0x00008a00ff0aab82 */ /* 0x000e640000000a00 */
[----:B0-----:R-:W-:-:S06]  /*0ef0*/  @!P1 IMAD.WIDE.U32 R20, R21, 0x4, R6 ;  /* 0x0000000415149825 */ /* 0x001fcc00078e0006 */
[----:B---3--:R-:W0:Y:S01]  /*0f00*/  @!P3 LDC.64 R14, c[0x0][0x220] ;  /* 0x00008800ff0ebb82 */ /* 0x008e220000000a00 */
[----:B----4-:R-:W-:Y:S01]  /*0f10*/  @!P2 IMAD.WIDE.U32 R26, R9, 0x4, R12 ;  /* 0x00000004091aa825 */ /* 0x010fe200078e000c */
[----:B------:R2:W5:Y:S01]  /*0f20*/  @!P0 LDG.E R5, desc[UR4][R18.64] ;  /* 0x0000000412058981 */ /* 0x000562000c1e1900 */
[----:B------:R-:W-:-:S05]  /*0f30*/  CS2R R6, SRZ ;  /* 0x0000000000067805 */ /* 0x000fca000001ff00 */
[----:B------:R-:W3:Y:S01]  /*0f40*/  @!P3 LDC.64 R12, c[0x0][0x228] ;  /* 0x00008a00ff0cbb82 */ /* 0x000ee20000000a00 */
[----:B------:R0:W5:Y:S01]  /*0f50*/  @!P1 LDG.E R6, desc[UR4][R16.64] ;  /* 0x0000000410069981 */ /* 0x000162000c1e1900 */
[----:B--2---:R-:W-:-:S03]  /*0f60*/  @!P3 IMAD.IADD R19, R2, 0x1, R25 ;  /* 0x000000010213b824 */ /* 0x004fc600078e0219 */
[----:B------:R2:W5:Y:S01]  /*0f70*/  @!P1 LDG.E R7, desc[UR4][R20.64] ;  /* 0x0000000414079981 */ /* 0x000562000c1e1900 */
[----:B------:R-:W-:-:S05]  /*0f80*/  @!P3 VIADD R25, R25, 0x80 ;  /* 0x000000801919b836 */ /* 0x000fca0000000000 */
[----:B------:R-:W-:Y:S01]  /*0f90*/  ISETP.GE.AND P1, PT, R25, R0, PT ;  /* 0x000000001900720c */ /* 0x000fe20003f26270 */
[----:B-1----:R-:W-:Y:S01]  /*0fa0*/  @!P2 IMAD.WIDE.U32 R28, R9, 0x4, R10 ;  /* 0x00000004091ca825 */ /* 0x002fe200078e000a */
[----:B------:R-:W-:Y:S01]  /*0fb0*/  HFMA2.MMA R9, -RZ, RZ, 0, 0 ;  /* 0x00000000ff097435 */ /* 0x000fe200000001ff */
[----:B------:R-:W-:Y:S02]  /*0fc0*/  MOV R8, RZ ;  /* 0x000000ff00087202 */ /* 0x000fe40000000f00 */
[----:B0-----:R-:W-:-:S04]  /*0fd0*/  @!P3 IMAD.WIDE.U32 R16, R19, 0x4, R14 ;  /* 0x000000041310b825 */ /* 0x001fc800078e000e */
[----:B------:R-:W5:Y:S01]  /*0fe0*/  @!P2 LDG.E R8, desc[UR4][R26.64] ;  /* 0x000000041a08a981 */ /* 0x000f62000c1e1900 */
[----:B---3--:R-:W-:-:S03]  /*0ff0*/  @!P3 IMAD.WIDE.U32 R18, R19, 0x4, R12 ;  /* 0x000000041312b825 */ /* 0x008fc600078e000c */
[----:B------:R-:W0:Y:S01]  /*1000*/  @!P1 LDC.64 R22, c[0x0][0x220] ;  /* 0x00008800ff169b82 */ /* 0x000e220000000a00 */
[----:B------:R-:W5:Y:S01]  /*1010*/  @!P2 LDG.E R9, desc[UR4][R28.64] ;  /* 0x000000041c09a981 */ /* 0x000f62000c1e1900 */
[----:B------:R-:W-:Y:S02]  /*1020*/  @!P1 IMAD.IADD R13, R2, 0x1, R25 ;  /* 0x00000001020d9824 */ /* 0x000fe400078e0219 */
[----:B------:R-:W-:-:S04]  /*1030*/  @!P1 VIADD R25, R25, 0x80 ;  /* 0x0000008019199836 */ /* 0x000fc80000000000 */
[----:B------:R-:W1:Y:S01]  /*1040*/  @!P1 LDC.64 R14, c[0x0][0x228] ;  /* 0x00008a00ff0e9b82 */ /* 0x000e620000000a00 */
[----:B------:R-:W-:Y:S02]  /*1050*/  ISETP.GE.AND P2, PT, R25, R0, PT ;  /* 0x000000001900720c */ /* 0x000fe40003f46270 */
[----:B------:R-:W-:-:S06]  /*1060*/  CS2R R10, SRZ ;  /* 0x00000000000a7805 */ /* 0x000fcc000001ff00 */
[----:B------:R3:W5:Y:S01]  /*1070*/  @!P3 LDG.E R10, desc[UR4][R16.64] ;  /* 0x00000004100ab981 */ /* 0x000762000c1e1900 */
[----:B------:R-:W-:Y:S01]  /*1080*/  MOV R12, RZ ;  /* 0x000000ff000c7202 */ /* 0x000fe20000000f00 */
[----:B--2---:R-:W-:Y:S02]  /*1090*/  HFMA2.MMA R20, -RZ, RZ, 0, 0 ;  /* 0x00000000ff147435 */ /* 0x004fe400000001ff */
[----:B------:R2:W5:Y:S01]  /*10a0*/  @!P3 LDG.E R11, desc[UR4][R18.64] ;  /* 0x00000004120bb981 */ /* 0x000562000c1e1900 */
[----:B---3--:R-:W3:Y:S01]  /*10b0*/  @!P2 LDC.64 R16, c[0x0][0x220] ;  /* 0x00008800ff10ab82 */ /* 0x008ee20000000a00 */
[----:B0-----:R-:W-:-:S04]  /*10c0*/  @!P1 IMAD.WIDE.U32 R22, R13, 0x4, R22 ;  /* 0x000000040d169825 */ /* 0x001fc800078e0016 */
[----:B-1----:R-:W-:Y:S01]  /*10d0*/  @!P1 IMAD.WIDE.U32 R14, R13, 0x4, R14 ;  /* 0x000000040d0e9825 */ /* 0x002fe200078e000e */
[----:B------:R-:W5:Y:S02]  /*10e0*/  @!P1 LDG.E R12, desc[UR4][R22.64] ;  /* 0x00000004160c9981 */ /* 0x000f64000c1e1900 */
[----:B--2---:R-:W0:Y:S01]  /*10f0*/  @!P2 LDC.64 R18, c[0x0][0x228] ;  /* 0x00008a00ff12ab82 */ /* 0x004e220000000a00 */
[----:B------:R-:W-:Y:S02]  /*1100*/  IMAD.MOV.U32 R13, RZ, RZ, RZ ;  /* 0x000000ffff0d7224 */ /* 0x000fe400078e00ff */
[----:B------:R-:W-:Y:S02]  /*1110*/  @!P2 IMAD.IADD R21, R2, 0x1, R25 ;  /* 0x000000010215a824 */ /* 0x000fe400078e0219 */
[----:B------:R-:W-:Y:S02]  /*1120*/  @!P2 VIADD R25, R25, 0x80 ;  /* 0x000000801919a836 */ /* 0x000fe40000000000 */
[----:B------:R1:W5:Y:S03]  /*1130*/  @!P1 LDG.E R13, desc[UR4][R14.64] ;  /* 0x000000040e0d9981 */ /* 0x000366000c1e1900 */
[----:B------:R-:W-:Y:S01]  /*1140*/  ISETP.GE.AND P1, PT, R25, R0, PT ;  /* 0x000000001900720c */ /* 0x000fe20003f26270 */
[----:B---3--:R-:W-:-:S05]  /*1150*/  @!P2 IMAD.WIDE.U32 R16, R21, 0x4, R16 ;  /* 0x000000041510a825 */ /* 0x008fca00078e0010 */
[----:B------:R2:W5:Y:S07]  /*1160*/  @!P2 LDG.E R20, desc[UR4][R16.64] ;  /* 0x000000041014a981 */ /* 0x00056e000c1e1900 */
[----:B-1----:R-:W1:Y:S08]  /*1170*/  @!P1 LDC.64 R14, c[0x0][0x220] ;  /* 0x00008800ff0e9b82 */ /* 0x002e700000000a00 */
[----:B--2---:R-:W2:Y:S01]  /*1180*/  @!P1 LDC.64 R16, c[0x0][0x228] ;  /* 0x00008a00ff109b82 */ /* 0x004ea20000000a00 */
[----:B------:R-:W-:Y:S01]  /*1190*/  @!P1 IADD3 R23, R2, R25, RZ ;  /* 0x0000001902179210 */ /* 0x000fe20007ffe0ff */
[----:B------:R-:W-:Y:S01]  /*11a0*/  IMAD.MOV.U32 R22, RZ, RZ, RZ ;  /* 0x000000ffff167224 */ /* 0x000fe200078e00ff */
[----:B------:R-:W-:-:S03]  /*11b0*/  @!P1 IADD3 R25, R25, 0x80, RZ ;  /* 0x0000008019199810 */ /* 0x000fc60007ffe0ff */
[----:B-1----:R-:W-:-:S05]  /*11c0*/  @!P1 IMAD.WIDE.U32 R14, R23, 0x4, R14 ;  /* 0x00000004170e9825 */ /* 0x002fca00078e000e */
[----:B------:R1:W5:Y:S01]  /*11d0*/  @!P1 LDG.E R22, desc[UR4][R14.64] ;  /* 0x000000040e169981 */ /* 0x000362000c1e1900 */
[----:B--2---:R-:W-:-:S04]  /*11e0*/  @!P1 IMAD.WIDE.U32 R16, R23, 0x4, R16 ;  /* 0x0000000417109825 */ /* 0x004fc800078e0010 */
[----:B------:R-:W-:-:S06]  /*11f0*/  IMAD.MOV.U32 R23, RZ, RZ, RZ ;  /* 0x000000ffff177224 */ /* 0x000fcc00078e00ff */
[----:B------:R-:W5:Y:S01]  /*1200*/  @!P1 LDG.E R23, desc[UR4][R16.64] ;  /* 0x0000000410179981 */ /* 0x000f62000c1e1900 */
[----:B------:R-:W-:Y:S01]  /*1210*/  ISETP.GE.AND P1, PT, R25, R0, PT ;  /* 0x000000001900720c */ /* 0x000fe20003f26270 */
[----:B0-----:R-:W-:-:S04]  /*1220*/  @!P2 IMAD.WIDE.U32 R18, R21, 0x4, R18 ;  /* 0x000000041512a825 */ /* 0x001fc800078e0012 */
[----:B------:R-:W-:-:S06]  /*1230*/  IMAD.MOV.U32 R21, RZ, RZ, RZ ;  /* 0x000000ffff157224 */ /* 0x000fcc00078e00ff */
[----:B------:R0:W5:Y:S02]  /*1240*/  @!P2 LDG.E R21, desc[UR4][R18.64] ;  /* 0x000000041215a981 */ /* 0x000164000c1e1900 */
[----:B-1----:R-:W1:Y:S08]  /*1250*/  @!P1 LDC.64 R14, c[0x0][0x228] ;  /* 0x00008a00ff0e9b82 */ /* 0x002e700000000a00 */
[----:B0-----:R-:W0:Y:S01]  /*1260*/  @!P1 LDC.64 R18, c[0x0][0x220] ;  /* 0x00008800ff129b82 */ /* 0x001e220000000a00 */
[----:B------:R-:W-:-:S02]  /*1270*/  @!P1 IMAD.IADD R25, R2, 0x1, R25 ;  /* 0x0000000102199824 */ /* 0x000fc400078e0219 */
[----:B------:R-:W-:Y:S02]  /*1280*/  IMAD.MOV.U32 R24, RZ, RZ, RZ ;  /* 0x000000ffff187224 */ /* 0x000fe400078e00ff */
[----:B-1----:R-:W-:-:S04]  /*1290*/  @!P1 IMAD.WIDE.U32 R14, R25, 0x4, R14 ;  /* 0x00000004190e9825 */ /* 0x002fc800078e000e */
[----:B0-----:R-:W-:Y:S01]  /*12a0*/  @!P1 IMAD.WIDE.U32 R18, R25, 0x4, R18 ;  /* 0x0000000419129825 */ /* 0x001fe200078e0012 */
[----:B------:R-:W-:-:S04]  /*12b0*/  MOV R25, RZ ;  /* 0x000000ff00197202 */ /* 0x000fc80000000f00 */
[----:B------:R0:W5:Y:S04]  /*12c0*/  @!P1 LDG.E R24, desc[UR4][R18.64] ;  /* 0x0000000412189981 */ /* 0x000168000c1e1900 */
[----:B------:R0:W5:Y:S01]  /*12d0*/  @!P1 LDG.E R25, desc[UR4][R14.64] ;  /* 0x000000040e199981 */ /* 0x000162000c1e1900 */
[----:B------:R-:W-:Y:S04]  /*12e0*/  BSSY B0, `(.L_x_22455) ;  /* 0x0000018000007945 */ /* 0x000fe80003800000 */
[----:B------:R-:W-:Y:S05]  /*12f0*/  @P0 BRA `(.L_x_22456) ;  /* 0x0000000000580947 */ /* 0x000fea0003800000 */
[-C--:B-----5:R-:W-:Y:S02]  /*1300*/  IABS R16, R5.reuse ;  /* 0x0000000500107213 */ /* 0x0a0fe40000000000 */
[----:B0-----:R-:W-:Y:S02]  /*1310*/  IABS R18, R5 ;  /* 0x0000000500127213 */ /* 0x001fe40000000000 */
        /* <DEDUP_REMOVED lines=8> */
[----:B------:R-:W-:-:S04]  /*13a0*/  IMAD.HI.U32 R15, R15, R19, R14 ;  /* 0x000000130f0f7227 */ /* 0x000fc800078e000e */
[----:B------:R-:W-:Y:S01]  /*13b0*/  IMAD.MOV R19, RZ, RZ, -R18 ;  /* 0x000000ffff137224 */ /* 0x000fe200078e0a12 */
[----:B------:R-:W-:-:S05]  /*13c0*/  IABS R18, R4 ;  /* 0x0000000400127213 */ /* 0x000fca0000000000 */
[----:B------:R-:W-:-:S04]  /*13d0*/  IMAD.HI.U32 R15, R15, R18, RZ ;  /* 0x000000120f0f7227 */ /* 0x000fc800078e00ff */
[----:B------:R-:W-:-:S05]  /*13e0*/  IMAD R14, R15, R19, R18 ;  /* 0x000000130f0e7224 */ /* 0x000fca00078e0212 */
[----:B------:R-:W-:-:S13]  /*13f0*/  ISETP.GT.U32.AND P1, PT, R16, R14, PT ;  /* 0x0000000e1000720c */ /* 0x000fda0003f24070 */
[----:B------:R-:W-:-:S05]  /*1400*/  @!P1 IMAD.IADD R14, R14, 0x1, -R16 ;  /* 0x000000010e0e9824 */ /* 0x000fca00078e0a10 */
[----:B------:R-:W-:-:S13]  /*1410*/  ISETP.GT.U32.AND P1, PT, R16, R14, PT ;  /* 0x0000000e1000720c */ /* 0x000fda0003f24070 */
[----:B------:R-:W-:Y:S02]  /*1420*/  @!P1 IADD3 R14, R14, -R16, RZ ;  /* 0x800000100e0e9210 */ /* 0x000fe40007ffe0ff */
[----:B------:R-:W-:-:S03]  /*1430*/  ISETP.NE.AND P1, PT, R5, RZ, PT ;  /* 0x000000ff0500720c */ /* 0x000fc60003f25270 */
[----:B------:R-:W-:-:S10]  /*1440*/  @!P2 IMAD.MOV R14, RZ, RZ, -R14 ;  /* 0x000000ffff0ea224 */ /* 0x000fd400078e0a0e */
[----:B------:R-:W-:-:S07]  /*1450*/  @!P1 LOP3.LUT R14, RZ, R5, RZ, 0x33, !PT ;  /* 0x00000005ff0e9212 */ /* 0x000fce00078e33ff */
.L_x_22456:
[----:B------:R-:W-:Y:S05]  /*1460*/  BSYNC B0 ;  /* 0x0000000000007941 */ /* 0x000fea0003800000 */
.L_x_22455:
        /* <DEDUP_REMOVED lines=27> */
.L_x_22458:
[----:B------:R-:W-:Y:S05]  /*1620*/  BSYNC B0 ;  /* 0x0000000000007941 */ /* 0x000fea0003800000 */
.L_x_22457:
        /* <DEDUP_REMOVED lines=8> */
[----:B0-----:R-:W-:-:S02]  /*16b0*/  IADD3 R4, R16, 0xffffffe, RZ ;  /* 0x0ffffffe10047810 */ /* 0x001fc40007ffe0ff */
[----:B------:R-:W-:-:S04]  /*16c0*/  IABS R16, R8 ;  /* 0x0000000800107213 */ /* 0x000fc80000000000 */
        /* <DEDUP_REMOVED lines=17> */
.L_x_22460:
[----:B------:R-:W-:Y:S05]  /*17e0*/  BSYNC B0 ;  /* 0x0000000000007941 */ /* 0x000fea0003800000 */
.L_x_22459:
        /* <DEDUP_REMOVED lines=10> */
[----:B0-----:R-:W-:Y:S02]  /*1890*/  IADD3 R4, R9, 0xffffffe, RZ ;  /* 0x0ffffffe09047810 */ /* 0x001fe40007ffe0ff */
[----:B------:R-:W-:-:S04]  /*18a0*/  IADD3 R9, RZ, -R18, RZ ;  /* 0x80000012ff097210 */ /* 0x000fc80007ffe0ff */
        /* <DEDUP_REMOVED lines=15> */
.L_x_22462:
[----:B------:R-:W-:Y:S05]  /*19a0*/  BSYNC B0 ;  /* 0x0000000000007941 */ /* 0x000fea0003800000 */
.L_x_22461:
[----:B------:R-:W0:Y:S01]  /*19b0*/  @!P0 LDC.64 R4, c[0x0][0x218] ;  /* 0x00008600ff048b82 */ /* 0x000e220000000a00 */
[C---:B------:R-:W-:Y:S01]  /*19c0*/  VIADD R9, R3.reuse, 0x200 ;  /* 0x0000020003097836 */ /* 0x040fe20000000000 */
[----:B------:R-:W-:Y:S01]  /*19d0*/  IADD3 R11, R3, 0x280, RZ ;  /* 0x00000280030b7810 */ /* 0x000fe20007ffe0ff */
[----:B------:R-:W-:Y:S03]  /*19e0*/  BSSY B0, `(.L_x_22463) ;  /* 0x0000021000007945 */ /* 0x000fe60003800000 */
        /* <DEDUP_REMOVED lines=16> */
[----:B0-----:R-:W-:Y:S01]  /*1af0*/  HFMA2.MMA R4, -RZ, RZ, 0, 0 ;  /* 0x00000000ff047435 */ /* 0x001fe200000001ff */
[----:B-1----:R-:W-:-:S04]  /*1b00*/  IMAD.MOV R18, RZ, RZ, -R5 ;  /* 0x000000ffff127224 */ /* 0x002fc800078e0a05 */
[----:B------:R-:W-:-:S05]  /*1b10*/  IMAD R17, R18, R11, RZ ;  /* 0x0000000b12117224 */ /* 0x000fca00078e02ff */
        /* <DEDUP_REMOVED lines=13> */
.L_x_22464:
[----:B------:R-:W-:Y:S05]  /*1bf0*/  BSYNC B0 ;  /* 0x0000000000007941 */ /* 0x000fea0003800000 */
.L_x_22463:
[----:B------:R-:W-:Y:S04]  /*1c00*/  BSSY B0, `(.L_x_22465) ;  /* 0x0000019000007945 */ /* 0x000fe80003800000 */
[----:B------:R-:W-:Y:S05]  /*1c10*/  @P3 BRA `(.L_x_22466) ;  /* 0x00000000005c3947 */ /* 0x000fea0003800000 */
[----:B------:R-:W-:Y:S02]  /*1c20*/  IABS R12, R21 ;  /* 0x00000015000c7213 */ /* 0x000fe40000000000 */
        /* <DEDUP_REMOVED lines=22> */
.L_x_22466:
[----:B------:R-:W-:Y:S05]  /*1d90*/  BSYNC B0 ;  /* 0x0000000000007941 */ /* 0x000fea0003800000 */
.L_x_22465:
        /* <DEDUP_REMOVED lines=26> */
.L_x_22468:
[----:B------:R-:W-:Y:S05]  /*1f40*/  BSYNC B0 ;  /* 0x0000000000007941 */ /* 0x000fea0003800000 */
.L_x_22467:
        /* <DEDUP_REMOVED lines=24> */
.L_x_22470:
[----:B------:R-:W-:Y:S05]  /*20d0*/  BSYNC B0 ;  /* 0x0000000000007941 */ /* 0x000fea0003800000 */
.L_x_22469:
[----:B------:R-:W-:Y:S01]  /*20e0*/  @!P0 MOV R3, R15 ;  /* 0x0000000f00038202 */ /* 0x000fe20000000f00 */
[----:B------:R0:W-:Y:S01]  /*20f0*/  @!P0 STG.E desc[UR4][R8.64], R14 ;  /* 0x0000000e08008986 */ /* 0x0001e2000c101904 */
        /* <DEDUP_REMOVED lines=16> */
.L_x_22473:
[----:B------:R-:W-:-:S13]  /*2200*/  ISETP.GE.AND P0, PT, R3, R0, PT ;  /* 0x000000000300720c */ /* 0x000fda0003f06270 */
[----:B------:R-:W-:Y:S05]  /*2210*/  @P0 BRA `(.L_x_22475) ;  /* 0x0000000000300947 */ /* 0x000fea0003800000 */
[----:B0-----:R-:W0:Y:S01]  /*2220*/  LDC.64 R6, c[0x0][0x218] ;  /* 0x00008600ff067b82 */ /* 0x001e220000000a00 */
[----:B------:R-:W-:Y:S01]  /*2230*/  IMAD.IADD R5, R2, 0x1, R3 ;  /* 0x0000000102057824 */ /* 0x000fe200078e0203 */
[----:B------:R-:W-:-:S03]  /*2240*/  IADD3 R3, R3, 0x80, RZ ;  /* 0x0000008003037810 */ /* 0x000fc60007ffe0ff */
[----:B0-----:R-:W-:-:S05]  /*2250*/  IMAD.WIDE.U32 R6, R5, 0x4, R6 ;  /* 0x0000000405067825 */ /* 0x001fca00078e0006 */
[----:B------:R1:W-:Y:S02]  /*2260*/  STG.E desc[UR4][R6.64], R10 ;  /* 0x0000000a06007986 */ /* 0x0003e4000c101904 */
.L_x_22474:
[----:B------:R-:W-:-:S13]  /*2270*/  ISETP.GE.AND P0, PT, R3, R0, PT ;  /* 0x000000000300720c */ /* 0x000fda0003f06270 */
[----:B------:R-:W-:Y:S05]  /*2280*/  @P0 BRA `(.L_x_22476) ;  /* 0x0000000000340947 */ /* 0x000fea0003800000 */
[----:B01----:R-:W0:Y:S01]  /*2290*/  LDC.64 R6, c[0x0][0x218] ;  /* 0x00008600ff067b82 */ /* 0x003e220000000a00 */
[----:B------:R-:W-:Y:S02]  /*22a0*/  IMAD.IADD R5, R2, 0x1, R3 ;  /* 0x0000000102057824 */ /* 0x000fe400078e0203 */
[----:B------:R-:W-:Y:S02]  /*22b0*/  VIADD R3, R3, 0x80 ;  /* 0x0000008003037836 */ /* 0x000fe40000000000 */
[----:B0-----:R-:W-:-:S05]  /*22c0*/  IMAD.WIDE.U32 R6, R5, 0x4, R6 ;  /* 0x0000000405067825 */ /* 0x001fca00078e0006 */
[----:B------:R1:W-:Y:S02]  /*22d0*/  STG.E desc[UR4][R6.64], R11 ;  /* 0x0000000b06007986 */ /* 0x0003e4000c101904 */
.L_x_22475:
[----:B------:R-:W-:-:S13]  /*22e0*/  ISETP.GE.AND P0, PT, R3, R0, PT ;  /* 0x000000000300720c */ /* 0x000fda0003f06270 */
[----:B------:R-:W-:Y:S05]  /*22f0*/  @P0 BREAK B1 ;  /* 0x0000000000010942 */ /* 0x000fea0003800000 */
[----:B------:R-:W-:Y:S05]  /*2300*/  @P0 BRA `(.L_x_22477) ;  /* 0x0000000000300947 */ /* 0x000fea0003800000 */
[----:B01----:R-:W0:Y:S01]  /*2310*/  LDC.64 R6, c[0x0][0x218] ;  /* 0x00008600ff067b82 */ /* 0x003e220000000a00 */
[----:B------:R-:W-:Y:S01]  /*2320*/  IADD3 R5, R2, R3, RZ ;  /* 0x0000000302057210 */ /* 0x000fe20007ffe0ff */
[----:B------:R-:W-:-:S04]  /*2330*/  VIADD R3, R3, 0x80 ;  /* 0x0000008003037836 */ /* 0x000fc80000000000 */
[----:B0-----:R-:W-:-:S05]  /*2340*/  IMAD.WIDE.U32 R6, R5, 0x4, R6 ;  /* 0x0000000405067825 */ /* 0x001fca00078e0006 */
[----:B------:R2:W-:Y:S02]  /*2350*/  STG.E desc[UR4][R6.64], R12 ;  /* 0x0000000c06007986 */ /* 0x0005e4000c101904 */
.L_x_22476:
[----:B------:R-:W-:Y:S05]  /*2360*/  BSYNC B1 ;  /* 0x0000000000017941 */ /* 0x000fea0003800000 */
.L_x_22472:
[----:B------:R-:W-:-:S13]  /*2370*/  ISETP.GE.AND P0, PT, R3, R0, PT ;  /* 0x000000000300720c */ /* 0x000fda0003f06270 */
[----:B012---:R-:W0:Y:S01]  /*2380*/  @!P0 LDC.64 R6, c[0x0][0x218] ;  /* 0x00008600ff068b82 */ /* 0x007e220000000a00 */
[----:B------:R-:W-:Y:S01]  /*2390*/  @!P0 IADD3 R5, R2, R3, RZ ;  /* 0x0000000302058210 */ /* 0x000fe20007ffe0ff */
[----:B------:R-:W-:-:S04]  /*23a0*/  @!P0 VIADD R3, R3, 0x80 ;  /* 0x0000008003038836 */ /* 0x000fc80000000000 */
[----:B0-----:R-:W-:-:S05]  /*23b0*/  @!P0 IMAD.WIDE.U32 R6, R5, 0x4, R6 ;  /* 0x0000000405068825 */ /* 0x001fca00078e0006 */
[----:B------:R2:W-:Y:S02]  /*23c0*/  @!P0 STG.E desc[UR4][R6.64], R13 ;  /* 0x0000000d06008986 */ /* 0x0005e4000c101904 */
.L_x_22477:
[----:B------:R-:W-:Y:S05]  /*23d0*/  BSYNC B0 ;  /* 0x0000000000007941 */ /* 0x000fea0003800000 */
.L_x_22471:
[----:B------:R-:W-:Y:S05]  /*23e0*/  WARPSYNC.ALL ;  /* 0x0000000000007948 */ /* 0x000fea0003800000 */
[----:B------:R-:W-:-:S13]  /*23f0*/  ISETP.GE.AND P0, PT, R3, R0, PT ;  /* 0x000000000300720c */ /* 0x000fda0003f06270 */
[----:B------:R-:W-:Y:S05]  /*2400*/  @P0 EXIT ;  /* 0x000000000000094d */ /* 0x000fea0003800000 */
[----:B012---:R-:W0:Y:S01]  /*2410*/  LDC.64 R6, c[0x0][0x218] ;  /* 0x00008600ff067b82 */ /* 0x007e220000000a00 */
[----:B------:R-:W-:-:S05]  /*2420*/  IADD3 R3, R2, R3, RZ ;  /* 0x0000000302037210 */ /* 0x000fca0007ffe0ff */
[----:B0-----:R-:W-:-:S05]  /*2430*/  IMAD.WIDE.U32 R2, R3, 0x4, R6 ;  /* 0x0000000403027825 */ /* 0x001fca00078e0006 */
[----:B------:R-:W-:Y:S01]  /*2440*/  STG.E desc[UR4][R2.64], R4 ;  /* 0x0000000402007986 */ /* 0x000fe2000c101904 */
[----:B------:R-:W-:Y:S05]  /*2450*/  EXIT ;  /* 0x000000000000794d */ /* 0x000fea0003800000 */
.L_x_22478:
        /* <DEDUP_REMOVED lines=10> */
.L_x_57427:


//--------------------- .text._ZN2at6native29vectorized_elementwise_kernelILi4ENS0_13BinaryFunctorIiiiZZZNS0_16fmod_kernel_cudaERNS_18TensorIteratorBaseEENKUlvE_clEvENKUlvE1_clEvEUliiE_EESt5arrayIPcLm3EEEEviT0_T1_ --------------------------
	.section	.text._ZN2at6native29vectorized_elementwise_kernelILi4ENS0_13BinaryFunctorIiiiZZZNS0_16fmod_kernel_cudaERNS_18TensorIteratorBaseEENKUlvE_clEvENKUlvE1_clEvEUliiE_EESt5arrayIPcLm3EEEEviT0_T1_,"ax",@progbits
	.align	128
        .global         _ZN2at6native29vectorized_elementwise_kernelILi4ENS0_13BinaryFunctorIiiiZZZNS0_16fmod_kernel_cudaERNS_18TensorIteratorBaseEENKUlvE_clEvENKUlvE1_clEvEUliiE_EESt5arrayIPcLm3EEEEviT0_T1_
        .type           _ZN2at6native29vectorized_elementwise_kernelILi4ENS0_13BinaryFunctorIiiiZZZNS0_16fmod_kernel_cudaERNS_18TensorIteratorBaseEENKUlvE_clEvENKUlvE1_clEvEUliiE_EESt5arrayIPcLm3EEEEviT0_T1_,@function
        .size           _ZN2at6native29vectorized_elementwise_kernelILi4ENS0_13BinaryFunctorIiiiZZZNS0_16fmod_kernel_cudaERNS_18TensorIteratorBaseEENKUlvE_clEvENKUlvE1_clEvEUliiE_EESt5arrayIPcLm3EEEEviT0_T1_,(.L_x_57428 - _ZN2at6native29vectorized_elementwise_kernelILi4ENS0_13BinaryFunctorIiiiZZZNS0_16fmod_kernel_cudaERNS_18TensorIteratorBaseEENKUlvE_clEvENKUlvE1_clEvEUliiE_EESt5arrayIPcLm3EEEEviT0_T1_)
        .other          _ZN2at6native29vectorized_elementwise_kernelILi4ENS0_13BinaryFunctorIiiiZZZNS0_16fmod_kernel_cudaERNS_18TensorIteratorBaseEENKUlvE_clEvENKUlvE1_clEvEUliiE_EESt5arrayIPcLm3EEEEviT0_T1_,@"STO_CUDA_ENTRY STV_DEFAULT"
_ZN2at6native29vectorized_elementwise_kernelILi4ENS0_13BinaryFunctorIiiiZZZNS0_16fmod_kernel_cudaERNS_18TensorIteratorBaseEENKUlvE_clEvENKUlvE1_clEvEUliiE_EESt5arrayIPcLm3EEEEviT0_T1_:
.text._ZN2at6native29vectorized_elementwise_kernelILi4ENS0_13BinaryFunctorIiiiZZZNS0_16fmod_kernel_cudaERNS_18TensorIteratorBaseEENKUlvE_clEvENKUlvE1_clEvEUliiE_EESt5arrayIPcLm3EEEEviT0_T1_:
        /* <DEDUP_REMOVED lines=13> */
[----:B------:R-:W3:Y:S01]  /*00d0*/  LDG.E.128 R4, desc[UR4][R8.64] ;  /* 0x0000000408047981 */ /* 0x000ee2000c1e1d00 */
[----:B--2---:R-:W-:-:S04]  /*00e0*/  IMAD.WIDE R10, R2, 0x4, R10 ;  /* 0x00000004020a7825 */ /* 0x004fc800078e020a */
[----:B------:R-:W-:-:S05]  /*00f0*/  IMAD.WIDE.U32 R12, R0, 0x10, R10 ;  /* 0x00000010000c7825 */ /* 0x000fca00078e000a */
[----:B------:R-:W2:Y:S01]  /*0100*/  LDG.E.128 R16, desc[UR4][R12.64] ;  /* 0x000000040c107981 */ /* 0x000ea2000c1e1d00 */
[----:B---3--:R-:W-:Y:S02]  /*0110*/  IABS R26, R7 ;  /* 0x00000007001a7213 */ /* 0x008fe40000000000 */
[----:B------:R-:W-:Y:S02]  /*0120*/  IABS R23, R6 ;  /* 0x0000000600177213 */ /* 0x000fe40000000000 */
[----:B------:R-:W0:Y:S01]  /*0130*/  I2F.RP R15, R26 ;  /* 0x0000001a000f7306 */ /* 0x000e220000209400 */
[----:B------:R-:W-:Y:S02]  /*0140*/  IABS R24, R5 ;  /* 0x0000000500187213 */ /* 0x000fe40000000000 */
[----:B------:R-:W-:-:S05]  /*0150*/  IABS R29, R4 ;  /* 0x00000004001d7213 */ /* 0x000fca0000000000 */
[----:B------:R-:W1:Y:S08]  /*0160*/  I2F.RP R14, R23 ;  /* 0x00000017000e7306 */ /* 0x000e700000209400 */
[----:B------:R-:W-:Y:S08]  /*0170*/  I2F.RP R3, R24 ;  /* 0x0000001800037306 */ /* 0x000ff00000209400 */
[----:B0-----:R-:W0:Y:S08]  /*0180*/  MUFU.RCP R15, R15 ;  /* 0x0000000f000f7308 */ /* 0x001e300000001000 */
[----:B------:R-:W3:Y:S08]  /*0190*/  I2F.RP R22, R29 ;  /* 0x0000001d00167306 */ /* 0x000ef00000209400 */
[----:B-1----:R-:W1:Y:S01]  /*01a0*/  MUFU.RCP R14, R14 ;  /* 0x0000000e000e7308 */ /* 0x002e620000001000 */
[----:B0-----:R-:W-:-:S07]  /*01b0*/  VIADD R30, R15, 0xffffffe ;  /* 0x0ffffffe0f1e7836 */ /* 0x001fce0000000000 */
[----:B------:R-:W0:Y:S08]  /*01c0*/  MUFU.RCP R3, R3 ;  /* 0x0000000300037308 */ /* 0x000e300000001000 */
[----:B---3--:R-:W3:Y:S01]  /*01d0*/  MUFU.RCP R10, R22 ;  /* 0x00000016000a7308 */ /* 0x008ee20000001000 */
[----:B-1----:R-:W-:-:S07]  /*01e0*/  IADD3 R20, R14, 0xffffffe, RZ ;  /* 0x0ffffffe0e147810 */ /* 0x002fce0007ffe0ff */
[----:B------:R1:W4:Y:S01]  /*01f0*/  F2I.FTZ.U32.TRUNC.NTZ R31, R30 ;  /* 0x0000001e001f7305 */ /* 0x000322000021f000 */
[----:B0-----:R-:W-:-:S07]  /*0200*/  VIADD R15, R3, 0xffffffe ;  /* 0x0ffffffe030f7836 */ /* 0x001fce0000000000 */
[----:B------:R0:W5:Y:S01]  /*0210*/  F2I.FTZ.U32.TRUNC.NTZ R21, R20 ;  /* 0x0000001400157305 */ /* 0x000162000021f000 */
[----:B---3--:R-:W-:Y:S01]  /*0220*/  IADD3 R11, R10, 0xffffffe, RZ ;  /* 0x0ffffffe0a0b7810 */ /* 0x008fe20007ffe0ff */
[----:B-1----:R-:W-:Y:S02]  /*0230*/  IMAD.MOV.U32 R30, RZ, RZ, RZ ;  /* 0x000000ffff1e7224 */ /* 0x002fe400078e00ff */
[----:B----4-:R-:W-:-:S04]  /*0240*/  IMAD.MOV R3, RZ, RZ, -R31 ;  /* 0x000000ffff037224 */ /* 0x010fc800078e0a1f */
[----:B------:R-:W1:Y:S01]  /*0250*/  F2I.FTZ.U32.TRUNC.NTZ R15, R15 ;  /* 0x0000000f000f7305 */ /* 0x000e62000021f000 */
[----:B0-----:R-:W-:Y:S01]  /*0260*/  HFMA2.MMA R20, -RZ, RZ, 0, 0 ;  /* 0x00000000ff147435 */ /* 0x001fe200000001ff */
[----:B------:R-:W-:Y:S02]  /*0270*/  IMAD R3, R3, R26, RZ ;  /* 0x0000001a03037224 */ /* 0x000fe400078e02ff */
[----:B-----5:R-:W-:-:S04]  /*0280*/  IMAD.MOV R10, RZ, RZ, -R21 ;  /* 0x000000ffff0a7224 */ /* 0x020fc800078e0a15 */
[----:B------:R-:W0:Y:S01]  /*0290*/  F2I.FTZ.U32.TRUNC.NTZ R11, R11 ;  /* 0x0000000b000b7305 */ /* 0x000e22000021f000 */
[----:B------:R-:W-:Y:S01]  /*02a0*/  IMAD.HI.U32 R22, R31, R3, R30 ;  /* 0x000000031f167227 */ /* 0x000fe200078e001e */
[----:B------:R-:W-:Y:S01]  /*02b0*/  MOV R14, RZ ;  /* 0x000000ff000e7202 */ /* 0x000fe20000000f00 */
[----:B------:R-:W3:Y:S02]  /*02c0*/  LDC.64 R30, c[0x0][0x218] ;  /* 0x00008600ff1e7b82 */ /* 0x000ee40000000a00 */
[----:B------:R-:W-:-:S04]  /*02d0*/  IMAD R3, R10, R23, RZ ;  /* 0x000000170a037224 */ /* 0x000fc800078e02ff */
[----:B------:R-:W-:-:S04]  /*02e0*/  IMAD.HI.U32 R21, R21, R3, R20 ;  /* 0x0000000315157227 */ /* 0x000fc800078e0014 */
[----:B-1----:R-:W-:Y:S02]  /*02f0*/  IMAD.MOV R3, RZ, RZ, -R15 ;  /* 0x000000ffff037224 */ /* 0x002fe400078e0a0f */
[----:B0-----:R-:W-:Y:S02]  /*0300*/  IMAD.MOV R10, RZ, RZ, -R11 ;  /* 0x000000ffff0a7224 */ /* 0x001fe400078e0a0b */
[----:B------:R-:W-:-:S04]  /*0310*/  IMAD R3, R3, R24, RZ ;  /* 0x0000001803037224 */ /* 0x000fc800078e02ff */
[----:B------:R-:W-:Y:S02]  /*0320*/  IMAD.HI.U32 R20, R15, R3, R14 ;  /* 0x000000030f147227 */ /* 0x000fe400078e000e */
[----:B------:R-:W4:Y:S02]  /*0330*/  LDG.E.128 R12, desc[UR4][R12.64+0x800] ;  /* 0x000800040c0c7981 */ /* 0x000f24000c1e1d00 */
[----:B------:R-:W-:Y:S02]  /*0340*/  IMAD R3, R10, R29, RZ ;  /* 0x0000001d0a037224 */ /* 0x000fe400078e02ff */
[----:B------:R-:W-:-:S04]  /*0350*/  IMAD.MOV.U32 R10, RZ, RZ, RZ ;  /* 0x000000ffff0a7224 */ /* 0x000fc800078e00ff */
[----:B------:R-:W-:Y:S02]  /*0360*/  IMAD.HI.U32 R3, R11, R3, R10 ;  /* 0x000000030b037227 */ /* 0x000fe400078e000a */
[----:B------:R-:W5:Y:S01]  /*0370*/  LDG.E.128 R8, desc[UR4][R8.64+0x800] ;  /* 0x0008000408087981 */ /* 0x000f62000c1e1d00 */
[----:B------:R-:W-:Y:S02]  /*0380*/  IABS R25, R7 ;  /* 0x0000000700197213 */ /* 0x000fe40000000000 */
[----:B--2---:R-:W-:-:S03]  /*0390*/  IABS R27, R19 ;  /* 0x00000013001b7213 */ /* 0x004fc60000000000 */
[----:B------:R-:W-:Y:S02]  /*03a0*/  IMAD.MOV R25, RZ, RZ, -R25 ;  /* 0x000000ffff197224 */ /* 0x000fe400078e0a19 */
[----:B------:R-:W-:-:S04]  /*03b0*/  IMAD.HI.U32 R22, R22, R27, RZ ;  /* 0x0000001b16167227 */ /* 0x000fc800078e00ff */
[----:B------:R-:W-:Y:S01]  /*03c0*/  IMAD R27, R22, R25, R27 ;  /* 0x00000019161b7224 */ /* 0x000fe200078e021b */
[----:B------:R-:W-:Y:S02]  /*03d0*/  IABS R25, R6 ;  /* 0x0000000600197213 */ /* 0x000fe40000000000 */
[----:B------:R-:W-:Y:S02]  /*03e0*/  IABS R22, R18 ;  /* 0x0000001200167213 */ /* 0x000fe40000000000 */
[----:B------:R-:W-:-:S03]  /*03f0*/  IADD3 R25, RZ, -R25, RZ ;  /* 0x80000019ff197210 */ /* 0x000fc60007ffe0ff */
[----:B------:R-:W-:-:S04]  /*0400*/  IMAD.HI.U32 R21, R21, R22, RZ ;  /* 0x0000001615157227 */ /* 0x000fc800078e00ff */
[----:B------:R-:W-:Y:S01]  /*0410*/  IMAD R22, R21, R25, R22 ;  /* 0x0000001915167224 */ /* 0x000fe200078e0216 */
[----:B------:R-:W-:Y:S02]  /*0420*/  IABS R25, R5 ;  /* 0x0000000500197213 */ /* 0x000fe40000000000 */
[----:B------:R-:W-:-:S03]  /*0430*/  IABS R21, R17 ;  /* 0x0000001100157213 */ /* 0x000fc60000000000 */
        /* <DEDUP_REMOVED lines=9> */
[----:B------:R-:W-:Y:S02]  /*04d0*/  ISETP.GT.U32.AND P0, PT, R26, R27, PT ;  /* 0x0000001b1a00720c */ /* 0x000fe40003f04070 */
[----:B------:R-:W-:-:S11]  /*04e0*/  ISETP.GE.AND P1, PT, R18, RZ, PT ;  /* 0x000000ff1200720c */ /* 0x000fd60003f26270 */
[----:B------:R-:W-:-:S05]  /*04f0*/  @!P0 IMAD.IADD R27, R27, 0x1, -R26 ;  /* 0x000000011b1b8824 */ /* 0x000fca00078e0a1a */
[----:B------:R-:W-:Y:S02]  /*0500*/  ISETP.GT.U32.AND P4, PT, R26, R27, PT ;  /* 0x0000001b1a00720c */ /* 0x000fe40003f84070 */
[----:B------:R-:W-:Y:S02]  /*0510*/  ISETP.GE.AND P2, PT, R17, RZ, PT ;  /* 0x000000ff1100720c */ /* 0x000fe40003f46270 */
[----:B------:R-:W-:-:S09]  /*0520*/  ISETP.GT.U32.AND P5, PT, R24, R21, PT ;  /* 0x000000151800720c */ /* 0x000fd20003fa4070 */
[----:B------:R-:W-:Y:S02]  /*0530*/  @!P4 IADD3 R27, R27, -R26, RZ ;  /* 0x8000001a1b1bc210 */ /* 0x000fe40007ffe0ff */
[----:B------:R-:W-:Y:S02]  /*0540*/  ISETP.GT.U32.AND P4, PT, R23, R22, PT ;  /* 0x000000161700720c */ /* 0x000fe40003f84070 */
[----:B------:R-:W-:-:S11]  /*0550*/  @!P5 IADD3 R21, R21, -R24, RZ ;  /* 0x800000181515d210 */ /* 0x000fd60007ffe0ff */
[----:B------:R-:W-:-:S05]  /*0560*/  @!P4 IMAD.IADD R22, R22, 0x1, -R23 ;  /* 0x000000011616c824 */ /* 0x000fca00078e0a17 */
[----:B------:R-:W-:Y:S02]  /*0570*/  ISETP.GT.U32.AND P4, PT, R23, R22, PT ;  /* 0x000000161700720c */ /* 0x000fe40003f84070 */
[----:B------:R-:W-:Y:S02]  /*0580*/  ISETP.GT.U32.AND P5, PT, R24, R21, PT ;  /* 0x000000151800720c */ /* 0x000fe40003fa4070 */
[----:B------:R-:W-:-:S09]  /*0590*/  ISETP.GE.AND P0, PT, R16, RZ, PT ;  /* 0x000000ff1000720c */ /* 0x000fd20003f06270 */
[----:B------:R-:W-:Y:S02]  /*05a0*/  @!P4 IMAD.IADD R22, R22, 0x1, -R23 ;  /* 0x000000011616c824 */ /* 0x000fe400078e0a17 */
[----:B------:R-:W-:Y:S02]  /*05b0*/  @!P5 IADD3 R21, R21, -R24, RZ ;  /* 0x800000181515d210 */ /* 0x000fe40007ffe0ff */
[----:B------:R-:W-:Y:S02]  /*05c0*/  ISETP.GT.U32.AND P4, PT, R29, R20, PT ;  /* 0x000000141d00720c */ /* 0x000fe40003f84070 */
[----:B-----5:R-:W-:-:S04]  /*05d0*/  IABS R3, R11 ;  /* 0x0000000b00037213 */ /* 0x020fc80000000000 */
[----:B------:R-:W0:Y:S08]  /*05e0*/  I2F.RP R25, R3 ;  /* 0x0000000300197306 */ /* 0x000e300000209400 */
[----:B0-----:R-:W0:Y:S02]  /*05f0*/  MUFU.RCP R25, R25 ;  /* 0x0000001900197308 */ /* 0x001e240000001000 */
[----:B0-----:R-:W-:-:S06]  /*0600*/  IADD3 R19, R25, 0xffffffe, RZ ;  /* 0x0ffffffe19137810 */ /* 0x001fcc0007ffe0ff */
[----:B------:R-:W0:Y:S01]  /*0610*/  F2I.FTZ.U32.TRUNC.NTZ R19, R19 ;  /* 0x0000001300137305 */ /* 0x000e22000021f000 */
[----:B------:R-:W-:Y:S01]  /*0620*/  IABS R25, R10 ;  /* 0x0000000a00197213 */ /* 0x000fe20000000000 */
[----:B0-----:R-:W-:-:S04]  /*0630*/  IMAD.MOV R18, RZ, RZ, -R19 ;  /* 0x000000ffff127224 */ /* 0x001fc800078e0a13 */
[----:B------:R-:W-:Y:S02]  /*0640*/  IMAD R17, R18, R3, RZ ;  /* 0x0000000312117224 */ /* 0x000fe400078e02ff */
[----:B------:R-:W-:-:S04]  /*0650*/  IMAD.MOV.U32 R18, RZ, RZ, RZ ;  /* 0x000000ffff127224 */ /* 0x000fc800078e00ff */
[----:B------:R-:W-:Y:S02]  /*0660*/  IMAD.HI.U32 R18, R19, R17, R18 ;  /* 0x0000001113127227 */ /* 0x000fe400078e0012 */
[----:B------:R-:W0:Y:S08]  /*0670*/  I2F.RP R19, R25 ;  /* 0x0000001900137306 */ /* 0x000e300000209400 */
[----:B0-----:R-:W0:Y:S01]  /*0680*/  MUFU.RCP R19, R19 ;  /* 0x0000001300137308 */ /* 0x001e220000001000 */
[----:B------:R-:W-:-:S05]  /*0690*/  IABS R23, R11 ;  /* 0x0000000b00177213 */ /* 0x000fca0000000000 */
[----:B------:R-:W-:Y:S01]  /*06a0*/  IMAD.MOV R24, RZ, RZ, -R23 ;  /* 0x000000ffff187224 */ /* 0x000fe200078e0a17 */
[----:B------:R-:W-:Y:S01]  /*06b0*/  IABS R23, R9 ;  /* 0x0000000900177213 */ /* 0x000fe20000000000 */
[----:B0-----:R-:W-:Y:S01]  /*06c0*/  VIADD R16, R19, 0xffffffe ;  /* 0x0ffffffe13107836 */ /* 0x001fe20000000000 */
[----:B----4-:R-:W-:-:S05]  /*06d0*/  IABS R19, R15 ;  /* 0x0000000f00137213 */ /* 0x010fca0000000000 */
[----:B------:R-:W-:-:S04]  /*06e0*/  IMAD.HI.U32 R18, R18, R19, RZ ;  /* 0x0000001312127227 */ /* 0x000fc800078e00ff */
[----:B------:R-:W-:Y:S02]  /*06f0*/  IMAD R24, R18, R24, R19 ;  /* 0x0000001812187224 */ /* 0x000fe400078e0213 */
[----:B------:R-:W0:Y:S08]  /*0700*/  I2F.RP R18, R23 ;  /* 0x0000001700127306 */ /* 0x000e300000209400 */
[----:B------:R1:W2:Y:S08]  /*0710*/  F2I.FTZ.U32.TRUNC.NTZ R17, R16 ;  /* 0x0000001000117305 */ /* 0x0002b0000021f000 */
[----:B0-----:R-:W0:Y:S01]  /*0720*/  MUFU.RCP R18, R18 ;  /* 0x0000001200127308 */ /* 0x001e220000001000 */
[----:B-1----:R-:W-:Y:S01]  /*0730*/  HFMA2.MMA R16, -RZ, RZ, 0, 0 ;  /* 0x00000000ff107435 */ /* 0x002fe200000001ff */
[----:B--2---:R-:W-:-:S04]  /*0740*/  IMAD.MOV R26, RZ, RZ, -R17 ;  /* 0x000000ffff1a7224 */ /* 0x004fc800078e0a11 */
[----:B------:R-:W-:-:S05]  /*0750*/  IMAD R19, R26, R25, RZ ;  /* 0x000000191a137224 */ /* 0x000fca00078e02ff */
[----:B------:R-:W-:-:S04]  /*0760*/  IMAD.HI.U32 R26, R17, R19, R16 ;  /* 0x00000013111a7227 */ /* 0x000fc800078e0010 */
[----:B0-----:R-:W-:-:S04]  /*0770*/  VIADD R16, R18, 0xffffffe ;  /* 0x0ffffffe12107836 */ /* 0x001fc80000000000 */
[----:B------:R0:W1:Y:S01]  /*0780*/  F2I.FTZ.U32.TRUNC.NTZ R17, R16 ;  /* 0x0000001000117305 */ /* 0x000062000021f000 */
[----:B------:R-:W-:Y:S02]  /*0790*/  IMAD.MOV.U32 R19, RZ, RZ, R27 ;  /* 0x000000ffff137224 */ /* 0x000fe400078e001b */
[----:B0-----:R-:W-:Y:S02]  /*07a0*/  IMAD.MOV.U32 R16, RZ, RZ, RZ ;  /* 0x000000ffff107224 */ /* 0x001fe400078e00ff */
[----:B-1----:R-:W-:-:S04]  /*07b0*/  IMAD.MOV R28, RZ, RZ, -R17 ;  /* 0x000000ffff1c7224 */ /* 0x002fc800078e0a11 */
[----:B------:R-:W-:-:S04]  /*07c0*/  IMAD R27, R28, R23, RZ ;  /* 0x000000171c1b7224 */ /* 0x000fc800078e02ff */
[----:B------:R-:W-:Y:S01]  /*07d0*/  IMAD.HI.U32 R28, R17, R27, R16 ;  /* 0x0000001b111c7227 */ /* 0x000fe200078e0010 */
[----:B------:R-:W-:-:S04]  /*07e0*/  IABS R27, R8 ;  /* 0x00000008001b7213 */ /* 0x000fc80000000000 */
[----:B------:R-:W0:Y:S01]  /*07f0*/  I2F.RP R16, R27 ;  /* 0x0000001b00107306 */ /* 0x000e220000209400 */
[----:B------:R-:W-:-:S05]  /*0800*/  @!P4 IMAD.IADD R20, R20, 0x1, -R29 ;  /* 0x000000011414c824 */ /* 0x000fca00078e0a1d */
[----:B------:R-:W-:Y:S02]  /*0810*/  ISETP.GT.U32.AND P4, PT, R29, R20, PT ;  /* 0x000000141d00720c */ /* 0x000fe40003f84070 */
[----:B------:R-:W-:Y:S02]  /*0820*/  @!P3 IADD3 R19, -R19, RZ, RZ ;  /* 0x000000ff1313b210 */ /* 0x000fe40007ffe1ff */
[----:B------:R-:W-:Y:S01]  /*0830*/  ISETP.NE.AND P3, PT, R6, RZ, PT ;  /* 0x000000ff0600720c */ /* 0x000fe20003f65270 */
[----:B0-----:R-:W0:Y:S08]  /*0840*/  MUFU.RCP R16, R16 ;  /* 0x0000001000107308 */ /* 0x001e300000001000 */
[----:B------:R-:W-:-:S02]  /*0850*/  @!P4 IADD3 R20, R20, -R29, RZ ;  /* 0x8000001d1414c210 */ /* 0x000fc40007ffe0ff */
[----:B------:R-:W-:Y:S01]  /*0860*/  ISETP.NE.AND P4, PT, R7, RZ, PT ;  /* 0x000000ff0700720c */ /* 0x000fe20003f85270 */
[----:B------:R-:W-:-:S05]  /*0870*/  IMAD.MOV.U32 R18, RZ, RZ, R22 ;  /* 0x000000ffff127224 */ /* 0x000fca00078e0016 */
[----:B------:R-:W-:Y:S02]  /*0880*/  @!P1 IADD3 R18, -R18, RZ, RZ ;  /* 0x000000ff12129210 */ /* 0x000fe40007ffe1ff */
[----:B------:R-:W-:Y:S01]  /*0890*/  @!P3 LOP3.LUT R18, RZ, R6, RZ, 0x33, !PT ;  /* 0x00000006ff12b212 */ /* 0x000fe200078e33ff */
[----:B0-----:R-:W-:-:S04]  /*08a0*/  VIADD R6, R16, 0xffffffe ;  /* 0x0ffffffe10067836 */ /* 0x001fc80000000000 */
[----:B------:R-:W-:Y:S02]  /*08b0*/  @!P4 LOP3.LUT R19, RZ, R7, RZ, 0x33, !PT ;  /* 0x00000007ff13c212 */ /* 0x000fe400078e33ff */
[----:B------:R0:W1:Y:S01]  /*08c0*/  F2I.FTZ.U32.TRUNC.NTZ R7, R6 ;  /* 0x0000000600077305 */ /* 0x000062000021f000 */
[----:B------:R-:W-:Y:S01]  /*08d0*/  ISETP.NE.AND P4, PT, R5, RZ, PT ;  /* 0x000000ff0500720c */ /* 0x000fe20003f85270 */
[----:B------:R-:W-:Y:S02]  /*08e0*/  IMAD.MOV.U32 R17, RZ, RZ, R21 ;  /* 0x000000ffff117224 */ /* 0x000fe400078e0015 */
[----:B------:R-:W-:-:S03]  /*08f0*/  IMAD.MOV.U32 R16, RZ, RZ, R20 ;  /* 0x000000ffff107224 */ /* 0x000fc600078e0014 */
[----:B------:R-:W-:Y:S01]  /*0900*/  @!P2 IADD3 R17, -R17, RZ, RZ ;  /* 0x000000ff1111a210 */ /* 0x000fe20007ffe1ff */
[----:B0-----:R-:W-:Y:S01]  /*0910*/  IMAD.MOV.U32 R6, RZ, RZ, RZ ;  /* 0x000000ffff067224 */ /* 0x001fe200078e00ff */
[----:B------:R-:W-:Y:S01]  /*0920*/  ISETP.NE.AND P1, PT, R4, RZ, PT ;  /* 0x000000ff0400720c */ /* 0x000fe20003f25270 */
[----:B-1----:R-:W-:-:S04]  /*0930*/  IMAD.MOV R20, RZ, RZ, -R7 ;  /* 0x000000ffff147224 */ /* 0x002fc800078e0a07 */
[----:B------:R-:W-:Y:S01]  /*0940*/  @!P4 LOP3.LUT R17, RZ, R5, RZ, 0x33, !PT ;  /* 0x00000005ff11c212 */ /* 0x000fe200078e33ff */
[----:B------:R-:W-:Y:S02]  /*0950*/  IMAD R5, R20, R27, RZ ;  /* 0x0000001b14057224 */ /* 0x000fe400078e02ff */
[----:B---3--:R-:W-:Y:S01]  /*0960*/  IMAD.WIDE.U32 R30, R2, 0x4, R30 ;  /* 0x00000004021e7825 */ /* 0x008fe200078e001e */
[----:B------:R-:W-:-:S03]  /*0970*/  IABS R2, R10 ;  /* 0x0000000a00027213 */ /* 0x000fc60000000000 */
[----:B------:R-:W-:Y:S01]  /*0980*/  IMAD.HI.U32 R6, R7, R5, R6 ;  /* 0x0000000507067227 */ /* 0x000fe200078e0006 */
[----:B------:R-:W-:-:S03]  /*0990*/  IABS R5, R14 ;  /* 0x0000000e00057213 */ /* 0x000fc60000000000 */
[----:B------:R-:W-:Y:S02]  /*09a0*/  IMAD.MOV R2, RZ, RZ, -R2 ;  /* 0x000000ffff027224 */ /* 0x000fe400078e0a02 */
[----:B------:R-:W-:Y:S01]  /*09b0*/  IMAD.HI.U32 R26, R26, R5, RZ ;  /* 0x000000051a1a7227 */ /* 0x000fe200078e00ff */
[----:B------:R-:W-:Y:S02]  /*09c0*/  @!P0 IADD3 R16, -R16, RZ, RZ ;  /* 0x000000ff10108210 */ /* 0x000fe40007ffe1ff */
[----:B------:R-:W-:Y:S01]  /*09d0*/  @!P1 LOP3.LUT R16, RZ, R4, RZ, 0x33, !PT ;  /* 0x00000004ff109212 */ /* 0x000fe200078e33ff */
[----:B------:R-:W-:Y:S01]  /*09e0*/  IMAD R2, R26, R2, R5 ;  /* 0x000000021a027224 */ /* 0x000fe200078e0205 */
[----:B------:R-:W-:Y:S02]  /*09f0*/  IABS R5, R13 ;  /* 0x0000000d00057213 */ /* 0x000fe40000000000 */
[----:B------:R-:W-:-:S03]  /*0a00*/  IABS R4, R9 ;  /* 0x0000000900047213 */ /* 0x000fc60000000000 */
[----:B------:R-:W-:Y:S01]  /*0a10*/  IMAD.HI.U32 R28, R28, R5, RZ ;  /* 0x000000051c1c7227 */ /* 0x000fe200078e00ff */
[----:B------:R-:W-:Y:S02]  /*0a20*/  IADD3 R4, RZ, -R4, RZ ;  /* 0x80000004ff047210 */ /* 0x000fe40007ffe0ff */
[----:B------:R-:W-:-:S03]  /*0a30*/  IABS R7, R12 ;  /* 0x0000000c00077213 */ /* 0x000fc60000000000 */
[----:B------:R-:W-:Y:S01]  /*0a40*/  IMAD R5, R28, R4, R5 ;  /* 0x000000041c057224 */ /* 0x000fe200078e0205 */
[----:B------:R-:W-:Y:S01]  /*0a50*/  IABS R4, R8 ;  /* 0x0000000800047213 */ /* 0x000fe20000000000 */
[----:B------:R-:W-:Y:S01]  /*0a60*/  IMAD.HI.U32 R6, R6, R7, RZ ;  /* 0x0000000706067227 */ /* 0x000fe200078e00ff */
[----:B------:R-:W-:-:S03]  /*0a70*/  ISETP.GT.U32.AND P1, PT, R3, R24, PT ;  /* 0x000000180300720c */ /* 0x000fc60003f24070 */
        /* <DEDUP_REMOVED lines=10> */
[----:B------:R-:W-:Y:S02]  /*0b20*/  ISETP.GE.AND P3, PT, R15, RZ, PT ;  /* 0x000000ff0f00720c */ /* 0x000fe40003f66270 */
        /* <DEDUP_REMOVED lines=15> */
[----:B------:R-:W-:Y:S02]  /*0c20*/  ISETP.NE.AND P6, PT, R8, RZ, PT ;  /* 0x000000ff0800720c */ /* 0x000fe40003fc5270 */
[----:B------:R-:W-:Y:S01]  /*0c30*/  MOV R6, R2 ;  /* 0x0000000200067202 */ /* 0x000fe20000000f00 */
[----:B------:R-:W-:Y:S02]  /*0c40*/  @!P1 IMAD.MOV R5, RZ, RZ, -R5 ;  /* 0x000000ffff059224 */ /* 0x000fe400078e0a05 */
[----:B------:R-:W-:Y:S01]  /*0c50*/  @!P2 IADD3 R4, -R4, RZ, RZ ;  /* 0x000000ff0404a210 */ /* 0x000fe20007ffe1ff */
[----:B------:R-:W-:Y:S01]  /*0c60*/  IMAD.WIDE R30, R0, 0x10, R30 ;  /* 0x00000010001e7825 */ /* 0x000fe200078e021e */
[----:B------:R-:W-:-:S03]  /*0c70*/  @!P5 LOP3.LUT R7, RZ, R11, RZ, 0x33, !PT ;  /* 0x0000000bff07d212 */ /* 0x000fc600078e33ff */
[----:B------:R-:W-:Y:S01]  /*0c80*/  @!P0 IMAD.MOV R6, RZ, RZ, -R6 ;  /* 0x000000ffff068224 */ /* 0x000fe200078e0a06 */
[----:B------:R-:W-:Y:S02]  /*0c90*/  @!P4 LOP3.LUT R6, RZ, R10, RZ, 0x33, !PT ;  /* 0x0000000aff06c212 */ /* 0x000fe400078e33ff */
[----:B------:R-:W-:Y:S02]  /*0ca0*/  @!P3 LOP3.LUT R5, RZ, R9, RZ, 0x33, !PT ;  /* 0x00000009ff05b212 */ /* 0x000fe400078e33ff */
[----:B------:R-:W-:Y:S01]  /*0cb0*/  @!P6 LOP3.LUT R4, RZ, R8, RZ, 0x33, !PT ;  /* 0x00000008ff04e212 */ /* 0x000fe200078e33ff */
[----:B------:R-:W-:Y:S04]  /*0cc0*/  STG.E.128 desc[UR4][R30.64], R16 ;  /* 0x000000101e007986 */ /* 0x000fe8000c101d04 */
[----:B------:R-:W-:Y:S01]  /*0cd0*/  STG.E.128 desc[UR4][R30.64+0x800], R4 ;  /* 0x000800041e007986 */ /* 0x000fe2000c101d04 */
[----:B------:R-:W-:Y:S05]  /*0ce0*/  EXIT ;  /* 0x000000000000794d */ /* 0x000fea0003800000 */
.L_x_22479:
[----:B------:R-:W0:Y:S01]  /*0cf0*/  S2R R3, SR_TID.X ;  /* 0x0000000000037919 */ /* 0x000e220000002100 */
[----:B------:R-:W-:Y:S01]  /*0d00*/  HFMA2.MMA R4, -RZ, RZ, 0, 0 ;  /* 0x00000000ff047435 */ /* 0x000fe200000001ff */
        /* <DEDUP_REMOVED lines=13> */
[----:B------:R3:W5:Y:S07]  /*0de0*/  @!P0 LDG.E R4, desc[UR4][R14.64] ;  /* 0x000000040e048981 */ /* 0x00076e000c1e1900 */
[----:B------:R-:W4:Y:S01]  /*0df0*/  @!P2 LDC.64 R12, c[0x0][0x220] ;  /* 0x00008800ff0cab82 */ /* 0x000f220000000a00 */
[----:B------:R-:W-:Y:S01]  /*0e00*/  @!P2 IMAD.IADD R9, R2, 0x1, R25 ;  /* 0x000000010209a824 */ /* 0x000fe200078e0219 */
[----:B------:R-:W-:-:S04]  /*0e10*/  @!P2 IADD3 R25, R25, 0x80, RZ ;  /* 0x000000801919a810 */ /* 0x000fc80007ffe0ff */
[----:B------:R-:W-:Y:S01]  /*0e20*/  ISETP.GE.AND P3, PT, R25, R0, PT ;  /* 0x000000001900720c */ /* 0x000fe20003f66270 */
[----:B--2---:R-:W-:Y:S02]  /*0e30*/  @!P1 IMAD.WIDE.U32 R16, R21, 0x4, R10 ;  /* 0x0000000415109825 */ /* 0x004fe400078e000a */
[----:B------:R-:W2:Y:S02]  /*0e40*/  @!P2 LDC.64 R10, c[0x0][0x228] ;  /* 0x00008a00ff0aab82 */ /* 0x000ea40000000a00 */
[----:B-1----:R-:W-:-:S04]  /*0e50*/  @!P0 IMAD.WIDE.U32 R18, R5, 0x4, R18 ;  /* 0x0000000405128825 */ /* 0x002fc800078e0012 */
[----:B------:R-:W-:-:S04]  /*0e60*/  IMAD.MOV.U32 R5, RZ, RZ, RZ ;  /* 0x000000ffff057224 */ /* 0x000fc800078e00ff */
[----:B---3--:R-:W1:Y:S01]  /*0e70*/  @!P3 LDC.64 R14, c[0x0][0x220] ;  /* 0x00008800ff0ebb82 */ /* 0x008e620000000a00 */
[----:B----4-:R-:W-:Y:S01]  /*0e80*/  @!P2 IMAD.WIDE.U32 R26, R9, 0x4, R12 ;  /* 0x00000004091aa825 */ /* 0x010fe200078e000c */
[----:B------:R3:W5:Y:S06]  /*0e90*/  @!P0 LDG.E R5, desc[UR4][R18.64] ;  /* 0x0000000412058981 */ /* 0x00076c000c1e1900 */
[----:B------:R-:W4:Y:S01]  /*0ea0*/  @!P3 LDC.64 R12, c[0x0][0x228] ;  /* 0x00008a00ff0cbb82 */ /* 0x000f220000000a00 */
[----:B0-----:R-:W-:Y:S01]  /*0eb0*/  @!P1 IMAD.WIDE.U32 R20, R21, 0x4, R6 ;  /* 0x0000000415149825 */ /* 0x001fe200078e0006 */
[----:B------:R-:W-:-:S03]  /*0ec0*/  CS2R R6, SRZ ;  /* 0x0000000000067805 */ /* 0x000fc6000001ff00 */
[----:B---3--:R-:W-:Y:S01]  /*0ed0*/  @!P3 IMAD.IADD R19, R2, 0x1, R25 ;  /* 0x000000010213b824 */ /* 0x008fe200078e0219 */
[----:B------:R-:W-:Y:S02]  /*0ee0*/  @!P3 IADD3 R25, R25, 0x80, RZ ;  /* 0x000000801919b810 */ /* 0x000fe40007ffe0ff */
[----:B------:R1:W5:Y:S04]  /*0ef0*/  @!P1 LDG.E R6, desc[UR4][R16.64] ;  /* 0x0000000410069981 */ /* 0x000368000c1e1900 */
[----:B------:R0:W5:Y:S01]  /*0f00*/  @!P1 LDG.E R7, desc[UR4][R20.64] ;  /* 0x0000000414079981 */ /* 0x000162000c1e1900 */
[----:B------:R-:W-:Y:S01]  /*0f10*/  ISETP.GE.AND P1, PT, R25, R0, PT ;  /* 0x000000001900720c */ /* 0x000fe20003f26270 */
[----:B--2---:R-:W-:-:S04]  /*0f20*/  @!P2 IMAD.WIDE.U32 R28, R9, 0x4, R10 ;  /* 0x00000004091ca825 */ /* 0x004fc800078e000a */
[----:B------:R-:W-:Y:S02]  /*0f30*/  IMAD.MOV.U32 R8, RZ, RZ, RZ ;  /* 0x000000ffff087224 */ /* 0x000fe400078e00ff */
[----:B------:R-:W-:Y:S02]  /*0f40*/  IMAD.MOV.U32 R9, RZ, RZ, RZ ;  /* 0x000000ffff097224 */ /* 0x000fe400078e00ff */
[C---:B-1----:R-:W-:Y:S02]  /*0f50*/  @!P3 IMAD.WIDE.U32 R16, R19.reuse, 0x4, R14 ;  /* 0x000000041310b825 */ /* 0x042fe400078e000e */
[----:B------:R-:W5:Y:S02]  /*0f60*/  @!P2 LDG.E R8, desc[UR4][R26.64] ;  /* 0x000000041a08a981 */ /* 0x000f64000c1e1900 */
[----:B----4-:R-:W-:Y:S01]  /*0f70*/  @!P3 IMAD.WIDE.U32 R18, R19, 0x4, R12 ;  /* 0x000000041312b825 */ /* 0x010fe200078e000c */
[----:B------:R-:W1:Y:S01]  /*0f80*/  @!P1 LDC.64 R22, c[0x0][0x220] ;  /* 0x00008800ff169b82 */ /* 0x000e620000000a00 */
[----:B------:R-:W5:Y:S02]  /*0f90*/  @!P2 LDG.E R9, desc[UR4][R28.64] ;  /* 0x000000041c09a981 */ /* 0x000f64000c1e1900 */
[----:B------:R-:W-:Y:S01]  /*0fa0*/  @!P1 IMAD.IADD R13, R2, 0x1, R25 ;  /* 0x00000001020d9824 */ /* 0x000fe200078e0219 */
[----:B------:R-:W-:-:S04]  /*0fb0*/  @!P1 IADD3 R25, R25, 0x80, RZ ;  /* 0x0000008019199810 */ /* 0x000fc80007ffe0ff */
[----:B------:R-:W2:Y:S01]  /*0fc0*/  @!P1 LDC.64 R14, c[0x0][0x228] ;  /* 0x00008a00ff0e9b82 */ /* 0x000ea20000000a00 */
[----:B------:R-:W-:Y:S02]  /*0fd0*/  ISETP.GE.AND P2, PT, R25, R0, PT ;  /* 0x000000001900720c */ /* 0x000fe40003f46270 */
[----:B------:R-:W-:-:S06]  /*0fe0*/  CS2R R10, SRZ ;  /* 0x00000000000a7805 */ /* 0x000fcc000001ff00 */
[----:B------:R3:W5:Y:S01]  /*0ff0*/  @!P3 LDG.E R10, desc[UR4][R16.64] ;  /* 0x00000004100ab981 */ /* 0x000762000c1e1900 */
[----:B------:R-:W-:Y:S02]  /*1000*/  IMAD.MOV.U32 R12, RZ, RZ, RZ ;  /* 0x000000ffff0c7224 */ /* 0x000fe400078e00ff */
[----:B0-----:R-:W-:Y:S01]  /*1010*/  IMAD.MOV.U32 R20, RZ, RZ, RZ ;  /* 0x000000ffff147224 */ /* 0x001fe200078e00ff */
[----:B------:R0:W5:Y:S01]  /*1020*/  @!P3 LDG.E R11, desc[UR4][R18.64] ;  /* 0x00000004120bb981 */ /* 0x000162000c1e1900 */
[----:B---3--:R-:W3:Y:S01]  /*1030*/  @!P2 LDC.64 R16, c[0x0][0x220] ;  /* 0x00008800ff10ab82 */ /* 0x008ee20000000a00 */
[----:B-1----:R-:W-:Y:S01]  /*1040*/  @!P1 IMAD.WIDE.U32 R22, R13, 0x4, R22 ;  /* 0x000000040d169825 */ /* 0x002fe200078e0016 */
[----:B------:R-:W-:-:S03]  /*1050*/  @!P2 IADD3 R21, R2, R25, RZ ;  /* 0x000000190215a210 */ /* 0x000fc60007ffe0ff */
[----:B--2---:R-:W-:Y:S01]  /*1060*/  @!P1 IMAD.WIDE.U32 R14, R13, 0x4, R14 ;  /* 0x000000040d0e9825 */ /* 0x004fe200078e000e */
[----:B------:R-:W5:Y:S02]  /*1070*/  @!P1 LDG.E R12, desc[UR4][R22.64] ;  /* 0x00000004160c9981 */ /* 0x000f64000c1e1900 */
[----:B0-----:R-:W0:Y:S01]  /*1080*/  @!P2 LDC.64 R18, c[0x0][0x228] ;  /* 0x00008a00ff12ab82 */ /* 0x001e220000000a00 */
[----:B------:R-:W-:Y:S02]  /*1090*/  IMAD.MOV.U32 R13, RZ, RZ, RZ ;  /* 0x000000ffff0d7224 */ /* 0x000fe400078e00ff */
[----:B------:R-:W-:-:S04]  /*10a0*/  @!P2 VIADD R25, R25, 0x80 ;  /* 0x000000801919a836 */ /* 0x000fc80000000000 */
[----:B------:R1:W5:Y:S01]  /*10b0*/  @!P1 LDG.E R13, desc[UR4][R14.64] ;  /* 0x000000040e0d9981 */ /* 0x000362000c1e1900 */
[----:B------:R-:W-:Y:S01]  /*10c0*/  ISETP.GE.AND P1, PT, R25, R0, PT ;  /* 0x000000001900720c */ /* 0x000fe20003f26270 */
[----:B---3--:R-:W-:-:S05]  /*10d0*/  @!P2 IMAD.WIDE.U32 R16, R21, 0x4, R16 ;  /* 0x000000041510a825 */ /* 0x008fca00078e0010 */
[----:B------:R2:W5:Y:S07]  /*10e0*/  @!P2 LDG.E R20, desc[UR4][R16.64] ;  /* 0x000000041014a981 */ /* 0x00056e000c1e1900 */
[----:B-1----:R-:W1:Y:S08]  /*10f0*/  @!P1 LDC.64 R14, c[0x0][0x220] ;  /* 0x00008800ff0e9b82 */ /* 0x002e700000000a00 */
[----:B--2---:R-:W2:Y:S01]  /*1100*/  @!P1 LDC.64 R16, c[0x0][0x228] ;  /* 0x00008a00ff109b82 */ /* 0x004ea20000000a00 */
[----:B------:R-:W-:-:S02]  /*1110*/  @!P1 IMAD.IADD R23, R2, 0x1, R25 ;  /* 0x0000000102179824 */ /* 0x000fc400078e0219 */
[----:B------:R-:W-:Y:S02]  /*1120*/  IMAD.MOV.U32 R22, RZ, RZ, RZ ;  /* 0x000000ffff167224 */ /* 0x000fe400078e00ff */
[----:B------:R-:W-:Y:S02]  /*1130*/  @!P1 VIADD R25, R25, 0x80 ;  /* 0x0000008019199836 */ /* 0x000fe40000000000 */
[----:B-1----:R-:W-:-:S05]  /*1140*/  @!P1 IMAD.WIDE.U32 R14, R23, 0x4, R14 ;  /* 0x00000004170e9825 */ /* 0x002fca00078e000e */
[----:B------:R1:W5:Y:S01]  /*1150*/  @!P1 LDG.E R22, desc[UR4][R14.64] ;  /* 0x000000040e169981 */ /* 0x000362000c1e1900 */
[----:B--2---:R-:W-:Y:S01]  /*1160*/  @!P1 IMAD.WIDE.U32 R16, R23, 0x4, R16 ;  /* 0x0000000417109825 */ /* 0x004fe200078e0010 */
[----:B------:R-:W-:-:S03]  /*1170*/  HFMA2.MMA R23, -RZ, RZ, 0, 0 ;  /* 0x00000000ff177435 */ /* 0x000fc600000001ff */
[----:B0-----:R-:W-:-:S07]  /*1180*/  @!P2 IMAD.WIDE.U32 R18, R21, 0x4, R18 ;  /* 0x000000041512a825 */ /* 0x001fce00078e0012 */
[----:B------:R-:W5:Y:S01]  /*1190*/  @!P1 LDG.E R23, desc[UR4][R16.64] ;  /* 0x0000000410179981 */ /* 0x000f62000c1e1900 */
[----:B------:R-:W-:Y:S02]  /*11a0*/  ISETP.GE.AND P1, PT, R25, R0, PT ;  /* 0x000000001900720c */ /* 0x000fe40003f26270 */
[----:B------:R-:W-:-:S06]  /*11b0*/  MOV R21, RZ ;  /* 0x000000ff00157202 */ /* 0x000fcc0000000f00 */
[----:B------:R0:W5:Y:S05]  /*11c0*/  @!P2 LDG.E R21, desc[UR4][R18.64] ;  /* 0x000000041215a981 */ /* 0x00016a000c1e1900 */
[----:B-1----:R-:W1:Y:S08]  /*11d0*/  @!P1 LDC.64 R14, c[0x0][0x228] ;  /* 0x00008a00ff0e9b82 */ /* 0x002e700000000a00 */
[----:B0-----:R-:W0:Y:S01]  /*11e0*/  @!P1 LDC.64 R18, c[0x0][0x220] ;  /* 0x00008800ff129b82 */ /* 0x001e220000000a00 */
[----:B------:R-:W-:Y:S01]  /*11f0*/  @!P1 IMAD.IADD R25, R2, 0x1, R25 ;  /* 0x0000000102199824 */ /* 0x000fe200078e0219 */
[----:B------:R-:W-:-:S03]  /*1200*/  MOV R24, RZ ;  /* 0x000000ff00187202 */ /* 0x000fc60000000f00 */
[----:B-1----:R-:W-:-:S04]  /*1210*/  @!P1 IMAD.WIDE.U32 R14, R25, 0x4, R14 ;  /* 0x00000004190e9825 */ /* 0x002fc800078e000e */
[----:B0-----:R-:W-:-:S04]  /*1220*/  @!P1 IMAD.WIDE.U32 R18, R25, 0x4, R18 ;  /* 0x0000000419129825 */ /* 0x001fc800078e0012 */
[----:B------:R-:W-:Y:S01]  /*1230*/  IMAD.MOV.U32 R25, RZ, RZ, RZ ;  /* 0x000000ffff197224 */ /* 0x000fe200078e00ff */
[----:B------:R0:W5:Y:S05]  /*1240*/  @!P1 LDG.E R24, desc[UR4][R18.64] ;  /* 0x0000000412189981 */ /* 0x00016a000c1e1900 */
        /* <DEDUP_REMOVED lines=13> */
[----:B------:R-:W-:-:S04]  /*1320*/  IMAD.HI.U32 R15, R15, R19, R14 ;  /* 0x000000130f0f7227 */ /* 0x000fc800078e000e */
[----:B------:R-:W-:Y:S01]  /*1330*/  IMAD.MOV R19, RZ, RZ, -R18 ;  /* 0x000000ffff137224 */ /* 0x000fe200078e0a12 */
        /* <DEDUP_REMOVED lines=10> */
.L_x_22481:
[----:B------:R-:W-:Y:S05]  /*13e0*/  BSYNC B0 ;  /* 0x0000000000007941 */ /* 0x000fea0003800000 */
.L_x_22480:
[----:B0-----:R-:W-:Y:S01]  /*13f0*/  IADD3 R15, R3, 0x80, RZ ;  /* 0x00000080030f7810 */ /* 0x001fe20007ffe0ff */
[----:B------:R-:W-:Y:S03]  /*1400*/  BSSY B0, `(.L_x_22482) ;  /* 0x000001a000007945 */ /* 0x000fe60003800000 */
        /* <DEDUP_REMOVED lines=25> */
.L_x_22483:
[----:B------:R-:W-:Y:S05]  /*15a0*/  BSYNC B0 ;  /* 0x0000000000007941 */ /* 0x000fea0003800000 */
.L_x_22482:
        /* <DEDUP_REMOVED lines=27> */
.L_x_22485:
[----:B------:R-:W-:Y:S05]  /*1760*/  BSYNC B0 ;  /* 0x0000000000007941 */ /* 0x000fea0003800000 */
.L_x_22484:
[----:B------:R-:W-:Y:S01]  /*1770*/  IADD3 R5, R3, 0x180, RZ ;  /* 0x0000018003057810 */ /* 0x000fe20007ffe0ff */
[----:B------:R-:W-:Y:S03]  /*1780*/  BSSY B0, `(.L_x_22486) ;  /* 0x000001a000007945 */ /* 0x000fe60003800000 */
        /* <DEDUP_REMOVED lines=25> */
.L_x_22487:
[----:B------:R-:W-:Y:S05]  /*1920*/  BSYNC B0 ;  /* 0x0000000000007941 */ /* 0x000fea0003800000 */
.L_x_22486:
[----:B------:R-:W0:Y:S01]  /*1930*/  @!P0 LDC.64 R4, c[0x0][0x218] ;  /* 0x00008600ff048b82 */ /* 0x000e220000000a00 */
[C---:B------:R-:W-:Y:S01]  /*1940*/  IADD3 R9, R3.reuse, 0x200, RZ ;  /* 0x0000020003097810 */ /* 0x040fe20007ffe0ff */
[----:B------:R-:W-:Y:S01]  /*1950*/  VIADD R11, R3, 0x280 ;  /* 0x00000280030b7836 */ /* 0x000fe20000000000 */
[----:B------:R-:W-:Y:S02]  /*1960*/  BSSY B0, `(.L_x_22488) ;  /* 0x0000021000007945 */ /* 0x000fe40003800000 */
[-C--:B------:R-:W-:Y:S01]  /*1970*/  ISETP.GE.AND P4, PT, R9, R0.reuse, PT ;  /* 0x000000000900720c */ /* 0x080fe20003f86270 */
[----:B------:R-:W-:Y:S01]  /*1980*/  VIADD R9, R3, 0x300 ;  /* 0x0000030003097836 */ /* 0x000fe20000000000 */
[-C--:B------:R-:W-:Y:S02]  /*1990*/  ISETP.GE.AND P3, PT, R11, R0.reuse, PT ;  /* 0x000000000b00720c */ /* 0x080fe40003f66270 */
[----:B------:R-:W-:Y:S02]  /*19a0*/  IADD3 R11, R3, 0x380, RZ ;  /* 0x00000380030b7810 */ /* 0x000fe40007ffe0ff */
[-C--:B------:R-:W-:Y:S01]  /*19b0*/  ISETP.GE.AND P2, PT, R9, R0.reuse, PT ;  /* 0x000000000900720c */ /* 0x080fe20003f46270 */
[----:B------:R-:W-:Y:S01]  /*19c0*/  @!P0 IMAD.IADD R9, R2, 0x1, R3 ;  /* 0x0000000102098824 */ /* 0x000fe200078e0203 */
[----:B------:R-:W-:-:S03]  /*19d0*/  ISETP.GE.AND P1, PT, R11, R0, PT ;  /* 0x000000000b00720c */ /* 0x000fc60003f26270 */
[----:B0-----:R-:W-:Y:S02]  /*19e0*/  @!P0 IMAD.WIDE.U32 R8, R9, 0x4, R4 ;  /* 0x0000000409088825 */ /* 0x001fe400078e0004 */
[----:B------:R-:W-:Y:S08]  /*19f0*/  @P4 BRA `(.L_x_22489) ;  /* 0x00000000005c4947 */ /* 0x000ff00003800000 */
        /* <DEDUP_REMOVED lines=23> */
.L_x_22489:
[----:B------:R-:W-:Y:S05]  /*1b70*/  BSYNC B0 ;  /* 0x0000000000007941 */ /* 0x000fea0003800000 */
.L_x_22488:
        /* <DEDUP_REMOVED lines=25> */
.L_x_22491:
[----:B------:R-:W-:Y:S05]  /*1d10*/  BSYNC B0 ;  /* 0x0000000000007941 */ /* 0x000fea0003800000 */
.L_x_22490:
        /* <DEDUP_REMOVED lines=8> */
[----:B0-----:R-:W-:Y:S02]  /*1da0*/  IADD3 R4, R16, 0xffffffe, RZ ;  /* 0x0ffffffe10047810 */ /* 0x001fe40007ffe0ff */
[----:B------:R-:W-:-:S04]  /*1db0*/  IABS R16, R22 ;  /* 0x0000001600107213 */ /* 0x000fc80000000000 */
        /* <DEDUP_REMOVED lines=16> */
.L_x_22493:
[----:B------:R-:W-:Y:S05]  /*1ec0*/  BSYNC B0 ;  /* 0x0000000000007941 */ /* 0x000fea0003800000 */
.L_x_22492:
        /* <DEDUP_REMOVED lines=24> */
.L_x_22495:
[----:B------:R-:W-:Y:S05]  /*2050*/  BSYNC B0 ;  /* 0x0000000000007941 */ /* 0x000fea0003800000 */
.L_x_22494:
[----:B------:R-:W-:Y:S01]  /*2060*/  @!P0 IMAD.MOV.U32 R3, RZ, RZ, R15 ;  /* 0x000000ffff038224 */ /* 0x000fe200078e000f */
[----:B------:R0:W-:Y:S01]  /*2070*/  @!P0 STG.E desc[UR4][R8.64], R14 ;  /* 0x0000000e08008986 */ /* 0x0001e2000c101904 */
[----:B------:R-:W-:Y:S04]  /*2080*/  BSSY B0, `(.L_x_22496) ;  /* 0x000002d000007945 */ /* 0x000fe80003800000 */
[----:B------:R-:W-:Y:S01]  /*2090*/  BSSY B1, `(.L_x_22497) ;  /* 0x0000025000017945 */ /* 0x000fe20003800000 */
[----:B------:R-:W-:-:S13]  /*20a0*/  ISETP.GE.AND P0, PT, R3, R0, PT ;  /* 0x000000000300720c */ /* 0x000fda0003f06270 */
[----:B0-----:R-:W-:Y:S05]  /*20b0*/  @P0 BRA `(.L_x_22498) ;  /* 0x0000000000300947 */ /* 0x001fea0003800000 */
[----:B------:R-:W0:Y:S01]  /*20c0*/  LDC.64 R8, c[0x0][0x218] ;  /* 0x00008600ff087b82 */ /* 0x000e220000000a00 */
[----:B------:R-:W-:Y:S01]  /*20d0*/  IMAD.IADD R5, R2, 0x1, R3 ;  /* 0x0000000102057824 */ /* 0x000fe200078e0203 */
[----:B------:R-:W-:-:S04]  /*20e0*/  IADD3 R3, R3, 0x80, RZ ;  /* 0x0000008003037810 */ /* 0x000fc80007ffe0ff */
[----:B------:R-:W-:Y:S01]  /*20f0*/  ISETP.GE.AND P0, PT, R3, R0, PT ;  /* 0x000000000300720c */ /* 0x000fe20003f06270 */
[----:B0-----:R-:W-:-:S05]  /*2100*/  IMAD.WIDE.U32 R8, R5, 0x4, R8 ;  /* 0x0000000405087825 */ /* 0x001fca00078e0008 */
[----:B------:R0:W-:Y:S07]  /*2110*/  STG.E desc[UR4][R8.64], R6 ;  /* 0x0000000608007986 */ /* 0x0001ee000c101904 */
[----:B------:R-:W-:Y:S05]  /*2120*/  @P0 BRA `(.L_x_22499) ;  /* 0x0000000000300947 */ /* 0x000fea0003800000 */
[----:B0-----:R-:W0:Y:S01]  /*2130*/  LDC.64 R8, c[0x0][0x218] ;  /* 0x00008600ff087b82 */ /* 0x001e220000000a00 */
[----:B------:R-:W-:Y:S02]  /*2140*/  IMAD.IADD R5, R2, 0x1, R3 ;  /* 0x0000000102057824 */ /* 0x000fe400078e0203 */
[----:B------:R-:W-:Y:S02]  /*2150*/  VIADD R3, R3, 0x80 ;  /* 0x0000008003037836 */ /* 0x000fe40000000000 */
[----:B0-----:R-:W-:-:S05]  /*2160*/  IMAD.WIDE.U32 R8, R5, 0x4, R8 ;  /* 0x0000000405087825 */ /* 0x001fca00078e0008 */
[----:B------:R0:W-:Y:S02]  /*2170*/  STG.E desc[UR4][R8.64], R7 ;  /* 0x0000000708007986 */ /* 0x0001e4000c101904 */
.L_x_22498:
[----:B------:R-:W-:-:S13]  /*2180*/  ISETP.GE.AND P0, PT, R3, R0, PT ;  /* 0x000000000300720c */ /* 0x000fda0003f06270 */
[----:B------:R-:W-:Y:S05]  /*2190*/  @P0 BRA `(.L_x_22500) ;  /* 0x0000000000300947 */ /* 0x000fea0003800000 */
[----:B0-----:R-:W0:Y:S01]  /*21a0*/  LDC.64 R6, c[0x0][0x218] ;  /* 0x00008600ff067b82 */ /* 0x001e220000000a00 */
[----:B------:R-:W-:Y:S01]  /*21b0*/  IADD3 R5, R2, R3, RZ ;  /* 0x0000000302057210 */ /* 0x000fe20007ffe0ff */
[----:B------:R-:W-:-:S04]  /*21c0*/  VIADD R3, R3, 0x80 ;  /* 0x0000008003037836 */ /* 0x000fc80000000000 */
[----:B0-----:R-:W-:-:S05]  /*21d0*/  IMAD.WIDE.U32 R6, R5, 0x4, R6 ;  /* 0x0000000405067825 */ /* 0x001fca00078e0006 */
[----:B------:R1:W-:Y:S02]  /*21e0*/  STG.E desc[UR4][R6.64], R10 ;  /* 0x0000000a06007986 */ /* 0x0003e4000c101904 */
.L_x_22499:
[----:B------:R-:W-:-:S13]  /*21f0*/  ISETP.GE.AND P0, PT, R3, R0, PT ;  /* 0x000000000300720c */ /* 0x000fda0003f06270 */
[----:B------:R-:W-:Y:S05]  /*2200*/  @P0 BRA `(.L_x_22501) ;  /* 0x0000000000340947 */ /* 0x000fea0003800000 */
[----:B01----:R-:W0:Y:S01]  /*2210*/  LDC.64 R6, c[0x0][0x218] ;  /* 0x00008600ff067b82 */ /* 0x003e220000000a00 */
[----:B------:R-:W-:Y:S01]  /*2220*/  IMAD.IADD R5, R2, 0x1, R3 ;  /* 0x0000000102057824 */ /* 0x000fe200078e0203 */
[----:B------:R-:W-:-:S03]  /*2230*/  IADD3 R3, R3, 0x80, RZ ;  /* 0x0000008003037810 */ /* 0x000fc60007ffe0ff */
[----:B0-----:R-:W-:-:S05]  /*2240*/  IMAD.WIDE.U32 R6, R5, 0x4, R6 ;  /* 0x0000000405067825 */ /* 0x001fca00078e0006 */
[----:B------:R1:W-:Y:S02]  /*2250*/  STG.E desc[UR4][R6.64], R11 ;  /* 0x0000000b06007986 */ /* 0x0003e4000c101904 */
.L_x_22500:
[----:B------:R-:W-:-:S13]  /*2260*/  ISETP.GE.AND P0, PT, R3, R0, PT ;  /* 0x000000000300720c */ /* 0x000fda0003f06270 */
[----:B------:R-:W-:Y:S05]  /*2270*/  @P0 BREAK B1 ;  /* 0x0000000000010942 */ /* 0x000fea0003800000 */
[----:B------:R-:W-:Y:S05]  /*2280*/  @P0 BRA `(.L_x_22502) ;  /* 0x0000000000300947 */ /* 0x000fea0003800000 */
[----:B01----:R-:W0:Y:S01]  /*2290*/  LDC.64 R6, c[0x0][0x218] ;  /* 0x00008600ff067b82 */ /* 0x003e220000000a00 */
[----:B------:R-:W-:Y:S02]  /*22a0*/  IMAD.IADD R5, R2, 0x1, R3 ;  /* 0x0000000102057824 */ /* 0x000fe400078e0203 */
[----:B------:R-:W-:Y:S02]  /*22b0*/  VIADD R3, R3, 0x80 ;  /* 0x0000008003037836 */ /* 0x000fe40000000000 */
[----:B0-----:R-:W-:-:S05]  /*22c0*/  IMAD.WIDE.U32 R6, R5, 0x4, R6 ;  /* 0x0000000405067825 */ /* 0x001fca00078e0006 */
[----:B------:R2:W-:Y:S02]  /*22d0*/  STG.E desc[UR4][R6.64], R12 ;  /* 0x0000000c06007986 */ /* 0x0005e4000c101904 */
.L_x_22501:
[----:B------:R-:W-:Y:S05]  /*22e0*/  BSYNC B1 ;  /* 0x0000000000017941 */ /* 0x000fea0003800000 */
.L_x_22497:
[----:B------:R-:W-:-:S13]  /*22f0*/  ISETP.GE.AND P0, PT, R3, R0, PT ;  /* 0x000000000300720c */ /* 0x000fda0003f06270 */
[----:B012---:R-:W0:Y:S01]  /*2300*/  @!P0 LDC.64 R6, c[0x0][0x218] ;  /* 0x00008600ff068b82 */ /* 0x007e220000000a00 */
[----:B------:R-:W-:Y:S01]  /*2310*/  @!P0 IADD3 R5, R2, R3, RZ ;  /* 0x0000000302058210 */ /* 0x000fe20007ffe0ff */
[----:B------:R-:W-:-:S04]  /*2320*/  @!P0 VIADD R3, R3, 0x80 ;  /* 0x0000008003038836 */ /* 0x000fc80000000000 */
[----:B0-----:R-:W-:-:S05]  /*2330*/  @!P0 IMAD.WIDE.U32 R6, R5, 0x4, R6 ;  /* 0x0000000405068825 */ /* 0x001fca00078e0006 */
[----:B------:R2:W-:Y:S02]  /*2340*/  @!P0 STG.E desc[UR4][R6.64], R13 ;  /* 0x0000000d06008986 */ /* 0x0005e4000c101904 */
.L_x_22502:
[----:B------:R-:W-:Y:S05]  /*2350*/  BSYNC B0 ;  /* 0x0000000000007941 */ /* 0x000fea0003800000 */
.L_x_22496:
        /* <DEDUP_REMOVED lines=8> */
.L_x_22503:
        /* <DEDUP_REMOVED lines=10> */
.L_x_57428:


//--------------------- .text._ZN2at6native29vectorized_elementwise_kernelILi8ENS0_13BinaryFunctorIiiiZZZNS0_16fmod_kernel_cudaERNS_18TensorIteratorBaseEENKUlvE_clEvENKUlvE1_clEvEUliiE_EESt5arrayIPcLm3EEEEviT0_T1_ --------------------------
	.section	.text._ZN2at6native29vectorized_elementwise_kernelILi8ENS0_13BinaryFunctorIiiiZZZNS0_16fmod_kernel_cudaERNS_18TensorIteratorBaseEENKUlvE_clEvENKUlvE1_clEvEUliiE_EESt5arrayIPcLm3EEEEviT0_T1_,"ax",@progbits
	.align	128
        .global         _ZN2at6native29vectorized_elementwise_kernelILi8ENS0_13BinaryFunctorIiiiZZZNS0_16fmod_kernel_cudaERNS_18TensorIteratorBaseEENKUlvE_clEvENKUlvE1_clEvEUliiE_EESt5arrayIPcLm3EEEEviT0_T1_
        .type           _ZN2at6native29vectorized_elementwise_kernelILi8ENS0_13BinaryFunctorIiiiZZZNS0_16fmod_kernel_cudaERNS_18TensorIteratorBaseEENKUlvE_clEvENKUlvE1_clEvEUliiE_EESt5arrayIPcLm3EEEEviT0_T1_,@function
        .size           _ZN2at6native29vectorized_elementwise_kernelILi8ENS0_13BinaryFunctorIiiiZZZNS0_16fmod_kernel_cudaERNS_18TensorIteratorBaseEENKUlvE_clEvENKUlvE1_clEvEUliiE_EESt5arrayIPcLm3EEEEviT0_T1_,(.L_x_57429 - _ZN2at6native29vectorized_elementwise_kernelILi8ENS0_13BinaryFunctorIiiiZZZNS0_16fmod_kernel_cudaERNS_18TensorIteratorBaseEENKUlvE_clEvENKUlvE1_clEvEUliiE_EESt5arrayIPcLm3EEEEviT0_T1_)
        .other          _ZN2at6native29vectorized_elementwise_kernelILi8ENS0_13BinaryFunctorIiiiZZZNS0_16fmod_kernel_cudaERNS_18TensorIteratorBaseEENKUlvE_clEvENKUlvE1_clEvEUliiE_EESt5arrayIPcLm3EEEEviT0_T1_,@"STO_CUDA_ENTRY STV_DEFAULT"
_ZN2at6native29vectorized_elementwise_kernelILi8ENS0_13BinaryFunctorIiiiZZZNS0_16fmod_kernel_cudaERNS_18TensorIteratorBaseEENKUlvE_clEvENKUlvE1_clEvEUliiE_EESt5arrayIPcLm3EEEEviT0_T1_:
.text._ZN2at6native29vectorized_elementwise_kernelILi8ENS0_13BinaryFunctorIiiiZZZNS0_16fmod_kernel_cudaERNS_18TensorIteratorBaseEENKUlvE_clEvENKUlvE1_clEvEUliiE_EESt5arrayIPcLm3EEEEviT0_T1_:
        /* <DEDUP_REMOVED lines=207> */
.L_x_22504:
        /* <DEDUP_REMOVED lines=111> */
.L_x_22506:
[----:B------:R-:W-:Y:S05]  /*13e0*/  BSYNC B0 ;  /* 0x0000000000007941 */ /* 0x000fea0003800000 */
.L_x_22505:
        /* <DEDUP_REMOVED lines=27> */
.L_x_22508:
[----:B------:R-:W-:Y:S05]  /*15a0*/  BSYNC B0 ;  /* 0x0000000000007941 */ /* 0x000fea0003800000 */
.L_x_22507:
        /* <DEDUP_REMOVED lines=27> */
.L_x_22510:
[----:B------:R-:W-:Y:S05]  /*1760*/  BSYNC B0 ;  /* 0x0000000000007941 */ /* 0x000fea0003800000 */
.L_x_22509:
        /* <DEDUP_REMOVED lines=27> */
.L_x_22512:
[----:B------:R-:W-:Y:S05]  /*1920*/  BSYNC B0 ;  /* 0x0000000000007941 */ /* 0x000fea0003800000 */
.L_x_22511:
        /* <DEDUP_REMOVED lines=36> */
.L_x_22514:
[----:B------:R-:W-:Y:S05]  /*1b70*/  BSYNC B0 ;  /* 0x0000000000007941 */ /* 0x000fea0003800000 */
.L_x_22513:
        /* <DEDUP_REMOVED lines=25> */
.L_x_22516:
[----:B------:R-:W-:Y:S05]  /*1d10*/  BSYNC B0 ;  /* 0x0000000000007941 */ /* 0x000fea0003800000 */
.L_x_22515:
        /* <DEDUP_REMOVED lines=26> */
.L_x_22518:
[----:B------:R-:W-:Y:S05]  /*1ec0*/  BSYNC B0 ;  /* 0x0000000000007941 */ /* 0x000fea0003800000 */
.L_x_22517:
        /* <DEDUP_REMOVED lines=24> */
.L_x_22520:
[----:B------:R-:W-:Y:S05]  /*2050*/  BSYNC B0 ;  /* 0x0000000000007941 */ /* 0x000fea0003800000 */
.L_x_22519:
        /* <DEDUP_REMOVED lines=18> */
.L_x_22523:
[----:B------:R-:W-:-:S13]  /*2180*/  ISETP.GE.AND P0, PT, R3, R0, PT ;  /* 0x000000000300720c */ /* 0x000fda0003f06270 */
[----:B------:R-:W-:Y:S05]  /*2190*/  @P0 BRA `(.L_x_22525) ;  /* 0x0000000000300947 */ /* 0x000fea0003800000 */
[----:B0-----:R-:W0:Y:S01]  /*21a0*/  LDC.64 R6, c[0x0][0x218] ;  /* 0x00008600ff067b82 */ /* 0x001e220000000a00 */
[----:B------:R-:W-:Y:S01]  /*21b0*/  IADD3 R5, R2, R3, RZ ;  /* 0x0000000302057210 */ /* 0x000fe20007ffe0ff */
[----:B------:R-:W-:-:S04]  /*21c0*/  VIADD R3, R3, 0x80 ;  /* 0x0000008003037836 */ /* 0x000fc80000000000 */
[----:B0-----:R-:W-:-:S05]  /*21d0*/  IMAD.WIDE.U32 R6, R5, 0x4, R6 ;  /* 0x0000000405067825 */ /* 0x001fca00078e0006 */
[----:B------:R1:W-:Y:S02]  /*21e0*/  STG.E desc[UR4][R6.64], R10 ;  /* 0x0000000a06007986 */ /* 0x0003e4000c101904 */
.L_x_22524:
[----:B------:R-:W-:-:S13]  /*21f0*/  ISETP.GE.AND P0, PT, R3, R0, PT ;  /* 0x000000000300720c */ /* 0x000fda0003f06270 */
[----:B------:R-:W-:Y:S05]  /*2200*/  @P0 BRA `(.L_x_22526) ;  /* 0x0000000000340947 */ /* 0x000fea0003800000 */
[----:B01----:R-:W0:Y:S01]  /*2210*/  LDC.64 R6, c[0x0][0x218] ;  /* 0x00008600ff067b82 */ /* 0x003e220000000a00 */
[----:B------:R-:W-:Y:S01]  /*2220*/  IMAD.IADD R5, R2, 0x1, R3 ;  /* 0x0000000102057824 */ /* 0x000fe200078e0203 */
[----:B------:R-:W-:-:S03]  /*2230*/  IADD3 R3, R3, 0x80, RZ ;  /* 0x0000008003037810 */ /* 0x000fc60007ffe0ff */
[----:B0-----:R-:W-:-:S05]  /*2240*/  IMAD.WIDE.U32 R6, R5, 0x4, R6 ;  /* 0x0000000405067825 */ /* 0x001fca00078e0006 */
[----:B------:R1:W-:Y:S02]  /*2250*/  STG.E desc[UR4][R6.64], R11 ;  /* 0x0000000b06007986 */ /* 0x0003e4000c101904 */
.L_x_22525:
        /* <DEDUP_REMOVED lines=8> */
.L_x_22526:
[----:B------:R-:W-:Y:S05]  /*22e0*/  BSYNC B1 ;  /* 0x0000000000017941 */ /* 0x000fea0003800000 */
.L_x_22522:
[----:B------:R-:W-:-:S13]  /*22f0*/  ISETP.GE.AND P0, PT, R3, R0, PT ;  /* 0x000000000300720c */ /* 0x000fda0003f06270 */
[----:B012---:R-:W0:Y:S01]  /*2300*/  @!P0 LDC.64 R6, c[0x0][0x218] ;  /* 0x00008600ff068b82 */ /* 0x007e220000000a00 */
[----:B------:R-:W-:Y:S01]  /*2310*/  @!P0 IADD3 R5, R2, R3, RZ ;  /* 0x0000000302058210 */ /* 0x000fe20007ffe0ff */
[----:B------:R-:W-:-:S04]  /*2320*/  @!P0 VIADD R3, R3, 0x80 ;  /* 0x0000008003038836 */ /* 0x000fc80000000000 */
[----:B0-----:R-:W-:-:S05]  /*2330*/  @!P0 IMAD.WIDE.U32 R6, R5, 0x4, R6 ;  /* 0x0000000405068825 */ /* 0x001fca00078e0006 */
[----:B------:R2:W-:Y:S02]  /*2340*/  @!P0 STG.E desc[UR4][R6.64], R13 ;  /* 0x0000000d06008986 */ /* 0x0005e4000c101904 */
.L_x_22527:
[----:B------:R-:W-:Y:S05]  /*2350*/  BSYNC B0 ;  /* 0x0000000000007941 */ /* 0x000fea0003800000 */
.L_x_22521:
        /* <DEDUP_REMOVED lines=8> */
.L_x_22528:
        /* <DEDUP_REMOVED lines=10> */
.L_x_57429:


//--------------------- .text._ZN2at6native18elementwise_kernelILi128ELi4EZNS0_15gpu_kernel_implINS0_13BUnaryFunctorIiiiZZZNS0_16fmod_kernel_cudaERNS_18TensorIteratorBaseEENKUlvE_clEvENKUlvE1_clEvEUliiE_EEEEvS5_RKT_EUliE_EEviT1_ --------------------------
	.section	.text._ZN2at6native18elementwise_kernelILi128ELi4EZNS0_15gpu_kernel_implINS0_13BUnaryFunctorIiiiZZZNS0_16fmod_kernel_cudaERNS_18TensorIteratorBaseEENKUlvE_clEvENKUlvE1_clEvEUliiE_EEEEvS5_RKT_EUliE_EEviT1_,"ax",@progbits
	.align	128
        .global         _ZN2at6native18elementwise_kernelILi128ELi4EZNS0_15gpu_kernel_implINS0_13BUnaryFunctorIiiiZZZNS0_16fmod_kernel_cudaERNS_18TensorIteratorBaseEENKUlvE_clEvENKUlvE1_clEvEUliiE_EEEEvS5_RKT_EUliE_EEviT1_
        .type           _ZN2at6native18elementwise_kernelILi128ELi4EZNS0_15gpu_kernel_implINS0_13BUnaryFunctorIiiiZZZNS0_16fmod_kernel_cudaERNS_18TensorIteratorBaseEENKUlvE_clEvENKUlvE1_clEvEUliiE_EEEEvS5_RKT_EUliE_EEviT1_,@function
        .size           _ZN2at6native18elementwise_kernelILi128ELi4EZNS0_15gpu_kernel_implINS0_13BUnaryFunctorIiiiZZZNS0_16fmod_kernel_cudaERNS_18TensorIteratorBaseEENKUlvE_clEvENKUlvE1_clEvEUliiE_EEEEvS5_RKT_EUliE_EEviT1_,(.L_x_57430 - _ZN2at6native18elementwise_kernelILi128ELi4EZNS0_15gpu_kernel_implINS0_13BUnaryFunctorIiiiZZZNS0_16fmod_kernel_cudaERNS_18TensorIteratorBaseEENKUlvE_clEvENKUlvE1_clEvEUliiE_EEEEvS5_RKT_EUliE_EEviT1_)
        .other          _ZN2at6native18elementwise_kernelILi128ELi4EZNS0_15gpu_kernel_implINS0_13BUnaryFunctorIiiiZZZNS0_16fmod_kernel_cudaERNS_18TensorIteratorBaseEENKUlvE_clEvENKUlvE1_clEvEUliiE_EEEEvS5_RKT_EUliE_EEviT1_,@"STO_CUDA_ENTRY STV_DEFAULT"
_ZN2at6native18elementwise_kernelILi128ELi4EZNS0_15gpu_kernel_implINS0_13BUnaryFunctorIiiiZZZNS0_16fmod_kernel_cudaERNS_18TensorIteratorBaseEENKUlvE_clEvENKUlvE1_clEvEUliiE_EEEEvS5_RKT_EUliE_EEviT1_:
.text._ZN2at6native18elementwise_kernelILi128ELi4EZNS0_15gpu_kernel_implINS0_13BUnaryFunctorIiiiZZZNS0_16fmod_kernel_cudaERNS_18TensorIteratorBaseEENKUlvE_clEvENKUlvE1_clEvEUliiE_EEEEvS5_RKT_EUliE_EEviT1_:
        /* <DEDUP_REMOVED lines=314> */
.L_x_22531:
        /* <DEDUP_REMOVED lines=20> */
.L_x_22535:
[----:B------:R0:W5:Y:S01]  /*14e0*/  LDG.E.U8 R19, desc[UR36][R2.64] ;  /* 0x0000002402137981 */ /* 0x000162000c1e1100 */
[----:B------:R-:W-:Y:S05]  /*14f0*/  BRA `(.L_x_22537) ;  /* 0x0000000c00347947 */ /* 0x000fea0003800000 */
.L_x_22534:
        /* <DEDUP_REMOVED lines=8> */
.L_x_22539:
[----:B------:R0:W5:Y:S01]  /*1580*/  LDG.E R19, desc[UR36][R2.64] ;  /* 0x0000002402137981 */ /* 0x000162000c1e1900 */
[----:B------:R-:W-:Y:S05]  /*1590*/  BRA `(.L_x_22537) ;  /* 0x0000000c000c7947 */ /* 0x000fea0003800000 */
.L_x_22538:
[----:B------:R0:W5:Y:S01]  /*15a0*/  LDG.E.S16 R19, desc[UR36][R2.64] ;  /* 0x0000002402137981 */ /* 0x000162000c1e1700 */
[----:B------:R-:W-:Y:S05]  /*15b0*/  BRA `(.L_x_22537) ;  /* 0x0000000c00047947 */ /* 0x000fea0003800000 */
.L_x_22533:
        /* <DEDUP_REMOVED lines=9> */
.L_x_22541:
[----:B------:R-:W2:Y:S02]  /*1650*/  LDG.E.U16 R2, desc[UR36][R2.64] ;  /* 0x0000002402027981 */ /* 0x000ea4000c1e1500 */
[----:B--2---:R-:W-:-:S06]  /*1660*/  HADD2.F32 R19, -RZ, R2.H0_H0 ;  /* 0x20000002ff137230 */ /* 0x004fcc0000004100 */
[----:B------:R-:W0:Y:S01]  /*1670*/  F2I.FTZ.TRUNC.NTZ R19, R19 ;  /* 0x0000001300137305 */ /* 0x000e22000021f100 */
[----:B------:R-:W-:Y:S05]  /*1680*/  BRA `(.L_x_22537) ;  /* 0x0000000800d07947 */ /* 0x000fea0003800000 */
.L_x_22540:
        /* <DEDUP_REMOVED lines=9> */
.L_x_22543:
[----:B------:R-:W2:Y:S02]  /*1720*/  LDG.E.U16 R2, desc[UR36][R2.64] ;  /* 0x0000002402027981 */ /* 0x000ea4000c1e1500 */
[----:B--2---:R-:W-:-:S06]  /*1730*/  HADD2.F32 R19, -RZ, R2.H0_H0 ;  /* 0x20000002ff137230 */ /* 0x004fcc0000004100 */
[----:B------:R-:W0:Y:S01]  /*1740*/  F2I.FTZ.TRUNC.NTZ R19, R19 ;  /* 0x0000001300137305 */ /* 0x000e22000021f100 */
[----:B------:R-:W-:Y:S05]  /*1750*/  BRA `(.L_x_22537) ;  /* 0x00000008009c7947 */ /* 0x000fea0003800000 */
.L_x_22542:
[----:B------:R-:W2:Y:S02]  /*1760*/  LDG.E.64 R2, desc[UR36][R2.64] ;  /* 0x0000002402027981 */ /* 0x000ea4000c1e1b00 */
[----:B--2---:R0:W1:Y:S01]  /*1770*/  F2I.F64.TRUNC R19, R2 ;  /* 0x0000000200137311 */ /* 0x004062000030d100 */
[----:B------:R-:W-:Y:S05]  /*1780*/  BRA `(.L_x_22537) ;  /* 0x0000000800907947 */ /* 0x000fea0003800000 */
.L_x_22532:
        /* <DEDUP_REMOVED lines=12> */
.L_x_22546:
[----:B------:R-:W2:Y:S02]  /*1850*/  LDG.E.64 R2, desc[UR36][R2.64] ;  /* 0x0000002402027981 */ /* 0x000ea4000c1e1b00 */
[----:B--2---:R0:W1:Y:S01]  /*1860*/  F2I.F64.TRUNC R19, R2 ;  /* 0x0000000200137311 */ /* 0x004062000030d100 */
[----:B------:R-:W-:Y:S05]  /*1870*/  BRA `(.L_x_22537) ;  /* 0x0000000800547947 */ /* 0x000fea0003800000 */
.L_x_22545:
        /* <DEDUP_REMOVED lines=27> */
.L_x_22548:
        /* <DEDUP_REMOVED lines=14> */
.L_x_22547:
[----:B------:R-:W2:Y:S02]  /*1b10*/  LDG.E.U16 R19, desc[UR36][R2.64] ;  /* 0x0000002402137981 */ /* 0x000ea4000c1e1500 */
[----:B--2---:R-:W-:-:S06]  /*1b20*/  IMAD.U32 R19, R19, 0x10000, RZ ;  /* 0x0001000013137824 */ /* 0x004fcc00078e00ff */
[----:B------:R-:W0:Y:S01]  /*1b30*/  F2I.FTZ.TRUNC.NTZ R19, R19 ;  /* 0x0000001300137305 */ /* 0x000e22000021f100 */
[----:B------:R-:W-:Y:S05]  /*1b40*/  BRA `(.L_x_22537) ;  /* 0x0000000400a07947 */ /* 0x000fea0003800000 */
.L_x_22544:
        /* <DEDUP_REMOVED lines=10> */
.L_x_22551:
        /* <DEDUP_REMOVED lines=21> */
.L_x_22555:
[----:B------:R-:W-:Y:S05]  /*1d40*/  BSYNC B1 ;  /* 0x0000000000017941 */ /* 0x000fea0003800000 */
.L_x_22554:
[----:B------:R-:W-:Y:S01]  /*1d50*/  IMAD.SHL.U32 R2, R2, 0x100000, RZ ;  /* 0x0010000002027824 */ /* 0x000fe200078e00ff */
[----:B------:R-:W-:-:S04]  /*1d60*/  LEA R0, R0, 0x3b800000, 0x17 ;  /* 0x3b80000000007811 */ /* 0x000fc800078eb8ff */
[----:B------:R-:W-:-:S07]  /*1d70*/  LOP3.LUT R19, R0, R2, R19, 0xfe, !PT ;  /* 0x0000000200137212 */ /* 0x000fce00078efe13 */
.L_x_22553:
[----:B------:R-:W-:Y:S05]  /*1d80*/  BSYNC B0 ;  /* 0x0000000000007941 */ /* 0x000fea0003800000 */
.L_x_22552:
[----:B------:R-:W1:Y:S01]  /*1d90*/  F2I.FTZ.TRUNC.NTZ R19, R19 ;  /* 0x0000001300137305 */ /* 0x000e62000021f100 */
[----:B------:R-:W-:Y:S05]  /*1da0*/  BRA `(.L_x_22537) ;  /* 0x0000000400087947 */ /* 0x000fea0003800000 */
.L_x_22550:
        /* <DEDUP_REMOVED lines=21> */
.L_x_22559:
[----:B------:R-:W-:Y:S05]  /*1f00*/  BSYNC B1 ;  /* 0x0000000000017941 */ /* 0x000fea0003800000 */
.L_x_22558:
[----:B------:R-:W-:Y:S01]  /*1f10*/  IMAD.SHL.U32 R2, R2, 0x200000, RZ ;  /* 0x0020000002027824 */ /* 0x000fe200078e00ff */
[----:B------:R-:W-:-:S04]  /*1f20*/  LEA R0, R0, 0x37800000, 0x17 ;  /* 0x3780000000007811 */ /* 0x000fc800078eb8ff */
[----:B------:R-:W-:-:S07]  /*1f30*/  LOP3.LUT R19, R0, R2, R19, 0xfe, !PT ;  /* 0x0000000200137212 */ /* 0x000fce00078efe13 */
.L_x_22557:
[----:B------:R-:W-:Y:S05]  /*1f40*/  BSYNC B0 ;  /* 0x0000000000007941 */ /* 0x000fea0003800000 */
.L_x_22556:
[----:B------:R-:W2:Y:S01]  /*1f50*/  F2I.FTZ.TRUNC.NTZ R19, R19 ;  /* 0x0000001300137305 */ /* 0x000ea2000021f100 */
[----:B------:R-:W-:Y:S05]  /*1f60*/  BRA `(.L_x_22537) ;  /* 0x0000000000987947 */ /* 0x000fea0003800000 */
.L_x_22549:
        /* <DEDUP_REMOVED lines=14> */
.L_x_22563:
[----:B------:R-:W-:Y:S05]  /*2050*/  BSYNC B0 ;  /* 0x0000000000007941 */ /* 0x000fea0003800000 */
.L_x_22562:
[----:B------:R-:W4:Y:S01]  /*2060*/  F2I.FTZ.TRUNC.NTZ R19, R19 ;  /* 0x0000001300137305 */ /* 0x000f22000021f100 */
[----:B------:R-:W-:Y:S05]  /*2070*/  BRA `(.L_x_22537) ;  /* 0x0000000000547947 */ /* 0x000fea0003800000 */
.L_x_22536:
        /* <DEDUP_REMOVED lines=17> */
.L_x_22564:
[----:B------:R-:W-:Y:S05]  /*2190*/  BRA `(.L_x_22537) ;  /* 0x00000000000c7947 */ /* 0x000fea0003800000 */
.L_x_22561:
[----:B------:R0:W5:Y:S01]  /*21a0*/  LDG.E R19, desc[UR36][R2.64] ;  /* 0x0000002402137981 */ /* 0x000162000c1e1900 */
[----:B------:R-:W-:Y:S05]  /*21b0*/  BRA `(.L_x_22537) ;  /* 0x0000000000047947 */ /* 0x000fea0003800000 */
.L_x_22560:
[----:B------:R3:W5:Y:S02]  /*21c0*/  LDG.E R19, desc[UR36][R2.64] ;  /* 0x0000002402137981 */ /* 0x000764000c1e1900 */
.L_x_22537:
[----:B------:R-:W3:Y:S01]  /*21d0*/  LDC R6, c[0x0][0x424] ;  /* 0x00010900ff067b82 */ /* 0x000ee20000000800 */
[----:B012-45:R-:W-:Y:S02]  /*21e0*/  ISETP.GE.AND P1, PT, R19, RZ, PT ;  /* 0x000000ff1300720c */ /* 0x037fe40003f26270 */
[----:B---3--:R-:W-:-:S04]  /*21f0*/  IABS R5, R6 ;  /* 0x0000000600057213 */ /* 0x008fc80000000000 */
        /* <DEDUP_REMOVED lines=8> */
[----:B------:R-:W-:-:S06]  /*2280*/  IMAD.HI.U32 R3, R3, R7, R2 ;  /* 0x0000000703037227 */ /* 0x000fcc00078e0002 */
[----:B------:R-:W-:-:S04]  /*2290*/  IMAD.HI.U32 R3, R3, R4, RZ ;  /* 0x0000000403037227 */ /* 0x000fc800078e00ff */
[----:B------:R-:W-:-:S04]  /*22a0*/  IMAD.MOV R3, RZ, RZ, -R3 ;  /* 0x000000ffff037224 */ /* 0x000fc800078e0a03 */
[C---:B------:R-:W-:Y:S02]  /*22b0*/  IMAD R0, R5.reuse, R3, R4 ;  /* 0x0000000305007224 */ /* 0x040fe400078e0204 */
        /* <DEDUP_REMOVED lines=22> */
.L_x_22568:
[----:B------:R3:W-:Y:S01]  /*2420*/  STG.E.U8 desc[UR36][R16.64], R5 ;  /* 0x0000000510007986 */ /* 0x0007e2000c101124 */
[----:B------:R-:W-:Y:S05]  /*2430*/  BRA `(.L_x_22570) ;  /* 0x0000000c00587947 */ /* 0x000fea0003800000 */
.L_x_22567:
[----:B------:R-:W-:-:S13]  /*2440*/  ISETP.NE.AND P0, PT, R2, 0x2, PT ;  /* 0x000000020200780c */ /* 0x000fda0003f05270 */
[----:B------:R-:W-:Y:S05]  /*2450*/  @!P0 BRA `(.L_x_22571) ;  /* 0x0000000000288947 */ /* 0x000fea0003800000 */
[----:B------:R-:W-:-:S13]  /*2460*/  ISETP.NE.AND P0, PT, R2, 0x3, PT ;  /* 0x000000030200780c */ /* 0x000fda0003f05270 */
[----:B------:R-:W-:Y:S05]  /*2470*/  @!P0 BRA `(.L_x_22572) ;  /* 0x0000000000188947 */ /* 0x000fea0003800000 */
[----:B------:R-:W-:-:S13]  /*2480*/  ISETP.NE.AND P0, PT, R2, 0x4, PT ;  /* 0x000000040200780c */ /* 0x000fda0003f05270 */
[----:B------:R-:W-:Y:S05]  /*2490*/  @P0 BRA `(.L_x_22569) ;  /* 0x0000000800e80947 */ /* 0x000fea0003800000 */
[--C-:B------:R-:W-:Y:S01]  /*24a0*/  SHF.R.S32.HI R3, RZ, 0x1f, R5.reuse ;  /* 0x0000001fff037819 */ /* 0x100fe20000011405 */
[----:B------:R-:W-:-:S05]  /*24b0*/  IMAD.MOV.U32 R2, RZ, RZ, R5 ;  /* 0x000000ffff027224 */ /* 0x000fca00078e0005 */
[----:B------:R0:W-:Y:S01]  /*24c0*/  STG.E.64 desc[UR36][R16.64], R2 ;  /* 0x0000000210007986 */ /* 0x0001e2000c101b24 */
[----:B------:R-:W-:Y:S05]  /*24d0*/  BRA `(.L_x_22570) ;  /* 0x0000000c00307947 */ /* 0x000fea0003800000 */
.L_x_22572:
[----:B------:R1:W-:Y:S01]  /*24e0*/  STG.E desc[UR36][R16.64], R5 ;  /* 0x0000000510007986 */ /* 0x0003e2000c101924 */
[----:B------:R-:W-:Y:S05]  /*24f0*/  BRA `(.L_x_22570) ;  /* 0x0000000c00287947 */ /* 0x000fea0003800000 */
.L_x_22571:
[----:B------:R2:W-:Y:S01]  /*2500*/  STG.E.U16 desc[UR36][R16.64], R5 ;  /* 0x0000000510007986 */ /* 0x0005e2000c101524 */
[----:B------:R-:W-:Y:S05]  /*2510*/  BRA `(.L_x_22570) ;  /* 0x0000000c00207947 */ /* 0x000fea0003800000 */
.L_x_22566:
        /* <DEDUP_REMOVED lines=9> */
.L_x_22574:
[----:B------:R-:W-:-:S04]  /*25b0*/  I2FP.F32.S32 R0, R5 ;  /* 0x0000000500007245 */ /* 0x000fc80000201400 */
[----:B------:R-:W-:-:S05]  /*25c0*/  F2FP.F16.F32.PACK_AB R0, RZ, R0 ;  /* 0x00000000ff00723e */ /* 0x000fca00000000ff */
[----:B------:R0:W-:Y:S01]  /*25d0*/  STG.E.U16 desc[UR36][R16.64], R0 ;  /* 0x0000000010007986 */ /* 0x0001e2000c101524 */
[----:B------:R-:W-:Y:S05]  /*25e0*/  BRA `(.L_x_22570) ;  /* 0x0000000800ec7947 */ /* 0x000fea0003800000 */
.L_x_22573:
        /* <DEDUP_REMOVED lines=10> */
.L_x_22576:
[----:B------:R-:W-:-:S04]  /*2690*/  I2FP.F32.S32 R5, R5 ;  /* 0x0000000500057245 */ /* 0x000fc80000201400 */
[----:B------:R-:W-:-:S04]  /*26a0*/  F2FP.F16.F32.PACK_AB R3, RZ, R5 ;  /* 0x00000005ff03723e */ /* 0x000fc800000000ff */
[----:B------:R-:W-:-:S05]  /*26b0*/  PRMT R3, R3, 0x5410, RZ ;  /* 0x0000541003037816 */ /* 0x000fca00000000ff */
[----:B------:R0:W-:Y:S01]  /*26c0*/  STG.E desc[UR36][R16.64], R3 ;  /* 0x0000000310007986 */ /* 0x0001e2000c101924 */
[----:B------:R-:W-:Y:S05]  /*26d0*/  BRA `(.L_x_22570) ;  /* 0x0000000800b07947 */ /* 0x000fea0003800000 */
.L_x_22575:
[----:B------:R-:W0:Y:S02]  /*26e0*/  I2F.F64 R2, R5 ;  /* 0x0000000500027312 */ /* 0x000e240000201c00 */
[----:B0-----:R0:W-:Y:S01]  /*26f0*/  STG.E.64 desc[UR36][R16.64], R2 ;  /* 0x0000000210007986 */ /* 0x0011e2000c101b24 */
[----:B------:R-:W-:Y:S05]  /*2700*/  BRA `(.L_x_22570) ;  /* 0x0000000800a47947 */ /* 0x000fea0003800000 */
.L_x_22565:
        /* <DEDUP_REMOVED lines=12> */
.L_x_22579:
[----:B------:R-:W0:Y:S01]  /*27d0*/  I2F.F64 R4, R5 ;  /* 0x0000000500047312 */ /* 0x000e220000201c00 */
[----:B------:R-:W-:-:S05]  /*27e0*/  CS2R R6, SRZ ;  /* 0x0000000000067805 */ /* 0x000fca000001ff00 */
[----:B0-----:R0:W-:Y:S01]  /*27f0*/  STG.E.128 desc[UR36][R16.64], R4 ;  /* 0x0000000410007986 */ /* 0x0011e2000c101d24 */
[----:B------:R-:W-:Y:S05]  /*2800*/  BRA `(.L_x_22570) ;  /* 0x0000000800647947 */ /* 0x000fea0003800000 */
.L_x_22578:
        /* <DEDUP_REMOVED lines=21> */
.L_x_22583:
[----:B------:R-:W-:Y:S05]  /*2960*/  BSYNC B0 ;  /* 0x0000000000007941 */ /* 0x000fea0003800000 */
.L_x_22582:
[----:B------:R-:W-:-:S05]  /*2970*/  LOP3.LUT R3, R0, R3, RZ, 0xfc, !PT ;  /* 0x0000000300037212 */ /* 0x000fca00078efcff */
[----:B------:R0:W-:Y:S01]  /*2980*/  STG.E.U8 desc[UR36][R16.64], R3 ;  /* 0x0000000310007986 */ /* 0x0001e2000c101124 */
[----:B------:R-:W-:Y:S05]  /*2990*/  BRA `(.L_x_22570) ;  /* 0x0000000800007947 */ /* 0x000fea0003800000 */
.L_x_22581:
        /* <DEDUP_REMOVED lines=13> */
.L_x_22585:
[----:B------:R-:W-:Y:S01]  /*2a70*/  IMAD.MOV.U32 R0, RZ, RZ, 0x7f ;  /* 0x0000007fff007424 */ /* 0x000fe200078e00ff */
[----:B------:R-:W-:-:S04]  /*2a80*/  ISETP.GT.U32.AND P0, PT, R2, 0x7f800000, PT ;  /* 0x7f8000000200780c */ /* 0x000fc80003f04070 */
[----:B------:R-:W-:-:S09]  /*2a90*/  SEL R0, R0, 0x7c, P0 ;  /* 0x0000007c00007807 */ /* 0x000fd20000000000 */
.L_x_22586:
[----:B------:R-:W-:Y:S05]  /*2aa0*/  BSYNC B0 ;  /* 0x0000000000007941 */ /* 0x000fea0003800000 */
.L_x_22584:
[----:B------:R-:W-:-:S04]  /*2ab0*/  LOP3.LUT R2, R5, 0x80000000, RZ, 0xc0, !PT ;  /* 0x8000000005027812 */ /* 0x000fc800078ec0ff */
[----:B------:R-:W-:-:S04]  /*2ac0*/  SHF.R.U32.HI R3, RZ, 0x18, R2 ;  /* 0x00000018ff037819 */ /* 0x000fc80000011602 */
[----:B------:R-:W-:-:S05]  /*2ad0*/  LOP3.LUT R3, R0, R3, RZ, 0xfc, !PT ;  /* 0x0000000300037212 */ /* 0x000fca00078efcff */
[----:B------:R0:W-:Y:S01]  /*2ae0*/  STG.E.U8 desc[UR36][R16.64], R3 ;  /* 0x0000000310007986 */ /* 0x0001e2000c101124 */
[----:B------:R-:W-:Y:S05]  /*2af0*/  BRA `(.L_x_22570) ;  /* 0x0000000400a87947 */ /* 0x000fea0003800000 */
.L_x_22580:
[----:B------:R-:W-:-:S04]  /*2b00*/  I2FP.F32.S32 R0, R5 ;  /* 0x0000000500007245 */ /* 0x000fc80000201400 */
[----:B------:R-:W-:-:S05]  /*2b10*/  F2FP.BF16.F32.PACK_AB R0, RZ, R0 ;  /* 0x00000000ff00723e */ /* 0x000fca00000010ff */
[----:B------:R0:W-:Y:S01]  /*2b20*/  STG.E.U16 desc[UR36][R16.64], R0 ;  /* 0x0000000010007986 */ /* 0x0001e2000c101524 */
[----:B------:R-:W-:Y:S05]  /*2b30*/  BRA `(.L_x_22570) ;  /* 0x0000000400987947 */ /* 0x000fea0003800000 */
.L_x_22577:
        /* <DEDUP_REMOVED lines=10> */
.L_x_22589:
        /* <DEDUP_REMOVED lines=17> */
.L_x_22592:
[----:B------:R-:W-:-:S04]  /*2cf0*/  LOP3.LUT R2, R5, 0x80000000, RZ, 0xc0, !PT ;  /* 0x8000000005027812 */ /* 0x000fc800078ec0ff */
[----:B------:R-:W-:-:S04]  /*2d00*/  SHF.R.U32.HI R3, RZ, 0x18, R2 ;  /* 0x00000018ff037819 */ /* 0x000fc80000011602 */
[----:B------:R-:W-:-:S04]  /*2d10*/  LOP3.LUT R0, R0, R3, RZ, 0xfc, !PT ;  /* 0x0000000300007212 */ /* 0x000fc800078efcff */
[----:B------:R-:W-:-:S07]  /*2d20*/  PRMT R8, R0, 0x7610, R8 ;  /* 0x0000761000087816 */ /* 0x000fce0000000008 */
.L_x_22591:
[----:B------:R-:W-:Y:S05]  /*2d30*/  BSYNC B0 ;  /* 0x0000000000007941 */ /* 0x000fea0003800000 */
.L_x_22590:
[----:B------:R0:W-:Y:S01]  /*2d40*/  STG.E.U8 desc[UR36][R16.64], R8 ;  /* 0x0000000810007986 */ /* 0x0001e2000c101124 */
[----:B------:R-:W-:Y:S05]  /*2d50*/  BRA `(.L_x_22570) ;  /* 0x0000000400107947 */ /* 0x000fea0003800000 */
.L_x_22588:
        /* <DEDUP_REMOVED lines=17> */
.L_x_22595:
[----:B------:R-:W-:-:S04]  /*2e70*/  LOP3.LUT R2, R5, 0x80000000, RZ, 0xc0, !PT ;  /* 0x8000000005027812 */ /* 0x000fc800078ec0ff */
[----:B------:R-:W-:-:S04]  /*2e80*/  SHF.R.U32.HI R3, RZ, 0x18, R2 ;  /* 0x00000018ff037819 */ /* 0x000fc80000011602 */
[----:B------:R-:W-:-:S04]  /*2e90*/  LOP3.LUT R0, R0, R3, RZ, 0xfc, !PT ;  /* 0x0000000300007212 */ /* 0x000fc800078efcff */
[----:B------:R-:W-:-:S07]  /*2ea0*/  PRMT R8, R0, 0x7610, R8 ;  /* 0x0000761000087816 */ /* 0x000fce0000000008 */
.L_x_22594:
[----:B------:R-:W-:Y:S05]  /*2eb0*/  BSYNC B0 ;  /* 0x0000000000007941 */ /* 0x000fea0003800000 */
.L_x_22593:
[----:B------:R0:W-:Y:S01]  /*2ec0*/  STG.E.U8 desc[UR36][R16.64], R8 ;  /* 0x0000000810007986 */ /* 0x0001e2000c101124 */
[----:B------:R-:W-:Y:S05]  /*2ed0*/  BRA `(.L_x_22570) ;  /* 0x0000000000b07947 */ /* 0x000fea0003800000 */
.L_x_22587:
[----:B------:R-:W-:-:S13]  /*2ee0*/  ISETP.NE.AND P0, PT, R2, 0x1c, PT ;  /* 0x0000001c0200780c */ /* 0x000fda0003f05270 */
[----:B------:R-:W-:Y:S05]  /*2ef0*/  @!P0 BRA `(.L_x_22596) ;  /* 0x0000000000a48947 */ /* 0x000fea0003800000 */
[----:B------:R-:W-:-:S13]  /*2f00*/  ISETP.NE.AND P0, PT, R2, 0x1d, PT ;  /* 0x0000001d0200780c */ /* 0x000fda0003f05270 */
[----:B------:R-:W-:Y:S05]  /*2f10*/  @!P0 BRA `(.L_x_22597) ;  /* 0x00000000008c8947 */ /* 0x000fea0003800000 */
[----:B------:R-:W-:-:S13]  /*2f20*/  ISETP.NE.AND P0, PT, R2, 0x2c, PT ;  /* 0x0000002c0200780c */ /* 0x000fda0003f05270 */
[----:B------:R-:W-:Y:S05]  /*2f30*/  @P0 BRA `(.L_x_22569) ;  /* 0x0000000000400947 */ /* 0x000fea0003800000 */
[----:B------:R-:W-:Y:S01]  /*2f40*/  I2FP.F32.S32 R5, R5 ;  /* 0x0000000500057245 */ /* 0x000fe20000201400 */
        /* <DEDUP_REMOVED lines=15> */
.L_x_22569:
        /* <DEDUP_REMOVED lines=16> */
.L_x_22598:
[----:B------:R-:W-:Y:S05]  /*3140*/  BRA `(.L_x_22570) ;  /* 0x0000000000147947 */ /* 0x000fea0003800000 */
.L_x_22597:
[--C-:B------:R-:W-:Y:S01]  /*3150*/  SHF.R.S32.HI R3, RZ, 0x1f, R5.reuse ;  /* 0x0000001fff037819 */ /* 0x100fe20000011405 */
[----:B------:R-:W-:-:S05]  /*3160*/  IMAD.MOV.U32 R2, RZ, RZ, R5 ;  /* 0x000000ffff027224 */ /* 0x000fca00078e0005 */
[----:B------:R0:W-:Y:S01]  /*3170*/  STG.E.64 desc[UR36][R16.64], R2 ;  /* 0x0000000210007986 */ /* 0x0001e2000c101b24 */
[----:B------:R-:W-:Y:S05]  /*3180*/  BRA `(.L_x_22570) ;  /* 0x0000000000047947 */ /* 0x000fea0003800000 */
.L_x_22596:
[----:B------:R0:W-:Y:S02]  /*3190*/  STG.E desc[UR36][R16.64], R5 ;  /* 0x0000000510007986 */ /* 0x0001e4000c101924 */
.L_x_22570:
[----:B------:R-:W-:-:S04]  /*31a0*/  IMAD R18, R23, 0x200, R18 ;  /* 0x0000020017127824 */ /* 0x000fc800078e0212 */
[----:B------:R-:W-:-:S07]  /*31b0*/  VIADD R19, R18, 0x80 ;  /* 0x0000008012137836 */ /* 0x000fce0000000000 */
.L_x_22530:
[----:B------:R-:W-:Y:S05]  /*31c0*/  BSYNC B6 ;  /* 0x0000000000067941 */ /* 0x000fea0003800000 */
.L_x_22529:
        /* <DEDUP_REMOVED lines=307> */
.L_x_22601:
        /* <DEDUP_REMOVED lines=20> */
.L_x_22605:
[----:B------:R0:W5:Y:S01]  /*4640*/  LDG.E.U8 R18, desc[UR36][R2.64] ;  /* 0x0000002402127981 */ /* 0x000162000c1e1100 */
[----:B------:R-:W-:Y:S05]  /*4650*/  BRA `(.L_x_22607) ;  /* 0x0000000c00347947 */ /* 0x000fea0003800000 */
.L_x_22604:
        /* <DEDUP_REMOVED lines=8> */
.L_x_22609:
[----:B------:R0:W5:Y:S01]  /*46e0*/  LDG.E R18, desc[UR36][R2.64] ;  /* 0x0000002402127981 */ /* 0x000162000c1e1900 */
[----:B------:R-:W-:Y:S05]  /*46f0*/  BRA `(.L_x_22607) ;  /* 0x0000000c000c7947 */ /* 0x000fea0003800000 */
.L_x_22608:
[----:B------:R0:W5:Y:S01]  /*4700*/  LDG.E.S16 R18, desc[UR36][R2.64] ;  /* 0x0000002402127981 */ /* 0x000162000c1e1700 */
[----:B------:R-:W-:Y:S05]  /*4710*/  BRA `(.L_x_22607) ;  /* 0x0000000c00047947 */ /* 0x000fea0003800000 */
.L_x_22603:
        /* <DEDUP_REMOVED lines=9> */
.L_x_22611:
[----:B------:R-:W2:Y:S02]  /*47b0*/  LDG.E.U16 R2, desc[UR36][R2.64] ;  /* 0x0000002402027981 */ /* 0x000ea4000c1e1500 */
[----:B--2---:R-:W-:-:S06]  /*47c0*/  HADD2.F32 R18, -RZ, R2.H0_H0 ;  /* 0x20000002ff127230 */ /* 0x004fcc0000004100 */
[----:B------:R-:W0:Y:S01]  /*47d0*/  F2I.FTZ.TRUNC.NTZ R18, R18 ;  /* 0x0000001200127305 */ /* 0x000e22000021f100 */
[----:B------:R-:W-:Y:S05]  /*47e0*/  BRA `(.L_x_22607) ;  /* 0x0000000800d07947 */ /* 0x000fea0003800000 */
.L_x_22610:
        /* <DEDUP_REMOVED lines=9> */
.L_x_22613:
[----:B------:R-:W2:Y:S02]  /*4880*/  LDG.E.U16 R2, desc[UR36][R2.64] ;  /* 0x0000002402027981 */ /* 0x000ea4000c1e1500 */
[----:B--2---:R-:W-:-:S06]  /*4890*/  HADD2.F32 R18, -RZ, R2.H0_H0 ;  /* 0x20000002ff127230 */ /* 0x004fcc0000004100 */
[----:B------:R-:W0:Y:S01]  /*48a0*/  F2I.FTZ.TRUNC.NTZ R18, R18 ;  /* 0x0000001200127305 */ /* 0x000e22000021f100 */
[----:B------:R-:W-:Y:S05]  /*48b0*/  BRA `(.L_x_22607) ;  /* 0x00000008009c7947 */ /* 0x000fea0003800000 */
.L_x_22612:
[----:B------:R-:W2:Y:S02]  /*48c0*/  LDG.E.64 R2, desc[UR36][R2.64] ;  /* 0x0000002402027981 */ /* 0x000ea4000c1e1b00 */
[----:B--2---:R0:W1:Y:S01]  /*48d0*/  F2I.F64.TRUNC R18, R2 ;  /* 0x0000000200127311 */ /* 0x004062000030d100 */
[----:B------:R-:W-:Y:S05]  /*48e0*/  BRA `(.L_x_22607) ;  /* 0x0000000800907947 */ /* 0x000fea0003800000 */
.L_x_22602:
        /* <DEDUP_REMOVED lines=12> */
.L_x_22616:
[----:B------:R-:W2:Y:S02]  /*49b0*/  LDG.E.64 R2, desc[UR36][R2.64] ;  /* 0x0000002402027981 */ /* 0x000ea4000c1e1b00 */
[----:B--2---:R0:W1:Y:S01]  /*49c0*/  F2I.F64.TRUNC R18, R2 ;  /* 0x0000000200127311 */ /* 0x004062000030d100 */
[----:B------:R-:W-:Y:S05]  /*49d0*/  BRA `(.L_x_22607) ;  /* 0x0000000800547947 */ /* 0x000fea0003800000 */
.L_x_22615:
        /* <DEDUP_REMOVED lines=27> */
.L_x_22618:
        /* <DEDUP_REMOVED lines=14> */
.L_x_22617:
[----:B------:R-:W2:Y:S02]  /*4c70*/  LDG.E.U16 R18, desc[UR36][R2.64] ;  /* 0x0000002402127981 */ /* 0x000ea4000c1e1500 */
[----:B--2---:R-:W-:-:S06]  /*4c80*/  IMAD.U32 R18, R18, 0x10000, RZ ;  /* 0x0001000012127824 */ /* 0x004fcc00078e00ff */
[----:B------:R-:W0:Y:S01]  /*4c90*/  F2I.FTZ.TRUNC.NTZ R18, R18 ;  /* 0x0000001200127305 */ /* 0x000e22000021f100 */
[----:B------:R-:W-:Y:S05]  /*4ca0*/  BRA `(.L_x_22607) ;  /* 0x0000000400a07947 */ /* 0x000fea0003800000 */
.L_x_22614:
        /* <DEDUP_REMOVED lines=10> */
.L_x_22621:
        /* <DEDUP_REMOVED lines=21> */
.L_x_22625:
[----:B------:R-:W-:Y:S05]  /*4ea0*/  BSYNC B1 ;  /* 0x0000000000017941 */ /* 0x000fea0003800000 */
.L_x_22624:
[----:B------:R-:W-:Y:S01]  /*4eb0*/  IMAD.SHL.U32 R2, R2, 0x100000, RZ ;  /* 0x0010000002027824 */ /* 0x000fe200078e00ff */
[----:B------:R-:W-:-:S04]  /*4ec0*/  LEA R3, R0, 0x3b800000, 0x17 ;  /* 0x3b80000000037811 */ /* 0x000fc800078eb8ff */
[----:B------:R-:W-:-:S07]  /*4ed0*/  LOP3.LUT R18, R3, R2, R18, 0xfe, !PT ;  /* 0x0000000203127212 */ /* 0x000fce00078efe12 */
.L_x_22623:
[----:B------:R-:W-:Y:S05]  /*4ee0*/  BSYNC B0 ;  /* 0x0000000000007941 */ /* 0x000fea0003800000 */
.L_x_22622:
[----:B------:R-:W1:Y:S01]  /*4ef0*/  F2I.FTZ.TRUNC.NTZ R18, R18 ;  /* 0x0000001200127305 */ /* 0x000e62000021f100 */
[----:B------:R-:W-:Y:S05]  /*4f00*/  BRA `(.L_x_22607) ;  /* 0x0000000400087947 */ /* 0x000fea0003800000 */
.L_x_22620:
        /* <DEDUP_REMOVED lines=21> */
.L_x_22629:
[----:B------:R-:W-:Y:S05]  /*5060*/  BSYNC B1 ;  /* 0x0000000000017941 */ /* 0x000fea0003800000 */
.L_x_22628:
[----:B------:R-:W-:Y:S01]  /*5070*/  IMAD.SHL.U32 R2, R2, 0x200000, RZ ;  /* 0x0020000002027824 */ /* 0x000fe200078e00ff */
[----:B------:R-:W-:-:S04]  /*5080*/  LEA R3, R0, 0x37800000, 0x17 ;  /* 0x3780000000037811 */ /* 0x000fc800078eb8ff */
[----:B------:R-:W-:-:S07]  /*5090*/  LOP3.LUT R18, R3, R2, R18, 0xfe, !PT ;  /* 0x0000000203127212 */ /* 0x000fce00078efe12 */
.L_x_22627:
[----:B------:R-:W-:Y:S05]  /*50a0*/  BSYNC B0 ;  /* 0x0000000000007941 */ /* 0x000fea0003800000 */
.L_x_22626:
[----:B------:R-:W2:Y:S01]  /*50b0*/  F2I.FTZ.TRUNC.NTZ R18, R18 ;  /* 0x0000001200127305 */ /* 0x000ea2000021f100 */
[----:B------:R-:W-:Y:S05]  /*50c0*/  BRA `(.L_x_22607) ;  /* 0x0000000000987947 */ /* 0x000fea0003800000 */
.L_x_22619:
        /* <DEDUP_REMOVED lines=14> */
.L_x_22633:
[----:B------:R-:W-:Y:S05]  /*51b0*/  BSYNC B0 ;  /* 0x0000000000007941 */ /* 0x000fea0003800000 */
.L_x_22632:
[----:B------:R-:W0:Y:S01]  /*51c0*/  F2I.FTZ.TRUNC.NTZ R18, R18 ;  /* 0x0000001200127305 */ /* 0x000e22000021f100 */
[----:B------:R-:W-:Y:S05]  /*51d0*/  BRA `(.L_x_22607) ;  /* 0x0000000000547947 */ /* 0x000fea0003800000 */
.L_x_22606:
        /* <DEDUP_REMOVED lines=17> */
.L_x_22634:
[----:B------:R-:W-:Y:S05]  /*52f0*/  BRA `(.L_x_22607) ;  /* 0x00000000000c7947 */ /* 0x000fea0003800000 */
.L_x_22631:
[----:B------:R4:W5:Y:S01]  /*5300*/  LDG.E R18, desc[UR36][R2.64] ;  /* 0x0000002402127981 */ /* 0x000962000c1e1900 */
[----:B------:R-:W-:Y:S05]  /*5310*/  BRA `(.L_x_22607) ;  /* 0x0000000000047947 */ /* 0x000fea0003800000 */
.L_x_22630:
[----:B------:R3:W5:Y:S02]  /*5320*/  LDG.E R18, desc[UR36][R2.64] ;  /* 0x0000002402127981 */ /* 0x000764000c1e1900 */
.L_x_22607:
[----:B------:R-:W1:Y:S01]  /*5330*/  LDC R8, c[0x0][0x424] ;  /* 0x00010900ff087b82 */ /* 0x000e620000000800 */
[----:B0--34-:R-:W-:Y:S01]  /*5340*/  IMAD.MOV.U32 R2, RZ, RZ, RZ ;  /* 0x000000ffff027224 */ /* 0x019fe200078e00ff */
[----:B-12--5:R-:W-:Y:S02]  /*5350*/  ISETP.GE.AND P1, PT, R18, RZ, PT ;  /* 0x000000ff1200720c */ /* 0x026fe40003f26270 */
[----:B------:R-:W-:-:S04]  /*5360*/  IABS R5, R8 ;  /* 0x0000000800057213 */ /* 0x000fc80000000000 */
[----:B------:R-:W0:Y:S08]  /*5370*/  I2F.RP R4, R5 ;  /* 0x0000000500047306 */ /* 0x000e300000209400 */
[----:B0-----:R-:W0:Y:S02]  /*5380*/  MUFU.RCP R4, R4 ;  /* 0x0000000400047308 */ /* 0x001e240000001000 */
[----:B0-----:R-:W-:-:S02]  /*5390*/  VIADD R6, R4, 0xffffffe ;  /* 0x0ffffffe04067836 */ /* 0x001fc40000000000 */
[----:B------:R-:W0:Y:S04]  /*53a0*/  LDC.U8 R4, c[0x0][0x428] ;  /* 0x00010a00ff047b82 */ /* 0x000e280000000000 */
[----:B------:R-:W1:Y:S02]  /*53b0*/  F2I.FTZ.U32.TRUNC.NTZ R3, R6 ;  /* 0x0000000600037305 */ /* 0x000e64000021f000 */
[----:B-1----:R-:W-:-:S04]  /*53c0*/  IMAD.MOV R0, RZ, RZ, -R3 ;  /* 0x000000ffff007224 */ /* 0x002fc800078e0a03 */
[----:B------:R-:W-:Y:S01]  /*53d0*/  IMAD R7, R0, R5, RZ ;  /* 0x0000000500077224 */ /* 0x000fe200078e02ff */
[----:B------:R-:W-:-:S03]  /*53e0*/  IABS R0, R18 ;  /* 0x0000001200007213 */ /* 0x000fc60000000000 */
[----:B------:R-:W-:-:S04]  /*53f0*/  IMAD.HI.U32 R7, R3, R7, R2 ;  /* 0x0000000703077227 */ /* 0x000fc800078e0002 */
[----:B------:R-:W-:-:S04]  /*5400*/  IMAD.MOV.U32 R2, RZ, RZ, R0 ;  /* 0x000000ffff027224 */ /* 0x000fc800078e0000 */
[----:B------:R-:W-:-:S04]  /*5410*/  IMAD.HI.U32 R0, R7, R2, RZ ;  /* 0x0000000207007227 */ /* 0x000fc800078e00ff */
[----:B------:R-:W-:-:S04]  /*5420*/  IMAD.MOV R3, RZ, RZ, -R0 ;  /* 0x000000ffff037224 */ /* 0x000fc800078e0a00 */
        /* <DEDUP_REMOVED lines=22> */
.L_x_22638:
[----:B------:R0:W-:Y:S01]  /*5590*/  STG.E.U8 desc[UR36][R16.64], R2 ;  /* 0x0000000210007986 */ /* 0x0001e2000c101124 */
[----:B------:R-:W-:Y:S05]  /*55a0*/  BRA `(.L_x_22640) ;  /* 0x0000000c00507947 */ /* 0x000fea0003800000 */
.L_x_22637:
        /* <DEDUP_REMOVED lines=9> */
.L_x_22642:
[----:B------:R0:W-:Y:S01]  /*5640*/  STG.E desc[UR36][R16.64], R2 ;  /* 0x0000000210007986 */ /* 0x0001e2000c101924 */
[----:B------:R-:W-:Y:S05]  /*5650*/  BRA `(.L_x_22640) ;  /* 0x0000000c00247947 */ /* 0x000fea0003800000 */
.L_x_22641:
[----:B------:R0:W-:Y:S01]  /*5660*/  STG.E.U16 desc[UR36][R16.64], R2 ;  /* 0x0000000210007986 */ /* 0x0001e2000c101524 */
[----:B------:R-:W-:Y:S05]  /*5670*/  BRA `(.L_x_22640) ;  /* 0x0000000c001c7947 */ /* 0x000fea0003800000 */
.L_x_22636:
        /* <DEDUP_REMOVED lines=9> */
.L_x_22644:
[----:B------:R-:W-:-:S04]  /*5710*/  I2FP.F32.S32 R0, R2 ;  /* 0x0000000200007245 */ /* 0x000fc80000201400 */
[----:B------:R-:W-:-:S05]  /*5720*/  F2FP.F16.F32.PACK_AB R0, RZ, R0 ;  /* 0x00000000ff00723e */ /* 0x000fca00000000ff */
[----:B------:R0:W-:Y:S01]  /*5730*/  STG.E.U16 desc[UR36][R16.64], R0 ;  /* 0x0000000010007986 */ /* 0x0001e2000c101524 */
[----:B------:R-:W-:Y:S05]  /*5740*/  BRA `(.L_x_22640) ;  /* 0x0000000800e87947 */ /* 0x000fea0003800000 */
.L_x_22643:
        /* <DEDUP_REMOVED lines=10> */
.L_x_22646:
[----:B------:R-:W-:-:S04]  /*57f0*/  I2FP.F32.S32 R2, R2 ;  /* 0x0000000200027245 */ /* 0x000fc80000201400 */
[----:B------:R-:W-:-:S04]  /*5800*/  F2FP.F16.F32.PACK_AB R3, RZ, R2 ;  /* 0x00000002ff03723e */ /* 0x000fc800000000ff */
[----:B------:R-:W-:-:S05]  /*5810*/  PRMT R3, R3, 0x5410, RZ ;  /* 0x0000541003037816 */ /* 0x000fca00000000ff */
[----:B------:R0:W-:Y:S01]  /*5820*/  STG.E desc[UR36][R16.64], R3 ;  /* 0x0000000310007986 */ /* 0x0001e2000c101924 */
[----:B------:R-:W-:Y:S05]  /*5830*/  BRA `(.L_x_22640) ;  /* 0x0000000800ac7947 */ /* 0x000fea0003800000 */
.L_x_22645:
[----:B------:R-:W0:Y:S02]  /*5840*/  I2F.F64 R2, R2 ;  /* 0x0000000200027312 */ /* 0x000e240000201c00 */
[----:B0-----:R0:W-:Y:S01]  /*5850*/  STG.E.64 desc[UR36][R16.64], R2 ;  /* 0x0000000210007986 */ /* 0x0011e2000c101b24 */
[----:B------:R-:W-:Y:S05]  /*5860*/  BRA `(.L_x_22640) ;  /* 0x0000000800a07947 */ /* 0x000fea0003800000 */
.L_x_22635:
        /* <DEDUP_REMOVED lines=12> */
.L_x_22649:
[----:B------:R-:W0:Y:S01]  /*5930*/  I2F.F64 R4, R2 ;  /* 0x0000000200047312 */ /* 0x000e220000201c00 */
[----:B------:R-:W-:-:S05]  /*5940*/  CS2R R6, SRZ ;  /* 0x0000000000067805 */ /* 0x000fca000001ff00 */
[----:B0-----:R0:W-:Y:S01]  /*5950*/  STG.E.128 desc[UR36][R16.64], R4 ;  /* 0x0000000410007986 */ /* 0x0011e2000c101d24 */
[----:B------:R-:W-:Y:S05]  /*5960*/  BRA `(.L_x_22640) ;  /* 0x0000000800607947 */ /* 0x000fea0003800000 */
.L_x_22648:
        /* <DEDUP_REMOVED lines=21> */
.L_x_22653:
[----:B------:R-:W-:Y:S05]  /*5ac0*/  BSYNC B0 ;  /* 0x0000000000007941 */ /* 0x000fea0003800000 */
.L_x_22652:
[----:B------:R-:W-:-:S05]  /*5ad0*/  LOP3.LUT R3, R0, R3, RZ, 0xfc, !PT ;  /* 0x0000000300037212 */ /* 0x000fca00078efcff */
[----:B------:R0:W-:Y:S01]  /*5ae0*/  STG.E.U8 desc[UR36][R16.64], R3 ;  /* 0x0000000310007986 */ /* 0x0001e2000c101124 */
[----:B------:R-:W-:Y:S05]  /*5af0*/  BRA `(.L_x_22640) ;  /* 0x0000000400fc7947 */ /* 0x000fea0003800000 */
.L_x_22651:
        /* <DEDUP_REMOVED lines=13> */
.L_x_22655:
[----:B------:R-:W-:Y:S01]  /*5bd0*/  IMAD.MOV.U32 R0, RZ, RZ, 0x7f ;  /* 0x0000007fff007424 */ /* 0x000fe200078e00ff */
[----:B------:R-:W-:-:S04]  /*5be0*/  ISETP.GT.U32.AND P0, PT, R2, 0x7f800000, PT ;  /* 0x7f8000000200780c */ /* 0x000fc80003f04070 */
[----:B------:R-:W-:-:S09]  /*5bf0*/  SEL R0, R0, 0x7c, P0 ;  /* 0x0000007c00007807 */ /* 0x000fd20000000000 */
.L_x_22656:
[----:B------:R-:W-:Y:S05]  /*5c00*/  BSYNC B0 ;  /* 0x0000000000007941 */ /* 0x000fea0003800000 */
.L_x_22654:
[----:B------:R-:W-:-:S04]  /*5c10*/  LOP3.LUT R2, R3, 0x80000000, RZ, 0xc0, !PT ;  /* 0x8000000003027812 */ /* 0x000fc800078ec0ff */
[----:B------:R-:W-:-:S04]  /*5c20*/  SHF.R.U32.HI R3, RZ, 0x18, R2 ;  /* 0x00000018ff037819 */ /* 0x000fc80000011602 */
[----:B------:R-:W-:-:S05]  /*5c30*/  LOP3.LUT R3, R0, R3, RZ, 0xfc, !PT ;  /* 0x0000000300037212 */ /* 0x000fca00078efcff */
[----:B------:R0:W-:Y:S01]  /*5c40*/  STG.E.U8 desc[UR36][R16.64], R3 ;  /* 0x0000000310007986 */ /* 0x0001e2000c101124 */
[----:B------:R-:W-:Y:S05]  /*5c50*/  BRA `(.L_x_22640) ;  /* 0x0000000400a47947 */ /* 0x000fea0003800000 */
.L_x_22650:
[----:B------:R-:W-:-:S04]  /*5c60*/  I2FP.F32.S32 R0, R2 ;  /* 0x0000000200007245 */ /* 0x000fc80000201400 */
[----:B------:R-:W-:-:S05]  /*5c70*/  F2FP.BF16.F32.PACK_AB R0, RZ, R0 ;  /* 0x00000000ff00723e */ /* 0x000fca00000010ff */
[----:B------:R0:W-:Y:S01]  /*5c80*/  STG.E.U16 desc[UR36][R16.64], R0 ;  /* 0x0000000010007986 */ /* 0x0001e2000c101524 */
[----:B------:R-:W-:Y:S05]  /*5c90*/  BRA `(.L_x_22640) ;  /* 0x0000000400947947 */ /* 0x000fea0003800000 */
.L_x_22647:
        /* <DEDUP_REMOVED lines=10> */
.L_x_22659:
        /* <DEDUP_REMOVED lines=17> */
.L_x_22662:
[----:B------:R-:W-:-:S04]  /*5e50*/  LOP3.LUT R2, R3, 0x80000000, RZ, 0xc0, !PT ;  /* 0x8000000003027812 */ /* 0x000fc800078ec0ff */
[----:B------:R-:W-:-:S04]  /*5e60*/  SHF.R.U32.HI R3, RZ, 0x18, R2 ;  /* 0x00000018ff037819 */ /* 0x000fc80000011602 */
[----:B------:R-:W-:-:S04]  /*5e70*/  LOP3.LUT R0, R0, R3, RZ, 0xfc, !PT ;  /* 0x0000000300007212 */ /* 0x000fc800078efcff */
[----:B------:R-:W-:-:S07]  /*5e80*/  PRMT R8, R0, 0x7610, R8 ;  /* 0x0000761000087816 */ /* 0x000fce0000000008 */
.L_x_22661:
[----:B------:R-:W-:Y:S05]  /*5e90*/  BSYNC B0 ;  /* 0x0000000000007941 */ /* 0x000fea0003800000 */
.L_x_22660:
[----:B------:R3:W-:Y:S01]  /*5ea0*/  STG.E.U8 desc[UR36][R16.64], R8 ;  /* 0x0000000810007986 */ /* 0x0007e2000c101124 */
[----:B------:R-:W-:Y:S05]  /*5eb0*/  BRA `(.L_x_22640) ;  /* 0x00000004000c7947 */ /* 0x000fea0003800000 */
.L_x_22658:
        /* <DEDUP_REMOVED lines=17> */
.L_x_22665:
[----:B------:R-:W-:-:S04]  /*5fd0*/  LOP3.LUT R2, R3, 0x80000000, RZ, 0xc0, !PT ;  /* 0x8000000003027812 */ /* 0x000fc800078ec0ff */
[----:B------:R-:W-:-:S04]  /*5fe0*/  SHF.R.U32.HI R3, RZ, 0x18, R2 ;  /* 0x00000018ff037819 */ /* 0x000fc80000011602 */
[----:B------:R-:W-:-:S04]  /*5ff0*/  LOP3.LUT R0, R0, R3, RZ, 0xfc, !PT ;  /* 0x0000000300007212 */ /* 0x000fc800078efcff */
[----:B------:R-:W-:-:S07]  /*6000*/  PRMT R8, R0, 0x7610, R8 ;  /* 0x0000761000087816 */ /* 0x000fce0000000008 */
.L_x_22664:
[----:B------:R-:W-:Y:S05]  /*6010*/  BSYNC B0 ;  /* 0x0000000000007941 */ /* 0x000fea0003800000 */
.L_x_22663:
[----:B------:R0:W-:Y:S01]  /*6020*/  STG.E.U8 desc[UR36][R16.64], R8 ;  /* 0x0000000810007986 */ /* 0x0001e2000c101124 */
[----:B------:R-:W-:Y:S05]  /*6030*/  BRA `(.L_x_22640) ;  /* 0x0000000000ac7947 */ /* 0x000fea0003800000 */
.L_x_22657:
        /* <DEDUP_REMOVED lines=22> */
.L_x_22639:
        /* <DEDUP_REMOVED lines=16> */
.L_x_22668:
[----:B------:R-:W-:Y:S05]  /*62a0*/  BRA `(.L_x_22640) ;  /* 0x0000000000107947 */ /* 0x000fea0003800000 */
.L_x_22667:
[----:B------:R-:W-:-:S05]  /*62b0*/  SHF.R.S32.HI R3, RZ, 0x1f, R2 ;  /* 0x0000001fff037819 */ /* 0x000fca0000011402 */
[----:B------:R2:W-:Y:S01]  /*62c0*/  STG.E.64 desc[UR36][R16.64], R2 ;  /* 0x0000000210007986 */ /* 0x0005e2000c101b24 */
[----:B------:R-:W-:Y:S05]  /*62d0*/  BRA `(.L_x_22640) ;  /* 0x0000000000047947 */ /* 0x000fea0003800000 */
.L_x_22666:
[----:B------:R0:W-:Y:S02]  /*62e0*/  STG.E desc[UR36][R16.64], R2 ;  /* 0x0000000210007986 */ /* 0x0001e4000c101924 */
.L_x_22640:
[----:B------:R-:W-:-:S07]  /*62f0*/  VIADD R19, R19, 0x80 ;  /* 0x0000008013137836 */ /* 0x000fce0000000000 */
.L_x_22600:
[----:B------:R-:W-:Y:S05]  /*6300*/  BSYNC B6 ;  /* 0x0000000000067941 */ /* 0x000fea0003800000 */
.L_x_22599:
        /* <DEDUP_REMOVED lines=307> */
.L_x_22671:
        /* <DEDUP_REMOVED lines=20> */
.L_x_22675:
[----:B------:R0:W5:Y:S01]  /*7780*/  LDG.E.U8 R18, desc[UR36][R2.64] ;  /* 0x0000002402127981 */ /* 0x000162000c1e1100 */
[----:B------:R-:W-:Y:S05]  /*7790*/  BRA `(.L_x_22677) ;  /* 0x0000000c00347947 */ /* 0x000fea0003800000 */
.L_x_22674:
        /* <DEDUP_REMOVED lines=8> */
.L_x_22679:
[----:B------:R0:W5:Y:S01]  /*7820*/  LDG.E R18, desc[UR36][R2.64] ;  /* 0x0000002402127981 */ /* 0x000162000c1e1900 */
[----:B------:R-:W-:Y:S05]  /*7830*/  BRA `(.L_x_22677) ;  /* 0x0000000c000c7947 */ /* 0x000fea0003800000 */
.L_x_22678:
[----:B------:R0:W5:Y:S01]  /*7840*/  LDG.E.S16 R18, desc[UR36][R2.64] ;  /* 0x0000002402127981 */ /* 0x000162000c1e1700 */
[----:B------:R-:W-:Y:S05]  /*7850*/  BRA `(.L_x_22677) ;  /* 0x0000000c00047947 */ /* 0x000fea0003800000 */
.L_x_22673:
        /* <DEDUP_REMOVED lines=9> */
.L_x_22681:
[----:B------:R-:W2:Y:S02]  /*78f0*/  LDG.E.U16 R2, desc[UR36][R2.64] ;  /* 0x0000002402027981 */ /* 0x000ea4000c1e1500 */
[----:B--2---:R-:W-:-:S06]  /*7900*/  HADD2.F32 R18, -RZ, R2.H0_H0 ;  /* 0x20000002ff127230 */ /* 0x004fcc0000004100 */
[----:B------:R-:W0:Y:S01]  /*7910*/  F2I.FTZ.TRUNC.NTZ R18, R18 ;  /* 0x0000001200127305 */ /* 0x000e22000021f100 */
[----:B------:R-:W-:Y:S05]  /*7920*/  BRA `(.L_x_22677) ;  /* 0x0000000800d07947 */ /* 0x000fea0003800000 */
.L_x_22680:
        /* <DEDUP_REMOVED lines=9> */
.L_x_22683:
[----:B------:R-:W2:Y:S02]  /*79c0*/  LDG.E.U16 R2, desc[UR36][R2.64] ;  /* 0x0000002402027981 */ /* 0x000ea4000c1e1500 */
[----:B--2---:R-:W-:-:S06]  /*79d0*/  HADD2.F32 R18, -RZ, R2.H0_H0 ;  /* 0x20000002ff127230 */ /* 0x004fcc0000004100 */
[----:B------:R-:W0:Y:S01]  /*79e0*/  F2I.FTZ.TRUNC.NTZ R18, R18 ;  /* 0x0000001200127305 */ /* 0x000e22000021f100 */
[----:B------:R-:W-:Y:S05]  /*79f0*/  BRA `(.L_x_22677) ;  /* 0x00000008009c7947 */ /* 0x000fea0003800000 */
.L_x_22682:
[----:B------:R-:W2:Y:S02]  /*7a00*/  LDG.E.64 R2, desc[UR36][R2.64] ;  /* 0x0000002402027981 */ /* 0x000ea4000c1e1b00 */
[----:B--2---:R0:W1:Y:S01]  /*7a10*/  F2I.F64.TRUNC R18, R2 ;  /* 0x0000000200127311 */ /* 0x004062000030d100 */
[----:B------:R-:W-:Y:S05]  /*7a20*/  BRA `(.L_x_22677) ;  /* 0x0000000800907947 */ /* 0x000fea0003800000 */
.L_x_22672:
        /* <DEDUP_REMOVED lines=12> */
.L_x_22686:
[----:B------:R-:W2:Y:S02]  /*7af0*/  LDG.E.64 R2, desc[UR36][R2.64] ;  /* 0x0000002402027981 */ /* 0x000ea4000c1e1b00 */
[----:B--2---:R0:W1:Y:S01]  /*7b00*/  F2I.F64.TRUNC R18, R2 ;  /* 0x0000000200127311 */ /* 0x004062000030d100 */
[----:B------:R-:W-:Y:S05]  /*7b10*/  BRA `(.L_x_22677) ;  /* 0x0000000800547947 */ /* 0x000fea0003800000 */
.L_x_22685:
        /* <DEDUP_REMOVED lines=27> */
.L_x_22688:
        /* <DEDUP_REMOVED lines=14> */
.L_x_22687:
[----:B------:R-:W2:Y:S02]  /*7db0*/  LDG.E.U16 R18, desc[UR36][R2.64] ;  /* 0x0000002402127981 */ /* 0x000ea4000c1e1500 */
[----:B--2---:R-:W-:-:S06]  /*7dc0*/  IMAD.U32 R18, R18, 0x10000, RZ ;  /* 0x0001000012127824 */ /* 0x004fcc00078e00ff */
[----:B------:R-:W0:Y:S01]  /*7dd0*/  F2I.FTZ.TRUNC.NTZ R18, R18 ;  /* 0x0000001200127305 */ /* 0x000e22000021f100 */
[----:B------:R-:W-:Y:S05]  /*7de0*/  BRA `(.L_x_22677) ;  /* 0x0000000400a07947 */ /* 0x000fea0003800000 */
.L_x_22684:
        /* <DEDUP_REMOVED lines=10> */
.L_x_22691:
        /* <DEDUP_REMOVED lines=21> */
.L_x_22695:
[----:B------:R-:W-:Y:S05]  /*7fe0*/  BSYNC B1 ;  /* 0x0000000000017941 */ /* 0x000fea0003800000 */
.L_x_22694:
[----:B------:R-:W-:Y:S01]  /*7ff0*/  IMAD.SHL.U32 R2, R2, 0x100000, RZ ;  /* 0x0010000002027824 */ /* 0x000fe200078e00ff */
[----:B------:R-:W-:-:S04]  /*8000*/  LEA R3, R0, 0x3b800000, 0x17 ;  /* 0x3b80000000037811 */ /* 0x000fc800078eb8ff */
[----:B------:R-:W-:-:S07]  /*8010*/  LOP3.LUT R18, R3, R2, R18, 0xfe, !PT ;  /* 0x0000000203127212 */ /* 0x000fce00078efe12 */
.L_x_22693:
[----:B------:R-:W-:Y:S05]  /*8020*/  BSYNC B0 ;  /* 0x0000000000007941 */ /* 0x000fea0003800000 */
.L_x_22692:
[----:B------:R-:W1:Y:S01]  /*8030*/  F2I.FTZ.TRUNC.NTZ R18, R18 ;  /* 0x0000001200127305 */ /* 0x000e62000021f100 */
[----:B------:R-:W-:Y:S05]  /*8040*/  BRA `(.L_x_22677) ;  /* 0x0000000400087947 */ /* 0x000fea0003800000 */
.L_x_22690:
        /* <DEDUP_REMOVED lines=21> */
.L_x_22699:
[----:B------:R-:W-:Y:S05]  /*81a0*/  BSYNC B1 ;  /* 0x0000000000017941 */ /* 0x000fea0003800000 */
.L_x_22698:
[----:B------:R-:W-:Y:S01]  /*81b0*/  IMAD.SHL.U32 R2, R2, 0x200000, RZ ;  /* 0x0020000002027824 */ /* 0x000fe200078e00ff */
[----:B------:R-:W-:-:S04]  /*81c0*/  LEA R3, R0, 0x37800000, 0x17 ;  /* 0x3780000000037811 */ /* 0x000fc800078eb8ff */
[----:B------:R-:W-:-:S07]  /*81d0*/  LOP3.LUT R18, R3, R2, R18, 0xfe, !PT ;  /* 0x0000000203127212 */ /* 0x000fce00078efe12 */
.L_x_22697:
[----:B------:R-:W-:Y:S05]  /*81e0*/  BSYNC B0 ;  /* 0x0000000000007941 */ /* 0x000fea0003800000 */
.L_x_22696:
[----:B------:R-:W2:Y:S01]  /*81f0*/  F2I.FTZ.TRUNC.NTZ R18, R18 ;  /* 0x0000001200127305 */ /* 0x000ea2000021f100 */
[----:B------:R-:W-:Y:S05]  /*8200*/  BRA `(.L_x_22677) ;  /* 0x0000000000987947 */ /* 0x000fea0003800000 */
.L_x_22689:
        /* <DEDUP_REMOVED lines=14> */
.L_x_22703:
[----:B------:R-:W-:Y:S05]  /*82f0*/  BSYNC B0 ;  /* 0x0000000000007941 */ /* 0x000fea0003800000 */
.L_x_22702:
[----:B------:R-:W4:Y:S01]  /*8300*/  F2I.FTZ.TRUNC.NTZ R18, R18 ;  /* 0x0000001200127305 */ /* 0x000f22000021f100 */
[----:B------:R-:W-:Y:S05]  /*8310*/  BRA `(.L_x_22677) ;  /* 0x0000000000547947 */ /* 0x000fea0003800000 */
.L_x_22676:
        /* <DEDUP_REMOVED lines=17> */
.L_x_22704:
[----:B------:R-:W-:Y:S05]  /*8430*/  BRA `(.L_x_22677) ;  /* 0x00000000000c7947 */ /* 0x000fea0003800000 */
.L_x_22701:
[----:B------:R3:W5:Y:S01]  /*8440*/  LDG.E R18, desc[UR36][R2.64] ;  /* 0x0000002402127981 */ /* 0x000762000c1e1900 */
[----:B------:R-:W-:Y:S05]  /*8450*/  BRA `(.L_x_22677) ;  /* 0x0000000000047947 */ /* 0x000fea0003800000 */
.L_x_22700:
[----:B------:R0:W5:Y:S02]  /*8460*/  LDG.E R18, desc[UR36][R2.64] ;  /* 0x0000002402127981 */ /* 0x000164000c1e1900 */
.L_x_22677:
[----:B------:R-:W1:Y:S01]  /*8470*/  LDC R8, c[0x0][0x424] ;  /* 0x00010900ff087b82 */ /* 0x000e620000000800 */
[----:B0--3--:R-:W-:Y:S01]  /*8480*/  IMAD.MOV.U32 R2, RZ, RZ, RZ ;  /* 0x000000ffff027224 */ /* 0x009fe200078e00ff */
[----:B-12-45:R-:W-:Y:S02]  /*8490*/  ISETP.GE.AND P1, PT, R18, RZ, PT ;  /* 0x000000ff1200720c */ /* 0x036fe40003f26270 */
        /* <DEDUP_REMOVED lines=35> */
.L_x_22708:
[----:B------:R3:W-:Y:S01]  /*86d0*/  STG.E.U8 desc[UR36][R16.64], R2 ;  /* 0x0000000210007986 */ /* 0x0007e2000c101124 */
[----:B------:R-:W-:Y:S05]  /*86e0*/  BRA `(.L_x_22710) ;  /* 0x0000000c00507947 */ /* 0x000fea0003800000 */
.L_x_22707:
        /* <DEDUP_REMOVED lines=9> */
.L_x_22712:
[----:B------:R2:W-:Y:S01]  /*8780*/  STG.E desc[UR36][R16.64], R2 ;  /* 0x0000000210007986 */ /* 0x0005e2000c101924 */
[----:B------:R-:W-:Y:S05]  /*8790*/  BRA `(.L_x_22710) ;  /* 0x0000000c00247947 */ /* 0x000fea0003800000 */
.L_x_22711:
[----:B------:R0:W-:Y:S01]  /*87a0*/  STG.E.U16 desc[UR36][R16.64], R2 ;  /* 0x0000000210007986 */ /* 0x0001e2000c101524 */
[----:B------:R-:W-:Y:S05]  /*87b0*/  BRA `(.L_x_22710) ;  /* 0x0000000c001c7947 */ /* 0x000fea0003800000 */
.L_x_22706:
        /* <DEDUP_REMOVED lines=9> */
.L_x_22714:
[----:B------:R-:W-:-:S04]  /*8850*/  I2FP.F32.S32 R0, R2 ;  /* 0x0000000200007245 */ /* 0x000fc80000201400 */
[----:B------:R-:W-:-:S05]  /*8860*/  F2FP.F16.F32.PACK_AB R0, RZ, R0 ;  /* 0x00000000ff00723e */ /* 0x000fca00000000ff */
[----:B------:R0:W-:Y:S01]  /*8870*/  STG.E.U16 desc[UR36][R16.64], R0 ;  /* 0x0000000010007986 */ /* 0x0001e2000c101524 */
[----:B------:R-:W-:Y:S05]  /*8880*/  BRA `(.L_x_22710) ;  /* 0x0000000800e87947 */ /* 0x000fea0003800000 */
.L_x_22713:
        /* <DEDUP_REMOVED lines=10> */
.L_x_22716:
[----:B------:R-:W-:-:S04]  /*8930*/  I2FP.F32.S32 R2, R2 ;  /* 0x0000000200027245 */ /* 0x000fc80000201400 */
[----:B------:R-:W-:-:S04]  /*8940*/  F2FP.F16.F32.PACK_AB R3, RZ, R2 ;  /* 0x00000002ff03723e */ /* 0x000fc800000000ff */
[----:B------:R-:W-:-:S05]  /*8950*/  PRMT R3, R3, 0x5410, RZ ;  /* 0x0000541003037816 */ /* 0x000fca00000000ff */
[----:B------:R0:W-:Y:S01]  /*8960*/  STG.E desc[UR36][R16.64], R3 ;  /* 0x0000000310007986 */ /* 0x0001e2000c101924 */
[----:B------:R-:W-:Y:S05]  /*8970*/  BRA `(.L_x_22710) ;  /* 0x0000000800ac7947 */ /* 0x000fea0003800000 */
.L_x_22715:
[----:B------:R-:W0:Y:S02]  /*8980*/  I2F.F64 R2, R2 ;  /* 0x0000000200027312 */ /* 0x000e240000201c00 */
[----:B0-----:R0:W-:Y:S01]  /*8990*/  STG.E.64 desc[UR36][R16.64], R2 ;  /* 0x0000000210007986 */ /* 0x0011e2000c101b24 */
[----:B------:R-:W-:Y:S05]  /*89a0*/  BRA `(.L_x_22710) ;  /* 0x0000000800a07947 */ /* 0x000fea0003800000 */
.L_x_22705:
        /* <DEDUP_REMOVED lines=12> */
.L_x_22719:
[----:B------:R-:W0:Y:S01]  /*8a70*/  I2F.F64 R4, R2 ;  /* 0x0000000200047312 */ /* 0x000e220000201c00 */
[----:B------:R-:W-:-:S05]  /*8a80*/  CS2R R6, SRZ ;  /* 0x0000000000067805 */ /* 0x000fca000001ff00 */
[----:B0-----:R0:W-:Y:S01]  /*8a90*/  STG.E.128 desc[UR36][R16.64], R4 ;  /* 0x0000000410007986 */ /* 0x0011e2000c101d24 */
[----:B------:R-:W-:Y:S05]  /*8aa0*/  BRA `(.L_x_22710) ;  /* 0x0000000800607947 */ /* 0x000fea0003800000 */
.L_x_22718:
        /* <DEDUP_REMOVED lines=21> */
.L_x_22723:
[----:B------:R-:W-:Y:S05]  /*8c00*/  BSYNC B0 ;  /* 0x0000000000007941 */ /* 0x000fea0003800000 */
.L_x_22722:
[----:B------:R-:W-:-:S05]  /*8c10*/  LOP3.LUT R3, R0, R3, RZ, 0xfc, !PT ;  /* 0x0000000300037212 */ /* 0x000fca00078efcff */
[----:B------:R0:W-:Y:S01]  /*8c20*/  STG.E.U8 desc[UR36][R16.64], R3 ;  /* 0x0000000310007986 */ /* 0x0001e2000c101124 */
[----:B------:R-:W-:Y:S05]  /*8c30*/  BRA `(.L_x_22710) ;  /* 0x0000000400fc7947 */ /* 0x000fea0003800000 */
.L_x_22721:
        /* <DEDUP_REMOVED lines=13> */
.L_x_22725:
[----:B------:R-:W-:Y:S01]  /*8d10*/  IMAD.MOV.U32 R0, RZ, RZ, 0x7f ;  /* 0x0000007fff007424 */ /* 0x000fe200078e00ff */
[----:B------:R-:W-:-:S04]  /*8d20*/  ISETP.GT.U32.AND P0, PT, R2, 0x7f800000, PT ;  /* 0x7f8000000200780c */ /* 0x000fc80003f04070 */
[----:B------:R-:W-:-:S09]  /*8d30*/  SEL R0, R0, 0x7c, P0 ;  /* 0x0000007c00007807 */ /* 0x000fd20000000000 */
.L_x_22726:
[----:B------:R-:W-:Y:S05]  /*8d40*/  BSYNC B0 ;  /* 0x0000000000007941 */ /* 0x000fea0003800000 */
.L_x_22724:
[----:B------:R-:W-:-:S04]  /*8d50*/  LOP3.LUT R2, R3, 0x80000000, RZ, 0xc0, !PT ;  /* 0x8000000003027812 */ /* 0x000fc800078ec0ff */
[----:B------:R-:W-:-:S04]  /*8d60*/  SHF.R.U32.HI R3, RZ, 0x18, R2 ;  /* 0x00000018ff037819 */ /* 0x000fc80000011602 */
[----:B------:R-:W-:-:S05]  /*8d70*/  LOP3.LUT R3, R0, R3, RZ, 0xfc, !PT ;  /* 0x0000000300037212 */ /* 0x000fca00078efcff */
[----:B------:R0:W-:Y:S01]  /*8d80*/  STG.E.U8 desc[UR36][R16.64], R3 ;  /* 0x0000000310007986 */ /* 0x0001e2000c101124 */
[----:B------:R-:W-:Y:S05]  /*8d90*/  BRA `(.L_x_22710) ;  /* 0x0000000400a47947 */ /* 0x000fea0003800000 */
.L_x_22720:
[----:B------:R-:W-:-:S04]  /*8da0*/  I2FP.F32.S32 R0, R2 ;  /* 0x0000000200007245 */ /* 0x000fc80000201400 */
[----:B------:R-:W-:-:S05]  /*8db0*/  F2FP.BF16.F32.PACK_AB R0, RZ, R0 ;  /* 0x00000000ff00723e */ /* 0x000fca00000010ff */
[----:B------:R0:W-:Y:S01]  /*8dc0*/  STG.E.U16 desc[UR36][R16.64], R0 ;  /* 0x0000000010007986 */ /* 0x0001e2000c101524 */
[----:B------:R-:W-:Y:S05]  /*8dd0*/  BRA `(.L_x_22710) ;  /* 0x0000000400947947 */ /* 0x000fea0003800000 */
.L_x_22717:
        /* <DEDUP_REMOVED lines=10> */
.L_x_22729:
        /* <DEDUP_REMOVED lines=17> */
.L_x_22732:
[----:B------:R-:W-:-:S04]  /*8f90*/  LOP3.LUT R2, R3, 0x80000000, RZ, 0xc0, !PT ;  /* 0x8000000003027812 */ /* 0x000fc800078ec0ff */
[----:B------:R-:W-:-:S04]  /*8fa0*/  SHF.R.U32.HI R3, RZ, 0x18, R2 ;  /* 0x00000018ff037819 */ /* 0x000fc80000011602 */
[----:B------:R-:W-:-:S04]  /*8fb0*/  LOP3.LUT R0, R0, R3, RZ, 0xfc, !PT ;  /* 0x0000000300007212 */ /* 0x000fc800078efcff */
[----:B------:R-:W-:-:S07]  /*8fc0*/  PRMT R8, R0, 0x7610, R8 ;  /* 0x0000761000087816 */ /* 0x000fce0000000008 */
.L_x_22731:
[----:B------:R-:W-:Y:S05]  /*8fd0*/  BSYNC B0 ;  /* 0x0000000000007941 */ /* 0x000fea0003800000 */
.L_x_22730:
[----:B------:R0:W-:Y:S01]  /*8fe0*/  STG.E.U8 desc[UR36][R16.64], R8 ;  /* 0x0000000810007986 */ /* 0x0001e2000c101124 */
[----:B------:R-:W-:Y:S05]  /*8ff0*/  BRA `(.L_x_22710) ;  /* 0x00000004000c7947 */ /* 0x000fea0003800000 */
.L_x_22728:
        /* <DEDUP_REMOVED lines=17> */
.L_x_22735:
[----:B------:R-:W-:-:S04]  /*9110*/  LOP3.LUT R2, R3, 0x80000000, RZ, 0xc0, !PT ;  /* 0x8000000003027812 */ /* 0x000fc800078ec0ff */
[----:B------:R-:W-:-:S04]  /*9120*/  SHF.R.U32.HI R3, RZ, 0x18, R2 ;  /* 0x00000018ff037819 */ /* 0x000fc80000011602 */
[----:B------:R-:W-:-:S04]  /*9130*/  LOP3.LUT R0, R0, R3, RZ, 0xfc, !PT ;  /* 0x0000000300007212 */ /* 0x000fc800078efcff */
[----:B------:R-:W-:-:S07]  /*9140*/  PRMT R8, R0, 0x7610, R8 ;  /* 0x0000761000087816 */ /* 0x000fce0000000008 */
.L_x_22734:
[----:B------:R-:W-:Y:S05]  /*9150*/  BSYNC B0 ;  /* 0x0000000000007941 */ /* 0x000fea0003800000 */
.L_x_22733:
[----:B------:R0:W-:Y:S01]  /*9160*/  STG.E.U8 desc[UR36][R16.64], R8 ;  /* 0x0000000810007986 */ /* 0x0001e2000c101124 */
[----:B------:R-:W-:Y:S05]  /*9170*/  BRA `(.L_x_22710) ;  /* 0x0000000000ac7947 */ /* 0x000fea0003800000 */
.L_x_22727:
        /* <DEDUP_REMOVED lines=22> */
.L_x_22709:
        /* <DEDUP_REMOVED lines=16> */
.L_x_22738:
[----:B------:R-:W-:Y:S05]  /*93e0*/  BRA `(.L_x_22710) ;  /* 0x0000000000107947 */ /* 0x000fea0003800000 */
.L_x_22737:
[----:B------:R-:W-:-:S05]  /*93f0*/  SHF.R.S32.HI R3, RZ, 0x1f, R2 ;  /* 0x0000001fff037819 */ /* 0x000fca0000011402 */
[----:B------:R0:W-:Y:S01]  /*9400*/  STG.E.64 desc[UR36][R16.64], R2 ;  /* 0x0000000210007986 */ /* 0x0001e2000c101b24 */
[----:B------:R-:W-:Y:S05]  /*9410*/  BRA `(.L_x_22710) ;  /* 0x0000000000047947 */ /* 0x000fea0003800000 */
.L_x_22736:
[----:B------:R0:W-:Y:S02]  /*9420*/  STG.E desc[UR36][R16.64], R2 ;  /* 0x0000000210007986 */ /* 0x0001e4000c101924 */
.L_x_22710:
[----:B------:R-:W-:-:S07]  /*9430*/  VIADD R19, R19, 0x80 ;  /* 0x0000008013137836 */ /* 0x000fce0000000000 */
.L_x_22670:
[----:B------:R-:W-:Y:S05]  /*9440*/  BSYNC B6 ;  /* 0x0000000000067941 */ /* 0x000fea0003800000 */
.L_x_22669:
        /* <DEDUP_REMOVED lines=306> */
.L_x_22739:
        /* <DEDUP_REMOVED lines=20> */
.L_x_22743:
[----:B------:R4:W5:Y:S01]  /*a8b0*/  LDG.E.U8 R18, desc[UR36][R2.64] ;  /* 0x0000002402127981 */ /* 0x000962000c1e1100 */
[----:B------:R-:W-:Y:S05]  /*a8c0*/  BRA `(.L_x_22745) ;  /* 0x0000000c00347947 */ /* 0x000fea0003800000 */
.L_x_22742:
        /* <DEDUP_REMOVED lines=8> */
.L_x_22747:
[----:B------:R2:W5:Y:S01]  /*a950*/  LDG.E R18, desc[UR36][R2.64] ;  /* 0x0000002402127981 */ /* 0x000562000c1e1900 */
[----:B------:R-:W-:Y:S05]  /*a960*/  BRA `(.L_x_22745) ;  /* 0x0000000c000c7947 */ /* 0x000fea0003800000 */
.L_x_22746:
[----:B------:R0:W5:Y:S01]  /*a970*/  LDG.E.S16 R18, desc[UR36][R2.64] ;  /* 0x0000002402127981 */ /* 0x000162000c1e1700 */
[----:B------:R-:W-:Y:S05]  /*a980*/  BRA `(.L_x_22745) ;  /* 0x0000000c00047947 */ /* 0x000fea0003800000 */
.L_x_22741:
        /* <DEDUP_REMOVED lines=9> */
.L_x_22749:
[----:B------:R-:W2:Y:S02]  /*aa20*/  LDG.E.U16 R2, desc[UR36][R2.64] ;  /* 0x0000002402027981 */ /* 0x000ea4000c1e1500 */
[----:B--2---:R-:W-:-:S06]  /*aa30*/  HADD2.F32 R18, -RZ, R2.H0_H0 ;  /* 0x20000002ff127230 */ /* 0x004fcc0000004100 */
[----:B------:R-:W0:Y:S01]  /*aa40*/  F2I.FTZ.TRUNC.NTZ R18, R18 ;  /* 0x0000001200127305 */ /* 0x000e22000021f100 */
[----:B------:R-:W-:Y:S05]  /*aa50*/  BRA `(.L_x_22745) ;  /* 0x0000000800d07947 */ /* 0x000fea0003800000 */
.L_x_22748:
        /* <DEDUP_REMOVED lines=9> */
.L_x_22751:
[----:B------:R-:W2:Y:S02]  /*aaf0*/  LDG.E.U16 R2, desc[UR36][R2.64] ;  /* 0x0000002402027981 */ /* 0x000ea4000c1e1500 */
[----:B--2---:R-:W-:-:S06]  /*ab00*/  HADD2.F32 R18, -RZ, R2.H0_H0 ;  /* 0x20000002ff127230 */ /* 0x004fcc0000004100 */
[----:B------:R-:W0:Y:S01]  /*ab10*/  F2I.FTZ.TRUNC.NTZ R18, R18 ;  /* 0x0000001200127305 */ /* 0x000e22000021f100 */
[----:B------:R-:W-:Y:S05]  /*ab20*/  BRA `(.L_x_22745) ;  /* 0x00000008009c7947 */ /* 0x000fea0003800000 */
.L_x_22750:
[----:B------:R-:W2:Y:S02]  /*ab30*/  LDG.E.64 R18, desc[UR36][R2.64] ;  /* 0x0000002402127981 */ /* 0x000ea4000c1e1b00 */
[----:B--2---:R0:W1:Y:S01]  /*ab40*/  F2I.F64.TRUNC R18, R18 ;  /* 0x0000001200127311 */ /* 0x004062000030d100 */
[----:B------:R-:W-:Y:S05]  /*ab50*/  BRA `(.L_x_22745) ;  /* 0x0000000800907947 */ /* 0x000fea0003800000 */
.L_x_22740:
        /* <DEDUP_REMOVED lines=12> */
.L_x_22754:
[----:B------:R-:W2:Y:S02]  /*ac20*/  LDG.E.64 R2, desc[UR36][R2.64] ;  /* 0x0000002402027981 */ /* 0x000ea4000c1e1b00 */
[----:B--2---:R0:W1:Y:S01]  /*ac30*/  F2I.F64.TRUNC R18, R2 ;  /* 0x0000000200127311 */ /* 0x004062000030d100 */
[----:B------:R-:W-:Y:S05]  /*ac40*/  BRA `(.L_x_22745) ;  /* 0x0000000800547947 */ /* 0x000fea0003800000 */
.L_x_22753:
        /* <DEDUP_REMOVED lines=27> */
.L_x_22756:
        /* <DEDUP_REMOVED lines=14> */
.L_x_22755:
[----:B------:R-:W2:Y:S02]  /*aee0*/  LDG.E.U16 R18, desc[UR36][R2.64] ;  /* 0x0000002402127981 */ /* 0x000ea4000c1e1500 */
[----:B--2---:R-:W-:-:S06]  /*aef0*/  IMAD.U32 R18, R18, 0x10000, RZ ;  /* 0x0001000012127824 */ /* 0x004fcc00078e00ff */
[----:B------:R-:W0:Y:S01]  /*af00*/  F2I.FTZ.TRUNC.NTZ R18, R18 ;  /* 0x0000001200127305 */ /* 0x000e22000021f100 */
[----:B------:R-:W-:Y:S05]  /*af10*/  BRA `(.L_x_22745) ;  /* 0x0000000400a07947 */ /* 0x000fea0003800000 */
.L_x_22752:
        /* <DEDUP_REMOVED lines=10> */
.L_x_22759:
        /* <DEDUP_REMOVED lines=21> */
.L_x_22763:
[----:B------:R-:W-:Y:S05]  /*b110*/  BSYNC B1 ;  /* 0x0000000000017941 */ /* 0x000fea0003800000 */
.L_x_22762:
[----:B------:R-:W-:Y:S01]  /*b120*/  IMAD.SHL.U32 R2, R2, 0x100000, RZ ;  /* 0x0010000002027824 */ /* 0x000fe200078e00ff */
[----:B------:R-:W-:-:S04]  /*b130*/  LEA R3, R0, 0x3b800000, 0x17 ;  /* 0x3b80000000037811 */ /* 0x000fc800078eb8ff */
[----:B------:R-:W-:-:S07]  /*b140*/  LOP3.LUT R18, R3, R2, R18, 0xfe, !PT ;  /* 0x0000000203127212 */ /* 0x000fce00078efe12 */
.L_x_22761:
[----:B------:R-:W-:Y:S05]  /*b150*/  BSYNC B0 ;  /* 0x0000000000007941 */ /* 0x000fea0003800000 */
.L_x_22760:
[----:B------:R-:W0:Y:S01]  /*b160*/  F2I.FTZ.TRUNC.NTZ R18, R18 ;  /* 0x0000001200127305 */ /* 0x000e22000021f100 */
[----:B------:R-:W-:Y:S05]  /*b170*/  BRA `(.L_x_22745) ;  /* 0x0000000400087947 */ /* 0x000fea0003800000 */
.L_x_22758:
        /* <DEDUP_REMOVED lines=21> */
.L_x_22767:
[----:B------:R-:W-:Y:S05]  /*b2d0*/  BSYNC B1 ;  /* 0x0000000000017941 */ /* 0x000fea0003800000 */
.L_x_22766:
[----:B------:R-:W-:Y:S01]  /*b2e0*/  IMAD.SHL.U32 R2, R2, 0x200000, RZ ;  /* 0x0020000002027824 */ /* 0x000fe200078e00ff */
[----:B------:R-:W-:-:S04]  /*b2f0*/  LEA R3, R0, 0x37800000, 0x17 ;  /* 0x3780000000037811 */ /* 0x000fc800078eb8ff */
[----:B------:R-:W-:-:S07]  /*b300*/  LOP3.LUT R18, R3, R2, R18, 0xfe, !PT ;  /* 0x0000000203127212 */ /* 0x000fce00078efe12 */
.L_x_22765:
[----:B------:R-:W-:Y:S05]  /*b310*/  BSYNC B0 ;  /* 0x0000000000007941 */ /* 0x000fea0003800000 */
.L_x_22764:
[----:B------:R-:W0:Y:S01]  /*b320*/  F2I.FTZ.TRUNC.NTZ R18, R18 ;  /* 0x0000001200127305 */ /* 0x000e22000021f100 */
[----:B------:R-:W-:Y:S05]  /*b330*/  BRA `(.L_x_22745) ;  /* 0x0000000000987947 */ /* 0x000fea0003800000 */
.L_x_22757:
        /* <DEDUP_REMOVED lines=14> */
.L_x_22771:
[----:B------:R-:W-:Y:S05]  /*b420*/  BSYNC B0 ;  /* 0x0000000000007941 */ /* 0x000fea0003800000 */
.L_x_22770:
[----:B------:R-:W0:Y:S01]  /*b430*/  F2I.FTZ.TRUNC.NTZ R18, R18 ;  /* 0x0000001200127305 */ /* 0x000e22000021f100 */
[----:B------:R-:W-:Y:S05]  /*b440*/  BRA `(.L_x_22745) ;  /* 0x0000000000547947 */ /* 0x000fea0003800000 */
.L_x_22744:
        /* <DEDUP_REMOVED lines=17> */
.L_x_22772:
[----:B------:R-:W-:Y:S05]  /*b560*/  BRA `(.L_x_22745) ;  /* 0x00000000000c7947 */ /* 0x000fea0003800000 */
.L_x_22769:
[----:B------:R0:W5:Y:S01]  /*b570*/  LDG.E R18, desc[UR36][R2.64] ;  /* 0x0000002402127981 */ /* 0x000162000c1e1900 */
[----:B------:R-:W-:Y:S05]  /*b580*/  BRA `(.L_x_22745) ;  /* 0x0000000000047947 */ /* 0x000fea0003800000 */
.L_x_22768:
[----:B------:R0:W5:Y:S02]  /*b590*/  LDG.E R18, desc[UR36][R2.64] ;  /* 0x0000002402127981 */ /* 0x000164000c1e1900 */
.L_x_22745:
[----:B------:R-:W0:Y:S02]  /*b5a0*/  LDC R8, c[0x0][0x424] ;  /* 0x00010900ff087b82 */ /* 0x000e240000000800 */
[----:B01234-:R-:W-:Y:S01]  /*b5b0*/  IMAD.MOV.U32 R2, RZ, RZ, RZ ;  /* 0x000000ffff027224 */ /* 0x01ffe200078e00ff */
[----:B-----5:R-:W-:Y:S02]  /*b5c0*/  ISETP.GE.AND P1, PT, R18, RZ, PT ;  /* 0x000000ff1200720c */ /* 0x020fe40003f26270 */
        /* <DEDUP_REMOVED lines=35> */
.L_x_22776:
[----:B------:R-:W-:Y:S01]  /*b800*/  STG.E.U8 desc[UR36][R16.64], R2 ;  /* 0x0000000210007986 */ /* 0x000fe2000c101124 */
[----:B------:R-:W-:Y:S05]  /*b810*/  EXIT ;  /* 0x000000000000794d */ /* 0x000fea0003800000 */
.L_x_22775:
        /* <DEDUP_REMOVED lines=9> */
.L_x_22779:
[----:B------:R-:W-:Y:S01]  /*b8b0*/  STG.E desc[UR36][R16.64], R2 ;  /* 0x0000000210007986 */ /* 0x000fe2000c101924 */
[----:B------:R-:W-:Y:S05]  /*b8c0*/  EXIT ;  /* 0x000000000000794d */ /* 0x000fea0003800000 */
.L_x_22778:
[----:B------:R-:W-:Y:S01]  /*b8d0*/  STG.E.U16 desc[UR36][R16.64], R2 ;  /* 0x0000000210007986 */ /* 0x000fe2000c101524 */
[----:B------:R-:W-:Y:S05]  /*b8e0*/  EXIT ;  /* 0x000000000000794d */ /* 0x000fea0003800000 */
.L_x_22774:
        /* <DEDUP_REMOVED lines=9> */
.L_x_22781:
[----:B------:R-:W-:-:S04]  /*b980*/  I2FP.F32.S32 R0, R2 ;  /* 0x0000000200007245 */ /* 0x000fc80000201400 */
[----:B------:R-:W-:-:S05]  /*b990*/  F2FP.F16.F32.PACK_AB R0, RZ, R0 ;  /* 0x00000000ff00723e */ /* 0x000fca00000000ff */
[----:B------:R-:W-:Y:S01]  /*b9a0*/  STG.E.U16 desc[UR36][R16.64], R0 ;  /* 0x0000000010007986 */ /* 0x000fe2000c101524 */
[----:B------:R-:W-:Y:S05]  /*b9b0*/  EXIT ;  /* 0x000000000000794d */ /* 0x000fea0003800000 */
.L_x_22780:
        /* <DEDUP_REMOVED lines=10> */
.L_x_22783:
[----:B------:R-:W-:-:S04]  /*ba60*/  I2FP.F32.S32 R2, R2 ;  /* 0x0000000200027245 */ /* 0x000fc80000201400 */
[----:B------:R-:W-:-:S04]  /*ba70*/  F2FP.F16.F32.PACK_AB R3, RZ, R2 ;  /* 0x00000002ff03723e */ /* 0x000fc800000000ff */
[----:B------:R-:W-:-:S05]  /*ba80*/  PRMT R3, R3, 0x5410, RZ ;  /* 0x0000541003037816 */ /* 0x000fca00000000ff */
[----:B------:R-:W-:Y:S01]  /*ba90*/  STG.E desc[UR36][R16.64], R3 ;  /* 0x0000000310007986 */ /* 0x000fe2000c101924 */
[----:B------:R-:W-:Y:S05]  /*baa0*/  EXIT ;  /* 0x000000000000794d */ /* 0x000fea0003800000 */
.L_x_22782:
[----:B------:R-:W0:Y:S02]  /*bab0*/  I2F.F64 R2, R2 ;  /* 0x0000000200027312 */ /* 0x000e240000201c00 */
[----:B0-----:R-:W-:Y:S01]  /*bac0*/  STG.E.64 desc[UR36][R16.64], R2 ;  /* 0x0000000210007986 */ /* 0x001fe2000c101b24 */
[----:B------:R-:W-:Y:S05]  /*bad0*/  EXIT ;  /* 0x000000000000794d */ /* 0x000fea0003800000 */
.L_x_22773:
        /* <DEDUP_REMOVED lines=12> */
.L_x_22786:
[----:B------:R-:W0:Y:S01]  /*bba0*/  I2F.F64 R4, R2 ;  /* 0x0000000200047312 */ /* 0x000e220000201c00 */
[----:B------:R-:W-:-:S05]  /*bbb0*/  CS2R R6, SRZ ;  /* 0x0000000000067805 */ /* 0x000fca000001ff00 */
[----:B0-----:R-:W-:Y:S01]  /*bbc0*/  STG.E.128 desc[UR36][R16.64], R4 ;  /* 0x0000000410007986 */ /* 0x001fe2000c101d24 */
[----:B------:R-:W-:Y:S05]  /*bbd0*/  EXIT ;  /* 0x000000000000794d */ /* 0x000fea0003800000 */
.L_x_22785:
        /* <DEDUP_REMOVED lines=21> */
.L_x_22790:
[----:B------:R-:W-:Y:S05]  /*bd30*/  BSYNC B0 ;  /* 0x0000000000007941 */ /* 0x000fea0003800000 */
.L_x_22789:
[----:B------:R-:W-:-:S05]  /*bd40*/  LOP3.LUT R3, R0, R3, RZ, 0xfc, !PT ;  /* 0x0000000300037212 */ /* 0x000fca00078efcff */
[----:B------:R-:W-:Y:S01]  /*bd50*/  STG.E.U8 desc[UR36][R16.64], R3 ;  /* 0x0000000310007986 */ /* 0x000fe2000c101124 */
[----:B------:R-:W-:Y:S05]  /*bd60*/  EXIT ;  /* 0x000000000000794d */ /* 0x000fea0003800000 */
.L_x_22788:
        /* <DEDUP_REMOVED lines=13> */
.L_x_22792:
[----:B------:R-:W-:Y:S01]  /*be40*/  IMAD.MOV.U32 R0, RZ, RZ, 0x7f ;  /* 0x0000007fff007424 */ /* 0x000fe200078e00ff */
[----:B------:R-:W-:-:S04]  /*be50*/  ISETP.GT.U32.AND P0, PT, R2, 0x7f800000, PT ;  /* 0x7f8000000200780c */ /* 0x000fc80003f04070 */
[----:B------:R-:W-:-:S09]  /*be60*/  SEL R0, R0, 0x7c, P0 ;  /* 0x0000007c00007807 */ /* 0x000fd20000000000 */
.L_x_22793:
[----:B------:R-:W-:Y:S05]  /*be70*/  BSYNC B0 ;  /* 0x0000000000007941 */ /* 0x000fea0003800000 */
.L_x_22791:
[----:B------:R-:W-:-:S04]  /*be80*/  LOP3.LUT R2, R3, 0x80000000, RZ, 0xc0, !PT ;  /* 0x8000000003027812 */ /* 0x000fc800078ec0ff */
[----:B------:R-:W-:-:S04]  /*be90*/  SHF.R.U32.HI R3, RZ, 0x18, R2 ;  /* 0x00000018ff037819 */ /* 0x000fc80000011602 */
[----:B------:R-:W-:-:S05]  /*bea0*/  LOP3.LUT R3, R0, R3, RZ, 0xfc, !PT ;  /* 0x0000000300037212 */ /* 0x000fca00078efcff */
[----:B------:R-:W-:Y:S01]  /*beb0*/  STG.E.U8 desc[UR36][R16.64], R3 ;  /* 0x0000000310007986 */ /* 0x000fe2000c101124 */
[----:B------:R-:W-:Y:S05]  /*bec0*/  EXIT ;  /* 0x000000000000794d */ /* 0x000fea0003800000 */
.L_x_22787:
[----:B------:R-:W-:-:S04]  /*bed0*/  I2FP.F32.S32 R0, R2 ;  /* 0x0000000200007245 */ /* 0x000fc80000201400 */
[----:B------:R-:W-:-:S05]  /*bee0*/  F2FP.BF16.F32.PACK_AB R0, RZ, R0 ;  /* 0x00000000ff00723e */ /* 0x000fca00000010ff */
[----:B------:R-:W-:Y:S01]  /*bef0*/  STG.E.U16 desc[UR36][R16.64], R0 ;  /* 0x0000000010007986 */ /* 0x000fe2000c101524 */
[----:B------:R-:W-:Y:S05]  /*bf00*/  EXIT ;  /* 0x000000000000794d */ /* 0x000fea0003800000 */
.L_x_22784:
        /* <DEDUP_REMOVED lines=10> */
.L_x_22796:
        /* <DEDUP_REMOVED lines=17> */
.L_x_22799:
[----:B------:R-:W-:-:S04]  /*c0c0*/  LOP3.LUT R2, R3, 0x80000000, RZ, 0xc0, !PT ;  /* 0x8000000003027812 */ /* 0x000fc800078ec0ff */
[----:B------:R-:W-:-:S04]  /*c0d0*/  SHF.R.U32.HI R3, RZ, 0x18, R2 ;  /* 0x00000018ff037819 */ /* 0x000fc80000011602 */
[----:B------:R-:W-:-:S04]  /*c0e0*/  LOP3.LUT R0, R0, R3, RZ, 0xfc, !PT ;  /* 0x0000000300007212 */ /* 0x000fc800078efcff */
[----:B------:R-:W-:-:S07]  /*c0f0*/  PRMT R8, R0, 0x7610, R8 ;  /* 0x0000761000087816 */ /* 0x000fce0000000008 */
.L_x_22798:
[----:B------:R-:W-:Y:S05]  /*c100*/  BSYNC B0 ;  /* 0x0000000000007941 */ /* 0x000fea0003800000 */
.L_x_22797:
[----:B------:R-:W-:Y:S01]  /*c110*/  STG.E.U8 desc[UR36][R16.64], R8 ;  /* 0x0000000810007986 */ /* 0x000fe2000c101124 */
[----:B------:R-:W-:Y:S05]  /*c120*/  EXIT ;  /* 0x000000000000794d */ /* 0x000fea0003800000 */
.L_x_22795:
        /* <DEDUP_REMOVED lines=17> */
.L_x_22802:
[----:B------:R-:W-:-:S04]  /*c240*/  LOP3.LUT R2, R3, 0x80000000, RZ, 0xc0, !PT ;  /* 0x8000000003027812 */ /* 0x000fc800078ec0ff */
[----:B------:R-:W-:-:S04]  /*c250*/  SHF.R.U32.HI R3, RZ, 0x18, R2 ;  /* 0x00000018ff037819 */ /* 0x000fc80000011602 */
[----:B------:R-:W-:-:S04]  /*c260*/  LOP3.LUT R0, R0, R3, RZ, 0xfc, !PT ;  /* 0x0000000300007212 */ /* 0x000fc800078efcff */
[----:B------:R-:W-:-:S07]  /*c270*/  PRMT R8, R0, 0x7610, R8 ;  /* 0x0000761000087816 */ /* 0x000fce0000000008 */
.L_x_22801:
[----:B------:R-:W-:Y:S05]  /*c280*/  BSYNC B0 ;  /* 0x0000000000007941 */ /* 0x000fea0003800000 */
.L_x_22800:
[----:B------:R-:W-:Y:S01]  /*c290*/  STG.E.U8 desc[UR36][R16.64], R8 ;  /* 0x0000000810007986 */ /* 0x000fe2000c101124 */
[----:B------:R-:W-:Y:S05]  /*c2a0*/  EXIT ;  /* 0x000000000000794d */ /* 0x000fea0003800000 */
.L_x_22794:
        /* <DEDUP_REMOVED lines=22> */
.L_x_22777:
        /* <DEDUP_REMOVED lines=16> */
.L_x_22805:
[----:B------:R-:W-:Y:S05]  /*c510*/  EXIT ;  /* 0x000000000000794d */ /* 0x000fea0003800000 */
.L_x_22804:
[----:B------:R-:W-:-:S05]  /*c520*/  SHF.R.S32.HI R3, RZ, 0x1f, R2 ;  /* 0x0000001fff037819 */ /* 0x000fca0000011402 */
[----:B------:R-:W-:Y:S01]  /*c530*/  STG.E.64 desc[UR36][R16.64], R2 ;  /* 0x0000000210007986 */ /* 0x000fe2000c101b24 */
[----:B------:R-:W-:Y:S05]  /*c540*/  EXIT ;  /* 0x000000000000794d */ /* 0x000fea0003800000 */
.L_x_22803:
[----:B------:R-:W-:Y:S01]  /*c550*/  STG.E desc[UR36][R16.64], R2 ;  /* 0x0000000210007986 */ /* 0x000fe2000c101924 */
[----:B------:R-:W-:Y:S05]  /*c560*/  EXIT ;  /* 0x000000000000794d */ /* 0x000fea0003800000 */
.L_x_22806:
        /* <DEDUP_REMOVED lines=9> */
.L_x_57430:


//--------------------- .text._ZN2at6native27unrolled_elementwise_kernelINS0_13BUnaryFunctorIiiiZZZNS0_16fmod_kernel_cudaERNS_18TensorIteratorBaseEENKUlvE_clEvENKUlvE1_clEvEUliiE_EESt5arrayIPcLm2EELi4E23TrivialOffsetCalculatorILi1EjESD_NS0_6memory12LoadWithCastILi1EEENSE_13StoreWithCastILi1EEEEEviT_T0_T2_T3_T4_T5_ --------------------------
	.section	.text._ZN2at6native27unrolled_elementwise_kernelINS0_13BUnaryFunctorIiiiZZZNS0_16fmod_kernel_cudaERNS_18TensorIteratorBaseEENKUlvE_clEvENKUlvE1_clEvEUliiE_EESt5arrayIPcLm2EELi4E23TrivialOffsetCalculatorILi1EjESD_NS0_6memory12LoadWithCastILi1EEENSE_13StoreWithCastILi1EEEEEviT_T0_T2_T3_T4_T5_,"ax",@progbits
	.align	128
        .global         _ZN2at6native27unrolled_elementwise_kernelINS0_13BUnaryFunctorIiiiZZZNS0_16fmod_kernel_cudaERNS_18TensorIteratorBaseEENKUlvE_clEvENKUlvE1_clEvEUliiE_EESt5arrayIPcLm2EELi4E23TrivialOffsetCalculatorILi1EjESD_NS0_6memory12LoadWithCastILi1EEENSE_13StoreWithCastILi1EEEEEviT_T0_T2_T3_T4_T5_
        .type           _ZN2at6native27unrolled_elementwise_kernelINS0_13BUnaryFunctorIiiiZZZNS0_16fmod_kernel_cudaERNS_18TensorIteratorBaseEENKUlvE_clEvENKUlvE1_clEvEUliiE_EESt5arrayIPcLm2EELi4E23TrivialOffsetCalculatorILi1EjESD_NS0_6memory12LoadWithCastILi1EEENSE_13StoreWithCastILi1EEEEEviT_T0_T2_T3_T4_T5_,@function
        .size           _ZN2at6native27unrolled_elementwise_kernelINS0_13BUnaryFunctorIiiiZZZNS0_16fmod_kernel_cudaERNS_18TensorIteratorBaseEENKUlvE_clEvENKUlvE1_clEvEUliiE_EESt5arrayIPcLm2EELi4E23TrivialOffsetCalculatorILi1EjESD_NS0_6memory12LoadWithCastILi1EEENSE_13StoreWithCastILi1EEEEEviT_T0_T2_T3_T4_T5_,(.L_x_57431 - _ZN2at6native27unrolled_elementwise_kernelINS0_13BUnaryFunctorIiiiZZZNS0_16fmod_kernel_cudaERNS_18TensorIteratorBaseEENKUlvE_clEvENKUlvE1_clEvEUliiE_EESt5arrayIPcLm2EELi4E23TrivialOffsetCalculatorILi1EjESD_NS0_6memory12LoadWithCastILi1EEENSE_13StoreWithCastILi1EEEEEviT_T0_T2_T3_T4_T5_)
        .other          _ZN2at6native27unrolled_elementwise_kernelINS0_13BUnaryFunctorIiiiZZZNS0_16fmod_kernel_cudaERNS_18TensorIteratorBaseEENKUlvE_clEvENKUlvE1_clEvEUliiE_EESt5arrayIPcLm2EELi4E23TrivialOffsetCalculatorILi1EjESD_NS0_6memory12LoadWithCastILi1EEENSE_13StoreWithCastILi1EEEEEviT_T0_T2_T3_T4_T5_,@"STO_CUDA_ENTRY STV_DEFAULT"
_ZN2at6native27unrolled_elementwise_kernelINS0_13BUnaryFunctorIiiiZZZNS0_16fmod_kernel_cudaERNS_18TensorIteratorBaseEENKUlvE_clEvENKUlvE1_clEvEUliiE_EESt5arrayIPcLm2EELi4E23TrivialOffsetCalculatorILi1EjESD_NS0_6memory12LoadWithCastILi1EEENSE_13StoreWithCastILi1EEEEEviT_T0_T2_T3_T4_T5_:
.text._ZN2at6native27unrolled_elementwise_kernelINS0_13BUnaryFunctorIiiiZZZNS0_16fmod_kernel_cudaERNS_18TensorIteratorBaseEENKUlvE_clEvENKUlvE1_clEvEUliiE_EESt5arrayIPcLm2EELi4E23TrivialOffsetCalculatorILi1EjESD_NS0_6memory12LoadWithCastILi1EEENSE_13StoreWithCastILi1EEEEEviT_T0_T2_T3_T4_T5_:
        /* <DEDUP_REMOVED lines=30> */
.L_x_22812:
[----:B------:R3:W5:Y:S01]  /*01e0*/  LDG.E.U8 R25, desc[UR36][R4.64] ;  /* 0x0000002404197981 */ /* 0x000762000c1e1100 */
[----:B------:R-:W-:Y:S05]  /*01f0*/  BRA `(.L_x_22814) ;  /* 0x0000000c00387947 */ /* 0x000fea0003800000 */
.L_x_22811:
        /* <DEDUP_REMOVED lines=8> */
.L_x_22816:
[----:B------:R1:W5:Y:S01]  /*0280*/  LDG.E R25, desc[UR36][R4.64] ;  /* 0x0000002404197981 */ /* 0x000362000c1e1900 */
[----:B------:R-:W-:Y:S05]  /*0290*/  BRA `(.L_x_22814) ;  /* 0x0000000c00107947 */ /* 0x000fea0003800000 */
.L_x_22815:
[----:B------:R2:W5:Y:S01]  /*02a0*/  LDG.E.S16 R25, desc[UR36][R4.64] ;  /* 0x0000002404197981 */ /* 0x000562000c1e1700 */
[----:B------:R-:W-:Y:S05]  /*02b0*/  BRA `(.L_x_22814) ;  /* 0x0000000c00087947 */ /* 0x000fea0003800000 */
.L_x_22810:
        /* <DEDUP_REMOVED lines=9> */
.L_x_22818:
[----:B------:R-:W2:Y:S02]  /*0350*/  LDG.E.U16 R4, desc[UR36][R4.64] ;  /* 0x0000002404047981 */ /* 0x000ea4000c1e1500 */
[----:B--2---:R-:W-:-:S06]  /*0360*/  HADD2.F32 R25, -RZ, R4.H0_H0 ;  /* 0x20000004ff197230 */ /* 0x004fcc0000004100 */
[----:B------:R-:W0:Y:S01]  /*0370*/  F2I.FTZ.TRUNC.NTZ R25, R25 ;  /* 0x0000001900197305 */ /* 0x000e22000021f100 */
[----:B------:R-:W-:Y:S05]  /*0380*/  BRA `(.L_x_22814) ;  /* 0x0000000800d47947 */ /* 0x000fea0003800000 */
.L_x_22817:
        /* <DEDUP_REMOVED lines=9> */
.L_x_22820:
[----:B------:R-:W2:Y:S02]  /*0420*/  LDG.E.U16 R4, desc[UR36][R4.64] ;  /* 0x0000002404047981 */ /* 0x000ea4000c1e1500 */
[----:B--2---:R-:W-:-:S06]  /*0430*/  HADD2.F32 R25, -RZ, R4.H0_H0 ;  /* 0x20000004ff197230 */ /* 0x004fcc0000004100 */
[----:B------:R-:W0:Y:S01]  /*0440*/  F2I.FTZ.TRUNC.NTZ R25, R25 ;  /* 0x0000001900197305 */ /* 0x000e22000021f100 */
[----:B------:R-:W-:Y:S05]  /*0450*/  BRA `(.L_x_22814) ;  /* 0x0000000800a07947 */ /* 0x000fea0003800000 */
.L_x_22819:
[----:B------:R-:W2:Y:S02]  /*0460*/  LDG.E.64 R4, desc[UR36][R4.64] ;  /* 0x0000002404047981 */ /* 0x000ea4000c1e1b00 */
[----:B--2---:R0:W1:Y:S01]  /*0470*/  F2I.F64.TRUNC R25, R4 ;  /* 0x0000000400197311 */ /* 0x004062000030d100 */
[----:B------:R-:W-:Y:S05]  /*0480*/  BRA `(.L_x_22814) ;  /* 0x0000000800947947 */ /* 0x000fea0003800000 */
.L_x_22809:
        /* <DEDUP_REMOVED lines=12> */
.L_x_22823:
[----:B------:R-:W2:Y:S02]  /*0550*/  LDG.E.64 R4, desc[UR36][R4.64] ;  /* 0x0000002404047981 */ /* 0x000ea4000c1e1b00 */
[----:B--2---:R0:W1:Y:S01]  /*0560*/  F2I.F64.TRUNC R25, R4 ;  /* 0x0000000400197311 */ /* 0x004062000030d100 */
[----:B------:R-:W-:Y:S05]  /*0570*/  BRA `(.L_x_22814) ;  /* 0x0000000800587947 */ /* 0x000fea0003800000 */
.L_x_22822:
        /* <DEDUP_REMOVED lines=27> */
.L_x_22825:
        /* <DEDUP_REMOVED lines=15> */
.L_x_22824:
[----:B------:R-:W2:Y:S02]  /*0820*/  LDG.E.U16 R25, desc[UR36][R4.64] ;  /* 0x0000002404197981 */ /* 0x000ea4000c1e1500 */
[----:B--2---:R-:W-:-:S06]  /*0830*/  IMAD.U32 R25, R25, 0x10000, RZ ;  /* 0x0001000019197824 */ /* 0x004fcc00078e00ff */
[----:B------:R-:W0:Y:S01]  /*0840*/  F2I.FTZ.TRUNC.NTZ R25, R25 ;  /* 0x0000001900197305 */ /* 0x000e22000021f100 */
[----:B------:R-:W-:Y:S05]  /*0850*/  BRA `(.L_x_22814) ;  /* 0x0000000400a07947 */ /* 0x000fea0003800000 */
.L_x_22821:
        /* <DEDUP_REMOVED lines=10> */
.L_x_22828:
        /* <DEDUP_REMOVED lines=21> */
.L_x_22832:
[----:B------:R-:W-:Y:S05]  /*0a50*/  BSYNC B1 ;  /* 0x0000000000017941 */ /* 0x000fea0003800000 */
.L_x_22831:
[----:B------:R-:W-:Y:S01]  /*0a60*/  IMAD.SHL.U32 R3, R3, 0x100000, RZ ;  /* 0x0010000003037824 */ /* 0x000fe200078e00ff */
[----:B------:R-:W-:-:S04]  /*0a70*/  LEA R0, R0, 0x3b800000, 0x17 ;  /* 0x3b80000000007811 */ /* 0x000fc800078eb8ff */
[----:B------:R-:W-:-:S07]  /*0a80*/  LOP3.LUT R25, R0, R3, R25, 0xfe, !PT ;  /* 0x0000000300197212 */ /* 0x000fce00078efe19 */
.L_x_22830:
[----:B------:R-:W-:Y:S05]  /*0a90*/  BSYNC B0 ;  /* 0x0000000000007941 */ /* 0x000fea0003800000 */
.L_x_22829:
[----:B------:R-:W0:Y:S01]  /*0aa0*/  F2I.FTZ.TRUNC.NTZ R25, R25 ;  /* 0x0000001900197305 */ /* 0x000e22000021f100 */
[----:B------:R-:W-:Y:S05]  /*0ab0*/  BRA `(.L_x_22814) ;  /* 0x0000000400087947 */ /* 0x000fea0003800000 */
.L_x_22827:
        /* <DEDUP_REMOVED lines=21> */
.L_x_22836:
[----:B------:R-:W-:Y:S05]  /*0c10*/  BSYNC B1 ;  /* 0x0000000000017941 */ /* 0x000fea0003800000 */
.L_x_22835:
[----:B------:R-:W-:Y:S01]  /*0c20*/  IMAD.SHL.U32 R3, R3, 0x200000, RZ ;  /* 0x0020000003037824 */ /* 0x000fe200078e00ff */
[----:B------:R-:W-:-:S04]  /*0c30*/  LEA R0, R0, 0x37800000, 0x17 ;  /* 0x3780000000007811 */ /* 0x000fc800078eb8ff */
[----:B------:R-:W-:-:S07]  /*0c40*/  LOP3.LUT R25, R0, R3, R25, 0xfe, !PT ;  /* 0x0000000300197212 */ /* 0x000fce00078efe19 */
.L_x_22834:
[----:B------:R-:W-:Y:S05]  /*0c50*/  BSYNC B0 ;  /* 0x0000000000007941 */ /* 0x000fea0003800000 */
.L_x_22833:
[----:B------:R-:W0:Y:S01]  /*0c60*/  F2I.FTZ.TRUNC.NTZ R25, R25 ;  /* 0x0000001900197305 */ /* 0x000e22000021f100 */
[----:B------:R-:W-:Y:S05]  /*0c70*/  BRA `(.L_x_22814) ;  /* 0x0000000000987947 */ /* 0x000fea0003800000 */
.L_x_22826:
        /* <DEDUP_REMOVED lines=14> */
.L_x_22840:
[----:B------:R-:W-:Y:S05]  /*0d60*/  BSYNC B0 ;  /* 0x0000000000007941 */ /* 0x000fea0003800000 */
.L_x_22839:
[----:B------:R-:W0:Y:S01]  /*0d70*/  F2I.FTZ.TRUNC.NTZ R25, R25 ;  /* 0x0000001900197305 */ /* 0x000e22000021f100 */
[----:B------:R-:W-:Y:S05]  /*0d80*/  BRA `(.L_x_22814) ;  /* 0x0000000000547947 */ /* 0x000fea0003800000 */
.L_x_22813:
        /* <DEDUP_REMOVED lines=17> */
.L_x_22841:
[----:B------:R-:W-:Y:S05]  /*0ea0*/  BRA `(.L_x_22814) ;  /* 0x00000000000c7947 */ /* 0x000fea0003800000 */
.L_x_22838:
[----:B------:R0:W5:Y:S01]  /*0eb0*/  LDG.E R25, desc[UR36][R4.64] ;  /* 0x0000002404197981 */ /* 0x000162000c1e1900 */
[----:B------:R-:W-:Y:S05]  /*0ec0*/  BRA `(.L_x_22814) ;  /* 0x0000000000047947 */ /* 0x000fea0003800000 */
.L_x_22837:
[----:B------:R0:W5:Y:S02]  /*0ed0*/  LDG.E R25, desc[UR36][R4.64] ;  /* 0x0000002404197981 */ /* 0x000164000c1e1900 */
.L_x_22814:
[----:B------:R-:W2:Y:S02]  /*0ee0*/  S2R R17, SR_TID.X ;  /* 0x0000000000117919 */ /* 0x000ea40000002100 */
[----:B--2---:R-:W-:-:S07]  /*0ef0*/  VIADD R17, R17, 0x80 ;  /* 0x0000008011117836 */ /* 0x004fce0000000000 */
.L_x_22808:
[----:B------:R-:W-:Y:S05]  /*0f00*/  BSYNC B6 ;  /* 0x0000000000067941 */ /* 0x000fea0003800000 */
.L_x_22807:
        /* <DEDUP_REMOVED lines=23> */
.L_x_22847:
[----:B------:R0:W5:Y:S01]  /*1080*/  LDG.E.U8 R24, desc[UR36][R4.64] ;  /* 0x0000002404187981 */ /* 0x000162000c1e1100 */
[----:B------:R-:W-:Y:S05]  /*1090*/  BRA `(.L_x_22849) ;  /* 0x0000000c00347947 */ /* 0x000fea0003800000 */
.L_x_22846:
        /* <DEDUP_REMOVED lines=8> */
.L_x_22851:
[----:B------:R0:W5:Y:S01]  /*1120*/  LDG.E R24, desc[UR36][R4.64] ;  /* 0x0000002404187981 */ /* 0x000162000c1e1900 */
[----:B------:R-:W-:Y:S05]  /*1130*/  BRA `(.L_x_22849) ;  /* 0x0000000c000c7947 */ /* 0x000fea0003800000 */
.L_x_22850:
[----:B------:R0:W5:Y:S01]  /*1140*/  LDG.E.S16 R24, desc[UR36][R4.64] ;  /* 0x0000002404187981 */ /* 0x000162000c1e1700 */
[----:B------:R-:W-:Y:S05]  /*1150*/  BRA `(.L_x_22849) ;  /* 0x0000000c00047947 */ /* 0x000fea0003800000 */
.L_x_22845:
        /* <DEDUP_REMOVED lines=9> */
.L_x_22853:
[----:B------:R-:W2:Y:S02]  /*11f0*/  LDG.E.U16 R4, desc[UR36][R4.64] ;  /* 0x0000002404047981 */ /* 0x000ea4000c1e1500 */
[----:B--2---:R-:W-:-:S06]  /*1200*/  HADD2.F32 R24, -RZ, R4.H0_H0 ;  /* 0x20000004ff187230 */ /* 0x004fcc0000004100 */
[----:B------:R-:W0:Y:S01]  /*1210*/  F2I.FTZ.TRUNC.NTZ R24, R24 ;  /* 0x0000001800187305 */ /* 0x000e22000021f100 */
[----:B------:R-:W-:Y:S05]  /*1220*/  BRA `(.L_x_22849) ;  /* 0x0000000800d07947 */ /* 0x000fea0003800000 */
.L_x_22852:
        /* <DEDUP_REMOVED lines=9> */
.L_x_22855:
[----:B------:R-:W2:Y:S02]  /*12c0*/  LDG.E.U16 R4, desc[UR36][R4.64] ;  /* 0x0000002404047981 */ /* 0x000ea4000c1e1500 */
[----:B--2---:R-:W-:-:S06]  /*12d0*/  HADD2.F32 R24, -RZ, R4.H0_H0 ;  /* 0x20000004ff187230 */ /* 0x004fcc0000004100 */
[----:B------:R-:W0:Y:S01]  /*12e0*/  F2I.FTZ.TRUNC.NTZ R24, R24 ;  /* 0x0000001800187305 */ /* 0x000e22000021f100 */
[----:B------:R-:W-:Y:S05]  /*12f0*/  BRA `(.L_x_22849) ;  /* 0x00000008009c7947 */ /* 0x000fea0003800000 */
.L_x_22854:
[----:B------:R-:W2:Y:S02]  /*1300*/  LDG.E.64 R4, desc[UR36][R4.64] ;  /* 0x0000002404047981 */ /* 0x000ea4000c1e1b00 */
[----:B--2---:R0:W1:Y:S01]  /*1310*/  F2I.F64.TRUNC R24, R4 ;  /* 0x0000000400187311 */ /* 0x004062000030d100 */
[----:B------:R-:W-:Y:S05]  /*1320*/  BRA `(.L_x_22849) ;  /* 0x0000000800907947 */ /* 0x000fea0003800000 */
.L_x_22844:
        /* <DEDUP_REMOVED lines=12> */
.L_x_22858:
[----:B------:R-:W2:Y:S02]  /*13f0*/  LDG.E.64 R4, desc[UR36][R4.64] ;  /* 0x0000002404047981 */ /* 0x000ea4000c1e1b00 */
[----:B--2---:R0:W1:Y:S01]  /*1400*/  F2I.F64.TRUNC R24, R4 ;  /* 0x0000000400187311 */ /* 0x004062000030d100 */
[----:B------:R-:W-:Y:S05]  /*1410*/  BRA `(.L_x_22849) ;  /* 0x0000000800547947 */ /* 0x000fea0003800000 */
.L_x_22857:
        /* <DEDUP_REMOVED lines=27> */
.L_x_22860:
        /* <DEDUP_REMOVED lines=14> */
.L_x_22859:
[----:B------:R-:W2:Y:S02]  /*16b0*/  LDG.E.U16 R24, desc[UR36][R4.64] ;  /* 0x0000002404187981 */ /* 0x000ea4000c1e1500 */
[----:B--2---:R-:W-:-:S06]  /*16c0*/  IMAD.U32 R24, R24, 0x10000, RZ ;  /* 0x0001000018187824 */ /* 0x004fcc00078e00ff */
[----:B------:R-:W4:Y:S01]  /*16d0*/  F2I.FTZ.TRUNC.NTZ R24, R24 ;  /* 0x0000001800187305 */ /* 0x000f22000021f100 */
[----:B------:R-:W-:Y:S05]  /*16e0*/  BRA `(.L_x_22849) ;  /* 0x0000000400a07947 */ /* 0x000fea0003800000 */
.L_x_22856:
        /* <DEDUP_REMOVED lines=10> */
.L_x_22863:
        /* <DEDUP_REMOVED lines=21> */
.L_x_22867:
[----:B------:R-:W-:Y:S05]  /*18e0*/  BSYNC B1 ;  /* 0x0000000000017941 */ /* 0x000fea0003800000 */
.L_x_22866:
[----:B------:R-:W-:Y:S01]  /*18f0*/  IMAD.SHL.U32 R3, R3, 0x100000, RZ ;  /* 0x0010000003037824 */ /* 0x000fe200078e00ff */
[----:B------:R-:W-:-:S04]  /*1900*/  LEA R5, R0, 0x3b800000, 0x17 ;  /* 0x3b80000000057811 */ /* 0x000fc800078eb8ff */
[----:B------:R-:W-:-:S07]  /*1910*/  LOP3.LUT R24, R5, R3, R24, 0xfe, !PT ;  /* 0x0000000305187212 */ /* 0x000fce00078efe18 */
.L_x_22865:
[----:B------:R-:W-:Y:S05]  /*1920*/  BSYNC B0 ;  /* 0x0000000000007941 */ /* 0x000fea0003800000 */
.L_x_22864:
[----:B------:R-:W0:Y:S01]  /*1930*/  F2I.FTZ.TRUNC.NTZ R24, R24 ;  /* 0x0000001800187305 */ /* 0x000e22000021f100 */
[----:B------:R-:W-:Y:S05]  /*1940*/  BRA `(.L_x_22849) ;  /* 0x0000000400087947 */ /* 0x000fea0003800000 */
.L_x_22862:
        /* <DEDUP_REMOVED lines=21> */
.L_x_22871:
[----:B------:R-:W-:Y:S05]  /*1aa0*/  BSYNC B1 ;  /* 0x0000000000017941 */ /* 0x000fea0003800000 */
.L_x_22870:
[----:B------:R-:W-:Y:S01]  /*1ab0*/  IMAD.SHL.U32 R3, R3, 0x200000, RZ ;  /* 0x0020000003037824 */ /* 0x000fe200078e00ff */
[----:B------:R-:W-:-:S04]  /*1ac0*/  LEA R5, R0, 0x37800000, 0x17 ;  /* 0x3780000000057811 */ /* 0x000fc800078eb8ff */
[----:B------:R-:W-:-:S07]  /*1ad0*/  LOP3.LUT R24, R5, R3, R24, 0xfe, !PT ;  /* 0x0000000305187212 */ /* 0x000fce00078efe18 */
.L_x_22869:
[----:B------:R-:W-:Y:S05]  /*1ae0*/  BSYNC B0 ;  /* 0x0000000000007941 */ /* 0x000fea0003800000 */
.L_x_22868:
[----:B------:R-:W0:Y:S01]  /*1af0*/  F2I.FTZ.TRUNC.NTZ R24, R24 ;  /* 0x0000001800187305 */ /* 0x000e22000021f100 */
[----:B------:R-:W-:Y:S05]  /*1b00*/  BRA `(.L_x_22849) ;  /* 0x0000000000987947 */ /* 0x000fea0003800000 */
.L_x_22861:
        /* <DEDUP_REMOVED lines=14> */
.L_x_22875:
[----:B------:R-:W-:Y:S05]  /*1bf0*/  BSYNC B0 ;  /* 0x0000000000007941 */ /* 0x000fea0003800000 */
.L_x_22874:
[----:B------:R-:W0:Y:S01]  /*1c00*/  F2I.FTZ.TRUNC.NTZ R24, R24 ;  /* 0x0000001800187305 */ /* 0x000e22000021f100 */
[----:B------:R-:W-:Y:S05]  /*1c10*/  BRA `(.L_x_22849) ;  /* 0x0000000000547947 */ /* 0x000fea0003800000 */
.L_x_22848:
        /* <DEDUP_REMOVED lines=17> */
.L_x_22876:
[----:B------:R-:W-:Y:S05]  /*1d30*/  BRA `(.L_x_22849) ;  /* 0x00000000000c7947 */ /* 0x000fea0003800000 */
.L_x_22873:
[----:B------:R0:W5:Y:S01]  /*1d40*/  LDG.E R24, desc[UR36][R4.64] ;  /* 0x0000002404187981 */ /* 0x000162000c1e1900 */
[----:B------:R-:W-:Y:S05]  /*1d50*/  BRA `(.L_x_22849) ;  /* 0x0000000000047947 */ /* 0x000fea0003800000 */
.L_x_22872:
[----:B------:R0:W5:Y:S02]  /*1d60*/  LDG.E R24, desc[UR36][R4.64] ;  /* 0x0000002404187981 */ /* 0x000164000c1e1900 */
.L_x_22849:
[----:B------:R-:W-:-:S07]  /*1d70*/  VIADD R17, R17, 0x80 ;  /* 0x0000008011117836 */ /* 0x000fce0000000000 */
.L_x_22843:
[----:B------:R-:W-:Y:S05]  /*1d80*/  BSYNC B6 ;  /* 0x0000000000067941 */ /* 0x000fea0003800000 */
.L_x_22842:
[----:B------:R-:W-:Y:S01]  /*1d90*/  ISETP.GE.AND P0, PT, R17, R16, PT ;  /* 0x000000101100720c */ /* 0x000fe20003f06270 */
[----:B------:R-:W-:Y:S01]  /*1da0*/  BSSY B6, `(.L_x_22877) ;  /* 0x00000e8000067945 */ /* 0x000fe20003800000 */
[----:B------:R-:W-:Y:S02]  /*1db0*/  IMAD.MOV.U32 R22, RZ, RZ, RZ ;  /* 0x000000ffff167224 */ /* 0x000fe400078e00ff */
[----:B------:R-:W-:-:S09]  /*1dc0*/  IMAD.MOV.U32 R18, RZ, RZ, RZ ;  /* 0x000000ffff127224 */ /* 0x000fd200078e00ff */
[----:B------:R-:W-:Y:S05]  /*1dd0*/  @P0 BRA `(.L_x_22878) ;  /* 0x0000000c00900947 */ /* 0x000fea0003800000 */
[----:B01-34-:R-:W0:Y:S01]  /*1de0*/  LDC.64 R4, c[0x0][0x228] ;  /* 0x00008a00ff047b82 */ /* 0x01be220000000a00 */
        /* <DEDUP_REMOVED lines=19> */
.L_x_22882:
[----:B------:R0:W5:Y:S01]  /*1f20*/  LDG.E.U8 R18, desc[UR36][R4.64] ;  /* 0x0000002404127981 */ /* 0x000162000c1e1100 */
[----:B------:R-:W-:Y:S05]  /*1f30*/  BRA `(.L_x_22884) ;  /* 0x0000000c00347947 */ /* 0x000fea0003800000 */
.L_x_22881:
        /* <DEDUP_REMOVED lines=8> */
.L_x_22886:
[----:B------:R0:W5:Y:S01]  /*1fc0*/  LDG.E R18, desc[UR36][R4.64] ;  /* 0x0000002404127981 */ /* 0x000162000c1e1900 */
[----:B------:R-:W-:Y:S05]  /*1fd0*/  BRA `(.L_x_22884) ;  /* 0x0000000c000c7947 */ /* 0x000fea0003800000 */
.L_x_22885:
[----:B------:R0:W5:Y:S01]  /*1fe0*/  LDG.E.S16 R18, desc[UR36][R4.64] ;  /* 0x0000002404127981 */ /* 0x000162000c1e1700 */
[----:B------:R-:W-:Y:S05]  /*1ff0*/  BRA `(.L_x_22884) ;  /* 0x0000000c00047947 */ /* 0x000fea0003800000 */
.L_x_22880:
        /* <DEDUP_REMOVED lines=9> */
.L_x_22888:
[----:B------:R-:W2:Y:S02]  /*2090*/  LDG.E.U16 R4, desc[UR36][R4.64] ;  /* 0x0000002404047981 */ /* 0x000ea4000c1e1500 */
[----:B--2---:R-:W-:-:S06]  /*20a0*/  HADD2.F32 R18, -RZ, R4.H0_H0 ;  /* 0x20000004ff127230 */ /* 0x004fcc0000004100 */
[----:B------:R-:W0:Y:S01]  /*20b0*/  F2I.FTZ.TRUNC.NTZ R18, R18 ;  /* 0x0000001200127305 */ /* 0x000e22000021f100 */
[----:B------:R-:W-:Y:S05]  /*20c0*/  BRA `(.L_x_22884) ;  /* 0x0000000800d07947 */ /* 0x000fea0003800000 */
.L_x_22887:
        /* <DEDUP_REMOVED lines=9> */
.L_x_22890:
[----:B------:R-:W2:Y:S02]  /*2160*/  LDG.E.U16 R4, desc[UR36][R4.64] ;  /* 0x0000002404047981 */ /* 0x000ea4000c1e1500 */
[----:B--2---:R-:W-:-:S06]  /*2170*/  HADD2.F32 R18, -RZ, R4.H0_H0 ;  /* 0x20000004ff127230 */ /* 0x004fcc0000004100 */
[----:B------:R-:W0:Y:S01]  /*2180*/  F2I.FTZ.TRUNC.NTZ R18, R18 ;  /* 0x0000001200127305 */ /* 0x000e22000021f100 */
[----:B------:R-:W-:Y:S05]  /*2190*/  BRA `(.L_x_22884) ;  /* 0x00000008009c7947 */ /* 0x000fea0003800000 */
.L_x_22889:
[----:B------:R-:W2:Y:S02]  /*21a0*/  LDG.E.64 R4, desc[UR36][R4.64] ;  /* 0x0000002404047981 */ /* 0x000ea4000c1e1b00 */
[----:B--2---:R0:W1:Y:S01]  /*21b0*/  F2I.F64.TRUNC R18, R4 ;  /* 0x0000000400127311 */ /* 0x004062000030d100 */
[----:B------:R-:W-:Y:S05]  /*21c0*/  BRA `(.L_x_22884) ;  /* 0x0000000800907947 */ /* 0x000fea0003800000 */
.L_x_22879:
        /* <DEDUP_REMOVED lines=12> */
.L_x_22893:
[----:B------:R-:W2:Y:S02]  /*2290*/  LDG.E.64 R4, desc[UR36][R4.64] ;  /* 0x0000002404047981 */ /* 0x000ea4000c1e1b00 */
[----:B--2---:R0:W1:Y:S01]  /*22a0*/  F2I.F64.TRUNC R18, R4 ;  /* 0x0000000400127311 */ /* 0x004062000030d100 */
[----:B------:R-:W-:Y:S05]  /*22b0*/  BRA `(.L_x_22884) ;  /* 0x0000000800547947 */ /* 0x000fea0003800000 */
.L_x_22892:
        /* <DEDUP_REMOVED lines=27> */
.L_x_22895:
        /* <DEDUP_REMOVED lines=14> */
.L_x_22894:
[----:B------:R-:W2:Y:S02]  /*2550*/  LDG.E.U16 R18, desc[UR36][R4.64] ;  /* 0x0000002404127981 */ /* 0x000ea4000c1e1500 */
[----:B--2---:R-:W-:-:S06]  /*2560*/  IMAD.U32 R18, R18, 0x10000, RZ ;  /* 0x0001000012127824 */ /* 0x004fcc00078e00ff */
[----:B------:R-:W0:Y:S01]  /*2570*/  F2I.FTZ.TRUNC.NTZ R18, R18 ;  /* 0x0000001200127305 */ /* 0x000e22000021f100 */
[----:B------:R-:W-:Y:S05]  /*2580*/  BRA `(.L_x_22884) ;  /* 0x0000000400a07947 */ /* 0x000fea0003800000 */
.L_x_22891:
        /* <DEDUP_REMOVED lines=10> */
.L_x_22898:
        /* <DEDUP_REMOVED lines=21> */
.L_x_22902:
[----:B------:R-:W-:Y:S05]  /*2780*/  BSYNC B1 ;  /* 0x0000000000017941 */ /* 0x000fea0003800000 */
.L_x_22901:
[----:B------:R-:W-:Y:S01]  /*2790*/  IMAD.SHL.U32 R3, R3, 0x100000, RZ ;  /* 0x0010000003037824 */ /* 0x000fe200078e00ff */
[----:B------:R-:W-:-:S04]  /*27a0*/  LEA R5, R0, 0x3b800000, 0x17 ;  /* 0x3b80000000057811 */ /* 0x000fc800078eb8ff */
[----:B------:R-:W-:-:S07]  /*27b0*/  LOP3.LUT R18, R5, R3, R18, 0xfe, !PT ;  /* 0x0000000305127212 */ /* 0x000fce00078efe12 */
.L_x_22900:
[----:B------:R-:W-:Y:S05]  /*27c0*/  BSYNC B0 ;  /* 0x0000000000007941 */ /* 0x000fea0003800000 */
.L_x_22899:
[----:B------:R-:W1:Y:S01]  /*27d0*/  F2I.FTZ.TRUNC.NTZ R18, R18 ;  /* 0x0000001200127305 */ /* 0x000e62000021f100 */
[----:B------:R-:W-:Y:S05]  /*27e0*/  BRA `(.L_x_22884) ;  /* 0x0000000400087947 */ /* 0x000fea0003800000 */
.L_x_22897:
        /* <DEDUP_REMOVED lines=21> */
.L_x_22906:
[----:B------:R-:W-:Y:S05]  /*2940*/  BSYNC B1 ;  /* 0x0000000000017941 */ /* 0x000fea0003800000 */
.L_x_22905:
[----:B------:R-:W-:Y:S01]  /*2950*/  IMAD.SHL.U32 R3, R3, 0x200000, RZ ;  /* 0x0020000003037824 */ /* 0x000fe200078e00ff */
[----:B------:R-:W-:-:S04]  /*2960*/  LEA R5, R0, 0x37800000, 0x17 ;  /* 0x3780000000057811 */ /* 0x000fc800078eb8ff */
[----:B------:R-:W-:-:S07]  /*2970*/  LOP3.LUT R18, R5, R3, R18, 0xfe, !PT ;  /* 0x0000000305127212 */ /* 0x000fce00078efe12 */
.L_x_22904:
[----:B------:R-:W-:Y:S05]  /*2980*/  BSYNC B0 ;  /* 0x0000000000007941 */ /* 0x000fea0003800000 */
.L_x_22903:
[----:B------:R-:W2:Y:S01]  /*2990*/  F2I.FTZ.TRUNC.NTZ R18, R18 ;  /* 0x0000001200127305 */ /* 0x000ea2000021f100 */
[----:B------:R-:W-:Y:S05]  /*29a0*/  BRA `(.L_x_22884) ;  /* 0x0000000000987947 */ /* 0x000fea0003800000 */
.L_x_22896:
        /* <DEDUP_REMOVED lines=14> */
.L_x_22910:
[----:B------:R-:W-:Y:S05]  /*2a90*/  BSYNC B0 ;  /* 0x0000000000007941 */ /* 0x000fea0003800000 */
.L_x_22909:
[----:B------:R-:W4:Y:S01]  /*2aa0*/  F2I.FTZ.TRUNC.NTZ R18, R18 ;  /* 0x0000001200127305 */ /* 0x000f22000021f100 */
[----:B------:R-:W-:Y:S05]  /*2ab0*/  BRA `(.L_x_22884) ;  /* 0x0000000000547947 */ /* 0x000fea0003800000 */
.L_x_22883:
        /* <DEDUP_REMOVED lines=17> */
.L_x_22911:
[----:B------:R-:W-:Y:S05]  /*2bd0*/  BRA `(.L_x_22884) ;  /* 0x00000000000c7947 */ /* 0x000fea0003800000 */
.L_x_22908:
[----:B------:R0:W5:Y:S01]  /*2be0*/  LDG.E R18, desc[UR36][R4.64] ;  /* 0x0000002404127981 */ /* 0x000162000c1e1900 */
[----:B------:R-:W-:Y:S05]  /*2bf0*/  BRA `(.L_x_22884) ;  /* 0x0000000000047947 */ /* 0x000fea0003800000 */
.L_x_22907:
[----:B------:R3:W5:Y:S02]  /*2c00*/  LDG.E R18, desc[UR36][R4.64] ;  /* 0x0000002404127981 */ /* 0x000764000c1e1900 */
.L_x_22884:
[----:B------:R-:W-:-:S07]  /*2c10*/  VIADD R17, R17, 0x80 ;  /* 0x0000008011117836 */ /* 0x000fce0000000000 */
.L_x_22878:
[----:B------:R-:W-:Y:S05]  /*2c20*/  BSYNC B6 ;  /* 0x0000000000067941 */ /* 0x000fea0003800000 */
.L_x_22877:
[----:B------:R-:W-:Y:S01]  /*2c30*/  ISETP.GE.AND P0, PT, R17, R16, PT ;  /* 0x000000101100720c */ /* 0x000fe20003f06270 */
[----:B------:R-:W-:-:S12]  /*2c40*/  BSSY B6, `(.L_x_22912) ;  /* 0x00000e3000067945 */ /* 0x000fd80003800000 */
[----:B------:R-:W-:Y:S05]  /*2c50*/  @P0 BRA `(.L_x_22913) ;  /* 0x0000000c00840947 */ /* 0x000fea0003800000 */
[----:B01-34-:R-:W0:Y:S01]  /*2c60*/  LDC.64 R4, c[0x0][0x228] ;  /* 0x00008a00ff047b82 */ /* 0x01be220000000a00 */
        /* <DEDUP_REMOVED lines=18> */
.L_x_22917:
[----:B------:R0:W5:Y:S01]  /*2d90*/  LDG.E.U8 R22, desc[UR36][R4.64] ;  /* 0x0000002404167981 */ /* 0x000162000c1e1100 */
[----:B------:R-:W-:Y:S05]  /*2da0*/  BRA `(.L_x_22913) ;  /* 0x0000000c00307947 */ /* 0x000fea0003800000 */
.L_x_22916:
        /* <DEDUP_REMOVED lines=8> */
.L_x_22920:
[----:B------:R0:W5:Y:S01]  /*2e30*/  LDG.E R22, desc[UR36][R4.64] ;  /* 0x0000002404167981 */ /* 0x000162000c1e1900 */
[----:B------:R-:W-:Y:S05]  /*2e40*/  BRA `(.L_x_22913) ;  /* 0x0000000c00087947 */ /* 0x000fea0003800000 */
.L_x_22919:
[----:B------:R0:W5:Y:S01]  /*2e50*/  LDG.E.S16 R22, desc[UR36][R4.64] ;  /* 0x0000002404167981 */ /* 0x000162000c1e1700 */
[----:B------:R-:W-:Y:S05]  /*2e60*/  BRA `(.L_x_22913) ;  /* 0x0000000c00007947 */ /* 0x000fea0003800000 */
.L_x_22915:
        /* <DEDUP_REMOVED lines=9> */
.L_x_22922:
[----:B------:R-:W2:Y:S02]  /*2f00*/  LDG.E.U16 R4, desc[UR36][R4.64] ;  /* 0x0000002404047981 */ /* 0x000ea4000c1e1500 */
[----:B--2---:R-:W-:-:S06]  /*2f10*/  HADD2.F32 R22, -RZ, R4.H0_H0 ;  /* 0x20000004ff167230 */ /* 0x004fcc0000004100 */
[----:B------:R-:W0:Y:S01]  /*2f20*/  F2I.FTZ.TRUNC.NTZ R22, R22 ;  /* 0x0000001600167305 */ /* 0x000e22000021f100 */
[----:B------:R-:W-:Y:S05]  /*2f30*/  BRA `(.L_x_22913) ;  /* 0x0000000800cc7947 */ /* 0x000fea0003800000 */
.L_x_22921:
        /* <DEDUP_REMOVED lines=9> */
.L_x_22924:
[----:B------:R-:W2:Y:S02]  /*2fd0*/  LDG.E.U16 R4, desc[UR36][R4.64] ;  /* 0x0000002404047981 */ /* 0x000ea4000c1e1500 */
[----:B--2---:R-:W-:-:S06]  /*2fe0*/  HADD2.F32 R22, -RZ, R4.H0_H0 ;  /* 0x20000004ff167230 */ /* 0x004fcc0000004100 */
[----:B------:R-:W0:Y:S01]  /*2ff0*/  F2I.FTZ.TRUNC.NTZ R22, R22 ;  /* 0x0000001600167305 */ /* 0x000e22000021f100 */
[----:B------:R-:W-:Y:S05]  /*3000*/  BRA `(.L_x_22913) ;  /* 0x0000000800987947 */ /* 0x000fea0003800000 */
.L_x_22923:
[----:B------:R-:W2:Y:S02]  /*3010*/  LDG.E.64 R22, desc[UR36][R4.64] ;  /* 0x0000002404167981 */ /* 0x000ea4000c1e1b00 */
[----:B--2---:R0:W1:Y:S01]  /*3020*/  F2I.F64.TRUNC R22, R22 ;  /* 0x0000001600167311 */ /* 0x004062000030d100 */
[----:B------:R-:W-:Y:S05]  /*3030*/  BRA `(.L_x_22913) ;  /* 0x00000008008c7947 */ /* 0x000fea0003800000 */
.L_x_22914:
        /* <DEDUP_REMOVED lines=12> */
.L_x_22927:
[----:B------:R-:W2:Y:S02]  /*3100*/  LDG.E.64 R4, desc[UR36][R4.64] ;  /* 0x0000002404047981 */ /* 0x000ea4000c1e1b00 */
[----:B--2---:R0:W1:Y:S01]  /*3110*/  F2I.F64.TRUNC R22, R4 ;  /* 0x0000000400167311 */ /* 0x004062000030d100 */
[----:B------:R-:W-:Y:S05]  /*3120*/  BRA `(.L_x_22913) ;  /* 0x0000000800507947 */ /* 0x000fea0003800000 */
.L_x_22926:
        /* <DEDUP_REMOVED lines=27> */
.L_x_22929:
        /* <DEDUP_REMOVED lines=14> */
.L_x_22928:
[----:B------:R-:W2:Y:S02]  /*33c0*/  LDG.E.U16 R22, desc[UR36][R4.64] ;  /* 0x0000002404167981 */ /* 0x000ea4000c1e1500 */
[----:B--2---:R-:W-:-:S06]  /*33d0*/  IMAD.U32 R22, R22, 0x10000, RZ ;  /* 0x0001000016167824 */ /* 0x004fcc00078e00ff */
[----:B------:R-:W0:Y:S01]  /*33e0*/  F2I.FTZ.TRUNC.NTZ R22, R22 ;  /* 0x0000001600167305 */ /* 0x000e22000021f100 */
[----:B------:R-:W-:Y:S05]  /*33f0*/  BRA `(.L_x_22913) ;  /* 0x00000004009c7947 */ /* 0x000fea0003800000 */
.L_x_22925:
        /* <DEDUP_REMOVED lines=10> */
.L_x_22932:
        /* <DEDUP_REMOVED lines=21> */
.L_x_22936:
[----:B------:R-:W-:Y:S05]  /*35f0*/  BSYNC B1 ;  /* 0x0000000000017941 */ /* 0x000fea0003800000 */
.L_x_22935:
[----:B------:R-:W-:Y:S01]  /*3600*/  IMAD.SHL.U32 R3, R3, 0x100000, RZ ;  /* 0x0010000003037824 */ /* 0x000fe200078e00ff */
[----:B------:R-:W-:-:S04]  /*3610*/  LEA R5, R0, 0x3b800000, 0x17 ;  /* 0x3b80000000057811 */ /* 0x000fc800078eb8ff */
[----:B------:R-:W-:-:S07]  /*3620*/  LOP3.LUT R22, R5, R3, R22, 0xfe, !PT ;  /* 0x0000000305167212 */ /* 0x000fce00078efe16 */
.L_x_22934:
[----:B------:R-:W-:Y:S05]  /*3630*/  BSYNC B0 ;  /* 0x0000000000007941 */ /* 0x000fea0003800000 */
.L_x_22933:
[----:B------:R-:W0:Y:S01]  /*3640*/  F2I.FTZ.TRUNC.NTZ R22, R22 ;  /* 0x0000001600167305 */ /* 0x000e22000021f100 */
[----:B------:R-:W-:Y:S05]  /*3650*/  BRA `(.L_x_22913) ;  /* 0x0000000400047947 */ /* 0x000fea0003800000 */
.L_x_22931:
        /* <DEDUP_REMOVED lines=21> */
.L_x_22940:
[----:B------:R-:W-:Y:S05]  /*37b0*/  BSYNC B1 ;  /* 0x0000000000017941 */ /* 0x000fea0003800000 */
.L_x_22939:
[----:B------:R-:W-:Y:S01]  /*37c0*/  IMAD.SHL.U32 R3, R3, 0x200000, RZ ;  /* 0x0020000003037824 */ /* 0x000fe200078e00ff */
[----:B------:R-:W-:-:S04]  /*37d0*/  LEA R5, R0, 0x37800000, 0x17 ;  /* 0x3780000000057811 */ /* 0x000fc800078eb8ff */
[----:B------:R-:W-:-:S07]  /*37e0*/  LOP3.LUT R22, R5, R3, R22, 0xfe, !PT ;  /* 0x0000000305167212 */ /* 0x000fce00078efe16 */
.L_x_22938:
[----:B------:R-:W-:Y:S05]  /*37f0*/  BSYNC B0 ;  /* 0x0000000000007941 */ /* 0x000fea0003800000 */
.L_x_22937:
[----:B------:R-:W0:Y:S01]  /*3800*/  F2I.FTZ.TRUNC.NTZ R22, R22 ;  /* 0x0000001600167305 */ /* 0x000e22000021f100 */
[----:B------:R-:W-:Y:S05]  /*3810*/  BRA `(.L_x_22913) ;  /* 0x0000000000947947 */ /* 0x000fea0003800000 */
.L_x_22930:
        /* <DEDUP_REMOVED lines=14> */
.L_x_22944:
[----:B------:R-:W-:Y:S05]  /*3900*/  BSYNC B0 ;  /* 0x0000000000007941 */ /* 0x000fea0003800000 */
.L_x_22943:
[----:B------:R-:W0:Y:S01]  /*3910*/  F2I.FTZ.TRUNC.NTZ R22, R22 ;  /* 0x0000001600167305 */ /* 0x000e22000021f100 */
[----:B------:R-:W-:Y:S05]  /*3920*/  BRA `(.L_x_22913) ;  /* 0x0000000000507947 */ /* 0x000fea0003800000 */
.L_x_22918:
        /* <DEDUP_REMOVED lines=16> */
.L_x_22945:
[----:B------:R-:W-:Y:S05]  /*3a30*/  BRA `(.L_x_22913) ;  /* 0x00000000000c7947 */ /* 0x000fea0003800000 */
.L_x_22942:
[----:B------:R0:W5:Y:S01]  /*3a40*/  LDG.E R22, desc[UR36][R4.64] ;  /* 0x0000002404167981 */ /* 0x000162000c1e1900 */
[----:B------:R-:W-:Y:S05]  /*3a50*/  BRA `(.L_x_22913) ;  /* 0x0000000000047947 */ /* 0x000fea0003800000 */
.L_x_22941:
[----:B------:R0:W5:Y:S02]  /*3a60*/  LDG.E R22, desc[UR36][R4.64] ;  /* 0x0000002404167981 */ /* 0x000164000c1e1900 */
.L_x_22913:
[----:B------:R-:W-:Y:S05]  /*3a70*/  BSYNC B6 ;  /* 0x0000000000067941 */ /* 0x000fea0003800000 */
.L_x_22912:
        /* <DEDUP_REMOVED lines=11> */
[----:B------:R-:W0:Y:S01]  /*3b30*/  LDC R8, c[0x0][0x218] ;  /* 0x00008600ff087b82 */ /* 0x000e220000000800 */
[----:B-----5:R-:W-:Y:S02]  /*3b40*/  IABS R7, R25 ;  /* 0x0000001900077213 */ /* 0x020fe40000000000 */
[----:B------:R-:W-:Y:S02]  /*3b50*/  ISETP.GE.AND P6, PT, R25, RZ, PT ;  /* 0x000000ff1900720c */ /* 0x000fe40003fc6270 */
[----:B0-----:R-:W-:-:S04]  /*3b60*/  IABS R6, R8 ;  /* 0x0000000800067213 */ /* 0x001fc80000000000 */
[----:B--2---:R-:W0:Y:S08]  /*3b70*/  I2F.RP R0, R6 ;  /* 0x0000000600007306 */ /* 0x004e300000209400 */
        /* <DEDUP_REMOVED lines=9> */
[----:B------:R-:W-:-:S04]  /*3c10*/  IMAD.MOV R5, RZ, RZ, -R5 ;  /* 0x000000ffff057224 */ /* 0x000fc800078e0a05 */
        /* <DEDUP_REMOVED lines=8> */
.L_x_22947:
[----:B------:R-:W-:Y:S05]  /*3ca0*/  BSYNC B0 ;  /* 0x0000000000007941 */ /* 0x000fea0003800000 */
.L_x_22946:
[----:B------:R-:W-:Y:S04]  /*3cb0*/  BSSY B0, `(.L_x_22948) ;  /* 0x000001a000007945 */ /* 0x000fe80003800000 */
[----:B------:R-:W-:Y:S05]  /*3cc0*/  @P3 BRA `(.L_x_22949) ;  /* 0x0000000000603947 */ /* 0x000fea0003800000 */
[----:B------:R-:W0:Y:S01]  /*3cd0*/  LDC R10, c[0x0][0x218] ;  /* 0x00008600ff0a7b82 */ /* 0x000e220000000800 */
[----:B-----5:R-:W-:Y:S02]  /*3ce0*/  IABS R8, R24 ;  /* 0x0000001800087213 */ /* 0x020fe40000000000 */
[----:B------:R-:W-:Y:S02]  /*3cf0*/  ISETP.GE.AND P4, PT, R24, RZ, PT ;  /* 0x000000ff1800720c */ /* 0x000fe40003f86270 */
[----:B0-----:R-:W-:Y:S02]  /*3d00*/  IABS R9, R10 ;  /* 0x0000000a00097213 */ /* 0x001fe40000000000 */
[----:B------:R-:W-:Y:S02]  /*3d10*/  ISETP.NE.AND P5, PT, R10, RZ, PT ;  /* 0x000000ff0a00720c */ /* 0x000fe40003fa5270 */
[----:B------:R-:W0:Y:S08]  /*3d20*/  I2F.RP R4, R9 ;  /* 0x0000000900047306 */ /* 0x000e300000209400 */
[----:B0-----:R-:W0:Y:S02]  /*3d30*/  MUFU.RCP R4, R4 ;  /* 0x0000000400047308 */ /* 0x001e240000001000 */
[----:B0-----:R-:W-:-:S06]  /*3d40*/  VIADD R6, R4, 0xffffffe ;  /* 0x0ffffffe04067836 */ /* 0x001fcc0000000000 */
[----:B------:R0:W2:Y:S02]  /*3d50*/  F2I.FTZ.U32.TRUNC.NTZ R7, R6 ;  /* 0x0000000600077305 */ /* 0x0000a4000021f000 */
[----:B0-----:R-:W-:Y:S02]  /*3d60*/  IMAD.MOV.U32 R6, RZ, RZ, RZ ;  /* 0x000000ffff067224 */ /* 0x001fe400078e00ff */
[----:B--2---:R-:W-:-:S04]  /*3d70*/  IMAD.MOV R0, RZ, RZ, -R7 ;  /* 0x000000ffff007224 */ /* 0x004fc800078e0a07 */
[----:B------:R-:W-:-:S04]  /*3d80*/  IMAD R3, R0, R9, RZ ;  /* 0x0000000900037224 */ /* 0x000fc800078e02ff */
[----:B------:R-:W-:-:S04]  /*3d90*/  IMAD.HI.U32 R0, R7, R3, R6 ;  /* 0x0000000307007227 */ /* 0x000fc800078e0006 */
[----:B------:R-:W-:-:S04]  /*3da0*/  IMAD.MOV.U32 R3, RZ, RZ, R8 ;  /* 0x000000ffff037224 */ /* 0x000fc800078e0008 */
[----:B------:R-:W-:-:S04]  /*3db0*/  IMAD.HI.U32 R0, R0, R3, RZ ;  /* 0x0000000300007227 */ /* 0x000fc800078e00ff */
[----:B------:R-:W-:-:S04]  /*3dc0*/  IMAD.MOV R0, RZ, RZ, -R0 ;  /* 0x000000ffff007224 */ /* 0x000fc800078e0a00 */
[----:B------:R-:W-:-:S05]  /*3dd0*/  IMAD R0, R9, R0, R3 ;  /* 0x0000000009007224 */ /* 0x000fca00078e0203 */
[----:B------:R-:W-:-:S13]  /*3de0*/  ISETP.GT.U32.AND P3, PT, R9, R0, PT ;  /* 0x000000000900720c */ /* 0x000fda0003f64070 */
[----:B------:R-:W-:-:S05]  /*3df0*/  @!P3 IMAD.IADD R0, R0, 0x1, -R9 ;  /* 0x000000010000b824 */ /* 0x000fca00078e0a09 */
[----:B------:R-:W-:-:S13]  /*3e00*/  ISETP.GT.U32.AND P3, PT, R9, R0, PT ;  /* 0x000000000900720c */ /* 0x000fda0003f64070 */
[----:B------:R-:W-:-:S04]  /*3e10*/  @!P3 IMAD.IADD R0, R0, 0x1, -R9 ;  /* 0x000000010000b824 */ /* 0x000fc800078e0a09 */
[----:B------:R-:W-:-:S04]  /*3e20*/  IMAD.MOV.U32 R24, RZ, RZ, R0 ;  /* 0x000000ffff187224 */ /* 0x000fc800078e0000 */
[----:B------:R-:W-:Y:S01]  /*3e30*/  @!P4 IMAD.MOV R24, RZ, RZ, -R24 ;  /* 0x000000ffff18c224 */ /* 0x000fe200078e0a18 */
[----:B------:R-:W-:-:S07]  /*3e40*/  @!P5 LOP3.LUT R24, RZ, R10, RZ, 0x33, !PT ;  /* 0x0000000aff18d212 */ /* 0x000fce00078e33ff */
.L_x_22949:
[----:B------:R-:W-:Y:S05]  /*3e50*/  BSYNC B0 ;  /* 0x0000000000007941 */ /* 0x000fea0003800000 */
.L_x_22948:
[----:B------:R-:W-:Y:S04]  /*3e60*/  BSSY B0, `(.L_x_22950) ;  /* 0x000001a000007945 */ /* 0x000fe80003800000 */
[----:B------:R-:W-:Y:S05]  /*3e70*/  @P0 BRA `(.L_x_22951) ;  /* 0x0000000000600947 */ /* 0x000fea0003800000 */
[----:B------:R-:W0:Y:S01]  /*3e80*/  LDC R10, c[0x0][0x218] ;  /* 0x00008600ff0a7b82 */ /* 0x000e220000000800 */
[----:B--2--5:R-:W-:Y:S02]  /*3e90*/  IABS R8, R18 ;  /* 0x0000001200087213 */ /* 0x024fe40000000000 */
[----:B------:R-:W-:Y:S02]  /*3ea0*/  ISETP.GE.AND P3, PT, R18, RZ, PT ;  /* 0x000000ff1200720c */ /* 0x000fe40003f66270 */
[----:B0-----:R-:W-:Y:S02]  /*3eb0*/  IABS R9, R10 ;  /* 0x0000000a00097213 */ /* 0x001fe40000000000 */
[----:B------:R-:W-:Y:S02]  /*3ec0*/  ISETP.NE.AND P4, PT, R10, RZ, PT ;  /* 0x000000ff0a00720c */ /* 0x000fe40003f85270 */
[----:B------:R-:W0:Y:S08]  /*3ed0*/  I2F.RP R4, R9 ;  /* 0x0000000900047306 */ /* 0x000e300000209400 */
        /* <DEDUP_REMOVED lines=18> */
.L_x_22951:
[----:B------:R-:W-:Y:S05]  /*4000*/  BSYNC B0 ;  /* 0x0000000000007941 */ /* 0x000fea0003800000 */
.L_x_22950:
        /* <DEDUP_REMOVED lines=26> */
.L_x_22953:
[----:B------:R-:W-:Y:S05]  /*41b0*/  BSYNC B0 ;  /* 0x0000000000007941 */ /* 0x000fea0003800000 */
.L_x_22952:
        /* <DEDUP_REMOVED lines=22> */
.L_x_22959:
[----:B------:R0:W-:Y:S01]  /*4320*/  STG.E.U8 desc[UR36][R8.64], R5 ;  /* 0x0000000508007986 */ /* 0x0001e2000c101124 */
[----:B------:R-:W-:Y:S01]  /*4330*/  IMAD.MOV.U32 R23, RZ, RZ, R19 ;  /* 0x000000ffff177224 */ /* 0x000fe200078e0013 */
[----:B------:R-:W-:Y:S06]  /*4340*/  BRA `(.L_x_22955) ;  /* 0x0000000c00a87947 */ /* 0x000fec0003800000 */
.L_x_22958:
        /* <DEDUP_REMOVED lines=11> */
.L_x_22962:
[----:B------:R3:W-:Y:S01]  /*4400*/  STG.E desc[UR36][R8.64], R5 ;  /* 0x0000000508007986 */ /* 0x0007e2000c101924 */
[----:B------:R-:W-:Y:S01]  /*4410*/  IMAD.MOV.U32 R23, RZ, RZ, R19 ;  /* 0x000000ffff177224 */ /* 0x000fe200078e0013 */
[----:B------:R-:W-:Y:S06]  /*4420*/  BRA `(.L_x_22955) ;  /* 0x0000000c00707947 */ /* 0x000fec0003800000 */
.L_x_22961:
[----:B------:R0:W-:Y:S01]  /*4430*/  STG.E.U16 desc[UR36][R8.64], R5 ;  /* 0x0000000508007986 */ /* 0x0001e2000c101524 */
[----:B------:R-:W-:Y:S01]  /*4440*/  IMAD.MOV.U32 R23, RZ, RZ, R19 ;  /* 0x000000ffff177224 */ /* 0x000fe200078e0013 */
[----:B------:R-:W-:Y:S06]  /*4450*/  BRA `(.L_x_22955) ;  /* 0x0000000c00647947 */ /* 0x000fec0003800000 */
.L_x_22957:
        /* <DEDUP_REMOVED lines=10> */
.L_x_22964:
[----:B------:R-:W-:Y:S01]  /*4500*/  I2FP.F32.S32 R0, R5 ;  /* 0x0000000500007245 */ /* 0x000fe20000201400 */
[----:B------:R-:W-:-:S03]  /*4510*/  IMAD.MOV.U32 R23, RZ, RZ, R19 ;  /* 0x000000ffff177224 */ /* 0x000fc600078e0013 */
[----:B------:R-:W-:-:S05]  /*4520*/  F2FP.F16.F32.PACK_AB R0, RZ, R0 ;  /* 0x00000000ff00723e */ /* 0x000fca00000000ff */
[----:B------:R0:W-:Y:S01]  /*4530*/  STG.E.U16 desc[UR36][R8.64], R0 ;  /* 0x0000000008007986 */ /* 0x0001e2000c101524 */
[----:B------:R-:W-:Y:S05]  /*4540*/  BRA `(.L_x_22955) ;  /* 0x0000000c00287947 */ /* 0x000fea0003800000 */
.L_x_22963:
        /* <DEDUP_REMOVED lines=11> */
.L_x_22966:
[----:B------:R-:W-:Y:S01]  /*4600*/  I2FP.F32.S32 R5, R5 ;  /* 0x0000000500057245 */ /* 0x000fe20000201400 */
[----:B------:R-:W-:-:S03]  /*4610*/  IMAD.MOV.U32 R23, RZ, RZ, R19 ;  /* 0x000000ffff177224 */ /* 0x000fc600078e0013 */
[----:B------:R-:W-:-:S04]  /*4620*/  F2FP.F16.F32.PACK_AB R3, RZ, R5 ;  /* 0x00000005ff03723e */ /* 0x000fc800000000ff */
[----:B------:R-:W-:-:S05]  /*4630*/  PRMT R3, R3, 0x5410, RZ ;  /* 0x0000541003037816 */ /* 0x000fca00000000ff */
[----:B------:R0:W-:Y:S01]  /*4640*/  STG.E desc[UR36][R8.64], R3 ;  /* 0x0000000308007986 */ /* 0x0001e2000c101924 */
[----:B------:R-:W-:Y:S05]  /*4650*/  BRA `(.L_x_22955) ;  /* 0x0000000800e47947 */ /* 0x000fea0003800000 */
.L_x_22965:
[----:B------:R-:W0:Y:S01]  /*4660*/  I2F.F64 R4, R5 ;  /* 0x0000000500047312 */ /* 0x000e220000201c00 */
[----:B------:R-:W-:Y:S01]  /*4670*/  IMAD.MOV.U32 R23, RZ, RZ, R19 ;  /* 0x000000ffff177224 */ /* 0x000fe200078e0013 */
[----:B0-----:R0:W-:Y:S01]  /*4680*/  STG.E.64 desc[UR36][R8.64], R4 ;  /* 0x0000000408007986 */ /* 0x0011e2000c101b24 */
[----:B------:R-:W-:Y:S05]  /*4690*/  BRA `(.L_x_22955) ;  /* 0x0000000800d47947 */ /* 0x000fea0003800000 */
.L_x_22956:
        /* <DEDUP_REMOVED lines=13> */
.L_x_22969:
[----:B------:R-:W0:Y:S01]  /*4770*/  I2F.F64 R4, R5 ;  /* 0x0000000500047312 */ /* 0x000e220000201c00 */
[----:B------:R-:W-:Y:S01]  /*4780*/  CS2R R6, SRZ ;  /* 0x0000000000067805 */ /* 0x000fe2000001ff00 */
[----:B------:R-:W-:-:S04]  /*4790*/  IMAD.MOV.U32 R23, RZ, RZ, R19 ;  /* 0x000000ffff177224 */ /* 0x000fc800078e0013 */
[----:B0-----:R0:W-:Y:S01]  /*47a0*/  STG.E.128 desc[UR36][R8.64], R4 ;  /* 0x0000000408007986 */ /* 0x0011e2000c101d24 */
[----:B------:R-:W-:Y:S05]  /*47b0*/  BRA `(.L_x_22955) ;  /* 0x00000008008c7947 */ /* 0x000fea0003800000 */
.L_x_22968:
        /* <DEDUP_REMOVED lines=21> */
.L_x_22973:
[----:B------:R-:W-:Y:S05]  /*4910*/  BSYNC B0 ;  /* 0x0000000000007941 */ /* 0x000fea0003800000 */
.L_x_22972:
[----:B------:R-:W-:Y:S01]  /*4920*/  LOP3.LUT R5, R0, R5, RZ, 0xfc, !PT ;  /* 0x0000000500057212 */ /* 0x000fe200078efcff */
[----:B------:R-:W-:-:S04]  /*4930*/  IMAD.MOV.U32 R23, RZ, RZ, R19 ;  /* 0x000000ffff177224 */ /* 0x000fc800078e0013 */
[----:B------:R0:W-:Y:S01]  /*4940*/  STG.E.U8 desc[UR36][R8.64], R5 ;  /* 0x0000000508007986 */ /* 0x0001e2000c101124 */
[----:B------:R-:W-:Y:S05]  /*4950*/  BRA `(.L_x_22955) ;  /* 0x0000000800247947 */ /* 0x000fea0003800000 */
.L_x_22971:
        /* <DEDUP_REMOVED lines=13> */
.L_x_22975:
[----:B------:R-:W-:Y:S01]  /*4a30*/  IMAD.MOV.U32 R0, RZ, RZ, 0x7f ;  /* 0x0000007fff007424 */ /* 0x000fe200078e00ff */
[----:B------:R-:W-:-:S04]  /*4a40*/  ISETP.GT.U32.AND P0, PT, R3, 0x7f800000, PT ;  /* 0x7f8000000300780c */ /* 0x000fc80003f04070 */
[----:B------:R-:W-:-:S09]  /*4a50*/  SEL R0, R0, 0x7c, P0 ;  /* 0x0000007c00007807 */ /* 0x000fd20000000000 */
.L_x_22976:
[----:B------:R-:W-:Y:S05]  /*4a60*/  BSYNC B0 ;  /* 0x0000000000007941 */ /* 0x000fea0003800000 */
.L_x_22974:
[----:B------:R-:W-:Y:S01]  /*4a70*/  LOP3.LUT R3, R5, 0x80000000, RZ, 0xc0, !PT ;  /* 0x8000000005037812 */ /* 0x000fe200078ec0ff */
[----:B------:R-:W-:-:S03]  /*4a80*/  IMAD.MOV.U32 R23, RZ, RZ, R19 ;  /* 0x000000ffff177224 */ /* 0x000fc600078e0013 */
[----:B------:R-:W-:-:S04]  /*4a90*/  SHF.R.U32.HI R3, RZ, 0x18, R3 ;  /* 0x00000018ff037819 */ /* 0x000fc80000011603 */
[----:B------:R-:W-:-:S05]  /*4aa0*/  LOP3.LUT R3, R0, R3, RZ, 0xfc, !PT ;  /* 0x0000000300037212 */ /* 0x000fca00078efcff */
[----:B------:R0:W-:Y:S01]  /*4ab0*/  STG.E.U8 desc[UR36][R8.64], R3 ;  /* 0x0000000308007986 */ /* 0x0001e2000c101124 */
[----:B------:R-:W-:Y:S05]  /*4ac0*/  BRA `(.L_x_22955) ;  /* 0x0000000400c87947 */ /* 0x000fea0003800000 */
.L_x_22970:
[----:B------:R-:W-:Y:S01]  /*4ad0*/  I2FP.F32.S32 R0, R5 ;  /* 0x0000000500007245 */ /* 0x000fe20000201400 */
[----:B------:R-:W-:-:S03]  /*4ae0*/  IMAD.MOV.U32 R23, RZ, RZ, R19 ;  /* 0x000000ffff177224 */ /* 0x000fc600078e0013 */
[----:B------:R-:W-:-:S05]  /*4af0*/  F2FP.BF16.F32.PACK_AB R0, RZ, R0 ;  /* 0x00000000ff00723e */ /* 0x000fca00000010ff */
[----:B------:R0:W-:Y:S01]  /*4b00*/  STG.E.U16 desc[UR36][R8.64], R0 ;  /* 0x0000000008007986 */ /* 0x0001e2000c101524 */
[----:B------:R-:W-:Y:S05]  /*4b10*/  BRA `(.L_x_22955) ;  /* 0x0000000400b47947 */ /* 0x000fea0003800000 */
.L_x_22967:
        /* <DEDUP_REMOVED lines=11> */
.L_x_22979:
        /* <DEDUP_REMOVED lines=17> */
.L_x_22982:
[----:B------:R-:W-:-:S04]  /*4ce0*/  LOP3.LUT R3, R5, 0x80000000, RZ, 0xc0, !PT ;  /* 0x8000000005037812 */ /* 0x000fc800078ec0ff */
[----:B------:R-:W-:-:S04]  /*4cf0*/  SHF.R.U32.HI R3, RZ, 0x18, R3 ;  /* 0x00000018ff037819 */ /* 0x000fc80000011603 */
[----:B------:R-:W-:-:S04]  /*4d00*/  LOP3.LUT R0, R0, R3, RZ, 0xfc, !PT ;  /* 0x0000000300007212 */ /* 0x000fc800078efcff */
[----:B------:R-:W-:-:S07]  /*4d10*/  PRMT R4, R0, 0x7610, R4 ;  /* 0x0000761000047816 */ /* 0x000fce0000000004 */
.L_x_22981:
[----:B------:R-:W-:Y:S05]  /*4d20*/  BSYNC B0 ;  /* 0x0000000000007941 */ /* 0x000fea0003800000 */
.L_x_22980:
[----:B------:R0:W-:Y:S01]  /*4d30*/  STG.E.U8 desc[UR36][R8.64], R4 ;  /* 0x0000000408007986 */ /* 0x0001e2000c101124 */
[----:B------:R-:W-:Y:S01]  /*4d40*/  IMAD.MOV.U32 R23, RZ, RZ, R19 ;  /* 0x000000ffff177224 */ /* 0x000fe200078e0013 */
[----:B------:R-:W-:Y:S06]  /*4d50*/  BRA `(.L_x_22955) ;  /* 0x0000000400247947 */ /* 0x000fec0003800000 */
.L_x_22978:
        /* <DEDUP_REMOVED lines=17> */
.L_x_22985:
[----:B------:R-:W-:-:S04]  /*4e70*/  LOP3.LUT R3, R5, 0x80000000, RZ, 0xc0, !PT ;  /* 0x8000000005037812 */ /* 0x000fc800078ec0ff */
[----:B------:R-:W-:-:S04]  /*4e80*/  SHF.R.U32.HI R3, RZ, 0x18, R3 ;  /* 0x00000018ff037819 */ /* 0x000fc80000011603 */
[----:B------:R-:W-:-:S04]  /*4e90*/  LOP3.LUT R0, R0, R3, RZ, 0xfc, !PT ;  /* 0x0000000300007212 */ /* 0x000fc800078efcff */
[----:B------:R-:W-:-:S07]  /*4ea0*/  PRMT R4, R0, 0x7610, R4 ;  /* 0x0000761000047816 */ /* 0x000fce0000000004 */
.L_x_22984:
[----:B------:R-:W-:Y:S05]  /*4eb0*/  BSYNC B0 ;  /* 0x0000000000007941 */ /* 0x000fea0003800000 */
.L_x_22983:
[----:B------:R0:W-:Y:S01]  /*4ec0*/  STG.E.U8 desc[UR36][R8.64], R4 ;  /* 0x0000000408007986 */ /* 0x0001e2000c101124 */
[----:B------:R-:W-:Y:S01]  /*4ed0*/  IMAD.MOV.U32 R23, RZ, RZ, R19 ;  /* 0x000000ffff177224 */ /* 0x000fe200078e0013 */
[----:B------:R-:W-:Y:S06]  /*4ee0*/  BRA `(.L_x_22955) ;  /* 0x0000000000c07947 */ /* 0x000fec0003800000 */
.L_x_22977:
        /* <DEDUP_REMOVED lines=23> */
.L_x_22960:
        /* <DEDUP_REMOVED lines=16> */
.L_x_22988:
[----:B------:R-:W-:Y:S01]  /*5160*/  IMAD.MOV.U32 R23, RZ, RZ, R19 ;  /* 0x000000ffff177224 */ /* 0x000fe200078e0013 */
[----:B------:R-:W-:Y:S06]  /*5170*/  BRA `(.L_x_22955) ;  /* 0x00000000001c7947 */ /* 0x000fec0003800000 */
.L_x_22987:
[--C-:B------:R-:W-:Y:S01]  /*5180*/  SHF.R.S32.HI R7, RZ, 0x1f, R5.reuse ;  /* 0x0000001fff077819 */ /* 0x100fe20000011405 */
[----:B------:R-:W-:Y:S02]  /*5190*/  IMAD.MOV.U32 R6, RZ, RZ, R5 ;  /* 0x000000ffff067224 */ /* 0x000fe400078e0005 */
[----:B------:R-:W-:-:S03]  /*51a0*/  IMAD.MOV.U32 R23, RZ, RZ, R19 ;  /* 0x000000ffff177224 */ /* 0x000fc600078e0013 */
[----:B------:R0:W-:Y:S01]  /*51b0*/  STG.E.64 desc[UR36][R8.64], R6 ;  /* 0x0000000608007986 */ /* 0x0001e2000c101b24 */
[----:B------:R-:W-:Y:S05]  /*51c0*/  BRA `(.L_x_22955) ;  /* 0x0000000000087947 */ /* 0x000fea0003800000 */
.L_x_22986:
[----:B------:R0:W-:Y:S01]  /*51d0*/  STG.E desc[UR36][R8.64], R5 ;  /* 0x0000000508007986 */ /* 0x0001e2000c101924 */
[----:B------:R-:W-:-:S07]  /*51e0*/  IMAD.MOV.U32 R23, RZ, RZ, R19 ;  /* 0x000000ffff177224 */ /* 0x000fce00078e0013 */
.L_x_22955:
[----:B------:R-:W-:Y:S05]  /*51f0*/  BSYNC B6 ;  /* 0x0000000000067941 */ /* 0x000fea0003800000 */
.L_x_22954:
[----:B------:R-:W-:Y:S01]  /*5200*/  ISETP.GE.AND P0, PT, R23, R16, PT ;  /* 0x000000101700720c */ /* 0x000fe20003f06270 */
[----:B------:R-:W-:-:S12]  /*5210*/  BSSY B6, `(.L_x_22989) ;  /* 0x00001d8000067945 */ /* 0x000fd80003800000 */
[----:B------:R-:W-:Y:S05]  /*5220*/  @P0 BRA `(.L_x_22990) ;  /* 0x0000001c00580947 */ /* 0x000fea0003800000 */
[----:B0--34-:R-:W0:Y:S01]  /*5230*/  LDC.64 R4, c[0x0][0x220] ;  /* 0x00008800ff047b82 */ /* 0x019e220000000a00 */
[----:B--2---:R-:W-:Y:S01]  /*5240*/  IMAD R0, R2, 0x200, R23 ;  /* 0x0000020002007824 */ /* 0x004fe200078e0217 */
        /* <DEDUP_REMOVED lines=18> */
.L_x_22994:
[----:B-----5:R4:W-:Y:S01]  /*5370*/  STG.E.U8 desc[UR36][R4.64], R24 ;  /* 0x0000001804007986 */ /* 0x0209e2000c101124 */
[----:B------:R-:W-:Y:S05]  /*5380*/  BRA `(.L_x_22996) ;  /* 0x0000000c00487947 */ /* 0x000fea0003800000 */
.L_x_22993:
        /* <DEDUP_REMOVED lines=9> */
.L_x_22998:
[----:B-----5:R2:W-:Y:S01]  /*5420*/  STG.E desc[UR36][R4.64], R24 ;  /* 0x0000001804007986 */ /* 0x0205e2000c101924 */
[----:B------:R-:W-:Y:S05]  /*5430*/  BRA `(.L_x_22996) ;  /* 0x0000000c001c7947 */ /* 0x000fea0003800000 */
.L_x_22997:
[----:B-----5:R0:W-:Y:S01]  /*5440*/  STG.E.U16 desc[UR36][R4.64], R24 ;  /* 0x0000001804007986 */ /* 0x0201e2000c101524 */
[----:B------:R-:W-:Y:S05]  /*5450*/  BRA `(.L_x_22996) ;  /* 0x0000000c00147947 */ /* 0x000fea0003800000 */
.L_x_22992:
        /* <DEDUP_REMOVED lines=9> */
.L_x_23000:
[----:B-----5:R-:W-:-:S04]  /*54f0*/  I2FP.F32.S32 R0, R24 ;  /* 0x0000001800007245 */ /* 0x020fc80000201400 */
[----:B------:R-:W-:-:S05]  /*5500*/  F2FP.F16.F32.PACK_AB R0, RZ, R0 ;  /* 0x00000000ff00723e */ /* 0x000fca00000000ff */
[----:B------:R0:W-:Y:S01]  /*5510*/  STG.E.U16 desc[UR36][R4.64], R0 ;  /* 0x0000000004007986 */ /* 0x0001e2000c101524 */
[----:B------:R-:W-:Y:S05]  /*5520*/  BRA `(.L_x_22996) ;  /* 0x0000000800e07947 */ /* 0x000fea0003800000 */
.L_x_22999:
        /* <DEDUP_REMOVED lines=10> */
.L_x_23002:
[----:B-----5:R-:W-:-:S04]  /*55d0*/  I2FP.F32.S32 R24, R24 ;  /* 0x0000001800187245 */ /* 0x020fc80000201400 */
[----:B------:R-:W-:-:S04]  /*55e0*/  F2FP.F16.F32.PACK_AB R3, RZ, R24 ;  /* 0x00000018ff03723e */ /* 0x000fc800000000ff */
[----:B------:R-:W-:-:S05]  /*55f0*/  PRMT R3, R3, 0x5410, RZ ;  /* 0x0000541003037816 */ /* 0x000fca00000000ff */
[----:B------:R0:W-:Y:S01]  /*5600*/  STG.E desc[UR36][R4.64], R3 ;  /* 0x0000000304007986 */ /* 0x0001e2000c101924 */
[----:B------:R-:W-:Y:S05]  /*5610*/  BRA `(.L_x_22996) ;  /* 0x0000000800a47947 */ /* 0x000fea0003800000 */
.L_x_23001:
[----:B-----5:R-:W0:Y:S02]  /*5620*/  I2F.F64 R24, R24 ;  /* 0x0000001800187312 */ /* 0x020e240000201c00 */
[----:B0-----:R0:W-:Y:S01]  /*5630*/  STG.E.64 desc[UR36][R4.64], R24 ;  /* 0x0000001804007986 */ /* 0x0011e2000c101b24 */
[----:B------:R-:W-:Y:S05]  /*5640*/  BRA `(.L_x_22996) ;  /* 0x0000000800987947 */ /* 0x000fea0003800000 */
.L_x_22991:
        /* <DEDUP_REMOVED lines=12> */
.L_x_23005:
[----:B-----5:R-:W0:Y:S01]  /*5710*/  I2F.F64 R24, R24 ;  /* 0x0000001800187312 */ /* 0x020e220000201c00 */
[----:B------:R-:W-:-:S05]  /*5720*/  CS2R R26, SRZ ;  /* 0x00000000001a7805 */ /* 0x000fca000001ff00 */
[----:B0-----:R0:W-:Y:S01]  /*5730*/  STG.E.128 desc[UR36][R4.64], R24 ;  /* 0x0000001804007986 */ /* 0x0011e2000c101d24 */
[----:B------:R-:W-:Y:S05]  /*5740*/  BRA `(.L_x_22996) ;  /* 0x0000000800587947 */ /* 0x000fea0003800000 */
.L_x_23004:
        /* <DEDUP_REMOVED lines=21> */
.L_x_23009:
[----:B------:R-:W-:Y:S05]  /*58a0*/  BSYNC B0 ;  /* 0x0000000000007941 */ /* 0x000fea0003800000 */
.L_x_23008:
[----:B------:R-:W-:-:S05]  /*58b0*/  LOP3.LUT R7, R0, R7, RZ, 0xfc, !PT ;  /* 0x0000000700077212 */ /* 0x000fca00078efcff */
[----:B------:R0:W-:Y:S01]  /*58c0*/  STG.E.U8 desc[UR36][R4.64], R7 ;  /* 0x0000000704007986 */ /* 0x0001e2000c101124 */
[----:B------:R-:W-:Y:S05]  /*58d0*/  BRA `(.L_x_22996) ;  /* 0x0000000400f47947 */ /* 0x000fea0003800000 */
.L_x_23007:
        /* <DEDUP_REMOVED lines=13> */
.L_x_23011:
[----:B------:R-:W-:Y:S01]  /*59b0*/  IMAD.MOV.U32 R0, RZ, RZ, 0x7f ;  /* 0x0000007fff007424 */ /* 0x000fe200078e00ff */
[----:B------:R-:W-:-:S04]  /*59c0*/  ISETP.GT.U32.AND P0, PT, R3, 0x7f800000, PT ;  /* 0x7f8000000300780c */ /* 0x000fc80003f04070 */
[----:B------:R-:W-:-:S09]  /*59d0*/  SEL R0, R0, 0x7c, P0 ;  /* 0x0000007c00007807 */ /* 0x000fd20000000000 */
.L_x_23012:
[----:B------:R-:W-:Y:S05]  /*59e0*/  BSYNC B0 ;  /* 0x0000000000007941 */ /* 0x000fea0003800000 */
.L_x_23010:
[----:B------:R-:W-:-:S04]  /*59f0*/  LOP3.LUT R3, R7, 0x80000000, RZ, 0xc0, !PT ;  /* 0x8000000007037812 */ /* 0x000fc800078ec0ff */
[----:B------:R-:W-:-:S04]  /*5a00*/  SHF.R.U32.HI R3, RZ, 0x18, R3 ;  /* 0x00000018ff037819 */ /* 0x000fc80000011603 */
[----:B------:R-:W-:-:S05]  /*5a10*/  LOP3.LUT R3, R0, R3, RZ, 0xfc, !PT ;  /* 0x0000000300037212 */ /* 0x000fca00078efcff */
[----:B------:R0:W-:Y:S01]  /*5a20*/  STG.E.U8 desc[UR36][R4.64], R3 ;  /* 0x0000000304007986 */ /* 0x0001e2000c101124 */
[----:B------:R-:W-:Y:S05]  /*5a30*/  BRA `(.L_x_22996) ;  /* 0x00000004009c7947 */ /* 0x000fea0003800000 */
.L_x_23006:
[----:B-----5:R-:W-:-:S04]  /*5a40*/  I2FP.F32.S32 R0, R24 ;  /* 0x0000001800007245 */ /* 0x020fc80000201400 */
[----:B------:R-:W-:-:S05]  /*5a50*/  F2FP.BF16.F32.PACK_AB R0, RZ, R0 ;  /* 0x00000000ff00723e */ /* 0x000fca00000010ff */
[----:B------:R0:W-:Y:S01]  /*5a60*/  STG.E.U16 desc[UR36][R4.64], R0 ;  /* 0x0000000004007986 */ /* 0x0001e2000c101524 */
[----:B------:R-:W-:Y:S05]  /*5a70*/  BRA `(.L_x_22996) ;  /* 0x00000004008c7947 */ /* 0x000fea0003800000 */
.L_x_23003:
        /* <DEDUP_REMOVED lines=10> */
.L_x_23015:
        /* <DEDUP_REMOVED lines=17> */
.L_x_23018:
[----:B------:R-:W-:-:S04]  /*5c30*/  LOP3.LUT R0, R7, 0x80000000, RZ, 0xc0, !PT ;  /* 0x8000000007007812 */ /* 0x000fc800078ec0ff */
[----:B------:R-:W-:-:S04]  /*5c40*/  SHF.R.U32.HI R0, RZ, 0x18, R0 ;  /* 0x00000018ff007819 */ /* 0x000fc80000011600 */
[----:B------:R-:W-:-:S07]  /*5c50*/  LOP3.LUT R0, R3, R0, RZ, 0xfc, !PT ;  /* 0x0000000003007212 */ /* 0x000fce00078efcff */
.L_x_23017:
[----:B------:R-:W-:Y:S05]  /*5c60*/  BSYNC B0 ;  /* 0x0000000000007941 */ /* 0x000fea0003800000 */
.L_x_23016:
[----:B------:R0:W-:Y:S01]  /*5c70*/  STG.E.U8 desc[UR36][R4.64], R0 ;  /* 0x0000000004007986 */ /* 0x0001e2000c101124 */
[----:B------:R-:W-:Y:S05]  /*5c80*/  BRA `(.L_x_22996) ;  /* 0x0000000400087947 */ /* 0x000fea0003800000 */
.L_x_23014:
        /* <DEDUP_REMOVED lines=17> */
.L_x_23021:
[----:B------:R-:W-:-:S04]  /*5da0*/  LOP3.LUT R0, R7, 0x80000000, RZ, 0xc0, !PT ;  /* 0x8000000007007812 */ /* 0x000fc800078ec0ff */
[----:B------:R-:W-:-:S04]  /*5db0*/  SHF.R.U32.HI R0, RZ, 0x18, R0 ;  /* 0x00000018ff007819 */ /* 0x000fc80000011600 */
[----:B------:R-:W-:-:S07]  /*5dc0*/  LOP3.LUT R0, R3, R0, RZ, 0xfc, !PT ;  /* 0x0000000003007212 */ /* 0x000fce00078efcff */
.L_x_23020:
[----:B------:R-:W-:Y:S05]  /*5dd0*/  BSYNC B0 ;  /* 0x0000000000007941 */ /* 0x000fea0003800000 */
.L_x_23019:
[----:B------:R0:W-:Y:S01]  /*5de0*/  STG.E.U8 desc[UR36][R4.64], R0 ;  /* 0x0000000004007986 */ /* 0x0001e2000c101124 */
[----:B------:R-:W-:Y:S05]  /*5df0*/  BRA `(.L_x_22996) ;  /* 0x0000000000ac7947 */ /* 0x000fea0003800000 */
.L_x_23013:
        /* <DEDUP_REMOVED lines=22> */
.L_x_22995:
        /* <DEDUP_REMOVED lines=16> */
.L_x_23024:
[----:B------:R-:W-:Y:S05]  /*6060*/  BRA `(.L_x_22996) ;  /* 0x0000000000107947 */ /* 0x000fea0003800000 */
.L_x_23023:
[----:B-----5:R-:W-:-:S05]  /*6070*/  SHF.R.S32.HI R25, RZ, 0x1f, R24 ;  /* 0x0000001fff197819 */ /* 0x020fca0000011418 */
[----:B------:R0:W-:Y:S01]  /*6080*/  STG.E.64 desc[UR36][R4.64], R24 ;  /* 0x0000001804007986 */ /* 0x0001e2000c101b24 */
[----:B------:R-:W-:Y:S05]  /*6090*/  BRA `(.L_x_22996) ;  /* 0x0000000000047947 */ /* 0x000fea0003800000 */
.L_x_23022:
[----:B-----5:R0:W-:Y:S02]  /*60a0*/  STG.E desc[UR36][R4.64], R24 ;  /* 0x0000001804007986 */ /* 0x0201e4000c101924 */
.L_x_22996:
[----:B------:R-:W-:-:S05]  /*60b0*/  VIADD R23, R23, 0x80 ;  /* 0x0000008017177836 */ /* 0x000fca0000000000 */
[----:B------:R-:W-:-:S13]  /*60c0*/  ISETP.GE.AND P0, PT, R23, R16, PT ;  /* 0x000000101700720c */ /* 0x000fda0003f06270 */
[----:B------:R-:W-:Y:S05]  /*60d0*/  @P0 BRA `(.L_x_22990) ;  /* 0x0000000c00ac0947 */ /* 0x000fea0003800000 */
[----:B------:R-:W5:Y:S01]  /*60e0*/  LDC.64 R8, c[0x0][0x220] ;  /* 0x00008800ff087b82 */ /* 0x000f620000000a00 */
[----:B0-----:R-:W-:Y:S01]  /*60f0*/  IMAD R0, R2, 0x200, R23 ;  /* 0x0000020002007824 */ /* 0x001fe200078e0217 */
[----:B-1234-:R-:W-:Y:S01]  /*6100*/  PRMT R4, R17, 0x9910, RZ ;  /* 0x0000991011047816 */ /* 0x01efe200000000ff */
        /* <DEDUP_REMOVED lines=17> */
.L_x_23028:
[----:B------:R0:W-:Y:S01]  /*6220*/  STG.E.U8 desc[UR36][R8.64], R18 ;  /* 0x0000001208007986 */ /* 0x0001e2000c101124 */
[----:B------:R-:W-:Y:S05]  /*6230*/  BRA `(.L_x_23030) ;  /* 0x0000000c00507947 */ /* 0x000fea0003800000 */
.L_x_23027:
        /* <DEDUP_REMOVED lines=9> */
.L_x_23032:
[----:B------:R0:W-:Y:S01]  /*62d0*/  STG.E desc[UR36][R8.64], R18 ;  /* 0x0000001208007986 */ /* 0x0001e2000c101924 */
[----:B------:R-:W-:Y:S05]  /*62e0*/  BRA `(.L_x_23030) ;  /* 0x0000000c00247947 */ /* 0x000fea0003800000 */
.L_x_23031:
[----:B------:R0:W-:Y:S01]  /*62f0*/  STG.E.U16 desc[UR36][R8.64], R18 ;  /* 0x0000001208007986 */ /* 0x0001e2000c101524 */
[----:B------:R-:W-:Y:S05]  /*6300*/  BRA `(.L_x_23030) ;  /* 0x0000000c001c7947 */ /* 0x000fea0003800000 */
.L_x_23026:
        /* <DEDUP_REMOVED lines=9> */
.L_x_23034:
[----:B------:R-:W-:-:S04]  /*63a0*/  I2FP.F32.S32 R0, R18 ;  /* 0x0000001200007245 */ /* 0x000fc80000201400 */
[----:B------:R-:W-:-:S05]  /*63b0*/  F2FP.F16.F32.PACK_AB R0, RZ, R0 ;  /* 0x00000000ff00723e */ /* 0x000fca00000000ff */
[----:B------:R0:W-:Y:S01]  /*63c0*/  STG.E.U16 desc[UR36][R8.64], R0 ;  /* 0x0000000008007986 */ /* 0x0001e2000c101524 */
[----:B------:R-:W-:Y:S05]  /*63d0*/  BRA `(.L_x_23030) ;  /* 0x0000000800e87947 */ /* 0x000fea0003800000 */
.L_x_23033:
        /* <DEDUP_REMOVED lines=10> */
.L_x_23036:
[----:B------:R-:W-:-:S04]  /*6480*/  I2FP.F32.S32 R18, R18 ;  /* 0x0000001200127245 */ /* 0x000fc80000201400 */
[----:B------:R-:W-:-:S04]  /*6490*/  F2FP.F16.F32.PACK_AB R3, RZ, R18 ;  /* 0x00000012ff03723e */ /* 0x000fc800000000ff */
[----:B------:R-:W-:-:S05]  /*64a0*/  PRMT R3, R3, 0x5410, RZ ;  /* 0x0000541003037816 */ /* 0x000fca00000000ff */
[----:B------:R0:W-:Y:S01]  /*64b0*/  STG.E desc[UR36][R8.64], R3 ;  /* 0x0000000308007986 */ /* 0x0001e2000c101924 */
[----:B------:R-:W-:Y:S05]  /*64c0*/  BRA `(.L_x_23030) ;  /* 0x0000000800ac7947 */ /* 0x000fea0003800000 */
.L_x_23035:
[----:B------:R-:W0:Y:S02]  /*64d0*/  I2F.F64 R18, R18 ;  /* 0x0000001200127312 */ /* 0x000e240000201c00 */
[----:B0-----:R0:W-:Y:S01]  /*64e0*/  STG.E.64 desc[UR36][R8.64], R18 ;  /* 0x0000001208007986 */ /* 0x0011e2000c101b24 */
[----:B------:R-:W-:Y:S05]  /*64f0*/  BRA `(.L_x_23030) ;  /* 0x0000000800a07947 */ /* 0x000fea0003800000 */
.L_x_23025:
        /* <DEDUP_REMOVED lines=12> */
.L_x_23039:
[----:B------:R-:W0:Y:S01]  /*65c0*/  I2F.F64 R4, R18 ;  /* 0x0000001200047312 */ /* 0x000e220000201c00 */
[----:B------:R-:W-:-:S05]  /*65d0*/  CS2R R6, SRZ ;  /* 0x0000000000067805 */ /* 0x000fca000001ff00 */
[----:B0-----:R0:W-:Y:S01]  /*65e0*/  STG.E.128 desc[UR36][R8.64], R4 ;  /* 0x0000000408007986 */ /* 0x0011e2000c101d24 */
[----:B------:R-:W-:Y:S05]  /*65f0*/  BRA `(.L_x_23030) ;  /* 0x0000000800607947 */ /* 0x000fea0003800000 */
.L_x_23038:
        /* <DEDUP_REMOVED lines=21> */
.L_x_23043:
[----:B------:R-:W-:Y:S05]  /*6750*/  BSYNC B0 ;  /* 0x0000000000007941 */ /* 0x000fea0003800000 */
.L_x_23042:
[----:B------:R-:W-:-:S05]  /*6760*/  LOP3.LUT R5, R0, R5, RZ, 0xfc, !PT ;  /* 0x0000000500057212 */ /* 0x000fca00078efcff */
[----:B------:R0:W-:Y:S01]  /*6770*/  STG.E.U8 desc[UR36][R8.64], R5 ;  /* 0x0000000508007986 */ /* 0x0001e2000c101124 */
[----:B------:R-:W-:Y:S05]  /*6780*/  BRA `(.L_x_23030) ;  /* 0x0000000400fc7947 */ /* 0x000fea0003800000 */
.L_x_23041:
        /* <DEDUP_REMOVED lines=13> */
.L_x_23045:
[----:B------:R-:W-:Y:S01]  /*6860*/  IMAD.MOV.U32 R0, RZ, RZ, 0x7f ;  /* 0x0000007fff007424 */ /* 0x000fe200078e00ff */
[----:B------:R-:W-:-:S04]  /*6870*/  ISETP.GT.U32.AND P0, PT, R3, 0x7f800000, PT ;  /* 0x7f8000000300780c */ /* 0x000fc80003f04070 */
[----:B------:R-:W-:-:S09]  /*6880*/  SEL R0, R0, 0x7c, P0 ;  /* 0x0000007c00007807 */ /* 0x000fd20000000000 */
.L_x_23046:
[----:B------:R-:W-:Y:S05]  /*6890*/  BSYNC B0 ;  /* 0x0000000000007941 */ /* 0x000fea0003800000 */
.L_x_23044:
[----:B------:R-:W-:-:S04]  /*68a0*/  LOP3.LUT R3, R5, 0x80000000, RZ, 0xc0, !PT ;  /* 0x8000000005037812 */ /* 0x000fc800078ec0ff */
[----:B------:R-:W-:-:S04]  /*68b0*/  SHF.R.U32.HI R3, RZ, 0x18, R3 ;  /* 0x00000018ff037819 */ /* 0x000fc80000011603 */
[----:B------:R-:W-:-:S05]  /*68c0*/  LOP3.LUT R3, R0, R3, RZ, 0xfc, !PT ;  /* 0x0000000300037212 */ /* 0x000fca00078efcff */
[----:B------:R0:W-:Y:S01]  /*68d0*/  STG.E.U8 desc[UR36][R8.64], R3 ;  /* 0x0000000308007986 */ /* 0x0001e2000c101124 */
[----:B------:R-:W-:Y:S05]  /*68e0*/  BRA `(.L_x_23030) ;  /* 0x0000000400a47947 */ /* 0x000fea0003800000 */
.L_x_23040:
[----:B------:R-:W-:-:S04]  /*68f0*/  I2FP.F32.S32 R0, R18 ;  /* 0x0000001200007245 */ /* 0x000fc80000201400 */
[----:B------:R-:W-:-:S05]  /*6900*/  F2FP.BF16.F32.PACK_AB R0, RZ, R0 ;  /* 0x00000000ff00723e */ /* 0x000fca00000010ff */
[----:B------:R0:W-:Y:S01]  /*6910*/  STG.E.U16 desc[UR36][R8.64], R0 ;  /* 0x0000000008007986 */ /* 0x0001e2000c101524 */
[----:B------:R-:W-:Y:S05]  /*6920*/  BRA `(.L_x_23030) ;  /* 0x0000000400947947 */ /* 0x000fea0003800000 */
.L_x_23037:
        /* <DEDUP_REMOVED lines=10> */
.L_x_23049:
        /* <DEDUP_REMOVED lines=17> */
.L_x_23052:
[----:B------:R-:W-:-:S04]  /*6ae0*/  LOP3.LUT R3, R5, 0x80000000, RZ, 0xc0, !PT ;  /* 0x8000000005037812 */ /* 0x000fc800078ec0ff */
[----:B------:R-:W-:-:S04]  /*6af0*/  SHF.R.U32.HI R3, RZ, 0x18, R3 ;  /* 0x00000018ff037819 */ /* 0x000fc80000011603 */
[----:B------:R-:W-:-:S04]  /*6b00*/  LOP3.LUT R0, R0, R3, RZ, 0xfc, !PT ;  /* 0x0000000300007212 */ /* 0x000fc800078efcff */
[----:B------:R-:W-:-:S07]  /*6b10*/  PRMT R4, R0, 0x7610, R4 ;  /* 0x0000761000047816 */ /* 0x000fce0000000004 */
.L_x_23051:
[----:B------:R-:W-:Y:S05]  /*6b20*/  BSYNC B0 ;  /* 0x0000000000007941 */ /* 0x000fea0003800000 */
.L_x_23050:
[----:B------:R3:W-:Y:S01]  /*6b30*/  STG.E.U8 desc[UR36][R8.64], R4 ;  /* 0x0000000408007986 */ /* 0x0007e2000c101124 */
[----:B------:R-:W-:Y:S05]  /*6b40*/  BRA `(.L_x_23030) ;  /* 0x00000004000c7947 */ /* 0x000fea0003800000 */
.L_x_23048:
        /* <DEDUP_REMOVED lines=17> */
.L_x_23055:
[----:B------:R-:W-:-:S04]  /*6c60*/  LOP3.LUT R3, R5, 0x80000000, RZ, 0xc0, !PT ;  /* 0x8000000005037812 */ /* 0x000fc800078ec0ff */
[----:B------:R-:W-:-:S04]  /*6c70*/  SHF.R.U32.HI R3, RZ, 0x18, R3 ;  /* 0x00000018ff037819 */ /* 0x000fc80000011603 */
[----:B------:R-:W-:-:S04]  /*6c80*/  LOP3.LUT R0, R0, R3, RZ, 0xfc, !PT ;  /* 0x0000000300007212 */ /* 0x000fc800078efcff */
[----:B------:R-:W-:-:S07]  /*6c90*/  PRMT R4, R0, 0x7610, R4 ;  /* 0x0000761000047816 */ /* 0x000fce0000000004 */
.L_x_23054:
[----:B------:R-:W-:Y:S05]  /*6ca0*/  BSYNC B0 ;  /* 0x0000000000007941 */ /* 0x000fea0003800000 */
.L_x_23053:
[----:B------:R0:W-:Y:S01]  /*6cb0*/  STG.E.U8 desc[UR36][R8.64], R4 ;  /* 0x0000000408007986 */ /* 0x0001e2000c101124 */
[----:B------:R-:W-:Y:S05]  /*6cc0*/  BRA `(.L_x_23030) ;  /* 0x0000000000ac7947 */ /* 0x000fea0003800000 */
.L_x_23047:
        /* <DEDUP_REMOVED lines=22> */
.L_x_23029:
        /* <DEDUP_REMOVED lines=16> */
.L_x_23058:
[----:B------:R-:W-:Y:S05]  /*6f30*/  BRA `(.L_x_23030) ;  /* 0x0000000000107947 */ /* 0x000fea0003800000 */
.L_x_23057:
[----:B------:R-:W-:-:S05]  /*6f40*/  SHF.R.S32.HI R19, RZ, 0x1f, R18 ;  /* 0x0000001fff137819 */ /* 0x000fca0000011412 */
[----:B------:R1:W-:Y:S01]  /*6f50*/  STG.E.64 desc[UR36][R8.64], R18 ;  /* 0x0000001208007986 */ /* 0x0003e2000c101b24 */
[----:B------:R-:W-:Y:S05]  /*6f60*/  BRA `(.L_x_23030) ;  /* 0x0000000000047947 */ /* 0x000fea0003800000 */
.L_x_23056:
[----:B------:R2:W-:Y:S02]  /*6f70*/  STG.E desc[UR36][R8.64], R18 ;  /* 0x0000001208007986 */ /* 0x0005e4000c101924 */
.L_x_23030:
[----:B------:R-:W-:-:S07]  /*6f80*/  VIADD R23, R23, 0x80 ;  /* 0x0000008017177836 */ /* 0x000fce0000000000 */
.L_x_22990:
[----:B------:R-:W-:Y:S05]  /*6f90*/  BSYNC B6 ;  /* 0x0000000000067941 */ /* 0x000fea0003800000 */
.L_x_22989:
        /* <DEDUP_REMOVED lines=21> */
.L_x_23062:
[----:B-----5:R-:W-:Y:S01]  /*70f0*/  STG.E.U8 desc[UR36][R2.64], R22 ;  /* 0x0000001602007986 */ /* 0x020fe2000c101124 */
[----:B------:R-:W-:Y:S05]  /*7100*/  EXIT ;  /* 0x000000000000794d */ /* 0x000fea0003800000 */
.L_x_23061:
        /* <DEDUP_REMOVED lines=9> */
.L_x_23065:
[----:B-----5:R-:W-:Y:S01]  /*71a0*/  STG.E desc[UR36][R2.64], R22 ;  /* 0x0000001602007986 */ /* 0x020fe2000c101924 */
[----:B------:R-:W-:Y:S05]  /*71b0*/  EXIT ;  /* 0x000000000000794d */ /* 0x000fea0003800000 */
.L_x_23064:
[----:B-----5:R-:W-:Y:S01]  /*71c0*/  STG.E.U16 desc[UR36][R2.64], R22 ;  /* 0x0000001602007986 */ /* 0x020fe2000c101524 */
[----:B------:R-:W-:Y:S05]  /*71d0*/  EXIT ;  /* 0x000000000000794d */ /* 0x000fea0003800000 */
.L_x_23060:
        /* <DEDUP_REMOVED lines=9> */
.L_x_23067:
[----:B-----5:R-:W-:-:S04]  /*7270*/  I2FP.F32.S32 R0, R22 ;  /* 0x0000001600007245 */ /* 0x020fc80000201400 */
[----:B------:R-:W-:-:S05]  /*7280*/  F2FP.F16.F32.PACK_AB R0, RZ, R0 ;  /* 0x00000000ff00723e */ /* 0x000fca00000000ff */
[----:B------:R-:W-:Y:S01]  /*7290*/  STG.E.U16 desc[UR36][R2.64], R0 ;  /* 0x0000000002007986 */ /* 0x000fe2000c101524 */
[----:B------:R-:W-:Y:S05]  /*72a0*/  EXIT ;  /* 0x000000000000794d */ /* 0x000fea0003800000 */
.L_x_23066:
        /* <DEDUP_REMOVED lines=10> */
.L_x_23069:
[----:B-----5:R-:W-:-:S04]  /*7350*/  I2FP.F32.S32 R22, R22 ;  /* 0x0000001600167245 */ /* 0x020fc80000201400 */
[----:B------:R-:W-:-:S04]  /*7360*/  F2FP.F16.F32.PACK_AB R5, RZ, R22 ;  /* 0x00000016ff05723e */ /* 0x000fc800000000ff */
[----:B------:R-:W-:-:S05]  /*7370*/  PRMT R5, R5, 0x5410, RZ ;  /* 0x0000541005057816 */ /* 0x000fca00000000ff */
[----:B------:R-:W-:Y:S01]  /*7380*/  STG.E desc[UR36][R2.64], R5 ;  /* 0x0000000502007986 */ /* 0x000fe2000c101924 */
[----:B------:R-:W-:Y:S05]  /*7390*/  EXIT ;  /* 0x000000000000794d */ /* 0x000fea0003800000 */
.L_x_23068:
[----:B-----5:R-:W0:Y:S02]  /*73a0*/  I2F.F64 R22, R22 ;  /* 0x0000001600167312 */ /* 0x020e240000201c00 */
[----:B0-----:R-:W-:Y:S01]  /*73b0*/  STG.E.64 desc[UR36][R2.64], R22 ;  /* 0x0000001602007986 */ /* 0x001fe2000c101b24 */
[----:B------:R-:W-:Y:S05]  /*73c0*/  EXIT ;  /* 0x000000000000794d */ /* 0x000fea0003800000 */
.L_x_23059:
        /* <DEDUP_REMOVED lines=12> */
.L_x_23072:
[----:B-----5:R-:W0:Y:S01]  /*7490*/  I2F.F64 R4, R22 ;  /* 0x0000001600047312 */ /* 0x020e220000201c00 */
[----:B------:R-:W-:-:S05]  /*74a0*/  CS2R R6, SRZ ;  /* 0x0000000000067805 */ /* 0x000fca000001ff00 */
[----:B0-----:R-:W-:Y:S01]  /*74b0*/  STG.E.128 desc[UR36][R2.64], R4 ;  /* 0x0000000402007986 */ /* 0x001fe2000c101d24 */
[----:B------:R-:W-:Y:S05]  /*74c0*/  EXIT ;  /* 0x000000000000794d */ /* 0x000fea0003800000 */
.L_x_23071:
        /* <DEDUP_REMOVED lines=21> */
.L_x_23076:
[----:B------:R-:W-:Y:S05]  /*7620*/  BSYNC B0 ;  /* 0x0000000000007941 */ /* 0x000fea0003800000 */
.L_x_23075:
[----:B------:R-:W-:-:S05]  /*7630*/  LOP3.LUT R5, R0, R5, RZ, 0xfc, !PT ;  /* 0x0000000500057212 */ /* 0x000fca00078efcff */
[----:B------:R-:W-:Y:S01]  /*7640*/  STG.E.U8 desc[UR36][R2.64], R5 ;  /* 0x0000000502007986 */ /* 0x000fe2000c101124 */
[----:B------:R-:W-:Y:S05]  /*7650*/  EXIT ;  /* 0x000000000000794d */ /* 0x000fea0003800000 */
.L_x_23074:
        /* <DEDUP_REMOVED lines=13> */
.L_x_23078:
[----:B------:R-:W-:Y:S01]  /*7730*/  IMAD.MOV.U32 R0, RZ, RZ, 0x7f ;  /* 0x0000007fff007424 */ /* 0x000fe200078e00ff */
[----:B------:R-:W-:-:S04]  /*7740*/  ISETP.GT.U32.AND P0, PT, R4, 0x7f800000, PT ;  /* 0x7f8000000400780c */ /* 0x000fc80003f04070 */
[----:B------:R-:W-:-:S09]  /*7750*/  SEL R0, R0, 0x7c, P0 ;  /* 0x0000007c00007807 */ /* 0x000fd20000000000 */
.L_x_23079:
[----:B------:R-:W-:Y:S05]  /*7760*/  BSYNC B0 ;  /* 0x0000000000007941 */ /* 0x000fea0003800000 */
.L_x_23077:
[----:B------:R-:W-:-:S04]  /*7770*/  LOP3.LUT R4, R5, 0x80000000, RZ, 0xc0, !PT ;  /* 0x8000000005047812 */ /* 0x000fc800078ec0ff */
[----:B------:R-:W-:-:S04]  /*7780*/  SHF.R.U32.HI R5, RZ, 0x18, R4 ;  /* 0x00000018ff057819 */ /* 0x000fc80000011604 */
[----:B------:R-:W-:-:S05]  /*7790*/  LOP3.LUT R5, R0, R5, RZ, 0xfc, !PT ;  /* 0x0000000500057212 */ /* 0x000fca00078efcff */
[----:B------:R-:W-:Y:S01]  /*77a0*/  STG.E.U8 desc[UR36][R2.64], R5 ;  /* 0x0000000502007986 */ /* 0x000fe2000c101124 */
[----:B------:R-:W-:Y:S05]  /*77b0*/  EXIT ;  /* 0x000000000000794d */ /* 0x000fea0003800000 */
.L_x_23073:
[----:B-----5:R-:W-:-:S04]  /*77c0*/  I2FP.F32.S32 R0, R22 ;  /* 0x0000001600007245 */ /* 0x020fc80000201400 */
[----:B------:R-:W-:-:S05]  /*77d0*/  F2FP.BF16.F32.PACK_AB R0, RZ, R0 ;  /* 0x00000000ff00723e */ /* 0x000fca00000010ff */
[----:B------:R-:W-:Y:S01]  /*77e0*/  STG.E.U16 desc[UR36][R2.64], R0 ;  /* 0x0000000002007986 */ /* 0x000fe2000c101524 */
[----:B------:R-:W-:Y:S05]  /*77f0*/  EXIT ;  /* 0x000000000000794d */ /* 0x000fea0003800000 */
.L_x_23070:
        /* <DEDUP_REMOVED lines=10> */
.L_x_23082:
        /* <DEDUP_REMOVED lines=17> */
.L_x_23085:
[----:B------:R-:W-:-:S04]  /*79b0*/  LOP3.LUT R0, R7, 0x80000000, RZ, 0xc0, !PT ;  /* 0x8000000007007812 */ /* 0x000fc800078ec0ff */
[----:B------:R-:W-:-:S04]  /*79c0*/  SHF.R.U32.HI R5, RZ, 0x18, R0 ;  /* 0x00000018ff057819 */ /* 0x000fc80000011600 */
[----:B------:R-:W-:-:S04]  /*79d0*/  LOP3.LUT R4, R4, R5, RZ, 0xfc, !PT ;  /* 0x0000000504047212 */ /* 0x000fc800078efcff */
[----:B------:R-:W-:-:S07]  /*79e0*/  PRMT R0, R4, 0x7610, R0 ;  /* 0x0000761004007816 */ /* 0x000fce0000000000 */
.L_x_23084:
[----:B------:R-:W-:Y:S05]  /*79f0*/  BSYNC B0 ;  /* 0x0000000000007941 */ /* 0x000fea0003800000 */
.L_x_23083:
[----:B------:R-:W-:Y:S01]  /*7a00*/  STG.E.U8 desc[UR36][R2.64], R0 ;  /* 0x0000000002007986 */ /* 0x000fe2000c101124 */
[----:B------:R-:W-:Y:S05]  /*7a10*/  EXIT ;  /* 0x000000000000794d */ /* 0x000fea0003800000 */
.L_x_23081:
        /* <DEDUP_REMOVED lines=17> */
.L_x_23088:
[----:B------:R-:W-:-:S04]  /*7b30*/  LOP3.LUT R0, R7, 0x80000000, RZ, 0xc0, !PT ;  /* 0x8000000007007812 */ /* 0x000fc800078ec0ff */
[----:B------:R-:W-:-:S04]  /*7b40*/  SHF.R.U32.HI R5, RZ, 0x18, R0 ;  /* 0x00000018ff057819 */ /* 0x000fc80000011600 */
[----:B------:R-:W-:-:S04]  /*7b50*/  LOP3.LUT R4, R4, R5, RZ, 0xfc, !PT ;  /* 0x0000000504047212 */ /* 0x000fc800078efcff */
[----:B------:R-:W-:-:S07]  /*7b60*/  PRMT R0, R4, 0x7610, R0 ;  /* 0x0000761004007816 */ /* 0x000fce0000000000 */
.L_x_23087:
[----:B------:R-:W-:Y:S05]  /*7b70*/  BSYNC B0 ;  /* 0x0000000000007941 */ /* 0x000fea0003800000 */
.L_x_23086:
[----:B------:R-:W-:Y:S01]  /*7b80*/  STG.E.U8 desc[UR36][R2.64], R0 ;  /* 0x0000000002007986 */ /* 0x000fe2000c101124 */
[----:B------:R-:W-:Y:S05]  /*7b90*/  EXIT ;  /* 0x000000000000794d */ /* 0x000fea0003800000 */
.L_x_23080:
        /* <DEDUP_REMOVED lines=22> */
.L_x_23063:
        /* <DEDUP_REMOVED lines=16> */
.L_x_23091:
[----:B------:R-:W-:Y:S05]  /*7e00*/  EXIT ;  /* 0x000000000000794d */ /* 0x000fea0003800000 */
.L_x_23090:
[----:B-----5:R-:W-:-:S05]  /*7e10*/  SHF.R.S32.HI R23, RZ, 0x1f, R22 ;  /* 0x0000001fff177819 */ /* 0x020fca0000011416 */
[----:B------:R-:W-:Y:S01]  /*7e20*/  STG.E.64 desc[UR36][R2.64], R22 ;  /* 0x0000001602007986 */ /* 0x000fe2000c101b24 */
[----:B------:R-:W-:Y:S05]  /*7e30*/  EXIT ;  /* 0x000000000000794d */ /* 0x000fea0003800000 */
.L_x_23089:
[----:B-----5:R-:W-:Y:S01]  /*7e40*/  STG.E desc[UR36][R2.64], R22 ;  /* 0x0000001602007986 */ /* 0x020fe2000c101924 */
[----:B------:R-:W-:Y:S05]  /*7e50*/  EXIT ;  /* 0x000000000000794d */ /* 0x000fea0003800000 */
.L_x_23092:
        /* <DEDUP_REMOVED lines=10> */
.L_x_57431:


//--------------------- .text._ZN2at6native18elementwise_kernelILi128ELi2EZNS0_22gpu_kernel_impl_nocastINS0_13BUnaryFunctorIiiiZZZNS0_16fmod_kernel_cudaERNS_18TensorIteratorBaseEENKUlvE_clEvENKUlvE1_clEvEUliiE_EEEEvS5_RKT_EUliE_EEviT1_ --------------------------
	.section	.text._ZN2at6native18elementwise_kernelILi128ELi2EZNS0_22gpu_kernel_impl_nocastINS0_13BUnaryFunctorIiiiZZZNS0_16fmod_kernel_cudaERNS_18TensorIteratorBaseEENKUlvE_clEvENKUlvE1_clEvEUliiE_EEEEvS5_RKT_EUliE_EEviT1_,"ax",@progbits
	.align	128
        .global         _ZN2at6native18elementwise_kernelILi128ELi2EZNS0_22gpu_kernel_impl_nocastINS0_13BUnaryFunctorIiiiZZZNS0_16fmod_kernel_cudaERNS_18TensorIteratorBaseEENKUlvE_clEvENKUlvE1_clEvEUliiE_EEEEvS5_RKT_EUliE_EEviT1_
        .type           _ZN2at6native18elementwise_kernelILi128ELi2EZNS0_22gpu_kernel_impl_nocastINS0_13BUnaryFunctorIiiiZZZNS0_16fmod_kernel_cudaERNS_18TensorIteratorBaseEENKUlvE_clEvENKUlvE1_clEvEUliiE_EEEEvS5_RKT_EUliE_EEviT1_,@function
        .size           _ZN2at6native18elementwise_kernelILi128ELi2EZNS0_22gpu_kernel_impl_nocastINS0_13BUnaryFunctorIiiiZZZNS0_16fmod_kernel_cudaERNS_18TensorIteratorBaseEENKUlvE_clEvENKUlvE1_clEvEUliiE_EEEEvS5_RKT_EUliE_EEviT1_,(.L_x_57432 - _ZN2at6native18elementwise_kernelILi128ELi2EZNS0_22gpu_kernel_impl_nocastINS0_13BUnaryFunctorIiiiZZZNS0_16fmod_kernel_cudaERNS_18TensorIteratorBaseEENKUlvE_clEvENKUlvE1_clEvEUliiE_EEEEvS5_RKT_EUliE_EEviT1_)
        .other          _ZN2at6native18elementwise_kernelILi128ELi2EZNS0_22gpu_kernel_impl_nocastINS0_13BUnaryFunctorIiiiZZZNS0_16fmod_kernel_cudaERNS_18TensorIteratorBaseEENKUlvE_clEvENKUlvE1_clEvEUliiE_EEEEvS5_RKT_EUliE_EEviT1_,@"STO_CUDA_ENTRY STV_DEFAULT"
_ZN2at6native18elementwise_kernelILi128ELi2EZNS0_22gpu_kernel_impl_nocastINS0_13BUnaryFunctorIiiiZZZNS0_16fmod_kernel_cudaERNS_18TensorIteratorBaseEENKUlvE_clEvENKUlvE1_clEvEUliiE_EEEEvS5_RKT_EUliE_EEviT1_:
.text._ZN2at6native18elementwise_kernelILi128ELi2EZNS0_22gpu_kernel_impl_nocastINS0_13BUnaryFunctorIiiiZZZNS0_16fmod_kernel_cudaERNS_18TensorIteratorBaseEENKUlvE_clEvENKUlvE1_clEvEUliiE_EEEEvS5_RKT_EUliE_EEviT1_:
        /* <DEDUP_REMOVED lines=312> */
.L_x_23095:
[----:B------:R-:W-:Y:S01]  /*1380*/  ULDC.64 UR8, c[0x0][0x418] ;  /* 0x0001060000087ab9 */ /* 0x000fe20000000a00 */
[----:B------:R-:W0:Y:S01]  /*1390*/  LDC R8, c[0x0][0x424] ;  /* 0x00010900ff087b82 */ /* 0x000e220000000800 */
[----:B------:R-:W-:-:S05]  /*13a0*/  IADD3 R4, P0, R2, UR8, RZ ;  /* 0x0000000802047c10 */ /* 0x000fca000ff1e0ff */
[----:B------:R-:W-:Y:S01]  /*13b0*/  IMAD.X R5, RZ, RZ, UR9, P0 ;  /* 0x00000009ff057e24 */ /* 0x000fe200080e06ff */
[----:B------:R-:W-:-:S04]  /*13c0*/  ULDC.64 UR8, c[0x0][0x410] ;  /* 0x0001040000087ab9 */ /* 0x000fc80000000a00 */
[----:B------:R-:W2:Y:S01]  /*13d0*/  LDG.E R4, desc[UR4][R4.64] ;  /* 0x0000000404047981 */ /* 0x000ea2000c1e1900 */
[----:B0-----:R-:W-:-:S04]  /*13e0*/  IABS R9, R8 ;  /* 0x0000000800097213 */ /* 0x001fc80000000000 */
        /* <DEDUP_REMOVED lines=8> */
[----:B--2---:R-:W-:Y:S02]  /*1470*/  IABS R10, R4 ;  /* 0x00000004000a7213 */ /* 0x004fe40000000000 */
[----:B------:R-:W-:-:S03]  /*1480*/  ISETP.GE.AND P1, PT, R4, RZ, PT ;  /* 0x000000ff0400720c */ /* 0x000fc60003f26270 */
[----:B------:R-:W-:-:S05]  /*1490*/  IMAD.HI.U32 R7, R7, R10, RZ ;  /* 0x0000000a07077227 */ /* 0x000fca00078e00ff */
[----:B------:R-:W-:-:S05]  /*14a0*/  IADD3 R7, -R7, RZ, RZ ;  /* 0x000000ff07077210 */ /* 0x000fca0007ffe1ff */
[----:B------:R-:W-:Y:S01]  /*14b0*/  IMAD R2, R9, R7, R10 ;  /* 0x0000000709027224 */ /* 0x000fe200078e020a */
[----:B------:R-:W-:-:S04]  /*14c0*/  IADD3 R7, R0, 0x80, RZ ;  /* 0x0000008000077810 */ /* 0x000fc80007ffe0ff */
[----:B------:R-:W-:-:S13]  /*14d0*/  ISETP.GT.U32.AND P0, PT, R9, R2, PT ;  /* 0x000000020900720c */ /* 0x000fda0003f04070 */
[----:B------:R-:W-:Y:S02]  /*14e0*/  @!P0 IADD3 R2, R2, -R9, RZ ;  /* 0x8000000902028210 */ /* 0x000fe40007ffe0ff */
[----:B------:R-:W-:Y:S02]  /*14f0*/  ISETP.NE.AND P0, PT, R8, RZ, PT ;  /* 0x000000ff0800720c */ /* 0x000fe40003f05270 */
[----:B------:R-:W-:-:S13]  /*1500*/  ISETP.GT.U32.AND P2, PT, R9, R2, PT ;  /* 0x000000020900720c */ /* 0x000fda0003f44070 */
[----:B------:R-:W-:-:S05]  /*1510*/  @!P2 IMAD.IADD R2, R2, 0x1, -R9 ;  /* 0x000000010202a824 */ /* 0x000fca00078e0a09 */
[----:B------:R-:W-:Y:S02]  /*1520*/  MOV R5, R2 ;  /* 0x0000000200057202 */ /* 0x000fe40000000f00 */
[----:B------:R-:W-:Y:S02]  /*1530*/  IADD3 R2, P2, R3, UR8, RZ ;  /* 0x0000000803027c10 */ /* 0x000fe4000ff5e0ff */
[----:B------:R-:W-:Y:S02]  /*1540*/  @!P1 IADD3 R5, -R5, RZ, RZ ;  /* 0x000000ff05059210 */ /* 0x000fe40007ffe1ff */
[----:B------:R-:W-:Y:S02]  /*1550*/  IADD3.X R3, RZ, UR9, RZ, P2, !PT ;  /* 0x00000009ff037c10 */ /* 0x000fe400097fe4ff */
[----:B------:R-:W-:-:S05]  /*1560*/  @!P0 LOP3.LUT R5, RZ, R8, RZ, 0x33, !PT ;  /* 0x00000008ff058212 */ /* 0x000fca00078e33ff */
[----:B------:R0:W-:Y:S02]  /*1570*/  STG.E desc[UR4][R2.64], R5 ;  /* 0x0000000502007986 */ /* 0x0001e4000c101904 */
.L_x_23094:
[----:B------:R-:W-:Y:S05]  /*1580*/  BSYNC B0 ;  /* 0x0000000000007941 */ /* 0x000fea0003800000 */
.L_x_23093:
        /* <DEDUP_REMOVED lines=305> */
.L_x_23096:
[----:B------:R-:W-:Y:S01]  /*28a0*/  ULDC.64 UR6, c[0x0][0x418] ;  /* 0x0001060000067ab9 */ /* 0x000fe20000000a00 */
[----:B------:R-:W0:Y:S01]  /*28b0*/  LDC R8, c[0x0][0x424] ;  /* 0x00010900ff087b82 */ /* 0x000e220000000800 */
[----:B------:R-:W-:-:S04]  /*28c0*/  IADD3 R4, P0, R0, UR6, RZ ;  /* 0x0000000600047c10 */ /* 0x000fc8000ff1e0ff */
[----:B------:R-:W-:Y:S01]  /*28d0*/  IADD3.X R5, RZ, UR7, RZ, P0, !PT ;  /* 0x00000007ff057c10 */ /* 0x000fe200087fe4ff */
[----:B------:R-:W-:-:S04]  /*28e0*/  ULDC.64 UR6, c[0x0][0x410] ;  /* 0x0001040000067ab9 */ /* 0x000fc80000000a00 */
[----:B------:R-:W2:Y:S01]  /*28f0*/  LDG.E R4, desc[UR4][R4.64] ;  /* 0x0000000404047981 */ /* 0x000ea2000c1e1900 */
[----:B0-----:R-:W-:-:S04]  /*2900*/  IABS R9, R8 ;  /* 0x0000000800097213 */ /* 0x001fc80000000000 */
[----:B------:R-:W0:Y:S08]  /*2910*/  I2F.RP R10, R9 ;  /* 0x00000009000a7306 */ /* 0x000e300000209400 */
[----:B0-----:R-:W0:Y:S02]  /*2920*/  MUFU.RCP R10, R10 ;  /* 0x0000000a000a7308 */ /* 0x001e240000001000 */
[----:B0-----:R-:W-:-:S06]  /*2930*/  IADD3 R6, R10, 0xffffffe, RZ ;  /* 0x0ffffffe0a067810 */ /* 0x001fcc0007ffe0ff */
[----:B------:R0:W1:Y:S02]  /*2940*/  F2I.FTZ.U32.TRUNC.NTZ R7, R6 ;  /* 0x0000000600077305 */ /* 0x000064000021f000 */
[----:B0-----:R-:W-:Y:S01]  /*2950*/  MOV R6, RZ ;  /* 0x000000ff00067202 */ /* 0x001fe20000000f00 */
[----:B-1----:R-:W-:-:S04]  /*2960*/  IMAD.MOV R0, RZ, RZ, -R7 ;  /* 0x000000ffff007224 */ /* 0x002fc800078e0a07 */
[----:B------:R-:W-:-:S04]  /*2970*/  IMAD R11, R0, R9, RZ ;  /* 0x00000009000b7224 */ /* 0x000fc800078e02ff */
[----:B------:R-:W-:Y:S01]  /*2980*/  IMAD.HI.U32 R11, R7, R11, R6 ;  /* 0x0000000b070b7227 */ /* 0x000fe200078e0006 */
[----:B--2---:R-:W-:Y:S02]  /*2990*/  IABS R2, R4 ;  /* 0x0000000400027213 */ /* 0x004fe40000000000 */
[----:B------:R-:W-:-:S03]  /*29a0*/  ISETP.GE.AND P1, PT, R4, RZ, PT ;  /* 0x000000ff0400720c */ /* 0x000fc60003f26270 */
[----:B------:R-:W-:-:S05]  /*29b0*/  IMAD.HI.U32 R0, R11, R2, RZ ;  /* 0x000000020b007227 */ /* 0x000fca00078e00ff */
[----:B------:R-:W-:-:S05]  /*29c0*/  IADD3 R5, -R0, RZ, RZ ;  /* 0x000000ff00057210 */ /* 0x000fca0007ffe1ff */
        /* <DEDUP_REMOVED lines=12> */
.L_x_23097:
        /* <DEDUP_REMOVED lines=15> */
.L_x_57432:


//--------------------- .text._ZN2at6native27unrolled_elementwise_kernelINS0_13BUnaryFunctorIiiiZZZNS0_16fmod_kernel_cudaERNS_18TensorIteratorBaseEENKUlvE_clEvENKUlvE1_clEvEUliiE_EESt5arrayIPcLm2EELi4E23TrivialOffsetCalculatorILi1EjESD_NS0_6memory15LoadWithoutCastENSE_16StoreWithoutCastEEEviT_T0_T2_T3_T4_T5_ --------------------------
	.section	.text._ZN2at6native27unrolled_elementwise_kernelINS0_13BUnaryFunctorIiiiZZZNS0_16fmod_kernel_cudaERNS_18TensorIteratorBaseEENKUlvE_clEvENKUlvE1_clEvEUliiE_EESt5arrayIPcLm2EELi4E23TrivialOffsetCalculatorILi1EjESD_NS0_6memory15LoadWithoutCastENSE_16StoreWithoutCastEEEviT_T0_T2_T3_T4_T5_,"ax",@progbits
	.align	128
        .global         _ZN2at6native27unrolled_elementwise_kernelINS0_13BUnaryFunctorIiiiZZZNS0_16fmod_kernel_cudaERNS_18TensorIteratorBaseEENKUlvE_clEvENKUlvE1_clEvEUliiE_EESt5arrayIPcLm2EELi4E23TrivialOffsetCalculatorILi1EjESD_NS0_6memory15LoadWithoutCastENSE_16StoreWithoutCastEEEviT_T0_T2_T3_T4_T5_
        .type           _ZN2at6native27unrolled_elementwise_kernelINS0_13BUnaryFunctorIiiiZZZNS0_16fmod_kernel_cudaERNS_18TensorIteratorBaseEENKUlvE_clEvENKUlvE1_clEvEUliiE_EESt5arrayIPcLm2EELi4E23TrivialOffsetCalculatorILi1EjESD_NS0_6memory15LoadWithoutCastENSE_16StoreWithoutCastEEEviT_T0_T2_T3_T4_T5_,@function
        .size           _ZN2at6native27unrolled_elementwise_kernelINS0_13BUnaryFunctorIiiiZZZNS0_16fmod_kernel_cudaERNS_18TensorIteratorBaseEENKUlvE_clEvENKUlvE1_clEvEUliiE_EESt5arrayIPcLm2EELi4E23TrivialOffsetCalculatorILi1EjESD_NS0_6memory15LoadWithoutCastENSE_16StoreWithoutCastEEEviT_T0_T2_T3_T4_T5_,(.L_x_57433 - _ZN2at6native27unrolled_elementwise_kernelINS0_13BUnaryFunctorIiiiZZZNS0_16fmod_kernel_cudaERNS_18TensorIteratorBaseEENKUlvE_clEvENKUlvE1_clEvEUliiE_EESt5arrayIPcLm2EELi4E23TrivialOffsetCalculatorILi1EjESD_NS0_6memory15LoadWithoutCastENSE_16StoreWithoutCastEEEviT_T0_T2_T3_T4_T5_)
        .other          _ZN2at6native27unrolled_elementwise_kernelINS0_13BUnaryFunctorIiiiZZZNS0_16fmod_kernel_cudaERNS_18TensorIteratorBaseEENKUlvE_clEvENKUlvE1_clEvEUliiE_EESt5arrayIPcLm2EELi4E23TrivialOffsetCalculatorILi1EjESD_NS0_6memory15LoadWithoutCastENSE_16StoreWithoutCastEEEviT_T0_T2_T3_T4_T5_,@"STO_CUDA_ENTRY STV_DEFAULT"
_ZN2at6native27unrolled_elementwise_kernelINS0_13BUnaryFunctorIiiiZZZNS0_16fmod_kernel_cudaERNS_18TensorIteratorBaseEENKUlvE_clEvENKUlvE1_clEvEUliiE_EESt5arrayIPcLm2EELi4E23TrivialOffsetCalculatorILi1EjESD_NS0_6memory15LoadWithoutCastENSE_16StoreWithoutCastEEEviT_T0_T2_T3_T4_T5_:
.text._ZN2at6native27unrolled_elementwise_kernelINS0_13BUnaryFunctorIiiiZZZNS0_16fmod_kernel_cudaERNS_18TensorIteratorBaseEENKUlvE_clEvENKUlvE1_clEvEUliiE_EESt5arrayIPcLm2EELi4E23TrivialOffsetCalculatorILi1EjESD_NS0_6memory15LoadWithoutCastENSE_16StoreWithoutCastEEEviT_T0_T2_T3_T4_T5_:
        /* <DEDUP_REMOVED lines=19> */
[----:B------:R-:W5:Y:S11]  /*0130*/  @!P0 LDG.E R6, desc[UR4][R10.64] ;  /* 0x000000040a068981 */ /* 0x000f76000c1e1900 */
[----:B------:R-:W-:Y:S01]  /*0140*/  @!P3 LEA R17, R0, R3, 0x9 ;  /* 0x000000030011b211 */ /* 0x000fe200078e48ff */
[----:B------:R-:W-:Y:S01]  /*0150*/  @!P3 VIADD R3, R3, 0x80 ;  /* 0x000000800303b836 */ /* 0x000fe20000000000 */
[----:B------:R-:W0:Y:S01]  /*0160*/  @!P3 LDC.64 R8, c[0x0][0x228] ;  /* 0x00008a00ff08bb82 */ /* 0x000e220000000a00 */
[----:B-1----:R-:W-:-:S03]  /*0170*/  @!P1 IMAD.WIDE.U32 R14, R15, 0x4, R4 ;  /* 0x000000040f0e9825 */ /* 0x002fc600078e0004 */
[----:B------:R-:W-:Y:S01]  /*0180*/  ISETP.GE.AND P2, PT, R3, R2, PT ;  /* 0x000000020300720c */ /* 0x000fe20003f46270 */
[----:B------:R-:W-:Y:S01]  /*0190*/  IMAD.MOV.U32 R5, RZ, RZ, R7 ;  /* 0x000000ffff057224 */ /* 0x000fe200078e0007 */
[----:B------:R1:W5:Y:S01]  /*01a0*/  @!P1 LDG.E R18, desc[UR4][R14.64] ;  /* 0x000000040e129981 */ /* 0x000362000c1e1900 */
[----:B------:R-:W-:-:S10]  /*01b0*/  IMAD.MOV.U32 R4, RZ, RZ, RZ ;  /* 0x000000ffff047224 */ /* 0x000fd400078e00ff */
[----:B------:R-:W2:Y:S01]  /*01c0*/  @!P2 LDC.64 R12, c[0x0][0x228] ;  /* 0x00008a00ff0cab82 */ /* 0x000ea20000000a00 */
[----:B------:R-:W-:Y:S02]  /*01d0*/  @!P2 IMAD R3, R0, 0x200, R3 ;  /* 0x000002000003a824 */ /* 0x000fe400078e0203 */
[----:B0-----:R-:W-:-:S05]  /*01e0*/  @!P3 IMAD.WIDE.U32 R16, R17, 0x4, R8 ;  /* 0x000000041110b825 */ /* 0x001fca00078e0008 */
[----:B------:R-:W0:Y:S01]  /*01f0*/  @!P0 LDC.64 R8, c[0x0][0x220] ;  /* 0x00008800ff088b82 */ /* 0x000e220000000a00 */
[C---:B------:R-:W-:Y:S01]  /*0200*/  IADD3 R21, R5.reuse, 0x100, RZ ;  /* 0x0000010005157810 */ /* 0x040fe20007ffe0ff */
[C---:B------:R-:W-:Y:S01]  /*0210*/  VIADD R19, R5.reuse, 0x80 ;  /* 0x0000008005137836 */ /* 0x040fe20000000000 */
[----:B------:R-:W-:Y:S01]  /*0220*/  BSSY B0, `(.L_x_23098) ;  /* 0x0000022000007945 */ /* 0x000fe20003800000 */
[----:B-1----:R-:W-:Y:S01]  /*0230*/  VIADD R15, R5, 0x180 ;  /* 0x00000180050f7836 */ /* 0x002fe20000000000 */
[----:B------:R1:W5:Y:S01]  /*0240*/  @!P3 LDG.E R4, desc[UR4][R16.64] ;  /* 0x000000041004b981 */ /* 0x000362000c1e1900 */
[----:B------:R-:W-:Y:S01]  /*0250*/  @!P0 VIADD R5, R7, 0x80 ;  /* 0x0000008007058836 */ /* 0x000fe20000000000 */
[----:B------:R-:W-:Y:S01]  /*0260*/  ISETP.GE.AND P1, PT, R19, R2, PT ;  /* 0x000000021300720c */ /* 0x000fe20003f26270 */
[----:B--2---:R-:W-:-:S04]  /*0270*/  @!P2 IMAD.WIDE.U32 R12, R3, 0x4, R12 ;  /* 0x00000004030ca825 */ /* 0x004fc800078e000c */
[----:B------:R-:W-:Y:S01]  /*0280*/  IMAD.MOV.U32 R3, RZ, RZ, RZ ;  /* 0x000000ffff037224 */ /* 0x000fe200078e00ff */
[----:B------:R-:W-:-:S05]  /*0290*/  ISETP.GE.AND P3, PT, R15, R2, PT ;  /* 0x000000020f00720c */ /* 0x000fca0003f66270 */
[----:B------:R1:W5:Y:S01]  /*02a0*/  @!P2 LDG.E R3, desc[UR4][R12.64] ;  /* 0x000000040c03a981 */ /* 0x000362000c1e1900 */
[----:B------:R-:W-:Y:S01]  /*02b0*/  ISETP.GE.AND P2, PT, R21, R2, PT ;  /* 0x000000021500720c */ /* 0x000fe20003f46270 */
[----:B------:R-:W-:-:S12]  /*02c0*/  @P0 BRA `(.L_x_23099) ;  /* 0x00000000005c0947 */ /* 0x000fd80003800000 */
[----:B-1----:R-:W1:Y:S01]  /*02d0*/  LDC R16, c[0x0][0x218] ;  /* 0x00008600ff107b82 */ /* 0x002e620000000800 */
[----:B-----5:R-:W-:Y:S02]  /*02e0*/  IABS R15, R6 ;  /* 0x00000006000f7213 */ /* 0x020fe40000000000 */
[----:B------:R-:W-:Y:S02]  /*02f0*/  ISETP.GE.AND P6, PT, R6, RZ, PT ;  /* 0x000000ff0600720c */ /* 0x000fe40003fc6270 */
[----:B-1----:R-:W-:-:S04]  /*0300*/  IABS R14, R16 ;  /* 0x00000010000e7213 */ /* 0x002fc80000000000 */
[----:B------:R-:W1:Y:S08]  /*0310*/  I2F.RP R12, R14 ;  /* 0x0000000e000c7306 */ /* 0x000e700000209400 */
[----:B-1----:R-:W1:Y:S02]  /*0320*/  MUFU.RCP R12, R12 ;  /* 0x0000000c000c7308 */ /* 0x002e640000001000 */
[----:B-1----:R-:W-:-:S06]  /*0330*/  IADD3 R10, R12, 0xffffffe, RZ ;  /* 0x0ffffffe0c0a7810 */ /* 0x002fcc0007ffe0ff */
[----:B------:R1:W2:Y:S02]  /*0340*/  F2I.FTZ.U32.TRUNC.NTZ R11, R10 ;  /* 0x0000000a000b7305 */ /* 0x0002a4000021f000 */
[----:B-1----:R-:W-:Y:S02]  /*0350*/  IMAD.MOV.U32 R10, RZ, RZ, RZ ;  /* 0x000000ffff0a7224 */ /* 0x002fe400078e00ff */
[----:B--2---:R-:W-:-:S04]  /*0360*/  IMAD.MOV R13, RZ, RZ, -R11 ;  /* 0x000000ffff0d7224 */ /* 0x004fc800078e0a0b */
[----:B------:R-:W-:-:S04]  /*0370*/  IMAD R13, R13, R14, RZ ;  /* 0x0000000e0d0d7224 */ /* 0x000fc800078e02ff */
[----:B------:R-:W-:Y:S01]  /*0380*/  IMAD.HI.U32 R11, R11, R13, R10 ;  /* 0x0000000d0b0b7227 */ /* 0x000fe200078e000a */
[----:B------:R-:W-:-:S05]  /*0390*/  MOV R13, R15 ;  /* 0x0000000f000d7202 */ /* 0x000fca0000000f00 */
[----:B------:R-:W-:-:S04]  /*03a0*/  IMAD.HI.U32 R11, R11, R13, RZ ;  /* 0x0000000d0b0b7227 */ /* 0x000fc800078e00ff */
[----:B------:R-:W-:-:S04]  /*03b0*/  IMAD.MOV R11, RZ, RZ, -R11 ;  /* 0x000000ffff0b7224 */ /* 0x000fc800078e0a0b */
        /* <DEDUP_REMOVED lines=8> */
.L_x_23099:
[----:B------:R-:W-:Y:S05]  /*0440*/  BSYNC B0 ;  /* 0x0000000000007941 */ /* 0x000fea0003800000 */
.L_x_23098:
[----:B------:R-:W-:Y:S01]  /*0450*/  @!P0 IMAD R7, R0, 0x200, R7 ;  /* 0x0000020000078824 */ /* 0x000fe200078e0207 */
[----:B------:R-:W-:Y:S01]  /*0460*/  BSSY B0, `(.L_x_23100) ;  /* 0x000001b000007945 */ /* 0x000fe20003800000 */
[----:B------:R-:W-:Y:S02]  /*0470*/  ISETP.GE.AND P4, PT, R5, R2, PT ;  /* 0x000000020500720c */ /* 0x000fe40003f86270 */
[----:B0-----:R-:W-:Y:S01]  /*0480*/  @!P0 IMAD.WIDE.U32 R8, R7, 0x4, R8 ;  /* 0x0000000407088825 */ /* 0x001fe200078e0008 */
[----:B------:R-:W-:Y:S10]  /*0490*/  @P1 BRA `(.L_x_23101) ;  /* 0x00000000005c1947 */ /* 0x000ff40003800000 */
[----:B-1----:R-:W0:Y:S01]  /*04a0*/  LDC R16, c[0x0][0x218] ;  /* 0x00008600ff107b82 */ /* 0x002e220000000800 */
[----:B-----5:R-:W-:Y:S02]  /*04b0*/  IABS R14, R18 ;  /* 0x00000012000e7213 */ /* 0x020fe40000000000 */
[----:B------:R-:W-:Y:S02]  /*04c0*/  ISETP.GE.AND P5, PT, R18, RZ, PT ;  /* 0x000000ff1200720c */ /* 0x000fe40003fa6270 */
[----:B0-----:R-:W-:Y:S02]  /*04d0*/  IABS R13, R16 ;  /* 0x00000010000d7213 */ /* 0x001fe40000000000 */
[----:B------:R-:W-:Y:S02]  /*04e0*/  ISETP.NE.AND P6, PT, R16, RZ, PT ;  /* 0x000000ff1000720c */ /* 0x000fe40003fc5270 */
[----:B------:R-:W0:Y:S08]  /*04f0*/  I2F.RP R10, R13 ;  /* 0x0000000d000a7306 */ /* 0x000e300000209400 */
[----:B0-----:R-:W0:Y:S02]  /*0500*/  MUFU.RCP R10, R10 ;  /* 0x0000000a000a7308 */ /* 0x001e240000001000 */
[----:B0-----:R-:W-:-:S06]  /*0510*/  IADD3 R12, R10, 0xffffffe, RZ ;  /* 0x0ffffffe0a0c7810 */ /* 0x001fcc0007ffe0ff */
[----:B------:R-:W0:Y:S02]  /*0520*/  F2I.FTZ.U32.TRUNC.NTZ R7, R12 ;  /* 0x0000000c00077305 */ /* 0x000e24000021f000 */
[----:B0-----:R-:W-:-:S04]  /*0530*/  IMAD.MOV R6, RZ, RZ, -R7 ;  /* 0x000000ffff067224 */ /* 0x001fc800078e0a07 */
[----:B------:R-:W-:Y:S02]  /*0540*/  IMAD R15, R6, R13, RZ ;  /* 0x0000000d060f7224 */ /* 0x000fe400078e02ff */
[----:B------:R-:W-:-:S04]  /*0550*/  IMAD.MOV.U32 R6, RZ, RZ, RZ ;  /* 0x000000ffff067224 */ /* 0x000fc800078e00ff */
[----:B------:R-:W-:Y:S01]  /*0560*/  IMAD.HI.U32 R6, R7, R15, R6 ;  /* 0x0000000f07067227 */ /* 0x000fe200078e0006 */
[----:B------:R-:W-:-:S05]  /*0570*/  MOV R7, R14 ;  /* 0x0000000e00077202 */ /* 0x000fca0000000f00 */
[----:B------:R-:W-:-:S04]  /*0580*/  IMAD.HI.U32 R6, R6, R7, RZ ;  /* 0x0000000706067227 */ /* 0x000fc800078e00ff */
[----:B------:R-:W-:-:S04]  /*0590*/  IMAD.MOV R6, RZ, RZ, -R6 ;  /* 0x000000ffff067224 */ /* 0x000fc800078e0a06 */
[----:B------:R-:W-:-:S05]  /*05a0*/  IMAD R6, R13, R6, R7 ;  /* 0x000000060d067224 */ /* 0x000fca00078e0207 */
[----:B------:R-:W-:-:S13]  /*05b0*/  ISETP.GT.U32.AND P1, PT, R13, R6, PT ;  /* 0x000000060d00720c */ /* 0x000fda0003f24070 */
[----:B------:R-:W-:-:S04]  /*05c0*/  @!P1 IADD3 R6, R6, -R13, RZ ;  /* 0x8000000d06069210 */ /* 0x000fc80007ffe0ff */
[----:B------:R-:W-:-:S13]  /*05d0*/  ISETP.GT.U32.AND P1, PT, R13, R6, PT ;  /* 0x000000060d00720c */ /* 0x000fda0003f24070 */
[----:B------:R-:W-:-:S05]  /*05e0*/  @!P1 IMAD.IADD R6, R6, 0x1, -R13 ;  /* 0x0000000106069824 */ /* 0x000fca00078e0a0d */
[----:B------:R-:W-:Y:S02]  /*05f0*/  @!P5 IADD3 R6, -R6, RZ, RZ ;  /* 0x000000ff0606d210 */ /* 0x000fe40007ffe1ff */
[----:B------:R-:W-:-:S07]  /*0600*/  @!P6 LOP3.LUT R6, RZ, R16, RZ, 0x33, !PT ;  /* 0x00000010ff06e212 */ /* 0x000fce00078e33ff */
.L_x_23101:
[----:B------:R-:W-:Y:S05]  /*0610*/  BSYNC B0 ;  /* 0x0000000000007941 */ /* 0x000fea0003800000 */
.L_x_23100:
[----:B------:R-:W-:Y:S04]  /*0620*/  BSSY B0, `(.L_x_23102) ;  /* 0x0000019000007945 */ /* 0x000fe80003800000 */
[----:B------:R-:W-:Y:S05]  /*0630*/  @P2 BRA `(.L_x_23103) ;  /* 0x00000000005c2947 */ /* 0x000fea0003800000 */
[----:B-1----:R-:W0:Y:S01]  /*0640*/  LDC R16, c[0x0][0x218] ;  /* 0x00008600ff107b82 */ /* 0x002e220000000800 */
[----:B-----5:R-:W-:Y:S02]  /*0650*/  IABS R10, R4 ;  /* 0x00000004000a7213 */ /* 0x020fe40000000000 */
[----:B------:R-:W-:Y:S02]  /*0660*/  ISETP.GE.AND P2, PT, R4, RZ, PT ;  /* 0x000000ff0400720c */ /* 0x000fe40003f46270 */
[----:B0-----:R-:W-:Y:S02]  /*0670*/  IABS R14, R16 ;  /* 0x00000010000e7213 */ /* 0x001fe40000000000 */
[----:B------:R-:W-:Y:S02]  /*0680*/  ISETP.NE.AND P5, PT, R16, RZ, PT ;  /* 0x000000ff1000720c */ /* 0x000fe40003fa5270 */
[----:B------:R-:W0:Y:S08]  /*0690*/  I2F.RP R15, R14 ;  /* 0x0000000e000f7306 */ /* 0x000e300000209400 */
[----:B0-----:R-:W0:Y:S02]  /*06a0*/  MUFU.RCP R15, R15 ;  /* 0x0000000f000f7308 */ /* 0x001e240000001000 */
[----:B0-----:R-:W-:-:S06]  /*06b0*/  VIADD R12, R15, 0xffffffe ;  /* 0x0ffffffe0f0c7836 */ /* 0x001fcc0000000000 */
[----:B------:R0:W1:Y:S02]  /*06c0*/  F2I.FTZ.U32.TRUNC.NTZ R13, R12 ;  /* 0x0000000c000d7305 */ /* 0x000064000021f000 */
[----:B0-----:R-:W-:Y:S01]  /*06d0*/  IMAD.MOV.U32 R12, RZ, RZ, RZ ;  /* 0x000000ffff0c7224 */ /* 0x001fe200078e00ff */
[----:B-1----:R-:W-:-:S05]  /*06e0*/  IADD3 R7, RZ, -R13, RZ ;  /* 0x8000000dff077210 */ /* 0x002fca0007ffe0ff */
[----:B------:R-:W-:-:S04]  /*06f0*/  IMAD R7, R7, R14, RZ ;  /* 0x0000000e07077224 */ /* 0x000fc800078e02ff */
[----:B------:R-:W-:-:S06]  /*0700*/  IMAD.HI.U32 R7, R13, R7, R12 ;  /* 0x000000070d077227 */ /* 0x000fcc00078e000c */
[----:B------:R-:W-:-:S05]  /*0710*/  IMAD.HI.U32 R7, R7, R10, RZ ;  /* 0x0000000a07077227 */ /* 0x000fca00078e00ff */
[----:B------:R-:W-:-:S05]  /*0720*/  IADD3 R7, -R7, RZ, RZ ;  /* 0x000000ff07077210 */ /* 0x000fca0007ffe1ff */
[----:B------:R-:W-:-:S05]  /*0730*/  IMAD R7, R14, R7, R10 ;  /* 0x000000070e077224 */ /* 0x000fca00078e020a */
[----:B------:R-:W-:-:S13]  /*0740*/  ISETP.GT.U32.AND P1, PT, R14, R7, PT ;  /* 0x000000070e00720c */ /* 0x000fda0003f24070 */
[----:B------:R-:W-:-:S05]  /*0750*/  @!P1 IMAD.IADD R7, R7, 0x1, -R14 ;  /* 0x0000000107079824 */ /* 0x000fca00078e0a0e */
[----:B------:R-:W-:-:S13]  /*0760*/  ISETP.GT.U32.AND P1, PT, R14, R7, PT ;  /* 0x000000070e00720c */ /* 0x000fda0003f24070 */
[----:B------:R-:W-:-:S05]  /*0770*/  @!P1 IADD3 R7, R7, -R14, RZ ;  /* 0x8000000e07079210 */ /* 0x000fca0007ffe0ff */
[----:B------:R-:W-:-:S05]  /*0780*/  IMAD.MOV.U32 R4, RZ, RZ, R7 ;  /* 0x000000ffff047224 */ /* 0x000fca00078e0007 */
[----:B------:R-:W-:Y:S02]  /*0790*/  @!P2 IADD3 R4, -R4, RZ, RZ ;  /* 0x000000ff0404a210 */ /* 0x000fe40007ffe1ff */
[----:B------:R-:W-:-:S07]  /*07a0*/  @!P5 LOP3.LUT R4, RZ, R16, RZ, 0x33, !PT ;  /* 0x00000010ff04d212 */ /* 0x000fce00078e33ff */
.L_x_23103:
[----:B------:R-:W-:Y:S05]  /*07b0*/  BSYNC B0 ;  /* 0x0000000000007941 */ /* 0x000fea0003800000 */
.L_x_23102:
        /* <DEDUP_REMOVED lines=22> */
[----:B------:R-:W-:Y:S01]  /*0920*/  @!P2 IMAD.MOV R7, RZ, RZ, -R7 ;  /* 0x000000ffff07a224 */ /* 0x000fe200078e0a07 */
[----:B------:R-:W-:-:S07]  /*0930*/  @!P3 LOP3.LUT R7, RZ, R16, RZ, 0x33, !PT ;  /* 0x00000010ff07b212 */ /* 0x000fce00078e33ff */
.L_x_23105:
[----:B------:R-:W-:Y:S05]  /*0940*/  BSYNC B0 ;  /* 0x0000000000007941 */ /* 0x000fea0003800000 */
.L_x_23104:
[----:B------:R0:W-:Y:S01]  /*0950*/  @!P0 STG.E desc[UR4][R8.64], R11 ;  /* 0x0000000b08008986 */ /* 0x0001e2000c101904 */
        /* <DEDUP_REMOVED lines=10> */
[----:B------:R2:W-:Y:S04]  /*0a00*/  STG.E desc[UR4][R8.64], R6 ;  /* 0x0000000608007986 */ /* 0x0005e8000c101904 */
[----:B------:R2:W-:Y:S02]  /*0a10*/  @!P0 STG.E desc[UR4][R10.64], R4 ;  /* 0x000000040a008986 */ /* 0x0005e4000c101904 */
.L_x_23107:
[----:B------:R-:W-:Y:S05]  /*0a20*/  BSYNC B0 ;  /* 0x0000000000007941 */ /* 0x000fea0003800000 */
.L_x_23106:
[----:B------:R-:W-:-:S13]  /*0a30*/  ISETP.GE.AND P0, PT, R5, R2, PT ;  /* 0x000000020500720c */ /* 0x000fda0003f06270 */
[----:B------:R-:W-:Y:S05]  /*0a40*/  @P0 EXIT ;  /* 0x000000000000094d */ /* 0x000fea0003800000 */
[----:B-----5:R-:W3:Y:S01]  /*0a50*/  LDC.64 R2, c[0x0][0x220] ;  /* 0x00008800ff027b82 */ /* 0x020ee20000000a00 */
[----:B------:R-:W-:-:S05]  /*0a60*/  LEA R5, R0, R5, 0x9 ;  /* 0x0000000500057211 */ /* 0x000fca00078e48ff */
[----:B---3--:R-:W-:-:S05]  /*0a70*/  IMAD.WIDE.U32 R2, R5, 0x4, R2 ;  /* 0x0000000405027825 */ /* 0x008fca00078e0002 */
[----:B------:R-:W-:Y:S01]  /*0a80*/  STG.E desc[UR4][R2.64], R7 ;  /* 0x0000000702007986 */ /* 0x000fe2000c101904 */
[----:B------:R-:W-:Y:S05]  /*0a90*/  EXIT ;  /* 0x000000000000794d */ /* 0x000fea0003800000 */
.L_x_23108:
        /* <DEDUP_REMOVED lines=14> */
.L_x_57433:


//--------------------- .text._ZN2at6native29vectorized_elementwise_kernelILi2ENS0_13BUnaryFunctorIiiiZZZNS0_16fmod_kernel_cudaERNS_18TensorIteratorBaseEENKUlvE_clEvENKUlvE1_clEvEUliiE_EESt5arrayIPcLm2EEEEviT0_T1_ --------------------------
	.section	.text._ZN2at6native29vectorized_elementwise_kernelILi2ENS0_13BUnaryFunctorIiiiZZZNS0_16fmod_kernel_cudaERNS_18TensorIteratorBaseEENKUlvE_clEvENKUlvE1_clEvEUliiE_EESt5arrayIPcLm2EEEEviT0_T1_,"ax",@progbits
	.align	128
        .global         _ZN2at6native29vectorized_elementwise_kernelILi2ENS0_13BUnaryFunctorIiiiZZZNS0_16fmod_kernel_cudaERNS_18TensorIteratorBaseEENKUlvE_clEvENKUlvE1_clEvEUliiE_EESt5arrayIPcLm2EEEEviT0_T1_
        .type           _ZN2at6native29vectorized_elementwise_kernelILi2ENS0_13BUnaryFunctorIiiiZZZNS0_16fmod_kernel_cudaERNS_18TensorIteratorBaseEENKUlvE_clEvENKUlvE1_clEvEUliiE_EESt5arrayIPcLm2EEEEviT0_T1_,@function
        .size           _ZN2at6native29vectorized_elementwise_kernelILi2ENS0_13BUnaryFunctorIiiiZZZNS0_16fmod_kernel_cudaERNS_18TensorIteratorBaseEENKUlvE_clEvENKUlvE1_clEvEUliiE_EESt5arrayIPcLm2EEEEviT0_T1_,(.L_x_57434 - _ZN2at6native29vectorized_elementwise_kernelILi2ENS0_13BUnaryFunctorIiiiZZZNS0_16fmod_kernel_cudaERNS_18TensorIteratorBaseEENKUlvE_clEvENKUlvE1_clEvEUliiE_EESt5arrayIPcLm2EEEEviT0_T1_)
        .other          _ZN2at6native29vectorized_elementwise_kernelILi2ENS0_13BUnaryFunctorIiiiZZZNS0_16fmod_kernel_cudaERNS_18TensorIteratorBaseEENKUlvE_clEvENKUlvE1_clEvEUliiE_EESt5arrayIPcLm2EEEEviT0_T1_,@"STO_CUDA_ENTRY STV_DEFAULT"
_ZN2at6native29vectorized_elementwise_kernelILi2ENS0_13BUnaryFunctorIiiiZZZNS0_16fmod_kernel_cudaERNS_18TensorIteratorBaseEENKUlvE_clEvENKUlvE1_clEvEUliiE_EESt5arrayIPcLm2EEEEviT0_T1_:
.text._ZN2at6native29vectorized_elementwise_kernelILi2ENS0_13BUnaryFunctorIiiiZZZNS0_16fmod_kernel_cudaERNS_18TensorIteratorBaseEENKUlvE_clEvENKUlvE1_clEvEUliiE_EESt5arrayIPcLm2EEEEviT0_T1_:
        /* <DEDUP_REMOVED lines=14> */
[----:B------:R-:W4:Y:S04]  /*00e0*/  LDG.E.64 R2, desc[UR4][R8.64+0x400] ;  /* 0x0004000408027981 */ /* 0x000f28000c1e1b00 */
[----:B------:R-:W5:Y:S04]  /*00f0*/  LDG.E.64 R4, desc[UR4][R8.64+0x800] ;  /* 0x0008000408047981 */ /* 0x000f68000c1e1b00 */
[----:B------:R0:W5:Y:S01]  /*0100*/  LDG.E.64 R6, desc[UR4][R8.64+0xc00] ;  /* 0x000c000408067981 */ /* 0x000162000c1e1b00 */
[----:B--2---:R-:W-:-:S04]  /*0110*/  IABS R13, R11 ;  /* 0x0000000b000d7213 */ /* 0x004fc80000000000 */
[----:B------:R-:W1:Y:S08]  /*0120*/  I2F.RP R10, R13 ;  /* 0x0000000d000a7306 */ /* 0x000e700000209400 */
[----:B-1----:R-:W1:Y:S02]  /*0130*/  MUFU.RCP R10, R10 ;  /* 0x0000000a000a7308 */ /* 0x002e640000001000 */
[----:B-1----:R-:W-:-:S06]  /*0140*/  VIADD R16, R10, 0xffffffe ;  /* 0x0ffffffe0a107836 */ /* 0x002fcc0000000000 */
[----:B------:R1:W2:Y:S02]  /*0150*/  F2I.FTZ.U32.TRUNC.NTZ R17, R16 ;  /* 0x0000001000117305 */ /* 0x0002a4000021f000 */
[----:B-1----:R-:W-:Y:S01]  /*0160*/  HFMA2.MMA R16, -RZ, RZ, 0, 0 ;  /* 0x00000000ff107435 */ /* 0x002fe200000001ff */
[----:B--2---:R-:W-:-:S04]  /*0170*/  IMAD.MOV R12, RZ, RZ, -R17 ;  /* 0x000000ffff0c7224 */ /* 0x004fc800078e0a11 */
[----:B------:R-:W-:-:S05]  /*0180*/  IMAD R19, R12, R13, RZ ;  /* 0x0000000d0c137224 */ /* 0x000fca00078e02ff */
[----:B------:R-:W-:Y:S01]  /*0190*/  IMAD.HI.U32 R17, R17, R19, R16 ;  /* 0x0000001311117227 */ /* 0x000fe200078e0010 */
[----:B---3--:R-:W-:Y:S02]  /*01a0*/  IABS R18, R21 ;  /* 0x0000001500127213 */ /* 0x008fe40000000000 */
[----:B------:R-:W-:Y:S02]  /*01b0*/  IABS R14, R20 ;  /* 0x00000014000e7213 */ /* 0x000fe40000000000 */
[----:B----4-:R-:W-:Y:S01]  /*01c0*/  IABS R10, R3 ;  /* 0x00000003000a7213 */ /* 0x010fe20000000000 */
[C---:B0-----:R-:W-:Y:S01]  /*01d0*/  IMAD.HI.U32 R8, R17.reuse, R18, RZ ;  /* 0x0000001211087227 */ /* 0x041fe200078e00ff */
[----:B------:R-:W-:Y:S02]  /*01e0*/  IABS R12, R2 ;  /* 0x00000002000c7213 */ /* 0x000fe40000000000 */
[----:B-----5:R-:W-:Y:S01]  /*01f0*/  IABS R22, R4 ;  /* 0x0000000400167213 */ /* 0x020fe20000000000 */
[----:B------:R-:W-:Y:S01]  /*0200*/  IMAD.MOV R8, RZ, RZ, -R8 ;  /* 0x000000ffff087224 */ /* 0x000fe200078e0a08 */
[----:B------:R-:W-:Y:S01]  /*0210*/  IABS R16, R5 ;  /* 0x0000000500107213 */ /* 0x000fe20000000000 */
[----:B------:R-:W-:Y:S01]  /*0220*/  IMAD.HI.U32 R9, R17, R10, RZ ;  /* 0x0000000a11097227 */ /* 0x000fe200078e00ff */
[----:B------:R-:W-:-:S02]  /*0230*/  IABS R24, R7 ;  /* 0x0000000700187213 */ /* 0x000fc40000000000 */
[----:B------:R-:W-:Y:S01]  /*0240*/  IABS R26, R6 ;  /* 0x00000006001a7213 */ /* 0x000fe20000000000 */
[----:B------:R-:W-:Y:S02]  /*0250*/  IMAD R18, R13, R8, R18 ;  /* 0x000000080d127224 */ /* 0x000fe400078e0212 */
[----:B------:R-:W-:-:S03]  /*0260*/  IMAD.HI.U32 R8, R17, R14, RZ ;  /* 0x0000000e11087227 */ /* 0x000fc600078e00ff */
[C---:B------:R-:W-:Y:S01]  /*0270*/  ISETP.GT.U32.AND P2, PT, R13.reuse, R18, PT ;  /* 0x000000120d00720c */ /* 0x040fe20003f44070 */
[----:B------:R-:W-:Y:S02]  /*0280*/  IMAD.MOV R19, RZ, RZ, -R9 ;  /* 0x000000ffff137224 */ /* 0x000fe400078e0a09 */
[----:B------:R-:W-:Y:S02]  /*0290*/  IMAD.MOV R8, RZ, RZ, -R8 ;  /* 0x000000ffff087224 */ /* 0x000fe400078e0a08 */
[----:B------:R-:W-:Y:S02]  /*02a0*/  IMAD R10, R13, R19, R10 ;  /* 0x000000130d0a7224 */ /* 0x000fe400078e020a */
[----:B------:R-:W-:-:S03]  /*02b0*/  IMAD.HI.U32 R19, R17, R22, RZ ;  /* 0x0000001611137227 */ /* 0x000fc600078e00ff */
[C---:B------:R-:W-:Y:S01]  /*02c0*/  ISETP.GT.U32.AND P1, PT, R13.reuse, R10, PT ;  /* 0x0000000a0d00720c */ /* 0x040fe20003f24070 */
[----:B------:R-:W-:Y:S02]  /*02d0*/  IMAD R14, R13, R8, R14 ;  /* 0x000000080d0e7224 */ /* 0x000fe400078e020e */
[----:B------:R-:W-:Y:S02]  /*02e0*/  IMAD.MOV R19, RZ, RZ, -R19 ;  /* 0x000000ffff137224 */ /* 0x000fe400078e0a13 */
[----:B------:R-:W-:Y:S01]  /*02f0*/  IMAD.HI.U32 R8, R17, R12, RZ ;  /* 0x0000000c11087227 */ /* 0x000fe200078e00ff */
[----:B------:R-:W-:-:S03]  /*0300*/  ISETP.GT.U32.AND P3, PT, R13, R14, PT ;  /* 0x0000000e0d00720c */ /* 0x000fc60003f64070 */
[----:B------:R-:W-:Y:S01]  /*0310*/  IMAD.HI.U32 R9, R17, R16, RZ ;  /* 0x0000001011097227 */ /* 0x000fe200078e00ff */
[----:B------:R-:W-:-:S03]  /*0320*/  IADD3 R8, -R8, RZ, RZ ;  /* 0x000000ff08087210 */ /* 0x000fc60007ffe1ff */
[----:B------:R-:W-:Y:S01]  /*0330*/  IMAD R22, R13, R19, R22 ;  /* 0x000000130d167224 */ /* 0x000fe200078e0216 */
[----:B------:R-:W-:Y:S01]  /*0340*/  @!P1 IADD3 R10, R10, -R13, RZ ;  /* 0x8000000d0a0a9210 */ /* 0x000fe20007ffe0ff */
[----:B------:R-:W-:-:S03]  /*0350*/  IMAD.HI.U32 R19, R17, R24, RZ ;  /* 0x0000001811137227 */ /* 0x000fc600078e00ff */
[----:B------:R-:W-:Y:S01]  /*0360*/  ISETP.GT.U32.AND P4, PT, R13, R22, PT ;  /* 0x000000160d00720c */ /* 0x000fe20003f84070 */
[----:B------:R-:W-:-:S04]  /*0370*/  IMAD.HI.U32 R17, R17, R26, RZ ;  /* 0x0000001a11117227 */ /* 0x000fc800078e00ff */
[----:B------:R-:W-:Y:S01]  /*0380*/  IMAD.MOV R9, RZ, RZ, -R9 ;  /* 0x000000ffff097224 */ /* 0x000fe200078e0a09 */
[----:B------:R-:W-:Y:S01]  /*0390*/  IADD3 R17, -R17, RZ, RZ ;  /* 0x000000ff11117210 */ /* 0x000fe20007ffe1ff */
[----:B------:R-:W-:Y:S02]  /*03a0*/  IMAD.MOV R19, RZ, RZ, -R19 ;  /* 0x000000ffff137224 */ /* 0x000fe400078e0a13 */
[C---:B------:R-:W-:Y:S02]  /*03b0*/  IMAD R16, R13.reuse, R9, R16 ;  /* 0x000000090d107224 */ /* 0x040fe400078e0210 */
[C---:B------:R-:W-:Y:S02]  /*03c0*/  IMAD R12, R13.reuse, R8, R12 ;  /* 0x000000080d0c7224 */ /* 0x040fe400078e020c */
[C---:B------:R-:W-:Y:S01]  /*03d0*/  IMAD R24, R13.reuse, R19, R24 ;  /* 0x000000130d187224 */ /* 0x040fe200078e0218 */
[C---:B------:R-:W-:Y:S01]  /*03e0*/  ISETP.GT.U32.AND P6, PT, R13.reuse, R16, PT ;  /* 0x000000100d00720c */ /* 0x040fe20003fc4070 */
[C---:B------:R-:W-:Y:S01]  /*03f0*/  IMAD R26, R13.reuse, R17, R26 ;  /* 0x000000110d1a7224 */ /* 0x040fe200078e021a */
[C---:B------:R-:W-:Y:S01]  /*0400*/  ISETP.GT.U32.AND P0, PT, R13.reuse, R12, PT ;  /* 0x0000000c0d00720c */ /* 0x040fe20003f04070 */
[--C-:B------:R-:W-:Y:S01]  /*0410*/  @!P2 IMAD.IADD R18, R18, 0x1, -R13.reuse ;  /* 0x000000011212a824 */ /* 0x100fe200078e0a0d */
[C---:B------:R-:W-:Y:S01]  /*0420*/  ISETP.GT.U32.AND P5, PT, R13.reuse, R24, PT ;  /* 0x000000180d00720c */ /* 0x040fe20003fa4070 */
[----:B------:R-:W-:Y:S01]  /*0430*/  @!P3 IMAD.IADD R14, R14, 0x1, -R13 ;  /* 0x000000010e0eb824 */ /* 0x000fe200078e0a0d */
[C---:B------:R-:W-:Y:S01]  /*0440*/  ISETP.GT.U32.AND P3, PT, R13.reuse, R26, PT ;  /* 0x0000001a0d00720c */ /* 0x040fe20003f64070 */
[----:B------:R-:W0:Y:S01]  /*0450*/  LDC.64 R8, c[0x0][0x220] ;  /* 0x00008800ff087b82 */ /* 0x000e220000000a00 */
[----:B------:R-:W-:-:S02]  /*0460*/  ISETP.GT.U32.AND P2, PT, R13, R18, PT ;  /* 0x000000120d00720c */ /* 0x000fc40003f44070 */
[----:B------:R-:W-:Y:S02]  /*0470*/  ISETP.GT.U32.AND P1, PT, R13, R14, PT ;  /* 0x0000000e0d00720c */ /* 0x000fe40003f24070 */
[-C--:B------:R-:W-:Y:S01]  /*0480*/  @!P4 IADD3 R22, R22, -R13.reuse, RZ ;  /* 0x8000000d1616c210 */ /* 0x080fe20007ffe0ff */
[--C-:B------:R-:W-:Y:S01]  /*0490*/  @!P6 IMAD.IADD R16, R16, 0x1, -R13.reuse ;  /* 0x000000011010e824 */ /* 0x100fe200078e0a0d */
[----:B------:R-:W-:Y:S01]  /*04a0*/  ISETP.GE.AND P6, PT, R20, RZ, PT ;  /* 0x000000ff1400720c */ /* 0x000fe20003fc6270 */
[--C-:B------:R-:W-:Y:S01]  /*04b0*/  @!P0 IMAD.IADD R12, R12, 0x1, -R13.reuse ;  /* 0x000000010c0c8824 */ /* 0x100fe200078e0a0d */
[----:B------:R-:W-:Y:S01]  /*04c0*/  ISETP.GE.AND P0, PT, R21, RZ, PT ;  /* 0x000000ff1500720c */ /* 0x000fe20003f06270 */
[--C-:B------:R-:W-:Y:S01]  /*04d0*/  @!P5 IMAD.IADD R24, R24, 0x1, -R13.reuse ;  /* 0x000000011818d824 */ /* 0x100fe200078e0a0d */
[C---:B------:R-:W-:Y:S02]  /*04e0*/  ISETP.GT.U32.AND P5, PT, R13.reuse, R10, PT ;  /* 0x0000000a0d00720c */ /* 0x040fe40003fa4070 */
[----:B------:R-:W-:Y:S01]  /*04f0*/  @!P3 IADD3 R26, R26, -R13, RZ ;  /* 0x8000000d1a1ab210 */ /* 0x000fe20007ffe0ff */
[--C-:B------:R-:W-:Y:S01]  /*0500*/  @!P2 IMAD.IADD R18, R18, 0x1, -R13.reuse ;  /* 0x000000011212a824 */ /* 0x100fe200078e0a0d */
[C---:B------:R-:W-:Y:S01]  /*0510*/  ISETP.GT.U32.AND P3, PT, R13.reuse, R16, PT ;  /* 0x000000100d00720c */ /* 0x040fe20003f64070 */
[----:B------:R-:W-:Y:S01]  /*0520*/  @!P1 IMAD.IADD R14, R14, 0x1, -R13 ;  /* 0x000000010e0e9824 */ /* 0x000fe200078e0a0d */
[----:B------:R-:W-:-:S02]  /*0530*/  ISETP.GT.U32.AND P2, PT, R13, R22, PT ;  /* 0x000000160d00720c */ /* 0x000fc40003f44070 */
[C---:B------:R-:W-:Y:S02]  /*0540*/  ISETP.GT.U32.AND P4, PT, R13.reuse, R12, PT ;  /* 0x0000000c0d00720c */ /* 0x040fe40003f84070 */
[C---:B------:R-:W-:Y:S01]  /*0550*/  ISETP.GT.U32.AND P1, PT, R13.reuse, R24, PT ;  /* 0x000000180d00720c */ /* 0x040fe20003f24070 */
[----:B------:R-:W-:Y:S01]  /*0560*/  @!P0 IMAD.MOV R18, RZ, RZ, -R18 ;  /* 0x000000ffff128224 */ /* 0x000fe200078e0a12 */
[----:B------:R-:W-:Y:S01]  /*0570*/  ISETP.GT.U32.AND P0, PT, R13, R26, PT ;  /* 0x0000001a0d00720c */ /* 0x000fe20003f04070 */
[----:B------:R-:W-:Y:S01]  /*0580*/  @!P5 IMAD.IADD R10, R10, 0x1, -R13 ;  /* 0x000000010a0ad824 */ /* 0x000fe200078e0a0d */
[----:B------:R-:W-:Y:S01]  /*0590*/  @!P6 IADD3 R14, -R14, RZ, RZ ;  /* 0x000000ff0e0ee210 */ /* 0x000fe20007ffe1ff */
[----:B0-----:R-:W-:Y:S01]  /*05a0*/  IMAD.WIDE.U32 R8, R0, 0x4, R8 ;  /* 0x0000000400087825 */ /* 0x001fe200078e0008 */
        /* <DEDUP_REMOVED lines=8> */
[----:B------:R-:W-:Y:S01]  /*0630*/  IMAD.WIDE R8, R15, 0x8, R8 ;  /* 0x000000080f087825 */ /* 0x000fe200078e0208 */
[----:B------:R-:W-:-:S02]  /*0640*/  ISETP.GE.AND P4, PT, R5, RZ, PT ;  /* 0x000000ff0500720c */ /* 0x000fc40003f86270 */
[----:B------:R-:W-:Y:S01]  /*0650*/  ISETP.GE.AND P1, PT, R6, RZ, PT ;  /* 0x000000ff0600720c */ /* 0x000fe20003f26270 */
[----:B------:R-:W-:Y:S01]  /*0660*/  @!P6 IMAD.MOV R10, RZ, RZ, -R10 ;  /* 0x000000ffff0ae224 */ /* 0x000fe200078e0a0a */
[----:B------:R-:W-:Y:S02]  /*0670*/  @!P0 IADD3 R26, R26, -R13, RZ ;  /* 0x8000000d1a1a8210 */ /* 0x000fe40007ffe0ff */
[----:B------:R-:W-:Y:S01]  /*0680*/  ISETP.NE.AND P0, PT, R11, RZ, PT ;  /* 0x000000ff0b00720c */ /* 0x000fe20003f05270 */
[----:B------:R-:W-:Y:S01]  /*0690*/  @!P5 IMAD.MOV R12, RZ, RZ, -R12 ;  /* 0x000000ffff0cd224 */ /* 0x000fe200078e0a0c */
[----:B------:R-:W-:Y:S01]  /*06a0*/  LOP3.LUT R11, RZ, R11, RZ, 0x33, !PT ;  /* 0x0000000bff0b7212 */ /* 0x000fe200078e33ff */
[----:B------:R-:W-:Y:S02]  /*06b0*/  @!P3 IMAD.MOV R22, RZ, RZ, -R22 ;  /* 0x000000ffff16b224 */ /* 0x000fe400078e0a16 */
[----:B------:R-:W-:Y:S01]  /*06c0*/  @!P2 IMAD.MOV R24, RZ, RZ, -R24 ;  /* 0x000000ffff18a224 */ /* 0x000fe200078e0a18 */
[----:B------:R-:W-:-:S02]  /*06d0*/  SEL R15, R11, R18, !P0 ;  /* 0x000000120b0f7207 */ /* 0x000fc40004000000 */
[----:B------:R-:W-:Y:S02]  /*06e0*/  @!P4 IADD3 R16, -R16, RZ, RZ ;  /* 0x000000ff1010c210 */ /* 0x000fe40007ffe1ff */
[----:B------:R-:W-:Y:S02]  /*06f0*/  @!P1 IADD3 R26, -R26, RZ, RZ ;  /* 0x000000ff1a1a9210 */ /* 0x000fe40007ffe1ff */
[C---:B------:R-:W-:Y:S02]  /*0700*/  SEL R14, R11.reuse, R14, !P0 ;  /* 0x0000000e0b0e7207 */ /* 0x040fe40004000000 */
[C---:B------:R-:W-:Y:S02]  /*0710*/  SEL R13, R11.reuse, R10, !P0 ;  /* 0x0000000a0b0d7207 */ /* 0x040fe40004000000 */
[C---:B------:R-:W-:Y:S01]  /*0720*/  SEL R12, R11.reuse, R12, !P0 ;  /* 0x0000000c0b0c7207 */ /* 0x040fe20004000000 */
[----:B------:R-:W-:Y:S01]  /*0730*/  STG.E.64 desc[UR4][R8.64], R14 ;  /* 0x0000000e08007986 */ /* 0x000fe2000c101b04 */
[----:B------:R-:W-:-:S02]  /*0740*/  SEL R23, R11, R16, !P0 ;  /* 0x000000100b177207 */ /* 0x000fc40004000000 */
[C---:B------:R-:W-:Y:S01]  /*0750*/  SEL R22, R11.reuse, R22, !P0 ;  /* 0x000000160b167207 */ /* 0x040fe20004000000 */
[----:B------:R-:W-:Y:S01]  /*0760*/  STG.E.64 desc[UR4][R8.64+0x400], R12 ;  /* 0x0004000c08007986 */ /* 0x000fe2000c101b04 */
[C---:B------:R-:W-:Y:S02]  /*0770*/  SEL R27, R11.reuse, R24, !P0 ;  /* 0x000000180b1b7207 */ /* 0x040fe40004000000 */
[----:B------:R-:W-:Y:S01]  /*0780*/  SEL R26, R11, R26, !P0 ;  /* 0x0000001a0b1a7207 */ /* 0x000fe20004000000 */
[----:B------:R-:W-:Y:S04]  /*0790*/  STG.E.64 desc[UR4][R8.64+0x800], R22 ;  /* 0x0008001608007986 */ /* 0x000fe8000c101b04 */
[----:B------:R-:W-:Y:S01]  /*07a0*/  STG.E.64 desc[UR4][R8.64+0xc00], R26 ;  /* 0x000c001a08007986 */ /* 0x000fe2000c101b04 */
[----:B------:R-:W-:Y:S05]  /*07b0*/  EXIT ;  /* 0x000000000000794d */ /* 0x000fea0003800000 */
.L_x_23109:
        /* <DEDUP_REMOVED lines=15> */
[CC--:B------:R-:W-:Y:S02]  /*08b0*/  ISETP.GE.AND P4, PT, R11.reuse, R4.reuse, PT ;  /* 0x000000040b00720c */ /* 0x0c0fe40003f86270 */
[----:B------:R0:W5:Y:S11]  /*08c0*/  @!P6 LDG.E R20, desc[UR4][R8.64] ;  /* 0x000000040814e981 */ /* 0x000176000c1e1900 */
        /* <DEDUP_REMOVED lines=11> */
[----:B------:R-:W-:Y:S01]  /*0980*/  @!P1 IADD3 R21, R0, R11, RZ ;  /* 0x0000000b00159210 */ /* 0x000fe20007ffe0ff */
[----:B------:R-:W-:-:S05]  /*0990*/  @!P1 VIADD R11, R11, 0x80 ;  /* 0x000000800b0b9836 */ /* 0x000fca0000000000 */
[----:B------:R-:W-:Y:S01]  /*09a0*/  ISETP.GE.AND P6, PT, R11, R4, PT ;  /* 0x000000040b00720c */ /* 0x000fe20003fc6270 */
[----:B-1----:R-:W-:Y:S01]  /*09b0*/  @!P5 IMAD.WIDE.U32 R16, R13, 0x4, R16 ;  /* 0x000000040d10d825 */ /* 0x002fe200078e0010 */
[----:B------:R-:W-:-:S03]  /*09c0*/  CS2R R12, SRZ ;  /* 0x00000000000c7805 */ /* 0x000fc6000001ff00 */
[----:B---3--:R-:W-:Y:S02]  /*09d0*/  @!P3 IMAD.WIDE.U32 R24, R25, 0x4, R2 ;  /* 0x000000041918b825 */ /* 0x008fe400078e0002 */
[----:B------:R-:W1:Y:S01]  /*09e0*/  @!P2 LDC.64 R2, c[0x0][0x228] ;  /* 0x00008a00ff02ab82 */ /* 0x000e620000000a00 */
[----:B------:R3:W5:Y:S01]  /*09f0*/  @!P5 LDG.E R13, desc[UR4][R16.64] ;  /* 0x00000004100dd981 */ /* 0x000762000c1e1900 */
[----:B--2---:R-:W-:-:S04]  /*0a00*/  @!P4 IMAD.WIDE.U32 R18, R15, 0x4, R18 ;  /* 0x000000040f12c825 */ /* 0x004fc800078e0012 */
[----:B------:R-:W-:Y:S02]  /*0a10*/  @!P6 IADD3 R23, R0, R11, RZ ;  /* 0x0000000b0017e210 */ /* 0x000fe40007ffe0ff */
[----:B0-----:R-:W0:Y:S08]  /*0a20*/  @!P6 LDC.64 R8, c[0x0][0x228] ;  /* 0x00008a00ff08eb82 */ /* 0x001e300000000a00 */
[----:B------:R-:W2:Y:S08]  /*0a30*/  @!P1 LDC.64 R14, c[0x0][0x228] ;  /* 0x00008a00ff0e9b82 */ /* 0x000eb00000000a00 */
[----:B---3--:R-:W3:Y:S01]  /*0a40*/  @!P0 LDC.64 R16, c[0x0][0x228] ;  /* 0x00008a00ff108b82 */ /* 0x008ee20000000a00 */
[----:B-1----:R-:W-:Y:S01]  /*0a50*/  @!P2 IMAD.WIDE.U32 R2, R6, 0x4, R2 ;  /* 0x000000040602a825 */ /* 0x002fe200078e0002 */
[----:B------:R1:W5:Y:S03]  /*0a60*/  @!P4 LDG.E R12, desc[UR4][R18.64] ;  /* 0x00000004120cc981 */ /* 0x000366000c1e1900 */
[----:B------:R-:W-:-:S02]  /*0a70*/  IMAD.MOV.U32 R11, RZ, RZ, RZ ;  /* 0x000000ffff0b7224 */ /* 0x000fc400078e00ff */
[----:B------:R-:W-:Y:S02]  /*0a80*/  IMAD.MOV.U32 R6, RZ, RZ, RZ ;  /* 0x000000ffff067224 */ /* 0x000fe400078e00ff */
[----:B0-----:R-:W-:Y:S01]  /*0a90*/  @!P6 IMAD.WIDE.U32 R22, R23, 0x4, R8 ;  /* 0x000000041716e825 */ /* 0x001fe200078e0008 */
[----:B------:R-:W-:Y:S01]  /*0aa0*/  CS2R R8, SRZ ;  /* 0x0000000000087805 */ /* 0x000fe2000001ff00 */
[----:B------:R0:W5:Y:S04]  /*0ab0*/  @!P2 LDG.E R11, desc[UR4][R2.64] ;  /* 0x00000004020ba981 */ /* 0x000168000c1e1900 */
[----:B------:R0:W5:Y:S01]  /*0ac0*/  @!P6 LDG.E R6, desc[UR4][R22.64] ;  /* 0x000000041606e981 */ /* 0x000162000c1e1900 */
[----:B--2---:R-:W-:-:S05]  /*0ad0*/  @!P1 IMAD.WIDE.U32 R14, R21, 0x4, R14 ;  /* 0x00000004150e9825 */ /* 0x004fca00078e000e */
[----:B------:R0:W5:Y:S01]  /*0ae0*/  @!P1 LDG.E R8, desc[UR4][R14.64] ;  /* 0x000000040e089981 */ /* 0x000162000c1e1900 */
[----:B---3--:R-:W-:-:S05]  /*0af0*/  @!P0 IMAD.WIDE.U32 R16, R10, 0x4, R16 ;  /* 0x000000040a108825 */ /* 0x008fca00078e0010 */
[----:B------:R0:W5:Y:S01]  /*0b00*/  @!P0 LDG.E R9, desc[UR4][R16.64] ;  /* 0x0000000410098981 */ /* 0x000162000c1e1900 */
[----:B------:R-:W-:Y:S01]  /*0b10*/  IMAD.MOV.U32 R5, RZ, RZ, RZ ;  /* 0x000000ffff057224 */ /* 0x000fe200078e00ff */
[----:B-1----:R-:W-:Y:S01]  /*0b20*/  IADD3 R19, R7, 0x80, RZ ;  /* 0x0000008007137810 */ /* 0x002fe20007ffe0ff */
[----:B------:R-:W-:Y:S04]  /*0b30*/  BSSY B0, `(.L_x_23110) ;  /* 0x000001c000007945 */ /* 0x000fe80003800000 */
[----:B------:R0:W5:Y:S01]  /*0b40*/  @!P3 LDG.E R5, desc[UR4][R24.64] ;  /* 0x000000041805b981 */ /* 0x000162000c1e1900 */
[----:B------:R-:W-:Y:S01]  /*0b50*/  ISETP.GE.AND P3, PT, R19, R4, PT ;  /* 0x000000041300720c */ /* 0x000fe20003f66270 */
[----:B------:R-:W-:-:S12]  /*0b60*/  @P0 BRA `(.L_x_23111) ;  /* 0x0000000000600947 */ /* 0x000fd80003800000 */
[----:B0-----:R-:W0:Y:S01]  /*0b70*/  LDC R16, c[0x0][0x218] ;  /* 0x00008600ff107b82 */ /* 0x001e220000000800 */
[----:B-----5:R-:W-:Y:S02]  /*0b80*/  IABS R18, R9 ;  /* 0x0000000900127213 */ /* 0x020fe40000000000 */
[----:B------:R-:W-:Y:S02]  /*0b90*/  ISETP.GE.AND P2, PT, R9, RZ, PT ;  /* 0x000000ff0900720c */ /* 0x000fe40003f46270 */
[----:B0-----:R-:W-:Y:S02]  /*0ba0*/  IABS R15, R16 ;  /* 0x00000010000f7213 */ /* 0x001fe40000000000 */
[----:B------:R-:W-:Y:S02]  /*0bb0*/  ISETP.NE.AND P4, PT, R16, RZ, PT ;  /* 0x000000ff1000720c */ /* 0x000fe40003f85270 */
[----:B------:R-:W0:Y:S08]  /*0bc0*/  I2F.RP R10, R15 ;  /* 0x0000000f000a7306 */ /* 0x000e300000209400 */
[----:B0-----:R-:W0:Y:S02]  /*0bd0*/  MUFU.RCP R10, R10 ;  /* 0x0000000a000a7308 */ /* 0x001e240000001000 */
[----:B0-----:R-:W-:-:S06]  /*0be0*/  VIADD R14, R10, 0xffffffe ;  /* 0x0ffffffe0a0e7836 */ /* 0x001fcc0000000000 */
[----:B------:R-:W0:Y:S02]  /*0bf0*/  F2I.FTZ.U32.TRUNC.NTZ R3, R14 ;  /* 0x0000000e00037305 */ /* 0x000e24000021f000 */
[----:B0-----:R-:W-:-:S04]  /*0c00*/  IMAD.MOV R2, RZ, RZ, -R3 ;  /* 0x000000ffff027224 */ /* 0x001fc800078e0a03 */
[----:B------:R-:W-:Y:S01]  /*0c10*/  IMAD R17, R2, R15, RZ ;  /* 0x0000000f02117224 */ /* 0x000fe200078e02ff */
[----:B------:R-:W-:-:S05]  /*0c20*/  MOV R2, RZ ;  /* 0x000000ff00027202 */ /* 0x000fca0000000f00 */
[----:B------:R-:W-:-:S04]  /*0c30*/  IMAD.HI.U32 R2, R3, R17, R2 ;  /* 0x0000001103027227 */ /* 0x000fc800078e0002 */
[----:B------:R-:W-:-:S04]  /*0c40*/  IMAD.MOV.U32 R3, RZ, RZ, R18 ;  /* 0x000000ffff037224 */ /* 0x000fc800078e0012 */
[----:B------:R-:W-:-:S04]  /*0c50*/  IMAD.HI.U32 R2, R2, R3, RZ ;  /* 0x0000000302027227 */ /* 0x000fc800078e00ff */
[----:B------:R-:W-:-:S04]  /*0c60*/  IMAD.MOV R2, RZ, RZ, -R2 ;  /* 0x000000ffff027224 */ /* 0x000fc800078e0a02 */
        /* <DEDUP_REMOVED lines=8> */
.L_x_23111:
[----:B------:R-:W-:Y:S05]  /*0cf0*/  BSYNC B0 ;  /* 0x0000000000007941 */ /* 0x000fea0003800000 */
.L_x_23110:
        /* <DEDUP_REMOVED lines=13> */
[----:B------:R-:W-:-:S10]  /*0dd0*/  HFMA2.MMA R2, -RZ, RZ, 0, 0 ;  /* 0x00000000ff027435 */ /* 0x000fd400000001ff */
[----:B------:R-:W-:-:S06]  /*0de0*/  IMAD.HI.U32 R17, R3, R17, R2 ;  /* 0x0000001103117227 */ /* 0x000fcc00078e0002 */
[----:B------:R-:W-:-:S04]  /*0df0*/  IMAD.HI.U32 R2, R17, R10, RZ ;  /* 0x0000000a11027227 */ /* 0x000fc800078e00ff */
[----:B------:R-:W-:-:S04]  /*0e00*/  IMAD.MOV R3, RZ, RZ, -R2 ;  /* 0x000000ffff037224 */ /* 0x000fc800078e0a02 */
[----:B------:R-:W-:-:S05]  /*0e10*/  IMAD R10, R15, R3, R10 ;  /* 0x000000030f0a7224 */ /* 0x000fca00078e020a */
[----:B------:R-:W-:-:S13]  /*0e20*/  ISETP.GT.U32.AND P1, PT, R15, R10, PT ;  /* 0x0000000a0f00720c */ /* 0x000fda0003f24070 */
[----:B------:R-:W-:-:S05]  /*0e30*/  @!P1 IMAD.IADD R10, R10, 0x1, -R15 ;  /* 0x000000010a0a9824 */ /* 0x000fca00078e0a0f */
[----:B------:R-:W-:-:S13]  /*0e40*/  ISETP.GT.U32.AND P1, PT, R15, R10, PT ;  /* 0x0000000a0f00720c */ /* 0x000fda0003f24070 */
[----:B------:R-:W-:-:S05]  /*0e50*/  @!P1 IADD3 R10, R10, -R15, RZ ;  /* 0x8000000f0a0a9210 */ /* 0x000fca0007ffe0ff */
[----:B------:R-:W-:Y:S01]  /*0e60*/  @!P2 IMAD.MOV R10, RZ, RZ, -R10 ;  /* 0x000000ffff0aa224 */ /* 0x000fe200078e0a0a */
[----:B------:R-:W-:-:S07]  /*0e70*/  @!P3 LOP3.LUT R10, RZ, R18, RZ, 0x33, !PT ;  /* 0x00000012ff0ab212 */ /* 0x000fce00078e33ff */
.L_x_23113:
[----:B------:R-:W-:Y:S05]  /*0e80*/  BSYNC B0 ;  /* 0x0000000000007941 */ /* 0x000fea0003800000 */
.L_x_23112:
[----:B0-----:R-:W0:Y:S01]  /*0e90*/  @!P0 LDC.64 R2, c[0x0][0x220] ;  /* 0x00008800ff028b82 */ /* 0x001e220000000a00 */
[----:B------:R-:W-:Y:S01]  /*0ea0*/  VIADD R15, R7, 0x100 ;  /* 0x00000100070f7836 */ /* 0x000fe20000000000 */
[----:B------:R-:W-:Y:S04]  /*0eb0*/  BSSY B0, `(.L_x_23114) ;  /* 0x000001b000007945 */ /* 0x000fe80003800000 */
[----:B------:R-:W-:-:S13]  /*0ec0*/  ISETP.GE.AND P1, PT, R15, R4, PT ;  /* 0x000000040f00720c */ /* 0x000fda0003f26270 */
[----:B------:R-:W-:Y:S05]  /*0ed0*/  @P1 BRA `(.L_x_23115) ;  /* 0x0000000000601947 */ /* 0x000fea0003800000 */
[----:B-----5:R-:W1:Y:S01]  /*0ee0*/  LDC R20, c[0x0][0x218] ;  /* 0x00008600ff147b82 */ /* 0x020e620000000800 */
[----:B------:R-:W-:Y:S01]  /*0ef0*/  IMAD.MOV.U32 R14, RZ, RZ, RZ ;  /* 0x000000ffff0e7224 */ /* 0x000fe200078e00ff */
[----:B------:R-:W-:Y:S02]  /*0f00*/  IABS R21, R13 ;  /* 0x0000000d00157213 */ /* 0x000fe40000000000 */
[----:B------:R-:W-:Y:S02]  /*0f10*/  ISETP.GE.AND P2, PT, R13, RZ, PT ;  /* 0x000000ff0d00720c */ /* 0x000fe40003f46270 */
[----:B-1----:R-:W-:Y:S02]  /*0f20*/  IABS R16, R20 ;  /* 0x0000001400107213 */ /* 0x002fe40000000000 */
[----:B------:R-:W-:Y:S02]  /*0f30*/  ISETP.NE.AND P3, PT, R20, RZ, PT ;  /* 0x000000ff1400720c */ /* 0x000fe40003f65270 */
[----:B------:R-:W1:Y:S08]  /*0f40*/  I2F.RP R17, R16 ;  /* 0x0000001000117306 */ /* 0x000e700000209400 */
[----:B-1----:R-:W1:Y:S02]  /*0f50*/  MUFU.RCP R17, R17 ;  /* 0x0000001100117308 */ /* 0x002e640000001000 */
[----:B-1----:R-:W-:-:S06]  /*0f60*/  IADD3 R18, R17, 0xffffffe, RZ ;  /* 0x0ffffffe11127810 */ /* 0x002fcc0007ffe0ff */
[----:B------:R-:W1:Y:S02]  /*0f70*/  F2I.FTZ.U32.TRUNC.NTZ R15, R18 ;  /* 0x00000012000f7305 */ /* 0x000e64000021f000 */
[----:B-1----:R-:W-:-:S04]  /*0f80*/  IMAD.MOV R19, RZ, RZ, -R15 ;  /* 0x000000ffff137224 */ /* 0x002fc800078e0a0f */
[----:B------:R-:W-:-:S04]  /*0f90*/  IMAD R19, R19, R16, RZ ;  /* 0x0000001013137224 */ /* 0x000fc800078e02ff */
[----:B------:R-:W-:Y:S01]  /*0fa0*/  IMAD.HI.U32 R14, R15, R19, R14 ;  /* 0x000000130f0e7227 */ /* 0x000fe200078e000e */
[----:B------:R-:W-:-:S05]  /*0fb0*/  MOV R15, R21 ;  /* 0x00000015000f7202 */ /* 0x000fca0000000f00 */
[----:B------:R-:W-:-:S04]  /*0fc0*/  IMAD.HI.U32 R14, R14, R15, RZ ;  /* 0x0000000f0e0e7227 */ /* 0x000fc800078e00ff */
[----:B------:R-:W-:-:S04]  /*0fd0*/  IMAD.MOV R14, RZ, RZ, -R14 ;  /* 0x000000ffff0e7224 */ /* 0x000fc800078e0a0e */
        /* <DEDUP_REMOVED lines=8> */
.L_x_23115:
[----:B------:R-:W-:Y:S05]  /*1060*/  BSYNC B0 ;  /* 0x0000000000007941 */ /* 0x000fea0003800000 */
.L_x_23114:
[C---:B------:R-:W-:Y:S01]  /*1070*/  IADD3 R15, R7.reuse, 0x180, RZ ;  /* 0x00000180070f7810 */ /* 0x040fe20007ffe0ff */
[C---:B------:R-:W-:Y:S01]  /*1080*/  VIADD R17, R7.reuse, 0x200 ;  /* 0x0000020007117836 */ /* 0x040fe20000000000 */
[C---:B------:R-:W-:Y:S01]  /*1090*/  IADD3 R21, R7.reuse, 0x300, RZ ;  /* 0x0000030007157810 */ /* 0x040fe20007ffe0ff */
[----:B------:R-:W-:Y:S01]  /*10a0*/  VIADD R19, R7, 0x280 ;  /* 0x0000028007137836 */ /* 0x000fe20000000000 */
[-C--:B------:R-:W-:Y:S01]  /*10b0*/  ISETP.GE.AND P4, PT, R15, R4.reuse, PT ;  /* 0x000000040f00720c */ /* 0x080fe20003f86270 */
[----:B------:R-:W-:Y:S01]  /*10c0*/  BSSY B0, `(.L_x_23116) ;  /* 0x000001e000007945 */ /* 0x000fe20003800000 */
[-C--:B------:R-:W-:Y:S01]  /*10d0*/  ISETP.GE.AND P1, PT, R17, R4.reuse, PT ;  /* 0x000000041100720c */ /* 0x080fe20003f26270 */
[----:B------:R-:W-:Y:S01]  /*10e0*/  VIADD R17, R7, 0x380 ;  /* 0x0000038007117836 */ /* 0x000fe20000000000 */
[-C--:B------:R-:W-:Y:S02]  /*10f0*/  ISETP.GE.AND P2, PT, R19, R4.reuse, PT ;  /* 0x000000041300720c */ /* 0x080fe40003f46270 */
[----:B------:R-:W-:-:S07]  /*1100*/  ISETP.GE.AND P3, PT, R21, R4, PT ;  /* 0x000000041500720c */ /* 0x000fce0003f66270 */
[----:B------:R-:W-:Y:S06]  /*1110*/  @P4 BRA `(.L_x_23117) ;  /* 0x0000000000604947 */ /* 0x000fec0003800000 */
        /* <DEDUP_REMOVED lines=8> */
[----:B-1----:R-:W-:-:S06]  /*11a0*/  VIADD R19, R18, 0xffffffe ;  /* 0x0ffffffe12137836 */ /* 0x002fcc0000000000 */
[----:B------:R-:W1:Y:S02]  /*11b0*/  F2I.FTZ.U32.TRUNC.NTZ R15, R19 ;  /* 0x00000013000f7305 */ /* 0x000e64000021f000 */
[----:B-1----:R-:W-:-:S05]  /*11c0*/  IADD3 R21, RZ, -R15, RZ ;  /* 0x8000000fff157210 */ /* 0x002fca0007ffe0ff */
[----:B------:R-:W-:-:S04]  /*11d0*/  IMAD R21, R21, R16, RZ ;  /* 0x0000001015157224 */ /* 0x000fc800078e02ff */
[----:B------:R-:W-:-:S04]  /*11e0*/  IMAD.HI.U32 R14, R15, R21, R14 ;  /* 0x000000150f0e7227 */ /* 0x000fc800078e000e */
[----:B------:R-:W-:-:S04]  /*11f0*/  IMAD.MOV.U32 R15, RZ, RZ, R22 ;  /* 0x000000ffff0f7224 */ /* 0x000fc800078e0016 */
[----:B------:R-:W-:-:S05]  /*1200*/  IMAD.HI.U32 R14, R14, R15, RZ ;  /* 0x0000000f0e0e7227 */ /* 0x000fca00078e00ff */
[----:B------:R-:W-:-:S05]  /*1210*/  IADD3 R14, -R14, RZ, RZ ;  /* 0x000000ff0e0e7210 */ /* 0x000fca0007ffe1ff */
[----:B------:R-:W-:-:S05]  /*1220*/  IMAD R15, R16, R14, R15 ;  /* 0x0000000e100f7224 */ /* 0x000fca00078e020f */
[----:B------:R-:W-:-:S13]  /*1230*/  ISETP.GT.U32.AND P4, PT, R16, R15, PT ;  /* 0x0000000f1000720c */ /* 0x000fda0003f84070 */
[----:B------:R-:W-:-:S05]  /*1240*/  @!P4 IMAD.IADD R15, R15, 0x1, -R16 ;  /* 0x000000010f0fc824 */ /* 0x000fca00078e0a10 */
[----:B------:R-:W-:-:S13]  /*1250*/  ISETP.GT.U32.AND P4, PT, R16, R15, PT ;  /* 0x0000000f1000720c */ /* 0x000fda0003f84070 */
[----:B------:R-:W-:-:S05]  /*1260*/  @!P4 IMAD.IADD R15, R15, 0x1, -R16 ;  /* 0x000000010f0fc824 */ /* 0x000fca00078e0a10 */
[----:B------:R-:W-:-:S05]  /*1270*/  MOV R12, R15 ;  /* 0x0000000f000c7202 */ /* 0x000fca0000000f00 */
[----:B------:R-:W-:Y:S01]  /*1280*/  @!P5 IMAD.MOV R12, RZ, RZ, -R12 ;  /* 0x000000ffff0cd224 */ /* 0x000fe200078e0a0c */
[----:B------:R-:W-:-:S07]  /*1290*/  @!P6 LOP3.LUT R12, RZ, R20, RZ, 0x33, !PT ;  /* 0x00000014ff0ce212 */ /* 0x000fce00078e33ff */
.L_x_23117:
[----:B------:R-:W-:Y:S05]  /*12a0*/  BSYNC B0 ;  /* 0x0000000000007941 */ /* 0x000fea0003800000 */
.L_x_23116:
[----:B------:R-:W-:Y:S01]  /*12b0*/  @!P0 IMAD.IADD R15, R0, 0x1, R7 ;  /* 0x00000001000f8824 */ /* 0x000fe200078e0207 */
[----:B------:R-:W-:Y:S01]  /*12c0*/  BSSY B0, `(.L_x_23118) ;  /* 0x000001c000007945 */ /* 0x000fe20003800000 */
[----:B------:R-:W-:Y:S02]  /*12d0*/  ISETP.GE.AND P4, PT, R17, R4, PT ;  /* 0x000000041100720c */ /* 0x000fe40003f86270 */
[----:B0-----:R-:W-:Y:S01]  /*12e0*/  @!P0 IMAD.WIDE.U32 R2, R15, 0x4, R2 ;  /* 0x000000040f028825 */ /* 0x001fe200078e0002 */
[----:B------:R-:W-:Y:S10]  /*12f0*/  @P1 BRA `(.L_x_23119) ;  /* 0x0000000000601947 */ /* 0x000ff40003800000 */
[----:B-----5:R-:W0:Y:S01]  /*1300*/  LDC R20, c[0x0][0x218] ;  /* 0x00008600ff147b82 */ /* 0x020e220000000800 */
[----:B------:R-:W-:Y:S01]  /*1310*/  IMAD.MOV.U32 R14, RZ, RZ, RZ ;  /* 0x000000ffff0e7224 */ /* 0x000fe200078e00ff */
[----:B------:R-:W-:Y:S02]  /*1320*/  IABS R21, R5 ;  /* 0x0000000500157213 */ /* 0x000fe40000000000 */
        /* <DEDUP_REMOVED lines=21> */
.L_x_23119:
[----:B------:R-:W-:Y:S05]  /*1480*/  BSYNC B0 ;  /* 0x0000000000007941 */ /* 0x000fea0003800000 */
.L_x_23118:
[----:B------:R-:W-:Y:S04]  /*1490*/  BSSY B0, `(.L_x_23120) ;  /* 0x000001a000007945 */ /* 0x000fe80003800000 */
[----:B------:R-:W-:Y:S05]  /*14a0*/  @P2 BRA `(.L_x_23121) ;  /* 0x0000000000602947 */ /* 0x000fea0003800000 */
        /* <DEDUP_REMOVED lines=24> */
.L_x_23121:
[----:B------:R-:W-:Y:S05]  /*1630*/  BSYNC B0 ;  /* 0x0000000000007941 */ /* 0x000fea0003800000 */
.L_x_23120:
        /* <DEDUP_REMOVED lines=26> */
.L_x_23123:
[----:B------:R-:W-:Y:S05]  /*17e0*/  BSYNC B0 ;  /* 0x0000000000007941 */ /* 0x000fea0003800000 */
.L_x_23122:
        /* <DEDUP_REMOVED lines=26> */
.L_x_23125:
[----:B------:R-:W-:Y:S05]  /*1990*/  BSYNC B0 ;  /* 0x0000000000007941 */ /* 0x000fea0003800000 */
.L_x_23124:
[----:B------:R-:W-:Y:S01]  /*19a0*/  @!P0 IADD3 R7, R7, 0x80, RZ ;  /* 0x0000008007078810 */ /* 0x000fe20007ffe0ff */
[----:B-----5:R0:W-:Y:S01]  /*19b0*/  @!P0 STG.E desc[UR4][R2.64], R9 ;  /* 0x0000000902008986 */ /* 0x0201e2000c101904 */
        /* <DEDUP_REMOVED lines=16> */
.L_x_23128:
[----:B------:R-:W-:-:S13]  /*1ac0*/  ISETP.GE.AND P0, PT, R7, R4, PT ;  /* 0x000000040700720c */ /* 0x000fda0003f06270 */
[----:B------:R-:W-:Y:S05]  /*1ad0*/  @P0 BRA `(.L_x_23130) ;  /* 0x0000000000300947 */ /* 0x000fea0003800000 */
[----:B0-----:R-:W0:Y:S01]  /*1ae0*/  LDC.64 R2, c[0x0][0x220] ;  /* 0x00008800ff027b82 */ /* 0x001e220000000a00 */
[----:B------:R-:W-:Y:S01]  /*1af0*/  IMAD.IADD R9, R0, 0x1, R7 ;  /* 0x0000000100097824 */ /* 0x000fe200078e0207 */
[----:B------:R-:W-:-:S03]  /*1b00*/  IADD3 R7, R7, 0x80, RZ ;  /* 0x0000008007077810 */ /* 0x000fc60007ffe0ff */
[----:B0-----:R-:W-:-:S05]  /*1b10*/  IMAD.WIDE.U32 R2, R9, 0x4, R2 ;  /* 0x0000000409027825 */ /* 0x001fca00078e0002 */
[----:B------:R1:W-:Y:S02]  /*1b20*/  STG.E desc[UR4][R2.64], R12 ;  /* 0x0000000c02007986 */ /* 0x0003e4000c101904 */
.L_x_23129:
[----:B------:R-:W-:-:S13]  /*1b30*/  ISETP.GE.AND P0, PT, R7, R4, PT ;  /* 0x000000040700720c */ /* 0x000fda0003f06270 */
[----:B------:R-:W-:Y:S05]  /*1b40*/  @P0 BRA `(.L_x_23131) ;  /* 0x0000000000340947 */ /* 0x000fea0003800000 */
[----:B01----:R-:W0:Y:S01]  /*1b50*/  LDC.64 R2, c[0x0][0x220] ;  /* 0x00008800ff027b82 */ /* 0x003e220000000a00 */
[----:B------:R-:W-:Y:S02]  /*1b60*/  IMAD.IADD R9, R0, 0x1, R7 ;  /* 0x0000000100097824 */ /* 0x000fe400078e0207 */
[----:B------:R-:W-:Y:S02]  /*1b70*/  VIADD R7, R7, 0x80 ;  /* 0x0000008007077836 */ /* 0x000fe40000000000 */
[----:B0-----:R-:W-:-:S05]  /*1b80*/  IMAD.WIDE.U32 R2, R9, 0x4, R2 ;  /* 0x0000000409027825 */ /* 0x001fca00078e0002 */
[----:B------:R1:W-:Y:S02]  /*1b90*/  STG.E desc[UR4][R2.64], R5 ;  /* 0x0000000502007986 */ /* 0x0003e4000c101904 */
.L_x_23130:
        /* <DEDUP_REMOVED lines=8> */
.L_x_23131:
[----:B------:R-:W-:Y:S05]  /*1c20*/  BSYNC B1 ;  /* 0x0000000000017941 */ /* 0x000fea0003800000 */
.L_x_23127:
[----:B------:R-:W-:-:S13]  /*1c30*/  ISETP.GE.AND P0, PT, R7, R4, PT ;  /* 0x000000040700720c */ /* 0x000fda0003f06270 */
[----:B012---:R-:W0:Y:S01]  /*1c40*/  @!P0 LDC.64 R2, c[0x0][0x220] ;  /* 0x00008800ff028b82 */ /* 0x007e220000000a00 */
[----:B------:R-:W-:Y:S01]  /*1c50*/  @!P0 IMAD.IADD R5, R0, 0x1, R7 ;  /* 0x0000000100058824 */ /* 0x000fe200078e0207 */
[----:B------:R-:W-:-:S03]  /*1c60*/  @!P0 IADD3 R7, R7, 0x80, RZ ;  /* 0x0000008007078810 */ /* 0x000fc60007ffe0ff */
[----:B0-----:R-:W-:-:S05]  /*1c70*/  @!P0 IMAD.WIDE.U32 R2, R5, 0x4, R2 ;  /* 0x0000000405028825 */ /* 0x001fca00078e0002 */
[----:B------:R2:W-:Y:S02]  /*1c80*/  @!P0 STG.E desc[UR4][R2.64], R8 ;  /* 0x0000000802008986 */ /* 0x0005e4000c101904 */
.L_x_23132:
[----:B------:R-:W-:Y:S05]  /*1c90*/  BSYNC B0 ;  /* 0x0000000000007941 */ /* 0x000fea0003800000 */
.L_x_23126:
[----:B------:R-:W-:Y:S05]  /*1ca0*/  WARPSYNC.ALL ;  /* 0x0000000000007948 */ /* 0x000fea0003800000 */
[----:B------:R-:W-:-:S13]  /*1cb0*/  ISETP.GE.AND P0, PT, R7, R4, PT ;  /* 0x000000040700720c */ /* 0x000fda0003f06270 */
[----:B------:R-:W-:Y:S05]  /*1cc0*/  @P0 EXIT ;  /* 0x000000000000094d */ /* 0x000fea0003800000 */
[----:B012---:R-:W0:Y:S01]  /*1cd0*/  LDC.64 R2, c[0x0][0x220] ;  /* 0x00008800ff027b82 */ /* 0x007e220000000a00 */
[----:B------:R-:W-:-:S04]  /*1ce0*/  IMAD.IADD R7, R0, 0x1, R7 ;  /* 0x0000000100077824 */ /* 0x000fc800078e0207 */
[----:B0-----:R-:W-:-:S05]  /*1cf0*/  IMAD.WIDE.U32 R2, R7, 0x4, R2 ;  /* 0x0000000407027825 */ /* 0x001fca00078e0002 */
[----:B------:R-:W-:Y:S01]  /*1d00*/  STG.E desc[UR4][R2.64], R6 ;  /* 0x0000000602007986 */ /* 0x000fe2000c101904 */
[----:B------:R-:W-:Y:S05]  /*1d10*/  EXIT ;  /* 0x000000000000794d */ /* 0x000fea0003800000 */
.L_x_23133:
        /* <DEDUP_REMOVED lines=14> */
.L_x_57434:


//--------------------- .text._ZN2at6native29vectorized_elementwise_kernelILi4ENS0_13BUnaryFunctorIiiiZZZNS0_16fmod_kernel_cudaERNS_18TensorIteratorBaseEENKUlvE_clEvENKUlvE1_clEvEUliiE_EESt5arrayIPcLm2EEEEviT0_T1_ --------------------------
	.section	.text._ZN2at6native29vectorized_elementwise_kernelILi4ENS0_13BUnaryFunctorIiiiZZZNS0_16fmod_kernel_cudaERNS_18TensorIteratorBaseEENKUlvE_clEvENKUlvE1_clEvEUliiE_EESt5arrayIPcLm2EEEEviT0_T1_,"ax",@progbits
	.align	128
        .global         _ZN2at6native29vectorized_elementwise_kernelILi4ENS0_13BUnaryFunctorIiiiZZZNS0_16fmod_kernel_cudaERNS_18TensorIteratorBaseEENKUlvE_clEvENKUlvE1_clEvEUliiE_EESt5arrayIPcLm2EEEEviT0_T1_
        .type           _ZN2at6native29vectorized_elementwise_kernelILi4ENS0_13BUnaryFunctorIiiiZZZNS0_16fmod_kernel_cudaERNS_18TensorIteratorBaseEENKUlvE_clEvENKUlvE1_clEvEUliiE_EESt5arrayIPcLm2EEEEviT0_T1_,@function
        .size           _ZN2at6native29vectorized_elementwise_kernelILi4ENS0_13BUnaryFunctorIiiiZZZNS0_16fmod_kernel_cudaERNS_18TensorIteratorBaseEENKUlvE_clEvENKUlvE1_clEvEUliiE_EESt5arrayIPcLm2EEEEviT0_T1_,(.L_x_57435 - _ZN2at6native29vectorized_elementwise_kernelILi4ENS0_13BUnaryFunctorIiiiZZZNS0_16fmod_kernel_cudaERNS_18TensorIteratorBaseEENKUlvE_clEvENKUlvE1_clEvEUliiE_EESt5arrayIPcLm2EEEEviT0_T1_)
        .other          _ZN2at6native29vectorized_elementwise_kernelILi4ENS0_13BUnaryFunctorIiiiZZZNS0_16fmod_kernel_cudaERNS_18TensorIteratorBaseEENKUlvE_clEvENKUlvE1_clEvEUliiE_EESt5arrayIPcLm2EEEEviT0_T1_,@"STO_CUDA_ENTRY STV_DEFAULT"
_ZN2at6native29vectorized_elementwise_kernelILi4ENS0_13BUnaryFunctorIiiiZZZNS0_16fmod_kernel_cudaERNS_18TensorIteratorBaseEENKUlvE_clEvENKUlvE1_clEvEUliiE_EESt5arrayIPcLm2EEEEviT0_T1_:
.text._ZN2at6native29vectorized_elementwise_kernelILi4ENS0_13BUnaryFunctorIiiiZZZNS0_16fmod_kernel_cudaERNS_18TensorIteratorBaseEENKUlvE_clEvENKUlvE1_clEvEUliiE_EESt5arrayIPcLm2EEEEviT0_T1_:
        /* <DEDUP_REMOVED lines=14> */
[----:B------:R0:W4:Y:S01]  /*00e0*/  LDG.E.128 R4, desc[UR4][R2.64+0x800] ;  /* 0x0008000402047981 */ /* 0x000122000c1e1d00 */
        /* <DEDUP_REMOVED lines=11> */
[----:B------:R-:W-:Y:S01]  /*01a0*/  IABS R16, R14 ;  /* 0x0000000e00107213 */ /* 0x000fe20000000000 */
[C---:B0-----:R-:W-:Y:S01]  /*01b0*/  IMAD.HI.U32 R2, R19.reuse, R20, RZ ;  /* 0x0000001413027227 */ /* 0x041fe200078e00ff */
[----:B----4-:R-:W-:Y:S02]  /*01c0*/  IABS R22, R6 ;  /* 0x0000000600167213 */ /* 0x010fe40000000000 */
[----:B------:R-:W-:Y:S01]  /*01d0*/  IABS R10, R12 ;  /* 0x0000000c000a7213 */ /* 0x000fe20000000000 */
        /* <DEDUP_REMOVED lines=60> */
[----:B------:R-:W-:Y:S01]  /*05a0*/  ISETP.GE.AND P5, PT, R12, RZ, PT ;  /* 0x000000ff0c00720c */ /* 0x000fe20003fa6270 */
[--C-:B------:R-:W-:Y:S01]  /*05b0*/  @!P2 IMAD.IADD R22, R22, 0x1, -R11.reuse ;  /* 0x000000011616a824 */ /* 0x100fe200078e0a0b */
[----:B------:R-:W-:Y:S01]  /*05c0*/  @!P3 IADD3 R18, R18, -R11, RZ ;  /* 0x8000000b1212b210 */ /* 0x000fe20007ffe0ff */
        /* <DEDUP_REMOVED lines=8> */
[----:B------:R-:W-:Y:S01]  /*0650*/  @!P0 IADD3 R26, R26, -R11, RZ ;  /* 0x8000000b1a1a8210 */ /* 0x000fe20007ffe0ff */
[----:B------:R-:W-:Y:S01]  /*0660*/  @!P5 IMAD.MOV R10, RZ, RZ, -R10 ;  /* 0x000000ffff0ad224 */ /* 0x000fe200078e0a0a */
[----:B------:R-:W-:Y:S02]  /*0670*/  ISETP.NE.AND P0, PT, R9, RZ, PT ;  /* 0x000000ff0900720c */ /* 0x000fe40003f05270 */
        /* <DEDUP_REMOVED lines=8> */
[C---:B------:R-:W-:Y:S02]  /*0700*/  SEL R6, R13.reuse, R16, !P0 ;  /* 0x000000100d067207 */ /* 0x040fe40004000000 */
[----:B------:R-:W-:-:S02]  /*0710*/  SEL R11, R13, R18, !P0 ;  /* 0x000000120d0b7207 */ /* 0x000fc40004000000 */
[C---:B------:R-:W-:Y:S01]  /*0720*/  SEL R10, R13.reuse, R22, !P0 ;  /* 0x000000160d0a7207 */ /* 0x040fe20004000000 */
[----:B------:R-:W-:Y:S01]  /*0730*/  STG.E.128 desc[UR4][R2.64], R4 ;  /* 0x0000000402007986 */ /* 0x000fe2000c101d04 */
[C---:B------:R-:W-:Y:S02]  /*0740*/  SEL R9, R13.reuse, R24, !P0 ;  /* 0x000000180d097207 */ /* 0x040fe40004000000 */
[----:B------:R-:W-:-:S05]  /*0750*/  SEL R8, R13, R26, !P0 ;  /* 0x0000001a0d087207 */ /* 0x000fca0004000000 */
[----:B------:R-:W-:Y:S01]  /*0760*/  STG.E.128 desc[UR4][R2.64+0x800], R8 ;  /* 0x0008000802007986 */ /* 0x000fe2000c101d04 */
[----:B------:R-:W-:Y:S05]  /*0770*/  EXIT ;  /* 0x000000000000794d */ /* 0x000fea0003800000 */
.L_x_23134:
        /* <DEDUP_REMOVED lines=83> */
.L_x_23136:
[----:B------:R-:W-:Y:S05]  /*0cb0*/  BSYNC B0 ;  /* 0x0000000000007941 */ /* 0x000fea0003800000 */
.L_x_23135:
        /* <DEDUP_REMOVED lines=24> */
.L_x_23138:
[----:B------:R-:W-:Y:S05]  /*0e40*/  BSYNC B0 ;  /* 0x0000000000007941 */ /* 0x000fea0003800000 */
.L_x_23137:
        /* <DEDUP_REMOVED lines=29> */
.L_x_23140:
[----:B------:R-:W-:Y:S05]  /*1020*/  BSYNC B0 ;  /* 0x0000000000007941 */ /* 0x000fea0003800000 */
.L_x_23139:
        /* <DEDUP_REMOVED lines=35> */
.L_x_23142:
[----:B------:R-:W-:Y:S05]  /*1260*/  BSYNC B0 ;  /* 0x0000000000007941 */ /* 0x000fea0003800000 */
.L_x_23141:
        /* <DEDUP_REMOVED lines=29> */
.L_x_23144:
[----:B------:R-:W-:Y:S05]  /*1440*/  BSYNC B0 ;  /* 0x0000000000007941 */ /* 0x000fea0003800000 */
.L_x_23143:
        /* <DEDUP_REMOVED lines=26> */
.L_x_23146:
[----:B------:R-:W-:Y:S05]  /*15f0*/  BSYNC B0 ;  /* 0x0000000000007941 */ /* 0x000fea0003800000 */
.L_x_23145:
        /* <DEDUP_REMOVED lines=26> */
.L_x_23148:
[----:B------:R-:W-:Y:S05]  /*17a0*/  BSYNC B0 ;  /* 0x0000000000007941 */ /* 0x000fea0003800000 */
.L_x_23147:
        /* <DEDUP_REMOVED lines=26> */
.L_x_23150:
[----:B------:R-:W-:Y:S05]  /*1950*/  BSYNC B0 ;  /* 0x0000000000007941 */ /* 0x000fea0003800000 */
.L_x_23149:
        /* <DEDUP_REMOVED lines=18> */
.L_x_23153:
[----:B------:R-:W-:-:S13]  /*1a80*/  ISETP.GE.AND P0, PT, R7, R4, PT ;  /* 0x000000040700720c */ /* 0x000fda0003f06270 */
[----:B------:R-:W-:Y:S05]  /*1a90*/  @P0 BRA `(.L_x_23155) ;  /* 0x0000000000300947 */ /* 0x000fea0003800000 */
[----:B0-----:R-:W0:Y:S01]  /*1aa0*/  LDC.64 R2, c[0x0][0x220] ;  /* 0x00008800ff027b82 */ /* 0x001e220000000a00 */
[----:B------:R-:W-:Y:S01]  /*1ab0*/  IMAD.IADD R9, R0, 0x1, R7 ;  /* 0x0000000100097824 */ /* 0x000fe200078e0207 */
[----:B------:R-:W-:-:S03]  /*1ac0*/  IADD3 R7, R7, 0x80, RZ ;  /* 0x0000008007077810 */ /* 0x000fc60007ffe0ff */
[----:B0-----:R-:W-:-:S05]  /*1ad0*/  IMAD.WIDE.U32 R2, R9, 0x4, R2 ;  /* 0x0000000409027825 */ /* 0x001fca00078e0002 */
[----:B------:R1:W-:Y:S02]  /*1ae0*/  STG.E desc[UR4][R2.64], R12 ;  /* 0x0000000c02007986 */ /* 0x0003e4000c101904 */
.L_x_23154:
[----:B------:R-:W-:-:S13]  /*1af0*/  ISETP.GE.AND P0, PT, R7, R4, PT ;  /* 0x000000040700720c */ /* 0x000fda0003f06270 */
[----:B------:R-:W-:Y:S05]  /*1b00*/  @P0 BRA `(.L_x_23156) ;  /* 0x0000000000340947 */ /* 0x000fea0003800000 */
[----:B01----:R-:W0:Y:S01]  /*1b10*/  LDC.64 R2, c[0x0][0x220] ;  /* 0x00008800ff027b82 */ /* 0x003e220000000a00 */
[----:B------:R-:W-:Y:S02]  /*1b20*/  IMAD.IADD R9, R0, 0x1, R7 ;  /* 0x0000000100097824 */ /* 0x000fe400078e0207 */
[----:B------:R-:W-:Y:S02]  /*1b30*/  VIADD R7, R7, 0x80 ;  /* 0x0000008007077836 */ /* 0x000fe40000000000 */
[----:B0-----:R-:W-:-:S05]  /*1b40*/  IMAD.WIDE.U32 R2, R9, 0x4, R2 ;  /* 0x0000000409027825 */ /* 0x001fca00078e0002 */
[----:B------:R1:W-:Y:S02]  /*1b50*/  STG.E desc[UR4][R2.64], R5 ;  /* 0x0000000502007986 */ /* 0x0003e4000c101904 */
.L_x_23155:
        /* <DEDUP_REMOVED lines=8> */
.L_x_23156:
[----:B------:R-:W-:Y:S05]  /*1be0*/  BSYNC B1 ;  /* 0x0000000000017941 */ /* 0x000fea0003800000 */
.L_x_23152:
[----:B------:R-:W-:-:S13]  /*1bf0*/  ISETP.GE.AND P0, PT, R7, R4, PT ;  /* 0x000000040700720c */ /* 0x000fda0003f06270 */
[----:B012---:R-:W0:Y:S01]  /*1c00*/  @!P0 LDC.64 R2, c[0x0][0x220] ;  /* 0x00008800ff028b82 */ /* 0x007e220000000a00 */
[----:B------:R-:W-:Y:S01]  /*1c10*/  @!P0 IMAD.IADD R5, R0, 0x1, R7 ;  /* 0x0000000100058824 */ /* 0x000fe200078e0207 */
[----:B------:R-:W-:-:S03]  /*1c20*/  @!P0 IADD3 R7, R7, 0x80, RZ ;  /* 0x0000008007078810 */ /* 0x000fc60007ffe0ff */
[----:B0-----:R-:W-:-:S05]  /*1c30*/  @!P0 IMAD.WIDE.U32 R2, R5, 0x4, R2 ;  /* 0x0000000405028825 */ /* 0x001fca00078e0002 */
[----:B------:R2:W-:Y:S02]  /*1c40*/  @!P0 STG.E desc[UR4][R2.64], R8 ;  /* 0x0000000802008986 */ /* 0x0005e4000c101904 */
.L_x_23157:
[----:B------:R-:W-:Y:S05]  /*1c50*/  BSYNC B0 ;  /* 0x0000000000007941 */ /* 0x000fea0003800000 */
.L_x_23151:
        /* <DEDUP_REMOVED lines=8> */
.L_x_23158:
        /* <DEDUP_REMOVED lines=10> */
.L_x_57435:


//--------------------- .text._ZN2at6native29vectorized_elementwise_kernelILi8ENS0_13BUnaryFunctorIiiiZZZNS0_16fmod_kernel_cudaERNS_18TensorIteratorBaseEENKUlvE_clEvENKUlvE1_clEvEUliiE_EESt5arrayIPcLm2EEEEviT0_T1_ --------------------------
	.section	.text._ZN2at6native29vectorized_elementwise_kernelILi8ENS0_13BUnaryFunctorIiiiZZZNS0_16fmod_kernel_cudaERNS_18TensorIteratorBaseEENKUlvE_clEvENKUlvE1_clEvEUliiE_EESt5arrayIPcLm2EEEEviT0_T1_,"ax",@progbits
	.align	128
        .global         _ZN2at6native29vectorized_elementwise_kernelILi8ENS0_13BUnaryFunctorIiiiZZZNS0_16fmod_kernel_cudaERNS_18TensorIteratorBaseEENKUlvE_clEvENKUlvE1_clEvEUliiE_EESt5arrayIPcLm2EEEEviT0_T1_
        .type           _ZN2at6native29vectorized_elementwise_kernelILi8ENS0_13BUnaryFunctorIiiiZZZNS0_16fmod_kernel_cudaERNS_18TensorIteratorBaseEENKUlvE_clEvENKUlvE1_clEvEUliiE_EESt5arrayIPcLm2EEEEviT0_T1_,@function
        .size           _ZN2at6native29vectorized_elementwise_kernelILi8ENS0_13BUnaryFunctorIiiiZZZNS0_16fmod_kernel_cudaERNS_18TensorIteratorBaseEENKUlvE_clEvENKUlvE1_clEvEUliiE_EESt5arrayIPcLm2EEEEviT0_T1_,(.L_x_57436 - _ZN2at6native29vectorized_elementwise_kernelILi8ENS0_13BUnaryFunctorIiiiZZZNS0_16fmod_kernel_cudaERNS_18TensorIteratorBaseEENKUlvE_clEvENKUlvE1_clEvEUliiE_EESt5arrayIPcLm2EEEEviT0_T1_)
        .other          _ZN2at6native29vectorized_elementwise_kernelILi8ENS0_13BUnaryFunctorIiiiZZZNS0_16fmod_kernel_cudaERNS_18TensorIteratorBaseEENKUlvE_clEvENKUlvE1_clEvEUliiE_EESt5arrayIPcLm2EEEEviT0_T1_,@"STO_CUDA_ENTRY STV_DEFAULT"
_ZN2at6native29vectorized_elementwise_kernelILi8ENS0_13BUnaryFunctorIiiiZZZNS0_16fmod_kernel_cudaERNS_18TensorIteratorBaseEENKUlvE_clEvENKUlvE1_clEvEUliiE_EESt5arrayIPcLm2EEEEviT0_T1_:
.text._ZN2at6native29vectorized_elementwise_kernelILi8ENS0_13BUnaryFunctorIiiiZZZNS0_16fmod_kernel_cudaERNS_18TensorIteratorBaseEENKUlvE_clEvENKUlvE1_clEvEUliiE_EESt5arrayIPcLm2EEEEviT0_T1_:
        /* <DEDUP_REMOVED lines=120> */
.L_x_23159:
        /* <DEDUP_REMOVED lines=83> */
.L_x_23161:
[----:B------:R-:W-:Y:S05]  /*0cb0*/  BSYNC B0 ;  /* 0x0000000000007941 */ /* 0x000fea0003800000 */
.L_x_23160:
        /* <DEDUP_REMOVED lines=24> */
.L_x_23163:
[----:B------:R-:W-:Y:S05]  /*0e40*/  BSYNC B0 ;  /* 0x0000000000007941 */ /* 0x000fea0003800000 */
.L_x_23162:
        /* <DEDUP_REMOVED lines=29> */
.L_x_23165:
[----:B------:R-:W-:Y:S05]  /*1020*/  BSYNC B0 ;  /* 0x0000000000007941 */ /* 0x000fea0003800000 */
.L_x_23164:
        /* <DEDUP_REMOVED lines=35> */
.L_x_23167:
[----:B------:R-:W-:Y:S05]  /*1260*/  BSYNC B0 ;  /* 0x0000000000007941 */ /* 0x000fea0003800000 */
.L_x_23166:
        /* <DEDUP_REMOVED lines=29> */
.L_x_23169:
[----:B------:R-:W-:Y:S05]  /*1440*/  BSYNC B0 ;  /* 0x0000000000007941 */ /* 0x000fea0003800000 */
.L_x_23168:
        /* <DEDUP_REMOVED lines=26> */
.L_x_23171:
[----:B------:R-:W-:Y:S05]  /*15f0*/  BSYNC B0 ;  /* 0x0000000000007941 */ /* 0x000fea0003800000 */
.L_x_23170:
        /* <DEDUP_REMOVED lines=26> */
.L_x_23173:
[----:B------:R-:W-:Y:S05]  /*17a0*/  BSYNC B0 ;  /* 0x0000000000007941 */ /* 0x000fea0003800000 */
.L_x_23172:
        /* <DEDUP_REMOVED lines=26> */
.L_x_23175:
[----:B------:R-:W-:Y:S05]  /*1950*/  BSYNC B0 ;  /* 0x0000000000007941 */ /* 0x000fea0003800000 */
.L_x_23174:
        /* <DEDUP_REMOVED lines=18> */
.L_x_23178:
[----:B------:R-:W-:-:S13]  /*1a80*/  ISETP.GE.AND P0, PT, R7, R4, PT ;  /* 0x000000040700720c */ /* 0x000fda0003f06270 */
[----:B------:R-:W-:Y:S05]  /*1a90*/  @P0 BRA `(.L_x_23180) ;  /* 0x0000000000300947 */ /* 0x000fea0003800000 */
[----:B0-----:R-:W0:Y:S01]  /*1aa0*/  LDC.64 R2, c[0x0][0x220] ;  /* 0x00008800ff027b82 */ /* 0x001e220000000a00 */
[----:B------:R-:W-:Y:S01]  /*1ab0*/  IMAD.IADD R9, R0, 0x1, R7 ;  /* 0x0000000100097824 */ /* 0x000fe200078e0207 */
[----:B------:R-:W-:-:S03]  /*1ac0*/  IADD3 R7, R7, 0x80, RZ ;  /* 0x0000008007077810 */ /* 0x000fc60007ffe0ff */
[----:B0-----:R-:W-:-:S05]  /*1ad0*/  IMAD.WIDE.U32 R2, R9, 0x4, R2 ;  /* 0x0000000409027825 */ /* 0x001fca00078e0002 */
[----:B------:R1:W-:Y:S02]  /*1ae0*/  STG.E desc[UR4][R2.64], R12 ;  /* 0x0000000c02007986 */ /* 0x0003e4000c101904 */
.L_x_23179:
[----:B------:R-:W-:-:S13]  /*1af0*/  ISETP.GE.AND P0, PT, R7, R4, PT ;  /* 0x000000040700720c */ /* 0x000fda0003f06270 */
[----:B------:R-:W-:Y:S05]  /*1b00*/  @P0 BRA `(.L_x_23181) ;  /* 0x0000000000340947 */ /* 0x000fea0003800000 */
[----:B01----:R-:W0:Y:S01]  /*1b10*/  LDC.64 R2, c[0x0][0x220] ;  /* 0x00008800ff027b82 */ /* 0x003e220000000a00 */
[----:B------:R-:W-:Y:S02]  /*1b20*/  IMAD.IADD R9, R0, 0x1, R7 ;  /* 0x0000000100097824 */ /* 0x000fe400078e0207 */
[----:B------:R-:W-:Y:S02]  /*1b30*/  VIADD R7, R7, 0x80 ;  /* 0x0000008007077836 */ /* 0x000fe40000000000 */
[----:B0-----:R-:W-:-:S05]  /*1b40*/  IMAD.WIDE.U32 R2, R9, 0x4, R2 ;  /* 0x0000000409027825 */ /* 0x001fca00078e0002 */
[----:B------:R1:W-:Y:S02]  /*1b50*/  STG.E desc[UR4][R2.64], R5 ;  /* 0x0000000502007986 */ /* 0x0003e4000c101904 */
.L_x_23180:
        /* <DEDUP_REMOVED lines=8> */
.L_x_23181:
[----:B------:R-:W-:Y:S05]  /*1be0*/  BSYNC B1 ;  /* 0x0000000000017941 */ /* 0x000fea0003800000 */
.L_x_23177:
[----:B------:R-:W-:-:S13]  /*1bf0*/  ISETP.GE.AND P0, PT, R7, R4, PT ;  /* 0x000000040700720c */ /* 0x000fda0003f06270 */
[----:B012---:R-:W0:Y:S01]  /*1c00*/  @!P0 LDC.64 R2, c[0x0][0x220] ;  /* 0x00008800ff028b82 */ /* 0x007e220000000a00 */
[----:B------:R-:W-:Y:S01]  /*1c10*/  @!P0 IMAD.IADD R5, R0, 0x1, R7 ;  /* 0x0000000100058824 */ /* 0x000fe200078e0207 */
[----:B------:R-:W-:-:S03]  /*1c20*/  @!P0 IADD3 R7, R7, 0x80, RZ ;  /* 0x0000008007078810 */ /* 0x000fc60007ffe0ff */
[----:B0-----:R-:W-:-:S05]  /*1c30*/  @!P0 IMAD.WIDE.U32 R2, R5, 0x4, R2 ;  /* 0x0000000405028825 */ /* 0x001fca00078e0002 */
[----:B------:R2:W-:Y:S02]  /*1c40*/  @!P0 STG.E desc[UR4][R2.64], R8 ;  /* 0x0000000802008986 */ /* 0x0005e4000c101904 */
.L_x_23182:
[----:B------:R-:W-:Y:S05]  /*1c50*/  BSYNC B0 ;  /* 0x0000000000007941 */ /* 0x000fea0003800000 */
.L_x_23176:
        /* <DEDUP_REMOVED lines=8> */
.L_x_23183:
        /* <DEDUP_REMOVED lines=10> */
.L_x_57436:


//--------------------- .text._ZN2at6native18elementwise_kernelILi128ELi4EZNS0_15gpu_kernel_implINS0_13AUnaryFunctorIiiiZZZNS0_16fmod_kernel_cudaERNS_18TensorIteratorBaseEENKUlvE_clEvENKUlvE1_clEvEUliiE_EEEEvS5_RKT_EUliE_EEviT1_ --------------------------
	.section	.text._ZN2at6native18elementwise_kernelILi128ELi4EZNS0_15gpu_kernel_implINS0_13AUnaryFunctorIiiiZZZNS0_16fmod_kernel_cudaERNS_18TensorIteratorBaseEENKUlvE_clEvENKUlvE1_clEvEUliiE_EEEEvS5_RKT_EUliE_EEviT1_,"ax",@progbits
	.align	128
        .global         _ZN2at6native18elementwise_kernelILi128ELi4EZNS0_15gpu_kernel_implINS0_13AUnaryFunctorIiiiZZZNS0_16fmod_kernel_cudaERNS_18TensorIteratorBaseEENKUlvE_clEvENKUlvE1_clEvEUliiE_EEEEvS5_RKT_EUliE_EEviT1_
        .type           _ZN2at6native18elementwise_kernelILi128ELi4EZNS0_15gpu_kernel_implINS0_13AUnaryFunctorIiiiZZZNS0_16fmod_kernel_cudaERNS_18TensorIteratorBaseEENKUlvE_clEvENKUlvE1_clEvEUliiE_EEEEvS5_RKT_EUliE_EEviT1_,@function
        .size           _ZN2at6native18elementwise_kernelILi128ELi4EZNS0_15gpu_kernel_implINS0_13AUnaryFunctorIiiiZZZNS0_16fmod_kernel_cudaERNS_18TensorIteratorBaseEENKUlvE_clEvENKUlvE1_clEvEUliiE_EEEEvS5_RKT_EUliE_EEviT1_,(.L_x_57437 - _ZN2at6native18elementwise_kernelILi128ELi4EZNS0_15gpu_kernel_implINS0_13AUnaryFunctorIiiiZZZNS0_16fmod_kernel_cudaERNS_18TensorIteratorBaseEENKUlvE_clEvENKUlvE1_clEvEUliiE_EEEEvS5_RKT_EUliE_EEviT1_)
        .other          _ZN2at6native18elementwise_kernelILi128ELi4EZNS0_15gpu_kernel_implINS0_13AUnaryFunctorIiiiZZZNS0_16fmod_kernel_cudaERNS_18TensorIteratorBaseEENKUlvE_clEvENKUlvE1_clEvEUliiE_EEEEvS5_RKT_EUliE_EEviT1_,@"STO_CUDA_ENTRY STV_DEFAULT"
_ZN2at6native18elementwise_kernelILi128ELi4EZNS0_15gpu_kernel_implINS0_13AUnaryFunctorIiiiZZZNS0_16fmod_kernel_cudaERNS_18TensorIteratorBaseEENKUlvE_clEvENKUlvE1_clEvEUliiE_EEEEvS5_RKT_EUliE_EEviT1_:
.text._ZN2at6native18elementwise_kernelILi128ELi4EZNS0_15gpu_kernel_implINS0_13AUnaryFunctorIiiiZZZNS0_16fmod_kernel_cudaERNS_18TensorIteratorBaseEENKUlvE_clEvENKUlvE1_clEvEUliiE_EEEEvS5_RKT_EUliE_EEviT1_:
        /* <DEDUP_REMOVED lines=314> */
.L_x_23186:
        /* <DEDUP_REMOVED lines=20> */
.L_x_23190:
[----:B------:R0:W5:Y:S01]  /*14e0*/  LDG.E.U8 R19, desc[UR36][R2.64] ;  /* 0x0000002402137981 */ /* 0x000162000c1e1100 */
[----:B------:R-:W-:Y:S05]  /*14f0*/  BRA `(.L_x_23192) ;  /* 0x0000000c00347947 */ /* 0x000fea0003800000 */
.L_x_23189:
        /* <DEDUP_REMOVED lines=8> */
.L_x_23194:
[----:B------:R0:W5:Y:S01]  /*1580*/  LDG.E R19, desc[UR36][R2.64] ;  /* 0x0000002402137981 */ /* 0x000162000c1e1900 */
[----:B------:R-:W-:Y:S05]  /*1590*/  BRA `(.L_x_23192) ;  /* 0x0000000c000c7947 */ /* 0x000fea0003800000 */
.L_x_23193:
[----:B------:R0:W5:Y:S01]  /*15a0*/  LDG.E.S16 R19, desc[UR36][R2.64] ;  /* 0x0000002402137981 */ /* 0x000162000c1e1700 */
[----:B------:R-:W-:Y:S05]  /*15b0*/  BRA `(.L_x_23192) ;  /* 0x0000000c00047947 */ /* 0x000fea0003800000 */
.L_x_23188:
        /* <DEDUP_REMOVED lines=9> */
.L_x_23196:
[----:B------:R-:W2:Y:S02]  /*1650*/  LDG.E.U16 R2, desc[UR36][R2.64] ;  /* 0x0000002402027981 */ /* 0x000ea4000c1e1500 */
[----:B--2---:R-:W-:-:S06]  /*1660*/  HADD2.F32 R19, -RZ, R2.H0_H0 ;  /* 0x20000002ff137230 */ /* 0x004fcc0000004100 */
[----:B------:R-:W0:Y:S01]  /*1670*/  F2I.FTZ.TRUNC.NTZ R19, R19 ;  /* 0x0000001300137305 */ /* 0x000e22000021f100 */
[----:B------:R-:W-:Y:S05]  /*1680*/  BRA `(.L_x_23192) ;  /* 0x0000000800d07947 */ /* 0x000fea0003800000 */
.L_x_23195:
        /* <DEDUP_REMOVED lines=9> */
.L_x_23198:
[----:B------:R-:W2:Y:S02]  /*1720*/  LDG.E.U16 R2, desc[UR36][R2.64] ;  /* 0x0000002402027981 */ /* 0x000ea4000c1e1500 */
[----:B--2---:R-:W-:-:S06]  /*1730*/  HADD2.F32 R19, -RZ, R2.H0_H0 ;  /* 0x20000002ff137230 */ /* 0x004fcc0000004100 */
[----:B------:R-:W0:Y:S01]  /*1740*/  F2I.FTZ.TRUNC.NTZ R19, R19 ;  /* 0x0000001300137305 */ /* 0x000e22000021f100 */
[----:B------:R-:W-:Y:S05]  /*1750*/  BRA `(.L_x_23192) ;  /* 0x00000008009c7947 */ /* 0x000fea0003800000 */
.L_x_23197:
[----:B------:R-:W2:Y:S02]  /*1760*/  LDG.E.64 R2, desc[UR36][R2.64] ;  /* 0x0000002402027981 */ /* 0x000ea4000c1e1b00 */
[----:B--2---:R0:W1:Y:S01]  /*1770*/  F2I.F64.TRUNC R19, R2 ;  /* 0x0000000200137311 */ /* 0x004062000030d100 */
[----:B------:R-:W-:Y:S05]  /*1780*/  BRA `(.L_x_23192) ;  /* 0x0000000800907947 */ /* 0x000fea0003800000 */
.L_x_23187:
        /* <DEDUP_REMOVED lines=12> */
.L_x_23201:
[----:B------:R-:W2:Y:S02]  /*1850*/  LDG.E.64 R2, desc[UR36][R2.64] ;  /* 0x0000002402027981 */ /* 0x000ea4000c1e1b00 */
[----:B--2---:R0:W1:Y:S01]  /*1860*/  F2I.F64.TRUNC R19, R2 ;  /* 0x0000000200137311 */ /* 0x004062000030d100 */
[----:B------:R-:W-:Y:S05]  /*1870*/  BRA `(.L_x_23192) ;  /* 0x0000000800547947 */ /* 0x000fea0003800000 */
.L_x_23200:
        /* <DEDUP_REMOVED lines=27> */
.L_x_23203:
        /* <DEDUP_REMOVED lines=14> */
.L_x_23202:
[----:B------:R-:W2:Y:S02]  /*1b10*/  LDG.E.U16 R19, desc[UR36][R2.64] ;  /* 0x0000002402137981 */ /* 0x000ea4000c1e1500 */
[----:B--2---:R-:W-:-:S06]  /*1b20*/  IMAD.U32 R19, R19, 0x10000, RZ ;  /* 0x0001000013137824 */ /* 0x004fcc00078e00ff */
[----:B------:R-:W0:Y:S01]  /*1b30*/  F2I.FTZ.TRUNC.NTZ R19, R19 ;  /* 0x0000001300137305 */ /* 0x000e22000021f100 */
[----:B------:R-:W-:Y:S05]  /*1b40*/  BRA `(.L_x_23192) ;  /* 0x0000000400a07947 */ /* 0x000fea0003800000 */
.L_x_23199:
        /* <DEDUP_REMOVED lines=10> */
.L_x_23206:
        /* <DEDUP_REMOVED lines=21> */
.L_x_23210:
[----:B------:R-:W-:Y:S05]  /*1d40*/  BSYNC B1 ;  /* 0x0000000000017941 */ /* 0x000fea0003800000 */
.L_x_23209:
[----:B------:R-:W-:Y:S01]  /*1d50*/  IMAD.SHL.U32 R2, R2, 0x100000, RZ ;  /* 0x0010000002027824 */ /* 0x000fe200078e00ff */
[----:B------:R-:W-:-:S04]  /*1d60*/  LEA R0, R0, 0x3b800000, 0x17 ;  /* 0x3b80000000007811 */ /* 0x000fc800078eb8ff */
[----:B------:R-:W-:-:S07]  /*1d70*/  LOP3.LUT R19, R0, R2, R19, 0xfe, !PT ;  /* 0x0000000200137212 */ /* 0x000fce00078efe13 */
.L_x_23208:
[----:B------:R-:W-:Y:S05]  /*1d80*/  BSYNC B0 ;  /* 0x0000000000007941 */ /* 0x000fea0003800000 */
.L_x_23207:
[----:B------:R-:W1:Y:S01]  /*1d90*/  F2I.FTZ.TRUNC.NTZ R19, R19 ;  /* 0x0000001300137305 */ /* 0x000e62000021f100 */
[----:B------:R-:W-:Y:S05]  /*1da0*/  BRA `(.L_x_23192) ;  /* 0x0000000400087947 */ /* 0x000fea0003800000 */
.L_x_23205:
        /* <DEDUP_REMOVED lines=21> */
.L_x_23214:
[----:B------:R-:W-:Y:S05]  /*1f00*/  BSYNC B1 ;  /* 0x0000000000017941 */ /* 0x000fea0003800000 */
.L_x_23213:
[----:B------:R-:W-:Y:S01]  /*1f10*/  IMAD.SHL.U32 R2, R2, 0x200000, RZ ;  /* 0x0020000002027824 */ /* 0x000fe200078e00ff */
[----:B------:R-:W-:-:S04]  /*1f20*/  LEA R0, R0, 0x37800000, 0x17 ;  /* 0x3780000000007811 */ /* 0x000fc800078eb8ff */
[----:B------:R-:W-:-:S07]  /*1f30*/  LOP3.LUT R19, R0, R2, R19, 0xfe, !PT ;  /* 0x0000000200137212 */ /* 0x000fce00078efe13 */
.L_x_23212:
[----:B------:R-:W-:Y:S05]  /*1f40*/  BSYNC B0 ;  /* 0x0000000000007941 */ /* 0x000fea0003800000 */
.L_x_23211:
[----:B------:R-:W2:Y:S01]  /*1f50*/  F2I.FTZ.TRUNC.NTZ R19, R19 ;  /* 0x0000001300137305 */ /* 0x000ea2000021f100 */
[----:B------:R-:W-:Y:S05]  /*1f60*/  BRA `(.L_x_23192) ;  /* 0x0000000000987947 */ /* 0x000fea0003800000 */
.L_x_23204:
        /* <DEDUP_REMOVED lines=14> */
.L_x_23218:
[----:B------:R-:W-:Y:S05]  /*2050*/  BSYNC B0 ;  /* 0x0000000000007941 */ /* 0x000fea0003800000 */
.L_x_23217:
[----:B------:R-:W4:Y:S01]  /*2060*/  F2I.FTZ.TRUNC.NTZ R19, R19 ;  /* 0x0000001300137305 */ /* 0x000f22000021f100 */
[----:B------:R-:W-:Y:S05]  /*2070*/  BRA `(.L_x_23192) ;  /* 0x0000000000547947 */ /* 0x000fea0003800000 */
.L_x_23191:
        /* <DEDUP_REMOVED lines=17> */
.L_x_23219:
[----:B------:R-:W-:Y:S05]  /*2190*/  BRA `(.L_x_23192) ;  /* 0x00000000000c7947 */ /* 0x000fea0003800000 */
.L_x_23216:
[----:B------:R0:W5:Y:S01]  /*21a0*/  LDG.E R19, desc[UR36][R2.64] ;  /* 0x0000002402137981 */ /* 0x000162000c1e1900 */
[----:B------:R-:W-:Y:S05]  /*21b0*/  BRA `(.L_x_23192) ;  /* 0x0000000000047947 */ /* 0x000fea0003800000 */
.L_x_23215:
[----:B------:R3:W5:Y:S02]  /*21c0*/  LDG.E R19, desc[UR36][R2.64] ;  /* 0x0000002402137981 */ /* 0x000764000c1e1900 */
.L_x_23192:
[-C--:B012-45:R-:W-:Y:S01]  /*21d0*/  IABS R4, R19.reuse ;  /* 0x0000001300047213 */ /* 0x0b7fe20000000000 */
[----:B------:R-:W0:Y:S01]  /*21e0*/  LDC R6, c[0x0][0x424] ;  /* 0x00010900ff067b82 */ /* 0x000e220000000800 */
[----:B------:R-:W-:Y:S02]  /*21f0*/  IABS R7, R19 ;  /* 0x0000001300077213 */ /* 0x000fe40000000000 */
[----:B------:R-:W1:Y:S03]  /*2200*/  I2F.RP R0, R4 ;  /* 0x0000000400007306 */ /* 0x000e660000209400 */
[----:B------:R-:W-:-:S05]  /*2210*/  IMAD.MOV R7, RZ, RZ, -R7 ;  /* 0x000000ffff077224 */ /* 0x000fca00078e0a07 */
[----:B-1----:R-:W3:Y:S01]  /*2220*/  MUFU.RCP R0, R0 ;  /* 0x0000000000007308 */ /* 0x002ee20000001000 */
[----:B0-----:R-:W-:Y:S01]  /*2230*/  ISETP.GE.AND P1, PT, R6, RZ, PT ;  /* 0x000000ff0600720c */ /* 0x001fe20003f26270 */
[----:B---3--:R-:W-:Y:S01]  /*2240*/  VIADD R2, R0, 0xffffffe ;  /* 0x0ffffffe00027836 */ /* 0x008fe20000000000 */
[----:B------:R-:W-:-:S05]  /*2250*/  IABS R0, R6 ;  /* 0x0000000600007213 */ /* 0x000fca0000000000 */
[----:B------:R0:W1:Y:S02]  /*2260*/  F2I.FTZ.U32.TRUNC.NTZ R3, R2 ;  /* 0x0000000200037305 */ /* 0x000064000021f000 */
[----:B0-----:R-:W-:Y:S02]  /*2270*/  IMAD.MOV.U32 R2, RZ, RZ, RZ ;  /* 0x000000ffff027224 */ /* 0x001fe400078e00ff */
[----:B-1----:R-:W-:-:S04]  /*2280*/  IMAD.MOV R5, RZ, RZ, -R3 ;  /* 0x000000ffff057224 */ /* 0x002fc800078e0a03 */
[----:B------:R-:W-:-:S04]  /*2290*/  IMAD R5, R5, R4, RZ ;  /* 0x0000000405057224 */ /* 0x000fc800078e02ff */
[----:B------:R-:W-:Y:S02]  /*22a0*/  IMAD.HI.U32 R3, R3, R5, R2 ;  /* 0x0000000503037227 */ /* 0x000fe400078e0002 */
[----:B------:R-:W0:Y:S02]  /*22b0*/  LDC.U8 R5, c[0x0][0x428] ;  /* 0x00010a00ff057b82 */ /* 0x000e240000000000 */
[----:B------:R-:W-:Y:S02]  /*22c0*/  IMAD.MOV.U32 R2, RZ, RZ, R7 ;  /* 0x000000ffff027224 */ /* 0x000fe400078e0007 */
[----:B------:R-:W-:-:S04]  /*22d0*/  IMAD.HI.U32 R3, R3, R0, RZ ;  /* 0x0000000003037227 */ /* 0x000fc800078e00ff */
[----:B------:R-:W-:-:S05]  /*22e0*/  IMAD R3, R3, R2, R0 ;  /* 0x0000000203037224 */ /* 0x000fca00078e0200 */
[----:B------:R-:W-:Y:S02]  /*22f0*/  ISETP.GT.U32.AND P0, PT, R4, R3, PT ;  /* 0x000000030400720c */ /* 0x000fe40003f04070 */
[----:B0-----:R-:W-:-:S11]  /*2300*/  PRMT R0, R5, 0x9910, RZ ;  /* 0x0000991005007816 */ /* 0x001fd600000000ff */
        /* <DEDUP_REMOVED lines=19> */
.L_x_23223:
[----:B------:R3:W-:Y:S01]  /*2440*/  STG.E.U8 desc[UR36][R16.64], R2 ;  /* 0x0000000210007986 */ /* 0x0007e2000c101124 */
[----:B------:R-:W-:Y:S05]  /*2450*/  BRA `(.L_x_23225) ;  /* 0x0000000c00507947 */ /* 0x000fea0003800000 */
.L_x_23222:
        /* <DEDUP_REMOVED lines=9> */
.L_x_23227:
[----:B------:R1:W-:Y:S01]  /*24f0*/  STG.E desc[UR36][R16.64], R2 ;  /* 0x0000000210007986 */ /* 0x0003e2000c101924 */
[----:B------:R-:W-:Y:S05]  /*2500*/  BRA `(.L_x_23225) ;  /* 0x0000000c00247947 */ /* 0x000fea0003800000 */
.L_x_23226:
[----:B------:R2:W-:Y:S01]  /*2510*/  STG.E.U16 desc[UR36][R16.64], R2 ;  /* 0x0000000210007986 */ /* 0x0005e2000c101524 */
[----:B------:R-:W-:Y:S05]  /*2520*/  BRA `(.L_x_23225) ;  /* 0x0000000c001c7947 */ /* 0x000fea0003800000 */
.L_x_23221:
        /* <DEDUP_REMOVED lines=9> */
.L_x_23229:
[----:B------:R-:W-:-:S04]  /*25c0*/  I2FP.F32.S32 R0, R2 ;  /* 0x0000000200007245 */ /* 0x000fc80000201400 */
[----:B------:R-:W-:-:S05]  /*25d0*/  F2FP.F16.F32.PACK_AB R0, RZ, R0 ;  /* 0x00000000ff00723e */ /* 0x000fca00000000ff */
[----:B------:R0:W-:Y:S01]  /*25e0*/  STG.E.U16 desc[UR36][R16.64], R0 ;  /* 0x0000000010007986 */ /* 0x0001e2000c101524 */
[----:B------:R-:W-:Y:S05]  /*25f0*/  BRA `(.L_x_23225) ;  /* 0x0000000800e87947 */ /* 0x000fea0003800000 */
.L_x_23228:
        /* <DEDUP_REMOVED lines=10> */
.L_x_23231:
[----:B------:R-:W-:-:S04]  /*26a0*/  I2FP.F32.S32 R2, R2 ;  /* 0x0000000200027245 */ /* 0x000fc80000201400 */
[----:B------:R-:W-:-:S04]  /*26b0*/  F2FP.F16.F32.PACK_AB R3, RZ, R2 ;  /* 0x00000002ff03723e */ /* 0x000fc800000000ff */
[----:B------:R-:W-:-:S05]  /*26c0*/  PRMT R3, R3, 0x5410, RZ ;  /* 0x0000541003037816 */ /* 0x000fca00000000ff */
[----:B------:R0:W-:Y:S01]  /*26d0*/  STG.E desc[UR36][R16.64], R3 ;  /* 0x0000000310007986 */ /* 0x0001e2000c101924 */
[----:B------:R-:W-:Y:S05]  /*26e0*/  BRA `(.L_x_23225) ;  /* 0x0000000800ac7947 */ /* 0x000fea0003800000 */
.L_x_23230:
[----:B------:R-:W0:Y:S02]  /*26f0*/  I2F.F64 R2, R2 ;  /* 0x0000000200027312 */ /* 0x000e240000201c00 */
[----:B0-----:R0:W-:Y:S01]  /*2700*/  STG.E.64 desc[UR36][R16.64], R2 ;  /* 0x0000000210007986 */ /* 0x0011e2000c101b24 */
[----:B------:R-:W-:Y:S05]  /*2710*/  BRA `(.L_x_23225) ;  /* 0x0000000800a07947 */ /* 0x000fea0003800000 */
.L_x_23220:
        /* <DEDUP_REMOVED lines=12> */
.L_x_23234:
[----:B------:R-:W0:Y:S01]  /*27e0*/  I2F.F64 R4, R2 ;  /* 0x0000000200047312 */ /* 0x000e220000201c00 */
[----:B------:R-:W-:-:S05]  /*27f0*/  CS2R R6, SRZ ;  /* 0x0000000000067805 */ /* 0x000fca000001ff00 */
[----:B0-----:R0:W-:Y:S01]  /*2800*/  STG.E.128 desc[UR36][R16.64], R4 ;  /* 0x0000000410007986 */ /* 0x0011e2000c101d24 */
[----:B------:R-:W-:Y:S05]  /*2810*/  BRA `(.L_x_23225) ;  /* 0x0000000800607947 */ /* 0x000fea0003800000 */
.L_x_23233:
        /* <DEDUP_REMOVED lines=21> */
.L_x_23238:
[----:B------:R-:W-:Y:S05]  /*2970*/  BSYNC B0 ;  /* 0x0000000000007941 */ /* 0x000fea0003800000 */
.L_x_23237:
[----:B------:R-:W-:-:S05]  /*2980*/  LOP3.LUT R3, R0, R3, RZ, 0xfc, !PT ;  /* 0x0000000300037212 */ /* 0x000fca00078efcff */
[----:B------:R0:W-:Y:S01]  /*2990*/  STG.E.U8 desc[UR36][R16.64], R3 ;  /* 0x0000000310007986 */ /* 0x0001e2000c101124 */
[----:B------:R-:W-:Y:S05]  /*29a0*/  BRA `(.L_x_23225) ;  /* 0x0000000400fc7947 */ /* 0x000fea0003800000 */
.L_x_23236:
        /* <DEDUP_REMOVED lines=13> */
.L_x_23240:
[----:B------:R-:W-:Y:S01]  /*2a80*/  IMAD.MOV.U32 R0, RZ, RZ, 0x7f ;  /* 0x0000007fff007424 */ /* 0x000fe200078e00ff */
[----:B------:R-:W-:-:S04]  /*2a90*/  ISETP.GT.U32.AND P0, PT, R2, 0x7f800000, PT ;  /* 0x7f8000000200780c */ /* 0x000fc80003f04070 */
[----:B------:R-:W-:-:S09]  /*2aa0*/  SEL R0, R0, 0x7c, P0 ;  /* 0x0000007c00007807 */ /* 0x000fd20000000000 */
.L_x_23241:
[----:B------:R-:W-:Y:S05]  /*2ab0*/  BSYNC B0 ;  /* 0x0000000000007941 */ /* 0x000fea0003800000 */
.L_x_23239:
[----:B------:R-:W-:-:S04]  /*2ac0*/  LOP3.LUT R2, R3, 0x80000000, RZ, 0xc0, !PT ;  /* 0x8000000003027812 */ /* 0x000fc800078ec0ff */
[----:B------:R-:W-:-:S04]  /*2ad0*/  SHF.R.U32.HI R3, RZ, 0x18, R2 ;  /* 0x00000018ff037819 */ /* 0x000fc80000011602 */
[----:B------:R-:W-:-:S05]  /*2ae0*/  LOP3.LUT R3, R0, R3, RZ, 0xfc, !PT ;  /* 0x0000000300037212 */ /* 0x000fca00078efcff */
[----:B------:R0:W-:Y:S01]  /*2af0*/  STG.E.U8 desc[UR36][R16.64], R3 ;  /* 0x0000000310007986 */ /* 0x0001e2000c101124 */
[----:B------:R-:W-:Y:S05]  /*2b00*/  BRA `(.L_x_23225) ;  /* 0x0000000400a47947 */ /* 0x000fea0003800000 */
.L_x_23235:
[----:B------:R-:W-:-:S04]  /*2b10*/  I2FP.F32.S32 R0, R2 ;  /* 0x0000000200007245 */ /* 0x000fc80000201400 */
[----:B------:R-:W-:-:S05]  /*2b20*/  F2FP.BF16.F32.PACK_AB R0, RZ, R0 ;  /* 0x00000000ff00723e */ /* 0x000fca00000010ff */
[----:B------:R0:W-:Y:S01]  /*2b30*/  STG.E.U16 desc[UR36][R16.64], R0 ;  /* 0x0000000010007986 */ /* 0x0001e2000c101524 */
[----:B------:R-:W-:Y:S05]  /*2b40*/  BRA `(.L_x_23225) ;  /* 0x0000000400947947 */ /* 0x000fea0003800000 */
.L_x_23232:
        /* <DEDUP_REMOVED lines=10> */
.L_x_23244:
        /* <DEDUP_REMOVED lines=17> */
.L_x_23247:
[----:B------:R-:W-:-:S04]  /*2d00*/  LOP3.LUT R2, R3, 0x80000000, RZ, 0xc0, !PT ;  /* 0x8000000003027812 */ /* 0x000fc800078ec0ff */
[----:B------:R-:W-:-:S04]  /*2d10*/  SHF.R.U32.HI R3, RZ, 0x18, R2 ;  /* 0x00000018ff037819 */ /* 0x000fc80000011602 */
[----:B------:R-:W-:-:S04]  /*2d20*/  LOP3.LUT R0, R0, R3, RZ, 0xfc, !PT ;  /* 0x0000000300007212 */ /* 0x000fc800078efcff */
[----:B------:R-:W-:-:S07]  /*2d30*/  PRMT R8, R0, 0x7610, R8 ;  /* 0x0000761000087816 */ /* 0x000fce0000000008 */
.L_x_23246:
[----:B------:R-:W-:Y:S05]  /*2d40*/  BSYNC B0 ;  /* 0x0000000000007941 */ /* 0x000fea0003800000 */
.L_x_23245:
[----:B------:R0:W-:Y:S01]  /*2d50*/  STG.E.U8 desc[UR36][R16.64], R8 ;  /* 0x0000000810007986 */ /* 0x0001e2000c101124 */
[----:B------:R-:W-:Y:S05]  /*2d60*/  BRA `(.L_x_23225) ;  /* 0x00000004000c7947 */ /* 0x000fea0003800000 */
.L_x_23243:
        /* <DEDUP_REMOVED lines=17> */
.L_x_23250:
[----:B------:R-:W-:-:S04]  /*2e80*/  LOP3.LUT R2, R3, 0x80000000, RZ, 0xc0, !PT ;  /* 0x8000000003027812 */ /* 0x000fc800078ec0ff */
[----:B------:R-:W-:-:S04]  /*2e90*/  SHF.R.U32.HI R3, RZ, 0x18, R2 ;  /* 0x00000018ff037819 */ /* 0x000fc80000011602 */
[----:B------:R-:W-:-:S04]  /*2ea0*/  LOP3.LUT R0, R0, R3, RZ, 0xfc, !PT ;  /* 0x0000000300007212 */ /* 0x000fc800078efcff */
[----:B------:R-:W-:-:S07]  /*2eb0*/  PRMT R8, R0, 0x7610, R8 ;  /* 0x0000761000087816 */ /* 0x000fce0000000008 */
.L_x_23249:
[----:B------:R-:W-:Y:S05]  /*2ec0*/  BSYNC B0 ;  /* 0x0000000000007941 */ /* 0x000fea0003800000 */
.L_x_23248:
[----:B------:R0:W-:Y:S01]  /*2ed0*/  STG.E.U8 desc[UR36][R16.64], R8 ;  /* 0x0000000810007986 */ /* 0x0001e2000c101124 */
[----:B------:R-:W-:Y:S05]  /*2ee0*/  BRA `(.L_x_23225) ;  /* 0x0000000000ac7947 */ /* 0x000fea0003800000 */
.L_x_23242:
        /* <DEDUP_REMOVED lines=22> */
.L_x_23224:
        /* <DEDUP_REMOVED lines=16> */
.L_x_23253:
[----:B------:R-:W-:Y:S05]  /*3150*/  BRA `(.L_x_23225) ;  /* 0x0000000000107947 */ /* 0x000fea0003800000 */
.L_x_23252:
[----:B------:R-:W-:-:S05]  /*3160*/  SHF.R.S32.HI R3, RZ, 0x1f, R2 ;  /* 0x0000001fff037819 */ /* 0x000fca0000011402 */
[----:B------:R0:W-:Y:S01]  /*3170*/  STG.E.64 desc[UR36][R16.64], R2 ;  /* 0x0000000210007986 */ /* 0x0001e2000c101b24 */
[----:B------:R-:W-:Y:S05]  /*3180*/  BRA `(.L_x_23225) ;  /* 0x0000000000047947 */ /* 0x000fea0003800000 */
.L_x_23251:
[----:B------:R0:W-:Y:S02]  /*3190*/  STG.E desc[UR36][R16.64], R2 ;  /* 0x0000000210007986 */ /* 0x0001e4000c101924 */
.L_x_23225:
[----:B------:R-:W-:-:S04]  /*31a0*/  IMAD R18, R23, 0x200, R18 ;  /* 0x0000020017127824 */ /* 0x000fc800078e0212 */
[----:B------:R-:W-:-:S07]  /*31b0*/  VIADD R19, R18, 0x80 ;  /* 0x0000008012137836 */ /* 0x000fce0000000000 */
.L_x_23185:
[----:B------:R-:W-:Y:S05]  /*31c0*/  BSYNC B6 ;  /* 0x0000000000067941 */ /* 0x000fea0003800000 */
.L_x_23184:
        /* <DEDUP_REMOVED lines=307> */
.L_x_23256:
        /* <DEDUP_REMOVED lines=20> */
.L_x_23260:
[----:B------:R0:W5:Y:S01]  /*4640*/  LDG.E.U8 R18, desc[UR36][R2.64] ;  /* 0x0000002402127981 */ /* 0x000162000c1e1100 */
[----:B------:R-:W-:Y:S05]  /*4650*/  BRA `(.L_x_23262) ;  /* 0x0000000c00347947 */ /* 0x000fea0003800000 */
.L_x_23259:
        /* <DEDUP_REMOVED lines=8> */
.L_x_23264:
[----:B------:R0:W5:Y:S01]  /*46e0*/  LDG.E R18, desc[UR36][R2.64] ;  /* 0x0000002402127981 */ /* 0x000162000c1e1900 */
[----:B------:R-:W-:Y:S05]  /*46f0*/  BRA `(.L_x_23262) ;  /* 0x0000000c000c7947 */ /* 0x000fea0003800000 */
.L_x_23263:
[----:B------:R0:W5:Y:S01]  /*4700*/  LDG.E.S16 R18, desc[UR36][R2.64] ;  /* 0x0000002402127981 */ /* 0x000162000c1e1700 */
[----:B------:R-:W-:Y:S05]  /*4710*/  BRA `(.L_x_23262) ;  /* 0x0000000c00047947 */ /* 0x000fea0003800000 */
.L_x_23258:
        /* <DEDUP_REMOVED lines=9> */
.L_x_23266:
[----:B------:R-:W2:Y:S02]  /*47b0*/  LDG.E.U16 R2, desc[UR36][R2.64] ;  /* 0x0000002402027981 */ /* 0x000ea4000c1e1500 */
[----:B--2---:R-:W-:-:S06]  /*47c0*/  HADD2.F32 R18, -RZ, R2.H0_H0 ;  /* 0x20000002ff127230 */ /* 0x004fcc0000004100 */
[----:B------:R-:W0:Y:S01]  /*47d0*/  F2I.FTZ.TRUNC.NTZ R18, R18 ;  /* 0x0000001200127305 */ /* 0x000e22000021f100 */
[----:B------:R-:W-:Y:S05]  /*47e0*/  BRA `(.L_x_23262) ;  /* 0x0000000800d07947 */ /* 0x000fea0003800000 */
.L_x_23265:
        /* <DEDUP_REMOVED lines=9> */
.L_x_23268:
[----:B------:R-:W2:Y:S02]  /*4880*/  LDG.E.U16 R2, desc[UR36][R2.64] ;  /* 0x0000002402027981 */ /* 0x000ea4000c1e1500 */
[----:B--2---:R-:W-:-:S06]  /*4890*/  HADD2.F32 R18, -RZ, R2.H0_H0 ;  /* 0x20000002ff127230 */ /* 0x004fcc0000004100 */
[----:B------:R-:W0:Y:S01]  /*48a0*/  F2I.FTZ.TRUNC.NTZ R18, R18 ;  /* 0x0000001200127305 */ /* 0x000e22000021f100 */
[----:B------:R-:W-:Y:S05]  /*48b0*/  BRA `(.L_x_23262) ;  /* 0x00000008009c7947 */ /* 0x000fea0003800000 */
.L_x_23267:
[----:B------:R-:W2:Y:S02]  /*48c0*/  LDG.E.64 R2, desc[UR36][R2.64] ;  /* 0x0000002402027981 */ /* 0x000ea4000c1e1b00 */
[----:B--2---:R0:W1:Y:S01]  /*48d0*/  F2I.F64.TRUNC R18, R2 ;  /* 0x0000000200127311 */ /* 0x004062000030d100 */
[----:B------:R-:W-:Y:S05]  /*48e0*/  BRA `(.L_x_23262) ;  /* 0x0000000800907947 */ /* 0x000fea0003800000 */
.L_x_23257:
        /* <DEDUP_REMOVED lines=12> */
.L_x_23271:
[----:B------:R-:W2:Y:S02]  /*49b0*/  LDG.E.64 R2, desc[UR36][R2.64] ;  /* 0x0000002402027981 */ /* 0x000ea4000c1e1b00 */
[----:B--2---:R0:W1:Y:S01]  /*49c0*/  F2I.F64.TRUNC R18, R2 ;  /* 0x0000000200127311 */ /* 0x004062000030d100 */
[----:B------:R-:W-:Y:S05]  /*49d0*/  BRA `(.L_x_23262) ;  /* 0x0000000800547947 */ /* 0x000fea0003800000 */
.L_x_23270:
        /* <DEDUP_REMOVED lines=27> */
.L_x_23273:
        /* <DEDUP_REMOVED lines=14> */
.L_x_23272:
[----:B------:R-:W2:Y:S02]  /*4c70*/  LDG.E.U16 R18, desc[UR36][R2.64] ;  /* 0x0000002402127981 */ /* 0x000ea4000c1e1500 */
[----:B--2---:R-:W-:-:S06]  /*4c80*/  IMAD.U32 R18, R18, 0x10000, RZ ;  /* 0x0001000012127824 */ /* 0x004fcc00078e00ff */
[----:B------:R-:W0:Y:S01]  /*4c90*/  F2I.FTZ.TRUNC.NTZ R18, R18 ;  /* 0x0000001200127305 */ /* 0x000e22000021f100 */
[----:B------:R-:W-:Y:S05]  /*4ca0*/  BRA `(.L_x_23262) ;  /* 0x0000000400a07947 */ /* 0x000fea0003800000 */
.L_x_23269:
        /* <DEDUP_REMOVED lines=10> */
.L_x_23276:
        /* <DEDUP_REMOVED lines=21> */
.L_x_23280:
[----:B------:R-:W-:Y:S05]  /*4ea0*/  BSYNC B1 ;  /* 0x0000000000017941 */ /* 0x000fea0003800000 */
.L_x_23279:
[----:B------:R-:W-:Y:S01]  /*4eb0*/  IMAD.SHL.U32 R2, R2, 0x100000, RZ ;  /* 0x0010000002027824 */ /* 0x000fe200078e00ff */
[----:B------:R-:W-:-:S04]  /*4ec0*/  LEA R3, R0, 0x3b800000, 0x17 ;  /* 0x3b80000000037811 */ /* 0x000fc800078eb8ff */
[----:B------:R-:W-:-:S07]  /*4ed0*/  LOP3.LUT R18, R3, R2, R18, 0xfe, !PT ;  /* 0x0000000203127212 */ /* 0x000fce00078efe12 */
.L_x_23278:
[----:B------:R-:W-:Y:S05]  /*4ee0*/  BSYNC B0 ;  /* 0x0000000000007941 */ /* 0x000fea0003800000 */
.L_x_23277:
[----:B------:R-:W1:Y:S01]  /*4ef0*/  F2I.FTZ.TRUNC.NTZ R18, R18 ;  /* 0x0000001200127305 */ /* 0x000e62000021f100 */
[----:B------:R-:W-:Y:S05]  /*4f00*/  BRA `(.L_x_23262) ;  /* 0x0000000400087947 */ /* 0x000fea0003800000 */
.L_x_23275:
        /* <DEDUP_REMOVED lines=21> */
.L_x_23284:
[----:B------:R-:W-:Y:S05]  /*5060*/  BSYNC B1 ;  /* 0x0000000000017941 */ /* 0x000fea0003800000 */
.L_x_23283:
[----:B------:R-:W-:Y:S01]  /*5070*/  IMAD.SHL.U32 R2, R2, 0x200000, RZ ;  /* 0x0020000002027824 */ /* 0x000fe200078e00ff */
[----:B------:R-:W-:-:S04]  /*5080*/  LEA R3, R0, 0x37800000, 0x17 ;  /* 0x3780000000037811 */ /* 0x000fc800078eb8ff */
[----:B------:R-:W-:-:S07]  /*5090*/  LOP3.LUT R18, R3, R2, R18, 0xfe, !PT ;  /* 0x0000000203127212 */ /* 0x000fce00078efe12 */
.L_x_23282:
[----:B------:R-:W-:Y:S05]  /*50a0*/  BSYNC B0 ;  /* 0x0000000000007941 */ /* 0x000fea0003800000 */
.L_x_23281:
[----:B------:R-:W2:Y:S01]  /*50b0*/  F2I.FTZ.TRUNC.NTZ R18, R18 ;  /* 0x0000001200127305 */ /* 0x000ea2000021f100 */
[----:B------:R-:W-:Y:S05]  /*50c0*/  BRA `(.L_x_23262) ;  /* 0x0000000000987947 */ /* 0x000fea0003800000 */
.L_x_23274:
        /* <DEDUP_REMOVED lines=14> */
.L_x_23288:
[----:B------:R-:W-:Y:S05]  /*51b0*/  BSYNC B0 ;  /* 0x0000000000007941 */ /* 0x000fea0003800000 */
.L_x_23287:
[----:B------:R-:W0:Y:S01]  /*51c0*/  F2I.FTZ.TRUNC.NTZ R18, R18 ;  /* 0x0000001200127305 */ /* 0x000e22000021f100 */
[----:B------:R-:W-:Y:S05]  /*51d0*/  BRA `(.L_x_23262) ;  /* 0x0000000000547947 */ /* 0x000fea0003800000 */
.L_x_23261:
        /* <DEDUP_REMOVED lines=17> */
.L_x_23289:
[----:B------:R-:W-:Y:S05]  /*52f0*/  BRA `(.L_x_23262) ;  /* 0x00000000000c7947 */ /* 0x000fea0003800000 */
.L_x_23286:
[----:B------:R4:W5:Y:S01]  /*5300*/  LDG.E R18, desc[UR36][R2.64] ;  /* 0x0000002402127981 */ /* 0x000962000c1e1900 */
[----:B------:R-:W-:Y:S05]  /*5310*/  BRA `(.L_x_23262) ;  /* 0x0000000000047947 */ /* 0x000fea0003800000 */
.L_x_23285:
[----:B------:R3:W5:Y:S02]  /*5320*/  LDG.E R18, desc[UR36][R2.64] ;  /* 0x0000002402127981 */ /* 0x000764000c1e1900 */
.L_x_23262:
[-C--:B012--5:R-:W-:Y:S01]  /*5330*/  IABS R4, R18.reuse ;  /* 0x0000001200047213 */ /* 0x0a7fe20000000000 */
[----:B------:R-:W0:Y:S01]  /*5340*/  LDC R6, c[0x0][0x424] ;  /* 0x00010900ff067b82 */ /* 0x000e220000000800 */
[----:B------:R-:W-:Y:S02]  /*5350*/  IABS R7, R18 ;  /* 0x0000001200077213 */ /* 0x000fe40000000000 */
[----:B------:R-:W1:Y:S08]  /*5360*/  I2F.RP R0, R4 ;  /* 0x0000000400007306 */ /* 0x000e700000209400 */
[----:B-1----:R-:W3:Y:S01]  /*5370*/  MUFU.RCP R0, R0 ;  /* 0x0000000000007308 */ /* 0x002ee20000001000 */
[----:B0-----:R-:W-:-:S02]  /*5380*/  IABS R8, R6 ;  /* 0x0000000600087213 */ /* 0x001fc40000000000 */
[----:B------:R-:W-:Y:S01]  /*5390*/  ISETP.GE.AND P1, PT, R6, RZ, PT ;  /* 0x000000ff0600720c */ /* 0x000fe20003f26270 */
[----:B---34-:R-:W-:Y:S02]  /*53a0*/  VIADD R2, R0, 0xffffffe ;  /* 0x0ffffffe00027836 */ /* 0x018fe40000000000 */
[----:B------:R-:W-:Y:S02]  /*53b0*/  IMAD.MOV R0, RZ, RZ, -R7 ;  /* 0x000000ffff007224 */ /* 0x000fe400078e0a07 */
[----:B------:R0:W1:Y:S02]  /*53c0*/  F2I.FTZ.U32.TRUNC.NTZ R3, R2 ;  /* 0x0000000200037305 */ /* 0x000064000021f000 */
[----:B0-----:R-:W-:Y:S02]  /*53d0*/  IMAD.MOV.U32 R2, RZ, RZ, RZ ;  /* 0x000000ffff027224 */ /* 0x001fe400078e00ff */
[----:B-1----:R-:W-:-:S04]  /*53e0*/  IMAD.MOV R5, RZ, RZ, -R3 ;  /* 0x000000ffff057224 */ /* 0x002fc800078e0a03 */
[----:B------:R-:W-:-:S04]  /*53f0*/  IMAD R5, R5, R4, RZ ;  /* 0x0000000405057224 */ /* 0x000fc800078e02ff */
[----:B------:R-:W-:Y:S02]  /*5400*/  IMAD.HI.U32 R3, R3, R5, R2 ;  /* 0x0000000503037227 */ /* 0x000fe400078e0002 */
[----:B------:R-:W0:Y:S04]  /*5410*/  LDC.U8 R5, c[0x0][0x428] ;  /* 0x00010a00ff057b82 */ /* 0x000e280000000000 */
        /* <DEDUP_REMOVED lines=23> */
.L_x_23293:
[----:B------:R0:W-:Y:S01]  /*5590*/  STG.E.U8 desc[UR36][R16.64], R2 ;  /* 0x0000000210007986 */ /* 0x0001e2000c101124 */
[----:B------:R-:W-:Y:S05]  /*55a0*/  BRA `(.L_x_23295) ;  /* 0x0000000c00507947 */ /* 0x000fea0003800000 */
.L_x_23292:
        /* <DEDUP_REMOVED lines=9> */
.L_x_23297:
[----:B------:R0:W-:Y:S01]  /*5640*/  STG.E desc[UR36][R16.64], R2 ;  /* 0x0000000210007986 */ /* 0x0001e2000c101924 */
[----:B------:R-:W-:Y:S05]  /*5650*/  BRA `(.L_x_23295) ;  /* 0x0000000c00247947 */ /* 0x000fea0003800000 */
.L_x_23296:
[----:B------:R0:W-:Y:S01]  /*5660*/  STG.E.U16 desc[UR36][R16.64], R2 ;  /* 0x0000000210007986 */ /* 0x0001e2000c101524 */
[----:B------:R-:W-:Y:S05]  /*5670*/  BRA `(.L_x_23295) ;  /* 0x0000000c001c7947 */ /* 0x000fea0003800000 */
.L_x_23291:
        /* <DEDUP_REMOVED lines=9> */
.L_x_23299:
[----:B------:R-:W-:-:S04]  /*5710*/  I2FP.F32.S32 R0, R2 ;  /* 0x0000000200007245 */ /* 0x000fc80000201400 */
[----:B------:R-:W-:-:S05]  /*5720*/  F2FP.F16.F32.PACK_AB R0, RZ, R0 ;  /* 0x00000000ff00723e */ /* 0x000fca00000000ff */
[----:B------:R0:W-:Y:S01]  /*5730*/  STG.E.U16 desc[UR36][R16.64], R0 ;  /* 0x0000000010007986 */ /* 0x0001e2000c101524 */
[----:B------:R-:W-:Y:S05]  /*5740*/  BRA `(.L_x_23295) ;  /* 0x0000000800e87947 */ /* 0x000fea0003800000 */
.L_x_23298:
        /* <DEDUP_REMOVED lines=10> */
.L_x_23301:
[----:B------:R-:W-:-:S04]  /*57f0*/  I2FP.F32.S32 R2, R2 ;  /* 0x0000000200027245 */ /* 0x000fc80000201400 */
[----:B------:R-:W-:-:S04]  /*5800*/  F2FP.F16.F32.PACK_AB R3, RZ, R2 ;  /* 0x00000002ff03723e */ /* 0x000fc800000000ff */
[----:B------:R-:W-:-:S05]  /*5810*/  PRMT R3, R3, 0x5410, RZ ;  /* 0x0000541003037816 */ /* 0x000fca00000000ff */
[----:B------:R0:W-:Y:S01]  /*5820*/  STG.E desc[UR36][R16.64], R3 ;  /* 0x0000000310007986 */ /* 0x0001e2000c101924 */
[----:B------:R-:W-:Y:S05]  /*5830*/  BRA `(.L_x_23295) ;  /* 0x0000000800ac7947 */ /* 0x000fea0003800000 */
.L_x_23300:
[----:B------:R-:W0:Y:S02]  /*5840*/  I2F.F64 R2, R2 ;  /* 0x0000000200027312 */ /* 0x000e240000201c00 */
[----:B0-----:R0:W-:Y:S01]  /*5850*/  STG.E.64 desc[UR36][R16.64], R2 ;  /* 0x0000000210007986 */ /* 0x0011e2000c101b24 */
[----:B------:R-:W-:Y:S05]  /*5860*/  BRA `(.L_x_23295) ;  /* 0x0000000800a07947 */ /* 0x000fea0003800000 */
.L_x_23290:
        /* <DEDUP_REMOVED lines=12> */
.L_x_23304:
[----:B------:R-:W0:Y:S01]  /*5930*/  I2F.F64 R4, R2 ;  /* 0x0000000200047312 */ /* 0x000e220000201c00 */
[----:B------:R-:W-:-:S05]  /*5940*/  CS2R R6, SRZ ;  /* 0x0000000000067805 */ /* 0x000fca000001ff00 */
[----:B0-----:R0:W-:Y:S01]  /*5950*/  STG.E.128 desc[UR36][R16.64], R4 ;  /* 0x0000000410007986 */ /* 0x0011e2000c101d24 */
[----:B------:R-:W-:Y:S05]  /*5960*/  BRA `(.L_x_23295) ;  /* 0x0000000800607947 */ /* 0x000fea0003800000 */
.L_x_23303:
        /* <DEDUP_REMOVED lines=21> */
.L_x_23308:
[----:B------:R-:W-:Y:S05]  /*5ac0*/  BSYNC B0 ;  /* 0x0000000000007941 */ /* 0x000fea0003800000 */
.L_x_23307:
[----:B------:R-:W-:-:S05]  /*5ad0*/  LOP3.LUT R3, R0, R3, RZ, 0xfc, !PT ;  /* 0x0000000300037212 */ /* 0x000fca00078efcff */
[----:B------:R0:W-:Y:S01]  /*5ae0*/  STG.E.U8 desc[UR36][R16.64], R3 ;  /* 0x0000000310007986 */ /* 0x0001e2000c101124 */
[----:B------:R-:W-:Y:S05]  /*5af0*/  BRA `(.L_x_23295) ;  /* 0x0000000400fc7947 */ /* 0x000fea0003800000 */
.L_x_23306:
        /* <DEDUP_REMOVED lines=13> */
.L_x_23310:
[----:B------:R-:W-:Y:S01]  /*5bd0*/  IMAD.MOV.U32 R0, RZ, RZ, 0x7f ;  /* 0x0000007fff007424 */ /* 0x000fe200078e00ff */
[----:B------:R-:W-:-:S04]  /*5be0*/  ISETP.GT.U32.AND P0, PT, R2, 0x7f800000, PT ;  /* 0x7f8000000200780c */ /* 0x000fc80003f04070 */
[----:B------:R-:W-:-:S09]  /*5bf0*/  SEL R0, R0, 0x7c, P0 ;  /* 0x0000007c00007807 */ /* 0x000fd20000000000 */
.L_x_23311:
[----:B------:R-:W-:Y:S05]  /*5c00*/  BSYNC B0 ;  /* 0x0000000000007941 */ /* 0x000fea0003800000 */
.L_x_23309:
[----:B------:R-:W-:-:S04]  /*5c10*/  LOP3.LUT R2, R3, 0x80000000, RZ, 0xc0, !PT ;  /* 0x8000000003027812 */ /* 0x000fc800078ec0ff */
[----:B------:R-:W-:-:S04]  /*5c20*/  SHF.R.U32.HI R3, RZ, 0x18, R2 ;  /* 0x00000018ff037819 */ /* 0x000fc80000011602 */
[----:B------:R-:W-:-:S05]  /*5c30*/  LOP3.LUT R3, R0, R3, RZ, 0xfc, !PT ;  /* 0x0000000300037212 */ /* 0x000fca00078efcff */
[----:B------:R0:W-:Y:S01]  /*5c40*/  STG.E.U8 desc[UR36][R16.64], R3 ;  /* 0x0000000310007986 */ /* 0x0001e2000c101124 */
[----:B------:R-:W-:Y:S05]  /*5c50*/  BRA `(.L_x_23295) ;  /* 0x0000000400a47947 */ /* 0x000fea0003800000 */
.L_x_23305:
[----:B------:R-:W-:-:S04]  /*5c60*/  I2FP.F32.S32 R0, R2 ;  /* 0x0000000200007245 */ /* 0x000fc80000201400 */
[----:B------:R-:W-:-:S05]  /*5c70*/  F2FP.BF16.F32.PACK_AB R0, RZ, R0 ;  /* 0x00000000ff00723e */ /* 0x000fca00000010ff */
[----:B------:R0:W-:Y:S01]  /*5c80*/  STG.E.U16 desc[UR36][R16.64], R0 ;  /* 0x0000000010007986 */ /* 0x0001e2000c101524 */
[----:B------:R-:W-:Y:S05]  /*5c90*/  BRA `(.L_x_23295) ;  /* 0x0000000400947947 */ /* 0x000fea0003800000 */
.L_x_23302:
        /* <DEDUP_REMOVED lines=10> */
.L_x_23314:
        /* <DEDUP_REMOVED lines=17> */
.L_x_23317:
[----:B------:R-:W-:-:S04]  /*5e50*/  LOP3.LUT R2, R3, 0x80000000, RZ, 0xc0, !PT ;  /* 0x8000000003027812 */ /* 0x000fc800078ec0ff */
[----:B------:R-:W-:-:S04]  /*5e60*/  SHF.R.U32.HI R3, RZ, 0x18, R2 ;  /* 0x00000018ff037819 */ /* 0x000fc80000011602 */
[----:B------:R-:W-:-:S04]  /*5e70*/  LOP3.LUT R0, R0, R3, RZ, 0xfc, !PT ;  /* 0x0000000300007212 */ /* 0x000fc800078efcff */
[----:B------:R-:W-:-:S07]  /*5e80*/  PRMT R8, R0, 0x7610, R8 ;  /* 0x0000761000087816 */ /* 0x000fce0000000008 */
.L_x_23316:
[----:B------:R-:W-:Y:S05]  /*5e90*/  BSYNC B0 ;  /* 0x0000000000007941 */ /* 0x000fea0003800000 */
.L_x_23315:
[----:B------:R3:W-:Y:S01]  /*5ea0*/  STG.E.U8 desc[UR36][R16.64], R8 ;  /* 0x0000000810007986 */ /* 0x0007e2000c101124 */
[----:B------:R-:W-:Y:S05]  /*5eb0*/  BRA `(.L_x_23295) ;  /* 0x00000004000c7947 */ /* 0x000fea0003800000 */
.L_x_23313:
        /* <DEDUP_REMOVED lines=17> */
.L_x_23320:
[----:B------:R-:W-:-:S04]  /*5fd0*/  LOP3.LUT R2, R3, 0x80000000, RZ, 0xc0, !PT ;  /* 0x8000000003027812 */ /* 0x000fc800078ec0ff */
[----:B------:R-:W-:-:S04]  /*5fe0*/  SHF.R.U32.HI R3, RZ, 0x18, R2 ;  /* 0x00000018ff037819 */ /* 0x000fc80000011602 */
[----:B------:R-:W-:-:S04]  /*5ff0*/  LOP3.LUT R0, R0, R3, RZ, 0xfc, !PT ;  /* 0x0000000300007212 */ /* 0x000fc800078efcff */
[----:B------:R-:W-:-:S07]  /*6000*/  PRMT R8, R0, 0x7610, R8 ;  /* 0x0000761000087816 */ /* 0x000fce0000000008 */
.L_x_23319:
[----:B------:R-:W-:Y:S05]  /*6010*/  BSYNC B0 ;  /* 0x0000000000007941 */ /* 0x000fea0003800000 */
.L_x_23318:
[----:B------:R0:W-:Y:S01]  /*6020*/  STG.E.U8 desc[UR36][R16.64], R8 ;  /* 0x0000000810007986 */ /* 0x0001e2000c101124 */
[----:B------:R-:W-:Y:S05]  /*6030*/  BRA `(.L_x_23295) ;  /* 0x0000000000ac7947 */ /* 0x000fea0003800000 */
.L_x_23312:
        /* <DEDUP_REMOVED lines=22> */
.L_x_23294:
        /* <DEDUP_REMOVED lines=16> */
.L_x_23323:
[----:B------:R-:W-:Y:S05]  /*62a0*/  BRA `(.L_x_23295) ;  /* 0x0000000000107947 */ /* 0x000fea0003800000 */
.L_x_23322:
[----:B------:R-:W-:-:S05]  /*62b0*/  SHF.R.S32.HI R3, RZ, 0x1f, R2 ;  /* 0x0000001fff037819 */ /* 0x000fca0000011402 */
[----:B------:R2:W-:Y:S01]  /*62c0*/  STG.E.64 desc[UR36][R16.64], R2 ;  /* 0x0000000210007986 */ /* 0x0005e2000c101b24 */
[----:B------:R-:W-:Y:S05]  /*62d0*/  BRA `(.L_x_23295) ;  /* 0x0000000000047947 */ /* 0x000fea0003800000 */
.L_x_23321:
[----:B------:R0:W-:Y:S02]  /*62e0*/  STG.E desc[UR36][R16.64], R2 ;  /* 0x0000000210007986 */ /* 0x0001e4000c101924 */
.L_x_23295:
[----:B------:R-:W-:-:S07]  /*62f0*/  VIADD R19, R19, 0x80 ;  /* 0x0000008013137836 */ /* 0x000fce0000000000 */
.L_x_23255:
[----:B------:R-:W-:Y:S05]  /*6300*/  BSYNC B6 ;  /* 0x0000000000067941 */ /* 0x000fea0003800000 */
.L_x_23254:
        /* <DEDUP_REMOVED lines=307> */
.L_x_23326:
        /* <DEDUP_REMOVED lines=20> */
.L_x_23330:
[----:B------:R0:W5:Y:S01]  /*7780*/  LDG.E.U8 R18, desc[UR36][R2.64] ;  /* 0x0000002402127981 */ /* 0x000162000c1e1100 */
[----:B------:R-:W-:Y:S05]  /*7790*/  BRA `(.L_x_23332) ;  /* 0x0000000c00347947 */ /* 0x000fea0003800000 */
.L_x_23329:
        /* <DEDUP_REMOVED lines=8> */
.L_x_23334:
[----:B------:R0:W5:Y:S01]  /*7820*/  LDG.E R18, desc[UR36][R2.64] ;  /* 0x0000002402127981 */ /* 0x000162000c1e1900 */
[----:B------:R-:W-:Y:S05]  /*7830*/  BRA `(.L_x_23332) ;  /* 0x0000000c000c7947 */ /* 0x000fea0003800000 */
.L_x_23333:
[----:B------:R0:W5:Y:S01]  /*7840*/  LDG.E.S16 R18, desc[UR36][R2.64] ;  /* 0x0000002402127981 */ /* 0x000162000c1e1700 */
[----:B------:R-:W-:Y:S05]  /*7850*/  BRA `(.L_x_23332) ;  /* 0x0000000c00047947 */ /* 0x000fea0003800000 */
.L_x_23328:
        /* <DEDUP_REMOVED lines=9> */
.L_x_23336:
[----:B------:R-:W2:Y:S02]  /*78f0*/  LDG.E.U16 R2, desc[UR36][R2.64] ;  /* 0x0000002402027981 */ /* 0x000ea4000c1e1500 */
[----:B--2---:R-:W-:-:S06]  /*7900*/  HADD2.F32 R18, -RZ, R2.H0_H0 ;  /* 0x20000002ff127230 */ /* 0x004fcc0000004100 */
[----:B------:R-:W0:Y:S01]  /*7910*/  F2I.FTZ.TRUNC.NTZ R18, R18 ;  /* 0x0000001200127305 */ /* 0x000e22000021f100 */
[----:B------:R-:W-:Y:S05]  /*7920*/  BRA `(.L_x_23332) ;  /* 0x0000000800d07947 */ /* 0x000fea0003800000 */
.L_x_23335:
        /* <DEDUP_REMOVED lines=9> */
.L_x_23338:
[----:B------:R-:W2:Y:S02]  /*79c0*/  LDG.E.U16 R2, desc[UR36][R2.64] ;  /* 0x0000002402027981 */ /* 0x000ea4000c1e1500 */
[----:B--2---:R-:W-:-:S06]  /*79d0*/  HADD2.F32 R18, -RZ, R2.H0_H0 ;  /* 0x20000002ff127230 */ /* 0x004fcc0000004100 */
[----:B------:R-:W0:Y:S01]  /*79e0*/  F2I.FTZ.TRUNC.NTZ R18, R18 ;  /* 0x0000001200127305 */ /* 0x000e22000021f100 */
[----:B------:R-:W-:Y:S05]  /*79f0*/  BRA `(.L_x_23332) ;  /* 0x00000008009c7947 */ /* 0x000fea0003800000 */
.L_x_23337:
[----:B------:R-:W2:Y:S02]  /*7a00*/  LDG.E.64 R2, desc[UR36][R2.64] ;  /* 0x0000002402027981 */ /* 0x000ea4000c1e1b00 */
[----:B--2---:R0:W1:Y:S01]  /*7a10*/  F2I.F64.TRUNC R18, R2 ;  /* 0x0000000200127311 */ /* 0x004062000030d100 */
[----:B------:R-:W-:Y:S05]  /*7a20*/  BRA `(.L_x_23332) ;  /* 0x0000000800907947 */ /* 0x000fea0003800000 */
.L_x_23327:
        /* <DEDUP_REMOVED lines=12> */
.L_x_23341:
[----:B------:R-:W2:Y:S02]  /*7af0*/  LDG.E.64 R2, desc[UR36][R2.64] ;  /* 0x0000002402027981 */ /* 0x000ea4000c1e1b00 */
[----:B--2---:R0:W1:Y:S01]  /*7b00*/  F2I.F64.TRUNC R18, R2 ;  /* 0x0000000200127311 */ /* 0x004062000030d100 */
[----:B------:R-:W-:Y:S05]  /*7b10*/  BRA `(.L_x_23332) ;  /* 0x0000000800547947 */ /* 0x000fea0003800000 */
.L_x_23340:
        /* <DEDUP_REMOVED lines=27> */
.L_x_23343:
        /* <DEDUP_REMOVED lines=14> */
.L_x_23342:
[----:B------:R-:W2:Y:S02]  /*7db0*/  LDG.E.U16 R18, desc[UR36][R2.64] ;  /* 0x0000002402127981 */ /* 0x000ea4000c1e1500 */
[----:B--2---:R-:W-:-:S06]  /*7dc0*/  IMAD.U32 R18, R18, 0x10000, RZ ;  /* 0x0001000012127824 */ /* 0x004fcc00078e00ff */
[----:B------:R-:W0:Y:S01]  /*7dd0*/  F2I.FTZ.TRUNC.NTZ R18, R18 ;  /* 0x0000001200127305 */ /* 0x000e22000021f100 */
[----:B------:R-:W-:Y:S05]  /*7de0*/  BRA `(.L_x_23332) ;  /* 0x0000000400a07947 */ /* 0x000fea0003800000 */
.L_x_23339:
        /* <DEDUP_REMOVED lines=10> */
.L_x_23346:
        /* <DEDUP_REMOVED lines=21> */
.L_x_23350:
[----:B------:R-:W-:Y:S05]  /*7fe0*/  BSYNC B1 ;  /* 0x0000000000017941 */ /* 0x000fea0003800000 */
.L_x_23349:
[----:B------:R-:W-:Y:S01]  /*7ff0*/  IMAD.SHL.U32 R2, R2, 0x100000, RZ ;  /* 0x0010000002027824 */ /* 0x000fe200078e00ff */
[----:B------:R-:W-:-:S04]  /*8000*/  LEA R3, R0, 0x3b800000, 0x17 ;  /* 0x3b80000000037811 */ /* 0x000fc800078eb8ff */
[----:B------:R-:W-:-:S07]  /*8010*/  LOP3.LUT R18, R3, R2, R18, 0xfe, !PT ;  /* 0x0000000203127212 */ /* 0x000fce00078efe12 */
.L_x_23348:
[----:B------:R-:W-:Y:S05]  /*8020*/  BSYNC B0 ;  /* 0x0000000000007941 */ /* 0x000fea0003800000 */
.L_x_23347:
[----:B------:R-:W1:Y:S01]  /*8030*/  F2I.FTZ.TRUNC.NTZ R18, R18 ;  /* 0x0000001200127305 */ /* 0x000e62000021f100 */
[----:B------:R-:W-:Y:S05]  /*8040*/  BRA `(.L_x_23332) ;  /* 0x0000000400087947 */ /* 0x000fea0003800000 */
.L_x_23345:
        /* <DEDUP_REMOVED lines=21> */
.L_x_23354:
[----:B------:R-:W-:Y:S05]  /*81a0*/  BSYNC B1 ;  /* 0x0000000000017941 */ /* 0x000fea0003800000 */
.L_x_23353:
[----:B------:R-:W-:Y:S01]  /*81b0*/  IMAD.SHL.U32 R2, R2, 0x200000, RZ ;  /* 0x0020000002027824 */ /* 0x000fe200078e00ff */
[----:B------:R-:W-:-:S04]  /*81c0*/  LEA R3, R0, 0x37800000, 0x17 ;  /* 0x3780000000037811 */ /* 0x000fc800078eb8ff */
[----:B------:R-:W-:-:S07]  /*81d0*/  LOP3.LUT R18, R3, R2, R18, 0xfe, !PT ;  /* 0x0000000203127212 */ /* 0x000fce00078efe12 */
.L_x_23352:
[----:B------:R-:W-:Y:S05]  /*81e0*/  BSYNC B0 ;  /* 0x0000000000007941 */ /* 0x000fea0003800000 */
.L_x_23351:
[----:B------:R-:W2:Y:S01]  /*81f0*/  F2I.FTZ.TRUNC.NTZ R18, R18 ;  /* 0x0000001200127305 */ /* 0x000ea2000021f100 */
[----:B------:R-:W-:Y:S05]  /*8200*/  BRA `(.L_x_23332) ;  /* 0x0000000000987947 */ /* 0x000fea0003800000 */
.L_x_23344:
        /* <DEDUP_REMOVED lines=14> */
.L_x_23358:
[----:B------:R-:W-:Y:S05]  /*82f0*/  BSYNC B0 ;  /* 0x0000000000007941 */ /* 0x000fea0003800000 */
.L_x_23357:
[----:B------:R-:W4:Y:S01]  /*8300*/  F2I.FTZ.TRUNC.NTZ R18, R18 ;  /* 0x0000001200127305 */ /* 0x000f22000021f100 */
[----:B------:R-:W-:Y:S05]  /*8310*/  BRA `(.L_x_23332) ;  /* 0x0000000000547947 */ /* 0x000fea0003800000 */
.L_x_23331:
        /* <DEDUP_REMOVED lines=17> */
.L_x_23359:
[----:B------:R-:W-:Y:S05]  /*8430*/  BRA `(.L_x_23332) ;  /* 0x00000000000c7947 */ /* 0x000fea0003800000 */
.L_x_23356:
[----:B------:R3:W5:Y:S01]  /*8440*/  LDG.E R18, desc[UR36][R2.64] ;  /* 0x0000002402127981 */ /* 0x000762000c1e1900 */
[----:B------:R-:W-:Y:S05]  /*8450*/  BRA `(.L_x_23332) ;  /* 0x0000000000047947 */ /* 0x000fea0003800000 */
.L_x_23355:
[----:B------:R0:W5:Y:S02]  /*8460*/  LDG.E R18, desc[UR36][R2.64] ;  /* 0x0000002402127981 */ /* 0x000164000c1e1900 */
.L_x_23332:
[-C--:B012-45:R-:W-:Y:S01]  /*8470*/  IABS R4, R18.reuse ;  /* 0x0000001200047213 */ /* 0x0b7fe20000000000 */
[----:B------:R-:W0:Y:S01]  /*8480*/  LDC R6, c[0x0][0x424] ;  /* 0x00010900ff067b82 */ /* 0x000e220000000800 */
[----:B------:R-:W-:Y:S02]  /*8490*/  IABS R7, R18 ;  /* 0x0000001200077213 */ /* 0x000fe40000000000 */
[----:B------:R-:W1:Y:S08]  /*84a0*/  I2F.RP R0, R4 ;  /* 0x0000000400007306 */ /* 0x000e700000209400 */
[----:B-1----:R-:W3:Y:S01]  /*84b0*/  MUFU.RCP R0, R0 ;  /* 0x0000000000007308 */ /* 0x002ee20000001000 */
[----:B0-----:R-:W-:-:S02]  /*84c0*/  IABS R8, R6 ;  /* 0x0000000600087213 */ /* 0x001fc40000000000 */
[----:B------:R-:W-:Y:S01]  /*84d0*/  ISETP.GE.AND P1, PT, R6, RZ, PT ;  /* 0x000000ff0600720c */ /* 0x000fe20003f26270 */
[----:B---3--:R-:W-:Y:S02]  /*84e0*/  VIADD R2, R0, 0xffffffe ;  /* 0x0ffffffe00027836 */ /* 0x008fe40000000000 */
        /* <DEDUP_REMOVED lines=30> */
.L_x_23363:
[----:B------:R3:W-:Y:S01]  /*86d0*/  STG.E.U8 desc[UR36][R16.64], R2 ;  /* 0x0000000210007986 */ /* 0x0007e2000c101124 */
[----:B------:R-:W-:Y:S05]  /*86e0*/  BRA `(.L_x_23365) ;  /* 0x0000000c00507947 */ /* 0x000fea0003800000 */
.L_x_23362:
        /* <DEDUP_REMOVED lines=9> */
.L_x_23367:
[----:B------:R2:W-:Y:S01]  /*8780*/  STG.E desc[UR36][R16.64], R2 ;  /* 0x0000000210007986 */ /* 0x0005e2000c101924 */
[----:B------:R-:W-:Y:S05]  /*8790*/  BRA `(.L_x_23365) ;  /* 0x0000000c00247947 */ /* 0x000fea0003800000 */
.L_x_23366:
[----:B------:R0:W-:Y:S01]  /*87a0*/  STG.E.U16 desc[UR36][R16.64], R2 ;  /* 0x0000000210007986 */ /* 0x0001e2000c101524 */
[----:B------:R-:W-:Y:S05]  /*87b0*/  BRA `(.L_x_23365) ;  /* 0x0000000c001c7947 */ /* 0x000fea0003800000 */
.L_x_23361:
        /* <DEDUP_REMOVED lines=9> */
.L_x_23369:
[----:B------:R-:W-:-:S04]  /*8850*/  I2FP.F32.S32 R0, R2 ;  /* 0x0000000200007245 */ /* 0x000fc80000201400 */
[----:B------:R-:W-:-:S05]  /*8860*/  F2FP.F16.F32.PACK_AB R0, RZ, R0 ;  /* 0x00000000ff00723e */ /* 0x000fca00000000ff */
[----:B------:R0:W-:Y:S01]  /*8870*/  STG.E.U16 desc[UR36][R16.64], R0 ;  /* 0x0000000010007986 */ /* 0x0001e2000c101524 */
[----:B------:R-:W-:Y:S05]  /*8880*/  BRA `(.L_x_23365) ;  /* 0x0000000800e87947 */ /* 0x000fea0003800000 */
.L_x_23368:
        /* <DEDUP_REMOVED lines=10> */
.L_x_23371:
[----:B------:R-:W-:-:S04]  /*8930*/  I2FP.F32.S32 R2, R2 ;  /* 0x0000000200027245 */ /* 0x000fc80000201400 */
[----:B------:R-:W-:-:S04]  /*8940*/  F2FP.F16.F32.PACK_AB R3, RZ, R2 ;  /* 0x00000002ff03723e */ /* 0x000fc800000000ff */
[----:B------:R-:W-:-:S05]  /*8950*/  PRMT R3, R3, 0x5410, RZ ;  /* 0x0000541003037816 */ /* 0x000fca00000000ff */
[----:B------:R0:W-:Y:S01]  /*8960*/  STG.E desc[UR36][R16.64], R3 ;  /* 0x0000000310007986 */ /* 0x0001e2000c101924 */
[----:B------:R-:W-:Y:S05]  /*8970*/  BRA `(.L_x_23365) ;  /* 0x0000000800ac7947 */ /* 0x000fea0003800000 */
.L_x_23370:
[----:B------:R-:W0:Y:S02]  /*8980*/  I2F.F64 R2, R2 ;  /* 0x0000000200027312 */ /* 0x000e240000201c00 */
[----:B0-----:R0:W-:Y:S01]  /*8990*/  STG.E.64 desc[UR36][R16.64], R2 ;  /* 0x0000000210007986 */ /* 0x0011e2000c101b24 */
[----:B------:R-:W-:Y:S05]  /*89a0*/  BRA `(.L_x_23365) ;  /* 0x0000000800a07947 */ /* 0x000fea0003800000 */
.L_x_23360:
        /* <DEDUP_REMOVED lines=12> */
.L_x_23374:
[----:B------:R-:W0:Y:S01]  /*8a70*/  I2F.F64 R4, R2 ;  /* 0x0000000200047312 */ /* 0x000e220000201c00 */
[----:B------:R-:W-:-:S05]  /*8a80*/  CS2R R6, SRZ ;  /* 0x0000000000067805 */ /* 0x000fca000001ff00 */
[----:B0-----:R0:W-:Y:S01]  /*8a90*/  STG.E.128 desc[UR36][R16.64], R4 ;  /* 0x0000000410007986 */ /* 0x0011e2000c101d24 */
[----:B------:R-:W-:Y:S05]  /*8aa0*/  BRA `(.L_x_23365) ;  /* 0x0000000800607947 */ /* 0x000fea0003800000 */
.L_x_23373:
        /* <DEDUP_REMOVED lines=21> */
.L_x_23378:
[----:B------:R-:W-:Y:S05]  /*8c00*/  BSYNC B0 ;  /* 0x0000000000007941 */ /* 0x000fea0003800000 */
.L_x_23377:
[----:B------:R-:W-:-:S05]  /*8c10*/  LOP3.LUT R3, R0, R3, RZ, 0xfc, !PT ;  /* 0x0000000300037212 */ /* 0x000fca00078efcff */
[----:B------:R0:W-:Y:S01]  /*8c20*/  STG.E.U8 desc[UR36][R16.64], R3 ;  /* 0x0000000310007986 */ /* 0x0001e2000c101124 */
[----:B------:R-:W-:Y:S05]  /*8c30*/  BRA `(.L_x_23365) ;  /* 0x0000000400fc7947 */ /* 0x000fea0003800000 */
.L_x_23376:
        /* <DEDUP_REMOVED lines=13> */
.L_x_23380:
[----:B------:R-:W-:Y:S01]  /*8d10*/  IMAD.MOV.U32 R0, RZ, RZ, 0x7f ;  /* 0x0000007fff007424 */ /* 0x000fe200078e00ff */
[----:B------:R-:W-:-:S04]  /*8d20*/  ISETP.GT.U32.AND P0, PT, R2, 0x7f800000, PT ;  /* 0x7f8000000200780c */ /* 0x000fc80003f04070 */
[----:B------:R-:W-:-:S09]  /*8d30*/  SEL R0, R0, 0x7c, P0 ;  /* 0x0000007c00007807 */ /* 0x000fd20000000000 */
.L_x_23381:
[----:B------:R-:W-:Y:S05]  /*8d40*/  BSYNC B0 ;  /* 0x0000000000007941 */ /* 0x000fea0003800000 */
.L_x_23379:
[----:B------:R-:W-:-:S04]  /*8d50*/  LOP3.LUT R2, R3, 0x80000000, RZ, 0xc0, !PT ;  /* 0x8000000003027812 */ /* 0x000fc800078ec0ff */
[----:B------:R-:W-:-:S04]  /*8d60*/  SHF.R.U32.HI R3, RZ, 0x18, R2 ;  /* 0x00000018ff037819 */ /* 0x000fc80000011602 */
[----:B------:R-:W-:-:S05]  /*8d70*/  LOP3.LUT R3, R0, R3, RZ, 0xfc, !PT ;  /* 0x0000000300037212 */ /* 0x000fca00078efcff */
[----:B------:R0:W-:Y:S01]  /*8d80*/  STG.E.U8 desc[UR36][R16.64], R3 ;  /* 0x0000000310007986 */ /* 0x0001e2000c101124 */
[----:B------:R-:W-:Y:S05]  /*8d90*/  BRA `(.L_x_23365) ;  /* 0x0000000400a47947 */ /* 0x000fea0003800000 */
.L_x_23375:
[----:B------:R-:W-:-:S04]  /*8da0*/  I2FP.F32.S32 R0, R2 ;  /* 0x0000000200007245 */ /* 0x000fc80000201400 */
[----:B------:R-:W-:-:S05]  /*8db0*/  F2FP.BF16.F32.PACK_AB R0, RZ, R0 ;  /* 0x00000000ff00723e */ /* 0x000fca00000010ff */
[----:B------:R0:W-:Y:S01]  /*8dc0*/  STG.E.U16 desc[UR36][R16.64], R0 ;  /* 0x0000000010007986 */ /* 0x0001e2000c101524 */
[----:B------:R-:W-:Y:S05]  /*8dd0*/  BRA `(.L_x_23365) ;  /* 0x0000000400947947 */ /* 0x000fea0003800000 */
.L_x_23372:
        /* <DEDUP_REMOVED lines=10> */
.L_x_23384:
        /* <DEDUP_REMOVED lines=17> */
.L_x_23387:
[----:B------:R-:W-:-:S04]  /*8f90*/  LOP3.LUT R2, R3, 0x80000000, RZ, 0xc0, !PT ;  /* 0x8000000003027812 */ /* 0x000fc800078ec0ff */
[----:B------:R-:W-:-:S04]  /*8fa0*/  SHF.R.U32.HI R3, RZ, 0x18, R2 ;  /* 0x00000018ff037819 */ /* 0x000fc80000011602 */
[----:B------:R-:W-:-:S04]  /*8fb0*/  LOP3.LUT R0, R0, R3, RZ, 0xfc, !PT ;  /* 0x0000000300007212 */ /* 0x000fc800078efcff */
[----:B------:R-:W-:-:S07]  /*8fc0*/  PRMT R8, R0, 0x7610, R8 ;  /* 0x0000761000087816 */ /* 0x000fce0000000008 */
.L_x_23386:
[----:B------:R-:W-:Y:S05]  /*8fd0*/  BSYNC B0 ;  /* 0x0000000000007941 */ /* 0x000fea0003800000 */
.L_x_23385:
[----:B------:R0:W-:Y:S01]  /*8fe0*/  STG.E.U8 desc[UR36][R16.64], R8 ;  /* 0x0000000810007986 */ /* 0x0001e2000c101124 */
[----:B------:R-:W-:Y:S05]  /*8ff0*/  BRA `(.L_x_23365) ;  /* 0x00000004000c7947 */ /* 0x000fea0003800000 */
.L_x_23383:
        /* <DEDUP_REMOVED lines=17> */
.L_x_23390:
[----:B------:R-:W-:-:S04]  /*9110*/  LOP3.LUT R2, R3, 0x80000000, RZ, 0xc0, !PT ;  /* 0x8000000003027812 */ /* 0x000fc800078ec0ff */
[----:B------:R-:W-:-:S04]  /*9120*/  SHF.R.U32.HI R3, RZ, 0x18, R2 ;  /* 0x00000018ff037819 */ /* 0x000fc80000011602 */
[----:B------:R-:W-:-:S04]  /*9130*/  LOP3.LUT R0, R0, R3, RZ, 0xfc, !PT ;  /* 0x0000000300007212 */ /* 0x000fc800078efcff */
[----:B------:R-:W-:-:S07]  /*9140*/  PRMT R8, R0, 0x7610, R8 ;  /* 0x0000761000087816 */ /* 0x000fce0000000008 */
.L_x_23389:
[----:B------:R-:W-:Y:S05]  /*9150*/  BSYNC B0 ;  /* 0x0000000000007941 */ /* 0x000fea0003800000 */
.L_x_23388:
[----:B------:R0:W-:Y:S01]  /*9160*/  STG.E.U8 desc[UR36][R16.64], R8 ;  /* 0x0000000810007986 */ /* 0x0001e2000c101124 */
[----:B------:R-:W-:Y:S05]  /*9170*/  BRA `(.L_x_23365) ;  /* 0x0000000000ac7947 */ /* 0x000fea0003800000 */
.L_x_23382:
        /* <DEDUP_REMOVED lines=22> */
.L_x_23364:
        /* <DEDUP_REMOVED lines=16> */
.L_x_23393:
[----:B------:R-:W-:Y:S05]  /*93e0*/  BRA `(.L_x_23365) ;  /* 0x0000000000107947 */ /* 0x000fea0003800000 */
.L_x_23392:
[----:B------:R-:W-:-:S05]  /*93f0*/  SHF.R.S32.HI R3, RZ, 0x1f, R2 ;  /* 0x0000001fff037819 */ /* 0x000fca0000011402 */
[----:B------:R0:W-:Y:S01]  /*9400*/  STG.E.64 desc[UR36][R16.64], R2 ;  /* 0x0000000210007986 */ /* 0x0001e2000c101b24 */
[----:B------:R-:W-:Y:S05]  /*9410*/  BRA `(.L_x_23365) ;  /* 0x0000000000047947 */ /* 0x000fea0003800000 */
.L_x_23391:
[----:B------:R0:W-:Y:S02]  /*9420*/  STG.E desc[UR36][R16.64], R2 ;  /* 0x0000000210007986 */ /* 0x0001e4000c101924 */
.L_x_23365:
[----:B------:R-:W-:-:S07]  /*9430*/  VIADD R19, R19, 0x80 ;  /* 0x0000008013137836 */ /* 0x000fce0000000000 */
.L_x_23325:
[----:B------:R-:W-:Y:S05]  /*9440*/  BSYNC B6 ;  /* 0x0000000000067941 */ /* 0x000fea0003800000 */
.L_x_23324:
        /* <DEDUP_REMOVED lines=306> */
.L_x_23394:
        /* <DEDUP_REMOVED lines=20> */
.L_x_23398:
[----:B------:R4:W5:Y:S01]  /*a8b0*/  LDG.E.U8 R18, desc[UR36][R2.64] ;  /* 0x0000002402127981 */ /* 0x000962000c1e1100 */
[----:B------:R-:W-:Y:S05]  /*a8c0*/  BRA `(.L_x_23400) ;  /* 0x0000000c00347947 */ /* 0x000fea0003800000 */
.L_x_23397:
        /* <DEDUP_REMOVED lines=8> */
.L_x_23402:
[----:B------:R2:W5:Y:S01]  /*a950*/  LDG.E R18, desc[UR36][R2.64] ;  /* 0x0000002402127981 */ /* 0x000562000c1e1900 */
[----:B------:R-:W-:Y:S05]  /*a960*/  BRA `(.L_x_23400) ;  /* 0x0000000c000c7947 */ /* 0x000fea0003800000 */
.L_x_23401:
[----:B------:R0:W5:Y:S01]  /*a970*/  LDG.E.S16 R18, desc[UR36][R2.64] ;  /* 0x0000002402127981 */ /* 0x000162000c1e1700 */
[----:B------:R-:W-:Y:S05]  /*a980*/  BRA `(.L_x_23400) ;  /* 0x0000000c00047947 */ /* 0x000fea0003800000 */
.L_x_23396:
        /* <DEDUP_REMOVED lines=9> */
.L_x_23404:
[----:B------:R-:W2:Y:S02]  /*aa20*/  LDG.E.U16 R2, desc[UR36][R2.64] ;  /* 0x0000002402027981 */ /* 0x000ea4000c1e1500 */
[----:B--2---:R-:W-:-:S06]  /*aa30*/  HADD2.F32 R18, -RZ, R2.H0_H0 ;  /* 0x20000002ff127230 */ /* 0x004fcc0000004100 */
[----:B------:R-:W0:Y:S01]  /*aa40*/  F2I.FTZ.TRUNC.NTZ R18, R18 ;  /* 0x0000001200127305 */ /* 0x000e22000021f100 */
[----:B------:R-:W-:Y:S05]  /*aa50*/  BRA `(.L_x_23400) ;  /* 0x0000000800d07947 */ /* 0x000fea0003800000 */
.L_x_23403:
        /* <DEDUP_REMOVED lines=9> */
.L_x_23406:
[----:B------:R-:W2:Y:S02]  /*aaf0*/  LDG.E.U16 R2, desc[UR36][R2.64] ;  /* 0x0000002402027981 */ /* 0x000ea4000c1e1500 */
[----:B--2---:R-:W-:-:S06]  /*ab00*/  HADD2.F32 R18, -RZ, R2.H0_H0 ;  /* 0x20000002ff127230 */ /* 0x004fcc0000004100 */
[----:B------:R-:W0:Y:S01]  /*ab10*/  F2I.FTZ.TRUNC.NTZ R18, R18 ;  /* 0x0000001200127305 */ /* 0x000e22000021f100 */
[----:B------:R-:W-:Y:S05]  /*ab20*/  BRA `(.L_x_23400) ;  /* 0x00000008009c7947 */ /* 0x000fea0003800000 */
.L_x_23405:
[----:B------:R-:W2:Y:S02]  /*ab30*/  LDG.E.64 R18, desc[UR36][R2.64] ;  /* 0x0000002402127981 */ /* 0x000ea4000c1e1b00 */
[----:B--2---:R0:W1:Y:S01]  /*ab40*/  F2I.F64.TRUNC R18, R18 ;  /* 0x0000001200127311 */ /* 0x004062000030d100 */
[----:B------:R-:W-:Y:S05]  /*ab50*/  BRA `(.L_x_23400) ;  /* 0x0000000800907947 */ /* 0x000fea0003800000 */
.L_x_23395:
        /* <DEDUP_REMOVED lines=12> */
.L_x_23409:
[----:B------:R-:W2:Y:S02]  /*ac20*/  LDG.E.64 R2, desc[UR36][R2.64] ;  /* 0x0000002402027981 */ /* 0x000ea4000c1e1b00 */
[----:B--2---:R0:W1:Y:S01]  /*ac30*/  F2I.F64.TRUNC R18, R2 ;  /* 0x0000000200127311 */ /* 0x004062000030d100 */
[----:B------:R-:W-:Y:S05]  /*ac40*/  BRA `(.L_x_23400) ;  /* 0x0000000800547947 */ /* 0x000fea0003800000 */
.L_x_23408:
        /* <DEDUP_REMOVED lines=27> */
.L_x_23411:
        /* <DEDUP_REMOVED lines=14> */
.L_x_23410:
[----:B------:R-:W2:Y:S02]  /*aee0*/  LDG.E.U16 R18, desc[UR36][R2.64] ;  /* 0x0000002402127981 */ /* 0x000ea4000c1e1500 */
[----:B--2---:R-:W-:-:S06]  /*aef0*/  IMAD.U32 R18, R18, 0x10000, RZ ;  /* 0x0001000012127824 */ /* 0x004fcc00078e00ff */
[----:B------:R-:W0:Y:S01]  /*af00*/  F2I.FTZ.TRUNC.NTZ R18, R18 ;  /* 0x0000001200127305 */ /* 0x000e22000021f100 */
[----:B------:R-:W-:Y:S05]  /*af10*/  BRA `(.L_x_23400) ;  /* 0x0000000400a07947 */ /* 0x000fea0003800000 */
.L_x_23407:
        /* <DEDUP_REMOVED lines=10> */
.L_x_23414:
        /* <DEDUP_REMOVED lines=21> */
.L_x_23418:
[----:B------:R-:W-:Y:S05]  /*b110*/  BSYNC B1 ;  /* 0x0000000000017941 */ /* 0x000fea0003800000 */
.L_x_23417:
[----:B------:R-:W-:Y:S01]  /*b120*/  IMAD.SHL.U32 R2, R2, 0x100000, RZ ;  /* 0x0010000002027824 */ /* 0x000fe200078e00ff */
[----:B------:R-:W-:-:S04]  /*b130*/  LEA R3, R0, 0x3b800000, 0x17 ;  /* 0x3b80000000037811 */ /* 0x000fc800078eb8ff */
[----:B------:R-:W-:-:S07]  /*b140*/  LOP3.LUT R18, R3, R2, R18, 0xfe, !PT ;  /* 0x0000000203127212 */ /* 0x000fce00078efe12 */
.L_x_23416:
[----:B------:R-:W-:Y:S05]  /*b150*/  BSYNC B0 ;  /* 0x0000000000007941 */ /* 0x000fea0003800000 */
.L_x_23415:
[----:B------:R-:W0:Y:S01]  /*b160*/  F2I.FTZ.TRUNC.NTZ R18, R18 ;  /* 0x0000001200127305 */ /* 0x000e22000021f100 */
[----:B------:R-:W-:Y:S05]  /*b170*/  BRA `(.L_x_23400) ;  /* 0x0000000400087947 */ /* 0x000fea0003800000 */
.L_x_23413:
        /* <DEDUP_REMOVED lines=21> */
.L_x_23422:
[----:B------:R-:W-:Y:S05]  /*b2d0*/  BSYNC B1 ;  /* 0x0000000000017941 */ /* 0x000fea0003800000 */
.L_x_23421:
[----:B------:R-:W-:Y:S01]  /*b2e0*/  IMAD.SHL.U32 R2, R2, 0x200000, RZ ;  /* 0x0020000002027824 */ /* 0x000fe200078e00ff */
[----:B------:R-:W-:-:S04]  /*b2f0*/  LEA R3, R0, 0x37800000, 0x17 ;  /* 0x3780000000037811 */ /* 0x000fc800078eb8ff */
[----:B------:R-:W-:-:S07]  /*b300*/  LOP3.LUT R18, R3, R2, R18, 0xfe, !PT ;  /* 0x0000000203127212 */ /* 0x000fce00078efe12 */
.L_x_23420:
[----:B------:R-:W-:Y:S05]  /*b310*/  BSYNC B0 ;  /* 0x0000000000007941 */ /* 0x000fea0003800000 */
.L_x_23419:
[----:B------:R-:W0:Y:S01]  /*b320*/  F2I.FTZ.TRUNC.NTZ R18, R18 ;  /* 0x0000001200127305 */ /* 0x000e22000021f100 */
[----:B------:R-:W-:Y:S05]  /*b330*/  BRA `(.L_x_23400) ;  /* 0x0000000000987947 */ /* 0x000fea0003800000 */
.L_x_23412:
        /* <DEDUP_REMOVED lines=14> */
.L_x_23426:
[----:B------:R-:W-:Y:S05]  /*b420*/  BSYNC B0 ;  /* 0x0000000000007941 */ /* 0x000fea0003800000 */
.L_x_23425:
[----:B------:R-:W0:Y:S01]  /*b430*/  F2I.FTZ.TRUNC.NTZ R18, R18 ;  /* 0x0000001200127305 */ /* 0x000e22000021f100 */
[----:B------:R-:W-:Y:S05]  /*b440*/  BRA `(.L_x_23400) ;  /* 0x0000000000547947 */ /* 0x000fea0003800000 */
.L_x_23399:
        /* <DEDUP_REMOVED lines=17> */
.L_x_23427:
[----:B------:R-:W-:Y:S05]  /*b560*/  BRA `(.L_x_23400) ;  /* 0x00000000000c7947 */ /* 0x000fea0003800000 */
.L_x_23424:
[----:B------:R0:W5:Y:S01]  /*b570*/  LDG.E R18, desc[UR36][R2.64] ;  /* 0x0000002402127981 */ /* 0x000162000c1e1900 */
[----:B------:R-:W-:Y:S05]  /*b580*/  BRA `(.L_x_23400) ;  /* 0x0000000000047947 */ /* 0x000fea0003800000 */
.L_x_23423:
[----:B------:R0:W5:Y:S02]  /*b590*/  LDG.E R18, desc[UR36][R2.64] ;  /* 0x0000002402127981 */ /* 0x000164000c1e1900 */
.L_x_23400:
[-C--:B01---5:R-:W-:Y:S01]  /*b5a0*/  IABS R4, R18.reuse ;  /* 0x0000001200047213 */ /* 0x0a3fe20000000000 */
[----:B------:R-:W0:Y:S01]  /*b5b0*/  LDC R6, c[0x0][0x424] ;  /* 0x00010900ff067b82 */ /* 0x000e220000000800 */
[----:B------:R-:W-:Y:S02]  /*b5c0*/  IABS R7, R18 ;  /* 0x0000001200077213 */ /* 0x000fe40000000000 */
[----:B------:R-:W1:Y:S08]  /*b5d0*/  I2F.RP R0, R4 ;  /* 0x0000000400007306 */ /* 0x000e700000209400 */
[----:B-1----:R-:W2:Y:S01]  /*b5e0*/  MUFU.RCP R0, R0 ;  /* 0x0000000000007308 */ /* 0x002ea20000001000 */
[----:B0-----:R-:W-:-:S02]  /*b5f0*/  IABS R8, R6 ;  /* 0x0000000600087213 */ /* 0x001fc40000000000 */
[----:B------:R-:W-:Y:S01]  /*b600*/  ISETP.GE.AND P1, PT, R6, RZ, PT ;  /* 0x000000ff0600720c */ /* 0x000fe20003f26270 */
[----:B--234-:R-:W-:Y:S02]  /*b610*/  VIADD R2, R0, 0xffffffe ;  /* 0x0ffffffe00027836 */ /* 0x01cfe40000000000 */
        /* <DEDUP_REMOVED lines=30> */
.L_x_23431:
[----:B------:R-:W-:Y:S01]  /*b800*/  STG.E.U8 desc[UR36][R16.64], R2 ;  /* 0x0000000210007986 */ /* 0x000fe2000c101124 */
[----:B------:R-:W-:Y:S05]  /*b810*/  EXIT ;  /* 0x000000000000794d */ /* 0x000fea0003800000 */
.L_x_23430:
        /* <DEDUP_REMOVED lines=9> */
.L_x_23434:
[----:B------:R-:W-:Y:S01]  /*b8b0*/  STG.E desc[UR36][R16.64], R2 ;  /* 0x0000000210007986 */ /* 0x000fe2000c101924 */
[----:B------:R-:W-:Y:S05]  /*b8c0*/  EXIT ;  /* 0x000000000000794d */ /* 0x000fea0003800000 */
.L_x_23433:
[----:B------:R-:W-:Y:S01]  /*b8d0*/  STG.E.U16 desc[UR36][R16.64], R2 ;  /* 0x0000000210007986 */ /* 0x000fe2000c101524 */
[----:B------:R-:W-:Y:S05]  /*b8e0*/  EXIT ;  /* 0x000000000000794d */ /* 0x000fea0003800000 */
.L_x_23429:
        /* <DEDUP_REMOVED lines=9> */
.L_x_23436:
[----:B------:R-:W-:-:S04]  /*b980*/  I2FP.F32.S32 R0, R2 ;  /* 0x0000000200007245 */ /* 0x000fc80000201400 */
[----:B------:R-:W-:-:S05]  /*b990*/  F2FP.F16.F32.PACK_AB R0, RZ, R0 ;  /* 0x00000000ff00723e */ /* 0x000fca00000000ff */
[----:B------:R-:W-:Y:S01]  /*b9a0*/  STG.E.U16 desc[UR36][R16.64], R0 ;  /* 0x0000000010007986 */ /* 0x000fe2000c101524 */
[----:B------:R-:W-:Y:S05]  /*b9b0*/  EXIT ;  /* 0x000000000000794d */ /* 0x000fea0003800000 */
.L_x_23435:
        /* <DEDUP_REMOVED lines=10> */
.L_x_23438:
[----:B------:R-:W-:-:S04]  /*ba60*/  I2FP.F32.S32 R2, R2 ;  /* 0x0000000200027245 */ /* 0x000fc80000201400 */
[----:B------:R-:W-:-:S04]  /*ba70*/  F2FP.F16.F32.PACK_AB R3, RZ, R2 ;  /* 0x00000002ff03723e */ /* 0x000fc800000000ff */
[----:B------:R-:W-:-:S05]  /*ba80*/  PRMT R3, R3, 0x5410, RZ ;  /* 0x0000541003037816 */ /* 0x000fca00000000ff */
[----:B------:R-:W-:Y:S01]  /*ba90*/  STG.E desc[UR36][R16.64], R3 ;  /* 0x0000000310007986 */ /* 0x000fe2000c101924 */
[----:B------:R-:W-:Y:S05]  /*baa0*/  EXIT ;  /* 0x000000000000794d */ /* 0x000fea0003800000 */
.L_x_23437:
[----:B------:R-:W0:Y:S02]  /*bab0*/  I2F.F64 R2, R2 ;  /* 0x0000000200027312 */ /* 0x000e240000201c00 */
[----:B0-----:R-:W-:Y:S01]  /*bac0*/  STG.E.64 desc[UR36][R16.64], R2 ;  /* 0x0000000210007986 */ /* 0x001fe2000c101b24 */
[----:B------:R-:W-:Y:S05]  /*bad0*/  EXIT ;  /* 0x000000000000794d */ /* 0x000fea0003800000 */
.L_x_23428:
        /* <DEDUP_REMOVED lines=12> */
.L_x_23441:
[----:B------:R-:W0:Y:S01]  /*bba0*/  I2F.F64 R4, R2 ;  /* 0x0000000200047312 */ /* 0x000e220000201c00 */
[----:B------:R-:W-:-:S05]  /*bbb0*/  CS2R R6, SRZ ;  /* 0x0000000000067805 */ /* 0x000fca000001ff00 */
[----:B0-----:R-:W-:Y:S01]  /*bbc0*/  STG.E.128 desc[UR36][R16.64], R4 ;  /* 0x0000000410007986 */ /* 0x001fe2000c101d24 */
[----:B------:R-:W-:Y:S05]  /*bbd0*/  EXIT ;  /* 0x000000000000794d */ /* 0x000fea0003800000 */
.L_x_23440:
        /* <DEDUP_REMOVED lines=21> */
.L_x_23445:
[----:B------:R-:W-:Y:S05]  /*bd30*/  BSYNC B0 ;  /* 0x0000000000007941 */ /* 0x000fea0003800000 */
.L_x_23444:
[----:B------:R-:W-:-:S05]  /*bd40*/  LOP3.LUT R3, R0, R3, RZ, 0xfc, !PT ;  /* 0x0000000300037212 */ /* 0x000fca00078efcff */
[----:B------:R-:W-:Y:S01]  /*bd50*/  STG.E.U8 desc[UR36][R16.64], R3 ;  /* 0x0000000310007986 */ /* 0x000fe2000c101124 */
[----:B------:R-:W-:Y:S05]  /*bd60*/  EXIT ;  /* 0x000000000000794d */ /* 0x000fea0003800000 */
.L_x_23443:
        /* <DEDUP_REMOVED lines=13> */
.L_x_23447:
[----:B------:R-:W-:Y:S01]  /*be40*/  IMAD.MOV.U32 R0, RZ, RZ, 0x7f ;  /* 0x0000007fff007424 */ /* 0x000fe200078e00ff */
[----:B------:R-:W-:-:S04]  /*be50*/  ISETP.GT.U32.AND P0, PT, R2, 0x7f800000, PT ;  /* 0x7f8000000200780c */ /* 0x000fc80003f04070 */
[----:B------:R-:W-:-:S09]  /*be60*/  SEL R0, R0, 0x7c, P0 ;  /* 0x0000007c00007807 */ /* 0x000fd20000000000 */
.L_x_23448:
[----:B------:R-:W-:Y:S05]  /*be70*/  BSYNC B0 ;  /* 0x0000000000007941 */ /* 0x000fea0003800000 */
.L_x_23446:
[----:B------:R-:W-:-:S04]  /*be80*/  LOP3.LUT R2, R3, 0x80000000, RZ, 0xc0, !PT ;  /* 0x8000000003027812 */ /* 0x000fc800078ec0ff */
[----:B------:R-:W-:-:S04]  /*be90*/  SHF.R.U32.HI R3, RZ, 0x18, R2 ;  /* 0x00000018ff037819 */ /* 0x000fc80000011602 */
[----:B------:R-:W-:-:S05]  /*bea0*/  LOP3.LUT R3, R0, R3, RZ, 0xfc, !PT ;  /* 0x0000000300037212 */ /* 0x000fca00078efcff */
[----:B------:R-:W-:Y:S01]  /*beb0*/  STG.E.U8 desc[UR36][R16.64], R3 ;  /* 0x0000000310007986 */ /* 0x000fe2000c101124 */
[----:B------:R-:W-:Y:S05]  /*bec0*/  EXIT ;  /* 0x000000000000794d */ /* 0x000fea0003800000 */
.L_x_23442:
[----:B------:R-:W-:-:S04]  /*bed0*/  I2FP.F32.S32 R0, R2 ;  /* 0x0000000200007245 */ /* 0x000fc80000201400 */
[----:B------:R-:W-:-:S05]  /*bee0*/  F2FP.BF16.F32.PACK_AB R0, RZ, R0 ;  /* 0x00000000ff00723e */ /* 0x000fca00000010ff */
[----:B------:R-:W-:Y:S01]  /*bef0*/  STG.E.U16 desc[UR36][R16.64], R0 ;  /* 0x0000000010007986 */ /* 0x000fe2000c101524 */
[----:B------:R-:W-:Y:S05]  /*bf00*/  EXIT ;  /* 0x000000000000794d */ /* 0x000fea0003800000 */
.L_x_23439:
        /* <DEDUP_REMOVED lines=10> */
.L_x_23451:
        /* <DEDUP_REMOVED lines=17> */
.L_x_23454:
[----:B------:R-:W-:-:S04]  /*c0c0*/  LOP3.LUT R2, R3, 0x80000000, RZ, 0xc0, !PT ;  /* 0x8000000003027812 */ /* 0x000fc800078ec0ff */
[----:B------:R-:W-:-:S04]  /*c0d0*/  SHF.R.U32.HI R3, RZ, 0x18, R2 ;  /* 0x00000018ff037819 */ /* 0x000fc80000011602 */
[----:B------:R-:W-:-:S04]  /*c0e0*/  LOP3.LUT R0, R0, R3, RZ, 0xfc, !PT ;  /* 0x0000000300007212 */ /* 0x000fc800078efcff */
[----:B------:R-:W-:-:S07]  /*c0f0*/  PRMT R8, R0, 0x7610, R8 ;  /* 0x0000761000087816 */ /* 0x000fce0000000008 */
.L_x_23453:
[----:B------:R-:W-:Y:S05]  /*c100*/  BSYNC B0 ;  /* 0x0000000000007941 */ /* 0x000fea0003800000 */
.L_x_23452:
[----:B------:R-:W-:Y:S01]  /*c110*/  STG.E.U8 desc[UR36][R16.64], R8 ;  /* 0x0000000810007986 */ /* 0x000fe2000c101124 */
[----:B------:R-:W-:Y:S05]  /*c120*/  EXIT ;  /* 0x000000000000794d */ /* 0x000fea0003800000 */
.L_x_23450:
        /* <DEDUP_REMOVED lines=17> */
.L_x_23457:
[----:B------:R-:W-:-:S04]  /*c240*/  LOP3.LUT R2, R3, 0x80000000, RZ, 0xc0, !PT ;  /* 0x8000000003027812 */ /* 0x000fc800078ec0ff */
[----:B------:R-:W-:-:S04]  /*c250*/  SHF.R.U32.HI R3, RZ, 0x18, R2 ;  /* 0x00000018ff037819 */ /* 0x000fc80000011602 */
[----:B------:R-:W-:-:S04]  /*c260*/  LOP3.LUT R0, R0, R3, RZ, 0xfc, !PT ;  /* 0x0000000300007212 */ /* 0x000fc800078efcff */
[----:B------:R-:W-:-:S07]  /*c270*/  PRMT R8, R0, 0x7610, R8 ;  /* 0x0000761000087816 */ /* 0x000fce0000000008 */
.L_x_23456:
[----:B------:R-:W-:Y:S05]  /*c280*/  BSYNC B0 ;  /* 0x0000000000007941 */ /* 0x000fea0003800000 */
.L_x_23455:
[----:B------:R-:W-:Y:S01]  /*c290*/  STG.E.U8 desc[UR36][R16.64], R8 ;  /* 0x0000000810007986 */ /* 0x000fe2000c101124 */
[----:B------:R-:W-:Y:S05]  /*c2a0*/  EXIT ;  /* 0x000000000000794d */ /* 0x000fea0003800000 */
.L_x_23449:
        /* <DEDUP_REMOVED lines=22> */
.L_x_23432:
        /* <DEDUP_REMOVED lines=16> */
.L_x_23460:
[----:B------:R-:W-:Y:S05]  /*c510*/  EXIT ;  /* 0x000000000000794d */ /* 0x000fea0003800000 */
.L_x_23459:
[----:B------:R-:W-:-:S05]  /*c520*/  SHF.R.S32.HI R3, RZ, 0x1f, R2 ;  /* 0x0000001fff037819 */ /* 0x000fca0000011402 */
[----:B------:R-:W-:Y:S01]  /*c530*/  STG.E.64 desc[UR36][R16.64], R2 ;  /* 0x0000000210007986 */ /* 0x000fe2000c101b24 */
[----:B------:R-:W-:Y:S05]  /*c540*/  EXIT ;  /* 0x000000000000794d */ /* 0x000fea0003800000 */
.L_x_23458:
[----:B------:R-:W-:Y:S01]  /*c550*/  STG.E desc[UR36][R16.64], R2 ;  /* 0x0000000210007986 */ /* 0x000fe2000c101924 */
[----:B------:R-:W-:Y:S05]  /*c560*/  EXIT ;  /* 0x000000000000794d */ /* 0x000fea0003800000 */
.L_x_23461:
        /* <DEDUP_REMOVED lines=9> */
.L_x_57437:


//--------------------- .text._ZN2at6native27unrolled_elementwise_kernelINS0_13AUnaryFunctorIiiiZZZNS0_16fmod_kernel_cudaERNS_18TensorIteratorBaseEENKUlvE_clEvENKUlvE1_clEvEUliiE_EESt5arrayIPcLm2EELi4E23TrivialOffsetCalculatorILi1EjESD_NS0_6memory12LoadWithCastILi1EEENSE_13StoreWithCastILi1EEEEEviT_T0_T2_T3_T4_T5_ --------------------------
	.section	.text._ZN2at6native27unrolled_elementwise_kernelINS0_13AUnaryFunctorIiiiZZZNS0_16fmod_kernel_cudaERNS_18TensorIteratorBaseEENKUlvE_clEvENKUlvE1_clEvEUliiE_EESt5arrayIPcLm2EELi4E23TrivialOffsetCalculatorILi1EjESD_NS0_6memory12LoadWithCastILi1EEENSE_13StoreWithCastILi1EEEEEviT_T0_T2_T3_T4_T5_,"ax",@progbits
	.align	128
        .global         _ZN2at6native27unrolled_elementwise_kernelINS0_13AUnaryFunctorIiiiZZZNS0_16fmod_kernel_cudaERNS_18TensorIteratorBaseEENKUlvE_clEvENKUlvE1_clEvEUliiE_EESt5arrayIPcLm2EELi4E23TrivialOffsetCalculatorILi1EjESD_NS0_6memory12LoadWithCastILi1EEENSE_13StoreWithCastILi1EEEEEviT_T0_T2_T3_T4_T5_
        .type           _ZN2at6native27unrolled_elementwise_kernelINS0_13AUnaryFunctorIiiiZZZNS0_16fmod_kernel_cudaERNS_18TensorIteratorBaseEENKUlvE_clEvENKUlvE1_clEvEUliiE_EESt5arrayIPcLm2EELi4E23TrivialOffsetCalculatorILi1EjESD_NS0_6memory12LoadWithCastILi1EEENSE_13StoreWithCastILi1EEEEEviT_T0_T2_T3_T4_T5_,@function
        .size           _ZN2at6native27unrolled_elementwise_kernelINS0_13AUnaryFunctorIiiiZZZNS0_16fmod_kernel_cudaERNS_18TensorIteratorBaseEENKUlvE_clEvENKUlvE1_clEvEUliiE_EESt5arrayIPcLm2EELi4E23TrivialOffsetCalculatorILi1EjESD_NS0_6memory12LoadWithCastILi1EEENSE_13StoreWithCastILi1EEEEEviT_T0_T2_T3_T4_T5_,(.L_x_57438 - _ZN2at6native27unrolled_elementwise_kernelINS0_13AUnaryFunctorIiiiZZZNS0_16fmod_kernel_cudaERNS_18TensorIteratorBaseEENKUlvE_clEvENKUlvE1_clEvEUliiE_EESt5arrayIPcLm2EELi4E23TrivialOffsetCalculatorILi1EjESD_NS0_6memory12LoadWithCastILi1EEENSE_13StoreWithCastILi1EEEEEviT_T0_T2_T3_T4_T5_)
        .other          _ZN2at6native27unrolled_elementwise_kernelINS0_13AUnaryFunctorIiiiZZZNS0_16fmod_kernel_cudaERNS_18TensorIteratorBaseEENKUlvE_clEvENKUlvE1_clEvEUliiE_EESt5arrayIPcLm2EELi4E23TrivialOffsetCalculatorILi1EjESD_NS0_6memory12LoadWithCastILi1EEENSE_13StoreWithCastILi1EEEEEviT_T0_T2_T3_T4_T5_,@"STO_CUDA_ENTRY STV_DEFAULT"
_ZN2at6native27unrolled_elementwise_kernelINS0_13AUnaryFunctorIiiiZZZNS0_16fmod_kernel_cudaERNS_18TensorIteratorBaseEENKUlvE_clEvENKUlvE1_clEvEUliiE_EESt5arrayIPcLm2EELi4E23TrivialOffsetCalculatorILi1EjESD_NS0_6memory12LoadWithCastILi1EEENSE_13StoreWithCastILi1EEEEEviT_T0_T2_T3_T4_T5_:
.text._ZN2at6native27unrolled_elementwise_kernelINS0_13AUnaryFunctorIiiiZZZNS0_16fmod_kernel_cudaERNS_18TensorIteratorBaseEENKUlvE_clEvENKUlvE1_clEvEUliiE_EESt5arrayIPcLm2EELi4E23TrivialOffsetCalculatorILi1EjESD_NS0_6memory12LoadWithCastILi1EEENSE_13StoreWithCastILi1EEEEEviT_T0_T2_T3_T4_T5_:
        /* <DEDUP_REMOVED lines=31> */
.L_x_23467:
[----:B------:R3:W5:Y:S01]  /*01f0*/  LDG.E.U8 R24, desc[UR36][R4.64] ;  /* 0x0000002404187981 */ /* 0x000762000c1e1100 */
[----:B------:R-:W-:Y:S05]  /*0200*/  BRA `(.L_x_23469) ;  /* 0x0000000c00387947 */ /* 0x000fea0003800000 */
.L_x_23466:
        /* <DEDUP_REMOVED lines=8> */
.L_x_23471:
[----:B------:R1:W5:Y:S01]  /*0290*/  LDG.E R24, desc[UR36][R4.64] ;  /* 0x0000002404187981 */ /* 0x000362000c1e1900 */
[----:B------:R-:W-:Y:S05]  /*02a0*/  BRA `(.L_x_23469) ;  /* 0x0000000c00107947 */ /* 0x000fea0003800000 */
.L_x_23470:
[----:B------:R2:W5:Y:S01]  /*02b0*/  LDG.E.S16 R24, desc[UR36][R4.64] ;  /* 0x0000002404187981 */ /* 0x000562000c1e1700 */
[----:B------:R-:W-:Y:S05]  /*02c0*/  BRA `(.L_x_23469) ;  /* 0x0000000c00087947 */ /* 0x000fea0003800000 */
.L_x_23465:
        /* <DEDUP_REMOVED lines=9> */
.L_x_23473:
[----:B------:R-:W2:Y:S02]  /*0360*/  LDG.E.U16 R4, desc[UR36][R4.64] ;  /* 0x0000002404047981 */ /* 0x000ea4000c1e1500 */
[----:B--2---:R-:W-:-:S06]  /*0370*/  HADD2.F32 R24, -RZ, R4.H0_H0 ;  /* 0x20000004ff187230 */ /* 0x004fcc0000004100 */
[----:B------:R-:W0:Y:S01]  /*0380*/  F2I.FTZ.TRUNC.NTZ R24, R24 ;  /* 0x0000001800187305 */ /* 0x000e22000021f100 */
[----:B------:R-:W-:Y:S05]  /*0390*/  BRA `(.L_x_23469) ;  /* 0x0000000800d47947 */ /* 0x000fea0003800000 */
.L_x_23472:
        /* <DEDUP_REMOVED lines=9> */
.L_x_23475:
[----:B------:R-:W2:Y:S02]  /*0430*/  LDG.E.U16 R4, desc[UR36][R4.64] ;  /* 0x0000002404047981 */ /* 0x000ea4000c1e1500 */
[----:B--2---:R-:W-:-:S06]  /*0440*/  HADD2.F32 R24, -RZ, R4.H0_H0 ;  /* 0x20000004ff187230 */ /* 0x004fcc0000004100 */
[----:B------:R-:W0:Y:S01]  /*0450*/  F2I.FTZ.TRUNC.NTZ R24, R24 ;  /* 0x0000001800187305 */ /* 0x000e22000021f100 */
[----:B------:R-:W-:Y:S05]  /*0460*/  BRA `(.L_x_23469) ;  /* 0x0000000800a07947 */ /* 0x000fea0003800000 */
.L_x_23474:
[----:B------:R-:W2:Y:S02]  /*0470*/  LDG.E.64 R24, desc[UR36][R4.64] ;  /* 0x0000002404187981 */ /* 0x000ea4000c1e1b00 */
[----:B--2---:R0:W1:Y:S01]  /*0480*/  F2I.F64.TRUNC R24, R24 ;  /* 0x0000001800187311 */ /* 0x004062000030d100 */
[----:B------:R-:W-:Y:S05]  /*0490*/  BRA `(.L_x_23469) ;  /* 0x0000000800947947 */ /* 0x000fea0003800000 */
.L_x_23464:
        /* <DEDUP_REMOVED lines=12> */
.L_x_23478:
[----:B------:R-:W2:Y:S02]  /*0560*/  LDG.E.64 R4, desc[UR36][R4.64] ;  /* 0x0000002404047981 */ /* 0x000ea4000c1e1b00 */
[----:B--2---:R0:W1:Y:S01]  /*0570*/  F2I.F64.TRUNC R24, R4 ;  /* 0x0000000400187311 */ /* 0x004062000030d100 */
[----:B------:R-:W-:Y:S05]  /*0580*/  BRA `(.L_x_23469) ;  /* 0x0000000800587947 */ /* 0x000fea0003800000 */
.L_x_23477:
        /* <DEDUP_REMOVED lines=27> */
.L_x_23480:
        /* <DEDUP_REMOVED lines=15> */
.L_x_23479:
[----:B------:R-:W2:Y:S02]  /*0830*/  LDG.E.U16 R24, desc[UR36][R4.64] ;  /* 0x0000002404187981 */ /* 0x000ea4000c1e1500 */
[----:B--2---:R-:W-:-:S06]  /*0840*/  IMAD.U32 R24, R24, 0x10000, RZ ;  /* 0x0001000018187824 */ /* 0x004fcc00078e00ff */
[----:B------:R-:W0:Y:S01]  /*0850*/  F2I.FTZ.TRUNC.NTZ R24, R24 ;  /* 0x0000001800187305 */ /* 0x000e22000021f100 */
[----:B------:R-:W-:Y:S05]  /*0860*/  BRA `(.L_x_23469) ;  /* 0x0000000400a07947 */ /* 0x000fea0003800000 */
.L_x_23476:
        /* <DEDUP_REMOVED lines=10> */
.L_x_23483:
        /* <DEDUP_REMOVED lines=21> */
.L_x_23487:
[----:B------:R-:W-:Y:S05]  /*0a60*/  BSYNC B1 ;  /* 0x0000000000017941 */ /* 0x000fea0003800000 */
.L_x_23486:
[----:B------:R-:W-:Y:S01]  /*0a70*/  IMAD.SHL.U32 R3, R3, 0x100000, RZ ;  /* 0x0010000003037824 */ /* 0x000fe200078e00ff */
[----:B------:R-:W-:-:S04]  /*0a80*/  LEA R5, R0, 0x3b800000, 0x17 ;  /* 0x3b80000000057811 */ /* 0x000fc800078eb8ff */
[----:B------:R-:W-:-:S07]  /*0a90*/  LOP3.LUT R24, R5, R3, R24, 0xfe, !PT ;  /* 0x0000000305187212 */ /* 0x000fce00078efe18 */
.L_x_23485:
[----:B------:R-:W-:Y:S05]  /*0aa0*/  BSYNC B0 ;  /* 0x0000000000007941 */ /* 0x000fea0003800000 */
.L_x_23484:
[----:B------:R-:W0:Y:S01]  /*0ab0*/  F2I.FTZ.TRUNC.NTZ R24, R24 ;  /* 0x0000001800187305 */ /* 0x000e22000021f100 */
[----:B------:R-:W-:Y:S05]  /*0ac0*/  BRA `(.L_x_23469) ;  /* 0x0000000400087947 */ /* 0x000fea0003800000 */
.L_x_23482:
        /* <DEDUP_REMOVED lines=21> */
.L_x_23491:
[----:B------:R-:W-:Y:S05]  /*0c20*/  BSYNC B1 ;  /* 0x0000000000017941 */ /* 0x000fea0003800000 */
.L_x_23490:
[----:B------:R-:W-:Y:S01]  /*0c30*/  IMAD.SHL.U32 R3, R3, 0x200000, RZ ;  /* 0x0020000003037824 */ /* 0x000fe200078e00ff */
[----:B------:R-:W-:-:S04]  /*0c40*/  LEA R5, R0, 0x37800000, 0x17 ;  /* 0x3780000000057811 */ /* 0x000fc800078eb8ff */
[----:B------:R-:W-:-:S07]  /*0c50*/  LOP3.LUT R24, R5, R3, R24, 0xfe, !PT ;  /* 0x0000000305187212 */ /* 0x000fce00078efe18 */
.L_x_23489:
[----:B------:R-:W-:Y:S05]  /*0c60*/  BSYNC B0 ;  /* 0x0000000000007941 */ /* 0x000fea0003800000 */
.L_x_23488:
[----:B------:R-:W0:Y:S01]  /*0c70*/  F2I.FTZ.TRUNC.NTZ R24, R24 ;  /* 0x0000001800187305 */ /* 0x000e22000021f100 */
[----:B------:R-:W-:Y:S05]  /*0c80*/  BRA `(.L_x_23469) ;  /* 0x0000000000987947 */ /* 0x000fea0003800000 */
.L_x_23481:
        /* <DEDUP_REMOVED lines=14> */
.L_x_23495:
[----:B------:R-:W-:Y:S05]  /*0d70*/  BSYNC B0 ;  /* 0x0000000000007941 */ /* 0x000fea0003800000 */
.L_x_23494:
[----:B------:R-:W0:Y:S01]  /*0d80*/  F2I.FTZ.TRUNC.NTZ R24, R24 ;  /* 0x0000001800187305 */ /* 0x000e22000021f100 */
[----:B------:R-:W-:Y:S05]  /*0d90*/  BRA `(.L_x_23469) ;  /* 0x0000000000547947 */ /* 0x000fea0003800000 */
.L_x_23468:
        /* <DEDUP_REMOVED lines=17> */
.L_x_23496:
[----:B------:R-:W-:Y:S05]  /*0eb0*/  BRA `(.L_x_23469) ;  /* 0x00000000000c7947 */ /* 0x000fea0003800000 */
.L_x_23493:
[----:B------:R0:W5:Y:S01]  /*0ec0*/  LDG.E R24, desc[UR36][R4.64] ;  /* 0x0000002404187981 */ /* 0x000162000c1e1900 */
[----:B------:R-:W-:Y:S05]  /*0ed0*/  BRA `(.L_x_23469) ;  /* 0x0000000000047947 */ /* 0x000fea0003800000 */
.L_x_23492:
[----:B------:R0:W5:Y:S02]  /*0ee0*/  LDG.E R24, desc[UR36][R4.64] ;  /* 0x0000002404187981 */ /* 0x000164000c1e1900 */
.L_x_23469:
[----:B------:R-:W2:Y:S02]  /*0ef0*/  S2R R17, SR_TID.X ;  /* 0x0000000000117919 */ /* 0x000ea40000002100 */
[----:B--2---:R-:W-:-:S07]  /*0f00*/  VIADD R17, R17, 0x80 ;  /* 0x0000008011117836 */ /* 0x004fce0000000000 */
.L_x_23463:
[----:B------:R-:W-:Y:S05]  /*0f10*/  BSYNC B6 ;  /* 0x0000000000067941 */ /* 0x000fea0003800000 */
.L_x_23462:
        /* <DEDUP_REMOVED lines=23> */
.L_x_23502:
[----:B------:R0:W5:Y:S01]  /*1090*/  LDG.E.U8 R18, desc[UR36][R4.64] ;  /* 0x0000002404127981 */ /* 0x000162000c1e1100 */
[----:B------:R-:W-:Y:S05]  /*10a0*/  BRA `(.L_x_23504) ;  /* 0x0000000c00347947 */ /* 0x000fea0003800000 */
.L_x_23501:
        /* <DEDUP_REMOVED lines=8> */
.L_x_23506:
[----:B------:R0:W5:Y:S01]  /*1130*/  LDG.E R18, desc[UR36][R4.64] ;  /* 0x0000002404127981 */ /* 0x000162000c1e1900 */
[----:B------:R-:W-:Y:S05]  /*1140*/  BRA `(.L_x_23504) ;  /* 0x0000000c000c7947 */ /* 0x000fea0003800000 */
.L_x_23505:
[----:B------:R0:W5:Y:S01]  /*1150*/  LDG.E.S16 R18, desc[UR36][R4.64] ;  /* 0x0000002404127981 */ /* 0x000162000c1e1700 */
[----:B------:R-:W-:Y:S05]  /*1160*/  BRA `(.L_x_23504) ;  /* 0x0000000c00047947 */ /* 0x000fea0003800000 */
.L_x_23500:
        /* <DEDUP_REMOVED lines=9> */
.L_x_23508:
[----:B------:R-:W2:Y:S02]  /*1200*/  LDG.E.U16 R4, desc[UR36][R4.64] ;  /* 0x0000002404047981 */ /* 0x000ea4000c1e1500 */
[----:B--2---:R-:W-:-:S06]  /*1210*/  HADD2.F32 R18, -RZ, R4.H0_H0 ;  /* 0x20000004ff127230 */ /* 0x004fcc0000004100 */
[----:B------:R-:W0:Y:S01]  /*1220*/  F2I.FTZ.TRUNC.NTZ R18, R18 ;  /* 0x0000001200127305 */ /* 0x000e22000021f100 */
[----:B------:R-:W-:Y:S05]  /*1230*/  BRA `(.L_x_23504) ;  /* 0x0000000800d07947 */ /* 0x000fea0003800000 */
.L_x_23507:
        /* <DEDUP_REMOVED lines=9> */
.L_x_23510:
[----:B------:R-:W2:Y:S02]  /*12d0*/  LDG.E.U16 R4, desc[UR36][R4.64] ;  /* 0x0000002404047981 */ /* 0x000ea4000c1e1500 */
[----:B--2---:R-:W-:-:S06]  /*12e0*/  HADD2.F32 R18, -RZ, R4.H0_H0 ;  /* 0x20000004ff127230 */ /* 0x004fcc0000004100 */
[----:B------:R-:W0:Y:S01]  /*12f0*/  F2I.FTZ.TRUNC.NTZ R18, R18 ;  /* 0x0000001200127305 */ /* 0x000e22000021f100 */
[----:B------:R-:W-:Y:S05]  /*1300*/  BRA `(.L_x_23504) ;  /* 0x00000008009c7947 */ /* 0x000fea0003800000 */
.L_x_23509:
[----:B------:R-:W2:Y:S02]  /*1310*/  LDG.E.64 R4, desc[UR36][R4.64] ;  /* 0x0000002404047981 */ /* 0x000ea4000c1e1b00 */
[----:B--2---:R0:W1:Y:S01]  /*1320*/  F2I.F64.TRUNC R18, R4 ;  /* 0x0000000400127311 */ /* 0x004062000030d100 */
[----:B------:R-:W-:Y:S05]  /*1330*/  BRA `(.L_x_23504) ;  /* 0x0000000800907947 */ /* 0x000fea0003800000 */
.L_x_23499:
        /* <DEDUP_REMOVED lines=12> */
.L_x_23513:
[----:B------:R-:W2:Y:S02]  /*1400*/  LDG.E.64 R4, desc[UR36][R4.64] ;  /* 0x0000002404047981 */ /* 0x000ea4000c1e1b00 */
[----:B--2---:R0:W1:Y:S01]  /*1410*/  F2I.F64.TRUNC R18, R4 ;  /* 0x0000000400127311 */ /* 0x004062000030d100 */
[----:B------:R-:W-:Y:S05]  /*1420*/  BRA `(.L_x_23504) ;  /* 0x0000000800547947 */ /* 0x000fea0003800000 */
.L_x_23512:
        /* <DEDUP_REMOVED lines=27> */
.L_x_23515:
        /* <DEDUP_REMOVED lines=14> */
.L_x_23514:
[----:B------:R-:W2:Y:S02]  /*16c0*/  LDG.E.U16 R18, desc[UR36][R4.64] ;  /* 0x0000002404127981 */ /* 0x000ea4000c1e1500 */
[----:B--2---:R-:W-:-:S06]  /*16d0*/  IMAD.U32 R18, R18, 0x10000, RZ ;  /* 0x0001000012127824 */ /* 0x004fcc00078e00ff */
[----:B------:R-:W4:Y:S01]  /*16e0*/  F2I.FTZ.TRUNC.NTZ R18, R18 ;  /* 0x0000001200127305 */ /* 0x000f22000021f100 */
[----:B------:R-:W-:Y:S05]  /*16f0*/  BRA `(.L_x_23504) ;  /* 0x0000000400a07947 */ /* 0x000fea0003800000 */
.L_x_23511:
        /* <DEDUP_REMOVED lines=10> */
.L_x_23518:
        /* <DEDUP_REMOVED lines=21> */
.L_x_23522:
[----:B------:R-:W-:Y:S05]  /*18f0*/  BSYNC B1 ;  /* 0x0000000000017941 */ /* 0x000fea0003800000 */
.L_x_23521:
[----:B------:R-:W-:Y:S01]  /*1900*/  IMAD.SHL.U32 R3, R3, 0x100000, RZ ;  /* 0x0010000003037824 */ /* 0x000fe200078e00ff */
[----:B------:R-:W-:-:S04]  /*1910*/  LEA R5, R0, 0x3b800000, 0x17 ;  /* 0x3b80000000057811 */ /* 0x000fc800078eb8ff */
[----:B------:R-:W-:-:S07]  /*1920*/  LOP3.LUT R18, R5, R3, R18, 0xfe, !PT ;  /* 0x0000000305127212 */ /* 0x000fce00078efe12 */
.L_x_23520:
[----:B------:R-:W-:Y:S05]  /*1930*/  BSYNC B0 ;  /* 0x0000000000007941 */ /* 0x000fea0003800000 */
.L_x_23519:
[----:B------:R-:W0:Y:S01]  /*1940*/  F2I.FTZ.TRUNC.NTZ R18, R18 ;  /* 0x0000001200127305 */ /* 0x000e22000021f100 */
[----:B------:R-:W-:Y:S05]  /*1950*/  BRA `(.L_x_23504) ;  /* 0x0000000400087947 */ /* 0x000fea0003800000 */
.L_x_23517:
        /* <DEDUP_REMOVED lines=21> */
.L_x_23526:
[----:B------:R-:W-:Y:S05]  /*1ab0*/  BSYNC B1 ;  /* 0x0000000000017941 */ /* 0x000fea0003800000 */
.L_x_23525:
[----:B------:R-:W-:Y:S01]  /*1ac0*/  IMAD.SHL.U32 R3, R3, 0x200000, RZ ;  /* 0x0020000003037824 */ /* 0x000fe200078e00ff */
[----:B------:R-:W-:-:S04]  /*1ad0*/  LEA R5, R0, 0x37800000, 0x17 ;  /* 0x3780000000057811 */ /* 0x000fc800078eb8ff */
[----:B------:R-:W-:-:S07]  /*1ae0*/  LOP3.LUT R18, R5, R3, R18, 0xfe, !PT ;  /* 0x0000000305127212 */ /* 0x000fce00078efe12 */
.L_x_23524:
[----:B------:R-:W-:Y:S05]  /*1af0*/  BSYNC B0 ;  /* 0x0000000000007941 */ /* 0x000fea0003800000 */
.L_x_23523:
[----:B------:R-:W0:Y:S01]  /*1b00*/  F2I.FTZ.TRUNC.NTZ R18, R18 ;  /* 0x0000001200127305 */ /* 0x000e22000021f100 */
[----:B------:R-:W-:Y:S05]  /*1b10*/  BRA `(.L_x_23504) ;  /* 0x0000000000987947 */ /* 0x000fea0003800000 */
.L_x_23516:
        /* <DEDUP_REMOVED lines=14> */
.L_x_23530:
[----:B------:R-:W-:Y:S05]  /*1c00*/  BSYNC B0 ;  /* 0x0000000000007941 */ /* 0x000fea0003800000 */
.L_x_23529:
[----:B------:R-:W0:Y:S01]  /*1c10*/  F2I.FTZ.TRUNC.NTZ R18, R18 ;  /* 0x0000001200127305 */ /* 0x000e22000021f100 */
[----:B------:R-:W-:Y:S05]  /*1c20*/  BRA `(.L_x_23504) ;  /* 0x0000000000547947 */ /* 0x000fea0003800000 */
.L_x_23503:
        /* <DEDUP_REMOVED lines=17> */
.L_x_23531:
[----:B------:R-:W-:Y:S05]  /*1d40*/  BRA `(.L_x_23504) ;  /* 0x00000000000c7947 */ /* 0x000fea0003800000 */
.L_x_23528:
[----:B------:R0:W5:Y:S01]  /*1d50*/  LDG.E R18, desc[UR36][R4.64] ;  /* 0x0000002404127981 */ /* 0x000162000c1e1900 */
[----:B------:R-:W-:Y:S05]  /*1d60*/  BRA `(.L_x_23504) ;  /* 0x0000000000047947 */ /* 0x000fea0003800000 */
.L_x_23527:
[----:B------:R0:W5:Y:S02]  /*1d70*/  LDG.E R18, desc[UR36][R4.64] ;  /* 0x0000002404127981 */ /* 0x000164000c1e1900 */
.L_x_23504:
[----:B------:R-:W-:-:S07]  /*1d80*/  VIADD R17, R17, 0x80 ;  /* 0x0000008011117836 */ /* 0x000fce0000000000 */
.L_x_23498:
[----:B------:R-:W-:Y:S05]  /*1d90*/  BSYNC B6 ;  /* 0x0000000000067941 */ /* 0x000fea0003800000 */
.L_x_23497:
[----:B------:R-:W-:Y:S01]  /*1da0*/  ISETP.GE.AND P0, PT, R17, R16, PT ;  /* 0x000000101100720c */ /* 0x000fe20003f06270 */
[----:B------:R-:W-:Y:S01]  /*1db0*/  BSSY B6, `(.L_x_23532) ;  /* 0x00000e8000067945 */ /* 0x000fe20003800000 */
[----:B0-----:R-:W-:Y:S02]  /*1dc0*/  IMAD.MOV.U32 R25, RZ, RZ, RZ ;  /* 0x000000ffff197224 */ /* 0x001fe400078e00ff */
[----:B------:R-:W-:-:S09]  /*1dd0*/  IMAD.MOV.U32 R22, RZ, RZ, RZ ;  /* 0x000000ffff167224 */ /* 0x000fd200078e00ff */
[----:B------:R-:W-:Y:S05]  /*1de0*/  @P0 BRA `(.L_x_23533) ;  /* 0x0000000c00900947 */ /* 0x000fea0003800000 */
[----:B-1-34-:R-:W0:Y:S01]  /*1df0*/  LDC.64 R4, c[0x0][0x228] ;  /* 0x00008a00ff047b82 */ /* 0x01ae220000000a00 */
        /* <DEDUP_REMOVED lines=19> */
.L_x_23537:
[----:B------:R0:W5:Y:S01]  /*1f30*/  LDG.E.U8 R22, desc[UR36][R4.64] ;  /* 0x0000002404167981 */ /* 0x000162000c1e1100 */
[----:B------:R-:W-:Y:S05]  /*1f40*/  BRA `(.L_x_23539) ;  /* 0x0000000c00347947 */ /* 0x000fea0003800000 */
.L_x_23536:
        /* <DEDUP_REMOVED lines=8> */
.L_x_23541:
[----:B------:R0:W5:Y:S01]  /*1fd0*/  LDG.E R22, desc[UR36][R4.64] ;  /* 0x0000002404167981 */ /* 0x000162000c1e1900 */
[----:B------:R-:W-:Y:S05]  /*1fe0*/  BRA `(.L_x_23539) ;  /* 0x0000000c000c7947 */ /* 0x000fea0003800000 */
.L_x_23540:
[----:B------:R0:W5:Y:S01]  /*1ff0*/  LDG.E.S16 R22, desc[UR36][R4.64] ;  /* 0x0000002404167981 */ /* 0x000162000c1e1700 */
[----:B------:R-:W-:Y:S05]  /*2000*/  BRA `(.L_x_23539) ;  /* 0x0000000c00047947 */ /* 0x000fea0003800000 */
.L_x_23535:
        /* <DEDUP_REMOVED lines=9> */
.L_x_23543:
[----:B------:R-:W2:Y:S02]  /*20a0*/  LDG.E.U16 R4, desc[UR36][R4.64] ;  /* 0x0000002404047981 */ /* 0x000ea4000c1e1500 */
[----:B--2---:R-:W-:-:S06]  /*20b0*/  HADD2.F32 R22, -RZ, R4.H0_H0 ;  /* 0x20000004ff167230 */ /* 0x004fcc0000004100 */
[----:B------:R-:W0:Y:S01]  /*20c0*/  F2I.FTZ.TRUNC.NTZ R22, R22 ;  /* 0x0000001600167305 */ /* 0x000e22000021f100 */
[----:B------:R-:W-:Y:S05]  /*20d0*/  BRA `(.L_x_23539) ;  /* 0x0000000800d07947 */ /* 0x000fea0003800000 */
.L_x_23542:
        /* <DEDUP_REMOVED lines=9> */
.L_x_23545:
[----:B------:R-:W2:Y:S02]  /*2170*/  LDG.E.U16 R4, desc[UR36][R4.64] ;  /* 0x0000002404047981 */ /* 0x000ea4000c1e1500 */
[----:B--2---:R-:W-:-:S06]  /*2180*/  HADD2.F32 R22, -RZ, R4.H0_H0 ;  /* 0x20000004ff167230 */ /* 0x004fcc0000004100 */
[----:B------:R-:W0:Y:S01]  /*2190*/  F2I.FTZ.TRUNC.NTZ R22, R22 ;  /* 0x0000001600167305 */ /* 0x000e22000021f100 */
[----:B------:R-:W-:Y:S05]  /*21a0*/  BRA `(.L_x_23539) ;  /* 0x00000008009c7947 */ /* 0x000fea0003800000 */
.L_x_23544:
[----:B------:R-:W2:Y:S02]  /*21b0*/  LDG.E.64 R22, desc[UR36][R4.64] ;  /* 0x0000002404167981 */ /* 0x000ea4000c1e1b00 */
[----:B--2---:R0:W1:Y:S01]  /*21c0*/  F2I.F64.TRUNC R22, R22 ;  /* 0x0000001600167311 */ /* 0x004062000030d100 */
[----:B------:R-:W-:Y:S05]  /*21d0*/  BRA `(.L_x_23539) ;  /* 0x0000000800907947 */ /* 0x000fea0003800000 */
.L_x_23534:
        /* <DEDUP_REMOVED lines=12> */
.L_x_23548:
[----:B------:R-:W2:Y:S02]  /*22a0*/  LDG.E.64 R4, desc[UR36][R4.64] ;  /* 0x0000002404047981 */ /* 0x000ea4000c1e1b00 */
[----:B--2---:R0:W1:Y:S01]  /*22b0*/  F2I.F64.TRUNC R22, R4 ;  /* 0x0000000400167311 */ /* 0x004062000030d100 */
[----:B------:R-:W-:Y:S05]  /*22c0*/  BRA `(.L_x_23539) ;  /* 0x0000000800547947 */ /* 0x000fea0003800000 */
.L_x_23547:
        /* <DEDUP_REMOVED lines=27> */
.L_x_23550:
        /* <DEDUP_REMOVED lines=14> */
.L_x_23549:
[----:B------:R-:W2:Y:S02]  /*2560*/  LDG.E.U16 R22, desc[UR36][R4.64] ;  /* 0x0000002404167981 */ /* 0x000ea4000c1e1500 */
[----:B--2---:R-:W-:-:S06]  /*2570*/  IMAD.U32 R22, R22, 0x10000, RZ ;  /* 0x0001000016167824 */ /* 0x004fcc00078e00ff */
[----:B------:R-:W0:Y:S01]  /*2580*/  F2I.FTZ.TRUNC.NTZ R22, R22 ;  /* 0x0000001600167305 */ /* 0x000e22000021f100 */
[----:B------:R-:W-:Y:S05]  /*2590*/  BRA `(.L_x_23539) ;  /* 0x0000000400a07947 */ /* 0x000fea0003800000 */
.L_x_23546:
        /* <DEDUP_REMOVED lines=10> */
.L_x_23553:
        /* <DEDUP_REMOVED lines=21> */
.L_x_23557:
[----:B------:R-:W-:Y:S05]  /*2790*/  BSYNC B1 ;  /* 0x0000000000017941 */ /* 0x000fea0003800000 */
.L_x_23556:
[----:B------:R-:W-:Y:S01]  /*27a0*/  IMAD.SHL.U32 R3, R3, 0x100000, RZ ;  /* 0x0010000003037824 */ /* 0x000fe200078e00ff */
[----:B------:R-:W-:-:S04]  /*27b0*/  LEA R5, R0, 0x3b800000, 0x17 ;  /* 0x3b80000000057811 */ /* 0x000fc800078eb8ff */
[----:B------:R-:W-:-:S07]  /*27c0*/  LOP3.LUT R22, R5, R3, R22, 0xfe, !PT ;  /* 0x0000000305167212 */ /* 0x000fce00078efe16 */
.L_x_23555:
[----:B------:R-:W-:Y:S05]  /*27d0*/  BSYNC B0 ;  /* 0x0000000000007941 */ /* 0x000fea0003800000 */
.L_x_23554:
[----:B------:R-:W1:Y:S01]  /*27e0*/  F2I.FTZ.TRUNC.NTZ R22, R22 ;  /* 0x0000001600167305 */ /* 0x000e62000021f100 */
[----:B------:R-:W-:Y:S05]  /*27f0*/  BRA `(.L_x_23539) ;  /* 0x0000000400087947 */ /* 0x000fea0003800000 */
.L_x_23552:
        /* <DEDUP_REMOVED lines=21> */
.L_x_23561:
[----:B------:R-:W-:Y:S05]  /*2950*/  BSYNC B1 ;  /* 0x0000000000017941 */ /* 0x000fea0003800000 */
.L_x_23560:
[----:B------:R-:W-:Y:S01]  /*2960*/  IMAD.SHL.U32 R3, R3, 0x200000, RZ ;  /* 0x0020000003037824 */ /* 0x000fe200078e00ff */
[----:B------:R-:W-:-:S04]  /*2970*/  LEA R5, R0, 0x37800000, 0x17 ;  /* 0x3780000000057811 */ /* 0x000fc800078eb8ff */
[----:B------:R-:W-:-:S07]  /*2980*/  LOP3.LUT R22, R5, R3, R22, 0xfe, !PT ;  /* 0x0000000305167212 */ /* 0x000fce00078efe16 */
.L_x_23559:
[----:B------:R-:W-:Y:S05]  /*2990*/  BSYNC B0 ;  /* 0x0000000000007941 */ /* 0x000fea0003800000 */
.L_x_23558:
[----:B------:R-:W2:Y:S01]  /*29a0*/  F2I.FTZ.TRUNC.NTZ R22, R22 ;  /* 0x0000001600167305 */ /* 0x000ea2000021f100 */
[----:B------:R-:W-:Y:S05]  /*29b0*/  BRA `(.L_x_23539) ;  /* 0x0000000000987947 */ /* 0x000fea0003800000 */
.L_x_23551:
        /* <DEDUP_REMOVED lines=14> */
.L_x_23565:
[----:B------:R-:W-:Y:S05]  /*2aa0*/  BSYNC B0 ;  /* 0x0000000000007941 */ /* 0x000fea0003800000 */
.L_x_23564:
[----:B------:R-:W4:Y:S01]  /*2ab0*/  F2I.FTZ.TRUNC.NTZ R22, R22 ;  /* 0x0000001600167305 */ /* 0x000f22000021f100 */
[----:B------:R-:W-:Y:S05]  /*2ac0*/  BRA `(.L_x_23539) ;  /* 0x0000000000547947 */ /* 0x000fea0003800000 */
.L_x_23538:
        /* <DEDUP_REMOVED lines=17> */
.L_x_23566:
[----:B------:R-:W-:Y:S05]  /*2be0*/  BRA `(.L_x_23539) ;  /* 0x00000000000c7947 */ /* 0x000fea0003800000 */
.L_x_23563:
[----:B------:R0:W5:Y:S01]  /*2bf0*/  LDG.E R22, desc[UR36][R4.64] ;  /* 0x0000002404167981 */ /* 0x000162000c1e1900 */
[----:B------:R-:W-:Y:S05]  /*2c00*/  BRA `(.L_x_23539) ;  /* 0x0000000000047947 */ /* 0x000fea0003800000 */
.L_x_23562:
[----:B------:R3:W5:Y:S02]  /*2c10*/  LDG.E R22, desc[UR36][R4.64] ;  /* 0x0000002404167981 */ /* 0x000764000c1e1900 */
.L_x_23539:
[----:B------:R-:W-:-:S07]  /*2c20*/  VIADD R17, R17, 0x80 ;  /* 0x0000008011117836 */ /* 0x000fce0000000000 */
.L_x_23533:
[----:B------:R-:W-:Y:S05]  /*2c30*/  BSYNC B6 ;  /* 0x0000000000067941 */ /* 0x000fea0003800000 */
.L_x_23532:
        /* <DEDUP_REMOVED lines=22> */
.L_x_23572:
[----:B------:R0:W5:Y:S01]  /*2da0*/  LDG.E.U8 R25, desc[UR36][R4.64] ;  /* 0x0000002404197981 */ /* 0x000162000c1e1100 */
[----:B------:R-:W-:Y:S05]  /*2db0*/  BRA `(.L_x_23568) ;  /* 0x0000000c00307947 */ /* 0x000fea0003800000 */
.L_x_23571:
        /* <DEDUP_REMOVED lines=8> */
.L_x_23575:
[----:B------:R0:W5:Y:S01]  /*2e40*/  LDG.E R25, desc[UR36][R4.64] ;  /* 0x0000002404197981 */ /* 0x000162000c1e1900 */
[----:B------:R-:W-:Y:S05]  /*2e50*/  BRA `(.L_x_23568) ;  /* 0x0000000c00087947 */ /* 0x000fea0003800000 */
.L_x_23574:
[----:B------:R0:W5:Y:S01]  /*2e60*/  LDG.E.S16 R25, desc[UR36][R4.64] ;  /* 0x0000002404197981 */ /* 0x000162000c1e1700 */
[----:B------:R-:W-:Y:S05]  /*2e70*/  BRA `(.L_x_23568) ;  /* 0x0000000c00007947 */ /* 0x000fea0003800000 */
.L_x_23570:
        /* <DEDUP_REMOVED lines=9> */
.L_x_23577:
[----:B------:R-:W2:Y:S02]  /*2f10*/  LDG.E.U16 R4, desc[UR36][R4.64] ;  /* 0x0000002404047981 */ /* 0x000ea4000c1e1500 */
[----:B--2---:R-:W-:-:S06]  /*2f20*/  HADD2.F32 R25, -RZ, R4.H0_H0 ;  /* 0x20000004ff197230 */ /* 0x004fcc0000004100 */
[----:B------:R-:W0:Y:S01]  /*2f30*/  F2I.FTZ.TRUNC.NTZ R25, R25 ;  /* 0x0000001900197305 */ /* 0x000e22000021f100 */
[----:B------:R-:W-:Y:S05]  /*2f40*/  BRA `(.L_x_23568) ;  /* 0x0000000800cc7947 */ /* 0x000fea0003800000 */
.L_x_23576:
        /* <DEDUP_REMOVED lines=9> */
.L_x_23579:
[----:B------:R-:W2:Y:S02]  /*2fe0*/  LDG.E.U16 R4, desc[UR36][R4.64] ;  /* 0x0000002404047981 */ /* 0x000ea4000c1e1500 */
[----:B--2---:R-:W-:-:S06]  /*2ff0*/  HADD2.F32 R25, -RZ, R4.H0_H0 ;  /* 0x20000004ff197230 */ /* 0x004fcc0000004100 */
[----:B------:R-:W0:Y:S01]  /*3000*/  F2I.FTZ.TRUNC.NTZ R25, R25 ;  /* 0x0000001900197305 */ /* 0x000e22000021f100 */
[----:B------:R-:W-:Y:S05]  /*3010*/  BRA `(.L_x_23568) ;  /* 0x0000000800987947 */ /* 0x000fea0003800000 */
.L_x_23578:
[----:B------:R-:W2:Y:S02]  /*3020*/  LDG.E.64 R4, desc[UR36][R4.64] ;  /* 0x0000002404047981 */ /* 0x000ea4000c1e1b00 */
[----:B--2---:R0:W1:Y:S01]  /*3030*/  F2I.F64.TRUNC R25, R4 ;  /* 0x0000000400197311 */ /* 0x004062000030d100 */
[----:B------:R-:W-:Y:S05]  /*3040*/  BRA `(.L_x_23568) ;  /* 0x00000008008c7947 */ /* 0x000fea0003800000 */
.L_x_23569:
        /* <DEDUP_REMOVED lines=12> */
.L_x_23582:
[----:B------:R-:W2:Y:S02]  /*3110*/  LDG.E.64 R4, desc[UR36][R4.64] ;  /* 0x0000002404047981 */ /* 0x000ea4000c1e1b00 */
[----:B--2---:R0:W1:Y:S01]  /*3120*/  F2I.F64.TRUNC R25, R4 ;  /* 0x0000000400197311 */ /* 0x004062000030d100 */
[----:B------:R-:W-:Y:S05]  /*3130*/  BRA `(.L_x_23568) ;  /* 0x0000000800507947 */ /* 0x000fea0003800000 */
.L_x_23581:
        /* <DEDUP_REMOVED lines=27> */
.L_x_23584:
        /* <DEDUP_REMOVED lines=14> */
.L_x_23583:
[----:B------:R-:W2:Y:S02]  /*33d0*/  LDG.E.U16 R25, desc[UR36][R4.64] ;  /* 0x0000002404197981 */ /* 0x000ea4000c1e1500 */
[----:B--2---:R-:W-:-:S06]  /*33e0*/  IMAD.U32 R25, R25, 0x10000, RZ ;  /* 0x0001000019197824 */ /* 0x004fcc00078e00ff */
[----:B------:R-:W0:Y:S01]  /*33f0*/  F2I.FTZ.TRUNC.NTZ R25, R25 ;  /* 0x0000001900197305 */ /* 0x000e22000021f100 */
[----:B------:R-:W-:Y:S05]  /*3400*/  BRA `(.L_x_23568) ;  /* 0x00000004009c7947 */ /* 0x000fea0003800000 */
.L_x_23580:
        /* <DEDUP_REMOVED lines=10> */
.L_x_23587:
        /* <DEDUP_REMOVED lines=21> */
.L_x_23591:
[----:B------:R-:W-:Y:S05]  /*3600*/  BSYNC B1 ;  /* 0x0000000000017941 */ /* 0x000fea0003800000 */
.L_x_23590:
[----:B------:R-:W-:Y:S01]  /*3610*/  IMAD.SHL.U32 R3, R3, 0x100000, RZ ;  /* 0x0010000003037824 */ /* 0x000fe200078e00ff */
[----:B------:R-:W-:-:S04]  /*3620*/  LEA R0, R0, 0x3b800000, 0x17 ;  /* 0x3b80000000007811 */ /* 0x000fc800078eb8ff */
[----:B------:R-:W-:-:S07]  /*3630*/  LOP3.LUT R25, R0, R3, R25, 0xfe, !PT ;  /* 0x0000000300197212 */ /* 0x000fce00078efe19 */
.L_x_23589:
[----:B------:R-:W-:Y:S05]  /*3640*/  BSYNC B0 ;  /* 0x0000000000007941 */ /* 0x000fea0003800000 */
.L_x_23588:
[----:B------:R-:W0:Y:S01]  /*3650*/  F2I.FTZ.TRUNC.NTZ R25, R25 ;  /* 0x0000001900197305 */ /* 0x000e22000021f100 */
[----:B------:R-:W-:Y:S05]  /*3660*/  BRA `(.L_x_23568) ;  /* 0x0000000400047947 */ /* 0x000fea0003800000 */
.L_x_23586:
        /* <DEDUP_REMOVED lines=21> */
.L_x_23595:
[----:B------:R-:W-:Y:S05]  /*37c0*/  BSYNC B1 ;  /* 0x0000000000017941 */ /* 0x000fea0003800000 */
.L_x_23594:
[----:B------:R-:W-:Y:S01]  /*37d0*/  IMAD.SHL.U32 R3, R3, 0x200000, RZ ;  /* 0x0020000003037824 */ /* 0x000fe200078e00ff */
[----:B------:R-:W-:-:S04]  /*37e0*/  LEA R0, R0, 0x37800000, 0x17 ;  /* 0x3780000000007811 */ /* 0x000fc800078eb8ff */
[----:B------:R-:W-:-:S07]  /*37f0*/  LOP3.LUT R25, R0, R3, R25, 0xfe, !PT ;  /* 0x0000000300197212 */ /* 0x000fce00078efe19 */
.L_x_23593:
[----:B------:R-:W-:Y:S05]  /*3800*/  BSYNC B0 ;  /* 0x0000000000007941 */ /* 0x000fea0003800000 */
.L_x_23592:
[----:B------:R-:W0:Y:S01]  /*3810*/  F2I.FTZ.TRUNC.NTZ R25, R25 ;  /* 0x0000001900197305 */ /* 0x000e22000021f100 */
[----:B------:R-:W-:Y:S05]  /*3820*/  BRA `(.L_x_23568) ;  /* 0x0000000000947947 */ /* 0x000fea0003800000 */
.L_x_23585:
        /* <DEDUP_REMOVED lines=14> */
.L_x_23599:
[----:B------:R-:W-:Y:S05]  /*3910*/  BSYNC B0 ;  /* 0x0000000000007941 */ /* 0x000fea0003800000 */
.L_x_23598:
[----:B------:R-:W0:Y:S01]  /*3920*/  F2I.FTZ.TRUNC.NTZ R25, R25 ;  /* 0x0000001900197305 */ /* 0x000e22000021f100 */
[----:B------:R-:W-:Y:S05]  /*3930*/  BRA `(.L_x_23568) ;  /* 0x0000000000507947 */ /* 0x000fea0003800000 */
.L_x_23573:
        /* <DEDUP_REMOVED lines=16> */
.L_x_23600:
[----:B------:R-:W-:Y:S05]  /*3a40*/  BRA `(.L_x_23568) ;  /* 0x00000000000c7947 */ /* 0x000fea0003800000 */
.L_x_23597:
[----:B------:R0:W5:Y:S01]  /*3a50*/  LDG.E R25, desc[UR36][R4.64] ;  /* 0x0000002404197981 */ /* 0x000162000c1e1900 */
[----:B------:R-:W-:Y:S05]  /*3a60*/  BRA `(.L_x_23568) ;  /* 0x0000000000047947 */ /* 0x000fea0003800000 */
.L_x_23596:
[----:B------:R0:W5:Y:S02]  /*3a70*/  LDG.E R25, desc[UR36][R4.64] ;  /* 0x0000002404197981 */ /* 0x000164000c1e1900 */
.L_x_23568:
[----:B------:R-:W-:Y:S05]  /*3a80*/  BSYNC B6 ;  /* 0x0000000000067941 */ /* 0x000fea0003800000 */
.L_x_23567:
        /* <DEDUP_REMOVED lines=11> */
[-C--:B-----5:R-:W-:Y:S01]  /*3b40*/  IABS R6, R24.reuse ;  /* 0x0000001800067213 */ /* 0x0a0fe20000000000 */
[----:B------:R-:W0:Y:S01]  /*3b50*/  LDC R7, c[0x0][0x218] ;  /* 0x00008600ff077b82 */ /* 0x000e220000000800 */
[----:B------:R-:W-:Y:S02]  /*3b60*/  IABS R8, R24 ;  /* 0x0000001800087213 */ /* 0x000fe40000000000 */
[----:B--2---:R-:W1:Y:S03]  /*3b70*/  I2F.RP R0, R6 ;  /* 0x0000000600007306 */ /* 0x004e660000209400 */
[----:B------:R-:W-:-:S05]  /*3b80*/  IMAD.MOV R8, RZ, RZ, -R8 ;  /* 0x000000ffff087224 */ /* 0x000fca00078e0a08 */
[----:B-1----:R-:W1:Y:S01]  /*3b90*/  MUFU.RCP R0, R0 ;  /* 0x0000000000007308 */ /* 0x002e620000001000 */
[----:B0-----:R-:W-:Y:S01]  /*3ba0*/  ISETP.GE.AND P6, PT, R7, RZ, PT ;  /* 0x000000ff0700720c */ /* 0x001fe20003fc6270 */
[----:B-1----:R-:W-:Y:S01]  /*3bb0*/  VIADD R4, R0, 0xffffffe ;  /* 0x0ffffffe00047836 */ /* 0x002fe20000000000 */
        /* <DEDUP_REMOVED lines=16> */
.L_x_23602:
[----:B------:R-:W-:Y:S05]  /*3cc0*/  BSYNC B0 ;  /* 0x0000000000007941 */ /* 0x000fea0003800000 */
.L_x_23601:
[----:B------:R-:W-:Y:S04]  /*3cd0*/  BSSY B0, `(.L_x_23603) ;  /* 0x0000019000007945 */ /* 0x000fe80003800000 */
[----:B------:R-:W-:Y:S05]  /*3ce0*/  @P3 BRA `(.L_x_23604) ;  /* 0x00000000005c3947 */ /* 0x000fea0003800000 */
        /* <DEDUP_REMOVED lines=23> */
.L_x_23604:
[----:B------:R-:W-:Y:S05]  /*3e60*/  BSYNC B0 ;  /* 0x0000000000007941 */ /* 0x000fea0003800000 */
.L_x_23603:
[----:B------:R-:W-:Y:S04]  /*3e70*/  BSSY B0, `(.L_x_23605) ;  /* 0x0000019000007945 */ /* 0x000fe80003800000 */
[----:B------:R-:W-:Y:S05]  /*3e80*/  @P2 BRA `(.L_x_23606) ;  /* 0x00000000005c2947 */ /* 0x000fea0003800000 */
[-C--:B--2--5:R-:W-:Y:S01]  /*3e90*/  IABS R3, R22.reuse ;  /* 0x0000001600037213 */ /* 0x0a4fe20000000000 */
[----:B------:R-:W0:Y:S01]  /*3ea0*/  LDC R4, c[0x0][0x218] ;  /* 0x00008600ff047b82 */ /* 0x000e220000000800 */
[----:B------:R-:W-:Y:S02]  /*3eb0*/  IABS R10, R22 ;  /* 0x00000016000a7213 */ /* 0x000fe40000000000 */
[----:B------:R-:W1:Y:S03]  /*3ec0*/  I2F.RP R0, R3 ;  /* 0x0000000300007306 */ /* 0x000e660000209400 */
        /* <DEDUP_REMOVED lines=19> */
.L_x_23606:
[----:B------:R-:W-:Y:S05]  /*4000*/  BSYNC B0 ;  /* 0x0000000000007941 */ /* 0x000fea0003800000 */
.L_x_23605:
        /* <DEDUP_REMOVED lines=25> */
.L_x_23608:
[----:B------:R-:W-:Y:S05]  /*41a0*/  BSYNC B0 ;  /* 0x0000000000007941 */ /* 0x000fea0003800000 */
.L_x_23607:
        /* <DEDUP_REMOVED lines=22> */
.L_x_23614:
[----:B------:R0:W-:Y:S01]  /*4310*/  STG.E.U8 desc[UR36][R8.64], R5 ;  /* 0x0000000508007986 */ /* 0x0001e2000c101124 */
[----:B------:R-:W-:Y:S01]  /*4320*/  IMAD.MOV.U32 R23, RZ, RZ, R19 ;  /* 0x000000ffff177224 */ /* 0x000fe200078e0013 */
[----:B------:R-:W-:Y:S06]  /*4330*/  BRA `(.L_x_23610) ;  /* 0x0000000c00a87947 */ /* 0x000fec0003800000 */
.L_x_23613:
        /* <DEDUP_REMOVED lines=11> */
.L_x_23617:
[----:B------:R3:W-:Y:S01]  /*43f0*/  STG.E desc[UR36][R8.64], R5 ;  /* 0x0000000508007986 */ /* 0x0007e2000c101924 */
[----:B------:R-:W-:Y:S01]  /*4400*/  IMAD.MOV.U32 R23, RZ, RZ, R19 ;  /* 0x000000ffff177224 */ /* 0x000fe200078e0013 */
[----:B------:R-:W-:Y:S06]  /*4410*/  BRA `(.L_x_23610) ;  /* 0x0000000c00707947 */ /* 0x000fec0003800000 */
.L_x_23616:
[----:B------:R0:W-:Y:S01]  /*4420*/  STG.E.U16 desc[UR36][R8.64], R5 ;  /* 0x0000000508007986 */ /* 0x0001e2000c101524 */
[----:B------:R-:W-:Y:S01]  /*4430*/  IMAD.MOV.U32 R23, RZ, RZ, R19 ;  /* 0x000000ffff177224 */ /* 0x000fe200078e0013 */
[----:B------:R-:W-:Y:S06]  /*4440*/  BRA `(.L_x_23610) ;  /* 0x0000000c00647947 */ /* 0x000fec0003800000 */
.L_x_23612:
        /* <DEDUP_REMOVED lines=10> */
.L_x_23619:
[----:B------:R-:W-:Y:S01]  /*44f0*/  I2FP.F32.S32 R0, R5 ;  /* 0x0000000500007245 */ /* 0x000fe20000201400 */
[----:B------:R-:W-:-:S03]  /*4500*/  IMAD.MOV.U32 R23, RZ, RZ, R19 ;  /* 0x000000ffff177224 */ /* 0x000fc600078e0013 */
[----:B------:R-:W-:-:S05]  /*4510*/  F2FP.F16.F32.PACK_AB R0, RZ, R0 ;  /* 0x00000000ff00723e */ /* 0x000fca00000000ff */
[----:B------:R0:W-:Y:S01]  /*4520*/  STG.E.U16 desc[UR36][R8.64], R0 ;  /* 0x0000000008007986 */ /* 0x0001e2000c101524 */
[----:B------:R-:W-:Y:S05]  /*4530*/  BRA `(.L_x_23610) ;  /* 0x0000000c00287947 */ /* 0x000fea0003800000 */
.L_x_23618:
        /* <DEDUP_REMOVED lines=11> */
.L_x_23621:
[----:B------:R-:W-:Y:S01]  /*45f0*/  I2FP.F32.S32 R5, R5 ;  /* 0x0000000500057245 */ /* 0x000fe20000201400 */
[----:B------:R-:W-:-:S03]  /*4600*/  IMAD.MOV.U32 R23, RZ, RZ, R19 ;  /* 0x000000ffff177224 */ /* 0x000fc600078e0013 */
[----:B------:R-:W-:-:S04]  /*4610*/  F2FP.F16.F32.PACK_AB R3, RZ, R5 ;  /* 0x00000005ff03723e */ /* 0x000fc800000000ff */
[----:B------:R-:W-:-:S05]  /*4620*/  PRMT R3, R3, 0x5410, RZ ;  /* 0x0000541003037816 */ /* 0x000fca00000000ff */
[----:B------:R0:W-:Y:S01]  /*4630*/  STG.E desc[UR36][R8.64], R3 ;  /* 0x0000000308007986 */ /* 0x0001e2000c101924 */
[----:B------:R-:W-:Y:S05]  /*4640*/  BRA `(.L_x_23610) ;  /* 0x0000000800e47947 */ /* 0x000fea0003800000 */
.L_x_23620:
[----:B------:R-:W0:Y:S01]  /*4650*/  I2F.F64 R4, R5 ;  /* 0x0000000500047312 */ /* 0x000e220000201c00 */
[----:B------:R-:W-:Y:S01]  /*4660*/  IMAD.MOV.U32 R23, RZ, RZ, R19 ;  /* 0x000000ffff177224 */ /* 0x000fe200078e0013 */
[----:B0-----:R0:W-:Y:S01]  /*4670*/  STG.E.64 desc[UR36][R8.64], R4 ;  /* 0x0000000408007986 */ /* 0x0011e2000c101b24 */
[----:B------:R-:W-:Y:S05]  /*4680*/  BRA `(.L_x_23610) ;  /* 0x0000000800d47947 */ /* 0x000fea0003800000 */
.L_x_23611:
        /* <DEDUP_REMOVED lines=13> */
.L_x_23624:
[----:B------:R-:W0:Y:S01]  /*4760*/  I2F.F64 R4, R5 ;  /* 0x0000000500047312 */ /* 0x000e220000201c00 */
[----:B------:R-:W-:Y:S01]  /*4770*/  CS2R R6, SRZ ;  /* 0x0000000000067805 */ /* 0x000fe2000001ff00 */
[----:B------:R-:W-:-:S04]  /*4780*/  IMAD.MOV.U32 R23, RZ, RZ, R19 ;  /* 0x000000ffff177224 */ /* 0x000fc800078e0013 */
[----:B0-----:R0:W-:Y:S01]  /*4790*/  STG.E.128 desc[UR36][R8.64], R4 ;  /* 0x0000000408007986 */ /* 0x0011e2000c101d24 */
[----:B------:R-:W-:Y:S05]  /*47a0*/  BRA `(.L_x_23610) ;  /* 0x00000008008c7947 */ /* 0x000fea0003800000 */
.L_x_23623:
        /* <DEDUP_REMOVED lines=21> */
.L_x_23628:
[----:B------:R-:W-:Y:S05]  /*4900*/  BSYNC B0 ;  /* 0x0000000000007941 */ /* 0x000fea0003800000 */
.L_x_23627:
[----:B------:R-:W-:Y:S01]  /*4910*/  LOP3.LUT R5, R0, R5, RZ, 0xfc, !PT ;  /* 0x0000000500057212 */ /* 0x000fe200078efcff */
[----:B------:R-:W-:-:S04]  /*4920*/  IMAD.MOV.U32 R23, RZ, RZ, R19 ;  /* 0x000000ffff177224 */ /* 0x000fc800078e0013 */
[----:B------:R0:W-:Y:S01]  /*4930*/  STG.E.U8 desc[UR36][R8.64], R5 ;  /* 0x0000000508007986 */ /* 0x0001e2000c101124 */
[----:B------:R-:W-:Y:S05]  /*4940*/  BRA `(.L_x_23610) ;  /* 0x0000000800247947 */ /* 0x000fea0003800000 */
.L_x_23626:
        /* <DEDUP_REMOVED lines=13> */
.L_x_23630:
[----:B------:R-:W-:Y:S01]  /*4a20*/  IMAD.MOV.U32 R0, RZ, RZ, 0x7f ;  /* 0x0000007fff007424 */ /* 0x000fe200078e00ff */
[----:B------:R-:W-:-:S04]  /*4a30*/  ISETP.GT.U32.AND P0, PT, R3, 0x7f800000, PT ;  /* 0x7f8000000300780c */ /* 0x000fc80003f04070 */
[----:B------:R-:W-:-:S09]  /*4a40*/  SEL R0, R0, 0x7c, P0 ;  /* 0x0000007c00007807 */ /* 0x000fd20000000000 */
.L_x_23631:
[----:B------:R-:W-:Y:S05]  /*4a50*/  BSYNC B0 ;  /* 0x0000000000007941 */ /* 0x000fea0003800000 */
.L_x_23629:
[----:B------:R-:W-:Y:S01]  /*4a60*/  LOP3.LUT R3, R5, 0x80000000, RZ, 0xc0, !PT ;  /* 0x8000000005037812 */ /* 0x000fe200078ec0ff */
[----:B------:R-:W-:-:S03]  /*4a70*/  IMAD.MOV.U32 R23, RZ, RZ, R19 ;  /* 0x000000ffff177224 */ /* 0x000fc600078e0013 */
[----:B------:R-:W-:-:S04]  /*4a80*/  SHF.R.U32.HI R3, RZ, 0x18, R3 ;  /* 0x00000018ff037819 */ /* 0x000fc80000011603 */
[----:B------:R-:W-:-:S05]  /*4a90*/  LOP3.LUT R3, R0, R3, RZ, 0xfc, !PT ;  /* 0x0000000300037212 */ /* 0x000fca00078efcff */
[----:B------:R0:W-:Y:S01]  /*4aa0*/  STG.E.U8 desc[UR36][R8.64], R3 ;  /* 0x0000000308007986 */ /* 0x0001e2000c101124 */
[----:B------:R-:W-:Y:S05]  /*4ab0*/  BRA `(.L_x_23610) ;  /* 0x0000000400c87947 */ /* 0x000fea0003800000 */
.L_x_23625:
[----:B------:R-:W-:Y:S01]  /*4ac0*/  I2FP.F32.S32 R0, R5 ;  /* 0x0000000500007245 */ /* 0x000fe20000201400 */
[----:B------:R-:W-:-:S03]  /*4ad0*/  IMAD.MOV.U32 R23, RZ, RZ, R19 ;  /* 0x000000ffff177224 */ /* 0x000fc600078e0013 */
[----:B------:R-:W-:-:S05]  /*4ae0*/  F2FP.BF16.F32.PACK_AB R0, RZ, R0 ;  /* 0x00000000ff00723e */ /* 0x000fca00000010ff */
[----:B------:R0:W-:Y:S01]  /*4af0*/  STG.E.U16 desc[UR36][R8.64], R0 ;  /* 0x0000000008007986 */ /* 0x0001e2000c101524 */
[----:B------:R-:W-:Y:S05]  /*4b00*/  BRA `(.L_x_23610) ;  /* 0x0000000400b47947 */ /* 0x000fea0003800000 */
.L_x_23622:
        /* <DEDUP_REMOVED lines=11> */
.L_x_23634:
        /* <DEDUP_REMOVED lines=17> */
.L_x_23637:
[----:B------:R-:W-:-:S04]  /*4cd0*/  LOP3.LUT R3, R5, 0x80000000, RZ, 0xc0, !PT ;  /* 0x8000000005037812 */ /* 0x000fc800078ec0ff */
[----:B------:R-:W-:-:S04]  /*4ce0*/  SHF.R.U32.HI R3, RZ, 0x18, R3 ;  /* 0x00000018ff037819 */ /* 0x000fc80000011603 */
[----:B------:R-:W-:-:S04]  /*4cf0*/  LOP3.LUT R0, R0, R3, RZ, 0xfc, !PT ;  /* 0x0000000300007212 */ /* 0x000fc800078efcff */
[----:B------:R-:W-:-:S07]  /*4d00*/  PRMT R4, R0, 0x7610, R4 ;  /* 0x0000761000047816 */ /* 0x000fce0000000004 */
.L_x_23636:
[----:B------:R-:W-:Y:S05]  /*4d10*/  BSYNC B0 ;  /* 0x0000000000007941 */ /* 0x000fea0003800000 */
.L_x_23635:
[----:B------:R0:W-:Y:S01]  /*4d20*/  STG.E.U8 desc[UR36][R8.64], R4 ;  /* 0x0000000408007986 */ /* 0x0001e2000c101124 */
[----:B------:R-:W-:Y:S01]  /*4d30*/  IMAD.MOV.U32 R23, RZ, RZ, R19 ;  /* 0x000000ffff177224 */ /* 0x000fe200078e0013 */
[----:B------:R-:W-:Y:S06]  /*4d40*/  BRA `(.L_x_23610) ;  /* 0x0000000400247947 */ /* 0x000fec0003800000 */
.L_x_23633:
        /* <DEDUP_REMOVED lines=17> */
.L_x_23640:
[----:B------:R-:W-:-:S04]  /*4e60*/  LOP3.LUT R3, R5, 0x80000000, RZ, 0xc0, !PT ;  /* 0x8000000005037812 */ /* 0x000fc800078ec0ff */
[----:B------:R-:W-:-:S04]  /*4e70*/  SHF.R.U32.HI R3, RZ, 0x18, R3 ;  /* 0x00000018ff037819 */ /* 0x000fc80000011603 */
[----:B------:R-:W-:-:S04]  /*4e80*/  LOP3.LUT R0, R0, R3, RZ, 0xfc, !PT ;  /* 0x0000000300007212 */ /* 0x000fc800078efcff */
[----:B------:R-:W-:-:S07]  /*4e90*/  PRMT R4, R0, 0x7610, R4 ;  /* 0x0000761000047816 */ /* 0x000fce0000000004 */
.L_x_23639:
[----:B------:R-:W-:Y:S05]  /*4ea0*/  BSYNC B0 ;  /* 0x0000000000007941 */ /* 0x000fea0003800000 */
.L_x_23638:
[----:B------:R0:W-:Y:S01]  /*4eb0*/  STG.E.U8 desc[UR36][R8.64], R4 ;  /* 0x0000000408007986 */ /* 0x0001e2000c101124 */
[----:B------:R-:W-:Y:S01]  /*4ec0*/  IMAD.MOV.U32 R23, RZ, RZ, R19 ;  /* 0x000000ffff177224 */ /* 0x000fe200078e0013 */
[----:B------:R-:W-:Y:S06]  /*4ed0*/  BRA `(.L_x_23610) ;  /* 0x0000000000c07947 */ /* 0x000fec0003800000 */
.L_x_23632:
        /* <DEDUP_REMOVED lines=23> */
.L_x_23615:
        /* <DEDUP_REMOVED lines=16> */
.L_x_23643:
[----:B------:R-:W-:Y:S01]  /*5150*/  IMAD.MOV.U32 R23, RZ, RZ, R19 ;  /* 0x000000ffff177224 */ /* 0x000fe200078e0013 */
[----:B------:R-:W-:Y:S06]  /*5160*/  BRA `(.L_x_23610) ;  /* 0x00000000001c7947 */ /* 0x000fec0003800000 */
.L_x_23642:
[--C-:B------:R-:W-:Y:S01]  /*5170*/  SHF.R.S32.HI R7, RZ, 0x1f, R5.reuse ;  /* 0x0000001fff077819 */ /* 0x100fe20000011405 */
[----:B------:R-:W-:Y:S02]  /*5180*/  IMAD.MOV.U32 R6, RZ, RZ, R5 ;  /* 0x000000ffff067224 */ /* 0x000fe400078e0005 */
[----:B------:R-:W-:-:S03]  /*5190*/  IMAD.MOV.U32 R23, RZ, RZ, R19 ;  /* 0x000000ffff177224 */ /* 0x000fc600078e0013 */
[----:B------:R0:W-:Y:S01]  /*51a0*/  STG.E.64 desc[UR36][R8.64], R6 ;  /* 0x0000000608007986 */ /* 0x0001e2000c101b24 */
[----:B------:R-:W-:Y:S05]  /*51b0*/  BRA `(.L_x_23610) ;  /* 0x0000000000087947 */ /* 0x000fea0003800000 */
.L_x_23641:
[----:B------:R0:W-:Y:S01]  /*51c0*/  STG.E desc[UR36][R8.64], R5 ;  /* 0x0000000508007986 */ /* 0x0001e2000c101924 */
[----:B------:R-:W-:-:S07]  /*51d0*/  IMAD.MOV.U32 R23, RZ, RZ, R19 ;  /* 0x000000ffff177224 */ /* 0x000fce00078e0013 */
.L_x_23610:
[----:B------:R-:W-:Y:S05]  /*51e0*/  BSYNC B6 ;  /* 0x0000000000067941 */ /* 0x000fea0003800000 */
.L_x_23609:
        /* <DEDUP_REMOVED lines=23> */
.L_x_23649:
[----:B-----5:R4:W-:Y:S01]  /*5360*/  STG.E.U8 desc[UR36][R4.64], R24 ;  /* 0x0000001804007986 */ /* 0x0209e2000c101124 */
[----:B------:R-:W-:Y:S05]  /*5370*/  BRA `(.L_x_23651) ;  /* 0x0000000c00487947 */ /* 0x000fea0003800000 */
.L_x_23648:
        /* <DEDUP_REMOVED lines=9> */
.L_x_23653:
[----:B-----5:R2:W-:Y:S01]  /*5410*/  STG.E desc[UR36][R4.64], R24 ;  /* 0x0000001804007986 */ /* 0x0205e2000c101924 */
[----:B------:R-:W-:Y:S05]  /*5420*/  BRA `(.L_x_23651) ;  /* 0x0000000c001c7947 */ /* 0x000fea0003800000 */
.L_x_23652:
[----:B-----5:R0:W-:Y:S01]  /*5430*/  STG.E.U16 desc[UR36][R4.64], R24 ;  /* 0x0000001804007986 */ /* 0x0201e2000c101524 */
[----:B------:R-:W-:Y:S05]  /*5440*/  BRA `(.L_x_23651) ;  /* 0x0000000c00147947 */ /* 0x000fea0003800000 */
.L_x_23647:
        /* <DEDUP_REMOVED lines=9> */
.L_x_23655:
[----:B-----5:R-:W-:-:S04]  /*54e0*/  I2FP.F32.S32 R0, R24 ;  /* 0x0000001800007245 */ /* 0x020fc80000201400 */
[----:B------:R-:W-:-:S05]  /*54f0*/  F2FP.F16.F32.PACK_AB R0, RZ, R0 ;  /* 0x00000000ff00723e */ /* 0x000fca00000000ff */
[----:B------:R0:W-:Y:S01]  /*5500*/  STG.E.U16 desc[UR36][R4.64], R0 ;  /* 0x0000000004007986 */ /* 0x0001e2000c101524 */
[----:B------:R-:W-:Y:S05]  /*5510*/  BRA `(.L_x_23651) ;  /* 0x0000000800e07947 */ /* 0x000fea0003800000 */
.L_x_23654:
        /* <DEDUP_REMOVED lines=10> */
.L_x_23657:
[----:B-----5:R-:W-:-:S04]  /*55c0*/  I2FP.F32.S32 R24, R24 ;  /* 0x0000001800187245 */ /* 0x020fc80000201400 */
[----:B------:R-:W-:-:S04]  /*55d0*/  F2FP.F16.F32.PACK_AB R3, RZ, R24 ;  /* 0x00000018ff03723e */ /* 0x000fc800000000ff */
[----:B------:R-:W-:-:S05]  /*55e0*/  PRMT R3, R3, 0x5410, RZ ;  /* 0x0000541003037816 */ /* 0x000fca00000000ff */
[----:B------:R0:W-:Y:S01]  /*55f0*/  STG.E desc[UR36][R4.64], R3 ;  /* 0x0000000304007986 */ /* 0x0001e2000c101924 */
[----:B------:R-:W-:Y:S05]  /*5600*/  BRA `(.L_x_23651) ;  /* 0x0000000800a47947 */ /* 0x000fea0003800000 */
.L_x_23656:
[----:B-----5:R-:W0:Y:S02]  /*5610*/  I2F.F64 R24, R24 ;  /* 0x0000001800187312 */ /* 0x020e240000201c00 */
[----:B0-----:R0:W-:Y:S01]  /*5620*/  STG.E.64 desc[UR36][R4.64], R24 ;  /* 0x0000001804007986 */ /* 0x0011e2000c101b24 */
[----:B------:R-:W-:Y:S05]  /*5630*/  BRA `(.L_x_23651) ;  /* 0x0000000800987947 */ /* 0x000fea0003800000 */
.L_x_23646:
        /* <DEDUP_REMOVED lines=12> */
.L_x_23660:
[----:B-----5:R-:W0:Y:S01]  /*5700*/  I2F.F64 R24, R24 ;  /* 0x0000001800187312 */ /* 0x020e220000201c00 */
[----:B------:R-:W-:-:S05]  /*5710*/  CS2R R26, SRZ ;  /* 0x00000000001a7805 */ /* 0x000fca000001ff00 */
[----:B0-----:R0:W-:Y:S01]  /*5720*/  STG.E.128 desc[UR36][R4.64], R24 ;  /* 0x0000001804007986 */ /* 0x0011e2000c101d24 */
[----:B------:R-:W-:Y:S05]  /*5730*/  BRA `(.L_x_23651) ;  /* 0x0000000800587947 */ /* 0x000fea0003800000 */
.L_x_23659:
        /* <DEDUP_REMOVED lines=21> */
.L_x_23664:
[----:B------:R-:W-:Y:S05]  /*5890*/  BSYNC B0 ;  /* 0x0000000000007941 */ /* 0x000fea0003800000 */
.L_x_23663:
[----:B------:R-:W-:-:S05]  /*58a0*/  LOP3.LUT R7, R0, R7, RZ, 0xfc, !PT ;  /* 0x0000000700077212 */ /* 0x000fca00078efcff */
[----:B------:R0:W-:Y:S01]  /*58b0*/  STG.E.U8 desc[UR36][R4.64], R7 ;  /* 0x0000000704007986 */ /* 0x0001e2000c101124 */
[----:B------:R-:W-:Y:S05]  /*58c0*/  BRA `(.L_x_23651) ;  /* 0x0000000400f47947 */ /* 0x000fea0003800000 */
.L_x_23662:
        /* <DEDUP_REMOVED lines=13> */
.L_x_23666:
[----:B------:R-:W-:Y:S01]  /*59a0*/  IMAD.MOV.U32 R0, RZ, RZ, 0x7f ;  /* 0x0000007fff007424 */ /* 0x000fe200078e00ff */
[----:B------:R-:W-:-:S04]  /*59b0*/  ISETP.GT.U32.AND P0, PT, R3, 0x7f800000, PT ;  /* 0x7f8000000300780c */ /* 0x000fc80003f04070 */
[----:B------:R-:W-:-:S09]  /*59c0*/  SEL R0, R0, 0x7c, P0 ;  /* 0x0000007c00007807 */ /* 0x000fd20000000000 */
.L_x_23667:
[----:B------:R-:W-:Y:S05]  /*59d0*/  BSYNC B0 ;  /* 0x0000000000007941 */ /* 0x000fea0003800000 */
.L_x_23665:
[----:B------:R-:W-:-:S04]  /*59e0*/  LOP3.LUT R3, R7, 0x80000000, RZ, 0xc0, !PT ;  /* 0x8000000007037812 */ /* 0x000fc800078ec0ff */
[----:B------:R-:W-:-:S04]  /*59f0*/  SHF.R.U32.HI R3, RZ, 0x18, R3 ;  /* 0x00000018ff037819 */ /* 0x000fc80000011603 */
[----:B------:R-:W-:-:S05]  /*5a00*/  LOP3.LUT R3, R0, R3, RZ, 0xfc, !PT ;  /* 0x0000000300037212 */ /* 0x000fca00078efcff */
[----:B------:R0:W-:Y:S01]  /*5a10*/  STG.E.U8 desc[UR36][R4.64], R3 ;  /* 0x0000000304007986 */ /* 0x0001e2000c101124 */
[----:B------:R-:W-:Y:S05]  /*5a20*/  BRA `(.L_x_23651) ;  /* 0x00000004009c7947 */ /* 0x000fea0003800000 */
.L_x_23661:
[----:B-----5:R-:W-:-:S04]  /*5a30*/  I2FP.F32.S32 R0, R24 ;  /* 0x0000001800007245 */ /* 0x020fc80000201400 */
[----:B------:R-:W-:-:S05]  /*5a40*/  F2FP.BF16.F32.PACK_AB R0, RZ, R0 ;  /* 0x00000000ff00723e */ /* 0x000fca00000010ff */
[----:B------:R0:W-:Y:S01]  /*5a50*/  STG.E.U16 desc[UR36][R4.64], R0 ;  /* 0x0000000004007986 */ /* 0x0001e2000c101524 */
[----:B------:R-:W-:Y:S05]  /*5a60*/  BRA `(.L_x_23651) ;  /* 0x00000004008c7947 */ /* 0x000fea0003800000 */
.L_x_23658:
        /* <DEDUP_REMOVED lines=10> */
.L_x_23670:
        /* <DEDUP_REMOVED lines=17> */
.L_x_23673:
[----:B------:R-:W-:-:S04]  /*5c20*/  LOP3.LUT R0, R7, 0x80000000, RZ, 0xc0, !PT ;  /* 0x8000000007007812 */ /* 0x000fc800078ec0ff */
[----:B------:R-:W-:-:S04]  /*5c30*/  SHF.R.U32.HI R0, RZ, 0x18, R0 ;  /* 0x00000018ff007819 */ /* 0x000fc80000011600 */
[----:B------:R-:W-:-:S07]  /*5c40*/  LOP3.LUT R0, R3, R0, RZ, 0xfc, !PT ;  /* 0x0000000003007212 */ /* 0x000fce00078efcff */
.L_x_23672:
[----:B------:R-:W-:Y:S05]  /*5c50*/  BSYNC B0 ;  /* 0x0000000000007941 */ /* 0x000fea0003800000 */
.L_x_23671:
[----:B------:R0:W-:Y:S01]  /*5c60*/  STG.E.U8 desc[UR36][R4.64], R0 ;  /* 0x0000000004007986 */ /* 0x0001e2000c101124 */
[----:B------:R-:W-:Y:S05]  /*5c70*/  BRA `(.L_x_23651) ;  /* 0x0000000400087947 */ /* 0x000fea0003800000 */
.L_x_23669:
        /* <DEDUP_REMOVED lines=17> */
.L_x_23676:
[----:B------:R-:W-:-:S04]  /*5d90*/  LOP3.LUT R0, R7, 0x80000000, RZ, 0xc0, !PT ;  /* 0x8000000007007812 */ /* 0x000fc800078ec0ff */
[----:B------:R-:W-:-:S04]  /*5da0*/  SHF.R.U32.HI R0, RZ, 0x18, R0 ;  /* 0x00000018ff007819 */ /* 0x000fc80000011600 */
[----:B------:R-:W-:-:S07]  /*5db0*/  LOP3.LUT R0, R3, R0, RZ, 0xfc, !PT ;  /* 0x0000000003007212 */ /* 0x000fce00078efcff */
.L_x_23675:
[----:B------:R-:W-:Y:S05]  /*5dc0*/  BSYNC B0 ;  /* 0x0000000000007941 */ /* 0x000fea0003800000 */
.L_x_23674:
[----:B------:R0:W-:Y:S01]  /*5dd0*/  STG.E.U8 desc[UR36][R4.64], R0 ;  /* 0x0000000004007986 */ /* 0x0001e2000c101124 */
[----:B------:R-:W-:Y:S05]  /*5de0*/  BRA `(.L_x_23651) ;  /* 0x0000000000ac7947 */ /* 0x000fea0003800000 */
.L_x_23668:
        /* <DEDUP_REMOVED lines=22> */
.L_x_23650:
        /* <DEDUP_REMOVED lines=16> */
.L_x_23679:
[----:B------:R-:W-:Y:S05]  /*6050*/  BRA `(.L_x_23651) ;  /* 0x0000000000107947 */ /* 0x000fea0003800000 */
.L_x_23678:
[----:B-----5:R-:W-:-:S05]  /*6060*/  SHF.R.S32.HI R25, RZ, 0x1f, R24 ;  /* 0x0000001fff197819 */ /* 0x020fca0000011418 */
[----:B------:R0:W-:Y:S01]  /*6070*/  STG.E.64 desc[UR36][R4.64], R24 ;  /* 0x0000001804007986 */ /* 0x0001e2000c101b24 */
[----:B------:R-:W-:Y:S05]  /*6080*/  BRA `(.L_x_23651) ;  /* 0x0000000000047947 */ /* 0x000fea0003800000 */
.L_x_23677:
[----:B-----5:R0:W-:Y:S02]  /*6090*/  STG.E desc[UR36][R4.64], R24 ;  /* 0x0000001804007986 */ /* 0x0201e4000c101924 */
.L_x_23651:
        /* <DEDUP_REMOVED lines=23> */
.L_x_23683:
[----:B------:R0:W-:Y:S01]  /*6210*/  STG.E.U8 desc[UR36][R8.64], R18 ;  /* 0x0000001208007986 */ /* 0x0001e2000c101124 */
[----:B------:R-:W-:Y:S05]  /*6220*/  BRA `(.L_x_23685) ;  /* 0x0000000c00507947 */ /* 0x000fea0003800000 */
.L_x_23682:
        /* <DEDUP_REMOVED lines=9> */
.L_x_23687:
[----:B------:R0:W-:Y:S01]  /*62c0*/  STG.E desc[UR36][R8.64], R18 ;  /* 0x0000001208007986 */ /* 0x0001e2000c101924 */
[----:B------:R-:W-:Y:S05]  /*62d0*/  BRA `(.L_x_23685) ;  /* 0x0000000c00247947 */ /* 0x000fea0003800000 */
.L_x_23686:
[----:B------:R0:W-:Y:S01]  /*62e0*/  STG.E.U16 desc[UR36][R8.64], R18 ;  /* 0x0000001208007986 */ /* 0x0001e2000c101524 */
[----:B------:R-:W-:Y:S05]  /*62f0*/  BRA `(.L_x_23685) ;  /* 0x0000000c001c7947 */ /* 0x000fea0003800000 */
.L_x_23681:
        /* <DEDUP_REMOVED lines=9> */
.L_x_23689:
[----:B------:R-:W-:-:S04]  /*6390*/  I2FP.F32.S32 R0, R18 ;  /* 0x0000001200007245 */ /* 0x000fc80000201400 */
[----:B------:R-:W-:-:S05]  /*63a0*/  F2FP.F16.F32.PACK_AB R0, RZ, R0 ;  /* 0x00000000ff00723e */ /* 0x000fca00000000ff */
[----:B------:R0:W-:Y:S01]  /*63b0*/  STG.E.U16 desc[UR36][R8.64], R0 ;  /* 0x0000000008007986 */ /* 0x0001e2000c101524 */
[----:B------:R-:W-:Y:S05]  /*63c0*/  BRA `(.L_x_23685) ;  /* 0x0000000800e87947 */ /* 0x000fea0003800000 */
.L_x_23688:
        /* <DEDUP_REMOVED lines=10> */
.L_x_23691:
[----:B------:R-:W-:-:S04]  /*6470*/  I2FP.F32.S32 R18, R18 ;  /* 0x0000001200127245 */ /* 0x000fc80000201400 */
[----:B------:R-:W-:-:S04]  /*6480*/  F2FP.F16.F32.PACK_AB R3, RZ, R18 ;  /* 0x00000012ff03723e */ /* 0x000fc800000000ff */
[----:B------:R-:W-:-:S05]  /*6490*/  PRMT R3, R3, 0x5410, RZ ;  /* 0x0000541003037816 */ /* 0x000fca00000000ff */
[----:B------:R0:W-:Y:S01]  /*64a0*/  STG.E desc[UR36][R8.64], R3 ;  /* 0x0000000308007986 */ /* 0x0001e2000c101924 */
[----:B------:R-:W-:Y:S05]  /*64b0*/  BRA `(.L_x_23685) ;  /* 0x0000000800ac7947 */ /* 0x000fea0003800000 */
.L_x_23690:
[----:B------:R-:W0:Y:S02]  /*64c0*/  I2F.F64 R18, R18 ;  /* 0x0000001200127312 */ /* 0x000e240000201c00 */
[----:B0-----:R0:W-:Y:S01]  /*64d0*/  STG.E.64 desc[UR36][R8.64], R18 ;  /* 0x0000001208007986 */ /* 0x0011e2000c101b24 */
[----:B------:R-:W-:Y:S05]  /*64e0*/  BRA `(.L_x_23685) ;  /* 0x0000000800a07947 */ /* 0x000fea0003800000 */
.L_x_23680:
        /* <DEDUP_REMOVED lines=12> */
.L_x_23694:
[----:B------:R-:W0:Y:S01]  /*65b0*/  I2F.F64 R4, R18 ;  /* 0x0000001200047312 */ /* 0x000e220000201c00 */
[----:B------:R-:W-:-:S05]  /*65c0*/  CS2R R6, SRZ ;  /* 0x0000000000067805 */ /* 0x000fca000001ff00 */
[----:B0-----:R0:W-:Y:S01]  /*65d0*/  STG.E.128 desc[UR36][R8.64], R4 ;  /* 0x0000000408007986 */ /* 0x0011e2000c101d24 */
[----:B------:R-:W-:Y:S05]  /*65e0*/  BRA `(.L_x_23685) ;  /* 0x0000000800607947 */ /* 0x000fea0003800000 */
.L_x_23693:
        /* <DEDUP_REMOVED lines=21> */
.L_x_23698:
[----:B------:R-:W-:Y:S05]  /*6740*/  BSYNC B0 ;  /* 0x0000000000007941 */ /* 0x000fea0003800000 */
.L_x_23697:
[----:B------:R-:W-:-:S05]  /*6750*/  LOP3.LUT R5, R0, R5, RZ, 0xfc, !PT ;  /* 0x0000000500057212 */ /* 0x000fca00078efcff */
[----:B------:R0:W-:Y:S01]  /*6760*/  STG.E.U8 desc[UR36][R8.64], R5 ;  /* 0x0000000508007986 */ /* 0x0001e2000c101124 */
[----:B------:R-:W-:Y:S05]  /*6770*/  BRA `(.L_x_23685) ;  /* 0x0000000400fc7947 */ /* 0x000fea0003800000 */
.L_x_23696:
        /* <DEDUP_REMOVED lines=13> */
.L_x_23700:
[----:B------:R-:W-:Y:S01]  /*6850*/  IMAD.MOV.U32 R0, RZ, RZ, 0x7f ;  /* 0x0000007fff007424 */ /* 0x000fe200078e00ff */
[----:B------:R-:W-:-:S04]  /*6860*/  ISETP.GT.U32.AND P0, PT, R3, 0x7f800000, PT ;  /* 0x7f8000000300780c */ /* 0x000fc80003f04070 */
[----:B------:R-:W-:-:S09]  /*6870*/  SEL R0, R0, 0x7c, P0 ;  /* 0x0000007c00007807 */ /* 0x000fd20000000000 */
.L_x_23701:
[----:B------:R-:W-:Y:S05]  /*6880*/  BSYNC B0 ;  /* 0x0000000000007941 */ /* 0x000fea0003800000 */
.L_x_23699:
[----:B------:R-:W-:-:S04]  /*6890*/  LOP3.LUT R3, R5, 0x80000000, RZ, 0xc0, !PT ;  /* 0x8000000005037812 */ /* 0x000fc800078ec0ff */
[----:B------:R-:W-:-:S04]  /*68a0*/  SHF.R.U32.HI R3, RZ, 0x18, R3 ;  /* 0x00000018ff037819 */ /* 0x000fc80000011603 */
[----:B------:R-:W-:-:S05]  /*68b0*/  LOP3.LUT R3, R0, R3, RZ, 0xfc, !PT ;  /* 0x0000000300037212 */ /* 0x000fca00078efcff */
[----:B------:R0:W-:Y:S01]  /*68c0*/  STG.E.U8 desc[UR36][R8.64], R3 ;  /* 0x0000000308007986 */ /* 0x0001e2000c101124 */
[----:B------:R-:W-:Y:S05]  /*68d0*/  BRA `(.L_x_23685) ;  /* 0x0000000400a47947 */ /* 0x000fea0003800000 */
.L_x_23695:
[----:B------:R-:W-:-:S04]  /*68e0*/  I2FP.F32.S32 R0, R18 ;  /* 0x0000001200007245 */ /* 0x000fc80000201400 */
[----:B------:R-:W-:-:S05]  /*68f0*/  F2FP.BF16.F32.PACK_AB R0, RZ, R0 ;  /* 0x00000000ff00723e */ /* 0x000fca00000010ff */
[----:B------:R0:W-:Y:S01]  /*6900*/  STG.E.U16 desc[UR36][R8.64], R0 ;  /* 0x0000000008007986 */ /* 0x0001e2000c101524 */
[----:B------:R-:W-:Y:S05]  /*6910*/  BRA `(.L_x_23685) ;  /* 0x0000000400947947 */ /* 0x000fea0003800000 */
.L_x_23692:
        /* <DEDUP_REMOVED lines=10> */
.L_x_23704:
        /* <DEDUP_REMOVED lines=17> */
.L_x_23707:
[----:B------:R-:W-:-:S04]  /*6ad0*/  LOP3.LUT R3, R5, 0x80000000, RZ, 0xc0, !PT ;  /* 0x8000000005037812 */ /* 0x000fc800078ec0ff */
[----:B------:R-:W-:-:S04]  /*6ae0*/  SHF.R.U32.HI R3, RZ, 0x18, R3 ;  /* 0x00000018ff037819 */ /* 0x000fc80000011603 */
[----:B------:R-:W-:-:S04]  /*6af0*/  LOP3.LUT R0, R0, R3, RZ, 0xfc, !PT ;  /* 0x0000000300007212 */ /* 0x000fc800078efcff */
[----:B------:R-:W-:-:S07]  /*6b00*/  PRMT R4, R0, 0x7610, R4 ;  /* 0x0000761000047816 */ /* 0x000fce0000000004 */
.L_x_23706:
[----:B------:R-:W-:Y:S05]  /*6b10*/  BSYNC B0 ;  /* 0x0000000000007941 */ /* 0x000fea0003800000 */
.L_x_23705:
[----:B------:R3:W-:Y:S01]  /*6b20*/  STG.E.U8 desc[UR36][R8.64], R4 ;  /* 0x0000000408007986 */ /* 0x0007e2000c101124 */
[----:B------:R-:W-:Y:S05]  /*6b30*/  BRA `(.L_x_23685) ;  /* 0x00000004000c7947 */ /* 0x000fea0003800000 */
.L_x_23703:
        /* <DEDUP_REMOVED lines=17> */
.L_x_23710:
[----:B------:R-:W-:-:S04]  /*6c50*/  LOP3.LUT R3, R5, 0x80000000, RZ, 0xc0, !PT ;  /* 0x8000000005037812 */ /* 0x000fc800078ec0ff */
[----:B------:R-:W-:-:S04]  /*6c60*/  SHF.R.U32.HI R3, RZ, 0x18, R3 ;  /* 0x00000018ff037819 */ /* 0x000fc80000011603 */
[----:B------:R-:W-:-:S04]  /*6c70*/  LOP3.LUT R0, R0, R3, RZ, 0xfc, !PT ;  /* 0x0000000300007212 */ /* 0x000fc800078efcff */
[----:B------:R-:W-:-:S07]  /*6c80*/  PRMT R4, R0, 0x7610, R4 ;  /* 0x0000761000047816 */ /* 0x000fce0000000004 */
.L_x_23709:
[----:B------:R-:W-:Y:S05]  /*6c90*/  BSYNC B0 ;  /* 0x0000000000007941 */ /* 0x000fea0003800000 */
.L_x_23708:
[----:B------:R0:W-:Y:S01]  /*6ca0*/  STG.E.U8 desc[UR36][R8.64], R4 ;  /* 0x0000000408007986 */ /* 0x0001e2000c101124 */
[----:B------:R-:W-:Y:S05]  /*6cb0*/  BRA `(.L_x_23685) ;  /* 0x0000000000ac7947 */ /* 0x000fea0003800000 */
.L_x_23702:
        /* <DEDUP_REMOVED lines=22> */
.L_x_23684:
        /* <DEDUP_REMOVED lines=16> */
.L_x_23713:
[----:B------:R-:W-:Y:S05]  /*6f20*/  BRA `(.L_x_23685) ;  /* 0x0000000000107947 */ /* 0x000fea0003800000 */
.L_x_23712:
[----:B------:R-:W-:-:S05]  /*6f30*/  SHF.R.S32.HI R19, RZ, 0x1f, R18 ;  /* 0x0000001fff137819 */ /* 0x000fca0000011412 */
[----:B------:R1:W-:Y:S01]  /*6f40*/  STG.E.64 desc[UR36][R8.64], R18 ;  /* 0x0000001208007986 */ /* 0x0003e2000c101b24 */
[----:B------:R-:W-:Y:S05]  /*6f50*/  BRA `(.L_x_23685) ;  /* 0x0000000000047947 */ /* 0x000fea0003800000 */
.L_x_23711:
[----:B------:R2:W-:Y:S02]  /*6f60*/  STG.E desc[UR36][R8.64], R18 ;  /* 0x0000001208007986 */ /* 0x0005e4000c101924 */
.L_x_23685:
[----:B------:R-:W-:-:S07]  /*6f70*/  VIADD R23, R23, 0x80 ;  /* 0x0000008017177836 */ /* 0x000fce0000000000 */
.L_x_23645:
[----:B------:R-:W-:Y:S05]  /*6f80*/  BSYNC B6 ;  /* 0x0000000000067941 */ /* 0x000fea0003800000 */
.L_x_23644:
        /* <DEDUP_REMOVED lines=21> */
.L_x_23717:
[----:B-----5:R-:W-:Y:S01]  /*70e0*/  STG.E.U8 desc[UR36][R2.64], R22 ;  /* 0x0000001602007986 */ /* 0x020fe2000c101124 */
[----:B------:R-:W-:Y:S05]  /*70f0*/  EXIT ;  /* 0x000000000000794d */ /* 0x000fea0003800000 */
.L_x_23716:
        /* <DEDUP_REMOVED lines=9> */
.L_x_23720:
[----:B-----5:R-:W-:Y:S01]  /*7190*/  STG.E desc[UR36][R2.64], R22 ;  /* 0x0000001602007986 */ /* 0x020fe2000c101924 */
[----:B------:R-:W-:Y:S05]  /*71a0*/  EXIT ;  /* 0x000000000000794d */ /* 0x000fea0003800000 */
.L_x_23719:
[----:B-----5:R-:W-:Y:S01]  /*71b0*/  STG.E.U16 desc[UR36][R2.64], R22 ;  /* 0x0000001602007986 */ /* 0x020fe2000c101524 */
[----:B------:R-:W-:Y:S05]  /*71c0*/  EXIT ;  /* 0x000000000000794d */ /* 0x000fea0003800000 */
.L_x_23715:
        /* <DEDUP_REMOVED lines=9> */
.L_x_23722:
[----:B-----5:R-:W-:-:S04]  /*7260*/  I2FP.F32.S32 R0, R22 ;  /* 0x0000001600007245 */ /* 0x020fc80000201400 */
[----:B------:R-:W-:-:S05]  /*7270*/  F2FP.F16.F32.PACK_AB R0, RZ, R0 ;  /* 0x00000000ff00723e */ /* 0x000fca00000000ff */
[----:B------:R-:W-:Y:S01]  /*7280*/  STG.E.U16 desc[UR36][R2.64], R0 ;  /* 0x0000000002007986 */ /* 0x000fe2000c101524 */
[----:B------:R-:W-:Y:S05]  /*7290*/  EXIT ;  /* 0x000000000000794d */ /* 0x000fea0003800000 */
.L_x_23721:
        /* <DEDUP_REMOVED lines=10> */
.L_x_23724:
[----:B-----5:R-:W-:-:S04]  /*7340*/  I2FP.F32.S32 R22, R22 ;  /* 0x0000001600167245 */ /* 0x020fc80000201400 */
[----:B------:R-:W-:-:S04]  /*7350*/  F2FP.F16.F32.PACK_AB R5, RZ, R22 ;  /* 0x00000016ff05723e */ /* 0x000fc800000000ff */
[----:B------:R-:W-:-:S05]  /*7360*/  PRMT R5, R5, 0x5410, RZ ;  /* 0x0000541005057816 */ /* 0x000fca00000000ff */
[----:B------:R-:W-:Y:S01]  /*7370*/  STG.E desc[UR36][R2.64], R5 ;  /* 0x0000000502007986 */ /* 0x000fe2000c101924 */
[----:B------:R-:W-:Y:S05]  /*7380*/  EXIT ;  /* 0x000000000000794d */ /* 0x000fea0003800000 */
.L_x_23723:
[----:B-----5:R-:W0:Y:S02]  /*7390*/  I2F.F64 R22, R22 ;  /* 0x0000001600167312 */ /* 0x020e240000201c00 */
[----:B0-----:R-:W-:Y:S01]  /*73a0*/  STG.E.64 desc[UR36][R2.64], R22 ;  /* 0x0000001602007986 */ /* 0x001fe2000c101b24 */
[----:B------:R-:W-:Y:S05]  /*73b0*/  EXIT ;  /* 0x000000000000794d */ /* 0x000fea0003800000 */
.L_x_23714:
        /* <DEDUP_REMOVED lines=12> */
.L_x_23727:
[----:B-----5:R-:W0:Y:S01]  /*7480*/  I2F.F64 R4, R22 ;  /* 0x0000001600047312 */ /* 0x020e220000201c00 */
[----:B------:R-:W-:-:S05]  /*7490*/  CS2R R6, SRZ ;  /* 0x0000000000067805 */ /* 0x000fca000001ff00 */
[----:B0-----:R-:W-:Y:S01]  /*74a0*/  STG.E.128 desc[UR36][R2.64], R4 ;  /* 0x0000000402007986 */ /* 0x001fe2000c101d24 */
[----:B------:R-:W-:Y:S05]  /*74b0*/  EXIT ;  /* 0x000000000000794d */ /* 0x000fea0003800000 */
.L_x_23726:
        /* <DEDUP_REMOVED lines=21> */
.L_x_23731:
[----:B------:R-:W-:Y:S05]  /*7610*/  BSYNC B0 ;  /* 0x0000000000007941 */ /* 0x000fea0003800000 */
.L_x_23730:
[----:B------:R-:W-:-:S05]  /*7620*/  LOP3.LUT R5, R0, R5, RZ, 0xfc, !PT ;  /* 0x0000000500057212 */ /* 0x000fca00078efcff */
[----:B------:R-:W-:Y:S01]  /*7630*/  STG.E.U8 desc[UR36][R2.64], R5 ;  /* 0x0000000502007986 */ /* 0x000fe2000c101124 */
[----:B------:R-:W-:Y:S05]  /*7640*/  EXIT ;  /* 0x000000000000794d */ /* 0x000fea0003800000 */
.L_x_23729:
        /* <DEDUP_REMOVED lines=13> */
.L_x_23733:
[----:B------:R-:W-:Y:S01]  /*7720*/  IMAD.MOV.U32 R0, RZ, RZ, 0x7f ;  /* 0x0000007fff007424 */ /* 0x000fe200078e00ff */
[----:B------:R-:W-:-:S04]  /*7730*/  ISETP.GT.U32.AND P0, PT, R4, 0x7f800000, PT ;  /* 0x7f8000000400780c */ /* 0x000fc80003f04070 */
[----:B------:R-:W-:-:S09]  /*7740*/  SEL R0, R0, 0x7c, P0 ;  /* 0x0000007c00007807 */ /* 0x000fd20000000000 */
.L_x_23734:
[----:B------:R-:W-:Y:S05]  /*7750*/  BSYNC B0 ;  /* 0x0000000000007941 */ /* 0x000fea0003800000 */
.L_x_23732:
[----:B------:R-:W-:-:S04]  /*7760*/  LOP3.LUT R4, R5, 0x80000000, RZ, 0xc0, !PT ;  /* 0x8000000005047812 */ /* 0x000fc800078ec0ff */
[----:B------:R-:W-:-:S04]  /*7770*/  SHF.R.U32.HI R5, RZ, 0x18, R4 ;  /* 0x00000018ff057819 */ /* 0x000fc80000011604 */
[----:B------:R-:W-:-:S05]  /*7780*/  LOP3.LUT R5, R0, R5, RZ, 0xfc, !PT ;  /* 0x0000000500057212 */ /* 0x000fca00078efcff */
[----:B------:R-:W-:Y:S01]  /*7790*/  STG.E.U8 desc[UR36][R2.64], R5 ;  /* 0x0000000502007986 */ /* 0x000fe2000c101124 */
[----:B------:R-:W-:Y:S05]  /*77a0*/  EXIT ;  /* 0x000000000000794d */ /* 0x000fea0003800000 */
.L_x_23728:
[----:B-----5:R-:W-:-:S04]  /*77b0*/  I2FP.F32.S32 R0, R22 ;  /* 0x0000001600007245 */ /* 0x020fc80000201400 */
[----:B------:R-:W-:-:S05]  /*77c0*/  F2FP.BF16.F32.PACK_AB R0, RZ, R0 ;  /* 0x00000000ff00723e */ /* 0x000fca00000010ff */
[----:B------:R-:W-:Y:S01]  /*77d0*/  STG.E.U16 desc[UR36][R2.64], R0 ;  /* 0x0000000002007986 */ /* 0x000fe2000c101524 */
[----:B------:R-:W-:Y:S05]  /*77e0*/  EXIT ;  /* 0x000000000000794d */ /* 0x000fea0003800000 */
.L_x_23725:
        /* <DEDUP_REMOVED lines=10> */
.L_x_23737:
        /* <DEDUP_REMOVED lines=17> */
.L_x_23740:
[----:B------:R-:W-:-:S04]  /*79a0*/  LOP3.LUT R0, R7, 0x80000000, RZ, 0xc0, !PT ;  /* 0x8000000007007812 */ /* 0x000fc800078ec0ff */
[----:B------:R-:W-:-:S04]  /*79b0*/  SHF.R.U32.HI R5, RZ, 0x18, R0 ;  /* 0x00000018ff057819 */ /* 0x000fc80000011600 */
[----:B------:R-:W-:-:S04]  /*79c0*/  LOP3.LUT R4, R4, R5, RZ, 0xfc, !PT ;  /* 0x0000000504047212 */ /* 0x000fc800078efcff */
[----:B------:R-:W-:-:S07]  /*79d0*/  PRMT R0, R4, 0x7610, R0 ;  /* 0x0000761004007816 */ /* 0x000fce0000000000 */
.L_x_23739:
[----:B------:R-:W-:Y:S05]  /*79e0*/  BSYNC B0 ;  /* 0x0000000000007941 */ /* 0x000fea0003800000 */
.L_x_23738:
[----:B------:R-:W-:Y:S01]  /*79f0*/  STG.E.U8 desc[UR36][R2.64], R0 ;  /* 0x0000000002007986 */ /* 0x000fe2000c101124 */
[----:B------:R-:W-:Y:S05]  /*7a00*/  EXIT ;  /* 0x000000000000794d */ /* 0x000fea0003800000 */
.L_x_23736:
        /* <DEDUP_REMOVED lines=17> */
.L_x_23743:
[----:B------:R-:W-:-:S04]  /*7b20*/  LOP3.LUT R0, R7, 0x80000000, RZ, 0xc0, !PT ;  /* 0x8000000007007812 */ /* 0x000fc800078ec0ff */
[----:B------:R-:W-:-:S04]  /*7b30*/  SHF.R.U32.HI R5, RZ, 0x18, R0 ;  /* 0x00000018ff057819 */ /* 0x000fc80000011600 */
[----:B------:R-:W-:-:S04]  /*7b40*/  LOP3.LUT R4, R4, R5, RZ, 0xfc, !PT ;  /* 0x0000000504047212 */ /* 0x000fc800078efcff */
[----:B------:R-:W-:-:S07]  /*7b50*/  PRMT R0, R4, 0x7610, R0 ;  /* 0x0000761004007816 */ /* 0x000fce0000000000 */
.L_x_23742:
[----:B------:R-:W-:Y:S05]  /*7b60*/  BSYNC B0 ;  /* 0x0000000000007941 */ /* 0x000fea0003800000 */
.L_x_23741:
[----:B------:R-:W-:Y:S01]  /*7b70*/  STG.E.U8 desc[UR36][R2.64], R0 ;  /* 0x0000000002007986 */ /* 0x000fe2000c101124 */
[----:B------:R-:W-:Y:S05]  /*7b80*/  EXIT ;  /* 0x000000000000794d */ /* 0x000fea0003800000 */
.L_x_23735:
        /* <DEDUP_REMOVED lines=22> */
.L_x_23718:
        /* <DEDUP_REMOVED lines=16> */
.L_x_23746:
[----:B------:R-:W-:Y:S05]  /*7df0*/  EXIT ;  /* 0x000000000000794d */ /* 0x000fea0003800000 */
.L_x_23745:
[----:B-----5:R-:W-:-:S05]  /*7e00*/  SHF.R.S32.HI R23, RZ, 0x1f, R22 ;  /* 0x0000001fff177819 */ /* 0x020fca0000011416 */
[----:B------:R-:W-:Y:S01]  /*7e10*/  STG.E.64 desc[UR36][R2.64], R22 ;  /* 0x0000001602007986 */ /* 0x000fe2000c101b24 */
[----:B------:R-:W-:Y:S05]  /*7e20*/  EXIT ;  /* 0x000000000000794d */ /* 0x000fea0003800000 */
.L_x_23744:
[----:B-----5:R-:W-:Y:S01]  /*7e30*/  STG.E desc[UR36][R2.64], R22 ;  /* 0x0000001602007986 */ /* 0x020fe2000c101924 */
[----:B------:R-:W-:Y:S05]  /*7e40*/  EXIT ;  /* 0x000000000000794d */ /* 0x000fea0003800000 */
.L_x_23747:
        /* <DEDUP_REMOVED lines=11> */
.L_x_57438:


//--------------------- .text._ZN2at6native18elementwise_kernelILi128ELi2EZNS0_22gpu_kernel_impl_nocastINS0_13AUnaryFunctorIiiiZZZNS0_16fmod_kernel_cudaERNS_18TensorIteratorBaseEENKUlvE_clEvENKUlvE1_clEvEUliiE_EEEEvS5_RKT_EUliE_EEviT1_ --------------------------
	.section	.text._ZN2at6native18elementwise_kernelILi128ELi2EZNS0_22gpu_kernel_impl_nocastINS0_13AUnaryFunctorIiiiZZZNS0_16fmod_kernel_cudaERNS_18TensorIteratorBaseEENKUlvE_clEvENKUlvE1_clEvEUliiE_EEEEvS5_RKT_EUliE_EEviT1_,"ax",@progbits
	.align	128
        .global         _ZN2at6native18elementwise_kernelILi128ELi2EZNS0_22gpu_kernel_impl_nocastINS0_13AUnaryFunctorIiiiZZZNS0_16fmod_kernel_cudaERNS_18TensorIteratorBaseEENKUlvE_clEvENKUlvE1_clEvEUliiE_EEEEvS5_RKT_EUliE_EEviT1_
        .type           _ZN2at6native18elementwise_kernelILi128ELi2EZNS0_22gpu_kernel_impl_nocastINS0_13AUnaryFunctorIiiiZZZNS0_16fmod_kernel_cudaERNS_18TensorIteratorBaseEENKUlvE_clEvENKUlvE1_clEvEUliiE_EEEEvS5_RKT_EUliE_EEviT1_,@function
        .size           _ZN2at6native18elementwise_kernelILi128ELi2EZNS0_22gpu_kernel_impl_nocastINS0_13AUnaryFunctorIiiiZZZNS0_16fmod_kernel_cudaERNS_18TensorIteratorBaseEENKUlvE_clEvENKUlvE1_clEvEUliiE_EEEEvS5_RKT_EUliE_EEviT1_,(.L_x_57439 - _ZN2at6native18elementwise_kernelILi128ELi2EZNS0_22gpu_kernel_impl_nocastINS0_13AUnaryFunctorIiiiZZZNS0_16fmod_kernel_cudaERNS_18TensorIteratorBaseEENKUlvE_clEvENKUlvE1_clEvEUliiE_EEEEvS5_RKT_EUliE_EEviT1_)
        .other          _ZN2at6native18elementwise_kernelILi128ELi2EZNS0_22gpu_kernel_impl_nocastINS0_13AUnaryFunctorIiiiZZZNS0_16fmod_kernel_cudaERNS_18TensorIteratorBaseEENKUlvE_clEvENKUlvE1_clEvEUliiE_EEEEvS5_RKT_EUliE_EEviT1_,@"STO_CUDA_ENTRY STV_DEFAULT"
_ZN2at6native18elementwise_kernelILi128ELi2EZNS0_22gpu_kernel_impl_nocastINS0_13AUnaryFunctorIiiiZZZNS0_16fmod_kernel_cudaERNS_18TensorIteratorBaseEENKUlvE_clEvENKUlvE1_clEvEUliiE_EEEEvS5_RKT_EUliE_EEviT1_:
.text._ZN2at6native18elementwise_kernelILi128ELi2EZNS0_22gpu_kernel_impl_nocastINS0_13AUnaryFunctorIiiiZZZNS0_16fmod_kernel_cudaERNS_18TensorIteratorBaseEENKUlvE_clEvENKUlvE1_clEvEUliiE_EEEEvS5_RKT_EUliE_EEviT1_:
        /* <DEDUP_REMOVED lines=312> */
.L_x_23750:
[----:B------:R-:W-:Y:S01]  /*1380*/  ULDC.64 UR8, c[0x0][0x418] ;  /* 0x0001060000087ab9 */ /* 0x000fe20000000a00 */
[----:B------:R-:W0:Y:S01]  /*1390*/  LDC R9, c[0x0][0x424] ;  /* 0x00010900ff097b82 */ /* 0x000e220000000800 */
[----:B------:R-:W-:-:S05]  /*13a0*/  IADD3 R4, P0, R2, UR8, RZ ;  /* 0x0000000802047c10 */ /* 0x000fca000ff1e0ff */
[----:B------:R-:W-:Y:S01]  /*13b0*/  IMAD.X R5, RZ, RZ, UR9, P0 ;  /* 0x00000009ff057e24 */ /* 0x000fe200080e06ff */
[----:B------:R-:W-:-:S04]  /*13c0*/  ULDC.64 UR8, c[0x0][0x410] ;  /* 0x0001040000087ab9 */ /* 0x000fc80000000a00 */
[----:B------:R0:W2:Y:S02]  /*13d0*/  LDG.E R10, desc[UR4][R4.64] ;  /* 0x00000004040a7981 */ /* 0x0000a4000c1e1900 */
[----:B0-----:R-:W-:Y:S02]  /*13e0*/  IABS R4, R9 ;  /* 0x0000000900047213 */ /* 0x001fe40000000000 */
[----:B------:R-:W-:Y:S02]  /*13f0*/  ISETP.GE.AND P1, PT, R9, RZ, PT ;  /* 0x000000ff0900720c */ /* 0x000fe40003f26270 */
[----:B--2---:R-:W-:-:S04]  /*1400*/  IABS R8, R10 ;  /* 0x0000000a00087213 */ /* 0x004fc80000000000 */
[----:B------:R-:W0:Y:S08]  /*1410*/  I2F.RP R2, R8 ;  /* 0x0000000800027306 */ /* 0x000e300000209400 */
[----:B0-----:R-:W0:Y:S02]  /*1420*/  MUFU.RCP R2, R2 ;  /* 0x0000000200027308 */ /* 0x001e240000001000 */
[----:B0-----:R-:W-:-:S06]  /*1430*/  IADD3 R6, R2, 0xffffffe, RZ ;  /* 0x0ffffffe02067810 */ /* 0x001fcc0007ffe0ff */
[----:B------:R0:W1:Y:S02]  /*1440*/  F2I.FTZ.U32.TRUNC.NTZ R7, R6 ;  /* 0x0000000600077305 */ /* 0x000064000021f000 */
[----:B0-----:R-:W-:Y:S02]  /*1450*/  MOV R6, RZ ;  /* 0x000000ff00067202 */ /* 0x001fe40000000f00 */
[----:B-1----:R-:W-:-:S05]  /*1460*/  IADD3 R11, RZ, -R7, RZ ;  /* 0x80000007ff0b7210 */ /* 0x002fca0007ffe0ff */
[----:B------:R-:W-:Y:S01]  /*1470*/  IMAD R5, R11, R8, RZ ;  /* 0x000000080b057224 */ /* 0x000fe200078e02ff */
[----:B------:R-:W-:-:S03]  /*1480*/  IABS R11, R10 ;  /* 0x0000000a000b7213 */ /* 0x000fc60000000000 */
        /* <DEDUP_REMOVED lines=10> */
[----:B------:R-:W-:Y:S02]  /*1530*/  MOV R5, R7 ;  /* 0x0000000700057202 */ /* 0x000fe40000000f00 */
[----:B------:R-:W-:Y:S02]  /*1540*/  IADD3.X R3, RZ, UR9, RZ, P2, !PT ;  /* 0x00000009ff037c10 */ /* 0x000fe400097fe4ff */
[----:B------:R-:W-:Y:S02]  /*1550*/  @!P1 IADD3 R5, -R5, RZ, RZ ;  /* 0x000000ff05059210 */ /* 0x000fe40007ffe1ff */
[----:B------:R-:W-:Y:S02]  /*1560*/  @!P0 LOP3.LUT R5, RZ, R10, RZ, 0x33, !PT ;  /* 0x0000000aff058212 */ /* 0x000fe400078e33ff */
[----:B------:R-:W-:-:S03]  /*1570*/  IADD3 R7, R0, 0x80, RZ ;  /* 0x0000008000077810 */ /* 0x000fc60007ffe0ff */
[----:B------:R0:W-:Y:S04]  /*1580*/  STG.E desc[UR4][R2.64], R5 ;  /* 0x0000000502007986 */ /* 0x0001e8000c101904 */
.L_x_23749:
[----:B------:R-:W-:Y:S05]  /*1590*/  BSYNC B0 ;  /* 0x0000000000007941 */ /* 0x000fea0003800000 */
.L_x_23748:
        /* <DEDUP_REMOVED lines=305> */
.L_x_23751:
[----:B------:R-:W-:Y:S01]  /*28b0*/  ULDC.64 UR6, c[0x0][0x418] ;  /* 0x0001060000067ab9 */ /* 0x000fe20000000a00 */
[----:B------:R-:W0:Y:S01]  /*28c0*/  LDC R8, c[0x0][0x424] ;  /* 0x00010900ff087b82 */ /* 0x000e220000000800 */
[----:B------:R-:W-:-:S04]  /*28d0*/  IADD3 R4, P0, R0, UR6, RZ ;  /* 0x0000000600047c10 */ /* 0x000fc8000ff1e0ff */
[----:B------:R-:W-:Y:S01]  /*28e0*/  IADD3.X R5, RZ, UR7, RZ, P0, !PT ;  /* 0x00000007ff057c10 */ /* 0x000fe200087fe4ff */
[----:B------:R-:W-:-:S04]  /*28f0*/  ULDC.64 UR6, c[0x0][0x410] ;  /* 0x0001040000067ab9 */ /* 0x000fc80000000a00 */
[----:B------:R-:W2:Y:S01]  /*2900*/  LDG.E R4, desc[UR4][R4.64] ;  /* 0x0000000404047981 */ /* 0x000ea2000c1e1900 */
[----:B0-----:R-:W-:Y:S02]  /*2910*/  IABS R10, R8 ;  /* 0x00000008000a7213 */ /* 0x001fe40000000000 */
[----:B------:R-:W-:Y:S02]  /*2920*/  ISETP.GE.AND P1, PT, R8, RZ, PT ;  /* 0x000000ff0800720c */ /* 0x000fe40003f26270 */
[----:B--2---:R-:W-:-:S04]  /*2930*/  IABS R2, R4 ;  /* 0x0000000400027213 */ /* 0x004fc80000000000 */
[----:B------:R-:W0:Y:S08]  /*2940*/  I2F.RP R0, R2 ;  /* 0x0000000200007306 */ /* 0x000e300000209400 */
[----:B0-----:R-:W0:Y:S02]  /*2950*/  MUFU.RCP R0, R0 ;  /* 0x0000000000007308 */ /* 0x001e240000001000 */
[----:B0-----:R-:W-:-:S06]  /*2960*/  IADD3 R6, R0, 0xffffffe, RZ ;  /* 0x0ffffffe00067810 */ /* 0x001fcc0007ffe0ff */
[----:B------:R0:W1:Y:S02]  /*2970*/  F2I.FTZ.U32.TRUNC.NTZ R7, R6 ;  /* 0x0000000600077305 */ /* 0x000064000021f000 */
[----:B0-----:R-:W-:Y:S01]  /*2980*/  MOV R6, RZ ;  /* 0x000000ff00067202 */ /* 0x001fe20000000f00 */
[----:B-1----:R-:W-:-:S04]  /*2990*/  IMAD.MOV R9, RZ, RZ, -R7 ;  /* 0x000000ffff097224 */ /* 0x002fc800078e0a07 */
        /* <DEDUP_REMOVED lines=17> */
.L_x_23752:
        /* <DEDUP_REMOVED lines=13> */
.L_x_57439:


//--------------------- .text._ZN2at6native27unrolled_elementwise_kernelINS0_13AUnaryFunctorIiiiZZZNS0_16fmod_kernel_cudaERNS_18TensorIteratorBaseEENKUlvE_clEvENKUlvE1_clEvEUliiE_EESt5arrayIPcLm2EELi4E23TrivialOffsetCalculatorILi1EjESD_NS0_6memory15LoadWithoutCastENSE_16StoreWithoutCastEEEviT_T0_T2_T3_T4_T5_ --------------------------
	.section	.text._ZN2at6native27unrolled_elementwise_kernelINS0_13AUnaryFunctorIiiiZZZNS0_16fmod_kernel_cudaERNS_18TensorIteratorBaseEENKUlvE_clEvENKUlvE1_clEvEUliiE_EESt5arrayIPcLm2EELi4E23TrivialOffsetCalculatorILi1EjESD_NS0_6memory15LoadWithoutCastENSE_16StoreWithoutCastEEEviT_T0_T2_T3_T4_T5_,"ax",@progbits
	.align	128
        .global         _ZN2at6native27unrolled_elementwise_kernelINS0_13AUnaryFunctorIiiiZZZNS0_16fmod_kernel_cudaERNS_18TensorIteratorBaseEENKUlvE_clEvENKUlvE1_clEvEUliiE_EESt5arrayIPcLm2EELi4E23TrivialOffsetCalculatorILi1EjESD_NS0_6memory15LoadWithoutCastENSE_16StoreWithoutCastEEEviT_T0_T2_T3_T4_T5_
        .type           _ZN2at6native27unrolled_elementwise_kernelINS0_13AUnaryFunctorIiiiZZZNS0_16fmod_kernel_cudaERNS_18TensorIteratorBaseEENKUlvE_clEvENKUlvE1_clEvEUliiE_EESt5arrayIPcLm2EELi4E23TrivialOffsetCalculatorILi1EjESD_NS0_6memory15LoadWithoutCastENSE_16StoreWithoutCastEEEviT_T0_T2_T3_T4_T5_,@function
        .size           _ZN2at6native27unrolled_elementwise_kernelINS0_13AUnaryFunctorIiiiZZZNS0_16fmod_kernel_cudaERNS_18TensorIteratorBaseEENKUlvE_clEvENKUlvE1_clEvEUliiE_EESt5arrayIPcLm2EELi4E23TrivialOffsetCalculatorILi1EjESD_NS0_6memory15LoadWithoutCastENSE_16StoreWithoutCastEEEviT_T0_T2_T3_T4_T5_,(.L_x_57440 - _ZN2at6native27unrolled_elementwise_kernelINS0_13AUnaryFunctorIiiiZZZNS0_16fmod_kernel_cudaERNS_18TensorIteratorBaseEENKUlvE_clEvENKUlvE1_clEvEUliiE_EESt5arrayIPcLm2EELi4E23TrivialOffsetCalculatorILi1EjESD_NS0_6memory15LoadWithoutCastENSE_16StoreWithoutCastEEEviT_T0_T2_T3_T4_T5_)
        .other          _ZN2at6native27unrolled_elementwise_kernelINS0_13AUnaryFunctorIiiiZZZNS0_16fmod_kernel_cudaERNS_18TensorIteratorBaseEENKUlvE_clEvENKUlvE1_clEvEUliiE_EESt5arrayIPcLm2EELi4E23TrivialOffsetCalculatorILi1EjESD_NS0_6memory15LoadWithoutCastENSE_16StoreWithoutCastEEEviT_T0_T2_T3_T4_T5_,@"STO_CUDA_ENTRY STV_DEFAULT"
_ZN2at6native27unrolled_elementwise_kernelINS0_13AUnaryFunctorIiiiZZZNS0_16fmod_kernel_cudaERNS_18TensorIteratorBaseEENKUlvE_clEvENKUlvE1_clEvEUliiE_EESt5arrayIPcLm2EELi4E23TrivialOffsetCalculatorILi1EjESD_NS0_6memory15LoadWithoutCastENSE_16StoreWithoutCastEEEviT_T0_T2_T3_T4_T5_:
.text._ZN2at6native27unrolled_elementwise_kernelINS0_13AUnaryFunctorIiiiZZZNS0_16fmod_kernel_cudaERNS_18TensorIteratorBaseEENKUlvE_clEvENKUlvE1_clEvEUliiE_EESt5arrayIPcLm2EELi4E23TrivialOffsetCalculatorILi1EjESD_NS0_6memory15LoadWithoutCastENSE_16StoreWithoutCastEEEviT_T0_T2_T3_T4_T5_:
        /* <DEDUP_REMOVED lines=21> */
[----:B------:R-:W0:Y:S01]  /*0150*/  @!P0 LDC.64 R14, c[0x0][0x220] ;  /* 0x00008800ff0e8b82 */ /* 0x000e220000000a00 */
[----:B-1----:R-:W-:Y:S02]  /*0160*/  @!P1 IMAD.WIDE.U32 R16, R17, 0x4, R4 ;  /* 0x0000000411109825 */ /* 0x002fe400078e0004 */
[----:B------:R-:W-:Y:S02]  /*0170*/  ISETP.GE.AND P2, PT, R3, R2, PT ;  /* 0x000000020300720c */ /* 0x000fe40003f46270 */
[----:B--2---:R-:W-:Y:S01]  /*0180*/  @!P3 IMAD.WIDE.U32 R18, R19, 0x4, R8 ;  /* 0x000000041312b825 */ /* 0x004fe200078e0008 */
[----:B------:R-:W-:-:S10]  /*0190*/  MOV R8, RZ ;  /* 0x000000ff00087202 */ /* 0x000fd40000000f00 */
[----:B------:R-:W1:Y:S01]  /*01a0*/  @!P2 LDC.64 R12, c[0x0][0x228] ;  /* 0x00008a00ff0cab82 */ /* 0x000e620000000a00 */
[----:B------:R2:W5:Y:S01]  /*01b0*/  @!P1 LDG.E R20, desc[UR4][R16.64] ;  /* 0x0000000410149981 */ /* 0x000562000c1e1900 */
[C---:B------:R-:W-:Y:S02]  /*01c0*/  @!P2 IMAD R3, R0.reuse, 0x200, R3 ;  /* 0x000002000003a824 */ /* 0x040fe400078e0203 */
[----:B------:R-:W-:Y:S01]  /*01d0*/  IMAD.MOV.U32 R5, RZ, RZ, R7 ;  /* 0x000000ffff057224 */ /* 0x000fe200078e0007 */
[----:B------:R3:W5:Y:S01]  /*01e0*/  @!P0 LDG.E R8, desc[UR4][R10.64] ;  /* 0x000000040a088981 */ /* 0x000762000c1e1900 */
[----:B------:R-:W-:Y:S02]  /*01f0*/  IMAD.MOV.U32 R4, RZ, RZ, RZ ;  /* 0x000000ffff047224 */ /* 0x000fe400078e00ff */
[C---:B------:R-:W-:Y:S01]  /*0200*/  VIADD R9, R5.reuse, 0x80 ;  /* 0x0000008005097836 */ /* 0x040fe20000000000 */
[C---:B------:R-:W-:Y:S01]  /*0210*/  IADD3 R21, R5.reuse, 0x100, RZ ;  /* 0x0000010005157810 */ /* 0x040fe20007ffe0ff */
[----:B--2---:R-:W-:Y:S01]  /*0220*/  VIADD R17, R5, 0x180 ;  /* 0x0000018005117836 */ /* 0x004fe20000000000 */
[----:B------:R-:W-:Y:S01]  /*0230*/  BSSY B0, `(.L_x_23753) ;  /* 0x0000024000007945 */ /* 0x000fe20003800000 */
[----:B------:R-:W-:Y:S01]  /*0240*/  @!P0 VIADD R5, R7, 0x80 ;  /* 0x0000008007058836 */ /* 0x000fe20000000000 */
[----:B------:R-:W-:Y:S01]  /*0250*/  @!P0 LEA R7, R0, R7, 0x9 ;  /* 0x0000000700078211 */ /* 0x000fe200078e48ff */
[----:B------:R3:W5:Y:S01]  /*0260*/  @!P3 LDG.E R4, desc[UR4][R18.64] ;  /* 0x000000041204b981 */ /* 0x000762000c1e1900 */
[----:B------:R-:W-:Y:S01]  /*0270*/  ISETP.GE.AND P4, PT, R9, R2, PT ;  /* 0x000000020900720c */ /* 0x000fe20003f86270 */
[----:B-1----:R-:W-:-:S04]  /*0280*/  @!P2 IMAD.WIDE.U32 R12, R3, 0x4, R12 ;  /* 0x00000004030ca825 */ /* 0x002fc800078e000c */
[----:B------:R-:W-:Y:S01]  /*0290*/  IMAD.MOV.U32 R3, RZ, RZ, RZ ;  /* 0x000000ffff037224 */ /* 0x000fe200078e00ff */
[-C--:B------:R-:W-:Y:S01]  /*02a0*/  ISETP.GE.AND P1, PT, R21, R2.reuse, PT ;  /* 0x000000021500720c */ /* 0x080fe20003f26270 */
[----:B0-----:R-:W-:Y:S01]  /*02b0*/  @!P0 IMAD.WIDE.U32 R6, R7, 0x4, R14 ;  /* 0x0000000407068825 */ /* 0x001fe200078e000e */
[----:B------:R-:W-:-:S03]  /*02c0*/  ISETP.GE.AND P3, PT, R5, R2, PT ;  /* 0x000000020500720c */ /* 0x000fc60003f66270 */
[----:B------:R3:W5:Y:S01]  /*02d0*/  @!P2 LDG.E R3, desc[UR4][R12.64] ;  /* 0x000000040c03a981 */ /* 0x000762000c1e1900 */
[----:B------:R-:W-:Y:S01]  /*02e0*/  ISETP.GE.AND P2, PT, R17, R2, PT ;  /* 0x000000021100720c */ /* 0x000fe20003f46270 */
[----:B------:R-:W-:-:S12]  /*02f0*/  @P0 BRA `(.L_x_23754) ;  /* 0x00000000005c0947 */ /* 0x000fd80003800000 */
[-C--:B---3-5:R-:W-:Y:S01]  /*0300*/  IABS R12, R8.reuse ;  /* 0x00000008000c7213 */ /* 0x0a8fe20000000000 */
[----:B------:R-:W0:Y:S01]  /*0310*/  LDC R15, c[0x0][0x218] ;  /* 0x00008600ff0f7b82 */ /* 0x000e220000000800 */
[----:B------:R-:W-:Y:S02]  /*0320*/  IABS R16, R8 ;  /* 0x0000000800107213 */ /* 0x000fe40000000000 */
[----:B------:R-:W1:Y:S08]  /*0330*/  I2F.RP R9, R12 ;  /* 0x0000000c00097306 */ /* 0x000e700000209400 */
[----:B-1----:R-:W1:Y:S01]  /*0340*/  MUFU.RCP R9, R9 ;  /* 0x0000000900097308 */ /* 0x002e620000001000 */
[----:B0-----:R-:W-:Y:S01]  /*0350*/  IABS R14, R15 ;  /* 0x0000000f000e7213 */ /* 0x001fe20000000000 */
[----:B-1----:R-:W-:Y:S01]  /*0360*/  VIADD R10, R9, 0xffffffe ;  /* 0x0ffffffe090a7836 */ /* 0x002fe20000000000 */
        /* <DEDUP_REMOVED lines=10> */
[----:B------:R-:W-:-:S04]  /*0410*/  ISETP.GE.AND P5, PT, R15, RZ, PT ;  /* 0x000000ff0f00720c */ /* 0x000fc80003fa6270 */
[----:B------:R-:W-:-:S13]  /*0420*/  ISETP.GT.U32.AND P6, PT, R12, R9, PT ;  /* 0x000000090c00720c */ /* 0x000fda0003fc4070 */
[----:B------:R-:W-:Y:S02]  /*0430*/  @!P6 IADD3 R9, R9, -R12, RZ ;  /* 0x8000000c0909e210 */ /* 0x000fe40007ffe0ff */
[----:B------:R-:W-:-:S03]  /*0440*/  ISETP.NE.AND P6, PT, R8, RZ, PT ;  /* 0x000000ff0800720c */ /* 0x000fc60003fc5270 */
[----:B------:R-:W-:-:S10]  /*0450*/  @!P5 IMAD.MOV R9, RZ, RZ, -R9 ;  /* 0x000000ffff09d224 */ /* 0x000fd400078e0a09 */
[----:B------:R-:W-:-:S07]  /*0460*/  @!P6 LOP3.LUT R9, RZ, R8, RZ, 0x33, !PT ;  /* 0x00000008ff09e212 */ /* 0x000fce00078e33ff */
.L_x_23754:
[----:B------:R-:W-:Y:S05]  /*0470*/  BSYNC B0 ;  /* 0x0000000000007941 */ /* 0x000fea0003800000 */
.L_x_23753:
[----:B------:R-:W-:Y:S04]  /*0480*/  BSSY B0, `(.L_x_23755) ;  /* 0x0000019000007945 */ /* 0x000fe80003800000 */
[----:B------:R-:W-:Y:S05]  /*0490*/  @P4 BRA `(.L_x_23756) ;  /* 0x00000000005c4947 */ /* 0x000fea0003800000 */
[-C--:B---3-5:R-:W-:Y:S01]  /*04a0*/  IABS R13, R20.reuse ;  /* 0x00000014000d7213 */ /* 0x0a8fe20000000000 */
[----:B------:R-:W0:Y:S01]  /*04b0*/  LDC R12, c[0x0][0x218] ;  /* 0x00008600ff0c7b82 */ /* 0x000e220000000800 */
[----:B------:R-:W-:Y:S02]  /*04c0*/  IABS R16, R20 ;  /* 0x0000001400107213 */ /* 0x000fe40000000000 */
[----:B------:R-:W1:Y:S08]  /*04d0*/  I2F.RP R8, R13 ;  /* 0x0000000d00087306 */ /* 0x000e700000209400 */
[----:B-1----:R-:W1:Y:S01]  /*04e0*/  MUFU.RCP R8, R8 ;  /* 0x0000000800087308 */ /* 0x002e620000001000 */
[----:B0-----:R-:W-:Y:S01]  /*04f0*/  ISETP.GE.AND P6, PT, R12, RZ, PT ;  /* 0x000000ff0c00720c */ /* 0x001fe20003fc6270 */
[----:B-1----:R-:W-:-:S02]  /*0500*/  VIADD R10, R8, 0xffffffe ;  /* 0x0ffffffe080a7836 */ /* 0x002fc40000000000 */
        /* <DEDUP_REMOVED lines=16> */
.L_x_23756:
[----:B------:R-:W-:Y:S05]  /*0610*/  BSYNC B0 ;  /* 0x0000000000007941 */ /* 0x000fea0003800000 */
.L_x_23755:
[----:B------:R-:W-:Y:S04]  /*0620*/  BSSY B0, `(.L_x_23757) ;  /* 0x000001a000007945 */ /* 0x000fe80003800000 */
[----:B------:R-:W-:Y:S05]  /*0630*/  @P1 BRA `(.L_x_23758) ;  /* 0x0000000000601947 */ /* 0x000fea0003800000 */
[-C--:B---3-5:R-:W-:Y:S01]  /*0640*/  IABS R13, R4.reuse ;  /* 0x00000004000d7213 */ /* 0x0a8fe20000000000 */
[----:B------:R-:W0:Y:S01]  /*0650*/  LDC R14, c[0x0][0x218] ;  /* 0x00008600ff0e7b82 */ /* 0x000e220000000800 */
[----:B------:R-:W-:Y:S02]  /*0660*/  IABS R17, R4 ;  /* 0x0000000400117213 */ /* 0x000fe40000000000 */
[----:B------:R-:W1:Y:S03]  /*0670*/  I2F.RP R12, R13 ;  /* 0x0000000d000c7306 */ /* 0x000e660000209400 */
[----:B------:R-:W-:-:S05]  /*0680*/  IMAD.MOV R17, RZ, RZ, -R17 ;  /* 0x000000ffff117224 */ /* 0x000fca00078e0a11 */
[----:B-1----:R-:W1:Y:S01]  /*0690*/  MUFU.RCP R12, R12 ;  /* 0x0000000c000c7308 */ /* 0x002e620000001000 */
[----:B0-----:R-:W-:Y:S02]  /*06a0*/  ISETP.GE.AND P5, PT, R14, RZ, PT ;  /* 0x000000ff0e00720c */ /* 0x001fe40003fa6270 */
[----:B-1----:R-:W-:Y:S02]  /*06b0*/  IADD3 R10, R12, 0xffffffe, RZ ;  /* 0x0ffffffe0c0a7810 */ /* 0x002fe40007ffe0ff */
[----:B------:R-:W-:-:S03]  /*06c0*/  IABS R12, R14 ;  /* 0x0000000e000c7213 */ /* 0x000fc60000000000 */
        /* <DEDUP_REMOVED lines=15> */
.L_x_23758:
[----:B------:R-:W-:Y:S05]  /*07c0*/  BSYNC B0 ;  /* 0x0000000000007941 */ /* 0x000fea0003800000 */
.L_x_23757:
[----:B------:R-:W-:Y:S04]  /*07d0*/  BSSY B0, `(.L_x_23759) ;  /* 0x000001a000007945 */ /* 0x000fe80003800000 */
[----:B------:R-:W-:Y:S05]  /*07e0*/  @P2 BRA `(.L_x_23760) ;  /* 0x0000000000602947 */ /* 0x000fea0003800000 */
[-C--:B-----5:R-:W-:Y:S01]  /*07f0*/  IABS R14, R3.reuse ;  /* 0x00000003000e7213 */ /* 0x0a0fe20000000000 */
        /* <DEDUP_REMOVED lines=23> */
.L_x_23760:
[----:B------:R-:W-:Y:S05]  /*0970*/  BSYNC B0 ;  /* 0x0000000000007941 */ /* 0x000fea0003800000 */
.L_x_23759:
[----:B------:R0:W-:Y:S01]  /*0980*/  @!P0 STG.E desc[UR4][R6.64], R9 ;  /* 0x0000000906008986 */ /* 0x0001e2000c101904 */
[----:B------:R-:W-:Y:S04]  /*0990*/  BSSY B0, `(.L_x_23761) ;  /* 0x000000c000007945 */ /* 0x000fe80003800000 */
[----:B------:R-:W-:Y:S05]  /*09a0*/  @P3 BRA `(.L_x_23762) ;  /* 0x0000000000283947 */ /* 0x000fea0003800000 */
[----:B---3--:R-:W1:Y:S01]  /*09b0*/  LDC.64 R12, c[0x0][0x220] ;  /* 0x00008800ff0c7b82 */ /* 0x008e620000000a00 */
[----:B0-----:R-:W-:Y:S01]  /*09c0*/  LEA R7, R0, R5, 0x9 ;  /* 0x0000000500077211 */ /* 0x001fe200078e48ff */
[----:B------:R-:W-:-:S05]  /*09d0*/  VIADD R5, R5, 0x80 ;  /* 0x0000008005057836 */ /* 0x000fca0000000000 */
[----:B------:R-:W-:-:S13]  /*09e0*/  ISETP.GE.AND P0, PT, R5, R2, PT ;  /* 0x000000020500720c */ /* 0x000fda0003f06270 */
[----:B-----5:R-:W-:Y:S01]  /*09f0*/  @!P0 LEA R3, R0, R5, 0x9 ;  /* 0x0000000500038211 */ /* 0x020fe200078e48ff */
[----:B------:R-:W-:Y:S02]  /*0a00*/  @!P0 VIADD R5, R5, 0x80 ;  /* 0x0000008005058836 */ /* 0x000fe40000000000 */
[----:B-1----:R-:W-:-:S04]  /*0a10*/  IMAD.WIDE.U32 R6, R7, 0x4, R12 ;  /* 0x0000000407067825 */ /* 0x002fc800078e000c */
[----:B------:R-:W-:Y:S01]  /*0a20*/  @!P0 IMAD.WIDE.U32 R12, R3, 0x4, R12 ;  /* 0x00000004030c8825 */ /* 0x000fe200078e000c */
[----:B------:R1:W-:Y:S04]  /*0a30*/  STG.E desc[UR4][R6.64], R8 ;  /* 0x0000000806007986 */ /* 0x0003e8000c101904 */
[----:B------:R1:W-:Y:S02]  /*0a40*/  @!P0 STG.E desc[UR4][R12.64], R10 ;  /* 0x0000000a0c008986 */ /* 0x0003e4000c101904 */
.L_x_23762:
[----:B------:R-:W-:Y:S05]  /*0a50*/  BSYNC B0 ;  /* 0x0000000000007941 */ /* 0x000fea0003800000 */
.L_x_23761:
[----:B------:R-:W-:-:S13]  /*0a60*/  ISETP.GE.AND P0, PT, R5, R2, PT ;  /* 0x000000020500720c */ /* 0x000fda0003f06270 */
[----:B------:R-:W-:Y:S05]  /*0a70*/  @P0 EXIT ;  /* 0x000000000000094d */ /* 0x000fea0003800000 */
[----:B-----5:R-:W2:Y:S01]  /*0a80*/  LDC.64 R2, c[0x0][0x220] ;  /* 0x00008800ff027b82 */ /* 0x020ea20000000a00 */
[----:B------:R-:W-:-:S05]  /*0a90*/  LEA R5, R0, R5, 0x9 ;  /* 0x0000000500057211 */ /* 0x000fca00078e48ff */
[----:B--2---:R-:W-:-:S05]  /*0aa0*/  IMAD.WIDE.U32 R2, R5, 0x4, R2 ;  /* 0x0000000405027825 */ /* 0x004fca00078e0002 */
[----:B------:R-:W-:Y:S01]  /*0ab0*/  STG.E desc[UR4][R2.64], R11 ;  /* 0x0000000b02007986 */ /* 0x000fe2000c101904 */
[----:B------:R-:W-:Y:S05]  /*0ac0*/  EXIT ;  /* 0x000000000000794d */ /* 0x000fea0003800000 */
.L_x_23763:
        /* <DEDUP_REMOVED lines=11> */
.L_x_57440:


//--------------------- .text._ZN2at6native29vectorized_elementwise_kernelILi2ENS0_13AUnaryFunctorIiiiZZZNS0_16fmod_kernel_cudaERNS_18TensorIteratorBaseEENKUlvE_clEvENKUlvE1_clEvEUliiE_EESt5arrayIPcLm2EEEEviT0_T1_ --------------------------
	.section	.text._ZN2at6native29vectorized_elementwise_kernelILi2ENS0_13AUnaryFunctorIiiiZZZNS0_16fmod_kernel_cudaERNS_18TensorIteratorBaseEENKUlvE_clEvENKUlvE1_clEvEUliiE_EESt5arrayIPcLm2EEEEviT0_T1_,"ax",@progbits
	.align	128
        .global         _ZN2at6native29vectorized_elementwise_kernelILi2ENS0_13AUnaryFunctorIiiiZZZNS0_16fmod_kernel_cudaERNS_18TensorIteratorBaseEENKUlvE_clEvENKUlvE1_clEvEUliiE_EESt5arrayIPcLm2EEEEviT0_T1_
        .type           _ZN2at6native29vectorized_elementwise_kernelILi2ENS0_13AUnaryFunctorIiiiZZZNS0_16fmod_kernel_cudaERNS_18TensorIteratorBaseEENKUlvE_clEvENKUlvE1_clEvEUliiE_EESt5arrayIPcLm2EEEEviT0_T1_,@function
        .size           _ZN2at6native29vectorized_elementwise_kernelILi2ENS0_13AUnaryFunctorIiiiZZZNS0_16fmod_kernel_cudaERNS_18TensorIteratorBaseEENKUlvE_clEvENKUlvE1_clEvEUliiE_EESt5arrayIPcLm2EEEEviT0_T1_,(.L_x_57441 - _ZN2at6native29vectorized_elementwise_kernelILi2ENS0_13AUnaryFunctorIiiiZZZNS0_16fmod_kernel_cudaERNS_18TensorIteratorBaseEENKUlvE_clEvENKUlvE1_clEvEUliiE_EESt5arrayIPcLm2EEEEviT0_T1_)
        .other          _ZN2at6native29vectorized_elementwise_kernelILi2ENS0_13AUnaryFunctorIiiiZZZNS0_16fmod_kernel_cudaERNS_18TensorIteratorBaseEENKUlvE_clEvENKUlvE1_clEvEUliiE_EESt5arrayIPcLm2EEEEviT0_T1_,@"STO_CUDA_ENTRY STV_DEFAULT"
_ZN2at6native29vectorized_elementwise_kernelILi2ENS0_13AUnaryFunctorIiiiZZZNS0_16fmod_kernel_cudaERNS_18TensorIteratorBaseEENKUlvE_clEvENKUlvE1_clEvEUliiE_EESt5arrayIPcLm2EEEEviT0_T1_:
.text._ZN2at6native29vectorized_elementwise_kernelILi2ENS0_13AUnaryFunctorIiiiZZZNS0_16fmod_kernel_cudaERNS_18TensorIteratorBaseEENKUlvE_clEvENKUlvE1_clEvEUliiE_EESt5arrayIPcLm2EEEEviT0_T1_:
        /* <DEDUP_REMOVED lines=17> */
[----:B--2---:R-:W-:-:S02]  /*0110*/  ISETP.GE.AND P0, PT, R24, RZ, PT ;  /* 0x000000ff1800720c */ /* 0x004fc40003f06270 */
[----:B---3--:R-:W-:Y:S02]  /*0120*/  IABS R2, R21 ;  /* 0x0000001500027213 */ /* 0x008fe40000000000 */
[----:B------:R-:W-:Y:S02]  /*0130*/  IABS R29, R20 ;  /* 0x00000014001d7213 */ /* 0x000fe40000000000 */
[----:B------:R-:W1:Y:S01]  /*0140*/  I2F.RP R4, R2 ;  /* 0x0000000200047306 */ /* 0x000e620000209400 */
[----:B----4-:R-:W-:Y:S02]  /*0150*/  IABS R5, R19 ;  /* 0x0000001300057213 */ /* 0x010fe40000000000 */
[----:B------:R-:W-:Y:S02]  /*0160*/  IABS R25, R18 ;  /* 0x0000001200197213 */ /* 0x000fe40000000000 */
[----:B-----5:R-:W-:-:S03]  /*0170*/  IABS R3, R17 ;  /* 0x0000001100037213 */ /* 0x020fc60000000000 */
[----:B------:R-:W2:Y:S08]  /*0180*/  I2F.RP R12, R29 ;  /* 0x0000001d000c7306 */ /* 0x000eb00000209400 */
[----:B------:R-:W-:Y:S08]  /*0190*/  I2F.RP R13, R5 ;  /* 0x00000005000d7306 */ /* 0x000ff00000209400 */
[----:B-1----:R-:W0:Y:S08]  /*01a0*/  MUFU.RCP R4, R4 ;  /* 0x0000000400047308 */ /* 0x002e300000001000 */
[----:B--2---:R-:W1:Y:S08]  /*01b0*/  MUFU.RCP R12, R12 ;  /* 0x0000000c000c7308 */ /* 0x004e700000001000 */
[----:B------:R-:W-:Y:S01]  /*01c0*/  I2F.RP R0, R25 ;  /* 0x0000001900007306 */ /* 0x000fe20000209400 */
[----:B0-----:R-:W-:-:S07]  /*01d0*/  VIADD R6, R4, 0xffffffe ;  /* 0x0ffffffe04067836 */ /* 0x001fce0000000000 */
[----:B------:R-:W0:Y:S01]  /*01e0*/  MUFU.RCP R13, R13 ;  /* 0x0000000d000d7308 */ /* 0x000e220000001000 */
[----:B-1----:R-:W-:-:S07]  /*01f0*/  IADD3 R26, R12, 0xffffffe, RZ ;  /* 0x0ffffffe0c1a7810 */ /* 0x002fce0007ffe0ff */
[----:B------:R1:W2:Y:S08]  /*0200*/  F2I.FTZ.U32.TRUNC.NTZ R7, R6 ;  /* 0x0000000600077305 */ /* 0x0002b0000021f000 */
[----:B------:R3:W4:Y:S01]  /*0210*/  F2I.FTZ.U32.TRUNC.NTZ R27, R26 ;  /* 0x0000001a001b7305 */ /* 0x000722000021f000 */
[----:B0-----:R-:W-:Y:S01]  /*0220*/  VIADD R10, R13, 0xffffffe ;  /* 0x0ffffffe0d0a7836 */ /* 0x001fe20000000000 */
[----:B-1----:R-:W-:Y:S01]  /*0230*/  HFMA2.MMA R6, -RZ, RZ, 0, 0 ;  /* 0x00000000ff067435 */ /* 0x002fe200000001ff */
[----:B--2---:R-:W-:-:S05]  /*0240*/  IMAD.MOV R4, RZ, RZ, -R7 ;  /* 0x000000ffff047224 */ /* 0x004fca00078e0a07 */
[----:B------:R-:W0:Y:S01]  /*0250*/  MUFU.RCP R0, R0 ;  /* 0x0000000000007308 */ /* 0x000e220000001000 */
[----:B---3--:R-:W-:Y:S01]  /*0260*/  MOV R26, RZ ;  /* 0x000000ff001a7202 */ /* 0x008fe20000000f00 */
[----:B------:R-:W-:Y:S01]  /*0270*/  IMAD R13, R4, R2, RZ ;  /* 0x00000002040d7224 */ /* 0x000fe200078e02ff */
[----:B----4-:R-:W-:-:S05]  /*0280*/  IADD3 R22, RZ, -R27, RZ ;  /* 0x8000001bff167210 */ /* 0x010fca0007ffe0ff */
[----:B------:R-:W1:Y:S01]  /*0290*/  I2F.RP R9, R3 ;  /* 0x0000000300097306 */ /* 0x000e620000209400 */
[----:B------:R-:W-:-:S07]  /*02a0*/  IMAD.HI.U32 R6, R7, R13, R6 ;  /* 0x0000000d07067227 */ /* 0x000fce00078e0006 */
[----:B------:R2:W3:Y:S01]  /*02b0*/  F2I.FTZ.U32.TRUNC.NTZ R11, R10 ;  /* 0x0000000a000b7305 */ /* 0x0004e2000021f000 */
[----:B0-----:R-:W-:Y:S02]  /*02c0*/  VIADD R12, R0, 0xffffffe ;  /* 0x0ffffffe000c7836 */ /* 0x001fe40000000000 */
[----:B------:R-:W-:Y:S01]  /*02d0*/  IMAD.MOV.U32 R0, RZ, RZ, R22 ;  /* 0x000000ffff007224 */ /* 0x000fe200078e0016 */
[----:B------:R-:W-:-:S03]  /*02e0*/  IABS R22, R24 ;  /* 0x0000001800167213 */ /* 0x000fc60000000000 */
[----:B------:R-:W-:Y:S01]  /*02f0*/  IMAD R7, R0, R29, RZ ;  /* 0x0000001d00077224 */ /* 0x000fe200078e02ff */
[----:B-1----:R-:W0:Y:S01]  /*0300*/  MUFU.RCP R9, R9 ;  /* 0x0000000900097308 */ /* 0x002e220000001000 */
[----:B--2---:R-:W-:Y:S01]  /*0310*/  IABS R10, R16 ;  /* 0x00000010000a7213 */ /* 0x004fe20000000000 */
[----:B---3--:R-:W-:-:S06]  /*0320*/  IMAD.MOV R4, RZ, RZ, -R11 ;  /* 0x000000ffff047224 */ /* 0x008fcc00078e0a0b */
[----:B------:R1:W2:Y:S01]  /*0330*/  F2I.FTZ.U32.TRUNC.NTZ R13, R12 ;  /* 0x0000000c000d7305 */ /* 0x0002a2000021f000 */
[----:B------:R-:W-:Y:S02]  /*0340*/  IMAD.MOV.U32 R0, RZ, RZ, R4 ;  /* 0x000000ffff007224 */ /* 0x000fe400078e0004 */
[----:B------:R-:W-:-:S04]  /*0350*/  IMAD.HI.U32 R4, R27, R7, R26 ;  /* 0x000000071b047227 */ /* 0x000fc800078e001a */
[----:B------:R-:W-:Y:S01]  /*0360*/  IMAD.MOV.U32 R7, RZ, RZ, R10 ;  /* 0x000000ffff077224 */ /* 0x000fe200078e000a */
[----:B0-----:R-:W-:Y:S01]  /*0370*/  IADD3 R9, R9, 0xffffffe, RZ ;  /* 0x0ffffffe09097810 */ /* 0x001fe20007ffe0ff */
[----:B------:R-:W-:Y:S02]  /*0380*/  IMAD R27, R0, R5, RZ ;  /* 0x00000005001b7224 */ /* 0x000fe400078e02ff */
[----:B------:R-:W0:Y:S01]  /*0390*/  I2F.RP R26, R7 ;  /* 0x00000007001a7306 */ /* 0x000e220000209400 */
[----:B------:R-:W-:Y:S02]  /*03a0*/  IMAD.MOV.U32 R10, RZ, RZ, RZ ;  /* 0x000000ffff0a7224 */ /* 0x000fe400078e00ff */
[----:B-1----:R-:W-:Y:S02]  /*03b0*/  IMAD.MOV.U32 R12, RZ, RZ, RZ ;  /* 0x000000ffff0c7224 */ /* 0x002fe400078e00ff */
[----:B------:R-:W-:-:S03]  /*03c0*/  IMAD.HI.U32 R0, R11, R27, R10 ;  /* 0x0000001b0b007227 */ /* 0x000fc600078e000a */
[----:B------:R-:W1:Y:S01]  /*03d0*/  F2I.FTZ.U32.TRUNC.NTZ R11, R9 ;  /* 0x00000009000b7305 */ /* 0x000e62000021f000 */
[----:B--2---:R-:W-:Y:S02]  /*03e0*/  IMAD.MOV R10, RZ, RZ, -R13 ;  /* 0x000000ffff0a7224 */ /* 0x004fe400078e0a0d */
[----:B------:R-:W-:-:S04]  /*03f0*/  IMAD.HI.U32 R4, R4, R22, RZ ;  /* 0x0000001604047227 */ /* 0x000fc800078e00ff */
[----:B------:R-:W-:Y:S01]  /*0400*/  IMAD R27, R10, R25, RZ ;  /* 0x000000190a1b7224 */ /* 0x000fe200078e02ff */
[----:B0-----:R-:W0:Y:S01]  /*0410*/  MUFU.RCP R26, R26 ;  /* 0x0000001a001a7308 */ /* 0x001e220000001000 */
[----:B------:R-:W-:-:S04]  /*0420*/  IMAD.HI.U32 R0, R0, R22, RZ ;  /* 0x0000001600007227 */ /* 0x000fc800078e00ff */
[----:B------:R-:W-:Y:S01]  /*0430*/  IMAD.HI.U32 R27, R13, R27, R12 ;  /* 0x0000001b0d1b7227 */ /* 0x000fe200078e000c */
[----:B------:R-:W-:Y:S02]  /*0440*/  IABS R12, R21 ;  /* 0x00000015000c7213 */ /* 0x000fe40000000000 */
[----:B-1----:R-:W-:Y:S02]  /*0450*/  IADD3 R10, RZ, -R11, RZ ;  /* 0x8000000bff0a7210 */ /* 0x002fe40007ffe0ff */
[----:B------:R-:W-:Y:S01]  /*0460*/  IADD3 R12, RZ, -R12, RZ ;  /* 0x8000000cff0c7210 */ /* 0x000fe20007ffe0ff */
[----:B------:R-:W-:-:S04]  /*0470*/  IMAD.HI.U32 R27, R27, R22, RZ ;  /* 0x000000161b1b7227 */ /* 0x000fc800078e00ff */
[----:B------:R-:W-:Y:S02]  /*0480*/  IMAD R13, R10, R3, RZ ;  /* 0x000000030a0d7224 */ /* 0x000fe400078e02ff */
[----:B------:R-:W-:-:S04]  /*0490*/  IMAD.MOV.U32 R10, RZ, RZ, RZ ;  /* 0x000000ffff0a7224 */ /* 0x000fc800078e00ff */
[----:B------:R-:W-:-:S04]  /*04a0*/  IMAD.HI.U32 R9, R11, R13, R10 ;  /* 0x0000000d0b097227 */ /* 0x000fc800078e000a */
[----:B0-----:R-:W-:Y:S02]  /*04b0*/  VIADD R10, R26, 0xffffffe ;  /* 0x0ffffffe1a0a7836 */ /* 0x001fe40000000000 */
[----:B------:R-:W-:Y:S01]  /*04c0*/  IMAD.HI.U32 R13, R6, R22, RZ ;  /* 0x00000016060d7227 */ /* 0x000fe200078e00ff */
[----:B------:R-:W-:Y:S01]  /*04d0*/  IABS R6, R20 ;  /* 0x0000001400067213 */ /* 0x000fe20000000000 */
[----:B------:R0:W1:Y:S02]  /*04e0*/  F2I.FTZ.U32.TRUNC.NTZ R11, R10 ;  /* 0x0000000a000b7305 */ /* 0x000064000021f000 */
[----:B------:R-:W-:Y:S02]  /*04f0*/  IMAD R13, R13, R12, R22 ;  /* 0x0000000c0d0d7224 */ /* 0x000fe400078e0216 */
[----:B------:R-:W-:Y:S02]  /*0500*/  IMAD.MOV R12, RZ, RZ, -R6 ;  /* 0x000000ffff0c7224 */ /* 0x000fe400078e0a06 */
[----:B------:R-:W-:Y:S01]  /*0510*/  IMAD.HI.U32 R9, R9, R22, RZ ;  /* 0x0000001609097227 */ /* 0x000fe200078e00ff */
[----:B------:R-:W-:-:S03]  /*0520*/  ISETP.GT.U32.AND P1, PT, R2, R13, PT ;  /* 0x0000000d0200720c */ /* 0x000fc60003f24070 */
[----:B0-----:R-:W-:Y:S02]  /*0530*/  IMAD.MOV.U32 R10, RZ, RZ, RZ ;  /* 0x000000ffff0a7224 */ /* 0x001fe400078e00ff */
[----:B------:R-:W-:Y:S02]  /*0540*/  IMAD R12, R4, R12, R22 ;  /* 0x0000000c040c7224 */ /* 0x000fe400078e0216 */
[----:B-1----:R-:W-:-:S03]  /*0550*/  IMAD.MOV R24, RZ, RZ, -R11 ;  /* 0x000000ffff187224 */ /* 0x002fc600078e0a0b */
[----:B------:R-:W-:Y:S02]  /*0560*/  ISETP.GT.U32.AND P2, PT, R29, R12, PT ;  /* 0x0000000c1d00720c */ /* 0x000fe40003f44070 */
[----:B------:R-:W-:Y:S01]  /*0570*/  MOV R6, R24 ;  /* 0x0000001800067202 */ /* 0x000fe20000000f00 */
[----:B------:R-:W-:-:S04]  /*0580*/  @!P1 IMAD.IADD R13, R13, 0x1, -R2 ;  /* 0x000000010d0d9824 */ /* 0x000fc800078e0a02 */
[----:B------:R-:W-:Y:S01]  /*0590*/  IMAD R6, R6, R7, RZ ;  /* 0x0000000706067224 */ /* 0x000fe200078e02ff */
[----:B------:R-:W-:-:S03]  /*05a0*/  ISETP.GT.U32.AND P1, PT, R2, R13, PT ;  /* 0x0000000d0200720c */ /* 0x000fc60003f24070 */
[----:B------:R-:W-:Y:S01]  /*05b0*/  IMAD.HI.U32 R4, R11, R6, R10 ;  /* 0x000000060b047227 */ /* 0x000fe200078e000a */
[----:B------:R-:W-:-:S03]  /*05c0*/  IABS R6, R15 ;  /* 0x0000000f00067213 */ /* 0x000fc60000000000 */
[----:B------:R-:W-:Y:S01]  /*05d0*/  @!P2 IMAD.IADD R12, R12, 0x1, -R29 ;  /* 0x000000010c0ca824 */ /* 0x000fe200078e0a1d */
[----:B------:R-:W0:Y:S01]  /*05e0*/  I2F.RP R24, R6 ;  /* 0x0000000600187306 */ /* 0x000e220000209400 */
[----:B------:R-:W-:-:S04]  /*05f0*/  ISETP.NE.AND P2, PT, R20, RZ, PT ;  /* 0x000000ff1400720c */ /* 0x000fc80003f45270 */
[----:B------:R-:W-:Y:S02]  /*0600*/  @!P1 IADD3 R13, R13, -R2, RZ ;  /* 0x800000020d0d9210 */ /* 0x000fe40007ffe0ff */
[----:B------:R-:W-:Y:S02]  /*0610*/  ISETP.GT.U32.AND P1, PT, R29, R12, PT ;  /* 0x0000000c1d00720c */ /* 0x000fe40003f24070 */
[----:B------:R-:W-:Y:S02]  /*0620*/  IABS R2, R19 ;  /* 0x0000001300027213 */ /* 0x000fe40000000000 */
[----:B------:R-:W-:Y:S02]  /*0630*/  @!P0 IADD3 R13, -R13, RZ, RZ ;  /* 0x000000ff0d0d8210 */ /* 0x000fe40007ffe1ff */
[----:B------:R-:W-:Y:S01]  /*0640*/  IADD3 R2, RZ, -R2, RZ ;  /* 0x80000002ff027210 */ /* 0x000fe20007ffe0ff */
[----:B0-----:R-:W0:Y:S04]  /*0650*/  MUFU.RCP R24, R24 ;  /* 0x0000001800187308 */ /* 0x001e280000001000 */
[----:B------:R-:W-:Y:S01]  /*0660*/  IMAD R2, R0, R2, R22 ;  /* 0x0000000200027224 */ /* 0x000fe200078e0216 */
[----:B------:R-:W-:Y:S01]  /*0670*/  IABS R0, R18 ;  /* 0x0000001200007213 */ /* 0x000fe20000000000 */
[----:B------:R-:W-:Y:S01]  /*0680*/  @!P1 IMAD.IADD R12, R12, 0x1, -R29 ;  /* 0x000000010c0c9824 */ /* 0x000fe200078e0a1d */
[----:B------:R-:W-:-:S02]  /*0690*/  ISETP.NE.AND P1, PT, R21, RZ, PT ;  /* 0x000000ff1500720c */ /* 0x000fc40003f25270 */
[----:B------:R-:W-:Y:S01]  /*06a0*/  ISETP.GT.U32.AND P3, PT, R5, R2, PT ;  /* 0x000000020500720c */ /* 0x000fe20003f64070 */
[----:B------:R-:W-:Y:S01]  /*06b0*/  @!P0 IMAD.MOV R12, RZ, RZ, -R12 ;  /* 0x000000ffff0c8224 */ /* 0x000fe200078e0a0c */
[----:B------:R-:W-:Y:S02]  /*06c0*/  IADD3 R0, RZ, -R0, RZ ;  /* 0x80000000ff007210 */ /* 0x000fe40007ffe0ff */
[----:B------:R-:W-:-:S03]  /*06d0*/  @!P2 LOP3.LUT R12, RZ, R20, RZ, 0x33, !PT ;  /* 0x00000014ff0ca212 */ /* 0x000fc600078e33ff */
[----:B------:R-:W-:Y:S02]  /*06e0*/  IMAD R0, R27, R0, R22 ;  /* 0x000000001b007224 */ /* 0x000fe400078e0216 */
[----:B0-----:R-:W-:Y:S01]  /*06f0*/  VIADD R10, R24, 0xffffffe ;  /* 0x0ffffffe180a7836 */ /* 0x001fe20000000000 */
[----:B------:R-:W-:Y:S02]  /*0700*/  IABS R24, R14 ;  /* 0x0000000e00187213 */ /* 0x000fe40000000000 */
[----:B------:R-:W-:Y:S01]  /*0710*/  @!P1 LOP3.LUT R13, RZ, R21, RZ, 0x33, !PT ;  /* 0x00000015ff0d9212 */ /* 0x000fe200078e33ff */
[----:B------:R0:W1:Y:S01]  /*0720*/  F2I.FTZ.U32.TRUNC.NTZ R11, R10 ;  /* 0x0000000a000b7305 */ /* 0x000062000021f000 */
[----:B------:R-:W-:Y:S01]  /*0730*/  @!P3 IMAD.IADD R2, R2, 0x1, -R5 ;  /* 0x000000010202b824 */ /* 0x000fe200078e0a05 */
[----:B------:R-:W-:Y:S01]  /*0740*/  ISETP.GT.U32.AND P4, PT, R25, R0, PT ;  /* 0x000000001900720c */ /* 0x000fe20003f84070 */
[----:B------:R-:W2:Y:S01]  /*0750*/  LDC.64 R20, c[0x0][0x220] ;  /* 0x00008800ff147b82 */ /* 0x000ea20000000a00 */
[----:B------:R-:W-:-:S02]  /*0760*/  ISETP.NE.AND P3, PT, R18, RZ, PT ;  /* 0x000000ff1200720c */ /* 0x000fc40003f65270 */
[----:B------:R-:W-:Y:S02]  /*0770*/  ISETP.GT.U32.AND P1, PT, R5, R2, PT ;  /* 0x000000020500720c */ /* 0x000fe40003f24070 */
[----:B------:R-:W3:Y:S01]  /*0780*/  I2F.RP R26, R24 ;  /* 0x00000018001a7306 */ /* 0x000ee20000209400 */
[----:B0-----:R-:W-:Y:S02]  /*0790*/  IMAD.MOV.U32 R10, RZ, RZ, RZ ;  /* 0x000000ffff0a7224 */ /* 0x001fe400078e00ff */
[----:B-1----:R-:W-:-:S04]  /*07a0*/  IMAD.MOV R29, RZ, RZ, -R11 ;  /* 0x000000ffff1d7224 */ /* 0x002fc800078e0a0b */
[----:B------:R-:W-:Y:S01]  /*07b0*/  @!P4 IADD3 R0, R0, -R25, RZ ;  /* 0x800000190000c210 */ /* 0x000fe20007ffe0ff */
[----:B------:R-:W-:-:S03]  /*07c0*/  IMAD R29, R29, R6, RZ ;  /* 0x000000061d1d7224 */ /* 0x000fc600078e02ff */
[----:B------:R-:W-:Y:S01]  /*07d0*/  ISETP.GT.U32.AND P2, PT, R25, R0, PT ;  /* 0x000000001900720c */ /* 0x000fe20003f44070 */
[----:B------:R-:W-:Y:S01]  /*07e0*/  @!P1 IMAD.IADD R2, R2, 0x1, -R5 ;  /* 0x0000000102029824 */ /* 0x000fe200078e0a05 */
[----:B---3--:R-:W0:Y:S01]  /*07f0*/  MUFU.RCP R26, R26 ;  /* 0x0000001a001a7308 */ /* 0x008e220000001000 */
[----:B------:R-:W-:-:S04]  /*0800*/  IMAD.HI.U32 R27, R11, R29, R10 ;  /* 0x0000001d0b1b7227 */ /* 0x000fc800078e000a */
[----:B--2---:R-:W-:-:S04]  /*0810*/  IMAD.WIDE.U32 R20, R23, 0x4, R20 ;  /* 0x0000000417147825 */ /* 0x004fc800078e0014 */
[----:B------:R-:W-:Y:S02]  /*0820*/  IMAD.HI.U32 R27, R27, R22, RZ ;  /* 0x000000161b1b7227 */ /* 0x000fe400078e00ff */
[----:B------:R-:W-:Y:S02]  /*0830*/  @!P2 IADD3 R0, R0, -R25, RZ ;  /* 0x800000190000a210 */ /* 0x000fe40007ffe0ff */
[----:B------:R-:W-:Y:S01]  /*0840*/  ISETP.NE.AND P2, PT, R19, RZ, PT ;  /* 0x000000ff1300720c */ /* 0x000fe20003f45270 */
[----:B------:R-:W-:-:S04]  /*0850*/  IMAD.WIDE R20, R8, 0x8, R20 ;  /* 0x0000000808147825 */ /* 0x000fc800078e0214 */
[----:B0-----:R-:W-:Y:S01]  /*0860*/  VIADD R10, R26, 0xffffffe ;  /* 0x0ffffffe1a0a7836 */ /* 0x001fe20000000000 */
[----:B------:R-:W-:Y:S03]  /*0870*/  STG.E.64 desc[UR4][R20.64], R12 ;  /* 0x0000000c14007986 */ /* 0x000fe6000c101b04 */
[----:B------:R0:W1:Y:S02]  /*0880*/  F2I.FTZ.U32.TRUNC.NTZ R11, R10 ;  /* 0x0000000a000b7305 */ /* 0x000064000021f000 */
[----:B0-----:R-:W-:Y:S02]  /*0890*/  IMAD.MOV.U32 R10, RZ, RZ, RZ ;  /* 0x000000ffff0a7224 */ /* 0x001fe400078e00ff */
[----:B-1----:R-:W-:-:S04]  /*08a0*/  IMAD.MOV R29, RZ, RZ, -R11 ;  /* 0x000000ffff1d7224 */ /* 0x002fc800078e0a0b */
[----:B------:R-:W-:-:S04]  /*08b0*/  IMAD R5, R29, R24, RZ ;  /* 0x000000181d057224 */ /* 0x000fc800078e02ff */
[----:B------:R-:W-:Y:S01]  /*08c0*/  IMAD.HI.U32 R11, R11, R5, R10 ;  /* 0x000000050b0b7227 */ /* 0x000fe200078e000a */
[----:B------:R-:W-:-:S05]  /*08d0*/  IABS R5, R17 ;  /* 0x0000001100057213 */ /* 0x000fca0000000000 */
[----:B------:R-:W-:Y:S01]  /*08e0*/  IMAD.MOV R10, RZ, RZ, -R5 ;  /* 0x000000ffff0a7224 */ /* 0x000fe200078e0a05 */
[----:B------:R-:W-:Y:S01]  /*08f0*/  IABS R5, R16 ;  /* 0x0000001000057213 */ /* 0x000fe20000000000 */
[----:B------:R-:W-:-:S03]  /*0900*/  IMAD.HI.U32 R11, R11, R22, RZ ;  /* 0x000000160b0b7227 */ /* 0x000fc600078e00ff */
[----:B------:R-:W-:Y:S01]  /*0910*/  IADD3 R26, RZ, -R5, RZ ;  /* 0x80000005ff1a7210 */ /* 0x000fe20007ffe0ff */
[----:B------:R-:W-:Y:S01]  /*0920*/  IMAD.HI.U32 R5, R4, R22, RZ ;  /* 0x0000001604057227 */ /* 0x000fe200078e00ff */
[----:B------:R-:W-:-:S03]  /*0930*/  IABS R4, R15 ;  /* 0x0000000f00047213 */ /* 0x000fc60000000000 */
[----:B------:R-:W-:Y:S02]  /*0940*/  IMAD R10, R9, R10, R22 ;  /* 0x0000000a090a7224 */ /* 0x000fe400078e0216 */
[----:B------:R-:W-:Y:S01]  /*0950*/  IMAD.MOV R9, RZ, RZ, -R4 ;  /* 0x000000ffff097224 */ /* 0x000fe200078e0a04 */
[----:B------:R-:W-:Y:S01]  /*0960*/  IABS R4, R14 ;  /* 0x0000000e00047213 */ /* 0x000fe20000000000 */
[--C-:B------:R-:W-:Y:S01]  /*0970*/  IMAD R26, R5, R26, R22.reuse ;  /* 0x0000001a051a7224 */ /* 0x100fe200078e0216 */
[----:B------:R-:W-:Y:S01]  /*0980*/  ISETP.GT.U32.AND P1, PT, R3, R10, PT ;  /* 0x0000000a0300720c */ /* 0x000fe20003f24070 */
[----:B------:R-:W-:Y:S02]  /*0990*/  IMAD R9, R27, R9, R22 ;  /* 0x000000091b097224 */ /* 0x000fe400078e0216 */
[----:B------:R-:W-:Y:S01]  /*09a0*/  IMAD.MOV R4, RZ, RZ, -R4 ;  /* 0x000000ffff047224 */ /* 0x000fe200078e0a04 */
[----:B------:R-:W-:Y:S01]  /*09b0*/  ISETP.GT.U32.AND P4, PT, R7, R26, PT ;  /* 0x0000001a0700720c */ /* 0x000fe20003f84070 */
[----:B------:R-:W-:Y:S01]  /*09c0*/  IMAD.MOV.U32 R5, RZ, RZ, R2 ;  /* 0x000000ffff057224 */ /* 0x000fe200078e0002 */
[----:B------:R-:W-:Y:S01]  /*09d0*/  ISETP.GT.U32.AND P5, PT, R6, R9, PT ;  /* 0x000000090600720c */ /* 0x000fe20003fa4070 */
[----:B------:R-:W-:-:S02]  /*09e0*/  IMAD R11, R11, R4, R22 ;  /* 0x000000040b0b7224 */ /* 0x000fc400078e0216 */
[----:B------:R-:W-:Y:S01]  /*09f0*/  IMAD.MOV.U32 R4, RZ, RZ, R0 ;  /* 0x000000ffff047224 */ /* 0x000fe200078e0000 */
[----:B------:R-:W-:Y:S02]  /*0a00*/  @!P0 IADD3 R5, -R5, RZ, RZ ;  /* 0x000000ff05058210 */ /* 0x000fe40007ffe1ff */
[----:B------:R-:W-:Y:S01]  /*0a10*/  ISETP.GT.U32.AND P6, PT, R24, R11, PT ;  /* 0x0000000b1800720c */ /* 0x000fe20003fc4070 */
[----:B------:R-:W-:Y:S01]  /*0a20*/  @!P0 IMAD.MOV R4, RZ, RZ, -R4 ;  /* 0x000000ffff048224 */ /* 0x000fe200078e0a04 */
[----:B------:R-:W-:Y:S02]  /*0a30*/  @!P1 IADD3 R10, R10, -R3, RZ ;  /* 0x800000030a0a9210 */ /* 0x000fe40007ffe0ff */
[----:B------:R-:W-:Y:S01]  /*0a40*/  @!P2 LOP3.LUT R5, RZ, R19, RZ, 0x33, !PT ;  /* 0x00000013ff05a212 */ /* 0x000fe200078e33ff */
[----:B------:R-:W-:Y:S01]  /*0a50*/  @!P4 IMAD.IADD R26, R26, 0x1, -R7 ;  /* 0x000000011a1ac824 */ /* 0x000fe200078e0a07 */
[----:B------:R-:W-:Y:S01]  /*0a60*/  ISETP.GT.U32.AND P4, PT, R3, R10, PT ;  /* 0x0000000a0300720c */ /* 0x000fe20003f84070 */
[----:B------:R-:W-:Y:S01]  /*0a70*/  @!P5 IMAD.IADD R9, R9, 0x1, -R6 ;  /* 0x000000010909d824 */ /* 0x000fe200078e0a06 */
[----:B------:R-:W-:-:S02]  /*0a80*/  @!P3 LOP3.LUT R4, RZ, R18, RZ, 0x33, !PT ;  /* 0x00000012ff04b212 */ /* 0x000fc400078e33ff */
[----:B------:R-:W-:Y:S02]  /*0a90*/  ISETP.GT.U32.AND P5, PT, R7, R26, PT ;  /* 0x0000001a0700720c */ /* 0x000fe40003fa4070 */
[----:B------:R-:W-:Y:S01]  /*0aa0*/  ISETP.NE.AND P2, PT, R17, RZ, PT ;  /* 0x000000ff1100720c */ /* 0x000fe20003f45270 */
[----:B------:R-:W-:Y:S01]  /*0ab0*/  STG.E.64 desc[UR4][R20.64+0x400], R4 ;  /* 0x0004000414007986 */ /* 0x000fe2000c101b04 */
[----:B------:R-:W-:Y:S02]  /*0ac0*/  @!P6 IADD3 R11, R11, -R24, RZ ;  /* 0x800000180b0be210 */ /* 0x000fe40007ffe0ff */
[----:B------:R-:W-:Y:S02]  /*0ad0*/  ISETP.GT.U32.AND P6, PT, R6, R9, PT ;  /* 0x000000090600720c */ /* 0x000fe40003fc4070 */
[----:B------:R-:W-:Y:S01]  /*0ae0*/  ISETP.GT.U32.AND P1, PT, R24, R11, PT ;  /* 0x0000000b1800720c */ /* 0x000fe20003f24070 */
[----:B------:R-:W-:Y:S01]  /*0af0*/  @!P4 IMAD.IADD R10, R10, 0x1, -R3 ;  /* 0x000000010a0ac824 */ /* 0x000fe200078e0a03 */
[----:B------:R-:W-:-:S02]  /*0b00*/  ISETP.NE.AND P3, PT, R16, RZ, PT ;  /* 0x000000ff1000720c */ /* 0x000fc40003f65270 */
[----:B------:R-:W-:Y:S02]  /*0b10*/  ISETP.NE.AND P4, PT, R15, RZ, PT ;  /* 0x000000ff0f00720c */ /* 0x000fe40003f85270 */
[----:B------:R-:W-:Y:S02]  /*0b20*/  @!P5 IADD3 R26, R26, -R7, RZ ;  /* 0x800000071a1ad210 */ /* 0x000fe40007ffe0ff */
[----:B------:R-:W-:Y:S02]  /*0b30*/  ISETP.NE.AND P5, PT, R14, RZ, PT ;  /* 0x000000ff0e00720c */ /* 0x000fe40003fa5270 */
[----:B------:R-:W-:Y:S01]  /*0b40*/  MOV R27, R10 ;  /* 0x0000000a001b7202 */ /* 0x000fe20000000f00 */
[----:B------:R-:W-:Y:S01]  /*0b50*/  @!P6 IMAD.IADD R9, R9, 0x1, -R6 ;  /* 0x000000010909e824 */ /* 0x000fe200078e0a06 */
[----:B------:R-:W-:Y:S01]  /*0b60*/  @!P0 IADD3 R26, -R26, RZ, RZ ;  /* 0x000000ff1a1a8210 */ /* 0x000fe20007ffe1ff */
[----:B------:R-:W-:Y:S02]  /*0b70*/  @!P1 IMAD.IADD R11, R11, 0x1, -R24 ;  /* 0x000000010b0b9824 */ /* 0x000fe400078e0a18 */
[----:B------:R-:W-:Y:S01]  /*0b80*/  @!P0 IMAD.MOV R27, RZ, RZ, -R27 ;  /* 0x000000ffff1b8224 */ /* 0x000fe200078e0a1b */
[----:B------:R-:W-:Y:S01]  /*0b90*/  @!P2 LOP3.LUT R27, RZ, R17, RZ, 0x33, !PT ;  /* 0x00000011ff1ba212 */ /* 0x000fe200078e33ff */
[----:B------:R-:W-:Y:S01]  /*0ba0*/  IMAD.MOV.U32 R8, RZ, RZ, R11 ;  /* 0x000000ffff087224 */ /* 0x000fe200078e000b */
[----:B------:R-:W-:Y:S01]  /*0bb0*/  @!P3 LOP3.LUT R26, RZ, R16, RZ, 0x33, !PT ;  /* 0x00000010ff1ab212 */ /* 0x000fe200078e33ff */
[----:B------:R-:W-:Y:S01]  /*0bc0*/  @!P0 IMAD.MOV R9, RZ, RZ, -R9 ;  /* 0x000000ffff098224 */ /* 0x000fe200078e0a09 */
[----:B------:R-:W-:Y:S01]  /*0bd0*/  @!P4 LOP3.LUT R9, RZ, R15, RZ, 0x33, !PT ;  /* 0x0000000fff09c212 */ /* 0x000fe200078e33ff */
[----:B------:R-:W-:Y:S01]  /*0be0*/  @!P0 IMAD.MOV R8, RZ, RZ, -R8 ;  /* 0x000000ffff088224 */ /* 0x000fe200078e0a08 */
[----:B------:R-:W-:Y:S01]  /*0bf0*/  @!P5 LOP3.LUT R8, RZ, R14, RZ, 0x33, !PT ;  /* 0x0000000eff08d212 */ /* 0x000fe200078e33ff */
[----:B------:R-:W-:Y:S04]  /*0c00*/  STG.E.64 desc[UR4][R20.64+0x800], R26 ;  /* 0x0008001a14007986 */ /* 0x000fe8000c101b04 */
[----:B------:R-:W-:Y:S01]  /*0c10*/  STG.E.64 desc[UR4][R20.64+0xc00], R8 ;  /* 0x000c000814007986 */ /* 0x000fe2000c101b04 */
[----:B------:R-:W-:Y:S05]  /*0c20*/  EXIT ;  /* 0x000000000000794d */ /* 0x000fea0003800000 */
.L_x_23764:
[----:B------:R-:W0:Y:S01]  /*0c30*/  S2R R7, SR_TID.X ;  /* 0x0000000000077919 */ /* 0x000e220000002100 */
[----:B------:R-:W-:Y:S01]  /*0c40*/  IMAD.MOV.U32 R16, RZ, RZ, RZ ;  /* 0x000000ffff107224 */ /* 0x000fe200078e00ff */
[----:B0-----:R-:W-:Y:S02]  /*0c50*/  ISETP.GE.AND P0, PT, R7, R0, PT ;  /* 0x000000000700720c */ /* 0x001fe40003f06270 */
[----:B------:R-:W-:-:S11]  /*0c60*/  MOV R4, R7 ;  /* 0x0000000700047202 */ /* 0x000fd60000000f00 */
        /* <DEDUP_REMOVED lines=8> */
[----:B------:R-:W-:Y:S01]  /*0cf0*/  @!P5 IADD3 R4, R4, 0x80, RZ ;  /* 0x000000800404d810 */ /* 0x000fe20007ffe0ff */
[----:B------:R-:W1:Y:S03]  /*0d00*/  @!P5 LDC.64 R14, c[0x0][0x228] ;  /* 0x00008a00ff0edb82 */ /* 0x000e660000000a00 */
[----:B------:R-:W-:Y:S01]  /*0d10*/  ISETP.GE.AND P4, PT, R4, R0, PT ;  /* 0x000000000400720c */ /* 0x000fe20003f86270 */
[----:B0-----:R-:W-:-:S05]  /*0d20*/  @!P6 IMAD.WIDE.U32 R8, R13, 0x4, R8 ;  /* 0x000000040d08e825 */ /* 0x001fca00078e0008 */
[----:B------:R0:W5:Y:S07]  /*0d30*/  @!P6 LDG.E R16, desc[UR4][R8.64] ;  /* 0x000000040810e981 */ /* 0x00016e000c1e1900 */
        /* <DEDUP_REMOVED lines=8> */
[----:B------:R-:W-:Y:S01]  /*0dc0*/  @!P2 IMAD.IADD R5, R23, 0x1, R4 ;  /* 0x000000011705a824 */ /* 0x000fe200078e0204 */
[----:B------:R-:W-:-:S04]  /*0dd0*/  @!P2 IADD3 R4, R4, 0x80, RZ ;  /* 0x000000800404a810 */ /* 0x000fc80007ffe0ff */
[----:B------:R-:W-:Y:S01]  /*0de0*/  ISETP.GE.AND P1, PT, R4, R0, PT ;  /* 0x000000000400720c */ /* 0x000fe20003f26270 */
[----:B--2---:R-:W-:-:S12]  /*0df0*/  @!P4 IMAD.WIDE.U32 R18, R25, 0x4, R18 ;  /* 0x000000041912c825 */ /* 0x004fd800078e0012 */
[----:B------:R-:W-:Y:S01]  /*0e00*/  @!P1 IMAD.IADD R17, R23, 0x1, R4 ;  /* 0x0000000117119824 */ /* 0x000fe200078e0204 */
[----:B------:R-:W-:Y:S01]  /*0e10*/  @!P1 IADD3 R4, R4, 0x80, RZ ;  /* 0x0000008004049810 */ /* 0x000fe20007ffe0ff */
[----:B-1----:R-:W-:Y:S01]  /*0e20*/  @!P5 IMAD.WIDE.U32 R14, R21, 0x4, R14 ;  /* 0x00000004150ed825 */ /* 0x002fe200078e000e */
[----:B------:R-:W1:Y:S02]  /*0e30*/  @!P1 LDC.64 R12, c[0x0][0x228] ;  /* 0x00008a00ff0c9b82 */ /* 0x000e640000000a00 */
[----:B------:R-:W-:Y:S01]  /*0e40*/  ISETP.GE.AND P6, PT, R4, R0, PT ;  /* 0x000000000400720c */ /* 0x000fe20003fc6270 */
[----:B---3--:R-:W-:Y:S01]  /*0e50*/  @!P3 IMAD.WIDE.U32 R24, R27, 0x4, R2 ;  /* 0x000000041b18b825 */ /* 0x008fe200078e0002 */
[----:B------:R-:W-:-:S04]  /*0e60*/  CS2R R2, SRZ ;  /* 0x0000000000027805 */ /* 0x000fc8000001ff00 */
[----:B------:R-:W2:Y:S02]  /*0e70*/  @!P2 LDC.64 R20, c[0x0][0x228] ;  /* 0x00008a00ff14ab82 */ /* 0x000ea40000000a00 */
[----:B------:R3:W5:Y:S01]  /*0e80*/  @!P4 LDG.E R2, desc[UR4][R18.64] ;  /* 0x000000041202c981 */ /* 0x000762000c1e1900 */
[----:B------:R-:W-:Y:S01]  /*0e90*/  IMAD.MOV.U32 R6, RZ, RZ, RZ ;  /* 0x000000ffff067224 */ /* 0x000fe200078e00ff */
[----:B------:R-:W-:Y:S02]  /*0ea0*/  HFMA2.MMA R10, -RZ, RZ, 0, 0 ;  /* 0x00000000ff0a7435 */ /* 0x000fe400000001ff */
[----:B------:R-:W5:Y:S02]  /*0eb0*/  @!P3 LDG.E R3, desc[UR4][R24.64] ;  /* 0x000000041803b981 */ /* 0x000f64000c1e1900 */
[----:B0-----:R-:W0:Y:S01]  /*0ec0*/  @!P6 LDC.64 R8, c[0x0][0x228] ;  /* 0x00008a00ff08eb82 */ /* 0x001e220000000a00 */
[----:B------:R-:W-:Y:S01]  /*0ed0*/  @!P6 IMAD.IADD R27, R23, 0x1, R4 ;  /* 0x00000001171be824 */ /* 0x000fe200078e0204 */
[----:B------:R4:W5:Y:S06]  /*0ee0*/  @!P5 LDG.E R6, desc[UR4][R14.64] ;  /* 0x000000040e06d981 */ /* 0x00096c000c1e1900 */
[----:B---3--:R-:W3:Y:S01]  /*0ef0*/  @!P0 LDC.64 R18, c[0x0][0x228] ;  /* 0x00008a00ff128b82 */ /* 0x008ee20000000a00 */
[----:B-1----:R-:W-:-:S04]  /*0f00*/  @!P1 IMAD.WIDE.U32 R12, R17, 0x4, R12 ;  /* 0x00000004110c9825 */ /* 0x002fc800078e000c */
[----:B----4-:R-:W-:Y:S02]  /*0f10*/  IMAD.MOV.U32 R14, RZ, RZ, RZ ;  /* 0x000000ffff0e7224 */ /* 0x010fe400078e00ff */
[----:B--2---:R-:W-:-:S05]  /*0f20*/  @!P2 IMAD.WIDE.U32 R4, R5, 0x4, R20 ;  /* 0x000000040504a825 */ /* 0x004fca00078e0014 */
[----:B------:R1:W5:Y:S01]  /*0f30*/  @!P2 LDG.E R10, desc[UR4][R4.64] ;  /* 0x00000004040aa981 */ /* 0x000362000c1e1900 */
[----:B0-----:R-:W-:Y:S01]  /*0f40*/  @!P6 IMAD.WIDE.U32 R20, R27, 0x4, R8 ;  /* 0x000000041b14e825 */ /* 0x001fe200078e0008 */
[----:B------:R-:W-:-:S06]  /*0f50*/  CS2R R8, SRZ ;  /* 0x0000000000087805 */ /* 0x000fcc000001ff00 */
[----:B------:R1:W5:Y:S01]  /*0f60*/  @!P1 LDG.E R8, desc[UR4][R12.64] ;  /* 0x000000040c089981 */ /* 0x000362000c1e1900 */
[----:B---3--:R-:W-:-:S03]  /*0f70*/  @!P0 IMAD.WIDE.U32 R18, R11, 0x4, R18 ;  /* 0x000000040b128825 */ /* 0x008fc600078e0012 */
[----:B------:R1:W5:Y:S04]  /*0f80*/  @!P6 LDG.E R9, desc[UR4][R20.64] ;  /* 0x000000041409e981 */ /* 0x000368000c1e1900 */
[----:B------:R1:W5:Y:S01]  /*0f90*/  @!P0 LDG.E R14, desc[UR4][R18.64] ;  /* 0x00000004120e8981 */ /* 0x000362000c1e1900 */
[----:B------:R-:W-:Y:S04]  /*0fa0*/  BSSY B0, `(.L_x_23765) ;  /* 0x0000019000007945 */ /* 0x000fe80003800000 */
[----:B------:R-:W-:Y:S05]  /*0fb0*/  @P0 BRA `(.L_x_23766) ;  /* 0x00000000005c0947 */ /* 0x000fea0003800000 */
[----:B-1---5:R-:W-:Y:S01]  /*0fc0*/  IABS R12, R14 ;  /* 0x0000000e000c7213 */ /* 0x022fe20000000000 */
[----:B------:R-:W0:Y:S03]  /*0fd0*/  LDC R15, c[0x0][0x218] ;  /* 0x00008600ff0f7b82 */ /* 0x000e260000000800 */
[----:B------:R-:W1:Y:S08]  /*0fe0*/  I2F.RP R11, R12 ;  /* 0x0000000c000b7306 */ /* 0x000e700000209400 */
[----:B-1----:R-:W1:Y:S01]  /*0ff0*/  MUFU.RCP R11, R11 ;  /* 0x0000000b000b7308 */ /* 0x002e620000001000 */
[----:B0-----:R-:W-:-:S02]  /*1000*/  IABS R18, R15 ;  /* 0x0000000f00127213 */ /* 0x001fc40000000000 */
[----:B------:R-:W-:Y:S01]  /*1010*/  ISETP.GE.AND P3, PT, R15, RZ, PT ;  /* 0x000000ff0f00720c */ /* 0x000fe20003f66270 */
[----:B-1----:R-:W-:-:S04]  /*1020*/  VIADD R4, R11, 0xffffffe ;  /* 0x0ffffffe0b047836 */ /* 0x002fc80000000000 */
        /* <DEDUP_REMOVED lines=16> */
.L_x_23766:
[----:B------:R-:W-:Y:S05]  /*1130*/  BSYNC B0 ;  /* 0x0000000000007941 */ /* 0x000fea0003800000 */
.L_x_23765:
[----:B-1----:R-:W0:Y:S01]  /*1140*/  @!P0 LDC.64 R4, c[0x0][0x220] ;  /* 0x00008800ff048b82 */ /* 0x002e220000000a00 */
        /* <DEDUP_REMOVED lines=8> */
[-C--:B-----5:R-:W-:Y:S01]  /*11d0*/  IABS R14, R16.reuse ;  /* 0x00000010000e7213 */ /* 0x0a0fe20000000000 */
[----:B------:R-:W1:Y:S01]  /*11e0*/  LDC R18, c[0x0][0x218] ;  /* 0x00008600ff127b82 */ /* 0x000e620000000800 */
[----:B------:R-:W-:Y:S02]  /*11f0*/  IABS R19, R16 ;  /* 0x0000001000137213 */ /* 0x000fe40000000000 */
[----:B------:R-:W2:Y:S03]  /*1200*/  I2F.RP R15, R14 ;  /* 0x0000000e000f7306 */ /* 0x000ea60000209400 */
[----:B------:R-:W-:-:S05]  /*1210*/  IMAD.MOV R19, RZ, RZ, -R19 ;  /* 0x000000ffff137224 */ /* 0x000fca00078e0a13 */
[----:B--2---:R-:W2:Y:S01]  /*1220*/  MUFU.RCP R15, R15 ;  /* 0x0000000f000f7308 */ /* 0x004ea20000001000 */
[----:B-1----:R-:W-:Y:S02]  /*1230*/  IABS R20, R18 ;  /* 0x0000001200147213 */ /* 0x002fe40000000000 */
[----:B------:R-:W-:Y:S02]  /*1240*/  ISETP.GE.AND P3, PT, R18, RZ, PT ;  /* 0x000000ff1200720c */ /* 0x000fe40003f66270 */
[----:B--2---:R-:W-:-:S04]  /*1250*/  IADD3 R12, R15, 0xffffffe, RZ ;  /* 0x0ffffffe0f0c7810 */ /* 0x004fc80007ffe0ff */
[----:B------:R1:W2:Y:S02]  /*1260*/  F2I.FTZ.U32.TRUNC.NTZ R13, R12 ;  /* 0x0000000c000d7305 */ /* 0x0002a4000021f000 */
[----:B-1----:R-:W-:Y:S01]  /*1270*/  MOV R12, RZ ;  /* 0x000000ff000c7202 */ /* 0x002fe20000000f00 */
[----:B--2---:R-:W-:-:S04]  /*1280*/  IMAD.MOV R17, RZ, RZ, -R13 ;  /* 0x000000ffff117224 */ /* 0x004fc800078e0a0d */
        /* <DEDUP_REMOVED lines=12> */
.L_x_23768:
[----:B------:R-:W-:Y:S05]  /*1350*/  BSYNC B0 ;  /* 0x0000000000007941 */ /* 0x000fea0003800000 */
.L_x_23767:
[C---:B------:R-:W-:Y:S01]  /*1360*/  VIADD R13, R7.reuse, 0x200 ;  /* 0x00000200070d7836 */ /* 0x040fe20000000000 */
[C---:B------:R-:W-:Y:S01]  /*1370*/  IADD3 R15, R7.reuse, 0x280, RZ ;  /* 0x00000280070f7810 */ /* 0x040fe20007ffe0ff */
[C---:B------:R-:W-:Y:S01]  /*1380*/  VIADD R17, R7.reuse, 0x300 ;  /* 0x0000030007117836 */ /* 0x040fe20000000000 */
[----:B------:R-:W-:Y:S01]  /*1390*/  BSSY B0, `(.L_x_23769) ;  /* 0x0000022000007945 */ /* 0x000fe20003800000 */
[----:B------:R-:W-:Y:S01]  /*13a0*/  VIADD R19, R7, 0x380 ;  /* 0x0000038007137836 */ /* 0x000fe20000000000 */
[-C--:B------:R-:W-:Y:S02]  /*13b0*/  ISETP.GE.AND P1, PT, R13, R0.reuse, PT ;  /* 0x000000000d00720c */ /* 0x080fe40003f26270 */
[----:B------:R-:W-:Y:S02]  /*13c0*/  @!P0 IADD3 R13, R23, R7, RZ ;  /* 0x00000007170d8210 */ /* 0x000fe40007ffe0ff */
[-C--:B------:R-:W-:Y:S02]  /*13d0*/  ISETP.GE.AND P2, PT, R15, R0.reuse, PT ;  /* 0x000000000f00720c */ /* 0x080fe40003f46270 */
[-C--:B------:R-:W-:Y:S01]  /*13e0*/  ISETP.GE.AND P3, PT, R17, R0.reuse, PT ;  /* 0x000000001100720c */ /* 0x080fe20003f66270 */
[----:B0-----:R-:W-:Y:S01]  /*13f0*/  @!P0 IMAD.WIDE.U32 R4, R13, 0x4, R4 ;  /* 0x000000040d048825 */ /* 0x001fe200078e0004 */
[----:B------:R-:W-:Y:S01]  /*1400*/  ISETP.GE.AND P4, PT, R19, R0, PT ;  /* 0x000000001300720c */ /* 0x000fe20003f86270 */
[----:B------:R-:W-:-:S12]  /*1410*/  @P5 BRA `(.L_x_23770) ;  /* 0x0000000000645947 */ /* 0x000fd80003800000 */
[-C--:B-----5:R-:W-:Y:S01]  /*1420*/  IABS R13, R6.reuse ;  /* 0x00000006000d7213 */ /* 0x0a0fe20000000000 */
[----:B------:R-:W0:Y:S01]  /*1430*/  LDC R18, c[0x0][0x218] ;  /* 0x00008600ff127b82 */ /* 0x000e220000000800 */
[----:B------:R-:W-:Y:S02]  /*1440*/  IABS R19, R6 ;  /* 0x0000000600137213 */ /* 0x000fe40000000000 */
[----:B------:R-:W1:Y:S02]  /*1450*/  I2F.RP R16, R13 ;  /* 0x0000000d00107306 */ /* 0x000e640000209400 */
[----:B------:R-:W-:-:S06]  /*1460*/  IADD3 R19, RZ, -R19, RZ ;  /* 0x80000013ff137210 */ /* 0x000fcc0007ffe0ff */
[----:B-1----:R-:W1:Y:S02]  /*1470*/  MUFU.RCP R16, R16 ;  /* 0x0000001000107308 */ /* 0x002e640000001000 */
[----:B-1----:R-:W-:Y:S01]  /*1480*/  VIADD R14, R16, 0xffffffe ;  /* 0x0ffffffe100e7836 */ /* 0x002fe20000000000 */
[----:B0-----:R-:W-:-:S05]  /*1490*/  IABS R16, R18 ;  /* 0x0000001200107213 */ /* 0x001fca0000000000 */
        /* <DEDUP_REMOVED lines=9> */
[----:B------:R-:W-:-:S04]  /*1530*/  @!P5 IADD3 R14, R14, -R13, RZ ;  /* 0x8000000d0e0ed210 */ /* 0x000fc80007ffe0ff */
[----:B------:R-:W-:-:S13]  /*1540*/  ISETP.GT.U32.AND P5, PT, R13, R14, PT ;  /* 0x0000000e0d00720c */ /* 0x000fda0003fa4070 */
[----:B------:R-:W-:Y:S01]  /*1550*/  @!P5 IMAD.IADD R14, R14, 0x1, -R13 ;  /* 0x000000010e0ed824 */ /* 0x000fe200078e0a0d */
[----:B------:R-:W-:-:S03]  /*1560*/  ISETP.GE.AND P5, PT, R18, RZ, PT ;  /* 0x000000ff1200720c */ /* 0x000fc60003fa6270 */
[----:B------:R-:W-:-:S10]  /*1570*/  IMAD.MOV.U32 R13, RZ, RZ, R14 ;  /* 0x000000ffff0d7224 */ /* 0x000fd400078e000e */
[----:B------:R-:W-:Y:S02]  /*1580*/  @!P5 IADD3 R13, -R13, RZ, RZ ;  /* 0x000000ff0d0dd210 */ /* 0x000fe40007ffe1ff */
[----:B------:R-:W-:-:S13]  /*1590*/  ISETP.NE.AND P5, PT, R6, RZ, PT ;  /* 0x000000ff0600720c */ /* 0x000fda0003fa5270 */
[----:B------:R-:W-:-:S07]  /*15a0*/  @!P5 LOP3.LUT R13, RZ, R6, RZ, 0x33, !PT ;  /* 0x00000006ff0dd212 */ /* 0x000fce00078e33ff */
.L_x_23770:
[----:B------:R-:W-:Y:S05]  /*15b0*/  BSYNC B0 ;  /* 0x0000000000007941 */ /* 0x000fea0003800000 */
.L_x_23769:
[----:B------:R-:W-:Y:S04]  /*15c0*/  BSSY B0, `(.L_x_23771) ;  /* 0x000001b000007945 */ /* 0x000fe80003800000 */
[----:B------:R-:W-:Y:S05]  /*15d0*/  @P6 BRA `(.L_x_23772) ;  /* 0x0000000000646947 */ /* 0x000fea0003800000 */
        /* <DEDUP_REMOVED lines=25> */
.L_x_23772:
[----:B------:R-:W-:Y:S05]  /*1770*/  BSYNC B0 ;  /* 0x0000000000007941 */ /* 0x000fea0003800000 */
.L_x_23771:
[----:B------:R-:W-:Y:S04]  /*1780*/  BSSY B0, `(.L_x_23773) ;  /* 0x000001a000007945 */ /* 0x000fe80003800000 */
[----:B------:R-:W-:Y:S05]  /*1790*/  @P1 BRA `(.L_x_23774) ;  /* 0x0000000000601947 */ /* 0x000fea0003800000 */
[-C--:B-----5:R-:W-:Y:S01]  /*17a0*/  IABS R2, R3.reuse ;  /* 0x0000000300027213 */ /* 0x0a0fe20000000000 */
[----:B------:R-:W0:Y:S01]  /*17b0*/  LDC R18, c[0x0][0x218] ;  /* 0x00008600ff127b82 */ /* 0x000e220000000800 */
[----:B------:R-:W-:Y:S02]  /*17c0*/  IABS R19, R3 ;  /* 0x0000000300137213 */ /* 0x000fe40000000000 */
[----:B------:R-:W1:Y:S02]  /*17d0*/  I2F.RP R16, R2 ;  /* 0x0000000200107306 */ /* 0x000e640000209400 */
[----:B------:R-:W-:-:S06]  /*17e0*/  IADD3 R19, RZ, -R19, RZ ;  /* 0x80000013ff137210 */ /* 0x000fcc0007ffe0ff */
        /* <DEDUP_REMOVED lines=19> */
.L_x_23774:
[----:B------:R-:W-:Y:S05]  /*1920*/  BSYNC B0 ;  /* 0x0000000000007941 */ /* 0x000fea0003800000 */
.L_x_23773:
[----:B------:R-:W-:Y:S04]  /*1930*/  BSSY B0, `(.L_x_23775) ;  /* 0x000001b000007945 */ /* 0x000fe80003800000 */
[----:B------:R-:W-:Y:S05]  /*1940*/  @P2 BRA `(.L_x_23776) ;  /* 0x0000000000642947 */ /* 0x000fea0003800000 */
[-C--:B-----5:R-:W-:Y:S01]  /*1950*/  IABS R15, R10.reuse ;  /* 0x0000000a000f7213 */ /* 0x0a0fe20000000000 */
        /* <DEDUP_REMOVED lines=24> */
.L_x_23776:
[----:B------:R-:W-:Y:S05]  /*1ae0*/  BSYNC B0 ;  /* 0x0000000000007941 */ /* 0x000fea0003800000 */
.L_x_23775:
        /* <DEDUP_REMOVED lines=12> */
[----:B0-----:R-:W-:Y:S01]  /*1bb0*/  MOV R2, RZ ;  /* 0x000000ff00027202 */ /* 0x001fe20000000f00 */
        /* <DEDUP_REMOVED lines=14> */
.L_x_23778:
[----:B------:R-:W-:Y:S05]  /*1ca0*/  BSYNC B0 ;  /* 0x0000000000007941 */ /* 0x000fea0003800000 */
.L_x_23777:
        /* <DEDUP_REMOVED lines=26> */
.L_x_23780:
[----:B------:R-:W-:Y:S05]  /*1e50*/  BSYNC B0 ;  /* 0x0000000000007941 */ /* 0x000fea0003800000 */
.L_x_23779:
[----:B------:R-:W-:Y:S01]  /*1e60*/  @!P0 VIADD R7, R7, 0x80 ;  /* 0x0000008007078836 */ /* 0x000fe20000000000 */
[----:B------:R0:W-:Y:S01]  /*1e70*/  @!P0 STG.E desc[UR4][R4.64], R11 ;  /* 0x0000000b04008986 */ /* 0x0001e2000c101904 */
[----:B------:R-:W-:Y:S04]  /*1e80*/  BSSY B0, `(.L_x_23781) ;  /* 0x000002d000007945 */ /* 0x000fe80003800000 */
[----:B------:R-:W-:Y:S01]  /*1e90*/  BSSY B1, `(.L_x_23782) ;  /* 0x0000025000017945 */ /* 0x000fe20003800000 */
[----:B------:R-:W-:-:S13]  /*1ea0*/  ISETP.GE.AND P0, PT, R7, R0, PT ;  /* 0x000000000700720c */ /* 0x000fda0003f06270 */
[----:B0-----:R-:W-:Y:S05]  /*1eb0*/  @P0 BRA `(.L_x_23783) ;  /* 0x0000000000300947 */ /* 0x001fea0003800000 */
[----:B------:R-:W0:Y:S01]  /*1ec0*/  LDC.64 R4, c[0x0][0x220] ;  /* 0x00008800ff047b82 */ /* 0x000e220000000a00 */
[----:B-----5:R-:W-:Y:S01]  /*1ed0*/  IADD3 R3, R23, R7, RZ ;  /* 0x0000000717037210 */ /* 0x020fe20007ffe0ff */
        /* <DEDUP_REMOVED lines=10> */
.L_x_23783:
[----:B------:R-:W-:-:S13]  /*1f80*/  ISETP.GE.AND P0, PT, R7, R0, PT ;  /* 0x000000000700720c */ /* 0x000fda0003f06270 */
[----:B------:R-:W-:Y:S05]  /*1f90*/  @P0 BRA `(.L_x_23785) ;  /* 0x0000000000300947 */ /* 0x000fea0003800000 */
[----:B0-----:R-:W0:Y:S01]  /*1fa0*/  LDC.64 R4, c[0x0][0x220] ;  /* 0x00008800ff047b82 */ /* 0x001e220000000a00 */
[----:B-----5:R-:W-:Y:S01]  /*1fb0*/  IADD3 R3, R23, R7, RZ ;  /* 0x0000000717037210 */ /* 0x020fe20007ffe0ff */
[----:B------:R-:W-:-:S04]  /*1fc0*/  VIADD R7, R7, 0x80 ;  /* 0x0000008007077836 */ /* 0x000fc80000000000 */
[----:B0-----:R-:W-:-:S05]  /*1fd0*/  IMAD.WIDE.U32 R4, R3, 0x4, R4 ;  /* 0x0000000403047825 */ /* 0x001fca00078e0004 */
[----:B------:R1:W-:Y:S02]  /*1fe0*/  STG.E desc[UR4][R4.64], R6 ;  /* 0x0000000604007986 */ /* 0x0003e4000c101904 */
.L_x_23784:
[----:B------:R-:W-:-:S13]  /*1ff0*/  ISETP.GE.AND P0, PT, R7, R0, PT ;  /* 0x000000000700720c */ /* 0x000fda0003f06270 */
[----:B------:R-:W-:Y:S05]  /*2000*/  @P0 BRA `(.L_x_23786) ;  /* 0x0000000000340947 */ /* 0x000fea0003800000 */
[----:B01----:R-:W0:Y:S01]  /*2010*/  LDC.64 R4, c[0x0][0x220] ;  /* 0x00008800ff047b82 */ /* 0x003e220000000a00 */
[----:B------:R-:W-:Y:S01]  /*2020*/  IADD3 R3, R23, R7, RZ ;  /* 0x0000000717037210 */ /* 0x000fe20007ffe0ff */
[----:B------:R-:W-:-:S04]  /*2030*/  VIADD R7, R7, 0x80 ;  /* 0x0000008007077836 */ /* 0x000fc80000000000 */
[----:B0-----:R-:W-:-:S05]  /*2040*/  IMAD.WIDE.U32 R4, R3, 0x4, R4 ;  /* 0x0000000403047825 */ /* 0x001fca00078e0004 */
[----:B------:R1:W-:Y:S02]  /*2050*/  STG.E desc[UR4][R4.64], R14 ;  /* 0x0000000e04007986 */ /* 0x0003e4000c101904 */
.L_x_23785:
[----:B------:R-:W-:-:S13]  /*2060*/  ISETP.GE.AND P0, PT, R7, R0, PT ;  /* 0x000000000700720c */ /* 0x000fda0003f06270 */
[----:B------:R-:W-:Y:S05]  /*2070*/  @P0 BREAK B1 ;  /* 0x0000000000010942 */ /* 0x000fea0003800000 */
[----:B------:R-:W-:Y:S05]  /*2080*/  @P0 BRA `(.L_x_23787) ;  /* 0x0000000000300947 */ /* 0x000fea0003800000 */
[----:B01----:R-:W0:Y:S01]  /*2090*/  LDC.64 R4, c[0x0][0x220] ;  /* 0x00008800ff047b82 */ /* 0x003e220000000a00 */
[----:B-----5:R-:W-:Y:S01]  /*20a0*/  IADD3 R3, R23, R7, RZ ;  /* 0x0000000717037210 */ /* 0x020fe20007ffe0ff */
[----:B------:R-:W-:-:S04]  /*20b0*/  VIADD R7, R7, 0x80 ;  /* 0x0000008007077836 */ /* 0x000fc80000000000 */
[----:B0-----:R-:W-:-:S05]  /*20c0*/  IMAD.WIDE.U32 R4, R3, 0x4, R4 ;  /* 0x0000000403047825 */ /* 0x001fca00078e0004 */
[----:B------:R2:W-:Y:S02]  /*20d0*/  STG.E desc[UR4][R4.64], R15 ;  /* 0x0000000f04007986 */ /* 0x0005e4000c101904 */
.L_x_23786:
[----:B------:R-:W-:Y:S05]  /*20e0*/  BSYNC B1 ;  /* 0x0000000000017941 */ /* 0x000fea0003800000 */
.L_x_23782:
[----:B------:R-:W-:-:S13]  /*20f0*/  ISETP.GE.AND P0, PT, R7, R0, PT ;  /* 0x000000000700720c */ /* 0x000fda0003f06270 */
[----:B012---:R-:W0:Y:S01]  /*2100*/  @!P0 LDC.64 R4, c[0x0][0x220] ;  /* 0x00008800ff048b82 */ /* 0x007e220000000a00 */
[----:B------:R-:W-:Y:S01]  /*2110*/  @!P0 IADD3 R3, R23, R7, RZ ;  /* 0x0000000717038210 */ /* 0x000fe20007ffe0ff */
[----:B------:R-:W-:-:S04]  /*2120*/  @!P0 VIADD R7, R7, 0x80 ;  /* 0x0000008007078836 */ /* 0x000fc80000000000 */
[----:B0-----:R-:W-:-:S05]  /*2130*/  @!P0 IMAD.WIDE.U32 R4, R3, 0x4, R4 ;  /* 0x0000000403048825 */ /* 0x001fca00078e0004 */
[----:B------:R2:W-:Y:S02]  /*2140*/  @!P0 STG.E desc[UR4][R4.64], R10 ;  /* 0x0000000a04008986 */ /* 0x0005e4000c101904 */
.L_x_23787:
[----:B------:R-:W-:Y:S05]  /*2150*/  BSYNC B0 ;  /* 0x0000000000007941 */ /* 0x000fea0003800000 */
.L_x_23781:
[----:B------:R-:W-:Y:S05]  /*2160*/  WARPSYNC.ALL ;  /* 0x0000000000007948 */ /* 0x000fea0003800000 */
[----:B------:R-:W-:-:S13]  /*2170*/  ISETP.GE.AND P0, PT, R7, R0, PT ;  /* 0x000000000700720c */ /* 0x000fda0003f06270 */
[----:B------:R-:W-:Y:S05]  /*2180*/  @P0 EXIT ;  /* 0x000000000000094d */ /* 0x000fea0003800000 */
[----:B012---:R-:W0:Y:S01]  /*2190*/  LDC.64 R4, c[0x0][0x220] ;  /* 0x00008800ff047b82 */ /* 0x007e220000000a00 */
[----:B------:R-:W-:-:S05]  /*21a0*/  IADD3 R7, R23, R7, RZ ;  /* 0x0000000717077210 */ /* 0x000fca0007ffe0ff */
[----:B0-----:R-:W-:-:S05]  /*21b0*/  IMAD.WIDE.U32 R4, R7, 0x4, R4 ;  /* 0x0000000407047825 */ /* 0x001fca00078e0004 */
[----:B-----5:R-:W-:Y:S01]  /*21c0*/  STG.E desc[UR4][R4.64], R2 ;  /* 0x0000000204007986 */ /* 0x020fe2000c101904 */
[----:B------:R-:W-:Y:S05]  /*21d0*/  EXIT ;  /* 0x000000000000794d */ /* 0x000fea0003800000 */
.L_x_23788:
        /* <DEDUP_REMOVED lines=10> */
.L_x_57441:


//--------------------- .text._ZN2at6native29vectorized_elementwise_kernelILi4ENS0_13AUnaryFunctorIiiiZZZNS0_16fmod_kernel_cudaERNS_18TensorIteratorBaseEENKUlvE_clEvENKUlvE1_clEvEUliiE_EESt5arrayIPcLm2EEEEviT0_T1_ --------------------------
	.section	.text._ZN2at6native29vectorized_elementwise_kernelILi4ENS0_13AUnaryFunctorIiiiZZZNS0_16fmod_kernel_cudaERNS_18TensorIteratorBaseEENKUlvE_clEvENKUlvE1_clEvEUliiE_EESt5arrayIPcLm2EEEEviT0_T1_,"ax",@progbits
	.align	128
        .global         _ZN2at6native29vectorized_elementwise_kernelILi4ENS0_13AUnaryFunctorIiiiZZZNS0_16fmod_kernel_cudaERNS_18TensorIteratorBaseEENKUlvE_clEvENKUlvE1_clEvEUliiE_EESt5arrayIPcLm2EEEEviT0_T1_
        .type           _ZN2at6native29vectorized_elementwise_kernelILi4ENS0_13AUnaryFunctorIiiiZZZNS0_16fmod_kernel_cudaERNS_18TensorIteratorBaseEENKUlvE_clEvENKUlvE1_clEvEUliiE_EESt5arrayIPcLm2EEEEviT0_T1_,@function
        .size           _ZN2at6native29vectorized_elementwise_kernelILi4ENS0_13AUnaryFunctorIiiiZZZNS0_16fmod_kernel_cudaERNS_18TensorIteratorBaseEENKUlvE_clEvENKUlvE1_clEvEUliiE_EESt5arrayIPcLm2EEEEviT0_T1_,(.L_x_57442 - _ZN2at6native29vectorized_elementwise_kernelILi4ENS0_13AUnaryFunctorIiiiZZZNS0_16fmod_kernel_cudaERNS_18TensorIteratorBaseEENKUlvE_clEvENKUlvE1_clEvEUliiE_EESt5arrayIPcLm2EEEEviT0_T1_)
        .other          _ZN2at6native29vectorized_elementwise_kernelILi4ENS0_13AUnaryFunctorIiiiZZZNS0_16fmod_kernel_cudaERNS_18TensorIteratorBaseEENKUlvE_clEvENKUlvE1_clEvEUliiE_EESt5arrayIPcLm2EEEEviT0_T1_,@"STO_CUDA_ENTRY STV_DEFAULT"
_ZN2at6native29vectorized_elementwise_kernelILi4ENS0_13AUnaryFunctorIiiiZZZNS0_16fmod_kernel_cudaERNS_18TensorIteratorBaseEENKUlvE_clEvENKUlvE1_clEvEUliiE_EESt5arrayIPcLm2EEEEviT0_T1_:
.text._ZN2at6native29vectorized_elementwise_kernelILi4ENS0_13AUnaryFunctorIiiiZZZNS0_16fmod_kernel_cudaERNS_18TensorIteratorBaseEENKUlvE_clEvENKUlvE1_clEvEUliiE_EESt5arrayIPcLm2EEEEviT0_T1_:
        /* <DEDUP_REMOVED lines=12> */
[----:B------:R-:W2:Y:S04]  /*00c0*/  LDG.E.128 R8, desc[UR4][R2.64] ;  /* 0x0000000402087981 */ /* 0x000ea8000c1e1d00 */
[----:B------:R-:W3:Y:S01]  /*00d0*/  LDG.E.128 R12, desc[UR4][R2.64+0x800] ;  /* 0x00080004020c7981 */ /* 0x000ee2000c1e1d00 */
[----:B--2---:R-:W-:Y:S02]  /*00e0*/  IABS R20, R11 ;  /* 0x0000000b00147213 */ /* 0x004fe40000000000 */
[----:B------:R-:W-:Y:S02]  /*00f0*/  IABS R25, R10 ;  /* 0x0000000a00197213 */ /* 0x000fe40000000000 */
[----:B------:R-:W0:Y:S01]  /*0100*/  I2F.RP R5, R20 ;  /* 0x0000001400057306 */ /* 0x000e220000209400 */
[----:B------:R-:W-:-:S02]  /*0110*/  IABS R18, R9 ;  /* 0x0000000900127213 */ /* 0x000fc40000000000 */
[----:B------:R-:W-:Y:S02]  /*0120*/  IABS R21, R8 ;  /* 0x0000000800157213 */ /* 0x000fe40000000000 */
[----:B---3--:R-:W-:Y:S02]  /*0130*/  IABS R0, R15 ;  /* 0x0000000f00007213 */ /* 0x008fe40000000000 */
[----:B------:R-:W-:Y:S01]  /*0140*/  ISETP.NE.AND P3, PT, R8, RZ, PT ;  /* 0x000000ff0800720c */ /* 0x000fe20003f65270 */
[----:B------:R-:W1:Y:S08]  /*0150*/  I2F.RP R19, R25 ;  /* 0x0000001900137306 */ /* 0x000e700000209400 */
[----:B------:R-:W2:Y:S08]  /*0160*/  I2F.RP R24, R18 ;  /* 0x0000001200187306 */ /* 0x000eb00000209400 */
[----:B------:R-:W-:Y:S08]  /*0170*/  I2F.RP R4, R21 ;  /* 0x0000001500047306 */ /* 0x000ff00000209400 */
[----:B0-----:R-:W0:Y:S08]  /*0180*/  MUFU.RCP R5, R5 ;  /* 0x0000000500057308 */ /* 0x001e300000001000 */
[----:B-1----:R-:W1:Y:S08]  /*0190*/  MUFU.RCP R19, R19 ;  /* 0x0000001300137308 */ /* 0x002e700000001000 */
[----:B--2---:R-:W2:Y:S01]  /*01a0*/  MUFU.RCP R24, R24 ;  /* 0x0000001800187308 */ /* 0x004ea20000001000 */
[----:B0-----:R-:W-:-:S07]  /*01b0*/  VIADD R22, R5, 0xffffffe ;  /* 0x0ffffffe05167836 */ /* 0x001fce0000000000 */
[----:B------:R-:W0:Y:S01]  /*01c0*/  MUFU.RCP R4, R4 ;  /* 0x0000000400047308 */ /* 0x000e220000001000 */
[----:B-1----:R-:W-:-:S07]  /*01d0*/  IADD3 R6, R19, 0xffffffe, RZ ;  /* 0x0ffffffe13067810 */ /* 0x002fce0007ffe0ff */
[----:B------:R-:W-:Y:S01]  /*01e0*/  I2F.RP R26, R0 ;  /* 0x00000000001a7306 */ /* 0x000fe20000209400 */
[----:B--2---:R-:W-:-:S07]  /*01f0*/  VIADD R3, R24, 0xffffffe ;  /* 0x0ffffffe18037836 */ /* 0x004fce0000000000 */
[----:B------:R1:W2:Y:S01]  /*0200*/  F2I.FTZ.U32.TRUNC.NTZ R23, R22 ;  /* 0x0000001600177305 */ /* 0x0002a2000021f000 */
[----:B0-----:R-:W-:-:S07]  /*0210*/  IADD3 R5, R4, 0xffffffe, RZ ;  /* 0x0ffffffe04057810 */ /* 0x001fce0007ffe0ff */
[----:B------:R0:W3:Y:S01]  /*0220*/  F2I.FTZ.U32.TRUNC.NTZ R7, R6 ;  /* 0x0000000600077305 */ /* 0x0000e2000021f000 */
[----:B-1----:R-:W-:Y:S02]  /*0230*/  IMAD.MOV.U32 R22, RZ, RZ, RZ ;  /* 0x000000ffff167224 */ /* 0x002fe400078e00ff */
[----:B--2---:R-:W-:-:S05]  /*0240*/  IMAD.MOV R27, RZ, RZ, -R23 ;  /* 0x000000ffff1b7224 */ /* 0x004fca00078e0a17 */
[----:B------:R-:W1:Y:S01]  /*0250*/  F2I.FTZ.U32.TRUNC.NTZ R3, R3 ;  /* 0x0000000300037305 */ /* 0x000e62000021f000 */
[----:B0-----:R-:W-:Y:S02]  /*0260*/  IMAD.MOV.U32 R6, RZ, RZ, RZ ;  /* 0x000000ffff067224 */ /* 0x001fe400078e00ff */
[----:B------:R-:W-:Y:S02]  /*0270*/  IMAD R27, R27, R20, RZ ;  /* 0x000000141b1b7224 */ /* 0x000fe400078e02ff */
[----:B---3--:R-:W-:-:S03]  /*0280*/  IMAD.MOV R4, RZ, RZ, -R7 ;  /* 0x000000ffff047224 */ /* 0x008fc600078e0a07 */
[----:B------:R-:W0:Y:S01]  /*0290*/  MUFU.RCP R2, R26 ;  /* 0x0000001a00027308 */ /* 0x000e220000001000 */
[----:B------:R-:W-:Y:S01]  /*02a0*/  IMAD.HI.U32 R27, R23, R27, R22 ;  /* 0x0000001b171b7227 */ /* 0x000fe200078e0016 */
[----:B------:R-:W-:-:S03]  /*02b0*/  IABS R22, R9 ;  /* 0x0000000900167213 */ /* 0x000fc60000000000 */
[----:B------:R-:W-:Y:S01]  /*02c0*/  IMAD R23, R4, R25, RZ ;  /* 0x0000001904177224 */ /* 0x000fe200078e02ff */
[----:B-1----:R-:W-:Y:S02]  /*02d0*/  IADD3 R29, RZ, -R3, RZ ;  /* 0x80000003ff1d7210 */ /* 0x002fe40007ffe0ff */
[----:B------:R-:W1:Y:S01]  /*02e0*/  F2I.FTZ.U32.TRUNC.NTZ R5, R5 ;  /* 0x0000000500057305 */ /* 0x000e62000021f000 */
[----:B------:R-:W-:-:S04]  /*02f0*/  IMAD.HI.U32 R23, R7, R23, R6 ;  /* 0x0000001707177227 */ /* 0x000fc800078e0006 */
[----:B------:R-:W-:Y:S02]  /*0300*/  IMAD R29, R29, R18, RZ ;  /* 0x000000121d1d7224 */ /* 0x000fe400078e02ff */
[----:B------:R-:W-:Y:S02]  /*0310*/  IMAD.MOV R22, RZ, RZ, -R22 ;  /* 0x000000ffff167224 */ /* 0x000fe400078e0a16 */
[----:B0-----:R-:W-:Y:S02]  /*0320*/  VIADD R4, R2, 0xffffffe ;  /* 0x0ffffffe02047836 */ /* 0x001fe40000000000 */
[----:B------:R-:W-:Y:S02]  /*0330*/  IMAD.MOV.U32 R2, RZ, RZ, RZ ;  /* 0x000000ffff027224 */ /* 0x000fe400078e00ff */
[----:B------:R0:W2:Y:S01]  /*0340*/  F2I.FTZ.U32.TRUNC.NTZ R7, R4 ;  /* 0x0000000400077305 */ /* 0x0000a2000021f000 */
[----:B-1----:R-:W-:Y:S01]  /*0350*/  IADD3 R6, RZ, -R5, RZ ;  /* 0x80000005ff067210 */ /* 0x002fe20007ffe0ff */
[----:B------:R-:W-:Y:S01]  /*0360*/  IMAD.HI.U32 R29, R3, R29, R2 ;  /* 0x0000001d031d7227 */ /* 0x000fe200078e0002 */
[----:B------:R-:W-:Y:S01]  /*0370*/  IABS R3, R14 ;  /* 0x0000000e00037213 */ /* 0x000fe20000000000 */
[----:B------:R-:W1:Y:S02]  /*0380*/  LDC R2, c[0x0][0x218] ;  /* 0x00008600ff027b82 */ /* 0x000e640000000800 */
[----:B------:R-:W-:-:S02]  /*0390*/  IMAD R19, R6, R21, RZ ;  /* 0x0000001506137224 */ /* 0x000fc400078e02ff */
[----:B0-----:R-:W-:Y:S02]  /*03a0*/  IMAD.MOV.U32 R4, RZ, RZ, RZ ;  /* 0x000000ffff047224 */ /* 0x001fe400078e00ff */
[----:B------:R-:W-:Y:S02]  /*03b0*/  IMAD.MOV.U32 R6, RZ, RZ, RZ ;  /* 0x000000ffff067224 */ /* 0x000fe400078e00ff */
[----:B------:R-:W-:Y:S02]  /*03c0*/  IMAD.HI.U32 R4, R5, R19, R4 ;  /* 0x0000001305047227 */ /* 0x000fe400078e0004 */
[----:B------:R-:W0:Y:S01]  /*03d0*/  I2F.RP R5, R3 ;  /* 0x0000000300057306 */ /* 0x000e220000209400 */
[----:B--2---:R-:W-:-:S05]  /*03e0*/  IADD3 R19, RZ, -R7, RZ ;  /* 0x80000007ff137210 */ /* 0x004fca0007ffe0ff */
[----:B------:R-:W-:-:S04]  /*03f0*/  IMAD R19, R19, R0, RZ ;  /* 0x0000000013137224 */ /* 0x000fc800078e02ff */
[----:B------:R-:W-:Y:S01]  /*0400*/  IMAD.HI.U32 R19, R7, R19, R6 ;  /* 0x0000001307137227 */ /* 0x000fe200078e0006 */
[----:B------:R-:W-:Y:S02]  /*0410*/  IABS R6, R11 ;  /* 0x0000000b00067213 */ /* 0x000fe40000000000 */
[----:B-1----:R-:W-:Y:S01]  /*0420*/  IABS R24, R2 ;  /* 0x0000000200187213 */ /* 0x002fe20000000000 */
[----:B0-----:R-:W0:Y:S01]  /*0430*/  MUFU.RCP R5, R5 ;  /* 0x0000000500057308 */ /* 0x001e220000001000 */
[----:B------:R-:W-:Y:S01]  /*0440*/  ISETP.GE.AND P0, PT, R2, RZ, PT ;  /* 0x000000ff0200720c */ /* 0x000fe20003f06270 */
[----:B------:R-:W-:Y:S01]  /*0450*/  IMAD.MOV R7, RZ, RZ, -R6 ;  /* 0x000000ffff077224 */ /* 0x000fe200078e0a06 */
[----:B------:R-:W-:Y:S01]  /*0460*/  IABS R6, R10 ;  /* 0x0000000a00067213 */ /* 0x000fe20000000000 */
[----:B------:R-:W-:-:S04]  /*0470*/  IMAD.HI.U32 R27, R27, R24, RZ ;  /* 0x000000181b1b7227 */ /* 0x000fc800078e00ff */
[----:B------:R-:W-:Y:S02]  /*0480*/  IMAD.MOV R6, RZ, RZ, -R6 ;  /* 0x000000ffff067224 */ /* 0x000fe400078e0a06 */
[----:B------:R-:W-:-:S04]  /*0490*/  IMAD.HI.U32 R23, R23, R24, RZ ;  /* 0x0000001817177227 */ /* 0x000fc800078e00ff */
[----:B------:R-:W-:Y:S01]  /*04a0*/  IMAD.HI.U32 R29, R29, R24, RZ ;  /* 0x000000181d1d7227 */ /* 0x000fe200078e00ff */
[----:B0-----:R-:W-:-:S03]  /*04b0*/  IADD3 R2, R5, 0xffffffe, RZ ;  /* 0x0ffffffe05027810 */ /* 0x001fc60007ffe0ff */
[--C-:B------:R-:W-:Y:S02]  /*04c0*/  IMAD R7, R27, R7, R24.reuse ;  /* 0x000000071b077224 */ /* 0x100fe400078e0218 */
[--C-:B------:R-:W-:Y:S01]  /*04d0*/  IMAD R6, R23, R6, R24.reuse ;  /* 0x0000000617067224 */ /* 0x100fe200078e0218 */
[----:B------:R-:W0:Y:S01]  /*04e0*/  F2I.FTZ.U32.TRUNC.NTZ R5, R2 ;  /* 0x0000000200057305 */ /* 0x000e22000021f000 */
[----:B------:R-:W-:Y:S01]  /*04f0*/  IMAD R23, R29, R22, R24 ;  /* 0x000000161d177224 */ /* 0x000fe200078e0218 */
[----:B------:R-:W-:Y:S01]  /*0500*/  ISETP.GT.U32.AND P1, PT, R20, R7, PT ;  /* 0x000000071400720c */ /* 0x000fe20003f24070 */
[----:B------:R-:W-:Y:S01]  /*0510*/  IMAD.HI.U32 R27, R4, R24, RZ ;  /* 0x00000018041b7227 */ /* 0x000fe200078e00ff */
[----:B------:R-:W-:Y:S02]  /*0520*/  ISETP.GT.U32.AND P2, PT, R25, R6, PT ;  /* 0x000000061900720c */ /* 0x000fe40003f44070 */
[----:B------:R-:W-:Y:S01]  /*0530*/  IABS R22, R8 ;  /* 0x0000000800167213 */ /* 0x000fe20000000000 */
[----:B------:R-:W-:-:S02]  /*0540*/  IMAD.MOV.U32 R4, RZ, RZ, RZ ;  /* 0x000000ffff047224 */ /* 0x000fc400078e00ff */
[----:B------:R-:W-:-:S04]  /*0550*/  IMAD.HI.U32 R19, R19, R24, RZ ;  /* 0x0000001813137227 */ /* 0x000fc800078e00ff */
[----:B------:R-:W-:Y:S01]  /*0560*/  IMAD.MOV R22, RZ, RZ, -R22 ;  /* 0x000000ffff167224 */ /* 0x000fe200078e0a16 */
[----:B0-----:R-:W-:Y:S01]  /*0570*/  IADD3 R2, RZ, -R5, RZ ;  /* 0x80000005ff027210 */ /* 0x001fe20007ffe0ff */
[----:B------:R-:W-:Y:S02]  /*0580*/  @!P1 IMAD.IADD R7, R7, 0x1, -R20 ;  /* 0x0000000107079824 */ /* 0x000fe400078e0a14 */
[----:B------:R-:W-:Y:S02]  /*0590*/  @!P2 IMAD.IADD R6, R6, 0x1, -R25 ;  /* 0x000000010606a824 */ /* 0x000fe400078e0a19 */
[----:B------:R-:W-:Y:S01]  /*05a0*/  IMAD R29, R2, R3, RZ ;  /* 0x00000003021d7224 */ /* 0x000fe200078e02ff */
[----:B------:R-:W-:Y:S01]  /*05b0*/  IABS R2, R13 ;  /* 0x0000000d00027213 */ /* 0x000fe20000000000 */
[----:B------:R-:W-:Y:S01]  /*05c0*/  IMAD R22, R27, R22, R24 ;  /* 0x000000161b167224 */ /* 0x000fe200078e0218 */
[----:B------:R-:W-:Y:S01]  /*05d0*/  ISETP.GT.U32.AND P1, PT, R20, R7, PT ;  /* 0x000000071400720c */ /* 0x000fe20003f24070 */
[----:B------:R-:W-:Y:S01]  /*05e0*/  IMAD.HI.U32 R27, R5, R29, R4 ;  /* 0x0000001d051b7227 */ /* 0x000fe200078e0004 */
[----:B------:R-:W0:Y:S01]  /*05f0*/  I2F.RP R26, R2 ;  /* 0x00000002001a7306 */ /* 0x000e220000209400 */
[----:B------:R-:W-:-:S04]  /*0600*/  ISETP.GT.U32.AND P2, PT, R25, R6, PT ;  /* 0x000000061900720c */ /* 0x000fc80003f44070 */
[----:B------:R-:W-:-:S06]  /*0610*/  IMAD.HI.U32 R27, R27, R24, RZ ;  /* 0x000000181b1b7227 */ /* 0x000fcc00078e00ff */
[----:B------:R-:W-:Y:S01]  /*0620*/  @!P1 IMAD.IADD R7, R7, 0x1, -R20 ;  /* 0x0000000107079824 */ /* 0x000fe200078e0a14 */
[----:B------:R-:W-:Y:S02]  /*0630*/  IABS R20, R12 ;  /* 0x0000000c00147213 */ /* 0x000fe40000000000 */
[----:B------:R-:W-:Y:S01]  /*0640*/  @!P2 IMAD.IADD R6, R6, 0x1, -R25 ;  /* 0x000000010606a824 */ /* 0x000fe200078e0a19 */
[----:B0-----:R-:W0:Y:S01]  /*0650*/  MUFU.RCP R26, R26 ;  /* 0x0000001a001a7308 */ /* 0x001e220000001000 */
[----:B------:R-:W-:Y:S02]  /*0660*/  ISETP.GT.U32.AND P1, PT, R18, R23, PT ;  /* 0x000000171200720c */ /* 0x000fe40003f24070 */
[----:B------:R-:W-:Y:S01]  /*0670*/  ISETP.GT.U32.AND P2, PT, R21, R22, PT ;  /* 0x000000161500720c */ /* 0x000fe20003f44070 */
[----:B------:R-:W-:Y:S01]  /*0680*/  @!P0 IMAD.MOV R6, RZ, RZ, -R6 ;  /* 0x000000ffff068224 */ /* 0x000fe200078e0a06 */
[----:B------:R-:W-:-:S09]  /*0690*/  @!P0 IADD3 R7, -R7, RZ, RZ ;  /* 0x000000ff07078210 */ /* 0x000fd20007ffe1ff */
[----:B------:R-:W-:Y:S02]  /*06a0*/  @!P1 IMAD.IADD R23, R23, 0x1, -R18 ;  /* 0x0000000117179824 */ /* 0x000fe400078e0a12 */
[----:B------:R-:W-:Y:S01]  /*06b0*/  @!P2 IMAD.IADD R22, R22, 0x1, -R21 ;  /* 0x000000011616a824 */ /* 0x000fe200078e0a15 */
[----:B0-----:R-:W-:Y:S02]  /*06c0*/  IADD3 R4, R26, 0xffffffe, RZ ;  /* 0x0ffffffe1a047810 */ /* 0x001fe40007ffe0ff */
[----:B------:R-:W0:Y:S01]  /*06d0*/  I2F.RP R26, R20 ;  /* 0x00000014001a7306 */ /* 0x000e220000209400 */
[----:B------:R-:W-:Y:S02]  /*06e0*/  ISETP.GT.U32.AND P1, PT, R18, R23, PT ;  /* 0x000000171200720c */ /* 0x000fe40003f24070 */
[----:B------:R-:W-:-:S05]  /*06f0*/  ISETP.GT.U32.AND P2, PT, R21, R22, PT ;  /* 0x000000161500720c */ /* 0x000fca0003f44070 */
[----:B------:R1:W2:Y:S06]  /*0700*/  F2I.FTZ.U32.TRUNC.NTZ R5, R4 ;  /* 0x0000000400057305 */ /* 0x0002ac000021f000 */
[----:B------:R-:W-:Y:S02]  /*0710*/  @!P1 IADD3 R23, R23, -R18, RZ ;  /* 0x8000001217179210 */ /* 0x000fe40007ffe0ff */
[----:B0-----:R-:W0:Y:S01]  /*0720*/  MUFU.RCP R26, R26 ;  /* 0x0000001a001a7308 */ /* 0x001e220000001000 */
[----:B-1----:R-:W-:Y:S01]  /*0730*/  HFMA2.MMA R4, -RZ, RZ, 0, 0 ;  /* 0x00000000ff047435 */ /* 0x002fe200000001ff */
[----:B------:R-:W-:Y:S01]  /*0740*/  @!P2 IMAD.IADD R22, R22, 0x1, -R21 ;  /* 0x000000011616a824 */ /* 0x000fe200078e0a15 */
[----:B------:R-:W-:-:S02]  /*0750*/  IABS R18, R15 ;  /* 0x0000000f00127213 */ /* 0x000fc40000000000 */
[----:B------:R-:W-:Y:S02]  /*0760*/  IABS R21, R14 ;  /* 0x0000000e00157213 */ /* 0x000fe40000000000 */
[----:B--2---:R-:W-:Y:S02]  /*0770*/  IADD3 R29, RZ, -R5, RZ ;  /* 0x80000005ff1d7210 */ /* 0x004fe40007ffe0ff */
[----:B------:R-:W-:Y:S01]  /*0780*/  IADD3 R18, RZ, -R18, RZ ;  /* 0x80000012ff127210 */ /* 0x000fe20007ffe0ff */
[----:B------:R-:W-:Y:S01]  /*0790*/  IMAD.MOV R21, RZ, RZ, -R21 ;  /* 0x000000ffff157224 */ /* 0x000fe200078e0a15 */
[----:B------:R-:W-:Y:S01]  /*07a0*/  ISETP.NE.AND P1, PT, R11, RZ, PT ;  /* 0x000000ff0b00720c */ /* 0x000fe20003f25270 */
[----:B------:R-:W-:Y:S01]  /*07b0*/  IMAD R29, R29, R2, RZ ;  /* 0x000000021d1d7224 */ /* 0x000fe200078e02ff */
[----:B------:R-:W-:Y:S01]  /*07c0*/  ISETP.NE.AND P2, PT, R10, RZ, PT ;  /* 0x000000ff0a00720c */ /* 0x000fe20003f45270 */
[----:B------:R-:W-:Y:S02]  /*07d0*/  IMAD R19, R19, R18, R24 ;  /* 0x0000001213137224 */ /* 0x000fe400078e0218 */
[----:B------:R-:W-:-:S04]  /*07e0*/  IMAD.HI.U32 R25, R5, R29, R4 ;  /* 0x0000001d05197227 */ /* 0x000fc800078e0004 */
[----:B0-----:R-:W-:Y:S02]  /*07f0*/  VIADD R4, R26, 0xffffffe ;  /* 0x0ffffffe1a047836 */ /* 0x001fe40000000000 */
[----:B------:R-:W-:Y:S01]  /*0800*/  IMAD R18, R27, R21, R24 ;  /* 0x000000151b127224 */ /* 0x000fe200078e0218 */
[----:B------:R-:W-:Y:S01]  /*0810*/  IABS R21, R13 ;  /* 0x0000000d00157213 */ /* 0x000fe20000000000 */
[----:B------:R0:W1:Y:S01]  /*0820*/  F2I.FTZ.U32.TRUNC.NTZ R5, R4 ;  /* 0x0000000400057305 */ /* 0x000062000021f000 */
[----:B------:R-:W-:Y:S01]  /*0830*/  IMAD.HI.U32 R25, R25, R24, RZ ;  /* 0x0000001819197227 */ /* 0x000fe200078e00ff */
[----:B------:R-:W-:Y:S02]  /*0840*/  @!P1 LOP3.LUT R7, RZ, R11, RZ, 0x33, !PT ;  /* 0x0000000bff079212 */ /* 0x000fe400078e33ff */
[----:B------:R-:W-:Y:S02]  /*0850*/  IADD3 R21, RZ, -R21, RZ ;  /* 0x80000015ff157210 */ /* 0x000fe40007ffe0ff */
[----:B------:R-:W-:-:S02]  /*0860*/  ISETP.GT.U32.AND P1, PT, R0, R19, PT ;  /* 0x000000130000720c */ /* 0x000fc40003f24070 */
[----:B------:R-:W-:Y:S01]  /*0870*/  ISETP.GT.U32.AND P4, PT, R3, R18, PT ;  /* 0x000000120300720c */ /* 0x000fe20003f84070 */
[----:B0-----:R-:W-:Y:S01]  /*0880*/  IMAD.MOV.U32 R4, RZ, RZ, RZ ;  /* 0x000000ffff047224 */ /* 0x001fe200078e00ff */
[----:B------:R-:W-:Y:S01]  /*0890*/  @!P2 LOP3.LUT R6, RZ, R10, RZ, 0x33, !PT ;  /* 0x0000000aff06a212 */ /* 0x000fe200078e33ff */
[----:B------:R-:W-:Y:S01]  /*08a0*/  IMAD R21, R25, R21, R24 ;  /* 0x0000001519157224 */ /* 0x000fe200078e0218 */
[----:B------:R-:W0:Y:S01]  /*08b0*/  LDC.64 R10, c[0x0][0x220] ;  /* 0x00008800ff0a7b82 */ /* 0x000e220000000a00 */
[----:B------:R-:W-:Y:S01]  /*08c0*/  ISETP.NE.AND P2, PT, R9, RZ, PT ;  /* 0x000000ff0900720c */ /* 0x000fe20003f45270 */
[----:B-1----:R-:W-:Y:S02]  /*08d0*/  IMAD.MOV R27, RZ, RZ, -R5 ;  /* 0x000000ffff1b7224 */ /* 0x002fe400078e0a05 */
[----:B------:R-:W-:Y:S02]  /*08e0*/  ISETP.GT.U32.AND P5, PT, R2, R21, PT ;  /* 0x000000150200720c */ /* 0x000fe40003fa4070 */
[----:B------:R-:W-:-:S02]  /*08f0*/  IMAD R27, R27, R20, RZ ;  /* 0x000000141b1b7224 */ /* 0x000fc400078e02ff */
[----:B------:R-:W-:Y:S01]  /*0900*/  @!P1 IMAD.IADD R19, R19, 0x1, -R0 ;  /* 0x0000000113139824 */ /* 0x000fe200078e0a00 */
[----:B------:R-:W-:Y:S01]  /*0910*/  @!P4 IADD3 R18, R18, -R3, RZ ;  /* 0x800000031212c210 */ /* 0x000fe20007ffe0ff */
[----:B------:R-:W-:Y:S01]  /*0920*/  IMAD.HI.U32 R5, R5, R27, R4 ;  /* 0x0000001b05057227 */ /* 0x000fe200078e0004 */
[----:B------:R-:W-:Y:S02]  /*0930*/  IABS R4, R12 ;  /* 0x0000000c00047213 */ /* 0x000fe40000000000 */
[----:B------:R-:W-:-:S03]  /*0940*/  ISETP.GT.U32.AND P4, PT, R0, R19, PT ;  /* 0x000000130000720c */ /* 0x000fc60003f84070 */
[----:B------:R-:W-:Y:S02]  /*0950*/  IMAD.MOV R25, RZ, RZ, -R4 ;  /* 0x000000ffff197224 */ /* 0x000fe400078e0a04 */
[----:B------:R-:W-:-:S04]  /*0960*/  IMAD.HI.U32 R5, R5, R24, RZ ;  /* 0x0000001805057227 */ /* 0x000fc800078e00ff */
[----:B------:R-:W-:Y:S01]  /*0970*/  IMAD R25, R5, R25, R24 ;  /* 0x0000001905197224 */ /* 0x000fe200078e0218 */
[----:B------:R-:W-:Y:S01]  /*0980*/  MOV R5, R23 ;  /* 0x0000001700057202 */ /* 0x000fe20000000f00 */
[----:B------:R-:W-:Y:S01]  /*0990*/  @!P5 IMAD.IADD R21, R21, 0x1, -R2 ;  /* 0x000000011515d824 */ /* 0x000fe200078e0a02 */
[----:B------:R-:W-:Y:S01]  /*09a0*/  ISETP.GT.U32.AND P5, PT, R3, R18, PT ;  /* 0x000000120300720c */ /* 0x000fe20003fa4070 */
[----:B------:R-:W-:Y:S01]  /*09b0*/  IMAD.MOV.U32 R4, RZ, RZ, R22 ;  /* 0x000000ffff047224 */ /* 0x000fe200078e0016 */
[----:B------:R-:W-:Y:S01]  /*09c0*/  ISETP.GT.U32.AND P6, PT, R20, R25, PT ;  /* 0x000000191400720c */ /* 0x000fe20003fc4070 */
[----:B------:R-:W-:Y:S01]  /*09d0*/  @!P0 IMAD.MOV R5, RZ, RZ, -R5 ;  /* 0x000000ffff058224 */ /* 0x000fe200078e0a05 */
[----:B------:R-:W-:Y:S01]  /*09e0*/  @!P2 LOP3.LUT R5, RZ, R9, RZ, 0x33, !PT ;  /* 0x00000009ff05a212 */ /* 0x000fe200078e33ff */
[----:B------:R-:W-:Y:S01]  /*09f0*/  @!P4 IMAD.IADD R19, R19, 0x1, -R0 ;  /* 0x000000011313c824 */ /* 0x000fe200078e0a00 */
[----:B------:R-:W-:Y:S01]  /*0a00*/  @!P0 IADD3 R4, -R4, RZ, RZ ;  /* 0x000000ff04048210 */ /* 0x000fe20007ffe1ff */
[----:B0-----:R-:W-:Y:S01]  /*0a10*/  IMAD.WIDE.U32 R10, R17, 0x4, R10 ;  /* 0x00000004110a7825 */ /* 0x001fe200078e000a */
[----:B------:R-:W-:-:S02]  /*0a20*/  @!P3 LOP3.LUT R4, RZ, R8, RZ, 0x33, !PT ;  /* 0x00000008ff04b212 */ /* 0x000fc400078e33ff */
[----:B------:R-:W-:Y:S01]  /*0a30*/  ISETP.NE.AND P2, PT, R15, RZ, PT ;  /* 0x000000ff0f00720c */ /* 0x000fe20003f45270 */
[----:B------:R-:W-:Y:S01]  /*0a40*/  @!P0 IMAD.MOV R19, RZ, RZ, -R19 ;  /* 0x000000ffff138224 */ /* 0x000fe200078e0a13 */
[----:B------:R-:W-:Y:S01]  /*0a50*/  ISETP.NE.AND P3, PT, R14, RZ, PT ;  /* 0x000000ff0e00720c */ /* 0x000fe20003f65270 */
[----:B------:R-:W-:Y:S01]  /*0a60*/  @!P5 IMAD.IADD R18, R18, 0x1, -R3 ;  /* 0x000000011212d824 */ /* 0x000fe200078e0a03 */
[----:B------:R-:W-:Y:S01]  /*0a70*/  ISETP.NE.AND P4, PT, R13, RZ, PT ;  /* 0x000000ff0d00720c */ /* 0x000fe20003f85270 */
[----:B------:R-:W-:Y:S01]  /*0a80*/  @!P6 IMAD.IADD R25, R25, 0x1, -R20 ;  /* 0x000000011919e824 */ /* 0x000fe200078e0a14 */
[----:B------:R-:W-:Y:S01]  /*0a90*/  ISETP.GT.U32.AND P6, PT, R2, R21, PT ;  /* 0x000000150200720c */ /* 0x000fe20003fc4070 */
[----:B------:R-:W-:Y:S01]  /*0aa0*/  IMAD.WIDE R8, R16, 0x10, R10 ;  /* 0x0000001010087825 */ /* 0x000fe200078e020a */
[----:B------:R-:W-:Y:S02]  /*0ab0*/  ISETP.NE.AND P5, PT, R12, RZ, PT ;  /* 0x000000ff0c00720c */ /* 0x000fe40003fa5270 */
[----:B------:R-:W-:Y:S01]  /*0ac0*/  ISETP.GT.U32.AND P1, PT, R20, R25, PT ;  /* 0x000000191400720c */ /* 0x000fe20003f24070 */
[----:B------:R-:W-:Y:S01]  /*0ad0*/  @!P0 IMAD.MOV R18, RZ, RZ, -R18 ;  /* 0x000000ffff128224 */ /* 0x000fe200078e0a12 */
[----:B------:R-:W-:Y:S01]  /*0ae0*/  STG.E.128 desc[UR4][R8.64], R4 ;  /* 0x0000000408007986 */ /* 0x000fe2000c101d04 */
[----:B------:R-:W-:-:S02]  /*0af0*/  @!P2 LOP3.LUT R19, RZ, R15, RZ, 0x33, !PT ;  /* 0x0000000fff13a212 */ /* 0x000fc400078e33ff */
[----:B------:R-:W-:-:S04]  /*0b00*/  @!P3 LOP3.LUT R18, RZ, R14, RZ, 0x33, !PT ;  /* 0x0000000eff12b212 */ /* 0x000fc800078e33ff */
[----:B------:R-:W-:-:S04]  /*0b10*/  @!P6 IADD3 R21, R21, -R2, RZ ;  /* 0x800000021515e210 */ /* 0x000fc80007ffe0ff */
[----:B------:R-:W-:Y:S02]  /*0b20*/  @!P1 IMAD.IADD R25, R25, 0x1, -R20 ;  /* 0x0000000119199824 */ /* 0x000fe400078e0a14 */
[----:B------:R-:W-:-:S03]  /*0b30*/  IMAD.MOV.U32 R17, RZ, RZ, R21 ;  /* 0x000000ffff117224 */ /* 0x000fc600078e0015 */
[----:B------:R-:W-:Y:S02]  /*0b40*/  MOV R16, R25 ;  /* 0x0000001900107202 */ /* 0x000fe40000000f00 */
[----:B------:R-:W-:Y:S02]  /*0b50*/  @!P0 IADD3 R17, -R17, RZ, RZ ;  /* 0x000000ff11118210 */ /* 0x000fe40007ffe1ff */
[----:B------:R-:W-:Y:S01]  /*0b60*/  @!P4 LOP3.LUT R17, RZ, R13, RZ, 0x33, !PT ;  /* 0x0000000dff11c212 */ /* 0x000fe200078e33ff */
[----:B------:R-:W-:Y:S01]  /*0b70*/  @!P0 IMAD.MOV R16, RZ, RZ, -R16 ;  /* 0x000000ffff108224 */ /* 0x000fe200078e0a10 */
[----:B------:R-:W-:-:S05]  /*0b80*/  @!P5 LOP3.LUT R16, RZ, R12, RZ, 0x33, !PT ;  /* 0x0000000cff10d212 */ /* 0x000fca00078e33ff */
[----:B------:R-:W-:Y:S01]  /*0b90*/  STG.E.128 desc[UR4][R8.64+0x800], R16 ;  /* 0x0008001008007986 */ /* 0x000fe2000c101d04 */
[----:B------:R-:W-:Y:S05]  /*0ba0*/  EXIT ;  /* 0x000000000000794d */ /* 0x000fea0003800000 */
.L_x_23789:
        /* <DEDUP_REMOVED lines=16> */
[----:B------:R0:W5:Y:S07]  /*0cb0*/  @!P6 LDG.E R16, desc[UR4][R8.64] ;  /* 0x000000040810e981 */ /* 0x00016e000c1e1900 */
[----:B------:R-:W-:Y:S01]  /*0cc0*/  @!P4 IADD3 R25, R17, R4, RZ ;  /* 0x000000041119c210 */ /* 0x000fe20007ffe0ff */
[----:B------:R-:W-:Y:S01]  /*0cd0*/  @!P4 VIADD R4, R4, 0x80 ;  /* 0x000000800404c836 */ /* 0x000fe20000000000 */
[----:B------:R-:W2:Y:S04]  /*0ce0*/  @!P4 LDC.64 R18, c[0x0][0x228] ;  /* 0x00008a00ff12cb82 */ /* 0x000ea80000000a00 */
[----:B------:R-:W-:-:S13]  /*0cf0*/  ISETP.GE.AND P3, PT, R4, R0, PT ;  /* 0x000000000400720c */ /* 0x000fda0003f66270 */
[----:B------:R-:W-:Y:S01]  /*0d00*/  @!P3 IMAD.IADD R27, R17, 0x1, R4 ;  /* 0x00000001111bb824 */ /* 0x000fe200078e0204 */
[----:B------:R-:W-:Y:S01]  /*0d10*/  @!P3 IADD3 R4, R4, 0x80, RZ ;  /* 0x000000800404b810 */ /* 0x000fe20007ffe0ff */
[----:B------:R-:W3:Y:S03]  /*0d20*/  @!P3 LDC.64 R2, c[0x0][0x228] ;  /* 0x00008a00ff02bb82 */ /* 0x000ee60000000a00 */
[----:B------:R-:W-:-:S13]  /*0d30*/  ISETP.GE.AND P2, PT, R4, R0, PT ;  /* 0x000000000400720c */ /* 0x000fda0003f46270 */
[----:B------:R-:W-:Y:S02]  /*0d40*/  @!P2 IMAD.IADD R5, R17, 0x1, R4 ;  /* 0x000000011105a824 */ /* 0x000fe400078e0204 */
[----:B------:R-:W-:-:S05]  /*0d50*/  @!P2 VIADD R4, R4, 0x80 ;  /* 0x000000800404a836 */ /* 0x000fca0000000000 */
[----:B------:R-:W-:Y:S01]  /*0d60*/  ISETP.GE.AND P1, PT, R4, R0, PT ;  /* 0x000000000400720c */ /* 0x000fe20003f26270 */
[----:B--2---:R-:W-:-:S12]  /*0d70*/  @!P4 IMAD.WIDE.U32 R18, R25, 0x4, R18 ;  /* 0x000000041912c825 */ /* 0x004fd800078e0012 */
[----:B------:R-:W-:Y:S01]  /*0d80*/  @!P1 IMAD.IADD R21, R17, 0x1, R4 ;  /* 0x0000000111159824 */ /* 0x000fe200078e0204 */
[----:B------:R-:W2:Y:S01]  /*0d90*/  @!P1 LDC.64 R12, c[0x0][0x228] ;  /* 0x00008a00ff0c9b82 */ /* 0x000ea20000000a00 */
[----:B------:R-:W-:-:S05]  /*0da0*/  @!P1 VIADD R4, R4, 0x80 ;  /* 0x0000008004049836 */ /* 0x000fca0000000000 */
[----:B------:R-:W-:Y:S01]  /*0db0*/  ISETP.GE.AND P6, PT, R4, R0, PT ;  /* 0x000000000400720c */ /* 0x000fe20003fc6270 */
[----:B---3--:R-:W-:Y:S01]  /*0dc0*/  @!P3 IMAD.WIDE.U32 R24, R27, 0x4, R2 ;  /* 0x000000041b18b825 */ /* 0x008fe200078e0002 */
[----:B------:R-:W-:-:S03]  /*0dd0*/  CS2R R2, SRZ ;  /* 0x0000000000027805 */ /* 0x000fc6000001ff00 */
[----:B-1----:R-:W-:Y:S02]  /*0de0*/  @!P5 IMAD.WIDE.U32 R14, R23, 0x4, R14 ;  /* 0x00000004170ed825 */ /* 0x002fe400078e000e */
[----:B------:R-:W1:Y:S01]  /*0df0*/  @!P2 LDC.64 R22, c[0x0][0x228] ;  /* 0x00008a00ff16ab82 */ /* 0x000e620000000a00 */
[----:B------:R3:W5:Y:S01]  /*0e00*/  @!P4 LDG.E R2, desc[UR4][R18.64] ;  /* 0x000000041202c981 */ /* 0x000762000c1e1900 */
[----:B------:R-:W-:Y:S01]  /*0e10*/  MOV R6, RZ ;  /* 0x000000ff00067202 */ /* 0x000fe20000000f00 */
[----:B------:R-:W-:Y:S02]  /*0e20*/  IMAD.MOV.U32 R10, RZ, RZ, RZ ;  /* 0x000000ffff0a7224 */ /* 0x000fe400078e00ff */
[----:B------:R-:W5:Y:S03]  /*0e30*/  @!P3 LDG.E R3, desc[UR4][R24.64] ;  /* 0x000000041803b981 */ /* 0x000f66000c1e1900 */
[----:B0-----:R-:W0:Y:S01]  /*0e40*/  @!P6 LDC.64 R8, c[0x0][0x228] ;  /* 0x00008a00ff08eb82 */ /* 0x001e220000000a00 */
[----:B------:R4:W5:Y:S07]  /*0e50*/  @!P5 LDG.E R6, desc[UR4][R14.64] ;  /* 0x000000040e06d981 */ /* 0x00096e000c1e1900 */
[----:B---3--:R-:W3:Y:S01]  /*0e60*/  @!P0 LDC.64 R18, c[0x0][0x228] ;  /* 0x00008a00ff128b82 */ /* 0x008ee20000000a00 */
[----:B------:R-:W-:Y:S01]  /*0e70*/  @!P6 IMAD.IADD R27, R17, 0x1, R4 ;  /* 0x00000001111be824 */ /* 0x000fe200078e0204 */
[----:B----4-:R-:W-:Y:S01]  /*0e80*/  HFMA2.MMA R14, -RZ, RZ, 0, 0 ;  /* 0x00000000ff0e7435 */ /* 0x010fe200000001ff */
[----:B--2---:R-:W-:-:S04]  /*0e90*/  @!P1 IMAD.WIDE.U32 R12, R21, 0x4, R12 ;  /* 0x00000004150c9825 */ /* 0x004fc800078e000c */
[----:B-1----:R-:W-:-:S05]  /*0ea0*/  @!P2 IMAD.WIDE.U32 R4, R5, 0x4, R22 ;  /* 0x000000040504a825 */ /* 0x002fca00078e0016 */
        /* <DEDUP_REMOVED lines=32> */
.L_x_23791:
[----:B------:R-:W-:Y:S05]  /*10b0*/  BSYNC B0 ;  /* 0x0000000000007941 */ /* 0x000fea0003800000 */
.L_x_23790:
[----:B-1----:R-:W0:Y:S01]  /*10c0*/  @!P0 LDC.64 R4, c[0x0][0x220] ;  /* 0x00008800ff048b82 */ /* 0x002e220000000a00 */
        /* <DEDUP_REMOVED lines=15> */
[----:B------:R-:W-:Y:S01]  /*11c0*/  ISETP.GE.AND P3, PT, R18, RZ, PT ;  /* 0x000000ff1200720c */ /* 0x000fe20003f66270 */
[----:B--2---:R-:W-:-:S04]  /*11d0*/  VIADD R12, R15, 0xffffffe ;  /* 0x0ffffffe0f0c7836 */ /* 0x004fc80000000000 */
[----:B------:R1:W2:Y:S02]  /*11e0*/  F2I.FTZ.U32.TRUNC.NTZ R13, R12 ;  /* 0x0000000c000d7305 */ /* 0x0002a4000021f000 */
[----:B-1----:R-:W-:Y:S01]  /*11f0*/  IMAD.MOV.U32 R12, RZ, RZ, RZ ;  /* 0x000000ffff0c7224 */ /* 0x002fe200078e00ff */
[----:B--2---:R-:W-:-:S05]  /*1200*/  IADD3 R19, RZ, -R13, RZ ;  /* 0x8000000dff137210 */ /* 0x004fca0007ffe0ff */
        /* <DEDUP_REMOVED lines=12> */
.L_x_23793:
[----:B------:R-:W-:Y:S05]  /*12d0*/  BSYNC B0 ;  /* 0x0000000000007941 */ /* 0x000fea0003800000 */
.L_x_23792:
        /* <DEDUP_REMOVED lines=15> */
[----:B------:R-:W1:Y:S03]  /*13d0*/  I2F.RP R16, R13 ;  /* 0x0000000d00107306 */ /* 0x000e660000209400 */
[----:B------:R-:W-:-:S05]  /*13e0*/  IMAD.MOV R21, RZ, RZ, -R21 ;  /* 0x000000ffff157224 */ /* 0x000fca00078e0a15 */
[----:B-1----:R-:W1:Y:S02]  /*13f0*/  MUFU.RCP R16, R16 ;  /* 0x0000001000107308 */ /* 0x002e640000001000 */
[----:B-1----:R-:W-:Y:S02]  /*1400*/  IADD3 R14, R16, 0xffffffe, RZ ;  /* 0x0ffffffe100e7810 */ /* 0x002fe40007ffe0ff */
[----:B0-----:R-:W-:-:S04]  /*1410*/  IABS R16, R18 ;  /* 0x0000001200107213 */ /* 0x001fc80000000000 */
        /* <DEDUP_REMOVED lines=17> */
.L_x_23795:
[----:B------:R-:W-:Y:S05]  /*1530*/  BSYNC B0 ;  /* 0x0000000000007941 */ /* 0x000fea0003800000 */
.L_x_23794:
[----:B------:R-:W-:Y:S04]  /*1540*/  BSSY B0, `(.L_x_23796) ;  /* 0x000001b000007945 */ /* 0x000fe80003800000 */
[----:B------:R-:W-:Y:S05]  /*1550*/  @P6 BRA `(.L_x_23797) ;  /* 0x0000000000646947 */ /* 0x000fea0003800000 */
        /* <DEDUP_REMOVED lines=22> */
[----:B------:R-:W-:-:S04]  /*16c0*/  IMAD.MOV.U32 R6, RZ, RZ, R15 ;  /* 0x000000ffff067224 */ /* 0x000fc800078e000f */
[----:B------:R-:W-:-:S06]  /*16d0*/  @!P5 IMAD.MOV R6, RZ, RZ, -R6 ;  /* 0x000000ffff06d224 */ /* 0x000fcc00078e0a06 */
[----:B------:R-:W-:-:S07]  /*16e0*/  @!P6 LOP3.LUT R6, RZ, R2, RZ, 0x33, !PT ;  /* 0x00000002ff06e212 */ /* 0x000fce00078e33ff */
.L_x_23797:
[----:B------:R-:W-:Y:S05]  /*16f0*/  BSYNC B0 ;  /* 0x0000000000007941 */ /* 0x000fea0003800000 */
.L_x_23796:
        /* <DEDUP_REMOVED lines=26> */
.L_x_23799:
[----:B------:R-:W-:Y:S05]  /*18a0*/  BSYNC B0 ;  /* 0x0000000000007941 */ /* 0x000fea0003800000 */
.L_x_23798:
        /* <DEDUP_REMOVED lines=27> */
.L_x_23801:
[----:B------:R-:W-:Y:S05]  /*1a60*/  BSYNC B0 ;  /* 0x0000000000007941 */ /* 0x000fea0003800000 */
.L_x_23800:
        /* <DEDUP_REMOVED lines=27> */
.L_x_23803:
[----:B------:R-:W-:Y:S05]  /*1c20*/  BSYNC B0 ;  /* 0x0000000000007941 */ /* 0x000fea0003800000 */
.L_x_23802:
        /* <DEDUP_REMOVED lines=26> */
.L_x_23805:
[----:B------:R-:W-:Y:S05]  /*1dd0*/  BSYNC B0 ;  /* 0x0000000000007941 */ /* 0x000fea0003800000 */
.L_x_23804:
[----:B------:R-:W-:Y:S01]  /*1de0*/  @!P0 VIADD R7, R7, 0x80 ;  /* 0x0000008007078836 */ /* 0x000fe20000000000 */
[----:B------:R0:W-:Y:S01]  /*1df0*/  @!P0 STG.E desc[UR4][R4.64], R11 ;  /* 0x0000000b04008986 */ /* 0x0001e2000c101904 */
[----:B------:R-:W-:Y:S04]  /*1e00*/  BSSY B0, `(.L_x_23806) ;  /* 0x000002d000007945 */ /* 0x000fe80003800000 */
[----:B------:R-:W-:Y:S01]  /*1e10*/  BSSY B1, `(.L_x_23807) ;  /* 0x0000025000017945 */ /* 0x000fe20003800000 */
[----:B------:R-:W-:-:S13]  /*1e20*/  ISETP.GE.AND P0, PT, R7, R0, PT ;  /* 0x000000000700720c */ /* 0x000fda0003f06270 */
[----:B0-----:R-:W-:Y:S05]  /*1e30*/  @P0 BRA `(.L_x_23808) ;  /* 0x0000000000300947 */ /* 0x001fea0003800000 */
[----:B------:R-:W0:Y:S01]  /*1e40*/  LDC.64 R4, c[0x0][0x220] ;  /* 0x00008800ff047b82 */ /* 0x000e220000000a00 */
[----:B-----5:R-:W-:Y:S01]  /*1e50*/  IMAD.IADD R3, R17, 0x1, R7 ;  /* 0x0000000111037824 */ /* 0x020fe200078e0207 */
        /* <DEDUP_REMOVED lines=10> */
.L_x_23808:
[----:B------:R-:W-:-:S13]  /*1f00*/  ISETP.GE.AND P0, PT, R7, R0, PT ;  /* 0x000000000700720c */ /* 0x000fda0003f06270 */
[----:B------:R-:W-:Y:S05]  /*1f10*/  @P0 BRA `(.L_x_23810) ;  /* 0x0000000000300947 */ /* 0x000fea0003800000 */
[----:B0-----:R-:W0:Y:S01]  /*1f20*/  LDC.64 R4, c[0x0][0x220] ;  /* 0x00008800ff047b82 */ /* 0x001e220000000a00 */
[----:B-----5:R-:W-:Y:S01]  /*1f30*/  IADD3 R3, R17, R7, RZ ;  /* 0x0000000711037210 */ /* 0x020fe20007ffe0ff */
[----:B------:R-:W-:-:S04]  /*1f40*/  VIADD R7, R7, 0x80 ;  /* 0x0000008007077836 */ /* 0x000fc80000000000 */
[----:B0-----:R-:W-:-:S05]  /*1f50*/  IMAD.WIDE.U32 R4, R3, 0x4, R4 ;  /* 0x0000000403047825 */ /* 0x001fca00078e0004 */
[----:B------:R1:W-:Y:S02]  /*1f60*/  STG.E desc[UR4][R4.64], R6 ;  /* 0x0000000604007986 */ /* 0x0003e4000c101904 */
.L_x_23809:
[----:B------:R-:W-:-:S13]  /*1f70*/  ISETP.GE.AND P0, PT, R7, R0, PT ;  /* 0x000000000700720c */ /* 0x000fda0003f06270 */
[----:B------:R-:W-:Y:S05]  /*1f80*/  @P0 BRA `(.L_x_23811) ;  /* 0x0000000000340947 */ /* 0x000fea0003800000 */
[----:B01----:R-:W0:Y:S01]  /*1f90*/  LDC.64 R4, c[0x0][0x220] ;  /* 0x00008800ff047b82 */ /* 0x003e220000000a00 */
[----:B------:R-:W-:Y:S01]  /*1fa0*/  IADD3 R3, R17, R7, RZ ;  /* 0x0000000711037210 */ /* 0x000fe20007ffe0ff */
[----:B------:R-:W-:-:S04]  /*1fb0*/  VIADD R7, R7, 0x80 ;  /* 0x0000008007077836 */ /* 0x000fc80000000000 */
[----:B0-----:R-:W-:-:S05]  /*1fc0*/  IMAD.WIDE.U32 R4, R3, 0x4, R4 ;  /* 0x0000000403047825 */ /* 0x001fca00078e0004 */
[----:B------:R1:W-:Y:S02]  /*1fd0*/  STG.E desc[UR4][R4.64], R14 ;  /* 0x0000000e04007986 */ /* 0x0003e4000c101904 */
.L_x_23810:
        /* <DEDUP_REMOVED lines=8> */
.L_x_23811:
[----:B------:R-:W-:Y:S05]  /*2060*/  BSYNC B1 ;  /* 0x0000000000017941 */ /* 0x000fea0003800000 */
.L_x_23807:
[----:B------:R-:W-:-:S13]  /*2070*/  ISETP.GE.AND P0, PT, R7, R0, PT ;  /* 0x000000000700720c */ /* 0x000fda0003f06270 */
[----:B012---:R-:W0:Y:S01]  /*2080*/  @!P0 LDC.64 R4, c[0x0][0x220] ;  /* 0x00008800ff048b82 */ /* 0x007e220000000a00 */
[----:B------:R-:W-:Y:S01]  /*2090*/  @!P0 IADD3 R3, R17, R7, RZ ;  /* 0x0000000711038210 */ /* 0x000fe20007ffe0ff */
[----:B------:R-:W-:-:S04]  /*20a0*/  @!P0 VIADD R7, R7, 0x80 ;  /* 0x0000008007078836 */ /* 0x000fc80000000000 */
[----:B0-----:R-:W-:-:S05]  /*20b0*/  @!P0 IMAD.WIDE.U32 R4, R3, 0x4, R4 ;  /* 0x0000000403048825 */ /* 0x001fca00078e0004 */
[----:B------:R2:W-:Y:S02]  /*20c0*/  @!P0 STG.E desc[UR4][R4.64], R10 ;  /* 0x0000000a04008986 */ /* 0x0005e4000c101904 */
.L_x_23812:
[----:B------:R-:W-:Y:S05]  /*20d0*/  BSYNC B0 ;  /* 0x0000000000007941 */ /* 0x000fea0003800000 */
.L_x_23806:
        /* <DEDUP_REMOVED lines=8> */
.L_x_23813:
        /* <DEDUP_REMOVED lines=10> */
.L_x_57442:


//--------------------- .text._ZN2at6native29vectorized_elementwise_kernelILi8ENS0_13AUnaryFunctorIiiiZZZNS0_16fmod_kernel_cudaERNS_18TensorIteratorBaseEENKUlvE_clEvENKUlvE1_clEvEUliiE_EESt5arrayIPcLm2EEEEviT0_T1_ --------------------------
	.section	.text._ZN2at6native29vectorized_elementwise_kernelILi8ENS0_13AUnaryFunctorIiiiZZZNS0_16fmod_kernel_cudaERNS_18TensorIteratorBaseEENKUlvE_clEvENKUlvE1_clEvEUliiE_EESt5arrayIPcLm2EEEEviT0_T1_,"ax",@progbits
	.align	128
        .global         _ZN2at6native29vectorized_elementwise_kernelILi8ENS0_13AUnaryFunctorIiiiZZZNS0_16fmod_kernel_cudaERNS_18TensorIteratorBaseEENKUlvE_clEvENKUlvE1_clEvEUliiE_EESt5arrayIPcLm2EEEEviT0_T1_
        .type           _ZN2at6native29vectorized_elementwise_kernelILi8ENS0_13AUnaryFunctorIiiiZZZNS0_16fmod_kernel_cudaERNS_18TensorIteratorBaseEENKUlvE_clEvENKUlvE1_clEvEUliiE_EESt5arrayIPcLm2EEEEviT0_T1_,@function
        .size           _ZN2at6native29vectorized_elementwise_kernelILi8ENS0_13AUnaryFunctorIiiiZZZNS0_16fmod_kernel_cudaERNS_18TensorIteratorBaseEENKUlvE_clEvENKUlvE1_clEvEUliiE_EESt5arrayIPcLm2EEEEviT0_T1_,(.L_x_57443 - _ZN2at6native29vectorized_elementwise_kernelILi8ENS0_13AUnaryFunctorIiiiZZZNS0_16fmod_kernel_cudaERNS_18TensorIteratorBaseEENKUlvE_clEvENKUlvE1_clEvEUliiE_EESt5arrayIPcLm2EEEEviT0_T1_)
        .other          _ZN2at6native29vectorized_elementwise_kernelILi8ENS0_13AUnaryFunctorIiiiZZZNS0_16fmod_kernel_cudaERNS_18TensorIteratorBaseEENKUlvE_clEvENKUlvE1_clEvEUliiE_EESt5arrayIPcLm2EEEEviT0_T1_,@"STO_CUDA_ENTRY STV_DEFAULT"
_ZN2at6native29vectorized_elementwise_kernelILi8ENS0_13AUnaryFunctorIiiiZZZNS0_16fmod_kernel_cudaERNS_18TensorIteratorBaseEENKUlvE_clEvENKUlvE1_clEvEUliiE_EESt5arrayIPcLm2EEEEviT0_T1_:
.text._ZN2at6native29vectorized_elementwise_kernelILi8ENS0_13AUnaryFunctorIiiiZZZNS0_16fmod_kernel_cudaERNS_18TensorIteratorBaseEENKUlvE_clEvENKUlvE1_clEvEUliiE_EESt5arrayIPcLm2EEEEviT0_T1_:
        /* <DEDUP_REMOVED lines=187> */
.L_x_23814:
        /* <DEDUP_REMOVED lines=80> */
.L_x_23816:
[----:B------:R-:W-:Y:S05]  /*10b0*/  BSYNC B0 ;  /* 0x0000000000007941 */ /* 0x000fea0003800000 */
.L_x_23815:
        /* <DEDUP_REMOVED lines=33> */
.L_x_23818:
[----:B------:R-:W-:Y:S05]  /*12d0*/  BSYNC B0 ;  /* 0x0000000000007941 */ /* 0x000fea0003800000 */
.L_x_23817:
        /* <DEDUP_REMOVED lines=37> */
.L_x_23820:
[----:B------:R-:W-:Y:S05]  /*1530*/  BSYNC B0 ;  /* 0x0000000000007941 */ /* 0x000fea0003800000 */
.L_x_23819:
        /* <DEDUP_REMOVED lines=27> */
.L_x_23822:
[----:B------:R-:W-:Y:S05]  /*16f0*/  BSYNC B0 ;  /* 0x0000000000007941 */ /* 0x000fea0003800000 */
.L_x_23821:
        /* <DEDUP_REMOVED lines=26> */
.L_x_23824:
[----:B------:R-:W-:Y:S05]  /*18a0*/  BSYNC B0 ;  /* 0x0000000000007941 */ /* 0x000fea0003800000 */
.L_x_23823:
        /* <DEDUP_REMOVED lines=27> */
.L_x_23826:
[----:B------:R-:W-:Y:S05]  /*1a60*/  BSYNC B0 ;  /* 0x0000000000007941 */ /* 0x000fea0003800000 */
.L_x_23825:
        /* <DEDUP_REMOVED lines=27> */
.L_x_23828:
[----:B------:R-:W-:Y:S05]  /*1c20*/  BSYNC B0 ;  /* 0x0000000000007941 */ /* 0x000fea0003800000 */
.L_x_23827:
        /* <DEDUP_REMOVED lines=26> */
.L_x_23830:
[----:B------:R-:W-:Y:S05]  /*1dd0*/  BSYNC B0 ;  /* 0x0000000000007941 */ /* 0x000fea0003800000 */
.L_x_23829:
        /* <DEDUP_REMOVED lines=18> */
.L_x_23833:
[----:B------:R-:W-:-:S13]  /*1f00*/  ISETP.GE.AND P0, PT, R7, R0, PT ;  /* 0x000000000700720c */ /* 0x000fda0003f06270 */
[----:B------:R-:W-:Y:S05]  /*1f10*/  @P0 BRA `(.L_x_23835) ;  /* 0x0000000000300947 */ /* 0x000fea0003800000 */
[----:B0-----:R-:W0:Y:S01]  /*1f20*/  LDC.64 R4, c[0x0][0x220] ;  /* 0x00008800ff047b82 */ /* 0x001e220000000a00 */
[----:B-----5:R-:W-:Y:S01]  /*1f30*/  IADD3 R3, R17, R7, RZ ;  /* 0x0000000711037210 */ /* 0x020fe20007ffe0ff */
[----:B------:R-:W-:-:S04]  /*1f40*/  VIADD R7, R7, 0x80 ;  /* 0x0000008007077836 */ /* 0x000fc80000000000 */
[----:B0-----:R-:W-:-:S05]  /*1f50*/  IMAD.WIDE.U32 R4, R3, 0x4, R4 ;  /* 0x0000000403047825 */ /* 0x001fca00078e0004 */
[----:B------:R1:W-:Y:S02]  /*1f60*/  STG.E desc[UR4][R4.64], R6 ;  /* 0x0000000604007986 */ /* 0x0003e4000c101904 */
.L_x_23834:
[----:B------:R-:W-:-:S13]  /*1f70*/  ISETP.GE.AND P0, PT, R7, R0, PT ;  /* 0x000000000700720c */ /* 0x000fda0003f06270 */
[----:B------:R-:W-:Y:S05]  /*1f80*/  @P0 BRA `(.L_x_23836) ;  /* 0x0000000000340947 */ /* 0x000fea0003800000 */
[----:B01----:R-:W0:Y:S01]  /*1f90*/  LDC.64 R4, c[0x0][0x220] ;  /* 0x00008800ff047b82 */ /* 0x003e220000000a00 */
[----:B------:R-:W-:Y:S01]  /*1fa0*/  IADD3 R3, R17, R7, RZ ;  /* 0x0000000711037210 */ /* 0x000fe20007ffe0ff */
[----:B------:R-:W-:-:S04]  /*1fb0*/  VIADD R7, R7, 0x80 ;  /* 0x0000008007077836 */ /* 0x000fc80000000000 */
[----:B0-----:R-:W-:-:S05]  /*1fc0*/  IMAD.WIDE.U32 R4, R3, 0x4, R4 ;  /* 0x0000000403047825 */ /* 0x001fca00078e0004 */
[----:B------:R1:W-:Y:S02]  /*1fd0*/  STG.E desc[UR4][R4.64], R14 ;  /* 0x0000000e04007986 */ /* 0x0003e4000c101904 */
.L_x_23835:
        /* <DEDUP_REMOVED lines=8> */
.L_x_23836:
[----:B------:R-:W-:Y:S05]  /*2060*/  BSYNC B1 ;  /* 0x0000000000017941 */ /* 0x000fea0003800000 */
.L_x_23832:
[----:B------:R-:W-:-:S13]  /*2070*/  ISETP.GE.AND P0, PT, R7, R0, PT ;  /* 0x000000000700720c */ /* 0x000fda0003f06270 */
[----:B012---:R-:W0:Y:S01]  /*2080*/  @!P0 LDC.64 R4, c[0x0][0x220] ;  /* 0x00008800ff048b82 */ /* 0x007e220000000a00 */
[----:B------:R-:W-:Y:S01]  /*2090*/  @!P0 IADD3 R3, R17, R7, RZ ;  /* 0x0000000711038210 */ /* 0x000fe20007ffe0ff */
[----:B------:R-:W-:-:S04]  /*20a0*/  @!P0 VIADD R7, R7, 0x80 ;  /* 0x0000008007078836 */ /* 0x000fc80000000000 */
[----:B0-----:R-:W-:-:S05]  /*20b0*/  @!P0 IMAD.WIDE.U32 R4, R3, 0x4, R4 ;  /* 0x0000000403048825 */ /* 0x001fca00078e0004 */
[----:B------:R2:W-:Y:S02]  /*20c0*/  @!P0 STG.E desc[UR4][R4.64], R10 ;  /* 0x0000000a04008986 */ /* 0x0005e4000c101904 */
.L_x_23837:
[----:B------:R-:W-:Y:S05]  /*20d0*/  BSYNC B0 ;  /* 0x0000000000007941 */ /* 0x000fea0003800000 */
.L_x_23831:
        /* <DEDUP_REMOVED lines=8> */
.L_x_23838:
        /* <DEDUP_REMOVED lines=10> */
.L_x_57443:


//--------------------- .text._ZN2at6native18elementwise_kernelILi128ELi4EZNS0_15gpu_kernel_implINS0_13BinaryFunctorIaaaZZZNS0_16fmod_kernel_cudaERNS_18TensorIteratorBaseEENKUlvE_clEvENKUlvE0_clEvEUlaaE_EEEEvS5_RKT_EUliE_EEviT1_ --------------------------
	.section	.text._ZN2at6native18elementwise_kernelILi128ELi4EZNS0_15gpu_kernel_implINS0_13BinaryFunctorIaaaZZZNS0_16fmod_kernel_cudaERNS_18TensorIteratorBaseEENKUlvE_clEvENKUlvE0_clEvEUlaaE_EEEEvS5_RKT_EUliE_EEviT1_,"ax",@progbits
	.align	128
        .global         _ZN2at6native18elementwise_kernelILi128ELi4EZNS0_15gpu_kernel_implINS0_13BinaryFunctorIaaaZZZNS0_16fmod_kernel_cudaERNS_18TensorIteratorBaseEENKUlvE_clEvENKUlvE0_clEvEUlaaE_EEEEvS5_RKT_EUliE_EEviT1_
        .type           _ZN2at6native18elementwise_kernelILi128ELi4EZNS0_15gpu_kernel_implINS0_13BinaryFunctorIaaaZZZNS0_16fmod_kernel_cudaERNS_18TensorIteratorBaseEENKUlvE_clEvENKUlvE0_clEvEUlaaE_EEEEvS5_RKT_EUliE_EEviT1_,@function
        .size           _ZN2at6native18elementwise_kernelILi128ELi4EZNS0_15gpu_kernel_implINS0_13BinaryFunctorIaaaZZZNS0_16fmod_kernel_cudaERNS_18TensorIteratorBaseEENKUlvE_clEvENKUlvE0_clEvEUlaaE_EEEEvS5_RKT_EUliE_EEviT1_,(.L_x_57444 - _ZN2at6native18elementwise_kernelILi128ELi4EZNS0_15gpu_kernel_implINS0_13BinaryFunctorIaaaZZZNS0_16fmod_kernel_cudaERNS_18TensorIteratorBaseEENKUlvE_clEvENKUlvE0_clEvEUlaaE_EEEEvS5_RKT_EUliE_EEviT1_)
        .other          _ZN2at6native18elementwise_kernelILi128ELi4EZNS0_15gpu_kernel_implINS0_13BinaryFunctorIaaaZZZNS0_16fmod_kernel_cudaERNS_18TensorIteratorBaseEENKUlvE_clEvENKUlvE0_clEvEUlaaE_EEEEvS5_RKT_EUliE_EEviT1_,@"STO_CUDA_ENTRY STV_DEFAULT"
_ZN2at6native18elementwise_kernelILi128ELi4EZNS0_15gpu_kernel_implINS0_13BinaryFunctorIaaaZZZNS0_16fmod_kernel_cudaERNS_18TensorIteratorBaseEENKUlvE_clEvENKUlvE0_clEvEUlaaE_EEEEvS5_RKT_EUliE_EEviT1_:
.text._ZN2at6native18elementwise_kernelILi128ELi4EZNS0_15gpu_kernel_implINS0_13BinaryFunctorIaaaZZZNS0_16fmod_kernel_cudaERNS_18TensorIteratorBaseEENKUlvE_clEvENKUlvE0_clEvEUlaaE_EEEEvS5_RKT_EUliE_EEviT1_:
        /* <DEDUP_REMOVED lines=365> */
.L_x_23841:
        /* <DEDUP_REMOVED lines=18> */
[----:B------:R0:W5:Y:S01]  /*17f0*/  LDG.E.U8 R19, desc[UR36][R2.64] ;  /* 0x0000002402137981 */ /* 0x000162000c1e1100 */
[----:B------:R-:W-:Y:S05]  /*1800*/  BRA `(.L_x_23847) ;  /* 0x0000000c005c7947 */ /* 0x000fea0003800000 */
.L_x_23845:
[----:B------:R0:W5:Y:S01]  /*1810*/  LDG.E.U8 R19, desc[UR36][R2.64] ;  /* 0x0000002402137981 */ /* 0x000162000c1e1100 */
[----:B------:R-:W-:Y:S05]  /*1820*/  BRA `(.L_x_23847) ;  /* 0x0000000c00547947 */ /* 0x000fea0003800000 */
.L_x_23844:
[----:B------:R-:W-:-:S13]  /*1830*/  ISETP.NE.AND P0, PT, R4, 0x2, PT ;  /* 0x000000020400780c */ /* 0x000fda0003f05270 */
[----:B------:R-:W-:Y:S05]  /*1840*/  @!P0 BRA `(.L_x_23848) ;  /* 0x0000000000208947 */ /* 0x000fea0003800000 */
[----:B------:R-:W-:-:S13]  /*1850*/  ISETP.NE.AND P0, PT, R4, 0x3, PT ;  /* 0x000000030400780c */ /* 0x000fda0003f05270 */
[----:B------:R-:W-:Y:S05]  /*1860*/  @!P0 BRA `(.L_x_23849) ;  /* 0x0000000000108947 */ /* 0x000fea0003800000 */
[----:B------:R-:W-:-:S13]  /*1870*/  ISETP.NE.AND P0, PT, R4, 0x4, PT ;  /* 0x000000040400780c */ /* 0x000fda0003f05270 */
[----:B------:R-:W-:Y:S05]  /*1880*/  @P0 BRA `(.L_x_23846) ;  /* 0x0000000800e80947 */ /* 0x000fea0003800000 */
[----:B------:R0:W5:Y:S01]  /*1890*/  LDG.E.U8 R19, desc[UR36][R2.64] ;  /* 0x0000002402137981 */ /* 0x000162000c1e1100 */
[----:B------:R-:W-:Y:S05]  /*18a0*/  BRA `(.L_x_23847) ;  /* 0x0000000c00347947 */ /* 0x000fea0003800000 */
.L_x_23849:
[----:B------:R0:W5:Y:S01]  /*18b0*/  LDG.E.U8 R19, desc[UR36][R2.64] ;  /* 0x0000002402137981 */ /* 0x000162000c1e1100 */
[----:B------:R-:W-:Y:S05]  /*18c0*/  BRA `(.L_x_23847) ;  /* 0x0000000c002c7947 */ /* 0x000fea0003800000 */
.L_x_23848:
[----:B------:R0:W5:Y:S01]  /*18d0*/  LDG.E.U16 R19, desc[UR36][R2.64] ;  /* 0x0000002402137981 */ /* 0x000162000c1e1500 */
[----:B------:R-:W-:Y:S05]  /*18e0*/  BRA `(.L_x_23847) ;  /* 0x0000000c00247947 */ /* 0x000fea0003800000 */
.L_x_23843:
        /* <DEDUP_REMOVED lines=9> */
.L_x_23851:
[----:B------:R-:W2:Y:S02]  /*1980*/  LDG.E.U16 R0, desc[UR36][R2.64] ;  /* 0x0000002402007981 */ /* 0x000ea4000c1e1500 */
[----:B--2---:R-:W-:-:S06]  /*1990*/  HADD2.F32 R0, -RZ, R0.H0_H0 ;  /* 0x20000000ff007230 */ /* 0x004fcc0000004100 */
[----:B------:R-:W0:Y:S02]  /*19a0*/  F2I.FTZ.TRUNC.NTZ R0, R0 ;  /* 0x0000000000007305 */ /* 0x000e24000021f100 */
[----:B0-----:R-:W-:Y:S01]  /*19b0*/  PRMT R19, R0, 0x7610, R19 ;  /* 0x0000761000137816 */ /* 0x001fe20000000013 */
[----:B------:R-:W-:Y:S06]  /*19c0*/  BRA `(.L_x_23847) ;  /* 0x0000000800ec7947 */ /* 0x000fec0003800000 */
.L_x_23850:
        /* <DEDUP_REMOVED lines=9> */
.L_x_23853:
[----:B------:R-:W2:Y:S02]  /*1a60*/  LDG.E.U16 R2, desc[UR36][R2.64] ;  /* 0x0000002402027981 */ /* 0x000ea4000c1e1500 */
[----:B--2---:R-:W-:-:S06]  /*1a70*/  HADD2.F32 R0, -RZ, R2.H0_H0 ;  /* 0x20000002ff007230 */ /* 0x004fcc0000004100 */
[----:B------:R-:W0:Y:S02]  /*1a80*/  F2I.FTZ.TRUNC.NTZ R0, R0 ;  /* 0x0000000000007305 */ /* 0x000e24000021f100 */
[----:B0-----:R-:W-:Y:S01]  /*1a90*/  PRMT R19, R0, 0x7610, R19 ;  /* 0x0000761000137816 */ /* 0x001fe20000000013 */
[----:B------:R-:W-:Y:S06]  /*1aa0*/  BRA `(.L_x_23847) ;  /* 0x0000000800b47947 */ /* 0x000fec0003800000 */
.L_x_23852:
[----:B------:R-:W2:Y:S02]  /*1ab0*/  LDG.E.64 R2, desc[UR36][R2.64] ;  /* 0x0000002402027981 */ /* 0x000ea4000c1e1b00 */
[----:B--2---:R0:W1:Y:S01]  /*1ac0*/  F2I.F64.TRUNC R19, R2 ;  /* 0x0000000200137311 */ /* 0x004062000030d100 */
[----:B------:R-:W-:Y:S05]  /*1ad0*/  BRA `(.L_x_23847) ;  /* 0x0000000800a87947 */ /* 0x000fea0003800000 */
.L_x_23842:
        /* <DEDUP_REMOVED lines=12> */
.L_x_23856:
[----:B------:R-:W2:Y:S02]  /*1ba0*/  LDG.E.64 R2, desc[UR36][R2.64] ;  /* 0x0000002402027981 */ /* 0x000ea4000c1e1b00 */
[----:B--2---:R3:W4:Y:S01]  /*1bb0*/  F2I.F64.TRUNC R19, R2 ;  /* 0x0000000200137311 */ /* 0x004722000030d100 */
[----:B------:R-:W-:Y:S05]  /*1bc0*/  BRA `(.L_x_23847) ;  /* 0x00000008006c7947 */ /* 0x000fea0003800000 */
.L_x_23855:
        /* <DEDUP_REMOVED lines=28> */
.L_x_23858:
        /* <DEDUP_REMOVED lines=15> */
.L_x_23857:
[----:B------:R-:W2:Y:S02]  /*1e80*/  LDG.E.U16 R0, desc[UR36][R2.64] ;  /* 0x0000002402007981 */ /* 0x000ea4000c1e1500 */
[----:B--2---:R-:W-:-:S06]  /*1e90*/  IMAD.U32 R0, R0, 0x10000, RZ ;  /* 0x0001000000007824 */ /* 0x004fcc00078e00ff */
[----:B------:R-:W0:Y:S02]  /*1ea0*/  F2I.FTZ.TRUNC.NTZ R0, R0 ;  /* 0x0000000000007305 */ /* 0x000e24000021f100 */
[----:B0-----:R-:W-:Y:S01]  /*1eb0*/  PRMT R19, R0, 0x7610, R19 ;  /* 0x0000761000137816 */ /* 0x001fe20000000013 */
[----:B------:R-:W-:Y:S06]  /*1ec0*/  BRA `(.L_x_23847) ;  /* 0x0000000400ac7947 */ /* 0x000fec0003800000 */
.L_x_23854:
        /* <DEDUP_REMOVED lines=10> */
.L_x_23861:
        /* <DEDUP_REMOVED lines=21> */
.L_x_23865:
[----:B------:R-:W-:Y:S05]  /*20c0*/  BSYNC B1 ;  /* 0x0000000000017941 */ /* 0x000fea0003800000 */
.L_x_23864:
[----:B------:R-:W-:Y:S01]  /*20d0*/  LEA R3, R0, 0x3b800000, 0x17 ;  /* 0x3b80000000037811 */ /* 0x000fe200078eb8ff */
[----:B------:R-:W-:-:S05]  /*20e0*/  IMAD.SHL.U32 R0, R2, 0x100000, RZ ;  /* 0x0010000002007824 */ /* 0x000fca00078e00ff */
[----:B------:R-:W-:-:S07]  /*20f0*/  LOP3.LUT R0, R3, R0, R4, 0xfe, !PT ;  /* 0x0000000003007212 */ /* 0x000fce00078efe04 */
.L_x_23863:
[----:B------:R-:W-:Y:S05]  /*2100*/  BSYNC B0 ;  /* 0x0000000000007941 */ /* 0x000fea0003800000 */
.L_x_23862:
[----:B------:R-:W0:Y:S02]  /*2110*/  F2I.FTZ.TRUNC.NTZ R0, R0 ;  /* 0x0000000000007305 */ /* 0x000e24000021f100 */
[----:B0-----:R-:W-:Y:S01]  /*2120*/  PRMT R19, R0, 0x7610, R19 ;  /* 0x0000761000137816 */ /* 0x001fe20000000013 */
[----:B------:R-:W-:Y:S06]  /*2130*/  BRA `(.L_x_23847) ;  /* 0x0000000400107947 */ /* 0x000fec0003800000 */
.L_x_23860:
        /* <DEDUP_REMOVED lines=21> */
.L_x_23869:
[----:B------:R-:W-:Y:S05]  /*2290*/  BSYNC B1 ;  /* 0x0000000000017941 */ /* 0x000fea0003800000 */
.L_x_23868:
[----:B------:R-:W-:Y:S01]  /*22a0*/  LEA R3, R0, 0x37800000, 0x17 ;  /* 0x3780000000037811 */ /* 0x000fe200078eb8ff */
[----:B------:R-:W-:-:S05]  /*22b0*/  IMAD.SHL.U32 R0, R2, 0x200000, RZ ;  /* 0x0020000002007824 */ /* 0x000fca00078e00ff */
[----:B------:R-:W-:-:S07]  /*22c0*/  LOP3.LUT R0, R3, R0, R4, 0xfe, !PT ;  /* 0x0000000003007212 */ /* 0x000fce00078efe04 */
.L_x_23867:
[----:B------:R-:W-:Y:S05]  /*22d0*/  BSYNC B0 ;  /* 0x0000000000007941 */ /* 0x000fea0003800000 */
.L_x_23866:
[----:B------:R-:W0:Y:S02]  /*22e0*/  F2I.FTZ.TRUNC.NTZ R0, R0 ;  /* 0x0000000000007305 */ /* 0x000e24000021f100 */
[----:B0-----:R-:W-:Y:S01]  /*22f0*/  PRMT R19, R0, 0x7610, R19 ;  /* 0x0000761000137816 */ /* 0x001fe20000000013 */
[----:B------:R-:W-:Y:S06]  /*2300*/  BRA `(.L_x_23847) ;  /* 0x00000000009c7947 */ /* 0x000fec0003800000 */
.L_x_23859:
        /* <DEDUP_REMOVED lines=14> */
.L_x_23873:
[----:B------:R-:W-:Y:S05]  /*23f0*/  BSYNC B0 ;  /* 0x0000000000007941 */ /* 0x000fea0003800000 */
.L_x_23872:
[----:B------:R-:W0:Y:S02]  /*2400*/  F2I.FTZ.TRUNC.NTZ R0, R0 ;  /* 0x0000000000007305 */ /* 0x000e24000021f100 */
[----:B0-----:R-:W-:Y:S01]  /*2410*/  PRMT R19, R0, 0x7610, R19 ;  /* 0x0000761000137816 */ /* 0x001fe20000000013 */
[----:B------:R-:W-:Y:S06]  /*2420*/  BRA `(.L_x_23847) ;  /* 0x0000000000547947 */ /* 0x000fec0003800000 */
.L_x_23846:
        /* <DEDUP_REMOVED lines=16> */
.L_x_23874:
[----:B------:R-:W-:Y:S01]  /*2530*/  PRMT R19, RZ, 0x7610, R19 ;  /* 0x00007610ff137816 */ /* 0x000fe20000000013 */
[----:B------:R-:W-:Y:S06]  /*2540*/  BRA `(.L_x_23847) ;  /* 0x00000000000c7947 */ /* 0x000fec0003800000 */
.L_x_23871:
[----:B------:R2:W5:Y:S01]  /*2550*/  LDG.E.U8 R19, desc[UR36][R2.64] ;  /* 0x0000002402137981 */ /* 0x000562000c1e1100 */
[----:B------:R-:W-:Y:S05]  /*2560*/  BRA `(.L_x_23847) ;  /* 0x0000000000047947 */ /* 0x000fea0003800000 */
.L_x_23870:
[----:B------:R1:W5:Y:S02]  /*2570*/  LDG.E.U8 R19, desc[UR36][R2.64] ;  /* 0x0000002402137981 */ /* 0x000364000c1e1100 */
.L_x_23847:
        /* <DEDUP_REMOVED lines=17> */
.L_x_23878:
[----:B------:R3:W5:Y:S01]  /*2690*/  LDG.E.U8 R0, desc[UR36][R2.64] ;  /* 0x0000002402007981 */ /* 0x000762000c1e1100 */
[----:B------:R-:W-:Y:S05]  /*26a0*/  BRA `(.L_x_23880) ;  /* 0x0000000c00547947 */ /* 0x000fea0003800000 */
.L_x_23877:
        /* <DEDUP_REMOVED lines=8> */
.L_x_23882:
[----:B------:R1:W5:Y:S01]  /*2730*/  LDG.E.U8 R0, desc[UR36][R2.64] ;  /* 0x0000002402007981 */ /* 0x000362000c1e1100 */
[----:B------:R-:W-:Y:S05]  /*2740*/  BRA `(.L_x_23880) ;  /* 0x0000000c002c7947 */ /* 0x000fea0003800000 */
.L_x_23881:
[----:B------:R2:W5:Y:S01]  /*2750*/  LDG.E.U16 R0, desc[UR36][R2.64] ;  /* 0x0000002402007981 */ /* 0x000562000c1e1500 */
[----:B------:R-:W-:Y:S05]  /*2760*/  BRA `(.L_x_23880) ;  /* 0x0000000c00247947 */ /* 0x000fea0003800000 */
.L_x_23876:
        /* <DEDUP_REMOVED lines=9> */
.L_x_23884:
[----:B------:R-:W2:Y:S02]  /*2800*/  LDG.E.U16 R4, desc[UR36][R2.64] ;  /* 0x0000002402047981 */ /* 0x000ea4000c1e1500 */
[----:B--2---:R-:W-:-:S06]  /*2810*/  HADD2.F32 R4, -RZ, R4.H0_H0 ;  /* 0x20000004ff047230 */ /* 0x004fcc0000004100 */
[----:B------:R-:W0:Y:S02]  /*2820*/  F2I.FTZ.TRUNC.NTZ R4, R4 ;  /* 0x0000000400047305 */ /* 0x000e24000021f100 */
[----:B0-----:R-:W-:Y:S01]  /*2830*/  PRMT R0, R4, 0x7610, R0 ;  /* 0x0000761004007816 */ /* 0x001fe20000000000 */
[----:B------:R-:W-:Y:S06]  /*2840*/  BRA `(.L_x_23880) ;  /* 0x0000000800ec7947 */ /* 0x000fec0003800000 */
.L_x_23883:
        /* <DEDUP_REMOVED lines=9> */
.L_x_23886:
[----:B------:R-:W2:Y:S02]  /*28e0*/  LDG.E.U16 R2, desc[UR36][R2.64] ;  /* 0x0000002402027981 */ /* 0x000ea4000c1e1500 */
[----:B--2---:R-:W-:-:S06]  /*28f0*/  HADD2.F32 R4, -RZ, R2.H0_H0 ;  /* 0x20000002ff047230 */ /* 0x004fcc0000004100 */
[----:B------:R-:W0:Y:S02]  /*2900*/  F2I.FTZ.TRUNC.NTZ R4, R4 ;  /* 0x0000000400047305 */ /* 0x000e24000021f100 */
[----:B0-----:R-:W-:Y:S01]  /*2910*/  PRMT R0, R4, 0x7610, R0 ;  /* 0x0000761004007816 */ /* 0x001fe20000000000 */
[----:B------:R-:W-:Y:S06]  /*2920*/  BRA `(.L_x_23880) ;  /* 0x0000000800b47947 */ /* 0x000fec0003800000 */
.L_x_23885:
[----:B------:R-:W2:Y:S02]  /*2930*/  LDG.E.64 R2, desc[UR36][R2.64] ;  /* 0x0000002402027981 */ /* 0x000ea4000c1e1b00 */
[----:B--2---:R0:W1:Y:S01]  /*2940*/  F2I.F64.TRUNC R0, R2 ;  /* 0x0000000200007311 */ /* 0x004062000030d100 */
[----:B------:R-:W-:Y:S05]  /*2950*/  BRA `(.L_x_23880) ;  /* 0x0000000800a87947 */ /* 0x000fea0003800000 */
.L_x_23875:
        /* <DEDUP_REMOVED lines=12> */
.L_x_23889:
[----:B------:R-:W2:Y:S02]  /*2a20*/  LDG.E.64 R2, desc[UR36][R2.64] ;  /* 0x0000002402027981 */ /* 0x000ea4000c1e1b00 */
[----:B--2---:R0:W1:Y:S01]  /*2a30*/  F2I.F64.TRUNC R0, R2 ;  /* 0x0000000200007311 */ /* 0x004062000030d100 */
[----:B------:R-:W-:Y:S05]  /*2a40*/  BRA `(.L_x_23880) ;  /* 0x00000008006c7947 */ /* 0x000fea0003800000 */
.L_x_23888:
        /* <DEDUP_REMOVED lines=28> */
.L_x_23891:
        /* <DEDUP_REMOVED lines=15> */
.L_x_23890:
[----:B------:R-:W2:Y:S02]  /*2d00*/  LDG.E.U16 R4, desc[UR36][R2.64] ;  /* 0x0000002402047981 */ /* 0x000ea4000c1e1500 */
[----:B--2---:R-:W-:-:S06]  /*2d10*/  IMAD.U32 R4, R4, 0x10000, RZ ;  /* 0x0001000004047824 */ /* 0x004fcc00078e00ff */
[----:B------:R-:W0:Y:S02]  /*2d20*/  F2I.FTZ.TRUNC.NTZ R4, R4 ;  /* 0x0000000400047305 */ /* 0x000e24000021f100 */
[----:B0-----:R-:W-:Y:S01]  /*2d30*/  PRMT R0, R4, 0x7610, R0 ;  /* 0x0000761004007816 */ /* 0x001fe20000000000 */
[----:B------:R-:W-:Y:S06]  /*2d40*/  BRA `(.L_x_23880) ;  /* 0x0000000400ac7947 */ /* 0x000fec0003800000 */
.L_x_23887:
        /* <DEDUP_REMOVED lines=10> */
.L_x_23894:
        /* <DEDUP_REMOVED lines=21> */
.L_x_23898:
[----:B------:R-:W-:Y:S05]  /*2f40*/  BSYNC B1 ;  /* 0x0000000000017941 */ /* 0x000fea0003800000 */
.L_x_23897:
[----:B------:R-:W-:Y:S01]  /*2f50*/  IMAD.SHL.U32 R2, R2, 0x100000, RZ ;  /* 0x0010000002027824 */ /* 0x000fe200078e00ff */
[----:B------:R-:W-:-:S04]  /*2f60*/  LEA R3, R0, 0x3b800000, 0x17 ;  /* 0x3b80000000037811 */ /* 0x000fc800078eb8ff */
[----:B------:R-:W-:-:S07]  /*2f70*/  LOP3.LUT R4, R3, R2, R4, 0xfe, !PT ;  /* 0x0000000203047212 */ /* 0x000fce00078efe04 */
.L_x_23896:
[----:B------:R-:W-:Y:S05]  /*2f80*/  BSYNC B0 ;  /* 0x0000000000007941 */ /* 0x000fea0003800000 */
.L_x_23895:
[----:B------:R-:W0:Y:S02]  /*2f90*/  F2I.FTZ.TRUNC.NTZ R4, R4 ;  /* 0x0000000400047305 */ /* 0x000e24000021f100 */
[----:B0-----:R-:W-:Y:S01]  /*2fa0*/  PRMT R0, R4, 0x7610, R0 ;  /* 0x0000761004007816 */ /* 0x001fe20000000000 */
[----:B------:R-:W-:Y:S06]  /*2fb0*/  BRA `(.L_x_23880) ;  /* 0x0000000400107947 */ /* 0x000fec0003800000 */
.L_x_23893:
        /* <DEDUP_REMOVED lines=21> */
.L_x_23902:
[----:B------:R-:W-:Y:S05]  /*3110*/  BSYNC B1 ;  /* 0x0000000000017941 */ /* 0x000fea0003800000 */
.L_x_23901:
[----:B------:R-:W-:Y:S01]  /*3120*/  IMAD.SHL.U32 R2, R2, 0x200000, RZ ;  /* 0x0020000002027824 */ /* 0x000fe200078e00ff */
[----:B------:R-:W-:-:S04]  /*3130*/  LEA R3, R0, 0x37800000, 0x17 ;  /* 0x3780000000037811 */ /* 0x000fc800078eb8ff */
[----:B------:R-:W-:-:S07]  /*3140*/  LOP3.LUT R4, R3, R2, R4, 0xfe, !PT ;  /* 0x0000000203047212 */ /* 0x000fce00078efe04 */
.L_x_23900:
[----:B------:R-:W-:Y:S05]  /*3150*/  BSYNC B0 ;  /* 0x0000000000007941 */ /* 0x000fea0003800000 */
.L_x_23899:
[----:B------:R-:W0:Y:S02]  /*3160*/  F2I.FTZ.TRUNC.NTZ R4, R4 ;  /* 0x0000000400047305 */ /* 0x000e24000021f100 */
[----:B0-----:R-:W-:Y:S01]  /*3170*/  PRMT R0, R4, 0x7610, R0 ;  /* 0x0000761004007816 */ /* 0x001fe20000000000 */
[----:B------:R-:W-:Y:S06]  /*3180*/  BRA `(.L_x_23880) ;  /* 0x00000000009c7947 */ /* 0x000fec0003800000 */
.L_x_23892:
        /* <DEDUP_REMOVED lines=14> */
.L_x_23906:
[----:B------:R-:W-:Y:S05]  /*3270*/  BSYNC B0 ;  /* 0x0000000000007941 */ /* 0x000fea0003800000 */
.L_x_23905:
[----:B------:R-:W0:Y:S02]  /*3280*/  F2I.FTZ.TRUNC.NTZ R4, R4 ;  /* 0x0000000400047305 */ /* 0x000e24000021f100 */
[----:B0-----:R-:W-:Y:S01]  /*3290*/  PRMT R0, R4, 0x7610, R0 ;  /* 0x0000761004007816 */ /* 0x001fe20000000000 */
[----:B------:R-:W-:Y:S06]  /*32a0*/  BRA `(.L_x_23880) ;  /* 0x0000000000547947 */ /* 0x000fec0003800000 */
.L_x_23879:
        /* <DEDUP_REMOVED lines=16> */
.L_x_23907:
[----:B------:R-:W-:Y:S01]  /*33b0*/  PRMT R0, RZ, 0x7610, R0 ;  /* 0x00007610ff007816 */ /* 0x000fe20000000000 */
[----:B------:R-:W-:Y:S06]  /*33c0*/  BRA `(.L_x_23880) ;  /* 0x00000000000c7947 */ /* 0x000fec0003800000 */
.L_x_23904:
[----:B------:R0:W5:Y:S01]  /*33d0*/  LDG.E.U8 R0, desc[UR36][R2.64] ;  /* 0x0000002402007981 */ /* 0x000162000c1e1100 */
[----:B------:R-:W-:Y:S05]  /*33e0*/  BRA `(.L_x_23880) ;  /* 0x0000000000047947 */ /* 0x000fea0003800000 */
.L_x_23903:
[----:B------:R0:W5:Y:S02]  /*33f0*/  LDG.E.U8 R0, desc[UR36][R2.64] ;  /* 0x0000002402007981 */ /* 0x000164000c1e1100 */
.L_x_23880:
[----:B-1---5:R-:W-:Y:S02]  /*3400*/  LOP3.LUT R0, R0, 0xffff, RZ, 0xc0, !PT ;  /* 0x0000ffff00007812 */ /* 0x022fe400078ec0ff */
[----:B------:R-:W-:Y:S02]  /*3410*/  LOP3.LUT R19, R19, 0xffff, RZ, 0xc0, !PT ;  /* 0x0000ffff13137812 */ /* 0x000fe400078ec0ff */
[----:B------:R-:W-:Y:S02]  /*3420*/  PRMT R0, R0, 0x8880, RZ ;  /* 0x0000888000007816 */ /* 0x000fe400000000ff */
[----:B------:R-:W-:Y:S02]  /*3430*/  PRMT R4, R19, 0x8880, RZ ;  /* 0x0000888013047816 */ /* 0x000fe400000000ff */
[-C--:B------:R-:W-:Y:S02]  /*3440*/  IABS R7, R0.reuse ;  /* 0x0000000000077213 */ /* 0x080fe40000000000 */
[----:B------:R-:W-:-:S02]  /*3450*/  IABS R8, R0 ;  /* 0x0000000000087213 */ /* 0x000fc40000000000 */
[----:B------:R-:W1:Y:S01]  /*3460*/  I2F.RP R5, R7 ;  /* 0x0000000700057306 */ /* 0x000e620000209400 */
[----:B------:R-:W-:-:S07]  /*3470*/  ISETP.GE.AND P1, PT, R4, RZ, PT ;  /* 0x000000ff0400720c */ /* 0x000fce0003f26270 */
[----:B-1----:R-:W0:Y:S02]  /*3480*/  MUFU.RCP R5, R5 ;  /* 0x0000000500057308 */ /* 0x002e240000001000 */
[----:B0-234-:R-:W-:Y:S02]  /*3490*/  VIADD R2, R5, 0xffffffe ;  /* 0x0ffffffe05027836 */ /* 0x01dfe40000000000 */
        /* <DEDUP_REMOVED lines=31> */
.L_x_23911:
[----:B------:R1:W-:Y:S01]  /*3690*/  STG.E.U8 desc[UR36][R16.64], R2 ;  /* 0x0000000210007986 */ /* 0x0003e2000c101124 */
[----:B------:R-:W-:Y:S05]  /*36a0*/  BRA `(.L_x_23913) ;  /* 0x0000000c008c7947 */ /* 0x000fea0003800000 */
.L_x_23910:
[----:B------:R-:W-:-:S13]  /*36b0*/  ISETP.NE.AND P0, PT, R3, 0x2, PT ;  /* 0x000000020300780c */ /* 0x000fda0003f05270 */
[----:B------:R-:W-:Y:S05]  /*36c0*/  @!P0 BRA `(.L_x_23914) ;  /* 0x0000000000348947 */ /* 0x000fea0003800000 */
[----:B------:R-:W-:-:S13]  /*36d0*/  ISETP.NE.AND P0, PT, R3, 0x3, PT ;  /* 0x000000030300780c */ /* 0x000fda0003f05270 */
[----:B------:R-:W-:Y:S05]  /*36e0*/  @!P0 BRA `(.L_x_23915) ;  /* 0x0000000000208947 */ /* 0x000fea0003800000 */
[----:B------:R-:W-:-:S13]  /*36f0*/  ISETP.NE.AND P0, PT, R3, 0x4, PT ;  /* 0x000000040300780c */ /* 0x000fda0003f05270 */
[----:B------:R-:W-:Y:S05]  /*3700*/  @P0 BRA `(.L_x_23912) ;  /* 0x0000000c00140947 */ /* 0x000fea0003800000 */
[----:B------:R-:W-:-:S04]  /*3710*/  LOP3.LUT R0, R2, 0xffff, RZ, 0xc0, !PT ;  /* 0x0000ffff02007812 */ /* 0x000fc800078ec0ff */
[----:B------:R-:W-:-:S05]  /*3720*/  PRMT R0, R0, 0x8880, RZ ;  /* 0x0000888000007816 */ /* 0x000fca00000000ff */
[----:B------:R-:W-:-:S05]  /*3730*/  IMAD.MOV.U32 R2, RZ, RZ, R0 ;  /* 0x000000ffff027224 */ /* 0x000fca00078e0000 */
[----:B------:R-:W-:-:S05]  /*3740*/  SHF.R.S32.HI R3, RZ, 0x1f, R2 ;  /* 0x0000001fff037819 */ /* 0x000fca0000011402 */
[----:B------:R4:W-:Y:S01]  /*3750*/  STG.E.64 desc[UR36][R16.64], R2 ;  /* 0x0000000210007986 */ /* 0x0009e2000c101b24 */
[----:B------:R-:W-:Y:S05]  /*3760*/  BRA `(.L_x_23913) ;  /* 0x0000000c005c7947 */ /* 0x000fea0003800000 */
.L_x_23915:
[----:B------:R-:W-:-:S05]  /*3770*/  PRMT R3, R2, 0x8880, RZ ;  /* 0x0000888002037816 */ /* 0x000fca00000000ff */
[----:B------:R3:W-:Y:S01]  /*3780*/  STG.E desc[UR36][R16.64], R3 ;  /* 0x0000000310007986 */ /* 0x0007e2000c101924 */
[----:B------:R-:W-:Y:S05]  /*3790*/  BRA `(.L_x_23913) ;  /* 0x0000000c00507947 */ /* 0x000fea0003800000 */
.L_x_23914:
[----:B------:R-:W-:-:S04]  /*37a0*/  PRMT R3, R2, 0x8880, RZ ;  /* 0x0000888002037816 */ /* 0x000fc800000000ff */
[----:B------:R-:W-:-:S05]  /*37b0*/  PRMT R3, R3, 0x7710, RZ ;  /* 0x0000771003037816 */ /* 0x000fca00000000ff */
[----:B------:R2:W-:Y:S01]  /*37c0*/  STG.E.U16 desc[UR36][R16.64], R3 ;  /* 0x0000000310007986 */ /* 0x0005e2000c101524 */
[----:B------:R-:W-:Y:S05]  /*37d0*/  BRA `(.L_x_23913) ;  /* 0x0000000c00407947 */ /* 0x000fea0003800000 */
.L_x_23909:
[----:B------:R-:W-:-:S13]  /*37e0*/  ISETP.GT.AND P0, PT, R3, 0x6, PT ;  /* 0x000000060300780c */ /* 0x000fda0003f04270 */
[----:B------:R-:W-:Y:S05]  /*37f0*/  @P0 BRA `(.L_x_23916) ;  /* 0x00000000002c0947 */ /* 0x000fea0003800000 */
[----:B------:R-:W-:-:S13]  /*3800*/  ISETP.NE.AND P0, PT, R3, 0x5, PT ;  /* 0x000000050300780c */ /* 0x000fda0003f05270 */
[----:B------:R-:W-:Y:S05]  /*3810*/  @!P0 BRA `(.L_x_23917) ;  /* 0x0000000000148947 */ /* 0x000fea0003800000 */
[----:B------:R-:W-:-:S13]  /*3820*/  ISETP.NE.AND P0, PT, R3, 0x6, PT ;  /* 0x000000060300780c */ /* 0x000fda0003f05270 */
[----:B------:R-:W-:Y:S05]  /*3830*/  @P0 BRA `(.L_x_23912) ;  /* 0x0000000800c80947 */ /* 0x000fea0003800000 */
[----:B------:R-:W0:Y:S02]  /*3840*/  I2F.S8 R3, R2 ;  /* 0x0000000200037306 */ /* 0x000e240000001400 */
[----:B0-----:R0:W-:Y:S01]  /*3850*/  STG.E desc[UR36][R16.64], R3 ;  /* 0x0000000310007986 */ /* 0x0011e2000c101924 */
[----:B------:R-:W-:Y:S05]  /*3860*/  BRA `(.L_x_23913) ;  /* 0x0000000c001c7947 */ /* 0x000fea0003800000 */
.L_x_23917:
[----:B------:R-:W0:Y:S02]  /*3870*/  I2F.S8 R0, R2 ;  /* 0x0000000200007306 */ /* 0x000e240000001400 */
[----:B0-----:R-:W-:-:S05]  /*3880*/  F2FP.F16.F32.PACK_AB R0, RZ, R0 ;  /* 0x00000000ff00723e */ /* 0x001fca00000000ff */
[----:B------:R0:W-:Y:S01]  /*3890*/  STG.E.U16 desc[UR36][R16.64], R0 ;  /* 0x0000000010007986 */ /* 0x0001e2000c101524 */
[----:B------:R-:W-:Y:S05]  /*38a0*/  BRA `(.L_x_23913) ;  /* 0x0000000c000c7947 */ /* 0x000fea0003800000 */
.L_x_23916:
[----:B------:R-:W-:-:S13]  /*38b0*/  ISETP.NE.AND P0, PT, R3, 0x7, PT ;  /* 0x000000070300780c */ /* 0x000fda0003f05270 */
[----:B------:R-:W-:Y:S05]  /*38c0*/  @!P0 BRA `(.L_x_23918) ;  /* 0x0000000000348947 */ /* 0x000fea0003800000 */
[----:B------:R-:W-:-:S13]  /*38d0*/  ISETP.NE.AND P0, PT, R3, 0x8, PT ;  /* 0x000000080300780c */ /* 0x000fda0003f05270 */
[----:B------:R-:W-:Y:S05]  /*38e0*/  @!P0 BRA `(.L_x_23919) ;  /* 0x0000000000188947 */ /* 0x000fea0003800000 */
[----:B------:R-:W-:-:S13]  /*38f0*/  ISETP.NE.AND P0, PT, R3, 0x9, PT ;  /* 0x000000090300780c */ /* 0x000fda0003f05270 */
[----:B------:R-:W-:Y:S05]  /*3900*/  @P0 BRA `(.L_x_23912) ;  /* 0x0000000800940947 */ /* 0x000fea0003800000 */
[----:B------:R-:W0:Y:S01]  /*3910*/  I2F.S8 R2, R2 ;  /* 0x0000000200027306 */ /* 0x000e220000001400 */
[----:B------:R-:W-:-:S05]  /*3920*/  IMAD.MOV.U32 R3, RZ, RZ, RZ ;  /* 0x000000ffff037224 */ /* 0x000fca00078e00ff */
[----:B0-----:R0:W-:Y:S01]  /*3930*/  STG.E.64 desc[UR36][R16.64], R2 ;  /* 0x0000000210007986 */ /* 0x0011e2000c101b24 */
[----:B------:R-:W-:Y:S05]  /*3940*/  BRA `(.L_x_23913) ;  /* 0x0000000800e47947 */ /* 0x000fea0003800000 */
.L_x_23919:
[----:B------:R-:W0:Y:S02]  /*3950*/  I2F.S8 R2, R2 ;  /* 0x0000000200027306 */ /* 0x000e240000001400 */
[----:B0-----:R-:W-:-:S04]  /*3960*/  F2FP.F16.F32.PACK_AB R3, RZ, R2 ;  /* 0x00000002ff03723e */ /* 0x001fc800000000ff */
[----:B------:R-:W-:-:S05]  /*3970*/  PRMT R3, R3, 0x5410, RZ ;  /* 0x0000541003037816 */ /* 0x000fca00000000ff */
[----:B------:R0:W-:Y:S01]  /*3980*/  STG.E desc[UR36][R16.64], R3 ;  /* 0x0000000310007986 */ /* 0x0001e2000c101924 */
[----:B------:R-:W-:Y:S05]  /*3990*/  BRA `(.L_x_23913) ;  /* 0x0000000800d07947 */ /* 0x000fea0003800000 */
.L_x_23918:
[----:B------:R-:W-:-:S04]  /*39a0*/  PRMT R2, R2, 0x8880, RZ ;  /* 0x0000888002027816 */ /* 0x000fc800000000ff */
[----:B------:R-:W-:-:S06]  /*39b0*/  PRMT R2, R2, 0x7710, RZ ;  /* 0x0000771002027816 */ /* 0x000fcc00000000ff */
[----:B------:R-:W0:Y:S02]  /*39c0*/  I2F.F64.S16 R2, R2 ;  /* 0x0000000200027312 */ /* 0x000e240000101c00 */
[----:B0-----:R0:W-:Y:S01]  /*39d0*/  STG.E.64 desc[UR36][R16.64], R2 ;  /* 0x0000000210007986 */ /* 0x0011e2000c101b24 */
[----:B------:R-:W-:Y:S05]  /*39e0*/  BRA `(.L_x_23913) ;  /* 0x0000000800bc7947 */ /* 0x000fea0003800000 */
.L_x_23908:
        /* <DEDUP_REMOVED lines=8> */
[----:B------:R-:W-:-:S04]  /*3a70*/  LOP3.LUT P0, RZ, R2, 0xff, RZ, 0xc0, !PT ;  /* 0x000000ff02ff7812 */ /* 0x000fc8000780c0ff */
[----:B------:R-:W-:-:S05]  /*3a80*/  SEL R3, RZ, 0x1, !P0 ;  /* 0x00000001ff037807 */ /* 0x000fca0004000000 */
[----:B------:R0:W-:Y:S01]  /*3a90*/  STG.E.U8 desc[UR36][R16.64], R3 ;  /* 0x0000000310007986 */ /* 0x0001e2000c101124 */
[----:B------:R-:W-:Y:S05]  /*3aa0*/  BRA `(.L_x_23913) ;  /* 0x00000008008c7947 */ /* 0x000fea0003800000 */
.L_x_23922:
[----:B------:R-:W-:Y:S02]  /*3ab0*/  PRMT R4, R2, 0x8880, RZ ;  /* 0x0000888002047816 */ /* 0x000fe400000000ff */
[----:B------:R-:W-:Y:S02]  /*3ac0*/  CS2R R6, SRZ ;  /* 0x0000000000067805 */ /* 0x000fe4000001ff00 */
[----:B------:R-:W-:-:S06]  /*3ad0*/  PRMT R4, R4, 0x7710, RZ ;  /* 0x0000771004047816 */ /* 0x000fcc00000000ff */
[----:B------:R-:W0:Y:S02]  /*3ae0*/  I2F.F64.S16 R4, R4 ;  /* 0x0000000400047312 */ /* 0x000e240000101c00 */
[----:B0-----:R0:W-:Y:S01]  /*3af0*/  STG.E.128 desc[UR36][R16.64], R4 ;  /* 0x0000000410007986 */ /* 0x0011e2000c101d24 */
[----:B------:R-:W-:Y:S05]  /*3b00*/  BRA `(.L_x_23913) ;  /* 0x0000000800747947 */ /* 0x000fea0003800000 */
.L_x_23921:
[----:B------:R-:W-:-:S13]  /*3b10*/  ISETP.NE.AND P0, PT, R3, 0xf, PT ;  /* 0x0000000f0300780c */ /* 0x000fda0003f05270 */
[----:B------:R-:W-:Y:S05]  /*3b20*/  @!P0 BRA `(.L_x_23923) ;  /* 0x0000000000b48947 */ /* 0x000fea0003800000 */
[----:B------:R-:W-:-:S13]  /*3b30*/  ISETP.NE.AND P0, PT, R3, 0x17, PT ;  /* 0x000000170300780c */ /* 0x000fda0003f05270 */
[----:B------:R-:W-:Y:S05]  /*3b40*/  @!P0 BRA `(.L_x_23924) ;  /* 0x0000000000548947 */ /* 0x000fea0003800000 */
[----:B------:R-:W-:-:S13]  /*3b50*/  ISETP.NE.AND P0, PT, R3, 0x18, PT ;  /* 0x000000180300780c */ /* 0x000fda0003f05270 */
[----:B------:R-:W-:Y:S05]  /*3b60*/  @P0 BRA `(.L_x_23912) ;  /* 0x0000000400fc0947 */ /* 0x000fea0003800000 */
[----:B------:R-:W0:Y:S01]  /*3b70*/  I2F.S8 R5, R2 ;  /* 0x0000000200057306 */ /* 0x000e220000001400 */
        /* <DEDUP_REMOVED lines=14> */
.L_x_23926:
[----:B------:R-:W-:Y:S05]  /*3c60*/  BSYNC B0 ;  /* 0x0000000000007941 */ /* 0x000fea0003800000 */
.L_x_23925:
[----:B------:R-:W-:-:S05]  /*3c70*/  LOP3.LUT R3, R0, R3, RZ, 0xfc, !PT ;  /* 0x0000000300037212 */ /* 0x000fca00078efcff */
[----:B------:R0:W-:Y:S01]  /*3c80*/  STG.E.U8 desc[UR36][R16.64], R3 ;  /* 0x0000000310007986 */ /* 0x0001e2000c101124 */
[----:B------:R-:W-:Y:S05]  /*3c90*/  BRA `(.L_x_23913) ;  /* 0x0000000800107947 */ /* 0x000fea0003800000 */
.L_x_23924:
[----:B------:R-:W0:Y:S01]  /*3ca0*/  I2F.S8 R5, R2 ;  /* 0x0000000200057306 */ /* 0x000e220000001400 */
        /* <DEDUP_REMOVED lines=12> */
.L_x_23928:
[----:B------:R-:W-:Y:S01]  /*3d70*/  IMAD.MOV.U32 R0, RZ, RZ, 0x7f ;  /* 0x0000007fff007424 */ /* 0x000fe200078e00ff */
[----:B------:R-:W-:-:S04]  /*3d80*/  ISETP.GT.U32.AND P0, PT, R3, 0x7f800000, PT ;  /* 0x7f8000000300780c */ /* 0x000fc80003f04070 */
[----:B------:R-:W-:-:S09]  /*3d90*/  SEL R0, R0, 0x7c, P0 ;  /* 0x0000007c00007807 */ /* 0x000fd20000000000 */
.L_x_23929:
[----:B------:R-:W-:Y:S05]  /*3da0*/  BSYNC B0 ;  /* 0x0000000000007941 */ /* 0x000fea0003800000 */
.L_x_23927:
[----:B------:R-:W-:-:S04]  /*3db0*/  LOP3.LUT R2, R5, 0x80000000, RZ, 0xc0, !PT ;  /* 0x8000000005027812 */ /* 0x000fc800078ec0ff */
[----:B------:R-:W-:-:S04]  /*3dc0*/  SHF.R.U32.HI R3, RZ, 0x18, R2 ;  /* 0x00000018ff037819 */ /* 0x000fc80000011602 */
[----:B------:R-:W-:-:S05]  /*3dd0*/  LOP3.LUT R3, R0, R3, RZ, 0xfc, !PT ;  /* 0x0000000300037212 */ /* 0x000fca00078efcff */
[----:B------:R0:W-:Y:S01]  /*3de0*/  STG.E.U8 desc[UR36][R16.64], R3 ;  /* 0x0000000310007986 */ /* 0x0001e2000c101124 */
[----:B------:R-:W-:Y:S05]  /*3df0*/  BRA `(.L_x_23913) ;  /* 0x0000000400b87947 */ /* 0x000fea0003800000 */
.L_x_23923:
[----:B------:R-:W0:Y:S02]  /*3e00*/  I2F.S8 R0, R2 ;  /* 0x0000000200007306 */ /* 0x000e240000001400 */
[----:B0-----:R-:W-:-:S05]  /*3e10*/  F2FP.BF16.F32.PACK_AB R0, RZ, R0 ;  /* 0x00000000ff00723e */ /* 0x001fca00000010ff */
[----:B------:R0:W-:Y:S01]  /*3e20*/  STG.E.U16 desc[UR36][R16.64], R0 ;  /* 0x0000000010007986 */ /* 0x0001e2000c101524 */
[----:B------:R-:W-:Y:S05]  /*3e30*/  BRA `(.L_x_23913) ;  /* 0x0000000400a87947 */ /* 0x000fea0003800000 */
.L_x_23920:
        /* <DEDUP_REMOVED lines=8> */
[----:B------:R-:W-:-:S04]  /*3ec0*/  PRMT R3, R2, 0x8880, RZ ;  /* 0x0000888002037816 */ /* 0x000fc800000000ff */
[----:B------:R-:W-:-:S05]  /*3ed0*/  PRMT R3, R3, 0x7710, RZ ;  /* 0x0000771003037816 */ /* 0x000fca00000000ff */
[----:B------:R0:W-:Y:S01]  /*3ee0*/  STG.E.U16 desc[UR36][R16.64], R3 ;  /* 0x0000000310007986 */ /* 0x0001e2000c101524 */
[----:B------:R-:W-:Y:S05]  /*3ef0*/  BRA `(.L_x_23913) ;  /* 0x0000000400787947 */ /* 0x000fea0003800000 */
.L_x_23932:
[----:B------:R-:W0:Y:S01]  /*3f00*/  I2F.S8 R5, R2 ;  /* 0x0000000200057306 */ /* 0x000e220000001400 */
        /* <DEDUP_REMOVED lines=16> */
.L_x_23935:
[----:B------:R-:W-:-:S04]  /*4010*/  LOP3.LUT R2, R5, 0x80000000, RZ, 0xc0, !PT ;  /* 0x8000000005027812 */ /* 0x000fc800078ec0ff */
[----:B------:R-:W-:-:S04]  /*4020*/  SHF.R.U32.HI R3, RZ, 0x18, R2 ;  /* 0x00000018ff037819 */ /* 0x000fc80000011602 */
[----:B------:R-:W-:-:S04]  /*4030*/  LOP3.LUT R0, R0, R3, RZ, 0xfc, !PT ;  /* 0x0000000300007212 */ /* 0x000fc800078efcff */
[----:B------:R-:W-:-:S07]  /*4040*/  PRMT R8, R0, 0x7610, R8 ;  /* 0x0000761000087816 */ /* 0x000fce0000000008 */
.L_x_23934:
[----:B------:R-:W-:Y:S05]  /*4050*/  BSYNC B0 ;  /* 0x0000000000007941 */ /* 0x000fea0003800000 */
.L_x_23933:
[----:B------:R0:W-:Y:S01]  /*4060*/  STG.E.U8 desc[UR36][R16.64], R8 ;  /* 0x0000000810007986 */ /* 0x0001e2000c101124 */
[----:B------:R-:W-:Y:S05]  /*4070*/  BRA `(.L_x_23913) ;  /* 0x0000000400187947 */ /* 0x000fea0003800000 */
.L_x_23931:
        /* <DEDUP_REMOVED lines=17> */
.L_x_23938:
[----:B------:R-:W-:-:S04]  /*4190*/  LOP3.LUT R2, R5, 0x80000000, RZ, 0xc0, !PT ;  /* 0x8000000005027812 */ /* 0x000fc800078ec0ff */
[----:B------:R-:W-:-:S04]  /*41a0*/  SHF.R.U32.HI R3, RZ, 0x18, R2 ;  /* 0x00000018ff037819 */ /* 0x000fc80000011602 */
[----:B------:R-:W-:-:S04]  /*41b0*/  LOP3.LUT R0, R0, R3, RZ, 0xfc, !PT ;  /* 0x0000000300007212 */ /* 0x000fc800078efcff */
[----:B------:R-:W-:-:S07]  /*41c0*/  PRMT R8, R0, 0x7610, R8 ;  /* 0x0000761000087816 */ /* 0x000fce0000000008 */
.L_x_23937:
[----:B------:R-:W-:Y:S05]  /*41d0*/  BSYNC B0 ;  /* 0x0000000000007941 */ /* 0x000fea0003800000 */
.L_x_23936:
[----:B------:R0:W-:Y:S01]  /*41e0*/  STG.E.U8 desc[UR36][R16.64], R8 ;  /* 0x0000000810007986 */ /* 0x0001e2000c101124 */
[----:B------:R-:W-:Y:S05]  /*41f0*/  BRA `(.L_x_23913) ;  /* 0x0000000000b87947 */ /* 0x000fea0003800000 */
.L_x_23930:
[----:B------:R-:W-:-:S13]  /*4200*/  ISETP.NE.AND P0, PT, R3, 0x1c, PT ;  /* 0x0000001c0300780c */ /* 0x000fda0003f05270 */
[----:B------:R-:W-:Y:S05]  /*4210*/  @!P0 BRA `(.L_x_23939) ;  /* 0x0000000000a88947 */ /* 0x000fea0003800000 */
[----:B------:R-:W-:-:S13]  /*4220*/  ISETP.NE.AND P0, PT, R3, 0x1d, PT ;  /* 0x0000001d0300780c */ /* 0x000fda0003f05270 */
[----:B------:R-:W-:Y:S05]  /*4230*/  @!P0 BRA `(.L_x_23940) ;  /* 0x00000000008c8947 */ /* 0x000fea0003800000 */
[----:B------:R-:W-:-:S13]  /*4240*/  ISETP.NE.AND P0, PT, R3, 0x2c, PT ;  /* 0x0000002c0300780c */ /* 0x000fda0003f05270 */
[----:B------:R-:W-:Y:S05]  /*4250*/  @P0 BRA `(.L_x_23912) ;  /* 0x0000000000400947 */ /* 0x000fea0003800000 */
[----:B------:R-:W0:Y:S02]  /*4260*/  I2F.S8 R2, R2 ;  /* 0x0000000200027306 */ /* 0x000e240000001400 */
        /* <DEDUP_REMOVED lines=15> */
.L_x_23912:
        /* <DEDUP_REMOVED lines=16> */
.L_x_23941:
[----:B------:R-:W-:Y:S05]  /*4460*/  BRA `(.L_x_23913) ;  /* 0x00000000001c7947 */ /* 0x000fea0003800000 */
.L_x_23940:
[----:B------:R-:W-:-:S04]  /*4470*/  LOP3.LUT R2, R2, 0xffff, RZ, 0xc0, !PT ;  /* 0x0000ffff02027812 */ /* 0x000fc800078ec0ff */
[----:B------:R-:W-:-:S04]  /*4480*/  PRMT R2, R2, 0x8880, RZ ;  /* 0x0000888002027816 */ /* 0x000fc800000000ff */
[----:B------:R-:W-:-:S05]  /*4490*/  SHF.R.S32.HI R3, RZ, 0x1f, R2 ;  /* 0x0000001fff037819 */ /* 0x000fca0000011402 */
[----:B------:R0:W-:Y:S01]  /*44a0*/  STG.E.64 desc[UR36][R16.64], R2 ;  /* 0x0000000210007986 */ /* 0x0001e2000c101b24 */
[----:B------:R-:W-:Y:S05]  /*44b0*/  BRA `(.L_x_23913) ;  /* 0x0000000000087947 */ /* 0x000fea0003800000 */
.L_x_23939:
[----:B------:R-:W-:-:S05]  /*44c0*/  PRMT R3, R2, 0x8880, RZ ;  /* 0x0000888002037816 */ /* 0x000fca00000000ff */
[----:B------:R0:W-:Y:S02]  /*44d0*/  STG.E desc[UR36][R16.64], R3 ;  /* 0x0000000310007986 */ /* 0x0001e4000c101924 */
.L_x_23913:
[----:B------:R-:W-:-:S04]  /*44e0*/  IMAD R18, R18, 0x200, R23 ;  /* 0x0000020012127824 */ /* 0x000fc800078e0217 */
[----:B------:R-:W-:-:S07]  /*44f0*/  VIADD R19, R18, 0x80 ;  /* 0x0000008012137836 */ /* 0x000fce0000000000 */
.L_x_23840:
[----:B------:R-:W-:Y:S05]  /*4500*/  BSYNC B6 ;  /* 0x0000000000067941 */ /* 0x000fea0003800000 */
.L_x_23839:
        /* <DEDUP_REMOVED lines=358> */
.L_x_23944:
        /* <DEDUP_REMOVED lines=20> */
.L_x_23948:
[----:B------:R0:W5:Y:S01]  /*5cb0*/  LDG.E.U8 R22, desc[UR36][R2.64] ;  /* 0x0000002402167981 */ /* 0x000162000c1e1100 */
[----:B------:R-:W-:Y:S05]  /*5cc0*/  BRA `(.L_x_23950) ;  /* 0x0000000c00547947 */ /* 0x000fea0003800000 */
.L_x_23947:
        /* <DEDUP_REMOVED lines=8> */
.L_x_23952:
[----:B------:R0:W5:Y:S01]  /*5d50*/  LDG.E.U8 R22, desc[UR36][R2.64] ;  /* 0x0000002402167981 */ /* 0x000162000c1e1100 */
[----:B------:R-:W-:Y:S05]  /*5d60*/  BRA `(.L_x_23950) ;  /* 0x0000000c002c7947 */ /* 0x000fea0003800000 */
.L_x_23951:
[----:B------:R0:W5:Y:S01]  /*5d70*/  LDG.E.U16 R22, desc[UR36][R2.64] ;  /* 0x0000002402167981 */ /* 0x000162000c1e1500 */
[----:B------:R-:W-:Y:S05]  /*5d80*/  BRA `(.L_x_23950) ;  /* 0x0000000c00247947 */ /* 0x000fea0003800000 */
.L_x_23946:
        /* <DEDUP_REMOVED lines=9> */
.L_x_23954:
[----:B------:R-:W2:Y:S02]  /*5e20*/  LDG.E.U16 R0, desc[UR36][R2.64] ;  /* 0x0000002402007981 */ /* 0x000ea4000c1e1500 */
[----:B--2---:R-:W-:-:S06]  /*5e30*/  HADD2.F32 R0, -RZ, R0.H0_H0 ;  /* 0x20000000ff007230 */ /* 0x004fcc0000004100 */
[----:B------:R-:W0:Y:S02]  /*5e40*/  F2I.FTZ.TRUNC.NTZ R0, R0 ;  /* 0x0000000000007305 */ /* 0x000e24000021f100 */
[----:B0-----:R-:W-:Y:S01]  /*5e50*/  PRMT R22, R0, 0x7610, R22 ;  /* 0x0000761000167816 */ /* 0x001fe20000000016 */
[----:B------:R-:W-:Y:S06]  /*5e60*/  BRA `(.L_x_23950) ;  /* 0x0000000800ec7947 */ /* 0x000fec0003800000 */
.L_x_23953:
        /* <DEDUP_REMOVED lines=9> */
.L_x_23956:
[----:B------:R-:W2:Y:S02]  /*5f00*/  LDG.E.U16 R2, desc[UR36][R2.64] ;  /* 0x0000002402027981 */ /* 0x000ea4000c1e1500 */
[----:B--2---:R-:W-:-:S06]  /*5f10*/  HADD2.F32 R0, -RZ, R2.H0_H0 ;  /* 0x20000002ff007230 */ /* 0x004fcc0000004100 */
[----:B------:R-:W0:Y:S02]  /*5f20*/  F2I.FTZ.TRUNC.NTZ R0, R0 ;  /* 0x0000000000007305 */ /* 0x000e24000021f100 */
[----:B0-----:R-:W-:Y:S01]  /*5f30*/  PRMT R22, R0, 0x7610, R22 ;  /* 0x0000761000167816 */ /* 0x001fe20000000016 */
[----:B------:R-:W-:Y:S06]  /*5f40*/  BRA `(.L_x_23950) ;  /* 0x0000000800b47947 */ /* 0x000fec0003800000 */
.L_x_23955:
[----:B------:R-:W2:Y:S02]  /*5f50*/  LDG.E.64 R2, desc[UR36][R2.64] ;  /* 0x0000002402027981 */ /* 0x000ea4000c1e1b00 */
[----:B--2---:R0:W1:Y:S01]  /*5f60*/  F2I.F64.TRUNC R22, R2 ;  /* 0x0000000200167311 */ /* 0x004062000030d100 */
[----:B------:R-:W-:Y:S05]  /*5f70*/  BRA `(.L_x_23950) ;  /* 0x0000000800a87947 */ /* 0x000fea0003800000 */
.L_x_23945:
        /* <DEDUP_REMOVED lines=12> */
.L_x_23959:
[----:B------:R-:W2:Y:S02]  /*6040*/  LDG.E.64 R2, desc[UR36][R2.64] ;  /* 0x0000002402027981 */ /* 0x000ea4000c1e1b00 */
[----:B--2---:R0:W1:Y:S01]  /*6050*/  F2I.F64.TRUNC R22, R2 ;  /* 0x0000000200167311 */ /* 0x004062000030d100 */
[----:B------:R-:W-:Y:S05]  /*6060*/  BRA `(.L_x_23950) ;  /* 0x00000008006c7947 */ /* 0x000fea0003800000 */
.L_x_23958:
        /* <DEDUP_REMOVED lines=28> */
.L_x_23961:
        /* <DEDUP_REMOVED lines=15> */
.L_x_23960:
[----:B------:R-:W2:Y:S02]  /*6320*/  LDG.E.U16 R0, desc[UR36][R2.64] ;  /* 0x0000002402007981 */ /* 0x000ea4000c1e1500 */
[----:B--2---:R-:W-:-:S06]  /*6330*/  IMAD.U32 R0, R0, 0x10000, RZ ;  /* 0x0001000000007824 */ /* 0x004fcc00078e00ff */
[----:B------:R-:W0:Y:S02]  /*6340*/  F2I.FTZ.TRUNC.NTZ R0, R0 ;  /* 0x0000000000007305 */ /* 0x000e24000021f100 */
[----:B0-----:R-:W-:Y:S01]  /*6350*/  PRMT R22, R0, 0x7610, R22 ;  /* 0x0000761000167816 */ /* 0x001fe20000000016 */
[----:B------:R-:W-:Y:S06]  /*6360*/  BRA `(.L_x_23950) ;  /* 0x0000000400ac7947 */ /* 0x000fec0003800000 */
.L_x_23957:
        /* <DEDUP_REMOVED lines=10> */
.L_x_23964:
        /* <DEDUP_REMOVED lines=21> */
.L_x_23968:
[----:B------:R-:W-:Y:S05]  /*6560*/  BSYNC B1 ;  /* 0x0000000000017941 */ /* 0x000fea0003800000 */
.L_x_23967:
[----:B------:R-:W-:Y:S01]  /*6570*/  LEA R3, R0, 0x3b800000, 0x17 ;  /* 0x3b80000000037811 */ /* 0x000fe200078eb8ff */
[----:B------:R-:W-:-:S05]  /*6580*/  IMAD.SHL.U32 R0, R2, 0x100000, RZ ;  /* 0x0010000002007824 */ /* 0x000fca00078e00ff */
[----:B------:R-:W-:-:S07]  /*6590*/  LOP3.LUT R0, R3, R0, R4, 0xfe, !PT ;  /* 0x0000000003007212 */ /* 0x000fce00078efe04 */
.L_x_23966:
[----:B------:R-:W-:Y:S05]  /*65a0*/  BSYNC B0 ;  /* 0x0000000000007941 */ /* 0x000fea0003800000 */
.L_x_23965:
[----:B------:R-:W0:Y:S02]  /*65b0*/  F2I.FTZ.TRUNC.NTZ R0, R0 ;  /* 0x0000000000007305 */ /* 0x000e24000021f100 */
[----:B0-----:R-:W-:Y:S01]  /*65c0*/  PRMT R22, R0, 0x7610, R22 ;  /* 0x0000761000167816 */ /* 0x001fe20000000016 */
[----:B------:R-:W-:Y:S06]  /*65d0*/  BRA `(.L_x_23950) ;  /* 0x0000000400107947 */ /* 0x000fec0003800000 */
.L_x_23963:
        /* <DEDUP_REMOVED lines=21> */
.L_x_23972:
[----:B------:R-:W-:Y:S05]  /*6730*/  BSYNC B1 ;  /* 0x0000000000017941 */ /* 0x000fea0003800000 */
.L_x_23971:
[----:B------:R-:W-:Y:S01]  /*6740*/  LEA R3, R0, 0x37800000, 0x17 ;  /* 0x3780000000037811 */ /* 0x000fe200078eb8ff */
[----:B------:R-:W-:-:S05]  /*6750*/  IMAD.SHL.U32 R0, R2, 0x200000, RZ ;  /* 0x0020000002007824 */ /* 0x000fca00078e00ff */
[----:B------:R-:W-:-:S07]  /*6760*/  LOP3.LUT R0, R3, R0, R4, 0xfe, !PT ;  /* 0x0000000003007212 */ /* 0x000fce00078efe04 */
.L_x_23970:
[----:B------:R-:W-:Y:S05]  /*6770*/  BSYNC B0 ;  /* 0x0000000000007941 */ /* 0x000fea0003800000 */
.L_x_23969:
[----:B------:R-:W0:Y:S02]  /*6780*/  F2I.FTZ.TRUNC.NTZ R0, R0 ;  /* 0x0000000000007305 */ /* 0x000e24000021f100 */
[----:B0-----:R-:W-:Y:S01]  /*6790*/  PRMT R22, R0, 0x7610, R22 ;  /* 0x0000761000167816 */ /* 0x001fe20000000016 */
[----:B------:R-:W-:Y:S06]  /*67a0*/  BRA `(.L_x_23950) ;  /* 0x00000000009c7947 */ /* 0x000fec0003800000 */
.L_x_23962:
        /* <DEDUP_REMOVED lines=14> */
.L_x_23976:
[----:B------:R-:W-:Y:S05]  /*6890*/  BSYNC B0 ;  /* 0x0000000000007941 */ /* 0x000fea0003800000 */
.L_x_23975:
[----:B------:R-:W0:Y:S02]  /*68a0*/  F2I.FTZ.TRUNC.NTZ R0, R0 ;  /* 0x0000000000007305 */ /* 0x000e24000021f100 */
[----:B0-----:R-:W-:Y:S01]  /*68b0*/  PRMT R22, R0, 0x7610, R22 ;  /* 0x0000761000167816 */ /* 0x001fe20000000016 */
[----:B------:R-:W-:Y:S06]  /*68c0*/  BRA `(.L_x_23950) ;  /* 0x0000000000547947 */ /* 0x000fec0003800000 */
.L_x_23949:
        /* <DEDUP_REMOVED lines=16> */
.L_x_23977:
[----:B------:R-:W-:Y:S01]  /*69d0*/  PRMT R22, RZ, 0x7610, R22 ;  /* 0x00007610ff167816 */ /* 0x000fe20000000016 */
[----:B------:R-:W-:Y:S06]  /*69e0*/  BRA `(.L_x_23950) ;  /* 0x00000000000c7947 */ /* 0x000fec0003800000 */
.L_x_23974:
[----:B------:R3:W5:Y:S01]  /*69f0*/  LDG.E.U8 R22, desc[UR36][R2.64] ;  /* 0x0000002402167981 */ /* 0x000762000c1e1100 */
[----:B------:R-:W-:Y:S05]  /*6a00*/  BRA `(.L_x_23950) ;  /* 0x0000000000047947 */ /* 0x000fea0003800000 */
.L_x_23973:
[----:B------:R4:W5:Y:S02]  /*6a10*/  LDG.E.U8 R22, desc[UR36][R2.64] ;  /* 0x0000002402167981 */ /* 0x000964000c1e1100 */
.L_x_23950:
        /* <DEDUP_REMOVED lines=17> */
.L_x_23981:
[----:B------:R4:W5:Y:S01]  /*6b30*/  LDG.E.U8 R0, desc[UR36][R2.64] ;  /* 0x0000002402007981 */ /* 0x000962000c1e1100 */
[----:B------:R-:W-:Y:S05]  /*6b40*/  BRA `(.L_x_23983) ;  /* 0x0000000c00547947 */ /* 0x000fea0003800000 */
.L_x_23980:
        /* <DEDUP_REMOVED lines=8> */
.L_x_23985:
[----:B------:R2:W5:Y:S01]  /*6bd0*/  LDG.E.U8 R0, desc[UR36][R2.64] ;  /* 0x0000002402007981 */ /* 0x000562000c1e1100 */
[----:B------:R-:W-:Y:S05]  /*6be0*/  BRA `(.L_x_23983) ;  /* 0x0000000c002c7947 */ /* 0x000fea0003800000 */
.L_x_23984:
[----:B------:R0:W5:Y:S01]  /*6bf0*/  LDG.E.U16 R0, desc[UR36][R2.64] ;  /* 0x0000002402007981 */ /* 0x000162000c1e1500 */
[----:B------:R-:W-:Y:S05]  /*6c00*/  BRA `(.L_x_23983) ;  /* 0x0000000c00247947 */ /* 0x000fea0003800000 */
.L_x_23979:
        /* <DEDUP_REMOVED lines=9> */
.L_x_23987:
[----:B------:R-:W2:Y:S02]  /*6ca0*/  LDG.E.U16 R4, desc[UR36][R2.64] ;  /* 0x0000002402047981 */ /* 0x000ea4000c1e1500 */
[----:B--2---:R-:W-:-:S06]  /*6cb0*/  HADD2.F32 R4, -RZ, R4.H0_H0 ;  /* 0x20000004ff047230 */ /* 0x004fcc0000004100 */
[----:B------:R-:W0:Y:S02]  /*6cc0*/  F2I.FTZ.TRUNC.NTZ R4, R4 ;  /* 0x0000000400047305 */ /* 0x000e24000021f100 */
[----:B0-----:R-:W-:Y:S01]  /*6cd0*/  PRMT R0, R4, 0x7610, R0 ;  /* 0x0000761004007816 */ /* 0x001fe20000000000 */
[----:B------:R-:W-:Y:S06]  /*6ce0*/  BRA `(.L_x_23983) ;  /* 0x0000000800ec7947 */ /* 0x000fec0003800000 */
.L_x_23986:
        /* <DEDUP_REMOVED lines=9> */
.L_x_23989:
[----:B------:R-:W2:Y:S02]  /*6d80*/  LDG.E.U16 R2, desc[UR36][R2.64] ;  /* 0x0000002402027981 */ /* 0x000ea4000c1e1500 */
[----:B--2---:R-:W-:-:S06]  /*6d90*/  HADD2.F32 R4, -RZ, R2.H0_H0 ;  /* 0x20000002ff047230 */ /* 0x004fcc0000004100 */
[----:B------:R-:W0:Y:S02]  /*6da0*/  F2I.FTZ.TRUNC.NTZ R4, R4 ;  /* 0x0000000400047305 */ /* 0x000e24000021f100 */
[----:B0-----:R-:W-:Y:S01]  /*6db0*/  PRMT R0, R4, 0x7610, R0 ;  /* 0x0000761004007816 */ /* 0x001fe20000000000 */
[----:B------:R-:W-:Y:S06]  /*6dc0*/  BRA `(.L_x_23983) ;  /* 0x0000000800b47947 */ /* 0x000fec0003800000 */
.L_x_23988:
[----:B------:R-:W2:Y:S02]  /*6dd0*/  LDG.E.64 R2, desc[UR36][R2.64] ;  /* 0x0000002402027981 */ /* 0x000ea4000c1e1b00 */
[----:B--2---:R0:W1:Y:S01]  /*6de0*/  F2I.F64.TRUNC R0, R2 ;  /* 0x0000000200007311 */ /* 0x004062000030d100 */
[----:B------:R-:W-:Y:S05]  /*6df0*/  BRA `(.L_x_23983) ;  /* 0x0000000800a87947 */ /* 0x000fea0003800000 */
.L_x_23978:
        /* <DEDUP_REMOVED lines=12> */
.L_x_23992:
[----:B------:R-:W2:Y:S02]  /*6ec0*/  LDG.E.64 R2, desc[UR36][R2.64] ;  /* 0x0000002402027981 */ /* 0x000ea4000c1e1b00 */
[----:B--2---:R0:W1:Y:S01]  /*6ed0*/  F2I.F64.TRUNC R0, R2 ;  /* 0x0000000200007311 */ /* 0x004062000030d100 */
[----:B------:R-:W-:Y:S05]  /*6ee0*/  BRA `(.L_x_23983) ;  /* 0x00000008006c7947 */ /* 0x000fea0003800000 */
.L_x_23991:
        /* <DEDUP_REMOVED lines=28> */
.L_x_23994:
        /* <DEDUP_REMOVED lines=15> */
.L_x_23993:
[----:B------:R-:W2:Y:S02]  /*71a0*/  LDG.E.U16 R4, desc[UR36][R2.64] ;  /* 0x0000002402047981 */ /* 0x000ea4000c1e1500 */
[----:B--2---:R-:W-:-:S06]  /*71b0*/  IMAD.U32 R4, R4, 0x10000, RZ ;  /* 0x0001000004047824 */ /* 0x004fcc00078e00ff */
[----:B------:R-:W0:Y:S02]  /*71c0*/  F2I.FTZ.TRUNC.NTZ R4, R4 ;  /* 0x0000000400047305 */ /* 0x000e24000021f100 */
[----:B0-----:R-:W-:Y:S01]  /*71d0*/  PRMT R0, R4, 0x7610, R0 ;  /* 0x0000761004007816 */ /* 0x001fe20000000000 */
[----:B------:R-:W-:Y:S06]  /*71e0*/  BRA `(.L_x_23983) ;  /* 0x0000000400ac7947 */ /* 0x000fec0003800000 */
.L_x_23990:
        /* <DEDUP_REMOVED lines=10> */
.L_x_23997:
        /* <DEDUP_REMOVED lines=21> */
.L_x_24001:
[----:B------:R-:W-:Y:S05]  /*73e0*/  BSYNC B1 ;  /* 0x0000000000017941 */ /* 0x000fea0003800000 */
.L_x_24000:
[----:B------:R-:W-:Y:S01]  /*73f0*/  IMAD.SHL.U32 R2, R2, 0x100000, RZ ;  /* 0x0010000002027824 */ /* 0x000fe200078e00ff */
[----:B------:R-:W-:-:S04]  /*7400*/  LEA R3, R0, 0x3b800000, 0x17 ;  /* 0x3b80000000037811 */ /* 0x000fc800078eb8ff */
[----:B------:R-:W-:-:S07]  /*7410*/  LOP3.LUT R4, R3, R2, R4, 0xfe, !PT ;  /* 0x0000000203047212 */ /* 0x000fce00078efe04 */
.L_x_23999:
[----:B------:R-:W-:Y:S05]  /*7420*/  BSYNC B0 ;  /* 0x0000000000007941 */ /* 0x000fea0003800000 */
.L_x_23998:
[----:B------:R-:W0:Y:S02]  /*7430*/  F2I.FTZ.TRUNC.NTZ R4, R4 ;  /* 0x0000000400047305 */ /* 0x000e24000021f100 */
[----:B0-----:R-:W-:Y:S01]  /*7440*/  PRMT R0, R4, 0x7610, R0 ;  /* 0x0000761004007816 */ /* 0x001fe20000000000 */
[----:B------:R-:W-:Y:S06]  /*7450*/  BRA `(.L_x_23983) ;  /* 0x0000000400107947 */ /* 0x000fec0003800000 */
.L_x_23996:
        /* <DEDUP_REMOVED lines=21> */
.L_x_24005:
[----:B------:R-:W-:Y:S05]  /*75b0*/  BSYNC B1 ;  /* 0x0000000000017941 */ /* 0x000fea0003800000 */
.L_x_24004:
[----:B------:R-:W-:Y:S01]  /*75c0*/  IMAD.SHL.U32 R2, R2, 0x200000, RZ ;  /* 0x0020000002027824 */ /* 0x000fe200078e00ff */
[----:B------:R-:W-:-:S04]  /*75d0*/  LEA R3, R0, 0x37800000, 0x17 ;  /* 0x3780000000037811 */ /* 0x000fc800078eb8ff */
[----:B------:R-:W-:-:S07]  /*75e0*/  LOP3.LUT R4, R3, R2, R4, 0xfe, !PT ;  /* 0x0000000203047212 */ /* 0x000fce00078efe04 */
.L_x_24003:
[----:B------:R-:W-:Y:S05]  /*75f0*/  BSYNC B0 ;  /* 0x0000000000007941 */ /* 0x000fea0003800000 */
.L_x_24002:
[----:B------:R-:W0:Y:S02]  /*7600*/  F2I.FTZ.TRUNC.NTZ R4, R4 ;  /* 0x0000000400047305 */ /* 0x000e24000021f100 */
[----:B0-----:R-:W-:Y:S01]  /*7610*/  PRMT R0, R4, 0x7610, R0 ;  /* 0x0000761004007816 */ /* 0x001fe20000000000 */
[----:B------:R-:W-:Y:S06]  /*7620*/  BRA `(.L_x_23983) ;  /* 0x00000000009c7947 */ /* 0x000fec0003800000 */
.L_x_23995:
        /* <DEDUP_REMOVED lines=14> */
.L_x_24009:
[----:B------:R-:W-:Y:S05]  /*7710*/  BSYNC B0 ;  /* 0x0000000000007941 */ /* 0x000fea0003800000 */
.L_x_24008:
[----:B------:R-:W0:Y:S02]  /*7720*/  F2I.FTZ.TRUNC.NTZ R4, R4 ;  /* 0x0000000400047305 */ /* 0x000e24000021f100 */
[----:B0-----:R-:W-:Y:S01]  /*7730*/  PRMT R0, R4, 0x7610, R0 ;  /* 0x0000761004007816 */ /* 0x001fe20000000000 */
[----:B------:R-:W-:Y:S06]  /*7740*/  BRA `(.L_x_23983) ;  /* 0x0000000000547947 */ /* 0x000fec0003800000 */
.L_x_23982:
        /* <DEDUP_REMOVED lines=16> */
.L_x_24010:
[----:B------:R-:W-:Y:S01]  /*7850*/  PRMT R0, RZ, 0x7610, R0 ;  /* 0x00007610ff007816 */ /* 0x000fe20000000000 */
[----:B------:R-:W-:Y:S06]  /*7860*/  BRA `(.L_x_23983) ;  /* 0x00000000000c7947 */ /* 0x000fec0003800000 */
.L_x_24007:
[----:B------:R0:W5:Y:S01]  /*7870*/  LDG.E.U8 R0, desc[UR36][R2.64] ;  /* 0x0000002402007981 */ /* 0x000162000c1e1100 */
[----:B------:R-:W-:Y:S05]  /*7880*/  BRA `(.L_x_23983) ;  /* 0x0000000000047947 */ /* 0x000fea0003800000 */
.L_x_24006:
[----:B------:R0:W5:Y:S02]  /*7890*/  LDG.E.U8 R0, desc[UR36][R2.64] ;  /* 0x0000002402007981 */ /* 0x000164000c1e1100 */
.L_x_23983:
        /* <DEDUP_REMOVED lines=41> */
.L_x_24014:
[----:B------:R0:W-:Y:S01]  /*7b30*/  STG.E.U8 desc[UR36][R16.64], R2 ;  /* 0x0000000210007986 */ /* 0x0001e2000c101124 */
[----:B------:R-:W-:Y:S05]  /*7b40*/  BRA `(.L_x_24016) ;  /* 0x0000000c008c7947 */ /* 0x000fea0003800000 */
.L_x_24013:
        /* <DEDUP_REMOVED lines=12> */
.L_x_24018:
[----:B------:R-:W-:-:S05]  /*7c10*/  PRMT R3, R2, 0x8880, RZ ;  /* 0x0000888002037816 */ /* 0x000fca00000000ff */
[----:B------:R3:W-:Y:S01]  /*7c20*/  STG.E desc[UR36][R16.64], R3 ;  /* 0x0000000310007986 */ /* 0x0007e2000c101924 */
[----:B------:R-:W-:Y:S05]  /*7c30*/  BRA `(.L_x_24016) ;  /* 0x0000000c00507947 */ /* 0x000fea0003800000 */
.L_x_24017:
[----:B------:R-:W-:-:S04]  /*7c40*/  PRMT R3, R2, 0x8880, RZ ;  /* 0x0000888002037816 */ /* 0x000fc800000000ff */
[----:B------:R-:W-:-:S05]  /*7c50*/  PRMT R3, R3, 0x7710, RZ ;  /* 0x0000771003037816 */ /* 0x000fca00000000ff */
[----:B------:R2:W-:Y:S01]  /*7c60*/  STG.E.U16 desc[UR36][R16.64], R3 ;  /* 0x0000000310007986 */ /* 0x0005e2000c101524 */
[----:B------:R-:W-:Y:S05]  /*7c70*/  BRA `(.L_x_24016) ;  /* 0x0000000c00407947 */ /* 0x000fea0003800000 */
.L_x_24012:
        /* <DEDUP_REMOVED lines=9> */
.L_x_24020:
[----:B------:R-:W0:Y:S02]  /*7d10*/  I2F.S8 R0, R2 ;  /* 0x0000000200007306 */ /* 0x000e240000001400 */
[----:B0-----:R-:W-:-:S05]  /*7d20*/  F2FP.F16.F32.PACK_AB R0, RZ, R0 ;  /* 0x00000000ff00723e */ /* 0x001fca00000000ff */
[----:B------:R0:W-:Y:S01]  /*7d30*/  STG.E.U16 desc[UR36][R16.64], R0 ;  /* 0x0000000010007986 */ /* 0x0001e2000c101524 */
[----:B------:R-:W-:Y:S05]  /*7d40*/  BRA `(.L_x_24016) ;  /* 0x0000000c000c7947 */ /* 0x000fea0003800000 */
.L_x_24019:
        /* <DEDUP_REMOVED lines=10> */
.L_x_24022:
[----:B------:R-:W0:Y:S02]  /*7df0*/  I2F.S8 R2, R2 ;  /* 0x0000000200027306 */ /* 0x000e240000001400 */
[----:B0-----:R-:W-:-:S04]  /*7e00*/  F2FP.F16.F32.PACK_AB R3, RZ, R2 ;  /* 0x00000002ff03723e */ /* 0x001fc800000000ff */
[----:B------:R-:W-:-:S05]  /*7e10*/  PRMT R3, R3, 0x5410, RZ ;  /* 0x0000541003037816 */ /* 0x000fca00000000ff */
[----:B------:R0:W-:Y:S01]  /*7e20*/  STG.E desc[UR36][R16.64], R3 ;  /* 0x0000000310007986 */ /* 0x0001e2000c101924 */
[----:B------:R-:W-:Y:S05]  /*7e30*/  BRA `(.L_x_24016) ;  /* 0x0000000800d07947 */ /* 0x000fea0003800000 */
.L_x_24021:
[----:B------:R-:W-:-:S04]  /*7e40*/  PRMT R2, R2, 0x8880, RZ ;  /* 0x0000888002027816 */ /* 0x000fc800000000ff */
[----:B------:R-:W-:-:S06]  /*7e50*/  PRMT R2, R2, 0x7710, RZ ;  /* 0x0000771002027816 */ /* 0x000fcc00000000ff */
[----:B------:R-:W0:Y:S02]  /*7e60*/  I2F.F64.S16 R2, R2 ;  /* 0x0000000200027312 */ /* 0x000e240000101c00 */
[----:B0-----:R0:W-:Y:S01]  /*7e70*/  STG.E.64 desc[UR36][R16.64], R2 ;  /* 0x0000000210007986 */ /* 0x0011e2000c101b24 */
[----:B------:R-:W-:Y:S05]  /*7e80*/  BRA `(.L_x_24016) ;  /* 0x0000000800bc7947 */ /* 0x000fea0003800000 */
.L_x_24011:
        /* <DEDUP_REMOVED lines=12> */
.L_x_24025:
[----:B------:R-:W-:Y:S02]  /*7f50*/  PRMT R4, R2, 0x8880, RZ ;  /* 0x0000888002047816 */ /* 0x000fe400000000ff */
[----:B------:R-:W-:Y:S02]  /*7f60*/  CS2R R6, SRZ ;  /* 0x0000000000067805 */ /* 0x000fe4000001ff00 */
[----:B------:R-:W-:-:S06]  /*7f70*/  PRMT R4, R4, 0x7710, RZ ;  /* 0x0000771004047816 */ /* 0x000fcc00000000ff */
[----:B------:R-:W0:Y:S02]  /*7f80*/  I2F.F64.S16 R4, R4 ;  /* 0x0000000400047312 */ /* 0x000e240000101c00 */
[----:B0-----:R0:W-:Y:S01]  /*7f90*/  STG.E.128 desc[UR36][R16.64], R4 ;  /* 0x0000000410007986 */ /* 0x0011e2000c101d24 */
[----:B------:R-:W-:Y:S05]  /*7fa0*/  BRA `(.L_x_24016) ;  /* 0x0000000800747947 */ /* 0x000fea0003800000 */
.L_x_24024:
        /* <DEDUP_REMOVED lines=21> */
.L_x_24029:
[----:B------:R-:W-:Y:S05]  /*8100*/  BSYNC B0 ;  /* 0x0000000000007941 */ /* 0x000fea0003800000 */
.L_x_24028:
[----:B------:R-:W-:-:S05]  /*8110*/  LOP3.LUT R3, R0, R3, RZ, 0xfc, !PT ;  /* 0x0000000300037212 */ /* 0x000fca00078efcff */
[----:B------:R0:W-:Y:S01]  /*8120*/  STG.E.U8 desc[UR36][R16.64], R3 ;  /* 0x0000000310007986 */ /* 0x0001e2000c101124 */
[----:B------:R-:W-:Y:S05]  /*8130*/  BRA `(.L_x_24016) ;  /* 0x0000000800107947 */ /* 0x000fea0003800000 */
.L_x_24027:
        /* <DEDUP_REMOVED lines=13> */
.L_x_24031:
[----:B------:R-:W-:Y:S01]  /*8210*/  IMAD.MOV.U32 R0, RZ, RZ, 0x7f ;  /* 0x0000007fff007424 */ /* 0x000fe200078e00ff */
[----:B------:R-:W-:-:S04]  /*8220*/  ISETP.GT.U32.AND P0, PT, R3, 0x7f800000, PT ;  /* 0x7f8000000300780c */ /* 0x000fc80003f04070 */
[----:B------:R-:W-:-:S09]  /*8230*/  SEL R0, R0, 0x7c, P0 ;  /* 0x0000007c00007807 */ /* 0x000fd20000000000 */
.L_x_24032:
[----:B------:R-:W-:Y:S05]  /*8240*/  BSYNC B0 ;  /* 0x0000000000007941 */ /* 0x000fea0003800000 */
.L_x_24030:
[----:B------:R-:W-:-:S04]  /*8250*/  LOP3.LUT R2, R5, 0x80000000, RZ, 0xc0, !PT ;  /* 0x8000000005027812 */ /* 0x000fc800078ec0ff */
[----:B------:R-:W-:-:S04]  /*8260*/  SHF.R.U32.HI R3, RZ, 0x18, R2 ;  /* 0x00000018ff037819 */ /* 0x000fc80000011602 */
[----:B------:R-:W-:-:S05]  /*8270*/  LOP3.LUT R3, R0, R3, RZ, 0xfc, !PT ;  /* 0x0000000300037212 */ /* 0x000fca00078efcff */
[----:B------:R0:W-:Y:S01]  /*8280*/  STG.E.U8 desc[UR36][R16.64], R3 ;  /* 0x0000000310007986 */ /* 0x0001e2000c101124 */
[----:B------:R-:W-:Y:S05]  /*8290*/  BRA `(.L_x_24016) ;  /* 0x0000000400b87947 */ /* 0x000fea0003800000 */
.L_x_24026:
[----:B------:R-:W0:Y:S02]  /*82a0*/  I2F.S8 R0, R2 ;  /* 0x0000000200007306 */ /* 0x000e240000001400 */
[----:B0-----:R-:W-:-:S05]  /*82b0*/  F2FP.BF16.F32.PACK_AB R0, RZ, R0 ;  /* 0x00000000ff00723e */ /* 0x001fca00000010ff */
[----:B------:R0:W-:Y:S01]  /*82c0*/  STG.E.U16 desc[UR36][R16.64], R0 ;  /* 0x0000000010007986 */ /* 0x0001e2000c101524 */
[----:B------:R-:W-:Y:S05]  /*82d0*/  BRA `(.L_x_24016) ;  /* 0x0000000400a87947 */ /* 0x000fea0003800000 */
.L_x_24023:
        /* <DEDUP_REMOVED lines=12> */
.L_x_24035:
        /* <DEDUP_REMOVED lines=17> */
.L_x_24038:
[----:B------:R-:W-:-:S04]  /*84b0*/  LOP3.LUT R2, R5, 0x80000000, RZ, 0xc0, !PT ;  /* 0x8000000005027812 */ /* 0x000fc800078ec0ff */
[----:B------:R-:W-:-:S04]  /*84c0*/  SHF.R.U32.HI R3, RZ, 0x18, R2 ;  /* 0x00000018ff037819 */ /* 0x000fc80000011602 */
[----:B------:R-:W-:-:S04]  /*84d0*/  LOP3.LUT R0, R0, R3, RZ, 0xfc, !PT ;  /* 0x0000000300007212 */ /* 0x000fc800078efcff */
[----:B------:R-:W-:-:S07]  /*84e0*/  PRMT R8, R0, 0x7610, R8 ;  /* 0x0000761000087816 */ /* 0x000fce0000000008 */
.L_x_24037:
[----:B------:R-:W-:Y:S05]  /*84f0*/  BSYNC B0 ;  /* 0x0000000000007941 */ /* 0x000fea0003800000 */
.L_x_24036:
[----:B------:R0:W-:Y:S01]  /*8500*/  STG.E.U8 desc[UR36][R16.64], R8 ;  /* 0x0000000810007986 */ /* 0x0001e2000c101124 */
[----:B------:R-:W-:Y:S05]  /*8510*/  BRA `(.L_x_24016) ;  /* 0x0000000400187947 */ /* 0x000fea0003800000 */
.L_x_24034:
        /* <DEDUP_REMOVED lines=17> */
.L_x_24041:
[----:B------:R-:W-:-:S04]  /*8630*/  LOP3.LUT R2, R5, 0x80000000, RZ, 0xc0, !PT ;  /* 0x8000000005027812 */ /* 0x000fc800078ec0ff */
[----:B------:R-:W-:-:S04]  /*8640*/  SHF.R.U32.HI R3, RZ, 0x18, R2 ;  /* 0x00000018ff037819 */ /* 0x000fc80000011602 */
[----:B------:R-:W-:-:S04]  /*8650*/  LOP3.LUT R0, R0, R3, RZ, 0xfc, !PT ;  /* 0x0000000300007212 */ /* 0x000fc800078efcff */
[----:B------:R-:W-:-:S07]  /*8660*/  PRMT R8, R0, 0x7610, R8 ;  /* 0x0000761000087816 */ /* 0x000fce0000000008 */
.L_x_24040:
[----:B------:R-:W-:Y:S05]  /*8670*/  BSYNC B0 ;  /* 0x0000000000007941 */ /* 0x000fea0003800000 */
.L_x_24039:
[----:B------:R0:W-:Y:S01]  /*8680*/  STG.E.U8 desc[UR36][R16.64], R8 ;  /* 0x0000000810007986 */ /* 0x0001e2000c101124 */
[----:B------:R-:W-:Y:S05]  /*8690*/  BRA `(.L_x_24016) ;  /* 0x0000000000b87947 */ /* 0x000fea0003800000 */
.L_x_24033:
        /* <DEDUP_REMOVED lines=22> */
.L_x_24015:
        /* <DEDUP_REMOVED lines=16> */
.L_x_24044:
[----:B------:R-:W-:Y:S05]  /*8900*/  BRA `(.L_x_24016) ;  /* 0x00000000001c7947 */ /* 0x000fea0003800000 */
.L_x_24043:
[----:B------:R-:W-:-:S04]  /*8910*/  LOP3.LUT R2, R2, 0xffff, RZ, 0xc0, !PT ;  /* 0x0000ffff02027812 */ /* 0x000fc800078ec0ff */
[----:B------:R-:W-:-:S04]  /*8920*/  PRMT R2, R2, 0x8880, RZ ;  /* 0x0000888002027816 */ /* 0x000fc800000000ff */
[----:B------:R-:W-:-:S05]  /*8930*/  SHF.R.S32.HI R3, RZ, 0x1f, R2 ;  /* 0x0000001fff037819 */ /* 0x000fca0000011402 */
[----:B------:R0:W-:Y:S01]  /*8940*/  STG.E.64 desc[UR36][R16.64], R2 ;  /* 0x0000000210007986 */ /* 0x0001e2000c101b24 */
[----:B------:R-:W-:Y:S05]  /*8950*/  BRA `(.L_x_24016) ;  /* 0x0000000000087947 */ /* 0x000fea0003800000 */
.L_x_24042:
[----:B------:R-:W-:-:S05]  /*8960*/  PRMT R3, R2, 0x8880, RZ ;  /* 0x0000888002037816 */ /* 0x000fca00000000ff */
[----:B------:R0:W-:Y:S02]  /*8970*/  STG.E desc[UR36][R16.64], R3 ;  /* 0x0000000310007986 */ /* 0x0001e4000c101924 */
.L_x_24016:
[----:B------:R-:W-:-:S07]  /*8980*/  VIADD R19, R19, 0x80 ;  /* 0x0000008013137836 */ /* 0x000fce0000000000 */
.L_x_23943:
[----:B------:R-:W-:Y:S05]  /*8990*/  BSYNC B6 ;  /* 0x0000000000067941 */ /* 0x000fea0003800000 */
.L_x_23942:
        /* <DEDUP_REMOVED lines=358> */
.L_x_24047:
        /* <DEDUP_REMOVED lines=20> */
.L_x_24051:
[----:B------:R0:W5:Y:S01]  /*a140*/  LDG.E.U8 R22, desc[UR36][R2.64] ;  /* 0x0000002402167981 */ /* 0x000162000c1e1100 */
[----:B------:R-:W-:Y:S05]  /*a150*/  BRA `(.L_x_24053) ;  /* 0x0000000c00547947 */ /* 0x000fea0003800000 */
.L_x_24050:
        /* <DEDUP_REMOVED lines=8> */
.L_x_24055:
[----:B------:R0:W5:Y:S01]  /*a1e0*/  LDG.E.U8 R22, desc[UR36][R2.64] ;  /* 0x0000002402167981 */ /* 0x000162000c1e1100 */
[----:B------:R-:W-:Y:S05]  /*a1f0*/  BRA `(.L_x_24053) ;  /* 0x0000000c002c7947 */ /* 0x000fea0003800000 */
.L_x_24054:
[----:B------:R0:W5:Y:S01]  /*a200*/  LDG.E.U16 R22, desc[UR36][R2.64] ;  /* 0x0000002402167981 */ /* 0x000162000c1e1500 */
[----:B------:R-:W-:Y:S05]  /*a210*/  BRA `(.L_x_24053) ;  /* 0x0000000c00247947 */ /* 0x000fea0003800000 */
.L_x_24049:
        /* <DEDUP_REMOVED lines=9> */
.L_x_24057:
[----:B------:R-:W2:Y:S02]  /*a2b0*/  LDG.E.U16 R0, desc[UR36][R2.64] ;  /* 0x0000002402007981 */ /* 0x000ea4000c1e1500 */
[----:B--2---:R-:W-:-:S06]  /*a2c0*/  HADD2.F32 R0, -RZ, R0.H0_H0 ;  /* 0x20000000ff007230 */ /* 0x004fcc0000004100 */
[----:B------:R-:W0:Y:S02]  /*a2d0*/  F2I.FTZ.TRUNC.NTZ R0, R0 ;  /* 0x0000000000007305 */ /* 0x000e24000021f100 */
[----:B0-----:R-:W-:Y:S01]  /*a2e0*/  PRMT R22, R0, 0x7610, R22 ;  /* 0x0000761000167816 */ /* 0x001fe20000000016 */
[----:B------:R-:W-:Y:S06]  /*a2f0*/  BRA `(.L_x_24053) ;  /* 0x0000000800ec7947 */ /* 0x000fec0003800000 */
.L_x_24056:
        /* <DEDUP_REMOVED lines=9> */
.L_x_24059:
[----:B------:R-:W2:Y:S02]  /*a390*/  LDG.E.U16 R2, desc[UR36][R2.64] ;  /* 0x0000002402027981 */ /* 0x000ea4000c1e1500 */
[----:B--2---:R-:W-:-:S06]  /*a3a0*/  HADD2.F32 R0, -RZ, R2.H0_H0 ;  /* 0x20000002ff007230 */ /* 0x004fcc0000004100 */
[----:B------:R-:W0:Y:S02]  /*a3b0*/  F2I.FTZ.TRUNC.NTZ R0, R0 ;  /* 0x0000000000007305 */ /* 0x000e24000021f100 */
[----:B0-----:R-:W-:Y:S01]  /*a3c0*/  PRMT R22, R0, 0x7610, R22 ;  /* 0x0000761000167816 */ /* 0x001fe20000000016 */
[----:B------:R-:W-:Y:S06]  /*a3d0*/  BRA `(.L_x_24053) ;  /* 0x0000000800b47947 */ /* 0x000fec0003800000 */
.L_x_24058:
[----:B------:R-:W2:Y:S02]  /*a3e0*/  LDG.E.64 R2, desc[UR36][R2.64] ;  /* 0x0000002402027981 */ /* 0x000ea4000c1e1b00 */
[----:B--2---:R2:W3:Y:S01]  /*a3f0*/  F2I.F64.TRUNC R22, R2 ;  /* 0x0000000200167311 */ /* 0x0044e2000030d100 */
[----:B------:R-:W-:Y:S05]  /*a400*/  BRA `(.L_x_24053) ;  /* 0x0000000800a87947 */ /* 0x000fea0003800000 */
.L_x_24048:
        /* <DEDUP_REMOVED lines=12> */
.L_x_24062:
[----:B------:R-:W2:Y:S02]  /*a4d0*/  LDG.E.64 R2, desc[UR36][R2.64] ;  /* 0x0000002402027981 */ /* 0x000ea4000c1e1b00 */
[----:B--2---:R0:W1:Y:S01]  /*a4e0*/  F2I.F64.TRUNC R22, R2 ;  /* 0x0000000200167311 */ /* 0x004062000030d100 */
[----:B------:R-:W-:Y:S05]  /*a4f0*/  BRA `(.L_x_24053) ;  /* 0x00000008006c7947 */ /* 0x000fea0003800000 */
.L_x_24061:
        /* <DEDUP_REMOVED lines=28> */
.L_x_24064:
        /* <DEDUP_REMOVED lines=15> */
.L_x_24063:
[----:B------:R-:W2:Y:S02]  /*a7b0*/  LDG.E.U16 R0, desc[UR36][R2.64] ;  /* 0x0000002402007981 */ /* 0x000ea4000c1e1500 */
[----:B--2---:R-:W-:-:S06]  /*a7c0*/  IMAD.U32 R0, R0, 0x10000, RZ ;  /* 0x0001000000007824 */ /* 0x004fcc00078e00ff */
[----:B------:R-:W0:Y:S02]  /*a7d0*/  F2I.FTZ.TRUNC.NTZ R0, R0 ;  /* 0x0000000000007305 */ /* 0x000e24000021f100 */
[----:B0-----:R-:W-:Y:S01]  /*a7e0*/  PRMT R22, R0, 0x7610, R22 ;  /* 0x0000761000167816 */ /* 0x001fe20000000016 */
[----:B------:R-:W-:Y:S06]  /*a7f0*/  BRA `(.L_x_24053) ;  /* 0x0000000400ac7947 */ /* 0x000fec0003800000 */
.L_x_24060:
        /* <DEDUP_REMOVED lines=10> */
.L_x_24067:
        /* <DEDUP_REMOVED lines=21> */
.L_x_24071:
[----:B------:R-:W-:Y:S05]  /*a9f0*/  BSYNC B1 ;  /* 0x0000000000017941 */ /* 0x000fea0003800000 */
.L_x_24070:
[----:B------:R-:W-:Y:S01]  /*aa00*/  LEA R3, R0, 0x3b800000, 0x17 ;  /* 0x3b80000000037811 */ /* 0x000fe200078eb8ff */
[----:B------:R-:W-:-:S05]  /*aa10*/  IMAD.SHL.U32 R0, R2, 0x100000, RZ ;  /* 0x0010000002007824 */ /* 0x000fca00078e00ff */
[----:B------:R-:W-:-:S07]  /*aa20*/  LOP3.LUT R0, R3, R0, R4, 0xfe, !PT ;  /* 0x0000000003007212 */ /* 0x000fce00078efe04 */
.L_x_24069:
[----:B------:R-:W-:Y:S05]  /*aa30*/  BSYNC B0 ;  /* 0x0000000000007941 */ /* 0x000fea0003800000 */
.L_x_24068:
[----:B------:R-:W0:Y:S02]  /*aa40*/  F2I.FTZ.TRUNC.NTZ R0, R0 ;  /* 0x0000000000007305 */ /* 0x000e24000021f100 */
[----:B0-----:R-:W-:Y:S01]  /*aa50*/  PRMT R22, R0, 0x7610, R22 ;  /* 0x0000761000167816 */ /* 0x001fe20000000016 */
[----:B------:R-:W-:Y:S06]  /*aa60*/  BRA `(.L_x_24053) ;  /* 0x0000000400107947 */ /* 0x000fec0003800000 */
.L_x_24066:
        /* <DEDUP_REMOVED lines=21> */
.L_x_24075:
[----:B------:R-:W-:Y:S05]  /*abc0*/  BSYNC B1 ;  /* 0x0000000000017941 */ /* 0x000fea0003800000 */
.L_x_24074:
[----:B------:R-:W-:Y:S01]  /*abd0*/  LEA R3, R0, 0x37800000, 0x17 ;  /* 0x3780000000037811 */ /* 0x000fe200078eb8ff */
[----:B------:R-:W-:-:S05]  /*abe0*/  IMAD.SHL.U32 R0, R2, 0x200000, RZ ;  /* 0x0020000002007824 */ /* 0x000fca00078e00ff */
[----:B------:R-:W-:-:S07]  /*abf0*/  LOP3.LUT R0, R3, R0, R4, 0xfe, !PT ;  /* 0x0000000003007212 */ /* 0x000fce00078efe04 */
.L_x_24073:
[----:B------:R-:W-:Y:S05]  /*ac00*/  BSYNC B0 ;  /* 0x0000000000007941 */ /* 0x000fea0003800000 */
.L_x_24072:
[----:B------:R-:W0:Y:S02]  /*ac10*/  F2I.FTZ.TRUNC.NTZ R0, R0 ;  /* 0x0000000000007305 */ /* 0x000e24000021f100 */
[----:B0-----:R-:W-:Y:S01]  /*ac20*/  PRMT R22, R0, 0x7610, R22 ;  /* 0x0000761000167816 */ /* 0x001fe20000000016 */
[----:B------:R-:W-:Y:S06]  /*ac30*/  BRA `(.L_x_24053) ;  /* 0x00000000009c7947 */ /* 0x000fec0003800000 */
.L_x_24065:
        /* <DEDUP_REMOVED lines=14> */
.L_x_24079:
[----:B------:R-:W-:Y:S05]  /*ad20*/  BSYNC B0 ;  /* 0x0000000000007941 */ /* 0x000fea0003800000 */
.L_x_24078:
[----:B------:R-:W0:Y:S02]  /*ad30*/  F2I.FTZ.TRUNC.NTZ R0, R0 ;  /* 0x0000000000007305 */ /* 0x000e24000021f100 */
[----:B0-----:R-:W-:Y:S01]  /*ad40*/  PRMT R22, R0, 0x7610, R22 ;  /* 0x0000761000167816 */ /* 0x001fe20000000016 */
[----:B------:R-:W-:Y:S06]  /*ad50*/  BRA `(.L_x_24053) ;  /* 0x0000000000547947 */ /* 0x000fec0003800000 */
.L_x_24052:
        /* <DEDUP_REMOVED lines=16> */
.L_x_24080:
[----:B------:R-:W-:Y:S01]  /*ae60*/  PRMT R22, RZ, 0x7610, R22 ;  /* 0x00007610ff167816 */ /* 0x000fe20000000016 */
[----:B------:R-:W-:Y:S06]  /*ae70*/  BRA `(.L_x_24053) ;  /* 0x00000000000c7947 */ /* 0x000fec0003800000 */
.L_x_24077:
[----:B------:R0:W5:Y:S01]  /*ae80*/  LDG.E.U8 R22, desc[UR36][R2.64] ;  /* 0x0000002402167981 */ /* 0x000162000c1e1100 */
[----:B------:R-:W-:Y:S05]  /*ae90*/  BRA `(.L_x_24053) ;  /* 0x0000000000047947 */ /* 0x000fea0003800000 */
.L_x_24076:
[----:B------:R0:W5:Y:S02]  /*aea0*/  LDG.E.U8 R22, desc[UR36][R2.64] ;  /* 0x0000002402167981 */ /* 0x000164000c1e1100 */
.L_x_24053:
        /* <DEDUP_REMOVED lines=17> */
.L_x_24084:
[----:B------:R0:W5:Y:S01]  /*afc0*/  LDG.E.U8 R0, desc[UR36][R2.64] ;  /* 0x0000002402007981 */ /* 0x000162000c1e1100 */
[----:B------:R-:W-:Y:S05]  /*afd0*/  BRA `(.L_x_24086) ;  /* 0x0000000c00547947 */ /* 0x000fea0003800000 */
.L_x_24083:
        /* <DEDUP_REMOVED lines=8> */
.L_x_24088:
[----:B------:R0:W5:Y:S01]  /*b060*/  LDG.E.U8 R0, desc[UR36][R2.64] ;  /* 0x0000002402007981 */ /* 0x000162000c1e1100 */
[----:B------:R-:W-:Y:S05]  /*b070*/  BRA `(.L_x_24086) ;  /* 0x0000000c002c7947 */ /* 0x000fea0003800000 */
.L_x_24087:
[----:B------:R0:W5:Y:S01]  /*b080*/  LDG.E.U16 R0, desc[UR36][R2.64] ;  /* 0x0000002402007981 */ /* 0x000162000c1e1500 */
[----:B------:R-:W-:Y:S05]  /*b090*/  BRA `(.L_x_24086) ;  /* 0x0000000c00247947 */ /* 0x000fea0003800000 */
.L_x_24082:
        /* <DEDUP_REMOVED lines=9> */
.L_x_24090:
[----:B------:R-:W2:Y:S02]  /*b130*/  LDG.E.U16 R4, desc[UR36][R2.64] ;  /* 0x0000002402047981 */ /* 0x000ea4000c1e1500 */
[----:B--2---:R-:W-:-:S06]  /*b140*/  HADD2.F32 R4, -RZ, R4.H0_H0 ;  /* 0x20000004ff047230 */ /* 0x004fcc0000004100 */
[----:B------:R-:W0:Y:S02]  /*b150*/  F2I.FTZ.TRUNC.NTZ R4, R4 ;  /* 0x0000000400047305 */ /* 0x000e24000021f100 */
[----:B0-----:R-:W-:Y:S01]  /*b160*/  PRMT R0, R4, 0x7610, R0 ;  /* 0x0000761004007816 */ /* 0x001fe20000000000 */
[----:B------:R-:W-:Y:S06]  /*b170*/  BRA `(.L_x_24086) ;  /* 0x0000000800ec7947 */ /* 0x000fec0003800000 */
.L_x_24089:
        /* <DEDUP_REMOVED lines=9> */
.L_x_24092:
[----:B------:R-:W2:Y:S02]  /*b210*/  LDG.E.U16 R2, desc[UR36][R2.64] ;  /* 0x0000002402027981 */ /* 0x000ea4000c1e1500 */
[----:B--2---:R-:W-:-:S06]  /*b220*/  HADD2.F32 R4, -RZ, R2.H0_H0 ;  /* 0x20000002ff047230 */ /* 0x004fcc0000004100 */
[----:B------:R-:W0:Y:S02]  /*b230*/  F2I.FTZ.TRUNC.NTZ R4, R4 ;  /* 0x0000000400047305 */ /* 0x000e24000021f100 */
[----:B0-----:R-:W-:Y:S01]  /*b240*/  PRMT R0, R4, 0x7610, R0 ;  /* 0x0000761004007816 */ /* 0x001fe20000000000 */
[----:B------:R-:W-:Y:S06]  /*b250*/  BRA `(.L_x_24086) ;  /* 0x0000000800b47947 */ /* 0x000fec0003800000 */
.L_x_24091:
[----:B------:R-:W2:Y:S02]  /*b260*/  LDG.E.64 R2, desc[UR36][R2.64] ;  /* 0x0000002402027981 */ /* 0x000ea4000c1e1b00 */
[----:B--2---:R0:W1:Y:S01]  /*b270*/  F2I.F64.TRUNC R0, R2 ;  /* 0x0000000200007311 */ /* 0x004062000030d100 */
[----:B------:R-:W-:Y:S05]  /*b280*/  BRA `(.L_x_24086) ;  /* 0x0000000800a87947 */ /* 0x000fea0003800000 */
.L_x_24081:
        /* <DEDUP_REMOVED lines=12> */
.L_x_24095:
[----:B------:R-:W2:Y:S02]  /*b350*/  LDG.E.64 R2, desc[UR36][R2.64] ;  /* 0x0000002402027981 */ /* 0x000ea4000c1e1b00 */
[----:B--2---:R0:W1:Y:S01]  /*b360*/  F2I.F64.TRUNC R0, R2 ;  /* 0x0000000200007311 */ /* 0x004062000030d100 */
[----:B------:R-:W-:Y:S05]  /*b370*/  BRA `(.L_x_24086) ;  /* 0x00000008006c7947 */ /* 0x000fea0003800000 */
.L_x_24094:
        /* <DEDUP_REMOVED lines=28> */
.L_x_24097:
        /* <DEDUP_REMOVED lines=15> */
.L_x_24096:
[----:B------:R-:W2:Y:S02]  /*b630*/  LDG.E.U16 R4, desc[UR36][R2.64] ;  /* 0x0000002402047981 */ /* 0x000ea4000c1e1500 */
[----:B--2---:R-:W-:-:S06]  /*b640*/  IMAD.U32 R4, R4, 0x10000, RZ ;  /* 0x0001000004047824 */ /* 0x004fcc00078e00ff */
[----:B------:R-:W0:Y:S02]  /*b650*/  F2I.FTZ.TRUNC.NTZ R4, R4 ;  /* 0x0000000400047305 */ /* 0x000e24000021f100 */
[----:B0-----:R-:W-:Y:S01]  /*b660*/  PRMT R0, R4, 0x7610, R0 ;  /* 0x0000761004007816 */ /* 0x001fe20000000000 */
[----:B------:R-:W-:Y:S06]  /*b670*/  BRA `(.L_x_24086) ;  /* 0x0000000400ac7947 */ /* 0x000fec0003800000 */
.L_x_24093:
        /* <DEDUP_REMOVED lines=10> */
.L_x_24100:
        /* <DEDUP_REMOVED lines=21> */
.L_x_24104:
[----:B------:R-:W-:Y:S05]  /*b870*/  BSYNC B1 ;  /* 0x0000000000017941 */ /* 0x000fea0003800000 */
.L_x_24103:
[----:B------:R-:W-:Y:S01]  /*b880*/  IMAD.SHL.U32 R2, R2, 0x100000, RZ ;  /* 0x0010000002027824 */ /* 0x000fe200078e00ff */
[----:B------:R-:W-:-:S04]  /*b890*/  LEA R3, R0, 0x3b800000, 0x17 ;  /* 0x3b80000000037811 */ /* 0x000fc800078eb8ff */
[----:B------:R-:W-:-:S07]  /*b8a0*/  LOP3.LUT R4, R3, R2, R4, 0xfe, !PT ;  /* 0x0000000203047212 */ /* 0x000fce00078efe04 */
.L_x_24102:
[----:B------:R-:W-:Y:S05]  /*b8b0*/  BSYNC B0 ;  /* 0x0000000000007941 */ /* 0x000fea0003800000 */
.L_x_24101:
[----:B------:R-:W0:Y:S02]  /*b8c0*/  F2I.FTZ.TRUNC.NTZ R4, R4 ;  /* 0x0000000400047305 */ /* 0x000e24000021f100 */
[----:B0-----:R-:W-:Y:S01]  /*b8d0*/  PRMT R0, R4, 0x7610, R0 ;  /* 0x0000761004007816 */ /* 0x001fe20000000000 */
[----:B------:R-:W-:Y:S06]  /*b8e0*/  BRA `(.L_x_24086) ;  /* 0x0000000400107947 */ /* 0x000fec0003800000 */
.L_x_24099:
        /* <DEDUP_REMOVED lines=21> */
.L_x_24108:
[----:B------:R-:W-:Y:S05]  /*ba40*/  BSYNC B1 ;  /* 0x0000000000017941 */ /* 0x000fea0003800000 */
.L_x_24107:
[----:B------:R-:W-:Y:S01]  /*ba50*/  IMAD.SHL.U32 R2, R2, 0x200000, RZ ;  /* 0x0020000002027824 */ /* 0x000fe200078e00ff */
[----:B------:R-:W-:-:S04]  /*ba60*/  LEA R3, R0, 0x37800000, 0x17 ;  /* 0x3780000000037811 */ /* 0x000fc800078eb8ff */
[----:B------:R-:W-:-:S07]  /*ba70*/  LOP3.LUT R4, R3, R2, R4, 0xfe, !PT ;  /* 0x0000000203047212 */ /* 0x000fce00078efe04 */
.L_x_24106:
[----:B------:R-:W-:Y:S05]  /*ba80*/  BSYNC B0 ;  /* 0x0000000000007941 */ /* 0x000fea0003800000 */
.L_x_24105:
[----:B------:R-:W0:Y:S02]  /*ba90*/  F2I.FTZ.TRUNC.NTZ R4, R4 ;  /* 0x0000000400047305 */ /* 0x000e24000021f100 */
[----:B0-----:R-:W-:Y:S01]  /*baa0*/  PRMT R0, R4, 0x7610, R0 ;  /* 0x0000761004007816 */ /* 0x001fe20000000000 */
[----:B------:R-:W-:Y:S06]  /*bab0*/  BRA `(.L_x_24086) ;  /* 0x00000000009c7947 */ /* 0x000fec0003800000 */
.L_x_24098:
        /* <DEDUP_REMOVED lines=14> */
.L_x_24112:
[----:B------:R-:W-:Y:S05]  /*bba0*/  BSYNC B0 ;  /* 0x0000000000007941 */ /* 0x000fea0003800000 */
.L_x_24111:
[----:B------:R-:W0:Y:S02]  /*bbb0*/  F2I.FTZ.TRUNC.NTZ R4, R4 ;  /* 0x0000000400047305 */ /* 0x000e24000021f100 */
[----:B0-----:R-:W-:Y:S01]  /*bbc0*/  PRMT R0, R4, 0x7610, R0 ;  /* 0x0000761004007816 */ /* 0x001fe20000000000 */
[----:B------:R-:W-:Y:S06]  /*bbd0*/  BRA `(.L_x_24086) ;  /* 0x0000000000547947 */ /* 0x000fec0003800000 */
.L_x_24085:
        /* <DEDUP_REMOVED lines=16> */
.L_x_24113:
[----:B------:R-:W-:Y:S01]  /*bce0*/  PRMT R0, RZ, 0x7610, R0 ;  /* 0x00007610ff007816 */ /* 0x000fe20000000000 */
[----:B------:R-:W-:Y:S06]  /*bcf0*/  BRA `(.L_x_24086) ;  /* 0x00000000000c7947 */ /* 0x000fec0003800000 */
.L_x_24110:
[----:B------:R0:W5:Y:S01]  /*bd00*/  LDG.E.U8 R0, desc[UR36][R2.64] ;  /* 0x0000002402007981 */ /* 0x000162000c1e1100 */
[----:B------:R-:W-:Y:S05]  /*bd10*/  BRA `(.L_x_24086) ;  /* 0x0000000000047947 */ /* 0x000fea0003800000 */
.L_x_24109:
[----:B------:R0:W5:Y:S02]  /*bd20*/  LDG.E.U8 R0, desc[UR36][R2.64] ;  /* 0x0000002402007981 */ /* 0x000164000c1e1100 */
.L_x_24086:
[----:B-1--45:R-:W-:Y:S02]  /*bd30*/  LOP3.LUT R0, R0, 0xffff, RZ, 0xc0, !PT ;  /* 0x0000ffff00007812 */ /* 0x032fe400078ec0ff */
[----:B---3--:R-:W-:Y:S02]  /*bd40*/  LOP3.LUT R22, R22, 0xffff, RZ, 0xc0, !PT ;  /* 0x0000ffff16167812 */ /* 0x008fe400078ec0ff */
[----:B------:R-:W-:Y:S02]  /*bd50*/  PRMT R0, R0, 0x8880, RZ ;  /* 0x0000888000007816 */ /* 0x000fe400000000ff */
[----:B------:R-:W-:Y:S02]  /*bd60*/  PRMT R4, R22, 0x8880, RZ ;  /* 0x0000888016047816 */ /* 0x000fe400000000ff */
[-C--:B------:R-:W-:Y:S02]  /*bd70*/  IABS R7, R0.reuse ;  /* 0x0000000000077213 */ /* 0x080fe40000000000 */
[----:B------:R-:W-:-:S02]  /*bd80*/  IABS R8, R0 ;  /* 0x0000000000087213 */ /* 0x000fc40000000000 */
[----:B------:R-:W1:Y:S01]  /*bd90*/  I2F.RP R5, R7 ;  /* 0x0000000700057306 */ /* 0x000e620000209400 */
[----:B------:R-:W-:-:S07]  /*bda0*/  ISETP.GE.AND P1, PT, R4, RZ, PT ;  /* 0x000000ff0400720c */ /* 0x000fce0003f26270 */
[----:B-1----:R-:W0:Y:S02]  /*bdb0*/  MUFU.RCP R5, R5 ;  /* 0x0000000500057308 */ /* 0x002e240000001000 */
[----:B0-2---:R-:W-:Y:S02]  /*bdc0*/  VIADD R2, R5, 0xffffffe ;  /* 0x0ffffffe05027836 */ /* 0x005fe40000000000 */
        /* <DEDUP_REMOVED lines=31> */
.L_x_24117:
[----:B------:R0:W-:Y:S01]  /*bfc0*/  STG.E.U8 desc[UR36][R16.64], R2 ;  /* 0x0000000210007986 */ /* 0x0001e2000c101124 */
[----:B------:R-:W-:Y:S05]  /*bfd0*/  BRA `(.L_x_24119) ;  /* 0x0000000c008c7947 */ /* 0x000fea0003800000 */
.L_x_24116:
        /* <DEDUP_REMOVED lines=12> */
.L_x_24121:
[----:B------:R-:W-:-:S05]  /*c0a0*/  PRMT R3, R2, 0x8880, RZ ;  /* 0x0000888002037816 */ /* 0x000fca00000000ff */
[----:B------:R0:W-:Y:S01]  /*c0b0*/  STG.E desc[UR36][R16.64], R3 ;  /* 0x0000000310007986 */ /* 0x0001e2000c101924 */
[----:B------:R-:W-:Y:S05]  /*c0c0*/  BRA `(.L_x_24119) ;  /* 0x0000000c00507947 */ /* 0x000fea0003800000 */
.L_x_24120:
[----:B------:R-:W-:-:S04]  /*c0d0*/  PRMT R3, R2, 0x8880, RZ ;  /* 0x0000888002037816 */ /* 0x000fc800000000ff */
[----:B------:R-:W-:-:S05]  /*c0e0*/  PRMT R3, R3, 0x7710, RZ ;  /* 0x0000771003037816 */ /* 0x000fca00000000ff */
[----:B------:R0:W-:Y:S01]  /*c0f0*/  STG.E.U16 desc[UR36][R16.64], R3 ;  /* 0x0000000310007986 */ /* 0x0001e2000c101524 */
[----:B------:R-:W-:Y:S05]  /*c100*/  BRA `(.L_x_24119) ;  /* 0x0000000c00407947 */ /* 0x000fea0003800000 */
.L_x_24115:
        /* <DEDUP_REMOVED lines=9> */
.L_x_24123:
[----:B------:R-:W0:Y:S02]  /*c1a0*/  I2F.S8 R0, R2 ;  /* 0x0000000200007306 */ /* 0x000e240000001400 */
[----:B0-----:R-:W-:-:S05]  /*c1b0*/  F2FP.F16.F32.PACK_AB R0, RZ, R0 ;  /* 0x00000000ff00723e */ /* 0x001fca00000000ff */
[----:B------:R0:W-:Y:S01]  /*c1c0*/  STG.E.U16 desc[UR36][R16.64], R0 ;  /* 0x0000000010007986 */ /* 0x0001e2000c101524 */
[----:B------:R-:W-:Y:S05]  /*c1d0*/  BRA `(.L_x_24119) ;  /* 0x0000000c000c7947 */ /* 0x000fea0003800000 */
.L_x_24122:
        /* <DEDUP_REMOVED lines=10> */
.L_x_24125:
[----:B------:R-:W0:Y:S02]  /*c280*/  I2F.S8 R2, R2 ;  /* 0x0000000200027306 */ /* 0x000e240000001400 */
[----:B0-----:R-:W-:-:S04]  /*c290*/  F2FP.F16.F32.PACK_AB R3, RZ, R2 ;  /* 0x00000002ff03723e */ /* 0x001fc800000000ff */
[----:B------:R-:W-:-:S05]  /*c2a0*/  PRMT R3, R3, 0x5410, RZ ;  /* 0x0000541003037816 */ /* 0x000fca00000000ff */
[----:B------:R0:W-:Y:S01]  /*c2b0*/  STG.E desc[UR36][R16.64], R3 ;  /* 0x0000000310007986 */ /* 0x0001e2000c101924 */
[----:B------:R-:W-:Y:S05]  /*c2c0*/  BRA `(.L_x_24119) ;  /* 0x0000000800d07947 */ /* 0x000fea0003800000 */
.L_x_24124:
[----:B------:R-:W-:-:S04]  /*c2d0*/  PRMT R2, R2, 0x8880, RZ ;  /* 0x0000888002027816 */ /* 0x000fc800000000ff */
[----:B------:R-:W-:-:S06]  /*c2e0*/  PRMT R2, R2, 0x7710, RZ ;  /* 0x0000771002027816 */ /* 0x000fcc00000000ff */
[----:B------:R-:W0:Y:S02]  /*c2f0*/  I2F.F64.S16 R2, R2 ;  /* 0x0000000200027312 */ /* 0x000e240000101c00 */
[----:B0-----:R0:W-:Y:S01]  /*c300*/  STG.E.64 desc[UR36][R16.64], R2 ;  /* 0x0000000210007986 */ /* 0x0011e2000c101b24 */
[----:B------:R-:W-:Y:S05]  /*c310*/  BRA `(.L_x_24119) ;  /* 0x0000000800bc7947 */ /* 0x000fea0003800000 */
.L_x_24114:
        /* <DEDUP_REMOVED lines=12> */
.L_x_24128:
[----:B------:R-:W-:Y:S02]  /*c3e0*/  PRMT R4, R2, 0x8880, RZ ;  /* 0x0000888002047816 */ /* 0x000fe400000000ff */
[----:B------:R-:W-:Y:S02]  /*c3f0*/  CS2R R6, SRZ ;  /* 0x0000000000067805 */ /* 0x000fe4000001ff00 */
[----:B------:R-:W-:-:S06]  /*c400*/  PRMT R4, R4, 0x7710, RZ ;  /* 0x0000771004047816 */ /* 0x000fcc00000000ff */
[----:B------:R-:W0:Y:S02]  /*c410*/  I2F.F64.S16 R4, R4 ;  /* 0x0000000400047312 */ /* 0x000e240000101c00 */
[----:B0-----:R0:W-:Y:S01]  /*c420*/  STG.E.128 desc[UR36][R16.64], R4 ;  /* 0x0000000410007986 */ /* 0x0011e2000c101d24 */
[----:B------:R-:W-:Y:S05]  /*c430*/  BRA `(.L_x_24119) ;  /* 0x0000000800747947 */ /* 0x000fea0003800000 */
.L_x_24127:
        /* <DEDUP_REMOVED lines=21> */
.L_x_24132:
[----:B------:R-:W-:Y:S05]  /*c590*/  BSYNC B0 ;  /* 0x0000000000007941 */ /* 0x000fea0003800000 */
.L_x_24131:
[----:B------:R-:W-:-:S05]  /*c5a0*/  LOP3.LUT R3, R0, R3, RZ, 0xfc, !PT ;  /* 0x0000000300037212 */ /* 0x000fca00078efcff */
[----:B------:R0:W-:Y:S01]  /*c5b0*/  STG.E.U8 desc[UR36][R16.64], R3 ;  /* 0x0000000310007986 */ /* 0x0001e2000c101124 */
[----:B------:R-:W-:Y:S05]  /*c5c0*/  BRA `(.L_x_24119) ;  /* 0x0000000800107947 */ /* 0x000fea0003800000 */
.L_x_24130:
        /* <DEDUP_REMOVED lines=13> */
.L_x_24134:
[----:B------:R-:W-:Y:S01]  /*c6a0*/  IMAD.MOV.U32 R0, RZ, RZ, 0x7f ;  /* 0x0000007fff007424 */ /* 0x000fe200078e00ff */
[----:B------:R-:W-:-:S04]  /*c6b0*/  ISETP.GT.U32.AND P0, PT, R3, 0x7f800000, PT ;  /* 0x7f8000000300780c */ /* 0x000fc80003f04070 */
[----:B------:R-:W-:-:S09]  /*c6c0*/  SEL R0, R0, 0x7c, P0 ;  /* 0x0000007c00007807 */ /* 0x000fd20000000000 */
.L_x_24135:
[----:B------:R-:W-:Y:S05]  /*c6d0*/  BSYNC B0 ;  /* 0x0000000000007941 */ /* 0x000fea0003800000 */
.L_x_24133:
[----:B------:R-:W-:-:S04]  /*c6e0*/  LOP3.LUT R2, R5, 0x80000000, RZ, 0xc0, !PT ;  /* 0x8000000005027812 */ /* 0x000fc800078ec0ff */
[----:B------:R-:W-:-:S04]  /*c6f0*/  SHF.R.U32.HI R3, RZ, 0x18, R2 ;  /* 0x00000018ff037819 */ /* 0x000fc80000011602 */
[----:B------:R-:W-:-:S05]  /*c700*/  LOP3.LUT R3, R0, R3, RZ, 0xfc, !PT ;  /* 0x0000000300037212 */ /* 0x000fca00078efcff */
[----:B------:R0:W-:Y:S01]  /*c710*/  STG.E.U8 desc[UR36][R16.64], R3 ;  /* 0x0000000310007986 */ /* 0x0001e2000c101124 */
[----:B------:R-:W-:Y:S05]  /*c720*/  BRA `(.L_x_24119) ;  /* 0x0000000400b87947 */ /* 0x000fea0003800000 */
.L_x_24129:
[----:B------:R-:W0:Y:S02]  /*c730*/  I2F.S8 R0, R2 ;  /* 0x0000000200007306 */ /* 0x000e240000001400 */
[----:B0-----:R-:W-:-:S05]  /*c740*/  F2FP.BF16.F32.PACK_AB R0, RZ, R0 ;  /* 0x00000000ff00723e */ /* 0x001fca00000010ff */
[----:B------:R0:W-:Y:S01]  /*c750*/  STG.E.U16 desc[UR36][R16.64], R0 ;  /* 0x0000000010007986 */ /* 0x0001e2000c101524 */
[----:B------:R-:W-:Y:S05]  /*c760*/  BRA `(.L_x_24119) ;  /* 0x0000000400a87947 */ /* 0x000fea0003800000 */
.L_x_24126:
        /* <DEDUP_REMOVED lines=12> */
.L_x_24138:
        /* <DEDUP_REMOVED lines=17> */
.L_x_24141:
[----:B------:R-:W-:-:S04]  /*c940*/  LOP3.LUT R2, R5, 0x80000000, RZ, 0xc0, !PT ;  /* 0x8000000005027812 */ /* 0x000fc800078ec0ff */
[----:B------:R-:W-:-:S04]  /*c950*/  SHF.R.U32.HI R3, RZ, 0x18, R2 ;  /* 0x00000018ff037819 */ /* 0x000fc80000011602 */
[----:B------:R-:W-:-:S04]  /*c960*/  LOP3.LUT R0, R0, R3, RZ, 0xfc, !PT ;  /* 0x0000000300007212 */ /* 0x000fc800078efcff */
[----:B------:R-:W-:-:S07]  /*c970*/  PRMT R8, R0, 0x7610, R8 ;  /* 0x0000761000087816 */ /* 0x000fce0000000008 */
.L_x_24140:
[----:B------:R-:W-:Y:S05]  /*c980*/  BSYNC B0 ;  /* 0x0000000000007941 */ /* 0x000fea0003800000 */
.L_x_24139:
[----:B------:R3:W-:Y:S01]  /*c990*/  STG.E.U8 desc[UR36][R16.64], R8 ;  /* 0x0000000810007986 */ /* 0x0007e2000c101124 */
[----:B------:R-:W-:Y:S05]  /*c9a0*/  BRA `(.L_x_24119) ;  /* 0x0000000400187947 */ /* 0x000fea0003800000 */
.L_x_24137:
        /* <DEDUP_REMOVED lines=17> */
.L_x_24144:
[----:B------:R-:W-:-:S04]  /*cac0*/  LOP3.LUT R2, R5, 0x80000000, RZ, 0xc0, !PT ;  /* 0x8000000005027812 */ /* 0x000fc800078ec0ff */
[----:B------:R-:W-:-:S04]  /*cad0*/  SHF.R.U32.HI R3, RZ, 0x18, R2 ;  /* 0x00000018ff037819 */ /* 0x000fc80000011602 */
[----:B------:R-:W-:-:S04]  /*cae0*/  LOP3.LUT R0, R0, R3, RZ, 0xfc, !PT ;  /* 0x0000000300007212 */ /* 0x000fc800078efcff */
[----:B------:R-:W-:-:S07]  /*caf0*/  PRMT R8, R0, 0x7610, R8 ;  /* 0x0000761000087816 */ /* 0x000fce0000000008 */
.L_x_24143:
[----:B------:R-:W-:Y:S05]  /*cb00*/  BSYNC B0 ;  /* 0x0000000000007941 */ /* 0x000fea0003800000 */
.L_x_24142:
[----:B------:R0:W-:Y:S01]  /*cb10*/  STG.E.U8 desc[UR36][R16.64], R8 ;  /* 0x0000000810007986 */ /* 0x0001e2000c101124 */
[----:B------:R-:W-:Y:S05]  /*cb20*/  BRA `(.L_x_24119) ;  /* 0x0000000000b87947 */ /* 0x000fea0003800000 */
.L_x_24136:
        /* <DEDUP_REMOVED lines=22> */
.L_x_24118:
        /* <DEDUP_REMOVED lines=16> */
.L_x_24147:
[----:B------:R-:W-:Y:S05]  /*cd90*/  BRA `(.L_x_24119) ;  /* 0x00000000001c7947 */ /* 0x000fea0003800000 */
.L_x_24146:
[----:B------:R-:W-:-:S04]  /*cda0*/  LOP3.LUT R2, R2, 0xffff, RZ, 0xc0, !PT ;  /* 0x0000ffff02027812 */ /* 0x000fc800078ec0ff */
[----:B------:R-:W-:-:S04]  /*cdb0*/  PRMT R2, R2, 0x8880, RZ ;  /* 0x0000888002027816 */ /* 0x000fc800000000ff */
[----:B------:R-:W-:-:S05]  /*cdc0*/  SHF.R.S32.HI R3, RZ, 0x1f, R2 ;  /* 0x0000001fff037819 */ /* 0x000fca0000011402 */
[----:B------:R1:W-:Y:S01]  /*cdd0*/  STG.E.64 desc[UR36][R16.64], R2 ;  /* 0x0000000210007986 */ /* 0x0003e2000c101b24 */
[----:B------:R-:W-:Y:S05]  /*cde0*/  BRA `(.L_x_24119) ;  /* 0x0000000000087947 */ /* 0x000fea0003800000 */
.L_x_24145:
[----:B------:R-:W-:-:S05]  /*cdf0*/  PRMT R3, R2, 0x8880, RZ ;  /* 0x0000888002037816 */ /* 0x000fca00000000ff */
[----:B------:R0:W-:Y:S02]  /*ce00*/  STG.E desc[UR36][R16.64], R3 ;  /* 0x0000000310007986 */ /* 0x0001e4000c101924 */
.L_x_24119:
[----:B------:R-:W-:-:S07]  /*ce10*/  VIADD R19, R19, 0x80 ;  /* 0x0000008013137836 */ /* 0x000fce0000000000 */
.L_x_24046:
[----:B------:R-:W-:Y:S05]  /*ce20*/  BSYNC B6 ;  /* 0x0000000000067941 */ /* 0x000fea0003800000 */
.L_x_24045:
        /* <DEDUP_REMOVED lines=357> */
.L_x_24148:
        /* <DEDUP_REMOVED lines=20> */
.L_x_24152:
[----:B------:R0:W5:Y:S01]  /*e5c0*/  LDG.E.U8 R19, desc[UR36][R2.64] ;  /* 0x0000002402137981 */ /* 0x000162000c1e1100 */
[----:B------:R-:W-:Y:S05]  /*e5d0*/  BRA `(.L_x_24154) ;  /* 0x0000000c00547947 */ /* 0x000fea0003800000 */
.L_x_24151:
        /* <DEDUP_REMOVED lines=8> */
.L_x_24156:
[----:B------:R0:W5:Y:S01]  /*e660*/  LDG.E.U8 R19, desc[UR36][R2.64] ;  /* 0x0000002402137981 */ /* 0x000162000c1e1100 */
[----:B------:R-:W-:Y:S05]  /*e670*/  BRA `(.L_x_24154) ;  /* 0x0000000c002c7947 */ /* 0x000fea0003800000 */
.L_x_24155:
[----:B------:R0:W5:Y:S01]  /*e680*/  LDG.E.U16 R19, desc[UR36][R2.64] ;  /* 0x0000002402137981 */ /* 0x000162000c1e1500 */
[----:B------:R-:W-:Y:S05]  /*e690*/  BRA `(.L_x_24154) ;  /* 0x0000000c00247947 */ /* 0x000fea0003800000 */
.L_x_24150:
        /* <DEDUP_REMOVED lines=9> */
.L_x_24158:
[----:B------:R-:W2:Y:S02]  /*e730*/  LDG.E.U16 R0, desc[UR36][R2.64] ;  /* 0x0000002402007981 */ /* 0x000ea4000c1e1500 */
[----:B--2---:R-:W-:-:S06]  /*e740*/  HADD2.F32 R0, -RZ, R0.H0_H0 ;  /* 0x20000000ff007230 */ /* 0x004fcc0000004100 */
[----:B------:R-:W0:Y:S02]  /*e750*/  F2I.FTZ.TRUNC.NTZ R0, R0 ;  /* 0x0000000000007305 */ /* 0x000e24000021f100 */
[----:B0-----:R-:W-:Y:S01]  /*e760*/  PRMT R19, R0, 0x7610, R19 ;  /* 0x0000761000137816 */ /* 0x001fe20000000013 */
[----:B------:R-:W-:Y:S06]  /*e770*/  BRA `(.L_x_24154) ;  /* 0x0000000800ec7947 */ /* 0x000fec0003800000 */
.L_x_24157:
        /* <DEDUP_REMOVED lines=9> */
.L_x_24160:
[----:B------:R-:W2:Y:S02]  /*e810*/  LDG.E.U16 R2, desc[UR36][R2.64] ;  /* 0x0000002402027981 */ /* 0x000ea4000c1e1500 */
[----:B--2---:R-:W-:-:S06]  /*e820*/  HADD2.F32 R0, -RZ, R2.H0_H0 ;  /* 0x20000002ff007230 */ /* 0x004fcc0000004100 */
[----:B------:R-:W0:Y:S02]  /*e830*/  F2I.FTZ.TRUNC.NTZ R0, R0 ;  /* 0x0000000000007305 */ /* 0x000e24000021f100 */
[----:B0-----:R-:W-:Y:S01]  /*e840*/  PRMT R19, R0, 0x7610, R19 ;  /* 0x0000761000137816 */ /* 0x001fe20000000013 */
[----:B------:R-:W-:Y:S06]  /*e850*/  BRA `(.L_x_24154) ;  /* 0x0000000800b47947 */ /* 0x000fec0003800000 */
.L_x_24159:
[----:B------:R-:W2:Y:S02]  /*e860*/  LDG.E.64 R2, desc[UR36][R2.64] ;  /* 0x0000002402027981 */ /* 0x000ea4000c1e1b00 */
[----:B--2---:R0:W1:Y:S01]  /*e870*/  F2I.F64.TRUNC R19, R2 ;  /* 0x0000000200137311 */ /* 0x004062000030d100 */
[----:B------:R-:W-:Y:S05]  /*e880*/  BRA `(.L_x_24154) ;  /* 0x0000000800a87947 */ /* 0x000fea0003800000 */
.L_x_24149:
        /* <DEDUP_REMOVED lines=12> */
.L_x_24163:
[----:B------:R-:W2:Y:S02]  /*e950*/  LDG.E.64 R2, desc[UR36][R2.64] ;  /* 0x0000002402027981 */ /* 0x000ea4000c1e1b00 */
[----:B--2---:R0:W1:Y:S01]  /*e960*/  F2I.F64.TRUNC R19, R2 ;  /* 0x0000000200137311 */ /* 0x004062000030d100 */
[----:B------:R-:W-:Y:S05]  /*e970*/  BRA `(.L_x_24154) ;  /* 0x00000008006c7947 */ /* 0x000fea0003800000 */
.L_x_24162:
        /* <DEDUP_REMOVED lines=28> */
.L_x_24165:
        /* <DEDUP_REMOVED lines=15> */
.L_x_24164:
[----:B------:R-:W2:Y:S02]  /*ec30*/  LDG.E.U16 R0, desc[UR36][R2.64] ;  /* 0x0000002402007981 */ /* 0x000ea4000c1e1500 */
[----:B--2---:R-:W-:-:S06]  /*ec40*/  IMAD.U32 R0, R0, 0x10000, RZ ;  /* 0x0001000000007824 */ /* 0x004fcc00078e00ff */
[----:B------:R-:W0:Y:S02]  /*ec50*/  F2I.FTZ.TRUNC.NTZ R0, R0 ;  /* 0x0000000000007305 */ /* 0x000e24000021f100 */
[----:B0-----:R-:W-:Y:S01]  /*ec60*/  PRMT R19, R0, 0x7610, R19 ;  /* 0x0000761000137816 */ /* 0x001fe20000000013 */
[----:B------:R-:W-:Y:S06]  /*ec70*/  BRA `(.L_x_24154) ;  /* 0x0000000400ac7947 */ /* 0x000fec0003800000 */
.L_x_24161:
        /* <DEDUP_REMOVED lines=10> */
.L_x_24168:
        /* <DEDUP_REMOVED lines=21> */
.L_x_24172:
[----:B------:R-:W-:Y:S05]  /*ee70*/  BSYNC B1 ;  /* 0x0000000000017941 */ /* 0x000fea0003800000 */
.L_x_24171:
[----:B------:R-:W-:Y:S01]  /*ee80*/  LEA R3, R0, 0x3b800000, 0x17 ;  /* 0x3b80000000037811 */ /* 0x000fe200078eb8ff */
[----:B------:R-:W-:-:S05]  /*ee90*/  IMAD.SHL.U32 R0, R2, 0x100000, RZ ;  /* 0x0010000002007824 */ /* 0x000fca00078e00ff */
[----:B------:R-:W-:-:S07]  /*eea0*/  LOP3.LUT R0, R3, R0, R4, 0xfe, !PT ;  /* 0x0000000003007212 */ /* 0x000fce00078efe04 */
.L_x_24170:
[----:B------:R-:W-:Y:S05]  /*eeb0*/  BSYNC B0 ;  /* 0x0000000000007941 */ /* 0x000fea0003800000 */
.L_x_24169:
[----:B------:R-:W0:Y:S02]  /*eec0*/  F2I.FTZ.TRUNC.NTZ R0, R0 ;  /* 0x0000000000007305 */ /* 0x000e24000021f100 */
[----:B0-----:R-:W-:Y:S01]  /*eed0*/  PRMT R19, R0, 0x7610, R19 ;  /* 0x0000761000137816 */ /* 0x001fe20000000013 */
[----:B------:R-:W-:Y:S06]  /*eee0*/  BRA `(.L_x_24154) ;  /* 0x0000000400107947 */ /* 0x000fec0003800000 */
.L_x_24167:
        /* <DEDUP_REMOVED lines=21> */
.L_x_24176:
[----:B------:R-:W-:Y:S05]  /*f040*/  BSYNC B1 ;  /* 0x0000000000017941 */ /* 0x000fea0003800000 */
.L_x_24175:
[----:B------:R-:W-:Y:S01]  /*f050*/  LEA R3, R0, 0x37800000, 0x17 ;  /* 0x3780000000037811 */ /* 0x000fe200078eb8ff */
[----:B------:R-:W-:-:S05]  /*f060*/  IMAD.SHL.U32 R0, R2, 0x200000, RZ ;  /* 0x0020000002007824 */ /* 0x000fca00078e00ff */
[----:B------:R-:W-:-:S07]  /*f070*/  LOP3.LUT R0, R3, R0, R4, 0xfe, !PT ;  /* 0x0000000003007212 */ /* 0x000fce00078efe04 */
.L_x_24174:
[----:B------:R-:W-:Y:S05]  /*f080*/  BSYNC B0 ;  /* 0x0000000000007941 */ /* 0x000fea0003800000 */
.L_x_24173:
[----:B------:R-:W0:Y:S02]  /*f090*/  F2I.FTZ.TRUNC.NTZ R0, R0 ;  /* 0x0000000000007305 */ /* 0x000e24000021f100 */
[----:B0-----:R-:W-:Y:S01]  /*f0a0*/  PRMT R19, R0, 0x7610, R19 ;  /* 0x0000761000137816 */ /* 0x001fe20000000013 */
[----:B------:R-:W-:Y:S06]  /*f0b0*/  BRA `(.L_x_24154) ;  /* 0x00000000009c7947 */ /* 0x000fec0003800000 */
.L_x_24166:
        /* <DEDUP_REMOVED lines=14> */
.L_x_24180:
[----:B------:R-:W-:Y:S05]  /*f1a0*/  BSYNC B0 ;  /* 0x0000000000007941 */ /* 0x000fea0003800000 */
.L_x_24179:
[----:B------:R-:W0:Y:S02]  /*f1b0*/  F2I.FTZ.TRUNC.NTZ R0, R0 ;  /* 0x0000000000007305 */ /* 0x000e24000021f100 */
[----:B0-----:R-:W-:Y:S01]  /*f1c0*/  PRMT R19, R0, 0x7610, R19 ;  /* 0x0000761000137816 */ /* 0x001fe20000000013 */
[----:B------:R-:W-:Y:S06]  /*f1d0*/  BRA `(.L_x_24154) ;  /* 0x0000000000547947 */ /* 0x000fec0003800000 */
.L_x_24153:
        /* <DEDUP_REMOVED lines=16> */
.L_x_24181:
[----:B------:R-:W-:Y:S01]  /*f2e0*/  PRMT R19, RZ, 0x7610, R19 ;  /* 0x00007610ff137816 */ /* 0x000fe20000000013 */
[----:B------:R-:W-:Y:S06]  /*f2f0*/  BRA `(.L_x_24154) ;  /* 0x00000000000c7947 */ /* 0x000fec0003800000 */
.L_x_24178:
[----:B------:R2:W5:Y:S01]  /*f300*/  LDG.E.U8 R19, desc[UR36][R2.64] ;  /* 0x0000002402137981 */ /* 0x000562000c1e1100 */
[----:B------:R-:W-:Y:S05]  /*f310*/  BRA `(.L_x_24154) ;  /* 0x0000000000047947 */ /* 0x000fea0003800000 */
.L_x_24177:
[----:B------:R3:W5:Y:S02]  /*f320*/  LDG.E.U8 R19, desc[UR36][R2.64] ;  /* 0x0000002402137981 */ /* 0x000764000c1e1100 */
.L_x_24154:
        /* <DEDUP_REMOVED lines=17> */
.L_x_24185:
[----:B------:R1:W5:Y:S01]  /*f440*/  LDG.E.U8 R0, desc[UR36][R2.64] ;  /* 0x0000002402007981 */ /* 0x000362000c1e1100 */
[----:B------:R-:W-:Y:S05]  /*f450*/  BRA `(.L_x_24187) ;  /* 0x0000000c00547947 */ /* 0x000fea0003800000 */
.L_x_24184:
        /* <DEDUP_REMOVED lines=8> */
.L_x_24189:
[----:B------:R3:W5:Y:S01]  /*f4e0*/  LDG.E.U8 R0, desc[UR36][R2.64] ;  /* 0x0000002402007981 */ /* 0x000762000c1e1100 */
[----:B------:R-:W-:Y:S05]  /*f4f0*/  BRA `(.L_x_24187) ;  /* 0x0000000c002c7947 */ /* 0x000fea0003800000 */
.L_x_24188:
[----:B------:R4:W5:Y:S01]  /*f500*/  LDG.E.U16 R0, desc[UR36][R2.64] ;  /* 0x0000002402007981 */ /* 0x000962000c1e1500 */
[----:B------:R-:W-:Y:S05]  /*f510*/  BRA `(.L_x_24187) ;  /* 0x0000000c00247947 */ /* 0x000fea0003800000 */
.L_x_24183:
        /* <DEDUP_REMOVED lines=9> */
.L_x_24191:
[----:B------:R-:W2:Y:S02]  /*f5b0*/  LDG.E.U16 R4, desc[UR36][R2.64] ;  /* 0x0000002402047981 */ /* 0x000ea4000c1e1500 */
[----:B--2---:R-:W-:-:S06]  /*f5c0*/  HADD2.F32 R4, -RZ, R4.H0_H0 ;  /* 0x20000004ff047230 */ /* 0x004fcc0000004100 */
[----:B------:R-:W0:Y:S02]  /*f5d0*/  F2I.FTZ.TRUNC.NTZ R4, R4 ;  /* 0x0000000400047305 */ /* 0x000e24000021f100 */
[----:B0-----:R-:W-:Y:S01]  /*f5e0*/  PRMT R0, R4, 0x7610, R0 ;  /* 0x0000761004007816 */ /* 0x001fe20000000000 */
[----:B------:R-:W-:Y:S06]  /*f5f0*/  BRA `(.L_x_24187) ;  /* 0x0000000800ec7947 */ /* 0x000fec0003800000 */
.L_x_24190:
        /* <DEDUP_REMOVED lines=9> */
.L_x_24193:
[----:B------:R-:W2:Y:S02]  /*f690*/  LDG.E.U16 R2, desc[UR36][R2.64] ;  /* 0x0000002402027981 */ /* 0x000ea4000c1e1500 */
[----:B--2---:R-:W-:-:S06]  /*f6a0*/  HADD2.F32 R4, -RZ, R2.H0_H0 ;  /* 0x20000002ff047230 */ /* 0x004fcc0000004100 */
[----:B------:R-:W0:Y:S02]  /*f6b0*/  F2I.FTZ.TRUNC.NTZ R4, R4 ;  /* 0x0000000400047305 */ /* 0x000e24000021f100 */
[----:B0-----:R-:W-:Y:S01]  /*f6c0*/  PRMT R0, R4, 0x7610, R0 ;  /* 0x0000761004007816 */ /* 0x001fe20000000000 */
[----:B------:R-:W-:Y:S06]  /*f6d0*/  BRA `(.L_x_24187) ;  /* 0x0000000800b47947 */ /* 0x000fec0003800000 */
.L_x_24192:
[----:B------:R-:W2:Y:S02]  /*f6e0*/  LDG.E.64 R2, desc[UR36][R2.64] ;  /* 0x0000002402027981 */ /* 0x000ea4000c1e1b00 */
[----:B--2---:R0:W1:Y:S01]  /*f6f0*/  F2I.F64.TRUNC R0, R2 ;  /* 0x0000000200007311 */ /* 0x004062000030d100 */
[----:B------:R-:W-:Y:S05]  /*f700*/  BRA `(.L_x_24187) ;  /* 0x0000000800a87947 */ /* 0x000fea0003800000 */
.L_x_24182:
        /* <DEDUP_REMOVED lines=12> */
.L_x_24196:
[----:B------:R-:W2:Y:S02]  /*f7d0*/  LDG.E.64 R2, desc[UR36][R2.64] ;  /* 0x0000002402027981 */ /* 0x000ea4000c1e1b00 */
[----:B--2---:R0:W1:Y:S01]  /*f7e0*/  F2I.F64.TRUNC R0, R2 ;  /* 0x0000000200007311 */ /* 0x004062000030d100 */
[----:B------:R-:W-:Y:S05]  /*f7f0*/  BRA `(.L_x_24187) ;  /* 0x00000008006c7947 */ /* 0x000fea0003800000 */
.L_x_24195:
        /* <DEDUP_REMOVED lines=28> */
.L_x_24198:
        /* <DEDUP_REMOVED lines=15> */
.L_x_24197:
[----:B------:R-:W2:Y:S02]  /*fab0*/  LDG.E.U16 R4, desc[UR36][R2.64] ;  /* 0x0000002402047981 */ /* 0x000ea4000c1e1500 */
[----:B--2---:R-:W-:-:S06]  /*fac0*/  IMAD.U32 R4, R4, 0x10000, RZ ;  /* 0x0001000004047824 */ /* 0x004fcc00078e00ff */
[----:B------:R-:W0:Y:S02]  /*fad0*/  F2I.FTZ.TRUNC.NTZ R4, R4 ;  /* 0x0000000400047305 */ /* 0x000e24000021f100 */
[----:B0-----:R-:W-:Y:S01]  /*fae0*/  PRMT R0, R4, 0x7610, R0 ;  /* 0x0000761004007816 */ /* 0x001fe20000000000 */
[----:B------:R-:W-:Y:S06]  /*faf0*/  BRA `(.L_x_24187) ;  /* 0x0000000400ac7947 */ /* 0x000fec0003800000 */
.L_x_24194:
        /* <DEDUP_REMOVED lines=10> */
.L_x_24201:
        /* <DEDUP_REMOVED lines=21> */
.L_x_24205:
[----:B------:R-:W-:Y:S05]  /*fcf0*/  BSYNC B1 ;  /* 0x0000000000017941 */ /* 0x000fea0003800000 */
.L_x_24204:
[----:B------:R-:W-:Y:S01]  /*fd00*/  IMAD.SHL.U32 R2, R2, 0x100000, RZ ;  /* 0x0010000002027824 */ /* 0x000fe200078e00ff */
[----:B------:R-:W-:-:S04]  /*fd10*/  LEA R3, R0, 0x3b800000, 0x17 ;  /* 0x3b80000000037811 */ /* 0x000fc800078eb8ff */
[----:B------:R-:W-:-:S07]  /*fd20*/  LOP3.LUT R4, R3, R2, R4, 0xfe, !PT ;  /* 0x0000000203047212 */ /* 0x000fce00078efe04 */
.L_x_24203:
[----:B------:R-:W-:Y:S05]  /*fd30*/  BSYNC B0 ;  /* 0x0000000000007941 */ /* 0x000fea0003800000 */
.L_x_24202:
[----:B------:R-:W0:Y:S02]  /*fd40*/  F2I.FTZ.TRUNC.NTZ R4, R4 ;  /* 0x0000000400047305 */ /* 0x000e24000021f100 */
[----:B0-----:R-:W-:Y:S01]  /*fd50*/  PRMT R0, R4, 0x7610, R0 ;  /* 0x0000761004007816 */ /* 0x001fe20000000000 */
[----:B------:R-:W-:Y:S06]  /*fd60*/  BRA `(.L_x_24187) ;  /* 0x0000000400107947 */ /* 0x000fec0003800000 */
.L_x_24200:
        /* <DEDUP_REMOVED lines=21> */
.L_x_24209:
[----:B------:R-:W-:Y:S05]  /*fec0*/  BSYNC B1 ;  /* 0x0000000000017941 */ /* 0x000fea0003800000 */
.L_x_24208:
[----:B------:R-:W-:Y:S01]  /*fed0*/  IMAD.SHL.U32 R2, R2, 0x200000, RZ ;  /* 0x0020000002027824 */ /* 0x000fe200078e00ff */
[----:B------:R-:W-:-:S04]  /*fee0*/  LEA R3, R0, 0x37800000, 0x17 ;  /* 0x3780000000037811 */ /* 0x000fc800078eb8ff */
[----:B------:R-:W-:-:S07]  /*fef0*/  LOP3.LUT R4, R3, R2, R4, 0xfe, !PT ;  /* 0x0000000203047212 */ /* 0x000fce00078efe04 */
.L_x_24207:
[----:B------:R-:W-:Y:S05]  /*ff00*/  BSYNC B0 ;  /* 0x0000000000007941 */ /* 0x000fea0003800000 */
.L_x_24206:
[----:B------:R-:W0:Y:S02]  /*ff10*/  F2I.FTZ.TRUNC.NTZ R4, R4 ;  /* 0x0000000400047305 */ /* 0x000e24000021f100 */
[----:B0-----:R-:W-:Y:S01]  /*ff20*/  PRMT R0, R4, 0x7610, R0 ;  /* 0x0000761004007816 */ /* 0x001fe20000000000 */
[----:B------:R-:W-:Y:S06]  /*ff30*/  BRA `(.L_x_24187) ;  /* 0x00000000009c7947 */ /* 0x000fec0003800000 */
.L_x_24199:
        /* <DEDUP_REMOVED lines=14> */
.L_x_24213:
[----:B------:R-:W-:Y:S05]  /*10020*/  BSYNC B0 ;  /* 0x0000000000007941 */ /* 0x000fea0003800000 */
.L_x_24212:
[----:B------:R-:W0:Y:S02]  /*10030*/  F2I.FTZ.TRUNC.NTZ R4, R4 ;  /* 0x0000000400047305 */ /* 0x000e24000021f100 */
[----:B0-----:R-:W-:Y:S01]  /*10040*/  PRMT R0, R4, 0x7610, R0 ;  /* 0x0000761004007816 */ /* 0x001fe20000000000 */
[----:B------:R-:W-:Y:S06]  /*10050*/  BRA `(.L_x_24187) ;  /* 0x0000000000547947 */ /* 0x000fec0003800000 */
.L_x_24186:
        /* <DEDUP_REMOVED lines=16> */
.L_x_24214:
[----:B------:R-:W-:Y:S01]  /*10160*/  PRMT R0, RZ, 0x7610, R0 ;  /* 0x00007610ff007816 */ /* 0x000fe20000000000 */
[----:B------:R-:W-:Y:S06]  /*10170*/  BRA `(.L_x_24187) ;  /* 0x00000000000c7947 */ /* 0x000fec0003800000 */
.L_x_24211:
[----:B------:R0:W5:Y:S01]  /*10180*/  LDG.E.U8 R0, desc[UR36][R2.64] ;  /* 0x0000002402007981 */ /* 0x000162000c1e1100 */
[----:B------:R-:W-:Y:S05]  /*10190*/  BRA `(.L_x_24187) ;  /* 0x0000000000047947 */ /* 0x000fea0003800000 */
.L_x_24210:
[----:B------:R0:W5:Y:S02]  /*101a0*/  LDG.E.U8 R0, desc[UR36][R2.64] ;  /* 0x0000002402007981 */ /* 0x000164000c1e1100 */
.L_x_24187:
        /* <DEDUP_REMOVED lines=41> */
.L_x_24218:
[----:B------:R-:W-:Y:S01]  /*10440*/  STG.E.U8 desc[UR36][R16.64], R2 ;  /* 0x0000000210007986 */ /* 0x000fe2000c101124 */
[----:B------:R-:W-:Y:S05]  /*10450*/  EXIT ;  /* 0x000000000000794d */ /* 0x000fea0003800000 */
.L_x_24217:
        /* <DEDUP_REMOVED lines=10> */
[----:B------:R-:W-:Y:S01]  /*10500*/  STG.E.64 desc[UR36][R16.64], R2 ;  /* 0x0000000210007986 */ /* 0x000fe2000c101b24 */
[----:B------:R-:W-:Y:S05]  /*10510*/  EXIT ;  /* 0x000000000000794d */ /* 0x000fea0003800000 */
.L_x_24221:
[----:B------:R-:W-:-:S05]  /*10520*/  PRMT R3, R2, 0x8880, RZ ;  /* 0x0000888002037816 */ /* 0x000fca00000000ff */
[----:B------:R-:W-:Y:S01]  /*10530*/  STG.E desc[UR36][R16.64], R3 ;  /* 0x0000000310007986 */ /* 0x000fe2000c101924 */
[----:B------:R-:W-:Y:S05]  /*10540*/  EXIT ;  /* 0x000000000000794d */ /* 0x000fea0003800000 */
.L_x_24220:
[----:B------:R-:W-:-:S04]  /*10550*/  PRMT R3, R2, 0x8880, RZ ;  /* 0x0000888002037816 */ /* 0x000fc800000000ff */
[----:B------:R-:W-:-:S05]  /*10560*/  PRMT R3, R3, 0x7710, RZ ;  /* 0x0000771003037816 */ /* 0x000fca00000000ff */
[----:B------:R-:W-:Y:S01]  /*10570*/  STG.E.U16 desc[UR36][R16.64], R3 ;  /* 0x0000000310007986 */ /* 0x000fe2000c101524 */
[----:B------:R-:W-:Y:S05]  /*10580*/  EXIT ;  /* 0x000000000000794d */ /* 0x000fea0003800000 */
.L_x_24216:
[----:B------:R-:W-:-:S13]  /*10590*/  ISETP.GT.AND P0, PT, R0, 0x6, PT ;  /* 0x000000060000780c */ /* 0x000fda0003f04270 */
[----:B------:R-:W-:Y:S05]  /*105a0*/  @P0 BRA `(.L_x_24222) ;  /* 0x00000000002c0947 */ /* 0x000fea0003800000 */
[----:B------:R-:W-:-:S13]  /*105b0*/  ISETP.NE.AND P0, PT, R0, 0x5, PT ;  /* 0x000000050000780c */ /* 0x000fda0003f05270 */
[----:B------:R-:W-:Y:S05]  /*105c0*/  @!P0 BRA `(.L_x_24223) ;  /* 0x0000000000148947 */ /* 0x000fea0003800000 */
[----:B------:R-:W-:-:S13]  /*105d0*/  ISETP.NE.AND P0, PT, R0, 0x6, PT ;  /* 0x000000060000780c */ /* 0x000fda0003f05270 */
[----:B------:R-:W-:Y:S05]  /*105e0*/  @P0 BRA `(.L_x_24219) ;  /* 0x0000000800c80947 */ /* 0x000fea0003800000 */
[----:B------:R-:W0:Y:S02]  /*105f0*/  I2F.S8 R3, R2 ;  /* 0x0000000200037306 */ /* 0x000e240000001400 */
[----:B0-----:R-:W-:Y:S01]  /*10600*/  STG.E desc[UR36][R16.64], R3 ;  /* 0x0000000310007986 */ /* 0x001fe2000c101924 */
[----:B------:R-:W-:Y:S05]  /*10610*/  EXIT ;  /* 0x000000000000794d */ /* 0x000fea0003800000 */
.L_x_24223:
[----:B------:R-:W0:Y:S02]  /*10620*/  I2F.S8 R0, R2 ;  /* 0x0000000200007306 */ /* 0x000e240000001400 */
[----:B0-----:R-:W-:-:S05]  /*10630*/  F2FP.F16.F32.PACK_AB R0, RZ, R0 ;  /* 0x00000000ff00723e */ /* 0x001fca00000000ff */
[----:B------:R-:W-:Y:S01]  /*10640*/  STG.E.U16 desc[UR36][R16.64], R0 ;  /* 0x0000000010007986 */ /* 0x000fe2000c101524 */
[----:B------:R-:W-:Y:S05]  /*10650*/  EXIT ;  /* 0x000000000000794d */ /* 0x000fea0003800000 */
.L_x_24222:
        /* <DEDUP_REMOVED lines=8> */
[----:B0-----:R-:W-:Y:S01]  /*106e0*/  STG.E.64 desc[UR36][R16.64], R2 ;  /* 0x0000000210007986 */ /* 0x001fe2000c101b24 */
[----:B------:R-:W-:Y:S05]  /*106f0*/  EXIT ;  /* 0x000000000000794d */ /* 0x000fea0003800000 */
.L_x_24225:
[----:B------:R-:W0:Y:S02]  /*10700*/  I2F.S8 R2, R2 ;  /* 0x0000000200027306 */ /* 0x000e240000001400 */
[----:B0-----:R-:W-:-:S04]  /*10710*/  F2FP.F16.F32.PACK_AB R3, RZ, R2 ;  /* 0x00000002ff03723e */ /* 0x001fc800000000ff */
[----:B------:R-:W-:-:S05]  /*10720*/  PRMT R3, R3, 0x5410, RZ ;  /* 0x0000541003037816 */ /* 0x000fca00000000ff */
[----:B------:R-:W-:Y:S01]  /*10730*/  STG.E desc[UR36][R16.64], R3 ;  /* 0x0000000310007986 */ /* 0x000fe2000c101924 */
[----:B------:R-:W-:Y:S05]  /*10740*/  EXIT ;  /* 0x000000000000794d */ /* 0x000fea0003800000 */
.L_x_24224:
[----:B------:R-:W-:-:S04]  /*10750*/  PRMT R2, R2, 0x8880, RZ ;  /* 0x0000888002027816 */ /* 0x000fc800000000ff */
[----:B------:R-:W-:-:S06]  /*10760*/  PRMT R2, R2, 0x7710, RZ ;  /* 0x0000771002027816 */ /* 0x000fcc00000000ff */
[----:B------:R-:W0:Y:S02]  /*10770*/  I2F.F64.S16 R2, R2 ;  /* 0x0000000200027312 */ /* 0x000e240000101c00 */
[----:B0-----:R-:W-:Y:S01]  /*10780*/  STG.E.64 desc[UR36][R16.64], R2 ;  /* 0x0000000210007986 */ /* 0x001fe2000c101b24 */
[----:B------:R-:W-:Y:S05]  /*10790*/  EXIT ;  /* 0x000000000000794d */ /* 0x000fea0003800000 */
.L_x_24215:
        /* <DEDUP_REMOVED lines=10> */
[----:B------:R-:W-:Y:S01]  /*10840*/  STG.E.U8 desc[UR36][R16.64], R3 ;  /* 0x0000000310007986 */ /* 0x000fe2000c101124 */
[----:B------:R-:W-:Y:S05]  /*10850*/  EXIT ;  /* 0x000000000000794d */ /* 0x000fea0003800000 */
.L_x_24228:
[----:B------:R-:W-:Y:S02]  /*10860*/  PRMT R4, R2, 0x8880, RZ ;  /* 0x0000888002047816 */ /* 0x000fe400000000ff */
[----:B------:R-:W-:Y:S02]  /*10870*/  CS2R R6, SRZ ;  /* 0x0000000000067805 */ /* 0x000fe4000001ff00 */
[----:B------:R-:W-:-:S06]  /*10880*/  PRMT R4, R4, 0x7710, RZ ;  /* 0x0000771004047816 */ /* 0x000fcc00000000ff */
[----:B------:R-:W0:Y:S02]  /*10890*/  I2F.F64.S16 R4, R4 ;  /* 0x0000000400047312 */ /* 0x000e240000101c00 */
[----:B0-----:R-:W-:Y:S01]  /*108a0*/  STG.E.128 desc[UR36][R16.64], R4 ;  /* 0x0000000410007986 */ /* 0x001fe2000c101d24 */
[----:B------:R-:W-:Y:S05]  /*108b0*/  EXIT ;  /* 0x000000000000794d */ /* 0x000fea0003800000 */
.L_x_24227:
        /* <DEDUP_REMOVED lines=21> */
.L_x_24232:
[----:B------:R-:W-:Y:S05]  /*10a10*/  BSYNC B0 ;  /* 0x0000000000007941 */ /* 0x000fea0003800000 */
.L_x_24231:
[----:B------:R-:W-:-:S05]  /*10a20*/  LOP3.LUT R3, R0, R3, RZ, 0xfc, !PT ;  /* 0x0000000300037212 */ /* 0x000fca00078efcff */
[----:B------:R-:W-:Y:S01]  /*10a30*/  STG.E.U8 desc[UR36][R16.64], R3 ;  /* 0x0000000310007986 */ /* 0x000fe2000c101124 */
[----:B------:R-:W-:Y:S05]  /*10a40*/  EXIT ;  /* 0x000000000000794d */ /* 0x000fea0003800000 */
.L_x_24230:
        /* <DEDUP_REMOVED lines=13> */
.L_x_24234:
[----:B------:R-:W-:Y:S01]  /*10b20*/  IMAD.MOV.U32 R0, RZ, RZ, 0x7f ;  /* 0x0000007fff007424 */ /* 0x000fe200078e00ff */
[----:B------:R-:W-:-:S04]  /*10b30*/  ISETP.GT.U32.AND P0, PT, R3, 0x7f800000, PT ;  /* 0x7f8000000300780c */ /* 0x000fc80003f04070 */
[----:B------:R-:W-:-:S09]  /*10b40*/  SEL R0, R0, 0x7c, P0 ;  /* 0x0000007c00007807 */ /* 0x000fd20000000000 */
.L_x_24235:
[----:B------:R-:W-:Y:S05]  /*10b50*/  BSYNC B0 ;  /* 0x0000000000007941 */ /* 0x000fea0003800000 */
.L_x_24233:
[----:B------:R-:W-:-:S04]  /*10b60*/  LOP3.LUT R2, R5, 0x80000000, RZ, 0xc0, !PT ;  /* 0x8000000005027812 */ /* 0x000fc800078ec0ff */
[----:B------:R-:W-:-:S04]  /*10b70*/  SHF.R.U32.HI R3, RZ, 0x18, R2 ;  /* 0x00000018ff037819 */ /* 0x000fc80000011602 */
[----:B------:R-:W-:-:S05]  /*10b80*/  LOP3.LUT R3, R0, R3, RZ, 0xfc, !PT ;  /* 0x0000000300037212 */ /* 0x000fca00078efcff */
[----:B------:R-:W-:Y:S01]  /*10b90*/  STG.E.U8 desc[UR36][R16.64], R3 ;  /* 0x0000000310007986 */ /* 0x000fe2000c101124 */
[----:B------:R-:W-:Y:S05]  /*10ba0*/  EXIT ;  /* 0x000000000000794d */ /* 0x000fea0003800000 */
.L_x_24229:
[----:B------:R-:W0:Y:S02]  /*10bb0*/  I2F.S8 R0, R2 ;  /* 0x0000000200007306 */ /* 0x000e240000001400 */
[----:B0-----:R-:W-:-:S05]  /*10bc0*/  F2FP.BF16.F32.PACK_AB R0, RZ, R0 ;  /* 0x00000000ff00723e */ /* 0x001fca00000010ff */
[----:B------:R-:W-:Y:S01]  /*10bd0*/  STG.E.U16 desc[UR36][R16.64], R0 ;  /* 0x0000000010007986 */ /* 0x000fe2000c101524 */
[----:B------:R-:W-:Y:S05]  /*10be0*/  EXIT ;  /* 0x000000000000794d */ /* 0x000fea0003800000 */
.L_x_24226:
        /* <DEDUP_REMOVED lines=10> */
[----:B------:R-:W-:Y:S01]  /*10c90*/  STG.E.U16 desc[UR36][R16.64], R3 ;  /* 0x0000000310007986 */ /* 0x000fe2000c101524 */
[----:B------:R-:W-:Y:S05]  /*10ca0*/  EXIT ;  /* 0x000000000000794d */ /* 0x000fea0003800000 */
.L_x_24238:
        /* <DEDUP_REMOVED lines=17> */
.L_x_24241:
[----:B------:R-:W-:-:S04]  /*10dc0*/  LOP3.LUT R2, R5, 0x80000000, RZ, 0xc0, !PT ;  /* 0x8000000005027812 */ /* 0x000fc800078ec0ff */
[----:B------:R-:W-:-:S04]  /*10dd0*/  SHF.R.U32.HI R3, RZ, 0x18, R2 ;  /* 0x00000018ff037819 */ /* 0x000fc80000011602 */
[----:B------:R-:W-:-:S04]  /*10de0*/  LOP3.LUT R0, R0, R3, RZ, 0xfc, !PT ;  /* 0x0000000300007212 */ /* 0x000fc800078efcff */
[----:B------:R-:W-:-:S07]  /*10df0*/  PRMT R8, R0, 0x7610, R8 ;  /* 0x0000761000087816 */ /* 0x000fce0000000008 */
.L_x_24240:
[----:B------:R-:W-:Y:S05]  /*10e00*/  BSYNC B0 ;  /* 0x0000000000007941 */ /* 0x000fea0003800000 */
.L_x_24239:
[----:B------:R-:W-:Y:S01]  /*10e10*/  STG.E.U8 desc[UR36][R16.64], R8 ;  /* 0x0000000810007986 */ /* 0x000fe2000c101124 */
[----:B------:R-:W-:Y:S05]  /*10e20*/  EXIT ;  /* 0x000000000000794d */ /* 0x000fea0003800000 */
.L_x_24237:
        /* <DEDUP_REMOVED lines=17> */
.L_x_24244:
[----:B------:R-:W-:-:S04]  /*10f40*/  LOP3.LUT R2, R5, 0x80000000, RZ, 0xc0, !PT ;  /* 0x8000000005027812 */ /* 0x000fc800078ec0ff */
[----:B------:R-:W-:-:S04]  /*10f50*/  SHF.R.U32.HI R3, RZ, 0x18, R2 ;  /* 0x00000018ff037819 */ /* 0x000fc80000011602 */
[----:B------:R-:W-:-:S04]  /*10f60*/  LOP3.LUT R0, R0, R3, RZ, 0xfc, !PT ;  /* 0x0000000300007212 */ /* 0x000fc800078efcff */
[----:B------:R-:W-:-:S07]  /*10f70*/  PRMT R8, R0, 0x7610, R8 ;  /* 0x0000761000087816 */ /* 0x000fce0000000008 */
.L_x_24243:
[----:B------:R-:W-:Y:S05]  /*10f80*/  BSYNC B0 ;  /* 0x0000000000007941 */ /* 0x000fea0003800000 */
.L_x_24242:
[----:B------:R-:W-:Y:S01]  /*10f90*/  STG.E.U8 desc[UR36][R16.64], R8 ;  /* 0x0000000810007986 */ /* 0x000fe2000c101124 */
[----:B------:R-:W-:Y:S05]  /*10fa0*/  EXIT ;  /* 0x000000000000794d */ /* 0x000fea0003800000 */
.L_x_24236:
        /* <DEDUP_REMOVED lines=22> */
.L_x_24219:
        /* <DEDUP_REMOVED lines=16> */
.L_x_24247:
[----:B------:R-:W-:Y:S05]  /*11210*/  EXIT ;  /* 0x000000000000794d */ /* 0x000fea0003800000 */
.L_x_24246:
[----:B------:R-:W-:-:S04]  /*11220*/  LOP3.LUT R2, R2, 0xffff, RZ, 0xc0, !PT ;  /* 0x0000ffff02027812 */ /* 0x000fc800078ec0ff */
[----:B------:R-:W-:-:S04]  /*11230*/  PRMT R2, R2, 0x8880, RZ ;  /* 0x0000888002027816 */ /* 0x000fc800000000ff */
[----:B------:R-:W-:-:S05]  /*11240*/  SHF.R.S32.HI R3, RZ, 0x1f, R2 ;  /* 0x0000001fff037819 */ /* 0x000fca0000011402 */
[----:B------:R-:W-:Y:S01]  /*11250*/  STG.E.64 desc[UR36][R16.64], R2 ;  /* 0x0000000210007986 */ /* 0x000fe2000c101b24 */
[----:B------:R-:W-:Y:S05]  /*11260*/  EXIT ;  /* 0x000000000000794d */ /* 0x000fea0003800000 */
.L_x_24245:
[----:B------:R-:W-:-:S05]  /*11270*/  PRMT R3, R2, 0x8880, RZ ;  /* 0x0000888002037816 */ /* 0x000fca00000000ff */
[----:B------:R-:W-:Y:S01]  /*11280*/  STG.E desc[UR36][R16.64], R3 ;  /* 0x0000000310007986 */ /* 0x000fe2000c101924 */
[----:B------:R-:W-:Y:S05]  /*11290*/  EXIT ;  /* 0x000000000000794d */ /* 0x000fea0003800000 */
.L_x_24248:
        /* <DEDUP_REMOVED lines=14> */
.L_x_57444:


//--------------------- .text._ZN2at6native27unrolled_elementwise_kernelINS0_13BinaryFunctorIaaaZZZNS0_16fmod_kernel_cudaERNS_18TensorIteratorBaseEENKUlvE_clEvENKUlvE0_clEvEUlaaE_EESt5arrayIPcLm3EELi4E23TrivialOffsetCalculatorILi2EjESC_ILi1EjENS0_6memory12LoadWithCastILi2EEENSF_13StoreWithCastILi1EEEEEviT_T0_T2_T3_T4_T5_ --------------------------
	.section	.text._ZN2at6native27unrolled_elementwise_kernelINS0_13BinaryFunctorIaaaZZZNS0_16fmod_kernel_cudaERNS_18TensorIteratorBaseEENKUlvE_clEvENKUlvE0_clEvEUlaaE_EESt5arrayIPcLm3EELi4E23TrivialOffsetCalculatorILi2EjESC_ILi1EjENS0_6memory12LoadWithCastILi2EEENSF_13StoreWithCastILi1EEEEEviT_T0_T2_T3_T4_T5_,"ax",@progbits
	.align	128
        .global         _ZN2at6native27unrolled_elementwise_kernelINS0_13BinaryFunctorIaaaZZZNS0_16fmod_kernel_cudaERNS_18TensorIteratorBaseEENKUlvE_clEvENKUlvE0_clEvEUlaaE_EESt5arrayIPcLm3EELi4E23TrivialOffsetCalculatorILi2EjESC_ILi1EjENS0_6memory12LoadWithCastILi2EEENSF_13StoreWithCastILi1EEEEEviT_T0_T2_T3_T4_T5_
        .type           _ZN2at6native27unrolled_elementwise_kernelINS0_13BinaryFunctorIaaaZZZNS0_16fmod_kernel_cudaERNS_18TensorIteratorBaseEENKUlvE_clEvENKUlvE0_clEvEUlaaE_EESt5arrayIPcLm3EELi4E23TrivialOffsetCalculatorILi2EjESC_ILi1EjENS0_6memory12LoadWithCastILi2EEENSF_13StoreWithCastILi1EEEEEviT_T0_T2_T3_T4_T5_,@function
        .size           _ZN2at6native27unrolled_elementwise_kernelINS0_13BinaryFunctorIaaaZZZNS0_16fmod_kernel_cudaERNS_18TensorIteratorBaseEENKUlvE_clEvENKUlvE0_clEvEUlaaE_EESt5arrayIPcLm3EELi4E23TrivialOffsetCalculatorILi2EjESC_ILi1EjENS0_6memory12LoadWithCastILi2EEENSF_13StoreWithCastILi1EEEEEviT_T0_T2_T3_T4_T5_,(.L_x_57445 - _ZN2at6native27unrolled_elementwise_kernelINS0_13BinaryFunctorIaaaZZZNS0_16fmod_kernel_cudaERNS_18TensorIteratorBaseEENKUlvE_clEvENKUlvE0_clEvEUlaaE_EESt5arrayIPcLm3EELi4E23TrivialOffsetCalculatorILi2EjESC_ILi1EjENS0_6memory12LoadWithCastILi2EEENSF_13StoreWithCastILi1EEEEEviT_T0_T2_T3_T4_T5_)
        .other          _ZN2at6native27unrolled_elementwise_kernelINS0_13BinaryFunctorIaaaZZZNS0_16fmod_kernel_cudaERNS_18TensorIteratorBaseEENKUlvE_clEvENKUlvE0_clEvEUlaaE_EESt5arrayIPcLm3EELi4E23TrivialOffsetCalculatorILi2EjESC_ILi1EjENS0_6memory12LoadWithCastILi2EEENSF_13StoreWithCastILi1EEEEEviT_T0_T2_T3_T4_T5_,@"STO_CUDA_ENTRY STV_DEFAULT"
_ZN2at6native27unrolled_elementwise_kernelINS0_13BinaryFunctorIaaaZZZNS0_16fmod_kernel_cudaERNS_18TensorIteratorBaseEENKUlvE_clEvENKUlvE0_clEvEUlaaE_EESt5arrayIPcLm3EELi4E23TrivialOffsetCalculatorILi2EjESC_ILi1EjENS0_6memory12LoadWithCastILi2EEENSF_13StoreWithCastILi1EEEEEviT_T0_T2_T3_T4_T5_:
.text._ZN2at6native27unrolled_elementwise_kernelINS0_13BinaryFunctorIaaaZZZNS0_16fmod_kernel_cudaERNS_18TensorIteratorBaseEENKUlvE_clEvENKUlvE0_clEvEUlaaE_EESt5arrayIPcLm3EELi4E23TrivialOffsetCalculatorILi2EjESC_ILi1EjENS0_6memory12LoadWithCastILi2EEENSF_13StoreWithCastILi1EEEEEviT_T0_T2_T3_T4_T5_:
        /* <DEDUP_REMOVED lines=33> */
.L_x_24254:
[----:B------:R3:W5:Y:S01]  /*0210*/  LDG.E.U8 R28, desc[UR36][R4.64] ;  /* 0x00000024041c7981 */ /* 0x000762000c1e1100 */
[----:B------:R-:W-:Y:S05]  /*0220*/  BRA `(.L_x_24256) ;  /* 0x0000000c00587947 */ /* 0x000fea0003800000 */
.L_x_24253:
        /* <DEDUP_REMOVED lines=8> */
.L_x_24258:
[----:B------:R1:W5:Y:S01]  /*02b0*/  LDG.E.U8 R28, desc[UR36][R4.64] ;  /* 0x00000024041c7981 */ /* 0x000362000c1e1100 */
[----:B------:R-:W-:Y:S05]  /*02c0*/  BRA `(.L_x_24256) ;  /* 0x0000000c00307947 */ /* 0x000fea0003800000 */
.L_x_24257:
[----:B------:R2:W5:Y:S01]  /*02d0*/  LDG.E.U16 R28, desc[UR36][R4.64] ;  /* 0x00000024041c7981 */ /* 0x000562000c1e1500 */
[----:B------:R-:W-:Y:S05]  /*02e0*/  BRA `(.L_x_24256) ;  /* 0x0000000c00287947 */ /* 0x000fea0003800000 */
.L_x_24252:
        /* <DEDUP_REMOVED lines=9> */
.L_x_24260:
[----:B------:R-:W2:Y:S02]  /*0380*/  LDG.E.U16 R0, desc[UR36][R4.64] ;  /* 0x0000002404007981 */ /* 0x000ea4000c1e1500 */
[----:B--2---:R-:W-:-:S06]  /*0390*/  HADD2.F32 R0, -RZ, R0.H0_H0 ;  /* 0x20000000ff007230 */ /* 0x004fcc0000004100 */
[----:B------:R-:W0:Y:S02]  /*03a0*/  F2I.FTZ.TRUNC.NTZ R0, R0 ;  /* 0x0000000000007305 */ /* 0x000e24000021f100 */
[----:B0-----:R-:W-:Y:S01]  /*03b0*/  PRMT R28, R0, 0x7610, R28 ;  /* 0x00007610001c7816 */ /* 0x001fe2000000001c */
[----:B------:R-:W-:Y:S06]  /*03c0*/  BRA `(.L_x_24256) ;  /* 0x0000000800f07947 */ /* 0x000fec0003800000 */
.L_x_24259:
        /* <DEDUP_REMOVED lines=9> */
.L_x_24262:
[----:B------:R-:W2:Y:S02]  /*0460*/  LDG.E.U16 R4, desc[UR36][R4.64] ;  /* 0x0000002404047981 */ /* 0x000ea4000c1e1500 */
[----:B--2---:R-:W-:-:S06]  /*0470*/  HADD2.F32 R0, -RZ, R4.H0_H0 ;  /* 0x20000004ff007230 */ /* 0x004fcc0000004100 */
[----:B------:R-:W0:Y:S02]  /*0480*/  F2I.FTZ.TRUNC.NTZ R0, R0 ;  /* 0x0000000000007305 */ /* 0x000e24000021f100 */
[----:B0-----:R-:W-:Y:S01]  /*0490*/  PRMT R28, R0, 0x7610, R28 ;  /* 0x00007610001c7816 */ /* 0x001fe2000000001c */
[----:B------:R-:W-:Y:S06]  /*04a0*/  BRA `(.L_x_24256) ;  /* 0x0000000800b87947 */ /* 0x000fec0003800000 */
.L_x_24261:
[----:B------:R-:W2:Y:S02]  /*04b0*/  LDG.E.64 R4, desc[UR36][R4.64] ;  /* 0x0000002404047981 */ /* 0x000ea4000c1e1b00 */
[----:B--2---:R0:W1:Y:S01]  /*04c0*/  F2I.F64.TRUNC R28, R4 ;  /* 0x00000004001c7311 */ /* 0x004062000030d100 */
[----:B------:R-:W-:Y:S05]  /*04d0*/  BRA `(.L_x_24256) ;  /* 0x0000000800ac7947 */ /* 0x000fea0003800000 */
.L_x_24251:
        /* <DEDUP_REMOVED lines=12> */
.L_x_24265:
[----:B------:R-:W2:Y:S02]  /*05a0*/  LDG.E.64 R4, desc[UR36][R4.64] ;  /* 0x0000002404047981 */ /* 0x000ea4000c1e1b00 */
[----:B--2---:R0:W1:Y:S01]  /*05b0*/  F2I.F64.TRUNC R28, R4 ;  /* 0x00000004001c7311 */ /* 0x004062000030d100 */
[----:B------:R-:W-:Y:S05]  /*05c0*/  BRA `(.L_x_24256) ;  /* 0x0000000800707947 */ /* 0x000fea0003800000 */
.L_x_24264:
        /* <DEDUP_REMOVED lines=28> */
.L_x_24267:
        /* <DEDUP_REMOVED lines=16> */
.L_x_24266:
[----:B------:R-:W2:Y:S02]  /*0890*/  LDG.E.U16 R0, desc[UR36][R4.64] ;  /* 0x0000002404007981 */ /* 0x000ea4000c1e1500 */
[----:B--2---:R-:W-:-:S06]  /*08a0*/  IMAD.U32 R0, R0, 0x10000, RZ ;  /* 0x0001000000007824 */ /* 0x004fcc00078e00ff */
[----:B------:R-:W0:Y:S02]  /*08b0*/  F2I.FTZ.TRUNC.NTZ R0, R0 ;  /* 0x0000000000007305 */ /* 0x000e24000021f100 */
[----:B0-----:R-:W-:Y:S01]  /*08c0*/  PRMT R28, R0, 0x7610, R28 ;  /* 0x00007610001c7816 */ /* 0x001fe2000000001c */
[----:B------:R-:W-:Y:S06]  /*08d0*/  BRA `(.L_x_24256) ;  /* 0x0000000400ac7947 */ /* 0x000fec0003800000 */
.L_x_24263:
        /* <DEDUP_REMOVED lines=10> */
.L_x_24270:
        /* <DEDUP_REMOVED lines=21> */
.L_x_24274:
[----:B------:R-:W-:Y:S05]  /*0ad0*/  BSYNC B1 ;  /* 0x0000000000017941 */ /* 0x000fea0003800000 */
.L_x_24273:
[----:B------:R-:W-:Y:S01]  /*0ae0*/  LEA R5, R0, 0x3b800000, 0x17 ;  /* 0x3b80000000057811 */ /* 0x000fe200078eb8ff */
[----:B------:R-:W-:-:S05]  /*0af0*/  IMAD.SHL.U32 R0, R3, 0x100000, RZ ;  /* 0x0010000003007824 */ /* 0x000fca00078e00ff */
[----:B------:R-:W-:-:S07]  /*0b00*/  LOP3.LUT R0, R5, R0, R6, 0xfe, !PT ;  /* 0x0000000005007212 */ /* 0x000fce00078efe06 */
.L_x_24272:
[----:B------:R-:W-:Y:S05]  /*0b10*/  BSYNC B0 ;  /* 0x0000000000007941 */ /* 0x000fea0003800000 */
.L_x_24271:
[----:B------:R-:W0:Y:S02]  /*0b20*/  F2I.FTZ.TRUNC.NTZ R0, R0 ;  /* 0x0000000000007305 */ /* 0x000e24000021f100 */
[----:B0-----:R-:W-:Y:S01]  /*0b30*/  PRMT R28, R0, 0x7610, R28 ;  /* 0x00007610001c7816 */ /* 0x001fe2000000001c */
[----:B------:R-:W-:Y:S06]  /*0b40*/  BRA `(.L_x_24256) ;  /* 0x0000000400107947 */ /* 0x000fec0003800000 */
.L_x_24269:
        /* <DEDUP_REMOVED lines=21> */
.L_x_24278:
[----:B------:R-:W-:Y:S05]  /*0ca0*/  BSYNC B1 ;  /* 0x0000000000017941 */ /* 0x000fea0003800000 */
.L_x_24277:
[----:B------:R-:W-:Y:S01]  /*0cb0*/  LEA R5, R0, 0x37800000, 0x17 ;  /* 0x3780000000057811 */ /* 0x000fe200078eb8ff */
[----:B------:R-:W-:-:S05]  /*0cc0*/  IMAD.SHL.U32 R0, R3, 0x200000, RZ ;  /* 0x0020000003007824 */ /* 0x000fca00078e00ff */
[----:B------:R-:W-:-:S07]  /*0cd0*/  LOP3.LUT R0, R5, R0, R6, 0xfe, !PT ;  /* 0x0000000005007212 */ /* 0x000fce00078efe06 */
.L_x_24276:
[----:B------:R-:W-:Y:S05]  /*0ce0*/  BSYNC B0 ;  /* 0x0000000000007941 */ /* 0x000fea0003800000 */
.L_x_24275:
[----:B------:R-:W0:Y:S02]  /*0cf0*/  F2I.FTZ.TRUNC.NTZ R0, R0 ;  /* 0x0000000000007305 */ /* 0x000e24000021f100 */
[----:B0-----:R-:W-:Y:S01]  /*0d00*/  PRMT R28, R0, 0x7610, R28 ;  /* 0x00007610001c7816 */ /* 0x001fe2000000001c */
[----:B------:R-:W-:Y:S06]  /*0d10*/  BRA `(.L_x_24256) ;  /* 0x00000000009c7947 */ /* 0x000fec0003800000 */
.L_x_24268:
        /* <DEDUP_REMOVED lines=14> */
.L_x_24282:
[----:B------:R-:W-:Y:S05]  /*0e00*/  BSYNC B0 ;  /* 0x0000000000007941 */ /* 0x000fea0003800000 */
.L_x_24281:
[----:B------:R-:W0:Y:S02]  /*0e10*/  F2I.FTZ.TRUNC.NTZ R0, R0 ;  /* 0x0000000000007305 */ /* 0x000e24000021f100 */
[----:B0-----:R-:W-:Y:S01]  /*0e20*/  PRMT R28, R0, 0x7610, R28 ;  /* 0x00007610001c7816 */ /* 0x001fe2000000001c */
[----:B------:R-:W-:Y:S06]  /*0e30*/  BRA `(.L_x_24256) ;  /* 0x0000000000547947 */ /* 0x000fec0003800000 */
.L_x_24255:
        /* <DEDUP_REMOVED lines=16> */
.L_x_24283:
[----:B------:R-:W-:Y:S01]  /*0f40*/  PRMT R28, RZ, 0x7610, R28 ;  /* 0x00007610ff1c7816 */ /* 0x000fe2000000001c */
[----:B------:R-:W-:Y:S06]  /*0f50*/  BRA `(.L_x_24256) ;  /* 0x00000000000c7947 */ /* 0x000fec0003800000 */
.L_x_24280:
[----:B------:R0:W5:Y:S01]  /*0f60*/  LDG.E.U8 R28, desc[UR36][R4.64] ;  /* 0x00000024041c7981 */ /* 0x000162000c1e1100 */
[----:B------:R-:W-:Y:S05]  /*0f70*/  BRA `(.L_x_24256) ;  /* 0x0000000000047947 */ /* 0x000fea0003800000 */
.L_x_24279:
[----:B------:R0:W5:Y:S02]  /*0f80*/  LDG.E.U8 R28, desc[UR36][R4.64] ;  /* 0x00000024041c7981 */ /* 0x000164000c1e1100 */
.L_x_24256:
        /* <DEDUP_REMOVED lines=18> */
.L_x_24287:
[----:B------:R1:W5:Y:S01]  /*10b0*/  LDG.E.U8 R22, desc[UR36][R4.64] ;  /* 0x0000002404167981 */ /* 0x000362000c1e1100 */
[----:B------:R-:W-:Y:S05]  /*10c0*/  BRA `(.L_x_24289) ;  /* 0x0000000c00547947 */ /* 0x000fea0003800000 */
.L_x_24286:
        /* <DEDUP_REMOVED lines=8> */
.L_x_24291:
[----:B------:R3:W5:Y:S01]  /*1150*/  LDG.E.U8 R22, desc[UR36][R4.64] ;  /* 0x0000002404167981 */ /* 0x000762000c1e1100 */
[----:B------:R-:W-:Y:S05]  /*1160*/  BRA `(.L_x_24289) ;  /* 0x0000000c002c7947 */ /* 0x000fea0003800000 */
.L_x_24290:
[----:B------:R2:W5:Y:S01]  /*1170*/  LDG.E.U16 R22, desc[UR36][R4.64] ;  /* 0x0000002404167981 */ /* 0x000562000c1e1500 */
[----:B------:R-:W-:Y:S05]  /*1180*/  BRA `(.L_x_24289) ;  /* 0x0000000c00247947 */ /* 0x000fea0003800000 */
.L_x_24285:
        /* <DEDUP_REMOVED lines=9> */
.L_x_24293:
[----:B------:R-:W2:Y:S02]  /*1220*/  LDG.E.U16 R0, desc[UR36][R4.64] ;  /* 0x0000002404007981 */ /* 0x000ea4000c1e1500 */
[----:B--2---:R-:W-:-:S06]  /*1230*/  HADD2.F32 R0, -RZ, R0.H0_H0 ;  /* 0x20000000ff007230 */ /* 0x004fcc0000004100 */
[----:B------:R-:W0:Y:S02]  /*1240*/  F2I.FTZ.TRUNC.NTZ R0, R0 ;  /* 0x0000000000007305 */ /* 0x000e24000021f100 */
[----:B0-----:R-:W-:Y:S01]  /*1250*/  PRMT R22, R0, 0x7610, R22 ;  /* 0x0000761000167816 */ /* 0x001fe20000000016 */
[----:B------:R-:W-:Y:S06]  /*1260*/  BRA `(.L_x_24289) ;  /* 0x0000000800ec7947 */ /* 0x000fec0003800000 */
.L_x_24292:
        /* <DEDUP_REMOVED lines=9> */
.L_x_24295:
[----:B------:R-:W2:Y:S02]  /*1300*/  LDG.E.U16 R4, desc[UR36][R4.64] ;  /* 0x0000002404047981 */ /* 0x000ea4000c1e1500 */
[----:B--2---:R-:W-:-:S06]  /*1310*/  HADD2.F32 R0, -RZ, R4.H0_H0 ;  /* 0x20000004ff007230 */ /* 0x004fcc0000004100 */
[----:B------:R-:W0:Y:S02]  /*1320*/  F2I.FTZ.TRUNC.NTZ R0, R0 ;  /* 0x0000000000007305 */ /* 0x000e24000021f100 */
[----:B0-----:R-:W-:Y:S01]  /*1330*/  PRMT R22, R0, 0x7610, R22 ;  /* 0x0000761000167816 */ /* 0x001fe20000000016 */
[----:B------:R-:W-:Y:S06]  /*1340*/  BRA `(.L_x_24289) ;  /* 0x0000000800b47947 */ /* 0x000fec0003800000 */
.L_x_24294:
[----:B------:R-:W2:Y:S02]  /*1350*/  LDG.E.64 R4, desc[UR36][R4.64] ;  /* 0x0000002404047981 */ /* 0x000ea4000c1e1b00 */
[----:B--2---:R0:W1:Y:S01]  /*1360*/  F2I.F64.TRUNC R22, R4 ;  /* 0x0000000400167311 */ /* 0x004062000030d100 */
[----:B------:R-:W-:Y:S05]  /*1370*/  BRA `(.L_x_24289) ;  /* 0x0000000800a87947 */ /* 0x000fea0003800000 */
.L_x_24284:
        /* <DEDUP_REMOVED lines=12> */
.L_x_24298:
[----:B------:R-:W2:Y:S02]  /*1440*/  LDG.E.64 R4, desc[UR36][R4.64] ;  /* 0x0000002404047981 */ /* 0x000ea4000c1e1b00 */
[----:B--2---:R0:W1:Y:S01]  /*1450*/  F2I.F64.TRUNC R22, R4 ;  /* 0x0000000400167311 */ /* 0x004062000030d100 */
[----:B------:R-:W-:Y:S05]  /*1460*/  BRA `(.L_x_24289) ;  /* 0x00000008006c7947 */ /* 0x000fea0003800000 */
.L_x_24297:
        /* <DEDUP_REMOVED lines=28> */
.L_x_24300:
        /* <DEDUP_REMOVED lines=15> */
.L_x_24299:
[----:B------:R-:W2:Y:S02]  /*1720*/  LDG.E.U16 R0, desc[UR36][R4.64] ;  /* 0x0000002404007981 */ /* 0x000ea4000c1e1500 */
[----:B--2---:R-:W-:-:S06]  /*1730*/  IMAD.U32 R0, R0, 0x10000, RZ ;  /* 0x0001000000007824 */ /* 0x004fcc00078e00ff */
[----:B------:R-:W0:Y:S02]  /*1740*/  F2I.FTZ.TRUNC.NTZ R0, R0 ;  /* 0x0000000000007305 */ /* 0x000e24000021f100 */
[----:B0-----:R-:W-:Y:S01]  /*1750*/  PRMT R22, R0, 0x7610, R22 ;  /* 0x0000761000167816 */ /* 0x001fe20000000016 */
[----:B------:R-:W-:Y:S06]  /*1760*/  BRA `(.L_x_24289) ;  /* 0x0000000400ac7947 */ /* 0x000fec0003800000 */
.L_x_24296:
        /* <DEDUP_REMOVED lines=10> */
.L_x_24303:
        /* <DEDUP_REMOVED lines=21> */
.L_x_24307:
[----:B------:R-:W-:Y:S05]  /*1960*/  BSYNC B1 ;  /* 0x0000000000017941 */ /* 0x000fea0003800000 */
.L_x_24306:
[----:B------:R-:W-:Y:S01]  /*1970*/  LEA R5, R0, 0x3b800000, 0x17 ;  /* 0x3b80000000057811 */ /* 0x000fe200078eb8ff */
[----:B------:R-:W-:-:S05]  /*1980*/  IMAD.SHL.U32 R0, R3, 0x100000, RZ ;  /* 0x0010000003007824 */ /* 0x000fca00078e00ff */
[----:B------:R-:W-:-:S07]  /*1990*/  LOP3.LUT R0, R5, R0, R6, 0xfe, !PT ;  /* 0x0000000005007212 */ /* 0x000fce00078efe06 */
.L_x_24305:
[----:B------:R-:W-:Y:S05]  /*19a0*/  BSYNC B0 ;  /* 0x0000000000007941 */ /* 0x000fea0003800000 */
.L_x_24304:
[----:B------:R-:W0:Y:S02]  /*19b0*/  F2I.FTZ.TRUNC.NTZ R0, R0 ;  /* 0x0000000000007305 */ /* 0x000e24000021f100 */
[----:B0-----:R-:W-:Y:S01]  /*19c0*/  PRMT R22, R0, 0x7610, R22 ;  /* 0x0000761000167816 */ /* 0x001fe20000000016 */
[----:B------:R-:W-:Y:S06]  /*19d0*/  BRA `(.L_x_24289) ;  /* 0x0000000400107947 */ /* 0x000fec0003800000 */
.L_x_24302:
        /* <DEDUP_REMOVED lines=21> */
.L_x_24311:
[----:B------:R-:W-:Y:S05]  /*1b30*/  BSYNC B1 ;  /* 0x0000000000017941 */ /* 0x000fea0003800000 */
.L_x_24310:
[----:B------:R-:W-:Y:S01]  /*1b40*/  LEA R5, R0, 0x37800000, 0x17 ;  /* 0x3780000000057811 */ /* 0x000fe200078eb8ff */
[----:B------:R-:W-:-:S05]  /*1b50*/  IMAD.SHL.U32 R0, R3, 0x200000, RZ ;  /* 0x0020000003007824 */ /* 0x000fca00078e00ff */
[----:B------:R-:W-:-:S07]  /*1b60*/  LOP3.LUT R0, R5, R0, R6, 0xfe, !PT ;  /* 0x0000000005007212 */ /* 0x000fce00078efe06 */
.L_x_24309:
[----:B------:R-:W-:Y:S05]  /*1b70*/  BSYNC B0 ;  /* 0x0000000000007941 */ /* 0x000fea0003800000 */
.L_x_24308:
[----:B------:R-:W0:Y:S02]  /*1b80*/  F2I.FTZ.TRUNC.NTZ R0, R0 ;  /* 0x0000000000007305 */ /* 0x000e24000021f100 */
[----:B0-----:R-:W-:Y:S01]  /*1b90*/  PRMT R22, R0, 0x7610, R22 ;  /* 0x0000761000167816 */ /* 0x001fe20000000016 */
[----:B------:R-:W-:Y:S06]  /*1ba0*/  BRA `(.L_x_24289) ;  /* 0x00000000009c7947 */ /* 0x000fec0003800000 */
.L_x_24301:
        /* <DEDUP_REMOVED lines=14> */
.L_x_24315:
[----:B------:R-:W-:Y:S05]  /*1c90*/  BSYNC B0 ;  /* 0x0000000000007941 */ /* 0x000fea0003800000 */
.L_x_24314:
[----:B------:R-:W0:Y:S02]  /*1ca0*/  F2I.FTZ.TRUNC.NTZ R0, R0 ;  /* 0x0000000000007305 */ /* 0x000e24000021f100 */
[----:B0-----:R-:W-:Y:S01]  /*1cb0*/  PRMT R22, R0, 0x7610, R22 ;  /* 0x0000761000167816 */ /* 0x001fe20000000016 */
[----:B------:R-:W-:Y:S06]  /*1cc0*/  BRA `(.L_x_24289) ;  /* 0x0000000000547947 */ /* 0x000fec0003800000 */
.L_x_24288:
        /* <DEDUP_REMOVED lines=16> */
.L_x_24316:
[----:B------:R-:W-:Y:S01]  /*1dd0*/  PRMT R22, RZ, 0x7610, R22 ;  /* 0x00007610ff167816 */ /* 0x000fe20000000016 */
[----:B------:R-:W-:Y:S06]  /*1de0*/  BRA `(.L_x_24289) ;  /* 0x00000000000c7947 */ /* 0x000fec0003800000 */
.L_x_24313:
[----:B------:R0:W5:Y:S01]  /*1df0*/  LDG.E.U8 R22, desc[UR36][R4.64] ;  /* 0x0000002404167981 */ /* 0x000162000c1e1100 */
[----:B------:R-:W-:Y:S05]  /*1e00*/  BRA `(.L_x_24289) ;  /* 0x0000000000047947 */ /* 0x000fea0003800000 */
.L_x_24312:
[----:B------:R0:W5:Y:S02]  /*1e10*/  LDG.E.U8 R22, desc[UR36][R4.64] ;  /* 0x0000002404167981 */ /* 0x000164000c1e1100 */
.L_x_24289:
[----:B------:R-:W2:Y:S02]  /*1e20*/  S2R R17, SR_TID.X ;  /* 0x0000000000117919 */ /* 0x000ea40000002100 */
[----:B--2---:R-:W-:-:S07]  /*1e30*/  VIADD R17, R17, 0x80 ;  /* 0x0000008011117836 */ /* 0x004fce0000000000 */
.L_x_24250:
[----:B------:R-:W-:Y:S05]  /*1e40*/  BSYNC B6 ;  /* 0x0000000000067941 */ /* 0x000fea0003800000 */
.L_x_24249:
        /* <DEDUP_REMOVED lines=23> */
.L_x_24322:
[----:B------:R0:W5:Y:S01]  /*1fc0*/  LDG.E.U8 R29, desc[UR36][R4.64] ;  /* 0x00000024041d7981 */ /* 0x000162000c1e1100 */
[----:B------:R-:W-:Y:S05]  /*1fd0*/  BRA `(.L_x_24324) ;  /* 0x0000000c00547947 */ /* 0x000fea0003800000 */
.L_x_24321:
        /* <DEDUP_REMOVED lines=8> */
.L_x_24326:
[----:B------:R0:W5:Y:S01]  /*2060*/  LDG.E.U8 R29, desc[UR36][R4.64] ;  /* 0x00000024041d7981 */ /* 0x000162000c1e1100 */
[----:B------:R-:W-:Y:S05]  /*2070*/  BRA `(.L_x_24324) ;  /* 0x0000000c002c7947 */ /* 0x000fea0003800000 */
.L_x_24325:
[----:B------:R0:W5:Y:S01]  /*2080*/  LDG.E.U16 R29, desc[UR36][R4.64] ;  /* 0x00000024041d7981 */ /* 0x000162000c1e1500 */
[----:B------:R-:W-:Y:S05]  /*2090*/  BRA `(.L_x_24324) ;  /* 0x0000000c00247947 */ /* 0x000fea0003800000 */
.L_x_24320:
        /* <DEDUP_REMOVED lines=9> */
.L_x_24328:
[----:B------:R-:W2:Y:S02]  /*2130*/  LDG.E.U16 R0, desc[UR36][R4.64] ;  /* 0x0000002404007981 */ /* 0x000ea4000c1e1500 */
[----:B--2---:R-:W-:-:S06]  /*2140*/  HADD2.F32 R0, -RZ, R0.H0_H0 ;  /* 0x20000000ff007230 */ /* 0x004fcc0000004100 */
[----:B------:R-:W0:Y:S02]  /*2150*/  F2I.FTZ.TRUNC.NTZ R0, R0 ;  /* 0x0000000000007305 */ /* 0x000e24000021f100 */
[----:B0-----:R-:W-:Y:S01]  /*2160*/  PRMT R29, R0, 0x7610, R29 ;  /* 0x00007610001d7816 */ /* 0x001fe2000000001d */
[----:B------:R-:W-:Y:S06]  /*2170*/  BRA `(.L_x_24324) ;  /* 0x0000000800ec7947 */ /* 0x000fec0003800000 */
.L_x_24327:
        /* <DEDUP_REMOVED lines=9> */
.L_x_24330:
[----:B------:R-:W2:Y:S02]  /*2210*/  LDG.E.U16 R4, desc[UR36][R4.64] ;  /* 0x0000002404047981 */ /* 0x000ea4000c1e1500 */
[----:B--2---:R-:W-:-:S06]  /*2220*/  HADD2.F32 R0, -RZ, R4.H0_H0 ;  /* 0x20000004ff007230 */ /* 0x004fcc0000004100 */
[----:B------:R-:W0:Y:S02]  /*2230*/  F2I.FTZ.TRUNC.NTZ R0, R0 ;  /* 0x0000000000007305 */ /* 0x000e24000021f100 */
[----:B0-----:R-:W-:Y:S01]  /*2240*/  PRMT R29, R0, 0x7610, R29 ;  /* 0x00007610001d7816 */ /* 0x001fe2000000001d */
[----:B------:R-:W-:Y:S06]  /*2250*/  BRA `(.L_x_24324) ;  /* 0x0000000800b47947 */ /* 0x000fec0003800000 */
.L_x_24329:
[----:B------:R-:W2:Y:S02]  /*2260*/  LDG.E.64 R4, desc[UR36][R4.64] ;  /* 0x0000002404047981 */ /* 0x000ea4000c1e1b00 */
[----:B--2---:R0:W1:Y:S01]  /*2270*/  F2I.F64.TRUNC R29, R4 ;  /* 0x00000004001d7311 */ /* 0x004062000030d100 */
[----:B------:R-:W-:Y:S05]  /*2280*/  BRA `(.L_x_24324) ;  /* 0x0000000800a87947 */ /* 0x000fea0003800000 */
.L_x_24319:
        /* <DEDUP_REMOVED lines=12> */
.L_x_24333:
[----:B------:R-:W2:Y:S02]  /*2350*/  LDG.E.64 R4, desc[UR36][R4.64] ;  /* 0x0000002404047981 */ /* 0x000ea4000c1e1b00 */
[----:B--2---:R0:W1:Y:S01]  /*2360*/  F2I.F64.TRUNC R29, R4 ;  /* 0x00000004001d7311 */ /* 0x004062000030d100 */
[----:B------:R-:W-:Y:S05]  /*2370*/  BRA `(.L_x_24324) ;  /* 0x00000008006c7947 */ /* 0x000fea0003800000 */
.L_x_24332:
        /* <DEDUP_REMOVED lines=28> */
.L_x_24335:
        /* <DEDUP_REMOVED lines=15> */
.L_x_24334:
[----:B------:R-:W2:Y:S02]  /*2630*/  LDG.E.U16 R0, desc[UR36][R4.64] ;  /* 0x0000002404007981 */ /* 0x000ea4000c1e1500 */
[----:B--2---:R-:W-:-:S06]  /*2640*/  IMAD.U32 R0, R0, 0x10000, RZ ;  /* 0x0001000000007824 */ /* 0x004fcc00078e00ff */
[----:B------:R-:W0:Y:S02]  /*2650*/  F2I.FTZ.TRUNC.NTZ R0, R0 ;  /* 0x0000000000007305 */ /* 0x000e24000021f100 */
[----:B0-----:R-:W-:Y:S01]  /*2660*/  PRMT R29, R0, 0x7610, R29 ;  /* 0x00007610001d7816 */ /* 0x001fe2000000001d */
[----:B------:R-:W-:Y:S06]  /*2670*/  BRA `(.L_x_24324) ;  /* 0x0000000400ac7947 */ /* 0x000fec0003800000 */
.L_x_24331:
        /* <DEDUP_REMOVED lines=10> */
.L_x_24338:
        /* <DEDUP_REMOVED lines=21> */
.L_x_24342:
[----:B------:R-:W-:Y:S05]  /*2870*/  BSYNC B1 ;  /* 0x0000000000017941 */ /* 0x000fea0003800000 */
.L_x_24341:
[----:B------:R-:W-:Y:S01]  /*2880*/  LEA R5, R0, 0x3b800000, 0x17 ;  /* 0x3b80000000057811 */ /* 0x000fe200078eb8ff */
[----:B------:R-:W-:-:S05]  /*2890*/  IMAD.SHL.U32 R0, R3, 0x100000, RZ ;  /* 0x0010000003007824 */ /* 0x000fca00078e00ff */
[----:B------:R-:W-:-:S07]  /*28a0*/  LOP3.LUT R0, R5, R0, R6, 0xfe, !PT ;  /* 0x0000000005007212 */ /* 0x000fce00078efe06 */
.L_x_24340:
[----:B------:R-:W-:Y:S05]  /*28b0*/  BSYNC B0 ;  /* 0x0000000000007941 */ /* 0x000fea0003800000 */
.L_x_24339:
[----:B------:R-:W0:Y:S02]  /*28c0*/  F2I.FTZ.TRUNC.NTZ R0, R0 ;  /* 0x0000000000007305 */ /* 0x000e24000021f100 */
[----:B0-----:R-:W-:Y:S01]  /*28d0*/  PRMT R29, R0, 0x7610, R29 ;  /* 0x00007610001d7816 */ /* 0x001fe2000000001d */
[----:B------:R-:W-:Y:S06]  /*28e0*/  BRA `(.L_x_24324) ;  /* 0x0000000400107947 */ /* 0x000fec0003800000 */
.L_x_24337:
        /* <DEDUP_REMOVED lines=21> */
.L_x_24346:
[----:B------:R-:W-:Y:S05]  /*2a40*/  BSYNC B1 ;  /* 0x0000000000017941 */ /* 0x000fea0003800000 */
.L_x_24345:
[----:B------:R-:W-:Y:S01]  /*2a50*/  LEA R5, R0, 0x37800000, 0x17 ;  /* 0x3780000000057811 */ /* 0x000fe200078eb8ff */
[----:B------:R-:W-:-:S05]  /*2a60*/  IMAD.SHL.U32 R0, R3, 0x200000, RZ ;  /* 0x0020000003007824 */ /* 0x000fca00078e00ff */
[----:B------:R-:W-:-:S07]  /*2a70*/  LOP3.LUT R0, R5, R0, R6, 0xfe, !PT ;  /* 0x0000000005007212 */ /* 0x000fce00078efe06 */
.L_x_24344:
[----:B------:R-:W-:Y:S05]  /*2a80*/  BSYNC B0 ;  /* 0x0000000000007941 */ /* 0x000fea0003800000 */
.L_x_24343:
[----:B------:R-:W0:Y:S02]  /*2a90*/  F2I.FTZ.TRUNC.NTZ R0, R0 ;  /* 0x0000000000007305 */ /* 0x000e24000021f100 */
[----:B0-----:R-:W-:Y:S01]  /*2aa0*/  PRMT R29, R0, 0x7610, R29 ;  /* 0x00007610001d7816 */ /* 0x001fe2000000001d */
[----:B------:R-:W-:Y:S06]  /*2ab0*/  BRA `(.L_x_24324) ;  /* 0x00000000009c7947 */ /* 0x000fec0003800000 */
.L_x_24336:
        /* <DEDUP_REMOVED lines=14> */
.L_x_24350:
[----:B------:R-:W-:Y:S05]  /*2ba0*/  BSYNC B0 ;  /* 0x0000000000007941 */ /* 0x000fea0003800000 */
.L_x_24349:
[----:B------:R-:W0:Y:S02]  /*2bb0*/  F2I.FTZ.TRUNC.NTZ R0, R0 ;  /* 0x0000000000007305 */ /* 0x000e24000021f100 */
[----:B0-----:R-:W-:Y:S01]  /*2bc0*/  PRMT R29, R0, 0x7610, R29 ;  /* 0x00007610001d7816 */ /* 0x001fe2000000001d */
[----:B------:R-:W-:Y:S06]  /*2bd0*/  BRA `(.L_x_24324) ;  /* 0x0000000000547947 */ /* 0x000fec0003800000 */
.L_x_24323:
        /* <DEDUP_REMOVED lines=16> */
.L_x_24351:
[----:B------:R-:W-:Y:S01]  /*2ce0*/  PRMT R29, RZ, 0x7610, R29 ;  /* 0x00007610ff1d7816 */ /* 0x000fe2000000001d */
[----:B------:R-:W-:Y:S06]  /*2cf0*/  BRA `(.L_x_24324) ;  /* 0x00000000000c7947 */ /* 0x000fec0003800000 */
.L_x_24348:
[----:B------:R2:W5:Y:S01]  /*2d00*/  LDG.E.U8 R29, desc[UR36][R4.64] ;  /* 0x00000024041d7981 */ /* 0x000562000c1e1100 */
[----:B------:R-:W-:Y:S05]  /*2d10*/  BRA `(.L_x_24324) ;  /* 0x0000000000047947 */ /* 0x000fea0003800000 */
.L_x_24347:
[----:B------:R3:W5:Y:S02]  /*2d20*/  LDG.E.U8 R29, desc[UR36][R4.64] ;  /* 0x00000024041d7981 */ /* 0x000764000c1e1100 */
.L_x_24324:
        /* <DEDUP_REMOVED lines=18> */
.L_x_24355:
[----:B------:R0:W5:Y:S01]  /*2e50*/  LDG.E.U8 R27, desc[UR36][R4.64] ;  /* 0x00000024041b7981 */ /* 0x000162000c1e1100 */
[----:B------:R-:W-:Y:S05]  /*2e60*/  BRA `(.L_x_24357) ;  /* 0x0000000c00547947 */ /* 0x000fea0003800000 */
.L_x_24354:
        /* <DEDUP_REMOVED lines=8> */
.L_x_24359:
[----:B------:R0:W5:Y:S01]  /*2ef0*/  LDG.E.U8 R27, desc[UR36][R4.64] ;  /* 0x00000024041b7981 */ /* 0x000162000c1e1100 */
[----:B------:R-:W-:Y:S05]  /*2f00*/  BRA `(.L_x_24357) ;  /* 0x0000000c002c7947 */ /* 0x000fea0003800000 */
.L_x_24358:
[----:B------:R0:W5:Y:S01]  /*2f10*/  LDG.E.U16 R27, desc[UR36][R4.64] ;  /* 0x00000024041b7981 */ /* 0x000162000c1e1500 */
[----:B------:R-:W-:Y:S05]  /*2f20*/  BRA `(.L_x_24357) ;  /* 0x0000000c00247947 */ /* 0x000fea0003800000 */
.L_x_24353:
        /* <DEDUP_REMOVED lines=9> */
.L_x_24361:
[----:B------:R-:W2:Y:S02]  /*2fc0*/  LDG.E.U16 R0, desc[UR36][R4.64] ;  /* 0x0000002404007981 */ /* 0x000ea4000c1e1500 */
[----:B--2---:R-:W-:-:S06]  /*2fd0*/  HADD2.F32 R0, -RZ, R0.H0_H0 ;  /* 0x20000000ff007230 */ /* 0x004fcc0000004100 */
[----:B------:R-:W0:Y:S02]  /*2fe0*/  F2I.FTZ.TRUNC.NTZ R0, R0 ;  /* 0x0000000000007305 */ /* 0x000e24000021f100 */
[----:B0-----:R-:W-:Y:S01]  /*2ff0*/  PRMT R27, R0, 0x7610, R27 ;  /* 0x00007610001b7816 */ /* 0x001fe2000000001b */
[----:B------:R-:W-:Y:S06]  /*3000*/  BRA `(.L_x_24357) ;  /* 0x0000000800ec7947 */ /* 0x000fec0003800000 */
.L_x_24360:
        /* <DEDUP_REMOVED lines=9> */
.L_x_24363:
[----:B------:R-:W2:Y:S02]  /*30a0*/  LDG.E.U16 R4, desc[UR36][R4.64] ;  /* 0x0000002404047981 */ /* 0x000ea4000c1e1500 */
[----:B--2---:R-:W-:-:S06]  /*30b0*/  HADD2.F32 R0, -RZ, R4.H0_H0 ;  /* 0x20000004ff007230 */ /* 0x004fcc0000004100 */
[----:B------:R-:W0:Y:S02]  /*30c0*/  F2I.FTZ.TRUNC.NTZ R0, R0 ;  /* 0x0000000000007305 */ /* 0x000e24000021f100 */
[----:B0-----:R-:W-:Y:S01]  /*30d0*/  PRMT R27, R0, 0x7610, R27 ;  /* 0x00007610001b7816 */ /* 0x001fe2000000001b */
[----:B------:R-:W-:Y:S06]  /*30e0*/  BRA `(.L_x_24357) ;  /* 0x0000000800b47947 */ /* 0x000fec0003800000 */
.L_x_24362:
[----:B------:R-:W2:Y:S02]  /*30f0*/  LDG.E.64 R4, desc[UR36][R4.64] ;  /* 0x0000002404047981 */ /* 0x000ea4000c1e1b00 */
[----:B--2---:R0:W2:Y:S01]  /*3100*/  F2I.F64.TRUNC R27, R4 ;  /* 0x00000004001b7311 */ /* 0x0040a2000030d100 */
[----:B------:R-:W-:Y:S05]  /*3110*/  BRA `(.L_x_24357) ;  /* 0x0000000800a87947 */ /* 0x000fea0003800000 */
.L_x_24352:
        /* <DEDUP_REMOVED lines=12> */
.L_x_24366:
[----:B------:R-:W2:Y:S02]  /*31e0*/  LDG.E.64 R4, desc[UR36][R4.64] ;  /* 0x0000002404047981 */ /* 0x000ea4000c1e1b00 */
[----:B--2---:R4:W0:Y:S01]  /*31f0*/  F2I.F64.TRUNC R27, R4 ;  /* 0x00000004001b7311 */ /* 0x004822000030d100 */
[----:B------:R-:W-:Y:S05]  /*3200*/  BRA `(.L_x_24357) ;  /* 0x00000008006c7947 */ /* 0x000fea0003800000 */
.L_x_24365:
        /* <DEDUP_REMOVED lines=28> */
.L_x_24368:
        /* <DEDUP_REMOVED lines=15> */
.L_x_24367:
[----:B------:R-:W2:Y:S02]  /*34c0*/  LDG.E.U16 R0, desc[UR36][R4.64] ;  /* 0x0000002404007981 */ /* 0x000ea4000c1e1500 */
[----:B--2---:R-:W-:-:S06]  /*34d0*/  IMAD.U32 R0, R0, 0x10000, RZ ;  /* 0x0001000000007824 */ /* 0x004fcc00078e00ff */
[----:B------:R-:W0:Y:S02]  /*34e0*/  F2I.FTZ.TRUNC.NTZ R0, R0 ;  /* 0x0000000000007305 */ /* 0x000e24000021f100 */
[----:B0-----:R-:W-:Y:S01]  /*34f0*/  PRMT R27, R0, 0x7610, R27 ;  /* 0x00007610001b7816 */ /* 0x001fe2000000001b */
[----:B------:R-:W-:Y:S06]  /*3500*/  BRA `(.L_x_24357) ;  /* 0x0000000400ac7947 */ /* 0x000fec0003800000 */
.L_x_24364:
        /* <DEDUP_REMOVED lines=10> */
.L_x_24371:
        /* <DEDUP_REMOVED lines=21> */
.L_x_24375:
[----:B------:R-:W-:Y:S05]  /*3700*/  BSYNC B1 ;  /* 0x0000000000017941 */ /* 0x000fea0003800000 */
.L_x_24374:
[----:B------:R-:W-:Y:S01]  /*3710*/  LEA R5, R0, 0x3b800000, 0x17 ;  /* 0x3b80000000057811 */ /* 0x000fe200078eb8ff */
[----:B------:R-:W-:-:S05]  /*3720*/  IMAD.SHL.U32 R0, R3, 0x100000, RZ ;  /* 0x0010000003007824 */ /* 0x000fca00078e00ff */
[----:B------:R-:W-:-:S07]  /*3730*/  LOP3.LUT R0, R5, R0, R6, 0xfe, !PT ;  /* 0x0000000005007212 */ /* 0x000fce00078efe06 */
.L_x_24373:
[----:B------:R-:W-:Y:S05]  /*3740*/  BSYNC B0 ;  /* 0x0000000000007941 */ /* 0x000fea0003800000 */
.L_x_24372:
[----:B------:R-:W0:Y:S02]  /*3750*/  F2I.FTZ.TRUNC.NTZ R0, R0 ;  /* 0x0000000000007305 */ /* 0x000e24000021f100 */
[----:B0-----:R-:W-:Y:S01]  /*3760*/  PRMT R27, R0, 0x7610, R27 ;  /* 0x00007610001b7816 */ /* 0x001fe2000000001b */
[----:B------:R-:W-:Y:S06]  /*3770*/  BRA `(.L_x_24357) ;  /* 0x0000000400107947 */ /* 0x000fec0003800000 */
.L_x_24370:
        /* <DEDUP_REMOVED lines=21> */
.L_x_24379:
[----:B------:R-:W-:Y:S05]  /*38d0*/  BSYNC B1 ;  /* 0x0000000000017941 */ /* 0x000fea0003800000 */
.L_x_24378:
[----:B------:R-:W-:Y:S01]  /*38e0*/  LEA R5, R0, 0x37800000, 0x17 ;  /* 0x3780000000057811 */ /* 0x000fe200078eb8ff */
[----:B------:R-:W-:-:S05]  /*38f0*/  IMAD.SHL.U32 R0, R3, 0x200000, RZ ;  /* 0x0020000003007824 */ /* 0x000fca00078e00ff */
[----:B------:R-:W-:-:S07]  /*3900*/  LOP3.LUT R0, R5, R0, R6, 0xfe, !PT ;  /* 0x0000000005007212 */ /* 0x000fce00078efe06 */
.L_x_24377:
[----:B------:R-:W-:Y:S05]  /*3910*/  BSYNC B0 ;  /* 0x0000000000007941 */ /* 0x000fea0003800000 */
.L_x_24376:
[----:B------:R-:W0:Y:S02]  /*3920*/  F2I.FTZ.TRUNC.NTZ R0, R0 ;  /* 0x0000000000007305 */ /* 0x000e24000021f100 */
[----:B0-----:R-:W-:Y:S01]  /*3930*/  PRMT R27, R0, 0x7610, R27 ;  /* 0x00007610001b7816 */ /* 0x001fe2000000001b */
[----:B------:R-:W-:Y:S06]  /*3940*/  BRA `(.L_x_24357) ;  /* 0x00000000009c7947 */ /* 0x000fec0003800000 */
.L_x_24369:
        /* <DEDUP_REMOVED lines=14> */
.L_x_24383:
[----:B------:R-:W-:Y:S05]  /*3a30*/  BSYNC B0 ;  /* 0x0000000000007941 */ /* 0x000fea0003800000 */
.L_x_24382:
[----:B------:R-:W0:Y:S02]  /*3a40*/  F2I.FTZ.TRUNC.NTZ R0, R0 ;  /* 0x0000000000007305 */ /* 0x000e24000021f100 */
[----:B0-----:R-:W-:Y:S01]  /*3a50*/  PRMT R27, R0, 0x7610, R27 ;  /* 0x00007610001b7816 */ /* 0x001fe2000000001b */
[----:B------:R-:W-:Y:S06]  /*3a60*/  BRA `(.L_x_24357) ;  /* 0x0000000000547947 */ /* 0x000fec0003800000 */
.L_x_24356:
        /* <DEDUP_REMOVED lines=16> */
.L_x_24384:
[----:B------:R-:W-:Y:S01]  /*3b70*/  PRMT R27, RZ, 0x7610, R27 ;  /* 0x00007610ff1b7816 */ /* 0x000fe2000000001b */
[----:B------:R-:W-:Y:S06]  /*3b80*/  BRA `(.L_x_24357) ;  /* 0x00000000000c7947 */ /* 0x000fec0003800000 */
.L_x_24381:
[----:B------:R2:W5:Y:S01]  /*3b90*/  LDG.E.U8 R27, desc[UR36][R4.64] ;  /* 0x00000024041b7981 */ /* 0x000562000c1e1100 */
[----:B------:R-:W-:Y:S05]  /*3ba0*/  BRA `(.L_x_24357) ;  /* 0x0000000000047947 */ /* 0x000fea0003800000 */
.L_x_24380:
[----:B------:R3:W5:Y:S02]  /*3bb0*/  LDG.E.U8 R27, desc[UR36][R4.64] ;  /* 0x00000024041b7981 */ /* 0x000764000c1e1100 */
.L_x_24357:
[----:B------:R-:W-:-:S07]  /*3bc0*/  VIADD R17, R17, 0x80 ;  /* 0x0000008011117836 */ /* 0x000fce0000000000 */
.L_x_24318:
[----:B------:R-:W-:Y:S05]  /*3bd0*/  BSYNC B6 ;  /* 0x0000000000067941 */ /* 0x000fea0003800000 */
.L_x_24317:
        /* <DEDUP_REMOVED lines=25> */
.L_x_24390:
[----:B------:R0:W5:Y:S01]  /*3d70*/  LDG.E.U8 R18, desc[UR36][R4.64] ;  /* 0x0000002404127981 */ /* 0x000162000c1e1100 */
[----:B------:R-:W-:Y:S05]  /*3d80*/  BRA `(.L_x_24392) ;  /* 0x0000000c00547947 */ /* 0x000fea0003800000 */
.L_x_24389:
        /* <DEDUP_REMOVED lines=8> */
.L_x_24394:
[----:B------:R0:W5:Y:S01]  /*3e10*/  LDG.E.U8 R18, desc[UR36][R4.64] ;  /* 0x0000002404127981 */ /* 0x000162000c1e1100 */
[----:B------:R-:W-:Y:S05]  /*3e20*/  BRA `(.L_x_24392) ;  /* 0x0000000c002c7947 */ /* 0x000fea0003800000 */
.L_x_24393:
[----:B------:R0:W5:Y:S01]  /*3e30*/  LDG.E.U16 R18, desc[UR36][R4.64] ;  /* 0x0000002404127981 */ /* 0x000162000c1e1500 */
[----:B------:R-:W-:Y:S05]  /*3e40*/  BRA `(.L_x_24392) ;  /* 0x0000000c00247947 */ /* 0x000fea0003800000 */
.L_x_24388:
        /* <DEDUP_REMOVED lines=9> */
.L_x_24396:
[----:B------:R-:W2:Y:S02]  /*3ee0*/  LDG.E.U16 R0, desc[UR36][R4.64] ;  /* 0x0000002404007981 */ /* 0x000ea4000c1e1500 */
[----:B--2---:R-:W-:-:S06]  /*3ef0*/  HADD2.F32 R0, -RZ, R0.H0_H0 ;  /* 0x20000000ff007230 */ /* 0x004fcc0000004100 */
[----:B------:R-:W0:Y:S02]  /*3f00*/  F2I.FTZ.TRUNC.NTZ R0, R0 ;  /* 0x0000000000007305 */ /* 0x000e24000021f100 */
[----:B0-----:R-:W-:Y:S01]  /*3f10*/  PRMT R18, R0, 0x7610, R18 ;  /* 0x0000761000127816 */ /* 0x001fe20000000012 */
[----:B------:R-:W-:Y:S06]  /*3f20*/  BRA `(.L_x_24392) ;  /* 0x0000000800ec7947 */ /* 0x000fec0003800000 */
.L_x_24395:
        /* <DEDUP_REMOVED lines=9> */
.L_x_24398:
[----:B------:R-:W2:Y:S02]  /*3fc0*/  LDG.E.U16 R4, desc[UR36][R4.64] ;  /* 0x0000002404047981 */ /* 0x000ea4000c1e1500 */
[----:B--2---:R-:W-:-:S06]  /*3fd0*/  HADD2.F32 R0, -RZ, R4.H0_H0 ;  /* 0x20000004ff007230 */ /* 0x004fcc0000004100 */
[----:B------:R-:W0:Y:S02]  /*3fe0*/  F2I.FTZ.TRUNC.NTZ R0, R0 ;  /* 0x0000000000007305 */ /* 0x000e24000021f100 */
[----:B0-----:R-:W-:Y:S01]  /*3ff0*/  PRMT R18, R0, 0x7610, R18 ;  /* 0x0000761000127816 */ /* 0x001fe20000000012 */
[----:B------:R-:W-:Y:S06]  /*4000*/  BRA `(.L_x_24392) ;  /* 0x0000000800b47947 */ /* 0x000fec0003800000 */
.L_x_24397:
[----:B------:R-:W2:Y:S02]  /*4010*/  LDG.E.64 R4, desc[UR36][R4.64] ;  /* 0x0000002404047981 */ /* 0x000ea4000c1e1b00 */
[----:B--2---:R0:W1:Y:S01]  /*4020*/  F2I.F64.TRUNC R18, R4 ;  /* 0x0000000400127311 */ /* 0x004062000030d100 */
[----:B------:R-:W-:Y:S05]  /*4030*/  BRA `(.L_x_24392) ;  /* 0x0000000800a87947 */ /* 0x000fea0003800000 */
.L_x_24387:
        /* <DEDUP_REMOVED lines=12> */
.L_x_24401:
[----:B------:R-:W2:Y:S02]  /*4100*/  LDG.E.64 R4, desc[UR36][R4.64] ;  /* 0x0000002404047981 */ /* 0x000ea4000c1e1b00 */
[----:B--2---:R0:W1:Y:S01]  /*4110*/  F2I.F64.TRUNC R18, R4 ;  /* 0x0000000400127311 */ /* 0x004062000030d100 */
[----:B------:R-:W-:Y:S05]  /*4120*/  BRA `(.L_x_24392) ;  /* 0x00000008006c7947 */ /* 0x000fea0003800000 */
.L_x_24400:
        /* <DEDUP_REMOVED lines=28> */
.L_x_24403:
        /* <DEDUP_REMOVED lines=15> */
.L_x_24402:
[----:B------:R-:W2:Y:S02]  /*43e0*/  LDG.E.U16 R0, desc[UR36][R4.64] ;  /* 0x0000002404007981 */ /* 0x000ea4000c1e1500 */
[----:B--2---:R-:W-:-:S06]  /*43f0*/  IMAD.U32 R0, R0, 0x10000, RZ ;  /* 0x0001000000007824 */ /* 0x004fcc00078e00ff */
[----:B------:R-:W0:Y:S02]  /*4400*/  F2I.FTZ.TRUNC.NTZ R0, R0 ;  /* 0x0000000000007305 */ /* 0x000e24000021f100 */
[----:B0-----:R-:W-:Y:S01]  /*4410*/  PRMT R18, R0, 0x7610, R18 ;  /* 0x0000761000127816 */ /* 0x001fe20000000012 */
[----:B------:R-:W-:Y:S06]  /*4420*/  BRA `(.L_x_24392) ;  /* 0x0000000400ac7947 */ /* 0x000fec0003800000 */
.L_x_24399:
        /* <DEDUP_REMOVED lines=10> */
.L_x_24406:
        /* <DEDUP_REMOVED lines=21> */
.L_x_24410:
[----:B------:R-:W-:Y:S05]  /*4620*/  BSYNC B1 ;  /* 0x0000000000017941 */ /* 0x000fea0003800000 */
.L_x_24409:
[----:B------:R-:W-:Y:S01]  /*4630*/  LEA R5, R0, 0x3b800000, 0x17 ;  /* 0x3b80000000057811 */ /* 0x000fe200078eb8ff */
[----:B------:R-:W-:-:S05]  /*4640*/  IMAD.SHL.U32 R0, R3, 0x100000, RZ ;  /* 0x0010000003007824 */ /* 0x000fca00078e00ff */
[----:B------:R-:W-:-:S07]  /*4650*/  LOP3.LUT R0, R5, R0, R6, 0xfe, !PT ;  /* 0x0000000005007212 */ /* 0x000fce00078efe06 */
.L_x_24408:
[----:B------:R-:W-:Y:S05]  /*4660*/  BSYNC B0 ;  /* 0x0000000000007941 */ /* 0x000fea0003800000 */
.L_x_24407:
[----:B------:R-:W0:Y:S02]  /*4670*/  F2I.FTZ.TRUNC.NTZ R0, R0 ;  /* 0x0000000000007305 */ /* 0x000e24000021f100 */
[----:B0-----:R-:W-:Y:S01]  /*4680*/  PRMT R18, R0, 0x7610, R18 ;  /* 0x0000761000127816 */ /* 0x001fe20000000012 */
[----:B------:R-:W-:Y:S06]  /*4690*/  BRA `(.L_x_24392) ;  /* 0x0000000400107947 */ /* 0x000fec0003800000 */
.L_x_24405:
        /* <DEDUP_REMOVED lines=21> */
.L_x_24414:
[----:B------:R-:W-:Y:S05]  /*47f0*/  BSYNC B1 ;  /* 0x0000000000017941 */ /* 0x000fea0003800000 */
.L_x_24413:
[----:B------:R-:W-:Y:S01]  /*4800*/  LEA R5, R0, 0x37800000, 0x17 ;  /* 0x3780000000057811 */ /* 0x000fe200078eb8ff */
[----:B------:R-:W-:-:S05]  /*4810*/  IMAD.SHL.U32 R0, R3, 0x200000, RZ ;  /* 0x0020000003007824 */ /* 0x000fca00078e00ff */
[----:B------:R-:W-:-:S07]  /*4820*/  LOP3.LUT R0, R5, R0, R6, 0xfe, !PT ;  /* 0x0000000005007212 */ /* 0x000fce00078efe06 */
.L_x_24412:
[----:B------:R-:W-:Y:S05]  /*4830*/  BSYNC B0 ;  /* 0x0000000000007941 */ /* 0x000fea0003800000 */
.L_x_24411:
[----:B------:R-:W0:Y:S02]  /*4840*/  F2I.FTZ.TRUNC.NTZ R0, R0 ;  /* 0x0000000000007305 */ /* 0x000e24000021f100 */
[----:B0-----:R-:W-:Y:S01]  /*4850*/  PRMT R18, R0, 0x7610, R18 ;  /* 0x0000761000127816 */ /* 0x001fe20000000012 */
[----:B------:R-:W-:Y:S06]  /*4860*/  BRA `(.L_x_24392) ;  /* 0x00000000009c7947 */ /* 0x000fec0003800000 */
.L_x_24404:
        /* <DEDUP_REMOVED lines=14> */
.L_x_24418:
[----:B------:R-:W-:Y:S05]  /*4950*/  BSYNC B0 ;  /* 0x0000000000007941 */ /* 0x000fea0003800000 */
.L_x_24417:
[----:B------:R-:W0:Y:S02]  /*4960*/  F2I.FTZ.TRUNC.NTZ R0, R0 ;  /* 0x0000000000007305 */ /* 0x000e24000021f100 */
[----:B0-----:R-:W-:Y:S01]  /*4970*/  PRMT R18, R0, 0x7610, R18 ;  /* 0x0000761000127816 */ /* 0x001fe20000000012 */
[----:B------:R-:W-:Y:S06]  /*4980*/  BRA `(.L_x_24392) ;  /* 0x0000000000547947 */ /* 0x000fec0003800000 */
.L_x_24391:
        /* <DEDUP_REMOVED lines=16> */
.L_x_24419:
[----:B------:R-:W-:Y:S01]  /*4a90*/  PRMT R18, RZ, 0x7610, R18 ;  /* 0x00007610ff127816 */ /* 0x000fe20000000012 */
[----:B------:R-:W-:Y:S06]  /*4aa0*/  BRA `(.L_x_24392) ;  /* 0x00000000000c7947 */ /* 0x000fec0003800000 */
.L_x_24416:
[----:B------:R3:W5:Y:S01]  /*4ab0*/  LDG.E.U8 R18, desc[UR36][R4.64] ;  /* 0x0000002404127981 */ /* 0x000762000c1e1100 */
[----:B------:R-:W-:Y:S05]  /*4ac0*/  BRA `(.L_x_24392) ;  /* 0x0000000000047947 */ /* 0x000fea0003800000 */
.L_x_24415:
[----:B------:R4:W5:Y:S02]  /*4ad0*/  LDG.E.U8 R18, desc[UR36][R4.64] ;  /* 0x0000002404127981 */ /* 0x000964000c1e1100 */
.L_x_24392:
        /* <DEDUP_REMOVED lines=19> */
.L_x_24423:
[----:B------:R0:W5:Y:S01]  /*4c10*/  LDG.E.U8 R26, desc[UR36][R4.64] ;  /* 0x00000024041a7981 */ /* 0x000162000c1e1100 */
[----:B------:R-:W-:Y:S05]  /*4c20*/  BRA `(.L_x_24425) ;  /* 0x0000000c00547947 */ /* 0x000fea0003800000 */
.L_x_24422:
        /* <DEDUP_REMOVED lines=8> */
.L_x_24427:
[----:B------:R0:W5:Y:S01]  /*4cb0*/  LDG.E.U8 R26, desc[UR36][R4.64] ;  /* 0x00000024041a7981 */ /* 0x000162000c1e1100 */
[----:B------:R-:W-:Y:S05]  /*4cc0*/  BRA `(.L_x_24425) ;  /* 0x0000000c002c7947 */ /* 0x000fea0003800000 */
.L_x_24426:
[----:B------:R0:W5:Y:S01]  /*4cd0*/  LDG.E.U16 R26, desc[UR36][R4.64] ;  /* 0x00000024041a7981 */ /* 0x000162000c1e1500 */
[----:B------:R-:W-:Y:S05]  /*4ce0*/  BRA `(.L_x_24425) ;  /* 0x0000000c00247947 */ /* 0x000fea0003800000 */
.L_x_24421:
        /* <DEDUP_REMOVED lines=9> */
.L_x_24429:
[----:B------:R-:W2:Y:S02]  /*4d80*/  LDG.E.U16 R0, desc[UR36][R4.64] ;  /* 0x0000002404007981 */ /* 0x000ea4000c1e1500 */
[----:B--2---:R-:W-:-:S06]  /*4d90*/  HADD2.F32 R0, -RZ, R0.H0_H0 ;  /* 0x20000000ff007230 */ /* 0x004fcc0000004100 */
[----:B------:R-:W0:Y:S02]  /*4da0*/  F2I.FTZ.TRUNC.NTZ R0, R0 ;  /* 0x0000000000007305 */ /* 0x000e24000021f100 */
[----:B0-----:R-:W-:Y:S01]  /*4db0*/  PRMT R26, R0, 0x7610, R26 ;  /* 0x00007610001a7816 */ /* 0x001fe2000000001a */
[----:B------:R-:W-:Y:S06]  /*4dc0*/  BRA `(.L_x_24425) ;  /* 0x0000000800ec7947 */ /* 0x000fec0003800000 */
.L_x_24428:
        /* <DEDUP_REMOVED lines=9> */
.L_x_24431:
[----:B------:R-:W2:Y:S02]  /*4e60*/  LDG.E.U16 R4, desc[UR36][R4.64] ;  /* 0x0000002404047981 */ /* 0x000ea4000c1e1500 */
[----:B--2---:R-:W-:-:S06]  /*4e70*/  HADD2.F32 R0, -RZ, R4.H0_H0 ;  /* 0x20000004ff007230 */ /* 0x004fcc0000004100 */
[----:B------:R-:W0:Y:S02]  /*4e80*/  F2I.FTZ.TRUNC.NTZ R0, R0 ;  /* 0x0000000000007305 */ /* 0x000e24000021f100 */
[----:B0-----:R-:W-:Y:S01]  /*4e90*/  PRMT R26, R0, 0x7610, R26 ;  /* 0x00007610001a7816 */ /* 0x001fe2000000001a */
[----:B------:R-:W-:Y:S06]  /*4ea0*/  BRA `(.L_x_24425) ;  /* 0x0000000800b47947 */ /* 0x000fec0003800000 */
.L_x_24430:
[----:B------:R-:W2:Y:S02]  /*4eb0*/  LDG.E.64 R4, desc[UR36][R4.64] ;  /* 0x0000002404047981 */ /* 0x000ea4000c1e1b00 */
[----:B--2---:R0:W1:Y:S01]  /*4ec0*/  F2I.F64.TRUNC R26, R4 ;  /* 0x00000004001a7311 */ /* 0x004062000030d100 */
[----:B------:R-:W-:Y:S05]  /*4ed0*/  BRA `(.L_x_24425) ;  /* 0x0000000800a87947 */ /* 0x000fea0003800000 */
.L_x_24420:
        /* <DEDUP_REMOVED lines=12> */
.L_x_24434:
[----:B------:R-:W2:Y:S02]  /*4fa0*/  LDG.E.64 R4, desc[UR36][R4.64] ;  /* 0x0000002404047981 */ /* 0x000ea4000c1e1b00 */
[----:B--2---:R3:W4:Y:S01]  /*4fb0*/  F2I.F64.TRUNC R26, R4 ;  /* 0x00000004001a7311 */ /* 0x004722000030d100 */
[----:B------:R-:W-:Y:S05]  /*4fc0*/  BRA `(.L_x_24425) ;  /* 0x00000008006c7947 */ /* 0x000fea0003800000 */
.L_x_24433:
        /* <DEDUP_REMOVED lines=28> */
.L_x_24436:
        /* <DEDUP_REMOVED lines=15> */
.L_x_24435:
[----:B------:R-:W2:Y:S02]  /*5280*/  LDG.E.U16 R0, desc[UR36][R4.64] ;  /* 0x0000002404007981 */ /* 0x000ea4000c1e1500 */
[----:B--2---:R-:W-:-:S06]  /*5290*/  IMAD.U32 R0, R0, 0x10000, RZ ;  /* 0x0001000000007824 */ /* 0x004fcc00078e00ff */
[----:B------:R-:W0:Y:S02]  /*52a0*/  F2I.FTZ.TRUNC.NTZ R0, R0 ;  /* 0x0000000000007305 */ /* 0x000e24000021f100 */
[----:B0-----:R-:W-:Y:S01]  /*52b0*/  PRMT R26, R0, 0x7610, R26 ;  /* 0x00007610001a7816 */ /* 0x001fe2000000001a */
[----:B------:R-:W-:Y:S06]  /*52c0*/  BRA `(.L_x_24425) ;  /* 0x0000000400ac7947 */ /* 0x000fec0003800000 */
.L_x_24432:
        /* <DEDUP_REMOVED lines=10> */
.L_x_24439:
        /* <DEDUP_REMOVED lines=21> */
.L_x_24443:
[----:B------:R-:W-:Y:S05]  /*54c0*/  BSYNC B1 ;  /* 0x0000000000017941 */ /* 0x000fea0003800000 */
.L_x_24442:
[----:B------:R-:W-:Y:S01]  /*54d0*/  LEA R5, R0, 0x3b800000, 0x17 ;  /* 0x3b80000000057811 */ /* 0x000fe200078eb8ff */
[----:B------:R-:W-:-:S05]  /*54e0*/  IMAD.SHL.U32 R0, R3, 0x100000, RZ ;  /* 0x0010000003007824 */ /* 0x000fca00078e00ff */
[----:B------:R-:W-:-:S07]  /*54f0*/  LOP3.LUT R0, R5, R0, R6, 0xfe, !PT ;  /* 0x0000000005007212 */ /* 0x000fce00078efe06 */
.L_x_24441:
[----:B------:R-:W-:Y:S05]  /*5500*/  BSYNC B0 ;  /* 0x0000000000007941 */ /* 0x000fea0003800000 */
.L_x_24440:
[----:B------:R-:W0:Y:S02]  /*5510*/  F2I.FTZ.TRUNC.NTZ R0, R0 ;  /* 0x0000000000007305 */ /* 0x000e24000021f100 */
[----:B0-----:R-:W-:Y:S01]  /*5520*/  PRMT R26, R0, 0x7610, R26 ;  /* 0x00007610001a7816 */ /* 0x001fe2000000001a */
[----:B------:R-:W-:Y:S06]  /*5530*/  BRA `(.L_x_24425) ;  /* 0x0000000400107947 */ /* 0x000fec0003800000 */
.L_x_24438:
        /* <DEDUP_REMOVED lines=21> */
.L_x_24447:
[----:B------:R-:W-:Y:S05]  /*5690*/  BSYNC B1 ;  /* 0x0000000000017941 */ /* 0x000fea0003800000 */
.L_x_24446:
[----:B------:R-:W-:Y:S01]  /*56a0*/  LEA R5, R0, 0x37800000, 0x17 ;  /* 0x3780000000057811 */ /* 0x000fe200078eb8ff */
[----:B------:R-:W-:-:S05]  /*56b0*/  IMAD.SHL.U32 R0, R3, 0x200000, RZ ;  /* 0x0020000003007824 */ /* 0x000fca00078e00ff */
[----:B------:R-:W-:-:S07]  /*56c0*/  LOP3.LUT R0, R5, R0, R6, 0xfe, !PT ;  /* 0x0000000005007212 */ /* 0x000fce00078efe06 */
.L_x_24445:
[----:B------:R-:W-:Y:S05]  /*56d0*/  BSYNC B0 ;  /* 0x0000000000007941 */ /* 0x000fea0003800000 */
.L_x_24444:
[----:B------:R-:W0:Y:S02]  /*56e0*/  F2I.FTZ.TRUNC.NTZ R0, R0 ;  /* 0x0000000000007305 */ /* 0x000e24000021f100 */
[----:B0-----:R-:W-:Y:S01]  /*56f0*/  PRMT R26, R0, 0x7610, R26 ;  /* 0x00007610001a7816 */ /* 0x001fe2000000001a */
[----:B------:R-:W-:Y:S06]  /*5700*/  BRA `(.L_x_24425) ;  /* 0x00000000009c7947 */ /* 0x000fec0003800000 */
.L_x_24437:
        /* <DEDUP_REMOVED lines=14> */
.L_x_24451:
[----:B------:R-:W-:Y:S05]  /*57f0*/  BSYNC B0 ;  /* 0x0000000000007941 */ /* 0x000fea0003800000 */
.L_x_24450:
[----:B------:R-:W0:Y:S02]  /*5800*/  F2I.FTZ.TRUNC.NTZ R0, R0 ;  /* 0x0000000000007305 */ /* 0x000e24000021f100 */
[----:B0-----:R-:W-:Y:S01]  /*5810*/  PRMT R26, R0, 0x7610, R26 ;  /* 0x00007610001a7816 */ /* 0x001fe2000000001a */
[----:B------:R-:W-:Y:S06]  /*5820*/  BRA `(.L_x_24425) ;  /* 0x0000000000547947 */ /* 0x000fec0003800000 */
.L_x_24424:
        /* <DEDUP_REMOVED lines=16> */
.L_x_24452:
[----:B------:R-:W-:Y:S01]  /*5930*/  PRMT R26, RZ, 0x7610, R26 ;  /* 0x00007610ff1a7816 */ /* 0x000fe2000000001a */
[----:B------:R-:W-:Y:S06]  /*5940*/  BRA `(.L_x_24425) ;  /* 0x00000000000c7947 */ /* 0x000fec0003800000 */
.L_x_24449:
[----:B------:R1:W5:Y:S01]  /*5950*/  LDG.E.U8 R26, desc[UR36][R4.64] ;  /* 0x00000024041a7981 */ /* 0x000362000c1e1100 */
[----:B------:R-:W-:Y:S05]  /*5960*/  BRA `(.L_x_24425) ;  /* 0x0000000000047947 */ /* 0x000fea0003800000 */
.L_x_24448:
[----:B------:R2:W5:Y:S02]  /*5970*/  LDG.E.U8 R26, desc[UR36][R4.64] ;  /* 0x00000024041a7981 */ /* 0x000564000c1e1100 */
.L_x_24425:
[----:B------:R-:W-:-:S07]  /*5980*/  VIADD R17, R17, 0x80 ;  /* 0x0000008011117836 */ /* 0x000fce0000000000 */
.L_x_24386:
[----:B------:R-:W-:Y:S05]  /*5990*/  BSYNC B6 ;  /* 0x0000000000067941 */ /* 0x000fea0003800000 */
.L_x_24385:
        /* <DEDUP_REMOVED lines=23> */
.L_x_24458:
[----:B------:R0:W5:Y:S01]  /*5b10*/  LDG.E.U8 R24, desc[UR36][R4.64] ;  /* 0x0000002404187981 */ /* 0x000162000c1e1100 */
[----:B------:R-:W-:Y:S05]  /*5b20*/  BRA `(.L_x_24460) ;  /* 0x0000000c00547947 */ /* 0x000fea0003800000 */
.L_x_24457:
        /* <DEDUP_REMOVED lines=8> */
.L_x_24462:
[----:B------:R3:W5:Y:S01]  /*5bb0*/  LDG.E.U8 R24, desc[UR36][R4.64] ;  /* 0x0000002404187981 */ /* 0x000762000c1e1100 */
[----:B------:R-:W-:Y:S05]  /*5bc0*/  BRA `(.L_x_24460) ;  /* 0x0000000c002c7947 */ /* 0x000fea0003800000 */
.L_x_24461:
[----:B------:R2:W5:Y:S01]  /*5bd0*/  LDG.E.U16 R24, desc[UR36][R4.64] ;  /* 0x0000002404187981 */ /* 0x000562000c1e1500 */
[----:B------:R-:W-:Y:S05]  /*5be0*/  BRA `(.L_x_24460) ;  /* 0x0000000c00247947 */ /* 0x000fea0003800000 */
.L_x_24456:
        /* <DEDUP_REMOVED lines=9> */
.L_x_24464:
[----:B------:R-:W2:Y:S02]  /*5c80*/  LDG.E.U16 R0, desc[UR36][R4.64] ;  /* 0x0000002404007981 */ /* 0x000ea4000c1e1500 */
[----:B--2---:R-:W-:-:S06]  /*5c90*/  HADD2.F32 R0, -RZ, R0.H0_H0 ;  /* 0x20000000ff007230 */ /* 0x004fcc0000004100 */
[----:B------:R-:W0:Y:S02]  /*5ca0*/  F2I.FTZ.TRUNC.NTZ R0, R0 ;  /* 0x0000000000007305 */ /* 0x000e24000021f100 */
[----:B0-----:R-:W-:Y:S01]  /*5cb0*/  PRMT R24, R0, 0x7610, R24 ;  /* 0x0000761000187816 */ /* 0x001fe20000000018 */
[----:B------:R-:W-:Y:S06]  /*5cc0*/  BRA `(.L_x_24460) ;  /* 0x0000000800ec7947 */ /* 0x000fec0003800000 */
.L_x_24463:
        /* <DEDUP_REMOVED lines=9> */
.L_x_24466:
[----:B------:R-:W2:Y:S02]  /*5d60*/  LDG.E.U16 R4, desc[UR36][R4.64] ;  /* 0x0000002404047981 */ /* 0x000ea4000c1e1500 */
[----:B--2---:R-:W-:-:S06]  /*5d70*/  HADD2.F32 R0, -RZ, R4.H0_H0 ;  /* 0x20000004ff007230 */ /* 0x004fcc0000004100 */
[----:B------:R-:W0:Y:S02]  /*5d80*/  F2I.FTZ.TRUNC.NTZ R0, R0 ;  /* 0x0000000000007305 */ /* 0x000e24000021f100 */
[----:B0-----:R-:W-:Y:S01]  /*5d90*/  PRMT R24, R0, 0x7610, R24 ;  /* 0x0000761000187816 */ /* 0x001fe20000000018 */
[----:B------:R-:W-:Y:S06]  /*5da0*/  BRA `(.L_x_24460) ;  /* 0x0000000800b47947 */ /* 0x000fec0003800000 */
.L_x_24465:
[----:B------:R-:W2:Y:S02]  /*5db0*/  LDG.E.64 R4, desc[UR36][R4.64] ;  /* 0x0000002404047981 */ /* 0x000ea4000c1e1b00 */
[----:B--2---:R0:W1:Y:S01]  /*5dc0*/  F2I.F64.TRUNC R24, R4 ;  /* 0x0000000400187311 */ /* 0x004062000030d100 */
[----:B------:R-:W-:Y:S05]  /*5dd0*/  BRA `(.L_x_24460) ;  /* 0x0000000800a87947 */ /* 0x000fea0003800000 */
.L_x_24455:
        /* <DEDUP_REMOVED lines=12> */
.L_x_24469:
[----:B------:R-:W2:Y:S02]  /*5ea0*/  LDG.E.64 R4, desc[UR36][R4.64] ;  /* 0x0000002404047981 */ /* 0x000ea4000c1e1b00 */
[----:B--2---:R0:W1:Y:S01]  /*5eb0*/  F2I.F64.TRUNC R24, R4 ;  /* 0x0000000400187311 */ /* 0x004062000030d100 */
[----:B------:R-:W-:Y:S05]  /*5ec0*/  BRA `(.L_x_24460) ;  /* 0x00000008006c7947 */ /* 0x000fea0003800000 */
.L_x_24468:
        /* <DEDUP_REMOVED lines=28> */
.L_x_24471:
        /* <DEDUP_REMOVED lines=15> */
.L_x_24470:
[----:B------:R-:W2:Y:S02]  /*6180*/  LDG.E.U16 R0, desc[UR36][R4.64] ;  /* 0x0000002404007981 */ /* 0x000ea4000c1e1500 */
[----:B--2---:R-:W-:-:S06]  /*6190*/  IMAD.U32 R0, R0, 0x10000, RZ ;  /* 0x0001000000007824 */ /* 0x004fcc00078e00ff */
[----:B------:R-:W0:Y:S02]  /*61a0*/  F2I.FTZ.TRUNC.NTZ R0, R0 ;  /* 0x0000000000007305 */ /* 0x000e24000021f100 */
[----:B0-----:R-:W-:Y:S01]  /*61b0*/  PRMT R24, R0, 0x7610, R24 ;  /* 0x0000761000187816 */ /* 0x001fe20000000018 */
[----:B------:R-:W-:Y:S06]  /*61c0*/  BRA `(.L_x_24460) ;  /* 0x0000000400ac7947 */ /* 0x000fec0003800000 */
.L_x_24467:
        /* <DEDUP_REMOVED lines=10> */
.L_x_24474:
        /* <DEDUP_REMOVED lines=21> */
.L_x_24478:
[----:B------:R-:W-:Y:S05]  /*63c0*/  BSYNC B1 ;  /* 0x0000000000017941 */ /* 0x000fea0003800000 */
.L_x_24477:
[----:B------:R-:W-:Y:S01]  /*63d0*/  LEA R5, R0, 0x3b800000, 0x17 ;  /* 0x3b80000000057811 */ /* 0x000fe200078eb8ff */
[----:B------:R-:W-:-:S05]  /*63e0*/  IMAD.SHL.U32 R0, R3, 0x100000, RZ ;  /* 0x0010000003007824 */ /* 0x000fca00078e00ff */
[----:B------:R-:W-:-:S07]  /*63f0*/  LOP3.LUT R0, R5, R0, R6, 0xfe, !PT ;  /* 0x0000000005007212 */ /* 0x000fce00078efe06 */
.L_x_24476:
[----:B------:R-:W-:Y:S05]  /*6400*/  BSYNC B0 ;  /* 0x0000000000007941 */ /* 0x000fea0003800000 */
.L_x_24475:
[----:B------:R-:W0:Y:S02]  /*6410*/  F2I.FTZ.TRUNC.NTZ R0, R0 ;  /* 0x0000000000007305 */ /* 0x000e24000021f100 */
[----:B0-----:R-:W-:Y:S01]  /*6420*/  PRMT R24, R0, 0x7610, R24 ;  /* 0x0000761000187816 */ /* 0x001fe20000000018 */
[----:B------:R-:W-:Y:S06]  /*6430*/  BRA `(.L_x_24460) ;  /* 0x0000000400107947 */ /* 0x000fec0003800000 */
.L_x_24473:
        /* <DEDUP_REMOVED lines=21> */
.L_x_24482:
[----:B------:R-:W-:Y:S05]  /*6590*/  BSYNC B1 ;  /* 0x0000000000017941 */ /* 0x000fea0003800000 */
.L_x_24481:
[----:B------:R-:W-:Y:S01]  /*65a0*/  LEA R5, R0, 0x37800000, 0x17 ;  /* 0x3780000000057811 */ /* 0x000fe200078eb8ff */
[----:B------:R-:W-:-:S05]  /*65b0*/  IMAD.SHL.U32 R0, R3, 0x200000, RZ ;  /* 0x0020000003007824 */ /* 0x000fca00078e00ff */
[----:B------:R-:W-:-:S07]  /*65c0*/  LOP3.LUT R0, R5, R0, R6, 0xfe, !PT ;  /* 0x0000000005007212 */ /* 0x000fce00078efe06 */
.L_x_24480:
[----:B------:R-:W-:Y:S05]  /*65d0*/  BSYNC B0 ;  /* 0x0000000000007941 */ /* 0x000fea0003800000 */
.L_x_24479:
[----:B------:R-:W0:Y:S02]  /*65e0*/  F2I.FTZ.TRUNC.NTZ R0, R0 ;  /* 0x0000000000007305 */ /* 0x000e24000021f100 */
[----:B0-----:R-:W-:Y:S01]  /*65f0*/  PRMT R24, R0, 0x7610, R24 ;  /* 0x0000761000187816 */ /* 0x001fe20000000018 */
[----:B------:R-:W-:Y:S06]  /*6600*/  BRA `(.L_x_24460) ;  /* 0x00000000009c7947 */ /* 0x000fec0003800000 */
.L_x_24472:
        /* <DEDUP_REMOVED lines=14> */
.L_x_24486:
[----:B------:R-:W-:Y:S05]  /*66f0*/  BSYNC B0 ;  /* 0x0000000000007941 */ /* 0x000fea0003800000 */
.L_x_24485:
[----:B------:R-:W0:Y:S02]  /*6700*/  F2I.FTZ.TRUNC.NTZ R0, R0 ;  /* 0x0000000000007305 */ /* 0x000e24000021f100 */
[----:B0-----:R-:W-:Y:S01]  /*6710*/  PRMT R24, R0, 0x7610, R24 ;  /* 0x0000761000187816 */ /* 0x001fe20000000018 */
[----:B------:R-:W-:Y:S06]  /*6720*/  BRA `(.L_x_24460) ;  /* 0x0000000000547947 */ /* 0x000fec0003800000 */
.L_x_24459:
        /* <DEDUP_REMOVED lines=16> */
.L_x_24487:
[----:B------:R-:W-:Y:S01]  /*6830*/  PRMT R24, RZ, 0x7610, R24 ;  /* 0x00007610ff187816 */ /* 0x000fe20000000018 */
[----:B------:R-:W-:Y:S06]  /*6840*/  BRA `(.L_x_24460) ;  /* 0x00000000000c7947 */ /* 0x000fec0003800000 */
.L_x_24484:
[----:B------:R0:W5:Y:S01]  /*6850*/  LDG.E.U8 R24, desc[UR36][R4.64] ;  /* 0x0000002404187981 */ /* 0x000162000c1e1100 */
[----:B------:R-:W-:Y:S05]  /*6860*/  BRA `(.L_x_24460) ;  /* 0x0000000000047947 */ /* 0x000fea0003800000 */
.L_x_24483:
[----:B------:R0:W5:Y:S02]  /*6870*/  LDG.E.U8 R24, desc[UR36][R4.64] ;  /* 0x0000002404187981 */ /* 0x000164000c1e1100 */
.L_x_24460:
        /* <DEDUP_REMOVED lines=19> */
.L_x_24491:
[----:B------:R0:W5:Y:S01]  /*69b0*/  LDG.E.U8 R19, desc[UR36][R4.64] ;  /* 0x0000002404137981 */ /* 0x000162000c1e1100 */
[----:B------:R-:W-:Y:S05]  /*69c0*/  BRA `(.L_x_24454) ;  /* 0x0000000c00507947 */ /* 0x000fea0003800000 */
.L_x_24490:
        /* <DEDUP_REMOVED lines=8> */
.L_x_24494:
[----:B------:R0:W5:Y:S01]  /*6a50*/  LDG.E.U8 R19, desc[UR36][R4.64] ;  /* 0x0000002404137981 */ /* 0x000162000c1e1100 */
[----:B------:R-:W-:Y:S05]  /*6a60*/  BRA `(.L_x_24454) ;  /* 0x0000000c00287947 */ /* 0x000fea0003800000 */
.L_x_24493:
[----:B------:R0:W5:Y:S01]  /*6a70*/  LDG.E.U16 R19, desc[UR36][R4.64] ;  /* 0x0000002404137981 */ /* 0x000162000c1e1500 */
[----:B------:R-:W-:Y:S05]  /*6a80*/  BRA `(.L_x_24454) ;  /* 0x0000000c00207947 */ /* 0x000fea0003800000 */
.L_x_24489:
        /* <DEDUP_REMOVED lines=9> */
.L_x_24496:
[----:B------:R-:W2:Y:S02]  /*6b20*/  LDG.E.U16 R0, desc[UR36][R4.64] ;  /* 0x0000002404007981 */ /* 0x000ea4000c1e1500 */
[----:B--2---:R-:W-:-:S06]  /*6b30*/  HADD2.F32 R0, -RZ, R0.H0_H0 ;  /* 0x20000000ff007230 */ /* 0x004fcc0000004100 */
[----:B------:R-:W0:Y:S02]  /*6b40*/  F2I.FTZ.TRUNC.NTZ R0, R0 ;  /* 0x0000000000007305 */ /* 0x000e24000021f100 */
[----:B0-----:R-:W-:Y:S01]  /*6b50*/  PRMT R19, R0, 0x7610, R19 ;  /* 0x0000761000137816 */ /* 0x001fe20000000013 */
[----:B------:R-:W-:Y:S06]  /*6b60*/  BRA `(.L_x_24454) ;  /* 0x0000000800e87947 */ /* 0x000fec0003800000 */
.L_x_24495:
        /* <DEDUP_REMOVED lines=9> */
.L_x_24498:
[----:B------:R-:W2:Y:S02]  /*6c00*/  LDG.E.U16 R4, desc[UR36][R4.64] ;  /* 0x0000002404047981 */ /* 0x000ea4000c1e1500 */
[----:B--2---:R-:W-:-:S06]  /*6c10*/  HADD2.F32 R0, -RZ, R4.H0_H0 ;  /* 0x20000004ff007230 */ /* 0x004fcc0000004100 */
[----:B------:R-:W0:Y:S02]  /*6c20*/  F2I.FTZ.TRUNC.NTZ R0, R0 ;  /* 0x0000000000007305 */ /* 0x000e24000021f100 */
[----:B0-----:R-:W-:Y:S01]  /*6c30*/  PRMT R19, R0, 0x7610, R19 ;  /* 0x0000761000137816 */ /* 0x001fe20000000013 */
[----:B------:R-:W-:Y:S06]  /*6c40*/  BRA `(.L_x_24454) ;  /* 0x0000000800b07947 */ /* 0x000fec0003800000 */
.L_x_24497:
[----:B------:R-:W2:Y:S02]  /*6c50*/  LDG.E.64 R4, desc[UR36][R4.64] ;  /* 0x0000002404047981 */ /* 0x000ea4000c1e1b00 */
[----:B--2---:R0:W1:Y:S01]  /*6c60*/  F2I.F64.TRUNC R19, R4 ;  /* 0x0000000400137311 */ /* 0x004062000030d100 */
[----:B------:R-:W-:Y:S05]  /*6c70*/  BRA `(.L_x_24454) ;  /* 0x0000000800a47947 */ /* 0x000fea0003800000 */
.L_x_24488:
        /* <DEDUP_REMOVED lines=12> */
.L_x_24501:
[----:B------:R-:W2:Y:S02]  /*6d40*/  LDG.E.64 R4, desc[UR36][R4.64] ;  /* 0x0000002404047981 */ /* 0x000ea4000c1e1b00 */
[----:B--2---:R0:W1:Y:S01]  /*6d50*/  F2I.F64.TRUNC R19, R4 ;  /* 0x0000000400137311 */ /* 0x004062000030d100 */
[----:B------:R-:W-:Y:S05]  /*6d60*/  BRA `(.L_x_24454) ;  /* 0x0000000800687947 */ /* 0x000fea0003800000 */
.L_x_24500:
        /* <DEDUP_REMOVED lines=28> */
.L_x_24503:
        /* <DEDUP_REMOVED lines=15> */
.L_x_24502:
[----:B------:R-:W2:Y:S02]  /*7020*/  LDG.E.U16 R0, desc[UR36][R4.64] ;  /* 0x0000002404007981 */ /* 0x000ea4000c1e1500 */
[----:B--2---:R-:W-:-:S06]  /*7030*/  IMAD.U32 R0, R0, 0x10000, RZ ;  /* 0x0001000000007824 */ /* 0x004fcc00078e00ff */
[----:B------:R-:W0:Y:S02]  /*7040*/  F2I.FTZ.TRUNC.NTZ R0, R0 ;  /* 0x0000000000007305 */ /* 0x000e24000021f100 */
[----:B0-----:R-:W-:Y:S01]  /*7050*/  PRMT R19, R0, 0x7610, R19 ;  /* 0x0000761000137816 */ /* 0x001fe20000000013 */
[----:B------:R-:W-:Y:S06]  /*7060*/  BRA `(.L_x_24454) ;  /* 0x0000000400a87947 */ /* 0x000fec0003800000 */
.L_x_24499:
        /* <DEDUP_REMOVED lines=10> */
.L_x_24506:
        /* <DEDUP_REMOVED lines=21> */
.L_x_24510:
[----:B------:R-:W-:Y:S05]  /*7260*/  BSYNC B1 ;  /* 0x0000000000017941 */ /* 0x000fea0003800000 */
.L_x_24509:
[----:B------:R-:W-:Y:S01]  /*7270*/  LEA R5, R0, 0x3b800000, 0x17 ;  /* 0x3b80000000057811 */ /* 0x000fe200078eb8ff */
[----:B------:R-:W-:-:S05]  /*7280*/  IMAD.SHL.U32 R0, R3, 0x100000, RZ ;  /* 0x0010000003007824 */ /* 0x000fca00078e00ff */
[----:B------:R-:W-:-:S07]  /*7290*/  LOP3.LUT R0, R5, R0, R6, 0xfe, !PT ;  /* 0x0000000005007212 */ /* 0x000fce00078efe06 */
.L_x_24508:
[----:B------:R-:W-:Y:S05]  /*72a0*/  BSYNC B0 ;  /* 0x0000000000007941 */ /* 0x000fea0003800000 */
.L_x_24507:
[----:B------:R-:W0:Y:S02]  /*72b0*/  F2I.FTZ.TRUNC.NTZ R0, R0 ;  /* 0x0000000000007305 */ /* 0x000e24000021f100 */
[----:B0-----:R-:W-:Y:S01]  /*72c0*/  PRMT R19, R0, 0x7610, R19 ;  /* 0x0000761000137816 */ /* 0x001fe20000000013 */
[----:B------:R-:W-:Y:S06]  /*72d0*/  BRA `(.L_x_24454) ;  /* 0x00000004000c7947 */ /* 0x000fec0003800000 */
.L_x_24505:
        /* <DEDUP_REMOVED lines=21> */
.L_x_24514:
[----:B------:R-:W-:Y:S05]  /*7430*/  BSYNC B1 ;  /* 0x0000000000017941 */ /* 0x000fea0003800000 */
.L_x_24513:
[----:B------:R-:W-:Y:S01]  /*7440*/  LEA R5, R0, 0x37800000, 0x17 ;  /* 0x3780000000057811 */ /* 0x000fe200078eb8ff */
[----:B------:R-:W-:-:S05]  /*7450*/  IMAD.SHL.U32 R0, R3, 0x200000, RZ ;  /* 0x0020000003007824 */ /* 0x000fca00078e00ff */
[----:B------:R-:W-:-:S07]  /*7460*/  LOP3.LUT R0, R5, R0, R6, 0xfe, !PT ;  /* 0x0000000005007212 */ /* 0x000fce00078efe06 */
.L_x_24512:
[----:B------:R-:W-:Y:S05]  /*7470*/  BSYNC B0 ;  /* 0x0000000000007941 */ /* 0x000fea0003800000 */
.L_x_24511:
[----:B------:R-:W0:Y:S02]  /*7480*/  F2I.FTZ.TRUNC.NTZ R0, R0 ;  /* 0x0000000000007305 */ /* 0x000e24000021f100 */
[----:B0-----:R-:W-:Y:S01]  /*7490*/  PRMT R19, R0, 0x7610, R19 ;  /* 0x0000761000137816 */ /* 0x001fe20000000013 */
[----:B------:R-:W-:Y:S06]  /*74a0*/  BRA `(.L_x_24454) ;  /* 0x0000000000987947 */ /* 0x000fec0003800000 */
.L_x_24504:
        /* <DEDUP_REMOVED lines=14> */
.L_x_24518:
[----:B------:R-:W-:Y:S05]  /*7590*/  BSYNC B0 ;  /* 0x0000000000007941 */ /* 0x000fea0003800000 */
.L_x_24517:
[----:B------:R-:W0:Y:S02]  /*75a0*/  F2I.FTZ.TRUNC.NTZ R0, R0 ;  /* 0x0000000000007305 */ /* 0x000e24000021f100 */
[----:B0-----:R-:W-:Y:S01]  /*75b0*/  PRMT R19, R0, 0x7610, R19 ;  /* 0x0000761000137816 */ /* 0x001fe20000000013 */
[----:B------:R-:W-:Y:S06]  /*75c0*/  BRA `(.L_x_24454) ;  /* 0x0000000000507947 */ /* 0x000fec0003800000 */
.L_x_24492:
        /* <DEDUP_REMOVED lines=16> */
.L_x_24519:
[----:B------:R-:W-:Y:S05]  /*76d0*/  BRA `(.L_x_24454) ;  /* 0x00000000000c7947 */ /* 0x000fea0003800000 */
.L_x_24516:
[----:B------:R0:W5:Y:S01]  /*76e0*/  LDG.E.U8 R19, desc[UR36][R4.64] ;  /* 0x0000002404137981 */ /* 0x000162000c1e1100 */
[----:B------:R-:W-:Y:S05]  /*76f0*/  BRA `(.L_x_24454) ;  /* 0x0000000000047947 */ /* 0x000fea0003800000 */
.L_x_24515:
[----:B------:R0:W5:Y:S02]  /*7700*/  LDG.E.U8 R19, desc[UR36][R4.64] ;  /* 0x0000002404137981 */ /* 0x000164000c1e1100 */
.L_x_24454:
[----:B------:R-:W-:Y:S05]  /*7710*/  BSYNC B6 ;  /* 0x0000000000067941 */ /* 0x000fea0003800000 */
.L_x_24453:
        /* <DEDUP_REMOVED lines=11> */
[----:B-----5:R-:W-:Y:S02]  /*77d0*/  LOP3.LUT R22, R22, 0xffff, RZ, 0xc0, !PT ;  /* 0x0000ffff16167812 */ /* 0x020fe400078ec0ff */
[----:B------:R-:W-:Y:S02]  /*77e0*/  LOP3.LUT R28, R28, 0xffff, RZ, 0xc0, !PT ;  /* 0x0000ffff1c1c7812 */ /* 0x000fe400078ec0ff */
[----:B------:R-:W-:Y:S02]  /*77f0*/  PRMT R3, R22, 0x8880, RZ ;  /* 0x0000888016037816 */ /* 0x000fe400000000ff */
[----:B------:R-:W-:Y:S02]  /*7800*/  PRMT R6, R28, 0x8880, RZ ;  /* 0x000088801c067816 */ /* 0x000fe400000000ff */
[----:B------:R-:W-:Y:S02]  /*7810*/  IABS R0, R3 ;  /* 0x0000000300007213 */ /* 0x000fe40000000000 */
[----:B------:R-:W-:-:S02]  /*7820*/  IABS R8, R6 ;  /* 0x0000000600087213 */ /* 0x000fc40000000000 */
        /* <DEDUP_REMOVED lines=22> */
.L_x_24521:
[----:B------:R-:W-:Y:S05]  /*7990*/  BSYNC B0 ;  /* 0x0000000000007941 */ /* 0x000fea0003800000 */
.L_x_24520:
[----:B------:R-:W-:Y:S04]  /*79a0*/  BSSY B0, `(.L_x_24522) ;  /* 0x000001d000007945 */ /* 0x000fe80003800000 */
[----:B------:R-:W-:Y:S05]  /*79b0*/  @P3 BRA `(.L_x_24523) ;  /* 0x00000000006c3947 */ /* 0x000fea0003800000 */
        /* <DEDUP_REMOVED lines=27> */
.L_x_24523:
[----:B------:R-:W-:Y:S05]  /*7b70*/  BSYNC B0 ;  /* 0x0000000000007941 */ /* 0x000fea0003800000 */
.L_x_24522:
        /* <DEDUP_REMOVED lines=29> */
.L_x_24525:
[----:B------:R-:W-:Y:S05]  /*7d50*/  BSYNC B0 ;  /* 0x0000000000007941 */ /* 0x000fea0003800000 */
.L_x_24524:
[----:B------:R-:W-:Y:S04]  /*7d60*/  BSSY B0, `(.L_x_24526) ;  /* 0x000001d000007945 */ /* 0x000fe80003800000 */
[----:B------:R-:W-:Y:S05]  /*7d70*/  @P1 BRA `(.L_x_24527) ;  /* 0x00000000006c1947 */ /* 0x000fea0003800000 */
[----:B-----5:R-:W-:Y:S02]  /*7d80*/  LOP3.LUT R19, R19, 0xffff, RZ, 0xc0, !PT ;  /* 0x0000ffff13137812 */ /* 0x020fe400078ec0ff */
[----:B------:R-:W-:Y:S02]  /*7d90*/  LOP3.LUT R24, R24, 0xffff, RZ, 0xc0, !PT ;  /* 0x0000ffff18187812 */ /* 0x000fe400078ec0ff */
[----:B------:R-:W-:Y:S02]  /*7da0*/  PRMT R3, R19, 0x8880, RZ ;  /* 0x0000888013037816 */ /* 0x000fe400000000ff */
[----:B------:R-:W-:Y:S02]  /*7db0*/  PRMT R7, R24, 0x8880, RZ ;  /* 0x0000888018077816 */ /* 0x000fe400000000ff */
[-C--:B------:R-:W-:Y:S02]  /*7dc0*/  IABS R6, R3.reuse ;  /* 0x0000000300067213 */ /* 0x080fe40000000000 */
[----:B------:R-:W-:-:S02]  /*7dd0*/  IABS R10, R3 ;  /* 0x00000003000a7213 */ /* 0x000fc40000000000 */
        /* <DEDUP_REMOVED lines=21> */
.L_x_24527:
[----:B------:R-:W-:Y:S05]  /*7f30*/  BSYNC B0 ;  /* 0x0000000000007941 */ /* 0x000fea0003800000 */
.L_x_24526:
        /* <DEDUP_REMOVED lines=22> */
.L_x_24533:
[----:B------:R0:W-:Y:S01]  /*80a0*/  STG.E.U8 desc[UR36][R8.64], R0 ;  /* 0x0000000008007986 */ /* 0x0001e2000c101124 */
[----:B------:R-:W-:Y:S01]  /*80b0*/  IMAD.MOV.U32 R25, RZ, RZ, R23 ;  /* 0x000000ffff197224 */ /* 0x000fe200078e0017 */
[----:B------:R-:W-:Y:S06]  /*80c0*/  BRA `(.L_x_24529) ;  /* 0x0000000c00e87947 */ /* 0x000fec0003800000 */
.L_x_24532:
[----:B------:R-:W-:-:S13]  /*80d0*/  ISETP.NE.AND P0, PT, R3, 0x2, PT ;  /* 0x000000020300780c */ /* 0x000fda0003f05270 */
[----:B------:R-:W-:Y:S05]  /*80e0*/  @!P0 BRA `(.L_x_24535) ;  /* 0x0000000000408947 */ /* 0x000fea0003800000 */
[----:B------:R-:W-:-:S13]  /*80f0*/  ISETP.NE.AND P0, PT, R3, 0x3, PT ;  /* 0x000000030300780c */ /* 0x000fda0003f05270 */
[----:B------:R-:W-:Y:S05]  /*8100*/  @!P0 BRA `(.L_x_24536) ;  /* 0x0000000000248947 */ /* 0x000fea0003800000 */
[----:B------:R-:W-:-:S13]  /*8110*/  ISETP.NE.AND P0, PT, R3, 0x4, PT ;  /* 0x000000040300780c */ /* 0x000fda0003f05270 */
[----:B------:R-:W-:Y:S05]  /*8120*/  @P0 BRA `(.L_x_24534) ;  /* 0x0000000c005c0947 */ /* 0x000fea0003800000 */
[----:B------:R-:W-:Y:S01]  /*8130*/  LOP3.LUT R0, R0, 0xffff, RZ, 0xc0, !PT ;  /* 0x0000ffff00007812 */ /* 0x000fe200078ec0ff */
[----:B------:R-:W-:-:S03]  /*8140*/  IMAD.MOV.U32 R25, RZ, RZ, R23 ;  /* 0x000000ffff197224 */ /* 0x000fc600078e0017 */
[----:B------:R-:W-:-:S05]  /*8150*/  PRMT R0, R0, 0x8880, RZ ;  /* 0x0000888000007816 */ /* 0x000fca00000000ff */
[----:B------:R-:W-:-:S05]  /*8160*/  IMAD.MOV.U32 R4, RZ, RZ, R0 ;  /* 0x000000ffff047224 */ /* 0x000fca00078e0000 */
[----:B------:R-:W-:-:S05]  /*8170*/  SHF.R.S32.HI R5, RZ, 0x1f, R4 ;  /* 0x0000001fff057819 */ /* 0x000fca0000011404 */
[----:B------:R0:W-:Y:S01]  /*8180*/  STG.E.64 desc[UR36][R8.64], R4 ;  /* 0x0000000408007986 */ /* 0x0001e2000c101b24 */
[----:B------:R-:W-:Y:S05]  /*8190*/  BRA `(.L_x_24529) ;  /* 0x0000000c00b47947 */ /* 0x000fea0003800000 */
.L_x_24536:
[----:B------:R-:W-:Y:S01]  /*81a0*/  LOP3.LUT R0, R0, 0xffff, RZ, 0xc0, !PT ;  /* 0x0000ffff00007812 */ /* 0x000fe200078ec0ff */
[----:B------:R-:W-:-:S03]  /*81b0*/  IMAD.MOV.U32 R25, RZ, RZ, R23 ;  /* 0x000000ffff197224 */ /* 0x000fc600078e0017 */
[----:B------:R-:W-:-:S05]  /*81c0*/  PRMT R3, R0, 0x8880, RZ ;  /* 0x0000888000037816 */ /* 0x000fca00000000ff */
[----:B------:R0:W-:Y:S01]  /*81d0*/  STG.E desc[UR36][R8.64], R3 ;  /* 0x0000000308007986 */ /* 0x0001e2000c101924 */
[----:B------:R-:W-:Y:S05]  /*81e0*/  BRA `(.L_x_24529) ;  /* 0x0000000c00a07947 */ /* 0x000fea0003800000 */
.L_x_24535:
[----:B------:R-:W-:Y:S01]  /*81f0*/  PRMT R3, R0, 0x8880, RZ ;  /* 0x0000888000037816 */ /* 0x000fe200000000ff */
[----:B------:R-:W-:-:S03]  /*8200*/  IMAD.MOV.U32 R25, RZ, RZ, R23 ;  /* 0x000000ffff197224 */ /* 0x000fc600078e0017 */
[----:B------:R-:W-:-:S05]  /*8210*/  PRMT R3, R3, 0x7710, RZ ;  /* 0x0000771003037816 */ /* 0x000fca00000000ff */
[----:B------:R0:W-:Y:S01]  /*8220*/  STG.E.U16 desc[UR36][R8.64], R3 ;  /* 0x0000000308007986 */ /* 0x0001e2000c101524 */
[----:B------:R-:W-:Y:S05]  /*8230*/  BRA `(.L_x_24529) ;  /* 0x0000000c008c7947 */ /* 0x000fea0003800000 */
.L_x_24531:
[----:B------:R-:W-:-:S13]  /*8240*/  ISETP.GT.AND P0, PT, R3, 0x6, PT ;  /* 0x000000060300780c */ /* 0x000fda0003f04270 */
[----:B------:R-:W-:Y:S05]  /*8250*/  @P0 BRA `(.L_x_24537) ;  /* 0x0000000000340947 */ /* 0x000fea0003800000 */
[----:B------:R-:W-:-:S13]  /*8260*/  ISETP.NE.AND P0, PT, R3, 0x5, PT ;  /* 0x000000050300780c */ /* 0x000fda0003f05270 */
[----:B------:R-:W-:Y:S05]  /*8270*/  @!P0 BRA `(.L_x_24538) ;  /* 0x0000000000188947 */ /* 0x000fea0003800000 */
[----:B------:R-:W-:-:S13]  /*8280*/  ISETP.NE.AND P0, PT, R3, 0x6, PT ;  /* 0x000000060300780c */ /* 0x000fda0003f05270 */
[----:B------:R-:W-:Y:S05]  /*8290*/  @P0 BRA `(.L_x_24534) ;  /* 0x0000000c00000947 */ /* 0x000fea0003800000 */
[----:B------:R-:W0:Y:S01]  /*82a0*/  I2F.S8 R3, R0 ;  /* 0x0000000000037306 */ /* 0x000e220000001400 */
[----:B------:R-:W-:Y:S01]  /*82b0*/  IMAD.MOV.U32 R25, RZ, RZ, R23 ;  /* 0x000000ffff197224 */ /* 0x000fe200078e0017 */
[----:B0-----:R0:W-:Y:S01]  /*82c0*/  STG.E desc[UR36][R8.64], R3 ;  /* 0x0000000308007986 */ /* 0x0011e2000c101924 */
[----:B------:R-:W-:Y:S05]  /*82d0*/  BRA `(.L_x_24529) ;  /* 0x0000000c00647947 */ /* 0x000fea0003800000 */
.L_x_24538:
[----:B------:R-:W0:Y:S01]  /*82e0*/  I2F.S8 R3, R0 ;  /* 0x0000000000037306 */ /* 0x000e220000001400 */
[----:B------:R-:W-:Y:S01]  /*82f0*/  IMAD.MOV.U32 R25, RZ, RZ, R23 ;  /* 0x000000ffff197224 */ /* 0x000fe200078e0017 */
[----:B0-----:R-:W-:-:S05]  /*8300*/  F2FP.F16.F32.PACK_AB R3, RZ, R3 ;  /* 0x00000003ff03723e */ /* 0x001fca00000000ff */
[----:B------:R0:W-:Y:S01]  /*8310*/  STG.E.U16 desc[UR36][R8.64], R3 ;  /* 0x0000000308007986 */ /* 0x0001e2000c101524 */
[----:B------:R-:W-:Y:S05]  /*8320*/  BRA `(.L_x_24529) ;  /* 0x0000000c00507947 */ /* 0x000fea0003800000 */
.L_x_24537:
[----:B------:R-:W-:-:S13]  /*8330*/  ISETP.NE.AND P0, PT, R3, 0x7, PT ;  /* 0x000000070300780c */ /* 0x000fda0003f05270 */
[----:B------:R-:W-:Y:S05]  /*8340*/  @!P0 BRA `(.L_x_24539) ;  /* 0x00000000003c8947 */ /* 0x000fea0003800000 */
[----:B------:R-:W-:-:S13]  /*8350*/  ISETP.NE.AND P0, PT, R3, 0x8, PT ;  /* 0x000000080300780c */ /* 0x000fda0003f05270 */
[----:B------:R-:W-:Y:S05]  /*8360*/  @!P0 BRA `(.L_x_24540) ;  /* 0x00000000001c8947 */ /* 0x000fea0003800000 */
[----:B------:R-:W-:-:S13]  /*8370*/  ISETP.NE.AND P0, PT, R3, 0x9, PT ;  /* 0x000000090300780c */ /* 0x000fda0003f05270 */
[----:B------:R-:W-:Y:S05]  /*8380*/  @P0 BRA `(.L_x_24534) ;  /* 0x0000000800c40947 */ /* 0x000fea0003800000 */
[----:B------:R-:W0:Y:S01]  /*8390*/  I2F.S8 R4, R0 ;  /* 0x0000000000047306 */ /* 0x000e220000001400 */
[----:B------:R-:W-:Y:S02]  /*83a0*/  IMAD.MOV.U32 R5, RZ, RZ, RZ ;  /* 0x000000ffff057224 */ /* 0x000fe400078e00ff */
[----:B------:R-:W-:-:S03]  /*83b0*/  IMAD.MOV.U32 R25, RZ, RZ, R23 ;  /* 0x000000ffff197224 */ /* 0x000fc600078e0017 */
[----:B0-----:R0:W-:Y:S01]  /*83c0*/  STG.E.64 desc[UR36][R8.64], R4 ;  /* 0x0000000408007986 */ /* 0x0011e2000c101b24 */
[----:B------:R-:W-:Y:S05]  /*83d0*/  BRA `(.L_x_24529) ;  /* 0x0000000c00247947 */ /* 0x000fea0003800000 */
.L_x_24540:
[----:B------:R-:W0:Y:S01]  /*83e0*/  I2F.S8 R0, R0 ;  /* 0x0000000000007306 */ /* 0x000e220000001400 */
[----:B------:R-:W-:Y:S01]  /*83f0*/  IMAD.MOV.U32 R25, RZ, RZ, R23 ;  /* 0x000000ffff197224 */ /* 0x000fe200078e0017 */
[----:B0-----:R-:W-:-:S04]  /*8400*/  F2FP.F16.F32.PACK_AB R3, RZ, R0 ;  /* 0x00000000ff03723e */ /* 0x001fc800000000ff */
[----:B------:R-:W-:-:S05]  /*8410*/  PRMT R3, R3, 0x5410, RZ ;  /* 0x0000541003037816 */ /* 0x000fca00000000ff */
[----:B------:R0:W-:Y:S01]  /*8420*/  STG.E desc[UR36][R8.64], R3 ;  /* 0x0000000308007986 */ /* 0x0001e2000c101924 */
[----:B------:R-:W-:Y:S05]  /*8430*/  BRA `(.L_x_24529) ;  /* 0x0000000c000c7947 */ /* 0x000fea0003800000 */
.L_x_24539:
[----:B------:R-:W-:Y:S01]  /*8440*/  PRMT R4, R0, 0x8880, RZ ;  /* 0x0000888000047816 */ /* 0x000fe200000000ff */
[----:B------:R-:W-:-:S03]  /*8450*/  IMAD.MOV.U32 R25, RZ, RZ, R23 ;  /* 0x000000ffff197224 */ /* 0x000fc600078e0017 */
[----:B------:R-:W-:-:S06]  /*8460*/  PRMT R4, R4, 0x7710, RZ ;  /* 0x0000771004047816 */ /* 0x000fcc00000000ff */
[----:B------:R-:W0:Y:S02]  /*8470*/  I2F.F64.S16 R4, R4 ;  /* 0x0000000400047312 */ /* 0x000e240000101c00 */
[----:B0-----:R0:W-:Y:S01]  /*8480*/  STG.E.64 desc[UR36][R8.64], R4 ;  /* 0x0000000408007986 */ /* 0x0011e2000c101b24 */
[----:B------:R-:W-:Y:S05]  /*8490*/  BRA `(.L_x_24529) ;  /* 0x0000000800f47947 */ /* 0x000fea0003800000 */
.L_x_24530:
        /* <DEDUP_REMOVED lines=8> */
[----:B------:R-:W-:Y:S01]  /*8520*/  LOP3.LUT P0, RZ, R0, 0xff, RZ, 0xc0, !PT ;  /* 0x000000ff00ff7812 */ /* 0x000fe2000780c0ff */
[----:B------:R-:W-:-:S03]  /*8530*/  IMAD.MOV.U32 R25, RZ, RZ, R23 ;  /* 0x000000ffff197224 */ /* 0x000fc600078e0017 */
[----:B------:R-:W-:-:S05]  /*8540*/  SEL R3, RZ, 0x1, !P0 ;  /* 0x00000001ff037807 */ /* 0x000fca0004000000 */
[----:B------:R1:W-:Y:S01]  /*8550*/  STG.E.U8 desc[UR36][R8.64], R3 ;  /* 0x0000000308007986 */ /* 0x0003e2000c101124 */
[----:B------:R-:W-:Y:S05]  /*8560*/  BRA `(.L_x_24529) ;  /* 0x0000000800c07947 */ /* 0x000fea0003800000 */
.L_x_24543:
[----:B------:R-:W-:Y:S02]  /*8570*/  PRMT R4, R0, 0x8880, RZ ;  /* 0x0000888000047816 */ /* 0x000fe400000000ff */
[----:B------:R-:W-:Y:S01]  /*8580*/  CS2R R6, SRZ ;  /* 0x0000000000067805 */ /* 0x000fe2000001ff00 */
[----:B------:R-:W-:Y:S01]  /*8590*/  IMAD.MOV.U32 R25, RZ, RZ, R23 ;  /* 0x000000ffff197224 */ /* 0x000fe200078e0017 */
[----:B------:R-:W-:-:S06]  /*85a0*/  PRMT R4, R4, 0x7710, RZ ;  /* 0x0000771004047816 */ /* 0x000fcc00000000ff */
[----:B------:R-:W0:Y:S02]  /*85b0*/  I2F.F64.S16 R4, R4 ;  /* 0x0000000400047312 */ /* 0x000e240000101c00 */
[----:B0-----:R0:W-:Y:S01]  /*85c0*/  STG.E.128 desc[UR36][R8.64], R4 ;  /* 0x0000000408007986 */ /* 0x0011e2000c101d24 */
[----:B------:R-:W-:Y:S05]  /*85d0*/  BRA `(.L_x_24529) ;  /* 0x0000000800a47947 */ /* 0x000fea0003800000 */
.L_x_24542:
        /* <DEDUP_REMOVED lines=21> */
.L_x_24547:
[----:B------:R-:W-:Y:S05]  /*8730*/  BSYNC B0 ;  /* 0x0000000000007941 */ /* 0x000fea0003800000 */
.L_x_24546:
[----:B------:R-:W-:Y:S01]  /*8740*/  LOP3.LUT R3, R3, R4, RZ, 0xfc, !PT ;  /* 0x0000000403037212 */ /* 0x000fe200078efcff */
[----:B------:R-:W-:-:S04]  /*8750*/  IMAD.MOV.U32 R25, RZ, RZ, R23 ;  /* 0x000000ffff197224 */ /* 0x000fc800078e0017 */
[----:B------:R3:W-:Y:S01]  /*8760*/  STG.E.U8 desc[UR36][R8.64], R3 ;  /* 0x0000000308007986 */ /* 0x0007e2000c101124 */
[----:B------:R-:W-:Y:S05]  /*8770*/  BRA `(.L_x_24529) ;  /* 0x00000008003c7947 */ /* 0x000fea0003800000 */
.L_x_24545:
        /* <DEDUP_REMOVED lines=13> */
.L_x_24549:
[----:B------:R-:W-:Y:S01]  /*8850*/  IMAD.MOV.U32 R0, RZ, RZ, 0x7f ;  /* 0x0000007fff007424 */ /* 0x000fe200078e00ff */
[----:B------:R-:W-:-:S04]  /*8860*/  ISETP.GT.U32.AND P0, PT, R3, 0x7f800000, PT ;  /* 0x7f8000000300780c */ /* 0x000fc80003f04070 */
[----:B------:R-:W-:-:S09]  /*8870*/  SEL R0, R0, 0x7c, P0 ;  /* 0x0000007c00007807 */ /* 0x000fd20000000000 */
.L_x_24550:
[----:B------:R-:W-:Y:S05]  /*8880*/  BSYNC B0 ;  /* 0x0000000000007941 */ /* 0x000fea0003800000 */
.L_x_24548:
[----:B------:R-:W-:Y:S01]  /*8890*/  LOP3.LUT R3, R5, 0x80000000, RZ, 0xc0, !PT ;  /* 0x8000000005037812 */ /* 0x000fe200078ec0ff */
[----:B------:R-:W-:-:S03]  /*88a0*/  IMAD.MOV.U32 R25, RZ, RZ, R23 ;  /* 0x000000ffff197224 */ /* 0x000fc600078e0017 */
[----:B------:R-:W-:-:S04]  /*88b0*/  SHF.R.U32.HI R3, RZ, 0x18, R3 ;  /* 0x00000018ff037819 */ /* 0x000fc80000011603 */
[----:B------:R-:W-:-:S05]  /*88c0*/  LOP3.LUT R3, R0, R3, RZ, 0xfc, !PT ;  /* 0x0000000300037212 */ /* 0x000fca00078efcff */
[----:B------:R4:W-:Y:S01]  /*88d0*/  STG.E.U8 desc[UR36][R8.64], R3 ;  /* 0x0000000308007986 */ /* 0x0009e2000c101124 */
[----:B------:R-:W-:Y:S05]  /*88e0*/  BRA `(.L_x_24529) ;  /* 0x0000000400e07947 */ /* 0x000fea0003800000 */
.L_x_24544:
[----:B------:R-:W0:Y:S01]  /*88f0*/  I2F.S8 R3, R0 ;  /* 0x0000000000037306 */ /* 0x000e220000001400 */
[----:B------:R-:W-:Y:S01]  /*8900*/  IMAD.MOV.U32 R25, RZ, RZ, R23 ;  /* 0x000000ffff197224 */ /* 0x000fe200078e0017 */
[----:B0-----:R-:W-:-:S05]  /*8910*/  F2FP.BF16.F32.PACK_AB R3, RZ, R3 ;  /* 0x00000003ff03723e */ /* 0x001fca00000010ff */
[----:B------:R2:W-:Y:S01]  /*8920*/  STG.E.U16 desc[UR36][R8.64], R3 ;  /* 0x0000000308007986 */ /* 0x0005e2000c101524 */
[----:B------:R-:W-:Y:S05]  /*8930*/  BRA `(.L_x_24529) ;  /* 0x0000000400cc7947 */ /* 0x000fea0003800000 */
.L_x_24541:
        /* <DEDUP_REMOVED lines=8> */
[----:B------:R-:W-:Y:S01]  /*89c0*/  PRMT R3, R0, 0x8880, RZ ;  /* 0x0000888000037816 */ /* 0x000fe200000000ff */
[----:B------:R-:W-:-:S03]  /*89d0*/  IMAD.MOV.U32 R25, RZ, RZ, R23 ;  /* 0x000000ffff197224 */ /* 0x000fc600078e0017 */
[----:B------:R-:W-:-:S05]  /*89e0*/  PRMT R3, R3, 0x7710, RZ ;  /* 0x0000771003037816 */ /* 0x000fca00000000ff */
[----:B------:R0:W-:Y:S01]  /*89f0*/  STG.E.U16 desc[UR36][R8.64], R3 ;  /* 0x0000000308007986 */ /* 0x0001e2000c101524 */
[----:B------:R-:W-:Y:S05]  /*8a00*/  BRA `(.L_x_24529) ;  /* 0x0000000400987947 */ /* 0x000fea0003800000 */
.L_x_24553:
        /* <DEDUP_REMOVED lines=17> */
.L_x_24556:
[----:B------:R-:W-:-:S04]  /*8b20*/  LOP3.LUT R3, R5, 0x80000000, RZ, 0xc0, !PT ;  /* 0x8000000005037812 */ /* 0x000fc800078ec0ff */
[----:B------:R-:W-:-:S04]  /*8b30*/  SHF.R.U32.HI R3, RZ, 0x18, R3 ;  /* 0x00000018ff037819 */ /* 0x000fc80000011603 */
[----:B------:R-:W-:-:S04]  /*8b40*/  LOP3.LUT R0, R0, R3, RZ, 0xfc, !PT ;  /* 0x0000000300007212 */ /* 0x000fc800078efcff */
[----:B------:R-:W-:-:S07]  /*8b50*/  PRMT R4, R0, 0x7610, R4 ;  /* 0x0000761000047816 */ /* 0x000fce0000000004 */
.L_x_24555:
[----:B------:R-:W-:Y:S05]  /*8b60*/  BSYNC B0 ;  /* 0x0000000000007941 */ /* 0x000fea0003800000 */
.L_x_24554:
[----:B------:R0:W-:Y:S01]  /*8b70*/  STG.E.U8 desc[UR36][R8.64], R4 ;  /* 0x0000000408007986 */ /* 0x0001e2000c101124 */
[----:B------:R-:W-:Y:S01]  /*8b80*/  IMAD.MOV.U32 R25, RZ, RZ, R23 ;  /* 0x000000ffff197224 */ /* 0x000fe200078e0017 */
[----:B------:R-:W-:Y:S06]  /*8b90*/  BRA `(.L_x_24529) ;  /* 0x0000000400347947 */ /* 0x000fec0003800000 */
.L_x_24552:
        /* <DEDUP_REMOVED lines=17> */
.L_x_24559:
[----:B------:R-:W-:-:S04]  /*8cb0*/  LOP3.LUT R3, R5, 0x80000000, RZ, 0xc0, !PT ;  /* 0x8000000005037812 */ /* 0x000fc800078ec0ff */
[----:B------:R-:W-:-:S04]  /*8cc0*/  SHF.R.U32.HI R3, RZ, 0x18, R3 ;  /* 0x00000018ff037819 */ /* 0x000fc80000011603 */
[----:B------:R-:W-:-:S04]  /*8cd0*/  LOP3.LUT R0, R0, R3, RZ, 0xfc, !PT ;  /* 0x0000000300007212 */ /* 0x000fc800078efcff */
[----:B------:R-:W-:-:S07]  /*8ce0*/  PRMT R4, R0, 0x7610, R4 ;  /* 0x0000761000047816 */ /* 0x000fce0000000004 */
.L_x_24558:
[----:B------:R-:W-:Y:S05]  /*8cf0*/  BSYNC B0 ;  /* 0x0000000000007941 */ /* 0x000fea0003800000 */
.L_x_24557:
[----:B------:R0:W-:Y:S01]  /*8d00*/  STG.E.U8 desc[UR36][R8.64], R4 ;  /* 0x0000000408007986 */ /* 0x0001e2000c101124 */
[----:B------:R-:W-:Y:S01]  /*8d10*/  IMAD.MOV.U32 R25, RZ, RZ, R23 ;  /* 0x000000ffff197224 */ /* 0x000fe200078e0017 */
[----:B------:R-:W-:Y:S06]  /*8d20*/  BRA `(.L_x_24529) ;  /* 0x0000000000d07947 */ /* 0x000fec0003800000 */
.L_x_24551:
[----:B------:R-:W-:-:S13]  /*8d30*/  ISETP.NE.AND P0, PT, R3, 0x1c, PT ;  /* 0x0000001c0300780c */ /* 0x000fda0003f05270 */
[----:B------:R-:W-:Y:S05]  /*8d40*/  @!P0 BRA `(.L_x_24560) ;  /* 0x0000000000b88947 */ /* 0x000fea0003800000 */
[----:B------:R-:W-:-:S13]  /*8d50*/  ISETP.NE.AND P0, PT, R3, 0x1d, PT ;  /* 0x0000001d0300780c */ /* 0x000fda0003f05270 */
[----:B------:R-:W-:Y:S05]  /*8d60*/  @!P0 BRA `(.L_x_24561) ;  /* 0x0000000000948947 */ /* 0x000fea0003800000 */
[----:B------:R-:W-:-:S13]  /*8d70*/  ISETP.NE.AND P0, PT, R3, 0x2c, PT ;  /* 0x0000002c0300780c */ /* 0x000fda0003f05270 */
[----:B------:R-:W-:Y:S05]  /*8d80*/  @P0 BRA `(.L_x_24534) ;  /* 0x0000000000440947 */ /* 0x000fea0003800000 */
[----:B------:R-:W0:Y:S01]  /*8d90*/  I2F.S8 R0, R0 ;  /* 0x0000000000007306 */ /* 0x000e220000001400 */
        /* <DEDUP_REMOVED lines=16> */
.L_x_24534:
        /* <DEDUP_REMOVED lines=16> */
.L_x_24562:
[----:B------:R-:W-:Y:S01]  /*8fa0*/  IMAD.MOV.U32 R25, RZ, RZ, R23 ;  /* 0x000000ffff197224 */ /* 0x000fe200078e0017 */
[----:B------:R-:W-:Y:S06]  /*8fb0*/  BRA `(.L_x_24529) ;  /* 0x00000000002c7947 */ /* 0x000fec0003800000 */
.L_x_24561:
[----:B------:R-:W-:Y:S01]  /*8fc0*/  LOP3.LUT R0, R0, 0xffff, RZ, 0xc0, !PT ;  /* 0x0000ffff00007812 */ /* 0x000fe200078ec0ff */
[----:B------:R-:W-:-:S03]  /*8fd0*/  IMAD.MOV.U32 R25, RZ, RZ, R23 ;  /* 0x000000ffff197224 */ /* 0x000fc600078e0017 */
[----:B------:R-:W-:-:S05]  /*8fe0*/  PRMT R0, R0, 0x8880, RZ ;  /* 0x0000888000007816 */ /* 0x000fca00000000ff */
[----:B------:R-:W-:-:S05]  /*8ff0*/  IMAD.MOV.U32 R4, RZ, RZ, R0 ;  /* 0x000000ffff047224 */ /* 0x000fca00078e0000 */
[----:B------:R-:W-:-:S05]  /*9000*/  SHF.R.S32.HI R5, RZ, 0x1f, R4 ;  /* 0x0000001fff057819 */ /* 0x000fca0000011404 */
[----:B------:R0:W-:Y:S01]  /*9010*/  STG.E.64 desc[UR36][R8.64], R4 ;  /* 0x0000000408007986 */ /* 0x0001e2000c101b24 */
[----:B------:R-:W-:Y:S05]  /*9020*/  BRA `(.L_x_24529) ;  /* 0x0000000000107947 */ /* 0x000fea0003800000 */
.L_x_24560:
[----:B------:R-:W-:Y:S01]  /*9030*/  LOP3.LUT R0, R0, 0xffff, RZ, 0xc0, !PT ;  /* 0x0000ffff00007812 */ /* 0x000fe200078ec0ff */
[----:B------:R-:W-:-:S03]  /*9040*/  IMAD.MOV.U32 R25, RZ, RZ, R23 ;  /* 0x000000ffff197224 */ /* 0x000fc600078e0017 */
[----:B------:R-:W-:-:S05]  /*9050*/  PRMT R3, R0, 0x8880, RZ ;  /* 0x0000888000037816 */ /* 0x000fca00000000ff */
[----:B------:R0:W-:Y:S02]  /*9060*/  STG.E desc[UR36][R8.64], R3 ;  /* 0x0000000308007986 */ /* 0x0001e4000c101924 */
.L_x_24529:
[----:B------:R-:W-:Y:S05]  /*9070*/  BSYNC B6 ;  /* 0x0000000000067941 */ /* 0x000fea0003800000 */
.L_x_24528:
        /* <DEDUP_REMOVED lines=23> */
.L_x_24568:
[----:B-----5:R0:W-:Y:S01]  /*91f0*/  STG.E.U8 desc[UR36][R8.64], R22 ;  /* 0x0000001608007986 */ /* 0x0201e2000c101124 */
[----:B------:R-:W-:Y:S05]  /*9200*/  BRA `(.L_x_24570) ;  /* 0x0000000c00987947 */ /* 0x000fea0003800000 */
.L_x_24567:
[----:B------:R-:W-:-:S13]  /*9210*/  ISETP.NE.AND P0, PT, R0, 0x2, PT ;  /* 0x000000020000780c */ /* 0x000fda0003f05270 */
[----:B------:R-:W-:Y:S05]  /*9220*/  @!P0 BRA `(.L_x_24571) ;  /* 0x0000000000388947 */ /* 0x000fea0003800000 */
[----:B------:R-:W-:-:S13]  /*9230*/  ISETP.NE.AND P0, PT, R0, 0x3, PT ;  /* 0x000000030000780c */ /* 0x000fda0003f05270 */
[----:B------:R-:W-:Y:S05]  /*9240*/  @!P0 BRA `(.L_x_24572) ;  /* 0x0000000000208947 */ /* 0x000fea0003800000 */
[----:B------:R-:W-:-:S13]  /*9250*/  ISETP.NE.AND P0, PT, R0, 0x4, PT ;  /* 0x000000040000780c */ /* 0x000fda0003f05270 */
[----:B------:R-:W-:Y:S05]  /*9260*/  @P0 BRA `(.L_x_24569) ;  /* 0x0000000c00180947 */ /* 0x000fea0003800000 */
[----:B-----5:R-:W-:-:S04]  /*9270*/  LOP3.LUT R22, R22, 0xffff, RZ, 0xc0, !PT ;  /* 0x0000ffff16167812 */ /* 0x020fc800078ec0ff */
[----:B------:R-:W-:-:S05]  /*9280*/  PRMT R22, R22, 0x8880, RZ ;  /* 0x0000888016167816 */ /* 0x000fca00000000ff */
[----:B------:R-:W-:-:S05]  /*9290*/  IMAD.MOV.U32 R4, RZ, RZ, R22 ;  /* 0x000000ffff047224 */ /* 0x000fca00078e0016 */
[----:B------:R-:W-:-:S05]  /*92a0*/  SHF.R.S32.HI R5, RZ, 0x1f, R4 ;  /* 0x0000001fff057819 */ /* 0x000fca0000011404 */
[----:B------:R0:W-:Y:S01]  /*92b0*/  STG.E.64 desc[UR36][R8.64], R4 ;  /* 0x0000000408007986 */ /* 0x0001e2000c101b24 */
[----:B------:R-:W-:Y:S05]  /*92c0*/  BRA `(.L_x_24570) ;  /* 0x0000000c00687947 */ /* 0x000fea0003800000 */
.L_x_24572:
[----:B-----5:R-:W-:-:S04]  /*92d0*/  LOP3.LUT R22, R22, 0xffff, RZ, 0xc0, !PT ;  /* 0x0000ffff16167812 */ /* 0x020fc800078ec0ff */
[----:B------:R-:W-:-:S05]  /*92e0*/  PRMT R3, R22, 0x8880, RZ ;  /* 0x0000888016037816 */ /* 0x000fca00000000ff */
[----:B------:R0:W-:Y:S01]  /*92f0*/  STG.E desc[UR36][R8.64], R3 ;  /* 0x0000000308007986 */ /* 0x0001e2000c101924 */
[----:B------:R-:W-:Y:S05]  /*9300*/  BRA `(.L_x_24570) ;  /* 0x0000000c00587947 */ /* 0x000fea0003800000 */
.L_x_24571:
[----:B-----5:R-:W-:-:S04]  /*9310*/  PRMT R3, R22, 0x8880, RZ ;  /* 0x0000888016037816 */ /* 0x020fc800000000ff */
[----:B------:R-:W-:-:S05]  /*9320*/  PRMT R3, R3, 0x7710, RZ ;  /* 0x0000771003037816 */ /* 0x000fca00000000ff */
[----:B------:R0:W-:Y:S01]  /*9330*/  STG.E.U16 desc[UR36][R8.64], R3 ;  /* 0x0000000308007986 */ /* 0x0001e2000c101524 */
[----:B------:R-:W-:Y:S05]  /*9340*/  BRA `(.L_x_24570) ;  /* 0x0000000c00487947 */ /* 0x000fea0003800000 */
.L_x_24566:
[----:B------:R-:W-:-:S13]  /*9350*/  ISETP.GT.AND P0, PT, R0, 0x6, PT ;  /* 0x000000060000780c */ /* 0x000fda0003f04270 */
[----:B------:R-:W-:Y:S05]  /*9360*/  @P0 BRA `(.L_x_24573) ;  /* 0x00000000002c0947 */ /* 0x000fea0003800000 */
[----:B------:R-:W-:-:S13]  /*9370*/  ISETP.NE.AND P0, PT, R0, 0x5, PT ;  /* 0x000000050000780c */ /* 0x000fda0003f05270 */
[----:B------:R-:W-:Y:S05]  /*9380*/  @!P0 BRA `(.L_x_24574) ;  /* 0x0000000000148947 */ /* 0x000fea0003800000 */
[----:B------:R-:W-:-:S13]  /*9390*/  ISETP.NE.AND P0, PT, R0, 0x6, PT ;  /* 0x000000060000780c */ /* 0x000fda0003f05270 */
[----:B------:R-:W-:Y:S05]  /*93a0*/  @P0 BRA `(.L_x_24569) ;  /* 0x0000000800c80947 */ /* 0x000fea0003800000 */
[----:B-----5:R-:W0:Y:S02]  /*93b0*/  I2F.S8 R3, R22 ;  /* 0x0000001600037306 */ /* 0x020e240000001400 */
[----:B0-----:R0:W-:Y:S01]  /*93c0*/  STG.E desc[UR36][R8.64], R3 ;  /* 0x0000000308007986 */ /* 0x0011e2000c101924 */
[----:B------:R-:W-:Y:S05]  /*93d0*/  BRA `(.L_x_24570) ;  /* 0x0000000c00247947 */ /* 0x000fea0003800000 */
.L_x_24574:
[----:B-----5:R-:W0:Y:S02]  /*93e0*/  I2F.S8 R0, R22 ;  /* 0x0000001600007306 */ /* 0x020e240000001400 */
[----:B0-----:R-:W-:-:S05]  /*93f0*/  F2FP.F16.F32.PACK_AB R0, RZ, R0 ;  /* 0x00000000ff00723e */ /* 0x001fca00000000ff */
[----:B------:R0:W-:Y:S01]  /*9400*/  STG.E.U16 desc[UR36][R8.64], R0 ;  /* 0x0000000008007986 */ /* 0x0001e2000c101524 */
[----:B------:R-:W-:Y:S05]  /*9410*/  BRA `(.L_x_24570) ;  /* 0x0000000c00147947 */ /* 0x000fea0003800000 */
.L_x_24573:
[----:B------:R-:W-:-:S13]  /*9420*/  ISETP.NE.AND P0, PT, R0, 0x7, PT ;  /* 0x000000070000780c */ /* 0x000fda0003f05270 */
[----:B------:R-:W-:Y:S05]  /*9430*/  @!P0 BRA `(.L_x_24575) ;  /* 0x0000000000348947 */ /* 0x000fea0003800000 */
[----:B------:R-:W-:-:S13]  /*9440*/  ISETP.NE.AND P0, PT, R0, 0x8, PT ;  /* 0x000000080000780c */ /* 0x000fda0003f05270 */
[----:B------:R-:W-:Y:S05]  /*9450*/  @!P0 BRA `(.L_x_24576) ;  /* 0x0000000000188947 */ /* 0x000fea0003800000 */
[----:B------:R-:W-:-:S13]  /*9460*/  ISETP.NE.AND P0, PT, R0, 0x9, PT ;  /* 0x000000090000780c */ /* 0x000fda0003f05270 */
[----:B------:R-:W-:Y:S05]  /*9470*/  @P0 BRA `(.L_x_24569) ;  /* 0x0000000800940947 */ /* 0x000fea0003800000 */
[----:B-----5:R-:W0:Y:S01]  /*9480*/  I2F.S8 R22, R22 ;  /* 0x0000001600167306 */ /* 0x020e220000001400 */
[----:B------:R-:W-:-:S05]  /*9490*/  IMAD.MOV.U32 R23, RZ, RZ, RZ ;  /* 0x000000ffff177224 */ /* 0x000fca00078e00ff */
[----:B0-----:R0:W-:Y:S01]  /*94a0*/  STG.E.64 desc[UR36][R8.64], R22 ;  /* 0x0000001608007986 */ /* 0x0011e2000c101b24 */
[----:B------:R-:W-:Y:S05]  /*94b0*/  BRA `(.L_x_24570) ;  /* 0x0000000800ec7947 */ /* 0x000fea0003800000 */
.L_x_24576:
[----:B-----5:R-:W0:Y:S02]  /*94c0*/  I2F.S8 R22, R22 ;  /* 0x0000001600167306 */ /* 0x020e240000001400 */
[----:B0-----:R-:W-:-:S04]  /*94d0*/  F2FP.F16.F32.PACK_AB R3, RZ, R22 ;  /* 0x00000016ff03723e */ /* 0x001fc800000000ff */
[----:B------:R-:W-:-:S05]  /*94e0*/  PRMT R3, R3, 0x5410, RZ ;  /* 0x0000541003037816 */ /* 0x000fca00000000ff */
[----:B------:R0:W-:Y:S01]  /*94f0*/  STG.E desc[UR36][R8.64], R3 ;  /* 0x0000000308007986 */ /* 0x0001e2000c101924 */
[----:B------:R-:W-:Y:S05]  /*9500*/  BRA `(.L_x_24570) ;  /* 0x0000000800d87947 */ /* 0x000fea0003800000 */
.L_x_24575:
[----:B-----5:R-:W-:-:S04]  /*9510*/  PRMT R4, R22, 0x8880, RZ ;  /* 0x0000888016047816 */ /* 0x020fc800000000ff */
[----:B------:R-:W-:-:S06]  /*9520*/  PRMT R4, R4, 0x7710, RZ ;  /* 0x0000771004047816 */ /* 0x000fcc00000000ff */
[----:B------:R-:W0:Y:S02]  /*9530*/  I2F.F64.S16 R4, R4 ;  /* 0x0000000400047312 */ /* 0x000e240000101c00 */
[----:B0-----:R0:W-:Y:S01]  /*9540*/  STG.E.64 desc[UR36][R8.64], R4 ;  /* 0x0000000408007986 */ /* 0x0011e2000c101b24 */
[----:B------:R-:W-:Y:S05]  /*9550*/  BRA `(.L_x_24570) ;  /* 0x0000000800c47947 */ /* 0x000fea0003800000 */
.L_x_24565:
        /* <DEDUP_REMOVED lines=8> */
[----:B-----5:R-:W-:-:S04]  /*95e0*/  LOP3.LUT P0, RZ, R22, 0xff, RZ, 0xc0, !PT ;  /* 0x000000ff16ff7812 */ /* 0x020fc8000780c0ff */
[----:B------:R-:W-:-:S05]  /*95f0*/  SEL R3, RZ, 0x1, !P0 ;  /* 0x00000001ff037807 */ /* 0x000fca0004000000 */
[----:B------:R1:W-:Y:S01]  /*9600*/  STG.E.U8 desc[UR36][R8.64], R3 ;  /* 0x0000000308007986 */ /* 0x0003e2000c101124 */
[----:B------:R-:W-:Y:S05]  /*9610*/  BRA `(.L_x_24570) ;  /* 0x0000000800947947 */ /* 0x000fea0003800000 */
.L_x_24579:
[----:B-----5:R-:W-:Y:S02]  /*9620*/  PRMT R4, R22, 0x8880, RZ ;  /* 0x0000888016047816 */ /* 0x020fe400000000ff */
[----:B------:R-:W-:Y:S02]  /*9630*/  CS2R R6, SRZ ;  /* 0x0000000000067805 */ /* 0x000fe4000001ff00 */
[----:B------:R-:W-:-:S06]  /*9640*/  PRMT R4, R4, 0x7710, RZ ;  /* 0x0000771004047816 */ /* 0x000fcc00000000ff */
[----:B------:R-:W0:Y:S02]  /*9650*/  I2F.F64.S16 R4, R4 ;  /* 0x0000000400047312 */ /* 0x000e240000101c00 */
[----:B0-----:R0:W-:Y:S01]  /*9660*/  STG.E.128 desc[UR36][R8.64], R4 ;  /* 0x0000000408007986 */ /* 0x0011e2000c101d24 */
[----:B------:R-:W-:Y:S05]  /*9670*/  BRA `(.L_x_24570) ;  /* 0x00000008007c7947 */ /* 0x000fea0003800000 */
.L_x_24578:
[----:B------:R-:W-:-:S13]  /*9680*/  ISETP.NE.AND P0, PT, R0, 0xf, PT ;  /* 0x0000000f0000780c */ /* 0x000fda0003f05270 */
[----:B------:R-:W-:Y:S05]  /*9690*/  @!P0 BRA `(.L_x_24580) ;  /* 0x0000000000b48947 */ /* 0x000fea0003800000 */
[----:B------:R-:W-:-:S13]  /*96a0*/  ISETP.NE.AND P0, PT, R0, 0x17, PT ;  /* 0x000000170000780c */ /* 0x000fda0003f05270 */
[----:B------:R-:W-:Y:S05]  /*96b0*/  @!P0 BRA `(.L_x_24581) ;  /* 0x0000000000548947 */ /* 0x000fea0003800000 */
[----:B------:R-:W-:-:S13]  /*96c0*/  ISETP.NE.AND P0, PT, R0, 0x18, PT ;  /* 0x000000180000780c */ /* 0x000fda0003f05270 */
[----:B------:R-:W-:Y:S05]  /*96d0*/  @P0 BRA `(.L_x_24569) ;  /* 0x0000000400fc0947 */ /* 0x000fea0003800000 */
[----:B-----5:R-:W0:Y:S01]  /*96e0*/  I2F.S8 R7, R22 ;  /* 0x0000001600077306 */ /* 0x020e220000001400 */
        /* <DEDUP_REMOVED lines=14> */
.L_x_24583:
[----:B------:R-:W-:Y:S05]  /*97d0*/  BSYNC B0 ;  /* 0x0000000000007941 */ /* 0x000fea0003800000 */
.L_x_24582:
[----:B------:R-:W-:-:S05]  /*97e0*/  LOP3.LUT R5, R0, R5, RZ, 0xfc, !PT ;  /* 0x0000000500057212 */ /* 0x000fca00078efcff */
[----:B------:R3:W-:Y:S01]  /*97f0*/  STG.E.U8 desc[UR36][R8.64], R5 ;  /* 0x0000000508007986 */ /* 0x0007e2000c101124 */
[----:B------:R-:W-:Y:S05]  /*9800*/  BRA `(.L_x_24570) ;  /* 0x0000000800187947 */ /* 0x000fea0003800000 */
.L_x_24581:
[----:B-----5:R-:W0:Y:S01]  /*9810*/  I2F.S8 R5, R22 ;  /* 0x0000001600057306 */ /* 0x020e220000001400 */
        /* <DEDUP_REMOVED lines=12> */
.L_x_24585:
[----:B------:R-:W-:Y:S01]  /*98e0*/  IMAD.MOV.U32 R0, RZ, RZ, 0x7f ;  /* 0x0000007fff007424 */ /* 0x000fe200078e00ff */
[----:B------:R-:W-:-:S04]  /*98f0*/  ISETP.GT.U32.AND P0, PT, R3, 0x7f800000, PT ;  /* 0x7f8000000300780c */ /* 0x000fc80003f04070 */
[----:B------:R-:W-:-:S09]  /*9900*/  SEL R0, R0, 0x7c, P0 ;  /* 0x0000007c00007807 */ /* 0x000fd20000000000 */
.L_x_24586:
[----:B------:R-:W-:Y:S05]  /*9910*/  BSYNC B0 ;  /* 0x0000000000007941 */ /* 0x000fea0003800000 */
.L_x_24584:
[----:B------:R-:W-:-:S04]  /*9920*/  LOP3.LUT R3, R5, 0x80000000, RZ, 0xc0, !PT ;  /* 0x8000000005037812 */ /* 0x000fc800078ec0ff */
[----:B------:R-:W-:-:S04]  /*9930*/  SHF.R.U32.HI R3, RZ, 0x18, R3 ;  /* 0x00000018ff037819 */ /* 0x000fc80000011603 */
[----:B------:R-:W-:-:S05]  /*9940*/  LOP3.LUT R3, R0, R3, RZ, 0xfc, !PT ;  /* 0x0000000300037212 */ /* 0x000fca00078efcff */
[----:B------:R4:W-:Y:S01]  /*9950*/  STG.E.U8 desc[UR36][R8.64], R3 ;  /* 0x0000000308007986 */ /* 0x0009e2000c101124 */
[----:B------:R-:W-:Y:S05]  /*9960*/  BRA `(.L_x_24570) ;  /* 0x0000000400c07947 */ /* 0x000fea0003800000 */
.L_x_24580:
[----:B-----5:R-:W0:Y:S02]  /*9970*/  I2F.S8 R0, R22 ;  /* 0x0000001600007306 */ /* 0x020e240000001400 */
[----:B0-----:R-:W-:-:S05]  /*9980*/  F2FP.BF16.F32.PACK_AB R0, RZ, R0 ;  /* 0x00000000ff00723e */ /* 0x001fca00000010ff */
[----:B------:R2:W-:Y:S01]  /*9990*/  STG.E.U16 desc[UR36][R8.64], R0 ;  /* 0x0000000008007986 */ /* 0x0005e2000c101524 */
[----:B------:R-:W-:Y:S05]  /*99a0*/  BRA `(.L_x_24570) ;  /* 0x0000000400b07947 */ /* 0x000fea0003800000 */
.L_x_24577:
        /* <DEDUP_REMOVED lines=8> */
[----:B-----5:R-:W-:-:S04]  /*9a30*/  PRMT R3, R22, 0x8880, RZ ;  /* 0x0000888016037816 */ /* 0x020fc800000000ff */
[----:B------:R-:W-:-:S05]  /*9a40*/  PRMT R3, R3, 0x7710, RZ ;  /* 0x0000771003037816 */ /* 0x000fca00000000ff */
[----:B------:R0:W-:Y:S01]  /*9a50*/  STG.E.U16 desc[UR36][R8.64], R3 ;  /* 0x0000000308007986 */ /* 0x0001e2000c101524 */
[----:B------:R-:W-:Y:S05]  /*9a60*/  BRA `(.L_x_24570) ;  /* 0x0000000400807947 */ /* 0x000fea0003800000 */
.L_x_24589:
[----:B-----5:R-:W0:Y:S01]  /*9a70*/  I2F.S8 R5, R22 ;  /* 0x0000001600057306 */ /* 0x020e220000001400 */
        /* <DEDUP_REMOVED lines=16> */
.L_x_24592:
[----:B------:R-:W-:-:S04]  /*9b80*/  LOP3.LUT R3, R5, 0x80000000, RZ, 0xc0, !PT ;  /* 0x8000000005037812 */ /* 0x000fc800078ec0ff */
[----:B------:R-:W-:-:S04]  /*9b90*/  SHF.R.U32.HI R3, RZ, 0x18, R3 ;  /* 0x00000018ff037819 */ /* 0x000fc80000011603 */
[----:B------:R-:W-:-:S04]  /*9ba0*/  LOP3.LUT R0, R0, R3, RZ, 0xfc, !PT ;  /* 0x0000000300007212 */ /* 0x000fc800078efcff */
[----:B------:R-:W-:-:S07]  /*9bb0*/  PRMT R4, R0, 0x7610, R4 ;  /* 0x0000761000047816 */ /* 0x000fce0000000004 */
.L_x_24591:
[----:B------:R-:W-:Y:S05]  /*9bc0*/  BSYNC B0 ;  /* 0x0000000000007941 */ /* 0x000fea0003800000 */
.L_x_24590:
[----:B------:R0:W-:Y:S01]  /*9bd0*/  STG.E.U8 desc[UR36][R8.64], R4 ;  /* 0x0000000408007986 */ /* 0x0001e2000c101124 */
[----:B------:R-:W-:Y:S05]  /*9be0*/  BRA `(.L_x_24570) ;  /* 0x0000000400207947 */ /* 0x000fea0003800000 */
.L_x_24588:
        /* <DEDUP_REMOVED lines=17> */
.L_x_24595:
[----:B------:R-:W-:-:S04]  /*9d00*/  LOP3.LUT R3, R5, 0x80000000, RZ, 0xc0, !PT ;  /* 0x8000000005037812 */ /* 0x000fc800078ec0ff */
[----:B------:R-:W-:-:S04]  /*9d10*/  SHF.R.U32.HI R3, RZ, 0x18, R3 ;  /* 0x00000018ff037819 */ /* 0x000fc80000011603 */
[----:B------:R-:W-:-:S04]  /*9d20*/  LOP3.LUT R0, R0, R3, RZ, 0xfc, !PT ;  /* 0x0000000300007212 */ /* 0x000fc800078efcff */
[----:B------:R-:W-:-:S07]  /*9d30*/  PRMT R4, R0, 0x7610, R4 ;  /* 0x0000761000047816 */ /* 0x000fce0000000004 */
.L_x_24594:
[----:B------:R-:W-:Y:S05]  /*9d40*/  BSYNC B0 ;  /* 0x0000000000007941 */ /* 0x000fea0003800000 */
.L_x_24593:
[----:B------:R0:W-:Y:S01]  /*9d50*/  STG.E.U8 desc[UR36][R8.64], R4 ;  /* 0x0000000408007986 */ /* 0x0001e2000c101124 */
[----:B------:R-:W-:Y:S05]  /*9d60*/  BRA `(.L_x_24570) ;  /* 0x0000000000c07947 */ /* 0x000fea0003800000 */
.L_x_24587:
[----:B------:R-:W-:-:S13]  /*9d70*/  ISETP.NE.AND P0, PT, R0, 0x1c, PT ;  /* 0x0000001c0000780c */ /* 0x000fda0003f05270 */
[----:B------:R-:W-:Y:S05]  /*9d80*/  @!P0 BRA `(.L_x_24596) ;  /* 0x0000000000ac8947 */ /* 0x000fea0003800000 */
[----:B------:R-:W-:-:S13]  /*9d90*/  ISETP.NE.AND P0, PT, R0, 0x1d, PT ;  /* 0x0000001d0000780c */ /* 0x000fda0003f05270 */
[----:B------:R-:W-:Y:S05]  /*9da0*/  @!P0 BRA `(.L_x_24597) ;  /* 0x00000000008c8947 */ /* 0x000fea0003800000 */
[----:B------:R-:W-:-:S13]  /*9db0*/  ISETP.NE.AND P0, PT, R0, 0x2c, PT ;  /* 0x0000002c0000780c */ /* 0x000fda0003f05270 */
[----:B------:R-:W-:Y:S05]  /*9dc0*/  @P0 BRA `(.L_x_24569) ;  /* 0x0000000000400947 */ /* 0x000fea0003800000 */
[----:B-----5:R-:W0:Y:S02]  /*9dd0*/  I2F.S8 R22, R22 ;  /* 0x0000001600167306 */ /* 0x020e240000001400 */
        /* <DEDUP_REMOVED lines=15> */
.L_x_24569:
        /* <DEDUP_REMOVED lines=16> */
.L_x_24598:
[----:B------:R-:W-:Y:S05]  /*9fd0*/  BRA `(.L_x_24570) ;  /* 0x0000000000247947 */ /* 0x000fea0003800000 */
.L_x_24597:
[----:B-----5:R-:W-:-:S04]  /*9fe0*/  LOP3.LUT R22, R22, 0xffff, RZ, 0xc0, !PT ;  /* 0x0000ffff16167812 */ /* 0x020fc800078ec0ff */
[----:B------:R-:W-:-:S05]  /*9ff0*/  PRMT R22, R22, 0x8880, RZ ;  /* 0x0000888016167816 */ /* 0x000fca00000000ff */
[----:B------:R-:W-:-:S05]  /*a000*/  IMAD.MOV.U32 R4, RZ, RZ, R22 ;  /* 0x000000ffff047224 */ /* 0x000fca00078e0016 */
[----:B------:R-:W-:-:S05]  /*a010*/  SHF.R.S32.HI R5, RZ, 0x1f, R4 ;  /* 0x0000001fff057819 */ /* 0x000fca0000011404 */
[----:B------:R0:W-:Y:S01]  /*a020*/  STG.E.64 desc[UR36][R8.64], R4 ;  /* 0x0000000408007986 */ /* 0x0001e2000c101b24 */
[----:B------:R-:W-:Y:S05]  /*a030*/  BRA `(.L_x_24570) ;  /* 0x00000000000c7947 */ /* 0x000fea0003800000 */
.L_x_24596:
[----:B-----5:R-:W-:-:S04]  /*a040*/  LOP3.LUT R22, R22, 0xffff, RZ, 0xc0, !PT ;  /* 0x0000ffff16167812 */ /* 0x020fc800078ec0ff */
[----:B------:R-:W-:-:S05]  /*a050*/  PRMT R3, R22, 0x8880, RZ ;  /* 0x0000888016037816 */ /* 0x000fca00000000ff */
[----:B------:R0:W-:Y:S02]  /*a060*/  STG.E desc[UR36][R8.64], R3 ;  /* 0x0000000308007986 */ /* 0x0001e4000c101924 */
.L_x_24570:
        /* <DEDUP_REMOVED lines=23> */
.L_x_24602:
[----:B------:R0:W-:Y:S01]  /*a1e0*/  STG.E.U8 desc[UR36][R8.64], R18 ;  /* 0x0000001208007986 */ /* 0x0001e2000c101124 */
[----:B------:R-:W-:Y:S05]  /*a1f0*/  BRA `(.L_x_24604) ;  /* 0x0000000c00987947 */ /* 0x000fea0003800000 */
.L_x_24601:
        /* <DEDUP_REMOVED lines=12> */
.L_x_24606:
[----:B------:R-:W-:-:S04]  /*a2c0*/  LOP3.LUT R18, R18, 0xffff, RZ, 0xc0, !PT ;  /* 0x0000ffff12127812 */ /* 0x000fc800078ec0ff */
[----:B------:R-:W-:-:S05]  /*a2d0*/  PRMT R3, R18, 0x8880, RZ ;  /* 0x0000888012037816 */ /* 0x000fca00000000ff */
[----:B------:R0:W-:Y:S01]  /*a2e0*/  STG.E desc[UR36][R8.64], R3 ;  /* 0x0000000308007986 */ /* 0x0001e2000c101924 */
[----:B------:R-:W-:Y:S05]  /*a2f0*/  BRA `(.L_x_24604) ;  /* 0x0000000c00587947 */ /* 0x000fea0003800000 */
.L_x_24605:
[----:B------:R-:W-:-:S04]  /*a300*/  PRMT R3, R18, 0x8880, RZ ;  /* 0x0000888012037816 */ /* 0x000fc800000000ff */
[----:B------:R-:W-:-:S05]  /*a310*/  PRMT R3, R3, 0x7710, RZ ;  /* 0x0000771003037816 */ /* 0x000fca00000000ff */
[----:B------:R0:W-:Y:S01]  /*a320*/  STG.E.U16 desc[UR36][R8.64], R3 ;  /* 0x0000000308007986 */ /* 0x0001e2000c101524 */
[----:B------:R-:W-:Y:S05]  /*a330*/  BRA `(.L_x_24604) ;  /* 0x0000000c00487947 */ /* 0x000fea0003800000 */
.L_x_24600:
        /* <DEDUP_REMOVED lines=9> */
.L_x_24608:
[----:B------:R-:W0:Y:S02]  /*a3d0*/  I2F.S8 R0, R18 ;  /* 0x0000001200007306 */ /* 0x000e240000001400 */
[----:B0-----:R-:W-:-:S05]  /*a3e0*/  F2FP.F16.F32.PACK_AB R0, RZ, R0 ;  /* 0x00000000ff00723e */ /* 0x001fca00000000ff */
[----:B------:R0:W-:Y:S01]  /*a3f0*/  STG.E.U16 desc[UR36][R8.64], R0 ;  /* 0x0000000008007986 */ /* 0x0001e2000c101524 */
[----:B------:R-:W-:Y:S05]  /*a400*/  BRA `(.L_x_24604) ;  /* 0x0000000c00147947 */ /* 0x000fea0003800000 */
.L_x_24607:
        /* <DEDUP_REMOVED lines=10> */
.L_x_24610:
[----:B------:R-:W0:Y:S02]  /*a4b0*/  I2F.S8 R18, R18 ;  /* 0x0000001200127306 */ /* 0x000e240000001400 */
[----:B0-----:R-:W-:-:S04]  /*a4c0*/  F2FP.F16.F32.PACK_AB R3, RZ, R18 ;  /* 0x00000012ff03723e */ /* 0x001fc800000000ff */
[----:B------:R-:W-:-:S05]  /*a4d0*/  PRMT R3, R3, 0x5410, RZ ;  /* 0x0000541003037816 */ /* 0x000fca00000000ff */
[----:B------:R2:W-:Y:S01]  /*a4e0*/  STG.E desc[UR36][R8.64], R3 ;  /* 0x0000000308007986 */ /* 0x0005e2000c101924 */
[----:B------:R-:W-:Y:S05]  /*a4f0*/  BRA `(.L_x_24604) ;  /* 0x0000000800d87947 */ /* 0x000fea0003800000 */
.L_x_24609:
[----:B------:R-:W-:-:S04]  /*a500*/  PRMT R4, R18, 0x8880, RZ ;  /* 0x0000888012047816 */ /* 0x000fc800000000ff */
[----:B------:R-:W-:-:S06]  /*a510*/  PRMT R4, R4, 0x7710, RZ ;  /* 0x0000771004047816 */ /* 0x000fcc00000000ff */
[----:B------:R-:W0:Y:S02]  /*a520*/  I2F.F64.S16 R4, R4 ;  /* 0x0000000400047312 */ /* 0x000e240000101c00 */
[----:B0-----:R4:W-:Y:S01]  /*a530*/  STG.E.64 desc[UR36][R8.64], R4 ;  /* 0x0000000408007986 */ /* 0x0019e2000c101b24 */
[----:B------:R-:W-:Y:S05]  /*a540*/  BRA `(.L_x_24604) ;  /* 0x0000000800c47947 */ /* 0x000fea0003800000 */
.L_x_24599:
        /* <DEDUP_REMOVED lines=12> */
.L_x_24613:
[----:B------:R-:W-:Y:S02]  /*a610*/  PRMT R4, R18, 0x8880, RZ ;  /* 0x0000888012047816 */ /* 0x000fe400000000ff */
[----:B------:R-:W-:Y:S02]  /*a620*/  CS2R R6, SRZ ;  /* 0x0000000000067805 */ /* 0x000fe4000001ff00 */
[----:B------:R-:W-:-:S06]  /*a630*/  PRMT R4, R4, 0x7710, RZ ;  /* 0x0000771004047816 */ /* 0x000fcc00000000ff */
[----:B------:R-:W0:Y:S02]  /*a640*/  I2F.F64.S16 R4, R4 ;  /* 0x0000000400047312 */ /* 0x000e240000101c00 */
[----:B0-----:R0:W-:Y:S01]  /*a650*/  STG.E.128 desc[UR36][R8.64], R4 ;  /* 0x0000000408007986 */ /* 0x0011e2000c101d24 */
[----:B------:R-:W-:Y:S05]  /*a660*/  BRA `(.L_x_24604) ;  /* 0x00000008007c7947 */ /* 0x000fea0003800000 */
.L_x_24612:
        /* <DEDUP_REMOVED lines=21> */
.L_x_24617:
[----:B------:R-:W-:Y:S05]  /*a7c0*/  BSYNC B0 ;  /* 0x0000000000007941 */ /* 0x000fea0003800000 */
.L_x_24616:
[----:B------:R-:W-:-:S05]  /*a7d0*/  LOP3.LUT R5, R0, R5, RZ, 0xfc, !PT ;  /* 0x0000000500057212 */ /* 0x000fca00078efcff */
[----:B------:R0:W-:Y:S01]  /*a7e0*/  STG.E.U8 desc[UR36][R8.64], R5 ;  /* 0x0000000508007986 */ /* 0x0001e2000c101124 */
[----:B------:R-:W-:Y:S05]  /*a7f0*/  BRA `(.L_x_24604) ;  /* 0x0000000800187947 */ /* 0x000fea0003800000 */
.L_x_24615:
        /* <DEDUP_REMOVED lines=13> */
.L_x_24619:
[----:B------:R-:W-:Y:S01]  /*a8d0*/  IMAD.MOV.U32 R0, RZ, RZ, 0x7f ;  /* 0x0000007fff007424 */ /* 0x000fe200078e00ff */
[----:B------:R-:W-:-:S04]  /*a8e0*/  ISETP.GT.U32.AND P0, PT, R3, 0x7f800000, PT ;  /* 0x7f8000000300780c */ /* 0x000fc80003f04070 */
[----:B------:R-:W-:-:S09]  /*a8f0*/  SEL R0, R0, 0x7c, P0 ;  /* 0x0000007c00007807 */ /* 0x000fd20000000000 */
.L_x_24620:
[----:B------:R-:W-:Y:S05]  /*a900*/  BSYNC B0 ;  /* 0x0000000000007941 */ /* 0x000fea0003800000 */
.L_x_24618:
[----:B------:R-:W-:-:S04]  /*a910*/  LOP3.LUT R3, R5, 0x80000000, RZ, 0xc0, !PT ;  /* 0x8000000005037812 */ /* 0x000fc800078ec0ff */
[----:B------:R-:W-:-:S04]  /*a920*/  SHF.R.U32.HI R3, RZ, 0x18, R3 ;  /* 0x00000018ff037819 */ /* 0x000fc80000011603 */
[----:B------:R-:W-:-:S05]  /*a930*/  LOP3.LUT R3, R0, R3, RZ, 0xfc, !PT ;  /* 0x0000000300037212 */ /* 0x000fca00078efcff */
[----:B------:R0:W-:Y:S01]  /*a940*/  STG.E.U8 desc[UR36][R8.64], R3 ;  /* 0x0000000308007986 */ /* 0x0001e2000c101124 */
[----:B------:R-:W-:Y:S05]  /*a950*/  BRA `(.L_x_24604) ;  /* 0x0000000400c07947 */ /* 0x000fea0003800000 */
.L_x_24614:
[----:B------:R-:W0:Y:S02]  /*a960*/  I2F.S8 R0, R18 ;  /* 0x0000001200007306 */ /* 0x000e240000001400 */
[----:B0-----:R-:W-:-:S05]  /*a970*/  F2FP.BF16.F32.PACK_AB R0, RZ, R0 ;  /* 0x00000000ff00723e */ /* 0x001fca00000010ff */
[----:B------:R0:W-:Y:S01]  /*a980*/  STG.E.U16 desc[UR36][R8.64], R0 ;  /* 0x0000000008007986 */ /* 0x0001e2000c101524 */
[----:B------:R-:W-:Y:S05]  /*a990*/  BRA `(.L_x_24604) ;  /* 0x0000000400b07947 */ /* 0x000fea0003800000 */
.L_x_24611:
        /* <DEDUP_REMOVED lines=12> */
.L_x_24623:
        /* <DEDUP_REMOVED lines=17> */
.L_x_24626:
[----:B------:R-:W-:-:S04]  /*ab70*/  LOP3.LUT R3, R5, 0x80000000, RZ, 0xc0, !PT ;  /* 0x8000000005037812 */ /* 0x000fc800078ec0ff */
[----:B------:R-:W-:-:S04]  /*ab80*/  SHF.R.U32.HI R3, RZ, 0x18, R3 ;  /* 0x00000018ff037819 */ /* 0x000fc80000011603 */
[----:B------:R-:W-:-:S04]  /*ab90*/  LOP3.LUT R0, R0, R3, RZ, 0xfc, !PT ;  /* 0x0000000300007212 */ /* 0x000fc800078efcff */
[----:B------:R-:W-:-:S07]  /*aba0*/  PRMT R4, R0, 0x7610, R4 ;  /* 0x0000761000047816 */ /* 0x000fce0000000004 */
.L_x_24625:
[----:B------:R-:W-:Y:S05]  /*abb0*/  BSYNC B0 ;  /* 0x0000000000007941 */ /* 0x000fea0003800000 */
.L_x_24624:
[----:B------:R0:W-:Y:S01]  /*abc0*/  STG.E.U8 desc[UR36][R8.64], R4 ;  /* 0x0000000408007986 */ /* 0x0001e2000c101124 */
[----:B------:R-:W-:Y:S05]  /*abd0*/  BRA `(.L_x_24604) ;  /* 0x0000000400207947 */ /* 0x000fea0003800000 */
.L_x_24622:
        /* <DEDUP_REMOVED lines=17> */
.L_x_24629:
[----:B------:R-:W-:-:S04]  /*acf0*/  LOP3.LUT R3, R5, 0x80000000, RZ, 0xc0, !PT ;  /* 0x8000000005037812 */ /* 0x000fc800078ec0ff */
[----:B------:R-:W-:-:S04]  /*ad00*/  SHF.R.U32.HI R3, RZ, 0x18, R3 ;  /* 0x00000018ff037819 */ /* 0x000fc80000011603 */
[----:B------:R-:W-:-:S04]  /*ad10*/  LOP3.LUT R0, R0, R3, RZ, 0xfc, !PT ;  /* 0x0000000300007212 */ /* 0x000fc800078efcff */
[----:B------:R-:W-:-:S07]  /*ad20*/  PRMT R4, R0, 0x7610, R4 ;  /* 0x0000761000047816 */ /* 0x000fce0000000004 */
.L_x_24628:
[----:B------:R-:W-:Y:S05]  /*ad30*/  BSYNC B0 ;  /* 0x0000000000007941 */ /* 0x000fea0003800000 */
.L_x_24627:
[----:B------:R0:W-:Y:S01]  /*ad40*/  STG.E.U8 desc[UR36][R8.64], R4 ;  /* 0x0000000408007986 */ /* 0x0001e2000c101124 */
[----:B------:R-:W-:Y:S05]  /*ad50*/  BRA `(.L_x_24604) ;  /* 0x0000000000c07947 */ /* 0x000fea0003800000 */
.L_x_24621:
        /* <DEDUP_REMOVED lines=22> */
.L_x_24603:
        /* <DEDUP_REMOVED lines=16> */
.L_x_24632:
[----:B------:R-:W-:Y:S05]  /*afc0*/  BRA `(.L_x_24604) ;  /* 0x0000000000247947 */ /* 0x000fea0003800000 */
.L_x_24631:
[----:B------:R-:W-:-:S04]  /*afd0*/  LOP3.LUT R18, R18, 0xffff, RZ, 0xc0, !PT ;  /* 0x0000ffff12127812 */ /* 0x000fc800078ec0ff */
[----:B------:R-:W-:-:S05]  /*afe0*/  PRMT R18, R18, 0x8880, RZ ;  /* 0x0000888012127816 */ /* 0x000fca00000000ff */
[----:B------:R-:W-:-:S05]  /*aff0*/  IMAD.MOV.U32 R4, RZ, RZ, R18 ;  /* 0x000000ffff047224 */ /* 0x000fca00078e0012 */
[----:B------:R-:W-:-:S05]  /*b000*/  SHF.R.S32.HI R5, RZ, 0x1f, R4 ;  /* 0x0000001fff057819 */ /* 0x000fca0000011404 */
[----:B------:R0:W-:Y:S01]  /*b010*/  STG.E.64 desc[UR36][R8.64], R4 ;  /* 0x0000000408007986 */ /* 0x0001e2000c101b24 */
[----:B------:R-:W-:Y:S05]  /*b020*/  BRA `(.L_x_24604) ;  /* 0x00000000000c7947 */ /* 0x000fea0003800000 */
.L_x_24630:
[----:B------:R-:W-:-:S04]  /*b030*/  LOP3.LUT R18, R18, 0xffff, RZ, 0xc0, !PT ;  /* 0x0000ffff12127812 */ /* 0x000fc800078ec0ff */
[----:B------:R-:W-:-:S05]  /*b040*/  PRMT R3, R18, 0x8880, RZ ;  /* 0x0000888012037816 */ /* 0x000fca00000000ff */
[----:B------:R0:W-:Y:S02]  /*b050*/  STG.E desc[UR36][R8.64], R3 ;  /* 0x0000000308007986 */ /* 0x0001e4000c101924 */
.L_x_24604:
[----:B------:R-:W-:-:S07]  /*b060*/  VIADD R25, R25, 0x80 ;  /* 0x0000008019197836 */ /* 0x000fce0000000000 */
.L_x_24564:
[----:B------:R-:W-:Y:S05]  /*b070*/  BSYNC B6 ;  /* 0x0000000000067941 */ /* 0x000fea0003800000 */
.L_x_24563:
        /* <DEDUP_REMOVED lines=21> */
.L_x_24636:
[----:B-----5:R-:W-:Y:S01]  /*b1d0*/  STG.E.U8 desc[UR36][R2.64], R19 ;  /* 0x0000001302007986 */ /* 0x020fe2000c101124 */
[----:B------:R-:W-:Y:S05]  /*b1e0*/  EXIT ;  /* 0x000000000000794d */ /* 0x000fea0003800000 */
.L_x_24635:
        /* <DEDUP_REMOVED lines=10> */
[----:B------:R-:W-:Y:S01]  /*b290*/  STG.E.64 desc[UR36][R2.64], R4 ;  /* 0x0000000402007986 */ /* 0x000fe2000c101b24 */
[----:B------:R-:W-:Y:S05]  /*b2a0*/  EXIT ;  /* 0x000000000000794d */ /* 0x000fea0003800000 */
.L_x_24639:
[----:B-----5:R-:W-:-:S04]  /*b2b0*/  LOP3.LUT R19, R19, 0xffff, RZ, 0xc0, !PT ;  /* 0x0000ffff13137812 */ /* 0x020fc800078ec0ff */
[----:B------:R-:W-:-:S05]  /*b2c0*/  PRMT R5, R19, 0x8880, RZ ;  /* 0x0000888013057816 */ /* 0x000fca00000000ff */
[----:B------:R-:W-:Y:S01]  /*b2d0*/  STG.E desc[UR36][R2.64], R5 ;  /* 0x0000000502007986 */ /* 0x000fe2000c101924 */
[----:B------:R-:W-:Y:S05]  /*b2e0*/  EXIT ;  /* 0x000000000000794d */ /* 0x000fea0003800000 */
.L_x_24638:
[----:B-----5:R-:W-:-:S04]  /*b2f0*/  PRMT R5, R19, 0x8880, RZ ;  /* 0x0000888013057816 */ /* 0x020fc800000000ff */
[----:B------:R-:W-:-:S05]  /*b300*/  PRMT R5, R5, 0x7710, RZ ;  /* 0x0000771005057816 */ /* 0x000fca00000000ff */
[----:B------:R-:W-:Y:S01]  /*b310*/  STG.E.U16 desc[UR36][R2.64], R5 ;  /* 0x0000000502007986 */ /* 0x000fe2000c101524 */
[----:B------:R-:W-:Y:S05]  /*b320*/  EXIT ;  /* 0x000000000000794d */ /* 0x000fea0003800000 */
.L_x_24634:
[----:B------:R-:W-:-:S13]  /*b330*/  ISETP.GT.AND P0, PT, R0, 0x6, PT ;  /* 0x000000060000780c */ /* 0x000fda0003f04270 */
[----:B------:R-:W-:Y:S05]  /*b340*/  @P0 BRA `(.L_x_24640) ;  /* 0x00000000002c0947 */ /* 0x000fea0003800000 */
[----:B------:R-:W-:-:S13]  /*b350*/  ISETP.NE.AND P0, PT, R0, 0x5, PT ;  /* 0x000000050000780c */ /* 0x000fda0003f05270 */
[----:B------:R-:W-:Y:S05]  /*b360*/  @!P0 BRA `(.L_x_24641) ;  /* 0x0000000000148947 */ /* 0x000fea0003800000 */
[----:B------:R-:W-:-:S13]  /*b370*/  ISETP.NE.AND P0, PT, R0, 0x6, PT ;  /* 0x000000060000780c */ /* 0x000fda0003f05270 */
[----:B------:R-:W-:Y:S05]  /*b380*/  @P0 BRA `(.L_x_24637) ;  /* 0x0000000800c80947 */ /* 0x000fea0003800000 */
[----:B-----5:R-:W0:Y:S02]  /*b390*/  I2F.S8 R19, R19 ;  /* 0x0000001300137306 */ /* 0x020e240000001400 */
[----:B0-----:R-:W-:Y:S01]  /*b3a0*/  STG.E desc[UR36][R2.64], R19 ;  /* 0x0000001302007986 */ /* 0x001fe2000c101924 */
[----:B------:R-:W-:Y:S05]  /*b3b0*/  EXIT ;  /* 0x000000000000794d */ /* 0x000fea0003800000 */
.L_x_24641:
[----:B-----5:R-:W0:Y:S02]  /*b3c0*/  I2F.S8 R0, R19 ;  /* 0x0000001300007306 */ /* 0x020e240000001400 */
[----:B0-----:R-:W-:-:S05]  /*b3d0*/  F2FP.F16.F32.PACK_AB R0, RZ, R0 ;  /* 0x00000000ff00723e */ /* 0x001fca00000000ff */
[----:B------:R-:W-:Y:S01]  /*b3e0*/  STG.E.U16 desc[UR36][R2.64], R0 ;  /* 0x0000000002007986 */ /* 0x000fe2000c101524 */
[----:B------:R-:W-:Y:S05]  /*b3f0*/  EXIT ;  /* 0x000000000000794d */ /* 0x000fea0003800000 */
.L_x_24640:
        /* <DEDUP_REMOVED lines=8> */
[----:B0-----:R-:W-:Y:S01]  /*b480*/  STG.E.64 desc[UR36][R2.64], R4 ;  /* 0x0000000402007986 */ /* 0x001fe2000c101b24 */
[----:B------:R-:W-:Y:S05]  /*b490*/  EXIT ;  /* 0x000000000000794d */ /* 0x000fea0003800000 */
.L_x_24643:
[----:B-----5:R-:W0:Y:S02]  /*b4a0*/  I2F.S8 R19, R19 ;  /* 0x0000001300137306 */ /* 0x020e240000001400 */
[----:B0-----:R-:W-:-:S04]  /*b4b0*/  F2FP.F16.F32.PACK_AB R5, RZ, R19 ;  /* 0x00000013ff05723e */ /* 0x001fc800000000ff */
[----:B------:R-:W-:-:S05]  /*b4c0*/  PRMT R5, R5, 0x5410, RZ ;  /* 0x0000541005057816 */ /* 0x000fca00000000ff */
[----:B------:R-:W-:Y:S01]  /*b4d0*/  STG.E desc[UR36][R2.64], R5 ;  /* 0x0000000502007986 */ /* 0x000fe2000c101924 */
[----:B------:R-:W-:Y:S05]  /*b4e0*/  EXIT ;  /* 0x000000000000794d */ /* 0x000fea0003800000 */
.L_x_24642:
[----:B-----5:R-:W-:-:S04]  /*b4f0*/  PRMT R4, R19, 0x8880, RZ ;  /* 0x0000888013047816 */ /* 0x020fc800000000ff */
[----:B------:R-:W-:-:S06]  /*b500*/  PRMT R4, R4, 0x7710, RZ ;  /* 0x0000771004047816 */ /* 0x000fcc00000000ff */
[----:B------:R-:W0:Y:S02]  /*b510*/  I2F.F64.S16 R4, R4 ;  /* 0x0000000400047312 */ /* 0x000e240000101c00 */
[----:B0-----:R-:W-:Y:S01]  /*b520*/  STG.E.64 desc[UR36][R2.64], R4 ;  /* 0x0000000402007986 */ /* 0x001fe2000c101b24 */
[----:B------:R-:W-:Y:S05]  /*b530*/  EXIT ;  /* 0x000000000000794d */ /* 0x000fea0003800000 */
.L_x_24633:
        /* <DEDUP_REMOVED lines=10> */
[----:B------:R-:W-:Y:S01]  /*b5e0*/  STG.E.U8 desc[UR36][R2.64], R5 ;  /* 0x0000000502007986 */ /* 0x000fe2000c101124 */
[----:B------:R-:W-:Y:S05]  /*b5f0*/  EXIT ;  /* 0x000000000000794d */ /* 0x000fea0003800000 */
.L_x_24646:
[----:B-----5:R-:W-:Y:S02]  /*b600*/  PRMT R4, R19, 0x8880, RZ ;  /* 0x0000888013047816 */ /* 0x020fe400000000ff */
[----:B------:R-:W-:Y:S02]  /*b610*/  CS2R R6, SRZ ;  /* 0x0000000000067805 */ /* 0x000fe4000001ff00 */
[----:B------:R-:W-:-:S06]  /*b620*/  PRMT R4, R4, 0x7710, RZ ;  /* 0x0000771004047816 */ /* 0x000fcc00000000ff */
[----:B------:R-:W0:Y:S02]  /*b630*/  I2F.F64.S16 R4, R4 ;  /* 0x0000000400047312 */ /* 0x000e240000101c00 */
[----:B0-----:R-:W-:Y:S01]  /*b640*/  STG.E.128 desc[UR36][R2.64], R4 ;  /* 0x0000000402007986 */ /* 0x001fe2000c101d24 */
[----:B------:R-:W-:Y:S05]  /*b650*/  EXIT ;  /* 0x000000000000794d */ /* 0x000fea0003800000 */
.L_x_24645:
        /* <DEDUP_REMOVED lines=21> */
.L_x_24650:
[----:B------:R-:W-:Y:S05]  /*b7b0*/  BSYNC B0 ;  /* 0x0000000000007941 */ /* 0x000fea0003800000 */
.L_x_24649:
[----:B------:R-:W-:-:S05]  /*b7c0*/  LOP3.LUT R5, R0, R5, RZ, 0xfc, !PT ;  /* 0x0000000500057212 */ /* 0x000fca00078efcff */
[----:B------:R-:W-:Y:S01]  /*b7d0*/  STG.E.U8 desc[UR36][R2.64], R5 ;  /* 0x0000000502007986 */ /* 0x000fe2000c101124 */
[----:B------:R-:W-:Y:S05]  /*b7e0*/  EXIT ;  /* 0x000000000000794d */ /* 0x000fea0003800000 */
.L_x_24648:
        /* <DEDUP_REMOVED lines=13> */
.L_x_24652:
[----:B------:R-:W-:Y:S01]  /*b8c0*/  IMAD.MOV.U32 R0, RZ, RZ, 0x7f ;  /* 0x0000007fff007424 */ /* 0x000fe200078e00ff */
[----:B------:R-:W-:-:S04]  /*b8d0*/  ISETP.GT.U32.AND P0, PT, R4, 0x7f800000, PT ;  /* 0x7f8000000400780c */ /* 0x000fc80003f04070 */
[----:B------:R-:W-:-:S09]  /*b8e0*/  SEL R0, R0, 0x7c, P0 ;  /* 0x0000007c00007807 */ /* 0x000fd20000000000 */
.L_x_24653:
[----:B------:R-:W-:Y:S05]  /*b8f0*/  BSYNC B0 ;  /* 0x0000000000007941 */ /* 0x000fea0003800000 */
.L_x_24651:
[----:B------:R-:W-:-:S04]  /*b900*/  LOP3.LUT R4, R19, 0x80000000, RZ, 0xc0, !PT ;  /* 0x8000000013047812 */ /* 0x000fc800078ec0ff */
[----:B------:R-:W-:-:S04]  /*b910*/  SHF.R.U32.HI R5, RZ, 0x18, R4 ;  /* 0x00000018ff057819 */ /* 0x000fc80000011604 */
[----:B------:R-:W-:-:S05]  /*b920*/  LOP3.LUT R5, R0, R5, RZ, 0xfc, !PT ;  /* 0x0000000500057212 */ /* 0x000fca00078efcff */
[----:B------:R-:W-:Y:S01]  /*b930*/  STG.E.U8 desc[UR36][R2.64], R5 ;  /* 0x0000000502007986 */ /* 0x000fe2000c101124 */
[----:B------:R-:W-:Y:S05]  /*b940*/  EXIT ;  /* 0x000000000000794d */ /* 0x000fea0003800000 */
.L_x_24647:
[----:B-----5:R-:W0:Y:S02]  /*b950*/  I2F.S8 R0, R19 ;  /* 0x0000001300007306 */ /* 0x020e240000001400 */
[----:B0-----:R-:W-:-:S05]  /*b960*/  F2FP.BF16.F32.PACK_AB R0, RZ, R0 ;  /* 0x00000000ff00723e */ /* 0x001fca00000010ff */
[----:B------:R-:W-:Y:S01]  /*b970*/  STG.E.U16 desc[UR36][R2.64], R0 ;  /* 0x0000000002007986 */ /* 0x000fe2000c101524 */
[----:B------:R-:W-:Y:S05]  /*b980*/  EXIT ;  /* 0x000000000000794d */ /* 0x000fea0003800000 */
.L_x_24644:
        /* <DEDUP_REMOVED lines=10> */
[----:B------:R-:W-:Y:S01]  /*ba30*/  STG.E.U16 desc[UR36][R2.64], R5 ;  /* 0x0000000502007986 */ /* 0x000fe2000c101524 */
[----:B------:R-:W-:Y:S05]  /*ba40*/  EXIT ;  /* 0x000000000000794d */ /* 0x000fea0003800000 */
.L_x_24656:
        /* <DEDUP_REMOVED lines=17> */
.L_x_24659:
[----:B------:R-:W-:-:S04]  /*bb60*/  LOP3.LUT R0, R19, 0x80000000, RZ, 0xc0, !PT ;  /* 0x8000000013007812 */ /* 0x000fc800078ec0ff */
[----:B------:R-:W-:-:S04]  /*bb70*/  SHF.R.U32.HI R5, RZ, 0x18, R0 ;  /* 0x00000018ff057819 */ /* 0x000fc80000011600 */
[----:B------:R-:W-:-:S04]  /*bb80*/  LOP3.LUT R4, R4, R5, RZ, 0xfc, !PT ;  /* 0x0000000504047212 */ /* 0x000fc800078efcff */
[----:B------:R-:W-:-:S07]  /*bb90*/  PRMT R0, R4, 0x7610, R0 ;  /* 0x0000761004007816 */ /* 0x000fce0000000000 */
.L_x_24658:
[----:B------:R-:W-:Y:S05]  /*bba0*/  BSYNC B0 ;  /* 0x0000000000007941 */ /* 0x000fea0003800000 */
.L_x_24657:
[----:B------:R-:W-:Y:S01]  /*bbb0*/  STG.E.U8 desc[UR36][R2.64], R0 ;  /* 0x0000000002007986 */ /* 0x000fe2000c101124 */
[----:B------:R-:W-:Y:S05]  /*bbc0*/  EXIT ;  /* 0x000000000000794d */ /* 0x000fea0003800000 */
.L_x_24655:
        /* <DEDUP_REMOVED lines=17> */
.L_x_24662:
[----:B------:R-:W-:-:S04]  /*bce0*/  LOP3.LUT R0, R19, 0x80000000, RZ, 0xc0, !PT ;  /* 0x8000000013007812 */ /* 0x000fc800078ec0ff */
[----:B------:R-:W-:-:S04]  /*bcf0*/  SHF.R.U32.HI R5, RZ, 0x18, R0 ;  /* 0x00000018ff057819 */ /* 0x000fc80000011600 */
[----:B------:R-:W-:-:S04]  /*bd00*/  LOP3.LUT R4, R4, R5, RZ, 0xfc, !PT ;  /* 0x0000000504047212 */ /* 0x000fc800078efcff */
[----:B------:R-:W-:-:S07]  /*bd10*/  PRMT R0, R4, 0x7610, R0 ;  /* 0x0000761004007816 */ /* 0x000fce0000000000 */
.L_x_24661:
[----:B------:R-:W-:Y:S05]  /*bd20*/  BSYNC B0 ;  /* 0x0000000000007941 */ /* 0x000fea0003800000 */
.L_x_24660:
[----:B------:R-:W-:Y:S01]  /*bd30*/  STG.E.U8 desc[UR36][R2.64], R0 ;  /* 0x0000000002007986 */ /* 0x000fe2000c101124 */
[----:B------:R-:W-:Y:S05]  /*bd40*/  EXIT ;  /* 0x000000000000794d */ /* 0x000fea0003800000 */
.L_x_24654:
        /* <DEDUP_REMOVED lines=22> */
.L_x_24637:
        /* <DEDUP_REMOVED lines=16> */
.L_x_24665:
[----:B------:R-:W-:Y:S05]  /*bfb0*/  EXIT ;  /* 0x000000000000794d */ /* 0x000fea0003800000 */
.L_x_24664:
[----:B-----5:R-:W-:-:S04]  /*bfc0*/  LOP3.LUT R19, R19, 0xffff, RZ, 0xc0, !PT ;  /* 0x0000ffff13137812 */ /* 0x020fc800078ec0ff */
[----:B------:R-:W-:-:S05]  /*bfd0*/  PRMT R19, R19, 0x8880, RZ ;  /* 0x0000888013137816 */ /* 0x000fca00000000ff */
[----:B------:R-:W-:-:S05]  /*bfe0*/  IMAD.MOV.U32 R4, RZ, RZ, R19 ;  /* 0x000000ffff047224 */ /* 0x000fca00078e0013 */
[----:B------:R-:W-:-:S05]  /*bff0*/  SHF.R.S32.HI R5, RZ, 0x1f, R4 ;  /* 0x0000001fff057819 */ /* 0x000fca0000011404 */
[----:B------:R-:W-:Y:S01]  /*c000*/  STG.E.64 desc[UR36][R2.64], R4 ;  /* 0x0000000402007986 */ /* 0x000fe2000c101b24 */
[----:B------:R-:W-:Y:S05]  /*c010*/  EXIT ;  /* 0x000000000000794d */ /* 0x000fea0003800000 */
.L_x_24663:
[----:B-----5:R-:W-:-:S04]  /*c020*/  LOP3.LUT R19, R19, 0xffff, RZ, 0xc0, !PT ;  /* 0x0000ffff13137812 */ /* 0x020fc800078ec0ff */
[----:B------:R-:W-:-:S05]  /*c030*/  PRMT R5, R19, 0x8880, RZ ;  /* 0x0000888013057816 */ /* 0x000fca00000000ff */
[----:B------:R-:W-:Y:S01]  /*c040*/  STG.E desc[UR36][R2.64], R5 ;  /* 0x0000000502007986 */ /* 0x000fe2000c101924 */
[----:B------:R-:W-:Y:S05]  /*c050*/  EXIT ;  /* 0x000000000000794d */ /* 0x000fea0003800000 */
.L_x_24666:
        /* <DEDUP_REMOVED lines=10> */
.L_x_57445:


//--------------------- .text._ZN2at6native18elementwise_kernelILi128ELi4EZNS0_22gpu_kernel_impl_nocastINS0_13BinaryFunctorIaaaZZZNS0_16fmod_kernel_cudaERNS_18TensorIteratorBaseEENKUlvE_clEvENKUlvE0_clEvEUlaaE_EEEEvS5_RKT_EUliE_EEviT1_ --------------------------
	.section	.text._ZN2at6native18elementwise_kernelILi128ELi4EZNS0_22gpu_kernel_impl_nocastINS0_13BinaryFunctorIaaaZZZNS0_16fmod_kernel_cudaERNS_18TensorIteratorBaseEENKUlvE_clEvENKUlvE0_clEvEUlaaE_EEEEvS5_RKT_EUliE_EEviT1_,"ax",@progbits
	.align	128
        .global         _ZN2at6native18elementwise_kernelILi128ELi4EZNS0_22gpu_kernel_impl_nocastINS0_13BinaryFunctorIaaaZZZNS0_16fmod_kernel_cudaERNS_18TensorIteratorBaseEENKUlvE_clEvENKUlvE0_clEvEUlaaE_EEEEvS5_RKT_EUliE_EEviT1_
        .type           _ZN2at6native18elementwise_kernelILi128ELi4EZNS0_22gpu_kernel_impl_nocastINS0_13BinaryFunctorIaaaZZZNS0_16fmod_kernel_cudaERNS_18TensorIteratorBaseEENKUlvE_clEvENKUlvE0_clEvEUlaaE_EEEEvS5_RKT_EUliE_EEviT1_,@function
        .size           _ZN2at6native18elementwise_kernelILi128ELi4EZNS0_22gpu_kernel_impl_nocastINS0_13BinaryFunctorIaaaZZZNS0_16fmod_kernel_cudaERNS_18TensorIteratorBaseEENKUlvE_clEvENKUlvE0_clEvEUlaaE_EEEEvS5_RKT_EUliE_EEviT1_,(.L_x_57446 - _ZN2at6native18elementwise_kernelILi128ELi4EZNS0_22gpu_kernel_impl_nocastINS0_13BinaryFunctorIaaaZZZNS0_16fmod_kernel_cudaERNS_18TensorIteratorBaseEENKUlvE_clEvENKUlvE0_clEvEUlaaE_EEEEvS5_RKT_EUliE_EEviT1_)
        .other          _ZN2at6native18elementwise_kernelILi128ELi4EZNS0_22gpu_kernel_impl_nocastINS0_13BinaryFunctorIaaaZZZNS0_16fmod_kernel_cudaERNS_18TensorIteratorBaseEENKUlvE_clEvENKUlvE0_clEvEUlaaE_EEEEvS5_RKT_EUliE_EEviT1_,@"STO_CUDA_ENTRY STV_DEFAULT"
_ZN2at6native18elementwise_kernelILi128ELi4EZNS0_22gpu_kernel_impl_nocastINS0_13BinaryFunctorIaaaZZZNS0_16fmod_kernel_cudaERNS_18TensorIteratorBaseEENKUlvE_clEvENKUlvE0_clEvEUlaaE_EEEEvS5_RKT_EUliE_EEviT1_:
.text._ZN2at6native18elementwise_kernelILi128ELi4EZNS0_22gpu_kernel_impl_nocastINS0_13BinaryFunctorIaaaZZZNS0_16fmod_kernel_cudaERNS_18TensorIteratorBaseEENKUlvE_clEvENKUlvE0_clEvEUlaaE_EEEEvS5_RKT_EUliE_EEviT1_:
        /* <DEDUP_REMOVED lines=363> */
.L_x_24669:
[----:B------:R-:W-:Y:S02]  /*16b0*/  ULDC.64 UR8, c[0x0][0x488] ;  /* 0x0001220000087ab9 */ /* 0x000fe40000000a00 */
[----:B------:R-:W-:-:S04]  /*16c0*/  IADD3 R8, P0, R2, UR8, RZ ;  /* 0x0000000802087c10 */ /* 0x000fc8000ff1e0ff */
[----:B------:R-:W-:Y:S01]  /*16d0*/  IADD3.X R9, RZ, UR9, RZ, P0, !PT ;  /* 0x00000009ff097c10 */ /* 0x000fe200087fe4ff */
[----:B------:R-:W-:-:S04]  /*16e0*/  ULDC.64 UR8, c[0x0][0x480] ;  /* 0x0001200000087ab9 */ /* 0x000fc80000000a00 */
[----:B------:R-:W2:Y:S01]  /*16f0*/  LDG.E.S8 R8, desc[UR4][R8.64] ;  /* 0x0000000408087981 */ /* 0x000ea2000c1e1300 */
[----:B------:R-:W-:-:S04]  /*1700*/  IADD3 R6, P0, R0, UR8, RZ ;  /* 0x0000000800067c10 */ /* 0x000fc8000ff1e0ff */
[----:B------:R-:W-:Y:S01]  /*1710*/  IADD3.X R7, RZ, UR9, RZ, P0, !PT ;  /* 0x00000009ff077c10 */ /* 0x000fe200087fe4ff */
[----:B------:R-:W-:-:S04]  /*1720*/  ULDC.64 UR8, c[0x0][0x478] ;  /* 0x00011e0000087ab9 */ /* 0x000fc80000000a00 */
[----:B------:R0:W3:Y:S01]  /*1730*/  LDG.E.S8 R6, desc[UR4][R6.64] ;  /* 0x0000000406067981 */ /* 0x0000e2000c1e1300 */
        /* <DEDUP_REMOVED lines=25> */
[----:B------:R0:W-:Y:S02]  /*18d0*/  STG.E.U8 desc[UR4][R4.64], R11 ;  /* 0x0000000b04007986 */ /* 0x0001e4000c101104 */
.L_x_24668:
[----:B------:R-:W-:Y:S05]  /*18e0*/  BSYNC B0 ;  /* 0x0000000000007941 */ /* 0x000fea0003800000 */
.L_x_24667:
        /* <DEDUP_REMOVED lines=356> */
.L_x_24672:
        /* <DEDUP_REMOVED lines=35> */
[----:B------:R1:W-:Y:S10]  /*3160*/  STG.E.U8 desc[UR4][R4.64], R11 ;  /* 0x0000000b04007986 */ /* 0x0003f4000c101104 */
        /* <DEDUP_REMOVED lines=354> */
.L_x_24673:
        /* <DEDUP_REMOVED lines=35> */
.L_x_24671:
[----:B------:R-:W-:Y:S05]  /*49c0*/  BSYNC B0 ;  /* 0x0000000000007941 */ /* 0x000fea0003800000 */
.L_x_24670:
        /* <DEDUP_REMOVED lines=355> */
.L_x_24674:
        /* <DEDUP_REMOVED lines=33> */
[----:B------:R-:W-:Y:S01]  /*6210*/  STG.E.U8 desc[UR4][R2.64], R9 ;  /* 0x0000000902007986 */ /* 0x000fe2000c101104 */
[----:B------:R-:W-:Y:S05]  /*6220*/  EXIT ;  /* 0x000000000000794d */ /* 0x000fea0003800000 */
.L_x_24675:
        /* <DEDUP_REMOVED lines=13> */
.L_x_57446:


//--------------------- .text._ZN2at6native27unrolled_elementwise_kernelINS0_13BinaryFunctorIaaaZZZNS0_16fmod_kernel_cudaERNS_18TensorIteratorBaseEENKUlvE_clEvENKUlvE0_clEvEUlaaE_EESt5arrayIPcLm3EELi4E23TrivialOffsetCalculatorILi2EjESC_ILi1EjENS0_6memory15LoadWithoutCastENSF_16StoreWithoutCastEEEviT_T0_T2_T3_T4_T5_ --------------------------
	.section	.text._ZN2at6native27unrolled_elementwise_kernelINS0_13BinaryFunctorIaaaZZZNS0_16fmod_kernel_cudaERNS_18TensorIteratorBaseEENKUlvE_clEvENKUlvE0_clEvEUlaaE_EESt5arrayIPcLm3EELi4E23TrivialOffsetCalculatorILi2EjESC_ILi1EjENS0_6memory15LoadWithoutCastENSF_16StoreWithoutCastEEEviT_T0_T2_T3_T4_T5_,"ax",@progbits
	.align	128
        .global         _ZN2at6native27unrolled_elementwise_kernelINS0_13BinaryFunctorIaaaZZZNS0_16fmod_kernel_cudaERNS_18TensorIteratorBaseEENKUlvE_clEvENKUlvE0_clEvEUlaaE_EESt5arrayIPcLm3EELi4E23TrivialOffsetCalculatorILi2EjESC_ILi1EjENS0_6memory15LoadWithoutCastENSF_16StoreWithoutCastEEEviT_T0_T2_T3_T4_T5_
        .type           _ZN2at6native27unrolled_elementwise_kernelINS0_13BinaryFunctorIaaaZZZNS0_16fmod_kernel_cudaERNS_18TensorIteratorBaseEENKUlvE_clEvENKUlvE0_clEvEUlaaE_EESt5arrayIPcLm3EELi4E23TrivialOffsetCalculatorILi2EjESC_ILi1EjENS0_6memory15LoadWithoutCastENSF_16StoreWithoutCastEEEviT_T0_T2_T3_T4_T5_,@function
        .size           _ZN2at6native27unrolled_elementwise_kernelINS0_13BinaryFunctorIaaaZZZNS0_16fmod_kernel_cudaERNS_18TensorIteratorBaseEENKUlvE_clEvENKUlvE0_clEvEUlaaE_EESt5arrayIPcLm3EELi4E23TrivialOffsetCalculatorILi2EjESC_ILi1EjENS0_6memory15LoadWithoutCastENSF_16StoreWithoutCastEEEviT_T0_T2_T3_T4_T5_,(.L_x_57447 - _ZN2at6native27unrolled_elementwise_kernelINS0_13BinaryFunctorIaaaZZZNS0_16fmod_kernel_cudaERNS_18TensorIteratorBaseEENKUlvE_clEvENKUlvE0_clEvEUlaaE_EESt5arrayIPcLm3EELi4E23TrivialOffsetCalculatorILi2EjESC_ILi1EjENS0_6memory15LoadWithoutCastENSF_16StoreWithoutCastEEEviT_T0_T2_T3_T4_T5_)
        .other          _ZN2at6native27unrolled_elementwise_kernelINS0_13BinaryFunctorIaaaZZZNS0_16fmod_kernel_cudaERNS_18TensorIteratorBaseEENKUlvE_clEvENKUlvE0_clEvEUlaaE_EESt5arrayIPcLm3EELi4E23TrivialOffsetCalculatorILi2EjESC_ILi1EjENS0_6memory15LoadWithoutCastENSF_16StoreWithoutCastEEEviT_T0_T2_T3_T4_T5_,@"STO_CUDA_ENTRY STV_DEFAULT"
_ZN2at6native27unrolled_elementwise_kernelINS0_13BinaryFunctorIaaaZZZNS0_16fmod_kernel_cudaERNS_18TensorIteratorBaseEENKUlvE_clEvENKUlvE0_clEvEUlaaE_EESt5arrayIPcLm3EELi4E23TrivialOffsetCalculatorILi2EjESC_ILi1EjENS0_6memory15LoadWithoutCastENSF_16StoreWithoutCastEEEviT_T0_T2_T3_T4_T5_:
.text._ZN2at6native27unrolled_elementwise_kernelINS0_13BinaryFunctorIaaaZZZNS0_16fmod_kernel_cudaERNS_18TensorIteratorBaseEENKUlvE_clEvENKUlvE0_clEvEUlaaE_EESt5arrayIPcLm3EELi4E23TrivialOffsetCalculatorILi2EjESC_ILi1EjENS0_6memory15LoadWithoutCastENSF_16StoreWithoutCastEEEviT_T0_T2_T3_T4_T5_:
        /* <DEDUP_REMOVED lines=9> */
[----:B------:R-:W-:Y:S02]  /*0090*/  @!P0 IMAD R11, R9, 0x200, R22 ;  /* 0x00000200090b8824 */ /* 0x000fe400078e0216 */
[----:B------:R-:W-:-:S05]  /*00a0*/  @!P0 VIADD R22, R22, 0x80 ;  /* 0x0000008016168836 */ /* 0x000fca0000000000 */
[----:B------:R-:W-:-:S13]  /*00b0*/  ISETP.GE.AND P3, PT, R22, R10, PT ;  /* 0x0000000a1600720c */ /* 0x000fda0003f66270 */
[----:B------:R-:W-:Y:S01]  /*00c0*/  @!P3 IMAD R15, R9, 0x200, R22 ;  /* 0x00000200090fb824 */ /* 0x000fe200078e0216 */
[----:B------:R-:W-:Y:S01]  /*00d0*/  @!P3 IADD3 R22, R22, 0x80, RZ ;  /* 0x000000801616b810 */ /* 0x000fe20007ffe0ff */
[----:B------:R-:W0:Y:S03]  /*00e0*/  @!P3 LDC.64 R16, c[0x0][0x220] ;  /* 0x00008800ff10bb82 */ /* 0x000e260000000a00 */
[----:B------:R-:W-:-:S05]  /*00f0*/  ISETP.GE.AND P2, PT, R22, R10, PT ;  /* 0x0000000a1600720c */ /* 0x000fca0003f46270 */
[----:B------:R-:W1:Y:S08]  /*0100*/  @!P3 LDC.64 R20, c[0x0][0x228] ;  /* 0x00008a00ff14bb82 */ /* 0x000e700000000a00 */
[----:B------:R-:W2:Y:S01]  /*0110*/  @!P2 LDC.64 R12, c[0x0][0x220] ;  /* 0x00008800ff0cab82 */ /* 0x000ea20000000a00 */
[----:B------:R-:W-:Y:S02]  /*0120*/  @!P2 IMAD R19, R9, 0x200, R22 ;  /* 0x000002000913a824 */ /* 0x000fe400078e0216 */
[----:B------:R-:W-:-:S05]  /*0130*/  @!P2 VIADD R22, R22, 0x80 ;  /* 0x000000801616a836 */ /* 0x000fca0000000000 */
[----:B------:R-:W-:Y:S01]  /*0140*/  ISETP.GE.AND P1, PT, R22, R10, PT ;  /* 0x0000000a1600720c */ /* 0x000fe20003f26270 */
[----:B------:R-:W3:Y:S01]  /*0150*/  @!P2 LDC.64 R2, c[0x0][0x228] ;  /* 0x00008a00ff02ab82 */ /* 0x000ee20000000a00 */
[----:B0-----:R-:W-:-:S05]  /*0160*/  @!P3 IADD3 R16, P4, R15, R16, RZ ;  /* 0x000000100f10b210 */ /* 0x001fca0007f9e0ff */
[----:B------:R-:W-:Y:S01]  /*0170*/  @!P3 IMAD.X R17, RZ, RZ, R17, P4 ;  /* 0x000000ffff11b224 */ /* 0x000fe200020e0611 */
[----:B-1----:R-:W-:Y:S01]  /*0180*/  @!P3 IADD3 R20, P5, R15, R20, RZ ;  /* 0x000000140f14b210 */ /* 0x002fe20007fbe0ff */
[----:B------:R-:W-:Y:S01]  /*0190*/  IMAD.MOV.U32 R8, RZ, RZ, RZ ;  /* 0x000000ffff087224 */ /* 0x000fe200078e00ff */
[----:B------:R-:W-:Y:S02]  /*01a0*/  MOV R0, RZ ;  /* 0x000000ff00007202 */ /* 0x000fe40000000f00 */
[----:B------:R-:W5:Y:S01]  /*01b0*/  @!P3 LDG.E.S8 R18, desc[UR4][R16.64] ;  /* 0x000000041012b981 */ /* 0x000f62000c1e1300 */
[----:B------:R-:W0:Y:S01]  /*01c0*/  @!P1 LDC.64 R4, c[0x0][0x220] ;  /* 0x00008800ff049b82 */ /* 0x000e220000000a00 */
[----:B------:R-:W-:Y:S01]  /*01d0*/  @!P3 IMAD.X R21, RZ, RZ, R21, P5 ;  /* 0x000000ffff15b224 */ /* 0x000fe200028e0615 */
[----:B--2---:R-:W-:-:S04]  /*01e0*/  @!P2 IADD3 R12, P4, R19, R12, RZ ;  /* 0x0000000c130ca210 */ /* 0x004fc80007f9e0ff */
[----:B------:R1:W5:Y:S02]  /*01f0*/  @!P3 LDG.E.S8 R8, desc[UR4][R20.64] ;  /* 0x000000041408b981 */ /* 0x000364000c1e1300 */
[----:B------:R-:W2:Y:S01]  /*0200*/  @!P1 LDC.64 R6, c[0x0][0x228] ;  /* 0x00008a00ff069b82 */ /* 0x000ea20000000a00 */
[----:B------:R-:W-:-:S05]  /*0210*/  @!P2 IMAD.X R13, RZ, RZ, R13, P4 ;  /* 0x000000ffff0da224 */ /* 0x000fca00020e060d */
[----:B------:R4:W5:Y:S02]  /*0220*/  @!P2 LDG.E.S8 R0, desc[UR4][R12.64] ;  /* 0x000000040c00a981 */ /* 0x000964000c1e1300 */
[----:B-1----:R-:W1:Y:S08]  /*0230*/  @!P0 LDC.64 R20, c[0x0][0x228] ;  /* 0x00008a00ff148b82 */ /* 0x002e700000000a00 */
[----:B----4-:R-:W4:Y:S01]  /*0240*/  @!P0 LDC.64 R12, c[0x0][0x220] ;  /* 0x00008800ff0c8b82 */ /* 0x010f220000000a00 */
[----:B------:R-:W-:Y:S01]  /*0250*/  @!P1 IMAD R15, R9, 0x200, R22 ;  /* 0x00000200090f9824 */ /* 0x000fe200078e0216 */
[----:B---3--:R-:W-:-:S04]  /*0260*/  @!P2 IADD3 R2, P5, R19, R2, RZ ;  /* 0x000000021302a210 */ /* 0x008fc80007fbe0ff */
[C---:B0-----:R-:W-:Y:S02]  /*0270*/  @!P1 IADD3 R4, P3, R15.reuse, R4, RZ ;  /* 0x000000040f049210 */ /* 0x041fe40007f7e0ff */
[----:B--2---:R-:W-:Y:S01]  /*0280*/  @!P1 IADD3 R6, P4, R15, R6, RZ ;  /* 0x000000060f069210 */ /* 0x004fe20007f9e0ff */
[----:B------:R-:W-:Y:S01]  /*0290*/  HFMA2.MMA R15, -RZ, RZ, 0, 0 ;  /* 0x00000000ff0f7435 */ /* 0x000fe200000001ff */
[----:B------:R-:W-:Y:S01]  /*02a0*/  CS2R R16, SRZ ;  /* 0x0000000000107805 */ /* 0x000fe2000001ff00 */
[----:B------:R-:W-:Y:S02]  /*02b0*/  @!P1 IMAD.X R5, RZ, RZ, R5, P3 ;  /* 0x000000ffff059224 */ /* 0x000fe400018e0605 */
[----:B------:R-:W-:Y:S02]  /*02c0*/  @!P1 IMAD.X R7, RZ, RZ, R7, P4 ;  /* 0x000000ffff079224 */ /* 0x000fe400020e0607 */
[----:B------:R-:W-:Y:S01]  /*02d0*/  @!P2 IMAD.X R3, RZ, RZ, R3, P5 ;  /* 0x000000ffff03a224 */ /* 0x000fe200028e0603 */
[----:B------:R-:W5:Y:S04]  /*02e0*/  @!P1 LDG.E.S8 R16, desc[UR4][R4.64] ;  /* 0x0000000404109981 */ /* 0x000f68000c1e1300 */
[----:B------:R-:W5:Y:S04]  /*02f0*/  @!P1 LDG.E.S8 R17, desc[UR4][R6.64] ;  /* 0x0000000406119981 */ /* 0x000f68000c1e1300 */
[----:B------:R0:W5:Y:S01]  /*0300*/  @!P2 LDG.E.S8 R15, desc[UR4][R2.64] ;  /* 0x00000004020fa981 */ /* 0x000162000c1e1300 */
[----:B----4-:R-:W-:-:S02]  /*0310*/  @!P0 IADD3 R12, P1, R11, R12, RZ ;  /* 0x0000000c0b0c8210 */ /* 0x010fc40007f3e0ff */
[----:B-1----:R-:W-:Y:S01]  /*0320*/  @!P0 IADD3 R20, P2, R11, R20, RZ ;  /* 0x000000140b148210 */ /* 0x002fe20007f5e0ff */
[----:B------:R-:W-:Y:S02]  /*0330*/  IMAD.MOV.U32 R19, RZ, RZ, RZ ;  /* 0x000000ffff137224 */ /* 0x000fe400078e00ff */
[----:B------:R-:W-:Y:S01]  /*0340*/  IMAD.MOV.U32 R11, RZ, RZ, RZ ;  /* 0x000000ffff0b7224 */ /* 0x000fe200078e00ff */
[----:B------:R-:W-:Y:S01]  /*0350*/  @!P0 IADD3.X R21, RZ, R21, RZ, P2, !PT ;  /* 0x00000015ff158210 */ /* 0x000fe200017fe4ff */
[----:B------:R-:W-:Y:S01]  /*0360*/  @!P0 IMAD.X R13, RZ, RZ, R13, P1 ;  /* 0x000000ffff0d8224 */ /* 0x000fe200008e060d */
[----:B0-----:R-:W0:Y:S03]  /*0370*/  @!P0 LDC.64 R2, c[0x0][0x218] ;  /* 0x00008600ff028b82 */ /* 0x001e260000000a00 */
[----:B------:R1:W5:Y:S04]  /*0380*/  @!P0 LDG.E.S8 R11, desc[UR4][R20.64] ;  /* 0x00000004140b8981 */ /* 0x000368000c1e1300 */
[----:B------:R1:W5:Y:S01]  /*0390*/  @!P0 LDG.E.S8 R19, desc[UR4][R12.64] ;  /* 0x000000040c138981 */ /* 0x000362000c1e1300 */
[----:B------:R-:W-:-:S05]  /*03a0*/  IMAD.MOV.U32 R4, RZ, RZ, R14 ;  /* 0x000000ffff047224 */ /* 0x000fca00078e000e */
[C---:B------:R-:W-:Y:S01]  /*03b0*/  IADD3 R5, R4.reuse, 0x100, RZ ;  /* 0x0000010004057810 */ /* 0x040fe20007ffe0ff */
[----:B------:R-:W-:-:S03]  /*03c0*/  VIADD R23, R4, 0x80 ;  /* 0x0000008004177836 */ /* 0x000fc60000000000 */
[----:B------:R-:W-:Y:S01]  /*03d0*/  ISETP.GE.AND P1, PT, R5, R10, PT ;  /* 0x0000000a0500720c */ /* 0x000fe20003f26270 */
[----:B------:R-:W-:Y:S02]  /*03e0*/  @!P0 IMAD R5, R9, 0x200, R14 ;  /* 0x0000020009058824 */ /* 0x000fe400078e020e */
[----:B------:R-:W-:Y:S02]  /*03f0*/  VIADD R7, R4, 0x180 ;  /* 0x0000018004077836 */ /* 0x000fe40000000000 */
[----:B------:R-:W-:Y:S01]  /*0400*/  @!P0 IMAD.MOV.U32 R4, RZ, RZ, R23 ;  /* 0x000000ffff048224 */ /* 0x000fe200078e0017 */
[----:B------:R-:W-:Y:S01]  /*0410*/  BSSY B0, `(.L_x_24676) ;  /* 0x000001f000007945 */ /* 0x000fe20003800000 */
[----:B0-----:R-:W-:Y:S02]  /*0420*/  @!P0 IADD3 R2, P5, R5, R2, RZ ;  /* 0x0000000205028210 */ /* 0x001fe40007fbe0ff */
[-C--:B------:R-:W-:Y:S02]  /*0430*/  ISETP.GE.AND P4, PT, R23, R10.reuse, PT ;  /* 0x0000000a1700720c */ /* 0x080fe40003f86270 */
[----:B------:R-:W-:-:S02]  /*0440*/  ISETP.GE.AND P2, PT, R7, R10, PT ;  /* 0x0000000a0700720c */ /* 0x000fc40003f46270 */
[----:B------:R-:W-:Y:S02]  /*0450*/  ISETP.GE.AND P3, PT, R4, R10, PT ;  /* 0x0000000a0400720c */ /* 0x000fe40003f66270 */
[----:B------:R-:W-:Y:S01]  /*0460*/  @!P0 IADD3.X R3, RZ, R3, RZ, P5, !PT ;  /* 0x00000003ff038210 */ /* 0x000fe20002ffe4ff */
[----:B-1----:R-:W-:Y:S10]  /*0470*/  @P0 BRA `(.L_x_24677) ;  /* 0x0000000000600947 */ /* 0x002ff40003800000 */
[-C--:B-----5:R-:W-:Y:S02]  /*0480*/  IABS R5, R11.reuse ;  /* 0x0000000b00057213 */ /* 0x0a0fe40000000000 */
[----:B------:R-:W-:Y:S02]  /*0490*/  IABS R20, R11 ;  /* 0x0000000b00147213 */ /* 0x000fe40000000000 */
[----:B------:R-:W0:Y:S03]  /*04a0*/  I2F.RP R12, R5 ;  /* 0x00000005000c7306 */ /* 0x000e260000209400 */
[----:B------:R-:W-:-:S05]  /*04b0*/  IMAD.MOV R20, RZ, RZ, -R20 ;  /* 0x000000ffff147224 */ /* 0x000fca00078e0a14 */
[----:B0-----:R-:W0:Y:S02]  /*04c0*/  MUFU.RCP R12, R12 ;  /* 0x0000000c000c7308 */ /* 0x001e240000001000 */
[----:B0-----:R-:W-:Y:S01]  /*04d0*/  VIADD R6, R12, 0xffffffe ;  /* 0x0ffffffe0c067836 */ /* 0x001fe20000000000 */
[----:B------:R-:W-:-:S05]  /*04e0*/  IABS R12, R19 ;  /* 0x00000013000c7213 */ /* 0x000fca0000000000 */
        /* <DEDUP_REMOVED lines=17> */
.L_x_24677:
[----:B------:R-:W-:Y:S05]  /*0600*/  BSYNC B0 ;  /* 0x0000000000007941 */ /* 0x000fea0003800000 */
.L_x_24676:
        /* <DEDUP_REMOVED lines=24> */
.L_x_24679:
[----:B------:R-:W-:Y:S05]  /*0790*/  BSYNC B0 ;  /* 0x0000000000007941 */ /* 0x000fea0003800000 */
.L_x_24678:
        /* <DEDUP_REMOVED lines=25> */
.L_x_24681:
[----:B------:R-:W-:Y:S05]  /*0930*/  BSYNC B0 ;  /* 0x0000000000007941 */ /* 0x000fea0003800000 */
.L_x_24680:
        /* <DEDUP_REMOVED lines=25> */
.L_x_24683:
[----:B------:R-:W-:Y:S05]  /*0ad0*/  BSYNC B0 ;  /* 0x0000000000007941 */ /* 0x000fea0003800000 */
.L_x_24682:
[----:B------:R0:W-:Y:S01]  /*0ae0*/  @!P0 STG.E.U8 desc[UR4][R2.64], R5 ;  /* 0x0000000502008986 */ /* 0x0001e2000c101104 */
[----:B------:R-:W-:Y:S04]  /*0af0*/  BSSY B0, `(.L_x_24684) ;  /* 0x000000e000007945 */ /* 0x000fe80003800000 */
[----:B------:R-:W-:Y:S05]  /*0b00*/  @P3 BRA `(.L_x_24685) ;  /* 0x0000000000303947 */ /* 0x000fea0003800000 */
[----:B0-----:R-:W-:Y:S01]  /*0b10*/  IMAD R2, R9, 0x200, R4 ;  /* 0x0000020009027824 */ /* 0x001fe200078e0204 */
[----:B------:R-:W-:Y:S01]  /*0b20*/  ULDC.64 UR6, c[0x0][0x218] ;  /* 0x0000860000067ab9 */ /* 0x000fe20000000a00 */
[----:B------:R-:W-:-:S03]  /*0b30*/  VIADD R4, R4, 0x80 ;  /* 0x0000008004047836 */ /* 0x000fc60000000000 */
[----:B------:R-:W-:Y:S02]  /*0b40*/  IADD3 R2, P0, R2, UR6, RZ ;  /* 0x0000000602027c10 */ /* 0x000fe4000ff1e0ff */
[----:B------:R-:W-:Y:S02]  /*0b50*/  ISETP.GE.AND P1, PT, R4, R10, PT ;  /* 0x0000000a0400720c */ /* 0x000fe40003f26270 */
[----:B------:R-:W-:-:S05]  /*0b60*/  IADD3.X R3, RZ, UR7, RZ, P0, !PT ;  /* 0x00000007ff037c10 */ /* 0x000fca00087fe4ff */
[----:B------:R1:W-:Y:S06]  /*0b70*/  STG.E.U8 desc[UR4][R2.64], R6 ;  /* 0x0000000602007986 */ /* 0x0003ec000c101104 */
[----:B------:R-:W-:Y:S02]  /*0b80*/  @!P1 IMAD R12, R9, 0x200, R4 ;  /* 0x00000200090c9824 */ /* 0x000fe400078e0204 */
[----:B------:R-:W-:-:S03]  /*0b90*/  @!P1 VIADD R4, R4, 0x80 ;  /* 0x0000008004049836 */ /* 0x000fc60000000000 */
[----:B------:R-:W-:-:S05]  /*0ba0*/  @!P1 IADD3 R12, P2, R12, UR6, RZ ;  /* 0x000000060c0c9c10 */ /* 0x000fca000ff5e0ff */
[----:B------:R-:W-:-:S05]  /*0bb0*/  @!P1 IMAD.X R13, RZ, RZ, UR7, P2 ;  /* 0x00000007ff0d9e24 */ /* 0x000fca00090e06ff */
[----:B-----5:R1:W-:Y:S03]  /*0bc0*/  @!P1 STG.E.U8 desc[UR4][R12.64], R0 ;  /* 0x000000000c009986 */ /* 0x0203e6000c101104 */
.L_x_24685:
[----:B------:R-:W-:Y:S05]  /*0bd0*/  BSYNC B0 ;  /* 0x0000000000007941 */ /* 0x000fea0003800000 */
.L_x_24684:
[----:B------:R-:W-:-:S13]  /*0be0*/  ISETP.GE.AND P0, PT, R4, R10, PT ;  /* 0x0000000a0400720c */ /* 0x000fda0003f06270 */
[----:B------:R-:W-:Y:S05]  /*0bf0*/  @P0 EXIT ;  /* 0x000000000000094d */ /* 0x000fea0003800000 */
[----:B01----:R-:W-:Y:S01]  /*0c00*/  LEA R2, R9, R4, 0x9 ;  /* 0x0000000409027211 */ /* 0x003fe200078e48ff */
[----:B------:R-:W-:-:S03]  /*0c10*/  ULDC.64 UR6, c[0x0][0x218] ;  /* 0x0000860000067ab9 */ /* 0x000fc60000000a00 */
[----:B------:R-:W-:-:S05]  /*0c20*/  IADD3 R2, P0, R2, UR6, RZ ;  /* 0x0000000602027c10 */ /* 0x000fca000ff1e0ff */
[----:B------:R-:W-:-:S05]  /*0c30*/  IMAD.X R3, RZ, RZ, UR7, P0 ;  /* 0x00000007ff037e24 */ /* 0x000fca00080e06ff */
[----:B------:R-:W-:Y:S01]  /*0c40*/  STG.E.U8 desc[UR4][R2.64], R7 ;  /* 0x0000000702007986 */ /* 0x000fe2000c101104 */
[----:B------:R-:W-:Y:S05]  /*0c50*/  EXIT ;  /* 0x000000000000794d */ /* 0x000fea0003800000 */
.L_x_24686:
        /* <DEDUP_REMOVED lines=10> */
.L_x_57447:


//--------------------- .text._ZN2at6native29vectorized_elementwise_kernelILi2ENS0_13BinaryFunctorIaaaZZZNS0_16fmod_kernel_cudaERNS_18TensorIteratorBaseEENKUlvE_clEvENKUlvE0_clEvEUlaaE_EESt5arrayIPcLm3EEEEviT0_T1_ --------------------------
	.section	.text._ZN2at6native29vectorized_elementwise_kernelILi2ENS0_13BinaryFunctorIaaaZZZNS0_16fmod_kernel_cudaERNS_18TensorIteratorBaseEENKUlvE_clEvENKUlvE0_clEvEUlaaE_EESt5arrayIPcLm3EEEEviT0_T1_,"ax",@progbits
	.align	128
        .global         _ZN2at6native29vectorized_elementwise_kernelILi2ENS0_13BinaryFunctorIaaaZZZNS0_16fmod_kernel_cudaERNS_18TensorIteratorBaseEENKUlvE_clEvENKUlvE0_clEvEUlaaE_EESt5arrayIPcLm3EEEEviT0_T1_
        .type           _ZN2at6native29vectorized_elementwise_kernelILi2ENS0_13BinaryFunctorIaaaZZZNS0_16fmod_kernel_cudaERNS_18TensorIteratorBaseEENKUlvE_clEvENKUlvE0_clEvEUlaaE_EESt5arrayIPcLm3EEEEviT0_T1_,@function
        .size           _ZN2at6native29vectorized_elementwise_kernelILi2ENS0_13BinaryFunctorIaaaZZZNS0_16fmod_kernel_cudaERNS_18TensorIteratorBaseEENKUlvE_clEvENKUlvE0_clEvEUlaaE_EESt5arrayIPcLm3EEEEviT0_T1_,(.L_x_57448 - _ZN2at6native29vectorized_elementwise_kernelILi2ENS0_13BinaryFunctorIaaaZZZNS0_16fmod_kernel_cudaERNS_18TensorIteratorBaseEENKUlvE_clEvENKUlvE0_clEvEUlaaE_EESt5arrayIPcLm3EEEEviT0_T1_)
        .other          _ZN2at6native29vectorized_elementwise_kernelILi2ENS0_13BinaryFunctorIaaaZZZNS0_16fmod_kernel_cudaERNS_18TensorIteratorBaseEENKUlvE_clEvENKUlvE0_clEvEUlaaE_EESt5arrayIPcLm3EEEEviT0_T1_,@"STO_CUDA_ENTRY STV_DEFAULT"
_ZN2at6native29vectorized_elementwise_kernelILi2ENS0_13BinaryFunctorIaaaZZZNS0_16fmod_kernel_cudaERNS_18TensorIteratorBaseEENKUlvE_clEvENKUlvE0_clEvEUlaaE_EESt5arrayIPcLm3EEEEviT0_T1_:
.text._ZN2at6native29vectorized_elementwise_kernelILi2ENS0_13BinaryFunctorIaaaZZZNS0_16fmod_kernel_cudaERNS_18TensorIteratorBaseEENKUlvE_clEvENKUlvE0_clEvEUlaaE_EESt5arrayIPcLm3EEEEviT0_T1_:
[----:B------:R-:W-:Y:S08]  /*0000*/  LDC R1, c[0x0][0x28] ;  /* 0x00000a00ff017b82 */ /* 0x000ff00000000800 */
[----:B------:R-:W0:Y:S01]  /*0010*/  S2UR UR4, SR_CTAID.X ;  /* 0x00000000000479c3 */ /* 0x000e220000002500 */
[----:B------:R-:W-:-:S07]  /*0020*/  ULDC.64 UR8, c[0x0][0x208] ;  /* 0x0000820000087ab9 */ /* 0x000fce0000000a00 */
[----:B------:R-:W1:Y:S01]  /*0030*/  LDC R0, c[0x0][0x210] ;  /* 0x00008400ff007b82 */ /* 0x000e620000000800 */
[----:B0-----:R-:W-:-:S06]  /*0040*/  USHF.L.U32 UR4, UR4, 0xa, URZ ;  /* 0x0000000a04047899 */ /* 0x001fcc000800063f */
[----:B-1----:R-:W-:-:S05]  /*0050*/  VIADD R0, R0, -UR4 ;  /* 0x8000000400007c36 */ /* 0x002fca0008000000 */
[----:B------:R-:W-:-:S13]  /*0060*/  ISETP.GE.U32.AND P0, PT, R0, 0x400, PT ;  /* 0x000004000000780c */ /* 0x000fda0003f06070 */
[----:B------:R-:W-:Y:S05]  /*0070*/  @!P0 BRA `(.L_x_24687) ;  /* 0x0000000c00cc8947 */ /* 0x000fea0003800000 */
[----:B------:R-:W0:Y:S01]  /*0080*/  S2R R9, SR_TID.X ;  /* 0x0000000000097919 */ /* 0x000e220000002100 */
[----:B------:R-:W-:Y:S01]  /*0090*/  ULDC.64 UR6, c[0x0][0x228] ;  /* 0x00008a0000067ab9 */ /* 0x000fe20000000a00 */
[----:B------:R-:W-:Y:S02]  /*00a0*/  USHF.R.S32.HI UR5, URZ, 0x1f, UR4 ;  /* 0x0000001f3f057899 */ /* 0x000fe40008011404 */
[----:B------:R-:W-:-:S04]  /*00b0*/  UIADD3 UR6, UP0, UR4, UR6, URZ ;  /* 0x0000000604067290 */ /* 0x000fc8000ff1e03f */
[----:B------:R-:W-:Y:S02]  /*00c0*/  UIADD3.X UR7, UR5, UR7, URZ, UP0, !UPT ;  /* 0x0000000705077290 */ /* 0x000fe400087fe43f */
[----:B------:R-:W-:-:S04]  /*00d0*/  IMAD.U32 R12, RZ, RZ, UR6 ;  /* 0x00000006ff0c7e24 */ /* 0x000fc8000f8e00ff */
[----:B------:R-:W-:Y:S01]  /*00e0*/  IMAD.U32 R13, RZ, RZ, UR7 ;  /* 0x00000007ff0d7e24 */ /* 0x000fe2000f8e00ff */
[----:B------:R-:W-:Y:S01]  /*00f0*/  ULDC.64 UR6, c[0x0][0x220] ;  /* 0x0000880000067ab9 */ /* 0x000fe20000000a00 */
[----:B0-----:R-:W-:-:S05]  /*0100*/  IMAD.WIDE.U32 R12, R9, 0x2, R12 ;  /* 0x00000002090c7825 */ /* 0x001fca00078e000c */
[----:B------:R-:W2:Y:S04]  /*0110*/  LDG.E.U16 R23, desc[UR8][R12.64] ;  /* 0x000000080c177981 */ /* 0x000ea8000c1e1500 */
[----:B------:R-:W3:Y:S01]  /*0120*/  LDG.E.U16 R11, desc[UR8][R12.64+0x100] ;  /* 0x000100080c0b7981 */ /* 0x000ee2000c1e1500 */
[----:B------:R-:W-:-:S04]  /*0130*/  UIADD3 UR6, UP0, UR4, UR6, URZ ;  /* 0x0000000604067290 */ /* 0x000fc8000ff1e03f */
[----:B------:R-:W-:Y:S02]  /*0140*/  UIADD3.X UR5, UR5, UR7, URZ, UP0, !UPT ;  /* 0x0000000705057290 */ /* 0x000fe400087fe43f */
[----:B------:R-:W-:Y:S01]  /*0150*/  IMAD.U32 R14, RZ, RZ, UR6 ;  /* 0x00000006ff0e7e24 */ /* 0x000fe2000f8e00ff */
[----:B------:R-:W-:-:S03]  /*0160*/  ULDC.64 UR6, c[0x0][0x218] ;  /* 0x0000860000067ab9 */ /* 0x000fc60000000a00 */
[----:B------:R-:W-:Y:S02]  /*0170*/  IMAD.U32 R15, RZ, RZ, UR5 ;  /* 0x00000005ff0f7e24 */ /* 0x000fe4000f8e00ff */
[----:B------:R-:W-:-:S05]  /*0180*/  IMAD.WIDE.U32 R14, R9, 0x2, R14 ;  /* 0x00000002090e7825 */ /* 0x000fca00078e000e */
[----:B------:R-:W4:Y:S04]  /*0190*/  LDG.E.U16 R0, desc[UR8][R14.64] ;  /* 0x000000080e007981 */ /* 0x000f28000c1e1500 */
[----:B------:R-:W5:Y:S04]  /*01a0*/  LDG.E.U16 R24, desc[UR8][R14.64+0x100] ;  /* 0x000100080e187981 */ /* 0x000f68000c1e1500 */
[----:B------:R-:W5:Y:S01]  /*01b0*/  LDG.E.U16 R29, desc[UR8][R14.64+0x300] ;  /* 0x000300080e1d7981 */ /* 0x000f62000c1e1500 */
[C---:B--2---:R-:W-:Y:S02]  /*01c0*/  PRMT R20, R23.reuse, 0x8880, RZ ;  /* 0x0000888017147816 */ /* 0x044fe400000000ff */
[----:B------:R-:W-:-:S02]  /*01d0*/  PRMT R8, R23, 0x9991, RZ ;  /* 0x0000999117087816 */ /* 0x000fc400000000ff */
[----:B------:R-:W-:Y:S02]  /*01e0*/  IABS R10, R20 ;  /* 0x00000014000a7213 */ /* 0x000fe40000000000 */
[C---:B---3--:R-:W-:Y:S02]  /*01f0*/  PRMT R4, R11.reuse, 0x8880, RZ ;  /* 0x000088800b047816 */ /* 0x048fe400000000ff */
[----:B------:R-:W-:Y:S01]  /*0200*/  IABS R7, R8 ;  /* 0x0000000800077213 */ /* 0x000fe20000000000 */
[----:B------:R-:W0:Y:S01]  /*0210*/  I2F.RP R5, R10 ;  /* 0x0000000a00057306 */ /* 0x000e220000209400 */
[----:B------:R-:W-:Y:S02]  /*0220*/  IABS R19, R4 ;  /* 0x0000000400137213 */ /* 0x000fe40000000000 */
[----:B------:R-:W-:-:S05]  /*0230*/  PRMT R21, R11, 0x9991, RZ ;  /* 0x000099910b157816 */ /* 0x000fca00000000ff */
[----:B------:R-:W1:Y:S01]  /*0240*/  I2F.RP R6, R7 ;  /* 0x0000000700067306 */ /* 0x000e620000209400 */
[----:B----4-:R-:W-:-:S07]  /*0250*/  PRMT R22, R0, 0x8880, RZ ;  /* 0x0000888000167816 */ /* 0x010fce00000000ff */
[----:B------:R-:W2:Y:S08]  /*0260*/  I2F.RP R18, R19 ;  /* 0x0000001300127306 */ /* 0x000eb00000209400 */
[----:B0-----:R-:W0:Y:S08]  /*0270*/  MUFU.RCP R5, R5 ;  /* 0x0000000500057308 */ /* 0x001e300000001000 */
[----:B-1----:R-:W1:Y:S08]  /*0280*/  MUFU.RCP R6, R6 ;  /* 0x0000000600067308 */ /* 0x002e700000001000 */
[----:B--2---:R-:W2:Y:S01]  /*0290*/  MUFU.RCP R18, R18 ;  /* 0x0000001200127308 */ /* 0x004ea20000001000 */
[----:B0-----:R-:W-:-:S07]  /*02a0*/  VIADD R26, R5, 0xffffffe ;  /* 0x0ffffffe051a7836 */ /* 0x001fce0000000000 */
[----:B------:R0:W3:Y:S01]  /*02b0*/  F2I.FTZ.U32.TRUNC.NTZ R27, R26 ;  /* 0x0000001a001b7305 */ /* 0x0000e2000021f000 */
[----:B-1----:R-:W-:-:S07]  /*02c0*/  IADD3 R16, R6, 0xffffffe, RZ ;  /* 0x0ffffffe06107810 */ /* 0x002fce0007ffe0ff */
[----:B------:R1:W4:Y:S01]  /*02d0*/  F2I.FTZ.U32.TRUNC.NTZ R17, R16 ;  /* 0x0000001000117305 */ /* 0x000322000021f000 */
[----:B--2---:R-:W-:Y:S02]  /*02e0*/  VIADD R2, R18, 0xffffffe ;  /* 0x0ffffffe12027836 */ /* 0x004fe40000000000 */
[----:B0-----:R-:W-:Y:S02]  /*02f0*/  IMAD.MOV.U32 R26, RZ, RZ, RZ ;  /* 0x000000ffff1a7224 */ /* 0x001fe400078e00ff */
[----:B---3--:R-:W-:-:S03]  /*0300*/  IMAD.MOV R5, RZ, RZ, -R27 ;  /* 0x000000ffff057224 */ /* 0x008fc600078e0a1b */
[----:B------:R0:W2:Y:S01]  /*0310*/  F2I.FTZ.U32.TRUNC.NTZ R3, R2 ;  /* 0x0000000200037305 */ /* 0x0000a2000021f000 */
[----:B-1----:R-:W-:Y:S02]  /*0320*/  IMAD.MOV.U32 R16, RZ, RZ, RZ ;  /* 0x000000ffff107224 */ /* 0x002fe400078e00ff */
[----:B------:R-:W-:Y:S02]  /*0330*/  IMAD R5, R5, R10, RZ ;  /* 0x0000000a05057224 */ /* 0x000fe400078e02ff */
[----:B----4-:R-:W-:Y:S02]  /*0340*/  IMAD.MOV R6, RZ, RZ, -R17 ;  /* 0x000000ffff067224 */ /* 0x010fe400078e0a11 */
[----:B------:R-:W-:Y:S01]  /*0350*/  IMAD.HI.U32 R26, R27, R5, R26 ;  /* 0x000000051b1a7227 */ /* 0x000fe200078e001a */
[----:B------:R-:W-:Y:S01]  /*0360*/  IABS R5, R21 ;  /* 0x0000001500057213 */ /* 0x000fe20000000000 */
[----:B0-----:R-:W-:Y:S01]  /*0370*/  HFMA2.MMA R2, -RZ, RZ, 0, 0 ;  /* 0x00000000ff027435 */ /* 0x001fe200000001ff */
[----:B------:R0:W3:Y:S01]  /*0380*/  LDG.E.U16 R27, desc[UR8][R14.64+0x200] ;  /* 0x000200080e1b7981 */ /* 0x0000e2000c1e1500 */
[----:B------:R-:W-:Y:S01]  /*0390*/  IMAD R25, R6, R7, RZ ;  /* 0x0000000706197224 */ /* 0x000fe200078e02ff */
[----:B------:R-:W-:Y:S01]  /*03a0*/  PRMT R6, R0, 0x9991, RZ ;  /* 0x0000999100067816 */ /* 0x000fe200000000ff */
[----:B--2---:R-:W-:-:S02]  /*03b0*/  IMAD.MOV R18, RZ, RZ, -R3 ;  /* 0x000000ffff127224 */ /* 0x004fc400078e0a03 */
[----:B------:R-:W-:-:S04]  /*03c0*/  IMAD.HI.U32 R17, R17, R25, R16 ;  /* 0x0000001911117227 */ /* 0x000fc800078e0010 */
[----:B------:R-:W-:Y:S02]  /*03d0*/  IMAD R25, R18, R19, RZ ;  /* 0x0000001312197224 */ /* 0x000fe400078e02ff */
[----:B------:R-:W1:Y:S02]  /*03e0*/  I2F.RP R18, R5 ;  /* 0x0000000500127306 */ /* 0x000e640000209400 */
[----:B------:R-:W-:Y:S01]  /*03f0*/  IMAD.HI.U32 R16, R3, R25, R2 ;  /* 0x0000001903107227 */ /* 0x000fe200078e0002 */
[----:B------:R-:W-:Y:S02]  /*0400*/  IABS R2, R20 ;  /* 0x0000001400027213 */ /* 0x000fe40000000000 */
[----:B------:R-:W-:Y:S02]  /*0410*/  IABS R3, R22 ;  /* 0x0000001600037213 */ /* 0x000fe40000000000 */
[----:B-----5:R-:W-:Y:S01]  /*0420*/  PRMT R25, R24, 0x8880, RZ ;  /* 0x0000888018197816 */ /* 0x020fe200000000ff */
[----:B------:R-:W-:-:S02]  /*0430*/  IMAD.MOV R2, RZ, RZ, -R2 ;  /* 0x000000ffff027224 */ /* 0x000fc400078e0a02 */
[----:B------:R-:W-:-:S04]  /*0440*/  IMAD.HI.U32 R26, R26, R3, RZ ;  /* 0x000000031a1a7227 */ /* 0x000fc800078e00ff */
[----:B------:R-:W-:Y:S01]  /*0450*/  IMAD.MOV.U32 R0, RZ, RZ, R2 ;  /* 0x000000ffff007224 */ /* 0x000fe200078e0002 */
[----:B-1----:R-:W1:Y:S01]  /*0460*/  MUFU.RCP R18, R18 ;  /* 0x0000001200127308 */ /* 0x002e620000001000 */
[----:B------:R-:W-:Y:S02]  /*0470*/  IABS R2, R6 ;  /* 0x0000000600027213 */ /* 0x000fe40000000000 */
[----:B------:R-:W-:Y:S01]  /*0480*/  IMAD R3, R26, R0, R3 ;  /* 0x000000001a037224 */ /* 0x000fe200078e0203 */
[----:B------:R-:W-:Y:S02]  /*0490*/  IABS R0, R8 ;  /* 0x0000000800007213 */ /* 0x000fe40000000000 */
[----:B------:R-:W-:-:S04]  /*04a0*/  IMAD.HI.U32 R17, R17, R2, RZ ;  /* 0x0000000211117227 */ /* 0x000fc800078e00ff */
[----:B------:R-:W-:-:S04]  /*04b0*/  IMAD.MOV R0, RZ, RZ, -R0 ;  /* 0x000000ffff007224 */ /* 0x000fc800078e0a00 */
[----:B------:R-:W-:Y:S01]  /*04c0*/  IMAD R2, R17, R0, R2 ;  /* 0x0000000011027224 */ /* 0x000fe200078e0202 */
[----:B------:R-:W-:Y:S01]  /*04d0*/  IABS R0, R4 ;  /* 0x0000000400007213 */ /* 0x000fe20000000000 */
[----:B-1----:R-:W-:Y:S02]  /*04e0*/  VIADD R17, R18, 0xffffffe ;  /* 0x0ffffffe12117836 */ /* 0x002fe40000000000 */
[----:B------:R-:W-:Y:S02]  /*04f0*/  IMAD.MOV.U32 R18, RZ, RZ, R25 ;  /* 0x000000ffff127224 */ /* 0x000fe400078e0019 */
[----:B------:R-:W-:Y:S02]  /*0500*/  IMAD.MOV R0, RZ, RZ, -R0 ;  /* 0x000000ffff007224 */ /* 0x000fe400078e0a00 */
[----:B------:R-:W1:Y:S01]  /*0510*/  F2I.FTZ.U32.TRUNC.NTZ R17, R17 ;  /* 0x0000001100117305 */ /* 0x000e62000021f000 */
[----:B------:R-:W-:-:S05]  /*0520*/  IABS R25, R18 ;  /* 0x0000001200197213 */ /* 0x000fca0000000000 */
[----:B------:R-:W-:-:S04]  /*0530*/  IMAD.HI.U32 R16, R16, R25, RZ ;  /* 0x0000001910107227 */ /* 0x000fc800078e00ff */
[----:B------:R-:W-:Y:S01]  /*0540*/  IMAD R0, R16, R0, R25 ;  /* 0x0000000010007224 */ /* 0x000fe200078e0219 */
[----:B------:R-:W-:Y:S02]  /*0550*/  PRMT R16, R23, 0x7770, RZ ;  /* 0x0000777017107816 */ /* 0x000fe400000000ff */
[----:B-1----:R-:W-:Y:S02]  /*0560*/  IADD3 R26, RZ, -R17, RZ ;  /* 0x80000011ff1a7210 */ /* 0x002fe40007ffe0ff */
[----:B------:R-:W-:Y:S01]  /*0570*/  ISETP.NE.AND P2, PT, R16, RZ, PT ;  /* 0x000000ff1000720c */ /* 0x000fe20003f45270 */
[----:B------:R-:W-:Y:S02]  /*0580*/  IMAD.MOV.U32 R16, RZ, RZ, RZ ;  /* 0x000000ffff107224 */ /* 0x000fe400078e00ff */
[----:B------:R-:W-:Y:S02]  /*0590*/  IMAD R25, R26, R5, RZ ;  /* 0x000000051a197224 */ /* 0x000fe400078e02ff */
[----:B------:R1:W2:Y:S02]  /*05a0*/  LDG.E.U16 R26, desc[UR8][R12.64+0x300] ;  /* 0x000300080c1a7981 */ /* 0x0002a4000c1e1500 */
[----:B------:R-:W-:-:S02]  /*05b0*/  IMAD.HI.U32 R17, R17, R25, R16 ;  /* 0x0000001911117227 */ /* 0x000fc400078e0010 */
[----:B------:R-:W4:Y:S01]  /*05c0*/  LDG.E.U16 R16, desc[UR8][R12.64+0x200] ;  /* 0x000200080c107981 */ /* 0x000f22000c1e1500 */
[----:B------:R-:W-:Y:S02]  /*05d0*/  PRMT R23, R23, 0x7771, RZ ;  /* 0x0000777117177816 */ /* 0x000fe400000000ff */
[----:B------:R-:W-:Y:S02]  /*05e0*/  ISETP.GE.AND P3, PT, R22, RZ, PT ;  /* 0x000000ff1600720c */ /* 0x000fe40003f66270 */
[----:B------:R-:W-:Y:S02]  /*05f0*/  PRMT R22, R24, 0x9991, RZ ;  /* 0x0000999118167816 */ /* 0x000fe400000000ff */
[----:B------:R-:W-:Y:S02]  /*0600*/  ISETP.NE.AND P1, PT, R23, RZ, PT ;  /* 0x000000ff1700720c */ /* 0x000fe40003f25270 */
[----:B------:R-:W-:-:S05]  /*0610*/  IABS R23, R21 ;  /* 0x0000001500177213 */ /* 0x000fca0000000000 */
[----:B0-----:R-:W-:Y:S01]  /*0620*/  IMAD.MOV R15, RZ, RZ, -R23 ;  /* 0x000000ffff0f7224 */ /* 0x001fe200078e0a17 */
[----:B------:R-:W-:Y:S02]  /*0630*/  ISETP.GE.AND P0, PT, R6, RZ, PT ;  /* 0x000000ff0600720c */ /* 0x000fe40003f06270 */
[----:B------:R-:W-:Y:S02]  /*0640*/  ISETP.GT.U32.AND P4, PT, R10, R3, PT ;  /* 0x000000030a00720c */ /* 0x000fe40003f84070 */
[----:B------:R-:W-:-:S11]  /*0650*/  ISETP.GT.U32.AND P5, PT, R7, R2, PT ;  /* 0x000000020700720c */ /* 0x000fd60003fa4070 */
[----:B------:R-:W-:Y:S02]  /*0660*/  @!P4 IADD3 R3, R3, -R10, RZ ;  /* 0x8000000a0303c210 */ /* 0x000fe40007ffe0ff */
[----:B------:R-:W-:Y:S02]  /*0670*/  @!P5 IMAD.IADD R2, R2, 0x1, -R7 ;  /* 0x000000010202d824 */ /* 0x000fe400078e0a07 */
[----:B------:R-:W-:-:S03]  /*0680*/  ISETP.GT.U32.AND P4, PT, R10, R3, PT ;  /* 0x000000030a00720c */ /* 0x000fc60003f84070 */
[----:B------:R-:W-:-:S10]  /*0690*/  ISETP.GT.U32.AND P5, PT, R7, R2, PT ;  /* 0x000000020700720c */ /* 0x000fd40003fa4070 */
[----:B------:R-:W-:-:S03]  /*06a0*/  @!P4 IMAD.IADD R3, R3, 0x1, -R10 ;  /* 0x000000010303c824 */ /* 0x000fc600078e0a0a */
[----:B------:R-:W-:Y:S02]  /*06b0*/  @!P5 IMAD.IADD R2, R2, 0x1, -R7 ;  /* 0x000000010202d824 */ /* 0x000fe400078e0a07 */
[----:B------:R-:W-:-:S04]  /*06c0*/  IMAD.MOV.U32 R7, RZ, RZ, R3 ;  /* 0x000000ffff077224 */ /* 0x000fc800078e0003 */
[----:B------:R-:W-:Y:S01]  /*06d0*/  @!P3 IMAD.MOV R7, RZ, RZ, -R7 ;  /* 0x000000ffff07b224 */ /* 0x000fe200078e0a07 */
[----:B------:R-:W-:Y:S02]  /*06e0*/  @!P2 LOP3.LUT R7, RZ, R20, RZ, 0x33, !PT ;  /* 0x00000014ff07a212 */ /* 0x000fe400078e33ff */
[----:B------:R-:W-:Y:S01]  /*06f0*/  ISETP.GT.U32.AND P2, PT, R19, R0, PT ;  /* 0x000000001300720c */ /* 0x000fe20003f44070 */
[----:B------:R-:W-:-:S12]  /*0700*/  IMAD.MOV.U32 R20, RZ, RZ, R2 ;  /* 0x000000ffff147224 */ /* 0x000fd800078e0002 */
[----:B------:R-:W-:-:S05]  /*0710*/  @!P2 IMAD.IADD R0, R0, 0x1, -R19 ;  /* 0x000000010000a824 */ /* 0x000fca00078e0a13 */
[----:B------:R-:W-:Y:S01]  /*0720*/  ISETP.GT.U32.AND P2, PT, R19, R0, PT ;  /* 0x000000001300720c */ /* 0x000fe20003f44070 */
[----:B------:R-:W-:Y:S01]  /*0730*/  @!P0 IMAD.MOV R20, RZ, RZ, -R20 ;  /* 0x000000ffff148224 */ /* 0x000fe200078e0a14 */
[----:B------:R-:W-:Y:S02]  /*0740*/  PRMT R2, R11, 0x7770, RZ ;  /* 0x000077700b027816 */ /* 0x000fe400000000ff */
[----:B------:R-:W-:Y:S02]  /*0750*/  @!P1 LOP3.LUT R20, RZ, R8, RZ, 0x33, !PT ;  /* 0x00000008ff149212 */ /* 0x000fe400078e33ff */
[----:B------:R-:W-:Y:S01]  /*0760*/  ISETP.NE.AND P0, PT, R2, RZ, PT ;  /* 0x000000ff0200720c */ /* 0x000fe20003f05270 */
[----:B------:R-:W-:Y:S01]  /*0770*/  HFMA2.MMA R2, -RZ, RZ, 0, 0 ;  /* 0x00000000ff027435 */ /* 0x000fe200000001ff */
[----:B------:R-:W-:-:S05]  /*0780*/  ISETP.GE.AND P3, PT, R18, RZ, PT ;  /* 0x000000ff1200720c */ /* 0x000fca0003f66270 */
[----:B------:R-:W-:Y:S01]  /*0790*/  @!P2 IMAD.IADD R0, R0, 0x1, -R19 ;  /* 0x000000010000a824 */ /* 0x000fe200078e0a13 */
[----:B----4-:R-:W-:-:S04]  /*07a0*/  PRMT R25, R16, 0x8880, RZ ;  /* 0x0000888010197816 */ /* 0x010fc800000000ff */
[----:B------:R-:W-:-:S04]  /*07b0*/  IABS R28, R25 ;  /* 0x00000019001c7213 */ /* 0x000fc80000000000 */
[----:B------:R-:W0:Y:S08]  /*07c0*/  I2F.RP R14, R28 ;  /* 0x0000001c000e7306 */ /* 0x000e300000209400 */
[----:B0-----:R-:W1:Y:S02]  /*07d0*/  MUFU.RCP R14, R14 ;  /* 0x0000000e000e7308 */ /* 0x001e640000001000 */
[----:B-1----:R-:W-:-:S06]  /*07e0*/  VIADD R12, R14, 0xffffffe ;  /* 0x0ffffffe0e0c7836 */ /* 0x002fcc0000000000 */
[----:B------:R-:W0:Y:S01]  /*07f0*/  F2I.FTZ.U32.TRUNC.NTZ R13, R12 ;  /* 0x0000000c000d7305 */ /* 0x000e22000021f000 */
[----:B------:R-:W-:-:S05]  /*0800*/  IABS R14, R22 ;  /* 0x00000016000e7213 */ /* 0x000fca0000000000 */
[----:B------:R-:W-:-:S04]  /*0810*/  IMAD.HI.U32 R17, R17, R14, RZ ;  /* 0x0000000e11117227 */ /* 0x000fc800078e00ff */
[----:B------:R-:W-:Y:S02]  /*0820*/  IMAD R14, R17, R15, R14 ;  /* 0x0000000f110e7224 */ /* 0x000fe400078e020e */
[----:B0-----:R-:W-:Y:S02]  /*0830*/  IMAD.MOV R15, RZ, RZ, -R13 ;  /* 0x000000ffff0f7224 */ /* 0x001fe400078e0a0d */
[----:B------:R-:W-:Y:S02]  /*0840*/  IMAD.MOV.U32 R12, RZ, RZ, RZ ;  /* 0x000000ffff0c7224 */ /* 0x000fe400078e00ff */
[----:B------:R-:W-:-:S04]  /*0850*/  IMAD R15, R15, R28, RZ ;  /* 0x0000001c0f0f7224 */ /* 0x000fc800078e02ff */
[----:B------:R-:W-:Y:S01]  /*0860*/  IMAD.HI.U32 R6, R13, R15, R12 ;  /* 0x0000000f0d067227 */ /* 0x000fe200078e000c */
[----:B------:R-:W-:-:S04]  /*0870*/  PRMT R15, R16, 0x9991, RZ ;  /* 0x00009991100f7816 */ /* 0x000fc800000000ff */
[----:B------:R-:W-:-:S04]  /*0880*/  IABS R17, R15 ;  /* 0x0000000f00117213 */ /* 0x000fc80000000000 */
[----:B------:R-:W0:Y:S08]  /*0890*/  I2F.RP R23, R17 ;  /* 0x0000001100177306 */ /* 0x000e300000209400 */
[----:B0-----:R-:W0:Y:S02]  /*08a0*/  MUFU.RCP R23, R23 ;  /* 0x0000001700177308 */ /* 0x001e240000001000 */
[----:B0-----:R-:W-:-:S06]  /*08b0*/  VIADD R12, R23, 0xffffffe ;  /* 0x0ffffffe170c7836 */ /* 0x001fcc0000000000 */
[----:B------:R0:W1:Y:S02]  /*08c0*/  F2I.FTZ.U32.TRUNC.NTZ R13, R12 ;  /* 0x0000000c000d7305 */ /* 0x000064000021f000 */
[----:B0-----:R-:W-:Y:S01]  /*08d0*/  MOV R12, RZ ;  /* 0x000000ff000c7202 */ /* 0x001fe20000000f00 */
[----:B-1----:R-:W-:-:S04]  /*08e0*/  IMAD.MOV R10, RZ, RZ, -R13 ;  /* 0x000000ffff0a7224 */ /* 0x002fc800078e0a0d */
[----:B------:R-:W-:Y:S01]  /*08f0*/  IMAD R3, R10, R17, RZ ;  /* 0x000000110a037224 */ /* 0x000fe200078e02ff */
[----:B--2---:R-:W-:-:S03]  /*0900*/  PRMT R10, R26, 0x8880, RZ ;  /* 0x000088801a0a7816 */ /* 0x004fc600000000ff */
[----:B------:R-:W-:Y:S01]  /*0910*/  IMAD.HI.U32 R12, R13, R3, R12 ;  /* 0x000000030d0c7227 */ /* 0x000fe200078e000c */
[----:B------:R-:W-:-:S04]  /*0920*/  IABS R13, R10 ;  /* 0x0000000a000d7213 */ /* 0x000fc80000000000 */
[----:B------:R-:W0:Y:S08]  /*0930*/  I2F.RP R23, R13 ;  /* 0x0000000d00177306 */ /* 0x000e300000209400 */
[----:B0-----:R-:W0:Y:S02]  /*0940*/  MUFU.RCP R23, R23 ;  /* 0x0000001700177308 */ /* 0x001e240000001000 */
[----:B0-----:R-:W-:-:S06]  /*0950*/  VIADD R3, R23, 0xffffffe ;  /* 0x0ffffffe17037836 */ /* 0x001fcc0000000000 */
[----:B------:R-:W0:Y:S02]  /*0960*/  F2I.FTZ.U32.TRUNC.NTZ R3, R3 ;  /* 0x0000000300037305 */ /* 0x000e24000021f000 */
[----:B0-----:R-:W-:-:S04]  /*0970*/  IMAD.MOV R8, RZ, RZ, -R3 ;  /* 0x000000ffff087224 */ /* 0x001fc800078e0a03 */
[----:B------:R-:W-:Y:S01]  /*0980*/  IMAD R19, R8, R13, RZ ;  /* 0x0000000d08137224 */ /* 0x000fe200078e02ff */
[----:B------:R-:W-:-:S04]  /*0990*/  PRMT R8, R26, 0x9991, RZ ;  /* 0x000099911a087816 */ /* 0x000fc800000000ff */
[----:B------:R-:W-:Y:S01]  /*09a0*/  IABS R18, R8 ;  /* 0x0000000800127213 */ /* 0x000fe20000000000 */
[----:B------:R-:W-:-:S03]  /*09b0*/  IMAD.HI.U32 R19, R3, R19, R2 ;  /* 0x0000001303137227 */ /* 0x000fc600078e0002 */
[----:B------:R-:W0:Y:S01]  /*09c0*/  I2F.RP R3, R18 ;  /* 0x0000001200037306 */ /* 0x000e220000209400 */
[----:B------:R-:W-:-:S07]  /*09d0*/  ISETP.GT.U32.AND P1, PT, R5, R14, PT ;  /* 0x0000000e0500720c */ /* 0x000fce0003f24070 */
[----:B0-----:R-:W0:Y:S06]  /*09e0*/  MUFU.RCP R3, R3 ;  /* 0x0000000300037308 */ /* 0x001e2c0000001000 */
[----:B------:R-:W-:-:S05]  /*09f0*/  @!P1 IMAD.IADD R14, R14, 0x1, -R5 ;  /* 0x000000010e0e9824 */ /* 0x000fca00078e0a05 */
[----:B------:R-:W-:Y:S02]  /*0a00*/  ISETP.GT.U32.AND P2, PT, R5, R14, PT ;  /* 0x0000000e0500720c */ /* 0x000fe40003f44070 */
[----:B---3--:R-:W-:Y:S01]  /*0a10*/  PRMT R2, R27, 0x8880, RZ ;  /* 0x000088801b027816 */ /* 0x008fe200000000ff */
[----:B------:R-:W-:Y:S01]  /*0a20*/  @!P3 IMAD.MOV R0, RZ, RZ, -R0 ;  /* 0x000000ffff00b224 */ /* 0x000fe200078e0a00 */
[----:B------:R-:W-:Y:S02]  /*0a30*/  PRMT R11, R11, 0x7771, RZ ;  /* 0x000077710b0b7816 */ /* 0x000fe400000000ff */
[----:B------:R-:W-:Y:S01]  /*0a40*/  @!P0 LOP3.LUT R0, RZ, R4, RZ, 0x33, !PT ;  /* 0x00000004ff008212 */ /* 0x000fe200078e33ff */
[----:B0-----:R-:W-:Y:S01]  /*0a50*/  VIADD R3, R3, 0xffffffe ;  /* 0x0ffffffe03037836 */ /* 0x001fe20000000000 */
[----:B------:R-:W-:-:S05]  /*0a60*/  IABS R4, R25 ;  /* 0x0000001900047213 */ /* 0x000fca0000000000 */
[----:B------:R-:W-:Y:S01]  /*0a70*/  @!P2 IMAD.IADD R14, R14, 0x1, -R5 ;  /* 0x000000010e0ea824 */ /* 0x000fe200078e0a05 */
[----:B------:R-:W-:Y:S02]  /*0a80*/  IABS R5, R2 ;  /* 0x0000000200057213 */ /* 0x000fe40000000000 */
[----:B------:R-:W-:Y:S01]  /*0a90*/  ISETP.GE.AND P4, PT, R22, RZ, PT ;  /* 0x000000ff1600720c */ /* 0x000fe20003f86270 */
[----:B------:R-:W0:Y:S01]  /*0aa0*/  F2I.FTZ.U32.TRUNC.NTZ R3, R3 ;  /* 0x0000000300037305 */ /* 0x000e22000021f000 */
[----:B------:R-:W-:Y:S01]  /*0ab0*/  ISETP.NE.AND P1, PT, R11, RZ, PT ;  /* 0x000000ff0b00720c */ /* 0x000fe20003f25270 */
[----:B------:R-:W-:Y:S02]  /*0ac0*/  IMAD.MOV R11, RZ, RZ, -R4 ;  /* 0x000000ffff0b7224 */ /* 0x000fe400078e0a04 */
[----:B------:R-:W-:Y:S01]  /*0ad0*/  IMAD.HI.U32 R6, R6, R5, RZ ;  /* 0x0000000506067227 */ /* 0x000fe200078e00ff */
[----:B------:R-:W-:-:S03]  /*0ae0*/  PRMT R4, R27, 0x9991, RZ ;  /* 0x000099911b047816 */ /* 0x000fc600000000ff */
[----:B------:R-:W-:Y:S01]  /*0af0*/  IMAD R5, R6, R11, R5 ;  /* 0x0000000b06057224 */ /* 0x000fe200078e0205 */
[----:B------:R-:W-:Y:S02]  /*0b00*/  IABS R6, R15 ;  /* 0x0000000f00067213 */ /* 0x000fe40000000000 */
[----:B------:R-:W-:Y:S01]  /*0b10*/  ISETP.GE.AND P6, PT, R2, RZ, PT ;  /* 0x000000ff0200720c */ /* 0x000fe20003fc6270 */
[----:B------:R-:W-:Y:S01]  /*0b20*/  @!P4 IMAD.MOV R14, RZ, RZ, -R14 ;  /* 0x000000ffff0ec224 */ /* 0x000fe200078e0a0e */
[----:B------:R-:W-:Y:S01]  /*0b30*/  PRMT R2, R29, 0x8880, RZ ;  /* 0x000088801d027816 */ /* 0x000fe200000000ff */
[----:B------:R-:W-:Y:S01]  /*0b40*/  IMAD.MOV R6, RZ, RZ, -R6 ;  /* 0x000000ffff067224 */ /* 0x000fe200078e0a06 */
[----:B------:R-:W-:Y:S02]  /*0b50*/  @!P1 LOP3.LUT R14, RZ, R21, RZ, 0x33, !PT ;  /* 0x00000015ff0e9212 */ /* 0x000fe400078e33ff */
[----:B------:R-:W-:Y:S02]  /*0b60*/  IABS R11, R4 ;  /* 0x00000004000b7213 */ /* 0x000fe40000000000 */
[----:B0-----:R-:W-:-:S02]  /*0b70*/  IADD3 R21, RZ, -R3, RZ ;  /* 0x80000003ff157210 */ /* 0x001fc40007ffe0ff */
[----:B------:R-:W-:Y:S01]  /*0b80*/  ISETP.GE.AND P0, PT, R4, RZ, PT ;  /* 0x000000ff0400720c */ /* 0x000fe20003f06270 */
[----:B------:R-:W-:Y:S02]  /*0b90*/  IMAD.MOV.U32 R4, RZ, RZ, R6 ;  /* 0x000000ffff047224 */ /* 0x000fe400078e0006 */
[----:B------:R-:W-:Y:S02]  /*0ba0*/  IMAD.MOV.U32 R6, RZ, RZ, R2 ;  /* 0x000000ffff067224 */ /* 0x000fe400078e0002 */
[----:B------:R-:W-:-:S04]  /*0bb0*/  IMAD.HI.U32 R12, R12, R11, RZ ;  /* 0x0000000b0c0c7227 */ /* 0x000fc800078e00ff */
[----:B------:R-:W-:Y:S02]  /*0bc0*/  IMAD R21, R21, R18, RZ ;  /* 0x0000001215157224 */ /* 0x000fe400078e02ff */
[----:B------:R-:W-:Y:S02]  /*0bd0*/  IMAD.MOV.U32 R2, RZ, RZ, RZ ;  /* 0x000000ffff027224 */ /* 0x000fe400078e00ff */
[----:B------:R-:W-:Y:S01]  /*0be0*/  IMAD R4, R12, R4, R11 ;  /* 0x000000040c047224 */ /* 0x000fe200078e020b */
[----:B------:R-:W-:Y:S01]  /*0bf0*/  IABS R12, R6 ;  /* 0x00000006000c7213 */ /* 0x000fe20000000000 */
[----:B------:R-:W-:Y:S01]  /*0c00*/  IMAD.HI.U32 R2, R3, R21, R2 ;  /* 0x0000001503027227 */ /* 0x000fe200078e0002 */
[----:B------:R-:W-:-:S03]  /*0c10*/  IABS R3, R10 ;  /* 0x0000000a00037213 */ /* 0x000fc60000000000 */
[----:B------:R-:W-:-:S04]  /*0c20*/  IMAD.HI.U32 R19, R19, R12, RZ ;  /* 0x0000000c13137227 */ /* 0x000fc800078e00ff */
[----:B------:R-:W-:Y:S01]  /*0c30*/  IMAD.MOV R11, RZ, RZ, -R3 ;  /* 0x000000ffff0b7224 */ /* 0x000fe200078e0a03 */
[----:B------:R-:W-:-:S03]  /*0c40*/  PRMT R3, R29, 0x9991, RZ ;  /* 0x000099911d037816 */ /* 0x000fc600000000ff */
[----:B------:R-:W-:Y:S01]  /*0c50*/  IMAD R12, R19, R11, R12 ;  /* 0x0000000b130c7224 */ /* 0x000fe200078e020c */
[----:B------:R-:W-:Y:S02]  /*0c60*/  IABS R11, R3 ;  /* 0x00000003000b7213 */ /* 0x000fe40000000000 */
[----:B------:R-:W-:-:S03]  /*0c70*/  IABS R19, R8 ;  /* 0x0000000800137213 */ /* 0x000fc60000000000 */
[----:B------:R-:W-:-:S04]  /*0c80*/  IMAD.HI.U32 R2, R2, R11, RZ ;  /* 0x0000000b02027227 */ /* 0x000fc800078e00ff */
[----:B------:R-:W-:Y:S01]  /*0c90*/  IMAD.MOV R19, RZ, RZ, -R19 ;  /* 0x000000ffff137224 */ /* 0x000fe200078e0a13 */
[----:B------:R-:W-:-:S03]  /*0ca0*/  ISETP.GT.U32.AND P1, PT, R28, R5, PT ;  /* 0x000000051c00720c */ /* 0x000fc60003f24070 */
[----:B------:R-:W-:Y:S01]  /*0cb0*/  IMAD R11, R2, R19, R11 ;  /* 0x00000013020b7224 */ /* 0x000fe200078e020b */
[----:B------:R-:W-:Y:S02]  /*0cc0*/  ISETP.GT.U32.AND P2, PT, R17, R4, PT ;  /* 0x000000041100720c */ /* 0x000fe40003f44070 */
[----:B------:R-:W-:Y:S02]  /*0cd0*/  ISETP.GT.U32.AND P4, PT, R13, R12, PT ;  /* 0x0000000c0d00720c */ /* 0x000fe40003f84070 */
[----:B------:R-:W-:-:S05]  /*0ce0*/  ISETP.GT.U32.AND P5, PT, R18, R11, PT ;  /* 0x0000000b1200720c */ /* 0x000fca0003fa4070 */
[----:B------:R-:W-:-:S04]  /*0cf0*/  @!P1 IADD3 R5, R5, -R28, RZ ;  /* 0x8000001c05059210 */ /* 0x000fc80007ffe0ff */
[----:B------:R-:W-:Y:S01]  /*0d00*/  @!P2 IMAD.IADD R4, R4, 0x1, -R17 ;  /* 0x000000010404a824 */ /* 0x000fe200078e0a11 */
[----:B------:R-:W-:Y:S01]  /*0d10*/  ISETP.GT.U32.AND P3, PT, R28, R5, PT ;  /* 0x000000051c00720c */ /* 0x000fe20003f64070 */
[----:B------:R-:W-:Y:S02]  /*0d20*/  @!P4 IMAD.IADD R12, R12, 0x1, -R13 ;  /* 0x000000010c0cc824 */ /* 0x000fe400078e0a0d */
[----:B------:R-:W-:Y:S01]  /*0d30*/  @!P5 IMAD.IADD R11, R11, 0x1, -R18 ;  /* 0x000000010b0bd824 */ /* 0x000fe200078e0a12 */
[----:B------:R-:W-:Y:S02]  /*0d40*/  ISETP.GT.U32.AND P2, PT, R17, R4, PT ;  /* 0x000000041100720c */ /* 0x000fe40003f44070 */
[----:B------:R-:W-:Y:S02]  /*0d50*/  ISETP.GT.U32.AND P4, PT, R13, R12, PT ;  /* 0x0000000c0d00720c */ /* 0x000fe40003f84070 */
[----:B------:R-:W-:Y:S02]  /*0d60*/  ISETP.GT.U32.AND P5, PT, R18, R11, PT ;  /* 0x0000000b1200720c */ /* 0x000fe40003fa4070 */
[----:B------:R-:W-:-:S02]  /*0d70*/  ISETP.GE.AND P1, PT, R6, RZ, PT ;  /* 0x000000ff0600720c */ /* 0x000fc40003f26270 */
[----:B------:R-:W-:Y:S01]  /*0d80*/  PRMT R2, R16, 0x7770, RZ ;  /* 0x0000777010027816 */ /* 0x000fe200000000ff */
[----:B------:R-:W-:Y:S01]  /*0d90*/  @!P3 IMAD.IADD R5, R5, 0x1, -R28 ;  /* 0x000000010505b824 */ /* 0x000fe200078e0a1c */
[----:B------:R-:W-:Y:S02]  /*0da0*/  PRMT R6, R26, 0x7770, RZ ;  /* 0x000077701a067816 */ /* 0x000fe400000000ff */
[----:B------:R-:W-:Y:S02]  /*0db0*/  PRMT R16, R16, 0x7771, RZ ;  /* 0x0000777110107816 */ /* 0x000fe400000000ff */
[----:B------:R-:W-:Y:S01]  /*0dc0*/  PRMT R26, R26, 0x7771, RZ ;  /* 0x000077711a1a7816 */ /* 0x000fe200000000ff */
[----:B------:R-:W-:Y:S01]  /*0dd0*/  @!P6 IMAD.MOV R5, RZ, RZ, -R5 ;  /* 0x000000ffff05e224 */ /* 0x000fe200078e0a05 */
[----:B------:R-:W-:Y:S01]  /*0de0*/  ISETP.GE.AND P3, PT, R3, RZ, PT ;  /* 0x000000ff0300720c */ /* 0x000fe20003f66270 */
[----:B------:R-:W-:Y:S01]  /*0df0*/  @!P2 IMAD.IADD R4, R4, 0x1, -R17 ;  /* 0x000000010404a824 */ /* 0x000fe200078e0a11 */
[----:B------:R-:W-:Y:S01]  /*0e00*/  @!P4 IADD3 R12, R12, -R13, RZ ;  /* 0x8000000d0c0cc210 */ /* 0x000fe20007ffe0ff */
[----:B------:R-:W-:Y:S01]  /*0e10*/  @!P5 IMAD.IADD R11, R11, 0x1, -R18 ;  /* 0x000000010b0bd824 */ /* 0x000fe200078e0a12 */
[----:B------:R-:W-:-:S02]  /*0e20*/  ISETP.NE.AND P6, PT, R2, RZ, PT ;  /* 0x000000ff0200720c */ /* 0x000fc40003fc5270 */
[----:B------:R-:W-:Y:S02]  /*0e30*/  ISETP.NE.AND P2, PT, R16, RZ, PT ;  /* 0x000000ff1000720c */ /* 0x000fe40003f45270 */
[----:B------:R-:W-:Y:S02]  /*0e40*/  ISETP.NE.AND P4, PT, R6, RZ, PT ;  /* 0x000000ff0600720c */ /* 0x000fe40003f85270 */
[----:B------:R-:W-:Y:S01]  /*0e50*/  ISETP.NE.AND P5, PT, R26, RZ, PT ;  /* 0x000000ff1a00720c */ /* 0x000fe20003fa5270 */
[----:B------:R-:W-:-:S04]  /*0e60*/  UIADD3 UR5, UP0, UR4, UR6, URZ ;  /* 0x0000000604057290 */ /* 0x000fc8000ff1e03f */
[----:B------:R-:W-:Y:S01]  /*0e70*/  UIADD3.X UR6, URZ, UR7, URZ, UP0, !UPT ;  /* 0x000000073f067290 */ /* 0x000fe200087fe43f */
[----:B------:R-:W-:Y:S01]  /*0e80*/  @!P0 IMAD.MOV R4, RZ, RZ, -R4 ;  /* 0x000000ffff048224 */ /* 0x000fe200078e0a04 */
[----:B------:R-:W-:Y:S01]  /*0e90*/  @!P6 LOP3.LUT R5, RZ, R25, RZ, 0x33, !PT ;  /* 0x00000019ff05e212 */ /* 0x000fe200078e33ff */
[----:B------:R-:W-:Y:S01]  /*0ea0*/  IMAD.U32 R2, RZ, RZ, UR5 ;  /* 0x00000005ff027e24 */ /* 0x000fe2000f8e00ff */
[----:B------:R-:W-:Y:S01]  /*0eb0*/  @!P2 LOP3.LUT R4, RZ, R15, RZ, 0x33, !PT ;  /* 0x0000000fff04a212 */ /* 0x000fe200078e33ff */
[----:B------:R-:W-:Y:S01]  /*0ec0*/  @!P1 IMAD.MOV R12, RZ, RZ, -R12 ;  /* 0x000000ffff0c9224 */ /* 0x000fe200078e0a0c */
[----:B------:R-:W-:Y:S01]  /*0ed0*/  @!P4 LOP3.LUT R12, RZ, R10, RZ, 0x33, !PT ;  /* 0x0000000aff0cc212 */ /* 0x000fe200078e33ff */
[----:B------:R-:W-:Y:S02]  /*0ee0*/  IMAD.U32 R3, RZ, RZ, UR6 ;  /* 0x00000006ff037e24 */ /* 0x000fe4000f8e00ff */
[----:B------:R-:W-:Y:S01]  /*0ef0*/  @!P3 IMAD.MOV R11, RZ, RZ, -R11 ;  /* 0x000000ffff0bb224 */ /* 0x000fe200078e0a0b */
[----:B------:R-:W-:Y:S01]  /*0f00*/  @!P5 LOP3.LUT R11, RZ, R8, RZ, 0x33, !PT ;  /* 0x00000008ff0bd212 */ /* 0x000fe200078e33ff */
[----:B------:R-:W-:Y:S01]  /*0f10*/  IMAD.WIDE R2, R9, 0x2, R2 ;  /* 0x0000000209027825 */ /* 0x000fe200078e0202 */
[----:B------:R-:W-:-:S02]  /*0f20*/  PRMT R7, R20, 0x7604, R7 ;  /* 0x0000760414077816 */ /* 0x000fc40000000007 */
[----:B------:R-:W-:Y:S02]  /*0f30*/  PRMT R9, R14, 0x7604, R0 ;  /* 0x000076040e097816 */ /* 0x000fe40000000000 */
[----:B------:R-:W-:Y:S02]  /*0f40*/  PRMT R5, R4, 0x7604, R5 ;  /* 0x0000760404057816 */ /* 0x000fe40000000005 */
[----:B------:R-:W-:Y:S01]  /*0f50*/  PRMT R11, R11, 0x7604, R12 ;  /* 0x000076040b0b7816 */ /* 0x000fe2000000000c */
[----:B------:R-:W-:Y:S04]  /*0f60*/  STG.E.U16 desc[UR8][R2.64], R7 ;  /* 0x0000000702007986 */ /* 0x000fe8000c101508 */
[----:B------:R-:W-:Y:S04]  /*0f70*/  STG.E.U16 desc[UR8][R2.64+0x100], R9 ;  /* 0x0001000902007986 */ /* 0x000fe8000c101508 */
[----:B------:R-:W-:Y:S04]  /*0f80*/  STG.E.U16 desc[UR8][R2.64+0x200], R5 ;  /* 0x0002000502007986 */ /* 0x000fe8000c101508 */
[----:B------:R-:W-:Y:S01]  /*0f90*/  STG.E.U16 desc[UR8][R2.64+0x300], R11 ;  /* 0x0003000b02007986 */ /* 0x000fe2000c101508 */
[----:B------:R-:W-:Y:S05]  /*0fa0*/  EXIT ;  /* 0x000000000000794d */ /* 0x000fea0003800000 */
.L_x_24687:
[----:B------:R-:W0:Y:S01]  /*0fb0*/  S2R R3, SR_TID.X ;  /* 0x0000000000037919 */ /* 0x000e220000002100 */
[----:B------:R-:W-:Y:S02]  /*0fc0*/  PRMT R2, RZ, 0x7610, R2 ;  /* 0x00007610ff027816 */ /* 0x000fe40000000002 */
[----:B0-----:R-:W-:Y:S02]  /*0fd0*/  ISETP.GE.AND P0, PT, R3, R0, PT ;  /* 0x000000000300720c */ /* 0x001fe40003f06270 */
[----:B------:R-:W-:-:S11]  /*0fe0*/  MOV R11, R3 ;  /* 0x00000003000b7202 */ /* 0x000fd60000000f00 */
[C---:B------:R-:W-:Y:S01]  /*0ff0*/  @!P0 VIADD R25, R11.reuse, UR4 ;  /* 0x000000040b198c36 */ /* 0x040fe20008000000 */
[----:B------:R-:W0:Y:S01]  /*1000*/  @!P0 LDC.64 R18, c[0x0][0x220] ;  /* 0x00008800ff128b82 */ /* 0x000e220000000a00 */
[----:B------:R-:W-:-:S05]  /*1010*/  @!P0 VIADD R11, R11, 0x80 ;  /* 0x000000800b0b8836 */ /* 0x000fca0000000000 */
[C---:B------:R-:W-:Y:S02]  /*1020*/  ISETP.GE.AND P2, PT, R11.reuse, R0, PT ;  /* 0x000000000b00720c */ /* 0x040fe40003f46270 */
[----:B------:R-:W1:Y:S11]  /*1030*/  @!P0 LDC.64 R4, c[0x0][0x228] ;  /* 0x00008a00ff048b82 */ /* 0x000e760000000a00 */
[C---:B------:R-:W-:Y:S01]  /*1040*/  @!P2 VIADD R21, R11.reuse, UR4 ;  /* 0x000000040b15ac36 */ /* 0x040fe20008000000 */
[----:B------:R-:W2:Y:S01]  /*1050*/  @!P2 LDC.64 R14, c[0x0][0x220] ;  /* 0x00008800ff0eab82 */ /* 0x000ea20000000a00 */
[----:B------:R-:W-:Y:S01]  /*1060*/  @!P2 VIADD R11, R11, 0x80 ;  /* 0x000000800b0ba836 */ /* 0x000fe20000000000 */
[----:B0-----:R-:W-:-:S04]  /*1070*/  @!P0 IADD3 R18, P3, R25, R18, RZ ;  /* 0x0000001219128210 */ /* 0x001fc80007f7e0ff */
[----:B------:R-:W-:Y:S02]  /*1080*/  ISETP.GE.AND P1, PT, R11, R0, PT ;  /* 0x000000000b00720c */ /* 0x000fe40003f26270 */
[----:B------:R-:W0:Y:S01]  /*1090*/  @!P2 LDC.64 R12, c[0x0][0x228] ;  /* 0x00008a00ff0cab82 */ /* 0x000e220000000a00 */
[----:B------:R-:W-:Y:S01]  /*10a0*/  @!P0 IMAD.X R19, RZ, RZ, R19, P3 ;  /* 0x000000ffff138224 */ /* 0x000fe200018e0613 */
[----:B-1----:R-:W-:Y:S01]  /*10b0*/  @!P0 IADD3 R24, P3, R25, R4, RZ ;  /* 0x0000000419188210 */ /* 0x002fe20007f7e0ff */
[----:B------:R-:W-:-:S03]  /*10c0*/  IMAD.MOV.U32 R6, RZ, RZ, RZ ;  /* 0x000000ffff067224 */ /* 0x000fc600078e00ff */
[----:B------:R-:W5:Y:S01]  /*10d0*/  @!P0 LDG.E.U8 R2, desc[UR8][R18.64] ;  /* 0x0000000812028981 */ /* 0x000f62000c1e1100 */
[----:B------:R-:W-:Y:S01]  /*10e0*/  PRMT R4, RZ, 0x7610, R4 ;  /* 0x00007610ff047816 */ /* 0x000fe20000000004 */
[----:B------:R-:W-:-:S03]  /*10f0*/  @!P0 IMAD.X R25, RZ, RZ, R5, P3 ;  /* 0x000000ffff198224 */ /* 0x000fc600018e0605 */
[----:B------:R-:W1:Y:S01]  /*1100*/  @!P1 LDC.64 R8, c[0x0][0x220] ;  /* 0x00008800ff089b82 */ /* 0x000e620000000a00 */
[C---:B------:R-:W-:Y:S01]  /*1110*/  @!P1 VIADD R7, R11.reuse, UR4 ;  /* 0x000000040b079c36 */ /* 0x040fe20008000000 */
[----:B------:R-:W-:Y:S02]  /*1120*/  @!P1 IADD3 R11, R11, 0x80, RZ ;  /* 0x000000800b0b9810 */ /* 0x000fe40007ffe0ff */
[----:B--2---:R-:W-:Y:S01]  /*1130*/  @!P2 IADD3 R14, P4, R21, R14, RZ ;  /* 0x0000000e150ea210 */ /* 0x004fe20007f9e0ff */
[----:B------:R-:W-:Y:S01]  /*1140*/  IMAD.MOV.U32 R5, RZ, RZ, RZ ;  /* 0x000000ffff057224 */ /* 0x000fe200078e00ff */
[----:B------:R-:W-:Y:S02]  /*1150*/  ISETP.GE.AND P3, PT, R11, R0, PT ;  /* 0x000000000b00720c */ /* 0x000fe40003f66270 */
[----:B------:R-:W2:Y:S01]  /*1160*/  @!P1 LDC.64 R16, c[0x0][0x228] ;  /* 0x00008a00ff109b82 */ /* 0x000ea20000000a00 */
[----:B------:R3:W5:Y:S01]  /*1170*/  @!P0 LDG.E.U8 R4, desc[UR8][R24.64] ;  /* 0x0000000818048981 */ /* 0x000762000c1e1100 */
[----:B------:R-:W-:Y:S01]  /*1180*/  @!P2 IMAD.X R15, RZ, RZ, R15, P4 ;  /* 0x000000ffff0fa224 */ /* 0x000fe200020e060f */
[----:B0-----:R-:W-:-:S04]  /*1190*/  @!P2 IADD3 R12, P5, R21, R12, RZ ;  /* 0x0000000c150ca210 */ /* 0x001fc80007fbe0ff */
[----:B------:R-:W5:Y:S01]  /*11a0*/  @!P2 LDG.E.S8 R5, desc[UR8][R14.64] ;  /* 0x000000080e05a981 */ /* 0x000f62000c1e1300 */
[----:B------:R-:W-:-:S03]  /*11b0*/  @!P2 IMAD.X R13, RZ, RZ, R13, P5 ;  /* 0x000000ffff0da224 */ /* 0x000fc600028e060d */
[----:B---3--:R-:W-:Y:S01]  /*11c0*/  @!P3 VIADD R25, R11, UR4 ;  /* 0x000000040b19bc36 */ /* 0x008fe20008000000 */
[----:B------:R-:W0:Y:S01]  /*11d0*/  @!P3 LDC.64 R18, c[0x0][0x228] ;  /* 0x00008a00ff12bb82 */ /* 0x000e220000000a00 */
[----:B------:R3:W5:Y:S01]  /*11e0*/  @!P2 LDG.E.S8 R6, desc[UR8][R12.64] ;  /* 0x000000080c06a981 */ /* 0x000762000c1e1300 */
[----:B-1----:R-:W-:Y:S02]  /*11f0*/  @!P1 IADD3 R20, P2, R7, R8, RZ ;  /* 0x0000000807149210 */ /* 0x002fe40007f5e0ff */
[----:B------:R-:W-:-:S03]  /*1200*/  @!P3 IADD3 R11, R11, 0x80, RZ ;  /* 0x000000800b0bb810 */ /* 0x000fc60007ffe0ff */
[----:B------:R-:W-:Y:S01]  /*1210*/  @!P1 IMAD.X R21, RZ, RZ, R9, P2 ;  /* 0x000000ffff159224 */ /* 0x000fe200010e0609 */
[----:B------:R-:W-:Y:S01]  /*1220*/  ISETP.GE.AND P2, PT, R11, R0, PT ;  /* 0x000000000b00720c */ /* 0x000fe20003f46270 */
[----:B------:R-:W1:Y:S01]  /*1230*/  @!P3 LDC.64 R22, c[0x0][0x220] ;  /* 0x00008800ff16bb82 */ /* 0x000e620000000a00 */
[----:B--2---:R-:W-:Y:S01]  /*1240*/  @!P1 IADD3 R16, P4, R7, R16, RZ ;  /* 0x0000001007109210 */ /* 0x004fe20007f9e0ff */
[----:B------:R-:W-:Y:S01]  /*1250*/  IMAD.MOV.U32 R7, RZ, RZ, RZ ;  /* 0x000000ffff077224 */ /* 0x000fe200078e00ff */
[----:B------:R-:W-:-:S03]  /*1260*/  CS2R R8, SRZ ;  /* 0x0000000000087805 */ /* 0x000fc6000001ff00 */
[----:B------:R-:W-:Y:S02]  /*1270*/  @!P1 IMAD.X R17, RZ, RZ, R17, P4 ;  /* 0x000000ffff119224 */ /* 0x000fe400020e0611 */
[----:B------:R2:W5:Y:S04]  /*1280*/  @!P1 LDG.E.S8 R7, desc[UR8][R20.64] ;  /* 0x0000000814079981 */ /* 0x000568000c1e1300 */
[----:B---3--:R-:W3:Y:S01]  /*1290*/  @!P2 LDC.64 R12, c[0x0][0x220] ;  /* 0x00008800ff0cab82 */ /* 0x008ee20000000a00 */
[----:B------:R3:W5:Y:S07]  /*12a0*/  @!P1 LDG.E.S8 R8, desc[UR8][R16.64] ;  /* 0x0000000810089981 */ /* 0x00076e000c1e1300 */
[----:B------:R-:W4:Y:S01]  /*12b0*/  @!P2 LDC.64 R14, c[0x0][0x228] ;  /* 0x00008a00ff0eab82 */ /* 0x000f220000000a00 */
[----:B0-----:R-:W-:-:S02]  /*12c0*/  @!P3 IADD3 R18, P1, R25, R18, RZ ;  /* 0x000000121912b210 */ /* 0x001fc40007f3e0ff */
[C---:B--2---:R-:W-:Y:S01]  /*12d0*/  @!P2 IADD3 R21, R11.reuse, UR4, RZ ;  /* 0x000000040b15ac10 */ /* 0x044fe2000fffe0ff */
[----:B------:R-:W-:Y:S01]  /*12e0*/  @!P2 VIADD R11, R11, 0x80 ;  /* 0x000000800b0ba836 */ /* 0x000fe20000000000 */
[----:B-1----:R-:W-:Y:S01]  /*12f0*/  @!P3 IADD3 R22, P4, R25, R22, RZ ;  /* 0x000000161916b210 */ /* 0x002fe20007f9e0ff */
[----:B------:R-:W-:Y:S02]  /*1300*/  @!P3 IMAD.X R19, RZ, RZ, R19, P1 ;  /* 0x000000ffff13b224 */ /* 0x000fe400008e0613 */
[----:B------:R-:W-:Y:S01]  /*1310*/  IMAD.MOV.U32 R10, RZ, RZ, RZ ;  /* 0x000000ffff0a7224 */ /* 0x000fe200078e00ff */
[----:B------:R-:W-:Y:S01]  /*1320*/  ISETP.GE.AND P1, PT, R11, R0, PT ;  /* 0x000000000b00720c */ /* 0x000fe20003f26270 */
[----:B------:R-:W-:-:S04]  /*1330*/  @!P3 IMAD.X R23, RZ, RZ, R23, P4 ;  /* 0x000000ffff17b224 */ /* 0x000fc800020e0617 */
[----:B------:R0:W5:Y:S04]  /*1340*/  @!P3 LDG.E.S8 R10, desc[UR8][R18.64] ;  /* 0x00000008120ab981 */ /* 0x000168000c1e1300 */
[----:B------:R1:W5:Y:S01]  /*1350*/  @!P3 LDG.E.S8 R9, desc[UR8][R22.64] ;  /* 0x000000081609b981 */ /* 0x000362000c1e1300 */
[C---:B---3--:R-:W-:Y:S02]  /*1360*/  @!P2 IADD3 R16, P3, R21.reuse, R12, RZ ;  /* 0x0000000c1510a210 */ /* 0x048fe40007f7e0ff */
[----:B----4-:R-:W-:-:S03]  /*1370*/  @!P2 IADD3 R12, P4, R21, R14, RZ ;  /* 0x0000000e150ca210 */ /* 0x010fc60007f9e0ff */
[----:B------:R-:W-:Y:S01]  /*1380*/  @!P2 IMAD.X R17, RZ, RZ, R13, P3 ;  /* 0x000000ffff11a224 */ /* 0x000fe200018e060d */
[----:B0-----:R-:W0:Y:S01]  /*1390*/  @!P1 LDC.64 R18, c[0x0][0x228] ;  /* 0x00008a00ff129b82 */ /* 0x001e220000000a00 */
[----:B------:R-:W-:-:S07]  /*13a0*/  @!P2 IMAD.X R13, RZ, RZ, R15, P4 ;  /* 0x000000ffff0da224 */ /* 0x000fce00020e060f */
[----:B------:R-:W2:Y:S01]  /*13b0*/  @!P1 LDC.64 R14, c[0x0][0x220] ;  /* 0x00008800ff0e9b82 */ /* 0x000ea20000000a00 */
[----:B------:R-:W-:Y:S01]  /*13c0*/  CS2R R20, SRZ ;  /* 0x0000000000147805 */ /* 0x000fe2000001ff00 */
[C---:B-1----:R-:W-:Y:S02]  /*13d0*/  @!P1 VIADD R23, R11.reuse, UR4 ;  /* 0x000000040b179c36 */ /* 0x042fe40008000000 */
[----:B------:R-:W-:-:S03]  /*13e0*/  @!P1 VIADD R11, R11, 0x80 ;  /* 0x000000800b0b9836 */ /* 0x000fc60000000000 */
[----:B------:R-:W5:Y:S04]  /*13f0*/  @!P2 LDG.E.S8 R20, desc[UR8][R16.64] ;  /* 0x000000081014a981 */ /* 0x000f68000c1e1300 */
[----:B------:R1:W5:Y:S01]  /*1400*/  @!P2 LDG.E.S8 R21, desc[UR8][R12.64] ;  /* 0x000000080c15a981 */ /* 0x000362000c1e1300 */
[----:B--2---:R-:W-:-:S05]  /*1410*/  @!P1 IADD3 R14, P2, R23, R14, RZ ;  /* 0x0000000e170e9210 */ /* 0x004fca0007f5e0ff */
[----:B------:R-:W-:Y:S01]  /*1420*/  @!P1 IMAD.X R15, RZ, RZ, R15, P2 ;  /* 0x000000ffff0f9224 */ /* 0x000fe200010e060f */
[----:B------:R-:W-:-:S13]  /*1430*/  ISETP.GE.AND P2, PT, R11, R0, PT ;  /* 0x000000000b00720c */ /* 0x000fda0003f46270 */
[----:B-1----:R-:W1:Y:S01]  /*1440*/  @!P2 LDC.64 R12, c[0x0][0x220] ;  /* 0x00008800ff0cab82 */ /* 0x002e620000000a00 */
[----:B0-----:R-:W-:Y:S02]  /*1450*/  @!P1 IADD3 R18, P3, R23, R18, RZ ;  /* 0x0000001217129210 */ /* 0x001fe40007f7e0ff */
[----:B------:R-:W-:Y:S01]  /*1460*/  CS2R R22, SRZ ;  /* 0x0000000000167805 */ /* 0x000fe2000001ff00 */
[----:B------:R-:W-:Y:S01]  /*1470*/  @!P2 VIADD R25, R11, UR4 ;  /* 0x000000040b19ac36 */ /* 0x000fe20008000000 */
[----:B------:R-:W-:-:S04]  /*1480*/  @!P1 IADD3.X R19, RZ, R19, RZ, P3, !PT ;  /* 0x00000013ff139210 */ /* 0x000fc80001ffe4ff */
[----:B------:R0:W5:Y:S04]  /*1490*/  @!P1 LDG.E.S8 R22, desc[UR8][R14.64] ;  /* 0x000000080e169981 */ /* 0x000168000c1e1300 */
[----:B------:R2:W5:Y:S01]  /*14a0*/  @!P1 LDG.E.S8 R23, desc[UR8][R18.64] ;  /* 0x0000000812179981 */ /* 0x000562000c1e1300 */
[----:B-1----:R-:W-:-:S05]  /*14b0*/  @!P2 IADD3 R16, P1, R25, R12, RZ ;  /* 0x0000000c1910a210 */ /* 0x002fca0007f3e0ff */
[----:B------:R-:W-:Y:S02]  /*14c0*/  @!P2 IMAD.X R17, RZ, RZ, R13, P1 ;  /* 0x000000ffff11a224 */ /* 0x000fe400008e060d */
[----:B------:R-:W1:Y:S01]  /*14d0*/  @!P2 LDC.64 R12, c[0x0][0x228] ;  /* 0x00008a00ff0cab82 */ /* 0x000e620000000a00 */
[----:B------:R-:W-:Y:S01]  /*14e0*/  @!P2 VIADD R11, R11, 0x80 ;  /* 0x000000800b0ba836 */ /* 0x000fe20000000000 */
[----:B-1----:R-:W-:-:S05]  /*14f0*/  @!P2 IADD3 R12, P1, R25, R12, RZ ;  /* 0x0000000c190ca210 */ /* 0x002fca0007f3e0ff */
[----:B------:R-:W-:Y:S01]  /*1500*/  @!P2 IMAD.X R13, RZ, RZ, R13, P1 ;  /* 0x000000ffff0da224 */ /* 0x000fe200008e060d */
[----:B------:R-:W-:-:S13]  /*1510*/  ISETP.GE.AND P1, PT, R11, R0, PT ;  /* 0x000000000b00720c */ /* 0x000fda0003f26270 */
[----:B0-----:R-:W2:Y:S01]  /*1520*/  @!P1 LDC.64 R14, c[0x0][0x220] ;  /* 0x00008800ff0e9b82 */ /* 0x001ea20000000a00 */
[----:B------:R-:W-:Y:S02]  /*1530*/  IMAD.MOV.U32 R24, RZ, RZ, RZ ;  /* 0x000000ffff187224 */ /* 0x000fe400078e00ff */
[----:B------:R-:W-:Y:S01]  /*1540*/  IMAD.MOV.U32 R25, RZ, RZ, RZ ;  /* 0x000000ffff197224 */ /* 0x000fe200078e00ff */
[----:B------:R-:W-:-:S03]  /*1550*/  @!P1 IADD3 R27, R11, UR4, RZ ;  /* 0x000000040b1b9c10 */ /* 0x000fc6000fffe0ff */
[----:B------:R0:W5:Y:S04]  /*1560*/  @!P2 LDG.E.S8 R24, desc[UR8][R16.64] ;  /* 0x000000081018a981 */ /* 0x000168000c1e1300 */
[----:B------:R1:W5:Y:S01]  /*1570*/  @!P2 LDG.E.S8 R25, desc[UR8][R12.64] ;  /* 0x000000080c19a981 */ /* 0x000362000c1e1300 */
[----:B--2---:R-:W-:-:S05]  /*1580*/  @!P1 IADD3 R18, P2, R27, R14, RZ ;  /* 0x0000000e1b129210 */ /* 0x004fca0007f5e0ff */
[----:B------:R-:W-:Y:S02]  /*1590*/  @!P1 IMAD.X R19, RZ, RZ, R15, P2 ;  /* 0x000000ffff139224 */ /* 0x000fe400010e060f */
[----:B------:R-:W2:Y:S01]  /*15a0*/  @!P1 LDC.64 R14, c[0x0][0x228] ;  /* 0x00008a00ff0e9b82 */ /* 0x000ea20000000a00 */
[----:B------:R-:W-:Y:S02]  /*15b0*/  IMAD.MOV.U32 R11, RZ, RZ, RZ ;  /* 0x000000ffff0b7224 */ /* 0x000fe400078e00ff */
[----:B0-----:R-:W-:-:S04]  /*15c0*/  IMAD.MOV.U32 R16, RZ, RZ, RZ ;  /* 0x000000ffff107224 */ /* 0x001fc800078e00ff */
[----:B------:R1:W5:Y:S01]  /*15d0*/  @!P1 LDG.E.S8 R11, desc[UR8][R18.64] ;  /* 0x00000008120b9981 */ /* 0x000362000c1e1300 */
[----:B--2---:R-:W-:-:S05]  /*15e0*/  @!P1 IADD3 R14, P2, R27, R14, RZ ;  /* 0x0000000e1b0e9210 */ /* 0x004fca0007f5e0ff */
[----:B------:R-:W-:-:S05]  /*15f0*/  @!P1 IMAD.X R15, RZ, RZ, R15, P2 ;  /* 0x000000ffff0f9224 */ /* 0x000fca00010e060f */
[----:B------:R1:W5:Y:S01]  /*1600*/  @!P1 LDG.E.S8 R16, desc[UR8][R14.64] ;  /* 0x000000080e109981 */ /* 0x000362000c1e1300 */
[----:B------:R-:W-:Y:S04]  /*1610*/  BSSY B0, `(.L_x_24688) ;  /* 0x000001d000007945 */ /* 0x000fe80003800000 */
[----:B------:R-:W-:Y:S05]  /*1620*/  @P0 BRA `(.L_x_24689) ;  /* 0x00000000006c0947 */ /* 0x000fea0003800000 */
[----:B-----5:R-:W-:Y:S02]  /*1630*/  LOP3.LUT R4, R4, 0xffff, RZ, 0xc0, !PT ;  /* 0x0000ffff04047812 */ /* 0x020fe400078ec0ff */
[----:B------:R-:W-:Y:S02]  /*1640*/  LOP3.LUT R2, R2, 0xffff, RZ, 0xc0, !PT ;  /* 0x0000ffff02027812 */ /* 0x000fe400078ec0ff */
[----:B------:R-:W-:Y:S02]  /*1650*/  PRMT R4, R4, 0x8880, RZ ;  /* 0x0000888004047816 */ /* 0x000fe400000000ff */
[----:B------:R-:W-:Y:S02]  /*1660*/  PRMT R2, R2, 0x8880, RZ ;  /* 0x0000888002027816 */ /* 0x000fe400000000ff */
[----:B-1----:R-:W-:Y:S02]  /*1670*/  IABS R14, R4 ;  /* 0x00000004000e7213 */ /* 0x002fe40000000000 */
[----:B------:R-:W-:-:S02]  /*1680*/  ISETP.GE.AND P2, PT, R2, RZ, PT ;  /* 0x000000ff0200720c */ /* 0x000fc40003f46270 */
[----:B------:R-:W0:Y:S08]  /*1690*/  I2F.RP R15, R14 ;  /* 0x0000000e000f7306 */ /* 0x000e300000209400 */
[----:B0-----:R-:W0:Y:S02]  /*16a0*/  MUFU.RCP R15, R15 ;  /* 0x0000000f000f7308 */ /* 0x001e240000001000 */
[----:B0-----:R-:W-:Y:S01]  /*16b0*/  VIADD R12, R15, 0xffffffe ;  /* 0x0ffffffe0f0c7836 */ /* 0x001fe20000000000 */
[----:B------:R-:W-:-:S05]  /*16c0*/  IABS R15, R4 ;  /* 0x00000004000f7213 */ /* 0x000fca0000000000 */
[----:B------:R0:W1:Y:S01]  /*16d0*/  F2I.FTZ.U32.TRUNC.NTZ R13, R12 ;  /* 0x0000000c000d7305 */ /* 0x000062000021f000 */
[----:B------:R-:W-:Y:S01]  /*16e0*/  IMAD.MOV R15, RZ, RZ, -R15 ;  /* 0x000000ffff0f7224 */ /* 0x000fe200078e0a0f */
[----:B0-----:R-:W-:Y:S01]  /*16f0*/  HFMA2.MMA R12, -RZ, RZ, 0, 0 ;  /* 0x00000000ff0c7435 */ /* 0x001fe200000001ff */
[----:B-1----:R-:W-:-:S04]  /*1700*/  IMAD.MOV R17, RZ, RZ, -R13 ;  /* 0x000000ffff117224 */ /* 0x002fc800078e0a0d */
[----:B------:R-:W-:-:S05]  /*1710*/  IMAD R17, R17, R14, RZ ;  /* 0x0000000e11117224 */ /* 0x000fca00078e02ff */
        /* <DEDUP_REMOVED lines=8> */
[----:B------:R-:W-:-:S03]  /*17a0*/  ISETP.NE.AND P1, PT, R4, RZ, PT ;  /* 0x000000ff0400720c */ /* 0x000fc60003f25270 */
[----:B------:R-:W-:-:S04]  /*17b0*/  IMAD.MOV.U32 R2, RZ, RZ, R13 ;  /* 0x000000ffff027224 */ /* 0x000fc800078e000d */
[----:B------:R-:W-:-:S06]  /*17c0*/  @!P2 IMAD.MOV R2, RZ, RZ, -R2 ;  /* 0x000000ffff02a224 */ /* 0x000fcc00078e0a02 */
[----:B------:R-:W-:-:S07]  /*17d0*/  @!P1 LOP3.LUT R2, RZ, R4, RZ, 0x33, !PT ;  /* 0x00000004ff029212 */ /* 0x000fce00078e33ff */
.L_x_24689:
[----:B------:R-:W-:Y:S05]  /*17e0*/  BSYNC B0 ;  /* 0x0000000000007941 */ /* 0x000fea0003800000 */
.L_x_24688:
[----:B-1----:R-:W-:Y:S01]  /*17f0*/  VIADD R15, R3, 0x80 ;  /* 0x00000080030f7836 */ /* 0x002fe20000000000 */
[----:B------:R-:W-:Y:S04]  /*1800*/  BSSY B0, `(.L_x_24690) ;  /* 0x0000019000007945 */ /* 0x000fe80003800000 */
[----:B------:R-:W-:-:S13]  /*1810*/  ISETP.GE.AND P1, PT, R15, R0, PT ;  /* 0x000000000f00720c */ /* 0x000fda0003f26270 */
[----:B------:R-:W-:Y:S05]  /*1820*/  @P1 BRA `(.L_x_24691) ;  /* 0x0000000000581947 */ /* 0x000fea0003800000 */
[----:B-----5:R-:W-:Y:S02]  /*1830*/  IABS R4, R6 ;  /* 0x0000000600047213 */ /* 0x020fe40000000000 */
        /* <DEDUP_REMOVED lines=21> */
.L_x_24691:
[----:B------:R-:W-:Y:S05]  /*1990*/  BSYNC B0 ;  /* 0x0000000000007941 */ /* 0x000fea0003800000 */
.L_x_24690:
[----:B-----5:R-:W-:Y:S01]  /*19a0*/  IADD3 R5, R3, 0x100, RZ ;  /* 0x0000010003057810 */ /* 0x020fe20007ffe0ff */
        /* <DEDUP_REMOVED lines=25> */
.L_x_24693:
[----:B------:R-:W-:Y:S05]  /*1b40*/  BSYNC B0 ;  /* 0x0000000000007941 */ /* 0x000fea0003800000 */
.L_x_24692:
        /* <DEDUP_REMOVED lines=26> */
.L_x_24695:
[----:B------:R-:W-:Y:S05]  /*1cf0*/  BSYNC B0 ;  /* 0x0000000000007941 */ /* 0x000fea0003800000 */
.L_x_24694:
[----:B------:R-:W0:Y:S01]  /*1d00*/  @!P0 LDC.64 R4, c[0x0][0x218] ;  /* 0x00008600ff048b82 */ /* 0x000e220000000a00 */
[C---:B------:R-:W-:Y:S01]  /*1d10*/  VIADD R7, R3.reuse, 0x200 ;  /* 0x0000020003077836 */ /* 0x040fe20000000000 */
[----:B------:R-:W-:Y:S01]  /*1d20*/  BSSY B0, `(.L_x_24696) ;  /* 0x0000023000007945 */ /* 0x000fe20003800000 */
[C---:B------:R-:W-:Y:S02]  /*1d30*/  VIADD R9, R3.reuse, 0x280 ;  /* 0x0000028003097836 */ /* 0x040fe40000000000 */
[----:B------:R-:W-:Y:S01]  /*1d40*/  VIADD R17, R3, 0x380 ;  /* 0x0000038003117836 */ /* 0x000fe20000000000 */
[-C--:B------:R-:W-:Y:S01]  /*1d50*/  ISETP.GE.AND P4, PT, R7, R0.reuse, PT ;  /* 0x000000000700720c */ /* 0x080fe20003f86270 */
[----:B------:R-:W-:Y:S01]  /*1d60*/  VIADD R7, R3, 0x300 ;  /* 0x0000030003077836 */ /* 0x000fe20000000000 */
[-C--:B------:R-:W-:Y:S01]  /*1d70*/  ISETP.GE.AND P3, PT, R9, R0.reuse, PT ;  /* 0x000000000900720c */ /* 0x080fe20003f66270 */
[----:B------:R-:W-:Y:S01]  /*1d80*/  @!P0 VIADD R9, R3, UR4 ;  /* 0x0000000403098c36 */ /* 0x000fe20008000000 */
[----:B------:R-:W-:-:S02]  /*1d90*/  ISETP.GE.AND P1, PT, R17, R0, PT ;  /* 0x000000001100720c */ /* 0x000fc40003f26270 */
[----:B------:R-:W-:Y:S02]  /*1da0*/  ISETP.GE.AND P2, PT, R7, R0, PT ;  /* 0x000000000700720c */ /* 0x000fe40003f46270 */
[----:B0-----:R-:W-:-:S04]  /*1db0*/  @!P0 IADD3 R4, P5, R9, R4, RZ ;  /* 0x0000000409048210 */ /* 0x001fc80007fbe0ff */
[----:B------:R-:W-:Y:S01]  /*1dc0*/  @!P0 IADD3.X R5, RZ, R5, RZ, P5, !PT ;  /* 0x00000005ff058210 */ /* 0x000fe20002ffe4ff */
        /* <DEDUP_REMOVED lines=24> */
.L_x_24697:
[----:B------:R-:W-:Y:S05]  /*1f50*/  BSYNC B0 ;  /* 0x0000000000007941 */ /* 0x000fea0003800000 */
.L_x_24696:
[----:B------:R-:W-:Y:S04]  /*1f60*/  BSSY B0, `(.L_x_24698) ;  /* 0x0000019000007945 */ /* 0x000fe80003800000 */
[----:B------:R-:W-:Y:S05]  /*1f70*/  @P3 BRA `(.L_x_24699) ;  /* 0x00000000005c3947 */ /* 0x000fea0003800000 */
[-C--:B------:R-:W-:Y:S02]  /*1f80*/  IABS R10, R23.reuse ;  /* 0x00000017000a7213 */ /* 0x080fe40000000000 */
        /* <DEDUP_REMOVED lines=22> */
.L_x_24699:
[----:B------:R-:W-:Y:S05]  /*20f0*/  BSYNC B0 ;  /* 0x0000000000007941 */ /* 0x000fea0003800000 */
.L_x_24698:
        /* <DEDUP_REMOVED lines=25> */
.L_x_24701:
[----:B------:R-:W-:Y:S05]  /*2290*/  BSYNC B0 ;  /* 0x0000000000007941 */ /* 0x000fea0003800000 */
.L_x_24700:
        /* <DEDUP_REMOVED lines=25> */
.L_x_24703:
[----:B------:R-:W-:Y:S05]  /*2430*/  BSYNC B0 ;  /* 0x0000000000007941 */ /* 0x000fea0003800000 */
.L_x_24702:
[----:B------:R-:W-:Y:S01]  /*2440*/  @!P0 IMAD.MOV.U32 R3, RZ, RZ, R15 ;  /* 0x000000ffff038224 */ /* 0x000fe200078e000f */
[----:B------:R0:W-:Y:S01]  /*2450*/  @!P0 STG.E.U8 desc[UR8][R4.64], R2 ;  /* 0x0000000204008986 */ /* 0x0001e2000c101108 */
[----:B------:R-:W-:Y:S04]  /*2460*/  BSSY B0, `(.L_x_24704) ;  /* 0x0000033000007945 */ /* 0x000fe80003800000 */
[----:B------:R-:W-:Y:S01]  /*2470*/  BSSY B1, `(.L_x_24705) ;  /* 0x000002a000017945 */ /* 0x000fe20003800000 */
[----:B------:R-:W-:-:S13]  /*2480*/  ISETP.GE.AND P0, PT, R3, R0, PT ;  /* 0x000000000300720c */ /* 0x000fda0003f06270 */
[----:B0-----:R-:W-:Y:S05]  /*2490*/  @P0 BRA `(.L_x_24706) ;  /* 0x0000000000380947 */ /* 0x001fea0003800000 */
[C---:B------:R-:W-:Y:S01]  /*24a0*/  VIADD R4, R3.reuse, UR4 ;  /* 0x0000000403047c36 */ /* 0x040fe20008000000 */
[----:B------:R-:W-:Y:S01]  /*24b0*/  ULDC.64 UR6, c[0x0][0x218] ;  /* 0x0000860000067ab9 */ /* 0x000fe20000000a00 */
[----:B------:R-:W-:-:S03]  /*24c0*/  VIADD R3, R3, 0x80 ;  /* 0x0000008003037836 */ /* 0x000fc60000000000 */
[----:B------:R-:W-:-:S05]  /*24d0*/  IADD3 R4, P0, R4, UR6, RZ ;  /* 0x0000000604047c10 */ /* 0x000fca000ff1e0ff */
[----:B------:R-:W-:Y:S01]  /*24e0*/  IMAD.X R5, RZ, RZ, UR7, P0 ;  /* 0x00000007ff057e24 */ /* 0x000fe200080e06ff */
[----:B------:R-:W-:-:S04]  /*24f0*/  ISETP.GE.AND P0, PT, R3, R0, PT ;  /* 0x000000000300720c */ /* 0x000fc80003f06270 */
[----:B------:R0:W-:Y:S09]  /*2500*/  STG.E.U8 desc[UR8][R4.64], R12 ;  /* 0x0000000c04007986 */ /* 0x0001f2000c101108 */
[----:B------:R-:W-:Y:S05]  /*2510*/  @P0 BRA `(.L_x_24707) ;  /* 0x0000000000380947 */ /* 0x000fea0003800000 */
[C---:B0-----:R-:W-:Y:S01]  /*2520*/  IADD3 R4, R3.reuse, UR4, RZ ;  /* 0x0000000403047c10 */ /* 0x041fe2000fffe0ff */
[----:B------:R-:W-:Y:S01]  /*2530*/  ULDC.64 UR6, c[0x0][0x218] ;  /* 0x0000860000067ab9 */ /* 0x000fe20000000a00 */
[----:B------:R-:W-:Y:S02]  /*2540*/  VIADD R3, R3, 0x80 ;  /* 0x0000008003037836 */ /* 0x000fe40000000000 */
[----:B------:R-:W-:-:S05]  /*2550*/  IADD3 R4, P0, R4, UR6, RZ ;  /* 0x0000000604047c10 */ /* 0x000fca000ff1e0ff */
[----:B------:R-:W-:-:S05]  /*2560*/  IMAD.X R5, RZ, RZ, UR7, P0 ;  /* 0x00000007ff057e24 */ /* 0x000fca00080e06ff */
[----:B------:R0:W-:Y:S03]  /*2570*/  STG.E.U8 desc[UR8][R4.64], R13 ;  /* 0x0000000d04007986 */ /* 0x0001e6000c101108 */
.L_x_24706:
[----:B------:R-:W-:-:S13]  /*2580*/  ISETP.GE.AND P0, PT, R3, R0, PT ;  /* 0x000000000300720c */ /* 0x000fda0003f06270 */
[----:B------:R-:W-:Y:S05]  /*2590*/  @P0 BRA `(.L_x_24708) ;  /* 0x0000000000380947 */ /* 0x000fea0003800000 */
[C---:B0-----:R-:W-:Y:S01]  /*25a0*/  VIADD R4, R3.reuse, UR4 ;  /* 0x0000000403047c36 */ /* 0x041fe20008000000 */
[----:B------:R-:W-:Y:S01]  /*25b0*/  ULDC.64 UR6, c[0x0][0x218] ;  /* 0x0000860000067ab9 */ /* 0x000fe20000000a00 */
[----:B------:R-:W-:-:S03]  /*25c0*/  VIADD R3, R3, 0x80 ;  /* 0x0000008003037836 */ /* 0x000fc60000000000 */
[----:B------:R-:W-:-:S05]  /*25d0*/  IADD3 R4, P0, R4, UR6, RZ ;  /* 0x0000000604047c10 */ /* 0x000fca000ff1e0ff */
[----:B------:R-:W-:-:S05]  /*25e0*/  IMAD.X R5, RZ, RZ, UR7, P0 ;  /* 0x00000007ff057e24 */ /* 0x000fca00080e06ff */
[----:B------:R1:W-:Y:S03]  /*25f0*/  STG.E.U8 desc[UR8][R4.64], R8 ;  /* 0x0000000804007986 */ /* 0x0003e6000c101108 */
.L_x_24707:
[----:B------:R-:W-:-:S13]  /*2600*/  ISETP.GE.AND P0, PT, R3, R0, PT ;  /* 0x000000000300720c */ /* 0x000fda0003f06270 */
[----:B------:R-:W-:Y:S05]  /*2610*/  @P0 BRA `(.L_x_24709) ;  /* 0x00000000003c0947 */ /* 0x000fea0003800000 */
[C---:B01----:R-:W-:Y:S01]  /*2620*/  IADD3 R4, R3.reuse, UR4, RZ ;  /* 0x0000000403047c10 */ /* 0x043fe2000fffe0ff */
[----:B------:R-:W-:Y:S01]  /*2630*/  ULDC.64 UR6, c[0x0][0x218] ;  /* 0x0000860000067ab9 */ /* 0x000fe20000000a00 */
[----:B------:R-:W-:Y:S02]  /*2640*/  VIADD R3, R3, 0x80 ;  /* 0x0000008003037836 */ /* 0x000fe40000000000 */
[----:B------:R-:W-:-:S05]  /*2650*/  IADD3 R4, P0, R4, UR6, RZ ;  /* 0x0000000604047c10 */ /* 0x000fca000ff1e0ff */
[----:B------:R-:W-:-:S05]  /*2660*/  IMAD.X R5, RZ, RZ, UR7, P0 ;  /* 0x00000007ff057e24 */ /* 0x000fca00080e06ff */
[----:B------:R1:W-:Y:S03]  /*2670*/  STG.E.U8 desc[UR8][R4.64], R9 ;  /* 0x0000000904007986 */ /* 0x0003e6000c101108 */
.L_x_24708:
[----:B------:R-:W-:-:S13]  /*2680*/  ISETP.GE.AND P0, PT, R3, R0, PT ;  /* 0x000000000300720c */ /* 0x000fda0003f06270 */
[----:B------:R-:W-:Y:S05]  /*2690*/  @P0 BREAK B1 ;  /* 0x0000000000010942 */ /* 0x000fea0003800000 */
[----:B------:R-:W-:Y:S05]  /*26a0*/  @P0 BRA `(.L_x_24710) ;  /* 0x0000000000380947 */ /* 0x000fea0003800000 */
[C---:B01----:R-:W-:Y:S01]  /*26b0*/  VIADD R4, R3.reuse, UR4 ;  /* 0x0000000403047c36 */ /* 0x043fe20008000000 */
[----:B------:R-:W-:Y:S01]  /*26c0*/  ULDC.64 UR6, c[0x0][0x218] ;  /* 0x0000860000067ab9 */ /* 0x000fe20000000a00 */
[----:B------:R-:W-:-:S03]  /*26d0*/  VIADD R3, R3, 0x80 ;  /* 0x0000008003037836 */ /* 0x000fc60000000000 */
[----:B------:R-:W-:-:S05]  /*26e0*/  IADD3 R4, P0, R4, UR6, RZ ;  /* 0x0000000604047c10 */ /* 0x000fca000ff1e0ff */
[----:B------:R-:W-:-:S05]  /*26f0*/  IMAD.X R5, RZ, RZ, UR7, P0 ;  /* 0x00000007ff057e24 */ /* 0x000fca00080e06ff */
[----:B------:R2:W-:Y:S03]  /*2700*/  STG.E.U8 desc[UR8][R4.64], R10 ;  /* 0x0000000a04007986 */ /* 0x0005e6000c101108 */
.L_x_24709:
[----:B------:R-:W-:Y:S05]  /*2710*/  BSYNC B1 ;  /* 0x0000000000017941 */ /* 0x000fea0003800000 */
.L_x_24705:
[----:B------:R-:W-:-:S13]  /*2720*/  ISETP.GE.AND P0, PT, R3, R0, PT ;  /* 0x000000000300720c */ /* 0x000fda0003f06270 */
[----:B-1----:R-:W1:Y:S01]  /*2730*/  @!P0 LDC.64 R8, c[0x0][0x218] ;  /* 0x00008600ff088b82 */ /* 0x002e620000000a00 */
[C---:B0-2---:R-:W-:Y:S01]  /*2740*/  @!P0 IADD3 R5, R3.reuse, UR4, RZ ;  /* 0x0000000403058c10 */ /* 0x045fe2000fffe0ff */
[----:B------:R-:W-:-:S03]  /*2750*/  @!P0 VIADD R3, R3, 0x80 ;  /* 0x0000008003038836 */ /* 0x000fc60000000000 */
[----:B-1----:R-:W-:-:S05]  /*2760*/  @!P0 IADD3 R4, P1, R5, R8, RZ ;  /* 0x0000000805048210 */ /* 0x002fca0007f3e0ff */
[----:B------:R-:W-:-:S05]  /*2770*/  @!P0 IMAD.X R5, RZ, RZ, R9, P1 ;  /* 0x000000ffff058224 */ /* 0x000fca00008e0609 */
[----:B------:R2:W-:Y:S03]  /*2780*/  @!P0 STG.E.U8 desc[UR8][R4.64], R14 ;  /* 0x0000000e04008986 */ /* 0x0005e6000c101108 */
.L_x_24710:
[----:B------:R-:W-:Y:S05]  /*2790*/  BSYNC B0 ;  /* 0x0000000000007941 */ /* 0x000fea0003800000 */
.L_x_24704:
[----:B------:R-:W-:Y:S05]  /*27a0*/  WARPSYNC.ALL ;  /* 0x0000000000007948 */ /* 0x000fea0003800000 */
[----:B------:R-:W-:-:S13]  /*27b0*/  ISETP.GE.AND P0, PT, R3, R0, PT ;  /* 0x000000000300720c */ /* 0x000fda0003f06270 */
[----:B------:R-:W-:Y:S05]  /*27c0*/  @P0 EXIT ;  /* 0x000000000000094d */ /* 0x000fea0003800000 */
[----:B------:R-:W-:Y:S01]  /*27d0*/  VIADD R3, R3, UR4 ;  /* 0x0000000403037c36 */ /* 0x000fe20008000000 */
[----:B------:R-:W-:-:S04]  /*27e0*/  ULDC.64 UR6, c[0x0][0x218] ;  /* 0x0000860000067ab9 */ /* 0x000fc80000000a00 */
[----:B------:R-:W-:-:S05]  /*27f0*/  IADD3 R2, P0, R3, UR6, RZ ;  /* 0x0000000603027c10 */ /* 0x000fca000ff1e0ff */
[----:B------:R-:W-:-:S05]  /*2800*/  IMAD.X R3, RZ, RZ, UR7, P0 ;  /* 0x00000007ff037e24 */ /* 0x000fca00080e06ff */
[----:B------:R-:W-:Y:S01]  /*2810*/  STG.E.U8 desc[UR8][R2.64], R6 ;  /* 0x0000000602007986 */ /* 0x000fe2000c101108 */
[----:B------:R-:W-:Y:S05]  /*2820*/  EXIT ;  /* 0x000000000000794d */ /* 0x000fea0003800000 */
.L_x_24711:
        /* <DEDUP_REMOVED lines=13> */
.L_x_57448:


//--------------------- .text._ZN2at6native29vectorized_elementwise_kernelILi4ENS0_13BinaryFunctorIaaaZZZNS0_16fmod_kernel_cudaERNS_18TensorIteratorBaseEENKUlvE_clEvENKUlvE0_clEvEUlaaE_EESt5arrayIPcLm3EEEEviT0_T1_ --------------------------
	.section	.text._ZN2at6native29vectorized_elementwise_kernelILi4ENS0_13BinaryFunctorIaaaZZZNS0_16fmod_kernel_cudaERNS_18TensorIteratorBaseEENKUlvE_clEvENKUlvE0_clEvEUlaaE_EESt5arrayIPcLm3EEEEviT0_T1_,"ax",@progbits
	.align	128
        .global         _ZN2at6native29vectorized_elementwise_kernelILi4ENS0_13BinaryFunctorIaaaZZZNS0_16fmod_kernel_cudaERNS_18TensorIteratorBaseEENKUlvE_clEvENKUlvE0_clEvEUlaaE_EESt5arrayIPcLm3EEEEviT0_T1_
        .type           _ZN2at6native29vectorized_elementwise_kernelILi4ENS0_13BinaryFunctorIaaaZZZNS0_16fmod_kernel_cudaERNS_18TensorIteratorBaseEENKUlvE_clEvENKUlvE0_clEvEUlaaE_EESt5arrayIPcLm3EEEEviT0_T1_,@function
        .size           _ZN2at6native29vectorized_elementwise_kernelILi4ENS0_13BinaryFunctorIaaaZZZNS0_16fmod_kernel_cudaERNS_18TensorIteratorBaseEENKUlvE_clEvENKUlvE0_clEvEUlaaE_EESt5arrayIPcLm3EEEEviT0_T1_,(.L_x_57449 - _ZN2at6native29vectorized_elementwise_kernelILi4ENS0_13BinaryFunctorIaaaZZZNS0_16fmod_kernel_cudaERNS_18TensorIteratorBaseEENKUlvE_clEvENKUlvE0_clEvEUlaaE_EESt5arrayIPcLm3EEEEviT0_T1_)
        .other          _ZN2at6native29vectorized_elementwise_kernelILi4ENS0_13BinaryFunctorIaaaZZZNS0_16fmod_kernel_cudaERNS_18TensorIteratorBaseEENKUlvE_clEvENKUlvE0_clEvEUlaaE_EESt5arrayIPcLm3EEEEviT0_T1_,@"STO_CUDA_ENTRY STV_DEFAULT"
_ZN2at6native29vectorized_elementwise_kernelILi4ENS0_13BinaryFunctorIaaaZZZNS0_16fmod_kernel_cudaERNS_18TensorIteratorBaseEENKUlvE_clEvENKUlvE0_clEvEUlaaE_EESt5arrayIPcLm3EEEEviT0_T1_:
.text._ZN2at6native29vectorized_elementwise_kernelILi4ENS0_13BinaryFunctorIaaaZZZNS0_16fmod_kernel_cudaERNS_18TensorIteratorBaseEENKUlvE_clEvENKUlvE0_clEvEUlaaE_EESt5arrayIPcLm3EEEEviT0_T1_:
        /* <DEDUP_REMOVED lines=17> */
[----:B------:R-:W2:Y:S01]  /*0110*/  LDG.E R18, desc[UR8][R4.64] ;  /* 0x0000000804127981 */ /* 0x000ea2000c1e1900 */
[----:B------:R-:W-:-:S03]  /*0120*/  UIADD3 UR6, UP0, UR4, UR6, URZ ;  /* 0x0000000604067290 */ /* 0x000fc6000ff1e03f */
[----:B------:R0:W3:Y:S01]  /*0130*/  LDG.E R17, desc[UR8][R4.64+0x200] ;  /* 0x0002000804117981 */ /* 0x0000e2000c1e1900 */
[----:B------:R-:W-:Y:S02]  /*0140*/  UIADD3.X UR5, UR5, UR7, URZ, UP0, !UPT ;  /* 0x0000000705057290 */ /* 0x000fe400087fe43f */
[----:B------:R-:W-:Y:S01]  /*0150*/  IMAD.U32 R2, RZ, RZ, UR6 ;  /* 0x00000006ff027e24 */ /* 0x000fe2000f8e00ff */
[----:B------:R-:W-:-:S03]  /*0160*/  ULDC.64 UR6, c[0x0][0x218] ;  /* 0x0000860000067ab9 */ /* 0x000fc60000000a00 */
[----:B------:R-:W-:Y:S02]  /*0170*/  IMAD.U32 R3, RZ, RZ, UR5 ;  /* 0x00000005ff037e24 */ /* 0x000fe4000f8e00ff */
[----:B------:R-:W-:-:S05]  /*0180*/  IMAD.WIDE.U32 R2, R8, 0x4, R2 ;  /* 0x0000000408027825 */ /* 0x000fca00078e0002 */
[----:B------:R-:W4:Y:S04]  /*0190*/  LDG.E R0, desc[UR8][R2.64] ;  /* 0x0000000802007981 */ /* 0x000f28000c1e1900 */
[----:B------:R1:W5:Y:S01]  /*01a0*/  LDG.E R19, desc[UR8][R2.64+0x200] ;  /* 0x0002000802137981 */ /* 0x000362000c1e1900 */
[C---:B--2---:R-:W-:Y:S02]  /*01b0*/  PRMT R11, R18.reuse, 0x8880, RZ ;  /* 0x00008880120b7816 */ /* 0x044fe400000000ff */
[----:B------:R-:W-:Y:S02]  /*01c0*/  PRMT R6, R18, 0x9991, RZ ;  /* 0x0000999112067816 */ /* 0x000fe400000000ff */
[----:B------:R-:W-:Y:S02]  /*01d0*/  IABS R23, R11 ;  /* 0x0000000b00177213 */ /* 0x000fe40000000000 */
[----:B------:R-:W-:-:S02]  /*01e0*/  IABS R20, R6 ;  /* 0x0000000600147213 */ /* 0x000fc40000000000 */
[----:B0-----:R-:W0:Y:S01]  /*01f0*/  I2F.RP R4, R23 ;  /* 0x0000001700047306 */ /* 0x001e220000209400 */
[C---:B------:R-:W-:Y:S02]  /*0200*/  PRMT R9, R18.reuse, 0xaaa2, RZ ;  /* 0x0000aaa212097816 */ /* 0x040fe400000000ff */
[----:B------:R-:W-:Y:S02]  /*0210*/  PRMT R5, R18, 0xbbb3, RZ ;  /* 0x0000bbb312057816 */ /* 0x000fe400000000ff */
[----:B------:R-:W-:-:S03]  /*0220*/  IABS R13, R9 ;  /* 0x00000009000d7213 */ /* 0x000fc60000000000 */
[----:B-1----:R-:W1:Y:S01]  /*0230*/  I2F.RP R2, R20 ;  /* 0x0000001400027306 */ /* 0x002e620000209400 */
[----:B------:R-:W-:-:S07]  /*0240*/  IABS R7, R5 ;  /* 0x0000000500077213 */ /* 0x000fce0000000000 */
[----:B------:R-:W2:Y:S08]  /*0250*/  I2F.RP R10, R13 ;  /* 0x0000000d000a7306 */ /* 0x000eb00000209400 */
[----:B------:R-:W-:Y:S08]  /*0260*/  I2F.RP R12, R7 ;  /* 0x00000007000c7306 */ /* 0x000ff00000209400 */
[----:B0-----:R-:W0:Y:S08]  /*0270*/  MUFU.RCP R4, R4 ;  /* 0x0000000400047308 */ /* 0x001e300000001000 */
[----:B-1----:R-:W1:Y:S08]  /*0280*/  MUFU.RCP R2, R2 ;  /* 0x0000000200027308 */ /* 0x002e700000001000 */
[----:B--2---:R-:W2:Y:S01]  /*0290*/  MUFU.RCP R10, R10 ;  /* 0x0000000a000a7308 */ /* 0x004ea20000001000 */
[----:B0-----:R-:W-:-:S07]  /*02a0*/  VIADD R26, R4, 0xffffffe ;  /* 0x0ffffffe041a7836 */ /* 0x001fce0000000000 */
[----:B------:R-:W0:Y:S01]  /*02b0*/  MUFU.RCP R12, R12 ;  /* 0x0000000c000c7308 */ /* 0x000e220000001000 */
[----:B-1----:R-:W-:-:S07]  /*02c0*/  VIADD R24, R2, 0xffffffe ;  /* 0x0ffffffe02187836 */ /* 0x002fce0000000000 */
[----:B------:R-:W1:Y:S01]  /*02d0*/  F2I.FTZ.U32.TRUNC.NTZ R27, R26 ;  /* 0x0000001a001b7305 */ /* 0x000e62000021f000 */
[----:B--2---:R-:W-:-:S07]  /*02e0*/  IADD3 R14, R10, 0xffffffe, RZ ;  /* 0x0ffffffe0a0e7810 */ /* 0x004fce0007ffe0ff */
[----:B------:R2:W3:Y:S01]  /*02f0*/  F2I.FTZ.U32.TRUNC.NTZ R25, R24 ;  /* 0x0000001800197305 */ /* 0x0004e2000021f000 */
[----:B0-----:R-:W-:-:S07]  /*0300*/  VIADD R3, R12, 0xffffffe ;  /* 0x0ffffffe0c037836 */ /* 0x001fce0000000000 */
[----:B------:R-:W0:Y:S01]  /*0310*/  F2I.FTZ.U32.TRUNC.NTZ R15, R14 ;  /* 0x0000000e000f7305 */ /* 0x000e22000021f000 */
[----:B-1----:R-:W-:Y:S01]  /*0320*/  IMAD.MOV R2, RZ, RZ, -R27 ;  /* 0x000000ffff027224 */ /* 0x002fe200078e0a1b */
[----:B--2---:R-:W-:Y:S01]  /*0330*/  HFMA2.MMA R24, -RZ, RZ, 0, 0 ;  /* 0x00000000ff187435 */ /* 0x004fe200000001ff */
[----:B------:R-:W-:-:S05]  /*0340*/  IMAD.MOV.U32 R26, RZ, RZ, RZ ;  /* 0x000000ffff1a7224 */ /* 0x000fca00078e00ff */
[----:B------:R-:W1:Y:S01]  /*0350*/  F2I.FTZ.U32.TRUNC.NTZ R3, R3 ;  /* 0x0000000300037305 */ /* 0x000e62000021f000 */
[----:B------:R-:W-:Y:S02]  /*0360*/  IMAD R21, R2, R23, RZ ;  /* 0x0000001702157224 */ /* 0x000fe400078e02ff */
[----:B---3--:R-:W-:Y:S02]  /*0370*/  IMAD.MOV R29, RZ, RZ, -R25 ;  /* 0x000000ffff1d7224 */ /* 0x008fe400078e0a19 */
[----:B------:R-:W-:-:S04]  /*0380*/  IMAD.HI.U32 R26, R27, R21, R26 ;  /* 0x000000151b1a7227 */ /* 0x000fc800078e001a */
[----:B------:R-:W-:Y:S02]  /*0390*/  IMAD R21, R29, R20, RZ ;  /* 0x000000141d157224 */ /* 0x000fe400078e02ff */
[----:B0-----:R-:W-:Y:S02]  /*03a0*/  IMAD.MOV R2, RZ, RZ, -R15 ;  /* 0x000000ffff027224 */ /* 0x001fe400078e0a0f */
[----:B------:R-:W-:Y:S01]  /*03b0*/  IMAD.HI.U32 R24, R25, R21, R24 ;  /* 0x0000001519187227 */ /* 0x000fe200078e0018 */
[----:B------:R-:W-:-:S03]  /*03c0*/  PRMT R10, R17, 0x8880, RZ ;  /* 0x00008880110a7816 */ /* 0x000fc600000000ff */
[----:B------:R-:W-:Y:S02]  /*03d0*/  IMAD R21, R2, R13, RZ ;  /* 0x0000000d02157224 */ /* 0x000fe400078e02ff */
[----:B------:R-:W-:Y:S02]  /*03e0*/  IMAD.MOV.U32 R14, RZ, RZ, RZ ;  /* 0x000000ffff0e7224 */ /* 0x000fe400078e00ff */
[----:B-1----:R-:W-:Y:S02]  /*03f0*/  IMAD.MOV R4, RZ, RZ, -R3 ;  /* 0x000000ffff047224 */ /* 0x002fe400078e0a03 */
[----:B------:R-:W-:Y:S01]  /*0400*/  IMAD.HI.U32 R16, R15, R21, R14 ;  /* 0x000000150f107227 */ /* 0x000fe200078e000e */
[----:B------:R-:W-:-:S03]  /*0410*/  IABS R12, R10 ;  /* 0x0000000a000c7213 */ /* 0x000fc60000000000 */
[----:B------:R-:W-:Y:S02]  /*0420*/  IMAD.MOV.U32 R2, RZ, RZ, RZ ;  /* 0x000000ffff027224 */ /* 0x000fe400078e00ff */
[----:B------:R-:W-:Y:S01]  /*0430*/  IMAD R15, R4, R7, RZ ;  /* 0x00000007040f7224 */ /* 0x000fe200078e02ff */
[----:B----4-:R-:W-:-:S03]  /*0440*/  PRMT R28, R0, 0x8880, RZ ;  /* 0x00008880001c7816 */ /* 0x010fc600000000ff */
[----:B------:R-:W-:Y:S02]  /*0450*/  IMAD.HI.U32 R14, R3, R15, R2 ;  /* 0x0000000f030e7227 */ /* 0x000fe400078e0002 */
[----:B------:R-:W0:Y:S01]  /*0460*/  I2F.RP R2, R12 ;  /* 0x0000000c00027306 */ /* 0x000e220000209400 */
[----:B------:R-:W-:Y:S02]  /*0470*/  IABS R4, R11 ;  /* 0x0000000b00047213 */ /* 0x000fe40000000000 */
[----:B------:R-:W-:-:S03]  /*0480*/  IABS R3, R28 ;  /* 0x0000001c00037213 */ /* 0x000fc60000000000 */
[----:B------:R-:W-:Y:S02]  /*0490*/  IMAD.MOV R4, RZ, RZ, -R4 ;  /* 0x000000ffff047224 */ /* 0x000fe400078e0a04 */
[----:B------:R-:W-:Y:S01]  /*04a0*/  IMAD.HI.U32 R26, R26, R3, RZ ;  /* 0x000000031a1a7227 */ /* 0x000fe200078e00ff */
[----:B------:R-:W-:-:S03]  /*04b0*/  PRMT R22, R0, 0x9991, RZ ;  /* 0x0000999100167816 */ /* 0x000fc600000000ff */
[----:B------:R-:W-:Y:S01]  /*04c0*/  IMAD R4, R26, R4, R3 ;  /* 0x000000041a047224 */ /* 0x000fe200078e0203 */
[----:B------:R-:W-:Y:S01]  /*04d0*/  IABS R3, R6 ;  /* 0x0000000600037213 */ /* 0x000fe20000000000 */
[----:B0-----:R-:W0:Y:S01]  /*04e0*/  MUFU.RCP R2, R2 ;  /* 0x0000000200027308 */ /* 0x001e220000001000 */
[----:B------:R-:W-:Y:S02]  /*04f0*/  IABS R15, R22 ;  /* 0x00000016000f7213 */ /* 0x000fe40000000000 */
[----:B------:R-:W-:Y:S01]  /*0500*/  PRMT R21, R0, 0xaaa2, RZ ;  /* 0x0000aaa200157816 */ /* 0x000fe200000000ff */
[----:B------:R-:W-:Y:S01]  /*0510*/  IMAD.MOV R26, RZ, RZ, -R3 ;  /* 0x000000ffff1a7224 */ /* 0x000fe200078e0a03 */
[----:B------:R-:W-:Y:S01]  /*0520*/  ISETP.GT.U32.AND P0, PT, R23, R4, PT ;  /* 0x000000041700720c */ /* 0x000fe20003f04070 */
[----:B------:R-:W-:-:S04]  /*0530*/  IMAD.HI.U32 R3, R24, R15, RZ ;  /* 0x0000000f18037227 */ /* 0x000fc800078e00ff */
[----:B------:R-:W-:Y:S02]  /*0540*/  IMAD.MOV.U32 R24, RZ, RZ, R21 ;  /* 0x000000ffff187224 */ /* 0x000fe400078e0015 */
[----:B------:R-:W-:Y:S01]  /*0550*/  IMAD R3, R3, R26, R15 ;  /* 0x0000001a03037224 */ /* 0x000fe200078e020f */
[----:B------:R-:W-:Y:S02]  /*0560*/  PRMT R26, R0, 0xbbb3, RZ ;  /* 0x0000bbb3001a7816 */ /* 0x000fe400000000ff */
[----:B------:R-:W-:Y:S01]  /*0570*/  IABS R21, R24 ;  /* 0x0000001800157213 */ /* 0x000fe20000000000 */
[----:B0-----:R-:W-:Y:S02]  /*0580*/  VIADD R15, R2, 0xffffffe ;  /* 0x0ffffffe020f7836 */ /* 0x001fe40000000000 */
[----:B------:R-:W-:Y:S02]  /*0590*/  @!P0 IMAD.IADD R4, R4, 0x1, -R23 ;  /* 0x0000000104048824 */ /* 0x000fe400078e0a17 */
[----:B------:R-:W-:Y:S01]  /*05a0*/  IMAD.HI.U32 R2, R16, R21, RZ ;  /* 0x0000001510027227 */ /* 0x000fe200078e00ff */
[----:B------:R-:W-:-:S03]  /*05b0*/  IABS R25, R9 ;  /* 0x0000000900197213 */ /* 0x000fc60000000000 */
[----:B------:R-:W-:Y:S01]  /*05c0*/  IMAD.MOV.U32 R16, RZ, RZ, R26 ;  /* 0x000000ffff107224 */ /* 0x000fe200078e001a */
[----:B------:R-:W-:Y:S02]  /*05d0*/  PRMT R26, R17, 0x9991, RZ ;  /* 0x00009991111a7816 */ /* 0x000fe400000000ff */
[----:B------:R-:W-:Y:S02]  /*05e0*/  ISETP.GT.U32.AND P3, PT, R23, R4, PT ;  /* 0x000000041700720c */ /* 0x000fe40003f64070 */
[----:B------:R-:W-:Y:S01]  /*05f0*/  IABS R27, R26 ;  /* 0x0000001a001b7213 */ /* 0x000fe20000000000 */
[----:B------:R-:W0:Y:S01]  /*0600*/  F2I.FTZ.U32.TRUNC.NTZ R15, R15 ;  /* 0x0000000f000f7305 */ /* 0x000e22000021f000 */
[----:B------:R-:W-:Y:S02]  /*0610*/  IADD3 R25, RZ, -R25, RZ ;  /* 0x80000019ff197210 */ /* 0x000fe40007ffe0ff */
[----:B------:R-:W-:-:S03]  /*0620*/  ISETP.GE.AND P2, PT, R28, RZ, PT ;  /* 0x000000ff1c00720c */ /* 0x000fc60003f46270 */
[----:B------:R-:W-:Y:S02]  /*0630*/  IMAD.MOV.U32 R0, RZ, RZ, R25 ;  /* 0x000000ffff007224 */ /* 0x000fe400078e0019 */
[----:B------:R-:W1:Y:S02]  /*0640*/  I2F.RP R28, R27 ;  /* 0x0000001b001c7306 */ /* 0x000e640000209400 */
[----:B------:R-:W-:Y:S01]  /*0650*/  IMAD R2, R2, R0, R21 ;  /* 0x0000000002027224 */ /* 0x000fe200078e0215 */
[----:B------:R-:W-:Y:S02]  /*0660*/  IABS R0, R5 ;  /* 0x0000000500007213 */ /* 0x000fe40000000000 */
[----:B------:R-:W-:Y:S01]  /*0670*/  IABS R21, R16 ;  /* 0x0000001000157213 */ /* 0x000fe20000000000 */
[----:B------:R-:W-:Y:S01]  /*0680*/  @!P3 IMAD.IADD R4, R4, 0x1, -R23 ;  /* 0x000000010404b824 */ /* 0x000fe200078e0a17 */
[----:B------:R-:W-:Y:S01]  /*0690*/  ISETP.GT.U32.AND P3, PT, R20, R3, PT ;  /* 0x000000031400720c */ /* 0x000fe20003f64070 */
[----:B------:R-:W-:-:S02]  /*06a0*/  IMAD.MOV R0, RZ, RZ, -R0 ;  /* 0x000000ffff007224 */ /* 0x000fc400078e0a00 */
[----:B------:R-:W-:-:S04]  /*06b0*/  IMAD.HI.U32 R14, R14, R21, RZ ;  /* 0x000000150e0e7227 */ /* 0x000fc800078e00ff */
[----:B0-----:R-:W-:Y:S01]  /*06c0*/  IMAD.MOV R25, RZ, RZ, -R15 ;  /* 0x000000ffff197224 */ /* 0x001fe200078e0a0f */
[----:B-1----:R-:W0:Y:S01]  /*06d0*/  MUFU.RCP R28, R28 ;  /* 0x0000001c001c7308 */ /* 0x002e220000001000 */
[----:B------:R-:W-:Y:S02]  /*06e0*/  IMAD R0, R14, R0, R21 ;  /* 0x000000000e007224 */ /* 0x000fe400078e0215 */
[----:B------:R-:W-:Y:S01]  /*06f0*/  IMAD R21, R25, R12, RZ ;  /* 0x0000000c19157224 */ /* 0x000fe200078e02ff */
[----:B-----5:R-:W-:Y:S01]  /*0700*/  PRMT R25, R19, 0x8880, RZ ;  /* 0x0000888013197816 */ /* 0x020fe200000000ff */
[----:B------:R-:W-:Y:S02]  /*0710*/  IMAD.MOV.U32 R14, RZ, RZ, RZ ;  /* 0x000000ffff0e7224 */ /* 0x000fe400078e00ff */
[----:B------:R-:W-:Y:S02]  /*0720*/  @!P3 IMAD.IADD R3, R3, 0x1, -R20 ;  /* 0x000000010303b824 */ /* 0x000fe400078e0a14 */
[----:B------:R-:W-:Y:S01]  /*0730*/  IMAD.HI.U32 R14, R15, R21, R14 ;  /* 0x000000150f0e7227 */ /* 0x000fe200078e000e */
[----:B------:R-:W-:-:S02]  /*0740*/  IABS R15, R10 ;  /* 0x0000000a000f7213 */ /* 0x000fc40000000000 */
[----:B------:R-:W-:Y:S02]  /*0750*/  IABS R21, R25 ;  /* 0x0000001900157213 */ /* 0x000fe40000000000 */
[----:B------:R-:W-:Y:S01]  /*0760*/  ISETP.GT.U32.AND P3, PT, R20, R3, PT ;  /* 0x000000031400720c */ /* 0x000fe20003f64070 */
[----:B------:R-:W-:Y:S02]  /*0770*/  IMAD.MOV R15, RZ, RZ, -R15 ;  /* 0x000000ffff0f7224 */ /* 0x000fe400078e0a0f */
[----:B------:R-:W-:-:S04]  /*0780*/  IMAD.HI.U32 R14, R14, R21, RZ ;  /* 0x000000150e0e7227 */ /* 0x000fc800078e00ff */
[----:B------:R-:W-:Y:S01]  /*0790*/  IMAD R21, R14, R15, R21 ;  /* 0x0000000f0e157224 */ /* 0x000fe200078e0215 */
[----:B0-----:R-:W-:Y:S02]  /*07a0*/  IADD3 R15, R28, 0xffffffe, RZ ;  /* 0x0ffffffe1c0f7810 */ /* 0x001fe40007ffe0ff */
[----:B------:R-:W-:-:S04]  /*07b0*/  PRMT R23, R17, 0xaaa2, RZ ;  /* 0x0000aaa211177816 */ /* 0x000fc800000000ff */
[----:B------:R-:W0:Y:S01]  /*07c0*/  F2I.FTZ.U32.TRUNC.NTZ R15, R15 ;  /* 0x0000000f000f7305 */ /* 0x000e22000021f000 */
[----:B------:R-:W-:Y:S02]  /*07d0*/  @!P3 IADD3 R3, R3, -R20, RZ ;  /* 0x800000140303b210 */ /* 0x000fe40007ffe0ff */
[----:B------:R-:W-:-:S05]  /*07e0*/  IABS R20, R23 ;  /* 0x0000001700147213 */ /* 0x000fca0000000000 */
[----:B------:R-:W1:Y:S01]  /*07f0*/  I2F.RP R28, R20 ;  /* 0x00000014001c7306 */ /* 0x000e620000209400 */
[----:B------:R-:W-:Y:S01]  /*0800*/  ISETP.GE.AND P0, PT, R24, RZ, PT ;  /* 0x000000ff1800720c */ /* 0x000fe20003f06270 */
[----:B0-----:R-:W-:Y:S01]  /*0810*/  IMAD.MOV R14, RZ, RZ, -R15 ;  /* 0x000000ffff0e7224 */ /* 0x001fe200078e0a0f */
[----:B------:R-:W-:-:S03]  /*0820*/  PRMT R24, R19, 0x9991, RZ ;  /* 0x0000999113187816 */ /* 0x000fc600000000ff */
[----:B------:R-:W-:Y:S02]  /*0830*/  IMAD R29, R14, R27, RZ ;  /* 0x0000001b0e1d7224 */ /* 0x000fe400078e02ff */
[----:B------:R-:W-:Y:S01]  /*0840*/  IMAD.MOV.U32 R14, RZ, RZ, RZ ;  /* 0x000000ffff0e7224 */ /* 0x000fe200078e00ff */
[----:B------:R-:W-:Y:S01]  /*0850*/  ISETP.GE.AND P1, PT, R22, RZ, PT ;  /* 0x000000ff1600720c */ /* 0x000fe20003f26270 */
[----:B-1----:R-:W0:Y:S01]  /*0860*/  MUFU.RCP R28, R28 ;  /* 0x0000001c001c7308 */ /* 0x002e220000001000 */
[----:B------:R-:W-:Y:S01]  /*0870*/  IABS R22, R26 ;  /* 0x0000001a00167213 */ /* 0x000fe20000000000 */
[----:B------:R-:W-:Y:S01]  /*0880*/  IMAD.HI.U32 R14, R15, R29, R14 ;  /* 0x0000001d0f0e7227 */ /* 0x000fe200078e000e */
[----:B------:R-:W-:Y:S02]  /*0890*/  IABS R15, R24 ;  /* 0x00000018000f7213 */ /* 0x000fe40000000000 */
[----:B------:R-:W-:Y:S01]  /*08a0*/  ISETP.GT.U32.AND P4, PT, R13, R2, PT ;  /* 0x000000020d00720c */ /* 0x000fe20003f84070 */
[----:B------:R-:W-:-:S02]  /*08b0*/  IMAD.MOV R22, RZ, RZ, -R22 ;  /* 0x000000ffff167224 */ /* 0x000fc400078e0a16 */
[----:B------:R-:W-:Y:S01]  /*08c0*/  IMAD.HI.U32 R14, R14, R15, RZ ;  /* 0x0000000f0e0e7227 */ /* 0x000fe200078e00ff */
[----:B------:R-:W-:-:S03]  /*08d0*/  ISETP.GT.U32.AND P5, PT, R7, R0, PT ;  /* 0x000000000700720c */ /* 0x000fc60003fa4070 */
[----:B------:R-:W-:Y:S01]  /*08e0*/  IMAD R22, R14, R22, R15 ;  /* 0x000000160e167224 */ /* 0x000fe200078e020f */
[----:B------:R-:W-:-:S04]  /*08f0*/  PRMT R14, R18, 0x7770, RZ ;  /* 0x00007770120e7816 */ /* 0x000fc800000000ff */
[----:B------:R-:W-:Y:S01]  /*0900*/  ISETP.NE.AND P3, PT, R14, RZ, PT ;  /* 0x000000ff0e00720c */ /* 0x000fe20003f65270 */
[----:B------:R-:W-:Y:S02]  /*0910*/  @!P4 IMAD.IADD R2, R2, 0x1, -R13 ;  /* 0x000000010202c824 */ /* 0x000fe400078e0a0d */
[----:B0-----:R-:W-:-:S03]  /*0920*/  VIADD R14, R28, 0xffffffe ;  /* 0x0ffffffe1c0e7836 */ /* 0x001fc60000000000 */
[----:B------:R-:W-:Y:S01]  /*0930*/  ISETP.GT.U32.AND P4, PT, R13, R2, PT ;  /* 0x000000020d00720c */ /* 0x000fe20003f84070 */
[----:B------:R-:W0:Y:S01]  /*0940*/  F2I.FTZ.U32.TRUNC.NTZ R15, R14 ;  /* 0x0000000e000f7305 */ /* 0x000e22000021f000 */
[----:B------:R-:W-:-:S05]  /*0950*/  @!P5 IMAD.IADD R0, R0, 0x1, -R7 ;  /* 0x000000010000d824 */ /* 0x000fca00078e0a07 */
[----:B------:R-:W-:Y:S02]  /*0960*/  ISETP.GT.U32.AND P5, PT, R7, R0, PT ;  /* 0x000000000700720c */ /* 0x000fe40003fa4070 */
[----:B------:R-:W-:-:S04]  /*0970*/  @!P2 IADD3 R4, -R4, RZ, RZ ;  /* 0x000000ff0404a210 */ /* 0x000fc80007ffe1ff */
[----:B------:R-:W-:Y:S02]  /*0980*/  @!P4 IMAD.IADD R2, R2, 0x1, -R13 ;  /* 0x000000010202c824 */ /* 0x000fe400078e0a0d */
[----:B0-----:R-:W-:Y:S01]  /*0990*/  IMAD.MOV R13, RZ, RZ, -R15 ;  /* 0x000000ffff0d7224 */ /* 0x001fe200078e0a0f */
[----:B------:R-:W-:Y:S01]  /*09a0*/  @!P3 LOP3.LUT R4, RZ, R11, RZ, 0x33, !PT ;  /* 0x0000000bff04b212 */ /* 0x000fe200078e33ff */
[----:B------:R-:W-:Y:S02]  /*09b0*/  IMAD.MOV.U32 R14, RZ, RZ, RZ ;  /* 0x000000ffff0e7224 */ /* 0x000fe400078e00ff */
[----:B------:R-:W-:Y:S02]  /*09c0*/  IMAD R11, R13, R20, RZ ;  /* 0x000000140d0b7224 */ /* 0x000fe400078e02ff */
[----:B------:R-:W-:Y:S01]  /*09d0*/  @!P5 IMAD.IADD R0, R0, 0x1, -R7 ;  /* 0x000000010000d824 */ /* 0x000fe200078e0a07 */
[----:B------:R-:W-:Y:S01]  /*09e0*/  PRMT R7, R18, 0x7771, RZ ;  /* 0x0000777112077816 */ /* 0x000fe200000000ff */
[----:B------:R-:W-:Y:S01]  /*09f0*/  IMAD.HI.U32 R14, R15, R11, R14 ;  /* 0x0000000b0f0e7227 */ /* 0x000fe200078e000e */
[----:B------:R-:W-:-:S02]  /*0a00*/  PRMT R11, R19, 0xaaa2, RZ ;  /* 0x0000aaa2130b7816 */ /* 0x000fc400000000ff */
[----:B------:R-:W-:Y:S02]  /*0a10*/  ISETP.NE.AND P2, PT, R7, RZ, PT ;  /* 0x000000ff0700720c */ /* 0x000fe40003f45270 */
[----:B------:R-:W-:Y:S02]  /*0a20*/  IABS R13, R23 ;  /* 0x00000017000d7213 */ /* 0x000fe40000000000 */
[----:B------:R-:W-:-:S03]  /*0a30*/  IABS R7, R11 ;  /* 0x0000000b00077213 */ /* 0x000fc60000000000 */
[----:B------:R-:W-:Y:S02]  /*0a40*/  IMAD.MOV R13, RZ, RZ, -R13 ;  /* 0x000000ffff0d7224 */ /* 0x000fe400078e0a0d */
[----:B------:R-:W-:-:S04]  /*0a50*/  IMAD.HI.U32 R14, R14, R7, RZ ;  /* 0x000000070e0e7227 */ /* 0x000fc800078e00ff */
[----:B------:R-:W-:Y:S02]  /*0a60*/  IMAD.MOV.U32 R15, RZ, RZ, R3 ;  /* 0x000000ffff0f7224 */ /* 0x000fe400078e0003 */
[----:B------:R-:W-:Y:S01]  /*0a70*/  IMAD R7, R14, R13, R7 ;  /* 0x0000000d0e077224 */ /* 0x000fe200078e0207 */
[----:B------:R-:W-:Y:S01]  /*0a80*/  PRMT R13, R17, 0xbbb3, RZ ;  /* 0x0000bbb3110d7816 */ /* 0x000fe200000000ff */
[----:B------:R-:W-:Y:S01]  /*0a90*/  @!P1 IMAD.MOV R15, RZ, RZ, -R15 ;  /* 0x000000ffff0f9224 */ /* 0x000fe200078e0a0f */
[----:B------:R-:W-:Y:S02]  /*0aa0*/  @!P2 LOP3.LUT R15, RZ, R6, RZ, 0x33, !PT ;  /* 0x00000006ff0fa212 */ /* 0x000fe400078e33ff */
[----:B------:R-:W-:-:S04]  /*0ab0*/  IABS R6, R13 ;  /* 0x0000000d00067213 */ /* 0x000fc80000000000 */
[----:B------:R-:W0:Y:S01]  /*0ac0*/  I2F.RP R28, R6 ;  /* 0x00000006001c7306 */ /* 0x000e220000209400 */
[----:B------:R-:W-:-:S07]  /*0ad0*/  PRMT R3, R18, 0x7772, RZ ;  /* 0x0000777212037816 */ /* 0x000fce00000000ff */
[----:B0-----:R-:W0:Y:S01]  /*0ae0*/  MUFU.RCP R28, R28 ;  /* 0x0000001c001c7308 */ /* 0x001e220000001000 */
[----:B------:R-:W-:Y:S02]  /*0af0*/  ISETP.NE.AND P1, PT, R3, RZ, PT ;  /* 0x000000ff0300720c */ /* 0x000fe40003f25270 */
[----:B------:R-:W-:Y:S01]  /*0b00*/  ISETP.GT.U32.AND P2, PT, R12, R21, PT ;  /* 0x000000150c00720c */ /* 0x000fe20003f44070 */
[----:B0-----:R-:W-:-:S06]  /*0b10*/  VIADD R3, R28, 0xffffffe ;  /* 0x0ffffffe1c037836 */ /* 0x001fcc0000000000 */
[----:B------:R-:W0:Y:S01]  /*0b20*/  F2I.FTZ.U32.TRUNC.NTZ R3, R3 ;  /* 0x0000000300037305 */ /* 0x000e22000021f000 */
[----:B------:R-:W-:Y:S01]  /*0b30*/  IMAD.MOV.U32 R14, RZ, RZ, R2 ;  /* 0x000000ffff0e7224 */ /* 0x000fe200078e0002 */
[----:B------:R-:W-:-:S04]  /*0b40*/  PRMT R2, R17, 0x7770, RZ ;  /* 0x0000777011027816 */ /* 0x000fc800000000ff */
[----:B------:R-:W-:Y:S01]  /*0b50*/  @!P2 IMAD.IADD R21, R21, 0x1, -R12 ;  /* 0x000000011515a824 */ /* 0x000fe200078e0a0c */
[----:B------:R-:W-:Y:S02]  /*0b60*/  ISETP.GT.U32.AND P3, PT, R27, R22, PT ;  /* 0x000000161b00720c */ /* 0x000fe40003f64070 */
[----:B------:R-:W-:Y:S02]  /*0b70*/  @!P0 IADD3 R14, -R14, RZ, RZ ;  /* 0x000000ff0e0e8210 */ /* 0x000fe40007ffe1ff */
[----:B------:R-:W-:Y:S02]  /*0b80*/  ISETP.NE.AND P5, PT, R2, RZ, PT ;  /* 0x000000ff0200720c */ /* 0x000fe40003fa5270 */
[----:B------:R-:W-:Y:S02]  /*0b90*/  @!P1 LOP3.LUT R14, RZ, R9, RZ, 0x33, !PT ;  /* 0x00000009ff0e9212 */ /* 0x000fe400078e33ff */
[----:B------:R-:W-:Y:S02]  /*0ba0*/  ISETP.GT.U32.AND P2, PT, R12, R21, PT ;  /* 0x000000150c00720c */ /* 0x000fe40003f44070 */
[----:B------:R-:W-:Y:S01]  /*0bb0*/  PRMT R2, R17, 0x7771, RZ ;  /* 0x0000777111027816 */ /* 0x000fe200000000ff */
[----:B0-----:R-:W-:-:S03]  /*0bc0*/  IMAD.MOV R9, RZ, RZ, -R3 ;  /* 0x000000ffff097224 */ /* 0x001fc600078e0a03 */
[----:B------:R-:W-:Y:S01]  /*0bd0*/  ISETP.NE.AND P4, PT, R2, RZ, PT ;  /* 0x000000ff0200720c */ /* 0x000fe20003f85270 */
[----:B------:R-:W-:Y:S02]  /*0be0*/  IMAD R9, R9, R6, RZ ;  /* 0x0000000609097224 */ /* 0x000fe400078e02ff */
[----:B------:R-:W-:Y:S02]  /*0bf0*/  IMAD.MOV.U32 R2, RZ, RZ, RZ ;  /* 0x000000ffff027224 */ /* 0x000fe400078e00ff */
[----:B------:R-:W-:Y:S02]  /*0c00*/  @!P3 IMAD.IADD R22, R22, 0x1, -R27 ;  /* 0x000000011616b824 */ /* 0x000fe400078e0a1b */
[----:B------:R-:W-:Y:S01]  /*0c10*/  IMAD.HI.U32 R3, R3, R9, R2 ;  /* 0x0000000903037227 */ /* 0x000fe200078e0002 */
[----:B------:R-:W-:Y:S02]  /*0c20*/  PRMT R2, R19, 0xbbb3, RZ ;  /* 0x0000bbb313027816 */ /* 0x000fe400000000ff */
[----:B------:R-:W-:Y:S01]  /*0c30*/  ISETP.GT.U32.AND P3, PT, R27, R22, PT ;  /* 0x000000161b00720c */ /* 0x000fe20003f64070 */
[----:B------:R-:W-:Y:S01]  /*0c40*/  @!P2 IMAD.IADD R21, R21, 0x1, -R12 ;  /* 0x000000011515a824 */ /* 0x000fe200078e0a0c */
[----:B------:R-:W-:-:S02]  /*0c50*/  IABS R9, R13 ;  /* 0x0000000d00097213 */ /* 0x000fc40000000000 */
[----:B------:R-:W-:Y:S02]  /*0c60*/  IABS R12, R2 ;  /* 0x00000002000c7213 */ /* 0x000fe40000000000 */
[----:B------:R-:W-:Y:S02]  /*0c70*/  IADD3 R9, RZ, -R9, RZ ;  /* 0x80000009ff097210 */ /* 0x000fe40007ffe0ff */
[----:B------:R-:W-:Y:S01]  /*0c80*/  ISETP.GT.U32.AND P2, PT, R20, R7, PT ;  /* 0x000000071400720c */ /* 0x000fe20003f44070 */
[----:B------:R-:W-:-:S04]  /*0c90*/  IMAD.HI.U32 R3, R3, R12, RZ ;  /* 0x0000000c03037227 */ /* 0x000fc800078e00ff */
[----:B------:R-:W-:Y:S02]  /*0ca0*/  IMAD R3, R3, R9, R12 ;  /* 0x0000000903037224 */ /* 0x000fe400078e020c */
[----:B------:R-:W-:-:S03]  /*0cb0*/  @!P3 IMAD.IADD R22, R22, 0x1, -R27 ;  /* 0x000000011616b824 */ /* 0x000fc600078e0a1b */
[----:B------:R-:W-:Y:S02]  /*0cc0*/  ISETP.GT.U32.AND P3, PT, R6, R3, PT ;  /* 0x000000030600720c */ /* 0x000fe40003f64070 */
[----:B------:R-:W-:Y:S01]  /*0cd0*/  ISETP.GE.AND P1, PT, R25, RZ, PT ;  /* 0x000000ff1900720c */ /* 0x000fe20003f26270 */
[----:B------:R-:W-:Y:S01]  /*0ce0*/  @!P2 IMAD.IADD R7, R7, 0x1, -R20 ;  /* 0x000000010707a824 */ /* 0x000fe200078e0a14 */
[----:B------:R-:W-:-:S04]  /*0cf0*/  ISETP.GE.AND P0, PT, R24, RZ, PT ;  /* 0x000000ff1800720c */ /* 0x000fc80003f06270 */
[----:B------:R-:W-:Y:S02]  /*0d00*/  ISETP.GT.U32.AND P6, PT, R20, R7, PT ;  /* 0x000000071400720c */ /* 0x000fe40003fc4070 */
[----:B------:R-:W-:-:S03]  /*0d10*/  ISETP.GE.AND P2, PT, R11, RZ, PT ;  /* 0x000000ff0b00720c */ /* 0x000fc60003f46270 */
[----:B------:R-:W-:Y:S02]  /*0d20*/  @!P3 IMAD.IADD R3, R3, 0x1, -R6 ;  /* 0x000000010303b824 */ /* 0x000fe400078e0a06 */
[----:B------:R-:W-:Y:S01]  /*0d30*/  @!P1 IMAD.MOV R21, RZ, RZ, -R21 ;  /* 0x000000ffff159224 */ /* 0x000fe200078e0a15 */
[----:B------:R-:W-:Y:S02]  /*0d40*/  PRMT R9, R17, 0x7772, RZ ;  /* 0x0000777211097816 */ /* 0x000fe400000000ff */
[----:B------:R-:W-:Y:S02]  /*0d50*/  ISETP.GT.U32.AND P1, PT, R6, R3, PT ;  /* 0x000000030600720c */ /* 0x000fe40003f24070 */
[----:B------:R-:W-:Y:S01]  /*0d60*/  PRMT R18, R18, 0x7773, RZ ;  /* 0x0000777312127816 */ /* 0x000fe200000000ff */
[----:B------:R-:W-:Y:S01]  /*0d70*/  @!P6 IMAD.IADD R7, R7, 0x1, -R20 ;  /* 0x000000010707e824 */ /* 0x000fe200078e0a14 */
[----:B------:R-:W-:Y:S01]  /*0d80*/  ISETP.NE.AND P3, PT, R9, RZ, PT ;  /* 0x000000ff0900720c */ /* 0x000fe20003f65270 */
[----:B------:R-:W-:Y:S01]  /*0d90*/  @!P0 IMAD.MOV R22, RZ, RZ, -R22 ;  /* 0x000000ffff168224 */ /* 0x000fe200078e0a16 */
[----:B------:R-:W-:Y:S01]  /*0da0*/  PRMT R17, R17, 0x7773, RZ ;  /* 0x0000777311117816 */ /* 0x000fe200000000ff */
[----:B------:R-:W-:Y:S01]  /*0db0*/  @!P2 IMAD.MOV R7, RZ, RZ, -R7 ;  /* 0x000000ffff07a224 */ /* 0x000fe200078e0a07 */
[----:B------:R-:W-:-:S02]  /*0dc0*/  ISETP.GE.AND P0, PT, R16, RZ, PT ;  /* 0x000000ff1000720c */ /* 0x000fc40003f06270 */
[----:B------:R-:W-:Y:S02]  /*0dd0*/  @!P5 LOP3.LUT R21, RZ, R10, RZ, 0x33, !PT ;  /* 0x0000000aff15d212 */ /* 0x000fe400078e33ff */
[----:B------:R-:W-:Y:S02]  /*0de0*/  ISETP.NE.AND P6, PT, R18, RZ, PT ;  /* 0x000000ff1200720c */ /* 0x000fe40003fc5270 */
[----:B------:R-:W-:Y:S02]  /*0df0*/  ISETP.GE.AND P2, PT, R2, RZ, PT ;  /* 0x000000ff0200720c */ /* 0x000fe40003f46270 */
[----:B------:R-:W-:Y:S01]  /*0e00*/  ISETP.NE.AND P5, PT, R17, RZ, PT ;  /* 0x000000ff1100720c */ /* 0x000fe20003fa5270 */
[----:B------:R-:W-:Y:S01]  /*0e10*/  UIADD3 UR5, UP0, UR4, UR6, URZ ;  /* 0x0000000604057290 */ /* 0x000fe2000ff1e03f */
[----:B------:R-:W-:Y:S02]  /*0e20*/  @!P1 IADD3 R3, R3, -R6, RZ ;  /* 0x8000000603039210 */ /* 0x000fe40007ffe0ff */
[----:B------:R-:W-:Y:S01]  /*0e30*/  @!P4 LOP3.LUT R22, RZ, R26, RZ, 0x33, !PT ;  /* 0x0000001aff16c212 */ /* 0x000fe200078e33ff */
[----:B------:R-:W-:Y:S01]  /*0e40*/  IMAD.MOV.U32 R6, RZ, RZ, R0 ;  /* 0x000000ffff067224 */ /* 0x000fe200078e0000 */
[----:B------:R-:W-:Y:S01]  /*0e50*/  UIADD3.X UR6, URZ, UR7, URZ, UP0, !UPT ;  /* 0x000000073f067290 */ /* 0x000fe200087fe43f */
[----:B------:R-:W-:Y:S01]  /*0e60*/  PRMT R15, R15, 0x7604, R4 ;  /* 0x000076040f0f7816 */ /* 0x000fe20000000004 */
[----:B------:R-:W-:Y:S01]  /*0e70*/  IMAD.MOV.U32 R0, RZ, RZ, R3 ;  /* 0x000000ffff007224 */ /* 0x000fe200078e0003 */
[----:B------:R-:W-:-:S02]  /*0e80*/  @!P3 LOP3.LUT R7, RZ, R23, RZ, 0x33, !PT ;  /* 0x00000017ff07b212 */ /* 0x000fc400078e33ff */
[----:B------:R-:W-:Y:S01]  /*0e90*/  PRMT R4, R22, 0x7604, R21 ;  /* 0x0000760416047816 */ /* 0x000fe20000000015 */
[----:B------:R-:W-:Y:S01]  /*0ea0*/  @!P0 IMAD.MOV R6, RZ, RZ, -R6 ;  /* 0x000000ffff068224 */ /* 0x000fe200078e0a06 */
[----:B------:R-:W-:Y:S01]  /*0eb0*/  @!P6 LOP3.LUT R6, RZ, R5, RZ, 0x33, !PT ;  /* 0x00000005ff06e212 */ /* 0x000fe200078e33ff */
[----:B------:R-:W-:Y:S01]  /*0ec0*/  @!P2 IMAD.MOV R0, RZ, RZ, -R0 ;  /* 0x000000ffff00a224 */ /* 0x000fe200078e0a00 */
[----:B------:R-:W-:Y:S01]  /*0ed0*/  PRMT R15, R14, 0x7054, R15 ;  /* 0x000070540e0f7816 */ /* 0x000fe2000000000f */
[----:B------:R-:W-:Y:S01]  /*0ee0*/  IMAD.U32 R2, RZ, RZ, UR5 ;  /* 0x00000005ff027e24 */ /* 0x000fe2000f8e00ff */
[----:B------:R-:W-:Y:S01]  /*0ef0*/  @!P5 LOP3.LUT R0, RZ, R13, RZ, 0x33, !PT ;  /* 0x0000000dff00d212 */ /* 0x000fe200078e33ff */
[----:B------:R-:W-:Y:S01]  /*0f00*/  IMAD.U32 R3, RZ, RZ, UR6 ;  /* 0x00000006ff037e24 */ /* 0x000fe2000f8e00ff */
[----:B------:R-:W-:Y:S02]  /*0f10*/  PRMT R5, R7, 0x7054, R4 ;  /* 0x0000705407057816 */ /* 0x000fe40000000004 */
[----:B------:R-:W-:Y:S01]  /*0f20*/  PRMT R15, R6, 0x654, R15 ;  /* 0x00000654060f7816 */ /* 0x000fe2000000000f */
[----:B------:R-:W-:Y:S01]  /*0f30*/  IMAD.WIDE R8, R8, 0x4, R2 ;  /* 0x0000000408087825 */ /* 0x000fe200078e0202 */
[----:B------:R-:W-:-:S04]  /*0f40*/  PRMT R5, R0, 0x654, R5 ;  /* 0x0000065400057816 */ /* 0x000fc80000000005 */
[----:B------:R-:W-:Y:S04]  /*0f50*/  STG.E desc[UR8][R8.64], R15 ;  /* 0x0000000f08007986 */ /* 0x000fe8000c101908 */
[----:B------:R-:W-:Y:S01]  /*0f60*/  STG.E desc[UR8][R8.64+0x200], R5 ;  /* 0x0002000508007986 */ /* 0x000fe2000c101908 */
[----:B------:R-:W-:Y:S05]  /*0f70*/  EXIT ;  /* 0x000000000000794d */ /* 0x000fea0003800000 */
.L_x_24712:
        /* <DEDUP_REMOVED lines=131> */
.L_x_24714:
[----:B------:R-:W-:Y:S05]  /*17b0*/  BSYNC B0 ;  /* 0x0000000000007941 */ /* 0x000fea0003800000 */
.L_x_24713:
        /* <DEDUP_REMOVED lines=26> */
.L_x_24716:
[----:B------:R-:W-:Y:S05]  /*1960*/  BSYNC B0 ;  /* 0x0000000000007941 */ /* 0x000fea0003800000 */
.L_x_24715:
        /* <DEDUP_REMOVED lines=26> */
.L_x_24718:
[----:B------:R-:W-:Y:S05]  /*1b10*/  BSYNC B0 ;  /* 0x0000000000007941 */ /* 0x000fea0003800000 */
.L_x_24717:
        /* <DEDUP_REMOVED lines=26> */
.L_x_24720:
[----:B------:R-:W-:Y:S05]  /*1cc0*/  BSYNC B0 ;  /* 0x0000000000007941 */ /* 0x000fea0003800000 */
.L_x_24719:
        /* <DEDUP_REMOVED lines=37> */
.L_x_24722:
[----:B------:R-:W-:Y:S05]  /*1f20*/  BSYNC B0 ;  /* 0x0000000000007941 */ /* 0x000fea0003800000 */
.L_x_24721:
        /* <DEDUP_REMOVED lines=25> */
.L_x_24724:
[----:B------:R-:W-:Y:S05]  /*20c0*/  BSYNC B0 ;  /* 0x0000000000007941 */ /* 0x000fea0003800000 */
.L_x_24723:
        /* <DEDUP_REMOVED lines=25> */
.L_x_24726:
[----:B------:R-:W-:Y:S05]  /*2260*/  BSYNC B0 ;  /* 0x0000000000007941 */ /* 0x000fea0003800000 */
.L_x_24725:
        /* <DEDUP_REMOVED lines=25> */
.L_x_24728:
[----:B------:R-:W-:Y:S05]  /*2400*/  BSYNC B0 ;  /* 0x0000000000007941 */ /* 0x000fea0003800000 */
.L_x_24727:
        /* <DEDUP_REMOVED lines=9> */
[----:B------:R-:W-:-:S04]  /*24a0*/  IADD3 R4, P0, R4, UR6, RZ ;  /* 0x0000000604047c10 */ /* 0x000fc8000ff1e0ff */
[----:B------:R-:W-:Y:S02]  /*24b0*/  IADD3.X R5, RZ, UR7, RZ, P0, !PT ;  /* 0x00000007ff057c10 */ /* 0x000fe400087fe4ff */
[----:B------:R-:W-:-:S03]  /*24c0*/  ISETP.GE.AND P0, PT, R3, R0, PT ;  /* 0x000000000300720c */ /* 0x000fc60003f06270 */
[----:B------:R0:W-:Y:S10]  /*24d0*/  STG.E.U8 desc[UR8][R4.64], R12 ;  /* 0x0000000c04007986 */ /* 0x0001f4000c101108 */
[----:B------:R-:W-:Y:S05]  /*24e0*/  @P0 BRA `(.L_x_24732) ;  /* 0x0000000000380947 */ /* 0x000fea0003800000 */
[C---:B0-----:R-:W-:Y:S01]  /*24f0*/  VIADD R4, R3.reuse, UR4 ;  /* 0x0000000403047c36 */ /* 0x041fe20008000000 */
[----:B------:R-:W-:Y:S01]  /*2500*/  ULDC.64 UR6, c[0x0][0x218] ;  /* 0x0000860000067ab9 */ /* 0x000fe20000000a00 */
[----:B------:R-:W-:-:S03]  /*2510*/  VIADD R3, R3, 0x80 ;  /* 0x0000008003037836 */ /* 0x000fc60000000000 */
[----:B------:R-:W-:-:S05]  /*2520*/  IADD3 R4, P0, R4, UR6, RZ ;  /* 0x0000000604047c10 */ /* 0x000fca000ff1e0ff */
[----:B------:R-:W-:-:S05]  /*2530*/  IMAD.X R5, RZ, RZ, UR7, P0 ;  /* 0x00000007ff057e24 */ /* 0x000fca00080e06ff */
[----:B------:R0:W-:Y:S03]  /*2540*/  STG.E.U8 desc[UR8][R4.64], R13 ;  /* 0x0000000d04007986 */ /* 0x0001e6000c101108 */
.L_x_24731:
[----:B------:R-:W-:-:S13]  /*2550*/  ISETP.GE.AND P0, PT, R3, R0, PT ;  /* 0x000000000300720c */ /* 0x000fda0003f06270 */
[----:B------:R-:W-:Y:S05]  /*2560*/  @P0 BRA `(.L_x_24733) ;  /* 0x0000000000380947 */ /* 0x000fea0003800000 */
[C---:B0-----:R-:W-:Y:S01]  /*2570*/  VIADD R4, R3.reuse, UR4 ;  /* 0x0000000403047c36 */ /* 0x041fe20008000000 */
[----:B------:R-:W-:Y:S01]  /*2580*/  ULDC.64 UR6, c[0x0][0x218] ;  /* 0x0000860000067ab9 */ /* 0x000fe20000000a00 */
[----:B------:R-:W-:-:S03]  /*2590*/  IADD3 R3, R3, 0x80, RZ ;  /* 0x0000008003037810 */ /* 0x000fc60007ffe0ff */
[----:B------:R-:W-:-:S05]  /*25a0*/  IADD3 R4, P0, R4, UR6, RZ ;  /* 0x0000000604047c10 */ /* 0x000fca000ff1e0ff */
[----:B------:R-:W-:-:S05]  /*25b0*/  IMAD.X R5, RZ, RZ, UR7, P0 ;  /* 0x00000007ff057e24 */ /* 0x000fca00080e06ff */
[----:B------:R1:W-:Y:S03]  /*25c0*/  STG.E.U8 desc[UR8][R4.64], R8 ;  /* 0x0000000804007986 */ /* 0x0003e6000c101108 */
.L_x_24732:
[----:B------:R-:W-:-:S13]  /*25d0*/  ISETP.GE.AND P0, PT, R3, R0, PT ;  /* 0x000000000300720c */ /* 0x000fda0003f06270 */
[----:B------:R-:W-:Y:S05]  /*25e0*/  @P0 BRA `(.L_x_24734) ;  /* 0x00000000003c0947 */ /* 0x000fea0003800000 */
[C---:B01----:R-:W-:Y:S01]  /*25f0*/  VIADD R4, R3.reuse, UR4 ;  /* 0x0000000403047c36 */ /* 0x043fe20008000000 */
[----:B------:R-:W-:Y:S01]  /*2600*/  ULDC.64 UR6, c[0x0][0x218] ;  /* 0x0000860000067ab9 */ /* 0x000fe20000000a00 */
[----:B------:R-:W-:-:S03]  /*2610*/  VIADD R3, R3, 0x80 ;  /* 0x0000008003037836 */ /* 0x000fc60000000000 */
[----:B------:R-:W-:-:S05]  /*2620*/  IADD3 R4, P0, R4, UR6, RZ ;  /* 0x0000000604047c10 */ /* 0x000fca000ff1e0ff */
[----:B------:R-:W-:-:S05]  /*2630*/  IMAD.X R5, RZ, RZ, UR7, P0 ;  /* 0x00000007ff057e24 */ /* 0x000fca00080e06ff */
[----:B------:R1:W-:Y:S03]  /*2640*/  STG.E.U8 desc[UR8][R4.64], R9 ;  /* 0x0000000904007986 */ /* 0x0003e6000c101108 */
.L_x_24733:
        /* <DEDUP_REMOVED lines=9> */
.L_x_24734:
[----:B------:R-:W-:Y:S05]  /*26e0*/  BSYNC B1 ;  /* 0x0000000000017941 */ /* 0x000fea0003800000 */
.L_x_24730:
[----:B------:R-:W-:-:S13]  /*26f0*/  ISETP.GE.AND P0, PT, R3, R0, PT ;  /* 0x000000000300720c */ /* 0x000fda0003f06270 */
[----:B-1----:R-:W1:Y:S01]  /*2700*/  @!P0 LDC.64 R8, c[0x0][0x218] ;  /* 0x00008600ff088b82 */ /* 0x002e620000000a00 */
[C---:B0-2---:R-:W-:Y:S01]  /*2710*/  @!P0 IADD3 R5, R3.reuse, UR4, RZ ;  /* 0x0000000403058c10 */ /* 0x045fe2000fffe0ff */
[----:B------:R-:W-:-:S03]  /*2720*/  @!P0 VIADD R3, R3, 0x80 ;  /* 0x0000008003038836 */ /* 0x000fc60000000000 */
[----:B-1----:R-:W-:-:S05]  /*2730*/  @!P0 IADD3 R4, P1, R5, R8, RZ ;  /* 0x0000000805048210 */ /* 0x002fca0007f3e0ff */
[----:B------:R-:W-:-:S05]  /*2740*/  @!P0 IMAD.X R5, RZ, RZ, R9, P1 ;  /* 0x000000ffff058224 */ /* 0x000fca00008e0609 */
[----:B------:R2:W-:Y:S03]  /*2750*/  @!P0 STG.E.U8 desc[UR8][R4.64], R14 ;  /* 0x0000000e04008986 */ /* 0x0005e6000c101108 */
.L_x_24735:
[----:B------:R-:W-:Y:S05]  /*2760*/  BSYNC B0 ;  /* 0x0000000000007941 */ /* 0x000fea0003800000 */
.L_x_24729:
        /* <DEDUP_REMOVED lines=9> */
.L_x_24736:
        /* <DEDUP_REMOVED lines=16> */
.L_x_57449:


//--------------------- .text._ZN2at6native29vectorized_elementwise_kernelILi8ENS0_13BinaryFunctorIaaaZZZNS0_16fmod_kernel_cudaERNS_18TensorIteratorBaseEENKUlvE_clEvENKUlvE0_clEvEUlaaE_EESt5arrayIPcLm3EEEEviT0_T1_ --------------------------
	.section	.text._ZN2at6native29vectorized_elementwise_kernelILi8ENS0_13BinaryFunctorIaaaZZZNS0_16fmod_kernel_cudaERNS_18TensorIteratorBaseEENKUlvE_clEvENKUlvE0_clEvEUlaaE_EESt5arrayIPcLm3EEEEviT0_T1_,"ax",@progbits
	.align	128
        .global         _ZN2at6native29vectorized_elementwise_kernelILi8ENS0_13BinaryFunctorIaaaZZZNS0_16fmod_kernel_cudaERNS_18TensorIteratorBaseEENKUlvE_clEvENKUlvE0_clEvEUlaaE_EESt5arrayIPcLm3EEEEviT0_T1_
        .type           _ZN2at6native29vectorized_elementwise_kernelILi8ENS0_13BinaryFunctorIaaaZZZNS0_16fmod_kernel_cudaERNS_18TensorIteratorBaseEENKUlvE_clEvENKUlvE0_clEvEUlaaE_EESt5arrayIPcLm3EEEEviT0_T1_,@function
        .size           _ZN2at6native29vectorized_elementwise_kernelILi8ENS0_13BinaryFunctorIaaaZZZNS0_16fmod_kernel_cudaERNS_18TensorIteratorBaseEENKUlvE_clEvENKUlvE0_clEvEUlaaE_EESt5arrayIPcLm3EEEEviT0_T1_,(.L_x_57450 - _ZN2at6native29vectorized_elementwise_kernelILi8ENS0_13BinaryFunctorIaaaZZZNS0_16fmod_kernel_cudaERNS_18TensorIteratorBaseEENKUlvE_clEvENKUlvE0_clEvEUlaaE_EESt5arrayIPcLm3EEEEviT0_T1_)
        .other          _ZN2at6native29vectorized_elementwise_kernelILi8ENS0_13BinaryFunctorIaaaZZZNS0_16fmod_kernel_cudaERNS_18TensorIteratorBaseEENKUlvE_clEvENKUlvE0_clEvEUlaaE_EESt5arrayIPcLm3EEEEviT0_T1_,@"STO_CUDA_ENTRY STV_DEFAULT"
_ZN2at6native29vectorized_elementwise_kernelILi8ENS0_13BinaryFunctorIaaaZZZNS0_16fmod_kernel_cudaERNS_18TensorIteratorBaseEENKUlvE_clEvENKUlvE0_clEvEUlaaE_EESt5arrayIPcLm3EEEEviT0_T1_:
.text._ZN2at6native29vectorized_elementwise_kernelILi8ENS0_13BinaryFunctorIaaaZZZNS0_16fmod_kernel_cudaERNS_18TensorIteratorBaseEENKUlvE_clEvENKUlvE0_clEvEUlaaE_EESt5arrayIPcLm3EEEEviT0_T1_:
        /* <DEDUP_REMOVED lines=16> */
[----:B0-----:R-:W-:-:S06]  /*0100*/  IMAD.WIDE.U32 R2, R0, 0x8, R2 ;  /* 0x0000000800027825 */ /* 0x001fcc00078e0002 */
[----:B------:R-:W2:Y:S01]  /*0110*/  LDG.E.64 R2, desc[UR8][R2.64] ;  /* 0x0000000802027981 */ /* 0x000ea2000c1e1b00 */
[----:B------:R-:W-:-:S04]  /*0120*/  UIADD3 UR6, UP0, UR4, UR6, URZ ;  /* 0x0000000604067290 */ /* 0x000fc8000ff1e03f */
[----:B------:R-:W-:Y:S02]  /*0130*/  UIADD3.X UR5, UR5, UR7, URZ, UP0, !UPT ;  /* 0x0000000705057290 */ /* 0x000fe400087fe43f */
[----:B------:R-:W-:Y:S01]  /*0140*/  IMAD.U32 R4, RZ, RZ, UR6 ;  /* 0x00000006ff047e24 */ /* 0x000fe2000f8e00ff */
[----:B------:R-:W-:-:S03]  /*0150*/  ULDC.64 UR6, c[0x0][0x218] ;  /* 0x0000860000067ab9 */ /* 0x000fc60000000a00 */
[----:B------:R-:W-:Y:S02]  /*0160*/  IMAD.U32 R5, RZ, RZ, UR5 ;  /* 0x00000005ff057e24 */ /* 0x000fe4000f8e00ff */
[----:B------:R-:W-:-:S06]  /*0170*/  IMAD.WIDE.U32 R4, R0, 0x8, R4 ;  /* 0x0000000800047825 */ /* 0x000fcc00078e0004 */
[----:B------:R-:W3:Y:S01]  /*0180*/  LDG.E.64 R4, desc[UR8][R4.64] ;  /* 0x0000000804047981 */ /* 0x000ee2000c1e1b00 */
[----:B------:R-:W-:-:S04]  /*0190*/  UIADD3 UR5, UP0, UR4, UR6, URZ ;  /* 0x0000000604057290 */ /* 0x000fc8000ff1e03f */
[----:B------:R-:W-:Y:S01]  /*01a0*/  UIADD3.X UR6, URZ, UR7, URZ, UP0, !UPT ;  /* 0x000000073f067290 */ /* 0x000fe200087fe43f */
[C---:B--2---:R-:W-:Y:S02]  /*01b0*/  LOP3.LUT R7, R2.reuse, 0xffff, RZ, 0xc0, !PT ;  /* 0x0000ffff02077812 */ /* 0x044fe400078ec0ff */
[----:B------:R-:W-:Y:S02]  /*01c0*/  PRMT R8, R2, 0x7732, RZ ;  /* 0x0000773202087816 */ /* 0x000fe400000000ff */
[----:B------:R-:W-:Y:S02]  /*01d0*/  SHF.R.U32.HI R2, RZ, 0x8, R7 ;  /* 0x00000008ff027819 */ /* 0x000fe40000011607 */
[----:B------:R-:W-:Y:S02]  /*01e0*/  PRMT R9, R8, 0x8880, RZ ;  /* 0x0000888008097816 */ /* 0x000fe400000000ff */
[----:B------:R-:W-:Y:S02]  /*01f0*/  PRMT R14, R7, 0x8880, RZ ;  /* 0x00008880070e7816 */ /* 0x000fe400000000ff */
[----:B------:R-:W-:Y:S01]  /*0200*/  LOP3.LUT R7, R2, 0xffff, RZ, 0xc0, !PT ;  /* 0x0000ffff02077812 */ /* 0x000fe200078ec0ff */
[----:B------:R-:W-:Y:S01]  /*0210*/  IMAD.MOV.U32 R2, RZ, RZ, R9 ;  /* 0x000000ffff027224 */ /* 0x000fe200078e0009 */
[----:B------:R-:W-:-:S02]  /*0220*/  IABS R19, R14 ;  /* 0x0000000e00137213 */ /* 0x000fc40000000000 */
[----:B------:R-:W-:Y:S02]  /*0230*/  SHF.R.U32.HI R8, RZ, 0x8, R8 ;  /* 0x00000008ff087819 */ /* 0x000fe40000011608 */
[----:B------:R-:W0:Y:S01]  /*0240*/  I2F.RP R6, R19 ;  /* 0x0000001300067306 */ /* 0x000e220000209400 */
[----:B------:R-:W-:Y:S02]  /*0250*/  PRMT R15, R7, 0x8880, RZ ;  /* 0x00008880070f7816 */ /* 0x000fe400000000ff */
[----:B------:R-:W-:Y:S02]  /*0260*/  IABS R20, R2 ;  /* 0x0000000200147213 */ /* 0x000fe40000000000 */
[----:B------:R-:W-:Y:S02]  /*0270*/  LOP3.LUT R7, R8, 0xffff, RZ, 0xc0, !PT ;  /* 0x0000ffff08077812 */ /* 0x000fe400078ec0ff */
[----:B------:R-:W-:Y:S01]  /*0280*/  IABS R18, R15 ;  /* 0x0000000f00127213 */ /* 0x000fe20000000000 */
[----:B------:R-:W1:Y:S01]  /*0290*/  I2F.RP R12, R20 ;  /* 0x00000014000c7306 */ /* 0x000e620000209400 */
[----:B------:R-:W-:-:S04]  /*02a0*/  PRMT R16, R7, 0x8880, RZ ;  /* 0x0000888007107816 */ /* 0x000fc800000000ff */
[----:B------:R-:W-:-:S03]  /*02b0*/  IABS R17, R16 ;  /* 0x0000001000117213 */ /* 0x000fc60000000000 */
        /* <DEDUP_REMOVED lines=8> */
[----:B------:R1:W4:Y:S01]  /*0340*/  F2I.FTZ.U32.TRUNC.NTZ R7, R6 ;  /* 0x0000000600077305 */ /* 0x000322000021f000 */
[----:B--2---:R-:W-:Y:S01]  /*0350*/  VIADD R10, R21, 0xffffffe ;  /* 0x0ffffffe150a7836 */ /* 0x004fe20000000000 */
[----:B------:R-:W-:-:S06]  /*0360*/  LOP3.LUT R21, R3, 0xffff, RZ, 0xc0, !PT ;  /* 0x0000ffff03157812 */ /* 0x000fcc00078ec0ff */
[----:B------:R2:W5:Y:S01]  /*0370*/  F2I.FTZ.U32.TRUNC.NTZ R9, R8 ;  /* 0x0000000800097305 */ /* 0x000562000021f000 */
[----:B0-----:R-:W-:Y:S02]  /*0380*/  VIADD R13, R22, 0xffffffe ;  /* 0x0ffffffe160d7836 */ /* 0x001fe40000000000 */
[----:B-1----:R-:W-:Y:S02]  /*0390*/  IMAD.MOV.U32 R6, RZ, RZ, RZ ;  /* 0x000000ffff067224 */ /* 0x002fe400078e00ff */
[----:B----4-:R-:W-:-:S03]  /*03a0*/  IMAD.MOV R12, RZ, RZ, -R7 ;  /* 0x000000ffff0c7224 */ /* 0x010fc600078e0a07 */
[----:B------:R-:W0:Y:S01]  /*03b0*/  F2I.FTZ.U32.TRUNC.NTZ R11, R10 ;  /* 0x0000000a000b7305 */ /* 0x000e22000021f000 */
[----:B--2---:R-:W-:Y:S02]  /*03c0*/  IMAD.MOV.U32 R8, RZ, RZ, RZ ;  /* 0x000000ffff087224 */ /* 0x004fe400078e00ff */
[----:B------:R-:W-:Y:S02]  /*03d0*/  IMAD R23, R12, R19, RZ ;  /* 0x000000130c177224 */ /* 0x000fe400078e02ff */
[----:B-----5:R-:W-:-:S03]  /*03e0*/  IMAD.MOV R27, RZ, RZ, -R9 ;  /* 0x000000ffff1b7224 */ /* 0x020fc600078e0a09 */
[----:B------:R-:W1:Y:S01]  /*03f0*/  F2I.FTZ.U32.TRUNC.NTZ R13, R13 ;  /* 0x0000000d000d7305 */ /* 0x000e62000021f000 */
[----:B------:R-:W-:-:S04]  /*0400*/  IMAD.HI.U32 R23, R7, R23, R6 ;  /* 0x0000001707177227 */ /* 0x000fc800078e0006 */
[----:B------:R-:W-:Y:S01]  /*0410*/  IMAD R7, R27, R20, RZ ;  /* 0x000000141b077224 */ /* 0x000fe200078e02ff */
[----:B0-----:R-:W-:Y:S01]  /*0420*/  IADD3 R25, RZ, -R11, RZ ;  /* 0x8000000bff197210 */ /* 0x001fe20007ffe0ff */
[----:B------:R-:W-:Y:S02]  /*0430*/  IMAD.MOV.U32 R10, RZ, RZ, RZ ;  /* 0x000000ffff0a7224 */ /* 0x000fe400078e00ff */
[----:B------:R-:W-:Y:S01]  /*0440*/  IMAD.HI.U32 R9, R9, R7, R8 ;  /* 0x0000000709097227 */ /* 0x000fe200078e0008 */
[----:B------:R-:W-:Y:S02]  /*0450*/  PRMT R8, R21, 0x8880, RZ ;  /* 0x0000888015087816 */ /* 0x000fe400000000ff */
[----:B---3--:R-:W-:Y:S01]  /*0460*/  LOP3.LUT R7, R4, 0xffff, RZ, 0xc0, !PT ;  /* 0x0000ffff04077812 */ /* 0x008fe200078ec0ff */
[----:B------:R-:W-:Y:S02]  /*0470*/  IMAD R25, R25, R18, RZ ;  /* 0x0000001219197224 */ /* 0x000fe400078e02ff */
[----:B-1----:R-:W-:Y:S01]  /*0480*/  IMAD.MOV R12, RZ, RZ, -R13 ;  /* 0x000000ffff0c7224 */ /* 0x002fe200078e0a0d */
[----:B------:R-:W-:Y:S01]  /*0490*/  PRMT R22, R7, 0x8880, RZ ;  /* 0x0000888007167816 */ /* 0x000fe200000000ff */
[----:B------:R-:W-:Y:S01]  /*04a0*/  IMAD.HI.U32 R6, R11, R25, R10 ;  /* 0x000000190b067227 */ /* 0x000fe200078e000a */
[----:B------:R-:W-:-:S02]  /*04b0*/  IABS R25, R8 ;  /* 0x0000000800197213 */ /* 0x000fc40000000000 */
[----:B------:R-:W-:Y:S01]  /*04c0*/  IABS R10, R22 ;  /* 0x00000016000a7213 */ /* 0x000fe20000000000 */
[----:B------:R-:W-:Y:S01]  /*04d0*/  IMAD R11, R12, R17, RZ ;  /* 0x000000110c0b7224 */ /* 0x000fe200078e02ff */
[----:B------:R-:W0:Y:S01]  /*04e0*/  I2F.RP R26, R25 ;  /* 0x00000019001a7306 */ /* 0x000e220000209400 */
[----:B------:R-:W-:Y:S01]  /*04f0*/  IMAD.MOV.U32 R12, RZ, RZ, RZ ;  /* 0x000000ffff0c7224 */ /* 0x000fe200078e00ff */
[----:B------:R-:W-:Y:S01]  /*0500*/  ISETP.GE.AND P1, PT, R22, RZ, PT ;  /* 0x000000ff1600720c */ /* 0x000fe20003f26270 */
[----:B------:R-:W-:-:S04]  /*0510*/  IMAD.HI.U32 R23, R23, R10, RZ ;  /* 0x0000000a17177227 */ /* 0x000fc800078e00ff */
[----:B------:R-:W-:Y:S01]  /*0520*/  IMAD.HI.U32 R12, R13, R11, R12 ;  /* 0x0000000b0d0c7227 */ /* 0x000fe200078e000c */
[----:B------:R-:W-:Y:S02]  /*0530*/  PRMT R13, R4, 0x7732, RZ ;  /* 0x00007732040d7816 */ /* 0x000fe400000000ff */
[----:B------:R-:W-:Y:S02]  /*0540*/  IABS R4, R14 ;  /* 0x0000000e00047213 */ /* 0x000fe40000000000 */
[----:B------:R-:W-:Y:S02]  /*0550*/  PRMT R24, R13, 0x8880, RZ ;  /* 0x000088800d187816 */ /* 0x000fe400000000ff */
[----:B------:R-:W-:Y:S01]  /*0560*/  IABS R11, R2 ;  /* 0x00000002000b7213 */ /* 0x000fe20000000000 */
[----:B------:R-:W-:Y:S01]  /*0570*/  IMAD.MOV R4, RZ, RZ, -R4 ;  /* 0x000000ffff047224 */ /* 0x000fe200078e0a04 */
[----:B------:R-:W-:Y:S02]  /*0580*/  IABS R28, R24 ;  /* 0x00000018001c7213 */ /* 0x000fe40000000000 */
[----:B------:R-:W-:Y:S01]  /*0590*/  SHF.R.U32.HI R13, RZ, 0x8, R13 ;  /* 0x00000008ff0d7819 */ /* 0x000fe2000001160d */
[----:B------:R-:W-:Y:S01]  /*05a0*/  IMAD R10, R23, R4, R10 ;  /* 0x00000004170a7224 */ /* 0x000fe200078e020a */
[----:B------:R-:W-:Y:S01]  /*05b0*/  SHF.R.U32.HI R4, RZ, 0x8, R7 ;  /* 0x00000008ff047819 */ /* 0x000fe20000011607 */
[----:B------:R-:W-:Y:S01]  /*05c0*/  IMAD.MOV R11, RZ, RZ, -R11 ;  /* 0x000000ffff0b7224 */ /* 0x000fe200078e0a0b */
[----:B0-----:R-:W0:Y:S01]  /*05d0*/  MUFU.RCP R7, R26 ;  /* 0x0000001a00077308 */ /* 0x001e220000001000 */
[----:B------:R-:W-:Y:S01]  /*05e0*/  IMAD.HI.U32 R9, R9, R28, RZ ;  /* 0x0000001c09097227 */ /* 0x000fe200078e00ff */
[----:B------:R-:W-:-:S02]  /*05f0*/  LOP3.LUT R4, R4, 0xffff, RZ, 0xc0, !PT ;  /* 0x0000ffff04047812 */ /* 0x000fc400078ec0ff */
[----:B------:R-:W-:Y:S01]  /*0600*/  IABS R23, R15 ;  /* 0x0000000f00177213 */ /* 0x000fe20000000000 */
[----:B------:R-:W-:Y:S01]  /*0610*/  IMAD R11, R9, R11, R28 ;  /* 0x0000000b090b7224 */ /* 0x000fe200078e021c */
[----:B------:R-:W-:Y:S02]  /*0620*/  PRMT R4, R4, 0x8880, RZ ;  /* 0x0000888004047816 */ /* 0x000fe400000000ff */
[----:B------:R-:W-:Y:S01]  /*0630*/  LOP3.LUT R13, R13, 0xffff, RZ, 0xc0, !PT ;  /* 0x0000ffff0d0d7812 */ /* 0x000fe200078ec0ff */
[----:B------:R-:W-:Y:S01]  /*0640*/  IMAD.MOV R23, RZ, RZ, -R23 ;  /* 0x000000ffff177224 */ /* 0x000fe200078e0a17 */
[----:B------:R-:W-:Y:S02]  /*0650*/  IABS R9, R4 ;  /* 0x0000000400097213 */ /* 0x000fe40000000000 */
[----:B------:R-:W-:Y:S02]  /*0660*/  PRMT R13, R13, 0x8880, RZ ;  /* 0x000088800d0d7816 */ /* 0x000fe400000000ff */
[----:B------:R-:W-:Y:S01]  /*0670*/  ISETP.GT.U32.AND P0, PT, R19, R10, PT ;  /* 0x0000000a1300720c */ /* 0x000fe20003f04070 */
[----:B------:R-:W-:Y:S01]  /*0680*/  IMAD.HI.U32 R6, R6, R9, RZ ;  /* 0x0000000906067227 */ /* 0x000fe200078e00ff */
[----:B------:R-:W-:-:S03]  /*0690*/  ISETP.GE.AND P2, PT, R24, RZ, PT ;  /* 0x000000ff1800720c */ /* 0x000fc60003f46270 */
[----:B0-----:R-:W-:Y:S02]  /*06a0*/  VIADD R7, R7, 0xffffffe ;  /* 0x0ffffffe07077836 */ /* 0x001fe40000000000 */
[----:B------:R-:W-:Y:S01]  /*06b0*/  IMAD R9, R6, R23, R9 ;  /* 0x0000001706097224 */ /* 0x000fe200078e0209 */
[----:B------:R-:W-:Y:S02]  /*06c0*/  IABS R6, R16 ;  /* 0x0000001000067213 */ /* 0x000fe40000000000 */
[----:B------:R-:W-:Y:S01]  /*06d0*/  IABS R23, R13 ;  /* 0x0000000d00177213 */ /* 0x000fe20000000000 */
[----:B------:R-:W0:Y:S02]  /*06e0*/  F2I.FTZ.U32.TRUNC.NTZ R7, R7 ;  /* 0x0000000700077305 */ /* 0x000e24000021f000 */
[----:B------:R-:W-:Y:S02]  /*06f0*/  IMAD.MOV R6, RZ, RZ, -R6 ;  /* 0x000000ffff067224 */ /* 0x000fe400078e0a06 */
[----:B------:R-:W-:-:S04]  /*0700*/  IMAD.HI.U32 R12, R12, R23, RZ ;  /* 0x000000170c0c7227 */ /* 0x000fc800078e00ff */
[----:B------:R-:W-:Y:S02]  /*0710*/  IMAD R12, R12, R6, R23 ;  /* 0x000000060c0c7224 */ /* 0x000fe400078e0217 */
[----:B------:R-:W-:Y:S02]  /*0720*/  IMAD.MOV.U32 R6, RZ, RZ, RZ ;  /* 0x000000ffff067224 */ /* 0x000fe400078e00ff */
[----:B------:R-:W-:Y:S01]  /*0730*/  @!P0 IMAD.IADD R10, R10, 0x1, -R19 ;  /* 0x000000010a0a8824 */ /* 0x000fe200078e0a13 */
[----:B------:R-:W-:Y:S01]  /*0740*/  ISETP.GT.U32.AND P5, PT, R17, R12, PT ;  /* 0x0000000c1100720c */ /* 0x000fe20003fa4070 */
[----:B0-----:R-:W-:-:S03]  /*0750*/  IMAD.MOV R26, RZ, RZ, -R7 ;  /* 0x000000ffff1a7224 */ /* 0x001fc600078e0a07 */
[----:B------:R-:W-:Y:S01]  /*0760*/  ISETP.GT.U32.AND P0, PT, R19, R10, PT ;  /* 0x0000000a1300720c */ /* 0x000fe20003f04070 */
[----:B------:R-:W-:Y:S01]  /*0770*/  IMAD R23, R26, R25, RZ ;  /* 0x000000191a177224 */ /* 0x000fe200078e02ff */
[----:B------:R-:W-:-:S03]  /*0780*/  LOP3.LUT R26, R5, 0xffff, RZ, 0xc0, !PT ;  /* 0x0000ffff051a7812 */ /* 0x000fc600078ec0ff */
[----:B------:R-:W-:Y:S01]  /*0790*/  IMAD.HI.U32 R7, R7, R23, R6 ;  /* 0x0000001707077227 */ /* 0x000fe200078e0006 */
[----:B------:R-:W-:Y:S02]  /*07a0*/  PRMT R6, R26, 0x8880, RZ ;  /* 0x000088801a067816 */ /* 0x000fe400000000ff */
[----:B------:R-:W-:Y:S01]  /*07b0*/  IABS R23, R8 ;  /* 0x0000000800177213 */ /* 0x000fe20000000000 */
[----:B------:R-:W-:Y:S01]  /*07c0*/  @!P5 IMAD.IADD R12, R12, 0x1, -R17 ;  /* 0x000000010c0cd824 */ /* 0x000fe200078e0a11 */
[----:B------:R-:W-:Y:S02]  /*07d0*/  IABS R22, R6 ;  /* 0x0000000600167213 */ /* 0x000fe40000000000 */
[----:B------:R-:W-:Y:S01]  /*07e0*/  ISETP.GE.AND P4, PT, R6, RZ, PT ;  /* 0x000000ff0600720c */ /* 0x000fe20003f86270 */
[----:B------:R-:W-:Y:S01]  /*07f0*/  IMAD.MOV R23, RZ, RZ, -R23 ;  /* 0x000000ffff177224 */ /* 0x000fe200078e0a17 */
[----:B------:R-:W-:Y:S01]  /*0800*/  SHF.R.U32.HI R24, RZ, 0x8, R26 ;  /* 0x00000008ff187819 */ /* 0x000fe2000001161a */
[----:B------:R-:W-:Y:S01]  /*0810*/  IMAD.HI.U32 R7, R7, R22, RZ ;  /* 0x0000001607077227 */ /* 0x000fe200078e00ff */
[----:B------:R-:W-:-:S02]  /*0820*/  ISETP.NE.AND P5, PT, R14, RZ, PT ;  /* 0x000000ff0e00720c */ /* 0x000fc40003fa5270 */
[----:B------:R-:W-:Y:S01]  /*0830*/  LOP3.LUT R24, R24, 0xffff, RZ, 0xc0, !PT ;  /* 0x0000ffff18187812 */ /* 0x000fe200078ec0ff */
[----:B------:R-:W-:Y:S01]  /*0840*/  IMAD R22, R7, R23, R22 ;  /* 0x0000001707167224 */ /* 0x000fe200078e0216 */
[----:B------:R-:W-:Y:S01]  /*0850*/  SHF.R.U32.HI R7, RZ, 0x8, R21 ;  /* 0x00000008ff077819 */ /* 0x000fe20000011615 */
[----:B------:R-:W-:Y:S01]  /*0860*/  @!P0 IMAD.IADD R10, R10, 0x1, -R19 ;  /* 0x000000010a0a8824 */ /* 0x000fe200078e0a13 */
[----:B------:R-:W-:Y:S02]  /*0870*/  ISETP.GT.U32.AND P0, PT, R20, R11, PT ;  /* 0x0000000b1400720c */ /* 0x000fe40003f04070 */
[----:B------:R-:W-:Y:S01]  /*0880*/  LOP3.LUT R7, R7, 0xffff, RZ, 0xc0, !PT ;  /* 0x0000ffff07077812 */ /* 0x000fe200078ec0ff */
[----:B------:R-:W-:Y:S01]  /*0890*/  @!P1 IMAD.MOV R10, RZ, RZ, -R10 ;  /* 0x000000ffff0a9224 */ /* 0x000fe200078e0a0a */
[----:B------:R-:W-:Y:S02]  /*08a0*/  ISETP.GT.U32.AND P3, PT, R25, R22, PT ;  /* 0x000000161900720c */ /* 0x000fe40003f64070 */
[----:B------:R-:W-:-:S02]  /*08b0*/  PRMT R21, R7, 0x8880, RZ ;  /* 0x0000888007157816 */ /* 0x000fc400000000ff */
[----:B------:R-:W-:Y:S02]  /*08c0*/  PRMT R24, R24, 0x8880, RZ ;  /* 0x0000888018187816 */ /* 0x000fe400000000ff */
[----:B------:R-:W-:Y:S02]  /*08d0*/  IABS R23, R21 ;  /* 0x0000001500177213 */ /* 0x000fe40000000000 */
[----:B------:R-:W-:Y:S01]  /*08e0*/  ISETP.GT.U32.AND P1, PT, R17, R12, PT ;  /* 0x0000000c1100720c */ /* 0x000fe20003f24070 */
[----:B------:R-:W-:Y:S01]  /*08f0*/  @!P0 IMAD.IADD R11, R11, 0x1, -R20 ;  /* 0x000000010b0b8824 */ /* 0x000fe200078e0a14 */
[----:B------:R-:W0:Y:S01]  /*0900*/  I2F.RP R27, R23 ;  /* 0x00000017001b7306 */ /* 0x000e220000209400 */
[----:B------:R-:W-:Y:S02]  /*0910*/  @!P5 LOP3.LUT R10, RZ, R14, RZ, 0x33, !PT ;  /* 0x0000000eff0ad212 */ /* 0x000fe400078e33ff */
[----:B------:R-:W-:Y:S01]  /*0920*/  @!P3 IMAD.IADD R22, R22, 0x1, -R25 ;  /* 0x000000011616b824 */ /* 0x000fe200078e0a19 */
[----:B------:R-:W-:-:S02]  /*0930*/  ISETP.GT.U32.AND P0, PT, R20, R11, PT ;  /* 0x0000000b1400720c */ /* 0x000fc40003f04070 */
[----:B------:R-:W-:Y:S02]  /*0940*/  LOP3.LUT R10, R10, 0xff, RZ, 0xc0, !PT ;  /* 0x000000ff0a0a7812 */ /* 0x000fe400078ec0ff */
[----:B------:R-:W-:-:S03]  /*0950*/  ISETP.GT.U32.AND P3, PT, R25, R22, PT ;  /* 0x000000161900720c */ /* 0x000fc60003f64070 */
[----:B------:R-:W-:Y:S01]  /*0960*/  @!P1 IMAD.IADD R12, R12, 0x1, -R17 ;  /* 0x000000010c0c9824 */ /* 0x000fe200078e0a11 */
[----:B------:R-:W-:Y:S01]  /*0970*/  ISETP.NE.AND P1, PT, R8, RZ, PT ;  /* 0x000000ff0800720c */ /* 0x000fe20003f25270 */
[----:B0-----:R-:W0:Y:S04]  /*0980*/  MUFU.RCP R27, R27 ;  /* 0x0000001b001b7308 */ /* 0x001e280000001000 */
[----:B------:R-:W-:Y:S01]  /*0990*/  @!P0 IMAD.IADD R11, R11, 0x1, -R20 ;  /* 0x000000010b0b8824 */ /* 0x000fe200078e0a14 */
[----:B------:R-:W-:Y:S02]  /*09a0*/  IABS R20, R21 ;  /* 0x0000001500147213 */ /* 0x000fe40000000000 */
[----:B------:R-:W-:Y:S01]  /*09b0*/  ISETP.GT.U32.AND P0, PT, R18, R9, PT ;  /* 0x000000091200720c */ /* 0x000fe20003f04070 */
[----:B------:R-:W-:Y:S01]  /*09c0*/  @!P3 IMAD.IADD R22, R22, 0x1, -R25 ;  /* 0x000000011616b824 */ /* 0x000fe200078e0a19 */
[----:B------:R-:W-:Y:S01]  /*09d0*/  IABS R25, R24 ;  /* 0x0000001800197213 */ /* 0x000fe20000000000 */
[----:B------:R-:W-:Y:S01]  /*09e0*/  IMAD.MOV R20, RZ, RZ, -R20 ;  /* 0x000000ffff147224 */ /* 0x000fe200078e0a14 */
[----:B------:R-:W-:Y:S01]  /*09f0*/  ISETP.GE.AND P3, PT, R4, RZ, PT ;  /* 0x000000ff0400720c */ /* 0x000fe20003f66270 */
[----:B------:R-:W-:-:S02]  /*0a00*/  IMAD.MOV.U32 R4, RZ, RZ, RZ ;  /* 0x000000ffff047224 */ /* 0x000fc400078e00ff */
[----:B------:R-:W-:Y:S01]  /*0a10*/  @!P4 IMAD.MOV R22, RZ, RZ, -R22 ;  /* 0x000000ffff16c224 */ /* 0x000fe200078e0a16 */
[----:B------:R-:W-:Y:S01]  /*0a20*/  ISETP.NE.AND P4, PT, R2, RZ, PT ;  /* 0x000000ff0200720c */ /* 0x000fe20003f85270 */
[----:B------:R-:W-:Y:S01]  /*0a30*/  @!P2 IMAD.MOV R11, RZ, RZ, -R11 ;  /* 0x000000ffff0ba224 */ /* 0x000fe200078e0a0b */
[----:B------:R-:W-:Y:S02]  /*0a40*/  ISETP.GE.AND P2, PT, R24, RZ, PT ;  /* 0x000000ff1800720c */ /* 0x000fe40003f46270 */
[----:B0-----:R-:W-:Y:S01]  /*0a50*/  IADD3 R7, R27, 0xffffffe, RZ ;  /* 0x0ffffffe1b077810 */ /* 0x001fe20007ffe0ff */
[----:B------:R-:W-:Y:S01]  /*0a60*/  @!P0 IMAD.IADD R9, R9, 0x1, -R18 ;  /* 0x0000000109098824 */ /* 0x000fe200078e0a12 */
[----:B------:R-:W-:Y:S02]  /*0a70*/  PRMT R27, R3, 0x7732, RZ ;  /* 0x00007732031b7816 */ /* 0x000fe400000000ff */
[----:B------:R-:W-:Y:S02]  /*0a80*/  @!P1 LOP3.LUT R22, RZ, R8, RZ, 0x33, !PT ;  /* 0x00000008ff169212 */ /* 0x000fe400078e33ff */
[----:B------:R-:W0:Y:S01]  /*0a90*/  F2I.FTZ.U32.TRUNC.NTZ R7, R7 ;  /* 0x0000000700077305 */ /* 0x000e22000021f000 */
[----:B------:R-:W-:-:S02]  /*0aa0*/  PRMT R3, R27, 0x8880, RZ ;  /* 0x000088801b037816 */ /* 0x000fc400000000ff */
[----:B------:R-:W-:Y:S02]  /*0ab0*/  ISETP.GT.U32.AND P0, PT, R18, R9, PT ;  /* 0x000000091200720c */ /* 0x000fe40003f04070 */
[----:B------:R-:W-:Y:S02]  /*0ac0*/  IABS R19, R3 ;  /* 0x0000000300137213 */ /* 0x000fe40000000000 */
[----:B------:R-:W-:Y:S01]  /*0ad0*/  @!P4 LOP3.LUT R11, RZ, R2, RZ, 0x33, !PT ;  /* 0x00000002ff0bc212 */ /* 0x000fe200078e33ff */
[----:B------:R-:W-:Y:S01]  /*0ae0*/  IMAD.U32 R2, RZ, RZ, UR5 ;  /* 0x00000005ff027e24 */ /* 0x000fe2000f8e00ff */
[----:B------:R-:W-:Y:S02]  /*0af0*/  ISETP.NE.AND P4, PT, R3, RZ, PT ;  /* 0x000000ff0300720c */ /* 0x000fe40003f85270 */
[----:B------:R-:W-:Y:S02]  /*0b00*/  ISETP.GE.AND P1, PT, R13, RZ, PT ;  /* 0x000000ff0d00720c */ /* 0x000fe40003f26270 */
[----:B------:R-:W-:Y:S01]  /*0b10*/  LOP3.LUT R11, R11, 0xff, RZ, 0xc0, !PT ;  /* 0x000000ff0b0b7812 */ /* 0x000fe200078ec0ff */
[----:B0-----:R-:W-:-:S02]  /*0b20*/  IMAD.MOV R6, RZ, RZ, -R7 ;  /* 0x000000ffff067224 */ /* 0x001fc400078e0a07 */
[----:B------:R-:W-:Y:S02]  /*0b30*/  @!P0 IADD3 R9, R9, -R18, RZ ;  /* 0x8000001209098210 */ /* 0x000fe40007ffe0ff */
[----:B------:R-:W-:Y:S01]  /*0b40*/  LOP3.LUT R22, R22, 0xff, RZ, 0xc0, !PT ;  /* 0x000000ff16167812 */ /* 0x000fe200078ec0ff */
[----:B------:R-:W-:Y:S02]  /*0b50*/  IMAD R29, R6, R23, RZ ;  /* 0x00000017061d7224 */ /* 0x000fe400078e02ff */
[----:B------:R-:W-:Y:S02]  /*0b60*/  IMAD.MOV.U32 R6, RZ, RZ, RZ ;  /* 0x000000ffff067224 */ /* 0x000fe400078e00ff */
[----:B------:R-:W-:Y:S01]  /*0b70*/  @!P3 IMAD.MOV R9, RZ, RZ, -R9 ;  /* 0x000000ffff09b224 */ /* 0x000fe200078e0a09 */
[----:B------:R-:W-:Y:S01]  /*0b80*/  ISETP.NE.AND P3, PT, R21, RZ, PT ;  /* 0x000000ff1500720c */ /* 0x000fe20003f65270 */
[----:B------:R-:W-:Y:S02]  /*0b90*/  IMAD.HI.U32 R6, R7, R29, R6 ;  /* 0x0000001d07067227 */ /* 0x000fe400078e0006 */
[----:B------:R-:W0:Y:S02]  /*0ba0*/  I2F.RP R7, R19 ;  /* 0x0000001300077306 */ /* 0x000e240000209400 */
[----:B------:R-:W-:-:S02]  /*0bb0*/  @!P1 IMAD.MOV R12, RZ, RZ, -R12 ;  /* 0x000000ffff0c9224 */ /* 0x000fc400078e0a0c */
[----:B------:R-:W-:-:S04]  /*0bc0*/  IMAD.HI.U32 R6, R6, R25, RZ ;  /* 0x0000001906067227 */ /* 0x000fc800078e00ff */
[----:B------:R-:W-:-:S05]  /*0bd0*/  IMAD R20, R6, R20, R25 ;  /* 0x0000001406147224 */ /* 0x000fca00078e0219 */
[----:B------:R-:W-:Y:S01]  /*0be0*/  ISETP.GT.U32.AND P0, PT, R23, R20, PT ;  /* 0x000000141700720c */ /* 0x000fe20003f04070 */
[----:B0-----:R-:W0:-:S12]  /*0bf0*/  MUFU.RCP R7, R7 ;  /* 0x0000000700077308 */ /* 0x001e180000001000 */
[----:B------:R-:W-:-:S05]  /*0c00*/  @!P0 IMAD.IADD R20, R20, 0x1, -R23 ;  /* 0x0000000114148824 */ /* 0x000fca00078e0a17 */
[----:B------:R-:W-:Y:S01]  /*0c10*/  ISETP.GT.U32.AND P6, PT, R23, R20, PT ;  /* 0x000000141700720c */ /* 0x000fe20003fc4070 */
[----:B0-----:R-:W-:-:S04]  /*0c20*/  VIADD R26, R7, 0xffffffe ;  /* 0x0ffffffe071a7836 */ /* 0x001fc80000000000 */
[----:B------:R-:W0:Y:S08]  /*0c30*/  F2I.FTZ.U32.TRUNC.NTZ R7, R26 ;  /* 0x0000001a00077305 */ /* 0x000e30000021f000 */
[----:B------:R-:W-:-:S04]  /*0c40*/  @!P6 IMAD.IADD R20, R20, 0x1, -R23 ;  /* 0x000000011414e824 */ /* 0x000fc800078e0a17 */
[----:B------:R-:W-:Y:S01]  /*0c50*/  @!P2 IMAD.MOV R20, RZ, RZ, -R20 ;  /* 0x000000ffff14a224 */ /* 0x000fe200078e0a14 */
[----:B------:R-:W-:Y:S01]  /*0c60*/  ISETP.NE.AND P2, PT, R16, RZ, PT ;  /* 0x000000ff1000720c */ /* 0x000fe20003f45270 */
[----:B0-----:R-:W-:Y:S01]  /*0c70*/  IMAD.MOV R6, RZ, RZ, -R7 ;  /* 0x000000ffff067224 */ /* 0x001fe200078e0a07 */
[----:B------:R-:W-:-:S03]  /*0c80*/  @!P3 LOP3.LUT R20, RZ, R21, RZ, 0x33, !PT ;  /* 0x00000015ff14b212 */ /* 0x000fc600078e33ff */
[----:B------:R-:W-:Y:S02]  /*0c90*/  IMAD R25, R6, R19, RZ ;  /* 0x0000001306197224 */ /* 0x000fe400078e02ff */
[----:B------:R-:W-:-:S04]  /*0ca0*/  IMAD.MOV.U32 R6, RZ, RZ, RZ ;  /* 0x000000ffff067224 */ /* 0x000fc800078e00ff */
[----:B------:R-:W-:Y:S01]  /*0cb0*/  IMAD.HI.U32 R6, R7, R25, R6 ;  /* 0x0000001907067227 */ /* 0x000fe200078e0006 */
[----:B------:R-:W-:Y:S02]  /*0cc0*/  PRMT R25, R5, 0x7732, RZ ;  /* 0x0000773205197816 */ /* 0x000fe400000000ff */
[----:B------:R-:W-:Y:S02]  /*0cd0*/  IABS R7, R3 ;  /* 0x0000000300077213 */ /* 0x000fe40000000000 */
[----:B------:R-:W-:Y:S02]  /*0ce0*/  PRMT R26, R25, 0x8880, RZ ;  /* 0x00008880191a7816 */ /* 0x000fe400000000ff */
[----:B------:R-:W-:Y:S01]  /*0cf0*/  @!P2 LOP3.LUT R12, RZ, R16, RZ, 0x33, !PT ;  /* 0x00000010ff0ca212 */ /* 0x000fe200078e33ff */
[----:B------:R-:W-:Y:S01]  /*0d00*/  IMAD.MOV R7, RZ, RZ, -R7 ;  /* 0x000000ffff077224 */ /* 0x000fe200078e0a07 */
[----:B------:R-:W-:Y:S02]  /*0d10*/  IABS R5, R26 ;  /* 0x0000001a00057213 */ /* 0x000fe40000000000 */
[----:B------:R-:W-:-:S02]  /*0d20*/  ISETP.GE.AND P0, PT, R26, RZ, PT ;  /* 0x000000ff1a00720c */ /* 0x000fc40003f06270 */
[----:B------:R-:W-:Y:S01]  /*0d30*/  PRMT R11, R12, 0x7604, R11 ;  /* 0x000076040c0b7816 */ /* 0x000fe2000000000b */
[----:B------:R-:W-:-:S04]  /*0d40*/  IMAD.HI.U32 R6, R6, R5, RZ ;  /* 0x0000000506067227 */ /* 0x000fc800078e00ff */
[----:B------:R-:W-:Y:S01]  /*0d50*/  IMAD R6, R6, R7, R5 ;  /* 0x0000000706067224 */ /* 0x000fe200078e0205 */
[----:B------:R-:W-:-:S04]  /*0d60*/  SHF.R.U32.HI R5, RZ, 0x8, R27 ;  /* 0x00000008ff057819 */ /* 0x000fc8000001161b */
[----:B------:R-:W-:Y:S02]  /*0d70*/  LOP3.LUT R5, R5, 0xffff, RZ, 0xc0, !PT ;  /* 0x0000ffff05057812 */ /* 0x000fe400078ec0ff */
[----:B------:R-:W-:Y:S02]  /*0d80*/  ISETP.GT.U32.AND P5, PT, R19, R6, PT ;  /* 0x000000061300720c */ /* 0x000fe40003fa4070 */
[----:B------:R-:W-:-:S04]  /*0d90*/  PRMT R7, R5, 0x8880, RZ ;  /* 0x0000888005077816 */ /* 0x000fc800000000ff */
[-C--:B------:R-:W-:Y:S02]  /*0da0*/  IABS R18, R7.reuse ;  /* 0x0000000700127213 */ /* 0x080fe40000000000 */
[----:B------:R-:W-:Y:S02]  /*0db0*/  IABS R14, R7 ;  /* 0x00000007000e7213 */ /* 0x000fe40000000000 */
[----:B------:R-:W0:Y:S03]  /*0dc0*/  I2F.RP R27, R18 ;  /* 0x00000012001b7306 */ /* 0x000e260000209400 */
[----:B------:R-:W-:Y:S02]  /*0dd0*/  IMAD.MOV R14, RZ, RZ, -R14 ;  /* 0x000000ffff0e7224 */ /* 0x000fe400078e0a0e */
[----:B------:R-:W-:-:S03]  /*0de0*/  @!P5 IMAD.IADD R6, R6, 0x1, -R19 ;  /* 0x000000010606d824 */ /* 0x000fc600078e0a13 */
[----:B0-----:R-:W0:Y:S02]  /*0df0*/  MUFU.RCP R27, R27 ;  /* 0x0000001b001b7308 */ /* 0x001e240000001000 */
[----:B0-----:R-:W-:-:S06]  /*0e00*/  VIADD R5, R27, 0xffffffe ;  /* 0x0ffffffe1b057836 */ /* 0x001fcc0000000000 */
[----:B------:R-:W0:Y:S02]  /*0e10*/  F2I.FTZ.U32.TRUNC.NTZ R5, R5 ;  /* 0x0000000500057305 */ /* 0x000e24000021f000 */
[----:B0-----:R-:W-:-:S04]  /*0e20*/  IMAD.MOV R29, RZ, RZ, -R5 ;  /* 0x000000ffff1d7224 */ /* 0x001fc800078e0a05 */
[----:B------:R-:W-:-:S04]  /*0e30*/  IMAD R27, R29, R18, RZ ;  /* 0x000000121d1b7224 */ /* 0x000fc800078e02ff */
[----:B------:R-:W-:Y:S01]  /*0e40*/  IMAD.HI.U32 R4, R5, R27, R4 ;  /* 0x0000001b05047227 */ /* 0x000fe200078e0004 */
[----:B------:R-:W-:-:S04]  /*0e50*/  SHF.R.U32.HI R5, RZ, 0x8, R25 ;  /* 0x00000008ff057819 */ /* 0x000fc80000011619 */
[----:B------:R-:W-:-:S04]  /*0e60*/  LOP3.LUT R5, R5, 0xffff, RZ, 0xc0, !PT ;  /* 0x0000ffff05057812 */ /* 0x000fc800078ec0ff */
[----:B------:R-:W-:-:S04]  /*0e70*/  PRMT R5, R5, 0x8880, RZ ;  /* 0x0000888005057816 */ /* 0x000fc800000000ff */
[----:B------:R-:W-:-:S05]  /*0e80*/  IABS R17, R5 ;  /* 0x0000000500117213 */ /* 0x000fca0000000000 */
[----:B------:R-:W-:-:S04]  /*0e90*/  IMAD.HI.U32 R4, R4, R17, RZ ;  /* 0x0000001104047227 */ /* 0x000fc800078e00ff */
[----:B------:R-:W-:-:S05]  /*0ea0*/  IMAD R17, R4, R14, R17 ;  /* 0x0000000e04117224 */ /* 0x000fca00078e0211 */
[----:B------:R-:W-:-:S13]  /*0eb0*/  ISETP.GT.U32.AND P6, PT, R18, R17, PT ;  /* 0x000000111200720c */ /* 0x000fda0003fc4070 */
[----:B------:R-:W-:Y:S02]  /*0ec0*/  @!P6 IADD3 R17, R17, -R18, RZ ;  /* 0x800000121111e210 */ /* 0x000fe40007ffe0ff */
[----:B------:R-:W-:Y:S02]  /*0ed0*/  ISETP.GT.U32.AND P6, PT, R19, R6, PT ;  /* 0x000000061300720c */ /* 0x000fe40003fc4070 */
[----:B------:R-:W-:-:S11]  /*0ee0*/  ISETP.GT.U32.AND P5, PT, R18, R17, PT ;  /* 0x000000111200720c */ /* 0x000fd60003fa4070 */
[----:B------:R-:W-:Y:S01]  /*0ef0*/  @!P6 IMAD.IADD R6, R6, 0x1, -R19 ;  /* 0x000000010606e824 */ /* 0x000fe200078e0a13 */
[----:B------:R-:W-:Y:S01]  /*0f00*/  ISETP.GE.AND P6, PT, R5, RZ, PT ;  /* 0x000000ff0500720c */ /* 0x000fe20003fc6270 */
[----:B------:R-:W-:Y:S01]  /*0f10*/  @!P5 IMAD.IADD R17, R17, 0x1, -R18 ;  /* 0x000000011111d824 */ /* 0x000fe200078e0a12 */
[----:B------:R-:W-:Y:S01]  /*0f20*/  ISETP.NE.AND P5, PT, R7, RZ, PT ;  /* 0x000000ff0700720c */ /* 0x000fe20003fa5270 */
[----:B------:R-:W-:Y:S01]  /*0f30*/  @!P0 IMAD.MOV R6, RZ, RZ, -R6 ;  /* 0x000000ffff068224 */ /* 0x000fe200078e0a06 */
[----:B------:R-:W-:Y:S02]  /*0f40*/  ISETP.NE.AND P0, PT, R15, RZ, PT ;  /* 0x000000ff0f00720c */ /* 0x000fe40003f05270 */
[----:B------:R-:W-:Y:S01]  /*0f50*/  @!P4 LOP3.LUT R6, RZ, R3, RZ, 0x33, !PT ;  /* 0x00000003ff06c212 */ /* 0x000fe200078e33ff */
[----:B------:R-:W-:Y:S01]  /*0f60*/  IMAD.U32 R3, RZ, RZ, UR6 ;  /* 0x00000006ff037e24 */ /* 0x000fe2000f8e00ff */
[----:B------:R-:W-:Y:S02]  /*0f70*/  PRMT R5, R20, 0x7604, R22 ;  /* 0x0000760414057816 */ /* 0x000fe40000000016 */
[----:B------:R-:W-:Y:S01]  /*0f80*/  LOP3.LUT R4, R6, 0xff, RZ, 0xc0, !PT ;  /* 0x000000ff06047812 */ /* 0x000fe200078ec0ff */
[----:B------:R-:W-:-:S04]  /*0f90*/  IMAD.WIDE R2, R0, 0x8, R2 ;  /* 0x0000000800027825 */ /* 0x000fc800078e0202 */
[----:B------:R-:W-:Y:S01]  /*0fa0*/  @!P6 IMAD.MOV R17, RZ, RZ, -R17 ;  /* 0x000000ffff11e224 */ /* 0x000fe200078e0a11 */
[----:B------:R-:W-:Y:S02]  /*0fb0*/  @!P5 LOP3.LUT R17, RZ, R7, RZ, 0x33, !PT ;  /* 0x00000007ff11d212 */ /* 0x000fe400078e33ff */
[----:B------:R-:W-:Y:S02]  /*0fc0*/  @!P0 LOP3.LUT R9, RZ, R15, RZ, 0x33, !PT ;  /* 0x0000000fff098212 */ /* 0x000fe400078e33ff */
[----:B------:R-:W-:Y:S02]  /*0fd0*/  PRMT R4, R17, 0x7604, R4 ;  /* 0x0000760411047816 */ /* 0x000fe40000000004 */
[----:B------:R-:W-:-:S04]  /*0fe0*/  PRMT R10, R9, 0x7604, R10 ;  /* 0x00007604090a7816 */ /* 0x000fc8000000000a */
[----:B------:R-:W-:Y:S02]  /*0ff0*/  PRMT R10, R10, 0x5410, R11 ;  /* 0x000054100a0a7816 */ /* 0x000fe4000000000b */
[----:B------:R-:W-:-:S05]  /*1000*/  PRMT R11, R5, 0x5410, R4 ;  /* 0x00005410050b7816 */ /* 0x000fca0000000004 */
[----:B------:R-:W-:Y:S01]  /*1010*/  STG.E.64 desc[UR8][R2.64], R10 ;  /* 0x0000000a02007986 */ /* 0x000fe2000c101b08 */
[----:B------:R-:W-:Y:S05]  /*1020*/  EXIT ;  /* 0x000000000000794d */ /* 0x000fea0003800000 */
.L_x_24737:
        /* <DEDUP_REMOVED lines=17> */
[----:B------:R-:W-:-:S03]  /*1140*/  HFMA2.MMA R6, -RZ, RZ, 0, 0 ;  /* 0x00000000ff067435 */ /* 0x000fc600000001ff */
[----:B------:R-:W5:Y:S01]  /*1150*/  @!P0 LDG.E.U8 R2, desc[UR8][R18.64] ;  /* 0x0000000812028981 */ /* 0x000f62000c1e1100 */
[----:B------:R-:W-:Y:S01]  /*1160*/  PRMT R4, RZ, 0x7610, R4 ;  /* 0x00007610ff047816 */ /* 0x000fe20000000004 */
[----:B------:R-:W-:-:S03]  /*1170*/  @!P0 IMAD.X R25, RZ, RZ, R5, P3 ;  /* 0x000000ffff198224 */ /* 0x000fc600018e0605 */
[----:B------:R-:W1:Y:S01]  /*1180*/  @!P1 LDC.64 R8, c[0x0][0x220] ;  /* 0x00008800ff089b82 */ /* 0x000e620000000a00 */
[C---:B------:R-:W-:Y:S02]  /*1190*/  @!P1 VIADD R7, R11.reuse, UR4 ;  /* 0x000000040b079c36 */ /* 0x040fe40008000000 */
[----:B------:R-:W-:Y:S01]  /*11a0*/  @!P1 VIADD R11, R11, 0x80 ;  /* 0x000000800b0b9836 */ /* 0x000fe20000000000 */
[----:B------:R3:W5:Y:S01]  /*11b0*/  @!P0 LDG.E.U8 R4, desc[UR8][R24.64] ;  /* 0x0000000818048981 */ /* 0x000762000c1e1100 */
[----:B--2---:R-:W-:-:S03]  /*11c0*/  @!P2 IADD3 R14, P4, R21, R14, RZ ;  /* 0x0000000e150ea210 */ /* 0x004fc60007f9e0ff */
[----:B------:R-:W-:Y:S01]  /*11d0*/  ISETP.GE.AND P3, PT, R11, R0, PT ;  /* 0x000000000b00720c */ /* 0x000fe20003f66270 */
[----:B------:R-:W-:Y:S01]  /*11e0*/  IMAD.MOV.U32 R5, RZ, RZ, RZ ;  /* 0x000000ffff057224 */ /* 0x000fe200078e00ff */
[----:B------:R-:W2:Y:S01]  /*11f0*/  @!P1 LDC.64 R16, c[0x0][0x228] ;  /* 0x00008a00ff109b82 */ /* 0x000ea20000000a00 */
[----:B0-----:R-:W-:Y:S01]  /*1200*/  @!P2 IADD3 R12, P5, R21, R12, RZ ;  /* 0x0000000c150ca210 */ /* 0x001fe20007fbe0ff */
[----:B------:R-:W-:-:S04]  /*1210*/  @!P2 IMAD.X R15, RZ, RZ, R15, P4 ;  /* 0x000000ffff0fa224 */ /* 0x000fc800020e060f */
[----:B------:R-:W-:Y:S01]  /*1220*/  @!P2 IMAD.X R13, RZ, RZ, R13, P5 ;  /* 0x000000ffff0da224 */ /* 0x000fe200028e060d */
[----:B------:R-:W5:Y:S04]  /*1230*/  @!P2 LDG.E.S8 R5, desc[UR8][R14.64] ;  /* 0x000000080e05a981 */ /* 0x000f68000c1e1300 */
[----:B---3--:R-:W-:Y:S01]  /*1240*/  @!P3 VIADD R25, R11, UR4 ;  /* 0x000000040b19bc36 */ /* 0x008fe20008000000 */
[----:B------:R-:W0:Y:S01]  /*1250*/  @!P3 LDC.64 R18, c[0x0][0x228] ;  /* 0x00008a00ff12bb82 */ /* 0x000e220000000a00 */
[----:B------:R3:W5:Y:S01]  /*1260*/  @!P2 LDG.E.S8 R6, desc[UR8][R12.64] ;  /* 0x000000080c06a981 */ /* 0x000762000c1e1300 */
[----:B-1----:R-:W-:Y:S01]  /*1270*/  @!P1 IADD3 R20, P2, R7, R8, RZ ;  /* 0x0000000807149210 */ /* 0x002fe20007f5e0ff */
[----:B------:R-:W-:-:S04]  /*1280*/  @!P3 VIADD R11, R11, 0x80 ;  /* 0x000000800b0bb836 */ /* 0x000fc80000000000 */
[----:B------:R-:W-:Y:S01]  /*1290*/  @!P1 IMAD.X R21, RZ, RZ, R9, P2 ;  /* 0x000000ffff159224 */ /* 0x000fe200010e0609 */
[----:B------:R-:W-:Y:S01]  /*12a0*/  ISETP.GE.AND P2, PT, R11, R0, PT ;  /* 0x000000000b00720c */ /* 0x000fe20003f46270 */
[----:B------:R-:W1:Y:S01]  /*12b0*/  @!P3 LDC.64 R22, c[0x0][0x220] ;  /* 0x00008800ff16bb82 */ /* 0x000e620000000a00 */
[----:B--2---:R-:W-:Y:S01]  /*12c0*/  @!P1 IADD3 R16, P4, R7, R16, RZ ;  /* 0x0000001007109210 */ /* 0x004fe20007f9e0ff */
[----:B------:R-:W-:Y:S01]  /*12d0*/  IMAD.MOV.U32 R7, RZ, RZ, RZ ;  /* 0x000000ffff077224 */ /* 0x000fe200078e00ff */
[----:B------:R-:W-:-:S09]  /*12e0*/  CS2R R8, SRZ ;  /* 0x0000000000087805 */ /* 0x000fd2000001ff00 */
[----:B---3--:R-:W2:Y:S01]  /*12f0*/  @!P2 LDC.64 R12, c[0x0][0x220] ;  /* 0x00008800ff0cab82 */ /* 0x008ea20000000a00 */
[----:B------:R-:W-:Y:S01]  /*1300*/  @!P1 IMAD.X R17, RZ, RZ, R17, P4 ;  /* 0x000000ffff119224 */ /* 0x000fe200020e0611 */
[----:B------:R3:W5:Y:S04]  /*1310*/  @!P1 LDG.E.S8 R7, desc[UR8][R20.64] ;  /* 0x0000000814079981 */ /* 0x000768000c1e1300 */
[----:B------:R2:W5:Y:S02]  /*1320*/  @!P1 LDG.E.S8 R8, desc[UR8][R16.64] ;  /* 0x0000000810089981 */ /* 0x000564000c1e1300 */
[----:B------:R-:W4:Y:S01]  /*1330*/  @!P2 LDC.64 R14, c[0x0][0x228] ;  /* 0x00008a00ff0eab82 */ /* 0x000f220000000a00 */
[----:B0-----:R-:W-:Y:S01]  /*1340*/  @!P3 IADD3 R18, P1, R25, R18, RZ ;  /* 0x000000121912b210 */ /* 0x001fe20007f3e0ff */
[----:B---3--:R-:W-:Y:S01]  /*1350*/  @!P2 VIADD R21, R11, UR4 ;  /* 0x000000040b15ac36 */ /* 0x008fe20008000000 */
[----:B-1----:R-:W-:Y:S01]  /*1360*/  @!P3 IADD3 R22, P4, R25, R22, RZ ;  /* 0x000000161916b210 */ /* 0x002fe20007f9e0ff */
[----:B------:R-:W-:-:S02]  /*1370*/  @!P2 VIADD R11, R11, 0x80 ;  /* 0x000000800b0ba836 */ /* 0x000fc40000000000 */
[----:B------:R-:W-:Y:S02]  /*1380*/  @!P3 IMAD.X R19, RZ, RZ, R19, P1 ;  /* 0x000000ffff13b224 */ /* 0x000fe400008e0613 */
[----:B------:R-:W-:Y:S01]  /*1390*/  IMAD.MOV.U32 R10, RZ, RZ, RZ ;  /* 0x000000ffff0a7224 */ /* 0x000fe200078e00ff */
[----:B------:R-:W-:Y:S01]  /*13a0*/  ISETP.GE.AND P1, PT, R11, R0, PT ;  /* 0x000000000b00720c */ /* 0x000fe20003f26270 */
[----:B------:R-:W-:-:S04]  /*13b0*/  @!P3 IMAD.X R23, RZ, RZ, R23, P4 ;  /* 0x000000ffff17b224 */ /* 0x000fc800020e0617 */
[----:B------:R0:W5:Y:S04]  /*13c0*/  @!P3 LDG.E.S8 R10, desc[UR8][R18.64] ;  /* 0x00000008120ab981 */ /* 0x000168000c1e1300 */
[----:B------:R1:W5:Y:S01]  /*13d0*/  @!P3 LDG.E.S8 R9, desc[UR8][R22.64] ;  /* 0x000000081609b981 */ /* 0x000362000c1e1300 */
[C---:B--2---:R-:W-:Y:S02]  /*13e0*/  @!P2 IADD3 R16, P3, R21.reuse, R12, RZ ;  /* 0x0000000c1510a210 */ /* 0x044fe40007f7e0ff */
[----:B----4-:R-:W-:-:S03]  /*13f0*/  @!P2 IADD3 R12, P4, R21, R14, RZ ;  /* 0x0000000e150ca210 */ /* 0x010fc60007f9e0ff */
[----:B------:R-:W-:Y:S01]  /*1400*/  @!P2 IMAD.X R17, RZ, RZ, R13, P3 ;  /* 0x000000ffff11a224 */ /* 0x000fe200018e060d */
[----:B0-----:R-:W0:Y:S01]  /*1410*/  @!P1 LDC.64 R18, c[0x0][0x228] ;  /* 0x00008a00ff129b82 */ /* 0x001e220000000a00 */
[----:B------:R-:W-:-:S07]  /*1420*/  @!P2 IADD3.X R13, RZ, R15, RZ, P4, !PT ;  /* 0x0000000fff0da210 */ /* 0x000fce00027fe4ff */
        /* <DEDUP_REMOVED lines=12> */
[----:B------:R-:W-:Y:S02]  /*14f0*/  @!P2 VIADD R25, R11, UR4 ;  /* 0x000000040b19ac36 */ /* 0x000fe40008000000 */
[----:B------:R-:W-:-:S03]  /*1500*/  @!P1 IMAD.X R19, RZ, RZ, R19, P3 ;  /* 0x000000ffff139224 */ /* 0x000fc600018e0613 */
        /* <DEDUP_REMOVED lines=11> */
[----:B------:R-:W-:Y:S02]  /*15c0*/  IMAD.MOV.U32 R25, RZ, RZ, RZ ;  /* 0x000000ffff197224 */ /* 0x000fe400078e00ff */
[----:B------:R-:W-:Y:S02]  /*15d0*/  @!P1 VIADD R27, R11, UR4 ;  /* 0x000000040b1b9c36 */ /* 0x000fe40008000000 */
[----:B------:R0:W5:Y:S04]  /*15e0*/  @!P2 LDG.E.S8 R24, desc[UR8][R16.64] ;  /* 0x000000081018a981 */ /* 0x000168000c1e1300 */
[----:B------:R1:W5:Y:S01]  /*15f0*/  @!P2 LDG.E.S8 R25, desc[UR8][R12.64] ;  /* 0x000000080c19a981 */ /* 0x000362000c1e1300 */
[----:B--2---:R-:W-:-:S04]  /*1600*/  @!P1 IADD3 R18, P2, R27, R14, RZ ;  /* 0x0000000e1b129210 */ /* 0x004fc80007f5e0ff */
[----:B------:R-:W-:Y:S02]  /*1610*/  @!P1 IADD3.X R19, RZ, R15, RZ, P2, !PT ;  /* 0x0000000fff139210 */ /* 0x000fe400017fe4ff */
        /* <DEDUP_REMOVED lines=20> */
[----:B------:R-:W-:Y:S02]  /*1760*/  IMAD.MOV R15, RZ, RZ, -R15 ;  /* 0x000000ffff0f7224 */ /* 0x000fe400078e0a0f */
        /* <DEDUP_REMOVED lines=15> */
.L_x_24739:
[----:B------:R-:W-:Y:S05]  /*1860*/  BSYNC B0 ;  /* 0x0000000000007941 */ /* 0x000fea0003800000 */
.L_x_24738:
[----:B-1----:R-:W-:Y:S01]  /*1870*/  IADD3 R15, R3, 0x80, RZ ;  /* 0x00000080030f7810 */ /* 0x002fe20007ffe0ff */
[----:B------:R-:W-:Y:S03]  /*1880*/  BSSY B0, `(.L_x_24740) ;  /* 0x0000019000007945 */ /* 0x000fe60003800000 */
[----:B------:R-:W-:-:S13]  /*1890*/  ISETP.GE.AND P1, PT, R15, R0, PT ;  /* 0x000000000f00720c */ /* 0x000fda0003f26270 */
[----:B------:R-:W-:Y:S05]  /*18a0*/  @P1 BRA `(.L_x_24741) ;  /* 0x0000000000581947 */ /* 0x000fea0003800000 */
[----:B-----5:R-:W-:Y:S02]  /*18b0*/  IABS R4, R6 ;  /* 0x0000000600047213 */ /* 0x020fe40000000000 */
        /* <DEDUP_REMOVED lines=21> */
.L_x_24741:
[----:B------:R-:W-:Y:S05]  /*1a10*/  BSYNC B0 ;  /* 0x0000000000007941 */ /* 0x000fea0003800000 */
.L_x_24740:
[----:B-----5:R-:W-:Y:S01]  /*1a20*/  VIADD R5, R3, 0x100 ;  /* 0x0000010003057836 */ /* 0x020fe20000000000 */
        /* <DEDUP_REMOVED lines=25> */
.L_x_24743:
[----:B------:R-:W-:Y:S05]  /*1bc0*/  BSYNC B0 ;  /* 0x0000000000007941 */ /* 0x000fea0003800000 */
.L_x_24742:
        /* <DEDUP_REMOVED lines=26> */
.L_x_24745:
[----:B------:R-:W-:Y:S05]  /*1d70*/  BSYNC B0 ;  /* 0x0000000000007941 */ /* 0x000fea0003800000 */
.L_x_24744:
[----:B------:R-:W0:Y:S01]  /*1d80*/  @!P0 LDC.64 R4, c[0x0][0x218] ;  /* 0x00008600ff048b82 */ /* 0x000e220000000a00 */
[C---:B------:R-:W-:Y:S01]  /*1d90*/  IADD3 R7, R3.reuse, 0x200, RZ ;  /* 0x0000020003077810 */ /* 0x040fe20007ffe0ff */
[C---:B------:R-:W-:Y:S01]  /*1da0*/  VIADD R9, R3.reuse, 0x280 ;  /* 0x0000028003097836 */ /* 0x040fe20000000000 */
[----:B------:R-:W-:Y:S01]  /*1db0*/  BSSY B0, `(.L_x_24746) ;  /* 0x0000022000007945 */ /* 0x000fe20003800000 */
[----:B------:R-:W-:Y:S01]  /*1dc0*/  VIADD R17, R3, 0x380 ;  /* 0x0000038003117836 */ /* 0x000fe20000000000 */
[-C--:B------:R-:W-:Y:S01]  /*1dd0*/  ISETP.GE.AND P4, PT, R7, R0.reuse, PT ;  /* 0x000000000700720c */ /* 0x080fe20003f86270 */
[----:B------:R-:W-:Y:S01]  /*1de0*/  VIADD R7, R3, 0x300 ;  /* 0x0000030003077836 */ /* 0x000fe20000000000 */
[-C--:B------:R-:W-:Y:S01]  /*1df0*/  ISETP.GE.AND P3, PT, R9, R0.reuse, PT ;  /* 0x000000000900720c */ /* 0x080fe20003f66270 */
[----:B------:R-:W-:Y:S01]  /*1e00*/  @!P0 VIADD R9, R3, UR4 ;  /* 0x0000000403098c36 */ /* 0x000fe20008000000 */
[-C--:B------:R-:W-:Y:S02]  /*1e10*/  ISETP.GE.AND P1, PT, R17, R0.reuse, PT ;  /* 0x000000001100720c */ /* 0x080fe40003f26270 */
[----:B------:R-:W-:-:S02]  /*1e20*/  ISETP.GE.AND P2, PT, R7, R0, PT ;  /* 0x000000000700720c */ /* 0x000fc40003f46270 */
[----:B0-----:R-:W-:-:S05]  /*1e30*/  @!P0 IADD3 R4, P5, R9, R4, RZ ;  /* 0x0000000409048210 */ /* 0x001fca0007fbe0ff */
[----:B------:R-:W-:Y:S01]  /*1e40*/  @!P0 IMAD.X R5, RZ, RZ, R5, P5 ;  /* 0x000000ffff058224 */ /* 0x000fe200028e0605 */
[----:B------:R-:W-:Y:S07]  /*1e50*/  @P4 BRA `(.L_x_24747) ;  /* 0x00000000005c4947 */ /* 0x000fee0003800000 */
        /* <DEDUP_REMOVED lines=23> */
.L_x_24747:
[----:B------:R-:W-:Y:S05]  /*1fd0*/  BSYNC B0 ;  /* 0x0000000000007941 */ /* 0x000fea0003800000 */
.L_x_24746:
        /* <DEDUP_REMOVED lines=25> */
.L_x_24749:
[----:B------:R-:W-:Y:S05]  /*2170*/  BSYNC B0 ;  /* 0x0000000000007941 */ /* 0x000fea0003800000 */
.L_x_24748:
        /* <DEDUP_REMOVED lines=25> */
.L_x_24751:
[----:B------:R-:W-:Y:S05]  /*2310*/  BSYNC B0 ;  /* 0x0000000000007941 */ /* 0x000fea0003800000 */
.L_x_24750:
        /* <DEDUP_REMOVED lines=25> */
.L_x_24753:
[----:B------:R-:W-:Y:S05]  /*24b0*/  BSYNC B0 ;  /* 0x0000000000007941 */ /* 0x000fea0003800000 */
.L_x_24752:
        /* <DEDUP_REMOVED lines=14> */
[C---:B0-----:R-:W-:Y:S01]  /*25a0*/  VIADD R4, R3.reuse, UR4 ;  /* 0x0000000403047c36 */ /* 0x041fe20008000000 */
[----:B------:R-:W-:Y:S01]  /*25b0*/  ULDC.64 UR6, c[0x0][0x218] ;  /* 0x0000860000067ab9 */ /* 0x000fe20000000a00 */
[----:B------:R-:W-:-:S03]  /*25c0*/  VIADD R3, R3, 0x80 ;  /* 0x0000008003037836 */ /* 0x000fc60000000000 */
[----:B------:R-:W-:-:S05]  /*25d0*/  IADD3 R4, P0, R4, UR6, RZ ;  /* 0x0000000604047c10 */ /* 0x000fca000ff1e0ff */
[----:B------:R-:W-:-:S05]  /*25e0*/  IMAD.X R5, RZ, RZ, UR7, P0 ;  /* 0x00000007ff057e24 */ /* 0x000fca00080e06ff */
[----:B------:R0:W-:Y:S03]  /*25f0*/  STG.E.U8 desc[UR8][R4.64], R13 ;  /* 0x0000000d04007986 */ /* 0x0001e6000c101108 */
.L_x_24756:
        /* <DEDUP_REMOVED lines=8> */
.L_x_24757:
        /* <DEDUP_REMOVED lines=8> */
.L_x_24758:
        /* <DEDUP_REMOVED lines=9> */
.L_x_24759:
[----:B------:R-:W-:Y:S05]  /*2790*/  BSYNC B1 ;  /* 0x0000000000017941 */ /* 0x000fea0003800000 */
.L_x_24755:
[----:B------:R-:W-:-:S13]  /*27a0*/  ISETP.GE.AND P0, PT, R3, R0, PT ;  /* 0x000000000300720c */ /* 0x000fda0003f06270 */
[----:B-1----:R-:W1:Y:S01]  /*27b0*/  @!P0 LDC.64 R8, c[0x0][0x218] ;  /* 0x00008600ff088b82 */ /* 0x002e620000000a00 */
[C---:B0-2---:R-:W-:Y:S02]  /*27c0*/  @!P0 VIADD R5, R3.reuse, UR4 ;  /* 0x0000000403058c36 */ /* 0x045fe40008000000 */
[----:B------:R-:W-:-:S03]  /*27d0*/  @!P0 VIADD R3, R3, 0x80 ;  /* 0x0000008003038836 */ /* 0x000fc60000000000 */
[----:B-1----:R-:W-:-:S05]  /*27e0*/  @!P0 IADD3 R4, P1, R5, R8, RZ ;  /* 0x0000000805048210 */ /* 0x002fca0007f3e0ff */
[----:B------:R-:W-:-:S05]  /*27f0*/  @!P0 IMAD.X R5, RZ, RZ, R9, P1 ;  /* 0x000000ffff058224 */ /* 0x000fca00008e0609 */
[----:B------:R2:W-:Y:S03]  /*2800*/  @!P0 STG.E.U8 desc[UR8][R4.64], R14 ;  /* 0x0000000e04008986 */ /* 0x0005e6000c101108 */
.L_x_24760:
[----:B------:R-:W-:Y:S05]  /*2810*/  BSYNC B0 ;  /* 0x0000000000007941 */ /* 0x000fea0003800000 */
.L_x_24754:
        /* <DEDUP_REMOVED lines=9> */
.L_x_24761:
        /* <DEDUP_REMOVED lines=13> */
.L_x_57450:


//--------------------- .text._ZN2at6native18elementwise_kernelILi128ELi4EZNS0_15gpu_kernel_implINS0_13BUnaryFunctorIaaaZZZNS0_16fmod_kernel_cudaERNS_18TensorIteratorBaseEENKUlvE_clEvENKUlvE0_clEvEUlaaE_EEEEvS5_RKT_EUliE_EEviT1_ --------------------------
	.section	.text._ZN2at6native18elementwise_kernelILi128ELi4EZNS0_15gpu_kernel_implINS0_13BUnaryFunctorIaaaZZZNS0_16fmod_kernel_cudaERNS_18TensorIteratorBaseEENKUlvE_clEvENKUlvE0_clEvEUlaaE_EEEEvS5_RKT_EUliE_EEviT1_,"ax",@progbits
	.align	128
        .global         _ZN2at6native18elementwise_kernelILi128ELi4EZNS0_15gpu_kernel_implINS0_13BUnaryFunctorIaaaZZZNS0_16fmod_kernel_cudaERNS_18TensorIteratorBaseEENKUlvE_clEvENKUlvE0_clEvEUlaaE_EEEEvS5_RKT_EUliE_EEviT1_
        .type           _ZN2at6native18elementwise_kernelILi128ELi4EZNS0_15gpu_kernel_implINS0_13BUnaryFunctorIaaaZZZNS0_16fmod_kernel_cudaERNS_18TensorIteratorBaseEENKUlvE_clEvENKUlvE0_clEvEUlaaE_EEEEvS5_RKT_EUliE_EEviT1_,@function
        .size           _ZN2at6native18elementwise_kernelILi128ELi4EZNS0_15gpu_kernel_implINS0_13BUnaryFunctorIaaaZZZNS0_16fmod_kernel_cudaERNS_18TensorIteratorBaseEENKUlvE_clEvENKUlvE0_clEvEUlaaE_EEEEvS5_RKT_EUliE_EEviT1_,(.L_x_57451 - _ZN2at6native18elementwise_kernelILi128ELi4EZNS0_15gpu_kernel_implINS0_13BUnaryFunctorIaaaZZZNS0_16fmod_kernel_cudaERNS_18TensorIteratorBaseEENKUlvE_clEvENKUlvE0_clEvEUlaaE_EEEEvS5_RKT_EUliE_EEviT1_)
        .other          _ZN2at6native18elementwise_kernelILi128ELi4EZNS0_15gpu_kernel_implINS0_13BUnaryFunctorIaaaZZZNS0_16fmod_kernel_cudaERNS_18TensorIteratorBaseEENKUlvE_clEvENKUlvE0_clEvEUlaaE_EEEEvS5_RKT_EUliE_EEviT1_,@"STO_CUDA_ENTRY STV_DEFAULT"
_ZN2at6native18elementwise_kernelILi128ELi4EZNS0_15gpu_kernel_implINS0_13BUnaryFunctorIaaaZZZNS0_16fmod_kernel_cudaERNS_18TensorIteratorBaseEENKUlvE_clEvENKUlvE0_clEvEUlaaE_EEEEvS5_RKT_EUliE_EEviT1_:
.text._ZN2at6native18elementwise_kernelILi128ELi4EZNS0_15gpu_kernel_implINS0_13BUnaryFunctorIaaaZZZNS0_16fmod_kernel_cudaERNS_18TensorIteratorBaseEENKUlvE_clEvENKUlvE0_clEvEUlaaE_EEEEvS5_RKT_EUliE_EEviT1_:
        /* <DEDUP_REMOVED lines=314> */
.L_x_24764:
        /* <DEDUP_REMOVED lines=20> */
.L_x_24768:
[----:B------:R0:W5:Y:S01]  /*14e0*/  LDG.E.U8 R4, desc[UR36][R2.64] ;  /* 0x0000002402047981 */ /* 0x000162000c1e1100 */
[----:B------:R-:W-:Y:S05]  /*14f0*/  BRA `(.L_x_24770) ;  /* 0x0000000c00547947 */ /* 0x000fea0003800000 */
.L_x_24767:
        /* <DEDUP_REMOVED lines=8> */
.L_x_24772:
[----:B------:R0:W5:Y:S01]  /*1580*/  LDG.E.U8 R4, desc[UR36][R2.64] ;  /* 0x0000002402047981 */ /* 0x000162000c1e1100 */
[----:B------:R-:W-:Y:S05]  /*1590*/  BRA `(.L_x_24770) ;  /* 0x0000000c002c7947 */ /* 0x000fea0003800000 */
.L_x_24771:
[----:B------:R0:W5:Y:S01]  /*15a0*/  LDG.E.U16 R4, desc[UR36][R2.64] ;  /* 0x0000002402047981 */ /* 0x000162000c1e1500 */
[----:B------:R-:W-:Y:S05]  /*15b0*/  BRA `(.L_x_24770) ;  /* 0x0000000c00247947 */ /* 0x000fea0003800000 */
.L_x_24766:
        /* <DEDUP_REMOVED lines=9> */
.L_x_24774:
[----:B------:R-:W2:Y:S02]  /*1650*/  LDG.E.U16 R0, desc[UR36][R2.64] ;  /* 0x0000002402007981 */ /* 0x000ea4000c1e1500 */
[----:B--2---:R-:W-:-:S06]  /*1660*/  HADD2.F32 R0, -RZ, R0.H0_H0 ;  /* 0x20000000ff007230 */ /* 0x004fcc0000004100 */
[----:B------:R-:W0:Y:S02]  /*1670*/  F2I.FTZ.TRUNC.NTZ R0, R0 ;  /* 0x0000000000007305 */ /* 0x000e24000021f100 */
[----:B0-----:R-:W-:Y:S01]  /*1680*/  PRMT R4, R0, 0x7610, R4 ;  /* 0x0000761000047816 */ /* 0x001fe20000000004 */
[----:B------:R-:W-:Y:S06]  /*1690*/  BRA `(.L_x_24770) ;  /* 0x0000000800ec7947 */ /* 0x000fec0003800000 */
.L_x_24773:
        /* <DEDUP_REMOVED lines=9> */
.L_x_24776:
[----:B------:R-:W2:Y:S02]  /*1730*/  LDG.E.U16 R2, desc[UR36][R2.64] ;  /* 0x0000002402027981 */ /* 0x000ea4000c1e1500 */
[----:B--2---:R-:W-:-:S06]  /*1740*/  HADD2.F32 R0, -RZ, R2.H0_H0 ;  /* 0x20000002ff007230 */ /* 0x004fcc0000004100 */
[----:B------:R-:W0:Y:S02]  /*1750*/  F2I.FTZ.TRUNC.NTZ R0, R0 ;  /* 0x0000000000007305 */ /* 0x000e24000021f100 */
[----:B0-----:R-:W-:Y:S01]  /*1760*/  PRMT R4, R0, 0x7610, R4 ;  /* 0x0000761000047816 */ /* 0x001fe20000000004 */
[----:B------:R-:W-:Y:S06]  /*1770*/  BRA `(.L_x_24770) ;  /* 0x0000000800b47947 */ /* 0x000fec0003800000 */
.L_x_24775:
[----:B------:R-:W2:Y:S02]  /*1780*/  LDG.E.64 R2, desc[UR36][R2.64] ;  /* 0x0000002402027981 */ /* 0x000ea4000c1e1b00 */
[----:B--2---:R0:W1:Y:S01]  /*1790*/  F2I.F64.TRUNC R4, R2 ;  /* 0x0000000200047311 */ /* 0x004062000030d100 */
[----:B------:R-:W-:Y:S05]  /*17a0*/  BRA `(.L_x_24770) ;  /* 0x0000000800a87947 */ /* 0x000fea0003800000 */
.L_x_24765:
        /* <DEDUP_REMOVED lines=12> */
.L_x_24779:
[----:B------:R-:W2:Y:S02]  /*1870*/  LDG.E.64 R2, desc[UR36][R2.64] ;  /* 0x0000002402027981 */ /* 0x000ea4000c1e1b00 */
[----:B--2---:R3:W4:Y:S01]  /*1880*/  F2I.F64.TRUNC R4, R2 ;  /* 0x0000000200047311 */ /* 0x004722000030d100 */
[----:B------:R-:W-:Y:S05]  /*1890*/  BRA `(.L_x_24770) ;  /* 0x00000008006c7947 */ /* 0x000fea0003800000 */
.L_x_24778:
        /* <DEDUP_REMOVED lines=28> */
.L_x_24781:
        /* <DEDUP_REMOVED lines=15> */
.L_x_24780:
[----:B------:R-:W2:Y:S02]  /*1b50*/  LDG.E.U16 R0, desc[UR36][R2.64] ;  /* 0x0000002402007981 */ /* 0x000ea4000c1e1500 */
[----:B--2---:R-:W-:-:S06]  /*1b60*/  IMAD.U32 R0, R0, 0x10000, RZ ;  /* 0x0001000000007824 */ /* 0x004fcc00078e00ff */
[----:B------:R-:W0:Y:S02]  /*1b70*/  F2I.FTZ.TRUNC.NTZ R0, R0 ;  /* 0x0000000000007305 */ /* 0x000e24000021f100 */
[----:B0-----:R-:W-:Y:S01]  /*1b80*/  PRMT R4, R0, 0x7610, R4 ;  /* 0x0000761000047816 */ /* 0x001fe20000000004 */
[----:B------:R-:W-:Y:S06]  /*1b90*/  BRA `(.L_x_24770) ;  /* 0x0000000400ac7947 */ /* 0x000fec0003800000 */
.L_x_24777:
        /* <DEDUP_REMOVED lines=10> */
.L_x_24784:
        /* <DEDUP_REMOVED lines=21> */
.L_x_24788:
[----:B------:R-:W-:Y:S05]  /*1d90*/  BSYNC B1 ;  /* 0x0000000000017941 */ /* 0x000fea0003800000 */
.L_x_24787:
[----:B------:R-:W-:Y:S01]  /*1da0*/  LEA R3, R0, 0x3b800000, 0x17 ;  /* 0x3b80000000037811 */ /* 0x000fe200078eb8ff */
[----:B------:R-:W-:-:S05]  /*1db0*/  IMAD.SHL.U32 R0, R2, 0x100000, RZ ;  /* 0x0010000002007824 */ /* 0x000fca00078e00ff */
[----:B------:R-:W-:-:S07]  /*1dc0*/  LOP3.LUT R0, R3, R0, R4, 0xfe, !PT ;  /* 0x0000000003007212 */ /* 0x000fce00078efe04 */
.L_x_24786:
[----:B------:R-:W-:Y:S05]  /*1dd0*/  BSYNC B0 ;  /* 0x0000000000007941 */ /* 0x000fea0003800000 */
.L_x_24785:
[----:B------:R-:W0:Y:S02]  /*1de0*/  F2I.FTZ.TRUNC.NTZ R0, R0 ;  /* 0x0000000000007305 */ /* 0x000e24000021f100 */
[----:B0-----:R-:W-:Y:S01]  /*1df0*/  PRMT R4, R0, 0x7610, R4 ;  /* 0x0000761000047816 */ /* 0x001fe20000000004 */
[----:B------:R-:W-:Y:S06]  /*1e00*/  BRA `(.L_x_24770) ;  /* 0x0000000400107947 */ /* 0x000fec0003800000 */
.L_x_24783:
        /* <DEDUP_REMOVED lines=21> */
.L_x_24792:
[----:B------:R-:W-:Y:S05]  /*1f60*/  BSYNC B1 ;  /* 0x0000000000017941 */ /* 0x000fea0003800000 */
.L_x_24791:
[----:B------:R-:W-:Y:S01]  /*1f70*/  LEA R3, R0, 0x37800000, 0x17 ;  /* 0x3780000000037811 */ /* 0x000fe200078eb8ff */
[----:B------:R-:W-:-:S05]  /*1f80*/  IMAD.SHL.U32 R0, R2, 0x200000, RZ ;  /* 0x0020000002007824 */ /* 0x000fca00078e00ff */
[----:B------:R-:W-:-:S07]  /*1f90*/  LOP3.LUT R0, R3, R0, R4, 0xfe, !PT ;  /* 0x0000000003007212 */ /* 0x000fce00078efe04 */
.L_x_24790:
[----:B------:R-:W-:Y:S05]  /*1fa0*/  BSYNC B0 ;  /* 0x0000000000007941 */ /* 0x000fea0003800000 */
.L_x_24789:
[----:B------:R-:W0:Y:S02]  /*1fb0*/  F2I.FTZ.TRUNC.NTZ R0, R0 ;  /* 0x0000000000007305 */ /* 0x000e24000021f100 */
[----:B0-----:R-:W-:Y:S01]  /*1fc0*/  PRMT R4, R0, 0x7610, R4 ;  /* 0x0000761000047816 */ /* 0x001fe20000000004 */
[----:B------:R-:W-:Y:S06]  /*1fd0*/  BRA `(.L_x_24770) ;  /* 0x00000000009c7947 */ /* 0x000fec0003800000 */
.L_x_24782:
        /* <DEDUP_REMOVED lines=14> */
.L_x_24796:
[----:B------:R-:W-:Y:S05]  /*20c0*/  BSYNC B0 ;  /* 0x0000000000007941 */ /* 0x000fea0003800000 */
.L_x_24795:
[----:B------:R-:W0:Y:S02]  /*20d0*/  F2I.FTZ.TRUNC.NTZ R0, R0 ;  /* 0x0000000000007305 */ /* 0x000e24000021f100 */
[----:B0-----:R-:W-:Y:S01]  /*20e0*/  PRMT R4, R0, 0x7610, R4 ;  /* 0x0000761000047816 */ /* 0x001fe20000000004 */
[----:B------:R-:W-:Y:S06]  /*20f0*/  BRA `(.L_x_24770) ;  /* 0x0000000000547947 */ /* 0x000fec0003800000 */
.L_x_24769:
        /* <DEDUP_REMOVED lines=16> */
.L_x_24797:
[----:B------:R-:W-:Y:S01]  /*2200*/  PRMT R4, RZ, 0x7610, R4 ;  /* 0x00007610ff047816 */ /* 0x000fe20000000004 */
[----:B------:R-:W-:Y:S06]  /*2210*/  BRA `(.L_x_24770) ;  /* 0x00000000000c7947 */ /* 0x000fec0003800000 */
.L_x_24794:
[----:B------:R2:W5:Y:S01]  /*2220*/  LDG.E.U8 R4, desc[UR36][R2.64] ;  /* 0x0000002402047981 */ /* 0x000562000c1e1100 */
[----:B------:R-:W-:Y:S05]  /*2230*/  BRA `(.L_x_24770) ;  /* 0x0000000000047947 */ /* 0x000fea0003800000 */
.L_x_24793:
[----:B------:R1:W5:Y:S02]  /*2240*/  LDG.E.U8 R4, desc[UR36][R2.64] ;  /* 0x0000002402047981 */ /* 0x000364000c1e1100 */
.L_x_24770:
[----:B------:R-:W0:Y:S01]  /*2250*/  LDC.S8 R0, c[0x0][0x421] ;  /* 0x00010840ff007b82 */ /* 0x000e220000000200 */
[----:B-1--45:R-:W-:-:S04]  /*2260*/  LOP3.LUT R4, R4, 0xffff, RZ, 0xc0, !PT ;  /* 0x0000ffff04047812 */ /* 0x032fc800078ec0ff */
[----:B------:R-:W-:-:S04]  /*2270*/  PRMT R4, R4, 0x8880, RZ ;  /* 0x0000888004047816 */ /* 0x000fc800000000ff */
[----:B------:R-:W-:Y:S02]  /*2280*/  ISETP.GE.AND P1, PT, R4, RZ, PT ;  /* 0x000000ff0400720c */ /* 0x000fe40003f26270 */
[-C--:B0-----:R-:W-:Y:S02]  /*2290*/  IABS R7, R0.reuse ;  /* 0x0000000000077213 */ /* 0x081fe40000000000 */
[----:B------:R-:W-:Y:S02]  /*22a0*/  IABS R8, R0 ;  /* 0x0000000000087213 */ /* 0x000fe40000000000 */
[----:B------:R-:W0:Y:S08]  /*22b0*/  I2F.RP R5, R7 ;  /* 0x0000000700057306 */ /* 0x000e300000209400 */
[----:B0-----:R-:W2:Y:S02]  /*22c0*/  MUFU.RCP R5, R5 ;  /* 0x0000000500057308 */ /* 0x001ea40000001000 */
[----:B--23--:R-:W-:-:S02]  /*22d0*/  VIADD R2, R5, 0xffffffe ;  /* 0x0ffffffe05027836 */ /* 0x00cfc40000000000 */
        /* <DEDUP_REMOVED lines=31> */
.L_x_24801:
[----:B------:R3:W-:Y:S01]  /*24d0*/  STG.E.U8 desc[UR36][R16.64], R2 ;  /* 0x0000000210007986 */ /* 0x0007e2000c101124 */
[----:B------:R-:W-:Y:S05]  /*24e0*/  BRA `(.L_x_24803) ;  /* 0x0000000c008c7947 */ /* 0x000fea0003800000 */
.L_x_24800:
        /* <DEDUP_REMOVED lines=12> */
.L_x_24805:
[----:B------:R-:W-:-:S05]  /*25b0*/  PRMT R3, R2, 0x8880, RZ ;  /* 0x0000888002037816 */ /* 0x000fca00000000ff */
[----:B------:R1:W-:Y:S01]  /*25c0*/  STG.E desc[UR36][R16.64], R3 ;  /* 0x0000000310007986 */ /* 0x0003e2000c101924 */
[----:B------:R-:W-:Y:S05]  /*25d0*/  BRA `(.L_x_24803) ;  /* 0x0000000c00507947 */ /* 0x000fea0003800000 */
.L_x_24804:
[----:B------:R-:W-:-:S04]  /*25e0*/  PRMT R3, R2, 0x8880, RZ ;  /* 0x0000888002037816 */ /* 0x000fc800000000ff */
[----:B------:R-:W-:-:S05]  /*25f0*/  PRMT R3, R3, 0x7710, RZ ;  /* 0x0000771003037816 */ /* 0x000fca00000000ff */
[----:B------:R2:W-:Y:S01]  /*2600*/  STG.E.U16 desc[UR36][R16.64], R3 ;  /* 0x0000000310007986 */ /* 0x0005e2000c101524 */
[----:B------:R-:W-:Y:S05]  /*2610*/  BRA `(.L_x_24803) ;  /* 0x0000000c00407947 */ /* 0x000fea0003800000 */
.L_x_24799:
        /* <DEDUP_REMOVED lines=9> */
.L_x_24807:
[----:B------:R-:W0:Y:S02]  /*26b0*/  I2F.S8 R0, R2 ;  /* 0x0000000200007306 */ /* 0x000e240000001400 */
[----:B0-----:R-:W-:-:S05]  /*26c0*/  F2FP.F16.F32.PACK_AB R0, RZ, R0 ;  /* 0x00000000ff00723e */ /* 0x001fca00000000ff */
[----:B------:R0:W-:Y:S01]  /*26d0*/  STG.E.U16 desc[UR36][R16.64], R0 ;  /* 0x0000000010007986 */ /* 0x0001e2000c101524 */
[----:B------:R-:W-:Y:S05]  /*26e0*/  BRA `(.L_x_24803) ;  /* 0x0000000c000c7947 */ /* 0x000fea0003800000 */
.L_x_24806:
        /* <DEDUP_REMOVED lines=10> */
.L_x_24809:
[----:B------:R-:W0:Y:S02]  /*2790*/  I2F.S8 R2, R2 ;  /* 0x0000000200027306 */ /* 0x000e240000001400 */
[----:B0-----:R-:W-:-:S04]  /*27a0*/  F2FP.F16.F32.PACK_AB R3, RZ, R2 ;  /* 0x00000002ff03723e */ /* 0x001fc800000000ff */
[----:B------:R-:W-:-:S05]  /*27b0*/  PRMT R3, R3, 0x5410, RZ ;  /* 0x0000541003037816 */ /* 0x000fca00000000ff */
[----:B------:R0:W-:Y:S01]  /*27c0*/  STG.E desc[UR36][R16.64], R3 ;  /* 0x0000000310007986 */ /* 0x0001e2000c101924 */
[----:B------:R-:W-:Y:S05]  /*27d0*/  BRA `(.L_x_24803) ;  /* 0x0000000800d07947 */ /* 0x000fea0003800000 */
.L_x_24808:
[----:B------:R-:W-:-:S04]  /*27e0*/  PRMT R2, R2, 0x8880, RZ ;  /* 0x0000888002027816 */ /* 0x000fc800000000ff */
[----:B------:R-:W-:-:S06]  /*27f0*/  PRMT R2, R2, 0x7710, RZ ;  /* 0x0000771002027816 */ /* 0x000fcc00000000ff */
[----:B------:R-:W0:Y:S02]  /*2800*/  I2F.F64.S16 R2, R2 ;  /* 0x0000000200027312 */ /* 0x000e240000101c00 */
[----:B0-----:R0:W-:Y:S01]  /*2810*/  STG.E.64 desc[UR36][R16.64], R2 ;  /* 0x0000000210007986 */ /* 0x0011e2000c101b24 */
[----:B------:R-:W-:Y:S05]  /*2820*/  BRA `(.L_x_24803) ;  /* 0x0000000800bc7947 */ /* 0x000fea0003800000 */
.L_x_24798:
        /* <DEDUP_REMOVED lines=12> */
.L_x_24812:
[----:B------:R-:W-:Y:S02]  /*28f0*/  PRMT R4, R2, 0x8880, RZ ;  /* 0x0000888002047816 */ /* 0x000fe400000000ff */
[----:B------:R-:W-:Y:S02]  /*2900*/  CS2R R6, SRZ ;  /* 0x0000000000067805 */ /* 0x000fe4000001ff00 */
[----:B------:R-:W-:-:S06]  /*2910*/  PRMT R4, R4, 0x7710, RZ ;  /* 0x0000771004047816 */ /* 0x000fcc00000000ff */
[----:B------:R-:W0:Y:S02]  /*2920*/  I2F.F64.S16 R4, R4 ;  /* 0x0000000400047312 */ /* 0x000e240000101c00 */
[----:B0-----:R0:W-:Y:S01]  /*2930*/  STG.E.128 desc[UR36][R16.64], R4 ;  /* 0x0000000410007986 */ /* 0x0011e2000c101d24 */
[----:B------:R-:W-:Y:S05]  /*2940*/  BRA `(.L_x_24803) ;  /* 0x0000000800747947 */ /* 0x000fea0003800000 */
.L_x_24811:
        /* <DEDUP_REMOVED lines=21> */
.L_x_24816:
[----:B------:R-:W-:Y:S05]  /*2aa0*/  BSYNC B0 ;  /* 0x0000000000007941 */ /* 0x000fea0003800000 */
.L_x_24815:
[----:B------:R-:W-:-:S05]  /*2ab0*/  LOP3.LUT R3, R0, R3, RZ, 0xfc, !PT ;  /* 0x0000000300037212 */ /* 0x000fca00078efcff */
[----:B------:R0:W-:Y:S01]  /*2ac0*/  STG.E.U8 desc[UR36][R16.64], R3 ;  /* 0x0000000310007986 */ /* 0x0001e2000c101124 */
[----:B------:R-:W-:Y:S05]  /*2ad0*/  BRA `(.L_x_24803) ;  /* 0x0000000800107947 */ /* 0x000fea0003800000 */
.L_x_24814:
        /* <DEDUP_REMOVED lines=13> */
.L_x_24818:
[----:B------:R-:W-:Y:S01]  /*2bb0*/  IMAD.MOV.U32 R0, RZ, RZ, 0x7f ;  /* 0x0000007fff007424 */ /* 0x000fe200078e00ff */
[----:B------:R-:W-:-:S04]  /*2bc0*/  ISETP.GT.U32.AND P0, PT, R3, 0x7f800000, PT ;  /* 0x7f8000000300780c */ /* 0x000fc80003f04070 */
[----:B------:R-:W-:-:S09]  /*2bd0*/  SEL R0, R0, 0x7c, P0 ;  /* 0x0000007c00007807 */ /* 0x000fd20000000000 */
.L_x_24819:
[----:B------:R-:W-:Y:S05]  /*2be0*/  BSYNC B0 ;  /* 0x0000000000007941 */ /* 0x000fea0003800000 */
.L_x_24817:
[----:B------:R-:W-:-:S04]  /*2bf0*/  LOP3.LUT R2, R5, 0x80000000, RZ, 0xc0, !PT ;  /* 0x8000000005027812 */ /* 0x000fc800078ec0ff */
[----:B------:R-:W-:-:S04]  /*2c00*/  SHF.R.U32.HI R3, RZ, 0x18, R2 ;  /* 0x00000018ff037819 */ /* 0x000fc80000011602 */
[----:B------:R-:W-:-:S05]  /*2c10*/  LOP3.LUT R3, R0, R3, RZ, 0xfc, !PT ;  /* 0x0000000300037212 */ /* 0x000fca00078efcff */
[----:B------:R0:W-:Y:S01]  /*2c20*/  STG.E.U8 desc[UR36][R16.64], R3 ;  /* 0x0000000310007986 */ /* 0x0001e2000c101124 */
[----:B------:R-:W-:Y:S05]  /*2c30*/  BRA `(.L_x_24803) ;  /* 0x0000000400b87947 */ /* 0x000fea0003800000 */
.L_x_24813:
[----:B------:R-:W0:Y:S02]  /*2c40*/  I2F.S8 R0, R2 ;  /* 0x0000000200007306 */ /* 0x000e240000001400 */
[----:B0-----:R-:W-:-:S05]  /*2c50*/  F2FP.BF16.F32.PACK_AB R0, RZ, R0 ;  /* 0x00000000ff00723e */ /* 0x001fca00000010ff */
[----:B------:R0:W-:Y:S01]  /*2c60*/  STG.E.U16 desc[UR36][R16.64], R0 ;  /* 0x0000000010007986 */ /* 0x0001e2000c101524 */
[----:B------:R-:W-:Y:S05]  /*2c70*/  BRA `(.L_x_24803) ;  /* 0x0000000400a87947 */ /* 0x000fea0003800000 */
.L_x_24810:
        /* <DEDUP_REMOVED lines=12> */
.L_x_24822:
        /* <DEDUP_REMOVED lines=17> */
.L_x_24825:
[----:B------:R-:W-:-:S04]  /*2e50*/  LOP3.LUT R2, R5, 0x80000000, RZ, 0xc0, !PT ;  /* 0x8000000005027812 */ /* 0x000fc800078ec0ff */
[----:B------:R-:W-:-:S04]  /*2e60*/  SHF.R.U32.HI R3, RZ, 0x18, R2 ;  /* 0x00000018ff037819 */ /* 0x000fc80000011602 */
[----:B------:R-:W-:-:S04]  /*2e70*/  LOP3.LUT R0, R0, R3, RZ, 0xfc, !PT ;  /* 0x0000000300007212 */ /* 0x000fc800078efcff */
[----:B------:R-:W-:-:S07]  /*2e80*/  PRMT R8, R0, 0x7610, R8 ;  /* 0x0000761000087816 */ /* 0x000fce0000000008 */
.L_x_24824:
[----:B------:R-:W-:Y:S05]  /*2e90*/  BSYNC B0 ;  /* 0x0000000000007941 */ /* 0x000fea0003800000 */
.L_x_24823:
[----:B------:R0:W-:Y:S01]  /*2ea0*/  STG.E.U8 desc[UR36][R16.64], R8 ;  /* 0x0000000810007986 */ /* 0x0001e2000c101124 */
[----:B------:R-:W-:Y:S05]  /*2eb0*/  BRA `(.L_x_24803) ;  /* 0x0000000400187947 */ /* 0x000fea0003800000 */
.L_x_24821:
        /* <DEDUP_REMOVED lines=17> */
.L_x_24828:
[----:B------:R-:W-:-:S04]  /*2fd0*/  LOP3.LUT R2, R5, 0x80000000, RZ, 0xc0, !PT ;  /* 0x8000000005027812 */ /* 0x000fc800078ec0ff */
[----:B------:R-:W-:-:S04]  /*2fe0*/  SHF.R.U32.HI R3, RZ, 0x18, R2 ;  /* 0x00000018ff037819 */ /* 0x000fc80000011602 */
[----:B------:R-:W-:-:S04]  /*2ff0*/  LOP3.LUT R0, R0, R3, RZ, 0xfc, !PT ;  /* 0x0000000300007212 */ /* 0x000fc800078efcff */
[----:B------:R-:W-:-:S07]  /*3000*/  PRMT R8, R0, 0x7610, R8 ;  /* 0x0000761000087816 */ /* 0x000fce0000000008 */
.L_x_24827:
[----:B------:R-:W-:Y:S05]  /*3010*/  BSYNC B0 ;  /* 0x0000000000007941 */ /* 0x000fea0003800000 */
.L_x_24826:
[----:B------:R0:W-:Y:S01]  /*3020*/  STG.E.U8 desc[UR36][R16.64], R8 ;  /* 0x0000000810007986 */ /* 0x0001e2000c101124 */
[----:B------:R-:W-:Y:S05]  /*3030*/  BRA `(.L_x_24803) ;  /* 0x0000000000b87947 */ /* 0x000fea0003800000 */
.L_x_24820:
        /* <DEDUP_REMOVED lines=22> */
.L_x_24802:
        /* <DEDUP_REMOVED lines=16> */
.L_x_24831:
[----:B------:R-:W-:Y:S05]  /*32a0*/  BRA `(.L_x_24803) ;  /* 0x00000000001c7947 */ /* 0x000fea0003800000 */
.L_x_24830:
[----:B------:R-:W-:-:S04]  /*32b0*/  LOP3.LUT R2, R2, 0xffff, RZ, 0xc0, !PT ;  /* 0x0000ffff02027812 */ /* 0x000fc800078ec0ff */
[----:B------:R-:W-:-:S04]  /*32c0*/  PRMT R2, R2, 0x8880, RZ ;  /* 0x0000888002027816 */ /* 0x000fc800000000ff */
[----:B------:R-:W-:-:S05]  /*32d0*/  SHF.R.S32.HI R3, RZ, 0x1f, R2 ;  /* 0x0000001fff037819 */ /* 0x000fca0000011402 */
[----:B------:R0:W-:Y:S01]  /*32e0*/  STG.E.64 desc[UR36][R16.64], R2 ;  /* 0x0000000210007986 */ /* 0x0001e2000c101b24 */
[----:B------:R-:W-:Y:S05]  /*32f0*/  BRA `(.L_x_24803) ;  /* 0x0000000000087947 */ /* 0x000fea0003800000 */
.L_x_24829:
[----:B------:R-:W-:-:S05]  /*3300*/  PRMT R3, R2, 0x8880, RZ ;  /* 0x0000888002037816 */ /* 0x000fca00000000ff */
[----:B------:R0:W-:Y:S02]  /*3310*/  STG.E desc[UR36][R16.64], R3 ;  /* 0x0000000310007986 */ /* 0x0001e4000c101924 */
.L_x_24803:
[----:B------:R-:W-:-:S04]  /*3320*/  IMAD R18, R23, 0x200, R18 ;  /* 0x0000020017127824 */ /* 0x000fc800078e0212 */
[----:B------:R-:W-:-:S07]  /*3330*/  VIADD R19, R18, 0x80 ;  /* 0x0000008012137836 */ /* 0x000fce0000000000 */
.L_x_24763:
[----:B------:R-:W-:Y:S05]  /*3340*/  BSYNC B6 ;  /* 0x0000000000067941 */ /* 0x000fea0003800000 */
.L_x_24762:
        /* <DEDUP_REMOVED lines=307> */
.L_x_24834:
        /* <DEDUP_REMOVED lines=20> */
.L_x_24838:
[----:B------:R0:W5:Y:S01]  /*47c0*/  LDG.E.U8 R4, desc[UR36][R2.64] ;  /* 0x0000002402047981 */ /* 0x000162000c1e1100 */
[----:B------:R-:W-:Y:S05]  /*47d0*/  BRA `(.L_x_24840) ;  /* 0x0000000c00547947 */ /* 0x000fea0003800000 */
.L_x_24837:
        /* <DEDUP_REMOVED lines=8> */
.L_x_24842:
[----:B------:R0:W5:Y:S01]  /*4860*/  LDG.E.U8 R4, desc[UR36][R2.64] ;  /* 0x0000002402047981 */ /* 0x000162000c1e1100 */
[----:B------:R-:W-:Y:S05]  /*4870*/  BRA `(.L_x_24840) ;  /* 0x0000000c002c7947 */ /* 0x000fea0003800000 */
.L_x_24841:
[----:B------:R0:W5:Y:S01]  /*4880*/  LDG.E.U16 R4, desc[UR36][R2.64] ;  /* 0x0000002402047981 */ /* 0x000162000c1e1500 */
[----:B------:R-:W-:Y:S05]  /*4890*/  BRA `(.L_x_24840) ;  /* 0x0000000c00247947 */ /* 0x000fea0003800000 */
.L_x_24836:
        /* <DEDUP_REMOVED lines=9> */
.L_x_24844:
[----:B------:R-:W2:Y:S02]  /*4930*/  LDG.E.U16 R0, desc[UR36][R2.64] ;  /* 0x0000002402007981 */ /* 0x000ea4000c1e1500 */
[----:B--2---:R-:W-:-:S06]  /*4940*/  HADD2.F32 R0, -RZ, R0.H0_H0 ;  /* 0x20000000ff007230 */ /* 0x004fcc0000004100 */
[----:B------:R-:W0:Y:S02]  /*4950*/  F2I.FTZ.TRUNC.NTZ R0, R0 ;  /* 0x0000000000007305 */ /* 0x000e24000021f100 */
[----:B0-----:R-:W-:Y:S01]  /*4960*/  PRMT R4, R0, 0x7610, R4 ;  /* 0x0000761000047816 */ /* 0x001fe20000000004 */
[----:B------:R-:W-:Y:S06]  /*4970*/  BRA `(.L_x_24840) ;  /* 0x0000000800ec7947 */ /* 0x000fec0003800000 */
.L_x_24843:
        /* <DEDUP_REMOVED lines=9> */
.L_x_24846:
[----:B------:R-:W2:Y:S02]  /*4a10*/  LDG.E.U16 R2, desc[UR36][R2.64] ;  /* 0x0000002402027981 */ /* 0x000ea4000c1e1500 */
[----:B--2---:R-:W-:-:S06]  /*4a20*/  HADD2.F32 R0, -RZ, R2.H0_H0 ;  /* 0x20000002ff007230 */ /* 0x004fcc0000004100 */
[----:B------:R-:W0:Y:S02]  /*4a30*/  F2I.FTZ.TRUNC.NTZ R0, R0 ;  /* 0x0000000000007305 */ /* 0x000e24000021f100 */
[----:B0-----:R-:W-:Y:S01]  /*4a40*/  PRMT R4, R0, 0x7610, R4 ;  /* 0x0000761000047816 */ /* 0x001fe20000000004 */
[----:B------:R-:W-:Y:S06]  /*4a50*/  BRA `(.L_x_24840) ;  /* 0x0000000800b47947 */ /* 0x000fec0003800000 */
.L_x_24845:
[----:B------:R-:W2:Y:S02]  /*4a60*/  LDG.E.64 R2, desc[UR36][R2.64] ;  /* 0x0000002402027981 */ /* 0x000ea4000c1e1b00 */
[----:B--2---:R0:W1:Y:S01]  /*4a70*/  F2I.F64.TRUNC R4, R2 ;  /* 0x0000000200047311 */ /* 0x004062000030d100 */
[----:B------:R-:W-:Y:S05]  /*4a80*/  BRA `(.L_x_24840) ;  /* 0x0000000800a87947 */ /* 0x000fea0003800000 */
.L_x_24835:
        /* <DEDUP_REMOVED lines=12> */
.L_x_24849:
[----:B------:R-:W2:Y:S02]  /*4b50*/  LDG.E.64 R2, desc[UR36][R2.64] ;  /* 0x0000002402027981 */ /* 0x000ea4000c1e1b00 */
[----:B--2---:R3:W4:Y:S01]  /*4b60*/  F2I.F64.TRUNC R4, R2 ;  /* 0x0000000200047311 */ /* 0x004722000030d100 */
[----:B------:R-:W-:Y:S05]  /*4b70*/  BRA `(.L_x_24840) ;  /* 0x00000008006c7947 */ /* 0x000fea0003800000 */
.L_x_24848:
        /* <DEDUP_REMOVED lines=28> */
.L_x_24851:
        /* <DEDUP_REMOVED lines=15> */
.L_x_24850:
[----:B------:R-:W2:Y:S02]  /*4e30*/  LDG.E.U16 R0, desc[UR36][R2.64] ;  /* 0x0000002402007981 */ /* 0x000ea4000c1e1500 */
[----:B--2---:R-:W-:-:S06]  /*4e40*/  IMAD.U32 R0, R0, 0x10000, RZ ;  /* 0x0001000000007824 */ /* 0x004fcc00078e00ff */
[----:B------:R-:W0:Y:S02]  /*4e50*/  F2I.FTZ.TRUNC.NTZ R0, R0 ;  /* 0x0000000000007305 */ /* 0x000e24000021f100 */
[----:B0-----:R-:W-:Y:S01]  /*4e60*/  PRMT R4, R0, 0x7610, R4 ;  /* 0x0000761000047816 */ /* 0x001fe20000000004 */
[----:B------:R-:W-:Y:S06]  /*4e70*/  BRA `(.L_x_24840) ;  /* 0x0000000400ac7947 */ /* 0x000fec0003800000 */
.L_x_24847:
        /* <DEDUP_REMOVED lines=10> */
.L_x_24854:
        /* <DEDUP_REMOVED lines=21> */
.L_x_24858:
[----:B------:R-:W-:Y:S05]  /*5070*/  BSYNC B1 ;  /* 0x0000000000017941 */ /* 0x000fea0003800000 */
.L_x_24857:
[----:B------:R-:W-:Y:S01]  /*5080*/  LEA R3, R0, 0x3b800000, 0x17 ;  /* 0x3b80000000037811 */ /* 0x000fe200078eb8ff */
[----:B------:R-:W-:-:S05]  /*5090*/  IMAD.SHL.U32 R0, R2, 0x100000, RZ ;  /* 0x0010000002007824 */ /* 0x000fca00078e00ff */
[----:B------:R-:W-:-:S07]  /*50a0*/  LOP3.LUT R0, R3, R0, R4, 0xfe, !PT ;  /* 0x0000000003007212 */ /* 0x000fce00078efe04 */
.L_x_24856:
[----:B------:R-:W-:Y:S05]  /*50b0*/  BSYNC B0 ;  /* 0x0000000000007941 */ /* 0x000fea0003800000 */
.L_x_24855:
[----:B------:R-:W0:Y:S02]  /*50c0*/  F2I.FTZ.TRUNC.NTZ R0, R0 ;  /* 0x0000000000007305 */ /* 0x000e24000021f100 */
[----:B0-----:R-:W-:Y:S01]  /*50d0*/  PRMT R4, R0, 0x7610, R4 ;  /* 0x0000761000047816 */ /* 0x001fe20000000004 */
[----:B------:R-:W-:Y:S06]  /*50e0*/  BRA `(.L_x_24840) ;  /* 0x0000000400107947 */ /* 0x000fec0003800000 */
.L_x_24853:
        /* <DEDUP_REMOVED lines=21> */
.L_x_24862:
[----:B------:R-:W-:Y:S05]  /*5240*/  BSYNC B1 ;  /* 0x0000000000017941 */ /* 0x000fea0003800000 */
.L_x_24861:
[----:B------:R-:W-:Y:S01]  /*5250*/  LEA R3, R0, 0x37800000, 0x17 ;  /* 0x3780000000037811 */ /* 0x000fe200078eb8ff */
[----:B------:R-:W-:-:S05]  /*5260*/  IMAD.SHL.U32 R0, R2, 0x200000, RZ ;  /* 0x0020000002007824 */ /* 0x000fca00078e00ff */
[----:B------:R-:W-:-:S07]  /*5270*/  LOP3.LUT R0, R3, R0, R4, 0xfe, !PT ;  /* 0x0000000003007212 */ /* 0x000fce00078efe04 */
.L_x_24860:
[----:B------:R-:W-:Y:S05]  /*5280*/  BSYNC B0 ;  /* 0x0000000000007941 */ /* 0x000fea0003800000 */
.L_x_24859:
[----:B------:R-:W0:Y:S02]  /*5290*/  F2I.FTZ.TRUNC.NTZ R0, R0 ;  /* 0x0000000000007305 */ /* 0x000e24000021f100 */
[----:B0-----:R-:W-:Y:S01]  /*52a0*/  PRMT R4, R0, 0x7610, R4 ;  /* 0x0000761000047816 */ /* 0x001fe20000000004 */
[----:B------:R-:W-:Y:S06]  /*52b0*/  BRA `(.L_x_24840) ;  /* 0x00000000009c7947 */ /* 0x000fec0003800000 */
.L_x_24852:
        /* <DEDUP_REMOVED lines=14> */
.L_x_24866:
[----:B------:R-:W-:Y:S05]  /*53a0*/  BSYNC B0 ;  /* 0x0000000000007941 */ /* 0x000fea0003800000 */
.L_x_24865:
[----:B------:R-:W0:Y:S02]  /*53b0*/  F2I.FTZ.TRUNC.NTZ R0, R0 ;  /* 0x0000000000007305 */ /* 0x000e24000021f100 */
[----:B0-----:R-:W-:Y:S01]  /*53c0*/  PRMT R4, R0, 0x7610, R4 ;  /* 0x0000761000047816 */ /* 0x001fe20000000004 */
[----:B------:R-:W-:Y:S06]  /*53d0*/  BRA `(.L_x_24840) ;  /* 0x0000000000547947 */ /* 0x000fec0003800000 */
.L_x_24839:
        /* <DEDUP_REMOVED lines=16> */
.L_x_24867:
[----:B------:R-:W-:Y:S01]  /*54e0*/  PRMT R4, RZ, 0x7610, R4 ;  /* 0x00007610ff047816 */ /* 0x000fe20000000004 */
[----:B------:R-:W-:Y:S06]  /*54f0*/  BRA `(.L_x_24840) ;  /* 0x00000000000c7947 */ /* 0x000fec0003800000 */
.L_x_24864:
[----:B------:R2:W5:Y:S01]  /*5500*/  LDG.E.U8 R4, desc[UR36][R2.64] ;  /* 0x0000002402047981 */ /* 0x000562000c1e1100 */
[----:B------:R-:W-:Y:S05]  /*5510*/  BRA `(.L_x_24840) ;  /* 0x0000000000047947 */ /* 0x000fea0003800000 */
.L_x_24863:
[----:B------:R1:W5:Y:S02]  /*5520*/  LDG.E.U8 R4, desc[UR36][R2.64] ;  /* 0x0000002402047981 */ /* 0x000364000c1e1100 */
.L_x_24840:
        /* <DEDUP_REMOVED lines=40> */
.L_x_24871:
[----:B------:R0:W-:Y:S01]  /*57b0*/  STG.E.U8 desc[UR36][R16.64], R2 ;  /* 0x0000000210007986 */ /* 0x0001e2000c101124 */
[----:B------:R-:W-:Y:S05]  /*57c0*/  BRA `(.L_x_24873) ;  /* 0x0000000c008c7947 */ /* 0x000fea0003800000 */
.L_x_24870:
        /* <DEDUP_REMOVED lines=12> */
.L_x_24875:
[----:B------:R-:W-:-:S05]  /*5890*/  PRMT R3, R2, 0x8880, RZ ;  /* 0x0000888002037816 */ /* 0x000fca00000000ff */
[----:B------:R0:W-:Y:S01]  /*58a0*/  STG.E desc[UR36][R16.64], R3 ;  /* 0x0000000310007986 */ /* 0x0001e2000c101924 */
[----:B------:R-:W-:Y:S05]  /*58b0*/  BRA `(.L_x_24873) ;  /* 0x0000000c00507947 */ /* 0x000fea0003800000 */
.L_x_24874:
[----:B------:R-:W-:-:S04]  /*58c0*/  PRMT R3, R2, 0x8880, RZ ;  /* 0x0000888002037816 */ /* 0x000fc800000000ff */
[----:B------:R-:W-:-:S05]  /*58d0*/  PRMT R3, R3, 0x7710, RZ ;  /* 0x0000771003037816 */ /* 0x000fca00000000ff */
[----:B------:R0:W-:Y:S01]  /*58e0*/  STG.E.U16 desc[UR36][R16.64], R3 ;  /* 0x0000000310007986 */ /* 0x0001e2000c101524 */
[----:B------:R-:W-:Y:S05]  /*58f0*/  BRA `(.L_x_24873) ;  /* 0x0000000c00407947 */ /* 0x000fea0003800000 */
.L_x_24869:
        /* <DEDUP_REMOVED lines=9> */
.L_x_24877:
[----:B------:R-:W0:Y:S02]  /*5990*/  I2F.S8 R0, R2 ;  /* 0x0000000200007306 */ /* 0x000e240000001400 */
[----:B0-----:R-:W-:-:S05]  /*59a0*/  F2FP.F16.F32.PACK_AB R0, RZ, R0 ;  /* 0x00000000ff00723e */ /* 0x001fca00000000ff */
[----:B------:R0:W-:Y:S01]  /*59b0*/  STG.E.U16 desc[UR36][R16.64], R0 ;  /* 0x0000000010007986 */ /* 0x0001e2000c101524 */
[----:B------:R-:W-:Y:S05]  /*59c0*/  BRA `(.L_x_24873) ;  /* 0x0000000c000c7947 */ /* 0x000fea0003800000 */
.L_x_24876:
        /* <DEDUP_REMOVED lines=10> */
.L_x_24879:
[----:B------:R-:W0:Y:S02]  /*5a70*/  I2F.S8 R2, R2 ;  /* 0x0000000200027306 */ /* 0x000e240000001400 */
[----:B0-----:R-:W-:-:S04]  /*5a80*/  F2FP.F16.F32.PACK_AB R3, RZ, R2 ;  /* 0x00000002ff03723e */ /* 0x001fc800000000ff */
[----:B------:R-:W-:-:S05]  /*5a90*/  PRMT R3, R3, 0x5410, RZ ;  /* 0x0000541003037816 */ /* 0x000fca00000000ff */
[----:B------:R0:W-:Y:S01]  /*5aa0*/  STG.E desc[UR36][R16.64], R3 ;  /* 0x0000000310007986 */ /* 0x0001e2000c101924 */
[----:B------:R-:W-:Y:S05]  /*5ab0*/  BRA `(.L_x_24873) ;  /* 0x0000000800d07947 */ /* 0x000fea0003800000 */
.L_x_24878:
[----:B------:R-:W-:-:S04]  /*5ac0*/  PRMT R2, R2, 0x8880, RZ ;  /* 0x0000888002027816 */ /* 0x000fc800000000ff */
[----:B------:R-:W-:-:S06]  /*5ad0*/  PRMT R2, R2, 0x7710, RZ ;  /* 0x0000771002027816 */ /* 0x000fcc00000000ff */
[----:B------:R-:W0:Y:S02]  /*5ae0*/  I2F.F64.S16 R2, R2 ;  /* 0x0000000200027312 */ /* 0x000e240000101c00 */
[----:B0-----:R0:W-:Y:S01]  /*5af0*/  STG.E.64 desc[UR36][R16.64], R2 ;  /* 0x0000000210007986 */ /* 0x0011e2000c101b24 */
[----:B------:R-:W-:Y:S05]  /*5b00*/  BRA `(.L_x_24873) ;  /* 0x0000000800bc7947 */ /* 0x000fea0003800000 */
.L_x_24868:
        /* <DEDUP_REMOVED lines=12> */
.L_x_24882:
[----:B------:R-:W-:Y:S02]  /*5bd0*/  PRMT R4, R2, 0x8880, RZ ;  /* 0x0000888002047816 */ /* 0x000fe400000000ff */
[----:B------:R-:W-:Y:S02]  /*5be0*/  CS2R R6, SRZ ;  /* 0x0000000000067805 */ /* 0x000fe4000001ff00 */
[----:B------:R-:W-:-:S06]  /*5bf0*/  PRMT R4, R4, 0x7710, RZ ;  /* 0x0000771004047816 */ /* 0x000fcc00000000ff */
[----:B------:R-:W0:Y:S02]  /*5c00*/  I2F.F64.S16 R4, R4 ;  /* 0x0000000400047312 */ /* 0x000e240000101c00 */
[----:B0-----:R0:W-:Y:S01]  /*5c10*/  STG.E.128 desc[UR36][R16.64], R4 ;  /* 0x0000000410007986 */ /* 0x0011e2000c101d24 */
[----:B------:R-:W-:Y:S05]  /*5c20*/  BRA `(.L_x_24873) ;  /* 0x0000000800747947 */ /* 0x000fea0003800000 */
.L_x_24881:
        /* <DEDUP_REMOVED lines=21> */
.L_x_24886:
[----:B------:R-:W-:Y:S05]  /*5d80*/  BSYNC B0 ;  /* 0x0000000000007941 */ /* 0x000fea0003800000 */
.L_x_24885:
[----:B------:R-:W-:-:S05]  /*5d90*/  LOP3.LUT R3, R0, R3, RZ, 0xfc, !PT ;  /* 0x0000000300037212 */ /* 0x000fca00078efcff */
[----:B------:R0:W-:Y:S01]  /*5da0*/  STG.E.U8 desc[UR36][R16.64], R3 ;  /* 0x0000000310007986 */ /* 0x0001e2000c101124 */
[----:B------:R-:W-:Y:S05]  /*5db0*/  BRA `(.L_x_24873) ;  /* 0x0000000800107947 */ /* 0x000fea0003800000 */
.L_x_24884:
        /* <DEDUP_REMOVED lines=13> */
.L_x_24888:
[----:B------:R-:W-:Y:S01]  /*5e90*/  IMAD.MOV.U32 R0, RZ, RZ, 0x7f ;  /* 0x0000007fff007424 */ /* 0x000fe200078e00ff */
[----:B------:R-:W-:-:S04]  /*5ea0*/  ISETP.GT.U32.AND P0, PT, R3, 0x7f800000, PT ;  /* 0x7f8000000300780c */ /* 0x000fc80003f04070 */
[----:B------:R-:W-:-:S09]  /*5eb0*/  SEL R0, R0, 0x7c, P0 ;  /* 0x0000007c00007807 */ /* 0x000fd20000000000 */
.L_x_24889:
[----:B------:R-:W-:Y:S05]  /*5ec0*/  BSYNC B0 ;  /* 0x0000000000007941 */ /* 0x000fea0003800000 */
.L_x_24887:
[----:B------:R-:W-:-:S04]  /*5ed0*/  LOP3.LUT R2, R5, 0x80000000, RZ, 0xc0, !PT ;  /* 0x8000000005027812 */ /* 0x000fc800078ec0ff */
[----:B------:R-:W-:-:S04]  /*5ee0*/  SHF.R.U32.HI R3, RZ, 0x18, R2 ;  /* 0x00000018ff037819 */ /* 0x000fc80000011602 */
[----:B------:R-:W-:-:S05]  /*5ef0*/  LOP3.LUT R3, R0, R3, RZ, 0xfc, !PT ;  /* 0x0000000300037212 */ /* 0x000fca00078efcff */
[----:B------:R0:W-:Y:S01]  /*5f00*/  STG.E.U8 desc[UR36][R16.64], R3 ;  /* 0x0000000310007986 */ /* 0x0001e2000c101124 */
[----:B------:R-:W-:Y:S05]  /*5f10*/  BRA `(.L_x_24873) ;  /* 0x0000000400b87947 */ /* 0x000fea0003800000 */
.L_x_24883:
[----:B------:R-:W0:Y:S02]  /*5f20*/  I2F.S8 R0, R2 ;  /* 0x0000000200007306 */ /* 0x000e240000001400 */
[----:B0-----:R-:W-:-:S05]  /*5f30*/  F2FP.BF16.F32.PACK_AB R0, RZ, R0 ;  /* 0x00000000ff00723e */ /* 0x001fca00000010ff */
[----:B------:R0:W-:Y:S01]  /*5f40*/  STG.E.U16 desc[UR36][R16.64], R0 ;  /* 0x0000000010007986 */ /* 0x0001e2000c101524 */
[----:B------:R-:W-:Y:S05]  /*5f50*/  BRA `(.L_x_24873) ;  /* 0x0000000400a87947 */ /* 0x000fea0003800000 */
.L_x_24880:
        /* <DEDUP_REMOVED lines=12> */
.L_x_24892:
        /* <DEDUP_REMOVED lines=17> */
.L_x_24895:
[----:B------:R-:W-:-:S04]  /*6130*/  LOP3.LUT R2, R5, 0x80000000, RZ, 0xc0, !PT ;  /* 0x8000000005027812 */ /* 0x000fc800078ec0ff */
[----:B------:R-:W-:-:S04]  /*6140*/  SHF.R.U32.HI R3, RZ, 0x18, R2 ;  /* 0x00000018ff037819 */ /* 0x000fc80000011602 */
[----:B------:R-:W-:-:S04]  /*6150*/  LOP3.LUT R0, R0, R3, RZ, 0xfc, !PT ;  /* 0x0000000300007212 */ /* 0x000fc800078efcff */
[----:B------:R-:W-:-:S07]  /*6160*/  PRMT R8, R0, 0x7610, R8 ;  /* 0x0000761000087816 */ /* 0x000fce0000000008 */
.L_x_24894:
[----:B------:R-:W-:Y:S05]  /*6170*/  BSYNC B0 ;  /* 0x0000000000007941 */ /* 0x000fea0003800000 */
.L_x_24893:
[----:B------:R3:W-:Y:S01]  /*6180*/  STG.E.U8 desc[UR36][R16.64], R8 ;  /* 0x0000000810007986 */ /* 0x0007e2000c101124 */
[----:B------:R-:W-:Y:S05]  /*6190*/  BRA `(.L_x_24873) ;  /* 0x0000000400187947 */ /* 0x000fea0003800000 */
.L_x_24891:
        /* <DEDUP_REMOVED lines=17> */
.L_x_24898:
[----:B------:R-:W-:-:S04]  /*62b0*/  LOP3.LUT R2, R5, 0x80000000, RZ, 0xc0, !PT ;  /* 0x8000000005027812 */ /* 0x000fc800078ec0ff */
[----:B------:R-:W-:-:S04]  /*62c0*/  SHF.R.U32.HI R3, RZ, 0x18, R2 ;  /* 0x00000018ff037819 */ /* 0x000fc80000011602 */
[----:B------:R-:W-:-:S04]  /*62d0*/  LOP3.LUT R0, R0, R3, RZ, 0xfc, !PT ;  /* 0x0000000300007212 */ /* 0x000fc800078efcff */
[----:B------:R-:W-:-:S07]  /*62e0*/  PRMT R8, R0, 0x7610, R8 ;  /* 0x0000761000087816 */ /* 0x000fce0000000008 */
.L_x_24897:
[----:B------:R-:W-:Y:S05]  /*62f0*/  BSYNC B0 ;  /* 0x0000000000007941 */ /* 0x000fea0003800000 */
.L_x_24896:
[----:B------:R0:W-:Y:S01]  /*6300*/  STG.E.U8 desc[UR36][R16.64], R8 ;  /* 0x0000000810007986 */ /* 0x0001e2000c101124 */
[----:B------:R-:W-:Y:S05]  /*6310*/  BRA `(.L_x_24873) ;  /* 0x0000000000b87947 */ /* 0x000fea0003800000 */
.L_x_24890:
        /* <DEDUP_REMOVED lines=22> */
.L_x_24872:
        /* <DEDUP_REMOVED lines=16> */
.L_x_24901:
[----:B------:R-:W-:Y:S05]  /*6580*/  BRA `(.L_x_24873) ;  /* 0x00000000001c7947 */ /* 0x000fea0003800000 */
.L_x_24900:
[----:B------:R-:W-:-:S04]  /*6590*/  LOP3.LUT R2, R2, 0xffff, RZ, 0xc0, !PT ;  /* 0x0000ffff02027812 */ /* 0x000fc800078ec0ff */
[----:B------:R-:W-:-:S04]  /*65a0*/  PRMT R2, R2, 0x8880, RZ ;  /* 0x0000888002027816 */ /* 0x000fc800000000ff */
[----:B------:R-:W-:-:S05]  /*65b0*/  SHF.R.S32.HI R3, RZ, 0x1f, R2 ;  /* 0x0000001fff037819 */ /* 0x000fca0000011402 */
[----:B------:R2:W-:Y:S01]  /*65c0*/  STG.E.64 desc[UR36][R16.64], R2 ;  /* 0x0000000210007986 */ /* 0x0005e2000c101b24 */
[----:B------:R-:W-:Y:S05]  /*65d0*/  BRA `(.L_x_24873) ;  /* 0x0000000000087947 */ /* 0x000fea0003800000 */
.L_x_24899:
[----:B------:R-:W-:-:S05]  /*65e0*/  PRMT R3, R2, 0x8880, RZ ;  /* 0x0000888002037816 */ /* 0x000fca00000000ff */
[----:B------:R0:W-:Y:S02]  /*65f0*/  STG.E desc[UR36][R16.64], R3 ;  /* 0x0000000310007986 */ /* 0x0001e4000c101924 */
.L_x_24873:
[----:B------:R-:W-:-:S07]  /*6600*/  VIADD R19, R19, 0x80 ;  /* 0x0000008013137836 */ /* 0x000fce0000000000 */
.L_x_24833:
[----:B------:R-:W-:Y:S05]  /*6610*/  BSYNC B6 ;  /* 0x0000000000067941 */ /* 0x000fea0003800000 */
.L_x_24832:
        /* <DEDUP_REMOVED lines=307> */
.L_x_24904:
        /* <DEDUP_REMOVED lines=20> */
.L_x_24908:
[----:B------:R0:W5:Y:S01]  /*7a90*/  LDG.E.U8 R4, desc[UR36][R2.64] ;  /* 0x0000002402047981 */ /* 0x000162000c1e1100 */
[----:B------:R-:W-:Y:S05]  /*7aa0*/  BRA `(.L_x_24910) ;  /* 0x0000000c00547947 */ /* 0x000fea0003800000 */
.L_x_24907:
        /* <DEDUP_REMOVED lines=8> */
.L_x_24912:
[----:B------:R0:W5:Y:S01]  /*7b30*/  LDG.E.U8 R4, desc[UR36][R2.64] ;  /* 0x0000002402047981 */ /* 0x000162000c1e1100 */
[----:B------:R-:W-:Y:S05]  /*7b40*/  BRA `(.L_x_24910) ;  /* 0x0000000c002c7947 */ /* 0x000fea0003800000 */
.L_x_24911:
[----:B------:R0:W5:Y:S01]  /*7b50*/  LDG.E.U16 R4, desc[UR36][R2.64] ;  /* 0x0000002402047981 */ /* 0x000162000c1e1500 */
[----:B------:R-:W-:Y:S05]  /*7b60*/  BRA `(.L_x_24910) ;  /* 0x0000000c00247947 */ /* 0x000fea0003800000 */
.L_x_24906:
        /* <DEDUP_REMOVED lines=9> */
.L_x_24914:
[----:B------:R-:W2:Y:S02]  /*7c00*/  LDG.E.U16 R0, desc[UR36][R2.64] ;  /* 0x0000002402007981 */ /* 0x000ea4000c1e1500 */
[----:B--2---:R-:W-:-:S06]  /*7c10*/  HADD2.F32 R0, -RZ, R0.H0_H0 ;  /* 0x20000000ff007230 */ /* 0x004fcc0000004100 */
[----:B------:R-:W0:Y:S02]  /*7c20*/  F2I.FTZ.TRUNC.NTZ R0, R0 ;  /* 0x0000000000007305 */ /* 0x000e24000021f100 */
[----:B0-----:R-:W-:Y:S01]  /*7c30*/  PRMT R4, R0, 0x7610, R4 ;  /* 0x0000761000047816 */ /* 0x001fe20000000004 */
[----:B------:R-:W-:Y:S06]  /*7c40*/  BRA `(.L_x_24910) ;  /* 0x0000000800ec7947 */ /* 0x000fec0003800000 */
.L_x_24913:
        /* <DEDUP_REMOVED lines=9> */
.L_x_24916:
[----:B------:R-:W2:Y:S02]  /*7ce0*/  LDG.E.U16 R2, desc[UR36][R2.64] ;  /* 0x0000002402027981 */ /* 0x000ea4000c1e1500 */
[----:B--2---:R-:W-:-:S06]  /*7cf0*/  HADD2.F32 R0, -RZ, R2.H0_H0 ;  /* 0x20000002ff007230 */ /* 0x004fcc0000004100 */
[----:B------:R-:W0:Y:S02]  /*7d00*/  F2I.FTZ.TRUNC.NTZ R0, R0 ;  /* 0x0000000000007305 */ /* 0x000e24000021f100 */
[----:B0-----:R-:W-:Y:S01]  /*7d10*/  PRMT R4, R0, 0x7610, R4 ;  /* 0x0000761000047816 */ /* 0x001fe20000000004 */
[----:B------:R-:W-:Y:S06]  /*7d20*/  BRA `(.L_x_24910) ;  /* 0x0000000800b47947 */ /* 0x000fec0003800000 */
.L_x_24915:
[----:B------:R-:W2:Y:S02]  /*7d30*/  LDG.E.64 R2, desc[UR36][R2.64] ;  /* 0x0000002402027981 */ /* 0x000ea4000c1e1b00 */
[----:B--2---:R0:W1:Y:S01]  /*7d40*/  F2I.F64.TRUNC R4, R2 ;  /* 0x0000000200047311 */ /* 0x004062000030d100 */
[----:B------:R-:W-:Y:S05]  /*7d50*/  BRA `(.L_x_24910) ;  /* 0x0000000800a87947 */ /* 0x000fea0003800000 */
.L_x_24905:
        /* <DEDUP_REMOVED lines=12> */
.L_x_24919:
[----:B------:R-:W2:Y:S02]  /*7e20*/  LDG.E.64 R2, desc[UR36][R2.64] ;  /* 0x0000002402027981 */ /* 0x000ea4000c1e1b00 */
[----:B--2---:R3:W4:Y:S01]  /*7e30*/  F2I.F64.TRUNC R4, R2 ;  /* 0x0000000200047311 */ /* 0x004722000030d100 */
[----:B------:R-:W-:Y:S05]  /*7e40*/  BRA `(.L_x_24910) ;  /* 0x00000008006c7947 */ /* 0x000fea0003800000 */
.L_x_24918:
        /* <DEDUP_REMOVED lines=28> */
.L_x_24921:
        /* <DEDUP_REMOVED lines=15> */
.L_x_24920:
[----:B------:R-:W2:Y:S02]  /*8100*/  LDG.E.U16 R0, desc[UR36][R2.64] ;  /* 0x0000002402007981 */ /* 0x000ea4000c1e1500 */
[----:B--2---:R-:W-:-:S06]  /*8110*/  IMAD.U32 R0, R0, 0x10000, RZ ;  /* 0x0001000000007824 */ /* 0x004fcc00078e00ff */
[----:B------:R-:W0:Y:S02]  /*8120*/  F2I.FTZ.TRUNC.NTZ R0, R0 ;  /* 0x0000000000007305 */ /* 0x000e24000021f100 */
[----:B0-----:R-:W-:Y:S01]  /*8130*/  PRMT R4, R0, 0x7610, R4 ;  /* 0x0000761000047816 */ /* 0x001fe20000000004 */
[----:B------:R-:W-:Y:S06]  /*8140*/  BRA `(.L_x_24910) ;  /* 0x0000000400ac7947 */ /* 0x000fec0003800000 */
.L_x_24917:
        /* <DEDUP_REMOVED lines=10> */
.L_x_24924:
        /* <DEDUP_REMOVED lines=21> */
.L_x_24928:
[----:B------:R-:W-:Y:S05]  /*8340*/  BSYNC B1 ;  /* 0x0000000000017941 */ /* 0x000fea0003800000 */
.L_x_24927:
[----:B------:R-:W-:Y:S01]  /*8350*/  LEA R3, R0, 0x3b800000, 0x17 ;  /* 0x3b80000000037811 */ /* 0x000fe200078eb8ff */
[----:B------:R-:W-:-:S05]  /*8360*/  IMAD.SHL.U32 R0, R2, 0x100000, RZ ;  /* 0x0010000002007824 */ /* 0x000fca00078e00ff */
[----:B------:R-:W-:-:S07]  /*8370*/  LOP3.LUT R0, R3, R0, R4, 0xfe, !PT ;  /* 0x0000000003007212 */ /* 0x000fce00078efe04 */
.L_x_24926:
[----:B------:R-:W-:Y:S05]  /*8380*/  BSYNC B0 ;  /* 0x0000000000007941 */ /* 0x000fea0003800000 */
.L_x_24925:
[----:B------:R-:W0:Y:S02]  /*8390*/  F2I.FTZ.TRUNC.NTZ R0, R0 ;  /* 0x0000000000007305 */ /* 0x000e24000021f100 */
[----:B0-----:R-:W-:Y:S01]  /*83a0*/  PRMT R4, R0, 0x7610, R4 ;  /* 0x0000761000047816 */ /* 0x001fe20000000004 */
[----:B------:R-:W-:Y:S06]  /*83b0*/  BRA `(.L_x_24910) ;  /* 0x0000000400107947 */ /* 0x000fec0003800000 */
.L_x_24923:
        /* <DEDUP_REMOVED lines=21> */
.L_x_24932:
[----:B------:R-:W-:Y:S05]  /*8510*/  BSYNC B1 ;  /* 0x0000000000017941 */ /* 0x000fea0003800000 */
.L_x_24931:
[----:B------:R-:W-:Y:S01]  /*8520*/  LEA R3, R0, 0x37800000, 0x17 ;  /* 0x3780000000037811 */ /* 0x000fe200078eb8ff */
[----:B------:R-:W-:-:S05]  /*8530*/  IMAD.SHL.U32 R0, R2, 0x200000, RZ ;  /* 0x0020000002007824 */ /* 0x000fca00078e00ff */
[----:B------:R-:W-:-:S07]  /*8540*/  LOP3.LUT R0, R3, R0, R4, 0xfe, !PT ;  /* 0x0000000003007212 */ /* 0x000fce00078efe04 */
.L_x_24930:
[----:B------:R-:W-:Y:S05]  /*8550*/  BSYNC B0 ;  /* 0x0000000000007941 */ /* 0x000fea0003800000 */
.L_x_24929:
[----:B------:R-:W0:Y:S02]  /*8560*/  F2I.FTZ.TRUNC.NTZ R0, R0 ;  /* 0x0000000000007305 */ /* 0x000e24000021f100 */
[----:B0-----:R-:W-:Y:S01]  /*8570*/  PRMT R4, R0, 0x7610, R4 ;  /* 0x0000761000047816 */ /* 0x001fe20000000004 */
[----:B------:R-:W-:Y:S06]  /*8580*/  BRA `(.L_x_24910) ;  /* 0x00000000009c7947 */ /* 0x000fec0003800000 */
.L_x_24922:
        /* <DEDUP_REMOVED lines=14> */
.L_x_24936:
[----:B------:R-:W-:Y:S05]  /*8670*/  BSYNC B0 ;  /* 0x0000000000007941 */ /* 0x000fea0003800000 */
.L_x_24935:
[----:B------:R-:W0:Y:S02]  /*8680*/  F2I.FTZ.TRUNC.NTZ R0, R0 ;  /* 0x0000000000007305 */ /* 0x000e24000021f100 */
[----:B0-----:R-:W-:Y:S01]  /*8690*/  PRMT R4, R0, 0x7610, R4 ;  /* 0x0000761000047816 */ /* 0x001fe20000000004 */
[----:B------:R-:W-:Y:S06]  /*86a0*/  BRA `(.L_x_24910) ;  /* 0x0000000000547947 */ /* 0x000fec0003800000 */
.L_x_24909:
        /* <DEDUP_REMOVED lines=16> */
.L_x_24937:
[----:B------:R-:W-:Y:S01]  /*87b0*/  PRMT R4, RZ, 0x7610, R4 ;  /* 0x00007610ff047816 */ /* 0x000fe20000000004 */
[----:B------:R-:W-:Y:S06]  /*87c0*/  BRA `(.L_x_24910) ;  /* 0x00000000000c7947 */ /* 0x000fec0003800000 */
.L_x_24934:
[----:B------:R1:W5:Y:S01]  /*87d0*/  LDG.E.U8 R4, desc[UR36][R2.64] ;  /* 0x0000002402047981 */ /* 0x000362000c1e1100 */
[----:B------:R-:W-:Y:S05]  /*87e0*/  BRA `(.L_x_24910) ;  /* 0x0000000000047947 */ /* 0x000fea0003800000 */
.L_x_24933:
[----:B------:R2:W5:Y:S02]  /*87f0*/  LDG.E.U8 R4, desc[UR36][R2.64] ;  /* 0x0000002402047981 */ /* 0x000564000c1e1100 */
.L_x_24910:
        /* <DEDUP_REMOVED lines=40> */
.L_x_24941:
[----:B------:R3:W-:Y:S01]  /*8a80*/  STG.E.U8 desc[UR36][R16.64], R2 ;  /* 0x0000000210007986 */ /* 0x0007e2000c101124 */
[----:B------:R-:W-:Y:S05]  /*8a90*/  BRA `(.L_x_24943) ;  /* 0x0000000c008c7947 */ /* 0x000fea0003800000 */
.L_x_24940:
        /* <DEDUP_REMOVED lines=12> */
.L_x_24945:
[----:B------:R-:W-:-:S05]  /*8b60*/  PRMT R3, R2, 0x8880, RZ ;  /* 0x0000888002037816 */ /* 0x000fca00000000ff */
[----:B------:R2:W-:Y:S01]  /*8b70*/  STG.E desc[UR36][R16.64], R3 ;  /* 0x0000000310007986 */ /* 0x0005e2000c101924 */
[----:B------:R-:W-:Y:S05]  /*8b80*/  BRA `(.L_x_24943) ;  /* 0x0000000c00507947 */ /* 0x000fea0003800000 */
.L_x_24944:
[----:B------:R-:W-:-:S04]  /*8b90*/  PRMT R3, R2, 0x8880, RZ ;  /* 0x0000888002037816 */ /* 0x000fc800000000ff */
[----:B------:R-:W-:-:S05]  /*8ba0*/  PRMT R3, R3, 0x7710, RZ ;  /* 0x0000771003037816 */ /* 0x000fca00000000ff */
[----:B------:R0:W-:Y:S01]  /*8bb0*/  STG.E.U16 desc[UR36][R16.64], R3 ;  /* 0x0000000310007986 */ /* 0x0001e2000c101524 */
[----:B------:R-:W-:Y:S05]  /*8bc0*/  BRA `(.L_x_24943) ;  /* 0x0000000c00407947 */ /* 0x000fea0003800000 */
.L_x_24939:
        /* <DEDUP_REMOVED lines=9> */
.L_x_24947:
[----:B------:R-:W0:Y:S02]  /*8c60*/  I2F.S8 R0, R2 ;  /* 0x0000000200007306 */ /* 0x000e240000001400 */
[----:B0-----:R-:W-:-:S05]  /*8c70*/  F2FP.F16.F32.PACK_AB R0, RZ, R0 ;  /* 0x00000000ff00723e */ /* 0x001fca00000000ff */
[----:B------:R0:W-:Y:S01]  /*8c80*/  STG.E.U16 desc[UR36][R16.64], R0 ;  /* 0x0000000010007986 */ /* 0x0001e2000c101524 */
[----:B------:R-:W-:Y:S05]  /*8c90*/  BRA `(.L_x_24943) ;  /* 0x0000000c000c7947 */ /* 0x000fea0003800000 */
.L_x_24946:
        /* <DEDUP_REMOVED lines=10> */
.L_x_24949:
[----:B------:R-:W0:Y:S02]  /*8d40*/  I2F.S8 R2, R2 ;  /* 0x0000000200027306 */ /* 0x000e240000001400 */
[----:B0-----:R-:W-:-:S04]  /*8d50*/  F2FP.F16.F32.PACK_AB R3, RZ, R2 ;  /* 0x00000002ff03723e */ /* 0x001fc800000000ff */
[----:B------:R-:W-:-:S05]  /*8d60*/  PRMT R3, R3, 0x5410, RZ ;  /* 0x0000541003037816 */ /* 0x000fca00000000ff */
[----:B------:R0:W-:Y:S01]  /*8d70*/  STG.E desc[UR36][R16.64], R3 ;  /* 0x0000000310007986 */ /* 0x0001e2000c101924 */
[----:B------:R-:W-:Y:S05]  /*8d80*/  BRA `(.L_x_24943) ;  /* 0x0000000800d07947 */ /* 0x000fea0003800000 */
.L_x_24948:
[----:B------:R-:W-:-:S04]  /*8d90*/  PRMT R2, R2, 0x8880, RZ ;  /* 0x0000888002027816 */ /* 0x000fc800000000ff */
[----:B------:R-:W-:-:S06]  /*8da0*/  PRMT R2, R2, 0x7710, RZ ;  /* 0x0000771002027816 */ /* 0x000fcc00000000ff */
[----:B------:R-:W0:Y:S02]  /*8db0*/  I2F.F64.S16 R2, R2 ;  /* 0x0000000200027312 */ /* 0x000e240000101c00 */
[----:B0-----:R0:W-:Y:S01]  /*8dc0*/  STG.E.64 desc[UR36][R16.64], R2 ;  /* 0x0000000210007986 */ /* 0x0011e2000c101b24 */
[----:B------:R-:W-:Y:S05]  /*8dd0*/  BRA `(.L_x_24943) ;  /* 0x0000000800bc7947 */ /* 0x000fea0003800000 */
.L_x_24938:
        /* <DEDUP_REMOVED lines=12> */
.L_x_24952:
[----:B------:R-:W-:Y:S02]  /*8ea0*/  PRMT R4, R2, 0x8880, RZ ;  /* 0x0000888002047816 */ /* 0x000fe400000000ff */
[----:B------:R-:W-:Y:S02]  /*8eb0*/  CS2R R6, SRZ ;  /* 0x0000000000067805 */ /* 0x000fe4000001ff00 */
[----:B------:R-:W-:-:S06]  /*8ec0*/  PRMT R4, R4, 0x7710, RZ ;  /* 0x0000771004047816 */ /* 0x000fcc00000000ff */
[----:B------:R-:W0:Y:S02]  /*8ed0*/  I2F.F64.S16 R4, R4 ;  /* 0x0000000400047312 */ /* 0x000e240000101c00 */
[----:B0-----:R0:W-:Y:S01]  /*8ee0*/  STG.E.128 desc[UR36][R16.64], R4 ;  /* 0x0000000410007986 */ /* 0x0011e2000c101d24 */
[----:B------:R-:W-:Y:S05]  /*8ef0*/  BRA `(.L_x_24943) ;  /* 0x0000000800747947 */ /* 0x000fea0003800000 */
.L_x_24951:
        /* <DEDUP_REMOVED lines=21> */
.L_x_24956:
[----:B------:R-:W-:Y:S05]  /*9050*/  BSYNC B0 ;  /* 0x0000000000007941 */ /* 0x000fea0003800000 */
.L_x_24955:
[----:B------:R-:W-:-:S05]  /*9060*/  LOP3.LUT R3, R0, R3, RZ, 0xfc, !PT ;  /* 0x0000000300037212 */ /* 0x000fca00078efcff */
[----:B------:R0:W-:Y:S01]  /*9070*/  STG.E.U8 desc[UR36][R16.64], R3 ;  /* 0x0000000310007986 */ /* 0x0001e2000c101124 */
[----:B------:R-:W-:Y:S05]  /*9080*/  BRA `(.L_x_24943) ;  /* 0x0000000800107947 */ /* 0x000fea0003800000 */
.L_x_24954:
        /* <DEDUP_REMOVED lines=13> */
.L_x_24958:
[----:B------:R-:W-:Y:S01]  /*9160*/  IMAD.MOV.U32 R0, RZ, RZ, 0x7f ;  /* 0x0000007fff007424 */ /* 0x000fe200078e00ff */
[----:B------:R-:W-:-:S04]  /*9170*/  ISETP.GT.U32.AND P0, PT, R3, 0x7f800000, PT ;  /* 0x7f8000000300780c */ /* 0x000fc80003f04070 */
[----:B------:R-:W-:-:S09]  /*9180*/  SEL R0, R0, 0x7c, P0 ;  /* 0x0000007c00007807 */ /* 0x000fd20000000000 */
.L_x_24959:
[----:B------:R-:W-:Y:S05]  /*9190*/  BSYNC B0 ;  /* 0x0000000000007941 */ /* 0x000fea0003800000 */
.L_x_24957:
[----:B------:R-:W-:-:S04]  /*91a0*/  LOP3.LUT R2, R5, 0x80000000, RZ, 0xc0, !PT ;  /* 0x8000000005027812 */ /* 0x000fc800078ec0ff */
[----:B------:R-:W-:-:S04]  /*91b0*/  SHF.R.U32.HI R3, RZ, 0x18, R2 ;  /* 0x00000018ff037819 */ /* 0x000fc80000011602 */
[----:B------:R-:W-:-:S05]  /*91c0*/  LOP3.LUT R3, R0, R3, RZ, 0xfc, !PT ;  /* 0x0000000300037212 */ /* 0x000fca00078efcff */
[----:B------:R0:W-:Y:S01]  /*91d0*/  STG.E.U8 desc[UR36][R16.64], R3 ;  /* 0x0000000310007986 */ /* 0x0001e2000c101124 */
[----:B------:R-:W-:Y:S05]  /*91e0*/  BRA `(.L_x_24943) ;  /* 0x0000000400b87947 */ /* 0x000fea0003800000 */
.L_x_24953:
[----:B------:R-:W0:Y:S02]  /*91f0*/  I2F.S8 R0, R2 ;  /* 0x0000000200007306 */ /* 0x000e240000001400 */
[----:B0-----:R-:W-:-:S05]  /*9200*/  F2FP.BF16.F32.PACK_AB R0, RZ, R0 ;  /* 0x00000000ff00723e */ /* 0x001fca00000010ff */
[----:B------:R0:W-:Y:S01]  /*9210*/  STG.E.U16 desc[UR36][R16.64], R0 ;  /* 0x0000000010007986 */ /* 0x0001e2000c101524 */
[----:B------:R-:W-:Y:S05]  /*9220*/  BRA `(.L_x_24943) ;  /* 0x0000000400a87947 */ /* 0x000fea0003800000 */
.L_x_24950:
        /* <DEDUP_REMOVED lines=12> */
.L_x_24962:
        /* <DEDUP_REMOVED lines=17> */
.L_x_24965:
[----:B------:R-:W-:-:S04]  /*9400*/  LOP3.LUT R2, R5, 0x80000000, RZ, 0xc0, !PT ;  /* 0x8000000005027812 */ /* 0x000fc800078ec0ff */
[----:B------:R-:W-:-:S04]  /*9410*/  SHF.R.U32.HI R3, RZ, 0x18, R2 ;  /* 0x00000018ff037819 */ /* 0x000fc80000011602 */
[----:B------:R-:W-:-:S04]  /*9420*/  LOP3.LUT R0, R0, R3, RZ, 0xfc, !PT ;  /* 0x0000000300007212 */ /* 0x000fc800078efcff */
[----:B------:R-:W-:-:S07]  /*9430*/  PRMT R8, R0, 0x7610, R8 ;  /* 0x0000761000087816 */ /* 0x000fce0000000008 */
.L_x_24964:
[----:B------:R-:W-:Y:S05]  /*9440*/  BSYNC B0 ;  /* 0x0000000000007941 */ /* 0x000fea0003800000 */
.L_x_24963:
[----:B------:R0:W-:Y:S01]  /*9450*/  STG.E.U8 desc[UR36][R16.64], R8 ;  /* 0x0000000810007986 */ /* 0x0001e2000c101124 */
[----:B------:R-:W-:Y:S05]  /*9460*/  BRA `(.L_x_24943) ;  /* 0x0000000400187947 */ /* 0x000fea0003800000 */
.L_x_24961:
        /* <DEDUP_REMOVED lines=17> */
.L_x_24968:
[----:B------:R-:W-:-:S04]  /*9580*/  LOP3.LUT R2, R5, 0x80000000, RZ, 0xc0, !PT ;  /* 0x8000000005027812 */ /* 0x000fc800078ec0ff */
[----:B------:R-:W-:-:S04]  /*9590*/  SHF.R.U32.HI R3, RZ, 0x18, R2 ;  /* 0x00000018ff037819 */ /* 0x000fc80000011602 */
[----:B------:R-:W-:-:S04]  /*95a0*/  LOP3.LUT R0, R0, R3, RZ, 0xfc, !PT ;  /* 0x0000000300007212 */ /* 0x000fc800078efcff */
[----:B------:R-:W-:-:S07]  /*95b0*/  PRMT R8, R0, 0x7610, R8 ;  /* 0x0000761000087816 */ /* 0x000fce0000000008 */
.L_x_24967:
[----:B------:R-:W-:Y:S05]  /*95c0*/  BSYNC B0 ;  /* 0x0000000000007941 */ /* 0x000fea0003800000 */
.L_x_24966:
[----:B------:R0:W-:Y:S01]  /*95d0*/  STG.E.U8 desc[UR36][R16.64], R8 ;  /* 0x0000000810007986 */ /* 0x0001e2000c101124 */
[----:B------:R-:W-:Y:S05]  /*95e0*/  BRA `(.L_x_24943) ;  /* 0x0000000000b87947 */ /* 0x000fea0003800000 */
.L_x_24960:
        /* <DEDUP_REMOVED lines=22> */
.L_x_24942:
        /* <DEDUP_REMOVED lines=16> */
.L_x_24971:
[----:B------:R-:W-:Y:S05]  /*9850*/  BRA `(.L_x_24943) ;  /* 0x00000000001c7947 */ /* 0x000fea0003800000 */
.L_x_24970:
[----:B------:R-:W-:-:S04]  /*9860*/  LOP3.LUT R2, R2, 0xffff, RZ, 0xc0, !PT ;  /* 0x0000ffff02027812 */ /* 0x000fc800078ec0ff */
[----:B------:R-:W-:-:S04]  /*9870*/  PRMT R2, R2, 0x8880, RZ ;  /* 0x0000888002027816 */ /* 0x000fc800000000ff */
[----:B------:R-:W-:-:S05]  /*9880*/  SHF.R.S32.HI R3, RZ, 0x1f, R2 ;  /* 0x0000001fff037819 */ /* 0x000fca0000011402 */
[----:B------:R0:W-:Y:S01]  /*9890*/  STG.E.64 desc[UR36][R16.64], R2 ;  /* 0x0000000210007986 */ /* 0x0001e2000c101b24 */
[----:B------:R-:W-:Y:S05]  /*98a0*/  BRA `(.L_x_24943) ;  /* 0x0000000000087947 */ /* 0x000fea0003800000 */
.L_x_24969:
[----:B------:R-:W-:-:S05]  /*98b0*/  PRMT R3, R2, 0x8880, RZ ;  /* 0x0000888002037816 */ /* 0x000fca00000000ff */
[----:B------:R0:W-:Y:S02]  /*98c0*/  STG.E desc[UR36][R16.64], R3 ;  /* 0x0000000310007986 */ /* 0x0001e4000c101924 */
.L_x_24943:
[----:B------:R-:W-:-:S07]  /*98d0*/  VIADD R19, R19, 0x80 ;  /* 0x0000008013137836 */ /* 0x000fce0000000000 */
.L_x_24903:
[----:B------:R-:W-:Y:S05]  /*98e0*/  BSYNC B6 ;  /* 0x0000000000067941 */ /* 0x000fea0003800000 */
.L_x_24902:
        /* <DEDUP_REMOVED lines=306> */
.L_x_24972:
        /* <DEDUP_REMOVED lines=20> */
.L_x_24976:
[----:B------:R4:W5:Y:S01]  /*ad50*/  LDG.E.U8 R0, desc[UR36][R2.64] ;  /* 0x0000002402007981 */ /* 0x000962000c1e1100 */
[----:B------:R-:W-:Y:S05]  /*ad60*/  BRA `(.L_x_24978) ;  /* 0x0000000c00547947 */ /* 0x000fea0003800000 */
.L_x_24975:
        /* <DEDUP_REMOVED lines=8> */
.L_x_24980:
[----:B------:R2:W5:Y:S01]  /*adf0*/  LDG.E.U8 R0, desc[UR36][R2.64] ;  /* 0x0000002402007981 */ /* 0x000562000c1e1100 */
[----:B------:R-:W-:Y:S05]  /*ae00*/  BRA `(.L_x_24978) ;  /* 0x0000000c002c7947 */ /* 0x000fea0003800000 */
.L_x_24979:
[----:B------:R0:W5:Y:S01]  /*ae10*/  LDG.E.U16 R0, desc[UR36][R2.64] ;  /* 0x0000002402007981 */ /* 0x000162000c1e1500 */
[----:B------:R-:W-:Y:S05]  /*ae20*/  BRA `(.L_x_24978) ;  /* 0x0000000c00247947 */ /* 0x000fea0003800000 */
.L_x_24974:
        /* <DEDUP_REMOVED lines=9> */
.L_x_24982:
[----:B------:R-:W2:Y:S02]  /*aec0*/  LDG.E.U16 R4, desc[UR36][R2.64] ;  /* 0x0000002402047981 */ /* 0x000ea4000c1e1500 */
[----:B--2---:R-:W-:-:S06]  /*aed0*/  HADD2.F32 R4, -RZ, R4.H0_H0 ;  /* 0x20000004ff047230 */ /* 0x004fcc0000004100 */
[----:B------:R-:W0:Y:S02]  /*aee0*/  F2I.FTZ.TRUNC.NTZ R4, R4 ;  /* 0x0000000400047305 */ /* 0x000e24000021f100 */
[----:B0-----:R-:W-:Y:S01]  /*aef0*/  PRMT R0, R4, 0x7610, R0 ;  /* 0x0000761004007816 */ /* 0x001fe20000000000 */
[----:B------:R-:W-:Y:S06]  /*af00*/  BRA `(.L_x_24978) ;  /* 0x0000000800ec7947 */ /* 0x000fec0003800000 */
.L_x_24981:
        /* <DEDUP_REMOVED lines=9> */
.L_x_24984:
[----:B------:R-:W2:Y:S02]  /*afa0*/  LDG.E.U16 R2, desc[UR36][R2.64] ;  /* 0x0000002402027981 */ /* 0x000ea4000c1e1500 */
[----:B--2---:R-:W-:-:S06]  /*afb0*/  HADD2.F32 R4, -RZ, R2.H0_H0 ;  /* 0x20000002ff047230 */ /* 0x004fcc0000004100 */
[----:B------:R-:W0:Y:S02]  /*afc0*/  F2I.FTZ.TRUNC.NTZ R4, R4 ;  /* 0x0000000400047305 */ /* 0x000e24000021f100 */
[----:B0-----:R-:W-:Y:S01]  /*afd0*/  PRMT R0, R4, 0x7610, R0 ;  /* 0x0000761004007816 */ /* 0x001fe20000000000 */
[----:B------:R-:W-:Y:S06]  /*afe0*/  BRA `(.L_x_24978) ;  /* 0x0000000800b47947 */ /* 0x000fec0003800000 */
.L_x_24983:
[----:B------:R-:W2:Y:S02]  /*aff0*/  LDG.E.64 R2, desc[UR36][R2.64] ;  /* 0x0000002402027981 */ /* 0x000ea4000c1e1b00 */
[----:B--2---:R0:W1:Y:S01]  /*b000*/  F2I.F64.TRUNC R0, R2 ;  /* 0x0000000200007311 */ /* 0x004062000030d100 */
[----:B------:R-:W-:Y:S05]  /*b010*/  BRA `(.L_x_24978) ;  /* 0x0000000800a87947 */ /* 0x000fea0003800000 */
.L_x_24973:
        /* <DEDUP_REMOVED lines=12> */
.L_x_24987:
[----:B------:R-:W2:Y:S02]  /*b0e0*/  LDG.E.64 R2, desc[UR36][R2.64] ;  /* 0x0000002402027981 */ /* 0x000ea4000c1e1b00 */
[----:B--2---:R0:W1:Y:S01]  /*b0f0*/  F2I.F64.TRUNC R0, R2 ;  /* 0x0000000200007311 */ /* 0x004062000030d100 */
[----:B------:R-:W-:Y:S05]  /*b100*/  BRA `(.L_x_24978) ;  /* 0x00000008006c7947 */ /* 0x000fea0003800000 */
.L_x_24986:
        /* <DEDUP_REMOVED lines=28> */
.L_x_24989:
        /* <DEDUP_REMOVED lines=15> */
.L_x_24988:
[----:B------:R-:W2:Y:S02]  /*b3c0*/  LDG.E.U16 R4, desc[UR36][R2.64] ;  /* 0x0000002402047981 */ /* 0x000ea4000c1e1500 */
[----:B--2---:R-:W-:-:S06]  /*b3d0*/  IMAD.U32 R4, R4, 0x10000, RZ ;  /* 0x0001000004047824 */ /* 0x004fcc00078e00ff */
[----:B------:R-:W0:Y:S02]  /*b3e0*/  F2I.FTZ.TRUNC.NTZ R4, R4 ;  /* 0x0000000400047305 */ /* 0x000e24000021f100 */
[----:B0-----:R-:W-:Y:S01]  /*b3f0*/  PRMT R0, R4, 0x7610, R0 ;  /* 0x0000761004007816 */ /* 0x001fe20000000000 */
[----:B------:R-:W-:Y:S06]  /*b400*/  BRA `(.L_x_24978) ;  /* 0x0000000400ac7947 */ /* 0x000fec0003800000 */
.L_x_24985:
        /* <DEDUP_REMOVED lines=10> */
.L_x_24992:
        /* <DEDUP_REMOVED lines=21> */
.L_x_24996:
[----:B------:R-:W-:Y:S05]  /*b600*/  BSYNC B1 ;  /* 0x0000000000017941 */ /* 0x000fea0003800000 */
.L_x_24995:
[----:B------:R-:W-:Y:S01]  /*b610*/  IMAD.SHL.U32 R2, R2, 0x100000, RZ ;  /* 0x0010000002027824 */ /* 0x000fe200078e00ff */
[----:B------:R-:W-:-:S04]  /*b620*/  LEA R3, R0, 0x3b800000, 0x17 ;  /* 0x3b80000000037811 */ /* 0x000fc800078eb8ff */
[----:B------:R-:W-:-:S07]  /*b630*/  LOP3.LUT R4, R3, R2, R4, 0xfe, !PT ;  /* 0x0000000203047212 */ /* 0x000fce00078efe04 */
.L_x_24994:
[----:B------:R-:W-:Y:S05]  /*b640*/  BSYNC B0 ;  /* 0x0000000000007941 */ /* 0x000fea0003800000 */
.L_x_24993:
[----:B------:R-:W0:Y:S02]  /*b650*/  F2I.FTZ.TRUNC.NTZ R4, R4 ;  /* 0x0000000400047305 */ /* 0x000e24000021f100 */
[----:B0-----:R-:W-:Y:S01]  /*b660*/  PRMT R0, R4, 0x7610, R0 ;  /* 0x0000761004007816 */ /* 0x001fe20000000000 */
[----:B------:R-:W-:Y:S06]  /*b670*/  BRA `(.L_x_24978) ;  /* 0x0000000400107947 */ /* 0x000fec0003800000 */
.L_x_24991:
        /* <DEDUP_REMOVED lines=21> */
.L_x_25000:
[----:B------:R-:W-:Y:S05]  /*b7d0*/  BSYNC B1 ;  /* 0x0000000000017941 */ /* 0x000fea0003800000 */
.L_x_24999:
[----:B------:R-:W-:Y:S01]  /*b7e0*/  IMAD.SHL.U32 R2, R2, 0x200000, RZ ;  /* 0x0020000002027824 */ /* 0x000fe200078e00ff */
[----:B------:R-:W-:-:S04]  /*b7f0*/  LEA R3, R0, 0x37800000, 0x17 ;  /* 0x3780000000037811 */ /* 0x000fc800078eb8ff */
[----:B------:R-:W-:-:S07]  /*b800*/  LOP3.LUT R4, R3, R2, R4, 0xfe, !PT ;  /* 0x0000000203047212 */ /* 0x000fce00078efe04 */
.L_x_24998:
[----:B------:R-:W-:Y:S05]  /*b810*/  BSYNC B0 ;  /* 0x0000000000007941 */ /* 0x000fea0003800000 */
.L_x_24997:
[----:B------:R-:W0:Y:S02]  /*b820*/  F2I.FTZ.TRUNC.NTZ R4, R4 ;  /* 0x0000000400047305 */ /* 0x000e24000021f100 */
[----:B0-----:R-:W-:Y:S01]  /*b830*/  PRMT R0, R4, 0x7610, R0 ;  /* 0x0000761004007816 */ /* 0x001fe20000000000 */
[----:B------:R-:W-:Y:S06]  /*b840*/  BRA `(.L_x_24978) ;  /* 0x00000000009c7947 */ /* 0x000fec0003800000 */
.L_x_24990:
        /* <DEDUP_REMOVED lines=14> */
.L_x_25004:
[----:B------:R-:W-:Y:S05]  /*b930*/  BSYNC B0 ;  /* 0x0000000000007941 */ /* 0x000fea0003800000 */
.L_x_25003:
[----:B------:R-:W0:Y:S02]  /*b940*/  F2I.FTZ.TRUNC.NTZ R4, R4 ;  /* 0x0000000400047305 */ /* 0x000e24000021f100 */
[----:B0-----:R-:W-:Y:S01]  /*b950*/  PRMT R0, R4, 0x7610, R0 ;  /* 0x0000761004007816 */ /* 0x001fe20000000000 */
[----:B------:R-:W-:Y:S06]  /*b960*/  BRA `(.L_x_24978) ;  /* 0x0000000000547947 */ /* 0x000fec0003800000 */
.L_x_24977:
        /* <DEDUP_REMOVED lines=16> */
.L_x_25005:
[----:B------:R-:W-:Y:S01]  /*ba70*/  PRMT R0, RZ, 0x7610, R0 ;  /* 0x00007610ff007816 */ /* 0x000fe20000000000 */
[----:B------:R-:W-:Y:S06]  /*ba80*/  BRA `(.L_x_24978) ;  /* 0x00000000000c7947 */ /* 0x000fec0003800000 */
.L_x_25002:
[----:B------:R0:W5:Y:S01]  /*ba90*/  LDG.E.U8 R0, desc[UR36][R2.64] ;  /* 0x0000002402007981 */ /* 0x000162000c1e1100 */
[----:B------:R-:W-:Y:S05]  /*baa0*/  BRA `(.L_x_24978) ;  /* 0x0000000000047947 */ /* 0x000fea0003800000 */
.L_x_25001:
[----:B------:R0:W5:Y:S02]  /*bab0*/  LDG.E.U8 R0, desc[UR36][R2.64] ;  /* 0x0000002402007981 */ /* 0x000164000c1e1100 */
.L_x_24978:
[----:B01234-:R-:W0:Y:S01]  /*bac0*/  LDC.S8 R2, c[0x0][0x421] ;  /* 0x00010840ff027b82 */ /* 0x01fe220000000200 */
[----:B-----5:R-:W-:-:S04]  /*bad0*/  LOP3.LUT R0, R0, 0xffff, RZ, 0xc0, !PT ;  /* 0x0000ffff00007812 */ /* 0x020fc800078ec0ff */
[----:B------:R-:W-:-:S04]  /*bae0*/  PRMT R0, R0, 0x8880, RZ ;  /* 0x0000888000007816 */ /* 0x000fc800000000ff */
[----:B------:R-:W-:Y:S01]  /*baf0*/  ISETP.GE.AND P1, PT, R0, RZ, PT ;  /* 0x000000ff0000720c */ /* 0x000fe20003f26270 */
[----:B0-----:R-:W-:-:S05]  /*bb00*/  IMAD.MOV.U32 R4, RZ, RZ, R2 ;  /* 0x000000ffff047224 */ /* 0x001fca00078e0002 */
[-C--:B------:R-:W-:Y:S02]  /*bb10*/  IABS R5, R4.reuse ;  /* 0x0000000400057213 */ /* 0x080fe40000000000 */
[----:B------:R-:W-:Y:S02]  /*bb20*/  IABS R9, R4 ;  /* 0x0000000400097213 */ /* 0x000fe40000000000 */
[----:B------:R-:W0:Y:S08]  /*bb30*/  I2F.RP R6, R5 ;  /* 0x0000000500067306 */ /* 0x000e300000209400 */
[----:B0-----:R-:W0:Y:S02]  /*bb40*/  MUFU.RCP R6, R6 ;  /* 0x0000000600067308 */ /* 0x001e240000001000 */
[----:B0-----:R-:W-:-:S02]  /*bb50*/  VIADD R2, R6, 0xffffffe ;  /* 0x0ffffffe06027836 */ /* 0x001fc40000000000 */
        /* <DEDUP_REMOVED lines=31> */
.L_x_25009:
[----:B------:R-:W-:Y:S01]  /*bd50*/  STG.E.U8 desc[UR36][R16.64], R2 ;  /* 0x0000000210007986 */ /* 0x000fe2000c101124 */
[----:B------:R-:W-:Y:S05]  /*bd60*/  EXIT ;  /* 0x000000000000794d */ /* 0x000fea0003800000 */
.L_x_25008:
        /* <DEDUP_REMOVED lines=12> */
.L_x_25012:
[----:B------:R-:W-:-:S05]  /*be30*/  PRMT R3, R2, 0x8880, RZ ;  /* 0x0000888002037816 */ /* 0x000fca00000000ff */
[----:B------:R-:W-:Y:S01]  /*be40*/  STG.E desc[UR36][R16.64], R3 ;  /* 0x0000000310007986 */ /* 0x000fe2000c101924 */
[----:B------:R-:W-:Y:S05]  /*be50*/  EXIT ;  /* 0x000000000000794d */ /* 0x000fea0003800000 */
.L_x_25011:
[----:B------:R-:W-:-:S04]  /*be60*/  PRMT R3, R2, 0x8880, RZ ;  /* 0x0000888002037816 */ /* 0x000fc800000000ff */
[----:B------:R-:W-:-:S05]  /*be70*/  PRMT R3, R3, 0x7710, RZ ;  /* 0x0000771003037816 */ /* 0x000fca00000000ff */
[----:B------:R-:W-:Y:S01]  /*be80*/  STG.E.U16 desc[UR36][R16.64], R3 ;  /* 0x0000000310007986 */ /* 0x000fe2000c101524 */
[----:B------:R-:W-:Y:S05]  /*be90*/  EXIT ;  /* 0x000000000000794d */ /* 0x000fea0003800000 */
.L_x_25007:
        /* <DEDUP_REMOVED lines=9> */
.L_x_25014:
[----:B------:R-:W0:Y:S02]  /*bf30*/  I2F.S8 R0, R2 ;  /* 0x0000000200007306 */ /* 0x000e240000001400 */
[----:B0-----:R-:W-:-:S05]  /*bf40*/  F2FP.F16.F32.PACK_AB R0, RZ, R0 ;  /* 0x00000000ff00723e */ /* 0x001fca00000000ff */
[----:B------:R-:W-:Y:S01]  /*bf50*/  STG.E.U16 desc[UR36][R16.64], R0 ;  /* 0x0000000010007986 */ /* 0x000fe2000c101524 */
[----:B------:R-:W-:Y:S05]  /*bf60*/  EXIT ;  /* 0x000000000000794d */ /* 0x000fea0003800000 */
.L_x_25013:
        /* <DEDUP_REMOVED lines=10> */
.L_x_25016:
[----:B------:R-:W0:Y:S02]  /*c010*/  I2F.S8 R2, R2 ;  /* 0x0000000200027306 */ /* 0x000e240000001400 */
[----:B0-----:R-:W-:-:S04]  /*c020*/  F2FP.F16.F32.PACK_AB R3, RZ, R2 ;  /* 0x00000002ff03723e */ /* 0x001fc800000000ff */
[----:B------:R-:W-:-:S05]  /*c030*/  PRMT R3, R3, 0x5410, RZ ;  /* 0x0000541003037816 */ /* 0x000fca00000000ff */
[----:B------:R-:W-:Y:S01]  /*c040*/  STG.E desc[UR36][R16.64], R3 ;  /* 0x0000000310007986 */ /* 0x000fe2000c101924 */
[----:B------:R-:W-:Y:S05]  /*c050*/  EXIT ;  /* 0x000000000000794d */ /* 0x000fea0003800000 */
.L_x_25015:
[----:B------:R-:W-:-:S04]  /*c060*/  PRMT R2, R2, 0x8880, RZ ;  /* 0x0000888002027816 */ /* 0x000fc800000000ff */
[----:B------:R-:W-:-:S06]  /*c070*/  PRMT R2, R2, 0x7710, RZ ;  /* 0x0000771002027816 */ /* 0x000fcc00000000ff */
[----:B------:R-:W0:Y:S02]  /*c080*/  I2F.F64.S16 R2, R2 ;  /* 0x0000000200027312 */ /* 0x000e240000101c00 */
[----:B0-----:R-:W-:Y:S01]  /*c090*/  STG.E.64 desc[UR36][R16.64], R2 ;  /* 0x0000000210007986 */ /* 0x001fe2000c101b24 */
[----:B------:R-:W-:Y:S05]  /*c0a0*/  EXIT ;  /* 0x000000000000794d */ /* 0x000fea0003800000 */
.L_x_25006:
        /* <DEDUP_REMOVED lines=12> */
.L_x_25019:
[----:B------:R-:W-:Y:S02]  /*c170*/  PRMT R4, R2, 0x8880, RZ ;  /* 0x0000888002047816 */ /* 0x000fe400000000ff */
[----:B------:R-:W-:Y:S02]  /*c180*/  CS2R R6, SRZ ;  /* 0x0000000000067805 */ /* 0x000fe4000001ff00 */
[----:B------:R-:W-:-:S06]  /*c190*/  PRMT R4, R4, 0x7710, RZ ;  /* 0x0000771004047816 */ /* 0x000fcc00000000ff */
[----:B------:R-:W0:Y:S02]  /*c1a0*/  I2F.F64.S16 R4, R4 ;  /* 0x0000000400047312 */ /* 0x000e240000101c00 */
[----:B0-----:R-:W-:Y:S01]  /*c1b0*/  STG.E.128 desc[UR36][R16.64], R4 ;  /* 0x0000000410007986 */ /* 0x001fe2000c101d24 */
[----:B------:R-:W-:Y:S05]  /*c1c0*/  EXIT ;  /* 0x000000000000794d */ /* 0x000fea0003800000 */
.L_x_25018:
        /* <DEDUP_REMOVED lines=21> */
.L_x_25023:
[----:B------:R-:W-:Y:S05]  /*c320*/  BSYNC B0 ;  /* 0x0000000000007941 */ /* 0x000fea0003800000 */
.L_x_25022:
[----:B------:R-:W-:-:S05]  /*c330*/  LOP3.LUT R3, R0, R3, RZ, 0xfc, !PT ;  /* 0x0000000300037212 */ /* 0x000fca00078efcff */
[----:B------:R-:W-:Y:S01]  /*c340*/  STG.E.U8 desc[UR36][R16.64], R3 ;  /* 0x0000000310007986 */ /* 0x000fe2000c101124 */
[----:B------:R-:W-:Y:S05]  /*c350*/  EXIT ;  /* 0x000000000000794d */ /* 0x000fea0003800000 */
.L_x_25021:
        /* <DEDUP_REMOVED lines=13> */
.L_x_25025:
[----:B------:R-:W-:Y:S01]  /*c430*/  IMAD.MOV.U32 R0, RZ, RZ, 0x7f ;  /* 0x0000007fff007424 */ /* 0x000fe200078e00ff */
[----:B------:R-:W-:-:S04]  /*c440*/  ISETP.GT.U32.AND P0, PT, R3, 0x7f800000, PT ;  /* 0x7f8000000300780c */ /* 0x000fc80003f04070 */
[----:B------:R-:W-:-:S09]  /*c450*/  SEL R0, R0, 0x7c, P0 ;  /* 0x0000007c00007807 */ /* 0x000fd20000000000 */
.L_x_25026:
[----:B------:R-:W-:Y:S05]  /*c460*/  BSYNC B0 ;  /* 0x0000000000007941 */ /* 0x000fea0003800000 */
.L_x_25024:
[----:B------:R-:W-:-:S04]  /*c470*/  LOP3.LUT R2, R5, 0x80000000, RZ, 0xc0, !PT ;  /* 0x8000000005027812 */ /* 0x000fc800078ec0ff */
[----:B------:R-:W-:-:S04]  /*c480*/  SHF.R.U32.HI R3, RZ, 0x18, R2 ;  /* 0x00000018ff037819 */ /* 0x000fc80000011602 */
[----:B------:R-:W-:-:S05]  /*c490*/  LOP3.LUT R3, R0, R3, RZ, 0xfc, !PT ;  /* 0x0000000300037212 */ /* 0x000fca00078efcff */
[----:B------:R-:W-:Y:S01]  /*c4a0*/  STG.E.U8 desc[UR36][R16.64], R3 ;  /* 0x0000000310007986 */ /* 0x000fe2000c101124 */
[----:B------:R-:W-:Y:S05]  /*c4b0*/  EXIT ;  /* 0x000000000000794d */ /* 0x000fea0003800000 */
.L_x_25020:
[----:B------:R-:W0:Y:S02]  /*c4c0*/  I2F.S8 R0, R2 ;  /* 0x0000000200007306 */ /* 0x000e240000001400 */
[----:B0-----:R-:W-:-:S05]  /*c4d0*/  F2FP.BF16.F32.PACK_AB R0, RZ, R0 ;  /* 0x00000000ff00723e */ /* 0x001fca00000010ff */
[----:B------:R-:W-:Y:S01]  /*c4e0*/  STG.E.U16 desc[UR36][R16.64], R0 ;  /* 0x0000000010007986 */ /* 0x000fe2000c101524 */
[----:B------:R-:W-:Y:S05]  /*c4f0*/  EXIT ;  /* 0x000000000000794d */ /* 0x000fea0003800000 */
.L_x_25017:
        /* <DEDUP_REMOVED lines=12> */
.L_x_25029:
        /* <DEDUP_REMOVED lines=17> */
.L_x_25032:
[----:B------:R-:W-:-:S04]  /*c6d0*/  LOP3.LUT R2, R5, 0x80000000, RZ, 0xc0, !PT ;  /* 0x8000000005027812 */ /* 0x000fc800078ec0ff */
[----:B------:R-:W-:-:S04]  /*c6e0*/  SHF.R.U32.HI R3, RZ, 0x18, R2 ;  /* 0x00000018ff037819 */ /* 0x000fc80000011602 */
[----:B------:R-:W-:-:S04]  /*c6f0*/  LOP3.LUT R0, R0, R3, RZ, 0xfc, !PT ;  /* 0x0000000300007212 */ /* 0x000fc800078efcff */
[----:B------:R-:W-:-:S07]  /*c700*/  PRMT R8, R0, 0x7610, R8 ;  /* 0x0000761000087816 */ /* 0x000fce0000000008 */
.L_x_25031:
[----:B------:R-:W-:Y:S05]  /*c710*/  BSYNC B0 ;  /* 0x0000000000007941 */ /* 0x000fea0003800000 */
.L_x_25030:
[----:B------:R-:W-:Y:S01]  /*c720*/  STG.E.U8 desc[UR36][R16.64], R8 ;  /* 0x0000000810007986 */ /* 0x000fe2000c101124 */
[----:B------:R-:W-:Y:S05]  /*c730*/  EXIT ;  /* 0x000000000000794d */ /* 0x000fea0003800000 */
.L_x_25028:
        /* <DEDUP_REMOVED lines=17> */
.L_x_25035:
[----:B------:R-:W-:-:S04]  /*c850*/  LOP3.LUT R2, R5, 0x80000000, RZ, 0xc0, !PT ;  /* 0x8000000005027812 */ /* 0x000fc800078ec0ff */
[----:B------:R-:W-:-:S04]  /*c860*/  SHF.R.U32.HI R3, RZ, 0x18, R2 ;  /* 0x00000018ff037819 */ /* 0x000fc80000011602 */
[----:B------:R-:W-:-:S04]  /*c870*/  LOP3.LUT R0, R0, R3, RZ, 0xfc, !PT ;  /* 0x0000000300007212 */ /* 0x000fc800078efcff */
[----:B------:R-:W-:-:S07]  /*c880*/  PRMT R8, R0, 0x7610, R8 ;  /* 0x0000761000087816 */ /* 0x000fce0000000008 */
.L_x_25034:
[----:B------:R-:W-:Y:S05]  /*c890*/  BSYNC B0 ;  /* 0x0000000000007941 */ /* 0x000fea0003800000 */
.L_x_25033:
[----:B------:R-:W-:Y:S01]  /*c8a0*/  STG.E.U8 desc[UR36][R16.64], R8 ;  /* 0x0000000810007986 */ /* 0x000fe2000c101124 */
[----:B------:R-:W-:Y:S05]  /*c8b0*/  EXIT ;  /* 0x000000000000794d */ /* 0x000fea0003800000 */
.L_x_25027:
        /* <DEDUP_REMOVED lines=22> */
.L_x_25010:
        /* <DEDUP_REMOVED lines=16> */
.L_x_25038:
[----:B------:R-:W-:Y:S05]  /*cb20*/  EXIT ;  /* 0x000000000000794d */ /* 0x000fea0003800000 */
.L_x_25037:
[----:B------:R-:W-:-:S04]  /*cb30*/  LOP3.LUT R2, R2, 0xffff, RZ, 0xc0, !PT ;  /* 0x0000ffff02027812 */ /* 0x000fc800078ec0ff */
[----:B------:R-:W-:-:S04]  /*cb40*/  PRMT R2, R2, 0x8880, RZ ;  /* 0x0000888002027816 */ /* 0x000fc800000000ff */
[----:B------:R-:W-:-:S05]  /*cb50*/  SHF.R.S32.HI R3, RZ, 0x1f, R2 ;  /* 0x0000001fff037819 */ /* 0x000fca0000011402 */
[----:B------:R-:W-:Y:S01]  /*cb60*/  STG.E.64 desc[UR36][R16.64], R2 ;  /* 0x0000000210007986 */ /* 0x000fe2000c101b24 */
[----:B------:R-:W-:Y:S05]  /*cb70*/  EXIT ;  /* 0x000000000000794d */ /* 0x000fea0003800000 */
.L_x_25036:
[----:B------:R-:W-:-:S05]  /*cb80*/  PRMT R3, R2, 0x8880, RZ ;  /* 0x0000888002037816 */ /* 0x000fca00000000ff */
[----:B------:R-:W-:Y:S01]  /*cb90*/  STG.E desc[UR36][R16.64], R3 ;  /* 0x0000000310007986 */ /* 0x000fe2000c101924 */
[----:B------:R-:W-:Y:S05]  /*cba0*/  EXIT ;  /* 0x000000000000794d */ /* 0x000fea0003800000 */
.L_x_25039:
        /* <DEDUP_REMOVED lines=13> */
.L_x_57451:


//--------------------- .text._ZN2at6native27unrolled_elementwise_kernelINS0_13BUnaryFunctorIaaaZZZNS0_16fmod_kernel_cudaERNS_18TensorIteratorBaseEENKUlvE_clEvENKUlvE0_clEvEUlaaE_EESt5arrayIPcLm2EELi4E23TrivialOffsetCalculatorILi1EjESD_NS0_6memory12LoadWithCastILi1EEENSE_13StoreWithCastILi1EEEEEviT_T0_T2_T3_T4_T5_ --------------------------
	.section	.text._ZN2at6native27unrolled_elementwise_kernelINS0_13BUnaryFunctorIaaaZZZNS0_16fmod_kernel_cudaERNS_18TensorIteratorBaseEENKUlvE_clEvENKUlvE0_clEvEUlaaE_EESt5arrayIPcLm2EELi4E23TrivialOffsetCalculatorILi1EjESD_NS0_6memory12LoadWithCastILi1EEENSE_13StoreWithCastILi1EEEEEviT_T0_T2_T3_T4_T5_,"ax",@progbits
	.align	128
        .global         _ZN2at6native27unrolled_elementwise_kernelINS0_13BUnaryFunctorIaaaZZZNS0_16fmod_kernel_cudaERNS_18TensorIteratorBaseEENKUlvE_clEvENKUlvE0_clEvEUlaaE_EESt5arrayIPcLm2EELi4E23TrivialOffsetCalculatorILi1EjESD_NS0_6memory12LoadWithCastILi1EEENSE_13StoreWithCastILi1EEEEEviT_T0_T2_T3_T4_T5_
        .type           _ZN2at6native27unrolled_elementwise_kernelINS0_13BUnaryFunctorIaaaZZZNS0_16fmod_kernel_cudaERNS_18TensorIteratorBaseEENKUlvE_clEvENKUlvE0_clEvEUlaaE_EESt5arrayIPcLm2EELi4E23TrivialOffsetCalculatorILi1EjESD_NS0_6memory12LoadWithCastILi1EEENSE_13StoreWithCastILi1EEEEEviT_T0_T2_T3_T4_T5_,@function
        .size           _ZN2at6native27unrolled_elementwise_kernelINS0_13BUnaryFunctorIaaaZZZNS0_16fmod_kernel_cudaERNS_18TensorIteratorBaseEENKUlvE_clEvENKUlvE0_clEvEUlaaE_EESt5arrayIPcLm2EELi4E23TrivialOffsetCalculatorILi1EjESD_NS0_6memory12LoadWithCastILi1EEENSE_13StoreWithCastILi1EEEEEviT_T0_T2_T3_T4_T5_,(.L_x_57452 - _ZN2at6native27unrolled_elementwise_kernelINS0_13BUnaryFunctorIaaaZZZNS0_16fmod_kernel_cudaERNS_18TensorIteratorBaseEENKUlvE_clEvENKUlvE0_clEvEUlaaE_EESt5arrayIPcLm2EELi4E23TrivialOffsetCalculatorILi1EjESD_NS0_6memory12LoadWithCastILi1EEENSE_13StoreWithCastILi1EEEEEviT_T0_T2_T3_T4_T5_)
        .other          _ZN2at6native27unrolled_elementwise_kernelINS0_13BUnaryFunctorIaaaZZZNS0_16fmod_kernel_cudaERNS_18TensorIteratorBaseEENKUlvE_clEvENKUlvE0_clEvEUlaaE_EESt5arrayIPcLm2EELi4E23TrivialOffsetCalculatorILi1EjESD_NS0_6memory12LoadWithCastILi1EEENSE_13StoreWithCastILi1EEEEEviT_T0_T2_T3_T4_T5_,@"STO_CUDA_ENTRY STV_DEFAULT"
_ZN2at6native27unrolled_elementwise_kernelINS0_13BUnaryFunctorIaaaZZZNS0_16fmod_kernel_cudaERNS_18TensorIteratorBaseEENKUlvE_clEvENKUlvE0_clEvEUlaaE_EESt5arrayIPcLm2EELi4E23TrivialOffsetCalculatorILi1EjESD_NS0_6memory12LoadWithCastILi1EEENSE_13StoreWithCastILi1EEEEEviT_T0_T2_T3_T4_T5_:
.text._ZN2at6native27unrolled_elementwise_kernelINS0_13BUnaryFunctorIaaaZZZNS0_16fmod_kernel_cudaERNS_18TensorIteratorBaseEENKUlvE_clEvENKUlvE0_clEvEUlaaE_EESt5arrayIPcLm2EELi4E23TrivialOffsetCalculatorILi1EjESD_NS0_6memory12LoadWithCastILi1EEENSE_13StoreWithCastILi1EEEEEviT_T0_T2_T3_T4_T5_:
        /* <DEDUP_REMOVED lines=31> */
.L_x_25045:
[----:B------:R3:W5:Y:S01]  /*01f0*/  LDG.E.U8 R22, desc[UR36][R4.64] ;  /* 0x0000002404167981 */ /* 0x000762000c1e1100 */
[----:B------:R-:W-:Y:S05]  /*0200*/  BRA `(.L_x_25047) ;  /* 0x0000000c00587947 */ /* 0x000fea0003800000 */
.L_x_25044:
        /* <DEDUP_REMOVED lines=8> */
.L_x_25049:
[----:B------:R1:W5:Y:S01]  /*0290*/  LDG.E.U8 R22, desc[UR36][R4.64] ;  /* 0x0000002404167981 */ /* 0x000362000c1e1100 */
[----:B------:R-:W-:Y:S05]  /*02a0*/  BRA `(.L_x_25047) ;  /* 0x0000000c00307947 */ /* 0x000fea0003800000 */
.L_x_25048:
[----:B------:R2:W5:Y:S01]  /*02b0*/  LDG.E.U16 R22, desc[UR36][R4.64] ;  /* 0x0000002404167981 */ /* 0x000562000c1e1500 */
[----:B------:R-:W-:Y:S05]  /*02c0*/  BRA `(.L_x_25047) ;  /* 0x0000000c00287947 */ /* 0x000fea0003800000 */
.L_x_25043:
        /* <DEDUP_REMOVED lines=9> */
.L_x_25051:
[----:B------:R-:W2:Y:S02]  /*0360*/  LDG.E.U16 R0, desc[UR36][R4.64] ;  /* 0x0000002404007981 */ /* 0x000ea4000c1e1500 */
[----:B--2---:R-:W-:-:S06]  /*0370*/  HADD2.F32 R0, -RZ, R0.H0_H0 ;  /* 0x20000000ff007230 */ /* 0x004fcc0000004100 */
[----:B------:R-:W0:Y:S02]  /*0380*/  F2I.FTZ.TRUNC.NTZ R0, R0 ;  /* 0x0000000000007305 */ /* 0x000e24000021f100 */
[----:B0-----:R-:W-:Y:S01]  /*0390*/  PRMT R22, R0, 0x7610, R22 ;  /* 0x0000761000167816 */ /* 0x001fe20000000016 */
[----:B------:R-:W-:Y:S06]  /*03a0*/  BRA `(.L_x_25047) ;  /* 0x0000000800f07947 */ /* 0x000fec0003800000 */
.L_x_25050:
        /* <DEDUP_REMOVED lines=9> */
.L_x_25053:
[----:B------:R-:W2:Y:S02]  /*0440*/  LDG.E.U16 R4, desc[UR36][R4.64] ;  /* 0x0000002404047981 */ /* 0x000ea4000c1e1500 */
[----:B--2---:R-:W-:-:S06]  /*0450*/  HADD2.F32 R0, -RZ, R4.H0_H0 ;  /* 0x20000004ff007230 */ /* 0x004fcc0000004100 */
[----:B------:R-:W0:Y:S02]  /*0460*/  F2I.FTZ.TRUNC.NTZ R0, R0 ;  /* 0x0000000000007305 */ /* 0x000e24000021f100 */
[----:B0-----:R-:W-:Y:S01]  /*0470*/  PRMT R22, R0, 0x7610, R22 ;  /* 0x0000761000167816 */ /* 0x001fe20000000016 */
[----:B------:R-:W-:Y:S06]  /*0480*/  BRA `(.L_x_25047) ;  /* 0x0000000800b87947 */ /* 0x000fec0003800000 */
.L_x_25052:
[----:B------:R-:W2:Y:S02]  /*0490*/  LDG.E.64 R4, desc[UR36][R4.64] ;  /* 0x0000002404047981 */ /* 0x000ea4000c1e1b00 */
[----:B--2---:R0:W1:Y:S01]  /*04a0*/  F2I.F64.TRUNC R22, R4 ;  /* 0x0000000400167311 */ /* 0x004062000030d100 */
[----:B------:R-:W-:Y:S05]  /*04b0*/  BRA `(.L_x_25047) ;  /* 0x0000000800ac7947 */ /* 0x000fea0003800000 */
.L_x_25042:
        /* <DEDUP_REMOVED lines=12> */
.L_x_25056:
[----:B------:R-:W2:Y:S02]  /*0580*/  LDG.E.64 R4, desc[UR36][R4.64] ;  /* 0x0000002404047981 */ /* 0x000ea4000c1e1b00 */
[----:B--2---:R0:W1:Y:S01]  /*0590*/  F2I.F64.TRUNC R22, R4 ;  /* 0x0000000400167311 */ /* 0x004062000030d100 */
[----:B------:R-:W-:Y:S05]  /*05a0*/  BRA `(.L_x_25047) ;  /* 0x0000000800707947 */ /* 0x000fea0003800000 */
.L_x_25055:
        /* <DEDUP_REMOVED lines=28> */
.L_x_25058:
        /* <DEDUP_REMOVED lines=16> */
.L_x_25057:
[----:B------:R-:W2:Y:S02]  /*0870*/  LDG.E.U16 R0, desc[UR36][R4.64] ;  /* 0x0000002404007981 */ /* 0x000ea4000c1e1500 */
[----:B--2---:R-:W-:-:S06]  /*0880*/  IMAD.U32 R0, R0, 0x10000, RZ ;  /* 0x0001000000007824 */ /* 0x004fcc00078e00ff */
[----:B------:R-:W0:Y:S02]  /*0890*/  F2I.FTZ.TRUNC.NTZ R0, R0 ;  /* 0x0000000000007305 */ /* 0x000e24000021f100 */
[----:B0-----:R-:W-:Y:S01]  /*08a0*/  PRMT R22, R0, 0x7610, R22 ;  /* 0x0000761000167816 */ /* 0x001fe20000000016 */
[----:B------:R-:W-:Y:S06]  /*08b0*/  BRA `(.L_x_25047) ;  /* 0x0000000400ac7947 */ /* 0x000fec0003800000 */
.L_x_25054:
        /* <DEDUP_REMOVED lines=10> */
.L_x_25061:
        /* <DEDUP_REMOVED lines=21> */
.L_x_25065:
[----:B------:R-:W-:Y:S05]  /*0ab0*/  BSYNC B1 ;  /* 0x0000000000017941 */ /* 0x000fea0003800000 */
.L_x_25064:
[----:B------:R-:W-:Y:S01]  /*0ac0*/  LEA R5, R0, 0x3b800000, 0x17 ;  /* 0x3b80000000057811 */ /* 0x000fe200078eb8ff */
[----:B------:R-:W-:-:S05]  /*0ad0*/  IMAD.SHL.U32 R0, R3, 0x100000, RZ ;  /* 0x0010000003007824 */ /* 0x000fca00078e00ff */
[----:B------:R-:W-:-:S07]  /*0ae0*/  LOP3.LUT R0, R5, R0, R6, 0xfe, !PT ;  /* 0x0000000005007212 */ /* 0x000fce00078efe06 */
.L_x_25063:
[----:B------:R-:W-:Y:S05]  /*0af0*/  BSYNC B0 ;  /* 0x0000000000007941 */ /* 0x000fea0003800000 */
.L_x_25062:
[----:B------:R-:W0:Y:S02]  /*0b00*/  F2I.FTZ.TRUNC.NTZ R0, R0 ;  /* 0x0000000000007305 */ /* 0x000e24000021f100 */
[----:B0-----:R-:W-:Y:S01]  /*0b10*/  PRMT R22, R0, 0x7610, R22 ;  /* 0x0000761000167816 */ /* 0x001fe20000000016 */
[----:B------:R-:W-:Y:S06]  /*0b20*/  BRA `(.L_x_25047) ;  /* 0x0000000400107947 */ /* 0x000fec0003800000 */
.L_x_25060:
        /* <DEDUP_REMOVED lines=21> */
.L_x_25069:
[----:B------:R-:W-:Y:S05]  /*0c80*/  BSYNC B1 ;  /* 0x0000000000017941 */ /* 0x000fea0003800000 */
.L_x_25068:
[----:B------:R-:W-:Y:S01]  /*0c90*/  LEA R5, R0, 0x37800000, 0x17 ;  /* 0x3780000000057811 */ /* 0x000fe200078eb8ff */
[----:B------:R-:W-:-:S05]  /*0ca0*/  IMAD.SHL.U32 R0, R3, 0x200000, RZ ;  /* 0x0020000003007824 */ /* 0x000fca00078e00ff */
[----:B------:R-:W-:-:S07]  /*0cb0*/  LOP3.LUT R0, R5, R0, R6, 0xfe, !PT ;  /* 0x0000000005007212 */ /* 0x000fce00078efe06 */
.L_x_25067:
[----:B------:R-:W-:Y:S05]  /*0cc0*/  BSYNC B0 ;  /* 0x0000000000007941 */ /* 0x000fea0003800000 */
.L_x_25066:
[----:B------:R-:W0:Y:S02]  /*0cd0*/  F2I.FTZ.TRUNC.NTZ R0, R0 ;  /* 0x0000000000007305 */ /* 0x000e24000021f100 */
[----:B0-----:R-:W-:Y:S01]  /*0ce0*/  PRMT R22, R0, 0x7610, R22 ;  /* 0x0000761000167816 */ /* 0x001fe20000000016 */
[----:B------:R-:W-:Y:S06]  /*0cf0*/  BRA `(.L_x_25047) ;  /* 0x00000000009c7947 */ /* 0x000fec0003800000 */
.L_x_25059:
        /* <DEDUP_REMOVED lines=14> */
.L_x_25073:
[----:B------:R-:W-:Y:S05]  /*0de0*/  BSYNC B0 ;  /* 0x0000000000007941 */ /* 0x000fea0003800000 */
.L_x_25072:
[----:B------:R-:W0:Y:S02]  /*0df0*/  F2I.FTZ.TRUNC.NTZ R0, R0 ;  /* 0x0000000000007305 */ /* 0x000e24000021f100 */
[----:B0-----:R-:W-:Y:S01]  /*0e00*/  PRMT R22, R0, 0x7610, R22 ;  /* 0x0000761000167816 */ /* 0x001fe20000000016 */
[----:B------:R-:W-:Y:S06]  /*0e10*/  BRA `(.L_x_25047) ;  /* 0x0000000000547947 */ /* 0x000fec0003800000 */
.L_x_25046:
        /* <DEDUP_REMOVED lines=16> */
.L_x_25074:
[----:B------:R-:W-:Y:S01]  /*0f20*/  PRMT R22, RZ, 0x7610, R22 ;  /* 0x00007610ff167816 */ /* 0x000fe20000000016 */
[----:B------:R-:W-:Y:S06]  /*0f30*/  BRA `(.L_x_25047) ;  /* 0x00000000000c7947 */ /* 0x000fec0003800000 */
.L_x_25071:
[----:B------:R0:W5:Y:S01]  /*0f40*/  LDG.E.U8 R22, desc[UR36][R4.64] ;  /* 0x0000002404167981 */ /* 0x000162000c1e1100 */
[----:B------:R-:W-:Y:S05]  /*0f50*/  BRA `(.L_x_25047) ;  /* 0x0000000000047947 */ /* 0x000fea0003800000 */
.L_x_25070:
[----:B------:R0:W5:Y:S02]  /*0f60*/  LDG.E.U8 R22, desc[UR36][R4.64] ;  /* 0x0000002404167981 */ /* 0x000164000c1e1100 */
.L_x_25047:
[----:B------:R-:W2:Y:S02]  /*0f70*/  S2R R17, SR_TID.X ;  /* 0x0000000000117919 */ /* 0x000ea40000002100 */
[----:B--2---:R-:W-:-:S07]  /*0f80*/  VIADD R17, R17, 0x80 ;  /* 0x0000008011117836 */ /* 0x004fce0000000000 */
.L_x_25041:
[----:B------:R-:W-:Y:S05]  /*0f90*/  BSYNC B6 ;  /* 0x0000000000067941 */ /* 0x000fea0003800000 */
.L_x_25040:
        /* <DEDUP_REMOVED lines=23> */
.L_x_25080:
[----:B------:R0:W5:Y:S01]  /*1110*/  LDG.E.U8 R26, desc[UR36][R4.64] ;  /* 0x00000024041a7981 */ /* 0x000162000c1e1100 */
[----:B------:R-:W-:Y:S05]  /*1120*/  BRA `(.L_x_25082) ;  /* 0x0000000c00547947 */ /* 0x000fea0003800000 */
.L_x_25079:
        /* <DEDUP_REMOVED lines=8> */
.L_x_25084:
[----:B------:R0:W5:Y:S01]  /*11b0*/  LDG.E.U8 R26, desc[UR36][R4.64] ;  /* 0x00000024041a7981 */ /* 0x000162000c1e1100 */
[----:B------:R-:W-:Y:S05]  /*11c0*/  BRA `(.L_x_25082) ;  /* 0x0000000c002c7947 */ /* 0x000fea0003800000 */
.L_x_25083:
[----:B------:R0:W5:Y:S01]  /*11d0*/  LDG.E.U16 R26, desc[UR36][R4.64] ;  /* 0x00000024041a7981 */ /* 0x000162000c1e1500 */
[----:B------:R-:W-:Y:S05]  /*11e0*/  BRA `(.L_x_25082) ;  /* 0x0000000c00247947 */ /* 0x000fea0003800000 */
.L_x_25078:
        /* <DEDUP_REMOVED lines=9> */
.L_x_25086:
[----:B------:R-:W2:Y:S02]  /*1280*/  LDG.E.U16 R0, desc[UR36][R4.64] ;  /* 0x0000002404007981 */ /* 0x000ea4000c1e1500 */
[----:B--2---:R-:W-:-:S06]  /*1290*/  HADD2.F32 R0, -RZ, R0.H0_H0 ;  /* 0x20000000ff007230 */ /* 0x004fcc0000004100 */
[----:B------:R-:W0:Y:S02]  /*12a0*/  F2I.FTZ.TRUNC.NTZ R0, R0 ;  /* 0x0000000000007305 */ /* 0x000e24000021f100 */
[----:B0-----:R-:W-:Y:S01]  /*12b0*/  PRMT R26, R0, 0x7610, R26 ;  /* 0x00007610001a7816 */ /* 0x001fe2000000001a */
[----:B------:R-:W-:Y:S06]  /*12c0*/  BRA `(.L_x_25082) ;  /* 0x0000000800ec7947 */ /* 0x000fec0003800000 */
.L_x_25085:
        /* <DEDUP_REMOVED lines=9> */
.L_x_25088:
[----:B------:R-:W2:Y:S02]  /*1360*/  LDG.E.U16 R4, desc[UR36][R4.64] ;  /* 0x0000002404047981 */ /* 0x000ea4000c1e1500 */
[----:B--2---:R-:W-:-:S06]  /*1370*/  HADD2.F32 R0, -RZ, R4.H0_H0 ;  /* 0x20000004ff007230 */ /* 0x004fcc0000004100 */
[----:B------:R-:W0:Y:S02]  /*1380*/  F2I.FTZ.TRUNC.NTZ R0, R0 ;  /* 0x0000000000007305 */ /* 0x000e24000021f100 */
[----:B0-----:R-:W-:Y:S01]  /*1390*/  PRMT R26, R0, 0x7610, R26 ;  /* 0x00007610001a7816 */ /* 0x001fe2000000001a */
[----:B------:R-:W-:Y:S06]  /*13a0*/  BRA `(.L_x_25082) ;  /* 0x0000000800b47947 */ /* 0x000fec0003800000 */
.L_x_25087:
[----:B------:R-:W2:Y:S02]  /*13b0*/  LDG.E.64 R4, desc[UR36][R4.64] ;  /* 0x0000002404047981 */ /* 0x000ea4000c1e1b00 */
[----:B--2---:R0:W1:Y:S01]  /*13c0*/  F2I.F64.TRUNC R26, R4 ;  /* 0x00000004001a7311 */ /* 0x004062000030d100 */
[----:B------:R-:W-:Y:S05]  /*13d0*/  BRA `(.L_x_25082) ;  /* 0x0000000800a87947 */ /* 0x000fea0003800000 */
.L_x_25077:
        /* <DEDUP_REMOVED lines=12> */
.L_x_25091:
[----:B------:R-:W2:Y:S02]  /*14a0*/  LDG.E.64 R4, desc[UR36][R4.64] ;  /* 0x0000002404047981 */ /* 0x000ea4000c1e1b00 */
[----:B--2---:R0:W1:Y:S01]  /*14b0*/  F2I.F64.TRUNC R26, R4 ;  /* 0x00000004001a7311 */ /* 0x004062000030d100 */
[----:B------:R-:W-:Y:S05]  /*14c0*/  BRA `(.L_x_25082) ;  /* 0x00000008006c7947 */ /* 0x000fea0003800000 */
.L_x_25090:
        /* <DEDUP_REMOVED lines=28> */
.L_x_25093:
        /* <DEDUP_REMOVED lines=15> */
.L_x_25092:
[----:B------:R-:W2:Y:S02]  /*1780*/  LDG.E.U16 R0, desc[UR36][R4.64] ;  /* 0x0000002404007981 */ /* 0x000ea4000c1e1500 */
[----:B--2---:R-:W-:-:S06]  /*1790*/  IMAD.U32 R0, R0, 0x10000, RZ ;  /* 0x0001000000007824 */ /* 0x004fcc00078e00ff */
[----:B------:R-:W0:Y:S02]  /*17a0*/  F2I.FTZ.TRUNC.NTZ R0, R0 ;  /* 0x0000000000007305 */ /* 0x000e24000021f100 */
[----:B0-----:R-:W-:Y:S01]  /*17b0*/  PRMT R26, R0, 0x7610, R26 ;  /* 0x00007610001a7816 */ /* 0x001fe2000000001a */
[----:B------:R-:W-:Y:S06]  /*17c0*/  BRA `(.L_x_25082) ;  /* 0x0000000400ac7947 */ /* 0x000fec0003800000 */
.L_x_25089:
        /* <DEDUP_REMOVED lines=10> */
.L_x_25096:
        /* <DEDUP_REMOVED lines=21> */
.L_x_25100:
[----:B------:R-:W-:Y:S05]  /*19c0*/  BSYNC B1 ;  /* 0x0000000000017941 */ /* 0x000fea0003800000 */
.L_x_25099:
[----:B------:R-:W-:Y:S01]  /*19d0*/  LEA R5, R0, 0x3b800000, 0x17 ;  /* 0x3b80000000057811 */ /* 0x000fe200078eb8ff */
[----:B------:R-:W-:-:S05]  /*19e0*/  IMAD.SHL.U32 R0, R3, 0x100000, RZ ;  /* 0x0010000003007824 */ /* 0x000fca00078e00ff */
[----:B------:R-:W-:-:S07]  /*19f0*/  LOP3.LUT R0, R5, R0, R6, 0xfe, !PT ;  /* 0x0000000005007212 */ /* 0x000fce00078efe06 */
.L_x_25098:
[----:B------:R-:W-:Y:S05]  /*1a00*/  BSYNC B0 ;  /* 0x0000000000007941 */ /* 0x000fea0003800000 */
.L_x_25097:
[----:B------:R-:W0:Y:S02]  /*1a10*/  F2I.FTZ.TRUNC.NTZ R0, R0 ;  /* 0x0000000000007305 */ /* 0x000e24000021f100 */
[----:B0-----:R-:W-:Y:S01]  /*1a20*/  PRMT R26, R0, 0x7610, R26 ;  /* 0x00007610001a7816 */ /* 0x001fe2000000001a */
[----:B------:R-:W-:Y:S06]  /*1a30*/  BRA `(.L_x_25082) ;  /* 0x0000000400107947 */ /* 0x000fec0003800000 */
.L_x_25095:
        /* <DEDUP_REMOVED lines=21> */
.L_x_25104:
[----:B------:R-:W-:Y:S05]  /*1b90*/  BSYNC B1 ;  /* 0x0000000000017941 */ /* 0x000fea0003800000 */
.L_x_25103:
[----:B------:R-:W-:Y:S01]  /*1ba0*/  LEA R5, R0, 0x37800000, 0x17 ;  /* 0x3780000000057811 */ /* 0x000fe200078eb8ff */
[----:B------:R-:W-:-:S05]  /*1bb0*/  IMAD.SHL.U32 R0, R3, 0x200000, RZ ;  /* 0x0020000003007824 */ /* 0x000fca00078e00ff */
[----:B------:R-:W-:-:S07]  /*1bc0*/  LOP3.LUT R0, R5, R0, R6, 0xfe, !PT ;  /* 0x0000000005007212 */ /* 0x000fce00078efe06 */
.L_x_25102:
[----:B------:R-:W-:Y:S05]  /*1bd0*/  BSYNC B0 ;  /* 0x0000000000007941 */ /* 0x000fea0003800000 */
.L_x_25101:
[----:B------:R-:W0:Y:S02]  /*1be0*/  F2I.FTZ.TRUNC.NTZ R0, R0 ;  /* 0x0000000000007305 */ /* 0x000e24000021f100 */
[----:B0-----:R-:W-:Y:S01]  /*1bf0*/  PRMT R26, R0, 0x7610, R26 ;  /* 0x00007610001a7816 */ /* 0x001fe2000000001a */
[----:B------:R-:W-:Y:S06]  /*1c00*/  BRA `(.L_x_25082) ;  /* 0x00000000009c7947 */ /* 0x000fec0003800000 */
.L_x_25094:
        /* <DEDUP_REMOVED lines=14> */
.L_x_25108:
[----:B------:R-:W-:Y:S05]  /*1cf0*/  BSYNC B0 ;  /* 0x0000000000007941 */ /* 0x000fea0003800000 */
.L_x_25107:
[----:B------:R-:W0:Y:S02]  /*1d00*/  F2I.FTZ.TRUNC.NTZ R0, R0 ;  /* 0x0000000000007305 */ /* 0x000e24000021f100 */
[----:B0-----:R-:W-:Y:S01]  /*1d10*/  PRMT R26, R0, 0x7610, R26 ;  /* 0x00007610001a7816 */ /* 0x001fe2000000001a */
[----:B------:R-:W-:Y:S06]  /*1d20*/  BRA `(.L_x_25082) ;  /* 0x0000000000547947 */ /* 0x000fec0003800000 */
.L_x_25081:
        /* <DEDUP_REMOVED lines=16> */
.L_x_25109:
[----:B------:R-:W-:Y:S01]  /*1e30*/  PRMT R26, RZ, 0x7610, R26 ;  /* 0x00007610ff1a7816 */ /* 0x000fe2000000001a */
[----:B------:R-:W-:Y:S06]  /*1e40*/  BRA `(.L_x_25082) ;  /* 0x00000000000c7947 */ /* 0x000fec0003800000 */
.L_x_25106:
[----:B------:R3:W5:Y:S01]  /*1e50*/  LDG.E.U8 R26, desc[UR36][R4.64] ;  /* 0x00000024041a7981 */ /* 0x000762000c1e1100 */
[----:B------:R-:W-:Y:S05]  /*1e60*/  BRA `(.L_x_25082) ;  /* 0x0000000000047947 */ /* 0x000fea0003800000 */
.L_x_25105:
[----:B------:R2:W5:Y:S02]  /*1e70*/  LDG.E.U8 R26, desc[UR36][R4.64] ;  /* 0x00000024041a7981 */ /* 0x000564000c1e1100 */
.L_x_25082:
[----:B------:R-:W-:-:S07]  /*1e80*/  VIADD R17, R17, 0x80 ;  /* 0x0000008011117836 */ /* 0x000fce0000000000 */
.L_x_25076:
[----:B------:R-:W-:Y:S05]  /*1e90*/  BSYNC B6 ;  /* 0x0000000000067941 */ /* 0x000fea0003800000 */
.L_x_25075:
        /* <DEDUP_REMOVED lines=25> */
.L_x_25115:
[----:B------:R0:W5:Y:S01]  /*2030*/  LDG.E.U8 R18, desc[UR36][R4.64] ;  /* 0x0000002404127981 */ /* 0x000162000c1e1100 */
[----:B------:R-:W-:Y:S05]  /*2040*/  BRA `(.L_x_25117) ;  /* 0x0000000c00547947 */ /* 0x000fea0003800000 */
.L_x_25114:
        /* <DEDUP_REMOVED lines=8> */
.L_x_25119:
[----:B------:R0:W5:Y:S01]  /*20d0*/  LDG.E.U8 R18, desc[UR36][R4.64] ;  /* 0x0000002404127981 */ /* 0x000162000c1e1100 */
[----:B------:R-:W-:Y:S05]  /*20e0*/  BRA `(.L_x_25117) ;  /* 0x0000000c002c7947 */ /* 0x000fea0003800000 */
.L_x_25118:
[----:B------:R0:W5:Y:S01]  /*20f0*/  LDG.E.U16 R18, desc[UR36][R4.64] ;  /* 0x0000002404127981 */ /* 0x000162000c1e1500 */
[----:B------:R-:W-:Y:S05]  /*2100*/  BRA `(.L_x_25117) ;  /* 0x0000000c00247947 */ /* 0x000fea0003800000 */
.L_x_25113:
        /* <DEDUP_REMOVED lines=9> */
.L_x_25121:
[----:B------:R-:W2:Y:S02]  /*21a0*/  LDG.E.U16 R0, desc[UR36][R4.64] ;  /* 0x0000002404007981 */ /* 0x000ea4000c1e1500 */
[----:B--2---:R-:W-:-:S06]  /*21b0*/  HADD2.F32 R0, -RZ, R0.H0_H0 ;  /* 0x20000000ff007230 */ /* 0x004fcc0000004100 */
[----:B------:R-:W0:Y:S02]  /*21c0*/  F2I.FTZ.TRUNC.NTZ R0, R0 ;  /* 0x0000000000007305 */ /* 0x000e24000021f100 */
[----:B0-----:R-:W-:Y:S01]  /*21d0*/  PRMT R18, R0, 0x7610, R18 ;  /* 0x0000761000127816 */ /* 0x001fe20000000012 */
[----:B------:R-:W-:Y:S06]  /*21e0*/  BRA `(.L_x_25117) ;  /* 0x0000000800ec7947 */ /* 0x000fec0003800000 */
.L_x_25120:
        /* <DEDUP_REMOVED lines=9> */
.L_x_25123:
[----:B------:R-:W2:Y:S02]  /*2280*/  LDG.E.U16 R4, desc[UR36][R4.64] ;  /* 0x0000002404047981 */ /* 0x000ea4000c1e1500 */
[----:B--2---:R-:W-:-:S06]  /*2290*/  HADD2.F32 R0, -RZ, R4.H0_H0 ;  /* 0x20000004ff007230 */ /* 0x004fcc0000004100 */
[----:B------:R-:W0:Y:S02]  /*22a0*/  F2I.FTZ.TRUNC.NTZ R0, R0 ;  /* 0x0000000000007305 */ /* 0x000e24000021f100 */
[----:B0-----:R-:W-:Y:S01]  /*22b0*/  PRMT R18, R0, 0x7610, R18 ;  /* 0x0000761000127816 */ /* 0x001fe20000000012 */
[----:B------:R-:W-:Y:S06]  /*22c0*/  BRA `(.L_x_25117) ;  /* 0x0000000800b47947 */ /* 0x000fec0003800000 */
.L_x_25122:
[----:B------:R-:W2:Y:S02]  /*22d0*/  LDG.E.64 R4, desc[UR36][R4.64] ;  /* 0x0000002404047981 */ /* 0x000ea4000c1e1b00 */
[----:B--2---:R0:W1:Y:S01]  /*22e0*/  F2I.F64.TRUNC R18, R4 ;  /* 0x0000000400127311 */ /* 0x004062000030d100 */
[----:B------:R-:W-:Y:S05]  /*22f0*/  BRA `(.L_x_25117) ;  /* 0x0000000800a87947 */ /* 0x000fea0003800000 */
.L_x_25112:
        /* <DEDUP_REMOVED lines=12> */
.L_x_25126:
[----:B------:R-:W2:Y:S02]  /*23c0*/  LDG.E.64 R4, desc[UR36][R4.64] ;  /* 0x0000002404047981 */ /* 0x000ea4000c1e1b00 */
[----:B--2---:R3:W4:Y:S01]  /*23d0*/  F2I.F64.TRUNC R18, R4 ;  /* 0x0000000400127311 */ /* 0x004722000030d100 */
[----:B------:R-:W-:Y:S05]  /*23e0*/  BRA `(.L_x_25117) ;  /* 0x00000008006c7947 */ /* 0x000fea0003800000 */
.L_x_25125:
        /* <DEDUP_REMOVED lines=28> */
.L_x_25128:
        /* <DEDUP_REMOVED lines=15> */
.L_x_25127:
[----:B------:R-:W2:Y:S02]  /*26a0*/  LDG.E.U16 R0, desc[UR36][R4.64] ;  /* 0x0000002404007981 */ /* 0x000ea4000c1e1500 */
[----:B--2---:R-:W-:-:S06]  /*26b0*/  IMAD.U32 R0, R0, 0x10000, RZ ;  /* 0x0001000000007824 */ /* 0x004fcc00078e00ff */
[----:B------:R-:W0:Y:S02]  /*26c0*/  F2I.FTZ.TRUNC.NTZ R0, R0 ;  /* 0x0000000000007305 */ /* 0x000e24000021f100 */
[----:B0-----:R-:W-:Y:S01]  /*26d0*/  PRMT R18, R0, 0x7610, R18 ;  /* 0x0000761000127816 */ /* 0x001fe20000000012 */
[----:B------:R-:W-:Y:S06]  /*26e0*/  BRA `(.L_x_25117) ;  /* 0x0000000400ac7947 */ /* 0x000fec0003800000 */
.L_x_25124:
        /* <DEDUP_REMOVED lines=10> */
.L_x_25131:
        /* <DEDUP_REMOVED lines=21> */
.L_x_25135:
[----:B------:R-:W-:Y:S05]  /*28e0*/  BSYNC B1 ;  /* 0x0000000000017941 */ /* 0x000fea0003800000 */
.L_x_25134:
[----:B------:R-:W-:Y:S01]  /*28f0*/  LEA R5, R0, 0x3b800000, 0x17 ;  /* 0x3b80000000057811 */ /* 0x000fe200078eb8ff */
[----:B------:R-:W-:-:S05]  /*2900*/  IMAD.SHL.U32 R0, R3, 0x100000, RZ ;  /* 0x0010000003007824 */ /* 0x000fca00078e00ff */
[----:B------:R-:W-:-:S07]  /*2910*/  LOP3.LUT R0, R5, R0, R6, 0xfe, !PT ;  /* 0x0000000005007212 */ /* 0x000fce00078efe06 */
.L_x_25133:
[----:B------:R-:W-:Y:S05]  /*2920*/  BSYNC B0 ;  /* 0x0000000000007941 */ /* 0x000fea0003800000 */
.L_x_25132:
[----:B------:R-:W0:Y:S02]  /*2930*/  F2I.FTZ.TRUNC.NTZ R0, R0 ;  /* 0x0000000000007305 */ /* 0x000e24000021f100 */
[----:B0-----:R-:W-:Y:S01]  /*2940*/  PRMT R18, R0, 0x7610, R18 ;  /* 0x0000761000127816 */ /* 0x001fe20000000012 */
[----:B------:R-:W-:Y:S06]  /*2950*/  BRA `(.L_x_25117) ;  /* 0x0000000400107947 */ /* 0x000fec0003800000 */
.L_x_25130:
        /* <DEDUP_REMOVED lines=21> */
.L_x_25139:
[----:B------:R-:W-:Y:S05]  /*2ab0*/  BSYNC B1 ;  /* 0x0000000000017941 */ /* 0x000fea0003800000 */
.L_x_25138:
[----:B------:R-:W-:Y:S01]  /*2ac0*/  LEA R5, R0, 0x37800000, 0x17 ;  /* 0x3780000000057811 */ /* 0x000fe200078eb8ff */
[----:B------:R-:W-:-:S05]  /*2ad0*/  IMAD.SHL.U32 R0, R3, 0x200000, RZ ;  /* 0x0020000003007824 */ /* 0x000fca00078e00ff */
[----:B------:R-:W-:-:S07]  /*2ae0*/  LOP3.LUT R0, R5, R0, R6, 0xfe, !PT ;  /* 0x0000000005007212 */ /* 0x000fce00078efe06 */
.L_x_25137:
[----:B------:R-:W-:Y:S05]  /*2af0*/  BSYNC B0 ;  /* 0x0000000000007941 */ /* 0x000fea0003800000 */
.L_x_25136:
[----:B------:R-:W0:Y:S02]  /*2b00*/  F2I.FTZ.TRUNC.NTZ R0, R0 ;  /* 0x0000000000007305 */ /* 0x000e24000021f100 */
[----:B0-----:R-:W-:Y:S01]  /*2b10*/  PRMT R18, R0, 0x7610, R18 ;  /* 0x0000761000127816 */ /* 0x001fe20000000012 */
[----:B------:R-:W-:Y:S06]  /*2b20*/  BRA `(.L_x_25117) ;  /* 0x00000000009c7947 */ /* 0x000fec0003800000 */
.L_x_25129:
        /* <DEDUP_REMOVED lines=14> */
.L_x_25143:
[----:B------:R-:W-:Y:S05]  /*2c10*/  BSYNC B0 ;  /* 0x0000000000007941 */ /* 0x000fea0003800000 */
.L_x_25142:
[----:B------:R-:W0:Y:S02]  /*2c20*/  F2I.FTZ.TRUNC.NTZ R0, R0 ;  /* 0x0000000000007305 */ /* 0x000e24000021f100 */
[----:B0-----:R-:W-:Y:S01]  /*2c30*/  PRMT R18, R0, 0x7610, R18 ;  /* 0x0000761000127816 */ /* 0x001fe20000000012 */
[----:B------:R-:W-:Y:S06]  /*2c40*/  BRA `(.L_x_25117) ;  /* 0x0000000000547947 */ /* 0x000fec0003800000 */
.L_x_25116:
        /* <DEDUP_REMOVED lines=16> */
.L_x_25144:
[----:B------:R-:W-:Y:S01]  /*2d50*/  PRMT R18, RZ, 0x7610, R18 ;  /* 0x00007610ff127816 */ /* 0x000fe20000000012 */
[----:B------:R-:W-:Y:S06]  /*2d60*/  BRA `(.L_x_25117) ;  /* 0x00000000000c7947 */ /* 0x000fec0003800000 */
.L_x_25141:
[----:B------:R2:W5:Y:S01]  /*2d70*/  LDG.E.U8 R18, desc[UR36][R4.64] ;  /* 0x0000002404127981 */ /* 0x000562000c1e1100 */
[----:B------:R-:W-:Y:S05]  /*2d80*/  BRA `(.L_x_25117) ;  /* 0x0000000000047947 */ /* 0x000fea0003800000 */
.L_x_25140:
[----:B------:R1:W5:Y:S02]  /*2d90*/  LDG.E.U8 R18, desc[UR36][R4.64] ;  /* 0x0000002404127981 */ /* 0x000364000c1e1100 */
.L_x_25117:
[----:B------:R-:W-:-:S07]  /*2da0*/  VIADD R17, R17, 0x80 ;  /* 0x0000008011117836 */ /* 0x000fce0000000000 */
.L_x_25111:
[----:B------:R-:W-:Y:S05]  /*2db0*/  BSYNC B6 ;  /* 0x0000000000067941 */ /* 0x000fea0003800000 */
.L_x_25110:
[----:B------:R-:W0:Y:S01]  /*2dc0*/  LDC.U8 R24, c[0x0][0x215] ;  /* 0x00008540ff187b82 */ /* 0x000e220000000000 */
        /* <DEDUP_REMOVED lines=22> */
.L_x_25150:
[----:B------:R0:W5:Y:S01]  /*2f30*/  LDG.E.U8 R19, desc[UR36][R4.64] ;  /* 0x0000002404137981 */ /* 0x000162000c1e1100 */
[----:B------:R-:W-:Y:S05]  /*2f40*/  BRA `(.L_x_25146) ;  /* 0x0000000c00507947 */ /* 0x000fea0003800000 */
.L_x_25149:
        /* <DEDUP_REMOVED lines=8> */
.L_x_25153:
[----:B------:R0:W5:Y:S01]  /*2fd0*/  LDG.E.U8 R19, desc[UR36][R4.64] ;  /* 0x0000002404137981 */ /* 0x000162000c1e1100 */
[----:B------:R-:W-:Y:S05]  /*2fe0*/  BRA `(.L_x_25146) ;  /* 0x0000000c00287947 */ /* 0x000fea0003800000 */
.L_x_25152:
[----:B------:R0:W5:Y:S01]  /*2ff0*/  LDG.E.U16 R19, desc[UR36][R4.64] ;  /* 0x0000002404137981 */ /* 0x000162000c1e1500 */
[----:B------:R-:W-:Y:S05]  /*3000*/  BRA `(.L_x_25146) ;  /* 0x0000000c00207947 */ /* 0x000fea0003800000 */
.L_x_25148:
        /* <DEDUP_REMOVED lines=9> */
.L_x_25155:
[----:B------:R-:W2:Y:S02]  /*30a0*/  LDG.E.U16 R0, desc[UR36][R4.64] ;  /* 0x0000002404007981 */ /* 0x000ea4000c1e1500 */
[----:B--2---:R-:W-:-:S06]  /*30b0*/  HADD2.F32 R0, -RZ, R0.H0_H0 ;  /* 0x20000000ff007230 */ /* 0x004fcc0000004100 */
[----:B------:R-:W0:Y:S02]  /*30c0*/  F2I.FTZ.TRUNC.NTZ R0, R0 ;  /* 0x0000000000007305 */ /* 0x000e24000021f100 */
[----:B0-----:R-:W-:Y:S01]  /*30d0*/  PRMT R19, R0, 0x7610, R19 ;  /* 0x0000761000137816 */ /* 0x001fe20000000013 */
[----:B------:R-:W-:Y:S06]  /*30e0*/  BRA `(.L_x_25146) ;  /* 0x0000000800e87947 */ /* 0x000fec0003800000 */
.L_x_25154:
        /* <DEDUP_REMOVED lines=9> */
.L_x_25157:
[----:B------:R-:W2:Y:S02]  /*3180*/  LDG.E.U16 R4, desc[UR36][R4.64] ;  /* 0x0000002404047981 */ /* 0x000ea4000c1e1500 */
[----:B--2---:R-:W-:-:S06]  /*3190*/  HADD2.F32 R0, -RZ, R4.H0_H0 ;  /* 0x20000004ff007230 */ /* 0x004fcc0000004100 */
[----:B------:R-:W0:Y:S02]  /*31a0*/  F2I.FTZ.TRUNC.NTZ R0, R0 ;  /* 0x0000000000007305 */ /* 0x000e24000021f100 */
[----:B0-----:R-:W-:Y:S01]  /*31b0*/  PRMT R19, R0, 0x7610, R19 ;  /* 0x0000761000137816 */ /* 0x001fe20000000013 */
[----:B------:R-:W-:Y:S06]  /*31c0*/  BRA `(.L_x_25146) ;  /* 0x0000000800b07947 */ /* 0x000fec0003800000 */
.L_x_25156:
[----:B------:R-:W2:Y:S02]  /*31d0*/  LDG.E.64 R4, desc[UR36][R4.64] ;  /* 0x0000002404047981 */ /* 0x000ea4000c1e1b00 */
[----:B--2---:R0:W1:Y:S01]  /*31e0*/  F2I.F64.TRUNC R19, R4 ;  /* 0x0000000400137311 */ /* 0x004062000030d100 */
[----:B------:R-:W-:Y:S05]  /*31f0*/  BRA `(.L_x_25146) ;  /* 0x0000000800a47947 */ /* 0x000fea0003800000 */
.L_x_25147:
        /* <DEDUP_REMOVED lines=12> */
.L_x_25160:
[----:B------:R-:W2:Y:S02]  /*32c0*/  LDG.E.64 R4, desc[UR36][R4.64] ;  /* 0x0000002404047981 */ /* 0x000ea4000c1e1b00 */
[----:B--2---:R0:W1:Y:S01]  /*32d0*/  F2I.F64.TRUNC R19, R4 ;  /* 0x0000000400137311 */ /* 0x004062000030d100 */
[----:B------:R-:W-:Y:S05]  /*32e0*/  BRA `(.L_x_25146) ;  /* 0x0000000800687947 */ /* 0x000fea0003800000 */
.L_x_25159:
        /* <DEDUP_REMOVED lines=28> */
.L_x_25162:
        /* <DEDUP_REMOVED lines=15> */
.L_x_25161:
[----:B------:R-:W2:Y:S02]  /*35a0*/  LDG.E.U16 R0, desc[UR36][R4.64] ;  /* 0x0000002404007981 */ /* 0x000ea4000c1e1500 */
[----:B--2---:R-:W-:-:S06]  /*35b0*/  IMAD.U32 R0, R0, 0x10000, RZ ;  /* 0x0001000000007824 */ /* 0x004fcc00078e00ff */
[----:B------:R-:W0:Y:S02]  /*35c0*/  F2I.FTZ.TRUNC.NTZ R0, R0 ;  /* 0x0000000000007305 */ /* 0x000e24000021f100 */
[----:B0-----:R-:W-:Y:S01]  /*35d0*/  PRMT R19, R0, 0x7610, R19 ;  /* 0x0000761000137816 */ /* 0x001fe20000000013 */
[----:B------:R-:W-:Y:S06]  /*35e0*/  BRA `(.L_x_25146) ;  /* 0x0000000400a87947 */ /* 0x000fec0003800000 */
.L_x_25158:
        /* <DEDUP_REMOVED lines=10> */
.L_x_25165:
        /* <DEDUP_REMOVED lines=21> */
.L_x_25169:
[----:B------:R-:W-:Y:S05]  /*37e0*/  BSYNC B1 ;  /* 0x0000000000017941 */ /* 0x000fea0003800000 */
.L_x_25168:
[----:B------:R-:W-:Y:S01]  /*37f0*/  LEA R5, R0, 0x3b800000, 0x17 ;  /* 0x3b80000000057811 */ /* 0x000fe200078eb8ff */
[----:B------:R-:W-:-:S05]  /*3800*/  IMAD.SHL.U32 R0, R3, 0x100000, RZ ;  /* 0x0010000003007824 */ /* 0x000fca00078e00ff */
[----:B------:R-:W-:-:S07]  /*3810*/  LOP3.LUT R0, R5, R0, R6, 0xfe, !PT ;  /* 0x0000000005007212 */ /* 0x000fce00078efe06 */
.L_x_25167:
[----:B------:R-:W-:Y:S05]  /*3820*/  BSYNC B0 ;  /* 0x0000000000007941 */ /* 0x000fea0003800000 */
.L_x_25166:
[----:B------:R-:W0:Y:S02]  /*3830*/  F2I.FTZ.TRUNC.NTZ R0, R0 ;  /* 0x0000000000007305 */ /* 0x000e24000021f100 */
[----:B0-----:R-:W-:Y:S01]  /*3840*/  PRMT R19, R0, 0x7610, R19 ;  /* 0x0000761000137816 */ /* 0x001fe20000000013 */
[----:B------:R-:W-:Y:S06]  /*3850*/  BRA `(.L_x_25146) ;  /* 0x00000004000c7947 */ /* 0x000fec0003800000 */
.L_x_25164:
        /* <DEDUP_REMOVED lines=21> */
.L_x_25173:
[----:B------:R-:W-:Y:S05]  /*39b0*/  BSYNC B1 ;  /* 0x0000000000017941 */ /* 0x000fea0003800000 */
.L_x_25172:
[----:B------:R-:W-:Y:S01]  /*39c0*/  LEA R5, R0, 0x37800000, 0x17 ;  /* 0x3780000000057811 */ /* 0x000fe200078eb8ff */
[----:B------:R-:W-:-:S05]  /*39d0*/  IMAD.SHL.U32 R0, R3, 0x200000, RZ ;  /* 0x0020000003007824 */ /* 0x000fca00078e00ff */
[----:B------:R-:W-:-:S07]  /*39e0*/  LOP3.LUT R0, R5, R0, R6, 0xfe, !PT ;  /* 0x0000000005007212 */ /* 0x000fce00078efe06 */
.L_x_25171:
[----:B------:R-:W-:Y:S05]  /*39f0*/  BSYNC B0 ;  /* 0x0000000000007941 */ /* 0x000fea0003800000 */
.L_x_25170:
[----:B------:R-:W0:Y:S02]  /*3a00*/  F2I.FTZ.TRUNC.NTZ R0, R0 ;  /* 0x0000000000007305 */ /* 0x000e24000021f100 */
[----:B0-----:R-:W-:Y:S01]  /*3a10*/  PRMT R19, R0, 0x7610, R19 ;  /* 0x0000761000137816 */ /* 0x001fe20000000013 */
[----:B------:R-:W-:Y:S06]  /*3a20*/  BRA `(.L_x_25146) ;  /* 0x0000000000987947 */ /* 0x000fec0003800000 */
.L_x_25163:
        /* <DEDUP_REMOVED lines=14> */
.L_x_25177:
[----:B------:R-:W-:Y:S05]  /*3b10*/  BSYNC B0 ;  /* 0x0000000000007941 */ /* 0x000fea0003800000 */
.L_x_25176:
[----:B------:R-:W0:Y:S02]  /*3b20*/  F2I.FTZ.TRUNC.NTZ R0, R0 ;  /* 0x0000000000007305 */ /* 0x000e24000021f100 */
[----:B0-----:R-:W-:Y:S01]  /*3b30*/  PRMT R19, R0, 0x7610, R19 ;  /* 0x0000761000137816 */ /* 0x001fe20000000013 */
[----:B------:R-:W-:Y:S06]  /*3b40*/  BRA `(.L_x_25146) ;  /* 0x0000000000507947 */ /* 0x000fec0003800000 */
.L_x_25151:
        /* <DEDUP_REMOVED lines=16> */
.L_x_25178:
[----:B------:R-:W-:Y:S05]  /*3c50*/  BRA `(.L_x_25146) ;  /* 0x00000000000c7947 */ /* 0x000fea0003800000 */
.L_x_25175:
[----:B------:R0:W5:Y:S01]  /*3c60*/  LDG.E.U8 R19, desc[UR36][R4.64] ;  /* 0x0000002404137981 */ /* 0x000162000c1e1100 */
[----:B------:R-:W-:Y:S05]  /*3c70*/  BRA `(.L_x_25146) ;  /* 0x0000000000047947 */ /* 0x000fea0003800000 */
.L_x_25174:
[----:B------:R0:W5:Y:S02]  /*3c80*/  LDG.E.U8 R19, desc[UR36][R4.64] ;  /* 0x0000002404137981 */ /* 0x000164000c1e1100 */
.L_x_25146:
[----:B------:R-:W-:Y:S05]  /*3c90*/  BSYNC B6 ;  /* 0x0000000000067941 */ /* 0x000fea0003800000 */
.L_x_25145:
[----:B------:R-:W2:Y:S01]  /*3ca0*/  S2R R25, SR_TID.X ;  /* 0x0000000000197919 */ /* 0x000ea20000002100 */
[----:B------:R-:W1:Y:S01]  /*3cb0*/  LDC.U8 R17, c[0x0][0x234] ;  /* 0x00008d00ff117b82 */ /* 0x000e620000000000 */
[----:B------:R-:W-:Y:S01]  /*3cc0*/  BSSY B0, `(.L_x_25179) ;  /* 0x0000024000007945 */ /* 0x000fe20003800000 */
[----:B0-----:R-:W-:Y:S02]  /*3cd0*/  PRMT R0, R24, 0x8880, RZ ;  /* 0x0000888018007816 */ /* 0x001fe400000000ff */
[CC--:B--2---:R-:W-:Y:S01]  /*3ce0*/  ISETP.GE.AND P2, PT, R25.reuse, R16.reuse, PT ;  /* 0x000000101900720c */ /* 0x0c4fe20003f46270 */
[C---:B------:R-:W-:Y:S02]  /*3cf0*/  VIADD R3, R25.reuse, 0x100 ;  /* 0x0000010019037836 */ /* 0x040fe40000000000 */
[C---:B-1-34-:R-:W-:Y:S02]  /*3d00*/  VIADD R5, R25.reuse, 0x180 ;  /* 0x0000018019057836 */ /* 0x05afe40000000000 */
[----:B------:R-:W-:Y:S01]  /*3d10*/  VIADD R23, R25, 0x80 ;  /* 0x0000008019177836 */ /* 0x000fe20000000000 */
[----:B------:R-:W-:-:S02]  /*3d20*/  ISETP.GE.AND P0, PT, R3, R16, PT ;  /* 0x000000100300720c */ /* 0x000fc40003f06270 */
[-C--:B------:R-:W-:Y:S02]  /*3d30*/  ISETP.GE.AND P1, PT, R5, R16.reuse, PT ;  /* 0x000000100500720c */ /* 0x080fe40003f26270 */
[----:B------:R-:W-:-:S03]  /*3d40*/  ISETP.GE.AND P3, PT, R23, R16, PT ;  /* 0x000000101700720c */ /* 0x000fc60003f66270 */
[----:B------:R-:W-:Y:S10]  /*3d50*/  @P2 BRA `(.L_x_25180) ;  /* 0x0000000000682947 */ /* 0x000ff40003800000 */
[-C--:B------:R-:W-:Y:S02]  /*3d60*/  IABS R3, R0.reuse ;  /* 0x0000000000037213 */ /* 0x080fe40000000000 */
[----:B-----5:R-:W-:Y:S02]  /*3d70*/  LOP3.LUT R22, R22, 0xffff, RZ, 0xc0, !PT ;  /* 0x0000ffff16167812 */ /* 0x020fe400078ec0ff */
[----:B------:R-:W0:Y:S01]  /*3d80*/  I2F.RP R7, R3 ;  /* 0x0000000300077306 */ /* 0x000e220000209400 */
[----:B------:R-:W-:Y:S02]  /*3d90*/  IABS R10, R0 ;  /* 0x00000000000a7213 */ /* 0x000fe40000000000 */
[----:B------:R-:W-:-:S04]  /*3da0*/  PRMT R6, R22, 0x8880, RZ ;  /* 0x0000888016067816 */ /* 0x000fc800000000ff */
[----:B------:R-:W-:Y:S01]  /*3db0*/  ISETP.GE.AND P6, PT, R6, RZ, PT ;  /* 0x000000ff0600720c */ /* 0x000fe20003fc6270 */
        /* <DEDUP_REMOVED lines=20> */
.L_x_25180:
[----:B------:R-:W-:Y:S05]  /*3f00*/  BSYNC B0 ;  /* 0x0000000000007941 */ /* 0x000fea0003800000 */
.L_x_25179:
[----:B------:R-:W-:Y:S04]  /*3f10*/  BSSY B0, `(.L_x_25181) ;  /* 0x000001b000007945 */ /* 0x000fe80003800000 */
[----:B------:R-:W-:Y:S05]  /*3f20*/  @P3 BRA `(.L_x_25182) ;  /* 0x0000000000643947 */ /* 0x000fea0003800000 */
[-C--:B------:R-:W-:Y:S02]  /*3f30*/  IABS R6, R0.reuse ;  /* 0x0000000000067213 */ /* 0x080fe40000000000 */
[----:B-----5:R-:W-:Y:S02]  /*3f40*/  LOP3.LUT R26, R26, 0xffff, RZ, 0xc0, !PT ;  /* 0x0000ffff1a1a7812 */ /* 0x020fe400078ec0ff */
[----:B------:R-:W0:Y:S01]  /*3f50*/  I2F.RP R8, R6 ;  /* 0x0000000600087306 */ /* 0x000e220000209400 */
[----:B------:R-:W-:Y:S02]  /*3f60*/  IABS R11, R0 ;  /* 0x00000000000b7213 */ /* 0x000fe40000000000 */
[----:B------:R-:W-:Y:S02]  /*3f70*/  PRMT R7, R26, 0x8880, RZ ;  /* 0x000088801a077816 */ /* 0x000fe400000000ff */
[----:B------:R-:W-:Y:S01]  /*3f80*/  ISETP.NE.AND P5, PT, R24, RZ, PT ;  /* 0x000000ff1800720c */ /* 0x000fe20003fa5270 */
[----:B------:R-:W-:Y:S01]  /*3f90*/  IMAD.MOV R22, RZ, RZ, -R11 ;  /* 0x000000ffff167224 */ /* 0x000fe200078e0a0b */
[----:B------:R-:W-:-:S02]  /*3fa0*/  IABS R10, R7 ;  /* 0x00000007000a7213 */ /* 0x000fc40000000000 */
[----:B------:R-:W-:Y:S01]  /*3fb0*/  ISETP.GE.AND P4, PT, R7, RZ, PT ;  /* 0x000000ff0700720c */ /* 0x000fe20003f86270 */
        /* <DEDUP_REMOVED lines=16> */
.L_x_25182:
[----:B------:R-:W-:Y:S05]  /*40c0*/  BSYNC B0 ;  /* 0x0000000000007941 */ /* 0x000fea0003800000 */
.L_x_25181:
        /* <DEDUP_REMOVED lines=27> */
.L_x_25184:
[----:B------:R-:W-:Y:S05]  /*4280*/  BSYNC B0 ;  /* 0x0000000000007941 */ /* 0x000fea0003800000 */
.L_x_25183:
        /* <DEDUP_REMOVED lines=27> */
.L_x_25186:
[----:B------:R-:W-:Y:S05]  /*4440*/  BSYNC B0 ;  /* 0x0000000000007941 */ /* 0x000fea0003800000 */
.L_x_25185:
        /* <DEDUP_REMOVED lines=22> */
.L_x_25192:
[----:B------:R4:W-:Y:S01]  /*45b0*/  STG.E.U8 desc[UR36][R8.64], R3 ;  /* 0x0000000308007986 */ /* 0x0009e2000c101124 */
[----:B------:R-:W-:Y:S01]  /*45c0*/  IMAD.MOV.U32 R25, RZ, RZ, R23 ;  /* 0x000000ffff197224 */ /* 0x000fe200078e0017 */
[----:B------:R-:W-:Y:S06]  /*45d0*/  BRA `(.L_x_25188) ;  /* 0x0000000c00ec7947 */ /* 0x000fec0003800000 */
.L_x_25191:
        /* <DEDUP_REMOVED lines=13> */
.L_x_25195:
[----:B------:R-:W-:Y:S01]  /*46b0*/  LOP3.LUT R3, R3, 0xffff, RZ, 0xc0, !PT ;  /* 0x0000ffff03037812 */ /* 0x000fe200078ec0ff */
[----:B------:R-:W-:-:S03]  /*46c0*/  IMAD.MOV.U32 R25, RZ, RZ, R23 ;  /* 0x000000ffff197224 */ /* 0x000fc600078e0017 */
[----:B------:R-:W-:-:S05]  /*46d0*/  PRMT R3, R3, 0x8880, RZ ;  /* 0x0000888003037816 */ /* 0x000fca00000000ff */
[----:B------:R2:W-:Y:S01]  /*46e0*/  STG.E desc[UR36][R8.64], R3 ;  /* 0x0000000308007986 */ /* 0x0005e2000c101924 */
[----:B------:R-:W-:Y:S05]  /*46f0*/  BRA `(.L_x_25188) ;  /* 0x0000000c00a47947 */ /* 0x000fea0003800000 */
.L_x_25194:
[----:B------:R-:W-:Y:S01]  /*4700*/  PRMT R3, R3, 0x8880, RZ ;  /* 0x0000888003037816 */ /* 0x000fe200000000ff */
[----:B------:R-:W-:-:S03]  /*4710*/  IMAD.MOV.U32 R25, RZ, RZ, R23 ;  /* 0x000000ffff197224 */ /* 0x000fc600078e0017 */
[----:B------:R-:W-:-:S05]  /*4720*/  PRMT R3, R3, 0x7710, RZ ;  /* 0x0000771003037816 */ /* 0x000fca00000000ff */
[----:B------:R0:W-:Y:S01]  /*4730*/  STG.E.U16 desc[UR36][R8.64], R3 ;  /* 0x0000000308007986 */ /* 0x0001e2000c101524 */
[----:B------:R-:W-:Y:S05]  /*4740*/  BRA `(.L_x_25188) ;  /* 0x0000000c00907947 */ /* 0x000fea0003800000 */
.L_x_25190:
        /* <DEDUP_REMOVED lines=10> */
.L_x_25197:
[----:B------:R-:W0:Y:S01]  /*47f0*/  I2F.S8 R0, R3 ;  /* 0x0000000300007306 */ /* 0x000e220000001400 */
[----:B------:R-:W-:Y:S01]  /*4800*/  IMAD.MOV.U32 R25, RZ, RZ, R23 ;  /* 0x000000ffff197224 */ /* 0x000fe200078e0017 */
[----:B0-----:R-:W-:-:S05]  /*4810*/  F2FP.F16.F32.PACK_AB R0, RZ, R0 ;  /* 0x00000000ff00723e */ /* 0x001fca00000000ff */
[----:B------:R0:W-:Y:S01]  /*4820*/  STG.E.U16 desc[UR36][R8.64], R0 ;  /* 0x0000000008007986 */ /* 0x0001e2000c101524 */
[----:B------:R-:W-:Y:S05]  /*4830*/  BRA `(.L_x_25188) ;  /* 0x0000000c00547947 */ /* 0x000fea0003800000 */
.L_x_25196:
        /* <DEDUP_REMOVED lines=11> */
.L_x_25199:
[----:B------:R-:W0:Y:S01]  /*48f0*/  I2F.S8 R3, R3 ;  /* 0x0000000300037306 */ /* 0x000e220000001400 */
[----:B------:R-:W-:Y:S01]  /*4900*/  IMAD.MOV.U32 R25, RZ, RZ, R23 ;  /* 0x000000ffff197224 */ /* 0x000fe200078e0017 */
[----:B0-----:R-:W-:-:S04]  /*4910*/  F2FP.F16.F32.PACK_AB R3, RZ, R3 ;  /* 0x00000003ff03723e */ /* 0x001fc800000000ff */
[----:B------:R-:W-:-:S05]  /*4920*/  PRMT R3, R3, 0x5410, RZ ;  /* 0x0000541003037816 */ /* 0x000fca00000000ff */
[----:B------:R0:W-:Y:S01]  /*4930*/  STG.E desc[UR36][R8.64], R3 ;  /* 0x0000000308007986 */ /* 0x0001e2000c101924 */
[----:B------:R-:W-:Y:S05]  /*4940*/  BRA `(.L_x_25188) ;  /* 0x0000000c00107947 */ /* 0x000fea0003800000 */
.L_x_25198:
[----:B------:R-:W-:Y:S01]  /*4950*/  PRMT R4, R3, 0x8880, RZ ;  /* 0x0000888003047816 */ /* 0x000fe200000000ff */
[----:B------:R-:W-:-:S03]  /*4960*/  IMAD.MOV.U32 R25, RZ, RZ, R23 ;  /* 0x000000ffff197224 */ /* 0x000fc600078e0017 */
[----:B------:R-:W-:-:S06]  /*4970*/  PRMT R4, R4, 0x7710, RZ ;  /* 0x0000771004047816 */ /* 0x000fcc00000000ff */
[----:B------:R-:W0:Y:S02]  /*4980*/  I2F.F64.S16 R4, R4 ;  /* 0x0000000400047312 */ /* 0x000e240000101c00 */
[----:B0-----:R0:W-:Y:S01]  /*4990*/  STG.E.64 desc[UR36][R8.64], R4 ;  /* 0x0000000408007986 */ /* 0x0011e2000c101b24 */
[----:B------:R-:W-:Y:S05]  /*49a0*/  BRA `(.L_x_25188) ;  /* 0x0000000800f87947 */ /* 0x000fea0003800000 */
.L_x_25189:
        /* <DEDUP_REMOVED lines=13> */
.L_x_25202:
[----:B------:R-:W-:Y:S02]  /*4a80*/  PRMT R4, R3, 0x8880, RZ ;  /* 0x0000888003047816 */ /* 0x000fe400000000ff */
[----:B------:R-:W-:Y:S01]  /*4a90*/  CS2R R6, SRZ ;  /* 0x0000000000067805 */ /* 0x000fe2000001ff00 */
[----:B------:R-:W-:Y:S01]  /*4aa0*/  IMAD.MOV.U32 R25, RZ, RZ, R23 ;  /* 0x000000ffff197224 */ /* 0x000fe200078e0017 */
[----:B------:R-:W-:-:S06]  /*4ab0*/  PRMT R4, R4, 0x7710, RZ ;  /* 0x0000771004047816 */ /* 0x000fcc00000000ff */
[----:B------:R-:W0:Y:S02]  /*4ac0*/  I2F.F64.S16 R4, R4 ;  /* 0x0000000400047312 */ /* 0x000e240000101c00 */
[----:B0-----:R0:W-:Y:S01]  /*4ad0*/  STG.E.128 desc[UR36][R8.64], R4 ;  /* 0x0000000408007986 */ /* 0x0011e2000c101d24 */
[----:B------:R-:W-:Y:S05]  /*4ae0*/  BRA `(.L_x_25188) ;  /* 0x0000000800a87947 */ /* 0x000fea0003800000 */
.L_x_25201:
        /* <DEDUP_REMOVED lines=21> */
.L_x_25206:
[----:B------:R-:W-:Y:S05]  /*4c40*/  BSYNC B0 ;  /* 0x0000000000007941 */ /* 0x000fea0003800000 */
.L_x_25205:
[----:B------:R-:W-:Y:S01]  /*4c50*/  LOP3.LUT R5, R0, R5, RZ, 0xfc, !PT ;  /* 0x0000000500057212 */ /* 0x000fe200078efcff */
[----:B------:R-:W-:-:S04]  /*4c60*/  IMAD.MOV.U32 R25, RZ, RZ, R23 ;  /* 0x000000ffff197224 */ /* 0x000fc800078e0017 */
[----:B------:R0:W-:Y:S01]  /*4c70*/  STG.E.U8 desc[UR36][R8.64], R5 ;  /* 0x0000000508007986 */ /* 0x0001e2000c101124 */
[----:B------:R-:W-:Y:S05]  /*4c80*/  BRA `(.L_x_25188) ;  /* 0x0000000800407947 */ /* 0x000fea0003800000 */
.L_x_25204:
        /* <DEDUP_REMOVED lines=13> */
.L_x_25208:
[----:B------:R-:W-:Y:S01]  /*4d60*/  IMAD.MOV.U32 R0, RZ, RZ, 0x7f ;  /* 0x0000007fff007424 */ /* 0x000fe200078e00ff */
[----:B------:R-:W-:-:S04]  /*4d70*/  ISETP.GT.U32.AND P0, PT, R4, 0x7f800000, PT ;  /* 0x7f8000000400780c */ /* 0x000fc80003f04070 */
[----:B------:R-:W-:-:S09]  /*4d80*/  SEL R0, R0, 0x7c, P0 ;  /* 0x0000007c00007807 */ /* 0x000fd20000000000 */
.L_x_25209:
[----:B------:R-:W-:Y:S05]  /*4d90*/  BSYNC B0 ;  /* 0x0000000000007941 */ /* 0x000fea0003800000 */
.L_x_25207:
[----:B------:R-:W-:Y:S01]  /*4da0*/  LOP3.LUT R3, R5, 0x80000000, RZ, 0xc0, !PT ;  /* 0x8000000005037812 */ /* 0x000fe200078ec0ff */
[----:B------:R-:W-:-:S03]  /*4db0*/  IMAD.MOV.U32 R25, RZ, RZ, R23 ;  /* 0x000000ffff197224 */ /* 0x000fc600078e0017 */
[----:B------:R-:W-:-:S04]  /*4dc0*/  SHF.R.U32.HI R3, RZ, 0x18, R3 ;  /* 0x00000018ff037819 */ /* 0x000fc80000011603 */
[----:B------:R-:W-:-:S05]  /*4dd0*/  LOP3.LUT R3, R0, R3, RZ, 0xfc, !PT ;  /* 0x0000000300037212 */ /* 0x000fca00078efcff */
[----:B------:R0:W-:Y:S01]  /*4de0*/  STG.E.U8 desc[UR36][R8.64], R3 ;  /* 0x0000000308007986 */ /* 0x0001e2000c101124 */
[----:B------:R-:W-:Y:S05]  /*4df0*/  BRA `(.L_x_25188) ;  /* 0x0000000400e47947 */ /* 0x000fea0003800000 */
.L_x_25203:
[----:B------:R-:W0:Y:S01]  /*4e00*/  I2F.S8 R0, R3 ;  /* 0x0000000300007306 */ /* 0x000e220000001400 */
[----:B------:R-:W-:Y:S01]  /*4e10*/  IMAD.MOV.U32 R25, RZ, RZ, R23 ;  /* 0x000000ffff197224 */ /* 0x000fe200078e0017 */
[----:B0-----:R-:W-:-:S05]  /*4e20*/  F2FP.BF16.F32.PACK_AB R0, RZ, R0 ;  /* 0x00000000ff00723e */ /* 0x001fca00000010ff */
[----:B------:R0:W-:Y:S01]  /*4e30*/  STG.E.U16 desc[UR36][R8.64], R0 ;  /* 0x0000000008007986 */ /* 0x0001e2000c101524 */
[----:B------:R-:W-:Y:S05]  /*4e40*/  BRA `(.L_x_25188) ;  /* 0x0000000400d07947 */ /* 0x000fea0003800000 */
.L_x_25200:
        /* <DEDUP_REMOVED lines=13> */
.L_x_25212:
        /* <DEDUP_REMOVED lines=17> */
.L_x_25215:
[----:B------:R-:W-:-:S04]  /*5030*/  LOP3.LUT R3, R3, 0x80000000, RZ, 0xc0, !PT ;  /* 0x8000000003037812 */ /* 0x000fc800078ec0ff */
[----:B------:R-:W-:-:S04]  /*5040*/  SHF.R.U32.HI R3, RZ, 0x18, R3 ;  /* 0x00000018ff037819 */ /* 0x000fc80000011603 */
[----:B------:R-:W-:-:S04]  /*5050*/  LOP3.LUT R0, R0, R3, RZ, 0xfc, !PT ;  /* 0x0000000300007212 */ /* 0x000fc800078efcff */
[----:B------:R-:W-:-:S07]  /*5060*/  PRMT R4, R0, 0x7610, R4 ;  /* 0x0000761000047816 */ /* 0x000fce0000000004 */
.L_x_25214:
[----:B------:R-:W-:Y:S05]  /*5070*/  BSYNC B0 ;  /* 0x0000000000007941 */ /* 0x000fea0003800000 */
.L_x_25213:
[----:B------:R0:W-:Y:S01]  /*5080*/  STG.E.U8 desc[UR36][R8.64], R4 ;  /* 0x0000000408007986 */ /* 0x0001e2000c101124 */
[----:B------:R-:W-:Y:S01]  /*5090*/  IMAD.MOV.U32 R25, RZ, RZ, R23 ;  /* 0x000000ffff197224 */ /* 0x000fe200078e0017 */
[----:B------:R-:W-:Y:S06]  /*50a0*/  BRA `(.L_x_25188) ;  /* 0x0000000400387947 */ /* 0x000fec0003800000 */
.L_x_25211:
        /* <DEDUP_REMOVED lines=17> */
.L_x_25218:
[----:B------:R-:W-:-:S04]  /*51c0*/  LOP3.LUT R3, R3, 0x80000000, RZ, 0xc0, !PT ;  /* 0x8000000003037812 */ /* 0x000fc800078ec0ff */
[----:B------:R-:W-:-:S04]  /*51d0*/  SHF.R.U32.HI R3, RZ, 0x18, R3 ;  /* 0x00000018ff037819 */ /* 0x000fc80000011603 */
[----:B------:R-:W-:-:S04]  /*51e0*/  LOP3.LUT R0, R0, R3, RZ, 0xfc, !PT ;  /* 0x0000000300007212 */ /* 0x000fc800078efcff */
[----:B------:R-:W-:-:S07]  /*51f0*/  PRMT R4, R0, 0x7610, R4 ;  /* 0x0000761000047816 */ /* 0x000fce0000000004 */
.L_x_25217:
[----:B------:R-:W-:Y:S05]  /*5200*/  BSYNC B0 ;  /* 0x0000000000007941 */ /* 0x000fea0003800000 */
.L_x_25216:
[----:B------:R0:W-:Y:S01]  /*5210*/  STG.E.U8 desc[UR36][R8.64], R4 ;  /* 0x0000000408007986 */ /* 0x0001e2000c101124 */
[----:B------:R-:W-:Y:S01]  /*5220*/  IMAD.MOV.U32 R25, RZ, RZ, R23 ;  /* 0x000000ffff197224 */ /* 0x000fe200078e0017 */
[----:B------:R-:W-:Y:S06]  /*5230*/  BRA `(.L_x_25188) ;  /* 0x0000000000d47947 */ /* 0x000fec0003800000 */
.L_x_25210:
        /* <DEDUP_REMOVED lines=24> */
.L_x_25193:
        /* <DEDUP_REMOVED lines=16> */
.L_x_25221:
[----:B------:R-:W-:Y:S01]  /*54c0*/  IMAD.MOV.U32 R25, RZ, RZ, R23 ;  /* 0x000000ffff197224 */ /* 0x000fe200078e0017 */
[----:B------:R-:W-:Y:S06]  /*54d0*/  BRA `(.L_x_25188) ;  /* 0x00000000002c7947 */ /* 0x000fec0003800000 */
.L_x_25220:
[----:B------:R-:W-:Y:S01]  /*54e0*/  LOP3.LUT R3, R3, 0xffff, RZ, 0xc0, !PT ;  /* 0x0000ffff03037812 */ /* 0x000fe200078ec0ff */
[----:B------:R-:W-:-:S03]  /*54f0*/  IMAD.MOV.U32 R25, RZ, RZ, R23 ;  /* 0x000000ffff197224 */ /* 0x000fc600078e0017 */
[----:B------:R-:W-:-:S05]  /*5500*/  PRMT R3, R3, 0x8880, RZ ;  /* 0x0000888003037816 */ /* 0x000fca00000000ff */
[----:B------:R-:W-:-:S05]  /*5510*/  IMAD.MOV.U32 R4, RZ, RZ, R3 ;  /* 0x000000ffff047224 */ /* 0x000fca00078e0003 */
[----:B------:R-:W-:-:S05]  /*5520*/  SHF.R.S32.HI R5, RZ, 0x1f, R4 ;  /* 0x0000001fff057819 */ /* 0x000fca0000011404 */
[----:B------:R0:W-:Y:S01]  /*5530*/  STG.E.64 desc[UR36][R8.64], R4 ;  /* 0x0000000408007986 */ /* 0x0001e2000c101b24 */
[----:B------:R-:W-:Y:S05]  /*5540*/  BRA `(.L_x_25188) ;  /* 0x0000000000107947 */ /* 0x000fea0003800000 */
.L_x_25219:
[----:B------:R-:W-:Y:S01]  /*5550*/  LOP3.LUT R3, R3, 0xffff, RZ, 0xc0, !PT ;  /* 0x0000ffff03037812 */ /* 0x000fe200078ec0ff */
[----:B------:R-:W-:-:S03]  /*5560*/  IMAD.MOV.U32 R25, RZ, RZ, R23 ;  /* 0x000000ffff197224 */ /* 0x000fc600078e0017 */
[----:B------:R-:W-:-:S05]  /*5570*/  PRMT R3, R3, 0x8880, RZ ;  /* 0x0000888003037816 */ /* 0x000fca00000000ff */
[----:B------:R0:W-:Y:S02]  /*5580*/  STG.E desc[UR36][R8.64], R3 ;  /* 0x0000000308007986 */ /* 0x0001e4000c101924 */
.L_x_25188:
[----:B------:R-:W-:Y:S05]  /*5590*/  BSYNC B6 ;  /* 0x0000000000067941 */ /* 0x000fea0003800000 */
.L_x_25187:
        /* <DEDUP_REMOVED lines=23> */
.L_x_25227:
[----:B-----5:R4:W-:Y:S01]  /*5710*/  STG.E.U8 desc[UR36][R8.64], R22 ;  /* 0x0000001608007986 */ /* 0x0209e2000c101124 */
[----:B------:R-:W-:Y:S05]  /*5720*/  BRA `(.L_x_25229) ;  /* 0x0000000c00987947 */ /* 0x000fea0003800000 */
.L_x_25226:
        /* <DEDUP_REMOVED lines=12> */
.L_x_25231:
[----:B-----5:R-:W-:-:S04]  /*57f0*/  LOP3.LUT R22, R22, 0xffff, RZ, 0xc0, !PT ;  /* 0x0000ffff16167812 */ /* 0x020fc800078ec0ff */
[----:B------:R-:W-:-:S05]  /*5800*/  PRMT R3, R22, 0x8880, RZ ;  /* 0x0000888016037816 */ /* 0x000fca00000000ff */
[----:B------:R2:W-:Y:S01]  /*5810*/  STG.E desc[UR36][R8.64], R3 ;  /* 0x0000000308007986 */ /* 0x0005e2000c101924 */
[----:B------:R-:W-:Y:S05]  /*5820*/  BRA `(.L_x_25229) ;  /* 0x0000000c00587947 */ /* 0x000fea0003800000 */
.L_x_25230:
[----:B-----5:R-:W-:-:S04]  /*5830*/  PRMT R3, R22, 0x8880, RZ ;  /* 0x0000888016037816 */ /* 0x020fc800000000ff */
[----:B------:R-:W-:-:S05]  /*5840*/  PRMT R3, R3, 0x7710, RZ ;  /* 0x0000771003037816 */ /* 0x000fca00000000ff */
[----:B------:R0:W-:Y:S01]  /*5850*/  STG.E.U16 desc[UR36][R8.64], R3 ;  /* 0x0000000308007986 */ /* 0x0001e2000c101524 */
[----:B------:R-:W-:Y:S05]  /*5860*/  BRA `(.L_x_25229) ;  /* 0x0000000c00487947 */ /* 0x000fea0003800000 */
.L_x_25225:
        /* <DEDUP_REMOVED lines=9> */
.L_x_25233:
[----:B-----5:R-:W0:Y:S02]  /*5900*/  I2F.S8 R0, R22 ;  /* 0x0000001600007306 */ /* 0x020e240000001400 */
[----:B0-----:R-:W-:-:S05]  /*5910*/  F2FP.F16.F32.PACK_AB R0, RZ, R0 ;  /* 0x00000000ff00723e */ /* 0x001fca00000000ff */
[----:B------:R0:W-:Y:S01]  /*5920*/  STG.E.U16 desc[UR36][R8.64], R0 ;  /* 0x0000000008007986 */ /* 0x0001e2000c101524 */
[----:B------:R-:W-:Y:S05]  /*5930*/  BRA `(.L_x_25229) ;  /* 0x0000000c00147947 */ /* 0x000fea0003800000 */
.L_x_25232:
        /* <DEDUP_REMOVED lines=10> */
.L_x_25235:
[----:B-----5:R-:W0:Y:S02]  /*59e0*/  I2F.S8 R22, R22 ;  /* 0x0000001600167306 */ /* 0x020e240000001400 */
[----:B0-----:R-:W-:-:S04]  /*59f0*/  F2FP.F16.F32.PACK_AB R3, RZ, R22 ;  /* 0x00000016ff03723e */ /* 0x001fc800000000ff */
[----:B------:R-:W-:-:S05]  /*5a00*/  PRMT R3, R3, 0x5410, RZ ;  /* 0x0000541003037816 */ /* 0x000fca00000000ff */
[----:B------:R0:W-:Y:S01]  /*5a10*/  STG.E desc[UR36][R8.64], R3 ;  /* 0x0000000308007986 */ /* 0x0001e2000c101924 */
[----:B------:R-:W-:Y:S05]  /*5a20*/  BRA `(.L_x_25229) ;  /* 0x0000000800d87947 */ /* 0x000fea0003800000 */
.L_x_25234:
[----:B-----5:R-:W-:-:S04]  /*5a30*/  PRMT R4, R22, 0x8880, RZ ;  /* 0x0000888016047816 */ /* 0x020fc800000000ff */
[----:B------:R-:W-:-:S06]  /*5a40*/  PRMT R4, R4, 0x7710, RZ ;  /* 0x0000771004047816 */ /* 0x000fcc00000000ff */
[----:B------:R-:W0:Y:S02]  /*5a50*/  I2F.F64.S16 R4, R4 ;  /* 0x0000000400047312 */ /* 0x000e240000101c00 */
[----:B0-----:R0:W-:Y:S01]  /*5a60*/  STG.E.64 desc[UR36][R8.64], R4 ;  /* 0x0000000408007986 */ /* 0x0011e2000c101b24 */
[----:B------:R-:W-:Y:S05]  /*5a70*/  BRA `(.L_x_25229) ;  /* 0x0000000800c47947 */ /* 0x000fea0003800000 */
.L_x_25224:
        /* <DEDUP_REMOVED lines=12> */
.L_x_25238:
[----:B-----5:R-:W-:Y:S02]  /*5b40*/  PRMT R4, R22, 0x8880, RZ ;  /* 0x0000888016047816 */ /* 0x020fe400000000ff */
[----:B------:R-:W-:Y:S02]  /*5b50*/  CS2R R6, SRZ ;  /* 0x0000000000067805 */ /* 0x000fe4000001ff00 */
[----:B------:R-:W-:-:S06]  /*5b60*/  PRMT R4, R4, 0x7710, RZ ;  /* 0x0000771004047816 */ /* 0x000fcc00000000ff */
[----:B------:R-:W0:Y:S02]  /*5b70*/  I2F.F64.S16 R4, R4 ;  /* 0x0000000400047312 */ /* 0x000e240000101c00 */
[----:B0-----:R0:W-:Y:S01]  /*5b80*/  STG.E.128 desc[UR36][R8.64], R4 ;  /* 0x0000000408007986 */ /* 0x0011e2000c101d24 */
[----:B------:R-:W-:Y:S05]  /*5b90*/  BRA `(.L_x_25229) ;  /* 0x00000008007c7947 */ /* 0x000fea0003800000 */
.L_x_25237:
        /* <DEDUP_REMOVED lines=21> */
.L_x_25242:
[----:B------:R-:W-:Y:S05]  /*5cf0*/  BSYNC B0 ;  /* 0x0000000000007941 */ /* 0x000fea0003800000 */
.L_x_25241:
[----:B------:R-:W-:-:S05]  /*5d00*/  LOP3.LUT R5, R0, R5, RZ, 0xfc, !PT ;  /* 0x0000000500057212 */ /* 0x000fca00078efcff */
[----:B------:R0:W-:Y:S01]  /*5d10*/  STG.E.U8 desc[UR36][R8.64], R5 ;  /* 0x0000000508007986 */ /* 0x0001e2000c101124 */
[----:B------:R-:W-:Y:S05]  /*5d20*/  BRA `(.L_x_25229) ;  /* 0x0000000800187947 */ /* 0x000fea0003800000 */
.L_x_25240:
        /* <DEDUP_REMOVED lines=13> */
.L_x_25244:
[----:B------:R-:W-:Y:S01]  /*5e00*/  IMAD.MOV.U32 R0, RZ, RZ, 0x7f ;  /* 0x0000007fff007424 */ /* 0x000fe200078e00ff */
[----:B------:R-:W-:-:S04]  /*5e10*/  ISETP.GT.U32.AND P0, PT, R3, 0x7f800000, PT ;  /* 0x7f8000000300780c */ /* 0x000fc80003f04070 */
[----:B------:R-:W-:-:S09]  /*5e20*/  SEL R0, R0, 0x7c, P0 ;  /* 0x0000007c00007807 */ /* 0x000fd20000000000 */
.L_x_25245:
[----:B------:R-:W-:Y:S05]  /*5e30*/  BSYNC B0 ;  /* 0x0000000000007941 */ /* 0x000fea0003800000 */
.L_x_25243:
[----:B------:R-:W-:-:S04]  /*5e40*/  LOP3.LUT R3, R5, 0x80000000, RZ, 0xc0, !PT ;  /* 0x8000000005037812 */ /* 0x000fc800078ec0ff */
[----:B------:R-:W-:-:S04]  /*5e50*/  SHF.R.U32.HI R3, RZ, 0x18, R3 ;  /* 0x00000018ff037819 */ /* 0x000fc80000011603 */
[----:B------:R-:W-:-:S05]  /*5e60*/  LOP3.LUT R3, R0, R3, RZ, 0xfc, !PT ;  /* 0x0000000300037212 */ /* 0x000fca00078efcff */
[----:B------:R0:W-:Y:S01]  /*5e70*/  STG.E.U8 desc[UR36][R8.64], R3 ;  /* 0x0000000308007986 */ /* 0x0001e2000c101124 */
[----:B------:R-:W-:Y:S05]  /*5e80*/  BRA `(.L_x_25229) ;  /* 0x0000000400c07947 */ /* 0x000fea0003800000 */
.L_x_25239:
[----:B-----5:R-:W0:Y:S02]  /*5e90*/  I2F.S8 R0, R22 ;  /* 0x0000001600007306 */ /* 0x020e240000001400 */
[----:B0-----:R-:W-:-:S05]  /*5ea0*/  F2FP.BF16.F32.PACK_AB R0, RZ, R0 ;  /* 0x00000000ff00723e */ /* 0x001fca00000010ff */
[----:B------:R0:W-:Y:S01]  /*5eb0*/  STG.E.U16 desc[UR36][R8.64], R0 ;  /* 0x0000000008007986 */ /* 0x0001e2000c101524 */
[----:B------:R-:W-:Y:S05]  /*5ec0*/  BRA `(.L_x_25229) ;  /* 0x0000000400b07947 */ /* 0x000fea0003800000 */
.L_x_25236:
        /* <DEDUP_REMOVED lines=12> */
.L_x_25248:
        /* <DEDUP_REMOVED lines=17> */
.L_x_25251:
[----:B------:R-:W-:-:S04]  /*60a0*/  LOP3.LUT R3, R5, 0x80000000, RZ, 0xc0, !PT ;  /* 0x8000000005037812 */ /* 0x000fc800078ec0ff */
[----:B------:R-:W-:-:S04]  /*60b0*/  SHF.R.U32.HI R3, RZ, 0x18, R3 ;  /* 0x00000018ff037819 */ /* 0x000fc80000011603 */
[----:B------:R-:W-:-:S04]  /*60c0*/  LOP3.LUT R0, R0, R3, RZ, 0xfc, !PT ;  /* 0x0000000300007212 */ /* 0x000fc800078efcff */
[----:B------:R-:W-:-:S07]  /*60d0*/  PRMT R4, R0, 0x7610, R4 ;  /* 0x0000761000047816 */ /* 0x000fce0000000004 */
.L_x_25250:
[----:B------:R-:W-:Y:S05]  /*60e0*/  BSYNC B0 ;  /* 0x0000000000007941 */ /* 0x000fea0003800000 */
.L_x_25249:
[----:B------:R0:W-:Y:S01]  /*60f0*/  STG.E.U8 desc[UR36][R8.64], R4 ;  /* 0x0000000408007986 */ /* 0x0001e2000c101124 */
[----:B------:R-:W-:Y:S05]  /*6100*/  BRA `(.L_x_25229) ;  /* 0x0000000400207947 */ /* 0x000fea0003800000 */
.L_x_25247:
        /* <DEDUP_REMOVED lines=17> */
.L_x_25254:
[----:B------:R-:W-:-:S04]  /*6220*/  LOP3.LUT R3, R5, 0x80000000, RZ, 0xc0, !PT ;  /* 0x8000000005037812 */ /* 0x000fc800078ec0ff */
[----:B------:R-:W-:-:S04]  /*6230*/  SHF.R.U32.HI R3, RZ, 0x18, R3 ;  /* 0x00000018ff037819 */ /* 0x000fc80000011603 */
[----:B------:R-:W-:-:S04]  /*6240*/  LOP3.LUT R0, R0, R3, RZ, 0xfc, !PT ;  /* 0x0000000300007212 */ /* 0x000fc800078efcff */
[----:B------:R-:W-:-:S07]  /*6250*/  PRMT R4, R0, 0x7610, R4 ;  /* 0x0000761000047816 */ /* 0x000fce0000000004 */
.L_x_25253:
[----:B------:R-:W-:Y:S05]  /*6260*/  BSYNC B0 ;  /* 0x0000000000007941 */ /* 0x000fea0003800000 */
.L_x_25252:
[----:B------:R0:W-:Y:S01]  /*6270*/  STG.E.U8 desc[UR36][R8.64], R4 ;  /* 0x0000000408007986 */ /* 0x0001e2000c101124 */
[----:B------:R-:W-:Y:S05]  /*6280*/  BRA `(.L_x_25229) ;  /* 0x0000000000c07947 */ /* 0x000fea0003800000 */
.L_x_25246:
        /* <DEDUP_REMOVED lines=22> */
.L_x_25228:
        /* <DEDUP_REMOVED lines=16> */
.L_x_25257:
[----:B------:R-:W-:Y:S05]  /*64f0*/  BRA `(.L_x_25229) ;  /* 0x0000000000247947 */ /* 0x000fea0003800000 */
.L_x_25256:
[----:B-----5:R-:W-:-:S04]  /*6500*/  LOP3.LUT R22, R22, 0xffff, RZ, 0xc0, !PT ;  /* 0x0000ffff16167812 */ /* 0x020fc800078ec0ff */
[----:B------:R-:W-:-:S05]  /*6510*/  PRMT R22, R22, 0x8880, RZ ;  /* 0x0000888016167816 */ /* 0x000fca00000000ff */
[----:B------:R-:W-:-:S05]  /*6520*/  IMAD.MOV.U32 R4, RZ, RZ, R22 ;  /* 0x000000ffff047224 */ /* 0x000fca00078e0016 */
[----:B------:R-:W-:-:S05]  /*6530*/  SHF.R.S32.HI R5, RZ, 0x1f, R4 ;  /* 0x0000001fff057819 */ /* 0x000fca0000011404 */
[----:B------:R0:W-:Y:S01]  /*6540*/  STG.E.64 desc[UR36][R8.64], R4 ;  /* 0x0000000408007986 */ /* 0x0001e2000c101b24 */
[----:B------:R-:W-:Y:S05]  /*6550*/  BRA `(.L_x_25229) ;  /* 0x00000000000c7947 */ /* 0x000fea0003800000 */
.L_x_25255:
[----:B-----5:R-:W-:-:S04]  /*6560*/  LOP3.LUT R22, R22, 0xffff, RZ, 0xc0, !PT ;  /* 0x0000ffff16167812 */ /* 0x020fc800078ec0ff */
[----:B------:R-:W-:-:S05]  /*6570*/  PRMT R3, R22, 0x8880, RZ ;  /* 0x0000888016037816 */ /* 0x000fca00000000ff */
[----:B------:R0:W-:Y:S02]  /*6580*/  STG.E desc[UR36][R8.64], R3 ;  /* 0x0000000308007986 */ /* 0x0001e4000c101924 */
.L_x_25229:
        /* <DEDUP_REMOVED lines=23> */
.L_x_25261:
[----:B------:R0:W-:Y:S01]  /*6700*/  STG.E.U8 desc[UR36][R8.64], R18 ;  /* 0x0000001208007986 */ /* 0x0001e2000c101124 */
[----:B------:R-:W-:Y:S05]  /*6710*/  BRA `(.L_x_25263) ;  /* 0x0000000c00987947 */ /* 0x000fea0003800000 */
.L_x_25260:
        /* <DEDUP_REMOVED lines=12> */
.L_x_25265:
[----:B------:R-:W-:-:S04]  /*67e0*/  LOP3.LUT R18, R18, 0xffff, RZ, 0xc0, !PT ;  /* 0x0000ffff12127812 */ /* 0x000fc800078ec0ff */
[----:B------:R-:W-:-:S05]  /*67f0*/  PRMT R3, R18, 0x8880, RZ ;  /* 0x0000888012037816 */ /* 0x000fca00000000ff */
[----:B------:R0:W-:Y:S01]  /*6800*/  STG.E desc[UR36][R8.64], R3 ;  /* 0x0000000308007986 */ /* 0x0001e2000c101924 */
[----:B------:R-:W-:Y:S05]  /*6810*/  BRA `(.L_x_25263) ;  /* 0x0000000c00587947 */ /* 0x000fea0003800000 */
.L_x_25264:
[----:B------:R-:W-:-:S04]  /*6820*/  PRMT R3, R18, 0x8880, RZ ;  /* 0x0000888012037816 */ /* 0x000fc800000000ff */
[----:B------:R-:W-:-:S05]  /*6830*/  PRMT R3, R3, 0x7710, RZ ;  /* 0x0000771003037816 */ /* 0x000fca00000000ff */
[----:B------:R0:W-:Y:S01]  /*6840*/  STG.E.U16 desc[UR36][R8.64], R3 ;  /* 0x0000000308007986 */ /* 0x0001e2000c101524 */
[----:B------:R-:W-:Y:S05]  /*6850*/  BRA `(.L_x_25263) ;  /* 0x0000000c00487947 */ /* 0x000fea0003800000 */
.L_x_25259:
        /* <DEDUP_REMOVED lines=9> */
.L_x_25267:
[----:B------:R-:W0:Y:S02]  /*68f0*/  I2F.S8 R0, R18 ;  /* 0x0000001200007306 */ /* 0x000e240000001400 */
[----:B0-----:R-:W-:-:S05]  /*6900*/  F2FP.F16.F32.PACK_AB R0, RZ, R0 ;  /* 0x00000000ff00723e */ /* 0x001fca00000000ff */
[----:B------:R0:W-:Y:S01]  /*6910*/  STG.E.U16 desc[UR36][R8.64], R0 ;  /* 0x0000000008007986 */ /* 0x0001e2000c101524 */
[----:B------:R-:W-:Y:S05]  /*6920*/  BRA `(.L_x_25263) ;  /* 0x0000000c00147947 */ /* 0x000fea0003800000 */
.L_x_25266:
        /* <DEDUP_REMOVED lines=10> */
.L_x_25269:
[----:B------:R-:W0:Y:S02]  /*69d0*/  I2F.S8 R18, R18 ;  /* 0x0000001200127306 */ /* 0x000e240000001400 */
[----:B0-----:R-:W-:-:S04]  /*69e0*/  F2FP.F16.F32.PACK_AB R3, RZ, R18 ;  /* 0x00000012ff03723e */ /* 0x001fc800000000ff */
[----:B------:R-:W-:-:S05]  /*69f0*/  PRMT R3, R3, 0x5410, RZ ;  /* 0x0000541003037816 */ /* 0x000fca00000000ff */
[----:B------:R0:W-:Y:S01]  /*6a00*/  STG.E desc[UR36][R8.64], R3 ;  /* 0x0000000308007986 */ /* 0x0001e2000c101924 */
[----:B------:R-:W-:Y:S05]  /*6a10*/  BRA `(.L_x_25263) ;  /* 0x0000000800d87947 */ /* 0x000fea0003800000 */
.L_x_25268:
[----:B------:R-:W-:-:S04]  /*6a20*/  PRMT R4, R18, 0x8880, RZ ;  /* 0x0000888012047816 */ /* 0x000fc800000000ff */
[----:B------:R-:W-:-:S06]  /*6a30*/  PRMT R4, R4, 0x7710, RZ ;  /* 0x0000771004047816 */ /* 0x000fcc00000000ff */
[----:B------:R-:W0:Y:S02]  /*6a40*/  I2F.F64.S16 R4, R4 ;  /* 0x0000000400047312 */ /* 0x000e240000101c00 */
[----:B0-----:R0:W-:Y:S01]  /*6a50*/  STG.E.64 desc[UR36][R8.64], R4 ;  /* 0x0000000408007986 */ /* 0x0011e2000c101b24 */
[----:B------:R-:W-:Y:S05]  /*6a60*/  BRA `(.L_x_25263) ;  /* 0x0000000800c47947 */ /* 0x000fea0003800000 */
.L_x_25258:
        /* <DEDUP_REMOVED lines=12> */
.L_x_25272:
[----:B------:R-:W-:Y:S02]  /*6b30*/  PRMT R4, R18, 0x8880, RZ ;  /* 0x0000888012047816 */ /* 0x000fe400000000ff */
[----:B------:R-:W-:Y:S02]  /*6b40*/  CS2R R6, SRZ ;  /* 0x0000000000067805 */ /* 0x000fe4000001ff00 */
[----:B------:R-:W-:-:S06]  /*6b50*/  PRMT R4, R4, 0x7710, RZ ;  /* 0x0000771004047816 */ /* 0x000fcc00000000ff */
[----:B------:R-:W0:Y:S02]  /*6b60*/  I2F.F64.S16 R4, R4 ;  /* 0x0000000400047312 */ /* 0x000e240000101c00 */
[----:B0-----:R0:W-:Y:S01]  /*6b70*/  STG.E.128 desc[UR36][R8.64], R4 ;  /* 0x0000000408007986 */ /* 0x0011e2000c101d24 */
[----:B------:R-:W-:Y:S05]  /*6b80*/  BRA `(.L_x_25263) ;  /* 0x00000008007c7947 */ /* 0x000fea0003800000 */
.L_x_25271:
        /* <DEDUP_REMOVED lines=21> */
.L_x_25276:
[----:B------:R-:W-:Y:S05]  /*6ce0*/  BSYNC B0 ;  /* 0x0000000000007941 */ /* 0x000fea0003800000 */
.L_x_25275:
[----:B------:R-:W-:-:S05]  /*6cf0*/  LOP3.LUT R5, R0, R5, RZ, 0xfc, !PT ;  /* 0x0000000500057212 */ /* 0x000fca00078efcff */
[----:B------:R0:W-:Y:S01]  /*6d00*/  STG.E.U8 desc[UR36][R8.64], R5 ;  /* 0x0000000508007986 */ /* 0x0001e2000c101124 */
[----:B------:R-:W-:Y:S05]  /*6d10*/  BRA `(.L_x_25263) ;  /* 0x0000000800187947 */ /* 0x000fea0003800000 */
.L_x_25274:
        /* <DEDUP_REMOVED lines=13> */
.L_x_25278:
[----:B------:R-:W-:Y:S01]  /*6df0*/  IMAD.MOV.U32 R0, RZ, RZ, 0x7f ;  /* 0x0000007fff007424 */ /* 0x000fe200078e00ff */
[----:B------:R-:W-:-:S04]  /*6e00*/  ISETP.GT.U32.AND P0, PT, R3, 0x7f800000, PT ;  /* 0x7f8000000300780c */ /* 0x000fc80003f04070 */
[----:B------:R-:W-:-:S09]  /*6e10*/  SEL R0, R0, 0x7c, P0 ;  /* 0x0000007c00007807 */ /* 0x000fd20000000000 */
.L_x_25279:
[----:B------:R-:W-:Y:S05]  /*6e20*/  BSYNC B0 ;  /* 0x0000000000007941 */ /* 0x000fea0003800000 */
.L_x_25277:
[----:B------:R-:W-:-:S04]  /*6e30*/  LOP3.LUT R3, R5, 0x80000000, RZ, 0xc0, !PT ;  /* 0x8000000005037812 */ /* 0x000fc800078ec0ff */
[----:B------:R-:W-:-:S04]  /*6e40*/  SHF.R.U32.HI R3, RZ, 0x18, R3 ;  /* 0x00000018ff037819 */ /* 0x000fc80000011603 */
[----:B------:R-:W-:-:S05]  /*6e50*/  LOP3.LUT R3, R0, R3, RZ, 0xfc, !PT ;  /* 0x0000000300037212 */ /* 0x000fca00078efcff */
[----:B------:R0:W-:Y:S01]  /*6e60*/  STG.E.U8 desc[UR36][R8.64], R3 ;  /* 0x0000000308007986 */ /* 0x0001e2000c101124 */
[----:B------:R-:W-:Y:S05]  /*6e70*/  BRA `(.L_x_25263) ;  /* 0x0000000400c07947 */ /* 0x000fea0003800000 */
.L_x_25273:
[----:B------:R-:W0:Y:S02]  /*6e80*/  I2F.S8 R0, R18 ;  /* 0x0000001200007306 */ /* 0x000e240000001400 */
[----:B0-----:R-:W-:-:S05]  /*6e90*/  F2FP.BF16.F32.PACK_AB R0, RZ, R0 ;  /* 0x00000000ff00723e */ /* 0x001fca00000010ff */
[----:B------:R0:W-:Y:S01]  /*6ea0*/  STG.E.U16 desc[UR36][R8.64], R0 ;  /* 0x0000000008007986 */ /* 0x0001e2000c101524 */
[----:B------:R-:W-:Y:S05]  /*6eb0*/  BRA `(.L_x_25263) ;  /* 0x0000000400b07947 */ /* 0x000fea0003800000 */
.L_x_25270:
        /* <DEDUP_REMOVED lines=12> */
.L_x_25282:
        /* <DEDUP_REMOVED lines=17> */
.L_x_25285:
[----:B------:R-:W-:-:S04]  /*7090*/  LOP3.LUT R3, R5, 0x80000000, RZ, 0xc0, !PT ;  /* 0x8000000005037812 */ /* 0x000fc800078ec0ff */
[----:B------:R-:W-:-:S04]  /*70a0*/  SHF.R.U32.HI R3, RZ, 0x18, R3 ;  /* 0x00000018ff037819 */ /* 0x000fc80000011603 */
[----:B------:R-:W-:-:S04]  /*70b0*/  LOP3.LUT R0, R0, R3, RZ, 0xfc, !PT ;  /* 0x0000000300007212 */ /* 0x000fc800078efcff */
[----:B------:R-:W-:-:S07]  /*70c0*/  PRMT R4, R0, 0x7610, R4 ;  /* 0x0000761000047816 */ /* 0x000fce0000000004 */
.L_x_25284:
[----:B------:R-:W-:Y:S05]  /*70d0*/  BSYNC B0 ;  /* 0x0000000000007941 */ /* 0x000fea0003800000 */
.L_x_25283:
[----:B------:R3:W-:Y:S01]  /*70e0*/  STG.E.U8 desc[UR36][R8.64], R4 ;  /* 0x0000000408007986 */ /* 0x0007e2000c101124 */
[----:B------:R-:W-:Y:S05]  /*70f0*/  BRA `(.L_x_25263) ;  /* 0x0000000400207947 */ /* 0x000fea0003800000 */
.L_x_25281:
        /* <DEDUP_REMOVED lines=17> */
.L_x_25288:
[----:B------:R-:W-:-:S04]  /*7210*/  LOP3.LUT R3, R5, 0x80000000, RZ, 0xc0, !PT ;  /* 0x8000000005037812 */ /* 0x000fc800078ec0ff */
[----:B------:R-:W-:-:S04]  /*7220*/  SHF.R.U32.HI R3, RZ, 0x18, R3 ;  /* 0x00000018ff037819 */ /* 0x000fc80000011603 */
[----:B------:R-:W-:-:S04]  /*7230*/  LOP3.LUT R0, R0, R3, RZ, 0xfc, !PT ;  /* 0x0000000300007212 */ /* 0x000fc800078efcff */
[----:B------:R-:W-:-:S07]  /*7240*/  PRMT R4, R0, 0x7610, R4 ;  /* 0x0000761000047816 */ /* 0x000fce0000000004 */
.L_x_25287:
[----:B------:R-:W-:Y:S05]  /*7250*/  BSYNC B0 ;  /* 0x0000000000007941 */ /* 0x000fea0003800000 */
.L_x_25286:
[----:B------:R0:W-:Y:S01]  /*7260*/  STG.E.U8 desc[UR36][R8.64], R4 ;  /* 0x0000000408007986 */ /* 0x0001e2000c101124 */
[----:B------:R-:W-:Y:S05]  /*7270*/  BRA `(.L_x_25263) ;  /* 0x0000000000c07947 */ /* 0x000fea0003800000 */
.L_x_25280:
        /* <DEDUP_REMOVED lines=22> */
.L_x_25262:
        /* <DEDUP_REMOVED lines=16> */
.L_x_25291:
[----:B------:R-:W-:Y:S05]  /*74e0*/  BRA `(.L_x_25263) ;  /* 0x0000000000247947 */ /* 0x000fea0003800000 */
.L_x_25290:
[----:B------:R-:W-:-:S04]  /*74f0*/  LOP3.LUT R18, R18, 0xffff, RZ, 0xc0, !PT ;  /* 0x0000ffff12127812 */ /* 0x000fc800078ec0ff */
[----:B------:R-:W-:-:S05]  /*7500*/  PRMT R18, R18, 0x8880, RZ ;  /* 0x0000888012127816 */ /* 0x000fca00000000ff */
[----:B------:R-:W-:-:S05]  /*7510*/  IMAD.MOV.U32 R4, RZ, RZ, R18 ;  /* 0x000000ffff047224 */ /* 0x000fca00078e0012 */
[----:B------:R-:W-:-:S05]  /*7520*/  SHF.R.S32.HI R5, RZ, 0x1f, R4 ;  /* 0x0000001fff057819 */ /* 0x000fca0000011404 */
[----:B------:R1:W-:Y:S01]  /*7530*/  STG.E.64 desc[UR36][R8.64], R4 ;  /* 0x0000000408007986 */ /* 0x0003e2000c101b24 */
[----:B------:R-:W-:Y:S05]  /*7540*/  BRA `(.L_x_25263) ;  /* 0x00000000000c7947 */ /* 0x000fea0003800000 */
.L_x_25289:
[----:B------:R-:W-:-:S04]  /*7550*/  LOP3.LUT R18, R18, 0xffff, RZ, 0xc0, !PT ;  /* 0x0000ffff12127812 */ /* 0x000fc800078ec0ff */
[----:B------:R-:W-:-:S05]  /*7560*/  PRMT R3, R18, 0x8880, RZ ;  /* 0x0000888012037816 */ /* 0x000fca00000000ff */
[----:B------:R2:W-:Y:S02]  /*7570*/  STG.E desc[UR36][R8.64], R3 ;  /* 0x0000000308007986 */ /* 0x0005e4000c101924 */
.L_x_25263:
[----:B------:R-:W-:-:S07]  /*7580*/  VIADD R25, R25, 0x80 ;  /* 0x0000008019197836 */ /* 0x000fce0000000000 */
.L_x_25223:
[----:B------:R-:W-:Y:S05]  /*7590*/  BSYNC B6 ;  /* 0x0000000000067941 */ /* 0x000fea0003800000 */
.L_x_25222:
[----:B------:R-:W-:-:S13]  /*75a0*/  ISETP.GE.AND P0, PT, R25, R16, PT ;  /* 0x000000101900720c */ /* 0x000fda0003f06270 */
[----:B------:R-:W-:Y:S05]  /*75b0*/  @P0 EXIT ;  /* 0x000000000000094d */ /* 0x000fea0003800000 */
[----:B01-3--:R-:W0:Y:S01]  /*75c0*/  LDC.64 R4, c[0x0][0x218] ;  /* 0x00008600ff047b82 */ /* 0x00be220000000a00 */
[----:B------:R-:W-:Y:S01]  /*75d0*/  PRMT R0, R17, 0x9910, RZ ;  /* 0x0000991011007816 */ /* 0x000fe200000000ff */
[----:B------:R-:W-:Y:S01]  /*75e0*/  IMAD R2, R2, 0x200, R25 ;  /* 0x0000020002027824 */ /* 0x000fe200078e0219 */
[----:B------:R-:W-:Y:S02]  /*75f0*/  ULDC UR4, c[0x0][0x238] ;  /* 0x00008e0000047ab9 */ /* 0x000fe40000000800 */
[----:B------:R-:W-:Y:S01]  /*7600*/  ISETP.GT.AND P1, PT, R0, 0x9, PT ;  /* 0x000000090000780c */ /* 0x000fe20003f24270 */
[----:B--2-4-:R-:W-:-:S05]  /*7610*/  IMAD R3, R2, UR4, RZ ;  /* 0x0000000402037c24 */ /* 0x014fca000f8e02ff */
        /* <DEDUP_REMOVED lines=13> */
.L_x_25295:
[----:B-----5:R-:W-:Y:S01]  /*76f0*/  STG.E.U8 desc[UR36][R2.64], R19 ;  /* 0x0000001302007986 */ /* 0x020fe2000c101124 */
[----:B------:R-:W-:Y:S05]  /*7700*/  EXIT ;  /* 0x000000000000794d */ /* 0x000fea0003800000 */
.L_x_25294:
        /* <DEDUP_REMOVED lines=12> */
.L_x_25298:
[----:B-----5:R-:W-:-:S04]  /*77d0*/  LOP3.LUT R19, R19, 0xffff, RZ, 0xc0, !PT ;  /* 0x0000ffff13137812 */ /* 0x020fc800078ec0ff */
[----:B------:R-:W-:-:S05]  /*77e0*/  PRMT R5, R19, 0x8880, RZ ;  /* 0x0000888013057816 */ /* 0x000fca00000000ff */
[----:B------:R-:W-:Y:S01]  /*77f0*/  STG.E desc[UR36][R2.64], R5 ;  /* 0x0000000502007986 */ /* 0x000fe2000c101924 */
[----:B------:R-:W-:Y:S05]  /*7800*/  EXIT ;  /* 0x000000000000794d */ /* 0x000fea0003800000 */
.L_x_25297:
[----:B-----5:R-:W-:-:S04]  /*7810*/  PRMT R5, R19, 0x8880, RZ ;  /* 0x0000888013057816 */ /* 0x020fc800000000ff */
[----:B------:R-:W-:-:S05]  /*7820*/  PRMT R5, R5, 0x7710, RZ ;  /* 0x0000771005057816 */ /* 0x000fca00000000ff */
[----:B------:R-:W-:Y:S01]  /*7830*/  STG.E.U16 desc[UR36][R2.64], R5 ;  /* 0x0000000502007986 */ /* 0x000fe2000c101524 */
[----:B------:R-:W-:Y:S05]  /*7840*/  EXIT ;  /* 0x000000000000794d */ /* 0x000fea0003800000 */
.L_x_25293:
        /* <DEDUP_REMOVED lines=9> */
.L_x_25300:
[----:B-----5:R-:W0:Y:S02]  /*78e0*/  I2F.S8 R0, R19 ;  /* 0x0000001300007306 */ /* 0x020e240000001400 */
[----:B0-----:R-:W-:-:S05]  /*78f0*/  F2FP.F16.F32.PACK_AB R0, RZ, R0 ;  /* 0x00000000ff00723e */ /* 0x001fca00000000ff */
[----:B------:R-:W-:Y:S01]  /*7900*/  STG.E.U16 desc[UR36][R2.64], R0 ;  /* 0x0000000002007986 */ /* 0x000fe2000c101524 */
[----:B------:R-:W-:Y:S05]  /*7910*/  EXIT ;  /* 0x000000000000794d */ /* 0x000fea0003800000 */
.L_x_25299:
        /* <DEDUP_REMOVED lines=10> */
.L_x_25302:
[----:B-----5:R-:W0:Y:S02]  /*79c0*/  I2F.S8 R19, R19 ;  /* 0x0000001300137306 */ /* 0x020e240000001400 */
[----:B0-----:R-:W-:-:S04]  /*79d0*/  F2FP.F16.F32.PACK_AB R5, RZ, R19 ;  /* 0x00000013ff05723e */ /* 0x001fc800000000ff */
[----:B------:R-:W-:-:S05]  /*79e0*/  PRMT R5, R5, 0x5410, RZ ;  /* 0x0000541005057816 */ /* 0x000fca00000000ff */
[----:B------:R-:W-:Y:S01]  /*79f0*/  STG.E desc[UR36][R2.64], R5 ;  /* 0x0000000502007986 */ /* 0x000fe2000c101924 */
[----:B------:R-:W-:Y:S05]  /*7a00*/  EXIT ;  /* 0x000000000000794d */ /* 0x000fea0003800000 */
.L_x_25301:
[----:B-----5:R-:W-:-:S04]  /*7a10*/  PRMT R4, R19, 0x8880, RZ ;  /* 0x0000888013047816 */ /* 0x020fc800000000ff */
[----:B------:R-:W-:-:S06]  /*7a20*/  PRMT R4, R4, 0x7710, RZ ;  /* 0x0000771004047816 */ /* 0x000fcc00000000ff */
[----:B------:R-:W0:Y:S02]  /*7a30*/  I2F.F64.S16 R4, R4 ;  /* 0x0000000400047312 */ /* 0x000e240000101c00 */
[----:B0-----:R-:W-:Y:S01]  /*7a40*/  STG.E.64 desc[UR36][R2.64], R4 ;  /* 0x0000000402007986 */ /* 0x001fe2000c101b24 */
[----:B------:R-:W-:Y:S05]  /*7a50*/  EXIT ;  /* 0x000000000000794d */ /* 0x000fea0003800000 */
.L_x_25292:
        /* <DEDUP_REMOVED lines=12> */
.L_x_25305:
[----:B-----5:R-:W-:Y:S02]  /*7b20*/  PRMT R4, R19, 0x8880, RZ ;  /* 0x0000888013047816 */ /* 0x020fe400000000ff */
[----:B------:R-:W-:Y:S02]  /*7b30*/  CS2R R6, SRZ ;  /* 0x0000000000067805 */ /* 0x000fe4000001ff00 */
[----:B------:R-:W-:-:S06]  /*7b40*/  PRMT R4, R4, 0x7710, RZ ;  /* 0x0000771004047816 */ /* 0x000fcc00000000ff */
[----:B------:R-:W0:Y:S02]  /*7b50*/  I2F.F64.S16 R4, R4 ;  /* 0x0000000400047312 */ /* 0x000e240000101c00 */
[----:B0-----:R-:W-:Y:S01]  /*7b60*/  STG.E.128 desc[UR36][R2.64], R4 ;  /* 0x0000000402007986 */ /* 0x001fe2000c101d24 */
[----:B------:R-:W-:Y:S05]  /*7b70*/  EXIT ;  /* 0x000000000000794d */ /* 0x000fea0003800000 */
.L_x_25304:
        /* <DEDUP_REMOVED lines=21> */
.L_x_25309:
[----:B------:R-:W-:Y:S05]  /*7cd0*/  BSYNC B0 ;  /* 0x0000000000007941 */ /* 0x000fea0003800000 */
.L_x_25308:
[----:B------:R-:W-:-:S05]  /*7ce0*/  LOP3.LUT R5, R0, R5, RZ, 0xfc, !PT ;  /* 0x0000000500057212 */ /* 0x000fca00078efcff */
[----:B------:R-:W-:Y:S01]  /*7cf0*/  STG.E.U8 desc[UR36][R2.64], R5 ;  /* 0x0000000502007986 */ /* 0x000fe2000c101124 */
[----:B------:R-:W-:Y:S05]  /*7d00*/  EXIT ;  /* 0x000000000000794d */ /* 0x000fea0003800000 */
.L_x_25307:
        /* <DEDUP_REMOVED lines=13> */
.L_x_25311:
[----:B------:R-:W-:Y:S01]  /*7de0*/  IMAD.MOV.U32 R0, RZ, RZ, 0x7f ;  /* 0x0000007fff007424 */ /* 0x000fe200078e00ff */
[----:B------:R-:W-:-:S04]  /*7df0*/  ISETP.GT.U32.AND P0, PT, R4, 0x7f800000, PT ;  /* 0x7f8000000400780c */ /* 0x000fc80003f04070 */
[----:B------:R-:W-:-:S09]  /*7e00*/  SEL R0, R0, 0x7c, P0 ;  /* 0x0000007c00007807 */ /* 0x000fd20000000000 */
.L_x_25312:
[----:B------:R-:W-:Y:S05]  /*7e10*/  BSYNC B0 ;  /* 0x0000000000007941 */ /* 0x000fea0003800000 */
.L_x_25310:
[----:B------:R-:W-:-:S04]  /*7e20*/  LOP3.LUT R4, R19, 0x80000000, RZ, 0xc0, !PT ;  /* 0x8000000013047812 */ /* 0x000fc800078ec0ff */
[----:B------:R-:W-:-:S04]  /*7e30*/  SHF.R.U32.HI R5, RZ, 0x18, R4 ;  /* 0x00000018ff057819 */ /* 0x000fc80000011604 */
[----:B------:R-:W-:-:S05]  /*7e40*/  LOP3.LUT R5, R0, R5, RZ, 0xfc, !PT ;  /* 0x0000000500057212 */ /* 0x000fca00078efcff */
[----:B------:R-:W-:Y:S01]  /*7e50*/  STG.E.U8 desc[UR36][R2.64], R5 ;  /* 0x0000000502007986 */ /* 0x000fe2000c101124 */
[----:B------:R-:W-:Y:S05]  /*7e60*/  EXIT ;  /* 0x000000000000794d */ /* 0x000fea0003800000 */
.L_x_25306:
[----:B-----5:R-:W0:Y:S02]  /*7e70*/  I2F.S8 R0, R19 ;  /* 0x0000001300007306 */ /* 0x020e240000001400 */
[----:B0-----:R-:W-:-:S05]  /*7e80*/  F2FP.BF16.F32.PACK_AB R0, RZ, R0 ;  /* 0x00000000ff00723e */ /* 0x001fca00000010ff */
[----:B------:R-:W-:Y:S01]  /*7e90*/  STG.E.U16 desc[UR36][R2.64], R0 ;  /* 0x0000000002007986 */ /* 0x000fe2000c101524 */
[----:B------:R-:W-:Y:S05]  /*7ea0*/  EXIT ;  /* 0x000000000000794d */ /* 0x000fea0003800000 */
.L_x_25303:
        /* <DEDUP_REMOVED lines=12> */
.L_x_25315:
        /* <DEDUP_REMOVED lines=17> */
.L_x_25318:
[----:B------:R-:W-:-:S04]  /*8080*/  LOP3.LUT R0, R19, 0x80000000, RZ, 0xc0, !PT ;  /* 0x8000000013007812 */ /* 0x000fc800078ec0ff */
[----:B------:R-:W-:-:S04]  /*8090*/  SHF.R.U32.HI R5, RZ, 0x18, R0 ;  /* 0x00000018ff057819 */ /* 0x000fc80000011600 */
[----:B------:R-:W-:-:S04]  /*80a0*/  LOP3.LUT R4, R4, R5, RZ, 0xfc, !PT ;  /* 0x0000000504047212 */ /* 0x000fc800078efcff */
[----:B------:R-:W-:-:S07]  /*80b0*/  PRMT R0, R4, 0x7610, R0 ;  /* 0x0000761004007816 */ /* 0x000fce0000000000 */
.L_x_25317:
[----:B------:R-:W-:Y:S05]  /*80c0*/  BSYNC B0 ;  /* 0x0000000000007941 */ /* 0x000fea0003800000 */
.L_x_25316:
[----:B------:R-:W-:Y:S01]  /*80d0*/  STG.E.U8 desc[UR36][R2.64], R0 ;  /* 0x0000000002007986 */ /* 0x000fe2000c101124 */
[----:B------:R-:W-:Y:S05]  /*80e0*/  EXIT ;  /* 0x000000000000794d */ /* 0x000fea0003800000 */
.L_x_25314:
        /* <DEDUP_REMOVED lines=17> */
.L_x_25321:
[----:B------:R-:W-:-:S04]  /*8200*/  LOP3.LUT R0, R19, 0x80000000, RZ, 0xc0, !PT ;  /* 0x8000000013007812 */ /* 0x000fc800078ec0ff */
[----:B------:R-:W-:-:S04]  /*8210*/  SHF.R.U32.HI R5, RZ, 0x18, R0 ;  /* 0x00000018ff057819 */ /* 0x000fc80000011600 */
[----:B------:R-:W-:-:S04]  /*8220*/  LOP3.LUT R4, R4, R5, RZ, 0xfc, !PT ;  /* 0x0000000504047212 */ /* 0x000fc800078efcff */
[----:B------:R-:W-:-:S07]  /*8230*/  PRMT R0, R4, 0x7610, R0 ;  /* 0x0000761004007816 */ /* 0x000fce0000000000 */
.L_x_25320:
[----:B------:R-:W-:Y:S05]  /*8240*/  BSYNC B0 ;  /* 0x0000000000007941 */ /* 0x000fea0003800000 */
.L_x_25319:
[----:B------:R-:W-:Y:S01]  /*8250*/  STG.E.U8 desc[UR36][R2.64], R0 ;  /* 0x0000000002007986 */ /* 0x000fe2000c101124 */
[----:B------:R-:W-:Y:S05]  /*8260*/  EXIT ;  /* 0x000000000000794d */ /* 0x000fea0003800000 */
.L_x_25313:
        /* <DEDUP_REMOVED lines=22> */
.L_x_25296:
        /* <DEDUP_REMOVED lines=16> */
.L_x_25324:
[----:B------:R-:W-:Y:S05]  /*84d0*/  EXIT ;  /* 0x000000000000794d */ /* 0x000fea0003800000 */
.L_x_25323:
[----:B-----5:R-:W-:-:S04]  /*84e0*/  LOP3.LUT R19, R19, 0xffff, RZ, 0xc0, !PT ;  /* 0x0000ffff13137812 */ /* 0x020fc800078ec0ff */
[----:B------:R-:W-:-:S05]  /*84f0*/  PRMT R19, R19, 0x8880, RZ ;  /* 0x0000888013137816 */ /* 0x000fca00000000ff */
[----:B------:R-:W-:-:S05]  /*8500*/  IMAD.MOV.U32 R4, RZ, RZ, R19 ;  /* 0x000000ffff047224 */ /* 0x000fca00078e0013 */
[----:B------:R-:W-:-:S05]  /*8510*/  SHF.R.S32.HI R5, RZ, 0x1f, R4 ;  /* 0x0000001fff057819 */ /* 0x000fca0000011404 */
[----:B------:R-:W-:Y:S01]  /*8520*/  STG.E.64 desc[UR36][R2.64], R4 ;  /* 0x0000000402007986 */ /* 0x000fe2000c101b24 */
[----:B------:R-:W-:Y:S05]  /*8530*/  EXIT ;  /* 0x000000000000794d */ /* 0x000fea0003800000 */
.L_x_25322:
[----:B-----5:R-:W-:-:S04]  /*8540*/  LOP3.LUT R19, R19, 0xffff, RZ, 0xc0, !PT ;  /* 0x0000ffff13137812 */ /* 0x020fc800078ec0ff */
[----:B------:R-:W-:-:S05]  /*8550*/  PRMT R5, R19, 0x8880, RZ ;  /* 0x0000888013057816 */ /* 0x000fca00000000ff */
[----:B------:R-:W-:Y:S01]  /*8560*/  STG.E desc[UR36][R2.64], R5 ;  /* 0x0000000502007986 */ /* 0x000fe2000c101924 */
[----:B------:R-:W-:Y:S05]  /*8570*/  EXIT ;  /* 0x000000000000794d */ /* 0x000fea0003800000 */
.L_x_25325:
        /* <DEDUP_REMOVED lines=16> */
.L_x_57452:


//--------------------- .text._ZN2at6native18elementwise_kernelILi128ELi4EZNS0_22gpu_kernel_impl_nocastINS0_13BUnaryFunctorIaaaZZZNS0_16fmod_kernel_cudaERNS_18TensorIteratorBaseEENKUlvE_clEvENKUlvE0_clEvEUlaaE_EEEEvS5_RKT_EUliE_EEviT1_ --------------------------
	.section	.text._ZN2at6native18elementwise_kernelILi128ELi4EZNS0_22gpu_kernel_impl_nocastINS0_13BUnaryFunctorIaaaZZZNS0_16fmod_kernel_cudaERNS_18TensorIteratorBaseEENKUlvE_clEvENKUlvE0_clEvEUlaaE_EEEEvS5_RKT_EUliE_EEviT1_,"ax",@progbits
	.align	128
        .global         _ZN2at6native18elementwise_kernelILi128ELi4EZNS0_22gpu_kernel_impl_nocastINS0_13BUnaryFunctorIaaaZZZNS0_16fmod_kernel_cudaERNS_18TensorIteratorBaseEENKUlvE_clEvENKUlvE0_clEvEUlaaE_EEEEvS5_RKT_EUliE_EEviT1_
        .type           _ZN2at6native18elementwise_kernelILi128ELi4EZNS0_22gpu_kernel_impl_nocastINS0_13BUnaryFunctorIaaaZZZNS0_16fmod_kernel_cudaERNS_18TensorIteratorBaseEENKUlvE_clEvENKUlvE0_clEvEUlaaE_EEEEvS5_RKT_EUliE_EEviT1_,@function
        .size           _ZN2at6native18elementwise_kernelILi128ELi4EZNS0_22gpu_kernel_impl_nocastINS0_13BUnaryFunctorIaaaZZZNS0_16fmod_kernel_cudaERNS_18TensorIteratorBaseEENKUlvE_clEvENKUlvE0_clEvEUlaaE_EEEEvS5_RKT_EUliE_EEviT1_,(.L_x_57453 - _ZN2at6native18elementwise_kernelILi128ELi4EZNS0_22gpu_kernel_impl_nocastINS0_13BUnaryFunctorIaaaZZZNS0_16fmod_kernel_cudaERNS_18TensorIteratorBaseEENKUlvE_clEvENKUlvE0_clEvEUlaaE_EEEEvS5_RKT_EUliE_EEviT1_)
        .other          _ZN2at6native18elementwise_kernelILi128ELi4EZNS0_22gpu_kernel_impl_nocastINS0_13BUnaryFunctorIaaaZZZNS0_16fmod_kernel_cudaERNS_18TensorIteratorBaseEENKUlvE_clEvENKUlvE0_clEvEUlaaE_EEEEvS5_RKT_EUliE_EEviT1_,@"STO_CUDA_ENTRY STV_DEFAULT"
_ZN2at6native18elementwise_kernelILi128ELi4EZNS0_22gpu_kernel_impl_nocastINS0_13BUnaryFunctorIaaaZZZNS0_16fmod_kernel_cudaERNS_18TensorIteratorBaseEENKUlvE_clEvENKUlvE0_clEvEUlaaE_EEEEvS5_RKT_EUliE_EEviT1_:
.text._ZN2at6native18elementwise_kernelILi128ELi4EZNS0_22gpu_kernel_impl_nocastINS0_13BUnaryFunctorIaaaZZZNS0_16fmod_kernel_cudaERNS_18TensorIteratorBaseEENKUlvE_clEvENKUlvE0_clEvEUlaaE_EEEEvS5_RKT_EUliE_EEviT1_:
[----:B------:R-:W-:Y:S01]  /*0000*/  LDC R1, c[0x0][0x28] ;  /* 0x00000a00ff017b82 */ /* 0x000fe20000000800 */
[----:B------:R-:W0:Y:S07]  /*0010*/  S2R R3, SR_CTAID.X ;  /* 0x0000000000037919 */ /* 0x000e2e0000002500 */
[----:B------:R-:W1:Y:S01]  /*0020*/  LDC.U8 R4, c[0x0][0x421] ;  /* 0x00010840ff047b82 */ /* 0x000e620000000000 */
[----:B------:R-:W-:Y:S01]  /*0030*/  ULDC UR6, c[0x0][0x210] ;  /* 0x0000840000067ab9 */ /* 0x000fe20000000800 */
[----:B------:R-:W-:Y:S01]  /*0040*/  ULDC.64 UR4, c[0x0][0x208] ;  /* 0x0000820000047ab9 */ /* 0x000fe20000000a00 */
[----:B------:R-:W0:Y:S01]  /*0050*/  S2R R0, SR_TID.X ;  /* 0x0000000000007919 */ /* 0x000e220000002100 */
[----:B------:R-:W-:Y:S01]  /*0060*/  BSSY B0, `(.L_x_25326) ;  /* 0x0000154000007945 */ /* 0x000fe20003800000 */
[----:B0-----:R-:W-:-:S04]  /*0070*/  LEA R3, R3, R0, 0x9 ;  /* 0x0000000003037211 */ /* 0x001fc800078e48ff */
[----:B------:R-:W-:-:S13]  /*0080*/  ISETP.GE.AND P0, PT, R3, UR6, PT ;  /* 0x0000000603007c0c */ /* 0x000fda000bf06270 */
[----:B-1----:R-:W-:Y:S05]  /*0090*/  @P0 BRA `(.L_x_25327) ;  /* 0x0000001400400947 */ /* 0x002fea0003800000 */
[----:B------:R-:W0:Y:S01]  /*00a0*/  LDC R2, c[0x0][0x218] ;  /* 0x00008600ff027b82 */ /* 0x000e220000000800 */
[----:B------:R-:W-:Y:S01]  /*00b0*/  HFMA2.MMA R0, -RZ, RZ, 0, 0 ;  /* 0x00000000ff007435 */ /* 0x000fe200000001ff */
[----:B------:R-:W-:Y:S02]  /*00c0*/  MOV R5, RZ ;  /* 0x000000ff00057202 */ /* 0x000fe40000000f00 */
[----:B0-----:R-:W-:-:S13]  /*00d0*/  ISETP.NE.AND P0, PT, R2, RZ, PT ;  /* 0x000000ff0200720c */ /* 0x001fda0003f05270 */
        /* <DEDUP_REMOVED lines=299> */
.L_x_25328:
[----:B------:R-:W-:Y:S02]  /*1390*/  ULDC.64 UR8, c[0x0][0x418] ;  /* 0x0001060000087ab9 */ /* 0x000fe40000000a00 */
[----:B------:R-:W-:-:S05]  /*13a0*/  IADD3 R6, P0, R0, UR8, RZ ;  /* 0x0000000800067c10 */ /* 0x000fca000ff1e0ff */
[----:B------:R-:W-:Y:S01]  /*13b0*/  IMAD.X R7, RZ, RZ, UR9, P0 ;  /* 0x00000009ff077e24 */ /* 0x000fe200080e06ff */
[----:B------:R-:W-:Y:S01]  /*13c0*/  PRMT R0, R4, 0x8880, RZ ;  /* 0x0000888004007816 */ /* 0x000fe200000000ff */
[----:B------:R-:W-:-:S03]  /*13d0*/  ULDC.64 UR8, c[0x0][0x410] ;  /* 0x0001040000087ab9 */ /* 0x000fc60000000a00 */
[----:B------:R0:W2:Y:S01]  /*13e0*/  LDG.E.S8 R6, desc[UR4][R6.64] ;  /* 0x0000000406067981 */ /* 0x0000a2000c1e1300 */
[-C--:B------:R-:W-:Y:S01]  /*13f0*/  IABS R10, R0.reuse ;  /* 0x00000000000a7213 */ /* 0x080fe20000000000 */
[----:B------:R-:W-:Y:S01]  /*1400*/  VIADD R3, R3, 0x80 ;  /* 0x0000008003037836 */ /* 0x000fe20000000000 */
[----:B------:R-:W-:Y:S02]  /*1410*/  IABS R12, R0 ;  /* 0x00000000000c7213 */ /* 0x000fe40000000000 */
[----:B------:R-:W1:Y:S02]  /*1420*/  I2F.RP R2, R10 ;  /* 0x0000000a00027306 */ /* 0x000e640000209400 */
[----:B------:R-:W-:-:S06]  /*1430*/  IADD3 R12, RZ, -R12, RZ ;  /* 0x8000000cff0c7210 */ /* 0x000fcc0007ffe0ff */
[----:B-1----:R-:W1:Y:S02]  /*1440*/  MUFU.RCP R2, R2 ;  /* 0x0000000200027308 */ /* 0x002e640000001000 */
[----:B-1----:R-:W-:-:S06]  /*1450*/  IADD3 R8, R2, 0xffffffe, RZ ;  /* 0x0ffffffe02087810 */ /* 0x002fcc0007ffe0ff */
[----:B------:R1:W3:Y:S02]  /*1460*/  F2I.FTZ.U32.TRUNC.NTZ R9, R8 ;  /* 0x0000000800097305 */ /* 0x0002e4000021f000 */
[----:B-1----:R-:W-:Y:S02]  /*1470*/  MOV R8, RZ ;  /* 0x000000ff00087202 */ /* 0x002fe40000000f00 */
[----:B---3--:R-:W-:-:S05]  /*1480*/  IADD3 R11, RZ, -R9, RZ ;  /* 0x80000009ff0b7210 */ /* 0x008fca0007ffe0ff */
[----:B0-----:R-:W-:-:S04]  /*1490*/  IMAD R7, R11, R10, RZ ;  /* 0x0000000a0b077224 */ /* 0x001fc800078e02ff */
[----:B------:R-:W-:-:S04]  /*14a0*/  IMAD.HI.U32 R9, R9, R7, R8 ;  /* 0x0000000709097227 */ /* 0x000fc800078e0008 */
[----:B------:R-:W-:Y:S01]  /*14b0*/  IMAD.MOV.U32 R7, RZ, RZ, R12 ;  /* 0x000000ffff077224 */ /* 0x000fe200078e000c */
        /* <DEDUP_REMOVED lines=14> */
.L_x_25327:
[----:B------:R-:W-:Y:S05]  /*15a0*/  BSYNC B0 ;  /* 0x0000000000007941 */ /* 0x000fea0003800000 */
.L_x_25326:
[----:B------:R-:W-:Y:S01]  /*15b0*/  ISETP.GE.AND P0, PT, R3, UR6, PT ;  /* 0x0000000603007c0c */ /* 0x000fe2000bf06270 */
[----:B------:R-:W-:-:S12]  /*15c0*/  BSSY B0, `(.L_x_25329) ;  /* 0x00002a4000007945 */ /* 0x000fd80003800000 */
[----:B------:R-:W-:Y:S05]  /*15d0*/  @P0 BRA `(.L_x_25330) ;  /* 0x0000002800880947 */ /* 0x000fea0003800000 */
[----:B------:R-:W1:Y:S01]  /*15e0*/  LDC R10, c[0x0][0x218] ;  /* 0x00008600ff0a7b82 */ /* 0x000e620000000800 */
        /* <DEDUP_REMOVED lines=8> */
[----:B0-----:R-:W-:-:S05]  /*1670*/  IMAD.HI.U32 R6, R3, UR8, R2 ;  /* 0x0000000803067c27 */ /* 0x001fca000f8e0002 */
        /* <DEDUP_REMOVED lines=292> */
.L_x_25331:
[----:B------:R-:W-:Y:S02]  /*28c0*/  ULDC.64 UR8, c[0x0][0x418] ;  /* 0x0001060000087ab9 */ /* 0x000fe40000000a00 */
[----:B0-----:R-:W-:-:S04]  /*28d0*/  IADD3 R6, P0, R0, UR8, RZ ;  /* 0x0000000800067c10 */ /* 0x001fc8000ff1e0ff */
[----:B------:R-:W-:Y:S01]  /*28e0*/  IADD3.X R7, RZ, UR9, RZ, P0, !PT ;  /* 0x00000009ff077c10 */ /* 0x000fe200087fe4ff */
[----:B------:R-:W-:-:S04]  /*28f0*/  ULDC.64 UR8, c[0x0][0x410] ;  /* 0x0001040000087ab9 */ /* 0x000fc80000000a00 */
[----:B------:R0:W2:Y:S01]  /*2900*/  LDG.E.S8 R6, desc[UR4][R6.64] ;  /* 0x0000000406067981 */ /* 0x0000a2000c1e1300 */
[----:B------:R-:W-:Y:S02]  /*2910*/  PRMT R2, R4, 0x8880, RZ ;  /* 0x0000888004027816 */ /* 0x000fe400000000ff */
[----:B------:R-:W-:Y:S02]  /*2920*/  IADD3 R3, R3, 0x80, RZ ;  /* 0x0000008003037810 */ /* 0x000fe40007ffe0ff */
[-C--:B------:R-:W-:Y:S02]  /*2930*/  IABS R11, R2.reuse ;  /* 0x00000002000b7213 */ /* 0x080fe40000000000 */
[----:B------:R-:W-:Y:S02]  /*2940*/  IABS R13, R2 ;  /* 0x00000002000d7213 */ /* 0x000fe40000000000 */
[----:B------:R-:W1:Y:S02]  /*2950*/  I2F.RP R0, R11 ;  /* 0x0000000b00007306 */ /* 0x000e640000209400 */
[----:B------:R-:W-:-:S06]  /*2960*/  IADD3 R13, RZ, -R13, RZ ;  /* 0x8000000dff0d7210 */ /* 0x000fcc0007ffe0ff */
[----:B-1----:R-:W1:Y:S02]  /*2970*/  MUFU.RCP R0, R0 ;  /* 0x0000000000007308 */ /* 0x002e640000001000 */
[----:B-1----:R-:W-:-:S06]  /*2980*/  VIADD R8, R0, 0xffffffe ;  /* 0x0ffffffe00087836 */ /* 0x002fcc0000000000 */
[----:B------:R1:W3:Y:S02]  /*2990*/  F2I.FTZ.U32.TRUNC.NTZ R9, R8 ;  /* 0x0000000800097305 */ /* 0x0002e4000021f000 */
[----:B-1----:R-:W-:Y:S02]  /*29a0*/  MOV R8, RZ ;  /* 0x000000ff00087202 */ /* 0x002fe40000000f00 */
[----:B---3--:R-:W-:-:S05]  /*29b0*/  IADD3 R10, RZ, -R9, RZ ;  /* 0x80000009ff0a7210 */ /* 0x008fca0007ffe0ff */
[----:B0-----:R-:W-:-:S04]  /*29c0*/  IMAD R7, R10, R11, RZ ;  /* 0x0000000b0a077224 */ /* 0x001fc800078e02ff */
        /* <DEDUP_REMOVED lines=19> */
[----:B------:R-:W0:Y:S01]  /*2b00*/  LDC R10, c[0x0][0x218] ;  /* 0x00008600ff0a7b82 */ /* 0x000e220000000800 */
[----:B-1----:R-:W-:Y:S01]  /*2b10*/  MOV R0, RZ ;  /* 0x000000ff00007202 */ /* 0x002fe20000000f00 */
[----:B------:R-:W-:Y:S01]  /*2b20*/  IMAD.MOV.U32 R5, RZ, RZ, RZ ;  /* 0x000000ffff057224 */ /* 0x000fe200078e00ff */
[----:B0-----:R-:W-:-:S13]  /*2b30*/  ISETP.NE.AND P0, PT, R10, RZ, PT ;  /* 0x000000ff0a00720c */ /* 0x001fda0003f05270 */
        /* <DEDUP_REMOVED lines=298> */
.L_x_25332:
[----:B------:R-:W-:Y:S02]  /*3de0*/  ULDC.64 UR8, c[0x0][0x418] ;  /* 0x0001060000087ab9 */ /* 0x000fe40000000a00 */
[----:B------:R-:W-:-:S04]  /*3df0*/  IADD3 R6, P0, R0, UR8, RZ ;  /* 0x0000000800067c10 */ /* 0x000fc8000ff1e0ff */
[----:B------:R-:W-:Y:S01]  /*3e00*/  IADD3.X R7, RZ, UR9, RZ, P0, !PT ;  /* 0x00000009ff077c10 */ /* 0x000fe200087fe4ff */
[----:B------:R-:W-:-:S04]  /*3e10*/  ULDC.64 UR8, c[0x0][0x410] ;  /* 0x0001040000087ab9 */ /* 0x000fc80000000a00 */
[----:B------:R0:W2:Y:S01]  /*3e20*/  LDG.E.S8 R6, desc[UR4][R6.64] ;  /* 0x0000000406067981 */ /* 0x0000a2000c1e1300 */
[----:B------:R-:W-:Y:S02]  /*3e30*/  PRMT R2, R4, 0x8880, RZ ;  /* 0x0000888004027816 */ /* 0x000fe400000000ff */
[----:B------:R-:W-:Y:S02]  /*3e40*/  IADD3 R3, R3, 0x80, RZ ;  /* 0x0000008003037810 */ /* 0x000fe40007ffe0ff */
[-C--:B------:R-:W-:Y:S02]  /*3e50*/  IABS R11, R2.reuse ;  /* 0x00000002000b7213 */ /* 0x080fe40000000000 */
[----:B------:R-:W-:Y:S02]  /*3e60*/  IABS R13, R2 ;  /* 0x00000002000d7213 */ /* 0x000fe40000000000 */
[----:B------:R-:W1:Y:S03]  /*3e70*/  I2F.RP R0, R11 ;  /* 0x0000000b00007306 */ /* 0x000e660000209400 */
[----:B------:R-:W-:-:S05]  /*3e80*/  IMAD.MOV R13, RZ, RZ, -R13 ;  /* 0x000000ffff0d7224 */ /* 0x000fca00078e0a0d */
[----:B-1----:R-:W1:Y:S02]  /*3e90*/  MUFU.RCP R0, R0 ;  /* 0x0000000000007308 */ /* 0x002e640000001000 */
[----:B-1----:R-:W-:-:S06]  /*3ea0*/  IADD3 R8, R0, 0xffffffe, RZ ;  /* 0x0ffffffe00087810 */ /* 0x002fcc0007ffe0ff */
        /* <DEDUP_REMOVED lines=15> */
[----:B------:R-:W-:Y:S02]  /*3fa0*/  @!P2 IADD3 R0, R0, -R11, RZ ;  /* 0x8000000b0000a210 */ /* 0x000fe40007ffe0ff */
[----:B------:R-:W-:-:S03]  /*3fb0*/  IADD3 R6, P2, R5, UR8, RZ ;  /* 0x0000000805067c10 */ /* 0x000fc6000ff5e0ff */
[----:B------:R-:W-:Y:S01]  /*3fc0*/  @!P1 IMAD.MOV R0, RZ, RZ, -R0 ;  /* 0x000000ffff009224 */ /* 0x000fe200078e0a00 */
[----:B------:R-:W-:Y:S02]  /*3fd0*/  IADD3.X R7, RZ, UR9, RZ, P2, !PT ;  /* 0x00000009ff077c10 */ /* 0x000fe400097fe4ff */
[----:B------:R-:W-:-:S05]  /*3fe0*/  @!P0 LOP3.LUT R0, RZ, R2, RZ, 0x33, !PT ;  /* 0x00000002ff008212 */ /* 0x000fca00078e33ff */
[----:B------:R2:W-:Y:S02]  /*3ff0*/  STG.E.U8 desc[UR4][R6.64], R0 ;  /* 0x0000000006007986 */ /* 0x0005e4000c101104 */
.L_x_25330:
[----:B------:R-:W-:Y:S05]  /*4000*/  BSYNC B0 ;  /* 0x0000000000007941 */ /* 0x000fea0003800000 */
.L_x_25329:
[----:B------:R-:W-:-:S13]  /*4010*/  ISETP.GE.AND P0, PT, R3, UR6, PT ;  /* 0x0000000603007c0c */ /* 0x000fda000bf06270 */
[----:B------:R-:W-:Y:S05]  /*4020*/  @P0 EXIT ;  /* 0x000000000000094d */ /* 0x000fea0003800000 */
[----:B------:R-:W3:Y:S01]  /*4030*/  LDC R8, c[0x0][0x218] ;  /* 0x00008600ff087b82 */ /* 0x000ee20000000800 */
[----:B-12---:R-:W-:Y:S01]  /*4040*/  HFMA2.MMA R0, -RZ, RZ, 0, 0 ;  /* 0x00000000ff007435 */ /* 0x006fe200000001ff */
[----:B------:R-:W-:Y:S02]  /*4050*/  MOV R5, RZ ;  /* 0x000000ff00057202 */ /* 0x000fe40000000f00 */
[----:B---3--:R-:W-:-:S13]  /*4060*/  ISETP.NE.AND P0, PT, R8, RZ, PT ;  /* 0x000000ff0800720c */ /* 0x008fda0003f05270 */
[----:B------:R-:W-:Y:S05]  /*4070*/  @!P0 BRA `(.L_x_25333) ;  /* 0x0000001000a48947 */ /* 0x000fea0003800000 */
[----:B------:R-:W-:Y:S01]  /*4080*/  MOV R2, RZ ;  /* 0x000000ff00027202 */ /* 0x000fe20000000f00 */
[----:B------:R-:W-:Y:S01]  /*4090*/  ULDC.64 UR6, c[0x0][0x220] ;  /* 0x0000880000067ab9 */ /* 0x000fe20000000a00 */
[----:B------:R-:W-:-:S03]  /*40a0*/  ISETP.NE.AND P0, PT, R8, 0x1, PT ;  /* 0x000000010800780c */ /* 0x000fc60003f05270 */
[----:B0-----:R-:W-:Y:S01]  /*40b0*/  IMAD.HI.U32 R6, R3, UR6, R2 ;  /* 0x0000000603067c27 */ /* 0x001fe2000f8e0002 */
        /* <DEDUP_REMOVED lines=293> */
.L_x_25333:
[----:B------:R-:W-:Y:S02]  /*5310*/  ULDC.64 UR6, c[0x0][0x418] ;  /* 0x0001060000067ab9 */ /* 0x000fe40000000a00 */
[----:B------:R-:W-:-:S04]  /*5320*/  IADD3 R2, P0, R0, UR6, RZ ;  /* 0x0000000600027c10 */ /* 0x000fc8000ff1e0ff */
[----:B------:R-:W-:Y:S01]  /*5330*/  IADD3.X R3, RZ, UR7, RZ, P0, !PT ;  /* 0x00000007ff037c10 */ /* 0x000fe200087fe4ff */
[----:B------:R-:W-:-:S04]  /*5340*/  ULDC.64 UR6, c[0x0][0x410] ;  /* 0x0001040000067ab9 */ /* 0x000fc80000000a00 */
[----:B------:R1:W2:Y:S01]  /*5350*/  LDG.E.S8 R2, desc[UR4][R2.64] ;  /* 0x0000000402027981 */ /* 0x0002a2000c1e1300 */
[----:B------:R-:W-:-:S04]  /*5360*/  PRMT R8, R4, 0x8880, RZ ;  /* 0x0000888004087816 */ /* 0x000fc800000000ff */
[-C--:B0-----:R-:W-:Y:S02]  /*5370*/  IABS R9, R8.reuse ;  /* 0x0000000800097213 */ /* 0x081fe40000000000 */
        /* <DEDUP_REMOVED lines=27> */
.L_x_25334:
        /* <DEDUP_REMOVED lines=13> */
.L_x_57453:


//--------------------- .text._ZN2at6native27unrolled_elementwise_kernelINS0_13BUnaryFunctorIaaaZZZNS0_16fmod_kernel_cudaERNS_18TensorIteratorBaseEENKUlvE_clEvENKUlvE0_clEvEUlaaE_EESt5arrayIPcLm2EELi4E23TrivialOffsetCalculatorILi1EjESD_NS0_6memory15LoadWithoutCastENSE_16StoreWithoutCastEEEviT_T0_T2_T3_T4_T5_ --------------------------
	.section	.text._ZN2at6native27unrolled_elementwise_kernelINS0_13BUnaryFunctorIaaaZZZNS0_16fmod_kernel_cudaERNS_18TensorIteratorBaseEENKUlvE_clEvENKUlvE0_clEvEUlaaE_EESt5arrayIPcLm2EELi4E23TrivialOffsetCalculatorILi1EjESD_NS0_6memory15LoadWithoutCastENSE_16StoreWithoutCastEEEviT_T0_T2_T3_T4_T5_,"ax",@progbits
	.align	128
        .global         _ZN2at6native27unrolled_elementwise_kernelINS0_13BUnaryFunctorIaaaZZZNS0_16fmod_kernel_cudaERNS_18TensorIteratorBaseEENKUlvE_clEvENKUlvE0_clEvEUlaaE_EESt5arrayIPcLm2EELi4E23TrivialOffsetCalculatorILi1EjESD_NS0_6memory15LoadWithoutCastENSE_16StoreWithoutCastEEEviT_T0_T2_T3_T4_T5_
        .type           _ZN2at6native27unrolled_elementwise_kernelINS0_13BUnaryFunctorIaaaZZZNS0_16fmod_kernel_cudaERNS_18TensorIteratorBaseEENKUlvE_clEvENKUlvE0_clEvEUlaaE_EESt5arrayIPcLm2EELi4E23TrivialOffsetCalculatorILi1EjESD_NS0_6memory15LoadWithoutCastENSE_16StoreWithoutCastEEEviT_T0_T2_T3_T4_T5_,@function
        .size           _ZN2at6native27unrolled_elementwise_kernelINS0_13BUnaryFunctorIaaaZZZNS0_16fmod_kernel_cudaERNS_18TensorIteratorBaseEENKUlvE_clEvENKUlvE0_clEvEUlaaE_EESt5arrayIPcLm2EELi4E23TrivialOffsetCalculatorILi1EjESD_NS0_6memory15LoadWithoutCastENSE_16StoreWithoutCastEEEviT_T0_T2_T3_T4_T5_,(.L_x_57454 - _ZN2at6native27unrolled_elementwise_kernelINS0_13BUnaryFunctorIaaaZZZNS0_16fmod_kernel_cudaERNS_18TensorIteratorBaseEENKUlvE_clEvENKUlvE0_clEvEUlaaE_EESt5arrayIPcLm2EELi4E23TrivialOffsetCalculatorILi1EjESD_NS0_6memory15LoadWithoutCastENSE_16StoreWithoutCastEEEviT_T0_T2_T3_T4_T5_)
        .other          _ZN2at6native27unrolled_elementwise_kernelINS0_13BUnaryFunctorIaaaZZZNS0_16fmod_kernel_cudaERNS_18TensorIteratorBaseEENKUlvE_clEvENKUlvE0_clEvEUlaaE_EESt5arrayIPcLm2EELi4E23TrivialOffsetCalculatorILi1EjESD_NS0_6memory15LoadWithoutCastENSE_16StoreWithoutCastEEEviT_T0_T2_T3_T4_T5_,@"STO_CUDA_ENTRY STV_DEFAULT"
_ZN2at6native27unrolled_elementwise_kernelINS0_13BUnaryFunctorIaaaZZZNS0_16fmod_kernel_cudaERNS_18TensorIteratorBaseEENKUlvE_clEvENKUlvE0_clEvEUlaaE_EESt5arrayIPcLm2EELi4E23TrivialOffsetCalculatorILi1EjESD_NS0_6memory15LoadWithoutCastENSE_16StoreWithoutCastEEEviT_T0_T2_T3_T4_T5_:
.text._ZN2at6native27unrolled_elementwise_kernelINS0_13BUnaryFunctorIaaaZZZNS0_16fmod_kernel_cudaERNS_18TensorIteratorBaseEENKUlvE_clEvENKUlvE0_clEvEUlaaE_EESt5arrayIPcLm2EELi4E23TrivialOffsetCalculatorILi1EjESD_NS0_6memory15LoadWithoutCastENSE_16StoreWithoutCastEEEviT_T0_T2_T3_T4_T5_:
[----:B------:R-:W-:Y:S01]  /*0000*/  LDC R1, c[0x0][0x28] ;  /* 0x00000a00ff017b82 */ /* 0x000fe20000000800 */
[----:B------:R-:W0:Y:S07]  /*0010*/  S2R R4, SR_CTAID.X ;  /* 0x0000000000047919 */ /* 0x000e2e0000002500 */
[----:B------:R-:W0:Y:S01]  /*0020*/  LDC R5, c[0x0][0x210] ;  /* 0x00008400ff057b82 */ /* 0x000e220000000800 */
[----:B------:R-:W-:Y:S01]  /*0030*/  ULDC.64 UR4, c[0x0][0x208] ;  /* 0x0000820000047ab9 */ /* 0x000fe20000000a00 */
[----:B------:R-:W-:Y:S01]  /*0040*/  IMAD.MOV.U32 R0, RZ, RZ, RZ ;  /* 0x000000ffff007224 */ /* 0x000fe200078e00ff */
        /* <DEDUP_REMOVED lines=14> */
[----:B------:R-:W-:Y:S02]  /*0130*/  ISETP.GE.AND P2, PT, R3, R5, PT ;  /* 0x000000050300720c */ /* 0x000fe40003f46270 */
[----:B0-----:R-:W-:Y:S01]  /*0140*/  @!P1 IADD3 R12, P4, R13, R6, RZ ;  /* 0x000000060d0c9210 */ /* 0x001fe20007f9e0ff */
[----:B------:R-:W0:Y:S01]  /*0150*/  LDC.U8 R8, c[0x0][0x215] ;  /* 0x00008540ff087b82 */ /* 0x000e220000000000 */
[----:B------:R-:W-:Y:S02]  /*0160*/  HFMA2.MMA R6, -RZ, RZ, 0, 0 ;  /* 0x00000000ff067435 */ /* 0x000fe400000001ff */
[----:B------:R-:W-:-:S07]  /*0170*/  @!P1 IADD3.X R13, RZ, R7, RZ, P4, !PT ;  /* 0x00000007ff0d9210 */ /* 0x000fce00027fe4ff */
[----:B------:R-:W2:Y:S01]  /*0180*/  @!P2 LDC.64 R20, c[0x0][0x220] ;  /* 0x00008800ff14ab82 */ /* 0x000ea20000000a00 */
[----:B------:R-:W-:Y:S01]  /*0190*/  @!P2 IMAD R17, R4, 0x200, R3 ;  /* 0x000002000411a824 */ /* 0x000fe200078e0203 */
[----:B-1----:R-:W-:-:S06]  /*01a0*/  @!P5 IADD3 R18, P6, R19, R10, RZ ;  /* 0x0000000a1312d210 */ /* 0x002fcc0007fde0ff */
[----:B------:R-:W1:Y:S01]  /*01b0*/  @!P0 LDC.64 R2, c[0x0][0x220] ;  /* 0x00008800ff028b82 */ /* 0x000e620000000a00 */
[----:B------:R-:W-:Y:S01]  /*01c0*/  IMAD.MOV.U32 R10, RZ, RZ, RZ ;  /* 0x000000ffff0a7224 */ /* 0x000fe200078e00ff */
[----:B------:R-:W-:Y:S01]  /*01d0*/  MOV R7, R9 ;  /* 0x0000000900077202 */ /* 0x000fe20000000f00 */
[----:B------:R-:W-:-:S05]  /*01e0*/  @!P5 IMAD.X R19, RZ, RZ, R11, P6 ;  /* 0x000000ffff13d224 */ /* 0x000fca00030e060b */
[----:B------:R3:W5:Y:S01]  /*01f0*/  @!P5 LDG.E.S8 R6, desc[UR4][R18.64] ;  /* 0x000000041206d981 */ /* 0x000762000c1e1300 */
[----:B--2---:R-:W-:Y:S01]  /*0200*/  @!P2 IADD3 R16, P3, R17, R20, RZ ;  /* 0x000000141110a210 */ /* 0x004fe20007f7e0ff */
[----:B------:R-:W-:Y:S02]  /*0210*/  IMAD.MOV.U32 R20, RZ, RZ, RZ ;  /* 0x000000ffff147224 */ /* 0x000fe400078e00ff */
[----:B---3--:R-:W-:Y:S02]  /*0220*/  VIADD R18, R7, 0x100 ;  /* 0x0000010007127836 */ /* 0x008fe40000000000 */
[----:B------:R-:W-:Y:S02]  /*0230*/  @!P2 IMAD.X R17, RZ, RZ, R21, P3 ;  /* 0x000000ffff11a224 */ /* 0x000fe400018e0615 */
[----:B------:R2:W5:Y:S01]  /*0240*/  @!P1 LDG.E.S8 R20, desc[UR4][R12.64] ;  /* 0x000000040c149981 */ /* 0x000562000c1e1300 */
[----:B-1----:R-:W-:Y:S01]  /*0250*/  @!P0 IADD3 R14, P1, R15, R2, RZ ;  /* 0x000000020f0e8210 */ /* 0x002fe20007f3e0ff */
[----:B------:R-:W-:Y:S02]  /*0260*/  BSSY B0, `(.L_x_25335) ;  /* 0x0000027000007945 */ /* 0x000fe40003800000 */
[----:B------:R1:W5:Y:S02]  /*0270*/  @!P2 LDG.E.S8 R0, desc[UR4][R16.64] ;  /* 0x000000041000a981 */ /* 0x000364000c1e1300 */
[----:B------:R-:W-:-:S02]  /*0280*/  @!P0 IMAD.X R15, RZ, RZ, R3, P1 ;  /* 0x000000ffff0f8224 */ /* 0x000fc400008e0603 */
[----:B------:R-:W3:Y:S03]  /*0290*/  @!P0 LDC.64 R2, c[0x0][0x218] ;  /* 0x00008600ff028b82 */ /* 0x000ee60000000a00 */
[----:B------:R1:W5:Y:S01]  /*02a0*/  @!P0 LDG.E.S8 R10, desc[UR4][R14.64] ;  /* 0x000000040e0a8981 */ /* 0x000362000c1e1300 */
[----:B--2---:R-:W-:-:S05]  /*02b0*/  VIADD R12, R7, 0x80 ;  /* 0x00000080070c7836 */ /* 0x004fca0000000000 */
[-C--:B------:R-:W-:Y:S01]  /*02c0*/  ISETP.GE.AND P1, PT, R12, R5.reuse, PT ;  /* 0x000000050c00720c */ /* 0x080fe20003f26270 */
[----:B------:R-:W-:Y:S01]  /*02d0*/  VIADD R12, R7, 0x180 ;  /* 0x00000180070c7836 */ /* 0x000fe20000000000 */
[----:B------:R-:W-:Y:S01]  /*02e0*/  @!P0 IADD3 R7, R9, 0x80, RZ ;  /* 0x0000008009078810 */ /* 0x000fe20007ffe0ff */
[----:B------:R-:W-:Y:S01]  /*02f0*/  @!P0 IMAD R9, R4, 0x200, R9 ;  /* 0x0000020004098824 */ /* 0x000fe200078e0209 */
[-C--:B------:R-:W-:Y:S02]  /*0300*/  ISETP.GE.AND P2, PT, R18, R5.reuse, PT ;  /* 0x000000051200720c */ /* 0x080fe40003f46270 */
[-C--:B------:R-:W-:Y:S02]  /*0310*/  ISETP.GE.AND P3, PT, R12, R5.reuse, PT ;  /* 0x000000050c00720c */ /* 0x080fe40003f66270 */
[----:B------:R-:W-:Y:S02]  /*0320*/  ISETP.GE.AND P4, PT, R7, R5, PT ;  /* 0x000000050700720c */ /* 0x000fe40003f86270 */
[----:B---3--:R-:W-:-:S02]  /*0330*/  @!P0 IADD3 R2, P5, R9, R2, RZ ;  /* 0x0000000209028210 */ /* 0x008fc40007fbe0ff */
[----:B0-----:R-:W-:-:S03]  /*0340*/  PRMT R9, R8, 0x8880, RZ ;  /* 0x0000888008097816 */ /* 0x001fc600000000ff */
[----:B------:R-:W-:Y:S01]  /*0350*/  @!P0 IMAD.X R3, RZ, RZ, R3, P5 ;  /* 0x000000ffff038224 */ /* 0x000fe200028e0603 */
[----:B-1----:R-:W-:Y:S07]  /*0360*/  @P0 BRA `(.L_x_25336) ;  /* 0x0000000000580947 */ /* 0x002fee0003800000 */
[-C--:B------:R-:W-:Y:S02]  /*0370*/  IABS R14, R9.reuse ;  /* 0x00000009000e7213 */ /* 0x080fe40000000000 */
[----:B------:R-:W-:Y:S02]  /*0380*/  IABS R17, R9 ;  /* 0x0000000900117213 */ /* 0x000fe40000000000 */
[----:B------:R-:W0:Y:S01]  /*0390*/  I2F.RP R11, R14 ;  /* 0x0000000e000b7306 */ /* 0x000e220000209400 */
[----:B-----5:R-:W-:-:S07]  /*03a0*/  IABS R16, R10 ;  /* 0x0000000a00107213 */ /* 0x020fce0000000000 */
        /* <DEDUP_REMOVED lines=18> */
.L_x_25336:
[----:B------:R-:W-:Y:S05]  /*04d0*/  BSYNC B0 ;  /* 0x0000000000007941 */ /* 0x000fea0003800000 */
.L_x_25335:
[----:B------:R-:W-:Y:S04]  /*04e0*/  BSSY B0, `(.L_x_25337) ;  /* 0x000001a000007945 */ /* 0x000fe80003800000 */
[----:B------:R-:W-:Y:S05]  /*04f0*/  @P1 BRA `(.L_x_25338) ;  /* 0x0000000000601947 */ /* 0x000fea0003800000 */
[-C--:B------:R-:W-:Y:S02]  /*0500*/  IABS R15, R9.reuse ;  /* 0x00000009000f7213 */ /* 0x080fe40000000000 */
[----:B------:R-:W-:Y:S02]  /*0510*/  IABS R18, R9 ;  /* 0x0000000900127213 */ /* 0x000fe40000000000 */
[----:B-----5:R-:W0:Y:S01]  /*0520*/  I2F.RP R10, R15 ;  /* 0x0000000f000a7306 */ /* 0x020e220000209400 */
[----:B------:R-:W-:Y:S02]  /*0530*/  IABS R16, R20 ;  /* 0x0000001400107213 */ /* 0x000fe40000000000 */
[----:B------:R-:W-:Y:S02]  /*0540*/  IADD3 R18, RZ, -R18, RZ ;  /* 0x80000012ff127210 */ /* 0x000fe40007ffe0ff */
[----:B------:R-:W-:Y:S02]  /*0550*/  ISETP.GE.AND P5, PT, R20, RZ, PT ;  /* 0x000000ff1400720c */ /* 0x000fe40003fa6270 */
        /* <DEDUP_REMOVED lines=18> */
.L_x_25338:
[----:B------:R-:W-:Y:S05]  /*0680*/  BSYNC B0 ;  /* 0x0000000000007941 */ /* 0x000fea0003800000 */
.L_x_25337:
        /* <DEDUP_REMOVED lines=26> */
.L_x_25340:
[----:B------:R-:W-:Y:S05]  /*0830*/  BSYNC B0 ;  /* 0x0000000000007941 */ /* 0x000fea0003800000 */
.L_x_25339:
        /* <DEDUP_REMOVED lines=25> */
.L_x_25342:
[----:B------:R-:W-:Y:S05]  /*09d0*/  BSYNC B0 ;  /* 0x0000000000007941 */ /* 0x000fea0003800000 */
.L_x_25341:
[----:B------:R0:W-:Y:S01]  /*09e0*/  @!P0 STG.E.U8 desc[UR4][R2.64], R11 ;  /* 0x0000000b02008986 */ /* 0x0001e2000c101104 */
[----:B------:R-:W-:Y:S04]  /*09f0*/  BSSY B0, `(.L_x_25343) ;  /* 0x000000e000007945 */ /* 0x000fe80003800000 */
[----:B------:R-:W-:Y:S05]  /*0a00*/  @P4 BRA `(.L_x_25344) ;  /* 0x0000000000304947 */ /* 0x000fea0003800000 */
[----:B0-----:R-:W-:Y:S01]  /*0a10*/  LEA R2, R4, R7, 0x9 ;  /* 0x0000000704027211 */ /* 0x001fe200078e48ff */
[----:B------:R-:W-:Y:S01]  /*0a20*/  VIADD R7, R7, 0x80 ;  /* 0x0000008007077836 */ /* 0x000fe20000000000 */
[----:B------:R-:W-:Y:S02]  /*0a30*/  ULDC.64 UR6, c[0x0][0x218] ;  /* 0x0000860000067ab9 */ /* 0x000fe40000000a00 */
[----:B------:R-:W-:Y:S02]  /*0a40*/  IADD3 R2, P0, R2, UR6, RZ ;  /* 0x0000000602027c10 */ /* 0x000fe4000ff1e0ff */
[----:B------:R-:W-:Y:S02]  /*0a50*/  ISETP.GE.AND P1, PT, R7, R5, PT ;  /* 0x000000050700720c */ /* 0x000fe40003f26270 */
[----:B------:R-:W-:-:S05]  /*0a60*/  IADD3.X R3, RZ, UR7, RZ, P0, !PT ;  /* 0x00000007ff037c10 */ /* 0x000fca00087fe4ff */
[----:B-----5:R1:W-:Y:S06]  /*0a70*/  STG.E.U8 desc[UR4][R2.64], R10 ;  /* 0x0000000a02007986 */ /* 0x0203ec000c101104 */
[----:B------:R-:W-:Y:S02]  /*0a80*/  @!P1 IMAD R8, R4, 0x200, R7 ;  /* 0x0000020004089824 */ /* 0x000fe400078e0207 */
[----:B------:R-:W-:-:S03]  /*0a90*/  @!P1 VIADD R7, R7, 0x80 ;  /* 0x0000008007079836 */ /* 0x000fc60000000000 */
[----:B------:R-:W-:-:S05]  /*0aa0*/  @!P1 IADD3 R8, P2, R8, UR6, RZ ;  /* 0x0000000608089c10 */ /* 0x000fca000ff5e0ff */
[----:B------:R-:W-:-:S05]  /*0ab0*/  @!P1 IMAD.X R9, RZ, RZ, UR7, P2 ;  /* 0x00000007ff099e24 */ /* 0x000fca00090e06ff */
[----:B------:R1:W-:Y:S03]  /*0ac0*/  @!P1 STG.E.U8 desc[UR4][R8.64], R6 ;  /* 0x0000000608009986 */ /* 0x0003e6000c101104 */
.L_x_25344:
[----:B------:R-:W-:Y:S05]  /*0ad0*/  BSYNC B0 ;  /* 0x0000000000007941 */ /* 0x000fea0003800000 */
.L_x_25343:
        /* <DEDUP_REMOVED lines=8> */
.L_x_25345:
        /* <DEDUP_REMOVED lines=10> */
.L_x_57454:


//--------------------- .text._ZN2at6native29vectorized_elementwise_kernelILi2ENS0_13BUnaryFunctorIaaaZZZNS0_16fmod_kernel_cudaERNS_18TensorIteratorBaseEENKUlvE_clEvENKUlvE0_clEvEUlaaE_EESt5arrayIPcLm2EEEEviT0_T1_ --------------------------
	.section	.text._ZN2at6native29vectorized_elementwise_kernelILi2ENS0_13BUnaryFunctorIaaaZZZNS0_16fmod_kernel_cudaERNS_18TensorIteratorBaseEENKUlvE_clEvENKUlvE0_clEvEUlaaE_EESt5arrayIPcLm2EEEEviT0_T1_,"ax",@progbits
	.align	128
        .global         _ZN2at6native29vectorized_elementwise_kernelILi2ENS0_13BUnaryFunctorIaaaZZZNS0_16fmod_kernel_cudaERNS_18TensorIteratorBaseEENKUlvE_clEvENKUlvE0_clEvEUlaaE_EESt5arrayIPcLm2EEEEviT0_T1_
        .type           _ZN2at6native29vectorized_elementwise_kernelILi2ENS0_13BUnaryFunctorIaaaZZZNS0_16fmod_kernel_cudaERNS_18TensorIteratorBaseEENKUlvE_clEvENKUlvE0_clEvEUlaaE_EESt5arrayIPcLm2EEEEviT0_T1_,@function
        .size           _ZN2at6native29vectorized_elementwise_kernelILi2ENS0_13BUnaryFunctorIaaaZZZNS0_16fmod_kernel_cudaERNS_18TensorIteratorBaseEENKUlvE_clEvENKUlvE0_clEvEUlaaE_EESt5arrayIPcLm2EEEEviT0_T1_,(.L_x_57455 - _ZN2at6native29vectorized_elementwise_kernelILi2ENS0_13BUnaryFunctorIaaaZZZNS0_16fmod_kernel_cudaERNS_18TensorIteratorBaseEENKUlvE_clEvENKUlvE0_clEvEUlaaE_EESt5arrayIPcLm2EEEEviT0_T1_)
        .other          _ZN2at6native29vectorized_elementwise_kernelILi2ENS0_13BUnaryFunctorIaaaZZZNS0_16fmod_kernel_cudaERNS_18TensorIteratorBaseEENKUlvE_clEvENKUlvE0_clEvEUlaaE_EESt5arrayIPcLm2EEEEviT0_T1_,@"STO_CUDA_ENTRY STV_DEFAULT"
_ZN2at6native29vectorized_elementwise_kernelILi2ENS0_13BUnaryFunctorIaaaZZZNS0_16fmod_kernel_cudaERNS_18TensorIteratorBaseEENKUlvE_clEvENKUlvE0_clEvEUlaaE_EESt5arrayIPcLm2EEEEviT0_T1_:
.text._ZN2at6native29vectorized_elementwise_kernelILi2ENS0_13BUnaryFunctorIaaaZZZNS0_16fmod_kernel_cudaERNS_18TensorIteratorBaseEENKUlvE_clEvENKUlvE0_clEvEUlaaE_EESt5arrayIPcLm2EEEEviT0_T1_:
[----:B------:R-:W-:Y:S08]  /*0000*/  LDC R1, c[0x0][0x28] ;  /* 0x00000a00ff017b82 */ /* 0x000ff00000000800 */
[----:B------:R-:W0:Y:S01]  /*0010*/  S2UR UR4, SR_CTAID.X ;  /* 0x00000000000479c3 */ /* 0x000e220000002500 */
[----:B------:R-:W-:-:S07]  /*0020*/  ULDC.64 UR8, c[0x0][0x208] ;  /* 0x0000820000087ab9 */ /* 0x000fce0000000a00 */
[----:B------:R-:W1:Y:S08]  /*0030*/  LDC R7, c[0x0][0x210] ;  /* 0x00008400ff077b82 */ /* 0x000e700000000800 */
[----:B------:R-:W2:Y:S01]  /*0040*/  LDC.U8 R17, c[0x0][0x215] ;  /* 0x00008540ff117b82 */ /* 0x000ea20000000000 */
[----:B0-----:R-:W-:-:S06]  /*0050*/  USHF.L.U32 UR4, UR4, 0xa, URZ ;  /* 0x0000000a04047899 */ /* 0x001fcc000800063f */
[----:B-1----:R-:W-:-:S05]  /*0060*/  VIADD R7, R7, -UR4 ;  /* 0x8000000407077c36 */ /* 0x002fca0008000000 */
[----:B------:R-:W-:-:S13]  /*0070*/  ISETP.GE.U32.AND P0, PT, R7, 0x400, PT ;  /* 0x000004000700780c */ /* 0x000fda0003f06070 */
[----:B--2---:R-:W-:Y:S05]  /*0080*/  @!P0 BRA `(.L_x_25346) ;  /* 0x0000000800108947 */ /* 0x004fea0003800000 */
[----:B------:R-:W0:Y:S01]  /*0090*/  S2R R9, SR_TID.X ;  /* 0x0000000000097919 */ /* 0x000e220000002100 */
[----:B------:R-:W-:Y:S02]  /*00a0*/  ULDC.64 UR6, c[0x0][0x220] ;  /* 0x0000880000067ab9 */ /* 0x000fe40000000a00 */
[----:B------:R-:W-:-:S04]  /*00b0*/  UIADD3 UR5, UP0, UR4, UR6, URZ ;  /* 0x0000000604057290 */ /* 0x000fc8000ff1e03f */
[----:B------:R-:W-:Y:S02]  /*00c0*/  ULEA.HI.X.SX32 UR6, UR4, UR7, 0x1, UP0 ;  /* 0x0000000704067291 */ /* 0x000fe400080f0e3f */
[----:B------:R-:W-:-:S04]  /*00d0*/  IMAD.U32 R2, RZ, RZ, UR5 ;  /* 0x00000005ff027e24 */ /* 0x000fc8000f8e00ff */
[----:B------:R-:W-:Y:S01]  /*00e0*/  IMAD.U32 R3, RZ, RZ, UR6 ;  /* 0x00000006ff037e24 */ /* 0x000fe2000f8e00ff */
[----:B------:R-:W-:Y:S01]  /*00f0*/  PRMT R5, R17, 0x8880, RZ ;  /* 0x0000888011057816 */ /* 0x000fe200000000ff */
[----:B------:R-:W-:Y:S01]  /*0100*/  IMAD.MOV.U32 R18, RZ, RZ, RZ ;  /* 0x000000ffff127224 */ /* 0x000fe200078e00ff */
[----:B------:R-:W-:Y:S01]  /*0110*/  ULDC.64 UR6, c[0x0][0x218] ;  /* 0x0000860000067ab9 */ /* 0x000fe20000000a00 */
[----:B0-----:R-:W-:-:S05]  /*0120*/  IMAD.WIDE.U32 R2, R9, 0x2, R2 ;  /* 0x0000000209027825 */ /* 0x001fca00078e0002 */
[----:B------:R-:W2:Y:S04]  /*0130*/  LDG.E.U16 R8, desc[UR8][R2.64] ;  /* 0x0000000802087981 */ /* 0x000ea8000c1e1500 */
[----:B------:R-:W3:Y:S04]  /*0140*/  LDG.E.U16 R0, desc[UR8][R2.64+0x100] ;  /* 0x0001000802007981 */ /* 0x000ee8000c1e1500 */
[----:B------:R-:W4:Y:S04]  /*0150*/  LDG.E.U16 R6, desc[UR8][R2.64+0x200] ;  /* 0x0002000802067981 */ /* 0x000f28000c1e1500 */
[----:B------:R0:W5:Y:S01]  /*0160*/  LDG.E.U16 R10, desc[UR8][R2.64+0x300] ;  /* 0x00030008020a7981 */ /* 0x000162000c1e1500 */
[----:B------:R-:W-:Y:S01]  /*0170*/  IABS R7, R5 ;  /* 0x0000000500077213 */ /* 0x000fe20000000000 */
[----:B------:R-:W-:-:S03]  /*0180*/  UIADD3 UR5, UP0, UR4, UR6, URZ ;  /* 0x0000000604057290 */ /* 0x000fc6000ff1e03f */
[----:B------:R-:W1:Y:S01]  /*0190*/  I2F.RP R4, R7 ;  /* 0x0000000700047306 */ /* 0x000e620000209400 */
[----:B------:R-:W-:-:S07]  /*01a0*/  UIADD3.X UR6, URZ, UR7, URZ, UP0, !UPT ;  /* 0x000000073f067290 */ /* 0x000fce00087fe43f */
[----:B-1----:R-:W1:Y:S02]  /*01b0*/  MUFU.RCP R4, R4 ;  /* 0x0000000400047308 */ /* 0x002e640000001000 */
[----:B-1----:R-:W-:-:S06]  /*01c0*/  VIADD R19, R4, 0xffffffe ;  /* 0x0ffffffe04137836 */ /* 0x002fcc0000000000 */
[----:B------:R-:W1:Y:S02]  /*01d0*/  F2I.FTZ.U32.TRUNC.NTZ R19, R19 ;  /* 0x0000001300137305 */ /* 0x000e64000021f000 */
[----:B-1----:R-:W-:-:S04]  /*01e0*/  IMAD.MOV R12, RZ, RZ, -R19 ;  /* 0x000000ffff0c7224 */ /* 0x002fc800078e0a13 */
[----:B0-----:R-:W-:-:S04]  /*01f0*/  IMAD R3, R12, R7, RZ ;  /* 0x000000070c037224 */ /* 0x001fc800078e02ff */
[----:B------:R-:W-:Y:S01]  /*0200*/  IMAD.HI.U32 R18, R19, R3, R18 ;  /* 0x0000000313127227 */ /* 0x000fe200078e0012 */
[C---:B--2---:R-:W-:Y:S02]  /*0210*/  PRMT R2, R8.reuse, 0x8880, RZ ;  /* 0x0000888008027816 */ /* 0x044fe400000000ff */
[----:B------:R-:W-:Y:S02]  /*0220*/  PRMT R8, R8, 0x9991, RZ ;  /* 0x0000999108087816 */ /* 0x000fe400000000ff */
[----:B------:R-:W-:Y:S02]  /*0230*/  IABS R11, R2 ;  /* 0x00000002000b7213 */ /* 0x000fe40000000000 */
[----:B------:R-:W-:Y:S02]  /*0240*/  MOV R3, R8 ;  /* 0x0000000800037202 */ /* 0x000fe40000000f00 */
[----:B------:R-:W-:Y:S01]  /*0250*/  IABS R8, R5 ;  /* 0x0000000500087213 */ /* 0x000fe20000000000 */
[----:B------:R-:W-:Y:S01]  /*0260*/  IMAD.HI.U32 R16, R18, R11, RZ ;  /* 0x0000000b12107227 */ /* 0x000fe200078e00ff */
[----:B---3--:R-:W-:-:S02]  /*0270*/  PRMT R4, R0, 0x8880, RZ ;  /* 0x0000888000047816 */ /* 0x008fc400000000ff */
[----:B----4-:R-:W-:Y:S01]  /*0280*/  PRMT R12, R6, 0x8880, RZ ;  /* 0x00008880060c7816 */ /* 0x010fe200000000ff */
[----:B------:R-:W-:Y:S01]  /*0290*/  IMAD.MOV R19, RZ, RZ, -R8 ;  /* 0x000000ffff137224 */ /* 0x000fe200078e0a08 */
[----:B------:R-:W-:Y:S02]  /*02a0*/  IABS R15, R4 ;  /* 0x00000004000f7213 */ /* 0x000fe40000000000 */
[----:B------:R-:W-:Y:S01]  /*02b0*/  IABS R13, R3 ;  /* 0x00000003000d7213 */ /* 0x000fe20000000000 */
[----:B------:R-:W-:Y:S01]  /*02c0*/  IMAD R16, R16, R19, R11 ;  /* 0x0000001310107224 */ /* 0x000fe200078e020b */
[----:B------:R-:W-:Y:S01]  /*02d0*/  PRMT R11, R0, 0x9991, RZ ;  /* 0x00009991000b7816 */ /* 0x000fe200000000ff */
[----:B------:R-:W-:Y:S01]  /*02e0*/  IMAD.HI.U32 R8, R18, R15, RZ ;  /* 0x0000000f12087227 */ /* 0x000fe200078e00ff */
[----:B------:R-:W-:Y:S02]  /*02f0*/  LOP3.LUT R5, RZ, R5, RZ, 0x33, !PT ;  /* 0x00000005ff057212 */ /* 0x000fe400078e33ff */
[----:B------:R-:W-:Y:S01]  /*0300*/  ISETP.GT.U32.AND P3, PT, R7, R16, PT ;  /* 0x000000100700720c */ /* 0x000fe20003f64070 */
[----:B------:R-:W-:Y:S01]  /*0310*/  IMAD R0, R8, R19, R15 ;  /* 0x0000001308007224 */ /* 0x000fe200078e020f */
[----:B------:R-:W-:Y:S01]  /*0320*/  PRMT R15, R6, 0x9991, RZ ;  /* 0x00009991060f7816 */ /* 0x000fe200000000ff */
[----:B------:R-:W-:Y:S01]  /*0330*/  IMAD.MOV.U32 R8, RZ, RZ, R11 ;  /* 0x000000ffff087224 */ /* 0x000fe200078e000b */
[----:B-----5:R-:W-:Y:S01]  /*0340*/  PRMT R11, R10, 0x9991, RZ ;  /* 0x000099910a0b7816 */ /* 0x020fe200000000ff */
[----:B------:R-:W-:Y:S01]  /*0350*/  IMAD.MOV.U32 R6, RZ, RZ, R12 ;  /* 0x000000ffff067224 */ /* 0x000fe200078e000c */
[----:B------:R-:W-:Y:S01]  /*0360*/  IABS R20, R15 ;  /* 0x0000000f00147213 */ /* 0x000fe20000000000 */
[----:B------:R-:W-:Y:S01]  /*0370*/  IMAD.HI.U32 R14, R18, R13, RZ ;  /* 0x0000000d120e7227 */ /* 0x000fe200078e00ff */
[----:B------:R-:W-:-:S02]  /*0380*/  IABS R21, R8 ;  /* 0x0000000800157213 */ /* 0x000fc40000000000 */
[----:B------:R-:W-:Y:S01]  /*0390*/  IABS R23, R6 ;  /* 0x0000000600177213 */ /* 0x000fe20000000000 */
[----:B------:R-:W-:Y:S01]  /*03a0*/  IMAD R14, R14, R19, R13 ;  /* 0x000000130e0e7224 */ /* 0x000fe200078e020d */
[----:B------:R-:W-:Y:S01]  /*03b0*/  PRMT R13, R10, 0x8880, RZ ;  /* 0x000088800a0d7816 */ /* 0x000fe200000000ff */
[C---:B------:R-:W-:Y:S01]  /*03c0*/  IMAD.HI.U32 R12, R18.reuse, R21, RZ ;  /* 0x00000015120c7227 */ /* 0x040fe200078e00ff */
[----:B------:R-:W-:Y:S02]  /*03d0*/  IABS R22, R11 ;  /* 0x0000000b00167213 */ /* 0x000fe40000000000 */
[----:B------:R-:W-:Y:S01]  /*03e0*/  IABS R25, R13 ;  /* 0x0000000d00197213 */ /* 0x000fe20000000000 */
[----:B------:R-:W-:Y:S01]  /*03f0*/  IMAD.HI.U32 R10, R18, R23, RZ ;  /* 0x00000017120a7227 */ /* 0x000fe200078e00ff */
[C---:B------:R-:W-:Y:S02]  /*0400*/  ISETP.GT.U32.AND P4, PT, R7.reuse, R14, PT ;  /* 0x0000000e0700720c */ /* 0x040fe40003f84070 */
[----:B------:R-:W-:Y:S01]  /*0410*/  ISETP.GT.U32.AND P0, PT, R7, R0, PT ;  /* 0x000000000700720c */ /* 0x000fe20003f04070 */
[----:B------:R-:W-:-:S02]  /*0420*/  IMAD R12, R12, R19, R21 ;  /* 0x000000130c0c7224 */ /* 0x000fc400078e0215 */
[----:B------:R-:W-:Y:S02]  /*0430*/  IMAD R10, R10, R19, R23 ;  /* 0x000000130a0a7224 */ /* 0x000fe400078e0217 */
[----:B------:R-:W-:Y:S01]  /*0440*/  IMAD.MOV.U32 R23, RZ, RZ, R22 ;  /* 0x000000ffff177224 */ /* 0x000fe200078e0016 */
[C---:B------:R-:W-:Y:S01]  /*0450*/  ISETP.GT.U32.AND P1, PT, R7.reuse, R12, PT ;  /* 0x0000000c0700720c */ /* 0x040fe20003f24070 */
[----:B------:R-:W-:Y:S01]  /*0460*/  IMAD.HI.U32 R22, R18, R25, RZ ;  /* 0x0000001912167227 */ /* 0x000fe200078e00ff */
[----:B------:R-:W-:-:S03]  /*0470*/  ISETP.GT.U32.AND P5, PT, R7, R10, PT ;  /* 0x0000000a0700720c */ /* 0x000fc60003fa4070 */
[----:B------:R-:W-:Y:S01]  /*0480*/  IMAD.HI.U32 R21, R18, R20, RZ ;  /* 0x0000001412157227 */ /* 0x000fe200078e00ff */
[----:B------:R-:W-:-:S03]  /*0490*/  @!P4 IADD3 R14, R14, -R7, RZ ;  /* 0x800000070e0ec210 */ /* 0x000fc60007ffe0ff */
[----:B------:R-:W-:-:S04]  /*04a0*/  IMAD.HI.U32 R24, R18, R23, RZ ;  /* 0x0000001712187227 */ /* 0x000fc800078e00ff */
[-C--:B------:R-:W-:Y:S02]  /*04b0*/  IMAD R18, R22, R19.reuse, R25 ;  /* 0x0000001316127224 */ /* 0x080fe400078e0219 */
[----:B------:R-:W-:Y:S02]  /*04c0*/  @!P3 IMAD.IADD R16, R16, 0x1, -R7 ;  /* 0x000000011010b824 */ /* 0x000fe400078e0a07 */
[-C--:B------:R-:W-:Y:S01]  /*04d0*/  IMAD R20, R21, R19.reuse, R20 ;  /* 0x0000001315147224 */ /* 0x080fe200078e0214 */
[C---:B------:R-:W-:Y:S01]  /*04e0*/  ISETP.GT.U32.AND P3, PT, R7.reuse, R18, PT ;  /* 0x000000120700720c */ /* 0x040fe20003f64070 */
[----:B------:R-:W-:Y:S01]  /*04f0*/  IMAD R22, R24, R19, R23 ;  /* 0x0000001318167224 */ /* 0x000fe200078e0217 */
[C---:B------:R-:W-:Y:S01]  /*0500*/  ISETP.GT.U32.AND P6, PT, R7.reuse, R16, PT ;  /* 0x000000100700720c */ /* 0x040fe20003fc4070 */
[--C-:B------:R-:W-:Y:S01]  /*0510*/  @!P0 IMAD.IADD R0, R0, 0x1, -R7.reuse ;  /* 0x0000000100008824 */ /* 0x100fe200078e0a07 */
[C---:B------:R-:W-:Y:S01]  /*0520*/  ISETP.GT.U32.AND P2, PT, R7.reuse, R20, PT ;  /* 0x000000140700720c */ /* 0x040fe20003f44070 */
[--C-:B------:R-:W-:Y:S01]  /*0530*/  @!P1 IMAD.IADD R12, R12, 0x1, -R7.reuse ;  /* 0x000000010c0c9824 */ /* 0x100fe200078e0a07 */
[C---:B------:R-:W-:Y:S01]  /*0540*/  ISETP.GT.U32.AND P4, PT, R7.reuse, R22, PT ;  /* 0x000000160700720c */ /* 0x040fe20003f84070 */
[----:B------:R-:W-:Y:S01]  /*0550*/  @!P5 IMAD.IADD R10, R10, 0x1, -R7 ;  /* 0x000000010a0ad824 */ /* 0x000fe200078e0a07 */
[----:B------:R-:W-:-:S02]  /*0560*/  ISETP.GT.U32.AND P0, PT, R7, R14, PT ;  /* 0x0000000e0700720c */ /* 0x000fc40003f04070 */
[----:B------:R-:W-:Y:S01]  /*0570*/  ISETP.GE.AND P1, PT, R2, RZ, PT ;  /* 0x000000ff0200720c */ /* 0x000fe20003f26270 */
[----:B------:R-:W-:Y:S01]  /*0580*/  IMAD.U32 R2, RZ, RZ, UR5 ;  /* 0x00000005ff027e24 */ /* 0x000fe2000f8e00ff */
[----:B------:R-:W-:Y:S01]  /*0590*/  ISETP.GE.AND P5, PT, R3, RZ, PT ;  /* 0x000000ff0300720c */ /* 0x000fe20003fa6270 */
[--C-:B------:R-:W-:Y:S01]  /*05a0*/  @!P3 IMAD.IADD R18, R18, 0x1, -R7.reuse ;  /* 0x000000011212b824 */ /* 0x100fe200078e0a07 */
[C---:B------:R-:W-:Y:S01]  /*05b0*/  ISETP.GT.U32.AND P3, PT, R7.reuse, R10, PT ;  /* 0x0000000a0700720c */ /* 0x040fe20003f64070 */
[--C-:B------:R-:W-:Y:S02]  /*05c0*/  @!P6 IMAD.IADD R16, R16, 0x1, -R7.reuse ;  /* 0x000000011010e824 */ /* 0x100fe400078e0a07 */
[----:B------:R-:W-:Y:S01]  /*05d0*/  @!P2 IADD3 R20, R20, -R7, RZ ;  /* 0x800000071414a210 */ /* 0x000fe20007ffe0ff */
[----:B------:R-:W-:Y:S02]  /*05e0*/  IMAD.U32 R3, RZ, RZ, UR6 ;  /* 0x00000006ff037e24 */ /* 0x000fe4000f8e00ff */
[--C-:B------:R-:W-:Y:S01]  /*05f0*/  @!P4 IMAD.IADD R22, R22, 0x1, -R7.reuse ;  /* 0x000000011616c824 */ /* 0x100fe200078e0a07 */
[C---:B------:R-:W-:Y:S01]  /*0600*/  ISETP.GT.U32.AND P4, PT, R7.reuse, R0, PT ;  /* 0x000000000700720c */ /* 0x040fe20003f84070 */
[----:B------:R-:W-:Y:S01]  /*0610*/  @!P0 IMAD.IADD R14, R14, 0x1, -R7 ;  /* 0x000000010e0e8824 */ /* 0x000fe200078e0a07 */
[C---:B------:R-:W-:Y:S01]  /*0620*/  ISETP.GT.U32.AND P0, PT, R7.reuse, R12, PT ;  /* 0x0000000c0700720c */ /* 0x040fe20003f04070 */
[----:B------:R-:W-:Y:S01]  /*0630*/  @!P1 IMAD.MOV R16, RZ, RZ, -R16 ;  /* 0x000000ffff109224 */ /* 0x000fe200078e0a10 */
[----:B------:R-:W-:Y:S01]  /*0640*/  ISETP.GT.U32.AND P2, PT, R7, R20, PT ;  /* 0x000000140700720c */ /* 0x000fe20003f44070 */
[----:B------:R-:W-:Y:S01]  /*0650*/  IMAD.WIDE R2, R9, 0x2, R2 ;  /* 0x0000000209027825 */ /* 0x000fe200078e0202 */
[----:B------:R-:W-:-:S02]  /*0660*/  ISETP.GT.U32.AND P1, PT, R7, R18, PT ;  /* 0x000000120700720c */ /* 0x000fc40003f24070 */
[----:B------:R-:W-:Y:S01]  /*0670*/  ISETP.GT.U32.AND P6, PT, R7, R22, PT ;  /* 0x000000160700720c */ /* 0x000fe20003fc4070 */
[--C-:B------:R-:W-:Y:S01]  /*0680*/  @!P3 IMAD.IADD R10, R10, 0x1, -R7.reuse ;  /* 0x000000010a0ab824 */ /* 0x100fe200078e0a07 */
[----:B------:R-:W-:Y:S02]  /*0690*/  ISETP.GE.AND P3, PT, R6, RZ, PT ;  /* 0x000000ff0600720c */ /* 0x000fe40003f66270 */
[----:B------:R-:W-:Y:S01]  /*06a0*/  @!P5 IADD3 R14, -R14, RZ, RZ ;  /* 0x000000ff0e0ed210 */ /* 0x000fe20007ffe1ff */
[--C-:B------:R-:W-:Y:S01]  /*06b0*/  @!P4 IMAD.IADD R0, R0, 0x1, -R7.reuse ;  /* 0x000000010000c824 */ /* 0x100fe200078e0a07 */
[----:B------:R-:W-:Y:S01]  /*06c0*/  ISETP.GE.AND P4, PT, R4, RZ, PT ;  /* 0x000000ff0400720c */ /* 0x000fe20003f86270 */
[--C-:B------:R-:W-:Y:S01]  /*06d0*/  @!P0 IMAD.IADD R12, R12, 0x1, -R7.reuse ;  /* 0x000000010c0c8824 */ /* 0x100fe200078e0a07 */
[----:B------:R-:W-:Y:S01]  /*06e0*/  ISETP.GE.AND P0, PT, R8, RZ, PT ;  /* 0x000000ff0800720c */ /* 0x000fe20003f06270 */
[--C-:B------:R-:W-:Y:S01]  /*06f0*/  @!P2 IMAD.IADD R20, R20, 0x1, -R7.reuse ;  /* 0x000000011414a824 */ /* 0x100fe200078e0a07 */
[----:B------:R-:W-:Y:S01]  /*0700*/  ISETP.GE.AND P2, PT, R15, RZ, PT ;  /* 0x000000ff0f00720c */ /* 0x000fe20003f46270 */
[----:B------:R-:W-:Y:S01]  /*0710*/  @!P1 IMAD.IADD R18, R18, 0x1, -R7 ;  /* 0x0000000112129824 */ /* 0x000fe200078e0a07 */
[----:B------:R-:W-:-:S02]  /*0720*/  ISETP.GE.AND P1, PT, R13, RZ, PT ;  /* 0x000000ff0d00720c */ /* 0x000fc40003f26270 */
[----:B------:R-:W-:Y:S01]  /*0730*/  @!P6 IADD3 R22, R22, -R7, RZ ;  /* 0x800000071616e210 */ /* 0x000fe20007ffe0ff */
[----:B------:R-:W-:Y:S01]  /*0740*/  @!P3 IMAD.MOV R10, RZ, RZ, -R10 ;  /* 0x000000ffff0ab224 */ /* 0x000fe200078e0a0a */
[----:B------:R-:W-:Y:S02]  /*0750*/  ISETP.GE.AND P6, PT, R11, RZ, PT ;  /* 0x000000ff0b00720c */ /* 0x000fe40003fc6270 */
[----:B------:R-:W-:Y:S01]  /*0760*/  ISETP.NE.AND P5, PT, R17, RZ, PT ;  /* 0x000000ff1100720c */ /* 0x000fe20003fa5270 */
[----:B------:R-:W-:Y:S02]  /*0770*/  @!P4 IMAD.MOV R0, RZ, RZ, -R0 ;  /* 0x000000ffff00c224 */ /* 0x000fe400078e0a00 */
[----:B------:R-:W-:Y:S01]  /*0780*/  @!P0 IMAD.MOV R12, RZ, RZ, -R12 ;  /* 0x000000ffff0c8224 */ /* 0x000fe200078e0a0c */
[C---:B------:R-:W-:Y:S01]  /*0790*/  SEL R7, R5.reuse, R16, !P5 ;  /* 0x0000001005077207 */ /* 0x040fe20006800000 */
[----:B------:R-:W-:Y:S01]  /*07a0*/  @!P2 IMAD.MOV R20, RZ, RZ, -R20 ;  /* 0x000000ffff14a224 */ /* 0x000fe200078e0a14 */
[C---:B------:R-:W-:Y:S01]  /*07b0*/  SEL R14, R5.reuse, R14, !P5 ;  /* 0x0000000e050e7207 */ /* 0x040fe20006800000 */
[----:B------:R-:W-:Y:S01]  /*07c0*/  @!P1 IMAD.MOV R18, RZ, RZ, -R18 ;  /* 0x000000ffff129224 */ /* 0x000fe200078e0a12 */
[----:B------:R-:W-:-:S02]  /*07d0*/  SEL R9, R5, R0, !P5 ;  /* 0x0000000005097207 */ /* 0x000fc40006800000 */
[C---:B------:R-:W-:Y:S02]  /*07e0*/  SEL R12, R5.reuse, R12, !P5 ;  /* 0x0000000c050c7207 */ /* 0x040fe40006800000 */
[----:B------:R-:W-:Y:S02]  /*07f0*/  @!P6 IADD3 R22, -R22, RZ, RZ ;  /* 0x000000ff1616e210 */ /* 0x000fe40007ffe1ff */
[C---:B------:R-:W-:Y:S02]  /*0800*/  SEL R11, R5.reuse, R10, !P5 ;  /* 0x0000000a050b7207 */ /* 0x040fe40006800000 */
[C---:B------:R-:W-:Y:S02]  /*0810*/  SEL R20, R5.reuse, R20, !P5 ;  /* 0x0000001405147207 */ /* 0x040fe40006800000 */
[C---:B------:R-:W-:Y:S02]  /*0820*/  SEL R18, R5.reuse, R18, !P5 ;  /* 0x0000001205127207 */ /* 0x040fe40006800000 */
[----:B------:R-:W-:-:S02]  /*0830*/  SEL R5, R5, R22, !P5 ;  /* 0x0000001605057207 */ /* 0x000fc40006800000 */
[----:B------:R-:W-:Y:S02]  /*0840*/  PRMT R7, R14, 0x7604, R7 ;  /* 0x000076040e077816 */ /* 0x000fe40000000007 */
[----:B------:R-:W-:Y:S02]  /*0850*/  PRMT R9, R12, 0x7604, R9 ;  /* 0x000076040c097816 */ /* 0x000fe40000000009 */
[----:B------:R-:W-:Y:S01]  /*0860*/  PRMT R11, R20, 0x7604, R11 ;  /* 0x00007604140b7816 */ /* 0x000fe2000000000b */
[----:B------:R-:W-:Y:S01]  /*0870*/  STG.E.U16 desc[UR8][R2.64], R7 ;  /* 0x0000000702007986 */ /* 0x000fe2000c101508 */
[----:B------:R-:W-:-:S03]  /*0880*/  PRMT R5, R5, 0x7604, R18 ;  /* 0x0000760405057816 */ /* 0x000fc60000000012 */
[----:B------:R-:W-:Y:S04]  /*0890*/  STG.E.U16 desc[UR8][R2.64+0x100], R9 ;  /* 0x0001000902007986 */ /* 0x000fe8000c101508 */
[----:B------:R-:W-:Y:S04]  /*08a0*/  STG.E.U16 desc[UR8][R2.64+0x200], R11 ;  /* 0x0002000b02007986 */ /* 0x000fe8000c101508 */
[----:B------:R-:W-:Y:S01]  /*08b0*/  STG.E.U16 desc[UR8][R2.64+0x300], R5 ;  /* 0x0003000502007986 */ /* 0x000fe2000c101508 */
[----:B------:R-:W-:Y:S05]  /*08c0*/  EXIT ;  /* 0x000000000000794d */ /* 0x000fea0003800000 */
.L_x_25346:
[----:B------:R-:W0:Y:S01]  /*08d0*/  S2R R8, SR_TID.X ;  /* 0x0000000000087919 */ /* 0x000e220000002100 */
[----:B------:R-:W-:Y:S01]  /*08e0*/  IMAD.MOV.U32 R18, RZ, RZ, RZ ;  /* 0x000000ffff127224 */ /* 0x000fe200078e00ff */
[----:B0-----:R-:W-:Y:S01]  /*08f0*/  ISETP.GE.AND P0, PT, R8, R7, PT ;  /* 0x000000070800720c */ /* 0x001fe20003f06270 */
[----:B------:R-:W-:-:S12]  /*0900*/  IMAD.MOV.U32 R0, RZ, RZ, R8 ;  /* 0x000000ffff007224 */ /* 0x000fd800078e0008 */
[C---:B------:R-:W-:Y:S02]  /*0910*/  @!P0 VIADD R19, R0.reuse, UR4 ;  /* 0x0000000400138c36 */ /* 0x040fe40008000000 */
[----:B------:R-:W-:-:S05]  /*0920*/  @!P0 VIADD R0, R0, 0x80 ;  /* 0x0000008000008836 */ /* 0x000fca0000000000 */
[----:B------:R-:W-:-:S13]  /*0930*/  ISETP.GE.AND P5, PT, R0, R7, PT ;  /* 0x000000070000720c */ /* 0x000fda0003fa6270 */
[C---:B------:R-:W-:Y:S01]  /*0940*/  @!P5 VIADD R25, R0.reuse, UR4 ;  /* 0x000000040019dc36 */ /* 0x040fe20008000000 */
[----:B------:R-:W0:Y:S01]  /*0950*/  @!P5 LDC.64 R12, c[0x0][0x220] ;  /* 0x00008800ff0cdb82 */ /* 0x000e220000000a00 */
[----:B------:R-:W-:-:S05]  /*0960*/  @!P5 VIADD R0, R0, 0x80 ;  /* 0x000000800000d836 */ /* 0x000fca0000000000 */
[----:B------:R-:W-:-:S13]  /*0970*/  ISETP.GE.AND P6, PT, R0, R7, PT ;  /* 0x000000070000720c */ /* 0x000fda0003fc6270 */
[C---:B------:R-:W-:Y:S01]  /*0980*/  @!P6 IADD3 R27, R0.reuse, UR4, RZ ;  /* 0x00000004001bec10 */ /* 0x040fe2000fffe0ff */
[----:B------:R-:W-:Y:S01]  /*0990*/  @!P6 VIADD R0, R0, 0x80 ;  /* 0x000000800000e836 */ /* 0x000fe20000000000 */
[----:B------:R-:W1:Y:S01]  /*09a0*/  @!P6 LDC.64 R4, c[0x0][0x220] ;  /* 0x00008800ff04eb82 */ /* 0x000e620000000a00 */
[----:B0-----:R-:W-:-:S03]  /*09b0*/  @!P5 IADD3 R24, P1, R25, R12, RZ ;  /* 0x0000000c1918d210 */ /* 0x001fc60007f3e0ff */
[----:B------:R-:W-:Y:S02]  /*09c0*/  ISETP.GE.AND P4, PT, R0, R7, PT ;  /* 0x000000070000720c */ /* 0x000fe40003f86270 */
[----:B------:R-:W-:-:S05]  /*09d0*/  @!P5 IADD3.X R25, RZ, R13, RZ, P1, !PT ;  /* 0x0000000dff19d210 */ /* 0x000fca0000ffe4ff */
[----:B------:R-:W5:Y:S06]  /*09e0*/  @!P5 LDG.E.S8 R18, desc[UR8][R24.64] ;  /* 0x000000081812d981 */ /* 0x000f6c000c1e1300 */
[C---:B------:R-:W-:Y:S01]  /*09f0*/  @!P4 VIADD R15, R0.reuse, UR4 ;  /* 0x00000004000fcc36 */ /* 0x040fe20008000000 */
[----:B------:R-:W0:Y:S01]  /*0a00*/  @!P4 LDC.64 R2, c[0x0][0x220] ;  /* 0x00008800ff02cb82 */ /* 0x000e220000000a00 */
[----:B------:R-:W-:-:S05]  /*0a10*/  @!P4 VIADD R0, R0, 0x80 ;  /* 0x000000800000c836 */ /* 0x000fca0000000000 */
[----:B------:R-:W-:-:S13]  /*0a20*/  ISETP.GE.AND P3, PT, R0, R7, PT ;  /* 0x000000070000720c */ /* 0x000fda0003f66270 */
[C---:B------:R-:W-:Y:S01]  /*0a30*/  @!P3 VIADD R11, R0.reuse, UR4 ;  /* 0x00000004000bbc36 */ /* 0x040fe20008000000 */
[----:B------:R-:W2:Y:S01]  /*0a40*/  @!P3 LDC.64 R20, c[0x0][0x220] ;  /* 0x00008800ff14bb82 */ /* 0x000ea20000000a00 */
[----:B------:R-:W-:-:S05]  /*0a50*/  @!P3 VIADD R0, R0, 0x80 ;  /* 0x000000800000b836 */ /* 0x000fca0000000000 */
[----:B------:R-:W-:-:S13]  /*0a60*/  ISETP.GE.AND P2, PT, R0, R7, PT ;  /* 0x000000070000720c */ /* 0x000fda0003f46270 */
[C---:B------:R-:W-:Y:S02]  /*0a70*/  @!P2 VIADD R9, R0.reuse, UR4 ;  /* 0x000000040009ac36 */ /* 0x040fe40008000000 */
[----:B------:R-:W-:-:S05]  /*0a80*/  @!P2 VIADD R0, R0, 0x80 ;  /* 0x000000800000a836 */ /* 0x000fca0000000000 */
[----:B------:R-:W-:Y:S02]  /*0a90*/  ISETP.GE.AND P1, PT, R0, R7, PT ;  /* 0x000000070000720c */ /* 0x000fe40003f26270 */
[----:B-1----:R-:W-:Y:S01]  /*0aa0*/  @!P6 IADD3 R26, P5, R27, R4, RZ ;  /* 0x000000041b1ae210 */ /* 0x002fe20007fbe0ff */
[----:B------:R-:W-:-:S04]  /*0ab0*/  IMAD.MOV.U32 R6, RZ, RZ, RZ ;  /* 0x000000ffff067224 */ /* 0x000fc800078e00ff */
[----:B------:R-:W-:-:S05]  /*0ac0*/  @!P6 IMAD.X R27, RZ, RZ, R5, P5 ;  /* 0x000000ffff1be224 */ /* 0x000fca00028e0605 */
[----:B------:R-:W5:Y:S01]  /*0ad0*/  @!P6 LDG.E.S8 R6, desc[UR8][R26.64] ;  /* 0x000000081a06e981 */ /* 0x000f62000c1e1300 */
[C---:B------:R-:W-:Y:S01]  /*0ae0*/  @!P1 IADD3 R23, R0.reuse, UR4, RZ ;  /* 0x0000000400179c10 */ /* 0x040fe2000fffe0ff */
[----:B------:R-:W-:Y:S01]  /*0af0*/  @!P1 VIADD R0, R0, 0x80 ;  /* 0x0000008000009836 */ /* 0x000fe20000000000 */
[----:B0-----:R-:W-:Y:S02]  /*0b00*/  @!P4 IADD3 R12, P6, R15, R2, RZ ;  /* 0x000000020f0cc210 */ /* 0x001fe40007fde0ff */
[----:B------:R-:W-:Y:S01]  /*0b10*/  CS2R R4, SRZ ;  /* 0x0000000000047805 */ /* 0x000fe2000001ff00 */
[----:B------:R-:W0:Y:S01]  /*0b20*/  @!P2 LDC.64 R14, c[0x0][0x220] ;  /* 0x00008800ff0eab82 */ /* 0x000e220000000a00 */
[----:B------:R-:W-:Y:S01]  /*0b30*/  ISETP.GE.AND P5, PT, R0, R7, PT ;  /* 0x000000070000720c */ /* 0x000fe20003fa6270 */
[----:B------:R-:W-:-:S05]  /*0b40*/  @!P4 IMAD.X R13, RZ, RZ, R3, P6 ;  /* 0x000000ffff0dc224 */ /* 0x000fca00030e0603 */
[----:B------:R-:W5:Y:S01]  /*0b50*/  @!P4 LDG.E.S8 R5, desc[UR8][R12.64] ;  /* 0x000000080c05c981 */ /* 0x000f62000c1e1300 */
[----:B--2---:R-:W-:Y:S02]  /*0b60*/  @!P3 IADD3 R20, P4, R11, R20, RZ ;  /* 0x000000140b14b210 */ /* 0x004fe40007f9e0ff */
[----:B------:R-:W1:Y:S03]  /*0b70*/  @!P1 LDC.64 R10, c[0x0][0x220] ;  /* 0x00008800ff0a9b82 */ /* 0x000e660000000a00 */
[----:B------:R-:W-:-:S05]  /*0b80*/  @!P3 IMAD.X R21, RZ, RZ, R21, P4 ;  /* 0x000000ffff15b224 */ /* 0x000fca00020e0615 */
[----:B------:R-:W2:Y:S01]  /*0b90*/  @!P5 LDC.64 R2, c[0x0][0x220] ;  /* 0x00008800ff02db82 */ /* 0x000ea20000000a00 */
[----:B------:R3:W5:Y:S07]  /*0ba0*/  @!P3 LDG.E.S8 R4, desc[UR8][R20.64] ;  /* 0x000000081404b981 */ /* 0x00076e000c1e1300 */
[----:B---3--:R-:W3:Y:S01]  /*0bb0*/  @!P0 LDC.64 R20, c[0x0][0x220] ;  /* 0x00008800ff148b82 */ /* 0x008ee20000000a00 */
[----:B0-----:R-:W-:Y:S01]  /*0bc0*/  @!P2 IADD3 R14, P6, R9, R14, RZ ;  /* 0x0000000e090ea210 */ /* 0x001fe20007fde0ff */
[----:B------:R-:W-:Y:S01]  /*0bd0*/  @!P5 VIADD R9, R0, UR4 ;  /* 0x000000040009dc36 */ /* 0x000fe20008000000 */
[----:B-1----:R-:W-:-:S05]  /*0be0*/  @!P1 IADD3 R10, P4, R23, R10, RZ ;  /* 0x0000000a170a9210 */ /* 0x002fca0007f9e0ff */
[----:B------:R-:W-:Y:S01]  /*0bf0*/  @!P1 IMAD.X R11, RZ, RZ, R11, P4 ;  /* 0x000000ffff0b9224 */ /* 0x000fe200020e060b */
[----:B--2---:R-:W-:Y:S01]  /*0c00*/  @!P5 IADD3 R12, P3, R9, R2, RZ ;  /* 0x00000002090cd210 */ /* 0x004fe20007f7e0ff */
[----:B------:R-:W-:-:S06]  /*0c10*/  IMAD.MOV.U32 R9, RZ, RZ, RZ ;  /* 0x000000ffff097224 */ /* 0x000fcc00078e00ff */
[----:B------:R-:W5:Y:S01]  /*0c20*/  @!P1 LDG.E.S8 R9, desc[UR8][R10.64] ;  /* 0x000000080a099981 */ /* 0x000f62000c1e1300 */
[----:B---3--:R-:W-:Y:S01]  /*0c30*/  @!P0 IADD3 R20, P1, R19, R20, RZ ;  /* 0x0000001413148210 */ /* 0x008fe20007f3e0ff */
[----:B------:R-:W-:Y:S01]  /*0c40*/  IMAD.MOV.U32 R16, RZ, RZ, RZ ;  /* 0x000000ffff107224 */ /* 0x000fe200078e00ff */
[----:B------:R-:W-:Y:S01]  /*0c50*/  PRMT R19, RZ, 0x7610, R19 ;  /* 0x00007610ff137816 */ /* 0x000fe20000000013 */
[----:B------:R-:W-:Y:S02]  /*0c60*/  @!P5 IMAD.X R13, RZ, RZ, R3, P3 ;  /* 0x000000ffff0dd224 */ /* 0x000fe400018e0603 */
[----:B------:R-:W-:Y:S01]  /*0c70*/  @!P0 IMAD.X R21, RZ, RZ, R21, P1 ;  /* 0x000000ffff158224 */ /* 0x000fe200008e0615 */
[----:B------:R-:W0:Y:S02]  /*0c80*/  @!P0 LDC.64 R2, c[0x0][0x218] ;  /* 0x00008600ff028b82 */ /* 0x000e240000000a00 */
[----:B------:R-:W5:Y:S04]  /*0c90*/  @!P5 LDG.E.S8 R16, desc[UR8][R12.64] ;  /* 0x000000080c10d981 */ /* 0x000f68000c1e1300 */
[----:B------:R-:W5:Y:S01]  /*0ca0*/  @!P0 LDG.E.U8 R19, desc[UR8][R20.64] ;  /* 0x0000000814138981 */ /* 0x000f62000c1e1100 */
[----:B------:R-:W-:Y:S01]  /*0cb0*/  HFMA2.MMA R0, -RZ, RZ, 0, 0 ;  /* 0x00000000ff007435 */ /* 0x000fe200000001ff */
[----:B------:R-:W-:Y:S01]  /*0cc0*/  @!P2 IMAD.X R15, RZ, RZ, R15, P6 ;  /* 0x000000ffff0fa224 */ /* 0x000fe200030e060f */
[----:B------:R-:W-:Y:S08]  /*0cd0*/  BSSY B0, `(.L_x_25347) ;  /* 0x000001c000007945 */ /* 0x000ff00003800000 */
[----:B------:R1:W5:Y:S02]  /*0ce0*/  @!P2 LDG.E.S8 R0, desc[UR8][R14.64] ;  /* 0x000000080e00a981 */ /* 0x000364000c1e1300 */
[----:B-1----:R-:W-:Y:S01]  /*0cf0*/  PRMT R14, R17, 0x8880, RZ ;  /* 0x00008880110e7816 */ /* 0x002fe200000000ff */
[----:B------:R-:W-:Y:S06]  /*0d00*/  @P0 BRA `(.L_x_25348) ;  /* 0x0000000000600947 */ /* 0x000fec0003800000 */
[----:B------:R-:W-:Y:S01]  /*0d10*/  IABS R12, R14 ;  /* 0x0000000e000c7213 */ /* 0x000fe20000000000 */
[----:B------:R-:W-:Y:S01]  /*0d20*/  IMAD.MOV.U32 R10, RZ, RZ, RZ ;  /* 0x000000ffff0a7224 */ /* 0x000fe200078e00ff */
[----:B-----5:R-:W-:Y:S02]  /*0d30*/  LOP3.LUT R19, R19, 0xffff, RZ, 0xc0, !PT ;  /* 0x0000ffff13137812 */ /* 0x020fe400078ec0ff */
[----:B------:R-:W1:Y:S01]  /*0d40*/  I2F.RP R13, R12 ;  /* 0x0000000c000d7306 */ /* 0x000e620000209400 */
[----:B------:R-:W-:-:S07]  /*0d50*/  ISETP.NE.AND P3, PT, R17, RZ, PT ;  /* 0x000000ff1100720c */ /* 0x000fce0003f65270 */
[----:B-1----:R-:W1:Y:S02]  /*0d60*/  MUFU.RCP R13, R13 ;  /* 0x0000000d000d7308 */ /* 0x002e640000001000 */
[----:B-1----:R-:W-:Y:S02]  /*0d70*/  IADD3 R11, R13, 0xffffffe, RZ ;  /* 0x0ffffffe0d0b7810 */ /* 0x002fe40007ffe0ff */
[----:B------:R-:W-:-:S04]  /*0d80*/  IABS R13, R14 ;  /* 0x0000000e000d7213 */ /* 0x000fc80000000000 */
[----:B------:R-:W1:Y:S01]  /*0d90*/  F2I.FTZ.U32.TRUNC.NTZ R11, R11 ;  /* 0x0000000b000b7305 */ /* 0x000e62000021f000 */
[----:B------:R-:W-:Y:S02]  /*0da0*/  IMAD.MOV R13, RZ, RZ, -R13 ;  /* 0x000000ffff0d7224 */ /* 0x000fe400078e0a0d */
[----:B-1----:R-:W-:-:S04]  /*0db0*/  IMAD.MOV R15, RZ, RZ, -R11 ;  /* 0x000000ffff0f7224 */ /* 0x002fc800078e0a0b */
[----:B------:R-:W-:-:S04]  /*0dc0*/  IMAD R15, R15, R12, RZ ;  /* 0x0000000c0f0f7224 */ /* 0x000fc800078e02ff */
[----:B------:R-:W-:Y:S01]  /*0dd0*/  IMAD.HI.U32 R15, R11, R15, R10 ;  /* 0x0000000f0b0f7227 */ /* 0x000fe200078e000a */
[----:B------:R-:W-:-:S04]  /*0de0*/  PRMT R10, R19, 0x8880, RZ ;  /* 0x00008880130a7816 */ /* 0x000fc800000000ff */
[----:B------:R-:W-:Y:S02]  /*0df0*/  IABS R20, R10 ;  /* 0x0000000a00147213 */ /* 0x000fe40000000000 */
[----:B------:R-:W-:-:S03]  /*0e00*/  ISETP.GE.AND P2, PT, R10, RZ, PT ;  /* 0x000000ff0a00720c */ /* 0x000fc60003f46270 */
        /* <DEDUP_REMOVED lines=8> */
.L_x_25348:
[----:B------:R-:W-:Y:S05]  /*0e90*/  BSYNC B0 ;  /* 0x0000000000007941 */ /* 0x000fea0003800000 */
.L_x_25347:
[----:B------:R-:W-:Y:S01]  /*0ea0*/  VIADD R10, R8, 0x80 ;  /* 0x00000080080a7836 */ /* 0x000fe20000000000 */
[----:B------:R-:W-:Y:S04]  /*0eb0*/  BSSY B0, `(.L_x_25349) ;  /* 0x000001b000007945 */ /* 0x000fe80003800000 */
[----:B------:R-:W-:-:S13]  /*0ec0*/  ISETP.GE.AND P1, PT, R10, R7, PT ;  /* 0x000000070a00720c */ /* 0x000fda0003f26270 */
[----:B------:R-:W-:Y:S05]  /*0ed0*/  @P1 BRA `(.L_x_25350) ;  /* 0x0000000000601947 */ /* 0x000fea0003800000 */
[-C--:B------:R-:W-:Y:S02]  /*0ee0*/  IABS R12, R14.reuse ;  /* 0x0000000e000c7213 */ /* 0x080fe40000000000 */
[----:B------:R-:W-:Y:S02]  /*0ef0*/  IABS R20, R14 ;  /* 0x0000000e00147213 */ /* 0x000fe40000000000 */
[----:B------:R-:W1:Y:S01]  /*0f00*/  I2F.RP R15, R12 ;  /* 0x0000000c000f7306 */ /* 0x000e620000209400 */
[----:B-----5:R-:W-:Y:S02]  /*0f10*/  IABS R21, R18 ;  /* 0x0000001200157213 */ /* 0x020fe40000000000 */
[----:B------:R-:W-:Y:S02]  /*0f20*/  ISETP.GE.AND P2, PT, R18, RZ, PT ;  /* 0x000000ff1200720c */ /* 0x000fe40003f46270 */
[----:B------:R-:W-:-:S03]  /*0f30*/  ISETP.NE.AND P3, PT, R17, RZ, PT ;  /* 0x000000ff1100720c */ /* 0x000fc60003f65270 */
[----:B-1----:R-:W1:Y:S02]  /*0f40*/  MUFU.RCP R15, R15 ;  /* 0x0000000f000f7308 */ /* 0x002e640000001000 */
[----:B-1----:R-:W-:Y:S02]  /*0f50*/  VIADD R10, R15, 0xffffffe ;  /* 0x0ffffffe0f0a7836 */ /* 0x002fe40000000000 */
[----:B------:R-:W-:-:S04]  /*0f60*/  IMAD.MOV R15, RZ, RZ, -R20 ;  /* 0x000000ffff0f7224 */ /* 0x000fc800078e0a14 */
[----:B------:R1:W2:Y:S02]  /*0f70*/  F2I.FTZ.U32.TRUNC.NTZ R11, R10 ;  /* 0x0000000a000b7305 */ /* 0x0002a4000021f000 */
[----:B-1----:R-:W-:Y:S02]  /*0f80*/  IMAD.MOV.U32 R10, RZ, RZ, RZ ;  /* 0x000000ffff0a7224 */ /* 0x002fe400078e00ff */
[----:B--2---:R-:W-:-:S04]  /*0f90*/  IMAD.MOV R19, RZ, RZ, -R11 ;  /* 0x000000ffff137224 */ /* 0x004fc800078e0a0b */
        /* <DEDUP_REMOVED lines=12> */
.L_x_25350:
[----:B------:R-:W-:Y:S05]  /*1060*/  BSYNC B0 ;  /* 0x0000000000007941 */ /* 0x000fea0003800000 */
.L_x_25349:
[C---:B------:R-:W-:Y:S01]  /*1070*/  VIADD R10, R8.reuse, 0x100 ;  /* 0x00000100080a7836 */ /* 0x040fe20000000000 */
[C---:B-----5:R-:W-:Y:S01]  /*1080*/  IADD3 R18, R8.reuse, 0x180, RZ ;  /* 0x0000018008127810 */ /* 0x060fe20007ffe0ff */
[C---:B------:R-:W-:Y:S01]  /*1090*/  VIADD R20, R8.reuse, 0x200 ;  /* 0x0000020008147836 */ /* 0x040fe20000000000 */
[----:B------:R-:W-:Y:S01]  /*10a0*/  BSSY B0, `(.L_x_25351) ;  /* 0x0000026000007945 */ /* 0x000fe20003800000 */
[----:B------:R-:W-:Y:S01]  /*10b0*/  @!P0 VIADD R11, R8, UR4 ;  /* 0x00000004080b8c36 */ /* 0x000fe20008000000 */
[-C--:B------:R-:W-:Y:S01]  /*10c0*/  ISETP.GE.AND P6, PT, R10, R7.reuse, PT ;  /* 0x000000070a00720c */ /* 0x080fe20003fc6270 */
[----:B------:R-:W-:Y:S01]  /*10d0*/  VIADD R10, R8, 0x280 ;  /* 0x00000280080a7836 */ /* 0x000fe20000000000 */
[-C--:B------:R-:W-:Y:S01]  /*10e0*/  ISETP.GE.AND P5, PT, R18, R7.reuse, PT ;  /* 0x000000071200720c */ /* 0x080fe20003fa6270 */
[----:B------:R-:W-:Y:S01]  /*10f0*/  VIADD R18, R8, 0x300 ;  /* 0x0000030008127836 */ /* 0x000fe20000000000 */
[----:B------:R-:W-:Y:S01]  /*1100*/  ISETP.GE.AND P1, PT, R20, R7, PT ;  /* 0x000000071400720c */ /* 0x000fe20003f26270 */
[----:B------:R-:W-:Y:S01]  /*1110*/  VIADD R20, R8, 0x380 ;  /* 0x0000038008147836 */ /* 0x000fe20000000000 */
[----:B0-----:R-:W-:-:S02]  /*1120*/  @!P0 IADD3 R2, P4, R11, R2, RZ ;  /* 0x000000020b028210 */ /* 0x001fc40007f9e0ff */
[----:B------:R-:W-:Y:S02]  /*1130*/  ISETP.GE.AND P2, PT, R10, R7, PT ;  /* 0x000000070a00720c */ /* 0x000fe40003f46270 */
[----:B------:R-:W-:Y:S02]  /*1140*/  @!P0 IADD3.X R3, RZ, R3, RZ, P4, !PT ;  /* 0x00000003ff038210 */ /* 0x000fe400027fe4ff */
[-C--:B------:R-:W-:Y:S02]  /*1150*/  ISETP.GE.AND P3, PT, R18, R7.reuse, PT ;  /* 0x000000071200720c */ /* 0x080fe40003f66270 */
[----:B------:R-:W-:Y:S01]  /*1160*/  ISETP.GE.AND P4, PT, R20, R7, PT ;  /* 0x000000071400720c */ /* 0x000fe20003f86270 */
[----:B------:R-:W-:-:S12]  /*1170*/  @P6 BRA `(.L_x_25352) ;  /* 0x0000000000606947 */ /* 0x000fd80003800000 */
[----:B------:R-:W-:Y:S02]  /*1180*/  IABS R15, R14 ;  /* 0x0000000e000f7213 */ /* 0x000fe40000000000 */
[----:B------:R-:W-:Y:S02]  /*1190*/  IABS R21, R6 ;  /* 0x0000000600157213 */ /* 0x000fe40000000000 */
[----:B------:R-:W0:Y:S01]  /*11a0*/  I2F.RP R18, R15 ;  /* 0x0000000f00127306 */ /* 0x000e220000209400 */
[----:B------:R-:W-:-:S07]  /*11b0*/  IABS R22, R14 ;  /* 0x0000000e00167213 */ /* 0x000fce0000000000 */
        /* <DEDUP_REMOVED lines=17> */
[----:B------:R-:W-:Y:S01]  /*12d0*/  @!P6 IMAD.MOV R6, RZ, RZ, -R6 ;  /* 0x000000ffff06e224 */ /* 0x000fe200078e0a06 */
[----:B------:R-:W-:-:S13]  /*12e0*/  ISETP.NE.AND P6, PT, R17, RZ, PT ;  /* 0x000000ff1100720c */ /* 0x000fda0003fc5270 */
[----:B------:R-:W-:-:S07]  /*12f0*/  @!P6 LOP3.LUT R6, RZ, R14, RZ, 0x33, !PT ;  /* 0x0000000eff06e212 */ /* 0x000fce00078e33ff */
.L_x_25352:
[----:B------:R-:W-:Y:S05]  /*1300*/  BSYNC B0 ;  /* 0x0000000000007941 */ /* 0x000fea0003800000 */
.L_x_25351:
[----:B------:R-:W-:Y:S04]  /*1310*/  BSSY B0, `(.L_x_25353) ;  /* 0x000001a000007945 */ /* 0x000fe80003800000 */
[----:B------:R-:W-:Y:S05]  /*1320*/  @P5 BRA `(.L_x_25354) ;  /* 0x0000000000605947 */ /* 0x000fea0003800000 */
[-C--:B------:R-:W-:Y:S02]  /*1330*/  IABS R15, R14.reuse ;  /* 0x0000000e000f7213 */ /* 0x080fe40000000000 */
[----:B------:R-:W-:Y:S02]  /*1340*/  IABS R21, R5 ;  /* 0x0000000500157213 */ /* 0x000fe40000000000 */
[----:B------:R-:W0:Y:S01]  /*1350*/  I2F.RP R18, R15 ;  /* 0x0000000f00127306 */ /* 0x000e220000209400 */
[----:B------:R-:W-:-:S07]  /*1360*/  IABS R22, R14 ;  /* 0x0000000e00167213 */ /* 0x000fce0000000000 */
        /* <DEDUP_REMOVED lines=16> */
[----:B------:R-:W-:-:S03]  /*1470*/  ISETP.NE.AND P6, PT, R17, RZ, PT ;  /* 0x000000ff1100720c */ /* 0x000fc60003fc5270 */
[----:B------:R-:W-:-:S05]  /*1480*/  IMAD.MOV.U32 R15, RZ, RZ, R10 ;  /* 0x000000ffff0f7224 */ /* 0x000fca00078e000a */
[----:B------:R-:W-:-:S05]  /*1490*/  @!P5 IADD3 R15, -R15, RZ, RZ ;  /* 0x000000ff0f0fd210 */ /* 0x000fca0007ffe1ff */
[----:B------:R-:W-:-:S07]  /*14a0*/  @!P6 LOP3.LUT R15, RZ, R14, RZ, 0x33, !PT ;  /* 0x0000000eff0fe212 */ /* 0x000fce00078e33ff */
.L_x_25354:
[----:B------:R-:W-:Y:S05]  /*14b0*/  BSYNC B0 ;  /* 0x0000000000007941 */ /* 0x000fea0003800000 */
.L_x_25353:
[----:B------:R-:W-:Y:S04]  /*14c0*/  BSSY B0, `(.L_x_25355) ;  /* 0x0000019000007945 */ /* 0x000fe80003800000 */
[----:B------:R-:W-:Y:S05]  /*14d0*/  @P1 BRA `(.L_x_25356) ;  /* 0x00000000005c1947 */ /* 0x000fea0003800000 */
[----:B------:R-:W-:Y:S02]  /*14e0*/  IABS R5, R14 ;  /* 0x0000000e00057213 */ /* 0x000fe40000000000 */
[----:B------:R-:W-:Y:S02]  /*14f0*/  IABS R21, R4 ;  /* 0x0000000400157213 */ /* 0x000fe40000000000 */
        /* <DEDUP_REMOVED lines=21> */
.L_x_25356:
[----:B------:R-:W-:Y:S05]  /*1650*/  BSYNC B0 ;  /* 0x0000000000007941 */ /* 0x000fea0003800000 */
.L_x_25355:
        /* <DEDUP_REMOVED lines=26> */
.L_x_25358:
[----:B------:R-:W-:Y:S05]  /*1800*/  BSYNC B0 ;  /* 0x0000000000007941 */ /* 0x000fea0003800000 */
.L_x_25357:
[----:B------:R-:W-:Y:S04]  /*1810*/  BSSY B0, `(.L_x_25359) ;  /* 0x000001a000007945 */ /* 0x000fe80003800000 */
[----:B------:R-:W-:Y:S05]  /*1820*/  @P3 BRA `(.L_x_25360) ;  /* 0x0000000000603947 */ /* 0x000fea0003800000 */
[-C--:B------:R-:W-:Y:S02]  /*1830*/  IABS R11, R14.reuse ;  /* 0x0000000e000b7213 */ /* 0x080fe40000000000 */
[----:B------:R-:W-:Y:S02]  /*1840*/  IABS R21, R9 ;  /* 0x0000000900157213 */ /* 0x000fe40000000000 */
        /* <DEDUP_REMOVED lines=22> */
.L_x_25360:
[----:B------:R-:W-:Y:S05]  /*19b0*/  BSYNC B0 ;  /* 0x0000000000007941 */ /* 0x000fea0003800000 */
.L_x_25359:
        /* <DEDUP_REMOVED lines=12> */
[----:B0-----:R-:W-:Y:S01]  /*1a80*/  MOV R4, RZ ;  /* 0x000000ff00047202 */ /* 0x001fe20000000f00 */
        /* <DEDUP_REMOVED lines=12> */
.L_x_25362:
[----:B------:R-:W-:Y:S05]  /*1b50*/  BSYNC B0 ;  /* 0x0000000000007941 */ /* 0x000fea0003800000 */
.L_x_25361:
[----:B------:R-:W-:Y:S01]  /*1b60*/  @!P0 VIADD R8, R8, 0x80 ;  /* 0x0000008008088836 */ /* 0x000fe20000000000 */
[----:B------:R0:W-:Y:S01]  /*1b70*/  @!P0 STG.E.U8 desc[UR8][R2.64], R13 ;  /* 0x0000000d02008986 */ /* 0x0001e2000c101108 */
[----:B------:R-:W-:Y:S04]  /*1b80*/  BSSY B0, `(.L_x_25363) ;  /* 0x0000033000007945 */ /* 0x000fe80003800000 */
[----:B------:R-:W-:Y:S01]  /*1b90*/  BSSY B1, `(.L_x_25364) ;  /* 0x000002a000017945 */ /* 0x000fe20003800000 */
[----:B------:R-:W-:-:S13]  /*1ba0*/  ISETP.GE.AND P0, PT, R8, R7, PT ;  /* 0x000000070800720c */ /* 0x000fda0003f06270 */
[----:B0-----:R-:W-:Y:S05]  /*1bb0*/  @P0 BRA `(.L_x_25365) ;  /* 0x0000000000380947 */ /* 0x001fea0003800000 */
[C---:B------:R-:W-:Y:S01]  /*1bc0*/  IADD3 R2, R8.reuse, UR4, RZ ;  /* 0x0000000408027c10 */ /* 0x040fe2000fffe0ff */
[----:B------:R-:W-:Y:S01]  /*1bd0*/  ULDC.64 UR6, c[0x0][0x218] ;  /* 0x0000860000067ab9 */ /* 0x000fe20000000a00 */
[----:B------:R-:W-:Y:S02]  /*1be0*/  VIADD R8, R8, 0x80 ;  /* 0x0000008008087836 */ /* 0x000fe40000000000 */
        /* <DEDUP_REMOVED lines=11> */
.L_x_25365:
[----:B------:R-:W-:-:S13]  /*1ca0*/  ISETP.GE.AND P0, PT, R8, R7, PT ;  /* 0x000000070800720c */ /* 0x000fda0003f06270 */
[----:B------:R-:W-:Y:S05]  /*1cb0*/  @P0 BRA `(.L_x_25367) ;  /* 0x0000000000380947 */ /* 0x000fea0003800000 */
[C---:B0-----:R-:W-:Y:S01]  /*1cc0*/  IADD3 R2, R8.reuse, UR4, RZ ;  /* 0x0000000408027c10 */ /* 0x041fe2000fffe0ff */
[----:B------:R-:W-:Y:S01]  /*1cd0*/  ULDC.64 UR6, c[0x0][0x218] ;  /* 0x0000860000067ab9 */ /* 0x000fe20000000a00 */
[----:B------:R-:W-:Y:S02]  /*1ce0*/  VIADD R8, R8, 0x80 ;  /* 0x0000008008087836 */ /* 0x000fe40000000000 */
[----:B------:R-:W-:-:S05]  /*1cf0*/  IADD3 R2, P0, R2, UR6, RZ ;  /* 0x0000000602027c10 */ /* 0x000fca000ff1e0ff */
[----:B------:R-:W-:-:S05]  /*1d00*/  IMAD.X R3, RZ, RZ, UR7, P0 ;  /* 0x00000007ff037e24 */ /* 0x000fca00080e06ff */
[----:B------:R1:W-:Y:S03]  /*1d10*/  STG.E.U8 desc[UR8][R2.64], R15 ;  /* 0x0000000f02007986 */ /* 0x0003e6000c101108 */
.L_x_25366:
[----:B------:R-:W-:-:S13]  /*1d20*/  ISETP.GE.AND P0, PT, R8, R7, PT ;  /* 0x000000070800720c */ /* 0x000fda0003f06270 */
[----:B------:R-:W-:Y:S05]  /*1d30*/  @P0 BRA `(.L_x_25368) ;  /* 0x00000000003c0947 */ /* 0x000fea0003800000 */
[C---:B01----:R-:W-:Y:S01]  /*1d40*/  VIADD R2, R8.reuse, UR4 ;  /* 0x0000000408027c36 */ /* 0x043fe20008000000 */
[----:B------:R-:W-:Y:S01]  /*1d50*/  ULDC.64 UR6, c[0x0][0x218] ;  /* 0x0000860000067ab9 */ /* 0x000fe20000000a00 */
[----:B------:R-:W-:-:S03]  /*1d60*/  IADD3 R8, R8, 0x80, RZ ;  /* 0x0000008008087810 */ /* 0x000fc60007ffe0ff */
[----:B------:R-:W-:-:S05]  /*1d70*/  IADD3 R2, P0, R2, UR6, RZ ;  /* 0x0000000602027c10 */ /* 0x000fca000ff1e0ff */
[----:B------:R-:W-:-:S05]  /*1d80*/  IMAD.X R3, RZ, RZ, UR7, P0 ;  /* 0x00000007ff037e24 */ /* 0x000fca00080e06ff */
[----:B------:R1:W-:Y:S03]  /*1d90*/  STG.E.U8 desc[UR8][R2.64], R10 ;  /* 0x0000000a02007986 */ /* 0x0003e6000c101108 */
.L_x_25367:
        /* <DEDUP_REMOVED lines=9> */
.L_x_25368:
[----:B------:R-:W-:Y:S05]  /*1e30*/  BSYNC B1 ;  /* 0x0000000000017941 */ /* 0x000fea0003800000 */
.L_x_25364:
[----:B------:R-:W-:-:S13]  /*1e40*/  ISETP.GE.AND P0, PT, R8, R7, PT ;  /* 0x000000070800720c */ /* 0x000fda0003f06270 */
[----:B------:R-:W3:Y:S01]  /*1e50*/  @!P0 LDC.64 R10, c[0x0][0x218] ;  /* 0x00008600ff0a8b82 */ /* 0x000ee20000000a00 */
[C---:B012---:R-:W-:Y:S02]  /*1e60*/  @!P0 VIADD R3, R8.reuse, UR4 ;  /* 0x0000000408038c36 */ /* 0x047fe40008000000 */
[----:B------:R-:W-:-:S03]  /*1e70*/  @!P0 VIADD R8, R8, 0x80 ;  /* 0x0000008008088836 */ /* 0x000fc60000000000 */
[----:B---3--:R-:W-:-:S04]  /*1e80*/  @!P0 IADD3 R2, P1, R3, R10, RZ ;  /* 0x0000000a03028210 */ /* 0x008fc80007f3e0ff */
[----:B------:R-:W-:-:S05]  /*1e90*/  @!P0 IADD3.X R3, RZ, R11, RZ, P1, !PT ;  /* 0x0000000bff038210 */ /* 0x000fca0000ffe4ff */
[----:B------:R2:W-:Y:S04]  /*1ea0*/  @!P0 STG.E.U8 desc[UR8][R2.64], R9 ;  /* 0x0000000902008986 */ /* 0x0005e8000c101108 */
.L_x_25369:
[----:B------:R-:W-:Y:S05]  /*1eb0*/  BSYNC B0 ;  /* 0x0000000000007941 */ /* 0x000fea0003800000 */
.L_x_25363:
[----:B------:R-:W-:Y:S05]  /*1ec0*/  WARPSYNC.ALL ;  /* 0x0000000000007948 */ /* 0x000fea0003800000 */
[----:B------:R-:W-:-:S13]  /*1ed0*/  ISETP.GE.AND P0, PT, R8, R7, PT ;  /* 0x000000070800720c */ /* 0x000fda0003f06270 */
[----:B------:R-:W-:Y:S05]  /*1ee0*/  @P0 EXIT ;  /* 0x000000000000094d */ /* 0x000fea0003800000 */
[----:B012---:R-:W-:Y:S01]  /*1ef0*/  VIADD R2, R8, UR4 ;  /* 0x0000000408027c36 */ /* 0x007fe20008000000 */
[----:B------:R-:W-:-:S04]  /*1f00*/  ULDC.64 UR6, c[0x0][0x218] ;  /* 0x0000860000067ab9 */ /* 0x000fc80000000a00 */
[----:B------:R-:W-:-:S05]  /*1f10*/  IADD3 R2, P0, R2, UR6, RZ ;  /* 0x0000000602027c10 */ /* 0x000fca000ff1e0ff */
[----:B------:R-:W-:-:S05]  /*1f20*/  IMAD.X R3, RZ, RZ, UR7, P0 ;  /* 0x00000007ff037e24 */ /* 0x000fca00080e06ff */
[----:B------:R-:W-:Y:S01]  /*1f30*/  STG.E.U8 desc[UR8][R2.64], R4 ;  /* 0x0000000402007986 */ /* 0x000fe2000c101108 */
[----:B------:R-:W-:Y:S05]  /*1f40*/  EXIT ;  /* 0x000000000000794d */ /* 0x000fea0003800000 */
.L_x_25370:
        /* <DEDUP_REMOVED lines=11> */
.L_x_57455:


//--------------------- .text._ZN2at6native29vectorized_elementwise_kernelILi4ENS0_13BUnaryFunctorIaaaZZZNS0_16fmod_kernel_cudaERNS_18TensorIteratorBaseEENKUlvE_clEvENKUlvE0_clEvEUlaaE_EESt5arrayIPcLm2EEEEviT0_T1_ --------------------------
	.section	.text._ZN2at6native29vectorized_elementwise_kernelILi4ENS0_13BUnaryFunctorIaaaZZZNS0_16fmod_kernel_cudaERNS_18TensorIteratorBaseEENKUlvE_clEvENKUlvE0_clEvEUlaaE_EESt5arrayIPcLm2EEEEviT0_T1_,"ax",@progbits
	.align	128
        .global         _ZN2at6native29vectorized_elementwise_kernelILi4ENS0_13BUnaryFunctorIaaaZZZNS0_16fmod_kernel_cudaERNS_18TensorIteratorBaseEENKUlvE_clEvENKUlvE0_clEvEUlaaE_EESt5arrayIPcLm2EEEEviT0_T1_
        .type           _ZN2at6native29vectorized_elementwise_kernelILi4ENS0_13BUnaryFunctorIaaaZZZNS0_16fmod_kernel_cudaERNS_18TensorIteratorBaseEENKUlvE_clEvENKUlvE0_clEvEUlaaE_EESt5arrayIPcLm2EEEEviT0_T1_,@function
        .size           _ZN2at6native29vectorized_elementwise_kernelILi4ENS0_13BUnaryFunctorIaaaZZZNS0_16fmod_kernel_cudaERNS_18TensorIteratorBaseEENKUlvE_clEvENKUlvE0_clEvEUlaaE_EESt5arrayIPcLm2EEEEviT0_T1_,(.L_x_57456 - _ZN2at6native29vectorized_elementwise_kernelILi4ENS0_13BUnaryFunctorIaaaZZZNS0_16fmod_kernel_cudaERNS_18TensorIteratorBaseEENKUlvE_clEvENKUlvE0_clEvEUlaaE_EESt5arrayIPcLm2EEEEviT0_T1_)
        .other          _ZN2at6native29vectorized_elementwise_kernelILi4ENS0_13BUnaryFunctorIaaaZZZNS0_16fmod_kernel_cudaERNS_18TensorIteratorBaseEENKUlvE_clEvENKUlvE0_clEvEUlaaE_EESt5arrayIPcLm2EEEEviT0_T1_,@"STO_CUDA_ENTRY STV_DEFAULT"
_ZN2at6native29vectorized_elementwise_kernelILi4ENS0_13BUnaryFunctorIaaaZZZNS0_16fmod_kernel_cudaERNS_18TensorIteratorBaseEENKUlvE_clEvENKUlvE0_clEvEUlaaE_EESt5arrayIPcLm2EEEEviT0_T1_:
.text._ZN2at6native29vectorized_elementwise_kernelILi4ENS0_13BUnaryFunctorIaaaZZZNS0_16fmod_kernel_cudaERNS_18TensorIteratorBaseEENKUlvE_clEvENKUlvE0_clEvEUlaaE_EESt5arrayIPcLm2EEEEviT0_T1_:
        /* <DEDUP_REMOVED lines=19> */
[----:B------:R-:W2:Y:S04]  /*0130*/  LDG.E R7, desc[UR8][R4.64] ;  /* 0x0000000804077981 */ /* 0x000ea8000c1e1900 */
[----:B------:R0:W3:Y:S01]  /*0140*/  LDG.E R9, desc[UR8][R4.64+0x200] ;  /* 0x0002000804097981 */ /* 0x0000e2000c1e1900 */
[----:B------:R-:W-:Y:S01]  /*0150*/  IABS R2, R3 ;  /* 0x0000000300027213 */ /* 0x000fe20000000000 */
[----:B------:R-:W-:-:S03]  /*0160*/  UIADD3 UR5, UP0, UR4, UR6, URZ ;  /* 0x0000000604057290 */ /* 0x000fc6000ff1e03f */
[----:B------:R-:W1:Y:S01]  /*0170*/  I2F.RP R6, R2 ;  /* 0x0000000200067306 */ /* 0x000e620000209400 */
[----:B------:R-:W-:Y:S01]  /*0180*/  UIADD3.X UR6, URZ, UR7, URZ, UP0, !UPT ;  /* 0x000000073f067290 */ /* 0x000fe200087fe43f */
[----:B0-----:R-:W-:-:S04]  /*0190*/  IABS R4, R3 ;  /* 0x0000000300047213 */ /* 0x001fc80000000000 */
[----:B------:R-:W-:Y:S02]  /*01a0*/  IADD3 R12, RZ, -R4, RZ ;  /* 0x80000004ff0c7210 */ /* 0x000fe40007ffe0ff */
[----:B-1----:R-:W0:Y:S02]  /*01b0*/  MUFU.RCP R6, R6 ;  /* 0x0000000600067308 */ /* 0x002e240000001000 */
[----:B0-----:R-:W-:-:S06]  /*01c0*/  VIADD R19, R6, 0xffffffe ;  /* 0x0ffffffe06137836 */ /* 0x001fcc0000000000 */
[----:B------:R-:W0:Y:S02]  /*01d0*/  F2I.FTZ.U32.TRUNC.NTZ R19, R19 ;  /* 0x0000001300137305 */ /* 0x000e24000021f000 */
[----:B0-----:R-:W-:-:S04]  /*01e0*/  IMAD.MOV R11, RZ, RZ, -R19 ;  /* 0x000000ffff0b7224 */ /* 0x001fc800078e0a13 */
[----:B------:R-:W-:-:S04]  /*01f0*/  IMAD R5, R11, R2, RZ ;  /* 0x000000020b057224 */ /* 0x000fc800078e02ff */
[----:B------:R-:W-:Y:S01]  /*0200*/  IMAD.HI.U32 R18, R19, R5, R18 ;  /* 0x0000000513127227 */ /* 0x000fe200078e0012 */
[C---:B--2---:R-:W-:Y:S02]  /*0210*/  PRMT R16, R7.reuse, 0x9991, RZ ;  /* 0x0000999107107816 */ /* 0x044fe400000000ff */
[C---:B------:R-:W-:Y:S02]  /*0220*/  PRMT R14, R7.reuse, 0x8880, RZ ;  /* 0x00008880070e7816 */ /* 0x040fe400000000ff */
[C---:B------:R-:W-:Y:S02]  /*0230*/  PRMT R6, R7.reuse, 0xaaa2, RZ ;  /* 0x0000aaa207067816 */ /* 0x040fe400000000ff */
[----:B------:R-:W-:Y:S02]  /*0240*/  PRMT R4, R7, 0xbbb3, RZ ;  /* 0x0000bbb307047816 */ /* 0x000fe400000000ff */
[----:B------:R-:W-:Y:S02]  /*0250*/  IABS R7, R16 ;  /* 0x0000001000077213 */ /* 0x000fe40000000000 */
[----:B------:R-:W-:-:S02]  /*0260*/  IABS R5, R14 ;  /* 0x0000000e00057213 */ /* 0x000fc40000000000 */
[----:B------:R-:W-:Y:S01]  /*0270*/  IABS R19, R6 ;  /* 0x0000000600137213 */ /* 0x000fe20000000000 */
[C---:B------:R-:W-:Y:S01]  /*0280*/  IMAD.HI.U32 R15, R18.reuse, R7, RZ ;  /* 0x00000007120f7227 */ /* 0x040fe200078e00ff */
[----:B---3--:R-:W-:Y:S02]  /*0290*/  PRMT R11, R9, 0x8880, RZ ;  /* 0x00008880090b7816 */ /* 0x008fe400000000ff */
[----:B------:R-:W-:Y:S01]  /*02a0*/  IABS R21, R4 ;  /* 0x0000000400157213 */ /* 0x000fe20000000000 */
[----:B------:R-:W-:Y:S01]  /*02b0*/  IMAD R15, R15, R12, R7 ;  /* 0x0000000c0f0f7224 */ /* 0x000fe200078e0207 */
[C---:B------:R-:W-:Y:S01]  /*02c0*/  PRMT R8, R9.reuse, 0x9991, RZ ;  /* 0x0000999109087816 */ /* 0x040fe200000000ff */
[----:B------:R-:W-:Y:S01]  /*02d0*/  IMAD.HI.U32 R13, R18, R5, RZ ;  /* 0x00000005120d7227 */ /* 0x000fe200078e00ff */
[C---:B------:R-:W-:Y:S02]  /*02e0*/  PRMT R10, R9.reuse, 0xaaa2, RZ ;  /* 0x0000aaa2090a7816 */ /* 0x040fe400000000ff */
[----:B------:R-:W-:Y:S01]  /*02f0*/  ISETP.GT.U32.AND P1, PT, R2, R15, PT ;  /* 0x0000000f0200720c */ /* 0x000fe20003f24070 */
[----:B------:R-:W-:Y:S01]  /*0300*/  IMAD.HI.U32 R7, R18, R19, RZ ;  /* 0x0000001312077227 */ /* 0x000fe200078e00ff */
[----:B------:R-:W-:-:S02]  /*0310*/  PRMT R20, R9, 0xbbb3, RZ ;  /* 0x0000bbb309147816 */ /* 0x000fc400000000ff */
[----:B------:R-:W-:Y:S01]  /*0320*/  ISETP.GE.AND P4, PT, R14, RZ, PT ;  /* 0x000000ff0e00720c */ /* 0x000fe20003f86270 */
[-C--:B------:R-:W-:Y:S02]  /*0330*/  IMAD R13, R13, R12.reuse, R5 ;  /* 0x0000000c0d0d7224 */ /* 0x080fe400078e0205 */
[----:B------:R-:W-:Y:S01]  /*0340*/  IMAD R7, R7, R12, R19 ;  /* 0x0000000c07077224 */ /* 0x000fe200078e0213 */
[----:B------:R-:W-:Y:S01]  /*0350*/  IABS R19, R11 ;  /* 0x0000000b00137213 */ /* 0x000fe20000000000 */
[----:B------:R-:W-:Y:S01]  /*0360*/  IMAD.HI.U32 R5, R18, R21, RZ ;  /* 0x0000001512057227 */ /* 0x000fe200078e00ff */
[C---:B------:R-:W-:Y:S02]  /*0370*/  ISETP.GT.U32.AND P0, PT, R2.reuse, R13, PT ;  /* 0x0000000d0200720c */ /* 0x040fe40003f04070 */
[----:B------:R-:W-:Y:S01]  /*0380*/  ISETP.GT.U32.AND P6, PT, R2, R7, PT ;  /* 0x000000070200720c */ /* 0x000fe20003fc4070 */
[----:B------:R-:W-:-:S04]  /*0390*/  IMAD.HI.U32 R25, R18, R19, RZ ;  /* 0x0000001312197227 */ /* 0x000fc800078e00ff */
[-C--:B------:R-:W-:Y:S02]  /*03a0*/  IMAD R25, R25, R12.reuse, R19 ;  /* 0x0000000c19197224 */ /* 0x080fe400078e0213 */
[----:B------:R-:W-:Y:S01]  /*03b0*/  IMAD R5, R5, R12, R21 ;  /* 0x0000000c05057224 */ /* 0x000fe200078e0215 */
[----:B------:R-:W-:Y:S01]  /*03c0*/  IABS R21, R8 ;  /* 0x0000000800157213 */ /* 0x000fe20000000000 */
[----:B------:R-:W-:Y:S01]  /*03d0*/  IMAD.MOV.U32 R9, RZ, RZ, R10 ;  /* 0x000000ffff097224 */ /* 0x000fe200078e000a */
[C---:B------:R-:W-:Y:S01]  /*03e0*/  ISETP.GT.U32.AND P2, PT, R2.reuse, R25, PT ;  /* 0x000000190200720c */ /* 0x040fe20003f44070 */
[--C-:B------:R-:W-:Y:S01]  /*03f0*/  @!P0 IMAD.IADD R13, R13, 0x1, -R2.reuse ;  /* 0x000000010d0d8824 */ /* 0x100fe200078e0a02 */
[----:B------:R-:W-:Y:S01]  /*0400*/  ISETP.GT.U32.AND P0, PT, R2, R5, PT ;  /* 0x000000050200720c */ /* 0x000fe20003f04070 */
[----:B------:R-:W-:Y:S01]  /*0410*/  @!P1 IMAD.IADD R15, R15, 0x1, -R2 ;  /* 0x000000010f0f9824 */ /* 0x000fe200078e0a02 */
[----:B------:R-:W-:Y:S01]  /*0420*/  IABS R27, R9 ;  /* 0x00000009001b7213 */ /* 0x000fe20000000000 */
[----:B------:R-:W-:Y:S01]  /*0430*/  IMAD.HI.U32 R23, R18, R21, RZ ;  /* 0x0000001512177227 */ /* 0x000fe200078e00ff */
[----:B------:R-:W-:-:S02]  /*0440*/  ISETP.GT.U32.AND P1, PT, R2, R13, PT ;  /* 0x0000000d0200720c */ /* 0x000fc40003f24070 */
[----:B------:R-:W-:Y:S01]  /*0450*/  ISETP.GT.U32.AND P3, PT, R2, R15, PT ;  /* 0x0000000f0200720c */ /* 0x000fe20003f64070 */
[----:B------:R-:W-:Y:S02]  /*0460*/  IMAD.MOV.U32 R10, RZ, RZ, R20 ;  /* 0x000000ffff0a7224 */ /* 0x000fe400078e0014 */
[----:B------:R-:W-:Y:S02]  /*0470*/  IMAD R23, R23, R12, R21 ;  /* 0x0000000c17177224 */ /* 0x000fe400078e0215 */
[----:B------:R-:W-:Y:S01]  /*0480*/  IMAD.HI.U32 R19, R18, R27, RZ ;  /* 0x0000001b12137227 */ /* 0x000fe200078e00ff */
[----:B------:R-:W-:Y:S02]  /*0490*/  IABS R29, R10 ;  /* 0x0000000a001d7213 */ /* 0x000fe40000000000 */
[----:B------:R-:W-:Y:S01]  /*04a0*/  ISETP.GT.U32.AND P5, PT, R2, R23, PT ;  /* 0x000000170200720c */ /* 0x000fe20003fa4070 */
[----:B------:R-:W-:Y:S01]  /*04b0*/  IMAD R19, R19, R12, R27 ;  /* 0x0000000c13137224 */ /* 0x000fe200078e021b */
[----:B------:R-:W-:Y:S01]  /*04c0*/  @!P2 IADD3 R25, R25, -R2, RZ ;  /* 0x800000021919a210 */ /* 0x000fe20007ffe0ff */
[----:B------:R-:W-:-:S03]  /*04d0*/  IMAD.HI.U32 R21, R18, R29, RZ ;  /* 0x0000001d12157227 */ /* 0x000fc600078e00ff */
[C---:B------:R-:W-:Y:S01]  /*04e0*/  ISETP.GT.U32.AND P2, PT, R2.reuse, R25, PT ;  /* 0x000000190200720c */ /* 0x040fe20003f44070 */
[----:B------:R-:W-:Y:S02]  /*04f0*/  IMAD R21, R21, R12, R29 ;  /* 0x0000000c15157224 */ /* 0x000fe400078e021d */
[--C-:B------:R-:W-:Y:S02]  /*0500*/  @!P1 IMAD.IADD R13, R13, 0x1, -R2.reuse ;  /* 0x000000010d0d9824 */ /* 0x100fe400078e0a02 */
[--C-:B------:R-:W-:Y:S01]  /*0510*/  @!P3 IMAD.IADD R15, R15, 0x1, -R2.reuse ;  /* 0x000000010f0fb824 */ /* 0x100fe200078e0a02 */
[----:B------:R-:W-:Y:S01]  /*0520*/  ISETP.GT.U32.AND P3, PT, R2, R19, PT ;  /* 0x000000130200720c */ /* 0x000fe20003f64070 */
[--C-:B------:R-:W-:Y:S01]  /*0530*/  @!P6 IMAD.IADD R7, R7, 0x1, -R2.reuse ;  /* 0x000000010707e824 */ /* 0x100fe200078e0a02 */
[----:B------:R-:W-:Y:S01]  /*0540*/  ISETP.GE.AND P6, PT, R16, RZ, PT ;  /* 0x000000ff1000720c */ /* 0x000fe20003fc6270 */
[----:B------:R-:W-:Y:S01]  /*0550*/  @!P4 IMAD.MOV R13, RZ, RZ, -R13 ;  /* 0x000000ffff0dc224 */ /* 0x000fe200078e0a0d */
[----:B------:R-:W-:Y:S01]  /*0560*/  ISETP.GT.U32.AND P4, PT, R2, R21, PT ;  /* 0x000000150200720c */ /* 0x000fe20003f84070 */
[----:B------:R-:W-:-:S02]  /*0570*/  @!P5 IMAD.IADD R23, R23, 0x1, -R2 ;  /* 0x000000011717d824 */ /* 0x000fc400078e0a02 */
[--C-:B------:R-:W-:Y:S01]  /*0580*/  @!P0 IMAD.IADD R5, R5, 0x1, -R2.reuse ;  /* 0x0000000105058824 */ /* 0x100fe200078e0a02 */
[C---:B------:R-:W-:Y:S01]  /*0590*/  ISETP.GT.U32.AND P0, PT, R2.reuse, R7, PT ;  /* 0x000000070200720c */ /* 0x040fe20003f04070 */
[--C-:B------:R-:W-:Y:S01]  /*05a0*/  @!P2 IMAD.IADD R25, R25, 0x1, -R2.reuse ;  /* 0x000000011919a824 */ /* 0x100fe200078e0a02 */
[C---:B------:R-:W-:Y:S02]  /*05b0*/  ISETP.GT.U32.AND P5, PT, R2.reuse, R23, PT ;  /* 0x000000170200720c */ /* 0x040fe40003fa4070 */
[----:B------:R-:W-:Y:S01]  /*05c0*/  ISETP.GE.AND P2, PT, R11, RZ, PT ;  /* 0x000000ff0b00720c */ /* 0x000fe20003f46270 */
[--C-:B------:R-:W-:Y:S01]  /*05d0*/  @!P3 IMAD.IADD R19, R19, 0x1, -R2.reuse ;  /* 0x000000011313b824 */ /* 0x100fe200078e0a02 */
[----:B------:R-:W-:Y:S01]  /*05e0*/  ISETP.GT.U32.AND P1, PT, R2, R5, PT ;  /* 0x000000050200720c */ /* 0x000fe20003f24070 */
[----:B------:R-:W-:Y:S01]  /*05f0*/  @!P6 IMAD.MOV R15, RZ, RZ, -R15 ;  /* 0x000000ffff0fe224 */ /* 0x000fe200078e0a0f */
[----:B------:R-:W-:Y:S01]  /*0600*/  ISETP.GE.AND P3, PT, R8, RZ, PT ;  /* 0x000000ff0800720c */ /* 0x000fe20003f66270 */
[----:B------:R-:W-:Y:S01]  /*0610*/  @!P4 IMAD.IADD R21, R21, 0x1, -R2 ;  /* 0x000000011515c824 */ /* 0x000fe200078e0a02 */
[----:B------:R-:W-:-:S02]  /*0620*/  ISETP.GT.U32.AND P4, PT, R2, R19, PT ;  /* 0x000000130200720c */ /* 0x000fc40003f84070 */
[----:B------:R-:W-:Y:S01]  /*0630*/  ISETP.NE.AND P6, PT, R17, RZ, PT ;  /* 0x000000ff1100720c */ /* 0x000fe20003fc5270 */
[--C-:B------:R-:W-:Y:S01]  /*0640*/  @!P0 IMAD.IADD R7, R7, 0x1, -R2.reuse ;  /* 0x0000000107078824 */ /* 0x100fe200078e0a02 */
[----:B------:R-:W-:Y:S01]  /*0650*/  ISETP.GE.AND P0, PT, R6, RZ, PT ;  /* 0x000000ff0600720c */ /* 0x000fe20003f06270 */
[----:B------:R-:W-:Y:S01]  /*0660*/  @!P5 IMAD.IADD R23, R23, 0x1, -R2 ;  /* 0x000000011717d824 */ /* 0x000fe200078e0a02 */
[----:B------:R-:W-:Y:S01]  /*0670*/  ISETP.GT.U32.AND P5, PT, R2, R21, PT ;  /* 0x000000150200720c */ /* 0x000fe20003fa4070 */
[----:B------:R-:W-:Y:S01]  /*0680*/  @!P2 IMAD.MOV R25, RZ, RZ, -R25 ;  /* 0x000000ffff19a224 */ /* 0x000fe200078e0a19 */
[----:B------:R-:W-:Y:S02]  /*0690*/  ISETP.GE.AND P2, PT, R9, RZ, PT ;  /* 0x000000ff0900720c */ /* 0x000fe40003f46270 */
[----:B------:R-:W-:Y:S01]  /*06a0*/  @!P1 IADD3 R5, R5, -R2, RZ ;  /* 0x8000000205059210 */ /* 0x000fe20007ffe0ff */
[----:B------:R-:W-:Y:S01]  /*06b0*/  @!P3 IMAD.MOV R23, RZ, RZ, -R23 ;  /* 0x000000ffff17b224 */ /* 0x000fe200078e0a17 */
[----:B------:R-:W-:-:S02]  /*06c0*/  ISETP.GE.AND P1, PT, R4, RZ, PT ;  /* 0x000000ff0400720c */ /* 0x000fc40003f26270 */
[----:B------:R-:W-:Y:S02]  /*06d0*/  ISETP.GE.AND P3, PT, R10, RZ, PT ;  /* 0x000000ff0a00720c */ /* 0x000fe40003f66270 */
[----:B------:R-:W-:Y:S01]  /*06e0*/  @!P4 IADD3 R19, R19, -R2, RZ ;  /* 0x800000021313c210 */ /* 0x000fe20007ffe0ff */
[----:B------:R-:W-:Y:S01]  /*06f0*/  @!P0 IMAD.MOV R7, RZ, RZ, -R7 ;  /* 0x000000ffff078224 */ /* 0x000fe200078e0a07 */
[----:B------:R-:W-:Y:S01]  /*0700*/  LOP3.LUT R4, RZ, R3, RZ, 0x33, !PT ;  /* 0x00000003ff047212 */ /* 0x000fe200078e33ff */
[----:B------:R-:W-:Y:S02]  /*0710*/  @!P5 IMAD.IADD R21, R21, 0x1, -R2 ;  /* 0x000000011515d824 */ /* 0x000fe400078e0a02 */
[----:B------:R-:W-:Y:S01]  /*0720*/  @!P2 IMAD.MOV R19, RZ, RZ, -R19 ;  /* 0x000000ffff13a224 */ /* 0x000fe200078e0a13 */
[C---:B------:R-:W-:Y:S01]  /*0730*/  SEL R6, R4.reuse, R13, !P6 ;  /* 0x0000000d04067207 */ /* 0x040fe20007000000 */
[----:B------:R-:W-:Y:S01]  /*0740*/  IMAD.U32 R2, RZ, RZ, UR5 ;  /* 0x00000005ff027e24 */ /* 0x000fe2000f8e00ff */
[C---:B------:R-:W-:Y:S01]  /*0750*/  SEL R15, R4.reuse, R15, !P6 ;  /* 0x0000000f040f7207 */ /* 0x040fe20007000000 */
[----:B------:R-:W-:Y:S01]  /*0760*/  @!P1 IMAD.MOV R5, RZ, RZ, -R5 ;  /* 0x000000ffff059224 */ /* 0x000fe200078e0a05 */
[C---:B------:R-:W-:Y:S01]  /*0770*/  SEL R8, R4.reuse, R25, !P6 ;  /* 0x0000001904087207 */ /* 0x040fe20007000000 */
[----:B------:R-:W-:Y:S01]  /*0780*/  IMAD.U32 R3, RZ, RZ, UR6 ;  /* 0x00000006ff037e24 */ /* 0x000fe2000f8e00ff */
[----:B------:R-:W-:-:S02]  /*0790*/  SEL R23, R4, R23, !P6 ;  /* 0x0000001704177207 */ /* 0x000fc40007000000 */
[----:B------:R-:W-:Y:S01]  /*07a0*/  PRMT R6, R15, 0x7604, R6 ;  /* 0x000076040f067816 */ /* 0x000fe20000000006 */
[----:B------:R-:W-:Y:S01]  /*07b0*/  IMAD.WIDE R2, R0, 0x4, R2 ;  /* 0x0000000400027825 */ /* 0x000fe200078e0202 */
[C---:B------:R-:W-:Y:S02]  /*07c0*/  SEL R7, R4.reuse, R7, !P6 ;  /* 0x0000000704077207 */ /* 0x040fe40007000000 */
[----:B------:R-:W-:Y:S02]  /*07d0*/  PRMT R8, R23, 0x7604, R8 ;  /* 0x0000760417087816 */ /* 0x000fe40000000008 */
[----:B------:R-:W-:Y:S02]  /*07e0*/  @!P3 IADD3 R21, -R21, RZ, RZ ;  /* 0x000000ff1515b210 */ /* 0x000fe40007ffe1ff */
[----:B------:R-:W-:Y:S02]  /*07f0*/  SEL R19, R4, R19, !P6 ;  /* 0x0000001304137207 */ /* 0x000fe40007000000 */
[----:B------:R-:W-:-:S02]  /*0800*/  PRMT R6, R7, 0x7054, R6 ;  /* 0x0000705407067816 */ /* 0x000fc40000000006 */
[C---:B------:R-:W-:Y:S02]  /*0810*/  SEL R5, R4.reuse, R5, !P6 ;  /* 0x0000000504057207 */ /* 0x040fe40007000000 */
[----:B------:R-:W-:Y:S02]  /*0820*/  SEL R4, R4, R21, !P6 ;  /* 0x0000001504047207 */ /* 0x000fe40007000000 */
[----:B------:R-:W-:Y:S02]  /*0830*/  PRMT R7, R19, 0x7054, R8 ;  /* 0x0000705413077816 */ /* 0x000fe40000000008 */
[----:B------:R-:W-:Y:S02]  /*0840*/  PRMT R5, R5, 0x654, R6 ;  /* 0x0000065405057816 */ /* 0x000fe40000000006 */
[----:B------:R-:W-:-:S03]  /*0850*/  PRMT R7, R4, 0x654, R7 ;  /* 0x0000065404077816 */ /* 0x000fc60000000007 */
[----:B------:R-:W-:Y:S04]  /*0860*/  STG.E desc[UR8][R2.64], R5 ;  /* 0x0000000502007986 */ /* 0x000fe8000c101908 */
[----:B------:R-:W-:Y:S01]  /*0870*/  STG.E desc[UR8][R2.64+0x200], R7 ;  /* 0x0002000702007986 */ /* 0x000fe2000c101908 */
[----:B------:R-:W-:Y:S05]  /*0880*/  EXIT ;  /* 0x000000000000794d */ /* 0x000fea0003800000 */
.L_x_25371:
        /* <DEDUP_REMOVED lines=11> */
[C---:B------:R-:W-:Y:S01]  /*0940*/  @!P6 VIADD R27, R0.reuse, UR4 ;  /* 0x00000004001bec36 */ /* 0x040fe20008000000 */
[----:B------:R-:W-:Y:S01]  /*0950*/  @!P6 IADD3 R0, R0, 0x80, RZ ;  /* 0x000000800000e810 */ /* 0x000fe20007ffe0ff */
[----:B------:R-:W1:Y:S03]  /*0960*/  @!P6 LDC.64 R4, c[0x0][0x220] ;  /* 0x00008800ff04eb82 */ /* 0x000e660000000a00 */
[----:B------:R-:W-:Y:S02]  /*0970*/  ISETP.GE.AND P4, PT, R0, R7, PT ;  /* 0x000000070000720c */ /* 0x000fe40003f86270 */
[----:B0-----:R-:W-:-:S05]  /*0980*/  @!P5 IADD3 R24, P1, R25, R12, RZ ;  /* 0x0000000c1918d210 */ /* 0x001fca0007f3e0ff */
[----:B------:R-:W-:-:S05]  /*0990*/  @!P5 IMAD.X R25, RZ, RZ, R13, P1 ;  /* 0x000000ffff19d224 */ /* 0x000fca00008e060d */
[----:B------:R-:W5:Y:S01]  /*09a0*/  @!P5 LDG.E.S8 R18, desc[UR8][R24.64] ;  /* 0x000000081812d981 */ /* 0x000f62000c1e1300 */
        /* <DEDUP_REMOVED lines=8> */
[C---:B------:R-:W-:Y:S01]  /*0a30*/  @!P2 IADD3 R9, R0.reuse, UR4, RZ ;  /* 0x000000040009ac10 */ /* 0x040fe2000fffe0ff */
[----:B------:R-:W-:-:S05]  /*0a40*/  @!P2 VIADD R0, R0, 0x80 ;  /* 0x000000800000a836 */ /* 0x000fca0000000000 */
[----:B------:R-:W-:Y:S02]  /*0a50*/  ISETP.GE.AND P1, PT, R0, R7, PT ;  /* 0x000000070000720c */ /* 0x000fe40003f26270 */
[----:B-1----:R-:W-:Y:S01]  /*0a60*/  @!P6 IADD3 R26, P5, R27, R4, RZ ;  /* 0x000000041b1ae210 */ /* 0x002fe20007fbe0ff */
[----:B------:R-:W-:-:S04]  /*0a70*/  IMAD.MOV.U32 R6, RZ, RZ, RZ ;  /* 0x000000ffff067224 */ /* 0x000fc800078e00ff */
[----:B------:R-:W-:-:S05]  /*0a80*/  @!P6 IMAD.X R27, RZ, RZ, R5, P5 ;  /* 0x000000ffff1be224 */ /* 0x000fca00028e0605 */
[----:B------:R-:W5:Y:S01]  /*0a90*/  @!P6 LDG.E.S8 R6, desc[UR8][R26.64] ;  /* 0x000000081a06e981 */ /* 0x000f62000c1e1300 */
[C---:B------:R-:W-:Y:S02]  /*0aa0*/  @!P1 VIADD R23, R0.reuse, UR4 ;  /* 0x0000000400179c36 */ /* 0x040fe40008000000 */
        /* <DEDUP_REMOVED lines=8> */
[----:B------:R-:W1:Y:S02]  /*0b30*/  @!P1 LDC.64 R10, c[0x0][0x220] ;  /* 0x00008800ff0a9b82 */ /* 0x000e640000000a00 */
[----:B------:R-:W-:-:S05]  /*0b40*/  @!P3 IADD3.X R21, RZ, R21, RZ, P4, !PT ;  /* 0x00000015ff15b210 */ /* 0x000fca00027fe4ff */
[----:B------:R2:W5:Y:S01]  /*0b50*/  @!P3 LDG.E.S8 R4, desc[UR8][R20.64] ;  /* 0x000000081404b981 */ /* 0x000562000c1e1300 */
[----:B------:R-:W3:Y:S08]  /*0b60*/  @!P5 LDC.64 R2, c[0x0][0x220] ;  /* 0x00008800ff02db82 */ /* 0x000ef00000000a00 */
[----:B--2---:R-:W2:Y:S01]  /*0b70*/  @!P0 LDC.64 R20, c[0x0][0x220] ;  /* 0x00008800ff148b82 */ /* 0x004ea20000000a00 */
[----:B0-----:R-:W-:Y:S01]  /*0b80*/  @!P2 IADD3 R14, P6, R9, R14, RZ ;  /* 0x0000000e090ea210 */ /* 0x001fe20007fde0ff */
[----:B------:R-:W-:Y:S01]  /*0b90*/  @!P5 VIADD R9, R0, UR4 ;  /* 0x000000040009dc36 */ /* 0x000fe20008000000 */
[----:B-1----:R-:W-:-:S05]  /*0ba0*/  @!P1 IADD3 R10, P4, R23, R10, RZ ;  /* 0x0000000a170a9210 */ /* 0x002fca0007f9e0ff */
[----:B------:R-:W-:Y:S01]  /*0bb0*/  @!P1 IMAD.X R11, RZ, RZ, R11, P4 ;  /* 0x000000ffff0b9224 */ /* 0x000fe200020e060b */
[----:B---3--:R-:W-:Y:S01]  /*0bc0*/  @!P5 IADD3 R12, P3, R9, R2, RZ ;  /* 0x00000002090cd210 */ /* 0x008fe20007f7e0ff */
[----:B------:R-:W-:-:S06]  /*0bd0*/  IMAD.MOV.U32 R9, RZ, RZ, RZ ;  /* 0x000000ffff097224 */ /* 0x000fcc00078e00ff */
[----:B------:R-:W5:Y:S01]  /*0be0*/  @!P1 LDG.E.S8 R9, desc[UR8][R10.64] ;  /* 0x000000080a099981 */ /* 0x000f62000c1e1300 */
[----:B--2---:R-:W-:Y:S01]  /*0bf0*/  @!P0 IADD3 R20, P1, R19, R20, RZ ;  /* 0x0000001413148210 */ /* 0x004fe20007f3e0ff */
[----:B------:R-:W-:Y:S01]  /*0c00*/  IMAD.MOV.U32 R16, RZ, RZ, RZ ;  /* 0x000000ffff107224 */ /* 0x000fe200078e00ff */
[----:B------:R-:W-:Y:S02]  /*0c10*/  PRMT R19, RZ, 0x7610, R19 ;  /* 0x00007610ff137816 */ /* 0x000fe40000000013 */
[----:B------:R-:W-:Y:S01]  /*0c20*/  @!P5 IADD3.X R13, RZ, R3, RZ, P3, !PT ;  /* 0x00000003ff0dd210 */ /* 0x000fe20001ffe4ff */
[----:B------:R-:W-:Y:S01]  /*0c30*/  @!P0 IMAD.X R21, RZ, RZ, R21, P1 ;  /* 0x000000ffff158224 */ /* 0x000fe200008e0615 */
[----:B------:R-:W0:Y:S03]  /*0c40*/  @!P0 LDC.64 R2, c[0x0][0x218] ;  /* 0x00008600ff028b82 */ /* 0x000e260000000a00 */
[----:B------:R-:W5:Y:S04]  /*0c50*/  @!P5 LDG.E.S8 R16, desc[UR8][R12.64] ;  /* 0x000000080c10d981 */ /* 0x000f68000c1e1300 */
[----:B------:R-:W5:Y:S01]  /*0c60*/  @!P0 LDG.E.U8 R19, desc[UR8][R20.64] ;  /* 0x0000000814138981 */ /* 0x000f62000c1e1100 */
[----:B------:R-:W-:-:S02]  /*0c70*/  IMAD.MOV.U32 R0, RZ, RZ, RZ ;  /* 0x000000ffff007224 */ /* 0x000fc400078e00ff */
[----:B------:R-:W-:Y:S01]  /*0c80*/  @!P2 IMAD.X R15, RZ, RZ, R15, P6 ;  /* 0x000000ffff0fa224 */ /* 0x000fe200030e060f */
[----:B------:R-:W-:Y:S04]  /*0c90*/  BSSY B0, `(.L_x_25372) ;  /* 0x000001c000007945 */ /* 0x000fe80003800000 */
        /* <DEDUP_REMOVED lines=9> */
[----:B-1----:R-:W-:Y:S01]  /*0d30*/  VIADD R11, R13, 0xffffffe ;  /* 0x0ffffffe0d0b7836 */ /* 0x002fe20000000000 */
[----:B------:R-:W-:-:S04]  /*0d40*/  IABS R13, R14 ;  /* 0x0000000e000d7213 */ /* 0x000fc80000000000 */
[----:B------:R-:W-:Y:S01]  /*0d50*/  IADD3 R13, RZ, -R13, RZ ;  /* 0x8000000dff0d7210 */ /* 0x000fe20007ffe0ff */
[----:B------:R-:W1:Y:S02]  /*0d60*/  F2I.FTZ.U32.TRUNC.NTZ R11, R11 ;  /* 0x0000000b000b7305 */ /* 0x000e64000021f000 */
        /* <DEDUP_REMOVED lines=14> */
.L_x_25373:
[----:B------:R-:W-:Y:S05]  /*0e50*/  BSYNC B0 ;  /* 0x0000000000007941 */ /* 0x000fea0003800000 */
.L_x_25372:
        /* <DEDUP_REMOVED lines=14> */
[----:B-1----:R-:W-:Y:S01]  /*0f40*/  IMAD.MOV.U32 R10, RZ, RZ, RZ ;  /* 0x000000ffff0a7224 */ /* 0x002fe200078e00ff */
[----:B--2---:R-:W-:-:S05]  /*0f50*/  IADD3 R19, RZ, -R11, RZ ;  /* 0x8000000bff137210 */ /* 0x004fca0007ffe0ff */
        /* <DEDUP_REMOVED lines=12> */
.L_x_25375:
[----:B------:R-:W-:Y:S05]  /*1020*/  BSYNC B0 ;  /* 0x0000000000007941 */ /* 0x000fea0003800000 */
.L_x_25374:
[C---:B------:R-:W-:Y:S01]  /*1030*/  VIADD R10, R8.reuse, 0x100 ;  /* 0x00000100080a7836 */ /* 0x040fe20000000000 */
[----:B------:R-:W-:Y:S01]  /*1040*/  BSSY B0, `(.L_x_25376) ;  /* 0x0000028000007945 */ /* 0x000fe20003800000 */
[C---:B-----5:R-:W-:Y:S02]  /*1050*/  VIADD R18, R8.reuse, 0x180 ;  /* 0x0000018008127836 */ /* 0x060fe40000000000 */
[----:B------:R-:W-:Y:S01]  /*1060*/  VIADD R20, R8, 0x200 ;  /* 0x0000020008147836 */ /* 0x000fe20000000000 */
[-C--:B------:R-:W-:Y:S01]  /*1070*/  ISETP.GE.AND P6, PT, R10, R7.reuse, PT ;  /* 0x000000070a00720c */ /* 0x080fe20003fc6270 */
[----:B------:R-:W-:Y:S01]  /*1080*/  @!P0 VIADD R11, R8, UR4 ;  /* 0x00000004080b8c36 */ /* 0x000fe20008000000 */
[-C--:B------:R-:W-:Y:S01]  /*1090*/  ISETP.GE.AND P5, PT, R18, R7.reuse, PT ;  /* 0x000000071200720c */ /* 0x080fe20003fa6270 */
[----:B------:R-:W-:Y:S01]  /*10a0*/  VIADD R18, R8, 0x300 ;  /* 0x0000030008127836 */ /* 0x000fe20000000000 */
[----:B------:R-:W-:Y:S01]  /*10b0*/  ISETP.GE.AND P1, PT, R20, R7, PT ;  /* 0x000000071400720c */ /* 0x000fe20003f26270 */
[----:B------:R-:W-:Y:S01]  /*10c0*/  VIADD R20, R8, 0x380 ;  /* 0x0000038008147836 */ /* 0x000fe20000000000 */
[----:B0-----:R-:W-:-:S02]  /*10d0*/  @!P0 IADD3 R2, P4, R11, R2, RZ ;  /* 0x000000020b028210 */ /* 0x001fc40007f9e0ff */
[----:B------:R-:W-:Y:S02]  /*10e0*/  IADD3 R10, R8, 0x280, RZ ;  /* 0x00000280080a7810 */ /* 0x000fe40007ffe0ff */
[-C--:B------:R-:W-:Y:S01]  /*10f0*/  ISETP.GE.AND P3, PT, R18, R7.reuse, PT ;  /* 0x000000071200720c */ /* 0x080fe20003f66270 */
[----:B------:R-:W-:Y:S01]  /*1100*/  @!P0 IMAD.X R3, RZ, RZ, R3, P4 ;  /* 0x000000ffff038224 */ /* 0x000fe200020e0603 */
        /* <DEDUP_REMOVED lines=27> */
.L_x_25377:
[----:B------:R-:W-:Y:S05]  /*12c0*/  BSYNC B0 ;  /* 0x0000000000007941 */ /* 0x000fea0003800000 */
.L_x_25376:
[----:B------:R-:W-:Y:S04]  /*12d0*/  BSSY B0, `(.L_x_25378) ;  /* 0x000001a000007945 */ /* 0x000fe80003800000 */
[----:B------:R-:W-:Y:S05]  /*12e0*/  @P5 BRA `(.L_x_25379) ;  /* 0x0000000000605947 */ /* 0x000fea0003800000 */
[-C--:B------:R-:W-:Y:S02]  /*12f0*/  IABS R15, R14.reuse ;  /* 0x0000000e000f7213 */ /* 0x080fe40000000000 */
        /* <DEDUP_REMOVED lines=20> */
[----:B------:R-:W-:-:S04]  /*1440*/  IMAD.MOV.U32 R15, RZ, RZ, R10 ;  /* 0x000000ffff0f7224 */ /* 0x000fc800078e000a */
[----:B------:R-:W-:-:S06]  /*1450*/  @!P5 IMAD.MOV R15, RZ, RZ, -R15 ;  /* 0x000000ffff0fd224 */ /* 0x000fcc00078e0a0f */
[----:B------:R-:W-:-:S07]  /*1460*/  @!P6 LOP3.LUT R15, RZ, R14, RZ, 0x33, !PT ;  /* 0x0000000eff0fe212 */ /* 0x000fce00078e33ff */
.L_x_25379:
[----:B------:R-:W-:Y:S05]  /*1470*/  BSYNC B0 ;  /* 0x0000000000007941 */ /* 0x000fea0003800000 */
.L_x_25378:
        /* <DEDUP_REMOVED lines=25> */
.L_x_25381:
[----:B------:R-:W-:Y:S05]  /*1610*/  BSYNC B0 ;  /* 0x0000000000007941 */ /* 0x000fea0003800000 */
.L_x_25380:
        /* <DEDUP_REMOVED lines=26> */
.L_x_25383:
[----:B------:R-:W-:Y:S05]  /*17c0*/  BSYNC B0 ;  /* 0x0000000000007941 */ /* 0x000fea0003800000 */
.L_x_25382:
        /* <DEDUP_REMOVED lines=26> */
.L_x_25385:
[----:B------:R-:W-:Y:S05]  /*1970*/  BSYNC B0 ;  /* 0x0000000000007941 */ /* 0x000fea0003800000 */
.L_x_25384:
        /* <DEDUP_REMOVED lines=25> */
.L_x_25387:
[----:B------:R-:W-:Y:S05]  /*1b10*/  BSYNC B0 ;  /* 0x0000000000007941 */ /* 0x000fea0003800000 */
.L_x_25386:
[----:B------:R-:W-:Y:S01]  /*1b20*/  @!P0 VIADD R8, R8, 0x80 ;  /* 0x0000008008088836 */ /* 0x000fe20000000000 */
        /* <DEDUP_REMOVED lines=19> */
.L_x_25390:
        /* <DEDUP_REMOVED lines=8> */
.L_x_25391:
        /* <DEDUP_REMOVED lines=8> */
.L_x_25392:
        /* <DEDUP_REMOVED lines=9> */
.L_x_25393:
[----:B------:R-:W-:Y:S05]  /*1df0*/  BSYNC B1 ;  /* 0x0000000000017941 */ /* 0x000fea0003800000 */
.L_x_25389:
[----:B------:R-:W-:-:S13]  /*1e00*/  ISETP.GE.AND P0, PT, R8, R7, PT ;  /* 0x000000070800720c */ /* 0x000fda0003f06270 */
[----:B------:R-:W3:Y:S01]  /*1e10*/  @!P0 LDC.64 R10, c[0x0][0x218] ;  /* 0x00008600ff0a8b82 */ /* 0x000ee20000000a00 */
[C---:B012---:R-:W-:Y:S01]  /*1e20*/  @!P0 IADD3 R3, R8.reuse, UR4, RZ ;  /* 0x0000000408038c10 */ /* 0x047fe2000fffe0ff */
[----:B------:R-:W-:-:S03]  /*1e30*/  @!P0 VIADD R8, R8, 0x80 ;  /* 0x0000008008088836 */ /* 0x000fc60000000000 */
[----:B---3--:R-:W-:-:S05]  /*1e40*/  @!P0 IADD3 R2, P1, R3, R10, RZ ;  /* 0x0000000a03028210 */ /* 0x008fca0007f3e0ff */
[----:B------:R-:W-:-:S05]  /*1e50*/  @!P0 IMAD.X R3, RZ, RZ, R11, P1 ;  /* 0x000000ffff038224 */ /* 0x000fca00008e060b */
[----:B------:R2:W-:Y:S03]  /*1e60*/  @!P0 STG.E.U8 desc[UR8][R2.64], R9 ;  /* 0x0000000902008986 */ /* 0x0005e6000c101108 */
.L_x_25394:
[----:B------:R-:W-:Y:S05]  /*1e70*/  BSYNC B0 ;  /* 0x0000000000007941 */ /* 0x000fea0003800000 */
.L_x_25388:
        /* <DEDUP_REMOVED lines=9> */
.L_x_25395:
        /* <DEDUP_REMOVED lines=15> */
.L_x_57456:


//--------------------- .text._ZN2at6native29vectorized_elementwise_kernelILi8ENS0_13BUnaryFunctorIaaaZZZNS0_16fmod_kernel_cudaERNS_18TensorIteratorBaseEENKUlvE_clEvENKUlvE0_clEvEUlaaE_EESt5arrayIPcLm2EEEEviT0_T1_ --------------------------
	.section	.text._ZN2at6native29vectorized_elementwise_kernelILi8ENS0_13BUnaryFunctorIaaaZZZNS0_16fmod_kernel_cudaERNS_18TensorIteratorBaseEENKUlvE_clEvENKUlvE0_clEvEUlaaE_EESt5arrayIPcLm2EEEEviT0_T1_,"ax",@progbits
	.align	128
        .global         _ZN2at6native29vectorized_elementwise_kernelILi8ENS0_13BUnaryFunctorIaaaZZZNS0_16fmod_kernel_cudaERNS_18TensorIteratorBaseEENKUlvE_clEvENKUlvE0_clEvEUlaaE_EESt5arrayIPcLm2EEEEviT0_T1_
        .type           _ZN2at6native29vectorized_elementwise_kernelILi8ENS0_13BUnaryFunctorIaaaZZZNS0_16fmod_kernel_cudaERNS_18TensorIteratorBaseEENKUlvE_clEvENKUlvE0_clEvEUlaaE_EESt5arrayIPcLm2EEEEviT0_T1_,@function
        .size           _ZN2at6native29vectorized_elementwise_kernelILi8ENS0_13BUnaryFunctorIaaaZZZNS0_16fmod_kernel_cudaERNS_18TensorIteratorBaseEENKUlvE_clEvENKUlvE0_clEvEUlaaE_EESt5arrayIPcLm2EEEEviT0_T1_,(.L_x_57457 - _ZN2at6native29vectorized_elementwise_kernelILi8ENS0_13BUnaryFunctorIaaaZZZNS0_16fmod_kernel_cudaERNS_18TensorIteratorBaseEENKUlvE_clEvENKUlvE0_clEvEUlaaE_EESt5arrayIPcLm2EEEEviT0_T1_)
        .other          _ZN2at6native29vectorized_elementwise_kernelILi8ENS0_13BUnaryFunctorIaaaZZZNS0_16fmod_kernel_cudaERNS_18TensorIteratorBaseEENKUlvE_clEvENKUlvE0_clEvEUlaaE_EESt5arrayIPcLm2EEEEviT0_T1_,@"STO_CUDA_ENTRY STV_DEFAULT"
_ZN2at6native29vectorized_elementwise_kernelILi8ENS0_13BUnaryFunctorIaaaZZZNS0_16fmod_kernel_cudaERNS_18TensorIteratorBaseEENKUlvE_clEvENKUlvE0_clEvEUlaaE_EESt5arrayIPcLm2EEEEviT0_T1_:
.text._ZN2at6native29vectorized_elementwise_kernelILi8ENS0_13BUnaryFunctorIaaaZZZNS0_16fmod_kernel_cudaERNS_18TensorIteratorBaseEENKUlvE_clEvENKUlvE0_clEvEUlaaE_EESt5arrayIPcLm2EEEEviT0_T1_:
        /* <DEDUP_REMOVED lines=16> */
[----:B------:R-:W-:Y:S01]  /*0100*/  ULDC.64 UR6, c[0x0][0x218] ;  /* 0x0000860000067ab9 */ /* 0x000fe20000000a00 */
[----:B0-----:R-:W-:-:S06]  /*0110*/  IMAD.WIDE.U32 R2, R0, 0x8, R2 ;  /* 0x0000000800027825 */ /* 0x001fcc00078e0002 */
[----:B------:R-:W2:Y:S01]  /*0120*/  LDG.E.64 R2, desc[UR8][R2.64] ;  /* 0x0000000802027981 */ /* 0x000ea2000c1e1b00 */
[-C--:B------:R-:W-:Y:S01]  /*0130*/  IABS R4, R5.reuse ;  /* 0x0000000500047213 */ /* 0x080fe20000000000 */
[----:B------:R-:W-:Y:S01]  /*0140*/  UIADD3 UR5, UP0, UR4, UR6, URZ ;  /* 0x0000000604057290 */ /* 0x000fe2000ff1e03f */
[----:B------:R-:W-:Y:S02]  /*0150*/  IABS R14, R5 ;  /* 0x00000005000e7213 */ /* 0x000fe40000000000 */
[----:B------:R-:W0:Y:S01]  /*0160*/  I2F.RP R6, R4 ;  /* 0x0000000400067306 */ /* 0x000e220000209400 */
[----:B------:R-:W-:-:S07]  /*0170*/  UIADD3.X UR6, URZ, UR7, URZ, UP0, !UPT ;  /* 0x000000073f067290 */ /* 0x000fce00087fe43f */
[----:B0-----:R-:W0:Y:S02]  /*0180*/  MUFU.RCP R6, R6 ;  /* 0x0000000600067308 */ /* 0x001e240000001000 */
[----:B0-----:R-:W-:-:S06]  /*0190*/  VIADD R8, R6, 0xffffffe ;  /* 0x0ffffffe06087836 */ /* 0x001fcc0000000000 */
[----:B------:R0:W1:Y:S02]  /*01a0*/  F2I.FTZ.U32.TRUNC.NTZ R9, R8 ;  /* 0x0000000800097305 */ /* 0x000064000021f000 */
[----:B0-----:R-:W-:Y:S02]  /*01b0*/  IMAD.MOV.U32 R8, RZ, RZ, RZ ;  /* 0x000000ffff087224 */ /* 0x001fe400078e00ff */
[----:B-1----:R-:W-:-:S04]  /*01c0*/  IMAD.MOV R7, RZ, RZ, -R9 ;  /* 0x000000ffff077224 */ /* 0x002fc800078e0a09 */
[----:B------:R-:W-:-:S04]  /*01d0*/  IMAD R7, R7, R4, RZ ;  /* 0x0000000407077224 */ /* 0x000fc800078e02ff */
[----:B------:R-:W-:-:S04]  /*01e0*/  IMAD.HI.U32 R8, R9, R7, R8 ;  /* 0x0000000709087227 */ /* 0x000fc800078e0008 */
[----:B------:R-:W-:Y:S01]  /*01f0*/  IMAD.MOV R7, RZ, RZ, -R14 ;  /* 0x000000ffff077224 */ /* 0x000fe200078e0a0e */
[C---:B--2---:R-:W-:Y:S02]  /*0200*/  LOP3.LUT R13, R2.reuse, 0xffff, RZ, 0xc0, !PT ;  /* 0x0000ffff020d7812 */ /* 0x044fe400078ec0ff */
[----:B------:R-:W-:Y:S02]  /*0210*/  PRMT R14, R2, 0x7732, RZ ;  /* 0x00007732020e7816 */ /* 0x000fe400000000ff */
[----:B------:R-:W-:Y:S02]  /*0220*/  PRMT R11, R13, 0x8880, RZ ;  /* 0x000088800d0b7816 */ /* 0x000fe400000000ff */
[----:B------:R-:W-:Y:S02]  /*0230*/  LOP3.LUT R10, R3, 0xffff, RZ, 0xc0, !PT ;  /* 0x0000ffff030a7812 */ /* 0x000fe400078ec0ff */
[----:B------:R-:W-:Y:S02]  /*0240*/  IABS R12, R11 ;  /* 0x0000000b000c7213 */ /* 0x000fe40000000000 */
[----:B------:R-:W-:-:S02]  /*0250*/  SHF.R.U32.HI R2, RZ, 0x8, R13 ;  /* 0x00000008ff027819 */ /* 0x000fc4000001160d */
[----:B------:R-:W-:Y:S01]  /*0260*/  SHF.R.U32.HI R13, RZ, 0x8, R10 ;  /* 0x00000008ff0d7819 */ /* 0x000fe2000001160a */
[----:B------:R-:W-:Y:S01]  /*0270*/  IMAD.MOV.U32 R9, RZ, RZ, R12 ;  /* 0x000000ffff097224 */ /* 0x000fe200078e000c */
[----:B------:R-:W-:Y:S02]  /*0280*/  LOP3.LUT R2, R2, 0xffff, RZ, 0xc0, !PT ;  /* 0x0000ffff02027812 */ /* 0x000fe400078ec0ff */
[----:B------:R-:W-:Y:S01]  /*0290*/  PRMT R6, R10, 0x8880, RZ ;  /* 0x000088800a067816 */ /* 0x000fe200000000ff */
[----:B------:R-:W-:Y:S01]  /*02a0*/  IMAD.HI.U32 R12, R8, R9, RZ ;  /* 0x00000009080c7227 */ /* 0x000fe200078e00ff */
[----:B------:R-:W-:Y:S02]  /*02b0*/  LOP3.LUT R13, R13, 0xffff, RZ, 0xc0, !PT ;  /* 0x0000ffff0d0d7812 */ /* 0x000fe400078ec0ff */
[----:B------:R-:W-:Y:S01]  /*02c0*/  PRMT R2, R2, 0x8880, RZ ;  /* 0x0000888002027816 */ /* 0x000fe200000000ff */
[----:B------:R-:W-:Y:S01]  /*02d0*/  IMAD R9, R12, R7, R9 ;  /* 0x000000070c097224 */ /* 0x000fe200078e0209 */
[----:B------:R-:W-:Y:S01]  /*02e0*/  IABS R15, R6 ;  /* 0x00000006000f7213 */ /* 0x000fe20000000000 */
[----:B------:R-:W-:Y:S01]  /*02f0*/  IMAD.MOV.U32 R12, RZ, RZ, R14 ;  /* 0x000000ffff0c7224 */ /* 0x000fe200078e000e */
[----:B------:R-:W-:-:S02]  /*0300*/  PRMT R16, R3, 0x7732, RZ ;  /* 0x0000773203107816 */ /* 0x000fc400000000ff */
[----:B------:R-:W-:Y:S01]  /*0310*/  PRMT R3, R13, 0x8880, RZ ;  /* 0x000088800d037816 */ /* 0x000fe200000000ff */
[----:B------:R-:W-:Y:S01]  /*0320*/  IMAD.HI.U32 R14, R8, R15, RZ ;  /* 0x0000000f080e7227 */ /* 0x000fe200078e00ff */
[----:B------:R-:W-:Y:S02]  /*0330*/  PRMT R10, R12, 0x8880, RZ ;  /* 0x000088800c0a7816 */ /* 0x000fe400000000ff */
[----:B------:R-:W-:Y:S02]  /*0340*/  SHF.R.U32.HI R12, RZ, 0x8, R12 ;  /* 0x00000008ff0c7819 */ /* 0x000fe4000001160c */
[----:B------:R-:W-:Y:S02]  /*0350*/  IABS R13, R2 ;  /* 0x00000002000d7213 */ /* 0x000fe40000000000 */
[----:B------:R-:W-:Y:S02]  /*0360*/  LOP3.LUT R12, R12, 0xffff, RZ, 0xc0, !PT ;  /* 0x0000ffff0c0c7812 */ /* 0x000fe400078ec0ff */
[----:B------:R-:W-:-:S02]  /*0370*/  IABS R21, R10 ;  /* 0x0000000a00157213 */ /* 0x000fc40000000000 */
[----:B------:R-:W-:Y:S01]  /*0380*/  PRMT R19, R12, 0x8880, RZ ;  /* 0x000088800c137816 */ /* 0x000fe200000000ff */
[----:B------:R-:W-:Y:S01]  /*0390*/  IMAD.HI.U32 R12, R8, R13, RZ ;  /* 0x0000000d080c7227 */ /* 0x000fe200078e00ff */
[----:B------:R-:W-:Y:S02]  /*03a0*/  ISETP.GE.AND P3, PT, R11, RZ, PT ;  /* 0x000000ff0b00720c */ /* 0x000fe40003f66270 */
[----:B------:R-:W-:Y:S01]  /*03b0*/  SHF.R.U32.HI R18, RZ, 0x8, R16 ;  /* 0x00000008ff127819 */ /* 0x000fe20000011610 */
[----:B------:R-:W-:Y:S01]  /*03c0*/  IMAD R11, R14, R7, R15 ;  /* 0x000000070e0b7224 */ /* 0x000fe200078e020f */
[----:B------:R-:W-:Y:S01]  /*03d0*/  IABS R15, R3 ;  /* 0x00000003000f7213 */ /* 0x000fe20000000000 */
[----:B------:R-:W-:Y:S01]  /*03e0*/  IMAD.HI.U32 R14, R8, R21, RZ ;  /* 0x00000015080e7227 */ /* 0x000fe200078e00ff */
[----:B------:R-:W-:Y:S02]  /*03f0*/  LOP3.LUT R18, R18, 0xffff, RZ, 0xc0, !PT ;  /* 0x0000ffff12127812 */ /* 0x000fe400078ec0ff */
[----:B------:R-:W-:Y:S01]  /*0400*/  ISETP.GT.U32.AND P1, PT, R4, R11, PT ;  /* 0x0000000b0400720c */ /* 0x000fe20003f24070 */
[----:B------:R-:W-:Y:S01]  /*0410*/  IMAD R13, R12, R7, R13 ;  /* 0x000000070c0d7224 */ /* 0x000fe200078e020d */
[----:B------:R-:W-:Y:S01]  /*0420*/  MOV R12, R19 ;  /* 0x00000013000c7202 */ /* 0x000fe20000000f00 */
[----:B------:R-:W-:Y:S01]  /*0430*/  IMAD R21, R14, R7, R21 ;  /* 0x000000070e157224 */ /* 0x000fe200078e0215 */
[----:B------:R-:W-:Y:S01]  /*0440*/  ISETP.GT.U32.AND P0, PT, R4, R9, PT ;  /* 0x000000090400720c */ /* 0x000fe20003f04070 */
[----:B------:R-:W-:Y:S01]  /*0450*/  IMAD.HI.U32 R14, R8, R15, RZ ;  /* 0x0000000f080e7227 */ /* 0x000fe200078e00ff */
[----:B------:R-:W-:-:S02]  /*0460*/  IABS R19, R12 ;  /* 0x0000000c00137213 */ /* 0x000fc40000000000 */
[----:B------:R-:W-:Y:S01]  /*0470*/  ISETP.GT.U32.AND P2, PT, R4, R21, PT ;  /* 0x000000150400720c */ /* 0x000fe20003f44070 */
[----:B------:R-:W-:Y:S01]  /*0480*/  IMAD R15, R14, R7, R15 ;  /* 0x000000070e0f7224 */ /* 0x000fe200078e020f */
[----:B------:R-:W-:Y:S02]  /*0490*/  PRMT R14, R16, 0x8880, RZ ;  /* 0x00008880100e7816 */ /* 0x000fe400000000ff */
[----:B------:R-:W-:Y:S01]  /*04a0*/  PRMT R16, R18, 0x8880, RZ ;  /* 0x0000888012107816 */ /* 0x000fe200000000ff */
[----:B------:R-:W-:Y:S01]  /*04b0*/  IMAD.HI.U32 R18, R8, R19, RZ ;  /* 0x0000001308127227 */ /* 0x000fe200078e00ff */
[----:B------:R-:W-:Y:S02]  /*04c0*/  IABS R23, R14 ;  /* 0x0000000e00177213 */ /* 0x000fe40000000000 */
[----:B------:R-:W-:Y:S01]  /*04d0*/  ISETP.GT.U32.AND P6, PT, R4, R13, PT ;  /* 0x0000000d0400720c */ /* 0x000fe20003fc4070 */
[----:B------:R-:W-:Y:S01]  /*04e0*/  IMAD R19, R18, R7, R19 ;  /* 0x0000000712137224 */ /* 0x000fe200078e0213 */
[----:B------:R-:W-:Y:S01]  /*04f0*/  IABS R25, R16 ;  /* 0x0000001000197213 */ /* 0x000fe20000000000 */
[--C-:B------:R-:W-:Y:S01]  /*0500*/  @!P1 IMAD.IADD R11, R11, 0x1, -R4.reuse ;  /* 0x000000010b0b9824 */ /* 0x100fe200078e0a04 */
[C---:B------:R-:W-:Y:S01]  /*0510*/  ISETP.GT.U32.AND P4, PT, R4.reuse, R15, PT ;  /* 0x0000000f0400720c */ /* 0x040fe20003f84070 */
[----:B------:R-:W-:Y:S01]  /*0520*/  @!P0 IMAD.IADD R9, R9, 0x1, -R4 ;  /* 0x0000000109098824 */ /* 0x000fe200078e0a04 */
[----:B------:R-:W-:Y:S01]  /*0530*/  ISETP.GT.U32.AND P1, PT, R4, R19, PT ;  /* 0x000000130400720c */ /* 0x000fe20003f24070 */
[----:B------:R-:W-:-:S03]  /*0540*/  IMAD.HI.U32 R18, R8, R23, RZ ;  /* 0x0000001708127227 */ /* 0x000fc600078e00ff */
[----:B------:R-:W-:Y:S01]  /*0550*/  ISETP.GT.U32.AND P0, PT, R4, R9, PT ;  /* 0x000000090400720c */ /* 0x000fe20003f04070 */
[----:B------:R-:W-:Y:S02]  /*0560*/  IMAD R23, R18, R7, R23 ;  /* 0x0000000712177224 */ /* 0x000fe400078e0217 */
[--C-:B------:R-:W-:Y:S01]  /*0570*/  @!P2 IMAD.IADD R21, R21, 0x1, -R4.reuse ;  /* 0x000000011515a824 */ /* 0x100fe200078e0a04 */
[C---:B------:R-:W-:Y:S01]  /*0580*/  ISETP.GT.U32.AND P2, PT, R4.reuse, R11, PT ;  /* 0x0000000b0400720c */ /* 0x040fe20003f44070 */
[----:B------:R-:W-:Y:S01]  /*0590*/  @!P6 IMAD.IADD R13, R13, 0x1, -R4 ;  /* 0x000000010d0de824 */ /* 0x000fe200078e0a04 */
[----:B------:R-:W-:Y:S01]  /*05a0*/  ISETP.GT.U32.AND P6, PT, R4, R23, PT ;  /* 0x000000170400720c */ /* 0x000fe20003fc4070 */
[----:B------:R-:W-:Y:S01]  /*05b0*/  IMAD.HI.U32 R8, R8, R25, RZ ;  /* 0x0000001908087227 */ /* 0x000fe200078e00ff */
[----:B------:R-:W-:-:S03]  /*05c0*/  ISETP.GT.U32.AND P5, PT, R4, R21, PT ;  /* 0x000000150400720c */ /* 0x000fc60003fa4070 */
[--C-:B------:R-:W-:Y:S01]  /*05d0*/  @!P1 IMAD.IADD R19, R19, 0x1, -R4.reuse ;  /* 0x0000000113139824 */ /* 0x100fe200078e0a04 */
[----:B------:R-:W-:Y:S01]  /*05e0*/  ISETP.GT.U32.AND P1, PT, R4, R13, PT ;  /* 0x0000000d0400720c */ /* 0x000fe20003f24070 */
[----:B------:R-:W-:Y:S02]  /*05f0*/  IMAD R7, R8, R7, R25 ;  /* 0x0000000708077224 */ /* 0x000fe400078e0219 */
[--C-:B------:R-:W-:Y:S02]  /*0600*/  @!P0 IMAD.IADD R9, R9, 0x1, -R4.reuse ;  /* 0x0000000109098824 */ /* 0x100fe400078e0a04 */
[--C-:B------:R-:W-:Y:S01]  /*0610*/  @!P4 IMAD.IADD R15, R15, 0x1, -R4.reuse ;  /* 0x000000010f0fc824 */ /* 0x100fe200078e0a04 */
[----:B------:R-:W-:Y:S01]  /*0620*/  ISETP.GT.U32.AND P0, PT, R4, R7, PT ;  /* 0x000000070400720c */ /* 0x000fe20003f04070 */
[--C-:B------:R-:W-:Y:S01]  /*0630*/  @!P6 IMAD.IADD R23, R23, 0x1, -R4.reuse ;  /* 0x000000011717e824 */ /* 0x100fe200078e0a04 */
[----:B------:R-:W-:Y:S01]  /*0640*/  @!P3 IADD3 R9, -R9, RZ, RZ ;  /* 0x000000ff0909b210 */ /* 0x000fe20007ffe1ff */
[--C-:B------:R-:W-:Y:S01]  /*0650*/  @!P2 IMAD.IADD R11, R11, 0x1, -R4.reuse ;  /* 0x000000010b0ba824 */ /* 0x100fe200078e0a04 */
[----:B------:R-:W-:Y:S01]  /*0660*/  ISETP.GE.AND P2, PT, R10, RZ, PT ;  /* 0x000000ff0a00720c */ /* 0x000fe20003f46270 */
[--C-:B------:R-:W-:Y:S01]  /*0670*/  @!P5 IMAD.IADD R21, R21, 0x1, -R4.reuse ;  /* 0x000000011515d824 */ /* 0x100fe200078e0a04 */
[----:B------:R-:W-:Y:S01]  /*0680*/  ISETP.GT.U32.AND P3, PT, R4, R19, PT ;  /* 0x000000130400720c */ /* 0x000fe20003f64070 */
[----:B------:R-:W-:Y:S01]  /*0690*/  @!P1 IMAD.IADD R13, R13, 0x1, -R4 ;  /* 0x000000010d0d9824 */ /* 0x000fe200078e0a04 */
[----:B------:R-:W-:-:S02]  /*06a0*/  ISETP.GE.AND P5, PT, R6, RZ, PT ;  /* 0x000000ff0600720c */ /* 0x000fc40003fa6270 */
[C---:B------:R-:W-:Y:S02]  /*06b0*/  ISETP.GT.U32.AND P6, PT, R4.reuse, R15, PT ;  /* 0x0000000f0400720c */ /* 0x040fe40003fc4070 */
[----:B------:R-:W-:Y:S01]  /*06c0*/  ISETP.GT.U32.AND P1, PT, R4, R23, PT ;  /* 0x000000170400720c */ /* 0x000fe20003f24070 */
[----:B------:R-:W-:Y:S01]  /*06d0*/  @!P0 IMAD.IADD R7, R7, 0x1, -R4 ;  /* 0x0000000107078824 */ /* 0x000fe200078e0a04 */
[----:B------:R-:W-:-:S03]  /*06e0*/  ISETP.NE.AND P4, PT, R17, RZ, PT ;  /* 0x000000ff1100720c */ /* 0x000fc60003f85270 */
[----:B------:R-:W-:Y:S01]  /*06f0*/  @!P2 IMAD.MOV R21, RZ, RZ, -R21 ;  /* 0x000000ffff15a224 */ /* 0x000fe200078e0a15 */
[----:B------:R-:W-:Y:S01]  /*0700*/  ISETP.GT.U32.AND P0, PT, R4, R7, PT ;  /* 0x000000070400720c */ /* 0x000fe20003f04070 */
[--C-:B------:R-:W-:Y:S01]  /*0710*/  @!P3 IMAD.IADD R19, R19, 0x1, -R4.reuse ;  /* 0x000000011313b824 */ /* 0x100fe200078e0a04 */
[----:B------:R-:W-:Y:S01]  /*0720*/  ISETP.GE.AND P2, PT, R14, RZ, PT ;  /* 0x000000ff0e00720c */ /* 0x000fe20003f46270 */
[----:B------:R-:W-:Y:S01]  /*0730*/  @!P5 IMAD.MOV R11, RZ, RZ, -R11 ;  /* 0x000000ffff0bd224 */ /* 0x000fe200078e0a0b */
[----:B------:R-:W-:Y:S01]  /*0740*/  ISETP.GE.AND P3, PT, R2, RZ, PT ;  /* 0x000000ff0200720c */ /* 0x000fe20003f66270 */
[--C-:B------:R-:W-:Y:S01]  /*0750*/  @!P6 IMAD.IADD R15, R15, 0x1, -R4.reuse ;  /* 0x000000010f0fe824 */ /* 0x100fe200078e0a04 */
[----:B------:R-:W-:Y:S01]  /*0760*/  ISETP.GE.AND P5, PT, R3, RZ, PT ;  /* 0x000000ff0300720c */ /* 0x000fe20003fa6270 */
[----:B------:R-:W-:Y:S01]  /*0770*/  @!P1 IMAD.IADD R23, R23, 0x1, -R4 ;  /* 0x0000000117179824 */ /* 0x000fe200078e0a04 */
[----:B------:R-:W-:Y:S01]  /*0780*/  ISETP.GE.AND P6, PT, R12, RZ, PT ;  /* 0x000000ff0c00720c */ /* 0x000fe20003fc6270 */
[----:B------:R-:W-:Y:S01]  /*0790*/  IMAD.U32 R3, RZ, RZ, UR6 ;  /* 0x00000006ff037e24 */ /* 0x000fe2000f8e00ff */
[----:B------:R-:W-:-:S02]  /*07a0*/  ISETP.GE.AND P1, PT, R16, RZ, PT ;  /* 0x000000ff1000720c */ /* 0x000fc40003f26270 */
[----:B------:R-:W-:Y:S01]  /*07b0*/  LOP3.LUT R2, RZ, R5, RZ, 0x33, !PT ;  /* 0x00000005ff027212 */ /* 0x000fe200078e33ff */
[----:B------:R-:W-:Y:S02]  /*07c0*/  @!P0 IMAD.IADD R7, R7, 0x1, -R4 ;  /* 0x0000000107078824 */ /* 0x000fe400078e0a04 */
[----:B------:R-:W-:Y:S02]  /*07d0*/  @!P2 IADD3 R23, -R23, RZ, RZ ;  /* 0x000000ff1717a210 */ /* 0x000fe40007ffe1ff */
[----:B------:R-:W-:Y:S01]  /*07e0*/  @!P3 IMAD.MOV R13, RZ, RZ, -R13 ;  /* 0x000000ffff0db224 */ /* 0x000fe200078e0a0d */
[C---:B------:R-:W-:Y:S01]  /*07f0*/  SEL R8, R2.reuse, R9, !P4 ;  /* 0x0000000902087207 */ /* 0x040fe20006000000 */
[----:B------:R-:W-:Y:S01]  /*0800*/  @!P5 IMAD.MOV R15, RZ, RZ, -R15 ;  /* 0x000000ffff0fd224 */ /* 0x000fe200078e0a0f */
[C---:B------:R-:W-:Y:S01]  /*0810*/  SEL R5, R2.reuse, R11, !P4 ;  /* 0x0000000b02057207 */ /* 0x040fe20006000000 */
[----:B------:R-:W-:Y:S01]  /*0820*/  @!P6 IMAD.MOV R19, RZ, RZ, -R19 ;  /* 0x000000ffff13e224 */ /* 0x000fe200078e0a13 */
[C---:B------:R-:W-:Y:S01]  /*0830*/  SEL R6, R2.reuse, R21, !P4 ;  /* 0x0000001502067207 */ /* 0x040fe20006000000 */
[----:B------:R-:W-:Y:S01]  /*0840*/  @!P1 IMAD.MOV R7, RZ, RZ, -R7 ;  /* 0x000000ffff079224 */ /* 0x000fe200078e0a07 */
[----:B------:R-:W-:-:S02]  /*0850*/  SEL R4, R2, R23, !P4 ;  /* 0x0000001702047207 */ /* 0x000fc40006000000 */
[C---:B------:R-:W-:Y:S02]  /*0860*/  SEL R9, R2.reuse, R13, !P4 ;  /* 0x0000000d02097207 */ /* 0x040fe40006000000 */
[C---:B------:R-:W-:Y:S02]  /*0870*/  SEL R10, R2.reuse, R15, !P4 ;  /* 0x0000000f020a7207 */ /* 0x040fe40006000000 */
[C---:B------:R-:W-:Y:S02]  /*0880*/  SEL R19, R2.reuse, R19, !P4 ;  /* 0x0000001302137207 */ /* 0x040fe40006000000 */
[----:B------:R-:W-:Y:S01]  /*0890*/  SEL R7, R2, R7, !P4 ;  /* 0x0000000702077207 */ /* 0x000fe20006000000 */
[----:B------:R-:W-:Y:S01]  /*08a0*/  IMAD.U32 R2, RZ, RZ, UR5 ;  /* 0x00000005ff027e24 */ /* 0x000fe2000f8e00ff */
[----:B------:R-:W-:Y:S02]  /*08b0*/  LOP3.LUT R8, R8, 0xff, RZ, 0xc0, !PT ;  /* 0x000000ff08087812 */ /* 0x000fe400078ec0ff */
[----:B------:R-:W-:Y:S01]  /*08c0*/  LOP3.LUT R5, R5, 0xff, RZ, 0xc0, !PT ;  /* 0x000000ff05057812 */ /* 0x000fe200078ec0ff */
[----:B------:R-:W-:Y:S01]  /*08d0*/  IMAD.WIDE R2, R0, 0x8, R2 ;  /* 0x0000000800027825 */ /* 0x000fe200078e0202 */
[----:B------:R-:W-:-:S02]  /*08e0*/  LOP3.LUT R6, R6, 0xff, RZ, 0xc0, !PT ;  /* 0x000000ff06067812 */ /* 0x000fc400078ec0ff */
[----:B------:R-:W-:Y:S02]  /*08f0*/  LOP3.LUT R4, R4, 0xff, RZ, 0xc0, !PT ;  /* 0x000000ff04047812 */ /* 0x000fe400078ec0ff */
[----:B------:R-:W-:Y:S02]  /*0900*/  PRMT R9, R9, 0x7604, R8 ;  /* 0x0000760409097816 */ /* 0x000fe40000000008 */
[----:B------:R-:W-:Y:S02]  /*0910*/  PRMT R5, R10, 0x7604, R5 ;  /* 0x000076040a057816 */ /* 0x000fe40000000005 */
[----:B------:R-:W-:Y:S02]  /*0920*/  PRMT R6, R19, 0x7604, R6 ;  /* 0x0000760413067816 */ /* 0x000fe40000000006 */
[----:B------:R-:W-:Y:S02]  /*0930*/  PRMT R4, R7, 0x7604, R4 ;  /* 0x0000760407047816 */ /* 0x000fe40000000004 */
[----:B------:R-:W-:-:S02]  /*0940*/  PRMT R6, R9, 0x5410, R6 ;  /* 0x0000541009067816 */ /* 0x000fc40000000006 */
[----:B------:R-:W-:-:S05]  /*0950*/  PRMT R7, R5, 0x5410, R4 ;  /* 0x0000541005077816 */ /* 0x000fca0000000004 */
[----:B------:R-:W-:Y:S01]  /*0960*/  STG.E.64 desc[UR8][R2.64], R6 ;  /* 0x0000000602007986 */ /* 0x000fe2000c101b08 */
[----:B------:R-:W-:Y:S05]  /*0970*/  EXIT ;  /* 0x000000000000794d */ /* 0x000fea0003800000 */
.L_x_25396:
[----:B------:R-:W0:Y:S01]  /*0980*/  S2R R8, SR_TID.X ;  /* 0x0000000000087919 */ /* 0x000e220000002100 */
[----:B------:R-:W-:Y:S01]  /*0990*/  IMAD.MOV.U32 R18, RZ, RZ, RZ ;  /* 0x000000ffff127224 */ /* 0x000fe200078e00ff */
[----:B0-----:R-:W-:Y:S01]  /*09a0*/  ISETP.GE.AND P0, PT, R8, R7, PT ;  /* 0x000000070800720c */ /* 0x001fe20003f06270 */
[----:B------:R-:W-:-:S12]  /*09b0*/  IMAD.MOV.U32 R0, RZ, RZ, R8 ;  /* 0x000000ffff007224 */ /* 0x000fd800078e0008 */
[C---:B------:R-:W-:Y:S01]  /*09c0*/  @!P0 VIADD R19, R0.reuse, UR4 ;  /* 0x0000000400138c36 */ /* 0x040fe20008000000 */
[----:B------:R-:W-:-:S04]  /*09d0*/  @!P0 IADD3 R0, R0, 0x80, RZ ;  /* 0x0000008000008810 */ /* 0x000fc80007ffe0ff */
[----:B------:R-:W-:-:S13]  /*09e0*/  ISETP.GE.AND P5, PT, R0, R7, PT ;  /* 0x000000070000720c */ /* 0x000fda0003fa6270 */
[C---:B------:R-:W-:Y:S01]  /*09f0*/  @!P5 VIADD R25, R0.reuse, UR4 ;  /* 0x000000040019dc36 */ /* 0x040fe20008000000 */
[----:B------:R-:W0:Y:S01]  /*0a00*/  @!P5 LDC.64 R12, c[0x0][0x220] ;  /* 0x00008800ff0cdb82 */ /* 0x000e220000000a00 */
[----:B------:R-:W-:-:S05]  /*0a10*/  @!P5 VIADD R0, R0, 0x80 ;  /* 0x000000800000d836 */ /* 0x000fca0000000000 */
[----:B------:R-:W-:-:S13]  /*0a20*/  ISETP.GE.AND P6, PT, R0, R7, PT ;  /* 0x000000070000720c */ /* 0x000fda0003fc6270 */
[C---:B------:R-:W-:Y:S01]  /*0a30*/  @!P6 VIADD R27, R0.reuse, UR4 ;  /* 0x00000004001bec36 */ /* 0x040fe20008000000 */
[----:B------:R-:W1:Y:S01]  /*0a40*/  @!P6 LDC.64 R4, c[0x0][0x220] ;  /* 0x00008800ff04eb82 */ /* 0x000e620000000a00 */
[----:B------:R-:W-:Y:S01]  /*0a50*/  @!P6 VIADD R0, R0, 0x80 ;  /* 0x000000800000e836 */ /* 0x000fe20000000000 */
[----:B0-----:R-:W-:-:S04]  /*0a60*/  @!P5 IADD3 R24, P1, R25, R12, RZ ;  /* 0x0000000c1918d210 */ /* 0x001fc80007f3e0ff */
        /* <DEDUP_REMOVED lines=41> */
[----:B------:R-:W-:Y:S01]  /*0d00*/  PRMT R19, RZ, 0x7610, R19 ;  /* 0x00007610ff137816 */ /* 0x000fe20000000013 */
[----:B------:R-:W-:Y:S02]  /*0d10*/  @!P5 IMAD.X R13, RZ, RZ, R3, P3 ;  /* 0x000000ffff0dd224 */ /* 0x000fe400018e0603 */
[----:B------:R-:W-:Y:S01]  /*0d20*/  @!P0 IMAD.X R21, RZ, RZ, R21, P1 ;  /* 0x000000ffff158224 */ /* 0x000fe200008e0615 */
[----:B------:R-:W0:Y:S02]  /*0d30*/  @!P0 LDC.64 R2, c[0x0][0x218] ;  /* 0x00008600ff028b82 */ /* 0x000e240000000a00 */
        /* <DEDUP_REMOVED lines=32> */
.L_x_25398:
[----:B------:R-:W-:Y:S05]  /*0f40*/  BSYNC B0 ;  /* 0x0000000000007941 */ /* 0x000fea0003800000 */
.L_x_25397:
        /* <DEDUP_REMOVED lines=28> */
.L_x_25400:
[----:B------:R-:W-:Y:S05]  /*1110*/  BSYNC B0 ;  /* 0x0000000000007941 */ /* 0x000fea0003800000 */
.L_x_25399:
        /* <DEDUP_REMOVED lines=12> */
[-C--:B------:R-:W-:Y:S02]  /*11e0*/  ISETP.GE.AND P2, PT, R10, R7.reuse, PT ;  /* 0x000000070a00720c */ /* 0x080fe40003f46270 */
[-C--:B------:R-:W-:Y:S01]  /*11f0*/  ISETP.GE.AND P3, PT, R18, R7.reuse, PT ;  /* 0x000000071200720c */ /* 0x080fe20003f66270 */
[----:B------:R-:W-:Y:S01]  /*1200*/  @!P0 IMAD.X R3, RZ, RZ, R3, P4 ;  /* 0x000000ffff038224 */ /* 0x000fe200020e0603 */
        /* <DEDUP_REMOVED lines=23> */
[----:B------:R-:W-:Y:S01]  /*1380*/  @!P6 IMAD.MOV R6, RZ, RZ, -R6 ;  /* 0x000000ffff06e224 */ /* 0x000fe200078e0a06 */
[----:B------:R-:W-:-:S13]  /*1390*/  ISETP.NE.AND P6, PT, R17, RZ, PT ;  /* 0x000000ff1100720c */ /* 0x000fda0003fc5270 */
[----:B------:R-:W-:-:S07]  /*13a0*/  @!P6 LOP3.LUT R6, RZ, R14, RZ, 0x33, !PT ;  /* 0x0000000eff06e212 */ /* 0x000fce00078e33ff */
.L_x_25402:
[----:B------:R-:W-:Y:S05]  /*13b0*/  BSYNC B0 ;  /* 0x0000000000007941 */ /* 0x000fea0003800000 */
.L_x_25401:
        /* <DEDUP_REMOVED lines=23> */
[----:B------:R-:W-:-:S04]  /*1530*/  IMAD.MOV.U32 R15, RZ, RZ, R10 ;  /* 0x000000ffff0f7224 */ /* 0x000fc800078e000a */
[----:B------:R-:W-:-:S06]  /*1540*/  @!P5 IMAD.MOV R15, RZ, RZ, -R15 ;  /* 0x000000ffff0fd224 */ /* 0x000fcc00078e0a0f */
[----:B------:R-:W-:-:S07]  /*1550*/  @!P6 LOP3.LUT R15, RZ, R14, RZ, 0x33, !PT ;  /* 0x0000000eff0fe212 */ /* 0x000fce00078e33ff */
.L_x_25404:
[----:B------:R-:W-:Y:S05]  /*1560*/  BSYNC B0 ;  /* 0x0000000000007941 */ /* 0x000fea0003800000 */
.L_x_25403:
        /* <DEDUP_REMOVED lines=25> */
.L_x_25406:
[----:B------:R-:W-:Y:S05]  /*1700*/  BSYNC B0 ;  /* 0x0000000000007941 */ /* 0x000fea0003800000 */
.L_x_25405:
        /* <DEDUP_REMOVED lines=26> */
.L_x_25408:
[----:B------:R-:W-:Y:S05]  /*18b0*/  BSYNC B0 ;  /* 0x0000000000007941 */ /* 0x000fea0003800000 */
.L_x_25407:
        /* <DEDUP_REMOVED lines=26> */
.L_x_25410:
[----:B------:R-:W-:Y:S05]  /*1a60*/  BSYNC B0 ;  /* 0x0000000000007941 */ /* 0x000fea0003800000 */
.L_x_25409:
        /* <DEDUP_REMOVED lines=25> */
.L_x_25412:
[----:B------:R-:W-:Y:S05]  /*1c00*/  BSYNC B0 ;  /* 0x0000000000007941 */ /* 0x000fea0003800000 */
.L_x_25411:
        /* <DEDUP_REMOVED lines=20> */
.L_x_25415:
        /* <DEDUP_REMOVED lines=8> */
.L_x_25416:
        /* <DEDUP_REMOVED lines=8> */
.L_x_25417:
[----:B------:R-:W-:-:S13]  /*1e50*/  ISETP.GE.AND P0, PT, R8, R7, PT ;  /* 0x000000070800720c */ /* 0x000fda0003f06270 */
[----:B------:R-:W-:Y:S05]  /*1e60*/  @P0 BREAK B1 ;  /* 0x0000000000010942 */ /* 0x000fea0003800000 */
[----:B------:R-:W-:Y:S05]  /*1e70*/  @P0 BRA `(.L_x_25419) ;  /* 0x0000000000380947 */ /* 0x000fea0003800000 */
[C---:B01----:R-:W-:Y:S01]  /*1e80*/  IADD3 R2, R8.reuse, UR4, RZ ;  /* 0x0000000408027c10 */ /* 0x043fe2000fffe0ff */
[----:B------:R-:W-:Y:S01]  /*1e90*/  ULDC.64 UR6, c[0x0][0x218] ;  /* 0x0000860000067ab9 */ /* 0x000fe20000000a00 */
[----:B------:R-:W-:Y:S02]  /*1ea0*/  VIADD R8, R8, 0x80 ;  /* 0x0000008008087836 */ /* 0x000fe40000000000 */
[----:B------:R-:W-:-:S05]  /*1eb0*/  IADD3 R2, P0, R2, UR6, RZ ;  /* 0x0000000602027c10 */ /* 0x000fca000ff1e0ff */
[----:B------:R-:W-:-:S05]  /*1ec0*/  IMAD.X R3, RZ, RZ, UR7, P0 ;  /* 0x00000007ff037e24 */ /* 0x000fca00080e06ff */
[----:B------:R2:W-:Y:S03]  /*1ed0*/  STG.E.U8 desc[UR8][R2.64], R0 ;  /* 0x0000000002007986 */ /* 0x0005e6000c101108 */
.L_x_25418:
[----:B------:R-:W-:Y:S05]  /*1ee0*/  BSYNC B1 ;  /* 0x0000000000017941 */ /* 0x000fea0003800000 */
.L_x_25414:
[----:B------:R-:W-:-:S13]  /*1ef0*/  ISETP.GE.AND P0, PT, R8, R7, PT ;  /* 0x000000070800720c */ /* 0x000fda0003f06270 */
[----:B------:R-:W3:Y:S01]  /*1f00*/  @!P0 LDC.64 R10, c[0x0][0x218] ;  /* 0x00008600ff0a8b82 */ /* 0x000ee20000000a00 */
[C---:B012---:R-:W-:Y:S02]  /*1f10*/  @!P0 VIADD R3, R8.reuse, UR4 ;  /* 0x0000000408038c36 */ /* 0x047fe40008000000 */
[----:B------:R-:W-:-:S03]  /*1f20*/  @!P0 VIADD R8, R8, 0x80 ;  /* 0x0000008008088836 */ /* 0x000fc60000000000 */
[----:B---3--:R-:W-:-:S05]  /*1f30*/  @!P0 IADD3 R2, P1, R3, R10, RZ ;  /* 0x0000000a03028210 */ /* 0x008fca0007f3e0ff */
[----:B------:R-:W-:-:S05]  /*1f40*/  @!P0 IMAD.X R3, RZ, RZ, R11, P1 ;  /* 0x000000ffff038224 */ /* 0x000fca00008e060b */
[----:B------:R2:W-:Y:S03]  /*1f50*/  @!P0 STG.E.U8 desc[UR8][R2.64], R9 ;  /* 0x0000000902008986 */ /* 0x0005e6000c101108 */
.L_x_25419:
[----:B------:R-:W-:Y:S05]  /*1f60*/  BSYNC B0 ;  /* 0x0000000000007941 */ /* 0x000fea0003800000 */
.L_x_25413:
        /* <DEDUP_REMOVED lines=9> */
.L_x_25420:
        /* <DEDUP_REMOVED lines=16> */
.L_x_57457:


//--------------------- .text._ZN2at6native18elementwise_kernelILi128ELi4EZNS0_15gpu_kernel_implINS0_13AUnaryFunctorIaaaZZZNS0_16fmod_kernel_cudaERNS_18TensorIteratorBaseEENKUlvE_clEvENKUlvE0_clEvEUlaaE_EEEEvS5_RKT_EUliE_EEviT1_ --------------------------
	.section	.text._ZN2at6native18elementwise_kernelILi128ELi4EZNS0_15gpu_kernel_implINS0_13AUnaryFunctorIaaaZZZNS0_16fmod_kernel_cudaERNS_18TensorIteratorBaseEENKUlvE_clEvENKUlvE0_clEvEUlaaE_EEEEvS5_RKT_EUliE_EEviT1_,"ax",@progbits
	.align	128
        .global         _ZN2at6native18elementwise_kernelILi128ELi4EZNS0_15gpu_kernel_implINS0_13AUnaryFunctorIaaaZZZNS0_16fmod_kernel_cudaERNS_18TensorIteratorBaseEENKUlvE_clEvENKUlvE0_clEvEUlaaE_EEEEvS5_RKT_EUliE_EEviT1_
        .type           _ZN2at6native18elementwise_kernelILi128ELi4EZNS0_15gpu_kernel_implINS0_13AUnaryFunctorIaaaZZZNS0_16fmod_kernel_cudaERNS_18TensorIteratorBaseEENKUlvE_clEvENKUlvE0_clEvEUlaaE_EEEEvS5_RKT_EUliE_EEviT1_,@function
        .size           _ZN2at6native18elementwise_kernelILi128ELi4EZNS0_15gpu_kernel_implINS0_13AUnaryFunctorIaaaZZZNS0_16fmod_kernel_cudaERNS_18TensorIteratorBaseEENKUlvE_clEvENKUlvE0_clEvEUlaaE_EEEEvS5_RKT_EUliE_EEviT1_,(.L_x_57458 - _ZN2at6native18elementwise_kernelILi128ELi4EZNS0_15gpu_kernel_implINS0_13AUnaryFunctorIaaaZZZNS0_16fmod_kernel_cudaERNS_18TensorIteratorBaseEENKUlvE_clEvENKUlvE0_clEvEUlaaE_EEEEvS5_RKT_EUliE_EEviT1_)
        .other          _ZN2at6native18elementwise_kernelILi128ELi4EZNS0_15gpu_kernel_implINS0_13AUnaryFunctorIaaaZZZNS0_16fmod_kernel_cudaERNS_18TensorIteratorBaseEENKUlvE_clEvENKUlvE0_clEvEUlaaE_EEEEvS5_RKT_EUliE_EEviT1_,@"STO_CUDA_ENTRY STV_DEFAULT"
_ZN2at6native18elementwise_kernelILi128ELi4EZNS0_15gpu_kernel_implINS0_13AUnaryFunctorIaaaZZZNS0_16fmod_kernel_cudaERNS_18TensorIteratorBaseEENKUlvE_clEvENKUlvE0_clEvEUlaaE_EEEEvS5_RKT_EUliE_EEviT1_:
.text._ZN2at6native18elementwise_kernelILi128ELi4EZNS0_15gpu_kernel_implINS0_13AUnaryFunctorIaaaZZZNS0_16fmod_kernel_cudaERNS_18TensorIteratorBaseEENKUlvE_clEvENKUlvE0_clEvEUlaaE_EEEEvS5_RKT_EUliE_EEviT1_:
        /* <DEDUP_REMOVED lines=314> */
.L_x_25423:
        /* <DEDUP_REMOVED lines=20> */
.L_x_25427:
[----:B------:R0:W5:Y:S01]  /*14e0*/  LDG.E.U8 R0, desc[UR36][R2.64] ;  /* 0x0000002402007981 */ /* 0x000162000c1e1100 */
[----:B------:R-:W-:Y:S05]  /*14f0*/  BRA `(.L_x_25429) ;  /* 0x0000000c00547947 */ /* 0x000fea0003800000 */
.L_x_25426:
        /* <DEDUP_REMOVED lines=8> */
.L_x_25431:
[----:B------:R0:W5:Y:S01]  /*1580*/  LDG.E.U8 R0, desc[UR36][R2.64] ;  /* 0x0000002402007981 */ /* 0x000162000c1e1100 */
[----:B------:R-:W-:Y:S05]  /*1590*/  BRA `(.L_x_25429) ;  /* 0x0000000c002c7947 */ /* 0x000fea0003800000 */
.L_x_25430:
[----:B------:R0:W5:Y:S01]  /*15a0*/  LDG.E.U16 R0, desc[UR36][R2.64] ;  /* 0x0000002402007981 */ /* 0x000162000c1e1500 */
[----:B------:R-:W-:Y:S05]  /*15b0*/  BRA `(.L_x_25429) ;  /* 0x0000000c00247947 */ /* 0x000fea0003800000 */
.L_x_25425:
        /* <DEDUP_REMOVED lines=9> */
.L_x_25433:
[----:B------:R-:W2:Y:S02]  /*1650*/  LDG.E.U16 R4, desc[UR36][R2.64] ;  /* 0x0000002402047981 */ /* 0x000ea4000c1e1500 */
[----:B--2---:R-:W-:-:S06]  /*1660*/  HADD2.F32 R4, -RZ, R4.H0_H0 ;  /* 0x20000004ff047230 */ /* 0x004fcc0000004100 */
[----:B------:R-:W0:Y:S02]  /*1670*/  F2I.FTZ.TRUNC.NTZ R4, R4 ;  /* 0x0000000400047305 */ /* 0x000e24000021f100 */
[----:B0-----:R-:W-:Y:S01]  /*1680*/  PRMT R0, R4, 0x7610, R0 ;  /* 0x0000761004007816 */ /* 0x001fe20000000000 */
[----:B------:R-:W-:Y:S06]  /*1690*/  BRA `(.L_x_25429) ;  /* 0x0000000800ec7947 */ /* 0x000fec0003800000 */
.L_x_25432:
        /* <DEDUP_REMOVED lines=9> */
.L_x_25435:
[----:B------:R-:W2:Y:S02]  /*1730*/  LDG.E.U16 R2, desc[UR36][R2.64] ;  /* 0x0000002402027981 */ /* 0x000ea4000c1e1500 */
[----:B--2---:R-:W-:-:S06]  /*1740*/  HADD2.F32 R4, -RZ, R2.H0_H0 ;  /* 0x20000002ff047230 */ /* 0x004fcc0000004100 */
[----:B------:R-:W0:Y:S02]  /*1750*/  F2I.FTZ.TRUNC.NTZ R4, R4 ;  /* 0x0000000400047305 */ /* 0x000e24000021f100 */
[----:B0-----:R-:W-:Y:S01]  /*1760*/  PRMT R0, R4, 0x7610, R0 ;  /* 0x0000761004007816 */ /* 0x001fe20000000000 */
[----:B------:R-:W-:Y:S06]  /*1770*/  BRA `(.L_x_25429) ;  /* 0x0000000800b47947 */ /* 0x000fec0003800000 */
.L_x_25434:
[----:B------:R-:W2:Y:S02]  /*1780*/  LDG.E.64 R2, desc[UR36][R2.64] ;  /* 0x0000002402027981 */ /* 0x000ea4000c1e1b00 */
[----:B--2---:R0:W1:Y:S01]  /*1790*/  F2I.F64.TRUNC R0, R2 ;  /* 0x0000000200007311 */ /* 0x004062000030d100 */
[----:B------:R-:W-:Y:S05]  /*17a0*/  BRA `(.L_x_25429) ;  /* 0x0000000800a87947 */ /* 0x000fea0003800000 */
.L_x_25424:
        /* <DEDUP_REMOVED lines=12> */
.L_x_25438:
[----:B------:R-:W2:Y:S02]  /*1870*/  LDG.E.64 R2, desc[UR36][R2.64] ;  /* 0x0000002402027981 */ /* 0x000ea4000c1e1b00 */
[----:B--2---:R3:W4:Y:S01]  /*1880*/  F2I.F64.TRUNC R0, R2 ;  /* 0x0000000200007311 */ /* 0x004722000030d100 */
[----:B------:R-:W-:Y:S05]  /*1890*/  BRA `(.L_x_25429) ;  /* 0x00000008006c7947 */ /* 0x000fea0003800000 */
.L_x_25437:
        /* <DEDUP_REMOVED lines=28> */
.L_x_25440:
        /* <DEDUP_REMOVED lines=15> */
.L_x_25439:
[----:B------:R-:W2:Y:S02]  /*1b50*/  LDG.E.U16 R4, desc[UR36][R2.64] ;  /* 0x0000002402047981 */ /* 0x000ea4000c1e1500 */
[----:B--2---:R-:W-:-:S06]  /*1b60*/  IMAD.U32 R4, R4, 0x10000, RZ ;  /* 0x0001000004047824 */ /* 0x004fcc00078e00ff */
[----:B------:R-:W0:Y:S02]  /*1b70*/  F2I.FTZ.TRUNC.NTZ R4, R4 ;  /* 0x0000000400047305 */ /* 0x000e24000021f100 */
[----:B0-----:R-:W-:Y:S01]  /*1b80*/  PRMT R0, R4, 0x7610, R0 ;  /* 0x0000761004007816 */ /* 0x001fe20000000000 */
[----:B------:R-:W-:Y:S06]  /*1b90*/  BRA `(.L_x_25429) ;  /* 0x0000000400ac7947 */ /* 0x000fec0003800000 */
.L_x_25436:
        /* <DEDUP_REMOVED lines=10> */
.L_x_25443:
        /* <DEDUP_REMOVED lines=21> */
.L_x_25447:
[----:B------:R-:W-:Y:S05]  /*1d90*/  BSYNC B1 ;  /* 0x0000000000017941 */ /* 0x000fea0003800000 */
.L_x_25446:
[----:B------:R-:W-:Y:S01]  /*1da0*/  IMAD.SHL.U32 R2, R2, 0x100000, RZ ;  /* 0x0010000002027824 */ /* 0x000fe200078e00ff */
[----:B------:R-:W-:-:S04]  /*1db0*/  LEA R3, R0, 0x3b800000, 0x17 ;  /* 0x3b80000000037811 */ /* 0x000fc800078eb8ff */
[----:B------:R-:W-:-:S07]  /*1dc0*/  LOP3.LUT R4, R3, R2, R4, 0xfe, !PT ;  /* 0x0000000203047212 */ /* 0x000fce00078efe04 */
.L_x_25445:
[----:B------:R-:W-:Y:S05]  /*1dd0*/  BSYNC B0 ;  /* 0x0000000000007941 */ /* 0x000fea0003800000 */
.L_x_25444:
[----:B------:R-:W0:Y:S02]  /*1de0*/  F2I.FTZ.TRUNC.NTZ R4, R4 ;  /* 0x0000000400047305 */ /* 0x000e24000021f100 */
[----:B0-----:R-:W-:Y:S01]  /*1df0*/  PRMT R0, R4, 0x7610, R0 ;  /* 0x0000761004007816 */ /* 0x001fe20000000000 */
[----:B------:R-:W-:Y:S06]  /*1e00*/  BRA `(.L_x_25429) ;  /* 0x0000000400107947 */ /* 0x000fec0003800000 */
.L_x_25442:
        /* <DEDUP_REMOVED lines=21> */
.L_x_25451:
[----:B------:R-:W-:Y:S05]  /*1f60*/  BSYNC B1 ;  /* 0x0000000000017941 */ /* 0x000fea0003800000 */
.L_x_25450:
[----:B------:R-:W-:Y:S01]  /*1f70*/  IMAD.SHL.U32 R2, R2, 0x200000, RZ ;  /* 0x0020000002027824 */ /* 0x000fe200078e00ff */
[----:B------:R-:W-:-:S04]  /*1f80*/  LEA R3, R0, 0x37800000, 0x17 ;  /* 0x3780000000037811 */ /* 0x000fc800078eb8ff */
[----:B------:R-:W-:-:S07]  /*1f90*/  LOP3.LUT R4, R3, R2, R4, 0xfe, !PT ;  /* 0x0000000203047212 */ /* 0x000fce00078efe04 */
.L_x_25449:
[----:B------:R-:W-:Y:S05]  /*1fa0*/  BSYNC B0 ;  /* 0x0000000000007941 */ /* 0x000fea0003800000 */
.L_x_25448:
[----:B------:R-:W0:Y:S02]  /*1fb0*/  F2I.FTZ.TRUNC.NTZ R4, R4 ;  /* 0x0000000400047305 */ /* 0x000e24000021f100 */
[----:B0-----:R-:W-:Y:S01]  /*1fc0*/  PRMT R0, R4, 0x7610, R0 ;  /* 0x0000761004007816 */ /* 0x001fe20000000000 */
[----:B------:R-:W-:Y:S06]  /*1fd0*/  BRA `(.L_x_25429) ;  /* 0x00000000009c7947 */ /* 0x000fec0003800000 */
.L_x_25441:
        /* <DEDUP_REMOVED lines=14> */
.L_x_25455:
[----:B------:R-:W-:Y:S05]  /*20c0*/  BSYNC B0 ;  /* 0x0000000000007941 */ /* 0x000fea0003800000 */
.L_x_25454:
[----:B------:R-:W0:Y:S02]  /*20d0*/  F2I.FTZ.TRUNC.NTZ R4, R4 ;  /* 0x0000000400047305 */ /* 0x000e24000021f100 */
[----:B0-----:R-:W-:Y:S01]  /*20e0*/  PRMT R0, R4, 0x7610, R0 ;  /* 0x0000761004007816 */ /* 0x001fe20000000000 */
[----:B------:R-:W-:Y:S06]  /*20f0*/  BRA `(.L_x_25429) ;  /* 0x0000000000547947 */ /* 0x000fec0003800000 */
.L_x_25428:
        /* <DEDUP_REMOVED lines=16> */
.L_x_25456:
[----:B------:R-:W-:Y:S01]  /*2200*/  PRMT R0, RZ, 0x7610, R0 ;  /* 0x00007610ff007816 */ /* 0x000fe20000000000 */
[----:B------:R-:W-:Y:S06]  /*2210*/  BRA `(.L_x_25429) ;  /* 0x00000000000c7947 */ /* 0x000fec0003800000 */
.L_x_25453:
[----:B------:R2:W5:Y:S01]  /*2220*/  LDG.E.U8 R0, desc[UR36][R2.64] ;  /* 0x0000002402007981 */ /* 0x000562000c1e1100 */
[----:B------:R-:W-:Y:S05]  /*2230*/  BRA `(.L_x_25429) ;  /* 0x0000000000047947 */ /* 0x000fea0003800000 */
.L_x_25452:
[----:B------:R1:W5:Y:S02]  /*2240*/  LDG.E.U8 R0, desc[UR36][R2.64] ;  /* 0x0000002402007981 */ /* 0x000364000c1e1100 */
.L_x_25429:
[----:B-1--45:R-:W-:-:S04]  /*2250*/  LOP3.LUT R0, R0, 0xffff, RZ, 0xc0, !PT ;  /* 0x0000ffff00007812 */ /* 0x032fc800078ec0ff */
[----:B------:R-:W-:Y:S02]  /*2260*/  PRMT R7, R0, 0x8880, RZ ;  /* 0x0000888000077816 */ /* 0x000fe400000000ff */
[----:B------:R-:W1:Y:S02]  /*2270*/  LDC.S8 R0, c[0x0][0x421] ;  /* 0x00010840ff007b82 */ /* 0x000e640000000200 */
[-C--:B------:R-:W-:Y:S02]  /*2280*/  IABS R6, R7.reuse ;  /* 0x0000000700067213 */ /* 0x080fe40000000000 */
[----:B------:R-:W-:Y:S02]  /*2290*/  IABS R9, R7 ;  /* 0x0000000700097213 */ /* 0x000fe40000000000 */
[----:B------:R-:W4:Y:S08]  /*22a0*/  I2F.RP R4, R6 ;  /* 0x0000000600047306 */ /* 0x000f300000209400 */
[----:B----4-:R-:W0:Y:S01]  /*22b0*/  MUFU.RCP R4, R4 ;  /* 0x0000000400047308 */ /* 0x010e220000001000 */
[----:B-1----:R-:W-:-:S02]  /*22c0*/  IABS R8, R0 ;  /* 0x0000000000087213 */ /* 0x002fc40000000000 */
[----:B------:R-:W-:Y:S01]  /*22d0*/  ISETP.GE.AND P1, PT, R0, RZ, PT ;  /* 0x000000ff0000720c */ /* 0x000fe20003f26270 */
[----:B0-23--:R-:W-:-:S04]  /*22e0*/  VIADD R2, R4, 0xffffffe ;  /* 0x0ffffffe04027836 */ /* 0x00dfc80000000000 */
[----:B------:R0:W1:Y:S02]  /*22f0*/  F2I.FTZ.U32.TRUNC.NTZ R3, R2 ;  /* 0x0000000200037305 */ /* 0x000064000021f000 */
[----:B0-----:R-:W-:Y:S02]  /*2300*/  IMAD.MOV.U32 R2, RZ, RZ, RZ ;  /* 0x000000ffff027224 */ /* 0x001fe400078e00ff */
[----:B-1----:R-:W-:-:S04]  /*2310*/  IMAD.MOV R5, RZ, RZ, -R3 ;  /* 0x000000ffff057224 */ /* 0x002fc800078e0a03 */
[----:B------:R-:W-:-:S04]  /*2320*/  IMAD R5, R5, R6, RZ ;  /* 0x0000000605057224 */ /* 0x000fc800078e02ff */
        /* <DEDUP_REMOVED lines=25> */
.L_x_25460:
[----:B------:R3:W-:Y:S01]  /*24c0*/  STG.E.U8 desc[UR36][R16.64], R3 ;  /* 0x0000000310007986 */ /* 0x0007e2000c101124 */
[----:B------:R-:W-:Y:S05]  /*24d0*/  BRA `(.L_x_25462) ;  /* 0x0000000c00947947 */ /* 0x000fea0003800000 */
.L_x_25459:
        /* <DEDUP_REMOVED lines=12> */
.L_x_25464:
[----:B------:R-:W-:-:S05]  /*25a0*/  PRMT R3, R3, 0x8880, RZ ;  /* 0x0000888003037816 */ /* 0x000fca00000000ff */
[----:B------:R1:W-:Y:S01]  /*25b0*/  STG.E desc[UR36][R16.64], R3 ;  /* 0x0000000310007986 */ /* 0x0003e2000c101924 */
[----:B------:R-:W-:Y:S05]  /*25c0*/  BRA `(.L_x_25462) ;  /* 0x0000000c00587947 */ /* 0x000fea0003800000 */
.L_x_25463:
[----:B------:R-:W-:-:S04]  /*25d0*/  PRMT R3, R3, 0x8880, RZ ;  /* 0x0000888003037816 */ /* 0x000fc800000000ff */
[----:B------:R-:W-:-:S05]  /*25e0*/  PRMT R3, R3, 0x7710, RZ ;  /* 0x0000771003037816 */ /* 0x000fca00000000ff */
[----:B------:R2:W-:Y:S01]  /*25f0*/  STG.E.U16 desc[UR36][R16.64], R3 ;  /* 0x0000000310007986 */ /* 0x0005e2000c101524 */
[----:B------:R-:W-:Y:S05]  /*2600*/  BRA `(.L_x_25462) ;  /* 0x0000000c00487947 */ /* 0x000fea0003800000 */
.L_x_25458:
        /* <DEDUP_REMOVED lines=9> */
.L_x_25466:
[----:B------:R-:W0:Y:S02]  /*26a0*/  I2F.S8 R0, R3 ;  /* 0x0000000300007306 */ /* 0x000e240000001400 */
[----:B0-----:R-:W-:-:S05]  /*26b0*/  F2FP.F16.F32.PACK_AB R0, RZ, R0 ;  /* 0x00000000ff00723e */ /* 0x001fca00000000ff */
[----:B------:R0:W-:Y:S01]  /*26c0*/  STG.E.U16 desc[UR36][R16.64], R0 ;  /* 0x0000000010007986 */ /* 0x0001e2000c101524 */
[----:B------:R-:W-:Y:S05]  /*26d0*/  BRA `(.L_x_25462) ;  /* 0x0000000c00147947 */ /* 0x000fea0003800000 */
.L_x_25465:
        /* <DEDUP_REMOVED lines=10> */
.L_x_25468:
[----:B------:R-:W0:Y:S02]  /*2780*/  I2F.S8 R3, R3 ;  /* 0x0000000300037306 */ /* 0x000e240000001400 */
[----:B0-----:R-:W-:-:S04]  /*2790*/  F2FP.F16.F32.PACK_AB R3, RZ, R3 ;  /* 0x00000003ff03723e */ /* 0x001fc800000000ff */
[----:B------:R-:W-:-:S05]  /*27a0*/  PRMT R3, R3, 0x5410, RZ ;  /* 0x0000541003037816 */ /* 0x000fca00000000ff */
[----:B------:R0:W-:Y:S01]  /*27b0*/  STG.E desc[UR36][R16.64], R3 ;  /* 0x0000000310007986 */ /* 0x0001e2000c101924 */
[----:B------:R-:W-:Y:S05]  /*27c0*/  BRA `(.L_x_25462) ;  /* 0x0000000800d87947 */ /* 0x000fea0003800000 */
.L_x_25467:
[----:B------:R-:W-:-:S04]  /*27d0*/  PRMT R2, R3, 0x8880, RZ ;  /* 0x0000888003027816 */ /* 0x000fc800000000ff */
[----:B------:R-:W-:-:S06]  /*27e0*/  PRMT R2, R2, 0x7710, RZ ;  /* 0x0000771002027816 */ /* 0x000fcc00000000ff */
[----:B------:R-:W0:Y:S02]  /*27f0*/  I2F.F64.S16 R2, R2 ;  /* 0x0000000200027312 */ /* 0x000e240000101c00 */
[----:B0-----:R0:W-:Y:S01]  /*2800*/  STG.E.64 desc[UR36][R16.64], R2 ;  /* 0x0000000210007986 */ /* 0x0011e2000c101b24 */
[----:B------:R-:W-:Y:S05]  /*2810*/  BRA `(.L_x_25462) ;  /* 0x0000000800c47947 */ /* 0x000fea0003800000 */
.L_x_25457:
        /* <DEDUP_REMOVED lines=12> */
.L_x_25471:
[----:B------:R-:W-:Y:S02]  /*28e0*/  PRMT R4, R3, 0x8880, RZ ;  /* 0x0000888003047816 */ /* 0x000fe400000000ff */
[----:B------:R-:W-:Y:S02]  /*28f0*/  CS2R R6, SRZ ;  /* 0x0000000000067805 */ /* 0x000fe4000001ff00 */
[----:B------:R-:W-:-:S06]  /*2900*/  PRMT R4, R4, 0x7710, RZ ;  /* 0x0000771004047816 */ /* 0x000fcc00000000ff */
[----:B------:R-:W0:Y:S02]  /*2910*/  I2F.F64.S16 R4, R4 ;  /* 0x0000000400047312 */ /* 0x000e240000101c00 */
[----:B0-----:R0:W-:Y:S01]  /*2920*/  STG.E.128 desc[UR36][R16.64], R4 ;  /* 0x0000000410007986 */ /* 0x0011e2000c101d24 */
[----:B------:R-:W-:Y:S05]  /*2930*/  BRA `(.L_x_25462) ;  /* 0x00000008007c7947 */ /* 0x000fea0003800000 */
.L_x_25470:
        /* <DEDUP_REMOVED lines=21> */
.L_x_25475:
[----:B------:R-:W-:Y:S05]  /*2a90*/  BSYNC B0 ;  /* 0x0000000000007941 */ /* 0x000fea0003800000 */
.L_x_25474:
[----:B------:R-:W-:-:S05]  /*2aa0*/  LOP3.LUT R3, R0, R3, RZ, 0xfc, !PT ;  /* 0x0000000300037212 */ /* 0x000fca00078efcff */
[----:B------:R0:W-:Y:S01]  /*2ab0*/  STG.E.U8 desc[UR36][R16.64], R3 ;  /* 0x0000000310007986 */ /* 0x0001e2000c101124 */
[----:B------:R-:W-:Y:S05]  /*2ac0*/  BRA `(.L_x_25462) ;  /* 0x0000000800187947 */ /* 0x000fea0003800000 */
.L_x_25473:
        /* <DEDUP_REMOVED lines=13> */
.L_x_25477:
[----:B------:R-:W-:Y:S01]  /*2ba0*/  IMAD.MOV.U32 R0, RZ, RZ, 0x7f ;  /* 0x0000007fff007424 */ /* 0x000fe200078e00ff */
[----:B------:R-:W-:-:S04]  /*2bb0*/  ISETP.GT.U32.AND P0, PT, R2, 0x7f800000, PT ;  /* 0x7f8000000200780c */ /* 0x000fc80003f04070 */
[----:B------:R-:W-:-:S09]  /*2bc0*/  SEL R0, R0, 0x7c, P0 ;  /* 0x0000007c00007807 */ /* 0x000fd20000000000 */
.L_x_25478:
[----:B------:R-:W-:Y:S05]  /*2bd0*/  BSYNC B0 ;  /* 0x0000000000007941 */ /* 0x000fea0003800000 */
.L_x_25476:
[----:B------:R-:W-:-:S04]  /*2be0*/  LOP3.LUT R2, R3, 0x80000000, RZ, 0xc0, !PT ;  /* 0x8000000003027812 */ /* 0x000fc800078ec0ff */
[----:B------:R-:W-:-:S04]  /*2bf0*/  SHF.R.U32.HI R3, RZ, 0x18, R2 ;  /* 0x00000018ff037819 */ /* 0x000fc80000011602 */
[----:B------:R-:W-:-:S05]  /*2c00*/  LOP3.LUT R3, R0, R3, RZ, 0xfc, !PT ;  /* 0x0000000300037212 */ /* 0x000fca00078efcff */
[----:B------:R0:W-:Y:S01]  /*2c10*/  STG.E.U8 desc[UR36][R16.64], R3 ;  /* 0x0000000310007986 */ /* 0x0001e2000c101124 */
[----:B------:R-:W-:Y:S05]  /*2c20*/  BRA `(.L_x_25462) ;  /* 0x0000000400c07947 */ /* 0x000fea0003800000 */
.L_x_25472:
[----:B------:R-:W0:Y:S02]  /*2c30*/  I2F.S8 R0, R3 ;  /* 0x0000000300007306 */ /* 0x000e240000001400 */
[----:B0-----:R-:W-:-:S05]  /*2c40*/  F2FP.BF16.F32.PACK_AB R0, RZ, R0 ;  /* 0x00000000ff00723e */ /* 0x001fca00000010ff */
[----:B------:R0:W-:Y:S01]  /*2c50*/  STG.E.U16 desc[UR36][R16.64], R0 ;  /* 0x0000000010007986 */ /* 0x0001e2000c101524 */
[----:B------:R-:W-:Y:S05]  /*2c60*/  BRA `(.L_x_25462) ;  /* 0x0000000400b07947 */ /* 0x000fea0003800000 */
.L_x_25469:
        /* <DEDUP_REMOVED lines=12> */
.L_x_25481:
        /* <DEDUP_REMOVED lines=17> */
.L_x_25484:
[----:B------:R-:W-:-:S04]  /*2e40*/  LOP3.LUT R2, R3, 0x80000000, RZ, 0xc0, !PT ;  /* 0x8000000003027812 */ /* 0x000fc800078ec0ff */
[----:B------:R-:W-:-:S04]  /*2e50*/  SHF.R.U32.HI R3, RZ, 0x18, R2 ;  /* 0x00000018ff037819 */ /* 0x000fc80000011602 */
[----:B------:R-:W-:-:S04]  /*2e60*/  LOP3.LUT R0, R0, R3, RZ, 0xfc, !PT ;  /* 0x0000000300007212 */ /* 0x000fc800078efcff */
[----:B------:R-:W-:-:S07]  /*2e70*/  PRMT R8, R0, 0x7610, R8 ;  /* 0x0000761000087816 */ /* 0x000fce0000000008 */
.L_x_25483:
[----:B------:R-:W-:Y:S05]  /*2e80*/  BSYNC B0 ;  /* 0x0000000000007941 */ /* 0x000fea0003800000 */
.L_x_25482:
[----:B------:R0:W-:Y:S01]  /*2e90*/  STG.E.U8 desc[UR36][R16.64], R8 ;  /* 0x0000000810007986 */ /* 0x0001e2000c101124 */
[----:B------:R-:W-:Y:S05]  /*2ea0*/  BRA `(.L_x_25462) ;  /* 0x0000000400207947 */ /* 0x000fea0003800000 */
.L_x_25480:
        /* <DEDUP_REMOVED lines=17> */
.L_x_25487:
[----:B------:R-:W-:-:S04]  /*2fc0*/  LOP3.LUT R2, R3, 0x80000000, RZ, 0xc0, !PT ;  /* 0x8000000003027812 */ /* 0x000fc800078ec0ff */
[----:B------:R-:W-:-:S04]  /*2fd0*/  SHF.R.U32.HI R3, RZ, 0x18, R2 ;  /* 0x00000018ff037819 */ /* 0x000fc80000011602 */
[----:B------:R-:W-:-:S04]  /*2fe0*/  LOP3.LUT R0, R0, R3, RZ, 0xfc, !PT ;  /* 0x0000000300007212 */ /* 0x000fc800078efcff */
[----:B------:R-:W-:-:S07]  /*2ff0*/  PRMT R8, R0, 0x7610, R8 ;  /* 0x0000761000087816 */ /* 0x000fce0000000008 */
.L_x_25486:
[----:B------:R-:W-:Y:S05]  /*3000*/  BSYNC B0 ;  /* 0x0000000000007941 */ /* 0x000fea0003800000 */
.L_x_25485:
[----:B------:R0:W-:Y:S01]  /*3010*/  STG.E.U8 desc[UR36][R16.64], R8 ;  /* 0x0000000810007986 */ /* 0x0001e2000c101124 */
[----:B------:R-:W-:Y:S05]  /*3020*/  BRA `(.L_x_25462) ;  /* 0x0000000000c07947 */ /* 0x000fea0003800000 */
.L_x_25479:
        /* <DEDUP_REMOVED lines=23> */
.L_x_25461:
        /* <DEDUP_REMOVED lines=16> */
.L_x_25490:
[----:B------:R-:W-:Y:S05]  /*32a0*/  BRA `(.L_x_25462) ;  /* 0x0000000000207947 */ /* 0x000fea0003800000 */
.L_x_25489:
[----:B------:R-:W-:-:S04]  /*32b0*/  LOP3.LUT R3, R3, 0xffff, RZ, 0xc0, !PT ;  /* 0x0000ffff03037812 */ /* 0x000fc800078ec0ff */
[----:B------:R-:W-:-:S05]  /*32c0*/  PRMT R3, R3, 0x8880, RZ ;  /* 0x0000888003037816 */ /* 0x000fca00000000ff */
[----:B------:R-:W-:-:S05]  /*32d0*/  IMAD.MOV.U32 R2, RZ, RZ, R3 ;  /* 0x000000ffff027224 */ /* 0x000fca00078e0003 */
[----:B------:R-:W-:-:S05]  /*32e0*/  SHF.R.S32.HI R3, RZ, 0x1f, R2 ;  /* 0x0000001fff037819 */ /* 0x000fca0000011402 */
[----:B------:R0:W-:Y:S01]  /*32f0*/  STG.E.64 desc[UR36][R16.64], R2 ;  /* 0x0000000210007986 */ /* 0x0001e2000c101b24 */
[----:B------:R-:W-:Y:S05]  /*3300*/  BRA `(.L_x_25462) ;  /* 0x0000000000087947 */ /* 0x000fea0003800000 */
.L_x_25488:
[----:B------:R-:W-:-:S05]  /*3310*/  PRMT R3, R3, 0x8880, RZ ;  /* 0x0000888003037816 */ /* 0x000fca00000000ff */
[----:B------:R0:W-:Y:S02]  /*3320*/  STG.E desc[UR36][R16.64], R3 ;  /* 0x0000000310007986 */ /* 0x0001e4000c101924 */
.L_x_25462:
[----:B------:R-:W-:-:S04]  /*3330*/  IMAD R18, R23, 0x200, R18 ;  /* 0x0000020017127824 */ /* 0x000fc800078e0212 */
[----:B------:R-:W-:-:S07]  /*3340*/  VIADD R19, R18, 0x80 ;  /* 0x0000008012137836 */ /* 0x000fce0000000000 */
.L_x_25422:
[----:B------:R-:W-:Y:S05]  /*3350*/  BSYNC B6 ;  /* 0x0000000000067941 */ /* 0x000fea0003800000 */
.L_x_25421:
        /* <DEDUP_REMOVED lines=307> */
.L_x_25493:
        /* <DEDUP_REMOVED lines=20> */
.L_x_25497:
[----:B------:R0:W5:Y:S01]  /*47d0*/  LDG.E.U8 R0, desc[UR36][R2.64] ;  /* 0x0000002402007981 */ /* 0x000162000c1e1100 */
[----:B------:R-:W-:Y:S05]  /*47e0*/  BRA `(.L_x_25499) ;  /* 0x0000000c00547947 */ /* 0x000fea0003800000 */
.L_x_25496:
        /* <DEDUP_REMOVED lines=8> */
.L_x_25501:
[----:B------:R0:W5:Y:S01]  /*4870*/  LDG.E.U8 R0, desc[UR36][R2.64] ;  /* 0x0000002402007981 */ /* 0x000162000c1e1100 */
[----:B------:R-:W-:Y:S05]  /*4880*/  BRA `(.L_x_25499) ;  /* 0x0000000c002c7947 */ /* 0x000fea0003800000 */
.L_x_25500:
[----:B------:R0:W5:Y:S01]  /*4890*/  LDG.E.U16 R0, desc[UR36][R2.64] ;  /* 0x0000002402007981 */ /* 0x000162000c1e1500 */
[----:B------:R-:W-:Y:S05]  /*48a0*/  BRA `(.L_x_25499) ;  /* 0x0000000c00247947 */ /* 0x000fea0003800000 */
.L_x_25495:
        /* <DEDUP_REMOVED lines=9> */
.L_x_25503:
[----:B------:R-:W2:Y:S02]  /*4940*/  LDG.E.U16 R4, desc[UR36][R2.64] ;  /* 0x0000002402047981 */ /* 0x000ea4000c1e1500 */
[----:B--2---:R-:W-:-:S06]  /*4950*/  HADD2.F32 R4, -RZ, R4.H0_H0 ;  /* 0x20000004ff047230 */ /* 0x004fcc0000004100 */
[----:B------:R-:W0:Y:S02]  /*4960*/  F2I.FTZ.TRUNC.NTZ R4, R4 ;  /* 0x0000000400047305 */ /* 0x000e24000021f100 */
[----:B0-----:R-:W-:Y:S01]  /*4970*/  PRMT R0, R4, 0x7610, R0 ;  /* 0x0000761004007816 */ /* 0x001fe20000000000 */
[----:B------:R-:W-:Y:S06]  /*4980*/  BRA `(.L_x_25499) ;  /* 0x0000000800ec7947 */ /* 0x000fec0003800000 */
.L_x_25502:
        /* <DEDUP_REMOVED lines=9> */
.L_x_25505:
[----:B------:R-:W2:Y:S02]  /*4a20*/  LDG.E.U16 R2, desc[UR36][R2.64] ;  /* 0x0000002402027981 */ /* 0x000ea4000c1e1500 */
[----:B--2---:R-:W-:-:S06]  /*4a30*/  HADD2.F32 R4, -RZ, R2.H0_H0 ;  /* 0x20000002ff047230 */ /* 0x004fcc0000004100 */
[----:B------:R-:W0:Y:S02]  /*4a40*/  F2I.FTZ.TRUNC.NTZ R4, R4 ;  /* 0x0000000400047305 */ /* 0x000e24000021f100 */
[----:B0-----:R-:W-:Y:S01]  /*4a50*/  PRMT R0, R4, 0x7610, R0 ;  /* 0x0000761004007816 */ /* 0x001fe20000000000 */
[----:B------:R-:W-:Y:S06]  /*4a60*/  BRA `(.L_x_25499) ;  /* 0x0000000800b47947 */ /* 0x000fec0003800000 */
.L_x_25504:
[----:B------:R-:W2:Y:S02]  /*4a70*/  LDG.E.64 R2, desc[UR36][R2.64] ;  /* 0x0000002402027981 */ /* 0x000ea4000c1e1b00 */
[----:B--2---:R0:W1:Y:S01]  /*4a80*/  F2I.F64.TRUNC R0, R2 ;  /* 0x0000000200007311 */ /* 0x004062000030d100 */
[----:B------:R-:W-:Y:S05]  /*4a90*/  BRA `(.L_x_25499) ;  /* 0x0000000800a87947 */ /* 0x000fea0003800000 */
.L_x_25494:
        /* <DEDUP_REMOVED lines=12> */
.L_x_25508:
[----:B------:R-:W2:Y:S02]  /*4b60*/  LDG.E.64 R2, desc[UR36][R2.64] ;  /* 0x0000002402027981 */ /* 0x000ea4000c1e1b00 */
[----:B--2---:R3:W4:Y:S01]  /*4b70*/  F2I.F64.TRUNC R0, R2 ;  /* 0x0000000200007311 */ /* 0x004722000030d100 */
[----:B------:R-:W-:Y:S05]  /*4b80*/  BRA `(.L_x_25499) ;  /* 0x00000008006c7947 */ /* 0x000fea0003800000 */
.L_x_25507:
        /* <DEDUP_REMOVED lines=28> */
.L_x_25510:
        /* <DEDUP_REMOVED lines=15> */
.L_x_25509:
[----:B------:R-:W2:Y:S02]  /*4e40*/  LDG.E.U16 R4, desc[UR36][R2.64] ;  /* 0x0000002402047981 */ /* 0x000ea4000c1e1500 */
[----:B--2---:R-:W-:-:S06]  /*4e50*/  IMAD.U32 R4, R4, 0x10000, RZ ;  /* 0x0001000004047824 */ /* 0x004fcc00078e00ff */
[----:B------:R-:W0:Y:S02]  /*4e60*/  F2I.FTZ.TRUNC.NTZ R4, R4 ;  /* 0x0000000400047305 */ /* 0x000e24000021f100 */
[----:B0-----:R-:W-:Y:S01]  /*4e70*/  PRMT R0, R4, 0x7610, R0 ;  /* 0x0000761004007816 */ /* 0x001fe20000000000 */
[----:B------:R-:W-:Y:S06]  /*4e80*/  BRA `(.L_x_25499) ;  /* 0x0000000400ac7947 */ /* 0x000fec0003800000 */
.L_x_25506:
        /* <DEDUP_REMOVED lines=10> */
.L_x_25513:
        /* <DEDUP_REMOVED lines=21> */
.L_x_25517:
[----:B------:R-:W-:Y:S05]  /*5080*/  BSYNC B1 ;  /* 0x0000000000017941 */ /* 0x000fea0003800000 */
.L_x_25516:
[----:B------:R-:W-:Y:S01]  /*5090*/  IMAD.SHL.U32 R2, R2, 0x100000, RZ ;  /* 0x0010000002027824 */ /* 0x000fe200078e00ff */
[----:B------:R-:W-:-:S04]  /*50a0*/  LEA R3, R0, 0x3b800000, 0x17 ;  /* 0x3b80000000037811 */ /* 0x000fc800078eb8ff */
[----:B------:R-:W-:-:S07]  /*50b0*/  LOP3.LUT R4, R3, R2, R4, 0xfe, !PT ;  /* 0x0000000203047212 */ /* 0x000fce00078efe04 */
.L_x_25515:
[----:B------:R-:W-:Y:S05]  /*50c0*/  BSYNC B0 ;  /* 0x0000000000007941 */ /* 0x000fea0003800000 */
.L_x_25514:
[----:B------:R-:W0:Y:S02]  /*50d0*/  F2I.FTZ.TRUNC.NTZ R4, R4 ;  /* 0x0000000400047305 */ /* 0x000e24000021f100 */
[----:B0-----:R-:W-:Y:S01]  /*50e0*/  PRMT R0, R4, 0x7610, R0 ;  /* 0x0000761004007816 */ /* 0x001fe20000000000 */
[----:B------:R-:W-:Y:S06]  /*50f0*/  BRA `(.L_x_25499) ;  /* 0x0000000400107947 */ /* 0x000fec0003800000 */
.L_x_25512:
        /* <DEDUP_REMOVED lines=21> */
.L_x_25521:
[----:B------:R-:W-:Y:S05]  /*5250*/  BSYNC B1 ;  /* 0x0000000000017941 */ /* 0x000fea0003800000 */
.L_x_25520:
[----:B------:R-:W-:Y:S01]  /*5260*/  IMAD.SHL.U32 R2, R2, 0x200000, RZ ;  /* 0x0020000002027824 */ /* 0x000fe200078e00ff */
[----:B------:R-:W-:-:S04]  /*5270*/  LEA R3, R0, 0x37800000, 0x17 ;  /* 0x3780000000037811 */ /* 0x000fc800078eb8ff */
[----:B------:R-:W-:-:S07]  /*5280*/  LOP3.LUT R4, R3, R2, R4, 0xfe, !PT ;  /* 0x0000000203047212 */ /* 0x000fce00078efe04 */
.L_x_25519:
[----:B------:R-:W-:Y:S05]  /*5290*/  BSYNC B0 ;  /* 0x0000000000007941 */ /* 0x000fea0003800000 */
.L_x_25518:
[----:B------:R-:W0:Y:S02]  /*52a0*/  F2I.FTZ.TRUNC.NTZ R4, R4 ;  /* 0x0000000400047305 */ /* 0x000e24000021f100 */
[----:B0-----:R-:W-:Y:S01]  /*52b0*/  PRMT R0, R4, 0x7610, R0 ;  /* 0x0000761004007816 */ /* 0x001fe20000000000 */
[----:B------:R-:W-:Y:S06]  /*52c0*/  BRA `(.L_x_25499) ;  /* 0x00000000009c7947 */ /* 0x000fec0003800000 */
.L_x_25511:
        /* <DEDUP_REMOVED lines=14> */
.L_x_25525:
[----:B------:R-:W-:Y:S05]  /*53b0*/  BSYNC B0 ;  /* 0x0000000000007941 */ /* 0x000fea0003800000 */
.L_x_25524:
[----:B------:R-:W0:Y:S02]  /*53c0*/  F2I.FTZ.TRUNC.NTZ R4, R4 ;  /* 0x0000000400047305 */ /* 0x000e24000021f100 */
[----:B0-----:R-:W-:Y:S01]  /*53d0*/  PRMT R0, R4, 0x7610, R0 ;  /* 0x0000761004007816 */ /* 0x001fe20000000000 */
[----:B------:R-:W-:Y:S06]  /*53e0*/  BRA `(.L_x_25499) ;  /* 0x0000000000547947 */ /* 0x000fec0003800000 */
.L_x_25498:
        /* <DEDUP_REMOVED lines=16> */
.L_x_25526:
[----:B------:R-:W-:Y:S01]  /*54f0*/  PRMT R0, RZ, 0x7610, R0 ;  /* 0x00007610ff007816 */ /* 0x000fe20000000000 */
[----:B------:R-:W-:Y:S06]  /*5500*/  BRA `(.L_x_25499) ;  /* 0x00000000000c7947 */ /* 0x000fec0003800000 */
.L_x_25523:
[----:B------:R2:W5:Y:S01]  /*5510*/  LDG.E.U8 R0, desc[UR36][R2.64] ;  /* 0x0000002402007981 */ /* 0x000562000c1e1100 */
[----:B------:R-:W-:Y:S05]  /*5520*/  BRA `(.L_x_25499) ;  /* 0x0000000000047947 */ /* 0x000fea0003800000 */
.L_x_25522:
[----:B------:R1:W5:Y:S02]  /*5530*/  LDG.E.U8 R0, desc[UR36][R2.64] ;  /* 0x0000002402007981 */ /* 0x000364000c1e1100 */
.L_x_25499:
[----:B-1--45:R-:W-:Y:S01]  /*5540*/  LOP3.LUT R0, R0, 0xffff, RZ, 0xc0, !PT ;  /* 0x0000ffff00007812 */ /* 0x032fe200078ec0ff */
[----:B------:R-:W1:Y:S03]  /*5550*/  LDC.S8 R5, c[0x0][0x421] ;  /* 0x00010840ff057b82 */ /* 0x000e660000000200 */
[----:B------:R-:W-:-:S04]  /*5560*/  PRMT R6, R0, 0x8880, RZ ;  /* 0x0000888000067816 */ /* 0x000fc800000000ff */
[-C--:B------:R-:W-:Y:S02]  /*5570*/  IABS R4, R6.reuse ;  /* 0x0000000600047213 */ /* 0x080fe40000000000 */
[----:B------:R-:W-:Y:S02]  /*5580*/  IABS R9, R6 ;  /* 0x0000000600097213 */ /* 0x000fe40000000000 */
[----:B------:R-:W4:Y:S01]  /*5590*/  I2F.RP R0, R4 ;  /* 0x0000000400007306 */ /* 0x000f220000209400 */
[----:B-1----:R-:W-:-:S07]  /*55a0*/  IMAD.MOV.U32 R7, RZ, RZ, R5 ;  /* 0x000000ffff077224 */ /* 0x002fce00078e0005 */
[----:B----4-:R-:W0:Y:S01]  /*55b0*/  MUFU.RCP R0, R0 ;  /* 0x0000000000007308 */ /* 0x010e220000001000 */
[----:B------:R-:W-:Y:S01]  /*55c0*/  ISETP.GE.AND P1, PT, R7, RZ, PT ;  /* 0x000000ff0700720c */ /* 0x000fe20003f26270 */
[----:B0-23--:R-:W-:Y:S02]  /*55d0*/  VIADD R2, R0, 0xffffffe ;  /* 0x0ffffffe00027836 */ /* 0x00dfe40000000000 */
[----:B------:R-:W-:-:S04]  /*55e0*/  IMAD.MOV R0, RZ, RZ, -R9 ;  /* 0x000000ffff007224 */ /* 0x000fc800078e0a09 */
[----:B------:R0:W1:Y:S02]  /*55f0*/  F2I.FTZ.U32.TRUNC.NTZ R3, R2 ;  /* 0x0000000200037305 */ /* 0x000064000021f000 */
[----:B0-----:R-:W-:Y:S02]  /*5600*/  IMAD.MOV.U32 R2, RZ, RZ, RZ ;  /* 0x000000ffff027224 */ /* 0x001fe400078e00ff */
[----:B-1----:R-:W-:-:S04]  /*5610*/  IMAD.MOV R8, RZ, RZ, -R3 ;  /* 0x000000ffff087224 */ /* 0x002fc800078e0a03 */
[----:B------:R-:W-:Y:S01]  /*5620*/  IMAD.MOV.U32 R5, RZ, RZ, R8 ;  /* 0x000000ffff057224 */ /* 0x000fe200078e0008 */
[----:B------:R-:W-:-:S03]  /*5630*/  IABS R8, R7 ;  /* 0x0000000700087213 */ /* 0x000fc60000000000 */
        /* <DEDUP_REMOVED lines=25> */
.L_x_25530:
[----:B------:R0:W-:Y:S01]  /*57d0*/  STG.E.U8 desc[UR36][R16.64], R3 ;  /* 0x0000000310007986 */ /* 0x0001e2000c101124 */
[----:B------:R-:W-:Y:S05]  /*57e0*/  BRA `(.L_x_25532) ;  /* 0x0000000c00947947 */ /* 0x000fea0003800000 */
.L_x_25529:
        /* <DEDUP_REMOVED lines=12> */
.L_x_25534:
[----:B------:R-:W-:-:S05]  /*58b0*/  PRMT R3, R3, 0x8880, RZ ;  /* 0x0000888003037816 */ /* 0x000fca00000000ff */
[----:B------:R0:W-:Y:S01]  /*58c0*/  STG.E desc[UR36][R16.64], R3 ;  /* 0x0000000310007986 */ /* 0x0001e2000c101924 */
[----:B------:R-:W-:Y:S05]  /*58d0*/  BRA `(.L_x_25532) ;  /* 0x0000000c00587947 */ /* 0x000fea0003800000 */
.L_x_25533:
[----:B------:R-:W-:-:S04]  /*58e0*/  PRMT R3, R3, 0x8880, RZ ;  /* 0x0000888003037816 */ /* 0x000fc800000000ff */
[----:B------:R-:W-:-:S05]  /*58f0*/  PRMT R3, R3, 0x7710, RZ ;  /* 0x0000771003037816 */ /* 0x000fca00000000ff */
[----:B------:R0:W-:Y:S01]  /*5900*/  STG.E.U16 desc[UR36][R16.64], R3 ;  /* 0x0000000310007986 */ /* 0x0001e2000c101524 */
[----:B------:R-:W-:Y:S05]  /*5910*/  BRA `(.L_x_25532) ;  /* 0x0000000c00487947 */ /* 0x000fea0003800000 */
.L_x_25528:
        /* <DEDUP_REMOVED lines=9> */
.L_x_25536:
[----:B------:R-:W0:Y:S02]  /*59b0*/  I2F.S8 R0, R3 ;  /* 0x0000000300007306 */ /* 0x000e240000001400 */
[----:B0-----:R-:W-:-:S05]  /*59c0*/  F2FP.F16.F32.PACK_AB R0, RZ, R0 ;  /* 0x00000000ff00723e */ /* 0x001fca00000000ff */
[----:B------:R0:W-:Y:S01]  /*59d0*/  STG.E.U16 desc[UR36][R16.64], R0 ;  /* 0x0000000010007986 */ /* 0x0001e2000c101524 */
[----:B------:R-:W-:Y:S05]  /*59e0*/  BRA `(.L_x_25532) ;  /* 0x0000000c00147947 */ /* 0x000fea0003800000 */
.L_x_25535:
        /* <DEDUP_REMOVED lines=10> */
.L_x_25538:
[----:B------:R-:W0:Y:S02]  /*5a90*/  I2F.S8 R3, R3 ;  /* 0x0000000300037306 */ /* 0x000e240000001400 */
[----:B0-----:R-:W-:-:S04]  /*5aa0*/  F2FP.F16.F32.PACK_AB R3, RZ, R3 ;  /* 0x00000003ff03723e */ /* 0x001fc800000000ff */
[----:B------:R-:W-:-:S05]  /*5ab0*/  PRMT R3, R3, 0x5410, RZ ;  /* 0x0000541003037816 */ /* 0x000fca00000000ff */
[----:B------:R0:W-:Y:S01]  /*5ac0*/  STG.E desc[UR36][R16.64], R3 ;  /* 0x0000000310007986 */ /* 0x0001e2000c101924 */
[----:B------:R-:W-:Y:S05]  /*5ad0*/  BRA `(.L_x_25532) ;  /* 0x0000000800d87947 */ /* 0x000fea0003800000 */
.L_x_25537:
[----:B------:R-:W-:-:S04]  /*5ae0*/  PRMT R2, R3, 0x8880, RZ ;  /* 0x0000888003027816 */ /* 0x000fc800000000ff */
[----:B------:R-:W-:-:S06]  /*5af0*/  PRMT R2, R2, 0x7710, RZ ;  /* 0x0000771002027816 */ /* 0x000fcc00000000ff */
[----:B------:R-:W0:Y:S02]  /*5b00*/  I2F.F64.S16 R2, R2 ;  /* 0x0000000200027312 */ /* 0x000e240000101c00 */
[----:B0-----:R0:W-:Y:S01]  /*5b10*/  STG.E.64 desc[UR36][R16.64], R2 ;  /* 0x0000000210007986 */ /* 0x0011e2000c101b24 */
[----:B------:R-:W-:Y:S05]  /*5b20*/  BRA `(.L_x_25532) ;  /* 0x0000000800c47947 */ /* 0x000fea0003800000 */
.L_x_25527:
        /* <DEDUP_REMOVED lines=12> */
.L_x_25541:
[----:B------:R-:W-:Y:S02]  /*5bf0*/  PRMT R4, R3, 0x8880, RZ ;  /* 0x0000888003047816 */ /* 0x000fe400000000ff */
[----:B------:R-:W-:Y:S02]  /*5c00*/  CS2R R6, SRZ ;  /* 0x0000000000067805 */ /* 0x000fe4000001ff00 */
[----:B------:R-:W-:-:S06]  /*5c10*/  PRMT R4, R4, 0x7710, RZ ;  /* 0x0000771004047816 */ /* 0x000fcc00000000ff */
[----:B------:R-:W0:Y:S02]  /*5c20*/  I2F.F64.S16 R4, R4 ;  /* 0x0000000400047312 */ /* 0x000e240000101c00 */
[----:B0-----:R0:W-:Y:S01]  /*5c30*/  STG.E.128 desc[UR36][R16.64], R4 ;  /* 0x0000000410007986 */ /* 0x0011e2000c101d24 */
[----:B------:R-:W-:Y:S05]  /*5c40*/  BRA `(.L_x_25532) ;  /* 0x00000008007c7947 */ /* 0x000fea0003800000 */
.L_x_25540:
        /* <DEDUP_REMOVED lines=21> */
.L_x_25545:
[----:B------:R-:W-:Y:S05]  /*5da0*/  BSYNC B0 ;  /* 0x0000000000007941 */ /* 0x000fea0003800000 */
.L_x_25544:
[----:B------:R-:W-:-:S05]  /*5db0*/  LOP3.LUT R3, R0, R3, RZ, 0xfc, !PT ;  /* 0x0000000300037212 */ /* 0x000fca00078efcff */
[----:B------:R0:W-:Y:S01]  /*5dc0*/  STG.E.U8 desc[UR36][R16.64], R3 ;  /* 0x0000000310007986 */ /* 0x0001e2000c101124 */
[----:B------:R-:W-:Y:S05]  /*5dd0*/  BRA `(.L_x_25532) ;  /* 0x0000000800187947 */ /* 0x000fea0003800000 */
.L_x_25543:
        /* <DEDUP_REMOVED lines=13> */
.L_x_25547:
[----:B------:R-:W-:Y:S01]  /*5eb0*/  IMAD.MOV.U32 R0, RZ, RZ, 0x7f ;  /* 0x0000007fff007424 */ /* 0x000fe200078e00ff */
[----:B------:R-:W-:-:S04]  /*5ec0*/  ISETP.GT.U32.AND P0, PT, R2, 0x7f800000, PT ;  /* 0x7f8000000200780c */ /* 0x000fc80003f04070 */
[----:B------:R-:W-:-:S09]  /*5ed0*/  SEL R0, R0, 0x7c, P0 ;  /* 0x0000007c00007807 */ /* 0x000fd20000000000 */
.L_x_25548:
[----:B------:R-:W-:Y:S05]  /*5ee0*/  BSYNC B0 ;  /* 0x0000000000007941 */ /* 0x000fea0003800000 */
.L_x_25546:
[----:B------:R-:W-:-:S04]  /*5ef0*/  LOP3.LUT R2, R3, 0x80000000, RZ, 0xc0, !PT ;  /* 0x8000000003027812 */ /* 0x000fc800078ec0ff */
[----:B------:R-:W-:-:S04]  /*5f00*/  SHF.R.U32.HI R3, RZ, 0x18, R2 ;  /* 0x00000018ff037819 */ /* 0x000fc80000011602 */
[----:B------:R-:W-:-:S05]  /*5f10*/  LOP3.LUT R3, R0, R3, RZ, 0xfc, !PT ;  /* 0x0000000300037212 */ /* 0x000fca00078efcff */
[----:B------:R0:W-:Y:S01]  /*5f20*/  STG.E.U8 desc[UR36][R16.64], R3 ;  /* 0x0000000310007986 */ /* 0x0001e2000c101124 */
[----:B------:R-:W-:Y:S05]  /*5f30*/  BRA `(.L_x_25532) ;  /* 0x0000000400c07947 */ /* 0x000fea0003800000 */
.L_x_25542:
[----:B------:R-:W0:Y:S02]  /*5f40*/  I2F.S8 R0, R3 ;  /* 0x0000000300007306 */ /* 0x000e240000001400 */
[----:B0-----:R-:W-:-:S05]  /*5f50*/  F2FP.BF16.F32.PACK_AB R0, RZ, R0 ;  /* 0x00000000ff00723e */ /* 0x001fca00000010ff */
[----:B------:R0:W-:Y:S01]  /*5f60*/  STG.E.U16 desc[UR36][R16.64], R0 ;  /* 0x0000000010007986 */ /* 0x0001e2000c101524 */
[----:B------:R-:W-:Y:S05]  /*5f70*/  BRA `(.L_x_25532) ;  /* 0x0000000400b07947 */ /* 0x000fea0003800000 */
.L_x_25539:
        /* <DEDUP_REMOVED lines=12> */
.L_x_25551:
        /* <DEDUP_REMOVED lines=17> */
.L_x_25554:
[----:B------:R-:W-:-:S04]  /*6150*/  LOP3.LUT R2, R3, 0x80000000, RZ, 0xc0, !PT ;  /* 0x8000000003027812 */ /* 0x000fc800078ec0ff */
[----:B------:R-:W-:-:S04]  /*6160*/  SHF.R.U32.HI R3, RZ, 0x18, R2 ;  /* 0x00000018ff037819 */ /* 0x000fc80000011602 */
[----:B------:R-:W-:-:S04]  /*6170*/  LOP3.LUT R0, R0, R3, RZ, 0xfc, !PT ;  /* 0x0000000300007212 */ /* 0x000fc800078efcff */
[----:B------:R-:W-:-:S07]  /*6180*/  PRMT R8, R0, 0x7610, R8 ;  /* 0x0000761000087816 */ /* 0x000fce0000000008 */
.L_x_25553:
[----:B------:R-:W-:Y:S05]  /*6190*/  BSYNC B0 ;  /* 0x0000000000007941 */ /* 0x000fea0003800000 */
.L_x_25552:
[----:B------:R3:W-:Y:S01]  /*61a0*/  STG.E.U8 desc[UR36][R16.64], R8 ;  /* 0x0000000810007986 */ /* 0x0007e2000c101124 */
[----:B------:R-:W-:Y:S05]  /*61b0*/  BRA `(.L_x_25532) ;  /* 0x0000000400207947 */ /* 0x000fea0003800000 */
.L_x_25550:
        /* <DEDUP_REMOVED lines=17> */
.L_x_25557:
[----:B------:R-:W-:-:S04]  /*62d0*/  LOP3.LUT R2, R3, 0x80000000, RZ, 0xc0, !PT ;  /* 0x8000000003027812 */ /* 0x000fc800078ec0ff */
[----:B------:R-:W-:-:S04]  /*62e0*/  SHF.R.U32.HI R3, RZ, 0x18, R2 ;  /* 0x00000018ff037819 */ /* 0x000fc80000011602 */
[----:B------:R-:W-:-:S04]  /*62f0*/  LOP3.LUT R0, R0, R3, RZ, 0xfc, !PT ;  /* 0x0000000300007212 */ /* 0x000fc800078efcff */
[----:B------:R-:W-:-:S07]  /*6300*/  PRMT R8, R0, 0x7610, R8 ;  /* 0x0000761000087816 */ /* 0x000fce0000000008 */
.L_x_25556:
[----:B------:R-:W-:Y:S05]  /*6310*/  BSYNC B0 ;  /* 0x0000000000007941 */ /* 0x000fea0003800000 */
.L_x_25555:
[----:B------:R0:W-:Y:S01]  /*6320*/  STG.E.U8 desc[UR36][R16.64], R8 ;  /* 0x0000000810007986 */ /* 0x0001e2000c101124 */
[----:B------:R-:W-:Y:S05]  /*6330*/  BRA `(.L_x_25532) ;  /* 0x0000000000c07947 */ /* 0x000fea0003800000 */
.L_x_25549:
        /* <DEDUP_REMOVED lines=23> */
.L_x_25531:
        /* <DEDUP_REMOVED lines=16> */
.L_x_25560:
[----:B------:R-:W-:Y:S05]  /*65b0*/  BRA `(.L_x_25532) ;  /* 0x0000000000207947 */ /* 0x000fea0003800000 */
.L_x_25559:
[----:B------:R-:W-:-:S04]  /*65c0*/  LOP3.LUT R3, R3, 0xffff, RZ, 0xc0, !PT ;  /* 0x0000ffff03037812 */ /* 0x000fc800078ec0ff */
[----:B------:R-:W-:-:S05]  /*65d0*/  PRMT R3, R3, 0x8880, RZ ;  /* 0x0000888003037816 */ /* 0x000fca00000000ff */
[----:B------:R-:W-:-:S05]  /*65e0*/  IMAD.MOV.U32 R2, RZ, RZ, R3 ;  /* 0x000000ffff027224 */ /* 0x000fca00078e0003 */
[----:B------:R-:W-:-:S05]  /*65f0*/  SHF.R.S32.HI R3, RZ, 0x1f, R2 ;  /* 0x0000001fff037819 */ /* 0x000fca0000011402 */
[----:B------:R2:W-:Y:S01]  /*6600*/  STG.E.64 desc[UR36][R16.64], R2 ;  /* 0x0000000210007986 */ /* 0x0005e2000c101b24 */
[----:B------:R-:W-:Y:S05]  /*6610*/  BRA `(.L_x_25532) ;  /* 0x0000000000087947 */ /* 0x000fea0003800000 */
.L_x_25558:
[----:B------:R-:W-:-:S05]  /*6620*/  PRMT R3, R3, 0x8880, RZ ;  /* 0x0000888003037816 */ /* 0x000fca00000000ff */
[----:B------:R0:W-:Y:S02]  /*6630*/  STG.E desc[UR36][R16.64], R3 ;  /* 0x0000000310007986 */ /* 0x0001e4000c101924 */
.L_x_25532:
[----:B------:R-:W-:-:S07]  /*6640*/  VIADD R19, R19, 0x80 ;  /* 0x0000008013137836 */ /* 0x000fce0000000000 */
.L_x_25492:
[----:B------:R-:W-:Y:S05]  /*6650*/  BSYNC B6 ;  /* 0x0000000000067941 */ /* 0x000fea0003800000 */
.L_x_25491:
        /* <DEDUP_REMOVED lines=307> */
.L_x_25563:
        /* <DEDUP_REMOVED lines=20> */
.L_x_25567:
[----:B------:R0:W5:Y:S01]  /*7ad0*/  LDG.E.U8 R0, desc[UR36][R2.64] ;  /* 0x0000002402007981 */ /* 0x000162000c1e1100 */
[----:B------:R-:W-:Y:S05]  /*7ae0*/  BRA `(.L_x_25569) ;  /* 0x0000000c00547947 */ /* 0x000fea0003800000 */
.L_x_25566:
        /* <DEDUP_REMOVED lines=8> */
.L_x_25571:
[----:B------:R0:W5:Y:S01]  /*7b70*/  LDG.E.U8 R0, desc[UR36][R2.64] ;  /* 0x0000002402007981 */ /* 0x000162000c1e1100 */
[----:B------:R-:W-:Y:S05]  /*7b80*/  BRA `(.L_x_25569) ;  /* 0x0000000c002c7947 */ /* 0x000fea0003800000 */
.L_x_25570:
[----:B------:R0:W5:Y:S01]  /*7b90*/  LDG.E.U16 R0, desc[UR36][R2.64] ;  /* 0x0000002402007981 */ /* 0x000162000c1e1500 */
[----:B------:R-:W-:Y:S05]  /*7ba0*/  BRA `(.L_x_25569) ;  /* 0x0000000c00247947 */ /* 0x000fea0003800000 */
.L_x_25565:
        /* <DEDUP_REMOVED lines=9> */
.L_x_25573:
[----:B------:R-:W2:Y:S02]  /*7c40*/  LDG.E.U16 R4, desc[UR36][R2.64] ;  /* 0x0000002402047981 */ /* 0x000ea4000c1e1500 */
[----:B--2---:R-:W-:-:S06]  /*7c50*/  HADD2.F32 R4, -RZ, R4.H0_H0 ;  /* 0x20000004ff047230 */ /* 0x004fcc0000004100 */
[----:B------:R-:W0:Y:S02]  /*7c60*/  F2I.FTZ.TRUNC.NTZ R4, R4 ;  /* 0x0000000400047305 */ /* 0x000e24000021f100 */
[----:B0-----:R-:W-:Y:S01]  /*7c70*/  PRMT R0, R4, 0x7610, R0 ;  /* 0x0000761004007816 */ /* 0x001fe20000000000 */
[----:B------:R-:W-:Y:S06]  /*7c80*/  BRA `(.L_x_25569) ;  /* 0x0000000800ec7947 */ /* 0x000fec0003800000 */
.L_x_25572:
        /* <DEDUP_REMOVED lines=9> */
.L_x_25575:
[----:B------:R-:W2:Y:S02]  /*7d20*/  LDG.E.U16 R2, desc[UR36][R2.64] ;  /* 0x0000002402027981 */ /* 0x000ea4000c1e1500 */
[----:B--2---:R-:W-:-:S06]  /*7d30*/  HADD2.F32 R4, -RZ, R2.H0_H0 ;  /* 0x20000002ff047230 */ /* 0x004fcc0000004100 */
[----:B------:R-:W0:Y:S02]  /*7d40*/  F2I.FTZ.TRUNC.NTZ R4, R4 ;  /* 0x0000000400047305 */ /* 0x000e24000021f100 */
[----:B0-----:R-:W-:Y:S01]  /*7d50*/  PRMT R0, R4, 0x7610, R0 ;  /* 0x0000761004007816 */ /* 0x001fe20000000000 */
[----:B------:R-:W-:Y:S06]  /*7d60*/  BRA `(.L_x_25569) ;  /* 0x0000000800b47947 */ /* 0x000fec0003800000 */
.L_x_25574:
[----:B------:R-:W2:Y:S02]  /*7d70*/  LDG.E.64 R2, desc[UR36][R2.64] ;  /* 0x0000002402027981 */ /* 0x000ea4000c1e1b00 */
[----:B--2---:R0:W1:Y:S01]  /*7d80*/  F2I.F64.TRUNC R0, R2 ;  /* 0x0000000200007311 */ /* 0x004062000030d100 */
[----:B------:R-:W-:Y:S05]  /*7d90*/  BRA `(.L_x_25569) ;  /* 0x0000000800a87947 */ /* 0x000fea0003800000 */
.L_x_25564:
        /* <DEDUP_REMOVED lines=12> */
.L_x_25578:
[----:B------:R-:W2:Y:S02]  /*7e60*/  LDG.E.64 R2, desc[UR36][R2.64] ;  /* 0x0000002402027981 */ /* 0x000ea4000c1e1b00 */
[----:B--2---:R3:W4:Y:S01]  /*7e70*/  F2I.F64.TRUNC R0, R2 ;  /* 0x0000000200007311 */ /* 0x004722000030d100 */
[----:B------:R-:W-:Y:S05]  /*7e80*/  BRA `(.L_x_25569) ;  /* 0x00000008006c7947 */ /* 0x000fea0003800000 */
.L_x_25577:
        /* <DEDUP_REMOVED lines=28> */
.L_x_25580:
        /* <DEDUP_REMOVED lines=15> */
.L_x_25579:
[----:B------:R-:W2:Y:S02]  /*8140*/  LDG.E.U16 R4, desc[UR36][R2.64] ;  /* 0x0000002402047981 */ /* 0x000ea4000c1e1500 */
[----:B--2---:R-:W-:-:S06]  /*8150*/  IMAD.U32 R4, R4, 0x10000, RZ ;  /* 0x0001000004047824 */ /* 0x004fcc00078e00ff */
[----:B------:R-:W0:Y:S02]  /*8160*/  F2I.FTZ.TRUNC.NTZ R4, R4 ;  /* 0x0000000400047305 */ /* 0x000e24000021f100 */
[----:B0-----:R-:W-:Y:S01]  /*8170*/  PRMT R0, R4, 0x7610, R0 ;  /* 0x0000761004007816 */ /* 0x001fe20000000000 */
[----:B------:R-:W-:Y:S06]  /*8180*/  BRA `(.L_x_25569) ;  /* 0x0000000400ac7947 */ /* 0x000fec0003800000 */
.L_x_25576:
        /* <DEDUP_REMOVED lines=10> */
.L_x_25583:
        /* <DEDUP_REMOVED lines=21> */
.L_x_25587:
[----:B------:R-:W-:Y:S05]  /*8380*/  BSYNC B1 ;  /* 0x0000000000017941 */ /* 0x000fea0003800000 */
.L_x_25586:
[----:B------:R-:W-:Y:S01]  /*8390*/  IMAD.SHL.U32 R2, R2, 0x100000, RZ ;  /* 0x0010000002027824 */ /* 0x000fe200078e00ff */
[----:B------:R-:W-:-:S04]  /*83a0*/  LEA R3, R0, 0x3b800000, 0x17 ;  /* 0x3b80000000037811 */ /* 0x000fc800078eb8ff */
[----:B------:R-:W-:-:S07]  /*83b0*/  LOP3.LUT R4, R3, R2, R4, 0xfe, !PT ;  /* 0x0000000203047212 */ /* 0x000fce00078efe04 */
.L_x_25585:
[----:B------:R-:W-:Y:S05]  /*83c0*/  BSYNC B0 ;  /* 0x0000000000007941 */ /* 0x000fea0003800000 */
.L_x_25584:
[----:B------:R-:W0:Y:S02]  /*83d0*/  F2I.FTZ.TRUNC.NTZ R4, R4 ;  /* 0x0000000400047305 */ /* 0x000e24000021f100 */
[----:B0-----:R-:W-:Y:S01]  /*83e0*/  PRMT R0, R4, 0x7610, R0 ;  /* 0x0000761004007816 */ /* 0x001fe20000000000 */
[----:B------:R-:W-:Y:S06]  /*83f0*/  BRA `(.L_x_25569) ;  /* 0x0000000400107947 */ /* 0x000fec0003800000 */
.L_x_25582:
        /* <DEDUP_REMOVED lines=21> */
.L_x_25591:
[----:B------:R-:W-:Y:S05]  /*8550*/  BSYNC B1 ;  /* 0x0000000000017941 */ /* 0x000fea0003800000 */
.L_x_25590:
[----:B------:R-:W-:Y:S01]  /*8560*/  IMAD.SHL.U32 R2, R2, 0x200000, RZ ;  /* 0x0020000002027824 */ /* 0x000fe200078e00ff */
[----:B------:R-:W-:-:S04]  /*8570*/  LEA R3, R0, 0x37800000, 0x17 ;  /* 0x3780000000037811 */ /* 0x000fc800078eb8ff */
[----:B------:R-:W-:-:S07]  /*8580*/  LOP3.LUT R4, R3, R2, R4, 0xfe, !PT ;  /* 0x0000000203047212 */ /* 0x000fce00078efe04 */
.L_x_25589:
[----:B------:R-:W-:Y:S05]  /*8590*/  BSYNC B0 ;  /* 0x0000000000007941 */ /* 0x000fea0003800000 */
.L_x_25588:
[----:B------:R-:W0:Y:S02]  /*85a0*/  F2I.FTZ.TRUNC.NTZ R4, R4 ;  /* 0x0000000400047305 */ /* 0x000e24000021f100 */
[----:B0-----:R-:W-:Y:S01]  /*85b0*/  PRMT R0, R4, 0x7610, R0 ;  /* 0x0000761004007816 */ /* 0x001fe20000000000 */
[----:B------:R-:W-:Y:S06]  /*85c0*/  BRA `(.L_x_25569) ;  /* 0x00000000009c7947 */ /* 0x000fec0003800000 */
.L_x_25581:
        /* <DEDUP_REMOVED lines=14> */
.L_x_25595:
[----:B------:R-:W-:Y:S05]  /*86b0*/  BSYNC B0 ;  /* 0x0000000000007941 */ /* 0x000fea0003800000 */
.L_x_25594:
[----:B------:R-:W0:Y:S02]  /*86c0*/  F2I.FTZ.TRUNC.NTZ R4, R4 ;  /* 0x0000000400047305 */ /* 0x000e24000021f100 */
[----:B0-----:R-:W-:Y:S01]  /*86d0*/  PRMT R0, R4, 0x7610, R0 ;  /* 0x0000761004007816 */ /* 0x001fe20000000000 */
[----:B------:R-:W-:Y:S06]  /*86e0*/  BRA `(.L_x_25569) ;  /* 0x0000000000547947 */ /* 0x000fec0003800000 */
.L_x_25568:
        /* <DEDUP_REMOVED lines=16> */
.L_x_25596:
[----:B------:R-:W-:Y:S01]  /*87f0*/  PRMT R0, RZ, 0x7610, R0 ;  /* 0x00007610ff007816 */ /* 0x000fe20000000000 */
[----:B------:R-:W-:Y:S06]  /*8800*/  BRA `(.L_x_25569) ;  /* 0x00000000000c7947 */ /* 0x000fec0003800000 */
.L_x_25593:
[----:B------:R1:W5:Y:S01]  /*8810*/  LDG.E.U8 R0, desc[UR36][R2.64] ;  /* 0x0000002402007981 */ /* 0x000362000c1e1100 */
[----:B------:R-:W-:Y:S05]  /*8820*/  BRA `(.L_x_25569) ;  /* 0x0000000000047947 */ /* 0x000fea0003800000 */
.L_x_25592:
[----:B------:R2:W5:Y:S02]  /*8830*/  LDG.E.U8 R0, desc[UR36][R2.64] ;  /* 0x0000002402007981 */ /* 0x000564000c1e1100 */
.L_x_25569:
        /* <DEDUP_REMOVED lines=41> */
.L_x_25600:
[----:B------:R3:W-:Y:S01]  /*8ad0*/  STG.E.U8 desc[UR36][R16.64], R3 ;  /* 0x0000000310007986 */ /* 0x0007e2000c101124 */
[----:B------:R-:W-:Y:S05]  /*8ae0*/  BRA `(.L_x_25602) ;  /* 0x0000000c00947947 */ /* 0x000fea0003800000 */
.L_x_25599:
        /* <DEDUP_REMOVED lines=12> */
.L_x_25604:
[----:B------:R-:W-:-:S05]  /*8bb0*/  PRMT R3, R3, 0x8880, RZ ;  /* 0x0000888003037816 */ /* 0x000fca00000000ff */
[----:B------:R2:W-:Y:S01]  /*8bc0*/  STG.E desc[UR36][R16.64], R3 ;  /* 0x0000000310007986 */ /* 0x0005e2000c101924 */
[----:B------:R-:W-:Y:S05]  /*8bd0*/  BRA `(.L_x_25602) ;  /* 0x0000000c00587947 */ /* 0x000fea0003800000 */
.L_x_25603:
[----:B------:R-:W-:-:S04]  /*8be0*/  PRMT R3, R3, 0x8880, RZ ;  /* 0x0000888003037816 */ /* 0x000fc800000000ff */
[----:B------:R-:W-:-:S05]  /*8bf0*/  PRMT R3, R3, 0x7710, RZ ;  /* 0x0000771003037816 */ /* 0x000fca00000000ff */
[----:B------:R0:W-:Y:S01]  /*8c00*/  STG.E.U16 desc[UR36][R16.64], R3 ;  /* 0x0000000310007986 */ /* 0x0001e2000c101524 */
[----:B------:R-:W-:Y:S05]  /*8c10*/  BRA `(.L_x_25602) ;  /* 0x0000000c00487947 */ /* 0x000fea0003800000 */
.L_x_25598:
        /* <DEDUP_REMOVED lines=9> */
.L_x_25606:
[----:B------:R-:W0:Y:S02]  /*8cb0*/  I2F.S8 R0, R3 ;  /* 0x0000000300007306 */ /* 0x000e240000001400 */
[----:B0-----:R-:W-:-:S05]  /*8cc0*/  F2FP.F16.F32.PACK_AB R0, RZ, R0 ;  /* 0x00000000ff00723e */ /* 0x001fca00000000ff */
[----:B------:R0:W-:Y:S01]  /*8cd0*/  STG.E.U16 desc[UR36][R16.64], R0 ;  /* 0x0000000010007986 */ /* 0x0001e2000c101524 */
[----:B------:R-:W-:Y:S05]  /*8ce0*/  BRA `(.L_x_25602) ;  /* 0x0000000c00147947 */ /* 0x000fea0003800000 */
.L_x_25605:
        /* <DEDUP_REMOVED lines=10> */
.L_x_25608:
[----:B------:R-:W0:Y:S02]  /*8d90*/  I2F.S8 R3, R3 ;  /* 0x0000000300037306 */ /* 0x000e240000001400 */
[----:B0-----:R-:W-:-:S04]  /*8da0*/  F2FP.F16.F32.PACK_AB R3, RZ, R3 ;  /* 0x00000003ff03723e */ /* 0x001fc800000000ff */
[----:B------:R-:W-:-:S05]  /*8db0*/  PRMT R3, R3, 0x5410, RZ ;  /* 0x0000541003037816 */ /* 0x000fca00000000ff */
[----:B------:R0:W-:Y:S01]  /*8dc0*/  STG.E desc[UR36][R16.64], R3 ;  /* 0x0000000310007986 */ /* 0x0001e2000c101924 */
[----:B------:R-:W-:Y:S05]  /*8dd0*/  BRA `(.L_x_25602) ;  /* 0x0000000800d87947 */ /* 0x000fea0003800000 */
.L_x_25607:
[----:B------:R-:W-:-:S04]  /*8de0*/  PRMT R2, R3, 0x8880, RZ ;  /* 0x0000888003027816 */ /* 0x000fc800000000ff */
[----:B------:R-:W-:-:S06]  /*8df0*/  PRMT R2, R2, 0x7710, RZ ;  /* 0x0000771002027816 */ /* 0x000fcc00000000ff */
[----:B------:R-:W0:Y:S02]  /*8e00*/  I2F.F64.S16 R2, R2 ;  /* 0x0000000200027312 */ /* 0x000e240000101c00 */
[----:B0-----:R0:W-:Y:S01]  /*8e10*/  STG.E.64 desc[UR36][R16.64], R2 ;  /* 0x0000000210007986 */ /* 0x0011e2000c101b24 */
[----:B------:R-:W-:Y:S05]  /*8e20*/  BRA `(.L_x_25602) ;  /* 0x0000000800c47947 */ /* 0x000fea0003800000 */
.L_x_25597:
        /* <DEDUP_REMOVED lines=12> */
.L_x_25611:
[----:B------:R-:W-:Y:S02]  /*8ef0*/  PRMT R4, R3, 0x8880, RZ ;  /* 0x0000888003047816 */ /* 0x000fe400000000ff */
[----:B------:R-:W-:Y:S02]  /*8f00*/  CS2R R6, SRZ ;  /* 0x0000000000067805 */ /* 0x000fe4000001ff00 */
[----:B------:R-:W-:-:S06]  /*8f10*/  PRMT R4, R4, 0x7710, RZ ;  /* 0x0000771004047816 */ /* 0x000fcc00000000ff */
[----:B------:R-:W0:Y:S02]  /*8f20*/  I2F.F64.S16 R4, R4 ;  /* 0x0000000400047312 */ /* 0x000e240000101c00 */
[----:B0-----:R0:W-:Y:S01]  /*8f30*/  STG.E.128 desc[UR36][R16.64], R4 ;  /* 0x0000000410007986 */ /* 0x0011e2000c101d24 */
[----:B------:R-:W-:Y:S05]  /*8f40*/  BRA `(.L_x_25602) ;  /* 0x00000008007c7947 */ /* 0x000fea0003800000 */
.L_x_25610:
        /* <DEDUP_REMOVED lines=21> */
.L_x_25615:
[----:B------:R-:W-:Y:S05]  /*90a0*/  BSYNC B0 ;  /* 0x0000000000007941 */ /* 0x000fea0003800000 */
.L_x_25614:
[----:B------:R-:W-:-:S05]  /*90b0*/  LOP3.LUT R3, R0, R3, RZ, 0xfc, !PT ;  /* 0x0000000300037212 */ /* 0x000fca00078efcff */
[----:B------:R0:W-:Y:S01]  /*90c0*/  STG.E.U8 desc[UR36][R16.64], R3 ;  /* 0x0000000310007986 */ /* 0x0001e2000c101124 */
[----:B------:R-:W-:Y:S05]  /*90d0*/  BRA `(.L_x_25602) ;  /* 0x0000000800187947 */ /* 0x000fea0003800000 */
.L_x_25613:
        /* <DEDUP_REMOVED lines=13> */
.L_x_25617:
[----:B------:R-:W-:Y:S01]  /*91b0*/  IMAD.MOV.U32 R0, RZ, RZ, 0x7f ;  /* 0x0000007fff007424 */ /* 0x000fe200078e00ff */
[----:B------:R-:W-:-:S04]  /*91c0*/  ISETP.GT.U32.AND P0, PT, R2, 0x7f800000, PT ;  /* 0x7f8000000200780c */ /* 0x000fc80003f04070 */
[----:B------:R-:W-:-:S09]  /*91d0*/  SEL R0, R0, 0x7c, P0 ;  /* 0x0000007c00007807 */ /* 0x000fd20000000000 */
.L_x_25618:
[----:B------:R-:W-:Y:S05]  /*91e0*/  BSYNC B0 ;  /* 0x0000000000007941 */ /* 0x000fea0003800000 */
.L_x_25616:
[----:B------:R-:W-:-:S04]  /*91f0*/  LOP3.LUT R2, R3, 0x80000000, RZ, 0xc0, !PT ;  /* 0x8000000003027812 */ /* 0x000fc800078ec0ff */
[----:B------:R-:W-:-:S04]  /*9200*/  SHF.R.U32.HI R3, RZ, 0x18, R2 ;  /* 0x00000018ff037819 */ /* 0x000fc80000011602 */
[----:B------:R-:W-:-:S05]  /*9210*/  LOP3.LUT R3, R0, R3, RZ, 0xfc, !PT ;  /* 0x0000000300037212 */ /* 0x000fca00078efcff */
[----:B------:R0:W-:Y:S01]  /*9220*/  STG.E.U8 desc[UR36][R16.64], R3 ;  /* 0x0000000310007986 */ /* 0x0001e2000c101124 */
[----:B------:R-:W-:Y:S05]  /*9230*/  BRA `(.L_x_25602) ;  /* 0x0000000400c07947 */ /* 0x000fea0003800000 */
.L_x_25612:
[----:B------:R-:W0:Y:S02]  /*9240*/  I2F.S8 R0, R3 ;  /* 0x0000000300007306 */ /* 0x000e240000001400 */
[----:B0-----:R-:W-:-:S05]  /*9250*/  F2FP.BF16.F32.PACK_AB R0, RZ, R0 ;  /* 0x00000000ff00723e */ /* 0x001fca00000010ff */
[----:B------:R0:W-:Y:S01]  /*9260*/  STG.E.U16 desc[UR36][R16.64], R0 ;  /* 0x0000000010007986 */ /* 0x0001e2000c101524 */
[----:B------:R-:W-:Y:S05]  /*9270*/  BRA `(.L_x_25602) ;  /* 0x0000000400b07947 */ /* 0x000fea0003800000 */
.L_x_25609:
        /* <DEDUP_REMOVED lines=12> */
.L_x_25621:
        /* <DEDUP_REMOVED lines=17> */
.L_x_25624:
[----:B------:R-:W-:-:S04]  /*9450*/  LOP3.LUT R2, R3, 0x80000000, RZ, 0xc0, !PT ;  /* 0x8000000003027812 */ /* 0x000fc800078ec0ff */
[----:B------:R-:W-:-:S04]  /*9460*/  SHF.R.U32.HI R3, RZ, 0x18, R2 ;  /* 0x00000018ff037819 */ /* 0x000fc80000011602 */
[----:B------:R-:W-:-:S04]  /*9470*/  LOP3.LUT R0, R0, R3, RZ, 0xfc, !PT ;  /* 0x0000000300007212 */ /* 0x000fc800078efcff */
[----:B------:R-:W-:-:S07]  /*9480*/  PRMT R8, R0, 0x7610, R8 ;  /* 0x0000761000087816 */ /* 0x000fce0000000008 */
.L_x_25623:
[----:B------:R-:W-:Y:S05]  /*9490*/  BSYNC B0 ;  /* 0x0000000000007941 */ /* 0x000fea0003800000 */
.L_x_25622:
[----:B------:R0:W-:Y:S01]  /*94a0*/  STG.E.U8 desc[UR36][R16.64], R8 ;  /* 0x0000000810007986 */ /* 0x0001e2000c101124 */
[----:B------:R-:W-:Y:S05]  /*94b0*/  BRA `(.L_x_25602) ;  /* 0x0000000400207947 */ /* 0x000fea0003800000 */
.L_x_25620:
        /* <DEDUP_REMOVED lines=17> */
.L_x_25627:
[----:B------:R-:W-:-:S04]  /*95d0*/  LOP3.LUT R2, R3, 0x80000000, RZ, 0xc0, !PT ;  /* 0x8000000003027812 */ /* 0x000fc800078ec0ff */
[----:B------:R-:W-:-:S04]  /*95e0*/  SHF.R.U32.HI R3, RZ, 0x18, R2 ;  /* 0x00000018ff037819 */ /* 0x000fc80000011602 */
[----:B------:R-:W-:-:S04]  /*95f0*/  LOP3.LUT R0, R0, R3, RZ, 0xfc, !PT ;  /* 0x0000000300007212 */ /* 0x000fc800078efcff */
[----:B------:R-:W-:-:S07]  /*9600*/  PRMT R8, R0, 0x7610, R8 ;  /* 0x0000761000087816 */ /* 0x000fce0000000008 */
.L_x_25626:
[----:B------:R-:W-:Y:S05]  /*9610*/  BSYNC B0 ;  /* 0x0000000000007941 */ /* 0x000fea0003800000 */
.L_x_25625:
[----:B------:R0:W-:Y:S01]  /*9620*/  STG.E.U8 desc[UR36][R16.64], R8 ;  /* 0x0000000810007986 */ /* 0x0001e2000c101124 */
[----:B------:R-:W-:Y:S05]  /*9630*/  BRA `(.L_x_25602) ;  /* 0x0000000000c07947 */ /* 0x000fea0003800000 */
.L_x_25619:
        /* <DEDUP_REMOVED lines=23> */
.L_x_25601:
        /* <DEDUP_REMOVED lines=16> */
.L_x_25630:
[----:B------:R-:W-:Y:S05]  /*98b0*/  BRA `(.L_x_25602) ;  /* 0x0000000000207947 */ /* 0x000fea0003800000 */
.L_x_25629:
[----:B------:R-:W-:-:S04]  /*98c0*/  LOP3.LUT R3, R3, 0xffff, RZ, 0xc0, !PT ;  /* 0x0000ffff03037812 */ /* 0x000fc800078ec0ff */
[----:B------:R-:W-:-:S05]  /*98d0*/  PRMT R3, R3, 0x8880, RZ ;  /* 0x0000888003037816 */ /* 0x000fca00000000ff */
[----:B------:R-:W-:-:S05]  /*98e0*/  IMAD.MOV.U32 R2, RZ, RZ, R3 ;  /* 0x000000ffff027224 */ /* 0x000fca00078e0003 */
[----:B------:R-:W-:-:S05]  /*98f0*/  SHF.R.S32.HI R3, RZ, 0x1f, R2 ;  /* 0x0000001fff037819 */ /* 0x000fca0000011402 */
[----:B------:R0:W-:Y:S01]  /*9900*/  STG.E.64 desc[UR36][R16.64], R2 ;  /* 0x0000000210007986 */ /* 0x0001e2000c101b24 */
[----:B------:R-:W-:Y:S05]  /*9910*/  BRA `(.L_x_25602) ;  /* 0x0000000000087947 */ /* 0x000fea0003800000 */
.L_x_25628:
[----:B------:R-:W-:-:S05]  /*9920*/  PRMT R3, R3, 0x8880, RZ ;  /* 0x0000888003037816 */ /* 0x000fca00000000ff */
[----:B------:R0:W-:Y:S02]  /*9930*/  STG.E desc[UR36][R16.64], R3 ;  /* 0x0000000310007986 */ /* 0x0001e4000c101924 */
.L_x_25602:
[----:B------:R-:W-:-:S07]  /*9940*/  VIADD R19, R19, 0x80 ;  /* 0x0000008013137836 */ /* 0x000fce0000000000 */
.L_x_25562:
[----:B------:R-:W-:Y:S05]  /*9950*/  BSYNC B6 ;  /* 0x0000000000067941 */ /* 0x000fea0003800000 */
.L_x_25561:
        /* <DEDUP_REMOVED lines=306> */
.L_x_25631:
        /* <DEDUP_REMOVED lines=20> */
.L_x_25635:
[----:B------:R4:W5:Y:S01]  /*adc0*/  LDG.E.U8 R0, desc[UR36][R2.64] ;  /* 0x0000002402007981 */ /* 0x000962000c1e1100 */
[----:B------:R-:W-:Y:S05]  /*add0*/  BRA `(.L_x_25637) ;  /* 0x0000000c00547947 */ /* 0x000fea0003800000 */
.L_x_25634:
        /* <DEDUP_REMOVED lines=8> */
.L_x_25639:
[----:B------:R2:W5:Y:S01]  /*ae60*/  LDG.E.U8 R0, desc[UR36][R2.64] ;  /* 0x0000002402007981 */ /* 0x000562000c1e1100 */
[----:B------:R-:W-:Y:S05]  /*ae70*/  BRA `(.L_x_25637) ;  /* 0x0000000c002c7947 */ /* 0x000fea0003800000 */
.L_x_25638:
[----:B------:R0:W5:Y:S01]  /*ae80*/  LDG.E.U16 R0, desc[UR36][R2.64] ;  /* 0x0000002402007981 */ /* 0x000162000c1e1500 */
[----:B------:R-:W-:Y:S05]  /*ae90*/  BRA `(.L_x_25637) ;  /* 0x0000000c00247947 */ /* 0x000fea0003800000 */
.L_x_25633:
        /* <DEDUP_REMOVED lines=9> */
.L_x_25641:
[----:B------:R-:W2:Y:S02]  /*af30*/  LDG.E.U16 R4, desc[UR36][R2.64] ;  /* 0x0000002402047981 */ /* 0x000ea4000c1e1500 */
[----:B--2---:R-:W-:-:S06]  /*af40*/  HADD2.F32 R4, -RZ, R4.H0_H0 ;  /* 0x20000004ff047230 */ /* 0x004fcc0000004100 */
[----:B------:R-:W0:Y:S02]  /*af50*/  F2I.FTZ.TRUNC.NTZ R4, R4 ;  /* 0x0000000400047305 */ /* 0x000e24000021f100 */
[----:B0-----:R-:W-:Y:S01]  /*af60*/  PRMT R0, R4, 0x7610, R0 ;  /* 0x0000761004007816 */ /* 0x001fe20000000000 */
[----:B------:R-:W-:Y:S06]  /*af70*/  BRA `(.L_x_25637) ;  /* 0x0000000800ec7947 */ /* 0x000fec0003800000 */
.L_x_25640:
        /* <DEDUP_REMOVED lines=9> */
.L_x_25643:
[----:B------:R-:W2:Y:S02]  /*b010*/  LDG.E.U16 R2, desc[UR36][R2.64] ;  /* 0x0000002402027981 */ /* 0x000ea4000c1e1500 */
[----:B--2---:R-:W-:-:S06]  /*b020*/  HADD2.F32 R4, -RZ, R2.H0_H0 ;  /* 0x20000002ff047230 */ /* 0x004fcc0000004100 */
[----:B------:R-:W0:Y:S02]  /*b030*/  F2I.FTZ.TRUNC.NTZ R4, R4 ;  /* 0x0000000400047305 */ /* 0x000e24000021f100 */
[----:B0-----:R-:W-:Y:S01]  /*b040*/  PRMT R0, R4, 0x7610, R0 ;  /* 0x0000761004007816 */ /* 0x001fe20000000000 */
[----:B------:R-:W-:Y:S06]  /*b050*/  BRA `(.L_x_25637) ;  /* 0x0000000800b47947 */ /* 0x000fec0003800000 */
.L_x_25642:
[----:B------:R-:W2:Y:S02]  /*b060*/  LDG.E.64 R2, desc[UR36][R2.64] ;  /* 0x0000002402027981 */ /* 0x000ea4000c1e1b00 */
[----:B--2---:R0:W1:Y:S01]  /*b070*/  F2I.F64.TRUNC R0, R2 ;  /* 0x0000000200007311 */ /* 0x004062000030d100 */
[----:B------:R-:W-:Y:S05]  /*b080*/  BRA `(.L_x_25637) ;  /* 0x0000000800a87947 */ /* 0x000fea0003800000 */
.L_x_25632:
        /* <DEDUP_REMOVED lines=12> */
.L_x_25646:
[----:B------:R-:W2:Y:S02]  /*b150*/  LDG.E.64 R2, desc[UR36][R2.64] ;  /* 0x0000002402027981 */ /* 0x000ea4000c1e1b00 */
[----:B--2---:R0:W1:Y:S01]  /*b160*/  F2I.F64.TRUNC R0, R2 ;  /* 0x0000000200007311 */ /* 0x004062000030d100 */
[----:B------:R-:W-:Y:S05]  /*b170*/  BRA `(.L_x_25637) ;  /* 0x00000008006c7947 */ /* 0x000fea0003800000 */
.L_x_25645:
        /* <DEDUP_REMOVED lines=28> */
.L_x_25648:
        /* <DEDUP_REMOVED lines=15> */
.L_x_25647:
[----:B------:R-:W2:Y:S02]  /*b430*/  LDG.E.U16 R4, desc[UR36][R2.64] ;  /* 0x0000002402047981 */ /* 0x000ea4000c1e1500 */
[----:B--2---:R-:W-:-:S06]  /*b440*/  IMAD.U32 R4, R4, 0x10000, RZ ;  /* 0x0001000004047824 */ /* 0x004fcc00078e00ff */
[----:B------:R-:W0:Y:S02]  /*b450*/  F2I.FTZ.TRUNC.NTZ R4, R4 ;  /* 0x0000000400047305 */ /* 0x000e24000021f100 */
[----:B0-----:R-:W-:Y:S01]  /*b460*/  PRMT R0, R4, 0x7610, R0 ;  /* 0x0000761004007816 */ /* 0x001fe20000000000 */
[----:B------:R-:W-:Y:S06]  /*b470*/  BRA `(.L_x_25637) ;  /* 0x0000000400ac7947 */ /* 0x000fec0003800000 */
.L_x_25644:
        /* <DEDUP_REMOVED lines=10> */
.L_x_25651:
        /* <DEDUP_REMOVED lines=21> */
.L_x_25655:
[----:B------:R-:W-:Y:S05]  /*b670*/  BSYNC B1 ;  /* 0x0000000000017941 */ /* 0x000fea0003800000 */
.L_x_25654:
[----:B------:R-:W-:Y:S01]  /*b680*/  IMAD.SHL.U32 R2, R2, 0x100000, RZ ;  /* 0x0010000002027824 */ /* 0x000fe200078e00ff */
[----:B------:R-:W-:-:S04]  /*b690*/  LEA R3, R0, 0x3b800000, 0x17 ;  /* 0x3b80000000037811 */ /* 0x000fc800078eb8ff */
[----:B------:R-:W-:-:S07]  /*b6a0*/  LOP3.LUT R4, R3, R2, R4, 0xfe, !PT ;  /* 0x0000000203047212 */ /* 0x000fce00078efe04 */
.L_x_25653:
[----:B------:R-:W-:Y:S05]  /*b6b0*/  BSYNC B0 ;  /* 0x0000000000007941 */ /* 0x000fea0003800000 */
.L_x_25652:
[----:B------:R-:W0:Y:S02]  /*b6c0*/  F2I.FTZ.TRUNC.NTZ R4, R4 ;  /* 0x0000000400047305 */ /* 0x000e24000021f100 */
[----:B0-----:R-:W-:Y:S01]  /*b6d0*/  PRMT R0, R4, 0x7610, R0 ;  /* 0x0000761004007816 */ /* 0x001fe20000000000 */
[----:B------:R-:W-:Y:S06]  /*b6e0*/  BRA `(.L_x_25637) ;  /* 0x0000000400107947 */ /* 0x000fec0003800000 */
.L_x_25650:
        /* <DEDUP_REMOVED lines=21> */
.L_x_25659:
[----:B------:R-:W-:Y:S05]  /*b840*/  BSYNC B1 ;  /* 0x0000000000017941 */ /* 0x000fea0003800000 */
.L_x_25658:
[----:B------:R-:W-:Y:S01]  /*b850*/  IMAD.SHL.U32 R2, R2, 0x200000, RZ ;  /* 0x0020000002027824 */ /* 0x000fe200078e00ff */
[----:B------:R-:W-:-:S04]  /*b860*/  LEA R3, R0, 0x37800000, 0x17 ;  /* 0x3780000000037811 */ /* 0x000fc800078eb8ff */
[----:B------:R-:W-:-:S07]  /*b870*/  LOP3.LUT R4, R3, R2, R4, 0xfe, !PT ;  /* 0x0000000203047212 */ /* 0x000fce00078efe04 */
.L_x_25657:
[----:B------:R-:W-:Y:S05]  /*b880*/  BSYNC B0 ;  /* 0x0000000000007941 */ /* 0x000fea0003800000 */
.L_x_25656:
[----:B------:R-:W0:Y:S02]  /*b890*/  F2I.FTZ.TRUNC.NTZ R4, R4 ;  /* 0x0000000400047305 */ /* 0x000e24000021f100 */
[----:B0-----:R-:W-:Y:S01]  /*b8a0*/  PRMT R0, R4, 0x7610, R0 ;  /* 0x0000761004007816 */ /* 0x001fe20000000000 */
[----:B------:R-:W-:Y:S06]  /*b8b0*/  BRA `(.L_x_25637) ;  /* 0x00000000009c7947 */ /* 0x000fec0003800000 */
.L_x_25649:
        /* <DEDUP_REMOVED lines=14> */
.L_x_25663:
[----:B------:R-:W-:Y:S05]  /*b9a0*/  BSYNC B0 ;  /* 0x0000000000007941 */ /* 0x000fea0003800000 */
.L_x_25662:
[----:B------:R-:W0:Y:S02]  /*b9b0*/  F2I.FTZ.TRUNC.NTZ R4, R4 ;  /* 0x0000000400047305 */ /* 0x000e24000021f100 */
[----:B0-----:R-:W-:Y:S01]  /*b9c0*/  PRMT R0, R4, 0x7610, R0 ;  /* 0x0000761004007816 */ /* 0x001fe20000000000 */
[----:B------:R-:W-:Y:S06]  /*b9d0*/  BRA `(.L_x_25637) ;  /* 0x0000000000547947 */ /* 0x000fec0003800000 */
.L_x_25636:
        /* <DEDUP_REMOVED lines=16> */
.L_x_25664:
[----:B------:R-:W-:Y:S01]  /*bae0*/  PRMT R0, RZ, 0x7610, R0 ;  /* 0x00007610ff007816 */ /* 0x000fe20000000000 */
[----:B------:R-:W-:Y:S06]  /*baf0*/  BRA `(.L_x_25637) ;  /* 0x00000000000c7947 */ /* 0x000fec0003800000 */
.L_x_25661:
[----:B------:R0:W5:Y:S01]  /*bb00*/  LDG.E.U8 R0, desc[UR36][R2.64] ;  /* 0x0000002402007981 */ /* 0x000162000c1e1100 */
[----:B------:R-:W-:Y:S05]  /*bb10*/  BRA `(.L_x_25637) ;  /* 0x0000000000047947 */ /* 0x000fea0003800000 */
.L_x_25660:
[----:B------:R0:W5:Y:S02]  /*bb20*/  LDG.E.U8 R0, desc[UR36][R2.64] ;  /* 0x0000002402007981 */ /* 0x000164000c1e1100 */
.L_x_25637:
[----:B-1---5:R-:W-:Y:S01]  /*bb30*/  LOP3.LUT R0, R0, 0xffff, RZ, 0xc0, !PT ;  /* 0x0000ffff00007812 */ /* 0x022fe200078ec0ff */
[----:B------:R-:W1:Y:S03]  /*bb40*/  LDC.S8 R5, c[0x0][0x421] ;  /* 0x00010840ff057b82 */ /* 0x000e660000000200 */
[----:B------:R-:W-:-:S04]  /*bb50*/  PRMT R6, R0, 0x8880, RZ ;  /* 0x0000888000067816 */ /* 0x000fc800000000ff */
[-C--:B------:R-:W-:Y:S02]  /*bb60*/  IABS R4, R6.reuse ;  /* 0x0000000600047213 */ /* 0x080fe40000000000 */
[----:B------:R-:W-:Y:S02]  /*bb70*/  IABS R9, R6 ;  /* 0x0000000600097213 */ /* 0x000fe40000000000 */
[----:B------:R-:W2:Y:S01]  /*bb80*/  I2F.RP R0, R4 ;  /* 0x0000000400007306 */ /* 0x000ea20000209400 */
[----:B-1----:R-:W-:-:S07]  /*bb90*/  IMAD.MOV.U32 R7, RZ, RZ, R5 ;  /* 0x000000ffff077224 */ /* 0x002fce00078e0005 */
[----:B--2---:R-:W0:Y:S01]  /*bba0*/  MUFU.RCP R0, R0 ;  /* 0x0000000000007308 */ /* 0x004e220000001000 */
[----:B------:R-:W-:Y:S01]  /*bbb0*/  ISETP.GE.AND P1, PT, R7, RZ, PT ;  /* 0x000000ff0700720c */ /* 0x000fe20003f26270 */
[----:B0--34-:R-:W-:Y:S02]  /*bbc0*/  VIADD R2, R0, 0xffffffe ;  /* 0x0ffffffe00027836 */ /* 0x019fe40000000000 */
        /* <DEDUP_REMOVED lines=31> */
.L_x_25668:
[----:B------:R-:W-:Y:S01]  /*bdc0*/  STG.E.U8 desc[UR36][R16.64], R3 ;  /* 0x0000000310007986 */ /* 0x000fe2000c101124 */
[----:B------:R-:W-:Y:S05]  /*bdd0*/  EXIT ;  /* 0x000000000000794d */ /* 0x000fea0003800000 */
.L_x_25667:
        /* <DEDUP_REMOVED lines=12> */
.L_x_25671:
[----:B------:R-:W-:-:S05]  /*bea0*/  PRMT R3, R3, 0x8880, RZ ;  /* 0x0000888003037816 */ /* 0x000fca00000000ff */
[----:B------:R-:W-:Y:S01]  /*beb0*/  STG.E desc[UR36][R16.64], R3 ;  /* 0x0000000310007986 */ /* 0x000fe2000c101924 */
[----:B------:R-:W-:Y:S05]  /*bec0*/  EXIT ;  /* 0x000000000000794d */ /* 0x000fea0003800000 */
.L_x_25670:
[----:B------:R-:W-:-:S04]  /*bed0*/  PRMT R3, R3, 0x8880, RZ ;  /* 0x0000888003037816 */ /* 0x000fc800000000ff */
[----:B------:R-:W-:-:S05]  /*bee0*/  PRMT R3, R3, 0x7710, RZ ;  /* 0x0000771003037816 */ /* 0x000fca00000000ff */
[----:B------:R-:W-:Y:S01]  /*bef0*/  STG.E.U16 desc[UR36][R16.64], R3 ;  /* 0x0000000310007986 */ /* 0x000fe2000c101524 */
[----:B------:R-:W-:Y:S05]  /*bf00*/  EXIT ;  /* 0x000000000000794d */ /* 0x000fea0003800000 */
.L_x_25666:
        /* <DEDUP_REMOVED lines=9> */
.L_x_25673:
[----:B------:R-:W0:Y:S02]  /*bfa0*/  I2F.S8 R0, R3 ;  /* 0x0000000300007306 */ /* 0x000e240000001400 */
[----:B0-----:R-:W-:-:S05]  /*bfb0*/  F2FP.F16.F32.PACK_AB R0, RZ, R0 ;  /* 0x00000000ff00723e */ /* 0x001fca00000000ff */
[----:B------:R-:W-:Y:S01]  /*bfc0*/  STG.E.U16 desc[UR36][R16.64], R0 ;  /* 0x0000000010007986 */ /* 0x000fe2000c101524 */
[----:B------:R-:W-:Y:S05]  /*bfd0*/  EXIT ;  /* 0x000000000000794d */ /* 0x000fea0003800000 */
.L_x_25672:
        /* <DEDUP_REMOVED lines=10> */
.L_x_25675:
[----:B------:R-:W0:Y:S02]  /*c080*/  I2F.S8 R3, R3 ;  /* 0x0000000300037306 */ /* 0x000e240000001400 */
[----:B0-----:R-:W-:-:S04]  /*c090*/  F2FP.F16.F32.PACK_AB R3, RZ, R3 ;  /* 0x00000003ff03723e */ /* 0x001fc800000000ff */
[----:B------:R-:W-:-:S05]  /*c0a0*/  PRMT R3, R3, 0x5410, RZ ;  /* 0x0000541003037816 */ /* 0x000fca00000000ff */
[----:B------:R-:W-:Y:S01]  /*c0b0*/  STG.E desc[UR36][R16.64], R3 ;  /* 0x0000000310007986 */ /* 0x000fe2000c101924 */
[----:B------:R-:W-:Y:S05]  /*c0c0*/  EXIT ;  /* 0x000000000000794d */ /* 0x000fea0003800000 */
.L_x_25674:
[----:B------:R-:W-:-:S04]  /*c0d0*/  PRMT R2, R3, 0x8880, RZ ;  /* 0x0000888003027816 */ /* 0x000fc800000000ff */
[----:B------:R-:W-:-:S06]  /*c0e0*/  PRMT R2, R2, 0x7710, RZ ;  /* 0x0000771002027816 */ /* 0x000fcc00000000ff */
[----:B------:R-:W0:Y:S02]  /*c0f0*/  I2F.F64.S16 R2, R2 ;  /* 0x0000000200027312 */ /* 0x000e240000101c00 */
[----:B0-----:R-:W-:Y:S01]  /*c100*/  STG.E.64 desc[UR36][R16.64], R2 ;  /* 0x0000000210007986 */ /* 0x001fe2000c101b24 */
[----:B------:R-:W-:Y:S05]  /*c110*/  EXIT ;  /* 0x000000000000794d */ /* 0x000fea0003800000 */
.L_x_25665:
        /* <DEDUP_REMOVED lines=12> */
.L_x_25678:
[----:B------:R-:W-:Y:S02]  /*c1e0*/  PRMT R4, R3, 0x8880, RZ ;  /* 0x0000888003047816 */ /* 0x000fe400000000ff */
[----:B------:R-:W-:Y:S02]  /*c1f0*/  CS2R R6, SRZ ;  /* 0x0000000000067805 */ /* 0x000fe4000001ff00 */
[----:B------:R-:W-:-:S06]  /*c200*/  PRMT R4, R4, 0x7710, RZ ;  /* 0x0000771004047816 */ /* 0x000fcc00000000ff */
[----:B------:R-:W0:Y:S02]  /*c210*/  I2F.F64.S16 R4, R4 ;  /* 0x0000000400047312 */ /* 0x000e240000101c00 */
[----:B0-----:R-:W-:Y:S01]  /*c220*/  STG.E.128 desc[UR36][R16.64], R4 ;  /* 0x0000000410007986 */ /* 0x001fe2000c101d24 */
[----:B------:R-:W-:Y:S05]  /*c230*/  EXIT ;  /* 0x000000000000794d */ /* 0x000fea0003800000 */
.L_x_25677:
        /* <DEDUP_REMOVED lines=21> */
.L_x_25682:
[----:B------:R-:W-:Y:S05]  /*c390*/  BSYNC B0 ;  /* 0x0000000000007941 */ /* 0x000fea0003800000 */
.L_x_25681:
[----:B------:R-:W-:-:S05]  /*c3a0*/  LOP3.LUT R3, R0, R3, RZ, 0xfc, !PT ;  /* 0x0000000300037212 */ /* 0x000fca00078efcff */
[----:B------:R-:W-:Y:S01]  /*c3b0*/  STG.E.U8 desc[UR36][R16.64], R3 ;  /* 0x0000000310007986 */ /* 0x000fe2000c101124 */
[----:B------:R-:W-:Y:S05]  /*c3c0*/  EXIT ;  /* 0x000000000000794d */ /* 0x000fea0003800000 */
.L_x_25680:
        /* <DEDUP_REMOVED lines=13> */
.L_x_25684:
[----:B------:R-:W-:Y:S01]  /*c4a0*/  IMAD.MOV.U32 R0, RZ, RZ, 0x7f ;  /* 0x0000007fff007424 */ /* 0x000fe200078e00ff */
[----:B------:R-:W-:-:S04]  /*c4b0*/  ISETP.GT.U32.AND P0, PT, R2, 0x7f800000, PT ;  /* 0x7f8000000200780c */ /* 0x000fc80003f04070 */
[----:B------:R-:W-:-:S09]  /*c4c0*/  SEL R0, R0, 0x7c, P0 ;  /* 0x0000007c00007807 */ /* 0x000fd20000000000 */
.L_x_25685:
[----:B------:R-:W-:Y:S05]  /*c4d0*/  BSYNC B0 ;  /* 0x0000000000007941 */ /* 0x000fea0003800000 */
.L_x_25683:
[----:B------:R-:W-:-:S04]  /*c4e0*/  LOP3.LUT R2, R3, 0x80000000, RZ, 0xc0, !PT ;  /* 0x8000000003027812 */ /* 0x000fc800078ec0ff */
[----:B------:R-:W-:-:S04]  /*c4f0*/  SHF.R.U32.HI R3, RZ, 0x18, R2 ;  /* 0x00000018ff037819 */ /* 0x000fc80000011602 */
[----:B------:R-:W-:-:S05]  /*c500*/  LOP3.LUT R3, R0, R3, RZ, 0xfc, !PT ;  /* 0x0000000300037212 */ /* 0x000fca00078efcff */
[----:B------:R-:W-:Y:S01]  /*c510*/  STG.E.U8 desc[UR36][R16.64], R3 ;  /* 0x0000000310007986 */ /* 0x000fe2000c101124 */
[----:B------:R-:W-:Y:S05]  /*c520*/  EXIT ;  /* 0x000000000000794d */ /* 0x000fea0003800000 */
.L_x_25679:
[----:B------:R-:W0:Y:S02]  /*c530*/  I2F.S8 R0, R3 ;  /* 0x0000000300007306 */ /* 0x000e240000001400 */
[----:B0-----:R-:W-:-:S05]  /*c540*/  F2FP.BF16.F32.PACK_AB R0, RZ, R0 ;  /* 0x00000000ff00723e */ /* 0x001fca00000010ff */
[----:B------:R-:W-:Y:S01]  /*c550*/  STG.E.U16 desc[UR36][R16.64], R0 ;  /* 0x0000000010007986 */ /* 0x000fe2000c101524 */
[----:B------:R-:W-:Y:S05]  /*c560*/  EXIT ;  /* 0x000000000000794d */ /* 0x000fea0003800000 */
.L_x_25676:
        /* <DEDUP_REMOVED lines=12> */
.L_x_25688:
        /* <DEDUP_REMOVED lines=17> */
.L_x_25691:
[----:B------:R-:W-:-:S04]  /*c740*/  LOP3.LUT R2, R3, 0x80000000, RZ, 0xc0, !PT ;  /* 0x8000000003027812 */ /* 0x000fc800078ec0ff */
[----:B------:R-:W-:-:S04]  /*c750*/  SHF.R.U32.HI R3, RZ, 0x18, R2 ;  /* 0x00000018ff037819 */ /* 0x000fc80000011602 */
[----:B------:R-:W-:-:S04]  /*c760*/  LOP3.LUT R0, R0, R3, RZ, 0xfc, !PT ;  /* 0x0000000300007212 */ /* 0x000fc800078efcff */
[----:B------:R-:W-:-:S07]  /*c770*/  PRMT R8, R0, 0x7610, R8 ;  /* 0x0000761000087816 */ /* 0x000fce0000000008 */
.L_x_25690:
[----:B------:R-:W-:Y:S05]  /*c780*/  BSYNC B0 ;  /* 0x0000000000007941 */ /* 0x000fea0003800000 */
.L_x_25689:
[----:B------:R-:W-:Y:S01]  /*c790*/  STG.E.U8 desc[UR36][R16.64], R8 ;  /* 0x0000000810007986 */ /* 0x000fe2000c101124 */
[----:B------:R-:W-:Y:S05]  /*c7a0*/  EXIT ;  /* 0x000000000000794d */ /* 0x000fea0003800000 */
.L_x_25687:
        /* <DEDUP_REMOVED lines=17> */
.L_x_25694:
[----:B------:R-:W-:-:S04]  /*c8c0*/  LOP3.LUT R2, R3, 0x80000000, RZ, 0xc0, !PT ;  /* 0x8000000003027812 */ /* 0x000fc800078ec0ff */
[----:B------:R-:W-:-:S04]  /*c8d0*/  SHF.R.U32.HI R3, RZ, 0x18, R2 ;  /* 0x00000018ff037819 */ /* 0x000fc80000011602 */
[----:B------:R-:W-:-:S04]  /*c8e0*/  LOP3.LUT R0, R0, R3, RZ, 0xfc, !PT ;  /* 0x0000000300007212 */ /* 0x000fc800078efcff */
[----:B------:R-:W-:-:S07]  /*c8f0*/  PRMT R8, R0, 0x7610, R8 ;  /* 0x0000761000087816 */ /* 0x000fce0000000008 */
.L_x_25693:
[----:B------:R-:W-:Y:S05]  /*c900*/  BSYNC B0 ;  /* 0x0000000000007941 */ /* 0x000fea0003800000 */
.L_x_25692:
[----:B------:R-:W-:Y:S01]  /*c910*/  STG.E.U8 desc[UR36][R16.64], R8 ;  /* 0x0000000810007986 */ /* 0x000fe2000c101124 */
[----:B------:R-:W-:Y:S05]  /*c920*/  EXIT ;  /* 0x000000000000794d */ /* 0x000fea0003800000 */
.L_x_25686:
        /* <DEDUP_REMOVED lines=23> */
.L_x_25669:
        /* <DEDUP_REMOVED lines=16> */
.L_x_25697:
[----:B------:R-:W-:Y:S05]  /*cba0*/  EXIT ;  /* 0x000000000000794d */ /* 0x000fea0003800000 */
.L_x_25696:
[----:B------:R-:W-:-:S04]  /*cbb0*/  LOP3.LUT R3, R3, 0xffff, RZ, 0xc0, !PT ;  /* 0x0000ffff03037812 */ /* 0x000fc800078ec0ff */
[----:B------:R-:W-:-:S05]  /*cbc0*/  PRMT R3, R3, 0x8880, RZ ;  /* 0x0000888003037816 */ /* 0x000fca00000000ff */
[----:B------:R-:W-:-:S05]  /*cbd0*/  IMAD.MOV.U32 R2, RZ, RZ, R3 ;  /* 0x000000ffff027224 */ /* 0x000fca00078e0003 */
[----:B------:R-:W-:-:S05]  /*cbe0*/  SHF.R.S32.HI R3, RZ, 0x1f, R2 ;  /* 0x0000001fff037819 */ /* 0x000fca0000011402 */
[----:B------:R-:W-:Y:S01]  /*cbf0*/  STG.E.64 desc[UR36][R16.64], R2 ;  /* 0x0000000210007986 */ /* 0x000fe2000c101b24 */
[----:B------:R-:W-:Y:S05]  /*cc00*/  EXIT ;  /* 0x000000000000794d */ /* 0x000fea0003800000 */
.L_x_25695:
[----:B------:R-:W-:-:S05]  /*cc10*/  PRMT R3, R3, 0x8880, RZ ;  /* 0x0000888003037816 */ /* 0x000fca00000000ff */
[----:B------:R-:W-:Y:S01]  /*cc20*/  STG.E desc[UR36][R16.64], R3 ;  /* 0x0000000310007986 */ /* 0x000fe2000c101924 */
[----:B------:R-:W-:Y:S05]  /*cc30*/  EXIT ;  /* 0x000000000000794d */ /* 0x000fea0003800000 */
.L_x_25698:
        /* <DEDUP_REMOVED lines=12> */
.L_x_57458:


//--------------------- .text._ZN2at6native27unrolled_elementwise_kernelINS0_13AUnaryFunctorIaaaZZZNS0_16fmod_kernel_cudaERNS_18TensorIteratorBaseEENKUlvE_clEvENKUlvE0_clEvEUlaaE_EESt5arrayIPcLm2EELi4E23TrivialOffsetCalculatorILi1EjESD_NS0_6memory12LoadWithCastILi1EEENSE_13StoreWithCastILi1EEEEEviT_T0_T2_T3_T4_T5_ --------------------------
	.section	.text._ZN2at6native27unrolled_elementwise_kernelINS0_13AUnaryFunctorIaaaZZZNS0_16fmod_kernel_cudaERNS_18TensorIteratorBaseEENKUlvE_clEvENKUlvE0_clEvEUlaaE_EESt5arrayIPcLm2EELi4E23TrivialOffsetCalculatorILi1EjESD_NS0_6memory12LoadWithCastILi1EEENSE_13StoreWithCastILi1EEEEEviT_T0_T2_T3_T4_T5_,"ax",@progbits
	.align	128
        .global         _ZN2at6native27unrolled_elementwise_kernelINS0_13AUnaryFunctorIaaaZZZNS0_16fmod_kernel_cudaERNS_18TensorIteratorBaseEENKUlvE_clEvENKUlvE0_clEvEUlaaE_EESt5arrayIPcLm2EELi4E23TrivialOffsetCalculatorILi1EjESD_NS0_6memory12LoadWithCastILi1EEENSE_13StoreWithCastILi1EEEEEviT_T0_T2_T3_T4_T5_
        .type           _ZN2at6native27unrolled_elementwise_kernelINS0_13AUnaryFunctorIaaaZZZNS0_16fmod_kernel_cudaERNS_18TensorIteratorBaseEENKUlvE_clEvENKUlvE0_clEvEUlaaE_EESt5arrayIPcLm2EELi4E23TrivialOffsetCalculatorILi1EjESD_NS0_6memory12LoadWithCastILi1EEENSE_13StoreWithCastILi1EEEEEviT_T0_T2_T3_T4_T5_,@function
        .size           _ZN2at6native27unrolled_elementwise_kernelINS0_13AUnaryFunctorIaaaZZZNS0_16fmod_kernel_cudaERNS_18TensorIteratorBaseEENKUlvE_clEvENKUlvE0_clEvEUlaaE_EESt5arrayIPcLm2EELi4E23TrivialOffsetCalculatorILi1EjESD_NS0_6memory12LoadWithCastILi1EEENSE_13StoreWithCastILi1EEEEEviT_T0_T2_T3_T4_T5_,(.L_x_57459 - _ZN2at6native27unrolled_elementwise_kernelINS0_13AUnaryFunctorIaaaZZZNS0_16fmod_kernel_cudaERNS_18TensorIteratorBaseEENKUlvE_clEvENKUlvE0_clEvEUlaaE_EESt5arrayIPcLm2EELi4E23TrivialOffsetCalculatorILi1EjESD_NS0_6memory12LoadWithCastILi1EEENSE_13StoreWithCastILi1EEEEEviT_T0_T2_T3_T4_T5_)
        .other          _ZN2at6native27unrolled_elementwise_kernelINS0_13AUnaryFunctorIaaaZZZNS0_16fmod_kernel_cudaERNS_18TensorIteratorBaseEENKUlvE_clEvENKUlvE0_clEvEUlaaE_EESt5arrayIPcLm2EELi4E23TrivialOffsetCalculatorILi1EjESD_NS0_6memory12LoadWithCastILi1EEENSE_13StoreWithCastILi1EEEEEviT_T0_T2_T3_T4_T5_,@"STO_CUDA_ENTRY STV_DEFAULT"
_ZN2at6native27unrolled_elementwise_kernelINS0_13AUnaryFunctorIaaaZZZNS0_16fmod_kernel_cudaERNS_18TensorIteratorBaseEENKUlvE_clEvENKUlvE0_clEvEUlaaE_EESt5arrayIPcLm2EELi4E23TrivialOffsetCalculatorILi1EjESD_NS0_6memory12LoadWithCastILi1EEENSE_13StoreWithCastILi1EEEEEviT_T0_T2_T3_T4_T5_:
.text._ZN2at6native27unrolled_elementwise_kernelINS0_13AUnaryFunctorIaaaZZZNS0_16fmod_kernel_cudaERNS_18TensorIteratorBaseEENKUlvE_clEvENKUlvE0_clEvEUlaaE_EESt5arrayIPcLm2EELi4E23TrivialOffsetCalculatorILi1EjESD_NS0_6memory12LoadWithCastILi1EEENSE_13StoreWithCastILi1EEEEEviT_T0_T2_T3_T4_T5_:
        /* <DEDUP_REMOVED lines=31> */
.L_x_25704:
[----:B------:R3:W5:Y:S01]  /*01f0*/  LDG.E.U8 R24, desc[UR36][R4.64] ;  /* 0x0000002404187981 */ /* 0x000762000c1e1100 */
[----:B------:R-:W-:Y:S05]  /*0200*/  BRA `(.L_x_25706) ;  /* 0x0000000c00587947 */ /* 0x000fea0003800000 */
.L_x_25703:
        /* <DEDUP_REMOVED lines=8> */
.L_x_25708:
[----:B------:R1:W5:Y:S01]  /*0290*/  LDG.E.U8 R24, desc[UR36][R4.64] ;  /* 0x0000002404187981 */ /* 0x000362000c1e1100 */
[----:B------:R-:W-:Y:S05]  /*02a0*/  BRA `(.L_x_25706) ;  /* 0x0000000c00307947 */ /* 0x000fea0003800000 */
.L_x_25707:
[----:B------:R2:W5:Y:S01]  /*02b0*/  LDG.E.U16 R24, desc[UR36][R4.64] ;  /* 0x0000002404187981 */ /* 0x000562000c1e1500 */
[----:B------:R-:W-:Y:S05]  /*02c0*/  BRA `(.L_x_25706) ;  /* 0x0000000c00287947 */ /* 0x000fea0003800000 */
.L_x_25702:
        /* <DEDUP_REMOVED lines=9> */
.L_x_25710:
[----:B------:R-:W2:Y:S02]  /*0360*/  LDG.E.U16 R0, desc[UR36][R4.64] ;  /* 0x0000002404007981 */ /* 0x000ea4000c1e1500 */
[----:B--2---:R-:W-:-:S06]  /*0370*/  HADD2.F32 R0, -RZ, R0.H0_H0 ;  /* 0x20000000ff007230 */ /* 0x004fcc0000004100 */
[----:B------:R-:W0:Y:S02]  /*0380*/  F2I.FTZ.TRUNC.NTZ R0, R0 ;  /* 0x0000000000007305 */ /* 0x000e24000021f100 */
[----:B0-----:R-:W-:Y:S01]  /*0390*/  PRMT R24, R0, 0x7610, R24 ;  /* 0x0000761000187816 */ /* 0x001fe20000000018 */
[----:B------:R-:W-:Y:S06]  /*03a0*/  BRA `(.L_x_25706) ;  /* 0x0000000800f07947 */ /* 0x000fec0003800000 */
.L_x_25709:
        /* <DEDUP_REMOVED lines=9> */
.L_x_25712:
[----:B------:R-:W2:Y:S02]  /*0440*/  LDG.E.U16 R4, desc[UR36][R4.64] ;  /* 0x0000002404047981 */ /* 0x000ea4000c1e1500 */
[----:B--2---:R-:W-:-:S06]  /*0450*/  HADD2.F32 R0, -RZ, R4.H0_H0 ;  /* 0x20000004ff007230 */ /* 0x004fcc0000004100 */
[----:B------:R-:W0:Y:S02]  /*0460*/  F2I.FTZ.TRUNC.NTZ R0, R0 ;  /* 0x0000000000007305 */ /* 0x000e24000021f100 */
[----:B0-----:R-:W-:Y:S01]  /*0470*/  PRMT R24, R0, 0x7610, R24 ;  /* 0x0000761000187816 */ /* 0x001fe20000000018 */
[----:B------:R-:W-:Y:S06]  /*0480*/  BRA `(.L_x_25706) ;  /* 0x0000000800b87947 */ /* 0x000fec0003800000 */
.L_x_25711:
[----:B------:R-:W2:Y:S02]  /*0490*/  LDG.E.64 R4, desc[UR36][R4.64] ;  /* 0x0000002404047981 */ /* 0x000ea4000c1e1b00 */
[----:B--2---:R0:W1:Y:S01]  /*04a0*/  F2I.F64.TRUNC R24, R4 ;  /* 0x0000000400187311 */ /* 0x004062000030d100 */
[----:B------:R-:W-:Y:S05]  /*04b0*/  BRA `(.L_x_25706) ;  /* 0x0000000800ac7947 */ /* 0x000fea0003800000 */
.L_x_25701:
        /* <DEDUP_REMOVED lines=12> */
.L_x_25715:
[----:B------:R-:W2:Y:S02]  /*0580*/  LDG.E.64 R4, desc[UR36][R4.64] ;  /* 0x0000002404047981 */ /* 0x000ea4000c1e1b00 */
[----:B--2---:R0:W1:Y:S01]  /*0590*/  F2I.F64.TRUNC R24, R4 ;  /* 0x0000000400187311 */ /* 0x004062000030d100 */
[----:B------:R-:W-:Y:S05]  /*05a0*/  BRA `(.L_x_25706) ;  /* 0x0000000800707947 */ /* 0x000fea0003800000 */
.L_x_25714:
        /* <DEDUP_REMOVED lines=28> */
.L_x_25717:
        /* <DEDUP_REMOVED lines=16> */
.L_x_25716:
[----:B------:R-:W2:Y:S02]  /*0870*/  LDG.E.U16 R0, desc[UR36][R4.64] ;  /* 0x0000002404007981 */ /* 0x000ea4000c1e1500 */
[----:B--2---:R-:W-:-:S06]  /*0880*/  IMAD.U32 R0, R0, 0x10000, RZ ;  /* 0x0001000000007824 */ /* 0x004fcc00078e00ff */
[----:B------:R-:W0:Y:S02]  /*0890*/  F2I.FTZ.TRUNC.NTZ R0, R0 ;  /* 0x0000000000007305 */ /* 0x000e24000021f100 */
[----:B0-----:R-:W-:Y:S01]  /*08a0*/  PRMT R24, R0, 0x7610, R24 ;  /* 0x0000761000187816 */ /* 0x001fe20000000018 */
[----:B------:R-:W-:Y:S06]  /*08b0*/  BRA `(.L_x_25706) ;  /* 0x0000000400ac7947 */ /* 0x000fec0003800000 */
.L_x_25713:
        /* <DEDUP_REMOVED lines=10> */
.L_x_25720:
        /* <DEDUP_REMOVED lines=21> */
.L_x_25724:
[----:B------:R-:W-:Y:S05]  /*0ab0*/  BSYNC B1 ;  /* 0x0000000000017941 */ /* 0x000fea0003800000 */
.L_x_25723:
[----:B------:R-:W-:Y:S01]  /*0ac0*/  LEA R5, R0, 0x3b800000, 0x17 ;  /* 0x3b80000000057811 */ /* 0x000fe200078eb8ff */
[----:B------:R-:W-:-:S05]  /*0ad0*/  IMAD.SHL.U32 R0, R3, 0x100000, RZ ;  /* 0x0010000003007824 */ /* 0x000fca00078e00ff */
[----:B------:R-:W-:-:S07]  /*0ae0*/  LOP3.LUT R0, R5, R0, R6, 0xfe, !PT ;  /* 0x0000000005007212 */ /* 0x000fce00078efe06 */
.L_x_25722:
[----:B------:R-:W-:Y:S05]  /*0af0*/  BSYNC B0 ;  /* 0x0000000000007941 */ /* 0x000fea0003800000 */
.L_x_25721:
[----:B------:R-:W0:Y:S02]  /*0b00*/  F2I.FTZ.TRUNC.NTZ R0, R0 ;  /* 0x0000000000007305 */ /* 0x000e24000021f100 */
[----:B0-----:R-:W-:Y:S01]  /*0b10*/  PRMT R24, R0, 0x7610, R24 ;  /* 0x0000761000187816 */ /* 0x001fe20000000018 */
[----:B------:R-:W-:Y:S06]  /*0b20*/  BRA `(.L_x_25706) ;  /* 0x0000000400107947 */ /* 0x000fec0003800000 */
.L_x_25719:
        /* <DEDUP_REMOVED lines=21> */
.L_x_25728:
[----:B------:R-:W-:Y:S05]  /*0c80*/  BSYNC B1 ;  /* 0x0000000000017941 */ /* 0x000fea0003800000 */
.L_x_25727:
[----:B------:R-:W-:Y:S01]  /*0c90*/  LEA R5, R0, 0x37800000, 0x17 ;  /* 0x3780000000057811 */ /* 0x000fe200078eb8ff */
[----:B------:R-:W-:-:S05]  /*0ca0*/  IMAD.SHL.U32 R0, R3, 0x200000, RZ ;  /* 0x0020000003007824 */ /* 0x000fca00078e00ff */
[----:B------:R-:W-:-:S07]  /*0cb0*/  LOP3.LUT R0, R5, R0, R6, 0xfe, !PT ;  /* 0x0000000005007212 */ /* 0x000fce00078efe06 */
.L_x_25726:
[----:B------:R-:W-:Y:S05]  /*0cc0*/  BSYNC B0 ;  /* 0x0000000000007941 */ /* 0x000fea0003800000 */
.L_x_25725:
[----:B------:R-:W0:Y:S02]  /*0cd0*/  F2I.FTZ.TRUNC.NTZ R0, R0 ;  /* 0x0000000000007305 */ /* 0x000e24000021f100 */
[----:B0-----:R-:W-:Y:S01]  /*0ce0*/  PRMT R24, R0, 0x7610, R24 ;  /* 0x0000761000187816 */ /* 0x001fe20000000018 */
[----:B------:R-:W-:Y:S06]  /*0cf0*/  BRA `(.L_x_25706) ;  /* 0x00000000009c7947 */ /* 0x000fec0003800000 */
.L_x_25718:
        /* <DEDUP_REMOVED lines=14> */
.L_x_25732:
[----:B------:R-:W-:Y:S05]  /*0de0*/  BSYNC B0 ;  /* 0x0000000000007941 */ /* 0x000fea0003800000 */
.L_x_25731:
[----:B------:R-:W0:Y:S02]  /*0df0*/  F2I.FTZ.TRUNC.NTZ R0, R0 ;  /* 0x0000000000007305 */ /* 0x000e24000021f100 */
[----:B0-----:R-:W-:Y:S01]  /*0e00*/  PRMT R24, R0, 0x7610, R24 ;  /* 0x0000761000187816 */ /* 0x001fe20000000018 */
[----:B------:R-:W-:Y:S06]  /*0e10*/  BRA `(.L_x_25706) ;  /* 0x0000000000547947 */ /* 0x000fec0003800000 */
.L_x_25705:
        /* <DEDUP_REMOVED lines=16> */
.L_x_25733:
[----:B------:R-:W-:Y:S01]  /*0f20*/  PRMT R24, RZ, 0x7610, R24 ;  /* 0x00007610ff187816 */ /* 0x000fe20000000018 */
[----:B------:R-:W-:Y:S06]  /*0f30*/  BRA `(.L_x_25706) ;  /* 0x00000000000c7947 */ /* 0x000fec0003800000 */
.L_x_25730:
[----:B------:R0:W5:Y:S01]  /*0f40*/  LDG.E.U8 R24, desc[UR36][R4.64] ;  /* 0x0000002404187981 */ /* 0x000162000c1e1100 */
[----:B------:R-:W-:Y:S05]  /*0f50*/  BRA `(.L_x_25706) ;  /* 0x0000000000047947 */ /* 0x000fea0003800000 */
.L_x_25729:
[----:B------:R0:W5:Y:S02]  /*0f60*/  LDG.E.U8 R24, desc[UR36][R4.64] ;  /* 0x0000002404187981 */ /* 0x000164000c1e1100 */
.L_x_25706:
[----:B------:R-:W2:Y:S02]  /*0f70*/  S2R R17, SR_TID.X ;  /* 0x0000000000117919 */ /* 0x000ea40000002100 */
[----:B--2---:R-:W-:-:S07]  /*0f80*/  VIADD R17, R17, 0x80 ;  /* 0x0000008011117836 */ /* 0x004fce0000000000 */
.L_x_25700:
[----:B------:R-:W-:Y:S05]  /*0f90*/  BSYNC B6 ;  /* 0x0000000000067941 */ /* 0x000fea0003800000 */
.L_x_25699:
        /* <DEDUP_REMOVED lines=23> */
.L_x_25739:
[----:B------:R0:W5:Y:S01]  /*1110*/  LDG.E.U8 R26, desc[UR36][R4.64] ;  /* 0x00000024041a7981 */ /* 0x000162000c1e1100 */
[----:B------:R-:W-:Y:S05]  /*1120*/  BRA `(.L_x_25741) ;  /* 0x0000000c00547947 */ /* 0x000fea0003800000 */
.L_x_25738:
        /* <DEDUP_REMOVED lines=8> */
.L_x_25743:
[----:B------:R0:W5:Y:S01]  /*11b0*/  LDG.E.U8 R26, desc[UR36][R4.64] ;  /* 0x00000024041a7981 */ /* 0x000162000c1e1100 */
[----:B------:R-:W-:Y:S05]  /*11c0*/  BRA `(.L_x_25741) ;  /* 0x0000000c002c7947 */ /* 0x000fea0003800000 */
.L_x_25742:
[----:B------:R0:W5:Y:S01]  /*11d0*/  LDG.E.U16 R26, desc[UR36][R4.64] ;  /* 0x00000024041a7981 */ /* 0x000162000c1e1500 */
[----:B------:R-:W-:Y:S05]  /*11e0*/  BRA `(.L_x_25741) ;  /* 0x0000000c00247947 */ /* 0x000fea0003800000 */
.L_x_25737:
        /* <DEDUP_REMOVED lines=9> */
.L_x_25745:
[----:B------:R-:W2:Y:S02]  /*1280*/  LDG.E.U16 R0, desc[UR36][R4.64] ;  /* 0x0000002404007981 */ /* 0x000ea4000c1e1500 */
[----:B--2---:R-:W-:-:S06]  /*1290*/  HADD2.F32 R0, -RZ, R0.H0_H0 ;  /* 0x20000000ff007230 */ /* 0x004fcc0000004100 */
[----:B------:R-:W0:Y:S02]  /*12a0*/  F2I.FTZ.TRUNC.NTZ R0, R0 ;  /* 0x0000000000007305 */ /* 0x000e24000021f100 */
[----:B0-----:R-:W-:Y:S01]  /*12b0*/  PRMT R26, R0, 0x7610, R26 ;  /* 0x00007610001a7816 */ /* 0x001fe2000000001a */
[----:B------:R-:W-:Y:S06]  /*12c0*/  BRA `(.L_x_25741) ;  /* 0x0000000800ec7947 */ /* 0x000fec0003800000 */
.L_x_25744:
        /* <DEDUP_REMOVED lines=9> */
.L_x_25747:
[----:B------:R-:W2:Y:S02]  /*1360*/  LDG.E.U16 R4, desc[UR36][R4.64] ;  /* 0x0000002404047981 */ /* 0x000ea4000c1e1500 */
[----:B--2---:R-:W-:-:S06]  /*1370*/  HADD2.F32 R0, -RZ, R4.H0_H0 ;  /* 0x20000004ff007230 */ /* 0x004fcc0000004100 */
[----:B------:R-:W0:Y:S02]  /*1380*/  F2I.FTZ.TRUNC.NTZ R0, R0 ;  /* 0x0000000000007305 */ /* 0x000e24000021f100 */
[----:B0-----:R-:W-:Y:S01]  /*1390*/  PRMT R26, R0, 0x7610, R26 ;  /* 0x00007610001a7816 */ /* 0x001fe2000000001a */
[----:B------:R-:W-:Y:S06]  /*13a0*/  BRA `(.L_x_25741) ;  /* 0x0000000800b47947 */ /* 0x000fec0003800000 */
.L_x_25746:
[----:B------:R-:W2:Y:S02]  /*13b0*/  LDG.E.64 R4, desc[UR36][R4.64] ;  /* 0x0000002404047981 */ /* 0x000ea4000c1e1b00 */
[----:B--2---:R0:W1:Y:S01]  /*13c0*/  F2I.F64.TRUNC R26, R4 ;  /* 0x00000004001a7311 */ /* 0x004062000030d100 */
[----:B------:R-:W-:Y:S05]  /*13d0*/  BRA `(.L_x_25741) ;  /* 0x0000000800a87947 */ /* 0x000fea0003800000 */
.L_x_25736:
        /* <DEDUP_REMOVED lines=12> */
.L_x_25750:
[----:B------:R-:W2:Y:S02]  /*14a0*/  LDG.E.64 R4, desc[UR36][R4.64] ;  /* 0x0000002404047981 */ /* 0x000ea4000c1e1b00 */
[----:B--2---:R0:W1:Y:S01]  /*14b0*/  F2I.F64.TRUNC R26, R4 ;  /* 0x00000004001a7311 */ /* 0x004062000030d100 */
[----:B------:R-:W-:Y:S05]  /*14c0*/  BRA `(.L_x_25741) ;  /* 0x00000008006c7947 */ /* 0x000fea0003800000 */
.L_x_25749:
        /* <DEDUP_REMOVED lines=28> */
.L_x_25752:
        /* <DEDUP_REMOVED lines=15> */
.L_x_25751:
[----:B------:R-:W2:Y:S02]  /*1780*/  LDG.E.U16 R0, desc[UR36][R4.64] ;  /* 0x0000002404007981 */ /* 0x000ea4000c1e1500 */
[----:B--2---:R-:W-:-:S06]  /*1790*/  IMAD.U32 R0, R0, 0x10000, RZ ;  /* 0x0001000000007824 */ /* 0x004fcc00078e00ff */
[----:B------:R-:W0:Y:S02]  /*17a0*/  F2I.FTZ.TRUNC.NTZ R0, R0 ;  /* 0x0000000000007305 */ /* 0x000e24000021f100 */
[----:B0-----:R-:W-:Y:S01]  /*17b0*/  PRMT R26, R0, 0x7610, R26 ;  /* 0x00007610001a7816 */ /* 0x001fe2000000001a */
[----:B------:R-:W-:Y:S06]  /*17c0*/  BRA `(.L_x_25741) ;  /* 0x0000000400ac7947 */ /* 0x000fec0003800000 */
.L_x_25748:
        /* <DEDUP_REMOVED lines=10> */
.L_x_25755:
        /* <DEDUP_REMOVED lines=21> */
.L_x_25759:
[----:B------:R-:W-:Y:S05]  /*19c0*/  BSYNC B1 ;  /* 0x0000000000017941 */ /* 0x000fea0003800000 */
.L_x_25758:
[----:B------:R-:W-:Y:S01]  /*19d0*/  LEA R5, R0, 0x3b800000, 0x17 ;  /* 0x3b80000000057811 */ /* 0x000fe200078eb8ff */
[----:B------:R-:W-:-:S05]  /*19e0*/  IMAD.SHL.U32 R0, R3, 0x100000, RZ ;  /* 0x0010000003007824 */ /* 0x000fca00078e00ff */
[----:B------:R-:W-:-:S07]  /*19f0*/  LOP3.LUT R0, R5, R0, R6, 0xfe, !PT ;  /* 0x0000000005007212 */ /* 0x000fce00078efe06 */
.L_x_25757:
[----:B------:R-:W-:Y:S05]  /*1a00*/  BSYNC B0 ;  /* 0x0000000000007941 */ /* 0x000fea0003800000 */
.L_x_25756:
[----:B------:R-:W0:Y:S02]  /*1a10*/  F2I.FTZ.TRUNC.NTZ R0, R0 ;  /* 0x0000000000007305 */ /* 0x000e24000021f100 */
[----:B0-----:R-:W-:Y:S01]  /*1a20*/  PRMT R26, R0, 0x7610, R26 ;  /* 0x00007610001a7816 */ /* 0x001fe2000000001a */
[----:B------:R-:W-:Y:S06]  /*1a30*/  BRA `(.L_x_25741) ;  /* 0x0000000400107947 */ /* 0x000fec0003800000 */
.L_x_25754:
        /* <DEDUP_REMOVED lines=21> */
.L_x_25763:
[----:B------:R-:W-:Y:S05]  /*1b90*/  BSYNC B1 ;  /* 0x0000000000017941 */ /* 0x000fea0003800000 */
.L_x_25762:
[----:B------:R-:W-:Y:S01]  /*1ba0*/  LEA R5, R0, 0x37800000, 0x17 ;  /* 0x3780000000057811 */ /* 0x000fe200078eb8ff */
[----:B------:R-:W-:-:S05]  /*1bb0*/  IMAD.SHL.U32 R0, R3, 0x200000, RZ ;  /* 0x0020000003007824 */ /* 0x000fca00078e00ff */
[----:B------:R-:W-:-:S07]  /*1bc0*/  LOP3.LUT R0, R5, R0, R6, 0xfe, !PT ;  /* 0x0000000005007212 */ /* 0x000fce00078efe06 */
.L_x_25761:
[----:B------:R-:W-:Y:S05]  /*1bd0*/  BSYNC B0 ;  /* 0x0000000000007941 */ /* 0x000fea0003800000 */
.L_x_25760:
[----:B------:R-:W0:Y:S02]  /*1be0*/  F2I.FTZ.TRUNC.NTZ R0, R0 ;  /* 0x0000000000007305 */ /* 0x000e24000021f100 */
[----:B0-----:R-:W-:Y:S01]  /*1bf0*/  PRMT R26, R0, 0x7610, R26 ;  /* 0x00007610001a7816 */ /* 0x001fe2000000001a */
[----:B------:R-:W-:Y:S06]  /*1c00*/  BRA `(.L_x_25741) ;  /* 0x00000000009c7947 */ /* 0x000fec0003800000 */
.L_x_25753:
        /* <DEDUP_REMOVED lines=14> */
.L_x_25767:
[----:B------:R-:W-:Y:S05]  /*1cf0*/  BSYNC B0 ;  /* 0x0000000000007941 */ /* 0x000fea0003800000 */
.L_x_25766:
[----:B------:R-:W0:Y:S02]  /*1d00*/  F2I.FTZ.TRUNC.NTZ R0, R0 ;  /* 0x0000000000007305 */ /* 0x000e24000021f100 */
[----:B0-----:R-:W-:Y:S01]  /*1d10*/  PRMT R26, R0, 0x7610, R26 ;  /* 0x00007610001a7816 */ /* 0x001fe2000000001a */
[----:B------:R-:W-:Y:S06]  /*1d20*/  BRA `(.L_x_25741) ;  /* 0x0000000000547947 */ /* 0x000fec0003800000 */
.L_x_25740:
        /* <DEDUP_REMOVED lines=16> */
.L_x_25768:
[----:B------:R-:W-:Y:S01]  /*1e30*/  PRMT R26, RZ, 0x7610, R26 ;  /* 0x00007610ff1a7816 */ /* 0x000fe2000000001a */
[----:B------:R-:W-:Y:S06]  /*1e40*/  BRA `(.L_x_25741) ;  /* 0x00000000000c7947 */ /* 0x000fec0003800000 */
.L_x_25765:
[----:B------:R3:W5:Y:S01]  /*1e50*/  LDG.E.U8 R26, desc[UR36][R4.64] ;  /* 0x00000024041a7981 */ /* 0x000762000c1e1100 */
[----:B------:R-:W-:Y:S05]  /*1e60*/  BRA `(.L_x_25741) ;  /* 0x0000000000047947 */ /* 0x000fea0003800000 */
.L_x_25764:
[----:B------:R2:W5:Y:S02]  /*1e70*/  LDG.E.U8 R26, desc[UR36][R4.64] ;  /* 0x00000024041a7981 */ /* 0x000564000c1e1100 */
.L_x_25741:
[----:B------:R-:W-:-:S07]  /*1e80*/  VIADD R17, R17, 0x80 ;  /* 0x0000008011117836 */ /* 0x000fce0000000000 */
.L_x_25735:
[----:B------:R-:W-:Y:S05]  /*1e90*/  BSYNC B6 ;  /* 0x0000000000067941 */ /* 0x000fea0003800000 */
.L_x_25734:
        /* <DEDUP_REMOVED lines=25> */
.L_x_25774:
[----:B------:R0:W5:Y:S01]  /*2030*/  LDG.E.U8 R18, desc[UR36][R4.64] ;  /* 0x0000002404127981 */ /* 0x000162000c1e1100 */
[----:B------:R-:W-:Y:S05]  /*2040*/  BRA `(.L_x_25776) ;  /* 0x0000000c00547947 */ /* 0x000fea0003800000 */
.L_x_25773:
        /* <DEDUP_REMOVED lines=8> */
.L_x_25778:
[----:B------:R0:W5:Y:S01]  /*20d0*/  LDG.E.U8 R18, desc[UR36][R4.64] ;  /* 0x0000002404127981 */ /* 0x000162000c1e1100 */
[----:B------:R-:W-:Y:S05]  /*20e0*/  BRA `(.L_x_25776) ;  /* 0x0000000c002c7947 */ /* 0x000fea0003800000 */
.L_x_25777:
[----:B------:R0:W5:Y:S01]  /*20f0*/  LDG.E.U16 R18, desc[UR36][R4.64] ;  /* 0x0000002404127981 */ /* 0x000162000c1e1500 */
[----:B------:R-:W-:Y:S05]  /*2100*/  BRA `(.L_x_25776) ;  /* 0x0000000c00247947 */ /* 0x000fea0003800000 */
.L_x_25772:
        /* <DEDUP_REMOVED lines=9> */
.L_x_25780:
[----:B------:R-:W2:Y:S02]  /*21a0*/  LDG.E.U16 R0, desc[UR36][R4.64] ;  /* 0x0000002404007981 */ /* 0x000ea4000c1e1500 */
[----:B--2---:R-:W-:-:S06]  /*21b0*/  HADD2.F32 R0, -RZ, R0.H0_H0 ;  /* 0x20000000ff007230 */ /* 0x004fcc0000004100 */
[----:B------:R-:W0:Y:S02]  /*21c0*/  F2I.FTZ.TRUNC.NTZ R0, R0 ;  /* 0x0000000000007305 */ /* 0x000e24000021f100 */
[----:B0-----:R-:W-:Y:S01]  /*21d0*/  PRMT R18, R0, 0x7610, R18 ;  /* 0x0000761000127816 */ /* 0x001fe20000000012 */
[----:B------:R-:W-:Y:S06]  /*21e0*/  BRA `(.L_x_25776) ;  /* 0x0000000800ec7947 */ /* 0x000fec0003800000 */
.L_x_25779:
        /* <DEDUP_REMOVED lines=9> */
.L_x_25782:
[----:B------:R-:W2:Y:S02]  /*2280*/  LDG.E.U16 R4, desc[UR36][R4.64] ;  /* 0x0000002404047981 */ /* 0x000ea4000c1e1500 */
[----:B--2---:R-:W-:-:S06]  /*2290*/  HADD2.F32 R0, -RZ, R4.H0_H0 ;  /* 0x20000004ff007230 */ /* 0x004fcc0000004100 */
[----:B------:R-:W0:Y:S02]  /*22a0*/  F2I.FTZ.TRUNC.NTZ R0, R0 ;  /* 0x0000000000007305 */ /* 0x000e24000021f100 */
[----:B0-----:R-:W-:Y:S01]  /*22b0*/  PRMT R18, R0, 0x7610, R18 ;  /* 0x0000761000127816 */ /* 0x001fe20000000012 */
[----:B------:R-:W-:Y:S06]  /*22c0*/  BRA `(.L_x_25776) ;  /* 0x0000000800b47947 */ /* 0x000fec0003800000 */
.L_x_25781:
[----:B------:R-:W2:Y:S02]  /*22d0*/  LDG.E.64 R4, desc[UR36][R4.64] ;  /* 0x0000002404047981 */ /* 0x000ea4000c1e1b00 */
[----:B--2---:R0:W1:Y:S01]  /*22e0*/  F2I.F64.TRUNC R18, R4 ;  /* 0x0000000400127311 */ /* 0x004062000030d100 */
[----:B------:R-:W-:Y:S05]  /*22f0*/  BRA `(.L_x_25776) ;  /* 0x0000000800a87947 */ /* 0x000fea0003800000 */
.L_x_25771:
        /* <DEDUP_REMOVED lines=12> */
.L_x_25785:
[----:B------:R-:W2:Y:S02]  /*23c0*/  LDG.E.64 R4, desc[UR36][R4.64] ;  /* 0x0000002404047981 */ /* 0x000ea4000c1e1b00 */
[----:B--2---:R3:W4:Y:S01]  /*23d0*/  F2I.F64.TRUNC R18, R4 ;  /* 0x0000000400127311 */ /* 0x004722000030d100 */
[----:B------:R-:W-:Y:S05]  /*23e0*/  BRA `(.L_x_25776) ;  /* 0x00000008006c7947 */ /* 0x000fea0003800000 */
.L_x_25784:
        /* <DEDUP_REMOVED lines=28> */
.L_x_25787:
        /* <DEDUP_REMOVED lines=15> */
.L_x_25786:
[----:B------:R-:W2:Y:S02]  /*26a0*/  LDG.E.U16 R0, desc[UR36][R4.64] ;  /* 0x0000002404007981 */ /* 0x000ea4000c1e1500 */
[----:B--2---:R-:W-:-:S06]  /*26b0*/  IMAD.U32 R0, R0, 0x10000, RZ ;  /* 0x0001000000007824 */ /* 0x004fcc00078e00ff */
[----:B------:R-:W0:Y:S02]  /*26c0*/  F2I.FTZ.TRUNC.NTZ R0, R0 ;  /* 0x0000000000007305 */ /* 0x000e24000021f100 */
[----:B0-----:R-:W-:Y:S01]  /*26d0*/  PRMT R18, R0, 0x7610, R18 ;  /* 0x0000761000127816 */ /* 0x001fe20000000012 */
[----:B------:R-:W-:Y:S06]  /*26e0*/  BRA `(.L_x_25776) ;  /* 0x0000000400ac7947 */ /* 0x000fec0003800000 */
.L_x_25783:
        /* <DEDUP_REMOVED lines=10> */
.L_x_25790:
        /* <DEDUP_REMOVED lines=21> */
.L_x_25794:
[----:B------:R-:W-:Y:S05]  /*28e0*/  BSYNC B1 ;  /* 0x0000000000017941 */ /* 0x000fea0003800000 */
.L_x_25793:
[----:B------:R-:W-:Y:S01]  /*28f0*/  LEA R5, R0, 0x3b800000, 0x17 ;  /* 0x3b80000000057811 */ /* 0x000fe200078eb8ff */
[----:B------:R-:W-:-:S05]  /*2900*/  IMAD.SHL.U32 R0, R3, 0x100000, RZ ;  /* 0x0010000003007824 */ /* 0x000fca00078e00ff */
[----:B------:R-:W-:-:S07]  /*2910*/  LOP3.LUT R0, R5, R0, R6, 0xfe, !PT ;  /* 0x0000000005007212 */ /* 0x000fce00078efe06 */
.L_x_25792:
[----:B------:R-:W-:Y:S05]  /*2920*/  BSYNC B0 ;  /* 0x0000000000007941 */ /* 0x000fea0003800000 */
.L_x_25791:
[----:B------:R-:W0:Y:S02]  /*2930*/  F2I.FTZ.TRUNC.NTZ R0, R0 ;  /* 0x0000000000007305 */ /* 0x000e24000021f100 */
[----:B0-----:R-:W-:Y:S01]  /*2940*/  PRMT R18, R0, 0x7610, R18 ;  /* 0x0000761000127816 */ /* 0x001fe20000000012 */
[----:B------:R-:W-:Y:S06]  /*2950*/  BRA `(.L_x_25776) ;  /* 0x0000000400107947 */ /* 0x000fec0003800000 */
.L_x_25789:
        /* <DEDUP_REMOVED lines=21> */
.L_x_25798:
[----:B------:R-:W-:Y:S05]  /*2ab0*/  BSYNC B1 ;  /* 0x0000000000017941 */ /* 0x000fea0003800000 */
.L_x_25797:
[----:B------:R-:W-:Y:S01]  /*2ac0*/  LEA R5, R0, 0x37800000, 0x17 ;  /* 0x3780000000057811 */ /* 0x000fe200078eb8ff */
[----:B------:R-:W-:-:S05]  /*2ad0*/  IMAD.SHL.U32 R0, R3, 0x200000, RZ ;  /* 0x0020000003007824 */ /* 0x000fca00078e00ff */
[----:B------:R-:W-:-:S07]  /*2ae0*/  LOP3.LUT R0, R5, R0, R6, 0xfe, !PT ;  /* 0x0000000005007212 */ /* 0x000fce00078efe06 */
.L_x_25796:
[----:B------:R-:W-:Y:S05]  /*2af0*/  BSYNC B0 ;  /* 0x0000000000007941 */ /* 0x000fea0003800000 */
.L_x_25795:
[----:B------:R-:W0:Y:S02]  /*2b00*/  F2I.FTZ.TRUNC.NTZ R0, R0 ;  /* 0x0000000000007305 */ /* 0x000e24000021f100 */
[----:B0-----:R-:W-:Y:S01]  /*2b10*/  PRMT R18, R0, 0x7610, R18 ;  /* 0x0000761000127816 */ /* 0x001fe20000000012 */
[----:B------:R-:W-:Y:S06]  /*2b20*/  BRA `(.L_x_25776) ;  /* 0x00000000009c7947 */ /* 0x000fec0003800000 */
.L_x_25788:
        /* <DEDUP_REMOVED lines=14> */
.L_x_25802:
[----:B------:R-:W-:Y:S05]  /*2c10*/  BSYNC B0 ;  /* 0x0000000000007941 */ /* 0x000fea0003800000 */
.L_x_25801:
[----:B------:R-:W0:Y:S02]  /*2c20*/  F2I.FTZ.TRUNC.NTZ R0, R0 ;  /* 0x0000000000007305 */ /* 0x000e24000021f100 */
[----:B0-----:R-:W-:Y:S01]  /*2c30*/  PRMT R18, R0, 0x7610, R18 ;  /* 0x0000761000127816 */ /* 0x001fe20000000012 */
[----:B------:R-:W-:Y:S06]  /*2c40*/  BRA `(.L_x_25776) ;  /* 0x0000000000547947 */ /* 0x000fec0003800000 */
.L_x_25775:
        /* <DEDUP_REMOVED lines=16> */
.L_x_25803:
[----:B------:R-:W-:Y:S01]  /*2d50*/  PRMT R18, RZ, 0x7610, R18 ;  /* 0x00007610ff127816 */ /* 0x000fe20000000012 */
[----:B------:R-:W-:Y:S06]  /*2d60*/  BRA `(.L_x_25776) ;  /* 0x00000000000c7947 */ /* 0x000fec0003800000 */
.L_x_25800:
[----:B------:R2:W5:Y:S01]  /*2d70*/  LDG.E.U8 R18, desc[UR36][R4.64] ;  /* 0x0000002404127981 */ /* 0x000562000c1e1100 */
[----:B------:R-:W-:Y:S05]  /*2d80*/  BRA `(.L_x_25776) ;  /* 0x0000000000047947 */ /* 0x000fea0003800000 */
.L_x_25799:
[----:B------:R1:W5:Y:S02]  /*2d90*/  LDG.E.U8 R18, desc[UR36][R4.64] ;  /* 0x0000002404127981 */ /* 0x000364000c1e1100 */
.L_x_25776:
[----:B------:R-:W-:-:S07]  /*2da0*/  VIADD R17, R17, 0x80 ;  /* 0x0000008011117836 */ /* 0x000fce0000000000 */
.L_x_25770:
[----:B------:R-:W-:Y:S05]  /*2db0*/  BSYNC B6 ;  /* 0x0000000000067941 */ /* 0x000fea0003800000 */
.L_x_25769:
[----:B------:R-:W0:Y:S01]  /*2dc0*/  LDC.S8 R22, c[0x0][0x215] ;  /* 0x00008540ff167b82 */ /* 0x000e220000000200 */
        /* <DEDUP_REMOVED lines=22> */
.L_x_25809:
[----:B------:R0:W5:Y:S01]  /*2f30*/  LDG.E.U8 R19, desc[UR36][R4.64] ;  /* 0x0000002404137981 */ /* 0x000162000c1e1100 */
[----:B------:R-:W-:Y:S05]  /*2f40*/  BRA `(.L_x_25805) ;  /* 0x0000000c00507947 */ /* 0x000fea0003800000 */
.L_x_25808:
        /* <DEDUP_REMOVED lines=8> */
.L_x_25812:
[----:B------:R0:W5:Y:S01]  /*2fd0*/  LDG.E.U8 R19, desc[UR36][R4.64] ;  /* 0x0000002404137981 */ /* 0x000162000c1e1100 */
[----:B------:R-:W-:Y:S05]  /*2fe0*/  BRA `(.L_x_25805) ;  /* 0x0000000c00287947 */ /* 0x000fea0003800000 */
.L_x_25811:
[----:B------:R0:W5:Y:S01]  /*2ff0*/  LDG.E.U16 R19, desc[UR36][R4.64] ;  /* 0x0000002404137981 */ /* 0x000162000c1e1500 */
[----:B------:R-:W-:Y:S05]  /*3000*/  BRA `(.L_x_25805) ;  /* 0x0000000c00207947 */ /* 0x000fea0003800000 */
.L_x_25807:
        /* <DEDUP_REMOVED lines=9> */
.L_x_25814:
[----:B------:R-:W2:Y:S02]  /*30a0*/  LDG.E.U16 R0, desc[UR36][R4.64] ;  /* 0x0000002404007981 */ /* 0x000ea4000c1e1500 */
[----:B--2---:R-:W-:-:S06]  /*30b0*/  HADD2.F32 R0, -RZ, R0.H0_H0 ;  /* 0x20000000ff007230 */ /* 0x004fcc0000004100 */
[----:B------:R-:W0:Y:S02]  /*30c0*/  F2I.FTZ.TRUNC.NTZ R0, R0 ;  /* 0x0000000000007305 */ /* 0x000e24000021f100 */
[----:B0-----:R-:W-:Y:S01]  /*30d0*/  PRMT R19, R0, 0x7610, R19 ;  /* 0x0000761000137816 */ /* 0x001fe20000000013 */
[----:B------:R-:W-:Y:S06]  /*30e0*/  BRA `(.L_x_25805) ;  /* 0x0000000800e87947 */ /* 0x000fec0003800000 */
.L_x_25813:
        /* <DEDUP_REMOVED lines=9> */
.L_x_25816:
[----:B------:R-:W2:Y:S02]  /*3180*/  LDG.E.U16 R4, desc[UR36][R4.64] ;  /* 0x0000002404047981 */ /* 0x000ea4000c1e1500 */
[----:B--2---:R-:W-:-:S06]  /*3190*/  HADD2.F32 R0, -RZ, R4.H0_H0 ;  /* 0x20000004ff007230 */ /* 0x004fcc0000004100 */
[----:B------:R-:W0:Y:S02]  /*31a0*/  F2I.FTZ.TRUNC.NTZ R0, R0 ;  /* 0x0000000000007305 */ /* 0x000e24000021f100 */
[----:B0-----:R-:W-:Y:S01]  /*31b0*/  PRMT R19, R0, 0x7610, R19 ;  /* 0x0000761000137816 */ /* 0x001fe20000000013 */
[----:B------:R-:W-:Y:S06]  /*31c0*/  BRA `(.L_x_25805) ;  /* 0x0000000800b07947 */ /* 0x000fec0003800000 */
.L_x_25815:
[----:B------:R-:W2:Y:S02]  /*31d0*/  LDG.E.64 R4, desc[UR36][R4.64] ;  /* 0x0000002404047981 */ /* 0x000ea4000c1e1b00 */
[----:B--2---:R0:W1:Y:S01]  /*31e0*/  F2I.F64.TRUNC R19, R4 ;  /* 0x0000000400137311 */ /* 0x004062000030d100 */
[----:B------:R-:W-:Y:S05]  /*31f0*/  BRA `(.L_x_25805) ;  /* 0x0000000800a47947 */ /* 0x000fea0003800000 */
.L_x_25806:
        /* <DEDUP_REMOVED lines=12> */
.L_x_25819:
[----:B------:R-:W2:Y:S02]  /*32c0*/  LDG.E.64 R4, desc[UR36][R4.64] ;  /* 0x0000002404047981 */ /* 0x000ea4000c1e1b00 */
[----:B--2---:R0:W1:Y:S01]  /*32d0*/  F2I.F64.TRUNC R19, R4 ;  /* 0x0000000400137311 */ /* 0x004062000030d100 */
[----:B------:R-:W-:Y:S05]  /*32e0*/  BRA `(.L_x_25805) ;  /* 0x0000000800687947 */ /* 0x000fea0003800000 */
.L_x_25818:
        /* <DEDUP_REMOVED lines=28> */
.L_x_25821:
        /* <DEDUP_REMOVED lines=15> */
.L_x_25820:
[----:B------:R-:W2:Y:S02]  /*35a0*/  LDG.E.U16 R0, desc[UR36][R4.64] ;  /* 0x0000002404007981 */ /* 0x000ea4000c1e1500 */
[----:B--2---:R-:W-:-:S06]  /*35b0*/  IMAD.U32 R0, R0, 0x10000, RZ ;  /* 0x0001000000007824 */ /* 0x004fcc00078e00ff */
[----:B------:R-:W0:Y:S02]  /*35c0*/  F2I.FTZ.TRUNC.NTZ R0, R0 ;  /* 0x0000000000007305 */ /* 0x000e24000021f100 */
[----:B0-----:R-:W-:Y:S01]  /*35d0*/  PRMT R19, R0, 0x7610, R19 ;  /* 0x0000761000137816 */ /* 0x001fe20000000013 */
[----:B------:R-:W-:Y:S06]  /*35e0*/  BRA `(.L_x_25805) ;  /* 0x0000000400a87947 */ /* 0x000fec0003800000 */
.L_x_25817:
        /* <DEDUP_REMOVED lines=10> */
.L_x_25824:
        /* <DEDUP_REMOVED lines=21> */
.L_x_25828:
[----:B------:R-:W-:Y:S05]  /*37e0*/  BSYNC B1 ;  /* 0x0000000000017941 */ /* 0x000fea0003800000 */
.L_x_25827:
[----:B------:R-:W-:Y:S01]  /*37f0*/  LEA R5, R0, 0x3b800000, 0x17 ;  /* 0x3b80000000057811 */ /* 0x000fe200078eb8ff */
[----:B------:R-:W-:-:S05]  /*3800*/  IMAD.SHL.U32 R0, R3, 0x100000, RZ ;  /* 0x0010000003007824 */ /* 0x000fca00078e00ff */
[----:B------:R-:W-:-:S07]  /*3810*/  LOP3.LUT R0, R5, R0, R6, 0xfe, !PT ;  /* 0x0000000005007212 */ /* 0x000fce00078efe06 */
.L_x_25826:
[----:B------:R-:W-:Y:S05]  /*3820*/  BSYNC B0 ;  /* 0x0000000000007941 */ /* 0x000fea0003800000 */
.L_x_25825:
[----:B------:R-:W0:Y:S02]  /*3830*/  F2I.FTZ.TRUNC.NTZ R0, R0 ;  /* 0x0000000000007305 */ /* 0x000e24000021f100 */
[----:B0-----:R-:W-:Y:S01]  /*3840*/  PRMT R19, R0, 0x7610, R19 ;  /* 0x0000761000137816 */ /* 0x001fe20000000013 */
[----:B------:R-:W-:Y:S06]  /*3850*/  BRA `(.L_x_25805) ;  /* 0x00000004000c7947 */ /* 0x000fec0003800000 */
.L_x_25823:
        /* <DEDUP_REMOVED lines=21> */
.L_x_25832:
[----:B------:R-:W-:Y:S05]  /*39b0*/  BSYNC B1 ;  /* 0x0000000000017941 */ /* 0x000fea0003800000 */
.L_x_25831:
[----:B------:R-:W-:Y:S01]  /*39c0*/  LEA R5, R0, 0x37800000, 0x17 ;  /* 0x3780000000057811 */ /* 0x000fe200078eb8ff */
[----:B------:R-:W-:-:S05]  /*39d0*/  IMAD.SHL.U32 R0, R3, 0x200000, RZ ;  /* 0x0020000003007824 */ /* 0x000fca00078e00ff */
[----:B------:R-:W-:-:S07]  /*39e0*/  LOP3.LUT R0, R5, R0, R6, 0xfe, !PT ;  /* 0x0000000005007212 */ /* 0x000fce00078efe06 */
.L_x_25830:
[----:B------:R-:W-:Y:S05]  /*39f0*/  BSYNC B0 ;  /* 0x0000000000007941 */ /* 0x000fea0003800000 */
.L_x_25829:
[----:B------:R-:W0:Y:S02]  /*3a00*/  F2I.FTZ.TRUNC.NTZ R0, R0 ;  /* 0x0000000000007305 */ /* 0x000e24000021f100 */
[----:B0-----:R-:W-:Y:S01]  /*3a10*/  PRMT R19, R0, 0x7610, R19 ;  /* 0x0000761000137816 */ /* 0x001fe20000000013 */
[----:B------:R-:W-:Y:S06]  /*3a20*/  BRA `(.L_x_25805) ;  /* 0x0000000000987947 */ /* 0x000fec0003800000 */
.L_x_25822:
        /* <DEDUP_REMOVED lines=14> */
.L_x_25836:
[----:B------:R-:W-:Y:S05]  /*3b10*/  BSYNC B0 ;  /* 0x0000000000007941 */ /* 0x000fea0003800000 */
.L_x_25835:
[----:B------:R-:W0:Y:S02]  /*3b20*/  F2I.FTZ.TRUNC.NTZ R0, R0 ;  /* 0x0000000000007305 */ /* 0x000e24000021f100 */
[----:B0-----:R-:W-:Y:S01]  /*3b30*/  PRMT R19, R0, 0x7610, R19 ;  /* 0x0000761000137816 */ /* 0x001fe20000000013 */
[----:B------:R-:W-:Y:S06]  /*3b40*/  BRA `(.L_x_25805) ;  /* 0x0000000000507947 */ /* 0x000fec0003800000 */
.L_x_25810:
        /* <DEDUP_REMOVED lines=16> */
.L_x_25837:
[----:B------:R-:W-:Y:S05]  /*3c50*/  BRA `(.L_x_25805) ;  /* 0x00000000000c7947 */ /* 0x000fea0003800000 */
.L_x_25834:
[----:B------:R0:W5:Y:S01]  /*3c60*/  LDG.E.U8 R19, desc[UR36][R4.64] ;  /* 0x0000002404137981 */ /* 0x000162000c1e1100 */
[----:B------:R-:W-:Y:S05]  /*3c70*/  BRA `(.L_x_25805) ;  /* 0x0000000000047947 */ /* 0x000fea0003800000 */
.L_x_25833:
[----:B------:R0:W5:Y:S02]  /*3c80*/  LDG.E.U8 R19, desc[UR36][R4.64] ;  /* 0x0000002404137981 */ /* 0x000164000c1e1100 */
.L_x_25805:
[----:B------:R-:W-:Y:S05]  /*3c90*/  BSYNC B6 ;  /* 0x0000000000067941 */ /* 0x000fea0003800000 */
.L_x_25804:
[----:B------:R-:W2:Y:S01]  /*3ca0*/  S2R R25, SR_TID.X ;  /* 0x0000000000197919 */ /* 0x000ea20000002100 */
[----:B------:R-:W1:Y:S01]  /*3cb0*/  LDC.U8 R17, c[0x0][0x234] ;  /* 0x00008d00ff117b82 */ /* 0x000e620000000000 */
[----:B------:R-:W-:Y:S01]  /*3cc0*/  BSSY B0, `(.L_x_25838) ;  /* 0x0000022000007945 */ /* 0x000fe20003800000 */
[----:B0-----:R-:W-:Y:S01]  /*3cd0*/  IMAD.MOV.U32 R0, RZ, RZ, R22 ;  /* 0x000000ffff007224 */ /* 0x001fe200078e0016 */
        /* <DEDUP_REMOVED lines=8> */
[----:B-----5:R-:W-:Y:S02]  /*3d60*/  LOP3.LUT R24, R24, 0xffff, RZ, 0xc0, !PT ;  /* 0x0000ffff18187812 */ /* 0x020fe400078ec0ff */
[----:B------:R-:W-:Y:S02]  /*3d70*/  IABS R10, R0 ;  /* 0x00000000000a7213 */ /* 0x000fe40000000000 */
[----:B------:R-:W-:Y:S02]  /*3d80*/  PRMT R6, R24, 0x8880, RZ ;  /* 0x0000888018067816 */ /* 0x000fe400000000ff */
[----:B------:R-:W-:Y:S02]  /*3d90*/  ISETP.GE.AND P6, PT, R0, RZ, PT ;  /* 0x000000ff0000720c */ /* 0x000fe40003fc6270 */
[-C--:B------:R-:W-:Y:S02]  /*3da0*/  IABS R8, R6.reuse ;  /* 0x0000000600087213 */ /* 0x080fe40000000000 */
[----:B------:R-:W-:-:S02]  /*3db0*/  IABS R9, R6 ;  /* 0x0000000600097213 */ /* 0x000fc40000000000 */
[----:B------:R-:W0:Y:S08]  /*3dc0*/  I2F.RP R3, R8 ;  /* 0x0000000800037306 */ /* 0x000e300000209400 */
[----:B0-----:R-:W0:Y:S02]  /*3dd0*/  MUFU.RCP R3, R3 ;  /* 0x0000000300037308 */ /* 0x001e240000001000 */
[----:B0-----:R-:W-:-:S02]  /*3de0*/  VIADD R4, R3, 0xffffffe ;  /* 0x0ffffffe03047836 */ /* 0x001fc40000000000 */
        /* <DEDUP_REMOVED lines=15> */
.L_x_25839:
[----:B------:R-:W-:Y:S05]  /*3ee0*/  BSYNC B0 ;  /* 0x0000000000007941 */ /* 0x000fea0003800000 */
.L_x_25838:
[----:B------:R-:W-:Y:S04]  /*3ef0*/  BSSY B0, `(.L_x_25840) ;  /* 0x000001b000007945 */ /* 0x000fe80003800000 */
[----:B------:R-:W-:Y:S05]  /*3f00*/  @P3 BRA `(.L_x_25841) ;  /* 0x0000000000643947 */ /* 0x000fea0003800000 */
[----:B-----5:R-:W-:Y:S02]  /*3f10*/  LOP3.LUT R26, R26, 0xffff, RZ, 0xc0, !PT ;  /* 0x0000ffff1a1a7812 */ /* 0x020fe400078ec0ff */
[----:B------:R-:W-:Y:S02]  /*3f20*/  IABS R10, R0 ;  /* 0x00000000000a7213 */ /* 0x000fe40000000000 */
[----:B------:R-:W-:Y:S02]  /*3f30*/  PRMT R6, R26, 0x8880, RZ ;  /* 0x000088801a067816 */ /* 0x000fe400000000ff */
[----:B------:R-:W-:Y:S02]  /*3f40*/  ISETP.GE.AND P5, PT, R0, RZ, PT ;  /* 0x000000ff0000720c */ /* 0x000fe40003fa6270 */
[-C--:B------:R-:W-:Y:S02]  /*3f50*/  IABS R9, R6.reuse ;  /* 0x0000000600097213 */ /* 0x080fe40000000000 */
[----:B------:R-:W-:-:S02]  /*3f60*/  IABS R12, R6 ;  /* 0x00000006000c7213 */ /* 0x000fc40000000000 */
[----:B------:R-:W0:Y:S03]  /*3f70*/  I2F.RP R7, R9 ;  /* 0x0000000900077306 */ /* 0x000e260000209400 */
        /* <DEDUP_REMOVED lines=18> */
.L_x_25841:
[----:B------:R-:W-:Y:S05]  /*40a0*/  BSYNC B0 ;  /* 0x0000000000007941 */ /* 0x000fea0003800000 */
.L_x_25840:
        /* <DEDUP_REMOVED lines=27> */
.L_x_25843:
[----:B------:R-:W-:Y:S05]  /*4260*/  BSYNC B0 ;  /* 0x0000000000007941 */ /* 0x000fea0003800000 */
.L_x_25842:
        /* <DEDUP_REMOVED lines=26> */
.L_x_25845:
[----:B------:R-:W-:Y:S05]  /*4410*/  BSYNC B0 ;  /* 0x0000000000007941 */ /* 0x000fea0003800000 */
.L_x_25844:
        /* <DEDUP_REMOVED lines=22> */
.L_x_25851:
[----:B------:R4:W-:Y:S01]  /*4580*/  STG.E.U8 desc[UR36][R8.64], R3 ;  /* 0x0000000308007986 */ /* 0x0009e2000c101124 */
[----:B------:R-:W-:Y:S01]  /*4590*/  IMAD.MOV.U32 R25, RZ, RZ, R23 ;  /* 0x000000ffff197224 */ /* 0x000fe200078e0017 */
[----:B------:R-:W-:Y:S06]  /*45a0*/  BRA `(.L_x_25847) ;  /* 0x0000000c00ec7947 */ /* 0x000fec0003800000 */
.L_x_25850:
        /* <DEDUP_REMOVED lines=13> */
.L_x_25854:
[----:B------:R-:W-:Y:S01]  /*4680*/  LOP3.LUT R3, R3, 0xffff, RZ, 0xc0, !PT ;  /* 0x0000ffff03037812 */ /* 0x000fe200078ec0ff */
[----:B------:R-:W-:-:S03]  /*4690*/  IMAD.MOV.U32 R25, RZ, RZ, R23 ;  /* 0x000000ffff197224 */ /* 0x000fc600078e0017 */
[----:B------:R-:W-:-:S05]  /*46a0*/  PRMT R3, R3, 0x8880, RZ ;  /* 0x0000888003037816 */ /* 0x000fca00000000ff */
[----:B------:R2:W-:Y:S01]  /*46b0*/  STG.E desc[UR36][R8.64], R3 ;  /* 0x0000000308007986 */ /* 0x0005e2000c101924 */
[----:B------:R-:W-:Y:S05]  /*46c0*/  BRA `(.L_x_25847) ;  /* 0x0000000c00a47947 */ /* 0x000fea0003800000 */
.L_x_25853:
[----:B------:R-:W-:Y:S01]  /*46d0*/  PRMT R3, R3, 0x8880, RZ ;  /* 0x0000888003037816 */ /* 0x000fe200000000ff */
[----:B------:R-:W-:-:S03]  /*46e0*/  IMAD.MOV.U32 R25, RZ, RZ, R23 ;  /* 0x000000ffff197224 */ /* 0x000fc600078e0017 */
[----:B------:R-:W-:-:S05]  /*46f0*/  PRMT R3, R3, 0x7710, RZ ;  /* 0x0000771003037816 */ /* 0x000fca00000000ff */
[----:B------:R0:W-:Y:S01]  /*4700*/  STG.E.U16 desc[UR36][R8.64], R3 ;  /* 0x0000000308007986 */ /* 0x0001e2000c101524 */
[----:B------:R-:W-:Y:S05]  /*4710*/  BRA `(.L_x_25847) ;  /* 0x0000000c00907947 */ /* 0x000fea0003800000 */
.L_x_25849:
        /* <DEDUP_REMOVED lines=10> */
.L_x_25856:
[----:B------:R-:W0:Y:S01]  /*47c0*/  I2F.S8 R0, R3 ;  /* 0x0000000300007306 */ /* 0x000e220000001400 */
[----:B------:R-:W-:Y:S01]  /*47d0*/  IMAD.MOV.U32 R25, RZ, RZ, R23 ;  /* 0x000000ffff197224 */ /* 0x000fe200078e0017 */
[----:B0-----:R-:W-:-:S05]  /*47e0*/  F2FP.F16.F32.PACK_AB R0, RZ, R0 ;  /* 0x00000000ff00723e */ /* 0x001fca00000000ff */
[----:B------:R0:W-:Y:S01]  /*47f0*/  STG.E.U16 desc[UR36][R8.64], R0 ;  /* 0x0000000008007986 */ /* 0x0001e2000c101524 */
[----:B------:R-:W-:Y:S05]  /*4800*/  BRA `(.L_x_25847) ;  /* 0x0000000c00547947 */ /* 0x000fea0003800000 */
.L_x_25855:
        /* <DEDUP_REMOVED lines=11> */
.L_x_25858:
[----:B------:R-:W0:Y:S01]  /*48c0*/  I2F.S8 R3, R3 ;  /* 0x0000000300037306 */ /* 0x000e220000001400 */
[----:B------:R-:W-:Y:S01]  /*48d0*/  IMAD.MOV.U32 R25, RZ, RZ, R23 ;  /* 0x000000ffff197224 */ /* 0x000fe200078e0017 */
[----:B0-----:R-:W-:-:S04]  /*48e0*/  F2FP.F16.F32.PACK_AB R3, RZ, R3 ;  /* 0x00000003ff03723e */ /* 0x001fc800000000ff */
[----:B------:R-:W-:-:S05]  /*48f0*/  PRMT R3, R3, 0x5410, RZ ;  /* 0x0000541003037816 */ /* 0x000fca00000000ff */
[----:B------:R0:W-:Y:S01]  /*4900*/  STG.E desc[UR36][R8.64], R3 ;  /* 0x0000000308007986 */ /* 0x0001e2000c101924 */
[----:B------:R-:W-:Y:S05]  /*4910*/  BRA `(.L_x_25847) ;  /* 0x0000000c00107947 */ /* 0x000fea0003800000 */
.L_x_25857:
[----:B------:R-:W-:Y:S01]  /*4920*/  PRMT R4, R3, 0x8880, RZ ;  /* 0x0000888003047816 */ /* 0x000fe200000000ff */
[----:B------:R-:W-:-:S03]  /*4930*/  IMAD.MOV.U32 R25, RZ, RZ, R23 ;  /* 0x000000ffff197224 */ /* 0x000fc600078e0017 */
[----:B------:R-:W-:-:S06]  /*4940*/  PRMT R4, R4, 0x7710, RZ ;  /* 0x0000771004047816 */ /* 0x000fcc00000000ff */
[----:B------:R-:W0:Y:S02]  /*4950*/  I2F.F64.S16 R4, R4 ;  /* 0x0000000400047312 */ /* 0x000e240000101c00 */
[----:B0-----:R0:W-:Y:S01]  /*4960*/  STG.E.64 desc[UR36][R8.64], R4 ;  /* 0x0000000408007986 */ /* 0x0011e2000c101b24 */
[----:B------:R-:W-:Y:S05]  /*4970*/  BRA `(.L_x_25847) ;  /* 0x0000000800f87947 */ /* 0x000fea0003800000 */
.L_x_25848:
        /* <DEDUP_REMOVED lines=13> */
.L_x_25861:
[----:B------:R-:W-:Y:S02]  /*4a50*/  PRMT R4, R3, 0x8880, RZ ;  /* 0x0000888003047816 */ /* 0x000fe400000000ff */
[----:B------:R-:W-:Y:S01]  /*4a60*/  CS2R R6, SRZ ;  /* 0x0000000000067805 */ /* 0x000fe2000001ff00 */
[----:B------:R-:W-:Y:S01]  /*4a70*/  IMAD.MOV.U32 R25, RZ, RZ, R23 ;  /* 0x000000ffff197224 */ /* 0x000fe200078e0017 */
[----:B------:R-:W-:-:S06]  /*4a80*/  PRMT R4, R4, 0x7710, RZ ;  /* 0x0000771004047816 */ /* 0x000fcc00000000ff */
[----:B------:R-:W0:Y:S02]  /*4a90*/  I2F.F64.S16 R4, R4 ;  /* 0x0000000400047312 */ /* 0x000e240000101c00 */
[----:B0-----:R0:W-:Y:S01]  /*4aa0*/  STG.E.128 desc[UR36][R8.64], R4 ;  /* 0x0000000408007986 */ /* 0x0011e2000c101d24 */
[----:B------:R-:W-:Y:S05]  /*4ab0*/  BRA `(.L_x_25847) ;  /* 0x0000000800a87947 */ /* 0x000fea0003800000 */
.L_x_25860:
        /* <DEDUP_REMOVED lines=21> */
.L_x_25865:
[----:B------:R-:W-:Y:S05]  /*4c10*/  BSYNC B0 ;  /* 0x0000000000007941 */ /* 0x000fea0003800000 */
.L_x_25864:
[----:B------:R-:W-:Y:S01]  /*4c20*/  LOP3.LUT R5, R0, R5, RZ, 0xfc, !PT ;  /* 0x0000000500057212 */ /* 0x000fe200078efcff */
[----:B------:R-:W-:-:S04]  /*4c30*/  IMAD.MOV.U32 R25, RZ, RZ, R23 ;  /* 0x000000ffff197224 */ /* 0x000fc800078e0017 */
[----:B------:R0:W-:Y:S01]  /*4c40*/  STG.E.U8 desc[UR36][R8.64], R5 ;  /* 0x0000000508007986 */ /* 0x0001e2000c101124 */
[----:B------:R-:W-:Y:S05]  /*4c50*/  BRA `(.L_x_25847) ;  /* 0x0000000800407947 */ /* 0x000fea0003800000 */
.L_x_25863:
        /* <DEDUP_REMOVED lines=13> */
.L_x_25867:
[----:B------:R-:W-:Y:S01]  /*4d30*/  IMAD.MOV.U32 R0, RZ, RZ, 0x7f ;  /* 0x0000007fff007424 */ /* 0x000fe200078e00ff */
[----:B------:R-:W-:-:S04]  /*4d40*/  ISETP.GT.U32.AND P0, PT, R4, 0x7f800000, PT ;  /* 0x7f8000000400780c */ /* 0x000fc80003f04070 */
[----:B------:R-:W-:-:S09]  /*4d50*/  SEL R0, R0, 0x7c, P0 ;  /* 0x0000007c00007807 */ /* 0x000fd20000000000 */
.L_x_25868:
[----:B------:R-:W-:Y:S05]  /*4d60*/  BSYNC B0 ;  /* 0x0000000000007941 */ /* 0x000fea0003800000 */
.L_x_25866:
[----:B------:R-:W-:Y:S01]  /*4d70*/  LOP3.LUT R3, R5, 0x80000000, RZ, 0xc0, !PT ;  /* 0x8000000005037812 */ /* 0x000fe200078ec0ff */
[----:B------:R-:W-:-:S03]  /*4d80*/  IMAD.MOV.U32 R25, RZ, RZ, R23 ;  /* 0x000000ffff197224 */ /* 0x000fc600078e0017 */
[----:B------:R-:W-:-:S04]  /*4d90*/  SHF.R.U32.HI R3, RZ, 0x18, R3 ;  /* 0x00000018ff037819 */ /* 0x000fc80000011603 */
[----:B------:R-:W-:-:S05]  /*4da0*/  LOP3.LUT R3, R0, R3, RZ, 0xfc, !PT ;  /* 0x0000000300037212 */ /* 0x000fca00078efcff */
[----:B------:R0:W-:Y:S01]  /*4db0*/  STG.E.U8 desc[UR36][R8.64], R3 ;  /* 0x0000000308007986 */ /* 0x0001e2000c101124 */
[----:B------:R-:W-:Y:S05]  /*4dc0*/  BRA `(.L_x_25847) ;  /* 0x0000000400e47947 */ /* 0x000fea0003800000 */
.L_x_25862:
[----:B------:R-:W0:Y:S01]  /*4dd0*/  I2F.S8 R0, R3 ;  /* 0x0000000300007306 */ /* 0x000e220000001400 */
[----:B------:R-:W-:Y:S01]  /*4de0*/  IMAD.MOV.U32 R25, RZ, RZ, R23 ;  /* 0x000000ffff197224 */ /* 0x000fe200078e0017 */
[----:B0-----:R-:W-:-:S05]  /*4df0*/  F2FP.BF16.F32.PACK_AB R0, RZ, R0 ;  /* 0x00000000ff00723e */ /* 0x001fca00000010ff */
[----:B------:R0:W-:Y:S01]  /*4e00*/  STG.E.U16 desc[UR36][R8.64], R0 ;  /* 0x0000000008007986 */ /* 0x0001e2000c101524 */
[----:B------:R-:W-:Y:S05]  /*4e10*/  BRA `(.L_x_25847) ;  /* 0x0000000400d07947 */ /* 0x000fea0003800000 */
.L_x_25859:
        /* <DEDUP_REMOVED lines=13> */
.L_x_25871:
        /* <DEDUP_REMOVED lines=17> */
.L_x_25874:
[----:B------:R-:W-:-:S04]  /*5000*/  LOP3.LUT R3, R3, 0x80000000, RZ, 0xc0, !PT ;  /* 0x8000000003037812 */ /* 0x000fc800078ec0ff */
[----:B------:R-:W-:-:S04]  /*5010*/  SHF.R.U32.HI R3, RZ, 0x18, R3 ;  /* 0x00000018ff037819 */ /* 0x000fc80000011603 */
[----:B------:R-:W-:-:S04]  /*5020*/  LOP3.LUT R0, R0, R3, RZ, 0xfc, !PT ;  /* 0x0000000300007212 */ /* 0x000fc800078efcff */
[----:B------:R-:W-:-:S07]  /*5030*/  PRMT R4, R0, 0x7610, R4 ;  /* 0x0000761000047816 */ /* 0x000fce0000000004 */
.L_x_25873:
[----:B------:R-:W-:Y:S05]  /*5040*/  BSYNC B0 ;  /* 0x0000000000007941 */ /* 0x000fea0003800000 */
.L_x_25872:
[----:B------:R0:W-:Y:S01]  /*5050*/  STG.E.U8 desc[UR36][R8.64], R4 ;  /* 0x0000000408007986 */ /* 0x0001e2000c101124 */
[----:B------:R-:W-:Y:S01]  /*5060*/  IMAD.MOV.U32 R25, RZ, RZ, R23 ;  /* 0x000000ffff197224 */ /* 0x000fe200078e0017 */
[----:B------:R-:W-:Y:S06]  /*5070*/  BRA `(.L_x_25847) ;  /* 0x0000000400387947 */ /* 0x000fec0003800000 */
.L_x_25870:
        /* <DEDUP_REMOVED lines=17> */
.L_x_25877:
[----:B------:R-:W-:-:S04]  /*5190*/  LOP3.LUT R3, R3, 0x80000000, RZ, 0xc0, !PT ;  /* 0x8000000003037812 */ /* 0x000fc800078ec0ff */
[----:B------:R-:W-:-:S04]  /*51a0*/  SHF.R.U32.HI R3, RZ, 0x18, R3 ;  /* 0x00000018ff037819 */ /* 0x000fc80000011603 */
[----:B------:R-:W-:-:S04]  /*51b0*/  LOP3.LUT R0, R0, R3, RZ, 0xfc, !PT ;  /* 0x0000000300007212 */ /* 0x000fc800078efcff */
[----:B------:R-:W-:-:S07]  /*51c0*/  PRMT R4, R0, 0x7610, R4 ;  /* 0x0000761000047816 */ /* 0x000fce0000000004 */
.L_x_25876:
[----:B------:R-:W-:Y:S05]  /*51d0*/  BSYNC B0 ;  /* 0x0000000000007941 */ /* 0x000fea0003800000 */
.L_x_25875:
[----:B------:R0:W-:Y:S01]  /*51e0*/  STG.E.U8 desc[UR36][R8.64], R4 ;  /* 0x0000000408007986 */ /* 0x0001e2000c101124 */
[----:B------:R-:W-:Y:S01]  /*51f0*/  IMAD.MOV.U32 R25, RZ, RZ, R23 ;  /* 0x000000ffff197224 */ /* 0x000fe200078e0017 */
[----:B------:R-:W-:Y:S06]  /*5200*/  BRA `(.L_x_25847) ;  /* 0x0000000000d47947 */ /* 0x000fec0003800000 */
.L_x_25869:
        /* <DEDUP_REMOVED lines=24> */
.L_x_25852:
        /* <DEDUP_REMOVED lines=16> */
.L_x_25880:
[----:B------:R-:W-:Y:S01]  /*5490*/  IMAD.MOV.U32 R25, RZ, RZ, R23 ;  /* 0x000000ffff197224 */ /* 0x000fe200078e0017 */
[----:B------:R-:W-:Y:S06]  /*54a0*/  BRA `(.L_x_25847) ;  /* 0x00000000002c7947 */ /* 0x000fec0003800000 */
.L_x_25879:
[----:B------:R-:W-:Y:S01]  /*54b0*/  LOP3.LUT R3, R3, 0xffff, RZ, 0xc0, !PT ;  /* 0x0000ffff03037812 */ /* 0x000fe200078ec0ff */
[----:B------:R-:W-:-:S03]  /*54c0*/  IMAD.MOV.U32 R25, RZ, RZ, R23 ;  /* 0x000000ffff197224 */ /* 0x000fc600078e0017 */
[----:B------:R-:W-:-:S05]  /*54d0*/  PRMT R3, R3, 0x8880, RZ ;  /* 0x0000888003037816 */ /* 0x000fca00000000ff */
[----:B------:R-:W-:-:S05]  /*54e0*/  IMAD.MOV.U32 R4, RZ, RZ, R3 ;  /* 0x000000ffff047224 */ /* 0x000fca00078e0003 */
[----:B------:R-:W-:-:S05]  /*54f0*/  SHF.R.S32.HI R5, RZ, 0x1f, R4 ;  /* 0x0000001fff057819 */ /* 0x000fca0000011404 */
[----:B------:R0:W-:Y:S01]  /*5500*/  STG.E.64 desc[UR36][R8.64], R4 ;  /* 0x0000000408007986 */ /* 0x0001e2000c101b24 */
[----:B------:R-:W-:Y:S05]  /*5510*/  BRA `(.L_x_25847) ;  /* 0x0000000000107947 */ /* 0x000fea0003800000 */
.L_x_25878:
[----:B------:R-:W-:Y:S01]  /*5520*/  LOP3.LUT R3, R3, 0xffff, RZ, 0xc0, !PT ;  /* 0x0000ffff03037812 */ /* 0x000fe200078ec0ff */
[----:B------:R-:W-:-:S03]  /*5530*/  IMAD.MOV.U32 R25, RZ, RZ, R23 ;  /* 0x000000ffff197224 */ /* 0x000fc600078e0017 */
[----:B------:R-:W-:-:S05]  /*5540*/  PRMT R3, R3, 0x8880, RZ ;  /* 0x0000888003037816 */ /* 0x000fca00000000ff */
[----:B------:R0:W-:Y:S02]  /*5550*/  STG.E desc[UR36][R8.64], R3 ;  /* 0x0000000308007986 */ /* 0x0001e4000c101924 */
.L_x_25847:
[----:B------:R-:W-:Y:S05]  /*5560*/  BSYNC B6 ;  /* 0x0000000000067941 */ /* 0x000fea0003800000 */
.L_x_25846:
        /* <DEDUP_REMOVED lines=23> */
.L_x_25886:
[----:B------:R4:W-:Y:S01]  /*56e0*/  STG.E.U8 desc[UR36][R8.64], R22 ;  /* 0x0000001608007986 */ /* 0x0009e2000c101124 */
[----:B------:R-:W-:Y:S05]  /*56f0*/  BRA `(.L_x_25888) ;  /* 0x0000000c00987947 */ /* 0x000fea0003800000 */
.L_x_25885:
        /* <DEDUP_REMOVED lines=12> */
.L_x_25890:
[----:B------:R-:W-:-:S04]  /*57c0*/  LOP3.LUT R22, R22, 0xffff, RZ, 0xc0, !PT ;  /* 0x0000ffff16167812 */ /* 0x000fc800078ec0ff */
[----:B------:R-:W-:-:S05]  /*57d0*/  PRMT R3, R22, 0x8880, RZ ;  /* 0x0000888016037816 */ /* 0x000fca00000000ff */
[----:B------:R2:W-:Y:S01]  /*57e0*/  STG.E desc[UR36][R8.64], R3 ;  /* 0x0000000308007986 */ /* 0x0005e2000c101924 */
[----:B------:R-:W-:Y:S05]  /*57f0*/  BRA `(.L_x_25888) ;  /* 0x0000000c00587947 */ /* 0x000fea0003800000 */
.L_x_25889:
[----:B------:R-:W-:-:S04]  /*5800*/  PRMT R3, R22, 0x8880, RZ ;  /* 0x0000888016037816 */ /* 0x000fc800000000ff */
[----:B------:R-:W-:-:S05]  /*5810*/  PRMT R3, R3, 0x7710, RZ ;  /* 0x0000771003037816 */ /* 0x000fca00000000ff */
[----:B------:R0:W-:Y:S01]  /*5820*/  STG.E.U16 desc[UR36][R8.64], R3 ;  /* 0x0000000308007986 */ /* 0x0001e2000c101524 */
[----:B------:R-:W-:Y:S05]  /*5830*/  BRA `(.L_x_25888) ;  /* 0x0000000c00487947 */ /* 0x000fea0003800000 */
.L_x_25884:
        /* <DEDUP_REMOVED lines=9> */
.L_x_25892:
[----:B------:R-:W0:Y:S02]  /*58d0*/  I2F.S8 R0, R22 ;  /* 0x0000001600007306 */ /* 0x000e240000001400 */
[----:B0-----:R-:W-:-:S05]  /*58e0*/  F2FP.F16.F32.PACK_AB R0, RZ, R0 ;  /* 0x00000000ff00723e */ /* 0x001fca00000000ff */
[----:B------:R0:W-:Y:S01]  /*58f0*/  STG.E.U16 desc[UR36][R8.64], R0 ;  /* 0x0000000008007986 */ /* 0x0001e2000c101524 */
[----:B------:R-:W-:Y:S05]  /*5900*/  BRA `(.L_x_25888) ;  /* 0x0000000c00147947 */ /* 0x000fea0003800000 */
.L_x_25891:
        /* <DEDUP_REMOVED lines=10> */
.L_x_25894:
[----:B------:R-:W0:Y:S02]  /*59b0*/  I2F.S8 R22, R22 ;  /* 0x0000001600167306 */ /* 0x000e240000001400 */
[----:B0-----:R-:W-:-:S04]  /*59c0*/  F2FP.F16.F32.PACK_AB R3, RZ, R22 ;  /* 0x00000016ff03723e */ /* 0x001fc800000000ff */
[----:B------:R-:W-:-:S05]  /*59d0*/  PRMT R3, R3, 0x5410, RZ ;  /* 0x0000541003037816 */ /* 0x000fca00000000ff */
[----:B------:R0:W-:Y:S01]  /*59e0*/  STG.E desc[UR36][R8.64], R3 ;  /* 0x0000000308007986 */ /* 0x0001e2000c101924 */
[----:B------:R-:W-:Y:S05]  /*59f0*/  BRA `(.L_x_25888) ;  /* 0x0000000800d87947 */ /* 0x000fea0003800000 */
.L_x_25893:
[----:B------:R-:W-:-:S04]  /*5a00*/  PRMT R4, R22, 0x8880, RZ ;  /* 0x0000888016047816 */ /* 0x000fc800000000ff */
[----:B------:R-:W-:-:S06]  /*5a10*/  PRMT R4, R4, 0x7710, RZ ;  /* 0x0000771004047816 */ /* 0x000fcc00000000ff */
[----:B------:R-:W0:Y:S02]  /*5a20*/  I2F.F64.S16 R4, R4 ;  /* 0x0000000400047312 */ /* 0x000e240000101c00 */
[----:B0-----:R0:W-:Y:S01]  /*5a30*/  STG.E.64 desc[UR36][R8.64], R4 ;  /* 0x0000000408007986 */ /* 0x0011e2000c101b24 */
[----:B------:R-:W-:Y:S05]  /*5a40*/  BRA `(.L_x_25888) ;  /* 0x0000000800c47947 */ /* 0x000fea0003800000 */
.L_x_25883:
        /* <DEDUP_REMOVED lines=12> */
.L_x_25897:
[----:B------:R-:W-:Y:S02]  /*5b10*/  PRMT R4, R22, 0x8880, RZ ;  /* 0x0000888016047816 */ /* 0x000fe400000000ff */
[----:B------:R-:W-:Y:S02]  /*5b20*/  CS2R R6, SRZ ;  /* 0x0000000000067805 */ /* 0x000fe4000001ff00 */
[----:B------:R-:W-:-:S06]  /*5b30*/  PRMT R4, R4, 0x7710, RZ ;  /* 0x0000771004047816 */ /* 0x000fcc00000000ff */
[----:B------:R-:W0:Y:S02]  /*5b40*/  I2F.F64.S16 R4, R4 ;  /* 0x0000000400047312 */ /* 0x000e240000101c00 */
[----:B0-----:R0:W-:Y:S01]  /*5b50*/  STG.E.128 desc[UR36][R8.64], R4 ;  /* 0x0000000408007986 */ /* 0x0011e2000c101d24 */
[----:B------:R-:W-:Y:S05]  /*5b60*/  BRA `(.L_x_25888) ;  /* 0x00000008007c7947 */ /* 0x000fea0003800000 */
.L_x_25896:
        /* <DEDUP_REMOVED lines=21> */
.L_x_25901:
[----:B------:R-:W-:Y:S05]  /*5cc0*/  BSYNC B0 ;  /* 0x0000000000007941 */ /* 0x000fea0003800000 */
.L_x_25900:
[----:B------:R-:W-:-:S05]  /*5cd0*/  LOP3.LUT R5, R0, R5, RZ, 0xfc, !PT ;  /* 0x0000000500057212 */ /* 0x000fca00078efcff */
[----:B------:R0:W-:Y:S01]  /*5ce0*/  STG.E.U8 desc[UR36][R8.64], R5 ;  /* 0x0000000508007986 */ /* 0x0001e2000c101124 */
[----:B------:R-:W-:Y:S05]  /*5cf0*/  BRA `(.L_x_25888) ;  /* 0x0000000800187947 */ /* 0x000fea0003800000 */
.L_x_25899:
        /* <DEDUP_REMOVED lines=13> */
.L_x_25903:
[----:B------:R-:W-:Y:S01]  /*5dd0*/  IMAD.MOV.U32 R0, RZ, RZ, 0x7f ;  /* 0x0000007fff007424 */ /* 0x000fe200078e00ff */
[----:B------:R-:W-:-:S04]  /*5de0*/  ISETP.GT.U32.AND P0, PT, R3, 0x7f800000, PT ;  /* 0x7f8000000300780c */ /* 0x000fc80003f04070 */
[----:B------:R-:W-:-:S09]  /*5df0*/  SEL R0, R0, 0x7c, P0 ;  /* 0x0000007c00007807 */ /* 0x000fd20000000000 */
.L_x_25904:
[----:B------:R-:W-:Y:S05]  /*5e00*/  BSYNC B0 ;  /* 0x0000000000007941 */ /* 0x000fea0003800000 */
.L_x_25902:
[----:B------:R-:W-:-:S04]  /*5e10*/  LOP3.LUT R3, R5, 0x80000000, RZ, 0xc0, !PT ;  /* 0x8000000005037812 */ /* 0x000fc800078ec0ff */
[----:B------:R-:W-:-:S04]  /*5e20*/  SHF.R.U32.HI R3, RZ, 0x18, R3 ;  /* 0x00000018ff037819 */ /* 0x000fc80000011603 */
[----:B------:R-:W-:-:S05]  /*5e30*/  LOP3.LUT R3, R0, R3, RZ, 0xfc, !PT ;  /* 0x0000000300037212 */ /* 0x000fca00078efcff */
[----:B------:R0:W-:Y:S01]  /*5e40*/  STG.E.U8 desc[UR36][R8.64], R3 ;  /* 0x0000000308007986 */ /* 0x0001e2000c101124 */
[----:B------:R-:W-:Y:S05]  /*5e50*/  BRA `(.L_x_25888) ;  /* 0x0000000400c07947 */ /* 0x000fea0003800000 */
.L_x_25898:
[----:B------:R-:W0:Y:S02]  /*5e60*/  I2F.S8 R0, R22 ;  /* 0x0000001600007306 */ /* 0x000e240000001400 */
[----:B0-----:R-:W-:-:S05]  /*5e70*/  F2FP.BF16.F32.PACK_AB R0, RZ, R0 ;  /* 0x00000000ff00723e */ /* 0x001fca00000010ff */
[----:B------:R0:W-:Y:S01]  /*5e80*/  STG.E.U16 desc[UR36][R8.64], R0 ;  /* 0x0000000008007986 */ /* 0x0001e2000c101524 */
[----:B------:R-:W-:Y:S05]  /*5e90*/  BRA `(.L_x_25888) ;  /* 0x0000000400b07947 */ /* 0x000fea0003800000 */
.L_x_25895:
        /* <DEDUP_REMOVED lines=12> */
.L_x_25907:
        /* <DEDUP_REMOVED lines=17> */
.L_x_25910:
[----:B------:R-:W-:-:S04]  /*6070*/  LOP3.LUT R3, R5, 0x80000000, RZ, 0xc0, !PT ;  /* 0x8000000005037812 */ /* 0x000fc800078ec0ff */
[----:B------:R-:W-:-:S04]  /*6080*/  SHF.R.U32.HI R3, RZ, 0x18, R3 ;  /* 0x00000018ff037819 */ /* 0x000fc80000011603 */
[----:B------:R-:W-:-:S04]  /*6090*/  LOP3.LUT R0, R0, R3, RZ, 0xfc, !PT ;  /* 0x0000000300007212 */ /* 0x000fc800078efcff */
[----:B------:R-:W-:-:S07]  /*60a0*/  PRMT R4, R0, 0x7610, R4 ;  /* 0x0000761000047816 */ /* 0x000fce0000000004 */
.L_x_25909:
[----:B------:R-:W-:Y:S05]  /*60b0*/  BSYNC B0 ;  /* 0x0000000000007941 */ /* 0x000fea0003800000 */
.L_x_25908:
[----:B------:R0:W-:Y:S01]  /*60c0*/  STG.E.U8 desc[UR36][R8.64], R4 ;  /* 0x0000000408007986 */ /* 0x0001e2000c101124 */
[----:B------:R-:W-:Y:S05]  /*60d0*/  BRA `(.L_x_25888) ;  /* 0x0000000400207947 */ /* 0x000fea0003800000 */
.L_x_25906:
        /* <DEDUP_REMOVED lines=17> */
.L_x_25913:
[----:B------:R-:W-:-:S04]  /*61f0*/  LOP3.LUT R3, R5, 0x80000000, RZ, 0xc0, !PT ;  /* 0x8000000005037812 */ /* 0x000fc800078ec0ff */
[----:B------:R-:W-:-:S04]  /*6200*/  SHF.R.U32.HI R3, RZ, 0x18, R3 ;  /* 0x00000018ff037819 */ /* 0x000fc80000011603 */
[----:B------:R-:W-:-:S04]  /*6210*/  LOP3.LUT R0, R0, R3, RZ, 0xfc, !PT ;  /* 0x0000000300007212 */ /* 0x000fc800078efcff */
[----:B------:R-:W-:-:S07]  /*6220*/  PRMT R4, R0, 0x7610, R4 ;  /* 0x0000761000047816 */ /* 0x000fce0000000004 */
.L_x_25912:
[----:B------:R-:W-:Y:S05]  /*6230*/  BSYNC B0 ;  /* 0x0000000000007941 */ /* 0x000fea0003800000 */
.L_x_25911:
[----:B------:R0:W-:Y:S01]  /*6240*/  STG.E.U8 desc[UR36][R8.64], R4 ;  /* 0x0000000408007986 */ /* 0x0001e2000c101124 */
[----:B------:R-:W-:Y:S05]  /*6250*/  BRA `(.L_x_25888) ;  /* 0x0000000000c07947 */ /* 0x000fea0003800000 */
.L_x_25905:
        /* <DEDUP_REMOVED lines=22> */
.L_x_25887:
        /* <DEDUP_REMOVED lines=16> */
.L_x_25916:
[----:B------:R-:W-:Y:S05]  /*64c0*/  BRA `(.L_x_25888) ;  /* 0x0000000000247947 */ /* 0x000fea0003800000 */
.L_x_25915:
[----:B------:R-:W-:-:S04]  /*64d0*/  LOP3.LUT R22, R22, 0xffff, RZ, 0xc0, !PT ;  /* 0x0000ffff16167812 */ /* 0x000fc800078ec0ff */
[----:B------:R-:W-:-:S05]  /*64e0*/  PRMT R22, R22, 0x8880, RZ ;  /* 0x0000888016167816 */ /* 0x000fca00000000ff */
[----:B------:R-:W-:-:S05]  /*64f0*/  IMAD.MOV.U32 R4, RZ, RZ, R22 ;  /* 0x000000ffff047224 */ /* 0x000fca00078e0016 */
[----:B------:R-:W-:-:S05]  /*6500*/  SHF.R.S32.HI R5, RZ, 0x1f, R4 ;  /* 0x0000001fff057819 */ /* 0x000fca0000011404 */
[----:B------:R0:W-:Y:S01]  /*6510*/  STG.E.64 desc[UR36][R8.64], R4 ;  /* 0x0000000408007986 */ /* 0x0001e2000c101b24 */
[----:B------:R-:W-:Y:S05]  /*6520*/  BRA `(.L_x_25888) ;  /* 0x00000000000c7947 */ /* 0x000fea0003800000 */
.L_x_25914:
[----:B------:R-:W-:-:S04]  /*6530*/  LOP3.LUT R22, R22, 0xffff, RZ, 0xc0, !PT ;  /* 0x0000ffff16167812 */ /* 0x000fc800078ec0ff */
[----:B------:R-:W-:-:S05]  /*6540*/  PRMT R3, R22, 0x8880, RZ ;  /* 0x0000888016037816 */ /* 0x000fca00000000ff */
[----:B------:R0:W-:Y:S02]  /*6550*/  STG.E desc[UR36][R8.64], R3 ;  /* 0x0000000308007986 */ /* 0x0001e4000c101924 */
.L_x_25888:
        /* <DEDUP_REMOVED lines=23> */
.L_x_25920:
[----:B-----5:R0:W-:Y:S01]  /*66d0*/  STG.E.U8 desc[UR36][R8.64], R18 ;  /* 0x0000001208007986 */ /* 0x0201e2000c101124 */
[----:B------:R-:W-:Y:S05]  /*66e0*/  BRA `(.L_x_25922) ;  /* 0x0000000c00987947 */ /* 0x000fea0003800000 */
.L_x_25919:
        /* <DEDUP_REMOVED lines=12> */
.L_x_25924:
[----:B-----5:R-:W-:-:S04]  /*67b0*/  LOP3.LUT R18, R18, 0xffff, RZ, 0xc0, !PT ;  /* 0x0000ffff12127812 */ /* 0x020fc800078ec0ff */
[----:B------:R-:W-:-:S05]  /*67c0*/  PRMT R3, R18, 0x8880, RZ ;  /* 0x0000888012037816 */ /* 0x000fca00000000ff */
[----:B------:R0:W-:Y:S01]  /*67d0*/  STG.E desc[UR36][R8.64], R3 ;  /* 0x0000000308007986 */ /* 0x0001e2000c101924 */
[----:B------:R-:W-:Y:S05]  /*67e0*/  BRA `(.L_x_25922) ;  /* 0x0000000c00587947 */ /* 0x000fea0003800000 */
.L_x_25923:
[----:B-----5:R-:W-:-:S04]  /*67f0*/  PRMT R3, R18, 0x8880, RZ ;  /* 0x0000888012037816 */ /* 0x020fc800000000ff */
[----:B------:R-:W-:-:S05]  /*6800*/  PRMT R3, R3, 0x7710, RZ ;  /* 0x0000771003037816 */ /* 0x000fca00000000ff */
[----:B------:R0:W-:Y:S01]  /*6810*/  STG.E.U16 desc[UR36][R8.64], R3 ;  /* 0x0000000308007986 */ /* 0x0001e2000c101524 */
[----:B------:R-:W-:Y:S05]  /*6820*/  BRA `(.L_x_25922) ;  /* 0x0000000c00487947 */ /* 0x000fea0003800000 */
.L_x_25918:
        /* <DEDUP_REMOVED lines=9> */
.L_x_25926:
[----:B-----5:R-:W0:Y:S02]  /*68c0*/  I2F.S8 R0, R18 ;  /* 0x0000001200007306 */ /* 0x020e240000001400 */
[----:B0-----:R-:W-:-:S05]  /*68d0*/  F2FP.F16.F32.PACK_AB R0, RZ, R0 ;  /* 0x00000000ff00723e */ /* 0x001fca00000000ff */
[----:B------:R0:W-:Y:S01]  /*68e0*/  STG.E.U16 desc[UR36][R8.64], R0 ;  /* 0x0000000008007986 */ /* 0x0001e2000c101524 */
[----:B------:R-:W-:Y:S05]  /*68f0*/  BRA `(.L_x_25922) ;  /* 0x0000000c00147947 */ /* 0x000fea0003800000 */
.L_x_25925:
        /* <DEDUP_REMOVED lines=10> */
.L_x_25928:
[----:B-----5:R-:W0:Y:S02]  /*69a0*/  I2F.S8 R18, R18 ;  /* 0x0000001200127306 */ /* 0x020e240000001400 */
[----:B0-----:R-:W-:-:S04]  /*69b0*/  F2FP.F16.F32.PACK_AB R3, RZ, R18 ;  /* 0x00000012ff03723e */ /* 0x001fc800000000ff */
[----:B------:R-:W-:-:S05]  /*69c0*/  PRMT R3, R3, 0x5410, RZ ;  /* 0x0000541003037816 */ /* 0x000fca00000000ff */
[----:B------:R0:W-:Y:S01]  /*69d0*/  STG.E desc[UR36][R8.64], R3 ;  /* 0x0000000308007986 */ /* 0x0001e2000c101924 */
[----:B------:R-:W-:Y:S05]  /*69e0*/  BRA `(.L_x_25922) ;  /* 0x0000000800d87947 */ /* 0x000fea0003800000 */
.L_x_25927:
[----:B-----5:R-:W-:-:S04]  /*69f0*/  PRMT R4, R18, 0x8880, RZ ;  /* 0x0000888012047816 */ /* 0x020fc800000000ff */
[----:B------:R-:W-:-:S06]  /*6a00*/  PRMT R4, R4, 0x7710, RZ ;  /* 0x0000771004047816 */ /* 0x000fcc00000000ff */
[----:B------:R-:W0:Y:S02]  /*6a10*/  I2F.F64.S16 R4, R4 ;  /* 0x0000000400047312 */ /* 0x000e240000101c00 */
[----:B0-----:R0:W-:Y:S01]  /*6a20*/  STG.E.64 desc[UR36][R8.64], R4 ;  /* 0x0000000408007986 */ /* 0x0011e2000c101b24 */
[----:B------:R-:W-:Y:S05]  /*6a30*/  BRA `(.L_x_25922) ;  /* 0x0000000800c47947 */ /* 0x000fea0003800000 */
.L_x_25917:
        /* <DEDUP_REMOVED lines=12> */
.L_x_25931:
[----:B-----5:R-:W-:Y:S02]  /*6b00*/  PRMT R4, R18, 0x8880, RZ ;  /* 0x0000888012047816 */ /* 0x020fe400000000ff */
[----:B------:R-:W-:Y:S02]  /*6b10*/  CS2R R6, SRZ ;  /* 0x0000000000067805 */ /* 0x000fe4000001ff00 */
[----:B------:R-:W-:-:S06]  /*6b20*/  PRMT R4, R4, 0x7710, RZ ;  /* 0x0000771004047816 */ /* 0x000fcc00000000ff */
[----:B------:R-:W0:Y:S02]  /*6b30*/  I2F.F64.S16 R4, R4 ;  /* 0x0000000400047312 */ /* 0x000e240000101c00 */
[----:B0-----:R0:W-:Y:S01]  /*6b40*/  STG.E.128 desc[UR36][R8.64], R4 ;  /* 0x0000000408007986 */ /* 0x0011e2000c101d24 */
[----:B------:R-:W-:Y:S05]  /*6b50*/  BRA `(.L_x_25922) ;  /* 0x00000008007c7947 */ /* 0x000fea0003800000 */
.L_x_25930:
        /* <DEDUP_REMOVED lines=21> */
.L_x_25935:
[----:B------:R-:W-:Y:S05]  /*6cb0*/  BSYNC B0 ;  /* 0x0000000000007941 */ /* 0x000fea0003800000 */
.L_x_25934:
[----:B------:R-:W-:-:S05]  /*6cc0*/  LOP3.LUT R5, R0, R5, RZ, 0xfc, !PT ;  /* 0x0000000500057212 */ /* 0x000fca00078efcff */
[----:B------:R0:W-:Y:S01]  /*6cd0*/  STG.E.U8 desc[UR36][R8.64], R5 ;  /* 0x0000000508007986 */ /* 0x0001e2000c101124 */
[----:B------:R-:W-:Y:S05]  /*6ce0*/  BRA `(.L_x_25922) ;  /* 0x0000000800187947 */ /* 0x000fea0003800000 */
.L_x_25933:
        /* <DEDUP_REMOVED lines=13> */
.L_x_25937:
[----:B------:R-:W-:Y:S01]  /*6dc0*/  IMAD.MOV.U32 R0, RZ, RZ, 0x7f ;  /* 0x0000007fff007424 */ /* 0x000fe200078e00ff */
[----:B------:R-:W-:-:S04]  /*6dd0*/  ISETP.GT.U32.AND P0, PT, R3, 0x7f800000, PT ;  /* 0x7f8000000300780c */ /* 0x000fc80003f04070 */
[----:B------:R-:W-:-:S09]  /*6de0*/  SEL R0, R0, 0x7c, P0 ;  /* 0x0000007c00007807 */ /* 0x000fd20000000000 */
.L_x_25938:
[----:B------:R-:W-:Y:S05]  /*6df0*/  BSYNC B0 ;  /* 0x0000000000007941 */ /* 0x000fea0003800000 */
.L_x_25936:
[----:B------:R-:W-:-:S04]  /*6e00*/  LOP3.LUT R3, R5, 0x80000000, RZ, 0xc0, !PT ;  /* 0x8000000005037812 */ /* 0x000fc800078ec0ff */
[----:B------:R-:W-:-:S04]  /*6e10*/  SHF.R.U32.HI R3, RZ, 0x18, R3 ;  /* 0x00000018ff037819 */ /* 0x000fc80000011603 */
[----:B------:R-:W-:-:S05]  /*6e20*/  LOP3.LUT R3, R0, R3, RZ, 0xfc, !PT ;  /* 0x0000000300037212 */ /* 0x000fca00078efcff */
[----:B------:R0:W-:Y:S01]  /*6e30*/  STG.E.U8 desc[UR36][R8.64], R3 ;  /* 0x0000000308007986 */ /* 0x0001e2000c101124 */
[----:B------:R-:W-:Y:S05]  /*6e40*/  BRA `(.L_x_25922) ;  /* 0x0000000400c07947 */ /* 0x000fea0003800000 */
.L_x_25932:
[----:B-----5:R-:W0:Y:S02]  /*6e50*/  I2F.S8 R0, R18 ;  /* 0x0000001200007306 */ /* 0x020e240000001400 */
[----:B0-----:R-:W-:-:S05]  /*6e60*/  F2FP.BF16.F32.PACK_AB R0, RZ, R0 ;  /* 0x00000000ff00723e */ /* 0x001fca00000010ff */
[----:B------:R0:W-:Y:S01]  /*6e70*/  STG.E.U16 desc[UR36][R8.64], R0 ;  /* 0x0000000008007986 */ /* 0x0001e2000c101524 */
[----:B------:R-:W-:Y:S05]  /*6e80*/  BRA `(.L_x_25922) ;  /* 0x0000000400b07947 */ /* 0x000fea0003800000 */
.L_x_25929:
        /* <DEDUP_REMOVED lines=12> */
.L_x_25941:
        /* <DEDUP_REMOVED lines=17> */
.L_x_25944:
[----:B------:R-:W-:-:S04]  /*7060*/  LOP3.LUT R3, R5, 0x80000000, RZ, 0xc0, !PT ;  /* 0x8000000005037812 */ /* 0x000fc800078ec0ff */
[----:B------:R-:W-:-:S04]  /*7070*/  SHF.R.U32.HI R3, RZ, 0x18, R3 ;  /* 0x00000018ff037819 */ /* 0x000fc80000011603 */
[----:B------:R-:W-:-:S04]  /*7080*/  LOP3.LUT R0, R0, R3, RZ, 0xfc, !PT ;  /* 0x0000000300007212 */ /* 0x000fc800078efcff */
[----:B------:R-:W-:-:S07]  /*7090*/  PRMT R4, R0, 0x7610, R4 ;  /* 0x0000761000047816 */ /* 0x000fce0000000004 */
.L_x_25943:
[----:B------:R-:W-:Y:S05]  /*70a0*/  BSYNC B0 ;  /* 0x0000000000007941 */ /* 0x000fea0003800000 */
.L_x_25942:
[----:B------:R3:W-:Y:S01]  /*70b0*/  STG.E.U8 desc[UR36][R8.64], R4 ;  /* 0x0000000408007986 */ /* 0x0007e2000c101124 */
[----:B------:R-:W-:Y:S05]  /*70c0*/  BRA `(.L_x_25922) ;  /* 0x0000000400207947 */ /* 0x000fea0003800000 */
.L_x_25940:
        /* <DEDUP_REMOVED lines=17> */
.L_x_25947:
[----:B------:R-:W-:-:S04]  /*71e0*/  LOP3.LUT R3, R5, 0x80000000, RZ, 0xc0, !PT ;  /* 0x8000000005037812 */ /* 0x000fc800078ec0ff */
[----:B------:R-:W-:-:S04]  /*71f0*/  SHF.R.U32.HI R3, RZ, 0x18, R3 ;  /* 0x00000018ff037819 */ /* 0x000fc80000011603 */
[----:B------:R-:W-:-:S04]  /*7200*/  LOP3.LUT R0, R0, R3, RZ, 0xfc, !PT ;  /* 0x0000000300007212 */ /* 0x000fc800078efcff */
[----:B------:R-:W-:-:S07]  /*7210*/  PRMT R4, R0, 0x7610, R4 ;  /* 0x0000761000047816 */ /* 0x000fce0000000004 */
.L_x_25946:
[----:B------:R-:W-:Y:S05]  /*7220*/  BSYNC B0 ;  /* 0x0000000000007941 */ /* 0x000fea0003800000 */
.L_x_25945:
[----:B------:R0:W-:Y:S01]  /*7230*/  STG.E.U8 desc[UR36][R8.64], R4 ;  /* 0x0000000408007986 */ /* 0x0001e2000c101124 */
[----:B------:R-:W-:Y:S05]  /*7240*/  BRA `(.L_x_25922) ;  /* 0x0000000000c07947 */ /* 0x000fea0003800000 */
.L_x_25939:
        /* <DEDUP_REMOVED lines=22> */
.L_x_25921:
        /* <DEDUP_REMOVED lines=16> */
.L_x_25950:
[----:B------:R-:W-:Y:S05]  /*74b0*/  BRA `(.L_x_25922) ;  /* 0x0000000000247947 */ /* 0x000fea0003800000 */
.L_x_25949:
[----:B-----5:R-:W-:-:S04]  /*74c0*/  LOP3.LUT R18, R18, 0xffff, RZ, 0xc0, !PT ;  /* 0x0000ffff12127812 */ /* 0x020fc800078ec0ff */
[----:B------:R-:W-:-:S05]  /*74d0*/  PRMT R18, R18, 0x8880, RZ ;  /* 0x0000888012127816 */ /* 0x000fca00000000ff */
[----:B------:R-:W-:-:S05]  /*74e0*/  IMAD.MOV.U32 R4, RZ, RZ, R18 ;  /* 0x000000ffff047224 */ /* 0x000fca00078e0012 */
[----:B------:R-:W-:-:S05]  /*74f0*/  SHF.R.S32.HI R5, RZ, 0x1f, R4 ;  /* 0x0000001fff057819 */ /* 0x000fca0000011404 */
[----:B------:R1:W-:Y:S01]  /*7500*/  STG.E.64 desc[UR36][R8.64], R4 ;  /* 0x0000000408007986 */ /* 0x0003e2000c101b24 */
[----:B------:R-:W-:Y:S05]  /*7510*/  BRA `(.L_x_25922) ;  /* 0x00000000000c7947 */ /* 0x000fea0003800000 */
.L_x_25948:
[----:B-----5:R-:W-:-:S04]  /*7520*/  LOP3.LUT R18, R18, 0xffff, RZ, 0xc0, !PT ;  /* 0x0000ffff12127812 */ /* 0x020fc800078ec0ff */
[----:B------:R-:W-:-:S05]  /*7530*/  PRMT R3, R18, 0x8880, RZ ;  /* 0x0000888012037816 */ /* 0x000fca00000000ff */
[----:B------:R2:W-:Y:S02]  /*7540*/  STG.E desc[UR36][R8.64], R3 ;  /* 0x0000000308007986 */ /* 0x0005e4000c101924 */
.L_x_25922:
[----:B------:R-:W-:-:S07]  /*7550*/  VIADD R25, R25, 0x80 ;  /* 0x0000008019197836 */ /* 0x000fce0000000000 */
.L_x_25882:
[----:B------:R-:W-:Y:S05]  /*7560*/  BSYNC B6 ;  /* 0x0000000000067941 */ /* 0x000fea0003800000 */
.L_x_25881:
        /* <DEDUP_REMOVED lines=21> */
.L_x_25954:
[----:B-----5:R-:W-:Y:S01]  /*76c0*/  STG.E.U8 desc[UR36][R2.64], R19 ;  /* 0x0000001302007986 */ /* 0x020fe2000c101124 */
[----:B------:R-:W-:Y:S05]  /*76d0*/  EXIT ;  /* 0x000000000000794d */ /* 0x000fea0003800000 */
.L_x_25953:
        /* <DEDUP_REMOVED lines=12> */
.L_x_25957:
[----:B-----5:R-:W-:-:S04]  /*77a0*/  LOP3.LUT R19, R19, 0xffff, RZ, 0xc0, !PT ;  /* 0x0000ffff13137812 */ /* 0x020fc800078ec0ff */
[----:B------:R-:W-:-:S05]  /*77b0*/  PRMT R5, R19, 0x8880, RZ ;  /* 0x0000888013057816 */ /* 0x000fca00000000ff */
[----:B------:R-:W-:Y:S01]  /*77c0*/  STG.E desc[UR36][R2.64], R5 ;  /* 0x0000000502007986 */ /* 0x000fe2000c101924 */
[----:B------:R-:W-:Y:S05]  /*77d0*/  EXIT ;  /* 0x000000000000794d */ /* 0x000fea0003800000 */
.L_x_25956:
[----:B-----5:R-:W-:-:S04]  /*77e0*/  PRMT R5, R19, 0x8880, RZ ;  /* 0x0000888013057816 */ /* 0x020fc800000000ff */
[----:B------:R-:W-:-:S05]  /*77f0*/  PRMT R5, R5, 0x7710, RZ ;  /* 0x0000771005057816 */ /* 0x000fca00000000ff */
[----:B------:R-:W-:Y:S01]  /*7800*/  STG.E.U16 desc[UR36][R2.64], R5 ;  /* 0x0000000502007986 */ /* 0x000fe2000c101524 */
[----:B------:R-:W-:Y:S05]  /*7810*/  EXIT ;  /* 0x000000000000794d */ /* 0x000fea0003800000 */
.L_x_25952:
        /* <DEDUP_REMOVED lines=9> */
.L_x_25959:
[----:B-----5:R-:W0:Y:S02]  /*78b0*/  I2F.S8 R0, R19 ;  /* 0x0000001300007306 */ /* 0x020e240000001400 */
[----:B0-----:R-:W-:-:S05]  /*78c0*/  F2FP.F16.F32.PACK_AB R0, RZ, R0 ;  /* 0x00000000ff00723e */ /* 0x001fca00000000ff */
[----:B------:R-:W-:Y:S01]  /*78d0*/  STG.E.U16 desc[UR36][R2.64], R0 ;  /* 0x0000000002007986 */ /* 0x000fe2000c101524 */
[----:B------:R-:W-:Y:S05]  /*78e0*/  EXIT ;  /* 0x000000000000794d */ /* 0x000fea0003800000 */
.L_x_25958:
        /* <DEDUP_REMOVED lines=10> */
.L_x_25961:
[----:B-----5:R-:W0:Y:S02]  /*7990*/  I2F.S8 R19, R19 ;  /* 0x0000001300137306 */ /* 0x020e240000001400 */
[----:B0-----:R-:W-:-:S04]  /*79a0*/  F2FP.F16.F32.PACK_AB R5, RZ, R19 ;  /* 0x00000013ff05723e */ /* 0x001fc800000000ff */
[----:B------:R-:W-:-:S05]  /*79b0*/  PRMT R5, R5, 0x5410, RZ ;  /* 0x0000541005057816 */ /* 0x000fca00000000ff */
[----:B------:R-:W-:Y:S01]  /*79c0*/  STG.E desc[UR36][R2.64], R5 ;  /* 0x0000000502007986 */ /* 0x000fe2000c101924 */
[----:B------:R-:W-:Y:S05]  /*79d0*/  EXIT ;  /* 0x000000000000794d */ /* 0x000fea0003800000 */
.L_x_25960:
[----:B-----5:R-:W-:-:S04]  /*79e0*/  PRMT R4, R19, 0x8880, RZ ;  /* 0x0000888013047816 */ /* 0x020fc800000000ff */
[----:B------:R-:W-:-:S06]  /*79f0*/  PRMT R4, R4, 0x7710, RZ ;  /* 0x0000771004047816 */ /* 0x000fcc00000000ff */
[----:B------:R-:W0:Y:S02]  /*7a00*/  I2F.F64.S16 R4, R4 ;  /* 0x0000000400047312 */ /* 0x000e240000101c00 */
[----:B0-----:R-:W-:Y:S01]  /*7a10*/  STG.E.64 desc[UR36][R2.64], R4 ;  /* 0x0000000402007986 */ /* 0x001fe2000c101b24 */
[----:B------:R-:W-:Y:S05]  /*7a20*/  EXIT ;  /* 0x000000000000794d */ /* 0x000fea0003800000 */
.L_x_25951:
        /* <DEDUP_REMOVED lines=12> */
.L_x_25964:
[----:B-----5:R-:W-:Y:S02]  /*7af0*/  PRMT R4, R19, 0x8880, RZ ;  /* 0x0000888013047816 */ /* 0x020fe400000000ff */
[----:B------:R-:W-:Y:S02]  /*7b00*/  CS2R R6, SRZ ;  /* 0x0000000000067805 */ /* 0x000fe4000001ff00 */
[----:B------:R-:W-:-:S06]  /*7b10*/  PRMT R4, R4, 0x7710, RZ ;  /* 0x0000771004047816 */ /* 0x000fcc00000000ff */
[----:B------:R-:W0:Y:S02]  /*7b20*/  I2F.F64.S16 R4, R4 ;  /* 0x0000000400047312 */ /* 0x000e240000101c00 */
[----:B0-----:R-:W-:Y:S01]  /*7b30*/  STG.E.128 desc[UR36][R2.64], R4 ;  /* 0x0000000402007986 */ /* 0x001fe2000c101d24 */
[----:B------:R-:W-:Y:S05]  /*7b40*/  EXIT ;  /* 0x000000000000794d */ /* 0x000fea0003800000 */
.L_x_25963:
        /* <DEDUP_REMOVED lines=21> */
.L_x_25968:
[----:B------:R-:W-:Y:S05]  /*7ca0*/  BSYNC B0 ;  /* 0x0000000000007941 */ /* 0x000fea0003800000 */
.L_x_25967:
[----:B------:R-:W-:-:S05]  /*7cb0*/  LOP3.LUT R5, R0, R5, RZ, 0xfc, !PT ;  /* 0x0000000500057212 */ /* 0x000fca00078efcff */
[----:B------:R-:W-:Y:S01]  /*7cc0*/  STG.E.U8 desc[UR36][R2.64], R5 ;  /* 0x0000000502007986 */ /* 0x000fe2000c101124 */
[----:B------:R-:W-:Y:S05]  /*7cd0*/  EXIT ;  /* 0x000000000000794d */ /* 0x000fea0003800000 */
.L_x_25966:
        /* <DEDUP_REMOVED lines=13> */
.L_x_25970:
[----:B------:R-:W-:Y:S01]  /*7db0*/  IMAD.MOV.U32 R0, RZ, RZ, 0x7f ;  /* 0x0000007fff007424 */ /* 0x000fe200078e00ff */
[----:B------:R-:W-:-:S04]  /*7dc0*/  ISETP.GT.U32.AND P0, PT, R4, 0x7f800000, PT ;  /* 0x7f8000000400780c */ /* 0x000fc80003f04070 */
[----:B------:R-:W-:-:S09]  /*7dd0*/  SEL R0, R0, 0x7c, P0 ;  /* 0x0000007c00007807 */ /* 0x000fd20000000000 */
.L_x_25971:
[----:B------:R-:W-:Y:S05]  /*7de0*/  BSYNC B0 ;  /* 0x0000000000007941 */ /* 0x000fea0003800000 */
.L_x_25969:
[----:B------:R-:W-:-:S04]  /*7df0*/  LOP3.LUT R4, R19, 0x80000000, RZ, 0xc0, !PT ;  /* 0x8000000013047812 */ /* 0x000fc800078ec0ff */
[----:B------:R-:W-:-:S04]  /*7e00*/  SHF.R.U32.HI R5, RZ, 0x18, R4 ;  /* 0x00000018ff057819 */ /* 0x000fc80000011604 */
[----:B------:R-:W-:-:S05]  /*7e10*/  LOP3.LUT R5, R0, R5, RZ, 0xfc, !PT ;  /* 0x0000000500057212 */ /* 0x000fca00078efcff */
[----:B------:R-:W-:Y:S01]  /*7e20*/  STG.E.U8 desc[UR36][R2.64], R5 ;  /* 0x0000000502007986 */ /* 0x000fe2000c101124 */
[----:B------:R-:W-:Y:S05]  /*7e30*/  EXIT ;  /* 0x000000000000794d */ /* 0x000fea0003800000 */
.L_x_25965:
[----:B-----5:R-:W0:Y:S02]  /*7e40*/  I2F.S8 R0, R19 ;  /* 0x0000001300007306 */ /* 0x020e240000001400 */
[----:B0-----:R-:W-:-:S05]  /*7e50*/  F2FP.BF16.F32.PACK_AB R0, RZ, R0 ;  /* 0x00000000ff00723e */ /* 0x001fca00000010ff */
[----:B------:R-:W-:Y:S01]  /*7e60*/  STG.E.U16 desc[UR36][R2.64], R0 ;  /* 0x0000000002007986 */ /* 0x000fe2000c101524 */
[----:B------:R-:W-:Y:S05]  /*7e70*/  EXIT ;  /* 0x000000000000794d */ /* 0x000fea0003800000 */
.L_x_25962:
        /* <DEDUP_REMOVED lines=12> */
.L_x_25974:
        /* <DEDUP_REMOVED lines=17> */
.L_x_25977:
[----:B------:R-:W-:-:S04]  /*8050*/  LOP3.LUT R0, R19, 0x80000000, RZ, 0xc0, !PT ;  /* 0x8000000013007812 */ /* 0x000fc800078ec0ff */
[----:B------:R-:W-:-:S04]  /*8060*/  SHF.R.U32.HI R5, RZ, 0x18, R0 ;  /* 0x00000018ff057819 */ /* 0x000fc80000011600 */
[----:B------:R-:W-:-:S04]  /*8070*/  LOP3.LUT R4, R4, R5, RZ, 0xfc, !PT ;  /* 0x0000000504047212 */ /* 0x000fc800078efcff */
[----:B------:R-:W-:-:S07]  /*8080*/  PRMT R0, R4, 0x7610, R0 ;  /* 0x0000761004007816 */ /* 0x000fce0000000000 */
.L_x_25976:
[----:B------:R-:W-:Y:S05]  /*8090*/  BSYNC B0 ;  /* 0x0000000000007941 */ /* 0x000fea0003800000 */
.L_x_25975:
[----:B------:R-:W-:Y:S01]  /*80a0*/  STG.E.U8 desc[UR36][R2.64], R0 ;  /* 0x0000000002007986 */ /* 0x000fe2000c101124 */
[----:B------:R-:W-:Y:S05]  /*80b0*/  EXIT ;  /* 0x000000000000794d */ /* 0x000fea0003800000 */
.L_x_25973:
        /* <DEDUP_REMOVED lines=17> */
.L_x_25980:
[----:B------:R-:W-:-:S04]  /*81d0*/  LOP3.LUT R0, R19, 0x80000000, RZ, 0xc0, !PT ;  /* 0x8000000013007812 */ /* 0x000fc800078ec0ff */
[----:B------:R-:W-:-:S04]  /*81e0*/  SHF.R.U32.HI R5, RZ, 0x18, R0 ;  /* 0x00000018ff057819 */ /* 0x000fc80000011600 */
[----:B------:R-:W-:-:S04]  /*81f0*/  LOP3.LUT R4, R4, R5, RZ, 0xfc, !PT ;  /* 0x0000000504047212 */ /* 0x000fc800078efcff */
[----:B------:R-:W-:-:S07]  /*8200*/  PRMT R0, R4, 0x7610, R0 ;  /* 0x0000761004007816 */ /* 0x000fce0000000000 */
.L_x_25979:
[----:B------:R-:W-:Y:S05]  /*8210*/  BSYNC B0 ;  /* 0x0000000000007941 */ /* 0x000fea0003800000 */
.L_x_25978:
[----:B------:R-:W-:Y:S01]  /*8220*/  STG.E.U8 desc[UR36][R2.64], R0 ;  /* 0x0000000002007986 */ /* 0x000fe2000c101124 */
[----:B------:R-:W-:Y:S05]  /*8230*/  EXIT ;  /* 0x000000000000794d */ /* 0x000fea0003800000 */
.L_x_25972:
        /* <DEDUP_REMOVED lines=22> */
.L_x_25955:
        /* <DEDUP_REMOVED lines=16> */
.L_x_25983:
[----:B------:R-:W-:Y:S05]  /*84a0*/  EXIT ;  /* 0x000000000000794d */ /* 0x000fea0003800000 */
.L_x_25982:
[----:B-----5:R-:W-:-:S04]  /*84b0*/  LOP3.LUT R19, R19, 0xffff, RZ, 0xc0, !PT ;  /* 0x0000ffff13137812 */ /* 0x020fc800078ec0ff */
[----:B------:R-:W-:-:S05]  /*84c0*/  PRMT R19, R19, 0x8880, RZ ;  /* 0x0000888013137816 */ /* 0x000fca00000000ff */
[----:B------:R-:W-:-:S05]  /*84d0*/  IMAD.MOV.U32 R4, RZ, RZ, R19 ;  /* 0x000000ffff047224 */ /* 0x000fca00078e0013 */
[----:B------:R-:W-:-:S05]  /*84e0*/  SHF.R.S32.HI R5, RZ, 0x1f, R4 ;  /* 0x0000001fff057819 */ /* 0x000fca0000011404 */
[----:B------:R-:W-:Y:S01]  /*84f0*/  STG.E.64 desc[UR36][R2.64], R4 ;  /* 0x0000000402007986 */ /* 0x000fe2000c101b24 */
[----:B------:R-:W-:Y:S05]  /*8500*/  EXIT ;  /* 0x000000000000794d */ /* 0x000fea0003800000 */
.L_x_25981:
[----:B-----5:R-:W-:-:S04]  /*8510*/  LOP3.LUT R19, R19, 0xffff, RZ, 0xc0, !PT ;  /* 0x0000ffff13137812 */ /* 0x020fc800078ec0ff */
[----:B------:R-:W-:-:S05]  /*8520*/  PRMT R5, R19, 0x8880, RZ ;  /* 0x0000888013057816 */ /* 0x000fca00000000ff */
[----:B------:R-:W-:Y:S01]  /*8530*/  STG.E desc[UR36][R2.64], R5 ;  /* 0x0000000502007986 */ /* 0x000fe2000c101924 */
[----:B------:R-:W-:Y:S05]  /*8540*/  EXIT ;  /* 0x000000000000794d */ /* 0x000fea0003800000 */
.L_x_25984:
        /* <DEDUP_REMOVED lines=11> */
.L_x_57459:


//--------------------- .text._ZN2at6native18elementwise_kernelILi128ELi4EZNS0_22gpu_kernel_impl_nocastINS0_13AUnaryFunctorIaaaZZZNS0_16fmod_kernel_cudaERNS_18TensorIteratorBaseEENKUlvE_clEvENKUlvE0_clEvEUlaaE_EEEEvS5_RKT_EUliE_EEviT1_ --------------------------
	.section	.text._ZN2at6native18elementwise_kernelILi128ELi4EZNS0_22gpu_kernel_impl_nocastINS0_13AUnaryFunctorIaaaZZZNS0_16fmod_kernel_cudaERNS_18TensorIteratorBaseEENKUlvE_clEvENKUlvE0_clEvEUlaaE_EEEEvS5_RKT_EUliE_EEviT1_,"ax",@progbits
	.align	128
        .global         _ZN2at6native18elementwise_kernelILi128ELi4EZNS0_22gpu_kernel_impl_nocastINS0_13AUnaryFunctorIaaaZZZNS0_16fmod_kernel_cudaERNS_18TensorIteratorBaseEENKUlvE_clEvENKUlvE0_clEvEUlaaE_EEEEvS5_RKT_EUliE_EEviT1_
        .type           _ZN2at6native18elementwise_kernelILi128ELi4EZNS0_22gpu_kernel_impl_nocastINS0_13AUnaryFunctorIaaaZZZNS0_16fmod_kernel_cudaERNS_18TensorIteratorBaseEENKUlvE_clEvENKUlvE0_clEvEUlaaE_EEEEvS5_RKT_EUliE_EEviT1_,@function
        .size           _ZN2at6native18elementwise_kernelILi128ELi4EZNS0_22gpu_kernel_impl_nocastINS0_13AUnaryFunctorIaaaZZZNS0_16fmod_kernel_cudaERNS_18TensorIteratorBaseEENKUlvE_clEvENKUlvE0_clEvEUlaaE_EEEEvS5_RKT_EUliE_EEviT1_,(.L_x_57460 - _ZN2at6native18elementwise_kernelILi128ELi4EZNS0_22gpu_kernel_impl_nocastINS0_13AUnaryFunctorIaaaZZZNS0_16fmod_kernel_cudaERNS_18TensorIteratorBaseEENKUlvE_clEvENKUlvE0_clEvEUlaaE_EEEEvS5_RKT_EUliE_EEviT1_)
        .other          _ZN2at6native18elementwise_kernelILi128ELi4EZNS0_22gpu_kernel_impl_nocastINS0_13AUnaryFunctorIaaaZZZNS0_16fmod_kernel_cudaERNS_18TensorIteratorBaseEENKUlvE_clEvENKUlvE0_clEvEUlaaE_EEEEvS5_RKT_EUliE_EEviT1_,@"STO_CUDA_ENTRY STV_DEFAULT"
_ZN2at6native18elementwise_kernelILi128ELi4EZNS0_22gpu_kernel_impl_nocastINS0_13AUnaryFunctorIaaaZZZNS0_16fmod_kernel_cudaERNS_18TensorIteratorBaseEENKUlvE_clEvENKUlvE0_clEvEUlaaE_EEEEvS5_RKT_EUliE_EEviT1_:
.text._ZN2at6native18elementwise_kernelILi128ELi4EZNS0_22gpu_kernel_impl_nocastINS0_13AUnaryFunctorIaaaZZZNS0_16fmod_kernel_cudaERNS_18TensorIteratorBaseEENKUlvE_clEvENKUlvE0_clEvEUlaaE_EEEEvS5_RKT_EUliE_EEviT1_:
        /* <DEDUP_REMOVED lines=313> */
.L_x_25987:
[----:B------:R-:W-:Y:S02]  /*1390*/  ULDC.64 UR8, c[0x0][0x418] ;  /* 0x0001060000087ab9 */ /* 0x000fe40000000a00 */
[----:B------:R-:W-:-:S04]  /*13a0*/  IADD3 R6, P0, R2, UR8, RZ ;  /* 0x0000000802067c10 */ /* 0x000fc8000ff1e0ff */
[----:B------:R-:W-:Y:S01]  /*13b0*/  IADD3.X R7, RZ, UR9, RZ, P0, !PT ;  /* 0x00000009ff077c10 */ /* 0x000fe200087fe4ff */
[----:B------:R-:W-:-:S04]  /*13c0*/  ULDC.64 UR8, c[0x0][0x410] ;  /* 0x0001040000087ab9 */ /* 0x000fc80000000a00 */
[----:B------:R0:W2:Y:S01]  /*13d0*/  LDG.E.S8 R11, desc[UR4][R6.64] ;  /* 0x00000004060b7981 */ /* 0x0000a2000c1e1300 */
[----:B------:R-:W-:Y:S02]  /*13e0*/  PRMT R2, R0, 0x8880, RZ ;  /* 0x0000888000027816 */ /* 0x000fe400000000ff */
[----:B------:R-:W-:Y:S02]  /*13f0*/  IADD3 R3, R3, 0x80, RZ ;  /* 0x0000008003037810 */ /* 0x000fe40007ffe0ff */
[----:B------:R-:W-:Y:S02]  /*1400*/  ISETP.GE.AND P1, PT, R2, RZ, PT ;  /* 0x000000ff0200720c */ /* 0x000fe40003f26270 */
[----:B0-----:R-:W-:Y:S02]  /*1410*/  IABS R6, R2 ;  /* 0x0000000200067213 */ /* 0x001fe40000000000 */
[-C--:B--2---:R-:W-:Y:S02]  /*1420*/  IABS R10, R11.reuse ;  /* 0x0000000b000a7213 */ /* 0x084fe40000000000 */
[----:B------:R-:W-:-:S02]  /*1430*/  IABS R12, R11 ;  /* 0x0000000b000c7213 */ /* 0x000fc40000000000 */
        /* <DEDUP_REMOVED lines=19> */
[----:B------:R-:W-:-:S05]  /*1570*/  @!P0 LOP3.LUT R9, RZ, R11, RZ, 0x33, !PT ;  /* 0x0000000bff098212 */ /* 0x000fca00078e33ff */
[----:B------:R0:W-:Y:S02]  /*1580*/  STG.E.U8 desc[UR4][R4.64], R9 ;  /* 0x0000000904007986 */ /* 0x0001e4000c101104 */
.L_x_25986:
[----:B------:R-:W-:Y:S05]  /*1590*/  BSYNC B0 ;  /* 0x0000000000007941 */ /* 0x000fea0003800000 */
.L_x_25985:
[----:B------:R-:W-:Y:S01]  /*15a0*/  ISETP.GE.AND P0, PT, R3, UR6, PT ;  /* 0x0000000603007c0c */ /* 0x000fe2000bf06270 */
[----:B------:R-:W-:-:S12]  /*15b0*/  BSSY B0, `(.L_x_25988) ;  /* 0x00002a0000007945 */ /* 0x000fd80003800000 */
[----:B------:R-:W-:Y:S05]  /*15c0*/  @P0 BRA `(.L_x_25989) ;  /* 0x0000002800780947 */ /* 0x000fea0003800000 */
[----:B0-----:R-:W0:Y:S01]  /*15d0*/  LDC R4, c[0x0][0x218] ;  /* 0x00008600ff047b82 */ /* 0x001e220000000800 */
[----:B------:R-:W-:Y:S01]  /*15e0*/  MOV R2, RZ ;  /* 0x000000ff00027202 */ /* 0x000fe20000000f00 */
        /* <DEDUP_REMOVED lines=300> */
.L_x_25990:
[----:B------:R-:W-:Y:S02]  /*28b0*/  ULDC.64 UR8, c[0x0][0x418] ;  /* 0x0001060000087ab9 */ /* 0x000fe40000000a00 */
[----:B------:R-:W-:-:S04]  /*28c0*/  IADD3 R6, P0, R2, UR8, RZ ;  /* 0x0000000802067c10 */ /* 0x000fc8000ff1e0ff */
[----:B------:R-:W-:Y:S01]  /*28d0*/  IADD3.X R7, RZ, UR9, RZ, P0, !PT ;  /* 0x00000009ff077c10 */ /* 0x000fe200087fe4ff */
[----:B------:R-:W-:-:S04]  /*28e0*/  ULDC.64 UR8, c[0x0][0x410] ;  /* 0x0001040000087ab9 */ /* 0x000fc80000000a00 */
[----:B------:R-:W2:Y:S01]  /*28f0*/  LDG.E.S8 R6, desc[UR4][R6.64] ;  /* 0x0000000406067981 */ /* 0x000ea2000c1e1300 */
[----:B------:R-:W-:Y:S01]  /*2900*/  PRMT R10, R0, 0x8880, RZ ;  /* 0x00008880000a7816 */ /* 0x000fe200000000ff */
[----:B------:R-:W-:-:S03]  /*2910*/  VIADD R3, R3, 0x80 ;  /* 0x0000008003037836 */ /* 0x000fc60000000000 */
[----:B------:R-:W-:Y:S02]  /*2920*/  IABS R12, R10 ;  /* 0x0000000a000c7213 */ /* 0x000fe40000000000 */
[----:B------:R-:W-:Y:S02]  /*2930*/  ISETP.GE.AND P1, PT, R10, RZ, PT ;  /* 0x000000ff0a00720c */ /* 0x000fe40003f26270 */
[----:B--2---:R-:W-:-:S04]  /*2940*/  IABS R4, R6 ;  /* 0x0000000600047213 */ /* 0x004fc80000000000 */
[----:B------:R-:W0:Y:S08]  /*2950*/  I2F.RP R2, R4 ;  /* 0x0000000400027306 */ /* 0x000e300000209400 */
[----:B0-----:R-:W0:Y:S02]  /*2960*/  MUFU.RCP R2, R2 ;  /* 0x0000000200027308 */ /* 0x001e240000001000 */
[----:B0-----:R-:W-:-:S06]  /*2970*/  IADD3 R8, R2, 0xffffffe, RZ ;  /* 0x0ffffffe02087810 */ /* 0x001fcc0007ffe0ff */
[----:B------:R0:W1:Y:S02]  /*2980*/  F2I.FTZ.U32.TRUNC.NTZ R9, R8 ;  /* 0x0000000800097305 */ /* 0x000064000021f000 */
[----:B0-----:R-:W-:Y:S01]  /*2990*/  IMAD.MOV.U32 R8, RZ, RZ, RZ ;  /* 0x000000ffff087224 */ /* 0x001fe200078e00ff */
        /* <DEDUP_REMOVED lines=21> */
[----:B------:R-:W-:Y:S02]  /*2af0*/  MOV R5, RZ ;  /* 0x000000ff00057202 */ /* 0x000fe40000000f00 */
        /* <DEDUP_REMOVED lines=299> */
.L_x_25991:
[----:B------:R-:W-:Y:S02]  /*3db0*/  ULDC.64 UR8, c[0x0][0x418] ;  /* 0x0001060000087ab9 */ /* 0x000fe40000000a00 */
[----:B------:R-:W-:-:S04]  /*3dc0*/  IADD3 R6, P0, R2, UR8, RZ ;  /* 0x0000000802067c10 */ /* 0x000fc8000ff1e0ff */
[----:B------:R-:W-:Y:S01]  /*3dd0*/  IADD3.X R7, RZ, UR9, RZ, P0, !PT ;  /* 0x00000009ff077c10 */ /* 0x000fe200087fe4ff */
[----:B------:R-:W-:-:S04]  /*3de0*/  ULDC.64 UR8, c[0x0][0x410] ;  /* 0x0001040000087ab9 */ /* 0x000fc80000000a00 */
[----:B------:R-:W2:Y:S01]  /*3df0*/  LDG.E.S8 R6, desc[UR4][R6.64] ;  /* 0x0000000406067981 */ /* 0x000ea2000c1e1300 */
[----:B------:R-:W-:Y:S02]  /*3e00*/  PRMT R10, R0, 0x8880, RZ ;  /* 0x00008880000a7816 */ /* 0x000fe400000000ff */
[----:B------:R-:W-:Y:S02]  /*3e10*/  IADD3 R3, R3, 0x80, RZ ;  /* 0x0000008003037810 */ /* 0x000fe40007ffe0ff */
[----:B------:R-:W-:Y:S02]  /*3e20*/  IABS R12, R10 ;  /* 0x0000000a000c7213 */ /* 0x000fe40000000000 */
[----:B------:R-:W-:Y:S02]  /*3e30*/  ISETP.GE.AND P1, PT, R10, RZ, PT ;  /* 0x000000ff0a00720c */ /* 0x000fe40003f26270 */
[----:B--2---:R-:W-:-:S04]  /*3e40*/  IABS R4, R6 ;  /* 0x0000000600047213 */ /* 0x004fc80000000000 */
[----:B------:R-:W0:Y:S08]  /*3e50*/  I2F.RP R2, R4 ;  /* 0x0000000400027306 */ /* 0x000e300000209400 */
[----:B0-----:R-:W0:Y:S02]  /*3e60*/  MUFU.RCP R2, R2 ;  /* 0x0000000200027308 */ /* 0x001e240000001000 */
[----:B0-----:R-:W-:-:S06]  /*3e70*/  VIADD R8, R2, 0xffffffe ;  /* 0x0ffffffe02087836 */ /* 0x001fcc0000000000 */
        /* <DEDUP_REMOVED lines=19> */
.L_x_25989:
[----:B------:R-:W-:Y:S05]  /*3fb0*/  BSYNC B0 ;  /* 0x0000000000007941 */ /* 0x000fea0003800000 */
.L_x_25988:
[----:B------:R-:W-:-:S13]  /*3fc0*/  ISETP.GE.AND P0, PT, R3, UR6, PT ;  /* 0x0000000603007c0c */ /* 0x000fda000bf06270 */
[----:B------:R-:W-:Y:S05]  /*3fd0*/  @P0 EXIT ;  /* 0x000000000000094d */ /* 0x000fea0003800000 */
[----:B012---:R-:W0:Y:S01]  /*3fe0*/  LDC R4, c[0x0][0x218] ;  /* 0x00008600ff047b82 */ /* 0x007e220000000800 */
[----:B------:R-:W-:Y:S01]  /*3ff0*/  HFMA2.MMA R5, -RZ, RZ, 0, 0 ;  /* 0x00000000ff057435 */ /* 0x000fe200000001ff */
[----:B------:R-:W-:Y:S02]  /*4000*/  MOV R2, RZ ;  /* 0x000000ff00027202 */ /* 0x000fe40000000f00 */
[----:B0-----:R-:W-:-:S13]  /*4010*/  ISETP.NE.AND P0, PT, R4, RZ, PT ;  /* 0x000000ff0400720c */ /* 0x001fda0003f05270 */
[----:B------:R-:W-:Y:S05]  /*4020*/  @!P0 BRA `(.L_x_25992) ;  /* 0x0000001000a48947 */ /* 0x000fea0003800000 */
        /* <DEDUP_REMOVED lines=297> */
.L_x_25992:
[----:B------:R-:W-:Y:S02]  /*52c0*/  ULDC.64 UR6, c[0x0][0x418] ;  /* 0x0001060000067ab9 */ /* 0x000fe40000000a00 */
[----:B------:R-:W-:-:S04]  /*52d0*/  IADD3 R2, P0, R2, UR6, RZ ;  /* 0x0000000602027c10 */ /* 0x000fc8000ff1e0ff */
[----:B------:R-:W-:Y:S01]  /*52e0*/  IADD3.X R3, RZ, UR7, RZ, P0, !PT ;  /* 0x00000007ff037c10 */ /* 0x000fe200087fe4ff */
[----:B------:R-:W-:-:S04]  /*52f0*/  ULDC.64 UR6, c[0x0][0x410] ;  /* 0x0001040000067ab9 */ /* 0x000fc80000000a00 */
[----:B------:R0:W2:Y:S01]  /*5300*/  LDG.E.S8 R9, desc[UR4][R2.64] ;  /* 0x0000000402097981 */ /* 0x0000a2000c1e1300 */
[----:B------:R-:W-:-:S04]  /*5310*/  PRMT R10, R0, 0x8880, RZ ;  /* 0x00008880000a7816 */ /* 0x000fc800000000ff */
[----:B------:R-:W-:Y:S02]  /*5320*/  ISETP.GE.AND P1, PT, R10, RZ, PT ;  /* 0x000000ff0a00720c */ /* 0x000fe40003f26270 */
[----:B0-----:R-:W-:Y:S02]  /*5330*/  IABS R2, R10 ;  /* 0x0000000a00027213 */ /* 0x001fe40000000000 */
[-C--:B--2---:R-:W-:Y:S02]  /*5340*/  IABS R8, R9.reuse ;  /* 0x0000000900087213 */ /* 0x084fe40000000000 */
        /* <DEDUP_REMOVED lines=23> */
.L_x_25993:
        /* <DEDUP_REMOVED lines=12> */
.L_x_57460:


//--------------------- .text._ZN2at6native27unrolled_elementwise_kernelINS0_13AUnaryFunctorIaaaZZZNS0_16fmod_kernel_cudaERNS_18TensorIteratorBaseEENKUlvE_clEvENKUlvE0_clEvEUlaaE_EESt5arrayIPcLm2EELi4E23TrivialOffsetCalculatorILi1EjESD_NS0_6memory15LoadWithoutCastENSE_16StoreWithoutCastEEEviT_T0_T2_T3_T4_T5_ --------------------------
	.section	.text._ZN2at6native27unrolled_elementwise_kernelINS0_13AUnaryFunctorIaaaZZZNS0_16fmod_kernel_cudaERNS_18TensorIteratorBaseEENKUlvE_clEvENKUlvE0_clEvEUlaaE_EESt5arrayIPcLm2EELi4E23TrivialOffsetCalculatorILi1EjESD_NS0_6memory15LoadWithoutCastENSE_16StoreWithoutCastEEEviT_T0_T2_T3_T4_T5_,"ax",@progbits
	.align	128
        .global         _ZN2at6native27unrolled_elementwise_kernelINS0_13AUnaryFunctorIaaaZZZNS0_16fmod_kernel_cudaERNS_18TensorIteratorBaseEENKUlvE_clEvENKUlvE0_clEvEUlaaE_EESt5arrayIPcLm2EELi4E23TrivialOffsetCalculatorILi1EjESD_NS0_6memory15LoadWithoutCastENSE_16StoreWithoutCastEEEviT_T0_T2_T3_T4_T5_
        .type           _ZN2at6native27unrolled_elementwise_kernelINS0_13AUnaryFunctorIaaaZZZNS0_16fmod_kernel_cudaERNS_18TensorIteratorBaseEENKUlvE_clEvENKUlvE0_clEvEUlaaE_EESt5arrayIPcLm2EELi4E23TrivialOffsetCalculatorILi1EjESD_NS0_6memory15LoadWithoutCastENSE_16StoreWithoutCastEEEviT_T0_T2_T3_T4_T5_,@function
        .size           _ZN2at6native27unrolled_elementwise_kernelINS0_13AUnaryFunctorIaaaZZZNS0_16fmod_kernel_cudaERNS_18TensorIteratorBaseEENKUlvE_clEvENKUlvE0_clEvEUlaaE_EESt5arrayIPcLm2EELi4E23TrivialOffsetCalculatorILi1EjESD_NS0_6memory15LoadWithoutCastENSE_16StoreWithoutCastEEEviT_T0_T2_T3_T4_T5_,(.L_x_57461 - _ZN2at6native27unrolled_elementwise_kernelINS0_13AUnaryFunctorIaaaZZZNS0_16fmod_kernel_cudaERNS_18TensorIteratorBaseEENKUlvE_clEvENKUlvE0_clEvEUlaaE_EESt5arrayIPcLm2EELi4E23TrivialOffsetCalculatorILi1EjESD_NS0_6memory15LoadWithoutCastENSE_16StoreWithoutCastEEEviT_T0_T2_T3_T4_T5_)
        .other          _ZN2at6native27unrolled_elementwise_kernelINS0_13AUnaryFunctorIaaaZZZNS0_16fmod_kernel_cudaERNS_18TensorIteratorBaseEENKUlvE_clEvENKUlvE0_clEvEUlaaE_EESt5arrayIPcLm2EELi4E23TrivialOffsetCalculatorILi1EjESD_NS0_6memory15LoadWithoutCastENSE_16StoreWithoutCastEEEviT_T0_T2_T3_T4_T5_,@"STO_CUDA_ENTRY STV_DEFAULT"
_ZN2at6native27unrolled_elementwise_kernelINS0_13AUnaryFunctorIaaaZZZNS0_16fmod_kernel_cudaERNS_18TensorIteratorBaseEENKUlvE_clEvENKUlvE0_clEvEUlaaE_EESt5arrayIPcLm2EELi4E23TrivialOffsetCalculatorILi1EjESD_NS0_6memory15LoadWithoutCastENSE_16StoreWithoutCastEEEviT_T0_T2_T3_T4_T5_:
.text._ZN2at6native27unrolled_elementwise_kernelINS0_13AUnaryFunctorIaaaZZZNS0_16fmod_kernel_cudaERNS_18TensorIteratorBaseEENKUlvE_clEvENKUlvE0_clEvEUlaaE_EESt5arrayIPcLm2EELi4E23TrivialOffsetCalculatorILi1EjESD_NS0_6memory15LoadWithoutCastENSE_16StoreWithoutCastEEEviT_T0_T2_T3_T4_T5_:
        /* <DEDUP_REMOVED lines=21> */
[----:B------:R-:W0:Y:S01]  /*0150*/  LDC.S8 R8, c[0x0][0x215] ;  /* 0x00008540ff087b82 */ /* 0x000e220000000200 */
        /* <DEDUP_REMOVED lines=8> */
[----:B------:R-:W-:Y:S01]  /*01e0*/  @!P5 IMAD.X R19, RZ, RZ, R11, P6 ;  /* 0x000000ffff13d224 */ /* 0x000fe200030e060b */
[----:B--2---:R-:W-:Y:S01]  /*01f0*/  @!P2 IADD3 R16, P3, R17, R20, RZ ;  /* 0x000000141110a210 */ /* 0x004fe20007f7e0ff */
[----:B------:R-:W-:-:S03]  /*0200*/  IMAD.MOV.U32 R20, RZ, RZ, RZ ;  /* 0x000000ffff147224 */ /* 0x000fc600078e00ff */
[----:B------:R-:W5:Y:S01]  /*0210*/  @!P5 LDG.E.S8 R6, desc[UR4][R18.64] ;  /* 0x000000041206d981 */ /* 0x000f62000c1e1300 */
[----:B------:R-:W-:Y:S02]  /*0220*/  VIADD R11, R7, 0x80 ;  /* 0x00000080070b7836 */ /* 0x000fe40000000000 */
[----:B------:R-:W-:Y:S01]  /*0230*/  @!P2 IMAD.X R17, RZ, RZ, R21, P3 ;  /* 0x000000ffff11a224 */ /* 0x000fe200018e0615 */
[----:B------:R2:W5:Y:S01]  /*0240*/  @!P1 LDG.E.S8 R20, desc[UR4][R12.64] ;  /* 0x000000040c149981 */ /* 0x000562000c1e1300 */
[----:B-1----:R-:W-:Y:S02]  /*0250*/  @!P0 IADD3 R14, P1, R15, R2, RZ ;  /* 0x000000020f0e8210 */ /* 0x002fe40007f3e0ff */
[----:B------:R-:W-:Y:S01]  /*0260*/  ISETP.GE.AND P4, PT, R11, R4, PT ;  /* 0x000000040b00720c */ /* 0x000fe20003f86270 */
[----:B------:R-:W-:Y:S01]  /*0270*/  BSSY B0, `(.L_x_25994) ;  /* 0x0000025000007945 */ /* 0x000fe20003800000 */
[----:B------:R1:W5:Y:S01]  /*0280*/  @!P2 LDG.E.S8 R5, desc[UR4][R16.64] ;  /* 0x000000041005a981 */ /* 0x000362000c1e1300 */
[----:B------:R-:W-:-:S02]  /*0290*/  @!P0 IMAD.X R15, RZ, RZ, R3, P1 ;  /* 0x000000ffff0f8224 */ /* 0x000fc400008e0603 */
[----:B------:R-:W3:Y:S03]  /*02a0*/  @!P0 LDC.64 R2, c[0x0][0x218] ;  /* 0x00008600ff028b82 */ /* 0x000ee60000000a00 */
[----:B------:R1:W5:Y:S01]  /*02b0*/  @!P0 LDG.E.S8 R10, desc[UR4][R14.64] ;  /* 0x000000040e0a8981 */ /* 0x000362000c1e1300 */
[C---:B--2---:R-:W-:Y:S02]  /*02c0*/  VIADD R13, R7.reuse, 0x100 ;  /* 0x00000100070d7836 */ /* 0x044fe40000000000 */
[----:B------:R-:W-:Y:S01]  /*02d0*/  VIADD R11, R7, 0x180 ;  /* 0x00000180070b7836 */ /* 0x000fe20000000000 */
[----:B------:R-:W-:Y:S01]  /*02e0*/  @!P0 IADD3 R7, R9, 0x80, RZ ;  /* 0x0000008009078810 */ /* 0x000fe20007ffe0ff */
[----:B------:R-:W-:Y:S01]  /*02f0*/  @!P0 IMAD R9, R0, 0x200, R9 ;  /* 0x0000020000098824 */ /* 0x000fe200078e0209 */
[-C--:B------:R-:W-:Y:S02]  /*0300*/  ISETP.GE.AND P1, PT, R13, R4.reuse, PT ;  /* 0x000000040d00720c */ /* 0x080fe40003f26270 */
[----:B------:R-:W-:-:S02]  /*0310*/  ISETP.GE.AND P2, PT, R11, R4, PT ;  /* 0x000000040b00720c */ /* 0x000fc40003f46270 */
[----:B------:R-:W-:Y:S02]  /*0320*/  ISETP.GE.AND P3, PT, R7, R4, PT ;  /* 0x000000040700720c */ /* 0x000fe40003f66270 */
[----:B---3--:R-:W-:-:S05]  /*0330*/  @!P0 IADD3 R2, P5, R9, R2, RZ ;  /* 0x0000000209028210 */ /* 0x008fca0007fbe0ff */
[----:B------:R-:W-:Y:S01]  /*0340*/  @!P0 IMAD.X R3, RZ, RZ, R3, P5 ;  /* 0x000000ffff038224 */ /* 0x000fe200028e0603 */
[----:B01----:R-:W-:Y:S07]  /*0350*/  @P0 BRA `(.L_x_25995) ;  /* 0x0000000000580947 */ /* 0x003fee0003800000 */
        /* <DEDUP_REMOVED lines=22> */
.L_x_25995:
[----:B------:R-:W-:Y:S05]  /*04c0*/  BSYNC B0 ;  /* 0x0000000000007941 */ /* 0x000fea0003800000 */
.L_x_25994:
        /* <DEDUP_REMOVED lines=24> */
.L_x_25997:
[----:B------:R-:W-:Y:S05]  /*0650*/  BSYNC B0 ;  /* 0x0000000000007941 */ /* 0x000fea0003800000 */
.L_x_25996:
        /* <DEDUP_REMOVED lines=24> */
.L_x_25999:
[----:B------:R-:W-:Y:S05]  /*07e0*/  BSYNC B0 ;  /* 0x0000000000007941 */ /* 0x000fea0003800000 */
.L_x_25998:
        /* <DEDUP_REMOVED lines=24> */
.L_x_26001:
[----:B------:R-:W-:Y:S05]  /*0970*/  BSYNC B0 ;  /* 0x0000000000007941 */ /* 0x000fea0003800000 */
.L_x_26000:
[----:B------:R0:W-:Y:S01]  /*0980*/  @!P0 STG.E.U8 desc[UR4][R2.64], R9 ;  /* 0x0000000902008986 */ /* 0x0001e2000c101104 */
[----:B------:R-:W-:Y:S04]  /*0990*/  BSSY B0, `(.L_x_26002) ;  /* 0x000000e000007945 */ /* 0x000fe80003800000 */
[----:B------:R-:W-:Y:S05]  /*09a0*/  @P3 BRA `(.L_x_26003) ;  /* 0x0000000000303947 */ /* 0x000fea0003800000 */
[----:B0-----:R-:W-:Y:S01]  /*09b0*/  IMAD R2, R0, 0x200, R7 ;  /* 0x0000020000027824 */ /* 0x001fe200078e0207 */
[----:B------:R-:W-:Y:S01]  /*09c0*/  IADD3 R7, R7, 0x80, RZ ;  /* 0x0000008007077810 */ /* 0x000fe20007ffe0ff */
[----:B------:R-:W-:-:S03]  /*09d0*/  ULDC.64 UR6, c[0x0][0x218] ;  /* 0x0000860000067ab9 */ /* 0x000fc60000000a00 */
[----:B------:R-:W-:Y:S02]  /*09e0*/  ISETP.GE.AND P1, PT, R7, R4, PT ;  /* 0x000000040700720c */ /* 0x000fe40003f26270 */
[----:B------:R-:W-:-:S05]  /*09f0*/  IADD3 R2, P0, R2, UR6, RZ ;  /* 0x0000000602027c10 */ /* 0x000fca000ff1e0ff */
[----:B------:R-:W-:-:S05]  /*0a00*/  IMAD.X R3, RZ, RZ, UR7, P0 ;  /* 0x00000007ff037e24 */ /* 0x000fca00080e06ff */
[----:B-----5:R1:W-:Y:S01]  /*0a10*/  STG.E.U8 desc[UR4][R2.64], R10 ;  /* 0x0000000a02007986 */ /* 0x0203e2000c101104 */
[----:B------:R-:W-:Y:S01]  /*0a20*/  @!P1 IMAD R8, R0, 0x200, R7 ;  /* 0x0000020000089824 */ /* 0x000fe200078e0207 */
[----:B------:R-:W-:-:S04]  /*0a30*/  @!P1 IADD3 R7, R7, 0x80, RZ ;  /* 0x0000008007079810 */ /* 0x000fc80007ffe0ff */
[----:B------:R-:W-:-:S05]  /*0a40*/  @!P1 IADD3 R8, P2, R8, UR6, RZ ;  /* 0x0000000608089c10 */ /* 0x000fca000ff5e0ff */
[----:B------:R-:W-:-:S05]  /*0a50*/  @!P1 IMAD.X R9, RZ, RZ, UR7, P2 ;  /* 0x00000007ff099e24 */ /* 0x000fca00090e06ff */
[----:B------:R1:W-:Y:S03]  /*0a60*/  @!P1 STG.E.U8 desc[UR4][R8.64], R11 ;  /* 0x0000000b08009986 */ /* 0x0003e6000c101104 */
.L_x_26003:
[----:B------:R-:W-:Y:S05]  /*0a70*/  BSYNC B0 ;  /* 0x0000000000007941 */ /* 0x000fea0003800000 */
.L_x_26002:
[----:B------:R-:W-:-:S13]  /*0a80*/  ISETP.GE.AND P0, PT, R7, R4, PT ;  /* 0x000000040700720c */ /* 0x000fda0003f06270 */
[----:B------:R-:W-:Y:S05]  /*0a90*/  @P0 EXIT ;  /* 0x000000000000094d */ /* 0x000fea0003800000 */
[----:B------:R-:W-:Y:S01]  /*0aa0*/  IMAD R0, R0, 0x200, R7 ;  /* 0x0000020000007824 */ /* 0x000fe200078e0207 */
[----:B------:R-:W-:-:S04]  /*0ab0*/  ULDC.64 UR6, c[0x0][0x218] ;  /* 0x0000860000067ab9 */ /* 0x000fc80000000a00 */
[----:B01----:R-:W-:-:S05]  /*0ac0*/  IADD3 R2, P0, R0, UR6, RZ ;  /* 0x0000000600027c10 */ /* 0x003fca000ff1e0ff */
[----:B------:R-:W-:-:S05]  /*0ad0*/  IMAD.X R3, RZ, RZ, UR7, P0 ;  /* 0x00000007ff037e24 */ /* 0x000fca00080e06ff */
[----:B------:R-:W-:Y:S01]  /*0ae0*/  STG.E.U8 desc[UR4][R2.64], R13 ;  /* 0x0000000d02007986 */ /* 0x000fe2000c101104 */
[----:B------:R-:W-:Y:S05]  /*0af0*/  EXIT ;  /* 0x000000000000794d */ /* 0x000fea0003800000 */
.L_x_26004:
        /* <DEDUP_REMOVED lines=16> */
.L_x_57461:


//--------------------- .text._ZN2at6native29vectorized_elementwise_kernelILi2ENS0_13AUnaryFunctorIaaaZZZNS0_16fmod_kernel_cudaERNS_18TensorIteratorBaseEENKUlvE_clEvENKUlvE0_clEvEUlaaE_EESt5arrayIPcLm2EEEEviT0_T1_ --------------------------
	.section	.text._ZN2at6native29vectorized_elementwise_kernelILi2ENS0_13AUnaryFunctorIaaaZZZNS0_16fmod_kernel_cudaERNS_18TensorIteratorBaseEENKUlvE_clEvENKUlvE0_clEvEUlaaE_EESt5arrayIPcLm2EEEEviT0_T1_,"ax",@progbits
	.align	128
        .global         _ZN2at6native29vectorized_elementwise_kernelILi2ENS0_13AUnaryFunctorIaaaZZZNS0_16fmod_kernel_cudaERNS_18TensorIteratorBaseEENKUlvE_clEvENKUlvE0_clEvEUlaaE_EESt5arrayIPcLm2EEEEviT0_T1_
        .type           _ZN2at6native29vectorized_elementwise_kernelILi2ENS0_13AUnaryFunctorIaaaZZZNS0_16fmod_kernel_cudaERNS_18TensorIteratorBaseEENKUlvE_clEvENKUlvE0_clEvEUlaaE_EESt5arrayIPcLm2EEEEviT0_T1_,@function
        .size           _ZN2at6native29vectorized_elementwise_kernelILi2ENS0_13AUnaryFunctorIaaaZZZNS0_16fmod_kernel_cudaERNS_18TensorIteratorBaseEENKUlvE_clEvENKUlvE0_clEvEUlaaE_EESt5arrayIPcLm2EEEEviT0_T1_,(.L_x_57462 - _ZN2at6native29vectorized_elementwise_kernelILi2ENS0_13AUnaryFunctorIaaaZZZNS0_16fmod_kernel_cudaERNS_18TensorIteratorBaseEENKUlvE_clEvENKUlvE0_clEvEUlaaE_EESt5arrayIPcLm2EEEEviT0_T1_)
        .other          _ZN2at6native29vectorized_elementwise_kernelILi2ENS0_13AUnaryFunctorIaaaZZZNS0_16fmod_kernel_cudaERNS_18TensorIteratorBaseEENKUlvE_clEvENKUlvE0_clEvEUlaaE_EESt5arrayIPcLm2EEEEviT0_T1_,@"STO_CUDA_ENTRY STV_DEFAULT"
_ZN2at6native29vectorized_elementwise_kernelILi2ENS0_13AUnaryFunctorIaaaZZZNS0_16fmod_kernel_cudaERNS_18TensorIteratorBaseEENKUlvE_clEvENKUlvE0_clEvEUlaaE_EESt5arrayIPcLm2EEEEviT0_T1_:
.text._ZN2at6native29vectorized_elementwise_kernelILi2ENS0_13AUnaryFunctorIaaaZZZNS0_16fmod_kernel_cudaERNS_18TensorIteratorBaseEENKUlvE_clEvENKUlvE0_clEvEUlaaE_EESt5arrayIPcLm2EEEEviT0_T1_:
        /* <DEDUP_REMOVED lines=15> */
[----:B------:R-:W-:Y:S01]  /*00f0*/  ULDC.64 UR6, c[0x0][0x218] ;  /* 0x0000860000067ab9 */ /* 0x000fe20000000a00 */
[----:B0-----:R-:W-:-:S05]  /*0100*/  IMAD.WIDE.U32 R4, R23, 0x2, R4 ;  /* 0x0000000217047825 */ /* 0x001fca00078e0004 */
[----:B------:R-:W2:Y:S04]  /*0110*/  LDG.E.U16 R22, desc[UR8][R4.64] ;  /* 0x0000000804167981 */ /* 0x000ea8000c1e1500 */
[----:B------:R-:W3:Y:S04]  /*0120*/  LDG.E.U16 R8, desc[UR8][R4.64+0x100] ;  /* 0x0001000804087981 */ /* 0x000ee8000c1e1500 */
[----:B------:R-:W4:Y:S04]  /*0130*/  LDG.E.U16 R20, desc[UR8][R4.64+0x200] ;  /* 0x0002000804147981 */ /* 0x000f28000c1e1500 */
[----:B------:R0:W5:Y:S01]  /*0140*/  LDG.E.U16 R11, desc[UR8][R4.64+0x300] ;  /* 0x00030008040b7981 */ /* 0x000162000c1e1500 */
[----:B------:R-:W-:-:S04]  /*0150*/  UIADD3 UR5, UP0, UR4, UR6, URZ ;  /* 0x0000000604057290 */ /* 0x000fc8000ff1e03f */
[----:B------:R-:W-:Y:S01]  /*0160*/  UIADD3.X UR6, URZ, UR7, URZ, UP0, !UPT ;  /* 0x000000073f067290 */ /* 0x000fe200087fe43f */
[C---:B--2---:R-:W-:Y:S02]  /*0170*/  PRMT R6, R22.reuse, 0x8880, RZ ;  /* 0x0000888016067816 */ /* 0x044fe400000000ff */
[----:B------:R-:W-:Y:S02]  /*0180*/  PRMT R2, R22, 0x9991, RZ ;  /* 0x0000999116027816 */ /* 0x000fe400000000ff */
[----:B------:R-:W-:Y:S02]  /*0190*/  IABS R21, R6 ;  /* 0x0000000600157213 */ /* 0x000fe40000000000 */
[----:B------:R-:W-:Y:S02]  /*01a0*/  IABS R7, R2 ;  /* 0x0000000200077213 */ /* 0x000fe40000000000 */
[----:B------:R-:W1:Y:S01]  /*01b0*/  I2F.RP R13, R21 ;  /* 0x00000015000d7306 */ /* 0x000e620000209400 */
[----:B---3--:R-:W-:-:S02]  /*01c0*/  PRMT R0, R8, 0x8880, RZ ;  /* 0x0000888008007816 */ /* 0x008fc400000000ff */
[----:B0-----:R-:W-:Y:S02]  /*01d0*/  PRMT R5, R8, 0x9991, RZ ;  /* 0x0000999108057816 */ /* 0x001fe400000000ff */
[----:B------:R-:W-:Y:S02]  /*01e0*/  IABS R9, R0 ;  /* 0x0000000000097213 */ /* 0x000fe40000000000 */
[----:B------:R-:W-:Y:S01]  /*01f0*/  IABS R3, R5 ;  /* 0x0000000500037213 */ /* 0x000fe20000000000 */
[----:B------:R-:W0:Y:S01]  /*0200*/  I2F.RP R15, R7 ;  /* 0x00000007000f7306 */ /* 0x000e220000209400 */
[----:B----4-:R-:W-:-:S04]  /*0210*/  PRMT R4, R20, 0x8880, RZ ;  /* 0x0000888014047816 */ /* 0x010fc800000000ff */
[----:B------:R-:W-:-:S03]  /*0220*/  IABS R10, R4 ;  /* 0x00000004000a7213 */ /* 0x000fc60000000000 */
[----:B------:R-:W-:Y:S08]  /*0230*/  I2F.RP R25, R9 ;  /* 0x0000000900197306 */ /* 0x000ff00000209400 */
[----:B-1----:R-:W1:Y:S08]  /*0240*/  MUFU.RCP R13, R13 ;  /* 0x0000000d000d7308 */ /* 0x002e700000001000 */
[----:B------:R-:W-:Y:S08]  /*0250*/  I2F.RP R27, R3 ;  /* 0x00000003001b7306 */ /* 0x000ff00000209400 */
[----:B0-----:R-:W0:Y:S01]  /*0260*/  MUFU.RCP R15, R15 ;  /* 0x0000000f000f7308 */ /* 0x001e220000001000 */
[----:B-1----:R-:W-:-:S07]  /*0270*/  VIADD R18, R13, 0xffffffe ;  /* 0x0ffffffe0d127836 */ /* 0x002fce0000000000 */
[----:B------:R-:W-:Y:S08]  /*0280*/  I2F.RP R28, R10 ;  /* 0x0000000a001c7306 */ /* 0x000ff00000209400 */
[----:B------:R-:W1:Y:S01]  /*0290*/  MUFU.RCP R25, R25 ;  /* 0x0000001900197308 */ /* 0x000e620000001000 */
[----:B0-----:R-:W-:-:S07]  /*02a0*/  IADD3 R16, R15, 0xffffffe, RZ ;  /* 0x0ffffffe0f107810 */ /* 0x001fce0007ffe0ff */
[----:B------:R-:W0:Y:S08]  /*02b0*/  MUFU.RCP R12, R27 ;  /* 0x0000001b000c7308 */ /* 0x000e300000001000 */
[----:B------:R2:W3:Y:S01]  /*02c0*/  F2I.FTZ.U32.TRUNC.NTZ R19, R18 ;  /* 0x0000001200137305 */ /* 0x0004e2000021f000 */
[----:B-1----:R-:W-:-:S07]  /*02d0*/  VIADD R26, R25, 0xffffffe ;  /* 0x0ffffffe191a7836 */ /* 0x002fce0000000000 */
[----:B------:R-:W1:Y:S01]  /*02e0*/  MUFU.RCP R14, R28 ;  /* 0x0000001c000e7308 */ /* 0x000e620000001000 */
[----:B0-----:R-:W-:Y:S02]  /*02f0*/  VIADD R13, R12, 0xffffffe ;  /* 0x0ffffffe0c0d7836 */ /* 0x001fe40000000000 */
[----:B--2---:R-:W-:Y:S02]  /*0300*/  IMAD.MOV.U32 R18, RZ, RZ, RZ ;  /* 0x000000ffff127224 */ /* 0x004fe400078e00ff */
[----:B---3--:R-:W-:-:S03]  /*0310*/  IMAD.MOV R27, RZ, RZ, -R19 ;  /* 0x000000ffff1b7224 */ /* 0x008fc600078e0a13 */
[----:B------:R0:W2:Y:S01]  /*0320*/  F2I.FTZ.U32.TRUNC.NTZ R17, R16 ;  /* 0x0000001000117305 */ /* 0x0000a2000021f000 */
[----:B------:R-:W-:-:S04]  /*0330*/  IMAD R27, R27, R21, RZ ;  /* 0x000000151b1b7224 */ /* 0x000fc800078e02ff */
[----:B------:R-:W-:-:S03]  /*0340*/  IMAD.HI.U32 R27, R19, R27, R18 ;  /* 0x0000001b131b7227 */ /* 0x000fc600078e0012 */
[----:B------:R-:W3:Y:S01]  /*0350*/  F2I.FTZ.U32.TRUNC.NTZ R15, R26 ;  /* 0x0000001a000f7305 */ /* 0x000ee2000021f000 */
[----:B-1----:R-:W-:Y:S01]  /*0360*/  IADD3 R14, R14, 0xffffffe, RZ ;  /* 0x0ffffffe0e0e7810 */ /* 0x002fe20007ffe0ff */
[----:B0-----:R-:W-:Y:S02]  /*0370*/  IMAD.MOV.U32 R16, RZ, RZ, RZ ;  /* 0x000000ffff107224 */ /* 0x001fe400078e00ff */
[----:B--2---:R-:W-:-:S04]  /*0380*/  IMAD.MOV R12, RZ, RZ, -R17 ;  /* 0x000000ffff0c7224 */ /* 0x004fc800078e0a11 */
[----:B------:R-:W0:Y:S01]  /*0390*/  F2I.FTZ.U32.TRUNC.NTZ R13, R13 ;  /* 0x0000000d000d7305 */ /* 0x000e22000021f000 */
[----:B------:R-:W-:Y:S02]  /*03a0*/  IMAD R25, R12, R7, RZ ;  /* 0x000000070c197224 */ /* 0x000fe400078e02ff */
[----:B---3--:R-:W-:-:S05]  /*03b0*/  IMAD.MOV R12, RZ, RZ, -R15 ;  /* 0x000000ffff0c7224 */ /* 0x008fca00078e0a0f */
[----:B------:R1:W2:Y:S01]  /*03c0*/  F2I.FTZ.U32.TRUNC.NTZ R19, R14 ;  /* 0x0000000e00137305 */ /* 0x0002a2000021f000 */
[----:B------:R-:W-:Y:S01]  /*03d0*/  IMAD.HI.U32 R16, R17, R25, R16 ;  /* 0x0000001911107227 */ /* 0x000fe200078e0010 */
[----:B------:R-:W-:-:S03]  /*03e0*/  PRMT R25, R20, 0x9991, RZ ;  /* 0x0000999114197816 */ /* 0x000fc600000000ff */
[----:B------:R-:W-:Y:S02]  /*03f0*/  IMAD R17, R12, R9, RZ ;  /* 0x000000090c117224 */ /* 0x000fe400078e02ff */
[----:B0-----:R-:W-:Y:S01]  /*0400*/  IMAD.MOV R18, RZ, RZ, -R13 ;  /* 0x000000ffff127224 */ /* 0x001fe200078e0a0d */
[----:B-1----:R-:W-:Y:S01]  /*0410*/  HFMA2.MMA R14, -RZ, RZ, 0, 0 ;  /* 0x00000000ff0e7435 */ /* 0x002fe200000001ff */
[----:B------:R-:W-:-:S09]  /*0420*/  IMAD.MOV.U32 R12, RZ, RZ, RZ ;  /* 0x000000ffff0c7224 */ /* 0x000fd200078e00ff */
[----:B------:R-:W-:-:S04]  /*0430*/  IMAD.HI.U32 R17, R15, R17, R14 ;  /* 0x000000110f117227 */ /* 0x000fc800078e000e */
[----:B------:R-:W-:Y:S02]  /*0440*/  IMAD R15, R18, R3, RZ ;  /* 0x00000003120f7224 */ /* 0x000fe400078e02ff */
[----:B--2---:R-:W-:Y:S02]  /*0450*/  IMAD.MOV R14, RZ, RZ, -R19 ;  /* 0x000000ffff0e7224 */ /* 0x004fe400078e0a13 */
[----:B------:R-:W-:Y:S01]  /*0460*/  IMAD.HI.U32 R26, R13, R15, R12 ;  /* 0x0000000f0d1a7227 */ /* 0x000fe200078e000c */
[----:B------:R-:W-:-:S03]  /*0470*/  PRMT R12, R24, 0x8880, RZ ;  /* 0x00008880180c7816 */ /* 0x000fc600000000ff */
[----:B------:R-:W-:Y:S01]  /*0480*/  IMAD.MOV.U32 R13, RZ, RZ, R14 ;  /* 0x000000ffff0d7224 */ /* 0x000fe200078e000e */
[----:B------:R-:W-:Y:S01]  /*0490*/  IABS R24, R12 ;  /* 0x0000000c00187213 */ /* 0x000fe20000000000 */
[----:B------:R-:W-:Y:S01]  /*04a0*/  IMAD.MOV.U32 R18, RZ, RZ, RZ ;  /* 0x000000ffff127224 */ /* 0x000fe200078e00ff */
[----:B------:R-:W-:Y:S01]  /*04b0*/  ISETP.GE.AND P0, PT, R12, RZ, PT ;  /* 0x000000ff0c00720c */ /* 0x000fe20003f06270 */
[----:B------:R-:W-:Y:S02]  /*04c0*/  IMAD R13, R13, R10, RZ ;  /* 0x0000000a0d0d7224 */ /* 0x000fe400078e02ff */
[----:B------:R-:W-:-:S04]  /*04d0*/  IMAD.HI.U32 R27, R27, R24, RZ ;  /* 0x000000181b1b7227 */ /* 0x000fc800078e00ff */
[----:B------:R-:W-:Y:S01]  /*04e0*/  IMAD.HI.U32 R19, R19, R13, R18 ;  /* 0x0000000d13137227 */ /* 0x000fe200078e0012 */
[----:B------:R-:W-:Y:S02]  /*04f0*/  IABS R18, R25 ;  /* 0x0000001900127213 */ /* 0x000fe40000000000 */
[----:B------:R-:W-:Y:S01]  /*0500*/  IABS R13, R6 ;  /* 0x00000006000d7213 */ /* 0x000fe20000000000 */
[----:B------:R-:W-:Y:S01]  /*0510*/  IMAD.U32 R12, RZ, RZ, UR5 ;  /* 0x00000005ff0c7e24 */ /* 0x000fe2000f8e00ff */
[----:B------:R-:W0:Y:S01]  /*0520*/  I2F.RP R14, R18 ;  /* 0x00000012000e7306 */ /* 0x000e220000209400 */
[----:B------:R-:W-:Y:S01]  /*0530*/  IMAD.HI.U32 R17, R17, R24, RZ ;  /* 0x0000001811117227 */ /* 0x000fe200078e00ff */
[----:B------:R-:W-:-:S03]  /*0540*/  IADD3 R28, RZ, -R13, RZ ;  /* 0x8000000dff1c7210 */ /* 0x000fc60007ffe0ff */
[----:B------:R-:W-:Y:S02]  /*0550*/  IMAD.U32 R13, RZ, RZ, UR6 ;  /* 0x00000006ff0d7e24 */ /* 0x000fe4000f8e00ff */
[----:B------:R-:W-:Y:S02]  /*0560*/  IMAD R28, R27, R28, R24 ;  /* 0x0000001c1b1c7224 */ /* 0x000fe400078e0218 */
[----:B------:R-:W-:-:S03]  /*0570*/  IMAD.WIDE R12, R23, 0x2, R12 ;  /* 0x00000002170c7825 */ /* 0x000fc600078e020c */
[----:B------:R-:W-:Y:S01]  /*0580*/  ISETP.GT.U32.AND P3, PT, R21, R28, PT ;  /* 0x0000001c1500720c */ /* 0x000fe20003f64070 */
[-C--:B------:R-:W-:Y:S01]  /*0590*/  IMAD.HI.U32 R23, R16, R24.reuse, RZ ;  /* 0x0000001810177227 */ /* 0x080fe200078e00ff */
[----:B0-----:R-:W0:Y:S03]  /*05a0*/  MUFU.RCP R14, R14 ;  /* 0x0000000e000e7308 */ /* 0x001e260000001000 */
[----:B------:R-:W-:-:S08]  /*05b0*/  IMAD.HI.U32 R19, R19, R24, RZ ;  /* 0x0000001813137227 */ /* 0x000fd000078e00ff */
[----:B------:R-:W-:-:S05]  /*05c0*/  @!P3 IMAD.IADD R28, R28, 0x1, -R21 ;  /* 0x000000011c1cb824 */ /* 0x000fca00078e0a15 */
[----:B------:R-:W-:Y:S01]  /*05d0*/  ISETP.GT.U32.AND P3, PT, R21, R28, PT ;  /* 0x0000001c1500720c */ /* 0x000fe20003f64070 */
[----:B0-----:R-:W-:Y:S01]  /*05e0*/  VIADD R15, R14, 0xffffffe ;  /* 0x0ffffffe0e0f7836 */ /* 0x001fe20000000000 */
[C---:B------:R-:W-:Y:S02]  /*05f0*/  PRMT R14, R22.reuse, 0x7770, RZ ;  /* 0x00007770160e7816 */ /* 0x040fe400000000ff */
[----:B------:R-:W-:Y:S02]  /*0600*/  PRMT R22, R22, 0x7771, RZ ;  /* 0x0000777116167816 */ /* 0x000fe400000000ff */
[----:B------:R-:W-:Y:S01]  /*0610*/  ISETP.NE.AND P1, PT, R14, RZ, PT ;  /* 0x000000ff0e00720c */ /* 0x000fe20003f25270 */
[----:B------:R-:W0:Y:S01]  /*0620*/  F2I.FTZ.U32.TRUNC.NTZ R15, R15 ;  /* 0x0000000f000f7305 */ /* 0x000e22000021f000 */
[----:B------:R-:W-:Y:S02]  /*0630*/  IABS R14, R2 ;  /* 0x00000002000e7213 */ /* 0x000fe40000000000 */
[----:B------:R-:W-:-:S02]  /*0640*/  ISETP.NE.AND P2, PT, R22, RZ, PT ;  /* 0x000000ff1600720c */ /* 0x000fc40003f45270 */
[----:B------:R-:W-:Y:S01]  /*0650*/  IADD3 R22, RZ, -R14, RZ ;  /* 0x8000000eff167210 */ /* 0x000fe20007ffe0ff */
[----:B------:R-:W-:Y:S02]  /*0660*/  IMAD.MOV.U32 R14, RZ, RZ, RZ ;  /* 0x000000ffff0e7224 */ /* 0x000fe400078e00ff */
[----:B------:R-:W-:Y:S02]  /*0670*/  @!P3 IMAD.IADD R28, R28, 0x1, -R21 ;  /* 0x000000011c1cb824 */ /* 0x000fe400078e0a15 */
[----:B------:R-:W-:Y:S02]  /*0680*/  IMAD R22, R23, R22, R24 ;  /* 0x0000001617167224 */ /* 0x000fe400078e0218 */
[----:B------:R-:W-:Y:S01]  /*0690*/  @!P0 IMAD.MOV R28, RZ, RZ, -R28 ;  /* 0x000000ffff1c8224 */ /* 0x000fe200078e0a1c */
[----:B------:R-:W-:Y:S01]  /*06a0*/  @!P1 LOP3.LUT R28, RZ, R6, RZ, 0x33, !PT ;  /* 0x00000006ff1c9212 */ /* 0x000fe200078e33ff */
[----:B0-----:R-:W-:Y:S01]  /*06b0*/  IMAD.MOV R27, RZ, RZ, -R15 ;  /* 0x000000ffff1b7224 */ /* 0x001fe200078e0a0f */
[----:B------:R-:W-:-:S02]  /*06c0*/  ISETP.GT.U32.AND P3, PT, R7, R22, PT ;  /* 0x000000160700720c */ /* 0x000fc40003f64070 */
[----:B------:R-:W-:Y:S01]  /*06d0*/  IABS R6, R0 ;  /* 0x0000000000067213 */ /* 0x000fe20000000000 */
[----:B------:R-:W-:-:S03]  /*06e0*/  IMAD R23, R27, R18, RZ ;  /* 0x000000121b177224 */ /* 0x000fc600078e02ff */
[----:B------:R-:W-:Y:S01]  /*06f0*/  IADD3 R6, RZ, -R6, RZ ;  /* 0x80000006ff067210 */ /* 0x000fe20007ffe0ff */
[----:B------:R-:W-:Y:S01]  /*0700*/  IMAD.HI.U32 R15, R15, R23, R14 ;  /* 0x000000170f0f7227 */ /* 0x000fe200078e000e */
[----:B-----5:R-:W-:-:S04]  /*0710*/  PRMT R14, R11, 0x8880, RZ ;  /* 0x000088800b0e7816 */ /* 0x020fc800000000ff */
[----:B------:R-:W-:Y:S01]  /*0720*/  IABS R16, R14 ;  /* 0x0000000e00107213 */ /* 0x000fe20000000000 */
[----:B------:R-:W-:Y:S02]  /*0730*/  @!P3 IMAD.IADD R22, R22, 0x1, -R7 ;  /* 0x000000011616b824 */ /* 0x000fe400078e0a07 */
[----:B------:R-:W-:Y:S01]  /*0740*/  IMAD.HI.U32 R15, R15, R24, RZ ;  /* 0x000000180f0f7227 */ /* 0x000fe200078e00ff */
[----:B------:R-:W0:Y:S02]  /*0750*/  I2F.RP R23, R16 ;  /* 0x0000001000177306 */ /* 0x000e240000209400 */
[----:B------:R-:W-:-:S06]  /*0760*/  ISETP.GT.U32.AND P3, PT, R7, R22, PT ;  /* 0x000000160700720c */ /* 0x000fcc0003f64070 */
[----:B0-----:R-:W0:Y:S07]  /*0770*/  MUFU.RCP R23, R23 ;  /* 0x0000001700177308 */ /* 0x001e2e0000001000 */
[----:B------:R-:W-:-:S05]  /*0780*/  @!P3 IADD3 R22, R22, -R7, RZ ;  /* 0x800000071616b210 */ /* 0x000fca0007ffe0ff */
[----:B------:R-:W-:Y:S01]  /*0790*/  IMAD.MOV.U32 R21, RZ, RZ, R22 ;  /* 0x000000ffff157224 */ /* 0x000fe200078e0016 */
[----:B------:R-:W-:-:S03]  /*07a0*/  IABS R22, R5 ;  /* 0x0000000500167213 */ /* 0x000fc60000000000 */
[----:B------:R-:W-:Y:S01]  /*07b0*/  @!P0 IMAD.MOV R21, RZ, RZ, -R21 ;  /* 0x000000ffff158224 */ /* 0x000fe200078e0a15 */
[----:B------:R-:W-:Y:S01]  /*07c0*/  @!P2 LOP3.LUT R21, RZ, R2, RZ, 0x33, !PT ;  /* 0x00000002ff15a212 */ /* 0x000fe200078e33ff */
[----:B------:R-:W-:Y:S01]  /*07d0*/  IMAD.MOV.U32 R2, RZ, RZ, R6 ;  /* 0x000000ffff027224 */ /* 0x000fe200078e0006 */
[C---:B------:R-:W-:Y:S01]  /*07e0*/  PRMT R6, R8.reuse, 0x7770, RZ ;  /* 0x0000777008067816 */ /* 0x040fe200000000ff */
[----:B------:R-:W-:Y:S01]  /*07f0*/  IMAD.MOV R22, RZ, RZ, -R22 ;  /* 0x000000ffff167224 */ /* 0x000fe200078e0a16 */
[----:B------:R-:W-:Y:S01]  /*0800*/  PRMT R8, R8, 0x7771, RZ ;  /* 0x0000777108087816 */ /* 0x000fe200000000ff */
[----:B------:R-:W-:Y:S01]  /*0810*/  IMAD R2, R17, R2, R24 ;  /* 0x0000000211027224 */ /* 0x000fe200078e0218 */
[----:B------:R-:W-:Y:S01]  /*0820*/  ISETP.NE.AND P1, PT, R6, RZ, PT ;  /* 0x000000ff0600720c */ /* 0x000fe20003f25270 */
[----:B0-----:R-:W-:Y:S01]  /*0830*/  VIADD R7, R23, 0xffffffe ;  /* 0x0ffffffe17077836 */ /* 0x001fe20000000000 */
[----:B------:R-:W-:Y:S01]  /*0840*/  ISETP.NE.AND P3, PT, R8, RZ, PT ;  /* 0x000000ff0800720c */ /* 0x000fe20003f65270 */
[----:B------:R-:W-:Y:S01]  /*0850*/  IMAD.HI.U32 R17, R26, R24, RZ ;  /* 0x000000181a117227 */ /* 0x000fe200078e00ff */
[----:B------:R-:W-:-:S02]  /*0860*/  ISETP.GT.U32.AND P2, PT, R9, R2, PT ;  /* 0x000000020900720c */ /* 0x000fc40003f44070 */
[----:B------:R-:W-:Y:S01]  /*0870*/  PRMT R21, R21, 0x7604, R28 ;  /* 0x0000760415157816 */ /* 0x000fe2000000001c */
[----:B------:R-:W0:Y:S01]  /*0880*/  F2I.FTZ.U32.TRUNC.NTZ R7, R7 ;  /* 0x0000000700077305 */ /* 0x000e22000021f000 */
[----:B------:R-:W-:Y:S02]  /*0890*/  IMAD R22, R17, R22, R24 ;  /* 0x0000001611167224 */ /* 0x000fe400078e0218 */
[----:B------:R-:W-:Y:S01]  /*08a0*/  IMAD.MOV.U32 R6, RZ, RZ, RZ ;  /* 0x000000ffff067224 */ /* 0x000fe200078e00ff */
[----:B------:R-:W-:Y:S02]  /*08b0*/  STG.E.U16 desc[UR8][R12.64], R21 ;  /* 0x000000150c007986 */ /* 0x000fe4000c101508 */
[----:B------:R-:W-:-:S04]  /*08c0*/  ISETP.GT.U32.AND P4, PT, R3, R22, PT ;  /* 0x000000160300720c */ /* 0x000fc80003f84070 */
[----:B------:R-:W-:Y:S02]  /*08d0*/  @!P2 IMAD.IADD R2, R2, 0x1, -R9 ;  /* 0x000000010202a824 */ /* 0x000fe400078e0a09 */
[----:B0-----:R-:W-:-:S03]  /*08e0*/  IMAD.MOV R23, RZ, RZ, -R7 ;  /* 0x000000ffff177224 */ /* 0x001fc600078e0a07 */
[----:B------:R-:W-:Y:S01]  /*08f0*/  ISETP.GT.U32.AND P2, PT, R9, R2, PT ;  /* 0x000000020900720c */ /* 0x000fe20003f44070 */
[----:B------:R-:W-:Y:S01]  /*0900*/  IMAD R17, R23, R16, RZ ;  /* 0x0000001017117224 */ /* 0x000fe200078e02ff */
[----:B------:R-:W-:Y:S02]  /*0910*/  PRMT R23, R11, 0x9991, RZ ;  /* 0x000099910b177816 */ /* 0x000fe400000000ff */
[----:B------:R-:W-:Y:S02]  /*0920*/  @!P4 IMAD.IADD R22, R22, 0x1, -R3 ;  /* 0x000000011616c824 */ /* 0x000fe400078e0a03 */
[----:B------:R-:W-:Y:S01]  /*0930*/  IMAD.HI.U32 R17, R7, R17, R6 ;  /* 0x0000001107117227 */ /* 0x000fe200078e0006 */
[----:B------:R-:W-:Y:S02]  /*0940*/  IABS R26, R23 ;  /* 0x00000017001a7213 */ /* 0x000fe40000000000 */
[----:B------:R-:W-:Y:S02]  /*0950*/  ISETP.GT.U32.AND P4, PT, R3, R22, PT ;  /* 0x000000160300720c */ /* 0x000fe40003f84070 */
[----:B------:R-:W0:Y:S02]  /*0960*/  I2F.RP R27, R26 ;  /* 0x0000001a001b7306 */ /* 0x000e240000209400 */
[----:B------:R-:W-:-:S02]  /*0970*/  @!P2 IMAD.IADD R2, R2, 0x1, -R9 ;  /* 0x000000010202a824 */ /* 0x000fc400078e0a09 */
[----:B------:R-:W-:-:S04]  /*0980*/  IMAD.HI.U32 R17, R17, R24, RZ ;  /* 0x0000001811117227 */ /* 0x000fc800078e00ff */
[----:B------:R-:W-:Y:S01]  /*0990*/  @!P0 IMAD.MOV R2, RZ, RZ, -R2 ;  /* 0x000000ffff028224 */ /* 0x000fe200078e0a02 */
[----:B------:R-:W-:Y:S02]  /*09a0*/  @!P1 LOP3.LUT R2, RZ, R0, RZ, 0x33, !PT ;  /* 0x00000000ff029212 */ /* 0x000fe400078e33ff */
[----:B------:R-:W-:Y:S02]  /*09b0*/  IABS R0, R4 ;  /* 0x0000000400007213 */ /* 0x000fe40000000000 */
[----:B------:R-:W-:Y:S01]  /*09c0*/  @!P4 IADD3 R22, R22, -R3, RZ ;  /* 0x800000031616c210 */ /* 0x000fe20007ffe0ff */
[----:B0-----:R-:W0:Y:S02]  /*09d0*/  MUFU.RCP R27, R27 ;  /* 0x0000001b001b7308 */ /* 0x001e240000001000 */
[----:B------:R-:W-:Y:S01]  /*09e0*/  IMAD.MOV R3, RZ, RZ, -R0 ;  /* 0x000000ffff037224 */ /* 0x000fe200078e0a00 */
[----:B------:R-:W-:Y:S02]  /*09f0*/  IABS R0, R25 ;  /* 0x0000001900007213 */ /* 0x000fe40000000000 */
[----:B------:R-:W-:Y:S01]  /*0a00*/  @!P0 IADD3 R22, -R22, RZ, RZ ;  /* 0x000000ff16168210 */ /* 0x000fe20007ffe1ff */
[----:B------:R-:W-:Y:S01]  /*0a10*/  IMAD R3, R19, R3, R24 ;  /* 0x0000000313037224 */ /* 0x000fe200078e0218 */
[----:B------:R-:W-:-:S04]  /*0a20*/  @!P3 LOP3.LUT R22, RZ, R5, RZ, 0x33, !PT ;  /* 0x00000005ff16b212 */ /* 0x000fc800078e33ff */
[----:B------:R-:W-:Y:S02]  /*0a30*/  ISETP.GT.U32.AND P1, PT, R10, R3, PT ;  /* 0x000000030a00720c */ /* 0x000fe40003f24070 */
[----:B0-----:R-:W-:-:S04]  /*0a40*/  IADD3 R6, R27, 0xffffffe, RZ ;  /* 0x0ffffffe1b067810 */ /* 0x001fc80007ffe0ff */
[----:B------:R0:W1:Y:S07]  /*0a50*/  F2I.FTZ.U32.TRUNC.NTZ R7, R6 ;  /* 0x0000000600077305 */ /* 0x00006e000021f000 */
[----:B------:R-:W-:-:S05]  /*0a60*/  @!P1 IMAD.IADD R3, R3, 0x1, -R10 ;  /* 0x0000000103039824 */ /* 0x000fca00078e0a0a */
[----:B------:R-:W-:Y:S01]  /*0a70*/  ISETP.GT.U32.AND P1, PT, R10, R3, PT ;  /* 0x000000030a00720c */ /* 0x000fe20003f24070 */
[----:B0-----:R-:W-:Y:S02]  /*0a80*/  IMAD.MOV.U32 R6, RZ, RZ, RZ ;  /* 0x000000ffff067224 */ /* 0x001fe400078e00ff */
[----:B-1----:R-:W-:-:S04]  /*0a90*/  IMAD.MOV R27, RZ, RZ, -R7 ;  /* 0x000000ffff1b7224 */ /* 0x002fc800078e0a07 */
[----:B------:R-:W-:-:S06]  /*0aa0*/  IMAD R9, R27, R26, RZ ;  /* 0x0000001a1b097224 */ /* 0x000fcc00078e02ff */
[----:B------:R-:W-:Y:S02]  /*0ab0*/  @!P1 IMAD.IADD R3, R3, 0x1, -R10 ;  /* 0x0000000103039824 */ /* 0x000fe400078e0a0a */
[----:B------:R-:W-:-:S04]  /*0ac0*/  IMAD.HI.U32 R7, R7, R9, R6 ;  /* 0x0000000907077227 */ /* 0x000fc800078e0006 */
[----:B------:R-:W-:Y:S01]  /*0ad0*/  IMAD.MOV R9, RZ, RZ, -R0 ;  /* 0x000000ffff097224 */ /* 0x000fe200078e0a00 */
[----:B------:R-:W-:Y:S01]  /*0ae0*/  IABS R0, R14 ;  /* 0x0000000e00007213 */ /* 0x000fe20000000000 */
[----:B------:R-:W-:-:S04]  /*0af0*/  IMAD.HI.U32 R7, R7, R24, RZ ;  /* 0x0000001807077227 */ /* 0x000fc800078e00ff */
[--C-:B------:R-:W-:Y:S01]  /*0b00*/  IMAD R9, R15, R9, R24.reuse ;  /* 0x000000090f097224 */ /* 0x100fe200078e0218 */
[----:B------:R-:W-:Y:S01]  /*0b10*/  IADD3 R15, RZ, -R0, RZ ;  /* 0x80000000ff0f7210 */ /* 0x000fe20007ffe0ff */
[----:B------:R-:W-:Y:S01]  /*0b20*/  IMAD.MOV.U32 R5, RZ, RZ, R3 ;  /* 0x000000ffff057224 */ /* 0x000fe200078e0003 */
[----:B------:R-:W-:Y:S02]  /*0b30*/  IABS R0, R23 ;  /* 0x0000001700007213 */ /* 0x000fe40000000000 */
[----:B------:R-:W-:Y:S01]  /*0b40*/  ISETP.GT.U32.AND P2, PT, R18, R9, PT ;  /* 0x000000091200720c */ /* 0x000fe20003f44070 */
[----:B------:R-:W-:Y:S01]  /*0b50*/  IMAD R15, R17, R15, R24 ;  /* 0x0000000f110f7224 */ /* 0x000fe200078e0218 */
[----:B------:R-:W-:Y:S01]  /*0b60*/  PRMT R3, R22, 0x7604, R2 ;  /* 0x0000760416037816 */ /* 0x000fe20000000002 */
[----:B------:R-:W-:Y:S02]  /*0b70*/  IMAD.MOV R0, RZ, RZ, -R0 ;  /* 0x000000ffff007224 */ /* 0x000fe400078e0a00 */
[----:B------:R-:W-:Y:S01]  /*0b80*/  @!P0 IMAD.MOV R5, RZ, RZ, -R5 ;  /* 0x000000ffff058224 */ /* 0x000fe200078e0a05 */
[----:B------:R-:W-:Y:S01]  /*0b90*/  ISETP.GT.U32.AND P4, PT, R16, R15, PT ;  /* 0x0000000f1000720c */ /* 0x000fe20003f84070 */
[----:B------:R-:W-:Y:S01]  /*0ba0*/  IMAD R7, R7, R0, R24 ;  /* 0x0000000007077224 */ /* 0x000fe200078e0218 */
[C---:B------:R-:W-:Y:S01]  /*0bb0*/  PRMT R0, R20.reuse, 0x7770, RZ ;  /* 0x0000777014007816 */ /* 0x040fe200000000ff */
[----:B------:R-:W-:Y:S01]  /*0bc0*/  STG.E.U16 desc[UR8][R12.64+0x100], R3 ;  /* 0x000100030c007986 */ /* 0x000fe2000c101508 */
[----:B------:R-:W-:-:S02]  /*0bd0*/  PRMT R20, R20, 0x7771, RZ ;  /* 0x0000777114147816 */ /* 0x000fc400000000ff */
[----:B------:R-:W-:Y:S01]  /*0be0*/  ISETP.GT.U32.AND P5, PT, R26, R7, PT ;  /* 0x000000071a00720c */ /* 0x000fe20003fa4070 */
[----:B------:R-:W-:-:S05]  /*0bf0*/  @!P2 IMAD.IADD R9, R9, 0x1, -R18 ;  /* 0x000000010909a824 */ /* 0x000fca00078e0a12 */
[----:B------:R-:W-:Y:S01]  /*0c00*/  ISETP.GT.U32.AND P2, PT, R18, R9, PT ;  /* 0x000000091200720c */ /* 0x000fe20003f44070 */
[----:B------:R-:W-:Y:S01]  /*0c10*/  @!P4 IMAD.IADD R15, R15, 0x1, -R16 ;  /* 0x000000010f0fc824 */ /* 0x000fe200078e0a10 */
[----:B------:R-:W-:-:S04]  /*0c20*/  ISETP.NE.AND P4, PT, R20, RZ, PT ;  /* 0x000000ff1400720c */ /* 0x000fc80003f85270 */
[----:B------:R-:W-:Y:S01]  /*0c30*/  ISETP.GT.U32.AND P3, PT, R16, R15, PT ;  /* 0x0000000f1000720c */ /* 0x000fe20003f64070 */
[----:B------:R-:W-:Y:S01]  /*0c40*/  @!P5 IMAD.IADD R7, R7, 0x1, -R26 ;  /* 0x000000010707d824 */ /* 0x000fe200078e0a1a */
[----:B------:R-:W-:Y:S02]  /*0c50*/  ISETP.NE.AND P5, PT, R0, RZ, PT ;  /* 0x000000ff0000720c */ /* 0x000fe40003fa5270 */
[----:B------:R-:W-:Y:S02]  /*0c60*/  PRMT R0, R11, 0x7770, RZ ;  /* 0x000077700b007816 */ /* 0x000fe400000000ff */
[----:B------:R-:W-:Y:S01]  /*0c70*/  ISETP.GT.U32.AND P6, PT, R26, R7, PT ;  /* 0x000000071a00720c */ /* 0x000fe20003fc4070 */
[----:B------:R-:W-:Y:S01]  /*0c80*/  @!P2 IMAD.IADD R9, R9, 0x1, -R18 ;  /* 0x000000010909a824 */ /* 0x000fe200078e0a12 */
[----:B------:R-:W-:Y:S02]  /*0c90*/  PRMT R11, R11, 0x7771, RZ ;  /* 0x000077710b0b7816 */ /* 0x000fe400000000ff */
[----:B------:R-:W-:Y:S01]  /*0ca0*/  ISETP.NE.AND P1, PT, R0, RZ, PT ;  /* 0x000000ff0000720c */ /* 0x000fe20003f25270 */
[----:B------:R-:W-:Y:S01]  /*0cb0*/  @!P0 IMAD.MOV R9, RZ, RZ, -R9 ;  /* 0x000000ffff098224 */ /* 0x000fe200078e0a09 */
[----:B------:R-:W-:Y:S01]  /*0cc0*/  ISETP.NE.AND P2, PT, R11, RZ, PT ;  /* 0x000000ff0b00720c */ /* 0x000fe20003f45270 */
[----:B------:R-:W-:Y:S01]  /*0cd0*/  @!P3 IMAD.IADD R15, R15, 0x1, -R16 ;  /* 0x000000010f0fb824 */ /* 0x000fe200078e0a10 */
[----:B------:R-:W-:-:S02]  /*0ce0*/  @!P4 LOP3.LUT R9, RZ, R25, RZ, 0x33, !PT ;  /* 0x00000019ff09c212 */ /* 0x000fc400078e33ff */
[----:B------:R-:W-:Y:S01]  /*0cf0*/  @!P5 LOP3.LUT R5, RZ, R4, RZ, 0x33, !PT ;  /* 0x00000004ff05d212 */ /* 0x000fe200078e33ff */
[----:B------:R-:W-:Y:S02]  /*0d00*/  @!P0 IMAD.MOV R15, RZ, RZ, -R15 ;  /* 0x000000ffff0f8224 */ /* 0x000fe400078e0a0f */
[----:B------:R-:W-:Y:S02]  /*0d10*/  @!P6 IADD3 R7, R7, -R26, RZ ;  /* 0x8000001a0707e210 */ /* 0x000fe40007ffe0ff */
[----:B------:R-:W-:Y:S02]  /*0d20*/  PRMT R5, R9, 0x7604, R5 ;  /* 0x0000760409057816 */ /* 0x000fe40000000005 */
[----:B------:R-:W-:Y:S02]  /*0d30*/  @!P0 IADD3 R7, -R7, RZ, RZ ;  /* 0x000000ff07078210 */ /* 0x000fe40007ffe1ff */
[----:B------:R-:W-:Y:S01]  /*0d40*/  @!P1 LOP3.LUT R15, RZ, R14, RZ, 0x33, !PT ;  /* 0x0000000eff0f9212 */ /* 0x000fe200078e33ff */
[----:B------:R-:W-:Y:S01]  /*0d50*/  STG.E.U16 desc[UR8][R12.64+0x200], R5 ;  /* 0x000200050c007986 */ /* 0x000fe2000c101508 */
[----:B------:R-:W-:-:S04]  /*0d60*/  @!P2 LOP3.LUT R7, RZ, R23, RZ, 0x33, !PT ;  /* 0x00000017ff07a212 */ /* 0x000fc800078e33ff */
[----:B------:R-:W-:-:S05]  /*0d70*/  PRMT R7, R7, 0x7604, R15 ;  /* 0x0000760407077816 */ /* 0x000fca000000000f */
[----:B------:R-:W-:Y:S01]  /*0d80*/  STG.E.U16 desc[UR8][R12.64+0x300], R7 ;  /* 0x000300070c007986 */ /* 0x000fe2000c101508 */
[----:B------:R-:W-:Y:S05]  /*0d90*/  EXIT ;  /* 0x000000000000794d */ /* 0x000fea0003800000 */
.L_x_26005:
        /* <DEDUP_REMOVED lines=8> */
[----:B------:R-:W-:Y:S01]  /*0e20*/  @!P5 IADD3 R17, R17, 0x80, RZ ;  /* 0x000000801111d810 */ /* 0x000fe20007ffe0ff */
[----:B------:R-:W0:Y:S03]  /*0e30*/  @!P5 LDC.64 R6, c[0x0][0x220] ;  /* 0x00008800ff06db82 */ /* 0x000e260000000a00 */
[----:B------:R-:W-:-:S13]  /*0e40*/  ISETP.GE.AND P6, PT, R17, R10, PT ;  /* 0x0000000a1100720c */ /* 0x000fda0003fc6270 */
[C---:B------:R-:W-:Y:S01]  /*0e50*/  @!P6 VIADD R15, R17.reuse, UR4 ;  /* 0x00000004110fec36 */ /* 0x040fe20008000000 */
[----:B------:R-:W1:Y:S01]  /*0e60*/  @!P6 LDC.64 R4, c[0x0][0x220] ;  /* 0x00008800ff04eb82 */ /* 0x000e620000000a00 */
[----:B------:R-:W-:-:S05]  /*0e70*/  @!P6 VIADD R17, R17, 0x80 ;  /* 0x000000801111e836 */ /* 0x000fca0000000000 */
        /* <DEDUP_REMOVED lines=8> */
[C---:B------:R-:W-:Y:S01]  /*0f00*/  @!P3 IADD3 R23, R17.reuse, UR4, RZ ;  /* 0x000000041117bc10 */ /* 0x040fe2000fffe0ff */
[----:B------:R-:W-:-:S05]  /*0f10*/  @!P3 VIADD R17, R17, 0x80 ;  /* 0x000000801111b836 */ /* 0x000fca0000000000 */
[----:B------:R-:W-:Y:S02]  /*0f20*/  ISETP.GE.AND P2, PT, R17, R10, PT ;  /* 0x0000000a1100720c */ /* 0x000fe40003f46270 */
[----:B-1----:R-:W-:Y:S02]  /*0f30*/  @!P6 IADD3 R4, P5, R15, R4, RZ ;  /* 0x000000040f04e210 */ /* 0x002fe40007fbe0ff */
[----:B------:R-:W1:Y:S09]  /*0f40*/  @!P3 LDC.64 R14, c[0x0][0x220] ;  /* 0x00008800ff0ebb82 */ /* 0x000e720000000a00 */
[C---:B------:R-:W-:Y:S01]  /*0f50*/  @!P2 VIADD R11, R17.reuse, UR4 ;  /* 0x00000004110bac36 */ /* 0x040fe20008000000 */
[----:B------:R-:W-:Y:S01]  /*0f60*/  @!P2 IADD3 R17, R17, 0x80, RZ ;  /* 0x000000801111a810 */ /* 0x000fe20007ffe0ff */
[----:B------:R-:W2:Y:S03]  /*0f70*/  @!P2 LDC.64 R6, c[0x0][0x220] ;  /* 0x00008800ff06ab82 */ /* 0x000ea60000000a00 */
[----:B------:R-:W-:Y:S01]  /*0f80*/  ISETP.GE.AND P1, PT, R17, R10, PT ;  /* 0x0000000a1100720c */ /* 0x000fe20003f26270 */
[----:B------:R-:W-:-:S02]  /*0f90*/  IMAD.MOV.U32 R8, RZ, RZ, RZ ;  /* 0x000000ffff087224 */ /* 0x000fc400078e00ff */
[----:B------:R-:W-:-:S05]  /*0fa0*/  @!P6 IMAD.X R5, RZ, RZ, R5, P5 ;  /* 0x000000ffff05e224 */ /* 0x000fca00028e0605 */
[----:B------:R3:W5:Y:S05]  /*0fb0*/  @!P6 LDG.E.S8 R8, desc[UR8][R4.64] ;  /* 0x000000080408e981 */ /* 0x00076a000c1e1300 */
[C---:B------:R-:W-:Y:S02]  /*0fc0*/  @!P1 VIADD R19, R17.reuse, UR4 ;  /* 0x0000000411139c36 */ /* 0x040fe40008000000 */
[----:B------:R-:W-:Y:S01]  /*0fd0*/  @!P1 VIADD R17, R17, 0x80 ;  /* 0x0000008011119836 */ /* 0x000fe20000000000 */
[----:B0-----:R-:W-:Y:S01]  /*0fe0*/  @!P4 IADD3 R20, P6, R21, R2, RZ ;  /* 0x000000021514c210 */ /* 0x001fe20007fde0ff */
[----:B------:R-:W-:-:S03]  /*0ff0*/  IMAD.MOV.U32 R0, RZ, RZ, RZ ;  /* 0x000000ffff007224 */ /* 0x000fc600078e00ff */
[----:B------:R-:W-:Y:S02]  /*1000*/  ISETP.GE.AND P5, PT, R17, R10, PT ;  /* 0x0000000a1100720c */ /* 0x000fe40003fa6270 */
[----:B------:R-:W-:Y:S02]  /*1010*/  @!P4 IADD3.X R21, RZ, R3, RZ, P6, !PT ;  /* 0x00000003ff15c210 */ /* 0x000fe400037fe4ff */
[----:B------:R-:W0:Y:S03]  /*1020*/  @!P1 LDC.64 R2, c[0x0][0x220] ;  /* 0x00008800ff029b82 */ /* 0x000e260000000a00 */
[----:B------:R-:W5:Y:S01]  /*1030*/  @!P4 LDG.E.S8 R0, desc[UR8][R20.64] ;  /* 0x000000081400c981 */ /* 0x000f62000c1e1300 */
[----:B-1----:R-:W-:Y:S02]  /*1040*/  @!P3 IADD3 R14, P4, R23, R14, RZ ;  /* 0x0000000e170eb210 */ /* 0x002fe40007f9e0ff */
[----:B--2---:R-:W-:Y:S01]  /*1050*/  @!P2 IADD3 R6, P6, R11, R6, RZ ;  /* 0x000000060b06a210 */ /* 0x004fe20007fde0ff */
[----:B------:R-:W-:-:S02]  /*1060*/  IMAD.MOV.U32 R11, RZ, RZ, RZ ;  /* 0x000000ffff0b7224 */ /* 0x000fc400078e00ff */
[----:B---3--:R-:W1:Y:S01]  /*1070*/  @!P5 LDC.64 R4, c[0x0][0x220] ;  /* 0x00008800ff04db82 */ /* 0x008e620000000a00 */
[----:B------:R-:W-:-:S05]  /*1080*/  @!P3 IMAD.X R15, RZ, RZ, R15, P4 ;  /* 0x000000ffff0fb224 */ /* 0x000fca00020e060f */
[----:B------:R2:W5:Y:S02]  /*1090*/  @!P3 LDG.E.S8 R11, desc[UR8][R14.64] ;  /* 0x000000080e0bb981 */ /* 0x000564000c1e1300 */
[----:B--2---:R-:W2:Y:S01]  /*10a0*/  @!P0 LDC.64 R14, c[0x0][0x220] ;  /* 0x00008800ff0e8b82 */ /* 0x004ea20000000a00 */
[----:B------:R-:W-:Y:S02]  /*10b0*/  @!P5 IADD3 R17, R17, UR4, RZ ;  /* 0x000000041111dc10 */ /* 0x000fe4000fffe0ff */
[----:B0-----:R-:W-:Y:S02]  /*10c0*/  @!P1 IADD3 R2, P4, R19, R2, RZ ;  /* 0x0000000213029210 */ /* 0x001fe40007f9e0ff */
[----:B-1----:R-:W-:Y:S02]  /*10d0*/  @!P5 IADD3 R4, P3, R17, R4, RZ ;  /* 0x000000041104d210 */ /* 0x002fe40007f7e0ff */
[----:B------:R-:W-:Y:S01]  /*10e0*/  CS2R R16, SRZ ;  /* 0x0000000000107805 */ /* 0x000fe2000001ff00 */
[----:B------:R-:W-:-:S05]  /*10f0*/  @!P1 IMAD.X R3, RZ, RZ, R3, P4 ;  /* 0x000000ffff039224 */ /* 0x000fca00020e0603 */
[----:B------:R0:W5:Y:S01]  /*1100*/  @!P1 LDG.E.S8 R16, desc[UR8][R2.64] ;  /* 0x0000000802109981 */ /* 0x000162000c1e1300 */
[----:B--2---:R-:W-:Y:S02]  /*1110*/  @!P0 IADD3 R14, P1, R13, R14, RZ ;  /* 0x0000000e0d0e8210 */ /* 0x004fe40007f3e0ff */
[----:B------:R-:W-:-:S03]  /*1120*/  PRMT R13, RZ, 0x7610, R13 ;  /* 0x00007610ff0d7816 */ /* 0x000fc6000000000d */
[----:B------:R-:W-:-:S05]  /*1130*/  @!P0 IMAD.X R15, RZ, RZ, R15, P1 ;  /* 0x000000ffff0f8224 */ /* 0x000fca00008e060f */
[----:B------:R-:W5:Y:S01]  /*1140*/  @!P0 LDG.E.U8 R13, desc[UR8][R14.64] ;  /* 0x000000080e0d8981 */ /* 0x000f62000c1e1100 */
[----:B------:R-:W-:Y:S02]  /*1150*/  IMAD.MOV.U32 R12, RZ, RZ, RZ ;  /* 0x000000ffff0c7224 */ /* 0x000fe400078e00ff */
[----:B------:R-:W-:-:S05]  /*1160*/  @!P2 IMAD.X R7, RZ, RZ, R7, P6 ;  /* 0x000000ffff07a224 */ /* 0x000fca00030e0607 */
[----:B------:R1:W5:Y:S01]  /*1170*/  @!P2 LDG.E.S8 R12, desc[UR8][R6.64] ;  /* 0x00000008060ca981 */ /* 0x000362000c1e1300 */
[----:B------:R-:W-:Y:S01]  /*1180*/  @!P5 IMAD.X R5, RZ, RZ, R5, P3 ;  /* 0x000000ffff05d224 */ /* 0x000fe200018e0605 */
[C---:B------:R-:W-:Y:S01]  /*1190*/  IADD3 R19, R9.reuse, 0x80, RZ ;  /* 0x0000008009137810 */ /* 0x040fe20007ffe0ff */
[----:B0-----:R-:W-:-:S03]  /*11a0*/  VIADD R3, R9, 0x100 ;  /* 0x0000010009037836 */ /* 0x001fc60000000000 */
[----:B------:R0:W5:Y:S01]  /*11b0*/  @!P5 LDG.E.S8 R17, desc[UR8][R4.64] ;  /* 0x000000080411d981 */ /* 0x000162000c1e1300 */
[----:B-1----:R-:W1:Y:S01]  /*11c0*/  @!P0 LDC.64 R6, c[0x0][0x218] ;  /* 0x00008600ff068b82 */ /* 0x002e620000000a00 */
[-C--:B------:R-:W-:Y:S01]  /*11d0*/  ISETP.GE.AND P4, PT, R19, R10.reuse, PT ;  /* 0x0000000a1300720c */ /* 0x080fe20003f86270 */
[C---:B------:R-:W-:Y:S01]  /*11e0*/  VIADD R19, R9.reuse, 0x200 ;  /* 0x0000020009137836 */ /* 0x040fe20000000000 */
[----:B------:R-:W-:Y:S01]  /*11f0*/  BSSY B0, `(.L_x_26006) ;  /* 0x0000021000007945 */ /* 0x000fe20003800000 */
[----:B0-----:R-:W-:Y:S01]  /*1200*/  VIADD R5, R9, 0x180 ;  /* 0x0000018009057836 */ /* 0x001fe20000000000 */
[-C--:B------:R-:W-:Y:S02]  /*1210*/  ISETP.GE.AND P1, PT, R3, R10.reuse, PT ;  /* 0x0000000a0300720c */ /* 0x080fe40003f26270 */
[-C--:B------:R-:W-:Y:S02]  /*1220*/  ISETP.GE.AND P3, PT, R19, R10.reuse, PT ;  /* 0x0000000a1300720c */ /* 0x080fe40003f66270 */
[----:B------:R-:W-:-:S02]  /*1230*/  ISETP.GE.AND P2, PT, R5, R10, PT ;  /* 0x0000000a0500720c */ /* 0x000fc40003f46270 */
[----:B------:R-:W-:Y:S01]  /*1240*/  PRMT R2, R24, 0x8880, RZ ;  /* 0x0000888018027816 */ /* 0x000fe200000000ff */
[----:B------:R-:W-:Y:S10]  /*1250*/  @P0 BRA `(.L_x_26007) ;  /* 0x0000000000680947 */ /* 0x000ff40003800000 */
[----:B-----5:R-:W-:Y:S02]  /*1260*/  LOP3.LUT R13, R13, 0xffff, RZ, 0xc0, !PT ;  /* 0x0000ffff0d0d7812 */ /* 0x020fe400078ec0ff */
[----:B------:R-:W-:Y:S02]  /*1270*/  IABS R19, R2 ;  /* 0x0000000200137213 */ /* 0x000fe40000000000 */
[----:B------:R-:W-:-:S04]  /*1280*/  PRMT R13, R13, 0x8880, RZ ;  /* 0x000088800d0d7816 */ /* 0x000fc800000000ff */
[-C--:B------:R-:W-:Y:S02]  /*1290*/  IABS R3, R13.reuse ;  /* 0x0000000d00037213 */ /* 0x080fe40000000000 */
[----:B------:R-:W-:Y:S02]  /*12a0*/  IABS R21, R13 ;  /* 0x0000000d00157213 */ /* 0x000fe40000000000 */
[----:B------:R-:W0:Y:S08]  /*12b0*/  I2F.RP R14, R3 ;  /* 0x00000003000e7306 */ /* 0x000e300000209400 */
[----:B0-----:R-:W0:Y:S02]  /*12c0*/  MUFU.RCP R14, R14 ;  /* 0x0000000e000e7308 */ /* 0x001e240000001000 */
[----:B0-----:R-:W-:-:S02]  /*12d0*/  VIADD R4, R14, 0xffffffe ;  /* 0x0ffffffe0e047836 */ /* 0x001fc40000000000 */
[----:B------:R-:W-:-:S04]  /*12e0*/  IMAD.MOV R14, RZ, RZ, -R21 ;  /* 0x000000ffff0e7224 */ /* 0x000fc800078e0a15 */
[----:B------:R0:W2:Y:S02]  /*12f0*/  F2I.FTZ.U32.TRUNC.NTZ R5, R4 ;  /* 0x0000000400057305 */ /* 0x0000a4000021f000 */
[----:B0-----:R-:W-:Y:S01]  /*1300*/  IMAD.MOV.U32 R4, RZ, RZ, RZ ;  /* 0x000000ffff047224 */ /* 0x001fe200078e00ff */
[----:B--2---:R-:W-:-:S05]  /*1310*/  IADD3 R20, RZ, -R5, RZ ;  /* 0x80000005ff147210 */ /* 0x004fca0007ffe0ff */
[----:B------:R-:W-:Y:S02]  /*1320*/  IMAD R15, R20, R3, RZ ;  /* 0x00000003140f7224 */ /* 0x000fe400078e02ff */
[----:B------:R-:W-:Y:S02]  /*1330*/  IMAD.MOV.U32 R20, RZ, RZ, R19 ;  /* 0x000000ffff147224 */ /* 0x000fe400078e0013 */
        /* <DEDUP_REMOVED lines=12> */
.L_x_26007:
[----:B------:R-:W-:Y:S05]  /*1400*/  BSYNC B0 ;  /* 0x0000000000007941 */ /* 0x000fea0003800000 */
.L_x_26006:
[----:B------:R-:W-:Y:S01]  /*1410*/  BSSY B0, `(.L_x_26008) ;  /* 0x0000019000007945 */ /* 0x000fe20003800000 */
[----:B-----5:R-:W-:-:S03]  /*1420*/  @!P0 VIADD R13, R9, UR4 ;  /* 0x00000004090d8c36 */ /* 0x020fc60008000000 */
[----:B------:R-:W-:Y:S05]  /*1430*/  @P4 BRA `(.L_x_26009) ;  /* 0x0000000000584947 */ /* 0x000fea0003800000 */
        /* <DEDUP_REMOVED lines=8> */
[----:B------:R0:W2:Y:S02]  /*14c0*/  F2I.FTZ.U32.TRUNC.NTZ R5, R4 ;  /* 0x0000000400057305 */ /* 0x0000a4000021f000 */
[----:B0-----:R-:W-:Y:S01]  /*14d0*/  IMAD.MOV.U32 R4, RZ, RZ, RZ ;  /* 0x000000ffff047224 */ /* 0x001fe200078e00ff */
[----:B--2---:R-:W-:-:S05]  /*14e0*/  IADD3 R19, RZ, -R5, RZ ;  /* 0x80000005ff137210 */ /* 0x004fca0007ffe0ff */
        /* <DEDUP_REMOVED lines=11> */
.L_x_26009:
[----:B------:R-:W-:Y:S05]  /*15a0*/  BSYNC B0 ;  /* 0x0000000000007941 */ /* 0x000fea0003800000 */
.L_x_26008:
[----:B-1----:R-:W-:Y:S01]  /*15b0*/  @!P0 IADD3 R6, P6, R13, R6, RZ ;  /* 0x000000060d068210 */ /* 0x002fe20007fde0ff */
[C---:B------:R-:W-:Y:S01]  /*15c0*/  VIADD R5, R9.reuse, 0x280 ;  /* 0x0000028009057836 */ /* 0x040fe20000000000 */
[----:B------:R-:W-:Y:S01]  /*15d0*/  BSSY B0, `(.L_x_26010) ;  /* 0x000001f000007945 */ /* 0x000fe20003800000 */
[C---:B------:R-:W-:Y:S02]  /*15e0*/  VIADD R15, R9.reuse, 0x300 ;  /* 0x00000300090f7836 */ /* 0x040fe40000000000 */
[----:B------:R-:W-:Y:S01]  /*15f0*/  VIADD R13, R9, 0x380 ;  /* 0x00000380090d7836 */ /* 0x000fe20000000000 */
[-C--:B------:R-:W-:Y:S01]  /*1600*/  ISETP.GE.AND P4, PT, R5, R10.reuse, PT ;  /* 0x0000000a0500720c */ /* 0x080fe20003f86270 */
[----:B------:R-:W-:Y:S01]  /*1610*/  @!P0 IMAD.X R7, RZ, RZ, R7, P6 ;  /* 0x000000ffff078224 */ /* 0x000fe200030e0607 */
[-C--:B------:R-:W-:Y:S02]  /*1620*/  ISETP.GE.AND P5, PT, R15, R10.reuse, PT ;  /* 0x0000000a0f00720c */ /* 0x080fe40003fa6270 */
[----:B------:R-:W-:Y:S01]  /*1630*/  ISETP.GE.AND P6, PT, R13, R10, PT ;  /* 0x0000000a0d00720c */ /* 0x000fe20003fc6270 */
[----:B------:R-:W-:-:S12]  /*1640*/  @P1 BRA `(.L_x_26011) ;  /* 0x00000000005c1947 */ /* 0x000fd80003800000 */
[-C--:B------:R-:W-:Y:S02]  /*1650*/  IABS R5, R8.reuse ;  /* 0x0000000800057213 */ /* 0x080fe40000000000 */
[----:B------:R-:W-:Y:S02]  /*1660*/  IABS R21, R8 ;  /* 0x0000000800157213 */ /* 0x000fe40000000000 */
[----:B------:R-:W0:Y:S01]  /*1670*/  I2F.RP R13, R5 ;  /* 0x00000005000d7306 */ /* 0x000e220000209400 */
[----:B------:R-:W-:-:S07]  /*1680*/  IABS R20, R2 ;  /* 0x0000000200147213 */ /* 0x000fce0000000000 */
[----:B0-----:R-:W0:Y:S02]  /*1690*/  MUFU.RCP R13, R13 ;  /* 0x0000000d000d7308 */ /* 0x001e240000001000 */
[----:B0-----:R-:W-:-:S06]  /*16a0*/  IADD3 R14, R13, 0xffffffe, RZ ;  /* 0x0ffffffe0d0e7810 */ /* 0x001fcc0007ffe0ff */
[----:B------:R0:W1:Y:S02]  /*16b0*/  F2I.FTZ.U32.TRUNC.NTZ R15, R14 ;  /* 0x0000000e000f7305 */ /* 0x000064000021f000 */
[----:B0-----:R-:W-:Y:S02]  /*16c0*/  IMAD.MOV.U32 R14, RZ, RZ, RZ ;  /* 0x000000ffff0e7224 */ /* 0x001fe400078e00ff */
[----:B-1----:R-:W-:-:S04]  /*16d0*/  IMAD.MOV R18, RZ, RZ, -R15 ;  /* 0x000000ffff127224 */ /* 0x002fc800078e0a0f */
[----:B------:R-:W-:Y:S02]  /*16e0*/  IMAD R19, R18, R5, RZ ;  /* 0x0000000512137224 */ /* 0x000fe400078e02ff */
[----:B------:R-:W-:Y:S02]  /*16f0*/  IMAD.MOV R18, RZ, RZ, -R21 ;  /* 0x000000ffff127224 */ /* 0x000fe400078e0a15 */
        /* <DEDUP_REMOVED lines=12> */
.L_x_26011:
[----:B------:R-:W-:Y:S05]  /*17c0*/  BSYNC B0 ;  /* 0x0000000000007941 */ /* 0x000fea0003800000 */
.L_x_26010:
[----:B------:R-:W-:Y:S04]  /*17d0*/  BSSY B0, `(.L_x_26012) ;  /* 0x0000019000007945 */ /* 0x000fe80003800000 */
[----:B------:R-:W-:Y:S05]  /*17e0*/  @P2 BRA `(.L_x_26013) ;  /* 0x00000000005c2947 */ /* 0x000fea0003800000 */
[-C--:B------:R-:W-:Y:S02]  /*17f0*/  IABS R8, R0.reuse ;  /* 0x0000000000087213 */ /* 0x080fe40000000000 */
        /* <DEDUP_REMOVED lines=22> */
.L_x_26013:
[----:B------:R-:W-:Y:S05]  /*1960*/  BSYNC B0 ;  /* 0x0000000000007941 */ /* 0x000fea0003800000 */
.L_x_26012:
[----:B------:R-:W-:Y:S04]  /*1970*/  BSSY B0, `(.L_x_26014) ;  /* 0x0000019000007945 */ /* 0x000fe80003800000 */
        /* <DEDUP_REMOVED lines=24> */
.L_x_26015:
[----:B------:R-:W-:Y:S05]  /*1b00*/  BSYNC B0 ;  /* 0x0000000000007941 */ /* 0x000fea0003800000 */
.L_x_26014:
        /* <DEDUP_REMOVED lines=8> */
[----:B0-----:R-:W-:-:S06]  /*1b90*/  VIADD R14, R13, 0xffffffe ;  /* 0x0ffffffe0d0e7836 */ /* 0x001fcc0000000000 */
        /* <DEDUP_REMOVED lines=16> */
.L_x_26017:
[----:B------:R-:W-:Y:S05]  /*1ca0*/  BSYNC B0 ;  /* 0x0000000000007941 */ /* 0x000fea0003800000 */
.L_x_26016:
[----:B------:R-:W-:Y:S04]  /*1cb0*/  BSSY B0, `(.L_x_26018) ;  /* 0x0000019000007945 */ /* 0x000fe80003800000 */
[----:B------:R-:W-:Y:S05]  /*1cc0*/  @P5 BRA `(.L_x_26019) ;  /* 0x00000000005c5947 */ /* 0x000fea0003800000 */
[-C--:B------:R-:W-:Y:S02]  /*1cd0*/  IABS R14, R16.reuse ;  /* 0x00000010000e7213 */ /* 0x080fe40000000000 */
        /* <DEDUP_REMOVED lines=22> */
.L_x_26019:
[----:B------:R-:W-:Y:S05]  /*1e40*/  BSYNC B0 ;  /* 0x0000000000007941 */ /* 0x000fea0003800000 */
.L_x_26018:
        /* <DEDUP_REMOVED lines=25> */
.L_x_26021:
[----:B------:R-:W-:Y:S05]  /*1fe0*/  BSYNC B0 ;  /* 0x0000000000007941 */ /* 0x000fea0003800000 */
.L_x_26020:
        /* <DEDUP_REMOVED lines=16> */
[----:B------:R-:W-:-:S03]  /*20f0*/  IADD3 R9, R9, 0x80, RZ ;  /* 0x0000008009097810 */ /* 0x000fc60007ffe0ff */
[----:B------:R-:W-:-:S05]  /*2100*/  IADD3 R6, P0, R6, UR6, RZ ;  /* 0x0000000606067c10 */ /* 0x000fca000ff1e0ff */
[----:B------:R-:W-:-:S05]  /*2110*/  IMAD.X R7, RZ, RZ, UR7, P0 ;  /* 0x00000007ff077e24 */ /* 0x000fca00080e06ff */
[----:B------:R0:W-:Y:S03]  /*2120*/  STG.E.U8 desc[UR8][R6.64], R5 ;  /* 0x0000000506007986 */ /* 0x0001e6000c101108 */
.L_x_26024:
[----:B------:R-:W-:-:S13]  /*2130*/  ISETP.GE.AND P0, PT, R9, R10, PT ;  /* 0x0000000a0900720c */ /* 0x000fda0003f06270 */
[----:B------:R-:W-:Y:S05]  /*2140*/  @P0 BRA `(.L_x_26026) ;  /* 0x0000000000380947 */ /* 0x000fea0003800000 */
[C---:B------:R-:W-:Y:S01]  /*2150*/  VIADD R4, R9.reuse, UR4 ;  /* 0x0000000409047c36 */ /* 0x040fe20008000000 */
[----:B------:R-:W-:Y:S01]  /*2160*/  ULDC.64 UR6, c[0x0][0x218] ;  /* 0x0000860000067ab9 */ /* 0x000fe20000000a00 */
[----:B------:R-:W-:-:S03]  /*2170*/  VIADD R9, R9, 0x80 ;  /* 0x0000008009097836 */ /* 0x000fc60000000000 */
[----:B------:R-:W-:-:S05]  /*2180*/  IADD3 R4, P0, R4, UR6, RZ ;  /* 0x0000000604047c10 */ /* 0x000fca000ff1e0ff */
[----:B0-----:R-:W-:-:S05]  /*2190*/  IMAD.X R5, RZ, RZ, UR7, P0 ;  /* 0x00000007ff057e24 */ /* 0x001fca00080e06ff */
[----:B------:R1:W-:Y:S03]  /*21a0*/  STG.E.U8 desc[UR8][R4.64], R8 ;  /* 0x0000000804007986 */ /* 0x0003e6000c101108 */
.L_x_26025:
        /* <DEDUP_REMOVED lines=8> */
.L_x_26026:
[----:B------:R-:W-:-:S13]  /*2230*/  ISETP.GE.AND P0, PT, R9, R10, PT ;  /* 0x0000000a0900720c */ /* 0x000fda0003f06270 */
[----:B------:R-:W-:Y:S05]  /*2240*/  @P0 BREAK B1 ;  /* 0x0000000000010942 */ /* 0x000fea0003800000 */
[----:B------:R-:W-:Y:S05]  /*2250*/  @P0 BRA `(.L_x_26028) ;  /* 0x0000000000380947 */ /* 0x000fea0003800000 */
[C---:B-1----:R-:W-:Y:S01]  /*2260*/  VIADD R4, R9.reuse, UR4 ;  /* 0x0000000409047c36 */ /* 0x042fe20008000000 */
[----:B------:R-:W-:Y:S01]  /*2270*/  ULDC.64 UR6, c[0x0][0x218] ;  /* 0x0000860000067ab9 */ /* 0x000fe20000000a00 */
[----:B------:R-:W-:-:S03]  /*2280*/  VIADD R9, R9, 0x80 ;  /* 0x0000008009097836 */ /* 0x000fc60000000000 */
[----:B------:R-:W-:-:S04]  /*2290*/  IADD3 R4, P0, R4, UR6, RZ ;  /* 0x0000000604047c10 */ /* 0x000fc8000ff1e0ff */
[----:B0-----:R-:W-:-:S05]  /*22a0*/  IADD3.X R5, RZ, UR7, RZ, P0, !PT ;  /* 0x00000007ff057c10 */ /* 0x001fca00087fe4ff */
[----:B------:R2:W-:Y:S04]  /*22b0*/  STG.E.U8 desc[UR8][R4.64], R11 ;  /* 0x0000000b04007986 */ /* 0x0005e8000c101108 */
.L_x_26027:
[----:B------:R-:W-:Y:S05]  /*22c0*/  BSYNC B1 ;  /* 0x0000000000017941 */ /* 0x000fea0003800000 */
.L_x_26023:
[----:B------:R-:W-:-:S13]  /*22d0*/  ISETP.GE.AND P0, PT, R9, R10, PT ;  /* 0x0000000a0900720c */ /* 0x000fda0003f06270 */
[----:B0-----:R-:W0:Y:S01]  /*22e0*/  @!P0 LDC.64 R6, c[0x0][0x218] ;  /* 0x00008600ff068b82 */ /* 0x001e220000000a00 */
[C---:B-12---:R-:W-:Y:S01]  /*22f0*/  @!P0 VIADD R5, R9.reuse, UR4 ;  /* 0x0000000409058c36 */ /* 0x046fe20008000000 */
[----:B------:R-:W-:-:S04]  /*2300*/  @!P0 IADD3 R9, R9, 0x80, RZ ;  /* 0x0000008009098810 */ /* 0x000fc80007ffe0ff */
[----:B0-----:R-:W-:-:S05]  /*2310*/  @!P0 IADD3 R4, P1, R5, R6, RZ ;  /* 0x0000000605048210 */ /* 0x001fca0007f3e0ff */
[----:B------:R-:W-:-:S05]  /*2320*/  @!P0 IMAD.X R5, RZ, RZ, R7, P1 ;  /* 0x000000ffff058224 */ /* 0x000fca00008e0607 */
[----:B------:R2:W-:Y:S03]  /*2330*/  @!P0 STG.E.U8 desc[UR8][R4.64], R14 ;  /* 0x0000000e04008986 */ /* 0x0005e6000c101108 */
.L_x_26028:
[----:B------:R-:W-:Y:S05]  /*2340*/  BSYNC B0 ;  /* 0x0000000000007941 */ /* 0x000fea0003800000 */
.L_x_26022:
[----:B------:R-:W-:Y:S05]  /*2350*/  WARPSYNC.ALL ;  /* 0x0000000000007948 */ /* 0x000fea0003800000 */
[----:B------:R-:W-:-:S13]  /*2360*/  ISETP.GE.AND P0, PT, R9, R10, PT ;  /* 0x0000000a0900720c */ /* 0x000fda0003f06270 */
[----:B------:R-:W-:Y:S05]  /*2370*/  @P0 EXIT ;  /* 0x000000000000094d */ /* 0x000fea0003800000 */
[----:B-12---:R-:W-:Y:S01]  /*2380*/  VIADD R4, R9, UR4 ;  /* 0x0000000409047c36 */ /* 0x006fe20008000000 */
[----:B------:R-:W-:-:S04]  /*2390*/  ULDC.64 UR6, c[0x0][0x218] ;  /* 0x0000860000067ab9 */ /* 0x000fc80000000a00 */
[----:B------:R-:W-:-:S05]  /*23a0*/  IADD3 R4, P0, R4, UR6, RZ ;  /* 0x0000000604047c10 */ /* 0x000fca000ff1e0ff */
[----:B0-----:R-:W-:-:S05]  /*23b0*/  IMAD.X R5, RZ, RZ, UR7, P0 ;  /* 0x00000007ff057e24 */ /* 0x001fca00080e06ff */
[----:B------:R-:W-:Y:S01]  /*23c0*/  STG.E.U8 desc[UR8][R4.64], R2 ;  /* 0x0000000204007986 */ /* 0x000fe2000c101108 */
[----:B------:R-:W-:Y:S05]  /*23d0*/  EXIT ;  /* 0x000000000000794d */ /* 0x000fea0003800000 */
.L_x_26029:
        /* <DEDUP_REMOVED lines=10> */
.L_x_57462:


//--------------------- .text._ZN2at6native29vectorized_elementwise_kernelILi4ENS0_13AUnaryFunctorIaaaZZZNS0_16fmod_kernel_cudaERNS_18TensorIteratorBaseEENKUlvE_clEvENKUlvE0_clEvEUlaaE_EESt5arrayIPcLm2EEEEviT0_T1_ --------------------------
	.section	.text._ZN2at6native29vectorized_elementwise_kernelILi4ENS0_13AUnaryFunctorIaaaZZZNS0_16fmod_kernel_cudaERNS_18TensorIteratorBaseEENKUlvE_clEvENKUlvE0_clEvEUlaaE_EESt5arrayIPcLm2EEEEviT0_T1_,"ax",@progbits
	.align	128
        .global         _ZN2at6native29vectorized_elementwise_kernelILi4ENS0_13AUnaryFunctorIaaaZZZNS0_16fmod_kernel_cudaERNS_18TensorIteratorBaseEENKUlvE_clEvENKUlvE0_clEvEUlaaE_EESt5arrayIPcLm2EEEEviT0_T1_
        .type           _ZN2at6native29vectorized_elementwise_kernelILi4ENS0_13AUnaryFunctorIaaaZZZNS0_16fmod_kernel_cudaERNS_18TensorIteratorBaseEENKUlvE_clEvENKUlvE0_clEvEUlaaE_EESt5arrayIPcLm2EEEEviT0_T1_,@function
        .size           _ZN2at6native29vectorized_elementwise_kernelILi4ENS0_13AUnaryFunctorIaaaZZZNS0_16fmod_kernel_cudaERNS_18TensorIteratorBaseEENKUlvE_clEvENKUlvE0_clEvEUlaaE_EESt5arrayIPcLm2EEEEviT0_T1_,(.L_x_57463 - _ZN2at6native29vectorized_elementwise_kernelILi4ENS0_13AUnaryFunctorIaaaZZZNS0_16fmod_kernel_cudaERNS_18TensorIteratorBaseEENKUlvE_clEvENKUlvE0_clEvEUlaaE_EESt5arrayIPcLm2EEEEviT0_T1_)
        .other          _ZN2at6native29vectorized_elementwise_kernelILi4ENS0_13AUnaryFunctorIaaaZZZNS0_16fmod_kernel_cudaERNS_18TensorIteratorBaseEENKUlvE_clEvENKUlvE0_clEvEUlaaE_EESt5arrayIPcLm2EEEEviT0_T1_,@"STO_CUDA_ENTRY STV_DEFAULT"
_ZN2at6native29vectorized_elementwise_kernelILi4ENS0_13AUnaryFunctorIaaaZZZNS0_16fmod_kernel_cudaERNS_18TensorIteratorBaseEENKUlvE_clEvENKUlvE0_clEvEUlaaE_EESt5arrayIPcLm2EEEEviT0_T1_:
.text._ZN2at6native29vectorized_elementwise_kernelILi4ENS0_13AUnaryFunctorIaaaZZZNS0_16fmod_kernel_cudaERNS_18TensorIteratorBaseEENKUlvE_clEvENKUlvE0_clEvEUlaaE_EESt5arrayIPcLm2EEEEviT0_T1_:
        /* <DEDUP_REMOVED lines=17> */
[----:B------:R-:W2:Y:S04]  /*0110*/  LDG.E R10, desc[UR8][R2.64] ;  /* 0x00000008020a7981 */ /* 0x000ea8000c1e1900 */
[----:B------:R-:W3:Y:S01]  /*0120*/  LDG.E R11, desc[UR8][R2.64+0x200] ;  /* 0x00020008020b7981 */ /* 0x000ee2000c1e1900 */
[----:B------:R-:W-:-:S04]  /*0130*/  UIADD3 UR5, UP0, UR4, UR6, URZ ;  /* 0x0000000604057290 */ /* 0x000fc8000ff1e03f */
[----:B------:R-:W-:Y:S01]  /*0140*/  UIADD3.X UR6, URZ, UR7, URZ, UP0, !UPT ;  /* 0x000000073f067290 */ /* 0x000fe200087fe43f */
[C---:B--2---:R-:W-:Y:S02]  /*0150*/  PRMT R12, R10.reuse, 0x8880, RZ ;  /* 0x000088800a0c7816 */ /* 0x044fe400000000ff */
[C---:B------:R-:W-:Y:S02]  /*0160*/  PRMT R13, R10.reuse, 0x9991, RZ ;  /* 0x000099910a0d7816 */ /* 0x040fe400000000ff */
[----:B------:R-:W-:Y:S02]  /*0170*/  IABS R14, R12 ;  /* 0x0000000c000e7213 */ /* 0x000fe40000000000 */
[----:B------:R-:W-:Y:S02]  /*0180*/  IABS R16, R13 ;  /* 0x0000000d00107213 */ /* 0x000fe40000000000 */
[----:B------:R-:W0:Y:S01]  /*0190*/  I2F.RP R25, R14 ;  /* 0x0000000e00197306 */ /* 0x000e220000209400 */
[----:B------:R-:W-:-:S02]  /*01a0*/  PRMT R15, R10, 0xaaa2, RZ ;  /* 0x0000aaa20a0f7816 */ /* 0x000fc400000000ff */
[----:B------:R-:W-:Y:S02]  /*01b0*/  PRMT R17, R10, 0xbbb3, RZ ;  /* 0x0000bbb30a117816 */ /* 0x000fe400000000ff */
[----:B------:R-:W-:Y:S02]  /*01c0*/  IABS R18, R15 ;  /* 0x0000000f00127213 */ /* 0x000fe40000000000 */
[----:B------:R-:W-:Y:S01]  /*01d0*/  IABS R20, R17 ;  /* 0x0000001100147213 */ /* 0x000fe20000000000 */
[----:B------:R-:W1:Y:S01]  /*01e0*/  I2F.RP R8, R16 ;  /* 0x0000001000087306 */ /* 0x000e620000209400 */
[C---:B---3--:R-:W-:Y:S02]  /*01f0*/  PRMT R19, R11.reuse, 0x8880, RZ ;  /* 0x000088800b137816 */ /* 0x048fe400000000ff */
[----:B------:R-:W-:Y:S02]  /*0200*/  PRMT R22, R11, 0x9991, RZ ;  /* 0x000099910b167816 */ /* 0x000fe400000000ff */
[----:B------:R-:W-:-:S02]  /*0210*/  IABS R21, R19 ;  /* 0x0000001300157213 */ /* 0x000fc40000000000 */
[----:B------:R-:W-:Y:S01]  /*0220*/  IABS R23, R22 ;  /* 0x0000001600177213 */ /* 0x000fe20000000000 */
[----:B------:R-:W-:Y:S08]  /*0230*/  I2F.RP R26, R18 ;  /* 0x00000012001a7306 */ /* 0x000ff00000209400 */
[----:B0-----:R-:W0:Y:S08]  /*0240*/  MUFU.RCP R25, R25 ;  /* 0x0000001900197308 */ /* 0x001e300000001000 */
[----:B-1----:R-:W1:Y:S08]  /*0250*/  MUFU.RCP R8, R8 ;  /* 0x0000000800087308 */ /* 0x002e700000001000 */
[----:B------:R-:W-:Y:S01]  /*0260*/  I2F.RP R27, R20 ;  /* 0x00000014001b7306 */ /* 0x000fe20000209400 */
[----:B0-----:R-:W-:-:S07]  /*0270*/  VIADD R7, R25, 0xffffffe ;  /* 0x0ffffffe19077836 */ /* 0x001fce0000000000 */
[----:B------:R-:W-:Y:S01]  /*0280*/  I2F.RP R9, R21 ;  /* 0x0000001500097306 */ /* 0x000fe20000209400 */
[----:B-1----:R-:W-:-:S07]  /*0290*/  VIADD R3, R8, 0xffffffe ;  /* 0x0ffffffe08037836 */ /* 0x002fce0000000000 */
[----:B------:R-:W0:Y:S08]  /*02a0*/  MUFU.RCP R5, R26 ;  /* 0x0000001a00057308 */ /* 0x000e300000001000 */
[----:B------:R-:W-:Y:S08]  /*02b0*/  I2F.RP R4, R23 ;  /* 0x0000001700047306 */ /* 0x000ff00000209400 */
[----:B------:R-:W1:Y:S01]  /*02c0*/  F2I.FTZ.U32.TRUNC.NTZ R7, R7 ;  /* 0x0000000700077305 */ /* 0x000e62000021f000 */
[----:B0-----:R-:W-:-:S07]  /*02d0*/  IADD3 R5, R5, 0xffffffe, RZ ;  /* 0x0ffffffe05057810 */ /* 0x001fce0007ffe0ff */
[----:B------:R-:W0:Y:S01]  /*02e0*/  MUFU.RCP R6, R27 ;  /* 0x0000001b00067308 */ /* 0x000e220000001000 */
[----:B-1----:R-:W-:-:S07]  /*02f0*/  IMAD.MOV R25, RZ, RZ, -R7 ;  /* 0x000000ffff197224 */ /* 0x002fce00078e0a07 */
[----:B------:R-:W1:Y:S01]  /*0300*/  MUFU.RCP R2, R9 ;  /* 0x0000000900027308 */ /* 0x000e620000001000 */
[----:B------:R-:W-:-:S07]  /*0310*/  IMAD R25, R25, R14, RZ ;  /* 0x0000000e19197224 */ /* 0x000fce00078e02ff */
[----:B------:R-:W2:Y:S01]  /*0320*/  F2I.FTZ.U32.TRUNC.NTZ R3, R3 ;  /* 0x0000000300037305 */ /* 0x000ea2000021f000 */
[----:B0-----:R-:W-:Y:S02]  /*0330*/  VIADD R28, R6, 0xffffffe ;  /* 0x0ffffffe061c7836 */ /* 0x001fe40000000000 */
[----:B------:R-:W-:-:S04]  /*0340*/  IMAD.MOV.U32 R6, RZ, RZ, RZ ;  /* 0x000000ffff067224 */ /* 0x000fc800078e00ff */
[----:B------:R-:W-:Y:S01]  /*0350*/  IMAD.HI.U32 R25, R7, R25, R6 ;  /* 0x0000001907197227 */ /* 0x000fe200078e0006 */
[----:B------:R-:W0:Y:S01]  /*0360*/  F2I.FTZ.U32.TRUNC.NTZ R5, R5 ;  /* 0x0000000500057305 */ /* 0x000e22000021f000 */
[----:B-1----:R-:W-:Y:S02]  /*0370*/  IADD3 R9, R2, 0xffffffe, RZ ;  /* 0x0ffffffe02097810 */ /* 0x002fe40007ffe0ff */
[----:B------:R-:W-:Y:S02]  /*0380*/  IMAD.MOV.U32 R2, RZ, RZ, RZ ;  /* 0x000000ffff027224 */ /* 0x000fe400078e00ff */
[----:B--2---:R-:W-:-:S03]  /*0390*/  IMAD.MOV R27, RZ, RZ, -R3 ;  /* 0x000000ffff1b7224 */ /* 0x004fc600078e0a03 */
[----:B------:R1:W2:Y:S01]  /*03a0*/  MUFU.RCP R8, R4 ;  /* 0x0000000400087308 */ /* 0x0002a20000001000 */
[----:B------:R-:W-:Y:S02]  /*03b0*/  IMAD R27, R27, R16, RZ ;  /* 0x000000101b1b7224 */ /* 0x000fe400078e02ff */
[----:B0-----:R-:W-:-:S05]  /*03c0*/  IMAD.MOV R29, RZ, RZ, -R5 ;  /* 0x000000ffff1d7224 */ /* 0x001fca00078e0a05 */
[----:B------:R-:W0:Y:S01]  /*03d0*/  F2I.FTZ.U32.TRUNC.NTZ R7, R28 ;  /* 0x0000001c00077305 */ /* 0x000e22000021f000 */
[----:B------:R-:W-:-:S04]  /*03e0*/  IMAD.HI.U32 R26, R3, R27, R2 ;  /* 0x0000001b031a7227 */ /* 0x000fc800078e0002 */
[----:B------:R-:W-:Y:S02]  /*03f0*/  IMAD R29, R29, R18, RZ ;  /* 0x000000121d1d7224 */ /* 0x000fe400078e02ff */
[----:B-1----:R-:W-:Y:S01]  /*0400*/  IMAD.MOV.U32 R4, RZ, RZ, RZ ;  /* 0x000000ffff047224 */ /* 0x002fe200078e00ff */
[----:B------:R-:W1:Y:S01]  /*0410*/  F2I.FTZ.U32.TRUNC.NTZ R9, R9 ;  /* 0x0000000900097305 */ /* 0x000e62000021f000 */
[----:B--2---:R-:W-:Y:S02]  /*0420*/  VIADD R2, R8, 0xffffffe ;  /* 0x0ffffffe08027836 */ /* 0x004fe40000000000 */
[----:B------:R-:W-:Y:S01]  /*0430*/  IMAD.HI.U32 R4, R5, R29, R4 ;  /* 0x0000001d05047227 */ /* 0x000fe200078e0004 */
[----:B0-----:R-:W-:-:S04]  /*0440*/  IADD3 R5, RZ, -R7, RZ ;  /* 0x80000007ff057210 */ /* 0x001fc80007ffe0ff */
[----:B------:R-:W0:Y:S01]  /*0450*/  F2I.FTZ.U32.TRUNC.NTZ R3, R2 ;  /* 0x0000000200037305 */ /* 0x000e22000021f000 */
[----:B------:R-:W-:Y:S02]  /*0460*/  IMAD R5, R5, R20, RZ ;  /* 0x0000001405057224 */ /* 0x000fe400078e02ff */
[----:B-1----:R-:W-:Y:S02]  /*0470*/  IMAD.MOV R8, RZ, RZ, -R9 ;  /* 0x000000ffff087224 */ /* 0x002fe400078e0a09 */
[----:B------:R-:W-:Y:S01]  /*0480*/  IMAD.HI.U32 R6, R7, R5, R6 ;  /* 0x0000000507067227 */ /* 0x000fe200078e0006 */
[----:B------:R-:W-:-:S03]  /*0490*/  PRMT R7, R24, 0x8880, RZ ;  /* 0x0000888018077816 */ /* 0x000fc600000000ff */
[----:B------:R-:W-:Y:S01]  /*04a0*/  IMAD R5, R8, R21, RZ ;  /* 0x0000001508057224 */ /* 0x000fe200078e02ff */
[----:B------:R-:W-:Y:S01]  /*04b0*/  ISETP.GE.AND P2, PT, R7, RZ, PT ;  /* 0x000000ff0700720c */ /* 0x000fe20003f46270 */
[----:B------:R-:W-:Y:S02]  /*04c0*/  IMAD.MOV.U32 R8, RZ, RZ, RZ ;  /* 0x000000ffff087224 */ /* 0x000fe400078e00ff */
[----:B0-----:R-:W-:Y:S02]  /*04d0*/  IMAD.MOV R2, RZ, RZ, -R3 ;  /* 0x000000ffff027224 */ /* 0x001fe400078e0a03 */
[----:B------:R-:W-:Y:S01]  /*04e0*/  IMAD.HI.U32 R8, R9, R5, R8 ;  /* 0x0000000509087227 */ /* 0x000fe200078e0008 */
[----:B------:R-:W-:-:S03]  /*04f0*/  IABS R9, R7 ;  /* 0x0000000700097213 */ /* 0x000fc60000000000 */
[----:B------:R-:W-:Y:S02]  /*0500*/  IMAD R5, R2, R23, RZ ;  /* 0x0000001702057224 */ /* 0x000fe400078e02ff */
[----:B------:R-:W-:Y:S02]  /*0510*/  IMAD.MOV.U32 R2, RZ, RZ, RZ ;  /* 0x000000ffff027224 */ /* 0x000fe400078e00ff */
[----:B------:R-:W-:-:S04]  /*0520*/  IMAD.HI.U32 R26, R26, R9, RZ ;  /* 0x000000091a1a7227 */ /* 0x000fc800078e00ff */
[----:B------:R-:W-:Y:S01]  /*0530*/  IMAD.HI.U32 R5, R3, R5, R2 ;  /* 0x0000000503057227 */ /* 0x000fe200078e0002 */
[----:B------:R-:W-:Y:S02]  /*0540*/  PRMT R3, R11, 0xaaa2, RZ ;  /* 0x0000aaa20b037816 */ /* 0x000fe400000000ff */
[----:B------:R-:W-:Y:S01]  /*0550*/  IABS R2, R12 ;  /* 0x0000000c00027213 */ /* 0x000fe20000000000 */
[----:B------:R-:W-:Y:S01]  /*0560*/  IMAD.HI.U32 R4, R4, R9, RZ ;  /* 0x0000000904047227 */ /* 0x000fe200078e00ff */
[----:B------:R-:W-:-:S03]  /*0570*/  MOV R7, R3 ;  /* 0x0000000300077202 */ /* 0x000fc60000000f00 */
[----:B------:R-:W-:Y:S01]  /*0580*/  IMAD.MOV R3, RZ, RZ, -R2 ;  /* 0x000000ffff037224 */ /* 0x000fe200078e0a02 */
[----:B------:R-:W-:Y:S01]  /*0590*/  IABS R24, R7 ;  /* 0x0000000700187213 */ /* 0x000fe20000000000 */
[----:B------:R-:W-:-:S03]  /*05a0*/  IMAD.HI.U32 R2, R25, R9, RZ ;  /* 0x0000000919027227 */ /* 0x000fc600078e00ff */
[----:B------:R-:W0:Y:S01]  /*05b0*/  I2F.RP R28, R24 ;  /* 0x00000018001c7306 */ /* 0x000e220000209400 */
[----:B------:R-:W-:Y:S01]  /*05c0*/  IMAD R25, R2, R3, R9 ;  /* 0x0000000302197224 */ /* 0x000fe200078e0209 */
[----:B------:R-:W-:Y:S01]  /*05d0*/  IABS R2, R13 ;  /* 0x0000000d00027213 */ /* 0x000fe20000000000 */
[----:B------:R-:W-:-:S03]  /*05e0*/  IMAD.HI.U32 R6, R6, R9, RZ ;  /* 0x0000000906067227 */ /* 0x000fc600078e00ff */
[----:B------:R-:W-:Y:S01]  /*05f0*/  ISETP.GT.U32.AND P0, PT, R14, R25, PT ;  /* 0x000000190e00720c */ /* 0x000fe20003f04070 */
[----:B------:R-:W-:Y:S01]  /*0600*/  IMAD.MOV R27, RZ, RZ, -R2 ;  /* 0x000000ffff1b7224 */ /* 0x000fe200078e0a02 */
[----:B------:R-:W-:Y:S01]  /*0610*/  IABS R2, R15 ;  /* 0x0000000f00027213 */ /* 0x000fe20000000000 */
[----:B------:R-:W-:-:S04]  /*0620*/  IMAD.HI.U32 R8, R8, R9, RZ ;  /* 0x0000000908087227 */ /* 0x000fc800078e00ff */
[----:B------:R-:W-:Y:S01]  /*0630*/  IMAD R27, R26, R27, R9 ;  /* 0x0000001b1a1b7224 */ /* 0x000fe200078e0209 */
[----:B0-----:R-:W0:Y:S01]  /*0640*/  MUFU.RCP R28, R28 ;  /* 0x0000001c001c7308 */ /* 0x001e220000001000 */
[----:B------:R-:W-:-:S03]  /*0650*/  IMAD.MOV R29, RZ, RZ, -R2 ;  /* 0x000000ffff1d7224 */ /* 0x000fc600078e0a02 */
[----:B------:R-:W-:Y:S02]  /*0660*/  ISETP.GT.U32.AND P1, PT, R16, R27, PT ;  /* 0x0000001b1000720c */ /* 0x000fe40003f24070 */
[----:B------:R-:W-:Y:S01]  /*0670*/  @!P0 IADD3 R25, R25, -R14, RZ ;  /* 0x8000000e19198210 */ /* 0x000fe20007ffe0ff */
[----:B------:R-:W-:Y:S01]  /*0680*/  IMAD R29, R4, R29, R9 ;  /* 0x0000001d041d7224 */ /* 0x000fe200078e0209 */
[----:B------:R-:W-:Y:S02]  /*0690*/  IABS R4, R17 ;  /* 0x0000001100047213 */ /* 0x000fe40000000000 */
[----:B------:R-:W-:-:S03]  /*06a0*/  ISETP.GT.U32.AND P0, PT, R14, R25, PT ;  /* 0x000000190e00720c */ /* 0x000fc60003f04070 */
[----:B------:R-:W-:-:S04]  /*06b0*/  IMAD.MOV R4, RZ, RZ, -R4 ;  /* 0x000000ffff047224 */ /* 0x000fc800078e0a04 */
[----:B------:R-:W-:Y:S02]  /*06c0*/  @!P1 IMAD.IADD R27, R27, 0x1, -R16 ;  /* 0x000000011b1b9824 */ /* 0x000fe400078e0a10 */
[----:B0-----:R-:W-:Y:S02]  /*06d0*/  VIADD R2, R28, 0xffffffe ;  /* 0x0ffffffe1c027836 */ /* 0x001fe40000000000 */
[----:B------:R-:W-:Y:S01]  /*06e0*/  IMAD R4, R6, R4, R9 ;  /* 0x0000000406047224 */ /* 0x000fe200078e0209 */
[----:B------:R-:W-:Y:S01]  /*06f0*/  ISETP.GT.U32.AND P1, PT, R16, R27, PT ;  /* 0x0000001b1000720c */ /* 0x000fe20003f24070 */
[----:B------:R-:W-:Y:S01]  /*0700*/  @!P0 IMAD.IADD R25, R25, 0x1, -R14 ;  /* 0x0000000119198824 */ /* 0x000fe200078e0a0e */
[----:B------:R-:W-:Y:S01]  /*0710*/  PRMT R14, R11, 0xbbb3, RZ ;  /* 0x0000bbb30b0e7816 */ /* 0x000fe200000000ff */
[----:B------:R0:W1:Y:S01]  /*0720*/  F2I.FTZ.U32.TRUNC.NTZ R3, R2 ;  /* 0x0000000200037305 */ /* 0x000062000021f000 */
[----:B------:R-:W-:Y:S01]  /*0730*/  ISETP.GT.U32.AND P3, PT, R20, R4, PT ;  /* 0x000000041400720c */ /* 0x000fe20003f64070 */
[----:B------:R-:W-:Y:S01]  /*0740*/  @!P2 IMAD.MOV R25, RZ, RZ, -R25 ;  /* 0x000000ffff19a224 */ /* 0x000fe200078e0a19 */
[----:B0-----:R-:W-:-:S07]  /*0750*/  PRMT R2, R10, 0x7770, RZ ;  /* 0x000077700a027816 */ /* 0x001fce00000000ff */
[----:B------:R-:W-:Y:S02]  /*0760*/  @!P1 IADD3 R27, R27, -R16, RZ ;  /* 0x800000101b1b9210 */ /* 0x000fe40007ffe0ff */
[----:B------:R-:W-:Y:S02]  /*0770*/  IABS R16, R14 ;  /* 0x0000000e00107213 */ /* 0x000fe40000000000 */
[----:B------:R-:W-:Y:S01]  /*0780*/  @!P3 IMAD.IADD R4, R4, 0x1, -R20 ;  /* 0x000000010404b824 */ /* 0x000fe200078e0a14 */
[----:B------:R-:W-:Y:S01]  /*0790*/  ISETP.GT.U32.AND P1, PT, R18, R29, PT ;  /* 0x0000001d1200720c */ /* 0x000fe20003f24070 */
[----:B-1----:R-:W-:Y:S01]  /*07a0*/  IMAD.MOV R6, RZ, RZ, -R3 ;  /* 0x000000ffff067224 */ /* 0x002fe200078e0a03 */
[----:B------:R-:W0:Y:S01]  /*07b0*/  I2F.RP R26, R16 ;  /* 0x00000010001a7306 */ /* 0x000e220000209400 */
[----:B------:R-:W-:Y:S01]  /*07c0*/  ISETP.NE.AND P0, PT, R2, RZ, PT ;  /* 0x000000ff0200720c */ /* 0x000fe20003f05270 */
[----:B------:R-:W-:Y:S01]  /*07d0*/  IMAD.MOV.U32 R2, RZ, RZ, RZ ;  /* 0x000000ffff027224 */ /* 0x000fe200078e00ff */
[----:B------:R-:W-:Y:S01]  /*07e0*/  ISETP.GT.U32.AND P3, PT, R20, R4, PT ;  /* 0x000000041400720c */ /* 0x000fe20003f64070 */
[----:B------:R-:W-:Y:S01]  /*07f0*/  IMAD R6, R6, R24, RZ ;  /* 0x0000001806067224 */ /* 0x000fe200078e02ff */
[----:B------:R-:W-:-:S03]  /*0800*/  @!P2 IADD3 R27, -R27, RZ, RZ ;  /* 0x000000ff1b1ba210 */ /* 0x000fc60007ffe1ff */
[----:B------:R-:W-:Y:S01]  /*0810*/  IMAD.HI.U32 R6, R3, R6, R2 ;  /* 0x0000000603067227 */ /* 0x000fe200078e0002 */
[----:B------:R-:W-:-:S03]  /*0820*/  PRMT R2, R10, 0x7771, RZ ;  /* 0x000077710a027816 */ /* 0x000fc600000000ff */
[----:B------:R-:W-:Y:S02]  /*0830*/  @!P1 IMAD.IADD R29, R29, 0x1, -R18 ;  /* 0x000000011d1d9824 */ /* 0x000fe400078e0a12 */
[----:B------:R-:W-:Y:S01]  /*0840*/  @!P0 LOP3.LUT R25, RZ, R12, RZ, 0x33, !PT ;  /* 0x0000000cff198212 */ /* 0x000fe200078e33ff */
[----:B0-----:R-:W0:Y:S01]  /*0850*/  MUFU.RCP R26, R26 ;  /* 0x0000001a001a7308 */ /* 0x001e220000001000 */
[----:B------:R-:W-:Y:S01]  /*0860*/  IMAD.HI.U32 R6, R6, R9, RZ ;  /* 0x0000000906067227 */ /* 0x000fe200078e00ff */
[----:B------:R-:W-:-:S03]  /*0870*/  ISETP.GT.U32.AND P1, PT, R18, R29, PT ;  /* 0x0000001d1200720c */ /* 0x000fc60003f24070 */
[----:B------:R-:W-:-:S10]  /*0880*/  @!P3 IMAD.IADD R4, R4, 0x1, -R20 ;  /* 0x000000010404b824 */ /* 0x000fd400078e0a14 */
[----:B------:R-:W-:Y:S01]  /*0890*/  @!P1 IADD3 R29, R29, -R18, RZ ;  /* 0x800000121d1d9210 */ /* 0x000fe20007ffe0ff */
[----:B0-----:R-:W-:Y:S01]  /*08a0*/  VIADD R3, R26, 0xffffffe ;  /* 0x0ffffffe1a037836 */ /* 0x001fe20000000000 */
[----:B------:R-:W-:Y:S02]  /*08b0*/  ISETP.NE.AND P1, PT, R2, RZ, PT ;  /* 0x000000ff0200720c */ /* 0x000fe40003f25270 */
[C---:B------:R-:W-:Y:S01]  /*08c0*/  PRMT R2, R10.reuse, 0x7772, RZ ;  /* 0x000077720a027816 */ /* 0x040fe200000000ff */
[----:B------:R-:W-:Y:S01]  /*08d0*/  @!P2 IMAD.MOV R29, RZ, RZ, -R29 ;  /* 0x000000ffff1da224 */ /* 0x000fe200078e0a1d */
[----:B------:R-:W-:Y:S01]  /*08e0*/  PRMT R10, R10, 0x7773, RZ ;  /* 0x000077730a0a7816 */ /* 0x000fe200000000ff */
[----:B------:R-:W0:Y:S01]  /*08f0*/  F2I.FTZ.U32.TRUNC.NTZ R3, R3 ;  /* 0x0000000300037305 */ /* 0x000e22000021f000 */
[----:B------:R-:W-:Y:S01]  /*0900*/  ISETP.NE.AND P0, PT, R2, RZ, PT ;  /* 0x000000ff0200720c */ /* 0x000fe20003f05270 */
[----:B------:R-:W-:-:S06]  /*0910*/  IMAD.MOV.U32 R2, RZ, RZ, RZ ;  /* 0x000000ffff027224 */ /* 0x000fcc00078e00ff */
[----:B------:R-:W-:-:S06]  /*0920*/  @!P1 LOP3.LUT R27, RZ, R13, RZ, 0x33, !PT ;  /* 0x0000000dff1b9212 */ /* 0x000fcc00078e33ff */
[----:B------:R-:W-:Y:S01]  /*0930*/  @!P0 LOP3.LUT R29, RZ, R15, RZ, 0x33, !PT ;  /* 0x0000000fff1d8212 */ /* 0x000fe200078e33ff */
[----:B0-----:R-:W-:-:S04]  /*0940*/  IMAD.MOV R12, RZ, RZ, -R3 ;  /* 0x000000ffff0c7224 */ /* 0x001fc800078e0a03 */
[----:B------:R-:W-:-:S04]  /*0950*/  IMAD R12, R12, R16, RZ ;  /* 0x000000100c0c7224 */ /* 0x000fc800078e02ff */
[----:B------:R-:W-:Y:S01]  /*0960*/  IMAD.HI.U32 R12, R3, R12, R2 ;  /* 0x0000000c030c7227 */ /* 0x000fe200078e0002 */
[----:B------:R-:W-:Y:S02]  /*0970*/  IABS R2, R19 ;  /* 0x0000001300027213 */ /* 0x000fe40000000000 */
[----:B------:R-:W-:-:S03]  /*0980*/  IABS R3, R22 ;  /* 0x0000001600037213 */ /* 0x000fc60000000000 */
[----:B------:R-:W-:Y:S02]  /*0990*/  IMAD.MOV R2, RZ, RZ, -R2 ;  /* 0x000000ffff027224 */ /* 0x000fe400078e0a02 */
[----:B------:R-:W-:Y:S02]  /*09a0*/  IMAD.MOV R3, RZ, RZ, -R3 ;  /* 0x000000ffff037224 */ /* 0x000fe400078e0a03 */
[--C-:B------:R-:W-:Y:S02]  /*09b0*/  IMAD R2, R8, R2, R9.reuse ;  /* 0x0000000208027224 */ /* 0x100fe400078e0209 */
[----:B------:R-:W-:Y:S01]  /*09c0*/  IMAD.HI.U32 R8, R5, R9, RZ ;  /* 0x0000000905087227 */ /* 0x000fe200078e00ff */
[----:B------:R-:W-:Y:S02]  /*09d0*/  IABS R5, R14 ;  /* 0x0000000e00057213 */ /* 0x000fe40000000000 */
[----:B------:R-:W-:Y:S01]  /*09e0*/  ISETP.GT.U32.AND P1, PT, R21, R2, PT ;  /* 0x000000021500720c */ /* 0x000fe20003f24070 */
[----:B------:R-:W-:Y:S01]  /*09f0*/  IMAD R8, R8, R3, R9 ;  /* 0x0000000308087224 */ /* 0x000fe200078e0209 */
[----:B------:R-:W-:Y:S01]  /*0a00*/  IABS R3, R7 ;  /* 0x0000000700037213 */ /* 0x000fe20000000000 */
[----:B------:R-:W-:-:S02]  /*0a10*/  IMAD.MOV R5, RZ, RZ, -R5 ;  /* 0x000000ffff057224 */ /* 0x000fc400078e0a05 */
[----:B------:R-:W-:Y:S01]  /*0a20*/  IMAD.HI.U32 R12, R12, R9, RZ ;  /* 0x000000090c0c7227 */ /* 0x000fe200078e00ff */
[----:B------:R-:W-:-:S03]  /*0a30*/  ISETP.GT.U32.AND P5, PT, R23, R8, PT ;  /* 0x000000081700720c */ /* 0x000fc60003fa4070 */
[----:B------:R-:W-:-:S04]  /*0a40*/  IMAD.MOV R3, RZ, RZ, -R3 ;  /* 0x000000ffff037224 */ /* 0x000fc800078e0a03 */
[--C-:B------:R-:W-:Y:S01]  /*0a50*/  IMAD R3, R6, R3, R9.reuse ;  /* 0x0000000306037224 */ /* 0x100fe200078e0209 */
[----:B------:R-:W-:Y:S01]  /*0a60*/  @!P1 IADD3 R2, R2, -R21, RZ ;  /* 0x8000001502029210 */ /* 0x000fe20007ffe0ff */
[----:B------:R-:W-:Y:S01]  /*0a70*/  IMAD R9, R12, R5, R9 ;  /* 0x000000050c097224 */ /* 0x000fe200078e0209 */
[----:B------:R-:W-:Y:S02]  /*0a80*/  ISETP.NE.AND P1, PT, R10, RZ, PT ;  /* 0x000000ff0a00720c */ /* 0x000fe40003f25270 */
[----:B------:R-:W-:Y:S01]  /*0a90*/  ISETP.GT.U32.AND P4, PT, R24, R3, PT ;  /* 0x000000031800720c */ /* 0x000fe20003f84070 */
[----:B------:R-:W-:Y:S01]  /*0aa0*/  @!P5 IMAD.IADD R8, R8, 0x1, -R23 ;  /* 0x000000010808d824 */ /* 0x000fe200078e0a17 */
[----:B------:R-:W-:Y:S02]  /*0ab0*/  ISETP.GT.U32.AND P3, PT, R16, R9, PT ;  /* 0x000000091000720c */ /* 0x000fe40003f64070 */
[----:B------:R-:W-:Y:S02]  /*0ac0*/  ISETP.GT.U32.AND P6, PT, R21, R2, PT ;  /* 0x000000021500720c */ /* 0x000fe40003fc4070 */
[----:B------:R-:W-:-:S02]  /*0ad0*/  ISETP.GT.U32.AND P5, PT, R23, R8, PT ;  /* 0x000000081700720c */ /* 0x000fc40003fa4070 */
[C---:B------:R-:W-:Y:S02]  /*0ae0*/  PRMT R5, R11.reuse, 0x7770, RZ ;  /* 0x000077700b057816 */ /* 0x040fe400000000ff */
[----:B------:R-:W-:Y:S02]  /*0af0*/  PRMT R10, R11, 0x7771, RZ ;  /* 0x000077710b0a7816 */ /* 0x000fe400000000ff */
[----:B------:R-:W-:Y:S01]  /*0b00*/  PRMT R6, R27, 0x7604, R25 ;  /* 0x000076041b067816 */ /* 0x000fe20000000019 */
[----:B------:R-:W-:Y:S01]  /*0b10*/  @!P4 IMAD.IADD R3, R3, 0x1, -R24 ;  /* 0x000000010303c824 */ /* 0x000fe200078e0a18 */
[----:B------:R-:W-:Y:S01]  /*0b20*/  ISETP.NE.AND P4, PT, R5, RZ, PT ;  /* 0x000000ff0500720c */ /* 0x000fe20003f85270 */
[----:B------:R-:W-:Y:S01]  /*0b30*/  @!P3 IMAD.IADD R9, R9, 0x1, -R16 ;  /* 0x000000010909b824 */ /* 0x000fe200078e0a10 */
[----:B------:R-:W-:Y:S02]  /*0b40*/  PRMT R5, R11, 0x7772, RZ ;  /* 0x000077720b057816 */ /* 0x000fe400000000ff */
[----:B------:R-:W-:Y:S01]  /*0b50*/  ISETP.GT.U32.AND P3, PT, R24, R3, PT ;  /* 0x000000031800720c */ /* 0x000fe20003f64070 */
[----:B------:R-:W-:Y:S01]  /*0b60*/  @!P5 IMAD.IADD R8, R8, 0x1, -R23 ;  /* 0x000000010808d824 */ /* 0x000fe200078e0a17 */
[----:B------:R-:W-:-:S02]  /*0b70*/  @!P6 IADD3 R2, R2, -R21, RZ ;  /* 0x800000150202e210 */ /* 0x000fc40007ffe0ff */
[----:B------:R-:W-:Y:S01]  /*0b80*/  ISETP.NE.AND P6, PT, R10, RZ, PT ;  /* 0x000000ff0a00720c */ /* 0x000fe20003fc5270 */
[----:B------:R-:W-:Y:S01]  /*0b90*/  @!P2 IMAD.MOV R8, RZ, RZ, -R8 ;  /* 0x000000ffff08a224 */ /* 0x000fe200078e0a08 */
[----:B------:R-:W-:Y:S02]  /*0ba0*/  ISETP.GT.U32.AND P0, PT, R16, R9, PT ;  /* 0x000000091000720c */ /* 0x000fe40003f04070 */
[----:B------:R-:W-:Y:S02]  /*0bb0*/  PRMT R11, R11, 0x7773, RZ ;  /* 0x000077730b0b7816 */ /* 0x000fe400000000ff */
[----:B------:R-:W-:Y:S01]  /*0bc0*/  ISETP.NE.AND P5, PT, R5, RZ, PT ;  /* 0x000000ff0500720c */ /* 0x000fe20003fa5270 */
[----:B------:R-:W-:Y:S01]  /*0bd0*/  IMAD.MOV.U32 R5, RZ, RZ, R4 ;  /* 0x000000ffff057224 */ /* 0x000fe200078e0004 */
[----:B------:R-:W-:Y:S01]  /*0be0*/  @!P2 IADD3 R2, -R2, RZ, RZ ;  /* 0x000000ff0202a210 */ /* 0x000fe20007ffe1ff */
[----:B------:R-:W-:Y:S01]  /*0bf0*/  @!P3 IMAD.IADD R3, R3, 0x1, -R24 ;  /* 0x000000010303b824 */ /* 0x000fe200078e0a18 */
[----:B------:R-:W-:Y:S01]  /*0c00*/  ISETP.NE.AND P3, PT, R11, RZ, PT ;  /* 0x000000ff0b00720c */ /* 0x000fe20003f65270 */
[----:B------:R-:W-:Y:S01]  /*0c10*/  @!P2 IMAD.MOV R5, RZ, RZ, -R5 ;  /* 0x000000ffff05a224 */ /* 0x000fe200078e0a05 */
[----:B------:R-:W-:Y:S01]  /*0c20*/  @!P4 LOP3.LUT R2, RZ, R19, RZ, 0x33, !PT ;  /* 0x00000013ff02c212 */ /* 0x000fe200078e33ff */
[----:B------:R-:W-:Y:S01]  /*0c30*/  IMAD.MOV.U32 R11, RZ, RZ, R3 ;  /* 0x000000ffff0b7224 */ /* 0x000fe200078e0003 */
[----:B------:R-:W-:Y:S01]  /*0c40*/  @!P6 LOP3.LUT R8, RZ, R22, RZ, 0x33, !PT ;  /* 0x00000016ff08e212 */ /* 0x000fe200078e33ff */
[----:B------:R-:W-:Y:S01]  /*0c50*/  @!P0 IMAD.IADD R9, R9, 0x1, -R16 ;  /* 0x0000000109098824 */ /* 0x000fe200078e0a10 */
[----:B------:R-:W-:Y:S01]  /*0c60*/  @!P1 LOP3.LUT R5, RZ, R17, RZ, 0x33, !PT ;  /* 0x00000011ff059212 */ /* 0x000fe200078e33ff */
[----:B------:R-:W-:Y:S01]  /*0c70*/  @!P2 IMAD.MOV R11, RZ, RZ, -R11 ;  /* 0x000000ffff0ba224 */ /* 0x000fe200078e0a0b */
[----:B------:R-:W-:Y:S01]  /*0c80*/  PRMT R4, R8, 0x7604, R2 ;  /* 0x0000760408047816 */ /* 0x000fe20000000002 */
[----:B------:R-:W-:Y:S01]  /*0c90*/  @!P2 IMAD.MOV R9, RZ, RZ, -R9 ;  /* 0x000000ffff09a224 */ /* 0x000fe200078e0a09 */
[----:B------:R-:W-:Y:S01]  /*0ca0*/  @!P5 LOP3.LUT R11, RZ, R7, RZ, 0x33, !PT ;  /* 0x00000007ff0bd212 */ /* 0x000fe200078e33ff */
[----:B------:R-:W-:Y:S01]  /*0cb0*/  IMAD.U32 R3, RZ, RZ, UR6 ;  /* 0x00000006ff037e24 */ /* 0x000fe2000f8e00ff */
[----:B------:R-:W-:-:S02]  /*0cc0*/  MOV R2, UR5 ;  /* 0x0000000500027c02 */ /* 0x000fc40008000f00 */
[----:B------:R-:W-:Y:S02]  /*0cd0*/  PRMT R6, R29, 0x7054, R6 ;  /* 0x000070541d067816 */ /* 0x000fe40000000006 */
[----:B------:R-:W-:Y:S01]  /*0ce0*/  @!P3 LOP3.LUT R9, RZ, R14, RZ, 0x33, !PT ;  /* 0x0000000eff09b212 */ /* 0x000fe200078e33ff */
[----:B------:R-:W-:Y:S01]  /*0cf0*/  IMAD.WIDE R2, R0, 0x4, R2 ;  /* 0x0000000400027825 */ /* 0x000fe200078e0202 */
[----:B------:R-:W-:Y:S02]  /*0d00*/  PRMT R4, R11, 0x7054, R4 ;  /* 0x000070540b047816 */ /* 0x000fe40000000004 */
[----:B------:R-:W-:Y:S02]  /*0d10*/  PRMT R5, R5, 0x654, R6 ;  /* 0x0000065405057816 */ /* 0x000fe40000000006 */
[----:B------:R-:W-:-:S03]  /*0d20*/  PRMT R9, R9, 0x654, R4 ;  /* 0x0000065409097816 */ /* 0x000fc60000000004 */
[----:B------:R-:W-:Y:S04]  /*0d30*/  STG.E desc[UR8][R2.64], R5 ;  /* 0x0000000502007986 */ /* 0x000fe8000c101908 */
[----:B------:R-:W-:Y:S01]  /*0d40*/  STG.E desc[UR8][R2.64+0x200], R9 ;  /* 0x0002000902007986 */ /* 0x000fe2000c101908 */
[----:B------:R-:W-:Y:S05]  /*0d50*/  EXIT ;  /* 0x000000000000794d */ /* 0x000fea0003800000 */
.L_x_26030:
[----:B------:R-:W0:Y:S01]  /*0d60*/  S2R R9, SR_TID.X ;  /* 0x0000000000097919 */ /* 0x000e220000002100 */
[----:B------:R-:W-:Y:S01]  /*0d70*/  HFMA2.MMA R18, -RZ, RZ, 0, 0 ;  /* 0x00000000ff127435 */ /* 0x000fe200000001ff */
        /* <DEDUP_REMOVED lines=13> */
[----:B------:R-:W-:Y:S01]  /*0e50*/  ISETP.GE.AND P4, PT, R17, R10, PT ;  /* 0x0000000a1100720c */ /* 0x000fe20003f86270 */
[----:B------:R-:W-:-:S05]  /*0e60*/  @!P5 IMAD.X R27, RZ, RZ, R7, P1 ;  /* 0x000000ffff1bd224 */ /* 0x000fca00008e0607 */
[----:B------:R-:W5:Y:S07]  /*0e70*/  @!P5 LDG.E.S8 R18, desc[UR8][R26.64] ;  /* 0x000000081a12d981 */ /* 0x000f6e000c1e1300 */
[C---:B------:R-:W-:Y:S01]  /*0e80*/  @!P4 IADD3 R21, R17.reuse, UR4, RZ ;  /* 0x000000041115cc10 */ /* 0x040fe2000fffe0ff */
[----:B------:R-:W-:Y:S01]  /*0e90*/  @!P4 VIADD R17, R17, 0x80 ;  /* 0x000000801111c836 */ /* 0x000fe20000000000 */
[----:B------:R-:W0:Y:S04]  /*0ea0*/  @!P4 LDC.64 R2, c[0x0][0x220] ;  /* 0x00008800ff02cb82 */ /* 0x000e280000000a00 */
[----:B------:R-:W-:-:S13]  /*0eb0*/  ISETP.GE.AND P3, PT, R17, R10, PT ;  /* 0x0000000a1100720c */ /* 0x000fda0003f66270 */
[C---:B------:R-:W-:Y:S02]  /*0ec0*/  @!P3 VIADD R23, R17.reuse, UR4 ;  /* 0x000000041117bc36 */ /* 0x040fe40008000000 */
[----:B------:R-:W-:-:S05]  /*0ed0*/  @!P3 VIADD R17, R17, 0x80 ;  /* 0x000000801111b836 */ /* 0x000fca0000000000 */
[----:B------:R-:W-:Y:S02]  /*0ee0*/  ISETP.GE.AND P2, PT, R17, R10, PT ;  /* 0x0000000a1100720c */ /* 0x000fe40003f46270 */
[----:B-1----:R-:W-:Y:S02]  /*0ef0*/  @!P6 IADD3 R4, P5, R15, R4, RZ ;  /* 0x000000040f04e210 */ /* 0x002fe40007fbe0ff */
[----:B------:R-:W1:Y:S09]  /*0f00*/  @!P3 LDC.64 R14, c[0x0][0x220] ;  /* 0x00008800ff0ebb82 */ /* 0x000e720000000a00 */
[C---:B------:R-:W-:Y:S01]  /*0f10*/  @!P2 VIADD R11, R17.reuse, UR4 ;  /* 0x00000004110bac36 */ /* 0x040fe20008000000 */
[----:B------:R-:W2:Y:S01]  /*0f20*/  @!P2 LDC.64 R6, c[0x0][0x220] ;  /* 0x00008800ff06ab82 */ /* 0x000ea20000000a00 */
[----:B------:R-:W-:-:S05]  /*0f30*/  @!P2 VIADD R17, R17, 0x80 ;  /* 0x000000801111a836 */ /* 0x000fca0000000000 */
[----:B------:R-:W-:Y:S01]  /*0f40*/  ISETP.GE.AND P1, PT, R17, R10, PT ;  /* 0x0000000a1100720c */ /* 0x000fe20003f26270 */
[----:B------:R-:W-:Y:S02]  /*0f50*/  IMAD.MOV.U32 R8, RZ, RZ, RZ ;  /* 0x000000ffff087224 */ /* 0x000fe400078e00ff */
[----:B------:R-:W-:-:S05]  /*0f60*/  @!P6 IMAD.X R5, RZ, RZ, R5, P5 ;  /* 0x000000ffff05e224 */ /* 0x000fca00028e0605 */
[----:B------:R3:W5:Y:S05]  /*0f70*/  @!P6 LDG.E.S8 R8, desc[UR8][R4.64] ;  /* 0x000000080408e981 */ /* 0x00076a000c1e1300 */
[C---:B------:R-:W-:Y:S01]  /*0f80*/  @!P1 IADD3 R19, R17.reuse, UR4, RZ ;  /* 0x0000000411139c10 */ /* 0x040fe2000fffe0ff */
[----:B------:R-:W-:Y:S01]  /*0f90*/  @!P1 VIADD R17, R17, 0x80 ;  /* 0x0000008011119836 */ /* 0x000fe20000000000 */
[----:B0-----:R-:W-:Y:S01]  /*0fa0*/  @!P4 IADD3 R20, P6, R21, R2, RZ ;  /* 0x000000021514c210 */ /* 0x001fe20007fde0ff */
[----:B------:R-:W-:-:S03]  /*0fb0*/  IMAD.MOV.U32 R0, RZ, RZ, RZ ;  /* 0x000000ffff007224 */ /* 0x000fc600078e00ff */
[----:B------:R-:W-:Y:S01]  /*0fc0*/  ISETP.GE.AND P5, PT, R17, R10, PT ;  /* 0x0000000a1100720c */ /* 0x000fe20003fa6270 */
[----:B------:R-:W-:Y:S02]  /*0fd0*/  @!P4 IMAD.X R21, RZ, RZ, R3, P6 ;  /* 0x000000ffff15c224 */ /* 0x000fe400030e0603 */
[----:B------:R-:W0:Y:S03]  /*0fe0*/  @!P1 LDC.64 R2, c[0x0][0x220] ;  /* 0x00008800ff029b82 */ /* 0x000e260000000a00 */
[----:B------:R-:W5:Y:S01]  /*0ff0*/  @!P4 LDG.E.S8 R0, desc[UR8][R20.64] ;  /* 0x000000081400c981 */ /* 0x000f62000c1e1300 */
[----:B-1----:R-:W-:Y:S02]  /*1000*/  @!P3 IADD3 R14, P4, R23, R14, RZ ;  /* 0x0000000e170eb210 */ /* 0x002fe40007f9e0ff */
[----:B--2---:R-:W-:Y:S02]  /*1010*/  @!P2 IADD3 R6, P6, R11, R6, RZ ;  /* 0x000000060b06a210 */ /* 0x004fe40007fde0ff */
[----:B------:R-:W-:-:S02]  /*1020*/  MOV R11, RZ ;  /* 0x000000ff000b7202 */ /* 0x000fc40000000f00 */
[----:B---3--:R-:W1:Y:S01]  /*1030*/  @!P5 LDC.64 R4, c[0x0][0x220] ;  /* 0x00008800ff04db82 */ /* 0x008e620000000a00 */
[----:B------:R-:W-:-:S05]  /*1040*/  @!P3 IMAD.X R15, RZ, RZ, R15, P4 ;  /* 0x000000ffff0fb224 */ /* 0x000fca00020e060f */
[----:B------:R2:W5:Y:S02]  /*1050*/  @!P3 LDG.E.S8 R11, desc[UR8][R14.64] ;  /* 0x000000080e0bb981 */ /* 0x000564000c1e1300 */
[----:B--2---:R-:W2:Y:S01]  /*1060*/  @!P0 LDC.64 R14, c[0x0][0x220] ;  /* 0x00008800ff0e8b82 */ /* 0x004ea20000000a00 */
[----:B------:R-:W-:Y:S01]  /*1070*/  @!P5 VIADD R17, R17, UR4 ;  /* 0x000000041111dc36 */ /* 0x000fe20008000000 */
[----:B0-----:R-:W-:-:S04]  /*1080*/  @!P1 IADD3 R2, P4, R19, R2, RZ ;  /* 0x0000000213029210 */ /* 0x001fc80007f9e0ff */
        /* <DEDUP_REMOVED lines=11> */
[----:B------:R-:W-:Y:S01]  /*1140*/  @!P5 IADD3.X R5, RZ, R5, RZ, P3, !PT ;  /* 0x00000005ff05d210 */ /* 0x000fe20001ffe4ff */
[C---:B------:R-:W-:Y:S02]  /*1150*/  VIADD R19, R9.reuse, 0x80 ;  /* 0x0000008009137836 */ /* 0x040fe40000000000 */
[----:B0-----:R-:W-:Y:S02]  /*1160*/  VIADD R3, R9, 0x100 ;  /* 0x0000010009037836 */ /* 0x001fe40000000000 */
[----:B------:R0:W5:Y:S01]  /*1170*/  @!P5 LDG.E.S8 R17, desc[UR8][R4.64] ;  /* 0x000000080411d981 */ /* 0x000162000c1e1300 */
[----:B-1----:R-:W1:Y:S01]  /*1180*/  @!P0 LDC.64 R6, c[0x0][0x218] ;  /* 0x00008600ff068b82 */ /* 0x002e620000000a00 */
[-C--:B------:R-:W-:Y:S01]  /*1190*/  ISETP.GE.AND P4, PT, R19, R10.reuse, PT ;  /* 0x0000000a1300720c */ /* 0x080fe20003f86270 */
[----:B------:R-:W-:Y:S01]  /*11a0*/  BSSY B0, `(.L_x_26031) ;  /* 0x0000022000007945 */ /* 0x000fe20003800000 */
[C---:B------:R-:W-:Y:S01]  /*11b0*/  IADD3 R19, R9.reuse, 0x200, RZ ;  /* 0x0000020009137810 */ /* 0x040fe20007ffe0ff */
[----:B0-----:R-:W-:Y:S01]  /*11c0*/  VIADD R5, R9, 0x180 ;  /* 0x0000018009057836 */ /* 0x001fe20000000000 */
[----:B------:R-:W-:-:S02]  /*11d0*/  ISETP.GE.AND P1, PT, R3, R10, PT ;  /* 0x0000000a0300720c */ /* 0x000fc40003f26270 */
[-C--:B------:R-:W-:Y:S02]  /*11e0*/  ISETP.GE.AND P3, PT, R19, R10.reuse, PT ;  /* 0x0000000a1300720c */ /* 0x080fe40003f66270 */
[----:B------:R-:W-:Y:S02]  /*11f0*/  ISETP.GE.AND P2, PT, R5, R10, PT ;  /* 0x0000000a0500720c */ /* 0x000fe40003f46270 */
        /* <DEDUP_REMOVED lines=9> */
[----:B0-----:R-:W-:Y:S01]  /*1290*/  VIADD R4, R14, 0xffffffe ;  /* 0x0ffffffe0e047836 */ /* 0x001fe20000000000 */
[----:B------:R-:W-:-:S05]  /*12a0*/  IADD3 R14, RZ, -R21, RZ ;  /* 0x80000015ff0e7210 */ /* 0x000fca0007ffe0ff */
[----:B------:R0:W2:Y:S02]  /*12b0*/  F2I.FTZ.U32.TRUNC.NTZ R5, R4 ;  /* 0x0000000400057305 */ /* 0x0000a4000021f000 */
[----:B0-----:R-:W-:Y:S02]  /*12c0*/  IMAD.MOV.U32 R4, RZ, RZ, RZ ;  /* 0x000000ffff047224 */ /* 0x001fe400078e00ff */
[----:B--2---:R-:W-:-:S04]  /*12d0*/  IMAD.MOV R20, RZ, RZ, -R5 ;  /* 0x000000ffff147224 */ /* 0x004fc800078e0a05 */
        /* <DEDUP_REMOVED lines=14> */
.L_x_26032:
[----:B------:R-:W-:Y:S05]  /*13c0*/  BSYNC B0 ;  /* 0x0000000000007941 */ /* 0x000fea0003800000 */
.L_x_26031:
[----:B------:R-:W-:Y:S01]  /*13d0*/  BSSY B0, `(.L_x_26033) ;  /* 0x0000019000007945 */ /* 0x000fe20003800000 */
[----:B-----5:R-:W-:-:S03]  /*13e0*/  @!P0 IADD3 R13, R9, UR4, RZ ;  /* 0x00000004090d8c10 */ /* 0x020fc6000fffe0ff */
        /* <DEDUP_REMOVED lines=10> */
[----:B0-----:R-:W-:Y:S02]  /*1490*/  IMAD.MOV.U32 R4, RZ, RZ, RZ ;  /* 0x000000ffff047224 */ /* 0x001fe400078e00ff */
[----:B--2---:R-:W-:-:S04]  /*14a0*/  IMAD.MOV R19, RZ, RZ, -R5 ;  /* 0x000000ffff137224 */ /* 0x004fc800078e0a05 */
        /* <DEDUP_REMOVED lines=11> */
.L_x_26034:
[----:B------:R-:W-:Y:S05]  /*1560*/  BSYNC B0 ;  /* 0x0000000000007941 */ /* 0x000fea0003800000 */
.L_x_26033:
[----:B-1----:R-:W-:Y:S01]  /*1570*/  @!P0 IADD3 R6, P6, R13, R6, RZ ;  /* 0x000000060d068210 */ /* 0x002fe20007fde0ff */
[C---:B------:R-:W-:Y:S01]  /*1580*/  VIADD R5, R9.reuse, 0x280 ;  /* 0x0000028009057836 */ /* 0x040fe20000000000 */
[C---:B------:R-:W-:Y:S01]  /*1590*/  IADD3 R13, R9.reuse, 0x380, RZ ;  /* 0x00000380090d7810 */ /* 0x040fe20007ffe0ff */
[----:B------:R-:W-:Y:S01]  /*15a0*/  VIADD R15, R9, 0x300 ;  /* 0x00000300090f7836 */ /* 0x000fe20000000000 */
[----:B------:R-:W-:Y:S01]  /*15b0*/  BSSY B0, `(.L_x_26035) ;  /* 0x000001d000007945 */ /* 0x000fe20003800000 */
[----:B------:R-:W-:Y:S01]  /*15c0*/  @!P0 IMAD.X R7, RZ, RZ, R7, P6 ;  /* 0x000000ffff078224 */ /* 0x000fe200030e0607 */
[-C--:B------:R-:W-:Y:S02]  /*15d0*/  ISETP.GE.AND P4, PT, R5, R10.reuse, PT ;  /* 0x0000000a0500720c */ /* 0x080fe40003f86270 */
        /* <DEDUP_REMOVED lines=8> */
[----:B0-----:R-:W-:-:S06]  /*1660*/  VIADD R14, R13, 0xffffffe ;  /* 0x0ffffffe0d0e7836 */ /* 0x001fcc0000000000 */
        /* <DEDUP_REMOVED lines=17> */
.L_x_26036:
[----:B------:R-:W-:Y:S05]  /*1780*/  BSYNC B0 ;  /* 0x0000000000007941 */ /* 0x000fea0003800000 */
.L_x_26035:
[----:B------:R-:W-:Y:S04]  /*1790*/  BSSY B0, `(.L_x_26037) ;  /* 0x0000019000007945 */ /* 0x000fe80003800000 */
[----:B------:R-:W-:Y:S05]  /*17a0*/  @P2 BRA `(.L_x_26038) ;  /* 0x00000000005c2947 */ /* 0x000fea0003800000 */
[-C--:B------:R-:W-:Y:S02]  /*17b0*/  IABS R8, R0.reuse ;  /* 0x0000000000087213 */ /* 0x080fe40000000000 */
[----:B------:R-:W-:Y:S02]  /*17c0*/  IABS R18, R0 ;  /* 0x0000000000127213 */ /* 0x000fe40000000000 */
[----:B------:R-:W0:Y:S01]  /*17d0*/  I2F.RP R13, R8 ;  /* 0x00000008000d7306 */ /* 0x000e220000209400 */
[----:B------:R-:W-:Y:S02]  /*17e0*/  IABS R20, R2 ;  /* 0x0000000200147213 */ /* 0x000fe40000000000 */
[----:B------:R-:W-:-:S05]  /*17f0*/  IMAD.MOV R18, RZ, RZ, -R18 ;  /* 0x000000ffff127224 */ /* 0x000fca00078e0a12 */
[----:B0-----:R-:W0:Y:S02]  /*1800*/  MUFU.RCP R13, R13 ;  /* 0x0000000d000d7308 */ /* 0x001e240000001000 */
[----:B0-----:R-:W-:-:S06]  /*1810*/  IADD3 R14, R13, 0xffffffe, RZ ;  /* 0x0ffffffe0d0e7810 */ /* 0x001fcc0007ffe0ff */
        /* <DEDUP_REMOVED lines=16> */
.L_x_26038:
[----:B------:R-:W-:Y:S05]  /*1920*/  BSYNC B0 ;  /* 0x0000000000007941 */ /* 0x000fea0003800000 */
.L_x_26037:
        /* <DEDUP_REMOVED lines=25> */
.L_x_26040:
[----:B------:R-:W-:Y:S05]  /*1ac0*/  BSYNC B0 ;  /* 0x0000000000007941 */ /* 0x000fea0003800000 */
.L_x_26039:
        /* <DEDUP_REMOVED lines=25> */
.L_x_26042:
[----:B------:R-:W-:Y:S05]  /*1c60*/  BSYNC B0 ;  /* 0x0000000000007941 */ /* 0x000fea0003800000 */
.L_x_26041:
        /* <DEDUP_REMOVED lines=25> */
.L_x_26044:
[----:B------:R-:W-:Y:S05]  /*1e00*/  BSYNC B0 ;  /* 0x0000000000007941 */ /* 0x000fea0003800000 */
.L_x_26043:
        /* <DEDUP_REMOVED lines=25> */
.L_x_26046:
[----:B------:R-:W-:Y:S05]  /*1fa0*/  BSYNC B0 ;  /* 0x0000000000007941 */ /* 0x000fea0003800000 */
.L_x_26045:
[----:B------:R-:W-:Y:S01]  /*1fb0*/  @!P0 IADD3 R9, R9, 0x80, RZ ;  /* 0x0000008009098810 */ /* 0x000fe20007ffe0ff */
        /* <DEDUP_REMOVED lines=16> */
[----:B------:R-:W-:-:S04]  /*20c0*/  IADD3 R6, P0, R6, UR6, RZ ;  /* 0x0000000606067c10 */ /* 0x000fc8000ff1e0ff */
[----:B------:R-:W-:-:S05]  /*20d0*/  IADD3.X R7, RZ, UR7, RZ, P0, !PT ;  /* 0x00000007ff077c10 */ /* 0x000fca00087fe4ff */
[----:B------:R0:W-:Y:S04]  /*20e0*/  STG.E.U8 desc[UR8][R6.64], R5 ;  /* 0x0000000506007986 */ /* 0x0001e8000c101108 */
.L_x_26049:
        /* <DEDUP_REMOVED lines=8> */
.L_x_26050:
        /* <DEDUP_REMOVED lines=8> */
.L_x_26051:
        /* <DEDUP_REMOVED lines=9> */
.L_x_26052:
[----:B------:R-:W-:Y:S05]  /*2280*/  BSYNC B1 ;  /* 0x0000000000017941 */ /* 0x000fea0003800000 */
.L_x_26048:
[----:B------:R-:W-:-:S13]  /*2290*/  ISETP.GE.AND P0, PT, R9, R10, PT ;  /* 0x0000000a0900720c */ /* 0x000fda0003f06270 */
[----:B0-----:R-:W0:Y:S01]  /*22a0*/  @!P0 LDC.64 R6, c[0x0][0x218] ;  /* 0x00008600ff068b82 */ /* 0x001e220000000a00 */
[C---:B-12---:R-:W-:Y:S01]  /*22b0*/  @!P0 VIADD R5, R9.reuse, UR4 ;  /* 0x0000000409058c36 */ /* 0x046fe20008000000 */
[----:B------:R-:W-:-:S04]  /*22c0*/  @!P0 IADD3 R9, R9, 0x80, RZ ;  /* 0x0000008009098810 */ /* 0x000fc80007ffe0ff */
[----:B0-----:R-:W-:-:S05]  /*22d0*/  @!P0 IADD3 R4, P1, R5, R6, RZ ;  /* 0x0000000605048210 */ /* 0x001fca0007f3e0ff */
[----:B------:R-:W-:-:S05]  /*22e0*/  @!P0 IMAD.X R5, RZ, RZ, R7, P1 ;  /* 0x000000ffff058224 */ /* 0x000fca00008e0607 */
[----:B------:R2:W-:Y:S03]  /*22f0*/  @!P0 STG.E.U8 desc[UR8][R4.64], R14 ;  /* 0x0000000e04008986 */ /* 0x0005e6000c101108 */
.L_x_26053:
[----:B------:R-:W-:Y:S05]  /*2300*/  BSYNC B0 ;  /* 0x0000000000007941 */ /* 0x000fea0003800000 */
.L_x_26047:
        /* <DEDUP_REMOVED lines=9> */
.L_x_26054:
        /* <DEDUP_REMOVED lines=14> */
.L_x_57463:


//--------------------- .text._ZN2at6native29vectorized_elementwise_kernelILi8ENS0_13AUnaryFunctorIaaaZZZNS0_16fmod_kernel_cudaERNS_18TensorIteratorBaseEENKUlvE_clEvENKUlvE0_clEvEUlaaE_EESt5arrayIPcLm2EEEEviT0_T1_ --------------------------
	.section	.text._ZN2at6native29vectorized_elementwise_kernelILi8ENS0_13AUnaryFunctorIaaaZZZNS0_16fmod_kernel_cudaERNS_18TensorIteratorBaseEENKUlvE_clEvENKUlvE0_clEvEUlaaE_EESt5arrayIPcLm2EEEEviT0_T1_,"ax",@progbits
	.align	128
        .global         _ZN2at6native29vectorized_elementwise_kernelILi8ENS0_13AUnaryFunctorIaaaZZZNS0_16fmod_kernel_cudaERNS_18TensorIteratorBaseEENKUlvE_clEvENKUlvE0_clEvEUlaaE_EESt5arrayIPcLm2EEEEviT0_T1_
        .type           _ZN2at6native29vectorized_elementwise_kernelILi8ENS0_13AUnaryFunctorIaaaZZZNS0_16fmod_kernel_cudaERNS_18TensorIteratorBaseEENKUlvE_clEvENKUlvE0_clEvEUlaaE_EESt5arrayIPcLm2EEEEviT0_T1_,@function
        .size           _ZN2at6native29vectorized_elementwise_kernelILi8ENS0_13AUnaryFunctorIaaaZZZNS0_16fmod_kernel_cudaERNS_18TensorIteratorBaseEENKUlvE_clEvENKUlvE0_clEvEUlaaE_EESt5arrayIPcLm2EEEEviT0_T1_,(.L_x_57464 - _ZN2at6native29vectorized_elementwise_kernelILi8ENS0_13AUnaryFunctorIaaaZZZNS0_16fmod_kernel_cudaERNS_18TensorIteratorBaseEENKUlvE_clEvENKUlvE0_clEvEUlaaE_EESt5arrayIPcLm2EEEEviT0_T1_)
        .other          _ZN2at6native29vectorized_elementwise_kernelILi8ENS0_13AUnaryFunctorIaaaZZZNS0_16fmod_kernel_cudaERNS_18TensorIteratorBaseEENKUlvE_clEvENKUlvE0_clEvEUlaaE_EESt5arrayIPcLm2EEEEviT0_T1_,@"STO_CUDA_ENTRY STV_DEFAULT"
_ZN2at6native29vectorized_elementwise_kernelILi8ENS0_13AUnaryFunctorIaaaZZZNS0_16fmod_kernel_cudaERNS_18TensorIteratorBaseEENKUlvE_clEvENKUlvE0_clEvEUlaaE_EESt5arrayIPcLm2EEEEviT0_T1_:
.text._ZN2at6native29vectorized_elementwise_kernelILi8ENS0_13AUnaryFunctorIaaaZZZNS0_16fmod_kernel_cudaERNS_18TensorIteratorBaseEENKUlvE_clEvENKUlvE0_clEvEUlaaE_EESt5arrayIPcLm2EEEEviT0_T1_:
        /* <DEDUP_REMOVED lines=16> */
[----:B0-----:R-:W-:-:S06]  /*0100*/  IMAD.WIDE.U32 R2, R0, 0x8, R2 ;  /* 0x0000000800027825 */ /* 0x001fcc00078e0002 */
[----:B------:R-:W2:Y:S01]  /*0110*/  LDG.E.64 R2, desc[UR8][R2.64] ;  /* 0x0000000802027981 */ /* 0x000ea2000c1e1b00 */
[----:B------:R-:W-:-:S04]  /*0120*/  UIADD3 UR5, UP0, UR4, UR6, URZ ;  /* 0x0000000604057290 */ /* 0x000fc8000ff1e03f */
[----:B------:R-:W-:Y:S01]  /*0130*/  UIADD3.X UR6, URZ, UR7, URZ, UP0, !UPT ;  /* 0x000000073f067290 */ /* 0x000fe200087fe43f */
[----:B--2---:R-:W-:Y:S02]  /*0140*/  LOP3.LUT R7, R3, 0xffff, RZ, 0xc0, !PT ;  /* 0x0000ffff03077812 */ /* 0x004fe400078ec0ff */
[----:B------:R-:W-:Y:S02]  /*0150*/  LOP3.LUT R4, R2, 0xffff, RZ, 0xc0, !PT ;  /* 0x0000ffff02047812 */ /* 0x000fe400078ec0ff */
[----:B------:R-:W-:Y:S02]  /*0160*/  PRMT R14, R7, 0x8880, RZ ;  /* 0x00008880070e7816 */ /* 0x000fe400000000ff */
[----:B------:R-:W-:Y:S02]  /*0170*/  PRMT R15, R4, 0x8880, RZ ;  /* 0x00008880040f7816 */ /* 0x000fe400000000ff */
[----:B------:R-:W-:Y:S02]  /*0180*/  IABS R19, R14 ;  /* 0x0000000e00137213 */ /* 0x000fe40000000000 */
[----:B------:R-:W-:-:S02]  /*0190*/  IABS R16, R15 ;  /* 0x0000000f00107213 */ /* 0x000fc40000000000 */
[----:B------:R-:W-:Y:S01]  /*01a0*/  PRMT R2, R2, 0x7732, RZ ;  /* 0x0000773202027816 */ /* 0x000fe200000000ff */
[----:B------:R-:W0:Y:S01]  /*01b0*/  I2F.RP R8, R19 ;  /* 0x0000001300087306 */ /* 0x000e220000209400 */
[----:B------:R-:W-:Y:S02]  /*01c0*/  SHF.R.U32.HI R7, RZ, 0x8, R7 ;  /* 0x00000008ff077819 */ /* 0x000fe40000011607 */
[----:B------:R-:W-:Y:S02]  /*01d0*/  SHF.R.U32.HI R4, RZ, 0x8, R4 ;  /* 0x00000008ff047819 */ /* 0x000fe40000011604 */
[----:B------:R-:W-:Y:S02]  /*01e0*/  PRMT R24, R2, 0x8880, RZ ;  /* 0x0000888002187816 */ /* 0x000fe400000000ff */
[----:B------:R-:W-:Y:S01]  /*01f0*/  LOP3.LUT R7, R7, 0xffff, RZ, 0xc0, !PT ;  /* 0x0000ffff07077812 */ /* 0x000fe200078ec0ff */
[----:B------:R-:W1:Y:S01]  /*0200*/  I2F.RP R6, R16 ;  /* 0x0000001000067306 */ /* 0x000e620000209400 */
[----:B------:R-:W-:-:S02]  /*0210*/  LOP3.LUT R4, R4, 0xffff, RZ, 0xc0, !PT ;  /* 0x0000ffff04047812 */ /* 0x000fc400078ec0ff */
[----:B------:R-:W-:Y:S02]  /*0220*/  IABS R21, R24 ;  /* 0x0000001800157213 */ /* 0x000fe40000000000 */
[----:B------:R-:W-:Y:S02]  /*0230*/  PRMT R23, R7, 0x8880, RZ ;  /* 0x0000888007177816 */ /* 0x000fe400000000ff */
[----:B------:R-:W-:Y:S01]  /*0240*/  SHF.R.U32.HI R7, RZ, 0x8, R2 ;  /* 0x00000008ff077819 */ /* 0x000fe20000011602 */
[----:B------:R-:W-:Y:S01]  /*0250*/  I2F.RP R5, R21 ;  /* 0x0000001500057306 */ /* 0x000fe20000209400 */
[----:B------:R-:W-:Y:S02]  /*0260*/  PRMT R20, R4, 0x8880, RZ ;  /* 0x0000888004147816 */ /* 0x000fe400000000ff */
[----:B------:R-:W-:Y:S02]  /*0270*/  LOP3.LUT R7, R7, 0xffff, RZ, 0xc0, !PT ;  /* 0x0000ffff07077812 */ /* 0x000fe400078ec0ff */
[----:B------:R-:W-:-:S02]  /*0280*/  IABS R17, R20 ;  /* 0x0000001400117213 */ /* 0x000fc40000000000 */
[----:B------:R-:W-:Y:S01]  /*0290*/  PRMT R22, R7, 0x8880, RZ ;  /* 0x0000888007167816 */ /* 0x000fe200000000ff */
[----:B0-----:R-:W0:Y:S01]  /*02a0*/  MUFU.RCP R4, R8 ;  /* 0x0000000800047308 */ /* 0x001e220000001000 */
[----:B------:R-:W-:Y:S02]  /*02b0*/  IABS R2, R23 ;  /* 0x0000001700027213 */ /* 0x000fe40000000000 */
[----:B------:R-:W-:Y:S02]  /*02c0*/  IABS R18, R22 ;  /* 0x0000001600127213 */ /* 0x000fe40000000000 */
[----:B------:R-:W-:-:S03]  /*02d0*/  PRMT R3, R3, 0x7732, RZ ;  /* 0x0000773203037816 */ /* 0x000fc600000000ff */
[----:B------:R-:W-:Y:S08]  /*02e0*/  I2F.RP R26, R17 ;  /* 0x00000011001a7306 */ /* 0x000ff00000209400 */
[----:B-1----:R-:W1:Y:S01]  /*02f0*/  MUFU.RCP R6, R6 ;  /* 0x0000000600067308 */ /* 0x002e620000001000 */
[----:B0-----:R-:W-:-:S07]  /*0300*/  VIADD R13, R4, 0xffffffe ;  /* 0x0ffffffe040d7836 */ /* 0x001fce0000000000 */
[----:B------:R-:W-:Y:S08]  /*0310*/  I2F.RP R12, R18 ;  /* 0x00000012000c7306 */ /* 0x000ff00000209400 */
[----:B------:R-:W0:Y:S01]  /*0320*/  MUFU.RCP R5, R5 ;  /* 0x0000000500057308 */ /* 0x000e220000001000 */
[----:B-1----:R-:W-:-:S07]  /*0330*/  VIADD R10, R6, 0xffffffe ;  /* 0x0ffffffe060a7836 */ /* 0x002fce0000000000 */
[----:B------:R-:W-:Y:S08]  /*0340*/  I2F.RP R9, R2 ;  /* 0x0000000200097306 */ /* 0x000ff00000209400 */
[----:B------:R-:W1:Y:S01]  /*0350*/  MUFU.RCP R7, R26 ;  /* 0x0000001a00077308 */ /* 0x000e620000001000 */
[----:B0-----:R-:W-:-:S07]  /*0360*/  IADD3 R5, R5, 0xffffffe, RZ ;  /* 0x0ffffffe05057810 */ /* 0x001fce0007ffe0ff */
[----:B------:R0:W2:Y:S08]  /*0370*/  F2I.FTZ.U32.TRUNC.NTZ R11, R10 ;  /* 0x0000000a000b7305 */ /* 0x0000b0000021f000 */
[----:B------:R3:W4:Y:S01]  /*0380*/  MUFU.RCP R6, R12 ;  /* 0x0000000c00067308 */ /* 0x0007220000001000 */
[----:B-1----:R-:W-:Y:S01]  /*0390*/  VIADD R7, R7, 0xffffffe ;  /* 0x0ffffffe07077836 */ /* 0x002fe20000000000 */
[----:B0-----:R-:W-:Y:S01]  /*03a0*/  HFMA2.MMA R10, -RZ, RZ, 0, 0 ;  /* 0x00000000ff0a7435 */ /* 0x001fe200000001ff */
[----:B--2---:R-:W-:-:S05]  /*03b0*/  IMAD.MOV R29, RZ, RZ, -R11 ;  /* 0x000000ffff1d7224 */ /* 0x004fca00078e0a0b */
[----:B------:R-:W0:Y:S01]  /*03c0*/  F2I.FTZ.U32.TRUNC.NTZ R13, R13 ;  /* 0x0000000d000d7305 */ /* 0x000e22000021f000 */
[----:B---3--:R-:W-:Y:S02]  /*03d0*/  IMAD.MOV.U32 R12, RZ, RZ, RZ ;  /* 0x000000ffff0c7224 */ /* 0x008fe400078e00ff */
[----:B------:R-:W-:-:S04]  /*03e0*/  IMAD R29, R29, R16, RZ ;  /* 0x000000101d1d7224 */ /* 0x000fc800078e02ff */
[----:B------:R-:W-:Y:S01]  /*03f0*/  IMAD.HI.U32 R26, R11, R29, R10 ;  /* 0x0000001d0b1a7227 */ /* 0x000fe200078e000a */
[----:B------:R-:W1:Y:S03]  /*0400*/  MUFU.RCP R4, R9 ;  /* 0x0000000900047308 */ /* 0x000e660000001000 */
[----:B----4-:R-:W-:Y:S02]  /*0410*/  VIADD R27, R6, 0xffffffe ;  /* 0x0ffffffe061b7836 */ /* 0x010fe40000000000 */
[----:B0-----:R-:W-:-:S03]  /*0420*/  IMAD.MOV R8, RZ, RZ, -R13 ;  /* 0x000000ffff087224 */ /* 0x001fc600078e0a0d */
[----:B------:R-:W0:Y:S01]  /*0430*/  F2I.FTZ.U32.TRUNC.NTZ R5, R5 ;  /* 0x0000000500057305 */ /* 0x000e22000021f000 */
[----:B------:R-:W-:-:S04]  /*0440*/  IMAD.MOV.U32 R6, RZ, RZ, R8 ;  /* 0x000000ffff067224 */ /* 0x000fc800078e0008 */
[----:B------:R-:W-:-:S03]  /*0450*/  IMAD R11, R6, R19, RZ ;  /* 0x00000013060b7224 */ /* 0x000fc600078e02ff */
[----:B------:R-:W2:Y:S01]  /*0460*/  F2I.FTZ.U32.TRUNC.NTZ R7, R7 ;  /* 0x0000000700077305 */ /* 0x000ea2000021f000 */
[----:B-1----:R-:W-:Y:S02]  /*0470*/  VIADD R10, R4, 0xffffffe ;  /* 0x0ffffffe040a7836 */ /* 0x002fe40000000000 */
[----:B------:R-:W-:-:S04]  /*0480*/  IMAD.HI.U32 R12, R13, R11, R12 ;  /* 0x0000000b0d0c7227 */ /* 0x000fc800078e000c */
[----:B0-----:R-:W-:Y:S01]  /*0490*/  IMAD.MOV R4, RZ, RZ, -R5 ;  /* 0x000000ffff047224 */ /* 0x001fe200078e0a05 */
[----:B------:R-:W0:Y:S03]  /*04a0*/  F2I.FTZ.U32.TRUNC.NTZ R9, R27 ;  /* 0x0000001b00097305 */ /* 0x000e26000021f000 */
[----:B------:R-:W-:Y:S02]  /*04b0*/  IMAD R13, R4, R21, RZ ;  /* 0x00000015040d7224 */ /* 0x000fe400078e02ff */
[----:B------:R-:W-:Y:S02]  /*04c0*/  IMAD.MOV.U32 R4, RZ, RZ, RZ ;  /* 0x000000ffff047224 */ /* 0x000fe400078e00ff */
[----:B--2---:R-:W-:Y:S01]  /*04d0*/  IMAD.MOV R6, RZ, RZ, -R7 ;  /* 0x000000ffff067224 */ /* 0x004fe200078e0a07 */
[----:B------:R1:W2:Y:S01]  /*04e0*/  F2I.FTZ.U32.TRUNC.NTZ R11, R10 ;  /* 0x0000000a000b7305 */ /* 0x0002a2000021f000 */
[----:B------:R-:W-:-:S04]  /*04f0*/  IMAD.HI.U32 R4, R5, R13, R4 ;  /* 0x0000000d05047227 */ /* 0x000fc800078e0004 */
[----:B------:R-:W-:Y:S01]  /*0500*/  IMAD R5, R6, R17, RZ ;  /* 0x0000001106057224 */ /* 0x000fe200078e02ff */
[----:B0-----:R-:W-:Y:S01]  /*0510*/  IADD3 R8, RZ, -R9, RZ ;  /* 0x80000009ff087210 */ /* 0x001fe20007ffe0ff */
[----:B------:R-:W-:Y:S02]  /*0520*/  IMAD.MOV.U32 R6, RZ, RZ, RZ ;  /* 0x000000ffff067224 */ /* 0x000fe400078e00ff */
[----:B-1----:R-:W-:Y:S02]  /*0530*/  IMAD.MOV.U32 R10, RZ, RZ, RZ ;  /* 0x000000ffff0a7224 */ /* 0x002fe400078e00ff */
[----:B------:R-:W-:-:S04]  /*0540*/  IMAD.HI.U32 R6, R7, R5, R6 ;  /* 0x0000000507067227 */ /* 0x000fc800078e0006 */
[----:B------:R-:W-:Y:S02]  /*0550*/  IMAD.MOV.U32 R5, RZ, RZ, R8 ;  /* 0x000000ffff057224 */ /* 0x000fe400078e0008 */
[----:B------:R-:W-:Y:S02]  /*0560*/  IMAD.MOV.U32 R8, RZ, RZ, RZ ;  /* 0x000000ffff087224 */ /* 0x000fe400078e00ff */
[----:B------:R-:W-:Y:S02]  /*0570*/  IMAD R5, R5, R18, RZ ;  /* 0x0000001205057224 */ /* 0x000fe400078e02ff */
[----:B--2---:R-:W-:Y:S02]  /*0580*/  IMAD.MOV R7, RZ, RZ, -R11 ;  /* 0x000000ffff077224 */ /* 0x004fe400078e0a0b */
[----:B------:R-:W-:-:S04]  /*0590*/  IMAD.HI.U32 R8, R9, R5, R8 ;  /* 0x0000000509087227 */ /* 0x000fc800078e0008 */
[----:B------:R-:W-:Y:S01]  /*05a0*/  IMAD R5, R7, R2, RZ ;  /* 0x0000000207057224 */ /* 0x000fe200078e02ff */
[----:B------:R-:W-:Y:S02]  /*05b0*/  PRMT R7, R3, 0x8880, RZ ;  /* 0x0000888003077816 */ /* 0x000fe400000000ff */
[----:B------:R-:W-:Y:S01]  /*05c0*/  SHF.R.U32.HI R3, RZ, 0x8, R3 ;  /* 0x00000008ff037819 */ /* 0x000fe20000011603 */
[----:B------:R-:W-:Y:S01]  /*05d0*/  IMAD.HI.U32 R28, R11, R5, R10 ;  /* 0x000000050b1c7227 */ /* 0x000fe200078e000a */
[----:B------:R-:W-:Y:S02]  /*05e0*/  PRMT R5, R25, 0x8880, RZ ;  /* 0x0000888019057816 */ /* 0x000fe400000000ff */
[----:B------:R-:W-:Y:S02]  /*05f0*/  IABS R9, R7 ;  /* 0x0000000700097213 */ /* 0x000fe40000000000 */
[----:B------:R-:W-:Y:S02]  /*0600*/  IABS R11, R5 ;  /* 0x00000005000b7213 */ /* 0x000fe40000000000 */
[----:B------:R-:W-:Y:S01]  /*0610*/  IABS R10, R15 ;  /* 0x0000000f000a7213 */ /* 0x000fe20000000000 */
[----:B------:R-:W0:Y:S01]  /*0620*/  I2F.RP R25, R9 ;  /* 0x0000000900197306 */ /* 0x000e220000209400 */
[----:B------:R-:W-:Y:S01]  /*0630*/  ISETP.GE.AND P0, PT, R5, RZ, PT ;  /* 0x000000ff0500720c */ /* 0x000fe20003f06270 */
[----:B------:R-:W-:Y:S01]  /*0640*/  IMAD.HI.U32 R26, R26, R11, RZ ;  /* 0x0000000b1a1a7227 */ /* 0x000fe200078e00ff */
[----:B------:R-:W-:-:S02]  /*0650*/  IADD3 R13, RZ, -R10, RZ ;  /* 0x8000000aff0d7210 */ /* 0x000fc40007ffe0ff */
[----:B------:R-:W-:Y:S01]  /*0660*/  IABS R10, R14 ;  /* 0x0000000e000a7213 */ /* 0x000fe20000000000 */
[----:B------:R-:W-:Y:S01]  /*0670*/  IMAD.HI.U32 R4, R4, R11, RZ ;  /* 0x0000000b04047227 */ /* 0x000fe200078e00ff */
[----:B------:R-:W-:Y:S02]  /*0680*/  IABS R5, R24 ;  /* 0x0000001800057213 */ /* 0x000fe40000000000 */
[----:B------:R-:W-:Y:S01]  /*0690*/  LOP3.LUT R3, R3, 0xffff, RZ, 0xc0, !PT ;  /* 0x0000ffff03037812 */ /* 0x000fe200078ec0ff */
[----:B------:R-:W-:Y:S02]  /*06a0*/  IMAD R13, R26, R13, R11 ;  /* 0x0000000d1a0d7224 */ /* 0x000fe400078e020b */
[----:B------:R-:W-:Y:S01]  /*06b0*/  IMAD.MOV R26, RZ, RZ, -R10 ;  /* 0x000000ffff1a7224 */ /* 0x000fe200078e0a0a */
[----:B------:R-:W-:Y:S01]  /*06c0*/  PRMT R3, R3, 0x8880, RZ ;  /* 0x0000888003037816 */ /* 0x000fe200000000ff */
[----:B------:R-:W-:Y:S01]  /*06d0*/  IMAD.MOV R10, RZ, RZ, -R5 ;  /* 0x000000ffff0a7224 */ /* 0x000fe200078e0a05 */
[----:B------:R-:W-:Y:S01]  /*06e0*/  ISETP.GT.U32.AND P1, PT, R16, R13, PT ;  /* 0x0000000d1000720c */ /* 0x000fe20003f24070 */
[----:B------:R-:W-:Y:S01]  /*06f0*/  IMAD.HI.U32 R12, R12, R11, RZ ;  /* 0x0000000b0c0c7227 */ /* 0x000fe200078e00ff */
[----:B0-----:R0:W1:Y:S03]  /*0700*/  MUFU.RCP R5, R25 ;  /* 0x0000001900057308 */ /* 0x0010660000001000 */
[--C-:B------:R-:W-:Y:S01]  /*0710*/  IMAD R10, R4, R10, R11.reuse ;  /* 0x0000000a040a7224 */ /* 0x100fe200078e020b */
[----:B------:R-:W-:Y:S01]  /*0720*/  IABS R4, R20 ;  /* 0x0000001400047213 */ /* 0x000fe20000000000 */
[----:B------:R-:W-:Y:S01]  /*0730*/  IMAD R12, R12, R26, R11 ;  /* 0x0000001a0c0c7224 */ /* 0x000fe200078e020b */
[----:B------:R-:W-:Y:S01]  /*0740*/  IABS R26, R23 ;  /* 0x00000017001a7213 */ /* 0x000fe20000000000 */
[----:B------:R-:W-:Y:S01]  /*0750*/  IMAD.HI.U32 R28, R28, R11, RZ ;  /* 0x0000000b1c1c7227 */ /* 0x000fe200078e00ff */
[----:B------:R-:W-:-:S02]  /*0760*/  ISETP.GT.U32.AND P2, PT, R21, R10, PT ;  /* 0x0000000a1500720c */ /* 0x000fc40003f44070 */
[----:B------:R-:W-:Y:S01]  /*0770*/  ISETP.GT.U32.AND P3, PT, R19, R12, PT ;  /* 0x0000000c1300720c */ /* 0x000fe20003f64070 */
[----:B------:R-:W-:Y:S02]  /*0780*/  IMAD.MOV R4, RZ, RZ, -R4 ;  /* 0x000000ffff047224 */ /* 0x000fe400078e0a04 */
[----:B0-----:R-:W-:Y:S02]  /*0790*/  IMAD.MOV R25, RZ, RZ, -R26 ;  /* 0x000000ffff197224 */ /* 0x001fe400078e0a1a */
[----:B------:R-:W-:Y:S01]  /*07a0*/  IMAD.HI.U32 R8, R8, R11, RZ ;  /* 0x0000000b08087227 */ /* 0x000fe200078e00ff */
[----:B------:R-:W-:-:S03]  /*07b0*/  MOV R26, R4 ;  /* 0x00000004001a7202 */ /* 0x000fc60000000f00 */
[----:B------:R-:W-:Y:S02]  /*07c0*/  IMAD.MOV.U32 R4, RZ, RZ, R25 ;  /* 0x000000ffff047224 */ /* 0x000fe400078e0019 */
[----:B-1----:R-:W-:Y:S02]  /*07d0*/  VIADD R5, R5, 0xffffffe ;  /* 0x0ffffffe05057836 */ /* 0x002fe40000000000 */
[----:B------:R-:W-:Y:S01]  /*07e0*/  IMAD R25, R28, R4, R11 ;  /* 0x000000041c197224 */ /* 0x000fe200078e020b */
[----:B------:R-:W-:Y:S01]  /*07f0*/  IABS R4, R22 ;  /* 0x0000001600047213 */ /* 0x000fe20000000000 */
[----:B------:R-:W-:Y:S02]  /*0800*/  IMAD.HI.U32 R6, R6, R11, RZ ;  /* 0x0000000b06067227 */ /* 0x000fe400078e00ff */
[----:B------:R-:W0:Y:S02]  /*0810*/  F2I.FTZ.U32.TRUNC.NTZ R5, R5 ;  /* 0x0000000500057305 */ /* 0x000e24000021f000 */
[----:B------:R-:W-:-:S02]  /*0820*/  IMAD.MOV R27, RZ, RZ, -R4 ;  /* 0x000000ffff1b7224 */ /* 0x000fc400078e0a04 */
[--C-:B------:R-:W-:Y:S02]  /*0830*/  IMAD R6, R6, R26, R11.reuse ;  /* 0x0000001a06067224 */ /* 0x100fe400078e020b */
[----:B------:R-:W-:Y:S01]  /*0840*/  IMAD R27, R8, R27, R11 ;  /* 0x0000001b081b7224 */ /* 0x000fe200078e020b */
[----:B------:R-:W-:Y:S01]  /*0850*/  IABS R8, R3 ;  /* 0x0000000300087213 */ /* 0x000fe20000000000 */
[----:B------:R-:W-:Y:S02]  /*0860*/  @!P1 IMAD.IADD R13, R13, 0x1, -R16 ;  /* 0x000000010d0d9824 */ /* 0x000fe400078e0a10 */
[----:B------:R-:W-:Y:S01]  /*0870*/  @!P3 IMAD.IADD R12, R12, 0x1, -R19 ;  /* 0x000000010c0cb824 */ /* 0x000fe200078e0a13 */
[----:B------:R-:W1:Y:S01]  /*0880*/  I2F.RP R26, R8 ;  /* 0x00000008001a7306 */ /* 0x000e620000209400 */
[----:B------:R-:W-:Y:S01]  /*0890*/  @!P2 IMAD.IADD R10, R10, 0x1, -R21 ;  /* 0x000000010a0aa824 */ /* 0x000fe200078e0a15 */
[----:B------:R-:W-:Y:S01]  /*08a0*/  ISETP.GT.U32.AND P1, PT, R16, R13, PT ;  /* 0x0000000d1000720c */ /* 0x000fe20003f24070 */
[----:B0-----:R-:W-:Y:S01]  /*08b0*/  IMAD.MOV R4, RZ, RZ, -R5 ;  /* 0x000000ffff047224 */ /* 0x001fe200078e0a05 */
[----:B------:R-:W-:-:S02]  /*08c0*/  ISETP.GT.U32.AND P3, PT, R19, R12, PT ;  /* 0x0000000c1300720c */ /* 0x000fc40003f64070 */
[----:B------:R-:W-:Y:S01]  /*08d0*/  ISETP.GT.U32.AND P2, PT, R21, R10, PT ;  /* 0x0000000a1500720c */ /* 0x000fe20003f44070 */
[----:B------:R-:W-:Y:S01]  /*08e0*/  IMAD R29, R4, R9, RZ ;  /* 0x00000009041d7224 */ /* 0x000fe200078e02ff */
[----:B------:R-:W-:Y:S01]  /*08f0*/  HFMA2.MMA R4, -RZ, RZ, 0, 0 ;  /* 0x00000000ff047435 */ /* 0x000fe200000001ff */
[----:B-1----:R-:W0:Y:S06]  /*0900*/  MUFU.RCP R26, R26 ;  /* 0x0000001a001a7308 */ /* 0x002e2c0000001000 */
[----:B------:R-:W-:Y:S01]  /*0910*/  @!P1 IMAD.IADD R13, R13, 0x1, -R16 ;  /* 0x000000010d0d9824 */ /* 0x000fe200078e0a10 */
[----:B------:R-:W-:Y:S01]  /*0920*/  ISETP.GT.U32.AND P1, PT, R17, R6, PT ;  /* 0x000000061100720c */ /* 0x000fe20003f24070 */
[----:B------:R-:W-:Y:S01]  /*0930*/  @!P3 IMAD.IADD R12, R12, 0x1, -R19 ;  /* 0x000000010c0cb824 */ /* 0x000fe200078e0a13 */
[----:B------:R-:W-:Y:S01]  /*0940*/  ISETP.NE.AND P3, PT, R15, RZ, PT ;  /* 0x000000ff0f00720c */ /* 0x000fe20003f65270 */
[----:B------:R-:W-:Y:S01]  /*0950*/  IMAD.HI.U32 R4, R5, R29, R4 ;  /* 0x0000001d05047227 */ /* 0x000fe200078e0004 */
[----:B------:R-:W-:-:S03]  /*0960*/  IABS R5, R7 ;  /* 0x0000000700057213 */ /* 0x000fc60000000000 */
[----:B------:R-:W-:Y:S01]  /*0970*/  @!P2 IMAD.IADD R10, R10, 0x1, -R21 ;  /* 0x000000010a0aa824 */ /* 0x000fe200078e0a15 */
[----:B------:R-:W-:Y:S01]  /*0980*/  ISETP.GT.U32.AND P2, PT, R18, R27, PT ;  /* 0x0000001b1200720c */ /* 0x000fe20003f44070 */
[----:B------:R-:W-:Y:S02]  /*0990*/  IMAD.MOV R16, RZ, RZ, -R5 ;  /* 0x000000ffff107224 */ /* 0x000fe400078e0a05 */
[----:B------:R-:W-:-:S04]  /*09a0*/  IMAD.HI.U32 R4, R4, R11, RZ ;  /* 0x0000000b04047227 */ /* 0x000fc800078e00ff */
[----:B0-----:R-:W-:Y:S02]  /*09b0*/  VIADD R5, R26, 0xffffffe ;  /* 0x0ffffffe1a057836 */ /* 0x001fe40000000000 */
[----:B------:R-:W-:Y:S02]  /*09c0*/  @!P1 IMAD.IADD R6, R6, 0x1, -R17 ;  /* 0x0000000106069824 */ /* 0x000fe400078e0a11 */
[----:B------:R-:W-:Y:S02]  /*09d0*/  IMAD R16, R4, R16, R11 ;  /* 0x0000001004107224 */ /* 0x000fe400078e020b */
[----:B------:R-:W0:Y:S01]  /*09e0*/  F2I.FTZ.U32.TRUNC.NTZ R5, R5 ;  /* 0x0000000500057305 */ /* 0x000e22000021f000 */
[----:B------:R-:W-:Y:S01]  /*09f0*/  ISETP.GT.U32.AND P1, PT, R17, R6, PT ;  /* 0x000000061100720c */ /* 0x000fe20003f24070 */
[----:B------:R-:W-:Y:S01]  /*0a00*/  IMAD.MOV.U32 R4, RZ, RZ, RZ ;  /* 0x000000ffff047224 */ /* 0x000fe200078e00ff */
[----:B------:R-:W-:Y:S01]  /*0a10*/  ISETP.GT.U32.AND P5, PT, R9, R16, PT ;  /* 0x000000100900720c */ /* 0x000fe20003fa4070 */
[----:B------:R-:W-:-:S02]  /*0a20*/  @!P2 IMAD.IADD R27, R27, 0x1, -R18 ;  /* 0x000000011b1ba824 */ /* 0x000fc400078e0a12 */
[----:B------:R-:W-:Y:S01]  /*0a30*/  @!P0 IMAD.MOV R13, RZ, RZ, -R13 ;  /* 0x000000ffff0d8224 */ /* 0x000fe200078e0a0d */
[----:B------:R-:W-:Y:S01]  /*0a40*/  @!P3 LOP3.LUT R13, RZ, R15, RZ, 0x33, !PT ;  /* 0x0000000fff0db212 */ /* 0x000fe200078e33ff */
[----:B------:R-:W-:Y:S01]  /*0a50*/  @!P0 IMAD.MOV R12, RZ, RZ, -R12 ;  /* 0x000000ffff0c8224 */ /* 0x000fe200078e0a0c */
[----:B------:R-:W-:Y:S01]  /*0a60*/  ISETP.GT.U32.AND P2, PT, R18, R27, PT ;  /* 0x0000001b1200720c */ /* 0x000fe20003f44070 */
[----:B------:R-:W-:Y:S01]  /*0a70*/  @!P0 IMAD.MOV R10, RZ, RZ, -R10 ;  /* 0x000000ffff0a8224 */ /* 0x000fe200078e0a0a */
[----:B------:R-:W-:Y:S02]  /*0a80*/  ISETP.NE.AND P3, PT, R24, RZ, PT ;  /* 0x000000ff1800720c */ /* 0x000fe40003f65270 */
[----:B------:R-:W-:Y:S01]  /*0a90*/  LOP3.LUT R13, R13, 0xff, RZ, 0xc0, !PT ;  /* 0x000000ff0d0d7812 */ /* 0x000fe200078ec0ff */
[----:B------:R-:W-:Y:S01]  /*0aa0*/  @!P1 IMAD.IADD R6, R6, 0x1, -R17 ;  /* 0x0000000106069824 */ /* 0x000fe200078e0a11 */
[----:B0-----:R-:W-:Y:S01]  /*0ab0*/  IADD3 R29, RZ, -R5, RZ ;  /* 0x80000005ff1d7210 */ /* 0x001fe20007ffe0ff */
[----:B------:R-:W-:Y:S01]  /*0ac0*/  @!P5 IMAD.IADD R16, R16, 0x1, -R9 ;  /* 0x000000011010d824 */ /* 0x000fe200078e0a09 */
[----:B------:R-:W-:-:S02]  /*0ad0*/  ISETP.GT.U32.AND P1, PT, R2, R25, PT ;  /* 0x000000190200720c */ /* 0x000fc40003f24070 */
[----:B------:R-:W-:Y:S01]  /*0ae0*/  ISETP.NE.AND P5, PT, R7, RZ, PT ;  /* 0x000000ff0700720c */ /* 0x000fe20003fa5270 */
[----:B------:R-:W-:Y:S02]  /*0af0*/  IMAD R19, R29, R8, RZ ;  /* 0x000000081d137224 */ /* 0x000fe400078e02ff */
[----:B------:R-:W-:Y:S01]  /*0b00*/  @!P2 IMAD.IADD R27, R27, 0x1, -R18 ;  /* 0x000000011b1ba824 */ /* 0x000fe200078e0a12 */
[----:B------:R-:W-:Y:S01]  /*0b10*/  ISETP.NE.AND P2, PT, R22, RZ, PT ;  /* 0x000000ff1600720c */ /* 0x000fe20003f45270 */
[----:B------:R-:W-:Y:S01]  /*0b20*/  IMAD.HI.U32 R4, R5, R19, R4 ;  /* 0x0000001305047227 */ /* 0x000fe200078e0004 */
[----:B------:R-:W-:Y:S02]  /*0b30*/  IABS R5, R3 ;  /* 0x0000000300057213 */ /* 0x000fe40000000000 */
[----:B------:R-:W-:Y:S01]  /*0b40*/  @!P3 LOP3.LUT R10, RZ, R24, RZ, 0x33, !PT ;  /* 0x00000018ff0ab212 */ /* 0x000fe200078e33ff */
[----:B------:R-:W-:Y:S01]  /*0b50*/  @!P0 IMAD.MOV R27, RZ, RZ, -R27 ;  /* 0x000000ffff1b8224 */ /* 0x000fe200078e0a1b */
[----:B------:R-:W-:Y:S01]  /*0b60*/  ISETP.NE.AND P3, PT, R23, RZ, PT ;  /* 0x000000ff1700720c */ /* 0x000fe20003f65270 */
[----:B------:R-:W-:Y:S01]  /*0b70*/  IMAD.MOV R5, RZ, RZ, -R5 ;  /* 0x000000ffff057224 */ /* 0x000fe200078e0a05 */
[----:B------:R-:W-:Y:S01]  /*0b80*/  @!P1 IADD3 R25, R25, -R2, RZ ;  /* 0x8000000219199210 */ /* 0x000fe20007ffe0ff */
[----:B------:R-:W-:Y:S01]  /*0b90*/  IMAD.HI.U32 R4, R4, R11, RZ ;  /* 0x0000000b04047227 */ /* 0x000fe200078e00ff */
[----:B------:R-:W-:-:S02]  /*0ba0*/  ISETP.GT.U32.AND P1, PT, R9, R16, PT ;  /* 0x000000100900720c */ /* 0x000fc40003f24070 */
[----:B------:R-:W-:Y:S01]  /*0bb0*/  ISETP.GT.U32.AND P4, PT, R2, R25, PT ;  /* 0x000000190200720c */ /* 0x000fe20003f84070 */
[----:B------:R-:W-:Y:S01]  /*0bc0*/  IMAD R11, R4, R5, R11 ;  /* 0x00000005040b7224 */ /* 0x000fe200078e020b */
[----:B------:R-:W-:-:S04]  /*0bd0*/  @!P2 LOP3.LUT R27, RZ, R22, RZ, 0x33, !PT ;  /* 0x00000016ff1ba212 */ /* 0x000fc800078e33ff */
[----:B------:R-:W-:-:S05]  /*0be0*/  ISETP.GT.U32.AND P6, PT, R8, R11, PT ;  /* 0x0000000b0800720c */ /* 0x000fca0003fc4070 */
[----:B------:R-:W-:Y:S02]  /*0bf0*/  @!P1 IADD3 R16, R16, -R9, RZ ;  /* 0x8000000910109210 */ /* 0x000fe40007ffe0ff */
[----:B------:R-:W-:Y:S01]  /*0c00*/  @!P4 IMAD.IADD R25, R25, 0x1, -R2 ;  /* 0x000000011919c824 */ /* 0x000fe200078e0a02 */
[----:B------:R-:W-:Y:S01]  /*0c10*/  ISETP.NE.AND P4, PT, R14, RZ, PT ;  /* 0x000000ff0e00720c */ /* 0x000fe20003f85270 */
[----:B------:R-:W-:Y:S01]  /*0c20*/  IMAD.U32 R2, RZ, RZ, UR5 ;  /* 0x00000005ff027e24 */ /* 0x000fe2000f8e00ff */
[----:B------:R-:W-:Y:S01]  /*0c30*/  ISETP.NE.AND P1, PT, R20, RZ, PT ;  /* 0x000000ff1400720c */ /* 0x000fe20003f25270 */
[----:B------:R-:W-:Y:S01]  /*0c40*/  @!P0 IMAD.MOV R16, RZ, RZ, -R16 ;  /* 0x000000ffff108224 */ /* 0x000fe200078e0a10 */
[----:B------:R-:W-:Y:S01]  /*0c50*/  @!P5 LOP3.LUT R16, RZ, R7, RZ, 0x33, !PT ;  /* 0x00000007ff10d212 */ /* 0x000fe200078e33ff */
[----:B------:R-:W-:Y:S02]  /*0c60*/  @!P6 IMAD.IADD R11, R11, 0x1, -R8 ;  /* 0x000000010b0be824 */ /* 0x000fe400078e0a08 */
[----:B------:R-:W-:Y:S01]  /*0c70*/  @!P0 IMAD.MOV R25, RZ, RZ, -R25 ;  /* 0x000000ffff198224 */ /* 0x000fe200078e0a19 */
[----:B------:R-:W-:-:S02]  /*0c80*/  @!P3 LOP3.LUT R25, RZ, R23, RZ, 0x33, !PT ;  /* 0x00000017ff19b212 */ /* 0x000fc400078e33ff */
[----:B------:R-:W-:Y:S02]  /*0c90*/  ISETP.GT.U32.AND P6, PT, R8, R11, PT ;  /* 0x0000000b0800720c */ /* 0x000fe40003fc4070 */
[----:B------:R-:W-:Y:S02]  /*0ca0*/  LOP3.LUT R4, R16, 0xff, RZ, 0xc0, !PT ;  /* 0x000000ff10047812 */ /* 0x000fe400078ec0ff */
[----:B------:R-:W-:Y:S02]  /*0cb0*/  @!P4 LOP3.LUT R12, RZ, R14, RZ, 0x33, !PT ;  /* 0x0000000eff0cc212 */ /* 0x000fe400078e33ff */
[----:B------:R-:W-:Y:S02]  /*0cc0*/  ISETP.NE.AND P4, PT, R3, RZ, PT ;  /* 0x000000ff0300720c */ /* 0x000fe40003f85270 */
[----:B------:R-:W-:-:S04]  /*0cd0*/  LOP3.LUT R5, R12, 0xff, RZ, 0xc0, !PT ;  /* 0x000000ff0c057812 */ /* 0x000fc800078ec0ff */
[----:B------:R-:W-:Y:S01]  /*0ce0*/  PRMT R5, R25, 0x7604, R5 ;  /* 0x0000760419057816 */ /* 0x000fe20000000005 */
[----:B------:R-:W-:Y:S01]  /*0cf0*/  @!P6 IMAD.IADD R11, R11, 0x1, -R8 ;  /* 0x000000010b0be824 */ /* 0x000fe200078e0a08 */
[----:B------:R-:W-:Y:S02]  /*0d00*/  MOV R8, R6 ;  /* 0x0000000600087202 */ /* 0x000fe40000000f00 */
[----:B------:R-:W-:Y:S01]  /*0d10*/  LOP3.LUT R6, R10, 0xff, RZ, 0xc0, !PT ;  /* 0x000000ff0a067812 */ /* 0x000fe200078ec0ff */
[----:B------:R-:W-:Y:S02]  /*0d20*/  @!P0 IMAD.MOV R11, RZ, RZ, -R11 ;  /* 0x000000ffff0b8224 */ /* 0x000fe400078e0a0b */
[----:B------:R-:W-:Y:S01]  /*0d30*/  @!P0 IMAD.MOV R8, RZ, RZ, -R8 ;  /* 0x000000ffff088224 */ /* 0x000fe200078e0a08 */
[----:B------:R-:W-:Y:S02]  /*0d40*/  @!P1 LOP3.LUT R8, RZ, R20, RZ, 0x33, !PT ;  /* 0x00000014ff089212 */ /* 0x000fe400078e33ff */
[----:B------:R-:W-:-:S02]  /*0d50*/  @!P4 LOP3.LUT R11, RZ, R3, RZ, 0x33, !PT ;  /* 0x00000003ff0bc212 */ /* 0x000fc400078e33ff */
[----:B------:R-:W-:Y:S02]  /*0d60*/  MOV R3, UR6 ;  /* 0x0000000600037c02 */ /* 0x000fe40008000f00 */
[----:B------:R-:W-:Y:S02]  /*0d70*/  PRMT R13, R8, 0x7604, R13 ;  /* 0x00007604080d7816 */ /* 0x000fe4000000000d */
[----:B------:R-:W-:Y:S01]  /*0d80*/  PRMT R6, R27, 0x7604, R6 ;  /* 0x000076041b067816 */ /* 0x000fe20000000006 */
[----:B------:R-:W-:Y:S01]  /*0d90*/  IMAD.WIDE R2, R0, 0x8, R2 ;  /* 0x0000000800027825 */ /* 0x000fe200078e0202 */
[----:B------:R-:W-:Y:S02]  /*0da0*/  PRMT R4, R11, 0x7604, R4 ;  /* 0x000076040b047816 */ /* 0x000fe40000000004 */
[----:B------:R-:W-:Y:S02]  /*0db0*/  PRMT R6, R13, 0x5410, R6 ;  /* 0x000054100d067816 */ /* 0x000fe40000000006 */
[----:B------:R-:W-:-:S05]  /*0dc0*/  PRMT R7, R5, 0x5410, R4 ;  /* 0x0000541005077816 */ /* 0x000fca0000000004 */
[----:B------:R-:W-:Y:S01]  /*0dd0*/  STG.E.64 desc[UR8][R2.64], R6 ;  /* 0x0000000602007986 */ /* 0x000fe2000c101b08 */
[----:B------:R-:W-:Y:S05]  /*0de0*/  EXIT ;  /* 0x000000000000794d */ /* 0x000fea0003800000 */
.L_x_26055:
        /* <DEDUP_REMOVED lines=43> */
[----:B--2---:R-:W-:Y:S01]  /*10a0*/  @!P2 IADD3 R6, P6, R11, R6, RZ ;  /* 0x000000060b06a210 */ /* 0x004fe20007fde0ff */
[----:B------:R-:W-:-:S03]  /*10b0*/  IMAD.MOV.U32 R11, RZ, RZ, RZ ;  /* 0x000000ffff0b7224 */ /* 0x000fc600078e00ff */
        /* <DEDUP_REMOVED lines=14> */
[----:B------:R-:W-:Y:S01]  /*11a0*/  IMAD.MOV.U32 R12, RZ, RZ, RZ ;  /* 0x000000ffff0c7224 */ /* 0x000fe200078e00ff */
[----:B------:R-:W-:-:S05]  /*11b0*/  @!P2 IADD3.X R7, RZ, R7, RZ, P6, !PT ;  /* 0x00000007ff07a210 */ /* 0x000fca00037fe4ff */
        /* <DEDUP_REMOVED lines=41> */
.L_x_26057:
[----:B------:R-:W-:Y:S05]  /*1450*/  BSYNC B0 ;  /* 0x0000000000007941 */ /* 0x000fea0003800000 */
.L_x_26056:
        /* <DEDUP_REMOVED lines=25> */
.L_x_26059:
[----:B------:R-:W-:Y:S05]  /*15f0*/  BSYNC B0 ;  /* 0x0000000000007941 */ /* 0x000fea0003800000 */
.L_x_26058:
        /* <DEDUP_REMOVED lines=33> */
.L_x_26061:
[----:B------:R-:W-:Y:S05]  /*1810*/  BSYNC B0 ;  /* 0x0000000000007941 */ /* 0x000fea0003800000 */
.L_x_26060:
        /* <DEDUP_REMOVED lines=25> */
.L_x_26063:
[----:B------:R-:W-:Y:S05]  /*19b0*/  BSYNC B0 ;  /* 0x0000000000007941 */ /* 0x000fea0003800000 */
.L_x_26062:
        /* <DEDUP_REMOVED lines=25> */
.L_x_26065:
[----:B------:R-:W-:Y:S05]  /*1b50*/  BSYNC B0 ;  /* 0x0000000000007941 */ /* 0x000fea0003800000 */
.L_x_26064:
        /* <DEDUP_REMOVED lines=25> */
.L_x_26067:
[----:B------:R-:W-:Y:S05]  /*1cf0*/  BSYNC B0 ;  /* 0x0000000000007941 */ /* 0x000fea0003800000 */
.L_x_26066:
        /* <DEDUP_REMOVED lines=25> */
.L_x_26069:
[----:B------:R-:W-:Y:S05]  /*1e90*/  BSYNC B0 ;  /* 0x0000000000007941 */ /* 0x000fea0003800000 */
.L_x_26068:
        /* <DEDUP_REMOVED lines=25> */
.L_x_26071:
[----:B------:R-:W-:Y:S05]  /*2030*/  BSYNC B0 ;  /* 0x0000000000007941 */ /* 0x000fea0003800000 */
.L_x_26070:
        /* <DEDUP_REMOVED lines=20> */
.L_x_26074:
[----:B------:R-:W-:-:S13]  /*2180*/  ISETP.GE.AND P0, PT, R9, R10, PT ;  /* 0x0000000a0900720c */ /* 0x000fda0003f06270 */
[----:B------:R-:W-:Y:S05]  /*2190*/  @P0 BRA `(.L_x_26076) ;  /* 0x0000000000380947 */ /* 0x000fea0003800000 */
[C---:B------:R-:W-:Y:S01]  /*21a0*/  IADD3 R4, R9.reuse, UR4, RZ ;  /* 0x0000000409047c10 */ /* 0x040fe2000fffe0ff */
[----:B------:R-:W-:Y:S01]  /*21b0*/  ULDC.64 UR6, c[0x0][0x218] ;  /* 0x0000860000067ab9 */ /* 0x000fe20000000a00 */
[----:B------:R-:W-:Y:S02]  /*21c0*/  VIADD R9, R9, 0x80 ;  /* 0x0000008009097836 */ /* 0x000fe40000000000 */
[----:B------:R-:W-:-:S05]  /*21d0*/  IADD3 R4, P0, R4, UR6, RZ ;  /* 0x0000000604047c10 */ /* 0x000fca000ff1e0ff */
[----:B0-----:R-:W-:-:S05]  /*21e0*/  IMAD.X R5, RZ, RZ, UR7, P0 ;  /* 0x00000007ff057e24 */ /* 0x001fca00080e06ff */
[----:B------:R1:W-:Y:S03]  /*21f0*/  STG.E.U8 desc[UR8][R4.64], R8 ;  /* 0x0000000804007986 */ /* 0x0003e6000c101108 */
.L_x_26075:
        /* <DEDUP_REMOVED lines=8> */
.L_x_26076:
[----:B------:R-:W-:-:S13]  /*2280*/  ISETP.GE.AND P0, PT, R9, R10, PT ;  /* 0x0000000a0900720c */ /* 0x000fda0003f06270 */
[----:B------:R-:W-:Y:S05]  /*2290*/  @P0 BREAK B1 ;  /* 0x0000000000010942 */ /* 0x000fea0003800000 */
[----:B------:R-:W-:Y:S05]  /*22a0*/  @P0 BRA `(.L_x_26078) ;  /* 0x0000000000380947 */ /* 0x000fea0003800000 */
[C---:B-1----:R-:W-:Y:S01]  /*22b0*/  VIADD R4, R9.reuse, UR4 ;  /* 0x0000000409047c36 */ /* 0x042fe20008000000 */
[----:B------:R-:W-:Y:S01]  /*22c0*/  ULDC.64 UR6, c[0x0][0x218] ;  /* 0x0000860000067ab9 */ /* 0x000fe20000000a00 */
[----:B------:R-:W-:-:S03]  /*22d0*/  VIADD R9, R9, 0x80 ;  /* 0x0000008009097836 */ /* 0x000fc60000000000 */
[----:B------:R-:W-:-:S05]  /*22e0*/  IADD3 R4, P0, R4, UR6, RZ ;  /* 0x0000000604047c10 */ /* 0x000fca000ff1e0ff */
[----:B0-----:R-:W-:-:S05]  /*22f0*/  IMAD.X R5, RZ, RZ, UR7, P0 ;  /* 0x00000007ff057e24 */ /* 0x001fca00080e06ff */
[----:B------:R2:W-:Y:S03]  /*2300*/  STG.E.U8 desc[UR8][R4.64], R11 ;  /* 0x0000000b04007986 */ /* 0x0005e6000c101108 */
.L_x_26077:
[----:B------:R-:W-:Y:S05]  /*2310*/  BSYNC B1 ;  /* 0x0000000000017941 */ /* 0x000fea0003800000 */
.L_x_26073:
[----:B------:R-:W-:-:S13]  /*2320*/  ISETP.GE.AND P0, PT, R9, R10, PT ;  /* 0x0000000a0900720c */ /* 0x000fda0003f06270 */
[----:B0-----:R-:W0:Y:S01]  /*2330*/  @!P0 LDC.64 R6, c[0x0][0x218] ;  /* 0x00008600ff068b82 */ /* 0x001e220000000a00 */
[C---:B-12---:R-:W-:Y:S02]  /*2340*/  @!P0 VIADD R5, R9.reuse, UR4 ;  /* 0x0000000409058c36 */ /* 0x046fe40008000000 */
[----:B------:R-:W-:-:S03]  /*2350*/  @!P0 VIADD R9, R9, 0x80 ;  /* 0x0000008009098836 */ /* 0x000fc60000000000 */
[----:B0-----:R-:W-:-:S04]  /*2360*/  @!P0 IADD3 R4, P1, R5, R6, RZ ;  /* 0x0000000605048210 */ /* 0x001fc80007f3e0ff */
[----:B------:R-:W-:-:S05]  /*2370*/  @!P0 IADD3.X R5, RZ, R7, RZ, P1, !PT ;  /* 0x00000007ff058210 */ /* 0x000fca0000ffe4ff */
[----:B------:R2:W-:Y:S04]  /*2380*/  @!P0 STG.E.U8 desc[UR8][R4.64], R14 ;  /* 0x0000000e04008986 */ /* 0x0005e8000c101108 */
.L_x_26078:
[----:B------:R-:W-:Y:S05]  /*2390*/  BSYNC B0 ;  /* 0x0000000000007941 */ /* 0x000fea0003800000 */
.L_x_26072:
        /* <DEDUP_REMOVED lines=9> */
.L_x_26079:
        /* <DEDUP_REMOVED lines=13> */
.L_x_57464:


//--------------------- .text._ZN2at6native18elementwise_kernelILi128ELi4EZNS0_15gpu_kernel_implINS0_13BinaryFunctorIhhhZZZNS0_16fmod_kernel_cudaERNS_18TensorIteratorBaseEENKUlvE_clEvENKUlvE_clEvEUlhhE_EEEEvS5_RKT_EUliE_EEviT1_ --------------------------
	.section	.text._ZN2at6native18elementwise_kernelILi128ELi4EZNS0_15gpu_kernel_implINS0_13BinaryFunctorIhhhZZZNS0_16fmod_kernel_cudaERNS_18TensorIteratorBaseEENKUlvE_clEvENKUlvE_clEvEUlhhE_EEEEvS5_RKT_EUliE_EEviT1_,"ax",@progbits
	.align	128
        .global         _ZN2at6native18elementwise_kernelILi128ELi4EZNS0_15gpu_kernel_implINS0_13BinaryFunctorIhhhZZZNS0_16fmod_kernel_cudaERNS_18TensorIteratorBaseEENKUlvE_clEvENKUlvE_clEvEUlhhE_EEEEvS5_RKT_EUliE_EEviT1_
        .type           _ZN2at6native18elementwise_kernelILi128ELi4EZNS0_15gpu_kernel_implINS0_13BinaryFunctorIhhhZZZNS0_16fmod_kernel_cudaERNS_18TensorIteratorBaseEENKUlvE_clEvENKUlvE_clEvEUlhhE_EEEEvS5_RKT_EUliE_EEviT1_,@function
        .size           _ZN2at6native18elementwise_kernelILi128ELi4EZNS0_15gpu_kernel_implINS0_13BinaryFunctorIhhhZZZNS0_16fmod_kernel_cudaERNS_18TensorIteratorBaseEENKUlvE_clEvENKUlvE_clEvEUlhhE_EEEEvS5_RKT_EUliE_EEviT1_,(.L_x_57234 - _ZN2at6native18elementwise_kernelILi128ELi4EZNS0_15gpu_kernel_implINS0_13BinaryFunctorIhhhZZZNS0_16fmod_kernel_cudaERNS_18TensorIteratorBaseEENKUlvE_clEvENKUlvE_clEvEUlhhE_EEEEvS5_RKT_EUliE_EEviT1_)
        .other          _ZN2at6native18elementwise_kernelILi128ELi4EZNS0_15gpu_kernel_implINS0_13BinaryFunctorIhhhZZZNS0_16fmod_kernel_cudaERNS_18TensorIteratorBaseEENKUlvE_clEvENKUlvE_clEvEUlhhE_EEEEvS5_RKT_EUliE_EEviT1_,@"STO_CUDA_ENTRY STV_DEFAULT"
_ZN2at6native18elementwise_kernelILi128ELi4EZNS0_15gpu_kernel_implINS0_13BinaryFunctorIhhhZZZNS0_16fmod_kernel_cudaERNS_18TensorIteratorBaseEENKUlvE_clEvENKUlvE_clEvEUlhhE_EEEEvS5_RKT_EUliE_EEviT1_:
.text._ZN2at6native18elementwise_kernelILi128ELi4EZNS0_15gpu_kernel_implINS0_13BinaryFunctorIhhhZZZNS0_16fmod_kernel_cudaERNS_18TensorIteratorBaseEENKUlvE_clEvENKUlvE_clEvEUlhhE_EEEEvS5_RKT_EUliE_EEviT1_:
        /* <DEDUP_REMOVED lines=365> */
.L_x_26082:
        /* <DEDUP_REMOVED lines=20> */
.L_x_26086:
[----:B------:R0:W5:Y:S01]  /*1810*/  LDG.E.U8 R19, desc[UR36][R4.64] ;  /* 0x0000002404137981 */ /* 0x000162000c1e1100 */
[----:B------:R-:W-:Y:S05]  /*1820*/  BRA `(.L_x_26088) ;  /* 0x0000000c00647947 */ /* 0x000fea0003800000 */
.L_x_26085:
        /* <DEDUP_REMOVED lines=8> */
.L_x_26090:
[----:B------:R3:W5:Y:S01]  /*18b0*/  LDG.E.U8 R19, desc[UR36][R4.64] ;  /* 0x0000002404137981 */ /* 0x000762000c1e1100 */
[----:B------:R-:W-:Y:S05]  /*18c0*/  BRA `(.L_x_26088) ;  /* 0x0000000c003c7947 */ /* 0x000fea0003800000 */
.L_x_26089:
[----:B------:R0:W5:Y:S01]  /*18d0*/  LDG.E.U16 R19, desc[UR36][R4.64] ;  /* 0x0000002404137981 */ /* 0x000162000c1e1500 */
[----:B------:R-:W-:Y:S05]  /*18e0*/  BRA `(.L_x_26088) ;  /* 0x0000000c00347947 */ /* 0x000fea0003800000 */
.L_x_26084:
[----:B------:R-:W-:-:S13]  /*18f0*/  ISETP.GT.AND P0, PT, R2, 0x6, PT ;  /* 0x000000060200780c */ /* 0x000fda0003f04270 */
[----:B------:R-:W-:Y:S05]  /*1900*/  @P0 BRA `(.L_x_26091) ;  /* 0x0000000000340947 */ /* 0x000fea0003800000 */
[----:B------:R-:W-:-:S13]  /*1910*/  ISETP.NE.AND P0, PT, R2, 0x5, PT ;  /* 0x000000050200780c */ /* 0x000fda0003f05270 */
[----:B------:R-:W-:Y:S05]  /*1920*/  @!P0 BRA `(.L_x_26092) ;  /* 0x0000000000188947 */ /* 0x000fea0003800000 */
[----:B------:R-:W-:-:S13]  /*1930*/  ISETP.NE.AND P0, PT, R2, 0x6, PT ;  /* 0x000000060200780c */ /* 0x000fda0003f05270 */
[----:B------:R-:W-:Y:S05]  /*1940*/  @P0 BRA `(.L_x_26087) ;  /* 0x0000000800c80947 */ /* 0x000fea0003800000 */
[----:B------:R-:W2:Y:S02]  /*1950*/  LDG.E R2, desc[UR36][R4.64] ;  /* 0x0000002404027981 */ /* 0x000ea4000c1e1900 */
[----:B--2---:R-:W0:Y:S02]  /*1960*/  F2I.S64.TRUNC R2, R2 ;  /* 0x0000000200027311 */ /* 0x004e24000020d900 */
[----:B0-----:R-:W-:Y:S01]  /*1970*/  PRMT R19, R2, 0x7610, R19 ;  /* 0x0000761002137816 */ /* 0x001fe20000000013 */
[----:B------:R-:W-:Y:S06]  /*1980*/  BRA `(.L_x_26088) ;  /* 0x0000000c000c7947 */ /* 0x000fec0003800000 */
.L_x_26092:
[----:B------:R-:W2:Y:S02]  /*1990*/  LDG.E.U16 R2, desc[UR36][R4.64] ;  /* 0x0000002404027981 */ /* 0x000ea4000c1e1500 */
[----:B--2---:R-:W-:-:S06]  /*19a0*/  HADD2.F32 R2, -RZ, R2.H0_H0 ;  /* 0x20000002ff027230 */ /* 0x004fcc0000004100 */
[----:B------:R-:W0:Y:S02]  /*19b0*/  F2I.S64.TRUNC R2, R2 ;  /* 0x0000000200027311 */ /* 0x000e24000020d900 */
[----:B0-----:R-:W-:Y:S01]  /*19c0*/  PRMT R19, R2, 0x7610, R19 ;  /* 0x0000761002137816 */ /* 0x001fe20000000013 */
[----:B------:R-:W-:Y:S06]  /*19d0*/  BRA `(.L_x_26088) ;  /* 0x0000000800f87947 */ /* 0x000fec0003800000 */
.L_x_26091:
[----:B------:R-:W-:-:S13]  /*19e0*/  ISETP.NE.AND P0, PT, R2, 0x7, PT ;  /* 0x000000070200780c */ /* 0x000fda0003f05270 */
[----:B------:R-:W-:Y:S05]  /*19f0*/  @!P0 BRA `(.L_x_26093) ;  /* 0x0000000000348947 */ /* 0x000fea0003800000 */
        /* <DEDUP_REMOVED lines=8> */
.L_x_26094:
[----:B------:R-:W2:Y:S02]  /*1a80*/  LDG.E.U16 R4, desc[UR36][R4.64] ;  /* 0x0000002404047981 */ /* 0x000ea4000c1e1500 */
[----:B--2---:R-:W-:-:S06]  /*1a90*/  HADD2.F32 R2, -RZ, R4.H0_H0 ;  /* 0x20000004ff027230 */ /* 0x004fcc0000004100 */
[----:B------:R-:W0:Y:S02]  /*1aa0*/  F2I.S64.TRUNC R2, R2 ;  /* 0x0000000200027311 */ /* 0x000e24000020d900 */
[----:B0-----:R-:W-:Y:S01]  /*1ab0*/  PRMT R19, R2, 0x7610, R19 ;  /* 0x0000761002137816 */ /* 0x001fe20000000013 */
[----:B------:R-:W-:Y:S06]  /*1ac0*/  BRA `(.L_x_26088) ;  /* 0x0000000800bc7947 */ /* 0x000fec0003800000 */
.L_x_26093:
[----:B------:R-:W2:Y:S02]  /*1ad0*/  LDG.E.64 R2, desc[UR36][R4.64] ;  /* 0x0000002404027981 */ /* 0x000ea4000c1e1b00 */
[----:B--2---:R-:W0:Y:S02]  /*1ae0*/  F2I.S64.F64.TRUNC R2, R2 ;  /* 0x0000000200027311 */ /* 0x004e24000030d900 */
[----:B0-----:R-:W-:Y:S01]  /*1af0*/  PRMT R19, R2, 0x7610, R19 ;  /* 0x0000761002137816 */ /* 0x001fe20000000013 */
[----:B------:R-:W-:Y:S06]  /*1b00*/  BRA `(.L_x_26088) ;  /* 0x0000000800ac7947 */ /* 0x000fec0003800000 */
.L_x_26083:
        /* <DEDUP_REMOVED lines=12> */
.L_x_26097:
[----:B------:R-:W2:Y:S02]  /*1bd0*/  LDG.E.64 R4, desc[UR36][R4.64] ;  /* 0x0000002404047981 */ /* 0x000ea4000c1e1b00 */
[----:B--2---:R-:W0:Y:S02]  /*1be0*/  F2I.S64.F64.TRUNC R2, R4 ;  /* 0x0000000400027311 */ /* 0x004e24000030d900 */
[----:B0-----:R-:W-:Y:S01]  /*1bf0*/  PRMT R19, R2, 0x7610, R19 ;  /* 0x0000761002137816 */ /* 0x001fe20000000013 */
[----:B------:R-:W-:Y:S06]  /*1c00*/  BRA `(.L_x_26088) ;  /* 0x00000008006c7947 */ /* 0x000fec0003800000 */
.L_x_26096:
        /* <DEDUP_REMOVED lines=25> */
[----:B------:R-:W0:Y:S02]  /*1da0*/  F2I.S64.TRUNC R2, R3 ;  /* 0x0000000300027311 */ /* 0x000e24000020d900 */
[----:B0-----:R-:W-:Y:S01]  /*1db0*/  PRMT R19, R2, 0x7610, R19 ;  /* 0x0000761002137816 */ /* 0x001fe20000000013 */
[----:B------:R-:W-:Y:S06]  /*1dc0*/  BRA `(.L_x_26088) ;  /* 0x0000000400fc7947 */ /* 0x000fec0003800000 */
.L_x_26099:
        /* <DEDUP_REMOVED lines=12> */
[----:B------:R-:W0:Y:S02]  /*1e90*/  F2I.S64.TRUNC R2, R2 ;  /* 0x0000000200027311 */ /* 0x000e24000020d900 */
[----:B0-----:R-:W-:Y:S01]  /*1ea0*/  PRMT R19, R2, 0x7610, R19 ;  /* 0x0000761002137816 */ /* 0x001fe20000000013 */
[----:B------:R-:W-:Y:S06]  /*1eb0*/  BRA `(.L_x_26088) ;  /* 0x0000000400c07947 */ /* 0x000fec0003800000 */
.L_x_26098:
[----:B------:R-:W2:Y:S02]  /*1ec0*/  LDG.E.U16 R2, desc[UR36][R4.64] ;  /* 0x0000002404027981 */ /* 0x000ea4000c1e1500 */
[----:B--2---:R-:W-:-:S06]  /*1ed0*/  IMAD.U32 R2, R2, 0x10000, RZ ;  /* 0x0001000002027824 */ /* 0x004fcc00078e00ff */
[----:B------:R-:W0:Y:S02]  /*1ee0*/  F2I.S64.TRUNC R2, R2 ;  /* 0x0000000200027311 */ /* 0x000e24000020d900 */
[----:B0-----:R-:W-:Y:S01]  /*1ef0*/  PRMT R19, R2, 0x7610, R19 ;  /* 0x0000761002137816 */ /* 0x001fe20000000013 */
[----:B------:R-:W-:Y:S06]  /*1f00*/  BRA `(.L_x_26088) ;  /* 0x0000000400ac7947 */ /* 0x000fec0003800000 */
.L_x_26095:
        /* <DEDUP_REMOVED lines=10> */
.L_x_26102:
        /* <DEDUP_REMOVED lines=21> */
.L_x_26106:
[----:B------:R-:W-:Y:S05]  /*2100*/  BSYNC B1 ;  /* 0x0000000000017941 */ /* 0x000fea0003800000 */
.L_x_26105:
[----:B------:R-:W-:Y:S01]  /*2110*/  IMAD.SHL.U32 R2, R2, 0x100000, RZ ;  /* 0x0010000002027824 */ /* 0x000fe200078e00ff */
[----:B------:R-:W-:-:S04]  /*2120*/  LEA R3, R0, 0x3b800000, 0x17 ;  /* 0x3b80000000037811 */ /* 0x000fc800078eb8ff */
[----:B------:R-:W-:-:S07]  /*2130*/  LOP3.LUT R2, R3, R2, R4, 0xfe, !PT ;  /* 0x0000000203027212 */ /* 0x000fce00078efe04 */
.L_x_26104:
[----:B------:R-:W-:Y:S05]  /*2140*/  BSYNC B0 ;  /* 0x0000000000007941 */ /* 0x000fea0003800000 */
.L_x_26103:
[----:B------:R-:W0:Y:S02]  /*2150*/  F2I.S64.TRUNC R2, R2 ;  /* 0x0000000200027311 */ /* 0x000e24000020d900 */
[----:B0-----:R-:W-:Y:S01]  /*2160*/  PRMT R19, R2, 0x7610, R19 ;  /* 0x0000761002137816 */ /* 0x001fe20000000013 */
[----:B------:R-:W-:Y:S06]  /*2170*/  BRA `(.L_x_26088) ;  /* 0x0000000400107947 */ /* 0x000fec0003800000 */
.L_x_26101:
        /* <DEDUP_REMOVED lines=21> */
.L_x_26110:
[----:B------:R-:W-:Y:S05]  /*22d0*/  BSYNC B1 ;  /* 0x0000000000017941 */ /* 0x000fea0003800000 */
.L_x_26109:
[----:B------:R-:W-:Y:S01]  /*22e0*/  IMAD.SHL.U32 R2, R2, 0x200000, RZ ;  /* 0x0020000002027824 */ /* 0x000fe200078e00ff */
[----:B------:R-:W-:-:S04]  /*22f0*/  LEA R3, R0, 0x37800000, 0x17 ;  /* 0x3780000000037811 */ /* 0x000fc800078eb8ff */
[----:B------:R-:W-:-:S07]  /*2300*/  LOP3.LUT R2, R3, R2, R4, 0xfe, !PT ;  /* 0x0000000203027212 */ /* 0x000fce00078efe04 */
.L_x_26108:
[----:B------:R-:W-:Y:S05]  /*2310*/  BSYNC B0 ;  /* 0x0000000000007941 */ /* 0x000fea0003800000 */
.L_x_26107:
[----:B------:R-:W0:Y:S02]  /*2320*/  F2I.S64.TRUNC R2, R2 ;  /* 0x0000000200027311 */ /* 0x000e24000020d900 */
[----:B0-----:R-:W-:Y:S01]  /*2330*/  PRMT R19, R2, 0x7610, R19 ;  /* 0x0000761002137816 */ /* 0x001fe20000000013 */
[----:B------:R-:W-:Y:S06]  /*2340*/  BRA `(.L_x_26088) ;  /* 0x00000000009c7947 */ /* 0x000fec0003800000 */
.L_x_26100:
        /* <DEDUP_REMOVED lines=14> */
.L_x_26114:
[----:B------:R-:W-:Y:S05]  /*2430*/  BSYNC B0 ;  /* 0x0000000000007941 */ /* 0x000fea0003800000 */
.L_x_26113:
[----:B------:R-:W0:Y:S02]  /*2440*/  F2I.S64.TRUNC R2, R2 ;  /* 0x0000000200027311 */ /* 0x000e24000020d900 */
[----:B0-----:R-:W-:Y:S01]  /*2450*/  PRMT R19, R2, 0x7610, R19 ;  /* 0x0000761002137816 */ /* 0x001fe20000000013 */
[----:B------:R-:W-:Y:S06]  /*2460*/  BRA `(.L_x_26088) ;  /* 0x0000000000547947 */ /* 0x000fec0003800000 */
.L_x_26087:
        /* <DEDUP_REMOVED lines=16> */
.L_x_26115:
[----:B------:R-:W-:Y:S01]  /*2570*/  PRMT R19, RZ, 0x7610, R19 ;  /* 0x00007610ff137816 */ /* 0x000fe20000000013 */
[----:B------:R-:W-:Y:S06]  /*2580*/  BRA `(.L_x_26088) ;  /* 0x00000000000c7947 */ /* 0x000fec0003800000 */
.L_x_26112:
[----:B------:R2:W5:Y:S01]  /*2590*/  LDG.E.U8 R19, desc[UR36][R4.64] ;  /* 0x0000002404137981 */ /* 0x000562000c1e1100 */
[----:B------:R-:W-:Y:S05]  /*25a0*/  BRA `(.L_x_26088) ;  /* 0x0000000000047947 */ /* 0x000fea0003800000 */
.L_x_26111:
[----:B------:R1:W5:Y:S02]  /*25b0*/  LDG.E.U8 R19, desc[UR36][R4.64] ;  /* 0x0000002404137981 */ /* 0x000364000c1e1100 */
.L_x_26088:
[----:B------:R-:W0:Y:S01]  /*25c0*/  LDC.U8 R2, c[0x0][0x493] ;  /* 0x000124c0ff027b82 */ /* 0x000e220000000000 */
[----:B------:R-:W-:Y:S02]  /*25d0*/  ULDC.64 UR4, c[0x0][0x488] ;  /* 0x0001220000047ab9 */ /* 0x000fe40000000a00 */
[----:B01234-:R-:W-:-:S05]  /*25e0*/  IADD3 R4, P1, R22, UR4, RZ ;  /* 0x0000000416047c10 */ /* 0x01ffca000ff3e0ff */
[----:B------:R-:W-:Y:S01]  /*25f0*/  IMAD.X R5, RZ, RZ, UR5, P1 ;  /* 0x00000005ff057e24 */ /* 0x000fe200088e06ff */
[----:B------:R-:W-:-:S04]  /*2600*/  PRMT R0, R2, 0x9910, RZ ;  /* 0x0000991002007816 */ /* 0x000fc800000000ff */
        /* <DEDUP_REMOVED lines=12> */
.L_x_26119:
[----:B------:R3:W5:Y:S01]  /*26d0*/  LDG.E.U8 R0, desc[UR36][R4.64] ;  /* 0x0000002404007981 */ /* 0x000762000c1e1100 */
[----:B------:R-:W-:Y:S05]  /*26e0*/  BRA `(.L_x_26121) ;  /* 0x0000000c00647947 */ /* 0x000fea0003800000 */
.L_x_26118:
        /* <DEDUP_REMOVED lines=8> */
.L_x_26123:
[----:B------:R1:W5:Y:S01]  /*2770*/  LDG.E.U8 R0, desc[UR36][R4.64] ;  /* 0x0000002404007981 */ /* 0x000362000c1e1100 */
[----:B------:R-:W-:Y:S05]  /*2780*/  BRA `(.L_x_26121) ;  /* 0x0000000c003c7947 */ /* 0x000fea0003800000 */
.L_x_26122:
[----:B------:R2:W5:Y:S01]  /*2790*/  LDG.E.U16 R0, desc[UR36][R4.64] ;  /* 0x0000002404007981 */ /* 0x000562000c1e1500 */
[----:B------:R-:W-:Y:S05]  /*27a0*/  BRA `(.L_x_26121) ;  /* 0x0000000c00347947 */ /* 0x000fea0003800000 */
.L_x_26117:
        /* <DEDUP_REMOVED lines=10> */
.L_x_26125:
[----:B------:R-:W2:Y:S02]  /*2850*/  LDG.E.U16 R2, desc[UR36][R4.64] ;  /* 0x0000002404027981 */ /* 0x000ea4000c1e1500 */
[----:B--2---:R-:W-:-:S06]  /*2860*/  HADD2.F32 R2, -RZ, R2.H0_H0 ;  /* 0x20000002ff027230 */ /* 0x004fcc0000004100 */
[----:B------:R-:W0:Y:S02]  /*2870*/  F2I.S64.TRUNC R2, R2 ;  /* 0x0000000200027311 */ /* 0x000e24000020d900 */
[----:B0-----:R-:W-:Y:S01]  /*2880*/  PRMT R0, R2, 0x7610, R0 ;  /* 0x0000761002007816 */ /* 0x001fe20000000000 */
[----:B------:R-:W-:Y:S06]  /*2890*/  BRA `(.L_x_26121) ;  /* 0x0000000800f87947 */ /* 0x000fec0003800000 */
.L_x_26124:
        /* <DEDUP_REMOVED lines=10> */
.L_x_26127:
[----:B------:R-:W2:Y:S02]  /*2940*/  LDG.E.U16 R4, desc[UR36][R4.64] ;  /* 0x0000002404047981 */ /* 0x000ea4000c1e1500 */
[----:B--2---:R-:W-:-:S06]  /*2950*/  HADD2.F32 R2, -RZ, R4.H0_H0 ;  /* 0x20000004ff027230 */ /* 0x004fcc0000004100 */
[----:B------:R-:W0:Y:S02]  /*2960*/  F2I.S64.TRUNC R2, R2 ;  /* 0x0000000200027311 */ /* 0x000e24000020d900 */
[----:B0-----:R-:W-:Y:S01]  /*2970*/  PRMT R0, R2, 0x7610, R0 ;  /* 0x0000761002007816 */ /* 0x001fe20000000000 */
[----:B------:R-:W-:Y:S06]  /*2980*/  BRA `(.L_x_26121) ;  /* 0x0000000800bc7947 */ /* 0x000fec0003800000 */
.L_x_26126:
[----:B------:R-:W2:Y:S02]  /*2990*/  LDG.E.64 R2, desc[UR36][R4.64] ;  /* 0x0000002404027981 */ /* 0x000ea4000c1e1b00 */
[----:B--2---:R-:W0:Y:S02]  /*29a0*/  F2I.S64.F64.TRUNC R2, R2 ;  /* 0x0000000200027311 */ /* 0x004e24000030d900 */
[----:B0-----:R-:W-:Y:S01]  /*29b0*/  PRMT R0, R2, 0x7610, R0 ;  /* 0x0000761002007816 */ /* 0x001fe20000000000 */
[----:B------:R-:W-:Y:S06]  /*29c0*/  BRA `(.L_x_26121) ;  /* 0x0000000800ac7947 */ /* 0x000fec0003800000 */
.L_x_26116:
        /* <DEDUP_REMOVED lines=12> */
.L_x_26130:
[----:B------:R-:W2:Y:S02]  /*2a90*/  LDG.E.64 R4, desc[UR36][R4.64] ;  /* 0x0000002404047981 */ /* 0x000ea4000c1e1b00 */
[----:B--2---:R-:W0:Y:S02]  /*2aa0*/  F2I.S64.F64.TRUNC R2, R4 ;  /* 0x0000000400027311 */ /* 0x004e24000030d900 */
[----:B0-----:R-:W-:Y:S01]  /*2ab0*/  PRMT R0, R2, 0x7610, R0 ;  /* 0x0000761002007816 */ /* 0x001fe20000000000 */
[----:B------:R-:W-:Y:S06]  /*2ac0*/  BRA `(.L_x_26121) ;  /* 0x00000008006c7947 */ /* 0x000fec0003800000 */
.L_x_26129:
        /* <DEDUP_REMOVED lines=28> */
.L_x_26132:
        /* <DEDUP_REMOVED lines=15> */
.L_x_26131:
[----:B------:R-:W2:Y:S02]  /*2d80*/  LDG.E.U16 R2, desc[UR36][R4.64] ;  /* 0x0000002404027981 */ /* 0x000ea4000c1e1500 */
[----:B--2---:R-:W-:-:S06]  /*2d90*/  IMAD.U32 R2, R2, 0x10000, RZ ;  /* 0x0001000002027824 */ /* 0x004fcc00078e00ff */
[----:B------:R-:W0:Y:S02]  /*2da0*/  F2I.S64.TRUNC R2, R2 ;  /* 0x0000000200027311 */ /* 0x000e24000020d900 */
[----:B0-----:R-:W-:Y:S01]  /*2db0*/  PRMT R0, R2, 0x7610, R0 ;  /* 0x0000761002007816 */ /* 0x001fe20000000000 */
[----:B------:R-:W-:Y:S06]  /*2dc0*/  BRA `(.L_x_26121) ;  /* 0x0000000400ac7947 */ /* 0x000fec0003800000 */
.L_x_26128:
        /* <DEDUP_REMOVED lines=10> */
.L_x_26135:
        /* <DEDUP_REMOVED lines=21> */
.L_x_26139:
[----:B------:R-:W-:Y:S05]  /*2fc0*/  BSYNC B1 ;  /* 0x0000000000017941 */ /* 0x000fea0003800000 */
.L_x_26138:
[----:B------:R-:W-:Y:S01]  /*2fd0*/  IMAD.SHL.U32 R2, R2, 0x100000, RZ ;  /* 0x0010000002027824 */ /* 0x000fe200078e00ff */
[----:B------:R-:W-:-:S04]  /*2fe0*/  LEA R3, R0, 0x3b800000, 0x17 ;  /* 0x3b80000000037811 */ /* 0x000fc800078eb8ff */
[----:B------:R-:W-:-:S07]  /*2ff0*/  LOP3.LUT R2, R3, R2, R4, 0xfe, !PT ;  /* 0x0000000203027212 */ /* 0x000fce00078efe04 */
.L_x_26137:
[----:B------:R-:W-:Y:S05]  /*3000*/  BSYNC B0 ;  /* 0x0000000000007941 */ /* 0x000fea0003800000 */
.L_x_26136:
[----:B------:R-:W0:Y:S02]  /*3010*/  F2I.S64.TRUNC R2, R2 ;  /* 0x0000000200027311 */ /* 0x000e24000020d900 */
[----:B0-----:R-:W-:Y:S01]  /*3020*/  PRMT R0, R2, 0x7610, R0 ;  /* 0x0000761002007816 */ /* 0x001fe20000000000 */
[----:B------:R-:W-:Y:S06]  /*3030*/  BRA `(.L_x_26121) ;  /* 0x0000000400107947 */ /* 0x000fec0003800000 */
.L_x_26134:
        /* <DEDUP_REMOVED lines=21> */
.L_x_26143:
[----:B------:R-:W-:Y:S05]  /*3190*/  BSYNC B1 ;  /* 0x0000000000017941 */ /* 0x000fea0003800000 */
.L_x_26142:
[----:B------:R-:W-:Y:S01]  /*31a0*/  IMAD.SHL.U32 R2, R2, 0x200000, RZ ;  /* 0x0020000002027824 */ /* 0x000fe200078e00ff */
[----:B------:R-:W-:-:S04]  /*31b0*/  LEA R3, R0, 0x37800000, 0x17 ;  /* 0x3780000000037811 */ /* 0x000fc800078eb8ff */
[----:B------:R-:W-:-:S07]  /*31c0*/  LOP3.LUT R2, R3, R2, R4, 0xfe, !PT ;  /* 0x0000000203027212 */ /* 0x000fce00078efe04 */
.L_x_26141:
[----:B------:R-:W-:Y:S05]  /*31d0*/  BSYNC B0 ;  /* 0x0000000000007941 */ /* 0x000fea0003800000 */
.L_x_26140:
[----:B------:R-:W0:Y:S02]  /*31e0*/  F2I.S64.TRUNC R2, R2 ;  /* 0x0000000200027311 */ /* 0x000e24000020d900 */
[----:B0-----:R-:W-:Y:S01]  /*31f0*/  PRMT R0, R2, 0x7610, R0 ;  /* 0x0000761002007816 */ /* 0x001fe20000000000 */
[----:B------:R-:W-:Y:S06]  /*3200*/  BRA `(.L_x_26121) ;  /* 0x00000000009c7947 */ /* 0x000fec0003800000 */
.L_x_26133:
        /* <DEDUP_REMOVED lines=14> */
.L_x_26147:
[----:B------:R-:W-:Y:S05]  /*32f0*/  BSYNC B0 ;  /* 0x0000000000007941 */ /* 0x000fea0003800000 */
.L_x_26146:
[----:B------:R-:W0:Y:S02]  /*3300*/  F2I.S64.TRUNC R2, R2 ;  /* 0x0000000200027311 */ /* 0x000e24000020d900 */
[----:B0-----:R-:W-:Y:S01]  /*3310*/  PRMT R0, R2, 0x7610, R0 ;  /* 0x0000761002007816 */ /* 0x001fe20000000000 */
[----:B------:R-:W-:Y:S06]  /*3320*/  BRA `(.L_x_26121) ;  /* 0x0000000000547947 */ /* 0x000fec0003800000 */
.L_x_26120:
        /* <DEDUP_REMOVED lines=16> */
.L_x_26148:
[----:B------:R-:W-:Y:S01]  /*3430*/  PRMT R0, RZ, 0x7610, R0 ;  /* 0x00007610ff007816 */ /* 0x000fe20000000000 */
[----:B------:R-:W-:Y:S06]  /*3440*/  BRA `(.L_x_26121) ;  /* 0x00000000000c7947 */ /* 0x000fec0003800000 */
.L_x_26145:
[----:B------:R0:W5:Y:S01]  /*3450*/  LDG.E.U8 R0, desc[UR36][R4.64] ;  /* 0x0000002404007981 */ /* 0x000162000c1e1100 */
[----:B------:R-:W-:Y:S05]  /*3460*/  BRA `(.L_x_26121) ;  /* 0x0000000000047947 */ /* 0x000fea0003800000 */
.L_x_26144:
[----:B------:R0:W5:Y:S02]  /*3470*/  LDG.E.U8 R0, desc[UR36][R4.64] ;  /* 0x0000002404007981 */ /* 0x000164000c1e1100 */
.L_x_26121:
[----:B-----5:R-:W-:Y:S02]  /*3480*/  LOP3.LUT R0, R0, 0xff, RZ, 0xc0, !PT ;  /* 0x000000ff00007812 */ /* 0x020fe400078ec0ff */
[----:B------:R-:W-:Y:S02]  /*3490*/  LOP3.LUT R7, R19, 0xff, RZ, 0xc0, !PT ;  /* 0x000000ff13077812 */ /* 0x000fe400078ec0ff */
[----:B------:R-:W-:-:S07]  /*34a0*/  MOV R6, 0x34c0 ;  /* 0x000034c000067802 */ /* 0x000fce0000000f00 */
[----:B01234-:R-:W-:Y:S05]  /*34b0*/  CALL.REL.NOINC `($__internal_21_$__cuda_sm20_rem_u16) ;  /* 0x000000d400e87944 */ /* 0x01ffea0003c00000 */
        /* <DEDUP_REMOVED lines=14> */
.L_x_26152:
[----:B------:R3:W-:Y:S01]  /*35a0*/  STG.E.U8 desc[UR36][R16.64], R9 ;  /* 0x0000000910007986 */ /* 0x0007e2000c101124 */
[----:B------:R-:W-:Y:S05]  /*35b0*/  BRA `(.L_x_26154) ;  /* 0x0000000c00647947 */ /* 0x000fea0003800000 */
.L_x_26151:
[----:B------:R-:W-:-:S13]  /*35c0*/  ISETP.NE.AND P0, PT, R0, 0x2, PT ;  /* 0x000000020000780c */ /* 0x000fda0003f05270 */
[----:B------:R-:W-:Y:S05]  /*35d0*/  @!P0 BRA `(.L_x_26155) ;  /* 0x00000000002c8947 */ /* 0x000fea0003800000 */
[----:B------:R-:W-:-:S13]  /*35e0*/  ISETP.NE.AND P0, PT, R0, 0x3, PT ;  /* 0x000000030000780c */ /* 0x000fda0003f05270 */
[----:B------:R-:W-:Y:S05]  /*35f0*/  @!P0 BRA `(.L_x_26156) ;  /* 0x0000000000188947 */ /* 0x000fea0003800000 */
[----:B------:R-:W-:-:S13]  /*3600*/  ISETP.NE.AND P0, PT, R0, 0x4, PT ;  /* 0x000000040000780c */ /* 0x000fda0003f05270 */
[----:B------:R-:W-:Y:S05]  /*3610*/  @P0 BRA `(.L_x_26153) ;  /* 0x0000000800f00947 */ /* 0x000fea0003800000 */
[----:B------:R-:W-:Y:S01]  /*3620*/  LOP3.LUT R2, R9, 0xffff, RZ, 0xc0, !PT ;  /* 0x0000ffff09027812 */ /* 0x000fe200078ec0ff */
[----:B------:R-:W-:-:S05]  /*3630*/  IMAD.MOV.U32 R3, RZ, RZ, RZ ;  /* 0x000000ffff037224 */ /* 0x000fca00078e00ff */
[----:B------:R0:W-:Y:S01]  /*3640*/  STG.E.64 desc[UR36][R16.64], R2 ;  /* 0x0000000210007986 */ /* 0x0001e2000c101b24 */
[----:B------:R-:W-:Y:S05]  /*3650*/  BRA `(.L_x_26154) ;  /* 0x0000000c003c7947 */ /* 0x000fea0003800000 */
.L_x_26156:
[----:B------:R-:W-:-:S05]  /*3660*/  LOP3.LUT R9, R9, 0xffff, RZ, 0xc0, !PT ;  /* 0x0000ffff09097812 */ /* 0x000fca00078ec0ff */
[----:B------:R1:W-:Y:S01]  /*3670*/  STG.E desc[UR36][R16.64], R9 ;  /* 0x0000000910007986 */ /* 0x0003e2000c101924 */
[----:B------:R-:W-:Y:S05]  /*3680*/  BRA `(.L_x_26154) ;  /* 0x0000000c00307947 */ /* 0x000fea0003800000 */
.L_x_26155:
[----:B------:R2:W-:Y:S01]  /*3690*/  STG.E.U16 desc[UR36][R16.64], R9 ;  /* 0x0000000910007986 */ /* 0x0005e2000c101524 */
[----:B------:R-:W-:Y:S05]  /*36a0*/  BRA `(.L_x_26154) ;  /* 0x0000000c00287947 */ /* 0x000fea0003800000 */
.L_x_26150:
[----:B------:R-:W-:-:S13]  /*36b0*/  ISETP.GT.AND P0, PT, R0, 0x6, PT ;  /* 0x000000060000780c */ /* 0x000fda0003f04270 */
[----:B------:R-:W-:Y:S05]  /*36c0*/  @P0 BRA `(.L_x_26157) ;  /* 0x00000000002c0947 */ /* 0x000fea0003800000 */
[----:B------:R-:W-:-:S13]  /*36d0*/  ISETP.NE.AND P0, PT, R0, 0x5, PT ;  /* 0x000000050000780c */ /* 0x000fda0003f05270 */
[----:B------:R-:W-:Y:S05]  /*36e0*/  @!P0 BRA `(.L_x_26158) ;  /* 0x0000000000148947 */ /* 0x000fea0003800000 */
[----:B------:R-:W-:-:S13]  /*36f0*/  ISETP.NE.AND P0, PT, R0, 0x6, PT ;  /* 0x000000060000780c */ /* 0x000fda0003f05270 */
[----:B------:R-:W-:Y:S05]  /*3700*/  @P0 BRA `(.L_x_26153) ;  /* 0x0000000800b40947 */ /* 0x000fea0003800000 */
[----:B------:R-:W0:Y:S02]  /*3710*/  I2F.U16 R3, R9 ;  /* 0x0000000900037306 */ /* 0x000e240000101000 */
[----:B0-----:R0:W-:Y:S01]  /*3720*/  STG.E desc[UR36][R16.64], R3 ;  /* 0x0000000310007986 */ /* 0x0011e2000c101924 */
[----:B------:R-:W-:Y:S05]  /*3730*/  BRA `(.L_x_26154) ;  /* 0x0000000c00047947 */ /* 0x000fea0003800000 */
.L_x_26158:
[----:B------:R-:W0:Y:S02]  /*3740*/  I2F.U16 R0, R9 ;  /* 0x0000000900007306 */ /* 0x000e240000101000 */
[----:B0-----:R-:W-:-:S05]  /*3750*/  F2FP.F16.F32.PACK_AB R0, RZ, R0 ;  /* 0x00000000ff00723e */ /* 0x001fca00000000ff */
[----:B------:R0:W-:Y:S01]  /*3760*/  STG.E.U16 desc[UR36][R16.64], R0 ;  /* 0x0000000010007986 */ /* 0x0001e2000c101524 */
[----:B------:R-:W-:Y:S05]  /*3770*/  BRA `(.L_x_26154) ;  /* 0x0000000800f47947 */ /* 0x000fea0003800000 */
.L_x_26157:
[----:B------:R-:W-:-:S13]  /*3780*/  ISETP.NE.AND P0, PT, R0, 0x7, PT ;  /* 0x000000070000780c */ /* 0x000fda0003f05270 */
[----:B------:R-:W-:Y:S05]  /*3790*/  @!P0 BRA `(.L_x_26159) ;  /* 0x0000000000348947 */ /* 0x000fea0003800000 */
[----:B------:R-:W-:-:S13]  /*37a0*/  ISETP.NE.AND P0, PT, R0, 0x8, PT ;  /* 0x000000080000780c */ /* 0x000fda0003f05270 */
[----:B------:R-:W-:Y:S05]  /*37b0*/  @!P0 BRA `(.L_x_26160) ;  /* 0x0000000000188947 */ /* 0x000fea0003800000 */
[----:B------:R-:W-:-:S13]  /*37c0*/  ISETP.NE.AND P0, PT, R0, 0x9, PT ;  /* 0x000000090000780c */ /* 0x000fda0003f05270 */
[----:B------:R-:W-:Y:S05]  /*37d0*/  @P0 BRA `(.L_x_26153) ;  /* 0x0000000800800947 */ /* 0x000fea0003800000 */
[----:B------:R-:W0:Y:S01]  /*37e0*/  I2F.U16 R2, R9 ;  /* 0x0000000900027306 */ /* 0x000e220000101000 */
[----:B------:R-:W-:-:S05]  /*37f0*/  IMAD.MOV.U32 R3, RZ, RZ, RZ ;  /* 0x000000ffff037224 */ /* 0x000fca00078e00ff */
[----:B0-----:R0:W-:Y:S01]  /*3800*/  STG.E.64 desc[UR36][R16.64], R2 ;  /* 0x0000000210007986 */ /* 0x0011e2000c101b24 */
[----:B------:R-:W-:Y:S05]  /*3810*/  BRA `(.L_x_26154) ;  /* 0x0000000800cc7947 */ /* 0x000fea0003800000 */
.L_x_26160:
[----:B------:R-:W0:Y:S02]  /*3820*/  I2F.U16 R9, R9 ;  /* 0x0000000900097306 */ /* 0x000e240000101000 */
[----:B0-----:R-:W-:-:S04]  /*3830*/  F2FP.F16.F32.PACK_AB R3, RZ, R9 ;  /* 0x00000009ff03723e */ /* 0x001fc800000000ff */
[----:B------:R-:W-:-:S05]  /*3840*/  PRMT R3, R3, 0x5410, RZ ;  /* 0x0000541003037816 */ /* 0x000fca00000000ff */
[----:B------:R0:W-:Y:S01]  /*3850*/  STG.E desc[UR36][R16.64], R3 ;  /* 0x0000000310007986 */ /* 0x0001e2000c101924 */
[----:B------:R-:W-:Y:S05]  /*3860*/  BRA `(.L_x_26154) ;  /* 0x0000000800b87947 */ /* 0x000fea0003800000 */
.L_x_26159:
[----:B------:R-:W0:Y:S02]  /*3870*/  I2F.F64.U16 R2, R9 ;  /* 0x0000000900027312 */ /* 0x000e240000101800 */
[----:B0-----:R0:W-:Y:S01]  /*3880*/  STG.E.64 desc[UR36][R16.64], R2 ;  /* 0x0000000210007986 */ /* 0x0011e2000c101b24 */
[----:B------:R-:W-:Y:S05]  /*3890*/  BRA `(.L_x_26154) ;  /* 0x0000000800ac7947 */ /* 0x000fea0003800000 */
.L_x_26149:
        /* <DEDUP_REMOVED lines=13> */
.L_x_26163:
[----:B------:R-:W0:Y:S01]  /*3970*/  I2F.F64.U16 R4, R9 ;  /* 0x0000000900047312 */ /* 0x000e220000101800 */
[----:B------:R-:W-:-:S05]  /*3980*/  CS2R R6, SRZ ;  /* 0x0000000000067805 */ /* 0x000fca000001ff00 */
[----:B0-----:R0:W-:Y:S01]  /*3990*/  STG.E.128 desc[UR36][R16.64], R4 ;  /* 0x0000000410007986 */ /* 0x0011e2000c101d24 */
[----:B------:R-:W-:Y:S05]  /*39a0*/  BRA `(.L_x_26154) ;  /* 0x0000000800687947 */ /* 0x000fea0003800000 */
.L_x_26162:
[----:B------:R-:W-:-:S13]  /*39b0*/  ISETP.NE.AND P0, PT, R0, 0xf, PT ;  /* 0x0000000f0000780c */ /* 0x000fda0003f05270 */
[----:B------:R-:W-:Y:S05]  /*39c0*/  @!P0 BRA `(.L_x_26164) ;  /* 0x0000000000b48947 */ /* 0x000fea0003800000 */
[----:B------:R-:W-:-:S13]  /*39d0*/  ISETP.NE.AND P0, PT, R0, 0x17, PT ;  /* 0x000000170000780c */ /* 0x000fda0003f05270 */
[----:B------:R-:W-:Y:S05]  /*39e0*/  @!P0 BRA `(.L_x_26165) ;  /* 0x0000000000548947 */ /* 0x000fea0003800000 */
[----:B------:R-:W-:-:S13]  /*39f0*/  ISETP.NE.AND P0, PT, R0, 0x18, PT ;  /* 0x000000180000780c */ /* 0x000fda0003f05270 */
[----:B------:R-:W-:Y:S05]  /*3a00*/  @P0 BRA `(.L_x_26153) ;  /* 0x0000000400f40947 */ /* 0x000fea0003800000 */
[----:B------:R-:W0:Y:S01]  /*3a10*/  I2F.U16 R9, R9 ;  /* 0x0000000900097306 */ /* 0x000e220000101000 */
        /* <DEDUP_REMOVED lines=14> */
.L_x_26167:
[----:B------:R-:W-:Y:S05]  /*3b00*/  BSYNC B0 ;  /* 0x0000000000007941 */ /* 0x000fea0003800000 */
.L_x_26166:
[----:B------:R-:W-:-:S05]  /*3b10*/  LOP3.LUT R3, R0, R3, RZ, 0xfc, !PT ;  /* 0x0000000300037212 */ /* 0x000fca00078efcff */
[----:B------:R0:W-:Y:S01]  /*3b20*/  STG.E.U8 desc[UR36][R16.64], R3 ;  /* 0x0000000310007986 */ /* 0x0001e2000c101124 */
[----:B------:R-:W-:Y:S05]  /*3b30*/  BRA `(.L_x_26154) ;  /* 0x0000000800047947 */ /* 0x000fea0003800000 */
.L_x_26165:
[----:B------:R-:W0:Y:S01]  /*3b40*/  I2F.U16 R9, R9 ;  /* 0x0000000900097306 */ /* 0x000e220000101000 */
        /* <DEDUP_REMOVED lines=12> */
.L_x_26169:
[----:B------:R-:W-:Y:S01]  /*3c10*/  IMAD.MOV.U32 R0, RZ, RZ, 0x7f ;  /* 0x0000007fff007424 */ /* 0x000fe200078e00ff */
[----:B------:R-:W-:-:S04]  /*3c20*/  ISETP.GT.U32.AND P0, PT, R2, 0x7f800000, PT ;  /* 0x7f8000000200780c */ /* 0x000fc80003f04070 */
[----:B------:R-:W-:-:S09]  /*3c30*/  SEL R0, R0, 0x7c, P0 ;  /* 0x0000007c00007807 */ /* 0x000fd20000000000 */
.L_x_26170:
[----:B------:R-:W-:Y:S05]  /*3c40*/  BSYNC B0 ;  /* 0x0000000000007941 */ /* 0x000fea0003800000 */
.L_x_26168:
[----:B------:R-:W-:-:S04]  /*3c50*/  LOP3.LUT R2, R9, 0x80000000, RZ, 0xc0, !PT ;  /* 0x8000000009027812 */ /* 0x000fc800078ec0ff */
[----:B------:R-:W-:-:S04]  /*3c60*/  SHF.R.U32.HI R3, RZ, 0x18, R2 ;  /* 0x00000018ff037819 */ /* 0x000fc80000011602 */
[----:B------:R-:W-:-:S05]  /*3c70*/  LOP3.LUT R3, R0, R3, RZ, 0xfc, !PT ;  /* 0x0000000300037212 */ /* 0x000fca00078efcff */
[----:B------:R0:W-:Y:S01]  /*3c80*/  STG.E.U8 desc[UR36][R16.64], R3 ;  /* 0x0000000310007986 */ /* 0x0001e2000c101124 */
[----:B------:R-:W-:Y:S05]  /*3c90*/  BRA `(.L_x_26154) ;  /* 0x0000000400ac7947 */ /* 0x000fea0003800000 */
.L_x_26164:
[----:B------:R-:W0:Y:S02]  /*3ca0*/  I2F.U16 R0, R9 ;  /* 0x0000000900007306 */ /* 0x000e240000101000 */
[----:B0-----:R-:W-:-:S05]  /*3cb0*/  F2FP.BF16.F32.PACK_AB R0, RZ, R0 ;  /* 0x00000000ff00723e */ /* 0x001fca00000010ff */
[----:B------:R0:W-:Y:S01]  /*3cc0*/  STG.E.U16 desc[UR36][R16.64], R0 ;  /* 0x0000000010007986 */ /* 0x0001e2000c101524 */
[----:B------:R-:W-:Y:S05]  /*3cd0*/  BRA `(.L_x_26154) ;  /* 0x00000004009c7947 */ /* 0x000fea0003800000 */
.L_x_26161:
        /* <DEDUP_REMOVED lines=10> */
.L_x_26173:
[----:B------:R-:W0:Y:S01]  /*3d80*/  I2F.U16 R9, R9 ;  /* 0x0000000900097306 */ /* 0x000e220000101000 */
        /* <DEDUP_REMOVED lines=16> */
.L_x_26176:
[----:B------:R-:W-:-:S04]  /*3e90*/  LOP3.LUT R2, R9, 0x80000000, RZ, 0xc0, !PT ;  /* 0x8000000009027812 */ /* 0x000fc800078ec0ff */
[----:B------:R-:W-:-:S04]  /*3ea0*/  SHF.R.U32.HI R3, RZ, 0x18, R2 ;  /* 0x00000018ff037819 */ /* 0x000fc80000011602 */
[----:B------:R-:W-:-:S04]  /*3eb0*/  LOP3.LUT R0, R0, R3, RZ, 0xfc, !PT ;  /* 0x0000000300007212 */ /* 0x000fc800078efcff */
[----:B------:R-:W-:-:S07]  /*3ec0*/  PRMT R8, R0, 0x7610, R8 ;  /* 0x0000761000087816 */ /* 0x000fce0000000008 */
.L_x_26175:
[----:B------:R-:W-:Y:S05]  /*3ed0*/  BSYNC B0 ;  /* 0x0000000000007941 */ /* 0x000fea0003800000 */
.L_x_26174:
[----:B------:R0:W-:Y:S01]  /*3ee0*/  STG.E.U8 desc[UR36][R16.64], R8 ;  /* 0x0000000810007986 */ /* 0x0001e2000c101124 */
[----:B------:R-:W-:Y:S05]  /*3ef0*/  BRA `(.L_x_26154) ;  /* 0x0000000400147947 */ /* 0x000fea0003800000 */
.L_x_26172:
        /* <DEDUP_REMOVED lines=17> */
.L_x_26179:
[----:B------:R-:W-:-:S04]  /*4010*/  LOP3.LUT R2, R9, 0x80000000, RZ, 0xc0, !PT ;  /* 0x8000000009027812 */ /* 0x000fc800078ec0ff */
[----:B------:R-:W-:-:S04]  /*4020*/  SHF.R.U32.HI R3, RZ, 0x18, R2 ;  /* 0x00000018ff037819 */ /* 0x000fc80000011602 */
[----:B------:R-:W-:-:S04]  /*4030*/  LOP3.LUT R0, R0, R3, RZ, 0xfc, !PT ;  /* 0x0000000300007212 */ /* 0x000fc800078efcff */
[----:B------:R-:W-:-:S07]  /*4040*/  PRMT R8, R0, 0x7610, R8 ;  /* 0x0000761000087816 */ /* 0x000fce0000000008 */
.L_x_26178:
[----:B------:R-:W-:Y:S05]  /*4050*/  BSYNC B0 ;  /* 0x0000000000007941 */ /* 0x000fea0003800000 */
.L_x_26177:
[----:B------:R0:W-:Y:S01]  /*4060*/  STG.E.U8 desc[UR36][R16.64], R8 ;  /* 0x0000000810007986 */ /* 0x0001e2000c101124 */
[----:B------:R-:W-:Y:S05]  /*4070*/  BRA `(.L_x_26154) ;  /* 0x0000000000b47947 */ /* 0x000fea0003800000 */
.L_x_26171:
[----:B------:R-:W-:-:S13]  /*4080*/  ISETP.NE.AND P0, PT, R0, 0x1c, PT ;  /* 0x0000001c0000780c */ /* 0x000fda0003f05270 */
[----:B------:R-:W-:Y:S05]  /*4090*/  @!P0 BRA `(.L_x_26180) ;  /* 0x0000000000a48947 */ /* 0x000fea0003800000 */
[----:B------:R-:W-:-:S13]  /*40a0*/  ISETP.NE.AND P0, PT, R0, 0x1d, PT ;  /* 0x0000001d0000780c */ /* 0x000fda0003f05270 */
[----:B------:R-:W-:Y:S05]  /*40b0*/  @!P0 BRA `(.L_x_26181) ;  /* 0x00000000008c8947 */ /* 0x000fea0003800000 */
[----:B------:R-:W-:-:S13]  /*40c0*/  ISETP.NE.AND P0, PT, R0, 0x2c, PT ;  /* 0x0000002c0000780c */ /* 0x000fda0003f05270 */
[----:B------:R-:W-:Y:S05]  /*40d0*/  @P0 BRA `(.L_x_26153) ;  /* 0x0000000000400947 */ /* 0x000fea0003800000 */
[----:B------:R-:W0:Y:S02]  /*40e0*/  I2F.U16 R4, R9 ;  /* 0x0000000900047306 */ /* 0x000e240000101000 */
        /* <DEDUP_REMOVED lines=15> */
.L_x_26153:
        /* <DEDUP_REMOVED lines=16> */
.L_x_26182:
[----:B------:R-:W-:Y:S05]  /*42e0*/  BRA `(.L_x_26154) ;  /* 0x0000000000187947 */ /* 0x000fea0003800000 */
.L_x_26181:
[----:B------:R-:W-:Y:S01]  /*42f0*/  LOP3.LUT R2, R9, 0xffff, RZ, 0xc0, !PT ;  /* 0x0000ffff09027812 */ /* 0x000fe200078ec0ff */
[----:B------:R-:W-:-:S05]  /*4300*/  IMAD.MOV.U32 R3, RZ, RZ, RZ ;  /* 0x000000ffff037224 */ /* 0x000fca00078e00ff */
[----:B------:R0:W-:Y:S01]  /*4310*/  STG.E.64 desc[UR36][R16.64], R2 ;  /* 0x0000000210007986 */ /* 0x0001e2000c101b24 */
[----:B------:R-:W-:Y:S05]  /*4320*/  BRA `(.L_x_26154) ;  /* 0x0000000000087947 */ /* 0x000fea0003800000 */
.L_x_26180:
[----:B------:R-:W-:-:S05]  /*4330*/  LOP3.LUT R9, R9, 0xffff, RZ, 0xc0, !PT ;  /* 0x0000ffff09097812 */ /* 0x000fca00078ec0ff */
[----:B------:R0:W-:Y:S02]  /*4340*/  STG.E desc[UR36][R16.64], R9 ;  /* 0x0000000910007986 */ /* 0x0001e4000c101924 */
.L_x_26154:
[----:B------:R-:W-:-:S04]  /*4350*/  IMAD R18, R18, 0x200, R23 ;  /* 0x0000020012127824 */ /* 0x000fc800078e0217 */
[----:B------:R-:W-:-:S07]  /*4360*/  VIADD R19, R18, 0x80 ;  /* 0x0000008012137836 */ /* 0x000fce0000000000 */
.L_x_26081:
[----:B------:R-:W-:Y:S05]  /*4370*/  BSYNC B6 ;  /* 0x0000000000067941 */ /* 0x000fea0003800000 */
.L_x_26080:
        /* <DEDUP_REMOVED lines=358> */
.L_x_26185:
        /* <DEDUP_REMOVED lines=20> */
.L_x_26189:
[----:B------:R3:W5:Y:S01]  /*5b20*/  LDG.E.U8 R22, desc[UR36][R4.64] ;  /* 0x0000002404167981 */ /* 0x000762000c1e1100 */
[----:B------:R-:W-:Y:S05]  /*5b30*/  BRA `(.L_x_26191) ;  /* 0x0000000c00647947 */ /* 0x000fea0003800000 */
.L_x_26188:
        /* <DEDUP_REMOVED lines=8> */
.L_x_26193:
[----:B------:R0:W5:Y:S01]  /*5bc0*/  LDG.E.U8 R22, desc[UR36][R4.64] ;  /* 0x0000002404167981 */ /* 0x000162000c1e1100 */
[----:B------:R-:W-:Y:S05]  /*5bd0*/  BRA `(.L_x_26191) ;  /* 0x0000000c003c7947 */ /* 0x000fea0003800000 */
.L_x_26192:
[----:B------:R0:W5:Y:S01]  /*5be0*/  LDG.E.U16 R22, desc[UR36][R4.64] ;  /* 0x0000002404167981 */ /* 0x000162000c1e1500 */
[----:B------:R-:W-:Y:S05]  /*5bf0*/  BRA `(.L_x_26191) ;  /* 0x0000000c00347947 */ /* 0x000fea0003800000 */
.L_x_26187:
        /* <DEDUP_REMOVED lines=10> */
.L_x_26195:
[----:B------:R-:W2:Y:S02]  /*5ca0*/  LDG.E.U16 R2, desc[UR36][R4.64] ;  /* 0x0000002404027981 */ /* 0x000ea4000c1e1500 */
[----:B--2---:R-:W-:-:S06]  /*5cb0*/  HADD2.F32 R2, -RZ, R2.H0_H0 ;  /* 0x20000002ff027230 */ /* 0x004fcc0000004100 */
[----:B------:R-:W0:Y:S02]  /*5cc0*/  F2I.S64.TRUNC R2, R2 ;  /* 0x0000000200027311 */ /* 0x000e24000020d900 */
[----:B0-----:R-:W-:Y:S01]  /*5cd0*/  PRMT R22, R2, 0x7610, R22 ;  /* 0x0000761002167816 */ /* 0x001fe20000000016 */
[----:B------:R-:W-:Y:S06]  /*5ce0*/  BRA `(.L_x_26191) ;  /* 0x0000000800f87947 */ /* 0x000fec0003800000 */
.L_x_26194:
        /* <DEDUP_REMOVED lines=10> */
.L_x_26197:
[----:B------:R-:W2:Y:S02]  /*5d90*/  LDG.E.U16 R4, desc[UR36][R4.64] ;  /* 0x0000002404047981 */ /* 0x000ea4000c1e1500 */
[----:B--2---:R-:W-:-:S06]  /*5da0*/  HADD2.F32 R2, -RZ, R4.H0_H0 ;  /* 0x20000004ff027230 */ /* 0x004fcc0000004100 */
[----:B------:R-:W0:Y:S02]  /*5db0*/  F2I.S64.TRUNC R2, R2 ;  /* 0x0000000200027311 */ /* 0x000e24000020d900 */
[----:B0-----:R-:W-:Y:S01]  /*5dc0*/  PRMT R22, R2, 0x7610, R22 ;  /* 0x0000761002167816 */ /* 0x001fe20000000016 */
[----:B------:R-:W-:Y:S06]  /*5dd0*/  BRA `(.L_x_26191) ;  /* 0x0000000800bc7947 */ /* 0x000fec0003800000 */
.L_x_26196:
[----:B------:R-:W2:Y:S02]  /*5de0*/  LDG.E.64 R2, desc[UR36][R4.64] ;  /* 0x0000002404027981 */ /* 0x000ea4000c1e1b00 */
[----:B--2---:R-:W0:Y:S02]  /*5df0*/  F2I.S64.F64.TRUNC R2, R2 ;  /* 0x0000000200027311 */ /* 0x004e24000030d900 */
[----:B0-----:R-:W-:Y:S01]  /*5e00*/  PRMT R22, R2, 0x7610, R22 ;  /* 0x0000761002167816 */ /* 0x001fe20000000016 */
[----:B------:R-:W-:Y:S06]  /*5e10*/  BRA `(.L_x_26191) ;  /* 0x0000000800ac7947 */ /* 0x000fec0003800000 */
.L_x_26186:
        /* <DEDUP_REMOVED lines=12> */
.L_x_26200:
[----:B------:R-:W2:Y:S02]  /*5ee0*/  LDG.E.64 R4, desc[UR36][R4.64] ;  /* 0x0000002404047981 */ /* 0x000ea4000c1e1b00 */
[----:B--2---:R-:W0:Y:S02]  /*5ef0*/  F2I.S64.F64.TRUNC R2, R4 ;  /* 0x0000000400027311 */ /* 0x004e24000030d900 */
[----:B0-----:R-:W-:Y:S01]  /*5f00*/  PRMT R22, R2, 0x7610, R22 ;  /* 0x0000761002167816 */ /* 0x001fe20000000016 */
[----:B------:R-:W-:Y:S06]  /*5f10*/  BRA `(.L_x_26191) ;  /* 0x00000008006c7947 */ /* 0x000fec0003800000 */
.L_x_26199:
        /* <DEDUP_REMOVED lines=28> */
.L_x_26202:
        /* <DEDUP_REMOVED lines=15> */
.L_x_26201:
[----:B------:R-:W2:Y:S02]  /*61d0*/  LDG.E.U16 R2, desc[UR36][R4.64] ;  /* 0x0000002404027981 */ /* 0x000ea4000c1e1500 */
[----:B--2---:R-:W-:-:S06]  /*61e0*/  IMAD.U32 R2, R2, 0x10000, RZ ;  /* 0x0001000002027824 */ /* 0x004fcc00078e00ff */
[----:B------:R-:W0:Y:S02]  /*61f0*/  F2I.S64.TRUNC R2, R2 ;  /* 0x0000000200027311 */ /* 0x000e24000020d900 */
[----:B0-----:R-:W-:Y:S01]  /*6200*/  PRMT R22, R2, 0x7610, R22 ;  /* 0x0000761002167816 */ /* 0x001fe20000000016 */
[----:B------:R-:W-:Y:S06]  /*6210*/  BRA `(.L_x_26191) ;  /* 0x0000000400ac7947 */ /* 0x000fec0003800000 */
.L_x_26198:
        /* <DEDUP_REMOVED lines=10> */
.L_x_26205:
        /* <DEDUP_REMOVED lines=21> */
.L_x_26209:
[----:B------:R-:W-:Y:S05]  /*6410*/  BSYNC B1 ;  /* 0x0000000000017941 */ /* 0x000fea0003800000 */
.L_x_26208:
[----:B------:R-:W-:Y:S01]  /*6420*/  IMAD.SHL.U32 R2, R2, 0x100000, RZ ;  /* 0x0010000002027824 */ /* 0x000fe200078e00ff */
[----:B------:R-:W-:-:S04]  /*6430*/  LEA R3, R0, 0x3b800000, 0x17 ;  /* 0x3b80000000037811 */ /* 0x000fc800078eb8ff */
[----:B------:R-:W-:-:S07]  /*6440*/  LOP3.LUT R2, R3, R2, R4, 0xfe, !PT ;  /* 0x0000000203027212 */ /* 0x000fce00078efe04 */
.L_x_26207:
[----:B------:R-:W-:Y:S05]  /*6450*/  BSYNC B0 ;  /* 0x0000000000007941 */ /* 0x000fea0003800000 */
.L_x_26206:
[----:B------:R-:W0:Y:S02]  /*6460*/  F2I.S64.TRUNC R2, R2 ;  /* 0x0000000200027311 */ /* 0x000e24000020d900 */
[----:B0-----:R-:W-:Y:S01]  /*6470*/  PRMT R22, R2, 0x7610, R22 ;  /* 0x0000761002167816 */ /* 0x001fe20000000016 */
[----:B------:R-:W-:Y:S06]  /*6480*/  BRA `(.L_x_26191) ;  /* 0x0000000400107947 */ /* 0x000fec0003800000 */
.L_x_26204:
        /* <DEDUP_REMOVED lines=21> */
.L_x_26213:
[----:B------:R-:W-:Y:S05]  /*65e0*/  BSYNC B1 ;  /* 0x0000000000017941 */ /* 0x000fea0003800000 */
.L_x_26212:
[----:B------:R-:W-:Y:S01]  /*65f0*/  IMAD.SHL.U32 R2, R2, 0x200000, RZ ;  /* 0x0020000002027824 */ /* 0x000fe200078e00ff */
[----:B------:R-:W-:-:S04]  /*6600*/  LEA R3, R0, 0x37800000, 0x17 ;  /* 0x3780000000037811 */ /* 0x000fc800078eb8ff */
[----:B------:R-:W-:-:S07]  /*6610*/  LOP3.LUT R2, R3, R2, R4, 0xfe, !PT ;  /* 0x0000000203027212 */ /* 0x000fce00078efe04 */
.L_x_26211:
[----:B------:R-:W-:Y:S05]  /*6620*/  BSYNC B0 ;  /* 0x0000000000007941 */ /* 0x000fea0003800000 */
.L_x_26210:
[----:B------:R-:W0:Y:S02]  /*6630*/  F2I.S64.TRUNC R2, R2 ;  /* 0x0000000200027311 */ /* 0x000e24000020d900 */
[----:B0-----:R-:W-:Y:S01]  /*6640*/  PRMT R22, R2, 0x7610, R22 ;  /* 0x0000761002167816 */ /* 0x001fe20000000016 */
[----:B------:R-:W-:Y:S06]  /*6650*/  BRA `(.L_x_26191) ;  /* 0x00000000009c7947 */ /* 0x000fec0003800000 */
.L_x_26203:
        /* <DEDUP_REMOVED lines=14> */
.L_x_26217:
[----:B------:R-:W-:Y:S05]  /*6740*/  BSYNC B0 ;  /* 0x0000000000007941 */ /* 0x000fea0003800000 */
.L_x_26216:
[----:B------:R-:W0:Y:S02]  /*6750*/  F2I.S64.TRUNC R2, R2 ;  /* 0x0000000200027311 */ /* 0x000e24000020d900 */
[----:B0-----:R-:W-:Y:S01]  /*6760*/  PRMT R22, R2, 0x7610, R22 ;  /* 0x0000761002167816 */ /* 0x001fe20000000016 */
[----:B------:R-:W-:Y:S06]  /*6770*/  BRA `(.L_x_26191) ;  /* 0x0000000000547947 */ /* 0x000fec0003800000 */
.L_x_26190:
        /* <DEDUP_REMOVED lines=16> */
.L_x_26218:
[----:B------:R-:W-:Y:S01]  /*6880*/  PRMT R22, RZ, 0x7610, R22 ;  /* 0x00007610ff167816 */ /* 0x000fe20000000016 */
[----:B------:R-:W-:Y:S06]  /*6890*/  BRA `(.L_x_26191) ;  /* 0x00000000000c7947 */ /* 0x000fec0003800000 */
.L_x_26215:
[----:B------:R2:W5:Y:S01]  /*68a0*/  LDG.E.U8 R22, desc[UR36][R4.64] ;  /* 0x0000002404167981 */ /* 0x000562000c1e1100 */
[----:B------:R-:W-:Y:S05]  /*68b0*/  BRA `(.L_x_26191) ;  /* 0x0000000000047947 */ /* 0x000fea0003800000 */
.L_x_26214:
[----:B------:R1:W5:Y:S02]  /*68c0*/  LDG.E.U8 R22, desc[UR36][R4.64] ;  /* 0x0000002404167981 */ /* 0x000364000c1e1100 */
.L_x_26191:
        /* <DEDUP_REMOVED lines=17> */
.L_x_26222:
[----:B------:R0:W5:Y:S01]  /*69e0*/  LDG.E.U8 R0, desc[UR36][R4.64] ;  /* 0x0000002404007981 */ /* 0x000162000c1e1100 */
[----:B------:R-:W-:Y:S05]  /*69f0*/  BRA `(.L_x_26224) ;  /* 0x0000000c00647947 */ /* 0x000fea0003800000 */
.L_x_26221:
        /* <DEDUP_REMOVED lines=8> */
.L_x_26226:
[----:B------:R3:W5:Y:S01]  /*6a80*/  LDG.E.U8 R0, desc[UR36][R4.64] ;  /* 0x0000002404007981 */ /* 0x000762000c1e1100 */
[----:B------:R-:W-:Y:S05]  /*6a90*/  BRA `(.L_x_26224) ;  /* 0x0000000c003c7947 */ /* 0x000fea0003800000 */
.L_x_26225:
[----:B------:R0:W5:Y:S01]  /*6aa0*/  LDG.E.U16 R0, desc[UR36][R4.64] ;  /* 0x0000002404007981 */ /* 0x000162000c1e1500 */
[----:B------:R-:W-:Y:S05]  /*6ab0*/  BRA `(.L_x_26224) ;  /* 0x0000000c00347947 */ /* 0x000fea0003800000 */
.L_x_26220:
        /* <DEDUP_REMOVED lines=10> */
.L_x_26228:
[----:B------:R-:W2:Y:S02]  /*6b60*/  LDG.E.U16 R2, desc[UR36][R4.64] ;  /* 0x0000002404027981 */ /* 0x000ea4000c1e1500 */
[----:B--2---:R-:W-:-:S06]  /*6b70*/  HADD2.F32 R2, -RZ, R2.H0_H0 ;  /* 0x20000002ff027230 */ /* 0x004fcc0000004100 */
[----:B------:R-:W0:Y:S02]  /*6b80*/  F2I.S64.TRUNC R2, R2 ;  /* 0x0000000200027311 */ /* 0x000e24000020d900 */
[----:B0-----:R-:W-:Y:S01]  /*6b90*/  PRMT R0, R2, 0x7610, R0 ;  /* 0x0000761002007816 */ /* 0x001fe20000000000 */
[----:B------:R-:W-:Y:S06]  /*6ba0*/  BRA `(.L_x_26224) ;  /* 0x0000000800f87947 */ /* 0x000fec0003800000 */
.L_x_26227:
        /* <DEDUP_REMOVED lines=10> */
.L_x_26230:
[----:B------:R-:W2:Y:S02]  /*6c50*/  LDG.E.U16 R4, desc[UR36][R4.64] ;  /* 0x0000002404047981 */ /* 0x000ea4000c1e1500 */
[----:B--2---:R-:W-:-:S06]  /*6c60*/  HADD2.F32 R2, -RZ, R4.H0_H0 ;  /* 0x20000004ff027230 */ /* 0x004fcc0000004100 */
[----:B------:R-:W0:Y:S02]  /*6c70*/  F2I.S64.TRUNC R2, R2 ;  /* 0x0000000200027311 */ /* 0x000e24000020d900 */
[----:B0-----:R-:W-:Y:S01]  /*6c80*/  PRMT R0, R2, 0x7610, R0 ;  /* 0x0000761002007816 */ /* 0x001fe20000000000 */
[----:B------:R-:W-:Y:S06]  /*6c90*/  BRA `(.L_x_26224) ;  /* 0x0000000800bc7947 */ /* 0x000fec0003800000 */
.L_x_26229:
[----:B------:R-:W2:Y:S02]  /*6ca0*/  LDG.E.64 R2, desc[UR36][R4.64] ;  /* 0x0000002404027981 */ /* 0x000ea4000c1e1b00 */
[----:B--2---:R-:W0:Y:S02]  /*6cb0*/  F2I.S64.F64.TRUNC R2, R2 ;  /* 0x0000000200027311 */ /* 0x004e24000030d900 */
[----:B0-----:R-:W-:Y:S01]  /*6cc0*/  PRMT R0, R2, 0x7610, R0 ;  /* 0x0000761002007816 */ /* 0x001fe20000000000 */
[----:B------:R-:W-:Y:S06]  /*6cd0*/  BRA `(.L_x_26224) ;  /* 0x0000000800ac7947 */ /* 0x000fec0003800000 */
.L_x_26219:
        /* <DEDUP_REMOVED lines=12> */
.L_x_26233:
[----:B------:R-:W2:Y:S02]  /*6da0*/  LDG.E.64 R4, desc[UR36][R4.64] ;  /* 0x0000002404047981 */ /* 0x000ea4000c1e1b00 */
[----:B--2---:R-:W0:Y:S02]  /*6db0*/  F2I.S64.F64.TRUNC R2, R4 ;  /* 0x0000000400027311 */ /* 0x004e24000030d900 */
[----:B0-----:R-:W-:Y:S01]  /*6dc0*/  PRMT R0, R2, 0x7610, R0 ;  /* 0x0000761002007816 */ /* 0x001fe20000000000 */
[----:B------:R-:W-:Y:S06]  /*6dd0*/  BRA `(.L_x_26224) ;  /* 0x00000008006c7947 */ /* 0x000fec0003800000 */
.L_x_26232:
        /* <DEDUP_REMOVED lines=28> */
.L_x_26235:
        /* <DEDUP_REMOVED lines=15> */
.L_x_26234:
[----:B------:R-:W2:Y:S02]  /*7090*/  LDG.E.U16 R2, desc[UR36][R4.64] ;  /* 0x0000002404027981 */ /* 0x000ea4000c1e1500 */
[----:B--2---:R-:W-:-:S06]  /*70a0*/  IMAD.U32 R2, R2, 0x10000, RZ ;  /* 0x0001000002027824 */ /* 0x004fcc00078e00ff */
[----:B------:R-:W0:Y:S02]  /*70b0*/  F2I.S64.TRUNC R2, R2 ;  /* 0x0000000200027311 */ /* 0x000e24000020d900 */
[----:B0-----:R-:W-:Y:S01]  /*70c0*/  PRMT R0, R2, 0x7610, R0 ;  /* 0x0000761002007816 */ /* 0x001fe20000000000 */
[----:B------:R-:W-:Y:S06]  /*70d0*/  BRA `(.L_x_26224) ;  /* 0x0000000400ac7947 */ /* 0x000fec0003800000 */
.L_x_26231:
        /* <DEDUP_REMOVED lines=10> */
.L_x_26238:
        /* <DEDUP_REMOVED lines=21> */
.L_x_26242:
[----:B------:R-:W-:Y:S05]  /*72d0*/  BSYNC B1 ;  /* 0x0000000000017941 */ /* 0x000fea0003800000 */
.L_x_26241:
[----:B------:R-:W-:Y:S01]  /*72e0*/  IMAD.SHL.U32 R2, R2, 0x100000, RZ ;  /* 0x0010000002027824 */ /* 0x000fe200078e00ff */
[----:B------:R-:W-:-:S04]  /*72f0*/  LEA R3, R0, 0x3b800000, 0x17 ;  /* 0x3b80000000037811 */ /* 0x000fc800078eb8ff */
[----:B------:R-:W-:-:S07]  /*7300*/  LOP3.LUT R2, R3, R2, R4, 0xfe, !PT ;  /* 0x0000000203027212 */ /* 0x000fce00078efe04 */
.L_x_26240:
[----:B------:R-:W-:Y:S05]  /*7310*/  BSYNC B0 ;  /* 0x0000000000007941 */ /* 0x000fea0003800000 */
.L_x_26239:
[----:B------:R-:W0:Y:S02]  /*7320*/  F2I.S64.TRUNC R2, R2 ;  /* 0x0000000200027311 */ /* 0x000e24000020d900 */
[----:B0-----:R-:W-:Y:S01]  /*7330*/  PRMT R0, R2, 0x7610, R0 ;  /* 0x0000761002007816 */ /* 0x001fe20000000000 */
[----:B------:R-:W-:Y:S06]  /*7340*/  BRA `(.L_x_26224) ;  /* 0x0000000400107947 */ /* 0x000fec0003800000 */
.L_x_26237:
        /* <DEDUP_REMOVED lines=21> */
.L_x_26246:
[----:B------:R-:W-:Y:S05]  /*74a0*/  BSYNC B1 ;  /* 0x0000000000017941 */ /* 0x000fea0003800000 */
.L_x_26245:
[----:B------:R-:W-:Y:S01]  /*74b0*/  IMAD.SHL.U32 R2, R2, 0x200000, RZ ;  /* 0x0020000002027824 */ /* 0x000fe200078e00ff */
[----:B------:R-:W-:-:S04]  /*74c0*/  LEA R3, R0, 0x37800000, 0x17 ;  /* 0x3780000000037811 */ /* 0x000fc800078eb8ff */
[----:B------:R-:W-:-:S07]  /*74d0*/  LOP3.LUT R2, R3, R2, R4, 0xfe, !PT ;  /* 0x0000000203027212 */ /* 0x000fce00078efe04 */
.L_x_26244:
[----:B------:R-:W-:Y:S05]  /*74e0*/  BSYNC B0 ;  /* 0x0000000000007941 */ /* 0x000fea0003800000 */
.L_x_26243:
[----:B------:R-:W0:Y:S02]  /*74f0*/  F2I.S64.TRUNC R2, R2 ;  /* 0x0000000200027311 */ /* 0x000e24000020d900 */
[----:B0-----:R-:W-:Y:S01]  /*7500*/  PRMT R0, R2, 0x7610, R0 ;  /* 0x0000761002007816 */ /* 0x001fe20000000000 */
[----:B------:R-:W-:Y:S06]  /*7510*/  BRA `(.L_x_26224) ;  /* 0x00000000009c7947 */ /* 0x000fec0003800000 */
.L_x_26236:
        /* <DEDUP_REMOVED lines=14> */
.L_x_26250:
[----:B------:R-:W-:Y:S05]  /*7600*/  BSYNC B0 ;  /* 0x0000000000007941 */ /* 0x000fea0003800000 */
.L_x_26249:
[----:B------:R-:W0:Y:S02]  /*7610*/  F2I.S64.TRUNC R2, R2 ;  /* 0x0000000200027311 */ /* 0x000e24000020d900 */
[----:B0-----:R-:W-:Y:S01]  /*7620*/  PRMT R0, R2, 0x7610, R0 ;  /* 0x0000761002007816 */ /* 0x001fe20000000000 */
[----:B------:R-:W-:Y:S06]  /*7630*/  BRA `(.L_x_26224) ;  /* 0x0000000000547947 */ /* 0x000fec0003800000 */
.L_x_26223:
        /* <DEDUP_REMOVED lines=16> */
.L_x_26251:
[----:B------:R-:W-:Y:S01]  /*7740*/  PRMT R0, RZ, 0x7610, R0 ;  /* 0x00007610ff007816 */ /* 0x000fe20000000000 */
[----:B------:R-:W-:Y:S06]  /*7750*/  BRA `(.L_x_26224) ;  /* 0x00000000000c7947 */ /* 0x000fec0003800000 */
.L_x_26248:
[----:B------:R1:W5:Y:S01]  /*7760*/  LDG.E.U8 R0, desc[UR36][R4.64] ;  /* 0x0000002404007981 */ /* 0x000362000c1e1100 */
[----:B------:R-:W-:Y:S05]  /*7770*/  BRA `(.L_x_26224) ;  /* 0x0000000000047947 */ /* 0x000fea0003800000 */
.L_x_26247:
[----:B------:R2:W5:Y:S02]  /*7780*/  LDG.E.U8 R0, desc[UR36][R4.64] ;  /* 0x0000002404007981 */ /* 0x000564000c1e1100 */
.L_x_26224:
        /* <DEDUP_REMOVED lines=18> */
.L_x_26255:
[----:B------:R0:W-:Y:S01]  /*78b0*/  STG.E.U8 desc[UR36][R16.64], R9 ;  /* 0x0000000910007986 */ /* 0x0001e2000c101124 */
[----:B------:R-:W-:Y:S05]  /*78c0*/  BRA `(.L_x_26257) ;  /* 0x0000000c00647947 */ /* 0x000fea0003800000 */
.L_x_26254:
        /* <DEDUP_REMOVED lines=10> */
.L_x_26259:
[----:B------:R-:W-:-:S05]  /*7970*/  LOP3.LUT R9, R9, 0xffff, RZ, 0xc0, !PT ;  /* 0x0000ffff09097812 */ /* 0x000fca00078ec0ff */
[----:B------:R0:W-:Y:S01]  /*7980*/  STG.E desc[UR36][R16.64], R9 ;  /* 0x0000000910007986 */ /* 0x0001e2000c101924 */
[----:B------:R-:W-:Y:S05]  /*7990*/  BRA `(.L_x_26257) ;  /* 0x0000000c00307947 */ /* 0x000fea0003800000 */
.L_x_26258:
[----:B------:R0:W-:Y:S01]  /*79a0*/  STG.E.U16 desc[UR36][R16.64], R9 ;  /* 0x0000000910007986 */ /* 0x0001e2000c101524 */
[----:B------:R-:W-:Y:S05]  /*79b0*/  BRA `(.L_x_26257) ;  /* 0x0000000c00287947 */ /* 0x000fea0003800000 */
.L_x_26253:
        /* <DEDUP_REMOVED lines=9> */
.L_x_26261:
[----:B------:R-:W0:Y:S02]  /*7a50*/  I2F.U16 R0, R9 ;  /* 0x0000000900007306 */ /* 0x000e240000101000 */
[----:B0-----:R-:W-:-:S05]  /*7a60*/  F2FP.F16.F32.PACK_AB R0, RZ, R0 ;  /* 0x00000000ff00723e */ /* 0x001fca00000000ff */
[----:B------:R0:W-:Y:S01]  /*7a70*/  STG.E.U16 desc[UR36][R16.64], R0 ;  /* 0x0000000010007986 */ /* 0x0001e2000c101524 */
[----:B------:R-:W-:Y:S05]  /*7a80*/  BRA `(.L_x_26257) ;  /* 0x0000000800f47947 */ /* 0x000fea0003800000 */
.L_x_26260:
        /* <DEDUP_REMOVED lines=10> */
.L_x_26263:
[----:B------:R-:W0:Y:S02]  /*7b30*/  I2F.U16 R9, R9 ;  /* 0x0000000900097306 */ /* 0x000e240000101000 */
[----:B0-----:R-:W-:-:S04]  /*7b40*/  F2FP.F16.F32.PACK_AB R3, RZ, R9 ;  /* 0x00000009ff03723e */ /* 0x001fc800000000ff */
[----:B------:R-:W-:-:S05]  /*7b50*/  PRMT R3, R3, 0x5410, RZ ;  /* 0x0000541003037816 */ /* 0x000fca00000000ff */
[----:B------:R0:W-:Y:S01]  /*7b60*/  STG.E desc[UR36][R16.64], R3 ;  /* 0x0000000310007986 */ /* 0x0001e2000c101924 */
[----:B------:R-:W-:Y:S05]  /*7b70*/  BRA `(.L_x_26257) ;  /* 0x0000000800b87947 */ /* 0x000fea0003800000 */
.L_x_26262:
[----:B------:R-:W0:Y:S02]  /*7b80*/  I2F.F64.U16 R2, R9 ;  /* 0x0000000900027312 */ /* 0x000e240000101800 */
[----:B0-----:R0:W-:Y:S01]  /*7b90*/  STG.E.64 desc[UR36][R16.64], R2 ;  /* 0x0000000210007986 */ /* 0x0011e2000c101b24 */
[----:B------:R-:W-:Y:S05]  /*7ba0*/  BRA `(.L_x_26257) ;  /* 0x0000000800ac7947 */ /* 0x000fea0003800000 */
.L_x_26252:
        /* <DEDUP_REMOVED lines=13> */
.L_x_26266:
[----:B------:R-:W0:Y:S01]  /*7c80*/  I2F.F64.U16 R4, R9 ;  /* 0x0000000900047312 */ /* 0x000e220000101800 */
[----:B------:R-:W-:-:S05]  /*7c90*/  CS2R R6, SRZ ;  /* 0x0000000000067805 */ /* 0x000fca000001ff00 */
[----:B0-----:R0:W-:Y:S01]  /*7ca0*/  STG.E.128 desc[UR36][R16.64], R4 ;  /* 0x0000000410007986 */ /* 0x0011e2000c101d24 */
[----:B------:R-:W-:Y:S05]  /*7cb0*/  BRA `(.L_x_26257) ;  /* 0x0000000800687947 */ /* 0x000fea0003800000 */
.L_x_26265:
        /* <DEDUP_REMOVED lines=21> */
.L_x_26270:
[----:B------:R-:W-:Y:S05]  /*7e10*/  BSYNC B0 ;  /* 0x0000000000007941 */ /* 0x000fea0003800000 */
.L_x_26269:
[----:B------:R-:W-:-:S05]  /*7e20*/  LOP3.LUT R3, R0, R3, RZ, 0xfc, !PT ;  /* 0x0000000300037212 */ /* 0x000fca00078efcff */
[----:B------:R0:W-:Y:S01]  /*7e30*/  STG.E.U8 desc[UR36][R16.64], R3 ;  /* 0x0000000310007986 */ /* 0x0001e2000c101124 */
[----:B------:R-:W-:Y:S05]  /*7e40*/  BRA `(.L_x_26257) ;  /* 0x0000000800047947 */ /* 0x000fea0003800000 */
.L_x_26268:
        /* <DEDUP_REMOVED lines=13> */
.L_x_26272:
[----:B------:R-:W-:Y:S01]  /*7f20*/  IMAD.MOV.U32 R0, RZ, RZ, 0x7f ;  /* 0x0000007fff007424 */ /* 0x000fe200078e00ff */
[----:B------:R-:W-:-:S04]  /*7f30*/  ISETP.GT.U32.AND P0, PT, R2, 0x7f800000, PT ;  /* 0x7f8000000200780c */ /* 0x000fc80003f04070 */
[----:B------:R-:W-:-:S09]  /*7f40*/  SEL R0, R0, 0x7c, P0 ;  /* 0x0000007c00007807 */ /* 0x000fd20000000000 */
.L_x_26273:
[----:B------:R-:W-:Y:S05]  /*7f50*/  BSYNC B0 ;  /* 0x0000000000007941 */ /* 0x000fea0003800000 */
.L_x_26271:
[----:B------:R-:W-:-:S04]  /*7f60*/  LOP3.LUT R2, R9, 0x80000000, RZ, 0xc0, !PT ;  /* 0x8000000009027812 */ /* 0x000fc800078ec0ff */
[----:B------:R-:W-:-:S04]  /*7f70*/  SHF.R.U32.HI R3, RZ, 0x18, R2 ;  /* 0x00000018ff037819 */ /* 0x000fc80000011602 */
[----:B------:R-:W-:-:S05]  /*7f80*/  LOP3.LUT R3, R0, R3, RZ, 0xfc, !PT ;  /* 0x0000000300037212 */ /* 0x000fca00078efcff */
[----:B------:R0:W-:Y:S01]  /*7f90*/  STG.E.U8 desc[UR36][R16.64], R3 ;  /* 0x0000000310007986 */ /* 0x0001e2000c101124 */
[----:B------:R-:W-:Y:S05]  /*7fa0*/  BRA `(.L_x_26257) ;  /* 0x0000000400ac7947 */ /* 0x000fea0003800000 */
.L_x_26267:
[----:B------:R-:W0:Y:S02]  /*7fb0*/  I2F.U16 R0, R9 ;  /* 0x0000000900007306 */ /* 0x000e240000101000 */
[----:B0-----:R-:W-:-:S05]  /*7fc0*/  F2FP.BF16.F32.PACK_AB R0, RZ, R0 ;  /* 0x00000000ff00723e */ /* 0x001fca00000010ff */
[----:B------:R0:W-:Y:S01]  /*7fd0*/  STG.E.U16 desc[UR36][R16.64], R0 ;  /* 0x0000000010007986 */ /* 0x0001e2000c101524 */
[----:B------:R-:W-:Y:S05]  /*7fe0*/  BRA `(.L_x_26257) ;  /* 0x00000004009c7947 */ /* 0x000fea0003800000 */
.L_x_26264:
        /* <DEDUP_REMOVED lines=10> */
.L_x_26276:
        /* <DEDUP_REMOVED lines=17> */
.L_x_26279:
[----:B------:R-:W-:-:S04]  /*81a0*/  LOP3.LUT R2, R9, 0x80000000, RZ, 0xc0, !PT ;  /* 0x8000000009027812 */ /* 0x000fc800078ec0ff */
[----:B------:R-:W-:-:S04]  /*81b0*/  SHF.R.U32.HI R3, RZ, 0x18, R2 ;  /* 0x00000018ff037819 */ /* 0x000fc80000011602 */
[----:B------:R-:W-:-:S04]  /*81c0*/  LOP3.LUT R0, R0, R3, RZ, 0xfc, !PT ;  /* 0x0000000300007212 */ /* 0x000fc800078efcff */
[----:B------:R-:W-:-:S07]  /*81d0*/  PRMT R8, R0, 0x7610, R8 ;  /* 0x0000761000087816 */ /* 0x000fce0000000008 */
.L_x_26278:
[----:B------:R-:W-:Y:S05]  /*81e0*/  BSYNC B0 ;  /* 0x0000000000007941 */ /* 0x000fea0003800000 */
.L_x_26277:
[----:B------:R3:W-:Y:S01]  /*81f0*/  STG.E.U8 desc[UR36][R16.64], R8 ;  /* 0x0000000810007986 */ /* 0x0007e2000c101124 */
[----:B------:R-:W-:Y:S05]  /*8200*/  BRA `(.L_x_26257) ;  /* 0x0000000400147947 */ /* 0x000fea0003800000 */
.L_x_26275:
        /* <DEDUP_REMOVED lines=17> */
.L_x_26282:
[----:B------:R-:W-:-:S04]  /*8320*/  LOP3.LUT R2, R9, 0x80000000, RZ, 0xc0, !PT ;  /* 0x8000000009027812 */ /* 0x000fc800078ec0ff */
[----:B------:R-:W-:-:S04]  /*8330*/  SHF.R.U32.HI R3, RZ, 0x18, R2 ;  /* 0x00000018ff037819 */ /* 0x000fc80000011602 */
[----:B------:R-:W-:-:S04]  /*8340*/  LOP3.LUT R0, R0, R3, RZ, 0xfc, !PT ;  /* 0x0000000300007212 */ /* 0x000fc800078efcff */
[----:B------:R-:W-:-:S07]  /*8350*/  PRMT R8, R0, 0x7610, R8 ;  /* 0x0000761000087816 */ /* 0x000fce0000000008 */
.L_x_26281:
[----:B------:R-:W-:Y:S05]  /*8360*/  BSYNC B0 ;  /* 0x0000000000007941 */ /* 0x000fea0003800000 */
.L_x_26280:
[----:B------:R0:W-:Y:S01]  /*8370*/  STG.E.U8 desc[UR36][R16.64], R8 ;  /* 0x0000000810007986 */ /* 0x0001e2000c101124 */
[----:B------:R-:W-:Y:S05]  /*8380*/  BRA `(.L_x_26257) ;  /* 0x0000000000b47947 */ /* 0x000fea0003800000 */
.L_x_26274:
        /* <DEDUP_REMOVED lines=22> */
.L_x_26256:
        /* <DEDUP_REMOVED lines=16> */
.L_x_26285:
[----:B------:R-:W-:Y:S05]  /*85f0*/  BRA `(.L_x_26257) ;  /* 0x0000000000187947 */ /* 0x000fea0003800000 */
.L_x_26284:
[----:B------:R-:W-:Y:S01]  /*8600*/  LOP3.LUT R2, R9, 0xffff, RZ, 0xc0, !PT ;  /* 0x0000ffff09027812 */ /* 0x000fe200078ec0ff */
[----:B------:R-:W-:-:S05]  /*8610*/  IMAD.MOV.U32 R3, RZ, RZ, RZ ;  /* 0x000000ffff037224 */ /* 0x000fca00078e00ff */
[----:B------:R2:W-:Y:S01]  /*8620*/  STG.E.64 desc[UR36][R16.64], R2 ;  /* 0x0000000210007986 */ /* 0x0005e2000c101b24 */
[----:B------:R-:W-:Y:S05]  /*8630*/  BRA `(.L_x_26257) ;  /* 0x0000000000087947 */ /* 0x000fea0003800000 */
.L_x_26283:
[----:B------:R-:W-:-:S05]  /*8640*/  LOP3.LUT R9, R9, 0xffff, RZ, 0xc0, !PT ;  /* 0x0000ffff09097812 */ /* 0x000fca00078ec0ff */
[----:B------:R0:W-:Y:S02]  /*8650*/  STG.E desc[UR36][R16.64], R9 ;  /* 0x0000000910007986 */ /* 0x0001e4000c101924 */
.L_x_26257:
[----:B------:R-:W-:-:S07]  /*8660*/  VIADD R19, R19, 0x80 ;  /* 0x0000008013137836 */ /* 0x000fce0000000000 */
.L_x_26184:
[----:B------:R-:W-:Y:S05]  /*8670*/  BSYNC B6 ;  /* 0x0000000000067941 */ /* 0x000fea0003800000 */
.L_x_26183:
        /* <DEDUP_REMOVED lines=358> */
.L_x_26288:
        /* <DEDUP_REMOVED lines=20> */
.L_x_26292:
[----:B------:R4:W5:Y:S01]  /*9e20*/  LDG.E.U8 R22, desc[UR36][R4.64] ;  /* 0x0000002404167981 */ /* 0x000962000c1e1100 */
[----:B------:R-:W-:Y:S05]  /*9e30*/  BRA `(.L_x_26294) ;  /* 0x0000000c00647947 */ /* 0x000fea0003800000 */
.L_x_26291:
        /* <DEDUP_REMOVED lines=8> */
.L_x_26296:
[----:B------:R0:W5:Y:S01]  /*9ec0*/  LDG.E.U8 R22, desc[UR36][R4.64] ;  /* 0x0000002404167981 */ /* 0x000162000c1e1100 */
[----:B------:R-:W-:Y:S05]  /*9ed0*/  BRA `(.L_x_26294) ;  /* 0x0000000c003c7947 */ /* 0x000fea0003800000 */
.L_x_26295:
[----:B------:R0:W5:Y:S01]  /*9ee0*/  LDG.E.U16 R22, desc[UR36][R4.64] ;  /* 0x0000002404167981 */ /* 0x000162000c1e1500 */
[----:B------:R-:W-:Y:S05]  /*9ef0*/  BRA `(.L_x_26294) ;  /* 0x0000000c00347947 */ /* 0x000fea0003800000 */
.L_x_26290:
        /* <DEDUP_REMOVED lines=10> */
.L_x_26298:
[----:B------:R-:W2:Y:S02]  /*9fa0*/  LDG.E.U16 R2, desc[UR36][R4.64] ;  /* 0x0000002404027981 */ /* 0x000ea4000c1e1500 */
[----:B--2---:R-:W-:-:S06]  /*9fb0*/  HADD2.F32 R2, -RZ, R2.H0_H0 ;  /* 0x20000002ff027230 */ /* 0x004fcc0000004100 */
[----:B------:R-:W0:Y:S02]  /*9fc0*/  F2I.S64.TRUNC R2, R2 ;  /* 0x0000000200027311 */ /* 0x000e24000020d900 */
[----:B0-----:R-:W-:Y:S01]  /*9fd0*/  PRMT R22, R2, 0x7610, R22 ;  /* 0x0000761002167816 */ /* 0x001fe20000000016 */
[----:B------:R-:W-:Y:S06]  /*9fe0*/  BRA `(.L_x_26294) ;  /* 0x0000000800f87947 */ /* 0x000fec0003800000 */
.L_x_26297:
        /* <DEDUP_REMOVED lines=10> */
.L_x_26300:
[----:B------:R-:W2:Y:S02]  /*a090*/  LDG.E.U16 R4, desc[UR36][R4.64] ;  /* 0x0000002404047981 */ /* 0x000ea4000c1e1500 */
[----:B--2---:R-:W-:-:S06]  /*a0a0*/  HADD2.F32 R2, -RZ, R4.H0_H0 ;  /* 0x20000004ff027230 */ /* 0x004fcc0000004100 */
[----:B------:R-:W0:Y:S02]  /*a0b0*/  F2I.S64.TRUNC R2, R2 ;  /* 0x0000000200027311 */ /* 0x000e24000020d900 */
[----:B0-----:R-:W-:Y:S01]  /*a0c0*/  PRMT R22, R2, 0x7610, R22 ;  /* 0x0000761002167816 */ /* 0x001fe20000000016 */
[----:B------:R-:W-:Y:S06]  /*a0d0*/  BRA `(.L_x_26294) ;  /* 0x0000000800bc7947 */ /* 0x000fec0003800000 */
.L_x_26299:
[----:B------:R-:W2:Y:S02]  /*a0e0*/  LDG.E.64 R2, desc[UR36][R4.64] ;  /* 0x0000002404027981 */ /* 0x000ea4000c1e1b00 */
[----:B--2---:R-:W0:Y:S02]  /*a0f0*/  F2I.S64.F64.TRUNC R2, R2 ;  /* 0x0000000200027311 */ /* 0x004e24000030d900 */
[----:B0-----:R-:W-:Y:S01]  /*a100*/  PRMT R22, R2, 0x7610, R22 ;  /* 0x0000761002167816 */ /* 0x001fe20000000016 */
[----:B------:R-:W-:Y:S06]  /*a110*/  BRA `(.L_x_26294) ;  /* 0x0000000800ac7947 */ /* 0x000fec0003800000 */
.L_x_26289:
        /* <DEDUP_REMOVED lines=12> */
.L_x_26303:
[----:B------:R-:W2:Y:S02]  /*a1e0*/  LDG.E.64 R4, desc[UR36][R4.64] ;  /* 0x0000002404047981 */ /* 0x000ea4000c1e1b00 */
[----:B--2---:R-:W0:Y:S02]  /*a1f0*/  F2I.S64.F64.TRUNC R2, R4 ;  /* 0x0000000400027311 */ /* 0x004e24000030d900 */
[----:B0-----:R-:W-:Y:S01]  /*a200*/  PRMT R22, R2, 0x7610, R22 ;  /* 0x0000761002167816 */ /* 0x001fe20000000016 */
[----:B------:R-:W-:Y:S06]  /*a210*/  BRA `(.L_x_26294) ;  /* 0x00000008006c7947 */ /* 0x000fec0003800000 */
.L_x_26302:
        /* <DEDUP_REMOVED lines=28> */
.L_x_26305:
        /* <DEDUP_REMOVED lines=15> */
.L_x_26304:
[----:B------:R-:W2:Y:S02]  /*a4d0*/  LDG.E.U16 R2, desc[UR36][R4.64] ;  /* 0x0000002404027981 */ /* 0x000ea4000c1e1500 */
[----:B--2---:R-:W-:-:S06]  /*a4e0*/  IMAD.U32 R2, R2, 0x10000, RZ ;  /* 0x0001000002027824 */ /* 0x004fcc00078e00ff */
[----:B------:R-:W0:Y:S02]  /*a4f0*/  F2I.S64.TRUNC R2, R2 ;  /* 0x0000000200027311 */ /* 0x000e24000020d900 */
[----:B0-----:R-:W-:Y:S01]  /*a500*/  PRMT R22, R2, 0x7610, R22 ;  /* 0x0000761002167816 */ /* 0x001fe20000000016 */
[----:B------:R-:W-:Y:S06]  /*a510*/  BRA `(.L_x_26294) ;  /* 0x0000000400ac7947 */ /* 0x000fec0003800000 */
.L_x_26301:
        /* <DEDUP_REMOVED lines=10> */
.L_x_26308:
        /* <DEDUP_REMOVED lines=21> */
.L_x_26312:
[----:B------:R-:W-:Y:S05]  /*a710*/  BSYNC B1 ;  /* 0x0000000000017941 */ /* 0x000fea0003800000 */
.L_x_26311:
[----:B------:R-:W-:Y:S01]  /*a720*/  IMAD.SHL.U32 R2, R2, 0x100000, RZ ;  /* 0x0010000002027824 */ /* 0x000fe200078e00ff */
[----:B------:R-:W-:-:S04]  /*a730*/  LEA R3, R0, 0x3b800000, 0x17 ;  /* 0x3b80000000037811 */ /* 0x000fc800078eb8ff */
[----:B------:R-:W-:-:S07]  /*a740*/  LOP3.LUT R2, R3, R2, R4, 0xfe, !PT ;  /* 0x0000000203027212 */ /* 0x000fce00078efe04 */
.L_x_26310:
[----:B------:R-:W-:Y:S05]  /*a750*/  BSYNC B0 ;  /* 0x0000000000007941 */ /* 0x000fea0003800000 */
.L_x_26309:
[----:B------:R-:W0:Y:S02]  /*a760*/  F2I.S64.TRUNC R2, R2 ;  /* 0x0000000200027311 */ /* 0x000e24000020d900 */
[----:B0-----:R-:W-:Y:S01]  /*a770*/  PRMT R22, R2, 0x7610, R22 ;  /* 0x0000761002167816 */ /* 0x001fe20000000016 */
[----:B------:R-:W-:Y:S06]  /*a780*/  BRA `(.L_x_26294) ;  /* 0x0000000400107947 */ /* 0x000fec0003800000 */
.L_x_26307:
        /* <DEDUP_REMOVED lines=21> */
.L_x_26316:
[----:B------:R-:W-:Y:S05]  /*a8e0*/  BSYNC B1 ;  /* 0x0000000000017941 */ /* 0x000fea0003800000 */
.L_x_26315:
[----:B------:R-:W-:Y:S01]  /*a8f0*/  IMAD.SHL.U32 R2, R2, 0x200000, RZ ;  /* 0x0020000002027824 */ /* 0x000fe200078e00ff */
[----:B------:R-:W-:-:S04]  /*a900*/  LEA R3, R0, 0x37800000, 0x17 ;  /* 0x3780000000037811 */ /* 0x000fc800078eb8ff */
[----:B------:R-:W-:-:S07]  /*a910*/  LOP3.LUT R2, R3, R2, R4, 0xfe, !PT ;  /* 0x0000000203027212 */ /* 0x000fce00078efe04 */
.L_x_26314:
[----:B------:R-:W-:Y:S05]  /*a920*/  BSYNC B0 ;  /* 0x0000000000007941 */ /* 0x000fea0003800000 */
.L_x_26313:
[----:B------:R-:W0:Y:S02]  /*a930*/  F2I.S64.TRUNC R2, R2 ;  /* 0x0000000200027311 */ /* 0x000e24000020d900 */
[----:B0-----:R-:W-:Y:S01]  /*a940*/  PRMT R22, R2, 0x7610, R22 ;  /* 0x0000761002167816 */ /* 0x001fe20000000016 */
[----:B------:R-:W-:Y:S06]  /*a950*/  BRA `(.L_x_26294) ;  /* 0x00000000009c7947 */ /* 0x000fec0003800000 */
.L_x_26306:
        /* <DEDUP_REMOVED lines=14> */
.L_x_26320:
[----:B------:R-:W-:Y:S05]  /*aa40*/  BSYNC B0 ;  /* 0x0000000000007941 */ /* 0x000fea0003800000 */
.L_x_26319:
[----:B------:R-:W0:Y:S02]  /*aa50*/  F2I.S64.TRUNC R2, R2 ;  /* 0x0000000200027311 */ /* 0x000e24000020d900 */
[----:B0-----:R-:W-:Y:S01]  /*aa60*/  PRMT R22, R2, 0x7610, R22 ;  /* 0x0000761002167816 */ /* 0x001fe20000000016 */
[----:B------:R-:W-:Y:S06]  /*aa70*/  BRA `(.L_x_26294) ;  /* 0x0000000000547947 */ /* 0x000fec0003800000 */
.L_x_26293:
        /* <DEDUP_REMOVED lines=16> */
.L_x_26321:
[----:B------:R-:W-:Y:S01]  /*ab80*/  PRMT R22, RZ, 0x7610, R22 ;  /* 0x00007610ff167816 */ /* 0x000fe20000000016 */
[----:B------:R-:W-:Y:S06]  /*ab90*/  BRA `(.L_x_26294) ;  /* 0x00000000000c7947 */ /* 0x000fec0003800000 */
.L_x_26318:
[----:B------:R2:W5:Y:S01]  /*aba0*/  LDG.E.U8 R22, desc[UR36][R4.64] ;  /* 0x0000002404167981 */ /* 0x000562000c1e1100 */
[----:B------:R-:W-:Y:S05]  /*abb0*/  BRA `(.L_x_26294) ;  /* 0x0000000000047947 */ /* 0x000fea0003800000 */
.L_x_26317:
[----:B------:R1:W5:Y:S02]  /*abc0*/  LDG.E.U8 R22, desc[UR36][R4.64] ;  /* 0x0000002404167981 */ /* 0x000364000c1e1100 */
.L_x_26294:
        /* <DEDUP_REMOVED lines=17> */
.L_x_26325:
[----:B------:R4:W5:Y:S01]  /*ace0*/  LDG.E.U8 R0, desc[UR36][R4.64] ;  /* 0x0000002404007981 */ /* 0x000962000c1e1100 */
[----:B------:R-:W-:Y:S05]  /*acf0*/  BRA `(.L_x_26327) ;  /* 0x0000000c00647947 */ /* 0x000fea0003800000 */
.L_x_26324:
        /* <DEDUP_REMOVED lines=8> */
.L_x_26329:
[----:B------:R2:W5:Y:S01]  /*ad80*/  LDG.E.U8 R0, desc[UR36][R4.64] ;  /* 0x0000002404007981 */ /* 0x000562000c1e1100 */
[----:B------:R-:W-:Y:S05]  /*ad90*/  BRA `(.L_x_26327) ;  /* 0x0000000c003c7947 */ /* 0x000fea0003800000 */
.L_x_26328:
[----:B------:R0:W5:Y:S01]  /*ada0*/  LDG.E.U16 R0, desc[UR36][R4.64] ;  /* 0x0000002404007981 */ /* 0x000162000c1e1500 */
[----:B------:R-:W-:Y:S05]  /*adb0*/  BRA `(.L_x_26327) ;  /* 0x0000000c00347947 */ /* 0x000fea0003800000 */
.L_x_26323:
        /* <DEDUP_REMOVED lines=10> */
.L_x_26331:
[----:B------:R-:W2:Y:S02]  /*ae60*/  LDG.E.U16 R2, desc[UR36][R4.64] ;  /* 0x0000002404027981 */ /* 0x000ea4000c1e1500 */
[----:B--2---:R-:W-:-:S06]  /*ae70*/  HADD2.F32 R2, -RZ, R2.H0_H0 ;  /* 0x20000002ff027230 */ /* 0x004fcc0000004100 */
[----:B------:R-:W0:Y:S02]  /*ae80*/  F2I.S64.TRUNC R2, R2 ;  /* 0x0000000200027311 */ /* 0x000e24000020d900 */
[----:B0-----:R-:W-:Y:S01]  /*ae90*/  PRMT R0, R2, 0x7610, R0 ;  /* 0x0000761002007816 */ /* 0x001fe20000000000 */
[----:B------:R-:W-:Y:S06]  /*aea0*/  BRA `(.L_x_26327) ;  /* 0x0000000800f87947 */ /* 0x000fec0003800000 */
.L_x_26330:
        /* <DEDUP_REMOVED lines=10> */
.L_x_26333:
[----:B------:R-:W2:Y:S02]  /*af50*/  LDG.E.U16 R4, desc[UR36][R4.64] ;  /* 0x0000002404047981 */ /* 0x000ea4000c1e1500 */
[----:B--2---:R-:W-:-:S06]  /*af60*/  HADD2.F32 R2, -RZ, R4.H0_H0 ;  /* 0x20000004ff027230 */ /* 0x004fcc0000004100 */
[----:B------:R-:W0:Y:S02]  /*af70*/  F2I.S64.TRUNC R2, R2 ;  /* 0x0000000200027311 */ /* 0x000e24000020d900 */
[----:B0-----:R-:W-:Y:S01]  /*af80*/  PRMT R0, R2, 0x7610, R0 ;  /* 0x0000761002007816 */ /* 0x001fe20000000000 */
[----:B------:R-:W-:Y:S06]  /*af90*/  BRA `(.L_x_26327) ;  /* 0x0000000800bc7947 */ /* 0x000fec0003800000 */
.L_x_26332:
[----:B------:R-:W2:Y:S02]  /*afa0*/  LDG.E.64 R2, desc[UR36][R4.64] ;  /* 0x0000002404027981 */ /* 0x000ea4000c1e1b00 */
[----:B--2---:R-:W0:Y:S02]  /*afb0*/  F2I.S64.F64.TRUNC R2, R2 ;  /* 0x0000000200027311 */ /* 0x004e24000030d900 */
[----:B0-----:R-:W-:Y:S01]  /*afc0*/  PRMT R0, R2, 0x7610, R0 ;  /* 0x0000761002007816 */ /* 0x001fe20000000000 */
[----:B------:R-:W-:Y:S06]  /*afd0*/  BRA `(.L_x_26327) ;  /* 0x0000000800ac7947 */ /* 0x000fec0003800000 */
.L_x_26322:
        /* <DEDUP_REMOVED lines=12> */
.L_x_26336:
[----:B------:R-:W2:Y:S02]  /*b0a0*/  LDG.E.64 R4, desc[UR36][R4.64] ;  /* 0x0000002404047981 */ /* 0x000ea4000c1e1b00 */
[----:B--2---:R-:W0:Y:S02]  /*b0b0*/  F2I.S64.F64.TRUNC R2, R4 ;  /* 0x0000000400027311 */ /* 0x004e24000030d900 */
[----:B0-----:R-:W-:Y:S01]  /*b0c0*/  PRMT R0, R2, 0x7610, R0 ;  /* 0x0000761002007816 */ /* 0x001fe20000000000 */
[----:B------:R-:W-:Y:S06]  /*b0d0*/  BRA `(.L_x_26327) ;  /* 0x00000008006c7947 */ /* 0x000fec0003800000 */
.L_x_26335:
        /* <DEDUP_REMOVED lines=28> */
.L_x_26338:
        /* <DEDUP_REMOVED lines=15> */
.L_x_26337:
[----:B------:R-:W2:Y:S02]  /*b390*/  LDG.E.U16 R2, desc[UR36][R4.64] ;  /* 0x0000002404027981 */ /* 0x000ea4000c1e1500 */
[----:B--2---:R-:W-:-:S06]  /*b3a0*/  IMAD.U32 R2, R2, 0x10000, RZ ;  /* 0x0001000002027824 */ /* 0x004fcc00078e00ff */
[----:B------:R-:W0:Y:S02]  /*b3b0*/  F2I.S64.TRUNC R2, R2 ;  /* 0x0000000200027311 */ /* 0x000e24000020d900 */
[----:B0-----:R-:W-:Y:S01]  /*b3c0*/  PRMT R0, R2, 0x7610, R0 ;  /* 0x0000761002007816 */ /* 0x001fe20000000000 */
[----:B------:R-:W-:Y:S06]  /*b3d0*/  BRA `(.L_x_26327) ;  /* 0x0000000400ac7947 */ /* 0x000fec0003800000 */
.L_x_26334:
        /* <DEDUP_REMOVED lines=10> */
.L_x_26341:
        /* <DEDUP_REMOVED lines=21> */
.L_x_26345:
[----:B------:R-:W-:Y:S05]  /*b5d0*/  BSYNC B1 ;  /* 0x0000000000017941 */ /* 0x000fea0003800000 */
.L_x_26344:
[----:B------:R-:W-:Y:S01]  /*b5e0*/  IMAD.SHL.U32 R2, R2, 0x100000, RZ ;  /* 0x0010000002027824 */ /* 0x000fe200078e00ff */
[----:B------:R-:W-:-:S04]  /*b5f0*/  LEA R3, R0, 0x3b800000, 0x17 ;  /* 0x3b80000000037811 */ /* 0x000fc800078eb8ff */
[----:B------:R-:W-:-:S07]  /*b600*/  LOP3.LUT R2, R3, R2, R4, 0xfe, !PT ;  /* 0x0000000203027212 */ /* 0x000fce00078efe04 */
.L_x_26343:
[----:B------:R-:W-:Y:S05]  /*b610*/  BSYNC B0 ;  /* 0x0000000000007941 */ /* 0x000fea0003800000 */
.L_x_26342:
[----:B------:R-:W0:Y:S02]  /*b620*/  F2I.S64.TRUNC R2, R2 ;  /* 0x0000000200027311 */ /* 0x000e24000020d900 */
[----:B0-----:R-:W-:Y:S01]  /*b630*/  PRMT R0, R2, 0x7610, R0 ;  /* 0x0000761002007816 */ /* 0x001fe20000000000 */
[----:B------:R-:W-:Y:S06]  /*b640*/  BRA `(.L_x_26327) ;  /* 0x0000000400107947 */ /* 0x000fec0003800000 */
.L_x_26340:
        /* <DEDUP_REMOVED lines=21> */
.L_x_26349:
[----:B------:R-:W-:Y:S05]  /*b7a0*/  BSYNC B1 ;  /* 0x0000000000017941 */ /* 0x000fea0003800000 */
.L_x_26348:
[----:B------:R-:W-:Y:S01]  /*b7b0*/  IMAD.SHL.U32 R2, R2, 0x200000, RZ ;  /* 0x0020000002027824 */ /* 0x000fe200078e00ff */
[----:B------:R-:W-:-:S04]  /*b7c0*/  LEA R3, R0, 0x37800000, 0x17 ;  /* 0x3780000000037811 */ /* 0x000fc800078eb8ff */
[----:B------:R-:W-:-:S07]  /*b7d0*/  LOP3.LUT R2, R3, R2, R4, 0xfe, !PT ;  /* 0x0000000203027212 */ /* 0x000fce00078efe04 */
.L_x_26347:
[----:B------:R-:W-:Y:S05]  /*b7e0*/  BSYNC B0 ;  /* 0x0000000000007941 */ /* 0x000fea0003800000 */
.L_x_26346:
[----:B------:R-:W0:Y:S02]  /*b7f0*/  F2I.S64.TRUNC R2, R2 ;  /* 0x0000000200027311 */ /* 0x000e24000020d900 */
[----:B0-----:R-:W-:Y:S01]  /*b800*/  PRMT R0, R2, 0x7610, R0 ;  /* 0x0000761002007816 */ /* 0x001fe20000000000 */
[----:B------:R-:W-:Y:S06]  /*b810*/  BRA `(.L_x_26327) ;  /* 0x00000000009c7947 */ /* 0x000fec0003800000 */
.L_x_26339:
        /* <DEDUP_REMOVED lines=14> */
.L_x_26353:
[----:B------:R-:W-:Y:S05]  /*b900*/  BSYNC B0 ;  /* 0x0000000000007941 */ /* 0x000fea0003800000 */
.L_x_26352:
[----:B------:R-:W0:Y:S02]  /*b910*/  F2I.S64.TRUNC R2, R2 ;  /* 0x0000000200027311 */ /* 0x000e24000020d900 */
[----:B0-----:R-:W-:Y:S01]  /*b920*/  PRMT R0, R2, 0x7610, R0 ;  /* 0x0000761002007816 */ /* 0x001fe20000000000 */
[----:B------:R-:W-:Y:S06]  /*b930*/  BRA `(.L_x_26327) ;  /* 0x0000000000547947 */ /* 0x000fec0003800000 */
.L_x_26326:
        /* <DEDUP_REMOVED lines=16> */
.L_x_26354:
[----:B------:R-:W-:Y:S01]  /*ba40*/  PRMT R0, RZ, 0x7610, R0 ;  /* 0x00007610ff007816 */ /* 0x000fe20000000000 */
[----:B------:R-:W-:Y:S06]  /*ba50*/  BRA `(.L_x_26327) ;  /* 0x00000000000c7947 */ /* 0x000fec0003800000 */
.L_x_26351:
[----:B------:R0:W5:Y:S01]  /*ba60*/  LDG.E.U8 R0, desc[UR36][R4.64] ;  /* 0x0000002404007981 */ /* 0x000162000c1e1100 */
[----:B------:R-:W-:Y:S05]  /*ba70*/  BRA `(.L_x_26327) ;  /* 0x0000000000047947 */ /* 0x000fea0003800000 */
.L_x_26350:
[----:B------:R0:W5:Y:S02]  /*ba80*/  LDG.E.U8 R0, desc[UR36][R4.64] ;  /* 0x0000002404007981 */ /* 0x000164000c1e1100 */
.L_x_26327:
        /* <DEDUP_REMOVED lines=18> */
.L_x_26358:
[----:B------:R0:W-:Y:S01]  /*bbb0*/  STG.E.U8 desc[UR36][R16.64], R9 ;  /* 0x0000000910007986 */ /* 0x0001e2000c101124 */
[----:B------:R-:W-:Y:S05]  /*bbc0*/  BRA `(.L_x_26360) ;  /* 0x0000000c00647947 */ /* 0x000fea0003800000 */
.L_x_26357:
        /* <DEDUP_REMOVED lines=10> */
.L_x_26362:
[----:B------:R-:W-:-:S05]  /*bc70*/  LOP3.LUT R9, R9, 0xffff, RZ, 0xc0, !PT ;  /* 0x0000ffff09097812 */ /* 0x000fca00078ec0ff */
[----:B------:R0:W-:Y:S01]  /*bc80*/  STG.E desc[UR36][R16.64], R9 ;  /* 0x0000000910007986 */ /* 0x0001e2000c101924 */
[----:B------:R-:W-:Y:S05]  /*bc90*/  BRA `(.L_x_26360) ;  /* 0x0000000c00307947 */ /* 0x000fea0003800000 */
.L_x_26361:
[----:B------:R0:W-:Y:S01]  /*bca0*/  STG.E.U16 desc[UR36][R16.64], R9 ;  /* 0x0000000910007986 */ /* 0x0001e2000c101524 */
[----:B------:R-:W-:Y:S05]  /*bcb0*/  BRA `(.L_x_26360) ;  /* 0x0000000c00287947 */ /* 0x000fea0003800000 */
.L_x_26356:
        /* <DEDUP_REMOVED lines=9> */
.L_x_26364:
[----:B------:R-:W0:Y:S02]  /*bd50*/  I2F.U16 R0, R9 ;  /* 0x0000000900007306 */ /* 0x000e240000101000 */
[----:B0-----:R-:W-:-:S05]  /*bd60*/  F2FP.F16.F32.PACK_AB R0, RZ, R0 ;  /* 0x00000000ff00723e */ /* 0x001fca00000000ff */
[----:B------:R4:W-:Y:S01]  /*bd70*/  STG.E.U16 desc[UR36][R16.64], R0 ;  /* 0x0000000010007986 */ /* 0x0009e2000c101524 */
[----:B------:R-:W-:Y:S05]  /*bd80*/  BRA `(.L_x_26360) ;  /* 0x0000000800f47947 */ /* 0x000fea0003800000 */
.L_x_26363:
        /* <DEDUP_REMOVED lines=10> */
.L_x_26366:
[----:B------:R-:W0:Y:S02]  /*be30*/  I2F.U16 R9, R9 ;  /* 0x0000000900097306 */ /* 0x000e240000101000 */
[----:B0-----:R-:W-:-:S04]  /*be40*/  F2FP.F16.F32.PACK_AB R3, RZ, R9 ;  /* 0x00000009ff03723e */ /* 0x001fc800000000ff */
[----:B------:R-:W-:-:S05]  /*be50*/  PRMT R3, R3, 0x5410, RZ ;  /* 0x0000541003037816 */ /* 0x000fca00000000ff */
[----:B------:R2:W-:Y:S01]  /*be60*/  STG.E desc[UR36][R16.64], R3 ;  /* 0x0000000310007986 */ /* 0x0005e2000c101924 */
[----:B------:R-:W-:Y:S05]  /*be70*/  BRA `(.L_x_26360) ;  /* 0x0000000800b87947 */ /* 0x000fea0003800000 */
.L_x_26365:
[----:B------:R-:W0:Y:S02]  /*be80*/  I2F.F64.U16 R2, R9 ;  /* 0x0000000900027312 */ /* 0x000e240000101800 */
[----:B0-----:R0:W-:Y:S01]  /*be90*/  STG.E.64 desc[UR36][R16.64], R2 ;  /* 0x0000000210007986 */ /* 0x0011e2000c101b24 */
[----:B------:R-:W-:Y:S05]  /*bea0*/  BRA `(.L_x_26360) ;  /* 0x0000000800ac7947 */ /* 0x000fea0003800000 */
.L_x_26355:
        /* <DEDUP_REMOVED lines=13> */
.L_x_26369:
[----:B------:R-:W0:Y:S01]  /*bf80*/  I2F.F64.U16 R4, R9 ;  /* 0x0000000900047312 */ /* 0x000e220000101800 */
[----:B------:R-:W-:-:S05]  /*bf90*/  CS2R R6, SRZ ;  /* 0x0000000000067805 */ /* 0x000fca000001ff00 */
[----:B0-----:R0:W-:Y:S01]  /*bfa0*/  STG.E.128 desc[UR36][R16.64], R4 ;  /* 0x0000000410007986 */ /* 0x0011e2000c101d24 */
[----:B------:R-:W-:Y:S05]  /*bfb0*/  BRA `(.L_x_26360) ;  /* 0x0000000800687947 */ /* 0x000fea0003800000 */
.L_x_26368:
        /* <DEDUP_REMOVED lines=21> */
.L_x_26373:
[----:B------:R-:W-:Y:S05]  /*c110*/  BSYNC B0 ;  /* 0x0000000000007941 */ /* 0x000fea0003800000 */
.L_x_26372:
[----:B------:R-:W-:-:S05]  /*c120*/  LOP3.LUT R3, R0, R3, RZ, 0xfc, !PT ;  /* 0x0000000300037212 */ /* 0x000fca00078efcff */
[----:B------:R0:W-:Y:S01]  /*c130*/  STG.E.U8 desc[UR36][R16.64], R3 ;  /* 0x0000000310007986 */ /* 0x0001e2000c101124 */
[----:B------:R-:W-:Y:S05]  /*c140*/  BRA `(.L_x_26360) ;  /* 0x0000000800047947 */ /* 0x000fea0003800000 */
.L_x_26371:
        /* <DEDUP_REMOVED lines=13> */
.L_x_26375:
[----:B------:R-:W-:Y:S01]  /*c220*/  IMAD.MOV.U32 R0, RZ, RZ, 0x7f ;  /* 0x0000007fff007424 */ /* 0x000fe200078e00ff */
[----:B------:R-:W-:-:S04]  /*c230*/  ISETP.GT.U32.AND P0, PT, R2, 0x7f800000, PT ;  /* 0x7f8000000200780c */ /* 0x000fc80003f04070 */
[----:B------:R-:W-:-:S09]  /*c240*/  SEL R0, R0, 0x7c, P0 ;  /* 0x0000007c00007807 */ /* 0x000fd20000000000 */
.L_x_26376:
[----:B------:R-:W-:Y:S05]  /*c250*/  BSYNC B0 ;  /* 0x0000000000007941 */ /* 0x000fea0003800000 */
.L_x_26374:
[----:B------:R-:W-:-:S04]  /*c260*/  LOP3.LUT R2, R9, 0x80000000, RZ, 0xc0, !PT ;  /* 0x8000000009027812 */ /* 0x000fc800078ec0ff */
[----:B------:R-:W-:-:S04]  /*c270*/  SHF.R.U32.HI R3, RZ, 0x18, R2 ;  /* 0x00000018ff037819 */ /* 0x000fc80000011602 */
[----:B------:R-:W-:-:S05]  /*c280*/  LOP3.LUT R3, R0, R3, RZ, 0xfc, !PT ;  /* 0x0000000300037212 */ /* 0x000fca00078efcff */
[----:B------:R0:W-:Y:S01]  /*c290*/  STG.E.U8 desc[UR36][R16.64], R3 ;  /* 0x0000000310007986 */ /* 0x0001e2000c101124 */
[----:B------:R-:W-:Y:S05]  /*c2a0*/  BRA `(.L_x_26360) ;  /* 0x0000000400ac7947 */ /* 0x000fea0003800000 */
.L_x_26370:
[----:B------:R-:W0:Y:S02]  /*c2b0*/  I2F.U16 R0, R9 ;  /* 0x0000000900007306 */ /* 0x000e240000101000 */
[----:B0-----:R-:W-:-:S05]  /*c2c0*/  F2FP.BF16.F32.PACK_AB R0, RZ, R0 ;  /* 0x00000000ff00723e */ /* 0x001fca00000010ff */
[----:B------:R0:W-:Y:S01]  /*c2d0*/  STG.E.U16 desc[UR36][R16.64], R0 ;  /* 0x0000000010007986 */ /* 0x0001e2000c101524 */
[----:B------:R-:W-:Y:S05]  /*c2e0*/  BRA `(.L_x_26360) ;  /* 0x00000004009c7947 */ /* 0x000fea0003800000 */
.L_x_26367:
        /* <DEDUP_REMOVED lines=10> */
.L_x_26379:
        /* <DEDUP_REMOVED lines=17> */
.L_x_26382:
[----:B------:R-:W-:-:S04]  /*c4a0*/  LOP3.LUT R2, R9, 0x80000000, RZ, 0xc0, !PT ;  /* 0x8000000009027812 */ /* 0x000fc800078ec0ff */
[----:B------:R-:W-:-:S04]  /*c4b0*/  SHF.R.U32.HI R3, RZ, 0x18, R2 ;  /* 0x00000018ff037819 */ /* 0x000fc80000011602 */
[----:B------:R-:W-:-:S04]  /*c4c0*/  LOP3.LUT R0, R0, R3, RZ, 0xfc, !PT ;  /* 0x0000000300007212 */ /* 0x000fc800078efcff */
[----:B------:R-:W-:-:S07]  /*c4d0*/  PRMT R8, R0, 0x7610, R8 ;  /* 0x0000761000087816 */ /* 0x000fce0000000008 */
.L_x_26381:
[----:B------:R-:W-:Y:S05]  /*c4e0*/  BSYNC B0 ;  /* 0x0000000000007941 */ /* 0x000fea0003800000 */
.L_x_26380:
[----:B------:R0:W-:Y:S01]  /*c4f0*/  STG.E.U8 desc[UR36][R16.64], R8 ;  /* 0x0000000810007986 */ /* 0x0001e2000c101124 */
[----:B------:R-:W-:Y:S05]  /*c500*/  BRA `(.L_x_26360) ;  /* 0x0000000400147947 */ /* 0x000fea0003800000 */
.L_x_26378:
        /* <DEDUP_REMOVED lines=17> */
.L_x_26385:
[----:B------:R-:W-:-:S04]  /*c620*/  LOP3.LUT R2, R9, 0x80000000, RZ, 0xc0, !PT ;  /* 0x8000000009027812 */ /* 0x000fc800078ec0ff */
[----:B------:R-:W-:-:S04]  /*c630*/  SHF.R.U32.HI R3, RZ, 0x18, R2 ;  /* 0x00000018ff037819 */ /* 0x000fc80000011602 */
[----:B------:R-:W-:-:S04]  /*c640*/  LOP3.LUT R0, R0, R3, RZ, 0xfc, !PT ;  /* 0x0000000300007212 */ /* 0x000fc800078efcff */
[----:B------:R-:W-:-:S07]  /*c650*/  PRMT R8, R0, 0x7610, R8 ;  /* 0x0000761000087816 */ /* 0x000fce0000000008 */
.L_x_26384:
[----:B------:R-:W-:Y:S05]  /*c660*/  BSYNC B0 ;  /* 0x0000000000007941 */ /* 0x000fea0003800000 */
.L_x_26383:
[----:B------:R0:W-:Y:S01]  /*c670*/  STG.E.U8 desc[UR36][R16.64], R8 ;  /* 0x0000000810007986 */ /* 0x0001e2000c101124 */
[----:B------:R-:W-:Y:S05]  /*c680*/  BRA `(.L_x_26360) ;  /* 0x0000000000b47947 */ /* 0x000fea0003800000 */
.L_x_26377:
        /* <DEDUP_REMOVED lines=22> */
.L_x_26359:
        /* <DEDUP_REMOVED lines=16> */
.L_x_26388:
[----:B------:R-:W-:Y:S05]  /*c8f0*/  BRA `(.L_x_26360) ;  /* 0x0000000000187947 */ /* 0x000fea0003800000 */
.L_x_26387:
[----:B------:R-:W-:Y:S01]  /*c900*/  LOP3.LUT R2, R9, 0xffff, RZ, 0xc0, !PT ;  /* 0x0000ffff09027812 */ /* 0x000fe200078ec0ff */
[----:B------:R-:W-:-:S05]  /*c910*/  IMAD.MOV.U32 R3, RZ, RZ, RZ ;  /* 0x000000ffff037224 */ /* 0x000fca00078e00ff */
[----:B------:R0:W-:Y:S01]  /*c920*/  STG.E.64 desc[UR36][R16.64], R2 ;  /* 0x0000000210007986 */ /* 0x0001e2000c101b24 */
[----:B------:R-:W-:Y:S05]  /*c930*/  BRA `(.L_x_26360) ;  /* 0x0000000000087947 */ /* 0x000fea0003800000 */
.L_x_26386:
[----:B------:R-:W-:-:S05]  /*c940*/  LOP3.LUT R9, R9, 0xffff, RZ, 0xc0, !PT ;  /* 0x0000ffff09097812 */ /* 0x000fca00078ec0ff */
[----:B------:R0:W-:Y:S02]  /*c950*/  STG.E desc[UR36][R16.64], R9 ;  /* 0x0000000910007986 */ /* 0x0001e4000c101924 */
.L_x_26360:
[----:B------:R-:W-:-:S07]  /*c960*/  VIADD R19, R19, 0x80 ;  /* 0x0000008013137836 */ /* 0x000fce0000000000 */
.L_x_26287:
[----:B------:R-:W-:Y:S05]  /*c970*/  BSYNC B6 ;  /* 0x0000000000067941 */ /* 0x000fea0003800000 */
.L_x_26286:
[----:B------:R-:W-:Y:S02]  /*c980*/  ULDC UR4, c[0x0][0x210] ;  /* 0x0000840000047ab9 */ /* 0x000fe40000000800 */
[----:B------:R-:W-:-:S13]  /*c990*/  ISETP.GE.AND P0, PT, R19, UR4, PT ;  /* 0x0000000413007c0c */ /* 0x000fda000bf06270 */
[----:B------:R-:W-:Y:S05]  /*c9a0*/  @P0 EXIT ;  /* 0x000000000000094d */ /* 0x000fea0003800000 */
[----:B0-----:R-:W0:Y:S01]  /*c9b0*/  LDC R6, c[0x0][0x218] ;  /* 0x00008600ff067b82 */ /* 0x001e220000000800 */
[----:B------:R-:W-:Y:S02]  /*c9c0*/  IMAD.MOV.U32 R18, RZ, RZ, RZ ;  /* 0x000000ffff127224 */ /* 0x000fe400078e00ff */
[----:B----4-:R-:W-:Y:S02]  /*c9d0*/  IMAD.MOV.U32 R0, RZ, RZ, RZ ;  /* 0x000000ffff007224 */ /* 0x010fe400078e00ff */
[----:B-123--:R-:W-:Y:S01]  /*c9e0*/  IMAD.MOV.U32 R16, RZ, RZ, RZ ;  /* 0x000000ffff107224 */ /* 0x00efe200078e00ff */
        /* <DEDUP_REMOVED lines=350> */
.L_x_26389:
        /* <DEDUP_REMOVED lines=20> */
.L_x_26393:
[----:B------:R0:W5:Y:S01]  /*e110*/  LDG.E.U8 R19, desc[UR36][R4.64] ;  /* 0x0000002404137981 */ /* 0x000162000c1e1100 */
[----:B------:R-:W-:Y:S05]  /*e120*/  BRA `(.L_x_26395) ;  /* 0x0000000c00647947 */ /* 0x000fea0003800000 */
.L_x_26392:
        /* <DEDUP_REMOVED lines=8> */
.L_x_26397:
[----:B------:R0:W5:Y:S01]  /*e1b0*/  LDG.E.U8 R19, desc[UR36][R4.64] ;  /* 0x0000002404137981 */ /* 0x000162000c1e1100 */
[----:B------:R-:W-:Y:S05]  /*e1c0*/  BRA `(.L_x_26395) ;  /* 0x0000000c003c7947 */ /* 0x000fea0003800000 */
.L_x_26396:
[----:B------:R3:W5:Y:S01]  /*e1d0*/  LDG.E.U16 R19, desc[UR36][R4.64] ;  /* 0x0000002404137981 */ /* 0x000762000c1e1500 */
[----:B------:R-:W-:Y:S05]  /*e1e0*/  BRA `(.L_x_26395) ;  /* 0x0000000c00347947 */ /* 0x000fea0003800000 */
.L_x_26391:
        /* <DEDUP_REMOVED lines=10> */
.L_x_26399:
[----:B------:R-:W2:Y:S02]  /*e290*/  LDG.E.U16 R2, desc[UR36][R4.64] ;  /* 0x0000002404027981 */ /* 0x000ea4000c1e1500 */
[----:B--2---:R-:W-:-:S06]  /*e2a0*/  HADD2.F32 R2, -RZ, R2.H0_H0 ;  /* 0x20000002ff027230 */ /* 0x004fcc0000004100 */
[----:B------:R-:W0:Y:S02]  /*e2b0*/  F2I.S64.TRUNC R2, R2 ;  /* 0x0000000200027311 */ /* 0x000e24000020d900 */
[----:B0-----:R-:W-:Y:S01]  /*e2c0*/  PRMT R19, R2, 0x7610, R19 ;  /* 0x0000761002137816 */ /* 0x001fe20000000013 */
[----:B------:R-:W-:Y:S06]  /*e2d0*/  BRA `(.L_x_26395) ;  /* 0x0000000800f87947 */ /* 0x000fec0003800000 */
.L_x_26398:
        /* <DEDUP_REMOVED lines=10> */
.L_x_26401:
[----:B------:R-:W2:Y:S02]  /*e380*/  LDG.E.U16 R4, desc[UR36][R4.64] ;  /* 0x0000002404047981 */ /* 0x000ea4000c1e1500 */
[----:B--2---:R-:W-:-:S06]  /*e390*/  HADD2.F32 R2, -RZ, R4.H0_H0 ;  /* 0x20000004ff027230 */ /* 0x004fcc0000004100 */
[----:B------:R-:W0:Y:S02]  /*e3a0*/  F2I.S64.TRUNC R2, R2 ;  /* 0x0000000200027311 */ /* 0x000e24000020d900 */
[----:B0-----:R-:W-:Y:S01]  /*e3b0*/  PRMT R19, R2, 0x7610, R19 ;  /* 0x0000761002137816 */ /* 0x001fe20000000013 */
[----:B------:R-:W-:Y:S06]  /*e3c0*/  BRA `(.L_x_26395) ;  /* 0x0000000800bc7947 */ /* 0x000fec0003800000 */
.L_x_26400:
[----:B------:R-:W2:Y:S02]  /*e3d0*/  LDG.E.64 R2, desc[UR36][R4.64] ;  /* 0x0000002404027981 */ /* 0x000ea4000c1e1b00 */
[----:B--2---:R-:W0:Y:S02]  /*e3e0*/  F2I.S64.F64.TRUNC R2, R2 ;  /* 0x0000000200027311 */ /* 0x004e24000030d900 */
[----:B0-----:R-:W-:Y:S01]  /*e3f0*/  PRMT R19, R2, 0x7610, R19 ;  /* 0x0000761002137816 */ /* 0x001fe20000000013 */
[----:B------:R-:W-:Y:S06]  /*e400*/  BRA `(.L_x_26395) ;  /* 0x0000000800ac7947 */ /* 0x000fec0003800000 */
.L_x_26390:
        /* <DEDUP_REMOVED lines=12> */
.L_x_26404:
[----:B------:R-:W2:Y:S02]  /*e4d0*/  LDG.E.64 R4, desc[UR36][R4.64] ;  /* 0x0000002404047981 */ /* 0x000ea4000c1e1b00 */
[----:B--2---:R-:W0:Y:S02]  /*e4e0*/  F2I.S64.F64.TRUNC R2, R4 ;  /* 0x0000000400027311 */ /* 0x004e24000030d900 */
[----:B0-----:R-:W-:Y:S01]  /*e4f0*/  PRMT R19, R2, 0x7610, R19 ;  /* 0x0000761002137816 */ /* 0x001fe20000000013 */
[----:B------:R-:W-:Y:S06]  /*e500*/  BRA `(.L_x_26395) ;  /* 0x00000008006c7947 */ /* 0x000fec0003800000 */
.L_x_26403:
        /* <DEDUP_REMOVED lines=28> */
.L_x_26406:
        /* <DEDUP_REMOVED lines=15> */
.L_x_26405:
[----:B------:R-:W2:Y:S02]  /*e7c0*/  LDG.E.U16 R2, desc[UR36][R4.64] ;  /* 0x0000002404027981 */ /* 0x000ea4000c1e1500 */
[----:B--2---:R-:W-:-:S06]  /*e7d0*/  IMAD.U32 R2, R2, 0x10000, RZ ;  /* 0x0001000002027824 */ /* 0x004fcc00078e00ff */
[----:B------:R-:W0:Y:S02]  /*e7e0*/  F2I.S64.TRUNC R2, R2 ;  /* 0x0000000200027311 */ /* 0x000e24000020d900 */
[----:B0-----:R-:W-:Y:S01]  /*e7f0*/  PRMT R19, R2, 0x7610, R19 ;  /* 0x0000761002137816 */ /* 0x001fe20000000013 */
[----:B------:R-:W-:Y:S06]  /*e800*/  BRA `(.L_x_26395) ;  /* 0x0000000400ac7947 */ /* 0x000fec0003800000 */
.L_x_26402:
        /* <DEDUP_REMOVED lines=10> */
.L_x_26409:
        /* <DEDUP_REMOVED lines=21> */
.L_x_26413:
[----:B------:R-:W-:Y:S05]  /*ea00*/  BSYNC B1 ;  /* 0x0000000000017941 */ /* 0x000fea0003800000 */
.L_x_26412:
[----:B------:R-:W-:Y:S01]  /*ea10*/  IMAD.SHL.U32 R2, R2, 0x100000, RZ ;  /* 0x0010000002027824 */ /* 0x000fe200078e00ff */
[----:B------:R-:W-:-:S04]  /*ea20*/  LEA R3, R0, 0x3b800000, 0x17 ;  /* 0x3b80000000037811 */ /* 0x000fc800078eb8ff */
[----:B------:R-:W-:-:S07]  /*ea30*/  LOP3.LUT R2, R3, R2, R4, 0xfe, !PT ;  /* 0x0000000203027212 */ /* 0x000fce00078efe04 */
.L_x_26411:
[----:B------:R-:W-:Y:S05]  /*ea40*/  BSYNC B0 ;  /* 0x0000000000007941 */ /* 0x000fea0003800000 */
.L_x_26410:
[----:B------:R-:W0:Y:S02]  /*ea50*/  F2I.S64.TRUNC R2, R2 ;  /* 0x0000000200027311 */ /* 0x000e24000020d900 */
[----:B0-----:R-:W-:Y:S01]  /*ea60*/  PRMT R19, R2, 0x7610, R19 ;  /* 0x0000761002137816 */ /* 0x001fe20000000013 */
[----:B------:R-:W-:Y:S06]  /*ea70*/  BRA `(.L_x_26395) ;  /* 0x0000000400107947 */ /* 0x000fec0003800000 */
.L_x_26408:
        /* <DEDUP_REMOVED lines=21> */
.L_x_26417:
[----:B------:R-:W-:Y:S05]  /*ebd0*/  BSYNC B1 ;  /* 0x0000000000017941 */ /* 0x000fea0003800000 */
.L_x_26416:
[----:B------:R-:W-:Y:S01]  /*ebe0*/  IMAD.SHL.U32 R2, R2, 0x200000, RZ ;  /* 0x0020000002027824 */ /* 0x000fe200078e00ff */
[----:B------:R-:W-:-:S04]  /*ebf0*/  LEA R3, R0, 0x37800000, 0x17 ;  /* 0x3780000000037811 */ /* 0x000fc800078eb8ff */
[----:B------:R-:W-:-:S07]  /*ec00*/  LOP3.LUT R2, R3, R2, R4, 0xfe, !PT ;  /* 0x0000000203027212 */ /* 0x000fce00078efe04 */
.L_x_26415:
[----:B------:R-:W-:Y:S05]  /*ec10*/  BSYNC B0 ;  /* 0x0000000000007941 */ /* 0x000fea0003800000 */
.L_x_26414:
[----:B------:R-:W0:Y:S02]  /*ec20*/  F2I.S64.TRUNC R2, R2 ;  /* 0x0000000200027311 */ /* 0x000e24000020d900 */
[----:B0-----:R-:W-:Y:S01]  /*ec30*/  PRMT R19, R2, 0x7610, R19 ;  /* 0x0000761002137816 */ /* 0x001fe20000000013 */
[----:B------:R-:W-:Y:S06]  /*ec40*/  BRA `(.L_x_26395) ;  /* 0x00000000009c7947 */ /* 0x000fec0003800000 */
.L_x_26407:
        /* <DEDUP_REMOVED lines=14> */
.L_x_26421:
[----:B------:R-:W-:Y:S05]  /*ed30*/  BSYNC B0 ;  /* 0x0000000000007941 */ /* 0x000fea0003800000 */
.L_x_26420:
[----:B------:R-:W0:Y:S02]  /*ed40*/  F2I.S64.TRUNC R2, R2 ;  /* 0x0000000200027311 */ /* 0x000e24000020d900 */
[----:B0-----:R-:W-:Y:S01]  /*ed50*/  PRMT R19, R2, 0x7610, R19 ;  /* 0x0000761002137816 */ /* 0x001fe20000000013 */
[----:B------:R-:W-:Y:S06]  /*ed60*/  BRA `(.L_x_26395) ;  /* 0x0000000000547947 */ /* 0x000fec0003800000 */
.L_x_26394:
        /* <DEDUP_REMOVED lines=16> */
.L_x_26422:
[----:B------:R-:W-:Y:S01]  /*ee70*/  PRMT R19, RZ, 0x7610, R19 ;  /* 0x00007610ff137816 */ /* 0x000fe20000000013 */
[----:B------:R-:W-:Y:S06]  /*ee80*/  BRA `(.L_x_26395) ;  /* 0x00000000000c7947 */ /* 0x000fec0003800000 */
.L_x_26419:
[----:B------:R0:W5:Y:S01]  /*ee90*/  LDG.E.U8 R19, desc[UR36][R4.64] ;  /* 0x0000002404137981 */ /* 0x000162000c1e1100 */
[----:B------:R-:W-:Y:S05]  /*eea0*/  BRA `(.L_x_26395) ;  /* 0x0000000000047947 */ /* 0x000fea0003800000 */
.L_x_26418:
[----:B------:R1:W5:Y:S02]  /*eeb0*/  LDG.E.U8 R19, desc[UR36][R4.64] ;  /* 0x0000002404137981 */ /* 0x000364000c1e1100 */
.L_x_26395:
        /* <DEDUP_REMOVED lines=17> */
.L_x_26426:
[----:B------:R1:W5:Y:S01]  /*efd0*/  LDG.E.U8 R0, desc[UR36][R4.64] ;  /* 0x0000002404007981 */ /* 0x000362000c1e1100 */
[----:B------:R-:W-:Y:S05]  /*efe0*/  BRA `(.L_x_26428) ;  /* 0x0000000c00647947 */ /* 0x000fea0003800000 */
.L_x_26425:
        /* <DEDUP_REMOVED lines=8> */
.L_x_26430:
[----:B------:R3:W5:Y:S01]  /*f070*/  LDG.E.U8 R0, desc[UR36][R4.64] ;  /* 0x0000002404007981 */ /* 0x000762000c1e1100 */
[----:B------:R-:W-:Y:S05]  /*f080*/  BRA `(.L_x_26428) ;  /* 0x0000000c003c7947 */ /* 0x000fea0003800000 */
.L_x_26429:
[----:B------:R2:W5:Y:S01]  /*f090*/  LDG.E.U16 R0, desc[UR36][R4.64] ;  /* 0x0000002404007981 */ /* 0x000562000c1e1500 */
[----:B------:R-:W-:Y:S05]  /*f0a0*/  BRA `(.L_x_26428) ;  /* 0x0000000c00347947 */ /* 0x000fea0003800000 */
.L_x_26424:
        /* <DEDUP_REMOVED lines=10> */
.L_x_26432:
[----:B------:R-:W2:Y:S02]  /*f150*/  LDG.E.U16 R2, desc[UR36][R4.64] ;  /* 0x0000002404027981 */ /* 0x000ea4000c1e1500 */
[----:B--2---:R-:W-:-:S06]  /*f160*/  HADD2.F32 R2, -RZ, R2.H0_H0 ;  /* 0x20000002ff027230 */ /* 0x004fcc0000004100 */
[----:B------:R-:W0:Y:S02]  /*f170*/  F2I.S64.TRUNC R2, R2 ;  /* 0x0000000200027311 */ /* 0x000e24000020d900 */
[----:B0-----:R-:W-:Y:S01]  /*f180*/  PRMT R0, R2, 0x7610, R0 ;  /* 0x0000761002007816 */ /* 0x001fe20000000000 */
[----:B------:R-:W-:Y:S06]  /*f190*/  BRA `(.L_x_26428) ;  /* 0x0000000800f87947 */ /* 0x000fec0003800000 */
.L_x_26431:
        /* <DEDUP_REMOVED lines=10> */
.L_x_26434:
[----:B------:R-:W2:Y:S02]  /*f240*/  LDG.E.U16 R4, desc[UR36][R4.64] ;  /* 0x0000002404047981 */ /* 0x000ea4000c1e1500 */
[----:B--2---:R-:W-:-:S06]  /*f250*/  HADD2.F32 R2, -RZ, R4.H0_H0 ;  /* 0x20000004ff027230 */ /* 0x004fcc0000004100 */
[----:B------:R-:W0:Y:S02]  /*f260*/  F2I.S64.TRUNC R2, R2 ;  /* 0x0000000200027311 */ /* 0x000e24000020d900 */
[----:B0-----:R-:W-:Y:S01]  /*f270*/  PRMT R0, R2, 0x7610, R0 ;  /* 0x0000761002007816 */ /* 0x001fe20000000000 */
[----:B------:R-:W-:Y:S06]  /*f280*/  BRA `(.L_x_26428) ;  /* 0x0000000800bc7947 */ /* 0x000fec0003800000 */
.L_x_26433:
[----:B------:R-:W2:Y:S02]  /*f290*/  LDG.E.64 R2, desc[UR36][R4.64] ;  /* 0x0000002404027981 */ /* 0x000ea4000c1e1b00 */
[----:B--2---:R-:W0:Y:S02]  /*f2a0*/  F2I.S64.F64.TRUNC R2, R2 ;  /* 0x0000000200027311 */ /* 0x004e24000030d900 */
[----:B0-----:R-:W-:Y:S01]  /*f2b0*/  PRMT R0, R2, 0x7610, R0 ;  /* 0x0000761002007816 */ /* 0x001fe20000000000 */
[----:B------:R-:W-:Y:S06]  /*f2c0*/  BRA `(.L_x_26428) ;  /* 0x0000000800ac7947 */ /* 0x000fec0003800000 */
.L_x_26423:
        /* <DEDUP_REMOVED lines=12> */
.L_x_26437:
[----:B------:R-:W2:Y:S02]  /*f390*/  LDG.E.64 R4, desc[UR36][R4.64] ;  /* 0x0000002404047981 */ /* 0x000ea4000c1e1b00 */
[----:B--2---:R-:W0:Y:S02]  /*f3a0*/  F2I.S64.F64.TRUNC R2, R4 ;  /* 0x0000000400027311 */ /* 0x004e24000030d900 */
[----:B0-----:R-:W-:Y:S01]  /*f3b0*/  PRMT R0, R2, 0x7610, R0 ;  /* 0x0000761002007816 */ /* 0x001fe20000000000 */
[----:B------:R-:W-:Y:S06]  /*f3c0*/  BRA `(.L_x_26428) ;  /* 0x00000008006c7947 */ /* 0x000fec0003800000 */
.L_x_26436:
        /* <DEDUP_REMOVED lines=28> */
.L_x_26439:
        /* <DEDUP_REMOVED lines=15> */
.L_x_26438:
[----:B------:R-:W2:Y:S02]  /*f680*/  LDG.E.U16 R2, desc[UR36][R4.64] ;  /* 0x0000002404027981 */ /* 0x000ea4000c1e1500 */
[----:B--2---:R-:W-:-:S06]  /*f690*/  IMAD.U32 R2, R2, 0x10000, RZ ;  /* 0x0001000002027824 */ /* 0x004fcc00078e00ff */
[----:B------:R-:W0:Y:S02]  /*f6a0*/  F2I.S64.TRUNC R2, R2 ;  /* 0x0000000200027311 */ /* 0x000e24000020d900 */
[----:B0-----:R-:W-:Y:S01]  /*f6b0*/  PRMT R0, R2, 0x7610, R0 ;  /* 0x0000761002007816 */ /* 0x001fe20000000000 */
[----:B------:R-:W-:Y:S06]  /*f6c0*/  BRA `(.L_x_26428) ;  /* 0x0000000400ac7947 */ /* 0x000fec0003800000 */
.L_x_26435:
        /* <DEDUP_REMOVED lines=10> */
.L_x_26442:
        /* <DEDUP_REMOVED lines=21> */
.L_x_26446:
[----:B------:R-:W-:Y:S05]  /*f8c0*/  BSYNC B1 ;  /* 0x0000000000017941 */ /* 0x000fea0003800000 */
.L_x_26445:
[----:B------:R-:W-:Y:S01]  /*f8d0*/  IMAD.SHL.U32 R2, R2, 0x100000, RZ ;  /* 0x0010000002027824 */ /* 0x000fe200078e00ff */
[----:B------:R-:W-:-:S04]  /*f8e0*/  LEA R3, R0, 0x3b800000, 0x17 ;  /* 0x3b80000000037811 */ /* 0x000fc800078eb8ff */
[----:B------:R-:W-:-:S07]  /*f8f0*/  LOP3.LUT R2, R3, R2, R4, 0xfe, !PT ;  /* 0x0000000203027212 */ /* 0x000fce00078efe04 */
.L_x_26444:
[----:B------:R-:W-:Y:S05]  /*f900*/  BSYNC B0 ;  /* 0x0000000000007941 */ /* 0x000fea0003800000 */
.L_x_26443:
[----:B------:R-:W0:Y:S02]  /*f910*/  F2I.S64.TRUNC R2, R2 ;  /* 0x0000000200027311 */ /* 0x000e24000020d900 */
[----:B0-----:R-:W-:Y:S01]  /*f920*/  PRMT R0, R2, 0x7610, R0 ;  /* 0x0000761002007816 */ /* 0x001fe20000000000 */
[----:B------:R-:W-:Y:S06]  /*f930*/  BRA `(.L_x_26428) ;  /* 0x0000000400107947 */ /* 0x000fec0003800000 */
.L_x_26441:
        /* <DEDUP_REMOVED lines=21> */
.L_x_26450:
[----:B------:R-:W-:Y:S05]  /*fa90*/  BSYNC B1 ;  /* 0x0000000000017941 */ /* 0x000fea0003800000 */
.L_x_26449:
[----:B------:R-:W-:Y:S01]  /*faa0*/  IMAD.SHL.U32 R2, R2, 0x200000, RZ ;  /* 0x0020000002027824 */ /* 0x000fe200078e00ff */
[----:B------:R-:W-:-:S04]  /*fab0*/  LEA R3, R0, 0x37800000, 0x17 ;  /* 0x3780000000037811 */ /* 0x000fc800078eb8ff */
[----:B------:R-:W-:-:S07]  /*fac0*/  LOP3.LUT R2, R3, R2, R4, 0xfe, !PT ;  /* 0x0000000203027212 */ /* 0x000fce00078efe04 */
.L_x_26448:
[----:B------:R-:W-:Y:S05]  /*fad0*/  BSYNC B0 ;  /* 0x0000000000007941 */ /* 0x000fea0003800000 */
.L_x_26447:
[----:B------:R-:W0:Y:S02]  /*fae0*/  F2I.S64.TRUNC R2, R2 ;  /* 0x0000000200027311 */ /* 0x000e24000020d900 */
[----:B0-----:R-:W-:Y:S01]  /*faf0*/  PRMT R0, R2, 0x7610, R0 ;  /* 0x0000761002007816 */ /* 0x001fe20000000000 */
[----:B------:R-:W-:Y:S06]  /*fb00*/  BRA `(.L_x_26428) ;  /* 0x00000000009c7947 */ /* 0x000fec0003800000 */
.L_x_26440:
        /* <DEDUP_REMOVED lines=14> */
.L_x_26454:
[----:B------:R-:W-:Y:S05]  /*fbf0*/  BSYNC B0 ;  /* 0x0000000000007941 */ /* 0x000fea0003800000 */
.L_x_26453:
[----:B------:R-:W0:Y:S02]  /*fc00*/  F2I.S64.TRUNC R2, R2 ;  /* 0x0000000200027311 */ /* 0x000e24000020d900 */
[----:B0-----:R-:W-:Y:S01]  /*fc10*/  PRMT R0, R2, 0x7610, R0 ;  /* 0x0000761002007816 */ /* 0x001fe20000000000 */
[----:B------:R-:W-:Y:S06]  /*fc20*/  BRA `(.L_x_26428) ;  /* 0x0000000000547947 */ /* 0x000fec0003800000 */
.L_x_26427:
        /* <DEDUP_REMOVED lines=16> */
.L_x_26455:
[----:B------:R-:W-:Y:S01]  /*fd30*/  PRMT R0, RZ, 0x7610, R0 ;  /* 0x00007610ff007816 */ /* 0x000fe20000000000 */
[----:B------:R-:W-:Y:S06]  /*fd40*/  BRA `(.L_x_26428) ;  /* 0x00000000000c7947 */ /* 0x000fec0003800000 */
.L_x_26452:
[----:B------:R0:W5:Y:S01]  /*fd50*/  LDG.E.U8 R0, desc[UR36][R4.64] ;  /* 0x0000002404007981 */ /* 0x000162000c1e1100 */
[----:B------:R-:W-:Y:S05]  /*fd60*/  BRA `(.L_x_26428) ;  /* 0x0000000000047947 */ /* 0x000fea0003800000 */
.L_x_26451:
[----:B------:R0:W5:Y:S02]  /*fd70*/  LDG.E.U8 R0, desc[UR36][R4.64] ;  /* 0x0000002404007981 */ /* 0x000164000c1e1100 */
.L_x_26428:
        /* <DEDUP_REMOVED lines=18> */
.L_x_26459:
[----:B------:R-:W-:Y:S01]  /*fea0*/  STG.E.U8 desc[UR36][R16.64], R9 ;  /* 0x0000000910007986 */ /* 0x000fe2000c101124 */
[----:B------:R-:W-:Y:S05]  /*feb0*/  EXIT ;  /* 0x000000000000794d */ /* 0x000fea0003800000 */
.L_x_26458:
        /* <DEDUP_REMOVED lines=8> */
[----:B------:R-:W-:Y:S01]  /*ff40*/  STG.E.64 desc[UR36][R16.64], R2 ;  /* 0x0000000210007986 */ /* 0x000fe2000c101b24 */
[----:B------:R-:W-:Y:S05]  /*ff50*/  EXIT ;  /* 0x000000000000794d */ /* 0x000fea0003800000 */
.L_x_26462:
[----:B------:R-:W-:-:S05]  /*ff60*/  LOP3.LUT R9, R9, 0xffff, RZ, 0xc0, !PT ;  /* 0x0000ffff09097812 */ /* 0x000fca00078ec0ff */
[----:B------:R-:W-:Y:S01]  /*ff70*/  STG.E desc[UR36][R16.64], R9 ;  /* 0x0000000910007986 */ /* 0x000fe2000c101924 */
[----:B------:R-:W-:Y:S05]  /*ff80*/  EXIT ;  /* 0x000000000000794d */ /* 0x000fea0003800000 */
.L_x_26461:
[----:B------:R-:W-:Y:S01]  /*ff90*/  STG.E.U16 desc[UR36][R16.64], R9 ;  /* 0x0000000910007986 */ /* 0x000fe2000c101524 */
[----:B------:R-:W-:Y:S05]  /*ffa0*/  EXIT ;  /* 0x000000000000794d */ /* 0x000fea0003800000 */
.L_x_26457:
[----:B------:R-:W-:-:S13]  /*ffb0*/  ISETP.GT.AND P0, PT, R0, 0x6, PT ;  /* 0x000000060000780c */ /* 0x000fda0003f04270 */
[----:B------:R-:W-:Y:S05]  /*ffc0*/  @P0 BRA `(.L_x_26463) ;  /* 0x00000000002c0947 */ /* 0x000fea0003800000 */
[----:B------:R-:W-:-:S13]  /*ffd0*/  ISETP.NE.AND P0, PT, R0, 0x5, PT ;  /* 0x000000050000780c */ /* 0x000fda0003f05270 */
[----:B------:R-:W-:Y:S05]  /*ffe0*/  @!P0 BRA `(.L_x_26464) ;  /* 0x0000000000148947 */ /* 0x000fea0003800000 */
[----:B------:R-:W-:-:S13]  /*fff0*/  ISETP.NE.AND P0, PT, R0, 0x6, PT ;  /* 0x000000060000780c */ /* 0x000fda0003f05270 */
[----:B------:R-:W-:Y:S05]  /*10000*/  @P0 BRA `(.L_x_26460) ;  /* 0x0000000800b40947 */ /* 0x000fea0003800000 */
[----:B------:R-:W0:Y:S02]  /*10010*/  I2F.U16 R3, R9 ;  /* 0x0000000900037306 */ /* 0x000e240000101000 */
[----:B0-----:R-:W-:Y:S01]  /*10020*/  STG.E desc[UR36][R16.64], R3 ;  /* 0x0000000310007986 */ /* 0x001fe2000c101924 */
[----:B------:R-:W-:Y:S05]  /*10030*/  EXIT ;  /* 0x000000000000794d */ /* 0x000fea0003800000 */
.L_x_26464:
[----:B------:R-:W0:Y:S02]  /*10040*/  I2F.U16 R0, R9 ;  /* 0x0000000900007306 */ /* 0x000e240000101000 */
[----:B0-----:R-:W-:-:S05]  /*10050*/  F2FP.F16.F32.PACK_AB R0, RZ, R0 ;  /* 0x00000000ff00723e */ /* 0x001fca00000000ff */
[----:B------:R-:W-:Y:S01]  /*10060*/  STG.E.U16 desc[UR36][R16.64], R0 ;  /* 0x0000000010007986 */ /* 0x000fe2000c101524 */
[----:B------:R-:W-:Y:S05]  /*10070*/  EXIT ;  /* 0x000000000000794d */ /* 0x000fea0003800000 */
.L_x_26463:
        /* <DEDUP_REMOVED lines=8> */
[----:B0-----:R-:W-:Y:S01]  /*10100*/  STG.E.64 desc[UR36][R16.64], R2 ;  /* 0x0000000210007986 */ /* 0x001fe2000c101b24 */
[----:B------:R-:W-:Y:S05]  /*10110*/  EXIT ;  /* 0x000000000000794d */ /* 0x000fea0003800000 */
.L_x_26466:
[----:B------:R-:W0:Y:S02]  /*10120*/  I2F.U16 R9, R9 ;  /* 0x0000000900097306 */ /* 0x000e240000101000 */
[----:B0-----:R-:W-:-:S04]  /*10130*/  F2FP.F16.F32.PACK_AB R3, RZ, R9 ;  /* 0x00000009ff03723e */ /* 0x001fc800000000ff */
[----:B------:R-:W-:-:S05]  /*10140*/  PRMT R3, R3, 0x5410, RZ ;  /* 0x0000541003037816 */ /* 0x000fca00000000ff */
[----:B------:R-:W-:Y:S01]  /*10150*/  STG.E desc[UR36][R16.64], R3 ;  /* 0x0000000310007986 */ /* 0x000fe2000c101924 */
[----:B------:R-:W-:Y:S05]  /*10160*/  EXIT ;  /* 0x000000000000794d */ /* 0x000fea0003800000 */
.L_x_26465:
[----:B------:R-:W0:Y:S02]  /*10170*/  I2F.F64.U16 R2, R9 ;  /* 0x0000000900027312 */ /* 0x000e240000101800 */
[----:B0-----:R-:W-:Y:S01]  /*10180*/  STG.E.64 desc[UR36][R16.64], R2 ;  /* 0x0000000210007986 */ /* 0x001fe2000c101b24 */
[----:B------:R-:W-:Y:S05]  /*10190*/  EXIT ;  /* 0x000000000000794d */ /* 0x000fea0003800000 */
.L_x_26456:
        /* <DEDUP_REMOVED lines=13> */
.L_x_26469:
[----:B------:R-:W0:Y:S01]  /*10270*/  I2F.F64.U16 R4, R9 ;  /* 0x0000000900047312 */ /* 0x000e220000101800 */
[----:B------:R-:W-:-:S05]  /*10280*/  CS2R R6, SRZ ;  /* 0x0000000000067805 */ /* 0x000fca000001ff00 */
[----:B0-----:R-:W-:Y:S01]  /*10290*/  STG.E.128 desc[UR36][R16.64], R4 ;  /* 0x0000000410007986 */ /* 0x001fe2000c101d24 */
[----:B------:R-:W-:Y:S05]  /*102a0*/  EXIT ;  /* 0x000000000000794d */ /* 0x000fea0003800000 */
.L_x_26468:
        /* <DEDUP_REMOVED lines=21> */
.L_x_26473:
[----:B------:R-:W-:Y:S05]  /*10400*/  BSYNC B0 ;  /* 0x0000000000007941 */ /* 0x000fea0003800000 */
.L_x_26472:
[----:B------:R-:W-:-:S05]  /*10410*/  LOP3.LUT R3, R0, R3, RZ, 0xfc, !PT ;  /* 0x0000000300037212 */ /* 0x000fca00078efcff */
[----:B------:R-:W-:Y:S01]  /*10420*/  STG.E.U8 desc[UR36][R16.64], R3 ;  /* 0x0000000310007986 */ /* 0x000fe2000c101124 */
[----:B------:R-:W-:Y:S05]  /*10430*/  EXIT ;  /* 0x000000000000794d */ /* 0x000fea0003800000 */
.L_x_26471:
        /* <DEDUP_REMOVED lines=13> */
.L_x_26475:
[----:B------:R-:W-:Y:S01]  /*10510*/  IMAD.MOV.U32 R0, RZ, RZ, 0x7f ;  /* 0x0000007fff007424 */ /* 0x000fe200078e00ff */
[----:B------:R-:W-:-:S04]  /*10520*/  ISETP.GT.U32.AND P0, PT, R2, 0x7f800000, PT ;  /* 0x7f8000000200780c */ /* 0x000fc80003f04070 */
[----:B------:R-:W-:-:S09]  /*10530*/  SEL R0, R0, 0x7c, P0 ;  /* 0x0000007c00007807 */ /* 0x000fd20000000000 */
.L_x_26476:
[----:B------:R-:W-:Y:S05]  /*10540*/  BSYNC B0 ;  /* 0x0000000000007941 */ /* 0x000fea0003800000 */
.L_x_26474:
[----:B------:R-:W-:-:S04]  /*10550*/  LOP3.LUT R2, R9, 0x80000000, RZ, 0xc0, !PT ;  /* 0x8000000009027812 */ /* 0x000fc800078ec0ff */
[----:B------:R-:W-:-:S04]  /*10560*/  SHF.R.U32.HI R3, RZ, 0x18, R2 ;  /* 0x00000018ff037819 */ /* 0x000fc80000011602 */
[----:B------:R-:W-:-:S05]  /*10570*/  LOP3.LUT R3, R0, R3, RZ, 0xfc, !PT ;  /* 0x0000000300037212 */ /* 0x000fca00078efcff */
[----:B------:R-:W-:Y:S01]  /*10580*/  STG.E.U8 desc[UR36][R16.64], R3 ;  /* 0x0000000310007986 */ /* 0x000fe2000c101124 */
[----:B------:R-:W-:Y:S05]  /*10590*/  EXIT ;  /* 0x000000000000794d */ /* 0x000fea0003800000 */
.L_x_26470:
[----:B------:R-:W0:Y:S02]  /*105a0*/  I2F.U16 R0, R9 ;  /* 0x0000000900007306 */ /* 0x000e240000101000 */
[----:B0-----:R-:W-:-:S05]  /*105b0*/  F2FP.BF16.F32.PACK_AB R0, RZ, R0 ;  /* 0x00000000ff00723e */ /* 0x001fca00000010ff */
[----:B------:R-:W-:Y:S01]  /*105c0*/  STG.E.U16 desc[UR36][R16.64], R0 ;  /* 0x0000000010007986 */ /* 0x000fe2000c101524 */
[----:B------:R-:W-:Y:S05]  /*105d0*/  EXIT ;  /* 0x000000000000794d */ /* 0x000fea0003800000 */
.L_x_26467:
        /* <DEDUP_REMOVED lines=10> */
.L_x_26479:
        /* <DEDUP_REMOVED lines=17> */
.L_x_26482:
[----:B------:R-:W-:-:S04]  /*10790*/  LOP3.LUT R2, R9, 0x80000000, RZ, 0xc0, !PT ;  /* 0x8000000009027812 */ /* 0x000fc800078ec0ff */
[----:B------:R-:W-:-:S04]  /*107a0*/  SHF.R.U32.HI R3, RZ, 0x18, R2 ;  /* 0x00000018ff037819 */ /* 0x000fc80000011602 */
[----:B------:R-:W-:-:S04]  /*107b0*/  LOP3.LUT R0, R0, R3, RZ, 0xfc, !PT ;  /* 0x0000000300007212 */ /* 0x000fc800078efcff */
[----:B------:R-:W-:-:S07]  /*107c0*/  PRMT R8, R0, 0x7610, R8 ;  /* 0x0000761000087816 */ /* 0x000fce0000000008 */
.L_x_26481:
[----:B------:R-:W-:Y:S05]  /*107d0*/  BSYNC B0 ;  /* 0x0000000000007941 */ /* 0x000fea0003800000 */
.L_x_26480:
[----:B------:R-:W-:Y:S01]  /*107e0*/  STG.E.U8 desc[UR36][R16.64], R8 ;  /* 0x0000000810007986 */ /* 0x000fe2000c101124 */
[----:B------:R-:W-:Y:S05]  /*107f0*/  EXIT ;  /* 0x000000000000794d */ /* 0x000fea0003800000 */
.L_x_26478:
        /* <DEDUP_REMOVED lines=17> */
.L_x_26485:
[----:B------:R-:W-:-:S04]  /*10910*/  LOP3.LUT R2, R9, 0x80000000, RZ, 0xc0, !PT ;  /* 0x8000000009027812 */ /* 0x000fc800078ec0ff */
[----:B------:R-:W-:-:S04]  /*10920*/  SHF.R.U32.HI R3, RZ, 0x18, R2 ;  /* 0x00000018ff037819 */ /* 0x000fc80000011602 */
[----:B------:R-:W-:-:S04]  /*10930*/  LOP3.LUT R0, R0, R3, RZ, 0xfc, !PT ;  /* 0x0000000300007212 */ /* 0x000fc800078efcff */
[----:B------:R-:W-:-:S07]  /*10940*/  PRMT R8, R0, 0x7610, R8 ;  /* 0x0000761000087816 */ /* 0x000fce0000000008 */
.L_x_26484:
[----:B------:R-:W-:Y:S05]  /*10950*/  BSYNC B0 ;  /* 0x0000000000007941 */ /* 0x000fea0003800000 */
.L_x_26483:
[----:B------:R-:W-:Y:S01]  /*10960*/  STG.E.U8 desc[UR36][R16.64], R8 ;  /* 0x0000000810007986 */ /* 0x000fe2000c101124 */
[----:B------:R-:W-:Y:S05]  /*10970*/  EXIT ;  /* 0x000000000000794d */ /* 0x000fea0003800000 */
.L_x_26477:
        /* <DEDUP_REMOVED lines=22> */
.L_x_26460:
        /* <DEDUP_REMOVED lines=16> */
.L_x_26488:
[----:B------:R-:W-:Y:S05]  /*10be0*/  EXIT ;  /* 0x000000000000794d */ /* 0x000fea0003800000 */
.L_x_26487:
[----:B------:R-:W-:Y:S01]  /*10bf0*/  LOP3.LUT R2, R9, 0xffff, RZ, 0xc0, !PT ;  /* 0x0000ffff09027812 */ /* 0x000fe200078ec0ff */
[----:B------:R-:W-:-:S05]  /*10c00*/  IMAD.MOV.U32 R3, RZ, RZ, RZ ;  /* 0x000000ffff037224 */ /* 0x000fca00078e00ff */
[----:B------:R-:W-:Y:S01]  /*10c10*/  STG.E.64 desc[UR36][R16.64], R2 ;  /* 0x0000000210007986 */ /* 0x000fe2000c101b24 */
[----:B------:R-:W-:Y:S05]  /*10c20*/  EXIT ;  /* 0x000000000000794d */ /* 0x000fea0003800000 */
.L_x_26486:
[----:B------:R-:W-:-:S05]  /*10c30*/  LOP3.LUT R9, R9, 0xffff, RZ, 0xc0, !PT ;  /* 0x0000ffff09097812 */ /* 0x000fca00078ec0ff */
[----:B------:R-:W-:Y:S01]  /*10c40*/  STG.E desc[UR36][R16.64], R9 ;  /* 0x0000000910007986 */ /* 0x000fe2000c101924 */
[----:B------:R-:W-:Y:S05]  /*10c50*/  EXIT ;  /* 0x000000000000794d */ /* 0x000fea0003800000 */
        .weak           $__internal_21_$__cuda_sm20_rem_u16
        .type           $__internal_21_$__cuda_sm20_rem_u16,@function
        .size           $__internal_21_$__cuda_sm20_rem_u16,(.L_x_57234 - $__internal_21_$__cuda_sm20_rem_u16)
$__internal_21_$__cuda_sm20_rem_u16:
[----:B------:R-:W0:Y:S01]  /*10c60*/  I2F.U16 R2, R0 ;  /* 0x0000000000027306 */ /* 0x000e220000101000 */
[----:B------:R-:W-:Y:S01]  /*10c70*/  IMAD.MOV.U32 R3, RZ, RZ, 0x4b800000 ;  /* 0x4b800000ff037424 */ /* 0x000fe200078e00ff */
[C---:B0-----:R-:W-:Y:S02]  /*10c80*/  FSETP.GEU.AND P1, PT, |R2|.reuse, 1.175494350822287508e-38, PT ;  /* 0x008000000200780b */ /* 0x041fe40003f2e200 */
[----:B------:R-:W-:Y:S02]  /*10c90*/  FSETP.GT.AND P0, PT, |R2|, 8.50705917302346158658e+37, PT ;  /* 0x7e8000000200780b */ /* 0x000fe40003f04200 */
[----:B------:R-:W-:-:S04]  /*10ca0*/  FSEL R3, R3, 1, !P1 ;  /* 0x3f80000003037808 */ /* 0x000fc80004800000 */
[----:B------:R-:W-:Y:S02]  /*10cb0*/  FSEL R3, R3, 0.25, !P0 ;  /* 0x3e80000003037808 */ /* 0x000fe40004000000 */
[----:B------:R-:W-:-:S03]  /*10cc0*/  ISETP.NE.U32.AND P0, PT, R0, RZ, PT ;  /* 0x000000ff0000720c */ /* 0x000fc60003f05070 */
[----:B------:R-:W-:Y:S02]  /*10cd0*/  FMUL R4, R2, R3 ;  /* 0x0000000302047220 */ /* 0x000fe40000400000 */
[----:B------:R-:W-:Y:S08]  /*10ce0*/  I2F.U16.RZ R2, R7 ;  /* 0x0000000700027306 */ /* 0x000ff0000010d000 */
[----:B------:R-:W0:Y:S02]  /*10cf0*/  MUFU.RCP R4, R4 ;  /* 0x0000000400047308 */ /* 0x000e240000001000 */
[----:B0-----:R-:W-:-:S04]  /*10d00*/  FMUL R3, R3, R4 ;  /* 0x0000000403037220 */ /* 0x001fc80000400000 */
[----:B------:R-:W-:-:S04]  /*10d10*/  VIADD R3, R3, 0x2 ;  /* 0x0000000203037836 */ /* 0x000fc80000000000 */
[----:B------:R-:W-:Y:S01]  /*10d20*/  FMUL.RZ R5, R2, R3 ;  /* 0x0000000302057220 */ /* 0x000fe2000040c000 */
[----:B------:R-:W-:-:S05]  /*10d30*/  IMAD.MOV.U32 R3, RZ, RZ, 0x0 ;  /* 0x00000000ff037424 */ /* 0x000fca00078e00ff */
[----:B------:R-:W0:Y:S02]  /*10d40*/  F2I.U32.TRUNC.NTZ R5, R5 ;  /* 0x0000000500057305 */ /* 0x000e24000020f000 */
[----:B0-----:R-:W-:-:S05]  /*10d50*/  LOP3.LUT R2, R5, 0xffff, RZ, 0xc0, !PT ;  /* 0x0000ffff05027812 */ /* 0x001fca00078ec0ff */
[----:B------:R-:W-:-:S04]  /*10d60*/  IMAD.MOV R2, RZ, RZ, -R2 ;  /* 0x000000ffff027224 */ /* 0x000fc800078e0a02 */
[----:B------:R-:W-:Y:S02]  /*10d70*/  IMAD R9, R0, R2, R7 ;  /* 0x0000000200097224 */ /* 0x000fe400078e0207 */
[----:B------:R-:W-:Y:S02]  /*10d80*/  IMAD.MOV.U32 R2, RZ, RZ, R6 ;  /* 0x000000ffff027224 */ /* 0x000fe400078e0006 */
[----:B------:R-:W-:Y:S02]  /*10d90*/  @!P0 IMAD.MOV.U32 R9, RZ, RZ, -0x1 ;  /* 0xffffffffff098424 */ /* 0x000fe400078e00ff */
[----:B------:R-:W-:Y:S05]  /*10da0*/  RET.REL.NODEC R2 `(_ZN2at6native18elementwise_kernelILi128ELi4EZNS0_15gpu_kernel_implINS0_13BinaryFunctorIhhhZZZNS0_16fmod_kernel_cudaERNS_18TensorIteratorBaseEENKUlvE_clEvENKUlvE_clEvEUlhhE_EEEEvS5_RKT_EUliE_EEviT1_) ;  /* 0xfffffef002947950 */ /* 0x000fea0003c3ffff */
.L_x_26489:
        /* <DEDUP_REMOVED lines=13> */
.L_x_57234:


//--------------------- .text._ZN2at6native27unrolled_elementwise_kernelINS0_13BinaryFunctorIhhhZZZNS0_16fmod_kernel_cudaERNS_18TensorIteratorBaseEENKUlvE_clEvENKUlvE_clEvEUlhhE_EESt5arrayIPcLm3EELi4E23TrivialOffsetCalculatorILi2EjESC_ILi1EjENS0_6memory12LoadWithCastILi2EEENSF_13StoreWithCastILi1EEEEEviT_T0_T2_T3_T4_T5_ --------------------------
	.section	.text._ZN2at6native27unrolled_elementwise_kernelINS0_13BinaryFunctorIhhhZZZNS0_16fmod_kernel_cudaERNS_18TensorIteratorBaseEENKUlvE_clEvENKUlvE_clEvEUlhhE_EESt5arrayIPcLm3EELi4E23TrivialOffsetCalculatorILi2EjESC_ILi1EjENS0_6memory12LoadWithCastILi2EEENSF_13StoreWithCastILi1EEEEEviT_T0_T2_T3_T4_T5_,"ax",@progbits
	.align	128
        .global         _ZN2at6native27unrolled_elementwise_kernelINS0_13BinaryFunctorIhhhZZZNS0_16fmod_kernel_cudaERNS_18TensorIteratorBaseEENKUlvE_clEvENKUlvE_clEvEUlhhE_EESt5arrayIPcLm3EELi4E23TrivialOffsetCalculatorILi2EjESC_ILi1EjENS0_6memory12LoadWithCastILi2EEENSF_13StoreWithCastILi1EEEEEviT_T0_T2_T3_T4_T5_
        .type           _ZN2at6native27unrolled_elementwise_kernelINS0_13BinaryFunctorIhhhZZZNS0_16fmod_kernel_cudaERNS_18TensorIteratorBaseEENKUlvE_clEvENKUlvE_clEvEUlhhE_EESt5arrayIPcLm3EELi4E23TrivialOffsetCalculatorILi2EjESC_ILi1EjENS0_6memory12LoadWithCastILi2EEENSF_13StoreWithCastILi1EEEEEviT_T0_T2_T3_T4_T5_,@function
        .size           _ZN2at6native27unrolled_elementwise_kernelINS0_13BinaryFunctorIhhhZZZNS0_16fmod_kernel_cudaERNS_18TensorIteratorBaseEENKUlvE_clEvENKUlvE_clEvEUlhhE_EESt5arrayIPcLm3EELi4E23TrivialOffsetCalculatorILi2EjESC_ILi1EjENS0_6memory12LoadWithCastILi2EEENSF_13StoreWithCastILi1EEEEEviT_T0_T2_T3_T4_T5_,(.L_x_57235 - _ZN2at6native27unrolled_elementwise_kernelINS0_13BinaryFunctorIhhhZZZNS0_16fmod_kernel_cudaERNS_18TensorIteratorBaseEENKUlvE_clEvENKUlvE_clEvEUlhhE_EESt5arrayIPcLm3EELi4E23TrivialOffsetCalculatorILi2EjESC_ILi1EjENS0_6memory12LoadWithCastILi2EEENSF_13StoreWithCastILi1EEEEEviT_T0_T2_T3_T4_T5_)
        .other          _ZN2at6native27unrolled_elementwise_kernelINS0_13BinaryFunctorIhhhZZZNS0_16fmod_kernel_cudaERNS_18TensorIteratorBaseEENKUlvE_clEvENKUlvE_clEvEUlhhE_EESt5arrayIPcLm3EELi4E23TrivialOffsetCalculatorILi2EjESC_ILi1EjENS0_6memory12LoadWithCastILi2EEENSF_13StoreWithCastILi1EEEEEviT_T0_T2_T3_T4_T5_,@"STO_CUDA_ENTRY STV_DEFAULT"
_ZN2at6native27unrolled_elementwise_kernelINS0_13BinaryFunctorIhhhZZZNS0_16fmod_kernel_cudaERNS_18TensorIteratorBaseEENKUlvE_clEvENKUlvE_clEvEUlhhE_EESt5arrayIPcLm3EELi4E23TrivialOffsetCalculatorILi2EjESC_ILi1EjENS0_6memory12LoadWithCastILi2EEENSF_13StoreWithCastILi1EEEEEviT_T0_T2_T3_T4_T5_:
.text._ZN2at6native27unrolled_elementwise_kernelINS0_13BinaryFunctorIhhhZZZNS0_16fmod_kernel_cudaERNS_18TensorIteratorBaseEENKUlvE_clEvENKUlvE_clEvEUlhhE_EESt5arrayIPcLm3EELi4E23TrivialOffsetCalculatorILi2EjESC_ILi1EjENS0_6memory12LoadWithCastILi2EEENSF_13StoreWithCastILi1EEEEEviT_T0_T2_T3_T4_T5_:
        /* <DEDUP_REMOVED lines=33> */
.L_x_26495:
[----:B------:R3:W5:Y:S01]  /*0210*/  LDG.E.U8 R27, desc[UR36][R6.64] ;  /* 0x00000024061b7981 */ /* 0x000762000c1e1100 */
[----:B------:R-:W-:Y:S05]  /*0220*/  BRA `(.L_x_26497) ;  /* 0x0000000c00687947 */ /* 0x000fea0003800000 */
.L_x_26494:
        /* <DEDUP_REMOVED lines=8> */
.L_x_26499:
[----:B------:R1:W5:Y:S01]  /*02b0*/  LDG.E.U8 R27, desc[UR36][R6.64] ;  /* 0x00000024061b7981 */ /* 0x000362000c1e1100 */
[----:B------:R-:W-:Y:S05]  /*02c0*/  BRA `(.L_x_26497) ;  /* 0x0000000c00407947 */ /* 0x000fea0003800000 */
.L_x_26498:
[----:B------:R2:W5:Y:S01]  /*02d0*/  LDG.E.U16 R27, desc[UR36][R6.64] ;  /* 0x00000024061b7981 */ /* 0x000562000c1e1500 */
[----:B------:R-:W-:Y:S05]  /*02e0*/  BRA `(.L_x_26497) ;  /* 0x0000000c00387947 */ /* 0x000fea0003800000 */
.L_x_26493:
        /* <DEDUP_REMOVED lines=10> */
.L_x_26501:
[----:B------:R-:W2:Y:S02]  /*0390*/  LDG.E.U16 R4, desc[UR36][R6.64] ;  /* 0x0000002406047981 */ /* 0x000ea4000c1e1500 */
[----:B--2---:R-:W-:-:S06]  /*03a0*/  HADD2.F32 R4, -RZ, R4.H0_H0 ;  /* 0x20000004ff047230 */ /* 0x004fcc0000004100 */
[----:B------:R-:W0:Y:S02]  /*03b0*/  F2I.S64.TRUNC R4, R4 ;  /* 0x0000000400047311 */ /* 0x000e24000020d900 */
[----:B0-----:R-:W-:Y:S01]  /*03c0*/  PRMT R27, R4, 0x7610, R27 ;  /* 0x00007610041b7816 */ /* 0x001fe2000000001b */
[----:B------:R-:W-:Y:S06]  /*03d0*/  BRA `(.L_x_26497) ;  /* 0x0000000800fc7947 */ /* 0x000fec0003800000 */
.L_x_26500:
        /* <DEDUP_REMOVED lines=10> */
.L_x_26503:
[----:B------:R-:W2:Y:S02]  /*0480*/  LDG.E.U16 R6, desc[UR36][R6.64] ;  /* 0x0000002406067981 */ /* 0x000ea4000c1e1500 */
[----:B--2---:R-:W-:-:S06]  /*0490*/  HADD2.F32 R4, -RZ, R6.H0_H0 ;  /* 0x20000006ff047230 */ /* 0x004fcc0000004100 */
[----:B------:R-:W0:Y:S02]  /*04a0*/  F2I.S64.TRUNC R4, R4 ;  /* 0x0000000400047311 */ /* 0x000e24000020d900 */
[----:B0-----:R-:W-:Y:S01]  /*04b0*/  PRMT R27, R4, 0x7610, R27 ;  /* 0x00007610041b7816 */ /* 0x001fe2000000001b */
[----:B------:R-:W-:Y:S06]  /*04c0*/  BRA `(.L_x_26497) ;  /* 0x0000000800c07947 */ /* 0x000fec0003800000 */
.L_x_26502:
[----:B------:R-:W2:Y:S02]  /*04d0*/  LDG.E.64 R4, desc[UR36][R6.64] ;  /* 0x0000002406047981 */ /* 0x000ea4000c1e1b00 */
[----:B--2---:R-:W0:Y:S02]  /*04e0*/  F2I.S64.F64.TRUNC R4, R4 ;  /* 0x0000000400047311 */ /* 0x004e24000030d900 */
[----:B0-----:R-:W-:Y:S01]  /*04f0*/  PRMT R27, R4, 0x7610, R27 ;  /* 0x00007610041b7816 */ /* 0x001fe2000000001b */
[----:B------:R-:W-:Y:S06]  /*0500*/  BRA `(.L_x_26497) ;  /* 0x0000000800b07947 */ /* 0x000fec0003800000 */
.L_x_26492:
        /* <DEDUP_REMOVED lines=12> */
.L_x_26506:
[----:B------:R-:W2:Y:S02]  /*05d0*/  LDG.E.64 R6, desc[UR36][R6.64] ;  /* 0x0000002406067981 */ /* 0x000ea4000c1e1b00 */
[----:B--2---:R-:W0:Y:S02]  /*05e0*/  F2I.S64.F64.TRUNC R4, R6 ;  /* 0x0000000600047311 */ /* 0x004e24000030d900 */
[----:B0-----:R-:W-:Y:S01]  /*05f0*/  PRMT R27, R4, 0x7610, R27 ;  /* 0x00007610041b7816 */ /* 0x001fe2000000001b */
[----:B------:R-:W-:Y:S06]  /*0600*/  BRA `(.L_x_26497) ;  /* 0x0000000800707947 */ /* 0x000fec0003800000 */
.L_x_26505:
        /* <DEDUP_REMOVED lines=28> */
.L_x_26508:
        /* <DEDUP_REMOVED lines=13> */
[----:B------:R-:W0:Y:S02]  /*08a0*/  F2I.S64.TRUNC R4, R0 ;  /* 0x0000000000047311 */ /* 0x000e24000020d900 */
[----:B0-----:R-:W-:Y:S01]  /*08b0*/  PRMT R27, R4, 0x7610, R27 ;  /* 0x00007610041b7816 */ /* 0x001fe2000000001b */
[----:B------:R-:W-:Y:S06]  /*08c0*/  BRA `(.L_x_26497) ;  /* 0x0000000400c07947 */ /* 0x000fec0003800000 */
.L_x_26507:
[----:B------:R-:W2:Y:S02]  /*08d0*/  LDG.E.U16 R4, desc[UR36][R6.64] ;  /* 0x0000002406047981 */ /* 0x000ea4000c1e1500 */
[----:B--2---:R-:W-:-:S06]  /*08e0*/  IMAD.U32 R4, R4, 0x10000, RZ ;  /* 0x0001000004047824 */ /* 0x004fcc00078e00ff */
[----:B------:R-:W0:Y:S02]  /*08f0*/  F2I.S64.TRUNC R4, R4 ;  /* 0x0000000400047311 */ /* 0x000e24000020d900 */
[----:B0-----:R-:W-:Y:S01]  /*0900*/  PRMT R27, R4, 0x7610, R27 ;  /* 0x00007610041b7816 */ /* 0x001fe2000000001b */
[----:B------:R-:W-:Y:S06]  /*0910*/  BRA `(.L_x_26497) ;  /* 0x0000000400ac7947 */ /* 0x000fec0003800000 */
.L_x_26504:
        /* <DEDUP_REMOVED lines=10> */
.L_x_26511:
        /* <DEDUP_REMOVED lines=21> */
.L_x_26515:
[----:B------:R-:W-:Y:S05]  /*0b10*/  BSYNC B1 ;  /* 0x0000000000017941 */ /* 0x000fea0003800000 */
.L_x_26514:
[----:B------:R-:W-:Y:S01]  /*0b20*/  IMAD.SHL.U32 R3, R3, 0x100000, RZ ;  /* 0x0010000003037824 */ /* 0x000fe200078e00ff */
[----:B------:R-:W-:-:S04]  /*0b30*/  LEA R5, R0, 0x3b800000, 0x17 ;  /* 0x3b80000000057811 */ /* 0x000fc800078eb8ff */
[----:B------:R-:W-:-:S07]  /*0b40*/  LOP3.LUT R4, R5, R3, R6, 0xfe, !PT ;  /* 0x0000000305047212 */ /* 0x000fce00078efe06 */
.L_x_26513:
[----:B------:R-:W-:Y:S05]  /*0b50*/  BSYNC B0 ;  /* 0x0000000000007941 */ /* 0x000fea0003800000 */
.L_x_26512:
[----:B------:R-:W0:Y:S02]  /*0b60*/  F2I.S64.TRUNC R4, R4 ;  /* 0x0000000400047311 */ /* 0x000e24000020d900 */
[----:B0-----:R-:W-:Y:S01]  /*0b70*/  PRMT R27, R4, 0x7610, R27 ;  /* 0x00007610041b7816 */ /* 0x001fe2000000001b */
[----:B------:R-:W-:Y:S06]  /*0b80*/  BRA `(.L_x_26497) ;  /* 0x0000000400107947 */ /* 0x000fec0003800000 */
.L_x_26510:
        /* <DEDUP_REMOVED lines=21> */
.L_x_26519:
[----:B------:R-:W-:Y:S05]  /*0ce0*/  BSYNC B1 ;  /* 0x0000000000017941 */ /* 0x000fea0003800000 */
.L_x_26518:
[----:B------:R-:W-:Y:S01]  /*0cf0*/  IMAD.SHL.U32 R3, R3, 0x200000, RZ ;  /* 0x0020000003037824 */ /* 0x000fe200078e00ff */
[----:B------:R-:W-:-:S04]  /*0d00*/  LEA R5, R0, 0x37800000, 0x17 ;  /* 0x3780000000057811 */ /* 0x000fc800078eb8ff */
[----:B------:R-:W-:-:S07]  /*0d10*/  LOP3.LUT R4, R5, R3, R6, 0xfe, !PT ;  /* 0x0000000305047212 */ /* 0x000fce00078efe06 */
.L_x_26517:
[----:B------:R-:W-:Y:S05]  /*0d20*/  BSYNC B0 ;  /* 0x0000000000007941 */ /* 0x000fea0003800000 */
.L_x_26516:
[----:B------:R-:W0:Y:S02]  /*0d30*/  F2I.S64.TRUNC R4, R4 ;  /* 0x0000000400047311 */ /* 0x000e24000020d900 */
[----:B0-----:R-:W-:Y:S01]  /*0d40*/  PRMT R27, R4, 0x7610, R27 ;  /* 0x00007610041b7816 */ /* 0x001fe2000000001b */
[----:B------:R-:W-:Y:S06]  /*0d50*/  BRA `(.L_x_26497) ;  /* 0x00000000009c7947 */ /* 0x000fec0003800000 */
.L_x_26509:
        /* <DEDUP_REMOVED lines=14> */
.L_x_26523:
[----:B------:R-:W-:Y:S05]  /*0e40*/  BSYNC B0 ;  /* 0x0000000000007941 */ /* 0x000fea0003800000 */
.L_x_26522:
[----:B------:R-:W0:Y:S02]  /*0e50*/  F2I.S64.TRUNC R4, R4 ;  /* 0x0000000400047311 */ /* 0x000e24000020d900 */
[----:B0-----:R-:W-:Y:S01]  /*0e60*/  PRMT R27, R4, 0x7610, R27 ;  /* 0x00007610041b7816 */ /* 0x001fe2000000001b */
[----:B------:R-:W-:Y:S06]  /*0e70*/  BRA `(.L_x_26497) ;  /* 0x0000000000547947 */ /* 0x000fec0003800000 */
.L_x_26496:
        /* <DEDUP_REMOVED lines=16> */
.L_x_26524:
[----:B------:R-:W-:Y:S01]  /*0f80*/  PRMT R27, RZ, 0x7610, R27 ;  /* 0x00007610ff1b7816 */ /* 0x000fe2000000001b */
[----:B------:R-:W-:Y:S06]  /*0f90*/  BRA `(.L_x_26497) ;  /* 0x00000000000c7947 */ /* 0x000fec0003800000 */
.L_x_26521:
[----:B------:R0:W5:Y:S01]  /*0fa0*/  LDG.E.U8 R27, desc[UR36][R6.64] ;  /* 0x00000024061b7981 */ /* 0x000162000c1e1100 */
[----:B------:R-:W-:Y:S05]  /*0fb0*/  BRA `(.L_x_26497) ;  /* 0x0000000000047947 */ /* 0x000fea0003800000 */
.L_x_26520:
[----:B------:R0:W5:Y:S02]  /*0fc0*/  LDG.E.U8 R27, desc[UR36][R6.64] ;  /* 0x00000024061b7981 */ /* 0x000164000c1e1100 */
.L_x_26497:
        /* <DEDUP_REMOVED lines=18> */
.L_x_26528:
[----:B------:R1:W5:Y:S01]  /*10f0*/  LDG.E.U8 R23, desc[UR36][R6.64] ;  /* 0x0000002406177981 */ /* 0x000362000c1e1100 */
[----:B------:R-:W-:Y:S05]  /*1100*/  BRA `(.L_x_26530) ;  /* 0x0000000c00647947 */ /* 0x000fea0003800000 */
.L_x_26527:
        /* <DEDUP_REMOVED lines=8> */
.L_x_26532:
[----:B------:R3:W5:Y:S01]  /*1190*/  LDG.E.U8 R23, desc[UR36][R6.64] ;  /* 0x0000002406177981 */ /* 0x000762000c1e1100 */
[----:B------:R-:W-:Y:S05]  /*11a0*/  BRA `(.L_x_26530) ;  /* 0x0000000c003c7947 */ /* 0x000fea0003800000 */
.L_x_26531:
[----:B------:R2:W5:Y:S01]  /*11b0*/  LDG.E.U16 R23, desc[UR36][R6.64] ;  /* 0x0000002406177981 */ /* 0x000562000c1e1500 */
[----:B------:R-:W-:Y:S05]  /*11c0*/  BRA `(.L_x_26530) ;  /* 0x0000000c00347947 */ /* 0x000fea0003800000 */
.L_x_26526:
        /* <DEDUP_REMOVED lines=10> */
.L_x_26534:
[----:B------:R-:W2:Y:S02]  /*1270*/  LDG.E.U16 R4, desc[UR36][R6.64] ;  /* 0x0000002406047981 */ /* 0x000ea4000c1e1500 */
[----:B--2---:R-:W-:-:S06]  /*1280*/  HADD2.F32 R4, -RZ, R4.H0_H0 ;  /* 0x20000004ff047230 */ /* 0x004fcc0000004100 */
[----:B------:R-:W0:Y:S02]  /*1290*/  F2I.S64.TRUNC R4, R4 ;  /* 0x0000000400047311 */ /* 0x000e24000020d900 */
[----:B0-----:R-:W-:Y:S01]  /*12a0*/  PRMT R23, R4, 0x7610, R23 ;  /* 0x0000761004177816 */ /* 0x001fe20000000017 */
[----:B------:R-:W-:Y:S06]  /*12b0*/  BRA `(.L_x_26530) ;  /* 0x0000000800f87947 */ /* 0x000fec0003800000 */
.L_x_26533:
        /* <DEDUP_REMOVED lines=10> */
.L_x_26536:
[----:B------:R-:W2:Y:S02]  /*1360*/  LDG.E.U16 R6, desc[UR36][R6.64] ;  /* 0x0000002406067981 */ /* 0x000ea4000c1e1500 */
[----:B--2---:R-:W-:-:S06]  /*1370*/  HADD2.F32 R4, -RZ, R6.H0_H0 ;  /* 0x20000006ff047230 */ /* 0x004fcc0000004100 */
[----:B------:R-:W0:Y:S02]  /*1380*/  F2I.S64.TRUNC R4, R4 ;  /* 0x0000000400047311 */ /* 0x000e24000020d900 */
[----:B0-----:R-:W-:Y:S01]  /*1390*/  PRMT R23, R4, 0x7610, R23 ;  /* 0x0000761004177816 */ /* 0x001fe20000000017 */
[----:B------:R-:W-:Y:S06]  /*13a0*/  BRA `(.L_x_26530) ;  /* 0x0000000800bc7947 */ /* 0x000fec0003800000 */
.L_x_26535:
[----:B------:R-:W2:Y:S02]  /*13b0*/  LDG.E.64 R4, desc[UR36][R6.64] ;  /* 0x0000002406047981 */ /* 0x000ea4000c1e1b00 */
[----:B--2---:R-:W0:Y:S02]  /*13c0*/  F2I.S64.F64.TRUNC R4, R4 ;  /* 0x0000000400047311 */ /* 0x004e24000030d900 */
[----:B0-----:R-:W-:Y:S01]  /*13d0*/  PRMT R23, R4, 0x7610, R23 ;  /* 0x0000761004177816 */ /* 0x001fe20000000017 */
[----:B------:R-:W-:Y:S06]  /*13e0*/  BRA `(.L_x_26530) ;  /* 0x0000000800ac7947 */ /* 0x000fec0003800000 */
.L_x_26525:
        /* <DEDUP_REMOVED lines=12> */
.L_x_26539:
[----:B------:R-:W2:Y:S02]  /*14b0*/  LDG.E.64 R6, desc[UR36][R6.64] ;  /* 0x0000002406067981 */ /* 0x000ea4000c1e1b00 */
[----:B--2---:R-:W0:Y:S02]  /*14c0*/  F2I.S64.F64.TRUNC R4, R6 ;  /* 0x0000000600047311 */ /* 0x004e24000030d900 */
[----:B0-----:R-:W-:Y:S01]  /*14d0*/  PRMT R23, R4, 0x7610, R23 ;  /* 0x0000761004177816 */ /* 0x001fe20000000017 */
[----:B------:R-:W-:Y:S06]  /*14e0*/  BRA `(.L_x_26530) ;  /* 0x00000008006c7947 */ /* 0x000fec0003800000 */
.L_x_26538:
        /* <DEDUP_REMOVED lines=28> */
.L_x_26541:
        /* <DEDUP_REMOVED lines=15> */
.L_x_26540:
[----:B------:R-:W2:Y:S02]  /*17a0*/  LDG.E.U16 R4, desc[UR36][R6.64] ;  /* 0x0000002406047981 */ /* 0x000ea4000c1e1500 */
[----:B--2---:R-:W-:-:S06]  /*17b0*/  IMAD.U32 R4, R4, 0x10000, RZ ;  /* 0x0001000004047824 */ /* 0x004fcc00078e00ff */
[----:B------:R-:W0:Y:S02]  /*17c0*/  F2I.S64.TRUNC R4, R4 ;  /* 0x0000000400047311 */ /* 0x000e24000020d900 */
[----:B0-----:R-:W-:Y:S01]  /*17d0*/  PRMT R23, R4, 0x7610, R23 ;  /* 0x0000761004177816 */ /* 0x001fe20000000017 */
[----:B------:R-:W-:Y:S06]  /*17e0*/  BRA `(.L_x_26530) ;  /* 0x0000000400ac7947 */ /* 0x000fec0003800000 */
.L_x_26537:
        /* <DEDUP_REMOVED lines=10> */
.L_x_26544:
        /* <DEDUP_REMOVED lines=21> */
.L_x_26548:
[----:B------:R-:W-:Y:S05]  /*19e0*/  BSYNC B1 ;  /* 0x0000000000017941 */ /* 0x000fea0003800000 */
.L_x_26547:
[----:B------:R-:W-:Y:S01]  /*19f0*/  IMAD.SHL.U32 R3, R3, 0x100000, RZ ;  /* 0x0010000003037824 */ /* 0x000fe200078e00ff */
[----:B------:R-:W-:-:S04]  /*1a00*/  LEA R5, R0, 0x3b800000, 0x17 ;  /* 0x3b80000000057811 */ /* 0x000fc800078eb8ff */
[----:B------:R-:W-:-:S07]  /*1a10*/  LOP3.LUT R4, R5, R3, R6, 0xfe, !PT ;  /* 0x0000000305047212 */ /* 0x000fce00078efe06 */
.L_x_26546:
[----:B------:R-:W-:Y:S05]  /*1a20*/  BSYNC B0 ;  /* 0x0000000000007941 */ /* 0x000fea0003800000 */
.L_x_26545:
[----:B------:R-:W0:Y:S02]  /*1a30*/  F2I.S64.TRUNC R4, R4 ;  /* 0x0000000400047311 */ /* 0x000e24000020d900 */
[----:B0-----:R-:W-:Y:S01]  /*1a40*/  PRMT R23, R4, 0x7610, R23 ;  /* 0x0000761004177816 */ /* 0x001fe20000000017 */
[----:B------:R-:W-:Y:S06]  /*1a50*/  BRA `(.L_x_26530) ;  /* 0x0000000400107947 */ /* 0x000fec0003800000 */
.L_x_26543:
        /* <DEDUP_REMOVED lines=21> */
.L_x_26552:
[----:B------:R-:W-:Y:S05]  /*1bb0*/  BSYNC B1 ;  /* 0x0000000000017941 */ /* 0x000fea0003800000 */
.L_x_26551:
[----:B------:R-:W-:Y:S01]  /*1bc0*/  IMAD.SHL.U32 R3, R3, 0x200000, RZ ;  /* 0x0020000003037824 */ /* 0x000fe200078e00ff */
[----:B------:R-:W-:-:S04]  /*1bd0*/  LEA R5, R0, 0x37800000, 0x17 ;  /* 0x3780000000057811 */ /* 0x000fc800078eb8ff */
[----:B------:R-:W-:-:S07]  /*1be0*/  LOP3.LUT R4, R5, R3, R6, 0xfe, !PT ;  /* 0x0000000305047212 */ /* 0x000fce00078efe06 */
.L_x_26550:
[----:B------:R-:W-:Y:S05]  /*1bf0*/  BSYNC B0 ;  /* 0x0000000000007941 */ /* 0x000fea0003800000 */
.L_x_26549:
[----:B------:R-:W0:Y:S02]  /*1c00*/  F2I.S64.TRUNC R4, R4 ;  /* 0x0000000400047311 */ /* 0x000e24000020d900 */
[----:B0-----:R-:W-:Y:S01]  /*1c10*/  PRMT R23, R4, 0x7610, R23 ;  /* 0x0000761004177816 */ /* 0x001fe20000000017 */
[----:B------:R-:W-:Y:S06]  /*1c20*/  BRA `(.L_x_26530) ;  /* 0x00000000009c7947 */ /* 0x000fec0003800000 */
.L_x_26542:
        /* <DEDUP_REMOVED lines=14> */
.L_x_26556:
[----:B------:R-:W-:Y:S05]  /*1d10*/  BSYNC B0 ;  /* 0x0000000000007941 */ /* 0x000fea0003800000 */
.L_x_26555:
[----:B------:R-:W0:Y:S02]  /*1d20*/  F2I.S64.TRUNC R4, R4 ;  /* 0x0000000400047311 */ /* 0x000e24000020d900 */
[----:B0-----:R-:W-:Y:S01]  /*1d30*/  PRMT R23, R4, 0x7610, R23 ;  /* 0x0000761004177816 */ /* 0x001fe20000000017 */
[----:B------:R-:W-:Y:S06]  /*1d40*/  BRA `(.L_x_26530) ;  /* 0x0000000000547947 */ /* 0x000fec0003800000 */
.L_x_26529:
        /* <DEDUP_REMOVED lines=16> */
.L_x_26557:
[----:B------:R-:W-:Y:S01]  /*1e50*/  PRMT R23, RZ, 0x7610, R23 ;  /* 0x00007610ff177816 */ /* 0x000fe20000000017 */
[----:B------:R-:W-:Y:S06]  /*1e60*/  BRA `(.L_x_26530) ;  /* 0x00000000000c7947 */ /* 0x000fec0003800000 */
.L_x_26554:
[----:B------:R0:W5:Y:S01]  /*1e70*/  LDG.E.U8 R23, desc[UR36][R6.64] ;  /* 0x0000002406177981 */ /* 0x000162000c1e1100 */
[----:B------:R-:W-:Y:S05]  /*1e80*/  BRA `(.L_x_26530) ;  /* 0x0000000000047947 */ /* 0x000fea0003800000 */
.L_x_26553:
[----:B------:R0:W5:Y:S02]  /*1e90*/  LDG.E.U8 R23, desc[UR36][R6.64] ;  /* 0x0000002406177981 */ /* 0x000164000c1e1100 */
.L_x_26530:
[----:B------:R-:W1:Y:S02]  /*1ea0*/  S2R R25, SR_TID.X ;  /* 0x0000000000197919 */ /* 0x000e640000002100 */
[----:B-1----:R-:W-:-:S07]  /*1eb0*/  VIADD R25, R25, 0x80 ;  /* 0x0000008019197836 */ /* 0x002fce0000000000 */
.L_x_26491:
[----:B------:R-:W-:Y:S05]  /*1ec0*/  BSYNC B6 ;  /* 0x0000000000067941 */ /* 0x000fea0003800000 */
.L_x_26490:
        /* <DEDUP_REMOVED lines=23> */
.L_x_26563:
[----:B------:R3:W5:Y:S01]  /*2040*/  LDG.E.U8 R22, desc[UR36][R6.64] ;  /* 0x0000002406167981 */ /* 0x000762000c1e1100 */
[----:B------:R-:W-:Y:S05]  /*2050*/  BRA `(.L_x_26565) ;  /* 0x0000000c00647947 */ /* 0x000fea0003800000 */
.L_x_26562:
        /* <DEDUP_REMOVED lines=8> */
.L_x_26567:
[----:B------:R0:W5:Y:S01]  /*20e0*/  LDG.E.U8 R22, desc[UR36][R6.64] ;  /* 0x0000002406167981 */ /* 0x000162000c1e1100 */
[----:B------:R-:W-:Y:S05]  /*20f0*/  BRA `(.L_x_26565) ;  /* 0x0000000c003c7947 */ /* 0x000fea0003800000 */
.L_x_26566:
[----:B------:R0:W5:Y:S01]  /*2100*/  LDG.E.U16 R22, desc[UR36][R6.64] ;  /* 0x0000002406167981 */ /* 0x000162000c1e1500 */
[----:B------:R-:W-:Y:S05]  /*2110*/  BRA `(.L_x_26565) ;  /* 0x0000000c00347947 */ /* 0x000fea0003800000 */
.L_x_26561:
        /* <DEDUP_REMOVED lines=10> */
.L_x_26569:
[----:B------:R-:W2:Y:S02]  /*21c0*/  LDG.E.U16 R4, desc[UR36][R6.64] ;  /* 0x0000002406047981 */ /* 0x000ea4000c1e1500 */
[----:B--2---:R-:W-:-:S06]  /*21d0*/  HADD2.F32 R4, -RZ, R4.H0_H0 ;  /* 0x20000004ff047230 */ /* 0x004fcc0000004100 */
[----:B------:R-:W0:Y:S02]  /*21e0*/  F2I.S64.TRUNC R4, R4 ;  /* 0x0000000400047311 */ /* 0x000e24000020d900 */
[----:B0-----:R-:W-:Y:S01]  /*21f0*/  PRMT R22, R4, 0x7610, R22 ;  /* 0x0000761004167816 */ /* 0x001fe20000000016 */
[----:B------:R-:W-:Y:S06]  /*2200*/  BRA `(.L_x_26565) ;  /* 0x0000000800f87947 */ /* 0x000fec0003800000 */
.L_x_26568:
        /* <DEDUP_REMOVED lines=10> */
.L_x_26571:
[----:B------:R-:W2:Y:S02]  /*22b0*/  LDG.E.U16 R6, desc[UR36][R6.64] ;  /* 0x0000002406067981 */ /* 0x000ea4000c1e1500 */
[----:B--2---:R-:W-:-:S06]  /*22c0*/  HADD2.F32 R4, -RZ, R6.H0_H0 ;  /* 0x20000006ff047230 */ /* 0x004fcc0000004100 */
[----:B------:R-:W0:Y:S02]  /*22d0*/  F2I.S64.TRUNC R4, R4 ;  /* 0x0000000400047311 */ /* 0x000e24000020d900 */
[----:B0-----:R-:W-:Y:S01]  /*22e0*/  PRMT R22, R4, 0x7610, R22 ;  /* 0x0000761004167816 */ /* 0x001fe20000000016 */
[----:B------:R-:W-:Y:S06]  /*22f0*/  BRA `(.L_x_26565) ;  /* 0x0000000800bc7947 */ /* 0x000fec0003800000 */
.L_x_26570:
[----:B------:R-:W2:Y:S02]  /*2300*/  LDG.E.64 R4, desc[UR36][R6.64] ;  /* 0x0000002406047981 */ /* 0x000ea4000c1e1b00 */
[----:B--2---:R-:W0:Y:S02]  /*2310*/  F2I.S64.F64.TRUNC R4, R4 ;  /* 0x0000000400047311 */ /* 0x004e24000030d900 */
[----:B0-----:R-:W-:Y:S01]  /*2320*/  PRMT R22, R4, 0x7610, R22 ;  /* 0x0000761004167816 */ /* 0x001fe20000000016 */
[----:B------:R-:W-:Y:S06]  /*2330*/  BRA `(.L_x_26565) ;  /* 0x0000000800ac7947 */ /* 0x000fec0003800000 */
.L_x_26560:
        /* <DEDUP_REMOVED lines=12> */
.L_x_26574:
[----:B------:R-:W2:Y:S02]  /*2400*/  LDG.E.64 R6, desc[UR36][R6.64] ;  /* 0x0000002406067981 */ /* 0x000ea4000c1e1b00 */
[----:B--2---:R-:W0:Y:S02]  /*2410*/  F2I.S64.F64.TRUNC R4, R6 ;  /* 0x0000000600047311 */ /* 0x004e24000030d900 */
[----:B0-----:R-:W-:Y:S01]  /*2420*/  PRMT R22, R4, 0x7610, R22 ;  /* 0x0000761004167816 */ /* 0x001fe20000000016 */
[----:B------:R-:W-:Y:S06]  /*2430*/  BRA `(.L_x_26565) ;  /* 0x00000008006c7947 */ /* 0x000fec0003800000 */
.L_x_26573:
        /* <DEDUP_REMOVED lines=28> */
.L_x_26576:
        /* <DEDUP_REMOVED lines=15> */
.L_x_26575:
[----:B------:R-:W2:Y:S02]  /*26f0*/  LDG.E.U16 R4, desc[UR36][R6.64] ;  /* 0x0000002406047981 */ /* 0x000ea4000c1e1500 */
[----:B--2---:R-:W-:-:S06]  /*2700*/  IMAD.U32 R4, R4, 0x10000, RZ ;  /* 0x0001000004047824 */ /* 0x004fcc00078e00ff */
[----:B------:R-:W0:Y:S02]  /*2710*/  F2I.S64.TRUNC R4, R4 ;  /* 0x0000000400047311 */ /* 0x000e24000020d900 */
[----:B0-----:R-:W-:Y:S01]  /*2720*/  PRMT R22, R4, 0x7610, R22 ;  /* 0x0000761004167816 */ /* 0x001fe20000000016 */
[----:B------:R-:W-:Y:S06]  /*2730*/  BRA `(.L_x_26565) ;  /* 0x0000000400ac7947 */ /* 0x000fec0003800000 */
.L_x_26572:
        /* <DEDUP_REMOVED lines=10> */
.L_x_26579:
        /* <DEDUP_REMOVED lines=21> */
.L_x_26583:
[----:B------:R-:W-:Y:S05]  /*2930*/  BSYNC B1 ;  /* 0x0000000000017941 */ /* 0x000fea0003800000 */
.L_x_26582:
[----:B------:R-:W-:Y:S01]  /*2940*/  IMAD.SHL.U32 R3, R3, 0x100000, RZ ;  /* 0x0010000003037824 */ /* 0x000fe200078e00ff */
[----:B------:R-:W-:-:S04]  /*2950*/  LEA R5, R0, 0x3b800000, 0x17 ;  /* 0x3b80000000057811 */ /* 0x000fc800078eb8ff */
[----:B------:R-:W-:-:S07]  /*2960*/  LOP3.LUT R4, R5, R3, R6, 0xfe, !PT ;  /* 0x0000000305047212 */ /* 0x000fce00078efe06 */
.L_x_26581:
[----:B------:R-:W-:Y:S05]  /*2970*/  BSYNC B0 ;  /* 0x0000000000007941 */ /* 0x000fea0003800000 */
.L_x_26580:
[----:B------:R-:W0:Y:S02]  /*2980*/  F2I.S64.TRUNC R4, R4 ;  /* 0x0000000400047311 */ /* 0x000e24000020d900 */
[----:B0-----:R-:W-:Y:S01]  /*2990*/  PRMT R22, R4, 0x7610, R22 ;  /* 0x0000761004167816 */ /* 0x001fe20000000016 */
[----:B------:R-:W-:Y:S06]  /*29a0*/  BRA `(.L_x_26565) ;  /* 0x0000000400107947 */ /* 0x000fec0003800000 */
.L_x_26578:
        /* <DEDUP_REMOVED lines=21> */
.L_x_26587:
[----:B------:R-:W-:Y:S05]  /*2b00*/  BSYNC B1 ;  /* 0x0000000000017941 */ /* 0x000fea0003800000 */
.L_x_26586:
[----:B------:R-:W-:Y:S01]  /*2b10*/  IMAD.SHL.U32 R3, R3, 0x200000, RZ ;  /* 0x0020000003037824 */ /* 0x000fe200078e00ff */
[----:B------:R-:W-:-:S04]  /*2b20*/  LEA R5, R0, 0x37800000, 0x17 ;  /* 0x3780000000057811 */ /* 0x000fc800078eb8ff */
[----:B------:R-:W-:-:S07]  /*2b30*/  LOP3.LUT R4, R5, R3, R6, 0xfe, !PT ;  /* 0x0000000305047212 */ /* 0x000fce00078efe06 */
.L_x_26585:
[----:B------:R-:W-:Y:S05]  /*2b40*/  BSYNC B0 ;  /* 0x0000000000007941 */ /* 0x000fea0003800000 */
.L_x_26584:
[----:B------:R-:W0:Y:S02]  /*2b50*/  F2I.S64.TRUNC R4, R4 ;  /* 0x0000000400047311 */ /* 0x000e24000020d900 */
[----:B0-----:R-:W-:Y:S01]  /*2b60*/  PRMT R22, R4, 0x7610, R22 ;  /* 0x0000761004167816 */ /* 0x001fe20000000016 */
[----:B------:R-:W-:Y:S06]  /*2b70*/  BRA `(.L_x_26565) ;  /* 0x00000000009c7947 */ /* 0x000fec0003800000 */
.L_x_26577:
        /* <DEDUP_REMOVED lines=14> */
.L_x_26591:
[----:B------:R-:W-:Y:S05]  /*2c60*/  BSYNC B0 ;  /* 0x0000000000007941 */ /* 0x000fea0003800000 */
.L_x_26590:
[----:B------:R-:W0:Y:S02]  /*2c70*/  F2I.S64.TRUNC R4, R4 ;  /* 0x0000000400047311 */ /* 0x000e24000020d900 */
[----:B0-----:R-:W-:Y:S01]  /*2c80*/  PRMT R22, R4, 0x7610, R22 ;  /* 0x0000761004167816 */ /* 0x001fe20000000016 */
[----:B------:R-:W-:Y:S06]  /*2c90*/  BRA `(.L_x_26565) ;  /* 0x0000000000547947 */ /* 0x000fec0003800000 */
.L_x_26564:
        /* <DEDUP_REMOVED lines=16> */
.L_x_26592:
[----:B------:R-:W-:Y:S01]  /*2da0*/  PRMT R22, RZ, 0x7610, R22 ;  /* 0x00007610ff167816 */ /* 0x000fe20000000016 */
[----:B------:R-:W-:Y:S06]  /*2db0*/  BRA `(.L_x_26565) ;  /* 0x00000000000c7947 */ /* 0x000fec0003800000 */
.L_x_26589:
[----:B------:R0:W5:Y:S01]  /*2dc0*/  LDG.E.U8 R22, desc[UR36][R6.64] ;  /* 0x0000002406167981 */ /* 0x000162000c1e1100 */
[----:B------:R-:W-:Y:S05]  /*2dd0*/  BRA `(.L_x_26565) ;  /* 0x0000000000047947 */ /* 0x000fea0003800000 */
.L_x_26588:
[----:B------:R1:W5:Y:S02]  /*2de0*/  LDG.E.U8 R22, desc[UR36][R6.64] ;  /* 0x0000002406167981 */ /* 0x000364000c1e1100 */
.L_x_26565:
        /* <DEDUP_REMOVED lines=18> */
.L_x_26596:
[----:B------:R4:W5:Y:S01]  /*2f10*/  LDG.E.U8 R26, desc[UR36][R6.64] ;  /* 0x00000024061a7981 */ /* 0x000962000c1e1100 */
[----:B------:R-:W-:Y:S05]  /*2f20*/  BRA `(.L_x_26598) ;  /* 0x0000000c00647947 */ /* 0x000fea0003800000 */
.L_x_26595:
        /* <DEDUP_REMOVED lines=8> */
.L_x_26600:
[----:B------:R0:W5:Y:S01]  /*2fb0*/  LDG.E.U8 R26, desc[UR36][R6.64] ;  /* 0x00000024061a7981 */ /* 0x000162000c1e1100 */
[----:B------:R-:W-:Y:S05]  /*2fc0*/  BRA `(.L_x_26598) ;  /* 0x0000000c003c7947 */ /* 0x000fea0003800000 */
.L_x_26599:
[----:B------:R0:W5:Y:S01]  /*2fd0*/  LDG.E.U16 R26, desc[UR36][R6.64] ;  /* 0x00000024061a7981 */ /* 0x000162000c1e1500 */
[----:B------:R-:W-:Y:S05]  /*2fe0*/  BRA `(.L_x_26598) ;  /* 0x0000000c00347947 */ /* 0x000fea0003800000 */
.L_x_26594:
        /* <DEDUP_REMOVED lines=10> */
.L_x_26602:
[----:B------:R-:W2:Y:S02]  /*3090*/  LDG.E.U16 R4, desc[UR36][R6.64] ;  /* 0x0000002406047981 */ /* 0x000ea4000c1e1500 */
[----:B--2---:R-:W-:-:S06]  /*30a0*/  HADD2.F32 R4, -RZ, R4.H0_H0 ;  /* 0x20000004ff047230 */ /* 0x004fcc0000004100 */
[----:B------:R-:W0:Y:S02]  /*30b0*/  F2I.S64.TRUNC R4, R4 ;  /* 0x0000000400047311 */ /* 0x000e24000020d900 */
[----:B0-----:R-:W-:Y:S01]  /*30c0*/  PRMT R26, R4, 0x7610, R26 ;  /* 0x00007610041a7816 */ /* 0x001fe2000000001a */
[----:B------:R-:W-:Y:S06]  /*30d0*/  BRA `(.L_x_26598) ;  /* 0x0000000800f87947 */ /* 0x000fec0003800000 */
.L_x_26601:
        /* <DEDUP_REMOVED lines=10> */
.L_x_26604:
[----:B------:R-:W2:Y:S02]  /*3180*/  LDG.E.U16 R6, desc[UR36][R6.64] ;  /* 0x0000002406067981 */ /* 0x000ea4000c1e1500 */
[----:B--2---:R-:W-:-:S06]  /*3190*/  HADD2.F32 R4, -RZ, R6.H0_H0 ;  /* 0x20000006ff047230 */ /* 0x004fcc0000004100 */
[----:B------:R-:W0:Y:S02]  /*31a0*/  F2I.S64.TRUNC R4, R4 ;  /* 0x0000000400047311 */ /* 0x000e24000020d900 */
[----:B0-----:R-:W-:Y:S01]  /*31b0*/  PRMT R26, R4, 0x7610, R26 ;  /* 0x00007610041a7816 */ /* 0x001fe2000000001a */
[----:B------:R-:W-:Y:S06]  /*31c0*/  BRA `(.L_x_26598) ;  /* 0x0000000800bc7947 */ /* 0x000fec0003800000 */
.L_x_26603:
[----:B------:R-:W2:Y:S02]  /*31d0*/  LDG.E.64 R4, desc[UR36][R6.64] ;  /* 0x0000002406047981 */ /* 0x000ea4000c1e1b00 */
[----:B--2---:R-:W0:Y:S02]  /*31e0*/  F2I.S64.F64.TRUNC R4, R4 ;  /* 0x0000000400047311 */ /* 0x004e24000030d900 */
[----:B0-----:R-:W-:Y:S01]  /*31f0*/  PRMT R26, R4, 0x7610, R26 ;  /* 0x00007610041a7816 */ /* 0x001fe2000000001a */
[----:B------:R-:W-:Y:S06]  /*3200*/  BRA `(.L_x_26598) ;  /* 0x0000000800ac7947 */ /* 0x000fec0003800000 */
.L_x_26593:
        /* <DEDUP_REMOVED lines=12> */
.L_x_26607:
[----:B------:R-:W2:Y:S02]  /*32d0*/  LDG.E.64 R6, desc[UR36][R6.64] ;  /* 0x0000002406067981 */ /* 0x000ea4000c1e1b00 */
[----:B--2---:R-:W0:Y:S02]  /*32e0*/  F2I.S64.F64.TRUNC R4, R6 ;  /* 0x0000000600047311 */ /* 0x004e24000030d900 */
[----:B0-----:R-:W-:Y:S01]  /*32f0*/  PRMT R26, R4, 0x7610, R26 ;  /* 0x00007610041a7816 */ /* 0x001fe2000000001a */
[----:B------:R-:W-:Y:S06]  /*3300*/  BRA `(.L_x_26598) ;  /* 0x00000008006c7947 */ /* 0x000fec0003800000 */
.L_x_26606:
        /* <DEDUP_REMOVED lines=28> */
.L_x_26609:
        /* <DEDUP_REMOVED lines=15> */
.L_x_26608:
[----:B------:R-:W2:Y:S02]  /*35c0*/  LDG.E.U16 R4, desc[UR36][R6.64] ;  /* 0x0000002406047981 */ /* 0x000ea4000c1e1500 */
[----:B--2---:R-:W-:-:S06]  /*35d0*/  IMAD.U32 R4, R4, 0x10000, RZ ;  /* 0x0001000004047824 */ /* 0x004fcc00078e00ff */
[----:B------:R-:W0:Y:S02]  /*35e0*/  F2I.S64.TRUNC R4, R4 ;  /* 0x0000000400047311 */ /* 0x000e24000020d900 */
[----:B0-----:R-:W-:Y:S01]  /*35f0*/  PRMT R26, R4, 0x7610, R26 ;  /* 0x00007610041a7816 */ /* 0x001fe2000000001a */
[----:B------:R-:W-:Y:S06]  /*3600*/  BRA `(.L_x_26598) ;  /* 0x0000000400ac7947 */ /* 0x000fec0003800000 */
.L_x_26605:
        /* <DEDUP_REMOVED lines=10> */
.L_x_26612:
        /* <DEDUP_REMOVED lines=21> */
.L_x_26616:
[----:B------:R-:W-:Y:S05]  /*3800*/  BSYNC B1 ;  /* 0x0000000000017941 */ /* 0x000fea0003800000 */
.L_x_26615:
[----:B------:R-:W-:Y:S01]  /*3810*/  IMAD.SHL.U32 R3, R3, 0x100000, RZ ;  /* 0x0010000003037824 */ /* 0x000fe200078e00ff */
[----:B------:R-:W-:-:S04]  /*3820*/  LEA R5, R0, 0x3b800000, 0x17 ;  /* 0x3b80000000057811 */ /* 0x000fc800078eb8ff */
[----:B------:R-:W-:-:S07]  /*3830*/  LOP3.LUT R4, R5, R3, R6, 0xfe, !PT ;  /* 0x0000000305047212 */ /* 0x000fce00078efe06 */
.L_x_26614:
[----:B------:R-:W-:Y:S05]  /*3840*/  BSYNC B0 ;  /* 0x0000000000007941 */ /* 0x000fea0003800000 */
.L_x_26613:
[----:B------:R-:W0:Y:S02]  /*3850*/  F2I.S64.TRUNC R4, R4 ;  /* 0x0000000400047311 */ /* 0x000e24000020d900 */
[----:B0-----:R-:W-:Y:S01]  /*3860*/  PRMT R26, R4, 0x7610, R26 ;  /* 0x00007610041a7816 */ /* 0x001fe2000000001a */
[----:B------:R-:W-:Y:S06]  /*3870*/  BRA `(.L_x_26598) ;  /* 0x0000000400107947 */ /* 0x000fec0003800000 */
.L_x_26611:
        /* <DEDUP_REMOVED lines=21> */
.L_x_26620:
[----:B------:R-:W-:Y:S05]  /*39d0*/  BSYNC B1 ;  /* 0x0000000000017941 */ /* 0x000fea0003800000 */
.L_x_26619:
[----:B------:R-:W-:Y:S01]  /*39e0*/  IMAD.SHL.U32 R3, R3, 0x200000, RZ ;  /* 0x0020000003037824 */ /* 0x000fe200078e00ff */
[----:B------:R-:W-:-:S04]  /*39f0*/  LEA R5, R0, 0x37800000, 0x17 ;  /* 0x3780000000057811 */ /* 0x000fc800078eb8ff */
[----:B------:R-:W-:-:S07]  /*3a00*/  LOP3.LUT R4, R5, R3, R6, 0xfe, !PT ;  /* 0x0000000305047212 */ /* 0x000fce00078efe06 */
.L_x_26618:
[----:B------:R-:W-:Y:S05]  /*3a10*/  BSYNC B0 ;  /* 0x0000000000007941 */ /* 0x000fea0003800000 */
.L_x_26617:
[----:B------:R-:W0:Y:S02]  /*3a20*/  F2I.S64.TRUNC R4, R4 ;  /* 0x0000000400047311 */ /* 0x000e24000020d900 */
[----:B0-----:R-:W-:Y:S01]  /*3a30*/  PRMT R26, R4, 0x7610, R26 ;  /* 0x00007610041a7816 */ /* 0x001fe2000000001a */
[----:B------:R-:W-:Y:S06]  /*3a40*/  BRA `(.L_x_26598) ;  /* 0x00000000009c7947 */ /* 0x000fec0003800000 */
.L_x_26610:
        /* <DEDUP_REMOVED lines=14> */
.L_x_26624:
[----:B------:R-:W-:Y:S05]  /*3b30*/  BSYNC B0 ;  /* 0x0000000000007941 */ /* 0x000fea0003800000 */
.L_x_26623:
[----:B------:R-:W0:Y:S02]  /*3b40*/  F2I.S64.TRUNC R4, R4 ;  /* 0x0000000400047311 */ /* 0x000e24000020d900 */
[----:B0-----:R-:W-:Y:S01]  /*3b50*/  PRMT R26, R4, 0x7610, R26 ;  /* 0x00007610041a7816 */ /* 0x001fe2000000001a */
[----:B------:R-:W-:Y:S06]  /*3b60*/  BRA `(.L_x_26598) ;  /* 0x0000000000547947 */ /* 0x000fec0003800000 */
.L_x_26597:
        /* <DEDUP_REMOVED lines=16> */
.L_x_26625:
[----:B------:R-:W-:Y:S01]  /*3c70*/  PRMT R26, RZ, 0x7610, R26 ;  /* 0x00007610ff1a7816 */ /* 0x000fe2000000001a */
[----:B------:R-:W-:Y:S06]  /*3c80*/  BRA `(.L_x_26598) ;  /* 0x00000000000c7947 */ /* 0x000fec0003800000 */
.L_x_26622:
[----:B------:R1:W5:Y:S01]  /*3c90*/  LDG.E.U8 R26, desc[UR36][R6.64] ;  /* 0x00000024061a7981 */ /* 0x000362000c1e1100 */
[----:B------:R-:W-:Y:S05]  /*3ca0*/  BRA `(.L_x_26598) ;  /* 0x0000000000047947 */ /* 0x000fea0003800000 */
.L_x_26621:
[----:B------:R2:W5:Y:S02]  /*3cb0*/  LDG.E.U8 R26, desc[UR36][R6.64] ;  /* 0x00000024061a7981 */ /* 0x000564000c1e1100 */
.L_x_26598:
[----:B------:R-:W-:-:S07]  /*3cc0*/  VIADD R25, R25, 0x80 ;  /* 0x0000008019197836 */ /* 0x000fce0000000000 */
.L_x_26559:
[----:B------:R-:W-:Y:S05]  /*3cd0*/  BSYNC B6 ;  /* 0x0000000000067941 */ /* 0x000fea0003800000 */
.L_x_26558:
[----:B------:R-:W-:Y:S01]  /*3ce0*/  ISETP.GE.AND P0, PT, R25, R16, PT ;  /* 0x000000101900720c */ /* 0x000fe20003f06270 */
[----:B------:R-:W-:Y:S01]  /*3cf0*/  BSSY B6, `(.L_x_26626) ;  /* 0x00001e2000067945 */ /* 0x000fe20003800000 */
[----:B------:R-:W-:Y:S02]  /*3d00*/  PRMT R18, RZ, 0x7610, R18 ;  /* 0x00007610ff127816 */ /* 0x000fe40000000012 */
[----:B------:R-:W-:Y:S02]  /*3d10*/  PRMT R17, RZ, 0x7610, R17 ;  /* 0x00007610ff117816 */ /* 0x000fe40000000011 */
[----:B------:R-:W-:-:S07]  /*3d20*/  PRMT R24, RZ, 0x7610, R24 ;  /* 0x00007610ff187816 */ /* 0x000fce0000000018 */
[----:B------:R-:W-:Y:S05]  /*3d30*/  @P0 BRA `(.L_x_26627) ;  /* 0x0000001c00740947 */ /* 0x000fea0003800000 */
[----:B------:R-:W0:Y:S01]  /*3d40*/  LDC.64 R4, c[0x0][0x220] ;  /* 0x00008800ff047b82 */ /* 0x000e220000000a00 */
[----:B------:R-:W-:Y:S01]  /*3d50*/  PRMT R0, R28, 0x9910, RZ ;  /* 0x000099101c007816 */ /* 0x000fe200000000ff */
[----:B------:R-:W-:Y:S01]  /*3d60*/  IMAD R19, R2, 0x200, R25 ;  /* 0x0000020002137824 */ /* 0x000fe200078e0219 */
[----:B------:R-:W-:Y:S02]  /*3d70*/  ULDC UR4, c[0x0][0x238] ;  /* 0x00008e0000047ab9 */ /* 0x000fe40000000800 */
[----:B------:R-:W-:Y:S01]  /*3d80*/  ISETP.GT.AND P1, PT, R0, 0x9, PT ;  /* 0x000000090000780c */ /* 0x000fe20003f24270 */
[----:B01234-:R-:W-:-:S05]  /*3d90*/  IMAD R7, R19, UR4, RZ ;  /* 0x0000000413077c24 */ /* 0x01ffca000f8e02ff */
[----:B------:R-:W-:-:S05]  /*3da0*/  IADD3 R6, P0, R7, R4, RZ ;  /* 0x0000000407067210 */ /* 0x000fca0007f1e0ff */
        /* <DEDUP_REMOVED lines=12> */
.L_x_26631:
[----:B------:R3:W5:Y:S01]  /*3e70*/  LDG.E.U8 R17, desc[UR36][R6.64] ;  /* 0x0000002406117981 */ /* 0x000762000c1e1100 */
[----:B------:R-:W-:Y:S05]  /*3e80*/  BRA `(.L_x_26633) ;  /* 0x0000000c00647947 */ /* 0x000fea0003800000 */
.L_x_26630:
        /* <DEDUP_REMOVED lines=8> */
.L_x_26635:
[----:B------:R0:W5:Y:S01]  /*3f10*/  LDG.E.U8 R17, desc[UR36][R6.64] ;  /* 0x0000002406117981 */ /* 0x000162000c1e1100 */
[----:B------:R-:W-:Y:S05]  /*3f20*/  BRA `(.L_x_26633) ;  /* 0x0000000c003c7947 */ /* 0x000fea0003800000 */
.L_x_26634:
[----:B------:R0:W5:Y:S01]  /*3f30*/  LDG.E.U16 R17, desc[UR36][R6.64] ;  /* 0x0000002406117981 */ /* 0x000162000c1e1500 */
[----:B------:R-:W-:Y:S05]  /*3f40*/  BRA `(.L_x_26633) ;  /* 0x0000000c00347947 */ /* 0x000fea0003800000 */
.L_x_26629:
        /* <DEDUP_REMOVED lines=10> */
.L_x_26637:
[----:B------:R-:W2:Y:S02]  /*3ff0*/  LDG.E.U16 R4, desc[UR36][R6.64] ;  /* 0x0000002406047981 */ /* 0x000ea4000c1e1500 */
[----:B--2---:R-:W-:-:S06]  /*4000*/  HADD2.F32 R4, -RZ, R4.H0_H0 ;  /* 0x20000004ff047230 */ /* 0x004fcc0000004100 */
[----:B------:R-:W0:Y:S02]  /*4010*/  F2I.S64.TRUNC R4, R4 ;  /* 0x0000000400047311 */ /* 0x000e24000020d900 */
[----:B0-----:R-:W-:Y:S01]  /*4020*/  PRMT R17, R4, 0x7610, R17 ;  /* 0x0000761004117816 */ /* 0x001fe20000000011 */
[----:B------:R-:W-:Y:S06]  /*4030*/  BRA `(.L_x_26633) ;  /* 0x0000000800f87947 */ /* 0x000fec0003800000 */
.L_x_26636:
        /* <DEDUP_REMOVED lines=10> */
.L_x_26639:
[----:B------:R-:W2:Y:S02]  /*40e0*/  LDG.E.U16 R6, desc[UR36][R6.64] ;  /* 0x0000002406067981 */ /* 0x000ea4000c1e1500 */
[----:B--2---:R-:W-:-:S06]  /*40f0*/  HADD2.F32 R4, -RZ, R6.H0_H0 ;  /* 0x20000006ff047230 */ /* 0x004fcc0000004100 */
[----:B------:R-:W0:Y:S02]  /*4100*/  F2I.S64.TRUNC R4, R4 ;  /* 0x0000000400047311 */ /* 0x000e24000020d900 */
[----:B0-----:R-:W-:Y:S01]  /*4110*/  PRMT R17, R4, 0x7610, R17 ;  /* 0x0000761004117816 */ /* 0x001fe20000000011 */
[----:B------:R-:W-:Y:S06]  /*4120*/  BRA `(.L_x_26633) ;  /* 0x0000000800bc7947 */ /* 0x000fec0003800000 */
.L_x_26638:
[----:B------:R-:W2:Y:S02]  /*4130*/  LDG.E.64 R4, desc[UR36][R6.64] ;  /* 0x0000002406047981 */ /* 0x000ea4000c1e1b00 */
[----:B--2---:R-:W0:Y:S02]  /*4140*/  F2I.S64.F64.TRUNC R4, R4 ;  /* 0x0000000400047311 */ /* 0x004e24000030d900 */
[----:B0-----:R-:W-:Y:S01]  /*4150*/  PRMT R17, R4, 0x7610, R17 ;  /* 0x0000761004117816 */ /* 0x001fe20000000011 */
[----:B------:R-:W-:Y:S06]  /*4160*/  BRA `(.L_x_26633) ;  /* 0x0000000800ac7947 */ /* 0x000fec0003800000 */
.L_x_26628:
        /* <DEDUP_REMOVED lines=12> */
.L_x_26642:
[----:B------:R-:W2:Y:S02]  /*4230*/  LDG.E.64 R6, desc[UR36][R6.64] ;  /* 0x0000002406067981 */ /* 0x000ea4000c1e1b00 */
[----:B--2---:R-:W0:Y:S02]  /*4240*/  F2I.S64.F64.TRUNC R4, R6 ;  /* 0x0000000600047311 */ /* 0x004e24000030d900 */
[----:B0-----:R-:W-:Y:S01]  /*4250*/  PRMT R17, R4, 0x7610, R17 ;  /* 0x0000761004117816 */ /* 0x001fe20000000011 */
[----:B------:R-:W-:Y:S06]  /*4260*/  BRA `(.L_x_26633) ;  /* 0x00000008006c7947 */ /* 0x000fec0003800000 */
.L_x_26641:
        /* <DEDUP_REMOVED lines=28> */
.L_x_26644:
        /* <DEDUP_REMOVED lines=15> */
.L_x_26643:
[----:B------:R-:W2:Y:S02]  /*4520*/  LDG.E.U16 R4, desc[UR36][R6.64] ;  /* 0x0000002406047981 */ /* 0x000ea4000c1e1500 */
[----:B--2---:R-:W-:-:S06]  /*4530*/  IMAD.U32 R4, R4, 0x10000, RZ ;  /* 0x0001000004047824 */ /* 0x004fcc00078e00ff */
[----:B------:R-:W0:Y:S02]  /*4540*/  F2I.S64.TRUNC R4, R4 ;  /* 0x0000000400047311 */ /* 0x000e24000020d900 */
[----:B0-----:R-:W-:Y:S01]  /*4550*/  PRMT R17, R4, 0x7610, R17 ;  /* 0x0000761004117816 */ /* 0x001fe20000000011 */
[----:B------:R-:W-:Y:S06]  /*4560*/  BRA `(.L_x_26633) ;  /* 0x0000000400ac7947 */ /* 0x000fec0003800000 */
.L_x_26640:
        /* <DEDUP_REMOVED lines=10> */
.L_x_26647:
        /* <DEDUP_REMOVED lines=21> */
.L_x_26651:
[----:B------:R-:W-:Y:S05]  /*4760*/  BSYNC B1 ;  /* 0x0000000000017941 */ /* 0x000fea0003800000 */
.L_x_26650:
[----:B------:R-:W-:Y:S01]  /*4770*/  IMAD.SHL.U32 R3, R3, 0x100000, RZ ;  /* 0x0010000003037824 */ /* 0x000fe200078e00ff */
[----:B------:R-:W-:-:S04]  /*4780*/  LEA R5, R0, 0x3b800000, 0x17 ;  /* 0x3b80000000057811 */ /* 0x000fc800078eb8ff */
[----:B------:R-:W-:-:S07]  /*4790*/  LOP3.LUT R4, R5, R3, R6, 0xfe, !PT ;  /* 0x0000000305047212 */ /* 0x000fce00078efe06 */
.L_x_26649:
[----:B------:R-:W-:Y:S05]  /*47a0*/  BSYNC B0 ;  /* 0x0000000000007941 */ /* 0x000fea0003800000 */
.L_x_26648:
[----:B------:R-:W0:Y:S02]  /*47b0*/  F2I.S64.TRUNC R4, R4 ;  /* 0x0000000400047311 */ /* 0x000e24000020d900 */
[----:B0-----:R-:W-:Y:S01]  /*47c0*/  PRMT R17, R4, 0x7610, R17 ;  /* 0x0000761004117816 */ /* 0x001fe20000000011 */
[----:B------:R-:W-:Y:S06]  /*47d0*/  BRA `(.L_x_26633) ;  /* 0x0000000400107947 */ /* 0x000fec0003800000 */
.L_x_26646:
        /* <DEDUP_REMOVED lines=21> */
.L_x_26655:
[----:B------:R-:W-:Y:S05]  /*4930*/  BSYNC B1 ;  /* 0x0000000000017941 */ /* 0x000fea0003800000 */
.L_x_26654:
[----:B------:R-:W-:Y:S01]  /*4940*/  IMAD.SHL.U32 R3, R3, 0x200000, RZ ;  /* 0x0020000003037824 */ /* 0x000fe200078e00ff */
[----:B------:R-:W-:-:S04]  /*4950*/  LEA R5, R0, 0x37800000, 0x17 ;  /* 0x3780000000057811 */ /* 0x000fc800078eb8ff */
[----:B------:R-:W-:-:S07]  /*4960*/  LOP3.LUT R4, R5, R3, R6, 0xfe, !PT ;  /* 0x0000000305047212 */ /* 0x000fce00078efe06 */
.L_x_26653:
[----:B------:R-:W-:Y:S05]  /*4970*/  BSYNC B0 ;  /* 0x0000000000007941 */ /* 0x000fea0003800000 */
.L_x_26652:
[----:B------:R-:W0:Y:S02]  /*4980*/  F2I.S64.TRUNC R4, R4 ;  /* 0x0000000400047311 */ /* 0x000e24000020d900 */
[----:B0-----:R-:W-:Y:S01]  /*4990*/  PRMT R17, R4, 0x7610, R17 ;  /* 0x0000761004117816 */ /* 0x001fe20000000011 */
[----:B------:R-:W-:Y:S06]  /*49a0*/  BRA `(.L_x_26633) ;  /* 0x00000000009c7947 */ /* 0x000fec0003800000 */
.L_x_26645:
        /* <DEDUP_REMOVED lines=14> */
.L_x_26659:
[----:B------:R-:W-:Y:S05]  /*4a90*/  BSYNC B0 ;  /* 0x0000000000007941 */ /* 0x000fea0003800000 */
.L_x_26658:
[----:B------:R-:W0:Y:S02]  /*4aa0*/  F2I.S64.TRUNC R4, R4 ;  /* 0x0000000400047311 */ /* 0x000e24000020d900 */
[----:B0-----:R-:W-:Y:S01]  /*4ab0*/  PRMT R17, R4, 0x7610, R17 ;  /* 0x0000761004117816 */ /* 0x001fe20000000011 */
[----:B------:R-:W-:Y:S06]  /*4ac0*/  BRA `(.L_x_26633) ;  /* 0x0000000000547947 */ /* 0x000fec0003800000 */
.L_x_26632:
        /* <DEDUP_REMOVED lines=16> */
.L_x_26660:
[----:B------:R-:W-:Y:S01]  /*4bd0*/  PRMT R17, RZ, 0x7610, R17 ;  /* 0x00007610ff117816 */ /* 0x000fe20000000011 */
[----:B------:R-:W-:Y:S06]  /*4be0*/  BRA `(.L_x_26633) ;  /* 0x00000000000c7947 */ /* 0x000fec0003800000 */
.L_x_26657:
[----:B------:R1:W5:Y:S01]  /*4bf0*/  LDG.E.U8 R17, desc[UR36][R6.64] ;  /* 0x0000002406117981 */ /* 0x000362000c1e1100 */
[----:B------:R-:W-:Y:S05]  /*4c00*/  BRA `(.L_x_26633) ;  /* 0x0000000000047947 */ /* 0x000fea0003800000 */
.L_x_26656:
[----:B------:R2:W5:Y:S02]  /*4c10*/  LDG.E.U8 R17, desc[UR36][R6.64] ;  /* 0x0000002406117981 */ /* 0x000564000c1e1100 */
.L_x_26633:
[----:B------:R-:W0:Y:S01]  /*4c20*/  LDC.U8 R3, c[0x0][0x235] ;  /* 0x00008d40ff037b82 */ /* 0x000e220000000000 */
[----:B------:R-:W-:Y:S02]  /*4c30*/  ULDC UR4, c[0x0][0x23c] ;  /* 0x00008f0000047ab9 */ /* 0x000fe40000000800 */
[----:B01234-:R-:W-:-:S05]  /*4c40*/  IMAD R7, R19, UR4, RZ ;  /* 0x0000000413077c24 */ /* 0x01ffca000f8e02ff */
[----:B------:R-:W0:Y:S01]  /*4c50*/  LDC.64 R4, c[0x0][0x228] ;  /* 0x00008a00ff047b82 */ /* 0x000e220000000a00 */
        /* <DEDUP_REMOVED lines=15> */
.L_x_26664:
[----:B------:R0:W5:Y:S01]  /*4d50*/  LDG.E.U8 R24, desc[UR36][R6.64] ;  /* 0x0000002406187981 */ /* 0x000162000c1e1100 */
[----:B------:R-:W-:Y:S05]  /*4d60*/  BRA `(.L_x_26666) ;  /* 0x0000000c00647947 */ /* 0x000fea0003800000 */
.L_x_26663:
        /* <DEDUP_REMOVED lines=8> */
.L_x_26668:
[----:B------:R4:W5:Y:S01]  /*4df0*/  LDG.E.U8 R24, desc[UR36][R6.64] ;  /* 0x0000002406187981 */ /* 0x000962000c1e1100 */
[----:B------:R-:W-:Y:S05]  /*4e00*/  BRA `(.L_x_26666) ;  /* 0x0000000c003c7947 */ /* 0x000fea0003800000 */
.L_x_26667:
[----:B------:R3:W5:Y:S01]  /*4e10*/  LDG.E.U16 R24, desc[UR36][R6.64] ;  /* 0x0000002406187981 */ /* 0x000762000c1e1500 */
[----:B------:R-:W-:Y:S05]  /*4e20*/  BRA `(.L_x_26666) ;  /* 0x0000000c00347947 */ /* 0x000fea0003800000 */
.L_x_26662:
        /* <DEDUP_REMOVED lines=10> */
.L_x_26670:
[----:B------:R-:W2:Y:S02]  /*4ed0*/  LDG.E.U16 R4, desc[UR36][R6.64] ;  /* 0x0000002406047981 */ /* 0x000ea4000c1e1500 */
[----:B--2---:R-:W-:-:S06]  /*4ee0*/  HADD2.F32 R4, -RZ, R4.H0_H0 ;  /* 0x20000004ff047230 */ /* 0x004fcc0000004100 */
[----:B------:R-:W0:Y:S02]  /*4ef0*/  F2I.S64.TRUNC R4, R4 ;  /* 0x0000000400047311 */ /* 0x000e24000020d900 */
[----:B0-----:R-:W-:Y:S01]  /*4f00*/  PRMT R24, R4, 0x7610, R24 ;  /* 0x0000761004187816 */ /* 0x001fe20000000018 */
[----:B------:R-:W-:Y:S06]  /*4f10*/  BRA `(.L_x_26666) ;  /* 0x0000000800f87947 */ /* 0x000fec0003800000 */
.L_x_26669:
        /* <DEDUP_REMOVED lines=10> */
.L_x_26672:
[----:B------:R-:W2:Y:S02]  /*4fc0*/  LDG.E.U16 R6, desc[UR36][R6.64] ;  /* 0x0000002406067981 */ /* 0x000ea4000c1e1500 */
[----:B--2---:R-:W-:-:S06]  /*4fd0*/  HADD2.F32 R4, -RZ, R6.H0_H0 ;  /* 0x20000006ff047230 */ /* 0x004fcc0000004100 */
[----:B------:R-:W0:Y:S02]  /*4fe0*/  F2I.S64.TRUNC R4, R4 ;  /* 0x0000000400047311 */ /* 0x000e24000020d900 */
[----:B0-----:R-:W-:Y:S01]  /*4ff0*/  PRMT R24, R4, 0x7610, R24 ;  /* 0x0000761004187816 */ /* 0x001fe20000000018 */
[----:B------:R-:W-:Y:S06]  /*5000*/  BRA `(.L_x_26666) ;  /* 0x0000000800bc7947 */ /* 0x000fec0003800000 */
.L_x_26671:
[----:B------:R-:W2:Y:S02]  /*5010*/  LDG.E.64 R4, desc[UR36][R6.64] ;  /* 0x0000002406047981 */ /* 0x000ea4000c1e1b00 */
[----:B--2---:R-:W0:Y:S02]  /*5020*/  F2I.S64.F64.TRUNC R4, R4 ;  /* 0x0000000400047311 */ /* 0x004e24000030d900 */
[----:B0-----:R-:W-:Y:S01]  /*5030*/  PRMT R24, R4, 0x7610, R24 ;  /* 0x0000761004187816 */ /* 0x001fe20000000018 */
[----:B------:R-:W-:Y:S06]  /*5040*/  BRA `(.L_x_26666) ;  /* 0x0000000800ac7947 */ /* 0x000fec0003800000 */
.L_x_26661:
        /* <DEDUP_REMOVED lines=12> */
.L_x_26675:
[----:B------:R-:W2:Y:S02]  /*5110*/  LDG.E.64 R6, desc[UR36][R6.64] ;  /* 0x0000002406067981 */ /* 0x000ea4000c1e1b00 */
[----:B--2---:R-:W0:Y:S02]  /*5120*/  F2I.S64.F64.TRUNC R4, R6 ;  /* 0x0000000600047311 */ /* 0x004e24000030d900 */
[----:B0-----:R-:W-:Y:S01]  /*5130*/  PRMT R24, R4, 0x7610, R24 ;  /* 0x0000761004187816 */ /* 0x001fe20000000018 */
[----:B------:R-:W-:Y:S06]  /*5140*/  BRA `(.L_x_26666) ;  /* 0x00000008006c7947 */ /* 0x000fec0003800000 */
.L_x_26674:
        /* <DEDUP_REMOVED lines=28> */
.L_x_26677:
        /* <DEDUP_REMOVED lines=15> */
.L_x_26676:
[----:B------:R-:W2:Y:S02]  /*5400*/  LDG.E.U16 R4, desc[UR36][R6.64] ;  /* 0x0000002406047981 */ /* 0x000ea4000c1e1500 */
[----:B--2---:R-:W-:-:S06]  /*5410*/  IMAD.U32 R4, R4, 0x10000, RZ ;  /* 0x0001000004047824 */ /* 0x004fcc00078e00ff */
[----:B------:R-:W0:Y:S02]  /*5420*/  F2I.S64.TRUNC R4, R4 ;  /* 0x0000000400047311 */ /* 0x000e24000020d900 */
[----:B0-----:R-:W-:Y:S01]  /*5430*/  PRMT R24, R4, 0x7610, R24 ;  /* 0x0000761004187816 */ /* 0x001fe20000000018 */
[----:B------:R-:W-:Y:S06]  /*5440*/  BRA `(.L_x_26666) ;  /* 0x0000000400ac7947 */ /* 0x000fec0003800000 */
.L_x_26673:
        /* <DEDUP_REMOVED lines=10> */
.L_x_26680:
        /* <DEDUP_REMOVED lines=21> */
.L_x_26684:
[----:B------:R-:W-:Y:S05]  /*5640*/  BSYNC B1 ;  /* 0x0000000000017941 */ /* 0x000fea0003800000 */
.L_x_26683:
[----:B------:R-:W-:Y:S01]  /*5650*/  IMAD.SHL.U32 R3, R3, 0x100000, RZ ;  /* 0x0010000003037824 */ /* 0x000fe200078e00ff */
[----:B------:R-:W-:-:S04]  /*5660*/  LEA R5, R0, 0x3b800000, 0x17 ;  /* 0x3b80000000057811 */ /* 0x000fc800078eb8ff */
[----:B------:R-:W-:-:S07]  /*5670*/  LOP3.LUT R4, R5, R3, R6, 0xfe, !PT ;  /* 0x0000000305047212 */ /* 0x000fce00078efe06 */
.L_x_26682:
[----:B------:R-:W-:Y:S05]  /*5680*/  BSYNC B0 ;  /* 0x0000000000007941 */ /* 0x000fea0003800000 */
.L_x_26681:
[----:B------:R-:W0:Y:S02]  /*5690*/  F2I.S64.TRUNC R4, R4 ;  /* 0x0000000400047311 */ /* 0x000e24000020d900 */
[----:B0-----:R-:W-:Y:S01]  /*56a0*/  PRMT R24, R4, 0x7610, R24 ;  /* 0x0000761004187816 */ /* 0x001fe20000000018 */
[----:B------:R-:W-:Y:S06]  /*56b0*/  BRA `(.L_x_26666) ;  /* 0x0000000400107947 */ /* 0x000fec0003800000 */
.L_x_26679:
        /* <DEDUP_REMOVED lines=21> */
.L_x_26688:
[----:B------:R-:W-:Y:S05]  /*5810*/  BSYNC B1 ;  /* 0x0000000000017941 */ /* 0x000fea0003800000 */
.L_x_26687:
[----:B------:R-:W-:Y:S01]  /*5820*/  IMAD.SHL.U32 R3, R3, 0x200000, RZ ;  /* 0x0020000003037824 */ /* 0x000fe200078e00ff */
[----:B------:R-:W-:-:S04]  /*5830*/  LEA R5, R0, 0x37800000, 0x17 ;  /* 0x3780000000057811 */ /* 0x000fc800078eb8ff */
[----:B------:R-:W-:-:S07]  /*5840*/  LOP3.LUT R4, R5, R3, R6, 0xfe, !PT ;  /* 0x0000000305047212 */ /* 0x000fce00078efe06 */
.L_x_26686:
[----:B------:R-:W-:Y:S05]  /*5850*/  BSYNC B0 ;  /* 0x0000000000007941 */ /* 0x000fea0003800000 */
.L_x_26685:
[----:B------:R-:W0:Y:S02]  /*5860*/  F2I.S64.TRUNC R4, R4 ;  /* 0x0000000400047311 */ /* 0x000e24000020d900 */
[----:B0-----:R-:W-:Y:S01]  /*5870*/  PRMT R24, R4, 0x7610, R24 ;  /* 0x0000761004187816 */ /* 0x001fe20000000018 */
[----:B------:R-:W-:Y:S06]  /*5880*/  BRA `(.L_x_26666) ;  /* 0x00000000009c7947 */ /* 0x000fec0003800000 */
.L_x_26678:
        /* <DEDUP_REMOVED lines=14> */
.L_x_26692:
[----:B------:R-:W-:Y:S05]  /*5970*/  BSYNC B0 ;  /* 0x0000000000007941 */ /* 0x000fea0003800000 */
.L_x_26691:
[----:B------:R-:W0:Y:S02]  /*5980*/  F2I.S64.TRUNC R4, R4 ;  /* 0x0000000400047311 */ /* 0x000e24000020d900 */
[----:B0-----:R-:W-:Y:S01]  /*5990*/  PRMT R24, R4, 0x7610, R24 ;  /* 0x0000761004187816 */ /* 0x001fe20000000018 */
[----:B------:R-:W-:Y:S06]  /*59a0*/  BRA `(.L_x_26666) ;  /* 0x0000000000547947 */ /* 0x000fec0003800000 */
.L_x_26665:
        /* <DEDUP_REMOVED lines=16> */
.L_x_26693:
[----:B------:R-:W-:Y:S01]  /*5ab0*/  PRMT R24, RZ, 0x7610, R24 ;  /* 0x00007610ff187816 */ /* 0x000fe20000000018 */
[----:B------:R-:W-:Y:S06]  /*5ac0*/  BRA `(.L_x_26666) ;  /* 0x00000000000c7947 */ /* 0x000fec0003800000 */
.L_x_26690:
[----:B------:R1:W5:Y:S01]  /*5ad0*/  LDG.E.U8 R24, desc[UR36][R6.64] ;  /* 0x0000002406187981 */ /* 0x000362000c1e1100 */
[----:B------:R-:W-:Y:S05]  /*5ae0*/  BRA `(.L_x_26666) ;  /* 0x0000000000047947 */ /* 0x000fea0003800000 */
.L_x_26689:
[----:B------:R2:W5:Y:S02]  /*5af0*/  LDG.E.U8 R24, desc[UR36][R6.64] ;  /* 0x0000002406187981 */ /* 0x000564000c1e1100 */
.L_x_26666:
[----:B------:R-:W-:-:S07]  /*5b00*/  VIADD R25, R25, 0x80 ;  /* 0x0000008019197836 */ /* 0x000fce0000000000 */
.L_x_26627:
[----:B------:R-:W-:Y:S05]  /*5b10*/  BSYNC B6 ;  /* 0x0000000000067941 */ /* 0x000fea0003800000 */
.L_x_26626:
[----:B------:R-:W-:Y:S01]  /*5b20*/  ISETP.GE.AND P0, PT, R25, R16, PT ;  /* 0x000000101900720c */ /* 0x000fe20003f06270 */
[----:B------:R-:W-:Y:S01]  /*5b30*/  BSSY B6, `(.L_x_26694) ;  /* 0x00001de000067945 */ /* 0x000fe20003800000 */
[----:B------:R-:W-:-:S11]  /*5b40*/  PRMT R19, RZ, 0x7610, R19 ;  /* 0x00007610ff137816 */ /* 0x000fd60000000013 */
        /* <DEDUP_REMOVED lines=20> */
.L_x_26699:
[----:B------:R0:W5:Y:S01]  /*5c90*/  LDG.E.U8 R19, desc[UR36][R6.64] ;  /* 0x0000002406137981 */ /* 0x000162000c1e1100 */
[----:B------:R-:W-:Y:S05]  /*5ca0*/  BRA `(.L_x_26701) ;  /* 0x0000000c00647947 */ /* 0x000fea0003800000 */
.L_x_26698:
        /* <DEDUP_REMOVED lines=8> */
.L_x_26703:
[----:B------:R3:W5:Y:S01]  /*5d30*/  LDG.E.U8 R19, desc[UR36][R6.64] ;  /* 0x0000002406137981 */ /* 0x000762000c1e1100 */
[----:B------:R-:W-:Y:S05]  /*5d40*/  BRA `(.L_x_26701) ;  /* 0x0000000c003c7947 */ /* 0x000fea0003800000 */
.L_x_26702:
[----:B------:R2:W5:Y:S01]  /*5d50*/  LDG.E.U16 R19, desc[UR36][R6.64] ;  /* 0x0000002406137981 */ /* 0x000562000c1e1500 */
[----:B------:R-:W-:Y:S05]  /*5d60*/  BRA `(.L_x_26701) ;  /* 0x0000000c00347947 */ /* 0x000fea0003800000 */
.L_x_26697:
        /* <DEDUP_REMOVED lines=10> */
.L_x_26705:
[----:B------:R-:W2:Y:S02]  /*5e10*/  LDG.E.U16 R4, desc[UR36][R6.64] ;  /* 0x0000002406047981 */ /* 0x000ea4000c1e1500 */
[----:B--2---:R-:W-:-:S06]  /*5e20*/  HADD2.F32 R4, -RZ, R4.H0_H0 ;  /* 0x20000004ff047230 */ /* 0x004fcc0000004100 */
[----:B------:R-:W0:Y:S02]  /*5e30*/  F2I.S64.TRUNC R4, R4 ;  /* 0x0000000400047311 */ /* 0x000e24000020d900 */
[----:B0-----:R-:W-:Y:S01]  /*5e40*/  PRMT R19, R4, 0x7610, R19 ;  /* 0x0000761004137816 */ /* 0x001fe20000000013 */
[----:B------:R-:W-:Y:S06]  /*5e50*/  BRA `(.L_x_26701) ;  /* 0x0000000800f87947 */ /* 0x000fec0003800000 */
.L_x_26704:
        /* <DEDUP_REMOVED lines=10> */
.L_x_26707:
[----:B------:R-:W2:Y:S02]  /*5f00*/  LDG.E.U16 R6, desc[UR36][R6.64] ;  /* 0x0000002406067981 */ /* 0x000ea4000c1e1500 */
[----:B--2---:R-:W-:-:S06]  /*5f10*/  HADD2.F32 R4, -RZ, R6.H0_H0 ;  /* 0x20000006ff047230 */ /* 0x004fcc0000004100 */
[----:B------:R-:W0:Y:S02]  /*5f20*/  F2I.S64.TRUNC R4, R4 ;  /* 0x0000000400047311 */ /* 0x000e24000020d900 */
[----:B0-----:R-:W-:Y:S01]  /*5f30*/  PRMT R19, R4, 0x7610, R19 ;  /* 0x0000761004137816 */ /* 0x001fe20000000013 */
[----:B------:R-:W-:Y:S06]  /*5f40*/  BRA `(.L_x_26701) ;  /* 0x0000000800bc7947 */ /* 0x000fec0003800000 */
.L_x_26706:
[----:B------:R-:W2:Y:S02]  /*5f50*/  LDG.E.64 R4, desc[UR36][R6.64] ;  /* 0x0000002406047981 */ /* 0x000ea4000c1e1b00 */
[----:B--2---:R-:W0:Y:S02]  /*5f60*/  F2I.S64.F64.TRUNC R4, R4 ;  /* 0x0000000400047311 */ /* 0x004e24000030d900 */
[----:B0-----:R-:W-:Y:S01]  /*5f70*/  PRMT R19, R4, 0x7610, R19 ;  /* 0x0000761004137816 */ /* 0x001fe20000000013 */
[----:B------:R-:W-:Y:S06]  /*5f80*/  BRA `(.L_x_26701) ;  /* 0x0000000800ac7947 */ /* 0x000fec0003800000 */
.L_x_26696:
        /* <DEDUP_REMOVED lines=12> */
.L_x_26710:
[----:B------:R-:W2:Y:S02]  /*6050*/  LDG.E.64 R6, desc[UR36][R6.64] ;  /* 0x0000002406067981 */ /* 0x000ea4000c1e1b00 */
[----:B--2---:R-:W0:Y:S02]  /*6060*/  F2I.S64.F64.TRUNC R4, R6 ;  /* 0x0000000600047311 */ /* 0x004e24000030d900 */
[----:B0-----:R-:W-:Y:S01]  /*6070*/  PRMT R19, R4, 0x7610, R19 ;  /* 0x0000761004137816 */ /* 0x001fe20000000013 */
[----:B------:R-:W-:Y:S06]  /*6080*/  BRA `(.L_x_26701) ;  /* 0x00000008006c7947 */ /* 0x000fec0003800000 */
.L_x_26709:
        /* <DEDUP_REMOVED lines=28> */
.L_x_26712:
        /* <DEDUP_REMOVED lines=15> */
.L_x_26711:
[----:B------:R-:W2:Y:S02]  /*6340*/  LDG.E.U16 R4, desc[UR36][R6.64] ;  /* 0x0000002406047981 */ /* 0x000ea4000c1e1500 */
[----:B--2---:R-:W-:-:S06]  /*6350*/  IMAD.U32 R4, R4, 0x10000, RZ ;  /* 0x0001000004047824 */ /* 0x004fcc00078e00ff */
[----:B------:R-:W0:Y:S02]  /*6360*/  F2I.S64.TRUNC R4, R4 ;  /* 0x0000000400047311 */ /* 0x000e24000020d900 */
[----:B0-----:R-:W-:Y:S01]  /*6370*/  PRMT R19, R4, 0x7610, R19 ;  /* 0x0000761004137816 */ /* 0x001fe20000000013 */
[----:B------:R-:W-:Y:S06]  /*6380*/  BRA `(.L_x_26701) ;  /* 0x0000000400ac7947 */ /* 0x000fec0003800000 */
.L_x_26708:
        /* <DEDUP_REMOVED lines=10> */
.L_x_26715:
        /* <DEDUP_REMOVED lines=21> */
.L_x_26719:
[----:B------:R-:W-:Y:S05]  /*6580*/  BSYNC B1 ;  /* 0x0000000000017941 */ /* 0x000fea0003800000 */
.L_x_26718:
[----:B------:R-:W-:Y:S01]  /*6590*/  IMAD.SHL.U32 R3, R3, 0x100000, RZ ;  /* 0x0010000003037824 */ /* 0x000fe200078e00ff */
[----:B------:R-:W-:-:S04]  /*65a0*/  LEA R5, R0, 0x3b800000, 0x17 ;  /* 0x3b80000000057811 */ /* 0x000fc800078eb8ff */
[----:B------:R-:W-:-:S07]  /*65b0*/  LOP3.LUT R4, R5, R3, R6, 0xfe, !PT ;  /* 0x0000000305047212 */ /* 0x000fce00078efe06 */
.L_x_26717:
[----:B------:R-:W-:Y:S05]  /*65c0*/  BSYNC B0 ;  /* 0x0000000000007941 */ /* 0x000fea0003800000 */
.L_x_26716:
[----:B------:R-:W0:Y:S02]  /*65d0*/  F2I.S64.TRUNC R4, R4 ;  /* 0x0000000400047311 */ /* 0x000e24000020d900 */
[----:B0-----:R-:W-:Y:S01]  /*65e0*/  PRMT R19, R4, 0x7610, R19 ;  /* 0x0000761004137816 */ /* 0x001fe20000000013 */
[----:B------:R-:W-:Y:S06]  /*65f0*/  BRA `(.L_x_26701) ;  /* 0x0000000400107947 */ /* 0x000fec0003800000 */
.L_x_26714:
        /* <DEDUP_REMOVED lines=21> */
.L_x_26723:
[----:B------:R-:W-:Y:S05]  /*6750*/  BSYNC B1 ;  /* 0x0000000000017941 */ /* 0x000fea0003800000 */
.L_x_26722:
[----:B------:R-:W-:Y:S01]  /*6760*/  IMAD.SHL.U32 R3, R3, 0x200000, RZ ;  /* 0x0020000003037824 */ /* 0x000fe200078e00ff */
[----:B------:R-:W-:-:S04]  /*6770*/  LEA R5, R0, 0x37800000, 0x17 ;  /* 0x3780000000057811 */ /* 0x000fc800078eb8ff */
[----:B------:R-:W-:-:S07]  /*6780*/  LOP3.LUT R4, R5, R3, R6, 0xfe, !PT ;  /* 0x0000000305047212 */ /* 0x000fce00078efe06 */
.L_x_26721:
[----:B------:R-:W-:Y:S05]  /*6790*/  BSYNC B0 ;  /* 0x0000000000007941 */ /* 0x000fea0003800000 */
.L_x_26720:
[----:B------:R-:W0:Y:S02]  /*67a0*/  F2I.S64.TRUNC R4, R4 ;  /* 0x0000000400047311 */ /* 0x000e24000020d900 */
[----:B0-----:R-:W-:Y:S01]  /*67b0*/  PRMT R19, R4, 0x7610, R19 ;  /* 0x0000761004137816 */ /* 0x001fe20000000013 */
[----:B------:R-:W-:Y:S06]  /*67c0*/  BRA `(.L_x_26701) ;  /* 0x00000000009c7947 */ /* 0x000fec0003800000 */
.L_x_26713:
        /* <DEDUP_REMOVED lines=14> */
.L_x_26727:
[----:B------:R-:W-:Y:S05]  /*68b0*/  BSYNC B0 ;  /* 0x0000000000007941 */ /* 0x000fea0003800000 */
.L_x_26726:
[----:B------:R-:W0:Y:S02]  /*68c0*/  F2I.S64.TRUNC R4, R4 ;  /* 0x0000000400047311 */ /* 0x000e24000020d900 */
[----:B0-----:R-:W-:Y:S01]  /*68d0*/  PRMT R19, R4, 0x7610, R19 ;  /* 0x0000761004137816 */ /* 0x001fe20000000013 */
[----:B------:R-:W-:Y:S06]  /*68e0*/  BRA `(.L_x_26701) ;  /* 0x0000000000547947 */ /* 0x000fec0003800000 */
.L_x_26700:
        /* <DEDUP_REMOVED lines=16> */
.L_x_26728:
[----:B------:R-:W-:Y:S01]  /*69f0*/  PRMT R19, RZ, 0x7610, R19 ;  /* 0x00007610ff137816 */ /* 0x000fe20000000013 */
[----:B------:R-:W-:Y:S06]  /*6a00*/  BRA `(.L_x_26701) ;  /* 0x00000000000c7947 */ /* 0x000fec0003800000 */
.L_x_26725:
[----:B------:R0:W5:Y:S01]  /*6a10*/  LDG.E.U8 R19, desc[UR36][R6.64] ;  /* 0x0000002406137981 */ /* 0x000162000c1e1100 */
[----:B------:R-:W-:Y:S05]  /*6a20*/  BRA `(.L_x_26701) ;  /* 0x0000000000047947 */ /* 0x000fea0003800000 */
.L_x_26724:
[----:B------:R0:W5:Y:S02]  /*6a30*/  LDG.E.U8 R19, desc[UR36][R6.64] ;  /* 0x0000002406137981 */ /* 0x000164000c1e1100 */
.L_x_26701:
        /* <DEDUP_REMOVED lines=19> */
.L_x_26732:
[----:B------:R0:W5:Y:S01]  /*6b70*/  LDG.E.U8 R18, desc[UR36][R6.64] ;  /* 0x0000002406127981 */ /* 0x000162000c1e1100 */
[----:B------:R-:W-:Y:S05]  /*6b80*/  BRA `(.L_x_26695) ;  /* 0x0000000c00607947 */ /* 0x000fea0003800000 */
.L_x_26731:
        /* <DEDUP_REMOVED lines=8> */
.L_x_26735:
[----:B------:R0:W5:Y:S01]  /*6c10*/  LDG.E.U8 R18, desc[UR36][R6.64] ;  /* 0x0000002406127981 */ /* 0x000162000c1e1100 */
[----:B------:R-:W-:Y:S05]  /*6c20*/  BRA `(.L_x_26695) ;  /* 0x0000000c00387947 */ /* 0x000fea0003800000 */
.L_x_26734:
[----:B------:R0:W5:Y:S01]  /*6c30*/  LDG.E.U16 R18, desc[UR36][R6.64] ;  /* 0x0000002406127981 */ /* 0x000162000c1e1500 */
[----:B------:R-:W-:Y:S05]  /*6c40*/  BRA `(.L_x_26695) ;  /* 0x0000000c00307947 */ /* 0x000fea0003800000 */
.L_x_26730:
        /* <DEDUP_REMOVED lines=10> */
.L_x_26737:
[----:B------:R-:W2:Y:S02]  /*6cf0*/  LDG.E.U16 R4, desc[UR36][R6.64] ;  /* 0x0000002406047981 */ /* 0x000ea4000c1e1500 */
[----:B--2---:R-:W-:-:S06]  /*6d00*/  HADD2.F32 R4, -RZ, R4.H0_H0 ;  /* 0x20000004ff047230 */ /* 0x004fcc0000004100 */
[----:B------:R-:W0:Y:S02]  /*6d10*/  F2I.S64.TRUNC R4, R4 ;  /* 0x0000000400047311 */ /* 0x000e24000020d900 */
[----:B0-----:R-:W-:Y:S01]  /*6d20*/  PRMT R18, R4, 0x7610, R18 ;  /* 0x0000761004127816 */ /* 0x001fe20000000012 */
[----:B------:R-:W-:Y:S06]  /*6d30*/  BRA `(.L_x_26695) ;  /* 0x0000000800f47947 */ /* 0x000fec0003800000 */
.L_x_26736:
        /* <DEDUP_REMOVED lines=10> */
.L_x_26739:
[----:B------:R-:W2:Y:S02]  /*6de0*/  LDG.E.U16 R6, desc[UR36][R6.64] ;  /* 0x0000002406067981 */ /* 0x000ea4000c1e1500 */
[----:B--2---:R-:W-:-:S06]  /*6df0*/  HADD2.F32 R4, -RZ, R6.H0_H0 ;  /* 0x20000006ff047230 */ /* 0x004fcc0000004100 */
[----:B------:R-:W0:Y:S02]  /*6e00*/  F2I.S64.TRUNC R4, R4 ;  /* 0x0000000400047311 */ /* 0x000e24000020d900 */
[----:B0-----:R-:W-:Y:S01]  /*6e10*/  PRMT R18, R4, 0x7610, R18 ;  /* 0x0000761004127816 */ /* 0x001fe20000000012 */
[----:B------:R-:W-:Y:S06]  /*6e20*/  BRA `(.L_x_26695) ;  /* 0x0000000800b87947 */ /* 0x000fec0003800000 */
.L_x_26738:
[----:B------:R-:W2:Y:S02]  /*6e30*/  LDG.E.64 R4, desc[UR36][R6.64] ;  /* 0x0000002406047981 */ /* 0x000ea4000c1e1b00 */
[----:B--2---:R-:W0:Y:S02]  /*6e40*/  F2I.S64.F64.TRUNC R4, R4 ;  /* 0x0000000400047311 */ /* 0x004e24000030d900 */
[----:B0-----:R-:W-:Y:S01]  /*6e50*/  PRMT R18, R4, 0x7610, R18 ;  /* 0x0000761004127816 */ /* 0x001fe20000000012 */
[----:B------:R-:W-:Y:S06]  /*6e60*/  BRA `(.L_x_26695) ;  /* 0x0000000800a87947 */ /* 0x000fec0003800000 */
.L_x_26729:
        /* <DEDUP_REMOVED lines=12> */
.L_x_26742:
[----:B------:R-:W2:Y:S02]  /*6f30*/  LDG.E.64 R6, desc[UR36][R6.64] ;  /* 0x0000002406067981 */ /* 0x000ea4000c1e1b00 */
[----:B--2---:R-:W0:Y:S02]  /*6f40*/  F2I.S64.F64.TRUNC R4, R6 ;  /* 0x0000000600047311 */ /* 0x004e24000030d900 */
[----:B0-----:R-:W-:Y:S01]  /*6f50*/  PRMT R18, R4, 0x7610, R18 ;  /* 0x0000761004127816 */ /* 0x001fe20000000012 */
[----:B------:R-:W-:Y:S06]  /*6f60*/  BRA `(.L_x_26695) ;  /* 0x0000000800687947 */ /* 0x000fec0003800000 */
.L_x_26741:
        /* <DEDUP_REMOVED lines=28> */
.L_x_26744:
        /* <DEDUP_REMOVED lines=15> */
.L_x_26743:
[----:B------:R-:W2:Y:S02]  /*7220*/  LDG.E.U16 R4, desc[UR36][R6.64] ;  /* 0x0000002406047981 */ /* 0x000ea4000c1e1500 */
[----:B--2---:R-:W-:-:S06]  /*7230*/  IMAD.U32 R4, R4, 0x10000, RZ ;  /* 0x0001000004047824 */ /* 0x004fcc00078e00ff */
[----:B------:R-:W0:Y:S02]  /*7240*/  F2I.S64.TRUNC R4, R4 ;  /* 0x0000000400047311 */ /* 0x000e24000020d900 */
[----:B0-----:R-:W-:Y:S01]  /*7250*/  PRMT R18, R4, 0x7610, R18 ;  /* 0x0000761004127816 */ /* 0x001fe20000000012 */
[----:B------:R-:W-:Y:S06]  /*7260*/  BRA `(.L_x_26695) ;  /* 0x0000000400a87947 */ /* 0x000fec0003800000 */
.L_x_26740:
        /* <DEDUP_REMOVED lines=10> */
.L_x_26747:
        /* <DEDUP_REMOVED lines=21> */
.L_x_26751:
[----:B------:R-:W-:Y:S05]  /*7460*/  BSYNC B1 ;  /* 0x0000000000017941 */ /* 0x000fea0003800000 */
.L_x_26750:
[----:B------:R-:W-:Y:S01]  /*7470*/  IMAD.SHL.U32 R3, R3, 0x100000, RZ ;  /* 0x0010000003037824 */ /* 0x000fe200078e00ff */
[----:B------:R-:W-:-:S04]  /*7480*/  LEA R5, R0, 0x3b800000, 0x17 ;  /* 0x3b80000000057811 */ /* 0x000fc800078eb8ff */
[----:B------:R-:W-:-:S07]  /*7490*/  LOP3.LUT R4, R5, R3, R6, 0xfe, !PT ;  /* 0x0000000305047212 */ /* 0x000fce00078efe06 */
.L_x_26749:
[----:B------:R-:W-:Y:S05]  /*74a0*/  BSYNC B0 ;  /* 0x0000000000007941 */ /* 0x000fea0003800000 */
.L_x_26748:
[----:B------:R-:W0:Y:S02]  /*74b0*/  F2I.S64.TRUNC R4, R4 ;  /* 0x0000000400047311 */ /* 0x000e24000020d900 */
[----:B0-----:R-:W-:Y:S01]  /*74c0*/  PRMT R18, R4, 0x7610, R18 ;  /* 0x0000761004127816 */ /* 0x001fe20000000012 */
[----:B------:R-:W-:Y:S06]  /*74d0*/  BRA `(.L_x_26695) ;  /* 0x00000004000c7947 */ /* 0x000fec0003800000 */
.L_x_26746:
        /* <DEDUP_REMOVED lines=21> */
.L_x_26755:
[----:B------:R-:W-:Y:S05]  /*7630*/  BSYNC B1 ;  /* 0x0000000000017941 */ /* 0x000fea0003800000 */
.L_x_26754:
[----:B------:R-:W-:Y:S01]  /*7640*/  IMAD.SHL.U32 R3, R3, 0x200000, RZ ;  /* 0x0020000003037824 */ /* 0x000fe200078e00ff */
[----:B------:R-:W-:-:S04]  /*7650*/  LEA R5, R0, 0x37800000, 0x17 ;  /* 0x3780000000057811 */ /* 0x000fc800078eb8ff */
[----:B------:R-:W-:-:S07]  /*7660*/  LOP3.LUT R4, R5, R3, R6, 0xfe, !PT ;  /* 0x0000000305047212 */ /* 0x000fce00078efe06 */
.L_x_26753:
[----:B------:R-:W-:Y:S05]  /*7670*/  BSYNC B0 ;  /* 0x0000000000007941 */ /* 0x000fea0003800000 */
.L_x_26752:
[----:B------:R-:W0:Y:S02]  /*7680*/  F2I.S64.TRUNC R4, R4 ;  /* 0x0000000400047311 */ /* 0x000e24000020d900 */
[----:B0-----:R-:W-:Y:S01]  /*7690*/  PRMT R18, R4, 0x7610, R18 ;  /* 0x0000761004127816 */ /* 0x001fe20000000012 */
[----:B------:R-:W-:Y:S06]  /*76a0*/  BRA `(.L_x_26695) ;  /* 0x0000000000987947 */ /* 0x000fec0003800000 */
.L_x_26745:
        /* <DEDUP_REMOVED lines=14> */
.L_x_26759:
[----:B------:R-:W-:Y:S05]  /*7790*/  BSYNC B0 ;  /* 0x0000000000007941 */ /* 0x000fea0003800000 */
.L_x_26758:
[----:B------:R-:W0:Y:S02]  /*77a0*/  F2I.S64.TRUNC R4, R4 ;  /* 0x0000000400047311 */ /* 0x000e24000020d900 */
[----:B0-----:R-:W-:Y:S01]  /*77b0*/  PRMT R18, R4, 0x7610, R18 ;  /* 0x0000761004127816 */ /* 0x001fe20000000012 */
[----:B------:R-:W-:Y:S06]  /*77c0*/  BRA `(.L_x_26695) ;  /* 0x0000000000507947 */ /* 0x000fec0003800000 */
.L_x_26733:
        /* <DEDUP_REMOVED lines=16> */
.L_x_26760:
[----:B------:R-:W-:Y:S05]  /*78d0*/  BRA `(.L_x_26695) ;  /* 0x00000000000c7947 */ /* 0x000fea0003800000 */
.L_x_26757:
[----:B------:R0:W5:Y:S01]  /*78e0*/  LDG.E.U8 R18, desc[UR36][R6.64] ;  /* 0x0000002406127981 */ /* 0x000162000c1e1100 */
[----:B------:R-:W-:Y:S05]  /*78f0*/  BRA `(.L_x_26695) ;  /* 0x0000000000047947 */ /* 0x000fea0003800000 */
.L_x_26756:
[----:B------:R0:W5:Y:S02]  /*7900*/  LDG.E.U8 R18, desc[UR36][R6.64] ;  /* 0x0000002406127981 */ /* 0x000164000c1e1100 */
.L_x_26695:
[----:B------:R-:W-:Y:S05]  /*7910*/  BSYNC B6 ;  /* 0x0000000000067941 */ /* 0x000fea0003800000 */
.L_x_26694:
[----:B------:R-:W1:Y:S01]  /*7920*/  S2R R25, SR_TID.X ;  /* 0x0000000000197919 */ /* 0x000e620000002100 */
[----:B------:R-:W-:Y:S01]  /*7930*/  BSSY B0, `(.L_x_26761) ;  /* 0x0000008000007945 */ /* 0x000fe20003800000 */
[----:B-1----:R-:W-:-:S13]  /*7940*/  ISETP.GE.AND P0, PT, R25, R16, PT ;  /* 0x000000101900720c */ /* 0x002fda0003f06270 */
[----:B------:R-:W-:Y:S05]  /*7950*/  @P0 BRA `(.L_x_26762) ;  /* 0x0000000000140947 */ /* 0x000fea0003800000 */
[----:B-----5:R-:W-:Y:S02]  /*7960*/  LOP3.LUT R0, R23, 0xff, RZ, 0xc0, !PT ;  /* 0x000000ff17007812 */ /* 0x020fe400078ec0ff */
[----:B------:R-:W-:Y:S02]  /*7970*/  LOP3.LUT R27, R27, 0xff, RZ, 0xc0, !PT ;  /* 0x000000ff1b1b7812 */ /* 0x000fe400078ec0ff */
[----:B------:R-:W-:-:S07]  /*7980*/  MOV R4, 0x79a0 ;  /* 0x000079a000047802 */ /* 0x000fce0000000f00 */
[----:B0-234-:R-:W-:Y:S05]  /*7990*/  CALL.REL.NOINC `($__internal_22_$__cuda_sm20_rem_u16) ;  /* 0x0000004000d47944 */ /* 0x01dfea0003c00000 */
[----:B------:R-:W-:-:S07]  /*79a0*/  IMAD.MOV.U32 R3, RZ, RZ, R0 ;  /* 0x000000ffff037224 */ /* 0x000fce00078e0000 */
.L_x_26762:
[----:B------:R-:W-:Y:S05]  /*79b0*/  BSYNC B0 ;  /* 0x0000000000007941 */ /* 0x000fea0003800000 */
.L_x_26761:
[----:B-----5:R-:W-:Y:S01]  /*79c0*/  VIADD R23, R25, 0x80 ;  /* 0x0000008019177836 */ /* 0x020fe20000000000 */
[----:B------:R-:W-:Y:S04]  /*79d0*/  BSSY B0, `(.L_x_26763) ;  /* 0x0000008000007945 */ /* 0x000fe80003800000 */
[----:B------:R-:W-:-:S13]  /*79e0*/  ISETP.GE.AND P1, PT, R23, R16, PT ;  /* 0x000000101700720c */ /* 0x000fda0003f26270 */
[----:B------:R-:W-:Y:S05]  /*79f0*/  @P1 BRA `(.L_x_26764) ;  /* 0x0000000000141947 */ /* 0x000fea0003800000 */
[----:B------:R-:W-:Y:S02]  /*7a00*/  LOP3.LUT R0, R26, 0xff, RZ, 0xc0, !PT ;  /* 0x000000ff1a007812 */ /* 0x000fe400078ec0ff */
[----:B------:R-:W-:Y:S02]  /*7a10*/  LOP3.LUT R27, R22, 0xff, RZ, 0xc0, !PT ;  /* 0x000000ff161b7812 */ /* 0x000fe400078ec0ff */
[----:B------:R-:W-:-:S07]  /*7a20*/  MOV R4, 0x7a40 ;  /* 0x00007a4000047802 */ /* 0x000fce0000000f00 */
[----:B0-234-:R-:W-:Y:S05]  /*7a30*/  CALL.REL.NOINC `($__internal_22_$__cuda_sm20_rem_u16) ;  /* 0x0000004000ac7944 */ /* 0x01dfea0003c00000 */
[----:B------:R-:W-:-:S07]  /*7a40*/  IMAD.MOV.U32 R22, RZ, RZ, R0 ;  /* 0x000000ffff167224 */ /* 0x000fce00078e0000 */
.L_x_26764:
[----:B------:R-:W-:Y:S05]  /*7a50*/  BSYNC B0 ;  /* 0x0000000000007941 */ /* 0x000fea0003800000 */
.L_x_26763:
[----:B------:R-:W-:Y:S01]  /*7a60*/  VIADD R5, R25, 0x100 ;  /* 0x0000010019057836 */ /* 0x000fe20000000000 */
        /* <DEDUP_REMOVED lines=8> */
.L_x_26766:
[----:B------:R-:W-:Y:S05]  /*7af0*/  BSYNC B0 ;  /* 0x0000000000007941 */ /* 0x000fea0003800000 */
.L_x_26765:
        /* <DEDUP_REMOVED lines=9> */
.L_x_26768:
[----:B------:R-:W-:Y:S05]  /*7b90*/  BSYNC B0 ;  /* 0x0000000000007941 */ /* 0x000fea0003800000 */
.L_x_26767:
[----:B------:R-:W1:Y:S01]  /*7ba0*/  LDC.U8 R19, c[0x0][0x240] ;  /* 0x00009000ff137b82 */ /* 0x000e620000000000 */
[----:B------:R-:W-:Y:S04]  /*7bb0*/  BSSY B6, `(.L_x_26769) ;  /* 0x0000115000067945 */ /* 0x000fe80003800000 */
[----:B------:R-:W-:Y:S05]  /*7bc0*/  @P0 BRA `(.L_x_26770) ;  /* 0x00000010004c0947 */ /* 0x000fea0003800000 */
[----:B------:R-:W5:Y:S01]  /*7bd0*/  S2R R5, SR_TID.X ;  /* 0x0000000000057919 */ /* 0x000f620000002100 */
[----:B------:R-:W0:Y:S01]  /*7be0*/  LDC.64 R8, c[0x0][0x218] ;  /* 0x00008600ff087b82 */ /* 0x000e220000000a00 */
[----:B-1----:R-:W-:Y:S01]  /*7bf0*/  PRMT R4, R19, 0x9910, RZ ;  /* 0x0000991013047816 */ /* 0x002fe200000000ff */
[----:B------:R-:W-:Y:S01]  /*7c00*/  ULDC UR4, c[0x0][0x244] ;  /* 0x0000910000047ab9 */ /* 0x000fe20000000800 */
[----:B-----5:R-:W-:-:S04]  /*7c10*/  IMAD R0, R2, 0x200, R5 ;  /* 0x0000020002007824 */ /* 0x020fc800078e0205 */
[----:B------:R-:W-:Y:S02]  /*7c20*/  IMAD R5, R0, UR4, RZ ;  /* 0x0000000400057c24 */ /* 0x000fe4000f8e02ff */
[----:B------:R-:W-:-:S03]  /*7c30*/  IMAD.MOV.U32 R0, RZ, RZ, R4 ;  /* 0x000000ffff007224 */ /* 0x000fc600078e0004 */
[----:B0-----:R-:W-:Y:S02]  /*7c40*/  IADD3 R8, P1, R5, R8, RZ ;  /* 0x0000000805087210 */ /* 0x001fe40007f3e0ff */
        /* <DEDUP_REMOVED lines=14> */
.L_x_26774:
[----:B------:R0:W-:Y:S01]  /*7d30*/  STG.E.U8 desc[UR36][R8.64], R3 ;  /* 0x0000000308007986 */ /* 0x0001e2000c101124 */
[----:B------:R-:W-:Y:S01]  /*7d40*/  IMAD.MOV.U32 R25, RZ, RZ, R23 ;  /* 0x000000ffff197224 */ /* 0x000fe200078e0017 */
[----:B------:R-:W-:Y:S06]  /*7d50*/  BRA `(.L_x_26770) ;  /* 0x0000000c00e87947 */ /* 0x000fec0003800000 */
.L_x_26773:
[----:B------:R-:W-:-:S13]  /*7d60*/  ISETP.NE.AND P0, PT, R0, 0x2, PT ;  /* 0x000000020000780c */ /* 0x000fda0003f05270 */
[----:B------:R-:W-:Y:S05]  /*7d70*/  @!P0 BRA `(.L_x_26776) ;  /* 0x0000000000348947 */ /* 0x000fea0003800000 */
[----:B------:R-:W-:-:S13]  /*7d80*/  ISETP.NE.AND P0, PT, R0, 0x3, PT ;  /* 0x000000030000780c */ /* 0x000fda0003f05270 */
[----:B------:R-:W-:Y:S05]  /*7d90*/  @!P0 BRA `(.L_x_26777) ;  /* 0x00000000001c8947 */ /* 0x000fea0003800000 */
[----:B------:R-:W-:-:S13]  /*7da0*/  ISETP.NE.AND P0, PT, R0, 0x4, PT ;  /* 0x000000040000780c */ /* 0x000fda0003f05270 */
[----:B------:R-:W-:Y:S05]  /*7db0*/  @P0 BRA `(.L_x_26775) ;  /* 0x0000000c00680947 */ /* 0x000fea0003800000 */
[----:B------:R-:W-:Y:S01]  /*7dc0*/  LOP3.LUT R4, R3, 0xff, RZ, 0xc0, !PT ;  /* 0x000000ff03047812 */ /* 0x000fe200078ec0ff */
[----:B------:R-:W-:Y:S02]  /*7dd0*/  IMAD.MOV.U32 R5, RZ, RZ, RZ ;  /* 0x000000ffff057224 */ /* 0x000fe400078e00ff */
[----:B------:R-:W-:-:S03]  /*7de0*/  IMAD.MOV.U32 R25, RZ, RZ, R23 ;  /* 0x000000ffff197224 */ /* 0x000fc600078e0017 */
[----:B------:R0:W-:Y:S01]  /*7df0*/  STG.E.64 desc[UR36][R8.64], R4 ;  /* 0x0000000408007986 */ /* 0x0001e2000c101b24 */
[----:B------:R-:W-:Y:S05]  /*7e00*/  BRA `(.L_x_26770) ;  /* 0x0000000c00bc7947 */ /* 0x000fea0003800000 */
.L_x_26777:
[----:B------:R-:W-:Y:S01]  /*7e10*/  LOP3.LUT R3, R3, 0xff, RZ, 0xc0, !PT ;  /* 0x000000ff03037812 */ /* 0x000fe200078ec0ff */
[----:B------:R-:W-:-:S04]  /*7e20*/  IMAD.MOV.U32 R25, RZ, RZ, R23 ;  /* 0x000000ffff197224 */ /* 0x000fc800078e0017 */
[----:B------:R0:W-:Y:S01]  /*7e30*/  STG.E desc[UR36][R8.64], R3 ;  /* 0x0000000308007986 */ /* 0x0001e2000c101924 */
[----:B------:R-:W-:Y:S05]  /*7e40*/  BRA `(.L_x_26770) ;  /* 0x0000000c00ac7947 */ /* 0x000fea0003800000 */
.L_x_26776:
[----:B------:R-:W-:Y:S01]  /*7e50*/  LOP3.LUT R3, R3, 0xff, RZ, 0xc0, !PT ;  /* 0x000000ff03037812 */ /* 0x000fe200078ec0ff */
[----:B------:R-:W-:-:S04]  /*7e60*/  IMAD.MOV.U32 R25, RZ, RZ, R23 ;  /* 0x000000ffff197224 */ /* 0x000fc800078e0017 */
[----:B------:R0:W-:Y:S01]  /*7e70*/  STG.E.U16 desc[UR36][R8.64], R3 ;  /* 0x0000000308007986 */ /* 0x0001e2000c101524 */
[----:B------:R-:W-:Y:S05]  /*7e80*/  BRA `(.L_x_26770) ;  /* 0x0000000c009c7947 */ /* 0x000fea0003800000 */
.L_x_26772:
[----:B------:R-:W-:-:S13]  /*7e90*/  ISETP.GT.AND P0, PT, R0, 0x6, PT ;  /* 0x000000060000780c */ /* 0x000fda0003f04270 */
[----:B------:R-:W-:Y:S05]  /*7ea0*/  @P0 BRA `(.L_x_26778) ;  /* 0x00000000003c0947 */ /* 0x000fea0003800000 */
[----:B------:R-:W-:-:S13]  /*7eb0*/  ISETP.NE.AND P0, PT, R0, 0x5, PT ;  /* 0x000000050000780c */ /* 0x000fda0003f05270 */
[----:B------:R-:W-:Y:S05]  /*7ec0*/  @!P0 BRA `(.L_x_26779) ;  /* 0x00000000001c8947 */ /* 0x000fea0003800000 */
[----:B------:R-:W-:-:S13]  /*7ed0*/  ISETP.NE.AND P0, PT, R0, 0x6, PT ;  /* 0x000000060000780c */ /* 0x000fda0003f05270 */
[----:B------:R-:W-:Y:S05]  /*7ee0*/  @P0 BRA `(.L_x_26775) ;  /* 0x0000000c001c0947 */ /* 0x000fea0003800000 */
[----:B------:R-:W-:Y:S01]  /*7ef0*/  LOP3.LUT R3, R3, 0xff, RZ, 0xc0, !PT ;  /* 0x000000ff03037812 */ /* 0x000fe200078ec0ff */
[----:B------:R-:W-:-:S05]  /*7f00*/  IMAD.MOV.U32 R25, RZ, RZ, R23 ;  /* 0x000000ffff197224 */ /* 0x000fca00078e0017 */
[----:B------:R-:W0:Y:S02]  /*7f10*/  I2F.U16 R3, R3 ;  /* 0x0000000300037306 */ /* 0x000e240000101000 */
[----:B0-----:R0:W-:Y:S01]  /*7f20*/  STG.E desc[UR36][R8.64], R3 ;  /* 0x0000000308007986 */ /* 0x0011e2000c101924 */
[----:B------:R-:W-:Y:S05]  /*7f30*/  BRA `(.L_x_26770) ;  /* 0x0000000c00707947 */ /* 0x000fea0003800000 */
.L_x_26779:
[----:B------:R-:W-:Y:S01]  /*7f40*/  LOP3.LUT R3, R3, 0xff, RZ, 0xc0, !PT ;  /* 0x000000ff03037812 */ /* 0x000fe200078ec0ff */
[----:B------:R-:W-:-:S03]  /*7f50*/  IMAD.MOV.U32 R25, RZ, RZ, R23 ;  /* 0x000000ffff197224 */ /* 0x000fc600078e0017 */
[----:B------:R-:W0:Y:S02]  /*7f60*/  I2F.U16 R0, R3 ;  /* 0x0000000300007306 */ /* 0x000e240000101000 */
[----:B0-----:R-:W-:-:S05]  /*7f70*/  F2FP.F16.F32.PACK_AB R0, RZ, R0 ;  /* 0x00000000ff00723e */ /* 0x001fca00000000ff */
[----:B------:R0:W-:Y:S01]  /*7f80*/  STG.E.U16 desc[UR36][R8.64], R0 ;  /* 0x0000000008007986 */ /* 0x0001e2000c101524 */
[----:B------:R-:W-:Y:S05]  /*7f90*/  BRA `(.L_x_26770) ;  /* 0x0000000c00587947 */ /* 0x000fea0003800000 */
.L_x_26778:
        /* <DEDUP_REMOVED lines=8> */
[----:B------:R-:W-:Y:S01]  /*8020*/  IMAD.MOV.U32 R25, RZ, RZ, R23 ;  /* 0x000000ffff197224 */ /* 0x000fe200078e0017 */
[----:B------:R-:W0:Y:S02]  /*8030*/  I2F.U16 R4, R3 ;  /* 0x0000000300047306 */ /* 0x000e240000101000 */
[----:B0-----:R0:W-:Y:S01]  /*8040*/  STG.E.64 desc[UR36][R8.64], R4 ;  /* 0x0000000408007986 */ /* 0x0011e2000c101b24 */
[----:B------:R-:W-:Y:S05]  /*8050*/  BRA `(.L_x_26770) ;  /* 0x0000000c00287947 */ /* 0x000fea0003800000 */
.L_x_26781:
[----:B------:R-:W-:Y:S01]  /*8060*/  LOP3.LUT R3, R3, 0xff, RZ, 0xc0, !PT ;  /* 0x000000ff03037812 */ /* 0x000fe200078ec0ff */
[----:B------:R-:W-:-:S05]  /*8070*/  IMAD.MOV.U32 R25, RZ, RZ, R23 ;  /* 0x000000ffff197224 */ /* 0x000fca00078e0017 */
[----:B------:R-:W0:Y:S02]  /*8080*/  I2F.U16 R3, R3 ;  /* 0x0000000300037306 */ /* 0x000e240000101000 */
[----:B0-----:R-:W-:-:S04]  /*8090*/  F2FP.F16.F32.PACK_AB R3, RZ, R3 ;  /* 0x00000003ff03723e */ /* 0x001fc800000000ff */
[----:B------:R-:W-:-:S05]  /*80a0*/  PRMT R3, R3, 0x5410, RZ ;  /* 0x0000541003037816 */ /* 0x000fca00000000ff */
[----:B------:R0:W-:Y:S01]  /*80b0*/  STG.E desc[UR36][R8.64], R3 ;  /* 0x0000000308007986 */ /* 0x0001e2000c101924 */
[----:B------:R-:W-:Y:S05]  /*80c0*/  BRA `(.L_x_26770) ;  /* 0x0000000c000c7947 */ /* 0x000fea0003800000 */
.L_x_26780:
[----:B------:R-:W-:Y:S01]  /*80d0*/  LOP3.LUT R4, R3, 0xff, RZ, 0xc0, !PT ;  /* 0x000000ff03047812 */ /* 0x000fe200078ec0ff */
[----:B------:R-:W-:-:S05]  /*80e0*/  IMAD.MOV.U32 R25, RZ, RZ, R23 ;  /* 0x000000ffff197224 */ /* 0x000fca00078e0017 */
[----:B------:R-:W0:Y:S02]  /*80f0*/  I2F.F64.U16 R4, R4 ;  /* 0x0000000400047312 */ /* 0x000e240000101800 */
[----:B0-----:R0:W-:Y:S01]  /*8100*/  STG.E.64 desc[UR36][R8.64], R4 ;  /* 0x0000000408007986 */ /* 0x0011e2000c101b24 */
[----:B------:R-:W-:Y:S05]  /*8110*/  BRA `(.L_x_26770) ;  /* 0x0000000800f87947 */ /* 0x000fea0003800000 */
.L_x_26771:
        /* <DEDUP_REMOVED lines=13> */
.L_x_26784:
[----:B------:R-:W-:Y:S02]  /*81f0*/  LOP3.LUT R4, R3, 0xff, RZ, 0xc0, !PT ;  /* 0x000000ff03047812 */ /* 0x000fe400078ec0ff */
[----:B--234-:R-:W-:Y:S01]  /*8200*/  CS2R R6, SRZ ;  /* 0x0000000000067805 */ /* 0x01cfe2000001ff00 */
[----:B------:R-:W-:-:S03]  /*8210*/  IMAD.MOV.U32 R25, RZ, RZ, R23 ;  /* 0x000000ffff197224 */ /* 0x000fc600078e0017 */
[----:B------:R-:W0:Y:S02]  /*8220*/  I2F.F64.U16 R4, R4 ;  /* 0x0000000400047312 */ /* 0x000e240000101800 */
[----:B0-----:R0:W-:Y:S01]  /*8230*/  STG.E.128 desc[UR36][R8.64], R4 ;  /* 0x0000000408007986 */ /* 0x0011e2000c101d24 */
[----:B------:R-:W-:Y:S05]  /*8240*/  BRA `(.L_x_26770) ;  /* 0x0000000800ac7947 */ /* 0x000fea0003800000 */
.L_x_26783:
[----:B------:R-:W-:-:S13]  /*8250*/  ISETP.NE.AND P0, PT, R0, 0xf, PT ;  /* 0x0000000f0000780c */ /* 0x000fda0003f05270 */
[----:B------:R-:W-:Y:S05]  /*8260*/  @!P0 BRA `(.L_x_26785) ;  /* 0x0000000000c48947 */ /* 0x000fea0003800000 */
[----:B------:R-:W-:-:S13]  /*8270*/  ISETP.NE.AND P0, PT, R0, 0x17, PT ;  /* 0x000000170000780c */ /* 0x000fda0003f05270 */
[----:B------:R-:W-:Y:S05]  /*8280*/  @!P0 BRA `(.L_x_26786) ;  /* 0x00000000005c8947 */ /* 0x000fea0003800000 */
[----:B------:R-:W-:-:S13]  /*8290*/  ISETP.NE.AND P0, PT, R0, 0x18, PT ;  /* 0x000000180000780c */ /* 0x000fda0003f05270 */
[----:B------:R-:W-:Y:S05]  /*82a0*/  @P0 BRA `(.L_x_26775) ;  /* 0x00000008002c0947 */ /* 0x000fea0003800000 */
[----:B------:R-:W-:Y:S01]  /*82b0*/  LOP3.LUT R4, R3, 0xff, RZ, 0xc0, !PT ;  /* 0x000000ff03047812 */ /* 0x000fe200078ec0ff */
[----:B------:R-:W-:Y:S03]  /*82c0*/  BSSY B0, `(.L_x_26787) ;  /* 0x000000f000007945 */ /* 0x000fe60003800000 */
[----:B--234-:R-:W0:Y:S02]  /*82d0*/  I2F.U16 R7, R4 ;  /* 0x0000000400077306 */ /* 0x01ce240000101000 */
[C---:B0-----:R-:W-:Y:S02]  /*82e0*/  LOP3.LUT R3, R7.reuse, 0x7fffffff, RZ, 0xc0, !PT ;  /* 0x7fffffff07037812 */ /* 0x041fe400078ec0ff */
[----:B------:R-:W-:Y:S02]  /*82f0*/  LOP3.LUT R0, R7, 0x80000000, RZ, 0xc0, !PT ;  /* 0x8000000007007812 */ /* 0x000fe400078ec0ff */
[----:B------:R-:W-:-:S02]  /*8300*/  ISETP.GT.U32.AND P0, PT, R3, 0x43efffff, PT ;  /* 0x43efffff0300780c */ /* 0x000fc40003f04070 */
        /* <DEDUP_REMOVED lines=10> */
.L_x_26788:
[----:B------:R-:W-:Y:S05]  /*83b0*/  BSYNC B0 ;  /* 0x0000000000007941 */ /* 0x000fea0003800000 */
.L_x_26787:
[----:B------:R-:W-:Y:S01]  /*83c0*/  LOP3.LUT R5, R0, R5, RZ, 0xfc, !PT ;  /* 0x0000000500057212 */ /* 0x000fe200078efcff */
[----:B------:R-:W-:-:S04]  /*83d0*/  IMAD.MOV.U32 R25, RZ, RZ, R23 ;  /* 0x000000ffff197224 */ /* 0x000fc800078e0017 */
[----:B------:R0:W-:Y:S01]  /*83e0*/  STG.E.U8 desc[UR36][R8.64], R5 ;  /* 0x0000000508007986 */ /* 0x0001e2000c101124 */
[----:B------:R-:W-:Y:S05]  /*83f0*/  BRA `(.L_x_26770) ;  /* 0x0000000800407947 */ /* 0x000fea0003800000 */
.L_x_26786:
[----:B------:R-:W-:Y:S01]  /*8400*/  LOP3.LUT R0, R3, 0xff, RZ, 0xc0, !PT ;  /* 0x000000ff03007812 */ /* 0x000fe200078ec0ff */
[----:B------:R-:W-:Y:S03]  /*8410*/  BSSY B0, `(.L_x_26789) ;  /* 0x0000010000007945 */ /* 0x000fe60003800000 */
[----:B------:R-:W0:Y:S02]  /*8420*/  I2F.U16 R5, R0 ;  /* 0x0000000000057306 */ /* 0x000e240000101000 */
        /* <DEDUP_REMOVED lines=11> */
.L_x_26790:
[----:B------:R-:W-:Y:S01]  /*84e0*/  IMAD.MOV.U32 R0, RZ, RZ, 0x7f ;  /* 0x0000007fff007424 */ /* 0x000fe200078e00ff */
[----:B------:R-:W-:-:S04]  /*84f0*/  ISETP.GT.U32.AND P0, PT, R3, 0x7f800000, PT ;  /* 0x7f8000000300780c */ /* 0x000fc80003f04070 */
[----:B------:R-:W-:-:S09]  /*8500*/  SEL R0, R0, 0x7c, P0 ;  /* 0x0000007c00007807 */ /* 0x000fd20000000000 */
.L_x_26791:
[----:B------:R-:W-:Y:S05]  /*8510*/  BSYNC B0 ;  /* 0x0000000000007941 */ /* 0x000fea0003800000 */
.L_x_26789:
[----:B------:R-:W-:Y:S01]  /*8520*/  LOP3.LUT R3, R5, 0x80000000, RZ, 0xc0, !PT ;  /* 0x8000000005037812 */ /* 0x000fe200078ec0ff */
[----:B------:R-:W-:-:S03]  /*8530*/  IMAD.MOV.U32 R25, RZ, RZ, R23 ;  /* 0x000000ffff197224 */ /* 0x000fc600078e0017 */
[----:B------:R-:W-:-:S04]  /*8540*/  SHF.R.U32.HI R3, RZ, 0x18, R3 ;  /* 0x00000018ff037819 */ /* 0x000fc80000011603 */
[----:B------:R-:W-:-:S05]  /*8550*/  LOP3.LUT R3, R0, R3, RZ, 0xfc, !PT ;  /* 0x0000000300037212 */ /* 0x000fca00078efcff */
[----:B------:R0:W-:Y:S01]  /*8560*/  STG.E.U8 desc[UR36][R8.64], R3 ;  /* 0x0000000308007986 */ /* 0x0001e2000c101124 */
[----:B------:R-:W-:Y:S05]  /*8570*/  BRA `(.L_x_26770) ;  /* 0x0000000400e07947 */ /* 0x000fea0003800000 */
.L_x_26785:
[----:B------:R-:W-:Y:S01]  /*8580*/  LOP3.LUT R3, R3, 0xff, RZ, 0xc0, !PT ;  /* 0x000000ff03037812 */ /* 0x000fe200078ec0ff */
[----:B------:R-:W-:-:S03]  /*8590*/  IMAD.MOV.U32 R25, RZ, RZ, R23 ;  /* 0x000000ffff197224 */ /* 0x000fc600078e0017 */
[----:B------:R-:W0:Y:S02]  /*85a0*/  I2F.U16 R0, R3 ;  /* 0x0000000300007306 */ /* 0x000e240000101000 */
[----:B0-----:R-:W-:-:S05]  /*85b0*/  F2FP.BF16.F32.PACK_AB R0, RZ, R0 ;  /* 0x00000000ff00723e */ /* 0x001fca00000010ff */
[----:B------:R0:W-:Y:S01]  /*85c0*/  STG.E.U16 desc[UR36][R8.64], R0 ;  /* 0x0000000008007986 */ /* 0x0001e2000c101524 */
[----:B------:R-:W-:Y:S05]  /*85d0*/  BRA `(.L_x_26770) ;  /* 0x0000000400c87947 */ /* 0x000fea0003800000 */
.L_x_26782:
        /* <DEDUP_REMOVED lines=8> */
[----:B------:R-:W-:Y:S01]  /*8660*/  LOP3.LUT R3, R3, 0xff, RZ, 0xc0, !PT ;  /* 0x000000ff03037812 */ /* 0x000fe200078ec0ff */
[----:B------:R-:W-:-:S04]  /*8670*/  IMAD.MOV.U32 R25, RZ, RZ, R23 ;  /* 0x000000ffff197224 */ /* 0x000fc800078e0017 */
[----:B------:R0:W-:Y:S01]  /*8680*/  STG.E.U16 desc[UR36][R8.64], R3 ;  /* 0x0000000308007986 */ /* 0x0001e2000c101524 */
[----:B------:R-:W-:Y:S05]  /*8690*/  BRA `(.L_x_26770) ;  /* 0x0000000400987947 */ /* 0x000fea0003800000 */
.L_x_26794:
[----:B------:R-:W-:Y:S01]  /*86a0*/  LOP3.LUT R0, R3, 0xff, RZ, 0xc0, !PT ;  /* 0x000000ff03007812 */ /* 0x000fe200078ec0ff */
[----:B------:R-:W-:Y:S01]  /*86b0*/  BSSY B0, `(.L_x_26795) ;  /* 0x0000015000007945 */ /* 0x000fe20003800000 */
[----:B------:R-:W-:Y:S02]  /*86c0*/  IMAD.MOV.U32 R4, RZ, RZ, 0x80 ;  /* 0x00000080ff047424 */ /* 0x000fe400078e00ff */
[----:B------:R-:W0:Y:S02]  /*86d0*/  I2F.U16 R5, R0 ;  /* 0x0000000000057306 */ /* 0x000e240000101000 */
        /* <DEDUP_REMOVED lines=14> */
.L_x_26797:
[----:B------:R-:W-:-:S04]  /*87c0*/  LOP3.LUT R3, R5, 0x80000000, RZ, 0xc0, !PT ;  /* 0x8000000005037812 */ /* 0x000fc800078ec0ff */
[----:B------:R-:W-:-:S04]  /*87d0*/  SHF.R.U32.HI R3, RZ, 0x18, R3 ;  /* 0x00000018ff037819 */ /* 0x000fc80000011603 */
[----:B------:R-:W-:-:S04]  /*87e0*/  LOP3.LUT R0, R0, R3, RZ, 0xfc, !PT ;  /* 0x0000000300007212 */ /* 0x000fc800078efcff */
[----:B------:R-:W-:-:S07]  /*87f0*/  PRMT R4, R0, 0x7610, R4 ;  /* 0x0000761000047816 */ /* 0x000fce0000000004 */
.L_x_26796:
[----:B------:R-:W-:Y:S05]  /*8800*/  BSYNC B0 ;  /* 0x0000000000007941 */ /* 0x000fea0003800000 */
.L_x_26795:
[----:B------:R0:W-:Y:S01]  /*8810*/  STG.E.U8 desc[UR36][R8.64], R4 ;  /* 0x0000000408007986 */ /* 0x0001e2000c101124 */
[----:B------:R-:W-:Y:S01]  /*8820*/  IMAD.MOV.U32 R25, RZ, RZ, R23 ;  /* 0x000000ffff197224 */ /* 0x000fe200078e0017 */
[----:B------:R-:W-:Y:S06]  /*8830*/  BRA `(.L_x_26770) ;  /* 0x0000000400307947 */ /* 0x000fec0003800000 */
.L_x_26793:
        /* <DEDUP_REMOVED lines=18> */
.L_x_26800:
[----:B------:R-:W-:-:S04]  /*8960*/  LOP3.LUT R3, R5, 0x80000000, RZ, 0xc0, !PT ;  /* 0x8000000005037812 */ /* 0x000fc800078ec0ff */
[----:B------:R-:W-:-:S04]  /*8970*/  SHF.R.U32.HI R3, RZ, 0x18, R3 ;  /* 0x00000018ff037819 */ /* 0x000fc80000011603 */
[----:B------:R-:W-:-:S04]  /*8980*/  LOP3.LUT R0, R0, R3, RZ, 0xfc, !PT ;  /* 0x0000000300007212 */ /* 0x000fc800078efcff */
[----:B------:R-:W-:-:S07]  /*8990*/  PRMT R4, R0, 0x7610, R4 ;  /* 0x0000761000047816 */ /* 0x000fce0000000004 */
.L_x_26799:
[----:B------:R-:W-:Y:S05]  /*89a0*/  BSYNC B0 ;  /* 0x0000000000007941 */ /* 0x000fea0003800000 */
.L_x_26798:
[----:B------:R0:W-:Y:S01]  /*89b0*/  STG.E.U8 desc[UR36][R8.64], R4 ;  /* 0x0000000408007986 */ /* 0x0001e2000c101124 */
[----:B------:R-:W-:Y:S01]  /*89c0*/  IMAD.MOV.U32 R25, RZ, RZ, R23 ;  /* 0x000000ffff197224 */ /* 0x000fe200078e0017 */
[----:B------:R-:W-:Y:S06]  /*89d0*/  BRA `(.L_x_26770) ;  /* 0x0000000000c87947 */ /* 0x000fec0003800000 */
.L_x_26792:
        /* <DEDUP_REMOVED lines=8> */
[----:B--234-:R-:W0:Y:S02]  /*8a60*/  I2F.U16 R6, R5 ;  /* 0x0000000500067306 */ /* 0x01ce240000101000 */
        /* <DEDUP_REMOVED lines=15> */
.L_x_26775:
[----:B------:R-:W-:Y:S01]  /*8b60*/  MOV R14, 0x0 ;  /* 0x00000000000e7802 */ /* 0x000fe20000000f00 */
[----:B------:R-:W-:Y:S01]  /*8b70*/  ULDC.64 UR4, c[0x4][0x178] ;  /* 0x01005e0000047ab9 */ /* 0x000fe20000000a00 */
[----:B------:R-:W-:Y:S01]  /*8b80*/  ULDC.64 UR6, c[0x4][0x180] ;  /* 0x0100600000067ab9 */ /* 0x000fe20000000a00 */
[----:B------:R-:W-:Y:S02]  /*8b90*/  IMAD.U32 R4, RZ, RZ, UR4 ;  /* 0x00000004ff047e24 */ /* 0x000fe4000f8e00ff */
[----:B------:R-:W-:Y:S01]  /*8ba0*/  IMAD.U32 R5, RZ, RZ, UR5 ;  /* 0x00000005ff057e24 */ /* 0x000fe2000f8e00ff */
[----:B------:R-:W0:Y:S01]  /*8bb0*/  LDC.64 R14, c[0x4][R14] ;  /* 0x010000000e0e7b82 */ /* 0x000e220000000a00 */
[----:B------:R-:W-:Y:S01]  /*8bc0*/  ULDC.64 UR4, c[0x4][0x10] ;  /* 0x0100040000047ab9 */ /* 0x000fe20000000a00 */
[----:B--234-:R-:W-:Y:S02]  /*8bd0*/  IMAD.U32 R6, RZ, RZ, UR6 ;  /* 0x00000006ff067e24 */ /* 0x01cfe4000f8e00ff */
        /* <DEDUP_REMOVED lines=8> */
.L_x_26803:
[----:B------:R-:W-:Y:S01]  /*8c60*/  IMAD.MOV.U32 R25, RZ, RZ, R23 ;  /* 0x000000ffff197224 */ /* 0x000fe200078e0017 */
[----:B------:R-:W-:Y:S06]  /*8c70*/  BRA `(.L_x_26770) ;  /* 0x0000000000207947 */ /* 0x000fec0003800000 */
.L_x_26802:
[----:B------:R-:W-:Y:S01]  /*8c80*/  LOP3.LUT R4, R3, 0xff, RZ, 0xc0, !PT ;  /* 0x000000ff03047812 */ /* 0x000fe200078ec0ff */
[----:B------:R-:W-:Y:S02]  /*8c90*/  IMAD.MOV.U32 R5, RZ, RZ, RZ ;  /* 0x000000ffff057224 */ /* 0x000fe400078e00ff */
[----:B------:R-:W-:-:S03]  /*8ca0*/  IMAD.MOV.U32 R25, RZ, RZ, R23 ;  /* 0x000000ffff197224 */ /* 0x000fc600078e0017 */
[----:B------:R0:W-:Y:S01]  /*8cb0*/  STG.E.64 desc[UR36][R8.64], R4 ;  /* 0x0000000408007986 */ /* 0x0001e2000c101b24 */
[----:B------:R-:W-:Y:S05]  /*8cc0*/  BRA `(.L_x_26770) ;  /* 0x00000000000c7947 */ /* 0x000fea0003800000 */
.L_x_26801:
[----:B------:R-:W-:Y:S01]  /*8cd0*/  LOP3.LUT R3, R3, 0xff, RZ, 0xc0, !PT ;  /* 0x000000ff03037812 */ /* 0x000fe200078ec0ff */
[----:B------:R-:W-:-:S04]  /*8ce0*/  IMAD.MOV.U32 R25, RZ, RZ, R23 ;  /* 0x000000ffff197224 */ /* 0x000fc800078e0017 */
[----:B------:R0:W-:Y:S03]  /*8cf0*/  STG.E desc[UR36][R8.64], R3 ;  /* 0x0000000308007986 */ /* 0x0001e6000c101924 */
.L_x_26770:
[----:B------:R-:W-:Y:S05]  /*8d00*/  BSYNC B6 ;  /* 0x0000000000067941 */ /* 0x000fea0003800000 */
.L_x_26769:
        /* <DEDUP_REMOVED lines=23> */
.L_x_26809:
[----:B------:R0:W-:Y:S01]  /*8e80*/  STG.E.U8 desc[UR36][R8.64], R22 ;  /* 0x0000001608007986 */ /* 0x0001e2000c101124 */
[----:B------:R-:W-:Y:S05]  /*8e90*/  BRA `(.L_x_26811) ;  /* 0x0000000c00987947 */ /* 0x000fea0003800000 */
.L_x_26808:
        /* <DEDUP_REMOVED lines=10> */
.L_x_26813:
[----:B------:R-:W-:-:S05]  /*8f40*/  LOP3.LUT R3, R22, 0xff, RZ, 0xc0, !PT ;  /* 0x000000ff16037812 */ /* 0x000fca00078ec0ff */
[----:B------:R0:W-:Y:S01]  /*8f50*/  STG.E desc[UR36][R8.64], R3 ;  /* 0x0000000308007986 */ /* 0x0001e2000c101924 */
[----:B------:R-:W-:Y:S05]  /*8f60*/  BRA `(.L_x_26811) ;  /* 0x0000000c00647947 */ /* 0x000fea0003800000 */
.L_x_26812:
[----:B------:R-:W-:-:S05]  /*8f70*/  LOP3.LUT R3, R22, 0xff, RZ, 0xc0, !PT ;  /* 0x000000ff16037812 */ /* 0x000fca00078ec0ff */
[----:B------:R0:W-:Y:S01]  /*8f80*/  STG.E.U16 desc[UR36][R8.64], R3 ;  /* 0x0000000308007986 */ /* 0x0001e2000c101524 */
[----:B------:R-:W-:Y:S05]  /*8f90*/  BRA `(.L_x_26811) ;  /* 0x0000000c00587947 */ /* 0x000fea0003800000 */
.L_x_26807:
[----:B------:R-:W-:-:S13]  /*8fa0*/  ISETP.GT.AND P0, PT, R0, 0x6, PT ;  /* 0x000000060000780c */ /* 0x000fda0003f04270 */
[----:B------:R-:W-:Y:S05]  /*8fb0*/  @P0 BRA `(.L_x_26814) ;  /* 0x0000000000340947 */ /* 0x000fea0003800000 */
[----:B------:R-:W-:-:S13]  /*8fc0*/  ISETP.NE.AND P0, PT, R0, 0x5, PT ;  /* 0x000000050000780c */ /* 0x000fda0003f05270 */
[----:B------:R-:W-:Y:S05]  /*8fd0*/  @!P0 BRA `(.L_x_26815) ;  /* 0x0000000000188947 */ /* 0x000fea0003800000 */
[----:B------:R-:W-:-:S13]  /*8fe0*/  ISETP.NE.AND P0, PT, R0, 0x6, PT ;  /* 0x000000060000780c */ /* 0x000fda0003f05270 */
[----:B------:R-:W-:Y:S05]  /*8ff0*/  @P0 BRA `(.L_x_26810) ;  /* 0x0000000800e40947 */ /* 0x000fea0003800000 */
[----:B------:R-:W-:-:S06]  /*9000*/  LOP3.LUT R3, R22, 0xff, RZ, 0xc0, !PT ;  /* 0x000000ff16037812 */ /* 0x000fcc00078ec0ff */
[----:B------:R-:W0:Y:S02]  /*9010*/  I2F.U16 R3, R3 ;  /* 0x0000000300037306 */ /* 0x000e240000101000 */
[----:B0-----:R0:W-:Y:S01]  /*9020*/  STG.E desc[UR36][R8.64], R3 ;  /* 0x0000000308007986 */ /* 0x0011e2000c101924 */
[----:B------:R-:W-:Y:S05]  /*9030*/  BRA `(.L_x_26811) ;  /* 0x0000000c00307947 */ /* 0x000fea0003800000 */
.L_x_26815:
[----:B------:R-:W-:-:S04]  /*9040*/  LOP3.LUT R22, R22, 0xff, RZ, 0xc0, !PT ;  /* 0x000000ff16167812 */ /* 0x000fc800078ec0ff */
[----:B------:R-:W0:Y:S02]  /*9050*/  I2F.U16 R0, R22 ;  /* 0x0000001600007306 */ /* 0x000e240000101000 */
[----:B0-----:R-:W-:-:S05]  /*9060*/  F2FP.F16.F32.PACK_AB R0, RZ, R0 ;  /* 0x00000000ff00723e */ /* 0x001fca00000000ff */
[----:B------:R0:W-:Y:S01]  /*9070*/  STG.E.U16 desc[UR36][R8.64], R0 ;  /* 0x0000000008007986 */ /* 0x0001e2000c101524 */
[----:B------:R-:W-:Y:S05]  /*9080*/  BRA `(.L_x_26811) ;  /* 0x0000000c001c7947 */ /* 0x000fea0003800000 */
.L_x_26814:
        /* <DEDUP_REMOVED lines=8> */
[----:B------:R-:W0:Y:S02]  /*9110*/  I2F.U16 R22, R22 ;  /* 0x0000001600167306 */ /* 0x000e240000101000 */
[----:B0-----:R0:W-:Y:S01]  /*9120*/  STG.E.64 desc[UR36][R8.64], R22 ;  /* 0x0000001608007986 */ /* 0x0011e2000c101b24 */
[----:B------:R-:W-:Y:S05]  /*9130*/  BRA `(.L_x_26811) ;  /* 0x0000000800f07947 */ /* 0x000fea0003800000 */
.L_x_26817:
[----:B------:R-:W-:-:S06]  /*9140*/  LOP3.LUT R22, R22, 0xff, RZ, 0xc0, !PT ;  /* 0x000000ff16167812 */ /* 0x000fcc00078ec0ff */
[----:B------:R-:W0:Y:S02]  /*9150*/  I2F.U16 R22, R22 ;  /* 0x0000001600167306 */ /* 0x000e240000101000 */
[----:B0-----:R-:W-:-:S04]  /*9160*/  F2FP.F16.F32.PACK_AB R3, RZ, R22 ;  /* 0x00000016ff03723e */ /* 0x001fc800000000ff */
[----:B------:R-:W-:-:S05]  /*9170*/  PRMT R3, R3, 0x5410, RZ ;  /* 0x0000541003037816 */ /* 0x000fca00000000ff */
[----:B------:R0:W-:Y:S01]  /*9180*/  STG.E desc[UR36][R8.64], R3 ;  /* 0x0000000308007986 */ /* 0x0001e2000c101924 */
[----:B------:R-:W-:Y:S05]  /*9190*/  BRA `(.L_x_26811) ;  /* 0x0000000800d87947 */ /* 0x000fea0003800000 */
.L_x_26816:
[----:B------:R-:W-:-:S06]  /*91a0*/  LOP3.LUT R4, R22, 0xff, RZ, 0xc0, !PT ;  /* 0x000000ff16047812 */ /* 0x000fcc00078ec0ff */
[----:B------:R-:W0:Y:S02]  /*91b0*/  I2F.F64.U16 R4, R4 ;  /* 0x0000000400047312 */ /* 0x000e240000101800 */
[----:B0-----:R0:W-:Y:S01]  /*91c0*/  STG.E.64 desc[UR36][R8.64], R4 ;  /* 0x0000000408007986 */ /* 0x0011e2000c101b24 */
[----:B------:R-:W-:Y:S05]  /*91d0*/  BRA `(.L_x_26811) ;  /* 0x0000000800c87947 */ /* 0x000fea0003800000 */
.L_x_26806:
        /* <DEDUP_REMOVED lines=12> */
.L_x_26820:
[----:B------:R-:W-:Y:S02]  /*92a0*/  LOP3.LUT R4, R22, 0xff, RZ, 0xc0, !PT ;  /* 0x000000ff16047812 */ /* 0x000fe400078ec0ff */
[----:B--234-:R-:W-:-:S04]  /*92b0*/  CS2R R6, SRZ ;  /* 0x0000000000067805 */ /* 0x01cfc8000001ff00 */
[----:B------:R-:W0:Y:S02]  /*92c0*/  I2F.F64.U16 R4, R4 ;  /* 0x0000000400047312 */ /* 0x000e240000101800 */
[----:B0-----:R0:W-:Y:S01]  /*92d0*/  STG.E.128 desc[UR36][R8.64], R4 ;  /* 0x0000000408007986 */ /* 0x0011e2000c101d24 */
[----:B------:R-:W-:Y:S05]  /*92e0*/  BRA `(.L_x_26811) ;  /* 0x0000000800847947 */ /* 0x000fea0003800000 */
.L_x_26819:
        /* <DEDUP_REMOVED lines=22> */
.L_x_26824:
[----:B------:R-:W-:Y:S05]  /*9450*/  BSYNC B0 ;  /* 0x0000000000007941 */ /* 0x000fea0003800000 */
.L_x_26823:
[----:B------:R-:W-:-:S05]  /*9460*/  LOP3.LUT R5, R0, R5, RZ, 0xfc, !PT ;  /* 0x0000000500057212 */ /* 0x000fca00078efcff */
[----:B------:R0:W-:Y:S01]  /*9470*/  STG.E.U8 desc[UR36][R8.64], R5 ;  /* 0x0000000508007986 */ /* 0x0001e2000c101124 */
[----:B------:R-:W-:Y:S05]  /*9480*/  BRA `(.L_x_26811) ;  /* 0x00000008001c7947 */ /* 0x000fea0003800000 */
.L_x_26822:
        /* <DEDUP_REMOVED lines=14> */
.L_x_26826:
[----:B------:R-:W-:Y:S01]  /*9570*/  IMAD.MOV.U32 R0, RZ, RZ, 0x7f ;  /* 0x0000007fff007424 */ /* 0x000fe200078e00ff */
[----:B------:R-:W-:-:S04]  /*9580*/  ISETP.GT.U32.AND P0, PT, R3, 0x7f800000, PT ;  /* 0x7f8000000300780c */ /* 0x000fc80003f04070 */
[----:B------:R-:W-:-:S09]  /*9590*/  SEL R0, R0, 0x7c, P0 ;  /* 0x0000007c00007807 */ /* 0x000fd20000000000 */
.L_x_26827:
[----:B------:R-:W-:Y:S05]  /*95a0*/  BSYNC B0 ;  /* 0x0000000000007941 */ /* 0x000fea0003800000 */
.L_x_26825:
[----:B------:R-:W-:-:S04]  /*95b0*/  LOP3.LUT R3, R5, 0x80000000, RZ, 0xc0, !PT ;  /* 0x8000000005037812 */ /* 0x000fc800078ec0ff */
[----:B------:R-:W-:-:S04]  /*95c0*/  SHF.R.U32.HI R3, RZ, 0x18, R3 ;  /* 0x00000018ff037819 */ /* 0x000fc80000011603 */
[----:B------:R-:W-:-:S05]  /*95d0*/  LOP3.LUT R3, R0, R3, RZ, 0xfc, !PT ;  /* 0x0000000300037212 */ /* 0x000fca00078efcff */
[----:B------:R0:W-:Y:S01]  /*95e0*/  STG.E.U8 desc[UR36][R8.64], R3 ;  /* 0x0000000308007986 */ /* 0x0001e2000c101124 */
[----:B------:R-:W-:Y:S05]  /*95f0*/  BRA `(.L_x_26811) ;  /* 0x0000000400c07947 */ /* 0x000fea0003800000 */
.L_x_26821:
[----:B------:R-:W-:-:S04]  /*9600*/  LOP3.LUT R22, R22, 0xff, RZ, 0xc0, !PT ;  /* 0x000000ff16167812 */ /* 0x000fc800078ec0ff */
[----:B------:R-:W0:Y:S02]  /*9610*/  I2F.U16 R0, R22 ;  /* 0x0000001600007306 */ /* 0x000e240000101000 */
[----:B0-----:R-:W-:-:S05]  /*9620*/  F2FP.BF16.F32.PACK_AB R0, RZ, R0 ;  /* 0x00000000ff00723e */ /* 0x001fca00000010ff */
[----:B------:R0:W-:Y:S01]  /*9630*/  STG.E.U16 desc[UR36][R8.64], R0 ;  /* 0x0000000008007986 */ /* 0x0001e2000c101524 */
[----:B------:R-:W-:Y:S05]  /*9640*/  BRA `(.L_x_26811) ;  /* 0x0000000400ac7947 */ /* 0x000fea0003800000 */
.L_x_26818:
        /* <DEDUP_REMOVED lines=8> */
[----:B------:R-:W-:-:S05]  /*96d0*/  LOP3.LUT R3, R22, 0xff, RZ, 0xc0, !PT ;  /* 0x000000ff16037812 */ /* 0x000fca00078ec0ff */
[----:B------:R0:W-:Y:S01]  /*96e0*/  STG.E.U16 desc[UR36][R8.64], R3 ;  /* 0x0000000308007986 */ /* 0x0001e2000c101524 */
[----:B------:R-:W-:Y:S05]  /*96f0*/  BRA `(.L_x_26811) ;  /* 0x0000000400807947 */ /* 0x000fea0003800000 */
.L_x_26830:
        /* <DEDUP_REMOVED lines=18> */
.L_x_26833:
[----:B------:R-:W-:-:S04]  /*9820*/  LOP3.LUT R3, R5, 0x80000000, RZ, 0xc0, !PT ;  /* 0x8000000005037812 */ /* 0x000fc800078ec0ff */
[----:B------:R-:W-:-:S04]  /*9830*/  SHF.R.U32.HI R3, RZ, 0x18, R3 ;  /* 0x00000018ff037819 */ /* 0x000fc80000011603 */
[----:B------:R-:W-:-:S04]  /*9840*/  LOP3.LUT R0, R0, R3, RZ, 0xfc, !PT ;  /* 0x0000000300007212 */ /* 0x000fc800078efcff */
[----:B------:R-:W-:-:S07]  /*9850*/  PRMT R4, R0, 0x7610, R4 ;  /* 0x0000761000047816 */ /* 0x000fce0000000004 */
.L_x_26832:
[----:B------:R-:W-:Y:S05]  /*9860*/  BSYNC B0 ;  /* 0x0000000000007941 */ /* 0x000fea0003800000 */
.L_x_26831:
[----:B------:R0:W-:Y:S01]  /*9870*/  STG.E.U8 desc[UR36][R8.64], R4 ;  /* 0x0000000408007986 */ /* 0x0001e2000c101124 */
[----:B------:R-:W-:Y:S05]  /*9880*/  BRA `(.L_x_26811) ;  /* 0x00000004001c7947 */ /* 0x000fea0003800000 */
.L_x_26829:
        /* <DEDUP_REMOVED lines=18> */
.L_x_26836:
[----:B------:R-:W-:-:S04]  /*99b0*/  LOP3.LUT R3, R5, 0x80000000, RZ, 0xc0, !PT ;  /* 0x8000000005037812 */ /* 0x000fc800078ec0ff */
[----:B------:R-:W-:-:S04]  /*99c0*/  SHF.R.U32.HI R3, RZ, 0x18, R3 ;  /* 0x00000018ff037819 */ /* 0x000fc80000011603 */
[----:B------:R-:W-:-:S04]  /*99d0*/  LOP3.LUT R0, R0, R3, RZ, 0xfc, !PT ;  /* 0x0000000300007212 */ /* 0x000fc800078efcff */
[----:B------:R-:W-:-:S07]  /*99e0*/  PRMT R4, R0, 0x7610, R4 ;  /* 0x0000761000047816 */ /* 0x000fce0000000004 */
.L_x_26835:
[----:B------:R-:W-:Y:S05]  /*99f0*/  BSYNC B0 ;  /* 0x0000000000007941 */ /* 0x000fea0003800000 */
.L_x_26834:
[----:B------:R0:W-:Y:S01]  /*9a00*/  STG.E.U8 desc[UR36][R8.64], R4 ;  /* 0x0000000408007986 */ /* 0x0001e2000c101124 */
[----:B------:R-:W-:Y:S05]  /*9a10*/  BRA `(.L_x_26811) ;  /* 0x0000000000b87947 */ /* 0x000fea0003800000 */
.L_x_26828:
[----:B------:R-:W-:-:S13]  /*9a20*/  ISETP.NE.AND P0, PT, R0, 0x1c, PT ;  /* 0x0000001c0000780c */ /* 0x000fda0003f05270 */
[----:B------:R-:W-:Y:S05]  /*9a30*/  @!P0 BRA `(.L_x_26837) ;  /* 0x0000000000a88947 */ /* 0x000fea0003800000 */
[----:B------:R-:W-:-:S13]  /*9a40*/  ISETP.NE.AND P0, PT, R0, 0x1d, PT ;  /* 0x0000001d0000780c */ /* 0x000fda0003f05270 */
[----:B------:R-:W-:Y:S05]  /*9a50*/  @!P0 BRA `(.L_x_26838) ;  /* 0x0000000000908947 */ /* 0x000fea0003800000 */
[----:B------:R-:W-:-:S13]  /*9a60*/  ISETP.NE.AND P0, PT, R0, 0x2c, PT ;  /* 0x0000002c0000780c */ /* 0x000fda0003f05270 */
[----:B------:R-:W-:Y:S05]  /*9a70*/  @P0 BRA `(.L_x_26810) ;  /* 0x0000000000440947 */ /* 0x000fea0003800000 */
[----:B------:R-:W-:-:S06]  /*9a80*/  LOP3.LUT R22, R22, 0xff, RZ, 0xc0, !PT ;  /* 0x000000ff16167812 */ /* 0x000fcc00078ec0ff */
        /* <DEDUP_REMOVED lines=16> */
.L_x_26810:
        /* <DEDUP_REMOVED lines=8> */
[----:B--234-:R-:W-:-:S02]  /*9c10*/  IMAD.U32 R6, RZ, RZ, UR4 ;  /* 0x00000004ff067e24 */ /* 0x01cfc4000f8e00ff */
[----:B------:R-:W-:Y:S02]  /*9c20*/  IMAD.U32 R7, RZ, RZ, UR5 ;  /* 0x00000005ff077e24 */ /* 0x000fe4000f8e00ff */
[----:B------:R-:W-:Y:S02]  /*9c30*/  IMAD.U32 R11, RZ, RZ, UR7 ;  /* 0x00000007ff0b7e24 */ /* 0x000fe4000f8e00ff */
[----:B------:R-:W-:Y:S02]  /*9c40*/  IMAD.MOV.U32 R8, RZ, RZ, 0x65 ;  /* 0x00000065ff087424 */ /* 0x000fe400078e00ff */
[----:B------:R-:W-:Y:S02]  /*9c50*/  IMAD.MOV.U32 R12, RZ, RZ, 0x1 ;  /* 0x00000001ff0c7424 */ /* 0x000fe400078e00ff */
[----:B------:R-:W-:-:S07]  /*9c60*/  IMAD.MOV.U32 R13, RZ, RZ, RZ ;  /* 0x000000ffff0d7224 */ /* 0x000fce00078e00ff */
[----:B------:R-:W-:-:S07]  /*9c70*/  LEPC R20, `(.L_x_26839) ;  /* 0x000000001014794e */ /* 0x000fce0000000000 */
[----:B0-----:R-:W-:Y:S05]  /*9c80*/  CALL.ABS.NOINC R14 ;  /* 0x000000000e007343 */ /* 0x001fea0003c00000 */
.L_x_26839:
[----:B------:R-:W-:Y:S05]  /*9c90*/  BRA `(.L_x_26811) ;  /* 0x0000000000187947 */ /* 0x000fea0003800000 */
.L_x_26838:
[----:B------:R-:W-:Y:S01]  /*9ca0*/  LOP3.LUT R22, R22, 0xff, RZ, 0xc0, !PT ;  /* 0x000000ff16167812 */ /* 0x000fe200078ec0ff */
[----:B------:R-:W-:-:S05]  /*9cb0*/  IMAD.MOV.U32 R23, RZ, RZ, RZ ;  /* 0x000000ffff177224 */ /* 0x000fca00078e00ff */
[----:B------:R0:W-:Y:S01]  /*9cc0*/  STG.E.64 desc[UR36][R8.64], R22 ;  /* 0x0000001608007986 */ /* 0x0001e2000c101b24 */
[----:B------:R-:W-:Y:S05]  /*9cd0*/  BRA `(.L_x_26811) ;  /* 0x0000000000087947 */ /* 0x000fea0003800000 */
.L_x_26837:
[----:B------:R-:W-:-:S05]  /*9ce0*/  LOP3.LUT R3, R22, 0xff, RZ, 0xc0, !PT ;  /* 0x000000ff16037812 */ /* 0x000fca00078ec0ff */
[----:B------:R0:W-:Y:S02]  /*9cf0*/  STG.E desc[UR36][R8.64], R3 ;  /* 0x0000000308007986 */ /* 0x0001e4000c101924 */
.L_x_26811:
[----:B------:R-:W-:-:S05]  /*9d00*/  VIADD R25, R25, 0x80 ;  /* 0x0000008019197836 */ /* 0x000fca0000000000 */
[----:B------:R-:W-:-:S13]  /*9d10*/  ISETP.GE.AND P0, PT, R25, R16, PT ;  /* 0x000000101900720c */ /* 0x000fda0003f06270 */
        /* <DEDUP_REMOVED lines=21> */
.L_x_26843:
[----:B------:R0:W-:Y:S01]  /*9e70*/  STG.E.U8 desc[UR36][R8.64], R17 ;  /* 0x0000001108007986 */ /* 0x0001e2000c101124 */
[----:B------:R-:W-:Y:S05]  /*9e80*/  BRA `(.L_x_26845) ;  /* 0x0000000c00987947 */ /* 0x000fea0003800000 */
.L_x_26842:
        /* <DEDUP_REMOVED lines=10> */
.L_x_26847:
[----:B------:R-:W-:-:S05]  /*9f30*/  LOP3.LUT R17, R17, 0xff, RZ, 0xc0, !PT ;  /* 0x000000ff11117812 */ /* 0x000fca00078ec0ff */
[----:B------:R0:W-:Y:S01]  /*9f40*/  STG.E desc[UR36][R8.64], R17 ;  /* 0x0000001108007986 */ /* 0x0001e2000c101924 */
[----:B------:R-:W-:Y:S05]  /*9f50*/  BRA `(.L_x_26845) ;  /* 0x0000000c00647947 */ /* 0x000fea0003800000 */
.L_x_26846:
[----:B------:R-:W-:-:S05]  /*9f60*/  LOP3.LUT R17, R17, 0xff, RZ, 0xc0, !PT ;  /* 0x000000ff11117812 */ /* 0x000fca00078ec0ff */
[----:B------:R0:W-:Y:S01]  /*9f70*/  STG.E.U16 desc[UR36][R8.64], R17 ;  /* 0x0000001108007986 */ /* 0x0001e2000c101524 */
[----:B------:R-:W-:Y:S05]  /*9f80*/  BRA `(.L_x_26845) ;  /* 0x0000000c00587947 */ /* 0x000fea0003800000 */
.L_x_26841:
        /* <DEDUP_REMOVED lines=10> */
.L_x_26849:
[----:B------:R-:W-:-:S04]  /*a030*/  LOP3.LUT R17, R17, 0xff, RZ, 0xc0, !PT ;  /* 0x000000ff11117812 */ /* 0x000fc800078ec0ff */
[----:B------:R-:W0:Y:S02]  /*a040*/  I2F.U16 R0, R17 ;  /* 0x0000001100007306 */ /* 0x000e240000101000 */
[----:B0-----:R-:W-:-:S05]  /*a050*/  F2FP.F16.F32.PACK_AB R0, RZ, R0 ;  /* 0x00000000ff00723e */ /* 0x001fca00000000ff */
[----:B------:R0:W-:Y:S01]  /*a060*/  STG.E.U16 desc[UR36][R8.64], R0 ;  /* 0x0000000008007986 */ /* 0x0001e2000c101524 */
[----:B------:R-:W-:Y:S05]  /*a070*/  BRA `(.L_x_26845) ;  /* 0x0000000c001c7947 */ /* 0x000fea0003800000 */
.L_x_26848:
[----:B------:R-:W-:-:S13]  /*a080*/  ISETP.NE.AND P0, PT, R0, 0x7, PT ;  /* 0x000000070000780c */ /* 0x000fda0003f05270 */
[----:B------:R-:W-:Y:S05]  /*a090*/  @!P0 BRA `(.L_x_26850) ;  /* 0x00000000003c8947 */ /* 0x000fea0003800000 */
[----:B------:R-:W-:-:S13]  /*a0a0*/  ISETP.NE.AND P0, PT, R0, 0x8, PT ;  /* 0x000000080000780c */ /* 0x000fda0003f05270 */
[----:B------:R-:W-:Y:S05]  /*a0b0*/  @!P0 BRA `(.L_x_26851) ;  /* 0x00000000001c8947 */ /* 0x000fea0003800000 */
[----:B------:R-:W-:-:S13]  /*a0c0*/  ISETP.NE.AND P0, PT, R0, 0x9, PT ;  /* 0x000000090000780c */ /* 0x000fda0003f05270 */
[----:B------:R-:W-:Y:S05]  /*a0d0*/  @P0 BRA `(.L_x_26844) ;  /* 0x0000000800a80947 */ /* 0x000fea0003800000 */
[----:B------:R-:W-:Y:S01]  /*a0e0*/  LOP3.LUT R17, R17, 0xff, RZ, 0xc0, !PT ;  /* 0x000000ff11117812 */ /* 0x000fe200078ec0ff */
[----:B------:R-:W-:-:S03]  /*a0f0*/  IMAD.MOV.U32 R5, RZ, RZ, RZ ;  /* 0x000000ffff057224 */ /* 0x000fc600078e00ff */
[----:B------:R-:W0:Y:S02]  /*a100*/  I2F.U16 R4, R17 ;  /* 0x0000001100047306 */ /* 0x000e240000101000 */
[----:B0-----:R0:W-:Y:S01]  /*a110*/  STG.E.64 desc[UR36][R8.64], R4 ;  /* 0x0000000408007986 */ /* 0x0011e2000c101b24 */
[----:B------:R-:W-:Y:S05]  /*a120*/  BRA `(.L_x_26845) ;  /* 0x0000000800f07947 */ /* 0x000fea0003800000 */
.L_x_26851:
[----:B------:R-:W-:-:S06]  /*a130*/  LOP3.LUT R17, R17, 0xff, RZ, 0xc0, !PT ;  /* 0x000000ff11117812 */ /* 0x000fcc00078ec0ff */
[----:B------:R-:W0:Y:S02]  /*a140*/  I2F.U16 R17, R17 ;  /* 0x0000001100117306 */ /* 0x000e240000101000 */
[----:B0-----:R-:W-:-:S04]  /*a150*/  F2FP.F16.F32.PACK_AB R3, RZ, R17 ;  /* 0x00000011ff03723e */ /* 0x001fc800000000ff */
[----:B------:R-:W-:-:S05]  /*a160*/  PRMT R3, R3, 0x5410, RZ ;  /* 0x0000541003037816 */ /* 0x000fca00000000ff */
[----:B------:R0:W-:Y:S01]  /*a170*/  STG.E desc[UR36][R8.64], R3 ;  /* 0x0000000308007986 */ /* 0x0001e2000c101924 */
[----:B------:R-:W-:Y:S05]  /*a180*/  BRA `(.L_x_26845) ;  /* 0x0000000800d87947 */ /* 0x000fea0003800000 */
.L_x_26850:
[----:B------:R-:W-:-:S06]  /*a190*/  LOP3.LUT R4, R17, 0xff, RZ, 0xc0, !PT ;  /* 0x000000ff11047812 */ /* 0x000fcc00078ec0ff */
[----:B------:R-:W0:Y:S02]  /*a1a0*/  I2F.F64.U16 R4, R4 ;  /* 0x0000000400047312 */ /* 0x000e240000101800 */
[----:B0-----:R0:W-:Y:S01]  /*a1b0*/  STG.E.64 desc[UR36][R8.64], R4 ;  /* 0x0000000408007986 */ /* 0x0011e2000c101b24 */
[----:B------:R-:W-:Y:S05]  /*a1c0*/  BRA `(.L_x_26845) ;  /* 0x0000000800c87947 */ /* 0x000fea0003800000 */
.L_x_26840:
        /* <DEDUP_REMOVED lines=12> */
.L_x_26854:
[----:B------:R-:W-:Y:S02]  /*a290*/  LOP3.LUT R4, R17, 0xff, RZ, 0xc0, !PT ;  /* 0x000000ff11047812 */ /* 0x000fe400078ec0ff */
[----:B--234-:R-:W-:-:S04]  /*a2a0*/  CS2R R6, SRZ ;  /* 0x0000000000067805 */ /* 0x01cfc8000001ff00 */
[----:B------:R-:W0:Y:S02]  /*a2b0*/  I2F.F64.U16 R4, R4 ;  /* 0x0000000400047312 */ /* 0x000e240000101800 */
[----:B0-----:R0:W-:Y:S01]  /*a2c0*/  STG.E.128 desc[UR36][R8.64], R4 ;  /* 0x0000000408007986 */ /* 0x0011e2000c101d24 */
[----:B------:R-:W-:Y:S05]  /*a2d0*/  BRA `(.L_x_26845) ;  /* 0x0000000800847947 */ /* 0x000fea0003800000 */
.L_x_26853:
[----:B------:R-:W-:-:S13]  /*a2e0*/  ISETP.NE.AND P0, PT, R0, 0xf, PT ;  /* 0x0000000f0000780c */ /* 0x000fda0003f05270 */
[----:B------:R-:W-:Y:S05]  /*a2f0*/  @!P0 BRA `(.L_x_26855) ;  /* 0x0000000000bc8947 */ /* 0x000fea0003800000 */
[----:B------:R-:W-:-:S13]  /*a300*/  ISETP.NE.AND P0, PT, R0, 0x17, PT ;  /* 0x000000170000780c */ /* 0x000fda0003f05270 */
[----:B------:R-:W-:Y:S05]  /*a310*/  @!P0 BRA `(.L_x_26856) ;  /* 0x0000000000588947 */ /* 0x000fea0003800000 */
[----:B------:R-:W-:-:S13]  /*a320*/  ISETP.NE.AND P0, PT, R0, 0x18, PT ;  /* 0x000000180000780c */ /* 0x000fda0003f05270 */
[----:B------:R-:W-:Y:S05]  /*a330*/  @P0 BRA `(.L_x_26844) ;  /* 0x0000000800100947 */ /* 0x000fea0003800000 */
[----:B------:R-:W-:Y:S01]  /*a340*/  LOP3.LUT R17, R17, 0xff, RZ, 0xc0, !PT ;  /* 0x000000ff11117812 */ /* 0x000fe200078ec0ff */
[----:B------:R-:W-:Y:S05]  /*a350*/  BSSY B0, `(.L_x_26857) ;  /* 0x000000f000007945 */ /* 0x000fea0003800000 */
[----:B------:R-:W0:Y:S02]  /*a360*/  I2F.U16 R17, R17 ;  /* 0x0000001100117306 */ /* 0x000e240000101000 */
[C---:B0-----:R-:W-:Y:S02]  /*a370*/  LOP3.LUT R3, R17.reuse, 0x7fffffff, RZ, 0xc0, !PT ;  /* 0x7fffffff11037812 */ /* 0x041fe400078ec0ff */
[----:B------:R-:W-:-:S02]  /*a380*/  LOP3.LUT R0, R17, 0x80000000, RZ, 0xc0, !PT ;  /* 0x8000000011007812 */ /* 0x000fc400078ec0ff */
        /* <DEDUP_REMOVED lines=11> */
.L_x_26858:
[----:B------:R-:W-:Y:S05]  /*a440*/  BSYNC B0 ;  /* 0x0000000000007941 */ /* 0x000fea0003800000 */
.L_x_26857:
[----:B------:R-:W-:-:S05]  /*a450*/  LOP3.LUT R5, R0, R5, RZ, 0xfc, !PT ;  /* 0x0000000500057212 */ /* 0x000fca00078efcff */
[----:B------:R0:W-:Y:S01]  /*a460*/  STG.E.U8 desc[UR36][R8.64], R5 ;  /* 0x0000000508007986 */ /* 0x0001e2000c101124 */
[----:B------:R-:W-:Y:S05]  /*a470*/  BRA `(.L_x_26845) ;  /* 0x00000008001c7947 */ /* 0x000fea0003800000 */
.L_x_26856:
[----:B------:R-:W-:Y:S01]  /*a480*/  LOP3.LUT R17, R17, 0xff, RZ, 0xc0, !PT ;  /* 0x000000ff11117812 */ /* 0x000fe200078ec0ff */
[----:B------:R-:W-:Y:S05]  /*a490*/  BSSY B0, `(.L_x_26859) ;  /* 0x0000010000007945 */ /* 0x000fea0003800000 */
        /* <DEDUP_REMOVED lines=12> */
.L_x_26860:
[----:B------:R-:W-:Y:S01]  /*a560*/  IMAD.MOV.U32 R0, RZ, RZ, 0x7f ;  /* 0x0000007fff007424 */ /* 0x000fe200078e00ff */
[----:B------:R-:W-:-:S04]  /*a570*/  ISETP.GT.U32.AND P0, PT, R3, 0x7f800000, PT ;  /* 0x7f8000000300780c */ /* 0x000fc80003f04070 */
[----:B------:R-:W-:-:S09]  /*a580*/  SEL R0, R0, 0x7c, P0 ;  /* 0x0000007c00007807 */ /* 0x000fd20000000000 */
.L_x_26861:
[----:B------:R-:W-:Y:S05]  /*a590*/  BSYNC B0 ;  /* 0x0000000000007941 */ /* 0x000fea0003800000 */
.L_x_26859:
[----:B------:R-:W-:-:S04]  /*a5a0*/  LOP3.LUT R3, R17, 0x80000000, RZ, 0xc0, !PT ;  /* 0x8000000011037812 */ /* 0x000fc800078ec0ff */
[----:B------:R-:W-:-:S04]  /*a5b0*/  SHF.R.U32.HI R3, RZ, 0x18, R3 ;  /* 0x00000018ff037819 */ /* 0x000fc80000011603 */
[----:B------:R-:W-:-:S05]  /*a5c0*/  LOP3.LUT R3, R0, R3, RZ, 0xfc, !PT ;  /* 0x0000000300037212 */ /* 0x000fca00078efcff */
[----:B------:R0:W-:Y:S01]  /*a5d0*/  STG.E.U8 desc[UR36][R8.64], R3 ;  /* 0x0000000308007986 */ /* 0x0001e2000c101124 */
[----:B------:R-:W-:Y:S05]  /*a5e0*/  BRA `(.L_x_26845) ;  /* 0x0000000400c07947 */ /* 0x000fea0003800000 */
.L_x_26855:
[----:B------:R-:W-:-:S04]  /*a5f0*/  LOP3.LUT R17, R17, 0xff, RZ, 0xc0, !PT ;  /* 0x000000ff11117812 */ /* 0x000fc800078ec0ff */
[----:B------:R-:W0:Y:S02]  /*a600*/  I2F.U16 R0, R17 ;  /* 0x0000001100007306 */ /* 0x000e240000101000 */
[----:B0-----:R-:W-:-:S05]  /*a610*/  F2FP.BF16.F32.PACK_AB R0, RZ, R0 ;  /* 0x00000000ff00723e */ /* 0x001fca00000010ff */
[----:B------:R0:W-:Y:S01]  /*a620*/  STG.E.U16 desc[UR36][R8.64], R0 ;  /* 0x0000000008007986 */ /* 0x0001e2000c101524 */
[----:B------:R-:W-:Y:S05]  /*a630*/  BRA `(.L_x_26845) ;  /* 0x0000000400ac7947 */ /* 0x000fea0003800000 */
.L_x_26852:
        /* <DEDUP_REMOVED lines=11> */
.L_x_26864:
[----:B------:R-:W-:Y:S01]  /*a6f0*/  LOP3.LUT R17, R17, 0xff, RZ, 0xc0, !PT ;  /* 0x000000ff11117812 */ /* 0x000fe200078ec0ff */
[----:B------:R-:W-:Y:S01]  /*a700*/  BSSY B0, `(.L_x_26865) ;  /* 0x0000015000007945 */ /* 0x000fe20003800000 */
[----:B------:R-:W-:-:S04]  /*a710*/  IMAD.MOV.U32 R4, RZ, RZ, 0x80 ;  /* 0x00000080ff047424 */ /* 0x000fc800078e00ff */
        /* <DEDUP_REMOVED lines=15> */
.L_x_26867:
[----:B------:R-:W-:-:S04]  /*a810*/  LOP3.LUT R3, R17, 0x80000000, RZ, 0xc0, !PT ;  /* 0x8000000011037812 */ /* 0x000fc800078ec0ff */
[----:B------:R-:W-:-:S04]  /*a820*/  SHF.R.U32.HI R3, RZ, 0x18, R3 ;  /* 0x00000018ff037819 */ /* 0x000fc80000011603 */
[----:B------:R-:W-:-:S04]  /*a830*/  LOP3.LUT R0, R0, R3, RZ, 0xfc, !PT ;  /* 0x0000000300007212 */ /* 0x000fc800078efcff */
[----:B------:R-:W-:-:S07]  /*a840*/  PRMT R4, R0, 0x7610, R4 ;  /* 0x0000761000047816 */ /* 0x000fce0000000004 */
.L_x_26866:
[----:B------:R-:W-:Y:S05]  /*a850*/  BSYNC B0 ;  /* 0x0000000000007941 */ /* 0x000fea0003800000 */
.L_x_26865:
[----:B------:R0:W-:Y:S01]  /*a860*/  STG.E.U8 desc[UR36][R8.64], R4 ;  /* 0x0000000408007986 */ /* 0x0001e2000c101124 */
[----:B------:R-:W-:Y:S05]  /*a870*/  BRA `(.L_x_26845) ;  /* 0x00000004001c7947 */ /* 0x000fea0003800000 */
.L_x_26863:
        /* <DEDUP_REMOVED lines=18> */
.L_x_26870:
[----:B------:R-:W-:-:S04]  /*a9a0*/  LOP3.LUT R3, R17, 0x80000000, RZ, 0xc0, !PT ;  /* 0x8000000011037812 */ /* 0x000fc800078ec0ff */
[----:B------:R-:W-:-:S04]  /*a9b0*/  SHF.R.U32.HI R3, RZ, 0x18, R3 ;  /* 0x00000018ff037819 */ /* 0x000fc80000011603 */
[----:B------:R-:W-:-:S04]  /*a9c0*/  LOP3.LUT R0, R0, R3, RZ, 0xfc, !PT ;  /* 0x0000000300007212 */ /* 0x000fc800078efcff */
[----:B------:R-:W-:-:S07]  /*a9d0*/  PRMT R4, R0, 0x7610, R4 ;  /* 0x0000761000047816 */ /* 0x000fce0000000004 */
.L_x_26869:
[----:B------:R-:W-:Y:S05]  /*a9e0*/  BSYNC B0 ;  /* 0x0000000000007941 */ /* 0x000fea0003800000 */
.L_x_26868:
[----:B------:R0:W-:Y:S01]  /*a9f0*/  STG.E.U8 desc[UR36][R8.64], R4 ;  /* 0x0000000408007986 */ /* 0x0001e2000c101124 */
[----:B------:R-:W-:Y:S05]  /*aa00*/  BRA `(.L_x_26845) ;  /* 0x0000000000b87947 */ /* 0x000fea0003800000 */
.L_x_26862:
[----:B------:R-:W-:-:S13]  /*aa10*/  ISETP.NE.AND P0, PT, R0, 0x1c, PT ;  /* 0x0000001c0000780c */ /* 0x000fda0003f05270 */
[----:B------:R-:W-:Y:S05]  /*aa20*/  @!P0 BRA `(.L_x_26871) ;  /* 0x0000000000a88947 */ /* 0x000fea0003800000 */
[----:B------:R-:W-:-:S13]  /*aa30*/  ISETP.NE.AND P0, PT, R0, 0x1d, PT ;  /* 0x0000001d0000780c */ /* 0x000fda0003f05270 */
[----:B------:R-:W-:Y:S05]  /*aa40*/  @!P0 BRA `(.L_x_26872) ;  /* 0x0000000000908947 */ /* 0x000fea0003800000 */
[----:B------:R-:W-:-:S13]  /*aa50*/  ISETP.NE.AND P0, PT, R0, 0x2c, PT ;  /* 0x0000002c0000780c */ /* 0x000fda0003f05270 */
[----:B------:R-:W-:Y:S05]  /*aa60*/  @P0 BRA `(.L_x_26844) ;  /* 0x0000000000440947 */ /* 0x000fea0003800000 */
[----:B------:R-:W-:-:S04]  /*aa70*/  LOP3.LUT R17, R17, 0xff, RZ, 0xc0, !PT ;  /* 0x000000ff11117812 */ /* 0x000fc800078ec0ff */
        /* <DEDUP_REMOVED lines=16> */
.L_x_26844:
        /* <DEDUP_REMOVED lines=16> */
.L_x_26873:
[----:B------:R-:W-:Y:S05]  /*ac80*/  BRA `(.L_x_26845) ;  /* 0x0000000000187947 */ /* 0x000fea0003800000 */
.L_x_26872:
[----:B------:R-:W-:Y:S01]  /*ac90*/  LOP3.LUT R4, R17, 0xff, RZ, 0xc0, !PT ;  /* 0x000000ff11047812 */ /* 0x000fe200078ec0ff */
[----:B------:R-:W-:-:S05]  /*aca0*/  IMAD.MOV.U32 R5, RZ, RZ, RZ ;  /* 0x000000ffff057224 */ /* 0x000fca00078e00ff */
[----:B------:R0:W-:Y:S01]  /*acb0*/  STG.E.64 desc[UR36][R8.64], R4 ;  /* 0x0000000408007986 */ /* 0x0001e2000c101b24 */
[----:B------:R-:W-:Y:S05]  /*acc0*/  BRA `(.L_x_26845) ;  /* 0x0000000000087947 */ /* 0x000fea0003800000 */
.L_x_26871:
[----:B------:R-:W-:-:S05]  /*acd0*/  LOP3.LUT R17, R17, 0xff, RZ, 0xc0, !PT ;  /* 0x000000ff11117812 */ /* 0x000fca00078ec0ff */
[----:B------:R0:W-:Y:S02]  /*ace0*/  STG.E desc[UR36][R8.64], R17 ;  /* 0x0000001108007986 */ /* 0x0001e4000c101924 */
.L_x_26845:
[----:B------:R-:W-:-:S07]  /*acf0*/  VIADD R25, R25, 0x80 ;  /* 0x0000008019197836 */ /* 0x000fce0000000000 */
.L_x_26805:
[----:B------:R-:W-:Y:S05]  /*ad00*/  BSYNC B6 ;  /* 0x0000000000067941 */ /* 0x000fea0003800000 */
.L_x_26804:
[----:B------:R-:W-:-:S13]  /*ad10*/  ISETP.GE.AND P0, PT, R25, R16, PT ;  /* 0x000000101900720c */ /* 0x000fda0003f06270 */
[----:B------:R-:W-:Y:S05]  /*ad20*/  @P0 EXIT ;  /* 0x000000000000094d */ /* 0x000fea0003800000 */
[----:B0-----:R-:W0:Y:S01]  /*ad30*/  LDC.64 R4, c[0x0][0x218] ;  /* 0x00008600ff047b82 */ /* 0x001e220000000a00 */
[----:B-1----:R-:W-:Y:S01]  /*ad40*/  PRMT R0, R19, 0x9910, RZ ;  /* 0x0000991013007816 */ /* 0x002fe200000000ff */
        /* <DEDUP_REMOVED lines=17> */
.L_x_26877:
[----:B------:R-:W-:Y:S01]  /*ae60*/  STG.E.U8 desc[UR36][R2.64], R18 ;  /* 0x0000001202007986 */ /* 0x000fe2000c101124 */
[----:B------:R-:W-:Y:S05]  /*ae70*/  EXIT ;  /* 0x000000000000794d */ /* 0x000fea0003800000 */
.L_x_26876:
        /* <DEDUP_REMOVED lines=10> */
.L_x_26880:
[----:B------:R-:W-:-:S05]  /*af20*/  LOP3.LUT R5, R18, 0xff, RZ, 0xc0, !PT ;  /* 0x000000ff12057812 */ /* 0x000fca00078ec0ff */
[----:B------:R-:W-:Y:S01]  /*af30*/  STG.E desc[UR36][R2.64], R5 ;  /* 0x0000000502007986 */ /* 0x000fe2000c101924 */
[----:B------:R-:W-:Y:S05]  /*af40*/  EXIT ;  /* 0x000000000000794d */ /* 0x000fea0003800000 */
.L_x_26879:
[----:B------:R-:W-:-:S05]  /*af50*/  LOP3.LUT R5, R18, 0xff, RZ, 0xc0, !PT ;  /* 0x000000ff12057812 */ /* 0x000fca00078ec0ff */
[----:B------:R-:W-:Y:S01]  /*af60*/  STG.E.U16 desc[UR36][R2.64], R5 ;  /* 0x0000000502007986 */ /* 0x000fe2000c101524 */
[----:B------:R-:W-:Y:S05]  /*af70*/  EXIT ;  /* 0x000000000000794d */ /* 0x000fea0003800000 */
.L_x_26875:
        /* <DEDUP_REMOVED lines=8> */
[----:B0-----:R-:W-:Y:S01]  /*b000*/  STG.E desc[UR36][R2.64], R5 ;  /* 0x0000000502007986 */ /* 0x001fe2000c101924 */
[----:B------:R-:W-:Y:S05]  /*b010*/  EXIT ;  /* 0x000000000000794d */ /* 0x000fea0003800000 */
.L_x_26882:
[----:B------:R-:W-:-:S04]  /*b020*/  LOP3.LUT R18, R18, 0xff, RZ, 0xc0, !PT ;  /* 0x000000ff12127812 */ /* 0x000fc800078ec0ff */
[----:B------:R-:W0:Y:S02]  /*b030*/  I2F.U16 R0, R18 ;  /* 0x0000001200007306 */ /* 0x000e240000101000 */
[----:B0-----:R-:W-:-:S05]  /*b040*/  F2FP.F16.F32.PACK_AB R0, RZ, R0 ;  /* 0x00000000ff00723e */ /* 0x001fca00000000ff */
[----:B------:R-:W-:Y:S01]  /*b050*/  STG.E.U16 desc[UR36][R2.64], R0 ;  /* 0x0000000002007986 */ /* 0x000fe2000c101524 */
[----:B------:R-:W-:Y:S05]  /*b060*/  EXIT ;  /* 0x000000000000794d */ /* 0x000fea0003800000 */
.L_x_26881:
        /* <DEDUP_REMOVED lines=9> */
[----:B0-----:R-:W-:Y:S01]  /*b100*/  STG.E.64 desc[UR36][R2.64], R18 ;  /* 0x0000001202007986 */ /* 0x001fe2000c101b24 */
[----:B------:R-:W-:Y:S05]  /*b110*/  EXIT ;  /* 0x000000000000794d */ /* 0x000fea0003800000 */
.L_x_26884:
[----:B------:R-:W-:-:S06]  /*b120*/  LOP3.LUT R18, R18, 0xff, RZ, 0xc0, !PT ;  /* 0x000000ff12127812 */ /* 0x000fcc00078ec0ff */
[----:B------:R-:W0:Y:S02]  /*b130*/  I2F.U16 R18, R18 ;  /* 0x0000001200127306 */ /* 0x000e240000101000 */
[----:B0-----:R-:W-:-:S04]  /*b140*/  F2FP.F16.F32.PACK_AB R5, RZ, R18 ;  /* 0x00000012ff05723e */ /* 0x001fc800000000ff */
[----:B------:R-:W-:-:S05]  /*b150*/  PRMT R5, R5, 0x5410, RZ ;  /* 0x0000541005057816 */ /* 0x000fca00000000ff */
[----:B------:R-:W-:Y:S01]  /*b160*/  STG.E desc[UR36][R2.64], R5 ;  /* 0x0000000502007986 */ /* 0x000fe2000c101924 */
[----:B------:R-:W-:Y:S05]  /*b170*/  EXIT ;  /* 0x000000000000794d */ /* 0x000fea0003800000 */
.L_x_26883:
[----:B------:R-:W-:-:S06]  /*b180*/  LOP3.LUT R4, R18, 0xff, RZ, 0xc0, !PT ;  /* 0x000000ff12047812 */ /* 0x000fcc00078ec0ff */
[----:B------:R-:W0:Y:S02]  /*b190*/  I2F.F64.U16 R4, R4 ;  /* 0x0000000400047312 */ /* 0x000e240000101800 */
[----:B0-----:R-:W-:Y:S01]  /*b1a0*/  STG.E.64 desc[UR36][R2.64], R4 ;  /* 0x0000000402007986 */ /* 0x001fe2000c101b24 */
[----:B------:R-:W-:Y:S05]  /*b1b0*/  EXIT ;  /* 0x000000000000794d */ /* 0x000fea0003800000 */
.L_x_26874:
        /* <DEDUP_REMOVED lines=12> */
.L_x_26887:
[----:B------:R-:W-:Y:S02]  /*b280*/  LOP3.LUT R4, R18, 0xff, RZ, 0xc0, !PT ;  /* 0x000000ff12047812 */ /* 0x000fe400078ec0ff */
[----:B--234-:R-:W-:-:S04]  /*b290*/  CS2R R6, SRZ ;  /* 0x0000000000067805 */ /* 0x01cfc8000001ff00 */
[----:B------:R-:W0:Y:S02]  /*b2a0*/  I2F.F64.U16 R4, R4 ;  /* 0x0000000400047312 */ /* 0x000e240000101800 */
[----:B0-----:R-:W-:Y:S01]  /*b2b0*/  STG.E.128 desc[UR36][R2.64], R4 ;  /* 0x0000000402007986 */ /* 0x001fe2000c101d24 */
[----:B------:R-:W-:Y:S05]  /*b2c0*/  EXIT ;  /* 0x000000000000794d */ /* 0x000fea0003800000 */
.L_x_26886:
        /* <DEDUP_REMOVED lines=22> */
.L_x_26891:
[----:B------:R-:W-:Y:S05]  /*b430*/  BSYNC B0 ;  /* 0x0000000000007941 */ /* 0x000fea0003800000 */
.L_x_26890:
[----:B------:R-:W-:-:S05]  /*b440*/  LOP3.LUT R5, R0, R5, RZ, 0xfc, !PT ;  /* 0x0000000500057212 */ /* 0x000fca00078efcff */
[----:B------:R-:W-:Y:S01]  /*b450*/  STG.E.U8 desc[UR36][R2.64], R5 ;  /* 0x0000000502007986 */ /* 0x000fe2000c101124 */
[----:B------:R-:W-:Y:S05]  /*b460*/  EXIT ;  /* 0x000000000000794d */ /* 0x000fea0003800000 */
.L_x_26889:
        /* <DEDUP_REMOVED lines=14> */
.L_x_26893:
[----:B------:R-:W-:Y:S01]  /*b550*/  IMAD.MOV.U32 R0, RZ, RZ, 0x7f ;  /* 0x0000007fff007424 */ /* 0x000fe200078e00ff */
[----:B------:R-:W-:-:S04]  /*b560*/  ISETP.GT.U32.AND P0, PT, R4, 0x7f800000, PT ;  /* 0x7f8000000400780c */ /* 0x000fc80003f04070 */
[----:B------:R-:W-:-:S09]  /*b570*/  SEL R0, R0, 0x7c, P0 ;  /* 0x0000007c00007807 */ /* 0x000fd20000000000 */
.L_x_26894:
[----:B------:R-:W-:Y:S05]  /*b580*/  BSYNC B0 ;  /* 0x0000000000007941 */ /* 0x000fea0003800000 */
.L_x_26892:
[----:B------:R-:W-:-:S04]  /*b590*/  LOP3.LUT R4, R5, 0x80000000, RZ, 0xc0, !PT ;  /* 0x8000000005047812 */ /* 0x000fc800078ec0ff */
[----:B------:R-:W-:-:S04]  /*b5a0*/  SHF.R.U32.HI R5, RZ, 0x18, R4 ;  /* 0x00000018ff057819 */ /* 0x000fc80000011604 */
[----:B------:R-:W-:-:S05]  /*b5b0*/  LOP3.LUT R5, R0, R5, RZ, 0xfc, !PT ;  /* 0x0000000500057212 */ /* 0x000fca00078efcff */
[----:B------:R-:W-:Y:S01]  /*b5c0*/  STG.E.U8 desc[UR36][R2.64], R5 ;  /* 0x0000000502007986 */ /* 0x000fe2000c101124 */
[----:B------:R-:W-:Y:S05]  /*b5d0*/  EXIT ;  /* 0x000000000000794d */ /* 0x000fea0003800000 */
.L_x_26888:
[----:B------:R-:W-:-:S04]  /*b5e0*/  LOP3.LUT R18, R18, 0xff, RZ, 0xc0, !PT ;  /* 0x000000ff12127812 */ /* 0x000fc800078ec0ff */
[----:B------:R-:W0:Y:S02]  /*b5f0*/  I2F.U16 R0, R18 ;  /* 0x0000001200007306 */ /* 0x000e240000101000 */
[----:B0-----:R-:W-:-:S05]  /*b600*/  F2FP.BF16.F32.PACK_AB R0, RZ, R0 ;  /* 0x00000000ff00723e */ /* 0x001fca00000010ff */
[----:B------:R-:W-:Y:S01]  /*b610*/  STG.E.U16 desc[UR36][R2.64], R0 ;  /* 0x0000000002007986 */ /* 0x000fe2000c101524 */
[----:B------:R-:W-:Y:S05]  /*b620*/  EXIT ;  /* 0x000000000000794d */ /* 0x000fea0003800000 */
.L_x_26885:
        /* <DEDUP_REMOVED lines=9> */
[----:B------:R-:W-:Y:S01]  /*b6c0*/  STG.E.U16 desc[UR36][R2.64], R5 ;  /* 0x0000000502007986 */ /* 0x000fe2000c101524 */
[----:B------:R-:W-:Y:S05]  /*b6d0*/  EXIT ;  /* 0x000000000000794d */ /* 0x000fea0003800000 */
.L_x_26897:
[----:B------:R-:W-:Y:S01]  /*b6e0*/  LOP3.LUT R18, R18, 0xff, RZ, 0xc0, !PT ;  /* 0x000000ff12127812 */ /* 0x000fe200078ec0ff */
[----:B------:R-:W-:Y:S01]  /*b6f0*/  BSSY B0, `(.L_x_26898) ;  /* 0x0000015000007945 */ /* 0x000fe20003800000 */
[----:B------:R-:W-:Y:S02]  /*b700*/  IMAD.MOV.U32 R0, RZ, RZ, 0x80 ;  /* 0x00000080ff007424 */ /* 0x000fe400078e00ff */
[----:B--234-:R-:W0:Y:S02]  /*b710*/  I2F.U16 R7, R18 ;  /* 0x0000001200077306 */ /* 0x01ce240000101000 */
        /* <DEDUP_REMOVED lines=14> */
.L_x_26900:
[----:B------:R-:W-:-:S04]  /*b800*/  LOP3.LUT R0, R7, 0x80000000, RZ, 0xc0, !PT ;  /* 0x8000000007007812 */ /* 0x000fc800078ec0ff */
[----:B------:R-:W-:-:S04]  /*b810*/  SHF.R.U32.HI R5, RZ, 0x18, R0 ;  /* 0x00000018ff057819 */ /* 0x000fc80000011600 */
[----:B------:R-:W-:-:S04]  /*b820*/  LOP3.LUT R4, R4, R5, RZ, 0xfc, !PT ;  /* 0x0000000504047212 */ /* 0x000fc800078efcff */
[----:B------:R-:W-:-:S07]  /*b830*/  PRMT R0, R4, 0x7610, R0 ;  /* 0x0000761004007816 */ /* 0x000fce0000000000 */
.L_x_26899:
[----:B------:R-:W-:Y:S05]  /*b840*/  BSYNC B0 ;  /* 0x0000000000007941 */ /* 0x000fea0003800000 */
.L_x_26898:
[----:B------:R-:W-:Y:S01]  /*b850*/  STG.E.U8 desc[UR36][R2.64], R0 ;  /* 0x0000000002007986 */ /* 0x000fe2000c101124 */
[----:B------:R-:W-:Y:S05]  /*b860*/  EXIT ;  /* 0x000000000000794d */ /* 0x000fea0003800000 */
.L_x_26896:
        /* <DEDUP_REMOVED lines=18> */
.L_x_26903:
[----:B------:R-:W-:-:S04]  /*b990*/  LOP3.LUT R0, R7, 0x80000000, RZ, 0xc0, !PT ;  /* 0x8000000007007812 */ /* 0x000fc800078ec0ff */
[----:B------:R-:W-:-:S04]  /*b9a0*/  SHF.R.U32.HI R5, RZ, 0x18, R0 ;  /* 0x00000018ff057819 */ /* 0x000fc80000011600 */
[----:B------:R-:W-:-:S04]  /*b9b0*/  LOP3.LUT R4, R4, R5, RZ, 0xfc, !PT ;  /* 0x0000000504047212 */ /* 0x000fc800078efcff */
[----:B------:R-:W-:-:S07]  /*b9c0*/  PRMT R0, R4, 0x7610, R0 ;  /* 0x0000761004007816 */ /* 0x000fce0000000000 */
.L_x_26902:
[----:B------:R-:W-:Y:S05]  /*b9d0*/  BSYNC B0 ;  /* 0x0000000000007941 */ /* 0x000fea0003800000 */
.L_x_26901:
[----:B------:R-:W-:Y:S01]  /*b9e0*/  STG.E.U8 desc[UR36][R2.64], R0 ;  /* 0x0000000002007986 */ /* 0x000fe2000c101124 */
[----:B------:R-:W-:Y:S05]  /*b9f0*/  EXIT ;  /* 0x000000000000794d */ /* 0x000fea0003800000 */
.L_x_26895:
        /* <DEDUP_REMOVED lines=23> */
.L_x_26878:
        /* <DEDUP_REMOVED lines=8> */
[----:B--234-:R-:W-:Y:S02]  /*bbf0*/  IMAD.U32 R6, RZ, RZ, UR4 ;  /* 0x00000004ff067e24 */ /* 0x01cfe4000f8e00ff */
[----:B------:R-:W-:-:S02]  /*bc00*/  IMAD.U32 R7, RZ, RZ, UR5 ;  /* 0x00000005ff077e24 */ /* 0x000fc4000f8e00ff */
[----:B------:R-:W-:Y:S02]  /*bc10*/  IMAD.U32 R11, RZ, RZ, UR7 ;  /* 0x00000007ff0b7e24 */ /* 0x000fe4000f8e00ff */
[----:B------:R-:W-:Y:S02]  /*bc20*/  IMAD.MOV.U32 R8, RZ, RZ, 0x65 ;  /* 0x00000065ff087424 */ /* 0x000fe400078e00ff */
[----:B------:R-:W-:Y:S02]  /*bc30*/  IMAD.MOV.U32 R12, RZ, RZ, 0x1 ;  /* 0x00000001ff0c7424 */ /* 0x000fe400078e00ff */
[----:B0-----:R-:W-:-:S07]  /*bc40*/  IMAD.MOV.U32 R13, RZ, RZ, RZ ;  /* 0x000000ffff0d7224 */ /* 0x001fce00078e00ff */
[----:B------:R-:W-:-:S07]  /*bc50*/  LEPC R20, `(.L_x_26906) ;  /* 0x000000001014794e */ /* 0x000fce0000000000 */
[----:B-1----:R-:W-:Y:S05]  /*bc60*/  CALL.ABS.NOINC R2 ;  /* 0x0000000002007343 */ /* 0x002fea0003c00000 */
.L_x_26906:
[----:B------:R-:W-:Y:S05]  /*bc70*/  EXIT ;  /* 0x000000000000794d */ /* 0x000fea0003800000 */
.L_x_26905:
[----:B------:R-:W-:Y:S01]  /*bc80*/  LOP3.LUT R18, R18, 0xff, RZ, 0xc0, !PT ;  /* 0x000000ff12127812 */ /* 0x000fe200078ec0ff */
[----:B------:R-:W-:-:S05]  /*bc90*/  IMAD.MOV.U32 R19, RZ, RZ, RZ ;  /* 0x000000ffff137224 */ /* 0x000fca00078e00ff */
[----:B------:R-:W-:Y:S01]  /*bca0*/  STG.E.64 desc[UR36][R2.64], R18 ;  /* 0x0000001202007986 */ /* 0x000fe2000c101b24 */
[----:B------:R-:W-:Y:S05]  /*bcb0*/  EXIT ;  /* 0x000000000000794d */ /* 0x000fea0003800000 */
.L_x_26904:
[----:B------:R-:W-:-:S05]  /*bcc0*/  LOP3.LUT R5, R18, 0xff, RZ, 0xc0, !PT ;  /* 0x000000ff12057812 */ /* 0x000fca00078ec0ff */
[----:B------:R-:W-:Y:S01]  /*bcd0*/  STG.E desc[UR36][R2.64], R5 ;  /* 0x0000000502007986 */ /* 0x000fe2000c101924 */
[----:B------:R-:W-:Y:S05]  /*bce0*/  EXIT ;  /* 0x000000000000794d */ /* 0x000fea0003800000 */
        .weak           $__internal_22_$__cuda_sm20_rem_u16
        .type           $__internal_22_$__cuda_sm20_rem_u16,@function
        .size           $__internal_22_$__cuda_sm20_rem_u16,(.L_x_57235 - $__internal_22_$__cuda_sm20_rem_u16)
$__internal_22_$__cuda_sm20_rem_u16:
        /* <DEDUP_REMOVED lines=12> */
[----:B------:R-:W-:-:S06]  /*bdb0*/  FMUL.RZ R6, R5, R6 ;  /* 0x0000000605067220 */ /* 0x000fcc000040c000 */
[----:B------:R-:W0:Y:S02]  /*bdc0*/  F2I.U32.TRUNC.NTZ R6, R6 ;  /* 0x0000000600067305 */ /* 0x000e24000020f000 */
[----:B0-----:R-:W-:-:S05]  /*bdd0*/  LOP3.LUT R5, R6, 0xffff, RZ, 0xc0, !PT ;  /* 0x0000ffff06057812 */ /* 0x001fca00078ec0ff */
[----:B------:R-:W-:-:S04]  /*bde0*/  IMAD.MOV R5, RZ, RZ, -R5 ;  /* 0x000000ffff057224 */ /* 0x000fc800078e0a05 */
[----:B------:R-:W-:Y:S02]  /*bdf0*/  IMAD R0, R0, R5, R27 ;  /* 0x0000000500007224 */ /* 0x000fe400078e021b */
[----:B------:R-:W-:Y:S02]  /*be00*/  IMAD.MOV.U32 R5, RZ, RZ, 0x0 ;  /* 0x00000000ff057424 */ /* 0x000fe400078e00ff */
[----:B------:R-:W-:Y:S02]  /*be10*/  @!P1 IMAD.MOV.U32 R0, RZ, RZ, -0x1 ;  /* 0xffffffffff009424 */ /* 0x000fe400078e00ff */
[----:B------:R-:W-:Y:S05]  /*be20*/  RET.REL.NODEC R4 `(_ZN2at6native27unrolled_elementwise_kernelINS0_13BinaryFunctorIhhhZZZNS0_16fmod_kernel_cudaERNS_18TensorIteratorBaseEENKUlvE_clEvENKUlvE_clEvEUlhhE_EESt5arrayIPcLm3EELi4E23TrivialOffsetCalculatorILi2EjESC_ILi1EjENS0_6memory12LoadWithCastILi2EEENSF_13StoreWithCastILi1EEEEEviT_T0_T2_T3_T4_T5_) ;  /* 0xffffff4004747950 */ /* 0x000fea0003c3ffff */
.L_x_26907:
        /* <DEDUP_REMOVED lines=13> */
.L_x_57235:


//--------------------- .text._ZN2at6native18elementwise_kernelILi128ELi4EZNS0_22gpu_kernel_impl_nocastINS0_13BinaryFunctorIhhhZZZNS0_16fmod_kernel_cudaERNS_18TensorIteratorBaseEENKUlvE_clEvENKUlvE_clEvEUlhhE_EEEEvS5_RKT_EUliE_EEviT1_ --------------------------
	.section	.text._ZN2at6native18elementwise_kernelILi128ELi4EZNS0_22gpu_kernel_impl_nocastINS0_13BinaryFunctorIhhhZZZNS0_16fmod_kernel_cudaERNS_18TensorIteratorBaseEENKUlvE_clEvENKUlvE_clEvEUlhhE_EEEEvS5_RKT_EUliE_EEviT1_,"ax",@progbits
	.align	128
        .global         _ZN2at6native18elementwise_kernelILi128ELi4EZNS0_22gpu_kernel_impl_nocastINS0_13BinaryFunctorIhhhZZZNS0_16fmod_kernel_cudaERNS_18TensorIteratorBaseEENKUlvE_clEvENKUlvE_clEvEUlhhE_EEEEvS5_RKT_EUliE_EEviT1_
        .type           _ZN2at6native18elementwise_kernelILi128ELi4EZNS0_22gpu_kernel_impl_nocastINS0_13BinaryFunctorIhhhZZZNS0_16fmod_kernel_cudaERNS_18TensorIteratorBaseEENKUlvE_clEvENKUlvE_clEvEUlhhE_EEEEvS5_RKT_EUliE_EEviT1_,@function
        .size           _ZN2at6native18elementwise_kernelILi128ELi4EZNS0_22gpu_kernel_impl_nocastINS0_13BinaryFunctorIhhhZZZNS0_16fmod_kernel_cudaERNS_18TensorIteratorBaseEENKUlvE_clEvENKUlvE_clEvEUlhhE_EEEEvS5_RKT_EUliE_EEviT1_,(.L_x_57236 - _ZN2at6native18elementwise_kernelILi128ELi4EZNS0_22gpu_kernel_impl_nocastINS0_13BinaryFunctorIhhhZZZNS0_16fmod_kernel_cudaERNS_18TensorIteratorBaseEENKUlvE_clEvENKUlvE_clEvEUlhhE_EEEEvS5_RKT_EUliE_EEviT1_)
        .other          _ZN2at6native18elementwise_kernelILi128ELi4EZNS0_22gpu_kernel_impl_nocastINS0_13BinaryFunctorIhhhZZZNS0_16fmod_kernel_cudaERNS_18TensorIteratorBaseEENKUlvE_clEvENKUlvE_clEvEUlhhE_EEEEvS5_RKT_EUliE_EEviT1_,@"STO_CUDA_ENTRY STV_DEFAULT"
_ZN2at6native18elementwise_kernelILi128ELi4EZNS0_22gpu_kernel_impl_nocastINS0_13BinaryFunctorIhhhZZZNS0_16fmod_kernel_cudaERNS_18TensorIteratorBaseEENKUlvE_clEvENKUlvE_clEvEUlhhE_EEEEvS5_RKT_EUliE_EEviT1_:
.text._ZN2at6native18elementwise_kernelILi128ELi4EZNS0_22gpu_kernel_impl_nocastINS0_13BinaryFunctorIhhhZZZNS0_16fmod_kernel_cudaERNS_18TensorIteratorBaseEENKUlvE_clEvENKUlvE_clEvEUlhhE_EEEEvS5_RKT_EUliE_EEviT1_:
        /* <DEDUP_REMOVED lines=362> */
.L_x_26910:
[----:B------:R-:W-:Y:S01]  /*16a0*/  ULDC.64 UR6, c[0x0][0x480] ;  /* 0x0001200000067ab9 */ /* 0x000fe20000000a00 */
[----:B------:R-:W-:Y:S01]  /*16b0*/  ULDC.64 UR8, c[0x0][0x488] ;  /* 0x0001220000087ab9 */ /* 0x000fe20000000a00 */
[----:B------:R-:W-:Y:S02]  /*16c0*/  IADD3 R8, P0, R2, UR6, RZ ;  /* 0x0000000602087c10 */ /* 0x000fe4000ff1e0ff */
[----:B------:R-:W-:Y:S02]  /*16d0*/  IADD3 R10, P1, R4, UR8, RZ ;  /* 0x00000008040a7c10 */ /* 0x000fe4000ff3e0ff */
[----:B------:R-:W-:Y:S01]  /*16e0*/  IADD3.X R9, RZ, UR7, RZ, P0, !PT ;  /* 0x00000007ff097c10 */ /* 0x000fe200087fe4ff */
[----:B------:R-:W-:Y:S01]  /*16f0*/  ULDC.64 UR6, c[0x0][0x478] ;  /* 0x00011e0000067ab9 */ /* 0x000fe20000000a00 */
[----:B------:R-:W-:-:S04]  /*1700*/  IADD3.X R11, RZ, UR9, RZ, P1, !PT ;  /* 0x00000009ff0b7c10 */ /* 0x000fc80008ffe4ff */
[----:B------:R0:W5:Y:S04]  /*1710*/  LDG.E.U8 R9, desc[UR4][R8.64] ;  /* 0x0000000408097981 */ /* 0x000168000c1e1100 */
[----:B------:R0:W5:Y:S01]  /*1720*/  LDG.E.U8 R2, desc[UR4][R10.64] ;  /* 0x000000040a027981 */ /* 0x000162000c1e1100 */
[----:B------:R-:W-:Y:S02]  /*1730*/  IADD3 R6, P0, R7, UR6, RZ ;  /* 0x0000000607067c10 */ /* 0x000fe4000ff1e0ff */
[----:B------:R-:W-:Y:S02]  /*1740*/  MOV R12, 0x1770 ;  /* 0x00001770000c7802 */ /* 0x000fe40000000f00 */
[----:B------:R-:W-:-:S09]  /*1750*/  IADD3.X R7, RZ, UR7, RZ, P0, !PT ;  /* 0x00000007ff077c10 */ /* 0x000fd200087fe4ff */
[----:B0----5:R-:W-:Y:S05]  /*1760*/  CALL.REL.NOINC `($__internal_23_$__cuda_sm20_rem_u16) ;  /* 0x0000004400847944 */ /* 0x021fea0003c00000 */
[----:B------:R0:W-:Y:S01]  /*1770*/  STG.E.U8 desc[UR4][R6.64], R13 ;  /* 0x0000000d06007986 */ /* 0x0001e2000c101104 */
[----:B------:R-:W-:-:S04]  /*1780*/  LEA R0, R5, R0, 0x9 ;  /* 0x0000000005007211 */ /* 0x000fc800078e48ff */
[----:B------:R-:W-:-:S07]  /*1790*/  IADD3 R3, R0, 0x80, RZ ;  /* 0x0000008000037810 */ /* 0x000fce0007ffe0ff */
.L_x_26909:
[----:B------:R-:W-:Y:S05]  /*17a0*/  BSYNC B0 ;  /* 0x0000000000007941 */ /* 0x000fea0003800000 */
.L_x_26908:
[----:B------:R-:W-:Y:S01]  /*17b0*/  ULDC UR6, c[0x0][0x210] ;  /* 0x0000840000067ab9 */ /* 0x000fe20000000800 */
[----:B------:R-:W-:Y:S01]  /*17c0*/  BSSY B0, `(.L_x_26911) ;  /* 0x0000173000007945 */ /* 0x000fe20003800000 */
[----:B------:R-:W-:-:S13]  /*17d0*/  ISETP.GE.AND P0, PT, R3, UR6, PT ;  /* 0x0000000603007c0c */ /* 0x000fda000bf06270 */
[----:B------:R-:W-:Y:S05]  /*17e0*/  @P0 BRA `(.L_x_26912) ;  /* 0x0000001400c00947 */ /* 0x000fea0003800000 */
[----:B------:R-:W1:Y:S01]  /*17f0*/  LDC R4, c[0x0][0x218] ;  /* 0x00008600ff047b82 */ /* 0x000e620000000800 */
        /* <DEDUP_REMOVED lines=9> */
[----:B0-----:R-:W-:Y:S01]  /*1890*/  IMAD.HI.U32 R6, R3, UR6, R2 ;  /* 0x0000000603067c27 */ /* 0x001fe2000f8e0002 */
        /* <DEDUP_REMOVED lines=342> */
.L_x_26913:
[----:B------:R-:W-:Y:S01]  /*2e00*/  ULDC.64 UR6, c[0x0][0x480] ;  /* 0x0001200000067ab9 */ /* 0x000fe20000000a00 */
[----:B------:R-:W-:Y:S01]  /*2e10*/  ULDC.64 UR8, c[0x0][0x488] ;  /* 0x0001220000087ab9 */ /* 0x000fe20000000a00 */
[----:B------:R-:W-:Y:S02]  /*2e20*/  IADD3 R8, P0, R0, UR6, RZ ;  /* 0x0000000600087c10 */ /* 0x000fe4000ff1e0ff */
[----:B0-----:R-:W-:Y:S02]  /*2e30*/  IADD3 R6, P1, R2, UR8, RZ ;  /* 0x0000000802067c10 */ /* 0x001fe4000ff3e0ff */
        /* <DEDUP_REMOVED lines=10> */
[----:B------:R-:W-:-:S07]  /*2ee0*/  IADD3 R3, R3, 0x80, RZ ;  /* 0x0000008003037810 */ /* 0x000fce0007ffe0ff */
.L_x_26912:
[----:B------:R-:W-:Y:S05]  /*2ef0*/  BSYNC B0 ;  /* 0x0000000000007941 */ /* 0x000fea0003800000 */
.L_x_26911:
[----:B------:R-:W-:Y:S01]  /*2f00*/  ULDC UR6, c[0x0][0x210] ;  /* 0x0000840000067ab9 */ /* 0x000fe20000000800 */
[----:B------:R-:W-:Y:S01]  /*2f10*/  BSSY B0, `(.L_x_26914) ;  /* 0x0000173000007945 */ /* 0x000fe20003800000 */
[----:B------:R-:W-:-:S13]  /*2f20*/  ISETP.GE.AND P0, PT, R3, UR6, PT ;  /* 0x0000000603007c0c */ /* 0x000fda000bf06270 */
        /* <DEDUP_REMOVED lines=354> */
.L_x_26916:
        /* <DEDUP_REMOVED lines=15> */
.L_x_26915:
[----:B------:R-:W-:Y:S05]  /*4640*/  BSYNC B0 ;  /* 0x0000000000007941 */ /* 0x000fea0003800000 */
.L_x_26914:
[----:B------:R-:W-:Y:S02]  /*4650*/  ULDC UR6, c[0x0][0x210] ;  /* 0x0000840000067ab9 */ /* 0x000fe40000000800 */
[----:B------:R-:W-:-:S13]  /*4660*/  ISETP.GE.AND P0, PT, R3, UR6, PT ;  /* 0x0000000603007c0c */ /* 0x000fda000bf06270 */
[----:B------:R-:W-:Y:S05]  /*4670*/  @P0 EXIT ;  /* 0x000000000000094d */ /* 0x000fea0003800000 */
[----:B-12---:R-:W1:Y:S01]  /*4680*/  LDC R4, c[0x0][0x218] ;  /* 0x00008600ff047b82 */ /* 0x006e620000000800 */
        /* <DEDUP_REMOVED lines=352> */
.L_x_26917:
[----:B------:R-:W-:Y:S01]  /*5c90*/  ULDC.64 UR8, c[0x0][0x488] ;  /* 0x0001220000087ab9 */ /* 0x000fe20000000a00 */
[----:B------:R-:W-:Y:S01]  /*5ca0*/  ULDC.64 UR6, c[0x0][0x480] ;  /* 0x0001200000067ab9 */ /* 0x000fe20000000a00 */
[----:B------:R-:W-:Y:S02]  /*5cb0*/  IADD3 R2, P1, R2, UR8, RZ ;  /* 0x0000000802027c10 */ /* 0x000fe4000ff3e0ff */
[----:B0-----:R-:W-:Y:S02]  /*5cc0*/  IADD3 R6, P0, R0, UR6, RZ ;  /* 0x0000000600067c10 */ /* 0x001fe4000ff1e0ff */
[----:B------:R-:W-:Y:S02]  /*5cd0*/  IADD3.X R3, RZ, UR9, RZ, P1, !PT ;  /* 0x00000009ff037c10 */ /* 0x000fe40008ffe4ff */
[----:B------:R-:W-:Y:S01]  /*5ce0*/  IADD3.X R7, RZ, UR7, RZ, P0, !PT ;  /* 0x00000007ff077c10 */ /* 0x000fe200087fe4ff */
[----:B------:R-:W-:Y:S02]  /*5cf0*/  ULDC.64 UR6, c[0x0][0x478] ;  /* 0x00011e0000067ab9 */ /* 0x000fe40000000a00 */
[----:B------:R0:W5:Y:S04]  /*5d00*/  LDG.E.U8 R2, desc[UR4][R2.64] ;  /* 0x0000000402027981 */ /* 0x000168000c1e1100 */
[----:B------:R0:W5:Y:S01]  /*5d10*/  LDG.E.U8 R9, desc[UR4][R6.64] ;  /* 0x0000000406097981 */ /* 0x000162000c1e1100 */
[----:B------:R-:W-:-:S02]  /*5d20*/  IADD3 R4, P0, R5, UR6, RZ ;  /* 0x0000000605047c10 */ /* 0x000fc4000ff1e0ff */
[----:B------:R-:W-:Y:S02]  /*5d30*/  MOV R12, 0x5d60 ;  /* 0x00005d60000c7802 */ /* 0x000fe40000000f00 */
[----:B------:R-:W-:-:S09]  /*5d40*/  IADD3.X R5, RZ, UR7, RZ, P0, !PT ;  /* 0x00000007ff057c10 */ /* 0x000fd200087fe4ff */
[----:B0----5:R-:W-:Y:S05]  /*5d50*/  CALL.REL.NOINC `($__internal_23_$__cuda_sm20_rem_u16) ;  /* 0x0000000000087944 */ /* 0x021fea0003c00000 */
[----:B------:R-:W-:Y:S01]  /*5d60*/  STG.E.U8 desc[UR4][R4.64], R13 ;  /* 0x0000000d04007986 */ /* 0x000fe2000c101104 */
[----:B------:R-:W-:Y:S05]  /*5d70*/  EXIT ;  /* 0x000000000000794d */ /* 0x000fea0003800000 */
        .weak           $__internal_23_$__cuda_sm20_rem_u16
        .type           $__internal_23_$__cuda_sm20_rem_u16,@function
        .size           $__internal_23_$__cuda_sm20_rem_u16,(.L_x_57236 - $__internal_23_$__cuda_sm20_rem_u16)
$__internal_23_$__cuda_sm20_rem_u16:
[----:B------:R-:W0:Y:S01]  /*5d80*/  I2F.U16 R8, R2 ;  /* 0x0000000200087306 */ /* 0x000e220000101000 */
[----:B------:R-:W-:Y:S01]  /*5d90*/  HFMA2.MMA R10, -RZ, RZ, 15, 0 ;  /* 0x4b800000ff0a7435 */ /* 0x000fe200000001ff */
[C---:B0-----:R-:W-:Y:S02]  /*5da0*/  FSETP.GEU.AND P1, PT, |R8|.reuse, 1.175494350822287508e-38, PT ;  /* 0x008000000800780b */ /* 0x041fe40003f2e200 */
[----:B------:R-:W-:-:S07]  /*5db0*/  FSETP.GT.AND P0, PT, |R8|, 8.50705917302346158658e+37, PT ;  /* 0x7e8000000800780b */ /* 0x000fce0003f04200 */
[----:B------:R-:W-:-:S04]  /*5dc0*/  FSEL R10, R10, 1, !P1 ;  /* 0x3f8000000a0a7808 */ /* 0x000fc80004800000 */
[----:B------:R-:W-:Y:S02]  /*5dd0*/  FSEL R11, R10, 0.25, !P0 ;  /* 0x3e8000000a0b7808 */ /* 0x000fe40004000000 */
[----:B------:R-:W-:-:S03]  /*5de0*/  ISETP.NE.U32.AND P0, PT, R2, RZ, PT ;  /* 0x000000ff0200720c */ /* 0x000fc60003f05070 */
[----:B------:R-:W-:Y:S02]  /*5df0*/  FMUL R10, R8, R11 ;  /* 0x0000000b080a7220 */ /* 0x000fe40000400000 */
[----:B------:R-:W-:Y:S08]  /*5e00*/  I2F.U16.RZ R8, R9 ;  /* 0x0000000900087306 */ /* 0x000ff0000010d000 */
[----:B------:R-:W0:Y:S02]  /*5e10*/  MUFU.RCP R10, R10 ;  /* 0x0000000a000a7308 */ /* 0x000e240000001000 */
[----:B0-----:R-:W-:Y:S01]  /*5e20*/  FMUL R11, R11, R10 ;  /* 0x0000000a0b0b7220 */ /* 0x001fe20000400000 */
[----:B------:R-:W-:-:S04]  /*5e30*/  MOV R10, R12 ;  /* 0x0000000c000a7202 */ /* 0x000fc80000000f00 */
[----:B------:R-:W-:-:S05]  /*5e40*/  IADD3 R11, R11, 0x2, RZ ;  /* 0x000000020b0b7810 */ /* 0x000fca0007ffe0ff */
[----:B------:R-:W-:-:S06]  /*5e50*/  FMUL.RZ R8, R8, R11 ;  /* 0x0000000b08087220 */ /* 0x000fcc000040c000 */
[----:B------:R-:W0:Y:S02]  /*5e60*/  F2I.U32.TRUNC.NTZ R8, R8 ;  /* 0x0000000800087305 */ /* 0x000e24000020f000 */
[----:B0-----:R-:W-:-:S04]  /*5e70*/  LOP3.LUT R11, R8, 0xffff, RZ, 0xc0, !PT ;  /* 0x0000ffff080b7812 */ /* 0x001fc800078ec0ff */
[----:B------:R-:W-:-:S05]  /*5e80*/  IADD3 R11, -R11, RZ, RZ ;  /* 0x000000ff0b0b7210 */ /* 0x000fca0007ffe1ff */
[----:B------:R-:W-:Y:S01]  /*5e90*/  IMAD R13, R2, R11, R9 ;  /* 0x0000000b020d7224 */ /* 0x000fe200078e0209 */
[----:B------:R-:W-:Y:S01]  /*5ea0*/  HFMA2.MMA R11, -RZ, RZ, 0, 0 ;  /* 0x00000000ff0b7435 */ /* 0x000fe200000001ff */
[----:B------:R-:W-:-:S05]  /*5eb0*/  @!P0 MOV R13, 0xffffffff ;  /* 0xffffffff000d8802 */ /* 0x000fca0000000f00 */
[----:B------:R-:W-:Y:S05]  /*5ec0*/  RET.REL.NODEC R10 `(_ZN2at6native18elementwise_kernelILi128ELi4EZNS0_22gpu_kernel_impl_nocastINS0_13BinaryFunctorIhhhZZZNS0_16fmod_kernel_cudaERNS_18TensorIteratorBaseEENKUlvE_clEvENKUlvE_clEvEUlhhE_EEEEvS5_RKT_EUliE_EEviT1_) ;  /* 0xffffffa00a4c7950 */ /* 0x000fea0003c3ffff */
.L_x_26918:
        /* <DEDUP_REMOVED lines=11> */
.L_x_57236:


//--------------------- .text._ZN2at6native27unrolled_elementwise_kernelINS0_13BinaryFunctorIhhhZZZNS0_16fmod_kernel_cudaERNS_18TensorIteratorBaseEENKUlvE_clEvENKUlvE_clEvEUlhhE_EESt5arrayIPcLm3EELi4E23TrivialOffsetCalculatorILi2EjESC_ILi1EjENS0_6memory15LoadWithoutCastENSF_16StoreWithoutCastEEEviT_T0_T2_T3_T4_T5_ --------------------------
	.section	.text._ZN2at6native27unrolled_elementwise_kernelINS0_13BinaryFunctorIhhhZZZNS0_16fmod_kernel_cudaERNS_18TensorIteratorBaseEENKUlvE_clEvENKUlvE_clEvEUlhhE_EESt5arrayIPcLm3EELi4E23TrivialOffsetCalculatorILi2EjESC_ILi1EjENS0_6memory15LoadWithoutCastENSF_16StoreWithoutCastEEEviT_T0_T2_T3_T4_T5_,"ax",@progbits
	.align	128
        .global         _ZN2at6native27unrolled_elementwise_kernelINS0_13BinaryFunctorIhhhZZZNS0_16fmod_kernel_cudaERNS_18TensorIteratorBaseEENKUlvE_clEvENKUlvE_clEvEUlhhE_EESt5arrayIPcLm3EELi4E23TrivialOffsetCalculatorILi2EjESC_ILi1EjENS0_6memory15LoadWithoutCastENSF_16StoreWithoutCastEEEviT_T0_T2_T3_T4_T5_
        .type           _ZN2at6native27unrolled_elementwise_kernelINS0_13BinaryFunctorIhhhZZZNS0_16fmod_kernel_cudaERNS_18TensorIteratorBaseEENKUlvE_clEvENKUlvE_clEvEUlhhE_EESt5arrayIPcLm3EELi4E23TrivialOffsetCalculatorILi2EjESC_ILi1EjENS0_6memory15LoadWithoutCastENSF_16StoreWithoutCastEEEviT_T0_T2_T3_T4_T5_,@function
        .size           _ZN2at6native27unrolled_elementwise_kernelINS0_13BinaryFunctorIhhhZZZNS0_16fmod_kernel_cudaERNS_18TensorIteratorBaseEENKUlvE_clEvENKUlvE_clEvEUlhhE_EESt5arrayIPcLm3EELi4E23TrivialOffsetCalculatorILi2EjESC_ILi1EjENS0_6memory15LoadWithoutCastENSF_16StoreWithoutCastEEEviT_T0_T2_T3_T4_T5_,(.L_x_57237 - _ZN2at6native27unrolled_elementwise_kernelINS0_13BinaryFunctorIhhhZZZNS0_16fmod_kernel_cudaERNS_18TensorIteratorBaseEENKUlvE_clEvENKUlvE_clEvEUlhhE_EESt5arrayIPcLm3EELi4E23TrivialOffsetCalculatorILi2EjESC_ILi1EjENS0_6memory15LoadWithoutCastENSF_16StoreWithoutCastEEEviT_T0_T2_T3_T4_T5_)
        .other          _ZN2at6native27unrolled_elementwise_kernelINS0_13BinaryFunctorIhhhZZZNS0_16fmod_kernel_cudaERNS_18TensorIteratorBaseEENKUlvE_clEvENKUlvE_clEvEUlhhE_EESt5arrayIPcLm3EELi4E23TrivialOffsetCalculatorILi2EjESC_ILi1EjENS0_6memory15LoadWithoutCastENSF_16StoreWithoutCastEEEviT_T0_T2_T3_T4_T5_,@"STO_CUDA_ENTRY STV_DEFAULT"
_ZN2at6native27unrolled_elementwise_kernelINS0_13BinaryFunctorIhhhZZZNS0_16fmod_kernel_cudaERNS_18TensorIteratorBaseEENKUlvE_clEvENKUlvE_clEvEUlhhE_EESt5arrayIPcLm3EELi4E23TrivialOffsetCalculatorILi2EjESC_ILi1EjENS0_6memory15LoadWithoutCastENSF_16StoreWithoutCastEEEviT_T0_T2_T3_T4_T5_:
.text._ZN2at6native27unrolled_elementwise_kernelINS0_13BinaryFunctorIhhhZZZNS0_16fmod_kernel_cudaERNS_18TensorIteratorBaseEENKUlvE_clEvENKUlvE_clEvEUlhhE_EESt5arrayIPcLm3EELi4E23TrivialOffsetCalculatorILi2EjESC_ILi1EjENS0_6memory15LoadWithoutCastENSF_16StoreWithoutCastEEEviT_T0_T2_T3_T4_T5_:
        /* <DEDUP_REMOVED lines=12> */
[C---:B------:R-:W-:Y:S02]  /*00c0*/  ISETP.GE.AND P3, PT, R21.reuse, R18, PT ;  /* 0x000000121500720c */ /* 0x040fe40003f66270 */
[----:B------:R-:W1:Y:S11]  /*00d0*/  @!P0 LDC.64 R8, c[0x0][0x228] ;  /* 0x00008a00ff088b82 */ /* 0x000e760000000a00 */
[----:B------:R-:W-:Y:S01]  /*00e0*/  @!P3 IMAD R25, R0, 0x200, R21 ;  /* 0x000002000019b824 */ /* 0x000fe200078e0215 */
[----:B------:R-:W2:Y:S01]  /*00f0*/  @!P3 LDC.64 R4, c[0x0][0x228] ;  /* 0x00008a00ff04bb82 */ /* 0x000ea20000000a00 */
[----:B------:R-:W-:Y:S01]  /*0100*/  @!P3 VIADD R21, R21, 0x80 ;  /* 0x000000801515b836 */ /* 0x000fe20000000000 */
[----:B0-----:R-:W-:-:S04]  /*0110*/  @!P0 IADD3 R16, P5, R11, R16, RZ ;  /* 0x000000100b108210 */ /* 0x001fc80007fbe0ff */
[----:B------:R-:W-:Y:S02]  /*0120*/  ISETP.GE.AND P2, PT, R21, R18, PT ;  /* 0x000000121500720c */ /* 0x000fe40003f46270 */
[----:B------:R-:W0:Y:S01]  /*0130*/  @!P3 LDC.64 R2, c[0x0][0x220] ;  /* 0x00008800ff02bb82 */ /* 0x000e220000000a00 */
[----:B------:R-:W-:Y:S01]  /*0140*/  @!P0 IMAD.X R17, RZ, RZ, R17, P5 ;  /* 0x000000ffff118224 */ /* 0x000fe200028e0611 */
[----:B-1----:R-:W-:-:S04]  /*0150*/  @!P0 IADD3 R8, P4, R11, R8, RZ ;  /* 0x000000080b088210 */ /* 0x002fc80007f9e0ff */
[----:B------:R1:W5:Y:S05]  /*0160*/  @!P0 LDG.E.U8 R20, desc[UR4][R16.64] ;  /* 0x0000000410148981 */ /* 0x00036a000c1e1100 */
[----:B------:R-:W-:Y:S01]  /*0170*/  @!P2 IMAD R23, R0, 0x200, R21 ;  /* 0x000002000017a824 */ /* 0x000fe200078e0215 */
[----:B------:R-:W3:Y:S01]  /*0180*/  @!P2 LDC.64 R6, c[0x0][0x220] ;  /* 0x00008800ff06ab82 */ /* 0x000ee20000000a00 */
[----:B------:R-:W-:-:S05]  /*0190*/  @!P2 VIADD R21, R21, 0x80 ;  /* 0x000000801515a836 */ /* 0x000fca0000000000 */
[----:B------:R-:W-:Y:S02]  /*01a0*/  ISETP.GE.AND P1, PT, R21, R18, PT ;  /* 0x000000121500720c */ /* 0x000fe40003f26270 */
[----:B------:R-:W4:Y:S11]  /*01b0*/  @!P2 LDC.64 R10, c[0x0][0x228] ;  /* 0x00008a00ff0aab82 */ /* 0x000f360000000a00 */
[----:B------:R-:W4:Y:S08]  /*01c0*/  @!P1 LDC.64 R12, c[0x0][0x220] ;  /* 0x00008800ff0c9b82 */ /* 0x000f300000000a00 */
[----:B------:R-:W4:Y:S01]  /*01d0*/  @!P1 LDC.64 R14, c[0x0][0x228] ;  /* 0x00008a00ff0e9b82 */ /* 0x000f220000000a00 */
[----:B------:R-:W-:Y:S01]  /*01e0*/  @!P0 IMAD.X R9, RZ, RZ, R9, P4 ;  /* 0x000000ffff098224 */ /* 0x000fe200020e0609 */
[----:B--2---:R-:W-:-:S02]  /*01f0*/  @!P3 IADD3 R4, P4, R25, R4, RZ ;  /* 0x000000041904b210 */ /* 0x004fc40007f9e0ff */
[----:B0-----:R-:W-:Y:S02]  /*0200*/  @!P3 IADD3 R2, P5, R25, R2, RZ ;  /* 0x000000021902b210 */ /* 0x001fe40007fbe0ff */
[----:B------:R-:W-:Y:S01]  /*0210*/  PRMT R24, RZ, 0x7610, R24 ;  /* 0x00007610ff187816 */ /* 0x000fe20000000018 */
[----:B------:R-:W-:Y:S01]  /*0220*/  @!P3 IMAD.X R5, RZ, RZ, R5, P4 ;  /* 0x000000ffff05b224 */ /* 0x000fe200020e0605 */
[----:B-1----:R-:W-:Y:S01]  /*0230*/  PRMT R16, RZ, 0x7610, R16 ;  /* 0x00007610ff107816 */ /* 0x002fe20000000010 */
[----:B------:R-:W-:Y:S01]  /*0240*/  @!P3 IMAD.X R3, RZ, RZ, R3, P5 ;  /* 0x000000ffff03b224 */ /* 0x000fe200028e0603 */
[C---:B---3--:R-:W-:Y:S01]  /*0250*/  @!P2 IADD3 R6, P4, R23.reuse, R6, RZ ;  /* 0x000000061706a210 */ /* 0x048fe20007f9e0ff */
[----:B------:R-:W-:Y:S01]  /*0260*/  @!P1 IMAD R21, R0, 0x200, R21 ;  /* 0x0000020000159824 */ /* 0x000fe200078e0215 */
[----:B------:R-:W-:Y:S02]  /*0270*/  PRMT R22, RZ, 0x7610, R22 ;  /* 0x00007610ff167816 */ /* 0x000fe40000000016 */
[----:B------:R0:W5:Y:S01]  /*0280*/  @!P3 LDG.E.U8 R24, desc[UR4][R2.64] ;  /* 0x000000040218b981 */ /* 0x000162000c1e1100 */
[----:B------:R-:W-:Y:S01]  /*0290*/  @!P2 IMAD.X R7, RZ, RZ, R7, P4 ;  /* 0x000000ffff07a224 */ /* 0x000fe200020e0607 */
[----:B----4-:R-:W-:-:S02]  /*02a0*/  @!P2 IADD3 R10, P5, R23, R10, RZ ;  /* 0x0000000a170aa210 */ /* 0x010fc40007fbe0ff */
[----:B------:R-:W5:Y:S01]  /*02b0*/  @!P3 LDG.E.U8 R16, desc[UR4][R4.64] ;  /* 0x000000040410b981 */ /* 0x000f62000c1e1100 */
[C---:B------:R-:W-:Y:S02]  /*02c0*/  @!P1 IADD3 R12, P3, R21.reuse, R12, RZ ;  /* 0x0000000c150c9210 */ /* 0x040fe40007f7e0ff */
[----:B------:R-:W-:Y:S01]  /*02d0*/  PRMT R17, RZ, 0x7610, R17 ;  /* 0x00007610ff117816 */ /* 0x000fe20000000011 */
[----:B------:R1:W5:Y:S01]  /*02e0*/  @!P0 LDG.E.U8 R22, desc[UR4][R8.64] ;  /* 0x0000000408168981 */ /* 0x000362000c1e1100 */
[----:B------:R-:W-:Y:S01]  /*02f0*/  @!P1 IADD3 R14, P4, R21, R14, RZ ;  /* 0x0000000e150e9210 */ /* 0x000fe20007f9e0ff */
[----:B------:R-:W-:Y:S01]  /*0300*/  @!P2 IMAD.X R11, RZ, RZ, R11, P5 ;  /* 0x000000ffff0ba224 */ /* 0x000fe200028e060b */
[----:B0-----:R-:W-:Y:S01]  /*0310*/  PRMT R2, RZ, 0x7610, R2 ;  /* 0x00007610ff027816 */ /* 0x001fe20000000002 */
[----:B------:R-:W-:Y:S01]  /*0320*/  @!P1 IMAD.X R13, RZ, RZ, R13, P3 ;  /* 0x000000ffff0d9224 */ /* 0x000fe200018e060d */
[----:B------:R-:W-:Y:S01]  /*0330*/  PRMT R3, RZ, 0x7610, R3 ;  /* 0x00007610ff037816 */ /* 0x000fe20000000003 */
[----:B------:R-:W-:Y:S01]  /*0340*/  @!P1 IMAD.X R15, RZ, RZ, R15, P4 ;  /* 0x000000ffff0f9224 */ /* 0x000fe200020e060f */
[----:B------:R0:W5:Y:S01]  /*0350*/  @!P2 LDG.E.U8 R17, desc[UR4][R6.64] ;  /* 0x000000040611a981 */ /* 0x000162000c1e1100 */
[----:B-1----:R-:W-:-:S03]  /*0360*/  PRMT R8, RZ, 0x7610, R8 ;  /* 0x00007610ff087816 */ /* 0x002fc60000000008 */
[----:B------:R0:W5:Y:S04]  /*0370*/  @!P1 LDG.E.U8 R2, desc[UR4][R12.64] ;  /* 0x000000040c029981 */ /* 0x000168000c1e1100 */
[----:B------:R0:W5:Y:S04]  /*0380*/  @!P2 LDG.E.U8 R8, desc[UR4][R10.64] ;  /* 0x000000040a08a981 */ /* 0x000168000c1e1100 */
[----:B------:R0:W5:Y:S01]  /*0390*/  @!P1 LDG.E.U8 R3, desc[UR4][R14.64] ;  /* 0x000000040e039981 */ /* 0x000162000c1e1100 */
[----:B------:R-:W-:Y:S04]  /*03a0*/  BSSY B0, `(.L_x_26919) ;  /* 0x0000007000007945 */ /* 0x000fe80003800000 */
[----:B------:R-:W-:Y:S05]  /*03b0*/  @P0 BRA `(.L_x_26920) ;  /* 0x0000000000140947 */ /* 0x000fea0003800000 */
[----:B-----5:R-:W-:Y:S02]  /*03c0*/  LOP3.LUT R22, R22, 0xff, RZ, 0xc0, !PT ;  /* 0x000000ff16167812 */ /* 0x020fe400078ec0ff */
[----:B0-----:R-:W-:Y:S02]  /*03d0*/  LOP3.LUT R13, R20, 0xff, RZ, 0xc0, !PT ;  /* 0x000000ff140d7812 */ /* 0x001fe400078ec0ff */
[----:B------:R-:W-:-:S07]  /*03e0*/  MOV R10, 0x400 ;  /* 0x00000400000a7802 */ /* 0x000fce0000000f00 */
[----:B------:R-:W-:Y:S05]  /*03f0*/  CALL.REL.NOINC `($__internal_24_$__cuda_sm20_rem_u16) ;  /* 0x0000000000fc7944 */ /* 0x000fea0003c00000 */
[----:B------:R-:W-:-:S07]  /*0400*/  IMAD.MOV.U32 R5, RZ, RZ, R22 ;  /* 0x000000ffff057224 */ /* 0x000fce00078e0016 */
.L_x_26920:
[----:B------:R-:W-:Y:S05]  /*0410*/  BSYNC B0 ;  /* 0x0000000000007941 */ /* 0x000fea0003800000 */
.L_x_26919:
[----:B0-----:R-:W-:Y:S01]  /*0420*/  VIADD R7, R19, 0x80 ;  /* 0x0000008013077836 */ /* 0x001fe20000000000 */
[----:B------:R-:W-:Y:S04]  /*0430*/  BSSY B0, `(.L_x_26921) ;  /* 0x0000008000007945 */ /* 0x000fe80003800000 */
[----:B------:R-:W-:-:S13]  /*0440*/  ISETP.GE.AND P1, PT, R7, R18, PT ;  /* 0x000000120700720c */ /* 0x000fda0003f26270 */
[----:B------:R-:W-:Y:S05]  /*0450*/  @P1 BRA `(.L_x_26922) ;  /* 0x0000000000141947 */ /* 0x000fea0003800000 */
[----:B-----5:R-:W-:Y:S02]  /*0460*/  LOP3.LUT R22, R16, 0xff, RZ, 0xc0, !PT ;  /* 0x000000ff10167812 */ /* 0x020fe400078ec0ff */
[----:B------:R-:W-:Y:S02]  /*0470*/  LOP3.LUT R13, R24, 0xff, RZ, 0xc0, !PT ;  /* 0x000000ff180d7812 */ /* 0x000fe400078ec0ff */
[----:B------:R-:W-:-:S07]  /*0480*/  MOV R10, 0x4a0 ;  /* 0x000004a0000a7802 */ /* 0x000fce0000000f00 */
[----:B------:R-:W-:Y:S05]  /*0490*/  CALL.REL.NOINC `($__internal_24_$__cuda_sm20_rem_u16) ;  /* 0x0000000000d47944 */ /* 0x000fea0003c00000 */
[----:B------:R-:W-:-:S07]  /*04a0*/  IMAD.MOV.U32 R4, RZ, RZ, R22 ;  /* 0x000000ffff047224 */ /* 0x000fce00078e0016 */
.L_x_26922:
[----:B------:R-:W-:Y:S05]  /*04b0*/  BSYNC B0 ;  /* 0x0000000000007941 */ /* 0x000fea0003800000 */
.L_x_26921:
[----:B------:R-:W-:Y:S01]  /*04c0*/  VIADD R9, R19, 0x100 ;  /* 0x0000010013097836 */ /* 0x000fe20000000000 */
        /* <DEDUP_REMOVED lines=8> */
.L_x_26924:
[----:B------:R-:W-:Y:S05]  /*0550*/  BSYNC B0 ;  /* 0x0000000000007941 */ /* 0x000fea0003800000 */
.L_x_26923:
        /* <DEDUP_REMOVED lines=9> */
.L_x_26926:
[----:B------:R-:W-:Y:S05]  /*05f0*/  BSYNC B0 ;  /* 0x0000000000007941 */ /* 0x000fea0003800000 */
.L_x_26925:
[----:B-----5:R-:W0:Y:S01]  /*0600*/  @!P0 S2R R3, SR_TID.X ;  /* 0x0000000000038919 */ /* 0x020e220000002100 */
[----:B------:R-:W1:Y:S01]  /*0610*/  @!P0 LDC.64 R8, c[0x0][0x218] ;  /* 0x00008600ff088b82 */ /* 0x000e620000000a00 */
[----:B------:R-:W-:Y:S01]  /*0620*/  @!P0 IMAD.MOV.U32 R19, RZ, RZ, R7 ;  /* 0x000000ffff138224 */ /* 0x000fe200078e0007 */
[----:B------:R-:W-:Y:S04]  /*0630*/  BSSY B0, `(.L_x_26927) ;  /* 0x0000013000007945 */ /* 0x000fe80003800000 */
[----:B------:R-:W-:Y:S01]  /*0640*/  ISETP.GE.AND P1, PT, R19, R18, PT ;  /* 0x000000121300720c */ /* 0x000fe20003f26270 */
[----:B0-----:R-:W-:-:S05]  /*0650*/  @!P0 IMAD R3, R0, 0x200, R3 ;  /* 0x0000020000038824 */ /* 0x001fca00078e0203 */
[----:B-1----:R-:W-:-:S05]  /*0660*/  @!P0 IADD3 R2, P2, R3, R8, RZ ;  /* 0x0000000803028210 */ /* 0x002fca0007f5e0ff */
[----:B------:R-:W-:-:S05]  /*0670*/  @!P0 IMAD.X R3, RZ, RZ, R9, P2 ;  /* 0x000000ffff038224 */ /* 0x000fca00010e0609 */
[----:B------:R0:W-:Y:S01]  /*0680*/  @!P0 STG.E.U8 desc[UR4][R2.64], R5 ;  /* 0x0000000502008986 */ /* 0x0001e2000c101104 */
[----:B------:R-:W-:Y:S05]  /*0690*/  @P1 BRA `(.L_x_26928) ;  /* 0x0000000000301947 */ /* 0x000fea0003800000 */
[----:B0-----:R-:W-:Y:S01]  /*06a0*/  IMAD R2, R0, 0x200, R19 ;  /* 0x0000020000027824 */ /* 0x001fe200078e0213 */
[----:B------:R-:W-:Y:S01]  /*06b0*/  ULDC.64 UR6, c[0x0][0x218] ;  /* 0x0000860000067ab9 */ /* 0x000fe20000000a00 */
[----:B------:R-:W-:-:S03]  /*06c0*/  VIADD R19, R19, 0x80 ;  /* 0x0000008013137836 */ /* 0x000fc60000000000 */
[----:B------:R-:W-:Y:S02]  /*06d0*/  IADD3 R2, P0, R2, UR6, RZ ;  /* 0x0000000602027c10 */ /* 0x000fe4000ff1e0ff */
[----:B------:R-:W-:-:S03]  /*06e0*/  ISETP.GE.AND P1, PT, R19, R18, PT ;  /* 0x000000121300720c */ /* 0x000fc60003f26270 */
[----:B------:R-:W-:-:S05]  /*06f0*/  IMAD.X R3, RZ, RZ, UR7, P0 ;  /* 0x00000007ff037e24 */ /* 0x000fca00080e06ff */
[----:B------:R1:W-:Y:S05]  /*0700*/  STG.E.U8 desc[UR4][R2.64], R4 ;  /* 0x0000000402007986 */ /* 0x0003ea000c101104 */
[----:B------:R-:W-:Y:S02]  /*0710*/  @!P1 IMAD R8, R0, 0x200, R19 ;  /* 0x0000020000089824 */ /* 0x000fe400078e0213 */
[----:B------:R-:W-:-:S03]  /*0720*/  @!P1 VIADD R19, R19, 0x80 ;  /* 0x0000008013139836 */ /* 0x000fc60000000000 */
[----:B------:R-:W-:-:S05]  /*0730*/  @!P1 IADD3 R8, P2, R8, UR6, RZ ;  /* 0x0000000608089c10 */ /* 0x000fca000ff5e0ff */
[----:B------:R-:W-:-:S05]  /*0740*/  @!P1 IMAD.X R9, RZ, RZ, UR7, P2 ;  /* 0x00000007ff099e24 */ /* 0x000fca00090e06ff */
[----:B------:R1:W-:Y:S03]  /*0750*/  @!P1 STG.E.U8 desc[UR4][R8.64], R6 ;  /* 0x0000000608009986 */ /* 0x0003e6000c101104 */
.L_x_26928:
[----:B------:R-:W-:Y:S05]  /*0760*/  BSYNC B0 ;  /* 0x0000000000007941 */ /* 0x000fea0003800000 */
.L_x_26927:
        /* <DEDUP_REMOVED lines=8> */
        .weak           $__internal_24_$__cuda_sm20_rem_u16
        .type           $__internal_24_$__cuda_sm20_rem_u16,@function
        .size           $__internal_24_$__cuda_sm20_rem_u16,(.L_x_57237 - $__internal_24_$__cuda_sm20_rem_u16)
$__internal_24_$__cuda_sm20_rem_u16:
        /* <DEDUP_REMOVED lines=10> */
[----:B0-----:R-:W-:Y:S01]  /*0890*/  FMUL R12, R12, R11 ;  /* 0x0000000b0c0c7220 */ /* 0x001fe20000400000 */
[----:B------:R-:W-:-:S03]  /*08a0*/  IMAD.MOV.U32 R11, RZ, RZ, 0x0 ;  /* 0x00000000ff0b7424 */ /* 0x000fc600078e00ff */
[----:B------:R-:W-:-:S04]  /*08b0*/  VIADD R12, R12, 0x2 ;  /* 0x000000020c0c7836 */ /* 0x000fc80000000000 */
[----:B------:R-:W-:-:S06]  /*08c0*/  FMUL.RZ R9, R9, R12 ;  /* 0x0000000c09097220 */ /* 0x000fcc000040c000 */
[----:B------:R-:W0:Y:S02]  /*08d0*/  F2I.U32.TRUNC.NTZ R9, R9 ;  /* 0x0000000900097305 */ /* 0x000e24000020f000 */
[----:B0-----:R-:W-:-:S05]  /*08e0*/  LOP3.LUT R12, R9, 0xffff, RZ, 0xc0, !PT ;  /* 0x0000ffff090c7812 */ /* 0x001fca00078ec0ff */
[----:B------:R-:W-:-:S04]  /*08f0*/  IMAD.MOV R12, RZ, RZ, -R12 ;  /* 0x000000ffff0c7224 */ /* 0x000fc800078e0a0c */
[----:B------:R-:W-:Y:S02]  /*0900*/  IMAD R22, R22, R12, R13 ;  /* 0x0000000c16167224 */ /* 0x000fe400078e020d */
[----:B------:R-:W-:Y:S01]  /*0910*/  @!P1 IMAD.MOV.U32 R22, RZ, RZ, -0x1 ;  /* 0xffffffffff169424 */ /* 0x000fe200078e00ff */
[----:B------:R-:W-:Y:S06]  /*0920*/  RET.REL.NODEC R10 `(_ZN2at6native27unrolled_elementwise_kernelINS0_13BinaryFunctorIhhhZZZNS0_16fmod_kernel_cudaERNS_18TensorIteratorBaseEENKUlvE_clEvENKUlvE_clEvEUlhhE_EESt5arrayIPcLm3EELi4E23TrivialOffsetCalculatorILi2EjESC_ILi1EjENS0_6memory15LoadWithoutCastENSF_16StoreWithoutCastEEEviT_T0_T2_T3_T4_T5_) ;  /* 0xfffffff40ab47950 */ /* 0x000fec0003c3ffff */
.L_x_26929:
        /* <DEDUP_REMOVED lines=13> */
.L_x_57237:


//--------------------- .text._ZN2at6native29vectorized_elementwise_kernelILi2ENS0_13BinaryFunctorIhhhZZZNS0_16fmod_kernel_cudaERNS_18TensorIteratorBaseEENKUlvE_clEvENKUlvE_clEvEUlhhE_EESt5arrayIPcLm3EEEEviT0_T1_ --------------------------
	.section	.text._ZN2at6native29vectorized_elementwise_kernelILi2ENS0_13BinaryFunctorIhhhZZZNS0_16fmod_kernel_cudaERNS_18TensorIteratorBaseEENKUlvE_clEvENKUlvE_clEvEUlhhE_EESt5arrayIPcLm3EEEEviT0_T1_,"ax",@progbits
	.align	128
        .global         _ZN2at6native29vectorized_elementwise_kernelILi2ENS0_13BinaryFunctorIhhhZZZNS0_16fmod_kernel_cudaERNS_18TensorIteratorBaseEENKUlvE_clEvENKUlvE_clEvEUlhhE_EESt5arrayIPcLm3EEEEviT0_T1_
        .type           _ZN2at6native29vectorized_elementwise_kernelILi2ENS0_13BinaryFunctorIhhhZZZNS0_16fmod_kernel_cudaERNS_18TensorIteratorBaseEENKUlvE_clEvENKUlvE_clEvEUlhhE_EESt5arrayIPcLm3EEEEviT0_T1_,@function
        .size           _ZN2at6native29vectorized_elementwise_kernelILi2ENS0_13BinaryFunctorIhhhZZZNS0_16fmod_kernel_cudaERNS_18TensorIteratorBaseEENKUlvE_clEvENKUlvE_clEvEUlhhE_EESt5arrayIPcLm3EEEEviT0_T1_,(.L_x_57238 - _ZN2at6native29vectorized_elementwise_kernelILi2ENS0_13BinaryFunctorIhhhZZZNS0_16fmod_kernel_cudaERNS_18TensorIteratorBaseEENKUlvE_clEvENKUlvE_clEvEUlhhE_EESt5arrayIPcLm3EEEEviT0_T1_)
        .other          _ZN2at6native29vectorized_elementwise_kernelILi2ENS0_13BinaryFunctorIhhhZZZNS0_16fmod_kernel_cudaERNS_18TensorIteratorBaseEENKUlvE_clEvENKUlvE_clEvEUlhhE_EESt5arrayIPcLm3EEEEviT0_T1_,@"STO_CUDA_ENTRY STV_DEFAULT"
_ZN2at6native29vectorized_elementwise_kernelILi2ENS0_13BinaryFunctorIhhhZZZNS0_16fmod_kernel_cudaERNS_18TensorIteratorBaseEENKUlvE_clEvENKUlvE_clEvEUlhhE_EESt5arrayIPcLm3EEEEviT0_T1_:
.text._ZN2at6native29vectorized_elementwise_kernelILi2ENS0_13BinaryFunctorIhhhZZZNS0_16fmod_kernel_cudaERNS_18TensorIteratorBaseEENKUlvE_clEvENKUlvE_clEvEUlhhE_EESt5arrayIPcLm3EEEEviT0_T1_:
        /* <DEDUP_REMOVED lines=11> */
[----:B------:R-:W-:Y:S01]  /*00b0*/  UIADD3 UR7, UP0, UR4, UR8, URZ ;  /* 0x0000000804077290 */ /* 0x000fe2000ff1e03f */
[----:B------:R-:W-:-:S03]  /*00c0*/  ULDC.64 UR10, c[0x0][0x228] ;  /* 0x00008a00000a7ab9 */ /* 0x000fc60000000a00 */
[----:B------:R-:W-:Y:S02]  /*00d0*/  UIADD3.X UR8, UR5, UR9, URZ, UP0, !UPT ;  /* 0x0000000905087290 */ /* 0x000fe400087fe43f */
[----:B------:R-:W-:Y:S01]  /*00e0*/  UIADD3 UR6, UP0, UR4, UR10, URZ ;  /* 0x0000000a04067290 */ /* 0x000fe2000ff1e03f */
[----:B------:R-:W-:-:S03]  /*00f0*/  IMAD.U32 R2, RZ, RZ, UR7 ;  /* 0x00000007ff027e24 */ /* 0x000fc6000f8e00ff */
[----:B------:R-:W-:Y:S01]  /*0100*/  UIADD3.X UR5, UR5, UR11, URZ, UP0, !UPT ;  /* 0x0000000b05057290 */ /* 0x000fe200087fe43f */
[----:B------:R-:W-:Y:S02]  /*0110*/  IMAD.U32 R3, RZ, RZ, UR8 ;  /* 0x00000008ff037e24 */ /* 0x000fe4000f8e00ff */
[----:B------:R-:W-:Y:S01]  /*0120*/  IMAD.U32 R4, RZ, RZ, UR6 ;  /* 0x00000006ff047e24 */ /* 0x000fe2000f8e00ff */
[----:B------:R-:W-:Y:S02]  /*0130*/  ULDC.64 UR6, c[0x0][0x218] ;  /* 0x0000860000067ab9 */ /* 0x000fe40000000a00 */
[----:B------:R-:W-:Y:S02]  /*0140*/  IMAD.U32 R5, RZ, RZ, UR5 ;  /* 0x00000005ff057e24 */ /* 0x000fe4000f8e00ff */
[----:B0-----:R-:W-:-:S04]  /*0150*/  IMAD.WIDE.U32 R2, R17, 0x2, R2 ;  /* 0x0000000211027825 */ /* 0x001fc800078e0002 */
[----:B------:R-:W-:Y:S01]  /*0160*/  IMAD.WIDE.U32 R4, R17, 0x2, R4 ;  /* 0x0000000211047825 */ /* 0x000fe200078e0004 */
[----:B------:R-:W2:Y:S04]  /*0170*/  LDG.E.U16 R19, desc[UR12][R2.64] ;  /* 0x0000000c02137981 */ /* 0x000ea8000c1e1500 */
[----:B------:R-:W3:Y:S04]  /*0180*/  LDG.E.U16 R15, desc[UR12][R2.64+0x100] ;  /* 0x0001000c020f7981 */ /* 0x000ee8000c1e1500 */
[----:B------:R-:W4:Y:S04]  /*0190*/  LDG.E.U16 R11, desc[UR12][R2.64+0x200] ;  /* 0x0002000c020b7981 */ /* 0x000f28000c1e1500 */
[----:B------:R-:W5:Y:S04]  /*01a0*/  LDG.E.U16 R9, desc[UR12][R2.64+0x300] ;  /* 0x0003000c02097981 */ /* 0x000f68000c1e1500 */
[----:B------:R-:W5:Y:S04]  /*01b0*/  LDG.E.U16 R13, desc[UR12][R4.64] ;  /* 0x0000000c040d7981 */ /* 0x000f68000c1e1500 */
[----:B------:R-:W5:Y:S04]  /*01c0*/  LDG.E.U16 R6, desc[UR12][R4.64+0x100] ;  /* 0x0001000c04067981 */ /* 0x000f68000c1e1500 */
[----:B------:R-:W5:Y:S04]  /*01d0*/  LDG.E.U16 R7, desc[UR12][R4.64+0x200] ;  /* 0x0002000c04077981 */ /* 0x000f68000c1e1500 */
[----:B------:R0:W5:Y:S01]  /*01e0*/  LDG.E.U16 R8, desc[UR12][R4.64+0x300] ;  /* 0x0003000c04087981 */ /* 0x000162000c1e1500 */
[----:B------:R-:W-:Y:S01]  /*01f0*/  UIADD3 UR4, UP0, UR4, UR6, URZ ;  /* 0x0000000604047290 */ /* 0x000fe2000ff1e03f */
[----:B------:R-:W-:-:S03]  /*0200*/  MOV R12, 0x360 ;  /* 0x00000360000c7802 */ /* 0x000fc60000000f00 */
[----:B------:R-:W-:Y:S02]  /*0210*/  UIADD3.X UR5, URZ, UR7, URZ, UP0, !UPT ;  /* 0x000000073f057290 */ /* 0x000fe400087fe43f */
[----:B------:R-:W-:-:S04]  /*0220*/  IMAD.U32 R20, RZ, RZ, UR4 ;  /* 0x00000004ff147e24 */ /* 0x000fc8000f8e00ff */
[----:B------:R-:W-:Y:S02]  /*0230*/  IMAD.U32 R21, RZ, RZ, UR5 ;  /* 0x00000005ff157e24 */ /* 0x000fe4000f8e00ff */
[----:B------:R-:W-:Y:S01]  /*0240*/  IMAD.WIDE R20, R17, 0x2, R20 ;  /* 0x0000000211147825 */ /* 0x000fe200078e0214 */
[C---:B--2---:R-:W-:Y:S02]  /*0250*/  PRMT R17, R19.reuse, 0x7770, RZ ;  /* 0x0000777013117816 */ /* 0x044fe400000000ff */
[----:B------:R-:W-:Y:S02]  /*0260*/  PRMT R19, R19, 0x7771, RZ ;  /* 0x0000777113137816 */ /* 0x000fe400000000ff */
[C---:B---3--:R-:W-:Y:S02]  /*0270*/  PRMT R16, R15.reuse, 0x7770, RZ ;  /* 0x000077700f107816 */ /* 0x048fe400000000ff */
[----:B------:R-:W-:Y:S02]  /*0280*/  PRMT R15, R15, 0x7771, RZ ;  /* 0x000077710f0f7816 */ /* 0x000fe400000000ff */
[----:B----4-:R-:W-:-:S02]  /*0290*/  PRMT R14, R11, 0x7770, RZ ;  /* 0x000077700b0e7816 */ /* 0x010fc400000000ff */
[----:B------:R-:W-:Y:S02]  /*02a0*/  PRMT R11, R11, 0x7771, RZ ;  /* 0x000077710b0b7816 */ /* 0x000fe400000000ff */
[C---:B-----5:R-:W-:Y:S02]  /*02b0*/  PRMT R10, R9.reuse, 0x7770, RZ ;  /* 0x00007770090a7816 */ /* 0x060fe400000000ff */
[----:B------:R-:W-:Y:S02]  /*02c0*/  PRMT R9, R9, 0x7771, RZ ;  /* 0x0000777109097816 */ /* 0x000fe400000000ff */
[C---:B------:R-:W-:Y:S02]  /*02d0*/  PRMT R0, R13.reuse, 0x7770, RZ ;  /* 0x000077700d007816 */ /* 0x040fe400000000ff */
[----:B------:R-:W-:Y:S02]  /*02e0*/  PRMT R13, R13, 0x7771, RZ ;  /* 0x000077710d0d7816 */ /* 0x000fe400000000ff */
[----:B------:R-:W-:-:S02]  /*02f0*/  PRMT R2, R6, 0x7770, RZ ;  /* 0x0000777006027816 */ /* 0x000fc400000000ff */
[----:B------:R-:W-:Y:S02]  /*0300*/  PRMT R3, R6, 0x7771, RZ ;  /* 0x0000777106037816 */ /* 0x000fe400000000ff */
[C---:B0-----:R-:W-:Y:S02]  /*0310*/  PRMT R4, R7.reuse, 0x7770, RZ ;  /* 0x0000777007047816 */ /* 0x041fe400000000ff */
[----:B------:R-:W-:Y:S02]  /*0320*/  PRMT R5, R7, 0x7771, RZ ;  /* 0x0000777107057816 */ /* 0x000fe400000000ff */
[C---:B------:R-:W-:Y:S02]  /*0330*/  PRMT R6, R8.reuse, 0x7770, RZ ;  /* 0x0000777008067816 */ /* 0x040fe400000000ff */
[----:B------:R-:W-:-:S07]  /*0340*/  PRMT R7, R8, 0x7771, RZ ;  /* 0x0000777108077816 */ /* 0x000fce00000000ff */
[----:B------:R-:W-:Y:S05]  /*0350*/  CALL.REL.NOINC `($__internal_25_$__cuda_sm20_rem_u16) ;  /* 0x00000010008c7944 */ /* 0x000fea0003c00000 */
[----:B------:R-:W-:Y:S01]  /*0360*/  IMAD.MOV.U32 R8, RZ, RZ, R19 ;  /* 0x000000ffff087224 */ /* 0x000fe200078e0013 */
[----:B------:R-:W-:Y:S01]  /*0370*/  MOV R12, 0x3b0 ;  /* 0x000003b0000c7802 */ /* 0x000fe20000000f00 */
[----:B------:R-:W-:Y:S02]  /*0380*/  IMAD.MOV.U32 R19, RZ, RZ, R17 ;  /* 0x000000ffff137224 */ /* 0x000fe400078e0011 */
[----:B------:R-:W-:-:S07]  /*0390*/  IMAD.MOV.U32 R13, RZ, RZ, R0 ;  /* 0x000000ffff0d7224 */ /* 0x000fce00078e0000 */
[----:B------:R-:W-:Y:S05]  /*03a0*/  CALL.REL.NOINC `($__internal_25_$__cuda_sm20_rem_u16) ;  /* 0x0000001000787944 */ /* 0x000fea0003c00000 */
[----:B------:R-:W-:Y:S01]  /*03b0*/  PRMT R17, R8, 0x7604, R19 ;  /* 0x0000760408117816 */ /* 0x000fe20000000013 */
[----:B------:R-:W-:Y:S01]  /*03c0*/  IMAD.MOV.U32 R19, RZ, RZ, R15 ;  /* 0x000000ffff137224 */ /* 0x000fe200078e000f */
[----:B------:R-:W-:Y:S01]  /*03d0*/  MOV R12, 0x410 ;  /* 0x00000410000c7802 */ /* 0x000fe20000000f00 */
[----:B------:R-:W-:Y:S02]  /*03e0*/  IMAD.MOV.U32 R13, RZ, RZ, R3 ;  /* 0x000000ffff0d7224 */ /* 0x000fe400078e0003 */
[----:B------:R0:W-:Y:S05]  /*03f0*/  STG.E.U16 desc[UR12][R20.64], R17 ;  /* 0x0000001114007986 */ /* 0x0001ea000c10150c */
[----:B0-----:R-:W-:Y:S05]  /*0400*/  CALL.REL.NOINC `($__internal_25_$__cuda_sm20_rem_u16) ;  /* 0x0000001000607944 */ /* 0x001fea0003c00000 */
        /* <DEDUP_REMOVED lines=27> */
[----:B------:R-:W-:-:S05]  /*05c0*/  PRMT R3, R0, 0x7604, R19 ;  /* 0x0000760400037816 */ /* 0x000fca0000000013 */
[----:B------:R-:W-:Y:S01]  /*05d0*/  STG.E.U16 desc[UR12][R20.64+0x300], R3 ;  /* 0x0003000314007986 */ /* 0x000fe2000c10150c */
[----:B------:R-:W-:Y:S05]  /*05e0*/  EXIT ;  /* 0x000000000000794d */ /* 0x000fea0003800000 */
.L_x_26930:
[----:B------:R-:W0:Y:S01]  /*05f0*/  S2R R20, SR_TID.X ;  /* 0x0000000000147919 */ /* 0x000e220000002100 */
[----:B------:R-:W-:Y:S02]  /*0600*/  PRMT R22, RZ, 0x7610, R22 ;  /* 0x00007610ff167816 */ /* 0x000fe40000000016 */
[----:B0-----:R-:W-:Y:S01]  /*0610*/  ISETP.GE.AND P0, PT, R20, R21, PT ;  /* 0x000000151400720c */ /* 0x001fe20003f06270 */
[----:B------:R-:W-:-:S12]  /*0620*/  IMAD.MOV.U32 R24, RZ, RZ, R20 ;  /* 0x000000ffff187224 */ /* 0x000fd800078e0014 */
        /* <DEDUP_REMOVED lines=9> */
[C---:B------:R-:W-:Y:S02]  /*06c0*/  ISETP.GE.AND P4, PT, R24.reuse, R21, PT ;  /* 0x000000151800720c */ /* 0x040fe40003f86270 */
[----:B------:R-:W0:Y:S01]  /*06d0*/  @!P3 LDC.64 R6, c[0x0][0x228] ;  /* 0x00008a00ff06bb82 */ /* 0x000e220000000a00 */
[----:B------:R-:W-:Y:S01]  /*06e0*/  @!P0 IMAD.X R19, RZ, RZ, R19, P1 ;  /* 0x000000ffff138224 */ /* 0x000fe200008e0613 */
[----:B------:R-:W-:Y:S02]  /*06f0*/  PRMT R9, RZ, 0x7610, R9 ;  /* 0x00007610ff097816 */ /* 0x000fe40000000009 */
[----:B------:R-:W-:Y:S02]  /*0700*/  PRMT R8, RZ, 0x7610, R8 ;  /* 0x00007610ff087816 */ /* 0x000fe40000000008 */
[----:B------:R-:W5:Y:S05]  /*0710*/  @!P0 LDG.E.U8 R22, desc[UR12][R18.64] ;  /* 0x0000000c12168981 */ /* 0x000f6a000c1e1100 */
[C---:B------:R-:W-:Y:S01]  /*0720*/  @!P4 VIADD R16, R24.reuse, UR4 ;  /* 0x000000041810cc36 */ /* 0x040fe20008000000 */
[----:B------:R-:W3:Y:S01]  /*0730*/  @!P4 LDC.64 R2, c[0x0][0x220] ;  /* 0x00008800ff02cb82 */ /* 0x000ee20000000a00 */
[----:B------:R-:W-:Y:S01]  /*0740*/  @!P4 VIADD R24, R24, 0x80 ;  /* 0x000000801818c836 */ /* 0x000fe20000000000 */
[----:B--2---:R-:W-:-:S04]  /*0750*/  @!P3 IADD3 R14, P5, R5, R14, RZ ;  /* 0x0000000e050eb210 */ /* 0x004fc80007fbe0ff */
[----:B------:R-:W-:Y:S02]  /*0760*/  ISETP.GE.AND P2, PT, R24, R21, PT ;  /* 0x000000151800720c */ /* 0x000fe40003f46270 */
[----:B------:R-:W2:Y:S01]  /*0770*/  @!P4 LDC.64 R12, c[0x0][0x228] ;  /* 0x00008a00ff0ccb82 */ /* 0x000ea20000000a00 */
[----:B0-----:R-:W-:-:S10]  /*0780*/  @!P3 IADD3 R6, P6, R5, R6, RZ ;  /* 0x000000060506b210 */ /* 0x001fd40007fde0ff */
[C---:B------:R-:W-:Y:S01]  /*0790*/  @!P2 VIADD R28, R24.reuse, UR4 ;  /* 0x00000004181cac36 */ /* 0x040fe20008000000 */
[----:B------:R-:W0:Y:S01]  /*07a0*/  @!P2 LDC.64 R4, c[0x0][0x220] ;  /* 0x00008800ff04ab82 */ /* 0x000e220000000a00 */
[----:B------:R-:W-:-:S05]  /*07b0*/  @!P2 VIADD R24, R24, 0x80 ;  /* 0x000000801818a836 */ /* 0x000fca0000000000 */
[----:B------:R-:W-:Y:S01]  /*07c0*/  ISETP.GE.AND P1, PT, R24, R21, PT ;  /* 0x000000151800720c */ /* 0x000fe20003f26270 */
[----:B------:R-:W-:Y:S01]  /*07d0*/  @!P3 IMAD.X R15, RZ, RZ, R15, P5 ;  /* 0x000000ffff0fb224 */ /* 0x000fe200028e060f */
[----:B------:R-:W4:Y:S01]  /*07e0*/  @!P2 LDC.64 R10, c[0x0][0x228] ;  /* 0x00008a00ff0aab82 */ /* 0x000f220000000a00 */
[----:B------:R-:W-:-:S03]  /*07f0*/  @!P3 IMAD.X R7, RZ, RZ, R7, P6 ;  /* 0x000000ffff07b224 */ /* 0x000fc600030e0607 */
[----:B------:R3:W5:Y:S01]  /*0800*/  @!P3 LDG.E.U8 R9, desc[UR12][R14.64] ;  /* 0x0000000c0e09b981 */ /* 0x000762000c1e1100 */
[----:B--2---:R-:W-:-:S03]  /*0810*/  @!P4 IADD3 R12, P6, R16, R12, RZ ;  /* 0x0000000c100cc210 */ /* 0x004fc60007fde0ff */
[----:B------:R2:W5:Y:S03]  /*0820*/  @!P3 LDG.E.U8 R8, desc[UR12][R6.64] ;  /* 0x0000000c0608b981 */ /* 0x000566000c1e1100 */
[C---:B------:R-:W-:Y:S02]  /*0830*/  @!P1 VIADD R26, R24.reuse, UR4 ;  /* 0x00000004181a9c36 */ /* 0x040fe40008000000 */
[----:B------:R-:W-:Y:S01]  /*0840*/  @!P1 VIADD R24, R24, 0x80 ;  /* 0x0000008018189836 */ /* 0x000fe20000000000 */
[----:B---3--:R-:W-:-:S04]  /*0850*/  @!P4 IADD3 R14, P5, R16, R2, RZ ;  /* 0x00000002100ec210 */ /* 0x008fc80007fbe0ff */
[----:B------:R-:W-:Y:S01]  /*0860*/  ISETP.GE.AND P3, PT, R24, R21, PT ;  /* 0x000000151800720c */ /* 0x000fe20003f66270 */
[----:B------:R-:W-:Y:S01]  /*0870*/  @!P4 IMAD.X R15, RZ, RZ, R3, P5 ;  /* 0x000000ffff0fc224 */ /* 0x000fe200028e0603 */
[----:B--2---:R-:W-:Y:S01]  /*0880*/  PRMT R6, RZ, 0x7610, R6 ;  /* 0x00007610ff067816 */ /* 0x004fe20000000006 */
[----:B------:R-:W2:Y:S01]  /*0890*/  @!P1 LDC.64 R2, c[0x0][0x220] ;  /* 0x00008800ff029b82 */ /* 0x000ea20000000a00 */
[----:B------:R-:W-:Y:S01]  /*08a0*/  @!P4 IMAD.X R13, RZ, RZ, R13, P6 ;  /* 0x000000ffff0dc224 */ /* 0x000fe200030e060d */
[----:B------:R-:W-:-:S04]  /*08b0*/  PRMT R7, RZ, 0x7610, R7 ;  /* 0x00007610ff077816 */ /* 0x000fc80000000007 */
[----:B------:R3:W5:Y:S01]  /*08c0*/  @!P4 LDG.E.U8 R6, desc[UR12][R12.64] ;  /* 0x0000000c0c06c981 */ /* 0x000762000c1e1100 */
[----:B-1----:R-:W-:-:S03]  /*08d0*/  @!P0 IADD3 R30, P5, R0, R30, RZ ;  /* 0x0000001e001e8210 */ /* 0x002fc60007fbe0ff */
[----:B------:R1:W5:Y:S01]  /*08e0*/  @!P4 LDG.E.U8 R7, desc[UR12][R14.64] ;  /* 0x0000000c0e07c981 */ /* 0x000362000c1e1100 */
[----:B0-----:R-:W-:Y:S01]  /*08f0*/  @!P2 IADD3 R16, P4, R28, R4, RZ ;  /* 0x000000041c10a210 */ /* 0x001fe20007f9e0ff */
[C---:B------:R-:W-:Y:S01]  /*0900*/  @!P3 VIADD R18, R24.reuse, UR4 ;  /* 0x000000041812bc36 */ /* 0x040fe20008000000 */
[----:B---3--:R-:W0:Y:S01]  /*0910*/  @!P1 LDC.64 R12, c[0x0][0x228] ;  /* 0x00008a00ff0c9b82 */ /* 0x008e220000000a00 */
[----:B------:R-:W-:Y:S02]  /*0920*/  @!P3 VIADD R24, R24, 0x80 ;  /* 0x000000801818b836 */ /* 0x000fe40000000000 */
[--C-:B------:R-:W-:Y:S01]  /*0930*/  @!P2 IMAD.X R17, RZ, RZ, R5.reuse, P4 ;  /* 0x000000ffff11a224 */ /* 0x100fe200020e0605 */
[----:B------:R-:W-:Y:S01]  /*0940*/  PRMT R5, RZ, 0x7610, R5 ;  /* 0x00007610ff057816 */ /* 0x000fe20000000005 */
[----:B------:R-:W-:-:S03]  /*0950*/  @!P0 IMAD.X R31, RZ, RZ, R31, P5 ;  /* 0x000000ffff1f8224 */ /* 0x000fc600028e061f */
[----:B-1----:R-:W1:Y:S01]  /*0960*/  @!P3 LDC.64 R14, c[0x0][0x220] ;  /* 0x00008800ff0ebb82 */ /* 0x002e620000000a00 */
[----:B------:R-:W-:Y:S01]  /*0970*/  ISETP.GE.AND P4, PT, R24, R21, PT ;  /* 0x000000151800720c */ /* 0x000fe20003f86270 */
[----:B------:R2:W5:Y:S01]  /*0980*/  @!P2 LDG.E.U8 R5, desc[UR12][R16.64] ;  /* 0x0000000c1005a981 */ /* 0x000562000c1e1100 */
[----:B----4-:R-:W-:-:S05]  /*0990*/  @!P2 IADD3 R28, P5, R28, R10, RZ ;  /* 0x0000000a1c1ca210 */ /* 0x010fca0007fbe0ff */
[----:B------:R-:W-:Y:S02]  /*09a0*/  @!P2 IMAD.X R29, RZ, RZ, R11, P5 ;  /* 0x000000ffff1da224 */ /* 0x000fe400028e060b */
[----:B------:R-:W3:Y:S01]  /*09b0*/  @!P3 LDC.64 R10, c[0x0][0x228] ;  /* 0x00008a00ff0abb82 */ /* 0x000ee20000000a00 */
[----:B--2---:R-:W-:Y:S02]  /*09c0*/  @!P1 IADD3 R16, P5, R26, R2, RZ ;  /* 0x000000021a109210 */ /* 0x004fe40007fbe0ff */
[----:B------:R-:W-:Y:S01]  /*09d0*/  PRMT R4, RZ, 0x7610, R4 ;  /* 0x00007610ff047816 */ /* 0x000fe20000000004 */
[C---:B------:R-:W-:Y:S02]  /*09e0*/  @!P4 VIADD R25, R24.reuse, UR4 ;  /* 0x000000041819cc36 */ /* 0x040fe40008000000 */
[--C-:B------:R-:W-:Y:S01]  /*09f0*/  @!P1 IMAD.X R17, RZ, RZ, R3.reuse, P5 ;  /* 0x000000ffff119224 */ /* 0x100fe200028e0603 */
[----:B------:R-:W-:Y:S01]  /*0a00*/  PRMT R3, RZ, 0x7610, R3 ;  /* 0x00007610ff037816 */ /* 0x000fe20000000003 */
[----:B------:R-:W-:Y:S01]  /*0a10*/  @!P4 VIADD R24, R24, 0x80 ;  /* 0x000000801818c836 */ /* 0x000fe20000000000 */
[----:B0-----:R-:W-:Y:S01]  /*0a20*/  @!P1 IADD3 R26, P5, R26, R12, RZ ;  /* 0x0000000c1a1a9210 */ /* 0x001fe20007fbe0ff */
[----:B------:R-:W5:Y:S03]  /*0a30*/  @!P2 LDG.E.U8 R4, desc[UR12][R28.64] ;  /* 0x0000000c1c04a981 */ /* 0x000f66000c1e1100 */
[----:B------:R-:W-:Y:S01]  /*0a40*/  ISETP.GE.AND P2, PT, R24, R21, PT ;  /* 0x000000151800720c */ /* 0x000fe20003f46270 */
[----:B------:R1:W5:Y:S01]  /*0a50*/  @!P1 LDG.E.U8 R3, desc[UR12][R16.64] ;  /* 0x0000000c10039981 */ /* 0x000362000c1e1100 */
[----:B------:R-:W-:-:S02]  /*0a60*/  @!P1 IMAD.X R27, RZ, RZ, R13, P5 ;  /* 0x000000ffff1b9224 */ /* 0x000fc400028e060d */
[----:B------:R-:W0:Y:S01]  /*0a70*/  @!P4 LDC.64 R12, c[0x0][0x220] ;  /* 0x00008800ff0ccb82 */ /* 0x000e220000000a00 */
[----:B------:R-:W-:Y:S02]  /*0a80*/  PRMT R2, RZ, 0x7610, R2 ;  /* 0x00007610ff027816 */ /* 0x000fe40000000002 */
[----:B------:R-:W-:Y:S02]  /*0a90*/  PRMT R0, RZ, 0x7610, R0 ;  /* 0x00007610ff007816 */ /* 0x000fe40000000000 */
[----:B-1----:R-:W-:Y:S02]  /*0aa0*/  @!P3 IADD3 R16, P6, R18, R14, RZ ;  /* 0x0000000e1210b210 */ /* 0x002fe40007fde0ff */
[----:B------:R3:W5:Y:S03]  /*0ab0*/  @!P1 LDG.E.U8 R2, desc[UR12][R26.64] ;  /* 0x0000000c1a029981 */ /* 0x000766000c1e1100 */
[----:B------:R-:W-:-:S02]  /*0ac0*/  @!P3 IMAD.X R17, RZ, RZ, R15, P6 ;  /* 0x000000ffff11b224 */ /* 0x000fc400030e060f */
[----:B------:R-:W1:Y:S03]  /*0ad0*/  @!P4 LDC.64 R14, c[0x0][0x228] ;  /* 0x00008a00ff0ecb82 */ /* 0x000e660000000a00 */
[----:B------:R2:W5:Y:S01]  /*0ae0*/  @!P3 LDG.E.U8 R0, desc[UR12][R16.64] ;  /* 0x0000000c1000b981 */ /* 0x000562000c1e1100 */
[----:B---3--:R-:W-:-:S04]  /*0af0*/  @!P3 IADD3 R26, P1, R18, R10, RZ ;  /* 0x0000000a121ab210 */ /* 0x008fc80007f3e0ff */
[----:B------:R-:W3:Y:S01]  /*0b00*/  @!P2 LDC.64 R18, c[0x0][0x228] ;  /* 0x00008a00ff12ab82 */ /* 0x000ee20000000a00 */
[----:B------:R-:W-:-:S07]  /*0b10*/  PRMT R10, RZ, 0x7610, R10 ;  /* 0x00007610ff0a7816 */ /* 0x000fce000000000a */
[----:B--2---:R-:W2:Y:S01]  /*0b20*/  @!P2 LDC.64 R16, c[0x0][0x220] ;  /* 0x00008800ff10ab82 */ /* 0x004ea20000000a00 */
[----:B------:R-:W-:-:S05]  /*0b30*/  @!P3 IMAD.X R27, RZ, RZ, R11, P1 ;  /* 0x000000ffff1bb224 */ /* 0x000fca00008e060b */
[----:B------:R0:W5:Y:S02]  /*0b40*/  @!P3 LDG.E.U8 R10, desc[UR12][R26.64] ;  /* 0x0000000c1a0ab981 */ /* 0x000164000c1e1100 */
[----:B0-----:R-:W-:-:S05]  /*0b50*/  @!P4 IADD3 R26, P1, R25, R12, RZ ;  /* 0x0000000c191ac210 */ /* 0x001fca0007f3e0ff */
[----:B------:R-:W-:Y:S02]  /*0b60*/  @!P4 IMAD.X R27, RZ, RZ, R13, P1 ;  /* 0x000000ffff1bc224 */ /* 0x000fe400008e060d */
[----:B------:R-:W-:Y:S01]  /*0b70*/  @!P2 VIADD R13, R24, UR4 ;  /* 0x00000004180dac36 */ /* 0x000fe20008000000 */
[----:B-1----:R-:W-:-:S04]  /*0b80*/  @!P4 IADD3 R12, P5, R25, R14, RZ ;  /* 0x0000000e190cc210 */ /* 0x002fc80007fbe0ff */
[C---:B--2---:R-:W-:Y:S02]  /*0b90*/  @!P2 IADD3 R24, P1, R13.reuse, R16, RZ ;  /* 0x000000100d18a210 */ /* 0x044fe40007f3e0ff */
[----:B---3--:R-:W-:Y:S01]  /*0ba0*/  @!P2 IADD3 R18, P3, R13, R18, RZ ;  /* 0x000000120d12a210 */ /* 0x008fe20007f7e0ff */
[----:B------:R-:W-:Y:S01]  /*0bb0*/  @!P4 IMAD.X R13, RZ, RZ, R15, P5 ;  /* 0x000000ffff0dc224 */ /* 0x000fe200028e060f */
[----:B------:R-:W-:Y:S01]  /*0bc0*/  PRMT R23, RZ, 0x7610, R23 ;  /* 0x00007610ff177816 */ /* 0x000fe20000000017 */
[----:B------:R-:W-:Y:S01]  /*0bd0*/  @!P2 IMAD.X R25, RZ, RZ, R17, P1 ;  /* 0x000000ffff19a224 */ /* 0x000fe200008e0611 */
[----:B------:R-:W-:Y:S01]  /*0be0*/  PRMT R11, RZ, 0x7610, R11 ;  /* 0x00007610ff0b7816 */ /* 0x000fe2000000000b */
[----:B------:R-:W-:Y:S01]  /*0bf0*/  @!P2 IMAD.X R19, RZ, RZ, R19, P3 ;  /* 0x000000ffff13a224 */ /* 0x000fe200018e0613 */
[----:B------:R-:W-:Y:S02]  /*0c00*/  PRMT R14, RZ, 0x7610, R14 ;  /* 0x00007610ff0e7816 */ /* 0x000fe4000000000e */
[----:B------:R-:W-:Y:S01]  /*0c10*/  PRMT R15, RZ, 0x7610, R15 ;  /* 0x00007610ff0f7816 */ /* 0x000fe2000000000f */
[----:B------:R0:W5:Y:S01]  /*0c20*/  @!P0 LDG.E.U8 R23, desc[UR12][R30.64] ;  /* 0x0000000c1e178981 */ /* 0x000162000c1e1100 */
[----:B------:R-:W-:-:S03]  /*0c30*/  PRMT R16, RZ, 0x7610, R16 ;  /* 0x00007610ff107816 */ /* 0x000fc60000000010 */
[----:B------:R0:W5:Y:S04]  /*0c40*/  @!P4 LDG.E.U8 R11, desc[UR12][R26.64] ;  /* 0x0000000c1a0bc981 */ /* 0x000168000c1e1100 */
[----:B------:R0:W5:Y:S04]  /*0c50*/  @!P4 LDG.E.U8 R14, desc[UR12][R12.64] ;  /* 0x0000000c0c0ec981 */ /* 0x000168000c1e1100 */
[----:B------:R0:W5:Y:S04]  /*0c60*/  @!P2 LDG.E.U8 R15, desc[UR12][R24.64] ;  /* 0x0000000c180fa981 */ /* 0x000168000c1e1100 */
[----:B------:R0:W5:Y:S01]  /*0c70*/  @!P2 LDG.E.U8 R16, desc[UR12][R18.64] ;  /* 0x0000000c1210a981 */ /* 0x000162000c1e1100 */
[----:B------:R-:W-:Y:S04]  /*0c80*/  BSSY B0, `(.L_x_26931) ;  /* 0x0000007000007945 */ /* 0x000fe80003800000 */
[----:B------:R-:W-:Y:S05]  /*0c90*/  @P0 BRA `(.L_x_26932) ;  /* 0x0000000000140947 */ /* 0x000fea0003800000 */
[----:B0----5:R-:W-:Y:S02]  /*0ca0*/  LOP3.LUT R13, R23, 0xff, RZ, 0xc0, !PT ;  /* 0x000000ff170d7812 */ /* 0x021fe400078ec0ff */
[----:B------:R-:W-:Y:S02]  /*0cb0*/  LOP3.LUT R19, R22, 0xff, RZ, 0xc0, !PT ;  /* 0x000000ff16137812 */ /* 0x000fe400078ec0ff */
[----:B------:R-:W-:-:S07]  /*0cc0*/  MOV R12, 0xce0 ;  /* 0x00000ce0000c7802 */ /* 0x000fce0000000f00 */
[----:B------:R-:W-:Y:S05]  /*0cd0*/  CALL.REL.NOINC `($__internal_25_$__cuda_sm20_rem_u16) ;  /* 0x00000008002c7944 */ /* 0x000fea0003c00000 */
[----:B------:R-:W-:-:S07]  /*0ce0*/  IMAD.MOV.U32 R17, RZ, RZ, R19 ;  /* 0x000000ffff117224 */ /* 0x000fce00078e0013 */
.L_x_26932:
[----:B------:R-:W-:Y:S05]  /*0cf0*/  BSYNC B0 ;  /* 0x0000000000007941 */ /* 0x000fea0003800000 */
.L_x_26931:
[----:B0-----:R-:W-:Y:S01]  /*0d00*/  VIADD R18, R20, 0x80 ;  /* 0x0000008014127836 */ /* 0x001fe20000000000 */
[----:B------:R-:W-:Y:S04]  /*0d10*/  BSSY B0, `(.L_x_26933) ;  /* 0x0000008000007945 */ /* 0x000fe80003800000 */
[----:B------:R-:W-:-:S13]  /*0d20*/  ISETP.GE.AND P1, PT, R18, R21, PT ;  /* 0x000000151200720c */ /* 0x000fda0003f26270 */
[----:B------:R-:W-:Y:S05]  /*0d30*/  @P1 BRA `(.L_x_26934) ;  /* 0x0000000000141947 */ /* 0x000fea0003800000 */
[----:B-----5:R-:W-:Y:S02]  /*0d40*/  LOP3.LUT R13, R8, 0xff, RZ, 0xc0, !PT ;  /* 0x000000ff080d7812 */ /* 0x020fe400078ec0ff */
[----:B------:R-:W-:Y:S02]  /*0d50*/  LOP3.LUT R19, R9, 0xff, RZ, 0xc0, !PT ;  /* 0x000000ff09137812 */ /* 0x000fe400078ec0ff */
[----:B------:R-:W-:-:S07]  /*0d60*/  MOV R12, 0xd80 ;  /* 0x00000d80000c7802 */ /* 0x000fce0000000f00 */
[----:B------:R-:W-:Y:S05]  /*0d70*/  CALL.REL.NOINC `($__internal_25_$__cuda_sm20_rem_u16) ;  /* 0x0000000800047944 */ /* 0x000fea0003c00000 */
[----:B------:R-:W-:-:S07]  /*0d80*/  IMAD.MOV.U32 R8, RZ, RZ, R19 ;  /* 0x000000ffff087224 */ /* 0x000fce00078e0013 */
.L_x_26934:
[----:B------:R-:W-:Y:S05]  /*0d90*/  BSYNC B0 ;  /* 0x0000000000007941 */ /* 0x000fea0003800000 */
.L_x_26933:
[----:B------:R-:W-:Y:S01]  /*0da0*/  VIADD R12, R20, 0x100 ;  /* 0x00000100140c7836 */ /* 0x000fe20000000000 */
        /* <DEDUP_REMOVED lines=8> */
.L_x_26936:
[----:B------:R-:W-:Y:S05]  /*0e30*/  BSYNC B0 ;  /* 0x0000000000007941 */ /* 0x000fea0003800000 */
.L_x_26935:
        /* <DEDUP_REMOVED lines=9> */
.L_x_26938:
[----:B------:R-:W-:Y:S05]  /*0ed0*/  BSYNC B0 ;  /* 0x0000000000007941 */ /* 0x000fea0003800000 */
.L_x_26937:
        /* <DEDUP_REMOVED lines=9> */
.L_x_26940:
[----:B------:R-:W-:Y:S05]  /*0f70*/  BSYNC B0 ;  /* 0x0000000000007941 */ /* 0x000fea0003800000 */
.L_x_26939:
        /* <DEDUP_REMOVED lines=9> */
.L_x_26942:
[----:B------:R-:W-:Y:S05]  /*1010*/  BSYNC B0 ;  /* 0x0000000000007941 */ /* 0x000fea0003800000 */
.L_x_26941:
[----:B-----5:R-:W-:Y:S01]  /*1020*/  VIADD R10, R20, 0x300 ;  /* 0x00000300140a7836 */ /* 0x020fe20000000000 */
[----:B------:R-:W-:Y:S04]  /*1030*/  BSSY B0, `(.L_x_26943) ;  /* 0x0000008000007945 */ /* 0x000fe80003800000 */
[----:B------:R-:W-:-:S13]  /*1040*/  ISETP.GE.AND P1, PT, R10, R21, PT ;  /* 0x000000150a00720c */ /* 0x000fda0003f26270 */
[----:B------:R-:W-:Y:S05]  /*1050*/  @P1 BRA `(.L_x_26944) ;  /* 0x0000000000141947 */ /* 0x000fea0003800000 */
[----:B------:R-:W-:Y:S02]  /*1060*/  LOP3.LUT R13, R14, 0xff, RZ, 0xc0, !PT ;  /* 0x000000ff0e0d7812 */ /* 0x000fe400078ec0ff */
[----:B------:R-:W-:Y:S02]  /*1070*/  LOP3.LUT R19, R11, 0xff, RZ, 0xc0, !PT ;  /* 0x000000ff0b137812 */ /* 0x000fe400078ec0ff */
[----:B------:R-:W-:-:S07]  /*1080*/  MOV R12, 0x10a0 ;  /* 0x000010a0000c7802 */ /* 0x000fce0000000f00 */
[----:B------:R-:W-:Y:S05]  /*1090*/  CALL.REL.NOINC `($__internal_25_$__cuda_sm20_rem_u16) ;  /* 0x00000004003c7944 */ /* 0x000fea0003c00000 */
[----:B------:R-:W-:-:S07]  /*10a0*/  IMAD.MOV.U32 R3, RZ, RZ, R19 ;  /* 0x000000ffff037224 */ /* 0x000fce00078e0013 */
.L_x_26944:
[----:B------:R-:W-:Y:S05]  /*10b0*/  BSYNC B0 ;  /* 0x0000000000007941 */ /* 0x000fea0003800000 */
.L_x_26943:
[----:B------:R-:W-:Y:S01]  /*10c0*/  VIADD R10, R20, 0x380 ;  /* 0x00000380140a7836 */ /* 0x000fe20000000000 */
[----:B------:R-:W-:Y:S04]  /*10d0*/  BSSY B0, `(.L_x_26945) ;  /* 0x0000007000007945 */ /* 0x000fe80003800000 */
[----:B------:R-:W-:-:S13]  /*10e0*/  ISETP.GE.AND P1, PT, R10, R21, PT ;  /* 0x000000150a00720c */ /* 0x000fda0003f26270 */
[----:B------:R-:W-:Y:S05]  /*10f0*/  @P1 BRA `(.L_x_26946) ;  /* 0x0000000000101947 */ /* 0x000fea0003800000 */
[----:B------:R-:W-:Y:S02]  /*1100*/  LOP3.LUT R13, R16, 0xff, RZ, 0xc0, !PT ;  /* 0x000000ff100d7812 */ /* 0x000fe400078ec0ff */
[----:B------:R-:W-:Y:S02]  /*1110*/  LOP3.LUT R19, R15, 0xff, RZ, 0xc0, !PT ;  /* 0x000000ff0f137812 */ /* 0x000fe400078ec0ff */
[----:B------:R-:W-:-:S07]  /*1120*/  MOV R12, 0x1140 ;  /* 0x00001140000c7802 */ /* 0x000fce0000000f00 */
[----:B------:R-:W-:Y:S05]  /*1130*/  CALL.REL.NOINC `($__internal_25_$__cuda_sm20_rem_u16) ;  /* 0x0000000400147944 */ /* 0x000fea0003c00000 */
.L_x_26946:
[----:B------:R-:W-:Y:S05]  /*1140*/  BSYNC B0 ;  /* 0x0000000000007941 */ /* 0x000fea0003800000 */
.L_x_26945:
[----:B------:R-:W0:Y:S01]  /*1150*/  @!P0 S2R R5, SR_TID.X ;  /* 0x0000000000058919 */ /* 0x000e220000002100 */
[----:B------:R-:W1:Y:S01]  /*1160*/  @!P0 LDC.64 R10, c[0x0][0x218] ;  /* 0x00008600ff0a8b82 */ /* 0x000e620000000a00 */
[----:B------:R-:W-:Y:S01]  /*1170*/  @!P0 IMAD.MOV.U32 R20, RZ, RZ, R18 ;  /* 0x000000ffff148224 */ /* 0x000fe200078e0012 */
[----:B------:R-:W-:Y:S04]  /*1180*/  BSSY B0, `(.L_x_26947) ;  /* 0x0000037000007945 */ /* 0x000fe80003800000 */
[----:B------:R-:W-:Y:S01]  /*1190*/  BSSY B1, `(.L_x_26948) ;  /* 0x000002e000017945 */ /* 0x000fe20003800000 */
[----:B0-----:R-:W-:-:S05]  /*11a0*/  @!P0 VIADD R5, R5, UR4 ;  /* 0x0000000405058c36 */ /* 0x001fca0008000000 */
[----:B-1----:R-:W-:-:S05]  /*11b0*/  @!P0 IADD3 R10, P1, R5, R10, RZ ;  /* 0x0000000a050a8210 */ /* 0x002fca0007f3e0ff */
[----:B------:R-:W-:-:S05]  /*11c0*/  @!P0 IMAD.X R11, RZ, RZ, R11, P1 ;  /* 0x000000ffff0b8224 */ /* 0x000fca00008e060b */
[----:B------:R0:W-:Y:S01]  /*11d0*/  @!P0 STG.E.U8 desc[UR12][R10.64], R17 ;  /* 0x000000110a008986 */ /* 0x0001e2000c10110c */
        /* <DEDUP_REMOVED lines=16> */
.L_x_26949:
        /* <DEDUP_REMOVED lines=8> */
.L_x_26950:
[----:B------:R-:W-:-:S13]  /*1360*/  ISETP.GE.AND P0, PT, R20, R21, PT ;  /* 0x000000151400720c */ /* 0x000fda0003f06270 */
[----:B------:R-:W-:Y:S05]  /*1370*/  @P0 BRA `(.L_x_26952) ;  /* 0x00000000003c0947 */ /* 0x000fea0003800000 */
[C---:B-1----:R-:W-:Y:S01]  /*1380*/  VIADD R4, R20.reuse, UR4 ;  /* 0x0000000414047c36 */ /* 0x042fe20008000000 */
[----:B------:R-:W-:Y:S01]  /*1390*/  ULDC.64 UR6, c[0x0][0x218] ;  /* 0x0000860000067ab9 */ /* 0x000fe20000000a00 */
[----:B------:R-:W-:-:S03]  /*13a0*/  VIADD R20, R20, 0x80 ;  /* 0x0000008014147836 */ /* 0x000fc60000000000 */
[----:B------:R-:W-:-:S05]  /*13b0*/  IADD3 R4, P0, R4, UR6, RZ ;  /* 0x0000000604047c10 */ /* 0x000fca000ff1e0ff */
[----:B------:R-:W-:-:S05]  /*13c0*/  IMAD.X R5, RZ, RZ, UR7, P0 ;  /* 0x00000007ff057e24 */ /* 0x000fca00080e06ff */
[----:B------:R1:W-:Y:S03]  /*13d0*/  STG.E.U8 desc[UR12][R4.64], R2 ;  /* 0x0000000204007986 */ /* 0x0003e6000c10110c */
.L_x_26951:
[----:B------:R-:W-:-:S13]  /*13e0*/  ISETP.GE.AND P0, PT, R20, R21, PT ;  /* 0x000000151400720c */ /* 0x000fda0003f06270 */
[----:B------:R-:W-:Y:S05]  /*13f0*/  @P0 BREAK B1 ;  /* 0x0000000000010942 */ /* 0x000fea0003800000 */
[----:B------:R-:W-:Y:S05]  /*1400*/  @P0 BRA `(.L_x_26953) ;  /* 0x0000000000380947 */ /* 0x000fea0003800000 */
[C---:B-1----:R-:W-:Y:S01]  /*1410*/  VIADD R4, R20.reuse, UR4 ;  /* 0x0000000414047c36 */ /* 0x042fe20008000000 */
[----:B------:R-:W-:Y:S01]  /*1420*/  ULDC.64 UR6, c[0x0][0x218] ;  /* 0x0000860000067ab9 */ /* 0x000fe20000000a00 */
[----:B------:R-:W-:-:S03]  /*1430*/  VIADD R20, R20, 0x80 ;  /* 0x0000008014147836 */ /* 0x000fc60000000000 */
[----:B------:R-:W-:-:S05]  /*1440*/  IADD3 R4, P0, R4, UR6, RZ ;  /* 0x0000000604047c10 */ /* 0x000fca000ff1e0ff */
[----:B------:R-:W-:-:S05]  /*1450*/  IMAD.X R5, RZ, RZ, UR7, P0 ;  /* 0x00000007ff057e24 */ /* 0x000fca00080e06ff */
[----:B------:R2:W-:Y:S03]  /*1460*/  STG.E.U8 desc[UR12][R4.64], R0 ;  /* 0x0000000004007986 */ /* 0x0005e6000c10110c */
.L_x_26952:
[----:B------:R-:W-:Y:S05]  /*1470*/  BSYNC B1 ;  /* 0x0000000000017941 */ /* 0x000fea0003800000 */
.L_x_26948:
[----:B------:R-:W-:-:S13]  /*1480*/  ISETP.GE.AND P0, PT, R20, R21, PT ;  /* 0x000000151400720c */ /* 0x000fda0003f06270 */
[----:B01----:R-:W0:Y:S01]  /*1490*/  @!P0 LDC.64 R6, c[0x0][0x218] ;  /* 0x00008600ff068b82 */ /* 0x003e220000000a00 */
[C---:B--2---:R-:W-:Y:S02]  /*14a0*/  @!P0 VIADD R5, R20.reuse, UR4 ;  /* 0x0000000414058c36 */ /* 0x044fe40008000000 */
[----:B------:R-:W-:-:S03]  /*14b0*/  @!P0 VIADD R20, R20, 0x80 ;  /* 0x0000008014148836 */ /* 0x000fc60000000000 */
[----:B0-----:R-:W-:-:S05]  /*14c0*/  @!P0 IADD3 R4, P1, R5, R6, RZ ;  /* 0x0000000605048210 */ /* 0x001fca0007f3e0ff */
[----:B------:R-:W-:-:S05]  /*14d0*/  @!P0 IMAD.X R5, RZ, RZ, R7, P1 ;  /* 0x000000ffff058224 */ /* 0x000fca00008e0607 */
[----:B------:R2:W-:Y:S03]  /*14e0*/  @!P0 STG.E.U8 desc[UR12][R4.64], R3 ;  /* 0x0000000304008986 */ /* 0x0005e6000c10110c */
.L_x_26953:
[----:B------:R-:W-:Y:S05]  /*14f0*/  BSYNC B0 ;  /* 0x0000000000007941 */ /* 0x000fea0003800000 */
.L_x_26947:
[----:B------:R-:W-:Y:S05]  /*1500*/  WARPSYNC.ALL ;  /* 0x0000000000007948 */ /* 0x000fea0003800000 */
[----:B------:R-:W-:-:S13]  /*1510*/  ISETP.GE.AND P0, PT, R20, R21, PT ;  /* 0x000000151400720c */ /* 0x000fda0003f06270 */
[----:B------:R-:W-:Y:S05]  /*1520*/  @P0 EXIT ;  /* 0x000000000000094d */ /* 0x000fea0003800000 */
[----:B-1----:R-:W-:Y:S01]  /*1530*/  VIADD R2, R20, UR4 ;  /* 0x0000000414027c36 */ /* 0x002fe20008000000 */
[----:B------:R-:W-:-:S04]  /*1540*/  ULDC.64 UR6, c[0x0][0x218] ;  /* 0x0000860000067ab9 */ /* 0x000fc80000000a00 */
[----:B------:R-:W-:-:S05]  /*1550*/  IADD3 R2, P0, R2, UR6, RZ ;  /* 0x0000000602027c10 */ /* 0x000fca000ff1e0ff */
[----:B--2---:R-:W-:-:S05]  /*1560*/  IMAD.X R3, RZ, RZ, UR7, P0 ;  /* 0x00000007ff037e24 */ /* 0x004fca00080e06ff */
[----:B------:R-:W-:Y:S01]  /*1570*/  STG.E.U8 desc[UR12][R2.64], R19 ;  /* 0x0000001302007986 */ /* 0x000fe2000c10110c */
[----:B------:R-:W-:Y:S05]  /*1580*/  EXIT ;  /* 0x000000000000794d */ /* 0x000fea0003800000 */
        .weak           $__internal_25_$__cuda_sm20_rem_u16
        .type           $__internal_25_$__cuda_sm20_rem_u16,@function
        .size           $__internal_25_$__cuda_sm20_rem_u16,(.L_x_57238 - $__internal_25_$__cuda_sm20_rem_u16)
$__internal_25_$__cuda_sm20_rem_u16:
[----:B------:R-:W0:Y:S01]  /*1590*/  I2F.U16 R22, R13 ;  /* 0x0000000d00167306 */ /* 0x000e220000101000 */
[----:B------:R-:W-:Y:S01]  /*15a0*/  IMAD.MOV.U32 R23, RZ, RZ, 0x4b800000 ;  /* 0x4b800000ff177424 */ /* 0x000fe200078e00ff */
[C---:B0-----:R-:W-:Y:S02]  /*15b0*/  FSETP.GEU.AND P2, PT, |R22|.reuse, 1.175494350822287508e-38, PT ;  /* 0x008000001600780b */ /* 0x041fe40003f4e200 */
[----:B------:R-:W-:Y:S02]  /*15c0*/  FSETP.GT.AND P1, PT, |R22|, 8.50705917302346158658e+37, PT ;  /* 0x7e8000001600780b */ /* 0x000fe40003f24200 */
[----:B------:R-:W-:-:S04]  /*15d0*/  FSEL R23, R23, 1, !P2 ;  /* 0x3f80000017177808 */ /* 0x000fc80005000000 */
[----:B------:R-:W-:Y:S02]  /*15e0*/  FSEL R23, R23, 0.25, !P1 ;  /* 0x3e80000017177808 */ /* 0x000fe40004800000 */
[----:B------:R-:W-:-:S03]  /*15f0*/  ISETP.NE.U32.AND P1, PT, R13, RZ, PT ;  /* 0x000000ff0d00720c */ /* 0x000fc60003f25070 */
[----:B------:R-:W-:-:S06]  /*1600*/  FMUL R22, R22, R23 ;  /* 0x0000001716167220 */ /* 0x000fcc0000400000 */
[----:B------:R-:W0:Y:S02]  /*1610*/  MUFU.RCP R22, R22 ;  /* 0x0000001600167308 */ /* 0x000e240000001000 */
[----:B0-----:R-:W-:-:S06]  /*1620*/  FMUL R23, R23, R22 ;  /* 0x0000001617177220 */ /* 0x001fcc0000400000 */
[----:B------:R-:W0:Y:S01]  /*1630*/  I2F.U16.RZ R22, R19 ;  /* 0x0000001300167306 */ /* 0x000e22000010d000 */
[----:B------:R-:W-:-:S04]  /*1640*/  VIADD R23, R23, 0x2 ;  /* 0x0000000217177836 */ /* 0x000fc80000000000 */
[----:B0-----:R-:W-:-:S06]  /*1650*/  FMUL.RZ R22, R22, R23 ;  /* 0x0000001716167220 */ /* 0x001fcc000040c000 */
[----:B------:R-:W0:Y:S02]  /*1660*/  F2I.U32.TRUNC.NTZ R22, R22 ;  /* 0x0000001600167305 */ /* 0x000e24000020f000 */
[----:B0-----:R-:W-:-:S05]  /*1670*/  LOP3.LUT R22, R22, 0xffff, RZ, 0xc0, !PT ;  /* 0x0000ffff16167812 */ /* 0x001fca00078ec0ff */
[----:B------:R-:W-:-:S04]  /*1680*/  IMAD.MOV R22, RZ, RZ, -R22 ;  /* 0x000000ffff167224 */ /* 0x000fc800078e0a16 */
[----:B------:R-:W-:Y:S02]  /*1690*/  IMAD R19, R13, R22, R19 ;  /* 0x000000160d137224 */ /* 0x000fe400078e0213 */
[----:B------:R-:W-:Y:S02]  /*16a0*/  IMAD.MOV.U32 R13, RZ, RZ, 0x0 ;  /* 0x00000000ff0d7424 */ /* 0x000fe400078e00ff */
[----:B------:R-:W-:Y:S02]  /*16b0*/  @!P1 IMAD.MOV.U32 R19, RZ, RZ, -0x1 ;  /* 0xffffffffff139424 */ /* 0x000fe400078e00ff */
[----:B------:R-:W-:Y:S05]  /*16c0*/  RET.REL.NODEC R12 `(_ZN2at6native29vectorized_elementwise_kernelILi2ENS0_13BinaryFunctorIhhhZZZNS0_16fmod_kernel_cudaERNS_18TensorIteratorBaseEENKUlvE_clEvENKUlvE_clEvEUlhhE_EESt5arrayIPcLm3EEEEviT0_T1_) ;  /* 0xffffffe80c4c7950 */ /* 0x000fea0003c3ffff */
.L_x_26954:
        /* <DEDUP_REMOVED lines=11> */
.L_x_57238:


//--------------------- .text._ZN2at6native29vectorized_elementwise_kernelILi4ENS0_13BinaryFunctorIhhhZZZNS0_16fmod_kernel_cudaERNS_18TensorIteratorBaseEENKUlvE_clEvENKUlvE_clEvEUlhhE_EESt5arrayIPcLm3EEEEviT0_T1_ --------------------------
	.section	.text._ZN2at6native29vectorized_elementwise_kernelILi4ENS0_13BinaryFunctorIhhhZZZNS0_16fmod_kernel_cudaERNS_18TensorIteratorBaseEENKUlvE_clEvENKUlvE_clEvEUlhhE_EESt5arrayIPcLm3EEEEviT0_T1_,"ax",@progbits
	.align	128
        .global         _ZN2at6native29vectorized_elementwise_kernelILi4ENS0_13BinaryFunctorIhhhZZZNS0_16fmod_kernel_cudaERNS_18TensorIteratorBaseEENKUlvE_clEvENKUlvE_clEvEUlhhE_EESt5arrayIPcLm3EEEEviT0_T1_
        .type           _ZN2at6native29vectorized_elementwise_kernelILi4ENS0_13BinaryFunctorIhhhZZZNS0_16fmod_kernel_cudaERNS_18TensorIteratorBaseEENKUlvE_clEvENKUlvE_clEvEUlhhE_EESt5arrayIPcLm3EEEEviT0_T1_,@function
        .size           _ZN2at6native29vectorized_elementwise_kernelILi4ENS0_13BinaryFunctorIhhhZZZNS0_16fmod_kernel_cudaERNS_18TensorIteratorBaseEENKUlvE_clEvENKUlvE_clEvEUlhhE_EESt5arrayIPcLm3EEEEviT0_T1_,(.L_x_57239 - _ZN2at6native29vectorized_elementwise_kernelILi4ENS0_13BinaryFunctorIhhhZZZNS0_16fmod_kernel_cudaERNS_18TensorIteratorBaseEENKUlvE_clEvENKUlvE_clEvEUlhhE_EESt5arrayIPcLm3EEEEviT0_T1_)
        .other          _ZN2at6native29vectorized_elementwise_kernelILi4ENS0_13BinaryFunctorIhhhZZZNS0_16fmod_kernel_cudaERNS_18TensorIteratorBaseEENKUlvE_clEvENKUlvE_clEvEUlhhE_EESt5arrayIPcLm3EEEEviT0_T1_,@"STO_CUDA_ENTRY STV_DEFAULT"
_ZN2at6native29vectorized_elementwise_kernelILi4ENS0_13BinaryFunctorIhhhZZZNS0_16fmod_kernel_cudaERNS_18TensorIteratorBaseEENKUlvE_clEvENKUlvE_clEvEUlhhE_EESt5arrayIPcLm3EEEEviT0_T1_:
.text._ZN2at6native29vectorized_elementwise_kernelILi4ENS0_13BinaryFunctorIhhhZZZNS0_16fmod_kernel_cudaERNS_18TensorIteratorBaseEENKUlvE_clEvENKUlvE_clEvEUlhhE_EESt5arrayIPcLm3EEEEviT0_T1_:
        /* <DEDUP_REMOVED lines=23> */
[----:B------:R-:W2:Y:S04]  /*0170*/  LDG.E R19, desc[UR12][R2.64] ;  /* 0x0000000c02137981 */ /* 0x000ea8000c1e1900 */
[----:B------:R-:W3:Y:S04]  /*0180*/  LDG.E R9, desc[UR12][R2.64+0x200] ;  /* 0x0002000c02097981 */ /* 0x000ee8000c1e1900 */
[----:B------:R-:W4:Y:S04]  /*0190*/  LDG.E R13, desc[UR12][R4.64] ;  /* 0x0000000c040d7981 */ /* 0x000f28000c1e1900 */
[----:B------:R-:W5:Y:S01]  /*01a0*/  LDG.E R7, desc[UR12][R4.64+0x200] ;  /* 0x0002000c04077981 */ /* 0x000f62000c1e1900 */
[----:B------:R-:W-:Y:S01]  /*01b0*/  UIADD3 UR4, UP0, UR4, UR6, URZ ;  /* 0x0000000604047290 */ /* 0x000fe2000ff1e03f */
[----:B------:R-:W-:-:S03]  /*01c0*/  MOV R12, 0x320 ;  /* 0x00000320000c7802 */ /* 0x000fc60000000f00 */
[----:B------:R-:W-:Y:S02]  /*01d0*/  UIADD3.X UR5, URZ, UR7, URZ, UP0, !UPT ;  /* 0x000000073f057290 */ /* 0x000fe400087fe43f */
[----:B------:R-:W-:-:S04]  /*01e0*/  IMAD.U32 R20, RZ, RZ, UR4 ;  /* 0x00000004ff147e24 */ /* 0x000fc8000f8e00ff */
[----:B------:R-:W-:Y:S02]  /*01f0*/  IMAD.U32 R21, RZ, RZ, UR5 ;  /* 0x00000005ff157e24 */ /* 0x000fe4000f8e00ff */
[----:B------:R-:W-:Y:S01]  /*0200*/  IMAD.WIDE R20, R11, 0x4, R20 ;  /* 0x000000040b147825 */ /* 0x000fe200078e0214 */
[C---:B--2---:R-:W-:Y:S02]  /*0210*/  PRMT R17, R19.reuse, 0x7770, RZ ;  /* 0x0000777013117816 */ /* 0x044fe400000000ff */
[C---:B------:R-:W-:Y:S02]  /*0220*/  PRMT R16, R19.reuse, 0x7771, RZ ;  /* 0x0000777113107816 */ /* 0x040fe400000000ff */
[----:B------:R-:W-:Y:S02]  /*0230*/  PRMT R15, R19, 0x7772, RZ ;  /* 0x00007772130f7816 */ /* 0x000fe400000000ff */
[C---:B---3--:R-:W-:Y:S02]  /*0240*/  PRMT R14, R9.reuse, 0x7770, RZ ;  /* 0x00007770090e7816 */ /* 0x048fe400000000ff */
[----:B------:R-:W-:-:S02]  /*0250*/  PRMT R11, R9, 0x7771, RZ ;  /* 0x00007771090b7816 */ /* 0x000fc400000000ff */
[----:B------:R-:W-:Y:S02]  /*0260*/  PRMT R10, R9, 0x7772, RZ ;  /* 0x00007772090a7816 */ /* 0x000fe400000000ff */
[C---:B----4-:R-:W-:Y:S02]  /*0270*/  PRMT R0, R13.reuse, 0x7770, RZ ;  /* 0x000077700d007816 */ /* 0x050fe400000000ff */
[C---:B------:R-:W-:Y:S02]  /*0280*/  PRMT R2, R13.reuse, 0x7771, RZ ;  /* 0x000077710d027816 */ /* 0x040fe400000000ff */
[----:B------:R-:W-:Y:S02]  /*0290*/  PRMT R3, R13, 0x7772, RZ ;  /* 0x000077720d037816 */ /* 0x000fe400000000ff */
[C---:B-----5:R-:W-:Y:S02]  /*02a0*/  PRMT R4, R7.reuse, 0x7770, RZ ;  /* 0x0000777007047816 */ /* 0x060fe400000000ff */
[----:B------:R-:W-:-:S02]  /*02b0*/  PRMT R5, R7, 0x7771, RZ ;  /* 0x0000777107057816 */ /* 0x000fc400000000ff */
[----:B------:R-:W-:Y:S02]  /*02c0*/  PRMT R6, R7, 0x7772, RZ ;  /* 0x0000777207067816 */ /* 0x000fe400000000ff */
[----:B------:R-:W-:Y:S02]  /*02d0*/  PRMT R19, R19, 0x7773, RZ ;  /* 0x0000777313137816 */ /* 0x000fe400000000ff */
[----:B------:R-:W-:Y:S02]  /*02e0*/  PRMT R9, R9, 0x7773, RZ ;  /* 0x0000777309097816 */ /* 0x000fe400000000ff */
[----:B------:R-:W-:Y:S02]  /*02f0*/  PRMT R13, R13, 0x7773, RZ ;  /* 0x000077730d0d7816 */ /* 0x000fe400000000ff */
[----:B------:R-:W-:-:S07]  /*0300*/  PRMT R7, R7, 0x7773, RZ ;  /* 0x0000777307077816 */ /* 0x000fce00000000ff */
[----:B------:R-:W-:Y:S05]  /*0310*/  CALL.REL.NOINC `($__internal_26_$__cuda_sm20_rem_u16) ;  /* 0x0000001000947944 */ /* 0x000fea0003c00000 */
[----:B------:R-:W-:Y:S01]  /*0320*/  IMAD.MOV.U32 R8, RZ, RZ, R19 ;  /* 0x000000ffff087224 */ /* 0x000fe200078e0013 */
[----:B------:R-:W-:Y:S01]  /*0330*/  MOV R12, 0x370 ;  /* 0x00000370000c7802 */ /* 0x000fe20000000f00 */
[----:B------:R-:W-:Y:S02]  /*0340*/  IMAD.MOV.U32 R19, RZ, RZ, R15 ;  /* 0x000000ffff137224 */ /* 0x000fe400078e000f */
[----:B------:R-:W-:-:S07]  /*0350*/  IMAD.MOV.U32 R13, RZ, RZ, R3 ;  /* 0x000000ffff0d7224 */ /* 0x000fce00078e0003 */
        /* <DEDUP_REMOVED lines=11> */
[----:B------:R-:W-:Y:S01]  /*0410*/  PRMT R2, R2, 0x7604, R19 ;  /* 0x0000760402027816 */ /* 0x000fe20000000013 */
[----:B------:R-:W-:Y:S01]  /*0420*/  IMAD.MOV.U32 R19, RZ, RZ, R9 ;  /* 0x000000ffff137224 */ /* 0x000fe200078e0009 */
[----:B------:R-:W-:Y:S01]  /*0430*/  MOV R12, 0x490 ;  /* 0x00000490000c7802 */ /* 0x000fe20000000f00 */
[----:B------:R-:W-:Y:S01]  /*0440*/  IMAD.MOV.U32 R13, RZ, RZ, R7 ;  /* 0x000000ffff0d7224 */ /* 0x000fe200078e0007 */
[----:B------:R-:W-:-:S04]  /*0450*/  PRMT R3, R3, 0x7054, R2 ;  /* 0x0000705403037816 */ /* 0x000fc80000000002 */
[----:B------:R-:W-:-:S05]  /*0460*/  PRMT R3, R8, 0x654, R3 ;  /* 0x0000065408037816 */ /* 0x000fca0000000003 */
[----:B------:R0:W-:Y:S02]  /*0470*/  STG.E desc[UR12][R20.64], R3 ;  /* 0x0000000314007986 */ /* 0x0001e4000c10190c */
[----:B0-----:R-:W-:Y:S05]  /*0480*/  CALL.REL.NOINC `($__internal_26_$__cuda_sm20_rem_u16) ;  /* 0x0000001000387944 */ /* 0x001fea0003c00000 */
        /* <DEDUP_REMOVED lines=15> */
[----:B------:R-:W-:-:S04]  /*0580*/  PRMT R3, R6, 0x7604, R19 ;  /* 0x0000760406037816 */ /* 0x000fc80000000013 */
[----:B------:R-:W-:-:S04]  /*0590*/  PRMT R3, R2, 0x7054, R3 ;  /* 0x0000705402037816 */ /* 0x000fc80000000003 */
[----:B------:R-:W-:-:S05]  /*05a0*/  PRMT R3, R0, 0x654, R3 ;  /* 0x0000065400037816 */ /* 0x000fca0000000003 */
[----:B------:R-:W-:Y:S01]  /*05b0*/  STG.E desc[UR12][R20.64+0x200], R3 ;  /* 0x0002000314007986 */ /* 0x000fe2000c10190c */
[----:B------:R-:W-:Y:S05]  /*05c0*/  EXIT ;  /* 0x000000000000794d */ /* 0x000fea0003800000 */
.L_x_26955:
        /* <DEDUP_REMOVED lines=110> */
[----:B------:R-:W-:Y:S05]  /*0cb0*/  CALL.REL.NOINC `($__internal_26_$__cuda_sm20_rem_u16) ;  /* 0x00000008002c7944 */ /* 0x000fea0003c00000 */
[----:B------:R-:W-:-:S07]  /*0cc0*/  IMAD.MOV.U32 R17, RZ, RZ, R19 ;  /* 0x000000ffff117224 */ /* 0x000fce00078e0013 */
.L_x_26957:
[----:B------:R-:W-:Y:S05]  /*0cd0*/  BSYNC B0 ;  /* 0x0000000000007941 */ /* 0x000fea0003800000 */
.L_x_26956:
[----:B0-----:R-:W-:Y:S01]  /*0ce0*/  VIADD R18, R20, 0x80 ;  /* 0x0000008014127836 */ /* 0x001fe20000000000 */
[----:B------:R-:W-:Y:S04]  /*0cf0*/  BSSY B0, `(.L_x_26958) ;  /* 0x0000008000007945 */ /* 0x000fe80003800000 */
[----:B------:R-:W-:-:S13]  /*0d00*/  ISETP.GE.AND P1, PT, R18, R21, PT ;  /* 0x000000151200720c */ /* 0x000fda0003f26270 */
[----:B------:R-:W-:Y:S05]  /*0d10*/  @P1 BRA `(.L_x_26959) ;  /* 0x0000000000141947 */ /* 0x000fea0003800000 */
[----:B-----5:R-:W-:Y:S02]  /*0d20*/  LOP3.LUT R13, R8, 0xff, RZ, 0xc0, !PT ;  /* 0x000000ff080d7812 */ /* 0x020fe400078ec0ff */
[----:B------:R-:W-:Y:S02]  /*0d30*/  LOP3.LUT R19, R9, 0xff, RZ, 0xc0, !PT ;  /* 0x000000ff09137812 */ /* 0x000fe400078ec0ff */
[----:B------:R-:W-:-:S07]  /*0d40*/  MOV R12, 0xd60 ;  /* 0x00000d60000c7802 */ /* 0x000fce0000000f00 */
[----:B------:R-:W-:Y:S05]  /*0d50*/  CALL.REL.NOINC `($__internal_26_$__cuda_sm20_rem_u16) ;  /* 0x0000000800047944 */ /* 0x000fea0003c00000 */
[----:B------:R-:W-:-:S07]  /*0d60*/  IMAD.MOV.U32 R8, RZ, RZ, R19 ;  /* 0x000000ffff087224 */ /* 0x000fce00078e0013 */
.L_x_26959:
[----:B------:R-:W-:Y:S05]  /*0d70*/  BSYNC B0 ;  /* 0x0000000000007941 */ /* 0x000fea0003800000 */
.L_x_26958:
[----:B------:R-:W-:Y:S01]  /*0d80*/  VIADD R12, R20, 0x100 ;  /* 0x00000100140c7836 */ /* 0x000fe20000000000 */
        /* <DEDUP_REMOVED lines=8> */
.L_x_26961:
[----:B------:R-:W-:Y:S05]  /*0e10*/  BSYNC B0 ;  /* 0x0000000000007941 */ /* 0x000fea0003800000 */
.L_x_26960:
        /* <DEDUP_REMOVED lines=9> */
.L_x_26963:
[----:B------:R-:W-:Y:S05]  /*0eb0*/  BSYNC B0 ;  /* 0x0000000000007941 */ /* 0x000fea0003800000 */
.L_x_26962:
        /* <DEDUP_REMOVED lines=9> */
.L_x_26965:
[----:B------:R-:W-:Y:S05]  /*0f50*/  BSYNC B0 ;  /* 0x0000000000007941 */ /* 0x000fea0003800000 */
.L_x_26964:
        /* <DEDUP_REMOVED lines=9> */
.L_x_26967:
[----:B------:R-:W-:Y:S05]  /*0ff0*/  BSYNC B0 ;  /* 0x0000000000007941 */ /* 0x000fea0003800000 */
.L_x_26966:
[----:B-----5:R-:W-:Y:S01]  /*1000*/  VIADD R10, R20, 0x300 ;  /* 0x00000300140a7836 */ /* 0x020fe20000000000 */
[----:B------:R-:W-:Y:S04]  /*1010*/  BSSY B0, `(.L_x_26968) ;  /* 0x0000008000007945 */ /* 0x000fe80003800000 */
[----:B------:R-:W-:-:S13]  /*1020*/  ISETP.GE.AND P1, PT, R10, R21, PT ;  /* 0x000000150a00720c */ /* 0x000fda0003f26270 */
[----:B------:R-:W-:Y:S05]  /*1030*/  @P1 BRA `(.L_x_26969) ;  /* 0x0000000000141947 */ /* 0x000fea0003800000 */
[----:B------:R-:W-:Y:S02]  /*1040*/  LOP3.LUT R13, R14, 0xff, RZ, 0xc0, !PT ;  /* 0x000000ff0e0d7812 */ /* 0x000fe400078ec0ff */
[----:B------:R-:W-:Y:S02]  /*1050*/  LOP3.LUT R19, R11, 0xff, RZ, 0xc0, !PT ;  /* 0x000000ff0b137812 */ /* 0x000fe400078ec0ff */
[----:B------:R-:W-:-:S07]  /*1060*/  MOV R12, 0x1080 ;  /* 0x00001080000c7802 */ /* 0x000fce0000000f00 */
[----:B------:R-:W-:Y:S05]  /*1070*/  CALL.REL.NOINC `($__internal_26_$__cuda_sm20_rem_u16) ;  /* 0x00000004003c7944 */ /* 0x000fea0003c00000 */
[----:B------:R-:W-:-:S07]  /*1080*/  IMAD.MOV.U32 R3, RZ, RZ, R19 ;  /* 0x000000ffff037224 */ /* 0x000fce00078e0013 */
.L_x_26969:
[----:B------:R-:W-:Y:S05]  /*1090*/  BSYNC B0 ;  /* 0x0000000000007941 */ /* 0x000fea0003800000 */
.L_x_26968:
[----:B------:R-:W-:Y:S01]  /*10a0*/  VIADD R10, R20, 0x380 ;  /* 0x00000380140a7836 */ /* 0x000fe20000000000 */
[----:B------:R-:W-:Y:S04]  /*10b0*/  BSSY B0, `(.L_x_26970) ;  /* 0x0000007000007945 */ /* 0x000fe80003800000 */
[----:B------:R-:W-:-:S13]  /*10c0*/  ISETP.GE.AND P1, PT, R10, R21, PT ;  /* 0x000000150a00720c */ /* 0x000fda0003f26270 */
[----:B------:R-:W-:Y:S05]  /*10d0*/  @P1 BRA `(.L_x_26971) ;  /* 0x0000000000101947 */ /* 0x000fea0003800000 */
[----:B------:R-:W-:Y:S02]  /*10e0*/  LOP3.LUT R13, R16, 0xff, RZ, 0xc0, !PT ;  /* 0x000000ff100d7812 */ /* 0x000fe400078ec0ff */
[----:B------:R-:W-:Y:S02]  /*10f0*/  LOP3.LUT R19, R15, 0xff, RZ, 0xc0, !PT ;  /* 0x000000ff0f137812 */ /* 0x000fe400078ec0ff */
[----:B------:R-:W-:-:S07]  /*1100*/  MOV R12, 0x1120 ;  /* 0x00001120000c7802 */ /* 0x000fce0000000f00 */
[----:B------:R-:W-:Y:S05]  /*1110*/  CALL.REL.NOINC `($__internal_26_$__cuda_sm20_rem_u16) ;  /* 0x0000000400147944 */ /* 0x000fea0003c00000 */
.L_x_26971:
[----:B------:R-:W-:Y:S05]  /*1120*/  BSYNC B0 ;  /* 0x0000000000007941 */ /* 0x000fea0003800000 */
.L_x_26970:
        /* <DEDUP_REMOVED lines=25> */
.L_x_26974:
        /* <DEDUP_REMOVED lines=8> */
.L_x_26975:
        /* <DEDUP_REMOVED lines=8> */
.L_x_26976:
        /* <DEDUP_REMOVED lines=9> */
.L_x_26977:
[----:B------:R-:W-:Y:S05]  /*1450*/  BSYNC B1 ;  /* 0x0000000000017941 */ /* 0x000fea0003800000 */
.L_x_26973:
[----:B------:R-:W-:-:S13]  /*1460*/  ISETP.GE.AND P0, PT, R20, R21, PT ;  /* 0x000000151400720c */ /* 0x000fda0003f06270 */
[----:B01----:R-:W0:Y:S01]  /*1470*/  @!P0 LDC.64 R6, c[0x0][0x218] ;  /* 0x00008600ff068b82 */ /* 0x003e220000000a00 */
[C---:B--2---:R-:W-:Y:S02]  /*1480*/  @!P0 VIADD R5, R20.reuse, UR4 ;  /* 0x0000000414058c36 */ /* 0x044fe40008000000 */
[----:B------:R-:W-:-:S03]  /*1490*/  @!P0 VIADD R20, R20, 0x80 ;  /* 0x0000008014148836 */ /* 0x000fc60000000000 */
[----:B0-----:R-:W-:-:S05]  /*14a0*/  @!P0 IADD3 R4, P1, R5, R6, RZ ;  /* 0x0000000605048210 */ /* 0x001fca0007f3e0ff */
[----:B------:R-:W-:-:S05]  /*14b0*/  @!P0 IMAD.X R5, RZ, RZ, R7, P1 ;  /* 0x000000ffff058224 */ /* 0x000fca00008e0607 */
[----:B------:R2:W-:Y:S03]  /*14c0*/  @!P0 STG.E.U8 desc[UR12][R4.64], R3 ;  /* 0x0000000304008986 */ /* 0x0005e6000c10110c */
.L_x_26978:
[----:B------:R-:W-:Y:S05]  /*14d0*/  BSYNC B0 ;  /* 0x0000000000007941 */ /* 0x000fea0003800000 */
.L_x_26972:
        /* <DEDUP_REMOVED lines=9> */
        .weak           $__internal_26_$__cuda_sm20_rem_u16
        .type           $__internal_26_$__cuda_sm20_rem_u16,@function
        .size           $__internal_26_$__cuda_sm20_rem_u16,(.L_x_57239 - $__internal_26_$__cuda_sm20_rem_u16)
$__internal_26_$__cuda_sm20_rem_u16:
        /* <DEDUP_REMOVED lines=19> */
[----:B------:R-:W-:Y:S05]  /*16a0*/  RET.REL.NODEC R12 `(_ZN2at6native29vectorized_elementwise_kernelILi4ENS0_13BinaryFunctorIhhhZZZNS0_16fmod_kernel_cudaERNS_18TensorIteratorBaseEENKUlvE_clEvENKUlvE_clEvEUlhhE_EESt5arrayIPcLm3EEEEviT0_T1_) ;  /* 0xffffffe80c547950 */ /* 0x000fea0003c3ffff */
.L_x_26979:
        /* <DEDUP_REMOVED lines=13> */
.L_x_57239:


//--------------------- .text._ZN2at6native29vectorized_elementwise_kernelILi8ENS0_13BinaryFunctorIhhhZZZNS0_16fmod_kernel_cudaERNS_18TensorIteratorBaseEENKUlvE_clEvENKUlvE_clEvEUlhhE_EESt5arrayIPcLm3EEEEviT0_T1_ --------------------------
	.section	.text._ZN2at6native29vectorized_elementwise_kernelILi8ENS0_13BinaryFunctorIhhhZZZNS0_16fmod_kernel_cudaERNS_18TensorIteratorBaseEENKUlvE_clEvENKUlvE_clEvEUlhhE_EESt5arrayIPcLm3EEEEviT0_T1_,"ax",@progbits
	.align	128
        .global         _ZN2at6native29vectorized_elementwise_kernelILi8ENS0_13BinaryFunctorIhhhZZZNS0_16fmod_kernel_cudaERNS_18TensorIteratorBaseEENKUlvE_clEvENKUlvE_clEvEUlhhE_EESt5arrayIPcLm3EEEEviT0_T1_
        .type           _ZN2at6native29vectorized_elementwise_kernelILi8ENS0_13BinaryFunctorIhhhZZZNS0_16fmod_kernel_cudaERNS_18TensorIteratorBaseEENKUlvE_clEvENKUlvE_clEvEUlhhE_EESt5arrayIPcLm3EEEEviT0_T1_,@function
        .size           _ZN2at6native29vectorized_elementwise_kernelILi8ENS0_13BinaryFunctorIhhhZZZNS0_16fmod_kernel_cudaERNS_18TensorIteratorBaseEENKUlvE_clEvENKUlvE_clEvEUlhhE_EESt5arrayIPcLm3EEEEviT0_T1_,(.L_x_57240 - _ZN2at6native29vectorized_elementwise_kernelILi8ENS0_13BinaryFunctorIhhhZZZNS0_16fmod_kernel_cudaERNS_18TensorIteratorBaseEENKUlvE_clEvENKUlvE_clEvEUlhhE_EESt5arrayIPcLm3EEEEviT0_T1_)
        .other          _ZN2at6native29vectorized_elementwise_kernelILi8ENS0_13BinaryFunctorIhhhZZZNS0_16fmod_kernel_cudaERNS_18TensorIteratorBaseEENKUlvE_clEvENKUlvE_clEvEUlhhE_EESt5arrayIPcLm3EEEEviT0_T1_,@"STO_CUDA_ENTRY STV_DEFAULT"
_ZN2at6native29vectorized_elementwise_kernelILi8ENS0_13BinaryFunctorIhhhZZZNS0_16fmod_kernel_cudaERNS_18TensorIteratorBaseEENKUlvE_clEvENKUlvE_clEvEUlhhE_EESt5arrayIPcLm3EEEEviT0_T1_:
.text._ZN2at6native29vectorized_elementwise_kernelILi8ENS0_13BinaryFunctorIhhhZZZNS0_16fmod_kernel_cudaERNS_18TensorIteratorBaseEENKUlvE_clEvENKUlvE_clEvEUlhhE_EESt5arrayIPcLm3EEEEviT0_T1_:
        /* <DEDUP_REMOVED lines=22> */
[----:B------:R-:W-:Y:S02]  /*0160*/  IMAD.WIDE.U32 R4, R7, 0x8, R4 ;  /* 0x0000000807047825 */ /* 0x000fe400078e0004 */
[----:B------:R-:W2:Y:S04]  /*0170*/  LDG.E.64 R2, desc[UR12][R2.64] ;  /* 0x0000000c02027981 */ /* 0x000ea8000c1e1b00 */
[----:B------:R-:W3:Y:S01]  /*0180*/  LDG.E.64 R4, desc[UR12][R4.64] ;  /* 0x0000000c04047981 */ /* 0x000ee2000c1e1b00 */
[----:B------:R-:W-:-:S04]  /*0190*/  UIADD3 UR4, UP0, UR4, UR6, URZ ;  /* 0x0000000604047290 */ /* 0x000fc8000ff1e03f */
[----:B------:R-:W-:Y:S02]  /*01a0*/  UIADD3.X UR5, URZ, UR7, URZ, UP0, !UPT ;  /* 0x000000073f057290 */ /* 0x000fe400087fe43f */
[----:B------:R-:W-:-:S04]  /*01b0*/  IMAD.U32 R20, RZ, RZ, UR4 ;  /* 0x00000004ff147e24 */ /* 0x000fc8000f8e00ff */
[----:B------:R-:W-:Y:S02]  /*01c0*/  IMAD.U32 R21, RZ, RZ, UR5 ;  /* 0x00000005ff157e24 */ /* 0x000fe4000f8e00ff */
[----:B------:R-:W-:Y:S01]  /*01d0*/  IMAD.WIDE R20, R7, 0x8, R20 ;  /* 0x0000000807147825 */ /* 0x000fe200078e0214 */
[----:B------:R-:W-:Y:S02]  /*01e0*/  MOV R12, 0x3c0 ;  /* 0x000003c0000c7802 */ /* 0x000fe40000000f00 */
[----:B--2---:R-:W-:Y:S02]  /*01f0*/  PRMT R0, R2, 0x7632, R0 ;  /* 0x0000763202007816 */ /* 0x004fe40000000000 */
[----:B------:R-:W-:Y:S02]  /*0200*/  PRMT R6, R3, 0x7632, R6 ;  /* 0x0000763203067816 */ /* 0x000fe40000000006 */
[C---:B---3--:R-:W-:Y:S02]  /*0210*/  LOP3.LUT R17, R4.reuse, 0xffff, RZ, 0xc0, !PT ;  /* 0x0000ffff04117812 */ /* 0x048fe400078ec0ff */
[----:B------:R-:W-:-:S02]  /*0220*/  PRMT R16, R4, 0x7632, R16 ;  /* 0x0000763204107816 */ /* 0x000fc40000000010 */
[C---:B------:R-:W-:Y:S02]  /*0230*/  LOP3.LUT R19, R4.reuse, 0xff, RZ, 0xc0, !PT ;  /* 0x000000ff04137812 */ /* 0x040fe400078ec0ff */
[----:B------:R-:W-:Y:S02]  /*0240*/  PRMT R15, R4, 0x7732, RZ ;  /* 0x00007732040f7816 */ /* 0x000fe400000000ff */
[C---:B------:R-:W-:Y:S02]  /*0250*/  LOP3.LUT R11, R5.reuse, 0xffff, RZ, 0xc0, !PT ;  /* 0x0000ffff050b7812 */ /* 0x040fe400078ec0ff */
[C---:B------:R-:W-:Y:S02]  /*0260*/  PRMT R10, R5.reuse, 0x7632, R10 ;  /* 0x00007632050a7816 */ /* 0x040fe4000000000a */
[C---:B------:R-:W-:Y:S02]  /*0270*/  LOP3.LUT R14, R5.reuse, 0xff, RZ, 0xc0, !PT ;  /* 0x000000ff050e7812 */ /* 0x040fe400078ec0ff */
[----:B------:R-:W-:-:S02]  /*0280*/  PRMT R9, R5, 0x7732, RZ ;  /* 0x0000773205097816 */ /* 0x000fc400000000ff */
[C---:B------:R-:W-:Y:S02]  /*0290*/  LOP3.LUT R4, R2.reuse, 0xffff, RZ, 0xc0, !PT ;  /* 0x0000ffff02047812 */ /* 0x040fe400078ec0ff */
[C---:B------:R-:W-:Y:S02]  /*02a0*/  LOP3.LUT R13, R2.reuse, 0xff, RZ, 0xc0, !PT ;  /* 0x000000ff020d7812 */ /* 0x040fe400078ec0ff */
[----:B------:R-:W-:Y:S02]  /*02b0*/  PRMT R7, R2, 0x7732, RZ ;  /* 0x0000773202077816 */ /* 0x000fe400000000ff */
[C---:B------:R-:W-:Y:S02]  /*02c0*/  LOP3.LUT R2, R3.reuse, 0xffff, RZ, 0xc0, !PT ;  /* 0x0000ffff03027812 */ /* 0x040fe400078ec0ff */
[C---:B------:R-:W-:Y:S02]  /*02d0*/  LOP3.LUT R5, R3.reuse, 0xff, RZ, 0xc0, !PT ;  /* 0x000000ff03057812 */ /* 0x040fe400078ec0ff */
[----:B------:R-:W-:-:S02]  /*02e0*/  PRMT R8, R3, 0x7732, RZ ;  /* 0x0000773203087816 */ /* 0x000fc400000000ff */
[----:B------:R-:W-:Y:S02]  /*02f0*/  LOP3.LUT R3, R0, 0xff, RZ, 0xc0, !PT ;  /* 0x000000ff00037812 */ /* 0x000fe400078ec0ff */
[----:B------:R-:W-:Y:S02]  /*0300*/  LOP3.LUT R0, R6, 0xff, RZ, 0xc0, !PT ;  /* 0x000000ff06007812 */ /* 0x000fe400078ec0ff */
[----:B------:R-:W-:Y:S02]  /*0310*/  SHF.R.U32.HI R6, RZ, 0x8, R7 ;  /* 0x00000008ff067819 */ /* 0x000fe40000011607 */
[----:B------:R-:W-:Y:S02]  /*0320*/  SHF.R.U32.HI R17, RZ, 0x8, R17 ;  /* 0x00000008ff117819 */ /* 0x000fe40000011611 */
[----:B------:R-:W-:Y:S02]  /*0330*/  LOP3.LUT R16, R16, 0xff, RZ, 0xc0, !PT ;  /* 0x000000ff10107812 */ /* 0x000fe400078ec0ff */
[----:B------:R-:W-:-:S02]  /*0340*/  SHF.R.U32.HI R11, RZ, 0x8, R11 ;  /* 0x00000008ff0b7819 */ /* 0x000fc4000001160b */
[----:B------:R-:W-:Y:S02]  /*0350*/  LOP3.LUT R10, R10, 0xff, RZ, 0xc0, !PT ;  /* 0x000000ff0a0a7812 */ /* 0x000fe400078ec0ff */
[----:B------:R-:W-:Y:S02]  /*0360*/  SHF.R.U32.HI R4, RZ, 0x8, R4 ;  /* 0x00000008ff047819 */ /* 0x000fe40000011604 */
[----:B------:R-:W-:Y:S02]  /*0370*/  SHF.R.U32.HI R2, RZ, 0x8, R2 ;  /* 0x00000008ff027819 */ /* 0x000fe40000011602 */
[----:B------:R-:W-:Y:S02]  /*0380*/  SHF.R.U32.HI R15, RZ, 0x8, R15 ;  /* 0x00000008ff0f7819 */ /* 0x000fe4000001160f */
[----:B------:R-:W-:Y:S02]  /*0390*/  SHF.R.U32.HI R9, RZ, 0x8, R9 ;  /* 0x00000008ff097819 */ /* 0x000fe40000011609 */
[----:B------:R-:W-:-:S07]  /*03a0*/  SHF.R.U32.HI R7, RZ, 0x8, R8 ;  /* 0x00000008ff077819 */ /* 0x000fce0000011608 */
[----:B------:R-:W-:Y:S05]  /*03b0*/  CALL.REL.NOINC `($__internal_27_$__cuda_sm20_rem_u16) ;  /* 0x0000001000987944 */ /* 0x000fea0003c00000 */
[----:B------:R-:W-:Y:S01]  /*03c0*/  IMAD.MOV.U32 R8, RZ, RZ, R19 ;  /* 0x000000ffff087224 */ /* 0x000fe200078e0013 */
[----:B------:R-:W-:Y:S02]  /*03d0*/  LOP3.LUT R19, R17, 0xffff, RZ, 0xc0, !PT ;  /* 0x0000ffff11137812 */ /* 0x000fe400078ec0ff */
[----:B------:R-:W-:Y:S02]  /*03e0*/  LOP3.LUT R13, R4, 0xffff, RZ, 0xc0, !PT ;  /* 0x0000ffff040d7812 */ /* 0x000fe400078ec0ff */
[----:B------:R-:W-:-:S07]  /*03f0*/  MOV R12, 0x410 ;  /* 0x00000410000c7802 */ /* 0x000fce0000000f00 */
[----:B------:R-:W-:Y:S05]  /*0400*/  CALL.REL.NOINC `($__internal_27_$__cuda_sm20_rem_u16) ;  /* 0x0000001000847944 */ /* 0x000fea0003c00000 */
[----:B------:R-:W-:Y:S01]  /*0410*/  IMAD.SHL.U32 R4, R19, 0x100, RZ ;  /* 0x0000010013047824 */ /* 0x000fe200078e00ff */
[----:B------:R-:W-:Y:S01]  /*0420*/  MOV R12, 0x460 ;  /* 0x00000460000c7802 */ /* 0x000fe20000000f00 */
[----:B------:R-:W-:Y:S02]  /*0430*/  IMAD.MOV.U32 R19, RZ, RZ, R16 ;  /* 0x000000ffff137224 */ /* 0x000fe400078e0010 */
[----:B------:R-:W-:-:S07]  /*0440*/  IMAD.MOV.U32 R13, RZ, RZ, R3 ;  /* 0x000000ffff0d7224 */ /* 0x000fce00078e0003 */
        /* <DEDUP_REMOVED lines=27> */
[----:B------:R-:W-:Y:S02]  /*0600*/  LOP3.LUT R5, R5, R2, RZ, 0xfc, !PT ;  /* 0x0000000205057212 */ /* 0x000fe400078efcff */
[----:B------:R-:W-:Y:S02]  /*0610*/  LOP3.LUT R3, R3, R6, RZ, 0xfc, !PT ;  /* 0x0000000603037212 */ /* 0x000fe400078efcff */
[----:B------:R-:W-:Y:S02]  /*0620*/  LOP3.LUT R4, R8, R4, RZ, 0xfc, !PT ;  /* 0x0000000408047212 */ /* 0x000fe400078efcff */
[----:B------:R-:W-:Y:S02]  /*0630*/  LOP3.LUT R0, R0, R7, RZ, 0xfc, !PT ;  /* 0x0000000700007212 */ /* 0x000fe400078efcff */
[----:B------:R-:W-:Y:S02]  /*0640*/  PRMT R4, R4, 0x5410, R3 ;  /* 0x0000541004047816 */ /* 0x000fe40000000003 */
[----:B------:R-:W-:-:S05]  /*0650*/  PRMT R5, R5, 0x5410, R0 ;  /* 0x0000541005057816 */ /* 0x000fca0000000000 */
[----:B------:R-:W-:Y:S01]  /*0660*/  STG.E.64 desc[UR12][R20.64], R4 ;  /* 0x0000000414007986 */ /* 0x000fe2000c101b0c */
[----:B------:R-:W-:Y:S05]  /*0670*/  EXIT ;  /* 0x000000000000794d */ /* 0x000fea0003800000 */
.L_x_26980:
        /* <DEDUP_REMOVED lines=110> */
[----:B------:R-:W-:Y:S05]  /*0d60*/  CALL.REL.NOINC `($__internal_27_$__cuda_sm20_rem_u16) ;  /* 0x00000008002c7944 */ /* 0x000fea0003c00000 */
[----:B------:R-:W-:-:S07]  /*0d70*/  IMAD.MOV.U32 R17, RZ, RZ, R19 ;  /* 0x000000ffff117224 */ /* 0x000fce00078e0013 */
.L_x_26982:
[----:B------:R-:W-:Y:S05]  /*0d80*/  BSYNC B0 ;  /* 0x0000000000007941 */ /* 0x000fea0003800000 */
.L_x_26981:
[----:B0-----:R-:W-:Y:S01]  /*0d90*/  VIADD R18, R20, 0x80 ;  /* 0x0000008014127836 */ /* 0x001fe20000000000 */
[----:B------:R-:W-:Y:S04]  /*0da0*/  BSSY B0, `(.L_x_26983) ;  /* 0x0000008000007945 */ /* 0x000fe80003800000 */
[----:B------:R-:W-:-:S13]  /*0db0*/  ISETP.GE.AND P1, PT, R18, R21, PT ;  /* 0x000000151200720c */ /* 0x000fda0003f26270 */
[----:B------:R-:W-:Y:S05]  /*0dc0*/  @P1 BRA `(.L_x_26984) ;  /* 0x0000000000141947 */ /* 0x000fea0003800000 */
[----:B-----5:R-:W-:Y:S02]  /*0dd0*/  LOP3.LUT R13, R8, 0xff, RZ, 0xc0, !PT ;  /* 0x000000ff080d7812 */ /* 0x020fe400078ec0ff */
[----:B------:R-:W-:Y:S02]  /*0de0*/  LOP3.LUT R19, R9, 0xff, RZ, 0xc0, !PT ;  /* 0x000000ff09137812 */ /* 0x000fe400078ec0ff */
[----:B------:R-:W-:-:S07]  /*0df0*/  MOV R12, 0xe10 ;  /* 0x00000e10000c7802 */ /* 0x000fce0000000f00 */
[----:B------:R-:W-:Y:S05]  /*0e00*/  CALL.REL.NOINC `($__internal_27_$__cuda_sm20_rem_u16) ;  /* 0x0000000800047944 */ /* 0x000fea0003c00000 */
[----:B------:R-:W-:-:S07]  /*0e10*/  IMAD.MOV.U32 R8, RZ, RZ, R19 ;  /* 0x000000ffff087224 */ /* 0x000fce00078e0013 */
.L_x_26984:
[----:B------:R-:W-:Y:S05]  /*0e20*/  BSYNC B0 ;  /* 0x0000000000007941 */ /* 0x000fea0003800000 */
.L_x_26983:
[----:B------:R-:W-:Y:S01]  /*0e30*/  VIADD R12, R20, 0x100 ;  /* 0x00000100140c7836 */ /* 0x000fe20000000000 */
        /* <DEDUP_REMOVED lines=8> */
.L_x_26986:
[----:B------:R-:W-:Y:S05]  /*0ec0*/  BSYNC B0 ;  /* 0x0000000000007941 */ /* 0x000fea0003800000 */
.L_x_26985:
        /* <DEDUP_REMOVED lines=9> */
.L_x_26988:
[----:B------:R-:W-:Y:S05]  /*0f60*/  BSYNC B0 ;  /* 0x0000000000007941 */ /* 0x000fea0003800000 */
.L_x_26987:
        /* <DEDUP_REMOVED lines=9> */
.L_x_26990:
[----:B------:R-:W-:Y:S05]  /*1000*/  BSYNC B0 ;  /* 0x0000000000007941 */ /* 0x000fea0003800000 */
.L_x_26989:
        /* <DEDUP_REMOVED lines=9> */
.L_x_26992:
[----:B------:R-:W-:Y:S05]  /*10a0*/  BSYNC B0 ;  /* 0x0000000000007941 */ /* 0x000fea0003800000 */
.L_x_26991:
[----:B-----5:R-:W-:Y:S01]  /*10b0*/  VIADD R10, R20, 0x300 ;  /* 0x00000300140a7836 */ /* 0x020fe20000000000 */
[----:B------:R-:W-:Y:S04]  /*10c0*/  BSSY B0, `(.L_x_26993) ;  /* 0x0000008000007945 */ /* 0x000fe80003800000 */
[----:B------:R-:W-:-:S13]  /*10d0*/  ISETP.GE.AND P1, PT, R10, R21, PT ;  /* 0x000000150a00720c */ /* 0x000fda0003f26270 */
[----:B------:R-:W-:Y:S05]  /*10e0*/  @P1 BRA `(.L_x_26994) ;  /* 0x0000000000141947 */ /* 0x000fea0003800000 */
[----:B------:R-:W-:Y:S02]  /*10f0*/  LOP3.LUT R13, R14, 0xff, RZ, 0xc0, !PT ;  /* 0x000000ff0e0d7812 */ /* 0x000fe400078ec0ff */
[----:B------:R-:W-:Y:S02]  /*1100*/  LOP3.LUT R19, R11, 0xff, RZ, 0xc0, !PT ;  /* 0x000000ff0b137812 */ /* 0x000fe400078ec0ff */
[----:B------:R-:W-:-:S07]  /*1110*/  MOV R12, 0x1130 ;  /* 0x00001130000c7802 */ /* 0x000fce0000000f00 */
[----:B------:R-:W-:Y:S05]  /*1120*/  CALL.REL.NOINC `($__internal_27_$__cuda_sm20_rem_u16) ;  /* 0x00000004003c7944 */ /* 0x000fea0003c00000 */
[----:B------:R-:W-:-:S07]  /*1130*/  IMAD.MOV.U32 R3, RZ, RZ, R19 ;  /* 0x000000ffff037224 */ /* 0x000fce00078e0013 */
.L_x_26994:
[----:B------:R-:W-:Y:S05]  /*1140*/  BSYNC B0 ;  /* 0x0000000000007941 */ /* 0x000fea0003800000 */
.L_x_26993:
[----:B------:R-:W-:Y:S01]  /*1150*/  VIADD R10, R20, 0x380 ;  /* 0x00000380140a7836 */ /* 0x000fe20000000000 */
[----:B------:R-:W-:Y:S04]  /*1160*/  BSSY B0, `(.L_x_26995) ;  /* 0x0000007000007945 */ /* 0x000fe80003800000 */
[----:B------:R-:W-:-:S13]  /*1170*/  ISETP.GE.AND P1, PT, R10, R21, PT ;  /* 0x000000150a00720c */ /* 0x000fda0003f26270 */
[----:B------:R-:W-:Y:S05]  /*1180*/  @P1 BRA `(.L_x_26996) ;  /* 0x0000000000101947 */ /* 0x000fea0003800000 */
[----:B------:R-:W-:Y:S02]  /*1190*/  LOP3.LUT R13, R16, 0xff, RZ, 0xc0, !PT ;  /* 0x000000ff100d7812 */ /* 0x000fe400078ec0ff */
[----:B------:R-:W-:Y:S02]  /*11a0*/  LOP3.LUT R19, R15, 0xff, RZ, 0xc0, !PT ;  /* 0x000000ff0f137812 */ /* 0x000fe400078ec0ff */
[----:B------:R-:W-:-:S07]  /*11b0*/  MOV R12, 0x11d0 ;  /* 0x000011d0000c7802 */ /* 0x000fce0000000f00 */
[----:B------:R-:W-:Y:S05]  /*11c0*/  CALL.REL.NOINC `($__internal_27_$__cuda_sm20_rem_u16) ;  /* 0x0000000400147944 */ /* 0x000fea0003c00000 */
.L_x_26996:
[----:B------:R-:W-:Y:S05]  /*11d0*/  BSYNC B0 ;  /* 0x0000000000007941 */ /* 0x000fea0003800000 */
.L_x_26995:
        /* <DEDUP_REMOVED lines=25> */
.L_x_26999:
        /* <DEDUP_REMOVED lines=8> */
.L_x_27000:
        /* <DEDUP_REMOVED lines=8> */
.L_x_27001:
        /* <DEDUP_REMOVED lines=9> */
.L_x_27002:
[----:B------:R-:W-:Y:S05]  /*1500*/  BSYNC B1 ;  /* 0x0000000000017941 */ /* 0x000fea0003800000 */
.L_x_26998:
[----:B------:R-:W-:-:S13]  /*1510*/  ISETP.GE.AND P0, PT, R20, R21, PT ;  /* 0x000000151400720c */ /* 0x000fda0003f06270 */
[----:B01----:R-:W0:Y:S01]  /*1520*/  @!P0 LDC.64 R6, c[0x0][0x218] ;  /* 0x00008600ff068b82 */ /* 0x003e220000000a00 */
[C---:B--2---:R-:W-:Y:S02]  /*1530*/  @!P0 VIADD R5, R20.reuse, UR4 ;  /* 0x0000000414058c36 */ /* 0x044fe40008000000 */
[----:B------:R-:W-:-:S03]  /*1540*/  @!P0 VIADD R20, R20, 0x80 ;  /* 0x0000008014148836 */ /* 0x000fc60000000000 */
[----:B0-----:R-:W-:-:S05]  /*1550*/  @!P0 IADD3 R4, P1, R5, R6, RZ ;  /* 0x0000000605048210 */ /* 0x001fca0007f3e0ff */
[----:B------:R-:W-:-:S05]  /*1560*/  @!P0 IMAD.X R5, RZ, RZ, R7, P1 ;  /* 0x000000ffff058224 */ /* 0x000fca00008e0607 */
[----:B------:R2:W-:Y:S03]  /*1570*/  @!P0 STG.E.U8 desc[UR12][R4.64], R3 ;  /* 0x0000000304008986 */ /* 0x0005e6000c10110c */
.L_x_27003:
[----:B------:R-:W-:Y:S05]  /*1580*/  BSYNC B0 ;  /* 0x0000000000007941 */ /* 0x000fea0003800000 */
.L_x_26997:
        /* <DEDUP_REMOVED lines=9> */
        .weak           $__internal_27_$__cuda_sm20_rem_u16
        .type           $__internal_27_$__cuda_sm20_rem_u16,@function
        .size           $__internal_27_$__cuda_sm20_rem_u16,(.L_x_57240 - $__internal_27_$__cuda_sm20_rem_u16)
$__internal_27_$__cuda_sm20_rem_u16:
        /* <DEDUP_REMOVED lines=19> */
[----:B------:R-:W-:Y:S05]  /*1750*/  RET.REL.NODEC R12 `(_ZN2at6native29vectorized_elementwise_kernelILi8ENS0_13BinaryFunctorIhhhZZZNS0_16fmod_kernel_cudaERNS_18TensorIteratorBaseEENKUlvE_clEvENKUlvE_clEvEUlhhE_EESt5arrayIPcLm3EEEEviT0_T1_) ;  /* 0xffffffe80c287950 */ /* 0x000fea0003c3ffff */
.L_x_27004:
        /* <DEDUP_REMOVED lines=10> */
.L_x_57240:


//--------------------- .text._ZN2at6native18elementwise_kernelILi128ELi4EZNS0_15gpu_kernel_implINS0_13BUnaryFunctorIhhhZZZNS0_16fmod_kernel_cudaERNS_18TensorIteratorBaseEENKUlvE_clEvENKUlvE_clEvEUlhhE_EEEEvS5_RKT_EUliE_EEviT1_ --------------------------
	.section	.text._ZN2at6native18elementwise_kernelILi128ELi4EZNS0_15gpu_kernel_implINS0_13BUnaryFunctorIhhhZZZNS0_16fmod_kernel_cudaERNS_18TensorIteratorBaseEENKUlvE_clEvENKUlvE_clEvEUlhhE_EEEEvS5_RKT_EUliE_EEviT1_,"ax",@progbits
	.align	128
        .global         _ZN2at6native18elementwise_kernelILi128ELi4EZNS0_15gpu_kernel_implINS0_13BUnaryFunctorIhhhZZZNS0_16fmod_kernel_cudaERNS_18TensorIteratorBaseEENKUlvE_clEvENKUlvE_clEvEUlhhE_EEEEvS5_RKT_EUliE_EEviT1_
        .type           _ZN2at6native18elementwise_kernelILi128ELi4EZNS0_15gpu_kernel_implINS0_13BUnaryFunctorIhhhZZZNS0_16fmod_kernel_cudaERNS_18TensorIteratorBaseEENKUlvE_clEvENKUlvE_clEvEUlhhE_EEEEvS5_RKT_EUliE_EEviT1_,@function
        .size           _ZN2at6native18elementwise_kernelILi128ELi4EZNS0_15gpu_kernel_implINS0_13BUnaryFunctorIhhhZZZNS0_16fmod_kernel_cudaERNS_18TensorIteratorBaseEENKUlvE_clEvENKUlvE_clEvEUlhhE_EEEEvS5_RKT_EUliE_EEviT1_,(.L_x_57241 - _ZN2at6native18elementwise_kernelILi128ELi4EZNS0_15gpu_kernel_implINS0_13BUnaryFunctorIhhhZZZNS0_16fmod_kernel_cudaERNS_18TensorIteratorBaseEENKUlvE_clEvENKUlvE_clEvEUlhhE_EEEEvS5_RKT_EUliE_EEviT1_)
        .other          _ZN2at6native18elementwise_kernelILi128ELi4EZNS0_15gpu_kernel_implINS0_13BUnaryFunctorIhhhZZZNS0_16fmod_kernel_cudaERNS_18TensorIteratorBaseEENKUlvE_clEvENKUlvE_clEvEUlhhE_EEEEvS5_RKT_EUliE_EEviT1_,@"STO_CUDA_ENTRY STV_DEFAULT"
_ZN2at6native18elementwise_kernelILi128ELi4EZNS0_15gpu_kernel_implINS0_13BUnaryFunctorIhhhZZZNS0_16fmod_kernel_cudaERNS_18TensorIteratorBaseEENKUlvE_clEvENKUlvE_clEvEUlhhE_EEEEvS5_RKT_EUliE_EEviT1_:
.text._ZN2at6native18elementwise_kernelILi128ELi4EZNS0_15gpu_kernel_implINS0_13BUnaryFunctorIhhhZZZNS0_16fmod_kernel_cudaERNS_18TensorIteratorBaseEENKUlvE_clEvENKUlvE_clEvEUlhhE_EEEEvS5_RKT_EUliE_EEviT1_:
        /* <DEDUP_REMOVED lines=314> */
.L_x_27007:
        /* <DEDUP_REMOVED lines=20> */
.L_x_27011:
[----:B------:R0:W5:Y:S01]  /*14e0*/  LDG.E.U8 R0, desc[UR36][R4.64] ;  /* 0x0000002404007981 */ /* 0x000162000c1e1100 */
[----:B------:R-:W-:Y:S05]  /*14f0*/  BRA `(.L_x_27013) ;  /* 0x0000000c00647947 */ /* 0x000fea0003800000 */
.L_x_27010:
        /* <DEDUP_REMOVED lines=8> */
.L_x_27015:
[----:B------:R3:W5:Y:S01]  /*1580*/  LDG.E.U8 R0, desc[UR36][R4.64] ;  /* 0x0000002404007981 */ /* 0x000762000c1e1100 */
[----:B------:R-:W-:Y:S05]  /*1590*/  BRA `(.L_x_27013) ;  /* 0x0000000c003c7947 */ /* 0x000fea0003800000 */
.L_x_27014:
[----:B------:R0:W5:Y:S01]  /*15a0*/  LDG.E.U16 R0, desc[UR36][R4.64] ;  /* 0x0000002404007981 */ /* 0x000162000c1e1500 */
[----:B------:R-:W-:Y:S05]  /*15b0*/  BRA `(.L_x_27013) ;  /* 0x0000000c00347947 */ /* 0x000fea0003800000 */
.L_x_27009:
        /* <DEDUP_REMOVED lines=10> */
.L_x_27017:
[----:B------:R-:W2:Y:S02]  /*1660*/  LDG.E.U16 R2, desc[UR36][R4.64] ;  /* 0x0000002404027981 */ /* 0x000ea4000c1e1500 */
[----:B--2---:R-:W-:-:S06]  /*1670*/  HADD2.F32 R2, -RZ, R2.H0_H0 ;  /* 0x20000002ff027230 */ /* 0x004fcc0000004100 */
[----:B------:R-:W0:Y:S02]  /*1680*/  F2I.S64.TRUNC R2, R2 ;  /* 0x0000000200027311 */ /* 0x000e24000020d900 */
[----:B0-----:R-:W-:Y:S01]  /*1690*/  PRMT R0, R2, 0x7610, R0 ;  /* 0x0000761002007816 */ /* 0x001fe20000000000 */
[----:B------:R-:W-:Y:S06]  /*16a0*/  BRA `(.L_x_27013) ;  /* 0x0000000800f87947 */ /* 0x000fec0003800000 */
.L_x_27016:
        /* <DEDUP_REMOVED lines=10> */
.L_x_27019:
[----:B------:R-:W2:Y:S02]  /*1750*/  LDG.E.U16 R4, desc[UR36][R4.64] ;  /* 0x0000002404047981 */ /* 0x000ea4000c1e1500 */
[----:B--2---:R-:W-:-:S06]  /*1760*/  HADD2.F32 R2, -RZ, R4.H0_H0 ;  /* 0x20000004ff027230 */ /* 0x004fcc0000004100 */
[----:B------:R-:W0:Y:S02]  /*1770*/  F2I.S64.TRUNC R2, R2 ;  /* 0x0000000200027311 */ /* 0x000e24000020d900 */
[----:B0-----:R-:W-:Y:S01]  /*1780*/  PRMT R0, R2, 0x7610, R0 ;  /* 0x0000761002007816 */ /* 0x001fe20000000000 */
[----:B------:R-:W-:Y:S06]  /*1790*/  BRA `(.L_x_27013) ;  /* 0x0000000800bc7947 */ /* 0x000fec0003800000 */
.L_x_27018:
[----:B------:R-:W2:Y:S02]  /*17a0*/  LDG.E.64 R2, desc[UR36][R4.64] ;  /* 0x0000002404027981 */ /* 0x000ea4000c1e1b00 */
[----:B--2---:R-:W0:Y:S02]  /*17b0*/  F2I.S64.F64.TRUNC R2, R2 ;  /* 0x0000000200027311 */ /* 0x004e24000030d900 */
[----:B0-----:R-:W-:Y:S01]  /*17c0*/  PRMT R0, R2, 0x7610, R0 ;  /* 0x0000761002007816 */ /* 0x001fe20000000000 */
[----:B------:R-:W-:Y:S06]  /*17d0*/  BRA `(.L_x_27013) ;  /* 0x0000000800ac7947 */ /* 0x000fec0003800000 */
.L_x_27008:
        /* <DEDUP_REMOVED lines=12> */
.L_x_27022:
[----:B------:R-:W2:Y:S02]  /*18a0*/  LDG.E.64 R4, desc[UR36][R4.64] ;  /* 0x0000002404047981 */ /* 0x000ea4000c1e1b00 */
[----:B--2---:R-:W0:Y:S02]  /*18b0*/  F2I.S64.F64.TRUNC R2, R4 ;  /* 0x0000000400027311 */ /* 0x004e24000030d900 */
[----:B0-----:R-:W-:Y:S01]  /*18c0*/  PRMT R0, R2, 0x7610, R0 ;  /* 0x0000761002007816 */ /* 0x001fe20000000000 */
[----:B------:R-:W-:Y:S06]  /*18d0*/  BRA `(.L_x_27013) ;  /* 0x00000008006c7947 */ /* 0x000fec0003800000 */
.L_x_27021:
        /* <DEDUP_REMOVED lines=28> */
.L_x_27024:
        /* <DEDUP_REMOVED lines=15> */
.L_x_27023:
[----:B------:R-:W2:Y:S02]  /*1b90*/  LDG.E.U16 R2, desc[UR36][R4.64] ;  /* 0x0000002404027981 */ /* 0x000ea4000c1e1500 */
[----:B--2---:R-:W-:-:S06]  /*1ba0*/  IMAD.U32 R2, R2, 0x10000, RZ ;  /* 0x0001000002027824 */ /* 0x004fcc00078e00ff */
[----:B------:R-:W0:Y:S02]  /*1bb0*/  F2I.S64.TRUNC R2, R2 ;  /* 0x0000000200027311 */ /* 0x000e24000020d900 */
[----:B0-----:R-:W-:Y:S01]  /*1bc0*/  PRMT R0, R2, 0x7610, R0 ;  /* 0x0000761002007816 */ /* 0x001fe20000000000 */
[----:B------:R-:W-:Y:S06]  /*1bd0*/  BRA `(.L_x_27013) ;  /* 0x0000000400ac7947 */ /* 0x000fec0003800000 */
.L_x_27020:
        /* <DEDUP_REMOVED lines=10> */
.L_x_27027:
        /* <DEDUP_REMOVED lines=21> */
.L_x_27031:
[----:B------:R-:W-:Y:S05]  /*1dd0*/  BSYNC B1 ;  /* 0x0000000000017941 */ /* 0x000fea0003800000 */
.L_x_27030:
[----:B------:R-:W-:Y:S01]  /*1de0*/  IMAD.SHL.U32 R2, R2, 0x100000, RZ ;  /* 0x0010000002027824 */ /* 0x000fe200078e00ff */
[----:B------:R-:W-:-:S04]  /*1df0*/  LEA R3, R0, 0x3b800000, 0x17 ;  /* 0x3b80000000037811 */ /* 0x000fc800078eb8ff */
[----:B------:R-:W-:-:S07]  /*1e00*/  LOP3.LUT R2, R3, R2, R4, 0xfe, !PT ;  /* 0x0000000203027212 */ /* 0x000fce00078efe04 */
.L_x_27029:
[----:B------:R-:W-:Y:S05]  /*1e10*/  BSYNC B0 ;  /* 0x0000000000007941 */ /* 0x000fea0003800000 */
.L_x_27028:
[----:B------:R-:W0:Y:S02]  /*1e20*/  F2I.S64.TRUNC R2, R2 ;  /* 0x0000000200027311 */ /* 0x000e24000020d900 */
[----:B0-----:R-:W-:Y:S01]  /*1e30*/  PRMT R0, R2, 0x7610, R0 ;  /* 0x0000761002007816 */ /* 0x001fe20000000000 */
[----:B------:R-:W-:Y:S06]  /*1e40*/  BRA `(.L_x_27013) ;  /* 0x0000000400107947 */ /* 0x000fec0003800000 */
.L_x_27026:
        /* <DEDUP_REMOVED lines=21> */
.L_x_27035:
[----:B------:R-:W-:Y:S05]  /*1fa0*/  BSYNC B1 ;  /* 0x0000000000017941 */ /* 0x000fea0003800000 */
.L_x_27034:
[----:B------:R-:W-:Y:S01]  /*1fb0*/  IMAD.SHL.U32 R2, R2, 0x200000, RZ ;  /* 0x0020000002027824 */ /* 0x000fe200078e00ff */
[----:B------:R-:W-:-:S04]  /*1fc0*/  LEA R3, R0, 0x37800000, 0x17 ;  /* 0x3780000000037811 */ /* 0x000fc800078eb8ff */
[----:B------:R-:W-:-:S07]  /*1fd0*/  LOP3.LUT R2, R3, R2, R4, 0xfe, !PT ;  /* 0x0000000203027212 */ /* 0x000fce00078efe04 */
.L_x_27033:
[----:B------:R-:W-:Y:S05]  /*1fe0*/  BSYNC B0 ;  /* 0x0000000000007941 */ /* 0x000fea0003800000 */
.L_x_27032:
[----:B------:R-:W0:Y:S02]  /*1ff0*/  F2I.S64.TRUNC R2, R2 ;  /* 0x0000000200027311 */ /* 0x000e24000020d900 */
[----:B0-----:R-:W-:Y:S01]  /*2000*/  PRMT R0, R2, 0x7610, R0 ;  /* 0x0000761002007816 */ /* 0x001fe20000000000 */
[----:B------:R-:W-:Y:S06]  /*2010*/  BRA `(.L_x_27013) ;  /* 0x00000000009c7947 */ /* 0x000fec0003800000 */
.L_x_27025:
        /* <DEDUP_REMOVED lines=14> */
.L_x_27039:
[----:B------:R-:W-:Y:S05]  /*2100*/  BSYNC B0 ;  /* 0x0000000000007941 */ /* 0x000fea0003800000 */
.L_x_27038:
[----:B------:R-:W0:Y:S02]  /*2110*/  F2I.S64.TRUNC R2, R2 ;  /* 0x0000000200027311 */ /* 0x000e24000020d900 */
[----:B0-----:R-:W-:Y:S01]  /*2120*/  PRMT R0, R2, 0x7610, R0 ;  /* 0x0000761002007816 */ /* 0x001fe20000000000 */
[----:B------:R-:W-:Y:S06]  /*2130*/  BRA `(.L_x_27013) ;  /* 0x0000000000547947 */ /* 0x000fec0003800000 */
.L_x_27012:
        /* <DEDUP_REMOVED lines=16> */
.L_x_27040:
[----:B------:R-:W-:Y:S01]  /*2240*/  PRMT R0, RZ, 0x7610, R0 ;  /* 0x00007610ff007816 */ /* 0x000fe20000000000 */
[----:B------:R-:W-:Y:S06]  /*2250*/  BRA `(.L_x_27013) ;  /* 0x00000000000c7947 */ /* 0x000fec0003800000 */
.L_x_27037:
[----:B------:R2:W5:Y:S01]  /*2260*/  LDG.E.U8 R0, desc[UR36][R4.64] ;  /* 0x0000002404007981 */ /* 0x000562000c1e1100 */
[----:B------:R-:W-:Y:S05]  /*2270*/  BRA `(.L_x_27013) ;  /* 0x0000000000047947 */ /* 0x000fea0003800000 */
.L_x_27036:
[----:B------:R1:W5:Y:S02]  /*2280*/  LDG.E.U8 R0, desc[UR36][R4.64] ;  /* 0x0000002404007981 */ /* 0x000364000c1e1100 */
.L_x_27013:
[----:B------:R-:W-:Y:S01]  /*2290*/  ULDC.U8 UR4, c[0x0][0x421] ;  /* 0x0001084000047ab9 */ /* 0x000fe20000000000 */
[----:B012345:R-:W-:Y:S01]  /*22a0*/  LOP3.LUT R4, R0, 0xff, RZ, 0xc0, !PT ;  /* 0x000000ff00047812 */ /* 0x03ffe200078ec0ff */
[----:B------:R-:W-:Y:S01]  /*22b0*/  IMAD.U32 R5, RZ, RZ, UR4 ;  /* 0x00000004ff057e24 */ /* 0x000fe2000f8e00ff */
[----:B------:R-:W-:-:S07]  /*22c0*/  MOV R6, 0x22e0 ;  /* 0x000022e000067802 */ /* 0x000fce0000000f00 */
[----:B------:R-:W-:Y:S05]  /*22d0*/  CALL.REL.NOINC `($__internal_28_$__cuda_sm20_rem_u16) ;  /* 0x000000a000807944 */ /* 0x000fea0003c00000 */
        /* <DEDUP_REMOVED lines=14> */
.L_x_27044:
[----:B------:R0:W-:Y:S01]  /*23c0*/  STG.E.U8 desc[UR36][R16.64], R5 ;  /* 0x0000000510007986 */ /* 0x0001e2000c101124 */
[----:B------:R-:W-:Y:S05]  /*23d0*/  BRA `(.L_x_27046) ;  /* 0x0000000c00647947 */ /* 0x000fea0003800000 */
.L_x_27043:
        /* <DEDUP_REMOVED lines=10> */
.L_x_27048:
[----:B------:R-:W-:-:S05]  /*2480*/  LOP3.LUT R5, R5, 0xffff, RZ, 0xc0, !PT ;  /* 0x0000ffff05057812 */ /* 0x000fca00078ec0ff */
[----:B------:R0:W-:Y:S01]  /*2490*/  STG.E desc[UR36][R16.64], R5 ;  /* 0x0000000510007986 */ /* 0x0001e2000c101924 */
[----:B------:R-:W-:Y:S05]  /*24a0*/  BRA `(.L_x_27046) ;  /* 0x0000000c00307947 */ /* 0x000fea0003800000 */
.L_x_27047:
[----:B------:R0:W-:Y:S01]  /*24b0*/  STG.E.U16 desc[UR36][R16.64], R5 ;  /* 0x0000000510007986 */ /* 0x0001e2000c101524 */
[----:B------:R-:W-:Y:S05]  /*24c0*/  BRA `(.L_x_27046) ;  /* 0x0000000c00287947 */ /* 0x000fea0003800000 */
.L_x_27042:
        /* <DEDUP_REMOVED lines=9> */
.L_x_27050:
[----:B------:R-:W0:Y:S02]  /*2560*/  I2F.U16 R0, R5 ;  /* 0x0000000500007306 */ /* 0x000e240000101000 */
[----:B0-----:R-:W-:-:S05]  /*2570*/  F2FP.F16.F32.PACK_AB R0, RZ, R0 ;  /* 0x00000000ff00723e */ /* 0x001fca00000000ff */
[----:B------:R0:W-:Y:S01]  /*2580*/  STG.E.U16 desc[UR36][R16.64], R0 ;  /* 0x0000000010007986 */ /* 0x0001e2000c101524 */
[----:B------:R-:W-:Y:S05]  /*2590*/  BRA `(.L_x_27046) ;  /* 0x0000000800f47947 */ /* 0x000fea0003800000 */
.L_x_27049:
        /* <DEDUP_REMOVED lines=10> */
.L_x_27052:
[----:B------:R-:W0:Y:S02]  /*2640*/  I2F.U16 R5, R5 ;  /* 0x0000000500057306 */ /* 0x000e240000101000 */
[----:B0-----:R-:W-:-:S04]  /*2650*/  F2FP.F16.F32.PACK_AB R3, RZ, R5 ;  /* 0x00000005ff03723e */ /* 0x001fc800000000ff */
[----:B------:R-:W-:-:S05]  /*2660*/  PRMT R3, R3, 0x5410, RZ ;  /* 0x0000541003037816 */ /* 0x000fca00000000ff */
[----:B------:R0:W-:Y:S01]  /*2670*/  STG.E desc[UR36][R16.64], R3 ;  /* 0x0000000310007986 */ /* 0x0001e2000c101924 */
[----:B------:R-:W-:Y:S05]  /*2680*/  BRA `(.L_x_27046) ;  /* 0x0000000800b87947 */ /* 0x000fea0003800000 */
.L_x_27051:
[----:B------:R-:W0:Y:S02]  /*2690*/  I2F.F64.U16 R2, R5 ;  /* 0x0000000500027312 */ /* 0x000e240000101800 */
[----:B0-----:R0:W-:Y:S01]  /*26a0*/  STG.E.64 desc[UR36][R16.64], R2 ;  /* 0x0000000210007986 */ /* 0x0011e2000c101b24 */
[----:B------:R-:W-:Y:S05]  /*26b0*/  BRA `(.L_x_27046) ;  /* 0x0000000800ac7947 */ /* 0x000fea0003800000 */
.L_x_27041:
        /* <DEDUP_REMOVED lines=13> */
.L_x_27055:
[----:B------:R-:W0:Y:S01]  /*2790*/  I2F.F64.U16 R4, R5 ;  /* 0x0000000500047312 */ /* 0x000e220000101800 */
[----:B------:R-:W-:-:S05]  /*27a0*/  CS2R R6, SRZ ;  /* 0x0000000000067805 */ /* 0x000fca000001ff00 */
[----:B0-----:R0:W-:Y:S01]  /*27b0*/  STG.E.128 desc[UR36][R16.64], R4 ;  /* 0x0000000410007986 */ /* 0x0011e2000c101d24 */
[----:B------:R-:W-:Y:S05]  /*27c0*/  BRA `(.L_x_27046) ;  /* 0x0000000800687947 */ /* 0x000fea0003800000 */
.L_x_27054:
        /* <DEDUP_REMOVED lines=21> */
.L_x_27059:
[----:B------:R-:W-:Y:S05]  /*2920*/  BSYNC B0 ;  /* 0x0000000000007941 */ /* 0x000fea0003800000 */
.L_x_27058:
[----:B------:R-:W-:-:S05]  /*2930*/  LOP3.LUT R3, R0, R3, RZ, 0xfc, !PT ;  /* 0x0000000300037212 */ /* 0x000fca00078efcff */
[----:B------:R0:W-:Y:S01]  /*2940*/  STG.E.U8 desc[UR36][R16.64], R3 ;  /* 0x0000000310007986 */ /* 0x0001e2000c101124 */
[----:B------:R-:W-:Y:S05]  /*2950*/  BRA `(.L_x_27046) ;  /* 0x0000000800047947 */ /* 0x000fea0003800000 */
.L_x_27057:
        /* <DEDUP_REMOVED lines=13> */
.L_x_27061:
[----:B------:R-:W-:Y:S01]  /*2a30*/  IMAD.MOV.U32 R0, RZ, RZ, 0x7f ;  /* 0x0000007fff007424 */ /* 0x000fe200078e00ff */
[----:B------:R-:W-:-:S04]  /*2a40*/  ISETP.GT.U32.AND P0, PT, R2, 0x7f800000, PT ;  /* 0x7f8000000200780c */ /* 0x000fc80003f04070 */
[----:B------:R-:W-:-:S09]  /*2a50*/  SEL R0, R0, 0x7c, P0 ;  /* 0x0000007c00007807 */ /* 0x000fd20000000000 */
.L_x_27062:
[----:B------:R-:W-:Y:S05]  /*2a60*/  BSYNC B0 ;  /* 0x0000000000007941 */ /* 0x000fea0003800000 */
.L_x_27060:
[----:B------:R-:W-:-:S04]  /*2a70*/  LOP3.LUT R2, R5, 0x80000000, RZ, 0xc0, !PT ;  /* 0x8000000005027812 */ /* 0x000fc800078ec0ff */
[----:B------:R-:W-:-:S04]  /*2a80*/  SHF.R.U32.HI R3, RZ, 0x18, R2 ;  /* 0x00000018ff037819 */ /* 0x000fc80000011602 */
[----:B------:R-:W-:-:S05]  /*2a90*/  LOP3.LUT R3, R0, R3, RZ, 0xfc, !PT ;  /* 0x0000000300037212 */ /* 0x000fca00078efcff */
[----:B------:R0:W-:Y:S01]  /*2aa0*/  STG.E.U8 desc[UR36][R16.64], R3 ;  /* 0x0000000310007986 */ /* 0x0001e2000c101124 */
[----:B------:R-:W-:Y:S05]  /*2ab0*/  BRA `(.L_x_27046) ;  /* 0x0000000400ac7947 */ /* 0x000fea0003800000 */
.L_x_27056:
[----:B------:R-:W0:Y:S02]  /*2ac0*/  I2F.U16 R0, R5 ;  /* 0x0000000500007306 */ /* 0x000e240000101000 */
[----:B0-----:R-:W-:-:S05]  /*2ad0*/  F2FP.BF16.F32.PACK_AB R0, RZ, R0 ;  /* 0x00000000ff00723e */ /* 0x001fca00000010ff */
[----:B------:R0:W-:Y:S01]  /*2ae0*/  STG.E.U16 desc[UR36][R16.64], R0 ;  /* 0x0000000010007986 */ /* 0x0001e2000c101524 */
[----:B------:R-:W-:Y:S05]  /*2af0*/  BRA `(.L_x_27046) ;  /* 0x00000004009c7947 */ /* 0x000fea0003800000 */
.L_x_27053:
        /* <DEDUP_REMOVED lines=10> */
.L_x_27065:
        /* <DEDUP_REMOVED lines=17> */
.L_x_27068:
[----:B------:R-:W-:-:S04]  /*2cb0*/  LOP3.LUT R2, R5, 0x80000000, RZ, 0xc0, !PT ;  /* 0x8000000005027812 */ /* 0x000fc800078ec0ff */
[----:B------:R-:W-:-:S04]  /*2cc0*/  SHF.R.U32.HI R3, RZ, 0x18, R2 ;  /* 0x00000018ff037819 */ /* 0x000fc80000011602 */
[----:B------:R-:W-:-:S04]  /*2cd0*/  LOP3.LUT R0, R0, R3, RZ, 0xfc, !PT ;  /* 0x0000000300007212 */ /* 0x000fc800078efcff */
[----:B------:R-:W-:-:S07]  /*2ce0*/  PRMT R8, R0, 0x7610, R8 ;  /* 0x0000761000087816 */ /* 0x000fce0000000008 */
.L_x_27067:
[----:B------:R-:W-:Y:S05]  /*2cf0*/  BSYNC B0 ;  /* 0x0000000000007941 */ /* 0x000fea0003800000 */
.L_x_27066:
[----:B------:R3:W-:Y:S01]  /*2d00*/  STG.E.U8 desc[UR36][R16.64], R8 ;  /* 0x0000000810007986 */ /* 0x0007e2000c101124 */
[----:B------:R-:W-:Y:S05]  /*2d10*/  BRA `(.L_x_27046) ;  /* 0x0000000400147947 */ /* 0x000fea0003800000 */
.L_x_27064:
        /* <DEDUP_REMOVED lines=17> */
.L_x_27071:
[----:B------:R-:W-:-:S04]  /*2e30*/  LOP3.LUT R2, R5, 0x80000000, RZ, 0xc0, !PT ;  /* 0x8000000005027812 */ /* 0x000fc800078ec0ff */
[----:B------:R-:W-:-:S04]  /*2e40*/  SHF.R.U32.HI R3, RZ, 0x18, R2 ;  /* 0x00000018ff037819 */ /* 0x000fc80000011602 */
[----:B------:R-:W-:-:S04]  /*2e50*/  LOP3.LUT R0, R0, R3, RZ, 0xfc, !PT ;  /* 0x0000000300007212 */ /* 0x000fc800078efcff */
[----:B------:R-:W-:-:S07]  /*2e60*/  PRMT R8, R0, 0x7610, R8 ;  /* 0x0000761000087816 */ /* 0x000fce0000000008 */
.L_x_27070:
[----:B------:R-:W-:Y:S05]  /*2e70*/  BSYNC B0 ;  /* 0x0000000000007941 */ /* 0x000fea0003800000 */
.L_x_27069:
[----:B------:R0:W-:Y:S01]  /*2e80*/  STG.E.U8 desc[UR36][R16.64], R8 ;  /* 0x0000000810007986 */ /* 0x0001e2000c101124 */
[----:B------:R-:W-:Y:S05]  /*2e90*/  BRA `(.L_x_27046) ;  /* 0x0000000000b47947 */ /* 0x000fea0003800000 */
.L_x_27063:
        /* <DEDUP_REMOVED lines=22> */
.L_x_27045:
        /* <DEDUP_REMOVED lines=16> */
.L_x_27074:
[----:B------:R-:W-:Y:S05]  /*3100*/  BRA `(.L_x_27046) ;  /* 0x0000000000187947 */ /* 0x000fea0003800000 */
.L_x_27073:
[----:B------:R-:W-:Y:S01]  /*3110*/  LOP3.LUT R2, R5, 0xffff, RZ, 0xc0, !PT ;  /* 0x0000ffff05027812 */ /* 0x000fe200078ec0ff */
[----:B------:R-:W-:-:S05]  /*3120*/  IMAD.MOV.U32 R3, RZ, RZ, RZ ;  /* 0x000000ffff037224 */ /* 0x000fca00078e00ff */
[----:B------:R2:W-:Y:S01]  /*3130*/  STG.E.64 desc[UR36][R16.64], R2 ;  /* 0x0000000210007986 */ /* 0x0005e2000c101b24 */
[----:B------:R-:W-:Y:S05]  /*3140*/  BRA `(.L_x_27046) ;  /* 0x0000000000087947 */ /* 0x000fea0003800000 */
.L_x_27072:
[----:B------:R-:W-:-:S05]  /*3150*/  LOP3.LUT R5, R5, 0xffff, RZ, 0xc0, !PT ;  /* 0x0000ffff05057812 */ /* 0x000fca00078ec0ff */
[----:B------:R0:W-:Y:S02]  /*3160*/  STG.E desc[UR36][R16.64], R5 ;  /* 0x0000000510007986 */ /* 0x0001e4000c101924 */
.L_x_27046:
[----:B------:R-:W-:-:S04]  /*3170*/  IMAD R18, R23, 0x200, R18 ;  /* 0x0000020017127824 */ /* 0x000fc800078e0212 */
[----:B------:R-:W-:-:S07]  /*3180*/  VIADD R19, R18, 0x80 ;  /* 0x0000008012137836 */ /* 0x000fce0000000000 */
.L_x_27006:
[----:B------:R-:W-:Y:S05]  /*3190*/  BSYNC B6 ;  /* 0x0000000000067941 */ /* 0x000fea0003800000 */
.L_x_27005:
        /* <DEDUP_REMOVED lines=307> */
.L_x_27077:
        /* <DEDUP_REMOVED lines=20> */
.L_x_27081:
[----:B------:R4:W5:Y:S01]  /*4610*/  LDG.E.U8 R0, desc[UR36][R4.64] ;  /* 0x0000002404007981 */ /* 0x000962000c1e1100 */
[----:B------:R-:W-:Y:S05]  /*4620*/  BRA `(.L_x_27083) ;  /* 0x0000000c00647947 */ /* 0x000fea0003800000 */
.L_x_27080:
        /* <DEDUP_REMOVED lines=8> */
.L_x_27085:
[----:B------:R0:W5:Y:S01]  /*46b0*/  LDG.E.U8 R0, desc[UR36][R4.64] ;  /* 0x0000002404007981 */ /* 0x000162000c1e1100 */
[----:B------:R-:W-:Y:S05]  /*46c0*/  BRA `(.L_x_27083) ;  /* 0x0000000c003c7947 */ /* 0x000fea0003800000 */
.L_x_27084:
[----:B------:R0:W5:Y:S01]  /*46d0*/  LDG.E.U16 R0, desc[UR36][R4.64] ;  /* 0x0000002404007981 */ /* 0x000162000c1e1500 */
[----:B------:R-:W-:Y:S05]  /*46e0*/  BRA `(.L_x_27083) ;  /* 0x0000000c00347947 */ /* 0x000fea0003800000 */
.L_x_27079:
        /* <DEDUP_REMOVED lines=10> */
.L_x_27087:
[----:B------:R-:W2:Y:S02]  /*4790*/  LDG.E.U16 R2, desc[UR36][R4.64] ;  /* 0x0000002404027981 */ /* 0x000ea4000c1e1500 */
[----:B--2---:R-:W-:-:S06]  /*47a0*/  HADD2.F32 R2, -RZ, R2.H0_H0 ;  /* 0x20000002ff027230 */ /* 0x004fcc0000004100 */
[----:B------:R-:W0:Y:S02]  /*47b0*/  F2I.S64.TRUNC R2, R2 ;  /* 0x0000000200027311 */ /* 0x000e24000020d900 */
[----:B0-----:R-:W-:Y:S01]  /*47c0*/  PRMT R0, R2, 0x7610, R0 ;  /* 0x0000761002007816 */ /* 0x001fe20000000000 */
[----:B------:R-:W-:Y:S06]  /*47d0*/  BRA `(.L_x_27083) ;  /* 0x0000000800f87947 */ /* 0x000fec0003800000 */
.L_x_27086:
        /* <DEDUP_REMOVED lines=10> */
.L_x_27089:
[----:B------:R-:W2:Y:S02]  /*4880*/  LDG.E.U16 R4, desc[UR36][R4.64] ;  /* 0x0000002404047981 */ /* 0x000ea4000c1e1500 */
[----:B--2---:R-:W-:-:S06]  /*4890*/  HADD2.F32 R2, -RZ, R4.H0_H0 ;  /* 0x20000004ff027230 */ /* 0x004fcc0000004100 */
[----:B------:R-:W0:Y:S02]  /*48a0*/  F2I.S64.TRUNC R2, R2 ;  /* 0x0000000200027311 */ /* 0x000e24000020d900 */
[----:B0-----:R-:W-:Y:S01]  /*48b0*/  PRMT R0, R2, 0x7610, R0 ;  /* 0x0000761002007816 */ /* 0x001fe20000000000 */
[----:B------:R-:W-:Y:S06]  /*48c0*/  BRA `(.L_x_27083) ;  /* 0x0000000800bc7947 */ /* 0x000fec0003800000 */
.L_x_27088:
[----:B------:R-:W2:Y:S02]  /*48d0*/  LDG.E.64 R2, desc[UR36][R4.64] ;  /* 0x0000002404027981 */ /* 0x000ea4000c1e1b00 */
[----:B--2---:R-:W0:Y:S02]  /*48e0*/  F2I.S64.F64.TRUNC R2, R2 ;  /* 0x0000000200027311 */ /* 0x004e24000030d900 */
[----:B0-----:R-:W-:Y:S01]  /*48f0*/  PRMT R0, R2, 0x7610, R0 ;  /* 0x0000761002007816 */ /* 0x001fe20000000000 */
[----:B------:R-:W-:Y:S06]  /*4900*/  BRA `(.L_x_27083) ;  /* 0x0000000800ac7947 */ /* 0x000fec0003800000 */
.L_x_27078:
        /* <DEDUP_REMOVED lines=12> */
.L_x_27092:
[----:B------:R-:W2:Y:S02]  /*49d0*/  LDG.E.64 R4, desc[UR36][R4.64] ;  /* 0x0000002404047981 */ /* 0x000ea4000c1e1b00 */
[----:B--2---:R-:W0:Y:S02]  /*49e0*/  F2I.S64.F64.TRUNC R2, R4 ;  /* 0x0000000400027311 */ /* 0x004e24000030d900 */
[----:B0-----:R-:W-:Y:S01]  /*49f0*/  PRMT R0, R2, 0x7610, R0 ;  /* 0x0000761002007816 */ /* 0x001fe20000000000 */
[----:B------:R-:W-:Y:S06]  /*4a00*/  BRA `(.L_x_27083) ;  /* 0x00000008006c7947 */ /* 0x000fec0003800000 */
.L_x_27091:
        /* <DEDUP_REMOVED lines=28> */
.L_x_27094:
        /* <DEDUP_REMOVED lines=15> */
.L_x_27093:
[----:B------:R-:W2:Y:S02]  /*4cc0*/  LDG.E.U16 R2, desc[UR36][R4.64] ;  /* 0x0000002404027981 */ /* 0x000ea4000c1e1500 */
[----:B--2---:R-:W-:-:S06]  /*4cd0*/  IMAD.U32 R2, R2, 0x10000, RZ ;  /* 0x0001000002027824 */ /* 0x004fcc00078e00ff */
[----:B------:R-:W0:Y:S02]  /*4ce0*/  F2I.S64.TRUNC R2, R2 ;  /* 0x0000000200027311 */ /* 0x000e24000020d900 */
[----:B0-----:R-:W-:Y:S01]  /*4cf0*/  PRMT R0, R2, 0x7610, R0 ;  /* 0x0000761002007816 */ /* 0x001fe20000000000 */
[----:B------:R-:W-:Y:S06]  /*4d00*/  BRA `(.L_x_27083) ;  /* 0x0000000400ac7947 */ /* 0x000fec0003800000 */
.L_x_27090:
        /* <DEDUP_REMOVED lines=10> */
.L_x_27097:
        /* <DEDUP_REMOVED lines=21> */
.L_x_27101:
[----:B------:R-:W-:Y:S05]  /*4f00*/  BSYNC B1 ;  /* 0x0000000000017941 */ /* 0x000fea0003800000 */
.L_x_27100:
[----:B------:R-:W-:Y:S01]  /*4f10*/  IMAD.SHL.U32 R2, R2, 0x100000, RZ ;  /* 0x0010000002027824 */ /* 0x000fe200078e00ff */
[----:B------:R-:W-:-:S04]  /*4f20*/  LEA R3, R0, 0x3b800000, 0x17 ;  /* 0x3b80000000037811 */ /* 0x000fc800078eb8ff */
[----:B------:R-:W-:-:S07]  /*4f30*/  LOP3.LUT R2, R3, R2, R4, 0xfe, !PT ;  /* 0x0000000203027212 */ /* 0x000fce00078efe04 */
.L_x_27099:
[----:B------:R-:W-:Y:S05]  /*4f40*/  BSYNC B0 ;  /* 0x0000000000007941 */ /* 0x000fea0003800000 */
.L_x_27098:
[----:B------:R-:W0:Y:S02]  /*4f50*/  F2I.S64.TRUNC R2, R2 ;  /* 0x0000000200027311 */ /* 0x000e24000020d900 */
[----:B0-----:R-:W-:Y:S01]  /*4f60*/  PRMT R0, R2, 0x7610, R0 ;  /* 0x0000761002007816 */ /* 0x001fe20000000000 */
[----:B------:R-:W-:Y:S06]  /*4f70*/  BRA `(.L_x_27083) ;  /* 0x0000000400107947 */ /* 0x000fec0003800000 */
.L_x_27096:
        /* <DEDUP_REMOVED lines=21> */
.L_x_27105:
[----:B------:R-:W-:Y:S05]  /*50d0*/  BSYNC B1 ;  /* 0x0000000000017941 */ /* 0x000fea0003800000 */
.L_x_27104:
[----:B------:R-:W-:Y:S01]  /*50e0*/  IMAD.SHL.U32 R2, R2, 0x200000, RZ ;  /* 0x0020000002027824 */ /* 0x000fe200078e00ff */
[----:B------:R-:W-:-:S04]  /*50f0*/  LEA R3, R0, 0x37800000, 0x17 ;  /* 0x3780000000037811 */ /* 0x000fc800078eb8ff */
[----:B------:R-:W-:-:S07]  /*5100*/  LOP3.LUT R2, R3, R2, R4, 0xfe, !PT ;  /* 0x0000000203027212 */ /* 0x000fce00078efe04 */
.L_x_27103:
[----:B------:R-:W-:Y:S05]  /*5110*/  BSYNC B0 ;  /* 0x0000000000007941 */ /* 0x000fea0003800000 */
.L_x_27102:
[----:B------:R-:W0:Y:S02]  /*5120*/  F2I.S64.TRUNC R2, R2 ;  /* 0x0000000200027311 */ /* 0x000e24000020d900 */
[----:B0-----:R-:W-:Y:S01]  /*5130*/  PRMT R0, R2, 0x7610, R0 ;  /* 0x0000761002007816 */ /* 0x001fe20000000000 */
[----:B------:R-:W-:Y:S06]  /*5140*/  BRA `(.L_x_27083) ;  /* 0x00000000009c7947 */ /* 0x000fec0003800000 */
.L_x_27095:
        /* <DEDUP_REMOVED lines=14> */
.L_x_27109:
[----:B------:R-:W-:Y:S05]  /*5230*/  BSYNC B0 ;  /* 0x0000000000007941 */ /* 0x000fea0003800000 */
.L_x_27108:
[----:B------:R-:W0:Y:S02]  /*5240*/  F2I.S64.TRUNC R2, R2 ;  /* 0x0000000200027311 */ /* 0x000e24000020d900 */
[----:B0-----:R-:W-:Y:S01]  /*5250*/  PRMT R0, R2, 0x7610, R0 ;  /* 0x0000761002007816 */ /* 0x001fe20000000000 */
[----:B------:R-:W-:Y:S06]  /*5260*/  BRA `(.L_x_27083) ;  /* 0x0000000000547947 */ /* 0x000fec0003800000 */
.L_x_27082:
        /* <DEDUP_REMOVED lines=16> */
.L_x_27110:
[----:B------:R-:W-:Y:S01]  /*5370*/  PRMT R0, RZ, 0x7610, R0 ;  /* 0x00007610ff007816 */ /* 0x000fe20000000000 */
[----:B------:R-:W-:Y:S06]  /*5380*/  BRA `(.L_x_27083) ;  /* 0x00000000000c7947 */ /* 0x000fec0003800000 */
.L_x_27107:
[----:B------:R1:W5:Y:S01]  /*5390*/  LDG.E.U8 R0, desc[UR36][R4.64] ;  /* 0x0000002404007981 */ /* 0x000362000c1e1100 */
[----:B------:R-:W-:Y:S05]  /*53a0*/  BRA `(.L_x_27083) ;  /* 0x0000000000047947 */ /* 0x000fea0003800000 */
.L_x_27106:
[----:B------:R2:W5:Y:S02]  /*53b0*/  LDG.E.U8 R0, desc[UR36][R4.64] ;  /* 0x0000002404007981 */ /* 0x000564000c1e1100 */
.L_x_27083:
        /* <DEDUP_REMOVED lines=19> */
.L_x_27114:
[----:B------:R0:W-:Y:S01]  /*54f0*/  STG.E.U8 desc[UR36][R16.64], R5 ;  /* 0x0000000510007986 */ /* 0x0001e2000c101124 */
[----:B------:R-:W-:Y:S05]  /*5500*/  BRA `(.L_x_27116) ;  /* 0x0000000c00647947 */ /* 0x000fea0003800000 */
.L_x_27113:
        /* <DEDUP_REMOVED lines=10> */
.L_x_27118:
[----:B------:R-:W-:-:S05]  /*55b0*/  LOP3.LUT R5, R5, 0xffff, RZ, 0xc0, !PT ;  /* 0x0000ffff05057812 */ /* 0x000fca00078ec0ff */
[----:B------:R3:W-:Y:S01]  /*55c0*/  STG.E desc[UR36][R16.64], R5 ;  /* 0x0000000510007986 */ /* 0x0007e2000c101924 */
[----:B------:R-:W-:Y:S05]  /*55d0*/  BRA `(.L_x_27116) ;  /* 0x0000000c00307947 */ /* 0x000fea0003800000 */
.L_x_27117:
[----:B------:R2:W-:Y:S01]  /*55e0*/  STG.E.U16 desc[UR36][R16.64], R5 ;  /* 0x0000000510007986 */ /* 0x0005e2000c101524 */
[----:B------:R-:W-:Y:S05]  /*55f0*/  BRA `(.L_x_27116) ;  /* 0x0000000c00287947 */ /* 0x000fea0003800000 */
.L_x_27112:
        /* <DEDUP_REMOVED lines=9> */
.L_x_27120:
[----:B------:R-:W0:Y:S02]  /*5690*/  I2F.U16 R0, R5 ;  /* 0x0000000500007306 */ /* 0x000e240000101000 */
[----:B0-----:R-:W-:-:S05]  /*56a0*/  F2FP.F16.F32.PACK_AB R0, RZ, R0 ;  /* 0x00000000ff00723e */ /* 0x001fca00000000ff */
[----:B------:R0:W-:Y:S01]  /*56b0*/  STG.E.U16 desc[UR36][R16.64], R0 ;  /* 0x0000000010007986 */ /* 0x0001e2000c101524 */
[----:B------:R-:W-:Y:S05]  /*56c0*/  BRA `(.L_x_27116) ;  /* 0x0000000800f47947 */ /* 0x000fea0003800000 */
.L_x_27119:
        /* <DEDUP_REMOVED lines=10> */
.L_x_27122:
[----:B------:R-:W0:Y:S02]  /*5770*/  I2F.U16 R5, R5 ;  /* 0x0000000500057306 */ /* 0x000e240000101000 */
[----:B0-----:R-:W-:-:S04]  /*5780*/  F2FP.F16.F32.PACK_AB R3, RZ, R5 ;  /* 0x00000005ff03723e */ /* 0x001fc800000000ff */
[----:B------:R-:W-:-:S05]  /*5790*/  PRMT R3, R3, 0x5410, RZ ;  /* 0x0000541003037816 */ /* 0x000fca00000000ff */
[----:B------:R0:W-:Y:S01]  /*57a0*/  STG.E desc[UR36][R16.64], R3 ;  /* 0x0000000310007986 */ /* 0x0001e2000c101924 */
[----:B------:R-:W-:Y:S05]  /*57b0*/  BRA `(.L_x_27116) ;  /* 0x0000000800b87947 */ /* 0x000fea0003800000 */
.L_x_27121:
[----:B------:R-:W0:Y:S02]  /*57c0*/  I2F.F64.U16 R2, R5 ;  /* 0x0000000500027312 */ /* 0x000e240000101800 */
[----:B0-----:R0:W-:Y:S01]  /*57d0*/  STG.E.64 desc[UR36][R16.64], R2 ;  /* 0x0000000210007986 */ /* 0x0011e2000c101b24 */
[----:B------:R-:W-:Y:S05]  /*57e0*/  BRA `(.L_x_27116) ;  /* 0x0000000800ac7947 */ /* 0x000fea0003800000 */
.L_x_27111:
        /* <DEDUP_REMOVED lines=13> */
.L_x_27125:
[----:B------:R-:W0:Y:S01]  /*58c0*/  I2F.F64.U16 R4, R5 ;  /* 0x0000000500047312 */ /* 0x000e220000101800 */
[----:B------:R-:W-:-:S05]  /*58d0*/  CS2R R6, SRZ ;  /* 0x0000000000067805 */ /* 0x000fca000001ff00 */
[----:B0-----:R0:W-:Y:S01]  /*58e0*/  STG.E.128 desc[UR36][R16.64], R4 ;  /* 0x0000000410007986 */ /* 0x0011e2000c101d24 */
[----:B------:R-:W-:Y:S05]  /*58f0*/  BRA `(.L_x_27116) ;  /* 0x0000000800687947 */ /* 0x000fea0003800000 */
.L_x_27124:
        /* <DEDUP_REMOVED lines=21> */
.L_x_27129:
[----:B------:R-:W-:Y:S05]  /*5a50*/  BSYNC B0 ;  /* 0x0000000000007941 */ /* 0x000fea0003800000 */
.L_x_27128:
[----:B------:R-:W-:-:S05]  /*5a60*/  LOP3.LUT R3, R0, R3, RZ, 0xfc, !PT ;  /* 0x0000000300037212 */ /* 0x000fca00078efcff */
[----:B------:R0:W-:Y:S01]  /*5a70*/  STG.E.U8 desc[UR36][R16.64], R3 ;  /* 0x0000000310007986 */ /* 0x0001e2000c101124 */
[----:B------:R-:W-:Y:S05]  /*5a80*/  BRA `(.L_x_27116) ;  /* 0x0000000800047947 */ /* 0x000fea0003800000 */
.L_x_27127:
        /* <DEDUP_REMOVED lines=13> */
.L_x_27131:
[----:B------:R-:W-:Y:S01]  /*5b60*/  IMAD.MOV.U32 R0, RZ, RZ, 0x7f ;  /* 0x0000007fff007424 */ /* 0x000fe200078e00ff */
[----:B------:R-:W-:-:S04]  /*5b70*/  ISETP.GT.U32.AND P0, PT, R2, 0x7f800000, PT ;  /* 0x7f8000000200780c */ /* 0x000fc80003f04070 */
[----:B------:R-:W-:-:S09]  /*5b80*/  SEL R0, R0, 0x7c, P0 ;  /* 0x0000007c00007807 */ /* 0x000fd20000000000 */
.L_x_27132:
[----:B------:R-:W-:Y:S05]  /*5b90*/  BSYNC B0 ;  /* 0x0000000000007941 */ /* 0x000fea0003800000 */
.L_x_27130:
[----:B------:R-:W-:-:S04]  /*5ba0*/  LOP3.LUT R2, R5, 0x80000000, RZ, 0xc0, !PT ;  /* 0x8000000005027812 */ /* 0x000fc800078ec0ff */
[----:B------:R-:W-:-:S04]  /*5bb0*/  SHF.R.U32.HI R3, RZ, 0x18, R2 ;  /* 0x00000018ff037819 */ /* 0x000fc80000011602 */
[----:B------:R-:W-:-:S05]  /*5bc0*/  LOP3.LUT R3, R0, R3, RZ, 0xfc, !PT ;  /* 0x0000000300037212 */ /* 0x000fca00078efcff */
[----:B------:R0:W-:Y:S01]  /*5bd0*/  STG.E.U8 desc[UR36][R16.64], R3 ;  /* 0x0000000310007986 */ /* 0x0001e2000c101124 */
[----:B------:R-:W-:Y:S05]  /*5be0*/  BRA `(.L_x_27116) ;  /* 0x0000000400ac7947 */ /* 0x000fea0003800000 */
.L_x_27126:
[----:B------:R-:W0:Y:S02]  /*5bf0*/  I2F.U16 R0, R5 ;  /* 0x0000000500007306 */ /* 0x000e240000101000 */
[----:B0-----:R-:W-:-:S05]  /*5c00*/  F2FP.BF16.F32.PACK_AB R0, RZ, R0 ;  /* 0x00000000ff00723e */ /* 0x001fca00000010ff */
[----:B------:R0:W-:Y:S01]  /*5c10*/  STG.E.U16 desc[UR36][R16.64], R0 ;  /* 0x0000000010007986 */ /* 0x0001e2000c101524 */
[----:B------:R-:W-:Y:S05]  /*5c20*/  BRA `(.L_x_27116) ;  /* 0x00000004009c7947 */ /* 0x000fea0003800000 */
.L_x_27123:
        /* <DEDUP_REMOVED lines=10> */
.L_x_27135:
        /* <DEDUP_REMOVED lines=17> */
.L_x_27138:
[----:B------:R-:W-:-:S04]  /*5de0*/  LOP3.LUT R2, R5, 0x80000000, RZ, 0xc0, !PT ;  /* 0x8000000005027812 */ /* 0x000fc800078ec0ff */
[----:B------:R-:W-:-:S04]  /*5df0*/  SHF.R.U32.HI R3, RZ, 0x18, R2 ;  /* 0x00000018ff037819 */ /* 0x000fc80000011602 */
[----:B------:R-:W-:-:S04]  /*5e00*/  LOP3.LUT R0, R0, R3, RZ, 0xfc, !PT ;  /* 0x0000000300007212 */ /* 0x000fc800078efcff */
[----:B------:R-:W-:-:S07]  /*5e10*/  PRMT R8, R0, 0x7610, R8 ;  /* 0x0000761000087816 */ /* 0x000fce0000000008 */
.L_x_27137:
[----:B------:R-:W-:Y:S05]  /*5e20*/  BSYNC B0 ;  /* 0x0000000000007941 */ /* 0x000fea0003800000 */
.L_x_27136:
[----:B------:R0:W-:Y:S01]  /*5e30*/  STG.E.U8 desc[UR36][R16.64], R8 ;  /* 0x0000000810007986 */ /* 0x0001e2000c101124 */
[----:B------:R-:W-:Y:S05]  /*5e40*/  BRA `(.L_x_27116) ;  /* 0x0000000400147947 */ /* 0x000fea0003800000 */
.L_x_27134:
        /* <DEDUP_REMOVED lines=17> */
.L_x_27141:
[----:B------:R-:W-:-:S04]  /*5f60*/  LOP3.LUT R2, R5, 0x80000000, RZ, 0xc0, !PT ;  /* 0x8000000005027812 */ /* 0x000fc800078ec0ff */
[----:B------:R-:W-:-:S04]  /*5f70*/  SHF.R.U32.HI R3, RZ, 0x18, R2 ;  /* 0x00000018ff037819 */ /* 0x000fc80000011602 */
[----:B------:R-:W-:-:S04]  /*5f80*/  LOP3.LUT R0, R0, R3, RZ, 0xfc, !PT ;  /* 0x0000000300007212 */ /* 0x000fc800078efcff */
[----:B------:R-:W-:-:S07]  /*5f90*/  PRMT R8, R0, 0x7610, R8 ;  /* 0x0000761000087816 */ /* 0x000fce0000000008 */
.L_x_27140:
[----:B------:R-:W-:Y:S05]  /*5fa0*/  BSYNC B0 ;  /* 0x0000000000007941 */ /* 0x000fea0003800000 */
.L_x_27139:
[----:B------:R0:W-:Y:S01]  /*5fb0*/  STG.E.U8 desc[UR36][R16.64], R8 ;  /* 0x0000000810007986 */ /* 0x0001e2000c101124 */
[----:B------:R-:W-:Y:S05]  /*5fc0*/  BRA `(.L_x_27116) ;  /* 0x0000000000b47947 */ /* 0x000fea0003800000 */
.L_x_27133:
        /* <DEDUP_REMOVED lines=22> */
.L_x_27115:
        /* <DEDUP_REMOVED lines=16> */
.L_x_27144:
[----:B------:R-:W-:Y:S05]  /*6230*/  BRA `(.L_x_27116) ;  /* 0x0000000000187947 */ /* 0x000fea0003800000 */
.L_x_27143:
[----:B------:R-:W-:Y:S01]  /*6240*/  LOP3.LUT R2, R5, 0xffff, RZ, 0xc0, !PT ;  /* 0x0000ffff05027812 */ /* 0x000fe200078ec0ff */
[----:B------:R-:W-:-:S05]  /*6250*/  IMAD.MOV.U32 R3, RZ, RZ, RZ ;  /* 0x000000ffff037224 */ /* 0x000fca00078e00ff */
[----:B------:R0:W-:Y:S01]  /*6260*/  STG.E.64 desc[UR36][R16.64], R2 ;  /* 0x0000000210007986 */ /* 0x0001e2000c101b24 */
[----:B------:R-:W-:Y:S05]  /*6270*/  BRA `(.L_x_27116) ;  /* 0x0000000000087947 */ /* 0x000fea0003800000 */
.L_x_27142:
[----:B------:R-:W-:-:S05]  /*6280*/  LOP3.LUT R5, R5, 0xffff, RZ, 0xc0, !PT ;  /* 0x0000ffff05057812 */ /* 0x000fca00078ec0ff */
[----:B------:R0:W-:Y:S02]  /*6290*/  STG.E desc[UR36][R16.64], R5 ;  /* 0x0000000510007986 */ /* 0x0001e4000c101924 */
.L_x_27116:
[----:B------:R-:W-:-:S07]  /*62a0*/  VIADD R19, R19, 0x80 ;  /* 0x0000008013137836 */ /* 0x000fce0000000000 */
.L_x_27076:
[----:B------:R-:W-:Y:S05]  /*62b0*/  BSYNC B6 ;  /* 0x0000000000067941 */ /* 0x000fea0003800000 */
.L_x_27075:
        /* <DEDUP_REMOVED lines=307> */
.L_x_27147:
        /* <DEDUP_REMOVED lines=20> */
.L_x_27151:
[----:B------:R3:W5:Y:S01]  /*7730*/  LDG.E.U8 R0, desc[UR36][R4.64] ;  /* 0x0000002404007981 */ /* 0x000762000c1e1100 */
[----:B------:R-:W-:Y:S05]  /*7740*/  BRA `(.L_x_27153) ;  /* 0x0000000c00647947 */ /* 0x000fea0003800000 */
.L_x_27150:
        /* <DEDUP_REMOVED lines=8> */
.L_x_27155:
[----:B------:R0:W5:Y:S01]  /*77d0*/  LDG.E.U8 R0, desc[UR36][R4.64] ;  /* 0x0000002404007981 */ /* 0x000162000c1e1100 */
[----:B------:R-:W-:Y:S05]  /*77e0*/  BRA `(.L_x_27153) ;  /* 0x0000000c003c7947 */ /* 0x000fea0003800000 */
.L_x_27154:
[----:B------:R0:W5:Y:S01]  /*77f0*/  LDG.E.U16 R0, desc[UR36][R4.64] ;  /* 0x0000002404007981 */ /* 0x000162000c1e1500 */
[----:B------:R-:W-:Y:S05]  /*7800*/  BRA `(.L_x_27153) ;  /* 0x0000000c00347947 */ /* 0x000fea0003800000 */
.L_x_27149:
        /* <DEDUP_REMOVED lines=10> */
.L_x_27157:
[----:B------:R-:W2:Y:S02]  /*78b0*/  LDG.E.U16 R2, desc[UR36][R4.64] ;  /* 0x0000002404027981 */ /* 0x000ea4000c1e1500 */
[----:B--2---:R-:W-:-:S06]  /*78c0*/  HADD2.F32 R2, -RZ, R2.H0_H0 ;  /* 0x20000002ff027230 */ /* 0x004fcc0000004100 */
[----:B------:R-:W0:Y:S02]  /*78d0*/  F2I.S64.TRUNC R2, R2 ;  /* 0x0000000200027311 */ /* 0x000e24000020d900 */
[----:B0-----:R-:W-:Y:S01]  /*78e0*/  PRMT R0, R2, 0x7610, R0 ;  /* 0x0000761002007816 */ /* 0x001fe20000000000 */
[----:B------:R-:W-:Y:S06]  /*78f0*/  BRA `(.L_x_27153) ;  /* 0x0000000800f87947 */ /* 0x000fec0003800000 */
.L_x_27156:
        /* <DEDUP_REMOVED lines=10> */
.L_x_27159:
[----:B------:R-:W2:Y:S02]  /*79a0*/  LDG.E.U16 R4, desc[UR36][R4.64] ;  /* 0x0000002404047981 */ /* 0x000ea4000c1e1500 */
[----:B--2---:R-:W-:-:S06]  /*79b0*/  HADD2.F32 R2, -RZ, R4.H0_H0 ;  /* 0x20000004ff027230 */ /* 0x004fcc0000004100 */
[----:B------:R-:W0:Y:S02]  /*79c0*/  F2I.S64.TRUNC R2, R2 ;  /* 0x0000000200027311 */ /* 0x000e24000020d900 */
[----:B0-----:R-:W-:Y:S01]  /*79d0*/  PRMT R0, R2, 0x7610, R0 ;  /* 0x0000761002007816 */ /* 0x001fe20000000000 */
[----:B------:R-:W-:Y:S06]  /*79e0*/  BRA `(.L_x_27153) ;  /* 0x0000000800bc7947 */ /* 0x000fec0003800000 */
.L_x_27158:
[----:B------:R-:W2:Y:S02]  /*79f0*/  LDG.E.64 R2, desc[UR36][R4.64] ;  /* 0x0000002404027981 */ /* 0x000ea4000c1e1b00 */
[----:B--2---:R-:W0:Y:S02]  /*7a00*/  F2I.S64.F64.TRUNC R2, R2 ;  /* 0x0000000200027311 */ /* 0x004e24000030d900 */
[----:B0-----:R-:W-:Y:S01]  /*7a10*/  PRMT R0, R2, 0x7610, R0 ;  /* 0x0000761002007816 */ /* 0x001fe20000000000 */
[----:B------:R-:W-:Y:S06]  /*7a20*/  BRA `(.L_x_27153) ;  /* 0x0000000800ac7947 */ /* 0x000fec0003800000 */
.L_x_27148:
        /* <DEDUP_REMOVED lines=12> */
.L_x_27162:
[----:B------:R-:W2:Y:S02]  /*7af0*/  LDG.E.64 R4, desc[UR36][R4.64] ;  /* 0x0000002404047981 */ /* 0x000ea4000c1e1b00 */
[----:B--2---:R-:W0:Y:S02]  /*7b00*/  F2I.S64.F64.TRUNC R2, R4 ;  /* 0x0000000400027311 */ /* 0x004e24000030d900 */
[----:B0-----:R-:W-:Y:S01]  /*7b10*/  PRMT R0, R2, 0x7610, R0 ;  /* 0x0000761002007816 */ /* 0x001fe20000000000 */
[----:B------:R-:W-:Y:S06]  /*7b20*/  BRA `(.L_x_27153) ;  /* 0x00000008006c7947 */ /* 0x000fec0003800000 */
.L_x_27161:
        /* <DEDUP_REMOVED lines=28> */
.L_x_27164:
        /* <DEDUP_REMOVED lines=15> */
.L_x_27163:
[----:B------:R-:W2:Y:S02]  /*7de0*/  LDG.E.U16 R2, desc[UR36][R4.64] ;  /* 0x0000002404027981 */ /* 0x000ea4000c1e1500 */
[----:B--2---:R-:W-:-:S06]  /*7df0*/  IMAD.U32 R2, R2, 0x10000, RZ ;  /* 0x0001000002027824 */ /* 0x004fcc00078e00ff */
[----:B------:R-:W0:Y:S02]  /*7e00*/  F2I.S64.TRUNC R2, R2 ;  /* 0x0000000200027311 */ /* 0x000e24000020d900 */
[----:B0-----:R-:W-:Y:S01]  /*7e10*/  PRMT R0, R2, 0x7610, R0 ;  /* 0x0000761002007816 */ /* 0x001fe20000000000 */
[----:B------:R-:W-:Y:S06]  /*7e20*/  BRA `(.L_x_27153) ;  /* 0x0000000400ac7947 */ /* 0x000fec0003800000 */
.L_x_27160:
        /* <DEDUP_REMOVED lines=10> */
.L_x_27167:
        /* <DEDUP_REMOVED lines=21> */
.L_x_27171:
[----:B------:R-:W-:Y:S05]  /*8020*/  BSYNC B1 ;  /* 0x0000000000017941 */ /* 0x000fea0003800000 */
.L_x_27170:
[----:B------:R-:W-:Y:S01]  /*8030*/  IMAD.SHL.U32 R2, R2, 0x100000, RZ ;  /* 0x0010000002027824 */ /* 0x000fe200078e00ff */
[----:B------:R-:W-:-:S04]  /*8040*/  LEA R3, R0, 0x3b800000, 0x17 ;  /* 0x3b80000000037811 */ /* 0x000fc800078eb8ff */
[----:B------:R-:W-:-:S07]  /*8050*/  LOP3.LUT R2, R3, R2, R4, 0xfe, !PT ;  /* 0x0000000203027212 */ /* 0x000fce00078efe04 */
.L_x_27169:
[----:B------:R-:W-:Y:S05]  /*8060*/  BSYNC B0 ;  /* 0x0000000000007941 */ /* 0x000fea0003800000 */
.L_x_27168:
[----:B------:R-:W0:Y:S02]  /*8070*/  F2I.S64.TRUNC R2, R2 ;  /* 0x0000000200027311 */ /* 0x000e24000020d900 */
[----:B0-----:R-:W-:Y:S01]  /*8080*/  PRMT R0, R2, 0x7610, R0 ;  /* 0x0000761002007816 */ /* 0x001fe20000000000 */
[----:B------:R-:W-:Y:S06]  /*8090*/  BRA `(.L_x_27153) ;  /* 0x0000000400107947 */ /* 0x000fec0003800000 */
.L_x_27166:
        /* <DEDUP_REMOVED lines=21> */
.L_x_27175:
[----:B------:R-:W-:Y:S05]  /*81f0*/  BSYNC B1 ;  /* 0x0000000000017941 */ /* 0x000fea0003800000 */
.L_x_27174:
[----:B------:R-:W-:Y:S01]  /*8200*/  IMAD.SHL.U32 R2, R2, 0x200000, RZ ;  /* 0x0020000002027824 */ /* 0x000fe200078e00ff */
[----:B------:R-:W-:-:S04]  /*8210*/  LEA R3, R0, 0x37800000, 0x17 ;  /* 0x3780000000037811 */ /* 0x000fc800078eb8ff */
[----:B------:R-:W-:-:S07]  /*8220*/  LOP3.LUT R2, R3, R2, R4, 0xfe, !PT ;  /* 0x0000000203027212 */ /* 0x000fce00078efe04 */
.L_x_27173:
[----:B------:R-:W-:Y:S05]  /*8230*/  BSYNC B0 ;  /* 0x0000000000007941 */ /* 0x000fea0003800000 */
.L_x_27172:
[----:B------:R-:W0:Y:S02]  /*8240*/  F2I.S64.TRUNC R2, R2 ;  /* 0x0000000200027311 */ /* 0x000e24000020d900 */
[----:B0-----:R-:W-:Y:S01]  /*8250*/  PRMT R0, R2, 0x7610, R0 ;  /* 0x0000761002007816 */ /* 0x001fe20000000000 */
[----:B------:R-:W-:Y:S06]  /*8260*/  BRA `(.L_x_27153) ;  /* 0x00000000009c7947 */ /* 0x000fec0003800000 */
.L_x_27165:
        /* <DEDUP_REMOVED lines=14> */
.L_x_27179:
[----:B------:R-:W-:Y:S05]  /*8350*/  BSYNC B0 ;  /* 0x0000000000007941 */ /* 0x000fea0003800000 */
.L_x_27178:
[----:B------:R-:W0:Y:S02]  /*8360*/  F2I.S64.TRUNC R2, R2 ;  /* 0x0000000200027311 */ /* 0x000e24000020d900 */
[----:B0-----:R-:W-:Y:S01]  /*8370*/  PRMT R0, R2, 0x7610, R0 ;  /* 0x0000761002007816 */ /* 0x001fe20000000000 */
[----:B------:R-:W-:Y:S06]  /*8380*/  BRA `(.L_x_27153) ;  /* 0x0000000000547947 */ /* 0x000fec0003800000 */
.L_x_27152:
        /* <DEDUP_REMOVED lines=16> */
.L_x_27180:
[----:B------:R-:W-:Y:S01]  /*8490*/  PRMT R0, RZ, 0x7610, R0 ;  /* 0x00007610ff007816 */ /* 0x000fe20000000000 */
[----:B------:R-:W-:Y:S06]  /*84a0*/  BRA `(.L_x_27153) ;  /* 0x00000000000c7947 */ /* 0x000fec0003800000 */
.L_x_27177:
[----:B------:R0:W5:Y:S01]  /*84b0*/  LDG.E.U8 R0, desc[UR36][R4.64] ;  /* 0x0000002404007981 */ /* 0x000162000c1e1100 */
[----:B------:R-:W-:Y:S05]  /*84c0*/  BRA `(.L_x_27153) ;  /* 0x0000000000047947 */ /* 0x000fea0003800000 */
.L_x_27176:
[----:B------:R1:W5:Y:S02]  /*84d0*/  LDG.E.U8 R0, desc[UR36][R4.64] ;  /* 0x0000002404007981 */ /* 0x000364000c1e1100 */
.L_x_27153:
        /* <DEDUP_REMOVED lines=19> */
.L_x_27184:
[----:B------:R0:W-:Y:S01]  /*8610*/  STG.E.U8 desc[UR36][R16.64], R5 ;  /* 0x0000000510007986 */ /* 0x0001e2000c101124 */
[----:B------:R-:W-:Y:S05]  /*8620*/  BRA `(.L_x_27186) ;  /* 0x0000000c00647947 */ /* 0x000fea0003800000 */
.L_x_27183:
        /* <DEDUP_REMOVED lines=10> */
.L_x_27188:
[----:B------:R-:W-:-:S05]  /*86d0*/  LOP3.LUT R5, R5, 0xffff, RZ, 0xc0, !PT ;  /* 0x0000ffff05057812 */ /* 0x000fca00078ec0ff */
[----:B------:R0:W-:Y:S01]  /*86e0*/  STG.E desc[UR36][R16.64], R5 ;  /* 0x0000000510007986 */ /* 0x0001e2000c101924 */
[----:B------:R-:W-:Y:S05]  /*86f0*/  BRA `(.L_x_27186) ;  /* 0x0000000c00307947 */ /* 0x000fea0003800000 */
.L_x_27187:
[----:B------:R0:W-:Y:S01]  /*8700*/  STG.E.U16 desc[UR36][R16.64], R5 ;  /* 0x0000000510007986 */ /* 0x0001e2000c101524 */
[----:B------:R-:W-:Y:S05]  /*8710*/  BRA `(.L_x_27186) ;  /* 0x0000000c00287947 */ /* 0x000fea0003800000 */
.L_x_27182:
        /* <DEDUP_REMOVED lines=9> */
.L_x_27190:
[----:B------:R-:W0:Y:S02]  /*87b0*/  I2F.U16 R0, R5 ;  /* 0x0000000500007306 */ /* 0x000e240000101000 */
[----:B0-----:R-:W-:-:S05]  /*87c0*/  F2FP.F16.F32.PACK_AB R0, RZ, R0 ;  /* 0x00000000ff00723e */ /* 0x001fca00000000ff */
[----:B------:R0:W-:Y:S01]  /*87d0*/  STG.E.U16 desc[UR36][R16.64], R0 ;  /* 0x0000000010007986 */ /* 0x0001e2000c101524 */
[----:B------:R-:W-:Y:S05]  /*87e0*/  BRA `(.L_x_27186) ;  /* 0x0000000800f47947 */ /* 0x000fea0003800000 */
.L_x_27189:
        /* <DEDUP_REMOVED lines=10> */
.L_x_27192:
[----:B------:R-:W0:Y:S02]  /*8890*/  I2F.U16 R5, R5 ;  /* 0x0000000500057306 */ /* 0x000e240000101000 */
[----:B0-----:R-:W-:-:S04]  /*88a0*/  F2FP.F16.F32.PACK_AB R3, RZ, R5 ;  /* 0x00000005ff03723e */ /* 0x001fc800000000ff */
[----:B------:R-:W-:-:S05]  /*88b0*/  PRMT R3, R3, 0x5410, RZ ;  /* 0x0000541003037816 */ /* 0x000fca00000000ff */
[----:B------:R0:W-:Y:S01]  /*88c0*/  STG.E desc[UR36][R16.64], R3 ;  /* 0x0000000310007986 */ /* 0x0001e2000c101924 */
[----:B------:R-:W-:Y:S05]  /*88d0*/  BRA `(.L_x_27186) ;  /* 0x0000000800b87947 */ /* 0x000fea0003800000 */
.L_x_27191:
[----:B------:R-:W0:Y:S02]  /*88e0*/  I2F.F64.U16 R2, R5 ;  /* 0x0000000500027312 */ /* 0x000e240000101800 */
[----:B0-----:R0:W-:Y:S01]  /*88f0*/  STG.E.64 desc[UR36][R16.64], R2 ;  /* 0x0000000210007986 */ /* 0x0011e2000c101b24 */
[----:B------:R-:W-:Y:S05]  /*8900*/  BRA `(.L_x_27186) ;  /* 0x0000000800ac7947 */ /* 0x000fea0003800000 */
.L_x_27181:
        /* <DEDUP_REMOVED lines=13> */
.L_x_27195:
[----:B------:R-:W0:Y:S01]  /*89e0*/  I2F.F64.U16 R4, R5 ;  /* 0x0000000500047312 */ /* 0x000e220000101800 */
[----:B------:R-:W-:-:S05]  /*89f0*/  CS2R R6, SRZ ;  /* 0x0000000000067805 */ /* 0x000fca000001ff00 */
[----:B0-----:R0:W-:Y:S01]  /*8a00*/  STG.E.128 desc[UR36][R16.64], R4 ;  /* 0x0000000410007986 */ /* 0x0011e2000c101d24 */
[----:B------:R-:W-:Y:S05]  /*8a10*/  BRA `(.L_x_27186) ;  /* 0x0000000800687947 */ /* 0x000fea0003800000 */
.L_x_27194:
        /* <DEDUP_REMOVED lines=21> */
.L_x_27199:
[----:B------:R-:W-:Y:S05]  /*8b70*/  BSYNC B0 ;  /* 0x0000000000007941 */ /* 0x000fea0003800000 */
.L_x_27198:
[----:B------:R-:W-:-:S05]  /*8b80*/  LOP3.LUT R3, R0, R3, RZ, 0xfc, !PT ;  /* 0x0000000300037212 */ /* 0x000fca00078efcff */
[----:B------:R0:W-:Y:S01]  /*8b90*/  STG.E.U8 desc[UR36][R16.64], R3 ;  /* 0x0000000310007986 */ /* 0x0001e2000c101124 */
[----:B------:R-:W-:Y:S05]  /*8ba0*/  BRA `(.L_x_27186) ;  /* 0x0000000800047947 */ /* 0x000fea0003800000 */
.L_x_27197:
        /* <DEDUP_REMOVED lines=13> */
.L_x_27201:
[----:B------:R-:W-:Y:S01]  /*8c80*/  IMAD.MOV.U32 R0, RZ, RZ, 0x7f ;  /* 0x0000007fff007424 */ /* 0x000fe200078e00ff */
[----:B------:R-:W-:-:S04]  /*8c90*/  ISETP.GT.U32.AND P0, PT, R2, 0x7f800000, PT ;  /* 0x7f8000000200780c */ /* 0x000fc80003f04070 */
[----:B------:R-:W-:-:S09]  /*8ca0*/  SEL R0, R0, 0x7c, P0 ;  /* 0x0000007c00007807 */ /* 0x000fd20000000000 */
.L_x_27202:
[----:B------:R-:W-:Y:S05]  /*8cb0*/  BSYNC B0 ;  /* 0x0000000000007941 */ /* 0x000fea0003800000 */
.L_x_27200:
[----:B------:R-:W-:-:S04]  /*8cc0*/  LOP3.LUT R2, R5, 0x80000000, RZ, 0xc0, !PT ;  /* 0x8000000005027812 */ /* 0x000fc800078ec0ff */
[----:B------:R-:W-:-:S04]  /*8cd0*/  SHF.R.U32.HI R3, RZ, 0x18, R2 ;  /* 0x00000018ff037819 */ /* 0x000fc80000011602 */
[----:B------:R-:W-:-:S05]  /*8ce0*/  LOP3.LUT R3, R0, R3, RZ, 0xfc, !PT ;  /* 0x0000000300037212 */ /* 0x000fca00078efcff */
[----:B------:R0:W-:Y:S01]  /*8cf0*/  STG.E.U8 desc[UR36][R16.64], R3 ;  /* 0x0000000310007986 */ /* 0x0001e2000c101124 */
[----:B------:R-:W-:Y:S05]  /*8d00*/  BRA `(.L_x_27186) ;  /* 0x0000000400ac7947 */ /* 0x000fea0003800000 */
.L_x_27196:
[----:B------:R-:W0:Y:S02]  /*8d10*/  I2F.U16 R0, R5 ;  /* 0x0000000500007306 */ /* 0x000e240000101000 */
[----:B0-----:R-:W-:-:S05]  /*8d20*/  F2FP.BF16.F32.PACK_AB R0, RZ, R0 ;  /* 0x00000000ff00723e */ /* 0x001fca00000010ff */
[----:B------:R0:W-:Y:S01]  /*8d30*/  STG.E.U16 desc[UR36][R16.64], R0 ;  /* 0x0000000010007986 */ /* 0x0001e2000c101524 */
[----:B------:R-:W-:Y:S05]  /*8d40*/  BRA `(.L_x_27186) ;  /* 0x00000004009c7947 */ /* 0x000fea0003800000 */
.L_x_27193:
        /* <DEDUP_REMOVED lines=10> */
.L_x_27205:
        /* <DEDUP_REMOVED lines=17> */
.L_x_27208:
[----:B------:R-:W-:-:S04]  /*8f00*/  LOP3.LUT R2, R5, 0x80000000, RZ, 0xc0, !PT ;  /* 0x8000000005027812 */ /* 0x000fc800078ec0ff */
[----:B------:R-:W-:-:S04]  /*8f10*/  SHF.R.U32.HI R3, RZ, 0x18, R2 ;  /* 0x00000018ff037819 */ /* 0x000fc80000011602 */
[----:B------:R-:W-:-:S04]  /*8f20*/  LOP3.LUT R0, R0, R3, RZ, 0xfc, !PT ;  /* 0x0000000300007212 */ /* 0x000fc800078efcff */
[----:B------:R-:W-:-:S07]  /*8f30*/  PRMT R8, R0, 0x7610, R8 ;  /* 0x0000761000087816 */ /* 0x000fce0000000008 */
.L_x_27207:
[----:B------:R-:W-:Y:S05]  /*8f40*/  BSYNC B0 ;  /* 0x0000000000007941 */ /* 0x000fea0003800000 */
.L_x_27206:
[----:B------:R4:W-:Y:S01]  /*8f50*/  STG.E.U8 desc[UR36][R16.64], R8 ;  /* 0x0000000810007986 */ /* 0x0009e2000c101124 */
[----:B------:R-:W-:Y:S05]  /*8f60*/  BRA `(.L_x_27186) ;  /* 0x0000000400147947 */ /* 0x000fea0003800000 */
.L_x_27204:
        /* <DEDUP_REMOVED lines=17> */
.L_x_27211:
[----:B------:R-:W-:-:S04]  /*9080*/  LOP3.LUT R2, R5, 0x80000000, RZ, 0xc0, !PT ;  /* 0x8000000005027812 */ /* 0x000fc800078ec0ff */
[----:B------:R-:W-:-:S04]  /*9090*/  SHF.R.U32.HI R3, RZ, 0x18, R2 ;  /* 0x00000018ff037819 */ /* 0x000fc80000011602 */
[----:B------:R-:W-:-:S04]  /*90a0*/  LOP3.LUT R0, R0, R3, RZ, 0xfc, !PT ;  /* 0x0000000300007212 */ /* 0x000fc800078efcff */
[----:B------:R-:W-:-:S07]  /*90b0*/  PRMT R8, R0, 0x7610, R8 ;  /* 0x0000761000087816 */ /* 0x000fce0000000008 */
.L_x_27210:
[----:B------:R-:W-:Y:S05]  /*90c0*/  BSYNC B0 ;  /* 0x0000000000007941 */ /* 0x000fea0003800000 */
.L_x_27209:
[----:B------:R3:W-:Y:S01]  /*90d0*/  STG.E.U8 desc[UR36][R16.64], R8 ;  /* 0x0000000810007986 */ /* 0x0007e2000c101124 */
[----:B------:R-:W-:Y:S05]  /*90e0*/  BRA `(.L_x_27186) ;  /* 0x0000000000b47947 */ /* 0x000fea0003800000 */
.L_x_27203:
        /* <DEDUP_REMOVED lines=22> */
.L_x_27185:
        /* <DEDUP_REMOVED lines=16> */
.L_x_27214:
[----:B------:R-:W-:Y:S05]  /*9350*/  BRA `(.L_x_27186) ;  /* 0x0000000000187947 */ /* 0x000fea0003800000 */
.L_x_27213:
[----:B------:R-:W-:Y:S01]  /*9360*/  LOP3.LUT R2, R5, 0xffff, RZ, 0xc0, !PT ;  /* 0x0000ffff05027812 */ /* 0x000fe200078ec0ff */
[----:B------:R-:W-:-:S05]  /*9370*/  IMAD.MOV.U32 R3, RZ, RZ, RZ ;  /* 0x000000ffff037224 */ /* 0x000fca00078e00ff */
[----:B------:R2:W-:Y:S01]  /*9380*/  STG.E.64 desc[UR36][R16.64], R2 ;  /* 0x0000000210007986 */ /* 0x0005e2000c101b24 */
[----:B------:R-:W-:Y:S05]  /*9390*/  BRA `(.L_x_27186) ;  /* 0x0000000000087947 */ /* 0x000fea0003800000 */
.L_x_27212:
[----:B------:R-:W-:-:S05]  /*93a0*/  LOP3.LUT R5, R5, 0xffff, RZ, 0xc0, !PT ;  /* 0x0000ffff05057812 */ /* 0x000fca00078ec0ff */
[----:B------:R0:W-:Y:S02]  /*93b0*/  STG.E desc[UR36][R16.64], R5 ;  /* 0x0000000510007986 */ /* 0x0001e4000c101924 */
.L_x_27186:
[----:B------:R-:W-:-:S07]  /*93c0*/  VIADD R19, R19, 0x80 ;  /* 0x0000008013137836 */ /* 0x000fce0000000000 */
.L_x_27146:
[----:B------:R-:W-:Y:S05]  /*93d0*/  BSYNC B6 ;  /* 0x0000000000067941 */ /* 0x000fea0003800000 */
.L_x_27145:
        /* <DEDUP_REMOVED lines=306> */
.L_x_27215:
        /* <DEDUP_REMOVED lines=20> */
.L_x_27219:
[----:B------:R1:W5:Y:S01]  /*a840*/  LDG.E.U8 R0, desc[UR36][R4.64] ;  /* 0x0000002404007981 */ /* 0x000362000c1e1100 */
[----:B------:R-:W-:Y:S05]  /*a850*/  BRA `(.L_x_27221) ;  /* 0x0000000c00647947 */ /* 0x000fea0003800000 */
.L_x_27218:
        /* <DEDUP_REMOVED lines=8> */
.L_x_27223:
[----:B------:R4:W5:Y:S01]  /*a8e0*/  LDG.E.U8 R0, desc[UR36][R4.64] ;  /* 0x0000002404007981 */ /* 0x000962000c1e1100 */
[----:B------:R-:W-:Y:S05]  /*a8f0*/  BRA `(.L_x_27221) ;  /* 0x0000000c003c7947 */ /* 0x000fea0003800000 */
.L_x_27222:
[----:B------:R2:W5:Y:S01]  /*a900*/  LDG.E.U16 R0, desc[UR36][R4.64] ;  /* 0x0000002404007981 */ /* 0x000562000c1e1500 */
[----:B------:R-:W-:Y:S05]  /*a910*/  BRA `(.L_x_27221) ;  /* 0x0000000c00347947 */ /* 0x000fea0003800000 */
.L_x_27217:
        /* <DEDUP_REMOVED lines=10> */
.L_x_27225:
[----:B------:R-:W2:Y:S02]  /*a9c0*/  LDG.E.U16 R2, desc[UR36][R4.64] ;  /* 0x0000002404027981 */ /* 0x000ea4000c1e1500 */
[----:B--2---:R-:W-:-:S06]  /*a9d0*/  HADD2.F32 R2, -RZ, R2.H0_H0 ;  /* 0x20000002ff027230 */ /* 0x004fcc0000004100 */
[----:B------:R-:W0:Y:S02]  /*a9e0*/  F2I.S64.TRUNC R2, R2 ;  /* 0x0000000200027311 */ /* 0x000e24000020d900 */
[----:B0-----:R-:W-:Y:S01]  /*a9f0*/  PRMT R0, R2, 0x7610, R0 ;  /* 0x0000761002007816 */ /* 0x001fe20000000000 */
[----:B------:R-:W-:Y:S06]  /*aa00*/  BRA `(.L_x_27221) ;  /* 0x0000000800f87947 */ /* 0x000fec0003800000 */
.L_x_27224:
        /* <DEDUP_REMOVED lines=10> */
.L_x_27227:
[----:B------:R-:W2:Y:S02]  /*aab0*/  LDG.E.U16 R4, desc[UR36][R4.64] ;  /* 0x0000002404047981 */ /* 0x000ea4000c1e1500 */
[----:B--2---:R-:W-:-:S06]  /*aac0*/  HADD2.F32 R2, -RZ, R4.H0_H0 ;  /* 0x20000004ff027230 */ /* 0x004fcc0000004100 */
[----:B------:R-:W0:Y:S02]  /*aad0*/  F2I.S64.TRUNC R2, R2 ;  /* 0x0000000200027311 */ /* 0x000e24000020d900 */
[----:B0-----:R-:W-:Y:S01]  /*aae0*/  PRMT R0, R2, 0x7610, R0 ;  /* 0x0000761002007816 */ /* 0x001fe20000000000 */
[----:B------:R-:W-:Y:S06]  /*aaf0*/  BRA `(.L_x_27221) ;  /* 0x0000000800bc7947 */ /* 0x000fec0003800000 */
.L_x_27226:
[----:B------:R-:W2:Y:S02]  /*ab00*/  LDG.E.64 R2, desc[UR36][R4.64] ;  /* 0x0000002404027981 */ /* 0x000ea4000c1e1b00 */
[----:B--2---:R-:W0:Y:S02]  /*ab10*/  F2I.S64.F64.TRUNC R2, R2 ;  /* 0x0000000200027311 */ /* 0x004e24000030d900 */
[----:B0-----:R-:W-:Y:S01]  /*ab20*/  PRMT R0, R2, 0x7610, R0 ;  /* 0x0000761002007816 */ /* 0x001fe20000000000 */
[----:B------:R-:W-:Y:S06]  /*ab30*/  BRA `(.L_x_27221) ;  /* 0x0000000800ac7947 */ /* 0x000fec0003800000 */
.L_x_27216:
        /* <DEDUP_REMOVED lines=12> */
.L_x_27230:
[----:B------:R-:W2:Y:S02]  /*ac00*/  LDG.E.64 R4, desc[UR36][R4.64] ;  /* 0x0000002404047981 */ /* 0x000ea4000c1e1b00 */
[----:B--2---:R-:W0:Y:S02]  /*ac10*/  F2I.S64.F64.TRUNC R2, R4 ;  /* 0x0000000400027311 */ /* 0x004e24000030d900 */
[----:B0-----:R-:W-:Y:S01]  /*ac20*/  PRMT R0, R2, 0x7610, R0 ;  /* 0x0000761002007816 */ /* 0x001fe20000000000 */
[----:B------:R-:W-:Y:S06]  /*ac30*/  BRA `(.L_x_27221) ;  /* 0x00000008006c7947 */ /* 0x000fec0003800000 */
.L_x_27229:
        /* <DEDUP_REMOVED lines=28> */
.L_x_27232:
        /* <DEDUP_REMOVED lines=15> */
.L_x_27231:
[----:B------:R-:W2:Y:S02]  /*aef0*/  LDG.E.U16 R2, desc[UR36][R4.64] ;  /* 0x0000002404027981 */ /* 0x000ea4000c1e1500 */
[----:B--2---:R-:W-:-:S06]  /*af00*/  IMAD.U32 R2, R2, 0x10000, RZ ;  /* 0x0001000002027824 */ /* 0x004fcc00078e00ff */
[----:B------:R-:W0:Y:S02]  /*af10*/  F2I.S64.TRUNC R2, R2 ;  /* 0x0000000200027311 */ /* 0x000e24000020d900 */
[----:B0-----:R-:W-:Y:S01]  /*af20*/  PRMT R0, R2, 0x7610, R0 ;  /* 0x0000761002007816 */ /* 0x001fe20000000000 */
[----:B------:R-:W-:Y:S06]  /*af30*/  BRA `(.L_x_27221) ;  /* 0x0000000400ac7947 */ /* 0x000fec0003800000 */
.L_x_27228:
        /* <DEDUP_REMOVED lines=10> */
.L_x_27235:
        /* <DEDUP_REMOVED lines=21> */
.L_x_27239:
[----:B------:R-:W-:Y:S05]  /*b130*/  BSYNC B1 ;  /* 0x0000000000017941 */ /* 0x000fea0003800000 */
.L_x_27238:
[----:B------:R-:W-:Y:S01]  /*b140*/  IMAD.SHL.U32 R2, R2, 0x100000, RZ ;  /* 0x0010000002027824 */ /* 0x000fe200078e00ff */
[----:B------:R-:W-:-:S04]  /*b150*/  LEA R3, R0, 0x3b800000, 0x17 ;  /* 0x3b80000000037811 */ /* 0x000fc800078eb8ff */
[----:B------:R-:W-:-:S07]  /*b160*/  LOP3.LUT R2, R3, R2, R4, 0xfe, !PT ;  /* 0x0000000203027212 */ /* 0x000fce00078efe04 */
.L_x_27237:
[----:B------:R-:W-:Y:S05]  /*b170*/  BSYNC B0 ;  /* 0x0000000000007941 */ /* 0x000fea0003800000 */
.L_x_27236:
[----:B------:R-:W0:Y:S02]  /*b180*/  F2I.S64.TRUNC R2, R2 ;  /* 0x0000000200027311 */ /* 0x000e24000020d900 */
[----:B0-----:R-:W-:Y:S01]  /*b190*/  PRMT R0, R2, 0x7610, R0 ;  /* 0x0000761002007816 */ /* 0x001fe20000000000 */
[----:B------:R-:W-:Y:S06]  /*b1a0*/  BRA `(.L_x_27221) ;  /* 0x0000000400107947 */ /* 0x000fec0003800000 */
.L_x_27234:
        /* <DEDUP_REMOVED lines=21> */
.L_x_27243:
[----:B------:R-:W-:Y:S05]  /*b300*/  BSYNC B1 ;  /* 0x0000000000017941 */ /* 0x000fea0003800000 */
.L_x_27242:
[----:B------:R-:W-:Y:S01]  /*b310*/  IMAD.SHL.U32 R2, R2, 0x200000, RZ ;  /* 0x0020000002027824 */ /* 0x000fe200078e00ff */
[----:B------:R-:W-:-:S04]  /*b320*/  LEA R3, R0, 0x37800000, 0x17 ;  /* 0x3780000000037811 */ /* 0x000fc800078eb8ff */
[----:B------:R-:W-:-:S07]  /*b330*/  LOP3.LUT R2, R3, R2, R4, 0xfe, !PT ;  /* 0x0000000203027212 */ /* 0x000fce00078efe04 */
.L_x_27241:
[----:B------:R-:W-:Y:S05]  /*b340*/  BSYNC B0 ;  /* 0x0000000000007941 */ /* 0x000fea0003800000 */
.L_x_27240:
[----:B------:R-:W0:Y:S02]  /*b350*/  F2I.S64.TRUNC R2, R2 ;  /* 0x0000000200027311 */ /* 0x000e24000020d900 */
[----:B0-----:R-:W-:Y:S01]  /*b360*/  PRMT R0, R2, 0x7610, R0 ;  /* 0x0000761002007816 */ /* 0x001fe20000000000 */
[----:B------:R-:W-:Y:S06]  /*b370*/  BRA `(.L_x_27221) ;  /* 0x00000000009c7947 */ /* 0x000fec0003800000 */
.L_x_27233:
        /* <DEDUP_REMOVED lines=14> */
.L_x_27247:
[----:B------:R-:W-:Y:S05]  /*b460*/  BSYNC B0 ;  /* 0x0000000000007941 */ /* 0x000fea0003800000 */
.L_x_27246:
[----:B------:R-:W0:Y:S02]  /*b470*/  F2I.S64.TRUNC R2, R2 ;  /* 0x0000000200027311 */ /* 0x000e24000020d900 */
[----:B0-----:R-:W-:Y:S01]  /*b480*/  PRMT R0, R2, 0x7610, R0 ;  /* 0x0000761002007816 */ /* 0x001fe20000000000 */
[----:B------:R-:W-:Y:S06]  /*b490*/  BRA `(.L_x_27221) ;  /* 0x0000000000547947 */ /* 0x000fec0003800000 */
.L_x_27220:
        /* <DEDUP_REMOVED lines=16> */
.L_x_27248:
[----:B------:R-:W-:Y:S01]  /*b5a0*/  PRMT R0, RZ, 0x7610, R0 ;  /* 0x00007610ff007816 */ /* 0x000fe20000000000 */
[----:B------:R-:W-:Y:S06]  /*b5b0*/  BRA `(.L_x_27221) ;  /* 0x00000000000c7947 */ /* 0x000fec0003800000 */
.L_x_27245:
[----:B------:R0:W5:Y:S01]  /*b5c0*/  LDG.E.U8 R0, desc[UR36][R4.64] ;  /* 0x0000002404007981 */ /* 0x000162000c1e1100 */
[----:B------:R-:W-:Y:S05]  /*b5d0*/  BRA `(.L_x_27221) ;  /* 0x0000000000047947 */ /* 0x000fea0003800000 */
.L_x_27244:
[----:B------:R0:W5:Y:S02]  /*b5e0*/  LDG.E.U8 R0, desc[UR36][R4.64] ;  /* 0x0000002404007981 */ /* 0x000164000c1e1100 */
.L_x_27221:
        /* <DEDUP_REMOVED lines=19> */
.L_x_27252:
[----:B------:R-:W-:Y:S01]  /*b720*/  STG.E.U8 desc[UR36][R16.64], R5 ;  /* 0x0000000510007986 */ /* 0x000fe2000c101124 */
[----:B------:R-:W-:Y:S05]  /*b730*/  EXIT ;  /* 0x000000000000794d */ /* 0x000fea0003800000 */
.L_x_27251:
        /* <DEDUP_REMOVED lines=10> */
.L_x_27255:
[----:B------:R-:W-:-:S05]  /*b7e0*/  LOP3.LUT R5, R5, 0xffff, RZ, 0xc0, !PT ;  /* 0x0000ffff05057812 */ /* 0x000fca00078ec0ff */
[----:B------:R-:W-:Y:S01]  /*b7f0*/  STG.E desc[UR36][R16.64], R5 ;  /* 0x0000000510007986 */ /* 0x000fe2000c101924 */
[----:B------:R-:W-:Y:S05]  /*b800*/  EXIT ;  /* 0x000000000000794d */ /* 0x000fea0003800000 */
.L_x_27254:
[----:B------:R-:W-:Y:S01]  /*b810*/  STG.E.U16 desc[UR36][R16.64], R5 ;  /* 0x0000000510007986 */ /* 0x000fe2000c101524 */
[----:B------:R-:W-:Y:S05]  /*b820*/  EXIT ;  /* 0x000000000000794d */ /* 0x000fea0003800000 */
.L_x_27250:
        /* <DEDUP_REMOVED lines=9> */
.L_x_27257:
[----:B------:R-:W0:Y:S02]  /*b8c0*/  I2F.U16 R0, R5 ;  /* 0x0000000500007306 */ /* 0x000e240000101000 */
[----:B0-----:R-:W-:-:S05]  /*b8d0*/  F2FP.F16.F32.PACK_AB R0, RZ, R0 ;  /* 0x00000000ff00723e */ /* 0x001fca00000000ff */
[----:B------:R-:W-:Y:S01]  /*b8e0*/  STG.E.U16 desc[UR36][R16.64], R0 ;  /* 0x0000000010007986 */ /* 0x000fe2000c101524 */
[----:B------:R-:W-:Y:S05]  /*b8f0*/  EXIT ;  /* 0x000000000000794d */ /* 0x000fea0003800000 */
.L_x_27256:
        /* <DEDUP_REMOVED lines=10> */
.L_x_27259:
[----:B------:R-:W0:Y:S02]  /*b9a0*/  I2F.U16 R5, R5 ;  /* 0x0000000500057306 */ /* 0x000e240000101000 */
[----:B0-----:R-:W-:-:S04]  /*b9b0*/  F2FP.F16.F32.PACK_AB R3, RZ, R5 ;  /* 0x00000005ff03723e */ /* 0x001fc800000000ff */
[----:B------:R-:W-:-:S05]  /*b9c0*/  PRMT R3, R3, 0x5410, RZ ;  /* 0x0000541003037816 */ /* 0x000fca00000000ff */
[----:B------:R-:W-:Y:S01]  /*b9d0*/  STG.E desc[UR36][R16.64], R3 ;  /* 0x0000000310007986 */ /* 0x000fe2000c101924 */
[----:B------:R-:W-:Y:S05]  /*b9e0*/  EXIT ;  /* 0x000000000000794d */ /* 0x000fea0003800000 */
.L_x_27258:
[----:B------:R-:W0:Y:S02]  /*b9f0*/  I2F.F64.U16 R2, R5 ;  /* 0x0000000500027312 */ /* 0x000e240000101800 */
[----:B0-----:R-:W-:Y:S01]  /*ba00*/  STG.E.64 desc[UR36][R16.64], R2 ;  /* 0x0000000210007986 */ /* 0x001fe2000c101b24 */
[----:B------:R-:W-:Y:S05]  /*ba10*/  EXIT ;  /* 0x000000000000794d */ /* 0x000fea0003800000 */
.L_x_27249:
        /* <DEDUP_REMOVED lines=13> */
.L_x_27262:
[----:B------:R-:W0:Y:S01]  /*baf0*/  I2F.F64.U16 R4, R5 ;  /* 0x0000000500047312 */ /* 0x000e220000101800 */
[----:B------:R-:W-:-:S05]  /*bb00*/  CS2R R6, SRZ ;  /* 0x0000000000067805 */ /* 0x000fca000001ff00 */
[----:B0-----:R-:W-:Y:S01]  /*bb10*/  STG.E.128 desc[UR36][R16.64], R4 ;  /* 0x0000000410007986 */ /* 0x001fe2000c101d24 */
[----:B------:R-:W-:Y:S05]  /*bb20*/  EXIT ;  /* 0x000000000000794d */ /* 0x000fea0003800000 */
.L_x_27261:
        /* <DEDUP_REMOVED lines=21> */
.L_x_27266:
[----:B------:R-:W-:Y:S05]  /*bc80*/  BSYNC B0 ;  /* 0x0000000000007941 */ /* 0x000fea0003800000 */
.L_x_27265:
[----:B------:R-:W-:-:S05]  /*bc90*/  LOP3.LUT R3, R0, R3, RZ, 0xfc, !PT ;  /* 0x0000000300037212 */ /* 0x000fca00078efcff */
[----:B------:R-:W-:Y:S01]  /*bca0*/  STG.E.U8 desc[UR36][R16.64], R3 ;  /* 0x0000000310007986 */ /* 0x000fe2000c101124 */
[----:B------:R-:W-:Y:S05]  /*bcb0*/  EXIT ;  /* 0x000000000000794d */ /* 0x000fea0003800000 */
.L_x_27264:
        /* <DEDUP_REMOVED lines=13> */
.L_x_27268:
[----:B------:R-:W-:Y:S01]  /*bd90*/  IMAD.MOV.U32 R0, RZ, RZ, 0x7f ;  /* 0x0000007fff007424 */ /* 0x000fe200078e00ff */
[----:B------:R-:W-:-:S04]  /*bda0*/  ISETP.GT.U32.AND P0, PT, R2, 0x7f800000, PT ;  /* 0x7f8000000200780c */ /* 0x000fc80003f04070 */
[----:B------:R-:W-:-:S09]  /*bdb0*/  SEL R0, R0, 0x7c, P0 ;  /* 0x0000007c00007807 */ /* 0x000fd20000000000 */
.L_x_27269:
[----:B------:R-:W-:Y:S05]  /*bdc0*/  BSYNC B0 ;  /* 0x0000000000007941 */ /* 0x000fea0003800000 */
.L_x_27267:
[----:B------:R-:W-:-:S04]  /*bdd0*/  LOP3.LUT R2, R5, 0x80000000, RZ, 0xc0, !PT ;  /* 0x8000000005027812 */ /* 0x000fc800078ec0ff */
[----:B------:R-:W-:-:S04]  /*bde0*/  SHF.R.U32.HI R3, RZ, 0x18, R2 ;  /* 0x00000018ff037819 */ /* 0x000fc80000011602 */
[----:B------:R-:W-:-:S05]  /*bdf0*/  LOP3.LUT R3, R0, R3, RZ, 0xfc, !PT ;  /* 0x0000000300037212 */ /* 0x000fca00078efcff */
[----:B------:R-:W-:Y:S01]  /*be00*/  STG.E.U8 desc[UR36][R16.64], R3 ;  /* 0x0000000310007986 */ /* 0x000fe2000c101124 */
[----:B------:R-:W-:Y:S05]  /*be10*/  EXIT ;  /* 0x000000000000794d */ /* 0x000fea0003800000 */
.L_x_27263:
[----:B------:R-:W0:Y:S02]  /*be20*/  I2F.U16 R0, R5 ;  /* 0x0000000500007306 */ /* 0x000e240000101000 */
[----:B0-----:R-:W-:-:S05]  /*be30*/  F2FP.BF16.F32.PACK_AB R0, RZ, R0 ;  /* 0x00000000ff00723e */ /* 0x001fca00000010ff */
[----:B------:R-:W-:Y:S01]  /*be40*/  STG.E.U16 desc[UR36][R16.64], R0 ;  /* 0x0000000010007986 */ /* 0x000fe2000c101524 */
[----:B------:R-:W-:Y:S05]  /*be50*/  EXIT ;  /* 0x000000000000794d */ /* 0x000fea0003800000 */
.L_x_27260:
        /* <DEDUP_REMOVED lines=10> */
.L_x_27272:
        /* <DEDUP_REMOVED lines=17> */
.L_x_27275:
[----:B------:R-:W-:-:S04]  /*c010*/  LOP3.LUT R2, R5, 0x80000000, RZ, 0xc0, !PT ;  /* 0x8000000005027812 */ /* 0x000fc800078ec0ff */
[----:B------:R-:W-:-:S04]  /*c020*/  SHF.R.U32.HI R3, RZ, 0x18, R2 ;  /* 0x00000018ff037819 */ /* 0x000fc80000011602 */
[----:B------:R-:W-:-:S04]  /*c030*/  LOP3.LUT R0, R0, R3, RZ, 0xfc, !PT ;  /* 0x0000000300007212 */ /* 0x000fc800078efcff */
[----:B------:R-:W-:-:S07]  /*c040*/  PRMT R8, R0, 0x7610, R8 ;  /* 0x0000761000087816 */ /* 0x000fce0000000008 */
.L_x_27274:
[----:B------:R-:W-:Y:S05]  /*c050*/  BSYNC B0 ;  /* 0x0000000000007941 */ /* 0x000fea0003800000 */
.L_x_27273:
[----:B------:R-:W-:Y:S01]  /*c060*/  STG.E.U8 desc[UR36][R16.64], R8 ;  /* 0x0000000810007986 */ /* 0x000fe2000c101124 */
[----:B------:R-:W-:Y:S05]  /*c070*/  EXIT ;  /* 0x000000000000794d */ /* 0x000fea0003800000 */
.L_x_27271:
        /* <DEDUP_REMOVED lines=17> */
.L_x_27278:
[----:B------:R-:W-:-:S04]  /*c190*/  LOP3.LUT R2, R5, 0x80000000, RZ, 0xc0, !PT ;  /* 0x8000000005027812 */ /* 0x000fc800078ec0ff */
[----:B------:R-:W-:-:S04]  /*c1a0*/  SHF.R.U32.HI R3, RZ, 0x18, R2 ;  /* 0x00000018ff037819 */ /* 0x000fc80000011602 */
[----:B------:R-:W-:-:S04]  /*c1b0*/  LOP3.LUT R0, R0, R3, RZ, 0xfc, !PT ;  /* 0x0000000300007212 */ /* 0x000fc800078efcff */
[----:B------:R-:W-:-:S07]  /*c1c0*/  PRMT R8, R0, 0x7610, R8 ;  /* 0x0000761000087816 */ /* 0x000fce0000000008 */
.L_x_27277:
[----:B------:R-:W-:Y:S05]  /*c1d0*/  BSYNC B0 ;  /* 0x0000000000007941 */ /* 0x000fea0003800000 */
.L_x_27276:
[----:B------:R-:W-:Y:S01]  /*c1e0*/  STG.E.U8 desc[UR36][R16.64], R8 ;  /* 0x0000000810007986 */ /* 0x000fe2000c101124 */
[----:B------:R-:W-:Y:S05]  /*c1f0*/  EXIT ;  /* 0x000000000000794d */ /* 0x000fea0003800000 */
.L_x_27270:
        /* <DEDUP_REMOVED lines=22> */
.L_x_27253:
        /* <DEDUP_REMOVED lines=16> */
.L_x_27281:
[----:B------:R-:W-:Y:S05]  /*c460*/  EXIT ;  /* 0x000000000000794d */ /* 0x000fea0003800000 */
.L_x_27280:
[----:B------:R-:W-:Y:S01]  /*c470*/  LOP3.LUT R2, R5, 0xffff, RZ, 0xc0, !PT ;  /* 0x0000ffff05027812 */ /* 0x000fe200078ec0ff */
[----:B------:R-:W-:-:S05]  /*c480*/  IMAD.MOV.U32 R3, RZ, RZ, RZ ;  /* 0x000000ffff037224 */ /* 0x000fca00078e00ff */
[----:B------:R-:W-:Y:S01]  /*c490*/  STG.E.64 desc[UR36][R16.64], R2 ;  /* 0x0000000210007986 */ /* 0x000fe2000c101b24 */
[----:B------:R-:W-:Y:S05]  /*c4a0*/  EXIT ;  /* 0x000000000000794d */ /* 0x000fea0003800000 */
.L_x_27279:
[----:B------:R-:W-:-:S05]  /*c4b0*/  LOP3.LUT R5, R5, 0xffff, RZ, 0xc0, !PT ;  /* 0x0000ffff05057812 */ /* 0x000fca00078ec0ff */
[----:B------:R-:W-:Y:S01]  /*c4c0*/  STG.E desc[UR36][R16.64], R5 ;  /* 0x0000000510007986 */ /* 0x000fe2000c101924 */
[----:B------:R-:W-:Y:S05]  /*c4d0*/  EXIT ;  /* 0x000000000000794d */ /* 0x000fea0003800000 */
        .weak           $__internal_28_$__cuda_sm20_rem_u16
        .type           $__internal_28_$__cuda_sm20_rem_u16,@function
        .size           $__internal_28_$__cuda_sm20_rem_u16,(.L_x_57241 - $__internal_28_$__cuda_sm20_rem_u16)
$__internal_28_$__cuda_sm20_rem_u16:
        /* <DEDUP_REMOVED lines=11> */
[----:B------:R-:W-:-:S03]  /*c590*/  IMAD.MOV.U32 R2, RZ, RZ, R6 ;  /* 0x000000ffff027224 */ /* 0x000fc600078e0006 */
        /* <DEDUP_REMOVED lines=8> */
[----:B------:R-:W-:Y:S05]  /*c620*/  RET.REL.NODEC R2 `(_ZN2at6native18elementwise_kernelILi128ELi4EZNS0_15gpu_kernel_implINS0_13BUnaryFunctorIhhhZZZNS0_16fmod_kernel_cudaERNS_18TensorIteratorBaseEENKUlvE_clEvENKUlvE_clEvEUlhhE_EEEEvS5_RKT_EUliE_EEviT1_) ;  /* 0xffffff3802747950 */ /* 0x000fea0003c3ffff */
.L_x_27282:
        /* <DEDUP_REMOVED lines=13> */
.L_x_57241:


//--------------------- .text._ZN2at6native27unrolled_elementwise_kernelINS0_13BUnaryFunctorIhhhZZZNS0_16fmod_kernel_cudaERNS_18TensorIteratorBaseEENKUlvE_clEvENKUlvE_clEvEUlhhE_EESt5arrayIPcLm2EELi4E23TrivialOffsetCalculatorILi1EjESD_NS0_6memory12LoadWithCastILi1EEENSE_13StoreWithCastILi1EEEEEviT_T0_T2_T3_T4_T5_ --------------------------
	.section	.text._ZN2at6native27unrolled_elementwise_kernelINS0_13BUnaryFunctorIhhhZZZNS0_16fmod_kernel_cudaERNS_18TensorIteratorBaseEENKUlvE_clEvENKUlvE_clEvEUlhhE_EESt5arrayIPcLm2EELi4E23TrivialOffsetCalculatorILi1EjESD_NS0_6memory12LoadWithCastILi1EEENSE_13StoreWithCastILi1EEEEEviT_T0_T2_T3_T4_T5_,"ax",@progbits
	.align	128
        .global         _ZN2at6native27unrolled_elementwise_kernelINS0_13BUnaryFunctorIhhhZZZNS0_16fmod_kernel_cudaERNS_18TensorIteratorBaseEENKUlvE_clEvENKUlvE_clEvEUlhhE_EESt5arrayIPcLm2EELi4E23TrivialOffsetCalculatorILi1EjESD_NS0_6memory12LoadWithCastILi1EEENSE_13StoreWithCastILi1EEEEEviT_T0_T2_T3_T4_T5_
        .type           _ZN2at6native27unrolled_elementwise_kernelINS0_13BUnaryFunctorIhhhZZZNS0_16fmod_kernel_cudaERNS_18TensorIteratorBaseEENKUlvE_clEvENKUlvE_clEvEUlhhE_EESt5arrayIPcLm2EELi4E23TrivialOffsetCalculatorILi1EjESD_NS0_6memory12LoadWithCastILi1EEENSE_13StoreWithCastILi1EEEEEviT_T0_T2_T3_T4_T5_,@function
        .size           _ZN2at6native27unrolled_elementwise_kernelINS0_13BUnaryFunctorIhhhZZZNS0_16fmod_kernel_cudaERNS_18TensorIteratorBaseEENKUlvE_clEvENKUlvE_clEvEUlhhE_EESt5arrayIPcLm2EELi4E23TrivialOffsetCalculatorILi1EjESD_NS0_6memory12LoadWithCastILi1EEENSE_13StoreWithCastILi1EEEEEviT_T0_T2_T3_T4_T5_,(.L_x_57242 - _ZN2at6native27unrolled_elementwise_kernelINS0_13BUnaryFunctorIhhhZZZNS0_16fmod_kernel_cudaERNS_18TensorIteratorBaseEENKUlvE_clEvENKUlvE_clEvEUlhhE_EESt5arrayIPcLm2EELi4E23TrivialOffsetCalculatorILi1EjESD_NS0_6memory12LoadWithCastILi1EEENSE_13StoreWithCastILi1EEEEEviT_T0_T2_T3_T4_T5_)
        .other          _ZN2at6native27unrolled_elementwise_kernelINS0_13BUnaryFunctorIhhhZZZNS0_16fmod_kernel_cudaERNS_18TensorIteratorBaseEENKUlvE_clEvENKUlvE_clEvEUlhhE_EESt5arrayIPcLm2EELi4E23TrivialOffsetCalculatorILi1EjESD_NS0_6memory12LoadWithCastILi1EEENSE_13StoreWithCastILi1EEEEEviT_T0_T2_T3_T4_T5_,@"STO_CUDA_ENTRY STV_DEFAULT"
_ZN2at6native27unrolled_elementwise_kernelINS0_13BUnaryFunctorIhhhZZZNS0_16fmod_kernel_cudaERNS_18TensorIteratorBaseEENKUlvE_clEvENKUlvE_clEvEUlhhE_EESt5arrayIPcLm2EELi4E23TrivialOffsetCalculatorILi1EjESD_NS0_6memory12LoadWithCastILi1EEENSE_13StoreWithCastILi1EEEEEviT_T0_T2_T3_T4_T5_:
.text._ZN2at6native27unrolled_elementwise_kernelINS0_13BUnaryFunctorIhhhZZZNS0_16fmod_kernel_cudaERNS_18TensorIteratorBaseEENKUlvE_clEvENKUlvE_clEvEUlhhE_EESt5arrayIPcLm2EELi4E23TrivialOffsetCalculatorILi1EjESD_NS0_6memory12LoadWithCastILi1EEENSE_13StoreWithCastILi1EEEEEviT_T0_T2_T3_T4_T5_:
        /* <DEDUP_REMOVED lines=31> */
.L_x_27288:
[----:B------:R3:W5:Y:S01]  /*01f0*/  LDG.E.U8 R19, desc[UR36][R6.64] ;  /* 0x0000002406137981 */ /* 0x000762000c1e1100 */
[----:B------:R-:W-:Y:S05]  /*0200*/  BRA `(.L_x_27290) ;  /* 0x0000000c00687947 */ /* 0x000fea0003800000 */
.L_x_27287:
        /* <DEDUP_REMOVED lines=8> */
.L_x_27292:
[----:B------:R1:W5:Y:S01]  /*0290*/  LDG.E.U8 R19, desc[UR36][R6.64] ;  /* 0x0000002406137981 */ /* 0x000362000c1e1100 */
[----:B------:R-:W-:Y:S05]  /*02a0*/  BRA `(.L_x_27290) ;  /* 0x0000000c00407947 */ /* 0x000fea0003800000 */
.L_x_27291:
[----:B------:R2:W5:Y:S01]  /*02b0*/  LDG.E.U16 R19, desc[UR36][R6.64] ;  /* 0x0000002406137981 */ /* 0x000562000c1e1500 */
[----:B------:R-:W-:Y:S05]  /*02c0*/  BRA `(.L_x_27290) ;  /* 0x0000000c00387947 */ /* 0x000fea0003800000 */
.L_x_27286:
        /* <DEDUP_REMOVED lines=10> */
.L_x_27294:
[----:B------:R-:W2:Y:S02]  /*0370*/  LDG.E.U16 R4, desc[UR36][R6.64] ;  /* 0x0000002406047981 */ /* 0x000ea4000c1e1500 */
[----:B--2---:R-:W-:-:S06]  /*0380*/  HADD2.F32 R4, -RZ, R4.H0_H0 ;  /* 0x20000004ff047230 */ /* 0x004fcc0000004100 */
[----:B------:R-:W0:Y:S02]  /*0390*/  F2I.S64.TRUNC R4, R4 ;  /* 0x0000000400047311 */ /* 0x000e24000020d900 */
[----:B0-----:R-:W-:Y:S01]  /*03a0*/  PRMT R19, R4, 0x7610, R19 ;  /* 0x0000761004137816 */ /* 0x001fe20000000013 */
[----:B------:R-:W-:Y:S06]  /*03b0*/  BRA `(.L_x_27290) ;  /* 0x0000000800fc7947 */ /* 0x000fec0003800000 */
.L_x_27293:
        /* <DEDUP_REMOVED lines=10> */
.L_x_27296:
[----:B------:R-:W2:Y:S02]  /*0460*/  LDG.E.U16 R6, desc[UR36][R6.64] ;  /* 0x0000002406067981 */ /* 0x000ea4000c1e1500 */
[----:B--2---:R-:W-:-:S06]  /*0470*/  HADD2.F32 R4, -RZ, R6.H0_H0 ;  /* 0x20000006ff047230 */ /* 0x004fcc0000004100 */
[----:B------:R-:W0:Y:S02]  /*0480*/  F2I.S64.TRUNC R4, R4 ;  /* 0x0000000400047311 */ /* 0x000e24000020d900 */
[----:B0-----:R-:W-:Y:S01]  /*0490*/  PRMT R19, R4, 0x7610, R19 ;  /* 0x0000761004137816 */ /* 0x001fe20000000013 */
[----:B------:R-:W-:Y:S06]  /*04a0*/  BRA `(.L_x_27290) ;  /* 0x0000000800c07947 */ /* 0x000fec0003800000 */
.L_x_27295:
[----:B------:R-:W2:Y:S02]  /*04b0*/  LDG.E.64 R4, desc[UR36][R6.64] ;  /* 0x0000002406047981 */ /* 0x000ea4000c1e1b00 */
[----:B--2---:R-:W0:Y:S02]  /*04c0*/  F2I.S64.F64.TRUNC R4, R4 ;  /* 0x0000000400047311 */ /* 0x004e24000030d900 */
[----:B0-----:R-:W-:Y:S01]  /*04d0*/  PRMT R19, R4, 0x7610, R19 ;  /* 0x0000761004137816 */ /* 0x001fe20000000013 */
[----:B------:R-:W-:Y:S06]  /*04e0*/  BRA `(.L_x_27290) ;  /* 0x0000000800b07947 */ /* 0x000fec0003800000 */
.L_x_27285:
        /* <DEDUP_REMOVED lines=12> */
.L_x_27299:
[----:B------:R-:W2:Y:S02]  /*05b0*/  LDG.E.64 R6, desc[UR36][R6.64] ;  /* 0x0000002406067981 */ /* 0x000ea4000c1e1b00 */
[----:B--2---:R-:W0:Y:S02]  /*05c0*/  F2I.S64.F64.TRUNC R4, R6 ;  /* 0x0000000600047311 */ /* 0x004e24000030d900 */
[----:B0-----:R-:W-:Y:S01]  /*05d0*/  PRMT R19, R4, 0x7610, R19 ;  /* 0x0000761004137816 */ /* 0x001fe20000000013 */
[----:B------:R-:W-:Y:S06]  /*05e0*/  BRA `(.L_x_27290) ;  /* 0x0000000800707947 */ /* 0x000fec0003800000 */
.L_x_27298:
        /* <DEDUP_REMOVED lines=28> */
.L_x_27301:
        /* <DEDUP_REMOVED lines=16> */
.L_x_27300:
[----:B------:R-:W2:Y:S02]  /*08b0*/  LDG.E.U16 R4, desc[UR36][R6.64] ;  /* 0x0000002406047981 */ /* 0x000ea4000c1e1500 */
[----:B--2---:R-:W-:-:S06]  /*08c0*/  IMAD.U32 R4, R4, 0x10000, RZ ;  /* 0x0001000004047824 */ /* 0x004fcc00078e00ff */
[----:B------:R-:W0:Y:S02]  /*08d0*/  F2I.S64.TRUNC R4, R4 ;  /* 0x0000000400047311 */ /* 0x000e24000020d900 */
[----:B0-----:R-:W-:Y:S01]  /*08e0*/  PRMT R19, R4, 0x7610, R19 ;  /* 0x0000761004137816 */ /* 0x001fe20000000013 */
[----:B------:R-:W-:Y:S06]  /*08f0*/  BRA `(.L_x_27290) ;  /* 0x0000000400ac7947 */ /* 0x000fec0003800000 */
.L_x_27297:
        /* <DEDUP_REMOVED lines=10> */
.L_x_27304:
        /* <DEDUP_REMOVED lines=21> */
.L_x_27308:
[----:B------:R-:W-:Y:S05]  /*0af0*/  BSYNC B1 ;  /* 0x0000000000017941 */ /* 0x000fea0003800000 */
.L_x_27307:
[----:B------:R-:W-:Y:S01]  /*0b00*/  IMAD.SHL.U32 R3, R3, 0x100000, RZ ;  /* 0x0010000003037824 */ /* 0x000fe200078e00ff */
[----:B------:R-:W-:-:S04]  /*0b10*/  LEA R5, R0, 0x3b800000, 0x17 ;  /* 0x3b80000000057811 */ /* 0x000fc800078eb8ff */
[----:B------:R-:W-:-:S07]  /*0b20*/  LOP3.LUT R4, R5, R3, R6, 0xfe, !PT ;  /* 0x0000000305047212 */ /* 0x000fce00078efe06 */
.L_x_27306:
[----:B------:R-:W-:Y:S05]  /*0b30*/  BSYNC B0 ;  /* 0x0000000000007941 */ /* 0x000fea0003800000 */
.L_x_27305:
[----:B------:R-:W0:Y:S02]  /*0b40*/  F2I.S64.TRUNC R4, R4 ;  /* 0x0000000400047311 */ /* 0x000e24000020d900 */
[----:B0-----:R-:W-:Y:S01]  /*0b50*/  PRMT R19, R4, 0x7610, R19 ;  /* 0x0000761004137816 */ /* 0x001fe20000000013 */
[----:B------:R-:W-:Y:S06]  /*0b60*/  BRA `(.L_x_27290) ;  /* 0x0000000400107947 */ /* 0x000fec0003800000 */
.L_x_27303:
        /* <DEDUP_REMOVED lines=21> */
.L_x_27312:
[----:B------:R-:W-:Y:S05]  /*0cc0*/  BSYNC B1 ;  /* 0x0000000000017941 */ /* 0x000fea0003800000 */
.L_x_27311:
[----:B------:R-:W-:Y:S01]  /*0cd0*/  IMAD.SHL.U32 R3, R3, 0x200000, RZ ;  /* 0x0020000003037824 */ /* 0x000fe200078e00ff */
[----:B------:R-:W-:-:S04]  /*0ce0*/  LEA R5, R0, 0x37800000, 0x17 ;  /* 0x3780000000057811 */ /* 0x000fc800078eb8ff */
[----:B------:R-:W-:-:S07]  /*0cf0*/  LOP3.LUT R4, R5, R3, R6, 0xfe, !PT ;  /* 0x0000000305047212 */ /* 0x000fce00078efe06 */
.L_x_27310:
[----:B------:R-:W-:Y:S05]  /*0d00*/  BSYNC B0 ;  /* 0x0000000000007941 */ /* 0x000fea0003800000 */
.L_x_27309:
[----:B------:R-:W0:Y:S02]  /*0d10*/  F2I.S64.TRUNC R4, R4 ;  /* 0x0000000400047311 */ /* 0x000e24000020d900 */
[----:B0-----:R-:W-:Y:S01]  /*0d20*/  PRMT R19, R4, 0x7610, R19 ;  /* 0x0000761004137816 */ /* 0x001fe20000000013 */
[----:B------:R-:W-:Y:S06]  /*0d30*/  BRA `(.L_x_27290) ;  /* 0x00000000009c7947 */ /* 0x000fec0003800000 */
.L_x_27302:
        /* <DEDUP_REMOVED lines=14> */
.L_x_27316:
[----:B------:R-:W-:Y:S05]  /*0e20*/  BSYNC B0 ;  /* 0x0000000000007941 */ /* 0x000fea0003800000 */
.L_x_27315:
[----:B------:R-:W0:Y:S02]  /*0e30*/  F2I.S64.TRUNC R4, R4 ;  /* 0x0000000400047311 */ /* 0x000e24000020d900 */
[----:B0-----:R-:W-:Y:S01]  /*0e40*/  PRMT R19, R4, 0x7610, R19 ;  /* 0x0000761004137816 */ /* 0x001fe20000000013 */
[----:B------:R-:W-:Y:S06]  /*0e50*/  BRA `(.L_x_27290) ;  /* 0x0000000000547947 */ /* 0x000fec0003800000 */
.L_x_27289:
        /* <DEDUP_REMOVED lines=16> */
.L_x_27317:
[----:B------:R-:W-:Y:S01]  /*0f60*/  PRMT R19, RZ, 0x7610, R19 ;  /* 0x00007610ff137816 */ /* 0x000fe20000000013 */
[----:B------:R-:W-:Y:S06]  /*0f70*/  BRA `(.L_x_27290) ;  /* 0x00000000000c7947 */ /* 0x000fec0003800000 */
.L_x_27314:
[----:B------:R0:W5:Y:S01]  /*0f80*/  LDG.E.U8 R19, desc[UR36][R6.64] ;  /* 0x0000002406137981 */ /* 0x000162000c1e1100 */
[----:B------:R-:W-:Y:S05]  /*0f90*/  BRA `(.L_x_27290) ;  /* 0x0000000000047947 */ /* 0x000fea0003800000 */
.L_x_27313:
[----:B------:R0:W5:Y:S02]  /*0fa0*/  LDG.E.U8 R19, desc[UR36][R6.64] ;  /* 0x0000002406137981 */ /* 0x000164000c1e1100 */
.L_x_27290:
[----:B------:R-:W1:Y:S02]  /*0fb0*/  S2R R23, SR_TID.X ;  /* 0x0000000000177919 */ /* 0x000e640000002100 */
[----:B-1----:R-:W-:-:S07]  /*0fc0*/  VIADD R23, R23, 0x80 ;  /* 0x0000008017177836 */ /* 0x002fce0000000000 */
.L_x_27284:
[----:B------:R-:W-:Y:S05]  /*0fd0*/  BSYNC B6 ;  /* 0x0000000000067941 */ /* 0x000fea0003800000 */
.L_x_27283:
        /* <DEDUP_REMOVED lines=23> */
.L_x_27323:
[----:B------:R0:W5:Y:S01]  /*1150*/  LDG.E.U8 R17, desc[UR36][R6.64] ;  /* 0x0000002406117981 */ /* 0x000162000c1e1100 */
[----:B------:R-:W-:Y:S05]  /*1160*/  BRA `(.L_x_27325) ;  /* 0x0000000c00647947 */ /* 0x000fea0003800000 */
.L_x_27322:
        /* <DEDUP_REMOVED lines=8> */
.L_x_27327:
[----:B------:R4:W5:Y:S01]  /*11f0*/  LDG.E.U8 R17, desc[UR36][R6.64] ;  /* 0x0000002406117981 */ /* 0x000962000c1e1100 */
[----:B------:R-:W-:Y:S05]  /*1200*/  BRA `(.L_x_27325) ;  /* 0x0000000c003c7947 */ /* 0x000fea0003800000 */
.L_x_27326:
[----:B------:R0:W5:Y:S01]  /*1210*/  LDG.E.U16 R17, desc[UR36][R6.64] ;  /* 0x0000002406117981 */ /* 0x000162000c1e1500 */
[----:B------:R-:W-:Y:S05]  /*1220*/  BRA `(.L_x_27325) ;  /* 0x0000000c00347947 */ /* 0x000fea0003800000 */
.L_x_27321:
        /* <DEDUP_REMOVED lines=10> */
.L_x_27329:
[----:B------:R-:W2:Y:S02]  /*12d0*/  LDG.E.U16 R4, desc[UR36][R6.64] ;  /* 0x0000002406047981 */ /* 0x000ea4000c1e1500 */
[----:B--2---:R-:W-:-:S06]  /*12e0*/  HADD2.F32 R4, -RZ, R4.H0_H0 ;  /* 0x20000004ff047230 */ /* 0x004fcc0000004100 */
[----:B------:R-:W0:Y:S02]  /*12f0*/  F2I.S64.TRUNC R4, R4 ;  /* 0x0000000400047311 */ /* 0x000e24000020d900 */
[----:B0-----:R-:W-:Y:S01]  /*1300*/  PRMT R17, R4, 0x7610, R17 ;  /* 0x0000761004117816 */ /* 0x001fe20000000011 */
[----:B------:R-:W-:Y:S06]  /*1310*/  BRA `(.L_x_27325) ;  /* 0x0000000800f87947 */ /* 0x000fec0003800000 */
.L_x_27328:
        /* <DEDUP_REMOVED lines=10> */
.L_x_27331:
[----:B------:R-:W2:Y:S02]  /*13c0*/  LDG.E.U16 R6, desc[UR36][R6.64] ;  /* 0x0000002406067981 */ /* 0x000ea4000c1e1500 */
[----:B--2---:R-:W-:-:S06]  /*13d0*/  HADD2.F32 R4, -RZ, R6.H0_H0 ;  /* 0x20000006ff047230 */ /* 0x004fcc0000004100 */
[----:B------:R-:W0:Y:S02]  /*13e0*/  F2I.S64.TRUNC R4, R4 ;  /* 0x0000000400047311 */ /* 0x000e24000020d900 */
[----:B0-----:R-:W-:Y:S01]  /*13f0*/  PRMT R17, R4, 0x7610, R17 ;  /* 0x0000761004117816 */ /* 0x001fe20000000011 */
[----:B------:R-:W-:Y:S06]  /*1400*/  BRA `(.L_x_27325) ;  /* 0x0000000800bc7947 */ /* 0x000fec0003800000 */
.L_x_27330:
[----:B------:R-:W2:Y:S02]  /*1410*/  LDG.E.64 R4, desc[UR36][R6.64] ;  /* 0x0000002406047981 */ /* 0x000ea4000c1e1b00 */
[----:B--2---:R-:W0:Y:S02]  /*1420*/  F2I.S64.F64.TRUNC R4, R4 ;  /* 0x0000000400047311 */ /* 0x004e24000030d900 */
[----:B0-----:R-:W-:Y:S01]  /*1430*/  PRMT R17, R4, 0x7610, R17 ;  /* 0x0000761004117816 */ /* 0x001fe20000000011 */
[----:B------:R-:W-:Y:S06]  /*1440*/  BRA `(.L_x_27325) ;  /* 0x0000000800ac7947 */ /* 0x000fec0003800000 */
.L_x_27320:
        /* <DEDUP_REMOVED lines=12> */
.L_x_27334:
[----:B------:R-:W2:Y:S02]  /*1510*/  LDG.E.64 R6, desc[UR36][R6.64] ;  /* 0x0000002406067981 */ /* 0x000ea4000c1e1b00 */
[----:B--2---:R-:W0:Y:S02]  /*1520*/  F2I.S64.F64.TRUNC R4, R6 ;  /* 0x0000000600047311 */ /* 0x004e24000030d900 */
[----:B0-----:R-:W-:Y:S01]  /*1530*/  PRMT R17, R4, 0x7610, R17 ;  /* 0x0000761004117816 */ /* 0x001fe20000000011 */
[----:B------:R-:W-:Y:S06]  /*1540*/  BRA `(.L_x_27325) ;  /* 0x00000008006c7947 */ /* 0x000fec0003800000 */
.L_x_27333:
        /* <DEDUP_REMOVED lines=28> */
.L_x_27336:
        /* <DEDUP_REMOVED lines=15> */
.L_x_27335:
[----:B------:R-:W2:Y:S02]  /*1800*/  LDG.E.U16 R4, desc[UR36][R6.64] ;  /* 0x0000002406047981 */ /* 0x000ea4000c1e1500 */
[----:B--2---:R-:W-:-:S06]  /*1810*/  IMAD.U32 R4, R4, 0x10000, RZ ;  /* 0x0001000004047824 */ /* 0x004fcc00078e00ff */
[----:B------:R-:W0:Y:S02]  /*1820*/  F2I.S64.TRUNC R4, R4 ;  /* 0x0000000400047311 */ /* 0x000e24000020d900 */
[----:B0-----:R-:W-:Y:S01]  /*1830*/  PRMT R17, R4, 0x7610, R17 ;  /* 0x0000761004117816 */ /* 0x001fe20000000011 */
[----:B------:R-:W-:Y:S06]  /*1840*/  BRA `(.L_x_27325) ;  /* 0x0000000400ac7947 */ /* 0x000fec0003800000 */
.L_x_27332:
        /* <DEDUP_REMOVED lines=10> */
.L_x_27339:
        /* <DEDUP_REMOVED lines=21> */
.L_x_27343:
[----:B------:R-:W-:Y:S05]  /*1a40*/  BSYNC B1 ;  /* 0x0000000000017941 */ /* 0x000fea0003800000 */
.L_x_27342:
[----:B------:R-:W-:Y:S01]  /*1a50*/  IMAD.SHL.U32 R3, R3, 0x100000, RZ ;  /* 0x0010000003037824 */ /* 0x000fe200078e00ff */
[----:B------:R-:W-:-:S04]  /*1a60*/  LEA R5, R0, 0x3b800000, 0x17 ;  /* 0x3b80000000057811 */ /* 0x000fc800078eb8ff */
[----:B------:R-:W-:-:S07]  /*1a70*/  LOP3.LUT R4, R5, R3, R6, 0xfe, !PT ;  /* 0x0000000305047212 */ /* 0x000fce00078efe06 */
.L_x_27341:
[----:B------:R-:W-:Y:S05]  /*1a80*/  BSYNC B0 ;  /* 0x0000000000007941 */ /* 0x000fea0003800000 */
.L_x_27340:
[----:B------:R-:W0:Y:S02]  /*1a90*/  F2I.S64.TRUNC R4, R4 ;  /* 0x0000000400047311 */ /* 0x000e24000020d900 */
[----:B0-----:R-:W-:Y:S01]  /*1aa0*/  PRMT R17, R4, 0x7610, R17 ;  /* 0x0000761004117816 */ /* 0x001fe20000000011 */
[----:B------:R-:W-:Y:S06]  /*1ab0*/  BRA `(.L_x_27325) ;  /* 0x0000000400107947 */ /* 0x000fec0003800000 */
.L_x_27338:
        /* <DEDUP_REMOVED lines=21> */
.L_x_27347:
[----:B------:R-:W-:Y:S05]  /*1c10*/  BSYNC B1 ;  /* 0x0000000000017941 */ /* 0x000fea0003800000 */
.L_x_27346:
[----:B------:R-:W-:Y:S01]  /*1c20*/  IMAD.SHL.U32 R3, R3, 0x200000, RZ ;  /* 0x0020000003037824 */ /* 0x000fe200078e00ff */
[----:B------:R-:W-:-:S04]  /*1c30*/  LEA R5, R0, 0x37800000, 0x17 ;  /* 0x3780000000057811 */ /* 0x000fc800078eb8ff */
[----:B------:R-:W-:-:S07]  /*1c40*/  LOP3.LUT R4, R5, R3, R6, 0xfe, !PT ;  /* 0x0000000305047212 */ /* 0x000fce00078efe06 */
.L_x_27345:
[----:B------:R-:W-:Y:S05]  /*1c50*/  BSYNC B0 ;  /* 0x0000000000007941 */ /* 0x000fea0003800000 */
.L_x_27344:
[----:B------:R-:W0:Y:S02]  /*1c60*/  F2I.S64.TRUNC R4, R4 ;  /* 0x0000000400047311 */ /* 0x000e24000020d900 */
[----:B0-----:R-:W-:Y:S01]  /*1c70*/  PRMT R17, R4, 0x7610, R17 ;  /* 0x0000761004117816 */ /* 0x001fe20000000011 */
[----:B------:R-:W-:Y:S06]  /*1c80*/  BRA `(.L_x_27325) ;  /* 0x00000000009c7947 */ /* 0x000fec0003800000 */
.L_x_27337:
        /* <DEDUP_REMOVED lines=14> */
.L_x_27351:
[----:B------:R-:W-:Y:S05]  /*1d70*/  BSYNC B0 ;  /* 0x0000000000007941 */ /* 0x000fea0003800000 */
.L_x_27350:
[----:B------:R-:W0:Y:S02]  /*1d80*/  F2I.S64.TRUNC R4, R4 ;  /* 0x0000000400047311 */ /* 0x000e24000020d900 */
[----:B0-----:R-:W-:Y:S01]  /*1d90*/  PRMT R17, R4, 0x7610, R17 ;  /* 0x0000761004117816 */ /* 0x001fe20000000011 */
[----:B------:R-:W-:Y:S06]  /*1da0*/  BRA `(.L_x_27325) ;  /* 0x0000000000547947 */ /* 0x000fec0003800000 */
.L_x_27324:
        /* <DEDUP_REMOVED lines=16> */
.L_x_27352:
[----:B------:R-:W-:Y:S01]  /*1eb0*/  PRMT R17, RZ, 0x7610, R17 ;  /* 0x00007610ff117816 */ /* 0x000fe20000000011 */
[----:B------:R-:W-:Y:S06]  /*1ec0*/  BRA `(.L_x_27325) ;  /* 0x00000000000c7947 */ /* 0x000fec0003800000 */
.L_x_27349:
[----:B------:R1:W5:Y:S01]  /*1ed0*/  LDG.E.U8 R17, desc[UR36][R6.64] ;  /* 0x0000002406117981 */ /* 0x000362000c1e1100 */
[----:B------:R-:W-:Y:S05]  /*1ee0*/  BRA `(.L_x_27325) ;  /* 0x0000000000047947 */ /* 0x000fea0003800000 */
.L_x_27348:
[----:B------:R0:W5:Y:S02]  /*1ef0*/  LDG.E.U8 R17, desc[UR36][R6.64] ;  /* 0x0000002406117981 */ /* 0x000164000c1e1100 */
.L_x_27325:
[----:B------:R-:W-:-:S07]  /*1f00*/  VIADD R23, R23, 0x80 ;  /* 0x0000008017177836 */ /* 0x000fce0000000000 */
.L_x_27319:
[----:B------:R-:W-:Y:S05]  /*1f10*/  BSYNC B6 ;  /* 0x0000000000067941 */ /* 0x000fea0003800000 */
.L_x_27318:
        /* <DEDUP_REMOVED lines=25> */
.L_x_27358:
[----:B------:R0:W5:Y:S01]  /*20b0*/  LDG.E.U8 R24, desc[UR36][R6.64] ;  /* 0x0000002406187981 */ /* 0x000162000c1e1100 */
[----:B------:R-:W-:Y:S05]  /*20c0*/  BRA `(.L_x_27360) ;  /* 0x0000000c00647947 */ /* 0x000fea0003800000 */
.L_x_27357:
        /* <DEDUP_REMOVED lines=8> */
.L_x_27362:
[----:B------:R3:W5:Y:S01]  /*2150*/  LDG.E.U8 R24, desc[UR36][R6.64] ;  /* 0x0000002406187981 */ /* 0x000762000c1e1100 */
[----:B------:R-:W-:Y:S05]  /*2160*/  BRA `(.L_x_27360) ;  /* 0x0000000c003c7947 */ /* 0x000fea0003800000 */
.L_x_27361:
[----:B------:R0:W5:Y:S01]  /*2170*/  LDG.E.U16 R24, desc[UR36][R6.64] ;  /* 0x0000002406187981 */ /* 0x000162000c1e1500 */
[----:B------:R-:W-:Y:S05]  /*2180*/  BRA `(.L_x_27360) ;  /* 0x0000000c00347947 */ /* 0x000fea0003800000 */
.L_x_27356:
        /* <DEDUP_REMOVED lines=10> */
.L_x_27364:
[----:B------:R-:W2:Y:S02]  /*2230*/  LDG.E.U16 R4, desc[UR36][R6.64] ;  /* 0x0000002406047981 */ /* 0x000ea4000c1e1500 */
[----:B--2---:R-:W-:-:S06]  /*2240*/  HADD2.F32 R4, -RZ, R4.H0_H0 ;  /* 0x20000004ff047230 */ /* 0x004fcc0000004100 */
[----:B------:R-:W0:Y:S02]  /*2250*/  F2I.S64.TRUNC R4, R4 ;  /* 0x0000000400047311 */ /* 0x000e24000020d900 */
[----:B0-----:R-:W-:Y:S01]  /*2260*/  PRMT R24, R4, 0x7610, R24 ;  /* 0x0000761004187816 */ /* 0x001fe20000000018 */
[----:B------:R-:W-:Y:S06]  /*2270*/  BRA `(.L_x_27360) ;  /* 0x0000000800f87947 */ /* 0x000fec0003800000 */
.L_x_27363:
        /* <DEDUP_REMOVED lines=10> */
.L_x_27366:
[----:B------:R-:W2:Y:S02]  /*2320*/  LDG.E.U16 R6, desc[UR36][R6.64] ;  /* 0x0000002406067981 */ /* 0x000ea4000c1e1500 */
[----:B--2---:R-:W-:-:S06]  /*2330*/  HADD2.F32 R4, -RZ, R6.H0_H0 ;  /* 0x20000006ff047230 */ /* 0x004fcc0000004100 */
[----:B------:R-:W0:Y:S02]  /*2340*/  F2I.S64.TRUNC R4, R4 ;  /* 0x0000000400047311 */ /* 0x000e24000020d900 */
[----:B0-----:R-:W-:Y:S01]  /*2350*/  PRMT R24, R4, 0x7610, R24 ;  /* 0x0000761004187816 */ /* 0x001fe20000000018 */
[----:B------:R-:W-:Y:S06]  /*2360*/  BRA `(.L_x_27360) ;  /* 0x0000000800bc7947 */ /* 0x000fec0003800000 */
.L_x_27365:
[----:B------:R-:W2:Y:S02]  /*2370*/  LDG.E.64 R4, desc[UR36][R6.64] ;  /* 0x0000002406047981 */ /* 0x000ea4000c1e1b00 */
[----:B--2---:R-:W0:Y:S02]  /*2380*/  F2I.S64.F64.TRUNC R4, R4 ;  /* 0x0000000400047311 */ /* 0x004e24000030d900 */
[----:B0-----:R-:W-:Y:S01]  /*2390*/  PRMT R24, R4, 0x7610, R24 ;  /* 0x0000761004187816 */ /* 0x001fe20000000018 */
[----:B------:R-:W-:Y:S06]  /*23a0*/  BRA `(.L_x_27360) ;  /* 0x0000000800ac7947 */ /* 0x000fec0003800000 */
.L_x_27355:
        /* <DEDUP_REMOVED lines=12> */
.L_x_27369:
[----:B------:R-:W2:Y:S02]  /*2470*/  LDG.E.64 R6, desc[UR36][R6.64] ;  /* 0x0000002406067981 */ /* 0x000ea4000c1e1b00 */
[----:B--2---:R-:W0:Y:S02]  /*2480*/  F2I.S64.F64.TRUNC R4, R6 ;  /* 0x0000000600047311 */ /* 0x004e24000030d900 */
[----:B0-----:R-:W-:Y:S01]  /*2490*/  PRMT R24, R4, 0x7610, R24 ;  /* 0x0000761004187816 */ /* 0x001fe20000000018 */
[----:B------:R-:W-:Y:S06]  /*24a0*/  BRA `(.L_x_27360) ;  /* 0x00000008006c7947 */ /* 0x000fec0003800000 */
.L_x_27368:
        /* <DEDUP_REMOVED lines=28> */
.L_x_27371:
        /* <DEDUP_REMOVED lines=15> */
.L_x_27370:
[----:B------:R-:W2:Y:S02]  /*2760*/  LDG.E.U16 R4, desc[UR36][R6.64] ;  /* 0x0000002406047981 */ /* 0x000ea4000c1e1500 */
[----:B--2---:R-:W-:-:S06]  /*2770*/  IMAD.U32 R4, R4, 0x10000, RZ ;  /* 0x0001000004047824 */ /* 0x004fcc00078e00ff */
[----:B------:R-:W0:Y:S02]  /*2780*/  F2I.S64.TRUNC R4, R4 ;  /* 0x0000000400047311 */ /* 0x000e24000020d900 */
[----:B0-----:R-:W-:Y:S01]  /*2790*/  PRMT R24, R4, 0x7610, R24 ;  /* 0x0000761004187816 */ /* 0x001fe20000000018 */
[----:B------:R-:W-:Y:S06]  /*27a0*/  BRA `(.L_x_27360) ;  /* 0x0000000400ac7947 */ /* 0x000fec0003800000 */
.L_x_27367:
        /* <DEDUP_REMOVED lines=10> */
.L_x_27374:
        /* <DEDUP_REMOVED lines=21> */
.L_x_27378:
[----:B------:R-:W-:Y:S05]  /*29a0*/  BSYNC B1 ;  /* 0x0000000000017941 */ /* 0x000fea0003800000 */
.L_x_27377:
[----:B------:R-:W-:Y:S01]  /*29b0*/  IMAD.SHL.U32 R3, R3, 0x100000, RZ ;  /* 0x0010000003037824 */ /* 0x000fe200078e00ff */
[----:B------:R-:W-:-:S04]  /*29c0*/  LEA R5, R0, 0x3b800000, 0x17 ;  /* 0x3b80000000057811 */ /* 0x000fc800078eb8ff */
[----:B------:R-:W-:-:S07]  /*29d0*/  LOP3.LUT R4, R5, R3, R6, 0xfe, !PT ;  /* 0x0000000305047212 */ /* 0x000fce00078efe06 */
.L_x_27376:
[----:B------:R-:W-:Y:S05]  /*29e0*/  BSYNC B0 ;  /* 0x0000000000007941 */ /* 0x000fea0003800000 */
.L_x_27375:
[----:B------:R-:W0:Y:S02]  /*29f0*/  F2I.S64.TRUNC R4, R4 ;  /* 0x0000000400047311 */ /* 0x000e24000020d900 */
[----:B0-----:R-:W-:Y:S01]  /*2a00*/  PRMT R24, R4, 0x7610, R24 ;  /* 0x0000761004187816 */ /* 0x001fe20000000018 */
[----:B------:R-:W-:Y:S06]  /*2a10*/  BRA `(.L_x_27360) ;  /* 0x0000000400107947 */ /* 0x000fec0003800000 */
.L_x_27373:
        /* <DEDUP_REMOVED lines=21> */
.L_x_27382:
[----:B------:R-:W-:Y:S05]  /*2b70*/  BSYNC B1 ;  /* 0x0000000000017941 */ /* 0x000fea0003800000 */
.L_x_27381:
[----:B------:R-:W-:Y:S01]  /*2b80*/  IMAD.SHL.U32 R3, R3, 0x200000, RZ ;  /* 0x0020000003037824 */ /* 0x000fe200078e00ff */
[----:B------:R-:W-:-:S04]  /*2b90*/  LEA R5, R0, 0x37800000, 0x17 ;  /* 0x3780000000057811 */ /* 0x000fc800078eb8ff */
[----:B------:R-:W-:-:S07]  /*2ba0*/  LOP3.LUT R4, R5, R3, R6, 0xfe, !PT ;  /* 0x0000000305047212 */ /* 0x000fce00078efe06 */
.L_x_27380:
[----:B------:R-:W-:Y:S05]  /*2bb0*/  BSYNC B0 ;  /* 0x0000000000007941 */ /* 0x000fea0003800000 */
.L_x_27379:
[----:B------:R-:W0:Y:S02]  /*2bc0*/  F2I.S64.TRUNC R4, R4 ;  /* 0x0000000400047311 */ /* 0x000e24000020d900 */
[----:B0-----:R-:W-:Y:S01]  /*2bd0*/  PRMT R24, R4, 0x7610, R24 ;  /* 0x0000761004187816 */ /* 0x001fe20000000018 */
[----:B------:R-:W-:Y:S06]  /*2be0*/  BRA `(.L_x_27360) ;  /* 0x00000000009c7947 */ /* 0x000fec0003800000 */
.L_x_27372:
        /* <DEDUP_REMOVED lines=14> */
.L_x_27386:
[----:B------:R-:W-:Y:S05]  /*2cd0*/  BSYNC B0 ;  /* 0x0000000000007941 */ /* 0x000fea0003800000 */
.L_x_27385:
[----:B------:R-:W0:Y:S02]  /*2ce0*/  F2I.S64.TRUNC R4, R4 ;  /* 0x0000000400047311 */ /* 0x000e24000020d900 */
[----:B0-----:R-:W-:Y:S01]  /*2cf0*/  PRMT R24, R4, 0x7610, R24 ;  /* 0x0000761004187816 */ /* 0x001fe20000000018 */
[----:B------:R-:W-:Y:S06]  /*2d00*/  BRA `(.L_x_27360) ;  /* 0x0000000000547947 */ /* 0x000fec0003800000 */
.L_x_27359:
        /* <DEDUP_REMOVED lines=16> */
.L_x_27387:
[----:B------:R-:W-:Y:S01]  /*2e10*/  PRMT R24, RZ, 0x7610, R24 ;  /* 0x00007610ff187816 */ /* 0x000fe20000000018 */
[----:B------:R-:W-:Y:S06]  /*2e20*/  BRA `(.L_x_27360) ;  /* 0x00000000000c7947 */ /* 0x000fec0003800000 */
.L_x_27384:
[----:B------:R2:W5:Y:S01]  /*2e30*/  LDG.E.U8 R24, desc[UR36][R6.64] ;  /* 0x0000002406187981 */ /* 0x000562000c1e1100 */
[----:B------:R-:W-:Y:S05]  /*2e40*/  BRA `(.L_x_27360) ;  /* 0x0000000000047947 */ /* 0x000fea0003800000 */
.L_x_27383:
[----:B------:R1:W5:Y:S02]  /*2e50*/  LDG.E.U8 R24, desc[UR36][R6.64] ;  /* 0x0000002406187981 */ /* 0x000364000c1e1100 */
.L_x_27360:
[----:B------:R-:W-:-:S07]  /*2e60*/  VIADD R23, R23, 0x80 ;  /* 0x0000008017177836 */ /* 0x000fce0000000000 */
.L_x_27354:
[----:B------:R-:W-:Y:S05]  /*2e70*/  BSYNC B6 ;  /* 0x0000000000067941 */ /* 0x000fea0003800000 */
.L_x_27353:
        /* <DEDUP_REMOVED lines=22> */
.L_x_27393:
[----:B------:R0:W5:Y:S01]  /*2fe0*/  LDG.E.U8 R18, desc[UR36][R6.64] ;  /* 0x0000002406127981 */ /* 0x000162000c1e1100 */
[----:B------:R-:W-:Y:S05]  /*2ff0*/  BRA `(.L_x_27389) ;  /* 0x0000000c00607947 */ /* 0x000fea0003800000 */
.L_x_27392:
        /* <DEDUP_REMOVED lines=8> */
.L_x_27396:
[----:B------:R0:W5:Y:S01]  /*3080*/  LDG.E.U8 R18, desc[UR36][R6.64] ;  /* 0x0000002406127981 */ /* 0x000162000c1e1100 */
[----:B------:R-:W-:Y:S05]  /*3090*/  BRA `(.L_x_27389) ;  /* 0x0000000c00387947 */ /* 0x000fea0003800000 */
.L_x_27395:
[----:B------:R0:W5:Y:S01]  /*30a0*/  LDG.E.U16 R18, desc[UR36][R6.64] ;  /* 0x0000002406127981 */ /* 0x000162000c1e1500 */
[----:B------:R-:W-:Y:S05]  /*30b0*/  BRA `(.L_x_27389) ;  /* 0x0000000c00307947 */ /* 0x000fea0003800000 */
.L_x_27391:
        /* <DEDUP_REMOVED lines=10> */
.L_x_27398:
[----:B------:R-:W2:Y:S02]  /*3160*/  LDG.E.U16 R4, desc[UR36][R6.64] ;  /* 0x0000002406047981 */ /* 0x000ea4000c1e1500 */
[----:B--2---:R-:W-:-:S06]  /*3170*/  HADD2.F32 R4, -RZ, R4.H0_H0 ;  /* 0x20000004ff047230 */ /* 0x004fcc0000004100 */
[----:B------:R-:W0:Y:S02]  /*3180*/  F2I.S64.TRUNC R4, R4 ;  /* 0x0000000400047311 */ /* 0x000e24000020d900 */
[----:B0-----:R-:W-:Y:S01]  /*3190*/  PRMT R18, R4, 0x7610, R18 ;  /* 0x0000761004127816 */ /* 0x001fe20000000012 */
[----:B------:R-:W-:Y:S06]  /*31a0*/  BRA `(.L_x_27389) ;  /* 0x0000000800f47947 */ /* 0x000fec0003800000 */
.L_x_27397:
        /* <DEDUP_REMOVED lines=10> */
.L_x_27400:
[----:B------:R-:W2:Y:S02]  /*3250*/  LDG.E.U16 R6, desc[UR36][R6.64] ;  /* 0x0000002406067981 */ /* 0x000ea4000c1e1500 */
[----:B--2---:R-:W-:-:S06]  /*3260*/  HADD2.F32 R4, -RZ, R6.H0_H0 ;  /* 0x20000006ff047230 */ /* 0x004fcc0000004100 */
[----:B------:R-:W0:Y:S02]  /*3270*/  F2I.S64.TRUNC R4, R4 ;  /* 0x0000000400047311 */ /* 0x000e24000020d900 */
[----:B0-----:R-:W-:Y:S01]  /*3280*/  PRMT R18, R4, 0x7610, R18 ;  /* 0x0000761004127816 */ /* 0x001fe20000000012 */
[----:B------:R-:W-:Y:S06]  /*3290*/  BRA `(.L_x_27389) ;  /* 0x0000000800b87947 */ /* 0x000fec0003800000 */
.L_x_27399:
[----:B------:R-:W2:Y:S02]  /*32a0*/  LDG.E.64 R4, desc[UR36][R6.64] ;  /* 0x0000002406047981 */ /* 0x000ea4000c1e1b00 */
[----:B--2---:R-:W0:Y:S02]  /*32b0*/  F2I.S64.F64.TRUNC R4, R4 ;  /* 0x0000000400047311 */ /* 0x004e24000030d900 */
[----:B0-----:R-:W-:Y:S01]  /*32c0*/  PRMT R18, R4, 0x7610, R18 ;  /* 0x0000761004127816 */ /* 0x001fe20000000012 */
[----:B------:R-:W-:Y:S06]  /*32d0*/  BRA `(.L_x_27389) ;  /* 0x0000000800a87947 */ /* 0x000fec0003800000 */
.L_x_27390:
        /* <DEDUP_REMOVED lines=12> */
.L_x_27403:
[----:B------:R-:W2:Y:S02]  /*33a0*/  LDG.E.64 R6, desc[UR36][R6.64] ;  /* 0x0000002406067981 */ /* 0x000ea4000c1e1b00 */
[----:B--2---:R-:W0:Y:S02]  /*33b0*/  F2I.S64.F64.TRUNC R4, R6 ;  /* 0x0000000600047311 */ /* 0x004e24000030d900 */
[----:B0-----:R-:W-:Y:S01]  /*33c0*/  PRMT R18, R4, 0x7610, R18 ;  /* 0x0000761004127816 */ /* 0x001fe20000000012 */
[----:B------:R-:W-:Y:S06]  /*33d0*/  BRA `(.L_x_27389) ;  /* 0x0000000800687947 */ /* 0x000fec0003800000 */
.L_x_27402:
        /* <DEDUP_REMOVED lines=28> */
.L_x_27405:
        /* <DEDUP_REMOVED lines=15> */
.L_x_27404:
[----:B------:R-:W2:Y:S02]  /*3690*/  LDG.E.U16 R4, desc[UR36][R6.64] ;  /* 0x0000002406047981 */ /* 0x000ea4000c1e1500 */
[----:B--2---:R-:W-:-:S06]  /*36a0*/  IMAD.U32 R4, R4, 0x10000, RZ ;  /* 0x0001000004047824 */ /* 0x004fcc00078e00ff */
[----:B------:R-:W0:Y:S02]  /*36b0*/  F2I.S64.TRUNC R4, R4 ;  /* 0x0000000400047311 */ /* 0x000e24000020d900 */
[----:B0-----:R-:W-:Y:S01]  /*36c0*/  PRMT R18, R4, 0x7610, R18 ;  /* 0x0000761004127816 */ /* 0x001fe20000000012 */
[----:B------:R-:W-:Y:S06]  /*36d0*/  BRA `(.L_x_27389) ;  /* 0x0000000400a87947 */ /* 0x000fec0003800000 */
.L_x_27401:
        /* <DEDUP_REMOVED lines=10> */
.L_x_27408:
        /* <DEDUP_REMOVED lines=21> */
.L_x_27412:
[----:B------:R-:W-:Y:S05]  /*38d0*/  BSYNC B1 ;  /* 0x0000000000017941 */ /* 0x000fea0003800000 */
.L_x_27411:
[----:B------:R-:W-:Y:S01]  /*38e0*/  IMAD.SHL.U32 R3, R3, 0x100000, RZ ;  /* 0x0010000003037824 */ /* 0x000fe200078e00ff */
[----:B------:R-:W-:-:S04]  /*38f0*/  LEA R5, R0, 0x3b800000, 0x17 ;  /* 0x3b80000000057811 */ /* 0x000fc800078eb8ff */
[----:B------:R-:W-:-:S07]  /*3900*/  LOP3.LUT R4, R5, R3, R6, 0xfe, !PT ;  /* 0x0000000305047212 */ /* 0x000fce00078efe06 */
.L_x_27410:
[----:B------:R-:W-:Y:S05]  /*3910*/  BSYNC B0 ;  /* 0x0000000000007941 */ /* 0x000fea0003800000 */
.L_x_27409:
[----:B------:R-:W0:Y:S02]  /*3920*/  F2I.S64.TRUNC R4, R4 ;  /* 0x0000000400047311 */ /* 0x000e24000020d900 */
[----:B0-----:R-:W-:Y:S01]  /*3930*/  PRMT R18, R4, 0x7610, R18 ;  /* 0x0000761004127816 */ /* 0x001fe20000000012 */
[----:B------:R-:W-:Y:S06]  /*3940*/  BRA `(.L_x_27389) ;  /* 0x00000004000c7947 */ /* 0x000fec0003800000 */
.L_x_27407:
        /* <DEDUP_REMOVED lines=21> */
.L_x_27416:
[----:B------:R-:W-:Y:S05]  /*3aa0*/  BSYNC B1 ;  /* 0x0000000000017941 */ /* 0x000fea0003800000 */
.L_x_27415:
[----:B------:R-:W-:Y:S01]  /*3ab0*/  IMAD.SHL.U32 R3, R3, 0x200000, RZ ;  /* 0x0020000003037824 */ /* 0x000fe200078e00ff */
[----:B------:R-:W-:-:S04]  /*3ac0*/  LEA R5, R0, 0x37800000, 0x17 ;  /* 0x3780000000057811 */ /* 0x000fc800078eb8ff */
[----:B------:R-:W-:-:S07]  /*3ad0*/  LOP3.LUT R4, R5, R3, R6, 0xfe, !PT ;  /* 0x0000000305047212 */ /* 0x000fce00078efe06 */
.L_x_27414:
[----:B------:R-:W-:Y:S05]  /*3ae0*/  BSYNC B0 ;  /* 0x0000000000007941 */ /* 0x000fea0003800000 */
.L_x_27413:
[----:B------:R-:W0:Y:S02]  /*3af0*/  F2I.S64.TRUNC R4, R4 ;  /* 0x0000000400047311 */ /* 0x000e24000020d900 */
[----:B0-----:R-:W-:Y:S01]  /*3b00*/  PRMT R18, R4, 0x7610, R18 ;  /* 0x0000761004127816 */ /* 0x001fe20000000012 */
[----:B------:R-:W-:Y:S06]  /*3b10*/  BRA `(.L_x_27389) ;  /* 0x0000000000987947 */ /* 0x000fec0003800000 */
.L_x_27406:
        /* <DEDUP_REMOVED lines=14> */
.L_x_27420:
[----:B------:R-:W-:Y:S05]  /*3c00*/  BSYNC B0 ;  /* 0x0000000000007941 */ /* 0x000fea0003800000 */
.L_x_27419:
[----:B------:R-:W0:Y:S02]  /*3c10*/  F2I.S64.TRUNC R4, R4 ;  /* 0x0000000400047311 */ /* 0x000e24000020d900 */
[----:B0-----:R-:W-:Y:S01]  /*3c20*/  PRMT R18, R4, 0x7610, R18 ;  /* 0x0000761004127816 */ /* 0x001fe20000000012 */
[----:B------:R-:W-:Y:S06]  /*3c30*/  BRA `(.L_x_27389) ;  /* 0x0000000000507947 */ /* 0x000fec0003800000 */
.L_x_27394:
        /* <DEDUP_REMOVED lines=16> */
.L_x_27421:
[----:B------:R-:W-:Y:S05]  /*3d40*/  BRA `(.L_x_27389) ;  /* 0x00000000000c7947 */ /* 0x000fea0003800000 */
.L_x_27418:
[----:B------:R0:W5:Y:S01]  /*3d50*/  LDG.E.U8 R18, desc[UR36][R6.64] ;  /* 0x0000002406127981 */ /* 0x000162000c1e1100 */
[----:B------:R-:W-:Y:S05]  /*3d60*/  BRA `(.L_x_27389) ;  /* 0x0000000000047947 */ /* 0x000fea0003800000 */
.L_x_27417:
[----:B------:R0:W5:Y:S02]  /*3d70*/  LDG.E.U8 R18, desc[UR36][R6.64] ;  /* 0x0000002406127981 */ /* 0x000164000c1e1100 */
.L_x_27389:
[----:B------:R-:W-:Y:S05]  /*3d80*/  BSYNC B6 ;  /* 0x0000000000067941 */ /* 0x000fea0003800000 */
.L_x_27388:
[----:B------:R-:W1:Y:S01]  /*3d90*/  S2R R25, SR_TID.X ;  /* 0x0000000000197919 */ /* 0x000e620000002100 */
[----:B------:R-:W0:Y:S01]  /*3da0*/  LDC.U8 R0, c[0x0][0x215] ;  /* 0x00008540ff007b82 */ /* 0x000e220000000000 */
[----:B------:R-:W-:Y:S01]  /*3db0*/  BSSY B0, `(.L_x_27422) ;  /* 0x0000007000007945 */ /* 0x000fe20003800000 */
[----:B-1----:R-:W-:-:S13]  /*3dc0*/  ISETP.GE.AND P0, PT, R25, R16, PT ;  /* 0x000000101900720c */ /* 0x002fda0003f06270 */
[----:B------:R-:W-:Y:S05]  /*3dd0*/  @P0 BRA `(.L_x_27423) ;  /* 0x0000000000100947 */ /* 0x000fea0003800000 */
[----:B-----5:R-:W-:Y:S02]  /*3de0*/  LOP3.LUT R19, R19, 0xff, RZ, 0xc0, !PT ;  /* 0x000000ff13137812 */ /* 0x020fe400078ec0ff */
[----:B------:R-:W-:-:S07]  /*3df0*/  MOV R9, 0x3e10 ;  /* 0x00003e1000097802 */ /* 0x000fce0000000f00 */
[----:B0-234-:R-:W-:Y:S05]  /*3e00*/  CALL.REL.NOINC `($__internal_29_$__cuda_sm20_rem_u16) ;  /* 0x0000004000c87944 */ /* 0x01dfea0003c00000 */
[----:B------:R-:W-:-:S07]  /*3e10*/  IMAD.MOV.U32 R3, RZ, RZ, R8 ;  /* 0x000000ffff037224 */ /* 0x000fce00078e0008 */
.L_x_27423:
[----:B------:R-:W-:Y:S05]  /*3e20*/  BSYNC B0 ;  /* 0x0000000000007941 */ /* 0x000fea0003800000 */
.L_x_27422:
[----:B------:R-:W-:Y:S01]  /*3e30*/  VIADD R23, R25, 0x80 ;  /* 0x0000008019177836 */ /* 0x000fe20000000000 */
[----:B------:R-:W-:Y:S04]  /*3e40*/  BSSY B0, `(.L_x_27424) ;  /* 0x0000007000007945 */ /* 0x000fe80003800000 */
[----:B------:R-:W-:-:S13]  /*3e50*/  ISETP.GE.AND P1, PT, R23, R16, PT ;  /* 0x000000101700720c */ /* 0x000fda0003f26270 */
[----:B------:R-:W-:Y:S05]  /*3e60*/  @P1 BRA `(.L_x_27425) ;  /* 0x0000000000101947 */ /* 0x000fea0003800000 */
[----:B-----5:R-:W-:Y:S02]  /*3e70*/  LOP3.LUT R19, R17, 0xff, RZ, 0xc0, !PT ;  /* 0x000000ff11137812 */ /* 0x020fe400078ec0ff */
[----:B------:R-:W-:-:S07]  /*3e80*/  MOV R9, 0x3ea0 ;  /* 0x00003ea000097802 */ /* 0x000fce0000000f00 */
[----:B0-234-:R-:W-:Y:S05]  /*3e90*/  CALL.REL.NOINC `($__internal_29_$__cuda_sm20_rem_u16) ;  /* 0x0000004000a47944 */ /* 0x01dfea0003c00000 */
[----:B------:R-:W-:-:S07]  /*3ea0*/  IMAD.MOV.U32 R22, RZ, RZ, R8 ;  /* 0x000000ffff167224 */ /* 0x000fce00078e0008 */
.L_x_27425:
[----:B------:R-:W-:Y:S05]  /*3eb0*/  BSYNC B0 ;  /* 0x0000000000007941 */ /* 0x000fea0003800000 */
.L_x_27424:
        /* <DEDUP_REMOVED lines=8> */
.L_x_27427:
[----:B------:R-:W-:Y:S05]  /*3f40*/  BSYNC B0 ;  /* 0x0000000000007941 */ /* 0x000fea0003800000 */
.L_x_27426:
        /* <DEDUP_REMOVED lines=8> */
.L_x_27429:
[----:B------:R-:W-:Y:S05]  /*3fd0*/  BSYNC B0 ;  /* 0x0000000000007941 */ /* 0x000fea0003800000 */
.L_x_27428:
[----:B-----5:R-:W1:Y:S01]  /*3fe0*/  LDC.U8 R19, c[0x0][0x234] ;  /* 0x00008d00ff137b82 */ /* 0x020e620000000000 */
[----:B------:R-:W-:Y:S04]  /*3ff0*/  BSSY B6, `(.L_x_27430) ;  /* 0x0000115000067945 */ /* 0x000fe80003800000 */
[----:B------:R-:W-:Y:S05]  /*4000*/  @P0 BRA `(.L_x_27431) ;  /* 0x00000010004c0947 */ /* 0x000fea0003800000 */
[----:B------:R-:W0:Y:S01]  /*4010*/  S2R R5, SR_TID.X ;  /* 0x0000000000057919 */ /* 0x000e220000002100 */
[----:B------:R-:W5:Y:S01]  /*4020*/  LDC.64 R8, c[0x0][0x218] ;  /* 0x00008600ff087b82 */ /* 0x000f620000000a00 */
[----:B-1----:R-:W-:Y:S01]  /*4030*/  PRMT R4, R19, 0x9910, RZ ;  /* 0x0000991013047816 */ /* 0x002fe200000000ff */
        /* <DEDUP_REMOVED lines=19> */
.L_x_27435:
[----:B------:R0:W-:Y:S01]  /*4170*/  STG.E.U8 desc[UR36][R8.64], R3 ;  /* 0x0000000308007986 */ /* 0x0001e2000c101124 */
[----:B------:R-:W-:Y:S01]  /*4180*/  IMAD.MOV.U32 R25, RZ, RZ, R23 ;  /* 0x000000ffff197224 */ /* 0x000fe200078e0017 */
[----:B------:R-:W-:Y:S06]  /*4190*/  BRA `(.L_x_27431) ;  /* 0x0000000c00e87947 */ /* 0x000fec0003800000 */
.L_x_27434:
        /* <DEDUP_REMOVED lines=11> */
.L_x_27438:
[----:B------:R-:W-:Y:S01]  /*4250*/  LOP3.LUT R3, R3, 0xff, RZ, 0xc0, !PT ;  /* 0x000000ff03037812 */ /* 0x000fe200078ec0ff */
[----:B------:R-:W-:-:S04]  /*4260*/  IMAD.MOV.U32 R25, RZ, RZ, R23 ;  /* 0x000000ffff197224 */ /* 0x000fc800078e0017 */
[----:B------:R0:W-:Y:S01]  /*4270*/  STG.E desc[UR36][R8.64], R3 ;  /* 0x0000000308007986 */ /* 0x0001e2000c101924 */
[----:B------:R-:W-:Y:S05]  /*4280*/  BRA `(.L_x_27431) ;  /* 0x0000000c00ac7947 */ /* 0x000fea0003800000 */
.L_x_27437:
[----:B------:R-:W-:Y:S01]  /*4290*/  LOP3.LUT R3, R3, 0xff, RZ, 0xc0, !PT ;  /* 0x000000ff03037812 */ /* 0x000fe200078ec0ff */
[----:B------:R-:W-:-:S04]  /*42a0*/  IMAD.MOV.U32 R25, RZ, RZ, R23 ;  /* 0x000000ffff197224 */ /* 0x000fc800078e0017 */
[----:B------:R0:W-:Y:S01]  /*42b0*/  STG.E.U16 desc[UR36][R8.64], R3 ;  /* 0x0000000308007986 */ /* 0x0001e2000c101524 */
[----:B------:R-:W-:Y:S05]  /*42c0*/  BRA `(.L_x_27431) ;  /* 0x0000000c009c7947 */ /* 0x000fea0003800000 */
.L_x_27433:
        /* <DEDUP_REMOVED lines=11> */
.L_x_27440:
[----:B------:R-:W-:Y:S01]  /*4380*/  LOP3.LUT R3, R3, 0xff, RZ, 0xc0, !PT ;  /* 0x000000ff03037812 */ /* 0x000fe200078ec0ff */
[----:B------:R-:W-:-:S03]  /*4390*/  IMAD.MOV.U32 R25, RZ, RZ, R23 ;  /* 0x000000ffff197224 */ /* 0x000fc600078e0017 */
[----:B------:R-:W0:Y:S02]  /*43a0*/  I2F.U16 R0, R3 ;  /* 0x0000000300007306 */ /* 0x000e240000101000 */
[----:B0-----:R-:W-:-:S05]  /*43b0*/  F2FP.F16.F32.PACK_AB R0, RZ, R0 ;  /* 0x00000000ff00723e */ /* 0x001fca00000000ff */
[----:B------:R0:W-:Y:S01]  /*43c0*/  STG.E.U16 desc[UR36][R8.64], R0 ;  /* 0x0000000008007986 */ /* 0x0001e2000c101524 */
[----:B------:R-:W-:Y:S05]  /*43d0*/  BRA `(.L_x_27431) ;  /* 0x0000000c00587947 */ /* 0x000fea0003800000 */
.L_x_27439:
        /* <DEDUP_REMOVED lines=12> */
.L_x_27442:
[----:B------:R-:W-:Y:S01]  /*44a0*/  LOP3.LUT R3, R3, 0xff, RZ, 0xc0, !PT ;  /* 0x000000ff03037812 */ /* 0x000fe200078ec0ff */
[----:B------:R-:W-:-:S05]  /*44b0*/  IMAD.MOV.U32 R25, RZ, RZ, R23 ;  /* 0x000000ffff197224 */ /* 0x000fca00078e0017 */
[----:B------:R-:W0:Y:S02]  /*44c0*/  I2F.U16 R3, R3 ;  /* 0x0000000300037306 */ /* 0x000e240000101000 */
[----:B0-----:R-:W-:-:S04]  /*44d0*/  F2FP.F16.F32.PACK_AB R3, RZ, R3 ;  /* 0x00000003ff03723e */ /* 0x001fc800000000ff */
[----:B------:R-:W-:-:S05]  /*44e0*/  PRMT R3, R3, 0x5410, RZ ;  /* 0x0000541003037816 */ /* 0x000fca00000000ff */
[----:B------:R0:W-:Y:S01]  /*44f0*/  STG.E desc[UR36][R8.64], R3 ;  /* 0x0000000308007986 */ /* 0x0001e2000c101924 */
[----:B------:R-:W-:Y:S05]  /*4500*/  BRA `(.L_x_27431) ;  /* 0x0000000c000c7947 */ /* 0x000fea0003800000 */
.L_x_27441:
[----:B------:R-:W-:Y:S01]  /*4510*/  LOP3.LUT R4, R3, 0xff, RZ, 0xc0, !PT ;  /* 0x000000ff03047812 */ /* 0x000fe200078ec0ff */
[----:B------:R-:W-:-:S05]  /*4520*/  IMAD.MOV.U32 R25, RZ, RZ, R23 ;  /* 0x000000ffff197224 */ /* 0x000fca00078e0017 */
[----:B------:R-:W0:Y:S02]  /*4530*/  I2F.F64.U16 R4, R4 ;  /* 0x0000000400047312 */ /* 0x000e240000101800 */
[----:B0-----:R0:W-:Y:S01]  /*4540*/  STG.E.64 desc[UR36][R8.64], R4 ;  /* 0x0000000408007986 */ /* 0x0011e2000c101b24 */
[----:B------:R-:W-:Y:S05]  /*4550*/  BRA `(.L_x_27431) ;  /* 0x0000000800f87947 */ /* 0x000fea0003800000 */
.L_x_27432:
        /* <DEDUP_REMOVED lines=13> */
.L_x_27445:
[----:B------:R-:W-:Y:S02]  /*4630*/  LOP3.LUT R4, R3, 0xff, RZ, 0xc0, !PT ;  /* 0x000000ff03047812 */ /* 0x000fe400078ec0ff */
[----:B--234-:R-:W-:Y:S01]  /*4640*/  CS2R R6, SRZ ;  /* 0x0000000000067805 */ /* 0x01cfe2000001ff00 */
[----:B------:R-:W-:-:S03]  /*4650*/  IMAD.MOV.U32 R25, RZ, RZ, R23 ;  /* 0x000000ffff197224 */ /* 0x000fc600078e0017 */
[----:B------:R-:W0:Y:S02]  /*4660*/  I2F.F64.U16 R4, R4 ;  /* 0x0000000400047312 */ /* 0x000e240000101800 */
[----:B0-----:R0:W-:Y:S01]  /*4670*/  STG.E.128 desc[UR36][R8.64], R4 ;  /* 0x0000000408007986 */ /* 0x0011e2000c101d24 */
[----:B------:R-:W-:Y:S05]  /*4680*/  BRA `(.L_x_27431) ;  /* 0x0000000800ac7947 */ /* 0x000fea0003800000 */
.L_x_27444:
        /* <DEDUP_REMOVED lines=22> */
.L_x_27449:
[----:B------:R-:W-:Y:S05]  /*47f0*/  BSYNC B0 ;  /* 0x0000000000007941 */ /* 0x000fea0003800000 */
.L_x_27448:
[----:B------:R-:W-:Y:S01]  /*4800*/  LOP3.LUT R5, R0, R5, RZ, 0xfc, !PT ;  /* 0x0000000500057212 */ /* 0x000fe200078efcff */
[----:B------:R-:W-:-:S04]  /*4810*/  IMAD.MOV.U32 R25, RZ, RZ, R23 ;  /* 0x000000ffff197224 */ /* 0x000fc800078e0017 */
[----:B------:R0:W-:Y:S01]  /*4820*/  STG.E.U8 desc[UR36][R8.64], R5 ;  /* 0x0000000508007986 */ /* 0x0001e2000c101124 */
[----:B------:R-:W-:Y:S05]  /*4830*/  BRA `(.L_x_27431) ;  /* 0x0000000800407947 */ /* 0x000fea0003800000 */
.L_x_27447:
        /* <DEDUP_REMOVED lines=14> */
.L_x_27451:
[----:B------:R-:W-:Y:S01]  /*4920*/  IMAD.MOV.U32 R0, RZ, RZ, 0x7f ;  /* 0x0000007fff007424 */ /* 0x000fe200078e00ff */
[----:B------:R-:W-:-:S04]  /*4930*/  ISETP.GT.U32.AND P0, PT, R3, 0x7f800000, PT ;  /* 0x7f8000000300780c */ /* 0x000fc80003f04070 */
[----:B------:R-:W-:-:S09]  /*4940*/  SEL R0, R0, 0x7c, P0 ;  /* 0x0000007c00007807 */ /* 0x000fd20000000000 */
.L_x_27452:
[----:B------:R-:W-:Y:S05]  /*4950*/  BSYNC B0 ;  /* 0x0000000000007941 */ /* 0x000fea0003800000 */
.L_x_27450:
[----:B------:R-:W-:Y:S01]  /*4960*/  LOP3.LUT R3, R5, 0x80000000, RZ, 0xc0, !PT ;  /* 0x8000000005037812 */ /* 0x000fe200078ec0ff */
[----:B------:R-:W-:-:S03]  /*4970*/  IMAD.MOV.U32 R25, RZ, RZ, R23 ;  /* 0x000000ffff197224 */ /* 0x000fc600078e0017 */
[----:B------:R-:W-:-:S04]  /*4980*/  SHF.R.U32.HI R3, RZ, 0x18, R3 ;  /* 0x00000018ff037819 */ /* 0x000fc80000011603 */
[----:B------:R-:W-:-:S05]  /*4990*/  LOP3.LUT R3, R0, R3, RZ, 0xfc, !PT ;  /* 0x0000000300037212 */ /* 0x000fca00078efcff */
[----:B------:R0:W-:Y:S01]  /*49a0*/  STG.E.U8 desc[UR36][R8.64], R3 ;  /* 0x0000000308007986 */ /* 0x0001e2000c101124 */
[----:B------:R-:W-:Y:S05]  /*49b0*/  BRA `(.L_x_27431) ;  /* 0x0000000400e07947 */ /* 0x000fea0003800000 */
.L_x_27446:
[----:B------:R-:W-:Y:S01]  /*49c0*/  LOP3.LUT R3, R3, 0xff, RZ, 0xc0, !PT ;  /* 0x000000ff03037812 */ /* 0x000fe200078ec0ff */
[----:B------:R-:W-:-:S03]  /*49d0*/  IMAD.MOV.U32 R25, RZ, RZ, R23 ;  /* 0x000000ffff197224 */ /* 0x000fc600078e0017 */
[----:B------:R-:W0:Y:S02]  /*49e0*/  I2F.U16 R0, R3 ;  /* 0x0000000300007306 */ /* 0x000e240000101000 */
[----:B0-----:R-:W-:-:S05]  /*49f0*/  F2FP.BF16.F32.PACK_AB R0, RZ, R0 ;  /* 0x00000000ff00723e */ /* 0x001fca00000010ff */
[----:B------:R0:W-:Y:S01]  /*4a00*/  STG.E.U16 desc[UR36][R8.64], R0 ;  /* 0x0000000008007986 */ /* 0x0001e2000c101524 */
[----:B------:R-:W-:Y:S05]  /*4a10*/  BRA `(.L_x_27431) ;  /* 0x0000000400c87947 */ /* 0x000fea0003800000 */
.L_x_27443:
        /* <DEDUP_REMOVED lines=12> */
.L_x_27455:
        /* <DEDUP_REMOVED lines=18> */
.L_x_27458:
[----:B------:R-:W-:-:S04]  /*4c00*/  LOP3.LUT R3, R5, 0x80000000, RZ, 0xc0, !PT ;  /* 0x8000000005037812 */ /* 0x000fc800078ec0ff */
[----:B------:R-:W-:-:S04]  /*4c10*/  SHF.R.U32.HI R3, RZ, 0x18, R3 ;  /* 0x00000018ff037819 */ /* 0x000fc80000011603 */
[----:B------:R-:W-:-:S04]  /*4c20*/  LOP3.LUT R0, R0, R3, RZ, 0xfc, !PT ;  /* 0x0000000300007212 */ /* 0x000fc800078efcff */
[----:B------:R-:W-:-:S07]  /*4c30*/  PRMT R4, R0, 0x7610, R4 ;  /* 0x0000761000047816 */ /* 0x000fce0000000004 */
.L_x_27457:
[----:B------:R-:W-:Y:S05]  /*4c40*/  BSYNC B0 ;  /* 0x0000000000007941 */ /* 0x000fea0003800000 */
.L_x_27456:
[----:B------:R0:W-:Y:S01]  /*4c50*/  STG.E.U8 desc[UR36][R8.64], R4 ;  /* 0x0000000408007986 */ /* 0x0001e2000c101124 */
[----:B------:R-:W-:Y:S01]  /*4c60*/  IMAD.MOV.U32 R25, RZ, RZ, R23 ;  /* 0x000000ffff197224 */ /* 0x000fe200078e0017 */
[----:B------:R-:W-:Y:S06]  /*4c70*/  BRA `(.L_x_27431) ;  /* 0x0000000400307947 */ /* 0x000fec0003800000 */
.L_x_27454:
        /* <DEDUP_REMOVED lines=18> */
.L_x_27461:
[----:B------:R-:W-:-:S04]  /*4da0*/  LOP3.LUT R3, R5, 0x80000000, RZ, 0xc0, !PT ;  /* 0x8000000005037812 */ /* 0x000fc800078ec0ff */
[----:B------:R-:W-:-:S04]  /*4db0*/  SHF.R.U32.HI R3, RZ, 0x18, R3 ;  /* 0x00000018ff037819 */ /* 0x000fc80000011603 */
[----:B------:R-:W-:-:S04]  /*4dc0*/  LOP3.LUT R0, R0, R3, RZ, 0xfc, !PT ;  /* 0x0000000300007212 */ /* 0x000fc800078efcff */
[----:B------:R-:W-:-:S07]  /*4dd0*/  PRMT R4, R0, 0x7610, R4 ;  /* 0x0000761000047816 */ /* 0x000fce0000000004 */
.L_x_27460:
[----:B------:R-:W-:Y:S05]  /*4de0*/  BSYNC B0 ;  /* 0x0000000000007941 */ /* 0x000fea0003800000 */
.L_x_27459:
[----:B------:R0:W-:Y:S01]  /*4df0*/  STG.E.U8 desc[UR36][R8.64], R4 ;  /* 0x0000000408007986 */ /* 0x0001e2000c101124 */
[----:B------:R-:W-:Y:S01]  /*4e00*/  IMAD.MOV.U32 R25, RZ, RZ, R23 ;  /* 0x000000ffff197224 */ /* 0x000fe200078e0017 */
[----:B------:R-:W-:Y:S06]  /*4e10*/  BRA `(.L_x_27431) ;  /* 0x0000000000c87947 */ /* 0x000fec0003800000 */
.L_x_27453:
        /* <DEDUP_REMOVED lines=24> */
.L_x_27436:
        /* <DEDUP_REMOVED lines=16> */
.L_x_27464:
[----:B------:R-:W-:Y:S01]  /*50a0*/  IMAD.MOV.U32 R25, RZ, RZ, R23 ;  /* 0x000000ffff197224 */ /* 0x000fe200078e0017 */
[----:B------:R-:W-:Y:S06]  /*50b0*/  BRA `(.L_x_27431) ;  /* 0x0000000000207947 */ /* 0x000fec0003800000 */
.L_x_27463:
[----:B------:R-:W-:Y:S01]  /*50c0*/  LOP3.LUT R4, R3, 0xff, RZ, 0xc0, !PT ;  /* 0x000000ff03047812 */ /* 0x000fe200078ec0ff */
[----:B------:R-:W-:Y:S02]  /*50d0*/  IMAD.MOV.U32 R5, RZ, RZ, RZ ;  /* 0x000000ffff057224 */ /* 0x000fe400078e00ff */
[----:B------:R-:W-:-:S03]  /*50e0*/  IMAD.MOV.U32 R25, RZ, RZ, R23 ;  /* 0x000000ffff197224 */ /* 0x000fc600078e0017 */
[----:B------:R0:W-:Y:S01]  /*50f0*/  STG.E.64 desc[UR36][R8.64], R4 ;  /* 0x0000000408007986 */ /* 0x0001e2000c101b24 */
[----:B------:R-:W-:Y:S05]  /*5100*/  BRA `(.L_x_27431) ;  /* 0x00000000000c7947 */ /* 0x000fea0003800000 */
.L_x_27462:
[----:B------:R-:W-:Y:S01]  /*5110*/  LOP3.LUT R3, R3, 0xff, RZ, 0xc0, !PT ;  /* 0x000000ff03037812 */ /* 0x000fe200078ec0ff */
[----:B------:R-:W-:-:S04]  /*5120*/  IMAD.MOV.U32 R25, RZ, RZ, R23 ;  /* 0x000000ffff197224 */ /* 0x000fc800078e0017 */
[----:B------:R0:W-:Y:S03]  /*5130*/  STG.E desc[UR36][R8.64], R3 ;  /* 0x0000000308007986 */ /* 0x0001e6000c101924 */
.L_x_27431:
[----:B------:R-:W-:Y:S05]  /*5140*/  BSYNC B6 ;  /* 0x0000000000067941 */ /* 0x000fea0003800000 */
.L_x_27430:
        /* <DEDUP_REMOVED lines=23> */
.L_x_27470:
[----:B------:R0:W-:Y:S01]  /*52c0*/  STG.E.U8 desc[UR36][R8.64], R22 ;  /* 0x0000001608007986 */ /* 0x0001e2000c101124 */
[----:B------:R-:W-:Y:S05]  /*52d0*/  BRA `(.L_x_27472) ;  /* 0x0000000c00987947 */ /* 0x000fea0003800000 */
.L_x_27469:
        /* <DEDUP_REMOVED lines=10> */
.L_x_27474:
[----:B------:R-:W-:-:S05]  /*5380*/  LOP3.LUT R3, R22, 0xff, RZ, 0xc0, !PT ;  /* 0x000000ff16037812 */ /* 0x000fca00078ec0ff */
[----:B------:R0:W-:Y:S01]  /*5390*/  STG.E desc[UR36][R8.64], R3 ;  /* 0x0000000308007986 */ /* 0x0001e2000c101924 */
[----:B------:R-:W-:Y:S05]  /*53a0*/  BRA `(.L_x_27472) ;  /* 0x0000000c00647947 */ /* 0x000fea0003800000 */
.L_x_27473:
[----:B------:R-:W-:-:S05]  /*53b0*/  LOP3.LUT R3, R22, 0xff, RZ, 0xc0, !PT ;  /* 0x000000ff16037812 */ /* 0x000fca00078ec0ff */
[----:B------:R0:W-:Y:S01]  /*53c0*/  STG.E.U16 desc[UR36][R8.64], R3 ;  /* 0x0000000308007986 */ /* 0x0001e2000c101524 */
[----:B------:R-:W-:Y:S05]  /*53d0*/  BRA `(.L_x_27472) ;  /* 0x0000000c00587947 */ /* 0x000fea0003800000 */
.L_x_27468:
        /* <DEDUP_REMOVED lines=10> */
.L_x_27476:
[----:B------:R-:W-:-:S04]  /*5480*/  LOP3.LUT R22, R22, 0xff, RZ, 0xc0, !PT ;  /* 0x000000ff16167812 */ /* 0x000fc800078ec0ff */
[----:B------:R-:W0:Y:S02]  /*5490*/  I2F.U16 R0, R22 ;  /* 0x0000001600007306 */ /* 0x000e240000101000 */
[----:B0-----:R-:W-:-:S05]  /*54a0*/  F2FP.F16.F32.PACK_AB R0, RZ, R0 ;  /* 0x00000000ff00723e */ /* 0x001fca00000000ff */
[----:B------:R0:W-:Y:S01]  /*54b0*/  STG.E.U16 desc[UR36][R8.64], R0 ;  /* 0x0000000008007986 */ /* 0x0001e2000c101524 */
[----:B------:R-:W-:Y:S05]  /*54c0*/  BRA `(.L_x_27472) ;  /* 0x0000000c001c7947 */ /* 0x000fea0003800000 */
.L_x_27475:
        /* <DEDUP_REMOVED lines=11> */
.L_x_27478:
[----:B------:R-:W-:-:S06]  /*5580*/  LOP3.LUT R22, R22, 0xff, RZ, 0xc0, !PT ;  /* 0x000000ff16167812 */ /* 0x000fcc00078ec0ff */
[----:B------:R-:W0:Y:S02]  /*5590*/  I2F.U16 R22, R22 ;  /* 0x0000001600167306 */ /* 0x000e240000101000 */
[----:B0-----:R-:W-:-:S04]  /*55a0*/  F2FP.F16.F32.PACK_AB R3, RZ, R22 ;  /* 0x00000016ff03723e */ /* 0x001fc800000000ff */
[----:B------:R-:W-:-:S05]  /*55b0*/  PRMT R3, R3, 0x5410, RZ ;  /* 0x0000541003037816 */ /* 0x000fca00000000ff */
[----:B------:R0:W-:Y:S01]  /*55c0*/  STG.E desc[UR36][R8.64], R3 ;  /* 0x0000000308007986 */ /* 0x0001e2000c101924 */
[----:B------:R-:W-:Y:S05]  /*55d0*/  BRA `(.L_x_27472) ;  /* 0x0000000800d87947 */ /* 0x000fea0003800000 */
.L_x_27477:
[----:B------:R-:W-:-:S06]  /*55e0*/  LOP3.LUT R4, R22, 0xff, RZ, 0xc0, !PT ;  /* 0x000000ff16047812 */ /* 0x000fcc00078ec0ff */
[----:B------:R-:W0:Y:S02]  /*55f0*/  I2F.F64.U16 R4, R4 ;  /* 0x0000000400047312 */ /* 0x000e240000101800 */
[----:B0-----:R0:W-:Y:S01]  /*5600*/  STG.E.64 desc[UR36][R8.64], R4 ;  /* 0x0000000408007986 */ /* 0x0011e2000c101b24 */
[----:B------:R-:W-:Y:S05]  /*5610*/  BRA `(.L_x_27472) ;  /* 0x0000000800c87947 */ /* 0x000fea0003800000 */
.L_x_27467:
        /* <DEDUP_REMOVED lines=12> */
.L_x_27481:
[----:B------:R-:W-:Y:S02]  /*56e0*/  LOP3.LUT R4, R22, 0xff, RZ, 0xc0, !PT ;  /* 0x000000ff16047812 */ /* 0x000fe400078ec0ff */
[----:B--234-:R-:W-:-:S04]  /*56f0*/  CS2R R6, SRZ ;  /* 0x0000000000067805 */ /* 0x01cfc8000001ff00 */
[----:B------:R-:W0:Y:S02]  /*5700*/  I2F.F64.U16 R4, R4 ;  /* 0x0000000400047312 */ /* 0x000e240000101800 */
[----:B0-----:R0:W-:Y:S01]  /*5710*/  STG.E.128 desc[UR36][R8.64], R4 ;  /* 0x0000000408007986 */ /* 0x0011e2000c101d24 */
[----:B------:R-:W-:Y:S05]  /*5720*/  BRA `(.L_x_27472) ;  /* 0x0000000800847947 */ /* 0x000fea0003800000 */
.L_x_27480:
        /* <DEDUP_REMOVED lines=22> */
.L_x_27485:
[----:B------:R-:W-:Y:S05]  /*5890*/  BSYNC B0 ;  /* 0x0000000000007941 */ /* 0x000fea0003800000 */
.L_x_27484:
[----:B------:R-:W-:-:S05]  /*58a0*/  LOP3.LUT R5, R0, R5, RZ, 0xfc, !PT ;  /* 0x0000000500057212 */ /* 0x000fca00078efcff */
[----:B------:R0:W-:Y:S01]  /*58b0*/  STG.E.U8 desc[UR36][R8.64], R5 ;  /* 0x0000000508007986 */ /* 0x0001e2000c101124 */
[----:B------:R-:W-:Y:S05]  /*58c0*/  BRA `(.L_x_27472) ;  /* 0x00000008001c7947 */ /* 0x000fea0003800000 */
.L_x_27483:
        /* <DEDUP_REMOVED lines=14> */
.L_x_27487:
[----:B------:R-:W-:Y:S01]  /*59b0*/  IMAD.MOV.U32 R0, RZ, RZ, 0x7f ;  /* 0x0000007fff007424 */ /* 0x000fe200078e00ff */
[----:B------:R-:W-:-:S04]  /*59c0*/  ISETP.GT.U32.AND P0, PT, R3, 0x7f800000, PT ;  /* 0x7f8000000300780c */ /* 0x000fc80003f04070 */
[----:B------:R-:W-:-:S09]  /*59d0*/  SEL R0, R0, 0x7c, P0 ;  /* 0x0000007c00007807 */ /* 0x000fd20000000000 */
.L_x_27488:
[----:B------:R-:W-:Y:S05]  /*59e0*/  BSYNC B0 ;  /* 0x0000000000007941 */ /* 0x000fea0003800000 */
.L_x_27486:
[----:B------:R-:W-:-:S04]  /*59f0*/  LOP3.LUT R3, R5, 0x80000000, RZ, 0xc0, !PT ;  /* 0x8000000005037812 */ /* 0x000fc800078ec0ff */
[----:B------:R-:W-:-:S04]  /*5a00*/  SHF.R.U32.HI R3, RZ, 0x18, R3 ;  /* 0x00000018ff037819 */ /* 0x000fc80000011603 */
[----:B------:R-:W-:-:S05]  /*5a10*/  LOP3.LUT R3, R0, R3, RZ, 0xfc, !PT ;  /* 0x0000000300037212 */ /* 0x000fca00078efcff */
[----:B------:R0:W-:Y:S01]  /*5a20*/  STG.E.U8 desc[UR36][R8.64], R3 ;  /* 0x0000000308007986 */ /* 0x0001e2000c101124 */
[----:B------:R-:W-:Y:S05]  /*5a30*/  BRA `(.L_x_27472) ;  /* 0x0000000400c07947 */ /* 0x000fea0003800000 */
.L_x_27482:
[----:B------:R-:W-:-:S04]  /*5a40*/  LOP3.LUT R22, R22, 0xff, RZ, 0xc0, !PT ;  /* 0x000000ff16167812 */ /* 0x000fc800078ec0ff */
[----:B------:R-:W0:Y:S02]  /*5a50*/  I2F.U16 R0, R22 ;  /* 0x0000001600007306 */ /* 0x000e240000101000 */
[----:B0-----:R-:W-:-:S05]  /*5a60*/  F2FP.BF16.F32.PACK_AB R0, RZ, R0 ;  /* 0x00000000ff00723e */ /* 0x001fca00000010ff */
[----:B------:R0:W-:Y:S01]  /*5a70*/  STG.E.U16 desc[UR36][R8.64], R0 ;  /* 0x0000000008007986 */ /* 0x0001e2000c101524 */
[----:B------:R-:W-:Y:S05]  /*5a80*/  BRA `(.L_x_27472) ;  /* 0x0000000400ac7947 */ /* 0x000fea0003800000 */
.L_x_27479:
        /* <DEDUP_REMOVED lines=11> */
.L_x_27491:
        /* <DEDUP_REMOVED lines=18> */
.L_x_27494:
[----:B------:R-:W-:-:S04]  /*5c60*/  LOP3.LUT R3, R5, 0x80000000, RZ, 0xc0, !PT ;  /* 0x8000000005037812 */ /* 0x000fc800078ec0ff */
[----:B------:R-:W-:-:S04]  /*5c70*/  SHF.R.U32.HI R3, RZ, 0x18, R3 ;  /* 0x00000018ff037819 */ /* 0x000fc80000011603 */
[----:B------:R-:W-:-:S04]  /*5c80*/  LOP3.LUT R0, R0, R3, RZ, 0xfc, !PT ;  /* 0x0000000300007212 */ /* 0x000fc800078efcff */
[----:B------:R-:W-:-:S07]  /*5c90*/  PRMT R4, R0, 0x7610, R4 ;  /* 0x0000761000047816 */ /* 0x000fce0000000004 */
.L_x_27493:
[----:B------:R-:W-:Y:S05]  /*5ca0*/  BSYNC B0 ;  /* 0x0000000000007941 */ /* 0x000fea0003800000 */
.L_x_27492:
[----:B------:R0:W-:Y:S01]  /*5cb0*/  STG.E.U8 desc[UR36][R8.64], R4 ;  /* 0x0000000408007986 */ /* 0x0001e2000c101124 */
[----:B------:R-:W-:Y:S05]  /*5cc0*/  BRA `(.L_x_27472) ;  /* 0x00000004001c7947 */ /* 0x000fea0003800000 */
.L_x_27490:
        /* <DEDUP_REMOVED lines=18> */
.L_x_27497:
[----:B------:R-:W-:-:S04]  /*5df0*/  LOP3.LUT R3, R5, 0x80000000, RZ, 0xc0, !PT ;  /* 0x8000000005037812 */ /* 0x000fc800078ec0ff */
[----:B------:R-:W-:-:S04]  /*5e00*/  SHF.R.U32.HI R3, RZ, 0x18, R3 ;  /* 0x00000018ff037819 */ /* 0x000fc80000011603 */
[----:B------:R-:W-:-:S04]  /*5e10*/  LOP3.LUT R0, R0, R3, RZ, 0xfc, !PT ;  /* 0x0000000300007212 */ /* 0x000fc800078efcff */
[----:B------:R-:W-:-:S07]  /*5e20*/  PRMT R4, R0, 0x7610, R4 ;  /* 0x0000761000047816 */ /* 0x000fce0000000004 */
.L_x_27496:
[----:B------:R-:W-:Y:S05]  /*5e30*/  BSYNC B0 ;  /* 0x0000000000007941 */ /* 0x000fea0003800000 */
.L_x_27495:
[----:B------:R0:W-:Y:S01]  /*5e40*/  STG.E.U8 desc[UR36][R8.64], R4 ;  /* 0x0000000408007986 */ /* 0x0001e2000c101124 */
[----:B------:R-:W-:Y:S05]  /*5e50*/  BRA `(.L_x_27472) ;  /* 0x0000000000b87947 */ /* 0x000fea0003800000 */
.L_x_27489:
        /* <DEDUP_REMOVED lines=23> */
.L_x_27471:
        /* <DEDUP_REMOVED lines=16> */
.L_x_27500:
[----:B------:R-:W-:Y:S05]  /*60d0*/  BRA `(.L_x_27472) ;  /* 0x0000000000187947 */ /* 0x000fea0003800000 */
.L_x_27499:
[----:B------:R-:W-:Y:S01]  /*60e0*/  LOP3.LUT R22, R22, 0xff, RZ, 0xc0, !PT ;  /* 0x000000ff16167812 */ /* 0x000fe200078ec0ff */
[----:B------:R-:W-:-:S05]  /*60f0*/  IMAD.MOV.U32 R23, RZ, RZ, RZ ;  /* 0x000000ffff177224 */ /* 0x000fca00078e00ff */
[----:B------:R0:W-:Y:S01]  /*6100*/  STG.E.64 desc[UR36][R8.64], R22 ;  /* 0x0000001608007986 */ /* 0x0001e2000c101b24 */
[----:B------:R-:W-:Y:S05]  /*6110*/  BRA `(.L_x_27472) ;  /* 0x0000000000087947 */ /* 0x000fea0003800000 */
.L_x_27498:
[----:B------:R-:W-:-:S05]  /*6120*/  LOP3.LUT R3, R22, 0xff, RZ, 0xc0, !PT ;  /* 0x000000ff16037812 */ /* 0x000fca00078ec0ff */
[----:B------:R0:W-:Y:S02]  /*6130*/  STG.E desc[UR36][R8.64], R3 ;  /* 0x0000000308007986 */ /* 0x0001e4000c101924 */
.L_x_27472:
        /* <DEDUP_REMOVED lines=23> */
.L_x_27504:
[----:B------:R0:W-:Y:S01]  /*62b0*/  STG.E.U8 desc[UR36][R8.64], R17 ;  /* 0x0000001108007986 */ /* 0x0001e2000c101124 */
[----:B------:R-:W-:Y:S05]  /*62c0*/  BRA `(.L_x_27506) ;  /* 0x0000000c00987947 */ /* 0x000fea0003800000 */
.L_x_27503:
        /* <DEDUP_REMOVED lines=10> */
.L_x_27508:
[----:B------:R-:W-:-:S05]  /*6370*/  LOP3.LUT R17, R17, 0xff, RZ, 0xc0, !PT ;  /* 0x000000ff11117812 */ /* 0x000fca00078ec0ff */
[----:B------:R0:W-:Y:S01]  /*6380*/  STG.E desc[UR36][R8.64], R17 ;  /* 0x0000001108007986 */ /* 0x0001e2000c101924 */
[----:B------:R-:W-:Y:S05]  /*6390*/  BRA `(.L_x_27506) ;  /* 0x0000000c00647947 */ /* 0x000fea0003800000 */
.L_x_27507:
[----:B------:R-:W-:-:S05]  /*63a0*/  LOP3.LUT R17, R17, 0xff, RZ, 0xc0, !PT ;  /* 0x000000ff11117812 */ /* 0x000fca00078ec0ff */
[----:B------:R0:W-:Y:S01]  /*63b0*/  STG.E.U16 desc[UR36][R8.64], R17 ;  /* 0x0000001108007986 */ /* 0x0001e2000c101524 */
[----:B------:R-:W-:Y:S05]  /*63c0*/  BRA `(.L_x_27506) ;  /* 0x0000000c00587947 */ /* 0x000fea0003800000 */
.L_x_27502:
        /* <DEDUP_REMOVED lines=10> */
.L_x_27510:
[----:B------:R-:W-:-:S04]  /*6470*/  LOP3.LUT R17, R17, 0xff, RZ, 0xc0, !PT ;  /* 0x000000ff11117812 */ /* 0x000fc800078ec0ff */
[----:B------:R-:W0:Y:S02]  /*6480*/  I2F.U16 R0, R17 ;  /* 0x0000001100007306 */ /* 0x000e240000101000 */
[----:B0-----:R-:W-:-:S05]  /*6490*/  F2FP.F16.F32.PACK_AB R0, RZ, R0 ;  /* 0x00000000ff00723e */ /* 0x001fca00000000ff */
[----:B------:R0:W-:Y:S01]  /*64a0*/  STG.E.U16 desc[UR36][R8.64], R0 ;  /* 0x0000000008007986 */ /* 0x0001e2000c101524 */
[----:B------:R-:W-:Y:S05]  /*64b0*/  BRA `(.L_x_27506) ;  /* 0x0000000c001c7947 */ /* 0x000fea0003800000 */
.L_x_27509:
        /* <DEDUP_REMOVED lines=11> */
.L_x_27512:
[----:B------:R-:W-:-:S06]  /*6570*/  LOP3.LUT R17, R17, 0xff, RZ, 0xc0, !PT ;  /* 0x000000ff11117812 */ /* 0x000fcc00078ec0ff */
[----:B------:R-:W0:Y:S02]  /*6580*/  I2F.U16 R17, R17 ;  /* 0x0000001100117306 */ /* 0x000e240000101000 */
[----:B0-----:R-:W-:-:S04]  /*6590*/  F2FP.F16.F32.PACK_AB R3, RZ, R17 ;  /* 0x00000011ff03723e */ /* 0x001fc800000000ff */
[----:B------:R-:W-:-:S05]  /*65a0*/  PRMT R3, R3, 0x5410, RZ ;  /* 0x0000541003037816 */ /* 0x000fca00000000ff */
[----:B------:R0:W-:Y:S01]  /*65b0*/  STG.E desc[UR36][R8.64], R3 ;  /* 0x0000000308007986 */ /* 0x0001e2000c101924 */
[----:B------:R-:W-:Y:S05]  /*65c0*/  BRA `(.L_x_27506) ;  /* 0x0000000800d87947 */ /* 0x000fea0003800000 */
.L_x_27511:
[----:B------:R-:W-:-:S06]  /*65d0*/  LOP3.LUT R4, R17, 0xff, RZ, 0xc0, !PT ;  /* 0x000000ff11047812 */ /* 0x000fcc00078ec0ff */
[----:B------:R-:W0:Y:S02]  /*65e0*/  I2F.F64.U16 R4, R4 ;  /* 0x0000000400047312 */ /* 0x000e240000101800 */
[----:B0-----:R0:W-:Y:S01]  /*65f0*/  STG.E.64 desc[UR36][R8.64], R4 ;  /* 0x0000000408007986 */ /* 0x0011e2000c101b24 */
[----:B------:R-:W-:Y:S05]  /*6600*/  BRA `(.L_x_27506) ;  /* 0x0000000800c87947 */ /* 0x000fea0003800000 */
.L_x_27501:
        /* <DEDUP_REMOVED lines=12> */
.L_x_27515:
[----:B------:R-:W-:Y:S02]  /*66d0*/  LOP3.LUT R4, R17, 0xff, RZ, 0xc0, !PT ;  /* 0x000000ff11047812 */ /* 0x000fe400078ec0ff */
[----:B--234-:R-:W-:-:S04]  /*66e0*/  CS2R R6, SRZ ;  /* 0x0000000000067805 */ /* 0x01cfc8000001ff00 */
[----:B------:R-:W0:Y:S02]  /*66f0*/  I2F.F64.U16 R4, R4 ;  /* 0x0000000400047312 */ /* 0x000e240000101800 */
[----:B0-----:R0:W-:Y:S01]  /*6700*/  STG.E.128 desc[UR36][R8.64], R4 ;  /* 0x0000000408007986 */ /* 0x0011e2000c101d24 */
[----:B------:R-:W-:Y:S05]  /*6710*/  BRA `(.L_x_27506) ;  /* 0x0000000800847947 */ /* 0x000fea0003800000 */
.L_x_27514:
        /* <DEDUP_REMOVED lines=22> */
.L_x_27519:
[----:B------:R-:W-:Y:S05]  /*6880*/  BSYNC B0 ;  /* 0x0000000000007941 */ /* 0x000fea0003800000 */
.L_x_27518:
[----:B------:R-:W-:-:S05]  /*6890*/  LOP3.LUT R5, R0, R5, RZ, 0xfc, !PT ;  /* 0x0000000500057212 */ /* 0x000fca00078efcff */
[----:B------:R0:W-:Y:S01]  /*68a0*/  STG.E.U8 desc[UR36][R8.64], R5 ;  /* 0x0000000508007986 */ /* 0x0001e2000c101124 */
[----:B------:R-:W-:Y:S05]  /*68b0*/  BRA `(.L_x_27506) ;  /* 0x00000008001c7947 */ /* 0x000fea0003800000 */
.L_x_27517:
        /* <DEDUP_REMOVED lines=14> */
.L_x_27521:
[----:B------:R-:W-:Y:S01]  /*69a0*/  IMAD.MOV.U32 R0, RZ, RZ, 0x7f ;  /* 0x0000007fff007424 */ /* 0x000fe200078e00ff */
[----:B------:R-:W-:-:S04]  /*69b0*/  ISETP.GT.U32.AND P0, PT, R3, 0x7f800000, PT ;  /* 0x7f8000000300780c */ /* 0x000fc80003f04070 */
[----:B------:R-:W-:-:S09]  /*69c0*/  SEL R0, R0, 0x7c, P0 ;  /* 0x0000007c00007807 */ /* 0x000fd20000000000 */
.L_x_27522:
[----:B------:R-:W-:Y:S05]  /*69d0*/  BSYNC B0 ;  /* 0x0000000000007941 */ /* 0x000fea0003800000 */
.L_x_27520:
[----:B------:R-:W-:-:S04]  /*69e0*/  LOP3.LUT R3, R17, 0x80000000, RZ, 0xc0, !PT ;  /* 0x8000000011037812 */ /* 0x000fc800078ec0ff */
[----:B------:R-:W-:-:S04]  /*69f0*/  SHF.R.U32.HI R3, RZ, 0x18, R3 ;  /* 0x00000018ff037819 */ /* 0x000fc80000011603 */
[----:B------:R-:W-:-:S05]  /*6a00*/  LOP3.LUT R3, R0, R3, RZ, 0xfc, !PT ;  /* 0x0000000300037212 */ /* 0x000fca00078efcff */
[----:B------:R0:W-:Y:S01]  /*6a10*/  STG.E.U8 desc[UR36][R8.64], R3 ;  /* 0x0000000308007986 */ /* 0x0001e2000c101124 */
[----:B------:R-:W-:Y:S05]  /*6a20*/  BRA `(.L_x_27506) ;  /* 0x0000000400c07947 */ /* 0x000fea0003800000 */
.L_x_27516:
[----:B------:R-:W-:-:S04]  /*6a30*/  LOP3.LUT R17, R17, 0xff, RZ, 0xc0, !PT ;  /* 0x000000ff11117812 */ /* 0x000fc800078ec0ff */
[----:B------:R-:W0:Y:S02]  /*6a40*/  I2F.U16 R0, R17 ;  /* 0x0000001100007306 */ /* 0x000e240000101000 */
[----:B0-----:R-:W-:-:S05]  /*6a50*/  F2FP.BF16.F32.PACK_AB R0, RZ, R0 ;  /* 0x00000000ff00723e */ /* 0x001fca00000010ff */
[----:B------:R0:W-:Y:S01]  /*6a60*/  STG.E.U16 desc[UR36][R8.64], R0 ;  /* 0x0000000008007986 */ /* 0x0001e2000c101524 */
[----:B------:R-:W-:Y:S05]  /*6a70*/  BRA `(.L_x_27506) ;  /* 0x0000000400ac7947 */ /* 0x000fea0003800000 */
.L_x_27513:
        /* <DEDUP_REMOVED lines=11> */
.L_x_27525:
        /* <DEDUP_REMOVED lines=18> */
.L_x_27528:
[----:B------:R-:W-:-:S04]  /*6c50*/  LOP3.LUT R3, R17, 0x80000000, RZ, 0xc0, !PT ;  /* 0x8000000011037812 */ /* 0x000fc800078ec0ff */
[----:B------:R-:W-:-:S04]  /*6c60*/  SHF.R.U32.HI R3, RZ, 0x18, R3 ;  /* 0x00000018ff037819 */ /* 0x000fc80000011603 */
[----:B------:R-:W-:-:S04]  /*6c70*/  LOP3.LUT R0, R0, R3, RZ, 0xfc, !PT ;  /* 0x0000000300007212 */ /* 0x000fc800078efcff */
[----:B------:R-:W-:-:S07]  /*6c80*/  PRMT R4, R0, 0x7610, R4 ;  /* 0x0000761000047816 */ /* 0x000fce0000000004 */
.L_x_27527:
[----:B------:R-:W-:Y:S05]  /*6c90*/  BSYNC B0 ;  /* 0x0000000000007941 */ /* 0x000fea0003800000 */
.L_x_27526:
[----:B------:R0:W-:Y:S01]  /*6ca0*/  STG.E.U8 desc[UR36][R8.64], R4 ;  /* 0x0000000408007986 */ /* 0x0001e2000c101124 */
[----:B------:R-:W-:Y:S05]  /*6cb0*/  BRA `(.L_x_27506) ;  /* 0x00000004001c7947 */ /* 0x000fea0003800000 */
.L_x_27524:
        /* <DEDUP_REMOVED lines=18> */
.L_x_27531:
[----:B------:R-:W-:-:S04]  /*6de0*/  LOP3.LUT R3, R17, 0x80000000, RZ, 0xc0, !PT ;  /* 0x8000000011037812 */ /* 0x000fc800078ec0ff */
[----:B------:R-:W-:-:S04]  /*6df0*/  SHF.R.U32.HI R3, RZ, 0x18, R3 ;  /* 0x00000018ff037819 */ /* 0x000fc80000011603 */
[----:B------:R-:W-:-:S04]  /*6e00*/  LOP3.LUT R0, R0, R3, RZ, 0xfc, !PT ;  /* 0x0000000300007212 */ /* 0x000fc800078efcff */
[----:B------:R-:W-:-:S07]  /*6e10*/  PRMT R4, R0, 0x7610, R4 ;  /* 0x0000761000047816 */ /* 0x000fce0000000004 */
.L_x_27530:
[----:B------:R-:W-:Y:S05]  /*6e20*/  BSYNC B0 ;  /* 0x0000000000007941 */ /* 0x000fea0003800000 */
.L_x_27529:
[----:B------:R0:W-:Y:S01]  /*6e30*/  STG.E.U8 desc[UR36][R8.64], R4 ;  /* 0x0000000408007986 */ /* 0x0001e2000c101124 */
[----:B------:R-:W-:Y:S05]  /*6e40*/  BRA `(.L_x_27506) ;  /* 0x0000000000b87947 */ /* 0x000fea0003800000 */
.L_x_27523:
        /* <DEDUP_REMOVED lines=23> */
.L_x_27505:
        /* <DEDUP_REMOVED lines=16> */
.L_x_27534:
[----:B------:R-:W-:Y:S05]  /*70c0*/  BRA `(.L_x_27506) ;  /* 0x0000000000187947 */ /* 0x000fea0003800000 */
.L_x_27533:
[----:B------:R-:W-:Y:S01]  /*70d0*/  LOP3.LUT R4, R17, 0xff, RZ, 0xc0, !PT ;  /* 0x000000ff11047812 */ /* 0x000fe200078ec0ff */
[----:B------:R-:W-:-:S05]  /*70e0*/  IMAD.MOV.U32 R5, RZ, RZ, RZ ;  /* 0x000000ffff057224 */ /* 0x000fca00078e00ff */
[----:B------:R0:W-:Y:S01]  /*70f0*/  STG.E.64 desc[UR36][R8.64], R4 ;  /* 0x0000000408007986 */ /* 0x0001e2000c101b24 */
[----:B------:R-:W-:Y:S05]  /*7100*/  BRA `(.L_x_27506) ;  /* 0x0000000000087947 */ /* 0x000fea0003800000 */
.L_x_27532:
[----:B------:R-:W-:-:S05]  /*7110*/  LOP3.LUT R17, R17, 0xff, RZ, 0xc0, !PT ;  /* 0x000000ff11117812 */ /* 0x000fca00078ec0ff */
[----:B------:R0:W-:Y:S02]  /*7120*/  STG.E desc[UR36][R8.64], R17 ;  /* 0x0000001108007986 */ /* 0x0001e4000c101924 */
.L_x_27506:
[----:B------:R-:W-:-:S07]  /*7130*/  VIADD R25, R25, 0x80 ;  /* 0x0000008019197836 */ /* 0x000fce0000000000 */
.L_x_27466:
[----:B------:R-:W-:Y:S05]  /*7140*/  BSYNC B6 ;  /* 0x0000000000067941 */ /* 0x000fea0003800000 */
.L_x_27465:
        /* <DEDUP_REMOVED lines=21> */
.L_x_27538:
[----:B------:R-:W-:Y:S01]  /*72a0*/  STG.E.U8 desc[UR36][R2.64], R18 ;  /* 0x0000001202007986 */ /* 0x000fe2000c101124 */
[----:B------:R-:W-:Y:S05]  /*72b0*/  EXIT ;  /* 0x000000000000794d */ /* 0x000fea0003800000 */
.L_x_27537:
        /* <DEDUP_REMOVED lines=10> */
.L_x_27541:
[----:B------:R-:W-:-:S05]  /*7360*/  LOP3.LUT R5, R18, 0xff, RZ, 0xc0, !PT ;  /* 0x000000ff12057812 */ /* 0x000fca00078ec0ff */
[----:B------:R-:W-:Y:S01]  /*7370*/  STG.E desc[UR36][R2.64], R5 ;  /* 0x0000000502007986 */ /* 0x000fe2000c101924 */
[----:B------:R-:W-:Y:S05]  /*7380*/  EXIT ;  /* 0x000000000000794d */ /* 0x000fea0003800000 */
.L_x_27540:
[----:B------:R-:W-:-:S05]  /*7390*/  LOP3.LUT R5, R18, 0xff, RZ, 0xc0, !PT ;  /* 0x000000ff12057812 */ /* 0x000fca00078ec0ff */
[----:B------:R-:W-:Y:S01]  /*73a0*/  STG.E.U16 desc[UR36][R2.64], R5 ;  /* 0x0000000502007986 */ /* 0x000fe2000c101524 */
[----:B------:R-:W-:Y:S05]  /*73b0*/  EXIT ;  /* 0x000000000000794d */ /* 0x000fea0003800000 */
.L_x_27536:
        /* <DEDUP_REMOVED lines=10> */
.L_x_27543:
[----:B------:R-:W-:-:S04]  /*7460*/  LOP3.LUT R18, R18, 0xff, RZ, 0xc0, !PT ;  /* 0x000000ff12127812 */ /* 0x000fc800078ec0ff */
[----:B------:R-:W0:Y:S02]  /*7470*/  I2F.U16 R0, R18 ;  /* 0x0000001200007306 */ /* 0x000e240000101000 */
[----:B0-----:R-:W-:-:S05]  /*7480*/  F2FP.F16.F32.PACK_AB R0, RZ, R0 ;  /* 0x00000000ff00723e */ /* 0x001fca00000000ff */
[----:B------:R-:W-:Y:S01]  /*7490*/  STG.E.U16 desc[UR36][R2.64], R0 ;  /* 0x0000000002007986 */ /* 0x000fe2000c101524 */
[----:B------:R-:W-:Y:S05]  /*74a0*/  EXIT ;  /* 0x000000000000794d */ /* 0x000fea0003800000 */
.L_x_27542:
        /* <DEDUP_REMOVED lines=11> */
.L_x_27545:
[----:B------:R-:W-:-:S06]  /*7560*/  LOP3.LUT R18, R18, 0xff, RZ, 0xc0, !PT ;  /* 0x000000ff12127812 */ /* 0x000fcc00078ec0ff */
[----:B------:R-:W0:Y:S02]  /*7570*/  I2F.U16 R18, R18 ;  /* 0x0000001200127306 */ /* 0x000e240000101000 */
[----:B0-----:R-:W-:-:S04]  /*7580*/  F2FP.F16.F32.PACK_AB R5, RZ, R18 ;  /* 0x00000012ff05723e */ /* 0x001fc800000000ff */
[----:B------:R-:W-:-:S05]  /*7590*/  PRMT R5, R5, 0x5410, RZ ;  /* 0x0000541005057816 */ /* 0x000fca00000000ff */
[----:B------:R-:W-:Y:S01]  /*75a0*/  STG.E desc[UR36][R2.64], R5 ;  /* 0x0000000502007986 */ /* 0x000fe2000c101924 */
[----:B------:R-:W-:Y:S05]  /*75b0*/  EXIT ;  /* 0x000000000000794d */ /* 0x000fea0003800000 */
.L_x_27544:
[----:B------:R-:W-:-:S06]  /*75c0*/  LOP3.LUT R4, R18, 0xff, RZ, 0xc0, !PT ;  /* 0x000000ff12047812 */ /* 0x000fcc00078ec0ff */
[----:B------:R-:W0:Y:S02]  /*75d0*/  I2F.F64.U16 R4, R4 ;  /* 0x0000000400047312 */ /* 0x000e240000101800 */
[----:B0-----:R-:W-:Y:S01]  /*75e0*/  STG.E.64 desc[UR36][R2.64], R4 ;  /* 0x0000000402007986 */ /* 0x001fe2000c101b24 */
[----:B------:R-:W-:Y:S05]  /*75f0*/  EXIT ;  /* 0x000000000000794d */ /* 0x000fea0003800000 */
.L_x_27535:
        /* <DEDUP_REMOVED lines=12> */
.L_x_27548:
[----:B------:R-:W-:Y:S02]  /*76c0*/  LOP3.LUT R4, R18, 0xff, RZ, 0xc0, !PT ;  /* 0x000000ff12047812 */ /* 0x000fe400078ec0ff */
[----:B--234-:R-:W-:-:S04]  /*76d0*/  CS2R R6, SRZ ;  /* 0x0000000000067805 */ /* 0x01cfc8000001ff00 */
[----:B------:R-:W0:Y:S02]  /*76e0*/  I2F.F64.U16 R4, R4 ;  /* 0x0000000400047312 */ /* 0x000e240000101800 */
[----:B0-----:R-:W-:Y:S01]  /*76f0*/  STG.E.128 desc[UR36][R2.64], R4 ;  /* 0x0000000402007986 */ /* 0x001fe2000c101d24 */
[----:B------:R-:W-:Y:S05]  /*7700*/  EXIT ;  /* 0x000000000000794d */ /* 0x000fea0003800000 */
.L_x_27547:
        /* <DEDUP_REMOVED lines=22> */
.L_x_27552:
[----:B------:R-:W-:Y:S05]  /*7870*/  BSYNC B0 ;  /* 0x0000000000007941 */ /* 0x000fea0003800000 */
.L_x_27551:
[----:B------:R-:W-:-:S05]  /*7880*/  LOP3.LUT R5, R0, R5, RZ, 0xfc, !PT ;  /* 0x0000000500057212 */ /* 0x000fca00078efcff */
[----:B------:R-:W-:Y:S01]  /*7890*/  STG.E.U8 desc[UR36][R2.64], R5 ;  /* 0x0000000502007986 */ /* 0x000fe2000c101124 */
[----:B------:R-:W-:Y:S05]  /*78a0*/  EXIT ;  /* 0x000000000000794d */ /* 0x000fea0003800000 */
.L_x_27550:
        /* <DEDUP_REMOVED lines=14> */
.L_x_27554:
[----:B------:R-:W-:Y:S01]  /*7990*/  IMAD.MOV.U32 R0, RZ, RZ, 0x7f ;  /* 0x0000007fff007424 */ /* 0x000fe200078e00ff */
[----:B------:R-:W-:-:S04]  /*79a0*/  ISETP.GT.U32.AND P0, PT, R4, 0x7f800000, PT ;  /* 0x7f8000000400780c */ /* 0x000fc80003f04070 */
[----:B------:R-:W-:-:S09]  /*79b0*/  SEL R0, R0, 0x7c, P0 ;  /* 0x0000007c00007807 */ /* 0x000fd20000000000 */
.L_x_27555:
[----:B------:R-:W-:Y:S05]  /*79c0*/  BSYNC B0 ;  /* 0x0000000000007941 */ /* 0x000fea0003800000 */
.L_x_27553:
[----:B------:R-:W-:-:S04]  /*79d0*/  LOP3.LUT R4, R5, 0x80000000, RZ, 0xc0, !PT ;  /* 0x8000000005047812 */ /* 0x000fc800078ec0ff */
[----:B------:R-:W-:-:S04]  /*79e0*/  SHF.R.U32.HI R5, RZ, 0x18, R4 ;  /* 0x00000018ff057819 */ /* 0x000fc80000011604 */
[----:B------:R-:W-:-:S05]  /*79f0*/  LOP3.LUT R5, R0, R5, RZ, 0xfc, !PT ;  /* 0x0000000500057212 */ /* 0x000fca00078efcff */
[----:B------:R-:W-:Y:S01]  /*7a00*/  STG.E.U8 desc[UR36][R2.64], R5 ;  /* 0x0000000502007986 */ /* 0x000fe2000c101124 */
[----:B------:R-:W-:Y:S05]  /*7a10*/  EXIT ;  /* 0x000000000000794d */ /* 0x000fea0003800000 */
.L_x_27549:
[----:B------:R-:W-:-:S04]  /*7a20*/  LOP3.LUT R18, R18, 0xff, RZ, 0xc0, !PT ;  /* 0x000000ff12127812 */ /* 0x000fc800078ec0ff */
[----:B------:R-:W0:Y:S02]  /*7a30*/  I2F.U16 R0, R18 ;  /* 0x0000001200007306 */ /* 0x000e240000101000 */
[----:B0-----:R-:W-:-:S05]  /*7a40*/  F2FP.BF16.F32.PACK_AB R0, RZ, R0 ;  /* 0x00000000ff00723e */ /* 0x001fca00000010ff */
[----:B------:R-:W-:Y:S01]  /*7a50*/  STG.E.U16 desc[UR36][R2.64], R0 ;  /* 0x0000000002007986 */ /* 0x000fe2000c101524 */
[----:B------:R-:W-:Y:S05]  /*7a60*/  EXIT ;  /* 0x000000000000794d */ /* 0x000fea0003800000 */
.L_x_27546:
        /* <DEDUP_REMOVED lines=11> */
.L_x_27558:
        /* <DEDUP_REMOVED lines=18> */
.L_x_27561:
[----:B------:R-:W-:-:S04]  /*7c40*/  LOP3.LUT R0, R7, 0x80000000, RZ, 0xc0, !PT ;  /* 0x8000000007007812 */ /* 0x000fc800078ec0ff */
[----:B------:R-:W-:-:S04]  /*7c50*/  SHF.R.U32.HI R5, RZ, 0x18, R0 ;  /* 0x00000018ff057819 */ /* 0x000fc80000011600 */
[----:B------:R-:W-:-:S04]  /*7c60*/  LOP3.LUT R4, R4, R5, RZ, 0xfc, !PT ;  /* 0x0000000504047212 */ /* 0x000fc800078efcff */
[----:B------:R-:W-:-:S07]  /*7c70*/  PRMT R0, R4, 0x7610, R0 ;  /* 0x0000761004007816 */ /* 0x000fce0000000000 */
.L_x_27560:
[----:B------:R-:W-:Y:S05]  /*7c80*/  BSYNC B0 ;  /* 0x0000000000007941 */ /* 0x000fea0003800000 */
.L_x_27559:
[----:B------:R-:W-:Y:S01]  /*7c90*/  STG.E.U8 desc[UR36][R2.64], R0 ;  /* 0x0000000002007986 */ /* 0x000fe2000c101124 */
[----:B------:R-:W-:Y:S05]  /*7ca0*/  EXIT ;  /* 0x000000000000794d */ /* 0x000fea0003800000 */
.L_x_27557:
        /* <DEDUP_REMOVED lines=18> */
.L_x_27564:
[----:B------:R-:W-:-:S04]  /*7dd0*/  LOP3.LUT R0, R7, 0x80000000, RZ, 0xc0, !PT ;  /* 0x8000000007007812 */ /* 0x000fc800078ec0ff */
[----:B------:R-:W-:-:S04]  /*7de0*/  SHF.R.U32.HI R5, RZ, 0x18, R0 ;  /* 0x00000018ff057819 */ /* 0x000fc80000011600 */
[----:B------:R-:W-:-:S04]  /*7df0*/  LOP3.LUT R4, R4, R5, RZ, 0xfc, !PT ;  /* 0x0000000504047212 */ /* 0x000fc800078efcff */
[----:B------:R-:W-:-:S07]  /*7e00*/  PRMT R0, R4, 0x7610, R0 ;  /* 0x0000761004007816 */ /* 0x000fce0000000000 */
.L_x_27563:
[----:B------:R-:W-:Y:S05]  /*7e10*/  BSYNC B0 ;  /* 0x0000000000007941 */ /* 0x000fea0003800000 */
.L_x_27562:
[----:B------:R-:W-:Y:S01]  /*7e20*/  STG.E.U8 desc[UR36][R2.64], R0 ;  /* 0x0000000002007986 */ /* 0x000fe2000c101124 */
[----:B------:R-:W-:Y:S05]  /*7e30*/  EXIT ;  /* 0x000000000000794d */ /* 0x000fea0003800000 */
.L_x_27556:
        /* <DEDUP_REMOVED lines=23> */
.L_x_27539:
        /* <DEDUP_REMOVED lines=16> */
.L_x_27567:
[----:B------:R-:W-:Y:S05]  /*80b0*/  EXIT ;  /* 0x000000000000794d */ /* 0x000fea0003800000 */
.L_x_27566:
[----:B------:R-:W-:Y:S01]  /*80c0*/  LOP3.LUT R18, R18, 0xff, RZ, 0xc0, !PT ;  /* 0x000000ff12127812 */ /* 0x000fe200078ec0ff */
[----:B------:R-:W-:-:S05]  /*80d0*/  IMAD.MOV.U32 R19, RZ, RZ, RZ ;  /* 0x000000ffff137224 */ /* 0x000fca00078e00ff */
[----:B------:R-:W-:Y:S01]  /*80e0*/  STG.E.64 desc[UR36][R2.64], R18 ;  /* 0x0000001202007986 */ /* 0x000fe2000c101b24 */
[----:B------:R-:W-:Y:S05]  /*80f0*/  EXIT ;  /* 0x000000000000794d */ /* 0x000fea0003800000 */
.L_x_27565:
[----:B------:R-:W-:-:S05]  /*8100*/  LOP3.LUT R5, R18, 0xff, RZ, 0xc0, !PT ;  /* 0x000000ff12057812 */ /* 0x000fca00078ec0ff */
[----:B------:R-:W-:Y:S01]  /*8110*/  STG.E desc[UR36][R2.64], R5 ;  /* 0x0000000502007986 */ /* 0x000fe2000c101924 */
[----:B------:R-:W-:Y:S05]  /*8120*/  EXIT ;  /* 0x000000000000794d */ /* 0x000fea0003800000 */
        .weak           $__internal_29_$__cuda_sm20_rem_u16
        .type           $__internal_29_$__cuda_sm20_rem_u16,@function
        .size           $__internal_29_$__cuda_sm20_rem_u16,(.L_x_57242 - $__internal_29_$__cuda_sm20_rem_u16)
$__internal_29_$__cuda_sm20_rem_u16:
        /* <DEDUP_REMOVED lines=20> */
[----:B------:R-:W-:Y:S05]  /*8270*/  RET.REL.NODEC R4 `(_ZN2at6native27unrolled_elementwise_kernelINS0_13BUnaryFunctorIhhhZZZNS0_16fmod_kernel_cudaERNS_18TensorIteratorBaseEENKUlvE_clEvENKUlvE_clEvEUlhhE_EESt5arrayIPcLm2EELi4E23TrivialOffsetCalculatorILi1EjESD_NS0_6memory12LoadWithCastILi1EEENSE_13StoreWithCastILi1EEEEEviT_T0_T2_T3_T4_T5_) ;  /* 0xffffff7c04607950 */ /* 0x000fea0003c3ffff */
.L_x_27568:
        /* <DEDUP_REMOVED lines=16> */
.L_x_57242:


//--------------------- .text._ZN2at6native18elementwise_kernelILi128ELi4EZNS0_22gpu_kernel_impl_nocastINS0_13BUnaryFunctorIhhhZZZNS0_16fmod_kernel_cudaERNS_18TensorIteratorBaseEENKUlvE_clEvENKUlvE_clEvEUlhhE_EEEEvS5_RKT_EUliE_EEviT1_ --------------------------
	.section	.text._ZN2at6native18elementwise_kernelILi128ELi4EZNS0_22gpu_kernel_impl_nocastINS0_13BUnaryFunctorIhhhZZZNS0_16fmod_kernel_cudaERNS_18TensorIteratorBaseEENKUlvE_clEvENKUlvE_clEvEUlhhE_EEEEvS5_RKT_EUliE_EEviT1_,"ax",@progbits
	.align	128
        .global         _ZN2at6native18elementwise_kernelILi128ELi4EZNS0_22gpu_kernel_impl_nocastINS0_13BUnaryFunctorIhhhZZZNS0_16fmod_kernel_cudaERNS_18TensorIteratorBaseEENKUlvE_clEvENKUlvE_clEvEUlhhE_EEEEvS5_RKT_EUliE_EEviT1_
        .type           _ZN2at6native18elementwise_kernelILi128ELi4EZNS0_22gpu_kernel_impl_nocastINS0_13BUnaryFunctorIhhhZZZNS0_16fmod_kernel_cudaERNS_18TensorIteratorBaseEENKUlvE_clEvENKUlvE_clEvEUlhhE_EEEEvS5_RKT_EUliE_EEviT1_,@function
        .size           _ZN2at6native18elementwise_kernelILi128ELi4EZNS0_22gpu_kernel_impl_nocastINS0_13BUnaryFunctorIhhhZZZNS0_16fmod_kernel_cudaERNS_18TensorIteratorBaseEENKUlvE_clEvENKUlvE_clEvEUlhhE_EEEEvS5_RKT_EUliE_EEviT1_,(.L_x_57243 - _ZN2at6native18elementwise_kernelILi128ELi4EZNS0_22gpu_kernel_impl_nocastINS0_13BUnaryFunctorIhhhZZZNS0_16fmod_kernel_cudaERNS_18TensorIteratorBaseEENKUlvE_clEvENKUlvE_clEvEUlhhE_EEEEvS5_RKT_EUliE_EEviT1_)
        .other          _ZN2at6native18elementwise_kernelILi128ELi4EZNS0_22gpu_kernel_impl_nocastINS0_13BUnaryFunctorIhhhZZZNS0_16fmod_kernel_cudaERNS_18TensorIteratorBaseEENKUlvE_clEvENKUlvE_clEvEUlhhE_EEEEvS5_RKT_EUliE_EEviT1_,@"STO_CUDA_ENTRY STV_DEFAULT"
_ZN2at6native18elementwise_kernelILi128ELi4EZNS0_22gpu_kernel_impl_nocastINS0_13BUnaryFunctorIhhhZZZNS0_16fmod_kernel_cudaERNS_18TensorIteratorBaseEENKUlvE_clEvENKUlvE_clEvEUlhhE_EEEEvS5_RKT_EUliE_EEviT1_:
.text._ZN2at6native18elementwise_kernelILi128ELi4EZNS0_22gpu_kernel_impl_nocastINS0_13BUnaryFunctorIhhhZZZNS0_16fmod_kernel_cudaERNS_18TensorIteratorBaseEENKUlvE_clEvENKUlvE_clEvEUlhhE_EEEEvS5_RKT_EUliE_EEviT1_:
[----:B------:R-:W-:Y:S01]  /*0000*/  LDC R1, c[0x0][0x28] ;  /* 0x00000a00ff017b82 */ /* 0x000fe20000000800 */
[----:B------:R-:W0:Y:S01]  /*0010*/  S2R R5, SR_CTAID.X ;  /* 0x0000000000057919 */ /* 0x000e220000002500 */
[----:B------:R-:W-:Y:S01]  /*0020*/  ULDC UR4, c[0x0][0x210] ;  /* 0x0000840000047ab9 */ /* 0x000fe20000000800 */
[----:B------:R-:W-:Y:S01]  /*0030*/  ULDC.U8 UR6, c[0x0][0x421] ;  /* 0x0001084000067ab9 */ /* 0x000fe20000000000 */
        /* <DEDUP_REMOVED lines=308> */
.L_x_27571:
[----:B------:R-:W-:Y:S02]  /*1380*/  ULDC.64 UR8, c[0x0][0x418] ;  /* 0x0001060000087ab9 */ /* 0x000fe40000000a00 */
[----:B------:R-:W-:-:S05]  /*1390*/  IADD3 R2, P0, R2, UR8, RZ ;  /* 0x0000000802027c10 */ /* 0x000fca000ff1e0ff */
[----:B------:R-:W-:Y:S01]  /*13a0*/  IMAD.X R3, RZ, RZ, UR9, P0 ;  /* 0x00000009ff037e24 */ /* 0x000fe200080e06ff */
[----:B------:R-:W-:-:S04]  /*13b0*/  ULDC.64 UR8, c[0x0][0x410] ;  /* 0x0001040000087ab9 */ /* 0x000fc80000000a00 */
[----:B------:R0:W5:Y:S01]  /*13c0*/  LDG.E.U8 R8, desc[UR4][R2.64] ;  /* 0x0000000402087981 */ /* 0x000162000c1e1100 */
[----:B------:R-:W-:Y:S02]  /*13d0*/  IADD3 R6, P0, R7, UR8, RZ ;  /* 0x0000000807067c10 */ /* 0x000fe4000ff1e0ff */
[----:B------:R-:W-:Y:S02]  /*13e0*/  MOV R13, UR6 ;  /* 0x00000006000d7c02 */ /* 0x000fe40008000f00 */
[----:B------:R-:W-:Y:S02]  /*13f0*/  IADD3.X R7, RZ, UR9, RZ, P0, !PT ;  /* 0x00000009ff077c10 */ /* 0x000fe400087fe4ff */
[----:B------:R-:W-:-:S07]  /*1400*/  MOV R12, 0x1420 ;  /* 0x00001420000c7802 */ /* 0x000fce0000000f00 */
[----:B0----5:R-:W-:Y:S05]  /*1410*/  CALL.REL.NOINC `($__internal_30_$__cuda_sm20_rem_u16) ;  /* 0x0000003800fc7944 */ /* 0x021fea0003c00000 */
[----:B------:R0:W-:Y:S01]  /*1420*/  STG.E.U8 desc[UR4][R6.64], R13 ;  /* 0x0000000d06007986 */ /* 0x0001e2000c101104 */
[----:B------:R-:W-:-:S04]  /*1430*/  LEA R0, R5, R0, 0x9 ;  /* 0x0000000005007211 */ /* 0x000fc800078e48ff */
[----:B------:R-:W-:-:S07]  /*1440*/  IADD3 R3, R0, 0x80, RZ ;  /* 0x0000008000037810 */ /* 0x000fce0007ffe0ff */
.L_x_27570:
[----:B------:R-:W-:Y:S05]  /*1450*/  BSYNC B0 ;  /* 0x0000000000007941 */ /* 0x000fea0003800000 */
.L_x_27569:
[----:B------:R-:W-:Y:S01]  /*1460*/  ULDC UR7, c[0x0][0x210] ;  /* 0x0000840000077ab9 */ /* 0x000fe20000000800 */
[----:B------:R-:W-:Y:S01]  /*1470*/  BSSY B0, `(.L_x_27572) ;  /* 0x000013d000007945 */ /* 0x000fe20003800000 */
[----:B------:R-:W-:-:S13]  /*1480*/  ISETP.GE.AND P0, PT, R3, UR7, PT ;  /* 0x0000000703007c0c */ /* 0x000fda000bf06270 */
        /* <DEDUP_REMOVED lines=303> */
.L_x_27574:
[----:B------:R-:W-:Y:S02]  /*2780*/  ULDC.64 UR8, c[0x0][0x418] ;  /* 0x0001060000087ab9 */ /* 0x000fe40000000a00 */
[----:B------:R-:W-:-:S04]  /*2790*/  IADD3 R8, P0, R0, UR8, RZ ;  /* 0x0000000800087c10 */ /* 0x000fc8000ff1e0ff */
[----:B------:R-:W-:Y:S01]  /*27a0*/  IADD3.X R9, RZ, UR9, RZ, P0, !PT ;  /* 0x00000009ff097c10 */ /* 0x000fe200087fe4ff */
[----:B------:R-:W-:-:S04]  /*27b0*/  ULDC.64 UR8, c[0x0][0x410] ;  /* 0x0001040000087ab9 */ /* 0x000fc80000000a00 */
[----:B------:R1:W5:Y:S01]  /*27c0*/  LDG.E.U8 R8, desc[UR4][R8.64] ;  /* 0x0000000408087981 */ /* 0x000362000c1e1100 */
[----:B------:R-:W-:Y:S02]  /*27d0*/  IADD3 R4, P0, R5, UR8, RZ ;  /* 0x0000000805047c10 */ /* 0x000fe4000ff1e0ff */
[----:B0-----:R-:W-:Y:S02]  /*27e0*/  MOV R13, UR6 ;  /* 0x00000006000d7c02 */ /* 0x001fe40008000f00 */
[----:B------:R-:W-:Y:S02]  /*27f0*/  IADD3.X R5, RZ, UR9, RZ, P0, !PT ;  /* 0x00000009ff057c10 */ /* 0x000fe400087fe4ff */
[----:B------:R-:W-:-:S07]  /*2800*/  MOV R12, 0x2820 ;  /* 0x00002820000c7802 */ /* 0x000fce0000000f00 */
[----:B-1---5:R-:W-:Y:S05]  /*2810*/  CALL.REL.NOINC `($__internal_30_$__cuda_sm20_rem_u16) ;  /* 0x0000002400fc7944 */ /* 0x022fea0003c00000 */
[----:B------:R1:W-:Y:S01]  /*2820*/  STG.E.U8 desc[UR4][R4.64], R13 ;  /* 0x0000000d04007986 */ /* 0x0003e2000c101104 */
[----:B------:R-:W-:-:S07]  /*2830*/  IADD3 R3, R3, 0x80, RZ ;  /* 0x0000008003037810 */ /* 0x000fce0007ffe0ff */
.L_x_27573:
[----:B------:R-:W-:Y:S05]  /*2840*/  BSYNC B0 ;  /* 0x0000000000007941 */ /* 0x000fea0003800000 */
.L_x_27572:
[----:B------:R-:W-:Y:S01]  /*2850*/  ULDC UR7, c[0x0][0x210] ;  /* 0x0000840000077ab9 */ /* 0x000fe20000000800 */
[----:B------:R-:W-:Y:S01]  /*2860*/  BSSY B0, `(.L_x_27575) ;  /* 0x000013d000007945 */ /* 0x000fe20003800000 */
[----:B------:R-:W-:-:S13]  /*2870*/  ISETP.GE.AND P0, PT, R3, UR7, PT ;  /* 0x0000000703007c0c */ /* 0x000fda000bf06270 */
[----:B------:R-:W-:Y:S05]  /*2880*/  @P0 BRA `(.L_x_27576) ;  /* 0x0000001000e80947 */ /* 0x000fea0003800000 */
[----:B-1----:R-:W1:Y:S01]  /*2890*/  LDC R4, c[0x0][0x218] ;  /* 0x00008600ff047b82 */ /* 0x002e620000000800 */
[----:B------:R-:W-:Y:S01]  /*28a0*/  HFMA2.MMA R0, -RZ, RZ, 0, 0 ;  /* 0x00000000ff007435 */ /* 0x000fe200000001ff */
[----:B------:R-:W-:Y:S02]  /*28b0*/  MOV R5, RZ ;  /* 0x000000ff00057202 */ /* 0x000fe40000000f00 */
[----:B-1----:R-:W-:-:S13]  /*28c0*/  ISETP.NE.AND P0, PT, R4, RZ, PT ;  /* 0x000000ff0400720c */ /* 0x002fda0003f05270 */
[----:B------:R-:W-:Y:S05]  /*28d0*/  @!P0 BRA `(.L_x_27577) ;  /* 0x0000001000a48947 */ /* 0x000fea0003800000 */
[----:B------:R-:W-:Y:S01]  /*28e0*/  IMAD.MOV.U32 R2, RZ, RZ, RZ ;  /* 0x000000ffff027224 */ /* 0x000fe200078e00ff */
[----:B------:R-:W-:Y:S01]  /*28f0*/  ULDC.64 UR8, c[0x0][0x220] ;  /* 0x0000880000087ab9 */ /* 0x000fe20000000a00 */
[----:B------:R-:W-:Y:S01]  /*2900*/  ISETP.NE.AND P0, PT, R4, 0x1, PT ;  /* 0x000000010400780c */ /* 0x000fe20003f05270 */
[----:B------:R-:W-:Y:S01]  /*2910*/  ULDC UR7, c[0x0][0x21c] ;  /* 0x0000870000077ab9 */ /* 0x000fe20000000800 */
        /* <DEDUP_REMOVED lines=293> */
.L_x_27577:
        /* <DEDUP_REMOVED lines=12> */
.L_x_27576:
[----:B------:R-:W-:Y:S05]  /*3c30*/  BSYNC B0 ;  /* 0x0000000000007941 */ /* 0x000fea0003800000 */
.L_x_27575:
[----:B------:R-:W-:Y:S02]  /*3c40*/  ULDC UR7, c[0x0][0x210] ;  /* 0x0000840000077ab9 */ /* 0x000fe40000000800 */
[----:B------:R-:W-:-:S13]  /*3c50*/  ISETP.GE.AND P0, PT, R3, UR7, PT ;  /* 0x0000000703007c0c */ /* 0x000fda000bf06270 */
[----:B------:R-:W-:Y:S05]  /*3c60*/  @P0 EXIT ;  /* 0x000000000000094d */ /* 0x000fea0003800000 */
[----:B-12---:R-:W1:Y:S01]  /*3c70*/  LDC R4, c[0x0][0x218] ;  /* 0x00008600ff047b82 */ /* 0x006e620000000800 */
        /* <DEDUP_REMOVED lines=301> */
.L_x_27578:
        /* <DEDUP_REMOVED lines=10> */
[----:B------:R-:W-:Y:S01]  /*4ff0*/  STG.E.U8 desc[UR4][R2.64], R13 ;  /* 0x0000000d02007986 */ /* 0x000fe2000c101104 */
[----:B------:R-:W-:Y:S05]  /*5000*/  EXIT ;  /* 0x000000000000794d */ /* 0x000fea0003800000 */
        .weak           $__internal_30_$__cuda_sm20_rem_u16
        .type           $__internal_30_$__cuda_sm20_rem_u16,@function
        .size           $__internal_30_$__cuda_sm20_rem_u16,(.L_x_57243 - $__internal_30_$__cuda_sm20_rem_u16)
$__internal_30_$__cuda_sm20_rem_u16:
        /* <DEDUP_REMOVED lines=11> */
[----:B------:R-:W-:-:S04]  /*50c0*/  HFMA2.MMA R11, -RZ, RZ, 0, 0 ;  /* 0x00000000ff0b7435 */ /* 0x000fc800000001ff */
[----:B------:R-:W-:-:S05]  /*50d0*/  IADD3 R10, R10, 0x2, RZ ;  /* 0x000000020a0a7810 */ /* 0x000fca0007ffe0ff */
[----:B------:R-:W-:-:S06]  /*50e0*/  FMUL.RZ R9, R9, R10 ;  /* 0x0000000a09097220 */ /* 0x000fcc000040c000 */
[----:B------:R-:W0:Y:S02]  /*50f0*/  F2I.U32.TRUNC.NTZ R9, R9 ;  /* 0x0000000900097305 */ /* 0x000e24000020f000 */
[----:B0-----:R-:W-:-:S04]  /*5100*/  LOP3.LUT R10, R9, 0xffff, RZ, 0xc0, !PT ;  /* 0x0000ffff090a7812 */ /* 0x001fc800078ec0ff */
[----:B------:R-:W-:-:S05]  /*5110*/  IADD3 R10, -R10, RZ, RZ ;  /* 0x000000ff0a0a7210 */ /* 0x000fca0007ffe1ff */
[----:B------:R-:W-:Y:S01]  /*5120*/  IMAD R13, R13, R10, R8 ;  /* 0x0000000a0d0d7224 */ /* 0x000fe200078e0208 */
[----:B------:R-:W-:Y:S02]  /*5130*/  MOV R10, R12 ;  /* 0x0000000c000a7202 */ /* 0x000fe40000000f00 */
[----:B------:R-:W-:Y:S02]  /*5140*/  @!P0 MOV R13, 0xffffffff ;  /* 0xffffffff000d8802 */ /* 0x000fe40000000f00 */
[----:B------:R-:W-:Y:S05]  /*5150*/  RET.REL.NODEC R10 `(_ZN2at6native18elementwise_kernelILi128ELi4EZNS0_22gpu_kernel_impl_nocastINS0_13BUnaryFunctorIhhhZZZNS0_16fmod_kernel_cudaERNS_18TensorIteratorBaseEENKUlvE_clEvENKUlvE_clEvEUlhhE_EEEEvS5_RKT_EUliE_EEviT1_) ;  /* 0xffffffac0aa87950 */ /* 0x000fea0003c3ffff */
.L_x_27579:
        /* <DEDUP_REMOVED lines=10> */
.L_x_57243:


//--------------------- .text._ZN2at6native27unrolled_elementwise_kernelINS0_13BUnaryFunctorIhhhZZZNS0_16fmod_kernel_cudaERNS_18TensorIteratorBaseEENKUlvE_clEvENKUlvE_clEvEUlhhE_EESt5arrayIPcLm2EELi4E23TrivialOffsetCalculatorILi1EjESD_NS0_6memory15LoadWithoutCastENSE_16StoreWithoutCastEEEviT_T0_T2_T3_T4_T5_ --------------------------
	.section	.text._ZN2at6native27unrolled_elementwise_kernelINS0_13BUnaryFunctorIhhhZZZNS0_16fmod_kernel_cudaERNS_18TensorIteratorBaseEENKUlvE_clEvENKUlvE_clEvEUlhhE_EESt5arrayIPcLm2EELi4E23TrivialOffsetCalculatorILi1EjESD_NS0_6memory15LoadWithoutCastENSE_16StoreWithoutCastEEEviT_T0_T2_T3_T4_T5_,"ax",@progbits
	.align	128
        .global         _ZN2at6native27unrolled_elementwise_kernelINS0_13BUnaryFunctorIhhhZZZNS0_16fmod_kernel_cudaERNS_18TensorIteratorBaseEENKUlvE_clEvENKUlvE_clEvEUlhhE_EESt5arrayIPcLm2EELi4E23TrivialOffsetCalculatorILi1EjESD_NS0_6memory15LoadWithoutCastENSE_16StoreWithoutCastEEEviT_T0_T2_T3_T4_T5_
        .type           _ZN2at6native27unrolled_elementwise_kernelINS0_13BUnaryFunctorIhhhZZZNS0_16fmod_kernel_cudaERNS_18TensorIteratorBaseEENKUlvE_clEvENKUlvE_clEvEUlhhE_EESt5arrayIPcLm2EELi4E23TrivialOffsetCalculatorILi1EjESD_NS0_6memory15LoadWithoutCastENSE_16StoreWithoutCastEEEviT_T0_T2_T3_T4_T5_,@function
        .size           _ZN2at6native27unrolled_elementwise_kernelINS0_13BUnaryFunctorIhhhZZZNS0_16fmod_kernel_cudaERNS_18TensorIteratorBaseEENKUlvE_clEvENKUlvE_clEvEUlhhE_EESt5arrayIPcLm2EELi4E23TrivialOffsetCalculatorILi1EjESD_NS0_6memory15LoadWithoutCastENSE_16StoreWithoutCastEEEviT_T0_T2_T3_T4_T5_,(.L_x_57244 - _ZN2at6native27unrolled_elementwise_kernelINS0_13BUnaryFunctorIhhhZZZNS0_16fmod_kernel_cudaERNS_18TensorIteratorBaseEENKUlvE_clEvENKUlvE_clEvEUlhhE_EESt5arrayIPcLm2EELi4E23TrivialOffsetCalculatorILi1EjESD_NS0_6memory15LoadWithoutCastENSE_16StoreWithoutCastEEEviT_T0_T2_T3_T4_T5_)
        .other          _ZN2at6native27unrolled_elementwise_kernelINS0_13BUnaryFunctorIhhhZZZNS0_16fmod_kernel_cudaERNS_18TensorIteratorBaseEENKUlvE_clEvENKUlvE_clEvEUlhhE_EESt5arrayIPcLm2EELi4E23TrivialOffsetCalculatorILi1EjESD_NS0_6memory15LoadWithoutCastENSE_16StoreWithoutCastEEEviT_T0_T2_T3_T4_T5_,@"STO_CUDA_ENTRY STV_DEFAULT"
_ZN2at6native27unrolled_elementwise_kernelINS0_13BUnaryFunctorIhhhZZZNS0_16fmod_kernel_cudaERNS_18TensorIteratorBaseEENKUlvE_clEvENKUlvE_clEvEUlhhE_EESt5arrayIPcLm2EELi4E23TrivialOffsetCalculatorILi1EjESD_NS0_6memory15LoadWithoutCastENSE_16StoreWithoutCastEEEviT_T0_T2_T3_T4_T5_:
.text._ZN2at6native27unrolled_elementwise_kernelINS0_13BUnaryFunctorIhhhZZZNS0_16fmod_kernel_cudaERNS_18TensorIteratorBaseEENKUlvE_clEvENKUlvE_clEvEUlhhE_EESt5arrayIPcLm2EELi4E23TrivialOffsetCalculatorILi1EjESD_NS0_6memory15LoadWithoutCastENSE_16StoreWithoutCastEEEviT_T0_T2_T3_T4_T5_:
        /* <DEDUP_REMOVED lines=15> */
[----:B------:R-:W-:Y:S01]  /*00f0*/  @!P3 VIADD R11, R11, 0x80 ;  /* 0x000000800b0bb836 */ /* 0x000fe20000000000 */
[----:B0-----:R-:W-:-:S04]  /*0100*/  @!P0 IADD3 R12, P5, R13, R14, RZ ;  /* 0x0000000e0d0c8210 */ /* 0x001fc80007fbe0ff */
[----:B------:R-:W-:Y:S01]  /*0110*/  ISETP.GE.AND P2, PT, R11, R2, PT ;  /* 0x000000020b00720c */ /* 0x000fe20003f46270 */
[----:B------:R-:W-:Y:S01]  /*0120*/  @!P0 IMAD.X R13, RZ, RZ, R15, P5 ;  /* 0x000000ffff0d8224 */ /* 0x000fe200028e060f */
[----:B------:R-:W-:-:S04]  /*0130*/  PRMT R10, RZ, 0x7610, R10 ;  /* 0x00007610ff0a7816 */ /* 0x000fc8000000000a */
[----:B------:R0:W5:Y:S07]  /*0140*/  @!P0 LDG.E.U8 R16, desc[UR4][R12.64] ;  /* 0x000000040c108981 */ /* 0x00016e000c1e1100 */
[----:B------:R-:W-:Y:S01]  /*0150*/  @!P2 IMAD R19, R0, 0x200, R11 ;  /* 0x000002000013a824 */ /* 0x000fe200078e020b */
[----:B------:R-:W-:Y:S01]  /*0160*/  @!P2 IADD3 R11, R11, 0x80, RZ ;  /* 0x000000800b0ba810 */ /* 0x000fe20007ffe0ff */
[----:B------:R-:W2:Y:S03]  /*0170*/  @!P2 LDC.64 R6, c[0x0][0x220] ;  /* 0x00008800ff06ab82 */ /* 0x000ea60000000a00 */
[----:B------:R-:W-:-:S02]  /*0180*/  ISETP.GE.AND P1, PT, R11, R2, PT ;  /* 0x000000020b00720c */ /* 0x000fc40003f26270 */
[----:B-1----:R-:W-:-:S11]  /*0190*/  @!P3 IADD3 R4, P4, R17, R4, RZ ;  /* 0x000000041104b210 */ /* 0x002fd60007f9e0ff */
[----:B------:R-:W1:Y:S01]  /*01a0*/  @!P1 LDC.64 R8, c[0x0][0x220] ;  /* 0x00008800ff089b82 */ /* 0x000e620000000a00 */
[----:B------:R-:W-:Y:S02]  /*01b0*/  @!P1 IMAD R15, R0, 0x200, R11 ;  /* 0x00000200000f9824 */ /* 0x000fe400078e020b */
[----:B------:R-:W-:Y:S01]  /*01c0*/  @!P3 IMAD.X R5, RZ, RZ, R5, P4 ;  /* 0x000000ffff05b224 */ /* 0x000fe200020e0605 */
[----:B--2---:R-:W-:-:S04]  /*01d0*/  @!P2 IADD3 R6, P6, R19, R6, RZ ;  /* 0x000000061306a210 */ /* 0x004fc80007fde0ff */
[----:B------:R0:W5:Y:S01]  /*01e0*/  @!P3 LDG.E.U8 R10, desc[UR4][R4.64] ;  /* 0x00000004040ab981 */ /* 0x000162000c1e1100 */
[----:B------:R-:W-:Y:S01]  /*01f0*/  @!P2 IMAD.X R7, RZ, RZ, R7, P6 ;  /* 0x000000ffff07a224 */ /* 0x000fe200030e0607 */
[----:B-1----:R-:W-:Y:S02]  /*0200*/  @!P1 IADD3 R14, P5, R15, R8, RZ ;  /* 0x000000080f0e9210 */ /* 0x002fe40007fbe0ff */
[----:B------:R-:W-:-:S03]  /*0210*/  PRMT R8, RZ, 0x7610, R8 ;  /* 0x00007610ff087816 */ /* 0x000fc60000000008 */
[--C-:B------:R-:W-:Y:S01]  /*0220*/  @!P1 IMAD.X R15, RZ, RZ, R9.reuse, P5 ;  /* 0x000000ffff0f9224 */ /* 0x100fe200028e0609 */
[----:B------:R-:W-:-:S04]  /*0230*/  PRMT R9, RZ, 0x7610, R9 ;  /* 0x00007610ff097816 */ /* 0x000fc80000000009 */
[----:B------:R0:W5:Y:S04]  /*0240*/  @!P1 LDG.E.U8 R8, desc[UR4][R14.64] ;  /* 0x000000040e089981 */ /* 0x000168000c1e1100 */
[----:B------:R0:W5:Y:S01]  /*0250*/  @!P2 LDG.E.U8 R9, desc[UR4][R6.64] ;  /* 0x000000040609a981 */ /* 0x000162000c1e1100 */
[----:B------:R-:W-:Y:S01]  /*0260*/  ULDC.U8 UR6, c[0x0][0x215] ;  /* 0x0000854000067ab9 */ /* 0x000fe20000000000 */
[----:B------:R-:W-:Y:S04]  /*0270*/  BSSY B0, `(.L_x_27580) ;  /* 0x0000007000007945 */ /* 0x000fe80003800000 */
[----:B------:R-:W-:Y:S05]  /*0280*/  @P0 BRA `(.L_x_27581) ;  /* 0x0000000000140947 */ /* 0x000fea0003800000 */
[----:B-----5:R-:W-:Y:S02]  /*0290*/  LOP3.LUT R16, R16, 0xff, RZ, 0xc0, !PT ;  /* 0x000000ff10107812 */ /* 0x020fe400078ec0ff */
[----:B0-----:R-:W-:Y:S02]  /*02a0*/  MOV R13, UR6 ;  /* 0x00000006000d7c02 */ /* 0x001fe40008000f00 */
[----:B------:R-:W-:-:S07]  /*02b0*/  MOV R15, 0x2d0 ;  /* 0x000002d0000f7802 */ /* 0x000fce0000000f00 */
[----:B------:R-:W-:Y:S05]  /*02c0*/  CALL.REL.NOINC `($__internal_31_$__cuda_sm20_rem_u16) ;  /* 0x0000000000fc7944 */ /* 0x000fea0003c00000 */
[----:B------:R-:W-:-:S07]  /*02d0*/  IMAD.MOV.U32 R6, RZ, RZ, R14 ;  /* 0x000000ffff067224 */ /* 0x000fce00078e000e */
.L_x_27581:
[----:B------:R-:W-:Y:S05]  /*02e0*/  BSYNC B0 ;  /* 0x0000000000007941 */ /* 0x000fea0003800000 */
.L_x_27580:
[----:B0-----:R-:W-:Y:S01]  /*02f0*/  VIADD R5, R3, 0x80 ;  /* 0x0000008003057836 */ /* 0x001fe20000000000 */
[----:B------:R-:W-:Y:S04]  /*0300*/  BSSY B0, `(.L_x_27582) ;  /* 0x0000008000007945 */ /* 0x000fe80003800000 */
[----:B------:R-:W-:-:S13]  /*0310*/  ISETP.GE.AND P1, PT, R5, R2, PT ;  /* 0x000000020500720c */ /* 0x000fda0003f26270 */
[----:B------:R-:W-:Y:S05]  /*0320*/  @P1 BRA `(.L_x_27583) ;  /* 0x0000000000141947 */ /* 0x000fea0003800000 */
[----:B-----5:R-:W-:Y:S01]  /*0330*/  LOP3.LUT R16, R10, 0xff, RZ, 0xc0, !PT ;  /* 0x000000ff0a107812 */ /* 0x020fe200078ec0ff */
[----:B------:R-:W-:Y:S01]  /*0340*/  IMAD.U32 R13, RZ, RZ, UR6 ;  /* 0x00000006ff0d7e24 */ /* 0x000fe2000f8e00ff */
[----:B------:R-:W-:-:S07]  /*0350*/  MOV R15, 0x370 ;  /* 0x00000370000f7802 */ /* 0x000fce0000000f00 */
[----:B------:R-:W-:Y:S05]  /*0360*/  CALL.REL.NOINC `($__internal_31_$__cuda_sm20_rem_u16) ;  /* 0x0000000000d47944 */ /* 0x000fea0003c00000 */
[----:B------:R-:W-:-:S07]  /*0370*/  IMAD.MOV.U32 R4, RZ, RZ, R14 ;  /* 0x000000ffff047224 */ /* 0x000fce00078e000e */
.L_x_27583:
[----:B------:R-:W-:Y:S05]  /*0380*/  BSYNC B0 ;  /* 0x0000000000007941 */ /* 0x000fea0003800000 */
.L_x_27582:
[----:B------:R-:W-:Y:S01]  /*0390*/  VIADD R5, R3, 0x100 ;  /* 0x0000010003057836 */ /* 0x000fe20000000000 */
[----:B------:R-:W-:Y:S04]  /*03a0*/  BSSY B0, `(.L_x_27584) ;  /* 0x0000008000007945 */ /* 0x000fe80003800000 */
[----:B------:R-:W-:-:S13]  /*03b0*/  ISETP.GE.AND P1, PT, R5, R2, PT ;  /* 0x000000020500720c */ /* 0x000fda0003f26270 */
[----:B------:R-:W-:Y:S05]  /*03c0*/  @P1 BRA `(.L_x_27585) ;  /* 0x0000000000141947 */ /* 0x000fea0003800000 */
[----:B-----5:R-:W-:Y:S02]  /*03d0*/  LOP3.LUT R16, R9, 0xff, RZ, 0xc0, !PT ;  /* 0x000000ff09107812 */ /* 0x020fe400078ec0ff */
[----:B------:R-:W-:Y:S02]  /*03e0*/  MOV R13, UR6 ;  /* 0x00000006000d7c02 */ /* 0x000fe40008000f00 */
[----:B------:R-:W-:-:S07]  /*03f0*/  MOV R15, 0x410 ;  /* 0x00000410000f7802 */ /* 0x000fce0000000f00 */
[----:B------:R-:W-:Y:S05]  /*0400*/  CALL.REL.NOINC `($__internal_31_$__cuda_sm20_rem_u16) ;  /* 0x0000000000ac7944 */ /* 0x000fea0003c00000 */
[----:B------:R-:W-:-:S07]  /*0410*/  IMAD.MOV.U32 R5, RZ, RZ, R14 ;  /* 0x000000ffff057224 */ /* 0x000fce00078e000e */
.L_x_27585:
[----:B------:R-:W-:Y:S05]  /*0420*/  BSYNC B0 ;  /* 0x0000000000007941 */ /* 0x000fea0003800000 */
.L_x_27584:
[----:B------:R-:W-:Y:S01]  /*0430*/  VIADD R7, R3, 0x180 ;  /* 0x0000018003077836 */ /* 0x000fe20000000000 */
        /* <DEDUP_REMOVED lines=8> */
.L_x_27587:
[----:B------:R-:W-:Y:S05]  /*04c0*/  BSYNC B0 ;  /* 0x0000000000007941 */ /* 0x000fea0003800000 */
.L_x_27586:
[----:B------:R-:W0:Y:S01]  /*04d0*/  @!P0 S2R R7, SR_TID.X ;  /* 0x0000000000078919 */ /* 0x000e220000002100 */
[----:B------:R-:W1:Y:S01]  /*04e0*/  @!P0 LDC.64 R12, c[0x0][0x218] ;  /* 0x00008600ff0c8b82 */ /* 0x000e620000000a00 */
[----:B------:R-:W-:Y:S01]  /*04f0*/  BSSY B0, `(.L_x_27588) ;  /* 0x0000014000007945 */ /* 0x000fe20003800000 */
[----:B0----5:R-:W-:Y:S01]  /*0500*/  @!P0 IMAD R9, R0, 0x200, R7 ;  /* 0x0000020000098824 */ /* 0x021fe200078e0207 */
[----:B------:R-:W-:-:S04]  /*0510*/  @!P0 IADD3 R3, R7, 0x80, RZ ;  /* 0x0000008007038810 */ /* 0x000fc80007ffe0ff */
[----:B-1----:R-:W-:Y:S02]  /*0520*/  @!P0 IADD3 R8, P2, R9, R12, RZ ;  /* 0x0000000c09088210 */ /* 0x002fe40007f5e0ff */
[----:B------:R-:W-:-:S03]  /*0530*/  ISETP.GE.AND P1, PT, R3, R2, PT ;  /* 0x000000020300720c */ /* 0x000fc60003f26270 */
[----:B------:R-:W-:-:S05]  /*0540*/  @!P0 IMAD.X R9, RZ, RZ, R13, P2 ;  /* 0x000000ffff098224 */ /* 0x000fca00010e060d */
[----:B------:R0:W-:Y:S05]  /*0550*/  @!P0 STG.E.U8 desc[UR4][R8.64], R6 ;  /* 0x0000000608008986 */ /* 0x0001ea000c101104 */
        /* <DEDUP_REMOVED lines=10> */
[----:B------:R-:W-:-:S04]  /*0600*/  @!P1 IADD3 R8, P2, R8, UR6, RZ ;  /* 0x0000000608089c10 */ /* 0x000fc8000ff5e0ff */
[----:B------:R-:W-:-:S05]  /*0610*/  @!P1 IADD3.X R9, RZ, UR7, RZ, P2, !PT ;  /* 0x00000007ff099c10 */ /* 0x000fca00097fe4ff */
[----:B------:R1:W-:Y:S04]  /*0620*/  @!P1 STG.E.U8 desc[UR4][R8.64], R5 ;  /* 0x0000000508009986 */ /* 0x0003e8000c101104 */
.L_x_27589:
[----:B------:R-:W-:Y:S05]  /*0630*/  BSYNC B0 ;  /* 0x0000000000007941 */ /* 0x000fea0003800000 */
.L_x_27588:
[----:B------:R-:W-:-:S13]  /*0640*/  ISETP.GE.AND P0, PT, R3, R2, PT ;  /* 0x000000020300720c */ /* 0x000fda0003f06270 */
[----:B------:R-:W-:Y:S05]  /*0650*/  @P0 EXIT ;  /* 0x000000000000094d */ /* 0x000fea0003800000 */
[----:B------:R-:W-:Y:S01]  /*0660*/  IMAD R3, R0, 0x200, R3 ;  /* 0x0000020000037824 */ /* 0x000fe200078e0203 */
[----:B------:R-:W-:-:S04]  /*0670*/  ULDC.64 UR6, c[0x0][0x218] ;  /* 0x0000860000067ab9 */ /* 0x000fc80000000a00 */
[----:B------:R-:W-:-:S05]  /*0680*/  IADD3 R2, P0, R3, UR6, RZ ;  /* 0x0000000603027c10 */ /* 0x000fca000ff1e0ff */
[----:B------:R-:W-:-:S05]  /*0690*/  IMAD.X R3, RZ, RZ, UR7, P0 ;  /* 0x00000007ff037e24 */ /* 0x000fca00080e06ff */
[----:B------:R-:W-:Y:S01]  /*06a0*/  STG.E.U8 desc[UR4][R2.64], R11 ;  /* 0x0000000b02007986 */ /* 0x000fe2000c101104 */
[----:B------:R-:W-:Y:S05]  /*06b0*/  EXIT ;  /* 0x000000000000794d */ /* 0x000fea0003800000 */
        .weak           $__internal_31_$__cuda_sm20_rem_u16
        .type           $__internal_31_$__cuda_sm20_rem_u16,@function
        .size           $__internal_31_$__cuda_sm20_rem_u16,(.L_x_57244 - $__internal_31_$__cuda_sm20_rem_u16)
$__internal_31_$__cuda_sm20_rem_u16:
        /* <DEDUP_REMOVED lines=14> */
[----:B0-----:R-:W-:-:S04]  /*07a0*/  LOP3.LUT R12, R7, 0xffff, RZ, 0xc0, !PT ;  /* 0x0000ffff070c7812 */ /* 0x001fc800078ec0ff */
[----:B------:R-:W-:-:S05]  /*07b0*/  IADD3 R12, -R12, RZ, RZ ;  /* 0x000000ff0c0c7210 */ /* 0x000fca0007ffe1ff */
[----:B------:R-:W-:Y:S02]  /*07c0*/  IMAD R14, R13, R12, R16 ;  /* 0x0000000c0d0e7224 */ /* 0x000fe400078e0210 */
[----:B------:R-:W-:Y:S02]  /*07d0*/  IMAD.MOV.U32 R12, RZ, RZ, R15 ;  /* 0x000000ffff0c7224 */ /* 0x000fe400078e000f */
[----:B------:R-:W-:Y:S02]  /*07e0*/  IMAD.MOV.U32 R13, RZ, RZ, 0x0 ;  /* 0x00000000ff0d7424 */ /* 0x000fe400078e00ff */
[----:B------:R-:W-:Y:S02]  /*07f0*/  @!P1 IMAD.MOV.U32 R14, RZ, RZ, -0x1 ;  /* 0xffffffffff0e9424 */ /* 0x000fe400078e00ff */
[----:B------:R-:W-:Y:S05]  /*0800*/  RET.REL.NODEC R12 `(_ZN2at6native27unrolled_elementwise_kernelINS0_13BUnaryFunctorIhhhZZZNS0_16fmod_kernel_cudaERNS_18TensorIteratorBaseEENKUlvE_clEvENKUlvE_clEvEUlhhE_EESt5arrayIPcLm2EELi4E23TrivialOffsetCalculatorILi1EjESD_NS0_6memory15LoadWithoutCastENSE_16StoreWithoutCastEEEviT_T0_T2_T3_T4_T5_) ;  /* 0xfffffff40cfc7950 */ /* 0x000fea0003c3ffff */
.L_x_27590:
        /* <DEDUP_REMOVED lines=15> */
.L_x_57244:


//--------------------- .text._ZN2at6native29vectorized_elementwise_kernelILi2ENS0_13BUnaryFunctorIhhhZZZNS0_16fmod_kernel_cudaERNS_18TensorIteratorBaseEENKUlvE_clEvENKUlvE_clEvEUlhhE_EESt5arrayIPcLm2EEEEviT0_T1_ --------------------------
	.section	.text._ZN2at6native29vectorized_elementwise_kernelILi2ENS0_13BUnaryFunctorIhhhZZZNS0_16fmod_kernel_cudaERNS_18TensorIteratorBaseEENKUlvE_clEvENKUlvE_clEvEUlhhE_EESt5arrayIPcLm2EEEEviT0_T1_,"ax",@progbits
	.align	128
        .global         _ZN2at6native29vectorized_elementwise_kernelILi2ENS0_13BUnaryFunctorIhhhZZZNS0_16fmod_kernel_cudaERNS_18TensorIteratorBaseEENKUlvE_clEvENKUlvE_clEvEUlhhE_EESt5arrayIPcLm2EEEEviT0_T1_
        .type           _ZN2at6native29vectorized_elementwise_kernelILi2ENS0_13BUnaryFunctorIhhhZZZNS0_16fmod_kernel_cudaERNS_18TensorIteratorBaseEENKUlvE_clEvENKUlvE_clEvEUlhhE_EESt5arrayIPcLm2EEEEviT0_T1_,@function
        .size           _ZN2at6native29vectorized_elementwise_kernelILi2ENS0_13BUnaryFunctorIhhhZZZNS0_16fmod_kernel_cudaERNS_18TensorIteratorBaseEENKUlvE_clEvENKUlvE_clEvEUlhhE_EESt5arrayIPcLm2EEEEviT0_T1_,(.L_x_57245 - _ZN2at6native29vectorized_elementwise_kernelILi2ENS0_13BUnaryFunctorIhhhZZZNS0_16fmod_kernel_cudaERNS_18TensorIteratorBaseEENKUlvE_clEvENKUlvE_clEvEUlhhE_EESt5arrayIPcLm2EEEEviT0_T1_)
        .other          _ZN2at6native29vectorized_elementwise_kernelILi2ENS0_13BUnaryFunctorIhhhZZZNS0_16fmod_kernel_cudaERNS_18TensorIteratorBaseEENKUlvE_clEvENKUlvE_clEvEUlhhE_EESt5arrayIPcLm2EEEEviT0_T1_,@"STO_CUDA_ENTRY STV_DEFAULT"
_ZN2at6native29vectorized_elementwise_kernelILi2ENS0_13BUnaryFunctorIhhhZZZNS0_16fmod_kernel_cudaERNS_18TensorIteratorBaseEENKUlvE_clEvENKUlvE_clEvEUlhhE_EESt5arrayIPcLm2EEEEviT0_T1_:
.text._ZN2at6native29vectorized_elementwise_kernelILi2ENS0_13BUnaryFunctorIhhhZZZNS0_16fmod_kernel_cudaERNS_18TensorIteratorBaseEENKUlvE_clEvENKUlvE_clEvEUlhhE_EESt5arrayIPcLm2EEEEviT0_T1_:
[----:B------:R-:W-:Y:S08]  /*0000*/  LDC R1, c[0x0][0x28] ;  /* 0x00000a00ff017b82 */ /* 0x000ff00000000800 */
[----:B------:R-:W0:Y:S01]  /*0010*/  S2UR UR4, SR_CTAID.X ;  /* 0x00000000000479c3 */ /* 0x000e220000002500 */
[----:B------:R-:W-:Y:S01]  /*0020*/  ULDC.64 UR8, c[0x0][0x208] ;  /* 0x0000820000087ab9 */ /* 0x000fe20000000a00 */
[----:B------:R-:W-:-:S06]  /*0030*/  ULDC.U8 UR10, c[0x0][0x215] ;  /* 0x00008540000a7ab9 */ /* 0x000fcc0000000000 */
[----:B------:R-:W1:Y:S01]  /*0040*/  LDC R2, c[0x0][0x210] ;  /* 0x00008400ff027b82 */ /* 0x000e620000000800 */
[----:B0-----:R-:W-:-:S06]  /*0050*/  USHF.L.U32 UR4, UR4, 0xa, URZ ;  /* 0x0000000a04047899 */ /* 0x001fcc000800063f */
[----:B-1----:R-:W-:-:S05]  /*0060*/  VIADD R2, R2, -UR4 ;  /* 0x8000000402027c36 */ /* 0x002fca0008000000 */
[----:B------:R-:W-:-:S13]  /*0070*/  ISETP.GE.U32.AND P0, PT, R2, 0x400, PT ;  /* 0x000004000200780c */ /* 0x000fda0003f06070 */
[----:B------:R-:W-:Y:S05]  /*0080*/  @!P0 BRA `(.L_x_27591) ;  /* 0x0000000400148947 */ /* 0x000fea0003800000 */
        /* <DEDUP_REMOVED lines=13> */
[----:B------:R-:W-:Y:S02]  /*0160*/  UIADD3.X UR5, URZ, UR7, URZ, UP0, !UPT ;  /* 0x000000073f057290 */ /* 0x000fe400087fe43f */
[----:B------:R-:W-:-:S04]  /*0170*/  IMAD.U32 R10, RZ, RZ, UR4 ;  /* 0x00000004ff0a7e24 */ /* 0x000fc8000f8e00ff */
[----:B------:R-:W-:Y:S01]  /*0180*/  IMAD.U32 R11, RZ, RZ, UR5 ;  /* 0x00000005ff0b7e24 */ /* 0x000fe2000f8e00ff */
[----:B------:R-:W-:Y:S01]  /*0190*/  MOV R14, 0x250 ;  /* 0x00000250000e7802 */ /* 0x000fe20000000f00 */
[----:B------:R-:W-:Y:S02]  /*01a0*/  IMAD.U32 R12, RZ, RZ, UR10 ;  /* 0x0000000aff0c7e24 */ /* 0x000fe4000f8e00ff */
[----:B------:R-:W-:Y:S01]  /*01b0*/  IMAD.WIDE R10, R13, 0x2, R10 ;  /* 0x000000020d0a7825 */ /* 0x000fe200078e020a */
[C---:B--2---:R-:W-:Y:S02]  /*01c0*/  PRMT R4, R6.reuse, 0x7770, RZ ;  /* 0x0000777006047816 */ /* 0x044fe400000000ff */
[----:B------:R-:W-:Y:S02]  /*01d0*/  PRMT R5, R6, 0x7771, RZ ;  /* 0x0000777106057816 */ /* 0x000fe400000000ff */
[C---:B---3--:R-:W-:Y:S02]  /*01e0*/  PRMT R0, R9.reuse, 0x7770, RZ ;  /* 0x0000777009007816 */ /* 0x048fe400000000ff */
[----:B------:R-:W-:-:S02]  /*01f0*/  PRMT R9, R9, 0x7771, RZ ;  /* 0x0000777109097816 */ /* 0x000fc400000000ff */
[C---:B----4-:R-:W-:Y:S02]  /*0200*/  PRMT R2, R3.reuse, 0x7770, RZ ;  /* 0x0000777003027816 */ /* 0x050fe400000000ff */
[----:B------:R-:W-:Y:S02]  /*0210*/  PRMT R3, R3, 0x7771, RZ ;  /* 0x0000777103037816 */ /* 0x000fe400000000ff */
[C---:B-----5:R-:W-:Y:S02]  /*0220*/  PRMT R6, R7.reuse, 0x7770, RZ ;  /* 0x0000777007067816 */ /* 0x060fe400000000ff */
[----:B------:R-:W-:-:S07]  /*0230*/  PRMT R7, R7, 0x7771, RZ ;  /* 0x0000777107077816 */ /* 0x000fce00000000ff */
[----:B------:R-:W-:Y:S05]  /*0240*/  CALL.REL.NOINC `($__internal_32_$__cuda_sm20_rem_u16) ;  /* 0x0000000c00ec7944 */ /* 0x000fea0003c00000 */
[----:B------:R-:W-:Y:S01]  /*0250*/  IMAD.MOV.U32 R8, RZ, RZ, R15 ;  /* 0x000000ffff087224 */ /* 0x000fe200078e000f */
[----:B------:R-:W-:Y:S01]  /*0260*/  MOV R14, 0x2a0 ;  /* 0x000002a0000e7802 */ /* 0x000fe20000000f00 */
[----:B------:R-:W-:Y:S02]  /*0270*/  IMAD.MOV.U32 R9, RZ, RZ, R0 ;  /* 0x000000ffff097224 */ /* 0x000fe400078e0000 */
[----:B------:R-:W-:-:S07]  /*0280*/  IMAD.U32 R12, RZ, RZ, UR10 ;  /* 0x0000000aff0c7e24 */ /* 0x000fce000f8e00ff */
[----:B------:R-:W-:Y:S05]  /*0290*/  CALL.REL.NOINC `($__internal_32_$__cuda_sm20_rem_u16) ;  /* 0x0000000c00d87944 */ /* 0x000fea0003c00000 */
[----:B------:R-:W-:Y:S01]  /*02a0*/  PRMT R13, R8, 0x7604, R15 ;  /* 0x00007604080d7816 */ /* 0x000fe2000000000f */
[----:B------:R-:W-:Y:S01]  /*02b0*/  IMAD.MOV.U32 R9, RZ, RZ, R3 ;  /* 0x000000ffff097224 */ /* 0x000fe200078e0003 */
[----:B------:R-:W-:Y:S01]  /*02c0*/  MOV R14, 0x300 ;  /* 0x00000300000e7802 */ /* 0x000fe20000000f00 */
[----:B------:R-:W-:Y:S02]  /*02d0*/  IMAD.U32 R12, RZ, RZ, UR10 ;  /* 0x0000000aff0c7e24 */ /* 0x000fe4000f8e00ff */
[----:B------:R0:W-:Y:S05]  /*02e0*/  STG.E.U16 desc[UR8][R10.64], R13 ;  /* 0x0000000d0a007986 */ /* 0x0001ea000c101508 */
[----:B0-----:R-:W-:Y:S05]  /*02f0*/  CALL.REL.NOINC `($__internal_32_$__cuda_sm20_rem_u16) ;  /* 0x0000000c00c07944 */ /* 0x001fea0003c00000 */
[----:B------:R-:W-:Y:S01]  /*0300*/  MOV R0, R15 ;  /* 0x0000000f00007202 */ /* 0x000fe20000000f00 */
[----:B------:R-:W-:Y:S01]  /*0310*/  IMAD.MOV.U32 R9, RZ, RZ, R2 ;  /* 0x000000ffff097224 */ /* 0x000fe200078e0002 */
[----:B------:R-:W-:Y:S01]  /*0320*/  MOV R14, 0x350 ;  /* 0x00000350000e7802 */ /* 0x000fe20000000f00 */
        /* <DEDUP_REMOVED lines=24> */
[----:B------:R-:W-:-:S05]  /*04b0*/  PRMT R3, R0, 0x7604, R15 ;  /* 0x0000760400037816 */ /* 0x000fca000000000f */
[----:B------:R-:W-:Y:S01]  /*04c0*/  STG.E.U16 desc[UR8][R10.64+0x300], R3 ;  /* 0x000300030a007986 */ /* 0x000fe2000c101508 */
[----:B------:R-:W-:Y:S05]  /*04d0*/  EXIT ;  /* 0x000000000000794d */ /* 0x000fea0003800000 */
.L_x_27591:
[----:B------:R-:W0:Y:S01]  /*04e0*/  S2R R3, SR_TID.X ;  /* 0x0000000000037919 */ /* 0x000e220000002100 */
[----:B------:R-:W-:Y:S02]  /*04f0*/  PRMT R0, RZ, 0x7610, R0 ;  /* 0x00007610ff007816 */ /* 0x000fe40000000000 */
[----:B0-----:R-:W-:Y:S01]  /*0500*/  ISETP.GE.AND P0, PT, R3, R2, PT ;  /* 0x000000020300720c */ /* 0x001fe20003f06270 */
[----:B------:R-:W-:-:S12]  /*0510*/  IMAD.MOV.U32 R7, RZ, RZ, R3 ;  /* 0x000000ffff077224 */ /* 0x000fd800078e0003 */
        /* <DEDUP_REMOVED lines=9> */
[----:B------:R-:W-:-:S12]  /*05b0*/  @!P0 IMAD.X R5, RZ, RZ, R11, P5 ;  /* 0x000000ffff058224 */ /* 0x000fd800028e060b */
[C---:B------:R-:W-:Y:S01]  /*05c0*/  @!P1 VIADD R17, R7.reuse, UR4 ;  /* 0x0000000407119c36 */ /* 0x040fe20008000000 */
[----:B------:R-:W0:Y:S01]  /*05d0*/  @!P1 LDC.64 R24, c[0x0][0x220] ;  /* 0x00008800ff189b82 */ /* 0x000e220000000a00 */
[----:B------:R-:W-:Y:S01]  /*05e0*/  @!P1 VIADD R7, R7, 0x80 ;  /* 0x0000008007079836 */ /* 0x000fe20000000000 */
[----:B-1----:R-:W-:-:S04]  /*05f0*/  @!P6 IADD3 R14, P5, R15, R12, RZ ;  /* 0x0000000c0f0ee210 */ /* 0x002fc80007fbe0ff */
[----:B------:R-:W-:Y:S01]  /*0600*/  ISETP.GE.AND P2, PT, R7, R2, PT ;  /* 0x000000020700720c */ /* 0x000fe20003f46270 */
[----:B------:R-:W-:-:S05]  /*0610*/  @!P6 IMAD.X R15, RZ, RZ, R13, P5 ;  /* 0x000000ffff0fe224 */ /* 0x000fca00028e060d */
[----:B------:R1:W5:Y:S07]  /*0620*/  @!P6 LDG.E.U8 R0, desc[UR8][R14.64] ;  /* 0x000000080e00e981 */ /* 0x00036e000c1e1100 */
[C---:B------:R-:W-:Y:S01]  /*0630*/  @!P2 IADD3 R9, R7.reuse, UR4, RZ ;  /* 0x000000040709ac10 */ /* 0x040fe2000fffe0ff */
[----:B------:R-:W-:Y:S01]  /*0640*/  @!P2 VIADD R7, R7, 0x80 ;  /* 0x000000800707a836 */ /* 0x000fe20000000000 */
[----:B------:R-:W2:Y:S04]  /*0650*/  @!P2 LDC.64 R20, c[0x0][0x220] ;  /* 0x00008800ff14ab82 */ /* 0x000ea80000000a00 */
[----:B------:R-:W-:-:S13]  /*0660*/  ISETP.GE.AND P3, PT, R7, R2, PT ;  /* 0x000000020700720c */ /* 0x000fda0003f66270 */
[----:B------:R-:W-:Y:S01]  /*0670*/  @!P3 VIADD R29, R7, UR4 ;  /* 0x00000004071dbc36 */ /* 0x000fe20008000000 */
[----:B0-----:R-:W-:Y:S01]  /*0680*/  @!P1 IADD3 R24, P6, R17, R24, RZ ;  /* 0x0000001811189210 */ /* 0x001fe20007fde0ff */
[----:B------:R-:W-:Y:S01]  /*0690*/  @!P3 VIADD R7, R7, 0x80 ;  /* 0x000000800707b836 */ /* 0x000fe20000000000 */
[----:B------:R-:W0:Y:S04]  /*06a0*/  @!P3 LDC.64 R18, c[0x0][0x220] ;  /* 0x00008800ff12bb82 */ /* 0x000e280000000a00 */
[----:B------:R-:W-:-:S13]  /*06b0*/  ISETP.GE.AND P4, PT, R7, R2, PT ;  /* 0x000000020700720c */ /* 0x000fda0003f86270 */
[C---:B------:R-:W-:Y:S01]  /*06c0*/  @!P4 VIADD R27, R7.reuse, UR4 ;  /* 0x00000004071bcc36 */ /* 0x040fe20008000000 */
[----:B------:R-:W-:Y:S01]  /*06d0*/  @!P1 IADD3.X R25, RZ, R25, RZ, P6, !PT ;  /* 0x00000019ff199210 */ /* 0x000fe200037fe4ff */
[----:B------:R-:W-:Y:S01]  /*06e0*/  @!P4 VIADD R7, R7, 0x80 ;  /* 0x000000800707c836 */ /* 0x000fe20000000000 */
[----:B------:R-:W3:Y:S04]  /*06f0*/  @!P4 LDC.64 R16, c[0x0][0x220] ;  /* 0x00008800ff10cb82 */ /* 0x000ee80000000a00 */
[----:B------:R-:W-:-:S13]  /*0700*/  ISETP.GE.AND P5, PT, R7, R2, PT ;  /* 0x000000020700720c */ /* 0x000fda0003fa6270 */
[C---:B------:R-:W-:Y:S01]  /*0710*/  @!P5 VIADD R23, R7.reuse, UR4 ;  /* 0x000000040717dc36 */ /* 0x040fe20008000000 */
[----:B------:R-:W4:Y:S01]  /*0720*/  @!P5 LDC.64 R12, c[0x0][0x220] ;  /* 0x00008800ff0cdb82 */ /* 0x000f220000000a00 */
[----:B------:R-:W-:-:S05]  /*0730*/  @!P5 VIADD R7, R7, 0x80 ;  /* 0x000000800707d836 */ /* 0x000fca0000000000 */
[----:B------:R-:W-:Y:S02]  /*0740*/  ISETP.GE.AND P6, PT, R7, R2, PT ;  /* 0x000000020700720c */ /* 0x000fe40003fc6270 */
[----:B------:R-:W-:-:S06]  /*0750*/  PRMT R10, RZ, 0x7610, R10 ;  /* 0x00007610ff0a7816 */ /* 0x000fcc000000000a */
[----:B------:R-:W5:Y:S05]  /*0760*/  @!P1 LDG.E.U8 R10, desc[UR8][R24.64] ;  /* 0x00000008180a9981 */ /* 0x000f6a000c1e1100 */
[----:B-1----:R-:W1:Y:S01]  /*0770*/  @!P6 LDC.64 R14, c[0x0][0x220] ;  /* 0x00008800ff0eeb82 */ /* 0x002e620000000a00 */
[----:B--2---:R-:W-:-:S05]  /*0780*/  @!P2 IADD3 R20, P1, R9, R20, RZ ;  /* 0x000000140914a210 */ /* 0x004fca0007f3e0ff */
[----:B------:R-:W-:Y:S01]  /*0790*/  @!P2 IMAD.X R21, RZ, RZ, R21, P1 ;  /* 0x000000ffff15a224 */ /* 0x000fe200008e0615 */
[----:B0-----:R-:W-:Y:S02]  /*07a0*/  @!P3 IADD3 R18, P1, R29, R18, RZ ;  /* 0x000000121d12b210 */ /* 0x001fe40007f3e0ff */
[----:B------:R-:W-:Y:S02]  /*07b0*/  PRMT R11, RZ, 0x7610, R11 ;  /* 0x00007610ff0b7816 */ /* 0x000fe4000000000b */
[----:B------:R-:W-:Y:S01]  /*07c0*/  PRMT R8, RZ, 0x7610, R8 ;  /* 0x00007610ff087816 */ /* 0x000fe20000000008 */
[----:B------:R-:W-:Y:S02]  /*07d0*/  @!P3 IMAD.X R19, RZ, RZ, R19, P1 ;  /* 0x000000ffff13b224 */ /* 0x000fe400008e0613 */
[----:B------:R-:W-:Y:S01]  /*07e0*/  @!P6 VIADD R7, R7, UR4 ;  /* 0x000000040707ec36 */ /* 0x000fe20008000000 */
[----:B------:R-:W-:Y:S01]  /*07f0*/  PRMT R9, RZ, 0x7610, R9 ;  /* 0x00007610ff097816 */ /* 0x000fe20000000009 */
[----:B------:R-:W5:Y:S01]  /*0800*/  @!P2 LDG.E.U8 R11, desc[UR8][R20.64] ;  /* 0x00000008140ba981 */ /* 0x000f62000c1e1100 */
[----:B---3--:R-:W-:-:S02]  /*0810*/  @!P4 IADD3 R16, P2, R27, R16, RZ ;  /* 0x000000101b10c210 */ /* 0x008fc40007f5e0ff */
[----:B----4-:R-:W-:Y:S01]  /*0820*/  @!P5 IADD3 R12, P1, R23, R12, RZ ;  /* 0x0000000c170cd210 */ /* 0x010fe20007f3e0ff */
[----:B------:R-:W5:Y:S01]  /*0830*/  @!P3 LDG.E.U8 R8, desc[UR8][R18.64] ;  /* 0x000000081208b981 */ /* 0x000f62000c1e1100 */
[----:B-1----:R-:W-:-:S03]  /*0840*/  @!P6 IADD3 R14, P3, R7, R14, RZ ;  /* 0x0000000e070ee210 */ /* 0x002fc60007f7e0ff */
[----:B------:R0:W5:Y:S01]  /*0850*/  @!P0 LDG.E.U8 R9, desc[UR8][R4.64] ;  /* 0x0000000804098981 */ /* 0x000162000c1e1100 */
[----:B------:R-:W-:Y:S01]  /*0860*/  PRMT R7, RZ, 0x7610, R7 ;  /* 0x00007610ff077816 */ /* 0x000fe20000000007 */
[----:B------:R-:W-:Y:S02]  /*0870*/  @!P4 IMAD.X R17, RZ, RZ, R17, P2 ;  /* 0x000000ffff11c224 */ /* 0x000fe400010e0611 */
[----:B------:R-:W-:Y:S02]  /*0880*/  @!P5 IMAD.X R13, RZ, RZ, R13, P1 ;  /* 0x000000ffff0dd224 */ /* 0x000fe400008e060d */
[----:B------:R-:W-:Y:S01]  /*0890*/  @!P6 IMAD.X R15, RZ, RZ, R15, P3 ;  /* 0x000000ffff0fe224 */ /* 0x000fe200018e060f */
[----:B------:R1:W5:Y:S01]  /*08a0*/  @!P4 LDG.E.U8 R7, desc[UR8][R16.64] ;  /* 0x000000081007c981 */ /* 0x000362000c1e1100 */
[----:B0-----:R-:W-:Y:S02]  /*08b0*/  PRMT R4, RZ, 0x7610, R4 ;  /* 0x00007610ff047816 */ /* 0x001fe40000000004 */
[----:B------:R-:W-:-:S04]  /*08c0*/  PRMT R5, RZ, 0x7610, R5 ;  /* 0x00007610ff057816 */ /* 0x000fc80000000005 */
[----:B------:R1:W5:Y:S04]  /*08d0*/  @!P5 LDG.E.U8 R4, desc[UR8][R12.64] ;  /* 0x000000080c04d981 */ /* 0x000368000c1e1100 */
[----:B------:R1:W5:Y:S01]  /*08e0*/  @!P6 LDG.E.U8 R5, desc[UR8][R14.64] ;  /* 0x000000080e05e981 */ /* 0x000362000c1e1100 */
[----:B------:R-:W-:Y:S04]  /*08f0*/  BSSY B0, `(.L_x_27592) ;  /* 0x0000007000007945 */ /* 0x000fe80003800000 */
[----:B------:R-:W-:Y:S05]  /*0900*/  @P0 BRA `(.L_x_27593) ;  /* 0x0000000000140947 */ /* 0x000fea0003800000 */
[----:B-----5:R-:W-:Y:S01]  /*0910*/  LOP3.LUT R9, R9, 0xff, RZ, 0xc0, !PT ;  /* 0x000000ff09097812 */ /* 0x020fe200078ec0ff */
[----:B-1----:R-:W-:Y:S01]  /*0920*/  IMAD.U32 R12, RZ, RZ, UR10 ;  /* 0x0000000aff0c7e24 */ /* 0x002fe2000f8e00ff */
[----:B------:R-:W-:-:S07]  /*0930*/  MOV R14, 0x950 ;  /* 0x00000950000e7802 */ /* 0x000fce0000000f00 */
[----:B------:R-:W-:Y:S05]  /*0940*/  CALL.REL.NOINC `($__internal_32_$__cuda_sm20_rem_u16) ;  /* 0x00000008002c7944 */ /* 0x000fea0003c00000 */
[----:B------:R-:W-:-:S07]  /*0950*/  IMAD.MOV.U32 R6, RZ, RZ, R15 ;  /* 0x000000ffff067224 */ /* 0x000fce00078e000f */
.L_x_27593:
[----:B------:R-:W-:Y:S05]  /*0960*/  BSYNC B0 ;  /* 0x0000000000007941 */ /* 0x000fea0003800000 */
.L_x_27592:
[----:B-----5:R-:W-:Y:S01]  /*0970*/  VIADD R9, R3, 0x80 ;  /* 0x0000008003097836 */ /* 0x020fe20000000000 */
[----:B------:R-:W-:Y:S04]  /*0980*/  BSSY B0, `(.L_x_27594) ;  /* 0x0000008000007945 */ /* 0x000fe80003800000 */
[----:B------:R-:W-:-:S13]  /*0990*/  ISETP.GE.AND P1, PT, R9, R2, PT ;  /* 0x000000020900720c */ /* 0x000fda0003f26270 */
[----:B------:R-:W-:Y:S05]  /*09a0*/  @P1 BRA `(.L_x_27595) ;  /* 0x0000000000141947 */ /* 0x000fea0003800000 */
[----:B------:R-:W-:Y:S02]  /*09b0*/  LOP3.LUT R9, R0, 0xff, RZ, 0xc0, !PT ;  /* 0x000000ff00097812 */ /* 0x000fe400078ec0ff */
[----:B-1----:R-:W-:Y:S02]  /*09c0*/  MOV R12, UR10 ;  /* 0x0000000a000c7c02 */ /* 0x002fe40008000f00 */
[----:B------:R-:W-:-:S07]  /*09d0*/  MOV R14, 0x9f0 ;  /* 0x000009f0000e7802 */ /* 0x000fce0000000f00 */
[----:B------:R-:W-:Y:S05]  /*09e0*/  CALL.REL.NOINC `($__internal_32_$__cuda_sm20_rem_u16) ;  /* 0x0000000800047944 */ /* 0x000fea0003c00000 */
[----:B------:R-:W-:-:S07]  /*09f0*/  IMAD.MOV.U32 R0, RZ, RZ, R15 ;  /* 0x000000ffff007224 */ /* 0x000fce00078e000f */
.L_x_27595:
[----:B------:R-:W-:Y:S05]  /*0a00*/  BSYNC B0 ;  /* 0x0000000000007941 */ /* 0x000fea0003800000 */
.L_x_27594:
[----:B------:R-:W-:Y:S01]  /*0a10*/  VIADD R9, R3, 0x100 ;  /* 0x0000010003097836 */ /* 0x000fe20000000000 */
[----:B------:R-:W-:Y:S04]  /*0a20*/  BSSY B0, `(.L_x_27596) ;  /* 0x0000008000007945 */ /* 0x000fe80003800000 */
[----:B------:R-:W-:-:S13]  /*0a30*/  ISETP.GE.AND P1, PT, R9, R2, PT ;  /* 0x000000020900720c */ /* 0x000fda0003f26270 */
[----:B------:R-:W-:Y:S05]  /*0a40*/  @P1 BRA `(.L_x_27597) ;  /* 0x0000000000141947 */ /* 0x000fea0003800000 */
[----:B------:R-:W-:Y:S01]  /*0a50*/  LOP3.LUT R9, R10, 0xff, RZ, 0xc0, !PT ;  /* 0x000000ff0a097812 */ /* 0x000fe200078ec0ff */
[----:B-1----:R-:W-:Y:S01]  /*0a60*/  IMAD.U32 R12, RZ, RZ, UR10 ;  /* 0x0000000aff0c7e24 */ /* 0x002fe2000f8e00ff */
[----:B------:R-:W-:-:S07]  /*0a70*/  MOV R14, 0xa90 ;  /* 0x00000a90000e7802 */ /* 0x000fce0000000f00 */
[----:B------:R-:W-:Y:S05]  /*0a80*/  CALL.REL.NOINC `($__internal_32_$__cuda_sm20_rem_u16) ;  /* 0x0000000400dc7944 */ /* 0x000fea0003c00000 */
[----:B------:R-:W-:-:S07]  /*0a90*/  IMAD.MOV.U32 R10, RZ, RZ, R15 ;  /* 0x000000ffff0a7224 */ /* 0x000fce00078e000f */
.L_x_27597:
[----:B------:R-:W-:Y:S05]  /*0aa0*/  BSYNC B0 ;  /* 0x0000000000007941 */ /* 0x000fea0003800000 */
.L_x_27596:
        /* <DEDUP_REMOVED lines=9> */
.L_x_27599:
[----:B------:R-:W-:Y:S05]  /*0b40*/  BSYNC B0 ;  /* 0x0000000000007941 */ /* 0x000fea0003800000 */
.L_x_27598:
        /* <DEDUP_REMOVED lines=8> */
[----:B------:R-:W-:-:S07]  /*0bd0*/  MOV R8, R15 ;  /* 0x0000000f00087202 */ /* 0x000fce0000000f00 */
.L_x_27601:
[----:B------:R-:W-:Y:S05]  /*0be0*/  BSYNC B0 ;  /* 0x0000000000007941 */ /* 0x000fea0003800000 */
.L_x_27600:
        /* <DEDUP_REMOVED lines=9> */
.L_x_27603:
[----:B------:R-:W-:Y:S05]  /*0c80*/  BSYNC B0 ;  /* 0x0000000000007941 */ /* 0x000fea0003800000 */
.L_x_27602:
        /* <DEDUP_REMOVED lines=9> */
.L_x_27605:
[----:B------:R-:W-:Y:S05]  /*0d20*/  BSYNC B0 ;  /* 0x0000000000007941 */ /* 0x000fea0003800000 */
.L_x_27604:
        /* <DEDUP_REMOVED lines=8> */
.L_x_27607:
[----:B------:R-:W-:Y:S05]  /*0db0*/  BSYNC B0 ;  /* 0x0000000000007941 */ /* 0x000fea0003800000 */
.L_x_27606:
[----:B------:R-:W0:Y:S01]  /*0dc0*/  @!P0 S2R R5, SR_TID.X ;  /* 0x0000000000058919 */ /* 0x000e220000002100 */
[----:B-1----:R-:W1:Y:S01]  /*0dd0*/  @!P0 LDC.64 R16, c[0x0][0x218] ;  /* 0x00008600ff108b82 */ /* 0x002e620000000a00 */
[----:B------:R-:W-:Y:S04]  /*0de0*/  BSSY B0, `(.L_x_27608) ;  /* 0x0000038000007945 */ /* 0x000fe80003800000 */
[----:B------:R-:W-:Y:S01]  /*0df0*/  BSSY B1, `(.L_x_27609) ;  /* 0x000002f000017945 */ /* 0x000fe20003800000 */
[C---:B0-----:R-:W-:Y:S02]  /*0e00*/  @!P0 VIADD R13, R5.reuse, UR4 ;  /* 0x00000004050d8c36 */ /* 0x041fe40008000000 */
[----:B------:R-:W-:-:S03]  /*0e10*/  @!P0 VIADD R3, R5, 0x80 ;  /* 0x0000008005038836 */ /* 0x000fc60000000000 */
[----:B-1----:R-:W-:-:S04]  /*0e20*/  @!P0 IADD3 R12, P1, R13, R16, RZ ;  /* 0x000000100d0c8210 */ /* 0x002fc80007f3e0ff */
[----:B------:R-:W-:-:S05]  /*0e30*/  @!P0 IADD3.X R13, RZ, R17, RZ, P1, !PT ;  /* 0x00000011ff0d8210 */ /* 0x000fca0000ffe4ff */
        /* <DEDUP_REMOVED lines=17> */
.L_x_27610:
        /* <DEDUP_REMOVED lines=8> */
.L_x_27611:
[----:B------:R-:W-:-:S13]  /*0fd0*/  ISETP.GE.AND P0, PT, R3, R2, PT ;  /* 0x000000020300720c */ /* 0x000fda0003f06270 */
[----:B------:R-:W-:Y:S05]  /*0fe0*/  @P0 BRA `(.L_x_27613) ;  /* 0x00000000003c0947 */ /* 0x000fea0003800000 */
[C---:B------:R-:W-:Y:S01]  /*0ff0*/  VIADD R10, R3.reuse, UR4 ;  /* 0x00000004030a7c36 */ /* 0x040fe20008000000 */
[----:B------:R-:W-:Y:S01]  /*1000*/  ULDC.64 UR6, c[0x0][0x218] ;  /* 0x0000860000067ab9 */ /* 0x000fe20000000a00 */
[----:B------:R-:W-:-:S03]  /*1010*/  VIADD R3, R3, 0x80 ;  /* 0x0000008003037836 */ /* 0x000fc60000000000 */
[----:B------:R-:W-:-:S05]  /*1020*/  IADD3 R10, P0, R10, UR6, RZ ;  /* 0x000000060a0a7c10 */ /* 0x000fca000ff1e0ff */
[----:B-1----:R-:W-:-:S05]  /*1030*/  IMAD.X R11, RZ, RZ, UR7, P0 ;  /* 0x00000007ff0b7e24 */ /* 0x002fca00080e06ff */
[----:B------:R1:W-:Y:S03]  /*1040*/  STG.E.U8 desc[UR8][R10.64], R8 ;  /* 0x000000080a007986 */ /* 0x0003e6000c101108 */
.L_x_27612:
        /* <DEDUP_REMOVED lines=9> */
.L_x_27613:
[----:B------:R-:W-:Y:S05]  /*10e0*/  BSYNC B1 ;  /* 0x0000000000017941 */ /* 0x000fea0003800000 */
.L_x_27609:
[----:B------:R-:W-:-:S13]  /*10f0*/  ISETP.GE.AND P0, PT, R3, R2, PT ;  /* 0x000000020300720c */ /* 0x000fda0003f06270 */
[----:B--2---:R-:W2:Y:S01]  /*1100*/  @!P0 LDC.64 R8, c[0x0][0x218] ;  /* 0x00008600ff088b82 */ /* 0x004ea20000000a00 */
[C---:B------:R-:W-:Y:S02]  /*1110*/  @!P0 VIADD R7, R3.reuse, UR4 ;  /* 0x0000000403078c36 */ /* 0x040fe40008000000 */
[----:B------:R-:W-:-:S03]  /*1120*/  @!P0 VIADD R3, R3, 0x80 ;  /* 0x0000008003038836 */ /* 0x000fc60000000000 */
[----:B--2---:R-:W-:-:S05]  /*1130*/  @!P0 IADD3 R6, P1, R7, R8, RZ ;  /* 0x0000000807068210 */ /* 0x004fca0007f3e0ff */
[----:B------:R-:W-:-:S05]  /*1140*/  @!P0 IMAD.X R7, RZ, RZ, R9, P1 ;  /* 0x000000ffff078224 */ /* 0x000fca00008e0609 */
[----:B------:R2:W-:Y:S03]  /*1150*/  @!P0 STG.E.U8 desc[UR8][R6.64], R4 ;  /* 0x0000000406008986 */ /* 0x0005e6000c101108 */
.L_x_27614:
[----:B------:R-:W-:Y:S05]  /*1160*/  BSYNC B0 ;  /* 0x0000000000007941 */ /* 0x000fea0003800000 */
.L_x_27608:
[----:B------:R-:W-:Y:S05]  /*1170*/  WARPSYNC.ALL ;  /* 0x0000000000007948 */ /* 0x000fea0003800000 */
[----:B------:R-:W-:-:S13]  /*1180*/  ISETP.GE.AND P0, PT, R3, R2, PT ;  /* 0x000000020300720c */ /* 0x000fda0003f06270 */
[----:B------:R-:W-:Y:S05]  /*1190*/  @P0 EXIT ;  /* 0x000000000000094d */ /* 0x000fea0003800000 */
[----:B------:R-:W-:Y:S01]  /*11a0*/  IADD3 R3, R3, UR4, RZ ;  /* 0x0000000403037c10 */ /* 0x000fe2000fffe0ff */
[----:B------:R-:W-:-:S03]  /*11b0*/  ULDC.64 UR6, c[0x0][0x218] ;  /* 0x0000860000067ab9 */ /* 0x000fc60000000a00 */
[----:B------:R-:W-:-:S05]  /*11c0*/  IADD3 R2, P0, R3, UR6, RZ ;  /* 0x0000000603027c10 */ /* 0x000fca000ff1e0ff */
[----:B------:R-:W-:-:S05]  /*11d0*/  IMAD.X R3, RZ, RZ, UR7, P0 ;  /* 0x00000007ff037e24 */ /* 0x000fca00080e06ff */
[----:B------:R-:W-:Y:S01]  /*11e0*/  STG.E.U8 desc[UR8][R2.64], R15 ;  /* 0x0000000f02007986 */ /* 0x000fe2000c101108 */
[----:B------:R-:W-:Y:S05]  /*11f0*/  EXIT ;  /* 0x000000000000794d */ /* 0x000fea0003800000 */
        .weak           $__internal_32_$__cuda_sm20_rem_u16
        .type           $__internal_32_$__cuda_sm20_rem_u16,@function
        .size           $__internal_32_$__cuda_sm20_rem_u16,(.L_x_57245 - $__internal_32_$__cuda_sm20_rem_u16)
$__internal_32_$__cuda_sm20_rem_u16:
[----:B------:R-:W0:Y:S01]  /*1200*/  I2F.U16 R16, R12 ;  /* 0x0000000c00107306 */ /* 0x000e220000101000 */
[----:B------:R-:W-:-:S07]  /*1210*/  IMAD.MOV.U32 R13, RZ, RZ, 0x4b800000 ;  /* 0x4b800000ff0d7424 */ /* 0x000fce00078e00ff */
[----:B------:R-:W-:Y:S01]  /*1220*/  I2F.U16.RZ R15, R9 ;  /* 0x00000009000f7306 */ /* 0x000fe2000010d000 */
[C---:B0-----:R-:W-:Y:S02]  /*1230*/  FSETP.GEU.AND P2, PT, |R16|.reuse, 1.175494350822287508e-38, PT ;  /* 0x008000001000780b */ /* 0x041fe40003f4e200 */
[----:B------:R-:W-:Y:S02]  /*1240*/  FSETP.GT.AND P1, PT, |R16|, 8.50705917302346158658e+37, PT ;  /* 0x7e8000001000780b */ /* 0x000fe40003f24200 */
[----:B------:R-:W-:-:S04]  /*1250*/  FSEL R13, R13, 1, !P2 ;  /* 0x3f8000000d0d7808 */ /* 0x000fc80005000000 */
[----:B------:R-:W-:Y:S02]  /*1260*/  FSEL R13, R13, 0.25, !P1 ;  /* 0x3e8000000d0d7808 */ /* 0x000fe40004800000 */
[----:B------:R-:W-:-:S03]  /*1270*/  ISETP.NE.U32.AND P1, PT, R12, RZ, PT ;  /* 0x000000ff0c00720c */ /* 0x000fc60003f25070 */
[----:B------:R-:W-:-:S06]  /*1280*/  FMUL R16, R16, R13 ;  /* 0x0000000d10107220 */ /* 0x000fcc0000400000 */
        /* <DEDUP_REMOVED lines=8> */
[----:B------:R-:W-:Y:S02]  /*1310*/  IMAD.MOV.U32 R12, RZ, RZ, R14 ;  /* 0x000000ffff0c7224 */ /* 0x000fe400078e000e */
[----:B------:R-:W-:Y:S02]  /*1320*/  IMAD.MOV.U32 R13, RZ, RZ, 0x0 ;  /* 0x00000000ff0d7424 */ /* 0x000fe400078e00ff */
[----:B------:R-:W-:Y:S02]  /*1330*/  @!P1 IMAD.MOV.U32 R15, RZ, RZ, -0x1 ;  /* 0xffffffffff0f9424 */ /* 0x000fe400078e00ff */
[----:B------:R-:W-:Y:S05]  /*1340*/  RET.REL.NODEC R12 `(_ZN2at6native29vectorized_elementwise_kernelILi2ENS0_13BUnaryFunctorIhhhZZZNS0_16fmod_kernel_cudaERNS_18TensorIteratorBaseEENKUlvE_clEvENKUlvE_clEvEUlhhE_EESt5arrayIPcLm2EEEEviT0_T1_) ;  /* 0xffffffec0c2c7950 */ /* 0x000fea0003c3ffff */
.L_x_27615:
        /* <DEDUP_REMOVED lines=11> */
.L_x_57245:


//--------------------- .text._ZN2at6native29vectorized_elementwise_kernelILi4ENS0_13BUnaryFunctorIhhhZZZNS0_16fmod_kernel_cudaERNS_18TensorIteratorBaseEENKUlvE_clEvENKUlvE_clEvEUlhhE_EESt5arrayIPcLm2EEEEviT0_T1_ --------------------------
	.section	.text._ZN2at6native29vectorized_elementwise_kernelILi4ENS0_13BUnaryFunctorIhhhZZZNS0_16fmod_kernel_cudaERNS_18TensorIteratorBaseEENKUlvE_clEvENKUlvE_clEvEUlhhE_EESt5arrayIPcLm2EEEEviT0_T1_,"ax",@progbits
	.align	128
        .global         _ZN2at6native29vectorized_elementwise_kernelILi4ENS0_13BUnaryFunctorIhhhZZZNS0_16fmod_kernel_cudaERNS_18TensorIteratorBaseEENKUlvE_clEvENKUlvE_clEvEUlhhE_EESt5arrayIPcLm2EEEEviT0_T1_
        .type           _ZN2at6native29vectorized_elementwise_kernelILi4ENS0_13BUnaryFunctorIhhhZZZNS0_16fmod_kernel_cudaERNS_18TensorIteratorBaseEENKUlvE_clEvENKUlvE_clEvEUlhhE_EESt5arrayIPcLm2EEEEviT0_T1_,@function
        .size           _ZN2at6native29vectorized_elementwise_kernelILi4ENS0_13BUnaryFunctorIhhhZZZNS0_16fmod_kernel_cudaERNS_18TensorIteratorBaseEENKUlvE_clEvENKUlvE_clEvEUlhhE_EESt5arrayIPcLm2EEEEviT0_T1_,(.L_x_57246 - _ZN2at6native29vectorized_elementwise_kernelILi4ENS0_13BUnaryFunctorIhhhZZZNS0_16fmod_kernel_cudaERNS_18TensorIteratorBaseEENKUlvE_clEvENKUlvE_clEvEUlhhE_EESt5arrayIPcLm2EEEEviT0_T1_)
        .other          _ZN2at6native29vectorized_elementwise_kernelILi4ENS0_13BUnaryFunctorIhhhZZZNS0_16fmod_kernel_cudaERNS_18TensorIteratorBaseEENKUlvE_clEvENKUlvE_clEvEUlhhE_EESt5arrayIPcLm2EEEEviT0_T1_,@"STO_CUDA_ENTRY STV_DEFAULT"
_ZN2at6native29vectorized_elementwise_kernelILi4ENS0_13BUnaryFunctorIhhhZZZNS0_16fmod_kernel_cudaERNS_18TensorIteratorBaseEENKUlvE_clEvENKUlvE_clEvEUlhhE_EESt5arrayIPcLm2EEEEviT0_T1_:
.text._ZN2at6native29vectorized_elementwise_kernelILi4ENS0_13BUnaryFunctorIhhhZZZNS0_16fmod_kernel_cudaERNS_18TensorIteratorBaseEENKUlvE_clEvENKUlvE_clEvEUlhhE_EESt5arrayIPcLm2EEEEviT0_T1_:
        /* <DEDUP_REMOVED lines=18> */
[----:B------:R0:W3:Y:S01]  /*0120*/  LDG.E R14, desc[UR8][R6.64+0x200] ;  /* 0x00020008060e7981 */ /* 0x0000e2000c1e1900 */
[----:B------:R-:W-:-:S04]  /*0130*/  UIADD3 UR4, UP0, UR4, UR6, URZ ;  /* 0x0000000604047290 */ /* 0x000fc8000ff1e03f */
[----:B------:R-:W-:Y:S02]  /*0140*/  UIADD3.X UR5, URZ, UR7, URZ, UP0, !UPT ;  /* 0x000000073f057290 */ /* 0x000fe400087fe43f */
[----:B------:R-:W-:-:S04]  /*0150*/  IMAD.U32 R2, RZ, RZ, UR4 ;  /* 0x00000004ff027e24 */ /* 0x000fc8000f8e00ff */
[----:B------:R-:W-:Y:S02]  /*0160*/  IMAD.U32 R3, RZ, RZ, UR5 ;  /* 0x00000005ff037e24 */ /* 0x000fe4000f8e00ff */
[----:B------:R-:W-:-:S04]  /*0170*/  IMAD.WIDE R2, R5, 0x4, R2 ;  /* 0x0000000405027825 */ /* 0x000fc800078e0202 */
[----:B------:R-:W-:Y:S01]  /*0180*/  IMAD.U32 R5, RZ, RZ, UR10 ;  /* 0x0000000aff057e24 */ /* 0x000fe2000f8e00ff */
[C---:B--2---:R-:W-:Y:S02]  /*0190*/  PRMT R9, R4.reuse, 0x7770, RZ ;  /* 0x0000777004097816 */ /* 0x044fe400000000ff */
[C---:B------:R-:W-:Y:S02]  /*01a0*/  PRMT R16, R4.reuse, 0x7771, RZ ;  /* 0x0000777104107816 */ /* 0x040fe400000000ff */
[C---:B------:R-:W-:Y:S02]  /*01b0*/  PRMT R0, R4.reuse, 0x7772, RZ ;  /* 0x0000777204007816 */ /* 0x040fe400000000ff */
[----:B0-----:R-:W-:Y:S02]  /*01c0*/  PRMT R6, R4, 0x7773, RZ ;  /* 0x0000777304067816 */ /* 0x001fe400000000ff */
[C---:B---3--:R-:W-:Y:S02]  /*01d0*/  PRMT R11, R14.reuse, 0x7770, RZ ;  /* 0x000077700e0b7816 */ /* 0x048fe400000000ff */
[----:B------:R-:W-:-:S02]  /*01e0*/  PRMT R12, R14, 0x7771, RZ ;  /* 0x000077710e0c7816 */ /* 0x000fc400000000ff */
[C---:B------:R-:W-:Y:S02]  /*01f0*/  PRMT R13, R14.reuse, 0x7772, RZ ;  /* 0x000077720e0d7816 */ /* 0x040fe400000000ff */
[----:B------:R-:W-:Y:S02]  /*0200*/  PRMT R14, R14, 0x7773, RZ ;  /* 0x000077730e0e7816 */ /* 0x000fe400000000ff */
[----:B------:R-:W-:-:S07]  /*0210*/  MOV R4, 0x230 ;  /* 0x0000023000047802 */ /* 0x000fce0000000f00 */
[----:B------:R-:W-:Y:S05]  /*0220*/  CALL.REL.NOINC `($__internal_33_$__cuda_sm20_rem_u16) ;  /* 0x0000000c00f47944 */ /* 0x000fea0003c00000 */
[----:B------:R-:W-:Y:S01]  /*0230*/  IMAD.MOV.U32 R15, RZ, RZ, R7 ;  /* 0x000000ffff0f7224 */ /* 0x000fe200078e0007 */
[----:B------:R-:W-:Y:S01]  /*0240*/  MOV R4, 0x280 ;  /* 0x0000028000047802 */ /* 0x000fe20000000f00 */
[----:B------:R-:W-:Y:S02]  /*0250*/  IMAD.MOV.U32 R6, RZ, RZ, R0 ;  /* 0x000000ffff067224 */ /* 0x000fe400078e0000 */
[----:B------:R-:W-:-:S07]  /*0260*/  IMAD.U32 R5, RZ, RZ, UR10 ;  /* 0x0000000aff057e24 */ /* 0x000fce000f8e00ff */
[----:B------:R-:W-:Y:S05]  /*0270*/  CALL.REL.NOINC `($__internal_33_$__cuda_sm20_rem_u16) ;  /* 0x0000000c00e07944 */ /* 0x000fea0003c00000 */
[----:B------:R-:W-:Y:S01]  /*0280*/  IMAD.MOV.U32 R17, RZ, RZ, R7 ;  /* 0x000000ffff117224 */ /* 0x000fe200078e0007 */
[----:B------:R-:W-:Y:S01]  /*0290*/  MOV R5, UR10 ;  /* 0x0000000a00057c02 */ /* 0x000fe20008000f00 */
[----:B------:R-:W-:Y:S01]  /*02a0*/  IMAD.MOV.U32 R6, RZ, RZ, R16 ;  /* 0x000000ffff067224 */ /* 0x000fe200078e0010 */
[----:B------:R-:W-:-:S07]  /*02b0*/  MOV R4, 0x2d0 ;  /* 0x000002d000047802 */ /* 0x000fce0000000f00 */
[----:B------:R-:W-:Y:S05]  /*02c0*/  CALL.REL.NOINC `($__internal_33_$__cuda_sm20_rem_u16) ;  /* 0x0000000c00cc7944 */ /* 0x000fea0003c00000 */
[----:B------:R-:W-:Y:S01]  /*02d0*/  IMAD.MOV.U32 R0, RZ, RZ, R7 ;  /* 0x000000ffff007224 */ /* 0x000fe200078e0007 */
[----:B------:R-:W-:Y:S01]  /*02e0*/  MOV R4, 0x320 ;  /* 0x0000032000047802 */ /* 0x000fe20000000f00 */
[----:B------:R-:W-:Y:S02]  /*02f0*/  IMAD.MOV.U32 R6, RZ, RZ, R9 ;  /* 0x000000ffff067224 */ /* 0x000fe400078e0009 */
[----:B------:R-:W-:-:S07]  /*0300*/  IMAD.U32 R5, RZ, RZ, UR10 ;  /* 0x0000000aff057e24 */ /* 0x000fce000f8e00ff */
[----:B------:R-:W-:Y:S05]  /*0310*/  CALL.REL.NOINC `($__internal_33_$__cuda_sm20_rem_u16) ;  /* 0x0000000c00b87944 */ /* 0x000fea0003c00000 */
[----:B------:R-:W-:Y:S01]  /*0320*/  PRMT R0, R0, 0x7604, R7 ;  /* 0x0000760400007816 */ /* 0x000fe20000000007 */
[----:B------:R-:W-:Y:S01]  /*0330*/  IMAD.MOV.U32 R6, RZ, RZ, R14 ;  /* 0x000000ffff067224 */ /* 0x000fe200078e000e */
[----:B------:R-:W-:Y:S01]  /*0340*/  MOV R4, 0x3a0 ;  /* 0x000003a000047802 */ /* 0x000fe20000000f00 */
[----:B------:R-:W-:Y:S01]  /*0350*/  IMAD.U32 R5, RZ, RZ, UR10 ;  /* 0x0000000aff057e24 */ /* 0x000fe2000f8e00ff */
[----:B------:R-:W-:-:S04]  /*0360*/  PRMT R0, R17, 0x7054, R0 ;  /* 0x0000705411007816 */ /* 0x000fc80000000000 */
[----:B------:R-:W-:-:S05]  /*0370*/  PRMT R15, R15, 0x654, R0 ;  /* 0x000006540f0f7816 */ /* 0x000fca0000000000 */
[----:B------:R0:W-:Y:S02]  /*0380*/  STG.E desc[UR8][R2.64], R15 ;  /* 0x0000000f02007986 */ /* 0x0001e4000c101908 */
[----:B0-----:R-:W-:Y:S05]  /*0390*/  CALL.REL.NOINC `($__internal_33_$__cuda_sm20_rem_u16) ;  /* 0x0000000c00987944 */ /* 0x001fea0003c00000 */
[----:B------:R-:W-:Y:S01]  /*03a0*/  IMAD.MOV.U32 R0, RZ, RZ, R7 ;  /* 0x000000ffff007224 */ /* 0x000fe200078e0007 */
[----:B------:R-:W-:Y:S01]  /*03b0*/  MOV R4, 0x3f0 ;  /* 0x000003f000047802 */ /* 0x000fe20000000f00 */
[----:B------:R-:W-:Y:S02]  /*03c0*/  IMAD.MOV.U32 R6, RZ, RZ, R13 ;  /* 0x000000ffff067224 */ /* 0x000fe400078e000d */
[----:B------:R-:W-:-:S07]  /*03d0*/  IMAD.U32 R5, RZ, RZ, UR10 ;  /* 0x0000000aff057e24 */ /* 0x000fce000f8e00ff */
[----:B------:R-:W-:Y:S05]  /*03e0*/  CALL.REL.NOINC `($__internal_33_$__cuda_sm20_rem_u16) ;  /* 0x0000000c00847944 */ /* 0x000fea0003c00000 */
[----:B------:R-:W-:Y:S01]  /*03f0*/  IMAD.MOV.U32 R9, RZ, RZ, R7 ;  /* 0x000000ffff097224 */ /* 0x000fe200078e0007 */
[----:B------:R-:W-:Y:S01]  /*0400*/  MOV R6, R12 ;  /* 0x0000000c00067202 */ /* 0x000fe20000000f00 */
[----:B------:R-:W-:Y:S01]  /*0410*/  IMAD.U32 R5, RZ, RZ, UR10 ;  /* 0x0000000aff057e24 */ /* 0x000fe2000f8e00ff */
[----:B------:R-:W-:-:S07]  /*0420*/  MOV R4, 0x440 ;  /* 0x0000044000047802 */ /* 0x000fce0000000f00 */
[----:B------:R-:W-:Y:S05]  /*0430*/  CALL.REL.NOINC `($__internal_33_$__cuda_sm20_rem_u16) ;  /* 0x0000000c00707944 */ /* 0x000fea0003c00000 */
[----:B------:R-:W-:Y:S01]  /*0440*/  IMAD.MOV.U32 R12, RZ, RZ, R7 ;  /* 0x000000ffff0c7224 */ /* 0x000fe200078e0007 */
[----:B------:R-:W-:Y:S01]  /*0450*/  MOV R4, 0x490 ;  /* 0x0000049000047802 */ /* 0x000fe20000000f00 */
[----:B------:R-:W-:Y:S02]  /*0460*/  IMAD.MOV.U32 R6, RZ, RZ, R11 ;  /* 0x000000ffff067224 */ /* 0x000fe400078e000b */
[----:B------:R-:W-:-:S07]  /*0470*/  IMAD.U32 R5, RZ, RZ, UR10 ;  /* 0x0000000aff057e24 */ /* 0x000fce000f8e00ff */
[----:B------:R-:W-:Y:S05]  /*0480*/  CALL.REL.NOINC `($__internal_33_$__cuda_sm20_rem_u16) ;  /* 0x0000000c005c7944 */ /* 0x000fea0003c00000 */
[----:B------:R-:W-:-:S04]  /*0490*/  PRMT R12, R12, 0x7604, R7 ;  /* 0x000076040c0c7816 */ /* 0x000fc80000000007 */
[----:B------:R-:W-:-:S04]  /*04a0*/  PRMT R9, R9, 0x7054, R12 ;  /* 0x0000705409097816 */ /* 0x000fc8000000000c */
[----:B------:R-:W-:-:S05]  /*04b0*/  PRMT R9, R0, 0x654, R9 ;  /* 0x0000065400097816 */ /* 0x000fca0000000009 */
[----:B------:R-:W-:Y:S01]  /*04c0*/  STG.E desc[UR8][R2.64+0x200], R9 ;  /* 0x0002000902007986 */ /* 0x000fe2000c101908 */
[----:B------:R-:W-:Y:S05]  /*04d0*/  EXIT ;  /* 0x000000000000794d */ /* 0x000fea0003800000 */
.L_x_27616:
        /* <DEDUP_REMOVED lines=14> */
[C---:B------:R-:W-:Y:S01]  /*05c0*/  @!P1 IADD3 R19, R17.reuse, UR4, RZ ;  /* 0x0000000411139c10 */ /* 0x040fe2000fffe0ff */
[----:B------:R-:W-:Y:S01]  /*05d0*/  @!P1 VIADD R17, R17, 0x80 ;  /* 0x0000008011119836 */ /* 0x000fe20000000000 */
[----:B------:R-:W0:Y:S01]  /*05e0*/  @!P1 LDC.64 R24, c[0x0][0x220] ;  /* 0x00008800ff189b82 */ /* 0x000e220000000a00 */
[----:B-1----:R-:W-:-:S03]  /*05f0*/  @!P6 IADD3 R6, P5, R7, R12, RZ ;  /* 0x0000000c0706e210 */ /* 0x002fc60007fbe0ff */
[----:B------:R-:W-:Y:S02]  /*0600*/  ISETP.GE.AND P2, PT, R17, R2, PT ;  /* 0x000000021100720c */ /* 0x000fe40003f46270 */
[----:B------:R-:W-:-:S05]  /*0610*/  @!P6 IMAD.X R7, RZ, RZ, R13, P5 ;  /* 0x000000ffff07e224 */ /* 0x000fca00028e060d */
[----:B------:R1:W5:Y:S06]  /*0620*/  @!P6 LDG.E.U8 R0, desc[UR8][R6.64] ;  /* 0x000000080600e981 */ /* 0x00036c000c1e1100 */
[C---:B------:R-:W-:Y:S01]  /*0630*/  @!P2 VIADD R15, R17.reuse, UR4 ;  /* 0x00000004110fac36 */ /* 0x040fe20008000000 */
[----:B------:R-:W2:Y:S01]  /*0640*/  @!P2 LDC.64 R12, c[0x0][0x220] ;  /* 0x00008800ff0cab82 */ /* 0x000ea20000000a00 */
[----:B------:R-:W-:-:S05]  /*0650*/  @!P2 VIADD R17, R17, 0x80 ;  /* 0x000000801111a836 */ /* 0x000fca0000000000 */
[----:B------:R-:W-:-:S13]  /*0660*/  ISETP.GE.AND P3, PT, R17, R2, PT ;  /* 0x000000021100720c */ /* 0x000fda0003f66270 */
[----:B------:R-:W-:Y:S01]  /*0670*/  @!P3 VIADD R9, R17, UR4 ;  /* 0x000000041109bc36 */ /* 0x000fe20008000000 */
[----:B0-----:R-:W-:Y:S01]  /*0680*/  @!P1 IADD3 R24, P6, R19, R24, RZ ;  /* 0x0000001813189210 */ /* 0x001fe20007fde0ff */
[----:B------:R-:W-:Y:S01]  /*0690*/  @!P3 VIADD R17, R17, 0x80 ;  /* 0x000000801111b836 */ /* 0x000fe20000000000 */
[----:B------:R-:W0:Y:S04]  /*06a0*/  @!P3 LDC.64 R20, c[0x0][0x220] ;  /* 0x00008800ff14bb82 */ /* 0x000e280000000a00 */
[----:B------:R-:W-:-:S13]  /*06b0*/  ISETP.GE.AND P4, PT, R17, R2, PT ;  /* 0x000000021100720c */ /* 0x000fda0003f86270 */
[C---:B------:R-:W-:Y:S01]  /*06c0*/  @!P4 VIADD R27, R17.reuse, UR4 ;  /* 0x00000004111bcc36 */ /* 0x040fe20008000000 */
[----:B------:R-:W3:Y:S01]  /*06d0*/  @!P4 LDC.64 R18, c[0x0][0x220] ;  /* 0x00008800ff12cb82 */ /* 0x000ee20000000a00 */
[----:B------:R-:W-:-:S05]  /*06e0*/  @!P4 VIADD R17, R17, 0x80 ;  /* 0x000000801111c836 */ /* 0x000fca0000000000 */
[----:B------:R-:W-:Y:S01]  /*06f0*/  ISETP.GE.AND P5, PT, R17, R2, PT ;  /* 0x000000021100720c */ /* 0x000fe20003fa6270 */
[----:B------:R-:W-:-:S12]  /*0700*/  @!P1 IMAD.X R25, RZ, RZ, R25, P6 ;  /* 0x000000ffff199224 */ /* 0x000fd800030e0619 */
[C---:B------:R-:W-:Y:S01]  /*0710*/  @!P5 IADD3 R23, R17.reuse, UR4, RZ ;  /* 0x000000041117dc10 */ /* 0x040fe2000fffe0ff */
[----:B------:R-:W-:Y:S01]  /*0720*/  @!P5 VIADD R17, R17, 0x80 ;  /* 0x000000801111d836 */ /* 0x000fe20000000000 */
[----:B------:R-:W4:Y:S04]  /*0730*/  @!P5 LDC.64 R4, c[0x0][0x220] ;  /* 0x00008800ff04db82 */ /* 0x000f280000000a00 */
        /* <DEDUP_REMOVED lines=12> */
[----:B------:R0:W5:Y:S01]  /*0800*/  @!P2 LDG.E.U8 R15, desc[UR8][R12.64] ;  /* 0x000000080c0fa981 */ /* 0x000162000c1e1100 */
[----:B---3--:R-:W-:-:S02]  /*0810*/  @!P4 IADD3 R18, P2, R27, R18, RZ ;  /* 0x000000121b12c210 */ /* 0x008fc40007f5e0ff */
[----:B----4-:R-:W-:Y:S01]  /*0820*/  @!P5 IADD3 R4, P1, R23, R4, RZ ;  /* 0x000000041704d210 */ /* 0x010fe20007f3e0ff */
[----:B------:R-:W5:Y:S01]  /*0830*/  @!P3 LDG.E.U8 R9, desc[UR8][R20.64] ;  /* 0x000000081409b981 */ /* 0x000f62000c1e1100 */
[----:B-1----:R-:W-:-:S03]  /*0840*/  @!P6 IADD3 R6, P3, R17, R6, RZ ;  /* 0x000000061106e210 */ /* 0x002fc60007f7e0ff */
[----:B------:R1:W5:Y:S01]  /*0850*/  @!P0 LDG.E.U8 R8, desc[UR8][R10.64] ;  /* 0x000000080a088981 */ /* 0x000362000c1e1100 */
[----:B0-----:R-:W-:Y:S01]  /*0860*/  PRMT R12, RZ, 0x7610, R12 ;  /* 0x00007610ff0c7816 */ /* 0x001fe2000000000c */
[----:B------:R-:W-:Y:S01]  /*0870*/  @!P4 IMAD.X R19, RZ, RZ, R19, P2 ;  /* 0x000000ffff13c224 */ /* 0x000fe200010e0613 */
[----:B------:R-:W-:Y:S01]  /*0880*/  PRMT R13, RZ, 0x7610, R13 ;  /* 0x00007610ff0d7816 */ /* 0x000fe2000000000d */
[----:B------:R-:W-:Y:S02]  /*0890*/  @!P5 IMAD.X R5, RZ, RZ, R5, P1 ;  /* 0x000000ffff05d224 */ /* 0x000fe400008e0605 */
[----:B------:R-:W-:-:S03]  /*08a0*/  @!P6 IMAD.X R7, RZ, RZ, R7, P3 ;  /* 0x000000ffff07e224 */ /* 0x000fc600018e0607 */
[----:B------:R0:W5:Y:S01]  /*08b0*/  @!P5 LDG.E.U8 R12, desc[UR8][R4.64] ;  /* 0x00000008040cd981 */ /* 0x000162000c1e1100 */
[----:B-1----:R-:W-:-:S03]  /*08c0*/  PRMT R11, RZ, 0x7610, R11 ;  /* 0x00007610ff0b7816 */ /* 0x002fc6000000000b */
[----:B------:R0:W5:Y:S04]  /*08d0*/  @!P6 LDG.E.U8 R13, desc[UR8][R6.64] ;  /* 0x00000008060de981 */ /* 0x000168000c1e1100 */
[----:B------:R0:W5:Y:S01]  /*08e0*/  @!P4 LDG.E.U8 R11, desc[UR8][R18.64] ;  /* 0x00000008120bc981 */ /* 0x000162000c1e1100 */
[----:B------:R-:W-:Y:S04]  /*08f0*/  BSSY B0, `(.L_x_27617) ;  /* 0x0000007000007945 */ /* 0x000fe80003800000 */
[----:B------:R-:W-:Y:S05]  /*0900*/  @P0 BRA `(.L_x_27618) ;  /* 0x0000000000140947 */ /* 0x000fea0003800000 */
[----:B0----5:R-:W-:Y:S01]  /*0910*/  LOP3.LUT R6, R8, 0xff, RZ, 0xc0, !PT ;  /* 0x000000ff08067812 */ /* 0x021fe200078ec0ff */
[----:B------:R-:W-:Y:S01]  /*0920*/  IMAD.U32 R5, RZ, RZ, UR10 ;  /* 0x0000000aff057e24 */ /* 0x000fe2000f8e00ff */
[----:B------:R-:W-:-:S07]  /*0930*/  MOV R4, 0x950 ;  /* 0x0000095000047802 */ /* 0x000fce0000000f00 */
[----:B------:R-:W-:Y:S05]  /*0940*/  CALL.REL.NOINC `($__internal_33_$__cuda_sm20_rem_u16) ;  /* 0x00000008002c7944 */ /* 0x000fea0003c00000 */
[----:B------:R-:W-:-:S07]  /*0950*/  MOV R14, R7 ;  /* 0x00000007000e7202 */ /* 0x000fce0000000f00 */
.L_x_27618:
[----:B------:R-:W-:Y:S05]  /*0960*/  BSYNC B0 ;  /* 0x0000000000007941 */ /* 0x000fea0003800000 */
.L_x_27617:
[----:B0-----:R-:W-:Y:S01]  /*0970*/  VIADD R5, R3, 0x80 ;  /* 0x0000008003057836 */ /* 0x001fe20000000000 */
[----:B------:R-:W-:Y:S04]  /*0980*/  BSSY B0, `(.L_x_27619) ;  /* 0x0000008000007945 */ /* 0x000fe80003800000 */
[----:B------:R-:W-:-:S13]  /*0990*/  ISETP.GE.AND P1, PT, R5, R2, PT ;  /* 0x000000020500720c */ /* 0x000fda0003f26270 */
[----:B------:R-:W-:Y:S05]  /*09a0*/  @P1 BRA `(.L_x_27620) ;  /* 0x0000000000141947 */ /* 0x000fea0003800000 */
[----:B-----5:R-:W-:Y:S01]  /*09b0*/  LOP3.LUT R6, R0, 0xff, RZ, 0xc0, !PT ;  /* 0x000000ff00067812 */ /* 0x020fe200078ec0ff */
[----:B------:R-:W-:Y:S01]  /*09c0*/  IMAD.U32 R5, RZ, RZ, UR10 ;  /* 0x0000000aff057e24 */ /* 0x000fe2000f8e00ff */
[----:B------:R-:W-:-:S07]  /*09d0*/  MOV R4, 0x9f0 ;  /* 0x000009f000047802 */ /* 0x000fce0000000f00 */
[----:B------:R-:W-:Y:S05]  /*09e0*/  CALL.REL.NOINC `($__internal_33_$__cuda_sm20_rem_u16) ;  /* 0x0000000800047944 */ /* 0x000fea0003c00000 */
[----:B------:R-:W-:-:S07]  /*09f0*/  IMAD.MOV.U32 R0, RZ, RZ, R7 ;  /* 0x000000ffff007224 */ /* 0x000fce00078e0007 */
.L_x_27620:
[----:B------:R-:W-:Y:S05]  /*0a00*/  BSYNC B0 ;  /* 0x0000000000007941 */ /* 0x000fea0003800000 */
.L_x_27619:
[----:B------:R-:W-:Y:S01]  /*0a10*/  VIADD R5, R3, 0x100 ;  /* 0x0000010003057836 */ /* 0x000fe20000000000 */
        /* <DEDUP_REMOVED lines=8> */
.L_x_27622:
[----:B------:R-:W-:Y:S05]  /*0aa0*/  BSYNC B0 ;  /* 0x0000000000007941 */ /* 0x000fea0003800000 */
.L_x_27621:
        /* <DEDUP_REMOVED lines=9> */
.L_x_27624:
[----:B------:R-:W-:Y:S05]  /*0b40*/  BSYNC B0 ;  /* 0x0000000000007941 */ /* 0x000fea0003800000 */
.L_x_27623:
[----:B------:R-:W-:Y:S01]  /*0b50*/  IADD3 R5, R3, 0x200, RZ ;  /* 0x0000020003057810 */ /* 0x000fe20007ffe0ff */
[----:B------:R-:W-:Y:S03]  /*0b60*/  BSSY B0, `(.L_x_27625) ;  /* 0x0000008000007945 */ /* 0x000fe60003800000 */
[----:B------:R-:W-:-:S13]  /*0b70*/  ISETP.GE.AND P1, PT, R5, R2, PT ;  /* 0x000000020500720c */ /* 0x000fda0003f26270 */
[----:B------:R-:W-:Y:S05]  /*0b80*/  @P1 BRA `(.L_x_27626) ;  /* 0x0000000000141947 */ /* 0x000fea0003800000 */
[----:B-----5:R-:W-:Y:S01]  /*0b90*/  LOP3.LUT R6, R9, 0xff, RZ, 0xc0, !PT ;  /* 0x000000ff09067812 */ /* 0x020fe200078ec0ff */
[----:B------:R-:W-:Y:S01]  /*0ba0*/  IMAD.U32 R5, RZ, RZ, UR10 ;  /* 0x0000000aff057e24 */ /* 0x000fe2000f8e00ff */
[----:B------:R-:W-:-:S07]  /*0bb0*/  MOV R4, 0xbd0 ;  /* 0x00000bd000047802 */ /* 0x000fce0000000f00 */
[----:B------:R-:W-:Y:S05]  /*0bc0*/  CALL.REL.NOINC `($__internal_33_$__cuda_sm20_rem_u16) ;  /* 0x00000004008c7944 */ /* 0x000fea0003c00000 */
[----:B------:R-:W-:-:S07]  /*0bd0*/  IMAD.MOV.U32 R9, RZ, RZ, R7 ;  /* 0x000000ffff097224 */ /* 0x000fce00078e0007 */
.L_x_27626:
[----:B------:R-:W-:Y:S05]  /*0be0*/  BSYNC B0 ;  /* 0x0000000000007941 */ /* 0x000fea0003800000 */
.L_x_27625:
        /* <DEDUP_REMOVED lines=9> */
.L_x_27628:
[----:B------:R-:W-:Y:S05]  /*0c80*/  BSYNC B0 ;  /* 0x0000000000007941 */ /* 0x000fea0003800000 */
.L_x_27627:
        /* <DEDUP_REMOVED lines=9> */
.L_x_27630:
[----:B------:R-:W-:Y:S05]  /*0d20*/  BSYNC B0 ;  /* 0x0000000000007941 */ /* 0x000fea0003800000 */
.L_x_27629:
[----:B------:R-:W-:Y:S01]  /*0d30*/  VIADD R5, R3, 0x380 ;  /* 0x0000038003057836 */ /* 0x000fe20000000000 */
[----:B------:R-:W-:Y:S04]  /*0d40*/  BSSY B0, `(.L_x_27631) ;  /* 0x0000007000007945 */ /* 0x000fe80003800000 */
[----:B------:R-:W-:-:S13]  /*0d50*/  ISETP.GE.AND P1, PT, R5, R2, PT ;  /* 0x000000020500720c */ /* 0x000fda0003f26270 */
[----:B------:R-:W-:Y:S05]  /*0d60*/  @P1 BRA `(.L_x_27632) ;  /* 0x0000000000101947 */ /* 0x000fea0003800000 */
[----:B-----5:R-:W-:Y:S02]  /*0d70*/  LOP3.LUT R6, R13, 0xff, RZ, 0xc0, !PT ;  /* 0x000000ff0d067812 */ /* 0x020fe400078ec0ff */
[----:B------:R-:W-:Y:S02]  /*0d80*/  MOV R5, UR10 ;  /* 0x0000000a00057c02 */ /* 0x000fe40008000f00 */
[----:B------:R-:W-:-:S07]  /*0d90*/  MOV R4, 0xdb0 ;  /* 0x00000db000047802 */ /* 0x000fce0000000f00 */
[----:B------:R-:W-:Y:S05]  /*0da0*/  CALL.REL.NOINC `($__internal_33_$__cuda_sm20_rem_u16) ;  /* 0x0000000400147944 */ /* 0x000fea0003c00000 */
.L_x_27632:
[----:B------:R-:W-:Y:S05]  /*0db0*/  BSYNC B0 ;  /* 0x0000000000007941 */ /* 0x000fea0003800000 */
.L_x_27631:
[----:B------:R-:W0:Y:S01]  /*0dc0*/  @!P0 S2R R6, SR_TID.X ;  /* 0x0000000000068919 */ /* 0x000e220000002100 */
[----:B------:R-:W1:Y:S01]  /*0dd0*/  @!P0 LDC.64 R18, c[0x0][0x218] ;  /* 0x00008600ff128b82 */ /* 0x000e620000000a00 */
[----:B------:R-:W-:Y:S04]  /*0de0*/  BSSY B0, `(.L_x_27633) ;  /* 0x0000038000007945 */ /* 0x000fe80003800000 */
[----:B------:R-:W-:Y:S01]  /*0df0*/  BSSY B1, `(.L_x_27634) ;  /* 0x000002f000017945 */ /* 0x000fe20003800000 */
[C---:B0-----:R-:W-:Y:S02]  /*0e00*/  @!P0 VIADD R5, R6.reuse, UR4 ;  /* 0x0000000406058c36 */ /* 0x041fe40008000000 */
[----:B------:R-:W-:-:S03]  /*0e10*/  @!P0 VIADD R3, R6, 0x80 ;  /* 0x0000008006038836 */ /* 0x000fc60000000000 */
        /* <DEDUP_REMOVED lines=11> */
[----:B-----5:R0:W-:Y:S09]  /*0ed0*/  STG.E.U8 desc[UR8][R4.64], R0 ;  /* 0x0000000004007986 */ /* 0x0201f2000c101108 */
[----:B------:R-:W-:Y:S05]  /*0ee0*/  @P0 BRA `(.L_x_27636) ;  /* 0x0000000000380947 */ /* 0x000fea0003800000 */
[C---:B0-----:R-:W-:Y:S01]  /*0ef0*/  VIADD R4, R3.reuse, UR4 ;  /* 0x0000000403047c36 */ /* 0x041fe20008000000 */
[----:B------:R-:W-:Y:S01]  /*0f00*/  ULDC.64 UR6, c[0x0][0x218] ;  /* 0x0000860000067ab9 */ /* 0x000fe20000000a00 */
[----:B------:R-:W-:-:S03]  /*0f10*/  VIADD R3, R3, 0x80 ;  /* 0x0000008003037836 */ /* 0x000fc60000000000 */
[----:B------:R-:W-:-:S05]  /*0f20*/  IADD3 R4, P0, R4, UR6, RZ ;  /* 0x0000000604047c10 */ /* 0x000fca000ff1e0ff */
[----:B------:R-:W-:-:S05]  /*0f30*/  IMAD.X R5, RZ, RZ, UR7, P0 ;  /* 0x00000007ff057e24 */ /* 0x000fca00080e06ff */
[----:B------:R0:W-:Y:S03]  /*0f40*/  STG.E.U8 desc[UR8][R4.64], R16 ;  /* 0x0000001004007986 */ /* 0x0001e6000c101108 */
.L_x_27635:
[----:B------:R-:W-:-:S13]  /*0f50*/  ISETP.GE.AND P0, PT, R3, R2, PT ;  /* 0x000000020300720c */ /* 0x000fda0003f06270 */
[----:B------:R-:W-:Y:S05]  /*0f60*/  @P0 BRA `(.L_x_27637) ;  /* 0x0000000000380947 */ /* 0x000fea0003800000 */
[C---:B0-----:R-:W-:Y:S01]  /*0f70*/  IADD3 R4, R3.reuse, UR4, RZ ;  /* 0x0000000403047c10 */ /* 0x041fe2000fffe0ff */
[----:B------:R-:W-:Y:S01]  /*0f80*/  ULDC.64 UR6, c[0x0][0x218] ;  /* 0x0000860000067ab9 */ /* 0x000fe20000000a00 */
[----:B------:R-:W-:Y:S02]  /*0f90*/  VIADD R3, R3, 0x80 ;  /* 0x0000008003037836 */ /* 0x000fe40000000000 */
[----:B------:R-:W-:-:S05]  /*0fa0*/  IADD3 R4, P0, R4, UR6, RZ ;  /* 0x0000000604047c10 */ /* 0x000fca000ff1e0ff */
[----:B------:R-:W-:-:S05]  /*0fb0*/  IMAD.X R5, RZ, RZ, UR7, P0 ;  /* 0x00000007ff057e24 */ /* 0x000fca00080e06ff */
[----:B-----5:R1:W-:Y:S03]  /*0fc0*/  STG.E.U8 desc[UR8][R4.64], R15 ;  /* 0x0000000f04007986 */ /* 0x0203e6000c101108 */
.L_x_27636:
        /* <DEDUP_REMOVED lines=8> */
.L_x_27637:
        /* <DEDUP_REMOVED lines=8> */
[----:B-----5:R2:W-:Y:S03]  /*10d0*/  STG.E.U8 desc[UR8][R4.64], R11 ;  /* 0x0000000b04007986 */ /* 0x0205e6000c101108 */
.L_x_27638:
[----:B------:R-:W-:Y:S05]  /*10e0*/  BSYNC B1 ;  /* 0x0000000000017941 */ /* 0x000fea0003800000 */
.L_x_27634:
[----:B------:R-:W-:-:S13]  /*10f0*/  ISETP.GE.AND P0, PT, R3, R2, PT ;  /* 0x000000020300720c */ /* 0x000fda0003f06270 */
[----:B------:R-:W3:Y:S01]  /*1100*/  @!P0 LDC.64 R8, c[0x0][0x218] ;  /* 0x00008600ff088b82 */ /* 0x000ee20000000a00 */
[C---:B012---:R-:W-:Y:S02]  /*1110*/  @!P0 VIADD R5, R3.reuse, UR4 ;  /* 0x0000000403058c36 */ /* 0x047fe40008000000 */
[----:B------:R-:W-:-:S03]  /*1120*/  @!P0 VIADD R3, R3, 0x80 ;  /* 0x0000008003038836 */ /* 0x000fc60000000000 */
[----:B---3--:R-:W-:-:S04]  /*1130*/  @!P0 IADD3 R4, P1, R5, R8, RZ ;  /* 0x0000000805048210 */ /* 0x008fc80007f3e0ff */
[----:B------:R-:W-:-:S05]  /*1140*/  @!P0 IADD3.X R5, RZ, R9, RZ, P1, !PT ;  /* 0x00000009ff058210 */ /* 0x000fca0000ffe4ff */
[----:B------:R2:W-:Y:S04]  /*1150*/  @!P0 STG.E.U8 desc[UR8][R4.64], R12 ;  /* 0x0000000c04008986 */ /* 0x0005e8000c101108 */
.L_x_27639:
[----:B------:R-:W-:Y:S05]  /*1160*/  BSYNC B0 ;  /* 0x0000000000007941 */ /* 0x000fea0003800000 */
.L_x_27633:
        /* <DEDUP_REMOVED lines=9> */
        .weak           $__internal_33_$__cuda_sm20_rem_u16
        .type           $__internal_33_$__cuda_sm20_rem_u16,@function
        .size           $__internal_33_$__cuda_sm20_rem_u16,(.L_x_57246 - $__internal_33_$__cuda_sm20_rem_u16)
$__internal_33_$__cuda_sm20_rem_u16:
        /* <DEDUP_REMOVED lines=19> */
[----:B------:R-:W-:Y:S05]  /*1330*/  RET.REL.NODEC R4 `(_ZN2at6native29vectorized_elementwise_kernelILi4ENS0_13BUnaryFunctorIhhhZZZNS0_16fmod_kernel_cudaERNS_18TensorIteratorBaseEENKUlvE_clEvENKUlvE_clEvEUlhhE_EESt5arrayIPcLm2EEEEviT0_T1_) ;  /* 0xffffffec04307950 */ /* 0x000fea0003c3ffff */
.L_x_27640:
        /* <DEDUP_REMOVED lines=12> */
.L_x_57246:


//--------------------- .text._ZN2at6native29vectorized_elementwise_kernelILi8ENS0_13BUnaryFunctorIhhhZZZNS0_16fmod_kernel_cudaERNS_18TensorIteratorBaseEENKUlvE_clEvENKUlvE_clEvEUlhhE_EESt5arrayIPcLm2EEEEviT0_T1_ --------------------------
	.section	.text._ZN2at6native29vectorized_elementwise_kernelILi8ENS0_13BUnaryFunctorIhhhZZZNS0_16fmod_kernel_cudaERNS_18TensorIteratorBaseEENKUlvE_clEvENKUlvE_clEvEUlhhE_EESt5arrayIPcLm2EEEEviT0_T1_,"ax",@progbits
	.align	128
        .global         _ZN2at6native29vectorized_elementwise_kernelILi8ENS0_13BUnaryFunctorIhhhZZZNS0_16fmod_kernel_cudaERNS_18TensorIteratorBaseEENKUlvE_clEvENKUlvE_clEvEUlhhE_EESt5arrayIPcLm2EEEEviT0_T1_
        .type           _ZN2at6native29vectorized_elementwise_kernelILi8ENS0_13BUnaryFunctorIhhhZZZNS0_16fmod_kernel_cudaERNS_18TensorIteratorBaseEENKUlvE_clEvENKUlvE_clEvEUlhhE_EESt5arrayIPcLm2EEEEviT0_T1_,@function
        .size           _ZN2at6native29vectorized_elementwise_kernelILi8ENS0_13BUnaryFunctorIhhhZZZNS0_16fmod_kernel_cudaERNS_18TensorIteratorBaseEENKUlvE_clEvENKUlvE_clEvEUlhhE_EESt5arrayIPcLm2EEEEviT0_T1_,(.L_x_57247 - _ZN2at6native29vectorized_elementwise_kernelILi8ENS0_13BUnaryFunctorIhhhZZZNS0_16fmod_kernel_cudaERNS_18TensorIteratorBaseEENKUlvE_clEvENKUlvE_clEvEUlhhE_EESt5arrayIPcLm2EEEEviT0_T1_)
        .other          _ZN2at6native29vectorized_elementwise_kernelILi8ENS0_13BUnaryFunctorIhhhZZZNS0_16fmod_kernel_cudaERNS_18TensorIteratorBaseEENKUlvE_clEvENKUlvE_clEvEUlhhE_EESt5arrayIPcLm2EEEEviT0_T1_,@"STO_CUDA_ENTRY STV_DEFAULT"
_ZN2at6native29vectorized_elementwise_kernelILi8ENS0_13BUnaryFunctorIhhhZZZNS0_16fmod_kernel_cudaERNS_18TensorIteratorBaseEENKUlvE_clEvENKUlvE_clEvEUlhhE_EESt5arrayIPcLm2EEEEviT0_T1_:
.text._ZN2at6native29vectorized_elementwise_kernelILi8ENS0_13BUnaryFunctorIhhhZZZNS0_16fmod_kernel_cudaERNS_18TensorIteratorBaseEENKUlvE_clEvENKUlvE_clEvEUlhhE_EESt5arrayIPcLm2EEEEviT0_T1_:
        /* <DEDUP_REMOVED lines=18> */
[----:B------:R-:W-:Y:S01]  /*0120*/  UIADD3 UR4, UP0, UR4, UR6, URZ ;  /* 0x0000000604047290 */ /* 0x000fe2000ff1e03f */
[----:B------:R-:W-:Y:S01]  /*0130*/  IMAD.U32 R2, RZ, RZ, UR10 ;  /* 0x0000000aff027e24 */ /* 0x000fe2000f8e00ff */
[----:B------:R-:W-:Y:S02]  /*0140*/  MOV R0, 0x280 ;  /* 0x0000028000007802 */ /* 0x000fe40000000f00 */
[----:B------:R-:W-:Y:S02]  /*0150*/  UIADD3.X UR5, URZ, UR7, URZ, UP0, !UPT ;  /* 0x000000073f057290 */ /* 0x000fe400087fe43f */
[----:B------:R-:W-:-:S04]  /*0160*/  IMAD.U32 R14, RZ, RZ, UR4 ;  /* 0x00000004ff0e7e24 */ /* 0x000fc8000f8e00ff */
[----:B------:R-:W-:Y:S02]  /*0170*/  IMAD.U32 R15, RZ, RZ, UR5 ;  /* 0x00000005ff0f7e24 */ /* 0x000fe4000f8e00ff */
[----:B------:R-:W-:Y:S01]  /*0180*/  IMAD.WIDE R14, R3, 0x8, R14 ;  /* 0x00000008030e7825 */ /* 0x000fe200078e020e */
[C---:B--2---:R-:W-:Y:S02]  /*0190*/  LOP3.LUT R10, R4.reuse, 0xffff, RZ, 0xc0, !PT ;  /* 0x0000ffff040a7812 */ /* 0x044fe400078ec0ff */
[C---:B------:R-:W-:Y:S02]  /*01a0*/  PRMT R12, R4.reuse, 0x7632, R12 ;  /* 0x00007632040c7816 */ /* 0x040fe4000000000c */
[----:B------:R-:W-:Y:S02]  /*01b0*/  PRMT R13, R4, 0x7732, RZ ;  /* 0x00007732040d7816 */ /* 0x000fe400000000ff */
[C---:B------:R-:W-:Y:S02]  /*01c0*/  LOP3.LUT R6, R5.reuse, 0xffff, RZ, 0xc0, !PT ;  /* 0x0000ffff05067812 */ /* 0x040fe400078ec0ff */
[----:B------:R-:W-:-:S02]  /*01d0*/  PRMT R7, R5, 0x7632, R7 ;  /* 0x0000763205077816 */ /* 0x000fc40000000007 */
[C---:B------:R-:W-:Y:S02]  /*01e0*/  PRMT R8, R5.reuse, 0x7732, RZ ;  /* 0x0000773205087816 */ /* 0x040fe400000000ff */
[----:B------:R-:W-:Y:S02]  /*01f0*/  LOP3.LUT R3, R4, 0xff, RZ, 0xc0, !PT ;  /* 0x000000ff04037812 */ /* 0x000fe400078ec0ff */
[----:B------:R-:W-:Y:S02]  /*0200*/  LOP3.LUT R11, R5, 0xff, RZ, 0xc0, !PT ;  /* 0x000000ff050b7812 */ /* 0x000fe400078ec0ff */
[----:B------:R-:W-:Y:S02]  /*0210*/  SHF.R.U32.HI R10, RZ, 0x8, R10 ;  /* 0x00000008ff0a7819 */ /* 0x000fe4000001160a */
[----:B------:R-:W-:Y:S02]  /*0220*/  LOP3.LUT R12, R12, 0xff, RZ, 0xc0, !PT ;  /* 0x000000ff0c0c7812 */ /* 0x000fe400078ec0ff */
[----:B------:R-:W-:-:S02]  /*0230*/  SHF.R.U32.HI R6, RZ, 0x8, R6 ;  /* 0x00000008ff067819 */ /* 0x000fc40000011606 */
[----:B------:R-:W-:Y:S02]  /*0240*/  LOP3.LUT R7, R7, 0xff, RZ, 0xc0, !PT ;  /* 0x000000ff07077812 */ /* 0x000fe400078ec0ff */
[----:B------:R-:W-:Y:S02]  /*0250*/  SHF.R.U32.HI R13, RZ, 0x8, R13 ;  /* 0x00000008ff0d7819 */ /* 0x000fe4000001160d */
[----:B------:R-:W-:-:S07]  /*0260*/  SHF.R.U32.HI R8, RZ, 0x8, R8 ;  /* 0x00000008ff087819 */ /* 0x000fce0000011608 */
[----:B------:R-:W-:Y:S05]  /*0270*/  CALL.REL.NOINC `($__internal_34_$__cuda_sm20_rem_u16) ;  /* 0x0000000c00f87944 */ /* 0x000fea0003c00000 */
[----:B------:R-:W-:Y:S01]  /*0280*/  IMAD.MOV.U32 R9, RZ, RZ, R2 ;  /* 0x000000ffff097224 */ /* 0x000fe200078e0002 */
[----:B------:R-:W-:Y:S01]  /*0290*/  LOP3.LUT R3, R10, 0xffff, RZ, 0xc0, !PT ;  /* 0x0000ffff0a037812 */ /* 0x000fe200078ec0ff */
[----:B------:R-:W-:Y:S01]  /*02a0*/  IMAD.U32 R2, RZ, RZ, UR10 ;  /* 0x0000000aff027e24 */ /* 0x000fe2000f8e00ff */
[----:B------:R-:W-:-:S07]  /*02b0*/  MOV R0, 0x2d0 ;  /* 0x000002d000007802 */ /* 0x000fce0000000f00 */
[----:B------:R-:W-:Y:S05]  /*02c0*/  CALL.REL.NOINC `($__internal_34_$__cuda_sm20_rem_u16) ;  /* 0x0000000c00e47944 */ /* 0x000fea0003c00000 */
[----:B------:R-:W-:Y:S01]  /*02d0*/  IMAD.SHL.U32 R10, R2, 0x100, RZ ;  /* 0x00000100020a7824 */ /* 0x000fe200078e00ff */
[----:B------:R-:W-:Y:S01]  /*02e0*/  MOV R0, 0x320 ;  /* 0x0000032000007802 */ /* 0x000fe20000000f00 */
[----:B------:R-:W-:Y:S02]  /*02f0*/  IMAD.MOV.U32 R3, RZ, RZ, R12 ;  /* 0x000000ffff037224 */ /* 0x000fe400078e000c */
[----:B------:R-:W-:-:S07]  /*0300*/  IMAD.U32 R2, RZ, RZ, UR10 ;  /* 0x0000000aff027e24 */ /* 0x000fce000f8e00ff */
        /* <DEDUP_REMOVED lines=35> */
.L_x_27641:
        /* <DEDUP_REMOVED lines=21> */
[C---:B------:R-:W-:Y:S01]  /*0690*/  @!P2 VIADD R27, R20.reuse, UR4 ;  /* 0x00000004141bac36 */ /* 0x040fe20008000000 */
[----:B------:R-:W2:Y:S01]  /*06a0*/  @!P2 LDC.64 R10, c[0x0][0x220] ;  /* 0x00008800ff0aab82 */ /* 0x000ea20000000a00 */
[----:B------:R-:W-:-:S05]  /*06b0*/  @!P2 VIADD R20, R20, 0x80 ;  /* 0x000000801414a836 */ /* 0x000fca0000000000 */
[----:B------:R-:W-:-:S13]  /*06c0*/  ISETP.GE.AND P3, PT, R20, R7, PT ;  /* 0x000000071400720c */ /* 0x000fda0003f66270 */
[C---:B------:R-:W-:Y:S01]  /*06d0*/  @!P3 IADD3 R15, R20.reuse, UR4, RZ ;  /* 0x00000004140fbc10 */ /* 0x040fe2000fffe0ff */
[----:B------:R-:W-:Y:S01]  /*06e0*/  @!P3 VIADD R20, R20, 0x80 ;  /* 0x000000801414b836 */ /* 0x000fe20000000000 */
[----:B0-----:R-:W-:Y:S01]  /*06f0*/  @!P1 IADD3 R22, P6, R13, R22, RZ ;  /* 0x000000160d169210 */ /* 0x001fe20007fde0ff */
[----:B------:R-:W0:Y:S03]  /*0700*/  @!P3 LDC.64 R18, c[0x0][0x220] ;  /* 0x00008800ff12bb82 */ /* 0x000e260000000a00 */
[----:B------:R-:W-:-:S13]  /*0710*/  ISETP.GE.AND P4, PT, R20, R7, PT ;  /* 0x000000071400720c */ /* 0x000fda0003f86270 */
[C---:B------:R-:W-:Y:S01]  /*0720*/  @!P4 VIADD R25, R20.reuse, UR4 ;  /* 0x000000041419cc36 */ /* 0x040fe20008000000 */
[----:B------:R-:W3:Y:S01]  /*0730*/  @!P4 LDC.64 R16, c[0x0][0x220] ;  /* 0x00008800ff10cb82 */ /* 0x000ee20000000a00 */
[----:B------:R-:W-:-:S05]  /*0740*/  @!P4 VIADD R20, R20, 0x80 ;  /* 0x000000801414c836 */ /* 0x000fca0000000000 */
[----:B------:R-:W-:Y:S01]  /*0750*/  ISETP.GE.AND P5, PT, R20, R7, PT ;  /* 0x000000071400720c */ /* 0x000fe20003fa6270 */
[----:B------:R-:W-:-:S12]  /*0760*/  @!P1 IMAD.X R23, RZ, RZ, R23, P6 ;  /* 0x000000ffff179224 */ /* 0x000fd800030e0617 */
[C---:B------:R-:W-:Y:S01]  /*0770*/  @!P5 VIADD R21, R20.reuse, UR4 ;  /* 0x000000041415dc36 */ /* 0x040fe20008000000 */
[----:B------:R-:W4:Y:S01]  /*0780*/  @!P5 LDC.64 R2, c[0x0][0x220] ;  /* 0x00008800ff02db82 */ /* 0x000f220000000a00 */
[----:B------:R-:W-:-:S05]  /*0790*/  @!P5 VIADD R20, R20, 0x80 ;  /* 0x000000801414d836 */ /* 0x000fca0000000000 */
[----:B------:R-:W-:Y:S02]  /*07a0*/  ISETP.GE.AND P6, PT, R20, R7, PT ;  /* 0x000000071400720c */ /* 0x000fe40003fc6270 */
[----:B------:R-:W-:-:S06]  /*07b0*/  PRMT R13, RZ, 0x7610, R13 ;  /* 0x00007610ff0d7816 */ /* 0x000fcc000000000d */
[----:B------:R3:W5:Y:S05]  /*07c0*/  @!P1 LDG.E.U8 R13, desc[UR8][R22.64] ;  /* 0x00000008160d9981 */ /* 0x00076a000c1e1100 */
[----:B-1----:R-:W1:Y:S01]  /*07d0*/  @!P6 LDC.64 R4, c[0x0][0x220] ;  /* 0x00008800ff04eb82 */ /* 0x002e620000000a00 */
[----:B--2---:R-:W-:-:S05]  /*07e0*/  @!P2 IADD3 R10, P1, R27, R10, RZ ;  /* 0x0000000a1b0aa210 */ /* 0x004fca0007f3e0ff */
[----:B------:R-:W-:Y:S01]  /*07f0*/  @!P2 IMAD.X R11, RZ, RZ, R11, P1 ;  /* 0x000000ffff0ba224 */ /* 0x000fe200008e060b */
[----:B0-----:R-:W-:Y:S02]  /*0800*/  @!P3 IADD3 R18, P1, R15, R18, RZ ;  /* 0x000000120f12b210 */ /* 0x001fe40007f3e0ff */
[----:B------:R-:W-:Y:S02]  /*0810*/  PRMT R14, RZ, 0x7610, R14 ;  /* 0x00007610ff0e7816 */ /* 0x000fe4000000000e */
[----:B------:R-:W-:Y:S01]  /*0820*/  PRMT R15, RZ, 0x7610, R15 ;  /* 0x00007610ff0f7816 */ /* 0x000fe2000000000f */
[----:B------:R-:W-:Y:S02]  /*0830*/  @!P3 IMAD.X R19, RZ, RZ, R19, P1 ;  /* 0x000000ffff13b224 */ /* 0x000fe400008e0613 */
[----:B---3--:R-:W-:Y:S01]  /*0840*/  @!P6 VIADD R23, R20, UR4 ;  /* 0x000000041417ec36 */ /* 0x008fe20008000000 */
[----:B------:R-:W-:Y:S01]  /*0850*/  PRMT R0, RZ, 0x7610, R0 ;  /* 0x00007610ff007816 */ /* 0x000fe20000000000 */
[----:B------:R0:W5:Y:S01]  /*0860*/  @!P2 LDG.E.U8 R14, desc[UR8][R10.64] ;  /* 0x000000080a0ea981 */ /* 0x000162000c1e1100 */
[----:B------:R-:W-:-:S02]  /*0870*/  @!P4 IADD3 R16, P2, R25, R16, RZ ;  /* 0x000000101910c210 */ /* 0x000fc40007f5e0ff */
[----:B----4-:R-:W-:Y:S01]  /*0880*/  @!P5 IADD3 R2, P1, R21, R2, RZ ;  /* 0x000000021502d210 */ /* 0x010fe20007f3e0ff */
[----:B------:R-:W5:Y:S01]  /*0890*/  @!P3 LDG.E.U8 R15, desc[UR8][R18.64] ;  /* 0x00000008120fb981 */ /* 0x000f62000c1e1100 */
[----:B-1----:R-:W-:-:S03]  /*08a0*/  @!P6 IADD3 R4, P3, R23, R4, RZ ;  /* 0x000000041704e210 */ /* 0x002fc60007f7e0ff */
[----:B------:R1:W5:Y:S01]  /*08b0*/  @!P0 LDG.E.U8 R0, desc[UR8][R8.64] ;  /* 0x0000000808008981 */ /* 0x000362000c1e1100 */
[----:B0-----:R-:W-:Y:S01]  /*08c0*/  PRMT R10, RZ, 0x7610, R10 ;  /* 0x00007610ff0a7816 */ /* 0x001fe2000000000a */
[----:B------:R-:W-:Y:S02]  /*08d0*/  @!P4 IMAD.X R17, RZ, RZ, R17, P2 ;  /* 0x000000ffff11c224 */ /* 0x000fe400010e0611 */
[----:B------:R-:W-:Y:S02]  /*08e0*/  @!P5 IMAD.X R3, RZ, RZ, R3, P1 ;  /* 0x000000ffff03d224 */ /* 0x000fe400008e0603 */
[----:B------:R-:W-:Y:S01]  /*08f0*/  @!P6 IMAD.X R5, RZ, RZ, R5, P3 ;  /* 0x000000ffff05e224 */ /* 0x000fe200018e0605 */
[----:B-1----:R-:W-:-:S04]  /*0900*/  PRMT R8, RZ, 0x7610, R8 ;  /* 0x00007610ff087816 */ /* 0x002fc80000000008 */
[----:B------:R0:W5:Y:S01]  /*0910*/  @!P6 LDG.E.U8 R10, desc[UR8][R4.64] ;  /* 0x00000008040ae981 */ /* 0x000162000c1e1100 */
[----:B------:R-:W-:-:S03]  /*0920*/  PRMT R9, RZ, 0x7610, R9 ;  /* 0x00007610ff097816 */ /* 0x000fc60000000009 */
[----:B------:R0:W5:Y:S04]  /*0930*/  @!P4 LDG.E.U8 R8, desc[UR8][R16.64] ;  /* 0x000000081008c981 */ /* 0x000168000c1e1100 */
[----:B------:R0:W5:Y:S01]  /*0940*/  @!P5 LDG.E.U8 R9, desc[UR8][R2.64] ;  /* 0x000000080209d981 */ /* 0x000162000c1e1100 */
[----:B------:R-:W-:Y:S04]  /*0950*/  BSSY B0, `(.L_x_27642) ;  /* 0x0000007000007945 */ /* 0x000fe80003800000 */
[----:B------:R-:W-:Y:S05]  /*0960*/  @P0 BRA `(.L_x_27643) ;  /* 0x0000000000140947 */ /* 0x000fea0003800000 */
[----:B0----5:R-:W-:Y:S01]  /*0970*/  LOP3.LUT R3, R0, 0xff, RZ, 0xc0, !PT ;  /* 0x000000ff00037812 */ /* 0x021fe200078ec0ff */
[----:B------:R-:W-:Y:S01]  /*0980*/  IMAD.U32 R2, RZ, RZ, UR10 ;  /* 0x0000000aff027e24 */ /* 0x000fe2000f8e00ff */
[----:B------:R-:W-:-:S07]  /*0990*/  MOV R0, 0x9b0 ;  /* 0x000009b000007802 */ /* 0x000fce0000000f00 */
[----:B------:R-:W-:Y:S05]  /*09a0*/  CALL.REL.NOINC `($__internal_34_$__cuda_sm20_rem_u16) ;  /* 0x00000008002c7944 */ /* 0x000fea0003c00000 */
[----:B------:R-:W-:-:S07]  /*09b0*/  IMAD.MOV.U32 R11, RZ, RZ, R2 ;  /* 0x000000ffff0b7224 */ /* 0x000fce00078e0002 */
.L_x_27643:
[----:B------:R-:W-:Y:S05]  /*09c0*/  BSYNC B0 ;  /* 0x0000000000007941 */ /* 0x000fea0003800000 */
.L_x_27642:
[----:B-----5:R-:W-:Y:S01]  /*09d0*/  VIADD R0, R6, 0x80 ;  /* 0x0000008006007836 */ /* 0x020fe20000000000 */
[----:B------:R-:W-:Y:S04]  /*09e0*/  BSSY B0, `(.L_x_27644) ;  /* 0x0000008000007945 */ /* 0x000fe80003800000 */
[----:B------:R-:W-:-:S13]  /*09f0*/  ISETP.GE.AND P1, PT, R0, R7, PT ;  /* 0x000000070000720c */ /* 0x000fda0003f26270 */
[----:B------:R-:W-:Y:S05]  /*0a00*/  @P1 BRA `(.L_x_27645) ;  /* 0x0000000000141947 */ /* 0x000fea0003800000 */
[----:B0-----:R-:W-:Y:S01]  /*0a10*/  LOP3.LUT R3, R12, 0xff, RZ, 0xc0, !PT ;  /* 0x000000ff0c037812 */ /* 0x001fe200078ec0ff */
[----:B------:R-:W-:Y:S01]  /*0a20*/  IMAD.U32 R2, RZ, RZ, UR10 ;  /* 0x0000000aff027e24 */ /* 0x000fe2000f8e00ff */
[----:B------:R-:W-:-:S07]  /*0a30*/  MOV R0, 0xa50 ;  /* 0x00000a5000007802 */ /* 0x000fce0000000f00 */
[----:B------:R-:W-:Y:S05]  /*0a40*/  CALL.REL.NOINC `($__internal_34_$__cuda_sm20_rem_u16) ;  /* 0x0000000800047944 */ /* 0x000fea0003c00000 */
[----:B------:R-:W-:-:S07]  /*0a50*/  IMAD.MOV.U32 R12, RZ, RZ, R2 ;  /* 0x000000ffff0c7224 */ /* 0x000fce00078e0002 */
.L_x_27645:
[----:B------:R-:W-:Y:S05]  /*0a60*/  BSYNC B0 ;  /* 0x0000000000007941 */ /* 0x000fea0003800000 */
.L_x_27644:
[----:B------:R-:W-:Y:S01]  /*0a70*/  VIADD R0, R6, 0x100 ;  /* 0x0000010006007836 */ /* 0x000fe20000000000 */
        /* <DEDUP_REMOVED lines=8> */
.L_x_27647:
[----:B------:R-:W-:Y:S05]  /*0b00*/  BSYNC B0 ;  /* 0x0000000000007941 */ /* 0x000fea0003800000 */
.L_x_27646:
[----:B------:R-:W-:Y:S01]  /*0b10*/  IADD3 R0, R6, 0x180, RZ ;  /* 0x0000018006007810 */ /* 0x000fe20007ffe0ff */
[----:B------:R-:W-:Y:S03]  /*0b20*/  BSSY B0, `(.L_x_27648) ;  /* 0x0000008000007945 */ /* 0x000fe60003800000 */
[----:B------:R-:W-:-:S13]  /*0b30*/  ISETP.GE.AND P1, PT, R0, R7, PT ;  /* 0x000000070000720c */ /* 0x000fda0003f26270 */
[----:B------:R-:W-:Y:S05]  /*0b40*/  @P1 BRA `(.L_x_27649) ;  /* 0x0000000000141947 */ /* 0x000fea0003800000 */
[----:B0-----:R-:W-:Y:S01]  /*0b50*/  LOP3.LUT R3, R14, 0xff, RZ, 0xc0, !PT ;  /* 0x000000ff0e037812 */ /* 0x001fe200078ec0ff */
[----:B------:R-:W-:Y:S01]  /*0b60*/  IMAD.U32 R2, RZ, RZ, UR10 ;  /* 0x0000000aff027e24 */ /* 0x000fe2000f8e00ff */
[----:B------:R-:W-:-:S07]  /*0b70*/  MOV R0, 0xb90 ;  /* 0x00000b9000007802 */ /* 0x000fce0000000f00 */
[----:B------:R-:W-:Y:S05]  /*0b80*/  CALL.REL.NOINC `($__internal_34_$__cuda_sm20_rem_u16) ;  /* 0x0000000400b47944 */ /* 0x000fea0003c00000 */
[----:B------:R-:W-:-:S07]  /*0b90*/  IMAD.MOV.U32 R14, RZ, RZ, R2 ;  /* 0x000000ffff0e7224 */ /* 0x000fce00078e0002 */
.L_x_27649:
[----:B------:R-:W-:Y:S05]  /*0ba0*/  BSYNC B0 ;  /* 0x0000000000007941 */ /* 0x000fea0003800000 */
.L_x_27648:
        /* <DEDUP_REMOVED lines=9> */
.L_x_27651:
[----:B------:R-:W-:Y:S05]  /*0c40*/  BSYNC B0 ;  /* 0x0000000000007941 */ /* 0x000fea0003800000 */
.L_x_27650:
        /* <DEDUP_REMOVED lines=9> */
.L_x_27653:
[----:B------:R-:W-:Y:S05]  /*0ce0*/  BSYNC B0 ;  /* 0x0000000000007941 */ /* 0x000fea0003800000 */
.L_x_27652:
        /* <DEDUP_REMOVED lines=9> */
.L_x_27655:
[----:B------:R-:W-:Y:S05]  /*0d80*/  BSYNC B0 ;  /* 0x0000000000007941 */ /* 0x000fea0003800000 */
.L_x_27654:
        /* <DEDUP_REMOVED lines=8> */
.L_x_27657:
[----:B------:R-:W-:Y:S05]  /*0e10*/  BSYNC B0 ;  /* 0x0000000000007941 */ /* 0x000fea0003800000 */
.L_x_27656:
[----:B------:R-:W1:Y:S01]  /*0e20*/  @!P0 S2R R0, SR_TID.X ;  /* 0x0000000000008919 */ /* 0x000e620000002100 */
[----:B0-----:R-:W0:Y:S01]  /*0e30*/  @!P0 LDC.64 R16, c[0x0][0x218] ;  /* 0x00008600ff108b82 */ /* 0x001e220000000a00 */
[----:B------:R-:W-:Y:S04]  /*0e40*/  BSSY B0, `(.L_x_27658) ;  /* 0x0000038000007945 */ /* 0x000fe80003800000 */
[----:B------:R-:W-:Y:S01]  /*0e50*/  BSSY B1, `(.L_x_27659) ;  /* 0x000002f000017945 */ /* 0x000fe20003800000 */
[C---:B-1----:R-:W-:Y:S02]  /*0e60*/  @!P0 VIADD R5, R0.reuse, UR4 ;  /* 0x0000000400058c36 */ /* 0x042fe40008000000 */
[----:B------:R-:W-:-:S03]  /*0e70*/  @!P0 VIADD R6, R0, 0x80 ;  /* 0x0000008000068836 */ /* 0x000fc60000000000 */
[----:B0-----:R-:W-:-:S05]  /*0e80*/  @!P0 IADD3 R4, P1, R5, R16, RZ ;  /* 0x0000001005048210 */ /* 0x001fca0007f3e0ff */
        /* <DEDUP_REMOVED lines=14> */
[----:B------:R-:W-:-:S03]  /*0f70*/  IADD3 R6, R6, 0x80, RZ ;  /* 0x0000008006067810 */ /* 0x000fc60007ffe0ff */
[----:B------:R-:W-:-:S05]  /*0f80*/  IADD3 R4, P0, R4, UR6, RZ ;  /* 0x0000000604047c10 */ /* 0x000fca000ff1e0ff */
[----:B------:R-:W-:-:S05]  /*0f90*/  IMAD.X R5, RZ, RZ, UR7, P0 ;  /* 0x00000007ff057e24 */ /* 0x000fca00080e06ff */
[----:B------:R0:W-:Y:S03]  /*0fa0*/  STG.E.U8 desc[UR8][R4.64], R13 ;  /* 0x0000000d04007986 */ /* 0x0001e6000c101108 */
.L_x_27660:
        /* <DEDUP_REMOVED lines=8> */
.L_x_27661:
        /* <DEDUP_REMOVED lines=8> */
.L_x_27662:
        /* <DEDUP_REMOVED lines=9> */
.L_x_27663:
[----:B------:R-:W-:Y:S05]  /*1140*/  BSYNC B1 ;  /* 0x0000000000017941 */ /* 0x000fea0003800000 */
.L_x_27659:
[----:B------:R-:W-:-:S13]  /*1150*/  ISETP.GE.AND P0, PT, R6, R7, PT ;  /* 0x000000070600720c */ /* 0x000fda0003f06270 */
[----:B------:R-:W3:Y:S01]  /*1160*/  @!P0 LDC.64 R10, c[0x0][0x218] ;  /* 0x00008600ff0a8b82 */ /* 0x000ee20000000a00 */
[C---:B012---:R-:W-:Y:S02]  /*1170*/  @!P0 VIADD R5, R6.reuse, UR4 ;  /* 0x0000000406058c36 */ /* 0x047fe40008000000 */
[----:B------:R-:W-:-:S03]  /*1180*/  @!P0 VIADD R6, R6, 0x80 ;  /* 0x0000008006068836 */ /* 0x000fc60000000000 */
[----:B---3--:R-:W-:-:S05]  /*1190*/  @!P0 IADD3 R4, P1, R5, R10, RZ ;  /* 0x0000000a05048210 */ /* 0x008fca0007f3e0ff */
[----:B------:R-:W-:-:S05]  /*11a0*/  @!P0 IMAD.X R5, RZ, RZ, R11, P1 ;  /* 0x000000ffff058224 */ /* 0x000fca00008e060b */
[----:B------:R2:W-:Y:S03]  /*11b0*/  @!P0 STG.E.U8 desc[UR8][R4.64], R9 ;  /* 0x0000000904008986 */ /* 0x0005e6000c101108 */
.L_x_27664:
[----:B------:R-:W-:Y:S05]  /*11c0*/  BSYNC B0 ;  /* 0x0000000000007941 */ /* 0x000fea0003800000 */
.L_x_27658:
        /* <DEDUP_REMOVED lines=9> */
        .weak           $__internal_34_$__cuda_sm20_rem_u16
        .type           $__internal_34_$__cuda_sm20_rem_u16,@function
        .size           $__internal_34_$__cuda_sm20_rem_u16,(.L_x_57247 - $__internal_34_$__cuda_sm20_rem_u16)
$__internal_34_$__cuda_sm20_rem_u16:
        /* <DEDUP_REMOVED lines=20> */
[----:B------:R-:W-:Y:S05]  /*13a0*/  RET.REL.NODEC R4 `(_ZN2at6native29vectorized_elementwise_kernelILi8ENS0_13BUnaryFunctorIhhhZZZNS0_16fmod_kernel_cudaERNS_18TensorIteratorBaseEENKUlvE_clEvENKUlvE_clEvEUlhhE_EESt5arrayIPcLm2EEEEviT0_T1_) ;  /* 0xffffffec04147950 */ /* 0x000fea0003c3ffff */
.L_x_27665:
        /* <DEDUP_REMOVED lines=13> */
.L_x_57247:


//--------------------- .text._ZN2at6native18elementwise_kernelILi128ELi4EZNS0_15gpu_kernel_implINS0_13AUnaryFunctorIhhhZZZNS0_16fmod_kernel_cudaERNS_18TensorIteratorBaseEENKUlvE_clEvENKUlvE_clEvEUlhhE_EEEEvS5_RKT_EUliE_EEviT1_ --------------------------
	.section	.text._ZN2at6native18elementwise_kernelILi128ELi4EZNS0_15gpu_kernel_implINS0_13AUnaryFunctorIhhhZZZNS0_16fmod_kernel_cudaERNS_18TensorIteratorBaseEENKUlvE_clEvENKUlvE_clEvEUlhhE_EEEEvS5_RKT_EUliE_EEviT1_,"ax",@progbits
	.align	128
        .global         _ZN2at6native18elementwise_kernelILi128ELi4EZNS0_15gpu_kernel_implINS0_13AUnaryFunctorIhhhZZZNS0_16fmod_kernel_cudaERNS_18TensorIteratorBaseEENKUlvE_clEvENKUlvE_clEvEUlhhE_EEEEvS5_RKT_EUliE_EEviT1_
        .type           _ZN2at6native18elementwise_kernelILi128ELi4EZNS0_15gpu_kernel_implINS0_13AUnaryFunctorIhhhZZZNS0_16fmod_kernel_cudaERNS_18TensorIteratorBaseEENKUlvE_clEvENKUlvE_clEvEUlhhE_EEEEvS5_RKT_EUliE_EEviT1_,@function
        .size           _ZN2at6native18elementwise_kernelILi128ELi4EZNS0_15gpu_kernel_implINS0_13AUnaryFunctorIhhhZZZNS0_16fmod_kernel_cudaERNS_18TensorIteratorBaseEENKUlvE_clEvENKUlvE_clEvEUlhhE_EEEEvS5_RKT_EUliE_EEviT1_,(.L_x_57248 - _ZN2at6native18elementwise_kernelILi128ELi4EZNS0_15gpu_kernel_implINS0_13AUnaryFunctorIhhhZZZNS0_16fmod_kernel_cudaERNS_18TensorIteratorBaseEENKUlvE_clEvENKUlvE_clEvEUlhhE_EEEEvS5_RKT_EUliE_EEviT1_)
        .other          _ZN2at6native18elementwise_kernelILi128ELi4EZNS0_15gpu_kernel_implINS0_13AUnaryFunctorIhhhZZZNS0_16fmod_kernel_cudaERNS_18TensorIteratorBaseEENKUlvE_clEvENKUlvE_clEvEUlhhE_EEEEvS5_RKT_EUliE_EEviT1_,@"STO_CUDA_ENTRY STV_DEFAULT"
_ZN2at6native18elementwise_kernelILi128ELi4EZNS0_15gpu_kernel_implINS0_13AUnaryFunctorIhhhZZZNS0_16fmod_kernel_cudaERNS_18TensorIteratorBaseEENKUlvE_clEvENKUlvE_clEvEUlhhE_EEEEvS5_RKT_EUliE_EEviT1_:
.text._ZN2at6native18elementwise_kernelILi128ELi4EZNS0_15gpu_kernel_implINS0_13AUnaryFunctorIhhhZZZNS0_16fmod_kernel_cudaERNS_18TensorIteratorBaseEENKUlvE_clEvENKUlvE_clEvEUlhhE_EEEEvS5_RKT_EUliE_EEviT1_:
        /* <DEDUP_REMOVED lines=314> */
.L_x_27668:
        /* <DEDUP_REMOVED lines=20> */
.L_x_27672:
[----:B------:R0:W5:Y:S01]  /*14e0*/  LDG.E.U8 R0, desc[UR36][R4.64] ;  /* 0x0000002404007981 */ /* 0x000162000c1e1100 */
[----:B------:R-:W-:Y:S05]  /*14f0*/  BRA `(.L_x_27674) ;  /* 0x0000000c00647947 */ /* 0x000fea0003800000 */
.L_x_27671:
        /* <DEDUP_REMOVED lines=8> */
.L_x_27676:
[----:B------:R3:W5:Y:S01]  /*1580*/  LDG.E.U8 R0, desc[UR36][R4.64] ;  /* 0x0000002404007981 */ /* 0x000762000c1e1100 */
[----:B------:R-:W-:Y:S05]  /*1590*/  BRA `(.L_x_27674) ;  /* 0x0000000c003c7947 */ /* 0x000fea0003800000 */
.L_x_27675:
[----:B------:R0:W5:Y:S01]  /*15a0*/  LDG.E.U16 R0, desc[UR36][R4.64] ;  /* 0x0000002404007981 */ /* 0x000162000c1e1500 */
[----:B------:R-:W-:Y:S05]  /*15b0*/  BRA `(.L_x_27674) ;  /* 0x0000000c00347947 */ /* 0x000fea0003800000 */
.L_x_27670:
        /* <DEDUP_REMOVED lines=10> */
.L_x_27678:
[----:B------:R-:W2:Y:S02]  /*1660*/  LDG.E.U16 R2, desc[UR36][R4.64] ;  /* 0x0000002404027981 */ /* 0x000ea4000c1e1500 */
[----:B--2---:R-:W-:-:S06]  /*1670*/  HADD2.F32 R2, -RZ, R2.H0_H0 ;  /* 0x20000002ff027230 */ /* 0x004fcc0000004100 */
[----:B------:R-:W0:Y:S02]  /*1680*/  F2I.S64.TRUNC R2, R2 ;  /* 0x0000000200027311 */ /* 0x000e24000020d900 */
[----:B0-----:R-:W-:Y:S01]  /*1690*/  PRMT R0, R2, 0x7610, R0 ;  /* 0x0000761002007816 */ /* 0x001fe20000000000 */
[----:B------:R-:W-:Y:S06]  /*16a0*/  BRA `(.L_x_27674) ;  /* 0x0000000800f87947 */ /* 0x000fec0003800000 */
.L_x_27677:
        /* <DEDUP_REMOVED lines=10> */
.L_x_27680:
[----:B------:R-:W2:Y:S02]  /*1750*/  LDG.E.U16 R4, desc[UR36][R4.64] ;  /* 0x0000002404047981 */ /* 0x000ea4000c1e1500 */
[----:B--2---:R-:W-:-:S06]  /*1760*/  HADD2.F32 R2, -RZ, R4.H0_H0 ;  /* 0x20000004ff027230 */ /* 0x004fcc0000004100 */
[----:B------:R-:W0:Y:S02]  /*1770*/  F2I.S64.TRUNC R2, R2 ;  /* 0x0000000200027311 */ /* 0x000e24000020d900 */
[----:B0-----:R-:W-:Y:S01]  /*1780*/  PRMT R0, R2, 0x7610, R0 ;  /* 0x0000761002007816 */ /* 0x001fe20000000000 */
[----:B------:R-:W-:Y:S06]  /*1790*/  BRA `(.L_x_27674) ;  /* 0x0000000800bc7947 */ /* 0x000fec0003800000 */
.L_x_27679:
[----:B------:R-:W2:Y:S02]  /*17a0*/  LDG.E.64 R2, desc[UR36][R4.64] ;  /* 0x0000002404027981 */ /* 0x000ea4000c1e1b00 */
[----:B--2---:R-:W0:Y:S02]  /*17b0*/  F2I.S64.F64.TRUNC R2, R2 ;  /* 0x0000000200027311 */ /* 0x004e24000030d900 */
[----:B0-----:R-:W-:Y:S01]  /*17c0*/  PRMT R0, R2, 0x7610, R0 ;  /* 0x0000761002007816 */ /* 0x001fe20000000000 */
[----:B------:R-:W-:Y:S06]  /*17d0*/  BRA `(.L_x_27674) ;  /* 0x0000000800ac7947 */ /* 0x000fec0003800000 */
.L_x_27669:
        /* <DEDUP_REMOVED lines=12> */
.L_x_27683:
[----:B------:R-:W2:Y:S02]  /*18a0*/  LDG.E.64 R4, desc[UR36][R4.64] ;  /* 0x0000002404047981 */ /* 0x000ea4000c1e1b00 */
[----:B--2---:R-:W0:Y:S02]  /*18b0*/  F2I.S64.F64.TRUNC R2, R4 ;  /* 0x0000000400027311 */ /* 0x004e24000030d900 */
[----:B0-----:R-:W-:Y:S01]  /*18c0*/  PRMT R0, R2, 0x7610, R0 ;  /* 0x0000761002007816 */ /* 0x001fe20000000000 */
[----:B------:R-:W-:Y:S06]  /*18d0*/  BRA `(.L_x_27674) ;  /* 0x00000008006c7947 */ /* 0x000fec0003800000 */
.L_x_27682:
        /* <DEDUP_REMOVED lines=28> */
.L_x_27685:
        /* <DEDUP_REMOVED lines=15> */
.L_x_27684:
[----:B------:R-:W2:Y:S02]  /*1b90*/  LDG.E.U16 R2, desc[UR36][R4.64] ;  /* 0x0000002404027981 */ /* 0x000ea4000c1e1500 */
[----:B--2---:R-:W-:-:S06]  /*1ba0*/  IMAD.U32 R2, R2, 0x10000, RZ ;  /* 0x0001000002027824 */ /* 0x004fcc00078e00ff */
[----:B------:R-:W0:Y:S02]  /*1bb0*/  F2I.S64.TRUNC R2, R2 ;  /* 0x0000000200027311 */ /* 0x000e24000020d900 */
[----:B0-----:R-:W-:Y:S01]  /*1bc0*/  PRMT R0, R2, 0x7610, R0 ;  /* 0x0000761002007816 */ /* 0x001fe20000000000 */
[----:B------:R-:W-:Y:S06]  /*1bd0*/  BRA `(.L_x_27674) ;  /* 0x0000000400ac7947 */ /* 0x000fec0003800000 */
.L_x_27681:
        /* <DEDUP_REMOVED lines=10> */
.L_x_27688:
        /* <DEDUP_REMOVED lines=21> */
.L_x_27692:
[----:B------:R-:W-:Y:S05]  /*1dd0*/  BSYNC B1 ;  /* 0x0000000000017941 */ /* 0x000fea0003800000 */
.L_x_27691:
[----:B------:R-:W-:Y:S01]  /*1de0*/  IMAD.SHL.U32 R2, R2, 0x100000, RZ ;  /* 0x0010000002027824 */ /* 0x000fe200078e00ff */
[----:B------:R-:W-:-:S04]  /*1df0*/  LEA R3, R0, 0x3b800000, 0x17 ;  /* 0x3b80000000037811 */ /* 0x000fc800078eb8ff */
[----:B------:R-:W-:-:S07]  /*1e00*/  LOP3.LUT R2, R3, R2, R4, 0xfe, !PT ;  /* 0x0000000203027212 */ /* 0x000fce00078efe04 */
.L_x_27690:
[----:B------:R-:W-:Y:S05]  /*1e10*/  BSYNC B0 ;  /* 0x0000000000007941 */ /* 0x000fea0003800000 */
.L_x_27689:
[----:B------:R-:W0:Y:S02]  /*1e20*/  F2I.S64.TRUNC R2, R2 ;  /* 0x0000000200027311 */ /* 0x000e24000020d900 */
[----:B0-----:R-:W-:Y:S01]  /*1e30*/  PRMT R0, R2, 0x7610, R0 ;  /* 0x0000761002007816 */ /* 0x001fe20000000000 */
[----:B------:R-:W-:Y:S06]  /*1e40*/  BRA `(.L_x_27674) ;  /* 0x0000000400107947 */ /* 0x000fec0003800000 */
.L_x_27687:
        /* <DEDUP_REMOVED lines=21> */
.L_x_27696:
[----:B------:R-:W-:Y:S05]  /*1fa0*/  BSYNC B1 ;  /* 0x0000000000017941 */ /* 0x000fea0003800000 */
.L_x_27695:
[----:B------:R-:W-:Y:S01]  /*1fb0*/  IMAD.SHL.U32 R2, R2, 0x200000, RZ ;  /* 0x0020000002027824 */ /* 0x000fe200078e00ff */
[----:B------:R-:W-:-:S04]  /*1fc0*/  LEA R3, R0, 0x37800000, 0x17 ;  /* 0x3780000000037811 */ /* 0x000fc800078eb8ff */
[----:B------:R-:W-:-:S07]  /*1fd0*/  LOP3.LUT R2, R3, R2, R4, 0xfe, !PT ;  /* 0x0000000203027212 */ /* 0x000fce00078efe04 */
.L_x_27694:
[----:B------:R-:W-:Y:S05]  /*1fe0*/  BSYNC B0 ;  /* 0x0000000000007941 */ /* 0x000fea0003800000 */
.L_x_27693:
[----:B------:R-:W0:Y:S02]  /*1ff0*/  F2I.S64.TRUNC R2, R2 ;  /* 0x0000000200027311 */ /* 0x000e24000020d900 */
[----:B0-----:R-:W-:Y:S01]  /*2000*/  PRMT R0, R2, 0x7610, R0 ;  /* 0x0000761002007816 */ /* 0x001fe20000000000 */
[----:B------:R-:W-:Y:S06]  /*2010*/  BRA `(.L_x_27674) ;  /* 0x00000000009c7947 */ /* 0x000fec0003800000 */
.L_x_27686:
        /* <DEDUP_REMOVED lines=14> */
.L_x_27700:
[----:B------:R-:W-:Y:S05]  /*2100*/  BSYNC B0 ;  /* 0x0000000000007941 */ /* 0x000fea0003800000 */
.L_x_27699:
[----:B------:R-:W0:Y:S02]  /*2110*/  F2I.S64.TRUNC R2, R2 ;  /* 0x0000000200027311 */ /* 0x000e24000020d900 */
[----:B0-----:R-:W-:Y:S01]  /*2120*/  PRMT R0, R2, 0x7610, R0 ;  /* 0x0000761002007816 */ /* 0x001fe20000000000 */
[----:B------:R-:W-:Y:S06]  /*2130*/  BRA `(.L_x_27674) ;  /* 0x0000000000547947 */ /* 0x000fec0003800000 */
.L_x_27673:
        /* <DEDUP_REMOVED lines=16> */
.L_x_27701:
[----:B------:R-:W-:Y:S01]  /*2240*/  PRMT R0, RZ, 0x7610, R0 ;  /* 0x00007610ff007816 */ /* 0x000fe20000000000 */
[----:B------:R-:W-:Y:S06]  /*2250*/  BRA `(.L_x_27674) ;  /* 0x00000000000c7947 */ /* 0x000fec0003800000 */
.L_x_27698:
[----:B------:R2:W5:Y:S01]  /*2260*/  LDG.E.U8 R0, desc[UR36][R4.64] ;  /* 0x0000002404007981 */ /* 0x000562000c1e1100 */
[----:B------:R-:W-:Y:S05]  /*2270*/  BRA `(.L_x_27674) ;  /* 0x0000000000047947 */ /* 0x000fea0003800000 */
.L_x_27697:
[----:B------:R1:W5:Y:S02]  /*2280*/  LDG.E.U8 R0, desc[UR36][R4.64] ;  /* 0x0000002404007981 */ /* 0x000364000c1e1100 */
.L_x_27674:
[----:B------:R-:W-:Y:S01]  /*2290*/  ULDC.U8 UR4, c[0x0][0x421] ;  /* 0x0001084000047ab9 */ /* 0x000fe20000000000 */
[----:B012345:R-:W-:Y:S01]  /*22a0*/  LOP3.LUT R5, R0, 0xff, RZ, 0xc0, !PT ;  /* 0x000000ff00057812 */ /* 0x03ffe200078ec0ff */
[----:B------:R-:W-:Y:S01]  /*22b0*/  IMAD.U32 R4, RZ, RZ, UR4 ;  /* 0x00000004ff047e24 */ /* 0x000fe2000f8e00ff */
[----:B------:R-:W-:-:S07]  /*22c0*/  MOV R6, 0x22e0 ;  /* 0x000022e000067802 */ /* 0x000fce0000000f00 */
[----:B------:R-:W-:Y:S05]  /*22d0*/  CALL.REL.NOINC `($__internal_35_$__cuda_sm20_rem_u16) ;  /* 0x000000a000807944 */ /* 0x000fea0003c00000 */
        /* <DEDUP_REMOVED lines=14> */
.L_x_27705:
[----:B------:R0:W-:Y:S01]  /*23c0*/  STG.E.U8 desc[UR36][R16.64], R5 ;  /* 0x0000000510007986 */ /* 0x0001e2000c101124 */
[----:B------:R-:W-:Y:S05]  /*23d0*/  BRA `(.L_x_27707) ;  /* 0x0000000c00647947 */ /* 0x000fea0003800000 */
.L_x_27704:
        /* <DEDUP_REMOVED lines=10> */
.L_x_27709:
[----:B------:R-:W-:-:S05]  /*2480*/  LOP3.LUT R5, R5, 0xffff, RZ, 0xc0, !PT ;  /* 0x0000ffff05057812 */ /* 0x000fca00078ec0ff */
[----:B------:R0:W-:Y:S01]  /*2490*/  STG.E desc[UR36][R16.64], R5 ;  /* 0x0000000510007986 */ /* 0x0001e2000c101924 */
[----:B------:R-:W-:Y:S05]  /*24a0*/  BRA `(.L_x_27707) ;  /* 0x0000000c00307947 */ /* 0x000fea0003800000 */
.L_x_27708:
[----:B------:R0:W-:Y:S01]  /*24b0*/  STG.E.U16 desc[UR36][R16.64], R5 ;  /* 0x0000000510007986 */ /* 0x0001e2000c101524 */
[----:B------:R-:W-:Y:S05]  /*24c0*/  BRA `(.L_x_27707) ;  /* 0x0000000c00287947 */ /* 0x000fea0003800000 */
.L_x_27703:
        /* <DEDUP_REMOVED lines=9> */
.L_x_27711:
[----:B------:R-:W0:Y:S02]  /*2560*/  I2F.U16 R0, R5 ;  /* 0x0000000500007306 */ /* 0x000e240000101000 */
[----:B0-----:R-:W-:-:S05]  /*2570*/  F2FP.F16.F32.PACK_AB R0, RZ, R0 ;  /* 0x00000000ff00723e */ /* 0x001fca00000000ff */
[----:B------:R0:W-:Y:S01]  /*2580*/  STG.E.U16 desc[UR36][R16.64], R0 ;  /* 0x0000000010007986 */ /* 0x0001e2000c101524 */
[----:B------:R-:W-:Y:S05]  /*2590*/  BRA `(.L_x_27707) ;  /* 0x0000000800f47947 */ /* 0x000fea0003800000 */
.L_x_27710:
        /* <DEDUP_REMOVED lines=10> */
.L_x_27713:
[----:B------:R-:W0:Y:S02]  /*2640*/  I2F.U16 R5, R5 ;  /* 0x0000000500057306 */ /* 0x000e240000101000 */
[----:B0-----:R-:W-:-:S04]  /*2650*/  F2FP.F16.F32.PACK_AB R3, RZ, R5 ;  /* 0x00000005ff03723e */ /* 0x001fc800000000ff */
[----:B------:R-:W-:-:S05]  /*2660*/  PRMT R3, R3, 0x5410, RZ ;  /* 0x0000541003037816 */ /* 0x000fca00000000ff */
[----:B------:R0:W-:Y:S01]  /*2670*/  STG.E desc[UR36][R16.64], R3 ;  /* 0x0000000310007986 */ /* 0x0001e2000c101924 */
[----:B------:R-:W-:Y:S05]  /*2680*/  BRA `(.L_x_27707) ;  /* 0x0000000800b87947 */ /* 0x000fea0003800000 */
.L_x_27712:
[----:B------:R-:W0:Y:S02]  /*2690*/  I2F.F64.U16 R2, R5 ;  /* 0x0000000500027312 */ /* 0x000e240000101800 */
[----:B0-----:R0:W-:Y:S01]  /*26a0*/  STG.E.64 desc[UR36][R16.64], R2 ;  /* 0x0000000210007986 */ /* 0x0011e2000c101b24 */
[----:B------:R-:W-:Y:S05]  /*26b0*/  BRA `(.L_x_27707) ;  /* 0x0000000800ac7947 */ /* 0x000fea0003800000 */
.L_x_27702:
        /* <DEDUP_REMOVED lines=13> */
.L_x_27716:
[----:B------:R-:W0:Y:S01]  /*2790*/  I2F.F64.U16 R4, R5 ;  /* 0x0000000500047312 */ /* 0x000e220000101800 */
[----:B------:R-:W-:-:S05]  /*27a0*/  CS2R R6, SRZ ;  /* 0x0000000000067805 */ /* 0x000fca000001ff00 */
[----:B0-----:R0:W-:Y:S01]  /*27b0*/  STG.E.128 desc[UR36][R16.64], R4 ;  /* 0x0000000410007986 */ /* 0x0011e2000c101d24 */
[----:B------:R-:W-:Y:S05]  /*27c0*/  BRA `(.L_x_27707) ;  /* 0x0000000800687947 */ /* 0x000fea0003800000 */
.L_x_27715:
        /* <DEDUP_REMOVED lines=21> */
.L_x_27720:
[----:B------:R-:W-:Y:S05]  /*2920*/  BSYNC B0 ;  /* 0x0000000000007941 */ /* 0x000fea0003800000 */
.L_x_27719:
[----:B------:R-:W-:-:S05]  /*2930*/  LOP3.LUT R3, R0, R3, RZ, 0xfc, !PT ;  /* 0x0000000300037212 */ /* 0x000fca00078efcff */
[----:B------:R0:W-:Y:S01]  /*2940*/  STG.E.U8 desc[UR36][R16.64], R3 ;  /* 0x0000000310007986 */ /* 0x0001e2000c101124 */
[----:B------:R-:W-:Y:S05]  /*2950*/  BRA `(.L_x_27707) ;  /* 0x0000000800047947 */ /* 0x000fea0003800000 */
.L_x_27718:
        /* <DEDUP_REMOVED lines=13> */
.L_x_27722:
[----:B------:R-:W-:Y:S01]  /*2a30*/  IMAD.MOV.U32 R0, RZ, RZ, 0x7f ;  /* 0x0000007fff007424 */ /* 0x000fe200078e00ff */
[----:B------:R-:W-:-:S04]  /*2a40*/  ISETP.GT.U32.AND P0, PT, R2, 0x7f800000, PT ;  /* 0x7f8000000200780c */ /* 0x000fc80003f04070 */
[----:B------:R-:W-:-:S09]  /*2a50*/  SEL R0, R0, 0x7c, P0 ;  /* 0x0000007c00007807 */ /* 0x000fd20000000000 */
.L_x_27723:
[----:B------:R-:W-:Y:S05]  /*2a60*/  BSYNC B0 ;  /* 0x0000000000007941 */ /* 0x000fea0003800000 */
.L_x_27721:
[----:B------:R-:W-:-:S04]  /*2a70*/  LOP3.LUT R2, R5, 0x80000000, RZ, 0xc0, !PT ;  /* 0x8000000005027812 */ /* 0x000fc800078ec0ff */
[----:B------:R-:W-:-:S04]  /*2a80*/  SHF.R.U32.HI R3, RZ, 0x18, R2 ;  /* 0x00000018ff037819 */ /* 0x000fc80000011602 */
[----:B------:R-:W-:-:S05]  /*2a90*/  LOP3.LUT R3, R0, R3, RZ, 0xfc, !PT ;  /* 0x0000000300037212 */ /* 0x000fca00078efcff */
[----:B------:R0:W-:Y:S01]  /*2aa0*/  STG.E.U8 desc[UR36][R16.64], R3 ;  /* 0x0000000310007986 */ /* 0x0001e2000c101124 */
[----:B------:R-:W-:Y:S05]  /*2ab0*/  BRA `(.L_x_27707) ;  /* 0x0000000400ac7947 */ /* 0x000fea0003800000 */
.L_x_27717:
[----:B------:R-:W0:Y:S02]  /*2ac0*/  I2F.U16 R0, R5 ;  /* 0x0000000500007306 */ /* 0x000e240000101000 */
[----:B0-----:R-:W-:-:S05]  /*2ad0*/  F2FP.BF16.F32.PACK_AB R0, RZ, R0 ;  /* 0x00000000ff00723e */ /* 0x001fca00000010ff */
[----:B------:R0:W-:Y:S01]  /*2ae0*/  STG.E.U16 desc[UR36][R16.64], R0 ;  /* 0x0000000010007986 */ /* 0x0001e2000c101524 */
[----:B------:R-:W-:Y:S05]  /*2af0*/  BRA `(.L_x_27707) ;  /* 0x00000004009c7947 */ /* 0x000fea0003800000 */
.L_x_27714:
        /* <DEDUP_REMOVED lines=10> */
.L_x_27726:
        /* <DEDUP_REMOVED lines=17> */
.L_x_27729:
[----:B------:R-:W-:-:S04]  /*2cb0*/  LOP3.LUT R2, R5, 0x80000000, RZ, 0xc0, !PT ;  /* 0x8000000005027812 */ /* 0x000fc800078ec0ff */
[----:B------:R-:W-:-:S04]  /*2cc0*/  SHF.R.U32.HI R3, RZ, 0x18, R2 ;  /* 0x00000018ff037819 */ /* 0x000fc80000011602 */
[----:B------:R-:W-:-:S04]  /*2cd0*/  LOP3.LUT R0, R0, R3, RZ, 0xfc, !PT ;  /* 0x0000000300007212 */ /* 0x000fc800078efcff */
[----:B------:R-:W-:-:S07]  /*2ce0*/  PRMT R8, R0, 0x7610, R8 ;  /* 0x0000761000087816 */ /* 0x000fce0000000008 */
.L_x_27728:
[----:B------:R-:W-:Y:S05]  /*2cf0*/  BSYNC B0 ;  /* 0x0000000000007941 */ /* 0x000fea0003800000 */
.L_x_27727:
[----:B------:R3:W-:Y:S01]  /*2d00*/  STG.E.U8 desc[UR36][R16.64], R8 ;  /* 0x0000000810007986 */ /* 0x0007e2000c101124 */
[----:B------:R-:W-:Y:S05]  /*2d10*/  BRA `(.L_x_27707) ;  /* 0x0000000400147947 */ /* 0x000fea0003800000 */
.L_x_27725:
        /* <DEDUP_REMOVED lines=17> */
.L_x_27732:
[----:B------:R-:W-:-:S04]  /*2e30*/  LOP3.LUT R2, R5, 0x80000000, RZ, 0xc0, !PT ;  /* 0x8000000005027812 */ /* 0x000fc800078ec0ff */
[----:B------:R-:W-:-:S04]  /*2e40*/  SHF.R.U32.HI R3, RZ, 0x18, R2 ;  /* 0x00000018ff037819 */ /* 0x000fc80000011602 */
[----:B------:R-:W-:-:S04]  /*2e50*/  LOP3.LUT R0, R0, R3, RZ, 0xfc, !PT ;  /* 0x0000000300007212 */ /* 0x000fc800078efcff */
[----:B------:R-:W-:-:S07]  /*2e60*/  PRMT R8, R0, 0x7610, R8 ;  /* 0x0000761000087816 */ /* 0x000fce0000000008 */
.L_x_27731:
[----:B------:R-:W-:Y:S05]  /*2e70*/  BSYNC B0 ;  /* 0x0000000000007941 */ /* 0x000fea0003800000 */
.L_x_27730:
[----:B------:R0:W-:Y:S01]  /*2e80*/  STG.E.U8 desc[UR36][R16.64], R8 ;  /* 0x0000000810007986 */ /* 0x0001e2000c101124 */
[----:B------:R-:W-:Y:S05]  /*2e90*/  BRA `(.L_x_27707) ;  /* 0x0000000000b47947 */ /* 0x000fea0003800000 */
.L_x_27724:
        /* <DEDUP_REMOVED lines=22> */
.L_x_27706:
        /* <DEDUP_REMOVED lines=16> */
.L_x_27735:
[----:B------:R-:W-:Y:S05]  /*3100*/  BRA `(.L_x_27707) ;  /* 0x0000000000187947 */ /* 0x000fea0003800000 */
.L_x_27734:
[----:B------:R-:W-:Y:S01]  /*3110*/  LOP3.LUT R2, R5, 0xffff, RZ, 0xc0, !PT ;  /* 0x0000ffff05027812 */ /* 0x000fe200078ec0ff */
[----:B------:R-:W-:-:S05]  /*3120*/  IMAD.MOV.U32 R3, RZ, RZ, RZ ;  /* 0x000000ffff037224 */ /* 0x000fca00078e00ff */
[----:B------:R2:W-:Y:S01]  /*3130*/  STG.E.64 desc[UR36][R16.64], R2 ;  /* 0x0000000210007986 */ /* 0x0005e2000c101b24 */
[----:B------:R-:W-:Y:S05]  /*3140*/  BRA `(.L_x_27707) ;  /* 0x0000000000087947 */ /* 0x000fea0003800000 */
.L_x_27733:
[----:B------:R-:W-:-:S05]  /*3150*/  LOP3.LUT R5, R5, 0xffff, RZ, 0xc0, !PT ;  /* 0x0000ffff05057812 */ /* 0x000fca00078ec0ff */
[----:B------:R0:W-:Y:S02]  /*3160*/  STG.E desc[UR36][R16.64], R5 ;  /* 0x0000000510007986 */ /* 0x0001e4000c101924 */
.L_x_27707:
[----:B------:R-:W-:-:S04]  /*3170*/  IMAD R18, R23, 0x200, R18 ;  /* 0x0000020017127824 */ /* 0x000fc800078e0212 */
[----:B------:R-:W-:-:S07]  /*3180*/  VIADD R19, R18, 0x80 ;  /* 0x0000008012137836 */ /* 0x000fce0000000000 */
.L_x_27667:
[----:B------:R-:W-:Y:S05]  /*3190*/  BSYNC B6 ;  /* 0x0000000000067941 */ /* 0x000fea0003800000 */
.L_x_27666:
        /* <DEDUP_REMOVED lines=307> */
.L_x_27738:
        /* <DEDUP_REMOVED lines=20> */
.L_x_27742:
[----:B------:R4:W5:Y:S01]  /*4610*/  LDG.E.U8 R0, desc[UR36][R4.64] ;  /* 0x0000002404007981 */ /* 0x000962000c1e1100 */
[----:B------:R-:W-:Y:S05]  /*4620*/  BRA `(.L_x_27744) ;  /* 0x0000000c00647947 */ /* 0x000fea0003800000 */
.L_x_27741:
        /* <DEDUP_REMOVED lines=8> */
.L_x_27746:
[----:B------:R0:W5:Y:S01]  /*46b0*/  LDG.E.U8 R0, desc[UR36][R4.64] ;  /* 0x0000002404007981 */ /* 0x000162000c1e1100 */
[----:B------:R-:W-:Y:S05]  /*46c0*/  BRA `(.L_x_27744) ;  /* 0x0000000c003c7947 */ /* 0x000fea0003800000 */
.L_x_27745:
[----:B------:R0:W5:Y:S01]  /*46d0*/  LDG.E.U16 R0, desc[UR36][R4.64] ;  /* 0x0000002404007981 */ /* 0x000162000c1e1500 */
[----:B------:R-:W-:Y:S05]  /*46e0*/  BRA `(.L_x_27744) ;  /* 0x0000000c00347947 */ /* 0x000fea0003800000 */
.L_x_27740:
        /* <DEDUP_REMOVED lines=10> */
.L_x_27748:
[----:B------:R-:W2:Y:S02]  /*4790*/  LDG.E.U16 R2, desc[UR36][R4.64] ;  /* 0x0000002404027981 */ /* 0x000ea4000c1e1500 */
[----:B--2---:R-:W-:-:S06]  /*47a0*/  HADD2.F32 R2, -RZ, R2.H0_H0 ;  /* 0x20000002ff027230 */ /* 0x004fcc0000004100 */
[----:B------:R-:W0:Y:S02]  /*47b0*/  F2I.S64.TRUNC R2, R2 ;  /* 0x0000000200027311 */ /* 0x000e24000020d900 */
[----:B0-----:R-:W-:Y:S01]  /*47c0*/  PRMT R0, R2, 0x7610, R0 ;  /* 0x0000761002007816 */ /* 0x001fe20000000000 */
[----:B------:R-:W-:Y:S06]  /*47d0*/  BRA `(.L_x_27744) ;  /* 0x0000000800f87947 */ /* 0x000fec0003800000 */
.L_x_27747:
        /* <DEDUP_REMOVED lines=10> */
.L_x_27750:
[----:B------:R-:W2:Y:S02]  /*4880*/  LDG.E.U16 R4, desc[UR36][R4.64] ;  /* 0x0000002404047981 */ /* 0x000ea4000c1e1500 */
[----:B--2---:R-:W-:-:S06]  /*4890*/  HADD2.F32 R2, -RZ, R4.H0_H0 ;  /* 0x20000004ff027230 */ /* 0x004fcc0000004100 */
[----:B------:R-:W0:Y:S02]  /*48a0*/  F2I.S64.TRUNC R2, R2 ;  /* 0x0000000200027311 */ /* 0x000e24000020d900 */
[----:B0-----:R-:W-:Y:S01]  /*48b0*/  PRMT R0, R2, 0x7610, R0 ;  /* 0x0000761002007816 */ /* 0x001fe20000000000 */
[----:B------:R-:W-:Y:S06]  /*48c0*/  BRA `(.L_x_27744) ;  /* 0x0000000800bc7947 */ /* 0x000fec0003800000 */
.L_x_27749:
[----:B------:R-:W2:Y:S02]  /*48d0*/  LDG.E.64 R2, desc[UR36][R4.64] ;  /* 0x0000002404027981 */ /* 0x000ea4000c1e1b00 */
[----:B--2---:R-:W0:Y:S02]  /*48e0*/  F2I.S64.F64.TRUNC R2, R2 ;  /* 0x0000000200027311 */ /* 0x004e24000030d900 */
[----:B0-----:R-:W-:Y:S01]  /*48f0*/  PRMT R0, R2, 0x7610, R0 ;  /* 0x0000761002007816 */ /* 0x001fe20000000000 */
[----:B------:R-:W-:Y:S06]  /*4900*/  BRA `(.L_x_27744) ;  /* 0x0000000800ac7947 */ /* 0x000fec0003800000 */
.L_x_27739:
        /* <DEDUP_REMOVED lines=12> */
.L_x_27753:
[----:B------:R-:W2:Y:S02]  /*49d0*/  LDG.E.64 R4, desc[UR36][R4.64] ;  /* 0x0000002404047981 */ /* 0x000ea4000c1e1b00 */
[----:B--2---:R-:W0:Y:S02]  /*49e0*/  F2I.S64.F64.TRUNC R2, R4 ;  /* 0x0000000400027311 */ /* 0x004e24000030d900 */
[----:B0-----:R-:W-:Y:S01]  /*49f0*/  PRMT R0, R2, 0x7610, R0 ;  /* 0x0000761002007816 */ /* 0x001fe20000000000 */
[----:B------:R-:W-:Y:S06]  /*4a00*/  BRA `(.L_x_27744) ;  /* 0x00000008006c7947 */ /* 0x000fec0003800000 */
.L_x_27752:
        /* <DEDUP_REMOVED lines=28> */
.L_x_27755:
        /* <DEDUP_REMOVED lines=15> */
.L_x_27754:
[----:B------:R-:W2:Y:S02]  /*4cc0*/  LDG.E.U16 R2, desc[UR36][R4.64] ;  /* 0x0000002404027981 */ /* 0x000ea4000c1e1500 */
[----:B--2---:R-:W-:-:S06]  /*4cd0*/  IMAD.U32 R2, R2, 0x10000, RZ ;  /* 0x0001000002027824 */ /* 0x004fcc00078e00ff */
[----:B------:R-:W0:Y:S02]  /*4ce0*/  F2I.S64.TRUNC R2, R2 ;  /* 0x0000000200027311 */ /* 0x000e24000020d900 */
[----:B0-----:R-:W-:Y:S01]  /*4cf0*/  PRMT R0, R2, 0x7610, R0 ;  /* 0x0000761002007816 */ /* 0x001fe20000000000 */
[----:B------:R-:W-:Y:S06]  /*4d00*/  BRA `(.L_x_27744) ;  /* 0x0000000400ac7947 */ /* 0x000fec0003800000 */
.L_x_27751:
        /* <DEDUP_REMOVED lines=10> */
.L_x_27758:
        /* <DEDUP_REMOVED lines=21> */
.L_x_27762:
[----:B------:R-:W-:Y:S05]  /*4f00*/  BSYNC B1 ;  /* 0x0000000000017941 */ /* 0x000fea0003800000 */
.L_x_27761:
[----:B------:R-:W-:Y:S01]  /*4f10*/  IMAD.SHL.U32 R2, R2, 0x100000, RZ ;  /* 0x0010000002027824 */ /* 0x000fe200078e00ff */
[----:B------:R-:W-:-:S04]  /*4f20*/  LEA R3, R0, 0x3b800000, 0x17 ;  /* 0x3b80000000037811 */ /* 0x000fc800078eb8ff */
[----:B------:R-:W-:-:S07]  /*4f30*/  LOP3.LUT R2, R3, R2, R4, 0xfe, !PT ;  /* 0x0000000203027212 */ /* 0x000fce00078efe04 */
.L_x_27760:
[----:B------:R-:W-:Y:S05]  /*4f40*/  BSYNC B0 ;  /* 0x0000000000007941 */ /* 0x000fea0003800000 */
.L_x_27759:
[----:B------:R-:W0:Y:S02]  /*4f50*/  F2I.S64.TRUNC R2, R2 ;  /* 0x0000000200027311 */ /* 0x000e24000020d900 */
[----:B0-----:R-:W-:Y:S01]  /*4f60*/  PRMT R0, R2, 0x7610, R0 ;  /* 0x0000761002007816 */ /* 0x001fe20000000000 */
[----:B------:R-:W-:Y:S06]  /*4f70*/  BRA `(.L_x_27744) ;  /* 0x0000000400107947 */ /* 0x000fec0003800000 */
.L_x_27757:
        /* <DEDUP_REMOVED lines=21> */
.L_x_27766:
[----:B------:R-:W-:Y:S05]  /*50d0*/  BSYNC B1 ;  /* 0x0000000000017941 */ /* 0x000fea0003800000 */
.L_x_27765:
[----:B------:R-:W-:Y:S01]  /*50e0*/  IMAD.SHL.U32 R2, R2, 0x200000, RZ ;  /* 0x0020000002027824 */ /* 0x000fe200078e00ff */
[----:B------:R-:W-:-:S04]  /*50f0*/  LEA R3, R0, 0x37800000, 0x17 ;  /* 0x3780000000037811 */ /* 0x000fc800078eb8ff */
[----:B------:R-:W-:-:S07]  /*5100*/  LOP3.LUT R2, R3, R2, R4, 0xfe, !PT ;  /* 0x0000000203027212 */ /* 0x000fce00078efe04 */
.L_x_27764:
[----:B------:R-:W-:Y:S05]  /*5110*/  BSYNC B0 ;  /* 0x0000000000007941 */ /* 0x000fea0003800000 */
.L_x_27763:
[----:B------:R-:W0:Y:S02]  /*5120*/  F2I.S64.TRUNC R2, R2 ;  /* 0x0000000200027311 */ /* 0x000e24000020d900 */
[----:B0-----:R-:W-:Y:S01]  /*5130*/  PRMT R0, R2, 0x7610, R0 ;  /* 0x0000761002007816 */ /* 0x001fe20000000000 */
[----:B------:R-:W-:Y:S06]  /*5140*/  BRA `(.L_x_27744) ;  /* 0x00000000009c7947 */ /* 0x000fec0003800000 */
.L_x_27756:
        /* <DEDUP_REMOVED lines=14> */
.L_x_27770:
[----:B------:R-:W-:Y:S05]  /*5230*/  BSYNC B0 ;  /* 0x0000000000007941 */ /* 0x000fea0003800000 */
.L_x_27769:
[----:B------:R-:W0:Y:S02]  /*5240*/  F2I.S64.TRUNC R2, R2 ;  /* 0x0000000200027311 */ /* 0x000e24000020d900 */
[----:B0-----:R-:W-:Y:S01]  /*5250*/  PRMT R0, R2, 0x7610, R0 ;  /* 0x0000761002007816 */ /* 0x001fe20000000000 */
[----:B------:R-:W-:Y:S06]  /*5260*/  BRA `(.L_x_27744) ;  /* 0x0000000000547947 */ /* 0x000fec0003800000 */
.L_x_27743:
        /* <DEDUP_REMOVED lines=16> */
.L_x_27771:
[----:B------:R-:W-:Y:S01]  /*5370*/  PRMT R0, RZ, 0x7610, R0 ;  /* 0x00007610ff007816 */ /* 0x000fe20000000000 */
[----:B------:R-:W-:Y:S06]  /*5380*/  BRA `(.L_x_27744) ;  /* 0x00000000000c7947 */ /* 0x000fec0003800000 */
.L_x_27768:
[----:B------:R1:W5:Y:S01]  /*5390*/  LDG.E.U8 R0, desc[UR36][R4.64] ;  /* 0x0000002404007981 */ /* 0x000362000c1e1100 */
[----:B------:R-:W-:Y:S05]  /*53a0*/  BRA `(.L_x_27744) ;  /* 0x0000000000047947 */ /* 0x000fea0003800000 */
.L_x_27767:
[----:B------:R2:W5:Y:S02]  /*53b0*/  LDG.E.U8 R0, desc[UR36][R4.64] ;  /* 0x0000002404007981 */ /* 0x000564000c1e1100 */
.L_x_27744:
        /* <DEDUP_REMOVED lines=19> */
.L_x_27775:
[----:B------:R0:W-:Y:S01]  /*54f0*/  STG.E.U8 desc[UR36][R16.64], R5 ;  /* 0x0000000510007986 */ /* 0x0001e2000c101124 */
[----:B------:R-:W-:Y:S05]  /*5500*/  BRA `(.L_x_27777) ;  /* 0x0000000c00647947 */ /* 0x000fea0003800000 */
.L_x_27774:
        /* <DEDUP_REMOVED lines=10> */
.L_x_27779:
[----:B------:R-:W-:-:S05]  /*55b0*/  LOP3.LUT R5, R5, 0xffff, RZ, 0xc0, !PT ;  /* 0x0000ffff05057812 */ /* 0x000fca00078ec0ff */
[----:B------:R3:W-:Y:S01]  /*55c0*/  STG.E desc[UR36][R16.64], R5 ;  /* 0x0000000510007986 */ /* 0x0007e2000c101924 */
[----:B------:R-:W-:Y:S05]  /*55d0*/  BRA `(.L_x_27777) ;  /* 0x0000000c00307947 */ /* 0x000fea0003800000 */
.L_x_27778:
[----:B------:R2:W-:Y:S01]  /*55e0*/  STG.E.U16 desc[UR36][R16.64], R5 ;  /* 0x0000000510007986 */ /* 0x0005e2000c101524 */
[----:B------:R-:W-:Y:S05]  /*55f0*/  BRA `(.L_x_27777) ;  /* 0x0000000c00287947 */ /* 0x000fea0003800000 */
.L_x_27773:
        /* <DEDUP_REMOVED lines=9> */
.L_x_27781:
[----:B------:R-:W0:Y:S02]  /*5690*/  I2F.U16 R0, R5 ;  /* 0x0000000500007306 */ /* 0x000e240000101000 */
[----:B0-----:R-:W-:-:S05]  /*56a0*/  F2FP.F16.F32.PACK_AB R0, RZ, R0 ;  /* 0x00000000ff00723e */ /* 0x001fca00000000ff */
[----:B------:R0:W-:Y:S01]  /*56b0*/  STG.E.U16 desc[UR36][R16.64], R0 ;  /* 0x0000000010007986 */ /* 0x0001e2000c101524 */
[----:B------:R-:W-:Y:S05]  /*56c0*/  BRA `(.L_x_27777) ;  /* 0x0000000800f47947 */ /* 0x000fea0003800000 */
.L_x_27780:
        /* <DEDUP_REMOVED lines=10> */
.L_x_27783:
[----:B------:R-:W0:Y:S02]  /*5770*/  I2F.U16 R5, R5 ;  /* 0x0000000500057306 */ /* 0x000e240000101000 */
[----:B0-----:R-:W-:-:S04]  /*5780*/  F2FP.F16.F32.PACK_AB R3, RZ, R5 ;  /* 0x00000005ff03723e */ /* 0x001fc800000000ff */
[----:B------:R-:W-:-:S05]  /*5790*/  PRMT R3, R3, 0x5410, RZ ;  /* 0x0000541003037816 */ /* 0x000fca00000000ff */
[----:B------:R0:W-:Y:S01]  /*57a0*/  STG.E desc[UR36][R16.64], R3 ;  /* 0x0000000310007986 */ /* 0x0001e2000c101924 */
[----:B------:R-:W-:Y:S05]  /*57b0*/  BRA `(.L_x_27777) ;  /* 0x0000000800b87947 */ /* 0x000fea0003800000 */
.L_x_27782:
[----:B------:R-:W0:Y:S02]  /*57c0*/  I2F.F64.U16 R2, R5 ;  /* 0x0000000500027312 */ /* 0x000e240000101800 */
[----:B0-----:R0:W-:Y:S01]  /*57d0*/  STG.E.64 desc[UR36][R16.64], R2 ;  /* 0x0000000210007986 */ /* 0x0011e2000c101b24 */
[----:B------:R-:W-:Y:S05]  /*57e0*/  BRA `(.L_x_27777) ;  /* 0x0000000800ac7947 */ /* 0x000fea0003800000 */
.L_x_27772:
        /* <DEDUP_REMOVED lines=13> */
.L_x_27786:
[----:B------:R-:W0:Y:S01]  /*58c0*/  I2F.F64.U16 R4, R5 ;  /* 0x0000000500047312 */ /* 0x000e220000101800 */
[----:B------:R-:W-:-:S05]  /*58d0*/  CS2R R6, SRZ ;  /* 0x0000000000067805 */ /* 0x000fca000001ff00 */
[----:B0-----:R0:W-:Y:S01]  /*58e0*/  STG.E.128 desc[UR36][R16.64], R4 ;  /* 0x0000000410007986 */ /* 0x0011e2000c101d24 */
[----:B------:R-:W-:Y:S05]  /*58f0*/  BRA `(.L_x_27777) ;  /* 0x0000000800687947 */ /* 0x000fea0003800000 */
.L_x_27785:
        /* <DEDUP_REMOVED lines=21> */
.L_x_27790:
[----:B------:R-:W-:Y:S05]  /*5a50*/  BSYNC B0 ;  /* 0x0000000000007941 */ /* 0x000fea0003800000 */
.L_x_27789:
[----:B------:R-:W-:-:S05]  /*5a60*/  LOP3.LUT R3, R0, R3, RZ, 0xfc, !PT ;  /* 0x0000000300037212 */ /* 0x000fca00078efcff */
[----:B------:R0:W-:Y:S01]  /*5a70*/  STG.E.U8 desc[UR36][R16.64], R3 ;  /* 0x0000000310007986 */ /* 0x0001e2000c101124 */
[----:B------:R-:W-:Y:S05]  /*5a80*/  BRA `(.L_x_27777) ;  /* 0x0000000800047947 */ /* 0x000fea0003800000 */
.L_x_27788:
        /* <DEDUP_REMOVED lines=13> */
.L_x_27792:
[----:B------:R-:W-:Y:S01]  /*5b60*/  IMAD.MOV.U32 R0, RZ, RZ, 0x7f ;  /* 0x0000007fff007424 */ /* 0x000fe200078e00ff */
[----:B------:R-:W-:-:S04]  /*5b70*/  ISETP.GT.U32.AND P0, PT, R2, 0x7f800000, PT ;  /* 0x7f8000000200780c */ /* 0x000fc80003f04070 */
[----:B------:R-:W-:-:S09]  /*5b80*/  SEL R0, R0, 0x7c, P0 ;  /* 0x0000007c00007807 */ /* 0x000fd20000000000 */
.L_x_27793:
[----:B------:R-:W-:Y:S05]  /*5b90*/  BSYNC B0 ;  /* 0x0000000000007941 */ /* 0x000fea0003800000 */
.L_x_27791:
[----:B------:R-:W-:-:S04]  /*5ba0*/  LOP3.LUT R2, R5, 0x80000000, RZ, 0xc0, !PT ;  /* 0x8000000005027812 */ /* 0x000fc800078ec0ff */
[----:B------:R-:W-:-:S04]  /*5bb0*/  SHF.R.U32.HI R3, RZ, 0x18, R2 ;  /* 0x00000018ff037819 */ /* 0x000fc80000011602 */
[----:B------:R-:W-:-:S05]  /*5bc0*/  LOP3.LUT R3, R0, R3, RZ, 0xfc, !PT ;  /* 0x0000000300037212 */ /* 0x000fca00078efcff */
[----:B------:R0:W-:Y:S01]  /*5bd0*/  STG.E.U8 desc[UR36][R16.64], R3 ;  /* 0x0000000310007986 */ /* 0x0001e2000c101124 */
[----:B------:R-:W-:Y:S05]  /*5be0*/  BRA `(.L_x_27777) ;  /* 0x0000000400ac7947 */ /* 0x000fea0003800000 */
.L_x_27787:
[----:B------:R-:W0:Y:S02]  /*5bf0*/  I2F.U16 R0, R5 ;  /* 0x0000000500007306 */ /* 0x000e240000101000 */
[----:B0-----:R-:W-:-:S05]  /*5c00*/  F2FP.BF16.F32.PACK_AB R0, RZ, R0 ;  /* 0x00000000ff00723e */ /* 0x001fca00000010ff */
[----:B------:R0:W-:Y:S01]  /*5c10*/  STG.E.U16 desc[UR36][R16.64], R0 ;  /* 0x0000000010007986 */ /* 0x0001e2000c101524 */
[----:B------:R-:W-:Y:S05]  /*5c20*/  BRA `(.L_x_27777) ;  /* 0x00000004009c7947 */ /* 0x000fea0003800000 */
.L_x_27784:
        /* <DEDUP_REMOVED lines=10> */
.L_x_27796:
        /* <DEDUP_REMOVED lines=17> */
.L_x_27799:
[----:B------:R-:W-:-:S04]  /*5de0*/  LOP3.LUT R2, R5, 0x80000000, RZ, 0xc0, !PT ;  /* 0x8000000005027812 */ /* 0x000fc800078ec0ff */
[----:B------:R-:W-:-:S04]  /*5df0*/  SHF.R.U32.HI R3, RZ, 0x18, R2 ;  /* 0x00000018ff037819 */ /* 0x000fc80000011602 */
[----:B------:R-:W-:-:S04]  /*5e00*/  LOP3.LUT R0, R0, R3, RZ, 0xfc, !PT ;  /* 0x0000000300007212 */ /* 0x000fc800078efcff */
[----:B------:R-:W-:-:S07]  /*5e10*/  PRMT R8, R0, 0x7610, R8 ;  /* 0x0000761000087816 */ /* 0x000fce0000000008 */
.L_x_27798:
[----:B------:R-:W-:Y:S05]  /*5e20*/  BSYNC B0 ;  /* 0x0000000000007941 */ /* 0x000fea0003800000 */
.L_x_27797:
[----:B------:R0:W-:Y:S01]  /*5e30*/  STG.E.U8 desc[UR36][R16.64], R8 ;  /* 0x0000000810007986 */ /* 0x0001e2000c101124 */
[----:B------:R-:W-:Y:S05]  /*5e40*/  BRA `(.L_x_27777) ;  /* 0x0000000400147947 */ /* 0x000fea0003800000 */
.L_x_27795:
        /* <DEDUP_REMOVED lines=17> */
.L_x_27802:
[----:B------:R-:W-:-:S04]  /*5f60*/  LOP3.LUT R2, R5, 0x80000000, RZ, 0xc0, !PT ;  /* 0x8000000005027812 */ /* 0x000fc800078ec0ff */
[----:B------:R-:W-:-:S04]  /*5f70*/  SHF.R.U32.HI R3, RZ, 0x18, R2 ;  /* 0x00000018ff037819 */ /* 0x000fc80000011602 */
[----:B------:R-:W-:-:S04]  /*5f80*/  LOP3.LUT R0, R0, R3, RZ, 0xfc, !PT ;  /* 0x0000000300007212 */ /* 0x000fc800078efcff */
[----:B------:R-:W-:-:S07]  /*5f90*/  PRMT R8, R0, 0x7610, R8 ;  /* 0x0000761000087816 */ /* 0x000fce0000000008 */
.L_x_27801:
[----:B------:R-:W-:Y:S05]  /*5fa0*/  BSYNC B0 ;  /* 0x0000000000007941 */ /* 0x000fea0003800000 */
.L_x_27800:
[----:B------:R0:W-:Y:S01]  /*5fb0*/  STG.E.U8 desc[UR36][R16.64], R8 ;  /* 0x0000000810007986 */ /* 0x0001e2000c101124 */
[----:B------:R-:W-:Y:S05]  /*5fc0*/  BRA `(.L_x_27777) ;  /* 0x0000000000b47947 */ /* 0x000fea0003800000 */
.L_x_27794:
        /* <DEDUP_REMOVED lines=22> */
.L_x_27776:
        /* <DEDUP_REMOVED lines=16> */
.L_x_27805:
[----:B------:R-:W-:Y:S05]  /*6230*/  BRA `(.L_x_27777) ;  /* 0x0000000000187947 */ /* 0x000fea0003800000 */
.L_x_27804:
[----:B------:R-:W-:Y:S01]  /*6240*/  LOP3.LUT R2, R5, 0xffff, RZ, 0xc0, !PT ;  /* 0x0000ffff05027812 */ /* 0x000fe200078ec0ff */
[----:B------:R-:W-:-:S05]  /*6250*/  IMAD.MOV.U32 R3, RZ, RZ, RZ ;  /* 0x000000ffff037224 */ /* 0x000fca00078e00ff */
[----:B------:R0:W-:Y:S01]  /*6260*/  STG.E.64 desc[UR36][R16.64], R2 ;  /* 0x0000000210007986 */ /* 0x0001e2000c101b24 */
[----:B------:R-:W-:Y:S05]  /*6270*/  BRA `(.L_x_27777) ;  /* 0x0000000000087947 */ /* 0x000fea0003800000 */
.L_x_27803:
[----:B------:R-:W-:-:S05]  /*6280*/  LOP3.LUT R5, R5, 0xffff, RZ, 0xc0, !PT ;  /* 0x0000ffff05057812 */ /* 0x000fca00078ec0ff */
[----:B------:R0:W-:Y:S02]  /*6290*/  STG.E desc[UR36][R16.64], R5 ;  /* 0x0000000510007986 */ /* 0x0001e4000c101924 */
.L_x_27777:
[----:B------:R-:W-:-:S07]  /*62a0*/  VIADD R19, R19, 0x80 ;  /* 0x0000008013137836 */ /* 0x000fce0000000000 */
.L_x_27737:
[----:B------:R-:W-:Y:S05]  /*62b0*/  BSYNC B6 ;  /* 0x0000000000067941 */ /* 0x000fea0003800000 */
.L_x_27736:
        /* <DEDUP_REMOVED lines=307> */
.L_x_27808:
        /* <DEDUP_REMOVED lines=20> */
.L_x_27812:
[----:B------:R3:W5:Y:S01]  /*7730*/  LDG.E.U8 R0, desc[UR36][R4.64] ;  /* 0x0000002404007981 */ /* 0x000762000c1e1100 */
[----:B------:R-:W-:Y:S05]  /*7740*/  BRA `(.L_x_27814) ;  /* 0x0000000c00647947 */ /* 0x000fea0003800000 */
.L_x_27811:
        /* <DEDUP_REMOVED lines=8> */
.L_x_27816:
[----:B------:R0:W5:Y:S01]  /*77d0*/  LDG.E.U8 R0, desc[UR36][R4.64] ;  /* 0x0000002404007981 */ /* 0x000162000c1e1100 */
[----:B------:R-:W-:Y:S05]  /*77e0*/  BRA `(.L_x_27814) ;  /* 0x0000000c003c7947 */ /* 0x000fea0003800000 */
.L_x_27815:
[----:B------:R0:W5:Y:S01]  /*77f0*/  LDG.E.U16 R0, desc[UR36][R4.64] ;  /* 0x0000002404007981 */ /* 0x000162000c1e1500 */
[----:B------:R-:W-:Y:S05]  /*7800*/  BRA `(.L_x_27814) ;  /* 0x0000000c00347947 */ /* 0x000fea0003800000 */
.L_x_27810:
        /* <DEDUP_REMOVED lines=10> */
.L_x_27818:
[----:B------:R-:W2:Y:S02]  /*78b0*/  LDG.E.U16 R2, desc[UR36][R4.64] ;  /* 0x0000002404027981 */ /* 0x000ea4000c1e1500 */
[----:B--2---:R-:W-:-:S06]  /*78c0*/  HADD2.F32 R2, -RZ, R2.H0_H0 ;  /* 0x20000002ff027230 */ /* 0x004fcc0000004100 */
[----:B------:R-:W0:Y:S02]  /*78d0*/  F2I.S64.TRUNC R2, R2 ;  /* 0x0000000200027311 */ /* 0x000e24000020d900 */
[----:B0-----:R-:W-:Y:S01]  /*78e0*/  PRMT R0, R2, 0x7610, R0 ;  /* 0x0000761002007816 */ /* 0x001fe20000000000 */
[----:B------:R-:W-:Y:S06]  /*78f0*/  BRA `(.L_x_27814) ;  /* 0x0000000800f87947 */ /* 0x000fec0003800000 */
.L_x_27817:
        /* <DEDUP_REMOVED lines=10> */
.L_x_27820:
[----:B------:R-:W2:Y:S02]  /*79a0*/  LDG.E.U16 R4, desc[UR36][R4.64] ;  /* 0x0000002404047981 */ /* 0x000ea4000c1e1500 */
[----:B--2---:R-:W-:-:S06]  /*79b0*/  HADD2.F32 R2, -RZ, R4.H0_H0 ;  /* 0x20000004ff027230 */ /* 0x004fcc0000004100 */
[----:B------:R-:W0:Y:S02]  /*79c0*/  F2I.S64.TRUNC R2, R2 ;  /* 0x0000000200027311 */ /* 0x000e24000020d900 */
[----:B0-----:R-:W-:Y:S01]  /*79d0*/  PRMT R0, R2, 0x7610, R0 ;  /* 0x0000761002007816 */ /* 0x001fe20000000000 */
[----:B------:R-:W-:Y:S06]  /*79e0*/  BRA `(.L_x_27814) ;  /* 0x0000000800bc7947 */ /* 0x000fec0003800000 */
.L_x_27819:
[----:B------:R-:W2:Y:S02]  /*79f0*/  LDG.E.64 R2, desc[UR36][R4.64] ;  /* 0x0000002404027981 */ /* 0x000ea4000c1e1b00 */
[----:B--2---:R-:W0:Y:S02]  /*7a00*/  F2I.S64.F64.TRUNC R2, R2 ;  /* 0x0000000200027311 */ /* 0x004e24000030d900 */
[----:B0-----:R-:W-:Y:S01]  /*7a10*/  PRMT R0, R2, 0x7610, R0 ;  /* 0x0000761002007816 */ /* 0x001fe20000000000 */
[----:B------:R-:W-:Y:S06]  /*7a20*/  BRA `(.L_x_27814) ;  /* 0x0000000800ac7947 */ /* 0x000fec0003800000 */
.L_x_27809:
        /* <DEDUP_REMOVED lines=12> */
.L_x_27823:
[----:B------:R-:W2:Y:S02]  /*7af0*/  LDG.E.64 R4, desc[UR36][R4.64] ;  /* 0x0000002404047981 */ /* 0x000ea4000c1e1b00 */
[----:B--2---:R-:W0:Y:S02]  /*7b00*/  F2I.S64.F64.TRUNC R2, R4 ;  /* 0x0000000400027311 */ /* 0x004e24000030d900 */
[----:B0-----:R-:W-:Y:S01]  /*7b10*/  PRMT R0, R2, 0x7610, R0 ;  /* 0x0000761002007816 */ /* 0x001fe20000000000 */
[----:B------:R-:W-:Y:S06]  /*7b20*/  BRA `(.L_x_27814) ;  /* 0x00000008006c7947 */ /* 0x000fec0003800000 */
.L_x_27822:
        /* <DEDUP_REMOVED lines=28> */
.L_x_27825:
        /* <DEDUP_REMOVED lines=15> */
.L_x_27824:
[----:B------:R-:W2:Y:S02]  /*7de0*/  LDG.E.U16 R2, desc[UR36][R4.64] ;  /* 0x0000002404027981 */ /* 0x000ea4000c1e1500 */
[----:B--2---:R-:W-:-:S06]  /*7df0*/  IMAD.U32 R2, R2, 0x10000, RZ ;  /* 0x0001000002027824 */ /* 0x004fcc00078e00ff */
[----:B------:R-:W0:Y:S02]  /*7e00*/  F2I.S64.TRUNC R2, R2 ;  /* 0x0000000200027311 */ /* 0x000e24000020d900 */
[----:B0-----:R-:W-:Y:S01]  /*7e10*/  PRMT R0, R2, 0x7610, R0 ;  /* 0x0000761002007816 */ /* 0x001fe20000000000 */
[----:B------:R-:W-:Y:S06]  /*7e20*/  BRA `(.L_x_27814) ;  /* 0x0000000400ac7947 */ /* 0x000fec0003800000 */
.L_x_27821:
        /* <DEDUP_REMOVED lines=10> */
.L_x_27828:
        /* <DEDUP_REMOVED lines=21> */
.L_x_27832:
[----:B------:R-:W-:Y:S05]  /*8020*/  BSYNC B1 ;  /* 0x0000000000017941 */ /* 0x000fea0003800000 */
.L_x_27831:
[----:B------:R-:W-:Y:S01]  /*8030*/  IMAD.SHL.U32 R2, R2, 0x100000, RZ ;  /* 0x0010000002027824 */ /* 0x000fe200078e00ff */
[----:B------:R-:W-:-:S04]  /*8040*/  LEA R3, R0, 0x3b800000, 0x17 ;  /* 0x3b80000000037811 */ /* 0x000fc800078eb8ff */
[----:B------:R-:W-:-:S07]  /*8050*/  LOP3.LUT R2, R3, R2, R4, 0xfe, !PT ;  /* 0x0000000203027212 */ /* 0x000fce00078efe04 */
.L_x_27830:
[----:B------:R-:W-:Y:S05]  /*8060*/  BSYNC B0 ;  /* 0x0000000000007941 */ /* 0x000fea0003800000 */
.L_x_27829:
[----:B------:R-:W0:Y:S02]  /*8070*/  F2I.S64.TRUNC R2, R2 ;  /* 0x0000000200027311 */ /* 0x000e24000020d900 */
[----:B0-----:R-:W-:Y:S01]  /*8080*/  PRMT R0, R2, 0x7610, R0 ;  /* 0x0000761002007816 */ /* 0x001fe20000000000 */
[----:B------:R-:W-:Y:S06]  /*8090*/  BRA `(.L_x_27814) ;  /* 0x0000000400107947 */ /* 0x000fec0003800000 */
.L_x_27827:
        /* <DEDUP_REMOVED lines=21> */
.L_x_27836:
[----:B------:R-:W-:Y:S05]  /*81f0*/  BSYNC B1 ;  /* 0x0000000000017941 */ /* 0x000fea0003800000 */
.L_x_27835:
[----:B------:R-:W-:Y:S01]  /*8200*/  IMAD.SHL.U32 R2, R2, 0x200000, RZ ;  /* 0x0020000002027824 */ /* 0x000fe200078e00ff */
[----:B------:R-:W-:-:S04]  /*8210*/  LEA R3, R0, 0x37800000, 0x17 ;  /* 0x3780000000037811 */ /* 0x000fc800078eb8ff */
[----:B------:R-:W-:-:S07]  /*8220*/  LOP3.LUT R2, R3, R2, R4, 0xfe, !PT ;  /* 0x0000000203027212 */ /* 0x000fce00078efe04 */
.L_x_27834:
[----:B------:R-:W-:Y:S05]  /*8230*/  BSYNC B0 ;  /* 0x0000000000007941 */ /* 0x000fea0003800000 */
.L_x_27833:
[----:B------:R-:W0:Y:S02]  /*8240*/  F2I.S64.TRUNC R2, R2 ;  /* 0x0000000200027311 */ /* 0x000e24000020d900 */
[----:B0-----:R-:W-:Y:S01]  /*8250*/  PRMT R0, R2, 0x7610, R0 ;  /* 0x0000761002007816 */ /* 0x001fe20000000000 */
[----:B------:R-:W-:Y:S06]  /*8260*/  BRA `(.L_x_27814) ;  /* 0x00000000009c7947 */ /* 0x000fec0003800000 */
.L_x_27826:
        /* <DEDUP_REMOVED lines=14> */
.L_x_27840:
[----:B------:R-:W-:Y:S05]  /*8350*/  BSYNC B0 ;  /* 0x0000000000007941 */ /* 0x000fea0003800000 */
.L_x_27839:
[----:B------:R-:W0:Y:S02]  /*8360*/  F2I.S64.TRUNC R2, R2 ;  /* 0x0000000200027311 */ /* 0x000e24000020d900 */
[----:B0-----:R-:W-:Y:S01]  /*8370*/  PRMT R0, R2, 0x7610, R0 ;  /* 0x0000761002007816 */ /* 0x001fe20000000000 */
[----:B------:R-:W-:Y:S06]  /*8380*/  BRA `(.L_x_27814) ;  /* 0x0000000000547947 */ /* 0x000fec0003800000 */
.L_x_27813:
        /* <DEDUP_REMOVED lines=16> */
.L_x_27841:
[----:B------:R-:W-:Y:S01]  /*8490*/  PRMT R0, RZ, 0x7610, R0 ;  /* 0x00007610ff007816 */ /* 0x000fe20000000000 */
[----:B------:R-:W-:Y:S06]  /*84a0*/  BRA `(.L_x_27814) ;  /* 0x00000000000c7947 */ /* 0x000fec0003800000 */
.L_x_27838:
[----:B------:R0:W5:Y:S01]  /*84b0*/  LDG.E.U8 R0, desc[UR36][R4.64] ;  /* 0x0000002404007981 */ /* 0x000162000c1e1100 */
[----:B------:R-:W-:Y:S05]  /*84c0*/  BRA `(.L_x_27814) ;  /* 0x0000000000047947 */ /* 0x000fea0003800000 */
.L_x_27837:
[----:B------:R1:W5:Y:S02]  /*84d0*/  LDG.E.U8 R0, desc[UR36][R4.64] ;  /* 0x0000002404007981 */ /* 0x000364000c1e1100 */
.L_x_27814:
        /* <DEDUP_REMOVED lines=19> */
.L_x_27845:
[----:B------:R0:W-:Y:S01]  /*8610*/  STG.E.U8 desc[UR36][R16.64], R5 ;  /* 0x0000000510007986 */ /* 0x0001e2000c101124 */
[----:B------:R-:W-:Y:S05]  /*8620*/  BRA `(.L_x_27847) ;  /* 0x0000000c00647947 */ /* 0x000fea0003800000 */
.L_x_27844:
        /* <DEDUP_REMOVED lines=10> */
.L_x_27849:
[----:B------:R-:W-:-:S05]  /*86d0*/  LOP3.LUT R5, R5, 0xffff, RZ, 0xc0, !PT ;  /* 0x0000ffff05057812 */ /* 0x000fca00078ec0ff */
[----:B------:R0:W-:Y:S01]  /*86e0*/  STG.E desc[UR36][R16.64], R5 ;  /* 0x0000000510007986 */ /* 0x0001e2000c101924 */
[----:B------:R-:W-:Y:S05]  /*86f0*/  BRA `(.L_x_27847) ;  /* 0x0000000c00307947 */ /* 0x000fea0003800000 */
.L_x_27848:
[----:B------:R0:W-:Y:S01]  /*8700*/  STG.E.U16 desc[UR36][R16.64], R5 ;  /* 0x0000000510007986 */ /* 0x0001e2000c101524 */
[----:B------:R-:W-:Y:S05]  /*8710*/  BRA `(.L_x_27847) ;  /* 0x0000000c00287947 */ /* 0x000fea0003800000 */
.L_x_27843:
        /* <DEDUP_REMOVED lines=9> */
.L_x_27851:
[----:B------:R-:W0:Y:S02]  /*87b0*/  I2F.U16 R0, R5 ;  /* 0x0000000500007306 */ /* 0x000e240000101000 */
[----:B0-----:R-:W-:-:S05]  /*87c0*/  F2FP.F16.F32.PACK_AB R0, RZ, R0 ;  /* 0x00000000ff00723e */ /* 0x001fca00000000ff */
[----:B------:R0:W-:Y:S01]  /*87d0*/  STG.E.U16 desc[UR36][R16.64], R0 ;  /* 0x0000000010007986 */ /* 0x0001e2000c101524 */
[----:B------:R-:W-:Y:S05]  /*87e0*/  BRA `(.L_x_27847) ;  /* 0x0000000800f47947 */ /* 0x000fea0003800000 */
.L_x_27850:
        /* <DEDUP_REMOVED lines=10> */
.L_x_27853:
[----:B------:R-:W0:Y:S02]  /*8890*/  I2F.U16 R5, R5 ;  /* 0x0000000500057306 */ /* 0x000e240000101000 */
[----:B0-----:R-:W-:-:S04]  /*88a0*/  F2FP.F16.F32.PACK_AB R3, RZ, R5 ;  /* 0x00000005ff03723e */ /* 0x001fc800000000ff */
[----:B------:R-:W-:-:S05]  /*88b0*/  PRMT R3, R3, 0x5410, RZ ;  /* 0x0000541003037816 */ /* 0x000fca00000000ff */
[----:B------:R0:W-:Y:S01]  /*88c0*/  STG.E desc[UR36][R16.64], R3 ;  /* 0x0000000310007986 */ /* 0x0001e2000c101924 */
[----:B------:R-:W-:Y:S05]  /*88d0*/  BRA `(.L_x_27847) ;  /* 0x0000000800b87947 */ /* 0x000fea0003800000 */
.L_x_27852:
[----:B------:R-:W0:Y:S02]  /*88e0*/  I2F.F64.U16 R2, R5 ;  /* 0x0000000500027312 */ /* 0x000e240000101800 */
[----:B0-----:R0:W-:Y:S01]  /*88f0*/  STG.E.64 desc[UR36][R16.64], R2 ;  /* 0x0000000210007986 */ /* 0x0011e2000c101b24 */
[----:B------:R-:W-:Y:S05]  /*8900*/  BRA `(.L_x_27847) ;  /* 0x0000000800ac7947 */ /* 0x000fea0003800000 */
.L_x_27842:
        /* <DEDUP_REMOVED lines=13> */
.L_x_27856:
[----:B------:R-:W0:Y:S01]  /*89e0*/  I2F.F64.U16 R4, R5 ;  /* 0x0000000500047312 */ /* 0x000e220000101800 */
[----:B------:R-:W-:-:S05]  /*89f0*/  CS2R R6, SRZ ;  /* 0x0000000000067805 */ /* 0x000fca000001ff00 */
[----:B0-----:R0:W-:Y:S01]  /*8a00*/  STG.E.128 desc[UR36][R16.64], R4 ;  /* 0x0000000410007986 */ /* 0x0011e2000c101d24 */
[----:B------:R-:W-:Y:S05]  /*8a10*/  BRA `(.L_x_27847) ;  /* 0x0000000800687947 */ /* 0x000fea0003800000 */
.L_x_27855:
        /* <DEDUP_REMOVED lines=21> */
.L_x_27860:
[----:B------:R-:W-:Y:S05]  /*8b70*/  BSYNC B0 ;  /* 0x0000000000007941 */ /* 0x000fea0003800000 */
.L_x_27859:
[----:B------:R-:W-:-:S05]  /*8b80*/  LOP3.LUT R3, R0, R3, RZ, 0xfc, !PT ;  /* 0x0000000300037212 */ /* 0x000fca00078efcff */
[----:B------:R0:W-:Y:S01]  /*8b90*/  STG.E.U8 desc[UR36][R16.64], R3 ;  /* 0x0000000310007986 */ /* 0x0001e2000c101124 */
[----:B------:R-:W-:Y:S05]  /*8ba0*/  BRA `(.L_x_27847) ;  /* 0x0000000800047947 */ /* 0x000fea0003800000 */
.L_x_27858:
        /* <DEDUP_REMOVED lines=13> */
.L_x_27862:
[----:B------:R-:W-:Y:S01]  /*8c80*/  IMAD.MOV.U32 R0, RZ, RZ, 0x7f ;  /* 0x0000007fff007424 */ /* 0x000fe200078e00ff */
[----:B------:R-:W-:-:S04]  /*8c90*/  ISETP.GT.U32.AND P0, PT, R2, 0x7f800000, PT ;  /* 0x7f8000000200780c */ /* 0x000fc80003f04070 */
[----:B------:R-:W-:-:S09]  /*8ca0*/  SEL R0, R0, 0x7c, P0 ;  /* 0x0000007c00007807 */ /* 0x000fd20000000000 */
.L_x_27863:
[----:B------:R-:W-:Y:S05]  /*8cb0*/  BSYNC B0 ;  /* 0x0000000000007941 */ /* 0x000fea0003800000 */
.L_x_27861:
[----:B------:R-:W-:-:S04]  /*8cc0*/  LOP3.LUT R2, R5, 0x80000000, RZ, 0xc0, !PT ;  /* 0x8000000005027812 */ /* 0x000fc800078ec0ff */
[----:B------:R-:W-:-:S04]  /*8cd0*/  SHF.R.U32.HI R3, RZ, 0x18, R2 ;  /* 0x00000018ff037819 */ /* 0x000fc80000011602 */
[----:B------:R-:W-:-:S05]  /*8ce0*/  LOP3.LUT R3, R0, R3, RZ, 0xfc, !PT ;  /* 0x0000000300037212 */ /* 0x000fca00078efcff */
[----:B------:R0:W-:Y:S01]  /*8cf0*/  STG.E.U8 desc[UR36][R16.64], R3 ;  /* 0x0000000310007986 */ /* 0x0001e2000c101124 */
[----:B------:R-:W-:Y:S05]  /*8d00*/  BRA `(.L_x_27847) ;  /* 0x0000000400ac7947 */ /* 0x000fea0003800000 */
.L_x_27857:
[----:B------:R-:W0:Y:S02]  /*8d10*/  I2F.U16 R0, R5 ;  /* 0x0000000500007306 */ /* 0x000e240000101000 */
[----:B0-----:R-:W-:-:S05]  /*8d20*/  F2FP.BF16.F32.PACK_AB R0, RZ, R0 ;  /* 0x00000000ff00723e */ /* 0x001fca00000010ff */
[----:B------:R0:W-:Y:S01]  /*8d30*/  STG.E.U16 desc[UR36][R16.64], R0 ;  /* 0x0000000010007986 */ /* 0x0001e2000c101524 */
[----:B------:R-:W-:Y:S05]  /*8d40*/  BRA `(.L_x_27847) ;  /* 0x00000004009c7947 */ /* 0x000fea0003800000 */
.L_x_27854:
        /* <DEDUP_REMOVED lines=10> */
.L_x_27866:
        /* <DEDUP_REMOVED lines=17> */
.L_x_27869:
[----:B------:R-:W-:-:S04]  /*8f00*/  LOP3.LUT R2, R5, 0x80000000, RZ, 0xc0, !PT ;  /* 0x8000000005027812 */ /* 0x000fc800078ec0ff */
[----:B------:R-:W-:-:S04]  /*8f10*/  SHF.R.U32.HI R3, RZ, 0x18, R2 ;  /* 0x00000018ff037819 */ /* 0x000fc80000011602 */
[----:B------:R-:W-:-:S04]  /*8f20*/  LOP3.LUT R0, R0, R3, RZ, 0xfc, !PT ;  /* 0x0000000300007212 */ /* 0x000fc800078efcff */
[----:B------:R-:W-:-:S07]  /*8f30*/  PRMT R8, R0, 0x7610, R8 ;  /* 0x0000761000087816 */ /* 0x000fce0000000008 */
.L_x_27868:
[----:B------:R-:W-:Y:S05]  /*8f40*/  BSYNC B0 ;  /* 0x0000000000007941 */ /* 0x000fea0003800000 */
.L_x_27867:
[----:B------:R4:W-:Y:S01]  /*8f50*/  STG.E.U8 desc[UR36][R16.64], R8 ;  /* 0x0000000810007986 */ /* 0x0009e2000c101124 */
[----:B------:R-:W-:Y:S05]  /*8f60*/  BRA `(.L_x_27847) ;  /* 0x0000000400147947 */ /* 0x000fea0003800000 */
.L_x_27865:
        /* <DEDUP_REMOVED lines=17> */
.L_x_27872:
[----:B------:R-:W-:-:S04]  /*9080*/  LOP3.LUT R2, R5, 0x80000000, RZ, 0xc0, !PT ;  /* 0x8000000005027812 */ /* 0x000fc800078ec0ff */
[----:B------:R-:W-:-:S04]  /*9090*/  SHF.R.U32.HI R3, RZ, 0x18, R2 ;  /* 0x00000018ff037819 */ /* 0x000fc80000011602 */
[----:B------:R-:W-:-:S04]  /*90a0*/  LOP3.LUT R0, R0, R3, RZ, 0xfc, !PT ;  /* 0x0000000300007212 */ /* 0x000fc800078efcff */
[----:B------:R-:W-:-:S07]  /*90b0*/  PRMT R8, R0, 0x7610, R8 ;  /* 0x0000761000087816 */ /* 0x000fce0000000008 */
.L_x_27871:
[----:B------:R-:W-:Y:S05]  /*90c0*/  BSYNC B0 ;  /* 0x0000000000007941 */ /* 0x000fea0003800000 */
.L_x_27870:
[----:B------:R3:W-:Y:S01]  /*90d0*/  STG.E.U8 desc[UR36][R16.64], R8 ;  /* 0x0000000810007986 */ /* 0x0007e2000c101124 */
[----:B------:R-:W-:Y:S05]  /*90e0*/  BRA `(.L_x_27847) ;  /* 0x0000000000b47947 */ /* 0x000fea0003800000 */
.L_x_27864:
        /* <DEDUP_REMOVED lines=22> */
.L_x_27846:
        /* <DEDUP_REMOVED lines=16> */
.L_x_27875:
[----:B------:R-:W-:Y:S05]  /*9350*/  BRA `(.L_x_27847) ;  /* 0x0000000000187947 */ /* 0x000fea0003800000 */
.L_x_27874:
[----:B------:R-:W-:Y:S01]  /*9360*/  LOP3.LUT R2, R5, 0xffff, RZ, 0xc0, !PT ;  /* 0x0000ffff05027812 */ /* 0x000fe200078ec0ff */
[----:B------:R-:W-:-:S05]  /*9370*/  IMAD.MOV.U32 R3, RZ, RZ, RZ ;  /* 0x000000ffff037224 */ /* 0x000fca00078e00ff */
[----:B------:R2:W-:Y:S01]  /*9380*/  STG.E.64 desc[UR36][R16.64], R2 ;  /* 0x0000000210007986 */ /* 0x0005e2000c101b24 */
[----:B------:R-:W-:Y:S05]  /*9390*/  BRA `(.L_x_27847) ;  /* 0x0000000000087947 */ /* 0x000fea0003800000 */
.L_x_27873:
[----:B------:R-:W-:-:S05]  /*93a0*/  LOP3.LUT R5, R5, 0xffff, RZ, 0xc0, !PT ;  /* 0x0000ffff05057812 */ /* 0x000fca00078ec0ff */
[----:B------:R0:W-:Y:S02]  /*93b0*/  STG.E desc[UR36][R16.64], R5 ;  /* 0x0000000510007986 */ /* 0x0001e4000c101924 */
.L_x_27847:
[----:B------:R-:W-:-:S07]  /*93c0*/  VIADD R19, R19, 0x80 ;  /* 0x0000008013137836 */ /* 0x000fce0000000000 */
.L_x_27807:
[----:B------:R-:W-:Y:S05]  /*93d0*/  BSYNC B6 ;  /* 0x0000000000067941 */ /* 0x000fea0003800000 */
.L_x_27806:
        /* <DEDUP_REMOVED lines=306> */
.L_x_27876:
        /* <DEDUP_REMOVED lines=20> */
.L_x_27880:
[----:B------:R1:W5:Y:S01]  /*a840*/  LDG.E.U8 R0, desc[UR36][R4.64] ;  /* 0x0000002404007981 */ /* 0x000362000c1e1100 */
[----:B------:R-:W-:Y:S05]  /*a850*/  BRA `(.L_x_27882) ;  /* 0x0000000c00647947 */ /* 0x000fea0003800000 */
.L_x_27879:
        /* <DEDUP_REMOVED lines=8> */
.L_x_27884:
[----:B------:R4:W5:Y:S01]  /*a8e0*/  LDG.E.U8 R0, desc[UR36][R4.64] ;  /* 0x0000002404007981 */ /* 0x000962000c1e1100 */
[----:B------:R-:W-:Y:S05]  /*a8f0*/  BRA `(.L_x_27882) ;  /* 0x0000000c003c7947 */ /* 0x000fea0003800000 */
.L_x_27883:
[----:B------:R2:W5:Y:S01]  /*a900*/  LDG.E.U16 R0, desc[UR36][R4.64] ;  /* 0x0000002404007981 */ /* 0x000562000c1e1500 */
[----:B------:R-:W-:Y:S05]  /*a910*/  BRA `(.L_x_27882) ;  /* 0x0000000c00347947 */ /* 0x000fea0003800000 */
.L_x_27878:
        /* <DEDUP_REMOVED lines=10> */
.L_x_27886:
[----:B------:R-:W2:Y:S02]  /*a9c0*/  LDG.E.U16 R2, desc[UR36][R4.64] ;  /* 0x0000002404027981 */ /* 0x000ea4000c1e1500 */
[----:B--2---:R-:W-:-:S06]  /*a9d0*/  HADD2.F32 R2, -RZ, R2.H0_H0 ;  /* 0x20000002ff027230 */ /* 0x004fcc0000004100 */
[----:B------:R-:W0:Y:S02]  /*a9e0*/  F2I.S64.TRUNC R2, R2 ;  /* 0x0000000200027311 */ /* 0x000e24000020d900 */
[----:B0-----:R-:W-:Y:S01]  /*a9f0*/  PRMT R0, R2, 0x7610, R0 ;  /* 0x0000761002007816 */ /* 0x001fe20000000000 */
[----:B------:R-:W-:Y:S06]  /*aa00*/  BRA `(.L_x_27882) ;  /* 0x0000000800f87947 */ /* 0x000fec0003800000 */
.L_x_27885:
        /* <DEDUP_REMOVED lines=10> */
.L_x_27888:
[----:B------:R-:W2:Y:S02]  /*aab0*/  LDG.E.U16 R4, desc[UR36][R4.64] ;  /* 0x0000002404047981 */ /* 0x000ea4000c1e1500 */
[----:B--2---:R-:W-:-:S06]  /*aac0*/  HADD2.F32 R2, -RZ, R4.H0_H0 ;  /* 0x20000004ff027230 */ /* 0x004fcc0000004100 */
[----:B------:R-:W0:Y:S02]  /*aad0*/  F2I.S64.TRUNC R2, R2 ;  /* 0x0000000200027311 */ /* 0x000e24000020d900 */
[----:B0-----:R-:W-:Y:S01]  /*aae0*/  PRMT R0, R2, 0x7610, R0 ;  /* 0x0000761002007816 */ /* 0x001fe20000000000 */
[----:B------:R-:W-:Y:S06]  /*aaf0*/  BRA `(.L_x_27882) ;  /* 0x0000000800bc7947 */ /* 0x000fec0003800000 */
.L_x_27887:
[----:B------:R-:W2:Y:S02]  /*ab00*/  LDG.E.64 R2, desc[UR36][R4.64] ;  /* 0x0000002404027981 */ /* 0x000ea4000c1e1b00 */
[----:B--2---:R-:W0:Y:S02]  /*ab10*/  F2I.S64.F64.TRUNC R2, R2 ;  /* 0x0000000200027311 */ /* 0x004e24000030d900 */
[----:B0-----:R-:W-:Y:S01]  /*ab20*/  PRMT R0, R2, 0x7610, R0 ;  /* 0x0000761002007816 */ /* 0x001fe20000000000 */
[----:B------:R-:W-:Y:S06]  /*ab30*/  BRA `(.L_x_27882) ;  /* 0x0000000800ac7947 */ /* 0x000fec0003800000 */
.L_x_27877:
        /* <DEDUP_REMOVED lines=12> */
.L_x_27891:
[----:B------:R-:W2:Y:S02]  /*ac00*/  LDG.E.64 R4, desc[UR36][R4.64] ;  /* 0x0000002404047981 */ /* 0x000ea4000c1e1b00 */
[----:B--2---:R-:W0:Y:S02]  /*ac10*/  F2I.S64.F64.TRUNC R2, R4 ;  /* 0x0000000400027311 */ /* 0x004e24000030d900 */
[----:B0-----:R-:W-:Y:S01]  /*ac20*/  PRMT R0, R2, 0x7610, R0 ;  /* 0x0000761002007816 */ /* 0x001fe20000000000 */
[----:B------:R-:W-:Y:S06]  /*ac30*/  BRA `(.L_x_27882) ;  /* 0x00000008006c7947 */ /* 0x000fec0003800000 */
.L_x_27890:
        /* <DEDUP_REMOVED lines=28> */
.L_x_27893:
        /* <DEDUP_REMOVED lines=15> */
.L_x_27892:
[----:B------:R-:W2:Y:S02]  /*aef0*/  LDG.E.U16 R2, desc[UR36][R4.64] ;  /* 0x0000002404027981 */ /* 0x000ea4000c1e1500 */
[----:B--2---:R-:W-:-:S06]  /*af00*/  IMAD.U32 R2, R2, 0x10000, RZ ;  /* 0x0001000002027824 */ /* 0x004fcc00078e00ff */
[----:B------:R-:W0:Y:S02]  /*af10*/  F2I.S64.TRUNC R2, R2 ;  /* 0x0000000200027311 */ /* 0x000e24000020d900 */
[----:B0-----:R-:W-:Y:S01]  /*af20*/  PRMT R0, R2, 0x7610, R0 ;  /* 0x0000761002007816 */ /* 0x001fe20000000000 */
[----:B------:R-:W-:Y:S06]  /*af30*/  BRA `(.L_x_27882) ;  /* 0x0000000400ac7947 */ /* 0x000fec0003800000 */
.L_x_27889:
        /* <DEDUP_REMOVED lines=10> */
.L_x_27896:
        /* <DEDUP_REMOVED lines=21> */
.L_x_27900:
[----:B------:R-:W-:Y:S05]  /*b130*/  BSYNC B1 ;  /* 0x0000000000017941 */ /* 0x000fea0003800000 */
.L_x_27899:
[----:B------:R-:W-:Y:S01]  /*b140*/  IMAD.SHL.U32 R2, R2, 0x100000, RZ ;  /* 0x0010000002027824 */ /* 0x000fe200078e00ff */
[----:B------:R-:W-:-:S04]  /*b150*/  LEA R3, R0, 0x3b800000, 0x17 ;  /* 0x3b80000000037811 */ /* 0x000fc800078eb8ff */
[----:B------:R-:W-:-:S07]  /*b160*/  LOP3.LUT R2, R3, R2, R4, 0xfe, !PT ;  /* 0x0000000203027212 */ /* 0x000fce00078efe04 */
.L_x_27898:
[----:B------:R-:W-:Y:S05]  /*b170*/  BSYNC B0 ;  /* 0x0000000000007941 */ /* 0x000fea0003800000 */
.L_x_27897:
[----:B------:R-:W0:Y:S02]  /*b180*/  F2I.S64.TRUNC R2, R2 ;  /* 0x0000000200027311 */ /* 0x000e24000020d900 */
[----:B0-----:R-:W-:Y:S01]  /*b190*/  PRMT R0, R2, 0x7610, R0 ;  /* 0x0000761002007816 */ /* 0x001fe20000000000 */
[----:B------:R-:W-:Y:S06]  /*b1a0*/  BRA `(.L_x_27882) ;  /* 0x0000000400107947 */ /* 0x000fec0003800000 */
.L_x_27895:
        /* <DEDUP_REMOVED lines=21> */
.L_x_27904:
[----:B------:R-:W-:Y:S05]  /*b300*/  BSYNC B1 ;  /* 0x0000000000017941 */ /* 0x000fea0003800000 */
.L_x_27903:
[----:B------:R-:W-:Y:S01]  /*b310*/  IMAD.SHL.U32 R2, R2, 0x200000, RZ ;  /* 0x0020000002027824 */ /* 0x000fe200078e00ff */
[----:B------:R-:W-:-:S04]  /*b320*/  LEA R3, R0, 0x37800000, 0x17 ;  /* 0x3780000000037811 */ /* 0x000fc800078eb8ff */
[----:B------:R-:W-:-:S07]  /*b330*/  LOP3.LUT R2, R3, R2, R4, 0xfe, !PT ;  /* 0x0000000203027212 */ /* 0x000fce00078efe04 */
.L_x_27902:
[----:B------:R-:W-:Y:S05]  /*b340*/  BSYNC B0 ;  /* 0x0000000000007941 */ /* 0x000fea0003800000 */
.L_x_27901:
[----:B------:R-:W0:Y:S02]  /*b350*/  F2I.S64.TRUNC R2, R2 ;  /* 0x0000000200027311 */ /* 0x000e24000020d900 */
[----:B0-----:R-:W-:Y:S01]  /*b360*/  PRMT R0, R2, 0x7610, R0 ;  /* 0x0000761002007816 */ /* 0x001fe20000000000 */
[----:B------:R-:W-:Y:S06]  /*b370*/  BRA `(.L_x_27882) ;  /* 0x00000000009c7947 */ /* 0x000fec0003800000 */
.L_x_27894:
        /* <DEDUP_REMOVED lines=14> */
.L_x_27908:
[----:B------:R-:W-:Y:S05]  /*b460*/  BSYNC B0 ;  /* 0x0000000000007941 */ /* 0x000fea0003800000 */
.L_x_27907:
[----:B------:R-:W0:Y:S02]  /*b470*/  F2I.S64.TRUNC R2, R2 ;  /* 0x0000000200027311 */ /* 0x000e24000020d900 */
[----:B0-----:R-:W-:Y:S01]  /*b480*/  PRMT R0, R2, 0x7610, R0 ;  /* 0x0000761002007816 */ /* 0x001fe20000000000 */
[----:B------:R-:W-:Y:S06]  /*b490*/  BRA `(.L_x_27882) ;  /* 0x0000000000547947 */ /* 0x000fec0003800000 */
.L_x_27881:
        /* <DEDUP_REMOVED lines=16> */
.L_x_27909:
[----:B------:R-:W-:Y:S01]  /*b5a0*/  PRMT R0, RZ, 0x7610, R0 ;  /* 0x00007610ff007816 */ /* 0x000fe20000000000 */
[----:B------:R-:W-:Y:S06]  /*b5b0*/  BRA `(.L_x_27882) ;  /* 0x00000000000c7947 */ /* 0x000fec0003800000 */
.L_x_27906:
[----:B------:R0:W5:Y:S01]  /*b5c0*/  LDG.E.U8 R0, desc[UR36][R4.64] ;  /* 0x0000002404007981 */ /* 0x000162000c1e1100 */
[----:B------:R-:W-:Y:S05]  /*b5d0*/  BRA `(.L_x_27882) ;  /* 0x0000000000047947 */ /* 0x000fea0003800000 */
.L_x_27905:
[----:B------:R0:W5:Y:S02]  /*b5e0*/  LDG.E.U8 R0, desc[UR36][R4.64] ;  /* 0x0000002404007981 */ /* 0x000164000c1e1100 */
.L_x_27882:
        /* <DEDUP_REMOVED lines=19> */
.L_x_27913:
[----:B------:R-:W-:Y:S01]  /*b720*/  STG.E.U8 desc[UR36][R16.64], R5 ;  /* 0x0000000510007986 */ /* 0x000fe2000c101124 */
[----:B------:R-:W-:Y:S05]  /*b730*/  EXIT ;  /* 0x000000000000794d */ /* 0x000fea0003800000 */
.L_x_27912:
        /* <DEDUP_REMOVED lines=10> */
.L_x_27916:
[----:B------:R-:W-:-:S05]  /*b7e0*/  LOP3.LUT R5, R5, 0xffff, RZ, 0xc0, !PT ;  /* 0x0000ffff05057812 */ /* 0x000fca00078ec0ff */
[----:B------:R-:W-:Y:S01]  /*b7f0*/  STG.E desc[UR36][R16.64], R5 ;  /* 0x0000000510007986 */ /* 0x000fe2000c101924 */
[----:B------:R-:W-:Y:S05]  /*b800*/  EXIT ;  /* 0x000000000000794d */ /* 0x000fea0003800000 */
.L_x_27915:
[----:B------:R-:W-:Y:S01]  /*b810*/  STG.E.U16 desc[UR36][R16.64], R5 ;  /* 0x0000000510007986 */ /* 0x000fe2000c101524 */
[----:B------:R-:W-:Y:S05]  /*b820*/  EXIT ;  /* 0x000000000000794d */ /* 0x000fea0003800000 */
.L_x_27911:
        /* <DEDUP_REMOVED lines=9> */
.L_x_27918:
[----:B------:R-:W0:Y:S02]  /*b8c0*/  I2F.U16 R0, R5 ;  /* 0x0000000500007306 */ /* 0x000e240000101000 */
[----:B0-----:R-:W-:-:S05]  /*b8d0*/  F2FP.F16.F32.PACK_AB R0, RZ, R0 ;  /* 0x00000000ff00723e */ /* 0x001fca00000000ff */
[----:B------:R-:W-:Y:S01]  /*b8e0*/  STG.E.U16 desc[UR36][R16.64], R0 ;  /* 0x0000000010007986 */ /* 0x000fe2000c101524 */
[----:B------:R-:W-:Y:S05]  /*b8f0*/  EXIT ;  /* 0x000000000000794d */ /* 0x000fea0003800000 */
.L_x_27917:
        /* <DEDUP_REMOVED lines=10> */
.L_x_27920:
[----:B------:R-:W0:Y:S02]  /*b9a0*/  I2F.U16 R5, R5 ;  /* 0x0000000500057306 */ /* 0x000e240000101000 */
[----:B0-----:R-:W-:-:S04]  /*b9b0*/  F2FP.F16.F32.PACK_AB R3, RZ, R5 ;  /* 0x00000005ff03723e */ /* 0x001fc800000000ff */
[----:B------:R-:W-:-:S05]  /*b9c0*/  PRMT R3, R3, 0x5410, RZ ;  /* 0x0000541003037816 */ /* 0x000fca00000000ff */
[----:B------:R-:W-:Y:S01]  /*b9d0*/  STG.E desc[UR36][R16.64], R3 ;  /* 0x0000000310007986 */ /* 0x000fe2000c101924 */
[----:B------:R-:W-:Y:S05]  /*b9e0*/  EXIT ;  /* 0x000000000000794d */ /* 0x000fea0003800000 */
.L_x_27919:
[----:B------:R-:W0:Y:S02]  /*b9f0*/  I2F.F64.U16 R2, R5 ;  /* 0x0000000500027312 */ /* 0x000e240000101800 */
[----:B0-----:R-:W-:Y:S01]  /*ba00*/  STG.E.64 desc[UR36][R16.64], R2 ;  /* 0x0000000210007986 */ /* 0x001fe2000c101b24 */
[----:B------:R-:W-:Y:S05]  /*ba10*/  EXIT ;  /* 0x000000000000794d */ /* 0x000fea0003800000 */
.L_x_27910:
        /* <DEDUP_REMOVED lines=13> */
.L_x_27923:
[----:B------:R-:W0:Y:S01]  /*baf0*/  I2F.F64.U16 R4, R5 ;  /* 0x0000000500047312 */ /* 0x000e220000101800 */
[----:B------:R-:W-:-:S05]  /*bb00*/  CS2R R6, SRZ ;  /* 0x0000000000067805 */ /* 0x000fca000001ff00 */
[----:B0-----:R-:W-:Y:S01]  /*bb10*/  STG.E.128 desc[UR36][R16.64], R4 ;  /* 0x0000000410007986 */ /* 0x001fe2000c101d24 */
[----:B------:R-:W-:Y:S05]  /*bb20*/  EXIT ;  /* 0x000000000000794d */ /* 0x000fea0003800000 */
.L_x_27922:
        /* <DEDUP_REMOVED lines=21> */
.L_x_27927:
[----:B------:R-:W-:Y:S05]  /*bc80*/  BSYNC B0 ;  /* 0x0000000000007941 */ /* 0x000fea0003800000 */
.L_x_27926:
[----:B------:R-:W-:-:S05]  /*bc90*/  LOP3.LUT R3, R0, R3, RZ, 0xfc, !PT ;  /* 0x0000000300037212 */ /* 0x000fca00078efcff */
[----:B------:R-:W-:Y:S01]  /*bca0*/  STG.E.U8 desc[UR36][R16.64], R3 ;  /* 0x0000000310007986 */ /* 0x000fe2000c101124 */
[----:B------:R-:W-:Y:S05]  /*bcb0*/  EXIT ;  /* 0x000000000000794d */ /* 0x000fea0003800000 */
.L_x_27925:
        /* <DEDUP_REMOVED lines=13> */
.L_x_27929:
[----:B------:R-:W-:Y:S01]  /*bd90*/  IMAD.MOV.U32 R0, RZ, RZ, 0x7f ;  /* 0x0000007fff007424 */ /* 0x000fe200078e00ff */
[----:B------:R-:W-:-:S04]  /*bda0*/  ISETP.GT.U32.AND P0, PT, R2, 0x7f800000, PT ;  /* 0x7f8000000200780c */ /* 0x000fc80003f04070 */
[----:B------:R-:W-:-:S09]  /*bdb0*/  SEL R0, R0, 0x7c, P0 ;  /* 0x0000007c00007807 */ /* 0x000fd20000000000 */
.L_x_27930:
[----:B------:R-:W-:Y:S05]  /*bdc0*/  BSYNC B0 ;  /* 0x0000000000007941 */ /* 0x000fea0003800000 */
.L_x_27928:
[----:B------:R-:W-:-:S04]  /*bdd0*/  LOP3.LUT R2, R5, 0x80000000, RZ, 0xc0, !PT ;  /* 0x8000000005027812 */ /* 0x000fc800078ec0ff */
[----:B------:R-:W-:-:S04]  /*bde0*/  SHF.R.U32.HI R3, RZ, 0x18, R2 ;  /* 0x00000018ff037819 */ /* 0x000fc80000011602 */
[----:B------:R-:W-:-:S05]  /*bdf0*/  LOP3.LUT R3, R0, R3, RZ, 0xfc, !PT ;  /* 0x0000000300037212 */ /* 0x000fca00078efcff */
[----:B------:R-:W-:Y:S01]  /*be00*/  STG.E.U8 desc[UR36][R16.64], R3 ;  /* 0x0000000310007986 */ /* 0x000fe2000c101124 */
[----:B------:R-:W-:Y:S05]  /*be10*/  EXIT ;  /* 0x000000000000794d */ /* 0x000fea0003800000 */
.L_x_27924:
[----:B------:R-:W0:Y:S02]  /*be20*/  I2F.U16 R0, R5 ;  /* 0x0000000500007306 */ /* 0x000e240000101000 */
[----:B0-----:R-:W-:-:S05]  /*be30*/  F2FP.BF16.F32.PACK_AB R0, RZ, R0 ;  /* 0x00000000ff00723e */ /* 0x001fca00000010ff */
[----:B------:R-:W-:Y:S01]  /*be40*/  STG.E.U16 desc[UR36][R16.64], R0 ;  /* 0x0000000010007986 */ /* 0x000fe2000c101524 */
[----:B------:R-:W-:Y:S05]  /*be50*/  EXIT ;  /* 0x000000000000794d */ /* 0x000fea0003800000 */
.L_x_27921:
        /* <DEDUP_REMOVED lines=10> */
.L_x_27933:
        /* <DEDUP_REMOVED lines=17> */
.L_x_27936:
[----:B------:R-:W-:-:S04]  /*c010*/  LOP3.LUT R2, R5, 0x80000000, RZ, 0xc0, !PT ;  /* 0x8000000005027812 */ /* 0x000fc800078ec0ff */
[----:B------:R-:W-:-:S04]  /*c020*/  SHF.R.U32.HI R3, RZ, 0x18, R2 ;  /* 0x00000018ff037819 */ /* 0x000fc80000011602 */
[----:B------:R-:W-:-:S04]  /*c030*/  LOP3.LUT R0, R0, R3, RZ, 0xfc, !PT ;  /* 0x0000000300007212 */ /* 0x000fc800078efcff */
[----:B------:R-:W-:-:S07]  /*c040*/  PRMT R8, R0, 0x7610, R8 ;  /* 0x0000761000087816 */ /* 0x000fce0000000008 */
.L_x_27935:
[----:B------:R-:W-:Y:S05]  /*c050*/  BSYNC B0 ;  /* 0x0000000000007941 */ /* 0x000fea0003800000 */
.L_x_27934:
[----:B------:R-:W-:Y:S01]  /*c060*/  STG.E.U8 desc[UR36][R16.64], R8 ;  /* 0x0000000810007986 */ /* 0x000fe2000c101124 */
[----:B------:R-:W-:Y:S05]  /*c070*/  EXIT ;  /* 0x000000000000794d */ /* 0x000fea0003800000 */
.L_x_27932:
        /* <DEDUP_REMOVED lines=17> */
.L_x_27939:
[----:B------:R-:W-:-:S04]  /*c190*/  LOP3.LUT R2, R5, 0x80000000, RZ, 0xc0, !PT ;  /* 0x8000000005027812 */ /* 0x000fc800078ec0ff */
[----:B------:R-:W-:-:S04]  /*c1a0*/  SHF.R.U32.HI R3, RZ, 0x18, R2 ;  /* 0x00000018ff037819 */ /* 0x000fc80000011602 */
[----:B------:R-:W-:-:S04]  /*c1b0*/  LOP3.LUT R0, R0, R3, RZ, 0xfc, !PT ;  /* 0x0000000300007212 */ /* 0x000fc800078efcff */
[----:B------:R-:W-:-:S07]  /*c1c0*/  PRMT R8, R0, 0x7610, R8 ;  /* 0x0000761000087816 */ /* 0x000fce0000000008 */
.L_x_27938:
[----:B------:R-:W-:Y:S05]  /*c1d0*/  BSYNC B0 ;  /* 0x0000000000007941 */ /* 0x000fea0003800000 */
.L_x_27937:
[----:B------:R-:W-:Y:S01]  /*c1e0*/  STG.E.U8 desc[UR36][R16.64], R8 ;  /* 0x0000000810007986 */ /* 0x000fe2000c101124 */
[----:B------:R-:W-:Y:S05]  /*c1f0*/  EXIT ;  /* 0x000000000000794d */ /* 0x000fea0003800000 */
.L_x_27931:
        /* <DEDUP_REMOVED lines=22> */
.L_x_27914:
        /* <DEDUP_REMOVED lines=16> */
.L_x_27942:
[----:B------:R-:W-:Y:S05]  /*c460*/  EXIT ;  /* 0x000000000000794d */ /* 0x000fea0003800000 */
.L_x_27941:
[----:B------:R-:W-:Y:S01]  /*c470*/  LOP3.LUT R2, R5, 0xffff, RZ, 0xc0, !PT ;  /* 0x0000ffff05027812 */ /* 0x000fe200078ec0ff */
[----:B------:R-:W-:-:S05]  /*c480*/  IMAD.MOV.U32 R3, RZ, RZ, RZ ;  /* 0x000000ffff037224 */ /* 0x000fca00078e00ff */
[----:B------:R-:W-:Y:S01]  /*c490*/  STG.E.64 desc[UR36][R16.64], R2 ;  /* 0x0000000210007986 */ /* 0x000fe2000c101b24 */
[----:B------:R-:W-:Y:S05]  /*c4a0*/  EXIT ;  /* 0x000000000000794d */ /* 0x000fea0003800000 */
.L_x_27940:
[----:B------:R-:W-:-:S05]  /*c4b0*/  LOP3.LUT R5, R5, 0xffff, RZ, 0xc0, !PT ;  /* 0x0000ffff05057812 */ /* 0x000fca00078ec0ff */
[----:B------:R-:W-:Y:S01]  /*c4c0*/  STG.E desc[UR36][R16.64], R5 ;  /* 0x0000000510007986 */ /* 0x000fe2000c101924 */
[----:B------:R-:W-:Y:S05]  /*c4d0*/  EXIT ;  /* 0x000000000000794d */ /* 0x000fea0003800000 */
        .weak           $__internal_35_$__cuda_sm20_rem_u16
        .type           $__internal_35_$__cuda_sm20_rem_u16,@function
        .size           $__internal_35_$__cuda_sm20_rem_u16,(.L_x_57248 - $__internal_35_$__cuda_sm20_rem_u16)
$__internal_35_$__cuda_sm20_rem_u16:
        /* <DEDUP_REMOVED lines=20> */
[----:B------:R-:W-:Y:S05]  /*c620*/  RET.REL.NODEC R2 `(_ZN2at6native18elementwise_kernelILi128ELi4EZNS0_15gpu_kernel_implINS0_13AUnaryFunctorIhhhZZZNS0_16fmod_kernel_cudaERNS_18TensorIteratorBaseEENKUlvE_clEvENKUlvE_clEvEUlhhE_EEEEvS5_RKT_EUliE_EEviT1_) ;  /* 0xffffff3802747950 */ /* 0x000fea0003c3ffff */
.L_x_27943:
        /* <DEDUP_REMOVED lines=13> */
.L_x_57248:


//--------------------- .text._ZN2at6native27unrolled_elementwise_kernelINS0_13AUnaryFunctorIhhhZZZNS0_16fmod_kernel_cudaERNS_18TensorIteratorBaseEENKUlvE_clEvENKUlvE_clEvEUlhhE_EESt5arrayIPcLm2EELi4E23TrivialOffsetCalculatorILi1EjESD_NS0_6memory12LoadWithCastILi1EEENSE_13StoreWithCastILi1EEEEEviT_T0_T2_T3_T4_T5_ --------------------------
	.section	.text._ZN2at6native27unrolled_elementwise_kernelINS0_13AUnaryFunctorIhhhZZZNS0_16fmod_kernel_cudaERNS_18TensorIteratorBaseEENKUlvE_clEvENKUlvE_clEvEUlhhE_EESt5arrayIPcLm2EELi4E23TrivialOffsetCalculatorILi1EjESD_NS0_6memory12LoadWithCastILi1EEENSE_13StoreWithCastILi1EEEEEviT_T0_T2_T3_T4_T5_,"ax",@progbits
	.align	128
        .global         _ZN2at6native27unrolled_elementwise_kernelINS0_13AUnaryFunctorIhhhZZZNS0_16fmod_kernel_cudaERNS_18TensorIteratorBaseEENKUlvE_clEvENKUlvE_clEvEUlhhE_EESt5arrayIPcLm2EELi4E23TrivialOffsetCalculatorILi1EjESD_NS0_6memory12LoadWithCastILi1EEENSE_13StoreWithCastILi1EEEEEviT_T0_T2_T3_T4_T5_
        .type           _ZN2at6native27unrolled_elementwise_kernelINS0_13AUnaryFunctorIhhhZZZNS0_16fmod_kernel_cudaERNS_18TensorIteratorBaseEENKUlvE_clEvENKUlvE_clEvEUlhhE_EESt5arrayIPcLm2EELi4E23TrivialOffsetCalculatorILi1EjESD_NS0_6memory12LoadWithCastILi1EEENSE_13StoreWithCastILi1EEEEEviT_T0_T2_T3_T4_T5_,@function
        .size           _ZN2at6native27unrolled_elementwise_kernelINS0_13AUnaryFunctorIhhhZZZNS0_16fmod_kernel_cudaERNS_18TensorIteratorBaseEENKUlvE_clEvENKUlvE_clEvEUlhhE_EESt5arrayIPcLm2EELi4E23TrivialOffsetCalculatorILi1EjESD_NS0_6memory12LoadWithCastILi1EEENSE_13StoreWithCastILi1EEEEEviT_T0_T2_T3_T4_T5_,(.L_x_57249 - _ZN2at6native27unrolled_elementwise_kernelINS0_13AUnaryFunctorIhhhZZZNS0_16fmod_kernel_cudaERNS_18TensorIteratorBaseEENKUlvE_clEvENKUlvE_clEvEUlhhE_EESt5arrayIPcLm2EELi4E23TrivialOffsetCalculatorILi1EjESD_NS0_6memory12LoadWithCastILi1EEENSE_13StoreWithCastILi1EEEEEviT_T0_T2_T3_T4_T5_)
        .other          _ZN2at6native27unrolled_elementwise_kernelINS0_13AUnaryFunctorIhhhZZZNS0_16fmod_kernel_cudaERNS_18TensorIteratorBaseEENKUlvE_clEvENKUlvE_clEvEUlhhE_EESt5arrayIPcLm2EELi4E23TrivialOffsetCalculatorILi1EjESD_NS0_6memory12LoadWithCastILi1EEENSE_13StoreWithCastILi1EEEEEviT_T0_T2_T3_T4_T5_,@"STO_CUDA_ENTRY STV_DEFAULT"
_ZN2at6native27unrolled_elementwise_kernelINS0_13AUnaryFunctorIhhhZZZNS0_16fmod_kernel_cudaERNS_18TensorIteratorBaseEENKUlvE_clEvENKUlvE_clEvEUlhhE_EESt5arrayIPcLm2EELi4E23TrivialOffsetCalculatorILi1EjESD_NS0_6memory12LoadWithCastILi1EEENSE_13StoreWithCastILi1EEEEEviT_T0_T2_T3_T4_T5_:
.text._ZN2at6native27unrolled_elementwise_kernelINS0_13AUnaryFunctorIhhhZZZNS0_16fmod_kernel_cudaERNS_18TensorIteratorBaseEENKUlvE_clEvENKUlvE_clEvEUlhhE_EESt5arrayIPcLm2EELi4E23TrivialOffsetCalculatorILi1EjESD_NS0_6memory12LoadWithCastILi1EEENSE_13StoreWithCastILi1EEEEEviT_T0_T2_T3_T4_T5_:
        /* <DEDUP_REMOVED lines=31> */
.L_x_27949:
[----:B------:R3:W5:Y:S01]  /*01f0*/  LDG.E.U8 R19, desc[UR36][R6.64] ;  /* 0x0000002406137981 */ /* 0x000762000c1e1100 */
[----:B------:R-:W-:Y:S05]  /*0200*/  BRA `(.L_x_27951) ;  /* 0x0000000c00687947 */ /* 0x000fea0003800000 */
.L_x_27948:
        /* <DEDUP_REMOVED lines=8> */
.L_x_27953:
[----:B------:R1:W5:Y:S01]  /*0290*/  LDG.E.U8 R19, desc[UR36][R6.64] ;  /* 0x0000002406137981 */ /* 0x000362000c1e1100 */
[----:B------:R-:W-:Y:S05]  /*02a0*/  BRA `(.L_x_27951) ;  /* 0x0000000c00407947 */ /* 0x000fea0003800000 */
.L_x_27952:
[----:B------:R2:W5:Y:S01]  /*02b0*/  LDG.E.U16 R19, desc[UR36][R6.64] ;  /* 0x0000002406137981 */ /* 0x000562000c1e1500 */
[----:B------:R-:W-:Y:S05]  /*02c0*/  BRA `(.L_x_27951) ;  /* 0x0000000c00387947 */ /* 0x000fea0003800000 */
.L_x_27947:
        /* <DEDUP_REMOVED lines=10> */
.L_x_27955:
[----:B------:R-:W2:Y:S02]  /*0370*/  LDG.E.U16 R4, desc[UR36][R6.64] ;  /* 0x0000002406047981 */ /* 0x000ea4000c1e1500 */
[----:B--2---:R-:W-:-:S06]  /*0380*/  HADD2.F32 R4, -RZ, R4.H0_H0 ;  /* 0x20000004ff047230 */ /* 0x004fcc0000004100 */
[----:B------:R-:W0:Y:S02]  /*0390*/  F2I.S64.TRUNC R4, R4 ;  /* 0x0000000400047311 */ /* 0x000e24000020d900 */
[----:B0-----:R-:W-:Y:S01]  /*03a0*/  PRMT R19, R4, 0x7610, R19 ;  /* 0x0000761004137816 */ /* 0x001fe20000000013 */
[----:B------:R-:W-:Y:S06]  /*03b0*/  BRA `(.L_x_27951) ;  /* 0x0000000800fc7947 */ /* 0x000fec0003800000 */
.L_x_27954:
        /* <DEDUP_REMOVED lines=10> */
.L_x_27957:
[----:B------:R-:W2:Y:S02]  /*0460*/  LDG.E.U16 R6, desc[UR36][R6.64] ;  /* 0x0000002406067981 */ /* 0x000ea4000c1e1500 */
[----:B--2---:R-:W-:-:S06]  /*0470*/  HADD2.F32 R4, -RZ, R6.H0_H0 ;  /* 0x20000006ff047230 */ /* 0x004fcc0000004100 */
[----:B------:R-:W0:Y:S02]  /*0480*/  F2I.S64.TRUNC R4, R4 ;  /* 0x0000000400047311 */ /* 0x000e24000020d900 */
[----:B0-----:R-:W-:Y:S01]  /*0490*/  PRMT R19, R4, 0x7610, R19 ;  /* 0x0000761004137816 */ /* 0x001fe20000000013 */
[----:B------:R-:W-:Y:S06]  /*04a0*/  BRA `(.L_x_27951) ;  /* 0x0000000800c07947 */ /* 0x000fec0003800000 */
.L_x_27956:
[----:B------:R-:W2:Y:S02]  /*04b0*/  LDG.E.64 R4, desc[UR36][R6.64] ;  /* 0x0000002406047981 */ /* 0x000ea4000c1e1b00 */
[----:B--2---:R-:W0:Y:S02]  /*04c0*/  F2I.S64.F64.TRUNC R4, R4 ;  /* 0x0000000400047311 */ /* 0x004e24000030d900 */
[----:B0-----:R-:W-:Y:S01]  /*04d0*/  PRMT R19, R4, 0x7610, R19 ;  /* 0x0000761004137816 */ /* 0x001fe20000000013 */
[----:B------:R-:W-:Y:S06]  /*04e0*/  BRA `(.L_x_27951) ;  /* 0x0000000800b07947 */ /* 0x000fec0003800000 */
.L_x_27946:
        /* <DEDUP_REMOVED lines=12> */
.L_x_27960:
[----:B------:R-:W2:Y:S02]  /*05b0*/  LDG.E.64 R6, desc[UR36][R6.64] ;  /* 0x0000002406067981 */ /* 0x000ea4000c1e1b00 */
[----:B--2---:R-:W0:Y:S02]  /*05c0*/  F2I.S64.F64.TRUNC R4, R6 ;  /* 0x0000000600047311 */ /* 0x004e24000030d900 */
[----:B0-----:R-:W-:Y:S01]  /*05d0*/  PRMT R19, R4, 0x7610, R19 ;  /* 0x0000761004137816 */ /* 0x001fe20000000013 */
[----:B------:R-:W-:Y:S06]  /*05e0*/  BRA `(.L_x_27951) ;  /* 0x0000000800707947 */ /* 0x000fec0003800000 */
.L_x_27959:
        /* <DEDUP_REMOVED lines=28> */
.L_x_27962:
        /* <DEDUP_REMOVED lines=16> */
.L_x_27961:
[----:B------:R-:W2:Y:S02]  /*08b0*/  LDG.E.U16 R4, desc[UR36][R6.64] ;  /* 0x0000002406047981 */ /* 0x000ea4000c1e1500 */
[----:B--2---:R-:W-:-:S06]  /*08c0*/  IMAD.U32 R4, R4, 0x10000, RZ ;  /* 0x0001000004047824 */ /* 0x004fcc00078e00ff */
[----:B------:R-:W0:Y:S02]  /*08d0*/  F2I.S64.TRUNC R4, R4 ;  /* 0x0000000400047311 */ /* 0x000e24000020d900 */
[----:B0-----:R-:W-:Y:S01]  /*08e0*/  PRMT R19, R4, 0x7610, R19 ;  /* 0x0000761004137816 */ /* 0x001fe20000000013 */
[----:B------:R-:W-:Y:S06]  /*08f0*/  BRA `(.L_x_27951) ;  /* 0x0000000400ac7947 */ /* 0x000fec0003800000 */
.L_x_27958:
        /* <DEDUP_REMOVED lines=10> */
.L_x_27965:
        /* <DEDUP_REMOVED lines=21> */
.L_x_27969:
[----:B------:R-:W-:Y:S05]  /*0af0*/  BSYNC B1 ;  /* 0x0000000000017941 */ /* 0x000fea0003800000 */
.L_x_27968:
[----:B------:R-:W-:Y:S01]  /*0b00*/  IMAD.SHL.U32 R3, R3, 0x100000, RZ ;  /* 0x0010000003037824 */ /* 0x000fe200078e00ff */
[----:B------:R-:W-:-:S04]  /*0b10*/  LEA R5, R0, 0x3b800000, 0x17 ;  /* 0x3b80000000057811 */ /* 0x000fc800078eb8ff */
[----:B------:R-:W-:-:S07]  /*0b20*/  LOP3.LUT R4, R5, R3, R6, 0xfe, !PT ;  /* 0x0000000305047212 */ /* 0x000fce00078efe06 */
.L_x_27967:
[----:B------:R-:W-:Y:S05]  /*0b30*/  BSYNC B0 ;  /* 0x0000000000007941 */ /* 0x000fea0003800000 */
.L_x_27966:
[----:B------:R-:W0:Y:S02]  /*0b40*/  F2I.S64.TRUNC R4, R4 ;  /* 0x0000000400047311 */ /* 0x000e24000020d900 */
[----:B0-----:R-:W-:Y:S01]  /*0b50*/  PRMT R19, R4, 0x7610, R19 ;  /* 0x0000761004137816 */ /* 0x001fe20000000013 */
[----:B------:R-:W-:Y:S06]  /*0b60*/  BRA `(.L_x_27951) ;  /* 0x0000000400107947 */ /* 0x000fec0003800000 */
.L_x_27964:
        /* <DEDUP_REMOVED lines=21> */
.L_x_27973:
[----:B------:R-:W-:Y:S05]  /*0cc0*/  BSYNC B1 ;  /* 0x0000000000017941 */ /* 0x000fea0003800000 */
.L_x_27972:
[----:B------:R-:W-:Y:S01]  /*0cd0*/  IMAD.SHL.U32 R3, R3, 0x200000, RZ ;  /* 0x0020000003037824 */ /* 0x000fe200078e00ff */
[----:B------:R-:W-:-:S04]  /*0ce0*/  LEA R5, R0, 0x37800000, 0x17 ;  /* 0x3780000000057811 */ /* 0x000fc800078eb8ff */
[----:B------:R-:W-:-:S07]  /*0cf0*/  LOP3.LUT R4, R5, R3, R6, 0xfe, !PT ;  /* 0x0000000305047212 */ /* 0x000fce00078efe06 */
.L_x_27971:
[----:B------:R-:W-:Y:S05]  /*0d00*/  BSYNC B0 ;  /* 0x0000000000007941 */ /* 0x000fea0003800000 */
.L_x_27970:
[----:B------:R-:W0:Y:S02]  /*0d10*/  F2I.S64.TRUNC R4, R4 ;  /* 0x0000000400047311 */ /* 0x000e24000020d900 */
[----:B0-----:R-:W-:Y:S01]  /*0d20*/  PRMT R19, R4, 0x7610, R19 ;  /* 0x0000761004137816 */ /* 0x001fe20000000013 */
[----:B------:R-:W-:Y:S06]  /*0d30*/  BRA `(.L_x_27951) ;  /* 0x00000000009c7947 */ /* 0x000fec0003800000 */
.L_x_27963:
        /* <DEDUP_REMOVED lines=14> */
.L_x_27977:
[----:B------:R-:W-:Y:S05]  /*0e20*/  BSYNC B0 ;  /* 0x0000000000007941 */ /* 0x000fea0003800000 */
.L_x_27976:
[----:B------:R-:W0:Y:S02]  /*0e30*/  F2I.S64.TRUNC R4, R4 ;  /* 0x0000000400047311 */ /* 0x000e24000020d900 */
[----:B0-----:R-:W-:Y:S01]  /*0e40*/  PRMT R19, R4, 0x7610, R19 ;  /* 0x0000761004137816 */ /* 0x001fe20000000013 */
[----:B------:R-:W-:Y:S06]  /*0e50*/  BRA `(.L_x_27951) ;  /* 0x0000000000547947 */ /* 0x000fec0003800000 */
.L_x_27950:
        /* <DEDUP_REMOVED lines=16> */
.L_x_27978:
[----:B------:R-:W-:Y:S01]  /*0f60*/  PRMT R19, RZ, 0x7610, R19 ;  /* 0x00007610ff137816 */ /* 0x000fe20000000013 */
[----:B------:R-:W-:Y:S06]  /*0f70*/  BRA `(.L_x_27951) ;  /* 0x00000000000c7947 */ /* 0x000fec0003800000 */
.L_x_27975:
[----:B------:R0:W5:Y:S01]  /*0f80*/  LDG.E.U8 R19, desc[UR36][R6.64] ;  /* 0x0000002406137981 */ /* 0x000162000c1e1100 */
[----:B------:R-:W-:Y:S05]  /*0f90*/  BRA `(.L_x_27951) ;  /* 0x0000000000047947 */ /* 0x000fea0003800000 */
.L_x_27974:
[----:B------:R0:W5:Y:S02]  /*0fa0*/  LDG.E.U8 R19, desc[UR36][R6.64] ;  /* 0x0000002406137981 */ /* 0x000164000c1e1100 */
.L_x_27951:
[----:B------:R-:W1:Y:S02]  /*0fb0*/  S2R R23, SR_TID.X ;  /* 0x0000000000177919 */ /* 0x000e640000002100 */
[----:B-1----:R-:W-:-:S07]  /*0fc0*/  VIADD R23, R23, 0x80 ;  /* 0x0000008017177836 */ /* 0x002fce0000000000 */
.L_x_27945:
[----:B------:R-:W-:Y:S05]  /*0fd0*/  BSYNC B6 ;  /* 0x0000000000067941 */ /* 0x000fea0003800000 */
.L_x_27944:
        /* <DEDUP_REMOVED lines=23> */
.L_x_27984:
[----:B------:R0:W5:Y:S01]  /*1150*/  LDG.E.U8 R17, desc[UR36][R6.64] ;  /* 0x0000002406117981 */ /* 0x000162000c1e1100 */
[----:B------:R-:W-:Y:S05]  /*1160*/  BRA `(.L_x_27986) ;  /* 0x0000000c00647947 */ /* 0x000fea0003800000 */
.L_x_27983:
        /* <DEDUP_REMOVED lines=8> */
.L_x_27988:
[----:B------:R4:W5:Y:S01]  /*11f0*/  LDG.E.U8 R17, desc[UR36][R6.64] ;  /* 0x0000002406117981 */ /* 0x000962000c1e1100 */
[----:B------:R-:W-:Y:S05]  /*1200*/  BRA `(.L_x_27986) ;  /* 0x0000000c003c7947 */ /* 0x000fea0003800000 */
.L_x_27987:
[----:B------:R0:W5:Y:S01]  /*1210*/  LDG.E.U16 R17, desc[UR36][R6.64] ;  /* 0x0000002406117981 */ /* 0x000162000c1e1500 */
[----:B------:R-:W-:Y:S05]  /*1220*/  BRA `(.L_x_27986) ;  /* 0x0000000c00347947 */ /* 0x000fea0003800000 */
.L_x_27982:
        /* <DEDUP_REMOVED lines=10> */
.L_x_27990:
[----:B------:R-:W2:Y:S02]  /*12d0*/  LDG.E.U16 R4, desc[UR36][R6.64] ;  /* 0x0000002406047981 */ /* 0x000ea4000c1e1500 */
[----:B--2---:R-:W-:-:S06]  /*12e0*/  HADD2.F32 R4, -RZ, R4.H0_H0 ;  /* 0x20000004ff047230 */ /* 0x004fcc0000004100 */
[----:B------:R-:W0:Y:S02]  /*12f0*/  F2I.S64.TRUNC R4, R4 ;  /* 0x0000000400047311 */ /* 0x000e24000020d900 */
[----:B0-----:R-:W-:Y:S01]  /*1300*/  PRMT R17, R4, 0x7610, R17 ;  /* 0x0000761004117816 */ /* 0x001fe20000000011 */
[----:B------:R-:W-:Y:S06]  /*1310*/  BRA `(.L_x_27986) ;  /* 0x0000000800f87947 */ /* 0x000fec0003800000 */
.L_x_27989:
        /* <DEDUP_REMOVED lines=10> */
.L_x_27992:
[----:B------:R-:W2:Y:S02]  /*13c0*/  LDG.E.U16 R6, desc[UR36][R6.64] ;  /* 0x0000002406067981 */ /* 0x000ea4000c1e1500 */
[----:B--2---:R-:W-:-:S06]  /*13d0*/  HADD2.F32 R4, -RZ, R6.H0_H0 ;  /* 0x20000006ff047230 */ /* 0x004fcc0000004100 */
[----:B------:R-:W0:Y:S02]  /*13e0*/  F2I.S64.TRUNC R4, R4 ;  /* 0x0000000400047311 */ /* 0x000e24000020d900 */
[----:B0-----:R-:W-:Y:S01]  /*13f0*/  PRMT R17, R4, 0x7610, R17 ;  /* 0x0000761004117816 */ /* 0x001fe20000000011 */
[----:B------:R-:W-:Y:S06]  /*1400*/  BRA `(.L_x_27986) ;  /* 0x0000000800bc7947 */ /* 0x000fec0003800000 */
.L_x_27991:
[----:B------:R-:W2:Y:S02]  /*1410*/  LDG.E.64 R4, desc[UR36][R6.64] ;  /* 0x0000002406047981 */ /* 0x000ea4000c1e1b00 */
[----:B--2---:R-:W0:Y:S02]  /*1420*/  F2I.S64.F64.TRUNC R4, R4 ;  /* 0x0000000400047311 */ /* 0x004e24000030d900 */
[----:B0-----:R-:W-:Y:S01]  /*1430*/  PRMT R17, R4, 0x7610, R17 ;  /* 0x0000761004117816 */ /* 0x001fe20000000011 */
[----:B------:R-:W-:Y:S06]  /*1440*/  BRA `(.L_x_27986) ;  /* 0x0000000800ac7947 */ /* 0x000fec0003800000 */
.L_x_27981:
        /* <DEDUP_REMOVED lines=12> */
.L_x_27995:
[----:B------:R-:W2:Y:S02]  /*1510*/  LDG.E.64 R6, desc[UR36][R6.64] ;  /* 0x0000002406067981 */ /* 0x000ea4000c1e1b00 */
[----:B--2---:R-:W0:Y:S02]  /*1520*/  F2I.S64.F64.TRUNC R4, R6 ;  /* 0x0000000600047311 */ /* 0x004e24000030d900 */
[----:B0-----:R-:W-:Y:S01]  /*1530*/  PRMT R17, R4, 0x7610, R17 ;  /* 0x0000761004117816 */ /* 0x001fe20000000011 */
[----:B------:R-:W-:Y:S06]  /*1540*/  BRA `(.L_x_27986) ;  /* 0x00000008006c7947 */ /* 0x000fec0003800000 */
.L_x_27994:
        /* <DEDUP_REMOVED lines=28> */
.L_x_27997:
        /* <DEDUP_REMOVED lines=15> */
.L_x_27996:
[----:B------:R-:W2:Y:S02]  /*1800*/  LDG.E.U16 R4, desc[UR36][R6.64] ;  /* 0x0000002406047981 */ /* 0x000ea4000c1e1500 */
[----:B--2---:R-:W-:-:S06]  /*1810*/  IMAD.U32 R4, R4, 0x10000, RZ ;  /* 0x0001000004047824 */ /* 0x004fcc00078e00ff */
[----:B------:R-:W0:Y:S02]  /*1820*/  F2I.S64.TRUNC R4, R4 ;  /* 0x0000000400047311 */ /* 0x000e24000020d900 */
[----:B0-----:R-:W-:Y:S01]  /*1830*/  PRMT R17, R4, 0x7610, R17 ;  /* 0x0000761004117816 */ /* 0x001fe20000000011 */
[----:B------:R-:W-:Y:S06]  /*1840*/  BRA `(.L_x_27986) ;  /* 0x0000000400ac7947 */ /* 0x000fec0003800000 */
.L_x_27993:
        /* <DEDUP_REMOVED lines=10> */
.L_x_28000:
        /* <DEDUP_REMOVED lines=21> */
.L_x_28004:
[----:B------:R-:W-:Y:S05]  /*1a40*/  BSYNC B1 ;  /* 0x0000000000017941 */ /* 0x000fea0003800000 */
.L_x_28003:
[----:B------:R-:W-:Y:S01]  /*1a50*/  IMAD.SHL.U32 R3, R3, 0x100000, RZ ;  /* 0x0010000003037824 */ /* 0x000fe200078e00ff */
[----:B------:R-:W-:-:S04]  /*1a60*/  LEA R5, R0, 0x3b800000, 0x17 ;  /* 0x3b80000000057811 */ /* 0x000fc800078eb8ff */
[----:B------:R-:W-:-:S07]  /*1a70*/  LOP3.LUT R4, R5, R3, R6, 0xfe, !PT ;  /* 0x0000000305047212 */ /* 0x000fce00078efe06 */
.L_x_28002:
[----:B------:R-:W-:Y:S05]  /*1a80*/  BSYNC B0 ;  /* 0x0000000000007941 */ /* 0x000fea0003800000 */
.L_x_28001:
[----:B------:R-:W0:Y:S02]  /*1a90*/  F2I.S64.TRUNC R4, R4 ;  /* 0x0000000400047311 */ /* 0x000e24000020d900 */
[----:B0-----:R-:W-:Y:S01]  /*1aa0*/  PRMT R17, R4, 0x7610, R17 ;  /* 0x0000761004117816 */ /* 0x001fe20000000011 */
[----:B------:R-:W-:Y:S06]  /*1ab0*/  BRA `(.L_x_27986) ;  /* 0x0000000400107947 */ /* 0x000fec0003800000 */
.L_x_27999:
        /* <DEDUP_REMOVED lines=21> */
.L_x_28008:
[----:B------:R-:W-:Y:S05]  /*1c10*/  BSYNC B1 ;  /* 0x0000000000017941 */ /* 0x000fea0003800000 */
.L_x_28007:
[----:B------:R-:W-:Y:S01]  /*1c20*/  IMAD.SHL.U32 R3, R3, 0x200000, RZ ;  /* 0x0020000003037824 */ /* 0x000fe200078e00ff */
[----:B------:R-:W-:-:S04]  /*1c30*/  LEA R5, R0, 0x37800000, 0x17 ;  /* 0x3780000000057811 */ /* 0x000fc800078eb8ff */
[----:B------:R-:W-:-:S07]  /*1c40*/  LOP3.LUT R4, R5, R3, R6, 0xfe, !PT ;  /* 0x0000000305047212 */ /* 0x000fce00078efe06 */
.L_x_28006:
[----:B------:R-:W-:Y:S05]  /*1c50*/  BSYNC B0 ;  /* 0x0000000000007941 */ /* 0x000fea0003800000 */
.L_x_28005:
[----:B------:R-:W0:Y:S02]  /*1c60*/  F2I.S64.TRUNC R4, R4 ;  /* 0x0000000400047311 */ /* 0x000e24000020d900 */
[----:B0-----:R-:W-:Y:S01]  /*1c70*/  PRMT R17, R4, 0x7610, R17 ;  /* 0x0000761004117816 */ /* 0x001fe20000000011 */
[----:B------:R-:W-:Y:S06]  /*1c80*/  BRA `(.L_x_27986) ;  /* 0x00000000009c7947 */ /* 0x000fec0003800000 */
.L_x_27998:
        /* <DEDUP_REMOVED lines=14> */
.L_x_28012:
[----:B------:R-:W-:Y:S05]  /*1d70*/  BSYNC B0 ;  /* 0x0000000000007941 */ /* 0x000fea0003800000 */
.L_x_28011:
[----:B------:R-:W0:Y:S02]  /*1d80*/  F2I.S64.TRUNC R4, R4 ;  /* 0x0000000400047311 */ /* 0x000e24000020d900 */
[----:B0-----:R-:W-:Y:S01]  /*1d90*/  PRMT R17, R4, 0x7610, R17 ;  /* 0x0000761004117816 */ /* 0x001fe20000000011 */
[----:B------:R-:W-:Y:S06]  /*1da0*/  BRA `(.L_x_27986) ;  /* 0x0000000000547947 */ /* 0x000fec0003800000 */
.L_x_27985:
        /* <DEDUP_REMOVED lines=16> */
.L_x_28013:
[----:B------:R-:W-:Y:S01]  /*1eb0*/  PRMT R17, RZ, 0x7610, R17 ;  /* 0x00007610ff117816 */ /* 0x000fe20000000011 */
[----:B------:R-:W-:Y:S06]  /*1ec0*/  BRA `(.L_x_27986) ;  /* 0x00000000000c7947 */ /* 0x000fec0003800000 */
.L_x_28010:
[----:B------:R1:W5:Y:S01]  /*1ed0*/  LDG.E.U8 R17, desc[UR36][R6.64] ;  /* 0x0000002406117981 */ /* 0x000362000c1e1100 */
[----:B------:R-:W-:Y:S05]  /*1ee0*/  BRA `(.L_x_27986) ;  /* 0x0000000000047947 */ /* 0x000fea0003800000 */
.L_x_28009:
[----:B------:R0:W5:Y:S02]  /*1ef0*/  LDG.E.U8 R17, desc[UR36][R6.64] ;  /* 0x0000002406117981 */ /* 0x000164000c1e1100 */
.L_x_27986:
[----:B------:R-:W-:-:S07]  /*1f00*/  VIADD R23, R23, 0x80 ;  /* 0x0000008017177836 */ /* 0x000fce0000000000 */
.L_x_27980:
[----:B------:R-:W-:Y:S05]  /*1f10*/  BSYNC B6 ;  /* 0x0000000000067941 */ /* 0x000fea0003800000 */
.L_x_27979:
        /* <DEDUP_REMOVED lines=25> */
.L_x_28019:
[----:B------:R0:W5:Y:S01]  /*20b0*/  LDG.E.U8 R24, desc[UR36][R6.64] ;  /* 0x0000002406187981 */ /* 0x000162000c1e1100 */
[----:B------:R-:W-:Y:S05]  /*20c0*/  BRA `(.L_x_28021) ;  /* 0x0000000c00647947 */ /* 0x000fea0003800000 */
.L_x_28018:
        /* <DEDUP_REMOVED lines=8> */
.L_x_28023:
[----:B------:R3:W5:Y:S01]  /*2150*/  LDG.E.U8 R24, desc[UR36][R6.64] ;  /* 0x0000002406187981 */ /* 0x000762000c1e1100 */
[----:B------:R-:W-:Y:S05]  /*2160*/  BRA `(.L_x_28021) ;  /* 0x0000000c003c7947 */ /* 0x000fea0003800000 */
.L_x_28022:
[----:B------:R0:W5:Y:S01]  /*2170*/  LDG.E.U16 R24, desc[UR36][R6.64] ;  /* 0x0000002406187981 */ /* 0x000162000c1e1500 */
[----:B------:R-:W-:Y:S05]  /*2180*/  BRA `(.L_x_28021) ;  /* 0x0000000c00347947 */ /* 0x000fea0003800000 */
.L_x_28017:
        /* <DEDUP_REMOVED lines=10> */
.L_x_28025:
[----:B------:R-:W2:Y:S02]  /*2230*/  LDG.E.U16 R4, desc[UR36][R6.64] ;  /* 0x0000002406047981 */ /* 0x000ea4000c1e1500 */
[----:B--2---:R-:W-:-:S06]  /*2240*/  HADD2.F32 R4, -RZ, R4.H0_H0 ;  /* 0x20000004ff047230 */ /* 0x004fcc0000004100 */
[----:B------:R-:W0:Y:S02]  /*2250*/  F2I.S64.TRUNC R4, R4 ;  /* 0x0000000400047311 */ /* 0x000e24000020d900 */
[----:B0-----:R-:W-:Y:S01]  /*2260*/  PRMT R24, R4, 0x7610, R24 ;  /* 0x0000761004187816 */ /* 0x001fe20000000018 */
[----:B------:R-:W-:Y:S06]  /*2270*/  BRA `(.L_x_28021) ;  /* 0x0000000800f87947 */ /* 0x000fec0003800000 */
.L_x_28024:
        /* <DEDUP_REMOVED lines=10> */
.L_x_28027:
[----:B------:R-:W2:Y:S02]  /*2320*/  LDG.E.U16 R6, desc[UR36][R6.64] ;  /* 0x0000002406067981 */ /* 0x000ea4000c1e1500 */
[----:B--2---:R-:W-:-:S06]  /*2330*/  HADD2.F32 R4, -RZ, R6.H0_H0 ;  /* 0x20000006ff047230 */ /* 0x004fcc0000004100 */
[----:B------:R-:W0:Y:S02]  /*2340*/  F2I.S64.TRUNC R4, R4 ;  /* 0x0000000400047311 */ /* 0x000e24000020d900 */
[----:B0-----:R-:W-:Y:S01]  /*2350*/  PRMT R24, R4, 0x7610, R24 ;  /* 0x0000761004187816 */ /* 0x001fe20000000018 */
[----:B------:R-:W-:Y:S06]  /*2360*/  BRA `(.L_x_28021) ;  /* 0x0000000800bc7947 */ /* 0x000fec0003800000 */
.L_x_28026:
[----:B------:R-:W2:Y:S02]  /*2370*/  LDG.E.64 R4, desc[UR36][R6.64] ;  /* 0x0000002406047981 */ /* 0x000ea4000c1e1b00 */
[----:B--2---:R-:W0:Y:S02]  /*2380*/  F2I.S64.F64.TRUNC R4, R4 ;  /* 0x0000000400047311 */ /* 0x004e24000030d900 */
[----:B0-----:R-:W-:Y:S01]  /*2390*/  PRMT R24, R4, 0x7610, R24 ;  /* 0x0000761004187816 */ /* 0x001fe20000000018 */
[----:B------:R-:W-:Y:S06]  /*23a0*/  BRA `(.L_x_28021) ;  /* 0x0000000800ac7947 */ /* 0x000fec0003800000 */
.L_x_28016:
        /* <DEDUP_REMOVED lines=12> */
.L_x_28030:
[----:B------:R-:W2:Y:S02]  /*2470*/  LDG.E.64 R6, desc[UR36][R6.64] ;  /* 0x0000002406067981 */ /* 0x000ea4000c1e1b00 */
[----:B--2---:R-:W0:Y:S02]  /*2480*/  F2I.S64.F64.TRUNC R4, R6 ;  /* 0x0000000600047311 */ /* 0x004e24000030d900 */
[----:B0-----:R-:W-:Y:S01]  /*2490*/  PRMT R24, R4, 0x7610, R24 ;  /* 0x0000761004187816 */ /* 0x001fe20000000018 */
[----:B------:R-:W-:Y:S06]  /*24a0*/  BRA `(.L_x_28021) ;  /* 0x00000008006c7947 */ /* 0x000fec0003800000 */
.L_x_28029:
        /* <DEDUP_REMOVED lines=28> */
.L_x_28032:
        /* <DEDUP_REMOVED lines=15> */
.L_x_28031:
[----:B------:R-:W2:Y:S02]  /*2760*/  LDG.E.U16 R4, desc[UR36][R6.64] ;  /* 0x0000002406047981 */ /* 0x000ea4000c1e1500 */
[----:B--2---:R-:W-:-:S06]  /*2770*/  IMAD.U32 R4, R4, 0x10000, RZ ;  /* 0x0001000004047824 */ /* 0x004fcc00078e00ff */
[----:B------:R-:W0:Y:S02]  /*2780*/  F2I.S64.TRUNC R4, R4 ;  /* 0x0000000400047311 */ /* 0x000e24000020d900 */
[----:B0-----:R-:W-:Y:S01]  /*2790*/  PRMT R24, R4, 0x7610, R24 ;  /* 0x0000761004187816 */ /* 0x001fe20000000018 */
[----:B------:R-:W-:Y:S06]  /*27a0*/  BRA `(.L_x_28021) ;  /* 0x0000000400ac7947 */ /* 0x000fec0003800000 */
.L_x_28028:
        /* <DEDUP_REMOVED lines=10> */
.L_x_28035:
        /* <DEDUP_REMOVED lines=21> */
.L_x_28039:
[----:B------:R-:W-:Y:S05]  /*29a0*/  BSYNC B1 ;  /* 0x0000000000017941 */ /* 0x000fea0003800000 */
.L_x_28038:
[----:B------:R-:W-:Y:S01]  /*29b0*/  IMAD.SHL.U32 R3, R3, 0x100000, RZ ;  /* 0x0010000003037824 */ /* 0x000fe200078e00ff */
[----:B------:R-:W-:-:S04]  /*29c0*/  LEA R5, R0, 0x3b800000, 0x17 ;  /* 0x3b80000000057811 */ /* 0x000fc800078eb8ff */
[----:B------:R-:W-:-:S07]  /*29d0*/  LOP3.LUT R4, R5, R3, R6, 0xfe, !PT ;  /* 0x0000000305047212 */ /* 0x000fce00078efe06 */
.L_x_28037:
[----:B------:R-:W-:Y:S05]  /*29e0*/  BSYNC B0 ;  /* 0x0000000000007941 */ /* 0x000fea0003800000 */
.L_x_28036:
[----:B------:R-:W0:Y:S02]  /*29f0*/  F2I.S64.TRUNC R4, R4 ;  /* 0x0000000400047311 */ /* 0x000e24000020d900 */
[----:B0-----:R-:W-:Y:S01]  /*2a00*/  PRMT R24, R4, 0x7610, R24 ;  /* 0x0000761004187816 */ /* 0x001fe20000000018 */
[----:B------:R-:W-:Y:S06]  /*2a10*/  BRA `(.L_x_28021) ;  /* 0x0000000400107947 */ /* 0x000fec0003800000 */
.L_x_28034:
        /* <DEDUP_REMOVED lines=21> */
.L_x_28043:
[----:B------:R-:W-:Y:S05]  /*2b70*/  BSYNC B1 ;  /* 0x0000000000017941 */ /* 0x000fea0003800000 */
.L_x_28042:
[----:B------:R-:W-:Y:S01]  /*2b80*/  IMAD.SHL.U32 R3, R3, 0x200000, RZ ;  /* 0x0020000003037824 */ /* 0x000fe200078e00ff */
[----:B------:R-:W-:-:S04]  /*2b90*/  LEA R5, R0, 0x37800000, 0x17 ;  /* 0x3780000000057811 */ /* 0x000fc800078eb8ff */
[----:B------:R-:W-:-:S07]  /*2ba0*/  LOP3.LUT R4, R5, R3, R6, 0xfe, !PT ;  /* 0x0000000305047212 */ /* 0x000fce00078efe06 */
.L_x_28041:
[----:B------:R-:W-:Y:S05]  /*2bb0*/  BSYNC B0 ;  /* 0x0000000000007941 */ /* 0x000fea0003800000 */
.L_x_28040:
[----:B------:R-:W0:Y:S02]  /*2bc0*/  F2I.S64.TRUNC R4, R4 ;  /* 0x0000000400047311 */ /* 0x000e24000020d900 */
[----:B0-----:R-:W-:Y:S01]  /*2bd0*/  PRMT R24, R4, 0x7610, R24 ;  /* 0x0000761004187816 */ /* 0x001fe20000000018 */
[----:B------:R-:W-:Y:S06]  /*2be0*/  BRA `(.L_x_28021) ;  /* 0x00000000009c7947 */ /* 0x000fec0003800000 */
.L_x_28033:
        /* <DEDUP_REMOVED lines=14> */
.L_x_28047:
[----:B------:R-:W-:Y:S05]  /*2cd0*/  BSYNC B0 ;  /* 0x0000000000007941 */ /* 0x000fea0003800000 */
.L_x_28046:
[----:B------:R-:W0:Y:S02]  /*2ce0*/  F2I.S64.TRUNC R4, R4 ;  /* 0x0000000400047311 */ /* 0x000e24000020d900 */
[----:B0-----:R-:W-:Y:S01]  /*2cf0*/  PRMT R24, R4, 0x7610, R24 ;  /* 0x0000761004187816 */ /* 0x001fe20000000018 */
[----:B------:R-:W-:Y:S06]  /*2d00*/  BRA `(.L_x_28021) ;  /* 0x0000000000547947 */ /* 0x000fec0003800000 */
.L_x_28020:
        /* <DEDUP_REMOVED lines=16> */
.L_x_28048:
[----:B------:R-:W-:Y:S01]  /*2e10*/  PRMT R24, RZ, 0x7610, R24 ;  /* 0x00007610ff187816 */ /* 0x000fe20000000018 */
[----:B------:R-:W-:Y:S06]  /*2e20*/  BRA `(.L_x_28021) ;  /* 0x00000000000c7947 */ /* 0x000fec0003800000 */
.L_x_28045:
[----:B------:R2:W5:Y:S01]  /*2e30*/  LDG.E.U8 R24, desc[UR36][R6.64] ;  /* 0x0000002406187981 */ /* 0x000562000c1e1100 */
[----:B------:R-:W-:Y:S05]  /*2e40*/  BRA `(.L_x_28021) ;  /* 0x0000000000047947 */ /* 0x000fea0003800000 */
.L_x_28044:
[----:B------:R1:W5:Y:S02]  /*2e50*/  LDG.E.U8 R24, desc[UR36][R6.64] ;  /* 0x0000002406187981 */ /* 0x000364000c1e1100 */
.L_x_28021:
[----:B------:R-:W-:-:S07]  /*2e60*/  VIADD R23, R23, 0x80 ;  /* 0x0000008017177836 */ /* 0x000fce0000000000 */
.L_x_28015:
[----:B------:R-:W-:Y:S05]  /*2e70*/  BSYNC B6 ;  /* 0x0000000000067941 */ /* 0x000fea0003800000 */
.L_x_28014:
        /* <DEDUP_REMOVED lines=22> */
.L_x_28054:
[----:B------:R0:W5:Y:S01]  /*2fe0*/  LDG.E.U8 R18, desc[UR36][R6.64] ;  /* 0x0000002406127981 */ /* 0x000162000c1e1100 */
[----:B------:R-:W-:Y:S05]  /*2ff0*/  BRA `(.L_x_28050) ;  /* 0x0000000c00607947 */ /* 0x000fea0003800000 */
.L_x_28053:
        /* <DEDUP_REMOVED lines=8> */
.L_x_28057:
[----:B------:R0:W5:Y:S01]  /*3080*/  LDG.E.U8 R18, desc[UR36][R6.64] ;  /* 0x0000002406127981 */ /* 0x000162000c1e1100 */
[----:B------:R-:W-:Y:S05]  /*3090*/  BRA `(.L_x_28050) ;  /* 0x0000000c00387947 */ /* 0x000fea0003800000 */
.L_x_28056:
[----:B------:R0:W5:Y:S01]  /*30a0*/  LDG.E.U16 R18, desc[UR36][R6.64] ;  /* 0x0000002406127981 */ /* 0x000162000c1e1500 */
[----:B------:R-:W-:Y:S05]  /*30b0*/  BRA `(.L_x_28050) ;  /* 0x0000000c00307947 */ /* 0x000fea0003800000 */
.L_x_28052:
        /* <DEDUP_REMOVED lines=10> */
.L_x_28059:
[----:B------:R-:W2:Y:S02]  /*3160*/  LDG.E.U16 R4, desc[UR36][R6.64] ;  /* 0x0000002406047981 */ /* 0x000ea4000c1e1500 */
[----:B--2---:R-:W-:-:S06]  /*3170*/  HADD2.F32 R4, -RZ, R4.H0_H0 ;  /* 0x20000004ff047230 */ /* 0x004fcc0000004100 */
[----:B------:R-:W0:Y:S02]  /*3180*/  F2I.S64.TRUNC R4, R4 ;  /* 0x0000000400047311 */ /* 0x000e24000020d900 */
[----:B0-----:R-:W-:Y:S01]  /*3190*/  PRMT R18, R4, 0x7610, R18 ;  /* 0x0000761004127816 */ /* 0x001fe20000000012 */
[----:B------:R-:W-:Y:S06]  /*31a0*/  BRA `(.L_x_28050) ;  /* 0x0000000800f47947 */ /* 0x000fec0003800000 */
.L_x_28058:
        /* <DEDUP_REMOVED lines=10> */
.L_x_28061:
[----:B------:R-:W2:Y:S02]  /*3250*/  LDG.E.U16 R6, desc[UR36][R6.64] ;  /* 0x0000002406067981 */ /* 0x000ea4000c1e1500 */
[----:B--2---:R-:W-:-:S06]  /*3260*/  HADD2.F32 R4, -RZ, R6.H0_H0 ;  /* 0x20000006ff047230 */ /* 0x004fcc0000004100 */
[----:B------:R-:W0:Y:S02]  /*3270*/  F2I.S64.TRUNC R4, R4 ;  /* 0x0000000400047311 */ /* 0x000e24000020d900 */
[----:B0-----:R-:W-:Y:S01]  /*3280*/  PRMT R18, R4, 0x7610, R18 ;  /* 0x0000761004127816 */ /* 0x001fe20000000012 */
[----:B------:R-:W-:Y:S06]  /*3290*/  BRA `(.L_x_28050) ;  /* 0x0000000800b87947 */ /* 0x000fec0003800000 */
.L_x_28060:
[----:B------:R-:W2:Y:S02]  /*32a0*/  LDG.E.64 R4, desc[UR36][R6.64] ;  /* 0x0000002406047981 */ /* 0x000ea4000c1e1b00 */
[----:B--2---:R-:W0:Y:S02]  /*32b0*/  F2I.S64.F64.TRUNC R4, R4 ;  /* 0x0000000400047311 */ /* 0x004e24000030d900 */
[----:B0-----:R-:W-:Y:S01]  /*32c0*/  PRMT R18, R4, 0x7610, R18 ;  /* 0x0000761004127816 */ /* 0x001fe20000000012 */
[----:B------:R-:W-:Y:S06]  /*32d0*/  BRA `(.L_x_28050) ;  /* 0x0000000800a87947 */ /* 0x000fec0003800000 */
.L_x_28051:
        /* <DEDUP_REMOVED lines=12> */
.L_x_28064:
[----:B------:R-:W2:Y:S02]  /*33a0*/  LDG.E.64 R6, desc[UR36][R6.64] ;  /* 0x0000002406067981 */ /* 0x000ea4000c1e1b00 */
[----:B--2---:R-:W0:Y:S02]  /*33b0*/  F2I.S64.F64.TRUNC R4, R6 ;  /* 0x0000000600047311 */ /* 0x004e24000030d900 */
[----:B0-----:R-:W-:Y:S01]  /*33c0*/  PRMT R18, R4, 0x7610, R18 ;  /* 0x0000761004127816 */ /* 0x001fe20000000012 */
[----:B------:R-:W-:Y:S06]  /*33d0*/  BRA `(.L_x_28050) ;  /* 0x0000000800687947 */ /* 0x000fec0003800000 */
.L_x_28063:
        /* <DEDUP_REMOVED lines=28> */
.L_x_28066:
        /* <DEDUP_REMOVED lines=15> */
.L_x_28065:
[----:B------:R-:W2:Y:S02]  /*3690*/  LDG.E.U16 R4, desc[UR36][R6.64] ;  /* 0x0000002406047981 */ /* 0x000ea4000c1e1500 */
[----:B--2---:R-:W-:-:S06]  /*36a0*/  IMAD.U32 R4, R4, 0x10000, RZ ;  /* 0x0001000004047824 */ /* 0x004fcc00078e00ff */
[----:B------:R-:W0:Y:S02]  /*36b0*/  F2I.S64.TRUNC R4, R4 ;  /* 0x0000000400047311 */ /* 0x000e24000020d900 */
[----:B0-----:R-:W-:Y:S01]  /*36c0*/  PRMT R18, R4, 0x7610, R18 ;  /* 0x0000761004127816 */ /* 0x001fe20000000012 */
[----:B------:R-:W-:Y:S06]  /*36d0*/  BRA `(.L_x_28050) ;  /* 0x0000000400a87947 */ /* 0x000fec0003800000 */
.L_x_28062:
        /* <DEDUP_REMOVED lines=10> */
.L_x_28069:
        /* <DEDUP_REMOVED lines=21> */
.L_x_28073:
[----:B------:R-:W-:Y:S05]  /*38d0*/  BSYNC B1 ;  /* 0x0000000000017941 */ /* 0x000fea0003800000 */
.L_x_28072:
[----:B------:R-:W-:Y:S01]  /*38e0*/  IMAD.SHL.U32 R3, R3, 0x100000, RZ ;  /* 0x0010000003037824 */ /* 0x000fe200078e00ff */
[----:B------:R-:W-:-:S04]  /*38f0*/  LEA R5, R0, 0x3b800000, 0x17 ;  /* 0x3b80000000057811 */ /* 0x000fc800078eb8ff */
[----:B------:R-:W-:-:S07]  /*3900*/  LOP3.LUT R4, R5, R3, R6, 0xfe, !PT ;  /* 0x0000000305047212 */ /* 0x000fce00078efe06 */
.L_x_28071:
[----:B------:R-:W-:Y:S05]  /*3910*/  BSYNC B0 ;  /* 0x0000000000007941 */ /* 0x000fea0003800000 */
.L_x_28070:
[----:B------:R-:W0:Y:S02]  /*3920*/  F2I.S64.TRUNC R4, R4 ;  /* 0x0000000400047311 */ /* 0x000e24000020d900 */
[----:B0-----:R-:W-:Y:S01]  /*3930*/  PRMT R18, R4, 0x7610, R18 ;  /* 0x0000761004127816 */ /* 0x001fe20000000012 */
[----:B------:R-:W-:Y:S06]  /*3940*/  BRA `(.L_x_28050) ;  /* 0x00000004000c7947 */ /* 0x000fec0003800000 */
.L_x_28068:
        /* <DEDUP_REMOVED lines=21> */
.L_x_28077:
[----:B------:R-:W-:Y:S05]  /*3aa0*/  BSYNC B1 ;  /* 0x0000000000017941 */ /* 0x000fea0003800000 */
.L_x_28076:
[----:B------:R-:W-:Y:S01]  /*3ab0*/  IMAD.SHL.U32 R3, R3, 0x200000, RZ ;  /* 0x0020000003037824 */ /* 0x000fe200078e00ff */
[----:B------:R-:W-:-:S04]  /*3ac0*/  LEA R5, R0, 0x37800000, 0x17 ;  /* 0x3780000000057811 */ /* 0x000fc800078eb8ff */
[----:B------:R-:W-:-:S07]  /*3ad0*/  LOP3.LUT R4, R5, R3, R6, 0xfe, !PT ;  /* 0x0000000305047212 */ /* 0x000fce00078efe06 */
.L_x_28075:
[----:B------:R-:W-:Y:S05]  /*3ae0*/  BSYNC B0 ;  /* 0x0000000000007941 */ /* 0x000fea0003800000 */
.L_x_28074:
[----:B------:R-:W0:Y:S02]  /*3af0*/  F2I.S64.TRUNC R4, R4 ;  /* 0x0000000400047311 */ /* 0x000e24000020d900 */
[----:B0-----:R-:W-:Y:S01]  /*3b00*/  PRMT R18, R4, 0x7610, R18 ;  /* 0x0000761004127816 */ /* 0x001fe20000000012 */
[----:B------:R-:W-:Y:S06]  /*3b10*/  BRA `(.L_x_28050) ;  /* 0x0000000000987947 */ /* 0x000fec0003800000 */
.L_x_28067:
        /* <DEDUP_REMOVED lines=14> */
.L_x_28081:
[----:B------:R-:W-:Y:S05]  /*3c00*/  BSYNC B0 ;  /* 0x0000000000007941 */ /* 0x000fea0003800000 */
.L_x_28080:
[----:B------:R-:W0:Y:S02]  /*3c10*/  F2I.S64.TRUNC R4, R4 ;  /* 0x0000000400047311 */ /* 0x000e24000020d900 */
[----:B0-----:R-:W-:Y:S01]  /*3c20*/  PRMT R18, R4, 0x7610, R18 ;  /* 0x0000761004127816 */ /* 0x001fe20000000012 */
[----:B------:R-:W-:Y:S06]  /*3c30*/  BRA `(.L_x_28050) ;  /* 0x0000000000507947 */ /* 0x000fec0003800000 */
.L_x_28055:
        /* <DEDUP_REMOVED lines=16> */
.L_x_28082:
[----:B------:R-:W-:Y:S05]  /*3d40*/  BRA `(.L_x_28050) ;  /* 0x00000000000c7947 */ /* 0x000fea0003800000 */
.L_x_28079:
[----:B------:R0:W5:Y:S01]  /*3d50*/  LDG.E.U8 R18, desc[UR36][R6.64] ;  /* 0x0000002406127981 */ /* 0x000162000c1e1100 */
[----:B------:R-:W-:Y:S05]  /*3d60*/  BRA `(.L_x_28050) ;  /* 0x0000000000047947 */ /* 0x000fea0003800000 */
.L_x_28078:
[----:B------:R0:W5:Y:S02]  /*3d70*/  LDG.E.U8 R18, desc[UR36][R6.64] ;  /* 0x0000002406127981 */ /* 0x000164000c1e1100 */
.L_x_28050:
[----:B------:R-:W-:Y:S05]  /*3d80*/  BSYNC B6 ;  /* 0x0000000000067941 */ /* 0x000fea0003800000 */
.L_x_28049:
[----:B------:R-:W1:Y:S01]  /*3d90*/  S2R R25, SR_TID.X ;  /* 0x0000000000197919 */ /* 0x000e620000002100 */
[----:B------:R-:W0:Y:S01]  /*3da0*/  LDC.U8 R0, c[0x0][0x215] ;  /* 0x00008540ff007b82 */ /* 0x000e220000000000 */
[----:B------:R-:W-:Y:S01]  /*3db0*/  BSSY B0, `(.L_x_28083) ;  /* 0x0000007000007945 */ /* 0x000fe20003800000 */
[----:B-1----:R-:W-:-:S13]  /*3dc0*/  ISETP.GE.AND P0, PT, R25, R16, PT ;  /* 0x000000101900720c */ /* 0x002fda0003f06270 */
[----:B------:R-:W-:Y:S05]  /*3dd0*/  @P0 BRA `(.L_x_28084) ;  /* 0x0000000000100947 */ /* 0x000fea0003800000 */
[----:B-----5:R-:W-:Y:S02]  /*3de0*/  LOP3.LUT R19, R19, 0xff, RZ, 0xc0, !PT ;  /* 0x000000ff13137812 */ /* 0x020fe400078ec0ff */
[----:B------:R-:W-:-:S07]  /*3df0*/  MOV R8, 0x3e10 ;  /* 0x00003e1000087802 */ /* 0x000fce0000000f00 */
[----:B0-234-:R-:W-:Y:S05]  /*3e00*/  CALL.REL.NOINC `($__internal_36_$__cuda_sm20_rem_u16) ;  /* 0x0000004000c87944 */ /* 0x01dfea0003c00000 */
[----:B------:R-:W-:-:S07]  /*3e10*/  IMAD.MOV.U32 R3, RZ, RZ, R19 ;  /* 0x000000ffff037224 */ /* 0x000fce00078e0013 */
.L_x_28084:
[----:B------:R-:W-:Y:S05]  /*3e20*/  BSYNC B0 ;  /* 0x0000000000007941 */ /* 0x000fea0003800000 */
.L_x_28083:
[----:B------:R-:W-:Y:S01]  /*3e30*/  VIADD R23, R25, 0x80 ;  /* 0x0000008019177836 */ /* 0x000fe20000000000 */
[----:B------:R-:W-:Y:S04]  /*3e40*/  BSSY B0, `(.L_x_28085) ;  /* 0x0000007000007945 */ /* 0x000fe80003800000 */
[----:B------:R-:W-:-:S13]  /*3e50*/  ISETP.GE.AND P1, PT, R23, R16, PT ;  /* 0x000000101700720c */ /* 0x000fda0003f26270 */
[----:B------:R-:W-:Y:S05]  /*3e60*/  @P1 BRA `(.L_x_28086) ;  /* 0x0000000000101947 */ /* 0x000fea0003800000 */
[----:B-----5:R-:W-:Y:S02]  /*3e70*/  LOP3.LUT R19, R17, 0xff, RZ, 0xc0, !PT ;  /* 0x000000ff11137812 */ /* 0x020fe400078ec0ff */
[----:B------:R-:W-:-:S07]  /*3e80*/  MOV R8, 0x3ea0 ;  /* 0x00003ea000087802 */ /* 0x000fce0000000f00 */
[----:B0-234-:R-:W-:Y:S05]  /*3e90*/  CALL.REL.NOINC `($__internal_36_$__cuda_sm20_rem_u16) ;  /* 0x0000004000a47944 */ /* 0x01dfea0003c00000 */
[----:B------:R-:W-:-:S07]  /*3ea0*/  IMAD.MOV.U32 R22, RZ, RZ, R19 ;  /* 0x000000ffff167224 */ /* 0x000fce00078e0013 */
.L_x_28086:
[----:B------:R-:W-:Y:S05]  /*3eb0*/  BSYNC B0 ;  /* 0x0000000000007941 */ /* 0x000fea0003800000 */
.L_x_28085:
        /* <DEDUP_REMOVED lines=8> */
.L_x_28088:
[----:B------:R-:W-:Y:S05]  /*3f40*/  BSYNC B0 ;  /* 0x0000000000007941 */ /* 0x000fea0003800000 */
.L_x_28087:
        /* <DEDUP_REMOVED lines=8> */
.L_x_28090:
[----:B------:R-:W-:Y:S05]  /*3fd0*/  BSYNC B0 ;  /* 0x0000000000007941 */ /* 0x000fea0003800000 */
.L_x_28089:
        /* <DEDUP_REMOVED lines=25> */
.L_x_28096:
[----:B------:R0:W-:Y:S01]  /*4170*/  STG.E.U8 desc[UR36][R8.64], R3 ;  /* 0x0000000308007986 */ /* 0x0001e2000c101124 */
[----:B------:R-:W-:Y:S01]  /*4180*/  IMAD.MOV.U32 R25, RZ, RZ, R23 ;  /* 0x000000ffff197224 */ /* 0x000fe200078e0017 */
[----:B------:R-:W-:Y:S06]  /*4190*/  BRA `(.L_x_28092) ;  /* 0x0000000c00e87947 */ /* 0x000fec0003800000 */
.L_x_28095:
        /* <DEDUP_REMOVED lines=11> */
.L_x_28099:
[----:B------:R-:W-:Y:S01]  /*4250*/  LOP3.LUT R3, R3, 0xff, RZ, 0xc0, !PT ;  /* 0x000000ff03037812 */ /* 0x000fe200078ec0ff */
[----:B------:R-:W-:-:S04]  /*4260*/  IMAD.MOV.U32 R25, RZ, RZ, R23 ;  /* 0x000000ffff197224 */ /* 0x000fc800078e0017 */
[----:B------:R0:W-:Y:S01]  /*4270*/  STG.E desc[UR36][R8.64], R3 ;  /* 0x0000000308007986 */ /* 0x0001e2000c101924 */
[----:B------:R-:W-:Y:S05]  /*4280*/  BRA `(.L_x_28092) ;  /* 0x0000000c00ac7947 */ /* 0x000fea0003800000 */
.L_x_28098:
[----:B------:R-:W-:Y:S01]  /*4290*/  LOP3.LUT R3, R3, 0xff, RZ, 0xc0, !PT ;  /* 0x000000ff03037812 */ /* 0x000fe200078ec0ff */
[----:B------:R-:W-:-:S04]  /*42a0*/  IMAD.MOV.U32 R25, RZ, RZ, R23 ;  /* 0x000000ffff197224 */ /* 0x000fc800078e0017 */
[----:B------:R0:W-:Y:S01]  /*42b0*/  STG.E.U16 desc[UR36][R8.64], R3 ;  /* 0x0000000308007986 */ /* 0x0001e2000c101524 */
[----:B------:R-:W-:Y:S05]  /*42c0*/  BRA `(.L_x_28092) ;  /* 0x0000000c009c7947 */ /* 0x000fea0003800000 */
.L_x_28094:
        /* <DEDUP_REMOVED lines=11> */
.L_x_28101:
[----:B------:R-:W-:Y:S01]  /*4380*/  LOP3.LUT R3, R3, 0xff, RZ, 0xc0, !PT ;  /* 0x000000ff03037812 */ /* 0x000fe200078ec0ff */
[----:B------:R-:W-:-:S03]  /*4390*/  IMAD.MOV.U32 R25, RZ, RZ, R23 ;  /* 0x000000ffff197224 */ /* 0x000fc600078e0017 */
[----:B------:R-:W0:Y:S02]  /*43a0*/  I2F.U16 R0, R3 ;  /* 0x0000000300007306 */ /* 0x000e240000101000 */
[----:B0-----:R-:W-:-:S05]  /*43b0*/  F2FP.F16.F32.PACK_AB R0, RZ, R0 ;  /* 0x00000000ff00723e */ /* 0x001fca00000000ff */
[----:B------:R0:W-:Y:S01]  /*43c0*/  STG.E.U16 desc[UR36][R8.64], R0 ;  /* 0x0000000008007986 */ /* 0x0001e2000c101524 */
[----:B------:R-:W-:Y:S05]  /*43d0*/  BRA `(.L_x_28092) ;  /* 0x0000000c00587947 */ /* 0x000fea0003800000 */
.L_x_28100:
        /* <DEDUP_REMOVED lines=12> */
.L_x_28103:
[----:B------:R-:W-:Y:S01]  /*44a0*/  LOP3.LUT R3, R3, 0xff, RZ, 0xc0, !PT ;  /* 0x000000ff03037812 */ /* 0x000fe200078ec0ff */
[----:B------:R-:W-:-:S05]  /*44b0*/  IMAD.MOV.U32 R25, RZ, RZ, R23 ;  /* 0x000000ffff197224 */ /* 0x000fca00078e0017 */
[----:B------:R-:W0:Y:S02]  /*44c0*/  I2F.U16 R3, R3 ;  /* 0x0000000300037306 */ /* 0x000e240000101000 */
[----:B0-----:R-:W-:-:S04]  /*44d0*/  F2FP.F16.F32.PACK_AB R3, RZ, R3 ;  /* 0x00000003ff03723e */ /* 0x001fc800000000ff */
[----:B------:R-:W-:-:S05]  /*44e0*/  PRMT R3, R3, 0x5410, RZ ;  /* 0x0000541003037816 */ /* 0x000fca00000000ff */
[----:B------:R0:W-:Y:S01]  /*44f0*/  STG.E desc[UR36][R8.64], R3 ;  /* 0x0000000308007986 */ /* 0x0001e2000c101924 */
[----:B------:R-:W-:Y:S05]  /*4500*/  BRA `(.L_x_28092) ;  /* 0x0000000c000c7947 */ /* 0x000fea0003800000 */
.L_x_28102:
[----:B------:R-:W-:Y:S01]  /*4510*/  LOP3.LUT R4, R3, 0xff, RZ, 0xc0, !PT ;  /* 0x000000ff03047812 */ /* 0x000fe200078ec0ff */
[----:B------:R-:W-:-:S05]  /*4520*/  IMAD.MOV.U32 R25, RZ, RZ, R23 ;  /* 0x000000ffff197224 */ /* 0x000fca00078e0017 */
[----:B------:R-:W0:Y:S02]  /*4530*/  I2F.F64.U16 R4, R4 ;  /* 0x0000000400047312 */ /* 0x000e240000101800 */
[----:B0-----:R0:W-:Y:S01]  /*4540*/  STG.E.64 desc[UR36][R8.64], R4 ;  /* 0x0000000408007986 */ /* 0x0011e2000c101b24 */
[----:B------:R-:W-:Y:S05]  /*4550*/  BRA `(.L_x_28092) ;  /* 0x0000000800f87947 */ /* 0x000fea0003800000 */
.L_x_28093:
        /* <DEDUP_REMOVED lines=13> */
.L_x_28106:
[----:B------:R-:W-:Y:S02]  /*4630*/  LOP3.LUT R4, R3, 0xff, RZ, 0xc0, !PT ;  /* 0x000000ff03047812 */ /* 0x000fe400078ec0ff */
[----:B--234-:R-:W-:Y:S01]  /*4640*/  CS2R R6, SRZ ;  /* 0x0000000000067805 */ /* 0x01cfe2000001ff00 */
[----:B------:R-:W-:-:S03]  /*4650*/  IMAD.MOV.U32 R25, RZ, RZ, R23 ;  /* 0x000000ffff197224 */ /* 0x000fc600078e0017 */
[----:B------:R-:W0:Y:S02]  /*4660*/  I2F.F64.U16 R4, R4 ;  /* 0x0000000400047312 */ /* 0x000e240000101800 */
[----:B0-----:R0:W-:Y:S01]  /*4670*/  STG.E.128 desc[UR36][R8.64], R4 ;  /* 0x0000000408007986 */ /* 0x0011e2000c101d24 */
[----:B------:R-:W-:Y:S05]  /*4680*/  BRA `(.L_x_28092) ;  /* 0x0000000800ac7947 */ /* 0x000fea0003800000 */
.L_x_28105:
        /* <DEDUP_REMOVED lines=22> */
.L_x_28110:
[----:B------:R-:W-:Y:S05]  /*47f0*/  BSYNC B0 ;  /* 0x0000000000007941 */ /* 0x000fea0003800000 */
.L_x_28109:
[----:B------:R-:W-:Y:S01]  /*4800*/  LOP3.LUT R5, R0, R5, RZ, 0xfc, !PT ;  /* 0x0000000500057212 */ /* 0x000fe200078efcff */
[----:B------:R-:W-:-:S04]  /*4810*/  IMAD.MOV.U32 R25, RZ, RZ, R23 ;  /* 0x000000ffff197224 */ /* 0x000fc800078e0017 */
[----:B------:R0:W-:Y:S01]  /*4820*/  STG.E.U8 desc[UR36][R8.64], R5 ;  /* 0x0000000508007986 */ /* 0x0001e2000c101124 */
[----:B------:R-:W-:Y:S05]  /*4830*/  BRA `(.L_x_28092) ;  /* 0x0000000800407947 */ /* 0x000fea0003800000 */
.L_x_28108:
        /* <DEDUP_REMOVED lines=14> */
.L_x_28112:
[----:B------:R-:W-:Y:S01]  /*4920*/  IMAD.MOV.U32 R0, RZ, RZ, 0x7f ;  /* 0x0000007fff007424 */ /* 0x000fe200078e00ff */
[----:B------:R-:W-:-:S04]  /*4930*/  ISETP.GT.U32.AND P0, PT, R3, 0x7f800000, PT ;  /* 0x7f8000000300780c */ /* 0x000fc80003f04070 */
[----:B------:R-:W-:-:S09]  /*4940*/  SEL R0, R0, 0x7c, P0 ;  /* 0x0000007c00007807 */ /* 0x000fd20000000000 */
.L_x_28113:
[----:B------:R-:W-:Y:S05]  /*4950*/  BSYNC B0 ;  /* 0x0000000000007941 */ /* 0x000fea0003800000 */
.L_x_28111:
[----:B------:R-:W-:Y:S01]  /*4960*/  LOP3.LUT R3, R5, 0x80000000, RZ, 0xc0, !PT ;  /* 0x8000000005037812 */ /* 0x000fe200078ec0ff */
[----:B------:R-:W-:-:S03]  /*4970*/  IMAD.MOV.U32 R25, RZ, RZ, R23 ;  /* 0x000000ffff197224 */ /* 0x000fc600078e0017 */
[----:B------:R-:W-:-:S04]  /*4980*/  SHF.R.U32.HI R3, RZ, 0x18, R3 ;  /* 0x00000018ff037819 */ /* 0x000fc80000011603 */
[----:B------:R-:W-:-:S05]  /*4990*/  LOP3.LUT R3, R0, R3, RZ, 0xfc, !PT ;  /* 0x0000000300037212 */ /* 0x000fca00078efcff */
[----:B------:R0:W-:Y:S01]  /*49a0*/  STG.E.U8 desc[UR36][R8.64], R3 ;  /* 0x0000000308007986 */ /* 0x0001e2000c101124 */
[----:B------:R-:W-:Y:S05]  /*49b0*/  BRA `(.L_x_28092) ;  /* 0x0000000400e07947 */ /* 0x000fea0003800000 */
.L_x_28107:
[----:B------:R-:W-:Y:S01]  /*49c0*/  LOP3.LUT R3, R3, 0xff, RZ, 0xc0, !PT ;  /* 0x000000ff03037812 */ /* 0x000fe200078ec0ff */
[----:B------:R-:W-:-:S03]  /*49d0*/  IMAD.MOV.U32 R25, RZ, RZ, R23 ;  /* 0x000000ffff197224 */ /* 0x000fc600078e0017 */
[----:B------:R-:W0:Y:S02]  /*49e0*/  I2F.U16 R0, R3 ;  /* 0x0000000300007306 */ /* 0x000e240000101000 */
[----:B0-----:R-:W-:-:S05]  /*49f0*/  F2FP.BF16.F32.PACK_AB R0, RZ, R0 ;  /* 0x00000000ff00723e */ /* 0x001fca00000010ff */
[----:B------:R0:W-:Y:S01]  /*4a00*/  STG.E.U16 desc[UR36][R8.64], R0 ;  /* 0x0000000008007986 */ /* 0x0001e2000c101524 */
[----:B------:R-:W-:Y:S05]  /*4a10*/  BRA `(.L_x_28092) ;  /* 0x0000000400c87947 */ /* 0x000fea0003800000 */
.L_x_28104:
        /* <DEDUP_REMOVED lines=12> */
.L_x_28116:
        /* <DEDUP_REMOVED lines=18> */
.L_x_28119:
[----:B------:R-:W-:-:S04]  /*4c00*/  LOP3.LUT R3, R5, 0x80000000, RZ, 0xc0, !PT ;  /* 0x8000000005037812 */ /* 0x000fc800078ec0ff */
[----:B------:R-:W-:-:S04]  /*4c10*/  SHF.R.U32.HI R3, RZ, 0x18, R3 ;  /* 0x00000018ff037819 */ /* 0x000fc80000011603 */
[----:B------:R-:W-:-:S04]  /*4c20*/  LOP3.LUT R0, R0, R3, RZ, 0xfc, !PT ;  /* 0x0000000300007212 */ /* 0x000fc800078efcff */
[----:B------:R-:W-:-:S07]  /*4c30*/  PRMT R4, R0, 0x7610, R4 ;  /* 0x0000761000047816 */ /* 0x000fce0000000004 */
.L_x_28118:
[----:B------:R-:W-:Y:S05]  /*4c40*/  BSYNC B0 ;  /* 0x0000000000007941 */ /* 0x000fea0003800000 */
.L_x_28117:
[----:B------:R0:W-:Y:S01]  /*4c50*/  STG.E.U8 desc[UR36][R8.64], R4 ;  /* 0x0000000408007986 */ /* 0x0001e2000c101124 */
[----:B------:R-:W-:Y:S01]  /*4c60*/  IMAD.MOV.U32 R25, RZ, RZ, R23 ;  /* 0x000000ffff197224 */ /* 0x000fe200078e0017 */
[----:B------:R-:W-:Y:S06]  /*4c70*/  BRA `(.L_x_28092) ;  /* 0x0000000400307947 */ /* 0x000fec0003800000 */
.L_x_28115:
        /* <DEDUP_REMOVED lines=18> */
.L_x_28122:
[----:B------:R-:W-:-:S04]  /*4da0*/  LOP3.LUT R3, R5, 0x80000000, RZ, 0xc0, !PT ;  /* 0x8000000005037812 */ /* 0x000fc800078ec0ff */
[----:B------:R-:W-:-:S04]  /*4db0*/  SHF.R.U32.HI R3, RZ, 0x18, R3 ;  /* 0x00000018ff037819 */ /* 0x000fc80000011603 */
[----:B------:R-:W-:-:S04]  /*4dc0*/  LOP3.LUT R0, R0, R3, RZ, 0xfc, !PT ;  /* 0x0000000300007212 */ /* 0x000fc800078efcff */
[----:B------:R-:W-:-:S07]  /*4dd0*/  PRMT R4, R0, 0x7610, R4 ;  /* 0x0000761000047816 */ /* 0x000fce0000000004 */
.L_x_28121:
[----:B------:R-:W-:Y:S05]  /*4de0*/  BSYNC B0 ;  /* 0x0000000000007941 */ /* 0x000fea0003800000 */
.L_x_28120:
[----:B------:R0:W-:Y:S01]  /*4df0*/  STG.E.U8 desc[UR36][R8.64], R4 ;  /* 0x0000000408007986 */ /* 0x0001e2000c101124 */
[----:B------:R-:W-:Y:S01]  /*4e00*/  IMAD.MOV.U32 R25, RZ, RZ, R23 ;  /* 0x000000ffff197224 */ /* 0x000fe200078e0017 */
[----:B------:R-:W-:Y:S06]  /*4e10*/  BRA `(.L_x_28092) ;  /* 0x0000000000c87947 */ /* 0x000fec0003800000 */
.L_x_28114:
        /* <DEDUP_REMOVED lines=24> */
.L_x_28097:
        /* <DEDUP_REMOVED lines=16> */
.L_x_28125:
[----:B------:R-:W-:Y:S01]  /*50a0*/  IMAD.MOV.U32 R25, RZ, RZ, R23 ;  /* 0x000000ffff197224 */ /* 0x000fe200078e0017 */
[----:B------:R-:W-:Y:S06]  /*50b0*/  BRA `(.L_x_28092) ;  /* 0x0000000000207947 */ /* 0x000fec0003800000 */
.L_x_28124:
[----:B------:R-:W-:Y:S01]  /*50c0*/  LOP3.LUT R4, R3, 0xff, RZ, 0xc0, !PT ;  /* 0x000000ff03047812 */ /* 0x000fe200078ec0ff */
[----:B------:R-:W-:Y:S02]  /*50d0*/  IMAD.MOV.U32 R5, RZ, RZ, RZ ;  /* 0x000000ffff057224 */ /* 0x000fe400078e00ff */
[----:B------:R-:W-:-:S03]  /*50e0*/  IMAD.MOV.U32 R25, RZ, RZ, R23 ;  /* 0x000000ffff197224 */ /* 0x000fc600078e0017 */
[----:B------:R0:W-:Y:S01]  /*50f0*/  STG.E.64 desc[UR36][R8.64], R4 ;  /* 0x0000000408007986 */ /* 0x0001e2000c101b24 */
[----:B------:R-:W-:Y:S05]  /*5100*/  BRA `(.L_x_28092) ;  /* 0x00000000000c7947 */ /* 0x000fea0003800000 */
.L_x_28123:
[----:B------:R-:W-:Y:S01]  /*5110*/  LOP3.LUT R3, R3, 0xff, RZ, 0xc0, !PT ;  /* 0x000000ff03037812 */ /* 0x000fe200078ec0ff */
[----:B------:R-:W-:-:S04]  /*5120*/  IMAD.MOV.U32 R25, RZ, RZ, R23 ;  /* 0x000000ffff197224 */ /* 0x000fc800078e0017 */
[----:B------:R0:W-:Y:S03]  /*5130*/  STG.E desc[UR36][R8.64], R3 ;  /* 0x0000000308007986 */ /* 0x0001e6000c101924 */
.L_x_28092:
[----:B------:R-:W-:Y:S05]  /*5140*/  BSYNC B6 ;  /* 0x0000000000067941 */ /* 0x000fea0003800000 */
.L_x_28091:
        /* <DEDUP_REMOVED lines=23> */
.L_x_28131:
[----:B------:R0:W-:Y:S01]  /*52c0*/  STG.E.U8 desc[UR36][R8.64], R22 ;  /* 0x0000001608007986 */ /* 0x0001e2000c101124 */
[----:B------:R-:W-:Y:S05]  /*52d0*/  BRA `(.L_x_28133) ;  /* 0x0000000c00987947 */ /* 0x000fea0003800000 */
.L_x_28130:
        /* <DEDUP_REMOVED lines=10> */
.L_x_28135:
[----:B------:R-:W-:-:S05]  /*5380*/  LOP3.LUT R3, R22, 0xff, RZ, 0xc0, !PT ;  /* 0x000000ff16037812 */ /* 0x000fca00078ec0ff */
[----:B------:R0:W-:Y:S01]  /*5390*/  STG.E desc[UR36][R8.64], R3 ;  /* 0x0000000308007986 */ /* 0x0001e2000c101924 */
[----:B------:R-:W-:Y:S05]  /*53a0*/  BRA `(.L_x_28133) ;  /* 0x0000000c00647947 */ /* 0x000fea0003800000 */
.L_x_28134:
[----:B------:R-:W-:-:S05]  /*53b0*/  LOP3.LUT R3, R22, 0xff, RZ, 0xc0, !PT ;  /* 0x000000ff16037812 */ /* 0x000fca00078ec0ff */
[----:B------:R0:W-:Y:S01]  /*53c0*/  STG.E.U16 desc[UR36][R8.64], R3 ;  /* 0x0000000308007986 */ /* 0x0001e2000c101524 */
[----:B------:R-:W-:Y:S05]  /*53d0*/  BRA `(.L_x_28133) ;  /* 0x0000000c00587947 */ /* 0x000fea0003800000 */
.L_x_28129:
        /* <DEDUP_REMOVED lines=10> */
.L_x_28137:
[----:B------:R-:W-:-:S04]  /*5480*/  LOP3.LUT R22, R22, 0xff, RZ, 0xc0, !PT ;  /* 0x000000ff16167812 */ /* 0x000fc800078ec0ff */
[----:B------:R-:W0:Y:S02]  /*5490*/  I2F.U16 R0, R22 ;  /* 0x0000001600007306 */ /* 0x000e240000101000 */
[----:B0-----:R-:W-:-:S05]  /*54a0*/  F2FP.F16.F32.PACK_AB R0, RZ, R0 ;  /* 0x00000000ff00723e */ /* 0x001fca00000000ff */
[----:B------:R0:W-:Y:S01]  /*54b0*/  STG.E.U16 desc[UR36][R8.64], R0 ;  /* 0x0000000008007986 */ /* 0x0001e2000c101524 */
[----:B------:R-:W-:Y:S05]  /*54c0*/  BRA `(.L_x_28133) ;  /* 0x0000000c001c7947 */ /* 0x000fea0003800000 */
.L_x_28136:
        /* <DEDUP_REMOVED lines=11> */
.L_x_28139:
[----:B------:R-:W-:-:S06]  /*5580*/  LOP3.LUT R22, R22, 0xff, RZ, 0xc0, !PT ;  /* 0x000000ff16167812 */ /* 0x000fcc00078ec0ff */
[----:B------:R-:W0:Y:S02]  /*5590*/  I2F.U16 R22, R22 ;  /* 0x0000001600167306 */ /* 0x000e240000101000 */
[----:B0-----:R-:W-:-:S04]  /*55a0*/  F2FP.F16.F32.PACK_AB R3, RZ, R22 ;  /* 0x00000016ff03723e */ /* 0x001fc800000000ff */
[----:B------:R-:W-:-:S05]  /*55b0*/  PRMT R3, R3, 0x5410, RZ ;  /* 0x0000541003037816 */ /* 0x000fca00000000ff */
[----:B------:R0:W-:Y:S01]  /*55c0*/  STG.E desc[UR36][R8.64], R3 ;  /* 0x0000000308007986 */ /* 0x0001e2000c101924 */
[----:B------:R-:W-:Y:S05]  /*55d0*/  BRA `(.L_x_28133) ;  /* 0x0000000800d87947 */ /* 0x000fea0003800000 */
.L_x_28138:
[----:B------:R-:W-:-:S06]  /*55e0*/  LOP3.LUT R4, R22, 0xff, RZ, 0xc0, !PT ;  /* 0x000000ff16047812 */ /* 0x000fcc00078ec0ff */
[----:B------:R-:W0:Y:S02]  /*55f0*/  I2F.F64.U16 R4, R4 ;  /* 0x0000000400047312 */ /* 0x000e240000101800 */
[----:B0-----:R0:W-:Y:S01]  /*5600*/  STG.E.64 desc[UR36][R8.64], R4 ;  /* 0x0000000408007986 */ /* 0x0011e2000c101b24 */
[----:B------:R-:W-:Y:S05]  /*5610*/  BRA `(.L_x_28133) ;  /* 0x0000000800c87947 */ /* 0x000fea0003800000 */
.L_x_28128:
        /* <DEDUP_REMOVED lines=12> */
.L_x_28142:
[----:B------:R-:W-:Y:S02]  /*56e0*/  LOP3.LUT R4, R22, 0xff, RZ, 0xc0, !PT ;  /* 0x000000ff16047812 */ /* 0x000fe400078ec0ff */
[----:B--234-:R-:W-:-:S04]  /*56f0*/  CS2R R6, SRZ ;  /* 0x0000000000067805 */ /* 0x01cfc8000001ff00 */
[----:B------:R-:W0:Y:S02]  /*5700*/  I2F.F64.U16 R4, R4 ;  /* 0x0000000400047312 */ /* 0x000e240000101800 */
[----:B0-----:R0:W-:Y:S01]  /*5710*/  STG.E.128 desc[UR36][R8.64], R4 ;  /* 0x0000000408007986 */ /* 0x0011e2000c101d24 */
[----:B------:R-:W-:Y:S05]  /*5720*/  BRA `(.L_x_28133) ;  /* 0x0000000800847947 */ /* 0x000fea0003800000 */
.L_x_28141:
        /* <DEDUP_REMOVED lines=22> */
.L_x_28146:
[----:B------:R-:W-:Y:S05]  /*5890*/  BSYNC B0 ;  /* 0x0000000000007941 */ /* 0x000fea0003800000 */
.L_x_28145:
[----:B------:R-:W-:-:S05]  /*58a0*/  LOP3.LUT R5, R0, R5, RZ, 0xfc, !PT ;  /* 0x0000000500057212 */ /* 0x000fca00078efcff */
[----:B------:R0:W-:Y:S01]  /*58b0*/  STG.E.U8 desc[UR36][R8.64], R5 ;  /* 0x0000000508007986 */ /* 0x0001e2000c101124 */
[----:B------:R-:W-:Y:S05]  /*58c0*/  BRA `(.L_x_28133) ;  /* 0x00000008001c7947 */ /* 0x000fea0003800000 */
.L_x_28144:
        /* <DEDUP_REMOVED lines=14> */
.L_x_28148:
[----:B------:R-:W-:Y:S01]  /*59b0*/  IMAD.MOV.U32 R0, RZ, RZ, 0x7f ;  /* 0x0000007fff007424 */ /* 0x000fe200078e00ff */
[----:B------:R-:W-:-:S04]  /*59c0*/  ISETP.GT.U32.AND P0, PT, R3, 0x7f800000, PT ;  /* 0x7f8000000300780c */ /* 0x000fc80003f04070 */
[----:B------:R-:W-:-:S09]  /*59d0*/  SEL R0, R0, 0x7c, P0 ;  /* 0x0000007c00007807 */ /* 0x000fd20000000000 */
.L_x_28149:
[----:B------:R-:W-:Y:S05]  /*59e0*/  BSYNC B0 ;  /* 0x0000000000007941 */ /* 0x000fea0003800000 */
.L_x_28147:
[----:B------:R-:W-:-:S04]  /*59f0*/  LOP3.LUT R3, R5, 0x80000000, RZ, 0xc0, !PT ;  /* 0x8000000005037812 */ /* 0x000fc800078ec0ff */
[----:B------:R-:W-:-:S04]  /*5a00*/  SHF.R.U32.HI R3, RZ, 0x18, R3 ;  /* 0x00000018ff037819 */ /* 0x000fc80000011603 */
[----:B------:R-:W-:-:S05]  /*5a10*/  LOP3.LUT R3, R0, R3, RZ, 0xfc, !PT ;  /* 0x0000000300037212 */ /* 0x000fca00078efcff */
[----:B------:R0:W-:Y:S01]  /*5a20*/  STG.E.U8 desc[UR36][R8.64], R3 ;  /* 0x0000000308007986 */ /* 0x0001e2000c101124 */
[----:B------:R-:W-:Y:S05]  /*5a30*/  BRA `(.L_x_28133) ;  /* 0x0000000400c07947 */ /* 0x000fea0003800000 */
.L_x_28143:
[----:B------:R-:W-:-:S04]  /*5a40*/  LOP3.LUT R22, R22, 0xff, RZ, 0xc0, !PT ;  /* 0x000000ff16167812 */ /* 0x000fc800078ec0ff */
[----:B------:R-:W0:Y:S02]  /*5a50*/  I2F.U16 R0, R22 ;  /* 0x0000001600007306 */ /* 0x000e240000101000 */
[----:B0-----:R-:W-:-:S05]  /*5a60*/  F2FP.BF16.F32.PACK_AB R0, RZ, R0 ;  /* 0x00000000ff00723e */ /* 0x001fca00000010ff */
[----:B------:R0:W-:Y:S01]  /*5a70*/  STG.E.U16 desc[UR36][R8.64], R0 ;  /* 0x0000000008007986 */ /* 0x0001e2000c101524 */
[----:B------:R-:W-:Y:S05]  /*5a80*/  BRA `(.L_x_28133) ;  /* 0x0000000400ac7947 */ /* 0x000fea0003800000 */
.L_x_28140:
        /* <DEDUP_REMOVED lines=11> */
.L_x_28152:
        /* <DEDUP_REMOVED lines=18> */
.L_x_28155:
[----:B------:R-:W-:-:S04]  /*5c60*/  LOP3.LUT R3, R5, 0x80000000, RZ, 0xc0, !PT ;  /* 0x8000000005037812 */ /* 0x000fc800078ec0ff */
[----:B------:R-:W-:-:S04]  /*5c70*/  SHF.R.U32.HI R3, RZ, 0x18, R3 ;  /* 0x00000018ff037819 */ /* 0x000fc80000011603 */
[----:B------:R-:W-:-:S04]  /*5c80*/  LOP3.LUT R0, R0, R3, RZ, 0xfc, !PT ;  /* 0x0000000300007212 */ /* 0x000fc800078efcff */
[----:B------:R-:W-:-:S07]  /*5c90*/  PRMT R4, R0, 0x7610, R4 ;  /* 0x0000761000047816 */ /* 0x000fce0000000004 */
.L_x_28154:
[----:B------:R-:W-:Y:S05]  /*5ca0*/  BSYNC B0 ;  /* 0x0000000000007941 */ /* 0x000fea0003800000 */
.L_x_28153:
[----:B------:R0:W-:Y:S01]  /*5cb0*/  STG.E.U8 desc[UR36][R8.64], R4 ;  /* 0x0000000408007986 */ /* 0x0001e2000c101124 */
[----:B------:R-:W-:Y:S05]  /*5cc0*/  BRA `(.L_x_28133) ;  /* 0x00000004001c7947 */ /* 0x000fea0003800000 */
.L_x_28151:
        /* <DEDUP_REMOVED lines=18> */
.L_x_28158:
[----:B------:R-:W-:-:S04]  /*5df0*/  LOP3.LUT R3, R5, 0x80000000, RZ, 0xc0, !PT ;  /* 0x8000000005037812 */ /* 0x000fc800078ec0ff */
[----:B------:R-:W-:-:S04]  /*5e00*/  SHF.R.U32.HI R3, RZ, 0x18, R3 ;  /* 0x00000018ff037819 */ /* 0x000fc80000011603 */
[----:B------:R-:W-:-:S04]  /*5e10*/  LOP3.LUT R0, R0, R3, RZ, 0xfc, !PT ;  /* 0x0000000300007212 */ /* 0x000fc800078efcff */
[----:B------:R-:W-:-:S07]  /*5e20*/  PRMT R4, R0, 0x7610, R4 ;  /* 0x0000761000047816 */ /* 0x000fce0000000004 */
.L_x_28157:
[----:B------:R-:W-:Y:S05]  /*5e30*/  BSYNC B0 ;  /* 0x0000000000007941 */ /* 0x000fea0003800000 */
.L_x_28156:
[----:B------:R0:W-:Y:S01]  /*5e40*/  STG.E.U8 desc[UR36][R8.64], R4 ;  /* 0x0000000408007986 */ /* 0x0001e2000c101124 */
[----:B------:R-:W-:Y:S05]  /*5e50*/  BRA `(.L_x_28133) ;  /* 0x0000000000b87947 */ /* 0x000fea0003800000 */
.L_x_28150:
        /* <DEDUP_REMOVED lines=23> */
.L_x_28132:
        /* <DEDUP_REMOVED lines=16> */
.L_x_28161:
[----:B------:R-:W-:Y:S05]  /*60d0*/  BRA `(.L_x_28133) ;  /* 0x0000000000187947 */ /* 0x000fea0003800000 */
.L_x_28160:
[----:B------:R-:W-:Y:S01]  /*60e0*/  LOP3.LUT R22, R22, 0xff, RZ, 0xc0, !PT ;  /* 0x000000ff16167812 */ /* 0x000fe200078ec0ff */
[----:B------:R-:W-:-:S05]  /*60f0*/  IMAD.MOV.U32 R23, RZ, RZ, RZ ;  /* 0x000000ffff177224 */ /* 0x000fca00078e00ff */
[----:B------:R0:W-:Y:S01]  /*6100*/  STG.E.64 desc[UR36][R8.64], R22 ;  /* 0x0000001608007986 */ /* 0x0001e2000c101b24 */
[----:B------:R-:W-:Y:S05]  /*6110*/  BRA `(.L_x_28133) ;  /* 0x0000000000087947 */ /* 0x000fea0003800000 */
.L_x_28159:
[----:B------:R-:W-:-:S05]  /*6120*/  LOP3.LUT R3, R22, 0xff, RZ, 0xc0, !PT ;  /* 0x000000ff16037812 */ /* 0x000fca00078ec0ff */
[----:B------:R0:W-:Y:S02]  /*6130*/  STG.E desc[UR36][R8.64], R3 ;  /* 0x0000000308007986 */ /* 0x0001e4000c101924 */
.L_x_28133:
        /* <DEDUP_REMOVED lines=23> */
.L_x_28165:
[----:B------:R0:W-:Y:S01]  /*62b0*/  STG.E.U8 desc[UR36][R8.64], R17 ;  /* 0x0000001108007986 */ /* 0x0001e2000c101124 */
[----:B------:R-:W-:Y:S05]  /*62c0*/  BRA `(.L_x_28167) ;  /* 0x0000000c00987947 */ /* 0x000fea0003800000 */
.L_x_28164:
        /* <DEDUP_REMOVED lines=10> */
.L_x_28169:
[----:B------:R-:W-:-:S05]  /*6370*/  LOP3.LUT R17, R17, 0xff, RZ, 0xc0, !PT ;  /* 0x000000ff11117812 */ /* 0x000fca00078ec0ff */
[----:B------:R0:W-:Y:S01]  /*6380*/  STG.E desc[UR36][R8.64], R17 ;  /* 0x0000001108007986 */ /* 0x0001e2000c101924 */
[----:B------:R-:W-:Y:S05]  /*6390*/  BRA `(.L_x_28167) ;  /* 0x0000000c00647947 */ /* 0x000fea0003800000 */
.L_x_28168:
[----:B------:R-:W-:-:S05]  /*63a0*/  LOP3.LUT R17, R17, 0xff, RZ, 0xc0, !PT ;  /* 0x000000ff11117812 */ /* 0x000fca00078ec0ff */
[----:B------:R0:W-:Y:S01]  /*63b0*/  STG.E.U16 desc[UR36][R8.64], R17 ;  /* 0x0000001108007986 */ /* 0x0001e2000c101524 */
[----:B------:R-:W-:Y:S05]  /*63c0*/  BRA `(.L_x_28167) ;  /* 0x0000000c00587947 */ /* 0x000fea0003800000 */
.L_x_28163:
        /* <DEDUP_REMOVED lines=10> */
.L_x_28171:
[----:B------:R-:W-:-:S04]  /*6470*/  LOP3.LUT R17, R17, 0xff, RZ, 0xc0, !PT ;  /* 0x000000ff11117812 */ /* 0x000fc800078ec0ff */
[----:B------:R-:W0:Y:S02]  /*6480*/  I2F.U16 R0, R17 ;  /* 0x0000001100007306 */ /* 0x000e240000101000 */
[----:B0-----:R-:W-:-:S05]  /*6490*/  F2FP.F16.F32.PACK_AB R0, RZ, R0 ;  /* 0x00000000ff00723e */ /* 0x001fca00000000ff */
[----:B------:R0:W-:Y:S01]  /*64a0*/  STG.E.U16 desc[UR36][R8.64], R0 ;  /* 0x0000000008007986 */ /* 0x0001e2000c101524 */
[----:B------:R-:W-:Y:S05]  /*64b0*/  BRA `(.L_x_28167) ;  /* 0x0000000c001c7947 */ /* 0x000fea0003800000 */
.L_x_28170:
        /* <DEDUP_REMOVED lines=11> */
.L_x_28173:
[----:B------:R-:W-:-:S06]  /*6570*/  LOP3.LUT R17, R17, 0xff, RZ, 0xc0, !PT ;  /* 0x000000ff11117812 */ /* 0x000fcc00078ec0ff */
[----:B------:R-:W0:Y:S02]  /*6580*/  I2F.U16 R17, R17 ;  /* 0x0000001100117306 */ /* 0x000e240000101000 */
[----:B0-----:R-:W-:-:S04]  /*6590*/  F2FP.F16.F32.PACK_AB R3, RZ, R17 ;  /* 0x00000011ff03723e */ /* 0x001fc800000000ff */
[----:B------:R-:W-:-:S05]  /*65a0*/  PRMT R3, R3, 0x5410, RZ ;  /* 0x0000541003037816 */ /* 0x000fca00000000ff */
[----:B------:R0:W-:Y:S01]  /*65b0*/  STG.E desc[UR36][R8.64], R3 ;  /* 0x0000000308007986 */ /* 0x0001e2000c101924 */
[----:B------:R-:W-:Y:S05]  /*65c0*/  BRA `(.L_x_28167) ;  /* 0x0000000800d87947 */ /* 0x000fea0003800000 */
.L_x_28172:
[----:B------:R-:W-:-:S06]  /*65d0*/  LOP3.LUT R4, R17, 0xff, RZ, 0xc0, !PT ;  /* 0x000000ff11047812 */ /* 0x000fcc00078ec0ff */
[----:B------:R-:W0:Y:S02]  /*65e0*/  I2F.F64.U16 R4, R4 ;  /* 0x0000000400047312 */ /* 0x000e240000101800 */
[----:B0-----:R0:W-:Y:S01]  /*65f0*/  STG.E.64 desc[UR36][R8.64], R4 ;  /* 0x0000000408007986 */ /* 0x0011e2000c101b24 */
[----:B------:R-:W-:Y:S05]  /*6600*/  BRA `(.L_x_28167) ;  /* 0x0000000800c87947 */ /* 0x000fea0003800000 */
.L_x_28162:
        /* <DEDUP_REMOVED lines=12> */
.L_x_28176:
[----:B------:R-:W-:Y:S02]  /*66d0*/  LOP3.LUT R4, R17, 0xff, RZ, 0xc0, !PT ;  /* 0x000000ff11047812 */ /* 0x000fe400078ec0ff */
[----:B--234-:R-:W-:-:S04]  /*66e0*/  CS2R R6, SRZ ;  /* 0x0000000000067805 */ /* 0x01cfc8000001ff00 */
[----:B------:R-:W0:Y:S02]  /*66f0*/  I2F.F64.U16 R4, R4 ;  /* 0x0000000400047312 */ /* 0x000e240000101800 */
[----:B0-----:R0:W-:Y:S01]  /*6700*/  STG.E.128 desc[UR36][R8.64], R4 ;  /* 0x0000000408007986 */ /* 0x0011e2000c101d24 */
[----:B------:R-:W-:Y:S05]  /*6710*/  BRA `(.L_x_28167) ;  /* 0x0000000800847947 */ /* 0x000fea0003800000 */
.L_x_28175:
        /* <DEDUP_REMOVED lines=22> */
.L_x_28180:
[----:B------:R-:W-:Y:S05]  /*6880*/  BSYNC B0 ;  /* 0x0000000000007941 */ /* 0x000fea0003800000 */
.L_x_28179:
[----:B------:R-:W-:-:S05]  /*6890*/  LOP3.LUT R5, R0, R5, RZ, 0xfc, !PT ;  /* 0x0000000500057212 */ /* 0x000fca00078efcff */
[----:B------:R0:W-:Y:S01]  /*68a0*/  STG.E.U8 desc[UR36][R8.64], R5 ;  /* 0x0000000508007986 */ /* 0x0001e2000c101124 */
[----:B------:R-:W-:Y:S05]  /*68b0*/  BRA `(.L_x_28167) ;  /* 0x00000008001c7947 */ /* 0x000fea0003800000 */
.L_x_28178:
        /* <DEDUP_REMOVED lines=14> */
.L_x_28182:
[----:B------:R-:W-:Y:S01]  /*69a0*/  IMAD.MOV.U32 R0, RZ, RZ, 0x7f ;  /* 0x0000007fff007424 */ /* 0x000fe200078e00ff */
[----:B------:R-:W-:-:S04]  /*69b0*/  ISETP.GT.U32.AND P0, PT, R3, 0x7f800000, PT ;  /* 0x7f8000000300780c */ /* 0x000fc80003f04070 */
[----:B------:R-:W-:-:S09]  /*69c0*/  SEL R0, R0, 0x7c, P0 ;  /* 0x0000007c00007807 */ /* 0x000fd20000000000 */
.L_x_28183:
[----:B------:R-:W-:Y:S05]  /*69d0*/  BSYNC B0 ;  /* 0x0000000000007941 */ /* 0x000fea0003800000 */
.L_x_28181:
[----:B------:R-:W-:-:S04]  /*69e0*/  LOP3.LUT R3, R17, 0x80000000, RZ, 0xc0, !PT ;  /* 0x8000000011037812 */ /* 0x000fc800078ec0ff */
[----:B------:R-:W-:-:S04]  /*69f0*/  SHF.R.U32.HI R3, RZ, 0x18, R3 ;  /* 0x00000018ff037819 */ /* 0x000fc80000011603 */
[----:B------:R-:W-:-:S05]  /*6a00*/  LOP3.LUT R3, R0, R3, RZ, 0xfc, !PT ;  /* 0x0000000300037212 */ /* 0x000fca00078efcff */
[----:B------:R0:W-:Y:S01]  /*6a10*/  STG.E.U8 desc[UR36][R8.64], R3 ;  /* 0x0000000308007986 */ /* 0x0001e2000c101124 */
[----:B------:R-:W-:Y:S05]  /*6a20*/  BRA `(.L_x_28167) ;  /* 0x0000000400c07947 */ /* 0x000fea0003800000 */
.L_x_28177:
[----:B------:R-:W-:-:S04]  /*6a30*/  LOP3.LUT R17, R17, 0xff, RZ, 0xc0, !PT ;  /* 0x000000ff11117812 */ /* 0x000fc800078ec0ff */
[----:B------:R-:W0:Y:S02]  /*6a40*/  I2F.U16 R0, R17 ;  /* 0x0000001100007306 */ /* 0x000e240000101000 */
[----:B0-----:R-:W-:-:S05]  /*6a50*/  F2FP.BF16.F32.PACK_AB R0, RZ, R0 ;  /* 0x00000000ff00723e */ /* 0x001fca00000010ff */
[----:B------:R0:W-:Y:S01]  /*6a60*/  STG.E.U16 desc[UR36][R8.64], R0 ;  /* 0x0000000008007986 */ /* 0x0001e2000c101524 */
[----:B------:R-:W-:Y:S05]  /*6a70*/  BRA `(.L_x_28167) ;  /* 0x0000000400ac7947 */ /* 0x000fea0003800000 */
.L_x_28174:
        /* <DEDUP_REMOVED lines=11> */
.L_x_28186:
        /* <DEDUP_REMOVED lines=18> */
.L_x_28189:
[----:B------:R-:W-:-:S04]  /*6c50*/  LOP3.LUT R3, R17, 0x80000000, RZ, 0xc0, !PT ;  /* 0x8000000011037812 */ /* 0x000fc800078ec0ff */
[----:B------:R-:W-:-:S04]  /*6c60*/  SHF.R.U32.HI R3, RZ, 0x18, R3 ;  /* 0x00000018ff037819 */ /* 0x000fc80000011603 */
[----:B------:R-:W-:-:S04]  /*6c70*/  LOP3.LUT R0, R0, R3, RZ, 0xfc, !PT ;  /* 0x0000000300007212 */ /* 0x000fc800078efcff */
[----:B------:R-:W-:-:S07]  /*6c80*/  PRMT R4, R0, 0x7610, R4 ;  /* 0x0000761000047816 */ /* 0x000fce0000000004 */
.L_x_28188:
[----:B------:R-:W-:Y:S05]  /*6c90*/  BSYNC B0 ;  /* 0x0000000000007941 */ /* 0x000fea0003800000 */
.L_x_28187:
[----:B------:R0:W-:Y:S01]  /*6ca0*/  STG.E.U8 desc[UR36][R8.64], R4 ;  /* 0x0000000408007986 */ /* 0x0001e2000c101124 */
[----:B------:R-:W-:Y:S05]  /*6cb0*/  BRA `(.L_x_28167) ;  /* 0x00000004001c7947 */ /* 0x000fea0003800000 */
.L_x_28185:
        /* <DEDUP_REMOVED lines=18> */
.L_x_28192:
[----:B------:R-:W-:-:S04]  /*6de0*/  LOP3.LUT R3, R17, 0x80000000, RZ, 0xc0, !PT ;  /* 0x8000000011037812 */ /* 0x000fc800078ec0ff */
[----:B------:R-:W-:-:S04]  /*6df0*/  SHF.R.U32.HI R3, RZ, 0x18, R3 ;  /* 0x00000018ff037819 */ /* 0x000fc80000011603 */
[----:B------:R-:W-:-:S04]  /*6e00*/  LOP3.LUT R0, R0, R3, RZ, 0xfc, !PT ;  /* 0x0000000300007212 */ /* 0x000fc800078efcff */
[----:B------:R-:W-:-:S07]  /*6e10*/  PRMT R4, R0, 0x7610, R4 ;  /* 0x0000761000047816 */ /* 0x000fce0000000004 */
.L_x_28191:
[----:B------:R-:W-:Y:S05]  /*6e20*/  BSYNC B0 ;  /* 0x0000000000007941 */ /* 0x000fea0003800000 */
.L_x_28190:
[----:B------:R0:W-:Y:S01]  /*6e30*/  STG.E.U8 desc[UR36][R8.64], R4 ;  /* 0x0000000408007986 */ /* 0x0001e2000c101124 */
[----:B------:R-:W-:Y:S05]  /*6e40*/  BRA `(.L_x_28167) ;  /* 0x0000000000b87947 */ /* 0x000fea0003800000 */
.L_x_28184:
        /* <DEDUP_REMOVED lines=23> */
.L_x_28166:
        /* <DEDUP_REMOVED lines=16> */
.L_x_28195:
[----:B------:R-:W-:Y:S05]  /*70c0*/  BRA `(.L_x_28167) ;  /* 0x0000000000187947 */ /* 0x000fea0003800000 */
.L_x_28194:
[----:B------:R-:W-:Y:S01]  /*70d0*/  LOP3.LUT R4, R17, 0xff, RZ, 0xc0, !PT ;  /* 0x000000ff11047812 */ /* 0x000fe200078ec0ff */
[----:B------:R-:W-:-:S05]  /*70e0*/  IMAD.MOV.U32 R5, RZ, RZ, RZ ;  /* 0x000000ffff057224 */ /* 0x000fca00078e00ff */
[----:B------:R0:W-:Y:S01]  /*70f0*/  STG.E.64 desc[UR36][R8.64], R4 ;  /* 0x0000000408007986 */ /* 0x0001e2000c101b24 */
[----:B------:R-:W-:Y:S05]  /*7100*/  BRA `(.L_x_28167) ;  /* 0x0000000000087947 */ /* 0x000fea0003800000 */
.L_x_28193:
[----:B------:R-:W-:-:S05]  /*7110*/  LOP3.LUT R17, R17, 0xff, RZ, 0xc0, !PT ;  /* 0x000000ff11117812 */ /* 0x000fca00078ec0ff */
[----:B------:R0:W-:Y:S02]  /*7120*/  STG.E desc[UR36][R8.64], R17 ;  /* 0x0000001108007986 */ /* 0x0001e4000c101924 */
.L_x_28167:
[----:B------:R-:W-:-:S07]  /*7130*/  VIADD R25, R25, 0x80 ;  /* 0x0000008019197836 */ /* 0x000fce0000000000 */
.L_x_28127:
[----:B------:R-:W-:Y:S05]  /*7140*/  BSYNC B6 ;  /* 0x0000000000067941 */ /* 0x000fea0003800000 */
.L_x_28126:
        /* <DEDUP_REMOVED lines=21> */
.L_x_28199:
[----:B------:R-:W-:Y:S01]  /*72a0*/  STG.E.U8 desc[UR36][R2.64], R18 ;  /* 0x0000001202007986 */ /* 0x000fe2000c101124 */
[----:B------:R-:W-:Y:S05]  /*72b0*/  EXIT ;  /* 0x000000000000794d */ /* 0x000fea0003800000 */
.L_x_28198:
        /* <DEDUP_REMOVED lines=10> */
.L_x_28202:
[----:B------:R-:W-:-:S05]  /*7360*/  LOP3.LUT R5, R18, 0xff, RZ, 0xc0, !PT ;  /* 0x000000ff12057812 */ /* 0x000fca00078ec0ff */
[----:B------:R-:W-:Y:S01]  /*7370*/  STG.E desc[UR36][R2.64], R5 ;  /* 0x0000000502007986 */ /* 0x000fe2000c101924 */
[----:B------:R-:W-:Y:S05]  /*7380*/  EXIT ;  /* 0x000000000000794d */ /* 0x000fea0003800000 */
.L_x_28201:
[----:B------:R-:W-:-:S05]  /*7390*/  LOP3.LUT R5, R18, 0xff, RZ, 0xc0, !PT ;  /* 0x000000ff12057812 */ /* 0x000fca00078ec0ff */
[----:B------:R-:W-:Y:S01]  /*73a0*/  STG.E.U16 desc[UR36][R2.64], R5 ;  /* 0x0000000502007986 */ /* 0x000fe2000c101524 */
[----:B------:R-:W-:Y:S05]  /*73b0*/  EXIT ;  /* 0x000000000000794d */ /* 0x000fea0003800000 */
.L_x_28197:
        /* <DEDUP_REMOVED lines=10> */
.L_x_28204:
[----:B------:R-:W-:-:S04]  /*7460*/  LOP3.LUT R18, R18, 0xff, RZ, 0xc0, !PT ;  /* 0x000000ff12127812 */ /* 0x000fc800078ec0ff */
[----:B------:R-:W0:Y:S02]  /*7470*/  I2F.U16 R0, R18 ;  /* 0x0000001200007306 */ /* 0x000e240000101000 */
[----:B0-----:R-:W-:-:S05]  /*7480*/  F2FP.F16.F32.PACK_AB R0, RZ, R0 ;  /* 0x00000000ff00723e */ /* 0x001fca00000000ff */
[----:B------:R-:W-:Y:S01]  /*7490*/  STG.E.U16 desc[UR36][R2.64], R0 ;  /* 0x0000000002007986 */ /* 0x000fe2000c101524 */
[----:B------:R-:W-:Y:S05]  /*74a0*/  EXIT ;  /* 0x000000000000794d */ /* 0x000fea0003800000 */
.L_x_28203:
        /* <DEDUP_REMOVED lines=11> */
.L_x_28206:
[----:B------:R-:W-:-:S06]  /*7560*/  LOP3.LUT R18, R18, 0xff, RZ, 0xc0, !PT ;  /* 0x000000ff12127812 */ /* 0x000fcc00078ec0ff */
[----:B------:R-:W0:Y:S02]  /*7570*/  I2F.U16 R18, R18 ;  /* 0x0000001200127306 */ /* 0x000e240000101000 */
[----:B0-----:R-:W-:-:S04]  /*7580*/  F2FP.F16.F32.PACK_AB R5, RZ, R18 ;  /* 0x00000012ff05723e */ /* 0x001fc800000000ff */
[----:B------:R-:W-:-:S05]  /*7590*/  PRMT R5, R5, 0x5410, RZ ;  /* 0x0000541005057816 */ /* 0x000fca00000000ff */
[----:B------:R-:W-:Y:S01]  /*75a0*/  STG.E desc[UR36][R2.64], R5 ;  /* 0x0000000502007986 */ /* 0x000fe2000c101924 */
[----:B------:R-:W-:Y:S05]  /*75b0*/  EXIT ;  /* 0x000000000000794d */ /* 0x000fea0003800000 */
.L_x_28205:
[----:B------:R-:W-:-:S06]  /*75c0*/  LOP3.LUT R4, R18, 0xff, RZ, 0xc0, !PT ;  /* 0x000000ff12047812 */ /* 0x000fcc00078ec0ff */
[----:B------:R-:W0:Y:S02]  /*75d0*/  I2F.F64.U16 R4, R4 ;  /* 0x0000000400047312 */ /* 0x000e240000101800 */
[----:B0-----:R-:W-:Y:S01]  /*75e0*/  STG.E.64 desc[UR36][R2.64], R4 ;  /* 0x0000000402007986 */ /* 0x001fe2000c101b24 */
[----:B------:R-:W-:Y:S05]  /*75f0*/  EXIT ;  /* 0x000000000000794d */ /* 0x000fea0003800000 */
.L_x_28196:
        /* <DEDUP_REMOVED lines=12> */
.L_x_28209:
[----:B------:R-:W-:Y:S02]  /*76c0*/  LOP3.LUT R4, R18, 0xff, RZ, 0xc0, !PT ;  /* 0x000000ff12047812 */ /* 0x000fe400078ec0ff */
[----:B--234-:R-:W-:-:S04]  /*76d0*/  CS2R R6, SRZ ;  /* 0x0000000000067805 */ /* 0x01cfc8000001ff00 */
[----:B------:R-:W0:Y:S02]  /*76e0*/  I2F.F64.U16 R4, R4 ;  /* 0x0000000400047312 */ /* 0x000e240000101800 */
[----:B0-----:R-:W-:Y:S01]  /*76f0*/  STG.E.128 desc[UR36][R2.64], R4 ;  /* 0x0000000402007986 */ /* 0x001fe2000c101d24 */
[----:B------:R-:W-:Y:S05]  /*7700*/  EXIT ;  /* 0x000000000000794d */ /* 0x000fea0003800000 */
.L_x_28208:
        /* <DEDUP_REMOVED lines=22> */
.L_x_28213:
[----:B------:R-:W-:Y:S05]  /*7870*/  BSYNC B0 ;  /* 0x0000000000007941 */ /* 0x000fea0003800000 */
.L_x_28212:
[----:B------:R-:W-:-:S05]  /*7880*/  LOP3.LUT R5, R0, R5, RZ, 0xfc, !PT ;  /* 0x0000000500057212 */ /* 0x000fca00078efcff */
[----:B------:R-:W-:Y:S01]  /*7890*/  STG.E.U8 desc[UR36][R2.64], R5 ;  /* 0x0000000502007986 */ /* 0x000fe2000c101124 */
[----:B------:R-:W-:Y:S05]  /*78a0*/  EXIT ;  /* 0x000000000000794d */ /* 0x000fea0003800000 */
.L_x_28211:
        /* <DEDUP_REMOVED lines=14> */
.L_x_28215:
[----:B------:R-:W-:Y:S01]  /*7990*/  IMAD.MOV.U32 R0, RZ, RZ, 0x7f ;  /* 0x0000007fff007424 */ /* 0x000fe200078e00ff */
[----:B------:R-:W-:-:S04]  /*79a0*/  ISETP.GT.U32.AND P0, PT, R4, 0x7f800000, PT ;  /* 0x7f8000000400780c */ /* 0x000fc80003f04070 */
[----:B------:R-:W-:-:S09]  /*79b0*/  SEL R0, R0, 0x7c, P0 ;  /* 0x0000007c00007807 */ /* 0x000fd20000000000 */
.L_x_28216:
[----:B------:R-:W-:Y:S05]  /*79c0*/  BSYNC B0 ;  /* 0x0000000000007941 */ /* 0x000fea0003800000 */
.L_x_28214:
[----:B------:R-:W-:-:S04]  /*79d0*/  LOP3.LUT R4, R5, 0x80000000, RZ, 0xc0, !PT ;  /* 0x8000000005047812 */ /* 0x000fc800078ec0ff */
[----:B------:R-:W-:-:S04]  /*79e0*/  SHF.R.U32.HI R5, RZ, 0x18, R4 ;  /* 0x00000018ff057819 */ /* 0x000fc80000011604 */
[----:B------:R-:W-:-:S05]  /*79f0*/  LOP3.LUT R5, R0, R5, RZ, 0xfc, !PT ;  /* 0x0000000500057212 */ /* 0x000fca00078efcff */
[----:B------:R-:W-:Y:S01]  /*7a00*/  STG.E.U8 desc[UR36][R2.64], R5 ;  /* 0x0000000502007986 */ /* 0x000fe2000c101124 */
[----:B------:R-:W-:Y:S05]  /*7a10*/  EXIT ;  /* 0x000000000000794d */ /* 0x000fea0003800000 */
.L_x_28210:
[----:B------:R-:W-:-:S04]  /*7a20*/  LOP3.LUT R18, R18, 0xff, RZ, 0xc0, !PT ;  /* 0x000000ff12127812 */ /* 0x000fc800078ec0ff */
[----:B------:R-:W0:Y:S02]  /*7a30*/  I2F.U16 R0, R18 ;  /* 0x0000001200007306 */ /* 0x000e240000101000 */
[----:B0-----:R-:W-:-:S05]  /*7a40*/  F2FP.BF16.F32.PACK_AB R0, RZ, R0 ;  /* 0x00000000ff00723e */ /* 0x001fca00000010ff */
[----:B------:R-:W-:Y:S01]  /*7a50*/  STG.E.U16 desc[UR36][R2.64], R0 ;  /* 0x0000000002007986 */ /* 0x000fe2000c101524 */
[----:B------:R-:W-:Y:S05]  /*7a60*/  EXIT ;  /* 0x000000000000794d */ /* 0x000fea0003800000 */
.L_x_28207:
        /* <DEDUP_REMOVED lines=11> */
.L_x_28219:
        /* <DEDUP_REMOVED lines=18> */
.L_x_28222:
[----:B------:R-:W-:-:S04]  /*7c40*/  LOP3.LUT R0, R7, 0x80000000, RZ, 0xc0, !PT ;  /* 0x8000000007007812 */ /* 0x000fc800078ec0ff */
[----:B------:R-:W-:-:S04]  /*7c50*/  SHF.R.U32.HI R5, RZ, 0x18, R0 ;  /* 0x00000018ff057819 */ /* 0x000fc80000011600 */
[----:B------:R-:W-:-:S04]  /*7c60*/  LOP3.LUT R4, R4, R5, RZ, 0xfc, !PT ;  /* 0x0000000504047212 */ /* 0x000fc800078efcff */
[----:B------:R-:W-:-:S07]  /*7c70*/  PRMT R0, R4, 0x7610, R0 ;  /* 0x0000761004007816 */ /* 0x000fce0000000000 */
.L_x_28221:
[----:B------:R-:W-:Y:S05]  /*7c80*/  BSYNC B0 ;  /* 0x0000000000007941 */ /* 0x000fea0003800000 */
.L_x_28220:
[----:B------:R-:W-:Y:S01]  /*7c90*/  STG.E.U8 desc[UR36][R2.64], R0 ;  /* 0x0000000002007986 */ /* 0x000fe2000c101124 */
[----:B------:R-:W-:Y:S05]  /*7ca0*/  EXIT ;  /* 0x000000000000794d */ /* 0x000fea0003800000 */
.L_x_28218:
        /* <DEDUP_REMOVED lines=18> */
.L_x_28225:
[----:B------:R-:W-:-:S04]  /*7dd0*/  LOP3.LUT R0, R7, 0x80000000, RZ, 0xc0, !PT ;  /* 0x8000000007007812 */ /* 0x000fc800078ec0ff */
[----:B------:R-:W-:-:S04]  /*7de0*/  SHF.R.U32.HI R5, RZ, 0x18, R0 ;  /* 0x00000018ff057819 */ /* 0x000fc80000011600 */
[----:B------:R-:W-:-:S04]  /*7df0*/  LOP3.LUT R4, R4, R5, RZ, 0xfc, !PT ;  /* 0x0000000504047212 */ /* 0x000fc800078efcff */
[----:B------:R-:W-:-:S07]  /*7e00*/  PRMT R0, R4, 0x7610, R0 ;  /* 0x0000761004007816 */ /* 0x000fce0000000000 */
.L_x_28224:
[----:B------:R-:W-:Y:S05]  /*7e10*/  BSYNC B0 ;  /* 0x0000000000007941 */ /* 0x000fea0003800000 */
.L_x_28223:
[----:B------:R-:W-:Y:S01]  /*7e20*/  STG.E.U8 desc[UR36][R2.64], R0 ;  /* 0x0000000002007986 */ /* 0x000fe2000c101124 */
[----:B------:R-:W-:Y:S05]  /*7e30*/  EXIT ;  /* 0x000000000000794d */ /* 0x000fea0003800000 */
.L_x_28217:
        /* <DEDUP_REMOVED lines=23> */
.L_x_28200:
        /* <DEDUP_REMOVED lines=16> */
.L_x_28228:
[----:B------:R-:W-:Y:S05]  /*80b0*/  EXIT ;  /* 0x000000000000794d */ /* 0x000fea0003800000 */
.L_x_28227:
[----:B------:R-:W-:Y:S01]  /*80c0*/  LOP3.LUT R18, R18, 0xff, RZ, 0xc0, !PT ;  /* 0x000000ff12127812 */ /* 0x000fe200078ec0ff */
[----:B------:R-:W-:-:S05]  /*80d0*/  IMAD.MOV.U32 R19, RZ, RZ, RZ ;  /* 0x000000ffff137224 */ /* 0x000fca00078e00ff */
[----:B------:R-:W-:Y:S01]  /*80e0*/  STG.E.64 desc[UR36][R2.64], R18 ;  /* 0x0000001202007986 */ /* 0x000fe2000c101b24 */
[----:B------:R-:W-:Y:S05]  /*80f0*/  EXIT ;  /* 0x000000000000794d */ /* 0x000fea0003800000 */
.L_x_28226:
[----:B------:R-:W-:-:S05]  /*8100*/  LOP3.LUT R5, R18, 0xff, RZ, 0xc0, !PT ;  /* 0x000000ff12057812 */ /* 0x000fca00078ec0ff */
[----:B------:R-:W-:Y:S01]  /*8110*/  STG.E desc[UR36][R2.64], R5 ;  /* 0x0000000502007986 */ /* 0x000fe2000c101924 */
[----:B------:R-:W-:Y:S05]  /*8120*/  EXIT ;  /* 0x000000000000794d */ /* 0x000fea0003800000 */
        .weak           $__internal_36_$__cuda_sm20_rem_u16
        .type           $__internal_36_$__cuda_sm20_rem_u16,@function
        .size           $__internal_36_$__cuda_sm20_rem_u16,(.L_x_57249 - $__internal_36_$__cuda_sm20_rem_u16)
$__internal_36_$__cuda_sm20_rem_u16:
        /* <DEDUP_REMOVED lines=20> */
[----:B------:R-:W-:Y:S05]  /*8270*/  RET.REL.NODEC R4 `(_ZN2at6native27unrolled_elementwise_kernelINS0_13AUnaryFunctorIhhhZZZNS0_16fmod_kernel_cudaERNS_18TensorIteratorBaseEENKUlvE_clEvENKUlvE_clEvEUlhhE_EESt5arrayIPcLm2EELi4E23TrivialOffsetCalculatorILi1EjESD_NS0_6memory12LoadWithCastILi1EEENSE_13StoreWithCastILi1EEEEEviT_T0_T2_T3_T4_T5_) ;  /* 0xffffff7c04607950 */ /* 0x000fea0003c3ffff */
.L_x_28229:
        /* <DEDUP_REMOVED lines=16> */
.L_x_57249:


//--------------------- .text._ZN2at6native18elementwise_kernelILi128ELi4EZNS0_22gpu_kernel_impl_nocastINS0_13AUnaryFunctorIhhhZZZNS0_16fmod_kernel_cudaERNS_18TensorIteratorBaseEENKUlvE_clEvENKUlvE_clEvEUlhhE_EEEEvS5_RKT_EUliE_EEviT1_ --------------------------
	.section	.text._ZN2at6native18elementwise_kernelILi128ELi4EZNS0_22gpu_kernel_impl_nocastINS0_13AUnaryFunctorIhhhZZZNS0_16fmod_kernel_cudaERNS_18TensorIteratorBaseEENKUlvE_clEvENKUlvE_clEvEUlhhE_EEEEvS5_RKT_EUliE_EEviT1_,"ax",@progbits
	.align	128
        .global         _ZN2at6native18elementwise_kernelILi128ELi4EZNS0_22gpu_kernel_impl_nocastINS0_13AUnaryFunctorIhhhZZZNS0_16fmod_kernel_cudaERNS_18TensorIteratorBaseEENKUlvE_clEvENKUlvE_clEvEUlhhE_EEEEvS5_RKT_EUliE_EEviT1_
        .type           _ZN2at6native18elementwise_kernelILi128ELi4EZNS0_22gpu_kernel_impl_nocastINS0_13AUnaryFunctorIhhhZZZNS0_16fmod_kernel_cudaERNS_18TensorIteratorBaseEENKUlvE_clEvENKUlvE_clEvEUlhhE_EEEEvS5_RKT_EUliE_EEviT1_,@function
        .size           _ZN2at6native18elementwise_kernelILi128ELi4EZNS0_22gpu_kernel_impl_nocastINS0_13AUnaryFunctorIhhhZZZNS0_16fmod_kernel_cudaERNS_18TensorIteratorBaseEENKUlvE_clEvENKUlvE_clEvEUlhhE_EEEEvS5_RKT_EUliE_EEviT1_,(.L_x_57250 - _ZN2at6native18elementwise_kernelILi128ELi4EZNS0_22gpu_kernel_impl_nocastINS0_13AUnaryFunctorIhhhZZZNS0_16fmod_kernel_cudaERNS_18TensorIteratorBaseEENKUlvE_clEvENKUlvE_clEvEUlhhE_EEEEvS5_RKT_EUliE_EEviT1_)
        .other          _ZN2at6native18elementwise_kernelILi128ELi4EZNS0_22gpu_kernel_impl_nocastINS0_13AUnaryFunctorIhhhZZZNS0_16fmod_kernel_cudaERNS_18TensorIteratorBaseEENKUlvE_clEvENKUlvE_clEvEUlhhE_EEEEvS5_RKT_EUliE_EEviT1_,@"STO_CUDA_ENTRY STV_DEFAULT"
_ZN2at6native18elementwise_kernelILi128ELi4EZNS0_22gpu_kernel_impl_nocastINS0_13AUnaryFunctorIhhhZZZNS0_16fmod_kernel_cudaERNS_18TensorIteratorBaseEENKUlvE_clEvENKUlvE_clEvEUlhhE_EEEEvS5_RKT_EUliE_EEviT1_:
.text._ZN2at6native18elementwise_kernelILi128ELi4EZNS0_22gpu_kernel_impl_nocastINS0_13AUnaryFunctorIhhhZZZNS0_16fmod_kernel_cudaERNS_18TensorIteratorBaseEENKUlvE_clEvENKUlvE_clEvEUlhhE_EEEEvS5_RKT_EUliE_EEviT1_:
        /* <DEDUP_REMOVED lines=312> */
.L_x_28232:
        /* <DEDUP_REMOVED lines=9> */
[----:B0----5:R-:W-:Y:S05]  /*1410*/  CALL.REL.NOINC `($__internal_37_$__cuda_sm20_rem_u16) ;  /* 0x0000003800fc7944 */ /* 0x021fea0003c00000 */
[----:B------:R0:W-:Y:S01]  /*1420*/  STG.E.U8 desc[UR4][R6.64], R15 ;  /* 0x0000000f06007986 */ /* 0x0001e2000c101104 */
[----:B------:R-:W-:-:S04]  /*1430*/  LEA R0, R5, R0, 0x9 ;  /* 0x0000000005007211 */ /* 0x000fc800078e48ff */
[----:B------:R-:W-:-:S07]  /*1440*/  IADD3 R3, R0, 0x80, RZ ;  /* 0x0000008000037810 */ /* 0x000fce0007ffe0ff */
.L_x_28231:
[----:B------:R-:W-:Y:S05]  /*1450*/  BSYNC B0 ;  /* 0x0000000000007941 */ /* 0x000fea0003800000 */
.L_x_28230:
        /* <DEDUP_REMOVED lines=306> */
.L_x_28235:
[----:B------:R-:W-:Y:S02]  /*2780*/  ULDC.64 UR8, c[0x0][0x418] ;  /* 0x0001060000087ab9 */ /* 0x000fe40000000a00 */
[----:B------:R-:W-:-:S04]  /*2790*/  IADD3 R8, P0, R0, UR8, RZ ;  /* 0x0000000800087c10 */ /* 0x000fc8000ff1e0ff */
[----:B------:R-:W-:Y:S01]  /*27a0*/  IADD3.X R9, RZ, UR9, RZ, P0, !PT ;  /* 0x00000009ff097c10 */ /* 0x000fe200087fe4ff */
[----:B------:R-:W-:-:S04]  /*27b0*/  ULDC.64 UR8, c[0x0][0x410] ;  /* 0x0001040000087ab9 */ /* 0x000fc80000000a00 */
[----:B------:R1:W5:Y:S01]  /*27c0*/  LDG.E.U8 R8, desc[UR4][R8.64] ;  /* 0x0000000408087981 */ /* 0x000362000c1e1100 */
[----:B------:R-:W-:Y:S02]  /*27d0*/  IADD3 R4, P0, R5, UR8, RZ ;  /* 0x0000000805047c10 */ /* 0x000fe4000ff1e0ff */
[----:B------:R-:W-:Y:S02]  /*27e0*/  MOV R13, UR6 ;  /* 0x00000006000d7c02 */ /* 0x000fe40008000f00 */
[----:B------:R-:W-:Y:S02]  /*27f0*/  IADD3.X R5, RZ, UR9, RZ, P0, !PT ;  /* 0x00000009ff057c10 */ /* 0x000fe400087fe4ff */
[----:B------:R-:W-:-:S07]  /*2800*/  MOV R12, 0x2820 ;  /* 0x00002820000c7802 */ /* 0x000fce0000000f00 */
[----:B01---5:R-:W-:Y:S05]  /*2810*/  CALL.REL.NOINC `($__internal_37_$__cuda_sm20_rem_u16) ;  /* 0x0000002400fc7944 */ /* 0x023fea0003c00000 */
[----:B------:R1:W-:Y:S01]  /*2820*/  STG.E.U8 desc[UR4][R4.64], R15 ;  /* 0x0000000f04007986 */ /* 0x0003e2000c101104 */
[----:B------:R-:W-:-:S07]  /*2830*/  IADD3 R3, R3, 0x80, RZ ;  /* 0x0000008003037810 */ /* 0x000fce0007ffe0ff */
.L_x_28234:
[----:B------:R-:W-:Y:S05]  /*2840*/  BSYNC B0 ;  /* 0x0000000000007941 */ /* 0x000fea0003800000 */
.L_x_28233:
        /* <DEDUP_REMOVED lines=306> */
.L_x_28238:
        /* <DEDUP_REMOVED lines=12> */
.L_x_28237:
[----:B------:R-:W-:Y:S05]  /*3c30*/  BSYNC B0 ;  /* 0x0000000000007941 */ /* 0x000fea0003800000 */
.L_x_28236:
        /* <DEDUP_REMOVED lines=305> */
.L_x_28239:
        /* <DEDUP_REMOVED lines=10> */
[----:B------:R-:W-:Y:S01]  /*4ff0*/  STG.E.U8 desc[UR4][R2.64], R15 ;  /* 0x0000000f02007986 */ /* 0x000fe2000c101104 */
[----:B------:R-:W-:Y:S05]  /*5000*/  EXIT ;  /* 0x000000000000794d */ /* 0x000fea0003800000 */
        .weak           $__internal_37_$__cuda_sm20_rem_u16
        .type           $__internal_37_$__cuda_sm20_rem_u16,@function
        .size           $__internal_37_$__cuda_sm20_rem_u16,(.L_x_57250 - $__internal_37_$__cuda_sm20_rem_u16)
$__internal_37_$__cuda_sm20_rem_u16:
        /* <DEDUP_REMOVED lines=10> */
[----:B0-----:R-:W-:-:S05]  /*50b0*/  FMUL R10, R10, R11 ;  /* 0x0000000b0a0a7220 */ /* 0x001fca0000400000 */
[----:B------:R-:W-:-:S05]  /*50c0*/  IADD3 R10, R10, 0x2, RZ ;  /* 0x000000020a0a7810 */ /* 0x000fca0007ffe0ff */
[----:B------:R-:W-:-:S06]  /*50d0*/  FMUL.RZ R10, R9, R10 ;  /* 0x0000000a090a7220 */ /* 0x000fcc000040c000 */
[----:B------:R-:W0:Y:S02]  /*50e0*/  F2I.U32.TRUNC.NTZ R10, R10 ;  /* 0x0000000a000a7305 */ /* 0x000e24000020f000 */
[----:B0-----:R-:W-:-:S04]  /*50f0*/  LOP3.LUT R9, R10, 0xffff, RZ, 0xc0, !PT ;  /* 0x0000ffff0a097812 */ /* 0x001fc800078ec0ff */
[----:B------:R-:W-:-:S05]  /*5100*/  IADD3 R9, -R9, RZ, RZ ;  /* 0x000000ff09097210 */ /* 0x000fca0007ffe1ff */
[----:B------:R-:W-:Y:S01]  /*5110*/  IMAD R15, R8, R9, R13 ;  /* 0x00000009080f7224 */ /* 0x000fe200078e020d */
[----:B------:R-:W-:Y:S01]  /*5120*/  HFMA2.MMA R9, -RZ, RZ, 0, 0 ;  /* 0x00000000ff097435 */ /* 0x000fe200000001ff */
[----:B------:R-:W-:Y:S02]  /*5130*/  MOV R8, R12 ;  /* 0x0000000c00087202 */ /* 0x000fe40000000f00 */
[----:B------:R-:W-:-:S03]  /*5140*/  @!P0 MOV R15, 0xffffffff ;  /* 0xffffffff000f8802 */ /* 0x000fc60000000f00 */
[----:B------:R-:W-:Y:S05]  /*5150*/  RET.REL.NODEC R8 `(_ZN2at6native18elementwise_kernelILi128ELi4EZNS0_22gpu_kernel_impl_nocastINS0_13AUnaryFunctorIhhhZZZNS0_16fmod_kernel_cudaERNS_18TensorIteratorBaseEENKUlvE_clEvENKUlvE_clEvEUlhhE_EEEEvS5_RKT_EUliE_EEviT1_) ;  /* 0xffffffac08a87950 */ /* 0x000fea0003c3ffff */
.L_x_28240:
        /* <DEDUP_REMOVED lines=10> */
.L_x_57250:


//--------------------- .text._ZN2at6native27unrolled_elementwise_kernelINS0_13AUnaryFunctorIhhhZZZNS0_16fmod_kernel_cudaERNS_18TensorIteratorBaseEENKUlvE_clEvENKUlvE_clEvEUlhhE_EESt5arrayIPcLm2EELi4E23TrivialOffsetCalculatorILi1EjESD_NS0_6memory15LoadWithoutCastENSE_16StoreWithoutCastEEEviT_T0_T2_T3_T4_T5_ --------------------------
	.section	.text._ZN2at6native27unrolled_elementwise_kernelINS0_13AUnaryFunctorIhhhZZZNS0_16fmod_kernel_cudaERNS_18TensorIteratorBaseEENKUlvE_clEvENKUlvE_clEvEUlhhE_EESt5arrayIPcLm2EELi4E23TrivialOffsetCalculatorILi1EjESD_NS0_6memory15LoadWithoutCastENSE_16StoreWithoutCastEEEviT_T0_T2_T3_T4_T5_,"ax",@progbits
	.align	128
        .global         _ZN2at6native27unrolled_elementwise_kernelINS0_13AUnaryFunctorIhhhZZZNS0_16fmod_kernel_cudaERNS_18TensorIteratorBaseEENKUlvE_clEvENKUlvE_clEvEUlhhE_EESt5arrayIPcLm2EELi4E23TrivialOffsetCalculatorILi1EjESD_NS0_6memory15LoadWithoutCastENSE_16StoreWithoutCastEEEviT_T0_T2_T3_T4_T5_
        .type           _ZN2at6native27unrolled_elementwise_kernelINS0_13AUnaryFunctorIhhhZZZNS0_16fmod_kernel_cudaERNS_18TensorIteratorBaseEENKUlvE_clEvENKUlvE_clEvEUlhhE_EESt5arrayIPcLm2EELi4E23TrivialOffsetCalculatorILi1EjESD_NS0_6memory15LoadWithoutCastENSE_16StoreWithoutCastEEEviT_T0_T2_T3_T4_T5_,@function
        .size           _ZN2at6native27unrolled_elementwise_kernelINS0_13AUnaryFunctorIhhhZZZNS0_16fmod_kernel_cudaERNS_18TensorIteratorBaseEENKUlvE_clEvENKUlvE_clEvEUlhhE_EESt5arrayIPcLm2EELi4E23TrivialOffsetCalculatorILi1EjESD_NS0_6memory15LoadWithoutCastENSE_16StoreWithoutCastEEEviT_T0_T2_T3_T4_T5_,(.L_x_57251 - _ZN2at6native27unrolled_elementwise_kernelINS0_13AUnaryFunctorIhhhZZZNS0_16fmod_kernel_cudaERNS_18TensorIteratorBaseEENKUlvE_clEvENKUlvE_clEvEUlhhE_EESt5arrayIPcLm2EELi4E23TrivialOffsetCalculatorILi1EjESD_NS0_6memory15LoadWithoutCastENSE_16StoreWithoutCastEEEviT_T0_T2_T3_T4_T5_)
        .other          _ZN2at6native27unrolled_elementwise_kernelINS0_13AUnaryFunctorIhhhZZZNS0_16fmod_kernel_cudaERNS_18TensorIteratorBaseEENKUlvE_clEvENKUlvE_clEvEUlhhE_EESt5arrayIPcLm2EELi4E23TrivialOffsetCalculatorILi1EjESD_NS0_6memory15LoadWithoutCastENSE_16StoreWithoutCastEEEviT_T0_T2_T3_T4_T5_,@"STO_CUDA_ENTRY STV_DEFAULT"
_ZN2at6native27unrolled_elementwise_kernelINS0_13AUnaryFunctorIhhhZZZNS0_16fmod_kernel_cudaERNS_18TensorIteratorBaseEENKUlvE_clEvENKUlvE_clEvEUlhhE_EESt5arrayIPcLm2EELi4E23TrivialOffsetCalculatorILi1EjESD_NS0_6memory15LoadWithoutCastENSE_16StoreWithoutCastEEEviT_T0_T2_T3_T4_T5_:
.text._ZN2at6native27unrolled_elementwise_kernelINS0_13AUnaryFunctorIhhhZZZNS0_16fmod_kernel_cudaERNS_18TensorIteratorBaseEENKUlvE_clEvENKUlvE_clEvEUlhhE_EESt5arrayIPcLm2EELi4E23TrivialOffsetCalculatorILi1EjESD_NS0_6memory15LoadWithoutCastENSE_16StoreWithoutCastEEEviT_T0_T2_T3_T4_T5_:
        /* <DEDUP_REMOVED lines=41> */
[----:B0----5:R-:W-:Y:S02]  /*0290*/  LOP3.LUT R13, R16, 0xff, RZ, 0xc0, !PT ;  /* 0x000000ff100d7812 */ /* 0x021fe400078ec0ff */
[----:B------:R-:W-:Y:S02]  /*02a0*/  MOV R14, UR6 ;  /* 0x00000006000e7c02 */ /* 0x000fe40008000f00 */
[----:B------:R-:W-:-:S07]  /*02b0*/  MOV R16, 0x2d0 ;  /* 0x000002d000107802 */ /* 0x000fce0000000f00 */
[----:B------:R-:W-:Y:S05]  /*02c0*/  CALL.REL.NOINC `($__internal_38_$__cuda_sm20_rem_u16) ;  /* 0x0000000000fc7944 */ /* 0x000fea0003c00000 */
[----:B------:R-:W-:-:S07]  /*02d0*/  IMAD.MOV.U32 R6, RZ, RZ, R15 ;  /* 0x000000ffff067224 */ /* 0x000fce00078e000f */
.L_x_28242:
[----:B------:R-:W-:Y:S05]  /*02e0*/  BSYNC B0 ;  /* 0x0000000000007941 */ /* 0x000fea0003800000 */
.L_x_28241:
[----:B0-----:R-:W-:Y:S01]  /*02f0*/  VIADD R5, R3, 0x80 ;  /* 0x0000008003057836 */ /* 0x001fe20000000000 */
[----:B------:R-:W-:Y:S04]  /*0300*/  BSSY B0, `(.L_x_28243) ;  /* 0x0000008000007945 */ /* 0x000fe80003800000 */
[----:B------:R-:W-:-:S13]  /*0310*/  ISETP.GE.AND P1, PT, R5, R2, PT ;  /* 0x000000020500720c */ /* 0x000fda0003f26270 */
[----:B------:R-:W-:Y:S05]  /*0320*/  @P1 BRA `(.L_x_28244) ;  /* 0x0000000000141947 */ /* 0x000fea0003800000 */
[----:B-----5:R-:W-:Y:S01]  /*0330*/  LOP3.LUT R13, R10, 0xff, RZ, 0xc0, !PT ;  /* 0x000000ff0a0d7812 */ /* 0x020fe200078ec0ff */
[----:B------:R-:W-:Y:S01]  /*0340*/  IMAD.U32 R14, RZ, RZ, UR6 ;  /* 0x00000006ff0e7e24 */ /* 0x000fe2000f8e00ff */
[----:B------:R-:W-:-:S07]  /*0350*/  MOV R16, 0x370 ;  /* 0x0000037000107802 */ /* 0x000fce0000000f00 */
[----:B------:R-:W-:Y:S05]  /*0360*/  CALL.REL.NOINC `($__internal_38_$__cuda_sm20_rem_u16) ;  /* 0x0000000000d47944 */ /* 0x000fea0003c00000 */
[----:B------:R-:W-:-:S07]  /*0370*/  IMAD.MOV.U32 R4, RZ, RZ, R15 ;  /* 0x000000ffff047224 */ /* 0x000fce00078e000f */
.L_x_28244:
[----:B------:R-:W-:Y:S05]  /*0380*/  BSYNC B0 ;  /* 0x0000000000007941 */ /* 0x000fea0003800000 */
.L_x_28243:
[----:B------:R-:W-:Y:S01]  /*0390*/  VIADD R5, R3, 0x100 ;  /* 0x0000010003057836 */ /* 0x000fe20000000000 */
[----:B------:R-:W-:Y:S04]  /*03a0*/  BSSY B0, `(.L_x_28245) ;  /* 0x0000008000007945 */ /* 0x000fe80003800000 */
[----:B------:R-:W-:-:S13]  /*03b0*/  ISETP.GE.AND P1, PT, R5, R2, PT ;  /* 0x000000020500720c */ /* 0x000fda0003f26270 */
[----:B------:R-:W-:Y:S05]  /*03c0*/  @P1 BRA `(.L_x_28246) ;  /* 0x0000000000141947 */ /* 0x000fea0003800000 */
[----:B-----5:R-:W-:Y:S02]  /*03d0*/  LOP3.LUT R13, R9, 0xff, RZ, 0xc0, !PT ;  /* 0x000000ff090d7812 */ /* 0x020fe400078ec0ff */
[----:B------:R-:W-:Y:S02]  /*03e0*/  MOV R14, UR6 ;  /* 0x00000006000e7c02 */ /* 0x000fe40008000f00 */
[----:B------:R-:W-:-:S07]  /*03f0*/  MOV R16, 0x410 ;  /* 0x0000041000107802 */ /* 0x000fce0000000f00 */
[----:B------:R-:W-:Y:S05]  /*0400*/  CALL.REL.NOINC `($__internal_38_$__cuda_sm20_rem_u16) ;  /* 0x0000000000ac7944 */ /* 0x000fea0003c00000 */
[----:B------:R-:W-:-:S07]  /*0410*/  IMAD.MOV.U32 R5, RZ, RZ, R15 ;  /* 0x000000ffff057224 */ /* 0x000fce00078e000f */
.L_x_28246:
[----:B------:R-:W-:Y:S05]  /*0420*/  BSYNC B0 ;  /* 0x0000000000007941 */ /* 0x000fea0003800000 */
.L_x_28245:
[----:B------:R-:W-:Y:S01]  /*0430*/  VIADD R7, R3, 0x180 ;  /* 0x0000018003077836 */ /* 0x000fe20000000000 */
        /* <DEDUP_REMOVED lines=8> */
.L_x_28248:
[----:B------:R-:W-:Y:S05]  /*04c0*/  BSYNC B0 ;  /* 0x0000000000007941 */ /* 0x000fea0003800000 */
.L_x_28247:
        /* <DEDUP_REMOVED lines=22> */
.L_x_28250:
[----:B------:R-:W-:Y:S05]  /*0630*/  BSYNC B0 ;  /* 0x0000000000007941 */ /* 0x000fea0003800000 */
.L_x_28249:
        /* <DEDUP_REMOVED lines=8> */
        .weak           $__internal_38_$__cuda_sm20_rem_u16
        .type           $__internal_38_$__cuda_sm20_rem_u16,@function
        .size           $__internal_38_$__cuda_sm20_rem_u16,(.L_x_57251 - $__internal_38_$__cuda_sm20_rem_u16)
$__internal_38_$__cuda_sm20_rem_u16:
        /* <DEDUP_REMOVED lines=20> */
[----:B------:R-:W-:Y:S05]  /*0800*/  RET.REL.NODEC R12 `(_ZN2at6native27unrolled_elementwise_kernelINS0_13AUnaryFunctorIhhhZZZNS0_16fmod_kernel_cudaERNS_18TensorIteratorBaseEENKUlvE_clEvENKUlvE_clEvEUlhhE_EESt5arrayIPcLm2EELi4E23TrivialOffsetCalculatorILi1EjESD_NS0_6memory15LoadWithoutCastENSE_16StoreWithoutCastEEEviT_T0_T2_T3_T4_T5_) ;  /* 0xfffffff40cfc7950 */ /* 0x000fea0003c3ffff */
.L_x_28251:
        /* <DEDUP_REMOVED lines=15> */
.L_x_57251:


//--------------------- .text._ZN2at6native29vectorized_elementwise_kernelILi2ENS0_13AUnaryFunctorIhhhZZZNS0_16fmod_kernel_cudaERNS_18TensorIteratorBaseEENKUlvE_clEvENKUlvE_clEvEUlhhE_EESt5arrayIPcLm2EEEEviT0_T1_ --------------------------
	.section	.text._ZN2at6native29vectorized_elementwise_kernelILi2ENS0_13AUnaryFunctorIhhhZZZNS0_16fmod_kernel_cudaERNS_18TensorIteratorBaseEENKUlvE_clEvENKUlvE_clEvEUlhhE_EESt5arrayIPcLm2EEEEviT0_T1_,"ax",@progbits
	.align	128
        .global         _ZN2at6native29vectorized_elementwise_kernelILi2ENS0_13AUnaryFunctorIhhhZZZNS0_16fmod_kernel_cudaERNS_18TensorIteratorBaseEENKUlvE_clEvENKUlvE_clEvEUlhhE_EESt5arrayIPcLm2EEEEviT0_T1_
        .type           _ZN2at6native29vectorized_elementwise_kernelILi2ENS0_13AUnaryFunctorIhhhZZZNS0_16fmod_kernel_cudaERNS_18TensorIteratorBaseEENKUlvE_clEvENKUlvE_clEvEUlhhE_EESt5arrayIPcLm2EEEEviT0_T1_,@function
        .size           _ZN2at6native29vectorized_elementwise_kernelILi2ENS0_13AUnaryFunctorIhhhZZZNS0_16fmod_kernel_cudaERNS_18TensorIteratorBaseEENKUlvE_clEvENKUlvE_clEvEUlhhE_EESt5arrayIPcLm2EEEEviT0_T1_,(.L_x_57252 - _ZN2at6native29vectorized_elementwise_kernelILi2ENS0_13AUnaryFunctorIhhhZZZNS0_16fmod_kernel_cudaERNS_18TensorIteratorBaseEENKUlvE_clEvENKUlvE_clEvEUlhhE_EESt5arrayIPcLm2EEEEviT0_T1_)
        .other          _ZN2at6native29vectorized_elementwise_kernelILi2ENS0_13AUnaryFunctorIhhhZZZNS0_16fmod_kernel_cudaERNS_18TensorIteratorBaseEENKUlvE_clEvENKUlvE_clEvEUlhhE_EESt5arrayIPcLm2EEEEviT0_T1_,@"STO_CUDA_ENTRY STV_DEFAULT"
_ZN2at6native29vectorized_elementwise_kernelILi2ENS0_13AUnaryFunctorIhhhZZZNS0_16fmod_kernel_cudaERNS_18TensorIteratorBaseEENKUlvE_clEvENKUlvE_clEvEUlhhE_EESt5arrayIPcLm2EEEEviT0_T1_:
.text._ZN2at6native29vectorized_elementwise_kernelILi2ENS0_13AUnaryFunctorIhhhZZZNS0_16fmod_kernel_cudaERNS_18TensorIteratorBaseEENKUlvE_clEvENKUlvE_clEvEUlhhE_EESt5arrayIPcLm2EEEEviT0_T1_:
        /* <DEDUP_REMOVED lines=36> */
[----:B------:R-:W-:Y:S05]  /*0240*/  CALL.REL.NOINC `($__internal_39_$__cuda_sm20_rem_u16) ;  /* 0x0000000c00ec7944 */ /* 0x000fea0003c00000 */
[----:B------:R-:W-:Y:S01]  /*0250*/  IMAD.MOV.U32 R8, RZ, RZ, R9 ;  /* 0x000000ffff087224 */ /* 0x000fe200078e0009 */
[----:B------:R-:W-:Y:S01]  /*0260*/  MOV R12, 0x2a0 ;  /* 0x000002a0000c7802 */ /* 0x000fe20000000f00 */
[----:B------:R-:W-:Y:S02]  /*0270*/  IMAD.MOV.U32 R9, RZ, RZ, R0 ;  /* 0x000000ffff097224 */ /* 0x000fe400078e0000 */
[----:B------:R-:W-:-:S07]  /*0280*/  IMAD.U32 R14, RZ, RZ, UR10 ;  /* 0x0000000aff0e7e24 */ /* 0x000fce000f8e00ff */
[----:B------:R-:W-:Y:S05]  /*0290*/  CALL.REL.NOINC `($__internal_39_$__cuda_sm20_rem_u16) ;  /* 0x0000000c00d87944 */ /* 0x000fea0003c00000 */
[----:B------:R-:W-:Y:S01]  /*02a0*/  PRMT R13, R8, 0x7604, R9 ;  /* 0x00007604080d7816 */ /* 0x000fe20000000009 */
[----:B------:R-:W-:Y:S01]  /*02b0*/  IMAD.MOV.U32 R9, RZ, RZ, R3 ;  /* 0x000000ffff097224 */ /* 0x000fe200078e0003 */
[----:B------:R-:W-:Y:S02]  /*02c0*/  MOV R14, UR10 ;  /* 0x0000000a000e7c02 */ /* 0x000fe40008000f00 */
[----:B------:R-:W-:Y:S01]  /*02d0*/  MOV R12, 0x300 ;  /* 0x00000300000c7802 */ /* 0x000fe20000000f00 */
[----:B------:R0:W-:Y:S06]  /*02e0*/  STG.E.U16 desc[UR8][R10.64], R13 ;  /* 0x0000000d0a007986 */ /* 0x0001ec000c101508 */
[----:B0-----:R-:W-:Y:S05]  /*02f0*/  CALL.REL.NOINC `($__internal_39_$__cuda_sm20_rem_u16) ;  /* 0x0000000c00c07944 */ /* 0x001fea0003c00000 */
[----:B------:R-:W-:Y:S01]  /*0300*/  IMAD.MOV.U32 R0, RZ, RZ, R9 ;  /* 0x000000ffff007224 */ /* 0x000fe200078e0009 */
[----:B------:R-:W-:Y:S01]  /*0310*/  MOV R12, 0x350 ;  /* 0x00000350000c7802 */ /* 0x000fe20000000f00 */
[----:B------:R-:W-:Y:S02]  /*0320*/  IMAD.MOV.U32 R9, RZ, RZ, R2 ;  /* 0x000000ffff097224 */ /* 0x000fe400078e0002 */
[----:B------:R-:W-:-:S07]  /*0330*/  IMAD.U32 R14, RZ, RZ, UR10 ;  /* 0x0000000aff0e7e24 */ /* 0x000fce000f8e00ff */
[----:B------:R-:W-:Y:S05]  /*0340*/  CALL.REL.NOINC `($__internal_39_$__cuda_sm20_rem_u16) ;  /* 0x0000000c00ac7944 */ /* 0x000fea0003c00000 */
[----:B------:R-:W-:Y:S01]  /*0350*/  PRMT R3, R0, 0x7604, R9 ;  /* 0x0000760400037816 */ /* 0x000fe20000000009 */
[----:B------:R-:W-:Y:S01]  /*0360*/  IMAD.MOV.U32 R9, RZ, RZ, R5 ;  /* 0x000000ffff097224 */ /* 0x000fe200078e0005 */
[----:B------:R-:W-:Y:S01]  /*0370*/  MOV R12, 0x3b0 ;  /* 0x000003b0000c7802 */ /* 0x000fe20000000f00 */
[----:B------:R-:W-:Y:S02]  /*0380*/  IMAD.U32 R14, RZ, RZ, UR10 ;  /* 0x0000000aff0e7e24 */ /* 0x000fe4000f8e00ff */
[----:B------:R0:W-:Y:S05]  /*0390*/  STG.E.U16 desc[UR8][R10.64+0x100], R3 ;  /* 0x000100030a007986 */ /* 0x0001ea000c101508 */
        /* <DEDUP_REMOVED lines=17> */
[----:B------:R-:W-:-:S05]  /*04b0*/  PRMT R3, R0, 0x7604, R9 ;  /* 0x0000760400037816 */ /* 0x000fca0000000009 */
[----:B------:R-:W-:Y:S01]  /*04c0*/  STG.E.U16 desc[UR8][R10.64+0x300], R3 ;  /* 0x000300030a007986 */ /* 0x000fe2000c101508 */
[----:B------:R-:W-:Y:S05]  /*04d0*/  EXIT ;  /* 0x000000000000794d */ /* 0x000fea0003800000 */
.L_x_28252:
        /* <DEDUP_REMOVED lines=15> */
[----:B------:R-:W-:Y:S01]  /*05d0*/  @!P1 IADD3 R7, R7, 0x80, RZ ;  /* 0x0000008007079810 */ /* 0x000fe20007ffe0ff */
[----:B------:R-:W0:Y:S03]  /*05e0*/  @!P1 LDC.64 R24, c[0x0][0x220] ;  /* 0x00008800ff189b82 */ /* 0x000e260000000a00 */
[----:B------:R-:W-:Y:S02]  /*05f0*/  ISETP.GE.AND P2, PT, R7, R2, PT ;  /* 0x000000020700720c */ /* 0x000fe40003f46270 */
[----:B-1----:R-:W-:-:S05]  /*0600*/  @!P6 IADD3 R14, P5, R15, R12, RZ ;  /* 0x0000000c0f0ee210 */ /* 0x002fca0007fbe0ff */
[----:B------:R-:W-:-:S05]  /*0610*/  @!P6 IMAD.X R15, RZ, RZ, R13, P5 ;  /* 0x000000ffff0fe224 */ /* 0x000fca00028e060d */
[----:B------:R1:W5:Y:S01]  /*0620*/  @!P6 LDG.E.U8 R0, desc[UR8][R14.64] ;  /* 0x000000080e00e981 */ /* 0x000362000c1e1100 */
        /* <DEDUP_REMOVED lines=14> */
[C---:B------:R-:W-:Y:S01]  /*0710*/  @!P5 VIADD R23, R7.reuse, UR4 ;  /* 0x000000040717dc36 */ /* 0x040fe20008000000 */
[----:B------:R-:W-:Y:S01]  /*0720*/  @!P5 IADD3 R7, R7, 0x80, RZ ;  /* 0x000000800707d810 */ /* 0x000fe20007ffe0ff */
[----:B------:R-:W4:Y:S03]  /*0730*/  @!P5 LDC.64 R12, c[0x0][0x220] ;  /* 0x00008800ff0cdb82 */ /* 0x000f260000000a00 */
        /* <DEDUP_REMOVED lines=32> */
[----:B------:R-:W-:Y:S05]  /*0940*/  CALL.REL.NOINC `($__internal_39_$__cuda_sm20_rem_u16) ;  /* 0x00000008002c7944 */ /* 0x000fea0003c00000 */
[----:B------:R-:W-:-:S07]  /*0950*/  IMAD.MOV.U32 R6, RZ, RZ, R9 ;  /* 0x000000ffff067224 */ /* 0x000fce00078e0009 */
.L_x_28254:
[----:B------:R-:W-:Y:S05]  /*0960*/  BSYNC B0 ;  /* 0x0000000000007941 */ /* 0x000fea0003800000 */
.L_x_28253:
[----:B-----5:R-:W-:Y:S01]  /*0970*/  IADD3 R9, R3, 0x80, RZ ;  /* 0x0000008003097810 */ /* 0x020fe20007ffe0ff */
[----:B------:R-:W-:Y:S03]  /*0980*/  BSSY B0, `(.L_x_28255) ;  /* 0x0000008000007945 */ /* 0x000fe60003800000 */
[----:B------:R-:W-:-:S13]  /*0990*/  ISETP.GE.AND P1, PT, R9, R2, PT ;  /* 0x000000020900720c */ /* 0x000fda0003f26270 */
[----:B------:R-:W-:Y:S05]  /*09a0*/  @P1 BRA `(.L_x_28256) ;  /* 0x0000000000141947 */ /* 0x000fea0003800000 */
[----:B------:R-:W-:Y:S01]  /*09b0*/  LOP3.LUT R9, R0, 0xff, RZ, 0xc0, !PT ;  /* 0x000000ff00097812 */ /* 0x000fe200078ec0ff */
[----:B-1----:R-:W-:Y:S01]  /*09c0*/  IMAD.U32 R14, RZ, RZ, UR10 ;  /* 0x0000000aff0e7e24 */ /* 0x002fe2000f8e00ff */
[----:B------:R-:W-:-:S07]  /*09d0*/  MOV R12, 0x9f0 ;  /* 0x000009f0000c7802 */ /* 0x000fce0000000f00 */
[----:B------:R-:W-:Y:S05]  /*09e0*/  CALL.REL.NOINC `($__internal_39_$__cuda_sm20_rem_u16) ;  /* 0x0000000800047944 */ /* 0x000fea0003c00000 */
[----:B------:R-:W-:-:S07]  /*09f0*/  IMAD.MOV.U32 R0, RZ, RZ, R9 ;  /* 0x000000ffff007224 */ /* 0x000fce00078e0009 */
.L_x_28256:
[----:B------:R-:W-:Y:S05]  /*0a00*/  BSYNC B0 ;  /* 0x0000000000007941 */ /* 0x000fea0003800000 */
.L_x_28255:
[----:B------:R-:W-:Y:S01]  /*0a10*/  VIADD R9, R3, 0x100 ;  /* 0x0000010003097836 */ /* 0x000fe20000000000 */
[----:B------:R-:W-:Y:S04]  /*0a20*/  BSSY B0, `(.L_x_28257) ;  /* 0x0000008000007945 */ /* 0x000fe80003800000 */
[----:B------:R-:W-:-:S13]  /*0a30*/  ISETP.GE.AND P1, PT, R9, R2, PT ;  /* 0x000000020900720c */ /* 0x000fda0003f26270 */
[----:B------:R-:W-:Y:S05]  /*0a40*/  @P1 BRA `(.L_x_28258) ;  /* 0x0000000000141947 */ /* 0x000fea0003800000 */
[----:B------:R-:W-:Y:S01]  /*0a50*/  LOP3.LUT R9, R10, 0xff, RZ, 0xc0, !PT ;  /* 0x000000ff0a097812 */ /* 0x000fe200078ec0ff */
[----:B-1----:R-:W-:Y:S01]  /*0a60*/  IMAD.U32 R14, RZ, RZ, UR10 ;  /* 0x0000000aff0e7e24 */ /* 0x002fe2000f8e00ff */
[----:B------:R-:W-:-:S07]  /*0a70*/  MOV R12, 0xa90 ;  /* 0x00000a90000c7802 */ /* 0x000fce0000000f00 */
[----:B------:R-:W-:Y:S05]  /*0a80*/  CALL.REL.NOINC `($__internal_39_$__cuda_sm20_rem_u16) ;  /* 0x0000000400dc7944 */ /* 0x000fea0003c00000 */
[----:B------:R-:W-:-:S07]  /*0a90*/  IMAD.MOV.U32 R10, RZ, RZ, R9 ;  /* 0x000000ffff0a7224 */ /* 0x000fce00078e0009 */
.L_x_28258:
[----:B------:R-:W-:Y:S05]  /*0aa0*/  BSYNC B0 ;  /* 0x0000000000007941 */ /* 0x000fea0003800000 */
.L_x_28257:
        /* <DEDUP_REMOVED lines=9> */
.L_x_28260:
[----:B------:R-:W-:Y:S05]  /*0b40*/  BSYNC B0 ;  /* 0x0000000000007941 */ /* 0x000fea0003800000 */
.L_x_28259:
[----:B------:R-:W-:Y:S01]  /*0b50*/  VIADD R9, R3, 0x200 ;  /* 0x0000020003097836 */ /* 0x000fe20000000000 */
[----:B------:R-:W-:Y:S04]  /*0b60*/  BSSY B0, `(.L_x_28261) ;  /* 0x0000008000007945 */ /* 0x000fe80003800000 */
[----:B------:R-:W-:-:S13]  /*0b70*/  ISETP.GE.AND P1, PT, R9, R2, PT ;  /* 0x000000020900720c */ /* 0x000fda0003f26270 */
[----:B------:R-:W-:Y:S05]  /*0b80*/  @P1 BRA `(.L_x_28262) ;  /* 0x0000000000141947 */ /* 0x000fea0003800000 */
[----:B------:R-:W-:Y:S02]  /*0b90*/  LOP3.LUT R9, R8, 0xff, RZ, 0xc0, !PT ;  /* 0x000000ff08097812 */ /* 0x000fe400078ec0ff */
[----:B-1----:R-:W-:Y:S02]  /*0ba0*/  MOV R14, UR10 ;  /* 0x0000000a000e7c02 */ /* 0x002fe40008000f00 */
[----:B------:R-:W-:-:S07]  /*0bb0*/  MOV R12, 0xbd0 ;  /* 0x00000bd0000c7802 */ /* 0x000fce0000000f00 */
[----:B------:R-:W-:Y:S05]  /*0bc0*/  CALL.REL.NOINC `($__internal_39_$__cuda_sm20_rem_u16) ;  /* 0x00000004008c7944 */ /* 0x000fea0003c00000 */
[----:B------:R-:W-:-:S07]  /*0bd0*/  IMAD.MOV.U32 R8, RZ, RZ, R9 ;  /* 0x000000ffff087224 */ /* 0x000fce00078e0009 */
.L_x_28262:
[----:B------:R-:W-:Y:S05]  /*0be0*/  BSYNC B0 ;  /* 0x0000000000007941 */ /* 0x000fea0003800000 */
.L_x_28261:
        /* <DEDUP_REMOVED lines=9> */
.L_x_28264:
[----:B------:R-:W-:Y:S05]  /*0c80*/  BSYNC B0 ;  /* 0x0000000000007941 */ /* 0x000fea0003800000 */
.L_x_28263:
        /* <DEDUP_REMOVED lines=9> */
.L_x_28266:
[----:B------:R-:W-:Y:S05]  /*0d20*/  BSYNC B0 ;  /* 0x0000000000007941 */ /* 0x000fea0003800000 */
.L_x_28265:
        /* <DEDUP_REMOVED lines=8> */
.L_x_28268:
[----:B------:R-:W-:Y:S05]  /*0db0*/  BSYNC B0 ;  /* 0x0000000000007941 */ /* 0x000fea0003800000 */
.L_x_28267:
[----:B------:R-:W0:Y:S01]  /*0dc0*/  @!P0 S2R R5, SR_TID.X ;  /* 0x0000000000058919 */ /* 0x000e220000002100 */
[----:B-1----:R-:W1:Y:S01]  /*0dd0*/  @!P0 LDC.64 R14, c[0x0][0x218] ;  /* 0x00008600ff0e8b82 */ /* 0x002e620000000a00 */
[----:B------:R-:W-:Y:S04]  /*0de0*/  BSSY B0, `(.L_x_28269) ;  /* 0x0000038000007945 */ /* 0x000fe80003800000 */
[----:B------:R-:W-:Y:S01]  /*0df0*/  BSSY B1, `(.L_x_28270) ;  /* 0x000002f000017945 */ /* 0x000fe20003800000 */
[C---:B0-----:R-:W-:Y:S01]  /*0e00*/  @!P0 IADD3 R13, R5.reuse, UR4, RZ ;  /* 0x00000004050d8c10 */ /* 0x041fe2000fffe0ff */
        /* <DEDUP_REMOVED lines=20> */
.L_x_28271:
[----:B------:R-:W-:-:S13]  /*0f50*/  ISETP.GE.AND P0, PT, R3, R2, PT ;  /* 0x000000020300720c */ /* 0x000fda0003f06270 */
[----:B------:R-:W-:Y:S05]  /*0f60*/  @P0 BRA `(.L_x_28273) ;  /* 0x0000000000380947 */ /* 0x000fea0003800000 */
[C---:B0-----:R-:W-:Y:S01]  /*0f70*/  VIADD R12, R3.reuse, UR4 ;  /* 0x00000004030c7c36 */ /* 0x041fe20008000000 */
[----:B------:R-:W-:Y:S01]  /*0f80*/  ULDC.64 UR6, c[0x0][0x218] ;  /* 0x0000860000067ab9 */ /* 0x000fe20000000a00 */
[----:B------:R-:W-:-:S03]  /*0f90*/  VIADD R3, R3, 0x80 ;  /* 0x0000008003037836 */ /* 0x000fc60000000000 */
[----:B------:R-:W-:-:S04]  /*0fa0*/  IADD3 R12, P0, R12, UR6, RZ ;  /* 0x000000060c0c7c10 */ /* 0x000fc8000ff1e0ff */
[----:B------:R-:W-:-:S05]  /*0fb0*/  IADD3.X R13, RZ, UR7, RZ, P0, !PT ;  /* 0x00000007ff0d7c10 */ /* 0x000fca00087fe4ff */
[----:B------:R1:W-:Y:S04]  /*0fc0*/  STG.E.U8 desc[UR8][R12.64], R11 ;  /* 0x0000000b0c007986 */ /* 0x0003e8000c101108 */
.L_x_28272:
        /* <DEDUP_REMOVED lines=8> */
.L_x_28273:
        /* <DEDUP_REMOVED lines=9> */
.L_x_28274:
[----:B------:R-:W-:Y:S05]  /*10e0*/  BSYNC B1 ;  /* 0x0000000000017941 */ /* 0x000fea0003800000 */
.L_x_28270:
[----:B------:R-:W-:-:S13]  /*10f0*/  ISETP.GE.AND P0, PT, R3, R2, PT ;  /* 0x000000020300720c */ /* 0x000fda0003f06270 */
[----:B-12---:R-:W1:Y:S01]  /*1100*/  @!P0 LDC.64 R10, c[0x0][0x218] ;  /* 0x00008600ff0a8b82 */ /* 0x006e620000000a00 */
[C---:B------:R-:W-:Y:S01]  /*1110*/  @!P0 VIADD R7, R3.reuse, UR4 ;  /* 0x0000000403078c36 */ /* 0x040fe20008000000 */
[----:B------:R-:W-:-:S04]  /*1120*/  @!P0 IADD3 R3, R3, 0x80, RZ ;  /* 0x0000008003038810 */ /* 0x000fc80007ffe0ff */
[----:B-1----:R-:W-:-:S05]  /*1130*/  @!P0 IADD3 R6, P1, R7, R10, RZ ;  /* 0x0000000a07068210 */ /* 0x002fca0007f3e0ff */
[----:B------:R-:W-:-:S05]  /*1140*/  @!P0 IMAD.X R7, RZ, RZ, R11, P1 ;  /* 0x000000ffff078224 */ /* 0x000fca00008e060b */
[----:B------:R2:W-:Y:S03]  /*1150*/  @!P0 STG.E.U8 desc[UR8][R6.64], R4 ;  /* 0x0000000406008986 */ /* 0x0005e6000c101108 */
.L_x_28275:
[----:B------:R-:W-:Y:S05]  /*1160*/  BSYNC B0 ;  /* 0x0000000000007941 */ /* 0x000fea0003800000 */
.L_x_28269:
        /* <DEDUP_REMOVED lines=9> */
        .weak           $__internal_39_$__cuda_sm20_rem_u16
        .type           $__internal_39_$__cuda_sm20_rem_u16,@function
        .size           $__internal_39_$__cuda_sm20_rem_u16,(.L_x_57252 - $__internal_39_$__cuda_sm20_rem_u16)
$__internal_39_$__cuda_sm20_rem_u16:
        /* <DEDUP_REMOVED lines=19> */
[----:B------:R-:W-:Y:S05]  /*1330*/  RET.REL.NODEC R12 `(_ZN2at6native29vectorized_elementwise_kernelILi2ENS0_13AUnaryFunctorIhhhZZZNS0_16fmod_kernel_cudaERNS_18TensorIteratorBaseEENKUlvE_clEvENKUlvE_clEvEUlhhE_EESt5arrayIPcLm2EEEEviT0_T1_) ;  /* 0xffffffec0c307950 */ /* 0x000fea0003c3ffff */
.L_x_28276:
        /* <DEDUP_REMOVED lines=12> */
.L_x_57252:


//--------------------- .text._ZN2at6native29vectorized_elementwise_kernelILi4ENS0_13AUnaryFunctorIhhhZZZNS0_16fmod_kernel_cudaERNS_18TensorIteratorBaseEENKUlvE_clEvENKUlvE_clEvEUlhhE_EESt5arrayIPcLm2EEEEviT0_T1_ --------------------------
	.section	.text._ZN2at6native29vectorized_elementwise_kernelILi4ENS0_13AUnaryFunctorIhhhZZZNS0_16fmod_kernel_cudaERNS_18TensorIteratorBaseEENKUlvE_clEvENKUlvE_clEvEUlhhE_EESt5arrayIPcLm2EEEEviT0_T1_,"ax",@progbits
	.align	128
        .global         _ZN2at6native29vectorized_elementwise_kernelILi4ENS0_13AUnaryFunctorIhhhZZZNS0_16fmod_kernel_cudaERNS_18TensorIteratorBaseEENKUlvE_clEvENKUlvE_clEvEUlhhE_EESt5arrayIPcLm2EEEEviT0_T1_
        .type           _ZN2at6native29vectorized_elementwise_kernelILi4ENS0_13AUnaryFunctorIhhhZZZNS0_16fmod_kernel_cudaERNS_18TensorIteratorBaseEENKUlvE_clEvENKUlvE_clEvEUlhhE_EESt5arrayIPcLm2EEEEviT0_T1_,@function
        .size           _ZN2at6native29vectorized_elementwise_kernelILi4ENS0_13AUnaryFunctorIhhhZZZNS0_16fmod_kernel_cudaERNS_18TensorIteratorBaseEENKUlvE_clEvENKUlvE_clEvEUlhhE_EESt5arrayIPcLm2EEEEviT0_T1_,(.L_x_57253 - _ZN2at6native29vectorized_elementwise_kernelILi4ENS0_13AUnaryFunctorIhhhZZZNS0_16fmod_kernel_cudaERNS_18TensorIteratorBaseEENKUlvE_clEvENKUlvE_clEvEUlhhE_EESt5arrayIPcLm2EEEEviT0_T1_)
        .other          _ZN2at6native29vectorized_elementwise_kernelILi4ENS0_13AUnaryFunctorIhhhZZZNS0_16fmod_kernel_cudaERNS_18TensorIteratorBaseEENKUlvE_clEvENKUlvE_clEvEUlhhE_EESt5arrayIPcLm2EEEEviT0_T1_,@"STO_CUDA_ENTRY STV_DEFAULT"
_ZN2at6native29vectorized_elementwise_kernelILi4ENS0_13AUnaryFunctorIhhhZZZNS0_16fmod_kernel_cudaERNS_18TensorIteratorBaseEENKUlvE_clEvENKUlvE_clEvEUlhhE_EESt5arrayIPcLm2EEEEviT0_T1_:
.text._ZN2at6native29vectorized_elementwise_kernelILi4ENS0_13AUnaryFunctorIhhhZZZNS0_16fmod_kernel_cudaERNS_18TensorIteratorBaseEENKUlvE_clEvENKUlvE_clEvEUlhhE_EESt5arrayIPcLm2EEEEviT0_T1_:
        /* <DEDUP_REMOVED lines=34> */
[----:B------:R-:W-:Y:S05]  /*0220*/  CALL.REL.NOINC `($__internal_40_$__cuda_sm20_rem_u16) ;  /* 0x0000000c00f47944 */ /* 0x000fea0003c00000 */
[----:B------:R-:W-:Y:S01]  /*0230*/  IMAD.MOV.U32 R15, RZ, RZ, R19 ;  /* 0x000000ffff0f7224 */ /* 0x000fe200078e0013 */
[----:B------:R-:W-:Y:S01]  /*0240*/  MOV R6, 0x280 ;  /* 0x0000028000067802 */ /* 0x000fe20000000f00 */
[----:B------:R-:W-:Y:S02]  /*0250*/  IMAD.MOV.U32 R4, RZ, RZ, R0 ;  /* 0x000000ffff047224 */ /* 0x000fe400078e0000 */
[----:B------:R-:W-:-:S07]  /*0260*/  IMAD.U32 R7, RZ, RZ, UR10 ;  /* 0x0000000aff077e24 */ /* 0x000fce000f8e00ff */
[----:B------:R-:W-:Y:S05]  /*0270*/  CALL.REL.NOINC `($__internal_40_$__cuda_sm20_rem_u16) ;  /* 0x0000000c00e07944 */ /* 0x000fea0003c00000 */
[----:B------:R-:W-:Y:S01]  /*0280*/  IMAD.MOV.U32 R17, RZ, RZ, R19 ;  /* 0x000000ffff117224 */ /* 0x000fe200078e0013 */
[----:B------:R-:W-:Y:S01]  /*0290*/  MOV R7, UR10 ;  /* 0x0000000a00077c02 */ /* 0x000fe20008000f00 */
[----:B------:R-:W-:Y:S01]  /*02a0*/  IMAD.MOV.U32 R4, RZ, RZ, R16 ;  /* 0x000000ffff047224 */ /* 0x000fe200078e0010 */
[----:B------:R-:W-:-:S07]  /*02b0*/  MOV R6, 0x2d0 ;  /* 0x000002d000067802 */ /* 0x000fce0000000f00 */
[----:B------:R-:W-:Y:S05]  /*02c0*/  CALL.REL.NOINC `($__internal_40_$__cuda_sm20_rem_u16) ;  /* 0x0000000c00cc7944 */ /* 0x000fea0003c00000 */
[----:B------:R-:W-:Y:S01]  /*02d0*/  IMAD.MOV.U32 R0, RZ, RZ, R19 ;  /* 0x000000ffff007224 */ /* 0x000fe200078e0013 */
[----:B------:R-:W-:Y:S01]  /*02e0*/  MOV R6, 0x320 ;  /* 0x0000032000067802 */ /* 0x000fe20000000f00 */
[----:B------:R-:W-:Y:S02]  /*02f0*/  IMAD.MOV.U32 R4, RZ, RZ, R9 ;  /* 0x000000ffff047224 */ /* 0x000fe400078e0009 */
[----:B------:R-:W-:-:S07]  /*0300*/  IMAD.U32 R7, RZ, RZ, UR10 ;  /* 0x0000000aff077e24 */ /* 0x000fce000f8e00ff */
[----:B------:R-:W-:Y:S05]  /*0310*/  CALL.REL.NOINC `($__internal_40_$__cuda_sm20_rem_u16) ;  /* 0x0000000c00b87944 */ /* 0x000fea0003c00000 */
[----:B------:R-:W-:Y:S01]  /*0320*/  PRMT R0, R0, 0x7604, R19 ;  /* 0x0000760400007816 */ /* 0x000fe20000000013 */
[----:B------:R-:W-:Y:S01]  /*0330*/  IMAD.MOV.U32 R4, RZ, RZ, R14 ;  /* 0x000000ffff047224 */ /* 0x000fe200078e000e */
[----:B------:R-:W-:Y:S01]  /*0340*/  MOV R6, 0x3a0 ;  /* 0x000003a000067802 */ /* 0x000fe20000000f00 */
[----:B------:R-:W-:Y:S01]  /*0350*/  IMAD.U32 R7, RZ, RZ, UR10 ;  /* 0x0000000aff077e24 */ /* 0x000fe2000f8e00ff */
[----:B------:R-:W-:-:S04]  /*0360*/  PRMT R0, R17, 0x7054, R0 ;  /* 0x0000705411007816 */ /* 0x000fc80000000000 */
[----:B------:R-:W-:-:S05]  /*0370*/  PRMT R15, R15, 0x654, R0 ;  /* 0x000006540f0f7816 */ /* 0x000fca0000000000 */
[----:B------:R0:W-:Y:S02]  /*0380*/  STG.E desc[UR8][R2.64], R15 ;  /* 0x0000000f02007986 */ /* 0x0001e4000c101908 */
[----:B0-----:R-:W-:Y:S05]  /*0390*/  CALL.REL.NOINC `($__internal_40_$__cuda_sm20_rem_u16) ;  /* 0x0000000c00987944 */ /* 0x001fea0003c00000 */
        /* <DEDUP_REMOVED lines=15> */
[----:B------:R-:W-:-:S04]  /*0490*/  PRMT R12, R12, 0x7604, R19 ;  /* 0x000076040c0c7816 */ /* 0x000fc80000000013 */
[----:B------:R-:W-:-:S04]  /*04a0*/  PRMT R9, R9, 0x7054, R12 ;  /* 0x0000705409097816 */ /* 0x000fc8000000000c */
[----:B------:R-:W-:-:S05]  /*04b0*/  PRMT R9, R0, 0x654, R9 ;  /* 0x0000065400097816 */ /* 0x000fca0000000009 */
[----:B------:R-:W-:Y:S01]  /*04c0*/  STG.E desc[UR8][R2.64+0x200], R9 ;  /* 0x0002000902007986 */ /* 0x000fe2000c101908 */
[----:B------:R-:W-:Y:S05]  /*04d0*/  EXIT ;  /* 0x000000000000794d */ /* 0x000fea0003800000 */
.L_x_28277:
        /* <DEDUP_REMOVED lines=70> */
[----:B------:R-:W-:Y:S05]  /*0940*/  CALL.REL.NOINC `($__internal_40_$__cuda_sm20_rem_u16) ;  /* 0x00000008002c7944 */ /* 0x000fea0003c00000 */
[----:B------:R-:W-:-:S07]  /*0950*/  IMAD.MOV.U32 R14, RZ, RZ, R19 ;  /* 0x000000ffff0e7224 */ /* 0x000fce00078e0013 */
.L_x_28279:
[----:B------:R-:W-:Y:S05]  /*0960*/  BSYNC B0 ;  /* 0x0000000000007941 */ /* 0x000fea0003800000 */
.L_x_28278:
[----:B0-----:R-:W-:Y:S01]  /*0970*/  IADD3 R5, R3, 0x80, RZ ;  /* 0x0000008003057810 */ /* 0x001fe20007ffe0ff */
[----:B------:R-:W-:Y:S03]  /*0980*/  BSSY B0, `(.L_x_28280) ;  /* 0x0000008000007945 */ /* 0x000fe60003800000 */
[----:B------:R-:W-:-:S13]  /*0990*/  ISETP.GE.AND P1, PT, R5, R2, PT ;  /* 0x000000020500720c */ /* 0x000fda0003f26270 */
[----:B------:R-:W-:Y:S05]  /*09a0*/  @P1 BRA `(.L_x_28281) ;  /* 0x0000000000141947 */ /* 0x000fea0003800000 */
[----:B-----5:R-:W-:Y:S01]  /*09b0*/  LOP3.LUT R4, R0, 0xff, RZ, 0xc0, !PT ;  /* 0x000000ff00047812 */ /* 0x020fe200078ec0ff */
[----:B------:R-:W-:Y:S01]  /*09c0*/  IMAD.U32 R7, RZ, RZ, UR10 ;  /* 0x0000000aff077e24 */ /* 0x000fe2000f8e00ff */
[----:B------:R-:W-:-:S07]  /*09d0*/  MOV R6, 0x9f0 ;  /* 0x000009f000067802 */ /* 0x000fce0000000f00 */
[----:B------:R-:W-:Y:S05]  /*09e0*/  CALL.REL.NOINC `($__internal_40_$__cuda_sm20_rem_u16) ;  /* 0x0000000800047944 */ /* 0x000fea0003c00000 */
[----:B------:R-:W-:-:S07]  /*09f0*/  IMAD.MOV.U32 R0, RZ, RZ, R19 ;  /* 0x000000ffff007224 */ /* 0x000fce00078e0013 */
.L_x_28281:
[----:B------:R-:W-:Y:S05]  /*0a00*/  BSYNC B0 ;  /* 0x0000000000007941 */ /* 0x000fea0003800000 */
.L_x_28280:
[----:B------:R-:W-:Y:S01]  /*0a10*/  VIADD R5, R3, 0x100 ;  /* 0x0000010003057836 */ /* 0x000fe20000000000 */
[----:B------:R-:W-:Y:S04]  /*0a20*/  BSSY B0, `(.L_x_28282) ;  /* 0x0000008000007945 */ /* 0x000fe80003800000 */
[----:B------:R-:W-:-:S13]  /*0a30*/  ISETP.GE.AND P1, PT, R5, R2, PT ;  /* 0x000000020500720c */ /* 0x000fda0003f26270 */
[----:B------:R-:W-:Y:S05]  /*0a40*/  @P1 BRA `(.L_x_28283) ;  /* 0x0000000000141947 */ /* 0x000fea0003800000 */
[----:B-----5:R-:W-:Y:S01]  /*0a50*/  LOP3.LUT R4, R16, 0xff, RZ, 0xc0, !PT ;  /* 0x000000ff10047812 */ /* 0x020fe200078ec0ff */
[----:B------:R-:W-:Y:S01]  /*0a60*/  IMAD.U32 R7, RZ, RZ, UR10 ;  /* 0x0000000aff077e24 */ /* 0x000fe2000f8e00ff */
[----:B------:R-:W-:-:S07]  /*0a70*/  MOV R6, 0xa90 ;  /* 0x00000a9000067802 */ /* 0x000fce0000000f00 */
[----:B------:R-:W-:Y:S05]  /*0a80*/  CALL.REL.NOINC `($__internal_40_$__cuda_sm20_rem_u16) ;  /* 0x0000000400dc7944 */ /* 0x000fea0003c00000 */
[----:B------:R-:W-:-:S07]  /*0a90*/  IMAD.MOV.U32 R16, RZ, RZ, R19 ;  /* 0x000000ffff107224 */ /* 0x000fce00078e0013 */
.L_x_28283:
[----:B------:R-:W-:Y:S05]  /*0aa0*/  BSYNC B0 ;  /* 0x0000000000007941 */ /* 0x000fea0003800000 */
.L_x_28282:
        /* <DEDUP_REMOVED lines=9> */
.L_x_28285:
[----:B------:R-:W-:Y:S05]  /*0b40*/  BSYNC B0 ;  /* 0x0000000000007941 */ /* 0x000fea0003800000 */
.L_x_28284:
[----:B------:R-:W-:Y:S01]  /*0b50*/  VIADD R5, R3, 0x200 ;  /* 0x0000020003057836 */ /* 0x000fe20000000000 */
[----:B------:R-:W-:Y:S04]  /*0b60*/  BSSY B0, `(.L_x_28286) ;  /* 0x0000008000007945 */ /* 0x000fe80003800000 */
[----:B------:R-:W-:-:S13]  /*0b70*/  ISETP.GE.AND P1, PT, R5, R2, PT ;  /* 0x000000020500720c */ /* 0x000fda0003f26270 */
[----:B------:R-:W-:Y:S05]  /*0b80*/  @P1 BRA `(.L_x_28287) ;  /* 0x0000000000141947 */ /* 0x000fea0003800000 */
[----:B-----5:R-:W-:Y:S02]  /*0b90*/  LOP3.LUT R4, R9, 0xff, RZ, 0xc0, !PT ;  /* 0x000000ff09047812 */ /* 0x020fe400078ec0ff */
[----:B------:R-:W-:Y:S02]  /*0ba0*/  MOV R7, UR10 ;  /* 0x0000000a00077c02 */ /* 0x000fe40008000f00 */
[----:B------:R-:W-:-:S07]  /*0bb0*/  MOV R6, 0xbd0 ;  /* 0x00000bd000067802 */ /* 0x000fce0000000f00 */
[----:B------:R-:W-:Y:S05]  /*0bc0*/  CALL.REL.NOINC `($__internal_40_$__cuda_sm20_rem_u16) ;  /* 0x00000004008c7944 */ /* 0x000fea0003c00000 */
[----:B------:R-:W-:-:S07]  /*0bd0*/  IMAD.MOV.U32 R9, RZ, RZ, R19 ;  /* 0x000000ffff097224 */ /* 0x000fce00078e0013 */
.L_x_28287:
[----:B------:R-:W-:Y:S05]  /*0be0*/  BSYNC B0 ;  /* 0x0000000000007941 */ /* 0x000fea0003800000 */
.L_x_28286:
        /* <DEDUP_REMOVED lines=9> */
.L_x_28289:
[----:B------:R-:W-:Y:S05]  /*0c80*/  BSYNC B0 ;  /* 0x0000000000007941 */ /* 0x000fea0003800000 */
.L_x_28288:
        /* <DEDUP_REMOVED lines=9> */
.L_x_28291:
[----:B------:R-:W-:Y:S05]  /*0d20*/  BSYNC B0 ;  /* 0x0000000000007941 */ /* 0x000fea0003800000 */
.L_x_28290:
        /* <DEDUP_REMOVED lines=8> */
.L_x_28293:
[----:B------:R-:W-:Y:S05]  /*0db0*/  BSYNC B0 ;  /* 0x0000000000007941 */ /* 0x000fea0003800000 */
.L_x_28292:
[----:B-----5:R-:W0:Y:S01]  /*0dc0*/  @!P0 S2R R8, SR_TID.X ;  /* 0x0000000000088919 */ /* 0x020e220000002100 */
[----:B------:R-:W1:Y:S01]  /*0dd0*/  @!P0 LDC.64 R6, c[0x0][0x218] ;  /* 0x00008600ff068b82 */ /* 0x000e620000000a00 */
        /* <DEDUP_REMOVED lines=23> */
.L_x_28296:
        /* <DEDUP_REMOVED lines=8> */
.L_x_28297:
        /* <DEDUP_REMOVED lines=8> */
.L_x_28298:
        /* <DEDUP_REMOVED lines=9> */
.L_x_28299:
[----:B------:R-:W-:Y:S05]  /*10e0*/  BSYNC B1 ;  /* 0x0000000000017941 */ /* 0x000fea0003800000 */
.L_x_28295:
[----:B------:R-:W-:-:S13]  /*10f0*/  ISETP.GE.AND P0, PT, R3, R2, PT ;  /* 0x000000020300720c */ /* 0x000fda0003f06270 */
[----:B------:R-:W3:Y:S01]  /*1100*/  @!P0 LDC.64 R6, c[0x0][0x218] ;  /* 0x00008600ff068b82 */ /* 0x000ee20000000a00 */
[C---:B012---:R-:W-:Y:S01]  /*1110*/  @!P0 VIADD R5, R3.reuse, UR4 ;  /* 0x0000000403058c36 */ /* 0x047fe20008000000 */
[----:B------:R-:W-:-:S04]  /*1120*/  @!P0 IADD3 R3, R3, 0x80, RZ ;  /* 0x0000008003038810 */ /* 0x000fc80007ffe0ff */
[----:B---3--:R-:W-:-:S05]  /*1130*/  @!P0 IADD3 R4, P1, R5, R6, RZ ;  /* 0x0000000605048210 */ /* 0x008fca0007f3e0ff */
[----:B------:R-:W-:-:S05]  /*1140*/  @!P0 IMAD.X R5, RZ, RZ, R7, P1 ;  /* 0x000000ffff058224 */ /* 0x000fca00008e0607 */
[----:B------:R2:W-:Y:S03]  /*1150*/  @!P0 STG.E.U8 desc[UR8][R4.64], R12 ;  /* 0x0000000c04008986 */ /* 0x0005e6000c101108 */
.L_x_28300:
[----:B------:R-:W-:Y:S05]  /*1160*/  BSYNC B0 ;  /* 0x0000000000007941 */ /* 0x000fea0003800000 */
.L_x_28294:
        /* <DEDUP_REMOVED lines=9> */
        .weak           $__internal_40_$__cuda_sm20_rem_u16
        .type           $__internal_40_$__cuda_sm20_rem_u16,@function
        .size           $__internal_40_$__cuda_sm20_rem_u16,(.L_x_57253 - $__internal_40_$__cuda_sm20_rem_u16)
$__internal_40_$__cuda_sm20_rem_u16:
        /* <DEDUP_REMOVED lines=20> */
[----:B------:R-:W-:Y:S05]  /*1340*/  RET.REL.NODEC R4 `(_ZN2at6native29vectorized_elementwise_kernelILi4ENS0_13AUnaryFunctorIhhhZZZNS0_16fmod_kernel_cudaERNS_18TensorIteratorBaseEENKUlvE_clEvENKUlvE_clEvEUlhhE_EESt5arrayIPcLm2EEEEviT0_T1_) ;  /* 0xffffffec042c7950 */ /* 0x000fea0003c3ffff */
.L_x_28301:
        /* <DEDUP_REMOVED lines=11> */
.L_x_57253:


//--------------------- .text._ZN2at6native29vectorized_elementwise_kernelILi8ENS0_13AUnaryFunctorIhhhZZZNS0_16fmod_kernel_cudaERNS_18TensorIteratorBaseEENKUlvE_clEvENKUlvE_clEvEUlhhE_EESt5arrayIPcLm2EEEEviT0_T1_ --------------------------
	.section	.text._ZN2at6native29vectorized_elementwise_kernelILi8ENS0_13AUnaryFunctorIhhhZZZNS0_16fmod_kernel_cudaERNS_18TensorIteratorBaseEENKUlvE_clEvENKUlvE_clEvEUlhhE_EESt5arrayIPcLm2EEEEviT0_T1_,"ax",@progbits
	.align	128
        .global         _ZN2at6native29vectorized_elementwise_kernelILi8ENS0_13AUnaryFunctorIhhhZZZNS0_16fmod_kernel_cudaERNS_18TensorIteratorBaseEENKUlvE_clEvENKUlvE_clEvEUlhhE_EESt5arrayIPcLm2EEEEviT0_T1_
        .type           _ZN2at6native29vectorized_elementwise_kernelILi8ENS0_13AUnaryFunctorIhhhZZZNS0_16fmod_kernel_cudaERNS_18TensorIteratorBaseEENKUlvE_clEvENKUlvE_clEvEUlhhE_EESt5arrayIPcLm2EEEEviT0_T1_,@function
        .size           _ZN2at6native29vectorized_elementwise_kernelILi8ENS0_13AUnaryFunctorIhhhZZZNS0_16fmod_kernel_cudaERNS_18TensorIteratorBaseEENKUlvE_clEvENKUlvE_clEvEUlhhE_EESt5arrayIPcLm2EEEEviT0_T1_,(.L_x_57254 - _ZN2at6native29vectorized_elementwise_kernelILi8ENS0_13AUnaryFunctorIhhhZZZNS0_16fmod_kernel_cudaERNS_18TensorIteratorBaseEENKUlvE_clEvENKUlvE_clEvEUlhhE_EESt5arrayIPcLm2EEEEviT0_T1_)
        .other          _ZN2at6native29vectorized_elementwise_kernelILi8ENS0_13AUnaryFunctorIhhhZZZNS0_16fmod_kernel_cudaERNS_18TensorIteratorBaseEENKUlvE_clEvENKUlvE_clEvEUlhhE_EESt5arrayIPcLm2EEEEviT0_T1_,@"STO_CUDA_ENTRY STV_DEFAULT"
_ZN2at6native29vectorized_elementwise_kernelILi8ENS0_13AUnaryFunctorIhhhZZZNS0_16fmod_kernel_cudaERNS_18TensorIteratorBaseEENKUlvE_clEvENKUlvE_clEvEUlhhE_EESt5arrayIPcLm2EEEEviT0_T1_:
.text._ZN2at6native29vectorized_elementwise_kernelILi8ENS0_13AUnaryFunctorIhhhZZZNS0_16fmod_kernel_cudaERNS_18TensorIteratorBaseEENKUlvE_clEvENKUlvE_clEvEUlhhE_EESt5arrayIPcLm2EEEEviT0_T1_:
        /* <DEDUP_REMOVED lines=39> */
[----:B------:R-:W-:Y:S05]  /*0270*/  CALL.REL.NOINC `($__internal_41_$__cuda_sm20_rem_u16) ;  /* 0x0000000c00f87944 */ /* 0x000fea0003c00000 */
[----:B------:R-:W-:Y:S01]  /*0280*/  IMAD.MOV.U32 R9, RZ, RZ, R3 ;  /* 0x000000ffff097224 */ /* 0x000fe200078e0003 */
[----:B------:R-:W-:Y:S01]  /*0290*/  LOP3.LUT R3, R10, 0xffff, RZ, 0xc0, !PT ;  /* 0x0000ffff0a037812 */ /* 0x000fe200078ec0ff */
[----:B------:R-:W-:Y:S01]  /*02a0*/  IMAD.U32 R2, RZ, RZ, UR10 ;  /* 0x0000000aff027e24 */ /* 0x000fe2000f8e00ff */
[----:B------:R-:W-:-:S07]  /*02b0*/  MOV R0, 0x2d0 ;  /* 0x000002d000007802 */ /* 0x000fce0000000f00 */
[----:B------:R-:W-:Y:S05]  /*02c0*/  CALL.REL.NOINC `($__internal_41_$__cuda_sm20_rem_u16) ;  /* 0x0000000c00e47944 */ /* 0x000fea0003c00000 */
[----:B------:R-:W-:Y:S01]  /*02d0*/  IMAD.SHL.U32 R10, R3, 0x100, RZ ;  /* 0x00000100030a7824 */ /* 0x000fe200078e00ff */
[----:B------:R-:W-:Y:S01]  /*02e0*/  MOV R0, 0x320 ;  /* 0x0000032000007802 */ /* 0x000fe20000000f00 */
[----:B------:R-:W-:Y:S02]  /*02f0*/  IMAD.MOV.U32 R3, RZ, RZ, R12 ;  /* 0x000000ffff037224 */ /* 0x000fe400078e000c */
[----:B------:R-:W-:-:S07]  /*0300*/  IMAD.U32 R2, RZ, RZ, UR10 ;  /* 0x0000000aff027e24 */ /* 0x000fce000f8e00ff */
        /* <DEDUP_REMOVED lines=35> */
.L_x_28302:
        /* <DEDUP_REMOVED lines=70> */
[----:B------:R-:W-:Y:S05]  /*09a0*/  CALL.REL.NOINC `($__internal_41_$__cuda_sm20_rem_u16) ;  /* 0x00000008002c7944 */ /* 0x000fea0003c00000 */
[----:B------:R-:W-:-:S07]  /*09b0*/  IMAD.MOV.U32 R11, RZ, RZ, R3 ;  /* 0x000000ffff0b7224 */ /* 0x000fce00078e0003 */
.L_x_28304:
[----:B------:R-:W-:Y:S05]  /*09c0*/  BSYNC B0 ;  /* 0x0000000000007941 */ /* 0x000fea0003800000 */
.L_x_28303:
[----:B-----5:R-:W-:Y:S01]  /*09d0*/  VIADD R0, R6, 0x80 ;  /* 0x0000008006007836 */ /* 0x020fe20000000000 */
[----:B------:R-:W-:Y:S04]  /*09e0*/  BSSY B0, `(.L_x_28305) ;  /* 0x0000008000007945 */ /* 0x000fe80003800000 */
[----:B------:R-:W-:-:S13]  /*09f0*/  ISETP.GE.AND P1, PT, R0, R7, PT ;  /* 0x000000070000720c */ /* 0x000fda0003f26270 */
[----:B------:R-:W-:Y:S05]  /*0a00*/  @P1 BRA `(.L_x_28306) ;  /* 0x0000000000141947 */ /* 0x000fea0003800000 */
[----:B0-----:R-:W-:Y:S01]  /*0a10*/  LOP3.LUT R3, R12, 0xff, RZ, 0xc0, !PT ;  /* 0x000000ff0c037812 */ /* 0x001fe200078ec0ff */
[----:B------:R-:W-:Y:S01]  /*0a20*/  IMAD.U32 R2, RZ, RZ, UR10 ;  /* 0x0000000aff027e24 */ /* 0x000fe2000f8e00ff */
[----:B------:R-:W-:-:S07]  /*0a30*/  MOV R0, 0xa50 ;  /* 0x00000a5000007802 */ /* 0x000fce0000000f00 */
[----:B------:R-:W-:Y:S05]  /*0a40*/  CALL.REL.NOINC `($__internal_41_$__cuda_sm20_rem_u16) ;  /* 0x0000000800047944 */ /* 0x000fea0003c00000 */
[----:B------:R-:W-:-:S07]  /*0a50*/  IMAD.MOV.U32 R12, RZ, RZ, R3 ;  /* 0x000000ffff0c7224 */ /* 0x000fce00078e0003 */
.L_x_28306:
[----:B------:R-:W-:Y:S05]  /*0a60*/  BSYNC B0 ;  /* 0x0000000000007941 */ /* 0x000fea0003800000 */
.L_x_28305:
[----:B------:R-:W-:Y:S01]  /*0a70*/  VIADD R0, R6, 0x100 ;  /* 0x0000010006007836 */ /* 0x000fe20000000000 */
        /* <DEDUP_REMOVED lines=8> */
.L_x_28308:
[----:B------:R-:W-:Y:S05]  /*0b00*/  BSYNC B0 ;  /* 0x0000000000007941 */ /* 0x000fea0003800000 */
.L_x_28307:
[----:B------:R-:W-:Y:S01]  /*0b10*/  IADD3 R0, R6, 0x180, RZ ;  /* 0x0000018006007810 */ /* 0x000fe20007ffe0ff */
[----:B------:R-:W-:Y:S03]  /*0b20*/  BSSY B0, `(.L_x_28309) ;  /* 0x0000008000007945 */ /* 0x000fe60003800000 */
[----:B------:R-:W-:-:S13]  /*0b30*/  ISETP.GE.AND P1, PT, R0, R7, PT ;  /* 0x000000070000720c */ /* 0x000fda0003f26270 */
[----:B------:R-:W-:Y:S05]  /*0b40*/  @P1 BRA `(.L_x_28310) ;  /* 0x0000000000141947 */ /* 0x000fea0003800000 */
[----:B0-----:R-:W-:Y:S01]  /*0b50*/  LOP3.LUT R3, R14, 0xff, RZ, 0xc0, !PT ;  /* 0x000000ff0e037812 */ /* 0x001fe200078ec0ff */
[----:B------:R-:W-:Y:S01]  /*0b60*/  IMAD.U32 R2, RZ, RZ, UR10 ;  /* 0x0000000aff027e24 */ /* 0x000fe2000f8e00ff */
[----:B------:R-:W-:-:S07]  /*0b70*/  MOV R0, 0xb90 ;  /* 0x00000b9000007802 */ /* 0x000fce0000000f00 */
[----:B------:R-:W-:Y:S05]  /*0b80*/  CALL.REL.NOINC `($__internal_41_$__cuda_sm20_rem_u16) ;  /* 0x0000000400b47944 */ /* 0x000fea0003c00000 */
[----:B------:R-:W-:-:S07]  /*0b90*/  IMAD.MOV.U32 R14, RZ, RZ, R3 ;  /* 0x000000ffff0e7224 */ /* 0x000fce00078e0003 */
.L_x_28310:
[----:B------:R-:W-:Y:S05]  /*0ba0*/  BSYNC B0 ;  /* 0x0000000000007941 */ /* 0x000fea0003800000 */
.L_x_28309:
        /* <DEDUP_REMOVED lines=9> */
.L_x_28312:
[----:B------:R-:W-:Y:S05]  /*0c40*/  BSYNC B0 ;  /* 0x0000000000007941 */ /* 0x000fea0003800000 */
.L_x_28311:
        /* <DEDUP_REMOVED lines=9> */
.L_x_28314:
[----:B------:R-:W-:Y:S05]  /*0ce0*/  BSYNC B0 ;  /* 0x0000000000007941 */ /* 0x000fea0003800000 */
.L_x_28313:
        /* <DEDUP_REMOVED lines=9> */
.L_x_28316:
[----:B------:R-:W-:Y:S05]  /*0d80*/  BSYNC B0 ;  /* 0x0000000000007941 */ /* 0x000fea0003800000 */
.L_x_28315:
        /* <DEDUP_REMOVED lines=8> */
.L_x_28318:
[----:B------:R-:W-:Y:S05]  /*0e10*/  BSYNC B0 ;  /* 0x0000000000007941 */ /* 0x000fea0003800000 */
.L_x_28317:
        /* <DEDUP_REMOVED lines=25> */
.L_x_28321:
        /* <DEDUP_REMOVED lines=8> */
.L_x_28322:
        /* <DEDUP_REMOVED lines=8> */
.L_x_28323:
        /* <DEDUP_REMOVED lines=9> */
.L_x_28324:
[----:B------:R-:W-:Y:S05]  /*1140*/  BSYNC B1 ;  /* 0x0000000000017941 */ /* 0x000fea0003800000 */
.L_x_28320:
[----:B------:R-:W-:-:S13]  /*1150*/  ISETP.GE.AND P0, PT, R6, R7, PT ;  /* 0x000000070600720c */ /* 0x000fda0003f06270 */
[----:B------:R-:W3:Y:S01]  /*1160*/  @!P0 LDC.64 R10, c[0x0][0x218] ;  /* 0x00008600ff0a8b82 */ /* 0x000ee20000000a00 */
[C---:B012---:R-:W-:Y:S02]  /*1170*/  @!P0 VIADD R5, R6.reuse, UR4 ;  /* 0x0000000406058c36 */ /* 0x047fe40008000000 */
[----:B------:R-:W-:-:S03]  /*1180*/  @!P0 VIADD R6, R6, 0x80 ;  /* 0x0000008006068836 */ /* 0x000fc60000000000 */
[----:B---3--:R-:W-:-:S05]  /*1190*/  @!P0 IADD3 R4, P1, R5, R10, RZ ;  /* 0x0000000a05048210 */ /* 0x008fca0007f3e0ff */
[----:B------:R-:W-:-:S05]  /*11a0*/  @!P0 IMAD.X R5, RZ, RZ, R11, P1 ;  /* 0x000000ffff058224 */ /* 0x000fca00008e060b */
[----:B------:R2:W-:Y:S03]  /*11b0*/  @!P0 STG.E.U8 desc[UR8][R4.64], R9 ;  /* 0x0000000904008986 */ /* 0x0005e6000c101108 */
.L_x_28325:
[----:B------:R-:W-:Y:S05]  /*11c0*/  BSYNC B0 ;  /* 0x0000000000007941 */ /* 0x000fea0003800000 */
.L_x_28319:
        /* <DEDUP_REMOVED lines=9> */
        .weak           $__internal_41_$__cuda_sm20_rem_u16
        .type           $__internal_41_$__cuda_sm20_rem_u16,@function
        .size           $__internal_41_$__cuda_sm20_rem_u16,(.L_x_57254 - $__internal_41_$__cuda_sm20_rem_u16)
$__internal_41_$__cuda_sm20_rem_u16:
        /* <DEDUP_REMOVED lines=20> */
[----:B------:R-:W-:Y:S05]  /*13a0*/  RET.REL.NODEC R4 `(_ZN2at6native29vectorized_elementwise_kernelILi8ENS0_13AUnaryFunctorIhhhZZZNS0_16fmod_kernel_cudaERNS_18TensorIteratorBaseEENKUlvE_clEvENKUlvE_clEvEUlhhE_EESt5arrayIPcLm2EEEEviT0_T1_) ;  /* 0xffffffec04147950 */ /* 0x000fea0003c3ffff */
.L_x_28326:
        /* <DEDUP_REMOVED lines=13> */
.L_x_57254:


//--------------------- .text._ZN2at6native18elementwise_kernelILi128ELi4EZNS0_15gpu_kernel_implINS0_13BinaryFunctorIN3c108BFloat16ES5_S5_ZZZNS0_21remainder_kernel_cudaERNS_18TensorIteratorBaseEENKUlvE0_clEvENKUlvE2_clEvEUlS5_S5_E_EEEEvS7_RKT_EUliE_EEviT1_ --------------------------
	.section	.text._ZN2at6native18elementwise_kernelILi128ELi4EZNS0_15gpu_kernel_implINS0_13BinaryFunctorIN3c108BFloat16ES5_S5_ZZZNS0_21remainder_kernel_cudaERNS_18TensorIteratorBaseEENKUlvE0_clEvENKUlvE2_clEvEUlS5_S5_E_EEEEvS7_RKT_EUliE_EEviT1_,"ax",@progbits
	.align	128
        .global         _ZN2at6native18elementwise_kernelILi128ELi4EZNS0_15gpu_kernel_implINS0_13BinaryFunctorIN3c108BFloat16ES5_S5_ZZZNS0_21remainder_kernel_cudaERNS_18TensorIteratorBaseEENKUlvE0_clEvENKUlvE2_clEvEUlS5_S5_E_EEEEvS7_RKT_EUliE_EEviT1_
        .type           _ZN2at6native18elementwise_kernelILi128ELi4EZNS0_15gpu_kernel_implINS0_13BinaryFunctorIN3c108BFloat16ES5_S5_ZZZNS0_21remainder_kernel_cudaERNS_18TensorIteratorBaseEENKUlvE0_clEvENKUlvE2_clEvEUlS5_S5_E_EEEEvS7_RKT_EUliE_EEviT1_,@function
        .size           _ZN2at6native18elementwise_kernelILi128ELi4EZNS0_15gpu_kernel_implINS0_13BinaryFunctorIN3c108BFloat16ES5_S5_ZZZNS0_21remainder_kernel_cudaERNS_18TensorIteratorBaseEENKUlvE0_clEvENKUlvE2_clEvEUlS5_S5_E_EEEEvS7_RKT_EUliE_EEviT1_,(.L_x_57486 - _ZN2at6native18elementwise_kernelILi128ELi4EZNS0_15gpu_kernel_implINS0_13BinaryFunctorIN3c108BFloat16ES5_S5_ZZZNS0_21remainder_kernel_cudaERNS_18TensorIteratorBaseEENKUlvE0_clEvENKUlvE2_clEvEUlS5_S5_E_EEEEvS7_RKT_EUliE_EEviT1_)
        .other          _ZN2at6native18elementwise_kernelILi128ELi4EZNS0_15gpu_kernel_implINS0_13BinaryFunctorIN3c108BFloat16ES5_S5_ZZZNS0_21remainder_kernel_cudaERNS_18TensorIteratorBaseEENKUlvE0_clEvENKUlvE2_clEvEUlS5_S5_E_EEEEvS7_RKT_EUliE_EEviT1_,@"STO_CUDA_ENTRY STV_DEFAULT"
_ZN2at6native18elementwise_kernelILi128ELi4EZNS0_15gpu_kernel_implINS0_13BinaryFunctorIN3c108BFloat16ES5_S5_ZZZNS0_21remainder_kernel_cudaERNS_18TensorIteratorBaseEENKUlvE0_clEvENKUlvE2_clEvEUlS5_S5_E_EEEEvS7_RKT_EUliE_EEviT1_:
.text._ZN2at6native18elementwise_kernelILi128ELi4EZNS0_15gpu_kernel_implINS0_13BinaryFunctorIN3c108BFloat16ES5_S5_ZZZNS0_21remainder_kernel_cudaERNS_18TensorIteratorBaseEENKUlvE0_clEvENKUlvE2_clEvEUlS5_S5_E_EEEEvS7_RKT_EUliE_EEviT1_:
        /* <DEDUP_REMOVED lines=363> */
.L_x_28329:
        /* <DEDUP_REMOVED lines=23> */
.L_x_28333:
[----:B------:R-:W2:Y:S02]  /*1820*/  LDG.E.U8 R2, desc[UR36][R2.64] ;  /* 0x0000002402027981 */ /* 0x000ea4000c1e1100 */
[----:B--2---:R-:W-:-:S04]  /*1830*/  I2FP.F32.U32 R0, R2 ;  /* 0x0000000200007245 */ /* 0x004fc80000201000 */
[----:B------:R-:W-:-:S04]  /*1840*/  F2FP.BF16.F32.PACK_AB R0, RZ, R0 ;  /* 0x00000000ff00723e */ /* 0x000fc800000010ff */
[----:B------:R-:W-:Y:S01]  /*1850*/  PRMT R22, R0, 0x7610, R22 ;  /* 0x0000761000167816 */ /* 0x000fe20000000016 */
[----:B------:R-:W-:Y:S06]  /*1860*/  BRA `(.L_x_28335) ;  /* 0x0000000c00c87947 */ /* 0x000fec0003800000 */
.L_x_28332:
        /* <DEDUP_REMOVED lines=11> */
.L_x_28337:
[----:B------:R-:W2:Y:S02]  /*1920*/  LDG.E R2, desc[UR36][R2.64] ;  /* 0x0000002402027981 */ /* 0x000ea4000c1e1900 */
[----:B--2---:R-:W-:-:S04]  /*1930*/  I2FP.F32.S32 R0, R2 ;  /* 0x0000000200007245 */ /* 0x004fc80000201400 */
[----:B------:R-:W-:-:S04]  /*1940*/  F2FP.BF16.F32.PACK_AB R0, RZ, R0 ;  /* 0x00000000ff00723e */ /* 0x000fc800000010ff */
[----:B------:R-:W-:Y:S01]  /*1950*/  PRMT R22, R0, 0x7610, R22 ;  /* 0x0000761000167816 */ /* 0x000fe20000000016 */
[----:B------:R-:W-:Y:S06]  /*1960*/  BRA `(.L_x_28335) ;  /* 0x0000000c00887947 */ /* 0x000fec0003800000 */
.L_x_28336:
[----:B------:R-:W2:Y:S02]  /*1970*/  LDG.E.U16 R2, desc[UR36][R2.64] ;  /* 0x0000002402027981 */ /* 0x000ea4000c1e1500 */
[----:B--2---:R-:W0:Y:S02]  /*1980*/  I2F.S16 R0, R2 ;  /* 0x0000000200007306 */ /* 0x004e240000101400 */
[----:B0-----:R-:W-:-:S04]  /*1990*/  F2FP.BF16.F32.PACK_AB R0, RZ, R0 ;  /* 0x00000000ff00723e */ /* 0x001fc800000010ff */
[----:B------:R-:W-:Y:S01]  /*19a0*/  PRMT R22, R0, 0x7610, R22 ;  /* 0x0000761000167816 */ /* 0x000fe20000000016 */
[----:B------:R-:W-:Y:S06]  /*19b0*/  BRA `(.L_x_28335) ;  /* 0x0000000c00747947 */ /* 0x000fec0003800000 */
.L_x_28331:
        /* <DEDUP_REMOVED lines=9> */
.L_x_28339:
[----:B------:R-:W2:Y:S02]  /*1a50*/  LDG.E.U16 R0, desc[UR36][R2.64] ;  /* 0x0000002402007981 */ /* 0x000ea4000c1e1500 */
[----:B--2---:R-:W-:-:S05]  /*1a60*/  HADD2.F32 R0, -RZ, R0.H0_H0 ;  /* 0x20000000ff007230 */ /* 0x004fca0000004100 */
[----:B------:R-:W-:-:S04]  /*1a70*/  F2FP.BF16.F32.PACK_AB R0, RZ, R0 ;  /* 0x00000000ff00723e */ /* 0x000fc800000010ff */
[----:B------:R-:W-:Y:S01]  /*1a80*/  PRMT R22, R0, 0x7610, R22 ;  /* 0x0000761000167816 */ /* 0x000fe20000000016 */
[----:B------:R-:W-:Y:S06]  /*1a90*/  BRA `(.L_x_28335) ;  /* 0x0000000c003c7947 */ /* 0x000fec0003800000 */
.L_x_28338:
        /* <DEDUP_REMOVED lines=9> */
.L_x_28341:
[----:B------:R-:W2:Y:S02]  /*1b30*/  LDG.E.U16 R2, desc[UR36][R2.64] ;  /* 0x0000002402027981 */ /* 0x000ea4000c1e1500 */
[----:B--2---:R-:W-:-:S05]  /*1b40*/  HADD2.F32 R0, -RZ, R2.H0_H0 ;  /* 0x20000002ff007230 */ /* 0x004fca0000004100 */
[----:B------:R-:W-:-:S04]  /*1b50*/  F2FP.BF16.F32.PACK_AB R0, RZ, R0 ;  /* 0x00000000ff00723e */ /* 0x000fc800000010ff */
[----:B------:R-:W-:Y:S01]  /*1b60*/  PRMT R22, R0, 0x7610, R22 ;  /* 0x0000761000167816 */ /* 0x000fe20000000016 */
[----:B------:R-:W-:Y:S06]  /*1b70*/  BRA `(.L_x_28335) ;  /* 0x0000000c00047947 */ /* 0x000fec0003800000 */
.L_x_28340:
        /* <DEDUP_REMOVED lines=9> */
.L_x_28330:
        /* <DEDUP_REMOVED lines=14> */
.L_x_28344:
        /* <DEDUP_REMOVED lines=9> */
.L_x_28343:
        /* <DEDUP_REMOVED lines=28> */
.L_x_28346:
        /* <DEDUP_REMOVED lines=15> */
.L_x_28345:
[----:B------:R0:W5:Y:S01]  /*2030*/  LDG.E.U16 R22, desc[UR36][R2.64] ;  /* 0x0000002402167981 */ /* 0x000162000c1e1500 */
[----:B------:R-:W-:Y:S05]  /*2040*/  BRA `(.L_x_28335) ;  /* 0x0000000400d07947 */ /* 0x000fea0003800000 */
.L_x_28342:
        /* <DEDUP_REMOVED lines=13> */
.L_x_28349:
        /* <DEDUP_REMOVED lines=21> */
.L_x_28353:
[----:B------:R-:W-:Y:S05]  /*2270*/  BSYNC B1 ;  /* 0x0000000000017941 */ /* 0x000fea0003800000 */
.L_x_28352:
[----:B------:R-:W-:Y:S01]  /*2280*/  LEA R3, R0, 0x3b800000, 0x17 ;  /* 0x3b80000000037811 */ /* 0x000fe200078eb8ff */
[----:B------:R-:W-:-:S05]  /*2290*/  IMAD.SHL.U32 R0, R2, 0x100000, RZ ;  /* 0x0010000002007824 */ /* 0x000fca00078e00ff */
[----:B------:R-:W-:-:S07]  /*22a0*/  LOP3.LUT R0, R3, R0, R4, 0xfe, !PT ;  /* 0x0000000003007212 */ /* 0x000fce00078efe04 */
.L_x_28351:
[----:B------:R-:W-:Y:S05]  /*22b0*/  BSYNC B0 ;  /* 0x0000000000007941 */ /* 0x000fea0003800000 */
.L_x_28350:
[----:B------:R-:W-:-:S04]  /*22c0*/  F2FP.BF16.F32.PACK_AB R0, RZ, R0 ;  /* 0x00000000ff00723e */ /* 0x000fc800000010ff */
[----:B------:R-:W-:Y:S01]  /*22d0*/  PRMT R22, R0, 0x7610, R22 ;  /* 0x0000761000167816 */ /* 0x000fe20000000016 */
[----:B------:R-:W-:Y:S06]  /*22e0*/  BRA `(.L_x_28335) ;  /* 0x0000000400287947 */ /* 0x000fec0003800000 */
.L_x_28348:
        /* <DEDUP_REMOVED lines=21> */
.L_x_28357:
[----:B------:R-:W-:Y:S05]  /*2440*/  BSYNC B1 ;  /* 0x0000000000017941 */ /* 0x000fea0003800000 */
.L_x_28356:
[----:B------:R-:W-:Y:S01]  /*2450*/  LEA R3, R0, 0x37800000, 0x17 ;  /* 0x3780000000037811 */ /* 0x000fe200078eb8ff */
[----:B------:R-:W-:-:S05]  /*2460*/  IMAD.SHL.U32 R0, R2, 0x200000, RZ ;  /* 0x0020000002007824 */ /* 0x000fca00078e00ff */
[----:B------:R-:W-:-:S07]  /*2470*/  LOP3.LUT R0, R3, R0, R4, 0xfe, !PT ;  /* 0x0000000003007212 */ /* 0x000fce00078efe04 */
.L_x_28355:
[----:B------:R-:W-:Y:S05]  /*2480*/  BSYNC B0 ;  /* 0x0000000000007941 */ /* 0x000fea0003800000 */
.L_x_28354:
[----:B------:R-:W-:-:S04]  /*2490*/  F2FP.BF16.F32.PACK_AB R0, RZ, R0 ;  /* 0x00000000ff00723e */ /* 0x000fc800000010ff */
[----:B------:R-:W-:Y:S01]  /*24a0*/  PRMT R22, R0, 0x7610, R22 ;  /* 0x0000761000167816 */ /* 0x000fe20000000016 */
[----:B------:R-:W-:Y:S06]  /*24b0*/  BRA `(.L_x_28335) ;  /* 0x0000000000b47947 */ /* 0x000fec0003800000 */
.L_x_28347:
        /* <DEDUP_REMOVED lines=14> */
.L_x_28361:
[----:B------:R-:W-:Y:S05]  /*25a0*/  BSYNC B0 ;  /* 0x0000000000007941 */ /* 0x000fea0003800000 */
.L_x_28360:
[----:B------:R-:W-:-:S04]  /*25b0*/  F2FP.BF16.F32.PACK_AB R0, RZ, R0 ;  /* 0x00000000ff00723e */ /* 0x000fc800000010ff */
[----:B------:R-:W-:Y:S01]  /*25c0*/  PRMT R22, R0, 0x7610, R22 ;  /* 0x0000761000167816 */ /* 0x000fe20000000016 */
[----:B------:R-:W-:Y:S06]  /*25d0*/  BRA `(.L_x_28335) ;  /* 0x00000000006c7947 */ /* 0x000fec0003800000 */
.L_x_28334:
        /* <DEDUP_REMOVED lines=16> */
.L_x_28362:
[----:B------:R-:W-:Y:S01]  /*26e0*/  PRMT R22, RZ, 0x7610, R22 ;  /* 0x00007610ff167816 */ /* 0x000fe20000000016 */
[----:B------:R-:W-:Y:S06]  /*26f0*/  BRA `(.L_x_28335) ;  /* 0x0000000000247947 */ /* 0x000fec0003800000 */
.L_x_28359:
[----:B------:R-:W2:Y:S02]  /*2700*/  LDG.E.64 R2, desc[UR36][R2.64] ;  /* 0x0000002402027981 */ /* 0x000ea4000c1e1b00 */
[----:B--2---:R-:W0:Y:S02]  /*2710*/  I2F.U64 R0, R2 ;  /* 0x0000000200007312 */ /* 0x004e240000301000 */
[----:B0-----:R-:W-:-:S04]  /*2720*/  F2FP.BF16.F32.PACK_AB R0, RZ, R0 ;  /* 0x00000000ff00723e */ /* 0x001fc800000010ff */
[----:B------:R-:W-:Y:S01]  /*2730*/  PRMT R22, R0, 0x7610, R22 ;  /* 0x0000761000167816 */ /* 0x000fe20000000016 */
[----:B------:R-:W-:Y:S06]  /*2740*/  BRA `(.L_x_28335) ;  /* 0x0000000000107947 */ /* 0x000fec0003800000 */
.L_x_28358:
[----:B------:R-:W2:Y:S02]  /*2750*/  LDG.E R2, desc[UR36][R2.64] ;  /* 0x0000002402027981 */ /* 0x000ea4000c1e1900 */
[----:B--2---:R-:W-:-:S04]  /*2760*/  I2FP.F32.U32 R0, R2 ;  /* 0x0000000200007245 */ /* 0x004fc80000201000 */
[----:B------:R-:W-:-:S04]  /*2770*/  F2FP.BF16.F32.PACK_AB R0, RZ, R0 ;  /* 0x00000000ff00723e */ /* 0x000fc800000010ff */
[----:B------:R-:W-:-:S07]  /*2780*/  PRMT R22, R0, 0x7610, R22 ;  /* 0x0000761000167816 */ /* 0x000fce0000000016 */
.L_x_28335:
        /* <DEDUP_REMOVED lines=20> */
.L_x_28366:
[----:B------:R-:W2:Y:S02]  /*28d0*/  LDG.E.U8 R4, desc[UR36][R4.64] ;  /* 0x0000002404047981 */ /* 0x000ea4000c1e1100 */
[----:B--2---:R-:W-:-:S04]  /*28e0*/  I2FP.F32.U32 R0, R4 ;  /* 0x0000000400007245 */ /* 0x004fc80000201000 */
[----:B------:R-:W-:-:S04]  /*28f0*/  F2FP.BF16.F32.PACK_AB R0, RZ, R0 ;  /* 0x00000000ff00723e */ /* 0x000fc800000010ff */
[----:B------:R-:W-:Y:S01]  /*2900*/  PRMT R2, R0, 0x7610, R2 ;  /* 0x0000761000027816 */ /* 0x000fe20000000002 */
[----:B------:R-:W-:Y:S06]  /*2910*/  BRA `(.L_x_28368) ;  /* 0x0000000c00c47947 */ /* 0x000fec0003800000 */
.L_x_28365:
        /* <DEDUP_REMOVED lines=11> */
.L_x_28370:
[----:B------:R-:W2:Y:S02]  /*29d0*/  LDG.E R4, desc[UR36][R4.64] ;  /* 0x0000002404047981 */ /* 0x000ea4000c1e1900 */
[----:B--2---:R-:W-:-:S04]  /*29e0*/  I2FP.F32.S32 R0, R4 ;  /* 0x0000000400007245 */ /* 0x004fc80000201400 */
[----:B------:R-:W-:-:S04]  /*29f0*/  F2FP.BF16.F32.PACK_AB R0, RZ, R0 ;  /* 0x00000000ff00723e */ /* 0x000fc800000010ff */
[----:B------:R-:W-:Y:S01]  /*2a00*/  PRMT R2, R0, 0x7610, R2 ;  /* 0x0000761000027816 */ /* 0x000fe20000000002 */
[----:B------:R-:W-:Y:S06]  /*2a10*/  BRA `(.L_x_28368) ;  /* 0x0000000c00847947 */ /* 0x000fec0003800000 */
.L_x_28369:
[----:B------:R-:W2:Y:S02]  /*2a20*/  LDG.E.U16 R4, desc[UR36][R4.64] ;  /* 0x0000002404047981 */ /* 0x000ea4000c1e1500 */
[----:B--2---:R-:W0:Y:S02]  /*2a30*/  I2F.S16 R0, R4 ;  /* 0x0000000400007306 */ /* 0x004e240000101400 */
[----:B0-----:R-:W-:-:S04]  /*2a40*/  F2FP.BF16.F32.PACK_AB R0, RZ, R0 ;  /* 0x00000000ff00723e */ /* 0x001fc800000010ff */
[----:B------:R-:W-:Y:S01]  /*2a50*/  PRMT R2, R0, 0x7610, R2 ;  /* 0x0000761000027816 */ /* 0x000fe20000000002 */
[----:B------:R-:W-:Y:S06]  /*2a60*/  BRA `(.L_x_28368) ;  /* 0x0000000c00707947 */ /* 0x000fec0003800000 */
.L_x_28364:
        /* <DEDUP_REMOVED lines=9> */
.L_x_28372:
[----:B------:R-:W2:Y:S02]  /*2b00*/  LDG.E.U16 R0, desc[UR36][R4.64] ;  /* 0x0000002404007981 */ /* 0x000ea4000c1e1500 */
[----:B--2---:R-:W-:-:S05]  /*2b10*/  HADD2.F32 R0, -RZ, R0.H0_H0 ;  /* 0x20000000ff007230 */ /* 0x004fca0000004100 */
[----:B------:R-:W-:-:S04]  /*2b20*/  F2FP.BF16.F32.PACK_AB R0, RZ, R0 ;  /* 0x00000000ff00723e */ /* 0x000fc800000010ff */
[----:B------:R-:W-:Y:S01]  /*2b30*/  PRMT R2, R0, 0x7610, R2 ;  /* 0x0000761000027816 */ /* 0x000fe20000000002 */
[----:B------:R-:W-:Y:S06]  /*2b40*/  BRA `(.L_x_28368) ;  /* 0x0000000c00387947 */ /* 0x000fec0003800000 */
.L_x_28371:
        /* <DEDUP_REMOVED lines=9> */
.L_x_28374:
[----:B------:R-:W2:Y:S02]  /*2be0*/  LDG.E.U16 R4, desc[UR36][R4.64] ;  /* 0x0000002404047981 */ /* 0x000ea4000c1e1500 */
[----:B--2---:R-:W-:-:S05]  /*2bf0*/  HADD2.F32 R0, -RZ, R4.H0_H0 ;  /* 0x20000004ff007230 */ /* 0x004fca0000004100 */
[----:B------:R-:W-:-:S04]  /*2c00*/  F2FP.BF16.F32.PACK_AB R0, RZ, R0 ;  /* 0x00000000ff00723e */ /* 0x000fc800000010ff */
[----:B------:R-:W-:Y:S01]  /*2c10*/  PRMT R2, R0, 0x7610, R2 ;  /* 0x0000761000027816 */ /* 0x000fe20000000002 */
[----:B------:R-:W-:Y:S06]  /*2c20*/  BRA `(.L_x_28368) ;  /* 0x0000000c00007947 */ /* 0x000fec0003800000 */
.L_x_28373:
        /* <DEDUP_REMOVED lines=9> */
.L_x_28363:
        /* <DEDUP_REMOVED lines=14> */
.L_x_28377:
        /* <DEDUP_REMOVED lines=9> */
.L_x_28376:
        /* <DEDUP_REMOVED lines=28> */
.L_x_28379:
        /* <DEDUP_REMOVED lines=14> */
.L_x_28378:
[----:B------:R0:W5:Y:S01]  /*30d0*/  LDG.E.U16 R2, desc[UR36][R4.64] ;  /* 0x0000002404027981 */ /* 0x000162000c1e1500 */
[----:B------:R-:W-:Y:S05]  /*30e0*/  BRA `(.L_x_28368) ;  /* 0x0000000400d07947 */ /* 0x000fea0003800000 */
.L_x_28375:
        /* <DEDUP_REMOVED lines=13> */
.L_x_28382:
        /* <DEDUP_REMOVED lines=21> */
.L_x_28386:
[----:B------:R-:W-:Y:S05]  /*3310*/  BSYNC B1 ;  /* 0x0000000000017941 */ /* 0x000fea0003800000 */
.L_x_28385:
[----:B------:R-:W-:Y:S01]  /*3320*/  LEA R3, R0, 0x3b800000, 0x17 ;  /* 0x3b80000000037811 */ /* 0x000fe200078eb8ff */
[----:B------:R-:W-:-:S05]  /*3330*/  IMAD.SHL.U32 R0, R2, 0x100000, RZ ;  /* 0x0010000002007824 */ /* 0x000fca00078e00ff */
[----:B------:R-:W-:-:S07]  /*3340*/  LOP3.LUT R0, R3, R0, R4, 0xfe, !PT ;  /* 0x0000000003007212 */ /* 0x000fce00078efe04 */
.L_x_28384:
[----:B------:R-:W-:Y:S05]  /*3350*/  BSYNC B0 ;  /* 0x0000000000007941 */ /* 0x000fea0003800000 */
.L_x_28383:
[----:B------:R-:W-:-:S04]  /*3360*/  F2FP.BF16.F32.PACK_AB R0, RZ, R0 ;  /* 0x00000000ff00723e */ /* 0x000fc800000010ff */
[----:B------:R-:W-:Y:S01]  /*3370*/  PRMT R2, R0, 0x7610, R2 ;  /* 0x0000761000027816 */ /* 0x000fe20000000002 */
[----:B------:R-:W-:Y:S06]  /*3380*/  BRA `(.L_x_28368) ;  /* 0x0000000400287947 */ /* 0x000fec0003800000 */
.L_x_28381:
        /* <DEDUP_REMOVED lines=21> */
.L_x_28390:
[----:B------:R-:W-:Y:S05]  /*34e0*/  BSYNC B1 ;  /* 0x0000000000017941 */ /* 0x000fea0003800000 */
.L_x_28389:
[----:B------:R-:W-:Y:S01]  /*34f0*/  LEA R3, R0, 0x37800000, 0x17 ;  /* 0x3780000000037811 */ /* 0x000fe200078eb8ff */
[----:B------:R-:W-:-:S05]  /*3500*/  IMAD.SHL.U32 R0, R2, 0x200000, RZ ;  /* 0x0020000002007824 */ /* 0x000fca00078e00ff */
[----:B------:R-:W-:-:S07]  /*3510*/  LOP3.LUT R0, R3, R0, R4, 0xfe, !PT ;  /* 0x0000000003007212 */ /* 0x000fce00078efe04 */
.L_x_28388:
[----:B------:R-:W-:Y:S05]  /*3520*/  BSYNC B0 ;  /* 0x0000000000007941 */ /* 0x000fea0003800000 */
.L_x_28387:
[----:B------:R-:W-:-:S04]  /*3530*/  F2FP.BF16.F32.PACK_AB R0, RZ, R0 ;  /* 0x00000000ff00723e */ /* 0x000fc800000010ff */
[----:B------:R-:W-:Y:S01]  /*3540*/  PRMT R2, R0, 0x7610, R2 ;  /* 0x0000761000027816 */ /* 0x000fe20000000002 */
[----:B------:R-:W-:Y:S06]  /*3550*/  BRA `(.L_x_28368) ;  /* 0x0000000000b47947 */ /* 0x000fec0003800000 */
.L_x_28380:
        /* <DEDUP_REMOVED lines=14> */
.L_x_28394:
[----:B------:R-:W-:Y:S05]  /*3640*/  BSYNC B0 ;  /* 0x0000000000007941 */ /* 0x000fea0003800000 */
.L_x_28393:
[----:B------:R-:W-:-:S04]  /*3650*/  F2FP.BF16.F32.PACK_AB R0, RZ, R0 ;  /* 0x00000000ff00723e */ /* 0x000fc800000010ff */
[----:B------:R-:W-:Y:S01]  /*3660*/  PRMT R2, R0, 0x7610, R2 ;  /* 0x0000761000027816 */ /* 0x000fe20000000002 */
[----:B------:R-:W-:Y:S06]  /*3670*/  BRA `(.L_x_28368) ;  /* 0x00000000006c7947 */ /* 0x000fec0003800000 */
.L_x_28367:
        /* <DEDUP_REMOVED lines=16> */
.L_x_28395:
[----:B------:R-:W-:Y:S01]  /*3780*/  PRMT R2, RZ, 0x7610, R2 ;  /* 0x00007610ff027816 */ /* 0x000fe20000000002 */
[----:B------:R-:W-:Y:S06]  /*3790*/  BRA `(.L_x_28368) ;  /* 0x0000000000247947 */ /* 0x000fec0003800000 */
.L_x_28392:
[----:B------:R-:W2:Y:S02]  /*37a0*/  LDG.E.64 R4, desc[UR36][R4.64] ;  /* 0x0000002404047981 */ /* 0x000ea4000c1e1b00 */
[----:B--2---:R-:W0:Y:S02]  /*37b0*/  I2F.U64 R0, R4 ;  /* 0x0000000400007312 */ /* 0x004e240000301000 */
[----:B0-----:R-:W-:-:S04]  /*37c0*/  F2FP.BF16.F32.PACK_AB R0, RZ, R0 ;  /* 0x00000000ff00723e */ /* 0x001fc800000010ff */
[----:B------:R-:W-:Y:S01]  /*37d0*/  PRMT R2, R0, 0x7610, R2 ;  /* 0x0000761000027816 */ /* 0x000fe20000000002 */
[----:B------:R-:W-:Y:S06]  /*37e0*/  BRA `(.L_x_28368) ;  /* 0x0000000000107947 */ /* 0x000fec0003800000 */
.L_x_28391:
[----:B------:R-:W2:Y:S02]  /*37f0*/  LDG.E R4, desc[UR36][R4.64] ;  /* 0x0000002404047981 */ /* 0x000ea4000c1e1900 */
[----:B--2---:R-:W-:-:S04]  /*3800*/  I2FP.F32.U32 R0, R4 ;  /* 0x0000000400007245 */ /* 0x004fc80000201000 */
[----:B------:R-:W-:-:S04]  /*3810*/  F2FP.BF16.F32.PACK_AB R0, RZ, R0 ;  /* 0x00000000ff00723e */ /* 0x000fc800000010ff */
[----:B------:R-:W-:-:S07]  /*3820*/  PRMT R2, R0, 0x7610, R2 ;  /* 0x0000761000027816 */ /* 0x000fce0000000002 */
.L_x_28368:
        /* <DEDUP_REMOVED lines=29> */
.L_x_28401:
[----:B------:R-:W-:Y:S01]  /*3a00*/  FSETP.GEU.FTZ.AND P0, PT, R7, -R6, PT ;  /* 0x800000060700720b */ /* 0x000fe20003f1e000 */
[----:B------:R-:W-:-:S12]  /*3a10*/  FADD.FTZ R0, R0, -1 ;  /* 0xbf80000000007421 */ /* 0x000fd80000010000 */
[----:B------:R-:W-:-:S07]  /*3a20*/  @!P0 FADD.FTZ R0, R0, -1 ;  /* 0xbf80000000008421 */ /* 0x000fce0000010000 */
.L_x_28400:
[----:B------:R-:W-:Y:S05]  /*3a30*/  BSYNC B1 ;  /* 0x0000000000017941 */ /* 0x000fea0003800000 */
.L_x_28399:
[----:B------:R-:W-:Y:S01]  /*3a40*/  FFMA.FTZ R3, -R6, R0, R3 ;  /* 0x0000000006037223 */ /* 0x000fe20000010103 */
[----:B------:R-:W-:Y:S06]  /*3a50*/  BRA `(.L_x_28397) ;  /* 0x00000000007c7947 */ /* 0x000fec0003800000 */
.L_x_28398:
        /* <DEDUP_REMOVED lines=15> */
.L_x_28404:
        /* <DEDUP_REMOVED lines=13> */
.L_x_28403:
[----:B------:R-:W-:Y:S05]  /*3c20*/  BSYNC B1 ;  /* 0x0000000000017941 */ /* 0x000fea0003800000 */
.L_x_28402:
[----:B------:R-:W-:-:S04]  /*3c30*/  FMUL.FTZ R3, R3, 1.1920928955078125e-07 ;  /* 0x3400000003037820 */ /* 0x000fc80000410000 */
[----:B------:R-:W-:-:S07]  /*3c40*/  FMUL.FTZ R3, R8, R3 ;  /* 0x0000000308037220 */ /* 0x000fce0000410000 */
.L_x_28397:
[----:B------:R-:W-:Y:S05]  /*3c50*/  BSYNC B0 ;  /* 0x0000000000007941 */ /* 0x000fea0003800000 */
.L_x_28396:
[----:B------:R-:W1:Y:S01]  /*3c60*/  LDC.U8 R4, c[0x0][0x491] ;  /* 0x00012440ff047b82 */ /* 0x000e620000000000 */
[C---:B------:R-:W-:Y:S01]  /*3c70*/  FSETP.GTU.FTZ.AND P0, PT, |R3|.reuse, +INF , PT ;  /* 0x7f8000000300780b */ /* 0x040fe20003f1c200 */
[----:B------:R-:W-:Y:S01]  /*3c80*/  IMAD.U32 R5, R2, 0x10000, RZ ;  /* 0x0001000002057824 */ /* 0x000fe200078e00ff */
[----:B------:R-:W-:-:S04]  /*3c90*/  LOP3.LUT R22, R3, 0x80000000, R22, 0xb8, !PT ;  /* 0x8000000003167812 */ /* 0x000fc800078eb816 */
[----:B------:R-:W-:Y:S02]  /*3ca0*/  FSEL R22, R3, R22, P0 ;  /* 0x0000001603167208 */ /* 0x000fe40000000000 */
[----:B------:R-:W-:Y:S02]  /*3cb0*/  FSETP.GEU.FTZ.AND P1, PT, R5, RZ, PT ;  /* 0x000000ff0500720b */ /* 0x000fe40003f3e000 */
[C---:B------:R-:W-:Y:S02]  /*3cc0*/  FSETP.NEU.FTZ.AND P0, PT, R22.reuse, RZ, PT ;  /* 0x000000ff1600720b */ /* 0x040fe40003f1d000 */
[----:B------:R-:W-:-:S04]  /*3cd0*/  FSETP.GEU.FTZ.AND P2, PT, R22, RZ, PT ;  /* 0x000000ff1600720b */ /* 0x000fc80003f5e000 */
[----:B------:R-:W-:Y:S02]  /*3ce0*/  PLOP3.LUT P0, PT, P0, P2, P1, 0x9f, 0x0 ;  /* 0x000000000000781c */ /* 0x000fe40000705317 */
[----:B-1----:R-:W-:-:S11]  /*3cf0*/  PRMT R0, R4, 0x9910, RZ ;  /* 0x0000991004007816 */ /* 0x002fd600000000ff */
[----:B------:R-:W-:Y:S01]  /*3d00*/  @!P0 FADD.FTZ R22, R22, R5 ;  /* 0x0000000516168221 */ /* 0x000fe20000010000 */
[----:B------:R-:W-:-:S03]  /*3d10*/  ISETP.GT.AND P0, PT, R0, 0x9, PT ;  /* 0x000000090000780c */ /* 0x000fc60003f04270 */
[----:B------:R1:W2:Y:S10]  /*3d20*/  F2F.BF16.F32 R3, R22 ;  /* 0x0000001600037304 */ /* 0x0002b40000202000 */
        /* <DEDUP_REMOVED lines=9> */
[----:B--2---:R-:W-:-:S04]  /*3dc0*/  IMAD.U32 R0, R3, 0x10000, RZ ;  /* 0x0001000003007824 */ /* 0x004fc800078e00ff */
[----:B------:R-:W1:Y:S02]  /*3dd0*/  F2I.FTZ.TRUNC.NTZ R3, R0 ;  /* 0x0000000000037305 */ /* 0x000e64000021f100 */
[----:B-1----:R1:W-:Y:S01]  /*3de0*/  STG.E.U8 desc[UR36][R16.64], R3 ;  /* 0x0000000310007986 */ /* 0x0023e2000c101124 */
[----:B------:R-:W-:Y:S05]  /*3df0*/  BRA `(.L_x_28410) ;  /* 0x0000000c00947947 */ /* 0x000fea0003800000 */
.L_x_28408:
[----:B--2---:R-:W-:-:S06]  /*3e00*/  IMAD.U32 R3, R3, 0x10000, RZ ;  /* 0x0001000003037824 */ /* 0x004fcc00078e00ff */
[----:B------:R-:W1:Y:S02]  /*3e10*/  F2I.S64.TRUNC R2, R3 ;  /* 0x0000000300027311 */ /* 0x000e64000020d900 */
[----:B-1----:R1:W-:Y:S01]  /*3e20*/  STG.E.U8 desc[UR36][R16.64], R2 ;  /* 0x0000000210007986 */ /* 0x0023e2000c101124 */
[----:B------:R-:W-:Y:S05]  /*3e30*/  BRA `(.L_x_28410) ;  /* 0x0000000c00847947 */ /* 0x000fea0003800000 */
.L_x_28407:
[----:B------:R-:W-:-:S13]  /*3e40*/  ISETP.NE.AND P0, PT, R0, 0x2, PT ;  /* 0x000000020000780c */ /* 0x000fda0003f05270 */
[----:B------:R-:W-:Y:S05]  /*3e50*/  @!P0 BRA `(.L_x_28411) ;  /* 0x0000000000308947 */ /* 0x000fea0003800000 */
[----:B------:R-:W-:-:S13]  /*3e60*/  ISETP.NE.AND P0, PT, R0, 0x3, PT ;  /* 0x000000030000780c */ /* 0x000fda0003f05270 */
[----:B------:R-:W-:Y:S05]  /*3e70*/  @!P0 BRA `(.L_x_28412) ;  /* 0x0000000000188947 */ /* 0x000fea0003800000 */
[----:B------:R-:W-:-:S13]  /*3e80*/  ISETP.NE.AND P0, PT, R0, 0x4, PT ;  /* 0x000000040000780c */ /* 0x000fda0003f05270 */
[----:B------:R-:W-:Y:S05]  /*3e90*/  @P0 BRA `(.L_x_28409) ;  /* 0x0000000c000c0947 */ /* 0x000fea0003800000 */
[----:B--2---:R-:W-:-:S06]  /*3ea0*/  IMAD.U32 R3, R3, 0x10000, RZ ;  /* 0x0001000003037824 */ /* 0x004fcc00078e00ff */
[----:B------:R-:W1:Y:S02]  /*3eb0*/  F2I.S64.TRUNC R2, R3 ;  /* 0x0000000300027311 */ /* 0x000e64000020d900 */
[----:B-1----:R1:W-:Y:S01]  /*3ec0*/  STG.E.64 desc[UR36][R16.64], R2 ;  /* 0x0000000210007986 */ /* 0x0023e2000c101b24 */
[----:B------:R-:W-:Y:S05]  /*3ed0*/  BRA `(.L_x_28410) ;  /* 0x0000000c005c7947 */ /* 0x000fea0003800000 */
.L_x_28412:
[----:B--2---:R-:W-:-:S06]  /*3ee0*/  IMAD.U32 R3, R3, 0x10000, RZ ;  /* 0x0001000003037824 */ /* 0x004fcc00078e00ff */
[----:B------:R-:W1:Y:S02]  /*3ef0*/  F2I.FTZ.TRUNC.NTZ R3, R3 ;  /* 0x0000000300037305 */ /* 0x000e64000021f100 */
[----:B-1----:R1:W-:Y:S01]  /*3f00*/  STG.E desc[UR36][R16.64], R3 ;  /* 0x0000000310007986 */ /* 0x0023e2000c101924 */
[----:B------:R-:W-:Y:S05]  /*3f10*/  BRA `(.L_x_28410) ;  /* 0x0000000c004c7947 */ /* 0x000fea0003800000 */
.L_x_28411:
[----:B--2---:R-:W-:-:S06]  /*3f20*/  IMAD.U32 R3, R3, 0x10000, RZ ;  /* 0x0001000003037824 */ /* 0x004fcc00078e00ff */
[----:B------:R-:W1:Y:S02]  /*3f30*/  F2I.FTZ.TRUNC.NTZ R3, R3 ;  /* 0x0000000300037305 */ /* 0x000e64000021f100 */
[----:B-1----:R1:W-:Y:S01]  /*3f40*/  STG.E.U16 desc[UR36][R16.64], R3 ;  /* 0x0000000310007986 */ /* 0x0023e2000c101524 */
[----:B------:R-:W-:Y:S05]  /*3f50*/  BRA `(.L_x_28410) ;  /* 0x0000000c003c7947 */ /* 0x000fea0003800000 */
.L_x_28406:
[----:B------:R-:W-:-:S13]  /*3f60*/  ISETP.GT.AND P0, PT, R0, 0x6, PT ;  /* 0x000000060000780c */ /* 0x000fda0003f04270 */
[----:B------:R-:W-:Y:S05]  /*3f70*/  @P0 BRA `(.L_x_28413) ;  /* 0x00000000002c0947 */ /* 0x000fea0003800000 */
[----:B------:R-:W-:-:S13]  /*3f80*/  ISETP.NE.AND P0, PT, R0, 0x5, PT ;  /* 0x000000050000780c */ /* 0x000fda0003f05270 */
[----:B------:R-:W-:Y:S05]  /*3f90*/  @!P0 BRA `(.L_x_28414) ;  /* 0x0000000000148947 */ /* 0x000fea0003800000 */
[----:B------:R-:W-:-:S13]  /*3fa0*/  ISETP.NE.AND P0, PT, R0, 0x6, PT ;  /* 0x000000060000780c */ /* 0x000fda0003f05270 */
[----:B------:R-:W-:Y:S05]  /*3fb0*/  @P0 BRA `(.L_x_28409) ;  /* 0x0000000800c40947 */ /* 0x000fea0003800000 */
[----:B--2---:R-:W-:-:S05]  /*3fc0*/  IMAD.U32 R3, R3, 0x10000, RZ ;  /* 0x0001000003037824 */ /* 0x004fca00078e00ff */
[----:B------:R1:W-:Y:S01]  /*3fd0*/  STG.E desc[UR36][R16.64], R3 ;  /* 0x0000000310007986 */ /* 0x0003e2000c101924 */
[----:B------:R-:W-:Y:S05]  /*3fe0*/  BRA `(.L_x_28410) ;  /* 0x0000000c00187947 */ /* 0x000fea0003800000 */
.L_x_28414:
[----:B--2---:R-:W-:-:S05]  /*3ff0*/  IMAD.U32 R0, R3, 0x10000, RZ ;  /* 0x0001000003007824 */ /* 0x004fca00078e00ff */
[----:B------:R-:W-:-:S05]  /*4000*/  F2FP.F16.F32.PACK_AB R0, RZ, R0 ;  /* 0x00000000ff00723e */ /* 0x000fca00000000ff */
[----:B------:R1:W-:Y:S01]  /*4010*/  STG.E.U16 desc[UR36][R16.64], R0 ;  /* 0x0000000010007986 */ /* 0x0003e2000c101524 */
[----:B------:R-:W-:Y:S05]  /*4020*/  BRA `(.L_x_28410) ;  /* 0x0000000c00087947 */ /* 0x000fea0003800000 */
.L_x_28413:
[----:B------:R-:W-:-:S13]  /*4030*/  ISETP.NE.AND P0, PT, R0, 0x7, PT ;  /* 0x000000070000780c */ /* 0x000fda0003f05270 */
[----:B------:R-:W-:Y:S05]  /*4040*/  @!P0 BRA `(.L_x_28415) ;  /* 0x0000000000348947 */ /* 0x000fea0003800000 */
[----:B------:R-:W-:-:S13]  /*4050*/  ISETP.NE.AND P0, PT, R0, 0x8, PT ;  /* 0x000000080000780c */ /* 0x000fda0003f05270 */
[----:B------:R-:W-:Y:S05]  /*4060*/  @!P0 BRA `(.L_x_28416) ;  /* 0x0000000000188947 */ /* 0x000fea0003800000 */
[----:B------:R-:W-:-:S13]  /*4070*/  ISETP.NE.AND P0, PT, R0, 0x9, PT ;  /* 0x000000090000780c */ /* 0x000fda0003f05270 */
[----:B------:R-:W-:Y:S05]  /*4080*/  @P0 BRA `(.L_x_28409) ;  /* 0x0000000800900947 */ /* 0x000fea0003800000 */
[----:B--2---:R-:W-:Y:S02]  /*4090*/  IMAD.U32 R2, R3, 0x10000, RZ ;  /* 0x0001000003027824 */ /* 0x004fe400078e00ff */
[----:B------:R-:W-:-:S05]  /*40a0*/  IMAD.MOV.U32 R3, RZ, RZ, RZ ;  /* 0x000000ffff037224 */ /* 0x000fca00078e00ff */
[----:B------:R1:W-:Y:S01]  /*40b0*/  STG.E.64 desc[UR36][R16.64], R2 ;  /* 0x0000000210007986 */ /* 0x0003e2000c101b24 */
[----:B------:R-:W-:Y:S05]  /*40c0*/  BRA `(.L_x_28410) ;  /* 0x0000000800e07947 */ /* 0x000fea0003800000 */
.L_x_28416:
[----:B--2---:R-:W-:-:S05]  /*40d0*/  IMAD.U32 R3, R3, 0x10000, RZ ;  /* 0x0001000003037824 */ /* 0x004fca00078e00ff */
[----:B------:R-:W-:-:S04]  /*40e0*/  F2FP.F16.F32.PACK_AB R3, RZ, R3 ;  /* 0x00000003ff03723e */ /* 0x000fc800000000ff */
[----:B------:R-:W-:-:S05]  /*40f0*/  PRMT R3, R3, 0x5410, RZ ;  /* 0x0000541003037816 */ /* 0x000fca00000000ff */
[----:B------:R1:W-:Y:S01]  /*4100*/  STG.E desc[UR36][R16.64], R3 ;  /* 0x0000000310007986 */ /* 0x0003e2000c101924 */
[----:B------:R-:W-:Y:S05]  /*4110*/  BRA `(.L_x_28410) ;  /* 0x0000000800cc7947 */ /* 0x000fea0003800000 */
.L_x_28415:
[----:B--2---:R-:W-:-:S04]  /*4120*/  IMAD.U32 R2, R3, 0x10000, RZ ;  /* 0x0001000003027824 */ /* 0x004fc800078e00ff */
[----:B------:R-:W-:-:S06]  /*4130*/  FMUL.FTZ R2, R2, 1 ;  /* 0x3f80000002027820 */ /* 0x000fcc0000410000 */
[----:B------:R-:W1:Y:S02]  /*4140*/  F2F.F64.F32 R2, R2 ;  /* 0x0000000200027310 */ /* 0x000e640000201800 */
[----:B-1----:R1:W-:Y:S01]  /*4150*/  STG.E.64 desc[UR36][R16.64], R2 ;  /* 0x0000000210007986 */ /* 0x0023e2000c101b24 */
[----:B------:R-:W-:Y:S05]  /*4160*/  BRA `(.L_x_28410) ;  /* 0x0000000800b87947 */ /* 0x000fea0003800000 */
.L_x_28405:
        /* <DEDUP_REMOVED lines=8> */
[----:B--2---:R-:W-:-:S05]  /*41f0*/  IMAD.U32 R3, R3, 0x10000, RZ ;  /* 0x0001000003037824 */ /* 0x004fca00078e00ff */
[----:B------:R-:W-:-:S04]  /*4200*/  FSETP.NEU.FTZ.AND P0, PT, R3, RZ, PT ;  /* 0x000000ff0300720b */ /* 0x000fc80003f1d000 */
[----:B------:R-:W-:-:S05]  /*4210*/  SEL R3, RZ, 0x1, !P0 ;  /* 0x00000001ff037807 */ /* 0x000fca0004000000 */
[----:B------:R1:W-:Y:S01]  /*4220*/  STG.E.U8 desc[UR36][R16.64], R3 ;  /* 0x0000000310007986 */ /* 0x0003e2000c101124 */
[----:B------:R-:W-:Y:S05]  /*4230*/  BRA `(.L_x_28410) ;  /* 0x0000000800847947 */ /* 0x000fea0003800000 */
.L_x_28419:
[----:B--2---:R-:W-:Y:S01]  /*4240*/  IMAD.U32 R3, R3, 0x10000, RZ ;  /* 0x0001000003037824 */ /* 0x004fe200078e00ff */
[----:B------:R-:W-:-:S03]  /*4250*/  CS2R R6, SRZ ;  /* 0x0000000000067805 */ /* 0x000fc6000001ff00 */
[----:B------:R-:W-:-:S04]  /*4260*/  FMUL.FTZ R3, R3, 1 ;  /* 0x3f80000003037820 */ /* 0x000fc80000410000 */
[----:B------:R-:W1:Y:S02]  /*4270*/  F2F.F64.F32 R4, R3 ;  /* 0x0000000300047310 */ /* 0x000e640000201800 */
[----:B-1----:R1:W-:Y:S01]  /*4280*/  STG.E.128 desc[UR36][R16.64], R4 ;  /* 0x0000000410007986 */ /* 0x0023e2000c101d24 */
[----:B------:R-:W-:Y:S05]  /*4290*/  BRA `(.L_x_28410) ;  /* 0x00000008006c7947 */ /* 0x000fea0003800000 */
.L_x_28418:
        /* <DEDUP_REMOVED lines=21> */
.L_x_28423:
[----:B------:R-:W-:Y:S05]  /*43f0*/  BSYNC B0 ;  /* 0x0000000000007941 */ /* 0x000fea0003800000 */
.L_x_28422:
[----:B------:R-:W-:-:S05]  /*4400*/  LOP3.LUT R3, R0, R3, RZ, 0xfc, !PT ;  /* 0x0000000300037212 */ /* 0x000fca00078efcff */
[----:B------:R1:W-:Y:S01]  /*4410*/  STG.E.U8 desc[UR36][R16.64], R3 ;  /* 0x0000000310007986 */ /* 0x0003e2000c101124 */
[----:B------:R-:W-:Y:S05]  /*4420*/  BRA `(.L_x_28410) ;  /* 0x0000000800087947 */ /* 0x000fea0003800000 */
.L_x_28421:
[----:B--2---:R-:W-:Y:S01]  /*4430*/  IMAD.U32 R3, R3, 0x10000, RZ ;  /* 0x0001000003037824 */ /* 0x004fe200078e00ff */
        /* <DEDUP_REMOVED lines=12> */
.L_x_28425:
[----:B------:R-:W-:Y:S01]  /*4500*/  IMAD.MOV.U32 R0, RZ, RZ, 0x7f ;  /* 0x0000007fff007424 */ /* 0x000fe200078e00ff */
[----:B------:R-:W-:-:S04]  /*4510*/  ISETP.GT.U32.AND P0, PT, R2, 0x7f800000, PT ;  /* 0x7f8000000200780c */ /* 0x000fc80003f04070 */
[----:B------:R-:W-:-:S09]  /*4520*/  SEL R0, R0, 0x7c, P0 ;  /* 0x0000007c00007807 */ /* 0x000fd20000000000 */
.L_x_28426:
[----:B------:R-:W-:Y:S05]  /*4530*/  BSYNC B0 ;  /* 0x0000000000007941 */ /* 0x000fea0003800000 */
.L_x_28424:
[----:B------:R-:W-:-:S04]  /*4540*/  LOP3.LUT R2, R3, 0x80000000, RZ, 0xc0, !PT ;  /* 0x8000000003027812 */ /* 0x000fc800078ec0ff */
[----:B------:R-:W-:-:S04]  /*4550*/  SHF.R.U32.HI R3, RZ, 0x18, R2 ;  /* 0x00000018ff037819 */ /* 0x000fc80000011602 */
[----:B------:R-:W-:-:S05]  /*4560*/  LOP3.LUT R3, R0, R3, RZ, 0xfc, !PT ;  /* 0x0000000300037212 */ /* 0x000fca00078efcff */
[----:B------:R1:W-:Y:S01]  /*4570*/  STG.E.U8 desc[UR36][R16.64], R3 ;  /* 0x0000000310007986 */ /* 0x0003e2000c101124 */
[----:B------:R-:W-:Y:S05]  /*4580*/  BRA `(.L_x_28410) ;  /* 0x0000000400b07947 */ /* 0x000fea0003800000 */
.L_x_28420:
[----:B--2---:R1:W-:Y:S01]  /*4590*/  STG.E.U16 desc[UR36][R16.64], R3 ;  /* 0x0000000310007986 */ /* 0x0043e2000c101524 */
[----:B------:R-:W-:Y:S05]  /*45a0*/  BRA `(.L_x_28410) ;  /* 0x0000000400a87947 */ /* 0x000fea0003800000 */
.L_x_28417:
        /* <DEDUP_REMOVED lines=8> */
[----:B--2---:R-:W-:-:S06]  /*4630*/  IMAD.U32 R3, R3, 0x10000, RZ ;  /* 0x0001000003037824 */ /* 0x004fcc00078e00ff */
[----:B------:R-:W1:Y:S02]  /*4640*/  F2I.FTZ.U32.TRUNC.NTZ R3, R3 ;  /* 0x0000000300037305 */ /* 0x000e64000021f000 */
[----:B-1----:R1:W-:Y:S01]  /*4650*/  STG.E.U16 desc[UR36][R16.64], R3 ;  /* 0x0000000310007986 */ /* 0x0023e2000c101524 */
[----:B------:R-:W-:Y:S05]  /*4660*/  BRA `(.L_x_28410) ;  /* 0x0000000400787947 */ /* 0x000fea0003800000 */
.L_x_28429:
[----:B--2---:R-:W-:Y:S01]  /*4670*/  IMAD.U32 R3, R3, 0x10000, RZ ;  /* 0x0001000003037824 */ /* 0x004fe200078e00ff */
        /* <DEDUP_REMOVED lines=16> */
.L_x_28432:
[----:B------:R-:W-:-:S04]  /*4780*/  LOP3.LUT R2, R3, 0x80000000, RZ, 0xc0, !PT ;  /* 0x8000000003027812 */ /* 0x000fc800078ec0ff */
[----:B------:R-:W-:-:S04]  /*4790*/  SHF.R.U32.HI R3, RZ, 0x18, R2 ;  /* 0x00000018ff037819 */ /* 0x000fc80000011602 */
[----:B------:R-:W-:-:S04]  /*47a0*/  LOP3.LUT R0, R0, R3, RZ, 0xfc, !PT ;  /* 0x0000000300007212 */ /* 0x000fc800078efcff */
[----:B------:R-:W-:-:S07]  /*47b0*/  PRMT R8, R0, 0x7610, R8 ;  /* 0x0000761000087816 */ /* 0x000fce0000000008 */
.L_x_28431:
[----:B------:R-:W-:Y:S05]  /*47c0*/  BSYNC B0 ;  /* 0x0000000000007941 */ /* 0x000fea0003800000 */
.L_x_28430:
[----:B------:R4:W-:Y:S01]  /*47d0*/  STG.E.U8 desc[UR36][R16.64], R8 ;  /* 0x0000000810007986 */ /* 0x0009e2000c101124 */
[----:B------:R-:W-:Y:S05]  /*47e0*/  BRA `(.L_x_28410) ;  /* 0x0000000400187947 */ /* 0x000fea0003800000 */
.L_x_28428:
        /* <DEDUP_REMOVED lines=17> */
.L_x_28435:
[----:B------:R-:W-:-:S04]  /*4900*/  LOP3.LUT R2, R3, 0x80000000, RZ, 0xc0, !PT ;  /* 0x8000000003027812 */ /* 0x000fc800078ec0ff */
[----:B------:R-:W-:-:S04]  /*4910*/  SHF.R.U32.HI R3, RZ, 0x18, R2 ;  /* 0x00000018ff037819 */ /* 0x000fc80000011602 */
[----:B------:R-:W-:-:S04]  /*4920*/  LOP3.LUT R0, R0, R3, RZ, 0xfc, !PT ;  /* 0x0000000300007212 */ /* 0x000fc800078efcff */
[----:B------:R-:W-:-:S07]  /*4930*/  PRMT R8, R0, 0x7610, R8 ;  /* 0x0000761000087816 */ /* 0x000fce0000000008 */
.L_x_28434:
[----:B------:R-:W-:Y:S05]  /*4940*/  BSYNC B0 ;  /* 0x0000000000007941 */ /* 0x000fea0003800000 */
.L_x_28433:
[----:B------:R1:W-:Y:S01]  /*4950*/  STG.E.U8 desc[UR36][R16.64], R8 ;  /* 0x0000000810007986 */ /* 0x0003e2000c101124 */
[----:B------:R-:W-:Y:S05]  /*4960*/  BRA `(.L_x_28410) ;  /* 0x0000000000b87947 */ /* 0x000fea0003800000 */
.L_x_28427:
[----:B------:R-:W-:-:S13]  /*4970*/  ISETP.NE.AND P0, PT, R0, 0x1c, PT ;  /* 0x0000001c0000780c */ /* 0x000fda0003f05270 */
[----:B------:R-:W-:Y:S05]  /*4980*/  @!P0 BRA `(.L_x_28436) ;  /* 0x0000000000a48947 */ /* 0x000fea0003800000 */
[----:B------:R-:W-:-:S13]  /*4990*/  ISETP.NE.AND P0, PT, R0, 0x1d, PT ;  /* 0x0000001d0000780c */ /* 0x000fda0003f05270 */
[----:B------:R-:W-:Y:S05]  /*49a0*/  @!P0 BRA `(.L_x_28437) ;  /* 0x00000000008c8947 */ /* 0x000fea0003800000 */
[----:B------:R-:W-:-:S13]  /*49b0*/  ISETP.NE.AND P0, PT, R0, 0x2c, PT ;  /* 0x0000002c0000780c */ /* 0x000fda0003f05270 */
[----:B------:R-:W-:Y:S05]  /*49c0*/  @P0 BRA `(.L_x_28409) ;  /* 0x0000000000400947 */ /* 0x000fea0003800000 */
[----:B--2---:R-:W-:-:S05]  /*49d0*/  IMAD.U32 R3, R3, 0x10000, RZ ;  /* 0x0001000003037824 */ /* 0x004fca00078e00ff */
        /* <DEDUP_REMOVED lines=15> */
.L_x_28409:
[----:B------:R-:W-:Y:S01]  /*4ad0*/  MOV R0, 0x0 ;  /* 0x0000000000007802 */ /* 0x000fe20000000f00 */
[----:B------:R-:W-:Y:S01]  /*4ae0*/  ULDC.64 UR4, c[0x4][0x178] ;  /* 0x01005e0000047ab9 */ /* 0x000fe20000000a00 */
[----:B------:R-:W-:Y:S01]  /*4af0*/  ULDC.64 UR6, c[0x4][0x180] ;  /* 0x0100600000067ab9 */ /* 0x000fe20000000a00 */
[----:B------:R-:W-:Y:S01]  /*4b00*/  IMAD.U32 R4, RZ, RZ, UR4 ;  /* 0x00000004ff047e24 */ /* 0x000fe2000f8e00ff */
[----:B--2---:R1:W2:Y:S01]  /*4b10*/  LDC.64 R2, c[0x4][R0] ;  /* 0x0100000000027b82 */ /* 0x0042a20000000a00 */
[----:B------:R-:W-:Y:S01]  /*4b20*/  IMAD.U32 R5, RZ, RZ, UR5 ;  /* 0x00000005ff057e24 */ /* 0x000fe2000f8e00ff */
[----:B------:R-:W-:Y:S01]  /*4b30*/  ULDC.64 UR4, c[0x4][0x90] ;  /* 0x0100240000047ab9 */ /* 0x000fe20000000a00 */
[----:B------:R-:W-:Y:S02]  /*4b40*/  IMAD.U32 R6, RZ, RZ, UR6 ;  /* 0x00000006ff067e24 */ /* 0x000fe4000f8e00ff */
[----:B------:R-:W-:Y:S02]  /*4b50*/  IMAD.U32 R7, RZ, RZ, UR7 ;  /* 0x00000007ff077e24 */ /* 0x000fe4000f8e00ff */
[----:B0-----:R-:W-:-:S02]  /*4b60*/  IMAD.U32 R10, RZ, RZ, UR4 ;  /* 0x00000004ff0a7e24 */ /* 0x001fc4000f8e00ff */
[----:B------:R-:W-:Y:S02]  /*4b70*/  IMAD.U32 R11, RZ, RZ, UR5 ;  /* 0x00000005ff0b7e24 */ /* 0x000fe4000f8e00ff */
[----:B------:R-:W-:Y:S02]  /*4b80*/  IMAD.MOV.U32 R8, RZ, RZ, 0x65 ;  /* 0x00000065ff087424 */ /* 0x000fe400078e00ff */
[----:B------:R-:W-:Y:S02]  /*4b90*/  IMAD.MOV.U32 R12, RZ, RZ, 0x1 ;  /* 0x00000001ff0c7424 */ /* 0x000fe400078e00ff */
[----:B-1----:R-:W-:-:S07]  /*4ba0*/  IMAD.MOV.U32 R13, RZ, RZ, RZ ;  /* 0x000000ffff0d7224 */ /* 0x002fce00078e00ff */
[----:B------:R-:W-:-:S07]  /*4bb0*/  LEPC R20, `(.L_x_28438) ;  /* 0x000000001014794e */ /* 0x000fce0000000000 */
[----:B--2---:R-:W-:Y:S05]  /*4bc0*/  CALL.ABS.NOINC R2 ;  /* 0x0000000002007343 */ /* 0x004fea0003c00000 */
.L_x_28438:
[----:B------:R-:W-:Y:S05]  /*4bd0*/  BRA `(.L_x_28410) ;  /* 0x00000000001c7947 */ /* 0x000fea0003800000 */
.L_x_28437:
[----:B--2---:R-:W-:-:S06]  /*4be0*/  IMAD.U32 R3, R3, 0x10000, RZ ;  /* 0x0001000003037824 */ /* 0x004fcc00078e00ff */
[----:B------:R-:W1:Y:S02]  /*4bf0*/  F2I.U64.TRUNC R2, R3 ;  /* 0x0000000300027311 */ /* 0x000e64000020d800 */
[----:B-1----:R2:W-:Y:S01]  /*4c00*/  STG.E.64 desc[UR36][R16.64], R2 ;  /* 0x0000000210007986 */ /* 0x0025e2000c101b24 */
[----:B------:R-:W-:Y:S05]  /*4c10*/  BRA `(.L_x_28410) ;  /* 0x00000000000c7947 */ /* 0x000fea0003800000 */
.L_x_28436:
[----:B--2---:R-:W-:-:S06]  /*4c20*/  IMAD.U32 R3, R3, 0x10000, RZ ;  /* 0x0001000003037824 */ /* 0x004fcc00078e00ff */
[----:B------:R-:W1:Y:S02]  /*4c30*/  F2I.FTZ.U32.TRUNC.NTZ R3, R3 ;  /* 0x0000000300037305 */ /* 0x000e64000021f000 */
[----:B-1----:R1:W-:Y:S02]  /*4c40*/  STG.E desc[UR36][R16.64], R3 ;  /* 0x0000000310007986 */ /* 0x0023e4000c101924 */
.L_x_28410:
[----:B------:R-:W-:-:S07]  /*4c50*/  VIADD R19, R19, 0x80 ;  /* 0x0000008013137836 */ /* 0x000fce0000000000 */
.L_x_28328:
[----:B------:R-:W-:Y:S05]  /*4c60*/  BSYNC B6 ;  /* 0x0000000000067941 */ /* 0x000fea0003800000 */
.L_x_28327:
[----:B------:R-:W-:Y:S01]  /*4c70*/  ULDC UR4, c[0x0][0x210] ;  /* 0x0000840000047ab9 */ /* 0x000fe20000000800 */
[----:B------:R-:W-:Y:S01]  /*4c80*/  BSSY B6, `(.L_x_28439) ;  /* 0x00004c0000067945 */ /* 0x000fe20003800000 */
[----:B------:R-:W-:-:S13]  /*4c90*/  ISETP.GE.AND P0, PT, R19, UR4, PT ;  /* 0x0000000413007c0c */ /* 0x000fda000bf06270 */
[----:B------:R-:W-:Y:S05]  /*4ca0*/  @P0 BRA `(.L_x_28440) ;  /* 0x0000004800f40947 */ /* 0x000fea0003800000 */
[----:B-1----:R-:W1:Y:S01]  /*4cb0*/  LDC R6, c[0x0][0x218] ;  /* 0x00008600ff067b82 */ /* 0x002e620000000800 */
[----:B------:R-:W-:Y:S02]  /*4cc0*/  IMAD.MOV.U32 R18, RZ, RZ, RZ ;  /* 0x000000ffff127224 */ /* 0x000fe400078e00ff */
[----:B------:R-:W-:Y:S02]  /*4cd0*/  IMAD.MOV.U32 R0, RZ, RZ, RZ ;  /* 0x000000ffff007224 */ /* 0x000fe400078e00ff */
[----:B--234-:R-:W-:Y:S01]  /*4ce0*/  IMAD.MOV.U32 R16, RZ, RZ, RZ ;  /* 0x000000ffff107224 */ /* 0x01cfe200078e00ff */
        /* <DEDUP_REMOVED lines=350> */
.L_x_28441:
        /* <DEDUP_REMOVED lines=20> */
[----:B-1----:R-:W-:-:S04]  /*6410*/  F2FP.BF16.F32.PACK_AB R0, RZ, R0 ;  /* 0x00000000ff00723e */ /* 0x002fc800000010ff */
[----:B------:R-:W-:Y:S01]  /*6420*/  PRMT R22, R0, 0x7610, R22 ;  /* 0x0000761000167816 */ /* 0x000fe20000000016 */
[----:B------:R-:W-:Y:S06]  /*6430*/  BRA `(.L_x_28447) ;  /* 0x0000000c00dc7947 */ /* 0x000fec0003800000 */
.L_x_28445:
[----:B------:R-:W2:Y:S02]  /*6440*/  LDG.E.U8 R2, desc[UR36][R2.64] ;  /* 0x0000002402027981 */ /* 0x000ea4000c1e1100 */
[----:B--2---:R-:W-:-:S04]  /*6450*/  I2FP.F32.U32 R0, R2 ;  /* 0x0000000200007245 */ /* 0x004fc80000201000 */
[----:B------:R-:W-:-:S04]  /*6460*/  F2FP.BF16.F32.PACK_AB R0, RZ, R0 ;  /* 0x00000000ff00723e */ /* 0x000fc800000010ff */
[----:B------:R-:W-:Y:S01]  /*6470*/  PRMT R22, R0, 0x7610, R22 ;  /* 0x0000761000167816 */ /* 0x000fe20000000016 */
[----:B------:R-:W-:Y:S06]  /*6480*/  BRA `(.L_x_28447) ;  /* 0x0000000c00c87947 */ /* 0x000fec0003800000 */
.L_x_28444:
        /* <DEDUP_REMOVED lines=8> */
[----:B-1----:R-:W-:-:S04]  /*6510*/  F2FP.BF16.F32.PACK_AB R0, RZ, R0 ;  /* 0x00000000ff00723e */ /* 0x002fc800000010ff */
[----:B------:R-:W-:Y:S01]  /*6520*/  PRMT R22, R0, 0x7610, R22 ;  /* 0x0000761000167816 */ /* 0x000fe20000000016 */
[----:B------:R-:W-:Y:S06]  /*6530*/  BRA `(.L_x_28447) ;  /* 0x0000000c009c7947 */ /* 0x000fec0003800000 */
.L_x_28449:
[----:B------:R-:W2:Y:S02]  /*6540*/  LDG.E R2, desc[UR36][R2.64] ;  /* 0x0000002402027981 */ /* 0x000ea4000c1e1900 */
[----:B--2---:R-:W-:-:S04]  /*6550*/  I2FP.F32.S32 R0, R2 ;  /* 0x0000000200007245 */ /* 0x004fc80000201400 */
[----:B------:R-:W-:-:S04]  /*6560*/  F2FP.BF16.F32.PACK_AB R0, RZ, R0 ;  /* 0x00000000ff00723e */ /* 0x000fc800000010ff */
[----:B------:R-:W-:Y:S01]  /*6570*/  PRMT R22, R0, 0x7610, R22 ;  /* 0x0000761000167816 */ /* 0x000fe20000000016 */
[----:B------:R-:W-:Y:S06]  /*6580*/  BRA `(.L_x_28447) ;  /* 0x0000000c00887947 */ /* 0x000fec0003800000 */
.L_x_28448:
[----:B------:R-:W2:Y:S02]  /*6590*/  LDG.E.U16 R2, desc[UR36][R2.64] ;  /* 0x0000002402027981 */ /* 0x000ea4000c1e1500 */
[----:B--2---:R-:W1:Y:S02]  /*65a0*/  I2F.S16 R0, R2 ;  /* 0x0000000200007306 */ /* 0x004e640000101400 */
[----:B-1----:R-:W-:-:S04]  /*65b0*/  F2FP.BF16.F32.PACK_AB R0, RZ, R0 ;  /* 0x00000000ff00723e */ /* 0x002fc800000010ff */
[----:B------:R-:W-:Y:S01]  /*65c0*/  PRMT R22, R0, 0x7610, R22 ;  /* 0x0000761000167816 */ /* 0x000fe20000000016 */
[----:B------:R-:W-:Y:S06]  /*65d0*/  BRA `(.L_x_28447) ;  /* 0x0000000c00747947 */ /* 0x000fec0003800000 */
.L_x_28443:
        /* <DEDUP_REMOVED lines=9> */
.L_x_28451:
[----:B------:R-:W2:Y:S02]  /*6670*/  LDG.E.U16 R0, desc[UR36][R2.64] ;  /* 0x0000002402007981 */ /* 0x000ea4000c1e1500 */
[----:B--2---:R-:W-:-:S05]  /*6680*/  HADD2.F32 R0, -RZ, R0.H0_H0 ;  /* 0x20000000ff007230 */ /* 0x004fca0000004100 */
[----:B------:R-:W-:-:S04]  /*6690*/  F2FP.BF16.F32.PACK_AB R0, RZ, R0 ;  /* 0x00000000ff00723e */ /* 0x000fc800000010ff */
[----:B------:R-:W-:Y:S01]  /*66a0*/  PRMT R22, R0, 0x7610, R22 ;  /* 0x0000761000167816 */ /* 0x000fe20000000016 */
[----:B------:R-:W-:Y:S06]  /*66b0*/  BRA `(.L_x_28447) ;  /* 0x0000000c003c7947 */ /* 0x000fec0003800000 */
.L_x_28450:
        /* <DEDUP_REMOVED lines=9> */
.L_x_28453:
[----:B------:R-:W2:Y:S02]  /*6750*/  LDG.E.U16 R2, desc[UR36][R2.64] ;  /* 0x0000002402027981 */ /* 0x000ea4000c1e1500 */
[----:B--2---:R-:W-:-:S05]  /*6760*/  HADD2.F32 R0, -RZ, R2.H0_H0 ;  /* 0x20000002ff007230 */ /* 0x004fca0000004100 */
[----:B------:R-:W-:-:S04]  /*6770*/  F2FP.BF16.F32.PACK_AB R0, RZ, R0 ;  /* 0x00000000ff00723e */ /* 0x000fc800000010ff */
[----:B------:R-:W-:Y:S01]  /*6780*/  PRMT R22, R0, 0x7610, R22 ;  /* 0x0000761000167816 */ /* 0x000fe20000000016 */
[----:B------:R-:W-:Y:S06]  /*6790*/  BRA `(.L_x_28447) ;  /* 0x0000000c00047947 */ /* 0x000fec0003800000 */
.L_x_28452:
[----:B------:R-:W2:Y:S01]  /*67a0*/  LDG.E.64 R2, desc[UR36][R2.64] ;  /* 0x0000002402027981 */ /* 0x000ea2000c1e1b00 */
[----:B------:R-:W-:Y:S01]  /*67b0*/  UMOV UR4, 0xf0000000 ;  /* 0xf000000000047882 */ /* 0x000fe20000000000 */
[----:B------:R-:W-:Y:S01]  /*67c0*/  UMOV UR5, 0x380fffff ;  /* 0x380fffff00057882 */ /* 0x000fe20000000000 */
[----:B--2---:R-:W1:Y:S01]  /*67d0*/  F2F.F32.F64 R0, R2 ;  /* 0x0000000200007310 */ /* 0x004e620000301000 */
[----:B------:R-:W-:-:S14]  /*67e0*/  DSETP.GEU.AND P0, PT, |R2|, UR4, PT ;  /* 0x0000000402007e2a */ /* 0x000fdc000bf0e200 */
[----:B-1----:R-:W-:-:S05]  /*67f0*/  @!P0 FMUL R0, R0, 1.175494350822287508e-38 ;  /* 0x0080000000008820 */ /* 0x002fca0000400000 */
[----:B------:R-:W-:-:S04]  /*6800*/  F2FP.BF16.F32.PACK_AB R0, RZ, R0 ;  /* 0x00000000ff00723e */ /* 0x000fc800000010ff */
[----:B------:R-:W-:Y:S01]  /*6810*/  PRMT R22, R0, 0x7610, R22 ;  /* 0x0000761000167816 */ /* 0x000fe20000000016 */
[----:B------:R-:W-:Y:S06]  /*6820*/  BRA `(.L_x_28447) ;  /* 0x0000000800e07947 */ /* 0x000fec0003800000 */
.L_x_28442:
        /* <DEDUP_REMOVED lines=14> */
.L_x_28456:
        /* <DEDUP_REMOVED lines=9> */
.L_x_28455:
        /* <DEDUP_REMOVED lines=28> */
.L_x_28458:
        /* <DEDUP_REMOVED lines=15> */
.L_x_28457:
[----:B------:R1:W5:Y:S01]  /*6c50*/  LDG.E.U16 R22, desc[UR36][R2.64] ;  /* 0x0000002402167981 */ /* 0x000362000c1e1500 */
[----:B------:R-:W-:Y:S05]  /*6c60*/  BRA `(.L_x_28447) ;  /* 0x0000000400d07947 */ /* 0x000fea0003800000 */
.L_x_28454:
        /* <DEDUP_REMOVED lines=13> */
.L_x_28461:
        /* <DEDUP_REMOVED lines=21> */
.L_x_28465:
[----:B------:R-:W-:Y:S05]  /*6e90*/  BSYNC B1 ;  /* 0x0000000000017941 */ /* 0x000fea0003800000 */
.L_x_28464:
[----:B------:R-:W-:Y:S01]  /*6ea0*/  LEA R3, R0, 0x3b800000, 0x17 ;  /* 0x3b80000000037811 */ /* 0x000fe200078eb8ff */
[----:B------:R-:W-:-:S05]  /*6eb0*/  IMAD.SHL.U32 R0, R2, 0x100000, RZ ;  /* 0x0010000002007824 */ /* 0x000fca00078e00ff */
[----:B------:R-:W-:-:S07]  /*6ec0*/  LOP3.LUT R0, R3, R0, R4, 0xfe, !PT ;  /* 0x0000000003007212 */ /* 0x000fce00078efe04 */
.L_x_28463:
[----:B------:R-:W-:Y:S05]  /*6ed0*/  BSYNC B0 ;  /* 0x0000000000007941 */ /* 0x000fea0003800000 */
.L_x_28462:
[----:B------:R-:W-:-:S04]  /*6ee0*/  F2FP.BF16.F32.PACK_AB R0, RZ, R0 ;  /* 0x00000000ff00723e */ /* 0x000fc800000010ff */
[----:B------:R-:W-:Y:S01]  /*6ef0*/  PRMT R22, R0, 0x7610, R22 ;  /* 0x0000761000167816 */ /* 0x000fe20000000016 */
[----:B------:R-:W-:Y:S06]  /*6f00*/  BRA `(.L_x_28447) ;  /* 0x0000000400287947 */ /* 0x000fec0003800000 */
.L_x_28460:
        /* <DEDUP_REMOVED lines=21> */
.L_x_28469:
[----:B------:R-:W-:Y:S05]  /*7060*/  BSYNC B1 ;  /* 0x0000000000017941 */ /* 0x000fea0003800000 */
.L_x_28468:
[----:B------:R-:W-:Y:S01]  /*7070*/  LEA R3, R0, 0x37800000, 0x17 ;  /* 0x3780000000037811 */ /* 0x000fe200078eb8ff */
[----:B------:R-:W-:-:S05]  /*7080*/  IMAD.SHL.U32 R0, R2, 0x200000, RZ ;  /* 0x0020000002007824 */ /* 0x000fca00078e00ff */
[----:B------:R-:W-:-:S07]  /*7090*/  LOP3.LUT R0, R3, R0, R4, 0xfe, !PT ;  /* 0x0000000003007212 */ /* 0x000fce00078efe04 */
.L_x_28467:
[----:B------:R-:W-:Y:S05]  /*70a0*/  BSYNC B0 ;  /* 0x0000000000007941 */ /* 0x000fea0003800000 */
.L_x_28466:
[----:B------:R-:W-:-:S04]  /*70b0*/  F2FP.BF16.F32.PACK_AB R0, RZ, R0 ;  /* 0x00000000ff00723e */ /* 0x000fc800000010ff */
[----:B------:R-:W-:Y:S01]  /*70c0*/  PRMT R22, R0, 0x7610, R22 ;  /* 0x0000761000167816 */ /* 0x000fe20000000016 */
[----:B------:R-:W-:Y:S06]  /*70d0*/  BRA `(.L_x_28447) ;  /* 0x0000000000b47947 */ /* 0x000fec0003800000 */
.L_x_28459:
        /* <DEDUP_REMOVED lines=14> */
.L_x_28473:
[----:B------:R-:W-:Y:S05]  /*71c0*/  BSYNC B0 ;  /* 0x0000000000007941 */ /* 0x000fea0003800000 */
.L_x_28472:
[----:B------:R-:W-:-:S04]  /*71d0*/  F2FP.BF16.F32.PACK_AB R0, RZ, R0 ;  /* 0x00000000ff00723e */ /* 0x000fc800000010ff */
[----:B------:R-:W-:Y:S01]  /*71e0*/  PRMT R22, R0, 0x7610, R22 ;  /* 0x0000761000167816 */ /* 0x000fe20000000016 */
[----:B------:R-:W-:Y:S06]  /*71f0*/  BRA `(.L_x_28447) ;  /* 0x00000000006c7947 */ /* 0x000fec0003800000 */
.L_x_28446:
        /* <DEDUP_REMOVED lines=16> */
.L_x_28474:
[----:B------:R-:W-:Y:S01]  /*7300*/  PRMT R22, RZ, 0x7610, R22 ;  /* 0x00007610ff167816 */ /* 0x000fe20000000016 */
[----:B------:R-:W-:Y:S06]  /*7310*/  BRA `(.L_x_28447) ;  /* 0x0000000000247947 */ /* 0x000fec0003800000 */
.L_x_28471:
[----:B------:R-:W2:Y:S02]  /*7320*/  LDG.E.64 R2, desc[UR36][R2.64] ;  /* 0x0000002402027981 */ /* 0x000ea4000c1e1b00 */
[----:B--2---:R-:W1:Y:S02]  /*7330*/  I2F.U64 R0, R2 ;  /* 0x0000000200007312 */ /* 0x004e640000301000 */
[----:B-1----:R-:W-:-:S04]  /*7340*/  F2FP.BF16.F32.PACK_AB R0, RZ, R0 ;  /* 0x00000000ff00723e */ /* 0x002fc800000010ff */
[----:B------:R-:W-:Y:S01]  /*7350*/  PRMT R22, R0, 0x7610, R22 ;  /* 0x0000761000167816 */ /* 0x000fe20000000016 */
[----:B------:R-:W-:Y:S06]  /*7360*/  BRA `(.L_x_28447) ;  /* 0x0000000000107947 */ /* 0x000fec0003800000 */
.L_x_28470:
[----:B------:R-:W2:Y:S02]  /*7370*/  LDG.E R2, desc[UR36][R2.64] ;  /* 0x0000002402027981 */ /* 0x000ea4000c1e1900 */
[----:B--2---:R-:W-:-:S04]  /*7380*/  I2FP.F32.U32 R0, R2 ;  /* 0x0000000200007245 */ /* 0x004fc80000201000 */
[----:B------:R-:W-:-:S04]  /*7390*/  F2FP.BF16.F32.PACK_AB R0, RZ, R0 ;  /* 0x00000000ff00723e */ /* 0x000fc800000010ff */
[----:B------:R-:W-:-:S07]  /*73a0*/  PRMT R22, R0, 0x7610, R22 ;  /* 0x0000761000167816 */ /* 0x000fce0000000016 */
.L_x_28447:
[----:B-1----:R-:W1:Y:S01]  /*73b0*/  LDC.U8 R2, c[0x0][0x493] ;  /* 0x000124c0ff027b82 */ /* 0x002e620000000000 */
[----:B------:R-:W-:Y:S02]  /*73c0*/  ULDC.64 UR4, c[0x0][0x488] ;  /* 0x0001220000047ab9 */ /* 0x000fe40000000a00 */
[----:B------:R-:W-:-:S05]  /*73d0*/  IADD3 R4, P0, R18, UR4, RZ ;  /* 0x0000000412047c10 */ /* 0x000fca000ff1e0ff */
        /* <DEDUP_REMOVED lines=17> */
.L_x_28478:
[----:B------:R-:W2:Y:S02]  /*74f0*/  LDG.E.U8 R4, desc[UR36][R4.64] ;  /* 0x0000002404047981 */ /* 0x000ea4000c1e1100 */
[----:B--2---:R-:W-:-:S04]  /*7500*/  I2FP.F32.U32 R0, R4 ;  /* 0x0000000400007245 */ /* 0x004fc80000201000 */
[----:B------:R-:W-:-:S04]  /*7510*/  F2FP.BF16.F32.PACK_AB R0, RZ, R0 ;  /* 0x00000000ff00723e */ /* 0x000fc800000010ff */
[----:B------:R-:W-:Y:S01]  /*7520*/  PRMT R2, R0, 0x7610, R2 ;  /* 0x0000761000027816 */ /* 0x000fe20000000002 */
[----:B------:R-:W-:Y:S06]  /*7530*/  BRA `(.L_x_28480) ;  /* 0x0000000c00c47947 */ /* 0x000fec0003800000 */
.L_x_28477:
        /* <DEDUP_REMOVED lines=11> */
.L_x_28482:
[----:B------:R-:W2:Y:S02]  /*75f0*/  LDG.E R4, desc[UR36][R4.64] ;  /* 0x0000002404047981 */ /* 0x000ea4000c1e1900 */
[----:B--2---:R-:W-:-:S04]  /*7600*/  I2FP.F32.S32 R0, R4 ;  /* 0x0000000400007245 */ /* 0x004fc80000201400 */
[----:B------:R-:W-:-:S04]  /*7610*/  F2FP.BF16.F32.PACK_AB R0, RZ, R0 ;  /* 0x00000000ff00723e */ /* 0x000fc800000010ff */
[----:B------:R-:W-:Y:S01]  /*7620*/  PRMT R2, R0, 0x7610, R2 ;  /* 0x0000761000027816 */ /* 0x000fe20000000002 */
[----:B------:R-:W-:Y:S06]  /*7630*/  BRA `(.L_x_28480) ;  /* 0x0000000c00847947 */ /* 0x000fec0003800000 */
.L_x_28481:
[----:B------:R-:W2:Y:S02]  /*7640*/  LDG.E.U16 R4, desc[UR36][R4.64] ;  /* 0x0000002404047981 */ /* 0x000ea4000c1e1500 */
[----:B--2---:R-:W1:Y:S02]  /*7650*/  I2F.S16 R0, R4 ;  /* 0x0000000400007306 */ /* 0x004e640000101400 */
[----:B-1----:R-:W-:-:S04]  /*7660*/  F2FP.BF16.F32.PACK_AB R0, RZ, R0 ;  /* 0x00000000ff00723e */ /* 0x002fc800000010ff */
[----:B------:R-:W-:Y:S01]  /*7670*/  PRMT R2, R0, 0x7610, R2 ;  /* 0x0000761000027816 */ /* 0x000fe20000000002 */
[----:B------:R-:W-:Y:S06]  /*7680*/  BRA `(.L_x_28480) ;  /* 0x0000000c00707947 */ /* 0x000fec0003800000 */
.L_x_28476:
        /* <DEDUP_REMOVED lines=9> */
.L_x_28484:
[----:B------:R-:W2:Y:S02]  /*7720*/  LDG.E.U16 R0, desc[UR36][R4.64] ;  /* 0x0000002404007981 */ /* 0x000ea4000c1e1500 */
[----:B--2---:R-:W-:-:S05]  /*7730*/  HADD2.F32 R0, -RZ, R0.H0_H0 ;  /* 0x20000000ff007230 */ /* 0x004fca0000004100 */
[----:B------:R-:W-:-:S04]  /*7740*/  F2FP.BF16.F32.PACK_AB R0, RZ, R0 ;  /* 0x00000000ff00723e */ /* 0x000fc800000010ff */
[----:B------:R-:W-:Y:S01]  /*7750*/  PRMT R2, R0, 0x7610, R2 ;  /* 0x0000761000027816 */ /* 0x000fe20000000002 */
[----:B------:R-:W-:Y:S06]  /*7760*/  BRA `(.L_x_28480) ;  /* 0x0000000c00387947 */ /* 0x000fec0003800000 */
.L_x_28483:
        /* <DEDUP_REMOVED lines=9> */
.L_x_28486:
[----:B------:R-:W2:Y:S02]  /*7800*/  LDG.E.U16 R4, desc[UR36][R4.64] ;  /* 0x0000002404047981 */ /* 0x000ea4000c1e1500 */
[----:B--2---:R-:W-:-:S05]  /*7810*/  HADD2.F32 R0, -RZ, R4.H0_H0 ;  /* 0x20000004ff007230 */ /* 0x004fca0000004100 */
[----:B------:R-:W-:-:S04]  /*7820*/  F2FP.BF16.F32.PACK_AB R0, RZ, R0 ;  /* 0x00000000ff00723e */ /* 0x000fc800000010ff */
[----:B------:R-:W-:Y:S01]  /*7830*/  PRMT R2, R0, 0x7610, R2 ;  /* 0x0000761000027816 */ /* 0x000fe20000000002 */
[----:B------:R-:W-:Y:S06]  /*7840*/  BRA `(.L_x_28480) ;  /* 0x0000000c00007947 */ /* 0x000fec0003800000 */
.L_x_28485:
        /* <DEDUP_REMOVED lines=9> */
.L_x_28475:
        /* <DEDUP_REMOVED lines=14> */
.L_x_28489:
        /* <DEDUP_REMOVED lines=9> */
.L_x_28488:
        /* <DEDUP_REMOVED lines=28> */
.L_x_28491:
        /* <DEDUP_REMOVED lines=14> */
.L_x_28490:
[----:B------:R1:W5:Y:S01]  /*7cf0*/  LDG.E.U16 R2, desc[UR36][R4.64] ;  /* 0x0000002404027981 */ /* 0x000362000c1e1500 */
[----:B------:R-:W-:Y:S05]  /*7d00*/  BRA `(.L_x_28480) ;  /* 0x0000000400d07947 */ /* 0x000fea0003800000 */
.L_x_28487:
        /* <DEDUP_REMOVED lines=13> */
.L_x_28494:
        /* <DEDUP_REMOVED lines=21> */
.L_x_28498:
[----:B------:R-:W-:Y:S05]  /*7f30*/  BSYNC B1 ;  /* 0x0000000000017941 */ /* 0x000fea0003800000 */
.L_x_28497:
[----:B------:R-:W-:Y:S01]  /*7f40*/  LEA R3, R0, 0x3b800000, 0x17 ;  /* 0x3b80000000037811 */ /* 0x000fe200078eb8ff */
[----:B------:R-:W-:-:S05]  /*7f50*/  IMAD.SHL.U32 R0, R2, 0x100000, RZ ;  /* 0x0010000002007824 */ /* 0x000fca00078e00ff */
[----:B------:R-:W-:-:S07]  /*7f60*/  LOP3.LUT R0, R3, R0, R4, 0xfe, !PT ;  /* 0x0000000003007212 */ /* 0x000fce00078efe04 */
.L_x_28496:
[----:B------:R-:W-:Y:S05]  /*7f70*/  BSYNC B0 ;  /* 0x0000000000007941 */ /* 0x000fea0003800000 */
.L_x_28495:
[----:B------:R-:W-:-:S04]  /*7f80*/  F2FP.BF16.F32.PACK_AB R0, RZ, R0 ;  /* 0x00000000ff00723e */ /* 0x000fc800000010ff */
[----:B------:R-:W-:Y:S01]  /*7f90*/  PRMT R2, R0, 0x7610, R2 ;  /* 0x0000761000027816 */ /* 0x000fe20000000002 */
[----:B------:R-:W-:Y:S06]  /*7fa0*/  BRA `(.L_x_28480) ;  /* 0x0000000400287947 */ /* 0x000fec0003800000 */
.L_x_28493:
        /* <DEDUP_REMOVED lines=21> */
.L_x_28502:
[----:B------:R-:W-:Y:S05]  /*8100*/  BSYNC B1 ;  /* 0x0000000000017941 */ /* 0x000fea0003800000 */
.L_x_28501:
[----:B------:R-:W-:Y:S01]  /*8110*/  LEA R3, R0, 0x37800000, 0x17 ;  /* 0x3780000000037811 */ /* 0x000fe200078eb8ff */
[----:B------:R-:W-:-:S05]  /*8120*/  IMAD.SHL.U32 R0, R2, 0x200000, RZ ;  /* 0x0020000002007824 */ /* 0x000fca00078e00ff */
[----:B------:R-:W-:-:S07]  /*8130*/  LOP3.LUT R0, R3, R0, R4, 0xfe, !PT ;  /* 0x0000000003007212 */ /* 0x000fce00078efe04 */
.L_x_28500:
[----:B------:R-:W-:Y:S05]  /*8140*/  BSYNC B0 ;  /* 0x0000000000007941 */ /* 0x000fea0003800000 */
.L_x_28499:
[----:B------:R-:W-:-:S04]  /*8150*/  F2FP.BF16.F32.PACK_AB R0, RZ, R0 ;  /* 0x00000000ff00723e */ /* 0x000fc800000010ff */
[----:B------:R-:W-:Y:S01]  /*8160*/  PRMT R2, R0, 0x7610, R2 ;  /* 0x0000761000027816 */ /* 0x000fe20000000002 */
[----:B------:R-:W-:Y:S06]  /*8170*/  BRA `(.L_x_28480) ;  /* 0x0000000000b47947 */ /* 0x000fec0003800000 */
.L_x_28492:
        /* <DEDUP_REMOVED lines=14> */
.L_x_28506:
[----:B------:R-:W-:Y:S05]  /*8260*/  BSYNC B0 ;  /* 0x0000000000007941 */ /* 0x000fea0003800000 */
.L_x_28505:
[----:B------:R-:W-:-:S04]  /*8270*/  F2FP.BF16.F32.PACK_AB R0, RZ, R0 ;  /* 0x00000000ff00723e */ /* 0x000fc800000010ff */
[----:B------:R-:W-:Y:S01]  /*8280*/  PRMT R2, R0, 0x7610, R2 ;  /* 0x0000761000027816 */ /* 0x000fe20000000002 */
[----:B------:R-:W-:Y:S06]  /*8290*/  BRA `(.L_x_28480) ;  /* 0x00000000006c7947 */ /* 0x000fec0003800000 */
.L_x_28479:
        /* <DEDUP_REMOVED lines=16> */
.L_x_28507:
[----:B------:R-:W-:Y:S01]  /*83a0*/  PRMT R2, RZ, 0x7610, R2 ;  /* 0x00007610ff027816 */ /* 0x000fe20000000002 */
[----:B------:R-:W-:Y:S06]  /*83b0*/  BRA `(.L_x_28480) ;  /* 0x0000000000247947 */ /* 0x000fec0003800000 */
.L_x_28504:
[----:B------:R-:W2:Y:S02]  /*83c0*/  LDG.E.64 R4, desc[UR36][R4.64] ;  /* 0x0000002404047981 */ /* 0x000ea4000c1e1b00 */
[----:B--2---:R-:W1:Y:S02]  /*83d0*/  I2F.U64 R0, R4 ;  /* 0x0000000400007312 */ /* 0x004e640000301000 */
[----:B-1----:R-:W-:-:S04]  /*83e0*/  F2FP.BF16.F32.PACK_AB R0, RZ, R0 ;  /* 0x00000000ff00723e */ /* 0x002fc800000010ff */
[----:B------:R-:W-:Y:S01]  /*83f0*/  PRMT R2, R0, 0x7610, R2 ;  /* 0x0000761000027816 */ /* 0x000fe20000000002 */
[----:B------:R-:W-:Y:S06]  /*8400*/  BRA `(.L_x_28480) ;  /* 0x0000000000107947 */ /* 0x000fec0003800000 */
.L_x_28503:
[----:B------:R-:W2:Y:S02]  /*8410*/  LDG.E R4, desc[UR36][R4.64] ;  /* 0x0000002404047981 */ /* 0x000ea4000c1e1900 */
[----:B--2---:R-:W-:-:S04]  /*8420*/  I2FP.F32.U32 R0, R4 ;  /* 0x0000000400007245 */ /* 0x004fc80000201000 */
[----:B------:R-:W-:-:S04]  /*8430*/  F2FP.BF16.F32.PACK_AB R0, RZ, R0 ;  /* 0x00000000ff00723e */ /* 0x000fc800000010ff */
[----:B------:R-:W-:-:S07]  /*8440*/  PRMT R2, R0, 0x7610, R2 ;  /* 0x0000761000027816 */ /* 0x000fce0000000002 */
.L_x_28480:
        /* <DEDUP_REMOVED lines=29> */
.L_x_28513:
[----:B------:R-:W-:Y:S01]  /*8620*/  FSETP.GEU.FTZ.AND P0, PT, R7, -R6, PT ;  /* 0x800000060700720b */ /* 0x000fe20003f1e000 */
[----:B------:R-:W-:-:S12]  /*8630*/  FADD.FTZ R0, R0, -1 ;  /* 0xbf80000000007421 */ /* 0x000fd80000010000 */
[----:B------:R-:W-:-:S07]  /*8640*/  @!P0 FADD.FTZ R0, R0, -1 ;  /* 0xbf80000000008421 */ /* 0x000fce0000010000 */
.L_x_28512:
[----:B------:R-:W-:Y:S05]  /*8650*/  BSYNC B1 ;  /* 0x0000000000017941 */ /* 0x000fea0003800000 */
.L_x_28511:
[----:B------:R-:W-:Y:S01]  /*8660*/  FFMA.FTZ R3, -R6, R0, R3 ;  /* 0x0000000006037223 */ /* 0x000fe20000010103 */
[----:B------:R-:W-:Y:S06]  /*8670*/  BRA `(.L_x_28509) ;  /* 0x00000000007c7947 */ /* 0x000fec0003800000 */
.L_x_28510:
        /* <DEDUP_REMOVED lines=15> */
.L_x_28516:
        /* <DEDUP_REMOVED lines=13> */
.L_x_28515:
[----:B------:R-:W-:Y:S05]  /*8840*/  BSYNC B1 ;  /* 0x0000000000017941 */ /* 0x000fea0003800000 */
.L_x_28514:
[----:B------:R-:W-:-:S04]  /*8850*/  FMUL.FTZ R3, R3, 1.1920928955078125e-07 ;  /* 0x3400000003037820 */ /* 0x000fc80000410000 */
[----:B------:R-:W-:-:S07]  /*8860*/  FMUL.FTZ R3, R8, R3 ;  /* 0x0000000308037220 */ /* 0x000fce0000410000 */
.L_x_28509:
[----:B------:R-:W-:Y:S05]  /*8870*/  BSYNC B0 ;  /* 0x0000000000007941 */ /* 0x000fea0003800000 */
.L_x_28508:
        /* <DEDUP_REMOVED lines=26> */
.L_x_28520:
[----:B--2---:R-:W-:-:S06]  /*8a20*/  IMAD.U32 R3, R3, 0x10000, RZ ;  /* 0x0001000003037824 */ /* 0x004fcc00078e00ff */
[----:B------:R-:W1:Y:S02]  /*8a30*/  F2I.S64.TRUNC R2, R3 ;  /* 0x0000000300027311 */ /* 0x000e64000020d900 */
[----:B-1----:R1:W-:Y:S01]  /*8a40*/  STG.E.U8 desc[UR36][R16.64], R2 ;  /* 0x0000000210007986 */ /* 0x0023e2000c101124 */
[----:B------:R-:W-:Y:S05]  /*8a50*/  BRA `(.L_x_28522) ;  /* 0x0000000c00847947 */ /* 0x000fea0003800000 */
.L_x_28519:
        /* <DEDUP_REMOVED lines=10> */
.L_x_28524:
[----:B--2---:R-:W-:-:S06]  /*8b00*/  IMAD.U32 R3, R3, 0x10000, RZ ;  /* 0x0001000003037824 */ /* 0x004fcc00078e00ff */
[----:B------:R-:W1:Y:S02]  /*8b10*/  F2I.FTZ.TRUNC.NTZ R3, R3 ;  /* 0x0000000300037305 */ /* 0x000e64000021f100 */
[----:B-1----:R1:W-:Y:S01]  /*8b20*/  STG.E desc[UR36][R16.64], R3 ;  /* 0x0000000310007986 */ /* 0x0023e2000c101924 */
[----:B------:R-:W-:Y:S05]  /*8b30*/  BRA `(.L_x_28522) ;  /* 0x0000000c004c7947 */ /* 0x000fea0003800000 */
.L_x_28523:
[----:B--2---:R-:W-:-:S06]  /*8b40*/  IMAD.U32 R3, R3, 0x10000, RZ ;  /* 0x0001000003037824 */ /* 0x004fcc00078e00ff */
[----:B------:R-:W1:Y:S02]  /*8b50*/  F2I.FTZ.TRUNC.NTZ R3, R3 ;  /* 0x0000000300037305 */ /* 0x000e64000021f100 */
[----:B-1----:R1:W-:Y:S01]  /*8b60*/  STG.E.U16 desc[UR36][R16.64], R3 ;  /* 0x0000000310007986 */ /* 0x0023e2000c101524 */
[----:B------:R-:W-:Y:S05]  /*8b70*/  BRA `(.L_x_28522) ;  /* 0x0000000c003c7947 */ /* 0x000fea0003800000 */
.L_x_28518:
        /* <DEDUP_REMOVED lines=9> */
.L_x_28526:
[----:B--2---:R-:W-:-:S05]  /*8c10*/  IMAD.U32 R0, R3, 0x10000, RZ ;  /* 0x0001000003007824 */ /* 0x004fca00078e00ff */
[----:B------:R-:W-:-:S05]  /*8c20*/  F2FP.F16.F32.PACK_AB R0, RZ, R0 ;  /* 0x00000000ff00723e */ /* 0x000fca00000000ff */
[----:B------:R1:W-:Y:S01]  /*8c30*/  STG.E.U16 desc[UR36][R16.64], R0 ;  /* 0x0000000010007986 */ /* 0x0003e2000c101524 */
[----:B------:R-:W-:Y:S05]  /*8c40*/  BRA `(.L_x_28522) ;  /* 0x0000000c00087947 */ /* 0x000fea0003800000 */
.L_x_28525:
        /* <DEDUP_REMOVED lines=10> */
.L_x_28528:
[----:B--2---:R-:W-:-:S05]  /*8cf0*/  IMAD.U32 R3, R3, 0x10000, RZ ;  /* 0x0001000003037824 */ /* 0x004fca00078e00ff */
[----:B------:R-:W-:-:S04]  /*8d00*/  F2FP.F16.F32.PACK_AB R3, RZ, R3 ;  /* 0x00000003ff03723e */ /* 0x000fc800000000ff */
[----:B------:R-:W-:-:S05]  /*8d10*/  PRMT R3, R3, 0x5410, RZ ;  /* 0x0000541003037816 */ /* 0x000fca00000000ff */
[----:B------:R1:W-:Y:S01]  /*8d20*/  STG.E desc[UR36][R16.64], R3 ;  /* 0x0000000310007986 */ /* 0x0003e2000c101924 */
[----:B------:R-:W-:Y:S05]  /*8d30*/  BRA `(.L_x_28522) ;  /* 0x0000000800cc7947 */ /* 0x000fea0003800000 */
.L_x_28527:
[----:B--2---:R-:W-:-:S04]  /*8d40*/  IMAD.U32 R2, R3, 0x10000, RZ ;  /* 0x0001000003027824 */ /* 0x004fc800078e00ff */
[----:B------:R-:W-:-:S06]  /*8d50*/  FMUL.FTZ R2, R2, 1 ;  /* 0x3f80000002027820 */ /* 0x000fcc0000410000 */
[----:B------:R-:W1:Y:S02]  /*8d60*/  F2F.F64.F32 R2, R2 ;  /* 0x0000000200027310 */ /* 0x000e640000201800 */
[----:B-1----:R1:W-:Y:S01]  /*8d70*/  STG.E.64 desc[UR36][R16.64], R2 ;  /* 0x0000000210007986 */ /* 0x0023e2000c101b24 */
[----:B------:R-:W-:Y:S05]  /*8d80*/  BRA `(.L_x_28522) ;  /* 0x0000000800b87947 */ /* 0x000fea0003800000 */
.L_x_28517:
        /* <DEDUP_REMOVED lines=13> */
.L_x_28531:
[----:B--2---:R-:W-:Y:S01]  /*8e60*/  IMAD.U32 R3, R3, 0x10000, RZ ;  /* 0x0001000003037824 */ /* 0x004fe200078e00ff */
[----:B------:R-:W-:-:S03]  /*8e70*/  CS2R R6, SRZ ;  /* 0x0000000000067805 */ /* 0x000fc6000001ff00 */
[----:B------:R-:W-:-:S04]  /*8e80*/  FMUL.FTZ R3, R3, 1 ;  /* 0x3f80000003037820 */ /* 0x000fc80000410000 */
[----:B------:R-:W1:Y:S02]  /*8e90*/  F2F.F64.F32 R4, R3 ;  /* 0x0000000300047310 */ /* 0x000e640000201800 */
[----:B-1----:R1:W-:Y:S01]  /*8ea0*/  STG.E.128 desc[UR36][R16.64], R4 ;  /* 0x0000000410007986 */ /* 0x0023e2000c101d24 */
[----:B------:R-:W-:Y:S05]  /*8eb0*/  BRA `(.L_x_28522) ;  /* 0x00000008006c7947 */ /* 0x000fea0003800000 */
.L_x_28530:
        /* <DEDUP_REMOVED lines=21> */
.L_x_28535:
[----:B------:R-:W-:Y:S05]  /*9010*/  BSYNC B0 ;  /* 0x0000000000007941 */ /* 0x000fea0003800000 */
.L_x_28534:
[----:B------:R-:W-:-:S05]  /*9020*/  LOP3.LUT R3, R0, R3, RZ, 0xfc, !PT ;  /* 0x0000000300037212 */ /* 0x000fca00078efcff */
[----:B------:R1:W-:Y:S01]  /*9030*/  STG.E.U8 desc[UR36][R16.64], R3 ;  /* 0x0000000310007986 */ /* 0x0003e2000c101124 */
[----:B------:R-:W-:Y:S05]  /*9040*/  BRA `(.L_x_28522) ;  /* 0x0000000800087947 */ /* 0x000fea0003800000 */
.L_x_28533:
        /* <DEDUP_REMOVED lines=13> */
.L_x_28537:
[----:B------:R-:W-:Y:S01]  /*9120*/  IMAD.MOV.U32 R0, RZ, RZ, 0x7f ;  /* 0x0000007fff007424 */ /* 0x000fe200078e00ff */
[----:B------:R-:W-:-:S04]  /*9130*/  ISETP.GT.U32.AND P0, PT, R2, 0x7f800000, PT ;  /* 0x7f8000000200780c */ /* 0x000fc80003f04070 */
[----:B------:R-:W-:-:S09]  /*9140*/  SEL R0, R0, 0x7c, P0 ;  /* 0x0000007c00007807 */ /* 0x000fd20000000000 */
.L_x_28538:
[----:B------:R-:W-:Y:S05]  /*9150*/  BSYNC B0 ;  /* 0x0000000000007941 */ /* 0x000fea0003800000 */
.L_x_28536:
[----:B------:R-:W-:-:S04]  /*9160*/  LOP3.LUT R2, R3, 0x80000000, RZ, 0xc0, !PT ;  /* 0x8000000003027812 */ /* 0x000fc800078ec0ff */
[----:B------:R-:W-:-:S04]  /*9170*/  SHF.R.U32.HI R3, RZ, 0x18, R2 ;  /* 0x00000018ff037819 */ /* 0x000fc80000011602 */
[----:B------:R-:W-:-:S05]  /*9180*/  LOP3.LUT R3, R0, R3, RZ, 0xfc, !PT ;  /* 0x0000000300037212 */ /* 0x000fca00078efcff */
[----:B------:R1:W-:Y:S01]  /*9190*/  STG.E.U8 desc[UR36][R16.64], R3 ;  /* 0x0000000310007986 */ /* 0x0003e2000c101124 */
[----:B------:R-:W-:Y:S05]  /*91a0*/  BRA `(.L_x_28522) ;  /* 0x0000000400b07947 */ /* 0x000fea0003800000 */
.L_x_28532:
[----:B--2---:R1:W-:Y:S01]  /*91b0*/  STG.E.U16 desc[UR36][R16.64], R3 ;  /* 0x0000000310007986 */ /* 0x0043e2000c101524 */
[----:B------:R-:W-:Y:S05]  /*91c0*/  BRA `(.L_x_28522) ;  /* 0x0000000400a87947 */ /* 0x000fea0003800000 */
.L_x_28529:
        /* <DEDUP_REMOVED lines=12> */
.L_x_28541:
        /* <DEDUP_REMOVED lines=17> */
.L_x_28544:
[----:B------:R-:W-:-:S04]  /*93a0*/  LOP3.LUT R2, R3, 0x80000000, RZ, 0xc0, !PT ;  /* 0x8000000003027812 */ /* 0x000fc800078ec0ff */
[----:B------:R-:W-:-:S04]  /*93b0*/  SHF.R.U32.HI R3, RZ, 0x18, R2 ;  /* 0x00000018ff037819 */ /* 0x000fc80000011602 */
[----:B------:R-:W-:-:S04]  /*93c0*/  LOP3.LUT R0, R0, R3, RZ, 0xfc, !PT ;  /* 0x0000000300007212 */ /* 0x000fc800078efcff */
[----:B------:R-:W-:-:S07]  /*93d0*/  PRMT R8, R0, 0x7610, R8 ;  /* 0x0000761000087816 */ /* 0x000fce0000000008 */
.L_x_28543:
[----:B------:R-:W-:Y:S05]  /*93e0*/  BSYNC B0 ;  /* 0x0000000000007941 */ /* 0x000fea0003800000 */
.L_x_28542:
[----:B------:R4:W-:Y:S01]  /*93f0*/  STG.E.U8 desc[UR36][R16.64], R8 ;  /* 0x0000000810007986 */ /* 0x0009e2000c101124 */
[----:B------:R-:W-:Y:S05]  /*9400*/  BRA `(.L_x_28522) ;  /* 0x0000000400187947 */ /* 0x000fea0003800000 */
.L_x_28540:
        /* <DEDUP_REMOVED lines=17> */
.L_x_28547:
[----:B------:R-:W-:-:S04]  /*9520*/  LOP3.LUT R2, R3, 0x80000000, RZ, 0xc0, !PT ;  /* 0x8000000003027812 */ /* 0x000fc800078ec0ff */
[----:B------:R-:W-:-:S04]  /*9530*/  SHF.R.U32.HI R3, RZ, 0x18, R2 ;  /* 0x00000018ff037819 */ /* 0x000fc80000011602 */
[----:B------:R-:W-:-:S04]  /*9540*/  LOP3.LUT R0, R0, R3, RZ, 0xfc, !PT ;  /* 0x0000000300007212 */ /* 0x000fc800078efcff */
[----:B------:R-:W-:-:S07]  /*9550*/  PRMT R8, R0, 0x7610, R8 ;  /* 0x0000761000087816 */ /* 0x000fce0000000008 */
.L_x_28546:
[----:B------:R-:W-:Y:S05]  /*9560*/  BSYNC B0 ;  /* 0x0000000000007941 */ /* 0x000fea0003800000 */
.L_x_28545:
[----:B------:R1:W-:Y:S01]  /*9570*/  STG.E.U8 desc[UR36][R16.64], R8 ;  /* 0x0000000810007986 */ /* 0x0003e2000c101124 */
[----:B------:R-:W-:Y:S05]  /*9580*/  BRA `(.L_x_28522) ;  /* 0x0000000000b87947 */ /* 0x000fea0003800000 */
.L_x_28539:
        /* <DEDUP_REMOVED lines=22> */
.L_x_28521:
[----:B------:R-:W-:Y:S01]  /*96f0*/  MOV R0, 0x0 ;  /* 0x0000000000007802 */ /* 0x000fe20000000f00 */
[----:B------:R-:W-:Y:S01]  /*9700*/  ULDC.64 UR4, c[0x4][0x178] ;  /* 0x01005e0000047ab9 */ /* 0x000fe20000000a00 */
[----:B------:R-:W-:Y:S01]  /*9710*/  ULDC.64 UR6, c[0x4][0x90] ;  /* 0x0100240000067ab9 */ /* 0x000fe20000000a00 */
[----:B------:R-:W-:Y:S01]  /*9720*/  IMAD.U32 R4, RZ, RZ, UR4 ;  /* 0x00000004ff047e24 */ /* 0x000fe2000f8e00ff */
[----:B--2---:R1:W2:Y:S01]  /*9730*/  LDC.64 R2, c[0x4][R0] ;  /* 0x0100000000027b82 */ /* 0x0042a20000000a00 */
        /* <DEDUP_REMOVED lines=11> */
.L_x_28550:
[----:B------:R-:W-:Y:S05]  /*97f0*/  BRA `(.L_x_28522) ;  /* 0x00000000001c7947 */ /* 0x000fea0003800000 */
.L_x_28549:
[----:B--2---:R-:W-:-:S06]  /*9800*/  IMAD.U32 R3, R3, 0x10000, RZ ;  /* 0x0001000003037824 */ /* 0x004fcc00078e00ff */
[----:B------:R-:W1:Y:S02]  /*9810*/  F2I.U64.TRUNC R2, R3 ;  /* 0x0000000300027311 */ /* 0x000e64000020d800 */
[----:B-1----:R3:W-:Y:S01]  /*9820*/  STG.E.64 desc[UR36][R16.64], R2 ;  /* 0x0000000210007986 */ /* 0x0027e2000c101b24 */
[----:B------:R-:W-:Y:S05]  /*9830*/  BRA `(.L_x_28522) ;  /* 0x00000000000c7947 */ /* 0x000fea0003800000 */
.L_x_28548:
[----:B--2---:R-:W-:-:S06]  /*9840*/  IMAD.U32 R3, R3, 0x10000, RZ ;  /* 0x0001000003037824 */ /* 0x004fcc00078e00ff */
[----:B------:R-:W1:Y:S02]  /*9850*/  F2I.FTZ.U32.TRUNC.NTZ R3, R3 ;  /* 0x0000000300037305 */ /* 0x000e64000021f000 */
[----:B-1----:R1:W-:Y:S02]  /*9860*/  STG.E desc[UR36][R16.64], R3 ;  /* 0x0000000310007986 */ /* 0x0023e4000c101924 */
.L_x_28522:
[----:B------:R-:W-:-:S07]  /*9870*/  VIADD R19, R19, 0x80 ;  /* 0x0000008013137836 */ /* 0x000fce0000000000 */
.L_x_28440:
[----:B------:R-:W-:Y:S05]  /*9880*/  BSYNC B6 ;  /* 0x0000000000067941 */ /* 0x000fea0003800000 */
.L_x_28439:
        /* <DEDUP_REMOVED lines=358> */
.L_x_28553:
        /* <DEDUP_REMOVED lines=23> */
.L_x_28557:
[----:B------:R-:W2:Y:S02]  /*b060*/  LDG.E.U8 R2, desc[UR36][R2.64] ;  /* 0x0000002402027981 */ /* 0x000ea4000c1e1100 */
[----:B--2---:R-:W-:-:S04]  /*b070*/  I2FP.F32.U32 R0, R2 ;  /* 0x0000000200007245 */ /* 0x004fc80000201000 */
[----:B------:R-:W-:-:S04]  /*b080*/  F2FP.BF16.F32.PACK_AB R0, RZ, R0 ;  /* 0x00000000ff00723e */ /* 0x000fc800000010ff */
[----:B------:R-:W-:Y:S01]  /*b090*/  PRMT R22, R0, 0x7610, R22 ;  /* 0x0000761000167816 */ /* 0x000fe20000000016 */
[----:B------:R-:W-:Y:S06]  /*b0a0*/  BRA `(.L_x_28559) ;  /* 0x0000000c00c87947 */ /* 0x000fec0003800000 */
.L_x_28556:
        /* <DEDUP_REMOVED lines=11> */
.L_x_28561:
[----:B------:R-:W2:Y:S02]  /*b160*/  LDG.E R2, desc[UR36][R2.64] ;  /* 0x0000002402027981 */ /* 0x000ea4000c1e1900 */
[----:B--2---:R-:W-:-:S04]  /*b170*/  I2FP.F32.S32 R0, R2 ;  /* 0x0000000200007245 */ /* 0x004fc80000201400 */
[----:B------:R-:W-:-:S04]  /*b180*/  F2FP.BF16.F32.PACK_AB R0, RZ, R0 ;  /* 0x00000000ff00723e */ /* 0x000fc800000010ff */
[----:B------:R-:W-:Y:S01]  /*b190*/  PRMT R22, R0, 0x7610, R22 ;  /* 0x0000761000167816 */ /* 0x000fe20000000016 */
[----:B------:R-:W-:Y:S06]  /*b1a0*/  BRA `(.L_x_28559) ;  /* 0x0000000c00887947 */ /* 0x000fec0003800000 */
.L_x_28560:
[----:B------:R-:W2:Y:S02]  /*b1b0*/  LDG.E.U16 R2, desc[UR36][R2.64] ;  /* 0x0000002402027981 */ /* 0x000ea4000c1e1500 */
[----:B--2---:R-:W1:Y:S02]  /*b1c0*/  I2F.S16 R0, R2 ;  /* 0x0000000200007306 */ /* 0x004e640000101400 */
[----:B-1----:R-:W-:-:S04]  /*b1d0*/  F2FP.BF16.F32.PACK_AB R0, RZ, R0 ;  /* 0x00000000ff00723e */ /* 0x002fc800000010ff */
[----:B------:R-:W-:Y:S01]  /*b1e0*/  PRMT R22, R0, 0x7610, R22 ;  /* 0x0000761000167816 */ /* 0x000fe20000000016 */
[----:B------:R-:W-:Y:S06]  /*b1f0*/  BRA `(.L_x_28559) ;  /* 0x0000000c00747947 */ /* 0x000fec0003800000 */
.L_x_28555:
        /* <DEDUP_REMOVED lines=9> */
.L_x_28563:
[----:B------:R-:W2:Y:S02]  /*b290*/  LDG.E.U16 R0, desc[UR36][R2.64] ;  /* 0x0000002402007981 */ /* 0x000ea4000c1e1500 */
[----:B--2---:R-:W-:-:S05]  /*b2a0*/  HADD2.F32 R0, -RZ, R0.H0_H0 ;  /* 0x20000000ff007230 */ /* 0x004fca0000004100 */
[----:B------:R-:W-:-:S04]  /*b2b0*/  F2FP.BF16.F32.PACK_AB R0, RZ, R0 ;  /* 0x00000000ff00723e */ /* 0x000fc800000010ff */
[----:B------:R-:W-:Y:S01]  /*b2c0*/  PRMT R22, R0, 0x7610, R22 ;  /* 0x0000761000167816 */ /* 0x000fe20000000016 */
[----:B------:R-:W-:Y:S06]  /*b2d0*/  BRA `(.L_x_28559) ;  /* 0x0000000c003c7947 */ /* 0x000fec0003800000 */
.L_x_28562:
        /* <DEDUP_REMOVED lines=9> */
.L_x_28565:
[----:B------:R-:W2:Y:S02]  /*b370*/  LDG.E.U16 R2, desc[UR36][R2.64] ;  /* 0x0000002402027981 */ /* 0x000ea4000c1e1500 */
[----:B--2---:R-:W-:-:S05]  /*b380*/  HADD2.F32 R0, -RZ, R2.H0_H0 ;  /* 0x20000002ff007230 */ /* 0x004fca0000004100 */
[----:B------:R-:W-:-:S04]  /*b390*/  F2FP.BF16.F32.PACK_AB R0, RZ, R0 ;  /* 0x00000000ff00723e */ /* 0x000fc800000010ff */
[----:B------:R-:W-:Y:S01]  /*b3a0*/  PRMT R22, R0, 0x7610, R22 ;  /* 0x0000761000167816 */ /* 0x000fe20000000016 */
[----:B------:R-:W-:Y:S06]  /*b3b0*/  BRA `(.L_x_28559) ;  /* 0x0000000c00047947 */ /* 0x000fec0003800000 */
.L_x_28564:
        /* <DEDUP_REMOVED lines=9> */
.L_x_28554:
        /* <DEDUP_REMOVED lines=14> */
.L_x_28568:
        /* <DEDUP_REMOVED lines=9> */
.L_x_28567:
        /* <DEDUP_REMOVED lines=28> */
.L_x_28570:
        /* <DEDUP_REMOVED lines=15> */
.L_x_28569:
[----:B------:R1:W5:Y:S01]  /*b870*/  LDG.E.U16 R22, desc[UR36][R2.64] ;  /* 0x0000002402167981 */ /* 0x000362000c1e1500 */
[----:B------:R-:W-:Y:S05]  /*b880*/  BRA `(.L_x_28559) ;  /* 0x0000000400d07947 */ /* 0x000fea0003800000 */
.L_x_28566:
        /* <DEDUP_REMOVED lines=13> */
.L_x_28573:
        /* <DEDUP_REMOVED lines=21> */
.L_x_28577:
[----:B------:R-:W-:Y:S05]  /*bab0*/  BSYNC B1 ;  /* 0x0000000000017941 */ /* 0x000fea0003800000 */
.L_x_28576:
[----:B------:R-:W-:Y:S01]  /*bac0*/  LEA R3, R0, 0x3b800000, 0x17 ;  /* 0x3b80000000037811 */ /* 0x000fe200078eb8ff */
[----:B------:R-:W-:-:S05]  /*bad0*/  IMAD.SHL.U32 R0, R2, 0x100000, RZ ;  /* 0x0010000002007824 */ /* 0x000fca00078e00ff */
[----:B------:R-:W-:-:S07]  /*bae0*/  LOP3.LUT R0, R3, R0, R4, 0xfe, !PT ;  /* 0x0000000003007212 */ /* 0x000fce00078efe04 */
.L_x_28575:
[----:B------:R-:W-:Y:S05]  /*baf0*/  BSYNC B0 ;  /* 0x0000000000007941 */ /* 0x000fea0003800000 */
.L_x_28574:
[----:B------:R-:W-:-:S04]  /*bb00*/  F2FP.BF16.F32.PACK_AB R0, RZ, R0 ;  /* 0x00000000ff00723e */ /* 0x000fc800000010ff */
[----:B------:R-:W-:Y:S01]  /*bb10*/  PRMT R22, R0, 0x7610, R22 ;  /* 0x0000761000167816 */ /* 0x000fe20000000016 */
[----:B------:R-:W-:Y:S06]  /*bb20*/  BRA `(.L_x_28559) ;  /* 0x0000000400287947 */ /* 0x000fec0003800000 */
.L_x_28572:
        /* <DEDUP_REMOVED lines=21> */
.L_x_28581:
[----:B------:R-:W-:Y:S05]  /*bc80*/  BSYNC B1 ;  /* 0x0000000000017941 */ /* 0x000fea0003800000 */
.L_x_28580:
[----:B------:R-:W-:Y:S01]  /*bc90*/  LEA R3, R0, 0x37800000, 0x17 ;  /* 0x3780000000037811 */ /* 0x000fe200078eb8ff */
[----:B------:R-:W-:-:S05]  /*bca0*/  IMAD.SHL.U32 R0, R2, 0x200000, RZ ;  /* 0x0020000002007824 */ /* 0x000fca00078e00ff */
[----:B------:R-:W-:-:S07]  /*bcb0*/  LOP3.LUT R0, R3, R0, R4, 0xfe, !PT ;  /* 0x0000000003007212 */ /* 0x000fce00078efe04 */
.L_x_28579:
[----:B------:R-:W-:Y:S05]  /*bcc0*/  BSYNC B0 ;  /* 0x0000000000007941 */ /* 0x000fea0003800000 */
.L_x_28578:
[----:B------:R-:W-:-:S04]  /*bcd0*/  F2FP.BF16.F32.PACK_AB R0, RZ, R0 ;  /* 0x00000000ff00723e */ /* 0x000fc800000010ff */
[----:B------:R-:W-:Y:S01]  /*bce0*/  PRMT R22, R0, 0x7610, R22 ;  /* 0x0000761000167816 */ /* 0x000fe20000000016 */
[----:B------:R-:W-:Y:S06]  /*bcf0*/  BRA `(.L_x_28559) ;  /* 0x0000000000b47947 */ /* 0x000fec0003800000 */
.L_x_28571:
        /* <DEDUP_REMOVED lines=14> */
.L_x_28585:
[----:B------:R-:W-:Y:S05]  /*bde0*/  BSYNC B0 ;  /* 0x0000000000007941 */ /* 0x000fea0003800000 */
.L_x_28584:
[----:B------:R-:W-:-:S04]  /*bdf0*/  F2FP.BF16.F32.PACK_AB R0, RZ, R0 ;  /* 0x00000000ff00723e */ /* 0x000fc800000010ff */
[----:B------:R-:W-:Y:S01]  /*be00*/  PRMT R22, R0, 0x7610, R22 ;  /* 0x0000761000167816 */ /* 0x000fe20000000016 */
[----:B------:R-:W-:Y:S06]  /*be10*/  BRA `(.L_x_28559) ;  /* 0x00000000006c7947 */ /* 0x000fec0003800000 */
.L_x_28558:
        /* <DEDUP_REMOVED lines=16> */
.L_x_28586:
[----:B------:R-:W-:Y:S01]  /*bf20*/  PRMT R22, RZ, 0x7610, R22 ;  /* 0x00007610ff167816 */ /* 0x000fe20000000016 */
[----:B------:R-:W-:Y:S06]  /*bf30*/  BRA `(.L_x_28559) ;  /* 0x0000000000247947 */ /* 0x000fec0003800000 */
.L_x_28583:
[----:B------:R-:W2:Y:S02]  /*bf40*/  LDG.E.64 R2, desc[UR36][R2.64] ;  /* 0x0000002402027981 */ /* 0x000ea4000c1e1b00 */
[----:B--2---:R-:W1:Y:S02]  /*bf50*/  I2F.U64 R0, R2 ;  /* 0x0000000200007312 */ /* 0x004e640000301000 */
[----:B-1----:R-:W-:-:S04]  /*bf60*/  F2FP.BF16.F32.PACK_AB R0, RZ, R0 ;  /* 0x00000000ff00723e */ /* 0x002fc800000010ff */
[----:B------:R-:W-:Y:S01]  /*bf70*/  PRMT R22, R0, 0x7610, R22 ;  /* 0x0000761000167816 */ /* 0x000fe20000000016 */
[----:B------:R-:W-:Y:S06]  /*bf80*/  BRA `(.L_x_28559) ;  /* 0x0000000000107947 */ /* 0x000fec0003800000 */
.L_x_28582:
[----:B------:R-:W2:Y:S02]  /*bf90*/  LDG.E R2, desc[UR36][R2.64] ;  /* 0x0000002402027981 */ /* 0x000ea4000c1e1900 */
[----:B--2---:R-:W-:-:S04]  /*bfa0*/  I2FP.F32.U32 R0, R2 ;  /* 0x0000000200007245 */ /* 0x004fc80000201000 */
[----:B------:R-:W-:-:S04]  /*bfb0*/  F2FP.BF16.F32.PACK_AB R0, RZ, R0 ;  /* 0x00000000ff00723e */ /* 0x000fc800000010ff */
[----:B------:R-:W-:-:S07]  /*bfc0*/  PRMT R22, R0, 0x7610, R22 ;  /* 0x0000761000167816 */ /* 0x000fce0000000016 */
.L_x_28559:
        /* <DEDUP_REMOVED lines=20> */
.L_x_28590:
[----:B------:R-:W2:Y:S02]  /*c110*/  LDG.E.U8 R4, desc[UR36][R4.64] ;  /* 0x0000002404047981 */ /* 0x000ea4000c1e1100 */
[----:B--2---:R-:W-:-:S04]  /*c120*/  I2FP.F32.U32 R0, R4 ;  /* 0x0000000400007245 */ /* 0x004fc80000201000 */
[----:B------:R-:W-:-:S04]  /*c130*/  F2FP.BF16.F32.PACK_AB R0, RZ, R0 ;  /* 0x00000000ff00723e */ /* 0x000fc800000010ff */
[----:B------:R-:W-:Y:S01]  /*c140*/  PRMT R2, R0, 0x7610, R2 ;  /* 0x0000761000027816 */ /* 0x000fe20000000002 */
[----:B------:R-:W-:Y:S06]  /*c150*/  BRA `(.L_x_28592) ;  /* 0x0000000c00c47947 */ /* 0x000fec0003800000 */
.L_x_28589:
        /* <DEDUP_REMOVED lines=11> */
.L_x_28594:
[----:B------:R-:W2:Y:S02]  /*c210*/  LDG.E R4, desc[UR36][R4.64] ;  /* 0x0000002404047981 */ /* 0x000ea4000c1e1900 */
[----:B--2---:R-:W-:-:S04]  /*c220*/  I2FP.F32.S32 R0, R4 ;  /* 0x0000000400007245 */ /* 0x004fc80000201400 */
[----:B------:R-:W-:-:S04]  /*c230*/  F2FP.BF16.F32.PACK_AB R0, RZ, R0 ;  /* 0x00000000ff00723e */ /* 0x000fc800000010ff */
[----:B------:R-:W-:Y:S01]  /*c240*/  PRMT R2, R0, 0x7610, R2 ;  /* 0x0000761000027816 */ /* 0x000fe20000000002 */
[----:B------:R-:W-:Y:S06]  /*c250*/  BRA `(.L_x_28592) ;  /* 0x0000000c00847947 */ /* 0x000fec0003800000 */
.L_x_28593:
[----:B------:R-:W2:Y:S02]  /*c260*/  LDG.E.U16 R4, desc[UR36][R4.64] ;  /* 0x0000002404047981 */ /* 0x000ea4000c1e1500 */
[----:B--2---:R-:W1:Y:S02]  /*c270*/  I2F.S16 R0, R4 ;  /* 0x0000000400007306 */ /* 0x004e640000101400 */
[----:B-1----:R-:W-:-:S04]  /*c280*/  F2FP.BF16.F32.PACK_AB R0, RZ, R0 ;  /* 0x00000000ff00723e */ /* 0x002fc800000010ff */
[----:B------:R-:W-:Y:S01]  /*c290*/  PRMT R2, R0, 0x7610, R2 ;  /* 0x0000761000027816 */ /* 0x000fe20000000002 */
[----:B------:R-:W-:Y:S06]  /*c2a0*/  BRA `(.L_x_28592) ;  /* 0x0000000c00707947 */ /* 0x000fec0003800000 */
.L_x_28588:
        /* <DEDUP_REMOVED lines=9> */
.L_x_28596:
[----:B------:R-:W2:Y:S02]  /*c340*/  LDG.E.U16 R0, desc[UR36][R4.64] ;  /* 0x0000002404007981 */ /* 0x000ea4000c1e1500 */
[----:B--2---:R-:W-:-:S05]  /*c350*/  HADD2.F32 R0, -RZ, R0.H0_H0 ;  /* 0x20000000ff007230 */ /* 0x004fca0000004100 */
[----:B------:R-:W-:-:S04]  /*c360*/  F2FP.BF16.F32.PACK_AB R0, RZ, R0 ;  /* 0x00000000ff00723e */ /* 0x000fc800000010ff */
[----:B------:R-:W-:Y:S01]  /*c370*/  PRMT R2, R0, 0x7610, R2 ;  /* 0x0000761000027816 */ /* 0x000fe20000000002 */
[----:B------:R-:W-:Y:S06]  /*c380*/  BRA `(.L_x_28592) ;  /* 0x0000000c00387947 */ /* 0x000fec0003800000 */
.L_x_28595:
        /* <DEDUP_REMOVED lines=9> */
.L_x_28598:
[----:B------:R-:W2:Y:S02]  /*c420*/  LDG.E.U16 R4, desc[UR36][R4.64] ;  /* 0x0000002404047981 */ /* 0x000ea4000c1e1500 */
[----:B--2---:R-:W-:-:S05]  /*c430*/  HADD2.F32 R0, -RZ, R4.H0_H0 ;  /* 0x20000004ff007230 */ /* 0x004fca0000004100 */
[----:B------:R-:W-:-:S04]  /*c440*/  F2FP.BF16.F32.PACK_AB R0, RZ, R0 ;  /* 0x00000000ff00723e */ /* 0x000fc800000010ff */
[----:B------:R-:W-:Y:S01]  /*c450*/  PRMT R2, R0, 0x7610, R2 ;  /* 0x0000761000027816 */ /* 0x000fe20000000002 */
[----:B------:R-:W-:Y:S06]  /*c460*/  BRA `(.L_x_28592) ;  /* 0x0000000c00007947 */ /* 0x000fec0003800000 */
.L_x_28597:
        /* <DEDUP_REMOVED lines=9> */
.L_x_28587:
        /* <DEDUP_REMOVED lines=14> */
.L_x_28601:
        /* <DEDUP_REMOVED lines=9> */
.L_x_28600:
        /* <DEDUP_REMOVED lines=28> */
.L_x_28603:
        /* <DEDUP_REMOVED lines=14> */
.L_x_28602:
[----:B------:R1:W5:Y:S01]  /*c910*/  LDG.E.U16 R2, desc[UR36][R4.64] ;  /* 0x0000002404027981 */ /* 0x000362000c1e1500 */
[----:B------:R-:W-:Y:S05]  /*c920*/  BRA `(.L_x_28592) ;  /* 0x0000000400d07947 */ /* 0x000fea0003800000 */
.L_x_28599:
        /* <DEDUP_REMOVED lines=13> */
.L_x_28606:
        /* <DEDUP_REMOVED lines=21> */
.L_x_28610:
[----:B------:R-:W-:Y:S05]  /*cb50*/  BSYNC B1 ;  /* 0x0000000000017941 */ /* 0x000fea0003800000 */
.L_x_28609:
[----:B------:R-:W-:Y:S01]  /*cb60*/  LEA R3, R0, 0x3b800000, 0x17 ;  /* 0x3b80000000037811 */ /* 0x000fe200078eb8ff */
[----:B------:R-:W-:-:S05]  /*cb70*/  IMAD.SHL.U32 R0, R2, 0x100000, RZ ;  /* 0x0010000002007824 */ /* 0x000fca00078e00ff */
[----:B------:R-:W-:-:S07]  /*cb80*/  LOP3.LUT R0, R3, R0, R4, 0xfe, !PT ;  /* 0x0000000003007212 */ /* 0x000fce00078efe04 */
.L_x_28608:
[----:B------:R-:W-:Y:S05]  /*cb90*/  BSYNC B0 ;  /* 0x0000000000007941 */ /* 0x000fea0003800000 */
.L_x_28607:
[----:B------:R-:W-:-:S04]  /*cba0*/  F2FP.BF16.F32.PACK_AB R0, RZ, R0 ;  /* 0x00000000ff00723e */ /* 0x000fc800000010ff */
[----:B------:R-:W-:Y:S01]  /*cbb0*/  PRMT R2, R0, 0x7610, R2 ;  /* 0x0000761000027816 */ /* 0x000fe20000000002 */
[----:B------:R-:W-:Y:S06]  /*cbc0*/  BRA `(.L_x_28592) ;  /* 0x0000000400287947 */ /* 0x000fec0003800000 */
.L_x_28605:
        /* <DEDUP_REMOVED lines=21> */
.L_x_28614:
[----:B------:R-:W-:Y:S05]  /*cd20*/  BSYNC B1 ;  /* 0x0000000000017941 */ /* 0x000fea0003800000 */
.L_x_28613:
[----:B------:R-:W-:Y:S01]  /*cd30*/  LEA R3, R0, 0x37800000, 0x17 ;  /* 0x3780000000037811 */ /* 0x000fe200078eb8ff */
[----:B------:R-:W-:-:S05]  /*cd40*/  IMAD.SHL.U32 R0, R2, 0x200000, RZ ;  /* 0x0020000002007824 */ /* 0x000fca00078e00ff */
[----:B------:R-:W-:-:S07]  /*cd50*/  LOP3.LUT R0, R3, R0, R4, 0xfe, !PT ;  /* 0x0000000003007212 */ /* 0x000fce00078efe04 */
.L_x_28612:
[----:B------:R-:W-:Y:S05]  /*cd60*/  BSYNC B0 ;  /* 0x0000000000007941 */ /* 0x000fea0003800000 */
.L_x_28611:
[----:B------:R-:W-:-:S04]  /*cd70*/  F2FP.BF16.F32.PACK_AB R0, RZ, R0 ;  /* 0x00000000ff00723e */ /* 0x000fc800000010ff */
[----:B------:R-:W-:Y:S01]  /*cd80*/  PRMT R2, R0, 0x7610, R2 ;  /* 0x0000761000027816 */ /* 0x000fe20000000002 */
[----:B------:R-:W-:Y:S06]  /*cd90*/  BRA `(.L_x_28592) ;  /* 0x0000000000b47947 */ /* 0x000fec0003800000 */
.L_x_28604:
        /* <DEDUP_REMOVED lines=14> */
.L_x_28618:
[----:B------:R-:W-:Y:S05]  /*ce80*/  BSYNC B0 ;  /* 0x0000000000007941 */ /* 0x000fea0003800000 */
.L_x_28617:
[----:B------:R-:W-:-:S04]  /*ce90*/  F2FP.BF16.F32.PACK_AB R0, RZ, R0 ;  /* 0x00000000ff00723e */ /* 0x000fc800000010ff */
[----:B------:R-:W-:Y:S01]  /*cea0*/  PRMT R2, R0, 0x7610, R2 ;  /* 0x0000761000027816 */ /* 0x000fe20000000002 */
[----:B------:R-:W-:Y:S06]  /*ceb0*/  BRA `(.L_x_28592) ;  /* 0x00000000006c7947 */ /* 0x000fec0003800000 */
.L_x_28591:
        /* <DEDUP_REMOVED lines=16> */
.L_x_28619:
[----:B------:R-:W-:Y:S01]  /*cfc0*/  PRMT R2, RZ, 0x7610, R2 ;  /* 0x00007610ff027816 */ /* 0x000fe20000000002 */
[----:B------:R-:W-:Y:S06]  /*cfd0*/  BRA `(.L_x_28592) ;  /* 0x0000000000247947 */ /* 0x000fec0003800000 */
.L_x_28616:
[----:B------:R-:W2:Y:S02]  /*cfe0*/  LDG.E.64 R4, desc[UR36][R4.64] ;  /* 0x0000002404047981 */ /* 0x000ea4000c1e1b00 */
[----:B--2---:R-:W1:Y:S02]  /*cff0*/  I2F.U64 R0, R4 ;  /* 0x0000000400007312 */ /* 0x004e640000301000 */
[----:B-1----:R-:W-:-:S04]  /*d000*/  F2FP.BF16.F32.PACK_AB R0, RZ, R0 ;  /* 0x00000000ff00723e */ /* 0x002fc800000010ff */
[----:B------:R-:W-:Y:S01]  /*d010*/  PRMT R2, R0, 0x7610, R2 ;  /* 0x0000761000027816 */ /* 0x000fe20000000002 */
[----:B------:R-:W-:Y:S06]  /*d020*/  BRA `(.L_x_28592) ;  /* 0x0000000000107947 */ /* 0x000fec0003800000 */
.L_x_28615:
[----:B------:R-:W2:Y:S02]  /*d030*/  LDG.E R4, desc[UR36][R4.64] ;  /* 0x0000002404047981 */ /* 0x000ea4000c1e1900 */
[----:B--2---:R-:W-:-:S04]  /*d040*/  I2FP.F32.U32 R0, R4 ;  /* 0x0000000400007245 */ /* 0x004fc80000201000 */
[----:B------:R-:W-:-:S04]  /*d050*/  F2FP.BF16.F32.PACK_AB R0, RZ, R0 ;  /* 0x00000000ff00723e */ /* 0x000fc800000010ff */
[----:B------:R-:W-:-:S07]  /*d060*/  PRMT R2, R0, 0x7610, R2 ;  /* 0x0000761000027816 */ /* 0x000fce0000000002 */
.L_x_28592:
        /* <DEDUP_REMOVED lines=29> */
.L_x_28625:
[----:B------:R-:W-:Y:S01]  /*d240*/  FSETP.GEU.FTZ.AND P0, PT, R7, -R6, PT ;  /* 0x800000060700720b */ /* 0x000fe20003f1e000 */
[----:B------:R-:W-:-:S12]  /*d250*/  FADD.FTZ R0, R0, -1 ;  /* 0xbf80000000007421 */ /* 0x000fd80000010000 */
[----:B------:R-:W-:-:S07]  /*d260*/  @!P0 FADD.FTZ R0, R0, -1 ;  /* 0xbf80000000008421 */ /* 0x000fce0000010000 */
.L_x_28624:
[----:B------:R-:W-:Y:S05]  /*d270*/  BSYNC B1 ;  /* 0x0000000000017941 */ /* 0x000fea0003800000 */
.L_x_28623:
[----:B------:R-:W-:Y:S01]  /*d280*/  FFMA.FTZ R3, -R6, R0, R3 ;  /* 0x0000000006037223 */ /* 0x000fe20000010103 */
[----:B------:R-:W-:Y:S06]  /*d290*/  BRA `(.L_x_28621) ;  /* 0x00000000007c7947 */ /* 0x000fec0003800000 */
.L_x_28622:
        /* <DEDUP_REMOVED lines=15> */
.L_x_28628:
        /* <DEDUP_REMOVED lines=13> */
.L_x_28627:
[----:B------:R-:W-:Y:S05]  /*d460*/  BSYNC B1 ;  /* 0x0000000000017941 */ /* 0x000fea0003800000 */
.L_x_28626:
[----:B------:R-:W-:-:S04]  /*d470*/  FMUL.FTZ R3, R3, 1.1920928955078125e-07 ;  /* 0x3400000003037820 */ /* 0x000fc80000410000 */
[----:B------:R-:W-:-:S07]  /*d480*/  FMUL.FTZ R3, R8, R3 ;  /* 0x0000000308037220 */ /* 0x000fce0000410000 */
.L_x_28621:
[----:B------:R-:W-:Y:S05]  /*d490*/  BSYNC B0 ;  /* 0x0000000000007941 */ /* 0x000fea0003800000 */
.L_x_28620:
        /* <DEDUP_REMOVED lines=26> */
.L_x_28632:
[----:B--2---:R-:W-:-:S06]  /*d640*/  IMAD.U32 R3, R3, 0x10000, RZ ;  /* 0x0001000003037824 */ /* 0x004fcc00078e00ff */
[----:B------:R-:W1:Y:S02]  /*d650*/  F2I.S64.TRUNC R2, R3 ;  /* 0x0000000300027311 */ /* 0x000e64000020d900 */
[----:B-1----:R1:W-:Y:S01]  /*d660*/  STG.E.U8 desc[UR36][R16.64], R2 ;  /* 0x0000000210007986 */ /* 0x0023e2000c101124 */
[----:B------:R-:W-:Y:S05]  /*d670*/  BRA `(.L_x_28634) ;  /* 0x0000000c00847947 */ /* 0x000fea0003800000 */
.L_x_28631:
        /* <DEDUP_REMOVED lines=10> */
.L_x_28636:
[----:B--2---:R-:W-:-:S06]  /*d720*/  IMAD.U32 R3, R3, 0x10000, RZ ;  /* 0x0001000003037824 */ /* 0x004fcc00078e00ff */
[----:B------:R-:W1:Y:S02]  /*d730*/  F2I.FTZ.TRUNC.NTZ R3, R3 ;  /* 0x0000000300037305 */ /* 0x000e64000021f100 */
[----:B-1----:R1:W-:Y:S01]  /*d740*/  STG.E desc[UR36][R16.64], R3 ;  /* 0x0000000310007986 */ /* 0x0023e2000c101924 */
[----:B------:R-:W-:Y:S05]  /*d750*/  BRA `(.L_x_28634) ;  /* 0x0000000c004c7947 */ /* 0x000fea0003800000 */
.L_x_28635:
[----:B--2---:R-:W-:-:S06]  /*d760*/  IMAD.U32 R3, R3, 0x10000, RZ ;  /* 0x0001000003037824 */ /* 0x004fcc00078e00ff */
[----:B------:R-:W1:Y:S02]  /*d770*/  F2I.FTZ.TRUNC.NTZ R3, R3 ;  /* 0x0000000300037305 */ /* 0x000e64000021f100 */
[----:B-1----:R1:W-:Y:S01]  /*d780*/  STG.E.U16 desc[UR36][R16.64], R3 ;  /* 0x0000000310007986 */ /* 0x0023e2000c101524 */
[----:B------:R-:W-:Y:S05]  /*d790*/  BRA `(.L_x_28634) ;  /* 0x0000000c003c7947 */ /* 0x000fea0003800000 */
.L_x_28630:
        /* <DEDUP_REMOVED lines=9> */
.L_x_28638:
[----:B--2---:R-:W-:-:S05]  /*d830*/  IMAD.U32 R0, R3, 0x10000, RZ ;  /* 0x0001000003007824 */ /* 0x004fca00078e00ff */
[----:B------:R-:W-:-:S05]  /*d840*/  F2FP.F16.F32.PACK_AB R0, RZ, R0 ;  /* 0x00000000ff00723e */ /* 0x000fca00000000ff */
[----:B------:R1:W-:Y:S01]  /*d850*/  STG.E.U16 desc[UR36][R16.64], R0 ;  /* 0x0000000010007986 */ /* 0x0003e2000c101524 */
[----:B------:R-:W-:Y:S05]  /*d860*/  BRA `(.L_x_28634) ;  /* 0x0000000c00087947 */ /* 0x000fea0003800000 */
.L_x_28637:
        /* <DEDUP_REMOVED lines=10> */
.L_x_28640:
[----:B--2---:R-:W-:-:S05]  /*d910*/  IMAD.U32 R3, R3, 0x10000, RZ ;  /* 0x0001000003037824 */ /* 0x004fca00078e00ff */
[----:B------:R-:W-:-:S04]  /*d920*/  F2FP.F16.F32.PACK_AB R3, RZ, R3 ;  /* 0x00000003ff03723e */ /* 0x000fc800000000ff */
[----:B------:R-:W-:-:S05]  /*d930*/  PRMT R3, R3, 0x5410, RZ ;  /* 0x0000541003037816 */ /* 0x000fca00000000ff */
[----:B------:R1:W-:Y:S01]  /*d940*/  STG.E desc[UR36][R16.64], R3 ;  /* 0x0000000310007986 */ /* 0x0003e2000c101924 */
[----:B------:R-:W-:Y:S05]  /*d950*/  BRA `(.L_x_28634) ;  /* 0x0000000800cc7947 */ /* 0x000fea0003800000 */
.L_x_28639:
[----:B--2---:R-:W-:-:S04]  /*d960*/  IMAD.U32 R2, R3, 0x10000, RZ ;  /* 0x0001000003027824 */ /* 0x004fc800078e00ff */
[----:B------:R-:W-:-:S06]  /*d970*/  FMUL.FTZ R2, R2, 1 ;  /* 0x3f80000002027820 */ /* 0x000fcc0000410000 */
[----:B------:R-:W1:Y:S02]  /*d980*/  F2F.F64.F32 R2, R2 ;  /* 0x0000000200027310 */ /* 0x000e640000201800 */
[----:B-1----:R1:W-:Y:S01]  /*d990*/  STG.E.64 desc[UR36][R16.64], R2 ;  /* 0x0000000210007986 */ /* 0x0023e2000c101b24 */
[----:B------:R-:W-:Y:S05]  /*d9a0*/  BRA `(.L_x_28634) ;  /* 0x0000000800b87947 */ /* 0x000fea0003800000 */
.L_x_28629:
        /* <DEDUP_REMOVED lines=13> */
.L_x_28643:
[----:B--2---:R-:W-:Y:S01]  /*da80*/  IMAD.U32 R3, R3, 0x10000, RZ ;  /* 0x0001000003037824 */ /* 0x004fe200078e00ff */
[----:B------:R-:W-:-:S03]  /*da90*/  CS2R R6, SRZ ;  /* 0x0000000000067805 */ /* 0x000fc6000001ff00 */
[----:B------:R-:W-:-:S04]  /*daa0*/  FMUL.FTZ R3, R3, 1 ;  /* 0x3f80000003037820 */ /* 0x000fc80000410000 */
[----:B------:R-:W1:Y:S02]  /*dab0*/  F2F.F64.F32 R4, R3 ;  /* 0x0000000300047310 */ /* 0x000e640000201800 */
[----:B-1----:R1:W-:Y:S01]  /*dac0*/  STG.E.128 desc[UR36][R16.64], R4 ;  /* 0x0000000410007986 */ /* 0x0023e2000c101d24 */
[----:B------:R-:W-:Y:S05]  /*dad0*/  BRA `(.L_x_28634) ;  /* 0x00000008006c7947 */ /* 0x000fea0003800000 */
.L_x_28642:
        /* <DEDUP_REMOVED lines=21> */
.L_x_28647:
[----:B------:R-:W-:Y:S05]  /*dc30*/  BSYNC B0 ;  /* 0x0000000000007941 */ /* 0x000fea0003800000 */
.L_x_28646:
[----:B------:R-:W-:-:S05]  /*dc40*/  LOP3.LUT R3, R0, R3, RZ, 0xfc, !PT ;  /* 0x0000000300037212 */ /* 0x000fca00078efcff */
[----:B------:R1:W-:Y:S01]  /*dc50*/  STG.E.U8 desc[UR36][R16.64], R3 ;  /* 0x0000000310007986 */ /* 0x0003e2000c101124 */
[----:B------:R-:W-:Y:S05]  /*dc60*/  BRA `(.L_x_28634) ;  /* 0x0000000800087947 */ /* 0x000fea0003800000 */
.L_x_28645:
        /* <DEDUP_REMOVED lines=13> */
.L_x_28649:
[----:B------:R-:W-:Y:S01]  /*dd40*/  IMAD.MOV.U32 R0, RZ, RZ, 0x7f ;  /* 0x0000007fff007424 */ /* 0x000fe200078e00ff */
[----:B------:R-:W-:-:S04]  /*dd50*/  ISETP.GT.U32.AND P0, PT, R2, 0x7f800000, PT ;  /* 0x7f8000000200780c */ /* 0x000fc80003f04070 */
[----:B------:R-:W-:-:S09]  /*dd60*/  SEL R0, R0, 0x7c, P0 ;  /* 0x0000007c00007807 */ /* 0x000fd20000000000 */
.L_x_28650:
[----:B------:R-:W-:Y:S05]  /*dd70*/  BSYNC B0 ;  /* 0x0000000000007941 */ /* 0x000fea0003800000 */
.L_x_28648:
[----:B------:R-:W-:-:S04]  /*dd80*/  LOP3.LUT R2, R3, 0x80000000, RZ, 0xc0, !PT ;  /* 0x8000000003027812 */ /* 0x000fc800078ec0ff */
[----:B------:R-:W-:-:S04]  /*dd90*/  SHF.R.U32.HI R3, RZ, 0x18, R2 ;  /* 0x00000018ff037819 */ /* 0x000fc80000011602 */
[----:B------:R-:W-:-:S05]  /*dda0*/  LOP3.LUT R3, R0, R3, RZ, 0xfc, !PT ;  /* 0x0000000300037212 */ /* 0x000fca00078efcff */
[----:B------:R1:W-:Y:S01]  /*ddb0*/  STG.E.U8 desc[UR36][R16.64], R3 ;  /* 0x0000000310007986 */ /* 0x0003e2000c101124 */
[----:B------:R-:W-:Y:S05]  /*ddc0*/  BRA `(.L_x_28634) ;  /* 0x0000000400b07947 */ /* 0x000fea0003800000 */
.L_x_28644:
[----:B--2---:R1:W-:Y:S01]  /*ddd0*/  STG.E.U16 desc[UR36][R16.64], R3 ;  /* 0x0000000310007986 */ /* 0x0043e2000c101524 */
[----:B------:R-:W-:Y:S05]  /*dde0*/  BRA `(.L_x_28634) ;  /* 0x0000000400a87947 */ /* 0x000fea0003800000 */
.L_x_28641:
        /* <DEDUP_REMOVED lines=12> */
.L_x_28653:
        /* <DEDUP_REMOVED lines=17> */
.L_x_28656:
[----:B------:R-:W-:-:S04]  /*dfc0*/  LOP3.LUT R2, R3, 0x80000000, RZ, 0xc0, !PT ;  /* 0x8000000003027812 */ /* 0x000fc800078ec0ff */
[----:B------:R-:W-:-:S04]  /*dfd0*/  SHF.R.U32.HI R3, RZ, 0x18, R2 ;  /* 0x00000018ff037819 */ /* 0x000fc80000011602 */
[----:B------:R-:W-:-:S04]  /*dfe0*/  LOP3.LUT R0, R0, R3, RZ, 0xfc, !PT ;  /* 0x0000000300007212 */ /* 0x000fc800078efcff */
[----:B------:R-:W-:-:S07]  /*dff0*/  PRMT R8, R0, 0x7610, R8 ;  /* 0x0000761000087816 */ /* 0x000fce0000000008 */
.L_x_28655:
[----:B------:R-:W-:Y:S05]  /*e000*/  BSYNC B0 ;  /* 0x0000000000007941 */ /* 0x000fea0003800000 */
.L_x_28654:
[----:B------:R1:W-:Y:S01]  /*e010*/  STG.E.U8 desc[UR36][R16.64], R8 ;  /* 0x0000000810007986 */ /* 0x0003e2000c101124 */
[----:B------:R-:W-:Y:S05]  /*e020*/  BRA `(.L_x_28634) ;  /* 0x0000000400187947 */ /* 0x000fea0003800000 */
.L_x_28652:
        /* <DEDUP_REMOVED lines=17> */
.L_x_28659:
[----:B------:R-:W-:-:S04]  /*e140*/  LOP3.LUT R2, R3, 0x80000000, RZ, 0xc0, !PT ;  /* 0x8000000003027812 */ /* 0x000fc800078ec0ff */
[----:B------:R-:W-:-:S04]  /*e150*/  SHF.R.U32.HI R3, RZ, 0x18, R2 ;  /* 0x00000018ff037819 */ /* 0x000fc80000011602 */
[----:B------:R-:W-:-:S04]  /*e160*/  LOP3.LUT R0, R0, R3, RZ, 0xfc, !PT ;  /* 0x0000000300007212 */ /* 0x000fc800078efcff */
[----:B------:R-:W-:-:S07]  /*e170*/  PRMT R8, R0, 0x7610, R8 ;  /* 0x0000761000087816 */ /* 0x000fce0000000008 */
.L_x_28658:
[----:B------:R-:W-:Y:S05]  /*e180*/  BSYNC B0 ;  /* 0x0000000000007941 */ /* 0x000fea0003800000 */
.L_x_28657:
[----:B------:R4:W-:Y:S01]  /*e190*/  STG.E.U8 desc[UR36][R16.64], R8 ;  /* 0x0000000810007986 */ /* 0x0009e2000c101124 */
[----:B------:R-:W-:Y:S05]  /*e1a0*/  BRA `(.L_x_28634) ;  /* 0x0000000000b87947 */ /* 0x000fea0003800000 */
.L_x_28651:
        /* <DEDUP_REMOVED lines=22> */
.L_x_28633:
        /* <DEDUP_REMOVED lines=16> */
.L_x_28662:
[----:B------:R-:W-:Y:S05]  /*e410*/  BRA `(.L_x_28634) ;  /* 0x00000000001c7947 */ /* 0x000fea0003800000 */
.L_x_28661:
[----:B--2---:R-:W-:-:S06]  /*e420*/  IMAD.U32 R3, R3, 0x10000, RZ ;  /* 0x0001000003037824 */ /* 0x004fcc00078e00ff */
[----:B------:R-:W1:Y:S02]  /*e430*/  F2I.U64.TRUNC R2, R3 ;  /* 0x0000000300027311 */ /* 0x000e64000020d800 */
[----:B-1----:R3:W-:Y:S01]  /*e440*/  STG.E.64 desc[UR36][R16.64], R2 ;  /* 0x0000000210007986 */ /* 0x0027e2000c101b24 */
[----:B------:R-:W-:Y:S05]  /*e450*/  BRA `(.L_x_28634) ;  /* 0x00000000000c7947 */ /* 0x000fea0003800000 */
.L_x_28660:
[----:B--2---:R-:W-:-:S06]  /*e460*/  IMAD.U32 R3, R3, 0x10000, RZ ;  /* 0x0001000003037824 */ /* 0x004fcc00078e00ff */
[----:B------:R-:W1:Y:S02]  /*e470*/  F2I.FTZ.U32.TRUNC.NTZ R3, R3 ;  /* 0x0000000300037305 */ /* 0x000e64000021f000 */
[----:B-1----:R1:W-:Y:S02]  /*e480*/  STG.E desc[UR36][R16.64], R3 ;  /* 0x0000000310007986 */ /* 0x0023e4000c101924 */
.L_x_28634:
[----:B------:R-:W-:-:S07]  /*e490*/  VIADD R19, R19, 0x80 ;  /* 0x0000008013137836 */ /* 0x000fce0000000000 */
.L_x_28552:
[----:B------:R-:W-:Y:S05]  /*e4a0*/  BSYNC B6 ;  /* 0x0000000000067941 */ /* 0x000fea0003800000 */
.L_x_28551:
[----:B------:R-:W-:Y:S02]  /*e4b0*/  ULDC UR4, c[0x0][0x210] ;  /* 0x0000840000047ab9 */ /* 0x000fe40000000800 */
[----:B------:R-:W-:-:S13]  /*e4c0*/  ISETP.GE.AND P0, PT, R19, UR4, PT ;  /* 0x0000000413007c0c */ /* 0x000fda000bf06270 */
[----:B------:R-:W-:Y:S05]  /*e4d0*/  @P0 EXIT ;  /* 0x000000000000094d */ /* 0x000fea0003800000 */
        /* <DEDUP_REMOVED lines=354> */
.L_x_28663:
        /* <DEDUP_REMOVED lines=23> */
.L_x_28667:
[----:B------:R-:W2:Y:S02]  /*fc70*/  LDG.E.U8 R2, desc[UR36][R2.64] ;  /* 0x0000002402027981 */ /* 0x000ea4000c1e1100 */
[----:B--2---:R-:W-:-:S04]  /*fc80*/  I2FP.F32.U32 R0, R2 ;  /* 0x0000000200007245 */ /* 0x004fc80000201000 */
[----:B------:R-:W-:-:S04]  /*fc90*/  F2FP.BF16.F32.PACK_AB R0, RZ, R0 ;  /* 0x00000000ff00723e */ /* 0x000fc800000010ff */
[----:B------:R-:W-:Y:S01]  /*fca0*/  PRMT R19, R0, 0x7610, R19 ;  /* 0x0000761000137816 */ /* 0x000fe20000000013 */
[----:B------:R-:W-:Y:S06]  /*fcb0*/  BRA `(.L_x_28669) ;  /* 0x0000000c00c87947 */ /* 0x000fec0003800000 */
.L_x_28666:
        /* <DEDUP_REMOVED lines=11> */
.L_x_28671:
[----:B------:R-:W2:Y:S02]  /*fd70*/  LDG.E R2, desc[UR36][R2.64] ;  /* 0x0000002402027981 */ /* 0x000ea4000c1e1900 */
[----:B--2---:R-:W-:-:S04]  /*fd80*/  I2FP.F32.S32 R0, R2 ;  /* 0x0000000200007245 */ /* 0x004fc80000201400 */
[----:B------:R-:W-:-:S04]  /*fd90*/  F2FP.BF16.F32.PACK_AB R0, RZ, R0 ;  /* 0x00000000ff00723e */ /* 0x000fc800000010ff */
[----:B------:R-:W-:Y:S01]  /*fda0*/  PRMT R19, R0, 0x7610, R19 ;  /* 0x0000761000137816 */ /* 0x000fe20000000013 */
[----:B------:R-:W-:Y:S06]  /*fdb0*/  BRA `(.L_x_28669) ;  /* 0x0000000c00887947 */ /* 0x000fec0003800000 */
.L_x_28670:
[----:B------:R-:W2:Y:S02]  /*fdc0*/  LDG.E.U16 R2, desc[UR36][R2.64] ;  /* 0x0000002402027981 */ /* 0x000ea4000c1e1500 */
[----:B--2---:R-:W1:Y:S02]  /*fdd0*/  I2F.S16 R0, R2 ;  /* 0x0000000200007306 */ /* 0x004e640000101400 */
[----:B-1----:R-:W-:-:S04]  /*fde0*/  F2FP.BF16.F32.PACK_AB R0, RZ, R0 ;  /* 0x00000000ff00723e */ /* 0x002fc800000010ff */
[----:B------:R-:W-:Y:S01]  /*fdf0*/  PRMT R19, R0, 0x7610, R19 ;  /* 0x0000761000137816 */ /* 0x000fe20000000013 */
[----:B------:R-:W-:Y:S06]  /*fe00*/  BRA `(.L_x_28669) ;  /* 0x0000000c00747947 */ /* 0x000fec0003800000 */
.L_x_28665:
        /* <DEDUP_REMOVED lines=9> */
.L_x_28673:
[----:B------:R-:W2:Y:S02]  /*fea0*/  LDG.E.U16 R0, desc[UR36][R2.64] ;  /* 0x0000002402007981 */ /* 0x000ea4000c1e1500 */
[----:B--2---:R-:W-:-:S05]  /*feb0*/  HADD2.F32 R0, -RZ, R0.H0_H0 ;  /* 0x20000000ff007230 */ /* 0x004fca0000004100 */
[----:B------:R-:W-:-:S04]  /*fec0*/  F2FP.BF16.F32.PACK_AB R0, RZ, R0 ;  /* 0x00000000ff00723e */ /* 0x000fc800000010ff */
[----:B------:R-:W-:Y:S01]  /*fed0*/  PRMT R19, R0, 0x7610, R19 ;  /* 0x0000761000137816 */ /* 0x000fe20000000013 */
[----:B------:R-:W-:Y:S06]  /*fee0*/  BRA `(.L_x_28669) ;  /* 0x0000000c003c7947 */ /* 0x000fec0003800000 */
.L_x_28672:
        /* <DEDUP_REMOVED lines=9> */
.L_x_28675:
[----:B------:R-:W2:Y:S02]  /*ff80*/  LDG.E.U16 R2, desc[UR36][R2.64] ;  /* 0x0000002402027981 */ /* 0x000ea4000c1e1500 */
[----:B--2---:R-:W-:-:S05]  /*ff90*/  HADD2.F32 R0, -RZ, R2.H0_H0 ;  /* 0x20000002ff007230 */ /* 0x004fca0000004100 */
[----:B------:R-:W-:-:S04]  /*ffa0*/  F2FP.BF16.F32.PACK_AB R0, RZ, R0 ;  /* 0x00000000ff00723e */ /* 0x000fc800000010ff */
[----:B------:R-:W-:Y:S01]  /*ffb0*/  PRMT R19, R0, 0x7610, R19 ;  /* 0x0000761000137816 */ /* 0x000fe20000000013 */
[----:B------:R-:W-:Y:S06]  /*ffc0*/  BRA `(.L_x_28669) ;  /* 0x0000000c00047947 */ /* 0x000fec0003800000 */
.L_x_28674:
        /* <DEDUP_REMOVED lines=9> */
.L_x_28664:
        /* <DEDUP_REMOVED lines=14> */
.L_x_28678:
        /* <DEDUP_REMOVED lines=9> */
.L_x_28677:
        /* <DEDUP_REMOVED lines=28> */
.L_x_28680:
        /* <DEDUP_REMOVED lines=15> */
.L_x_28679:
[----:B------:R1:W5:Y:S01]  /*10480*/  LDG.E.U16 R19, desc[UR36][R2.64] ;  /* 0x0000002402137981 */ /* 0x000362000c1e1500 */
[----:B------:R-:W-:Y:S05]  /*10490*/  BRA `(.L_x_28669) ;  /* 0x0000000400d07947 */ /* 0x000fea0003800000 */
.L_x_28676:
        /* <DEDUP_REMOVED lines=13> */
.L_x_28683:
        /* <DEDUP_REMOVED lines=21> */
.L_x_28687:
[----:B------:R-:W-:Y:S05]  /*106c0*/  BSYNC B1 ;  /* 0x0000000000017941 */ /* 0x000fea0003800000 */
.L_x_28686:
[----:B------:R-:W-:Y:S01]  /*106d0*/  LEA R3, R0, 0x3b800000, 0x17 ;  /* 0x3b80000000037811 */ /* 0x000fe200078eb8ff */
[----:B------:R-:W-:-:S05]  /*106e0*/  IMAD.SHL.U32 R0, R2, 0x100000, RZ ;  /* 0x0010000002007824 */ /* 0x000fca00078e00ff */
[----:B------:R-:W-:-:S07]  /*106f0*/  LOP3.LUT R0, R3, R0, R4, 0xfe, !PT ;  /* 0x0000000003007212 */ /* 0x000fce00078efe04 */
.L_x_28685:
[----:B------:R-:W-:Y:S05]  /*10700*/  BSYNC B0 ;  /* 0x0000000000007941 */ /* 0x000fea0003800000 */
.L_x_28684:
[----:B------:R-:W-:-:S04]  /*10710*/  F2FP.BF16.F32.PACK_AB R0, RZ, R0 ;  /* 0x00000000ff00723e */ /* 0x000fc800000010ff */
[----:B------:R-:W-:Y:S01]  /*10720*/  PRMT R19, R0, 0x7610, R19 ;  /* 0x0000761000137816 */ /* 0x000fe20000000013 */
[----:B------:R-:W-:Y:S06]  /*10730*/  BRA `(.L_x_28669) ;  /* 0x0000000400287947 */ /* 0x000fec0003800000 */
.L_x_28682:
        /* <DEDUP_REMOVED lines=21> */
.L_x_28691:
[----:B------:R-:W-:Y:S05]  /*10890*/  BSYNC B1 ;  /* 0x0000000000017941 */ /* 0x000fea0003800000 */
.L_x_28690:
[----:B------:R-:W-:Y:S01]  /*108a0*/  LEA R3, R0, 0x37800000, 0x17 ;  /* 0x3780000000037811 */ /* 0x000fe200078eb8ff */
[----:B------:R-:W-:-:S05]  /*108b0*/  IMAD.SHL.U32 R0, R2, 0x200000, RZ ;  /* 0x0020000002007824 */ /* 0x000fca00078e00ff */
[----:B------:R-:W-:-:S07]  /*108c0*/  LOP3.LUT R0, R3, R0, R4, 0xfe, !PT ;  /* 0x0000000003007212 */ /* 0x000fce00078efe04 */
.L_x_28689:
[----:B------:R-:W-:Y:S05]  /*108d0*/  BSYNC B0 ;  /* 0x0000000000007941 */ /* 0x000fea0003800000 */
.L_x_28688:
[----:B------:R-:W-:-:S04]  /*108e0*/  F2FP.BF16.F32.PACK_AB R0, RZ, R0 ;  /* 0x00000000ff00723e */ /* 0x000fc800000010ff */
[----:B------:R-:W-:Y:S01]  /*108f0*/  PRMT R19, R0, 0x7610, R19 ;  /* 0x0000761000137816 */ /* 0x000fe20000000013 */
[----:B------:R-:W-:Y:S06]  /*10900*/  BRA `(.L_x_28669) ;  /* 0x0000000000b47947 */ /* 0x000fec0003800000 */
.L_x_28681:
        /* <DEDUP_REMOVED lines=14> */
.L_x_28695:
[----:B------:R-:W-:Y:S05]  /*109f0*/  BSYNC B0 ;  /* 0x0000000000007941 */ /* 0x000fea0003800000 */
.L_x_28694:
[----:B------:R-:W-:-:S04]  /*10a00*/  F2FP.BF16.F32.PACK_AB R0, RZ, R0 ;  /* 0x00000000ff00723e */ /* 0x000fc800000010ff */
[----:B------:R-:W-:Y:S01]  /*10a10*/  PRMT R19, R0, 0x7610, R19 ;  /* 0x0000761000137816 */ /* 0x000fe20000000013 */
[----:B------:R-:W-:Y:S06]  /*10a20*/  BRA `(.L_x_28669) ;  /* 0x00000000006c7947 */ /* 0x000fec0003800000 */
.L_x_28668:
        /* <DEDUP_REMOVED lines=16> */
.L_x_28696:
[----:B------:R-:W-:Y:S01]  /*10b30*/  PRMT R19, RZ, 0x7610, R19 ;  /* 0x00007610ff137816 */ /* 0x000fe20000000013 */
[----:B------:R-:W-:Y:S06]  /*10b40*/  BRA `(.L_x_28669) ;  /* 0x0000000000247947 */ /* 0x000fec0003800000 */
.L_x_28693:
[----:B------:R-:W2:Y:S02]  /*10b50*/  LDG.E.64 R2, desc[UR36][R2.64] ;  /* 0x0000002402027981 */ /* 0x000ea4000c1e1b00 */
[----:B--2---:R-:W1:Y:S02]  /*10b60*/  I2F.U64 R0, R2 ;  /* 0x0000000200007312 */ /* 0x004e640000301000 */
[----:B-1----:R-:W-:-:S04]  /*10b70*/  F2FP.BF16.F32.PACK_AB R0, RZ, R0 ;  /* 0x00000000ff00723e */ /* 0x002fc800000010ff */
[----:B------:R-:W-:Y:S01]  /*10b80*/  PRMT R19, R0, 0x7610, R19 ;  /* 0x0000761000137816 */ /* 0x000fe20000000013 */
[----:B------:R-:W-:Y:S06]  /*10b90*/  BRA `(.L_x_28669) ;  /* 0x0000000000107947 */ /* 0x000fec0003800000 */
.L_x_28692:
[----:B------:R-:W2:Y:S02]  /*10ba0*/  LDG.E R2, desc[UR36][R2.64] ;  /* 0x0000002402027981 */ /* 0x000ea4000c1e1900 */
[----:B--2---:R-:W-:-:S04]  /*10bb0*/  I2FP.F32.U32 R0, R2 ;  /* 0x0000000200007245 */ /* 0x004fc80000201000 */
[----:B------:R-:W-:-:S04]  /*10bc0*/  F2FP.BF16.F32.PACK_AB R0, RZ, R0 ;  /* 0x00000000ff00723e */ /* 0x000fc800000010ff */
[----:B------:R-:W-:-:S07]  /*10bd0*/  PRMT R19, R0, 0x7610, R19 ;  /* 0x0000761000137816 */ /* 0x000fce0000000013 */
.L_x_28669:
        /* <DEDUP_REMOVED lines=20> */
.L_x_28700:
[----:B------:R-:W2:Y:S02]  /*10d20*/  LDG.E.U8 R4, desc[UR36][R4.64] ;  /* 0x0000002404047981 */ /* 0x000ea4000c1e1100 */
[----:B--2---:R-:W-:-:S04]  /*10d30*/  I2FP.F32.U32 R0, R4 ;  /* 0x0000000400007245 */ /* 0x004fc80000201000 */
[----:B------:R-:W-:-:S04]  /*10d40*/  F2FP.BF16.F32.PACK_AB R0, RZ, R0 ;  /* 0x00000000ff00723e */ /* 0x000fc800000010ff */
[----:B------:R-:W-:Y:S01]  /*10d50*/  PRMT R2, R0, 0x7610, R2 ;  /* 0x0000761000027816 */ /* 0x000fe20000000002 */
[----:B------:R-:W-:Y:S06]  /*10d60*/  BRA `(.L_x_28702) ;  /* 0x0000000c00c47947 */ /* 0x000fec0003800000 */
.L_x_28699:
        /* <DEDUP_REMOVED lines=11> */
.L_x_28704:
[----:B------:R-:W2:Y:S02]  /*10e20*/  LDG.E R4, desc[UR36][R4.64] ;  /* 0x0000002404047981 */ /* 0x000ea4000c1e1900 */
[----:B--2---:R-:W-:-:S04]  /*10e30*/  I2FP.F32.S32 R0, R4 ;  /* 0x0000000400007245 */ /* 0x004fc80000201400 */
[----:B------:R-:W-:-:S04]  /*10e40*/  F2FP.BF16.F32.PACK_AB R0, RZ, R0 ;  /* 0x00000000ff00723e */ /* 0x000fc800000010ff */
[----:B------:R-:W-:Y:S01]  /*10e50*/  PRMT R2, R0, 0x7610, R2 ;  /* 0x0000761000027816 */ /* 0x000fe20000000002 */
[----:B------:R-:W-:Y:S06]  /*10e60*/  BRA `(.L_x_28702) ;  /* 0x0000000c00847947 */ /* 0x000fec0003800000 */
.L_x_28703:
[----:B------:R-:W2:Y:S02]  /*10e70*/  LDG.E.U16 R4, desc[UR36][R4.64] ;  /* 0x0000002404047981 */ /* 0x000ea4000c1e1500 */
[----:B--2---:R-:W1:Y:S02]  /*10e80*/  I2F.S16 R0, R4 ;  /* 0x0000000400007306 */ /* 0x004e640000101400 */
[----:B-1----:R-:W-:-:S04]  /*10e90*/  F2FP.BF16.F32.PACK_AB R0, RZ, R0 ;  /* 0x00000000ff00723e */ /* 0x002fc800000010ff */
[----:B------:R-:W-:Y:S01]  /*10ea0*/  PRMT R2, R0, 0x7610, R2 ;  /* 0x0000761000027816 */ /* 0x000fe20000000002 */
[----:B------:R-:W-:Y:S06]  /*10eb0*/  BRA `(.L_x_28702) ;  /* 0x0000000c00707947 */ /* 0x000fec0003800000 */
.L_x_28698:
        /* <DEDUP_REMOVED lines=9> */
.L_x_28706:
[----:B------:R-:W2:Y:S02]  /*10f50*/  LDG.E.U16 R0, desc[UR36][R4.64] ;  /* 0x0000002404007981 */ /* 0x000ea4000c1e1500 */
[----:B--2---:R-:W-:-:S05]  /*10f60*/  HADD2.F32 R0, -RZ, R0.H0_H0 ;  /* 0x20000000ff007230 */ /* 0x004fca0000004100 */
[----:B------:R-:W-:-:S04]  /*10f70*/  F2FP.BF16.F32.PACK_AB R0, RZ, R0 ;  /* 0x00000000ff00723e */ /* 0x000fc800000010ff */
[----:B------:R-:W-:Y:S01]  /*10f80*/  PRMT R2, R0, 0x7610, R2 ;  /* 0x0000761000027816 */ /* 0x000fe20000000002 */
[----:B------:R-:W-:Y:S06]  /*10f90*/  BRA `(.L_x_28702) ;  /* 0x0000000c00387947 */ /* 0x000fec0003800000 */
.L_x_28705:
        /* <DEDUP_REMOVED lines=9> */
.L_x_28708:
[----:B------:R-:W2:Y:S02]  /*11030*/  LDG.E.U16 R4, desc[UR36][R4.64] ;  /* 0x0000002404047981 */ /* 0x000ea4000c1e1500 */
[----:B--2---:R-:W-:-:S05]  /*11040*/  HADD2.F32 R0, -RZ, R4.H0_H0 ;  /* 0x20000004ff007230 */ /* 0x004fca0000004100 */
[----:B------:R-:W-:-:S04]  /*11050*/  F2FP.BF16.F32.PACK_AB R0, RZ, R0 ;  /* 0x00000000ff00723e */ /* 0x000fc800000010ff */
[----:B------:R-:W-:Y:S01]  /*11060*/  PRMT R2, R0, 0x7610, R2 ;  /* 0x0000761000027816 */ /* 0x000fe20000000002 */
[----:B------:R-:W-:Y:S06]  /*11070*/  BRA `(.L_x_28702) ;  /* 0x0000000c00007947 */ /* 0x000fec0003800000 */
.L_x_28707:
        /* <DEDUP_REMOVED lines=9> */
.L_x_28697:
        /* <DEDUP_REMOVED lines=14> */
.L_x_28711:
        /* <DEDUP_REMOVED lines=9> */
.L_x_28710:
        /* <DEDUP_REMOVED lines=28> */
.L_x_28713:
        /* <DEDUP_REMOVED lines=14> */
.L_x_28712:
[----:B------:R1:W5:Y:S01]  /*11520*/  LDG.E.U16 R2, desc[UR36][R4.64] ;  /* 0x0000002404027981 */ /* 0x000362000c1e1500 */
[----:B------:R-:W-:Y:S05]  /*11530*/  BRA `(.L_x_28702) ;  /* 0x0000000400d07947 */ /* 0x000fea0003800000 */
.L_x_28709:
        /* <DEDUP_REMOVED lines=13> */
.L_x_28716:
        /* <DEDUP_REMOVED lines=21> */
.L_x_28720:
[----:B------:R-:W-:Y:S05]  /*11760*/  BSYNC B1 ;  /* 0x0000000000017941 */ /* 0x000fea0003800000 */
.L_x_28719:
[----:B------:R-:W-:Y:S01]  /*11770*/  LEA R3, R0, 0x3b800000, 0x17 ;  /* 0x3b80000000037811 */ /* 0x000fe200078eb8ff */
[----:B------:R-:W-:-:S05]  /*11780*/  IMAD.SHL.U32 R0, R2, 0x100000, RZ ;  /* 0x0010000002007824 */ /* 0x000fca00078e00ff */
[----:B------:R-:W-:-:S07]  /*11790*/  LOP3.LUT R0, R3, R0, R4, 0xfe, !PT ;  /* 0x0000000003007212 */ /* 0x000fce00078efe04 */
.L_x_28718:
[----:B------:R-:W-:Y:S05]  /*117a0*/  BSYNC B0 ;  /* 0x0000000000007941 */ /* 0x000fea0003800000 */
.L_x_28717:
[----:B------:R-:W-:-:S04]  /*117b0*/  F2FP.BF16.F32.PACK_AB R0, RZ, R0 ;  /* 0x00000000ff00723e */ /* 0x000fc800000010ff */
[----:B------:R-:W-:Y:S01]  /*117c0*/  PRMT R2, R0, 0x7610, R2 ;  /* 0x0000761000027816 */ /* 0x000fe20000000002 */
[----:B------:R-:W-:Y:S06]  /*117d0*/  BRA `(.L_x_28702) ;  /* 0x0000000400287947 */ /* 0x000fec0003800000 */
.L_x_28715:
        /* <DEDUP_REMOVED lines=21> */
.L_x_28724:
[----:B------:R-:W-:Y:S05]  /*11930*/  BSYNC B1 ;  /* 0x0000000000017941 */ /* 0x000fea0003800000 */
.L_x_28723:
[----:B------:R-:W-:Y:S01]  /*11940*/  LEA R3, R0, 0x37800000, 0x17 ;  /* 0x3780000000037811 */ /* 0x000fe200078eb8ff */
[----:B------:R-:W-:-:S05]  /*11950*/  IMAD.SHL.U32 R0, R2, 0x200000, RZ ;  /* 0x0020000002007824 */ /* 0x000fca00078e00ff */
[----:B------:R-:W-:-:S07]  /*11960*/  LOP3.LUT R0, R3, R0, R4, 0xfe, !PT ;  /* 0x0000000003007212 */ /* 0x000fce00078efe04 */
.L_x_28722:
[----:B------:R-:W-:Y:S05]  /*11970*/  BSYNC B0 ;  /* 0x0000000000007941 */ /* 0x000fea0003800000 */
.L_x_28721:
[----:B------:R-:W-:-:S04]  /*11980*/  F2FP.BF16.F32.PACK_AB R0, RZ, R0 ;  /* 0x00000000ff00723e */ /* 0x000fc800000010ff */
[----:B------:R-:W-:Y:S01]  /*11990*/  PRMT R2, R0, 0x7610, R2 ;  /* 0x0000761000027816 */ /* 0x000fe20000000002 */
[----:B------:R-:W-:Y:S06]  /*119a0*/  BRA `(.L_x_28702) ;  /* 0x0000000000b47947 */ /* 0x000fec0003800000 */
.L_x_28714:
        /* <DEDUP_REMOVED lines=14> */
.L_x_28728:
[----:B------:R-:W-:Y:S05]  /*11a90*/  BSYNC B0 ;  /* 0x0000000000007941 */ /* 0x000fea0003800000 */
.L_x_28727:
[----:B------:R-:W-:-:S04]  /*11aa0*/  F2FP.BF16.F32.PACK_AB R0, RZ, R0 ;  /* 0x00000000ff00723e */ /* 0x000fc800000010ff */
[----:B------:R-:W-:Y:S01]  /*11ab0*/  PRMT R2, R0, 0x7610, R2 ;  /* 0x0000761000027816 */ /* 0x000fe20000000002 */
[----:B------:R-:W-:Y:S06]  /*11ac0*/  BRA `(.L_x_28702) ;  /* 0x00000000006c7947 */ /* 0x000fec0003800000 */
.L_x_28701:
        /* <DEDUP_REMOVED lines=16> */
.L_x_28729:
[----:B------:R-:W-:Y:S01]  /*11bd0*/  PRMT R2, RZ, 0x7610, R2 ;  /* 0x00007610ff027816 */ /* 0x000fe20000000002 */
[----:B------:R-:W-:Y:S06]  /*11be0*/  BRA `(.L_x_28702) ;  /* 0x0000000000247947 */ /* 0x000fec0003800000 */
.L_x_28726:
[----:B------:R-:W2:Y:S02]  /*11bf0*/  LDG.E.64 R4, desc[UR36][R4.64] ;  /* 0x0000002404047981 */ /* 0x000ea4000c1e1b00 */
[----:B--2---:R-:W1:Y:S02]  /*11c00*/  I2F.U64 R0, R4 ;  /* 0x0000000400007312 */ /* 0x004e640000301000 */
[----:B-1----:R-:W-:-:S04]  /*11c10*/  F2FP.BF16.F32.PACK_AB R0, RZ, R0 ;  /* 0x00000000ff00723e */ /* 0x002fc800000010ff */
[----:B------:R-:W-:Y:S01]  /*11c20*/  PRMT R2, R0, 0x7610, R2 ;  /* 0x0000761000027816 */ /* 0x000fe20000000002 */
[----:B------:R-:W-:Y:S06]  /*11c30*/  BRA `(.L_x_28702) ;  /* 0x0000000000107947 */ /* 0x000fec0003800000 */
.L_x_28725:
[----:B------:R-:W2:Y:S02]  /*11c40*/  LDG.E R4, desc[UR36][R4.64] ;  /* 0x0000002404047981 */ /* 0x000ea4000c1e1900 */
[----:B--2---:R-:W-:-:S04]  /*11c50*/  I2FP.F32.U32 R0, R4 ;  /* 0x0000000400007245 */ /* 0x004fc80000201000 */
[----:B------:R-:W-:-:S04]  /*11c60*/  F2FP.BF16.F32.PACK_AB R0, RZ, R0 ;  /* 0x00000000ff00723e */ /* 0x000fc800000010ff */
[----:B------:R-:W-:-:S07]  /*11c70*/  PRMT R2, R0, 0x7610, R2 ;  /* 0x0000761000027816 */ /* 0x000fce0000000002 */
.L_x_28702:
[----:B-----5:R-:W-:Y:S01]  /*11c80*/  IMAD.U32 R19, R19, 0x10000, RZ ;  /* 0x0001000013137824 */ /* 0x020fe200078e00ff */
[----:B------:R-:W-:Y:S01]  /*11c90*/  BSSY B0, `(.L_x_28730) ;  /* 0x0000041000007945 */ /* 0x000fe20003800000 */
[----:B------:R-:W-:Y:S02]  /*11ca0*/  IMAD.U32 R6, R2, 0x10000, RZ ;  /* 0x0001000002067824 */ /* 0x000fe400078e00ff */
[----:B------:R-:W-:-:S03]  /*11cb0*/  FADD.FTZ R0, |R19|, -RZ ;  /* 0x800000ff13007221 */ /* 0x000fc60000010200 */
[----:B------:R-:W-:-:S13]  /*11cc0*/  FSETP.GEU.FTZ.AND P0, PT, |R19|, |R6|, PT ;  /* 0x400000061300720b */ /* 0x000fda0003f1e200 */
        /* <DEDUP_REMOVED lines=24> */
.L_x_28735:
[----:B------:R-:W-:Y:S01]  /*11e50*/  FSETP.GEU.FTZ.AND P0, PT, R5, -R7, PT ;  /* 0x800000070500720b */ /* 0x000fe20003f1e000 */
[----:B------:R-:W-:-:S12]  /*11e60*/  FADD.FTZ R3, R3, -1 ;  /* 0xbf80000003037421 */ /* 0x000fd80000010000 */
[----:B------:R-:W-:-:S07]  /*11e70*/  @!P0 FADD.FTZ R3, R3, -1 ;  /* 0xbf80000003038421 */ /* 0x000fce0000010000 */
.L_x_28734:
[----:B------:R-:W-:Y:S05]  /*11e80*/  BSYNC B1 ;  /* 0x0000000000017941 */ /* 0x000fea0003800000 */
.L_x_28733:
[----:B------:R-:W-:Y:S01]  /*11e90*/  FFMA.FTZ R0, -R7, R3, R0 ;  /* 0x0000000307007223 */ /* 0x000fe20000010100 */
[----:B------:R-:W-:Y:S06]  /*11ea0*/  BRA `(.L_x_28731) ;  /* 0x00000000007c7947 */ /* 0x000fec0003800000 */
.L_x_28732:
        /* <DEDUP_REMOVED lines=15> */
.L_x_28738:
        /* <DEDUP_REMOVED lines=13> */
.L_x_28737:
[----:B------:R-:W-:Y:S05]  /*12070*/  BSYNC B1 ;  /* 0x0000000000017941 */ /* 0x000fea0003800000 */
.L_x_28736:
[----:B------:R-:W-:-:S04]  /*12080*/  FMUL.FTZ R3, R3, 1.1920928955078125e-07 ;  /* 0x3400000003037820 */ /* 0x000fc80000410000 */
[----:B------:R-:W-:-:S07]  /*12090*/  FMUL.FTZ R0, R8, R3 ;  /* 0x0000000308007220 */ /* 0x000fce0000410000 */
.L_x_28731:
[----:B------:R-:W-:Y:S05]  /*120a0*/  BSYNC B0 ;  /* 0x0000000000007941 */ /* 0x000fea0003800000 */
.L_x_28730:
[C---:B------:R-:W-:Y:S01]  /*120b0*/  FSETP.GTU.FTZ.AND P0, PT, |R0|.reuse, +INF , PT ;  /* 0x7f8000000000780b */ /* 0x040fe20003f1c200 */
[----:B------:R-:W2:Y:S01]  /*120c0*/  LDC.U8 R3, c[0x0][0x491] ;  /* 0x00012440ff037b82 */ /* 0x000ea20000000000 */
[----:B------:R-:W-:Y:S01]  /*120d0*/  LOP3.LUT R19, R0, 0x80000000, R19, 0xb8, !PT ;  /* 0x8000000000137812 */ /* 0x000fe200078eb813 */
[----:B------:R-:W-:-:S03]  /*120e0*/  IMAD.U32 R2, R2, 0x10000, RZ ;  /* 0x0001000002027824 */ /* 0x000fc600078e00ff */
[----:B------:R-:W-:Y:S02]  /*120f0*/  FSEL R19, R0, R19, P0 ;  /* 0x0000001300137208 */ /* 0x000fe40000000000 */
[----:B------:R-:W-:Y:S02]  /*12100*/  FSETP.GEU.FTZ.AND P1, PT, R2, RZ, PT ;  /* 0x000000ff0200720b */ /* 0x000fe40003f3e000 */
[C---:B------:R-:W-:Y:S02]  /*12110*/  FSETP.NEU.FTZ.AND P0, PT, R19.reuse, RZ, PT ;  /* 0x000000ff1300720b */ /* 0x040fe40003f1d000 */
[----:B------:R-:W-:-:S04]  /*12120*/  FSETP.GEU.FTZ.AND P2, PT, R19, RZ, PT ;  /* 0x000000ff1300720b */ /* 0x000fc80003f5e000 */
[----:B------:R-:W-:Y:S02]  /*12130*/  PLOP3.LUT P0, PT, P0, P2, P1, 0x9f, 0x0 ;  /* 0x000000000000781c */ /* 0x000fe40000705317 */
[----:B--2---:R-:W-:-:S11]  /*12140*/  PRMT R0, R3, 0x9910, RZ ;  /* 0x0000991003007816 */ /* 0x004fd600000000ff */
[----:B------:R-:W-:Y:S01]  /*12150*/  @!P0 FADD.FTZ R19, R19, R2 ;  /* 0x0000000213138221 */ /* 0x000fe20000010000 */
[----:B------:R-:W-:-:S05]  /*12160*/  ISETP.GT.AND P0, PT, R0, 0x9, PT ;  /* 0x000000090000780c */ /* 0x000fca0003f04270 */
[----:B------:R-:W2:Y:S08]  /*12170*/  F2F.BF16.F32 R19, R19 ;  /* 0x0000001300137304 */ /* 0x000eb00000202000 */
        /* <DEDUP_REMOVED lines=10> */
[----:B------:R-:W2:Y:S02]  /*12220*/  F2I.FTZ.TRUNC.NTZ R3, R0 ;  /* 0x0000000000037305 */ /* 0x000ea4000021f100 */
[----:B--2---:R-:W-:Y:S01]  /*12230*/  STG.E.U8 desc[UR36][R16.64], R3 ;  /* 0x0000000310007986 */ /* 0x004fe2000c101124 */
[----:B------:R-:W-:Y:S05]  /*12240*/  EXIT ;  /* 0x000000000000794d */ /* 0x000fea0003800000 */
.L_x_28742:
[----:B--2---:R-:W-:-:S06]  /*12250*/  IMAD.U32 R3, R19, 0x10000, RZ ;  /* 0x0001000013037824 */ /* 0x004fcc00078e00ff */
[----:B------:R-:W2:Y:S02]  /*12260*/  F2I.S64.TRUNC R2, R3 ;  /* 0x0000000300027311 */ /* 0x000ea4000020d900 */
[----:B--2---:R-:W-:Y:S01]  /*12270*/  STG.E.U8 desc[UR36][R16.64], R2 ;  /* 0x0000000210007986 */ /* 0x004fe2000c101124 */
[----:B------:R-:W-:Y:S05]  /*12280*/  EXIT ;  /* 0x000000000000794d */ /* 0x000fea0003800000 */
.L_x_28741:
[----:B------:R-:W-:-:S13]  /*12290*/  ISETP.NE.AND P0, PT, R0, 0x2, PT ;  /* 0x000000020000780c */ /* 0x000fda0003f05270 */
[----:B------:R-:W-:Y:S05]  /*122a0*/  @!P0 BRA `(.L_x_28744) ;  /* 0x0000000000308947 */ /* 0x000fea0003800000 */
[----:B------:R-:W-:-:S13]  /*122b0*/  ISETP.NE.AND P0, PT, R0, 0x3, PT ;  /* 0x000000030000780c */ /* 0x000fda0003f05270 */
[----:B------:R-:W-:Y:S05]  /*122c0*/  @!P0 BRA `(.L_x_28745) ;  /* 0x0000000000188947 */ /* 0x000fea0003800000 */
[----:B------:R-:W-:-:S13]  /*122d0*/  ISETP.NE.AND P0, PT, R0, 0x4, PT ;  /* 0x000000040000780c */ /* 0x000fda0003f05270 */
[----:B------:R-:W-:Y:S05]  /*122e0*/  @P0 BRA `(.L_x_28743) ;  /* 0x0000000c000c0947 */ /* 0x000fea0003800000 */
[----:B--2---:R-:W-:-:S06]  /*122f0*/  IMAD.U32 R2, R19, 0x10000, RZ ;  /* 0x0001000013027824 */ /* 0x004fcc00078e00ff */
[----:B------:R-:W2:Y:S02]  /*12300*/  F2I.S64.TRUNC R2, R2 ;  /* 0x0000000200027311 */ /* 0x000ea4000020d900 */
[----:B--2---:R-:W-:Y:S01]  /*12310*/  STG.E.64 desc[UR36][R16.64], R2 ;  /* 0x0000000210007986 */ /* 0x004fe2000c101b24 */
[----:B------:R-:W-:Y:S05]  /*12320*/  EXIT ;  /* 0x000000000000794d */ /* 0x000fea0003800000 */
.L_x_28745:
[----:B--2---:R-:W-:-:S06]  /*12330*/  IMAD.U32 R19, R19, 0x10000, RZ ;  /* 0x0001000013137824 */ /* 0x004fcc00078e00ff */
[----:B------:R-:W2:Y:S02]  /*12340*/  F2I.FTZ.TRUNC.NTZ R19, R19 ;  /* 0x0000001300137305 */ /* 0x000ea4000021f100 */
[----:B--2---:R-:W-:Y:S01]  /*12350*/  STG.E desc[UR36][R16.64], R19 ;  /* 0x0000001310007986 */ /* 0x004fe2000c101924 */
[----:B------:R-:W-:Y:S05]  /*12360*/  EXIT ;  /* 0x000000000000794d */ /* 0x000fea0003800000 */
.L_x_28744:
[----:B--2---:R-:W-:-:S06]  /*12370*/  IMAD.U32 R19, R19, 0x10000, RZ ;  /* 0x0001000013137824 */ /* 0x004fcc00078e00ff */
[----:B------:R-:W2:Y:S02]  /*12380*/  F2I.FTZ.TRUNC.NTZ R19, R19 ;  /* 0x0000001300137305 */ /* 0x000ea4000021f100 */
[----:B--2---:R-:W-:Y:S01]  /*12390*/  STG.E.U16 desc[UR36][R16.64], R19 ;  /* 0x0000001310007986 */ /* 0x004fe2000c101524 */
[----:B------:R-:W-:Y:S05]  /*123a0*/  EXIT ;  /* 0x000000000000794d */ /* 0x000fea0003800000 */
.L_x_28740:
[----:B------:R-:W-:-:S13]  /*123b0*/  ISETP.GT.AND P0, PT, R0, 0x6, PT ;  /* 0x000000060000780c */ /* 0x000fda0003f04270 */
[----:B------:R-:W-:Y:S05]  /*123c0*/  @P0 BRA `(.L_x_28746) ;  /* 0x00000000002c0947 */ /* 0x000fea0003800000 */
[----:B------:R-:W-:-:S13]  /*123d0*/  ISETP.NE.AND P0, PT, R0, 0x5, PT ;  /* 0x000000050000780c */ /* 0x000fda0003f05270 */
[----:B------:R-:W-:Y:S05]  /*123e0*/  @!P0 BRA `(.L_x_28747) ;  /* 0x0000000000148947 */ /* 0x000fea0003800000 */
[----:B------:R-:W-:-:S13]  /*123f0*/  ISETP.NE.AND P0, PT, R0, 0x6, PT ;  /* 0x000000060000780c */ /* 0x000fda0003f05270 */
[----:B------:R-:W-:Y:S05]  /*12400*/  @P0 BRA `(.L_x_28743) ;  /* 0x0000000800c40947 */ /* 0x000fea0003800000 */
[----:B--2---:R-:W-:-:S05]  /*12410*/  IMAD.U32 R19, R19, 0x10000, RZ ;  /* 0x0001000013137824 */ /* 0x004fca00078e00ff */
[----:B------:R-:W-:Y:S01]  /*12420*/  STG.E desc[UR36][R16.64], R19 ;  /* 0x0000001310007986 */ /* 0x000fe2000c101924 */
[----:B------:R-:W-:Y:S05]  /*12430*/  EXIT ;  /* 0x000000000000794d */ /* 0x000fea0003800000 */
.L_x_28747:
[----:B--2---:R-:W-:-:S05]  /*12440*/  IMAD.U32 R0, R19, 0x10000, RZ ;  /* 0x0001000013007824 */ /* 0x004fca00078e00ff */
[----:B------:R-:W-:-:S05]  /*12450*/  F2FP.F16.F32.PACK_AB R0, RZ, R0 ;  /* 0x00000000ff00723e */ /* 0x000fca00000000ff */
[----:B------:R-:W-:Y:S01]  /*12460*/  STG.E.U16 desc[UR36][R16.64], R0 ;  /* 0x0000000010007986 */ /* 0x000fe2000c101524 */
[----:B------:R-:W-:Y:S05]  /*12470*/  EXIT ;  /* 0x000000000000794d */ /* 0x000fea0003800000 */
.L_x_28746:
        /* <DEDUP_REMOVED lines=8> */
[----:B------:R-:W-:Y:S01]  /*12500*/  STG.E.64 desc[UR36][R16.64], R2 ;  /* 0x0000000210007986 */ /* 0x000fe2000c101b24 */
[----:B------:R-:W-:Y:S05]  /*12510*/  EXIT ;  /* 0x000000000000794d */ /* 0x000fea0003800000 */
.L_x_28749:
[----:B--2---:R-:W-:-:S05]  /*12520*/  IMAD.U32 R19, R19, 0x10000, RZ ;  /* 0x0001000013137824 */ /* 0x004fca00078e00ff */
[----:B------:R-:W-:-:S04]  /*12530*/  F2FP.F16.F32.PACK_AB R3, RZ, R19 ;  /* 0x00000013ff03723e */ /* 0x000fc800000000ff */
[----:B------:R-:W-:-:S05]  /*12540*/  PRMT R3, R3, 0x5410, RZ ;  /* 0x0000541003037816 */ /* 0x000fca00000000ff */
[----:B------:R-:W-:Y:S01]  /*12550*/  STG.E desc[UR36][R16.64], R3 ;  /* 0x0000000310007986 */ /* 0x000fe2000c101924 */
[----:B------:R-:W-:Y:S05]  /*12560*/  EXIT ;  /* 0x000000000000794d */ /* 0x000fea0003800000 */
.L_x_28748:
[----:B--2---:R-:W-:-:S04]  /*12570*/  IMAD.U32 R2, R19, 0x10000, RZ ;  /* 0x0001000013027824 */ /* 0x004fc800078e00ff */
[----:B------:R-:W-:-:S06]  /*12580*/  FMUL.FTZ R2, R2, 1 ;  /* 0x3f80000002027820 */ /* 0x000fcc0000410000 */
[----:B------:R-:W2:Y:S02]  /*12590*/  F2F.F64.F32 R2, R2 ;  /* 0x0000000200027310 */ /* 0x000ea40000201800 */
[----:B--2---:R-:W-:Y:S01]  /*125a0*/  STG.E.64 desc[UR36][R16.64], R2 ;  /* 0x0000000210007986 */ /* 0x004fe2000c101b24 */
[----:B------:R-:W-:Y:S05]  /*125b0*/  EXIT ;  /* 0x000000000000794d */ /* 0x000fea0003800000 */
.L_x_28739:
        /* <DEDUP_REMOVED lines=11> */
[----:B------:R-:W-:Y:S01]  /*12670*/  STG.E.U8 desc[UR36][R16.64], R3 ;  /* 0x0000000310007986 */ /* 0x000fe2000c101124 */
[----:B------:R-:W-:Y:S05]  /*12680*/  EXIT ;  /* 0x000000000000794d */ /* 0x000fea0003800000 */
.L_x_28752:
[----:B--2---:R-:W-:Y:S01]  /*12690*/  IMAD.U32 R19, R19, 0x10000, RZ ;  /* 0x0001000013137824 */ /* 0x004fe200078e00ff */
[----:B------:R-:W-:-:S03]  /*126a0*/  CS2R R6, SRZ ;  /* 0x0000000000067805 */ /* 0x000fc6000001ff00 */
[----:B-1----:R-:W-:-:S06]  /*126b0*/  FMUL.FTZ R4, R19, 1 ;  /* 0x3f80000013047820 */ /* 0x002fcc0000410000 */
[----:B------:R-:W1:Y:S02]  /*126c0*/  F2F.F64.F32 R4, R4 ;  /* 0x0000000400047310 */ /* 0x000e640000201800 */
[----:B-1----:R-:W-:Y:S01]  /*126d0*/  STG.E.128 desc[UR36][R16.64], R4 ;  /* 0x0000000410007986 */ /* 0x002fe2000c101d24 */
[----:B------:R-:W-:Y:S05]  /*126e0*/  EXIT ;  /* 0x000000000000794d */ /* 0x000fea0003800000 */
.L_x_28751:
        /* <DEDUP_REMOVED lines=21> */
.L_x_28756:
[----:B------:R-:W-:Y:S05]  /*12840*/  BSYNC B0 ;  /* 0x0000000000007941 */ /* 0x000fea0003800000 */
.L_x_28755:
[----:B------:R-:W-:-:S05]  /*12850*/  LOP3.LUT R3, R0, R3, RZ, 0xfc, !PT ;  /* 0x0000000300037212 */ /* 0x000fca00078efcff */
[----:B------:R-:W-:Y:S01]  /*12860*/  STG.E.U8 desc[UR36][R16.64], R3 ;  /* 0x0000000310007986 */ /* 0x000fe2000c101124 */
[----:B------:R-:W-:Y:S05]  /*12870*/  EXIT ;  /* 0x000000000000794d */ /* 0x000fea0003800000 */
.L_x_28754:
        /* <DEDUP_REMOVED lines=13> */
.L_x_28758:
[----:B------:R-:W-:Y:S01]  /*12950*/  IMAD.MOV.U32 R0, RZ, RZ, 0x7f ;  /* 0x0000007fff007424 */ /* 0x000fe200078e00ff */
[----:B------:R-:W-:-:S04]  /*12960*/  ISETP.GT.U32.AND P0, PT, R2, 0x7f800000, PT ;  /* 0x7f8000000200780c */ /* 0x000fc80003f04070 */
[----:B------:R-:W-:-:S09]  /*12970*/  SEL R0, R0, 0x7c, P0 ;  /* 0x0000007c00007807 */ /* 0x000fd20000000000 */
.L_x_28759:
[----:B------:R-:W-:Y:S05]  /*12980*/  BSYNC B0 ;  /* 0x0000000000007941 */ /* 0x000fea0003800000 */
.L_x_28757:
[----:B------:R-:W-:-:S04]  /*12990*/  LOP3.LUT R2, R19, 0x80000000, RZ, 0xc0, !PT ;  /* 0x8000000013027812 */ /* 0x000fc800078ec0ff */
[----:B------:R-:W-:-:S04]  /*129a0*/  SHF.R.U32.HI R3, RZ, 0x18, R2 ;  /* 0x00000018ff037819 */ /* 0x000fc80000011602 */
[----:B------:R-:W-:-:S05]  /*129b0*/  LOP3.LUT R3, R0, R3, RZ, 0xfc, !PT ;  /* 0x0000000300037212 */ /* 0x000fca00078efcff */
[----:B------:R-:W-:Y:S01]  /*129c0*/  STG.E.U8 desc[UR36][R16.64], R3 ;  /* 0x0000000310007986 */ /* 0x000fe2000c101124 */
[----:B------:R-:W-:Y:S05]  /*129d0*/  EXIT ;  /* 0x000000000000794d */ /* 0x000fea0003800000 */
.L_x_28753:
[----:B--2---:R-:W-:Y:S01]  /*129e0*/  STG.E.U16 desc[UR36][R16.64], R19 ;  /* 0x0000001310007986 */ /* 0x004fe2000c101524 */
[----:B------:R-:W-:Y:S05]  /*129f0*/  EXIT ;  /* 0x000000000000794d */ /* 0x000fea0003800000 */
.L_x_28750:
        /* <DEDUP_REMOVED lines=9> */
[----:B------:R-:W2:Y:S02]  /*12a90*/  F2I.FTZ.U32.TRUNC.NTZ R3, R3 ;  /* 0x0000000300037305 */ /* 0x000ea4000021f000 */
[----:B--2---:R-:W-:Y:S01]  /*12aa0*/  STG.E.U16 desc[UR36][R16.64], R3 ;  /* 0x0000000310007986 */ /* 0x004fe2000c101524 */
[----:B------:R-:W-:Y:S05]  /*12ab0*/  EXIT ;  /* 0x000000000000794d */ /* 0x000fea0003800000 */
.L_x_28762:
        /* <DEDUP_REMOVED lines=17> */
.L_x_28765:
[----:B------:R-:W-:-:S04]  /*12bd0*/  LOP3.LUT R2, R19, 0x80000000, RZ, 0xc0, !PT ;  /* 0x8000000013027812 */ /* 0x000fc800078ec0ff */
[----:B------:R-:W-:-:S04]  /*12be0*/  SHF.R.U32.HI R3, RZ, 0x18, R2 ;  /* 0x00000018ff037819 */ /* 0x000fc80000011602 */
[----:B------:R-:W-:-:S04]  /*12bf0*/  LOP3.LUT R0, R0, R3, RZ, 0xfc, !PT ;  /* 0x0000000300007212 */ /* 0x000fc800078efcff */
[----:B------:R-:W-:-:S07]  /*12c00*/  PRMT R8, R0, 0x7610, R8 ;  /* 0x0000761000087816 */ /* 0x000fce0000000008 */
.L_x_28764:
[----:B------:R-:W-:Y:S05]  /*12c10*/  BSYNC B0 ;  /* 0x0000000000007941 */ /* 0x000fea0003800000 */
.L_x_28763:
[----:B------:R-:W-:Y:S01]  /*12c20*/  STG.E.U8 desc[UR36][R16.64], R8 ;  /* 0x0000000810007986 */ /* 0x000fe2000c101124 */
[----:B------:R-:W-:Y:S05]  /*12c30*/  EXIT ;  /* 0x000000000000794d */ /* 0x000fea0003800000 */
.L_x_28761:
        /* <DEDUP_REMOVED lines=17> */
.L_x_28768:
[----:B------:R-:W-:-:S04]  /*12d50*/  LOP3.LUT R2, R19, 0x80000000, RZ, 0xc0, !PT ;  /* 0x8000000013027812 */ /* 0x000fc800078ec0ff */
[----:B------:R-:W-:-:S04]  /*12d60*/  SHF.R.U32.HI R3, RZ, 0x18, R2 ;  /* 0x00000018ff037819 */ /* 0x000fc80000011602 */
[----:B------:R-:W-:-:S04]  /*12d70*/  LOP3.LUT R0, R0, R3, RZ, 0xfc, !PT ;  /* 0x0000000300007212 */ /* 0x000fc800078efcff */
[----:B------:R-:W-:-:S07]  /*12d80*/  PRMT R8, R0, 0x7610, R8 ;  /* 0x0000761000087816 */ /* 0x000fce0000000008 */
.L_x_28767:
[----:B------:R-:W-:Y:S05]  /*12d90*/  BSYNC B0 ;  /* 0x0000000000007941 */ /* 0x000fea0003800000 */
.L_x_28766:
[----:B------:R-:W-:Y:S01]  /*12da0*/  STG.E.U8 desc[UR36][R16.64], R8 ;  /* 0x0000000810007986 */ /* 0x000fe2000c101124 */
[----:B------:R-:W-:Y:S05]  /*12db0*/  EXIT ;  /* 0x000000000000794d */ /* 0x000fea0003800000 */
.L_x_28760:
[----:B------:R-:W-:-:S13]  /*12dc0*/  ISETP.NE.AND P0, PT, R0, 0x1c, PT ;  /* 0x0000001c0000780c */ /* 0x000fda0003f05270 */
[----:B------:R-:W-:Y:S05]  /*12dd0*/  @!P0 BRA `(.L_x_28769) ;  /* 0x0000000000a48947 */ /* 0x000fea0003800000 */
[----:B------:R-:W-:-:S13]  /*12de0*/  ISETP.NE.AND P0, PT, R0, 0x1d, PT ;  /* 0x0000001d0000780c */ /* 0x000fda0003f05270 */
[----:B------:R-:W-:Y:S05]  /*12df0*/  @!P0 BRA `(.L_x_28770) ;  /* 0x00000000008c8947 */ /* 0x000fea0003800000 */
[----:B------:R-:W-:-:S13]  /*12e00*/  ISETP.NE.AND P0, PT, R0, 0x2c, PT ;  /* 0x0000002c0000780c */ /* 0x000fda0003f05270 */
[----:B------:R-:W-:Y:S05]  /*12e10*/  @P0 BRA `(.L_x_28743) ;  /* 0x0000000000400947 */ /* 0x000fea0003800000 */
[----:B--2---:R-:W-:Y:S02]  /*12e20*/  IMAD.U32 R19, R19, 0x10000, RZ ;  /* 0x0001000013137824 */ /* 0x004fe400078e00ff */
[----:B------:R-:W-:-:S03]  /*12e30*/  IMAD.MOV.U32 R3, RZ, RZ, 0xff ;  /* 0x000000ffff037424 */ /* 0x000fc600078e00ff */
[----:B-1----:R-:W-:-:S04]  /*12e40*/  SHF.R.U32.HI R4, RZ, 0x17, R19 ;  /* 0x00000017ff047819 */ /* 0x002fc80000011613 */
        /* <DEDUP_REMOVED lines=13> */
.L_x_28743:
[----:B------:R-:W-:Y:S01]  /*12f20*/  MOV R0, 0x0 ;  /* 0x0000000000007802 */ /* 0x000fe20000000f00 */
[----:B------:R-:W-:Y:S01]  /*12f30*/  ULDC.64 UR4, c[0x4][0x178] ;  /* 0x01005e0000047ab9 */ /* 0x000fe20000000a00 */
[----:B------:R-:W-:Y:S01]  /*12f40*/  ULDC.64 UR6, c[0x4][0x90] ;  /* 0x0100240000067ab9 */ /* 0x000fe20000000a00 */
[----:B-1----:R-:W-:Y:S01]  /*12f50*/  IMAD.U32 R4, RZ, RZ, UR4 ;  /* 0x00000004ff047e24 */ /* 0x002fe2000f8e00ff */
[----:B------:R1:W3:Y:S01]  /*12f60*/  LDC.64 R2, c[0x4][R0] ;  /* 0x0100000000027b82 */ /* 0x0002e20000000a00 */
        /* <DEDUP_REMOVED lines=10> */
[----:B--23--:R-:W-:Y:S05]  /*13010*/  CALL.ABS.NOINC R2 ;  /* 0x0000000002007343 */ /* 0x00cfea0003c00000 */
.L_x_28771:
[----:B------:R-:W-:Y:S05]  /*13020*/  EXIT ;  /* 0x000000000000794d */ /* 0x000fea0003800000 */
.L_x_28770:
[----:B--2---:R-:W-:-:S06]  /*13030*/  IMAD.U32 R2, R19, 0x10000, RZ ;  /* 0x0001000013027824 */ /* 0x004fcc00078e00ff */
[----:B------:R-:W2:Y:S02]  /*13040*/  F2I.U64.TRUNC R2, R2 ;  /* 0x0000000200027311 */ /* 0x000ea4000020d800 */
[----:B--2---:R-:W-:Y:S01]  /*13050*/  STG.E.64 desc[UR36][R16.64], R2 ;  /* 0x0000000210007986 */ /* 0x004fe2000c101b24 */
[----:B------:R-:W-:Y:S05]  /*13060*/  EXIT ;  /* 0x000000000000794d */ /* 0x000fea0003800000 */
.L_x_28769:
[----:B--2---:R-:W-:-:S06]  /*13070*/  IMAD.U32 R19, R19, 0x10000, RZ ;  /* 0x0001000013137824 */ /* 0x004fcc00078e00ff */
[----:B------:R-:W2:Y:S02]  /*13080*/  F2I.FTZ.U32.TRUNC.NTZ R19, R19 ;  /* 0x0000001300137305 */ /* 0x000ea4000021f000 */
[----:B--2---:R-:W-:Y:S01]  /*13090*/  STG.E desc[UR36][R16.64], R19 ;  /* 0x0000001310007986 */ /* 0x004fe2000c101924 */
[----:B------:R-:W-:Y:S05]  /*130a0*/  EXIT ;  /* 0x000000000000794d */ /* 0x000fea0003800000 */
.L_x_28772:
        /* <DEDUP_REMOVED lines=13> */
.L_x_57486:


//--------------------- .text._ZN2at6native27unrolled_elementwise_kernelINS0_13BinaryFunctorIN3c108BFloat16ES4_S4_ZZZNS0_21remainder_kernel_cudaERNS_18TensorIteratorBaseEENKUlvE0_clEvENKUlvE2_clEvEUlS4_S4_E_EESt5arrayIPcLm3EELi4E23TrivialOffsetCalculatorILi2EjESE_ILi1EjENS0_6memory12LoadWithCastILi2EEENSH_13StoreWithCastILi1EEEEEviT_T0_T2_T3_T4_T5_ --------------------------
	.section	.text._ZN2at6native27unrolled_elementwise_kernelINS0_13BinaryFunctorIN3c108BFloat16ES4_S4_ZZZNS0_21remainder_kernel_cudaERNS_18TensorIteratorBaseEENKUlvE0_clEvENKUlvE2_clEvEUlS4_S4_E_EESt5arrayIPcLm3EELi4E23TrivialOffsetCalculatorILi2EjESE_ILi1EjENS0_6memory12LoadWithCastILi2EEENSH_13StoreWithCastILi1EEEEEviT_T0_T2_T3_T4_T5_,"ax",@progbits
	.align	128
        .global         _ZN2at6native27unrolled_elementwise_kernelINS0_13BinaryFunctorIN3c108BFloat16ES4_S4_ZZZNS0_21remainder_kernel_cudaERNS_18TensorIteratorBaseEENKUlvE0_clEvENKUlvE2_clEvEUlS4_S4_E_EESt5arrayIPcLm3EELi4E23TrivialOffsetCalculatorILi2EjESE_ILi1EjENS0_6memory12LoadWithCastILi2EEENSH_13StoreWithCastILi1EEEEEviT_T0_T2_T3_T4_T5_
        .type           _ZN2at6native27unrolled_elementwise_kernelINS0_13BinaryFunctorIN3c108BFloat16ES4_S4_ZZZNS0_21remainder_kernel_cudaERNS_18TensorIteratorBaseEENKUlvE0_clEvENKUlvE2_clEvEUlS4_S4_E_EESt5arrayIPcLm3EELi4E23TrivialOffsetCalculatorILi2EjESE_ILi1EjENS0_6memory12LoadWithCastILi2EEENSH_13StoreWithCastILi1EEEEEviT_T0_T2_T3_T4_T5_,@function
        .size           _ZN2at6native27unrolled_elementwise_kernelINS0_13BinaryFunctorIN3c108BFloat16ES4_S4_ZZZNS0_21remainder_kernel_cudaERNS_18TensorIteratorBaseEENKUlvE0_clEvENKUlvE2_clEvEUlS4_S4_E_EESt5arrayIPcLm3EELi4E23TrivialOffsetCalculatorILi2EjESE_ILi1EjENS0_6memory12LoadWithCastILi2EEENSH_13StoreWithCastILi1EEEEEviT_T0_T2_T3_T4_T5_,(.L_x_57487 - _ZN2at6native27unrolled_elementwise_kernelINS0_13BinaryFunctorIN3c108BFloat16ES4_S4_ZZZNS0_21remainder_kernel_cudaERNS_18TensorIteratorBaseEENKUlvE0_clEvENKUlvE2_clEvEUlS4_S4_E_EESt5arrayIPcLm3EELi4E23TrivialOffsetCalculatorILi2EjESE_ILi1EjENS0_6memory12LoadWithCastILi2EEENSH_13StoreWithCastILi1EEEEEviT_T0_T2_T3_T4_T5_)
        .other          _ZN2at6native27unrolled_elementwise_kernelINS0_13BinaryFunctorIN3c108BFloat16ES4_S4_ZZZNS0_21remainder_kernel_cudaERNS_18TensorIteratorBaseEENKUlvE0_clEvENKUlvE2_clEvEUlS4_S4_E_EESt5arrayIPcLm3EELi4E23TrivialOffsetCalculatorILi2EjESE_ILi1EjENS0_6memory12LoadWithCastILi2EEENSH_13StoreWithCastILi1EEEEEviT_T0_T2_T3_T4_T5_,@"STO_CUDA_ENTRY STV_DEFAULT"
_ZN2at6native27unrolled_elementwise_kernelINS0_13BinaryFunctorIN3c108BFloat16ES4_S4_ZZZNS0_21remainder_kernel_cudaERNS_18TensorIteratorBaseEENKUlvE0_clEvENKUlvE2_clEvEUlS4_S4_E_EESt5arrayIPcLm3EELi4E23TrivialOffsetCalculatorILi2EjESE_ILi1EjENS0_6memory12LoadWithCastILi2EEENSH_13StoreWithCastILi1EEEEEviT_T0_T2_T3_T4_T5_:
.text._ZN2at6native27unrolled_elementwise_kernelINS0_13BinaryFunctorIN3c108BFloat16ES4_S4_ZZZNS0_21remainder_kernel_cudaERNS_18TensorIteratorBaseEENKUlvE0_clEvENKUlvE2_clEvEUlS4_S4_E_EESt5arrayIPcLm3EELi4E23TrivialOffsetCalculatorILi2EjESE_ILi1EjENS0_6memory12LoadWithCastILi2EEENSH_13StoreWithCastILi1EEEEEviT_T0_T2_T3_T4_T5_:
        /* <DEDUP_REMOVED lines=36> */
.L_x_28778:
[----:B------:R-:W2:Y:S02]  /*0240*/  LDG.E.U8 R4, desc[UR36][R4.64] ;  /* 0x0000002404047981 */ /* 0x000ea4000c1e1100 */
[----:B--2---:R-:W-:-:S04]  /*0250*/  I2FP.F32.U32 R0, R4 ;  /* 0x0000000400007245 */ /* 0x004fc80000201000 */
[----:B------:R-:W-:-:S04]  /*0260*/  F2FP.BF16.F32.PACK_AB R0, RZ, R0 ;  /* 0x00000000ff00723e */ /* 0x000fc800000010ff */
[----:B------:R-:W-:Y:S01]  /*0270*/  PRMT R23, R0, 0x7610, R23 ;  /* 0x0000761000177816 */ /* 0x000fe20000000017 */
[----:B------:R-:W-:Y:S06]  /*0280*/  BRA `(.L_x_28780) ;  /* 0x0000000c00c87947 */ /* 0x000fec0003800000 */
.L_x_28777:
        /* <DEDUP_REMOVED lines=11> */
.L_x_28782:
[----:B------:R-:W2:Y:S02]  /*0340*/  LDG.E R4, desc[UR36][R4.64] ;  /* 0x0000002404047981 */ /* 0x000ea4000c1e1900 */
[----:B--2---:R-:W-:-:S04]  /*0350*/  I2FP.F32.S32 R0, R4 ;  /* 0x0000000400007245 */ /* 0x004fc80000201400 */
[----:B------:R-:W-:-:S04]  /*0360*/  F2FP.BF16.F32.PACK_AB R0, RZ, R0 ;  /* 0x00000000ff00723e */ /* 0x000fc800000010ff */
[----:B------:R-:W-:Y:S01]  /*0370*/  PRMT R23, R0, 0x7610, R23 ;  /* 0x0000761000177816 */ /* 0x000fe20000000017 */
[----:B------:R-:W-:Y:S06]  /*0380*/  BRA `(.L_x_28780) ;  /* 0x0000000c00887947 */ /* 0x000fec0003800000 */
.L_x_28781:
[----:B------:R-:W2:Y:S02]  /*0390*/  LDG.E.U16 R4, desc[UR36][R4.64] ;  /* 0x0000002404047981 */ /* 0x000ea4000c1e1500 */
[----:B--2---:R-:W0:Y:S02]  /*03a0*/  I2F.S16 R0, R4 ;  /* 0x0000000400007306 */ /* 0x004e240000101400 */
[----:B0-----:R-:W-:-:S04]  /*03b0*/  F2FP.BF16.F32.PACK_AB R0, RZ, R0 ;  /* 0x00000000ff00723e */ /* 0x001fc800000010ff */
[----:B------:R-:W-:Y:S01]  /*03c0*/  PRMT R23, R0, 0x7610, R23 ;  /* 0x0000761000177816 */ /* 0x000fe20000000017 */
[----:B------:R-:W-:Y:S06]  /*03d0*/  BRA `(.L_x_28780) ;  /* 0x0000000c00747947 */ /* 0x000fec0003800000 */
.L_x_28776:
        /* <DEDUP_REMOVED lines=9> */
.L_x_28784:
[----:B------:R-:W2:Y:S02]  /*0470*/  LDG.E.U16 R0, desc[UR36][R4.64] ;  /* 0x0000002404007981 */ /* 0x000ea4000c1e1500 */
[----:B--2---:R-:W-:-:S05]  /*0480*/  HADD2.F32 R0, -RZ, R0.H0_H0 ;  /* 0x20000000ff007230 */ /* 0x004fca0000004100 */
[----:B------:R-:W-:-:S04]  /*0490*/  F2FP.BF16.F32.PACK_AB R0, RZ, R0 ;  /* 0x00000000ff00723e */ /* 0x000fc800000010ff */
[----:B------:R-:W-:Y:S01]  /*04a0*/  PRMT R23, R0, 0x7610, R23 ;  /* 0x0000761000177816 */ /* 0x000fe20000000017 */
[----:B------:R-:W-:Y:S06]  /*04b0*/  BRA `(.L_x_28780) ;  /* 0x0000000c003c7947 */ /* 0x000fec0003800000 */
.L_x_28783:
        /* <DEDUP_REMOVED lines=9> */
.L_x_28786:
[----:B------:R-:W2:Y:S02]  /*0550*/  LDG.E.U16 R4, desc[UR36][R4.64] ;  /* 0x0000002404047981 */ /* 0x000ea4000c1e1500 */
[----:B--2---:R-:W-:-:S05]  /*0560*/  HADD2.F32 R0, -RZ, R4.H0_H0 ;  /* 0x20000004ff007230 */ /* 0x004fca0000004100 */
[----:B------:R-:W-:-:S04]  /*0570*/  F2FP.BF16.F32.PACK_AB R0, RZ, R0 ;  /* 0x00000000ff00723e */ /* 0x000fc800000010ff */
[----:B------:R-:W-:Y:S01]  /*0580*/  PRMT R23, R0, 0x7610, R23 ;  /* 0x0000761000177816 */ /* 0x000fe20000000017 */
[----:B------:R-:W-:Y:S06]  /*0590*/  BRA `(.L_x_28780) ;  /* 0x0000000c00047947 */ /* 0x000fec0003800000 */
.L_x_28785:
        /* <DEDUP_REMOVED lines=9> */
.L_x_28775:
        /* <DEDUP_REMOVED lines=14> */
.L_x_28789:
        /* <DEDUP_REMOVED lines=9> */
.L_x_28788:
        /* <DEDUP_REMOVED lines=28> */
.L_x_28791:
        /* <DEDUP_REMOVED lines=15> */
.L_x_28790:
[----:B------:R0:W5:Y:S01]  /*0a50*/  LDG.E.U16 R23, desc[UR36][R4.64] ;  /* 0x0000002404177981 */ /* 0x000162000c1e1500 */
[----:B------:R-:W-:Y:S05]  /*0a60*/  BRA `(.L_x_28780) ;  /* 0x0000000400d07947 */ /* 0x000fea0003800000 */
.L_x_28787:
        /* <DEDUP_REMOVED lines=13> */
.L_x_28794:
        /* <DEDUP_REMOVED lines=21> */
.L_x_28798:
[----:B------:R-:W-:Y:S05]  /*0c90*/  BSYNC B1 ;  /* 0x0000000000017941 */ /* 0x000fea0003800000 */
.L_x_28797:
[----:B------:R-:W-:Y:S01]  /*0ca0*/  LEA R5, R0, 0x3b800000, 0x17 ;  /* 0x3b80000000057811 */ /* 0x000fe200078eb8ff */
[----:B------:R-:W-:-:S05]  /*0cb0*/  IMAD.SHL.U32 R0, R3, 0x100000, RZ ;  /* 0x0010000003007824 */ /* 0x000fca00078e00ff */
[----:B------:R-:W-:-:S07]  /*0cc0*/  LOP3.LUT R0, R5, R0, R6, 0xfe, !PT ;  /* 0x0000000005007212 */ /* 0x000fce00078efe06 */
.L_x_28796:
[----:B------:R-:W-:Y:S05]  /*0cd0*/  BSYNC B0 ;  /* 0x0000000000007941 */ /* 0x000fea0003800000 */
.L_x_28795:
[----:B------:R-:W-:-:S04]  /*0ce0*/  F2FP.BF16.F32.PACK_AB R0, RZ, R0 ;  /* 0x00000000ff00723e */ /* 0x000fc800000010ff */
[----:B------:R-:W-:Y:S01]  /*0cf0*/  PRMT R23, R0, 0x7610, R23 ;  /* 0x0000761000177816 */ /* 0x000fe20000000017 */
[----:B------:R-:W-:Y:S06]  /*0d00*/  BRA `(.L_x_28780) ;  /* 0x0000000400287947 */ /* 0x000fec0003800000 */
.L_x_28793:
        /* <DEDUP_REMOVED lines=21> */
.L_x_28802:
[----:B------:R-:W-:Y:S05]  /*0e60*/  BSYNC B1 ;  /* 0x0000000000017941 */ /* 0x000fea0003800000 */
.L_x_28801:
[----:B------:R-:W-:Y:S01]  /*0e70*/  LEA R5, R0, 0x37800000, 0x17 ;  /* 0x3780000000057811 */ /* 0x000fe200078eb8ff */
[----:B------:R-:W-:-:S05]  /*0e80*/  IMAD.SHL.U32 R0, R3, 0x200000, RZ ;  /* 0x0020000003007824 */ /* 0x000fca00078e00ff */
[----:B------:R-:W-:-:S07]  /*0e90*/  LOP3.LUT R0, R5, R0, R6, 0xfe, !PT ;  /* 0x0000000005007212 */ /* 0x000fce00078efe06 */
.L_x_28800:
[----:B------:R-:W-:Y:S05]  /*0ea0*/  BSYNC B0 ;  /* 0x0000000000007941 */ /* 0x000fea0003800000 */
.L_x_28799:
[----:B------:R-:W-:-:S04]  /*0eb0*/  F2FP.BF16.F32.PACK_AB R0, RZ, R0 ;  /* 0x00000000ff00723e */ /* 0x000fc800000010ff */
[----:B------:R-:W-:Y:S01]  /*0ec0*/  PRMT R23, R0, 0x7610, R23 ;  /* 0x0000761000177816 */ /* 0x000fe20000000017 */
[----:B------:R-:W-:Y:S06]  /*0ed0*/  BRA `(.L_x_28780) ;  /* 0x0000000000b47947 */ /* 0x000fec0003800000 */
.L_x_28792:
        /* <DEDUP_REMOVED lines=14> */
.L_x_28806:
[----:B------:R-:W-:Y:S05]  /*0fc0*/  BSYNC B0 ;  /* 0x0000000000007941 */ /* 0x000fea0003800000 */
.L_x_28805:
[----:B------:R-:W-:-:S04]  /*0fd0*/  F2FP.BF16.F32.PACK_AB R0, RZ, R0 ;  /* 0x00000000ff00723e */ /* 0x000fc800000010ff */
[----:B------:R-:W-:Y:S01]  /*0fe0*/  PRMT R23, R0, 0x7610, R23 ;  /* 0x0000761000177816 */ /* 0x000fe20000000017 */
[----:B------:R-:W-:Y:S06]  /*0ff0*/  BRA `(.L_x_28780) ;  /* 0x00000000006c7947 */ /* 0x000fec0003800000 */
.L_x_28779:
        /* <DEDUP_REMOVED lines=16> */
.L_x_28807:
[----:B------:R-:W-:Y:S01]  /*1100*/  PRMT R23, RZ, 0x7610, R23 ;  /* 0x00007610ff177816 */ /* 0x000fe20000000017 */
[----:B------:R-:W-:Y:S06]  /*1110*/  BRA `(.L_x_28780) ;  /* 0x0000000000247947 */ /* 0x000fec0003800000 */
.L_x_28804:
[----:B------:R-:W2:Y:S02]  /*1120*/  LDG.E.64 R4, desc[UR36][R4.64] ;  /* 0x0000002404047981 */ /* 0x000ea4000c1e1b00 */
[----:B--2---:R-:W0:Y:S02]  /*1130*/  I2F.U64 R0, R4 ;  /* 0x0000000400007312 */ /* 0x004e240000301000 */
[----:B0-----:R-:W-:-:S04]  /*1140*/  F2FP.BF16.F32.PACK_AB R0, RZ, R0 ;  /* 0x00000000ff00723e */ /* 0x001fc800000010ff */
[----:B------:R-:W-:Y:S01]  /*1150*/  PRMT R23, R0, 0x7610, R23 ;  /* 0x0000761000177816 */ /* 0x000fe20000000017 */
[----:B------:R-:W-:Y:S06]  /*1160*/  BRA `(.L_x_28780) ;  /* 0x0000000000107947 */ /* 0x000fec0003800000 */
.L_x_28803:
[----:B------:R-:W2:Y:S02]  /*1170*/  LDG.E R4, desc[UR36][R4.64] ;  /* 0x0000002404047981 */ /* 0x000ea4000c1e1900 */
[----:B--2---:R-:W-:-:S04]  /*1180*/  I2FP.F32.U32 R0, R4 ;  /* 0x0000000400007245 */ /* 0x004fc80000201000 */
[----:B------:R-:W-:-:S04]  /*1190*/  F2FP.BF16.F32.PACK_AB R0, RZ, R0 ;  /* 0x00000000ff00723e */ /* 0x000fc800000010ff */
[----:B------:R-:W-:-:S07]  /*11a0*/  PRMT R23, R0, 0x7610, R23 ;  /* 0x0000761000177816 */ /* 0x000fce0000000017 */
.L_x_28780:
        /* <DEDUP_REMOVED lines=21> */
.L_x_28811:
[----:B------:R-:W2:Y:S02]  /*1300*/  LDG.E.U8 R4, desc[UR36][R4.64] ;  /* 0x0000002404047981 */ /* 0x000ea4000c1e1100 */
[----:B--2---:R-:W-:-:S04]  /*1310*/  I2FP.F32.U32 R0, R4 ;  /* 0x0000000400007245 */ /* 0x004fc80000201000 */
[----:B------:R-:W-:-:S04]  /*1320*/  F2FP.BF16.F32.PACK_AB R0, RZ, R0 ;  /* 0x00000000ff00723e */ /* 0x000fc800000010ff */
[----:B------:R-:W-:Y:S01]  /*1330*/  PRMT R26, R0, 0x7610, R26 ;  /* 0x00007610001a7816 */ /* 0x000fe2000000001a */
[----:B------:R-:W-:Y:S06]  /*1340*/  BRA `(.L_x_28813) ;  /* 0x0000000c00c87947 */ /* 0x000fec0003800000 */
.L_x_28810:
        /* <DEDUP_REMOVED lines=11> */
.L_x_28815:
[----:B------:R-:W2:Y:S02]  /*1400*/  LDG.E R4, desc[UR36][R4.64] ;  /* 0x0000002404047981 */ /* 0x000ea4000c1e1900 */
[----:B--2---:R-:W-:-:S04]  /*1410*/  I2FP.F32.S32 R0, R4 ;  /* 0x0000000400007245 */ /* 0x004fc80000201400 */
[----:B------:R-:W-:-:S04]  /*1420*/  F2FP.BF16.F32.PACK_AB R0, RZ, R0 ;  /* 0x00000000ff00723e */ /* 0x000fc800000010ff */
[----:B------:R-:W-:Y:S01]  /*1430*/  PRMT R26, R0, 0x7610, R26 ;  /* 0x00007610001a7816 */ /* 0x000fe2000000001a */
[----:B------:R-:W-:Y:S06]  /*1440*/  BRA `(.L_x_28813) ;  /* 0x0000000c00887947 */ /* 0x000fec0003800000 */
.L_x_28814:
[----:B------:R-:W2:Y:S02]  /*1450*/  LDG.E.U16 R4, desc[UR36][R4.64] ;  /* 0x0000002404047981 */ /* 0x000ea4000c1e1500 */
[----:B--2---:R-:W0:Y:S02]  /*1460*/  I2F.S16 R0, R4 ;  /* 0x0000000400007306 */ /* 0x004e240000101400 */
[----:B0-----:R-:W-:-:S04]  /*1470*/  F2FP.BF16.F32.PACK_AB R0, RZ, R0 ;  /* 0x00000000ff00723e */ /* 0x001fc800000010ff */
[----:B------:R-:W-:Y:S01]  /*1480*/  PRMT R26, R0, 0x7610, R26 ;  /* 0x00007610001a7816 */ /* 0x000fe2000000001a */
[----:B------:R-:W-:Y:S06]  /*1490*/  BRA `(.L_x_28813) ;  /* 0x0000000c00747947 */ /* 0x000fec0003800000 */
.L_x_28809:
        /* <DEDUP_REMOVED lines=9> */
.L_x_28817:
[----:B------:R-:W2:Y:S02]  /*1530*/  LDG.E.U16 R0, desc[UR36][R4.64] ;  /* 0x0000002404007981 */ /* 0x000ea4000c1e1500 */
[----:B--2---:R-:W-:-:S05]  /*1540*/  HADD2.F32 R0, -RZ, R0.H0_H0 ;  /* 0x20000000ff007230 */ /* 0x004fca0000004100 */
[----:B------:R-:W-:-:S04]  /*1550*/  F2FP.BF16.F32.PACK_AB R0, RZ, R0 ;  /* 0x00000000ff00723e */ /* 0x000fc800000010ff */
[----:B------:R-:W-:Y:S01]  /*1560*/  PRMT R26, R0, 0x7610, R26 ;  /* 0x00007610001a7816 */ /* 0x000fe2000000001a */
[----:B------:R-:W-:Y:S06]  /*1570*/  BRA `(.L_x_28813) ;  /* 0x0000000c003c7947 */ /* 0x000fec0003800000 */
.L_x_28816:
        /* <DEDUP_REMOVED lines=9> */
.L_x_28819:
[----:B------:R-:W2:Y:S02]  /*1610*/  LDG.E.U16 R4, desc[UR36][R4.64] ;  /* 0x0000002404047981 */ /* 0x000ea4000c1e1500 */
[----:B--2---:R-:W-:-:S05]  /*1620*/  HADD2.F32 R0, -RZ, R4.H0_H0 ;  /* 0x20000004ff007230 */ /* 0x004fca0000004100 */
[----:B------:R-:W-:-:S04]  /*1630*/  F2FP.BF16.F32.PACK_AB R0, RZ, R0 ;  /* 0x00000000ff00723e */ /* 0x000fc800000010ff */
[----:B------:R-:W-:Y:S01]  /*1640*/  PRMT R26, R0, 0x7610, R26 ;  /* 0x00007610001a7816 */ /* 0x000fe2000000001a */
[----:B------:R-:W-:Y:S06]  /*1650*/  BRA `(.L_x_28813) ;  /* 0x0000000c00047947 */ /* 0x000fec0003800000 */
.L_x_28818:
        /* <DEDUP_REMOVED lines=9> */
.L_x_28808:
        /* <DEDUP_REMOVED lines=14> */
.L_x_28822:
        /* <DEDUP_REMOVED lines=9> */
.L_x_28821:
        /* <DEDUP_REMOVED lines=28> */
.L_x_28824:
        /* <DEDUP_REMOVED lines=15> */
.L_x_28823:
[----:B------:R0:W5:Y:S01]  /*1b10*/  LDG.E.U16 R26, desc[UR36][R4.64] ;  /* 0x00000024041a7981 */ /* 0x000162000c1e1500 */
[----:B------:R-:W-:Y:S05]  /*1b20*/  BRA `(.L_x_28813) ;  /* 0x0000000400d07947 */ /* 0x000fea0003800000 */
.L_x_28820:
        /* <DEDUP_REMOVED lines=13> */
.L_x_28827:
        /* <DEDUP_REMOVED lines=21> */
.L_x_28831:
[----:B------:R-:W-:Y:S05]  /*1d50*/  BSYNC B1 ;  /* 0x0000000000017941 */ /* 0x000fea0003800000 */
.L_x_28830:
[----:B------:R-:W-:Y:S01]  /*1d60*/  LEA R5, R0, 0x3b800000, 0x17 ;  /* 0x3b80000000057811 */ /* 0x000fe200078eb8ff */
[----:B------:R-:W-:-:S05]  /*1d70*/  IMAD.SHL.U32 R0, R3, 0x100000, RZ ;  /* 0x0010000003007824 */ /* 0x000fca00078e00ff */
[----:B------:R-:W-:-:S07]  /*1d80*/  LOP3.LUT R0, R5, R0, R6, 0xfe, !PT ;  /* 0x0000000005007212 */ /* 0x000fce00078efe06 */
.L_x_28829:
[----:B------:R-:W-:Y:S05]  /*1d90*/  BSYNC B0 ;  /* 0x0000000000007941 */ /* 0x000fea0003800000 */
.L_x_28828:
[----:B------:R-:W-:-:S04]  /*1da0*/  F2FP.BF16.F32.PACK_AB R0, RZ, R0 ;  /* 0x00000000ff00723e */ /* 0x000fc800000010ff */
[----:B------:R-:W-:Y:S01]  /*1db0*/  PRMT R26, R0, 0x7610, R26 ;  /* 0x00007610001a7816 */ /* 0x000fe2000000001a */
[----:B------:R-:W-:Y:S06]  /*1dc0*/  BRA `(.L_x_28813) ;  /* 0x0000000400287947 */ /* 0x000fec0003800000 */
.L_x_28826:
        /* <DEDUP_REMOVED lines=21> */
.L_x_28835:
[----:B------:R-:W-:Y:S05]  /*1f20*/  BSYNC B1 ;  /* 0x0000000000017941 */ /* 0x000fea0003800000 */
.L_x_28834:
[----:B------:R-:W-:Y:S01]  /*1f30*/  LEA R5, R0, 0x37800000, 0x17 ;  /* 0x3780000000057811 */ /* 0x000fe200078eb8ff */
[----:B------:R-:W-:-:S05]  /*1f40*/  IMAD.SHL.U32 R0, R3, 0x200000, RZ ;  /* 0x0020000003007824 */ /* 0x000fca00078e00ff */
[----:B------:R-:W-:-:S07]  /*1f50*/  LOP3.LUT R0, R5, R0, R6, 0xfe, !PT ;  /* 0x0000000005007212 */ /* 0x000fce00078efe06 */
.L_x_28833:
[----:B------:R-:W-:Y:S05]  /*1f60*/  BSYNC B0 ;  /* 0x0000000000007941 */ /* 0x000fea0003800000 */
.L_x_28832:
[----:B------:R-:W-:-:S04]  /*1f70*/  F2FP.BF16.F32.PACK_AB R0, RZ, R0 ;  /* 0x00000000ff00723e */ /* 0x000fc800000010ff */
[----:B------:R-:W-:Y:S01]  /*1f80*/  PRMT R26, R0, 0x7610, R26 ;  /* 0x00007610001a7816 */ /* 0x000fe2000000001a */
[----:B------:R-:W-:Y:S06]  /*1f90*/  BRA `(.L_x_28813) ;  /* 0x0000000000b47947 */ /* 0x000fec0003800000 */
.L_x_28825:
        /* <DEDUP_REMOVED lines=14> */
.L_x_28839:
[----:B------:R-:W-:Y:S05]  /*2080*/  BSYNC B0 ;  /* 0x0000000000007941 */ /* 0x000fea0003800000 */
.L_x_28838:
[----:B------:R-:W-:-:S04]  /*2090*/  F2FP.BF16.F32.PACK_AB R0, RZ, R0 ;  /* 0x00000000ff00723e */ /* 0x000fc800000010ff */
[----:B------:R-:W-:Y:S01]  /*20a0*/  PRMT R26, R0, 0x7610, R26 ;  /* 0x00007610001a7816 */ /* 0x000fe2000000001a */
[----:B------:R-:W-:Y:S06]  /*20b0*/  BRA `(.L_x_28813) ;  /* 0x00000000006c7947 */ /* 0x000fec0003800000 */
.L_x_28812:
        /* <DEDUP_REMOVED lines=16> */
.L_x_28840:
[----:B------:R-:W-:Y:S01]  /*21c0*/  PRMT R26, RZ, 0x7610, R26 ;  /* 0x00007610ff1a7816 */ /* 0x000fe2000000001a */
[----:B------:R-:W-:Y:S06]  /*21d0*/  BRA `(.L_x_28813) ;  /* 0x0000000000247947 */ /* 0x000fec0003800000 */
.L_x_28837:
[----:B------:R-:W2:Y:S02]  /*21e0*/  LDG.E.64 R4, desc[UR36][R4.64] ;  /* 0x0000002404047981 */ /* 0x000ea4000c1e1b00 */
[----:B--2---:R-:W0:Y:S02]  /*21f0*/  I2F.U64 R0, R4 ;  /* 0x0000000400007312 */ /* 0x004e240000301000 */
[----:B0-----:R-:W-:-:S04]  /*2200*/  F2FP.BF16.F32.PACK_AB R0, RZ, R0 ;  /* 0x00000000ff00723e */ /* 0x001fc800000010ff */
[----:B------:R-:W-:Y:S01]  /*2210*/  PRMT R26, R0, 0x7610, R26 ;  /* 0x00007610001a7816 */ /* 0x000fe2000000001a */
[----:B------:R-:W-:Y:S06]  /*2220*/  BRA `(.L_x_28813) ;  /* 0x0000000000107947 */ /* 0x000fec0003800000 */
.L_x_28836:
[----:B------:R-:W2:Y:S02]  /*2230*/  LDG.E R4, desc[UR36][R4.64] ;  /* 0x0000002404047981 */ /* 0x000ea4000c1e1900 */
[----:B--2---:R-:W-:-:S04]  /*2240*/  I2FP.F32.U32 R0, R4 ;  /* 0x0000000400007245 */ /* 0x004fc80000201000 */
[----:B------:R-:W-:-:S04]  /*2250*/  F2FP.BF16.F32.PACK_AB R0, RZ, R0 ;  /* 0x00000000ff00723e */ /* 0x000fc800000010ff */
[----:B------:R-:W-:-:S07]  /*2260*/  PRMT R26, R0, 0x7610, R26 ;  /* 0x00007610001a7816 */ /* 0x000fce000000001a */
.L_x_28813:
[----:B------:R-:W-:-:S07]  /*2270*/  VIADD R27, R27, 0x80 ;  /* 0x000000801b1b7836 */ /* 0x000fce0000000000 */
.L_x_28774:
[----:B------:R-:W-:Y:S05]  /*2280*/  BSYNC B6 ;  /* 0x0000000000067941 */ /* 0x000fea0003800000 */
.L_x_28773:
        /* <DEDUP_REMOVED lines=26> */
.L_x_28846:
[----:B------:R-:W2:Y:S02]  /*2430*/  LDG.E.U8 R4, desc[UR36][R4.64] ;  /* 0x0000002404047981 */ /* 0x000ea4000c1e1100 */
[----:B--2---:R-:W-:-:S04]  /*2440*/  I2FP.F32.U32 R0, R4 ;  /* 0x0000000400007245 */ /* 0x004fc80000201000 */
[----:B------:R-:W-:-:S04]  /*2450*/  F2FP.BF16.F32.PACK_AB R0, RZ, R0 ;  /* 0x00000000ff00723e */ /* 0x000fc800000010ff */
[----:B------:R-:W-:Y:S01]  /*2460*/  PRMT R22, R0, 0x7610, R22 ;  /* 0x0000761000167816 */ /* 0x000fe20000000016 */
[----:B------:R-:W-:Y:S06]  /*2470*/  BRA `(.L_x_28848) ;  /* 0x0000000c00cc7947 */ /* 0x000fec0003800000 */
.L_x_28845:
        /* <DEDUP_REMOVED lines=11> */
.L_x_28850:
[----:B------:R-:W2:Y:S02]  /*2530*/  LDG.E R4, desc[UR36][R4.64] ;  /* 0x0000002404047981 */ /* 0x000ea4000c1e1900 */
[----:B--2---:R-:W-:-:S04]  /*2540*/  I2FP.F32.S32 R0, R4 ;  /* 0x0000000400007245 */ /* 0x004fc80000201400 */
[----:B------:R-:W-:-:S04]  /*2550*/  F2FP.BF16.F32.PACK_AB R0, RZ, R0 ;  /* 0x00000000ff00723e */ /* 0x000fc800000010ff */
[----:B------:R-:W-:Y:S01]  /*2560*/  PRMT R22, R0, 0x7610, R22 ;  /* 0x0000761000167816 */ /* 0x000fe20000000016 */
[----:B------:R-:W-:Y:S06]  /*2570*/  BRA `(.L_x_28848) ;  /* 0x0000000c008c7947 */ /* 0x000fec0003800000 */
.L_x_28849:
[----:B------:R-:W2:Y:S02]  /*2580*/  LDG.E.U16 R4, desc[UR36][R4.64] ;  /* 0x0000002404047981 */ /* 0x000ea4000c1e1500 */
[----:B--2---:R-:W0:Y:S02]  /*2590*/  I2F.S16 R0, R4 ;  /* 0x0000000400007306 */ /* 0x004e240000101400 */
[----:B0-----:R-:W-:-:S04]  /*25a0*/  F2FP.BF16.F32.PACK_AB R0, RZ, R0 ;  /* 0x00000000ff00723e */ /* 0x001fc800000010ff */
[----:B------:R-:W-:Y:S01]  /*25b0*/  PRMT R22, R0, 0x7610, R22 ;  /* 0x0000761000167816 */ /* 0x000fe20000000016 */
[----:B------:R-:W-:Y:S06]  /*25c0*/  BRA `(.L_x_28848) ;  /* 0x0000000c00787947 */ /* 0x000fec0003800000 */
.L_x_28844:
        /* <DEDUP_REMOVED lines=9> */
.L_x_28852:
[----:B------:R-:W2:Y:S02]  /*2660*/  LDG.E.U16 R0, desc[UR36][R4.64] ;  /* 0x0000002404007981 */ /* 0x000ea4000c1e1500 */
[----:B--2---:R-:W-:-:S05]  /*2670*/  HADD2.F32 R0, -RZ, R0.H0_H0 ;  /* 0x20000000ff007230 */ /* 0x004fca0000004100 */
[----:B------:R-:W-:-:S04]  /*2680*/  F2FP.BF16.F32.PACK_AB R0, RZ, R0 ;  /* 0x00000000ff00723e */ /* 0x000fc800000010ff */
[----:B------:R-:W-:Y:S01]  /*2690*/  PRMT R22, R0, 0x7610, R22 ;  /* 0x0000761000167816 */ /* 0x000fe20000000016 */
[----:B------:R-:W-:Y:S06]  /*26a0*/  BRA `(.L_x_28848) ;  /* 0x0000000c00407947 */ /* 0x000fec0003800000 */
.L_x_28851:
        /* <DEDUP_REMOVED lines=9> */
.L_x_28854:
[----:B------:R-:W2:Y:S02]  /*2740*/  LDG.E.U16 R4, desc[UR36][R4.64] ;  /* 0x0000002404047981 */ /* 0x000ea4000c1e1500 */
[----:B--2---:R-:W-:-:S05]  /*2750*/  HADD2.F32 R0, -RZ, R4.H0_H0 ;  /* 0x20000004ff007230 */ /* 0x004fca0000004100 */
[----:B------:R-:W-:-:S04]  /*2760*/  F2FP.BF16.F32.PACK_AB R0, RZ, R0 ;  /* 0x00000000ff00723e */ /* 0x000fc800000010ff */
[----:B------:R-:W-:Y:S01]  /*2770*/  PRMT R22, R0, 0x7610, R22 ;  /* 0x0000761000167816 */ /* 0x000fe20000000016 */
[----:B------:R-:W-:Y:S06]  /*2780*/  BRA `(.L_x_28848) ;  /* 0x0000000c00087947 */ /* 0x000fec0003800000 */
.L_x_28853:
        /* <DEDUP_REMOVED lines=9> */
.L_x_28843:
        /* <DEDUP_REMOVED lines=14> */
.L_x_28857:
        /* <DEDUP_REMOVED lines=9> */
.L_x_28856:
        /* <DEDUP_REMOVED lines=28> */
.L_x_28859:
        /* <DEDUP_REMOVED lines=16> */
.L_x_28858:
[----:B------:R0:W5:Y:S01]  /*2c50*/  LDG.E.U16 R22, desc[UR36][R4.64] ;  /* 0x0000002404167981 */ /* 0x000162000c1e1500 */
[----:B------:R-:W-:Y:S05]  /*2c60*/  BRA `(.L_x_28848) ;  /* 0x0000000400d07947 */ /* 0x000fea0003800000 */
.L_x_28855:
        /* <DEDUP_REMOVED lines=13> */
.L_x_28862:
        /* <DEDUP_REMOVED lines=21> */
.L_x_28866:
[----:B------:R-:W-:Y:S05]  /*2e90*/  BSYNC B1 ;  /* 0x0000000000017941 */ /* 0x000fea0003800000 */
.L_x_28865:
[----:B------:R-:W-:Y:S01]  /*2ea0*/  LEA R5, R0, 0x3b800000, 0x17 ;  /* 0x3b80000000057811 */ /* 0x000fe200078eb8ff */
[----:B------:R-:W-:-:S05]  /*2eb0*/  IMAD.SHL.U32 R0, R3, 0x100000, RZ ;  /* 0x0010000003007824 */ /* 0x000fca00078e00ff */
[----:B------:R-:W-:-:S07]  /*2ec0*/  LOP3.LUT R0, R5, R0, R6, 0xfe, !PT ;  /* 0x0000000005007212 */ /* 0x000fce00078efe06 */
.L_x_28864:
[----:B------:R-:W-:Y:S05]  /*2ed0*/  BSYNC B0 ;  /* 0x0000000000007941 */ /* 0x000fea0003800000 */
.L_x_28863:
[----:B------:R-:W-:-:S04]  /*2ee0*/  F2FP.BF16.F32.PACK_AB R0, RZ, R0 ;  /* 0x00000000ff00723e */ /* 0x000fc800000010ff */
[----:B------:R-:W-:Y:S01]  /*2ef0*/  PRMT R22, R0, 0x7610, R22 ;  /* 0x0000761000167816 */ /* 0x000fe20000000016 */
[----:B------:R-:W-:Y:S06]  /*2f00*/  BRA `(.L_x_28848) ;  /* 0x0000000400287947 */ /* 0x000fec0003800000 */
.L_x_28861:
        /* <DEDUP_REMOVED lines=21> */
.L_x_28870:
[----:B------:R-:W-:Y:S05]  /*3060*/  BSYNC B1 ;  /* 0x0000000000017941 */ /* 0x000fea0003800000 */
.L_x_28869:
[----:B------:R-:W-:Y:S01]  /*3070*/  LEA R5, R0, 0x37800000, 0x17 ;  /* 0x3780000000057811 */ /* 0x000fe200078eb8ff */
[----:B------:R-:W-:-:S05]  /*3080*/  IMAD.SHL.U32 R0, R3, 0x200000, RZ ;  /* 0x0020000003007824 */ /* 0x000fca00078e00ff */
[----:B------:R-:W-:-:S07]  /*3090*/  LOP3.LUT R0, R5, R0, R6, 0xfe, !PT ;  /* 0x0000000005007212 */ /* 0x000fce00078efe06 */
.L_x_28868:
[----:B------:R-:W-:Y:S05]  /*30a0*/  BSYNC B0 ;  /* 0x0000000000007941 */ /* 0x000fea0003800000 */
.L_x_28867:
[----:B------:R-:W-:-:S04]  /*30b0*/  F2FP.BF16.F32.PACK_AB R0, RZ, R0 ;  /* 0x00000000ff00723e */ /* 0x000fc800000010ff */
[----:B------:R-:W-:Y:S01]  /*30c0*/  PRMT R22, R0, 0x7610, R22 ;  /* 0x0000761000167816 */ /* 0x000fe20000000016 */
[----:B------:R-:W-:Y:S06]  /*30d0*/  BRA `(.L_x_28848) ;  /* 0x0000000000b47947 */ /* 0x000fec0003800000 */
.L_x_28860:
        /* <DEDUP_REMOVED lines=14> */
.L_x_28874:
[----:B------:R-:W-:Y:S05]  /*31c0*/  BSYNC B0 ;  /* 0x0000000000007941 */ /* 0x000fea0003800000 */
.L_x_28873:
[----:B------:R-:W-:-:S04]  /*31d0*/  F2FP.BF16.F32.PACK_AB R0, RZ, R0 ;  /* 0x00000000ff00723e */ /* 0x000fc800000010ff */
[----:B------:R-:W-:Y:S01]  /*31e0*/  PRMT R22, R0, 0x7610, R22 ;  /* 0x0000761000167816 */ /* 0x000fe20000000016 */
[----:B------:R-:W-:Y:S06]  /*31f0*/  BRA `(.L_x_28848) ;  /* 0x00000000006c7947 */ /* 0x000fec0003800000 */
.L_x_28847:
        /* <DEDUP_REMOVED lines=16> */
.L_x_28875:
[----:B------:R-:W-:Y:S01]  /*3300*/  PRMT R22, RZ, 0x7610, R22 ;  /* 0x00007610ff167816 */ /* 0x000fe20000000016 */
[----:B------:R-:W-:Y:S06]  /*3310*/  BRA `(.L_x_28848) ;  /* 0x0000000000247947 */ /* 0x000fec0003800000 */
.L_x_28872:
[----:B------:R-:W2:Y:S02]  /*3320*/  LDG.E.64 R4, desc[UR36][R4.64] ;  /* 0x0000002404047981 */ /* 0x000ea4000c1e1b00 */
[----:B--2---:R-:W0:Y:S02]  /*3330*/  I2F.U64 R0, R4 ;  /* 0x0000000400007312 */ /* 0x004e240000301000 */
[----:B0-----:R-:W-:-:S04]  /*3340*/  F2FP.BF16.F32.PACK_AB R0, RZ, R0 ;  /* 0x00000000ff00723e */ /* 0x001fc800000010ff */
[----:B------:R-:W-:Y:S01]  /*3350*/  PRMT R22, R0, 0x7610, R22 ;  /* 0x0000761000167816 */ /* 0x000fe20000000016 */
[----:B------:R-:W-:Y:S06]  /*3360*/  BRA `(.L_x_28848) ;  /* 0x0000000000107947 */ /* 0x000fec0003800000 */
.L_x_28871:
[----:B------:R-:W2:Y:S02]  /*3370*/  LDG.E R4, desc[UR36][R4.64] ;  /* 0x0000002404047981 */ /* 0x000ea4000c1e1900 */
[----:B--2---:R-:W-:-:S04]  /*3380*/  I2FP.F32.U32 R0, R4 ;  /* 0x0000000400007245 */ /* 0x004fc80000201000 */
[----:B------:R-:W-:-:S04]  /*3390*/  F2FP.BF16.F32.PACK_AB R0, RZ, R0 ;  /* 0x00000000ff00723e */ /* 0x000fc800000010ff */
[----:B------:R-:W-:-:S07]  /*33a0*/  PRMT R22, R0, 0x7610, R22 ;  /* 0x0000761000167816 */ /* 0x000fce0000000016 */
.L_x_28848:
        /* <DEDUP_REMOVED lines=21> */
.L_x_28879:
[----:B------:R-:W2:Y:S02]  /*3500*/  LDG.E.U8 R4, desc[UR36][R4.64] ;  /* 0x0000002404047981 */ /* 0x000ea4000c1e1100 */
[----:B--2---:R-:W-:-:S04]  /*3510*/  I2FP.F32.U32 R0, R4 ;  /* 0x0000000400007245 */ /* 0x004fc80000201000 */
[----:B------:R-:W-:-:S04]  /*3520*/  F2FP.BF16.F32.PACK_AB R0, RZ, R0 ;  /* 0x00000000ff00723e */ /* 0x000fc800000010ff */
[----:B------:R-:W-:Y:S01]  /*3530*/  PRMT R24, R0, 0x7610, R24 ;  /* 0x0000761000187816 */ /* 0x000fe20000000018 */
[----:B------:R-:W-:Y:S06]  /*3540*/  BRA `(.L_x_28881) ;  /* 0x0000000c00c87947 */ /* 0x000fec0003800000 */
.L_x_28878:
        /* <DEDUP_REMOVED lines=11> */
.L_x_28883:
[----:B------:R-:W2:Y:S02]  /*3600*/  LDG.E R4, desc[UR36][R4.64] ;  /* 0x0000002404047981 */ /* 0x000ea4000c1e1900 */
[----:B--2---:R-:W-:-:S04]  /*3610*/  I2FP.F32.S32 R0, R4 ;  /* 0x0000000400007245 */ /* 0x004fc80000201400 */
[----:B------:R-:W-:-:S04]  /*3620*/  F2FP.BF16.F32.PACK_AB R0, RZ, R0 ;  /* 0x00000000ff00723e */ /* 0x000fc800000010ff */
[----:B------:R-:W-:Y:S01]  /*3630*/  PRMT R24, R0, 0x7610, R24 ;  /* 0x0000761000187816 */ /* 0x000fe20000000018 */
[----:B------:R-:W-:Y:S06]  /*3640*/  BRA `(.L_x_28881) ;  /* 0x0000000c00887947 */ /* 0x000fec0003800000 */
.L_x_28882:
[----:B------:R-:W2:Y:S02]  /*3650*/  LDG.E.U16 R4, desc[UR36][R4.64] ;  /* 0x0000002404047981 */ /* 0x000ea4000c1e1500 */
[----:B--2---:R-:W0:Y:S02]  /*3660*/  I2F.S16 R0, R4 ;  /* 0x0000000400007306 */ /* 0x004e240000101400 */
[----:B0-----:R-:W-:-:S04]  /*3670*/  F2FP.BF16.F32.PACK_AB R0, RZ, R0 ;  /* 0x00000000ff00723e */ /* 0x001fc800000010ff */
[----:B------:R-:W-:Y:S01]  /*3680*/  PRMT R24, R0, 0x7610, R24 ;  /* 0x0000761000187816 */ /* 0x000fe20000000018 */
[----:B------:R-:W-:Y:S06]  /*3690*/  BRA `(.L_x_28881) ;  /* 0x0000000c00747947 */ /* 0x000fec0003800000 */
.L_x_28877:
        /* <DEDUP_REMOVED lines=9> */
.L_x_28885:
[----:B------:R-:W2:Y:S02]  /*3730*/  LDG.E.U16 R0, desc[UR36][R4.64] ;  /* 0x0000002404007981 */ /* 0x000ea4000c1e1500 */
[----:B--2---:R-:W-:-:S05]  /*3740*/  HADD2.F32 R0, -RZ, R0.H0_H0 ;  /* 0x20000000ff007230 */ /* 0x004fca0000004100 */
[----:B------:R-:W-:-:S04]  /*3750*/  F2FP.BF16.F32.PACK_AB R0, RZ, R0 ;  /* 0x00000000ff00723e */ /* 0x000fc800000010ff */
[----:B------:R-:W-:Y:S01]  /*3760*/  PRMT R24, R0, 0x7610, R24 ;  /* 0x0000761000187816 */ /* 0x000fe20000000018 */
[----:B------:R-:W-:Y:S06]  /*3770*/  BRA `(.L_x_28881) ;  /* 0x0000000c003c7947 */ /* 0x000fec0003800000 */
.L_x_28884:
        /* <DEDUP_REMOVED lines=9> */
.L_x_28887:
[----:B------:R-:W2:Y:S02]  /*3810*/  LDG.E.U16 R4, desc[UR36][R4.64] ;  /* 0x0000002404047981 */ /* 0x000ea4000c1e1500 */
[----:B--2---:R-:W-:-:S05]  /*3820*/  HADD2.F32 R0, -RZ, R4.H0_H0 ;  /* 0x20000004ff007230 */ /* 0x004fca0000004100 */
[----:B------:R-:W-:-:S04]  /*3830*/  F2FP.BF16.F32.PACK_AB R0, RZ, R0 ;  /* 0x00000000ff00723e */ /* 0x000fc800000010ff */
[----:B------:R-:W-:Y:S01]  /*3840*/  PRMT R24, R0, 0x7610, R24 ;  /* 0x0000761000187816 */ /* 0x000fe20000000018 */
[----:B------:R-:W-:Y:S06]  /*3850*/  BRA `(.L_x_28881) ;  /* 0x0000000c00047947 */ /* 0x000fec0003800000 */
.L_x_28886:
        /* <DEDUP_REMOVED lines=9> */
.L_x_28876:
        /* <DEDUP_REMOVED lines=14> */
.L_x_28890:
        /* <DEDUP_REMOVED lines=9> */
.L_x_28889:
        /* <DEDUP_REMOVED lines=28> */
.L_x_28892:
        /* <DEDUP_REMOVED lines=15> */
.L_x_28891:
[----:B------:R0:W5:Y:S01]  /*3d10*/  LDG.E.U16 R24, desc[UR36][R4.64] ;  /* 0x0000002404187981 */ /* 0x000162000c1e1500 */
[----:B------:R-:W-:Y:S05]  /*3d20*/  BRA `(.L_x_28881) ;  /* 0x0000000400d07947 */ /* 0x000fea0003800000 */
.L_x_28888:
        /* <DEDUP_REMOVED lines=13> */
.L_x_28895:
        /* <DEDUP_REMOVED lines=21> */
.L_x_28899:
[----:B------:R-:W-:Y:S05]  /*3f50*/  BSYNC B1 ;  /* 0x0000000000017941 */ /* 0x000fea0003800000 */
.L_x_28898:
[----:B------:R-:W-:Y:S01]  /*3f60*/  LEA R5, R0, 0x3b800000, 0x17 ;  /* 0x3b80000000057811 */ /* 0x000fe200078eb8ff */
[----:B------:R-:W-:-:S05]  /*3f70*/  IMAD.SHL.U32 R0, R3, 0x100000, RZ ;  /* 0x0010000003007824 */ /* 0x000fca00078e00ff */
[----:B------:R-:W-:-:S07]  /*3f80*/  LOP3.LUT R0, R5, R0, R6, 0xfe, !PT ;  /* 0x0000000005007212 */ /* 0x000fce00078efe06 */
.L_x_28897:
[----:B------:R-:W-:Y:S05]  /*3f90*/  BSYNC B0 ;  /* 0x0000000000007941 */ /* 0x000fea0003800000 */
.L_x_28896:
[----:B------:R-:W-:-:S04]  /*3fa0*/  F2FP.BF16.F32.PACK_AB R0, RZ, R0 ;  /* 0x00000000ff00723e */ /* 0x000fc800000010ff */
[----:B------:R-:W-:Y:S01]  /*3fb0*/  PRMT R24, R0, 0x7610, R24 ;  /* 0x0000761000187816 */ /* 0x000fe20000000018 */
[----:B------:R-:W-:Y:S06]  /*3fc0*/  BRA `(.L_x_28881) ;  /* 0x0000000400287947 */ /* 0x000fec0003800000 */
.L_x_28894:
        /* <DEDUP_REMOVED lines=21> */
.L_x_28903:
[----:B------:R-:W-:Y:S05]  /*4120*/  BSYNC B1 ;  /* 0x0000000000017941 */ /* 0x000fea0003800000 */
.L_x_28902:
[----:B------:R-:W-:Y:S01]  /*4130*/  LEA R5, R0, 0x37800000, 0x17 ;  /* 0x3780000000057811 */ /* 0x000fe200078eb8ff */
[----:B------:R-:W-:-:S05]  /*4140*/  IMAD.SHL.U32 R0, R3, 0x200000, RZ ;  /* 0x0020000003007824 */ /* 0x000fca00078e00ff */
[----:B------:R-:W-:-:S07]  /*4150*/  LOP3.LUT R0, R5, R0, R6, 0xfe, !PT ;  /* 0x0000000005007212 */ /* 0x000fce00078efe06 */
.L_x_28901:
[----:B------:R-:W-:Y:S05]  /*4160*/  BSYNC B0 ;  /* 0x0000000000007941 */ /* 0x000fea0003800000 */
.L_x_28900:
[----:B------:R-:W-:-:S04]  /*4170*/  F2FP.BF16.F32.PACK_AB R0, RZ, R0 ;  /* 0x00000000ff00723e */ /* 0x000fc800000010ff */
[----:B------:R-:W-:Y:S01]  /*4180*/  PRMT R24, R0, 0x7610, R24 ;  /* 0x0000761000187816 */ /* 0x000fe20000000018 */
[----:B------:R-:W-:Y:S06]  /*4190*/  BRA `(.L_x_28881) ;  /* 0x0000000000b47947 */ /* 0x000fec0003800000 */
.L_x_28893:
        /* <DEDUP_REMOVED lines=14> */
.L_x_28907:
[----:B------:R-:W-:Y:S05]  /*4280*/  BSYNC B0 ;  /* 0x0000000000007941 */ /* 0x000fea0003800000 */
.L_x_28906:
[----:B------:R-:W-:-:S04]  /*4290*/  F2FP.BF16.F32.PACK_AB R0, RZ, R0 ;  /* 0x00000000ff00723e */ /* 0x000fc800000010ff */
[----:B------:R-:W-:Y:S01]  /*42a0*/  PRMT R24, R0, 0x7610, R24 ;  /* 0x0000761000187816 */ /* 0x000fe20000000018 */
[----:B------:R-:W-:Y:S06]  /*42b0*/  BRA `(.L_x_28881) ;  /* 0x00000000006c7947 */ /* 0x000fec0003800000 */
.L_x_28880:
        /* <DEDUP_REMOVED lines=16> */
.L_x_28908:
[----:B------:R-:W-:Y:S01]  /*43c0*/  PRMT R24, RZ, 0x7610, R24 ;  /* 0x00007610ff187816 */ /* 0x000fe20000000018 */
[----:B------:R-:W-:Y:S06]  /*43d0*/  BRA `(.L_x_28881) ;  /* 0x0000000000247947 */ /* 0x000fec0003800000 */
.L_x_28905:
[----:B------:R-:W2:Y:S02]  /*43e0*/  LDG.E.64 R4, desc[UR36][R4.64] ;  /* 0x0000002404047981 */ /* 0x000ea4000c1e1b00 */
[----:B--2---:R-:W0:Y:S02]  /*43f0*/  I2F.U64 R0, R4 ;  /* 0x0000000400007312 */ /* 0x004e240000301000 */
[----:B0-----:R-:W-:-:S04]  /*4400*/  F2FP.BF16.F32.PACK_AB R0, RZ, R0 ;  /* 0x00000000ff00723e */ /* 0x001fc800000010ff */
[----:B------:R-:W-:Y:S01]  /*4410*/  PRMT R24, R0, 0x7610, R24 ;  /* 0x0000761000187816 */ /* 0x000fe20000000018 */
[----:B------:R-:W-:Y:S06]  /*4420*/  BRA `(.L_x_28881) ;  /* 0x0000000000107947 */ /* 0x000fec0003800000 */
.L_x_28904:
[----:B------:R-:W2:Y:S02]  /*4430*/  LDG.E R4, desc[UR36][R4.64] ;  /* 0x0000002404047981 */ /* 0x000ea4000c1e1900 */
[----:B--2---:R-:W-:-:S04]  /*4440*/  I2FP.F32.U32 R0, R4 ;  /* 0x0000000400007245 */ /* 0x004fc80000201000 */
[----:B------:R-:W-:-:S04]  /*4450*/  F2FP.BF16.F32.PACK_AB R0, RZ, R0 ;  /* 0x00000000ff00723e */ /* 0x000fc800000010ff */
[----:B------:R-:W-:-:S07]  /*4460*/  PRMT R24, R0, 0x7610, R24 ;  /* 0x0000761000187816 */ /* 0x000fce0000000018 */
.L_x_28881:
[----:B------:R-:W-:-:S07]  /*4470*/  VIADD R27, R27, 0x80 ;  /* 0x000000801b1b7836 */ /* 0x000fce0000000000 */
.L_x_28842:
[----:B------:R-:W-:Y:S05]  /*4480*/  BSYNC B6 ;  /* 0x0000000000067941 */ /* 0x000fea0003800000 */
.L_x_28841:
        /* <DEDUP_REMOVED lines=28> */
.L_x_28914:
[----:B------:R-:W2:Y:S02]  /*4650*/  LDG.E.U8 R4, desc[UR36][R4.64] ;  /* 0x0000002404047981 */ /* 0x000ea4000c1e1100 */
[----:B--2---:R-:W-:-:S04]  /*4660*/  I2FP.F32.U32 R0, R4 ;  /* 0x0000000400007245 */ /* 0x004fc80000201000 */
[----:B------:R-:W-:-:S04]  /*4670*/  F2FP.BF16.F32.PACK_AB R0, RZ, R0 ;  /* 0x00000000ff00723e */ /* 0x000fc800000010ff */
[----:B------:R-:W-:Y:S01]  /*4680*/  PRMT R17, R0, 0x7610, R17 ;  /* 0x0000761000117816 */ /* 0x000fe20000000011 */
[----:B------:R-:W-:Y:S06]  /*4690*/  BRA `(.L_x_28916) ;  /* 0x0000000c00c87947 */ /* 0x000fec0003800000 */
.L_x_28913:
        /* <DEDUP_REMOVED lines=11> */
.L_x_28918:
[----:B------:R-:W2:Y:S02]  /*4750*/  LDG.E R4, desc[UR36][R4.64] ;  /* 0x0000002404047981 */ /* 0x000ea4000c1e1900 */
[----:B--2---:R-:W-:-:S04]  /*4760*/  I2FP.F32.S32 R0, R4 ;  /* 0x0000000400007245 */ /* 0x004fc80000201400 */
[----:B------:R-:W-:-:S04]  /*4770*/  F2FP.BF16.F32.PACK_AB R0, RZ, R0 ;  /* 0x00000000ff00723e */ /* 0x000fc800000010ff */
[----:B------:R-:W-:Y:S01]  /*4780*/  PRMT R17, R0, 0x7610, R17 ;  /* 0x0000761000117816 */ /* 0x000fe20000000011 */
[----:B------:R-:W-:Y:S06]  /*4790*/  BRA `(.L_x_28916) ;  /* 0x0000000c00887947 */ /* 0x000fec0003800000 */
.L_x_28917:
[----:B------:R-:W2:Y:S02]  /*47a0*/  LDG.E.U16 R4, desc[UR36][R4.64] ;  /* 0x0000002404047981 */ /* 0x000ea4000c1e1500 */
[----:B--2---:R-:W0:Y:S02]  /*47b0*/  I2F.S16 R0, R4 ;  /* 0x0000000400007306 */ /* 0x004e240000101400 */
[----:B0-----:R-:W-:-:S04]  /*47c0*/  F2FP.BF16.F32.PACK_AB R0, RZ, R0 ;  /* 0x00000000ff00723e */ /* 0x001fc800000010ff */
[----:B------:R-:W-:Y:S01]  /*47d0*/  PRMT R17, R0, 0x7610, R17 ;  /* 0x0000761000117816 */ /* 0x000fe20000000011 */
[----:B------:R-:W-:Y:S06]  /*47e0*/  BRA `(.L_x_28916) ;  /* 0x0000000c00747947 */ /* 0x000fec0003800000 */
.L_x_28912:
        /* <DEDUP_REMOVED lines=9> */
.L_x_28920:
[----:B------:R-:W2:Y:S02]  /*4880*/  LDG.E.U16 R0, desc[UR36][R4.64] ;  /* 0x0000002404007981 */ /* 0x000ea4000c1e1500 */
[----:B--2---:R-:W-:-:S05]  /*4890*/  HADD2.F32 R0, -RZ, R0.H0_H0 ;  /* 0x20000000ff007230 */ /* 0x004fca0000004100 */
[----:B------:R-:W-:-:S04]  /*48a0*/  F2FP.BF16.F32.PACK_AB R0, RZ, R0 ;  /* 0x00000000ff00723e */ /* 0x000fc800000010ff */
[----:B------:R-:W-:Y:S01]  /*48b0*/  PRMT R17, R0, 0x7610, R17 ;  /* 0x0000761000117816 */ /* 0x000fe20000000011 */
[----:B------:R-:W-:Y:S06]  /*48c0*/  BRA `(.L_x_28916) ;  /* 0x0000000c003c7947 */ /* 0x000fec0003800000 */
.L_x_28919:
        /* <DEDUP_REMOVED lines=9> */
.L_x_28922:
[----:B------:R-:W2:Y:S02]  /*4960*/  LDG.E.U16 R4, desc[UR36][R4.64] ;  /* 0x0000002404047981 */ /* 0x000ea4000c1e1500 */
[----:B--2---:R-:W-:-:S05]  /*4970*/  HADD2.F32 R0, -RZ, R4.H0_H0 ;  /* 0x20000004ff007230 */ /* 0x004fca0000004100 */
[----:B------:R-:W-:-:S04]  /*4980*/  F2FP.BF16.F32.PACK_AB R0, RZ, R0 ;  /* 0x00000000ff00723e */ /* 0x000fc800000010ff */
[----:B------:R-:W-:Y:S01]  /*4990*/  PRMT R17, R0, 0x7610, R17 ;  /* 0x0000761000117816 */ /* 0x000fe20000000011 */
[----:B------:R-:W-:Y:S06]  /*49a0*/  BRA `(.L_x_28916) ;  /* 0x0000000c00047947 */ /* 0x000fec0003800000 */
.L_x_28921:
        /* <DEDUP_REMOVED lines=9> */
.L_x_28911:
        /* <DEDUP_REMOVED lines=14> */
.L_x_28925:
        /* <DEDUP_REMOVED lines=9> */
.L_x_28924:
        /* <DEDUP_REMOVED lines=28> */
.L_x_28927:
        /* <DEDUP_REMOVED lines=15> */
.L_x_28926:
[----:B------:R0:W5:Y:S01]  /*4e60*/  LDG.E.U16 R17, desc[UR36][R4.64] ;  /* 0x0000002404117981 */ /* 0x000162000c1e1500 */
[----:B------:R-:W-:Y:S05]  /*4e70*/  BRA `(.L_x_28916) ;  /* 0x0000000400d07947 */ /* 0x000fea0003800000 */
.L_x_28923:
        /* <DEDUP_REMOVED lines=13> */
.L_x_28930:
        /* <DEDUP_REMOVED lines=21> */
.L_x_28934:
[----:B------:R-:W-:Y:S05]  /*50a0*/  BSYNC B1 ;  /* 0x0000000000017941 */ /* 0x000fea0003800000 */
.L_x_28933:
[----:B------:R-:W-:Y:S01]  /*50b0*/  LEA R5, R0, 0x3b800000, 0x17 ;  /* 0x3b80000000057811 */ /* 0x000fe200078eb8ff */
[----:B------:R-:W-:-:S05]  /*50c0*/  IMAD.SHL.U32 R0, R3, 0x100000, RZ ;  /* 0x0010000003007824 */ /* 0x000fca00078e00ff */
[----:B------:R-:W-:-:S07]  /*50d0*/  LOP3.LUT R0, R5, R0, R6, 0xfe, !PT ;  /* 0x0000000005007212 */ /* 0x000fce00078efe06 */
.L_x_28932:
[----:B------:R-:W-:Y:S05]  /*50e0*/  BSYNC B0 ;  /* 0x0000000000007941 */ /* 0x000fea0003800000 */
.L_x_28931:
[----:B------:R-:W-:-:S04]  /*50f0*/  F2FP.BF16.F32.PACK_AB R0, RZ, R0 ;  /* 0x00000000ff00723e */ /* 0x000fc800000010ff */
[----:B------:R-:W-:Y:S01]  /*5100*/  PRMT R17, R0, 0x7610, R17 ;  /* 0x0000761000117816 */ /* 0x000fe20000000011 */
[----:B------:R-:W-:Y:S06]  /*5110*/  BRA `(.L_x_28916) ;  /* 0x0000000400287947 */ /* 0x000fec0003800000 */
.L_x_28929:
        /* <DEDUP_REMOVED lines=21> */
.L_x_28938:
[----:B------:R-:W-:Y:S05]  /*5270*/  BSYNC B1 ;  /* 0x0000000000017941 */ /* 0x000fea0003800000 */
.L_x_28937:
[----:B------:R-:W-:Y:S01]  /*5280*/  LEA R5, R0, 0x37800000, 0x17 ;  /* 0x3780000000057811 */ /* 0x000fe200078eb8ff */
[----:B------:R-:W-:-:S05]  /*5290*/  IMAD.SHL.U32 R0, R3, 0x200000, RZ ;  /* 0x0020000003007824 */ /* 0x000fca00078e00ff */
[----:B------:R-:W-:-:S07]  /*52a0*/  LOP3.LUT R0, R5, R0, R6, 0xfe, !PT ;  /* 0x0000000005007212 */ /* 0x000fce00078efe06 */
.L_x_28936:
[----:B------:R-:W-:Y:S05]  /*52b0*/  BSYNC B0 ;  /* 0x0000000000007941 */ /* 0x000fea0003800000 */
.L_x_28935:
[----:B------:R-:W-:-:S04]  /*52c0*/  F2FP.BF16.F32.PACK_AB R0, RZ, R0 ;  /* 0x00000000ff00723e */ /* 0x000fc800000010ff */
[----:B------:R-:W-:Y:S01]  /*52d0*/  PRMT R17, R0, 0x7610, R17 ;  /* 0x0000761000117816 */ /* 0x000fe20000000011 */
[----:B------:R-:W-:Y:S06]  /*52e0*/  BRA `(.L_x_28916) ;  /* 0x0000000000b47947 */ /* 0x000fec0003800000 */
.L_x_28928:
        /* <DEDUP_REMOVED lines=14> */
.L_x_28942:
[----:B------:R-:W-:Y:S05]  /*53d0*/  BSYNC B0 ;  /* 0x0000000000007941 */ /* 0x000fea0003800000 */
.L_x_28941:
[----:B------:R-:W-:-:S04]  /*53e0*/  F2FP.BF16.F32.PACK_AB R0, RZ, R0 ;  /* 0x00000000ff00723e */ /* 0x000fc800000010ff */
[----:B------:R-:W-:Y:S01]  /*53f0*/  PRMT R17, R0, 0x7610, R17 ;  /* 0x0000761000117816 */ /* 0x000fe20000000011 */
[----:B------:R-:W-:Y:S06]  /*5400*/  BRA `(.L_x_28916) ;  /* 0x00000000006c7947 */ /* 0x000fec0003800000 */
.L_x_28915:
        /* <DEDUP_REMOVED lines=16> */
.L_x_28943:
[----:B------:R-:W-:Y:S01]  /*5510*/  PRMT R17, RZ, 0x7610, R17 ;  /* 0x00007610ff117816 */ /* 0x000fe20000000011 */
[----:B------:R-:W-:Y:S06]  /*5520*/  BRA `(.L_x_28916) ;  /* 0x0000000000247947 */ /* 0x000fec0003800000 */
.L_x_28940:
[----:B------:R-:W2:Y:S02]  /*5530*/  LDG.E.64 R4, desc[UR36][R4.64] ;  /* 0x0000002404047981 */ /* 0x000ea4000c1e1b00 */
[----:B--2---:R-:W0:Y:S02]  /*5540*/  I2F.U64 R0, R4 ;  /* 0x0000000400007312 */ /* 0x004e240000301000 */
[----:B0-----:R-:W-:-:S04]  /*5550*/  F2FP.BF16.F32.PACK_AB R0, RZ, R0 ;  /* 0x00000000ff00723e */ /* 0x001fc800000010ff */
[----:B------:R-:W-:Y:S01]  /*5560*/  PRMT R17, R0, 0x7610, R17 ;  /* 0x0000761000117816 */ /* 0x000fe20000000011 */
[----:B------:R-:W-:Y:S06]  /*5570*/  BRA `(.L_x_28916) ;  /* 0x0000000000107947 */ /* 0x000fec0003800000 */
.L_x_28939:
[----:B------:R-:W2:Y:S02]  /*5580*/  LDG.E R4, desc[UR36][R4.64] ;  /* 0x0000002404047981 */ /* 0x000ea4000c1e1900 */
[----:B--2---:R-:W-:-:S04]  /*5590*/  I2FP.F32.U32 R0, R4 ;  /* 0x0000000400007245 */ /* 0x004fc80000201000 */
[----:B------:R-:W-:-:S04]  /*55a0*/  F2FP.BF16.F32.PACK_AB R0, RZ, R0 ;  /* 0x00000000ff00723e */ /* 0x000fc800000010ff */
[----:B------:R-:W-:-:S07]  /*55b0*/  PRMT R17, R0, 0x7610, R17 ;  /* 0x0000761000117816 */ /* 0x000fce0000000011 */
.L_x_28916:
        /* <DEDUP_REMOVED lines=22> */
.L_x_28947:
[----:B------:R-:W2:Y:S02]  /*5720*/  LDG.E.U8 R4, desc[UR36][R4.64] ;  /* 0x0000002404047981 */ /* 0x000ea4000c1e1100 */
[----:B--2---:R-:W-:-:S04]  /*5730*/  I2FP.F32.U32 R0, R4 ;  /* 0x0000000400007245 */ /* 0x004fc80000201000 */
[----:B------:R-:W-:-:S04]  /*5740*/  F2FP.BF16.F32.PACK_AB R0, RZ, R0 ;  /* 0x00000000ff00723e */ /* 0x000fc800000010ff */
[----:B------:R-:W-:Y:S01]  /*5750*/  PRMT R19, R0, 0x7610, R19 ;  /* 0x0000761000137816 */ /* 0x000fe20000000013 */
[----:B------:R-:W-:Y:S06]  /*5760*/  BRA `(.L_x_28949) ;  /* 0x0000000c00c87947 */ /* 0x000fec0003800000 */
.L_x_28946:
        /* <DEDUP_REMOVED lines=11> */
.L_x_28951:
[----:B------:R-:W2:Y:S02]  /*5820*/  LDG.E R4, desc[UR36][R4.64] ;  /* 0x0000002404047981 */ /* 0x000ea4000c1e1900 */
[----:B--2---:R-:W-:-:S04]  /*5830*/  I2FP.F32.S32 R0, R4 ;  /* 0x0000000400007245 */ /* 0x004fc80000201400 */
[----:B------:R-:W-:-:S04]  /*5840*/  F2FP.BF16.F32.PACK_AB R0, RZ, R0 ;  /* 0x00000000ff00723e */ /* 0x000fc800000010ff */
[----:B------:R-:W-:Y:S01]  /*5850*/  PRMT R19, R0, 0x7610, R19 ;  /* 0x0000761000137816 */ /* 0x000fe20000000013 */
[----:B------:R-:W-:Y:S06]  /*5860*/  BRA `(.L_x_28949) ;  /* 0x0000000c00887947 */ /* 0x000fec0003800000 */
.L_x_28950:
[----:B------:R-:W2:Y:S02]  /*5870*/  LDG.E.U16 R4, desc[UR36][R4.64] ;  /* 0x0000002404047981 */ /* 0x000ea4000c1e1500 */
[----:B--2---:R-:W0:Y:S02]  /*5880*/  I2F.S16 R0, R4 ;  /* 0x0000000400007306 */ /* 0x004e240000101400 */
[----:B0-----:R-:W-:-:S04]  /*5890*/  F2FP.BF16.F32.PACK_AB R0, RZ, R0 ;  /* 0x00000000ff00723e */ /* 0x001fc800000010ff */
[----:B------:R-:W-:Y:S01]  /*58a0*/  PRMT R19, R0, 0x7610, R19 ;  /* 0x0000761000137816 */ /* 0x000fe20000000013 */
[----:B------:R-:W-:Y:S06]  /*58b0*/  BRA `(.L_x_28949) ;  /* 0x0000000c00747947 */ /* 0x000fec0003800000 */
.L_x_28945:
        /* <DEDUP_REMOVED lines=9> */
.L_x_28953:
[----:B------:R-:W2:Y:S02]  /*5950*/  LDG.E.U16 R0, desc[UR36][R4.64] ;  /* 0x0000002404007981 */ /* 0x000ea4000c1e1500 */
[----:B--2---:R-:W-:-:S05]  /*5960*/  HADD2.F32 R0, -RZ, R0.H0_H0 ;  /* 0x20000000ff007230 */ /* 0x004fca0000004100 */
[----:B------:R-:W-:-:S04]  /*5970*/  F2FP.BF16.F32.PACK_AB R0, RZ, R0 ;  /* 0x00000000ff00723e */ /* 0x000fc800000010ff */
[----:B------:R-:W-:Y:S01]  /*5980*/  PRMT R19, R0, 0x7610, R19 ;  /* 0x0000761000137816 */ /* 0x000fe20000000013 */
[----:B------:R-:W-:Y:S06]  /*5990*/  BRA `(.L_x_28949) ;  /* 0x0000000c003c7947 */ /* 0x000fec0003800000 */
.L_x_28952:
        /* <DEDUP_REMOVED lines=9> */
.L_x_28955:
[----:B------:R-:W2:Y:S02]  /*5a30*/  LDG.E.U16 R4, desc[UR36][R4.64] ;  /* 0x0000002404047981 */ /* 0x000ea4000c1e1500 */
[----:B--2---:R-:W-:-:S05]  /*5a40*/  HADD2.F32 R0, -RZ, R4.H0_H0 ;  /* 0x20000004ff007230 */ /* 0x004fca0000004100 */
[----:B------:R-:W-:-:S04]  /*5a50*/  F2FP.BF16.F32.PACK_AB R0, RZ, R0 ;  /* 0x00000000ff00723e */ /* 0x000fc800000010ff */
[----:B------:R-:W-:Y:S01]  /*5a60*/  PRMT R19, R0, 0x7610, R19 ;  /* 0x0000761000137816 */ /* 0x000fe20000000013 */
[----:B------:R-:W-:Y:S06]  /*5a70*/  BRA `(.L_x_28949) ;  /* 0x0000000c00047947 */ /* 0x000fec0003800000 */
.L_x_28954:
        /* <DEDUP_REMOVED lines=9> */
.L_x_28944:
        /* <DEDUP_REMOVED lines=14> */
.L_x_28958:
        /* <DEDUP_REMOVED lines=9> */
.L_x_28957:
        /* <DEDUP_REMOVED lines=28> */
.L_x_28960:
        /* <DEDUP_REMOVED lines=15> */
.L_x_28959:
[----:B------:R0:W5:Y:S01]  /*5f30*/  LDG.E.U16 R19, desc[UR36][R4.64] ;  /* 0x0000002404137981 */ /* 0x000162000c1e1500 */
[----:B------:R-:W-:Y:S05]  /*5f40*/  BRA `(.L_x_28949) ;  /* 0x0000000400d07947 */ /* 0x000fea0003800000 */
.L_x_28956:
        /* <DEDUP_REMOVED lines=13> */
.L_x_28963:
        /* <DEDUP_REMOVED lines=21> */
.L_x_28967:
[----:B------:R-:W-:Y:S05]  /*6170*/  BSYNC B1 ;  /* 0x0000000000017941 */ /* 0x000fea0003800000 */
.L_x_28966:
[----:B------:R-:W-:Y:S01]  /*6180*/  LEA R5, R0, 0x3b800000, 0x17 ;  /* 0x3b80000000057811 */ /* 0x000fe200078eb8ff */
[----:B------:R-:W-:-:S05]  /*6190*/  IMAD.SHL.U32 R0, R3, 0x100000, RZ ;  /* 0x0010000003007824 */ /* 0x000fca00078e00ff */
[----:B------:R-:W-:-:S07]  /*61a0*/  LOP3.LUT R0, R5, R0, R6, 0xfe, !PT ;  /* 0x0000000005007212 */ /* 0x000fce00078efe06 */
.L_x_28965:
[----:B------:R-:W-:Y:S05]  /*61b0*/  BSYNC B0 ;  /* 0x0000000000007941 */ /* 0x000fea0003800000 */
.L_x_28964:
[----:B------:R-:W-:-:S04]  /*61c0*/  F2FP.BF16.F32.PACK_AB R0, RZ, R0 ;  /* 0x00000000ff00723e */ /* 0x000fc800000010ff */
[----:B------:R-:W-:Y:S01]  /*61d0*/  PRMT R19, R0, 0x7610, R19 ;  /* 0x0000761000137816 */ /* 0x000fe20000000013 */
[----:B------:R-:W-:Y:S06]  /*61e0*/  BRA `(.L_x_28949) ;  /* 0x0000000400287947 */ /* 0x000fec0003800000 */
.L_x_28962:
        /* <DEDUP_REMOVED lines=21> */
.L_x_28971:
[----:B------:R-:W-:Y:S05]  /*6340*/  BSYNC B1 ;  /* 0x0000000000017941 */ /* 0x000fea0003800000 */
.L_x_28970:
[----:B------:R-:W-:Y:S01]  /*6350*/  LEA R5, R0, 0x37800000, 0x17 ;  /* 0x3780000000057811 */ /* 0x000fe200078eb8ff */
[----:B------:R-:W-:-:S05]  /*6360*/  IMAD.SHL.U32 R0, R3, 0x200000, RZ ;  /* 0x0020000003007824 */ /* 0x000fca00078e00ff */
[----:B------:R-:W-:-:S07]  /*6370*/  LOP3.LUT R0, R5, R0, R6, 0xfe, !PT ;  /* 0x0000000005007212 */ /* 0x000fce00078efe06 */
.L_x_28969:
[----:B------:R-:W-:Y:S05]  /*6380*/  BSYNC B0 ;  /* 0x0000000000007941 */ /* 0x000fea0003800000 */
.L_x_28968:
[----:B------:R-:W-:-:S04]  /*6390*/  F2FP.BF16.F32.PACK_AB R0, RZ, R0 ;  /* 0x00000000ff00723e */ /* 0x000fc800000010ff */
[----:B------:R-:W-:Y:S01]  /*63a0*/  PRMT R19, R0, 0x7610, R19 ;  /* 0x0000761000137816 */ /* 0x000fe20000000013 */
[----:B------:R-:W-:Y:S06]  /*63b0*/  BRA `(.L_x_28949) ;  /* 0x0000000000b47947 */ /* 0x000fec0003800000 */
.L_x_28961:
        /* <DEDUP_REMOVED lines=14> */
.L_x_28975:
[----:B------:R-:W-:Y:S05]  /*64a0*/  BSYNC B0 ;  /* 0x0000000000007941 */ /* 0x000fea0003800000 */
.L_x_28974:
[----:B------:R-:W-:-:S04]  /*64b0*/  F2FP.BF16.F32.PACK_AB R0, RZ, R0 ;  /* 0x00000000ff00723e */ /* 0x000fc800000010ff */
[----:B------:R-:W-:Y:S01]  /*64c0*/  PRMT R19, R0, 0x7610, R19 ;  /* 0x0000761000137816 */ /* 0x000fe20000000013 */
[----:B------:R-:W-:Y:S06]  /*64d0*/  BRA `(.L_x_28949) ;  /* 0x00000000006c7947 */ /* 0x000fec0003800000 */
.L_x_28948:
        /* <DEDUP_REMOVED lines=16> */
.L_x_28976:
[----:B------:R-:W-:Y:S01]  /*65e0*/  PRMT R19, RZ, 0x7610, R19 ;  /* 0x00007610ff137816 */ /* 0x000fe20000000013 */
[----:B------:R-:W-:Y:S06]  /*65f0*/  BRA `(.L_x_28949) ;  /* 0x0000000000247947 */ /* 0x000fec0003800000 */
.L_x_28973:
[----:B------:R-:W2:Y:S02]  /*6600*/  LDG.E.64 R4, desc[UR36][R4.64] ;  /* 0x0000002404047981 */ /* 0x000ea4000c1e1b00 */
[----:B--2---:R-:W0:Y:S02]  /*6610*/  I2F.U64 R0, R4 ;  /* 0x0000000400007312 */ /* 0x004e240000301000 */
[----:B0-----:R-:W-:-:S04]  /*6620*/  F2FP.BF16.F32.PACK_AB R0, RZ, R0 ;  /* 0x00000000ff00723e */ /* 0x001fc800000010ff */
[----:B------:R-:W-:Y:S01]  /*6630*/  PRMT R19, R0, 0x7610, R19 ;  /* 0x0000761000137816 */ /* 0x000fe20000000013 */
[----:B------:R-:W-:Y:S06]  /*6640*/  BRA `(.L_x_28949) ;  /* 0x0000000000107947 */ /* 0x000fec0003800000 */
.L_x_28972:
[----:B------:R-:W2:Y:S02]  /*6650*/  LDG.E R4, desc[UR36][R4.64] ;  /* 0x0000002404047981 */ /* 0x000ea4000c1e1900 */
[----:B--2---:R-:W-:-:S04]  /*6660*/  I2FP.F32.U32 R0, R4 ;  /* 0x0000000400007245 */ /* 0x004fc80000201000 */
[----:B------:R-:W-:-:S04]  /*6670*/  F2FP.BF16.F32.PACK_AB R0, RZ, R0 ;  /* 0x00000000ff00723e */ /* 0x000fc800000010ff */
[----:B------:R-:W-:-:S07]  /*6680*/  PRMT R19, R0, 0x7610, R19 ;  /* 0x0000761000137816 */ /* 0x000fce0000000013 */
.L_x_28949:
[----:B------:R-:W-:-:S07]  /*6690*/  VIADD R27, R27, 0x80 ;  /* 0x000000801b1b7836 */ /* 0x000fce0000000000 */
.L_x_28910:
[----:B------:R-:W-:Y:S05]  /*66a0*/  BSYNC B6 ;  /* 0x0000000000067941 */ /* 0x000fea0003800000 */
.L_x_28909:
        /* <DEDUP_REMOVED lines=26> */
.L_x_28982:
[----:B------:R-:W2:Y:S02]  /*6850*/  LDG.E.U8 R4, desc[UR36][R4.64] ;  /* 0x0000002404047981 */ /* 0x000ea4000c1e1100 */
[----:B--2---:R-:W-:-:S04]  /*6860*/  I2FP.F32.U32 R0, R4 ;  /* 0x0000000400007245 */ /* 0x004fc80000201000 */
[----:B------:R-:W-:-:S04]  /*6870*/  F2FP.BF16.F32.PACK_AB R0, RZ, R0 ;  /* 0x00000000ff00723e */ /* 0x000fc800000010ff */
[----:B------:R-:W-:Y:S01]  /*6880*/  PRMT R18, R0, 0x7610, R18 ;  /* 0x0000761000127816 */ /* 0x000fe20000000012 */
[----:B------:R-:W-:Y:S06]  /*6890*/  BRA `(.L_x_28984) ;  /* 0x0000000c00c87947 */ /* 0x000fec0003800000 */
.L_x_28981:
        /* <DEDUP_REMOVED lines=11> */
.L_x_28986:
[----:B------:R-:W2:Y:S02]  /*6950*/  LDG.E R4, desc[UR36][R4.64] ;  /* 0x0000002404047981 */ /* 0x000ea4000c1e1900 */
[----:B--2---:R-:W-:-:S04]  /*6960*/  I2FP.F32.S32 R0, R4 ;  /* 0x0000000400007245 */ /* 0x004fc80000201400 */
[----:B------:R-:W-:-:S04]  /*6970*/  F2FP.BF16.F32.PACK_AB R0, RZ, R0 ;  /* 0x00000000ff00723e */ /* 0x000fc800000010ff */
[----:B------:R-:W-:Y:S01]  /*6980*/  PRMT R18, R0, 0x7610, R18 ;  /* 0x0000761000127816 */ /* 0x000fe20000000012 */
[----:B------:R-:W-:Y:S06]  /*6990*/  BRA `(.L_x_28984) ;  /* 0x0000000c00887947 */ /* 0x000fec0003800000 */
.L_x_28985:
[----:B------:R-:W2:Y:S02]  /*69a0*/  LDG.E.U16 R4, desc[UR36][R4.64] ;  /* 0x0000002404047981 */ /* 0x000ea4000c1e1500 */
[----:B--2---:R-:W0:Y:S02]  /*69b0*/  I2F.S16 R0, R4 ;  /* 0x0000000400007306 */ /* 0x004e240000101400 */
[----:B0-----:R-:W-:-:S04]  /*69c0*/  F2FP.BF16.F32.PACK_AB R0, RZ, R0 ;  /* 0x00000000ff00723e */ /* 0x001fc800000010ff */
[----:B------:R-:W-:Y:S01]  /*69d0*/  PRMT R18, R0, 0x7610, R18 ;  /* 0x0000761000127816 */ /* 0x000fe20000000012 */
[----:B------:R-:W-:Y:S06]  /*69e0*/  BRA `(.L_x_28984) ;  /* 0x0000000c00747947 */ /* 0x000fec0003800000 */
.L_x_28980:
        /* <DEDUP_REMOVED lines=9> */
.L_x_28988:
[----:B------:R-:W2:Y:S02]  /*6a80*/  LDG.E.U16 R0, desc[UR36][R4.64] ;  /* 0x0000002404007981 */ /* 0x000ea4000c1e1500 */
[----:B--2---:R-:W-:-:S05]  /*6a90*/  HADD2.F32 R0, -RZ, R0.H0_H0 ;  /* 0x20000000ff007230 */ /* 0x004fca0000004100 */
[----:B------:R-:W-:-:S04]  /*6aa0*/  F2FP.BF16.F32.PACK_AB R0, RZ, R0 ;  /* 0x00000000ff00723e */ /* 0x000fc800000010ff */
[----:B------:R-:W-:Y:S01]  /*6ab0*/  PRMT R18, R0, 0x7610, R18 ;  /* 0x0000761000127816 */ /* 0x000fe20000000012 */
[----:B------:R-:W-:Y:S06]  /*6ac0*/  BRA `(.L_x_28984) ;  /* 0x0000000c003c7947 */ /* 0x000fec0003800000 */
.L_x_28987:
        /* <DEDUP_REMOVED lines=9> */
.L_x_28990:
[----:B------:R-:W2:Y:S02]  /*6b60*/  LDG.E.U16 R4, desc[UR36][R4.64] ;  /* 0x0000002404047981 */ /* 0x000ea4000c1e1500 */
[----:B--2---:R-:W-:-:S05]  /*6b70*/  HADD2.F32 R0, -RZ, R4.H0_H0 ;  /* 0x20000004ff007230 */ /* 0x004fca0000004100 */
[----:B------:R-:W-:-:S04]  /*6b80*/  F2FP.BF16.F32.PACK_AB R0, RZ, R0 ;  /* 0x00000000ff00723e */ /* 0x000fc800000010ff */
[----:B------:R-:W-:Y:S01]  /*6b90*/  PRMT R18, R0, 0x7610, R18 ;  /* 0x0000761000127816 */ /* 0x000fe20000000012 */
[----:B------:R-:W-:Y:S06]  /*6ba0*/  BRA `(.L_x_28984) ;  /* 0x0000000c00047947 */ /* 0x000fec0003800000 */
.L_x_28989:
        /* <DEDUP_REMOVED lines=9> */
.L_x_28979:
        /* <DEDUP_REMOVED lines=14> */
.L_x_28993:
        /* <DEDUP_REMOVED lines=9> */
.L_x_28992:
        /* <DEDUP_REMOVED lines=28> */
.L_x_28995:
        /* <DEDUP_REMOVED lines=15> */
.L_x_28994:
[----:B------:R0:W5:Y:S01]  /*7060*/  LDG.E.U16 R18, desc[UR36][R4.64] ;  /* 0x0000002404127981 */ /* 0x000162000c1e1500 */
[----:B------:R-:W-:Y:S05]  /*7070*/  BRA `(.L_x_28984) ;  /* 0x0000000400d07947 */ /* 0x000fea0003800000 */
.L_x_28991:
        /* <DEDUP_REMOVED lines=13> */
.L_x_28998:
        /* <DEDUP_REMOVED lines=21> */
.L_x_29002:
[----:B------:R-:W-:Y:S05]  /*72a0*/  BSYNC B1 ;  /* 0x0000000000017941 */ /* 0x000fea0003800000 */
.L_x_29001:
[----:B------:R-:W-:Y:S01]  /*72b0*/  LEA R5, R0, 0x3b800000, 0x17 ;  /* 0x3b80000000057811 */ /* 0x000fe200078eb8ff */
[----:B------:R-:W-:-:S05]  /*72c0*/  IMAD.SHL.U32 R0, R3, 0x100000, RZ ;  /* 0x0010000003007824 */ /* 0x000fca00078e00ff */
[----:B------:R-:W-:-:S07]  /*72d0*/  LOP3.LUT R0, R5, R0, R6, 0xfe, !PT ;  /* 0x0000000005007212 */ /* 0x000fce00078efe06 */
.L_x_29000:
[----:B------:R-:W-:Y:S05]  /*72e0*/  BSYNC B0 ;  /* 0x0000000000007941 */ /* 0x000fea0003800000 */
.L_x_28999:
[----:B------:R-:W-:-:S04]  /*72f0*/  F2FP.BF16.F32.PACK_AB R0, RZ, R0 ;  /* 0x00000000ff00723e */ /* 0x000fc800000010ff */
[----:B------:R-:W-:Y:S01]  /*7300*/  PRMT R18, R0, 0x7610, R18 ;  /* 0x0000761000127816 */ /* 0x000fe20000000012 */
[----:B------:R-:W-:Y:S06]  /*7310*/  BRA `(.L_x_28984) ;  /* 0x0000000400287947 */ /* 0x000fec0003800000 */
.L_x_28997:
        /* <DEDUP_REMOVED lines=21> */
.L_x_29006:
[----:B------:R-:W-:Y:S05]  /*7470*/  BSYNC B1 ;  /* 0x0000000000017941 */ /* 0x000fea0003800000 */
.L_x_29005:
[----:B------:R-:W-:Y:S01]  /*7480*/  LEA R5, R0, 0x37800000, 0x17 ;  /* 0x3780000000057811 */ /* 0x000fe200078eb8ff */
[----:B------:R-:W-:-:S05]  /*7490*/  IMAD.SHL.U32 R0, R3, 0x200000, RZ ;  /* 0x0020000003007824 */ /* 0x000fca00078e00ff */
[----:B------:R-:W-:-:S07]  /*74a0*/  LOP3.LUT R0, R5, R0, R6, 0xfe, !PT ;  /* 0x0000000005007212 */ /* 0x000fce00078efe06 */
.L_x_29004:
[----:B------:R-:W-:Y:S05]  /*74b0*/  BSYNC B0 ;  /* 0x0000000000007941 */ /* 0x000fea0003800000 */
.L_x_29003:
[----:B------:R-:W-:-:S04]  /*74c0*/  F2FP.BF16.F32.PACK_AB R0, RZ, R0 ;  /* 0x00000000ff00723e */ /* 0x000fc800000010ff */
[----:B------:R-:W-:Y:S01]  /*74d0*/  PRMT R18, R0, 0x7610, R18 ;  /* 0x0000761000127816 */ /* 0x000fe20000000012 */
[----:B------:R-:W-:Y:S06]  /*74e0*/  BRA `(.L_x_28984) ;  /* 0x0000000000b47947 */ /* 0x000fec0003800000 */
.L_x_28996:
        /* <DEDUP_REMOVED lines=14> */
.L_x_29010:
[----:B------:R-:W-:Y:S05]  /*75d0*/  BSYNC B0 ;  /* 0x0000000000007941 */ /* 0x000fea0003800000 */
.L_x_29009:
[----:B------:R-:W-:-:S04]  /*75e0*/  F2FP.BF16.F32.PACK_AB R0, RZ, R0 ;  /* 0x00000000ff00723e */ /* 0x000fc800000010ff */
[----:B------:R-:W-:Y:S01]  /*75f0*/  PRMT R18, R0, 0x7610, R18 ;  /* 0x0000761000127816 */ /* 0x000fe20000000012 */
[----:B------:R-:W-:Y:S06]  /*7600*/  BRA `(.L_x_28984) ;  /* 0x00000000006c7947 */ /* 0x000fec0003800000 */
.L_x_28983:
        /* <DEDUP_REMOVED lines=16> */
.L_x_29011:
[----:B------:R-:W-:Y:S01]  /*7710*/  PRMT R18, RZ, 0x7610, R18 ;  /* 0x00007610ff127816 */ /* 0x000fe20000000012 */
[----:B------:R-:W-:Y:S06]  /*7720*/  BRA `(.L_x_28984) ;  /* 0x0000000000247947 */ /* 0x000fec0003800000 */
.L_x_29008:
[----:B------:R-:W2:Y:S02]  /*7730*/  LDG.E.64 R4, desc[UR36][R4.64] ;  /* 0x0000002404047981 */ /* 0x000ea4000c1e1b00 */
[----:B--2---:R-:W0:Y:S02]  /*7740*/  I2F.U64 R0, R4 ;  /* 0x0000000400007312 */ /* 0x004e240000301000 */
[----:B0-----:R-:W-:-:S04]  /*7750*/  F2FP.BF16.F32.PACK_AB R0, RZ, R0 ;  /* 0x00000000ff00723e */ /* 0x001fc800000010ff */
[----:B------:R-:W-:Y:S01]  /*7760*/  PRMT R18, R0, 0x7610, R18 ;  /* 0x0000761000127816 */ /* 0x000fe20000000012 */
[----:B------:R-:W-:Y:S06]  /*7770*/  BRA `(.L_x_28984) ;  /* 0x0000000000107947 */ /* 0x000fec0003800000 */
.L_x_29007:
[----:B------:R-:W2:Y:S02]  /*7780*/  LDG.E R4, desc[UR36][R4.64] ;  /* 0x0000002404047981 */ /* 0x000ea4000c1e1900 */
[----:B--2---:R-:W-:-:S04]  /*7790*/  I2FP.F32.U32 R0, R4 ;  /* 0x0000000400007245 */ /* 0x004fc80000201000 */
[----:B------:R-:W-:-:S04]  /*77a0*/  F2FP.BF16.F32.PACK_AB R0, RZ, R0 ;  /* 0x00000000ff00723e */ /* 0x000fc800000010ff */
[----:B------:R-:W-:-:S07]  /*77b0*/  PRMT R18, R0, 0x7610, R18 ;  /* 0x0000761000127816 */ /* 0x000fce0000000012 */
.L_x_28984:
        /* <DEDUP_REMOVED lines=22> */
.L_x_29015:
[----:B------:R-:W2:Y:S02]  /*7920*/  LDG.E.U8 R4, desc[UR36][R4.64] ;  /* 0x0000002404047981 */ /* 0x000ea4000c1e1100 */
[----:B--2---:R-:W-:-:S04]  /*7930*/  I2FP.F32.U32 R0, R4 ;  /* 0x0000000400007245 */ /* 0x004fc80000201000 */
[----:B------:R-:W-:-:S04]  /*7940*/  F2FP.BF16.F32.PACK_AB R0, RZ, R0 ;  /* 0x00000000ff00723e */ /* 0x000fc800000010ff */
[----:B------:R-:W-:Y:S01]  /*7950*/  PRMT R3, R0, 0x7610, R3 ;  /* 0x0000761000037816 */ /* 0x000fe20000000003 */
[----:B------:R-:W-:Y:S06]  /*7960*/  BRA `(.L_x_28978) ;  /* 0x0000000c00c87947 */ /* 0x000fec0003800000 */
.L_x_29014:
        /* <DEDUP_REMOVED lines=11> */
.L_x_29018:
[----:B------:R-:W2:Y:S02]  /*7a20*/  LDG.E R4, desc[UR36][R4.64] ;  /* 0x0000002404047981 */ /* 0x000ea4000c1e1900 */
[----:B--2---:R-:W-:-:S04]  /*7a30*/  I2FP.F32.S32 R0, R4 ;  /* 0x0000000400007245 */ /* 0x004fc80000201400 */
[----:B------:R-:W-:-:S04]  /*7a40*/  F2FP.BF16.F32.PACK_AB R0, RZ, R0 ;  /* 0x00000000ff00723e */ /* 0x000fc800000010ff */
[----:B------:R-:W-:Y:S01]  /*7a50*/  PRMT R3, R0, 0x7610, R3 ;  /* 0x0000761000037816 */ /* 0x000fe20000000003 */
[----:B------:R-:W-:Y:S06]  /*7a60*/  BRA `(.L_x_28978) ;  /* 0x0000000c00887947 */ /* 0x000fec0003800000 */
.L_x_29017:
[----:B------:R-:W2:Y:S02]  /*7a70*/  LDG.E.U16 R4, desc[UR36][R4.64] ;  /* 0x0000002404047981 */ /* 0x000ea4000c1e1500 */
[----:B--2---:R-:W0:Y:S02]  /*7a80*/  I2F.S16 R0, R4 ;  /* 0x0000000400007306 */ /* 0x004e240000101400 */
[----:B0-----:R-:W-:-:S04]  /*7a90*/  F2FP.BF16.F32.PACK_AB R0, RZ, R0 ;  /* 0x00000000ff00723e */ /* 0x001fc800000010ff */
[----:B------:R-:W-:Y:S01]  /*7aa0*/  PRMT R3, R0, 0x7610, R3 ;  /* 0x0000761000037816 */ /* 0x000fe20000000003 */
[----:B------:R-:W-:Y:S06]  /*7ab0*/  BRA `(.L_x_28978) ;  /* 0x0000000c00747947 */ /* 0x000fec0003800000 */
.L_x_29013:
        /* <DEDUP_REMOVED lines=9> */
.L_x_29020:
[----:B------:R-:W2:Y:S02]  /*7b50*/  LDG.E.U16 R0, desc[UR36][R4.64] ;  /* 0x0000002404007981 */ /* 0x000ea4000c1e1500 */
[----:B--2---:R-:W-:-:S05]  /*7b60*/  HADD2.F32 R0, -RZ, R0.H0_H0 ;  /* 0x20000000ff007230 */ /* 0x004fca0000004100 */
[----:B------:R-:W-:-:S04]  /*7b70*/  F2FP.BF16.F32.PACK_AB R0, RZ, R0 ;  /* 0x00000000ff00723e */ /* 0x000fc800000010ff */
[----:B------:R-:W-:Y:S01]  /*7b80*/  PRMT R3, R0, 0x7610, R3 ;  /* 0x0000761000037816 */ /* 0x000fe20000000003 */
[----:B------:R-:W-:Y:S06]  /*7b90*/  BRA `(.L_x_28978) ;  /* 0x0000000c003c7947 */ /* 0x000fec0003800000 */
.L_x_29019:
        /* <DEDUP_REMOVED lines=9> */
.L_x_29022:
[----:B------:R-:W2:Y:S02]  /*7c30*/  LDG.E.U16 R4, desc[UR36][R4.64] ;  /* 0x0000002404047981 */ /* 0x000ea4000c1e1500 */
[----:B--2---:R-:W-:-:S05]  /*7c40*/  HADD2.F32 R0, -RZ, R4.H0_H0 ;  /* 0x20000004ff007230 */ /* 0x004fca0000004100 */
[----:B------:R-:W-:-:S04]  /*7c50*/  F2FP.BF16.F32.PACK_AB R0, RZ, R0 ;  /* 0x00000000ff00723e */ /* 0x000fc800000010ff */
[----:B------:R-:W-:Y:S01]  /*7c60*/  PRMT R3, R0, 0x7610, R3 ;  /* 0x0000761000037816 */ /* 0x000fe20000000003 */
[----:B------:R-:W-:Y:S06]  /*7c70*/  BRA `(.L_x_28978) ;  /* 0x0000000c00047947 */ /* 0x000fec0003800000 */
.L_x_29021:
        /* <DEDUP_REMOVED lines=9> */
.L_x_29012:
        /* <DEDUP_REMOVED lines=14> */
.L_x_29025:
        /* <DEDUP_REMOVED lines=9> */
.L_x_29024:
        /* <DEDUP_REMOVED lines=28> */
.L_x_29027:
        /* <DEDUP_REMOVED lines=15> */
.L_x_29026:
[----:B------:R1:W5:Y:S01]  /*8130*/  LDG.E.U16 R3, desc[UR36][R4.64] ;  /* 0x0000002404037981 */ /* 0x000362000c1e1500 */
[----:B------:R-:W-:Y:S05]  /*8140*/  BRA `(.L_x_28978) ;  /* 0x0000000400d07947 */ /* 0x000fea0003800000 */
.L_x_29023:
        /* <DEDUP_REMOVED lines=13> */
.L_x_29030:
        /* <DEDUP_REMOVED lines=21> */
.L_x_29034:
[----:B------:R-:W-:Y:S05]  /*8370*/  BSYNC B1 ;  /* 0x0000000000017941 */ /* 0x000fea0003800000 */
.L_x_29033:
[----:B------:R-:W-:Y:S01]  /*8380*/  LEA R5, R0, 0x3b800000, 0x17 ;  /* 0x3b80000000057811 */ /* 0x000fe200078eb8ff */
[----:B------:R-:W-:-:S05]  /*8390*/  IMAD.SHL.U32 R0, R3, 0x100000, RZ ;  /* 0x0010000003007824 */ /* 0x000fca00078e00ff */
[----:B------:R-:W-:-:S07]  /*83a0*/  LOP3.LUT R0, R5, R0, R6, 0xfe, !PT ;  /* 0x0000000005007212 */ /* 0x000fce00078efe06 */
.L_x_29032:
[----:B------:R-:W-:Y:S05]  /*83b0*/  BSYNC B0 ;  /* 0x0000000000007941 */ /* 0x000fea0003800000 */
.L_x_29031:
[----:B------:R-:W-:-:S04]  /*83c0*/  F2FP.BF16.F32.PACK_AB R0, RZ, R0 ;  /* 0x00000000ff00723e */ /* 0x000fc800000010ff */
[----:B------:R-:W-:Y:S01]  /*83d0*/  PRMT R3, R0, 0x7610, R3 ;  /* 0x0000761000037816 */ /* 0x000fe20000000003 */
[----:B------:R-:W-:Y:S06]  /*83e0*/  BRA `(.L_x_28978) ;  /* 0x0000000400287947 */ /* 0x000fec0003800000 */
.L_x_29029:
        /* <DEDUP_REMOVED lines=21> */
.L_x_29038:
[----:B------:R-:W-:Y:S05]  /*8540*/  BSYNC B1 ;  /* 0x0000000000017941 */ /* 0x000fea0003800000 */
.L_x_29037:
[----:B------:R-:W-:Y:S01]  /*8550*/  LEA R5, R0, 0x37800000, 0x17 ;  /* 0x3780000000057811 */ /* 0x000fe200078eb8ff */
[----:B------:R-:W-:-:S05]  /*8560*/  IMAD.SHL.U32 R0, R3, 0x200000, RZ ;  /* 0x0020000003007824 */ /* 0x000fca00078e00ff */
[----:B------:R-:W-:-:S07]  /*8570*/  LOP3.LUT R0, R5, R0, R6, 0xfe, !PT ;  /* 0x0000000005007212 */ /* 0x000fce00078efe06 */
.L_x_29036:
[----:B------:R-:W-:Y:S05]  /*8580*/  BSYNC B0 ;  /* 0x0000000000007941 */ /* 0x000fea0003800000 */
.L_x_29035:
[----:B------:R-:W-:-:S04]  /*8590*/  F2FP.BF16.F32.PACK_AB R0, RZ, R0 ;  /* 0x00000000ff00723e */ /* 0x000fc800000010ff */
[----:B------:R-:W-:Y:S01]  /*85a0*/  PRMT R3, R0, 0x7610, R3 ;  /* 0x0000761000037816 */ /* 0x000fe20000000003 */
[----:B------:R-:W-:Y:S06]  /*85b0*/  BRA `(.L_x_28978) ;  /* 0x0000000000b47947 */ /* 0x000fec0003800000 */
.L_x_29028:
        /* <DEDUP_REMOVED lines=14> */
.L_x_29042:
[----:B------:R-:W-:Y:S05]  /*86a0*/  BSYNC B0 ;  /* 0x0000000000007941 */ /* 0x000fea0003800000 */
.L_x_29041:
[----:B------:R-:W-:-:S04]  /*86b0*/  F2FP.BF16.F32.PACK_AB R0, RZ, R0 ;  /* 0x00000000ff00723e */ /* 0x000fc800000010ff */
[----:B------:R-:W-:Y:S01]  /*86c0*/  PRMT R3, R0, 0x7610, R3 ;  /* 0x0000761000037816 */ /* 0x000fe20000000003 */
[----:B------:R-:W-:Y:S06]  /*86d0*/  BRA `(.L_x_28978) ;  /* 0x00000000006c7947 */ /* 0x000fec0003800000 */
.L_x_29016:
        /* <DEDUP_REMOVED lines=16> */
.L_x_29043:
[----:B------:R-:W-:Y:S01]  /*87e0*/  PRMT R3, RZ, 0x7610, R3 ;  /* 0x00007610ff037816 */ /* 0x000fe20000000003 */
[----:B------:R-:W-:Y:S06]  /*87f0*/  BRA `(.L_x_28978) ;  /* 0x0000000000247947 */ /* 0x000fec0003800000 */
.L_x_29040:
[----:B------:R-:W2:Y:S02]  /*8800*/  LDG.E.64 R4, desc[UR36][R4.64] ;  /* 0x0000002404047981 */ /* 0x000ea4000c1e1b00 */
[----:B--2---:R-:W0:Y:S02]  /*8810*/  I2F.U64 R0, R4 ;  /* 0x0000000400007312 */ /* 0x004e240000301000 */
[----:B0-----:R-:W-:-:S04]  /*8820*/  F2FP.BF16.F32.PACK_AB R0, RZ, R0 ;  /* 0x00000000ff00723e */ /* 0x001fc800000010ff */
[----:B------:R-:W-:Y:S01]  /*8830*/  PRMT R3, R0, 0x7610, R3 ;  /* 0x0000761000037816 */ /* 0x000fe20000000003 */
[----:B------:R-:W-:Y:S06]  /*8840*/  BRA `(.L_x_28978) ;  /* 0x0000000000107947 */ /* 0x000fec0003800000 */
.L_x_29039:
[----:B------:R-:W2:Y:S02]  /*8850*/  LDG.E R4, desc[UR36][R4.64] ;  /* 0x0000002404047981 */ /* 0x000ea4000c1e1900 */
[----:B--2---:R-:W-:-:S04]  /*8860*/  I2FP.F32.U32 R0, R4 ;  /* 0x0000000400007245 */ /* 0x004fc80000201000 */
[----:B------:R-:W-:-:S04]  /*8870*/  F2FP.BF16.F32.PACK_AB R0, RZ, R0 ;  /* 0x00000000ff00723e */ /* 0x000fc800000010ff */
[----:B------:R-:W-:-:S07]  /*8880*/  PRMT R3, R0, 0x7610, R3 ;  /* 0x0000761000037816 */ /* 0x000fce0000000003 */
.L_x_28978:
[----:B------:R-:W-:Y:S05]  /*8890*/  BSYNC B6 ;  /* 0x0000000000067941 */ /* 0x000fea0003800000 */
.L_x_28977:
        /* <DEDUP_REMOVED lines=33> */
.L_x_29051:
[----:B------:R-:W-:Y:S01]  /*8ab0*/  FSETP.GEU.FTZ.AND P0, PT, R5, -R9, PT ;  /* 0x800000090500720b */ /* 0x000fe20003f1e000 */
[----:B------:R-:W-:-:S12]  /*8ac0*/  FADD.FTZ R7, R7, -1 ;  /* 0xbf80000007077421 */ /* 0x000fd80000010000 */
[----:B------:R-:W-:-:S07]  /*8ad0*/  @!P0 FADD.FTZ R7, R7, -1 ;  /* 0xbf80000007078421 */ /* 0x000fce0000010000 */
.L_x_29050:
[----:B------:R-:W-:Y:S05]  /*8ae0*/  BSYNC B2 ;  /* 0x0000000000027941 */ /* 0x000fea0003800000 */
.L_x_29049:
[----:B------:R-:W-:Y:S01]  /*8af0*/  FFMA.FTZ R4, -R9, R7, R4 ;  /* 0x0000000709047223 */ /* 0x000fe20000010104 */
[----:B------:R-:W-:Y:S06]  /*8b00*/  BRA `(.L_x_29047) ;  /* 0x00000000007c7947 */ /* 0x000fec0003800000 */
.L_x_29048:
        /* <DEDUP_REMOVED lines=15> */
.L_x_29054:
        /* <DEDUP_REMOVED lines=13> */
.L_x_29053:
[----:B------:R-:W-:Y:S05]  /*8cd0*/  BSYNC B2 ;  /* 0x0000000000027941 */ /* 0x000fea0003800000 */
.L_x_29052:
[----:B------:R-:W-:-:S04]  /*8ce0*/  FMUL.FTZ R5, R5, 1.1920928955078125e-07 ;  /* 0x3400000005057820 */ /* 0x000fc80000410000 */
[----:B------:R-:W-:-:S07]  /*8cf0*/  FMUL.FTZ R4, R4, R5 ;  /* 0x0000000504047220 */ /* 0x000fce0000410000 */
.L_x_29047:
[----:B------:R-:W-:Y:S05]  /*8d00*/  BSYNC B0 ;  /* 0x0000000000007941 */ /* 0x000fea0003800000 */
.L_x_29046:
[----:B------:R-:W-:Y:S01]  /*8d10*/  FSETP.GTU.FTZ.AND P0, PT, |R4|, +INF , PT ;  /* 0x7f8000000400780b */ /* 0x000fe20003f1c200 */
[----:B------:R-:W-:Y:S01]  /*8d20*/  IMAD.U32 R26, R26, 0x10000, RZ ;  /* 0x000100001a1a7824 */ /* 0x000fe200078e00ff */
[----:B------:R-:W-:-:S04]  /*8d30*/  LOP3.LUT R23, R4, 0x80000000, R23, 0xb8, !PT ;  /* 0x8000000004177812 */ /* 0x000fc800078eb817 */
[----:B------:R-:W-:Y:S02]  /*8d40*/  FSEL R23, R4, R23, P0 ;  /* 0x0000001704177208 */ /* 0x000fe40000000000 */
[----:B------:R-:W-:Y:S02]  /*8d50*/  FSETP.GEU.FTZ.AND P2, PT, R26, RZ, PT ;  /* 0x000000ff1a00720b */ /* 0x000fe40003f5e000 */
[C---:B------:R-:W-:Y:S02]  /*8d60*/  FSETP.NEU.FTZ.AND P0, PT, R23.reuse, RZ, PT ;  /* 0x000000ff1700720b */ /* 0x040fe40003f1d000 */
[----:B------:R-:W-:-:S04]  /*8d70*/  FSETP.GEU.FTZ.AND P3, PT, R23, RZ, PT ;  /* 0x000000ff1700720b */ /* 0x000fc80003f7e000 */
[----:B------:R-:W-:-:S13]  /*8d80*/  PLOP3.LUT P0, PT, P0, P3, P2, 0x9f, 0x0 ;  /* 0x000000000000781c */ /* 0x000fda0000707327 */
[----:B------:R-:W-:-:S04]  /*8d90*/  @!P0 FADD.FTZ R23, R23, R26 ;  /* 0x0000001a17178221 */ /* 0x000fc80000010000 */
[----:B------:R2:W3:Y:S03]  /*8da0*/  F2F.BF16.F32 R5, R23 ;  /* 0x0000001700057304 */ /* 0x0004e60000202000 */
.L_x_29045:
[----:B------:R-:W-:Y:S05]  /*8db0*/  BSYNC B1 ;  /* 0x0000000000017941 */ /* 0x000fea0003800000 */
.L_x_29044:
[----:B--2--5:R-:W-:Y:S01]  /*8dc0*/  VIADD R23, R25, 0x80 ;  /* 0x0000008019177836 */ /* 0x024fe20000000000 */
        /* <DEDUP_REMOVED lines=32> */
.L_x_29062:
[----:B------:R-:W-:Y:S01]  /*8fd0*/  FSETP.GEU.FTZ.AND P0, PT, R8, -R6, PT ;  /* 0x800000060800720b */ /* 0x000fe20003f1e000 */
[----:B------:R-:W-:-:S12]  /*8fe0*/  FADD.FTZ R0, R0, -1 ;  /* 0xbf80000000007421 */ /* 0x000fd80000010000 */
[----:B------:R-:W-:-:S07]  /*8ff0*/  @!P0 FADD.FTZ R0, R0, -1 ;  /* 0xbf80000000008421 */ /* 0x000fce0000010000 */
.L_x_29061:
[----:B------:R-:W-:Y:S05]  /*9000*/  BSYNC B2 ;  /* 0x0000000000027941 */ /* 0x000fea0003800000 */
.L_x_29060:
[----:B------:R-:W-:Y:S01]  /*9010*/  FFMA.FTZ R7, -R6, R0, R7 ;  /* 0x0000000006077223 */ /* 0x000fe20000010107 */
[----:B------:R-:W-:Y:S06]  /*9020*/  BRA `(.L_x_29058) ;  /* 0x00000000007c7947 */ /* 0x000fec0003800000 */
.L_x_29059:
        /* <DEDUP_REMOVED lines=15> */
.L_x_29065:
        /* <DEDUP_REMOVED lines=13> */
.L_x_29064:
[----:B------:R-:W-:Y:S05]  /*91f0*/  BSYNC B2 ;  /* 0x0000000000027941 */ /* 0x000fea0003800000 */
.L_x_29063:
[----:B------:R-:W-:-:S04]  /*9200*/  FMUL.FTZ R7, R6, 1.1920928955078125e-07 ;  /* 0x3400000006077820 */ /* 0x000fc80000410000 */
[----:B------:R-:W-:-:S07]  /*9210*/  FMUL.FTZ R7, R4, R7 ;  /* 0x0000000704077220 */ /* 0x000fce0000410000 */
.L_x_29058:
[----:B------:R-:W-:Y:S05]  /*9220*/  BSYNC B0 ;  /* 0x0000000000007941 */ /* 0x000fea0003800000 */
.L_x_29057:
[C---:B------:R-:W-:Y:S01]  /*9230*/  FSETP.GTU.FTZ.AND P0, PT, |R7|.reuse, +INF , PT ;  /* 0x7f8000000700780b */ /* 0x040fe20003f1c200 */
[----:B------:R-:W-:Y:S01]  /*9240*/  IMAD.U32 R9, R24, 0x10000, RZ ;  /* 0x0001000018097824 */ /* 0x000fe200078e00ff */
[----:B------:R-:W-:-:S04]  /*9250*/  LOP3.LUT R22, R7, 0x80000000, R22, 0xb8, !PT ;  /* 0x8000000007167812 */ /* 0x000fc800078eb816 */
[----:B------:R-:W-:Y:S02]  /*9260*/  FSEL R22, R7, R22, P0 ;  /* 0x0000001607167208 */ /* 0x000fe40000000000 */
[----:B------:R-:W-:Y:S02]  /*9270*/  FSETP.GEU.FTZ.AND P2, PT, R9, RZ, PT ;  /* 0x000000ff0900720b */ /* 0x000fe40003f5e000 */
[C---:B------:R-:W-:Y:S02]  /*9280*/  FSETP.NEU.FTZ.AND P0, PT, R22.reuse, RZ, PT ;  /* 0x000000ff1600720b */ /* 0x040fe40003f1d000 */
[----:B------:R-:W-:-:S04]  /*9290*/  FSETP.GEU.FTZ.AND P3, PT, R22, RZ, PT ;  /* 0x000000ff1600720b */ /* 0x000fc80003f7e000 */
[----:B------:R-:W-:-:S13]  /*92a0*/  PLOP3.LUT P0, PT, P0, P3, P2, 0x9f, 0x0 ;  /* 0x000000000000781c */ /* 0x000fda0000707327 */
[----:B------:R-:W-:-:S06]  /*92b0*/  @!P0 FADD.FTZ R22, R22, R9 ;  /* 0x0000000916168221 */ /* 0x000fcc0000010000 */
[----:B------:R-:W2:Y:S02]  /*92c0*/  F2F.BF16.F32 R22, R22 ;  /* 0x0000001600167304 */ /* 0x000ea40000202000 */
.L_x_29056:
[----:B------:R-:W-:Y:S05]  /*92d0*/  BSYNC B1 ;  /* 0x0000000000017941 */ /* 0x000fea0003800000 */
.L_x_29055:
[----:B------:R-:W-:Y:S01]  /*92e0*/  VIADD R7, R25, 0x100 ;  /* 0x0000010019077836 */ /* 0x000fe20000000000 */
[----:B------:R-:W-:Y:S04]  /*92f0*/  BSSY B1, `(.L_x_29066) ;  /* 0x0000050000017945 */ /* 0x000fe80003800000 */
[----:B------:R-:W-:-:S13]  /*9300*/  ISETP.GE.AND P0, PT, R7, R16, PT ;  /* 0x000000100700720c */ /* 0x000fda0003f06270 */
[----:B------:R-:W-:Y:S05]  /*9310*/  @P0 BRA `(.L_x_29067) ;  /* 0x0000000400340947 */ /* 0x000fea0003800000 */
[----:B------:R-:W-:Y:S01]  /*9320*/  IMAD.U32 R17, R17, 0x10000, RZ ;  /* 0x0001000011117824 */ /* 0x000fe200078e00ff */
        /* <DEDUP_REMOVED lines=28> */
.L_x_29073:
[----:B------:R-:W-:Y:S01]  /*94f0*/  FSETP.GEU.FTZ.AND P0, PT, R7, -R11, PT ;  /* 0x8000000b0700720b */ /* 0x000fe20003f1e000 */
[----:B------:R-:W-:-:S12]  /*9500*/  FADD.FTZ R9, R9, -1 ;  /* 0xbf80000009097421 */ /* 0x000fd80000010000 */
[----:B------:R-:W-:-:S07]  /*9510*/  @!P0 FADD.FTZ R9, R9, -1 ;  /* 0xbf80000009098421 */ /* 0x000fce0000010000 */
.L_x_29072:
[----:B------:R-:W-:Y:S05]  /*9520*/  BSYNC B2 ;  /* 0x0000000000027941 */ /* 0x000fea0003800000 */
.L_x_29071:
[----:B------:R-:W-:Y:S01]  /*9530*/  FFMA.FTZ R4, -R11, R9, R4 ;  /* 0x000000090b047223 */ /* 0x000fe20000010104 */
[----:B------:R-:W-:Y:S06]  /*9540*/  BRA `(.L_x_29069) ;  /* 0x00000000007c7947 */ /* 0x000fec0003800000 */
.L_x_29070:
        /* <DEDUP_REMOVED lines=15> */
.L_x_29076:
        /* <DEDUP_REMOVED lines=13> */
.L_x_29075:
[----:B------:R-:W-:Y:S05]  /*9710*/  BSYNC B2 ;  /* 0x0000000000027941 */ /* 0x000fea0003800000 */
.L_x_29074:
[----:B------:R-:W-:-:S04]  /*9720*/  FMUL.FTZ R7, R6, 1.1920928955078125e-07 ;  /* 0x3400000006077820 */ /* 0x000fc80000410000 */
[----:B------:R-:W-:-:S07]  /*9730*/  FMUL.FTZ R4, R4, R7 ;  /* 0x0000000704047220 */ /* 0x000fce0000410000 */
.L_x_29069:
[----:B------:R-:W-:Y:S05]  /*9740*/  BSYNC B0 ;  /* 0x0000000000007941 */ /* 0x000fea0003800000 */
.L_x_29068:
        /* <DEDUP_REMOVED lines=9> */
[----:B------:R-:W4:Y:S02]  /*97e0*/  F2F.BF16.F32 R17, R17 ;  /* 0x0000001100117304 */ /* 0x000f240000202000 */
.L_x_29067:
[----:B------:R-:W-:Y:S05]  /*97f0*/  BSYNC B1 ;  /* 0x0000000000017941 */ /* 0x000fea0003800000 */
.L_x_29066:
        /* <DEDUP_REMOVED lines=33> */
.L_x_29084:
[----:B------:R-:W-:Y:S01]  /*9a10*/  FSETP.GEU.FTZ.AND P0, PT, R8, -R6, PT ;  /* 0x800000060800720b */ /* 0x000fe20003f1e000 */
[----:B------:R-:W-:-:S12]  /*9a20*/  FADD.FTZ R0, R0, -1 ;  /* 0xbf80000000007421 */ /* 0x000fd80000010000 */
[----:B------:R-:W-:-:S07]  /*9a30*/  @!P0 FADD.FTZ R0, R0, -1 ;  /* 0xbf80000000008421 */ /* 0x000fce0000010000 */
.L_x_29083:
[----:B------:R-:W-:Y:S05]  /*9a40*/  BSYNC B2 ;  /* 0x0000000000027941 */ /* 0x000fea0003800000 */
.L_x_29082:
[----:B------:R-:W-:Y:S01]  /*9a50*/  FFMA.FTZ R7, -R6, R0, R7 ;  /* 0x0000000006077223 */ /* 0x000fe20000010107 */
[----:B------:R-:W-:Y:S06]  /*9a60*/  BRA `(.L_x_29080) ;  /* 0x00000000007c7947 */ /* 0x000fec0003800000 */
.L_x_29081:
[----:B------:R-:W-:Y:S01]  /*9a70*/  VIADD R0, R10, 0xf4800000 ;  /* 0xf48000000a007836 */ /* 0x000fe20000000000 */
[----:B------:R-:W-:Y:S01]  /*9a80*/  FSETP.GT.FTZ.AND P0, PT, |R9|, RZ, PT ;  /* 0x000000ff0900720b */ /* 0x000fe20003f14200 */
[----:B------:R-:W-:Y:S03]  /*9a90*/  BSSY B2, `(.L_x_29085) ;  /* 0x000001a000027945 */ /* 0x000fe60003800000 */
        /* <DEDUP_REMOVED lines=12> */
.L_x_29087:
        /* <DEDUP_REMOVED lines=13> */
.L_x_29086:
[----:B------:R-:W-:Y:S05]  /*9c30*/  BSYNC B2 ;  /* 0x0000000000027941 */ /* 0x000fea0003800000 */
.L_x_29085:
[----:B------:R-:W-:-:S04]  /*9c40*/  FMUL.FTZ R7, R4, 1.1920928955078125e-07 ;  /* 0x3400000004077820 */ /* 0x000fc80000410000 */
[----:B------:R-:W-:-:S07]  /*9c50*/  FMUL.FTZ R7, R8, R7 ;  /* 0x0000000708077220 */ /* 0x000fce0000410000 */
.L_x_29080:
[----:B------:R-:W-:Y:S05]  /*9c60*/  BSYNC B0 ;  /* 0x0000000000007941 */ /* 0x000fea0003800000 */
.L_x_29079:
        /* <DEDUP_REMOVED lines=9> */
[----:B------:R-:W0:Y:S02]  /*9d00*/  F2F.BF16.F32 R18, R18 ;  /* 0x0000001200127304 */ /* 0x000e240000202000 */
.L_x_29078:
[----:B------:R-:W-:Y:S05]  /*9d10*/  BSYNC B1 ;  /* 0x0000000000017941 */ /* 0x000fea0003800000 */
.L_x_29077:
        /* <DEDUP_REMOVED lines=20> */
[----:B-1-3--:R-:W-:Y:S02]  /*9e60*/  IMAD.U32 R5, R5, 0x10000, RZ ;  /* 0x0001000005057824 */ /* 0x00afe400078e00ff */
[----:B------:R-:W-:-:S04]  /*9e70*/  IMAD.MOV.U32 R25, RZ, RZ, R23 ;  /* 0x000000ffff197224 */ /* 0x000fc800078e0017 */
[----:B------:R-:W0:Y:S02]  /*9e80*/  F2I.FTZ.TRUNC.NTZ R5, R5 ;  /* 0x0000000500057305 */ /* 0x000e24000021f100 */
[----:B0-----:R0:W-:Y:S01]  /*9e90*/  STG.E.U8 desc[UR36][R8.64], R5 ;  /* 0x0000000508007986 */ /* 0x0011e2000c101124 */
[----:B------:R-:W-:Y:S05]  /*9ea0*/  BRA `(.L_x_29089) ;  /* 0x0000000c00e87947 */ /* 0x000fea0003800000 */
.L_x_29093:
[----:B-1-3--:R-:W-:Y:S02]  /*9eb0*/  IMAD.U32 R5, R5, 0x10000, RZ ;  /* 0x0001000005057824 */ /* 0x00afe400078e00ff */
[----:B------:R-:W-:-:S04]  /*9ec0*/  IMAD.MOV.U32 R25, RZ, RZ, R23 ;  /* 0x000000ffff197224 */ /* 0x000fc800078e0017 */
[----:B------:R-:W0:Y:S02]  /*9ed0*/  F2I.S64.TRUNC R4, R5 ;  /* 0x0000000500047311 */ /* 0x000e24000020d900 */
[----:B0-----:R0:W-:Y:S01]  /*9ee0*/  STG.E.U8 desc[UR36][R8.64], R4 ;  /* 0x0000000408007986 */ /* 0x0011e2000c101124 */
[----:B------:R-:W-:Y:S05]  /*9ef0*/  BRA `(.L_x_29089) ;  /* 0x0000000c00d47947 */ /* 0x000fea0003800000 */
.L_x_29092:
[----:B------:R-:W-:-:S13]  /*9f00*/  ISETP.NE.AND P0, PT, R0, 0x2, PT ;  /* 0x000000020000780c */ /* 0x000fda0003f05270 */
[----:B------:R-:W-:Y:S05]  /*9f10*/  @!P0 BRA `(.L_x_29095) ;  /* 0x0000000000388947 */ /* 0x000fea0003800000 */
[----:B------:R-:W-:-:S13]  /*9f20*/  ISETP.NE.AND P0, PT, R0, 0x3, PT ;  /* 0x000000030000780c */ /* 0x000fda0003f05270 */
[----:B------:R-:W-:Y:S05]  /*9f30*/  @!P0 BRA `(.L_x_29096) ;  /* 0x00000000001c8947 */ /* 0x000fea0003800000 */
[----:B------:R-:W-:-:S13]  /*9f40*/  ISETP.NE.AND P0, PT, R0, 0x4, PT ;  /* 0x000000040000780c */ /* 0x000fda0003f05270 */
[----:B------:R-:W-:Y:S05]  /*9f50*/  @P0 BRA `(.L_x_29094) ;  /* 0x0000000c00500947 */ /* 0x000fea0003800000 */
[----:B-1-3--:R-:W-:Y:S02]  /*9f60*/  IMAD.U32 R5, R5, 0x10000, RZ ;  /* 0x0001000005057824 */ /* 0x00afe400078e00ff */
[----:B------:R-:W-:-:S04]  /*9f70*/  IMAD.MOV.U32 R25, RZ, RZ, R23 ;  /* 0x000000ffff197224 */ /* 0x000fc800078e0017 */
[----:B------:R-:W0:Y:S02]  /*9f80*/  F2I.S64.TRUNC R4, R5 ;  /* 0x0000000500047311 */ /* 0x000e24000020d900 */
[----:B0-----:R0:W-:Y:S01]  /*9f90*/  STG.E.64 desc[UR36][R8.64], R4 ;  /* 0x0000000408007986 */ /* 0x0011e2000c101b24 */
[----:B------:R-:W-:Y:S05]  /*9fa0*/  BRA `(.L_x_29089) ;  /* 0x0000000c00a87947 */ /* 0x000fea0003800000 */
.L_x_29096:
[----:B-1-3--:R-:W-:Y:S02]  /*9fb0*/  IMAD.U32 R5, R5, 0x10000, RZ ;  /* 0x0001000005057824 */ /* 0x00afe400078e00ff */
[----:B------:R-:W-:-:S04]  /*9fc0*/  IMAD.MOV.U32 R25, RZ, RZ, R23 ;  /* 0x000000ffff197224 */ /* 0x000fc800078e0017 */
[----:B------:R-:W0:Y:S02]  /*9fd0*/  F2I.FTZ.TRUNC.NTZ R5, R5 ;  /* 0x0000000500057305 */ /* 0x000e24000021f100 */
[----:B0-----:R0:W-:Y:S01]  /*9fe0*/  STG.E desc[UR36][R8.64], R5 ;  /* 0x0000000508007986 */ /* 0x0011e2000c101924 */
[----:B------:R-:W-:Y:S05]  /*9ff0*/  BRA `(.L_x_29089) ;  /* 0x0000000c00947947 */ /* 0x000fea0003800000 */
.L_x_29095:
[----:B-1-3--:R-:W-:Y:S02]  /*a000*/  IMAD.U32 R5, R5, 0x10000, RZ ;  /* 0x0001000005057824 */ /* 0x00afe400078e00ff */
[----:B------:R-:W-:-:S04]  /*a010*/  IMAD.MOV.U32 R25, RZ, RZ, R23 ;  /* 0x000000ffff197224 */ /* 0x000fc800078e0017 */
[----:B------:R-:W0:Y:S02]  /*a020*/  F2I.FTZ.TRUNC.NTZ R5, R5 ;  /* 0x0000000500057305 */ /* 0x000e24000021f100 */
[----:B0-----:R0:W-:Y:S01]  /*a030*/  STG.E.U16 desc[UR36][R8.64], R5 ;  /* 0x0000000508007986 */ /* 0x0011e2000c101524 */
[----:B------:R-:W-:Y:S05]  /*a040*/  BRA `(.L_x_29089) ;  /* 0x0000000c00807947 */ /* 0x000fea0003800000 */
.L_x_29091:
[----:B------:R-:W-:-:S13]  /*a050*/  ISETP.GT.AND P0, PT, R0, 0x6, PT ;  /* 0x000000060000780c */ /* 0x000fda0003f04270 */
[----:B------:R-:W-:Y:S05]  /*a060*/  @P0 BRA `(.L_x_29097) ;  /* 0x0000000000340947 */ /* 0x000fea0003800000 */
[----:B------:R-:W-:-:S13]  /*a070*/  ISETP.NE.AND P0, PT, R0, 0x5, PT ;  /* 0x000000050000780c */ /* 0x000fda0003f05270 */
[----:B------:R-:W-:Y:S05]  /*a080*/  @!P0 BRA `(.L_x_29098) ;  /* 0x0000000000188947 */ /* 0x000fea0003800000 */
[----:B------:R-:W-:-:S13]  /*a090*/  ISETP.NE.AND P0, PT, R0, 0x6, PT ;  /* 0x000000060000780c */ /* 0x000fda0003f05270 */
[----:B------:R-:W-:Y:S05]  /*a0a0*/  @P0 BRA `(.L_x_29094) ;  /* 0x0000000800fc0947 */ /* 0x000fea0003800000 */
[----:B-1-3--:R-:W-:Y:S02]  /*a0b0*/  IMAD.U32 R5, R5, 0x10000, RZ ;  /* 0x0001000005057824 */ /* 0x00afe400078e00ff */
[----:B------:R-:W-:-:S03]  /*a0c0*/  IMAD.MOV.U32 R25, RZ, RZ, R23 ;  /* 0x000000ffff197224 */ /* 0x000fc600078e0017 */
[----:B------:R0:W-:Y:S01]  /*a0d0*/  STG.E desc[UR36][R8.64], R5 ;  /* 0x0000000508007986 */ /* 0x0001e2000c101924 */
[----:B------:R-:W-:Y:S05]  /*a0e0*/  BRA `(.L_x_29089) ;  /* 0x0000000c00587947 */ /* 0x000fea0003800000 */
.L_x_29098:
[----:B---3--:R-:W-:Y:S02]  /*a0f0*/  IMAD.U32 R0, R5, 0x10000, RZ ;  /* 0x0001000005007824 */ /* 0x008fe400078e00ff */
[----:B------:R-:W-:-:S03]  /*a100*/  IMAD.MOV.U32 R25, RZ, RZ, R23 ;  /* 0x000000ffff197224 */ /* 0x000fc600078e0017 */
[----:B------:R-:W-:-:S05]  /*a110*/  F2FP.F16.F32.PACK_AB R0, RZ, R0 ;  /* 0x00000000ff00723e */ /* 0x000fca00000000ff */
[----:B------:R0:W-:Y:S01]  /*a120*/  STG.E.U16 desc[UR36][R8.64], R0 ;  /* 0x0000000008007986 */ /* 0x0001e2000c101524 */
[----:B------:R-:W-:Y:S05]  /*a130*/  BRA `(.L_x_29089) ;  /* 0x0000000c00447947 */ /* 0x000fea0003800000 */
.L_x_29097:
[----:B------:R-:W-:-:S13]  /*a140*/  ISETP.NE.AND P0, PT, R0, 0x7, PT ;  /* 0x000000070000780c */ /* 0x000fda0003f05270 */
[----:B------:R-:W-:Y:S05]  /*a150*/  @!P0 BRA `(.L_x_29099) ;  /* 0x00000000003c8947 */ /* 0x000fea0003800000 */
[----:B------:R-:W-:-:S13]  /*a160*/  ISETP.NE.AND P0, PT, R0, 0x8, PT ;  /* 0x000000080000780c */ /* 0x000fda0003f05270 */
[----:B------:R-:W-:Y:S05]  /*a170*/  @!P0 BRA `(.L_x_29100) ;  /* 0x00000000001c8947 */ /* 0x000fea0003800000 */
[----:B------:R-:W-:-:S13]  /*a180*/  ISETP.NE.AND P0, PT, R0, 0x9, PT ;  /* 0x000000090000780c */ /* 0x000fda0003f05270 */
[----:B------:R-:W-:Y:S05]  /*a190*/  @P0 BRA `(.L_x_29094) ;  /* 0x0000000800c00947 */ /* 0x000fea0003800000 */
[----:B-1-3--:R-:W-:Y:S02]  /*a1a0*/  IMAD.U32 R4, R5, 0x10000, RZ ;  /* 0x0001000005047824 */ /* 0x00afe400078e00ff */
[----:B------:R-:W-:Y:S02]  /*a1b0*/  IMAD.MOV.U32 R5, RZ, RZ, RZ ;  /* 0x000000ffff057224 */ /* 0x000fe400078e00ff */
[----:B------:R-:W-:-:S03]  /*a1c0*/  IMAD.MOV.U32 R25, RZ, RZ, R23 ;  /* 0x000000ffff197224 */ /* 0x000fc600078e0017 */
[----:B------:R0:W-:Y:S01]  /*a1d0*/  STG.E.64 desc[UR36][R8.64], R4 ;  /* 0x0000000408007986 */ /* 0x0001e2000c101b24 */
[----:B------:R-:W-:Y:S05]  /*a1e0*/  BRA `(.L_x_29089) ;  /* 0x0000000c00187947 */ /* 0x000fea0003800000 */
.L_x_29100:
[----:B-1-3--:R-:W-:Y:S02]  /*a1f0*/  IMAD.U32 R5, R5, 0x10000, RZ ;  /* 0x0001000005057824 */ /* 0x00afe400078e00ff */
[----:B------:R-:W-:-:S03]  /*a200*/  IMAD.MOV.U32 R25, RZ, RZ, R23 ;  /* 0x000000ffff197224 */ /* 0x000fc600078e0017 */
[----:B------:R-:W-:-:S04]  /*a210*/  F2FP.F16.F32.PACK_AB R3, RZ, R5 ;  /* 0x00000005ff03723e */ /* 0x000fc800000000ff */
[----:B------:R-:W-:-:S05]  /*a220*/  PRMT R3, R3, 0x5410, RZ ;  /* 0x0000541003037816 */ /* 0x000fca00000000ff */
[----:B------:R0:W-:Y:S01]  /*a230*/  STG.E desc[UR36][R8.64], R3 ;  /* 0x0000000308007986 */ /* 0x0001e2000c101924 */
[----:B------:R-:W-:Y:S05]  /*a240*/  BRA `(.L_x_29089) ;  /* 0x0000000c00007947 */ /* 0x000fea0003800000 */
.L_x_29099:
[----:B-1-3--:R-:W-:Y:S02]  /*a250*/  IMAD.U32 R4, R5, 0x10000, RZ ;  /* 0x0001000005047824 */ /* 0x00afe400078e00ff */
[----:B------:R-:W-:Y:S02]  /*a260*/  IMAD.MOV.U32 R25, RZ, RZ, R23 ;  /* 0x000000ffff197224 */ /* 0x000fe400078e0017 */
[----:B------:R-:W-:-:S06]  /*a270*/  FMUL.FTZ R4, R4, 1 ;  /* 0x3f80000004047820 */ /* 0x000fcc0000410000 */
[----:B------:R-:W0:Y:S02]  /*a280*/  F2F.F64.F32 R4, R4 ;  /* 0x0000000400047310 */ /* 0x000e240000201800 */
[----:B0-----:R0:W-:Y:S01]  /*a290*/  STG.E.64 desc[UR36][R8.64], R4 ;  /* 0x0000000408007986 */ /* 0x0011e2000c101b24 */
[----:B------:R-:W-:Y:S05]  /*a2a0*/  BRA `(.L_x_29089) ;  /* 0x0000000800e87947 */ /* 0x000fea0003800000 */
.L_x_29090:
        /* <DEDUP_REMOVED lines=10> */
[----:B------:R-:W-:-:S04]  /*a350*/  FSETP.NEU.FTZ.AND P0, PT, R5, RZ, PT ;  /* 0x000000ff0500720b */ /* 0x000fc80003f1d000 */
[----:B------:R-:W-:-:S05]  /*a360*/  SEL R3, RZ, 0x1, !P0 ;  /* 0x00000001ff037807 */ /* 0x000fca0004000000 */
[----:B------:R0:W-:Y:S01]  /*a370*/  STG.E.U8 desc[UR36][R8.64], R3 ;  /* 0x0000000308007986 */ /* 0x0001e2000c101124 */
[----:B------:R-:W-:Y:S05]  /*a380*/  BRA `(.L_x_29089) ;  /* 0x0000000800b07947 */ /* 0x000fea0003800000 */
.L_x_29103:
[----:B-1-3--:R-:W-:Y:S01]  /*a390*/  IMAD.U32 R5, R5, 0x10000, RZ ;  /* 0x0001000005057824 */ /* 0x00afe200078e00ff */
[----:B------:R-:W-:Y:S01]  /*a3a0*/  CS2R R6, SRZ ;  /* 0x0000000000067805 */ /* 0x000fe2000001ff00 */
[----:B------:R-:W-:Y:S02]  /*a3b0*/  IMAD.MOV.U32 R25, RZ, RZ, R23 ;  /* 0x000000ffff197224 */ /* 0x000fe400078e0017 */
[----:B------:R-:W-:-:S06]  /*a3c0*/  FMUL.FTZ R5, R5, 1 ;  /* 0x3f80000005057820 */ /* 0x000fcc0000410000 */
[----:B------:R-:W0:Y:S02]  /*a3d0*/  F2F.F64.F32 R4, R5 ;  /* 0x0000000500047310 */ /* 0x000e240000201800 */
[----:B0-----:R0:W-:Y:S01]  /*a3e0*/  STG.E.128 desc[UR36][R8.64], R4 ;  /* 0x0000000408007986 */ /* 0x0011e2000c101d24 */
[----:B------:R-:W-:Y:S05]  /*a3f0*/  BRA `(.L_x_29089) ;  /* 0x0000000800947947 */ /* 0x000fea0003800000 */
.L_x_29102:
        /* <DEDUP_REMOVED lines=21> */
.L_x_29107:
[----:B------:R-:W-:Y:S05]  /*a550*/  BSYNC B0 ;  /* 0x0000000000007941 */ /* 0x000fea0003800000 */
.L_x_29106:
[----:B------:R-:W-:Y:S01]  /*a560*/  LOP3.LUT R5, R0, R5, RZ, 0xfc, !PT ;  /* 0x0000000500057212 */ /* 0x000fe200078efcff */
[----:B------:R-:W-:-:S04]  /*a570*/  IMAD.MOV.U32 R25, RZ, RZ, R23 ;  /* 0x000000ffff197224 */ /* 0x000fc800078e0017 */
[----:B------:R0:W-:Y:S01]  /*a580*/  STG.E.U8 desc[UR36][R8.64], R5 ;  /* 0x0000000508007986 */ /* 0x0001e2000c101124 */
[----:B------:R-:W-:Y:S05]  /*a590*/  BRA `(.L_x_29089) ;  /* 0x00000008002c7947 */ /* 0x000fea0003800000 */
.L_x_29105:
[----:B-1-3--:R-:W-:Y:S01]  /*a5a0*/  IMAD.U32 R5, R5, 0x10000, RZ ;  /* 0x0001000005057824 */ /* 0x00afe200078e00ff */
        /* <DEDUP_REMOVED lines=12> */
.L_x_29109:
[----:B------:R-:W-:Y:S01]  /*a670*/  IMAD.MOV.U32 R0, RZ, RZ, 0x7f ;  /* 0x0000007fff007424 */ /* 0x000fe200078e00ff */
[----:B------:R-:W-:-:S04]  /*a680*/  ISETP.GT.U32.AND P0, PT, R3, 0x7f800000, PT ;  /* 0x7f8000000300780c */ /* 0x000fc80003f04070 */
[----:B------:R-:W-:-:S09]  /*a690*/  SEL R0, R0, 0x7c, P0 ;  /* 0x0000007c00007807 */ /* 0x000fd20000000000 */
.L_x_29110:
[----:B------:R-:W-:Y:S05]  /*a6a0*/  BSYNC B0 ;  /* 0x0000000000007941 */ /* 0x000fea0003800000 */
.L_x_29108:
[----:B------:R-:W-:Y:S01]  /*a6b0*/  LOP3.LUT R3, R5, 0x80000000, RZ, 0xc0, !PT ;  /* 0x8000000005037812 */ /* 0x000fe200078ec0ff */
[----:B------:R-:W-:-:S03]  /*a6c0*/  IMAD.MOV.U32 R25, RZ, RZ, R23 ;  /* 0x000000ffff197224 */ /* 0x000fc600078e0017 */
[----:B------:R-:W-:-:S04]  /*a6d0*/  SHF.R.U32.HI R3, RZ, 0x18, R3 ;  /* 0x00000018ff037819 */ /* 0x000fc80000011603 */
[----:B------:R-:W-:-:S05]  /*a6e0*/  LOP3.LUT R3, R0, R3, RZ, 0xfc, !PT ;  /* 0x0000000300037212 */ /* 0x000fca00078efcff */
[----:B------:R0:W-:Y:S01]  /*a6f0*/  STG.E.U8 desc[UR36][R8.64], R3 ;  /* 0x0000000308007986 */ /* 0x0001e2000c101124 */
[----:B------:R-:W-:Y:S05]  /*a700*/  BRA `(.L_x_29089) ;  /* 0x0000000400d07947 */ /* 0x000fea0003800000 */
.L_x_29104:
[----:B---3--:R0:W-:Y:S01]  /*a710*/  STG.E.U16 desc[UR36][R8.64], R5 ;  /* 0x0000000508007986 */ /* 0x0081e2000c101524 */
[----:B------:R-:W-:Y:S01]  /*a720*/  IMAD.MOV.U32 R25, RZ, RZ, R23 ;  /* 0x000000ffff197224 */ /* 0x000fe200078e0017 */
[----:B------:R-:W-:Y:S06]  /*a730*/  BRA `(.L_x_29089) ;  /* 0x0000000400c47947 */ /* 0x000fec0003800000 */
.L_x_29101:
        /* <DEDUP_REMOVED lines=13> */
.L_x_29113:
[----:B-1-3--:R-:W-:Y:S01]  /*a810*/  IMAD.U32 R5, R5, 0x10000, RZ ;  /* 0x0001000005057824 */ /* 0x00afe200078e00ff */
        /* <DEDUP_REMOVED lines=16> */
.L_x_29116:
[----:B------:R-:W-:-:S04]  /*a920*/  LOP3.LUT R3, R5, 0x80000000, RZ, 0xc0, !PT ;  /* 0x8000000005037812 */ /* 0x000fc800078ec0ff */
[----:B------:R-:W-:-:S04]  /*a930*/  SHF.R.U32.HI R3, RZ, 0x18, R3 ;  /* 0x00000018ff037819 */ /* 0x000fc80000011603 */
[----:B------:R-:W-:-:S04]  /*a940*/  LOP3.LUT R0, R0, R3, RZ, 0xfc, !PT ;  /* 0x0000000300007212 */ /* 0x000fc800078efcff */
[----:B------:R-:W-:-:S07]  /*a950*/  PRMT R4, R0, 0x7610, R4 ;  /* 0x0000761000047816 */ /* 0x000fce0000000004 */
.L_x_29115:
[----:B------:R-:W-:Y:S05]  /*a960*/  BSYNC B0 ;  /* 0x0000000000007941 */ /* 0x000fea0003800000 */
.L_x_29114:
[----:B------:R0:W-:Y:S01]  /*a970*/  STG.E.U8 desc[UR36][R8.64], R4 ;  /* 0x0000000408007986 */ /* 0x0001e2000c101124 */
[----:B------:R-:W-:Y:S01]  /*a980*/  IMAD.MOV.U32 R25, RZ, RZ, R23 ;  /* 0x000000ffff197224 */ /* 0x000fe200078e0017 */
[----:B------:R-:W-:Y:S06]  /*a990*/  BRA `(.L_x_29089) ;  /* 0x00000004002c7947 */ /* 0x000fec0003800000 */
.L_x_29112:
        /* <DEDUP_REMOVED lines=17> */
.L_x_29119:
[----:B------:R-:W-:-:S04]  /*aab0*/  LOP3.LUT R3, R5, 0x80000000, RZ, 0xc0, !PT ;  /* 0x8000000005037812 */ /* 0x000fc800078ec0ff */
[----:B------:R-:W-:-:S04]  /*aac0*/  SHF.R.U32.HI R3, RZ, 0x18, R3 ;  /* 0x00000018ff037819 */ /* 0x000fc80000011603 */
[----:B------:R-:W-:-:S04]  /*aad0*/  LOP3.LUT R0, R0, R3, RZ, 0xfc, !PT ;  /* 0x0000000300007212 */ /* 0x000fc800078efcff */
[----:B------:R-:W-:-:S07]  /*aae0*/  PRMT R4, R0, 0x7610, R4 ;  /* 0x0000761000047816 */ /* 0x000fce0000000004 */
.L_x_29118:
[----:B------:R-:W-:Y:S05]  /*aaf0*/  BSYNC B0 ;  /* 0x0000000000007941 */ /* 0x000fea0003800000 */
.L_x_29117:
[----:B------:R0:W-:Y:S01]  /*ab00*/  STG.E.U8 desc[UR36][R8.64], R4 ;  /* 0x0000000408007986 */ /* 0x0001e2000c101124 */
[----:B------:R-:W-:Y:S01]  /*ab10*/  IMAD.MOV.U32 R25, RZ, RZ, R23 ;  /* 0x000000ffff197224 */ /* 0x000fe200078e0017 */
[----:B------:R-:W-:Y:S06]  /*ab20*/  BRA `(.L_x_29089) ;  /* 0x0000000000c87947 */ /* 0x000fec0003800000 */
.L_x_29111:
[----:B------:R-:W-:-:S13]  /*ab30*/  ISETP.NE.AND P0, PT, R0, 0x1c, PT ;  /* 0x0000001c0000780c */ /* 0x000fda0003f05270 */
[----:B------:R-:W-:Y:S05]  /*ab40*/  @!P0 BRA `(.L_x_29120) ;  /* 0x0000000000b08947 */ /* 0x000fea0003800000 */
[----:B------:R-:W-:-:S13]  /*ab50*/  ISETP.NE.AND P0, PT, R0, 0x1d, PT ;  /* 0x0000001d0000780c */ /* 0x000fda0003f05270 */
[----:B------:R-:W-:Y:S05]  /*ab60*/  @!P0 BRA `(.L_x_29121) ;  /* 0x0000000000948947 */ /* 0x000fea0003800000 */
[----:B------:R-:W-:-:S13]  /*ab70*/  ISETP.NE.AND P0, PT, R0, 0x2c, PT ;  /* 0x0000002c0000780c */ /* 0x000fda0003f05270 */
[----:B------:R-:W-:Y:S05]  /*ab80*/  @P0 BRA `(.L_x_29094) ;  /* 0x0000000000440947 */ /* 0x000fea0003800000 */
[----:B-1-3--:R-:W-:Y:S02]  /*ab90*/  IMAD.U32 R4, R5, 0x10000, RZ ;  /* 0x0001000005047824 */ /* 0x00afe400078e00ff */
        /* <DEDUP_REMOVED lines=16> */
.L_x_29094:
[----:B------:R-:W-:Y:S01]  /*aca0*/  MOV R14, 0x0 ;  /* 0x00000000000e7802 */ /* 0x000fe20000000f00 */
[----:B------:R-:W-:Y:S01]  /*acb0*/  ULDC.64 UR4, c[0x4][0x178] ;  /* 0x01005e0000047ab9 */ /* 0x000fe20000000a00 */
[----:B------:R-:W-:Y:S01]  /*acc0*/  ULDC.64 UR6, c[0x4][0x180] ;  /* 0x0100600000067ab9 */ /* 0x000fe20000000a00 */
[----:B-1----:R-:W-:Y:S02]  /*acd0*/  IMAD.U32 R4, RZ, RZ, UR4 ;  /* 0x00000004ff047e24 */ /* 0x002fe4000f8e00ff */
        /* <DEDUP_REMOVED lines=12> */
.L_x_29122:
[----:B------:R-:W-:Y:S01]  /*ada0*/  IMAD.MOV.U32 R25, RZ, RZ, R23 ;  /* 0x000000ffff197224 */ /* 0x000fe200078e0017 */
[----:B------:R-:W-:Y:S06]  /*adb0*/  BRA `(.L_x_29089) ;  /* 0x0000000000247947 */ /* 0x000fec0003800000 */
.L_x_29121:
[----:B-1-3--:R-:W-:Y:S02]  /*adc0*/  IMAD.U32 R5, R5, 0x10000, RZ ;  /* 0x0001000005057824 */ /* 0x00afe400078e00ff */
[----:B------:R-:W-:-:S04]  /*add0*/  IMAD.MOV.U32 R25, RZ, RZ, R23 ;  /* 0x000000ffff197224 */ /* 0x000fc800078e0017 */
[----:B------:R-:W0:Y:S02]  /*ade0*/  F2I.U64.TRUNC R4, R5 ;  /* 0x0000000500047311 */ /* 0x000e24000020d800 */
[----:B0-----:R0:W-:Y:S01]  /*adf0*/  STG.E.64 desc[UR36][R8.64], R4 ;  /* 0x0000000408007986 */ /* 0x0011e2000c101b24 */
[----:B------:R-:W-:Y:S05]  /*ae00*/  BRA `(.L_x_29089) ;  /* 0x0000000000107947 */ /* 0x000fea0003800000 */
.L_x_29120:
[----:B-1-3--:R-:W-:Y:S02]  /*ae10*/  IMAD.U32 R5, R5, 0x10000, RZ ;  /* 0x0001000005057824 */ /* 0x00afe400078e00ff */
[----:B------:R-:W-:-:S04]  /*ae20*/  IMAD.MOV.U32 R25, RZ, RZ, R23 ;  /* 0x000000ffff197224 */ /* 0x000fc800078e0017 */
[----:B------:R-:W0:Y:S02]  /*ae30*/  F2I.FTZ.U32.TRUNC.NTZ R5, R5 ;  /* 0x0000000500057305 */ /* 0x000e24000021f000 */
[----:B0-----:R0:W-:Y:S02]  /*ae40*/  STG.E desc[UR36][R8.64], R5 ;  /* 0x0000000508007986 */ /* 0x0011e4000c101924 */
.L_x_29089:
[----:B------:R-:W-:Y:S05]  /*ae50*/  BSYNC B6 ;  /* 0x0000000000067941 */ /* 0x000fea0003800000 */
.L_x_29088:
        /* <DEDUP_REMOVED lines=22> */
[----:B------:R-:W0:Y:S02]  /*afc0*/  F2I.FTZ.TRUNC.NTZ R3, R22 ;  /* 0x0000001600037305 */ /* 0x000e24000021f100 */
[----:B0-----:R0:W-:Y:S01]  /*afd0*/  STG.E.U8 desc[UR36][R8.64], R3 ;  /* 0x0000000308007986 */ /* 0x0011e2000c101124 */
[----:B------:R-:W-:Y:S05]  /*afe0*/  BRA `(.L_x_29130) ;  /* 0x0000000c00947947 */ /* 0x000fea0003800000 */
.L_x_29128:
[----:B--23--:R-:W-:-:S06]  /*aff0*/  IMAD.U32 R5, R22, 0x10000, RZ ;  /* 0x0001000016057824 */ /* 0x00cfcc00078e00ff */
[----:B------:R-:W0:Y:S02]  /*b000*/  F2I.S64.TRUNC R4, R5 ;  /* 0x0000000500047311 */ /* 0x000e24000020d900 */
[----:B0-----:R0:W-:Y:S01]  /*b010*/  STG.E.U8 desc[UR36][R8.64], R4 ;  /* 0x0000000408007986 */ /* 0x0011e2000c101124 */
[----:B------:R-:W-:Y:S05]  /*b020*/  BRA `(.L_x_29130) ;  /* 0x0000000c00847947 */ /* 0x000fea0003800000 */
.L_x_29127:
[----:B------:R-:W-:-:S13]  /*b030*/  ISETP.NE.AND P0, PT, R0, 0x2, PT ;  /* 0x000000020000780c */ /* 0x000fda0003f05270 */
[----:B------:R-:W-:Y:S05]  /*b040*/  @!P0 BRA `(.L_x_29131) ;  /* 0x0000000000308947 */ /* 0x000fea0003800000 */
[----:B------:R-:W-:-:S13]  /*b050*/  ISETP.NE.AND P0, PT, R0, 0x3, PT ;  /* 0x000000030000780c */ /* 0x000fda0003f05270 */
[----:B------:R-:W-:Y:S05]  /*b060*/  @!P0 BRA `(.L_x_29132) ;  /* 0x0000000000188947 */ /* 0x000fea0003800000 */
[----:B------:R-:W-:-:S13]  /*b070*/  ISETP.NE.AND P0, PT, R0, 0x4, PT ;  /* 0x000000040000780c */ /* 0x000fda0003f05270 */
[----:B------:R-:W-:Y:S05]  /*b080*/  @P0 BRA `(.L_x_29129) ;  /* 0x0000000c000c0947 */ /* 0x000fea0003800000 */
[----:B--2---:R-:W-:-:S06]  /*b090*/  IMAD.U32 R4, R22, 0x10000, RZ ;  /* 0x0001000016047824 */ /* 0x004fcc00078e00ff */
[----:B---3--:R-:W0:Y:S02]  /*b0a0*/  F2I.S64.TRUNC R4, R4 ;  /* 0x0000000400047311 */ /* 0x008e24000020d900 */
[----:B0-----:R0:W-:Y:S01]  /*b0b0*/  STG.E.64 desc[UR36][R8.64], R4 ;  /* 0x0000000408007986 */ /* 0x0011e2000c101b24 */
[----:B------:R-:W-:Y:S05]  /*b0c0*/  BRA `(.L_x_29130) ;  /* 0x0000000c005c7947 */ /* 0x000fea0003800000 */
.L_x_29132:
[----:B--2---:R-:W-:-:S04]  /*b0d0*/  IMAD.U32 R22, R22, 0x10000, RZ ;  /* 0x0001000016167824 */ /* 0x004fc800078e00ff */
[----:B------:R-:W0:Y:S02]  /*b0e0*/  F2I.FTZ.TRUNC.NTZ R3, R22 ;  /* 0x0000001600037305 */ /* 0x000e24000021f100 */
[----:B0-----:R0:W-:Y:S01]  /*b0f0*/  STG.E desc[UR36][R8.64], R3 ;  /* 0x0000000308007986 */ /* 0x0011e2000c101924 */
[----:B------:R-:W-:Y:S05]  /*b100*/  BRA `(.L_x_29130) ;  /* 0x0000000c004c7947 */ /* 0x000fea0003800000 */
.L_x_29131:
[----:B--2---:R-:W-:-:S04]  /*b110*/  IMAD.U32 R22, R22, 0x10000, RZ ;  /* 0x0001000016167824 */ /* 0x004fc800078e00ff */
[----:B------:R-:W0:Y:S02]  /*b120*/  F2I.FTZ.TRUNC.NTZ R3, R22 ;  /* 0x0000001600037305 */ /* 0x000e24000021f100 */
[----:B0-----:R0:W-:Y:S01]  /*b130*/  STG.E.U16 desc[UR36][R8.64], R3 ;  /* 0x0000000308007986 */ /* 0x0011e2000c101524 */
[----:B------:R-:W-:Y:S05]  /*b140*/  BRA `(.L_x_29130) ;  /* 0x0000000c003c7947 */ /* 0x000fea0003800000 */
.L_x_29126:
        /* <DEDUP_REMOVED lines=9> */
.L_x_29134:
[----:B--2---:R-:W-:-:S05]  /*b1e0*/  IMAD.U32 R0, R22, 0x10000, RZ ;  /* 0x0001000016007824 */ /* 0x004fca00078e00ff */
[----:B------:R-:W-:-:S05]  /*b1f0*/  F2FP.F16.F32.PACK_AB R0, RZ, R0 ;  /* 0x00000000ff00723e */ /* 0x000fca00000000ff */
[----:B------:R0:W-:Y:S01]  /*b200*/  STG.E.U16 desc[UR36][R8.64], R0 ;  /* 0x0000000008007986 */ /* 0x0001e2000c101524 */
[----:B------:R-:W-:Y:S05]  /*b210*/  BRA `(.L_x_29130) ;  /* 0x0000000c00087947 */ /* 0x000fea0003800000 */
.L_x_29133:
        /* <DEDUP_REMOVED lines=10> */
.L_x_29136:
[----:B--2---:R-:W-:-:S05]  /*b2c0*/  IMAD.U32 R22, R22, 0x10000, RZ ;  /* 0x0001000016167824 */ /* 0x004fca00078e00ff */
[----:B------:R-:W-:-:S04]  /*b2d0*/  F2FP.F16.F32.PACK_AB R3, RZ, R22 ;  /* 0x00000016ff03723e */ /* 0x000fc800000000ff */
[----:B------:R-:W-:-:S05]  /*b2e0*/  PRMT R3, R3, 0x5410, RZ ;  /* 0x0000541003037816 */ /* 0x000fca00000000ff */
[----:B------:R0:W-:Y:S01]  /*b2f0*/  STG.E desc[UR36][R8.64], R3 ;  /* 0x0000000308007986 */ /* 0x0001e2000c101924 */
[----:B------:R-:W-:Y:S05]  /*b300*/  BRA `(.L_x_29130) ;  /* 0x0000000800cc7947 */ /* 0x000fea0003800000 */
.L_x_29135:
[----:B--2---:R-:W-:-:S04]  /*b310*/  IMAD.U32 R4, R22, 0x10000, RZ ;  /* 0x0001000016047824 */ /* 0x004fc800078e00ff */
[----:B------:R-:W-:-:S06]  /*b320*/  FMUL.FTZ R4, R4, 1 ;  /* 0x3f80000004047820 */ /* 0x000fcc0000410000 */
[----:B---3--:R-:W0:Y:S02]  /*b330*/  F2F.F64.F32 R4, R4 ;  /* 0x0000000400047310 */ /* 0x008e240000201800 */
[----:B0-----:R0:W-:Y:S01]  /*b340*/  STG.E.64 desc[UR36][R8.64], R4 ;  /* 0x0000000408007986 */ /* 0x0011e2000c101b24 */
[----:B------:R-:W-:Y:S05]  /*b350*/  BRA `(.L_x_29130) ;  /* 0x0000000800b87947 */ /* 0x000fea0003800000 */
.L_x_29125:
        /* <DEDUP_REMOVED lines=13> */
.L_x_29139:
[----:B--2---:R-:W-:Y:S01]  /*b430*/  IMAD.U32 R22, R22, 0x10000, RZ ;  /* 0x0001000016167824 */ /* 0x004fe200078e00ff */
[----:B------:R-:W-:-:S03]  /*b440*/  CS2R R6, SRZ ;  /* 0x0000000000067805 */ /* 0x000fc6000001ff00 */
[----:B------:R-:W-:-:S06]  /*b450*/  FMUL.FTZ R4, R22, 1 ;  /* 0x3f80000016047820 */ /* 0x000fcc0000410000 */
[----:B---3--:R-:W0:Y:S02]  /*b460*/  F2F.F64.F32 R4, R4 ;  /* 0x0000000400047310 */ /* 0x008e240000201800 */
[----:B0-----:R0:W-:Y:S01]  /*b470*/  STG.E.128 desc[UR36][R8.64], R4 ;  /* 0x0000000408007986 */ /* 0x0011e2000c101d24 */
[----:B------:R-:W-:Y:S05]  /*b480*/  BRA `(.L_x_29130) ;  /* 0x00000008006c7947 */ /* 0x000fea0003800000 */
.L_x_29138:
        /* <DEDUP_REMOVED lines=21> */
.L_x_29143:
[----:B------:R-:W-:Y:S05]  /*b5e0*/  BSYNC B0 ;  /* 0x0000000000007941 */ /* 0x000fea0003800000 */
.L_x_29142:
[----:B------:R-:W-:-:S05]  /*b5f0*/  LOP3.LUT R5, R0, R5, RZ, 0xfc, !PT ;  /* 0x0000000500057212 */ /* 0x000fca00078efcff */
[----:B------:R0:W-:Y:S01]  /*b600*/  STG.E.U8 desc[UR36][R8.64], R5 ;  /* 0x0000000508007986 */ /* 0x0001e2000c101124 */
[----:B------:R-:W-:Y:S05]  /*b610*/  BRA `(.L_x_29130) ;  /* 0x0000000800087947 */ /* 0x000fea0003800000 */
.L_x_29141:
        /* <DEDUP_REMOVED lines=13> */
.L_x_29145:
[----:B------:R-:W-:Y:S01]  /*b6f0*/  IMAD.MOV.U32 R0, RZ, RZ, 0x7f ;  /* 0x0000007fff007424 */ /* 0x000fe200078e00ff */
[----:B------:R-:W-:-:S04]  /*b700*/  ISETP.GT.U32.AND P0, PT, R3, 0x7f800000, PT ;  /* 0x7f8000000300780c */ /* 0x000fc80003f04070 */
[----:B------:R-:W-:-:S09]  /*b710*/  SEL R0, R0, 0x7c, P0 ;  /* 0x0000007c00007807 */ /* 0x000fd20000000000 */
.L_x_29146:
[----:B------:R-:W-:Y:S05]  /*b720*/  BSYNC B0 ;  /* 0x0000000000007941 */ /* 0x000fea0003800000 */
.L_x_29144:
[----:B------:R-:W-:-:S04]  /*b730*/  LOP3.LUT R3, R5, 0x80000000, RZ, 0xc0, !PT ;  /* 0x8000000005037812 */ /* 0x000fc800078ec0ff */
[----:B------:R-:W-:-:S04]  /*b740*/  SHF.R.U32.HI R3, RZ, 0x18, R3 ;  /* 0x00000018ff037819 */ /* 0x000fc80000011603 */
[----:B------:R-:W-:-:S05]  /*b750*/  LOP3.LUT R3, R0, R3, RZ, 0xfc, !PT ;  /* 0x0000000300037212 */ /* 0x000fca00078efcff */
[----:B------:R0:W-:Y:S01]  /*b760*/  STG.E.U8 desc[UR36][R8.64], R3 ;  /* 0x0000000308007986 */ /* 0x0001e2000c101124 */
[----:B------:R-:W-:Y:S05]  /*b770*/  BRA `(.L_x_29130) ;  /* 0x0000000400b07947 */ /* 0x000fea0003800000 */
.L_x_29140:
[----:B--2---:R0:W-:Y:S01]  /*b780*/  STG.E.U16 desc[UR36][R8.64], R22 ;  /* 0x0000001608007986 */ /* 0x0041e2000c101524 */
[----:B------:R-:W-:Y:S05]  /*b790*/  BRA `(.L_x_29130) ;  /* 0x0000000400a87947 */ /* 0x000fea0003800000 */
.L_x_29137:
        /* <DEDUP_REMOVED lines=9> */
[----:B------:R-:W0:Y:S02]  /*b830*/  F2I.FTZ.U32.TRUNC.NTZ R3, R3 ;  /* 0x0000000300037305 */ /* 0x000e24000021f000 */
[----:B0-----:R0:W-:Y:S01]  /*b840*/  STG.E.U16 desc[UR36][R8.64], R3 ;  /* 0x0000000308007986 */ /* 0x0011e2000c101524 */
[----:B------:R-:W-:Y:S05]  /*b850*/  BRA `(.L_x_29130) ;  /* 0x0000000400787947 */ /* 0x000fea0003800000 */
.L_x_29149:
        /* <DEDUP_REMOVED lines=17> */
.L_x_29152:
[----:B------:R-:W-:-:S04]  /*b970*/  LOP3.LUT R3, R5, 0x80000000, RZ, 0xc0, !PT ;  /* 0x8000000005037812 */ /* 0x000fc800078ec0ff */
[----:B------:R-:W-:-:S04]  /*b980*/  SHF.R.U32.HI R3, RZ, 0x18, R3 ;  /* 0x00000018ff037819 */ /* 0x000fc80000011603 */
[----:B------:R-:W-:-:S04]  /*b990*/  LOP3.LUT R0, R0, R3, RZ, 0xfc, !PT ;  /* 0x0000000300007212 */ /* 0x000fc800078efcff */
[----:B------:R-:W-:-:S07]  /*b9a0*/  PRMT R4, R0, 0x7610, R4 ;  /* 0x0000761000047816 */ /* 0x000fce0000000004 */
.L_x_29151:
[----:B------:R-:W-:Y:S05]  /*b9b0*/  BSYNC B0 ;  /* 0x0000000000007941 */ /* 0x000fea0003800000 */
.L_x_29150:
[----:B------:R0:W-:Y:S01]  /*b9c0*/  STG.E.U8 desc[UR36][R8.64], R4 ;  /* 0x0000000408007986 */ /* 0x0001e2000c101124 */
[----:B------:R-:W-:Y:S05]  /*b9d0*/  BRA `(.L_x_29130) ;  /* 0x0000000400187947 */ /* 0x000fea0003800000 */
.L_x_29148:
        /* <DEDUP_REMOVED lines=17> */
.L_x_29155:
[----:B------:R-:W-:-:S04]  /*baf0*/  LOP3.LUT R3, R5, 0x80000000, RZ, 0xc0, !PT ;  /* 0x8000000005037812 */ /* 0x000fc800078ec0ff */
[----:B------:R-:W-:-:S04]  /*bb00*/  SHF.R.U32.HI R3, RZ, 0x18, R3 ;  /* 0x00000018ff037819 */ /* 0x000fc80000011603 */
[----:B------:R-:W-:-:S04]  /*bb10*/  LOP3.LUT R0, R0, R3, RZ, 0xfc, !PT ;  /* 0x0000000300007212 */ /* 0x000fc800078efcff */
[----:B------:R-:W-:-:S07]  /*bb20*/  PRMT R4, R0, 0x7610, R4 ;  /* 0x0000761000047816 */ /* 0x000fce0000000004 */
.L_x_29154:
[----:B------:R-:W-:Y:S05]  /*bb30*/  BSYNC B0 ;  /* 0x0000000000007941 */ /* 0x000fea0003800000 */
.L_x_29153:
[----:B------:R0:W-:Y:S01]  /*bb40*/  STG.E.U8 desc[UR36][R8.64], R4 ;  /* 0x0000000408007986 */ /* 0x0001e2000c101124 */
[----:B------:R-:W-:Y:S05]  /*bb50*/  BRA `(.L_x_29130) ;  /* 0x0000000000b87947 */ /* 0x000fea0003800000 */
.L_x_29147:
        /* <DEDUP_REMOVED lines=22> */
.L_x_29129:
        /* <DEDUP_REMOVED lines=16> */
.L_x_29158:
[----:B------:R-:W-:Y:S05]  /*bdc0*/  BRA `(.L_x_29130) ;  /* 0x00000000001c7947 */ /* 0x000fea0003800000 */
.L_x_29157:
[----:B--2---:R-:W-:-:S06]  /*bdd0*/  IMAD.U32 R4, R22, 0x10000, RZ ;  /* 0x0001000016047824 */ /* 0x004fcc00078e00ff */
[----:B---3--:R-:W0:Y:S02]  /*bde0*/  F2I.U64.TRUNC R4, R4 ;  /* 0x0000000400047311 */ /* 0x008e24000020d800 */
[----:B0-----:R0:W-:Y:S01]  /*bdf0*/  STG.E.64 desc[UR36][R8.64], R4 ;  /* 0x0000000408007986 */ /* 0x0011e2000c101b24 */
[----:B------:R-:W-:Y:S05]  /*be00*/  BRA `(.L_x_29130) ;  /* 0x00000000000c7947 */ /* 0x000fea0003800000 */
.L_x_29156:
[----:B--2---:R-:W-:-:S04]  /*be10*/  IMAD.U32 R22, R22, 0x10000, RZ ;  /* 0x0001000016167824 */ /* 0x004fc800078e00ff */
[----:B------:R-:W0:Y:S02]  /*be20*/  F2I.FTZ.U32.TRUNC.NTZ R3, R22 ;  /* 0x0000001600037305 */ /* 0x000e24000021f000 */
[----:B0-----:R0:W-:Y:S02]  /*be30*/  STG.E desc[UR36][R8.64], R3 ;  /* 0x0000000308007986 */ /* 0x0011e4000c101924 */
.L_x_29130:
[----:B------:R-:W-:-:S05]  /*be40*/  VIADD R25, R25, 0x80 ;  /* 0x0000008019197836 */ /* 0x000fca0000000000 */
[----:B------:R-:W-:-:S13]  /*be50*/  ISETP.GE.AND P0, PT, R25, R16, PT ;  /* 0x000000101900720c */ /* 0x000fda0003f06270 */
[----:B------:R-:W-:Y:S05]  /*be60*/  @P0 BRA `(.L_x_29124) ;  /* 0x0000000c00f00947 */ /* 0x000fea0003800000 */
        /* <DEDUP_REMOVED lines=22> */
.L_x_29162:
[----:B---34-:R-:W-:-:S06]  /*bfd0*/  IMAD.U32 R5, R17, 0x10000, RZ ;  /* 0x0001000011057824 */ /* 0x018fcc00078e00ff */
[----:B------:R-:W0:Y:S02]  /*bfe0*/  F2I.S64.TRUNC R4, R5 ;  /* 0x0000000500047311 */ /* 0x000e24000020d900 */
[----:B0-----:R0:W-:Y:S01]  /*bff0*/  STG.E.U8 desc[UR36][R8.64], R4 ;  /* 0x0000000408007986 */ /* 0x0011e2000c101124 */
[----:B------:R-:W-:Y:S05]  /*c000*/  BRA `(.L_x_29164) ;  /* 0x0000000c00847947 */ /* 0x000fea0003800000 */
.L_x_29161:
        /* <DEDUP_REMOVED lines=10> */
.L_x_29166:
[----:B----4-:R-:W-:-:S06]  /*c0b0*/  IMAD.U32 R17, R17, 0x10000, RZ ;  /* 0x0001000011117824 */ /* 0x010fcc00078e00ff */
[----:B------:R-:W0:Y:S02]  /*c0c0*/  F2I.FTZ.TRUNC.NTZ R17, R17 ;  /* 0x0000001100117305 */ /* 0x000e24000021f100 */
[----:B0-----:R0:W-:Y:S01]  /*c0d0*/  STG.E desc[UR36][R8.64], R17 ;  /* 0x0000001108007986 */ /* 0x0011e2000c101924 */
[----:B------:R-:W-:Y:S05]  /*c0e0*/  BRA `(.L_x_29164) ;  /* 0x0000000c004c7947 */ /* 0x000fea0003800000 */
.L_x_29165:
[----:B----4-:R-:W-:-:S06]  /*c0f0*/  IMAD.U32 R17, R17, 0x10000, RZ ;  /* 0x0001000011117824 */ /* 0x010fcc00078e00ff */
[----:B------:R-:W0:Y:S02]  /*c100*/  F2I.FTZ.TRUNC.NTZ R17, R17 ;  /* 0x0000001100117305 */ /* 0x000e24000021f100 */
[----:B0-----:R0:W-:Y:S01]  /*c110*/  STG.E.U16 desc[UR36][R8.64], R17 ;  /* 0x0000001108007986 */ /* 0x0011e2000c101524 */
[----:B------:R-:W-:Y:S05]  /*c120*/  BRA `(.L_x_29164) ;  /* 0x0000000c003c7947 */ /* 0x000fea0003800000 */
.L_x_29160:
        /* <DEDUP_REMOVED lines=9> */
.L_x_29168:
[----:B----4-:R-:W-:-:S05]  /*c1c0*/  IMAD.U32 R0, R17, 0x10000, RZ ;  /* 0x0001000011007824 */ /* 0x010fca00078e00ff */
[----:B------:R-:W-:-:S05]  /*c1d0*/  F2FP.F16.F32.PACK_AB R0, RZ, R0 ;  /* 0x00000000ff00723e */ /* 0x000fca00000000ff */
[----:B------:R0:W-:Y:S01]  /*c1e0*/  STG.E.U16 desc[UR36][R8.64], R0 ;  /* 0x0000000008007986 */ /* 0x0001e2000c101524 */
[----:B------:R-:W-:Y:S05]  /*c1f0*/  BRA `(.L_x_29164) ;  /* 0x0000000c00087947 */ /* 0x000fea0003800000 */
.L_x_29167:
        /* <DEDUP_REMOVED lines=10> */
.L_x_29170:
[----:B----4-:R-:W-:-:S05]  /*c2a0*/  IMAD.U32 R17, R17, 0x10000, RZ ;  /* 0x0001000011117824 */ /* 0x010fca00078e00ff */
[----:B------:R-:W-:-:S04]  /*c2b0*/  F2FP.F16.F32.PACK_AB R3, RZ, R17 ;  /* 0x00000011ff03723e */ /* 0x000fc800000000ff */
[----:B------:R-:W-:-:S05]  /*c2c0*/  PRMT R3, R3, 0x5410, RZ ;  /* 0x0000541003037816 */ /* 0x000fca00000000ff */
[----:B------:R0:W-:Y:S01]  /*c2d0*/  STG.E desc[UR36][R8.64], R3 ;  /* 0x0000000308007986 */ /* 0x0001e2000c101924 */
[----:B------:R-:W-:Y:S05]  /*c2e0*/  BRA `(.L_x_29164) ;  /* 0x0000000800cc7947 */ /* 0x000fea0003800000 */
.L_x_29169:
[----:B----4-:R-:W-:-:S04]  /*c2f0*/  IMAD.U32 R4, R17, 0x10000, RZ ;  /* 0x0001000011047824 */ /* 0x010fc800078e00ff */
[----:B------:R-:W-:-:S06]  /*c300*/  FMUL.FTZ R4, R4, 1 ;  /* 0x3f80000004047820 */ /* 0x000fcc0000410000 */
[----:B---3--:R-:W0:Y:S02]  /*c310*/  F2F.F64.F32 R4, R4 ;  /* 0x0000000400047310 */ /* 0x008e240000201800 */
[----:B0-----:R0:W-:Y:S01]  /*c320*/  STG.E.64 desc[UR36][R8.64], R4 ;  /* 0x0000000408007986 */ /* 0x0011e2000c101b24 */
[----:B------:R-:W-:Y:S05]  /*c330*/  BRA `(.L_x_29164) ;  /* 0x0000000800b87947 */ /* 0x000fea0003800000 */
.L_x_29159:
        /* <DEDUP_REMOVED lines=13> */
.L_x_29173:
[----:B----4-:R-:W-:Y:S01]  /*c410*/  IMAD.U32 R17, R17, 0x10000, RZ ;  /* 0x0001000011117824 */ /* 0x010fe200078e00ff */
[----:B------:R-:W-:-:S03]  /*c420*/  CS2R R6, SRZ ;  /* 0x0000000000067805 */ /* 0x000fc6000001ff00 */
[----:B------:R-:W-:-:S06]  /*c430*/  FMUL.FTZ R4, R17, 1 ;  /* 0x3f80000011047820 */ /* 0x000fcc0000410000 */
[----:B---3--:R-:W0:Y:S02]  /*c440*/  F2F.F64.F32 R4, R4 ;  /* 0x0000000400047310 */ /* 0x008e240000201800 */
[----:B0-----:R0:W-:Y:S01]  /*c450*/  STG.E.128 desc[UR36][R8.64], R4 ;  /* 0x0000000408007986 */ /* 0x0011e2000c101d24 */
[----:B------:R-:W-:Y:S05]  /*c460*/  BRA `(.L_x_29164) ;  /* 0x00000008006c7947 */ /* 0x000fea0003800000 */
.L_x_29172:
        /* <DEDUP_REMOVED lines=21> */
.L_x_29177:
[----:B------:R-:W-:Y:S05]  /*c5c0*/  BSYNC B0 ;  /* 0x0000000000007941 */ /* 0x000fea0003800000 */
.L_x_29176:
[----:B------:R-:W-:-:S05]  /*c5d0*/  LOP3.LUT R5, R0, R5, RZ, 0xfc, !PT ;  /* 0x0000000500057212 */ /* 0x000fca00078efcff */
[----:B------:R0:W-:Y:S01]  /*c5e0*/  STG.E.U8 desc[UR36][R8.64], R5 ;  /* 0x0000000508007986 */ /* 0x0001e2000c101124 */
[----:B------:R-:W-:Y:S05]  /*c5f0*/  BRA `(.L_x_29164) ;  /* 0x0000000800087947 */ /* 0x000fea0003800000 */
.L_x_29175:
        /* <DEDUP_REMOVED lines=13> */
.L_x_29179:
[----:B------:R-:W-:Y:S01]  /*c6d0*/  IMAD.MOV.U32 R0, RZ, RZ, 0x7f ;  /* 0x0000007fff007424 */ /* 0x000fe200078e00ff */
[----:B------:R-:W-:-:S04]  /*c6e0*/  ISETP.GT.U32.AND P0, PT, R3, 0x7f800000, PT ;  /* 0x7f8000000300780c */ /* 0x000fc80003f04070 */
[----:B------:R-:W-:-:S09]  /*c6f0*/  SEL R0, R0, 0x7c, P0 ;  /* 0x0000007c00007807 */ /* 0x000fd20000000000 */
.L_x_29180:
[----:B------:R-:W-:Y:S05]  /*c700*/  BSYNC B0 ;  /* 0x0000000000007941 */ /* 0x000fea0003800000 */
.L_x_29178:
[----:B------:R-:W-:-:S04]  /*c710*/  LOP3.LUT R3, R17, 0x80000000, RZ, 0xc0, !PT ;  /* 0x8000000011037812 */ /* 0x000fc800078ec0ff */
[----:B------:R-:W-:-:S04]  /*c720*/  SHF.R.U32.HI R3, RZ, 0x18, R3 ;  /* 0x00000018ff037819 */ /* 0x000fc80000011603 */
[----:B------:R-:W-:-:S05]  /*c730*/  LOP3.LUT R3, R0, R3, RZ, 0xfc, !PT ;  /* 0x0000000300037212 */ /* 0x000fca00078efcff */
[----:B------:R0:W-:Y:S01]  /*c740*/  STG.E.U8 desc[UR36][R8.64], R3 ;  /* 0x0000000308007986 */ /* 0x0001e2000c101124 */
[----:B------:R-:W-:Y:S05]  /*c750*/  BRA `(.L_x_29164) ;  /* 0x0000000400b07947 */ /* 0x000fea0003800000 */
.L_x_29174:
[----:B----4-:R0:W-:Y:S01]  /*c760*/  STG.E.U16 desc[UR36][R8.64], R17 ;  /* 0x0000001108007986 */ /* 0x0101e2000c101524 */
[----:B------:R-:W-:Y:S05]  /*c770*/  BRA `(.L_x_29164) ;  /* 0x0000000400a87947 */ /* 0x000fea0003800000 */
.L_x_29171:
        /* <DEDUP_REMOVED lines=12> */
.L_x_29183:
        /* <DEDUP_REMOVED lines=17> */
.L_x_29186:
[----:B------:R-:W-:-:S04]  /*c950*/  LOP3.LUT R3, R17, 0x80000000, RZ, 0xc0, !PT ;  /* 0x8000000011037812 */ /* 0x000fc800078ec0ff */
[----:B------:R-:W-:-:S04]  /*c960*/  SHF.R.U32.HI R3, RZ, 0x18, R3 ;  /* 0x00000018ff037819 */ /* 0x000fc80000011603 */
[----:B------:R-:W-:-:S04]  /*c970*/  LOP3.LUT R0, R0, R3, RZ, 0xfc, !PT ;  /* 0x0000000300007212 */ /* 0x000fc800078efcff */
[----:B------:R-:W-:-:S07]  /*c980*/  PRMT R4, R0, 0x7610, R4 ;  /* 0x0000761000047816 */ /* 0x000fce0000000004 */
.L_x_29185:
[----:B------:R-:W-:Y:S05]  /*c990*/  BSYNC B0 ;  /* 0x0000000000007941 */ /* 0x000fea0003800000 */
.L_x_29184:
[----:B------:R0:W-:Y:S01]  /*c9a0*/  STG.E.U8 desc[UR36][R8.64], R4 ;  /* 0x0000000408007986 */ /* 0x0001e2000c101124 */
[----:B------:R-:W-:Y:S05]  /*c9b0*/  BRA `(.L_x_29164) ;  /* 0x0000000400187947 */ /* 0x000fea0003800000 */
.L_x_29182:
        /* <DEDUP_REMOVED lines=17> */
.L_x_29189:
[----:B------:R-:W-:-:S04]  /*cad0*/  LOP3.LUT R3, R17, 0x80000000, RZ, 0xc0, !PT ;  /* 0x8000000011037812 */ /* 0x000fc800078ec0ff */
[----:B------:R-:W-:-:S04]  /*cae0*/  SHF.R.U32.HI R3, RZ, 0x18, R3 ;  /* 0x00000018ff037819 */ /* 0x000fc80000011603 */
[----:B------:R-:W-:-:S04]  /*caf0*/  LOP3.LUT R0, R0, R3, RZ, 0xfc, !PT ;  /* 0x0000000300007212 */ /* 0x000fc800078efcff */
[----:B------:R-:W-:-:S07]  /*cb00*/  PRMT R4, R0, 0x7610, R4 ;  /* 0x0000761000047816 */ /* 0x000fce0000000004 */
.L_x_29188:
[----:B------:R-:W-:Y:S05]  /*cb10*/  BSYNC B0 ;  /* 0x0000000000007941 */ /* 0x000fea0003800000 */
.L_x_29187:
[----:B------:R4:W-:Y:S01]  /*cb20*/  STG.E.U8 desc[UR36][R8.64], R4 ;  /* 0x0000000408007986 */ /* 0x0009e2000c101124 */
[----:B------:R-:W-:Y:S05]  /*cb30*/  BRA `(.L_x_29164) ;  /* 0x0000000000b87947 */ /* 0x000fea0003800000 */
.L_x_29181:
        /* <DEDUP_REMOVED lines=22> */
.L_x_29163:
        /* <DEDUP_REMOVED lines=16> */
.L_x_29192:
[----:B------:R-:W-:Y:S05]  /*cda0*/  BRA `(.L_x_29164) ;  /* 0x00000000001c7947 */ /* 0x000fea0003800000 */
.L_x_29191:
[----:B----4-:R-:W-:-:S06]  /*cdb0*/  IMAD.U32 R4, R17, 0x10000, RZ ;  /* 0x0001000011047824 */ /* 0x010fcc00078e00ff */
[----:B---3--:R-:W0:Y:S02]  /*cdc0*/  F2I.U64.TRUNC R4, R4 ;  /* 0x0000000400047311 */ /* 0x008e24000020d800 */
[----:B0-----:R1:W-:Y:S01]  /*cdd0*/  STG.E.64 desc[UR36][R8.64], R4 ;  /* 0x0000000408007986 */ /* 0x0013e2000c101b24 */
[----:B------:R-:W-:Y:S05]  /*cde0*/  BRA `(.L_x_29164) ;  /* 0x00000000000c7947 */ /* 0x000fea0003800000 */
.L_x_29190:
[----:B----4-:R-:W-:-:S06]  /*cdf0*/  IMAD.U32 R17, R17, 0x10000, RZ ;  /* 0x0001000011117824 */ /* 0x010fcc00078e00ff */
[----:B------:R-:W0:Y:S02]  /*ce00*/  F2I.FTZ.U32.TRUNC.NTZ R17, R17 ;  /* 0x0000001100117305 */ /* 0x000e24000021f000 */
[----:B0-----:R0:W-:Y:S02]  /*ce10*/  STG.E desc[UR36][R8.64], R17 ;  /* 0x0000001108007986 */ /* 0x0011e4000c101924 */
.L_x_29164:
[----:B------:R-:W-:-:S07]  /*ce20*/  VIADD R25, R25, 0x80 ;  /* 0x0000008019197836 */ /* 0x000fce0000000000 */
.L_x_29124:
[----:B------:R-:W-:Y:S05]  /*ce30*/  BSYNC B6 ;  /* 0x0000000000067941 */ /* 0x000fea0003800000 */
.L_x_29123:
        /* <DEDUP_REMOVED lines=23> */
.L_x_29196:
[----:B------:R-:W-:-:S06]  /*cfb0*/  IMAD.U32 R5, R18, 0x10000, RZ ;  /* 0x0001000012057824 */ /* 0x000fcc00078e00ff */
[----:B------:R-:W0:Y:S02]  /*cfc0*/  F2I.S64.TRUNC R4, R5 ;  /* 0x0000000500047311 */ /* 0x000e24000020d900 */
[----:B0-----:R-:W-:Y:S01]  /*cfd0*/  STG.E.U8 desc[UR36][R2.64], R4 ;  /* 0x0000000402007986 */ /* 0x001fe2000c101124 */
[----:B------:R-:W-:Y:S05]  /*cfe0*/  EXIT ;  /* 0x000000000000794d */ /* 0x000fea0003800000 */
.L_x_29195:
        /* <DEDUP_REMOVED lines=10> */
.L_x_29199:
[----:B------:R-:W-:-:S04]  /*d090*/  IMAD.U32 R18, R18, 0x10000, RZ ;  /* 0x0001000012127824 */ /* 0x000fc800078e00ff */
[----:B------:R-:W0:Y:S02]  /*d0a0*/  F2I.FTZ.TRUNC.NTZ R5, R18 ;  /* 0x0000001200057305 */ /* 0x000e24000021f100 */
[----:B0-----:R-:W-:Y:S01]  /*d0b0*/  STG.E desc[UR36][R2.64], R5 ;  /* 0x0000000502007986 */ /* 0x001fe2000c101924 */
[----:B------:R-:W-:Y:S05]  /*d0c0*/  EXIT ;  /* 0x000000000000794d */ /* 0x000fea0003800000 */
.L_x_29198:
[----:B------:R-:W-:-:S04]  /*d0d0*/  IMAD.U32 R18, R18, 0x10000, RZ ;  /* 0x0001000012127824 */ /* 0x000fc800078e00ff */
[----:B------:R-:W0:Y:S02]  /*d0e0*/  F2I.FTZ.TRUNC.NTZ R5, R18 ;  /* 0x0000001200057305 */ /* 0x000e24000021f100 */
[----:B0-----:R-:W-:Y:S01]  /*d0f0*/  STG.E.U16 desc[UR36][R2.64], R5 ;  /* 0x0000000502007986 */ /* 0x001fe2000c101524 */
[----:B------:R-:W-:Y:S05]  /*d100*/  EXIT ;  /* 0x000000000000794d */ /* 0x000fea0003800000 */
.L_x_29194:
        /* <DEDUP_REMOVED lines=9> */
.L_x_29201:
[----:B------:R-:W-:-:S05]  /*d1a0*/  IMAD.U32 R0, R18, 0x10000, RZ ;  /* 0x0001000012007824 */ /* 0x000fca00078e00ff */
[----:B------:R-:W-:-:S05]  /*d1b0*/  F2FP.F16.F32.PACK_AB R0, RZ, R0 ;  /* 0x00000000ff00723e */ /* 0x000fca00000000ff */
[----:B------:R-:W-:Y:S01]  /*d1c0*/  STG.E.U16 desc[UR36][R2.64], R0 ;  /* 0x0000000002007986 */ /* 0x000fe2000c101524 */
[----:B------:R-:W-:Y:S05]  /*d1d0*/  EXIT ;  /* 0x000000000000794d */ /* 0x000fea0003800000 */
.L_x_29200:
        /* <DEDUP_REMOVED lines=10> */
.L_x_29203:
[----:B------:R-:W-:-:S05]  /*d280*/  IMAD.U32 R18, R18, 0x10000, RZ ;  /* 0x0001000012127824 */ /* 0x000fca00078e00ff */
[----:B------:R-:W-:-:S04]  /*d290*/  F2FP.F16.F32.PACK_AB R5, RZ, R18 ;  /* 0x00000012ff05723e */ /* 0x000fc800000000ff */
[----:B------:R-:W-:-:S05]  /*d2a0*/  PRMT R5, R5, 0x5410, RZ ;  /* 0x0000541005057816 */ /* 0x000fca00000000ff */
[----:B------:R-:W-:Y:S01]  /*d2b0*/  STG.E desc[UR36][R2.64], R5 ;  /* 0x0000000502007986 */ /* 0x000fe2000c101924 */
[----:B------:R-:W-:Y:S05]  /*d2c0*/  EXIT ;  /* 0x000000000000794d */ /* 0x000fea0003800000 */
.L_x_29202:
[----:B------:R-:W-:-:S04]  /*d2d0*/  IMAD.U32 R4, R18, 0x10000, RZ ;  /* 0x0001000012047824 */ /* 0x000fc800078e00ff */
[----:B------:R-:W-:-:S06]  /*d2e0*/  FMUL.FTZ R4, R4, 1 ;  /* 0x3f80000004047820 */ /* 0x000fcc0000410000 */
[----:B------:R-:W0:Y:S02]  /*d2f0*/  F2F.F64.F32 R4, R4 ;  /* 0x0000000400047310 */ /* 0x000e240000201800 */
[----:B0-----:R-:W-:Y:S01]  /*d300*/  STG.E.64 desc[UR36][R2.64], R4 ;  /* 0x0000000402007986 */ /* 0x001fe2000c101b24 */
[----:B------:R-:W-:Y:S05]  /*d310*/  EXIT ;  /* 0x000000000000794d */ /* 0x000fea0003800000 */
.L_x_29193:
        /* <DEDUP_REMOVED lines=13> */
.L_x_29206:
[----:B------:R-:W-:Y:S01]  /*d3f0*/  IMAD.U32 R18, R18, 0x10000, RZ ;  /* 0x0001000012127824 */ /* 0x000fe200078e00ff */
[----:B------:R-:W-:-:S03]  /*d400*/  CS2R R6, SRZ ;  /* 0x0000000000067805 */ /* 0x000fc6000001ff00 */
[----:B------:R-:W-:-:S06]  /*d410*/  FMUL.FTZ R4, R18, 1 ;  /* 0x3f80000012047820 */ /* 0x000fcc0000410000 */
[----:B------:R-:W0:Y:S02]  /*d420*/  F2F.F64.F32 R4, R4 ;  /* 0x0000000400047310 */ /* 0x000e240000201800 */
[----:B0-----:R-:W-:Y:S01]  /*d430*/  STG.E.128 desc[UR36][R2.64], R4 ;  /* 0x0000000402007986 */ /* 0x001fe2000c101d24 */
[----:B------:R-:W-:Y:S05]  /*d440*/  EXIT ;  /* 0x000000000000794d */ /* 0x000fea0003800000 */
.L_x_29205:
        /* <DEDUP_REMOVED lines=21> */
.L_x_29210:
[----:B------:R-:W-:Y:S05]  /*d5a0*/  BSYNC B0 ;  /* 0x0000000000007941 */ /* 0x000fea0003800000 */
.L_x_29209:
[----:B------:R-:W-:-:S05]  /*d5b0*/  LOP3.LUT R5, R0, R5, RZ, 0xfc, !PT ;  /* 0x0000000500057212 */ /* 0x000fca00078efcff */
[----:B------:R-:W-:Y:S01]  /*d5c0*/  STG.E.U8 desc[UR36][R2.64], R5 ;  /* 0x0000000502007986 */ /* 0x000fe2000c101124 */
[----:B------:R-:W-:Y:S05]  /*d5d0*/  EXIT ;  /* 0x000000000000794d */ /* 0x000fea0003800000 */
.L_x_29208:
        /* <DEDUP_REMOVED lines=13> */
.L_x_29212:
[----:B------:R-:W-:Y:S01]  /*d6b0*/  IMAD.MOV.U32 R0, RZ, RZ, 0x7f ;  /* 0x0000007fff007424 */ /* 0x000fe200078e00ff */
[----:B------:R-:W-:-:S04]  /*d6c0*/  ISETP.GT.U32.AND P0, PT, R4, 0x7f800000, PT ;  /* 0x7f8000000400780c */ /* 0x000fc80003f04070 */
[----:B------:R-:W-:-:S09]  /*d6d0*/  SEL R0, R0, 0x7c, P0 ;  /* 0x0000007c00007807 */ /* 0x000fd20000000000 */
.L_x_29213:
[----:B------:R-:W-:Y:S05]  /*d6e0*/  BSYNC B0 ;  /* 0x0000000000007941 */ /* 0x000fea0003800000 */
.L_x_29211:
[----:B------:R-:W-:-:S04]  /*d6f0*/  LOP3.LUT R4, R5, 0x80000000, RZ, 0xc0, !PT ;  /* 0x8000000005047812 */ /* 0x000fc800078ec0ff */
[----:B------:R-:W-:-:S04]  /*d700*/  SHF.R.U32.HI R5, RZ, 0x18, R4 ;  /* 0x00000018ff057819 */ /* 0x000fc80000011604 */
[----:B------:R-:W-:-:S05]  /*d710*/  LOP3.LUT R5, R0, R5, RZ, 0xfc, !PT ;  /* 0x0000000500057212 */ /* 0x000fca00078efcff */
[----:B------:R-:W-:Y:S01]  /*d720*/  STG.E.U8 desc[UR36][R2.64], R5 ;  /* 0x0000000502007986 */ /* 0x000fe2000c101124 */
[----:B------:R-:W-:Y:S05]  /*d730*/  EXIT ;  /* 0x000000000000794d */ /* 0x000fea0003800000 */
.L_x_29207:
[----:B------:R-:W-:Y:S01]  /*d740*/  STG.E.U16 desc[UR36][R2.64], R18 ;  /* 0x0000001202007986 */ /* 0x000fe2000c101524 */
[----:B------:R-:W-:Y:S05]  /*d750*/  EXIT ;  /* 0x000000000000794d */ /* 0x000fea0003800000 */
.L_x_29204:
        /* <DEDUP_REMOVED lines=12> */
.L_x_29216:
        /* <DEDUP_REMOVED lines=17> */
.L_x_29219:
[----:B------:R-:W-:-:S04]  /*d930*/  LOP3.LUT R0, R7, 0x80000000, RZ, 0xc0, !PT ;  /* 0x8000000007007812 */ /* 0x000fc800078ec0ff */
[----:B------:R-:W-:-:S04]  /*d940*/  SHF.R.U32.HI R5, RZ, 0x18, R0 ;  /* 0x00000018ff057819 */ /* 0x000fc80000011600 */
[----:B------:R-:W-:-:S04]  /*d950*/  LOP3.LUT R4, R4, R5, RZ, 0xfc, !PT ;  /* 0x0000000504047212 */ /* 0x000fc800078efcff */
[----:B------:R-:W-:-:S07]  /*d960*/  PRMT R0, R4, 0x7610, R0 ;  /* 0x0000761004007816 */ /* 0x000fce0000000000 */
.L_x_29218:
[----:B------:R-:W-:Y:S05]  /*d970*/  BSYNC B0 ;  /* 0x0000000000007941 */ /* 0x000fea0003800000 */
.L_x_29217:
[----:B------:R-:W-:Y:S01]  /*d980*/  STG.E.U8 desc[UR36][R2.64], R0 ;  /* 0x0000000002007986 */ /* 0x000fe2000c101124 */
[----:B------:R-:W-:Y:S05]  /*d990*/  EXIT ;  /* 0x000000000000794d */ /* 0x000fea0003800000 */
.L_x_29215:
        /* <DEDUP_REMOVED lines=17> */
.L_x_29222:
[----:B------:R-:W-:-:S04]  /*dab0*/  LOP3.LUT R0, R7, 0x80000000, RZ, 0xc0, !PT ;  /* 0x8000000007007812 */ /* 0x000fc800078ec0ff */
[----:B------:R-:W-:-:S04]  /*dac0*/  SHF.R.U32.HI R5, RZ, 0x18, R0 ;  /* 0x00000018ff057819 */ /* 0x000fc80000011600 */
[----:B------:R-:W-:-:S04]  /*dad0*/  LOP3.LUT R4, R4, R5, RZ, 0xfc, !PT ;  /* 0x0000000504047212 */ /* 0x000fc800078efcff */
[----:B------:R-:W-:-:S07]  /*dae0*/  PRMT R0, R4, 0x7610, R0 ;  /* 0x0000761004007816 */ /* 0x000fce0000000000 */
.L_x_29221:
[----:B------:R-:W-:Y:S05]  /*daf0*/  BSYNC B0 ;  /* 0x0000000000007941 */ /* 0x000fea0003800000 */
.L_x_29220:
[----:B------:R-:W-:Y:S01]  /*db00*/  STG.E.U8 desc[UR36][R2.64], R0 ;  /* 0x0000000002007986 */ /* 0x000fe2000c101124 */
[----:B------:R-:W-:Y:S05]  /*db10*/  EXIT ;  /* 0x000000000000794d */ /* 0x000fea0003800000 */
.L_x_29214:
        /* <DEDUP_REMOVED lines=22> */
.L_x_29197:
        /* <DEDUP_REMOVED lines=16> */
.L_x_29225:
[----:B------:R-:W-:Y:S05]  /*dd80*/  EXIT ;  /* 0x000000000000794d */ /* 0x000fea0003800000 */
.L_x_29224:
[----:B------:R-:W-:-:S06]  /*dd90*/  IMAD.U32 R4, R18, 0x10000, RZ ;  /* 0x0001000012047824 */ /* 0x000fcc00078e00ff */
[----:B------:R-:W0:Y:S02]  /*dda0*/  F2I.U64.TRUNC R4, R4 ;  /* 0x0000000400047311 */ /* 0x000e24000020d800 */
[----:B0-----:R-:W-:Y:S01]  /*ddb0*/  STG.E.64 desc[UR36][R2.64], R4 ;  /* 0x0000000402007986 */ /* 0x001fe2000c101b24 */
[----:B------:R-:W-:Y:S05]  /*ddc0*/  EXIT ;  /* 0x000000000000794d */ /* 0x000fea0003800000 */
.L_x_29223:
[----:B------:R-:W-:-:S04]  /*ddd0*/  IMAD.U32 R18, R18, 0x10000, RZ ;  /* 0x0001000012127824 */ /* 0x000fc800078e00ff */
[----:B------:R-:W0:Y:S02]  /*dde0*/  F2I.FTZ.U32.TRUNC.NTZ R5, R18 ;  /* 0x0000001200057305 */ /* 0x000e24000021f000 */
[----:B0-----:R-:W-:Y:S01]  /*ddf0*/  STG.E desc[UR36][R2.64], R5 ;  /* 0x0000000502007986 */ /* 0x001fe2000c101924 */
[----:B------:R-:W-:Y:S05]  /*de00*/  EXIT ;  /* 0x000000000000794d */ /* 0x000fea0003800000 */
.L_x_29226:
        /* <DEDUP_REMOVED lines=15> */
.L_x_57487:


//--------------------- .text._ZN2at6native18elementwise_kernelILi128ELi4EZNS0_22gpu_kernel_impl_nocastINS0_13BinaryFunctorIN3c108BFloat16ES5_S5_ZZZNS0_21remainder_kernel_cudaERNS_18TensorIteratorBaseEENKUlvE0_clEvENKUlvE2_clEvEUlS5_S5_E_EEEEvS7_RKT_EUliE_EEviT1_ --------------------------
	.section	.text._ZN2at6native18elementwise_kernelILi128ELi4EZNS0_22gpu_kernel_impl_nocastINS0_13BinaryFunctorIN3c108BFloat16ES5_S5_ZZZNS0_21remainder_kernel_cudaERNS_18TensorIteratorBaseEENKUlvE0_clEvENKUlvE2_clEvEUlS5_S5_E_EEEEvS7_RKT_EUliE_EEviT1_,"ax",@progbits
	.align	128
        .global         _ZN2at6native18elementwise_kernelILi128ELi4EZNS0_22gpu_kernel_impl_nocastINS0_13BinaryFunctorIN3c108BFloat16ES5_S5_ZZZNS0_21remainder_kernel_cudaERNS_18TensorIteratorBaseEENKUlvE0_clEvENKUlvE2_clEvEUlS5_S5_E_EEEEvS7_RKT_EUliE_EEviT1_
        .type           _ZN2at6native18elementwise_kernelILi128ELi4EZNS0_22gpu_kernel_impl_nocastINS0_13BinaryFunctorIN3c108BFloat16ES5_S5_ZZZNS0_21remainder_kernel_cudaERNS_18TensorIteratorBaseEENKUlvE0_clEvENKUlvE2_clEvEUlS5_S5_E_EEEEvS7_RKT_EUliE_EEviT1_,@function
        .size           _ZN2at6native18elementwise_kernelILi128ELi4EZNS0_22gpu_kernel_impl_nocastINS0_13BinaryFunctorIN3c108BFloat16ES5_S5_ZZZNS0_21remainder_kernel_cudaERNS_18TensorIteratorBaseEENKUlvE0_clEvENKUlvE2_clEvEUlS5_S5_E_EEEEvS7_RKT_EUliE_EEviT1_,(.L_x_57488 - _ZN2at6native18elementwise_kernelILi128ELi4EZNS0_22gpu_kernel_impl_nocastINS0_13BinaryFunctorIN3c108BFloat16ES5_S5_ZZZNS0_21remainder_kernel_cudaERNS_18TensorIteratorBaseEENKUlvE0_clEvENKUlvE2_clEvEUlS5_S5_E_EEEEvS7_RKT_EUliE_EEviT1_)
        .other          _ZN2at6native18elementwise_kernelILi128ELi4EZNS0_22gpu_kernel_impl_nocastINS0_13BinaryFunctorIN3c108BFloat16ES5_S5_ZZZNS0_21remainder_kernel_cudaERNS_18TensorIteratorBaseEENKUlvE0_clEvENKUlvE2_clEvEUlS5_S5_E_EEEEvS7_RKT_EUliE_EEviT1_,@"STO_CUDA_ENTRY STV_DEFAULT"
_ZN2at6native18elementwise_kernelILi128ELi4EZNS0_22gpu_kernel_impl_nocastINS0_13BinaryFunctorIN3c108BFloat16ES5_S5_ZZZNS0_21remainder_kernel_cudaERNS_18TensorIteratorBaseEENKUlvE0_clEvENKUlvE2_clEvEUlS5_S5_E_EEEEvS7_RKT_EUliE_EEviT1_:
.text._ZN2at6native18elementwise_kernelILi128ELi4EZNS0_22gpu_kernel_impl_nocastINS0_13BinaryFunctorIN3c108BFloat16ES5_S5_ZZZNS0_21remainder_kernel_cudaERNS_18TensorIteratorBaseEENKUlvE0_clEvENKUlvE2_clEvEUlS5_S5_E_EEEEvS7_RKT_EUliE_EEviT1_:
        /* <DEDUP_REMOVED lines=362> */
.L_x_29229:
        /* <DEDUP_REMOVED lines=40> */
.L_x_29235:
[----:B------:R-:W-:Y:S01]  /*1920*/  FSETP.GEU.FTZ.AND P0, PT, R9, -R10, PT ;  /* 0x8000000a0900720b */ /* 0x000fe20003f1e000 */
[----:B------:R-:W-:-:S12]  /*1930*/  FADD.FTZ R0, R0, -1 ;  /* 0xbf80000000007421 */ /* 0x000fd80000010000 */
[----:B------:R-:W-:-:S07]  /*1940*/  @!P0 FADD.FTZ R0, R0, -1 ;  /* 0xbf80000000008421 */ /* 0x000fce0000010000 */
.L_x_29234:
[----:B------:R-:W-:Y:S05]  /*1950*/  BSYNC B2 ;  /* 0x0000000000027941 */ /* 0x000fea0003800000 */
.L_x_29233:
[----:B------:R-:W-:Y:S01]  /*1960*/  FFMA.FTZ R7, -R10, R0, R7 ;  /* 0x000000000a077223 */ /* 0x000fe20000010107 */
[----:B------:R-:W-:Y:S06]  /*1970*/  BRA `(.L_x_29231) ;  /* 0x00000000007c7947 */ /* 0x000fec0003800000 */
.L_x_29232:
        /* <DEDUP_REMOVED lines=15> */
.L_x_29238:
        /* <DEDUP_REMOVED lines=13> */
.L_x_29237:
[----:B------:R-:W-:Y:S05]  /*1b40*/  BSYNC B2 ;  /* 0x0000000000027941 */ /* 0x000fea0003800000 */
.L_x_29236:
[----:B------:R-:W-:-:S04]  /*1b50*/  FMUL.FTZ R7, R7, 1.1920928955078125e-07 ;  /* 0x3400000007077820 */ /* 0x000fc80000410000 */
[----:B------:R-:W-:-:S07]  /*1b60*/  FMUL.FTZ R7, R12, R7 ;  /* 0x000000070c077220 */ /* 0x000fce0000410000 */
.L_x_29231:
[----:B------:R-:W-:Y:S05]  /*1b70*/  BSYNC B0 ;  /* 0x0000000000007941 */ /* 0x000fea0003800000 */
.L_x_29230:
[C---:B------:R-:W-:Y:S02]  /*1b80*/  FSETP.GTU.FTZ.AND P0, PT, |R7|.reuse, +INF , PT ;  /* 0x7f8000000700780b */ /* 0x040fe40003f1c200 */
[C---:B------:R-:W-:Y:S02]  /*1b90*/  LOP3.LUT R6, R7.reuse, 0x80000000, R6, 0xb8, !PT ;  /* 0x8000000007067812 */ /* 0x040fe400078eb806 */
[----:B------:R-:W-:Y:S02]  /*1ba0*/  SHF.L.U32 R9, R2, 0x10, RZ ;  /* 0x0000001002097819 */ /* 0x000fe400000006ff */
[----:B------:R-:W-:Y:S02]  /*1bb0*/  FSEL R6, R7, R6, P0 ;  /* 0x0000000607067208 */ /* 0x000fe40000000000 */
[----:B------:R-:W-:Y:S02]  /*1bc0*/  FSETP.GEU.FTZ.AND P1, PT, R9, RZ, PT ;  /* 0x000000ff0900720b */ /* 0x000fe40003f3e000 */
[----:B------:R-:W-:-:S02]  /*1bd0*/  FSETP.NEU.FTZ.AND P0, PT, R6, RZ, PT ;  /* 0x000000ff0600720b */ /* 0x000fc40003f1d000 */
[----:B------:R-:W-:Y:S02]  /*1be0*/  FSETP.GEU.FTZ.AND P2, PT, R6, RZ, PT ;  /* 0x000000ff0600720b */ /* 0x000fe40003f5e000 */
[----:B------:R-:W-:Y:S02]  /*1bf0*/  IADD3 R3, R3, 0x80, RZ ;  /* 0x0000008003037810 */ /* 0x000fe40007ffe0ff */
[----:B------:R-:W-:-:S13]  /*1c00*/  PLOP3.LUT P0, PT, P0, P2, P1, 0x9f, 0x0 ;  /* 0x000000000000781c */ /* 0x000fda0000705317 */
[----:B------:R-:W-:-:S05]  /*1c10*/  @!P0 FADD.FTZ R6, R6, R9 ;  /* 0x0000000906068221 */ /* 0x000fca0000010000 */
[----:B------:R-:W-:-:S05]  /*1c20*/  F2FP.BF16.F32.PACK_AB R6, RZ, R6 ;  /* 0x00000006ff06723e */ /* 0x000fca00000010ff */
[----:B------:R1:W-:Y:S02]  /*1c30*/  STG.E.U16 desc[UR4][R4.64], R6 ;  /* 0x0000000604007986 */ /* 0x0003e4000c101504 */
.L_x_29228:
[----:B------:R-:W-:Y:S05]  /*1c40*/  BSYNC B1 ;  /* 0x0000000000017941 */ /* 0x000fea0003800000 */
.L_x_29227:
        /* <DEDUP_REMOVED lines=338> */
[----:B------:R-:W-:Y:S01]  /*3170*/  ULDC UR7, c[0x0][0x45c] ;  /* 0x0001170000077ab9 */ /* 0x000fe20000000800 */
[----:B------:R-:W-:Y:S02]  /*3180*/  @P0 MOV R10, RZ ;  /* 0x000000ff000a0202 */ /* 0x000fe40000000f00 */
[----:B------:R-:W-:Y:S01]  /*3190*/  IADD3 R6, -R11, RZ, RZ ;  /* 0x000000ff0b067210 */ /* 0x000fe20007ffe1ff */
[----:B------:R-:W2:Y:S04]  /*31a0*/  @P0 LDC R15, c[0x0][0x33c] ;  /* 0x0000cf00ff0f0b82 */ /* 0x000ea80000000800 */
[----:B------:R-:W-:Y:S01]  /*31b0*/  IMAD R7, R6, UR8, R7 ;  /* 0x0000000806077c24 */ /* 0x000fe2000f8e0207 */
[----:B------:R-:W-:-:S03]  /*31c0*/  ULDC.64 UR8, c[0x0][0x460] ;  /* 0x0001180000087ab9 */ /* 0x000fc60000000a00 */
[----:B------:R-:W3:Y:S01]  /*31d0*/  @P0 LDC.64 R8, c[0x0][0x468] ;  /* 0x00011a00ff080b82 */ /* 0x000ee20000000a00 */
[C---:B------:R-:W-:Y:S02]  /*31e0*/  IMAD R5, R7.reuse, UR7, R5 ;  /* 0x0000000707057c24 */ /* 0x040fe4000f8e0205 */
[C---:B------:R-:W-:Y:S02]  /*31f0*/  IMAD R2, R7.reuse, UR8, R2 ;  /* 0x0000000807027c24 */ /* 0x040fe4000f8e0202 */
[----:B------:R-:W-:-:S03]  /*3200*/  IMAD R0, R7, UR9, R0 ;  /* 0x0000000907007c24 */ /* 0x000fc6000f8e0200 */
[----:B0-----:R-:W0:Y:S01]  /*3210*/  @P0 LDC R14, c[0x0][0x470] ;  /* 0x00011c00ff0e0b82 */ /* 0x001e220000000800 */
[----:B-1----:R-:W-:-:S05]  /*3220*/  @P0 IMAD.HI.U32 R4, R11, R12, R10 ;  /* 0x0000000c0b040227 */ /* 0x002fca00078e000a */
[----:B------:R-:W-:-:S04]  /*3230*/  @P0 SHF.R.U32.HI R4, RZ, R13, R4 ;  /* 0x0000000dff040219 */ /* 0x000fc80000011604 */
[----:B------:R-:W-:-:S05]  /*3240*/  @P0 IADD3 R10, -R4, RZ, RZ ;  /* 0x000000ff040a0210 */ /* 0x000fca0007ffe1ff */
[----:B--2---:R-:W-:-:S04]  /*3250*/  @P0 IMAD R11, R15, R10, R11 ;  /* 0x0000000a0f0b0224 */ /* 0x004fc800078e020b */
[C---:B---3--:R-:W-:Y:S02]  /*3260*/  @P0 IMAD R5, R11.reuse, R8, R5 ;  /* 0x000000080b050224 */ /* 0x048fe400078e0205 */
[C---:B------:R-:W-:Y:S02]  /*3270*/  @P0 IMAD R2, R11.reuse, R9, R2 ;  /* 0x000000090b020224 */ /* 0x040fe400078e0202 */
[----:B0-----:R-:W-:-:S07]  /*3280*/  @P0 IMAD R0, R11, R14, R0 ;  /* 0x0000000e0b000224 */ /* 0x001fce00078e0200 */
.L_x_29241:
        /* <DEDUP_REMOVED lines=40> */
.L_x_29247:
[----:B------:R-:W-:Y:S01]  /*3510*/  FSETP.GEU.FTZ.AND P0, PT, R9, -R10, PT ;  /* 0x8000000a0900720b */ /* 0x000fe20003f1e000 */
[----:B------:R-:W-:-:S12]  /*3520*/  FADD.FTZ R0, R0, -1 ;  /* 0xbf80000000007421 */ /* 0x000fd80000010000 */
[----:B------:R-:W-:-:S07]  /*3530*/  @!P0 FADD.FTZ R0, R0, -1 ;  /* 0xbf80000000008421 */ /* 0x000fce0000010000 */
.L_x_29246:
[----:B------:R-:W-:Y:S05]  /*3540*/  BSYNC B2 ;  /* 0x0000000000027941 */ /* 0x000fea0003800000 */
.L_x_29245:
[----:B------:R-:W-:Y:S01]  /*3550*/  FFMA.FTZ R7, -R10, R0, R7 ;  /* 0x000000000a077223 */ /* 0x000fe20000010107 */
[----:B------:R-:W-:Y:S06]  /*3560*/  BRA `(.L_x_29243) ;  /* 0x00000000007c7947 */ /* 0x000fec0003800000 */
.L_x_29244:
        /* <DEDUP_REMOVED lines=15> */
.L_x_29250:
        /* <DEDUP_REMOVED lines=13> */
.L_x_29249:
[----:B------:R-:W-:Y:S05]  /*3730*/  BSYNC B2 ;  /* 0x0000000000027941 */ /* 0x000fea0003800000 */
.L_x_29248:
[----:B------:R-:W-:-:S04]  /*3740*/  FMUL.FTZ R7, R7, 1.1920928955078125e-07 ;  /* 0x3400000007077820 */ /* 0x000fc80000410000 */
[----:B------:R-:W-:-:S07]  /*3750*/  FMUL.FTZ R7, R12, R7 ;  /* 0x000000070c077220 */ /* 0x000fce0000410000 */
.L_x_29243:
[----:B------:R-:W-:Y:S05]  /*3760*/  BSYNC B1 ;  /* 0x0000000000017941 */ /* 0x000fea0003800000 */
.L_x_29242:
        /* <DEDUP_REMOVED lines=9> */
[----:B------:R-:W-:Y:S01]  /*3800*/  @!P0 FADD.FTZ R6, R6, R9 ;  /* 0x0000000906068221 */ /* 0x000fe20000010000 */
[----:B------:R-:W-:-:S04]  /*3810*/  ISETP.GE.AND P0, PT, R3, UR6, PT ;  /* 0x0000000603007c0c */ /* 0x000fc8000bf06270 */
[----:B------:R-:W-:-:S05]  /*3820*/  F2FP.BF16.F32.PACK_AB R6, RZ, R6 ;  /* 0x00000006ff06723e */ /* 0x000fca00000010ff */
[----:B------:R2:W-:Y:S04]  /*3830*/  STG.E.U16 desc[UR4][R4.64], R6 ;  /* 0x0000000604007986 */ /* 0x0005e8000c101504 */
        /* <DEDUP_REMOVED lines=354> */
.L_x_29251:
        /* <DEDUP_REMOVED lines=40> */
.L_x_29257:
[----:B------:R-:W-:Y:S01]  /*50e0*/  FSETP.GEU.FTZ.AND P0, PT, R9, -R10, PT ;  /* 0x8000000a0900720b */ /* 0x000fe20003f1e000 */
[----:B------:R-:W-:-:S12]  /*50f0*/  FADD.FTZ R0, R0, -1 ;  /* 0xbf80000000007421 */ /* 0x000fd80000010000 */
[----:B------:R-:W-:-:S07]  /*5100*/  @!P0 FADD.FTZ R0, R0, -1 ;  /* 0xbf80000000008421 */ /* 0x000fce0000010000 */
.L_x_29256:
[----:B------:R-:W-:Y:S05]  /*5110*/  BSYNC B2 ;  /* 0x0000000000027941 */ /* 0x000fea0003800000 */
.L_x_29255:
[----:B------:R-:W-:Y:S01]  /*5120*/  FFMA.FTZ R7, -R10, R0, R7 ;  /* 0x000000000a077223 */ /* 0x000fe20000010107 */
[----:B------:R-:W-:Y:S06]  /*5130*/  BRA `(.L_x_29253) ;  /* 0x00000000007c7947 */ /* 0x000fec0003800000 */
.L_x_29254:
        /* <DEDUP_REMOVED lines=15> */
.L_x_29260:
        /* <DEDUP_REMOVED lines=13> */
.L_x_29259:
[----:B------:R-:W-:Y:S05]  /*5300*/  BSYNC B2 ;  /* 0x0000000000027941 */ /* 0x000fea0003800000 */
.L_x_29258:
[----:B------:R-:W-:-:S04]  /*5310*/  FMUL.FTZ R7, R7, 1.1920928955078125e-07 ;  /* 0x3400000007077820 */ /* 0x000fc80000410000 */
[----:B------:R-:W-:-:S07]  /*5320*/  FMUL.FTZ R7, R12, R7 ;  /* 0x000000070c077220 */ /* 0x000fce0000410000 */
.L_x_29253:
[----:B------:R-:W-:Y:S05]  /*5330*/  BSYNC B1 ;  /* 0x0000000000017941 */ /* 0x000fea0003800000 */
.L_x_29252:
        /* <DEDUP_REMOVED lines=12> */
.L_x_29240:
[----:B------:R-:W-:Y:S05]  /*5400*/  BSYNC B0 ;  /* 0x0000000000007941 */ /* 0x000fea0003800000 */
.L_x_29239:
        /* <DEDUP_REMOVED lines=347> */
[----:B------:R-:W4:Y:S01]  /*69c0*/  @P0 LDC R6, c[0x0][0x470] ;  /* 0x00011c00ff060b82 */ /* 0x000f220000000800 */
[----:B-1----:R-:W-:-:S05]  /*69d0*/  @P0 IMAD.HI.U32 R4, R11, R12, R10 ;  /* 0x0000000c0b040227 */ /* 0x002fca00078e000a */
[----:B------:R-:W-:-:S04]  /*69e0*/  @P0 SHF.R.U32.HI R4, RZ, R13, R4 ;  /* 0x0000000dff040219 */ /* 0x000fc80000011604 */
[----:B------:R-:W-:-:S05]  /*69f0*/  @P0 IADD3 R10, -R4, RZ, RZ ;  /* 0x000000ff040a0210 */ /* 0x000fca0007ffe1ff */
[----:B--2---:R-:W-:-:S04]  /*6a00*/  @P0 IMAD R11, R15, R10, R11 ;  /* 0x0000000a0f0b0224 */ /* 0x004fc800078e020b */
[C---:B---3--:R-:W-:Y:S02]  /*6a10*/  @P0 IMAD R5, R11.reuse, R8, R5 ;  /* 0x000000080b050224 */ /* 0x048fe400078e0205 */
[C---:B------:R-:W-:Y:S02]  /*6a20*/  @P0 IMAD R2, R11.reuse, R9, R2 ;  /* 0x000000090b020224 */ /* 0x040fe400078e0202 */
[----:B----4-:R-:W-:-:S07]  /*6a30*/  @P0 IMAD R0, R11, R6, R0 ;  /* 0x000000060b000224 */ /* 0x010fce00078e0200 */
.L_x_29261:
        /* <DEDUP_REMOVED lines=40> */
.L_x_29267:
[----:B------:R-:W-:Y:S01]  /*6cc0*/  FSETP.GEU.FTZ.AND P0, PT, R8, -R10, PT ;  /* 0x8000000a0800720b */ /* 0x000fe20003f1e000 */
[----:B------:R-:W-:-:S12]  /*6cd0*/  FADD.FTZ R0, R0, -1 ;  /* 0xbf80000000007421 */ /* 0x000fd80000010000 */
[----:B------:R-:W-:-:S07]  /*6ce0*/  @!P0 FADD.FTZ R0, R0, -1 ;  /* 0xbf80000000008421 */ /* 0x000fce0000010000 */
.L_x_29266:
[----:B------:R-:W-:Y:S05]  /*6cf0*/  BSYNC B1 ;  /* 0x0000000000017941 */ /* 0x000fea0003800000 */
.L_x_29265:
[----:B------:R-:W-:Y:S01]  /*6d00*/  FFMA.FTZ R5, -R10, R0, R5 ;  /* 0x000000000a057223 */ /* 0x000fe20000010105 */
[----:B------:R-:W-:Y:S06]  /*6d10*/  BRA `(.L_x_29263) ;  /* 0x00000000007c7947 */ /* 0x000fec0003800000 */
.L_x_29264:
        /* <DEDUP_REMOVED lines=15> */
.L_x_29270:
[----:B------:R-:W-:-:S04]  /*6e10*/  VIMNMX.U32 R8, R7, 0xb800000, PT ;  /* 0x0b80000007087848 */ /* 0x000fc80003fe0000 */
[C---:B------:R-:W-:Y:S02]  /*6e20*/  IADD3 R5, R8.reuse, R5, RZ ;  /* 0x0000000508057210 */ /* 0x040fe40007ffe0ff */
[----:B------:R-:W-:-:S03]  /*6e30*/  IADD3 R7, -R8, R7, RZ ;  /* 0x0000000708077210 */ /* 0x000fc60007ffe1ff */
[----:B--2---:R-:W-:Y:S01]  /*6e40*/  FFMA.FTZ R9, R0, R5, -RZ ;  /* 0x0000000500097223 */ /* 0x004fe200000108ff */
[----:B------:R-:W-:-:S03]  /*6e50*/  ISETP.NE.AND P1, PT, R7, RZ, PT ;  /* 0x000000ff0700720c */ /* 0x000fc60003f25270 */
        /* <DEDUP_REMOVED lines=8> */
.L_x_29269:
[----:B------:R-:W-:Y:S05]  /*6ee0*/  BSYNC B1 ;  /* 0x0000000000017941 */ /* 0x000fea0003800000 */
.L_x_29268:
[----:B------:R-:W-:-:S04]  /*6ef0*/  FMUL.FTZ R0, R5, 1.1920928955078125e-07 ;  /* 0x3400000005007820 */ /* 0x000fc80000410000 */
[----:B------:R-:W-:-:S07]  /*6f00*/  FMUL.FTZ R5, R11, R0 ;  /* 0x000000000b057220 */ /* 0x000fce0000410000 */
.L_x_29263:
[----:B------:R-:W-:Y:S05]  /*6f10*/  BSYNC B0 ;  /* 0x0000000000007941 */ /* 0x000fea0003800000 */
.L_x_29262:
[C---:B------:R-:W-:Y:S02]  /*6f20*/  FSETP.GTU.FTZ.AND P0, PT, |R5|.reuse, +INF , PT ;  /* 0x7f8000000500780b */ /* 0x040fe40003f1c200 */
[C---:B------:R-:W-:Y:S02]  /*6f30*/  LOP3.LUT R6, R5.reuse, 0x80000000, R6, 0xb8, !PT ;  /* 0x8000000005067812 */ /* 0x040fe400078eb806 */
[----:B------:R-:W-:Y:S02]  /*6f40*/  SHF.L.U32 R7, R4, 0x10, RZ ;  /* 0x0000001004077819 */ /* 0x000fe400000006ff */
[----:B------:R-:W-:Y:S02]  /*6f50*/  FSEL R6, R5, R6, P0 ;  /* 0x0000000605067208 */ /* 0x000fe40000000000 */
[----:B------:R-:W-:Y:S02]  /*6f60*/  FSETP.GEU.FTZ.AND P1, PT, R7, RZ, PT ;  /* 0x000000ff0700720b */ /* 0x000fe40003f3e000 */
[----:B------:R-:W-:-:S02]  /*6f70*/  FSETP.NEU.FTZ.AND P0, PT, R6, RZ, PT ;  /* 0x000000ff0600720b */ /* 0x000fc40003f1d000 */
[----:B------:R-:W-:-:S04]  /*6f80*/  FSETP.GEU.FTZ.AND P2, PT, R6, RZ, PT ;  /* 0x000000ff0600720b */ /* 0x000fc80003f5e000 */
[----:B------:R-:W-:-:S13]  /*6f90*/  PLOP3.LUT P0, PT, P0, P2, P1, 0x9f, 0x0 ;  /* 0x000000000000781c */ /* 0x000fda0000705317 */
[----:B------:R-:W-:-:S05]  /*6fa0*/  @!P0 FADD.FTZ R6, R6, R7 ;  /* 0x0000000706068221 */ /* 0x000fca0000010000 */
[----:B------:R-:W-:-:S05]  /*6fb0*/  F2FP.BF16.F32.PACK_AB R6, RZ, R6 ;  /* 0x00000006ff06723e */ /* 0x000fca00000010ff */
[----:B------:R-:W-:Y:S01]  /*6fc0*/  STG.E.U16 desc[UR4][R2.64], R6 ;  /* 0x0000000602007986 */ /* 0x000fe2000c101504 */
[----:B------:R-:W-:Y:S05]  /*6fd0*/  EXIT ;  /* 0x000000000000794d */ /* 0x000fea0003800000 */
.L_x_29271:
        /* <DEDUP_REMOVED lines=10> */
.L_x_57488:


//--------------------- .text._ZN2at6native27unrolled_elementwise_kernelINS0_13BinaryFunctorIN3c108BFloat16ES4_S4_ZZZNS0_21remainder_kernel_cudaERNS_18TensorIteratorBaseEENKUlvE0_clEvENKUlvE2_clEvEUlS4_S4_E_EESt5arrayIPcLm3EELi4E23TrivialOffsetCalculatorILi2EjESE_ILi1EjENS0_6memory15LoadWithoutCastENSH_16StoreWithoutCastEEEviT_T0_T2_T3_T4_T5_ --------------------------
	.section	.text._ZN2at6native27unrolled_elementwise_kernelINS0_13BinaryFunctorIN3c108BFloat16ES4_S4_ZZZNS0_21remainder_kernel_cudaERNS_18TensorIteratorBaseEENKUlvE0_clEvENKUlvE2_clEvEUlS4_S4_E_EESt5arrayIPcLm3EELi4E23TrivialOffsetCalculatorILi2EjESE_ILi1EjENS0_6memory15LoadWithoutCastENSH_16StoreWithoutCastEEEviT_T0_T2_T3_T4_T5_,"ax",@progbits
	.align	128
        .global         _ZN2at6native27unrolled_elementwise_kernelINS0_13BinaryFunctorIN3c108BFloat16ES4_S4_ZZZNS0_21remainder_kernel_cudaERNS_18TensorIteratorBaseEENKUlvE0_clEvENKUlvE2_clEvEUlS4_S4_E_EESt5arrayIPcLm3EELi4E23TrivialOffsetCalculatorILi2EjESE_ILi1EjENS0_6memory15LoadWithoutCastENSH_16StoreWithoutCastEEEviT_T0_T2_T3_T4_T5_
        .type           _ZN2at6native27unrolled_elementwise_kernelINS0_13BinaryFunctorIN3c108BFloat16ES4_S4_ZZZNS0_21remainder_kernel_cudaERNS_18TensorIteratorBaseEENKUlvE0_clEvENKUlvE2_clEvEUlS4_S4_E_EESt5arrayIPcLm3EELi4E23TrivialOffsetCalculatorILi2EjESE_ILi1EjENS0_6memory15LoadWithoutCastENSH_16StoreWithoutCastEEEviT_T0_T2_T3_T4_T5_,@function
        .size           _ZN2at6native27unrolled_elementwise_kernelINS0_13BinaryFunctorIN3c108BFloat16ES4_S4_ZZZNS0_21remainder_kernel_cudaERNS_18TensorIteratorBaseEENKUlvE0_clEvENKUlvE2_clEvEUlS4_S4_E_EESt5arrayIPcLm3EELi4E23TrivialOffsetCalculatorILi2EjESE_ILi1EjENS0_6memory15LoadWithoutCastENSH_16StoreWithoutCastEEEviT_T0_T2_T3_T4_T5_,(.L_x_57489 - _ZN2at6native27unrolled_elementwise_kernelINS0_13BinaryFunctorIN3c108BFloat16ES4_S4_ZZZNS0_21remainder_kernel_cudaERNS_18TensorIteratorBaseEENKUlvE0_clEvENKUlvE2_clEvEUlS4_S4_E_EESt5arrayIPcLm3EELi4E23TrivialOffsetCalculatorILi2EjESE_ILi1EjENS0_6memory15LoadWithoutCastENSH_16StoreWithoutCastEEEviT_T0_T2_T3_T4_T5_)
        .other          _ZN2at6native27unrolled_elementwise_kernelINS0_13BinaryFunctorIN3c108BFloat16ES4_S4_ZZZNS0_21remainder_kernel_cudaERNS_18TensorIteratorBaseEENKUlvE0_clEvENKUlvE2_clEvEUlS4_S4_E_EESt5arrayIPcLm3EELi4E23TrivialOffsetCalculatorILi2EjESE_ILi1EjENS0_6memory15LoadWithoutCastENSH_16StoreWithoutCastEEEviT_T0_T2_T3_T4_T5_,@"STO_CUDA_ENTRY STV_DEFAULT"
_ZN2at6native27unrolled_elementwise_kernelINS0_13BinaryFunctorIN3c108BFloat16ES4_S4_ZZZNS0_21remainder_kernel_cudaERNS_18TensorIteratorBaseEENKUlvE0_clEvENKUlvE2_clEvEUlS4_S4_E_EESt5arrayIPcLm3EELi4E23TrivialOffsetCalculatorILi2EjESE_ILi1EjENS0_6memory15LoadWithoutCastENSH_16StoreWithoutCastEEEviT_T0_T2_T3_T4_T5_:
.text._ZN2at6native27unrolled_elementwise_kernelINS0_13BinaryFunctorIN3c108BFloat16ES4_S4_ZZZNS0_21remainder_kernel_cudaERNS_18TensorIteratorBaseEENKUlvE0_clEvENKUlvE2_clEvEUlS4_S4_E_EESt5arrayIPcLm3EELi4E23TrivialOffsetCalculatorILi2EjESE_ILi1EjENS0_6memory15LoadWithoutCastENSH_16StoreWithoutCastEEEviT_T0_T2_T3_T4_T5_:
        /* <DEDUP_REMOVED lines=11> */
[----:B------:R-:W0:Y:S01]  /*00b0*/  @!P2 LDC.64 R16, c[0x0][0x220] ;  /* 0x00008800ff10ab82 */ /* 0x000e220000000a00 */
[----:B------:R-:W-:-:S05]  /*00c0*/  @!P2 VIADD R25, R25, 0x80 ;  /* 0x000000801919a836 */ /* 0x000fca0000000000 */
[CC--:B------:R-:W-:Y:S02]  /*00d0*/  ISETP.GE.AND P0, PT, R25.reuse, R12.reuse, PT ;  /* 0x0000000c1900720c */ /* 0x0c0fe40003f06270 */
[----:B------:R-:W1:Y:S11]  /*00e0*/  @!P2 LDC.64 R18, c[0x0][0x228] ;  /* 0x00008a00ff12ab82 */ /* 0x000e760000000a00 */
[----:B------:R-:W-:Y:S01]  /*00f0*/  @!P0 IMAD R27, R10, 0x200, R25 ;  /* 0x000002000a1b8824 */ /* 0x000fe200078e0219 */
[----:B------:R-:W-:Y:S01]  /*0100*/  @!P0 IADD3 R25, R25, 0x80, RZ ;  /* 0x0000008019198810 */ /* 0x000fe20007ffe0ff */
[----:B------:R-:W2:Y:S03]  /*0110*/  @!P0 LDC.64 R20, c[0x0][0x220] ;  /* 0x00008800ff148b82 */ /* 0x000ea60000000a00 */
[----:B------:R-:W-:Y:S01]  /*0120*/  ISETP.GE.AND P3, PT, R25, R12, PT ;  /* 0x0000000c1900720c */ /* 0x000fe20003f66270 */
[----:B0-----:R-:W-:-:S04]  /*0130*/  @!P2 IMAD.WIDE.U32 R16, R13, 0x2, R16 ;  /* 0x000000020d10a825 */ /* 0x001fc800078e0010 */
[----:B------:R-:W0:Y:S01]  /*0140*/  @!P0 LDC.64 R14, c[0x0][0x228] ;  /* 0x00008a00ff0e8b82 */ /* 0x000e220000000a00 */
[----:B------:R3:W5:Y:S01]  /*0150*/  @!P2 LDG.E.U16 R0, desc[UR4][R16.64] ;  /* 0x000000041000a981 */ /* 0x000762000c1e1500 */
[----:B------:R-:W-:Y:S01]  /*0160*/  PRMT R24, RZ, 0x7610, R24 ;  /* 0x00007610ff187816 */ /* 0x000fe20000000018 */
[----:B-1----:R-:W-:Y:S01]  /*0170*/  @!P2 IMAD.WIDE.U32 R18, R13, 0x2, R18 ;  /* 0x000000020d12a825 */ /* 0x002fe200078e0012 */
[----:B------:R-:W-:-:S04]  /*0180*/  PRMT R13, RZ, 0x7610, R13 ;  /* 0x00007610ff0d7816 */ /* 0x000fc8000000000d */
[----:B------:R-:W-:Y:S01]  /*0190*/  @!P3 IMAD R23, R10, 0x200, R25 ;  /* 0x000002000a17b824 */ /* 0x000fe200078e0219 */
[----:B------:R-:W1:Y:S01]  /*01a0*/  @!P3 LDC.64 R8, c[0x0][0x220] ;  /* 0x00008800ff08bb82 */ /* 0x000e620000000a00 */
[----:B------:R-:W-:Y:S02]  /*01b0*/  @!P3 VIADD R25, R25, 0x80 ;  /* 0x000000801919b836 */ /* 0x000fe40000000000 */
[----:B--2---:R-:W-:-:S03]  /*01c0*/  @!P0 IMAD.WIDE.U32 R20, R27, 0x2, R20 ;  /* 0x000000021b148825 */ /* 0x004fc600078e0014 */
[----:B------:R-:W-:Y:S02]  /*01d0*/  ISETP.GE.AND P1, PT, R25, R12, PT ;  /* 0x0000000c1900720c */ /* 0x000fe40003f26270 */
[----:B------:R-:W2:Y:S01]  /*01e0*/  @!P3 LDC.64 R6, c[0x0][0x228] ;  /* 0x00008a00ff06bb82 */ /* 0x000ea20000000a00 */
[----:B---3--:R-:W-:Y:S01]  /*01f0*/  PRMT R17, RZ, 0x7610, R17 ;  /* 0x00007610ff117816 */ /* 0x008fe20000000011 */
[----:B------:R3:W5:Y:S01]  /*0200*/  @!P2 LDG.E.U16 R13, desc[UR4][R18.64] ;  /* 0x00000004120da981 */ /* 0x000762000c1e1500 */
[----:B------:R-:W-:Y:S01]  /*0210*/  PRMT R16, RZ, 0x7610, R16 ;  /* 0x00007610ff107816 */ /* 0x000fe20000000010 */
[----:B0-----:R-:W-:Y:S02]  /*0220*/  @!P0 IMAD.WIDE.U32 R14, R27, 0x2, R14 ;  /* 0x000000021b0e8825 */ /* 0x001fe400078e000e */
[----:B------:R3:W5:Y:S05]  /*0230*/  @!P0 LDG.E.U16 R22, desc[UR4][R20.64] ;  /* 0x0000000414168981 */ /* 0x00076a000c1e1500 */
[----:B------:R-:W0:Y:S08]  /*0240*/  @!P1 LDC.64 R4, c[0x0][0x220] ;  /* 0x00008800ff049b82 */ /* 0x000e300000000a00 */
[----:B------:R-:W4:Y:S01]  /*0250*/  @!P1 LDC.64 R2, c[0x0][0x228] ;  /* 0x00008a00ff029b82 */ /* 0x000f220000000a00 */
[----:B------:R-:W-:-:S02]  /*0260*/  @!P1 IMAD R25, R10, 0x200, R25 ;  /* 0x000002000a199824 */ /* 0x000fc400078e0219 */
[----:B-1----:R-:W-:-:S04]  /*0270*/  @!P3 IMAD.WIDE.U32 R8, R23, 0x2, R8 ;  /* 0x000000021708b825 */ /* 0x002fc800078e0008 */
[----:B--2---:R-:W-:Y:S01]  /*0280*/  @!P3 IMAD.WIDE.U32 R6, R23, 0x2, R6 ;  /* 0x000000021706b825 */ /* 0x004fe200078e0006 */
[----:B------:R-:W-:Y:S01]  /*0290*/  PRMT R23, RZ, 0x7610, R23 ;  /* 0x00007610ff177816 */ /* 0x000fe20000000017 */
[----:B------:R3:W5:Y:S05]  /*02a0*/  @!P3 LDG.E.U16 R24, desc[UR4][R8.64] ;  /* 0x000000040818b981 */ /* 0x00076a000c1e1500 */
[----:B------:R3:W5:Y:S01]  /*02b0*/  @!P3 LDG.E.U16 R23, desc[UR4][R6.64] ;  /* 0x000000040617b981 */ /* 0x000762000c1e1500 */
[----:B0-----:R-:W-:-:S05]  /*02c0*/  @!P1 IMAD.WIDE.U32 R4, R25, 0x2, R4 ;  /* 0x0000000219049825 */ /* 0x001fca00078e0004 */
[----:B------:R3:W5:Y:S01]  /*02d0*/  @!P1 LDG.E.U16 R17, desc[UR4][R4.64] ;  /* 0x0000000404119981 */ /* 0x000762000c1e1500 */
[----:B----4-:R-:W-:Y:S01]  /*02e0*/  @!P1 IMAD.WIDE.U32 R2, R25, 0x2, R2 ;  /* 0x0000000219029825 */ /* 0x010fe200078e0002 */
[----:B------:R-:W-:-:S04]  /*02f0*/  PRMT R25, RZ, 0x7610, R25 ;  /* 0x00007610ff197816 */ /* 0x000fc80000000019 */
[----:B------:R3:W5:Y:S04]  /*0300*/  @!P1 LDG.E.U16 R16, desc[UR4][R2.64] ;  /* 0x0000000402109981 */ /* 0x000768000c1e1500 */
[----:B------:R3:W5:Y:S01]  /*0310*/  @!P0 LDG.E.U16 R25, desc[UR4][R14.64] ;  /* 0x000000040e198981 */ /* 0x000762000c1e1500 */
[----:B------:R-:W-:Y:S04]  /*0320*/  BSSY B1, `(.L_x_29272) ;  /* 0x000004f000017945 */ /* 0x000fe80003800000 */
[----:B------:R-:W-:Y:S05]  /*0330*/  @P2 BRA `(.L_x_29273) ;  /* 0x0000000400342947 */ /* 0x000fea0003800000 */
[----:B---3-5:R-:W-:Y:S01]  /*0340*/  IMAD.U32 R5, R13, 0x10000, RZ ;  /* 0x000100000d057824 */ /* 0x028fe200078e00ff */
        /* <DEDUP_REMOVED lines=28> */
.L_x_29279:
[----:B------:R-:W-:Y:S01]  /*0510*/  FSETP.GEU.FTZ.AND P0, PT, R7, -R6, PT ;  /* 0x800000060700720b */ /* 0x000fe20003f1e000 */
[----:B------:R-:W-:-:S12]  /*0520*/  FADD.FTZ R0, R0, -1 ;  /* 0xbf80000000007421 */ /* 0x000fd80000010000 */
[----:B------:R-:W-:-:S07]  /*0530*/  @!P0 FADD.FTZ R0, R0, -1 ;  /* 0xbf80000000008421 */ /* 0x000fce0000010000 */
.L_x_29278:
[----:B------:R-:W-:Y:S05]  /*0540*/  BSYNC B2 ;  /* 0x0000000000027941 */ /* 0x000fea0003800000 */
.L_x_29277:
[----:B------:R-:W-:Y:S01]  /*0550*/  FFMA.FTZ R3, -R6, R0, R3 ;  /* 0x0000000006037223 */ /* 0x000fe20000010103 */
[----:B------:R-:W-:Y:S06]  /*0560*/  BRA `(.L_x_29275) ;  /* 0x00000000007c7947 */ /* 0x000fec0003800000 */
.L_x_29276:
        /* <DEDUP_REMOVED lines=15> */
.L_x_29282:
        /* <DEDUP_REMOVED lines=13> */
.L_x_29281:
[----:B------:R-:W-:Y:S05]  /*0730*/  BSYNC B2 ;  /* 0x0000000000027941 */ /* 0x000fea0003800000 */
.L_x_29280:
[----:B------:R-:W-:-:S04]  /*0740*/  FMUL.FTZ R4, R4, 1.1920928955078125e-07 ;  /* 0x3400000004047820 */ /* 0x000fc80000410000 */
[----:B------:R-:W-:-:S07]  /*0750*/  FMUL.FTZ R3, R3, R4 ;  /* 0x0000000403037220 */ /* 0x000fce0000410000 */
.L_x_29275:
[----:B------:R-:W-:Y:S05]  /*0760*/  BSYNC B0 ;  /* 0x0000000000007941 */ /* 0x000fea0003800000 */
.L_x_29274:
        /* <DEDUP_REMOVED lines=8> */
[----:B------:R-:W-:-:S05]  /*07f0*/  @!P0 FADD.FTZ R2, R2, R13 ;  /* 0x0000000d02028221 */ /* 0x000fca0000010000 */
[----:B------:R-:W-:-:S07]  /*0800*/  F2FP.BF16.F32.PACK_AB R2, RZ, R2 ;  /* 0x00000002ff02723e */ /* 0x000fce00000010ff */
.L_x_29273:
[----:B------:R-:W-:Y:S05]  /*0810*/  BSYNC B1 ;  /* 0x0000000000017941 */ /* 0x000fea0003800000 */
.L_x_29272:
[----:B---3--:R-:W-:Y:S01]  /*0820*/  VIADD R3, R11, 0x80 ;  /* 0x000000800b037836 */ /* 0x008fe20000000000 */
        /* <DEDUP_REMOVED lines=32> */
.L_x_29290:
[----:B------:R-:W-:Y:S01]  /*0a30*/  FSETP.GEU.FTZ.AND P0, PT, R8, -R6, PT ;  /* 0x800000060800720b */ /* 0x000fe20003f1e000 */
[----:B------:R-:W-:-:S12]  /*0a40*/  FADD.FTZ R0, R0, -1 ;  /* 0xbf80000000007421 */ /* 0x000fd80000010000 */
[----:B------:R-:W-:-:S07]  /*0a50*/  @!P0 FADD.FTZ R0, R0, -1 ;  /* 0xbf80000000008421 */ /* 0x000fce0000010000 */
.L_x_29289:
[----:B------:R-:W-:Y:S05]  /*0a60*/  BSYNC B2 ;  /* 0x0000000000027941 */ /* 0x000fea0003800000 */
.L_x_29288:
[----:B------:R-:W-:Y:S01]  /*0a70*/  FFMA.FTZ R5, -R6, R0, R5 ;  /* 0x0000000006057223 */ /* 0x000fe20000010105 */
[----:B------:R-:W-:Y:S06]  /*0a80*/  BRA `(.L_x_29286) ;  /* 0x00000000007c7947 */ /* 0x000fec0003800000 */
.L_x_29287:
        /* <DEDUP_REMOVED lines=15> */
.L_x_29293:
        /* <DEDUP_REMOVED lines=13> */
.L_x_29292:
[----:B------:R-:W-:Y:S05]  /*0c50*/  BSYNC B2 ;  /* 0x0000000000027941 */ /* 0x000fea0003800000 */
.L_x_29291:
[----:B------:R-:W-:-:S04]  /*0c60*/  FMUL.FTZ R5, R5, 1.1920928955078125e-07 ;  /* 0x3400000005057820 */ /* 0x000fc80000410000 */
[----:B------:R-:W-:-:S07]  /*0c70*/  FMUL.FTZ R5, R4, R5 ;  /* 0x0000000504057220 */ /* 0x000fce0000410000 */
.L_x_29286:
[----:B------:R-:W-:Y:S05]  /*0c80*/  BSYNC B0 ;  /* 0x0000000000007941 */ /* 0x000fea0003800000 */
.L_x_29285:
        /* <DEDUP_REMOVED lines=10> */
.L_x_29284:
[----:B------:R-:W-:Y:S05]  /*0d30*/  BSYNC B1 ;  /* 0x0000000000017941 */ /* 0x000fea0003800000 */
.L_x_29283:
        /* <DEDUP_REMOVED lines=33> */
.L_x_29301:
[----:B------:R-:W-:Y:S01]  /*0f50*/  FSETP.GEU.FTZ.AND P0, PT, R9, -R8, PT ;  /* 0x800000080900720b */ /* 0x000fe20003f1e000 */
[----:B------:R-:W-:-:S12]  /*0f60*/  FADD.FTZ R0, R0, -1 ;  /* 0xbf80000000007421 */ /* 0x000fd80000010000 */
[----:B------:R-:W-:-:S07]  /*0f70*/  @!P0 FADD.FTZ R0, R0, -1 ;  /* 0xbf80000000008421 */ /* 0x000fce0000010000 */
.L_x_29300:
[----:B------:R-:W-:Y:S05]  /*0f80*/  BSYNC B2 ;  /* 0x0000000000027941 */ /* 0x000fea0003800000 */
.L_x_29299:
[----:B------:R-:W-:Y:S01]  /*0f90*/  FFMA.FTZ R5, -R8, R0, R5 ;  /* 0x0000000008057223 */ /* 0x000fe20000010105 */
[----:B------:R-:W-:Y:S06]  /*0fa0*/  BRA `(.L_x_29297) ;  /* 0x00000000007c7947 */ /* 0x000fec0003800000 */
.L_x_29298:
        /* <DEDUP_REMOVED lines=15> */
.L_x_29304:
        /* <DEDUP_REMOVED lines=13> */
.L_x_29303:
[----:B------:R-:W-:Y:S05]  /*1170*/  BSYNC B2 ;  /* 0x0000000000027941 */ /* 0x000fea0003800000 */
.L_x_29302:
[----:B------:R-:W-:-:S04]  /*1180*/  FMUL.FTZ R6, R6, 1.1920928955078125e-07 ;  /* 0x3400000006067820 */ /* 0x000fc80000410000 */
[----:B------:R-:W-:-:S07]  /*1190*/  FMUL.FTZ R5, R5, R6 ;  /* 0x0000000605057220 */ /* 0x000fce0000410000 */
.L_x_29297:
[----:B------:R-:W-:Y:S05]  /*11a0*/  BSYNC B0 ;  /* 0x0000000000007941 */ /* 0x000fea0003800000 */
.L_x_29296:
        /* <DEDUP_REMOVED lines=10> */
.L_x_29295:
[----:B------:R-:W-:Y:S05]  /*1250*/  BSYNC B1 ;  /* 0x0000000000017941 */ /* 0x000fea0003800000 */
.L_x_29294:
[----:B------:R-:W-:Y:S01]  /*1260*/  VIADD R7, R11, 0x180 ;  /* 0x000001800b077836 */ /* 0x000fe20000000000 */
[----:B------:R-:W-:Y:S04]  /*1270*/  BSSY B1, `(.L_x_29305) ;  /* 0x0000050000017945 */ /* 0x000fe80003800000 */
[----:B------:R-:W-:-:S13]  /*1280*/  ISETP.GE.AND P0, PT, R7, R12, PT ;  /* 0x0000000c0700720c */ /* 0x000fda0003f06270 */
[----:B------:R-:W-:Y:S05]  /*1290*/  @P0 BRA `(.L_x_29306) ;  /* 0x0000000400340947 */ /* 0x000fea0003800000 */
[----:B0----5:R-:W-:Y:S01]  /*12a0*/  IMAD.U32 R8, R16, 0x10000, RZ ;  /* 0x0001000010087824 */ /* 0x021fe200078e00ff */
        /* <DEDUP_REMOVED lines=28> */
.L_x_29312:
[----:B------:R-:W-:Y:S01]  /*1470*/  FSETP.GEU.FTZ.AND P0, PT, R7, -R13, PT ;  /* 0x8000000d0700720b */ /* 0x000fe20003f1e000 */
[----:B------:R-:W-:-:S12]  /*1480*/  FADD.FTZ R9, R9, -1 ;  /* 0xbf80000009097421 */ /* 0x000fd80000010000 */
[----:B------:R-:W-:-:S07]  /*1490*/  @!P0 FADD.FTZ R9, R9, -1 ;  /* 0xbf80000009098421 */ /* 0x000fce0000010000 */
.L_x_29311:
[----:B------:R-:W-:Y:S05]  /*14a0*/  BSYNC B2 ;  /* 0x0000000000027941 */ /* 0x000fea0003800000 */
.L_x_29310:
[----:B------:R-:W-:Y:S01]  /*14b0*/  FFMA.FTZ R0, -R13, R9, R0 ;  /* 0x000000090d007223 */ /* 0x000fe20000010100 */
[----:B------:R-:W-:Y:S06]  /*14c0*/  BRA `(.L_x_29308) ;  /* 0x00000000007c7947 */ /* 0x000fec0003800000 */
.L_x_29309:
        /* <DEDUP_REMOVED lines=15> */
.L_x_29315:
        /* <DEDUP_REMOVED lines=13> */
.L_x_29314:
[----:B------:R-:W-:Y:S05]  /*1690*/  BSYNC B2 ;  /* 0x0000000000027941 */ /* 0x000fea0003800000 */
.L_x_29313:
[----:B------:R-:W-:-:S04]  /*16a0*/  FMUL.FTZ R7, R6, 1.1920928955078125e-07 ;  /* 0x3400000006077820 */ /* 0x000fc80000410000 */
[----:B------:R-:W-:-:S07]  /*16b0*/  FMUL.FTZ R0, R14, R7 ;  /* 0x000000070e007220 */ /* 0x000fce0000410000 */
.L_x_29308:
[----:B------:R-:W-:Y:S05]  /*16c0*/  BSYNC B0 ;  /* 0x0000000000007941 */ /* 0x000fea0003800000 */
.L_x_29307:
        /* <DEDUP_REMOVED lines=10> */
.L_x_29306:
[----:B------:R-:W-:Y:S05]  /*1770*/  BSYNC B1 ;  /* 0x0000000000017941 */ /* 0x000fea0003800000 */
.L_x_29305:
[----:B------:R-:W-:Y:S01]  /*1780*/  ISETP.GE.AND P0, PT, R11, R12, PT ;  /* 0x0000000c0b00720c */ /* 0x000fe20003f06270 */
[----:B------:R-:W-:Y:S04]  /*1790*/  BSSY B0, `(.L_x_29316) ;  /* 0x0000017000007945 */ /* 0x000fe80003800000 */
[----:B------:R-:W-:Y:S08]  /*17a0*/  BSSY B1, `(.L_x_29317) ;  /* 0x000000f000017945 */ /* 0x000ff00003800000 */
[----:B------:R-:W-:Y:S05]  /*17b0*/  @P0 BRA `(.L_x_29318) ;  /* 0x0000000000340947 */ /* 0x000fea0003800000 */
[----:B------:R-:W1:Y:S01]  /*17c0*/  LDC.64 R6, c[0x0][0x218] ;  /* 0x00008600ff067b82 */ /* 0x000e620000000a00 */
[----:B------:R-:W-:-:S04]  /*17d0*/  IMAD R11, R10, 0x200, R11 ;  /* 0x000002000a0b7824 */ /* 0x000fc800078e020b */
[----:B-1----:R-:W-:Y:S01]  /*17e0*/  IMAD.WIDE.U32 R6, R11, 0x2, R6 ;  /* 0x000000020b067825 */ /* 0x002fe200078e0006 */
[----:B------:R-:W-:-:S04]  /*17f0*/  MOV R11, R3 ;  /* 0x00000003000b7202 */ /* 0x000fc80000000f00 */
[----:B------:R1:W-:Y:S01]  /*1800*/  STG.E.U16 desc[UR4][R6.64], R2 ;  /* 0x0000000206007986 */ /* 0x0003e2000c101504 */
[----:B------:R-:W-:-:S13]  /*1810*/  ISETP.GE.AND P0, PT, R11, R12, PT ;  /* 0x0000000c0b00720c */ /* 0x000fda0003f06270 */
[----:B------:R-:W-:Y:S05]  /*1820*/  @P0 BREAK B1 ;  /* 0x0000000000010942 */ /* 0x000fea0003800000 */
[----:B-1----:R-:W-:Y:S05]  /*1830*/  @P0 BRA `(.L_x_29319) ;  /* 0x0000000000300947 */ /* 0x002fea0003800000 */
[----:B------:R-:W1:Y:S01]  /*1840*/  LDC.64 R2, c[0x0][0x218] ;  /* 0x00008600ff027b82 */ /* 0x000e620000000a00 */
[----:B------:R-:W-:Y:S02]  /*1850*/  IMAD R7, R10, 0x200, R11 ;  /* 0x000002000a077824 */ /* 0x000fe400078e020b */
[----:B------:R-:W-:Y:S02]  /*1860*/  VIADD R11, R11, 0x80 ;  /* 0x000000800b0b7836 */ /* 0x000fe40000000000 */
[----:B-1----:R-:W-:-:S05]  /*1870*/  IMAD.WIDE.U32 R2, R7, 0x2, R2 ;  /* 0x0000000207027825 */ /* 0x002fca00078e0002 */
[----:B------:R1:W-:Y:S02]  /*1880*/  STG.E.U16 desc[UR4][R2.64], R4 ;  /* 0x0000000402007986 */ /* 0x0003e4000c101504 */
.L_x_29318:
[----:B------:R-:W-:Y:S05]  /*1890*/  BSYNC B1 ;  /* 0x0000000000017941 */ /* 0x000fea0003800000 */
.L_x_29317:
[----:B------:R-:W-:-:S13]  /*18a0*/  ISETP.GE.AND P0, PT, R11, R12, PT ;  /* 0x0000000c0b00720c */ /* 0x000fda0003f06270 */
[----:B-1----:R-:W1:Y:S01]  /*18b0*/  @!P0 LDC.64 R2, c[0x0][0x218] ;  /* 0x00008600ff028b82 */ /* 0x002e620000000a00 */
[----:B------:R-:W-:Y:S01]  /*18c0*/  @!P0 IMAD R7, R10, 0x200, R11 ;  /* 0x000002000a078824 */ /* 0x000fe200078e020b */
[----:B------:R-:W-:-:S03]  /*18d0*/  @!P0 IADD3 R11, R11, 0x80, RZ ;  /* 0x000000800b0b8810 */ /* 0x000fc60007ffe0ff */
[----:B-1----:R-:W-:-:S05]  /*18e0*/  @!P0 IMAD.WIDE.U32 R2, R7, 0x2, R2 ;  /* 0x0000000207028825 */ /* 0x002fca00078e0002 */
[----:B------:R1:W-:Y:S02]  /*18f0*/  @!P0 STG.E.U16 desc[UR4][R2.64], R5 ;  /* 0x0000000502008986 */ /* 0x0003e4000c101504 */
.L_x_29319:
[----:B------:R-:W-:Y:S05]  /*1900*/  BSYNC B0 ;  /* 0x0000000000007941 */ /* 0x000fea0003800000 */
.L_x_29316:
[----:B------:R-:W-:Y:S05]  /*1910*/  WARPSYNC.ALL ;  /* 0x0000000000007948 */ /* 0x000fea0003800000 */
[----:B------:R-:W-:-:S13]  /*1920*/  ISETP.GE.AND P0, PT, R11, R12, PT ;  /* 0x0000000c0b00720c */ /* 0x000fda0003f06270 */
[----:B------:R-:W-:Y:S05]  /*1930*/  @P0 EXIT ;  /* 0x000000000000094d */ /* 0x000fea0003800000 */
[----:B-1----:R-:W1:Y:S01]  /*1940*/  LDC.64 R2, c[0x0][0x218] ;  /* 0x00008600ff027b82 */ /* 0x002e620000000a00 */
[----:B------:R-:W-:-:S04]  /*1950*/  IMAD R11, R10, 0x200, R11 ;  /* 0x000002000a0b7824 */ /* 0x000fc800078e020b */
[----:B-1----:R-:W-:-:S05]  /*1960*/  IMAD.WIDE.U32 R2, R11, 0x2, R2 ;  /* 0x000000020b027825 */ /* 0x002fca00078e0002 */
[----:B-----5:R-:W-:Y:S01]  /*1970*/  STG.E.U16 desc[UR4][R2.64], R0 ;  /* 0x0000000002007986 */ /* 0x020fe2000c101504 */
[----:B------:R-:W-:Y:S05]  /*1980*/  EXIT ;  /* 0x000000000000794d */ /* 0x000fea0003800000 */
.L_x_29320:
        /* <DEDUP_REMOVED lines=15> */
.L_x_57489:


//--------------------- .text._ZN2at6native29vectorized_elementwise_kernelILi2ENS0_13BinaryFunctorIN3c108BFloat16ES4_S4_ZZZNS0_21remainder_kernel_cudaERNS_18TensorIteratorBaseEENKUlvE0_clEvENKUlvE2_clEvEUlS4_S4_E_EESt5arrayIPcLm3EEEEviT0_T1_ --------------------------
	.section	.text._ZN2at6native29vectorized_elementwise_kernelILi2ENS0_13BinaryFunctorIN3c108BFloat16ES4_S4_ZZZNS0_21remainder_kernel_cudaERNS_18TensorIteratorBaseEENKUlvE0_clEvENKUlvE2_clEvEUlS4_S4_E_EESt5arrayIPcLm3EEEEviT0_T1_,"ax",@progbits
	.align	128
        .global         _ZN2at6native29vectorized_elementwise_kernelILi2ENS0_13BinaryFunctorIN3c108BFloat16ES4_S4_ZZZNS0_21remainder_kernel_cudaERNS_18TensorIteratorBaseEENKUlvE0_clEvENKUlvE2_clEvEUlS4_S4_E_EESt5arrayIPcLm3EEEEviT0_T1_
        .type           _ZN2at6native29vectorized_elementwise_kernelILi2ENS0_13BinaryFunctorIN3c108BFloat16ES4_S4_ZZZNS0_21remainder_kernel_cudaERNS_18TensorIteratorBaseEENKUlvE0_clEvENKUlvE2_clEvEUlS4_S4_E_EESt5arrayIPcLm3EEEEviT0_T1_,@function
        .size           _ZN2at6native29vectorized_elementwise_kernelILi2ENS0_13BinaryFunctorIN3c108BFloat16ES4_S4_ZZZNS0_21remainder_kernel_cudaERNS_18TensorIteratorBaseEENKUlvE0_clEvENKUlvE2_clEvEUlS4_S4_E_EESt5arrayIPcLm3EEEEviT0_T1_,(.L_x_57490 - _ZN2at6native29vectorized_elementwise_kernelILi2ENS0_13BinaryFunctorIN3c108BFloat16ES4_S4_ZZZNS0_21remainder_kernel_cudaERNS_18TensorIteratorBaseEENKUlvE0_clEvENKUlvE2_clEvEUlS4_S4_E_EESt5arrayIPcLm3EEEEviT0_T1_)
        .other          _ZN2at6native29vectorized_elementwise_kernelILi2ENS0_13BinaryFunctorIN3c108BFloat16ES4_S4_ZZZNS0_21remainder_kernel_cudaERNS_18TensorIteratorBaseEENKUlvE0_clEvENKUlvE2_clEvEUlS4_S4_E_EESt5arrayIPcLm3EEEEviT0_T1_,@"STO_CUDA_ENTRY STV_DEFAULT"
_ZN2at6native29vectorized_elementwise_kernelILi2ENS0_13BinaryFunctorIN3c108BFloat16ES4_S4_ZZZNS0_21remainder_kernel_cudaERNS_18TensorIteratorBaseEENKUlvE0_clEvENKUlvE2_clEvEUlS4_S4_E_EESt5arrayIPcLm3EEEEviT0_T1_:
.text._ZN2at6native29vectorized_elementwise_kernelILi2ENS0_13BinaryFunctorIN3c108BFloat16ES4_S4_ZZZNS0_21remainder_kernel_cudaERNS_18TensorIteratorBaseEENKUlvE0_clEvENKUlvE2_clEvEUlS4_S4_E_EESt5arrayIPcLm3EEEEviT0_T1_:
        /* <DEDUP_REMOVED lines=14> */
[----:B------:R0:W5:Y:S04]  /*00e0*/  LDG.E R10, desc[UR4][R14.64+0x200] ;  /* 0x000200040e0a7981 */ /* 0x000168000c1e1900 */
[----:B------:R0:W5:Y:S01]  /*00f0*/  LDG.E R7, desc[UR4][R14.64+0x400] ;  /* 0x000400040e077981 */ /* 0x000162000c1e1900 */
[----:B------:R-:W-:-:S03]  /*0100*/  IMAD.WIDE.U32 R16, R2, 0x4, R8 ;  /* 0x0000000402107825 */ /* 0x000fc600078e0008 */
[----:B------:R-:W2:Y:S04]  /*0110*/  LDG.E R9, desc[UR4][R14.64] ;  /* 0x000000040e097981 */ /* 0x000ea8000c1e1900 */
[----:B------:R-:W3:Y:S04]  /*0120*/  LDG.E R8, desc[UR4][R16.64] ;  /* 0x0000000410087981 */ /* 0x000ee8000c1e1900 */
[----:B------:R0:W5:Y:S04]  /*0130*/  LDG.E R5, desc[UR4][R14.64+0x600] ;  /* 0x000600040e057981 */ /* 0x000168000c1e1900 */
[----:B------:R0:W5:Y:S04]  /*0140*/  LDG.E R11, desc[UR4][R16.64+0x200] ;  /* 0x00020004100b7981 */ /* 0x000168000c1e1900 */
[----:B------:R0:W5:Y:S04]  /*0150*/  LDG.E R6, desc[UR4][R16.64+0x400] ;  /* 0x0004000410067981 */ /* 0x000168000c1e1900 */
[----:B------:R0:W5:Y:S01]  /*0160*/  LDG.E R3, desc[UR4][R16.64+0x600] ;  /* 0x0006000410037981 */ /* 0x000162000c1e1900 */
[----:B------:R-:W-:Y:S01]  /*0170*/  BSSY B0, `(.L_x_29322) ;  /* 0x0000042000007945 */ /* 0x000fe20003800000 */
[----:B--2---:R-:W-:-:S02]  /*0180*/  IMAD.U32 R12, R9, 0x10000, RZ ;  /* 0x00010000090c7824 */ /* 0x004fc400078e00ff */
[----:B---3--:R-:W-:-:S05]  /*0190*/  IMAD.U32 R13, R8, 0x10000, RZ ;  /* 0x00010000080d7824 */ /* 0x008fca00078e00ff */
        /* <DEDUP_REMOVED lines=26> */
.L_x_29327:
[----:B------:R-:W-:Y:S01]  /*0340*/  FSETP.GEU.FTZ.AND P0, PT, R16, -R0, PT ;  /* 0x800000001000720b */ /* 0x000fe20003f1e000 */
[----:B------:R-:W-:-:S12]  /*0350*/  FADD.FTZ R14, R14, -1 ;  /* 0xbf8000000e0e7421 */ /* 0x000fd80000010000 */
[----:B------:R-:W-:-:S07]  /*0360*/  @!P0 FADD.FTZ R14, R14, -1 ;  /* 0xbf8000000e0e8421 */ /* 0x000fce0000010000 */
.L_x_29326:
[----:B------:R-:W-:Y:S05]  /*0370*/  BSYNC B1 ;  /* 0x0000000000017941 */ /* 0x000fea0003800000 */
.L_x_29325:
[----:B------:R-:W-:Y:S01]  /*0380*/  FFMA.FTZ R19, -R0, R14, R19 ;  /* 0x0000000e00137223 */ /* 0x000fe20000010113 */
[----:B------:R-:W-:Y:S06]  /*0390*/  BRA `(.L_x_29323) ;  /* 0x00000000007c7947 */ /* 0x000fec0003800000 */
.L_x_29324:
[C---:B------:R-:W-:Y:S01]  /*03a0*/  VIADD R14, R0.reuse, 0xf4800000 ;  /* 0xf4800000000e7836 */ /* 0x040fe20000000000 */
[----:B------:R-:W-:Y:S01]  /*03b0*/  FSETP.GT.FTZ.AND P0, PT, |R13|, RZ, PT ;  /* 0x000000ff0d00720b */ /* 0x000fe20003f14200 */
[----:B------:R-:W-:Y:S01]  /*03c0*/  BSSY B1, `(.L_x_29328) ;  /* 0x000001a000017945 */ /* 0x000fe20003800000 */
[----:B------:R-:W-:Y:S02]  /*03d0*/  LOP3.LUT R17, R0, 0xff800000, RZ, 0xc0, !PT ;  /* 0xff80000000117812 */ /* 0x000fe400078ec0ff */
[----:B------:R-:W-:Y:S02]  /*03e0*/  LOP3.LUT R14, R14, 0xff800000, RZ, 0xc0, !PT ;  /* 0xff8000000e0e7812 */ /* 0x000fe400078ec0ff */
[----:B------:R-:W-:-:S03]  /*03f0*/  ISETP.GT.U32.OR P0, PT, R19, 0x7f7fffff, !P0 ;  /* 0x7f7fffff1300780c */ /* 0x000fc60004704470 */
[C---:B------:R-:W-:Y:S01]  /*0400*/  IMAD.IADD R15, R19.reuse, 0x1, -R14 ;  /* 0x00000001130f7824 */ /* 0x040fe200078e0a0e */
        /* <DEDUP_REMOVED lines=8> */
.L_x_29330:
        /* <DEDUP_REMOVED lines=13> */
.L_x_29329:
[----:B------:R-:W-:Y:S05]  /*0560*/  BSYNC B1 ;  /* 0x0000000000017941 */ /* 0x000fea0003800000 */
.L_x_29328:
[----:B------:R-:W-:-:S04]  /*0570*/  FMUL.FTZ R15, R15, 1.1920928955078125e-07 ;  /* 0x340000000f0f7820 */ /* 0x000fc80000410000 */
[----:B------:R-:W-:-:S07]  /*0580*/  FMUL.FTZ R19, R14, R15 ;  /* 0x0000000f0e137220 */ /* 0x000fce0000410000 */
.L_x_29323:
[----:B------:R-:W-:Y:S05]  /*0590*/  BSYNC B0 ;  /* 0x0000000000007941 */ /* 0x000fea0003800000 */
.L_x_29322:
[C---:B------:R-:W-:Y:S01]  /*05a0*/  FSETP.GTU.FTZ.AND P0, PT, |R19|.reuse, +INF , PT ;  /* 0x7f8000001300780b */ /* 0x040fe20003f1c200 */
[----:B------:R-:W-:Y:S01]  /*05b0*/  BSSY B0, `(.L_x_29331) ;  /* 0x000004c000007945 */ /* 0x000fe20003800000 */
[----:B------:R-:W-:Y:S02]  /*05c0*/  LOP3.LUT R12, R19, 0x80000000, R12, 0xb8, !PT ;  /* 0x80000000130c7812 */ /* 0x000fe400078eb80c */
[----:B------:R-:W-:Y:S02]  /*05d0*/  PRMT R9, R9, 0x7632, R9 ;  /* 0x0000763209097816 */ /* 0x000fe40000000009 */
[----:B------:R-:W-:Y:S02]  /*05e0*/  FSEL R19, R19, R12, P0 ;  /* 0x0000000c13137208 */ /* 0x000fe40000000000 */
[----:B------:R-:W-:Y:S01]  /*05f0*/  PRMT R12, R8, 0x7632, R12 ;  /* 0x00007632080c7816 */ /* 0x000fe2000000000c */
[----:B------:R-:W-:Y:S01]  /*0600*/  IMAD.U32 R9, R9, 0x10000, RZ ;  /* 0x0001000009097824 */ /* 0x000fe200078e00ff */
[----:B------:R-:W-:Y:S01]  /*0610*/  FSETP.GEU.FTZ.AND P1, PT, R13, RZ, PT ;  /* 0x000000ff0d00720b */ /* 0x000fe20003f3e000 */
[----:B------:R-:W-:Y:S01]  /*0620*/  IMAD.MOV.U32 R8, RZ, RZ, R19 ;  /* 0x000000ffff087224 */ /* 0x000fe200078e0013 */
[C---:B------:R-:W-:Y:S01]  /*0630*/  FSETP.NEU.FTZ.AND P0, PT, R19.reuse, RZ, PT ;  /* 0x000000ff1300720b */ /* 0x040fe20003f1d000 */
[----:B------:R-:W-:Y:S01]  /*0640*/  IMAD.U32 R12, R12, 0x10000, RZ ;  /* 0x000100000c0c7824 */ /* 0x000fe200078e00ff */
[----:B------:R-:W-:Y:S01]  /*0650*/  FSETP.GEU.FTZ.AND P2, PT, R19, RZ, PT ;  /* 0x000000ff1300720b */ /* 0x000fe20003f5e000 */
[----:B------:R-:W-:-:S03]  /*0660*/  FADD.FTZ R15, |R9|, -RZ ;  /* 0x800000ff090f7221 */ /* 0x000fc60000010200 */
[----:B------:R-:W-:Y:S02]  /*0670*/  PLOP3.LUT P0, PT, P0, P2, P1, 0x9f, 0x0 ;  /* 0x000000000000781c */ /* 0x000fe40000705317 */
[----:B------:R-:W-:-:S11]  /*0680*/  FSETP.GEU.FTZ.AND P1, PT, |R9|, |R12|, PT ;  /* 0x4000000c0900720b */ /* 0x000fd60003f3e200 */
[----:B------:R-:W-:Y:S02]  /*0690*/  @!P0 FADD.FTZ R8, R13, R8 ;  /* 0x000000080d088221 */ /* 0x000fe40000010000 */
        /* <DEDUP_REMOVED lines=24> */
.L_x_29336:
[----:B------:R-:W-:Y:S01]  /*0820*/  FSETP.GEU.FTZ.AND P0, PT, R17, -R0, PT ;  /* 0x800000001100720b */ /* 0x000fe20003f1e000 */
[----:B------:R-:W-:-:S12]  /*0830*/  FADD.FTZ R16, R16, -1 ;  /* 0xbf80000010107421 */ /* 0x000fd80000010000 */
[----:B------:R-:W-:-:S07]  /*0840*/  @!P0 FADD.FTZ R16, R16, -1 ;  /* 0xbf80000010108421 */ /* 0x000fce0000010000 */
.L_x_29335:
[----:B------:R-:W-:Y:S05]  /*0850*/  BSYNC B1 ;  /* 0x0000000000017941 */ /* 0x000fea0003800000 */
.L_x_29334:
[----:B------:R-:W-:Y:S01]  /*0860*/  FFMA.FTZ R15, -R0, R16, R15 ;  /* 0x00000010000f7223 */ /* 0x000fe2000001010f */
[----:B------:R-:W-:Y:S06]  /*0870*/  BRA `(.L_x_29332) ;  /* 0x00000000007c7947 */ /* 0x000fec0003800000 */
.L_x_29333:
        /* <DEDUP_REMOVED lines=15> */
.L_x_29339:
        /* <DEDUP_REMOVED lines=13> */
.L_x_29338:
[----:B------:R-:W-:Y:S05]  /*0a40*/  BSYNC B1 ;  /* 0x0000000000017941 */ /* 0x000fea0003800000 */
.L_x_29337:
[----:B------:R-:W-:-:S04]  /*0a50*/  FMUL.FTZ R14, R14, 1.1920928955078125e-07 ;  /* 0x340000000e0e7820 */ /* 0x000fc80000410000 */
[----:B-1----:R-:W-:-:S07]  /*0a60*/  FMUL.FTZ R15, R13, R14 ;  /* 0x0000000e0d0f7220 */ /* 0x002fce0000410000 */
.L_x_29332:
[----:B------:R-:W-:Y:S05]  /*0a70*/  BSYNC B0 ;  /* 0x0000000000007941 */ /* 0x000fea0003800000 */
.L_x_29331:
[C---:B------:R-:W-:Y:S01]  /*0a80*/  FSETP.GTU.FTZ.AND P0, PT, |R15|.reuse, +INF , PT ;  /* 0x7f8000000f00780b */ /* 0x040fe20003f1c200 */
[----:B-----5:R-:W-:Y:S01]  /*0a90*/  IMAD.U32 R14, R10, 0x10000, RZ ;  /* 0x000100000a0e7824 */ /* 0x020fe200078e00ff */
[C---:B------:R-:W-:Y:S01]  /*0aa0*/  LOP3.LUT R0, R15.reuse, 0x80000000, R9, 0xb8, !PT ;  /* 0x800000000f007812 */ /* 0x040fe200078eb809 */
[----:B------:R-:W-:Y:S01]  /*0ab0*/  BSSY B0, `(.L_x_29340) ;  /* 0x0000047000007945 */ /* 0x000fe20003800000 */
[----:B------:R-:W-:Y:S02]  /*0ac0*/  FSETP.GEU.FTZ.AND P1, PT, R12, RZ, PT ;  /* 0x000000ff0c00720b */ /* 0x000fe40003f3e000 */
[----:B------:R-:W-:Y:S01]  /*0ad0*/  FSEL R9, R15, R0, P0 ;  /* 0x000000000f097208 */ /* 0x000fe20000000000 */
[----:B------:R-:W-:Y:S01]  /*0ae0*/  FADD.FTZ R15, |R14|, -RZ ;  /* 0x800000ff0e0f7221 */ /* 0x000fe20000010200 */
[----:B------:R-:W-:Y:S02]  /*0af0*/  SHF.L.U32 R13, R11, 0x10, RZ ;  /* 0x000000100b0d7819 */ /* 0x000fe400000006ff */
[----:B------:R-:W-:-:S02]  /*0b00*/  FSETP.NEU.FTZ.AND P0, PT, R9, RZ, PT ;  /* 0x000000ff0900720b */ /* 0x000fc40003f1d000 */
[----:B------:R-:W-:-:S04]  /*0b10*/  FSETP.GEU.FTZ.AND P2, PT, R9, RZ, PT ;  /* 0x000000ff0900720b */ /* 0x000fc80003f5e000 */
        /* <DEDUP_REMOVED lines=27> */
.L_x_29345:
[----:B------:R-:W-:Y:S01]  /*0cd0*/  FSETP.GEU.FTZ.AND P0, PT, R17, -R0, PT ;  /* 0x800000001100720b */ /* 0x000fe20003f1e000 */
[----:B------:R-:W-:-:S12]  /*0ce0*/  FADD.FTZ R12, R12, -1 ;  /* 0xbf8000000c0c7421 */ /* 0x000fd80000010000 */
[----:B------:R-:W-:-:S07]  /*0cf0*/  @!P0 FADD.FTZ R12, R12, -1 ;  /* 0xbf8000000c0c8421 */ /* 0x000fce0000010000 */
.L_x_29344:
[----:B------:R-:W-:Y:S05]  /*0d00*/  BSYNC B1 ;  /* 0x0000000000017941 */ /* 0x000fea0003800000 */
.L_x_29343:
[----:B------:R-:W-:Y:S01]  /*0d10*/  FFMA.FTZ R15, -R0, R12, R15 ;  /* 0x0000000c000f7223 */ /* 0x000fe2000001010f */
[----:B------:R-:W-:Y:S06]  /*0d20*/  BRA `(.L_x_29341) ;  /* 0x00000000007c7947 */ /* 0x000fec0003800000 */
.L_x_29342:
[C---:B------:R-:W-:Y:S01]  /*0d30*/  VIADD R12, R0.reuse, 0xf4800000 ;  /* 0xf4800000000c7836 */ /* 0x040fe20000000000 */
[----:B------:R-:W-:Y:S01]  /*0d40*/  FSETP.GT.FTZ.AND P0, PT, |R13|, RZ, PT ;  /* 0x000000ff0d00720b */ /* 0x000fe20003f14200 */
[----:B------:R-:W-:Y:S01]  /*0d50*/  BSSY B1, `(.L_x_29346) ;  /* 0x000001a000017945 */ /* 0x000fe20003800000 */
[----:B0-----:R-:W-:Y:S02]  /*0d60*/  LOP3.LUT R17, R0, 0xff800000, RZ, 0xc0, !PT ;  /* 0xff80000000117812 */ /* 0x001fe400078ec0ff */
        /* <DEDUP_REMOVED lines=11> */
.L_x_29348:
        /* <DEDUP_REMOVED lines=13> */
.L_x_29347:
[----:B------:R-:W-:Y:S05]  /*0ef0*/  BSYNC B1 ;  /* 0x0000000000017941 */ /* 0x000fea0003800000 */
.L_x_29346:
[----:B------:R-:W-:-:S04]  /*0f00*/  FMUL.FTZ R15, R15, 1.1920928955078125e-07 ;  /* 0x340000000f0f7820 */ /* 0x000fc80000410000 */
[----:B------:R-:W-:-:S07]  /*0f10*/  FMUL.FTZ R15, R12, R15 ;  /* 0x0000000f0c0f7220 */ /* 0x000fce0000410000 */
.L_x_29341:
[----:B------:R-:W-:Y:S05]  /*0f20*/  BSYNC B0 ;  /* 0x0000000000007941 */ /* 0x000fea0003800000 */
.L_x_29340:
[----:B------:R-:W-:Y:S01]  /*0f30*/  PRMT R11, R10, 0x7632, R11 ;  /* 0x000076320a0b7816 */ /* 0x000fe2000000000b */
[----:B------:R-:W-:Y:S01]  /*0f40*/  BSSY B0, `(.L_x_29349) ;  /* 0x000004c000007945 */ /* 0x000fe20003800000 */
[C---:B------:R-:W-:Y:S02]  /*0f50*/  FSETP.GTU.FTZ.AND P0, PT, |R15|.reuse, +INF , PT ;  /* 0x7f8000000f00780b */ /* 0x040fe40003f1c200 */
[----:B------:R-:W-:Y:S02]  /*0f60*/  LOP3.LUT R14, R15, 0x80000000, R14, 0xb8, !PT ;  /* 0x800000000f0e7812 */ /* 0x000fe400078eb80e */
[----:B------:R-:W-:Y:S02]  /*0f70*/  PRMT R12, R11, 0x7632, R12 ;  /* 0x000076320b0c7816 */ /* 0x000fe4000000000c */
[----:B------:R-:W-:Y:S02]  /*0f80*/  FSEL R14, R15, R14, P0 ;  /* 0x0000000e0f0e7208 */ /* 0x000fe40000000000 */
[----:B------:R-:W-:Y:S01]  /*0f90*/  FSETP.GEU.FTZ.AND P1, PT, R13, RZ, PT ;  /* 0x000000ff0d00720b */ /* 0x000fe20003f3e000 */
[----:B------:R-:W-:Y:S01]  /*0fa0*/  IMAD.U32 R12, R12, 0x10000, RZ ;  /* 0x000100000c0c7824 */ /* 0x000fe200078e00ff */
[C---:B------:R-:W-:Y:S01]  /*0fb0*/  FSETP.NEU.FTZ.AND P0, PT, R14.reuse, RZ, PT ;  /* 0x000000ff0e00720b */ /* 0x040fe20003f1d000 */
[----:B------:R-:W-:Y:S01]  /*0fc0*/  IMAD.MOV.U32 R10, RZ, RZ, R14 ;  /* 0x000000ffff0a7224 */ /* 0x000fe200078e000e */
[----:B------:R-:W-:-:S02]  /*0fd0*/  FSETP.GEU.FTZ.AND P2, PT, R14, RZ, PT ;  /* 0x000000ff0e00720b */ /* 0x000fc40003f5e000 */
[----:B------:R-:W-:Y:S02]  /*0fe0*/  SHF.L.U32 R11, R11, 0x10, RZ ;  /* 0x000000100b0b7819 */ /* 0x000fe400000006ff */
[----:B------:R-:W-:Y:S02]  /*0ff0*/  PLOP3.LUT P0, PT, P0, P2, P1, 0x9f, 0x0 ;  /* 0x000000000000781c */ /* 0x000fe40000705317 */
[C---:B------:R-:W-:Y:S01]  /*1000*/  FSETP.GEU.FTZ.AND P1, PT, |R11|.reuse, |R12|, PT ;  /* 0x4000000c0b00720b */ /* 0x040fe20003f3e200 */
[----:B------:R-:W-:-:S10]  /*1010*/  FADD.FTZ R15, |R11|, -RZ ;  /* 0x800000ff0b0f7221 */ /* 0x000fd40000010200 */
        /* <DEDUP_REMOVED lines=25> */
.L_x_29354:
[----:B------:R-:W-:Y:S01]  /*11b0*/  FSETP.GEU.FTZ.AND P0, PT, R17, -R0, PT ;  /* 0x800000001100720b */ /* 0x000fe20003f1e000 */
[----:B------:R-:W-:-:S12]  /*11c0*/  FADD.FTZ R16, R16, -1 ;  /* 0xbf80000010107421 */ /* 0x000fd80000010000 */
[----:B------:R-:W-:-:S07]  /*11d0*/  @!P0 FADD.FTZ R16, R16, -1 ;  /* 0xbf80000010108421 */ /* 0x000fce0000010000 */
.L_x_29353:
[----:B------:R-:W-:Y:S05]  /*11e0*/  BSYNC B1 ;  /* 0x0000000000017941 */ /* 0x000fea0003800000 */
.L_x_29352:
[----:B------:R-:W-:Y:S01]  /*11f0*/  FFMA.FTZ R15, -R0, R16, R15 ;  /* 0x00000010000f7223 */ /* 0x000fe2000001010f */
[----:B------:R-:W-:Y:S06]  /*1200*/  BRA `(.L_x_29350) ;  /* 0x00000000007c7947 */ /* 0x000fec0003800000 */
.L_x_29351:
        /* <DEDUP_REMOVED lines=15> */
.L_x_29357:
        /* <DEDUP_REMOVED lines=13> */
.L_x_29356:
[----:B------:R-:W-:Y:S05]  /*13d0*/  BSYNC B1 ;  /* 0x0000000000017941 */ /* 0x000fea0003800000 */
.L_x_29355:
[----:B------:R-:W-:-:S04]  /*13e0*/  FMUL.FTZ R14, R14, 1.1920928955078125e-07 ;  /* 0x340000000e0e7820 */ /* 0x000fc80000410000 */
[----:B-1----:R-:W-:-:S07]  /*13f0*/  FMUL.FTZ R15, R13, R14 ;  /* 0x0000000e0d0f7220 */ /* 0x002fce0000410000 */
.L_x_29350:
[----:B------:R-:W-:Y:S05]  /*1400*/  BSYNC B0 ;  /* 0x0000000000007941 */ /* 0x000fea0003800000 */
.L_x_29349:
[----:B------:R-:W-:Y:S01]  /*1410*/  FSETP.GTU.FTZ.AND P0, PT, |R15|, +INF , PT ;  /* 0x7f8000000f00780b */ /* 0x000fe20003f1c200 */
[----:B------:R-:W-:Y:S01]  /*1420*/  IMAD.U32 R14, R7, 0x10000, RZ ;  /* 0x00010000070e7824 */ /* 0x000fe200078e00ff */
[C---:B------:R-:W-:Y:S01]  /*1430*/  LOP3.LUT R0, R15.reuse, 0x80000000, R11, 0xb8, !PT ;  /* 0x800000000f007812 */ /* 0x040fe200078eb80b */
[----:B------:R-:W-:Y:S01]  /*1440*/  IMAD.U32 R13, R6, 0x10000, RZ ;  /* 0x00010000060d7824 */ /* 0x000fe200078e00ff */
[----:B------:R-:W-:Y:S01]  /*1450*/  FSETP.GEU.FTZ.AND P1, PT, R12, RZ, PT ;  /* 0x000000ff0c00720b */ /* 0x000fe20003f3e000 */
[----:B------:R-:W-:Y:S01]  /*1460*/  BSSY B0, `(.L_x_29358) ;  /* 0x0000045000007945 */ /* 0x000fe20003800000 */
[----:B------:R-:W-:Y:S01]  /*1470*/  FSEL R11, R15, R0, P0 ;  /* 0x000000000f0b7208 */ /* 0x000fe20000000000 */
[----:B------:R-:W-:-:S03]  /*1480*/  FADD.FTZ R15, |R14|, -RZ ;  /* 0x800000ff0e0f7221 */ /* 0x000fc60000010200 */
[C---:B------:R-:W-:Y:S02]  /*1490*/  FSETP.NEU.FTZ.AND P0, PT, R11.reuse, RZ, PT ;  /* 0x000000ff0b00720b */ /* 0x040fe40003f1d000 */
        /* <DEDUP_REMOVED lines=28> */
.L_x_29363:
[----:B------:R-:W-:Y:S01]  /*1660*/  FSETP.GEU.FTZ.AND P0, PT, R17, -R0, PT ;  /* 0x800000001100720b */ /* 0x000fe20003f1e000 */
[----:B------:R-:W-:-:S12]  /*1670*/  FADD.FTZ R12, R12, -1 ;  /* 0xbf8000000c0c7421 */ /* 0x000fd80000010000 */
[----:B------:R-:W-:-:S07]  /*1680*/  @!P0 FADD.FTZ R12, R12, -1 ;  /* 0xbf8000000c0c8421 */ /* 0x000fce0000010000 */
.L_x_29362:
[----:B------:R-:W-:Y:S05]  /*1690*/  BSYNC B1 ;  /* 0x0000000000017941 */ /* 0x000fea0003800000 */
.L_x_29361:
[----:B------:R-:W-:Y:S01]  /*16a0*/  FFMA.FTZ R15, -R0, R12, R15 ;  /* 0x0000000c000f7223 */ /* 0x000fe2000001010f */
[----:B------:R-:W-:Y:S06]  /*16b0*/  BRA `(.L_x_29359) ;  /* 0x00000000007c7947 */ /* 0x000fec0003800000 */
.L_x_29360:
[C---:B------:R-:W-:Y:S01]  /*16c0*/  VIADD R12, R0.reuse, 0xf4800000 ;  /* 0xf4800000000c7836 */ /* 0x040fe20000000000 */
[----:B------:R-:W-:Y:S01]  /*16d0*/  FSETP.GT.FTZ.AND P0, PT, |R13|, RZ, PT ;  /* 0x000000ff0d00720b */ /* 0x000fe20003f14200 */
[----:B------:R-:W-:Y:S01]  /*16e0*/  BSSY B1, `(.L_x_29364) ;  /* 0x000001a000017945 */ /* 0x000fe20003800000 */
[----:B0-----:R-:W-:Y:S02]  /*16f0*/  LOP3.LUT R17, R0, 0xff800000, RZ, 0xc0, !PT ;  /* 0xff80000000117812 */ /* 0x001fe400078ec0ff */
        /* <DEDUP_REMOVED lines=11> */
.L_x_29366:
        /* <DEDUP_REMOVED lines=13> */
.L_x_29365:
[----:B------:R-:W-:Y:S05]  /*1880*/  BSYNC B1 ;  /* 0x0000000000017941 */ /* 0x000fea0003800000 */
.L_x_29364:
[----:B------:R-:W-:-:S04]  /*1890*/  FMUL.FTZ R15, R15, 1.1920928955078125e-07 ;  /* 0x340000000f0f7820 */ /* 0x000fc80000410000 */
[----:B------:R-:W-:-:S07]  /*18a0*/  FMUL.FTZ R15, R12, R15 ;  /* 0x0000000f0c0f7220 */ /* 0x000fce0000410000 */
.L_x_29359:
[----:B------:R-:W-:Y:S05]  /*18b0*/  BSYNC B0 ;  /* 0x0000000000007941 */ /* 0x000fea0003800000 */
.L_x_29358:
[C---:B------:R-:W-:Y:S01]  /*18c0*/  FSETP.GTU.FTZ.AND P0, PT, |R15|.reuse, +INF , PT ;  /* 0x7f8000000f00780b */ /* 0x040fe20003f1c200 */
[----:B------:R-:W-:Y:S01]  /*18d0*/  BSSY B0, `(.L_x_29367) ;  /* 0x000004c000007945 */ /* 0x000fe20003800000 */
[----:B------:R-:W-:Y:S02]  /*18e0*/  LOP3.LUT R14, R15, 0x80000000, R14, 0xb8, !PT ;  /* 0x800000000f0e7812 */ /* 0x000fe400078eb80e */
[----:B------:R-:W-:Y:S02]  /*18f0*/  PRMT R12, R7, 0x7632, R12 ;  /* 0x00007632070c7816 */ /* 0x000fe4000000000c */
[----:B------:R-:W-:Y:S02]  /*1900*/  PRMT R7, R6, 0x7632, R7 ;  /* 0x0000763206077816 */ /* 0x000fe40000000007 */
[----:B------:R-:W-:Y:S01]  /*1910*/  FSEL R14, R15, R14, P0 ;  /* 0x0000000e0f0e7208 */ /* 0x000fe20000000000 */
[----:B------:R-:W-:Y:S01]  /*1920*/  IMAD.U32 R12, R12, 0x10000, RZ ;  /* 0x000100000c0c7824 */ /* 0x000fe200078e00ff */
[----:B------:R-:W-:Y:S01]  /*1930*/  FSETP.GEU.FTZ.AND P1, PT, R13, RZ, PT ;  /* 0x000000ff0d00720b */ /* 0x000fe20003f3e000 */
[----:B------:R-:W-:Y:S01]  /*1940*/  IMAD.U32 R7, R7, 0x10000, RZ ;  /* 0x0001000007077824 */ /* 0x000fe200078e00ff */
[----:B------:R-:W-:Y:S01]  /*1950*/  FSETP.NEU.FTZ.AND P0, PT, R14, RZ, PT ;  /* 0x000000ff0e00720b */ /* 0x000fe20003f1d000 */
[----:B------:R-:W-:Y:S01]  /*1960*/  FADD.FTZ R15, |R12|, -RZ ;  /* 0x800000ff0c0f7221 */ /* 0x000fe20000010200 */
[----:B------:R-:W-:-:S02]  /*1970*/  FSETP.GEU.FTZ.AND P2, PT, R14, RZ, PT ;  /* 0x000000ff0e00720b */ /* 0x000fc40003f5e000 */
[----:B------:R-:W-:Y:S02]  /*1980*/  MOV R6, R14 ;  /* 0x0000000e00067202 */ /* 0x000fe40000000f00 */
        /* <DEDUP_REMOVED lines=27> */
.L_x_29372:
[----:B------:R-:W-:Y:S01]  /*1b40*/  FSETP.GEU.FTZ.AND P0, PT, R14, -R0, PT ;  /* 0x800000000e00720b */ /* 0x000fe20003f1e000 */
[----:B------:R-:W-:-:S12]  /*1b50*/  FADD.FTZ R16, R16, -1 ;  /* 0xbf80000010107421 */ /* 0x000fd80000010000 */
[----:B------:R-:W-:-:S07]  /*1b60*/  @!P0 FADD.FTZ R16, R16, -1 ;  /* 0xbf80000010108421 */ /* 0x000fce0000010000 */
.L_x_29371:
[----:B------:R-:W-:Y:S05]  /*1b70*/  BSYNC B1 ;  /* 0x0000000000017941 */ /* 0x000fea0003800000 */
.L_x_29370:
[----:B------:R-:W-:Y:S01]  /*1b80*/  FFMA.FTZ R15, -R0, R16, R15 ;  /* 0x00000010000f7223 */ /* 0x000fe2000001010f */
[----:B------:R-:W-:Y:S06]  /*1b90*/  BRA `(.L_x_29368) ;  /* 0x00000000007c7947 */ /* 0x000fec0003800000 */
.L_x_29369:
        /* <DEDUP_REMOVED lines=15> */
.L_x_29375:
        /* <DEDUP_REMOVED lines=13> */
.L_x_29374:
[----:B------:R-:W-:Y:S05]  /*1d60*/  BSYNC B1 ;  /* 0x0000000000017941 */ /* 0x000fea0003800000 */
.L_x_29373:
[----:B------:R-:W-:-:S04]  /*1d70*/  FMUL.FTZ R14, R14, 1.1920928955078125e-07 ;  /* 0x340000000e0e7820 */ /* 0x000fc80000410000 */
[----:B-1----:R-:W-:-:S07]  /*1d80*/  FMUL.FTZ R15, R13, R14 ;  /* 0x0000000e0d0f7220 */ /* 0x002fce0000410000 */
.L_x_29368:
[----:B------:R-:W-:Y:S05]  /*1d90*/  BSYNC B0 ;  /* 0x0000000000007941 */ /* 0x000fea0003800000 */
.L_x_29367:
[----:B------:R-:W-:Y:S01]  /*1da0*/  FSETP.GTU.FTZ.AND P0, PT, |R15|, +INF , PT ;  /* 0x7f8000000f00780b */ /* 0x000fe20003f1c200 */
[----:B------:R-:W-:Y:S01]  /*1db0*/  IMAD.U32 R13, R3, 0x10000, RZ ;  /* 0x00010000030d7824 */ /* 0x000fe200078e00ff */
[----:B------:R-:W-:Y:S01]  /*1dc0*/  LOP3.LUT R12, R15, 0x80000000, R12, 0xb8, !PT ;  /* 0x800000000f0c7812 */ /* 0x000fe200078eb80c */
[----:B------:R-:W-:Y:S01]  /*1dd0*/  BSSY B0, `(.L_x_29376) ;  /* 0x0000047000007945 */ /* 0x000fe20003800000 */
[----:B------:R-:W-:Y:S02]  /*1de0*/  FSETP.GEU.FTZ.AND P1, PT, R7, RZ, PT ;  /* 0x000000ff0700720b */ /* 0x000fe40003f3e000 */
[----:B------:R-:W-:Y:S02]  /*1df0*/  FSEL R12, R15, R12, P0 ;  /* 0x0000000c0f0c7208 */ /* 0x000fe40000000000 */
[----:B------:R-:W-:Y:S02]  /*1e00*/  SHF.L.U32 R14, R5, 0x10, RZ ;  /* 0x00000010050e7819 */ /* 0x000fe400000006ff */
[----:B------:R-:W-:-:S02]  /*1e10*/  FSETP.NEU.FTZ.AND P0, PT, R12, RZ, PT ;  /* 0x000000ff0c00720b */ /* 0x000fc40003f1d000 */
        /* <DEDUP_REMOVED lines=29> */
.L_x_29381:
[----:B------:R-:W-:Y:S01]  /*1ff0*/  FSETP.GEU.FTZ.AND P0, PT, R16, -R0, PT ;  /* 0x800000001000720b */ /* 0x000fe20003f1e000 */
[----:B------:R-:W-:-:S12]  /*2000*/  FADD.FTZ R18, R18, -1 ;  /* 0xbf80000012127421 */ /* 0x000fd80000010000 */
[----:B------:R-:W-:-:S07]  /*2010*/  @!P0 FADD.FTZ R18, R18, -1 ;  /* 0xbf80000012128421 */ /* 0x000fce0000010000 */
.L_x_29380:
[----:B------:R-:W-:Y:S05]  /*2020*/  BSYNC B1 ;  /* 0x0000000000017941 */ /* 0x000fea0003800000 */
.L_x_29379:
[----:B------:R-:W-:Y:S01]  /*2030*/  FFMA.FTZ R15, -R0, R18, R15 ;  /* 0x00000012000f7223 */ /* 0x000fe2000001010f */
[----:B------:R-:W-:Y:S06]  /*2040*/  BRA `(.L_x_29377) ;  /* 0x00000000007c7947 */ /* 0x000fec0003800000 */
.L_x_29378:
[C---:B------:R-:W-:Y:S01]  /*2050*/  VIADD R7, R0.reuse, 0xf4800000 ;  /* 0xf480000000077836 */ /* 0x040fe20000000000 */
        /* <DEDUP_REMOVED lines=14> */
.L_x_29384:
        /* <DEDUP_REMOVED lines=13> */
.L_x_29383:
[----:B------:R-:W-:Y:S05]  /*2210*/  BSYNC B1 ;  /* 0x0000000000017941 */ /* 0x000fea0003800000 */
.L_x_29382:
[----:B------:R-:W-:-:S04]  /*2220*/  FMUL.FTZ R0, R15, 1.1920928955078125e-07 ;  /* 0x340000000f007820 */ /* 0x000fc80000410000 */
[----:B------:R-:W-:-:S07]  /*2230*/  FMUL.FTZ R15, R7, R0 ;  /* 0x00000000070f7220 */ /* 0x000fce0000410000 */
.L_x_29377:
[----:B------:R-:W-:Y:S05]  /*2240*/  BSYNC B0 ;  /* 0x0000000000007941 */ /* 0x000fea0003800000 */
.L_x_29376:
        /* <DEDUP_REMOVED lines=39> */
.L_x_29390:
[----:B------:R-:W-:Y:S01]  /*24c0*/  FSETP.GEU.FTZ.AND P0, PT, R18, -R0, PT ;  /* 0x800000001200720b */ /* 0x000fe20003f1e000 */
[----:B------:R-:W-:-:S12]  /*24d0*/  FADD.FTZ R20, R20, -1 ;  /* 0xbf80000014147421 */ /* 0x000fd80000010000 */
[----:B------:R-:W-:-:S07]  /*24e0*/  @!P0 FADD.FTZ R20, R20, -1 ;  /* 0xbf80000014148421 */ /* 0x000fce0000010000 */
.L_x_29389:
[----:B------:R-:W-:Y:S05]  /*24f0*/  BSYNC B1 ;  /* 0x0000000000017941 */ /* 0x000fea0003800000 */
.L_x_29388:
[----:B------:R-:W-:Y:S01]  /*2500*/  FFMA.FTZ R5, -R0, R20, R5 ;  /* 0x0000001400057223 */ /* 0x000fe20000010105 */
[----:B------:R-:W-:Y:S06]  /*2510*/  BRA `(.L_x_29386) ;  /* 0x00000000007c7947 */ /* 0x000fec0003800000 */
.L_x_29387:
        /* <DEDUP_REMOVED lines=15> */
.L_x_29393:
        /* <DEDUP_REMOVED lines=13> */
.L_x_29392:
[----:B------:R-:W-:Y:S05]  /*26e0*/  BSYNC B1 ;  /* 0x0000000000017941 */ /* 0x000fea0003800000 */
.L_x_29391:
[----:B------:R-:W-:-:S04]  /*26f0*/  FMUL.FTZ R0, R7, 1.1920928955078125e-07 ;  /* 0x3400000007007820 */ /* 0x000fc80000410000 */
[----:B------:R-:W-:-:S07]  /*2700*/  FMUL.FTZ R5, R5, R0 ;  /* 0x0000000005057220 */ /* 0x000fce0000410000 */
.L_x_29386:
[----:B------:R-:W-:Y:S05]  /*2710*/  BSYNC B0 ;  /* 0x0000000000007941 */ /* 0x000fea0003800000 */
.L_x_29385:
[----:B------:R-:W2:Y:S01]  /*2720*/  LDC.64 R18, c[0x0][0x218] ;  /* 0x00008600ff127b82 */ /* 0x000ea20000000a00 */
[C---:B------:R-:W-:Y:S02]  /*2730*/  FSETP.GTU.FTZ.AND P0, PT, |R5|.reuse, +INF , PT ;  /* 0x7f8000000500780b */ /* 0x040fe40003f1c200 */
[----:B------:R-:W-:Y:S02]  /*2740*/  LOP3.LUT R16, R5, 0x80000000, R16, 0xb8, !PT ;  /* 0x8000000005107812 */ /* 0x000fe400078eb810 */
[----:B------:R-:W-:Y:S02]  /*2750*/  FSETP.GEU.FTZ.AND P1, PT, R3, RZ, PT ;  /* 0x000000ff0300720b */ /* 0x000fe40003f3e000 */
[----:B------:R-:W-:Y:S02]  /*2760*/  FSEL R16, R5, R16, P0 ;  /* 0x0000001005107208 */ /* 0x000fe40000000000 */
[----:B------:R-:W-:Y:S02]  /*2770*/  F2FP.BF16.F32.PACK_AB R9, R9, R8 ;  /* 0x000000080909723e */ /* 0x000fe400000010ff */
[----:B------:R-:W-:-:S02]  /*2780*/  FSETP.NEU.FTZ.AND P0, PT, R16, RZ, PT ;  /* 0x000000ff1000720b */ /* 0x000fc40003f1d000 */
[----:B------:R-:W-:Y:S02]  /*2790*/  FSETP.GEU.FTZ.AND P2, PT, R16, RZ, PT ;  /* 0x000000ff1000720b */ /* 0x000fe40003f5e000 */
[----:B------:R-:W-:Y:S02]  /*27a0*/  F2FP.BF16.F32.PACK_AB R11, R11, R10 ;  /* 0x0000000a0b0b723e */ /* 0x000fe400000010ff */
[----:B------:R-:W-:Y:S01]  /*27b0*/  PLOP3.LUT P0, PT, P0, P2, P1, 0x9f, 0x0 ;  /* 0x000000000000781c */ /* 0x000fe20000705317 */
[----:B--2---:R-:W-:-:S12]  /*27c0*/  IMAD.WIDE.U32 R18, R4, 0x2, R18 ;  /* 0x0000000204127825 */ /* 0x004fd800078e0012 */
[----:B------:R-:W-:Y:S01]  /*27d0*/  @!P0 FADD.FTZ R16, R3, R16 ;  /* 0x0000001003108221 */ /* 0x000fe20000010000 */
[----:B------:R-:W-:Y:S01]  /*27e0*/  IMAD.WIDE R18, R2, 0x4, R18 ;  /* 0x0000000402127825 */ /* 0x000fe200078e0212 */
[----:B------:R-:W-:-:S03]  /*27f0*/  F2FP.BF16.F32.PACK_AB R3, R12, R6 ;  /* 0x000000060c03723e */ /* 0x000fc600000010ff */
[----:B------:R-:W-:Y:S01]  /*2800*/  F2FP.BF16.F32.PACK_AB R5, R16, R14 ;  /* 0x0000000e1005723e */ /* 0x000fe200000010ff */
[----:B------:R-:W-:Y:S04]  /*2810*/  STG.E desc[UR4][R18.64], R9 ;  /* 0x0000000912007986 */ /* 0x000fe8000c101904 */
[----:B------:R-:W-:Y:S04]  /*2820*/  STG.E desc[UR4][R18.64+0x200], R11 ;  /* 0x0002000b12007986 */ /* 0x000fe8000c101904 */
[----:B------:R-:W-:Y:S04]  /*2830*/  STG.E desc[UR4][R18.64+0x400], R3 ;  /* 0x0004000312007986 */ /* 0x000fe8000c101904 */
[----:B------:R-:W-:Y:S01]  /*2840*/  STG.E desc[UR4][R18.64+0x600], R5 ;  /* 0x0006000512007986 */ /* 0x000fe2000c101904 */
[----:B------:R-:W-:Y:S05]  /*2850*/  EXIT ;  /* 0x000000000000794d */ /* 0x000fea0003800000 */
.L_x_29321:
[----:B------:R-:W0:Y:S01]  /*2860*/  S2R R6, SR_TID.X ;  /* 0x0000000000067919 */ /* 0x000e220000002100 */
[----:B------:R-:W-:Y:S02]  /*2870*/  PRMT R8, RZ, 0x7610, R8 ;  /* 0x00007610ff087816 */ /* 0x000fe40000000008 */
[----:B0-----:R-:W-:Y:S01]  /*2880*/  ISETP.GE.AND P0, PT, R6, R5, PT ;  /* 0x000000050600720c */ /* 0x001fe20003f06270 */
[----:B------:R-:W-:-:S12]  /*2890*/  IMAD.MOV.U32 R27, RZ, RZ, R6 ;  /* 0x000000ffff1b7224 */ /* 0x000fd800078e0006 */
        /* <DEDUP_REMOVED lines=8> */
[----:B------:R-:W-:Y:S01]  /*2920*/  PRMT R20, RZ, 0x7610, R20 ;  /* 0x00007610ff147816 */ /* 0x000fe20000000014 */
[----:B0-----:R-:W-:-:S02]  /*2930*/  @!P0 IMAD.WIDE.U32 R16, R7, 0x2, R16 ;  /* 0x0000000207108825 */ /* 0x001fc400078e0010 */
[----:B------:R-:W-:-:S04]  /*2940*/  ISETP.GE.AND P5, PT, R27, R5, PT ;  /* 0x000000051b00720c */ /* 0x000fc80003fa6270 */
[----:B------:R-:W0:Y:S01]  /*2950*/  @!P4 LDC.64 R12, c[0x0][0x228] ;  /* 0x00008a00ff0ccb82 */ /* 0x000e220000000a00 */
[----:B------:R-:W-:Y:S01]  /*2960*/  PRMT R9, RZ, 0x7610, R9 ;  /* 0x00007610ff097816 */ /* 0x000fe20000000009 */
[----:B-1----:R-:W-:Y:S01]  /*2970*/  @!P0 IMAD.WIDE.U32 R22, R7, 0x2, R22 ;  /* 0x0000000207168825 */ /* 0x002fe200078e0016 */
[----:B------:R-:W-:-:S04]  /*2980*/  PRMT R7, RZ, 0x7610, R7 ;  /* 0x00007610ff077816 */ /* 0x000fc80000000007 */
[----:B------:R-:W5:Y:S02]  /*2990*/  @!P0 LDG.E.U16 R8, desc[UR4][R22.64] ;  /* 0x0000000416088981 */ /* 0x000f64000c1e1500 */
[C---:B------:R-:W-:Y:S01]  /*29a0*/  @!P5 IMAD.IADD R11, R4.reuse, 0x1, R27 ;  /* 0x00000001040bd824 */ /* 0x040fe200078e021b */
[----:B------:R-:W1:Y:S01]  /*29b0*/  @!P5 LDC.64 R2, c[0x0][0x228] ;  /* 0x00008a00ff02db82 */ /* 0x000e620000000a00 */
[----:B------:R-:W-:Y:S01]  /*29c0*/  @!P5 VIADD R27, R27, 0x80 ;  /* 0x000000801b1bd836 */ /* 0x000fe20000000000 */
[----:B------:R3:W5:Y:S04]  /*29d0*/  @!P0 LDG.E.U16 R7, desc[UR4][R16.64] ;  /* 0x0000000410078981 */ /* 0x000768000c1e1500 */
[CC--:B------:R-:W-:Y:S02]  /*29e0*/  ISETP.GE.AND P3, PT, R27.reuse, R5.reuse, PT ;  /* 0x000000051b00720c */ /* 0x0c0fe40003f66270 */
[----:B------:R-:W4:Y:S11]  /*29f0*/  @!P5 LDC.64 R24, c[0x0][0x220] ;  /* 0x00008800ff18db82 */ /* 0x000f360000000a00 */
[----:B------:R-:W-:Y:S01]  /*2a00*/  @!P3 IMAD.IADD R21, R4, 0x1, R27 ;  /* 0x000000010415b824 */ /* 0x000fe200078e021b */
[----:B------:R-:W-:Y:S01]  /*2a10*/  @!P3 IADD3 R27, R27, 0x80, RZ ;  /* 0x000000801b1bb810 */ /* 0x000fe20007ffe0ff */
[----:B------:R-:W4:Y:S03]  /*2a20*/  @!P3 LDC.64 R28, c[0x0][0x220] ;  /* 0x00008800ff1cbb82 */ /* 0x000f260000000a00 */
[----:B------:R-:W-:-:S05]  /*2a30*/  ISETP.GE.AND P1, PT, R27, R5, PT ;  /* 0x000000051b00720c */ /* 0x000fca0003f26270 */
[----:B------:R-:W4:Y:S08]  /*2a40*/  @!P3 LDC.64 R18, c[0x0][0x228] ;  /* 0x00008a00ff12bb82 */ /* 0x000f300000000a00 */
[----:B------:R-:W-:Y:S01]  /*2a50*/  @!P1 IMAD.IADD R0, R4, 0x1, R27 ;  /* 0x0000000104009824 */ /* 0x000fe200078e021b */
[----:B---3--:R-:W3:Y:S01]  /*2a60*/  @!P1 LDC.64 R16, c[0x0][0x220] ;  /* 0x00008800ff109b82 */ /* 0x008ee20000000a00 */
[----:B------:R-:W-:-:S05]  /*2a70*/  @!P1 VIADD R27, R27, 0x80 ;  /* 0x000000801b1b9836 */ /* 0x000fca0000000000 */
[----:B------:R-:W-:Y:S01]  /*2a80*/  ISETP.GE.AND P2, PT, R27, R5, PT ;  /* 0x000000051b00720c */ /* 0x000fe20003f46270 */
[----:B-1----:R-:W-:-:S04]  /*2a90*/  @!P5 IMAD.WIDE.U32 R2, R11, 0x2, R2 ;  /* 0x000000020b02d825 */ /* 0x002fc800078e0002 */
[C---:B--2---:R-:W-:Y:S01]  /*2aa0*/  @!P4 IMAD.WIDE.U32 R14, R10.reuse, 0x2, R14 ;  /* 0x000000020a0ec825 */ /* 0x044fe200078e000e */
[----:B------:R1:W5:Y:S03]  /*2ab0*/  @!P5 LDG.E.U16 R20, desc[UR4][R2.64] ;  /* 0x000000040214d981 */ /* 0x000366000c1e1500 */
[----:B0-----:R-:W-:Y:S01]  /*2ac0*/  @!P4 IMAD.WIDE.U32 R12, R10, 0x2, R12 ;  /* 0x000000020a0cc825 */ /* 0x001fe200078e000c */
[----:B------:R-:W-:Y:S01]  /*2ad0*/  PRMT R10, RZ, 0x7610, R10 ;  /* 0x00007610ff0a7816 */ /* 0x000fe2000000000a */
[----:B------:R0:W5:Y:S02]  /*2ae0*/  @!P4 LDG.E.U16 R9, desc[UR4][R14.64] ;  /* 0x000000040e09c981 */ /* 0x000164000c1e1500 */
[----:B------:R-:W2:Y:S01]  /*2af0*/  @!P2 LDC.64 R22, c[0x0][0x228] ;  /* 0x00008a00ff16ab82 */ /* 0x000ea20000000a00 */
[----:B-1----:R-:W-:Y:S02]  /*2b00*/  @!P2 IMAD.IADD R3, R4, 0x1, R27 ;  /* 0x000000010403a824 */ /* 0x002fe400078e021b */
[----:B------:R1:W5:Y:S01]  /*2b10*/  @!P4 LDG.E.U16 R10, desc[UR4][R12.64] ;  /* 0x000000040c0ac981 */ /* 0x000362000c1e1500 */
[----:B------:R-:W-:-:S04]  /*2b20*/  @!P2 VIADD R27, R27, 0x80 ;  /* 0x000000801b1ba836 */ /* 0x000fc80000000000 */
[----:B0-----:R-:W0:Y:S01]  /*2b30*/  @!P1 LDC.64 R14, c[0x0][0x228] ;  /* 0x00008a00ff0e9b82 */ /* 0x001e220000000a00 */
[----:B------:R-:W-:Y:S01]  /*2b40*/  ISETP.GE.AND P4, PT, R27, R5, PT ;  /* 0x000000051b00720c */ /* 0x000fe20003f86270 */
[----:B----4-:R-:W-:-:S06]  /*2b50*/  @!P5 IMAD.WIDE.U32 R24, R11, 0x2, R24 ;  /* 0x000000020b18d825 */ /* 0x010fcc00078e0018 */
[----:B-1----:R-:W1:Y:S01]  /*2b60*/  @!P2 LDC.64 R12, c[0x0][0x220] ;  /* 0x00008800ff0cab82 */ /* 0x002e620000000a00 */
[----:B------:R-:W-:Y:S01]  /*2b70*/  PRMT R11, RZ, 0x7610, R11 ;  /* 0x00007610ff0b7816 */ /* 0x000fe2000000000b */
[----:B------:R-:W-:-:S04]  /*2b80*/  @!P3 IMAD.WIDE.U32 R28, R21, 0x2, R28 ;  /* 0x00000002151cb825 */ /* 0x000fc800078e001c */
[----:B------:R-:W-:Y:S01]  /*2b90*/  @!P3 IMAD.WIDE.U32 R18, R21, 0x2, R18 ;  /* 0x000000021512b825 */ /* 0x000fe200078e0012 */
[----:B------:R-:W-:Y:S01]  /*2ba0*/  PRMT R21, RZ, 0x7610, R21 ;  /* 0x00007610ff157816 */ /* 0x000fe20000000015 */
[----:B------:R4:W5:Y:S05]  /*2bb0*/  @!P5 LDG.E.U16 R11, desc[UR4][R24.64] ;  /* 0x00000004180bd981 */ /* 0x00096a000c1e1500 */
[----:B------:R3:W5:Y:S01]  /*2bc0*/  @!P3 LDG.E.U16 R21, desc[UR4][R28.64] ;  /* 0x000000041c15b981 */ /* 0x000762000c1e1500 */
[----:B----4-:R-:W-:Y:S02]  /*2bd0*/  PRMT R24, RZ, 0x7610, R24 ;  /* 0x00007610ff187816 */ /* 0x010fe40000000018 */
[----:B---3--:R-:W-:Y:S01]  /*2be0*/  @!P4 IADD3 R29, R4, R27, RZ ;  /* 0x0000001b041dc210 */ /* 0x008fe20007ffe0ff */
[----:B------:R-:W-:-:S03]  /*2bf0*/  @!P4 VIADD R27, R27, 0x80 ;  /* 0x000000801b1bc836 */ /* 0x000fc60000000000 */
[----:B------:R3:W5:Y:S02]  /*2c00*/  @!P3 LDG.E.U16 R24, desc[UR4][R18.64] ;  /* 0x000000041218b981 */ /* 0x000764000c1e1500 */
[----:B------:R-:W-:Y:S01]  /*2c10*/  ISETP.GE.AND P3, PT, R27, R5, PT ;  /* 0x000000051b00720c */ /* 0x000fe20003f66270 */
[----:B-1----:R-:W-:Y:S01]  /*2c20*/  @!P2 IMAD.WIDE.U32 R12, R3, 0x2, R12 ;  /* 0x00000002030ca825 */ /* 0x002fe200078e000c */
[----:B------:R-:W-:-:S03]  /*2c30*/  PRMT R25, RZ, 0x7610, R25 ;  /* 0x00007610ff197816 */ /* 0x000fc60000000019 */
[----:B--2---:R-:W-:Y:S01]  /*2c40*/  @!P2 IMAD.WIDE.U32 R22, R3, 0x2, R22 ;  /* 0x000000020316a825 */ /* 0x004fe200078e0016 */
[----:B------:R-:W-:Y:S01]  /*2c50*/  PRMT R3, RZ, 0x7610, R3 ;  /* 0x00007610ff037816 */ /* 0x000fe20000000003 */
[----:B---3--:R-:W1:Y:S02]  /*2c60*/  @!P4 LDC.64 R18, c[0x0][0x220] ;  /* 0x00008800ff12cb82 */ /* 0x008e640000000a00 */
[----:B------:R-:W-:-:S03]  /*2c70*/  @!P1 IMAD.WIDE.U32 R16, R0, 0x2, R16 ;  /* 0x0000000200109825 */ /* 0x000fc600078e0010 */
[----:B------:R2:W5:Y:S01]  /*2c80*/  @!P2 LDG.E.U16 R3, desc[UR4][R12.64] ;  /* 0x000000040c03a981 */ /* 0x000562000c1e1500 */
[----:B0-----:R-:W-:Y:S01]  /*2c90*/  @!P1 IMAD.WIDE.U32 R14, R0, 0x2, R14 ;  /* 0x00000002000e9825 */ /* 0x001fe200078e000e */
[----:B------:R-:W-:Y:S02]  /*2ca0*/  PRMT R0, RZ, 0x7610, R0 ;  /* 0x00007610ff007816 */ /* 0x000fe40000000000 */
[----:B------:R0:W5:Y:S04]  /*2cb0*/  @!P1 LDG.E.U16 R25, desc[UR4][R16.64] ;  /* 0x0000000410199981 */ /* 0x000168000c1e1500 */
[----:B------:R3:W5:Y:S01]  /*2cc0*/  @!P1 LDG.E.U16 R0, desc[UR4][R14.64] ;  /* 0x000000040e009981 */ /* 0x000762000c1e1500 */
[----:B--2---:R-:W2:Y:S08]  /*2cd0*/  @!P3 LDC.64 R12, c[0x0][0x220] ;  /* 0x00008800ff0cbb82 */ /* 0x004eb00000000a00 */
[----:B0-----:R-:W0:Y:S08]  /*2ce0*/  @!P4 LDC.64 R16, c[0x0][0x228] ;  /* 0x00008a00ff10cb82 */ /* 0x001e300000000a00 */
[----:B---3--:R-:W3:Y:S01]  /*2cf0*/  @!P3 LDC.64 R14, c[0x0][0x228] ;  /* 0x00008a00ff0ebb82 */ /* 0x008ee20000000a00 */
[----:B------:R-:W-:Y:S01]  /*2d00*/  PRMT R2, RZ, 0x7610, R2 ;  /* 0x00007610ff027816 */ /* 0x000fe20000000002 */
[----:B------:R-:W-:-:S02]  /*2d10*/  @!P3 IMAD.IADD R27, R4, 0x1, R27 ;  /* 0x00000001041bb824 */ /* 0x000fc400078e021b */
[C---:B-1----:R-:W-:Y:S01]  /*2d20*/  @!P4 IMAD.WIDE.U32 R18, R29.reuse, 0x2, R18 ;  /* 0x000000021d12c825 */ /* 0x042fe200078e0012 */
[----:B------:R-:W-:Y:S02]  /*2d30*/  PRMT R26, RZ, 0x7610, R26 ;  /* 0x00007610ff1a7816 */ /* 0x000fe4000000001a */
[----:B------:R1:W5:Y:S04]  /*2d40*/  @!P2 LDG.E.U16 R2, desc[UR4][R22.64] ;  /* 0x000000041602a981 */ /* 0x000368000c1e1500 */
[----:B------:R4:W5:Y:S01]  /*2d50*/  @!P4 LDG.E.U16 R26, desc[UR4][R18.64] ;  /* 0x00000004121ac981 */ /* 0x000962000c1e1500 */
[----:B0-----:R-:W-:Y:S01]  /*2d60*/  @!P4 IMAD.WIDE.U32 R16, R29, 0x2, R16 ;  /* 0x000000021d10c825 */ /* 0x001fe200078e0010 */
[----:B-1----:R-:W-:-:S03]  /*2d70*/  PRMT R22, RZ, 0x7610, R22 ;  /* 0x00007610ff167816 */ /* 0x002fc60000000016 */
        /* <DEDUP_REMOVED lines=38> */
.L_x_29401:
[----:B------:R-:W-:Y:S01]  /*2fe0*/  FSETP.GEU.FTZ.AND P0, PT, R16, -R28, PT ;  /* 0x8000001c1000720b */ /* 0x000fe20003f1e000 */
[----:B------:R-:W-:-:S12]  /*2ff0*/  FADD.FTZ R18, R18, -1 ;  /* 0xbf80000012127421 */ /* 0x000fd80000010000 */
[----:B------:R-:W-:-:S07]  /*3000*/  @!P0 FADD.FTZ R18, R18, -1 ;  /* 0xbf80000012128421 */ /* 0x000fce0000010000 */
.L_x_29400:
[----:B------:R-:W-:Y:S05]  /*3010*/  BSYNC B2 ;  /* 0x0000000000027941 */ /* 0x000fea0003800000 */
.L_x_29399:
[----:B------:R-:W-:Y:S01]  /*3020*/  FFMA.FTZ R15, -R28, R18, R15 ;  /* 0x000000121c0f7223 */ /* 0x000fe2000001010f */
[----:B------:R-:W-:Y:S06]  /*3030*/  BRA `(.L_x_29397) ;  /* 0x00000000007c7947 */ /* 0x000fec0003800000 */
.L_x_29398:
        /* <DEDUP_REMOVED lines=15> */
.L_x_29404:
        /* <DEDUP_REMOVED lines=13> */
.L_x_29403:
[----:B------:R-:W-:Y:S05]  /*3200*/  BSYNC B2 ;  /* 0x0000000000027941 */ /* 0x000fea0003800000 */
.L_x_29402:
[----:B------:R-:W-:-:S04]  /*3210*/  FMUL.FTZ R18, R18, 1.1920928955078125e-07 ;  /* 0x3400000012127820 */ /* 0x000fc80000410000 */
[----:B------:R-:W-:-:S07]  /*3220*/  FMUL.FTZ R15, R15, R18 ;  /* 0x000000120f0f7220 */ /* 0x000fce0000410000 */
.L_x_29397:
[----:B------:R-:W-:Y:S05]  /*3230*/  BSYNC B0 ;  /* 0x0000000000007941 */ /* 0x000fea0003800000 */
.L_x_29396:
        /* <DEDUP_REMOVED lines=10> */
.L_x_29395:
[----:B------:R-:W-:Y:S05]  /*32e0*/  BSYNC B1 ;  /* 0x0000000000017941 */ /* 0x000fea0003800000 */
.L_x_29394:
[----:B-----5:R-:W-:Y:S01]  /*32f0*/  IADD3 R8, R6, 0x80, RZ ;  /* 0x0000008006087810 */ /* 0x020fe20007ffe0ff */
[----:B------:R-:W-:Y:S03]  /*3300*/  BSSY B1, `(.L_x_29405) ;  /* 0x0000051000017945 */ /* 0x000fe60003800000 */
[----:B------:R-:W-:-:S13]  /*3310*/  ISETP.GE.AND P0, PT, R8, R5, PT ;  /* 0x000000050800720c */ /* 0x000fda0003f06270 */
[----:B------:R-:W-:Y:S05]  /*3320*/  @P0 BRA `(.L_x_29406) ;  /* 0x0000000400380947 */ /* 0x000fea0003800000 */
[----:B------:R-:W-:Y:S01]  /*3330*/  IMAD.U32 R9, R9, 0x10000, RZ ;  /* 0x0001000009097824 */ /* 0x000fe200078e00ff */
[----:B------:R-:W-:Y:S01]  /*3340*/  BSSY B0, `(.L_x_29407) ;  /* 0x0000042000007945 */ /* 0x000fe20003800000 */
[----:B----4-:R-:W-:Y:S02]  /*3350*/  IMAD.U32 R18, R10, 0x10000, RZ ;  /* 0x000100000a127824 */ /* 0x010fe400078e00ff */
        /* <DEDUP_REMOVED lines=26> */
.L_x_29412:
[----:B------:R-:W-:Y:S01]  /*3500*/  FSETP.GEU.FTZ.AND P0, PT, R19, -R7, PT ;  /* 0x800000071300720b */ /* 0x000fe20003f1e000 */
[----:B------:R-:W-:-:S12]  /*3510*/  FADD.FTZ R15, R15, -1 ;  /* 0xbf8000000f0f7421 */ /* 0x000fd80000010000 */
[----:B------:R-:W-:-:S07]  /*3520*/  @!P0 FADD.FTZ R15, R15, -1 ;  /* 0xbf8000000f0f8421 */ /* 0x000fce0000010000 */
.L_x_29411:
[----:B------:R-:W-:Y:S05]  /*3530*/  BSYNC B2 ;  /* 0x0000000000027941 */ /* 0x000fea0003800000 */
.L_x_29410:
[----:B------:R-:W-:Y:S01]  /*3540*/  FFMA.FTZ R16, -R7, R15, R16 ;  /* 0x0000000f07107223 */ /* 0x000fe20000010110 */
[----:B------:R-:W-:Y:S06]  /*3550*/  BRA `(.L_x_29408) ;  /* 0x0000000000807947 */ /* 0x000fec0003800000 */
.L_x_29409:
[----:B------:R-:W-:Y:S01]  /*3560*/  VIADD R7, R15, 0xf4800000 ;  /* 0xf48000000f077836 */ /* 0x000fe20000000000 */
[----:B0-----:R-:W-:Y:S01]  /*3570*/  SHF.L.U32 R17, R10, 0x10, RZ ;  /* 0x000000100a117819 */ /* 0x001fe200000006ff */
[----:B------:R-:W-:Y:S03]  /*3580*/  BSSY B2, `(.L_x_29413) ;  /* 0x0000018000027945 */ /* 0x000fe60003800000 */
[----:B------:R-:W-:Y:S02]  /*3590*/  LOP3.LUT R7, R7, 0xff800000, RZ, 0xc0, !PT ;  /* 0xff80000007077812 */ /* 0x000fe400078ec0ff */
[----:B------:R-:W-:-:S03]  /*35a0*/  FSETP.GT.FTZ.AND P0, PT, |R17|, RZ, PT ;  /* 0x000000ff1100720b */ /* 0x000fc60003f14200 */
[----:B------:R-:W-:-:S05]  /*35b0*/  IMAD.IADD R7, R16, 0x1, -R7 ;  /* 0x0000000110077824 */ /* 0x000fca00078e0a07 */
[----:B------:R-:W-:Y:S02]  /*35c0*/  LOP3.LUT P1, R18, R7, 0xff800000, RZ, 0xc0, !PT ;  /* 0xff80000007127812 */ /* 0x000fe4000782c0ff */
[----:B------:R-:W-:-:S04]  /*35d0*/  LOP3.LUT R7, R16, 0x7fffff, RZ, 0xc0, !PT ;  /* 0x007fffff10077812 */ /* 0x000fc800078ec0ff */
[----:B------:R-:W-:-:S07]  /*35e0*/  LOP3.LUT R19, R7, 0x3f800000, RZ, 0xfc, !PT ;  /* 0x3f80000007137812 */ /* 0x000fce00078efcff */
[----:B------:R-:W-:Y:S05]  /*35f0*/  @!P1 BRA `(.L_x_29414) ;  /* 0x0000000000409947 */ /* 0x000fea0003800000 */
[----:B------:R-:W-:-:S04]  /*3600*/  LOP3.LUT R17, R15, 0x7fffff, RZ, 0xc0, !PT ;  /* 0x007fffff0f117812 */ /* 0x000fc800078ec0ff */
[----:B------:R-:W-:-:S04]  /*3610*/  LOP3.LUT R17, R17, 0x3f800000, RZ, 0xfc, !PT ;  /* 0x3f80000011117812 */ /* 0x000fc800078efcff */
[----:B------:R0:W1:Y:S03]  /*3620*/  MUFU.RCP R7, R17 ;  /* 0x0000001100077308 */ /* 0x0000660000001000 */
.L_x_29415:
        /* <DEDUP_REMOVED lines=13> */
.L_x_29414:
[----:B------:R-:W-:Y:S05]  /*3700*/  BSYNC B2 ;  /* 0x0000000000027941 */ /* 0x000fea0003800000 */
.L_x_29413:
[----:B------:R-:W-:Y:S02]  /*3710*/  LOP3.LUT R15, R15, 0xff800000, RZ, 0xc0, !PT ;  /* 0xff8000000f0f7812 */ /* 0x000fe400078ec0ff */
[----:B------:R-:W-:Y:S01]  /*3720*/  ISETP.GT.U32.OR P0, PT, R16, 0x7f7fffff, !P0 ;  /* 0x7f7fffff1000780c */ /* 0x000fe20004704470 */
[----:B------:R-:W-:-:S03]  /*3730*/  FMUL.FTZ R16, R19, 1.1920928955078125e-07 ;  /* 0x3400000013107820 */ /* 0x000fc60000410000 */
[----:B------:R-:W-:-:S05]  /*3740*/  FSEL R15, R15, +QNAN , !P0 ;  /* 0x7fffffff0f0f7808 */ /* 0x000fca0004000000 */
[----:B------:R-:W-:-:S07]  /*3750*/  FMUL.FTZ R16, R15, R16 ;  /* 0x000000100f107220 */ /* 0x000fce0000410000 */
.L_x_29408:
[----:B------:R-:W-:Y:S05]  /*3760*/  BSYNC B0 ;  /* 0x0000000000007941 */ /* 0x000fea0003800000 */
.L_x_29407:
        /* <DEDUP_REMOVED lines=10> */
.L_x_29406:
[----:B------:R-:W-:Y:S05]  /*3810*/  BSYNC B1 ;  /* 0x0000000000017941 */ /* 0x000fea0003800000 */
.L_x_29405:
[----:B------:R-:W-:Y:S01]  /*3820*/  VIADD R10, R6, 0x100 ;  /* 0x00000100060a7836 */ /* 0x000fe20000000000 */
        /* <DEDUP_REMOVED lines=32> */
.L_x_29423:
[----:B------:R-:W-:Y:S01]  /*3a30*/  FSETP.GEU.FTZ.AND P0, PT, R18, -R17, PT ;  /* 0x800000111200720b */ /* 0x000fe20003f1e000 */
[----:B------:R-:W-:-:S12]  /*3a40*/  FADD.FTZ R7, R7, -1 ;  /* 0xbf80000007077421 */ /* 0x000fd80000010000 */
[----:B------:R-:W-:-:S07]  /*3a50*/  @!P0 FADD.FTZ R7, R7, -1 ;  /* 0xbf80000007078421 */ /* 0x000fce0000010000 */
.L_x_29422:
[----:B------:R-:W-:Y:S05]  /*3a60*/  BSYNC B2 ;  /* 0x0000000000027941 */ /* 0x000fea0003800000 */
.L_x_29421:
[----:B------:R-:W-:Y:S01]  /*3a70*/  FFMA.FTZ R10, -R17, R7, R10 ;  /* 0x00000007110a7223 */ /* 0x000fe2000001010a */
[----:B------:R-:W-:Y:S06]  /*3a80*/  BRA `(.L_x_29419) ;  /* 0x00000000007c7947 */ /* 0x000fec0003800000 */
.L_x_29420:
[----:B------:R-:W-:Y:S01]  /*3a90*/  VIADD R15, R7, 0xf4800000 ;  /* 0xf4800000070f7836 */ /* 0x000fe20000000000 */
[----:B------:R-:W-:Y:S01]  /*3aa0*/  FSETP.GT.FTZ.AND P0, PT, |R16|, RZ, PT ;  /* 0x000000ff1000720b */ /* 0x000fe20003f14200 */
[----:B------:R-:W-:Y:S01]  /*3ab0*/  BSSY B2, `(.L_x_29424) ;  /* 0x000001a000027945 */ /* 0x000fe20003800000 */
[C---:B------:R-:W-:Y:S02]  /*3ac0*/  LOP3.LUT R16, R10.reuse, 0x7fffff, RZ, 0xc0, !PT ;  /* 0x007fffff0a107812 */ /* 0x040fe400078ec0ff */
[----:B------:R-:W-:Y:S02]  /*3ad0*/  LOP3.LUT R15, R15, 0xff800000, RZ, 0xc0, !PT ;  /* 0xff8000000f0f7812 */ /* 0x000fe400078ec0ff */
[----:B------:R-:W-:Y:S02]  /*3ae0*/  ISETP.GT.U32.OR P0, PT, R10, 0x7f7fffff, !P0 ;  /* 0x7f7fffff0a00780c */ /* 0x000fe40004704470 */
[----:B0-----:R-:W-:Y:S01]  /*3af0*/  LOP3.LUT R17, R16, 0x3f800000, RZ, 0xfc, !PT ;  /* 0x3f80000010117812 */ /* 0x001fe200078efcff */
        /* <DEDUP_REMOVED lines=8> */
.L_x_29426:
        /* <DEDUP_REMOVED lines=13> */
.L_x_29425:
[----:B------:R-:W-:Y:S05]  /*3c50*/  BSYNC B2 ;  /* 0x0000000000027941 */ /* 0x000fea0003800000 */
.L_x_29424:
[----:B------:R-:W-:-:S04]  /*3c60*/  FMUL.FTZ R17, R17, 1.1920928955078125e-07 ;  /* 0x3400000011117820 */ /* 0x000fc80000410000 */
[----:B------:R-:W-:-:S07]  /*3c70*/  FMUL.FTZ R10, R10, R17 ;  /* 0x000000110a0a7220 */ /* 0x000fce0000410000 */
.L_x_29419:
[----:B------:R-:W-:Y:S05]  /*3c80*/  BSYNC B0 ;  /* 0x0000000000007941 */ /* 0x000fea0003800000 */
.L_x_29418:
        /* <DEDUP_REMOVED lines=10> */
.L_x_29417:
[----:B------:R-:W-:Y:S05]  /*3d30*/  BSYNC B1 ;  /* 0x0000000000017941 */ /* 0x000fea0003800000 */
.L_x_29416:
[----:B0---4-:R-:W-:Y:S01]  /*3d40*/  VIADD R16, R6, 0x180 ;  /* 0x0000018006107836 */ /* 0x011fe20000000000 */
        /* <DEDUP_REMOVED lines=32> */
.L_x_29434:
[----:B------:R-:W-:Y:S01]  /*3f50*/  FSETP.GEU.FTZ.AND P0, PT, R17, -R15, PT ;  /* 0x8000000f1100720b */ /* 0x000fe20003f1e000 */
[----:B------:R-:W-:-:S12]  /*3f60*/  FADD.FTZ R7, R7, -1 ;  /* 0xbf80000007077421 */ /* 0x000fd80000010000 */
[----:B------:R-:W-:-:S07]  /*3f70*/  @!P0 FADD.FTZ R7, R7, -1 ;  /* 0xbf80000007078421 */ /* 0x000fce0000010000 */
.L_x_29433:
[----:B------:R-:W-:Y:S05]  /*3f80*/  BSYNC B2 ;  /* 0x0000000000027941 */ /* 0x000fea0003800000 */
.L_x_29432:
[----:B------:R-:W-:Y:S01]  /*3f90*/  FFMA.FTZ R18, -R15, R7, R18 ;  /* 0x000000070f127223 */ /* 0x000fe20000010112 */
[----:B------:R-:W-:Y:S06]  /*3fa0*/  BRA `(.L_x_29430) ;  /* 0x0000000000847947 */ /* 0x000fec0003800000 */
.L_x_29431:
        /* <DEDUP_REMOVED lines=16> */
.L_x_29437:
        /* <DEDUP_REMOVED lines=14> */
.L_x_29436:
[----:B------:R-:W-:Y:S05]  /*4190*/  BSYNC B2 ;  /* 0x0000000000027941 */ /* 0x000fea0003800000 */
.L_x_29435:
[----:B------:R-:W-:-:S04]  /*41a0*/  FMUL.FTZ R18, R17, 1.1920928955078125e-07 ;  /* 0x3400000011127820 */ /* 0x000fc80000410000 */
[----:B------:R-:W-:-:S07]  /*41b0*/  FMUL.FTZ R18, R11, R18 ;  /* 0x000000120b127220 */ /* 0x000fce0000410000 */
.L_x_29430:
[----:B------:R-:W-:Y:S05]  /*41c0*/  BSYNC B0 ;  /* 0x0000000000007941 */ /* 0x000fea0003800000 */
.L_x_29429:
        /* <DEDUP_REMOVED lines=10> */
.L_x_29428:
[----:B------:R-:W-:Y:S05]  /*4270*/  BSYNC B1 ;  /* 0x0000000000017941 */ /* 0x000fea0003800000 */
.L_x_29427:
        /* <DEDUP_REMOVED lines=33> */
.L_x_29445:
[----:B------:R-:W-:Y:S01]  /*4490*/  FSETP.GEU.FTZ.AND P0, PT, R19, -R17, PT ;  /* 0x800000111300720b */ /* 0x000fe20003f1e000 */
[----:B------:R-:W-:-:S12]  /*44a0*/  FADD.FTZ R7, R7, -1 ;  /* 0xbf80000007077421 */ /* 0x000fd80000010000 */
[----:B------:R-:W-:-:S07]  /*44b0*/  @!P0 FADD.FTZ R7, R7, -1 ;  /* 0xbf80000007078421 */ /* 0x000fce0000010000 */
.L_x_29444:
[----:B------:R-:W-:Y:S05]  /*44c0*/  BSYNC B2 ;  /* 0x0000000000027941 */ /* 0x000fea0003800000 */
.L_x_29443:
[----:B------:R-:W-:Y:S01]  /*44d0*/  FFMA.FTZ R16, -R17, R7, R16 ;  /* 0x0000000711107223 */ /* 0x000fe20000010110 */
[----:B------:R-:W-:Y:S06]  /*44e0*/  BRA `(.L_x_29441) ;  /* 0x0000000000887947 */ /* 0x000fec0003800000 */
.L_x_29442:
        /* <DEDUP_REMOVED lines=9> */
[----:B------:R-:W-:-:S03]  /*4580*/  LOP3.LUT R15, R21, 0xff800000, RZ, 0xc0, !PT ;  /* 0xff800000150f7812 */ /* 0x000fc600078ec0ff */
[----:B------:R-:W-:Y:S01]  /*4590*/  IMAD.MOV.U32 R19, RZ, RZ, R17 ;  /* 0x000000ffff137224 */ /* 0x000fe200078e0011 */
[----:B------:R-:W-:-:S05]  /*45a0*/  FSEL R15, R15, +QNAN , !P0 ;  /* 0x7fffffff0f0f7808 */ /* 0x000fca0004000000 */
[----:B------:R-:W-:Y:S05]  /*45b0*/  @!P1 BRA `(.L_x_29447) ;  /* 0x0000000000489947 */ /* 0x000fea0003800000 */
[----:B------:R-:W-:Y:S01]  /*45c0*/  LOP3.LUT R16, R21, 0x7fffff, RZ, 0xc0, !PT ;  /* 0x007fffff15107812 */ /* 0x000fe200078ec0ff */
[----:B------:R-:W-:Y:S02]  /*45d0*/  IMAD.MOV.U32 R19, RZ, RZ, R17 ;  /* 0x000000ffff137224 */ /* 0x000fe400078e0011 */
[----:B------:R-:W-:Y:S01]  /*45e0*/  IMAD.MOV.U32 R17, RZ, RZ, R18 ;  /* 0x000000ffff117224 */ /* 0x000fe200078e0012 */
[----:B------:R-:W-:-:S04]  /*45f0*/  LOP3.LUT R16, R16, 0x3f800000, RZ, 0xfc, !PT ;  /* 0x3f80000010107812 */ /* 0x000fc800078efcff */
[----:B------:R0:W1:Y:S03]  /*4600*/  MUFU.RCP R7, R16 ;  /* 0x0000001000077308 */ /* 0x0000660000001000 */
.L_x_29448:
        /* <DEDUP_REMOVED lines=13> */
.L_x_29447:
[----:B------:R-:W-:Y:S05]  /*46e0*/  BSYNC B2 ;  /* 0x0000000000027941 */ /* 0x000fea0003800000 */
.L_x_29446:
[----:B0-----:R-:W-:-:S04]  /*46f0*/  FMUL.FTZ R16, R19, 1.1920928955078125e-07 ;  /* 0x3400000013107820 */ /* 0x001fc80000410000 */
[----:B------:R-:W-:-:S07]  /*4700*/  FMUL.FTZ R16, R15, R16 ;  /* 0x000000100f107220 */ /* 0x000fce0000410000 */
.L_x_29441:
[----:B------:R-:W-:Y:S05]  /*4710*/  BSYNC B0 ;  /* 0x0000000000007941 */ /* 0x000fea0003800000 */
.L_x_29440:
        /* <DEDUP_REMOVED lines=10> */
.L_x_29439:
[----:B------:R-:W-:Y:S05]  /*47c0*/  BSYNC B1 ;  /* 0x0000000000017941 */ /* 0x000fea0003800000 */
.L_x_29438:
        /* <DEDUP_REMOVED lines=33> */
.L_x_29456:
[----:B------:R-:W-:Y:S01]  /*49e0*/  FSETP.GEU.FTZ.AND P0, PT, R17, -R19, PT ;  /* 0x800000131100720b */ /* 0x000fe20003f1e000 */
[----:B------:R-:W-:-:S12]  /*49f0*/  FADD.FTZ R15, R15, -1 ;  /* 0xbf8000000f0f7421 */ /* 0x000fd80000010000 */
[----:B------:R-:W-:-:S07]  /*4a00*/  @!P0 FADD.FTZ R15, R15, -1 ;  /* 0xbf8000000f0f8421 */ /* 0x000fce0000010000 */
.L_x_29455:
[----:B------:R-:W-:Y:S05]  /*4a10*/  BSYNC B2 ;  /* 0x0000000000027941 */ /* 0x000fea0003800000 */
.L_x_29454:
[----:B------:R-:W-:Y:S01]  /*4a20*/  FFMA.FTZ R0, -R19, R15, R0 ;  /* 0x0000000f13007223 */ /* 0x000fe20000010100 */
[----:B------:R-:W-:Y:S06]  /*4a30*/  BRA `(.L_x_29452) ;  /* 0x0000000000887947 */ /* 0x000fec0003800000 */
.L_x_29453:
[----:B0-----:R-:W-:Y:S01]  /*4a40*/  VIADD R15, R21, 0xf4800000 ;  /* 0xf4800000150f7836 */ /* 0x001fe20000000000 */
        /* <DEDUP_REMOVED lines=12> */
[----:B------:R-:W-:Y:S01]  /*4b10*/  LOP3.LUT R16, R21, 0x7fffff, RZ, 0xc0, !PT ;  /* 0x007fffff15107812 */ /* 0x000fe200078ec0ff */
[----:B------:R-:W-:Y:S01]  /*4b20*/  IMAD.MOV.U32 R19, RZ, RZ, R17 ;  /* 0x000000ffff137224 */ /* 0x000fe200078e0011 */
[----:B------:R-:W-:Y:S02]  /*4b30*/  MOV R17, R18 ;  /* 0x0000001200117202 */ /* 0x000fe40000000f00 */
[----:B------:R-:W-:-:S04]  /*4b40*/  LOP3.LUT R16, R16, 0x3f800000, RZ, 0xfc, !PT ;  /* 0x3f80000010107812 */ /* 0x000fc800078efcff */
[----:B------:R0:W1:Y:S03]  /*4b50*/  MUFU.RCP R0, R16 ;  /* 0x0000001000007308 */ /* 0x0000660000001000 */
.L_x_29459:
        /* <DEDUP_REMOVED lines=13> */
.L_x_29458:
[----:B------:R-:W-:Y:S05]  /*4c30*/  BSYNC B2 ;  /* 0x0000000000027941 */ /* 0x000fea0003800000 */
.L_x_29457:
[----:B------:R-:W-:-:S04]  /*4c40*/  FMUL.FTZ R0, R19, 1.1920928955078125e-07 ;  /* 0x3400000013007820 */ /* 0x000fc80000410000 */
[----:B------:R-:W-:-:S07]  /*4c50*/  FMUL.FTZ R0, R15, R0 ;  /* 0x000000000f007220 */ /* 0x000fce0000410000 */
.L_x_29452:
[----:B------:R-:W-:Y:S05]  /*4c60*/  BSYNC B0 ;  /* 0x0000000000007941 */ /* 0x000fea0003800000 */
.L_x_29451:
        /* <DEDUP_REMOVED lines=10> */
.L_x_29450:
[----:B------:R-:W-:Y:S05]  /*4d10*/  BSYNC B1 ;  /* 0x0000000000017941 */ /* 0x000fea0003800000 */
.L_x_29449:
        /* <DEDUP_REMOVED lines=33> */
.L_x_29467:
[----:B------:R-:W-:Y:S01]  /*4f30*/  FSETP.GEU.FTZ.AND P0, PT, R16, -R18, PT ;  /* 0x800000121000720b */ /* 0x000fe20003f1e000 */
[----:B------:R-:W-:-:S12]  /*4f40*/  FADD.FTZ R0, R0, -1 ;  /* 0xbf80000000007421 */ /* 0x000fd80000010000 */
[----:B------:R-:W-:-:S07]  /*4f50*/  @!P0 FADD.FTZ R0, R0, -1 ;  /* 0xbf80000000008421 */ /* 0x000fce0000010000 */
.L_x_29466:
[----:B------:R-:W-:Y:S05]  /*4f60*/  BSYNC B2 ;  /* 0x0000000000027941 */ /* 0x000fea0003800000 */
.L_x_29465:
[----:B------:R-:W-:Y:S01]  /*4f70*/  FFMA.FTZ R3, -R18, R0, R3 ;  /* 0x0000000012037223 */ /* 0x000fe20000010103 */
[----:B------:R-:W-:Y:S06]  /*4f80*/  BRA `(.L_x_29463) ;  /* 0x00000000007c7947 */ /* 0x000fec0003800000 */
.L_x_29464:
        /* <DEDUP_REMOVED lines=15> */
.L_x_29470:
        /* <DEDUP_REMOVED lines=13> */
.L_x_29469:
[----:B------:R-:W-:Y:S05]  /*5150*/  BSYNC B2 ;  /* 0x0000000000027941 */ /* 0x000fea0003800000 */
.L_x_29468:
[----:B------:R-:W-:-:S04]  /*5160*/  FMUL.FTZ R16, R16, 1.1920928955078125e-07 ;  /* 0x3400000010107820 */ /* 0x000fc80000410000 */
[----:B------:R-:W-:-:S07]  /*5170*/  FMUL.FTZ R3, R3, R16 ;  /* 0x0000001003037220 */ /* 0x000fce0000410000 */
.L_x_29463:
[----:B------:R-:W-:Y:S05]  /*5180*/  BSYNC B0 ;  /* 0x0000000000007941 */ /* 0x000fea0003800000 */
.L_x_29462:
[C---:B------:R-:W-:Y:S01]  /*5190*/  FSETP.GTU.FTZ.AND P0, PT, |R3|.reuse, +INF , PT ;  /* 0x7f8000000300780b */ /* 0x040fe20003f1c200 */
[----:B0-----:R-:W-:Y:S01]  /*51a0*/  IMAD.U32 R15, R22, 0x10000, RZ ;  /* 0x00010000160f7824 */ /* 0x001fe200078e00ff */
        /* <DEDUP_REMOVED lines=8> */
.L_x_29461:
[----:B------:R-:W-:Y:S05]  /*5230*/  BSYNC B1 ;  /* 0x0000000000017941 */ /* 0x000fea0003800000 */
.L_x_29460:
        /* <DEDUP_REMOVED lines=33> */
.L_x_29478:
[----:B------:R-:W-:Y:S01]  /*5450*/  FSETP.GEU.FTZ.AND P0, PT, R17, -R19, PT ;  /* 0x800000131100720b */ /* 0x000fe20003f1e000 */
[----:B------:R-:W-:-:S12]  /*5460*/  FADD.FTZ R15, R15, -1 ;  /* 0xbf8000000f0f7421 */ /* 0x000fd80000010000 */
[----:B------:R-:W-:-:S07]  /*5470*/  @!P0 FADD.FTZ R15, R15, -1 ;  /* 0xbf8000000f0f8421 */ /* 0x000fce0000010000 */
.L_x_29477:
[----:B------:R-:W-:Y:S05]  /*5480*/  BSYNC B2 ;  /* 0x0000000000027941 */ /* 0x000fea0003800000 */
.L_x_29476:
[----:B------:R-:W-:Y:S01]  /*5490*/  FFMA.FTZ R0, -R19, R15, R0 ;  /* 0x0000000f13007223 */ /* 0x000fe20000010100 */
[----:B------:R-:W-:Y:S06]  /*54a0*/  BRA `(.L_x_29474) ;  /* 0x00000000007c7947 */ /* 0x000fec0003800000 */
.L_x_29475:
        /* <DEDUP_REMOVED lines=15> */
.L_x_29481:
        /* <DEDUP_REMOVED lines=13> */
.L_x_29480:
[----:B------:R-:W-:Y:S05]  /*5670*/  BSYNC B2 ;  /* 0x0000000000027941 */ /* 0x000fea0003800000 */
.L_x_29479:
[----:B------:R-:W-:-:S04]  /*5680*/  FMUL.FTZ R0, R17, 1.1920928955078125e-07 ;  /* 0x3400000011007820 */ /* 0x000fc80000410000 */
[----:B------:R-:W-:-:S07]  /*5690*/  FMUL.FTZ R0, R15, R0 ;  /* 0x000000000f007220 */ /* 0x000fce0000410000 */
.L_x_29474:
[----:B------:R-:W-:Y:S05]  /*56a0*/  BSYNC B0 ;  /* 0x0000000000007941 */ /* 0x000fea0003800000 */
.L_x_29473:
        /* <DEDUP_REMOVED lines=10> */
.L_x_29472:
[----:B------:R-:W-:Y:S05]  /*5750*/  BSYNC B1 ;  /* 0x0000000000017941 */ /* 0x000fea0003800000 */
.L_x_29471:
        /* <DEDUP_REMOVED lines=17> */
.L_x_29484:
[----:B------:R-:W-:-:S13]  /*5870*/  ISETP.GE.AND P0, PT, R6, R5, PT ;  /* 0x000000050600720c */ /* 0x000fda0003f06270 */
[----:B------:R-:W-:Y:S05]  /*5880*/  @P0 BRA `(.L_x_29486) ;  /* 0x0000000000300947 */ /* 0x000fea0003800000 */
[----:B-1----:R-:W1:Y:S01]  /*5890*/  LDC.64 R8, c[0x0][0x218] ;  /* 0x00008600ff087b82 */ /* 0x002e620000000a00 */
[----:B------:R-:W-:Y:S01]  /*58a0*/  IADD3 R13, R4, R6, RZ ;  /* 0x00000006040d7210 */ /* 0x000fe20007ffe0ff */
[----:B------:R-:W-:-:S04]  /*58b0*/  VIADD R6, R6, 0x80 ;  /* 0x0000008006067836 */ /* 0x000fc80000000000 */
[----:B-1----:R-:W-:-:S05]  /*58c0*/  IMAD.WIDE.U32 R8, R13, 0x2, R8 ;  /* 0x000000020d087825 */ /* 0x002fca00078e0008 */
[----:B------:R1:W-:Y:S02]  /*58d0*/  STG.E.U16 desc[UR4][R8.64], R10 ;  /* 0x0000000a08007986 */ /* 0x0003e4000c101504 */
.L_x_29485:
[----:B------:R-:W-:-:S13]  /*58e0*/  ISETP.GE.AND P0, PT, R6, R5, PT ;  /* 0x000000050600720c */ /* 0x000fda0003f06270 */
[----:B------:R-:W-:Y:S05]  /*58f0*/  @P0 BRA `(.L_x_29487) ;  /* 0x0000000000300947 */ /* 0x000fea0003800000 */
[----:B-1----:R-:W1:Y:S01]  /*5900*/  LDC.64 R8, c[0x0][0x218] ;  /* 0x00008600ff087b82 */ /* 0x002e620000000a00 */
[----:B0-----:R-:W-:Y:S02]  /*5910*/  IMAD.IADD R13, R4, 0x1, R6 ;  /* 0x00000001040d7824 */ /* 0x001fe400078e0206 */
[----:B------:R-:W-:Y:S02]  /*5920*/  VIADD R6, R6, 0x80 ;  /* 0x0000008006067836 */ /* 0x000fe40000000000 */
[----:B-1----:R-:W-:-:S05]  /*5930*/  IMAD.WIDE.U32 R8, R13, 0x2, R8 ;  /* 0x000000020d087825 */ /* 0x002fca00078e0008 */
[----:B------:R2:W-:Y:S02]  /*5940*/  STG.E.U16 desc[UR4][R8.64], R11 ;  /* 0x0000000b08007986 */ /* 0x0005e4000c101504 */
.L_x_29486:
[----:B------:R-:W-:-:S13]  /*5950*/  ISETP.GE.AND P0, PT, R6, R5, PT ;  /* 0x000000050600720c */ /* 0x000fda0003f06270 */
[----:B------:R-:W-:Y:S05]  /*5960*/  @P0 BRA `(.L_x_29488) ;  /* 0x0000000000340947 */ /* 0x000fea0003800000 */
[----:B-12---:R-:W1:Y:S01]  /*5970*/  LDC.64 R8, c[0x0][0x218] ;  /* 0x00008600ff087b82 */ /* 0x006e620000000a00 */
[----:B------:R-:W-:Y:S01]  /*5980*/  IADD3 R11, R4, R6, RZ ;  /* 0x00000006040b7210 */ /* 0x000fe20007ffe0ff */
[----:B------:R-:W-:-:S04]  /*5990*/  VIADD R6, R6, 0x80 ;  /* 0x0000008006067836 */ /* 0x000fc80000000000 */
[----:B-1----:R-:W-:-:S05]  /*59a0*/  IMAD.WIDE.U32 R8, R11, 0x2, R8 ;  /* 0x000000020b087825 */ /* 0x002fca00078e0008 */
[----:B------:R2:W-:Y:S02]  /*59b0*/  STG.E.U16 desc[UR4][R8.64], R7 ;  /* 0x0000000708007986 */ /* 0x0005e4000c101504 */
.L_x_29487:
[----:B------:R-:W-:-:S13]  /*59c0*/  ISETP.GE.AND P0, PT, R6, R5, PT ;  /* 0x000000050600720c */ /* 0x000fda0003f06270 */
[----:B------:R-:W-:Y:S05]  /*59d0*/  @P0 BREAK B1 ;  /* 0x0000000000010942 */ /* 0x000fea0003800000 */
[----:B------:R-:W-:Y:S05]  /*59e0*/  @P0 BRA `(.L_x_29489) ;  /* 0x0000000000300947 */ /* 0x000fea0003800000 */
[----:B-12---:R-:W1:Y:S01]  /*59f0*/  LDC.64 R8, c[0x0][0x218] ;  /* 0x00008600ff087b82 */ /* 0x006e620000000a00 */
[----:B------:R-:W-:Y:S02]  /*5a00*/  IMAD.IADD R7, R4, 0x1, R6 ;  /* 0x0000000104077824 */ /* 0x000fe400078e0206 */
[----:B------:R-:W-:Y:S02]  /*5a10*/  VIADD R6, R6, 0x80 ;  /* 0x0000008006067836 */ /* 0x000fe40000000000 */
[----:B-1----:R-:W-:-:S05]  /*5a20*/  IMAD.WIDE.U32 R8, R7, 0x2, R8 ;  /* 0x0000000207087825 */ /* 0x002fca00078e0008 */
[----:B------:R3:W-:Y:S02]  /*5a30*/  STG.E.U16 desc[UR4][R8.64], R2 ;  /* 0x0000000208007986 */ /* 0x0007e4000c101504 */
.L_x_29488:
[----:B------:R-:W-:Y:S05]  /*5a40*/  BSYNC B1 ;  /* 0x0000000000017941 */ /* 0x000fea0003800000 */
.L_x_29483:
[----:B------:R-:W-:-:S13]  /*5a50*/  ISETP.GE.AND P0, PT, R6, R5, PT ;  /* 0x000000050600720c */ /* 0x000fda0003f06270 */
[----:B-123--:R-:W1:Y:S01]  /*5a60*/  @!P0 LDC.64 R8, c[0x0][0x218] ;  /* 0x00008600ff088b82 */ /* 0x00ee620000000a00 */
[----:B------:R-:W-:Y:S01]  /*5a70*/  @!P0 IADD3 R7, R4, R6, RZ ;  /* 0x0000000604078210 */ /* 0x000fe20007ffe0ff */
[----:B------:R-:W-:-:S04]  /*5a80*/  @!P0 VIADD R6, R6, 0x80 ;  /* 0x0000008006068836 */ /* 0x000fc80000000000 */
[----:B-1----:R-:W-:-:S05]  /*5a90*/  @!P0 IMAD.WIDE.U32 R8, R7, 0x2, R8 ;  /* 0x0000000207088825 */ /* 0x002fca00078e0008 */
[----:B------:R3:W-:Y:S02]  /*5aa0*/  @!P0 STG.E.U16 desc[UR4][R8.64], R3 ;  /* 0x0000000308008986 */ /* 0x0007e4000c101504 */
.L_x_29489:
[----:B------:R-:W-:Y:S05]  /*5ab0*/  BSYNC B0 ;  /* 0x0000000000007941 */ /* 0x000fea0003800000 */
.L_x_29482:
[----:B------:R-:W-:Y:S05]  /*5ac0*/  WARPSYNC.ALL ;  /* 0x0000000000007948 */ /* 0x000fea0003800000 */
[----:B------:R-:W-:-:S13]  /*5ad0*/  ISETP.GE.AND P0, PT, R6, R5, PT ;  /* 0x000000050600720c */ /* 0x000fda0003f06270 */
[----:B------:R-:W-:Y:S05]  /*5ae0*/  @P0 EXIT ;  /* 0x000000000000094d */ /* 0x000fea0003800000 */
[----:B---3--:R-:W3:Y:S01]  /*5af0*/  LDC.64 R2, c[0x0][0x218] ;  /* 0x00008600ff027b82 */ /* 0x008ee20000000a00 */
[----:B------:R-:W-:-:S04]  /*5b00*/  IMAD.IADD R5, R4, 0x1, R6 ;  /* 0x0000000104057824 */ /* 0x000fc800078e0206 */
[----:B---3--:R-:W-:-:S05]  /*5b10*/  IMAD.WIDE.U32 R2, R5, 0x2, R2 ;  /* 0x0000000205027825 */ /* 0x008fca00078e0002 */
[----:B------:R-:W-:Y:S01]  /*5b20*/  STG.E.U16 desc[UR4][R2.64], R0 ;  /* 0x0000000002007986 */ /* 0x000fe2000c101504 */
[----:B------:R-:W-:Y:S05]  /*5b30*/  EXIT ;  /* 0x000000000000794d */ /* 0x000fea0003800000 */
.L_x_29490:
        /* <DEDUP_REMOVED lines=12> */
.L_x_57490:


//--------------------- .text._ZN2at6native29vectorized_elementwise_kernelILi4ENS0_13BinaryFunctorIN3c108BFloat16ES4_S4_ZZZNS0_21remainder_kernel_cudaERNS_18TensorIteratorBaseEENKUlvE0_clEvENKUlvE2_clEvEUlS4_S4_E_EESt5arrayIPcLm3EEEEviT0_T1_ --------------------------
	.section	.text._ZN2at6native29vectorized_elementwise_kernelILi4ENS0_13BinaryFunctorIN3c108BFloat16ES4_S4_ZZZNS0_21remainder_kernel_cudaERNS_18TensorIteratorBaseEENKUlvE0_clEvENKUlvE2_clEvEUlS4_S4_E_EESt5arrayIPcLm3EEEEviT0_T1_,"ax",@progbits
	.align	128
        .global         _ZN2at6native29vectorized_elementwise_kernelILi4ENS0_13BinaryFunctorIN3c108BFloat16ES4_S4_ZZZNS0_21remainder_kernel_cudaERNS_18TensorIteratorBaseEENKUlvE0_clEvENKUlvE2_clEvEUlS4_S4_E_EESt5arrayIPcLm3EEEEviT0_T1_
        .type           _ZN2at6native29vectorized_elementwise_kernelILi4ENS0_13BinaryFunctorIN3c108BFloat16ES4_S4_ZZZNS0_21remainder_kernel_cudaERNS_18TensorIteratorBaseEENKUlvE0_clEvENKUlvE2_clEvEUlS4_S4_E_EESt5arrayIPcLm3EEEEviT0_T1_,@function
        .size           _ZN2at6native29vectorized_elementwise_kernelILi4ENS0_13BinaryFunctorIN3c108BFloat16ES4_S4_ZZZNS0_21remainder_kernel_cudaERNS_18TensorIteratorBaseEENKUlvE0_clEvENKUlvE2_clEvEUlS4_S4_E_EESt5arrayIPcLm3EEEEviT0_T1_,(.L_x_57491 - _ZN2at6native29vectorized_elementwise_kernelILi4ENS0_13BinaryFunctorIN3c108BFloat16ES4_S4_ZZZNS0_21remainder_kernel_cudaERNS_18TensorIteratorBaseEENKUlvE0_clEvENKUlvE2_clEvEUlS4_S4_E_EESt5arrayIPcLm3EEEEviT0_T1_)
        .other          _ZN2at6native29vectorized_elementwise_kernelILi4ENS0_13BinaryFunctorIN3c108BFloat16ES4_S4_ZZZNS0_21remainder_kernel_cudaERNS_18TensorIteratorBaseEENKUlvE0_clEvENKUlvE2_clEvEUlS4_S4_E_EESt5arrayIPcLm3EEEEviT0_T1_,@"STO_CUDA_ENTRY STV_DEFAULT"
_ZN2at6native29vectorized_elementwise_kernelILi4ENS0_13BinaryFunctorIN3c108BFloat16ES4_S4_ZZZNS0_21remainder_kernel_cudaERNS_18TensorIteratorBaseEENKUlvE0_clEvENKUlvE2_clEvEUlS4_S4_E_EESt5arrayIPcLm3EEEEviT0_T1_:
.text._ZN2at6native29vectorized_elementwise_kernelILi4ENS0_13BinaryFunctorIN3c108BFloat16ES4_S4_ZZZNS0_21remainder_kernel_cudaERNS_18TensorIteratorBaseEENKUlvE0_clEvENKUlvE2_clEvEUlS4_S4_E_EESt5arrayIPcLm3EEEEviT0_T1_:
        /* <DEDUP_REMOVED lines=20> */
[----:B--2---:R-:W-:-:S02]  /*0140*/  IMAD.U32 R12, R10, 0x10000, RZ ;  /* 0x000100000a0c7824 */ /* 0x004fc400078e00ff */
[----:B---3--:R-:W-:-:S05]  /*0150*/  IMAD.U32 R13, R8, 0x10000, RZ ;  /* 0x00010000080d7824 */ /* 0x008fca00078e00ff */
[C---:B------:R-:W-:Y:S01]  /*0160*/  FSETP.GEU.FTZ.AND P0, PT, |R12|.reuse, |R13|, PT ;  /* 0x4000000d0c00720b */ /* 0x040fe20003f1e200 */
[----:B------:R-:W-:Y:S01]  /*0170*/  FADD.FTZ R19, |R12|, -RZ ;  /* 0x800000ff0c137221 */ /* 0x000fe20000010200 */
[----:B------:R-:W-:-:S11]  /*0180*/  PRMT R10, R10, 0x7632, R10 ;  /* 0x000076320a0a7816 */ /* 0x000fd6000000000a */
        /* <DEDUP_REMOVED lines=24> */
.L_x_29497:
[----:B------:R-:W-:Y:S01]  /*0310*/  FSETP.GEU.FTZ.AND P0, PT, R16, -R0, PT ;  /* 0x800000001000720b */ /* 0x000fe20003f1e000 */
[----:B------:R-:W-:-:S12]  /*0320*/  FADD.FTZ R14, R14, -1 ;  /* 0xbf8000000e0e7421 */ /* 0x000fd80000010000 */
[----:B------:R-:W-:-:S07]  /*0330*/  @!P0 FADD.FTZ R14, R14, -1 ;  /* 0xbf8000000e0e8421 */ /* 0x000fce0000010000 */
.L_x_29496:
[----:B------:R-:W-:Y:S05]  /*0340*/  BSYNC B1 ;  /* 0x0000000000017941 */ /* 0x000fea0003800000 */
.L_x_29495:
[----:B------:R-:W-:Y:S01]  /*0350*/  FFMA.FTZ R19, -R0, R14, R19 ;  /* 0x0000000e00137223 */ /* 0x000fe20000010113 */
[----:B------:R-:W-:Y:S06]  /*0360*/  BRA `(.L_x_29493) ;  /* 0x00000000007c7947 */ /* 0x000fec0003800000 */
.L_x_29494:
        /* <DEDUP_REMOVED lines=15> */
.L_x_29500:
        /* <DEDUP_REMOVED lines=13> */
.L_x_29499:
[----:B------:R-:W-:Y:S05]  /*0530*/  BSYNC B1 ;  /* 0x0000000000017941 */ /* 0x000fea0003800000 */
.L_x_29498:
[----:B------:R-:W-:-:S04]  /*0540*/  FMUL.FTZ R15, R15, 1.1920928955078125e-07 ;  /* 0x340000000f0f7820 */ /* 0x000fc80000410000 */
[----:B------:R-:W-:-:S07]  /*0550*/  FMUL.FTZ R19, R14, R15 ;  /* 0x0000000f0e137220 */ /* 0x000fce0000410000 */
.L_x_29493:
[----:B------:R-:W-:Y:S05]  /*0560*/  BSYNC B0 ;  /* 0x0000000000007941 */ /* 0x000fea0003800000 */
.L_x_29492:
[C---:B------:R-:W-:Y:S01]  /*0570*/  FSETP.GTU.FTZ.AND P0, PT, |R19|.reuse, +INF , PT ;  /* 0x7f8000001300780b */ /* 0x040fe20003f1c200 */
[----:B------:R-:W-:Y:S01]  /*0580*/  IMAD.U32 R15, R10, 0x10000, RZ ;  /* 0x000100000a0f7824 */ /* 0x000fe200078e00ff */
[----:B------:R-:W-:Y:S01]  /*0590*/  LOP3.LUT R12, R19, 0x80000000, R12, 0xb8, !PT ;  /* 0x80000000130c7812 */ /* 0x000fe200078eb80c */
[----:B------:R-:W-:Y:S01]  /*05a0*/  BSSY B0, `(.L_x_29501) ;  /* 0x0000049000007945 */ /* 0x000fe20003800000 */
[----:B------:R-:W-:Y:S01]  /*05b0*/  PRMT R8, R8, 0x7632, R8 ;  /* 0x0000763208087816 */ /* 0x000fe20000000008 */
[----:B0-----:R-:W-:Y:S01]  /*05c0*/  FADD.FTZ R17, |R15|, -RZ ;  /* 0x800000ff0f117221 */ /* 0x001fe20000010200 */
[----:B------:R-:W-:Y:S02]  /*05d0*/  FSEL R12, R19, R12, P0 ;  /* 0x0000000c130c7208 */ /* 0x000fe40000000000 */
[----:B------:R-:W-:Y:S01]  /*05e0*/  FSETP.GEU.FTZ.AND P1, PT, R13, RZ, PT ;  /* 0x000000ff0d00720b */ /* 0x000fe20003f3e000 */
[----:B------:R-:W-:Y:S01]  /*05f0*/  IMAD.U32 R10, R8, 0x10000, RZ ;  /* 0x00010000080a7824 */ /* 0x000fe200078e00ff */
[C---:B------:R-:W-:Y:S01]  /*0600*/  FSETP.NEU.FTZ.AND P0, PT, R12.reuse, RZ, PT ;  /* 0x000000ff0c00720b */ /* 0x040fe20003f1d000 */
[----:B------:R-:W-:Y:S01]  /*0610*/  IMAD.MOV.U32 R8, RZ, RZ, R12 ;  /* 0x000000ffff087224 */ /* 0x000fe200078e000c */
        /* <DEDUP_REMOVED lines=28> */
.L_x_29506:
[----:B------:R-:W-:Y:S01]  /*07e0*/  FSETP.GEU.FTZ.AND P0, PT, R19, -R0, PT ;  /* 0x800000001300720b */ /* 0x000fe20003f1e000 */
[----:B------:R-:W-:-:S12]  /*07f0*/  FADD.FTZ R12, R12, -1 ;  /* 0xbf8000000c0c7421 */ /* 0x000fd80000010000 */
[----:B------:R-:W-:-:S07]  /*0800*/  @!P0 FADD.FTZ R12, R12, -1 ;  /* 0xbf8000000c0c8421 */ /* 0x000fce0000010000 */
.L_x_29505:
[----:B------:R-:W-:Y:S05]  /*0810*/  BSYNC B1 ;  /* 0x0000000000017941 */ /* 0x000fea0003800000 */
.L_x_29504:
[----:B------:R-:W-:Y:S01]  /*0820*/  FFMA.FTZ R17, -R0, R12, R17 ;  /* 0x0000000c00117223 */ /* 0x000fe20000010111 */
[----:B------:R-:W-:Y:S06]  /*0830*/  BRA `(.L_x_29502) ;  /* 0x00000000007c7947 */ /* 0x000fec0003800000 */
.L_x_29503:
[----:B------:R-:W-:Y:S01]  /*0840*/  IADD3 R12, R0, -0xb800000, RZ ;  /* 0xf4800000000c7810 */ /* 0x000fe20007ffe0ff */
[----:B------:R-:W-:Y:S01]  /*0850*/  BSSY B1, `(.L_x_29507) ;  /* 0x000001b000017945 */ /* 0x000fe20003800000 */
[----:B------:R-:W-:Y:S02]  /*0860*/  FSETP.GT.FTZ.AND P0, PT, |R10|, RZ, PT ;  /* 0x000000ff0a00720b */ /* 0x000fe40003f14200 */
[----:B------:R-:W-:Y:S02]  /*0870*/  LOP3.LUT R12, R12, 0xff800000, RZ, 0xc0, !PT ;  /* 0xff8000000c0c7812 */ /* 0x000fe400078ec0ff */
[C---:B------:R-:W-:Y:S02]  /*0880*/  ISETP.GT.U32.OR P0, PT, R17.reuse, 0x7f7fffff, !P0 ;  /* 0x7f7fffff1100780c */ /* 0x040fe40004704470 */
[----:B------:R-:W-:Y:S01]  /*0890*/  LOP3.LUT R16, R0, 0xff800000, RZ, 0xc0, !PT ;  /* 0xff80000000107812 */ /* 0x000fe200078ec0ff */
        /* <DEDUP_REMOVED lines=9> */
.L_x_29509:
        /* <DEDUP_REMOVED lines=13> */
.L_x_29508:
[----:B------:R-:W-:Y:S05]  /*0a00*/  BSYNC B1 ;  /* 0x0000000000017941 */ /* 0x000fea0003800000 */
.L_x_29507:
[----:B------:R-:W-:-:S04]  /*0a10*/  FMUL.FTZ R13, R13, 1.1920928955078125e-07 ;  /* 0x340000000d0d7820 */ /* 0x000fc80000410000 */
[----:B------:R-:W-:-:S07]  /*0a20*/  FMUL.FTZ R17, R12, R13 ;  /* 0x0000000d0c117220 */ /* 0x000fce0000410000 */
.L_x_29502:
[----:B------:R-:W-:Y:S05]  /*0a30*/  BSYNC B0 ;  /* 0x0000000000007941 */ /* 0x000fea0003800000 */
.L_x_29501:
[C---:B------:R-:W-:Y:S01]  /*0a40*/  FSETP.GTU.FTZ.AND P0, PT, |R17|.reuse, +INF , PT ;  /* 0x7f8000001100780b */ /* 0x040fe20003f1c200 */
[----:B------:R-:W-:Y:S01]  /*0a50*/  BSSY B0, `(.L_x_29510) ;  /* 0x0000049000007945 */ /* 0x000fe20003800000 */
[----:B------:R-:W-:Y:S01]  /*0a60*/  LOP3.LUT R0, R17, 0x80000000, R15, 0xb8, !PT ;  /* 0x8000000011007812 */ /* 0x000fe200078eb80f */
[----:B------:R-:W-:Y:S01]  /*0a70*/  IMAD.U32 R15, R11, 0x10000, RZ ;  /* 0x000100000b0f7824 */ /* 0x000fe200078e00ff */
        /* <DEDUP_REMOVED lines=33> */
.L_x_29515:
[----:B------:R-:W-:Y:S01]  /*0c90*/  FSETP.GEU.FTZ.AND P0, PT, R19, -R0, PT ;  /* 0x800000001300720b */ /* 0x000fe20003f1e000 */
[----:B------:R-:W-:-:S12]  /*0ca0*/  FADD.FTZ R10, R10, -1 ;  /* 0xbf8000000a0a7421 */ /* 0x000fd80000010000 */
[----:B------:R-:W-:-:S07]  /*0cb0*/  @!P0 FADD.FTZ R10, R10, -1 ;  /* 0xbf8000000a0a8421 */ /* 0x000fce0000010000 */
.L_x_29514:
[----:B------:R-:W-:Y:S05]  /*0cc0*/  BSYNC B1 ;  /* 0x0000000000017941 */ /* 0x000fea0003800000 */
.L_x_29513:
[----:B------:R-:W-:Y:S01]  /*0cd0*/  FFMA.FTZ R17, -R0, R10, R17 ;  /* 0x0000000a00117223 */ /* 0x000fe20000010111 */
[----:B------:R-:W-:Y:S06]  /*0ce0*/  BRA `(.L_x_29511) ;  /* 0x00000000007c7947 */ /* 0x000fec0003800000 */
.L_x_29512:
        /* <DEDUP_REMOVED lines=15> */
.L_x_29518:
        /* <DEDUP_REMOVED lines=13> */
.L_x_29517:
[----:B------:R-:W-:Y:S05]  /*0eb0*/  BSYNC B1 ;  /* 0x0000000000017941 */ /* 0x000fea0003800000 */
.L_x_29516:
[----:B0-----:R-:W-:-:S04]  /*0ec0*/  FMUL.FTZ R17, R14, 1.1920928955078125e-07 ;  /* 0x340000000e117820 */ /* 0x001fc80000410000 */
[----:B------:R-:W-:-:S07]  /*0ed0*/  FMUL.FTZ R17, R10, R17 ;  /* 0x000000110a117220 */ /* 0x000fce0000410000 */
.L_x_29511:
[----:B------:R-:W-:Y:S05]  /*0ee0*/  BSYNC B0 ;  /* 0x0000000000007941 */ /* 0x000fea0003800000 */
.L_x_29510:
[C---:B------:R-:W-:Y:S01]  /*0ef0*/  FSETP.GTU.FTZ.AND P0, PT, |R17|.reuse, +INF , PT ;  /* 0x7f8000001100780b */ /* 0x040fe20003f1c200 */
[----:B------:R-:W-:Y:S01]  /*0f00*/  BSSY B0, `(.L_x_29519) ;  /* 0x000004c000007945 */ /* 0x000fe20003800000 */
[----:B------:R-:W-:Y:S02]  /*0f10*/  LOP3.LUT R0, R17, 0x80000000, R15, 0xb8, !PT ;  /* 0x8000000011007812 */ /* 0x000fe400078eb80f */
[----:B------:R-:W-:Y:S02]  /*0f20*/  PRMT R10, R11, 0x7632, R10 ;  /* 0x000076320b0a7816 */ /* 0x000fe4000000000a */
        /* <DEDUP_REMOVED lines=36> */
.L_x_29524:
[----:B------:R-:W-:Y:S01]  /*1170*/  FSETP.GEU.FTZ.AND P0, PT, R16, -R0, PT ;  /* 0x800000001000720b */ /* 0x000fe20003f1e000 */
[----:B------:R-:W-:-:S12]  /*1180*/  FADD.FTZ R12, R12, -1 ;  /* 0xbf8000000c0c7421 */ /* 0x000fd80000010000 */
[----:B------:R-:W-:-:S07]  /*1190*/  @!P0 FADD.FTZ R12, R12, -1 ;  /* 0xbf8000000c0c8421 */ /* 0x000fce0000010000 */
.L_x_29523:
[----:B------:R-:W-:Y:S05]  /*11a0*/  BSYNC B1 ;  /* 0x0000000000017941 */ /* 0x000fea0003800000 */
.L_x_29522:
[----:B------:R-:W-:Y:S01]  /*11b0*/  FFMA.FTZ R15, -R0, R12, R15 ;  /* 0x0000000c000f7223 */ /* 0x000fe2000001010f */
[----:B------:R-:W-:Y:S06]  /*11c0*/  BRA `(.L_x_29520) ;  /* 0x00000000007c7947 */ /* 0x000fec0003800000 */
.L_x_29521:
        /* <DEDUP_REMOVED lines=15> */
.L_x_29527:
        /* <DEDUP_REMOVED lines=13> */
.L_x_29526:
[----:B------:R-:W-:Y:S05]  /*1390*/  BSYNC B1 ;  /* 0x0000000000017941 */ /* 0x000fea0003800000 */
.L_x_29525:
[----:B0-----:R-:W-:-:S04]  /*13a0*/  FMUL.FTZ R15, R14, 1.1920928955078125e-07 ;  /* 0x340000000e0f7820 */ /* 0x001fc80000410000 */
[----:B------:R-:W-:-:S07]  /*13b0*/  FMUL.FTZ R15, R12, R15 ;  /* 0x0000000f0c0f7220 */ /* 0x000fce0000410000 */
.L_x_29520:
[----:B------:R-:W-:Y:S05]  /*13c0*/  BSYNC B0 ;  /* 0x0000000000007941 */ /* 0x000fea0003800000 */
.L_x_29519:
[C---:B------:R-:W-:Y:S01]  /*13d0*/  FSETP.GTU.FTZ.AND P0, PT, |R15|.reuse, +INF , PT ;  /* 0x7f8000000f00780b */ /* 0x040fe20003f1c200 */
[----:B-----5:R-:W-:Y:S01]  /*13e0*/  IMAD.U32 R12, R6, 0x10000, RZ ;  /* 0x00010000060c7824 */ /* 0x020fe200078e00ff */
[----:B------:R-:W-:Y:S01]  /*13f0*/  LOP3.LUT R10, R15, 0x80000000, R10, 0xb8, !PT ;  /* 0x800000000f0a7812 */ /* 0x000fe200078eb80a */
[----:B------:R-:W-:Y:S01]  /*1400*/  BSSY B0, `(.L_x_29528) ;  /* 0x0000047000007945 */ /* 0x000fe20003800000 */
[----:B------:R-:W-:Y:S01]  /*1410*/  FSETP.GEU.FTZ.AND P1, PT, R11, RZ, PT ;  /* 0x000000ff0b00720b */ /* 0x000fe20003f3e000 */
[----:B------:R-:W-:Y:S01]  /*1420*/  FADD.FTZ R17, |R12|, -RZ ;  /* 0x800000ff0c117221 */ /* 0x000fe20000010200 */
[----:B------:R-:W-:Y:S01]  /*1430*/  FSEL R10, R15, R10, P0 ;  /* 0x0000000a0f0a7208 */ /* 0x000fe20000000000 */
[----:B------:R-:W-:-:S03]  /*1440*/  IMAD.U32 R15, R2, 0x10000, RZ ;  /* 0x00010000020f7824 */ /* 0x000fc600078e00ff */
        /* <DEDUP_REMOVED lines=29> */
.L_x_29533:
[----:B------:R-:W-:Y:S01]  /*1620*/  FSETP.GEU.FTZ.AND P0, PT, R14, -R0, PT ;  /* 0x800000000e00720b */ /* 0x000fe20003f1e000 */
[----:B------:R-:W-:-:S12]  /*1630*/  FADD.FTZ R16, R16, -1 ;  /* 0xbf80000010107421 */ /* 0x000fd80000010000 */
[----:B------:R-:W-:-:S07]  /*1640*/  @!P0 FADD.FTZ R16, R16, -1 ;  /* 0xbf80000010108421 */ /* 0x000fce0000010000 */
.L_x_29532:
[----:B------:R-:W-:Y:S05]  /*1650*/  BSYNC B1 ;  /* 0x0000000000017941 */ /* 0x000fea0003800000 */
.L_x_29531:
[----:B------:R-:W-:Y:S01]  /*1660*/  FFMA.FTZ R17, -R0, R16, R17 ;  /* 0x0000001000117223 */ /* 0x000fe20000010111 */
[----:B------:R-:W-:Y:S06]  /*1670*/  BRA `(.L_x_29529) ;  /* 0x00000000007c7947 */ /* 0x000fec0003800000 */
.L_x_29530:
        /* <DEDUP_REMOVED lines=15> */
.L_x_29536:
        /* <DEDUP_REMOVED lines=13> */
.L_x_29535:
[----:B------:R-:W-:Y:S05]  /*1840*/  BSYNC B1 ;  /* 0x0000000000017941 */ /* 0x000fea0003800000 */
.L_x_29534:
[----:B------:R-:W-:-:S04]  /*1850*/  FMUL.FTZ R14, R14, 1.1920928955078125e-07 ;  /* 0x340000000e0e7820 */ /* 0x000fc80000410000 */
[----:B0-----:R-:W-:-:S07]  /*1860*/  FMUL.FTZ R17, R11, R14 ;  /* 0x0000000e0b117220 */ /* 0x001fce0000410000 */
.L_x_29529:
[----:B------:R-:W-:Y:S05]  /*1870*/  BSYNC B0 ;  /* 0x0000000000007941 */ /* 0x000fea0003800000 */
.L_x_29528:
[C---:B------:R-:W-:Y:S01]  /*1880*/  FSETP.GTU.FTZ.AND P0, PT, |R17|.reuse, +INF , PT ;  /* 0x7f8000001100780b */ /* 0x040fe20003f1c200 */
[----:B------:R-:W-:Y:S01]  /*1890*/  BSSY B0, `(.L_x_29537) ;  /* 0x000004c000007945 */ /* 0x000fe20003800000 */
[C---:B------:R-:W-:Y:S02]  /*18a0*/  LOP3.LUT R12, R17.reuse, 0x80000000, R12, 0xb8, !PT ;  /* 0x80000000110c7812 */ /* 0x040fe400078eb80c */
[----:B------:R-:W-:Y:S02]  /*18b0*/  PRMT R11, R6, 0x7632, R11 ;  /* 0x00007632060b7816 */ /* 0x000fe4000000000b */
[----:B------:R-:W-:Y:S02]  /*18c0*/  PRMT R6, R2, 0x7632, R6 ;  /* 0x0000763202067816 */ /* 0x000fe40000000006 */
[----:B------:R-:W-:Y:S01]  /*18d0*/  FSEL R12, R17, R12, P0 ;  /* 0x0000000c110c7208 */ /* 0x000fe20000000000 */
[----:B------:R-:W-:Y:S01]  /*18e0*/  IMAD.U32 R11, R11, 0x10000, RZ ;  /* 0x000100000b0b7824 */ /* 0x000fe200078e00ff */
[----:B------:R-:W-:Y:S01]  /*18f0*/  FSETP.GEU.FTZ.AND P1, PT, R15, RZ, PT ;  /* 0x000000ff0f00720b */ /* 0x000fe20003f3e000 */
[----:B------:R-:W-:Y:S01]  /*1900*/  IMAD.U32 R6, R6, 0x10000, RZ ;  /* 0x0001000006067824 */ /* 0x000fe200078e00ff */
[C---:B------:R-:W-:Y:S01]  /*1910*/  FSETP.NEU.FTZ.AND P0, PT, R12.reuse, RZ, PT ;  /* 0x000000ff0c00720b */ /* 0x040fe20003f1d000 */
        /* <DEDUP_REMOVED lines=30> */
.L_x_29542:
[----:B------:R-:W-:Y:S01]  /*1b00*/  FSETP.GEU.FTZ.AND P0, PT, R15, -R0, PT ;  /* 0x800000000f00720b */ /* 0x000fe20003f1e000 */
[----:B------:R-:W-:-:S12]  /*1b10*/  FADD.FTZ R12, R12, -1 ;  /* 0xbf8000000c0c7421 */ /* 0x000fd80000010000 */
[----:B------:R-:W-:-:S07]  /*1b20*/  @!P0 FADD.FTZ R12, R12, -1 ;  /* 0xbf8000000c0c8421 */ /* 0x000fce0000010000 */
.L_x_29541:
[----:B------:R-:W-:Y:S05]  /*1b30*/  BSYNC B1 ;  /* 0x0000000000017941 */ /* 0x000fea0003800000 */
.L_x_29540:
[----:B------:R-:W-:Y:S01]  /*1b40*/  FFMA.FTZ R17, -R0, R12, R17 ;  /* 0x0000000c00117223 */ /* 0x000fe20000010111 */
[----:B------:R-:W-:Y:S06]  /*1b50*/  BRA `(.L_x_29538) ;  /* 0x00000000007c7947 */ /* 0x000fec0003800000 */
.L_x_29539:
[----:B------:R-:W-:Y:S01]  /*1b60*/  VIADD R12, R0, 0xf4800000 ;  /* 0xf4800000000c7836 */ /* 0x000fe20000000000 */
        /* <DEDUP_REMOVED lines=14> */
.L_x_29545:
        /* <DEDUP_REMOVED lines=13> */
.L_x_29544:
[----:B------:R-:W-:Y:S05]  /*1d20*/  BSYNC B1 ;  /* 0x0000000000017941 */ /* 0x000fea0003800000 */
.L_x_29543:
[----:B------:R-:W-:-:S04]  /*1d30*/  FMUL.FTZ R17, R14, 1.1920928955078125e-07 ;  /* 0x340000000e117820 */ /* 0x000fc80000410000 */
[----:B------:R-:W-:-:S07]  /*1d40*/  FMUL.FTZ R17, R12, R17 ;  /* 0x000000110c117220 */ /* 0x000fce0000410000 */
.L_x_29538:
[----:B------:R-:W-:Y:S05]  /*1d50*/  BSYNC B0 ;  /* 0x0000000000007941 */ /* 0x000fea0003800000 */
.L_x_29537:
[----:B------:R-:W-:Y:S01]  /*1d60*/  FSETP.GTU.FTZ.AND P0, PT, |R17|, +INF , PT ;  /* 0x7f8000001100780b */ /* 0x000fe20003f1c200 */
[----:B------:R-:W-:Y:S01]  /*1d70*/  IMAD.U32 R12, R3, 0x10000, RZ ;  /* 0x00010000030c7824 */ /* 0x000fe200078e00ff */
[C---:B------:R-:W-:Y:S01]  /*1d80*/  LOP3.LUT R0, R17.reuse, 0x80000000, R11, 0xb8, !PT ;  /* 0x8000000011007812 */ /* 0x040fe200078eb80b */
        /* <DEDUP_REMOVED lines=34> */
.L_x_29551:
[----:B------:R-:W-:Y:S01]  /*1fb0*/  FSETP.GEU.FTZ.AND P0, PT, R19, -R0, PT ;  /* 0x800000001300720b */ /* 0x000fe20003f1e000 */
[----:B------:R-:W-:-:S12]  /*1fc0*/  FADD.FTZ R6, R6, -1 ;  /* 0xbf80000006067421 */ /* 0x000fd80000010000 */
[----:B------:R-:W-:-:S07]  /*1fd0*/  @!P0 FADD.FTZ R6, R6, -1 ;  /* 0xbf80000006068421 */ /* 0x000fce0000010000 */
.L_x_29550:
[----:B------:R-:W-:Y:S05]  /*1fe0*/  BSYNC B1 ;  /* 0x0000000000017941 */ /* 0x000fea0003800000 */
.L_x_29549:
[----:B------:R-:W-:Y:S01]  /*1ff0*/  FFMA.FTZ R17, -R0, R6, R17 ;  /* 0x0000000600117223 */ /* 0x000fe20000010111 */
[----:B------:R-:W-:Y:S06]  /*2000*/  BRA `(.L_x_29547) ;  /* 0x00000000007c7947 */ /* 0x000fec0003800000 */
.L_x_29548:
        /* <DEDUP_REMOVED lines=15> */
.L_x_29554:
        /* <DEDUP_REMOVED lines=13> */
.L_x_29553:
[----:B------:R-:W-:Y:S05]  /*21d0*/  BSYNC B1 ;  /* 0x0000000000017941 */ /* 0x000fea0003800000 */
.L_x_29552:
[----:B0-----:R-:W-:-:S04]  /*21e0*/  FMUL.FTZ R17, R14, 1.1920928955078125e-07 ;  /* 0x340000000e117820 */ /* 0x001fc80000410000 */
[----:B------:R-:W-:-:S07]  /*21f0*/  FMUL.FTZ R17, R6, R17 ;  /* 0x0000001106117220 */ /* 0x000fce0000410000 */
.L_x_29547:
[----:B------:R-:W-:Y:S05]  /*2200*/  BSYNC B0 ;  /* 0x0000000000007941 */ /* 0x000fea0003800000 */
.L_x_29546:
        /* <DEDUP_REMOVED lines=9> */
[C---:B------:R-:W-:Y:S01]  /*22a0*/  FSETP.NEU.FTZ.AND P0, PT, R0.reuse, RZ, PT ;  /* 0x000000ff0000720b */ /* 0x040fe20003f1d000 */
[----:B------:R-:W-:Y:S01]  /*22b0*/  IMAD.MOV.U32 R3, RZ, RZ, R0 ;  /* 0x000000ffff037224 */ /* 0x000fe200078e0000 */
        /* <DEDUP_REMOVED lines=29> */
.L_x_29560:
[----:B------:R-:W-:Y:S01]  /*2490*/  FSETP.GEU.FTZ.AND P0, PT, R17, -R15, PT ;  /* 0x8000000f1100720b */ /* 0x000fe20003f1e000 */
[----:B------:R-:W-:-:S12]  /*24a0*/  FADD.FTZ R19, R19, -1 ;  /* 0xbf80000013137421 */ /* 0x000fd80000010000 */
[----:B------:R-:W-:-:S07]  /*24b0*/  @!P0 FADD.FTZ R19, R19, -1 ;  /* 0xbf80000013138421 */ /* 0x000fce0000010000 */
.L_x_29559:
[----:B------:R-:W-:Y:S05]  /*24c0*/  BSYNC B1 ;  /* 0x0000000000017941 */ /* 0x000fea0003800000 */
.L_x_29558:
[----:B------:R-:W-:Y:S01]  /*24d0*/  FFMA.FTZ R0, -R15, R19, R0 ;  /* 0x000000130f007223 */ /* 0x000fe20000010100 */
[----:B------:R-:W-:Y:S06]  /*24e0*/  BRA `(.L_x_29556) ;  /* 0x00000000007c7947 */ /* 0x000fec0003800000 */
.L_x_29557:
        /* <DEDUP_REMOVED lines=15> */
.L_x_29563:
        /* <DEDUP_REMOVED lines=13> */
.L_x_29562:
[----:B------:R-:W-:Y:S05]  /*26b0*/  BSYNC B1 ;  /* 0x0000000000017941 */ /* 0x000fea0003800000 */
.L_x_29561:
[----:B-1----:R-:W-:-:S04]  /*26c0*/  FMUL.FTZ R15, R14, 1.1920928955078125e-07 ;  /* 0x340000000e0f7820 */ /* 0x002fc80000410000 */
[----:B------:R-:W-:-:S07]  /*26d0*/  FMUL.FTZ R0, R12, R15 ;  /* 0x0000000f0c007220 */ /* 0x000fce0000410000 */
.L_x_29556:
[----:B------:R-:W-:Y:S05]  /*26e0*/  BSYNC B0 ;  /* 0x0000000000007941 */ /* 0x000fea0003800000 */
.L_x_29555:
[----:B------:R-:W1:Y:S01]  /*26f0*/  LDC.64 R14, c[0x0][0x218] ;  /* 0x00008600ff0e7b82 */ /* 0x000e620000000a00 */
        /* <DEDUP_REMOVED lines=8> */
[----:B------:R-:W-:Y:S02]  /*2780*/  PLOP3.LUT P0, PT, P0, P2, P1, 0x9f, 0x0 ;  /* 0x000000000000781c */ /* 0x000fe40000705317 */
[----:B------:R-:W-:Y:S01]  /*2790*/  F2FP.BF16.F32.PACK_AB R2, R11, R2 ;  /* 0x000000020b02723e */ /* 0x000fe200000010ff */
[----:B-1----:R-:W-:-:S10]  /*27a0*/  IMAD.WIDE.U32 R14, R4, 0x2, R14 ;  /* 0x00000002040e7825 */ /* 0x002fd400078e000e */
[----:B------:R-:W-:Y:S01]  /*27b0*/  @!P0 FADD.FTZ R7, R6, R7 ;  /* 0x0000000706078221 */ /* 0x000fe20000010000 */
[----:B------:R-:W-:-:S04]  /*27c0*/  IMAD.WIDE R14, R5, 0x8, R14 ;  /* 0x00000008050e7825 */ /* 0x000fc800078e020e */
[----:B------:R-:W-:Y:S01]  /*27d0*/  F2FP.BF16.F32.PACK_AB R3, R7, R3 ;  /* 0x000000030703723e */ /* 0x000fe200000010ff */
[----:B------:R-:W-:Y:S04]  /*27e0*/  STG.E.64 desc[UR4][R14.64], R8 ;  /* 0x000000080e007986 */ /* 0x000fe8000c101b04 */
[----:B------:R-:W-:Y:S01]  /*27f0*/  STG.E.64 desc[UR4][R14.64+0x400], R2 ;  /* 0x000400020e007986 */ /* 0x000fe2000c101b04 */
[----:B------:R-:W-:Y:S05]  /*2800*/  EXIT ;  /* 0x000000000000794d */ /* 0x000fea0003800000 */
.L_x_29491:
        /* <DEDUP_REMOVED lines=13> */
[C---:B0-----:R-:W-:Y:S01]  /*28e0*/  @!P0 IMAD.WIDE.U32 R16, R7.reuse, 0x2, R16 ;  /* 0x0000000207108825 */ /* 0x041fe200078e0010 */
[----:B------:R-:W0:Y:S01]  /*28f0*/  @!P4 LDC.64 R12, c[0x0][0x228] ;  /* 0x00008a00ff0ccb82 */ /* 0x000e220000000a00 */
[----:B------:R-:W-:Y:S02]  /*2900*/  PRMT R20, RZ, 0x7610, R20 ;  /* 0x00007610ff147816 */ /* 0x000fe40000000014 */
[----:B------:R-:W-:Y:S01]  /*2910*/  PRMT R9, RZ, 0x7610, R9 ;  /* 0x00007610ff097816 */ /* 0x000fe20000000009 */
[----:B-1----:R-:W-:Y:S01]  /*2920*/  @!P0 IMAD.WIDE.U32 R22, R7, 0x2, R22 ;  /* 0x0000000207168825 */ /* 0x002fe200078e0016 */
[----:B------:R-:W-:-:S06]  /*2930*/  PRMT R7, RZ, 0x7610, R7 ;  /* 0x00007610ff077816 */ /* 0x000fcc0000000007 */
[----:B------:R-:W-:Y:S01]  /*2940*/  @!P5 IMAD.IADD R11, R4, 0x1, R27 ;  /* 0x00000001040bd824 */ /* 0x000fe200078e021b */
[----:B------:R-:W1:Y:S01]  /*2950*/  @!P5 LDC.64 R2, c[0x0][0x228] ;  /* 0x00008a00ff02db82 */ /* 0x000e620000000a00 */
[----:B------:R-:W-:Y:S01]  /*2960*/  @!P5 VIADD R27, R27, 0x80 ;  /* 0x000000801b1bd836 */ /* 0x000fe20000000000 */
[----:B------:R-:W5:Y:S04]  /*2970*/  @!P0 LDG.E.U16 R8, desc[UR4][R22.64] ;  /* 0x0000000416088981 */ /* 0x000f68000c1e1500 */
[----:B------:R-:W-:Y:S01]  /*2980*/  ISETP.GE.AND P3, PT, R27, R5, PT ;  /* 0x000000051b00720c */ /* 0x000fe20003f66270 */
[C---:B--2---:R-:W-:Y:S01]  /*2990*/  @!P4 IMAD.WIDE.U32 R14, R10.reuse, 0x2, R14 ;  /* 0x000000020a0ec825 */ /* 0x044fe200078e000e */
[----:B------:R-:W2:Y:S01]  /*29a0*/  @!P5 LDC.64 R24, c[0x0][0x220] ;  /* 0x00008800ff18db82 */ /* 0x000ea20000000a00 */
[----:B------:R3:W5:Y:S02]  /*29b0*/  @!P0 LDG.E.U16 R7, desc[UR4][R16.64] ;  /* 0x0000000410078981 */ /* 0x000764000c1e1500 */
[----:B0-----:R-:W-:-:S08]  /*29c0*/  @!P4 IMAD.WIDE.U32 R12, R10, 0x2, R12 ;  /* 0x000000020a0cc825 */ /* 0x001fd000078e000c */
[----:B------:R-:W-:Y:S01]  /*29d0*/  @!P3 IADD3 R21, R4, R27, RZ ;  /* 0x0000001b0415b210 */ /* 0x000fe20007ffe0ff */
[----:B------:R-:W-:Y:S01]  /*29e0*/  @!P3 VIADD R27, R27, 0x80 ;  /* 0x000000801b1bb836 */ /* 0x000fe20000000000 */
[----:B------:R-:W0:Y:S01]  /*29f0*/  @!P3 LDC.64 R28, c[0x0][0x220] ;  /* 0x00008800ff1cbb82 */ /* 0x000e220000000a00 */
[----:B------:R4:W5:Y:S03]  /*2a00*/  @!P4 LDG.E.U16 R9, desc[UR4][R14.64] ;  /* 0x000000040e09c981 */ /* 0x000966000c1e1500 */
[----:B------:R-:W-:-:S04]  /*2a10*/  ISETP.GE.AND P1, PT, R27, R5, PT ;  /* 0x000000051b00720c */ /* 0x000fc80003f26270 */
[----:B------:R-:W0:Y:S09]  /*2a20*/  @!P3 LDC.64 R18, c[0x0][0x228] ;  /* 0x00008a00ff12bb82 */ /* 0x000e320000000a00 */
[----:B------:R-:W-:Y:S02]  /*2a30*/  @!P1 IMAD.IADD R0, R4, 0x1, R27 ;  /* 0x0000000104009824 */ /* 0x000fe400078e021b */
[----:B-1----:R-:W-:Y:S01]  /*2a40*/  @!P5 IMAD.WIDE.U32 R2, R11, 0x2, R2 ;  /* 0x000000020b02d825 */ /* 0x002fe200078e0002 */
[----:B------:R-:W-:Y:S01]  /*2a50*/  PRMT R10, RZ, 0x7610, R10 ;  /* 0x00007610ff0a7816 */ /* 0x000fe2000000000a */
[----:B---3--:R-:W1:Y:S02]  /*2a60*/  @!P1 LDC.64 R16, c[0x0][0x220] ;  /* 0x00008800ff109b82 */ /* 0x008e640000000a00 */
[----:B------:R-:W-:Y:S01]  /*2a70*/  @!P1 VIADD R27, R27, 0x80 ;  /* 0x000000801b1b9836 */ /* 0x000fe20000000000 */
[----:B------:R3:W5:Y:S04]  /*2a80*/  @!P5 LDG.E.U16 R20, desc[UR4][R2.64] ;  /* 0x000000040214d981 */ /* 0x000768000c1e1500 */
[----:B------:R-:W-:Y:S01]  /*2a90*/  ISETP.GE.AND P2, PT, R27, R5, PT ;  /* 0x000000051b00720c */ /* 0x000fe20003f46270 */
[----:B------:R3:W5:Y:S01]  /*2aa0*/  @!P4 LDG.E.U16 R10, desc[UR4][R12.64] ;  /* 0x000000040c0ac981 */ /* 0x000762000c1e1500 */
[----:B----4-:R-:W4:Y:S01]  /*2ab0*/  @!P1 LDC.64 R14, c[0x0][0x228] ;  /* 0x00008a00ff0e9b82 */ /* 0x010f220000000a00 */
[----:B--2---:R-:W-:-:S10]  /*2ac0*/  @!P5 IMAD.WIDE.U32 R24, R11, 0x2, R24 ;  /* 0x000000020b18d825 */ /* 0x004fd400078e0018 */
[----:B---3--:R-:W-:Y:S01]  /*2ad0*/  @!P2 IMAD.IADD R3, R4, 0x1, R27 ;  /* 0x000000010403a824 */ /* 0x008fe200078e021b */
[----:B------:R-:W-:Y:S01]  /*2ae0*/  @!P2 IADD3 R27, R27, 0x80, RZ ;  /* 0x000000801b1ba810 */ /* 0x000fe20007ffe0ff */
[----:B------:R-:W2:Y:S03]  /*2af0*/  @!P2 LDC.64 R12, c[0x0][0x220] ;  /* 0x00008800ff0cab82 */ /* 0x000ea60000000a00 */
[----:B------:R-:W-:-:S05]  /*2b00*/  ISETP.GE.AND P4, PT, R27, R5, PT ;  /* 0x000000051b00720c */ /* 0x000fca0003f86270 */
[----:B------:R-:W3:Y:S01]  /*2b10*/  @!P2 LDC.64 R22, c[0x0][0x228] ;  /* 0x00008a00ff16ab82 */ /* 0x000ee20000000a00 */
[----:B------:R-:W-:Y:S01]  /*2b20*/  PRMT R11, RZ, 0x7610, R11 ;  /* 0x00007610ff0b7816 */ /* 0x000fe2000000000b */
[----:B0-----:R-:W-:-:S04]  /*2b30*/  @!P3 IMAD.WIDE.U32 R28, R21, 0x2, R28 ;  /* 0x00000002151cb825 */ /* 0x001fc800078e001c */
[----:B------:R-:W-:Y:S01]  /*2b40*/  @!P3 IMAD.WIDE.U32 R18, R21, 0x2, R18 ;  /* 0x000000021512b825 */ /* 0x000fe200078e0012 */
[----:B------:R-:W-:Y:S01]  /*2b50*/  PRMT R21, RZ, 0x7610, R21 ;  /* 0x00007610ff157816 */ /* 0x000fe20000000015 */
[----:B------:R0:W5:Y:S05]  /*2b60*/  @!P5 LDG.E.U16 R11, desc[UR4][R24.64] ;  /* 0x00000004180bd981 */ /* 0x00016a000c1e1500 */
[----:B------:R1:W5:Y:S01]  /*2b70*/  @!P3 LDG.E.U16 R21, desc[UR4][R28.64] ;  /* 0x000000041c15b981 */ /* 0x000362000c1e1500 */
[----:B0-----:R-:W-:Y:S01]  /*2b80*/  PRMT R24, RZ, 0x7610, R24 ;  /* 0x00007610ff187816 */ /* 0x001fe20000000018 */
[----:B-1----:R-:W-:-:S05]  /*2b90*/  @!P4 IMAD.IADD R29, R4, 0x1, R27 ;  /* 0x00000001041dc824 */ /* 0x002fca00078e021b */
[----:B------:R0:W5:Y:S01]  /*2ba0*/  @!P3 LDG.E.U16 R24, desc[UR4][R18.64] ;  /* 0x000000041218b981 */ /* 0x000162000c1e1500 */
[----:B------:R-:W-:-:S05]  /*2bb0*/  @!P4 VIADD R27, R27, 0x80 ;  /* 0x000000801b1bc836 */ /* 0x000fca0000000000 */
[----:B------:R-:W-:Y:S01]  /*2bc0*/  ISETP.GE.AND P3, PT, R27, R5, PT ;  /* 0x000000051b00720c */ /* 0x000fe20003f66270 */
[C---:B--2---:R-:W-:Y:S01]  /*2bd0*/  @!P2 IMAD.WIDE.U32 R12, R3.reuse, 0x2, R12 ;  /* 0x00000002030ca825 */ /* 0x044fe200078e000c */
[----:B------:R-:W-:Y:S01]  /*2be0*/  PRMT R25, RZ, 0x7610, R25 ;  /* 0x00007610ff197816 */ /* 0x000fe20000000019 */
[----:B0-----:R-:W0:Y:S02]  /*2bf0*/  @!P4 LDC.64 R18, c[0x0][0x220] ;  /* 0x00008800ff12cb82 */ /* 0x001e240000000a00 */
[----:B---3--:R-:W-:Y:S01]  /*2c00*/  @!P2 IMAD.WIDE.U32 R22, R3, 0x2, R22 ;  /* 0x000000020316a825 */ /* 0x008fe200078e0016 */
[----:B------:R-:W-:-:S03]  /*2c10*/  PRMT R3, RZ, 0x7610, R3 ;  /* 0x00007610ff037816 */ /* 0x000fc60000000003 */
[----:B------:R-:W-:-:S03]  /*2c20*/  @!P1 IMAD.WIDE.U32 R16, R0, 0x2, R16 ;  /* 0x0000000200109825 */ /* 0x000fc600078e0010 */
[----:B------:R1:W5:Y:S01]  /*2c30*/  @!P2 LDG.E.U16 R3, desc[UR4][R12.64] ;  /* 0x000000040c03a981 */ /* 0x000362000c1e1500 */
[----:B----4-:R-:W-:Y:S01]  /*2c40*/  @!P1 IMAD.WIDE.U32 R14, R0, 0x2, R14 ;  /* 0x00000002000e9825 */ /* 0x010fe200078e000e */
        /* <DEDUP_REMOVED lines=52> */
.L_x_29571:
[----:B------:R-:W-:Y:S01]  /*2f90*/  FSETP.GEU.FTZ.AND P0, PT, R16, -R28, PT ;  /* 0x8000001c1000720b */ /* 0x000fe20003f1e000 */
[----:B------:R-:W-:-:S12]  /*2fa0*/  FADD.FTZ R18, R18, -1 ;  /* 0xbf80000012127421 */ /* 0x000fd80000010000 */
[----:B------:R-:W-:-:S07]  /*2fb0*/  @!P0 FADD.FTZ R18, R18, -1 ;  /* 0xbf80000012128421 */ /* 0x000fce0000010000 */
.L_x_29570:
[----:B------:R-:W-:Y:S05]  /*2fc0*/  BSYNC B2 ;  /* 0x0000000000027941 */ /* 0x000fea0003800000 */
.L_x_29569:
[----:B------:R-:W-:Y:S01]  /*2fd0*/  FFMA.FTZ R15, -R28, R18, R15 ;  /* 0x000000121c0f7223 */ /* 0x000fe2000001010f */
[----:B------:R-:W-:Y:S06]  /*2fe0*/  BRA `(.L_x_29567) ;  /* 0x00000000007c7947 */ /* 0x000fec0003800000 */
.L_x_29568:
        /* <DEDUP_REMOVED lines=15> */
.L_x_29574:
        /* <DEDUP_REMOVED lines=13> */
.L_x_29573:
[----:B------:R-:W-:Y:S05]  /*31b0*/  BSYNC B2 ;  /* 0x0000000000027941 */ /* 0x000fea0003800000 */
.L_x_29572:
[----:B------:R-:W-:-:S04]  /*31c0*/  FMUL.FTZ R18, R18, 1.1920928955078125e-07 ;  /* 0x3400000012127820 */ /* 0x000fc80000410000 */
[----:B------:R-:W-:-:S07]  /*31d0*/  FMUL.FTZ R15, R15, R18 ;  /* 0x000000120f0f7220 */ /* 0x000fce0000410000 */
.L_x_29567:
[----:B------:R-:W-:Y:S05]  /*31e0*/  BSYNC B0 ;  /* 0x0000000000007941 */ /* 0x000fea0003800000 */
.L_x_29566:
        /* <DEDUP_REMOVED lines=9> */
[----:B------:R-:W-:-:S07]  /*3280*/  F2FP.BF16.F32.PACK_AB R14, RZ, R14 ;  /* 0x0000000eff0e723e */ /* 0x000fce00000010ff */
.L_x_29565:
[----:B------:R-:W-:Y:S05]  /*3290*/  BSYNC B1 ;  /* 0x0000000000017941 */ /* 0x000fea0003800000 */
.L_x_29564:
[----:B-----5:R-:W-:Y:S01]  /*32a0*/  VIADD R8, R6, 0x80 ;  /* 0x0000008006087836 */ /* 0x020fe20000000000 */
[----:B------:R-:W-:Y:S04]  /*32b0*/  BSSY B1, `(.L_x_29575) ;  /* 0x0000051000017945 */ /* 0x000fe80003800000 */
        /* <DEDUP_REMOVED lines=31> */
.L_x_29582:
[----:B------:R-:W-:Y:S01]  /*34b0*/  FSETP.GEU.FTZ.AND P0, PT, R19, -R7, PT ;  /* 0x800000071300720b */ /* 0x000fe20003f1e000 */
[----:B------:R-:W-:-:S12]  /*34c0*/  FADD.FTZ R15, R15, -1 ;  /* 0xbf8000000f0f7421 */ /* 0x000fd80000010000 */
[----:B------:R-:W-:-:S07]  /*34d0*/  @!P0 FADD.FTZ R15, R15, -1 ;  /* 0xbf8000000f0f8421 */ /* 0x000fce0000010000 */
.L_x_29581:
[----:B------:R-:W-:Y:S05]  /*34e0*/  BSYNC B2 ;  /* 0x0000000000027941 */ /* 0x000fea0003800000 */
.L_x_29580:
[----:B------:R-:W-:Y:S01]  /*34f0*/  FFMA.FTZ R16, -R7, R15, R16 ;  /* 0x0000000f07107223 */ /* 0x000fe20000010110 */
[----:B------:R-:W-:Y:S06]  /*3500*/  BRA `(.L_x_29578) ;  /* 0x0000000000807947 */ /* 0x000fec0003800000 */
.L_x_29579:
[----:B------:R-:W-:Y:S01]  /*3510*/  VIADD R7, R15, 0xf4800000 ;  /* 0xf48000000f077836 */ /* 0x000fe20000000000 */
[----:B------:R-:W-:Y:S01]  /*3520*/  BSSY B2, `(.L_x_29583) ;  /* 0x0000019000027945 */ /* 0x000fe20003800000 */
[----:B0-----:R-:W-:-:S03]  /*3530*/  IMAD.U32 R17, R10, 0x10000, RZ ;  /* 0x000100000a117824 */ /* 0x001fc600078e00ff */
[----:B------:R-:W-:Y:S02]  /*3540*/  LOP3.LUT R7, R7, 0xff800000, RZ, 0xc0, !PT ;  /* 0xff80000007077812 */ /* 0x000fe400078ec0ff */
[----:B------:R-:W-:Y:S02]  /*3550*/  FSETP.GT.FTZ.AND P0, PT, |R17|, RZ, PT ;  /* 0x000000ff1100720b */ /* 0x000fe40003f14200 */
[----:B------:R-:W-:-:S04]  /*3560*/  IADD3 R7, R16, -R7, RZ ;  /* 0x8000000710077210 */ /* 0x000fc80007ffe0ff */
[----:B------:R-:W-:Y:S02]  /*3570*/  LOP3.LUT P1, R18, R7, 0xff800000, RZ, 0xc0, !PT ;  /* 0xff80000007127812 */ /* 0x000fe4000782c0ff */
[----:B------:R-:W-:-:S04]  /*3580*/  LOP3.LUT R7, R16, 0x7fffff, RZ, 0xc0, !PT ;  /* 0x007fffff10077812 */ /* 0x000fc800078ec0ff */
[----:B------:R-:W-:-:S07]  /*3590*/  LOP3.LUT R19, R7, 0x3f800000, RZ, 0xfc, !PT ;  /* 0x3f80000007137812 */ /* 0x000fce00078efcff */
[----:B------:R-:W-:Y:S05]  /*35a0*/  @!P1 BRA `(.L_x_29584) ;  /* 0x0000000000409947 */ /* 0x000fea0003800000 */
[----:B------:R-:W-:-:S04]  /*35b0*/  LOP3.LUT R17, R15, 0x7fffff, RZ, 0xc0, !PT ;  /* 0x007fffff0f117812 */ /* 0x000fc800078ec0ff */
[----:B------:R-:W-:-:S04]  /*35c0*/  LOP3.LUT R17, R17, 0x3f800000, RZ, 0xfc, !PT ;  /* 0x3f80000011117812 */ /* 0x000fc800078efcff */
[----:B------:R0:W1:Y:S03]  /*35d0*/  MUFU.RCP R7, R17 ;  /* 0x0000001100077308 */ /* 0x0000660000001000 */
.L_x_29585:
        /* <DEDUP_REMOVED lines=13> */
.L_x_29584:
[----:B------:R-:W-:Y:S05]  /*36b0*/  BSYNC B2 ;  /* 0x0000000000027941 */ /* 0x000fea0003800000 */
.L_x_29583:
[----:B------:R-:W-:Y:S02]  /*36c0*/  LOP3.LUT R15, R15, 0xff800000, RZ, 0xc0, !PT ;  /* 0xff8000000f0f7812 */ /* 0x000fe400078ec0ff */
[----:B------:R-:W-:Y:S01]  /*36d0*/  ISETP.GT.U32.OR P0, PT, R16, 0x7f7fffff, !P0 ;  /* 0x7f7fffff1000780c */ /* 0x000fe20004704470 */
[----:B------:R-:W-:-:S03]  /*36e0*/  FMUL.FTZ R16, R19, 1.1920928955078125e-07 ;  /* 0x3400000013107820 */ /* 0x000fc60000410000 */
[----:B------:R-:W-:-:S05]  /*36f0*/  FSEL R15, R15, +QNAN , !P0 ;  /* 0x7fffffff0f0f7808 */ /* 0x000fca0004000000 */
[----:B------:R-:W-:-:S07]  /*3700*/  FMUL.FTZ R16, R15, R16 ;  /* 0x000000100f107220 */ /* 0x000fce0000410000 */
.L_x_29578:
[----:B------:R-:W-:Y:S05]  /*3710*/  BSYNC B0 ;  /* 0x0000000000007941 */ /* 0x000fea0003800000 */
.L_x_29577:
        /* <DEDUP_REMOVED lines=10> */
.L_x_29576:
[----:B------:R-:W-:Y:S05]  /*37c0*/  BSYNC B1 ;  /* 0x0000000000017941 */ /* 0x000fea0003800000 */
.L_x_29575:
[----:B------:R-:W-:Y:S01]  /*37d0*/  IADD3 R10, R6, 0x100, RZ ;  /* 0x00000100060a7810 */ /* 0x000fe20007ffe0ff */
        /* <DEDUP_REMOVED lines=32> */
.L_x_29593:
[----:B------:R-:W-:Y:S01]  /*39e0*/  FSETP.GEU.FTZ.AND P0, PT, R18, -R17, PT ;  /* 0x800000111200720b */ /* 0x000fe20003f1e000 */
[----:B------:R-:W-:-:S12]  /*39f0*/  FADD.FTZ R7, R7, -1 ;  /* 0xbf80000007077421 */ /* 0x000fd80000010000 */
[----:B------:R-:W-:-:S07]  /*3a00*/  @!P0 FADD.FTZ R7, R7, -1 ;  /* 0xbf80000007078421 */ /* 0x000fce0000010000 */
.L_x_29592:
[----:B------:R-:W-:Y:S05]  /*3a10*/  BSYNC B2 ;  /* 0x0000000000027941 */ /* 0x000fea0003800000 */
.L_x_29591:
[----:B------:R-:W-:Y:S01]  /*3a20*/  FFMA.FTZ R10, -R17, R7, R10 ;  /* 0x00000007110a7223 */ /* 0x000fe2000001010a */
[----:B------:R-:W-:Y:S06]  /*3a30*/  BRA `(.L_x_29589) ;  /* 0x00000000007c7947 */ /* 0x000fec0003800000 */
.L_x_29590:
        /* <DEDUP_REMOVED lines=15> */
.L_x_29596:
        /* <DEDUP_REMOVED lines=13> */
.L_x_29595:
[----:B------:R-:W-:Y:S05]  /*3c00*/  BSYNC B2 ;  /* 0x0000000000027941 */ /* 0x000fea0003800000 */
.L_x_29594:
[----:B------:R-:W-:-:S04]  /*3c10*/  FMUL.FTZ R17, R17, 1.1920928955078125e-07 ;  /* 0x3400000011117820 */ /* 0x000fc80000410000 */
[----:B------:R-:W-:-:S07]  /*3c20*/  FMUL.FTZ R10, R10, R17 ;  /* 0x000000110a0a7220 */ /* 0x000fce0000410000 */
.L_x_29589:
[----:B------:R-:W-:Y:S05]  /*3c30*/  BSYNC B0 ;  /* 0x0000000000007941 */ /* 0x000fea0003800000 */
.L_x_29588:
        /* <DEDUP_REMOVED lines=10> */
.L_x_29587:
[----:B------:R-:W-:Y:S05]  /*3ce0*/  BSYNC B1 ;  /* 0x0000000000017941 */ /* 0x000fea0003800000 */
.L_x_29586:
[----:B0---4-:R-:W-:Y:S01]  /*3cf0*/  VIADD R16, R6, 0x180 ;  /* 0x0000018006107836 */ /* 0x011fe20000000000 */
        /* <DEDUP_REMOVED lines=32> */
.L_x_29604:
[----:B------:R-:W-:Y:S01]  /*3f00*/  FSETP.GEU.FTZ.AND P0, PT, R17, -R15, PT ;  /* 0x8000000f1100720b */ /* 0x000fe20003f1e000 */
[----:B------:R-:W-:-:S12]  /*3f10*/  FADD.FTZ R7, R7, -1 ;  /* 0xbf80000007077421 */ /* 0x000fd80000010000 */
[----:B------:R-:W-:-:S07]  /*3f20*/  @!P0 FADD.FTZ R7, R7, -1 ;  /* 0xbf80000007078421 */ /* 0x000fce0000010000 */
.L_x_29603:
[----:B------:R-:W-:Y:S05]  /*3f30*/  BSYNC B2 ;  /* 0x0000000000027941 */ /* 0x000fea0003800000 */
.L_x_29602:
[----:B------:R-:W-:Y:S01]  /*3f40*/  FFMA.FTZ R18, -R15, R7, R18 ;  /* 0x000000070f127223 */ /* 0x000fe20000010112 */
[----:B------:R-:W-:Y:S06]  /*3f50*/  BRA `(.L_x_29600) ;  /* 0x0000000000847947 */ /* 0x000fec0003800000 */
.L_x_29601:
        /* <DEDUP_REMOVED lines=16> */
.L_x_29607:
        /* <DEDUP_REMOVED lines=14> */
.L_x_29606:
[----:B------:R-:W-:Y:S05]  /*4140*/  BSYNC B2 ;  /* 0x0000000000027941 */ /* 0x000fea0003800000 */
.L_x_29605:
[----:B------:R-:W-:-:S04]  /*4150*/  FMUL.FTZ R18, R17, 1.1920928955078125e-07 ;  /* 0x3400000011127820 */ /* 0x000fc80000410000 */
[----:B------:R-:W-:-:S07]  /*4160*/  FMUL.FTZ R18, R11, R18 ;  /* 0x000000120b127220 */ /* 0x000fce0000410000 */
.L_x_29600:
[----:B------:R-:W-:Y:S05]  /*4170*/  BSYNC B0 ;  /* 0x0000000000007941 */ /* 0x000fea0003800000 */
.L_x_29599:
        /* <DEDUP_REMOVED lines=10> */
.L_x_29598:
[----:B------:R-:W-:Y:S05]  /*4220*/  BSYNC B1 ;  /* 0x0000000000017941 */ /* 0x000fea0003800000 */
.L_x_29597:
        /* <DEDUP_REMOVED lines=33> */
.L_x_29615:
[----:B------:R-:W-:Y:S01]  /*4440*/  FSETP.GEU.FTZ.AND P0, PT, R19, -R17, PT ;  /* 0x800000111300720b */ /* 0x000fe20003f1e000 */
[----:B------:R-:W-:-:S12]  /*4450*/  FADD.FTZ R7, R7, -1 ;  /* 0xbf80000007077421 */ /* 0x000fd80000010000 */
[----:B------:R-:W-:-:S07]  /*4460*/  @!P0 FADD.FTZ R7, R7, -1 ;  /* 0xbf80000007078421 */ /* 0x000fce0000010000 */
.L_x_29614:
[----:B------:R-:W-:Y:S05]  /*4470*/  BSYNC B2 ;  /* 0x0000000000027941 */ /* 0x000fea0003800000 */
.L_x_29613:
[----:B------:R-:W-:Y:S01]  /*4480*/  FFMA.FTZ R16, -R17, R7, R16 ;  /* 0x0000000711107223 */ /* 0x000fe20000010110 */
[----:B------:R-:W-:Y:S06]  /*4490*/  BRA `(.L_x_29611) ;  /* 0x0000000000887947 */ /* 0x000fec0003800000 */
.L_x_29612:
[----:B------:R-:W-:Y:S01]  /*44a0*/  VIADD R7, R21, 0xf4800000 ;  /* 0xf480000015077836 */ /* 0x000fe20000000000 */
[----:B------:R-:W-:Y:S01]  /*44b0*/  FSETP.GT.FTZ.AND P0, PT, |R18|, RZ, PT ;  /* 0x000000ff1200720b */ /* 0x000fe20003f14200 */
[----:B------:R-:W-:Y:S03]  /*44c0*/  BSSY B2, `(.L_x_29616) ;  /* 0x000001d000027945 */ /* 0x000fe60003800000 */
        /* <DEDUP_REMOVED lines=15> */
.L_x_29618:
        /* <DEDUP_REMOVED lines=13> */
.L_x_29617:
[----:B------:R-:W-:Y:S05]  /*4690*/  BSYNC B2 ;  /* 0x0000000000027941 */ /* 0x000fea0003800000 */
.L_x_29616:
[----:B0-----:R-:W-:-:S04]  /*46a0*/  FMUL.FTZ R16, R19, 1.1920928955078125e-07 ;  /* 0x3400000013107820 */ /* 0x001fc80000410000 */
[----:B------:R-:W-:-:S07]  /*46b0*/  FMUL.FTZ R16, R15, R16 ;  /* 0x000000100f107220 */ /* 0x000fce0000410000 */
.L_x_29611:
[----:B------:R-:W-:Y:S05]  /*46c0*/  BSYNC B0 ;  /* 0x0000000000007941 */ /* 0x000fea0003800000 */
.L_x_29610:
        /* <DEDUP_REMOVED lines=10> */
.L_x_29609:
[----:B------:R-:W-:Y:S05]  /*4770*/  BSYNC B1 ;  /* 0x0000000000017941 */ /* 0x000fea0003800000 */
.L_x_29608:
        /* <DEDUP_REMOVED lines=33> */
.L_x_29626:
[----:B------:R-:W-:Y:S01]  /*4990*/  FSETP.GEU.FTZ.AND P0, PT, R17, -R19, PT ;  /* 0x800000131100720b */ /* 0x000fe20003f1e000 */
[----:B------:R-:W-:-:S12]  /*49a0*/  FADD.FTZ R15, R15, -1 ;  /* 0xbf8000000f0f7421 */ /* 0x000fd80000010000 */
[----:B------:R-:W-:-:S07]  /*49b0*/  @!P0 FADD.FTZ R15, R15, -1 ;  /* 0xbf8000000f0f8421 */ /* 0x000fce0000010000 */
.L_x_29625:
[----:B------:R-:W-:Y:S05]  /*49c0*/  BSYNC B2 ;  /* 0x0000000000027941 */ /* 0x000fea0003800000 */
.L_x_29624:
[----:B------:R-:W-:Y:S01]  /*49d0*/  FFMA.FTZ R0, -R19, R15, R0 ;  /* 0x0000000f13007223 */ /* 0x000fe20000010100 */
[----:B------:R-:W-:Y:S06]  /*49e0*/  BRA `(.L_x_29622) ;  /* 0x0000000000887947 */ /* 0x000fec0003800000 */
.L_x_29623:
        /* <DEDUP_REMOVED lines=18> */
.L_x_29629:
        /* <DEDUP_REMOVED lines=13> */
.L_x_29628:
[----:B------:R-:W-:Y:S05]  /*4be0*/  BSYNC B2 ;  /* 0x0000000000027941 */ /* 0x000fea0003800000 */
.L_x_29627:
[----:B------:R-:W-:-:S04]  /*4bf0*/  FMUL.FTZ R0, R19, 1.1920928955078125e-07 ;  /* 0x3400000013007820 */ /* 0x000fc80000410000 */
[----:B------:R-:W-:-:S07]  /*4c00*/  FMUL.FTZ R0, R15, R0 ;  /* 0x000000000f007220 */ /* 0x000fce0000410000 */
.L_x_29622:
[----:B------:R-:W-:Y:S05]  /*4c10*/  BSYNC B0 ;  /* 0x0000000000007941 */ /* 0x000fea0003800000 */
.L_x_29621:
        /* <DEDUP_REMOVED lines=10> */
.L_x_29620:
[----:B------:R-:W-:Y:S05]  /*4cc0*/  BSYNC B1 ;  /* 0x0000000000017941 */ /* 0x000fea0003800000 */
.L_x_29619:
        /* <DEDUP_REMOVED lines=33> */
.L_x_29637:
[----:B------:R-:W-:Y:S01]  /*4ee0*/  FSETP.GEU.FTZ.AND P0, PT, R16, -R18, PT ;  /* 0x800000121000720b */ /* 0x000fe20003f1e000 */
[----:B------:R-:W-:-:S12]  /*4ef0*/  FADD.FTZ R0, R0, -1 ;  /* 0xbf80000000007421 */ /* 0x000fd80000010000 */
[----:B------:R-:W-:-:S07]  /*4f00*/  @!P0 FADD.FTZ R0, R0, -1 ;  /* 0xbf80000000008421 */ /* 0x000fce0000010000 */
.L_x_29636:
[----:B------:R-:W-:Y:S05]  /*4f10*/  BSYNC B2 ;  /* 0x0000000000027941 */ /* 0x000fea0003800000 */
.L_x_29635:
[----:B------:R-:W-:Y:S01]  /*4f20*/  FFMA.FTZ R3, -R18, R0, R3 ;  /* 0x0000000012037223 */ /* 0x000fe20000010103 */
[----:B------:R-:W-:Y:S06]  /*4f30*/  BRA `(.L_x_29633) ;  /* 0x00000000007c7947 */ /* 0x000fec0003800000 */
.L_x_29634:
        /* <DEDUP_REMOVED lines=15> */
.L_x_29640:
        /* <DEDUP_REMOVED lines=13> */
.L_x_29639:
[----:B------:R-:W-:Y:S05]  /*5100*/  BSYNC B2 ;  /* 0x0000000000027941 */ /* 0x000fea0003800000 */
.L_x_29638:
[----:B------:R-:W-:-:S04]  /*5110*/  FMUL.FTZ R16, R16, 1.1920928955078125e-07 ;  /* 0x3400000010107820 */ /* 0x000fc80000410000 */
[----:B------:R-:W-:-:S07]  /*5120*/  FMUL.FTZ R3, R3, R16 ;  /* 0x0000001003037220 */ /* 0x000fce0000410000 */
.L_x_29633:
[----:B------:R-:W-:Y:S05]  /*5130*/  BSYNC B0 ;  /* 0x0000000000007941 */ /* 0x000fea0003800000 */
.L_x_29632:
        /* <DEDUP_REMOVED lines=10> */
.L_x_29631:
[----:B------:R-:W-:Y:S05]  /*51e0*/  BSYNC B1 ;  /* 0x0000000000017941 */ /* 0x000fea0003800000 */
.L_x_29630:
        /* <DEDUP_REMOVED lines=33> */
.L_x_29648:
[----:B------:R-:W-:Y:S01]  /*5400*/  FSETP.GEU.FTZ.AND P0, PT, R17, -R19, PT ;  /* 0x800000131100720b */ /* 0x000fe20003f1e000 */
[----:B------:R-:W-:-:S12]  /*5410*/  FADD.FTZ R15, R15, -1 ;  /* 0xbf8000000f0f7421 */ /* 0x000fd80000010000 */
[----:B------:R-:W-:-:S07]  /*5420*/  @!P0 FADD.FTZ R15, R15, -1 ;  /* 0xbf8000000f0f8421 */ /* 0x000fce0000010000 */
.L_x_29647:
[----:B------:R-:W-:Y:S05]  /*5430*/  BSYNC B2 ;  /* 0x0000000000027941 */ /* 0x000fea0003800000 */
.L_x_29646:
[----:B------:R-:W-:Y:S01]  /*5440*/  FFMA.FTZ R0, -R19, R15, R0 ;  /* 0x0000000f13007223 */ /* 0x000fe20000010100 */
[----:B------:R-:W-:Y:S06]  /*5450*/  BRA `(.L_x_29644) ;  /* 0x00000000007c7947 */ /* 0x000fec0003800000 */
.L_x_29645:
        /* <DEDUP_REMOVED lines=15> */
.L_x_29651:
        /* <DEDUP_REMOVED lines=13> */
.L_x_29650:
[----:B------:R-:W-:Y:S05]  /*5620*/  BSYNC B2 ;  /* 0x0000000000027941 */ /* 0x000fea0003800000 */
.L_x_29649:
[----:B------:R-:W-:-:S04]  /*5630*/  FMUL.FTZ R0, R17, 1.1920928955078125e-07 ;  /* 0x3400000011007820 */ /* 0x000fc80000410000 */
[----:B------:R-:W-:-:S07]  /*5640*/  FMUL.FTZ R0, R15, R0 ;  /* 0x000000000f007220 */ /* 0x000fce0000410000 */
.L_x_29644:
[----:B------:R-:W-:Y:S05]  /*5650*/  BSYNC B0 ;  /* 0x0000000000007941 */ /* 0x000fea0003800000 */
.L_x_29643:
[C---:B------:R-:W-:Y:S02]  /*5660*/  FSETP.GTU.FTZ.AND P0, PT, |R0|.reuse, +INF , PT ;  /* 0x7f8000000000780b */ /* 0x040fe40003f1c200 */
[----:B------:R-:W-:Y:S02]  /*5670*/  LOP3.LUT R13, R0, 0x80000000, R13, 0xb8, !PT ;  /* 0x80000000000d7812 */ /* 0x000fe400078eb80d */
        /* <DEDUP_REMOVED lines=8> */
.L_x_29642:
[----:B------:R-:W-:Y:S05]  /*5700*/  BSYNC B1 ;  /* 0x0000000000017941 */ /* 0x000fea0003800000 */
.L_x_29641:
[----:B------:R-:W-:Y:S01]  /*5710*/  ISETP.GE.AND P0, PT, R6, R5, PT ;  /* 0x000000050600720c */ /* 0x000fe20003f06270 */
[----:B------:R-:W-:Y:S04]  /*5720*/  BSSY B0, `(.L_x_29652) ;  /* 0x0000034000007945 */ /* 0x000fe80003800000 */
[----:B------:R-:W-:Y:S08]  /*5730*/  BSSY B1, `(.L_x_29653) ;  /* 0x000002c000017945 */ /* 0x000ff00003800000 */
[----:B------:R-:W-:Y:S05]  /*5740*/  @P0 BRA `(.L_x_29654) ;  /* 0x0000000000340947 */ /* 0x000fea0003800000 */
[----:B------:R-:W1:Y:S01]  /*5750*/  LDC.64 R12, c[0x0][0x218] ;  /* 0x00008600ff0c7b82 */ /* 0x000e620000000a00 */
[----:B0-----:R-:W-:Y:S02]  /*5760*/  IMAD.IADD R15, R4, 0x1, R6 ;  /* 0x00000001040f7824 */ /* 0x001fe400078e0206 */
        /* <DEDUP_REMOVED lines=11> */
.L_x_29654:
[----:B------:R-:W-:-:S13]  /*5820*/  ISETP.GE.AND P0, PT, R6, R5, PT ;  /* 0x000000050600720c */ /* 0x000fda0003f06270 */
[----:B------:R-:W-:Y:S05]  /*5830*/  @P0 BRA `(.L_x_29656) ;  /* 0x0000000000300947 */ /* 0x000fea0003800000 */
[----:B-1----:R-:W1:Y:S01]  /*5840*/  LDC.64 R8, c[0x0][0x218] ;  /* 0x00008600ff087b82 */ /* 0x002e620000000a00 */
[----:B------:R-:W-:Y:S01]  /*5850*/  IADD3 R13, R4, R6, RZ ;  /* 0x00000006040d7210 */ /* 0x000fe20007ffe0ff */
[----:B------:R-:W-:-:S04]  /*5860*/  VIADD R6, R6, 0x80 ;  /* 0x0000008006067836 */ /* 0x000fc80000000000 */
[----:B-1----:R-:W-:-:S05]  /*5870*/  IMAD.WIDE.U32 R8, R13, 0x2, R8 ;  /* 0x000000020d087825 */ /* 0x002fca00078e0008 */
[----:B------:R1:W-:Y:S02]  /*5880*/  STG.E.U16 desc[UR4][R8.64], R10 ;  /* 0x0000000a08007986 */ /* 0x0003e4000c101504 */
.L_x_29655:
[----:B------:R-:W-:-:S13]  /*5890*/  ISETP.GE.AND P0, PT, R6, R5, PT ;  /* 0x000000050600720c */ /* 0x000fda0003f06270 */
[----:B------:R-:W-:Y:S05]  /*58a0*/  @P0 BRA `(.L_x_29657) ;  /* 0x0000000000300947 */ /* 0x000fea0003800000 */
[----:B-1----:R-:W1:Y:S01]  /*58b0*/  LDC.64 R8, c[0x0][0x218] ;  /* 0x00008600ff087b82 */ /* 0x002e620000000a00 */
[----:B0-----:R-:W-:Y:S02]  /*58c0*/  IMAD.IADD R13, R4, 0x1, R6 ;  /* 0x00000001040d7824 */ /* 0x001fe400078e0206 */
[----:B------:R-:W-:Y:S02]  /*58d0*/  VIADD R6, R6, 0x80 ;  /* 0x0000008006067836 */ /* 0x000fe40000000000 */
[----:B-1----:R-:W-:-:S05]  /*58e0*/  IMAD.WIDE.U32 R8, R13, 0x2, R8 ;  /* 0x000000020d087825 */ /* 0x002fca00078e0008 */
[----:B------:R2:W-:Y:S02]  /*58f0*/  STG.E.U16 desc[UR4][R8.64], R11 ;  /* 0x0000000b08007986 */ /* 0x0005e4000c101504 */
.L_x_29656:
[----:B------:R-:W-:-:S13]  /*5900*/  ISETP.GE.AND P0, PT, R6, R5, PT ;  /* 0x000000050600720c */ /* 0x000fda0003f06270 */
[----:B------:R-:W-:Y:S05]  /*5910*/  @P0 BRA `(.L_x_29658) ;  /* 0x0000000000340947 */ /* 0x000fea0003800000 */
[----:B-12---:R-:W1:Y:S01]  /*5920*/  LDC.64 R8, c[0x0][0x218] ;  /* 0x00008600ff087b82 */ /* 0x006e620000000a00 */
[----:B------:R-:W-:Y:S01]  /*5930*/  IADD3 R11, R4, R6, RZ ;  /* 0x00000006040b7210 */ /* 0x000fe20007ffe0ff */
[----:B------:R-:W-:-:S04]  /*5940*/  VIADD R6, R6, 0x80 ;  /* 0x0000008006067836 */ /* 0x000fc80000000000 */
[----:B-1----:R-:W-:-:S05]  /*5950*/  IMAD.WIDE.U32 R8, R11, 0x2, R8 ;  /* 0x000000020b087825 */ /* 0x002fca00078e0008 */
[----:B------:R2:W-:Y:S02]  /*5960*/  STG.E.U16 desc[UR4][R8.64], R7 ;  /* 0x0000000708007986 */ /* 0x0005e4000c101504 */
.L_x_29657:
        /* <DEDUP_REMOVED lines=8> */
.L_x_29658:
[----:B------:R-:W-:Y:S05]  /*59f0*/  BSYNC B1 ;  /* 0x0000000000017941 */ /* 0x000fea0003800000 */
.L_x_29653:
[----:B------:R-:W-:-:S13]  /*5a00*/  ISETP.GE.AND P0, PT, R6, R5, PT ;  /* 0x000000050600720c */ /* 0x000fda0003f06270 */
[----:B-123--:R-:W1:Y:S01]  /*5a10*/  @!P0 LDC.64 R8, c[0x0][0x218] ;  /* 0x00008600ff088b82 */ /* 0x00ee620000000a00 */
[----:B------:R-:W-:Y:S01]  /*5a20*/  @!P0 IADD3 R7, R4, R6, RZ ;  /* 0x0000000604078210 */ /* 0x000fe20007ffe0ff */
[----:B------:R-:W-:-:S04]  /*5a30*/  @!P0 VIADD R6, R6, 0x80 ;  /* 0x0000008006068836 */ /* 0x000fc80000000000 */
[----:B-1----:R-:W-:-:S05]  /*5a40*/  @!P0 IMAD.WIDE.U32 R8, R7, 0x2, R8 ;  /* 0x0000000207088825 */ /* 0x002fca00078e0008 */
[----:B------:R3:W-:Y:S02]  /*5a50*/  @!P0 STG.E.U16 desc[UR4][R8.64], R3 ;  /* 0x0000000308008986 */ /* 0x0007e4000c101504 */
.L_x_29659:
[----:B------:R-:W-:Y:S05]  /*5a60*/  BSYNC B0 ;  /* 0x0000000000007941 */ /* 0x000fea0003800000 */
.L_x_29652:
        /* <DEDUP_REMOVED lines=8> */
.L_x_29660:
        /* <DEDUP_REMOVED lines=9> */
.L_x_57491:


//--------------------- .text._ZN2at6native29vectorized_elementwise_kernelILi8ENS0_13BinaryFunctorIN3c108BFloat16ES4_S4_ZZZNS0_21remainder_kernel_cudaERNS_18TensorIteratorBaseEENKUlvE0_clEvENKUlvE2_clEvEUlS4_S4_E_EESt5arrayIPcLm3EEEEviT0_T1_ --------------------------
	.section	.text._ZN2at6native29vectorized_elementwise_kernelILi8ENS0_13BinaryFunctorIN3c108BFloat16ES4_S4_ZZZNS0_21remainder_kernel_cudaERNS_18TensorIteratorBaseEENKUlvE0_clEvENKUlvE2_clEvEUlS4_S4_E_EESt5arrayIPcLm3EEEEviT0_T1_,"ax",@progbits
	.align	128
        .global         _ZN2at6native29vectorized_elementwise_kernelILi8ENS0_13BinaryFunctorIN3c108BFloat16ES4_S4_ZZZNS0_21remainder_kernel_cudaERNS_18TensorIteratorBaseEENKUlvE0_clEvENKUlvE2_clEvEUlS4_S4_E_EESt5arrayIPcLm3EEEEviT0_T1_
        .type           _ZN2at6native29vectorized_elementwise_kernelILi8ENS0_13BinaryFunctorIN3c108BFloat16ES4_S4_ZZZNS0_21remainder_kernel_cudaERNS_18TensorIteratorBaseEENKUlvE0_clEvENKUlvE2_clEvEUlS4_S4_E_EESt5arrayIPcLm3EEEEviT0_T1_,@function
        .size           _ZN2at6native29vectorized_elementwise_kernelILi8ENS0_13BinaryFunctorIN3c108BFloat16ES4_S4_ZZZNS0_21remainder_kernel_cudaERNS_18TensorIteratorBaseEENKUlvE0_clEvENKUlvE2_clEvEUlS4_S4_E_EESt5arrayIPcLm3EEEEviT0_T1_,(.L_x_57492 - _ZN2at6native29vectorized_elementwise_kernelILi8ENS0_13BinaryFunctorIN3c108BFloat16ES4_S4_ZZZNS0_21remainder_kernel_cudaERNS_18TensorIteratorBaseEENKUlvE0_clEvENKUlvE2_clEvEUlS4_S4_E_EESt5arrayIPcLm3EEEEviT0_T1_)
        .other          _ZN2at6native29vectorized_elementwise_kernelILi8ENS0_13BinaryFunctorIN3c108BFloat16ES4_S4_ZZZNS0_21remainder_kernel_cudaERNS_18TensorIteratorBaseEENKUlvE0_clEvENKUlvE2_clEvEUlS4_S4_E_EESt5arrayIPcLm3EEEEviT0_T1_,@"STO_CUDA_ENTRY STV_DEFAULT"
_ZN2at6native29vectorized_elementwise_kernelILi8ENS0_13BinaryFunctorIN3c108BFloat16ES4_S4_ZZZNS0_21remainder_kernel_cudaERNS_18TensorIteratorBaseEENKUlvE0_clEvENKUlvE2_clEvEUlS4_S4_E_EESt5arrayIPcLm3EEEEviT0_T1_:
.text._ZN2at6native29vectorized_elementwise_kernelILi8ENS0_13BinaryFunctorIN3c108BFloat16ES4_S4_ZZZNS0_21remainder_kernel_cudaERNS_18TensorIteratorBaseEENKUlvE0_clEvENKUlvE2_clEvEUlS4_S4_E_EESt5arrayIPcLm3EEEEviT0_T1_:
        /* <DEDUP_REMOVED lines=15> */
[----:B------:R-:W-:-:S06]  /*00f0*/  IMAD.WIDE.U32 R8, R2, 0x10, R8 ;  /* 0x0000001002087825 */ /* 0x000fcc00078e0008 */
[----:B------:R-:W3:Y:S01]  /*0100*/  LDG.E.128 R8, desc[UR4][R8.64] ;  /* 0x0000000408087981 */ /* 0x000ee2000c1e1d00 */
[----:B------:R-:W-:Y:S01]  /*0110*/  BSSY B0, `(.L_x_29662) ;  /* 0x0000043000007945 */ /* 0x000fe20003800000 */
[----:B--2---:R-:W-:Y:S02]  /*0120*/  IMAD.U32 R3, R12, 0x10000, RZ ;  /* 0x000100000c037824 */ /* 0x004fe400078e00ff */
[----:B---3--:R-:W-:-:S05]  /*0130*/  IMAD.U32 R6, R8, 0x10000, RZ ;  /* 0x0001000008067824 */ /* 0x008fca00078e00ff */
[C---:B------:R-:W-:Y:S01]  /*0140*/  FSETP.GEU.FTZ.AND P0, PT, |R3|.reuse, |R6|, PT ;  /* 0x400000060300720b */ /* 0x040fe20003f1e200 */
[----:B------:R-:W-:Y:S01]  /*0150*/  FADD.FTZ R5, |R3|, -RZ ;  /* 0x800000ff03057221 */ /* 0x000fe20000010200 */
[----:B------:R-:W-:-:S11]  /*0160*/  PRMT R12, R12, 0x7632, R12 ;  /* 0x000076320c0c7816 */ /* 0x000fd6000000000c */
        /* <DEDUP_REMOVED lines=24> */
.L_x_29667:
[----:B------:R-:W-:Y:S01]  /*02f0*/  FSETP.GEU.FTZ.AND P0, PT, R17, -R0, PT ;  /* 0x800000001100720b */ /* 0x000fe20003f1e000 */
[----:B------:R-:W-:-:S12]  /*0300*/  FADD.FTZ R18, R18, -1 ;  /* 0xbf80000012127421 */ /* 0x000fd80000010000 */
[----:B------:R-:W-:-:S07]  /*0310*/  @!P0 FADD.FTZ R18, R18, -1 ;  /* 0xbf80000012128421 */ /* 0x000fce0000010000 */
.L_x_29666:
[----:B------:R-:W-:Y:S05]  /*0320*/  BSYNC B1 ;  /* 0x0000000000017941 */ /* 0x000fea0003800000 */
.L_x_29665:
[----:B------:R-:W-:Y:S01]  /*0330*/  FFMA.FTZ R5, -R0, R18, R5 ;  /* 0x0000001200057223 */ /* 0x000fe20000010105 */
[----:B------:R-:W-:Y:S06]  /*0340*/  BRA `(.L_x_29663) ;  /* 0x00000000007c7947 */ /* 0x000fec0003800000 */
.L_x_29664:
[----:B------:R-:W-:Y:S01]  /*0350*/  VIADD R7, R0, 0xf4800000 ;  /* 0xf480000000077836 */ /* 0x000fe20000000000 */
        /* <DEDUP_REMOVED lines=14> */
.L_x_29670:
        /* <DEDUP_REMOVED lines=13> */
.L_x_29669:
[----:B------:R-:W-:Y:S05]  /*0510*/  BSYNC B1 ;  /* 0x0000000000017941 */ /* 0x000fea0003800000 */
.L_x_29668:
[----:B------:R-:W-:-:S04]  /*0520*/  FMUL.FTZ R0, R7, 1.1920928955078125e-07 ;  /* 0x3400000007007820 */ /* 0x000fc80000410000 */
[----:B------:R-:W-:-:S07]  /*0530*/  FMUL.FTZ R5, R5, R0 ;  /* 0x0000000005057220 */ /* 0x000fce0000410000 */
.L_x_29663:
[----:B------:R-:W-:Y:S05]  /*0540*/  BSYNC B0 ;  /* 0x0000000000007941 */ /* 0x000fea0003800000 */
.L_x_29662:
[C---:B------:R-:W-:Y:S01]  /*0550*/  FSETP.GTU.FTZ.AND P0, PT, |R5|.reuse, +INF , PT ;  /* 0x7f8000000500780b */ /* 0x040fe20003f1c200 */
[----:B------:R-:W-:Y:S01]  /*0560*/  IMAD.U32 R12, R12, 0x10000, RZ ;  /* 0x000100000c0c7824 */ /* 0x000fe200078e00ff */
[C---:B------:R-:W-:Y:S01]  /*0570*/  LOP3.LUT R0, R5.reuse, 0x80000000, R3, 0xb8, !PT ;  /* 0x8000000005007812 */ /* 0x040fe200078eb803 */
[----:B------:R-:W-:Y:S01]  /*0580*/  BSSY B0, `(.L_x_29671) ;  /* 0x0000048000007945 */ /* 0x000fe20003800000 */
[----:B------:R-:W-:Y:S01]  /*0590*/  FSETP.GEU.FTZ.AND P1, PT, R6, RZ, PT ;  /* 0x000000ff0600720b */ /* 0x000fe20003f3e000 */
[----:B------:R-:W-:Y:S01]  /*05a0*/  FADD.FTZ R7, |R12|, -RZ ;  /* 0x800000ff0c077221 */ /* 0x000fe20000010200 */
[----:B------:R-:W-:Y:S02]  /*05b0*/  FSEL R3, R5, R0, P0 ;  /* 0x0000000005037208 */ /* 0x000fe40000000000 */
[----:B------:R-:W-:Y:S02]  /*05c0*/  PRMT R5, R8, 0x7632, R5 ;  /* 0x0000763208057816 */ /* 0x000fe40000000005 */
[----:B------:R-:W-:-:S02]  /*05d0*/  FSETP.NEU.FTZ.AND P0, PT, R3, RZ, PT ;  /* 0x000000ff0300720b */ /* 0x000fc40003f1d000 */
[----:B------:R-:W-:Y:S01]  /*05e0*/  FSETP.GEU.FTZ.AND P2, PT, R3, RZ, PT ;  /* 0x000000ff0300720b */ /* 0x000fe20003f5e000 */
[----:B------:R-:W-:-:S03]  /*05f0*/  IMAD.U32 R5, R5, 0x10000, RZ ;  /* 0x0001000005057824 */ /* 0x000fc600078e00ff */
        /* <DEDUP_REMOVED lines=27> */
.L_x_29676:
[----:B------:R-:W-:Y:S01]  /*07b0*/  FSETP.GEU.FTZ.AND P0, PT, R16, -R0, PT ;  /* 0x800000001000720b */ /* 0x000fe20003f1e000 */
[----:B------:R-:W-:-:S12]  /*07c0*/  FADD.FTZ R6, R6, -1 ;  /* 0xbf80000006067421 */ /* 0x000fd80000010000 */
[----:B------:R-:W-:-:S07]  /*07d0*/  @!P0 FADD.FTZ R6, R6, -1 ;  /* 0xbf80000006068421 */ /* 0x000fce0000010000 */
.L_x_29675:
[----:B------:R-:W-:Y:S05]  /*07e0*/  BSYNC B1 ;  /* 0x0000000000017941 */ /* 0x000fea0003800000 */
.L_x_29674:
[----:B------:R-:W-:Y:S01]  /*07f0*/  FFMA.FTZ R7, -R0, R6, R7 ;  /* 0x0000000600077223 */ /* 0x000fe20000010107 */
[----:B------:R-:W-:Y:S06]  /*0800*/  BRA `(.L_x_29672) ;  /* 0x00000000007c7947 */ /* 0x000fec0003800000 */
.L_x_29673:
        /* <DEDUP_REMOVED lines=15> */
.L_x_29679:
        /* <DEDUP_REMOVED lines=13> */
.L_x_29678:
[----:B------:R-:W-:Y:S05]  /*09d0*/  BSYNC B1 ;  /* 0x0000000000017941 */ /* 0x000fea0003800000 */
.L_x_29677:
[----:B------:R-:W-:-:S04]  /*09e0*/  FMUL.FTZ R7, R7, 1.1920928955078125e-07 ;  /* 0x3400000007077820 */ /* 0x000fc80000410000 */
[----:B------:R-:W-:-:S07]  /*09f0*/  FMUL.FTZ R7, R6, R7 ;  /* 0x0000000706077220 */ /* 0x000fce0000410000 */
.L_x_29672:
[----:B------:R-:W-:Y:S05]  /*0a00*/  BSYNC B0 ;  /* 0x0000000000007941 */ /* 0x000fea0003800000 */
.L_x_29671:
[----:B------:R-:W-:Y:S01]  /*0a10*/  FSETP.GTU.FTZ.AND P0, PT, |R7|, +INF , PT ;  /* 0x7f8000000700780b */ /* 0x000fe20003f1c200 */
[----:B------:R-:W-:Y:S01]  /*0a20*/  IMAD.U32 R8, R9, 0x10000, RZ ;  /* 0x0001000009087824 */ /* 0x000fe200078e00ff */
[----:B------:R-:W-:Y:S01]  /*0a30*/  LOP3.LUT R12, R7, 0x80000000, R12, 0xb8, !PT ;  /* 0x80000000070c7812 */ /* 0x000fe200078eb80c */
[----:B------:R-:W-:Y:S01]  /*0a40*/  BSSY B0, `(.L_x_29680) ;  /* 0x0000047000007945 */ /* 0x000fe20003800000 */
[----:B------:R-:W-:Y:S02]  /*0a50*/  FSETP.GEU.FTZ.AND P1, PT, R5, RZ, PT ;  /* 0x000000ff0500720b */ /* 0x000fe40003f3e000 */
[----:B------:R-:W-:Y:S01]  /*0a60*/  FSEL R6, R7, R12, P0 ;  /* 0x0000000c07067208 */ /* 0x000fe20000000000 */
[----:B------:R-:W-:-:S03]  /*0a70*/  IMAD.U32 R7, R13, 0x10000, RZ ;  /* 0x000100000d077824 */ /* 0x000fc600078e00ff */
[C---:B------:R-:W-:Y:S01]  /*0a80*/  FSETP.NEU.FTZ.AND P0, PT, R6.reuse, RZ, PT ;  /* 0x000000ff0600720b */ /* 0x040fe20003f1d000 */
[----:B0-----:R-:W-:Y:S01]  /*0a90*/  FADD.FTZ R17, |R7|, -RZ ;  /* 0x800000ff07117221 */ /* 0x001fe20000010200 */
        /* <DEDUP_REMOVED lines=13> */
[----:B-1----:R-:W0:Y:S02]  /*0b70*/  FRND.TRUNC R16, R5 ;  /* 0x0000000500107307 */ /* 0x002e24000020d000 */
        /* <DEDUP_REMOVED lines=14> */
.L_x_29685:
[----:B------:R-:W-:Y:S01]  /*0c60*/  FSETP.GEU.FTZ.AND P0, PT, R19, -R0, PT ;  /* 0x800000001300720b */ /* 0x000fe20003f1e000 */
[----:B------:R-:W-:-:S12]  /*0c70*/  FADD.FTZ R16, R16, -1 ;  /* 0xbf80000010107421 */ /* 0x000fd80000010000 */
[----:B------:R-:W-:-:S07]  /*0c80*/  @!P0 FADD.FTZ R16, R16, -1 ;  /* 0xbf80000010108421 */ /* 0x000fce0000010000 */
.L_x_29684:
[----:B------:R-:W-:Y:S05]  /*0c90*/  BSYNC B1 ;  /* 0x0000000000017941 */ /* 0x000fea0003800000 */
.L_x_29683:
[----:B------:R-:W-:Y:S01]  /*0ca0*/  FFMA.FTZ R17, -R0, R16, R17 ;  /* 0x0000001000117223 */ /* 0x000fe20000010111 */
[----:B------:R-:W-:Y:S06]  /*0cb0*/  BRA `(.L_x_29681) ;  /* 0x00000000007c7947 */ /* 0x000fec0003800000 */
.L_x_29682:
        /* <DEDUP_REMOVED lines=8> */
[----:B-1----:R-:W-:Y:S02]  /*0d40*/  LOP3.LUT P1, R16, R12, 0xff800000, RZ, 0xc0, !PT ;  /* 0xff8000000c107812 */ /* 0x002fe4000782c0ff */
[----:B------:R-:W-:Y:S02]  /*0d50*/  LOP3.LUT R12, R5, 0x3f800000, RZ, 0xfc, !PT ;  /* 0x3f800000050c7812 */ /* 0x000fe400078efcff */
[----:B------:R-:W-:-:S09]  /*0d60*/  FSEL R5, R17, +QNAN , !P0 ;  /* 0x7fffffff11057808 */ /* 0x000fd20004000000 */
[----:B------:R-:W-:Y:S05]  /*0d70*/  @!P1 BRA `(.L_x_29687) ;  /* 0x0000000000409947 */ /* 0x000fea0003800000 */
[----:B------:R-:W-:-:S04]  /*0d80*/  LOP3.LUT R0, R0, 0x7fffff, RZ, 0xc0, !PT ;  /* 0x007fffff00007812 */ /* 0x000fc800078ec0ff */
[----:B------:R-:W-:-:S04]  /*0d90*/  LOP3.LUT R17, R0, 0x3f800000, RZ, 0xfc, !PT ;  /* 0x3f80000000117812 */ /* 0x000fc800078efcff */
[----:B------:R0:W1:Y:S03]  /*0da0*/  MUFU.RCP R0, R17 ;  /* 0x0000001100007308 */ /* 0x0000660000001000 */
.L_x_29688:
        /* <DEDUP_REMOVED lines=13> */
.L_x_29687:
[----:B------:R-:W-:Y:S05]  /*0e80*/  BSYNC B1 ;  /* 0x0000000000017941 */ /* 0x000fea0003800000 */
.L_x_29686:
[----:B------:R-:W-:-:S04]  /*0e90*/  FMUL.FTZ R12, R12, 1.1920928955078125e-07 ;  /* 0x340000000c0c7820 */ /* 0x000fc80000410000 */
[----:B0-----:R-:W-:-:S07]  /*0ea0*/  FMUL.FTZ R17, R5, R12 ;  /* 0x0000000c05117220 */ /* 0x001fce0000410000 */
.L_x_29681:
[----:B------:R-:W-:Y:S05]  /*0eb0*/  BSYNC B0 ;  /* 0x0000000000007941 */ /* 0x000fea0003800000 */
.L_x_29680:
[C---:B------:R-:W-:Y:S01]  /*0ec0*/  FSETP.GTU.FTZ.AND P0, PT, |R17|.reuse, +INF , PT ;  /* 0x7f8000001100780b */ /* 0x040fe20003f1c200 */
[----:B------:R-:W-:Y:S01]  /*0ed0*/  BSSY B0, `(.L_x_29689) ;  /* 0x000004b000007945 */ /* 0x000fe20003800000 */
[--C-:B------:R-:W-:Y:S02]  /*0ee0*/  LOP3.LUT R0, R17, 0x80000000, R7.reuse, 0xb8, !PT ;  /* 0x8000000011007812 */ /* 0x100fe400078eb807 */
[----:B------:R-:W-:Y:S02]  /*0ef0*/  PRMT R12, R13, 0x7632, R12 ;  /* 0x000076320d0c7816 */ /* 0x000fe4000000000c */
[----:B------:R-:W-:Y:S02]  /*0f00*/  FSEL R5, R17, R0, P0 ;  /* 0x0000000011057208 */ /* 0x000fe40000000000 */
[----:B------:R-:W-:Y:S01]  /*0f10*/  PRMT R7, R9, 0x7632, R7 ;  /* 0x0000763209077816 */ /* 0x000fe20000000007 */
[----:B------:R-:W-:Y:S01]  /*0f20*/  IMAD.U32 R12, R12, 0x10000, RZ ;  /* 0x000100000c0c7824 */ /* 0x000fe200078e00ff */
[----:B------:R-:W-:-:S02]  /*0f30*/  FSETP.GEU.FTZ.AND P1, PT, R8, RZ, PT ;  /* 0x000000ff0800720b */ /* 0x000fc40003f3e000 */
[C---:B------:R-:W-:Y:S01]  /*0f40*/  FSETP.NEU.FTZ.AND P0, PT, R5.reuse, RZ, PT ;  /* 0x000000ff0500720b */ /* 0x040fe20003f1d000 */
[C---:B------:R-:W-:Y:S01]  /*0f50*/  FADD.FTZ R9, |R12|.reuse, -RZ ;  /* 0x800000ff0c097221 */ /* 0x040fe20000010200 */
[----:B------:R-:W-:Y:S02]  /*0f60*/  FSETP.GEU.FTZ.AND P2, PT, R5, RZ, PT ;  /* 0x000000ff0500720b */ /* 0x000fe40003f5e000 */
[----:B------:R-:W-:Y:S02]  /*0f70*/  SHF.L.U32 R7, R7, 0x10, RZ ;  /* 0x0000001007077819 */ /* 0x000fe400000006ff */
        /* <DEDUP_REMOVED lines=27> */
.L_x_29694:
[----:B------:R-:W-:Y:S01]  /*1130*/  FSETP.GEU.FTZ.AND P0, PT, R16, -R0, PT ;  /* 0x800000001000720b */ /* 0x000fe20003f1e000 */
[----:B------:R-:W-:-:S12]  /*1140*/  FADD.FTZ R8, R8, -1 ;  /* 0xbf80000008087421 */ /* 0x000fd80000010000 */
[----:B------:R-:W-:-:S07]  /*1150*/  @!P0 FADD.FTZ R8, R8, -1 ;  /* 0xbf80000008088421 */ /* 0x000fce0000010000 */
.L_x_29693:
[----:B------:R-:W-:Y:S05]  /*1160*/  BSYNC B1 ;  /* 0x0000000000017941 */ /* 0x000fea0003800000 */
.L_x_29692:
[----:B------:R-:W-:Y:S01]  /*1170*/  FFMA.FTZ R9, -R0, R8, R9 ;  /* 0x0000000800097223 */ /* 0x000fe20000010109 */
[----:B------:R-:W-:Y:S06]  /*1180*/  BRA `(.L_x_29690) ;  /* 0x00000000007c7947 */ /* 0x000fec0003800000 */
.L_x_29691:
[C---:B------:R-:W-:Y:S01]  /*1190*/  VIADD R8, R0.reuse, 0xf4800000 ;  /* 0xf480000000087836 */ /* 0x040fe20000000000 */
[----:B------:R-:W-:Y:S01]  /*11a0*/  FSETP.GT.FTZ.AND P0, PT, |R7|, RZ, PT ;  /* 0x000000ff0700720b */ /* 0x000fe20003f14200 */
[----:B------:R-:W-:Y:S01]  /*11b0*/  BSSY B1, `(.L_x_29695) ;  /* 0x000001a000017945 */ /* 0x000fe20003800000 */
[----:B-1----:R-:W-:Y:S02]  /*11c0*/  LOP3.LUT R16, R0, 0xff800000, RZ, 0xc0, !PT ;  /* 0xff80000000107812 */ /* 0x002fe400078ec0ff */
        /* <DEDUP_REMOVED lines=11> */
.L_x_29697:
        /* <DEDUP_REMOVED lines=13> */
.L_x_29696:
[----:B------:R-:W-:Y:S05]  /*1350*/  BSYNC B1 ;  /* 0x0000000000017941 */ /* 0x000fea0003800000 */
.L_x_29695:
[----:B------:R-:W-:-:S04]  /*1360*/  FMUL.FTZ R9, R9, 1.1920928955078125e-07 ;  /* 0x3400000009097820 */ /* 0x000fc80000410000 */
[----:B------:R-:W-:-:S07]  /*1370*/  FMUL.FTZ R9, R8, R9 ;  /* 0x0000000908097220 */ /* 0x000fce0000410000 */
.L_x_29690:
[----:B------:R-:W-:Y:S05]  /*1380*/  BSYNC B0 ;  /* 0x0000000000007941 */ /* 0x000fea0003800000 */
.L_x_29689:
[C---:B------:R-:W-:Y:S01]  /*1390*/  FSETP.GTU.FTZ.AND P0, PT, |R9|.reuse, +INF , PT ;  /* 0x7f8000000900780b */ /* 0x040fe20003f1c200 */
[----:B------:R-:W-:Y:S01]  /*13a0*/  BSSY B0, `(.L_x_29698) ;  /* 0x0000049000007945 */ /* 0x000fe20003800000 */
[----:B------:R-:W-:Y:S02]  /*13b0*/  LOP3.LUT R12, R9, 0x80000000, R12, 0xb8, !PT ;  /* 0x80000000090c7812 */ /* 0x000fe400078eb80c */
[----:B------:R-:W-:Y:S02]  /*13c0*/  FSETP.GEU.FTZ.AND P1, PT, R7, RZ, PT ;  /* 0x000000ff0700720b */ /* 0x000fe40003f3e000 */
[----:B------:R-:W-:Y:S01]  /*13d0*/  FSEL R8, R9, R12, P0 ;  /* 0x0000000c09087208 */ /* 0x000fe20000000000 */
[----:B------:R-:W-:Y:S01]  /*13e0*/  IMAD.U32 R9, R10, 0x10000, RZ ;  /* 0x000100000a097824 */ /* 0x000fe200078e00ff */
        /* <DEDUP_REMOVED lines=31> */
.L_x_29703:
[----:B------:R-:W-:Y:S01]  /*15e0*/  FSETP.GEU.FTZ.AND P0, PT, R16, -R0, PT ;  /* 0x800000001000720b */ /* 0x000fe20003f1e000 */
[----:B------:R-:W-:-:S12]  /*15f0*/  FADD.FTZ R18, R18, -1 ;  /* 0xbf80000012127421 */ /* 0x000fd80000010000 */
[----:B------:R-:W-:-:S07]  /*1600*/  @!P0 FADD.FTZ R18, R18, -1 ;  /* 0xbf80000012128421 */ /* 0x000fce0000010000 */
.L_x_29702:
[----:B------:R-:W-:Y:S05]  /*1610*/  BSYNC B1 ;  /* 0x0000000000017941 */ /* 0x000fea0003800000 */
.L_x_29701:
[----:B------:R-:W-:Y:S01]  /*1620*/  FFMA.FTZ R13, -R0, R18, R13 ;  /* 0x00000012000d7223 */ /* 0x000fe2000001010d */
[----:B------:R-:W-:Y:S06]  /*1630*/  BRA `(.L_x_29699) ;  /* 0x00000000007c7947 */ /* 0x000fec0003800000 */
.L_x_29700:
[C---:B------:R-:W-:Y:S01]  /*1640*/  VIADD R7, R0.reuse, 0xf4800000 ;  /* 0xf480000000077836 */ /* 0x040fe20000000000 */
[----:B------:R-:W-:Y:S01]  /*1650*/  FSETP.GT.FTZ.AND P0, PT, |R9|, RZ, PT ;  /* 0x000000ff0900720b */ /* 0x000fe20003f14200 */
[----:B------:R-:W-:Y:S01]  /*1660*/  BSSY B1, `(.L_x_29704) ;  /* 0x000001a000017945 */ /* 0x000fe20003800000 */
[----:B------:R-:W-:Y:S02]  /*1670*/  LOP3.LUT R17, R0, 0xff800000, RZ, 0xc0, !PT ;  /* 0xff80000000117812 */ /* 0x000fe400078ec0ff */
[----:B01----:R-:W-:Y:S02]  /*1680*/  LOP3.LUT R16, R7, 0xff800000, RZ, 0xc0, !PT ;  /* 0xff80000007107812 */ /* 0x003fe400078ec0ff */
        /* <DEDUP_REMOVED lines=10> */
.L_x_29706:
        /* <DEDUP_REMOVED lines=13> */
.L_x_29705:
[----:B------:R-:W-:Y:S05]  /*1800*/  BSYNC B1 ;  /* 0x0000000000017941 */ /* 0x000fea0003800000 */
.L_x_29704:
[----:B------:R-:W-:-:S04]  /*1810*/  FMUL.FTZ R0, R13, 1.1920928955078125e-07 ;  /* 0x340000000d007820 */ /* 0x000fc80000410000 */
[----:B------:R-:W-:-:S07]  /*1820*/  FMUL.FTZ R13, R7, R0 ;  /* 0x00000000070d7220 */ /* 0x000fce0000410000 */
.L_x_29699:
[----:B------:R-:W-:Y:S05]  /*1830*/  BSYNC B0 ;  /* 0x0000000000007941 */ /* 0x000fea0003800000 */
.L_x_29698:
[C---:B------:R-:W-:Y:S01]  /*1840*/  FSETP.GTU.FTZ.AND P0, PT, |R13|.reuse, +INF , PT ;  /* 0x7f8000000d00780b */ /* 0x040fe20003f1c200 */
[----:B------:R-:W-:Y:S01]  /*1850*/  BSSY B0, `(.L_x_29707) ;  /* 0x000004c000007945 */ /* 0x000fe20003800000 */
[C---:B------:R-:W-:Y:S02]  /*1860*/  LOP3.LUT R12, R13.reuse, 0x80000000, R12, 0xb8, !PT ;  /* 0x800000000d0c7812 */ /* 0x040fe400078eb80c */
        /* <DEDUP_REMOVED lines=8> */
[----:B------:R-:W-:-:S03]  /*18f0*/  FSETP.GEU.FTZ.AND P2, PT, R13, RZ, PT ;  /* 0x000000ff0d00720b */ /* 0x000fc60003f5e000 */
[C---:B------:R-:W-:Y:S01]  /*1900*/  FADD.FTZ R13, |R12|.reuse, -RZ ;  /* 0x800000ff0c0d7221 */ /* 0x040fe20000010200 */
        /* <DEDUP_REMOVED lines=12> */
[----:B01----:R-:W0:Y:S02]  /*19d0*/  FRND.TRUNC R16, R9 ;  /* 0x0000000900107307 */ /* 0x003e24000020d000 */
        /* <DEDUP_REMOVED lines=14> */
.L_x_29712:
[----:B------:R-:W-:Y:S01]  /*1ac0*/  FSETP.GEU.FTZ.AND P0, PT, R14, -R0, PT ;  /* 0x800000000e00720b */ /* 0x000fe20003f1e000 */
[----:B------:R-:W-:-:S12]  /*1ad0*/  FADD.FTZ R16, R16, -1 ;  /* 0xbf80000010107421 */ /* 0x000fd80000010000 */
[----:B------:R-:W-:-:S07]  /*1ae0*/  @!P0 FADD.FTZ R16, R16, -1 ;  /* 0xbf80000010108421 */ /* 0x000fce0000010000 */
.L_x_29711:
[----:B------:R-:W-:Y:S05]  /*1af0*/  BSYNC B1 ;  /* 0x0000000000017941 */ /* 0x000fea0003800000 */
.L_x_29710:
[----:B------:R-:W-:Y:S01]  /*1b00*/  FFMA.FTZ R13, -R0, R16, R13 ;  /* 0x00000010000d7223 */ /* 0x000fe2000001010d */
[----:B------:R-:W-:Y:S06]  /*1b10*/  BRA `(.L_x_29708) ;  /* 0x00000000007c7947 */ /* 0x000fec0003800000 */
.L_x_29709:
[C---:B------:R-:W-:Y:S01]  /*1b20*/  VIADD R9, R0.reuse, 0xf4800000 ;  /* 0xf480000000097836 */ /* 0x040fe20000000000 */
[----:B------:R-:W-:Y:S01]  /*1b30*/  FSETP.GT.FTZ.AND P0, PT, |R7|, RZ, PT ;  /* 0x000000ff0700720b */ /* 0x000fe20003f14200 */
[----:B------:R-:W-:Y:S01]  /*1b40*/  BSSY B1, `(.L_x_29713) ;  /* 0x000001a000017945 */ /* 0x000fe20003800000 */
[----:B01----:R-:W-:Y:S02]  /*1b50*/  LOP3.LUT R16, R0, 0xff800000, RZ, 0xc0, !PT ;  /* 0xff80000000107812 */ /* 0x003fe400078ec0ff */
        /* <DEDUP_REMOVED lines=11> */
.L_x_29715:
        /* <DEDUP_REMOVED lines=13> */
.L_x_29714:
[----:B------:R-:W-:Y:S05]  /*1ce0*/  BSYNC B1 ;  /* 0x0000000000017941 */ /* 0x000fea0003800000 */
.L_x_29713:
[----:B------:R-:W-:-:S04]  /*1cf0*/  FMUL.FTZ R0, R13, 1.1920928955078125e-07 ;  /* 0x340000000d007820 */ /* 0x000fc80000410000 */
[----:B------:R-:W-:-:S07]  /*1d00*/  FMUL.FTZ R13, R9, R0 ;  /* 0x00000000090d7220 */ /* 0x000fce0000410000 */
.L_x_29708:
[----:B------:R-:W-:Y:S05]  /*1d10*/  BSYNC B0 ;  /* 0x0000000000007941 */ /* 0x000fea0003800000 */
.L_x_29707:
[C---:B------:R-:W-:Y:S01]  /*1d20*/  FSETP.GTU.FTZ.AND P0, PT, |R13|.reuse, +INF , PT ;  /* 0x7f8000000d00780b */ /* 0x040fe20003f1c200 */
[----:B------:R-:W-:Y:S01]  /*1d30*/  BSSY B0, `(.L_x_29716) ;  /* 0x0000049000007945 */ /* 0x000fe20003800000 */
[----:B------:R-:W-:Y:S02]  /*1d40*/  LOP3.LUT R12, R13, 0x80000000, R12, 0xb8, !PT ;  /* 0x800000000d0c7812 */ /* 0x000fe400078eb80c */
[----:B------:R-:W-:Y:S02]  /*1d50*/  FSETP.GEU.FTZ.AND P1, PT, R7, RZ, PT ;  /* 0x000000ff0700720b */ /* 0x000fe40003f3e000 */
[----:B------:R-:W-:Y:S01]  /*1d60*/  FSEL R9, R13, R12, P0 ;  /* 0x0000000c0d097208 */ /* 0x000fe20000000000 */
[----:B------:R-:W-:Y:S02]  /*1d70*/  IMAD.U32 R13, R15, 0x10000, RZ ;  /* 0x000100000f0d7824 */ /* 0x000fe400078e00ff */
[----:B------:R-:W-:Y:S01]  /*1d80*/  IMAD.U32 R12, R11, 0x10000, RZ ;  /* 0x000100000b0c7824 */ /* 0x000fe200078e00ff */
[----:B------:R-:W-:Y:S01]  /*1d90*/  FSETP.NEU.FTZ.AND P0, PT, R9, RZ, PT ;  /* 0x000000ff0900720b */ /* 0x000fe20003f1d000 */
        /* <DEDUP_REMOVED lines=29> */
.L_x_29721:
[----:B------:R-:W-:Y:S01]  /*1f70*/  FSETP.GEU.FTZ.AND P0, PT, R19, -R0, PT ;  /* 0x800000001300720b */ /* 0x000fe20003f1e000 */
[----:B------:R-:W-:-:S12]  /*1f80*/  FADD.FTZ R16, R16, -1 ;  /* 0xbf80000010107421 */ /* 0x000fd80000010000 */
[----:B------:R-:W-:-:S07]  /*1f90*/  @!P0 FADD.FTZ R16, R16, -1 ;  /* 0xbf80000010108421 */ /* 0x000fce0000010000 */
.L_x_29720:
[----:B------:R-:W-:Y:S05]  /*1fa0*/  BSYNC B1 ;  /* 0x0000000000017941 */ /* 0x000fea0003800000 */
.L_x_29719:
[----:B------:R-:W-:Y:S01]  /*1fb0*/  FFMA.FTZ R17, -R0, R16, R17 ;  /* 0x0000001000117223 */ /* 0x000fe20000010111 */
[----:B------:R-:W-:Y:S06]  /*1fc0*/  BRA `(.L_x_29717) ;  /* 0x00000000007c7947 */ /* 0x000fec0003800000 */
.L_x_29718:
        /* <DEDUP_REMOVED lines=15> */
.L_x_29724:
        /* <DEDUP_REMOVED lines=13> */
.L_x_29723:
[----:B------:R-:W-:Y:S05]  /*2190*/  BSYNC B1 ;  /* 0x0000000000017941 */ /* 0x000fea0003800000 */
.L_x_29722:
[----:B------:R-:W-:-:S04]  /*21a0*/  FMUL.FTZ R14, R14, 1.1920928955078125e-07 ;  /* 0x340000000e0e7820 */ /* 0x000fc80000410000 */
[----:B0-----:R-:W-:-:S07]  /*21b0*/  FMUL.FTZ R17, R7, R14 ;  /* 0x0000000e07117220 */ /* 0x001fce0000410000 */
.L_x_29717:
[----:B------:R-:W-:Y:S05]  /*21c0*/  BSYNC B0 ;  /* 0x0000000000007941 */ /* 0x000fea0003800000 */
.L_x_29716:
        /* <DEDUP_REMOVED lines=9> */
[----:B------:R-:W-:Y:S01]  /*2260*/  FSETP.NEU.FTZ.AND P0, PT, R0, RZ, PT ;  /* 0x000000ff0000720b */ /* 0x000fe20003f1d000 */
[----:B------:R-:W-:Y:S01]  /*2270*/  FADD.FTZ R15, |R14|, -RZ ;  /* 0x800000ff0e0f7221 */ /* 0x000fe20000010200 */
[----:B------:R-:W-:-:S02]  /*2280*/  FSETP.GEU.FTZ.AND P2, PT, R0, RZ, PT ;  /* 0x000000ff0000720b */ /* 0x000fc40003f5e000 */
        /* <DEDUP_REMOVED lines=28> */
.L_x_29730:
[----:B------:R-:W-:Y:S01]  /*2450*/  FSETP.GEU.FTZ.AND P0, PT, R16, -R0, PT ;  /* 0x800000001000720b */ /* 0x000fe20003f1e000 */
[----:B------:R-:W-:-:S12]  /*2460*/  FADD.FTZ R12, R12, -1 ;  /* 0xbf8000000c0c7421 */ /* 0x000fd80000010000 */
[----:B------:R-:W-:-:S07]  /*2470*/  @!P0 FADD.FTZ R12, R12, -1 ;  /* 0xbf8000000c0c8421 */ /* 0x000fce0000010000 */
.L_x_29729:
[----:B------:R-:W-:Y:S05]  /*2480*/  BSYNC B1 ;  /* 0x0000000000017941 */ /* 0x000fea0003800000 */
.L_x_29728:
[----:B------:R-:W-:Y:S01]  /*2490*/  FFMA.FTZ R15, -R0, R12, R15 ;  /* 0x0000000c000f7223 */ /* 0x000fe2000001010f */
[----:B------:R-:W-:Y:S06]  /*24a0*/  BRA `(.L_x_29726) ;  /* 0x00000000007c7947 */ /* 0x000fec0003800000 */
.L_x_29727:
        /* <DEDUP_REMOVED lines=8> */
[----:B-1----:R-:W-:Y:S02]  /*2530*/  LOP3.LUT P1, R16, R13, 0xff800000, RZ, 0xc0, !PT ;  /* 0xff8000000d107812 */ /* 0x002fe4000782c0ff */
[----:B------:R-:W-:Y:S02]  /*2540*/  LOP3.LUT R13, R12, 0x3f800000, RZ, 0xfc, !PT ;  /* 0x3f8000000c0d7812 */ /* 0x000fe400078efcff */
[----:B------:R-:W-:-:S09]  /*2550*/  FSEL R12, R15, +QNAN , !P0 ;  /* 0x7fffffff0f0c7808 */ /* 0x000fd20004000000 */
[----:B------:R-:W-:Y:S05]  /*2560*/  @!P1 BRA `(.L_x_29732) ;  /* 0x0000000000409947 */ /* 0x000fea0003800000 */
[----:B------:R-:W-:-:S04]  /*2570*/  LOP3.LUT R0, R0, 0x7fffff, RZ, 0xc0, !PT ;  /* 0x007fffff00007812 */ /* 0x000fc800078ec0ff */
[----:B------:R-:W-:-:S04]  /*2580*/  LOP3.LUT R15, R0, 0x3f800000, RZ, 0xfc, !PT ;  /* 0x3f800000000f7812 */ /* 0x000fc800078efcff */
[----:B------:R0:W1:Y:S03]  /*2590*/  MUFU.RCP R0, R15 ;  /* 0x0000000f00007308 */ /* 0x0000660000001000 */
.L_x_29733:
        /* <DEDUP_REMOVED lines=13> */
.L_x_29732:
[----:B------:R-:W-:Y:S05]  /*2670*/  BSYNC B1 ;  /* 0x0000000000017941 */ /* 0x000fea0003800000 */
.L_x_29731:
[----:B------:R-:W-:-:S04]  /*2680*/  FMUL.FTZ R13, R13, 1.1920928955078125e-07 ;  /* 0x340000000d0d7820 */ /* 0x000fc80000410000 */
[----:B0-----:R-:W-:-:S07]  /*2690*/  FMUL.FTZ R15, R12, R13 ;  /* 0x0000000d0c0f7220 */ /* 0x001fce0000410000 */
.L_x_29726:
[----:B------:R-:W-:Y:S05]  /*26a0*/  BSYNC B0 ;  /* 0x0000000000007941 */ /* 0x000fea0003800000 */
.L_x_29725:
[----:B------:R-:W0:Y:S01]  /*26b0*/  LDC.64 R12, c[0x0][0x218] ;  /* 0x00008600ff0c7b82 */ /* 0x000e220000000a00 */
        /* <DEDUP_REMOVED lines=10> */
[----:B0-----:R-:W-:-:S10]  /*2760*/  IMAD.WIDE.U32 R12, R4, 0x2, R12 ;  /* 0x00000002040c7825 */ /* 0x001fd400078e000c */
[----:B------:R-:W-:Y:S01]  /*2770*/  @!P0 FADD.FTZ R14, R7, R14 ;  /* 0x0000000e070e8221 */ /* 0x000fe20000010000 */
[----:B------:R-:W-:-:S04]  /*2780*/  IMAD.WIDE R12, R2, 0x10, R12 ;  /* 0x00000010020c7825 */ /* 0x000fc800078e020c */
[----:B------:R-:W-:-:S05]  /*2790*/  F2FP.BF16.F32.PACK_AB R11, R14, R11 ;  /* 0x0000000b0e0b723e */ /* 0x000fca00000010ff */
[----:B------:R-:W-:Y:S01]  /*27a0*/  STG.E.128 desc[UR4][R12.64], R8 ;  /* 0x000000080c007986 */ /* 0x000fe2000c101d04 */
[----:B------:R-:W-:Y:S05]  /*27b0*/  EXIT ;  /* 0x000000000000794d */ /* 0x000fea0003800000 */
.L_x_29661:
[----:B------:R-:W0:Y:S01]  /*27c0*/  S2R R6, SR_TID.X ;  /* 0x0000000000067919 */ /* 0x000e220000002100 */
[----:B------:R-:W-:Y:S02]  /*27d0*/  PRMT R8, RZ, 0x7610, R8 ;  /* 0x00007610ff087816 */ /* 0x000fe40000000008 */
[----:B0-----:R-:W-:Y:S01]  /*27e0*/  ISETP.GE.AND P0, PT, R6, R5, PT ;  /* 0x000000050600720c */ /* 0x001fe20003f06270 */
[----:B------:R-:W-:-:S12]  /*27f0*/  IMAD.MOV.U32 R27, RZ, RZ, R6 ;  /* 0x000000ffff1b7224 */ /* 0x000fd800078e0006 */
        /* <DEDUP_REMOVED lines=11> */
[----:B------:R-:W-:Y:S01]  /*28b0*/  PRMT R20, RZ, 0x7610, R20 ;  /* 0x00007610ff147816 */ /* 0x000fe20000000014 */
[----:B-1----:R-:W-:Y:S01]  /*28c0*/  @!P0 IMAD.WIDE.U32 R22, R7, 0x2, R22 ;  /* 0x0000000207168825 */ /* 0x002fe200078e0016 */
[----:B------:R-:W-:-:S05]  /*28d0*/  PRMT R7, RZ, 0x7610, R7 ;  /* 0x00007610ff077816 */ /* 0x000fca0000000007 */
[----:B------:R-:W-:Y:S01]  /*28e0*/  @!P5 IMAD.IADD R11, R4, 0x1, R27 ;  /* 0x00000001040bd824 */ /* 0x000fe200078e021b */
[----:B------:R-:W1:Y:S01]  /*28f0*/  @!P5 LDC.64 R2, c[0x0][0x228] ;  /* 0x00008a00ff02db82 */ /* 0x000e620000000a00 */
[----:B------:R-:W-:Y:S01]  /*2900*/  @!P5 VIADD R27, R27, 0x80 ;  /* 0x000000801b1bd836 */ /* 0x000fe20000000000 */
[----:B------:R-:W-:Y:S01]  /*2910*/  PRMT R9, RZ, 0x7610, R9 ;  /* 0x00007610ff097816 */ /* 0x000fe20000000009 */
[----:B------:R-:W5:Y:S03]  /*2920*/  @!P0 LDG.E.U16 R8, desc[UR4][R22.64] ;  /* 0x0000000416088981 */ /* 0x000f66000c1e1500 */
[C---:B------:R-:W-:Y:S01]  /*2930*/  ISETP.GE.AND P3, PT, R27.reuse, R5, PT ;  /* 0x000000051b00720c */ /* 0x040fe20003f66270 */
[----:B--2---:R-:W-:Y:S01]  /*2940*/  @!P4 IMAD.WIDE.U32 R14, R10, 0x2, R14 ;  /* 0x000000020a0ec825 */ /* 0x004fe200078e000e */
[----:B------:R-:W2:Y:S01]  /*2950*/  @!P5 LDC.64 R24, c[0x0][0x220] ;  /* 0x00008800ff18db82 */ /* 0x000ea20000000a00 */
[----:B------:R3:W5:Y:S04]  /*2960*/  @!P0 LDG.E.U16 R7, desc[UR4][R16.64] ;  /* 0x0000000410078981 */ /* 0x000768000c1e1500 */
[----:B------:R4:W5:Y:S06]  /*2970*/  @!P4 LDG.E.U16 R9, desc[UR4][R14.64] ;  /* 0x000000040e09c981 */ /* 0x00096c000c1e1500 */
[----:B------:R-:W-:Y:S01]  /*2980*/  @!P3 IMAD.IADD R21, R4, 0x1, R27 ;  /* 0x000000010415b824 */ /* 0x000fe200078e021b */
[----:B------:R-:W2:Y:S01]  /*2990*/  @!P3 LDC.64 R28, c[0x0][0x220] ;  /* 0x00008800ff1cbb82 */ /* 0x000ea20000000a00 */
[----:B------:R-:W-:-:S05]  /*29a0*/  @!P3 VIADD R27, R27, 0x80 ;  /* 0x000000801b1bb836 */ /* 0x000fca0000000000 */
[C---:B------:R-:W-:Y:S02]  /*29b0*/  ISETP.GE.AND P1, PT, R27.reuse, R5, PT ;  /* 0x000000051b00720c */ /* 0x040fe40003f26270 */
[----:B------:R-:W2:Y:S11]  /*29c0*/  @!P3 LDC.64 R18, c[0x0][0x228] ;  /* 0x00008a00ff12bb82 */ /* 0x000eb60000000a00 */
[----:B------:R-:W-:Y:S01]  /*29d0*/  @!P1 IADD3 R0, R4, R27, RZ ;  /* 0x0000001b04009210 */ /* 0x000fe20007ffe0ff */
[----:B------:R-:W-:Y:S01]  /*29e0*/  @!P1 VIADD R27, R27, 0x80 ;  /* 0x000000801b1b9836 */ /* 0x000fe20000000000 */
[----:B---3--:R-:W3:Y:S04]  /*29f0*/  @!P1 LDC.64 R16, c[0x0][0x220] ;  /* 0x00008800ff109b82 */ /* 0x008ee80000000a00 */
[----:B------:R-:W-:Y:S01]  /*2a00*/  ISETP.GE.AND P2, PT, R27, R5, PT ;  /* 0x000000051b00720c */ /* 0x000fe20003f46270 */
[----:B-1----:R-:W-:-:S03]  /*2a10*/  @!P5 IMAD.WIDE.U32 R2, R11, 0x2, R2 ;  /* 0x000000020b02d825 */ /* 0x002fc600078e0002 */
[----:B----4-:R-:W1:Y:S01]  /*2a20*/  @!P1 LDC.64 R14, c[0x0][0x228] ;  /* 0x00008a00ff0e9b82 */ /* 0x010e620000000a00 */
[----:B0-----:R-:W-:Y:S01]  /*2a30*/  @!P4 IMAD.WIDE.U32 R12, R10, 0x2, R12 ;  /* 0x000000020a0cc825 */ /* 0x001fe200078e000c */
[----:B------:R-:W-:Y:S01]  /*2a40*/  PRMT R10, RZ, 0x7610, R10 ;  /* 0x00007610ff0a7816 */ /* 0x000fe2000000000a */
[----:B------:R0:W5:Y:S05]  /*2a50*/  @!P5 LDG.E.U16 R20, desc[UR4][R2.64] ;  /* 0x000000040214d981 */ /* 0x00016a000c1e1500 */
[----:B------:R4:W5:Y:S01]  /*2a60*/  @!P4 LDG.E.U16 R10, desc[UR4][R12.64] ;  /* 0x000000040c0ac981 */ /* 0x000962000c1e1500 */
[----:B------:R-:W3:Y:S01]  /*2a70*/  @!P2 LDC.64 R22, c[0x0][0x228] ;  /* 0x00008a00ff16ab82 */ /* 0x000ee20000000a00 */
[----:B0-----:R-:W-:-:S02]  /*2a80*/  @!P2 IMAD.IADD R3, R4, 0x1, R27 ;  /* 0x000000010403a824 */ /* 0x001fc400078e021b */
[----:B------:R-:W-:-:S05]  /*2a90*/  @!P2 VIADD R27, R27, 0x80 ;  /* 0x000000801b1ba836 */ /* 0x000fca0000000000 */
[----:B----4-:R-:W0:Y:S01]  /*2aa0*/  @!P2 LDC.64 R12, c[0x0][0x220] ;  /* 0x00008800ff0cab82 */ /* 0x010e220000000a00 */
[----:B------:R-:W-:Y:S01]  /*2ab0*/  ISETP.GE.AND P4, PT, R27, R5, PT ;  /* 0x000000051b00720c */ /* 0x000fe20003f86270 */
[----:B--2---:R-:W-:Y:S01]  /*2ac0*/  @!P5 IMAD.WIDE.U32 R24, R11, 0x2, R24 ;  /* 0x000000020b18d825 */ /* 0x004fe200078e0018 */
[----:B------:R-:W-:-:S03]  /*2ad0*/  PRMT R11, RZ, 0x7610, R11 ;  /* 0x00007610ff0b7816 */ /* 0x000fc6000000000b */
[----:B------:R-:W-:-:S03]  /*2ae0*/  @!P3 IMAD.WIDE.U32 R28, R21, 0x2, R28 ;  /* 0x00000002151cb825 */ /* 0x000fc600078e001c */
[----:B------:R2:W5:Y:S01]  /*2af0*/  @!P5 LDG.E.U16 R11, desc[UR4][R24.64] ;  /* 0x00000004180bd981 */ /* 0x000562000c1e1500 */
[----:B------:R-:W-:Y:S01]  /*2b00*/  @!P3 IMAD.WIDE.U32 R18, R21, 0x2, R18 ;  /* 0x000000021512b825 */ /* 0x000fe200078e0012 */
[----:B------:R-:W-:-:S06]  /*2b10*/  PRMT R21, RZ, 0x7610, R21 ;  /* 0x00007610ff157816 */ /* 0x000fcc0000000015 */
[----:B------:R4:W5:Y:S01]  /*2b20*/  @!P3 LDG.E.U16 R21, desc[UR4][R28.64] ;  /* 0x000000041c15b981 */ /* 0x000962000c1e1500 */
[----:B--2---:R-:W-:-:S06]  /*2b30*/  PRMT R24, RZ, 0x7610, R24 ;  /* 0x00007610ff187816 */ /* 0x004fcc0000000018 */
[----:B------:R2:W5:Y:S01]  /*2b40*/  @!P3 LDG.E.U16 R24, desc[UR4][R18.64] ;  /* 0x000000041218b981 */ /* 0x000562000c1e1500 */
[----:B----4-:R-:W-:Y:S01]  /*2b50*/  @!P4 IMAD.IADD R29, R4, 0x1, R27 ;  /* 0x00000001041dc824 */ /* 0x010fe200078e021b */
[----:B------:R-:W-:-:S04]  /*2b60*/  @!P4 IADD3 R27, R27, 0x80, RZ ;  /* 0x000000801b1bc810 */ /* 0x000fc80007ffe0ff */
[----:B------:R-:W-:Y:S01]  /*2b70*/  ISETP.GE.AND P3, PT, R27, R5, PT ;  /* 0x000000051b00720c */ /* 0x000fe20003f66270 */
[C---:B0-----:R-:W-:Y:S01]  /*2b80*/  @!P2 IMAD.WIDE.U32 R12, R3.reuse, 0x2, R12 ;  /* 0x00000002030ca825 */ /* 0x041fe200078e000c */
[----:B------:R-:W-:Y:S01]  /*2b90*/  PRMT R25, RZ, 0x7610, R25 ;  /* 0x00007610ff197816 */ /* 0x000fe20000000019 */
[----:B--2---:R-:W0:Y:S02]  /*2ba0*/  @!P4 LDC.64 R18, c[0x0][0x220] ;  /* 0x00008800ff12cb82 */ /* 0x004e240000000a00 */
[----:B---3--:R-:W-:Y:S01]  /*2bb0*/  @!P2 IMAD.WIDE.U32 R22, R3, 0x2, R22 ;  /* 0x000000020316a825 */ /* 0x008fe200078e0016 */
        /* <DEDUP_REMOVED lines=10> */
[----:B------:R-:W-:Y:S01]  /*2c60*/  PRMT R2, RZ, 0x7610, R2 ;  /* 0x00007610ff027816 */ /* 0x000fe20000000002 */
[----:B------:R-:W-:-:S02]  /*2c70*/  @!P3 IMAD.IADD R27, R4, 0x1, R27 ;  /* 0x00000001041bb824 */ /* 0x000fc400078e021b */
        /* <DEDUP_REMOVED lines=44> */
.L_x_29741:
[----:B------:R-:W-:Y:S01]  /*2f40*/  FSETP.GEU.FTZ.AND P0, PT, R16, -R28, PT ;  /* 0x8000001c1000720b */ /* 0x000fe20003f1e000 */
[----:B------:R-:W-:-:S12]  /*2f50*/  FADD.FTZ R18, R18, -1 ;  /* 0xbf80000012127421 */ /* 0x000fd80000010000 */
[----:B------:R-:W-:-:S07]  /*2f60*/  @!P0 FADD.FTZ R18, R18, -1 ;  /* 0xbf80000012128421 */ /* 0x000fce0000010000 */
.L_x_29740:
[----:B------:R-:W-:Y:S05]  /*2f70*/  BSYNC B2 ;  /* 0x0000000000027941 */ /* 0x000fea0003800000 */
.L_x_29739:
[----:B------:R-:W-:Y:S01]  /*2f80*/  FFMA.FTZ R15, -R28, R18, R15 ;  /* 0x000000121c0f7223 */ /* 0x000fe2000001010f */
[----:B------:R-:W-:Y:S06]  /*2f90*/  BRA `(.L_x_29737) ;  /* 0x00000000007c7947 */ /* 0x000fec0003800000 */
.L_x_29738:
        /* <DEDUP_REMOVED lines=15> */
.L_x_29744:
        /* <DEDUP_REMOVED lines=13> */
.L_x_29743:
[----:B------:R-:W-:Y:S05]  /*3160*/  BSYNC B2 ;  /* 0x0000000000027941 */ /* 0x000fea0003800000 */
.L_x_29742:
[----:B------:R-:W-:-:S04]  /*3170*/  FMUL.FTZ R18, R18, 1.1920928955078125e-07 ;  /* 0x3400000012127820 */ /* 0x000fc80000410000 */
[----:B------:R-:W-:-:S07]  /*3180*/  FMUL.FTZ R15, R15, R18 ;  /* 0x000000120f0f7220 */ /* 0x000fce0000410000 */
.L_x_29737:
[----:B------:R-:W-:Y:S05]  /*3190*/  BSYNC B0 ;  /* 0x0000000000007941 */ /* 0x000fea0003800000 */
.L_x_29736:
        /* <DEDUP_REMOVED lines=10> */
.L_x_29735:
[----:B------:R-:W-:Y:S05]  /*3240*/  BSYNC B1 ;  /* 0x0000000000017941 */ /* 0x000fea0003800000 */
.L_x_29734:
        /* <DEDUP_REMOVED lines=33> */
.L_x_29752:
[----:B------:R-:W-:Y:S01]  /*3460*/  FSETP.GEU.FTZ.AND P0, PT, R19, -R7, PT ;  /* 0x800000071300720b */ /* 0x000fe20003f1e000 */
[----:B------:R-:W-:-:S12]  /*3470*/  FADD.FTZ R15, R15, -1 ;  /* 0xbf8000000f0f7421 */ /* 0x000fd80000010000 */
[----:B------:R-:W-:-:S07]  /*3480*/  @!P0 FADD.FTZ R15, R15, -1 ;  /* 0xbf8000000f0f8421 */ /* 0x000fce0000010000 */
.L_x_29751:
[----:B------:R-:W-:Y:S05]  /*3490*/  BSYNC B2 ;  /* 0x0000000000027941 */ /* 0x000fea0003800000 */
.L_x_29750:
[----:B------:R-:W-:Y:S01]  /*34a0*/  FFMA.FTZ R16, -R7, R15, R16 ;  /* 0x0000000f07107223 */ /* 0x000fe20000010110 */
[----:B------:R-:W-:Y:S06]  /*34b0*/  BRA `(.L_x_29748) ;  /* 0x0000000000807947 */ /* 0x000fec0003800000 */
.L_x_29749:
[----:B------:R-:W-:Y:S01]  /*34c0*/  VIADD R7, R15, 0xf4800000 ;  /* 0xf48000000f077836 */ /* 0x000fe20000000000 */
[----:B------:R-:W-:Y:S01]  /*34d0*/  BSSY B2, `(.L_x_29753) ;  /* 0x0000019000027945 */ /* 0x000fe20003800000 */
[----:B0-----:R-:W-:-:S03]  /*34e0*/  IMAD.U32 R17, R10, 0x10000, RZ ;  /* 0x000100000a117824 */ /* 0x001fc600078e00ff */
        /* <DEDUP_REMOVED lines=10> */
.L_x_29755:
        /* <DEDUP_REMOVED lines=13> */
.L_x_29754:
[----:B------:R-:W-:Y:S05]  /*3660*/  BSYNC B2 ;  /* 0x0000000000027941 */ /* 0x000fea0003800000 */
.L_x_29753:
[----:B------:R-:W-:Y:S02]  /*3670*/  LOP3.LUT R15, R15, 0xff800000, RZ, 0xc0, !PT ;  /* 0xff8000000f0f7812 */ /* 0x000fe400078ec0ff */
[----:B------:R-:W-:Y:S01]  /*3680*/  ISETP.GT.U32.OR P0, PT, R16, 0x7f7fffff, !P0 ;  /* 0x7f7fffff1000780c */ /* 0x000fe20004704470 */
[----:B------:R-:W-:-:S03]  /*3690*/  FMUL.FTZ R16, R19, 1.1920928955078125e-07 ;  /* 0x3400000013107820 */ /* 0x000fc60000410000 */
[----:B------:R-:W-:-:S05]  /*36a0*/  FSEL R15, R15, +QNAN , !P0 ;  /* 0x7fffffff0f0f7808 */ /* 0x000fca0004000000 */
[----:B------:R-:W-:-:S07]  /*36b0*/  FMUL.FTZ R16, R15, R16 ;  /* 0x000000100f107220 */ /* 0x000fce0000410000 */
.L_x_29748:
[----:B------:R-:W-:Y:S05]  /*36c0*/  BSYNC B0 ;  /* 0x0000000000007941 */ /* 0x000fea0003800000 */
.L_x_29747:
        /* <DEDUP_REMOVED lines=10> */
.L_x_29746:
[----:B------:R-:W-:Y:S05]  /*3770*/  BSYNC B1 ;  /* 0x0000000000017941 */ /* 0x000fea0003800000 */
.L_x_29745:
[----:B------:R-:W-:Y:S01]  /*3780*/  VIADD R10, R6, 0x100 ;  /* 0x00000100060a7836 */ /* 0x000fe20000000000 */
[----:B------:R-:W-:Y:S04]  /*3790*/  BSSY B1, `(.L_x_29756) ;  /* 0x0000050000017945 */ /* 0x000fe80003800000 */
[----:B------:R-:W-:-:S13]  /*37a0*/  ISETP.GE.AND P0, PT, R10, R5, PT ;  /* 0x000000050a00720c */ /* 0x000fda0003f06270 */
[----:B------:R-:W-:Y:S05]  /*37b0*/  @P0 BRA `(.L_x_29757) ;  /* 0x0000000400340947 */ /* 0x000fea0003800000 */
[----:B------:R-:W-:Y:S01]  /*37c0*/  IMAD.U32 R11, R11, 0x10000, RZ ;  /* 0x000100000b0b7824 */ /* 0x000fe200078e00ff */
[----:B----4-:R-:W-:Y:S01]  /*37d0*/  SHF.L.U32 R16, R20, 0x10, RZ ;  /* 0x0000001014107819 */ /* 0x010fe200000006ff */
[----:B------:R-:W-:Y:S02]  /*37e0*/  BSSY B0, `(.L_x_29758) ;  /* 0x0000040000007945 */ /* 0x000fe40003800000 */
[C---:B------:R-:W-:Y:S01]  /*37f0*/  FADD.FTZ R10, |R11|.reuse, -RZ ;  /* 0x800000ff0b0a7221 */ /* 0x040fe20000010200 */
        /* <DEDUP_REMOVED lines=25> */
.L_x_29763:
[----:B------:R-:W-:Y:S01]  /*3990*/  FSETP.GEU.FTZ.AND P0, PT, R18, -R17, PT ;  /* 0x800000111200720b */ /* 0x000fe20003f1e000 */
[----:B------:R-:W-:-:S12]  /*39a0*/  FADD.FTZ R7, R7, -1 ;  /* 0xbf80000007077421 */ /* 0x000fd80000010000 */
[----:B------:R-:W-:-:S07]  /*39b0*/  @!P0 FADD.FTZ R7, R7, -1 ;  /* 0xbf80000007078421 */ /* 0x000fce0000010000 */
.L_x_29762:
[----:B------:R-:W-:Y:S05]  /*39c0*/  BSYNC B2 ;  /* 0x0000000000027941 */ /* 0x000fea0003800000 */
.L_x_29761:
[----:B------:R-:W-:Y:S01]  /*39d0*/  FFMA.FTZ R10, -R17, R7, R10 ;  /* 0x00000007110a7223 */ /* 0x000fe2000001010a */
[----:B------:R-:W-:Y:S06]  /*39e0*/  BRA `(.L_x_29759) ;  /* 0x00000000007c7947 */ /* 0x000fec0003800000 */
.L_x_29760:
        /* <DEDUP_REMOVED lines=15> */
.L_x_29766:
        /* <DEDUP_REMOVED lines=13> */
.L_x_29765:
[----:B------:R-:W-:Y:S05]  /*3bb0*/  BSYNC B2 ;  /* 0x0000000000027941 */ /* 0x000fea0003800000 */
.L_x_29764:
[----:B------:R-:W-:-:S04]  /*3bc0*/  FMUL.FTZ R17, R17, 1.1920928955078125e-07 ;  /* 0x3400000011117820 */ /* 0x000fc80000410000 */
[----:B------:R-:W-:-:S07]  /*3bd0*/  FMUL.FTZ R10, R10, R17 ;  /* 0x000000110a0a7220 */ /* 0x000fce0000410000 */
.L_x_29759:
[----:B------:R-:W-:Y:S05]  /*3be0*/  BSYNC B0 ;  /* 0x0000000000007941 */ /* 0x000fea0003800000 */
.L_x_29758:
        /* <DEDUP_REMOVED lines=10> */
.L_x_29757:
[----:B------:R-:W-:Y:S05]  /*3c90*/  BSYNC B1 ;  /* 0x0000000000017941 */ /* 0x000fea0003800000 */
.L_x_29756:
        /* <DEDUP_REMOVED lines=33> */
.L_x_29774:
[----:B------:R-:W-:Y:S01]  /*3eb0*/  FSETP.GEU.FTZ.AND P0, PT, R17, -R15, PT ;  /* 0x8000000f1100720b */ /* 0x000fe20003f1e000 */
[----:B------:R-:W-:-:S12]  /*3ec0*/  FADD.FTZ R7, R7, -1 ;  /* 0xbf80000007077421 */ /* 0x000fd80000010000 */
[----:B------:R-:W-:-:S07]  /*3ed0*/  @!P0 FADD.FTZ R7, R7, -1 ;  /* 0xbf80000007078421 */ /* 0x000fce0000010000 */
.L_x_29773:
[----:B------:R-:W-:Y:S05]  /*3ee0*/  BSYNC B2 ;  /* 0x0000000000027941 */ /* 0x000fea0003800000 */
.L_x_29772:
[----:B------:R-:W-:Y:S01]  /*3ef0*/  FFMA.FTZ R18, -R15, R7, R18 ;  /* 0x000000070f127223 */ /* 0x000fe20000010112 */
[----:B------:R-:W-:Y:S06]  /*3f00*/  BRA `(.L_x_29770) ;  /* 0x0000000000847947 */ /* 0x000fec0003800000 */
.L_x_29771:
        /* <DEDUP_REMOVED lines=16> */
.L_x_29777:
        /* <DEDUP_REMOVED lines=14> */
.L_x_29776:
[----:B------:R-:W-:Y:S05]  /*40f0*/  BSYNC B2 ;  /* 0x0000000000027941 */ /* 0x000fea0003800000 */
.L_x_29775:
[----:B------:R-:W-:-:S04]  /*4100*/  FMUL.FTZ R18, R17, 1.1920928955078125e-07 ;  /* 0x3400000011127820 */ /* 0x000fc80000410000 */
[----:B------:R-:W-:-:S07]  /*4110*/  FMUL.FTZ R18, R11, R18 ;  /* 0x000000120b127220 */ /* 0x000fce0000410000 */
.L_x_29770:
[----:B------:R-:W-:Y:S05]  /*4120*/  BSYNC B0 ;  /* 0x0000000000007941 */ /* 0x000fea0003800000 */
.L_x_29769:
        /* <DEDUP_REMOVED lines=10> */
.L_x_29768:
[----:B------:R-:W-:Y:S05]  /*41d0*/  BSYNC B1 ;  /* 0x0000000000017941 */ /* 0x000fea0003800000 */
.L_x_29767:
        /* <DEDUP_REMOVED lines=33> */
.L_x_29785:
[----:B------:R-:W-:Y:S01]  /*43f0*/  FSETP.GEU.FTZ.AND P0, PT, R19, -R17, PT ;  /* 0x800000111300720b */ /* 0x000fe20003f1e000 */
[----:B------:R-:W-:-:S12]  /*4400*/  FADD.FTZ R7, R7, -1 ;  /* 0xbf80000007077421 */ /* 0x000fd80000010000 */
[----:B------:R-:W-:-:S07]  /*4410*/  @!P0 FADD.FTZ R7, R7, -1 ;  /* 0xbf80000007078421 */ /* 0x000fce0000010000 */
.L_x_29784:
[----:B------:R-:W-:Y:S05]  /*4420*/  BSYNC B2 ;  /* 0x0000000000027941 */ /* 0x000fea0003800000 */
.L_x_29783:
[----:B------:R-:W-:Y:S01]  /*4430*/  FFMA.FTZ R16, -R17, R7, R16 ;  /* 0x0000000711107223 */ /* 0x000fe20000010110 */
[----:B------:R-:W-:Y:S06]  /*4440*/  BRA `(.L_x_29781) ;  /* 0x0000000000887947 */ /* 0x000fec0003800000 */
.L_x_29782:
        /* <DEDUP_REMOVED lines=18> */
.L_x_29788:
        /* <DEDUP_REMOVED lines=13> */
.L_x_29787:
[----:B------:R-:W-:Y:S05]  /*4640*/  BSYNC B2 ;  /* 0x0000000000027941 */ /* 0x000fea0003800000 */
.L_x_29786:
[----:B0-----:R-:W-:-:S04]  /*4650*/  FMUL.FTZ R16, R19, 1.1920928955078125e-07 ;  /* 0x3400000013107820 */ /* 0x001fc80000410000 */
[----:B------:R-:W-:-:S07]  /*4660*/  FMUL.FTZ R16, R15, R16 ;  /* 0x000000100f107220 */ /* 0x000fce0000410000 */
.L_x_29781:
[----:B------:R-:W-:Y:S05]  /*4670*/  BSYNC B0 ;  /* 0x0000000000007941 */ /* 0x000fea0003800000 */
.L_x_29780:
        /* <DEDUP_REMOVED lines=10> */
.L_x_29779:
[----:B------:R-:W-:Y:S05]  /*4720*/  BSYNC B1 ;  /* 0x0000000000017941 */ /* 0x000fea0003800000 */
.L_x_29778:
        /* <DEDUP_REMOVED lines=33> */
.L_x_29796:
[----:B------:R-:W-:Y:S01]  /*4940*/  FSETP.GEU.FTZ.AND P0, PT, R17, -R19, PT ;  /* 0x800000131100720b */ /* 0x000fe20003f1e000 */
[----:B------:R-:W-:-:S12]  /*4950*/  FADD.FTZ R15, R15, -1 ;  /* 0xbf8000000f0f7421 */ /* 0x000fd80000010000 */
[----:B------:R-:W-:-:S07]  /*4960*/  @!P0 FADD.FTZ R15, R15, -1 ;  /* 0xbf8000000f0f8421 */ /* 0x000fce0000010000 */
.L_x_29795:
[----:B------:R-:W-:Y:S05]  /*4970*/  BSYNC B2 ;  /* 0x0000000000027941 */ /* 0x000fea0003800000 */
.L_x_29794:
[----:B------:R-:W-:Y:S01]  /*4980*/  FFMA.FTZ R0, -R19, R15, R0 ;  /* 0x0000000f13007223 */ /* 0x000fe20000010100 */
[----:B------:R-:W-:Y:S06]  /*4990*/  BRA `(.L_x_29792) ;  /* 0x0000000000887947 */ /* 0x000fec0003800000 */
.L_x_29793:
        /* <DEDUP_REMOVED lines=14> */
[----:B------:R-:W-:Y:S02]  /*4a80*/  IMAD.MOV.U32 R19, RZ, RZ, R17 ;  /* 0x000000ffff137224 */ /* 0x000fe400078e0011 */
[----:B------:R-:W-:Y:S01]  /*4a90*/  IMAD.MOV.U32 R17, RZ, RZ, R18 ;  /* 0x000000ffff117224 */ /* 0x000fe200078e0012 */
[----:B------:R-:W-:-:S04]  /*4aa0*/  LOP3.LUT R16, R16, 0x3f800000, RZ, 0xfc, !PT ;  /* 0x3f80000010107812 */ /* 0x000fc800078efcff */
[----:B------:R0:W1:Y:S03]  /*4ab0*/  MUFU.RCP R0, R16 ;  /* 0x0000001000007308 */ /* 0x0000660000001000 */
.L_x_29799:
        /* <DEDUP_REMOVED lines=13> */
.L_x_29798:
[----:B------:R-:W-:Y:S05]  /*4b90*/  BSYNC B2 ;  /* 0x0000000000027941 */ /* 0x000fea0003800000 */
.L_x_29797:
[----:B------:R-:W-:-:S04]  /*4ba0*/  FMUL.FTZ R0, R19, 1.1920928955078125e-07 ;  /* 0x3400000013007820 */ /* 0x000fc80000410000 */
[----:B------:R-:W-:-:S07]  /*4bb0*/  FMUL.FTZ R0, R15, R0 ;  /* 0x000000000f007220 */ /* 0x000fce0000410000 */
.L_x_29792:
[----:B------:R-:W-:Y:S05]  /*4bc0*/  BSYNC B0 ;  /* 0x0000000000007941 */ /* 0x000fea0003800000 */
.L_x_29791:
        /* <DEDUP_REMOVED lines=10> */
.L_x_29790:
[----:B------:R-:W-:Y:S05]  /*4c70*/  BSYNC B1 ;  /* 0x0000000000017941 */ /* 0x000fea0003800000 */
.L_x_29789:
        /* <DEDUP_REMOVED lines=33> */
.L_x_29807:
[----:B------:R-:W-:Y:S01]  /*4e90*/  FSETP.GEU.FTZ.AND P0, PT, R16, -R18, PT ;  /* 0x800000121000720b */ /* 0x000fe20003f1e000 */
[----:B------:R-:W-:-:S12]  /*4ea0*/  FADD.FTZ R0, R0, -1 ;  /* 0xbf80000000007421 */ /* 0x000fd80000010000 */
[----:B------:R-:W-:-:S07]  /*4eb0*/  @!P0 FADD.FTZ R0, R0, -1 ;  /* 0xbf80000000008421 */ /* 0x000fce0000010000 */
.L_x_29806:
[----:B------:R-:W-:Y:S05]  /*4ec0*/  BSYNC B2 ;  /* 0x0000000000027941 */ /* 0x000fea0003800000 */
.L_x_29805:
[----:B------:R-:W-:Y:S01]  /*4ed0*/  FFMA.FTZ R3, -R18, R0, R3 ;  /* 0x0000000012037223 */ /* 0x000fe20000010103 */
[----:B------:R-:W-:Y:S06]  /*4ee0*/  BRA `(.L_x_29803) ;  /* 0x00000000007c7947 */ /* 0x000fec0003800000 */
.L_x_29804:
        /* <DEDUP_REMOVED lines=15> */
.L_x_29810:
        /* <DEDUP_REMOVED lines=13> */
.L_x_29809:
[----:B------:R-:W-:Y:S05]  /*50b0*/  BSYNC B2 ;  /* 0x0000000000027941 */ /* 0x000fea0003800000 */
.L_x_29808:
[----:B------:R-:W-:-:S04]  /*50c0*/  FMUL.FTZ R16, R16, 1.1920928955078125e-07 ;  /* 0x3400000010107820 */ /* 0x000fc80000410000 */
[----:B------:R-:W-:-:S07]  /*50d0*/  FMUL.FTZ R3, R3, R16 ;  /* 0x0000001003037220 */ /* 0x000fce0000410000 */
.L_x_29803:
[----:B------:R-:W-:Y:S05]  /*50e0*/  BSYNC B0 ;  /* 0x0000000000007941 */ /* 0x000fea0003800000 */
.L_x_29802:
[C---:B------:R-:W-:Y:S02]  /*50f0*/  FSETP.GTU.FTZ.AND P0, PT, |R3|.reuse, +INF , PT ;  /* 0x7f8000000300780b */ /* 0x040fe40003f1c200 */
[C---:B------:R-:W-:Y:S02]  /*5100*/  LOP3.LUT R26, R3.reuse, 0x80000000, R26, 0xb8, !PT ;  /* 0x80000000031a7812 */ /* 0x040fe400078eb81a */
[----:B0-----:R-:W-:Y:S02]  /*5110*/  SHF.L.U32 R15, R22, 0x10, RZ ;  /* 0x00000010160f7819 */ /* 0x001fe400000006ff */
[----:B------:R-:W-:Y:S02]  /*5120*/  FSEL R26, R3, R26, P0 ;  /* 0x0000001a031a7208 */ /* 0x000fe40000000000 */
[----:B------:R-:W-:Y:S02]  /*5130*/  FSETP.GEU.FTZ.AND P1, PT, R15, RZ, PT ;  /* 0x000000ff0f00720b */ /* 0x000fe40003f3e000 */
[----:B------:R-:W-:-:S02]  /*5140*/  FSETP.NEU.FTZ.AND P0, PT, R26, RZ, PT ;  /* 0x000000ff1a00720b */ /* 0x000fc40003f1d000 */
[----:B------:R-:W-:-:S04]  /*5150*/  FSETP.GEU.FTZ.AND P2, PT, R26, RZ, PT ;  /* 0x000000ff1a00720b */ /* 0x000fc80003f5e000 */
[----:B------:R-:W-:-:S13]  /*5160*/  PLOP3.LUT P0, PT, P0, P2, P1, 0x9f, 0x0 ;  /* 0x000000000000781c */ /* 0x000fda0000705317 */
[----:B------:R-:W-:-:S05]  /*5170*/  @!P0 FADD.FTZ R26, R26, R15 ;  /* 0x0000000f1a1a8221 */ /* 0x000fca0000010000 */
[----:B------:R-:W-:-:S07]  /*5180*/  F2FP.BF16.F32.PACK_AB R3, RZ, R26 ;  /* 0x0000001aff03723e */ /* 0x000fce00000010ff */
.L_x_29801:
[----:B------:R-:W-:Y:S05]  /*5190*/  BSYNC B1 ;  /* 0x0000000000017941 */ /* 0x000fea0003800000 */
.L_x_29800:
        /* <DEDUP_REMOVED lines=33> */
.L_x_29818:
[----:B------:R-:W-:Y:S01]  /*53b0*/  FSETP.GEU.FTZ.AND P0, PT, R17, -R19, PT ;  /* 0x800000131100720b */ /* 0x000fe20003f1e000 */
[----:B------:R-:W-:-:S12]  /*53c0*/  FADD.FTZ R15, R15, -1 ;  /* 0xbf8000000f0f7421 */ /* 0x000fd80000010000 */
[----:B------:R-:W-:-:S07]  /*53d0*/  @!P0 FADD.FTZ R15, R15, -1 ;  /* 0xbf8000000f0f8421 */ /* 0x000fce0000010000 */
.L_x_29817:
[----:B------:R-:W-:Y:S05]  /*53e0*/  BSYNC B2 ;  /* 0x0000000000027941 */ /* 0x000fea0003800000 */
.L_x_29816:
[----:B------:R-:W-:Y:S01]  /*53f0*/  FFMA.FTZ R0, -R19, R15, R0 ;  /* 0x0000000f13007223 */ /* 0x000fe20000010100 */
[----:B------:R-:W-:Y:S06]  /*5400*/  BRA `(.L_x_29814) ;  /* 0x00000000007c7947 */ /* 0x000fec0003800000 */
.L_x_29815:
        /* <DEDUP_REMOVED lines=15> */
.L_x_29821:
        /* <DEDUP_REMOVED lines=13> */
.L_x_29820:
[----:B------:R-:W-:Y:S05]  /*55d0*/  BSYNC B2 ;  /* 0x0000000000027941 */ /* 0x000fea0003800000 */
.L_x_29819:
[----:B------:R-:W-:-:S04]  /*55e0*/  FMUL.FTZ R0, R17, 1.1920928955078125e-07 ;  /* 0x3400000011007820 */ /* 0x000fc80000410000 */
[----:B------:R-:W-:-:S07]  /*55f0*/  FMUL.FTZ R0, R15, R0 ;  /* 0x000000000f007220 */ /* 0x000fce0000410000 */
.L_x_29814:
[----:B------:R-:W-:Y:S05]  /*5600*/  BSYNC B0 ;  /* 0x0000000000007941 */ /* 0x000fea0003800000 */
.L_x_29813:
        /* <DEDUP_REMOVED lines=10> */
.L_x_29812:
[----:B------:R-:W-:Y:S05]  /*56b0*/  BSYNC B1 ;  /* 0x0000000000017941 */ /* 0x000fea0003800000 */
.L_x_29811:
        /* <DEDUP_REMOVED lines=17> */
.L_x_29824:
[----:B------:R-:W-:-:S13]  /*57d0*/  ISETP.GE.AND P0, PT, R6, R5, PT ;  /* 0x000000050600720c */ /* 0x000fda0003f06270 */
[----:B------:R-:W-:Y:S05]  /*57e0*/  @P0 BRA `(.L_x_29826) ;  /* 0x0000000000300947 */ /* 0x000fea0003800000 */
[----:B-1----:R-:W1:Y:S01]  /*57f0*/  LDC.64 R8, c[0x0][0x218] ;  /* 0x00008600ff087b82 */ /* 0x002e620000000a00 */
[----:B------:R-:W-:Y:S02]  /*5800*/  IMAD.IADD R13, R4, 0x1, R6 ;  /* 0x00000001040d7824 */ /* 0x000fe400078e0206 */
[----:B------:R-:W-:Y:S02]  /*5810*/  VIADD R6, R6, 0x80 ;  /* 0x0000008006067836 */ /* 0x000fe40000000000 */
[----:B-1----:R-:W-:-:S05]  /*5820*/  IMAD.WIDE.U32 R8, R13, 0x2, R8 ;  /* 0x000000020d087825 */ /* 0x002fca00078e0008 */
[----:B------:R1:W-:Y:S02]  /*5830*/  STG.E.U16 desc[UR4][R8.64], R10 ;  /* 0x0000000a08007986 */ /* 0x0003e4000c101504 */
.L_x_29825:
[----:B------:R-:W-:-:S13]  /*5840*/  ISETP.GE.AND P0, PT, R6, R5, PT ;  /* 0x000000050600720c */ /* 0x000fda0003f06270 */
[----:B------:R-:W-:Y:S05]  /*5850*/  @P0 BRA `(.L_x_29827) ;  /* 0x0000000000300947 */ /* 0x000fea0003800000 */
[----:B-1----:R-:W1:Y:S01]  /*5860*/  LDC.64 R8, c[0x0][0x218] ;  /* 0x00008600ff087b82 */ /* 0x002e620000000a00 */
[----:B0-----:R-:W-:Y:S01]  /*5870*/  IADD3 R13, R4, R6, RZ ;  /* 0x00000006040d7210 */ /* 0x001fe20007ffe0ff */
[----:B------:R-:W-:-:S04]  /*5880*/  VIADD R6, R6, 0x80 ;  /* 0x0000008006067836 */ /* 0x000fc80000000000 */
[----:B-1----:R-:W-:-:S05]  /*5890*/  IMAD.WIDE.U32 R8, R13, 0x2, R8 ;  /* 0x000000020d087825 */ /* 0x002fca00078e0008 */
[----:B------:R2:W-:Y:S02]  /*58a0*/  STG.E.U16 desc[UR4][R8.64], R11 ;  /* 0x0000000b08007986 */ /* 0x0005e4000c101504 */
.L_x_29826:
[----:B------:R-:W-:-:S13]  /*58b0*/  ISETP.GE.AND P0, PT, R6, R5, PT ;  /* 0x000000050600720c */ /* 0x000fda0003f06270 */
[----:B------:R-:W-:Y:S05]  /*58c0*/  @P0 BRA `(.L_x_29828) ;  /* 0x0000000000340947 */ /* 0x000fea0003800000 */
[----:B-12---:R-:W1:Y:S01]  /*58d0*/  LDC.64 R8, c[0x0][0x218] ;  /* 0x00008600ff087b82 */ /* 0x006e620000000a00 */
[----:B------:R-:W-:Y:S02]  /*58e0*/  IMAD.IADD R11, R4, 0x1, R6 ;  /* 0x00000001040b7824 */ /* 0x000fe400078e0206 */
[----:B------:R-:W-:Y:S02]  /*58f0*/  VIADD R6, R6, 0x80 ;  /* 0x0000008006067836 */ /* 0x000fe40000000000 */
[----:B-1----:R-:W-:-:S05]  /*5900*/  IMAD.WIDE.U32 R8, R11, 0x2, R8 ;  /* 0x000000020b087825 */ /* 0x002fca00078e0008 */
[----:B------:R2:W-:Y:S02]  /*5910*/  STG.E.U16 desc[UR4][R8.64], R7 ;  /* 0x0000000708007986 */ /* 0x0005e4000c101504 */
.L_x_29827:
[----:B------:R-:W-:-:S13]  /*5920*/  ISETP.GE.AND P0, PT, R6, R5, PT ;  /* 0x000000050600720c */ /* 0x000fda0003f06270 */
[----:B------:R-:W-:Y:S05]  /*5930*/  @P0 BREAK B1 ;  /* 0x0000000000010942 */ /* 0x000fea0003800000 */
[----:B------:R-:W-:Y:S05]  /*5940*/  @P0 BRA `(.L_x_29829) ;  /* 0x0000000000300947 */ /* 0x000fea0003800000 */
[----:B-12---:R-:W1:Y:S01]  /*5950*/  LDC.64 R8, c[0x0][0x218] ;  /* 0x00008600ff087b82 */ /* 0x006e620000000a00 */
[----:B------:R-:W-:Y:S01]  /*5960*/  IMAD.IADD R7, R4, 0x1, R6 ;  /* 0x0000000104077824 */ /* 0x000fe200078e0206 */
[----:B------:R-:W-:-:S03]  /*5970*/  IADD3 R6, R6, 0x80, RZ ;  /* 0x0000008006067810 */ /* 0x000fc60007ffe0ff */
[----:B-1----:R-:W-:-:S05]  /*5980*/  IMAD.WIDE.U32 R8, R7, 0x2, R8 ;  /* 0x0000000207087825 */ /* 0x002fca00078e0008 */
[----:B------:R3:W-:Y:S02]  /*5990*/  STG.E.U16 desc[UR4][R8.64], R2 ;  /* 0x0000000208007986 */ /* 0x0007e4000c101504 */
.L_x_29828:
[----:B------:R-:W-:Y:S05]  /*59a0*/  BSYNC B1 ;  /* 0x0000000000017941 */ /* 0x000fea0003800000 */
.L_x_29823:
[----:B------:R-:W-:-:S13]  /*59b0*/  ISETP.GE.AND P0, PT, R6, R5, PT ;  /* 0x000000050600720c */ /* 0x000fda0003f06270 */
[----:B-123--:R-:W1:Y:S01]  /*59c0*/  @!P0 LDC.64 R8, c[0x0][0x218] ;  /* 0x00008600ff088b82 */ /* 0x00ee620000000a00 */
[----:B------:R-:W-:Y:S02]  /*59d0*/  @!P0 IMAD.IADD R7, R4, 0x1, R6 ;  /* 0x0000000104078824 */ /* 0x000fe400078e0206 */
[----:B------:R-:W-:Y:S02]  /*59e0*/  @!P0 VIADD R6, R6, 0x80 ;  /* 0x0000008006068836 */ /* 0x000fe40000000000 */
[----:B-1----:R-:W-:-:S05]  /*59f0*/  @!P0 IMAD.WIDE.U32 R8, R7, 0x2, R8 ;  /* 0x0000000207088825 */ /* 0x002fca00078e0008 */
[----:B------:R3:W-:Y:S02]  /*5a00*/  @!P0 STG.E.U16 desc[UR4][R8.64], R3 ;  /* 0x0000000308008986 */ /* 0x0007e4000c101504 */
.L_x_29829:
[----:B------:R-:W-:Y:S05]  /*5a10*/  BSYNC B0 ;  /* 0x0000000000007941 */ /* 0x000fea0003800000 */
.L_x_29822:
        /* <DEDUP_REMOVED lines=8> */
.L_x_29830:
        /* <DEDUP_REMOVED lines=14> */
.L_x_57492:


//--------------------- .text._ZN2at6native18elementwise_kernelILi128ELi4EZNS0_15gpu_kernel_implINS0_13BUnaryFunctorIN3c108BFloat16ES5_S5_ZZZNS0_21remainder_kernel_cudaERNS_18TensorIteratorBaseEENKUlvE0_clEvENKUlvE2_clEvEUlS5_S5_E_EEEEvS7_RKT_EUliE_EEviT1_ --------------------------
	.section	.text._ZN2at6native18elementwise_kernelILi128ELi4EZNS0_15gpu_kernel_implINS0_13BUnaryFunctorIN3c108BFloat16ES5_S5_ZZZNS0_21remainder_kernel_cudaERNS_18TensorIteratorBaseEENKUlvE0_clEvENKUlvE2_clEvEUlS5_S5_E_EEEEvS7_RKT_EUliE_EEviT1_,"ax",@progbits
	.align	128
        .global         _ZN2at6native18elementwise_kernelILi128ELi4EZNS0_15gpu_kernel_implINS0_13BUnaryFunctorIN3c108BFloat16ES5_S5_ZZZNS0_21remainder_kernel_cudaERNS_18TensorIteratorBaseEENKUlvE0_clEvENKUlvE2_clEvEUlS5_S5_E_EEEEvS7_RKT_EUliE_EEviT1_
        .type           _ZN2at6native18elementwise_kernelILi128ELi4EZNS0_15gpu_kernel_implINS0_13BUnaryFunctorIN3c108BFloat16ES5_S5_ZZZNS0_21remainder_kernel_cudaERNS_18TensorIteratorBaseEENKUlvE0_clEvENKUlvE2_clEvEUlS5_S5_E_EEEEvS7_RKT_EUliE_EEviT1_,@function
        .size           _ZN2at6native18elementwise_kernelILi128ELi4EZNS0_15gpu_kernel_implINS0_13BUnaryFunctorIN3c108BFloat16ES5_S5_ZZZNS0_21remainder_kernel_cudaERNS_18TensorIteratorBaseEENKUlvE0_clEvENKUlvE2_clEvEUlS5_S5_E_EEEEvS7_RKT_EUliE_EEviT1_,(.L_x_57493 - _ZN2at6native18elementwise_kernelILi128ELi4EZNS0_15gpu_kernel_implINS0_13BUnaryFunctorIN3c108BFloat16ES5_S5_ZZZNS0_21remainder_kernel_cudaERNS_18TensorIteratorBaseEENKUlvE0_clEvENKUlvE2_clEvEUlS5_S5_E_EEEEvS7_RKT_EUliE_EEviT1_)
        .other          _ZN2at6native18elementwise_kernelILi128ELi4EZNS0_15gpu_kernel_implINS0_13BUnaryFunctorIN3c108BFloat16ES5_S5_ZZZNS0_21remainder_kernel_cudaERNS_18TensorIteratorBaseEENKUlvE0_clEvENKUlvE2_clEvEUlS5_S5_E_EEEEvS7_RKT_EUliE_EEviT1_,@"STO_CUDA_ENTRY STV_DEFAULT"
_ZN2at6native18elementwise_kernelILi128ELi4EZNS0_15gpu_kernel_implINS0_13BUnaryFunctorIN3c108BFloat16ES5_S5_ZZZNS0_21remainder_kernel_cudaERNS_18TensorIteratorBaseEENKUlvE0_clEvENKUlvE2_clEvEUlS5_S5_E_EEEEvS7_RKT_EUliE_EEviT1_:
.text._ZN2at6native18elementwise_kernelILi128ELi4EZNS0_15gpu_kernel_implINS0_13BUnaryFunctorIN3c108BFloat16ES5_S5_ZZZNS0_21remainder_kernel_cudaERNS_18TensorIteratorBaseEENKUlvE0_clEvENKUlvE2_clEvEUlS5_S5_E_EEEEvS7_RKT_EUliE_EEviT1_:
        /* <DEDUP_REMOVED lines=312> */
.L_x_29833:
        /* <DEDUP_REMOVED lines=22> */
.L_x_29837:
[----:B------:R-:W2:Y:S02]  /*14e0*/  LDG.E.U8 R2, desc[UR36][R2.64] ;  /* 0x0000002402027981 */ /* 0x000ea4000c1e1100 */
[----:B--2---:R-:W-:-:S04]  /*14f0*/  I2FP.F32.U32 R0, R2 ;  /* 0x0000000200007245 */ /* 0x004fc80000201000 */
[----:B------:R-:W-:Y:S01]  /*1500*/  F2FP.BF16.F32.PACK_AB R0, RZ, R0 ;  /* 0x00000000ff00723e */ /* 0x000fe200000010ff */
[----:B------:R-:W-:Y:S06]  /*1510*/  BRA `(.L_x_29839) ;  /* 0x0000000c00907947 */ /* 0x000fec0003800000 */
.L_x_29836:
        /* <DEDUP_REMOVED lines=10> */
.L_x_29841:
[----:B------:R-:W2:Y:S02]  /*15c0*/  LDG.E R2, desc[UR36][R2.64] ;  /* 0x0000002402027981 */ /* 0x000ea4000c1e1900 */
[----:B--2---:R-:W-:-:S04]  /*15d0*/  I2FP.F32.S32 R0, R2 ;  /* 0x0000000200007245 */ /* 0x004fc80000201400 */
[----:B------:R-:W-:Y:S01]  /*15e0*/  F2FP.BF16.F32.PACK_AB R0, RZ, R0 ;  /* 0x00000000ff00723e */ /* 0x000fe200000010ff */
[----:B------:R-:W-:Y:S06]  /*15f0*/  BRA `(.L_x_29839) ;  /* 0x0000000c00587947 */ /* 0x000fec0003800000 */
.L_x_29840:
[----:B------:R-:W2:Y:S02]  /*1600*/  LDG.E.U16 R2, desc[UR36][R2.64] ;  /* 0x0000002402027981 */ /* 0x000ea4000c1e1500 */
[----:B--2---:R-:W0:Y:S02]  /*1610*/  I2F.S16 R0, R2 ;  /* 0x0000000200007306 */ /* 0x004e240000101400 */
[----:B0-----:R-:W-:Y:S01]  /*1620*/  F2FP.BF16.F32.PACK_AB R0, RZ, R0 ;  /* 0x00000000ff00723e */ /* 0x001fe200000010ff */
[----:B------:R-:W-:Y:S06]  /*1630*/  BRA `(.L_x_29839) ;  /* 0x0000000c00487947 */ /* 0x000fec0003800000 */
.L_x_29835:
        /* <DEDUP_REMOVED lines=9> */
.L_x_29843:
[----:B------:R-:W2:Y:S02]  /*16d0*/  LDG.E.U16 R0, desc[UR36][R2.64] ;  /* 0x0000002402007981 */ /* 0x000ea4000c1e1500 */
[----:B--2---:R-:W-:-:S05]  /*16e0*/  HADD2.F32 R0, -RZ, R0.H0_H0 ;  /* 0x20000000ff007230 */ /* 0x004fca0000004100 */
[----:B------:R-:W-:Y:S01]  /*16f0*/  F2FP.BF16.F32.PACK_AB R0, RZ, R0 ;  /* 0x00000000ff00723e */ /* 0x000fe200000010ff */
[----:B------:R-:W-:Y:S06]  /*1700*/  BRA `(.L_x_29839) ;  /* 0x0000000c00147947 */ /* 0x000fec0003800000 */
.L_x_29842:
        /* <DEDUP_REMOVED lines=9> */
.L_x_29845:
[----:B------:R-:W2:Y:S02]  /*17a0*/  LDG.E.U16 R2, desc[UR36][R2.64] ;  /* 0x0000002402027981 */ /* 0x000ea4000c1e1500 */
[----:B--2---:R-:W-:-:S05]  /*17b0*/  HADD2.F32 R0, -RZ, R2.H0_H0 ;  /* 0x20000002ff007230 */ /* 0x004fca0000004100 */
[----:B------:R-:W-:Y:S01]  /*17c0*/  F2FP.BF16.F32.PACK_AB R0, RZ, R0 ;  /* 0x00000000ff00723e */ /* 0x000fe200000010ff */
[----:B------:R-:W-:Y:S06]  /*17d0*/  BRA `(.L_x_29839) ;  /* 0x0000000800e07947 */ /* 0x000fec0003800000 */
.L_x_29844:
        /* <DEDUP_REMOVED lines=8> */
.L_x_29834:
        /* <DEDUP_REMOVED lines=13> */
.L_x_29848:
        /* <DEDUP_REMOVED lines=8> */
.L_x_29847:
        /* <DEDUP_REMOVED lines=28> */
.L_x_29850:
        /* <DEDUP_REMOVED lines=15> */
.L_x_29849:
[----:B------:R0:W5:Y:S01]  /*1c60*/  LDG.E.U16 R0, desc[UR36][R2.64] ;  /* 0x0000002402007981 */ /* 0x000162000c1e1500 */
[----:B------:R-:W-:Y:S05]  /*1c70*/  BRA `(.L_x_29839) ;  /* 0x0000000400b87947 */ /* 0x000fea0003800000 */
.L_x_29846:
        /* <DEDUP_REMOVED lines=12> */
.L_x_29853:
        /* <DEDUP_REMOVED lines=21> */
.L_x_29857:
[----:B------:R-:W-:Y:S05]  /*1e90*/  BSYNC B1 ;  /* 0x0000000000017941 */ /* 0x000fea0003800000 */
.L_x_29856:
[----:B------:R-:W-:Y:S01]  /*1ea0*/  LEA R3, R0, 0x3b800000, 0x17 ;  /* 0x3b80000000037811 */ /* 0x000fe200078eb8ff */
[----:B------:R-:W-:-:S05]  /*1eb0*/  IMAD.SHL.U32 R0, R2, 0x100000, RZ ;  /* 0x0010000002007824 */ /* 0x000fca00078e00ff */
[----:B------:R-:W-:-:S07]  /*1ec0*/  LOP3.LUT R0, R3, R0, R4, 0xfe, !PT ;  /* 0x0000000003007212 */ /* 0x000fce00078efe04 */
.L_x_29855:
[----:B------:R-:W-:Y:S05]  /*1ed0*/  BSYNC B0 ;  /* 0x0000000000007941 */ /* 0x000fea0003800000 */
.L_x_29854:
[----:B------:R-:W-:Y:S01]  /*1ee0*/  F2FP.BF16.F32.PACK_AB R0, RZ, R0 ;  /* 0x00000000ff00723e */ /* 0x000fe200000010ff */
[----:B------:R-:W-:Y:S06]  /*1ef0*/  BRA `(.L_x_29839) ;  /* 0x0000000400187947 */ /* 0x000fec0003800000 */
.L_x_29852:
        /* <DEDUP_REMOVED lines=21> */
.L_x_29861:
[----:B------:R-:W-:Y:S05]  /*2050*/  BSYNC B1 ;  /* 0x0000000000017941 */ /* 0x000fea0003800000 */
.L_x_29860:
[----:B------:R-:W-:Y:S01]  /*2060*/  LEA R3, R0, 0x37800000, 0x17 ;  /* 0x3780000000037811 */ /* 0x000fe200078eb8ff */
[----:B------:R-:W-:-:S05]  /*2070*/  IMAD.SHL.U32 R0, R2, 0x200000, RZ ;  /* 0x0020000002007824 */ /* 0x000fca00078e00ff */
[----:B------:R-:W-:-:S07]  /*2080*/  LOP3.LUT R0, R3, R0, R4, 0xfe, !PT ;  /* 0x0000000003007212 */ /* 0x000fce00078efe04 */
.L_x_29859:
[----:B------:R-:W-:Y:S05]  /*2090*/  BSYNC B0 ;  /* 0x0000000000007941 */ /* 0x000fea0003800000 */
.L_x_29858:
[----:B------:R-:W-:Y:S01]  /*20a0*/  F2FP.BF16.F32.PACK_AB R0, RZ, R0 ;  /* 0x00000000ff00723e */ /* 0x000fe200000010ff */
[----:B------:R-:W-:Y:S06]  /*20b0*/  BRA `(.L_x_29839) ;  /* 0x0000000000a87947 */ /* 0x000fec0003800000 */
.L_x_29851:
        /* <DEDUP_REMOVED lines=14> */
.L_x_29865:
[----:B------:R-:W-:Y:S05]  /*21a0*/  BSYNC B0 ;  /* 0x0000000000007941 */ /* 0x000fea0003800000 */
.L_x_29864:
[----:B------:R-:W-:Y:S01]  /*21b0*/  F2FP.BF16.F32.PACK_AB R0, RZ, R0 ;  /* 0x00000000ff00723e */ /* 0x000fe200000010ff */
[----:B------:R-:W-:Y:S06]  /*21c0*/  BRA `(.L_x_29839) ;  /* 0x0000000000647947 */ /* 0x000fec0003800000 */
.L_x_29838:
        /* <DEDUP_REMOVED lines=16> */
.L_x_29866:
[----:B------:R-:W-:Y:S01]  /*22d0*/  PRMT R0, RZ, 0x7610, R0 ;  /* 0x00007610ff007816 */ /* 0x000fe20000000000 */
[----:B------:R-:W-:Y:S06]  /*22e0*/  BRA `(.L_x_29839) ;  /* 0x00000000001c7947 */ /* 0x000fec0003800000 */
.L_x_29863:
[----:B------:R-:W2:Y:S02]  /*22f0*/  LDG.E.64 R2, desc[UR36][R2.64] ;  /* 0x0000002402027981 */ /* 0x000ea4000c1e1b00 */
[----:B--2---:R-:W0:Y:S02]  /*2300*/  I2F.U64 R0, R2 ;  /* 0x0000000200007312 */ /* 0x004e240000301000 */
[----:B0-----:R-:W-:Y:S01]  /*2310*/  F2FP.BF16.F32.PACK_AB R0, RZ, R0 ;  /* 0x00000000ff00723e */ /* 0x001fe200000010ff */
[----:B------:R-:W-:Y:S06]  /*2320*/  BRA `(.L_x_29839) ;  /* 0x00000000000c7947 */ /* 0x000fec0003800000 */
.L_x_29862:
[----:B------:R-:W2:Y:S02]  /*2330*/  LDG.E R2, desc[UR36][R2.64] ;  /* 0x0000002402027981 */ /* 0x000ea4000c1e1900 */
[----:B--2---:R-:W-:-:S04]  /*2340*/  I2FP.F32.U32 R0, R2 ;  /* 0x0000000200007245 */ /* 0x004fc80000201000 */
[----:B------:R-:W-:-:S07]  /*2350*/  F2FP.BF16.F32.PACK_AB R0, RZ, R0 ;  /* 0x00000000ff00723e */ /* 0x000fce00000010ff */
.L_x_29839:
        /* <DEDUP_REMOVED lines=30> */
.L_x_29872:
[----:B------:R-:W-:Y:S01]  /*2540*/  FSETP.GEU.FTZ.AND P0, PT, R7, -R0, PT ;  /* 0x800000000700720b */ /* 0x000fe20003f1e000 */
[----:B------:R-:W-:-:S12]  /*2550*/  FADD.FTZ R4, R4, -1 ;  /* 0xbf80000004047421 */ /* 0x000fd80000010000 */
[----:B------:R-:W-:-:S07]  /*2560*/  @!P0 FADD.FTZ R4, R4, -1 ;  /* 0xbf80000004048421 */ /* 0x000fce0000010000 */
.L_x_29871:
[----:B------:R-:W-:Y:S05]  /*2570*/  BSYNC B1 ;  /* 0x0000000000017941 */ /* 0x000fea0003800000 */
.L_x_29870:
[----:B------:R-:W-:Y:S01]  /*2580*/  FFMA.FTZ R5, -R0, R4, R5 ;  /* 0x0000000400057223 */ /* 0x000fe20000010105 */
[----:B------:R-:W-:Y:S06]  /*2590*/  BRA `(.L_x_29868) ;  /* 0x00000000007c7947 */ /* 0x000fec0003800000 */
.L_x_29869:
        /* <DEDUP_REMOVED lines=15> */
.L_x_29875:
        /* <DEDUP_REMOVED lines=13> */
.L_x_29874:
[----:B------:R-:W-:Y:S05]  /*2760*/  BSYNC B1 ;  /* 0x0000000000017941 */ /* 0x000fea0003800000 */
.L_x_29873:
[----:B0-----:R-:W-:-:S04]  /*2770*/  FMUL.FTZ R5, R4, 1.1920928955078125e-07 ;  /* 0x3400000004057820 */ /* 0x001fc80000410000 */
[----:B------:R-:W-:-:S07]  /*2780*/  FMUL.FTZ R5, R10, R5 ;  /* 0x000000050a057220 */ /* 0x000fce0000410000 */
.L_x_29868:
[----:B------:R-:W-:Y:S05]  /*2790*/  BSYNC B0 ;  /* 0x0000000000007941 */ /* 0x000fea0003800000 */
.L_x_29867:
[----:B------:R-:W0:Y:S01]  /*27a0*/  LDC.U8 R4, c[0x0][0x424] ;  /* 0x00010900ff047b82 */ /* 0x000e220000000000 */
[C---:B------:R-:W-:Y:S02]  /*27b0*/  FSETP.GTU.FTZ.AND P0, PT, |R5|.reuse, +INF , PT ;  /* 0x7f8000000500780b */ /* 0x040fe40003f1c200 */
[----:B------:R-:W-:Y:S02]  /*27c0*/  LOP3.LUT R2, R5, 0x80000000, R2, 0xb8, !PT ;  /* 0x8000000005027812 */ /* 0x000fe400078eb802 */
[----:B------:R-:W-:Y:S02]  /*27d0*/  FSETP.GEU.FTZ.AND P1, PT, R3, RZ, PT ;  /* 0x000000ff0300720b */ /* 0x000fe40003f3e000 */
[----:B------:R-:W-:-:S04]  /*27e0*/  FSEL R2, R5, R2, P0 ;  /* 0x0000000205027208 */ /* 0x000fc80000000000 */
[C---:B------:R-:W-:Y:S02]  /*27f0*/  FSETP.NEU.FTZ.AND P0, PT, R2.reuse, RZ, PT ;  /* 0x000000ff0200720b */ /* 0x040fe40003f1d000 */
[----:B------:R-:W-:-:S04]  /*2800*/  FSETP.GEU.FTZ.AND P2, PT, R2, RZ, PT ;  /* 0x000000ff0200720b */ /* 0x000fc80003f5e000 */
[----:B------:R-:W-:Y:S02]  /*2810*/  PLOP3.LUT P0, PT, P0, P2, P1, 0x9f, 0x0 ;  /* 0x000000000000781c */ /* 0x000fe40000705317 */
[----:B0-----:R-:W-:-:S11]  /*2820*/  PRMT R0, R4, 0x9910, RZ ;  /* 0x0000991004007816 */ /* 0x001fd600000000ff */
[----:B------:R-:W-:Y:S01]  /*2830*/  @!P0 FADD.FTZ R2, R3, R2 ;  /* 0x0000000203028221 */ /* 0x000fe20000010000 */
[----:B------:R-:W-:-:S03]  /*2840*/  ISETP.GT.AND P0, PT, R0, 0x9, PT ;  /* 0x000000090000780c */ /* 0x000fc60003f04270 */
[----:B------:R0:W1:Y:S10]  /*2850*/  F2F.BF16.F32 R3, R2 ;  /* 0x0000000200037304 */ /* 0x0000740000202000 */
[----:B0-----:R-:W-:Y:S05]  /*2860*/  @P0 BRA `(.L_x_29876) ;  /* 0x00000004000c0947 */ /* 0x001fea0003800000 */
        /* <DEDUP_REMOVED lines=8> */
[----:B-1----:R-:W-:-:S04]  /*28f0*/  IMAD.U32 R0, R3, 0x10000, RZ ;  /* 0x0001000003007824 */ /* 0x002fc800078e00ff */
[----:B------:R-:W0:Y:S02]  /*2900*/  F2I.FTZ.TRUNC.NTZ R3, R0 ;  /* 0x0000000000037305 */ /* 0x000e24000021f100 */
[----:B0-----:R0:W-:Y:S01]  /*2910*/  STG.E.U8 desc[UR36][R16.64], R3 ;  /* 0x0000000310007986 */ /* 0x0011e2000c101124 */
[----:B------:R-:W-:Y:S05]  /*2920*/  BRA `(.L_x_29881) ;  /* 0x0000000c00947947 */ /* 0x000fea0003800000 */
.L_x_29879:
[----:B-1----:R-:W-:-:S06]  /*2930*/  IMAD.U32 R3, R3, 0x10000, RZ ;  /* 0x0001000003037824 */ /* 0x002fcc00078e00ff */
[----:B------:R-:W0:Y:S02]  /*2940*/  F2I.S64.TRUNC R2, R3 ;  /* 0x0000000300027311 */ /* 0x000e24000020d900 */
[----:B0-----:R0:W-:Y:S01]  /*2950*/  STG.E.U8 desc[UR36][R16.64], R2 ;  /* 0x0000000210007986 */ /* 0x0011e2000c101124 */
[----:B------:R-:W-:Y:S05]  /*2960*/  BRA `(.L_x_29881) ;  /* 0x0000000c00847947 */ /* 0x000fea0003800000 */
.L_x_29878:
[----:B------:R-:W-:-:S13]  /*2970*/  ISETP.NE.AND P0, PT, R0, 0x2, PT ;  /* 0x000000020000780c */ /* 0x000fda0003f05270 */
[----:B------:R-:W-:Y:S05]  /*2980*/  @!P0 BRA `(.L_x_29882) ;  /* 0x0000000000308947 */ /* 0x000fea0003800000 */
[----:B------:R-:W-:-:S13]  /*2990*/  ISETP.NE.AND P0, PT, R0, 0x3, PT ;  /* 0x000000030000780c */ /* 0x000fda0003f05270 */
[----:B------:R-:W-:Y:S05]  /*29a0*/  @!P0 BRA `(.L_x_29883) ;  /* 0x0000000000188947 */ /* 0x000fea0003800000 */
[----:B------:R-:W-:-:S13]  /*29b0*/  ISETP.NE.AND P0, PT, R0, 0x4, PT ;  /* 0x000000040000780c */ /* 0x000fda0003f05270 */
[----:B------:R-:W-:Y:S05]  /*29c0*/  @P0 BRA `(.L_x_29880) ;  /* 0x0000000c000c0947 */ /* 0x000fea0003800000 */
[----:B-1----:R-:W-:-:S06]  /*29d0*/  IMAD.U32 R3, R3, 0x10000, RZ ;  /* 0x0001000003037824 */ /* 0x002fcc00078e00ff */
[----:B------:R-:W0:Y:S02]  /*29e0*/  F2I.S64.TRUNC R2, R3 ;  /* 0x0000000300027311 */ /* 0x000e24000020d900 */
[----:B0-----:R0:W-:Y:S01]  /*29f0*/  STG.E.64 desc[UR36][R16.64], R2 ;  /* 0x0000000210007986 */ /* 0x0011e2000c101b24 */
[----:B------:R-:W-:Y:S05]  /*2a00*/  BRA `(.L_x_29881) ;  /* 0x0000000c005c7947 */ /* 0x000fea0003800000 */
.L_x_29883:
[----:B-1----:R-:W-:-:S06]  /*2a10*/  IMAD.U32 R3, R3, 0x10000, RZ ;  /* 0x0001000003037824 */ /* 0x002fcc00078e00ff */
[----:B------:R-:W0:Y:S02]  /*2a20*/  F2I.FTZ.TRUNC.NTZ R3, R3 ;  /* 0x0000000300037305 */ /* 0x000e24000021f100 */
[----:B0-----:R0:W-:Y:S01]  /*2a30*/  STG.E desc[UR36][R16.64], R3 ;  /* 0x0000000310007986 */ /* 0x0011e2000c101924 */
[----:B------:R-:W-:Y:S05]  /*2a40*/  BRA `(.L_x_29881) ;  /* 0x0000000c004c7947 */ /* 0x000fea0003800000 */
.L_x_29882:
[----:B-1----:R-:W-:-:S06]  /*2a50*/  IMAD.U32 R3, R3, 0x10000, RZ ;  /* 0x0001000003037824 */ /* 0x002fcc00078e00ff */
[----:B------:R-:W0:Y:S02]  /*2a60*/  F2I.FTZ.TRUNC.NTZ R3, R3 ;  /* 0x0000000300037305 */ /* 0x000e24000021f100 */
[----:B0-----:R0:W-:Y:S01]  /*2a70*/  STG.E.U16 desc[UR36][R16.64], R3 ;  /* 0x0000000310007986 */ /* 0x0011e2000c101524 */
[----:B------:R-:W-:Y:S05]  /*2a80*/  BRA `(.L_x_29881) ;  /* 0x0000000c003c7947 */ /* 0x000fea0003800000 */
.L_x_29877:
[----:B------:R-:W-:-:S13]  /*2a90*/  ISETP.GT.AND P0, PT, R0, 0x6, PT ;  /* 0x000000060000780c */ /* 0x000fda0003f04270 */
[----:B------:R-:W-:Y:S05]  /*2aa0*/  @P0 BRA `(.L_x_29884) ;  /* 0x00000000002c0947 */ /* 0x000fea0003800000 */
[----:B------:R-:W-:-:S13]  /*2ab0*/  ISETP.NE.AND P0, PT, R0, 0x5, PT ;  /* 0x000000050000780c */ /* 0x000fda0003f05270 */
[----:B------:R-:W-:Y:S05]  /*2ac0*/  @!P0 BRA `(.L_x_29885) ;  /* 0x0000000000148947 */ /* 0x000fea0003800000 */
[----:B------:R-:W-:-:S13]  /*2ad0*/  ISETP.NE.AND P0, PT, R0, 0x6, PT ;  /* 0x000000060000780c */ /* 0x000fda0003f05270 */
[----:B------:R-:W-:Y:S05]  /*2ae0*/  @P0 BRA `(.L_x_29880) ;  /* 0x0000000800c40947 */ /* 0x000fea0003800000 */
[----:B-1----:R-:W-:-:S05]  /*2af0*/  IMAD.U32 R3, R3, 0x10000, RZ ;  /* 0x0001000003037824 */ /* 0x002fca00078e00ff */
[----:B------:R0:W-:Y:S01]  /*2b00*/  STG.E desc[UR36][R16.64], R3 ;  /* 0x0000000310007986 */ /* 0x0001e2000c101924 */
[----:B------:R-:W-:Y:S05]  /*2b10*/  BRA `(.L_x_29881) ;  /* 0x0000000c00187947 */ /* 0x000fea0003800000 */
.L_x_29885:
[----:B-1----:R-:W-:-:S05]  /*2b20*/  IMAD.U32 R0, R3, 0x10000, RZ ;  /* 0x0001000003007824 */ /* 0x002fca00078e00ff */
[----:B------:R-:W-:-:S05]  /*2b30*/  F2FP.F16.F32.PACK_AB R0, RZ, R0 ;  /* 0x00000000ff00723e */ /* 0x000fca00000000ff */
[----:B------:R0:W-:Y:S01]  /*2b40*/  STG.E.U16 desc[UR36][R16.64], R0 ;  /* 0x0000000010007986 */ /* 0x0001e2000c101524 */
[----:B------:R-:W-:Y:S05]  /*2b50*/  BRA `(.L_x_29881) ;  /* 0x0000000c00087947 */ /* 0x000fea0003800000 */
.L_x_29884:
[----:B------:R-:W-:-:S13]  /*2b60*/  ISETP.NE.AND P0, PT, R0, 0x7, PT ;  /* 0x000000070000780c */ /* 0x000fda0003f05270 */
[----:B------:R-:W-:Y:S05]  /*2b70*/  @!P0 BRA `(.L_x_29886) ;  /* 0x0000000000348947 */ /* 0x000fea0003800000 */
[----:B------:R-:W-:-:S13]  /*2b80*/  ISETP.NE.AND P0, PT, R0, 0x8, PT ;  /* 0x000000080000780c */ /* 0x000fda0003f05270 */
[----:B------:R-:W-:Y:S05]  /*2b90*/  @!P0 BRA `(.L_x_29887) ;  /* 0x0000000000188947 */ /* 0x000fea0003800000 */
[----:B------:R-:W-:-:S13]  /*2ba0*/  ISETP.NE.AND P0, PT, R0, 0x9, PT ;  /* 0x000000090000780c */ /* 0x000fda0003f05270 */
[----:B------:R-:W-:Y:S05]  /*2bb0*/  @P0 BRA `(.L_x_29880) ;  /* 0x0000000800900947 */ /* 0x000fea0003800000 */
[----:B-1----:R-:W-:Y:S02]  /*2bc0*/  IMAD.U32 R2, R3, 0x10000, RZ ;  /* 0x0001000003027824 */ /* 0x002fe400078e00ff */
[----:B------:R-:W-:-:S05]  /*2bd0*/  IMAD.MOV.U32 R3, RZ, RZ, RZ ;  /* 0x000000ffff037224 */ /* 0x000fca00078e00ff */
[----:B------:R0:W-:Y:S01]  /*2be0*/  STG.E.64 desc[UR36][R16.64], R2 ;  /* 0x0000000210007986 */ /* 0x0001e2000c101b24 */
[----:B------:R-:W-:Y:S05]  /*2bf0*/  BRA `(.L_x_29881) ;  /* 0x0000000800e07947 */ /* 0x000fea0003800000 */
.L_x_29887:
[----:B-1----:R-:W-:-:S05]  /*2c00*/  IMAD.U32 R3, R3, 0x10000, RZ ;  /* 0x0001000003037824 */ /* 0x002fca00078e00ff */
[----:B------:R-:W-:-:S04]  /*2c10*/  F2FP.F16.F32.PACK_AB R3, RZ, R3 ;  /* 0x00000003ff03723e */ /* 0x000fc800000000ff */
[----:B------:R-:W-:-:S05]  /*2c20*/  PRMT R3, R3, 0x5410, RZ ;  /* 0x0000541003037816 */ /* 0x000fca00000000ff */
[----:B------:R0:W-:Y:S01]  /*2c30*/  STG.E desc[UR36][R16.64], R3 ;  /* 0x0000000310007986 */ /* 0x0001e2000c101924 */
[----:B------:R-:W-:Y:S05]  /*2c40*/  BRA `(.L_x_29881) ;  /* 0x0000000800cc7947 */ /* 0x000fea0003800000 */
.L_x_29886:
[----:B-1----:R-:W-:-:S04]  /*2c50*/  IMAD.U32 R2, R3, 0x10000, RZ ;  /* 0x0001000003027824 */ /* 0x002fc800078e00ff */
[----:B------:R-:W-:-:S06]  /*2c60*/  FMUL.FTZ R2, R2, 1 ;  /* 0x3f80000002027820 */ /* 0x000fcc0000410000 */
[----:B------:R-:W0:Y:S02]  /*2c70*/  F2F.F64.F32 R2, R2 ;  /* 0x0000000200027310 */ /* 0x000e240000201800 */
[----:B0-----:R0:W-:Y:S01]  /*2c80*/  STG.E.64 desc[UR36][R16.64], R2 ;  /* 0x0000000210007986 */ /* 0x0011e2000c101b24 */
[----:B------:R-:W-:Y:S05]  /*2c90*/  BRA `(.L_x_29881) ;  /* 0x0000000800b87947 */ /* 0x000fea0003800000 */
.L_x_29876:
        /* <DEDUP_REMOVED lines=8> */
[----:B-1----:R-:W-:-:S05]  /*2d20*/  IMAD.U32 R3, R3, 0x10000, RZ ;  /* 0x0001000003037824 */ /* 0x002fca00078e00ff */
[----:B------:R-:W-:-:S04]  /*2d30*/  FSETP.NEU.FTZ.AND P0, PT, R3, RZ, PT ;  /* 0x000000ff0300720b */ /* 0x000fc80003f1d000 */
[----:B------:R-:W-:-:S05]  /*2d40*/  SEL R3, RZ, 0x1, !P0 ;  /* 0x00000001ff037807 */ /* 0x000fca0004000000 */
[----:B------:R0:W-:Y:S01]  /*2d50*/  STG.E.U8 desc[UR36][R16.64], R3 ;  /* 0x0000000310007986 */ /* 0x0001e2000c101124 */
[----:B------:R-:W-:Y:S05]  /*2d60*/  BRA `(.L_x_29881) ;  /* 0x0000000800847947 */ /* 0x000fea0003800000 */
.L_x_29890:
[----:B-1----:R-:W-:Y:S01]  /*2d70*/  IMAD.U32 R3, R3, 0x10000, RZ ;  /* 0x0001000003037824 */ /* 0x002fe200078e00ff */
[----:B------:R-:W-:-:S03]  /*2d80*/  CS2R R6, SRZ ;  /* 0x0000000000067805 */ /* 0x000fc6000001ff00 */
[----:B------:R-:W-:-:S04]  /*2d90*/  FMUL.FTZ R3, R3, 1 ;  /* 0x3f80000003037820 */ /* 0x000fc80000410000 */
[----:B------:R-:W0:Y:S02]  /*2da0*/  F2F.F64.F32 R4, R3 ;  /* 0x0000000300047310 */ /* 0x000e240000201800 */
[----:B0-----:R0:W-:Y:S01]  /*2db0*/  STG.E.128 desc[UR36][R16.64], R4 ;  /* 0x0000000410007986 */ /* 0x0011e2000c101d24 */
[----:B------:R-:W-:Y:S05]  /*2dc0*/  BRA `(.L_x_29881) ;  /* 0x00000008006c7947 */ /* 0x000fea0003800000 */
.L_x_29889:
[----:B------:R-:W-:-:S13]  /*2dd0*/  ISETP.NE.AND P0, PT, R0, 0xf, PT ;  /* 0x0000000f0000780c */ /* 0x000fda0003f05270 */
[----:B------:R-:W-:Y:S05]  /*2de0*/  @!P0 BRA `(.L_x_29891) ;  /* 0x0000000000b48947 */ /* 0x000fea0003800000 */
[----:B------:R-:W-:-:S13]  /*2df0*/  ISETP.NE.AND P0, PT, R0, 0x17, PT ;  /* 0x000000170000780c */ /* 0x000fda0003f05270 */
[----:B------:R-:W-:Y:S05]  /*2e00*/  @!P0 BRA `(.L_x_29892) ;  /* 0x0000000000548947 */ /* 0x000fea0003800000 */
[----:B------:R-:W-:-:S13]  /*2e10*/  ISETP.NE.AND P0, PT, R0, 0x18, PT ;  /* 0x000000180000780c */ /* 0x000fda0003f05270 */
[----:B------:R-:W-:Y:S05]  /*2e20*/  @P0 BRA `(.L_x_29880) ;  /* 0x0000000400f40947 */ /* 0x000fea0003800000 */
[----:B-1----:R-:W-:Y:S01]  /*2e30*/  IMAD.U32 R5, R3, 0x10000, RZ ;  /* 0x0001000003057824 */ /* 0x002fe200078e00ff */
        /* <DEDUP_REMOVED lines=14> */
.L_x_29894:
[----:B------:R-:W-:Y:S05]  /*2f20*/  BSYNC B0 ;  /* 0x0000000000007941 */ /* 0x000fea0003800000 */
.L_x_29893:
[----:B------:R-:W-:-:S05]  /*2f30*/  LOP3.LUT R3, R0, R3, RZ, 0xfc, !PT ;  /* 0x0000000300037212 */ /* 0x000fca00078efcff */
[----:B------:R0:W-:Y:S01]  /*2f40*/  STG.E.U8 desc[UR36][R16.64], R3 ;  /* 0x0000000310007986 */ /* 0x0001e2000c101124 */
[----:B------:R-:W-:Y:S05]  /*2f50*/  BRA `(.L_x_29881) ;  /* 0x0000000800087947 */ /* 0x000fea0003800000 */
.L_x_29892:
[----:B-1----:R-:W-:Y:S01]  /*2f60*/  IMAD.U32 R3, R3, 0x10000, RZ ;  /* 0x0001000003037824 */ /* 0x002fe200078e00ff */
        /* <DEDUP_REMOVED lines=12> */
.L_x_29896:
[----:B------:R-:W-:Y:S01]  /*3030*/  IMAD.MOV.U32 R0, RZ, RZ, 0x7f ;  /* 0x0000007fff007424 */ /* 0x000fe200078e00ff */
[----:B------:R-:W-:-:S04]  /*3040*/  ISETP.GT.U32.AND P0, PT, R2, 0x7f800000, PT ;  /* 0x7f8000000200780c */ /* 0x000fc80003f04070 */
[----:B------:R-:W-:-:S09]  /*3050*/  SEL R0, R0, 0x7c, P0 ;  /* 0x0000007c00007807 */ /* 0x000fd20000000000 */
.L_x_29897:
[----:B------:R-:W-:Y:S05]  /*3060*/  BSYNC B0 ;  /* 0x0000000000007941 */ /* 0x000fea0003800000 */
.L_x_29895:
[----:B------:R-:W-:-:S04]  /*3070*/  LOP3.LUT R2, R3, 0x80000000, RZ, 0xc0, !PT ;  /* 0x8000000003027812 */ /* 0x000fc800078ec0ff */
[----:B------:R-:W-:-:S04]  /*3080*/  SHF.R.U32.HI R3, RZ, 0x18, R2 ;  /* 0x00000018ff037819 */ /* 0x000fc80000011602 */
[----:B------:R-:W-:-:S05]  /*3090*/  LOP3.LUT R3, R0, R3, RZ, 0xfc, !PT ;  /* 0x0000000300037212 */ /* 0x000fca00078efcff */
[----:B------:R0:W-:Y:S01]  /*30a0*/  STG.E.U8 desc[UR36][R16.64], R3 ;  /* 0x0000000310007986 */ /* 0x0001e2000c101124 */
[----:B------:R-:W-:Y:S05]  /*30b0*/  BRA `(.L_x_29881) ;  /* 0x0000000400b07947 */ /* 0x000fea0003800000 */
.L_x_29891:
[----:B-1----:R0:W-:Y:S01]  /*30c0*/  STG.E.U16 desc[UR36][R16.64], R3 ;  /* 0x0000000310007986 */ /* 0x0021e2000c101524 */
[----:B------:R-:W-:Y:S05]  /*30d0*/  BRA `(.L_x_29881) ;  /* 0x0000000400a87947 */ /* 0x000fea0003800000 */
.L_x_29888:
        /* <DEDUP_REMOVED lines=8> */
[----:B-1----:R-:W-:-:S06]  /*3160*/  IMAD.U32 R3, R3, 0x10000, RZ ;  /* 0x0001000003037824 */ /* 0x002fcc00078e00ff */
[----:B------:R-:W0:Y:S02]  /*3170*/  F2I.FTZ.U32.TRUNC.NTZ R3, R3 ;  /* 0x0000000300037305 */ /* 0x000e24000021f000 */
[----:B0-----:R0:W-:Y:S01]  /*3180*/  STG.E.U16 desc[UR36][R16.64], R3 ;  /* 0x0000000310007986 */ /* 0x0011e2000c101524 */
[----:B------:R-:W-:Y:S05]  /*3190*/  BRA `(.L_x_29881) ;  /* 0x0000000400787947 */ /* 0x000fea0003800000 */
.L_x_29900:
[----:B-1----:R-:W-:Y:S01]  /*31a0*/  IMAD.U32 R3, R3, 0x10000, RZ ;  /* 0x0001000003037824 */ /* 0x002fe200078e00ff */
        /* <DEDUP_REMOVED lines=16> */
.L_x_29903:
[----:B------:R-:W-:-:S04]  /*32b0*/  LOP3.LUT R2, R3, 0x80000000, RZ, 0xc0, !PT ;  /* 0x8000000003027812 */ /* 0x000fc800078ec0ff */
[----:B------:R-:W-:-:S04]  /*32c0*/  SHF.R.U32.HI R3, RZ, 0x18, R2 ;  /* 0x00000018ff037819 */ /* 0x000fc80000011602 */
[----:B------:R-:W-:-:S04]  /*32d0*/  LOP3.LUT R0, R0, R3, RZ, 0xfc, !PT ;  /* 0x0000000300007212 */ /* 0x000fc800078efcff */
[----:B------:R-:W-:-:S07]  /*32e0*/  PRMT R8, R0, 0x7610, R8 ;  /* 0x0000761000087816 */ /* 0x000fce0000000008 */
.L_x_29902:
[----:B------:R-:W-:Y:S05]  /*32f0*/  BSYNC B0 ;  /* 0x0000000000007941 */ /* 0x000fea0003800000 */
.L_x_29901:
[----:B------:R4:W-:Y:S01]  /*3300*/  STG.E.U8 desc[UR36][R16.64], R8 ;  /* 0x0000000810007986 */ /* 0x0009e2000c101124 */
[----:B------:R-:W-:Y:S05]  /*3310*/  BRA `(.L_x_29881) ;  /* 0x0000000400187947 */ /* 0x000fea0003800000 */
.L_x_29899:
        /* <DEDUP_REMOVED lines=17> */
.L_x_29906:
[----:B------:R-:W-:-:S04]  /*3430*/  LOP3.LUT R2, R3, 0x80000000, RZ, 0xc0, !PT ;  /* 0x8000000003027812 */ /* 0x000fc800078ec0ff */
[----:B------:R-:W-:-:S04]  /*3440*/  SHF.R.U32.HI R3, RZ, 0x18, R2 ;  /* 0x00000018ff037819 */ /* 0x000fc80000011602 */
[----:B------:R-:W-:-:S04]  /*3450*/  LOP3.LUT R0, R0, R3, RZ, 0xfc, !PT ;  /* 0x0000000300007212 */ /* 0x000fc800078efcff */
[----:B------:R-:W-:-:S07]  /*3460*/  PRMT R8, R0, 0x7610, R8 ;  /* 0x0000761000087816 */ /* 0x000fce0000000008 */
.L_x_29905:
[----:B------:R-:W-:Y:S05]  /*3470*/  BSYNC B0 ;  /* 0x0000000000007941 */ /* 0x000fea0003800000 */
.L_x_29904:
[----:B------:R3:W-:Y:S01]  /*3480*/  STG.E.U8 desc[UR36][R16.64], R8 ;  /* 0x0000000810007986 */ /* 0x0007e2000c101124 */
[----:B------:R-:W-:Y:S05]  /*3490*/  BRA `(.L_x_29881) ;  /* 0x0000000000b87947 */ /* 0x000fea0003800000 */
.L_x_29898:
[----:B------:R-:W-:-:S13]  /*34a0*/  ISETP.NE.AND P0, PT, R0, 0x1c, PT ;  /* 0x0000001c0000780c */ /* 0x000fda0003f05270 */
[----:B------:R-:W-:Y:S05]  /*34b0*/  @!P0 BRA `(.L_x_29907) ;  /* 0x0000000000a48947 */ /* 0x000fea0003800000 */
[----:B------:R-:W-:-:S13]  /*34c0*/  ISETP.NE.AND P0, PT, R0, 0x1d, PT ;  /* 0x0000001d0000780c */ /* 0x000fda0003f05270 */
[----:B------:R-:W-:Y:S05]  /*34d0*/  @!P0 BRA `(.L_x_29908) ;  /* 0x00000000008c8947 */ /* 0x000fea0003800000 */
[----:B------:R-:W-:-:S13]  /*34e0*/  ISETP.NE.AND P0, PT, R0, 0x2c, PT ;  /* 0x0000002c0000780c */ /* 0x000fda0003f05270 */
[----:B------:R-:W-:Y:S05]  /*34f0*/  @P0 BRA `(.L_x_29880) ;  /* 0x0000000000400947 */ /* 0x000fea0003800000 */
[----:B-1----:R-:W-:-:S05]  /*3500*/  IMAD.U32 R3, R3, 0x10000, RZ ;  /* 0x0001000003037824 */ /* 0x002fca00078e00ff */
        /* <DEDUP_REMOVED lines=15> */
.L_x_29880:
[----:B------:R-:W-:Y:S01]  /*3600*/  MOV R2, 0x0 ;  /* 0x0000000000027802 */ /* 0x000fe20000000f00 */
[----:B------:R-:W-:Y:S01]  /*3610*/  ULDC.64 UR4, c[0x4][0x178] ;  /* 0x01005e0000047ab9 */ /* 0x000fe20000000a00 */
[----:B------:R-:W-:Y:S01]  /*3620*/  ULDC.64 UR6, c[0x4][0x180] ;  /* 0x0100600000067ab9 */ /* 0x000fe20000000a00 */
[----:B------:R-:W-:Y:S02]  /*3630*/  IMAD.U32 R4, RZ, RZ, UR4 ;  /* 0x00000004ff047e24 */ /* 0x000fe4000f8e00ff */
[----:B------:R-:W-:Y:S01]  /*3640*/  IMAD.U32 R5, RZ, RZ, UR5 ;  /* 0x00000005ff057e24 */ /* 0x000fe2000f8e00ff */
[----:B-1----:R-:W0:Y:S01]  /*3650*/  LDC.64 R2, c[0x4][R2] ;  /* 0x0100000002027b82 */ /* 0x002e220000000a00 */
        /* <DEDUP_REMOVED lines=10> */
.L_x_29909:
[----:B------:R-:W-:Y:S05]  /*3700*/  BRA `(.L_x_29881) ;  /* 0x00000000001c7947 */ /* 0x000fea0003800000 */
.L_x_29908:
[----:B-1----:R-:W-:-:S06]  /*3710*/  IMAD.U32 R3, R3, 0x10000, RZ ;  /* 0x0001000003037824 */ /* 0x002fcc00078e00ff */
[----:B------:R-:W0:Y:S02]  /*3720*/  F2I.U64.TRUNC R2, R3 ;  /* 0x0000000300027311 */ /* 0x000e24000020d800 */
[----:B0-----:R2:W-:Y:S01]  /*3730*/  STG.E.64 desc[UR36][R16.64], R2 ;  /* 0x0000000210007986 */ /* 0x0015e2000c101b24 */
[----:B------:R-:W-:Y:S05]  /*3740*/  BRA `(.L_x_29881) ;  /* 0x00000000000c7947 */ /* 0x000fea0003800000 */
.L_x_29907:
[----:B-1----:R-:W-:-:S06]  /*3750*/  IMAD.U32 R3, R3, 0x10000, RZ ;  /* 0x0001000003037824 */ /* 0x002fcc00078e00ff */
[----:B------:R-:W0:Y:S02]  /*3760*/  F2I.FTZ.U32.TRUNC.NTZ R3, R3 ;  /* 0x0000000300037305 */ /* 0x000e24000021f000 */
[----:B0-----:R0:W-:Y:S02]  /*3770*/  STG.E desc[UR36][R16.64], R3 ;  /* 0x0000000310007986 */ /* 0x0011e4000c101924 */
.L_x_29881:
[----:B------:R-:W-:-:S04]  /*3780*/  IMAD R18, R19, 0x200, R18 ;  /* 0x0000020013127824 */ /* 0x000fc800078e0212 */
[----:B------:R-:W-:-:S07]  /*3790*/  VIADD R23, R18, 0x80 ;  /* 0x0000008012177836 */ /* 0x000fce0000000000 */
.L_x_29832:
[----:B------:R-:W-:Y:S05]  /*37a0*/  BSYNC B6 ;  /* 0x0000000000067941 */ /* 0x000fea0003800000 */
.L_x_29831:
        /* <DEDUP_REMOVED lines=307> */
.L_x_29912:
        /* <DEDUP_REMOVED lines=22> */
.L_x_29916:
[----:B------:R-:W2:Y:S02]  /*4c40*/  LDG.E.U8 R2, desc[UR36][R2.64] ;  /* 0x0000002402027981 */ /* 0x000ea4000c1e1100 */
[----:B--2---:R-:W-:-:S04]  /*4c50*/  I2FP.F32.U32 R0, R2 ;  /* 0x0000000200007245 */ /* 0x004fc80000201000 */
[----:B------:R-:W-:Y:S01]  /*4c60*/  F2FP.BF16.F32.PACK_AB R0, RZ, R0 ;  /* 0x00000000ff00723e */ /* 0x000fe200000010ff */
[----:B------:R-:W-:Y:S06]  /*4c70*/  BRA `(.L_x_29918) ;  /* 0x0000000c00907947 */ /* 0x000fec0003800000 */
.L_x_29915:
        /* <DEDUP_REMOVED lines=10> */
.L_x_29920:
[----:B------:R-:W2:Y:S02]  /*4d20*/  LDG.E R2, desc[UR36][R2.64] ;  /* 0x0000002402027981 */ /* 0x000ea4000c1e1900 */
[----:B--2---:R-:W-:-:S04]  /*4d30*/  I2FP.F32.S32 R0, R2 ;  /* 0x0000000200007245 */ /* 0x004fc80000201400 */
[----:B------:R-:W-:Y:S01]  /*4d40*/  F2FP.BF16.F32.PACK_AB R0, RZ, R0 ;  /* 0x00000000ff00723e */ /* 0x000fe200000010ff */
[----:B------:R-:W-:Y:S06]  /*4d50*/  BRA `(.L_x_29918) ;  /* 0x0000000c00587947 */ /* 0x000fec0003800000 */
.L_x_29919:
[----:B------:R-:W2:Y:S02]  /*4d60*/  LDG.E.U16 R2, desc[UR36][R2.64] ;  /* 0x0000002402027981 */ /* 0x000ea4000c1e1500 */
[----:B--2---:R-:W0:Y:S02]  /*4d70*/  I2F.S16 R0, R2 ;  /* 0x0000000200007306 */ /* 0x004e240000101400 */
[----:B0-----:R-:W-:Y:S01]  /*4d80*/  F2FP.BF16.F32.PACK_AB R0, RZ, R0 ;  /* 0x00000000ff00723e */ /* 0x001fe200000010ff */
[----:B------:R-:W-:Y:S06]  /*4d90*/  BRA `(.L_x_29918) ;  /* 0x0000000c00487947 */ /* 0x000fec0003800000 */
.L_x_29914:
        /* <DEDUP_REMOVED lines=9> */
.L_x_29922:
[----:B------:R-:W2:Y:S02]  /*4e30*/  LDG.E.U16 R0, desc[UR36][R2.64] ;  /* 0x0000002402007981 */ /* 0x000ea4000c1e1500 */
[----:B--2---:R-:W-:-:S05]  /*4e40*/  HADD2.F32 R0, -RZ, R0.H0_H0 ;  /* 0x20000000ff007230 */ /* 0x004fca0000004100 */
[----:B------:R-:W-:Y:S01]  /*4e50*/  F2FP.BF16.F32.PACK_AB R0, RZ, R0 ;  /* 0x00000000ff00723e */ /* 0x000fe200000010ff */
[----:B------:R-:W-:Y:S06]  /*4e60*/  BRA `(.L_x_29918) ;  /* 0x0000000c00147947 */ /* 0x000fec0003800000 */
.L_x_29921:
        /* <DEDUP_REMOVED lines=9> */
.L_x_29924:
[----:B------:R-:W2:Y:S02]  /*4f00*/  LDG.E.U16 R2, desc[UR36][R2.64] ;  /* 0x0000002402027981 */ /* 0x000ea4000c1e1500 */
[----:B--2---:R-:W-:-:S05]  /*4f10*/  HADD2.F32 R0, -RZ, R2.H0_H0 ;  /* 0x20000002ff007230 */ /* 0x004fca0000004100 */
[----:B------:R-:W-:Y:S01]  /*4f20*/  F2FP.BF16.F32.PACK_AB R0, RZ, R0 ;  /* 0x00000000ff00723e */ /* 0x000fe200000010ff */
[----:B------:R-:W-:Y:S06]  /*4f30*/  BRA `(.L_x_29918) ;  /* 0x0000000800e07947 */ /* 0x000fec0003800000 */
.L_x_29923:
        /* <DEDUP_REMOVED lines=8> */
.L_x_29913:
        /* <DEDUP_REMOVED lines=13> */
.L_x_29927:
        /* <DEDUP_REMOVED lines=8> */
.L_x_29926:
        /* <DEDUP_REMOVED lines=28> */
.L_x_29929:
        /* <DEDUP_REMOVED lines=15> */
.L_x_29928:
[----:B------:R0:W5:Y:S01]  /*53c0*/  LDG.E.U16 R0, desc[UR36][R2.64] ;  /* 0x0000002402007981 */ /* 0x000162000c1e1500 */
[----:B------:R-:W-:Y:S05]  /*53d0*/  BRA `(.L_x_29918) ;  /* 0x0000000400b87947 */ /* 0x000fea0003800000 */
.L_x_29925:
        /* <DEDUP_REMOVED lines=12> */
.L_x_29932:
        /* <DEDUP_REMOVED lines=21> */
.L_x_29936:
[----:B------:R-:W-:Y:S05]  /*55f0*/  BSYNC B1 ;  /* 0x0000000000017941 */ /* 0x000fea0003800000 */
.L_x_29935:
[----:B------:R-:W-:Y:S01]  /*5600*/  LEA R3, R0, 0x3b800000, 0x17 ;  /* 0x3b80000000037811 */ /* 0x000fe200078eb8ff */
[----:B------:R-:W-:-:S05]  /*5610*/  IMAD.SHL.U32 R0, R2, 0x100000, RZ ;  /* 0x0010000002007824 */ /* 0x000fca00078e00ff */
[----:B------:R-:W-:-:S07]  /*5620*/  LOP3.LUT R0, R3, R0, R4, 0xfe, !PT ;  /* 0x0000000003007212 */ /* 0x000fce00078efe04 */
.L_x_29934:
[----:B------:R-:W-:Y:S05]  /*5630*/  BSYNC B0 ;  /* 0x0000000000007941 */ /* 0x000fea0003800000 */
.L_x_29933:
[----:B------:R-:W-:Y:S01]  /*5640*/  F2FP.BF16.F32.PACK_AB R0, RZ, R0 ;  /* 0x00000000ff00723e */ /* 0x000fe200000010ff */
[----:B------:R-:W-:Y:S06]  /*5650*/  BRA `(.L_x_29918) ;  /* 0x0000000400187947 */ /* 0x000fec0003800000 */
.L_x_29931:
        /* <DEDUP_REMOVED lines=21> */
.L_x_29940:
[----:B------:R-:W-:Y:S05]  /*57b0*/  BSYNC B1 ;  /* 0x0000000000017941 */ /* 0x000fea0003800000 */
.L_x_29939:
[----:B------:R-:W-:Y:S01]  /*57c0*/  LEA R3, R0, 0x37800000, 0x17 ;  /* 0x3780000000037811 */ /* 0x000fe200078eb8ff */
[----:B------:R-:W-:-:S05]  /*57d0*/  IMAD.SHL.U32 R0, R2, 0x200000, RZ ;  /* 0x0020000002007824 */ /* 0x000fca00078e00ff */
[----:B------:R-:W-:-:S07]  /*57e0*/  LOP3.LUT R0, R3, R0, R4, 0xfe, !PT ;  /* 0x0000000003007212 */ /* 0x000fce00078efe04 */
.L_x_29938:
[----:B------:R-:W-:Y:S05]  /*57f0*/  BSYNC B0 ;  /* 0x0000000000007941 */ /* 0x000fea0003800000 */
.L_x_29937:
[----:B------:R-:W-:Y:S01]  /*5800*/  F2FP.BF16.F32.PACK_AB R0, RZ, R0 ;  /* 0x00000000ff00723e */ /* 0x000fe200000010ff */
[----:B------:R-:W-:Y:S06]  /*5810*/  BRA `(.L_x_29918) ;  /* 0x0000000000a87947 */ /* 0x000fec0003800000 */
.L_x_29930:
        /* <DEDUP_REMOVED lines=14> */
.L_x_29944:
[----:B------:R-:W-:Y:S05]  /*5900*/  BSYNC B0 ;  /* 0x0000000000007941 */ /* 0x000fea0003800000 */
.L_x_29943:
[----:B------:R-:W-:Y:S01]  /*5910*/  F2FP.BF16.F32.PACK_AB R0, RZ, R0 ;  /* 0x00000000ff00723e */ /* 0x000fe200000010ff */
[----:B------:R-:W-:Y:S06]  /*5920*/  BRA `(.L_x_29918) ;  /* 0x0000000000647947 */ /* 0x000fec0003800000 */
.L_x_29917:
        /* <DEDUP_REMOVED lines=16> */
.L_x_29945:
[----:B------:R-:W-:Y:S01]  /*5a30*/  PRMT R0, RZ, 0x7610, R0 ;  /* 0x00007610ff007816 */ /* 0x000fe20000000000 */
[----:B------:R-:W-:Y:S06]  /*5a40*/  BRA `(.L_x_29918) ;  /* 0x00000000001c7947 */ /* 0x000fec0003800000 */
.L_x_29942:
[----:B------:R-:W2:Y:S02]  /*5a50*/  LDG.E.64 R2, desc[UR36][R2.64] ;  /* 0x0000002402027981 */ /* 0x000ea4000c1e1b00 */
[----:B--2---:R-:W0:Y:S02]  /*5a60*/  I2F.U64 R0, R2 ;  /* 0x0000000200007312 */ /* 0x004e240000301000 */
[----:B0-----:R-:W-:Y:S01]  /*5a70*/  F2FP.BF16.F32.PACK_AB R0, RZ, R0 ;  /* 0x00000000ff00723e */ /* 0x001fe200000010ff */
[----:B------:R-:W-:Y:S06]  /*5a80*/  BRA `(.L_x_29918) ;  /* 0x00000000000c7947 */ /* 0x000fec0003800000 */
.L_x_29941:
[----:B------:R-:W2:Y:S02]  /*5a90*/  LDG.E R2, desc[UR36][R2.64] ;  /* 0x0000002402027981 */ /* 0x000ea4000c1e1900 */
[----:B--2---:R-:W-:-:S04]  /*5aa0*/  I2FP.F32.U32 R0, R2 ;  /* 0x0000000200007245 */ /* 0x004fc80000201000 */
[----:B------:R-:W-:-:S07]  /*5ab0*/  F2FP.BF16.F32.PACK_AB R0, RZ, R0 ;  /* 0x00000000ff00723e */ /* 0x000fce00000010ff */
.L_x_29918:
        /* <DEDUP_REMOVED lines=30> */
.L_x_29951:
[----:B------:R-:W-:Y:S01]  /*5ca0*/  FSETP.GEU.FTZ.AND P0, PT, R7, -R6, PT ;  /* 0x800000060700720b */ /* 0x000fe20003f1e000 */
[----:B------:R-:W-:-:S12]  /*5cb0*/  FADD.FTZ R5, R5, -1 ;  /* 0xbf80000005057421 */ /* 0x000fd80000010000 */
[----:B------:R-:W-:-:S07]  /*5cc0*/  @!P0 FADD.FTZ R5, R5, -1 ;  /* 0xbf80000005058421 */ /* 0x000fce0000010000 */
.L_x_29950:
[----:B------:R-:W-:Y:S05]  /*5cd0*/  BSYNC B1 ;  /* 0x0000000000017941 */ /* 0x000fea0003800000 */
.L_x_29949:
[----:B------:R-:W-:Y:S01]  /*5ce0*/  FFMA.FTZ R0, -R6, R5, R0 ;  /* 0x0000000506007223 */ /* 0x000fe20000010100 */
[----:B------:R-:W-:Y:S06]  /*5cf0*/  BRA `(.L_x_29947) ;  /* 0x00000000007c7947 */ /* 0x000fec0003800000 */
.L_x_29948:
        /* <DEDUP_REMOVED lines=15> */
.L_x_29954:
        /* <DEDUP_REMOVED lines=13> */
.L_x_29953:
[----:B------:R-:W-:Y:S05]  /*5ec0*/  BSYNC B1 ;  /* 0x0000000000017941 */ /* 0x000fea0003800000 */
.L_x_29952:
[----:B------:R-:W-:-:S04]  /*5ed0*/  FMUL.FTZ R5, R4, 1.1920928955078125e-07 ;  /* 0x3400000004057820 */ /* 0x000fc80000410000 */
[----:B------:R-:W-:-:S07]  /*5ee0*/  FMUL.FTZ R0, R8, R5 ;  /* 0x0000000508007220 */ /* 0x000fce0000410000 */
.L_x_29947:
[----:B------:R-:W-:Y:S05]  /*5ef0*/  BSYNC B0 ;  /* 0x0000000000007941 */ /* 0x000fea0003800000 */
.L_x_29946:
[C---:B------:R-:W-:Y:S01]  /*5f00*/  FSETP.GTU.FTZ.AND P0, PT, |R0|.reuse, +INF , PT ;  /* 0x7f8000000000780b */ /* 0x040fe20003f1c200 */
[----:B------:R-:W1:Y:S01]  /*5f10*/  LDC.U8 R4, c[0x0][0x424] ;  /* 0x00010900ff047b82 */ /* 0x000e620000000000 */
[----:B------:R-:W-:Y:S02]  /*5f20*/  LOP3.LUT R3, R0, 0x80000000, R3, 0xb8, !PT ;  /* 0x8000000000037812 */ /* 0x000fe400078eb803 */
[----:B------:R-:W-:Y:S02]  /*5f30*/  FSETP.GEU.FTZ.AND P2, PT, R2, RZ, PT ;  /* 0x000000ff0200720b */ /* 0x000fe40003f5e000 */
[----:B------:R-:W-:-:S04]  /*5f40*/  FSEL R3, R0, R3, P0 ;  /* 0x0000000300037208 */ /* 0x000fc80000000000 */
[C---:B------:R-:W-:Y:S02]  /*5f50*/  FSETP.NEU.FTZ.AND P0, PT, R3.reuse, RZ, PT ;  /* 0x000000ff0300720b */ /* 0x040fe40003f1d000 */
[----:B------:R-:W-:-:S04]  /*5f60*/  FSETP.GEU.FTZ.AND P1, PT, R3, RZ, PT ;  /* 0x000000ff0300720b */ /* 0x000fc80003f3e000 */
[----:B------:R-:W-:Y:S02]  /*5f70*/  PLOP3.LUT P0, PT, P0, P1, P2, 0x9f, 0x0 ;  /* 0x000000000000781c */ /* 0x000fe40000703327 */
[----:B-1----:R-:W-:-:S11]  /*5f80*/  PRMT R0, R4, 0x9910, RZ ;  /* 0x0000991004007816 */ /* 0x002fd600000000ff */
[----:B------:R-:W-:Y:S01]  /*5f90*/  @!P0 FADD.FTZ R3, R2, R3 ;  /* 0x0000000302038221 */ /* 0x000fe20000010000 */
[----:B------:R-:W-:-:S05]  /*5fa0*/  ISETP.GT.AND P0, PT, R0, 0x9, PT ;  /* 0x000000090000780c */ /* 0x000fca0003f04270 */
[----:B------:R-:W1:Y:S08]  /*5fb0*/  F2F.BF16.F32 R3, R3 ;  /* 0x0000000300037304 */ /* 0x000e700000202000 */
        /* <DEDUP_REMOVED lines=10> */
[----:B------:R-:W1:Y:S02]  /*6060*/  F2I.FTZ.TRUNC.NTZ R3, R0 ;  /* 0x0000000000037305 */ /* 0x000e64000021f100 */
[----:B-1----:R4:W-:Y:S01]  /*6070*/  STG.E.U8 desc[UR36][R16.64], R3 ;  /* 0x0000000310007986 */ /* 0x0029e2000c101124 */
[----:B------:R-:W-:Y:S05]  /*6080*/  BRA `(.L_x_29960) ;  /* 0x0000000c00947947 */ /* 0x000fea0003800000 */
.L_x_29958:
[----:B-1----:R-:W-:-:S06]  /*6090*/  IMAD.U32 R3, R3, 0x10000, RZ ;  /* 0x0001000003037824 */ /* 0x002fcc00078e00ff */
[----:B------:R-:W1:Y:S02]  /*60a0*/  F2I.S64.TRUNC R2, R3 ;  /* 0x0000000300027311 */ /* 0x000e64000020d900 */
[----:B-1----:R1:W-:Y:S01]  /*60b0*/  STG.E.U8 desc[UR36][R16.64], R2 ;  /* 0x0000000210007986 */ /* 0x0023e2000c101124 */
[----:B------:R-:W-:Y:S05]  /*60c0*/  BRA `(.L_x_29960) ;  /* 0x0000000c00847947 */ /* 0x000fea0003800000 */
.L_x_29957:
[----:B------:R-:W-:-:S13]  /*60d0*/  ISETP.NE.AND P0, PT, R0, 0x2, PT ;  /* 0x000000020000780c */ /* 0x000fda0003f05270 */
[----:B------:R-:W-:Y:S05]  /*60e0*/  @!P0 BRA `(.L_x_29961) ;  /* 0x0000000000308947 */ /* 0x000fea0003800000 */
[----:B------:R-:W-:-:S13]  /*60f0*/  ISETP.NE.AND P0, PT, R0, 0x3, PT ;  /* 0x000000030000780c */ /* 0x000fda0003f05270 */
[----:B------:R-:W-:Y:S05]  /*6100*/  @!P0 BRA `(.L_x_29962) ;  /* 0x0000000000188947 */ /* 0x000fea0003800000 */
[----:B------:R-:W-:-:S13]  /*6110*/  ISETP.NE.AND P0, PT, R0, 0x4, PT ;  /* 0x000000040000780c */ /* 0x000fda0003f05270 */
[----:B------:R-:W-:Y:S05]  /*6120*/  @P0 BRA `(.L_x_29959) ;  /* 0x0000000c000c0947 */ /* 0x000fea0003800000 */
[----:B-1----:R-:W-:-:S06]  /*6130*/  IMAD.U32 R3, R3, 0x10000, RZ ;  /* 0x0001000003037824 */ /* 0x002fcc00078e00ff */
[----:B------:R-:W1:Y:S02]  /*6140*/  F2I.S64.TRUNC R2, R3 ;  /* 0x0000000300027311 */ /* 0x000e64000020d900 */
[----:B-1----:R2:W-:Y:S01]  /*6150*/  STG.E.64 desc[UR36][R16.64], R2 ;  /* 0x0000000210007986 */ /* 0x0025e2000c101b24 */
[----:B------:R-:W-:Y:S05]  /*6160*/  BRA `(.L_x_29960) ;  /* 0x0000000c005c7947 */ /* 0x000fea0003800000 */
.L_x_29962:
[----:B-1----:R-:W-:-:S06]  /*6170*/  IMAD.U32 R3, R3, 0x10000, RZ ;  /* 0x0001000003037824 */ /* 0x002fcc00078e00ff */
[----:B------:R-:W1:Y:S02]  /*6180*/  F2I.FTZ.TRUNC.NTZ R3, R3 ;  /* 0x0000000300037305 */ /* 0x000e64000021f100 */
[----:B-1----:R3:W-:Y:S01]  /*6190*/  STG.E desc[UR36][R16.64], R3 ;  /* 0x0000000310007986 */ /* 0x0027e2000c101924 */
[----:B------:R-:W-:Y:S05]  /*61a0*/  BRA `(.L_x_29960) ;  /* 0x0000000c004c7947 */ /* 0x000fea0003800000 */
.L_x_29961:
[----:B-1----:R-:W-:-:S06]  /*61b0*/  IMAD.U32 R3, R3, 0x10000, RZ ;  /* 0x0001000003037824 */ /* 0x002fcc00078e00ff */
[----:B------:R-:W1:Y:S02]  /*61c0*/  F2I.FTZ.TRUNC.NTZ R3, R3 ;  /* 0x0000000300037305 */ /* 0x000e64000021f100 */
[----:B-1----:R1:W-:Y:S01]  /*61d0*/  STG.E.U16 desc[UR36][R16.64], R3 ;  /* 0x0000000310007986 */ /* 0x0023e2000c101524 */
[----:B------:R-:W-:Y:S05]  /*61e0*/  BRA `(.L_x_29960) ;  /* 0x0000000c003c7947 */ /* 0x000fea0003800000 */
.L_x_29956:
        /* <DEDUP_REMOVED lines=9> */
.L_x_29964:
[----:B-1----:R-:W-:-:S05]  /*6280*/  IMAD.U32 R0, R3, 0x10000, RZ ;  /* 0x0001000003007824 */ /* 0x002fca00078e00ff */
[----:B------:R-:W-:-:S05]  /*6290*/  F2FP.F16.F32.PACK_AB R0, RZ, R0 ;  /* 0x00000000ff00723e */ /* 0x000fca00000000ff */
[----:B------:R1:W-:Y:S01]  /*62a0*/  STG.E.U16 desc[UR36][R16.64], R0 ;  /* 0x0000000010007986 */ /* 0x0003e2000c101524 */
[----:B------:R-:W-:Y:S05]  /*62b0*/  BRA `(.L_x_29960) ;  /* 0x0000000c00087947 */ /* 0x000fea0003800000 */
.L_x_29963:
        /* <DEDUP_REMOVED lines=10> */
.L_x_29966:
[----:B-1----:R-:W-:-:S05]  /*6360*/  IMAD.U32 R3, R3, 0x10000, RZ ;  /* 0x0001000003037824 */ /* 0x002fca00078e00ff */
[----:B------:R-:W-:-:S04]  /*6370*/  F2FP.F16.F32.PACK_AB R3, RZ, R3 ;  /* 0x00000003ff03723e */ /* 0x000fc800000000ff */
[----:B------:R-:W-:-:S05]  /*6380*/  PRMT R3, R3, 0x5410, RZ ;  /* 0x0000541003037816 */ /* 0x000fca00000000ff */
[----:B------:R1:W-:Y:S01]  /*6390*/  STG.E desc[UR36][R16.64], R3 ;  /* 0x0000000310007986 */ /* 0x0003e2000c101924 */
[----:B------:R-:W-:Y:S05]  /*63a0*/  BRA `(.L_x_29960) ;  /* 0x0000000800cc7947 */ /* 0x000fea0003800000 */
.L_x_29965:
[----:B-1----:R-:W-:-:S04]  /*63b0*/  IMAD.U32 R2, R3, 0x10000, RZ ;  /* 0x0001000003027824 */ /* 0x002fc800078e00ff */
[----:B------:R-:W-:-:S06]  /*63c0*/  FMUL.FTZ R2, R2, 1 ;  /* 0x3f80000002027820 */ /* 0x000fcc0000410000 */
[----:B------:R-:W1:Y:S02]  /*63d0*/  F2F.F64.F32 R2, R2 ;  /* 0x0000000200027310 */ /* 0x000e640000201800 */
[----:B-1----:R1:W-:Y:S01]  /*63e0*/  STG.E.64 desc[UR36][R16.64], R2 ;  /* 0x0000000210007986 */ /* 0x0023e2000c101b24 */
[----:B------:R-:W-:Y:S05]  /*63f0*/  BRA `(.L_x_29960) ;  /* 0x0000000800b87947 */ /* 0x000fea0003800000 */
.L_x_29955:
        /* <DEDUP_REMOVED lines=13> */
.L_x_29969:
[----:B-1----:R-:W-:Y:S01]  /*64d0*/  IMAD.U32 R3, R3, 0x10000, RZ ;  /* 0x0001000003037824 */ /* 0x002fe200078e00ff */
[----:B------:R-:W-:-:S03]  /*64e0*/  CS2R R6, SRZ ;  /* 0x0000000000067805 */ /* 0x000fc6000001ff00 */
[----:B------:R-:W-:-:S04]  /*64f0*/  FMUL.FTZ R3, R3, 1 ;  /* 0x3f80000003037820 */ /* 0x000fc80000410000 */
[----:B------:R-:W1:Y:S02]  /*6500*/  F2F.F64.F32 R4, R3 ;  /* 0x0000000300047310 */ /* 0x000e640000201800 */
[----:B-1----:R1:W-:Y:S01]  /*6510*/  STG.E.128 desc[UR36][R16.64], R4 ;  /* 0x0000000410007986 */ /* 0x0023e2000c101d24 */
[----:B------:R-:W-:Y:S05]  /*6520*/  BRA `(.L_x_29960) ;  /* 0x00000008006c7947 */ /* 0x000fea0003800000 */
.L_x_29968:
        /* <DEDUP_REMOVED lines=21> */
.L_x_29973:
[----:B------:R-:W-:Y:S05]  /*6680*/  BSYNC B0 ;  /* 0x0000000000007941 */ /* 0x000fea0003800000 */
.L_x_29972:
[----:B------:R-:W-:-:S05]  /*6690*/  LOP3.LUT R3, R0, R3, RZ, 0xfc, !PT ;  /* 0x0000000300037212 */ /* 0x000fca00078efcff */
[----:B------:R1:W-:Y:S01]  /*66a0*/  STG.E.U8 desc[UR36][R16.64], R3 ;  /* 0x0000000310007986 */ /* 0x0003e2000c101124 */
[----:B------:R-:W-:Y:S05]  /*66b0*/  BRA `(.L_x_29960) ;  /* 0x0000000800087947 */ /* 0x000fea0003800000 */
.L_x_29971:
        /* <DEDUP_REMOVED lines=13> */
.L_x_29975:
[----:B------:R-:W-:Y:S01]  /*6790*/  IMAD.MOV.U32 R0, RZ, RZ, 0x7f ;  /* 0x0000007fff007424 */ /* 0x000fe200078e00ff */
[----:B------:R-:W-:-:S04]  /*67a0*/  ISETP.GT.U32.AND P0, PT, R2, 0x7f800000, PT ;  /* 0x7f8000000200780c */ /* 0x000fc80003f04070 */
[----:B------:R-:W-:-:S09]  /*67b0*/  SEL R0, R0, 0x7c, P0 ;  /* 0x0000007c00007807 */ /* 0x000fd20000000000 */
.L_x_29976:
[----:B------:R-:W-:Y:S05]  /*67c0*/  BSYNC B0 ;  /* 0x0000000000007941 */ /* 0x000fea0003800000 */
.L_x_29974:
[----:B------:R-:W-:-:S04]  /*67d0*/  LOP3.LUT R2, R3, 0x80000000, RZ, 0xc0, !PT ;  /* 0x8000000003027812 */ /* 0x000fc800078ec0ff */
[----:B------:R-:W-:-:S04]  /*67e0*/  SHF.R.U32.HI R3, RZ, 0x18, R2 ;  /* 0x00000018ff037819 */ /* 0x000fc80000011602 */
[----:B------:R-:W-:-:S05]  /*67f0*/  LOP3.LUT R3, R0, R3, RZ, 0xfc, !PT ;  /* 0x0000000300037212 */ /* 0x000fca00078efcff */
[----:B------:R1:W-:Y:S01]  /*6800*/  STG.E.U8 desc[UR36][R16.64], R3 ;  /* 0x0000000310007986 */ /* 0x0003e2000c101124 */
[----:B------:R-:W-:Y:S05]  /*6810*/  BRA `(.L_x_29960) ;  /* 0x0000000400b07947 */ /* 0x000fea0003800000 */
.L_x_29970:
[----:B-1----:R1:W-:Y:S01]  /*6820*/  STG.E.U16 desc[UR36][R16.64], R3 ;  /* 0x0000000310007986 */ /* 0x0023e2000c101524 */
[----:B------:R-:W-:Y:S05]  /*6830*/  BRA `(.L_x_29960) ;  /* 0x0000000400a87947 */ /* 0x000fea0003800000 */
.L_x_29967:
        /* <DEDUP_REMOVED lines=9> */
[----:B------:R-:W1:Y:S02]  /*68d0*/  F2I.FTZ.U32.TRUNC.NTZ R3, R3 ;  /* 0x0000000300037305 */ /* 0x000e64000021f000 */
[----:B-1----:R1:W-:Y:S01]  /*68e0*/  STG.E.U16 desc[UR36][R16.64], R3 ;  /* 0x0000000310007986 */ /* 0x0023e2000c101524 */
[----:B------:R-:W-:Y:S05]  /*68f0*/  BRA `(.L_x_29960) ;  /* 0x0000000400787947 */ /* 0x000fea0003800000 */
.L_x_29979:
        /* <DEDUP_REMOVED lines=17> */
.L_x_29982:
[----:B------:R-:W-:-:S04]  /*6a10*/  LOP3.LUT R2, R3, 0x80000000, RZ, 0xc0, !PT ;  /* 0x8000000003027812 */ /* 0x000fc800078ec0ff */
[----:B------:R-:W-:-:S04]  /*6a20*/  SHF.R.U32.HI R3, RZ, 0x18, R2 ;  /* 0x00000018ff037819 */ /* 0x000fc80000011602 */
[----:B------:R-:W-:-:S04]  /*6a30*/  LOP3.LUT R0, R0, R3, RZ, 0xfc, !PT ;  /* 0x0000000300007212 */ /* 0x000fc800078efcff */
[----:B------:R-:W-:-:S07]  /*6a40*/  PRMT R8, R0, 0x7610, R8 ;  /* 0x0000761000087816 */ /* 0x000fce0000000008 */
.L_x_29981:
[----:B------:R-:W-:Y:S05]  /*6a50*/  BSYNC B0 ;  /* 0x0000000000007941 */ /* 0x000fea0003800000 */
.L_x_29980:
[----:B------:R1:W-:Y:S01]  /*6a60*/  STG.E.U8 desc[UR36][R16.64], R8 ;  /* 0x0000000810007986 */ /* 0x0003e2000c101124 */
[----:B------:R-:W-:Y:S05]  /*6a70*/  BRA `(.L_x_29960) ;  /* 0x0000000400187947 */ /* 0x000fea0003800000 */
.L_x_29978:
        /* <DEDUP_REMOVED lines=17> */
.L_x_29985:
[----:B------:R-:W-:-:S04]  /*6b90*/  LOP3.LUT R2, R3, 0x80000000, RZ, 0xc0, !PT ;  /* 0x8000000003027812 */ /* 0x000fc800078ec0ff */
[----:B------:R-:W-:-:S04]  /*6ba0*/  SHF.R.U32.HI R3, RZ, 0x18, R2 ;  /* 0x00000018ff037819 */ /* 0x000fc80000011602 */
[----:B------:R-:W-:-:S04]  /*6bb0*/  LOP3.LUT R0, R0, R3, RZ, 0xfc, !PT ;  /* 0x0000000300007212 */ /* 0x000fc800078efcff */
[----:B------:R-:W-:-:S07]  /*6bc0*/  PRMT R8, R0, 0x7610, R8 ;  /* 0x0000761000087816 */ /* 0x000fce0000000008 */
.L_x_29984:
[----:B------:R-:W-:Y:S05]  /*6bd0*/  BSYNC B0 ;  /* 0x0000000000007941 */ /* 0x000fea0003800000 */
.L_x_29983:
[----:B------:R1:W-:Y:S01]  /*6be0*/  STG.E.U8 desc[UR36][R16.64], R8 ;  /* 0x0000000810007986 */ /* 0x0003e2000c101124 */
[----:B------:R-:W-:Y:S05]  /*6bf0*/  BRA `(.L_x_29960) ;  /* 0x0000000000b87947 */ /* 0x000fea0003800000 */
.L_x_29977:
        /* <DEDUP_REMOVED lines=22> */
.L_x_29959:
[----:B------:R-:W-:Y:S01]  /*6d60*/  MOV R0, 0x0 ;  /* 0x0000000000007802 */ /* 0x000fe20000000f00 */
[----:B------:R-:W-:Y:S01]  /*6d70*/  ULDC.64 UR4, c[0x4][0x178] ;  /* 0x01005e0000047ab9 */ /* 0x000fe20000000a00 */
[----:B------:R-:W-:Y:S01]  /*6d80*/  ULDC.64 UR6, c[0x4][0x90] ;  /* 0x0100240000067ab9 */ /* 0x000fe20000000a00 */
[----:B------:R-:W-:Y:S01]  /*6d90*/  IMAD.U32 R4, RZ, RZ, UR4 ;  /* 0x00000004ff047e24 */ /* 0x000fe2000f8e00ff */
[----:B-1----:R1:W2:Y:S01]  /*6da0*/  LDC.64 R2, c[0x4][R0] ;  /* 0x0100000000027b82 */ /* 0x0022a20000000a00 */
        /* <DEDUP_REMOVED lines=11> */
.L_x_29988:
[----:B------:R-:W-:Y:S05]  /*6e60*/  BRA `(.L_x_29960) ;  /* 0x00000000001c7947 */ /* 0x000fea0003800000 */
.L_x_29987:
[----:B-1----:R-:W-:-:S06]  /*6e70*/  IMAD.U32 R3, R3, 0x10000, RZ ;  /* 0x0001000003037824 */ /* 0x002fcc00078e00ff */
[----:B------:R-:W1:Y:S02]  /*6e80*/  F2I.U64.TRUNC R2, R3 ;  /* 0x0000000300027311 */ /* 0x000e64000020d800 */
[----:B-1----:R1:W-:Y:S01]  /*6e90*/  STG.E.64 desc[UR36][R16.64], R2 ;  /* 0x0000000210007986 */ /* 0x0023e2000c101b24 */
[----:B------:R-:W-:Y:S05]  /*6ea0*/  BRA `(.L_x_29960) ;  /* 0x00000000000c7947 */ /* 0x000fea0003800000 */
.L_x_29986:
[----:B-1----:R-:W-:-:S06]  /*6eb0*/  IMAD.U32 R3, R3, 0x10000, RZ ;  /* 0x0001000003037824 */ /* 0x002fcc00078e00ff */
[----:B------:R-:W1:Y:S02]  /*6ec0*/  F2I.FTZ.U32.TRUNC.NTZ R3, R3 ;  /* 0x0000000300037305 */ /* 0x000e64000021f000 */
[----:B-1----:R1:W-:Y:S02]  /*6ed0*/  STG.E desc[UR36][R16.64], R3 ;  /* 0x0000000310007986 */ /* 0x0023e4000c101924 */
.L_x_29960:
[----:B------:R-:W-:-:S07]  /*6ee0*/  VIADD R23, R23, 0x80 ;  /* 0x0000008017177836 */ /* 0x000fce0000000000 */
.L_x_29911:
[----:B------:R-:W-:Y:S05]  /*6ef0*/  BSYNC B6 ;  /* 0x0000000000067941 */ /* 0x000fea0003800000 */
.L_x_29910:
        /* <DEDUP_REMOVED lines=307> */
.L_x_29991:
        /* <DEDUP_REMOVED lines=22> */
.L_x_29995:
[----:B------:R-:W2:Y:S02]  /*8390*/  LDG.E.U8 R2, desc[UR36][R2.64] ;  /* 0x0000002402027981 */ /* 0x000ea4000c1e1100 */
[----:B--2---:R-:W-:-:S04]  /*83a0*/  I2FP.F32.U32 R0, R2 ;  /* 0x0000000200007245 */ /* 0x004fc80000201000 */
[----:B------:R-:W-:Y:S01]  /*83b0*/  F2FP.BF16.F32.PACK_AB R0, RZ, R0 ;  /* 0x00000000ff00723e */ /* 0x000fe200000010ff */
[----:B------:R-:W-:Y:S06]  /*83c0*/  BRA `(.L_x_29997) ;  /* 0x0000000c00907947 */ /* 0x000fec0003800000 */
.L_x_29994:
        /* <DEDUP_REMOVED lines=10> */
.L_x_29999:
[----:B------:R-:W2:Y:S02]  /*8470*/  LDG.E R2, desc[UR36][R2.64] ;  /* 0x0000002402027981 */ /* 0x000ea4000c1e1900 */
[----:B--2---:R-:W-:-:S04]  /*8480*/  I2FP.F32.S32 R0, R2 ;  /* 0x0000000200007245 */ /* 0x004fc80000201400 */
[----:B------:R-:W-:Y:S01]  /*8490*/  F2FP.BF16.F32.PACK_AB R0, RZ, R0 ;  /* 0x00000000ff00723e */ /* 0x000fe200000010ff */
[----:B------:R-:W-:Y:S06]  /*84a0*/  BRA `(.L_x_29997) ;  /* 0x0000000c00587947 */ /* 0x000fec0003800000 */
.L_x_29998:
[----:B------:R-:W2:Y:S02]  /*84b0*/  LDG.E.U16 R2, desc[UR36][R2.64] ;  /* 0x0000002402027981 */ /* 0x000ea4000c1e1500 */
[----:B--2---:R-:W0:Y:S02]  /*84c0*/  I2F.S16 R0, R2 ;  /* 0x0000000200007306 */ /* 0x004e240000101400 */
[----:B0-----:R-:W-:Y:S01]  /*84d0*/  F2FP.BF16.F32.PACK_AB R0, RZ, R0 ;  /* 0x00000000ff00723e */ /* 0x001fe200000010ff */
[----:B------:R-:W-:Y:S06]  /*84e0*/  BRA `(.L_x_29997) ;  /* 0x0000000c00487947 */ /* 0x000fec0003800000 */
.L_x_29993:
        /* <DEDUP_REMOVED lines=9> */
.L_x_30001:
[----:B------:R-:W2:Y:S02]  /*8580*/  LDG.E.U16 R0, desc[UR36][R2.64] ;  /* 0x0000002402007981 */ /* 0x000ea4000c1e1500 */
[----:B--2---:R-:W-:-:S05]  /*8590*/  HADD2.F32 R0, -RZ, R0.H0_H0 ;  /* 0x20000000ff007230 */ /* 0x004fca0000004100 */
[----:B------:R-:W-:Y:S01]  /*85a0*/  F2FP.BF16.F32.PACK_AB R0, RZ, R0 ;  /* 0x00000000ff00723e */ /* 0x000fe200000010ff */
[----:B------:R-:W-:Y:S06]  /*85b0*/  BRA `(.L_x_29997) ;  /* 0x0000000c00147947 */ /* 0x000fec0003800000 */
.L_x_30000:
        /* <DEDUP_REMOVED lines=9> */
.L_x_30003:
[----:B------:R-:W2:Y:S02]  /*8650*/  LDG.E.U16 R2, desc[UR36][R2.64] ;  /* 0x0000002402027981 */ /* 0x000ea4000c1e1500 */
[----:B--2---:R-:W-:-:S05]  /*8660*/  HADD2.F32 R0, -RZ, R2.H0_H0 ;  /* 0x20000002ff007230 */ /* 0x004fca0000004100 */
[----:B------:R-:W-:Y:S01]  /*8670*/  F2FP.BF16.F32.PACK_AB R0, RZ, R0 ;  /* 0x00000000ff00723e */ /* 0x000fe200000010ff */
[----:B------:R-:W-:Y:S06]  /*8680*/  BRA `(.L_x_29997) ;  /* 0x0000000800e07947 */ /* 0x000fec0003800000 */
.L_x_30002:
        /* <DEDUP_REMOVED lines=8> */
.L_x_29992:
        /* <DEDUP_REMOVED lines=13> */
.L_x_30006:
        /* <DEDUP_REMOVED lines=8> */
.L_x_30005:
        /* <DEDUP_REMOVED lines=28> */
.L_x_30008:
        /* <DEDUP_REMOVED lines=15> */
.L_x_30007:
[----:B------:R0:W5:Y:S01]  /*8b10*/  LDG.E.U16 R0, desc[UR36][R2.64] ;  /* 0x0000002402007981 */ /* 0x000162000c1e1500 */
[----:B------:R-:W-:Y:S05]  /*8b20*/  BRA `(.L_x_29997) ;  /* 0x0000000400b87947 */ /* 0x000fea0003800000 */
.L_x_30004:
        /* <DEDUP_REMOVED lines=12> */
.L_x_30011:
        /* <DEDUP_REMOVED lines=21> */
.L_x_30015:
[----:B------:R-:W-:Y:S05]  /*8d40*/  BSYNC B1 ;  /* 0x0000000000017941 */ /* 0x000fea0003800000 */
.L_x_30014:
[----:B------:R-:W-:Y:S01]  /*8d50*/  LEA R3, R0, 0x3b800000, 0x17 ;  /* 0x3b80000000037811 */ /* 0x000fe200078eb8ff */
[----:B------:R-:W-:-:S05]  /*8d60*/  IMAD.SHL.U32 R0, R2, 0x100000, RZ ;  /* 0x0010000002007824 */ /* 0x000fca00078e00ff */
[----:B------:R-:W-:-:S07]  /*8d70*/  LOP3.LUT R0, R3, R0, R4, 0xfe, !PT ;  /* 0x0000000003007212 */ /* 0x000fce00078efe04 */
.L_x_30013:
[----:B------:R-:W-:Y:S05]  /*8d80*/  BSYNC B0 ;  /* 0x0000000000007941 */ /* 0x000fea0003800000 */
.L_x_30012:
[----:B------:R-:W-:Y:S01]  /*8d90*/  F2FP.BF16.F32.PACK_AB R0, RZ, R0 ;  /* 0x00000000ff00723e */ /* 0x000fe200000010ff */
[----:B------:R-:W-:Y:S06]  /*8da0*/  BRA `(.L_x_29997) ;  /* 0x0000000400187947 */ /* 0x000fec0003800000 */
.L_x_30010:
        /* <DEDUP_REMOVED lines=21> */
.L_x_30019:
[----:B------:R-:W-:Y:S05]  /*8f00*/  BSYNC B1 ;  /* 0x0000000000017941 */ /* 0x000fea0003800000 */
.L_x_30018:
[----:B------:R-:W-:Y:S01]  /*8f10*/  LEA R3, R0, 0x37800000, 0x17 ;  /* 0x3780000000037811 */ /* 0x000fe200078eb8ff */
[----:B------:R-:W-:-:S05]  /*8f20*/  IMAD.SHL.U32 R0, R2, 0x200000, RZ ;  /* 0x0020000002007824 */ /* 0x000fca00078e00ff */
[----:B------:R-:W-:-:S07]  /*8f30*/  LOP3.LUT R0, R3, R0, R4, 0xfe, !PT ;  /* 0x0000000003007212 */ /* 0x000fce00078efe04 */
.L_x_30017:
[----:B------:R-:W-:Y:S05]  /*8f40*/  BSYNC B0 ;  /* 0x0000000000007941 */ /* 0x000fea0003800000 */
.L_x_30016:
[----:B------:R-:W-:Y:S01]  /*8f50*/  F2FP.BF16.F32.PACK_AB R0, RZ, R0 ;  /* 0x00000000ff00723e */ /* 0x000fe200000010ff */
[----:B------:R-:W-:Y:S06]  /*8f60*/  BRA `(.L_x_29997) ;  /* 0x0000000000a87947 */ /* 0x000fec0003800000 */
.L_x_30009:
        /* <DEDUP_REMOVED lines=14> */
.L_x_30023:
[----:B------:R-:W-:Y:S05]  /*9050*/  BSYNC B0 ;  /* 0x0000000000007941 */ /* 0x000fea0003800000 */
.L_x_30022:
[----:B------:R-:W-:Y:S01]  /*9060*/  F2FP.BF16.F32.PACK_AB R0, RZ, R0 ;  /* 0x00000000ff00723e */ /* 0x000fe200000010ff */
[----:B------:R-:W-:Y:S06]  /*9070*/  BRA `(.L_x_29997) ;  /* 0x0000000000647947 */ /* 0x000fec0003800000 */
.L_x_29996:
        /* <DEDUP_REMOVED lines=16> */
.L_x_30024:
[----:B------:R-:W-:Y:S01]  /*9180*/  PRMT R0, RZ, 0x7610, R0 ;  /* 0x00007610ff007816 */ /* 0x000fe20000000000 */
[----:B------:R-:W-:Y:S06]  /*9190*/  BRA `(.L_x_29997) ;  /* 0x00000000001c7947 */ /* 0x000fec0003800000 */
.L_x_30021:
[----:B------:R-:W2:Y:S02]  /*91a0*/  LDG.E.64 R2, desc[UR36][R2.64] ;  /* 0x0000002402027981 */ /* 0x000ea4000c1e1b00 */
[----:B--2---:R-:W0:Y:S02]  /*91b0*/  I2F.U64 R0, R2 ;  /* 0x0000000200007312 */ /* 0x004e240000301000 */
[----:B0-----:R-:W-:Y:S01]  /*91c0*/  F2FP.BF16.F32.PACK_AB R0, RZ, R0 ;  /* 0x00000000ff00723e */ /* 0x001fe200000010ff */
[----:B------:R-:W-:Y:S06]  /*91d0*/  BRA `(.L_x_29997) ;  /* 0x00000000000c7947 */ /* 0x000fec0003800000 */
.L_x_30020:
[----:B------:R-:W2:Y:S02]  /*91e0*/  LDG.E R2, desc[UR36][R2.64] ;  /* 0x0000002402027981 */ /* 0x000ea4000c1e1900 */
[----:B--2---:R-:W-:-:S04]  /*91f0*/  I2FP.F32.U32 R0, R2 ;  /* 0x0000000200007245 */ /* 0x004fc80000201000 */
[----:B------:R-:W-:-:S07]  /*9200*/  F2FP.BF16.F32.PACK_AB R0, RZ, R0 ;  /* 0x00000000ff00723e */ /* 0x000fce00000010ff */
.L_x_29997:
        /* <DEDUP_REMOVED lines=30> */
.L_x_30030:
[----:B------:R-:W-:Y:S01]  /*93f0*/  FSETP.GEU.FTZ.AND P0, PT, R7, -R6, PT ;  /* 0x800000060700720b */ /* 0x000fe20003f1e000 */
[----:B------:R-:W-:-:S12]  /*9400*/  FADD.FTZ R5, R5, -1 ;  /* 0xbf80000005057421 */ /* 0x000fd80000010000 */
[----:B------:R-:W-:-:S07]  /*9410*/  @!P0 FADD.FTZ R5, R5, -1 ;  /* 0xbf80000005058421 */ /* 0x000fce0000010000 */
.L_x_30029:
[----:B------:R-:W-:Y:S05]  /*9420*/  BSYNC B1 ;  /* 0x0000000000017941 */ /* 0x000fea0003800000 */
.L_x_30028:
[----:B------:R-:W-:Y:S01]  /*9430*/  FFMA.FTZ R0, -R6, R5, R0 ;  /* 0x0000000506007223 */ /* 0x000fe20000010100 */
[----:B------:R-:W-:Y:S06]  /*9440*/  BRA `(.L_x_30026) ;  /* 0x00000000007c7947 */ /* 0x000fec0003800000 */
.L_x_30027:
        /* <DEDUP_REMOVED lines=15> */
.L_x_30033:
        /* <DEDUP_REMOVED lines=13> */
.L_x_30032:
[----:B------:R-:W-:Y:S05]  /*9610*/  BSYNC B1 ;  /* 0x0000000000017941 */ /* 0x000fea0003800000 */
.L_x_30031:
[----:B------:R-:W-:-:S04]  /*9620*/  FMUL.FTZ R5, R4, 1.1920928955078125e-07 ;  /* 0x3400000004057820 */ /* 0x000fc80000410000 */
[----:B------:R-:W-:-:S07]  /*9630*/  FMUL.FTZ R0, R8, R5 ;  /* 0x0000000508007220 */ /* 0x000fce0000410000 */
.L_x_30026:
[----:B------:R-:W-:Y:S05]  /*9640*/  BSYNC B0 ;  /* 0x0000000000007941 */ /* 0x000fea0003800000 */
.L_x_30025:
        /* <DEDUP_REMOVED lines=25> */
.L_x_30037:
[----:B-1----:R-:W-:-:S06]  /*97e0*/  IMAD.U32 R3, R3, 0x10000, RZ ;  /* 0x0001000003037824 */ /* 0x002fcc00078e00ff */
[----:B------:R-:W1:Y:S02]  /*97f0*/  F2I.S64.TRUNC R2, R3 ;  /* 0x0000000300027311 */ /* 0x000e64000020d900 */
[----:B-1----:R1:W-:Y:S01]  /*9800*/  STG.E.U8 desc[UR36][R16.64], R2 ;  /* 0x0000000210007986 */ /* 0x0023e2000c101124 */
[----:B------:R-:W-:Y:S05]  /*9810*/  BRA `(.L_x_30039) ;  /* 0x0000000c00847947 */ /* 0x000fea0003800000 */
.L_x_30036:
        /* <DEDUP_REMOVED lines=10> */
.L_x_30041:
[----:B-1----:R-:W-:-:S06]  /*98c0*/  IMAD.U32 R3, R3, 0x10000, RZ ;  /* 0x0001000003037824 */ /* 0x002fcc00078e00ff */
[----:B------:R-:W1:Y:S02]  /*98d0*/  F2I.FTZ.TRUNC.NTZ R3, R3 ;  /* 0x0000000300037305 */ /* 0x000e64000021f100 */
[----:B-1----:R3:W-:Y:S01]  /*98e0*/  STG.E desc[UR36][R16.64], R3 ;  /* 0x0000000310007986 */ /* 0x0027e2000c101924 */
[----:B------:R-:W-:Y:S05]  /*98f0*/  BRA `(.L_x_30039) ;  /* 0x0000000c004c7947 */ /* 0x000fea0003800000 */
.L_x_30040:
[----:B-1----:R-:W-:-:S06]  /*9900*/  IMAD.U32 R3, R3, 0x10000, RZ ;  /* 0x0001000003037824 */ /* 0x002fcc00078e00ff */
[----:B------:R-:W1:Y:S02]  /*9910*/  F2I.FTZ.TRUNC.NTZ R3, R3 ;  /* 0x0000000300037305 */ /* 0x000e64000021f100 */
[----:B-1----:R1:W-:Y:S01]  /*9920*/  STG.E.U16 desc[UR36][R16.64], R3 ;  /* 0x0000000310007986 */ /* 0x0023e2000c101524 */
[----:B------:R-:W-:Y:S05]  /*9930*/  BRA `(.L_x_30039) ;  /* 0x0000000c003c7947 */ /* 0x000fea0003800000 */
.L_x_30035:
        /* <DEDUP_REMOVED lines=9> */
.L_x_30043:
[----:B-1----:R-:W-:-:S05]  /*99d0*/  IMAD.U32 R0, R3, 0x10000, RZ ;  /* 0x0001000003007824 */ /* 0x002fca00078e00ff */
[----:B------:R-:W-:-:S05]  /*99e0*/  F2FP.F16.F32.PACK_AB R0, RZ, R0 ;  /* 0x00000000ff00723e */ /* 0x000fca00000000ff */
[----:B------:R1:W-:Y:S01]  /*99f0*/  STG.E.U16 desc[UR36][R16.64], R0 ;  /* 0x0000000010007986 */ /* 0x0003e2000c101524 */
[----:B------:R-:W-:Y:S05]  /*9a00*/  BRA `(.L_x_30039) ;  /* 0x0000000c00087947 */ /* 0x000fea0003800000 */
.L_x_30042:
        /* <DEDUP_REMOVED lines=10> */
.L_x_30045:
[----:B-1----:R-:W-:-:S05]  /*9ab0*/  IMAD.U32 R3, R3, 0x10000, RZ ;  /* 0x0001000003037824 */ /* 0x002fca00078e00ff */
[----:B------:R-:W-:-:S04]  /*9ac0*/  F2FP.F16.F32.PACK_AB R3, RZ, R3 ;  /* 0x00000003ff03723e */ /* 0x000fc800000000ff */
[----:B------:R-:W-:-:S05]  /*9ad0*/  PRMT R3, R3, 0x5410, RZ ;  /* 0x0000541003037816 */ /* 0x000fca00000000ff */
[----:B------:R1:W-:Y:S01]  /*9ae0*/  STG.E desc[UR36][R16.64], R3 ;  /* 0x0000000310007986 */ /* 0x0003e2000c101924 */
[----:B------:R-:W-:Y:S05]  /*9af0*/  BRA `(.L_x_30039) ;  /* 0x0000000800cc7947 */ /* 0x000fea0003800000 */
.L_x_30044:
[----:B-1----:R-:W-:-:S04]  /*9b00*/  IMAD.U32 R2, R3, 0x10000, RZ ;  /* 0x0001000003027824 */ /* 0x002fc800078e00ff */
[----:B------:R-:W-:-:S06]  /*9b10*/  FMUL.FTZ R2, R2, 1 ;  /* 0x3f80000002027820 */ /* 0x000fcc0000410000 */
[----:B------:R-:W1:Y:S02]  /*9b20*/  F2F.F64.F32 R2, R2 ;  /* 0x0000000200027310 */ /* 0x000e640000201800 */
[----:B-1----:R1:W-:Y:S01]  /*9b30*/  STG.E.64 desc[UR36][R16.64], R2 ;  /* 0x0000000210007986 */ /* 0x0023e2000c101b24 */
[----:B------:R-:W-:Y:S05]  /*9b40*/  BRA `(.L_x_30039) ;  /* 0x0000000800b87947 */ /* 0x000fea0003800000 */
.L_x_30034:
        /* <DEDUP_REMOVED lines=13> */
.L_x_30048:
[----:B-1----:R-:W-:Y:S01]  /*9c20*/  IMAD.U32 R3, R3, 0x10000, RZ ;  /* 0x0001000003037824 */ /* 0x002fe200078e00ff */
[----:B------:R-:W-:-:S03]  /*9c30*/  CS2R R6, SRZ ;  /* 0x0000000000067805 */ /* 0x000fc6000001ff00 */
[----:B------:R-:W-:-:S04]  /*9c40*/  FMUL.FTZ R3, R3, 1 ;  /* 0x3f80000003037820 */ /* 0x000fc80000410000 */
[----:B------:R-:W1:Y:S02]  /*9c50*/  F2F.F64.F32 R4, R3 ;  /* 0x0000000300047310 */ /* 0x000e640000201800 */
[----:B-1----:R1:W-:Y:S01]  /*9c60*/  STG.E.128 desc[UR36][R16.64], R4 ;  /* 0x0000000410007986 */ /* 0x0023e2000c101d24 */
[----:B------:R-:W-:Y:S05]  /*9c70*/  BRA `(.L_x_30039) ;  /* 0x00000008006c7947 */ /* 0x000fea0003800000 */
.L_x_30047:
        /* <DEDUP_REMOVED lines=21> */
.L_x_30052:
[----:B------:R-:W-:Y:S05]  /*9dd0*/  BSYNC B0 ;  /* 0x0000000000007941 */ /* 0x000fea0003800000 */
.L_x_30051:
[----:B------:R-:W-:-:S05]  /*9de0*/  LOP3.LUT R3, R0, R3, RZ, 0xfc, !PT ;  /* 0x0000000300037212 */ /* 0x000fca00078efcff */
[----:B------:R1:W-:Y:S01]  /*9df0*/  STG.E.U8 desc[UR36][R16.64], R3 ;  /* 0x0000000310007986 */ /* 0x0003e2000c101124 */
[----:B------:R-:W-:Y:S05]  /*9e00*/  BRA `(.L_x_30039) ;  /* 0x0000000800087947 */ /* 0x000fea0003800000 */
.L_x_30050:
        /* <DEDUP_REMOVED lines=13> */
.L_x_30054:
[----:B------:R-:W-:Y:S01]  /*9ee0*/  IMAD.MOV.U32 R0, RZ, RZ, 0x7f ;  /* 0x0000007fff007424 */ /* 0x000fe200078e00ff */
[----:B------:R-:W-:-:S04]  /*9ef0*/  ISETP.GT.U32.AND P0, PT, R2, 0x7f800000, PT ;  /* 0x7f8000000200780c */ /* 0x000fc80003f04070 */
[----:B------:R-:W-:-:S09]  /*9f00*/  SEL R0, R0, 0x7c, P0 ;  /* 0x0000007c00007807 */ /* 0x000fd20000000000 */
.L_x_30055:
[----:B------:R-:W-:Y:S05]  /*9f10*/  BSYNC B0 ;  /* 0x0000000000007941 */ /* 0x000fea0003800000 */
.L_x_30053:
[----:B------:R-:W-:-:S04]  /*9f20*/  LOP3.LUT R2, R3, 0x80000000, RZ, 0xc0, !PT ;  /* 0x8000000003027812 */ /* 0x000fc800078ec0ff */
[----:B------:R-:W-:-:S04]  /*9f30*/  SHF.R.U32.HI R3, RZ, 0x18, R2 ;  /* 0x00000018ff037819 */ /* 0x000fc80000011602 */
[----:B------:R-:W-:-:S05]  /*9f40*/  LOP3.LUT R3, R0, R3, RZ, 0xfc, !PT ;  /* 0x0000000300037212 */ /* 0x000fca00078efcff */
[----:B------:R1:W-:Y:S01]  /*9f50*/  STG.E.U8 desc[UR36][R16.64], R3 ;  /* 0x0000000310007986 */ /* 0x0003e2000c101124 */
[----:B------:R-:W-:Y:S05]  /*9f60*/  BRA `(.L_x_30039) ;  /* 0x0000000400b07947 */ /* 0x000fea0003800000 */
.L_x_30049:
[----:B-1----:R1:W-:Y:S01]  /*9f70*/  STG.E.U16 desc[UR36][R16.64], R3 ;  /* 0x0000000310007986 */ /* 0x0023e2000c101524 */
[----:B------:R-:W-:Y:S05]  /*9f80*/  BRA `(.L_x_30039) ;  /* 0x0000000400a87947 */ /* 0x000fea0003800000 */
.L_x_30046:
        /* <DEDUP_REMOVED lines=12> */
.L_x_30058:
        /* <DEDUP_REMOVED lines=17> */
.L_x_30061:
[----:B------:R-:W-:-:S04]  /*a160*/  LOP3.LUT R2, R3, 0x80000000, RZ, 0xc0, !PT ;  /* 0x8000000003027812 */ /* 0x000fc800078ec0ff */
[----:B------:R-:W-:-:S04]  /*a170*/  SHF.R.U32.HI R3, RZ, 0x18, R2 ;  /* 0x00000018ff037819 */ /* 0x000fc80000011602 */
[----:B------:R-:W-:-:S04]  /*a180*/  LOP3.LUT R0, R0, R3, RZ, 0xfc, !PT ;  /* 0x0000000300007212 */ /* 0x000fc800078efcff */
[----:B------:R-:W-:-:S07]  /*a190*/  PRMT R8, R0, 0x7610, R8 ;  /* 0x0000761000087816 */ /* 0x000fce0000000008 */
.L_x_30060:
[----:B------:R-:W-:Y:S05]  /*a1a0*/  BSYNC B0 ;  /* 0x0000000000007941 */ /* 0x000fea0003800000 */
.L_x_30059:
[----:B------:R1:W-:Y:S01]  /*a1b0*/  STG.E.U8 desc[UR36][R16.64], R8 ;  /* 0x0000000810007986 */ /* 0x0003e2000c101124 */
[----:B------:R-:W-:Y:S05]  /*a1c0*/  BRA `(.L_x_30039) ;  /* 0x0000000400187947 */ /* 0x000fea0003800000 */
.L_x_30057:
        /* <DEDUP_REMOVED lines=17> */
.L_x_30064:
[----:B------:R-:W-:-:S04]  /*a2e0*/  LOP3.LUT R2, R3, 0x80000000, RZ, 0xc0, !PT ;  /* 0x8000000003027812 */ /* 0x000fc800078ec0ff */
[----:B------:R-:W-:-:S04]  /*a2f0*/  SHF.R.U32.HI R3, RZ, 0x18, R2 ;  /* 0x00000018ff037819 */ /* 0x000fc80000011602 */
[----:B------:R-:W-:-:S04]  /*a300*/  LOP3.LUT R0, R0, R3, RZ, 0xfc, !PT ;  /* 0x0000000300007212 */ /* 0x000fc800078efcff */
[----:B------:R-:W-:-:S07]  /*a310*/  PRMT R8, R0, 0x7610, R8 ;  /* 0x0000761000087816 */ /* 0x000fce0000000008 */
.L_x_30063:
[----:B------:R-:W-:Y:S05]  /*a320*/  BSYNC B0 ;  /* 0x0000000000007941 */ /* 0x000fea0003800000 */
.L_x_30062:
[----:B------:R1:W-:Y:S01]  /*a330*/  STG.E.U8 desc[UR36][R16.64], R8 ;  /* 0x0000000810007986 */ /* 0x0003e2000c101124 */
[----:B------:R-:W-:Y:S05]  /*a340*/  BRA `(.L_x_30039) ;  /* 0x0000000000b87947 */ /* 0x000fea0003800000 */
.L_x_30056:
        /* <DEDUP_REMOVED lines=22> */
.L_x_30038:
        /* <DEDUP_REMOVED lines=16> */
.L_x_30067:
[----:B------:R-:W-:Y:S05]  /*a5b0*/  BRA `(.L_x_30039) ;  /* 0x00000000001c7947 */ /* 0x000fea0003800000 */
.L_x_30066:
[----:B-1----:R-:W-:-:S06]  /*a5c0*/  IMAD.U32 R3, R3, 0x10000, RZ ;  /* 0x0001000003037824 */ /* 0x002fcc00078e00ff */
[----:B------:R-:W1:Y:S02]  /*a5d0*/  F2I.U64.TRUNC R2, R3 ;  /* 0x0000000300027311 */ /* 0x000e64000020d800 */
[----:B-1----:R1:W-:Y:S01]  /*a5e0*/  STG.E.64 desc[UR36][R16.64], R2 ;  /* 0x0000000210007986 */ /* 0x0023e2000c101b24 */
[----:B------:R-:W-:Y:S05]  /*a5f0*/  BRA `(.L_x_30039) ;  /* 0x00000000000c7947 */ /* 0x000fea0003800000 */
.L_x_30065:
[----:B-1----:R-:W-:-:S06]  /*a600*/  IMAD.U32 R3, R3, 0x10000, RZ ;  /* 0x0001000003037824 */ /* 0x002fcc00078e00ff */
[----:B------:R-:W1:Y:S02]  /*a610*/  F2I.FTZ.U32.TRUNC.NTZ R3, R3 ;  /* 0x0000000300037305 */ /* 0x000e64000021f000 */
[----:B-1----:R1:W-:Y:S02]  /*a620*/  STG.E desc[UR36][R16.64], R3 ;  /* 0x0000000310007986 */ /* 0x0023e4000c101924 */
.L_x_30039:
[----:B------:R-:W-:-:S07]  /*a630*/  VIADD R23, R23, 0x80 ;  /* 0x0000008017177836 */ /* 0x000fce0000000000 */
.L_x_29990:
[----:B------:R-:W-:Y:S05]  /*a640*/  BSYNC B6 ;  /* 0x0000000000067941 */ /* 0x000fea0003800000 */
.L_x_29989:
        /* <DEDUP_REMOVED lines=306> */
.L_x_30068:
        /* <DEDUP_REMOVED lines=22> */
.L_x_30072:
[----:B------:R-:W2:Y:S02]  /*bad0*/  LDG.E.U8 R2, desc[UR36][R2.64] ;  /* 0x0000002402027981 */ /* 0x000ea4000c1e1100 */
[----:B--2---:R-:W-:-:S04]  /*bae0*/  I2FP.F32.U32 R0, R2 ;  /* 0x0000000200007245 */ /* 0x004fc80000201000 */
[----:B------:R-:W-:Y:S01]  /*baf0*/  F2FP.BF16.F32.PACK_AB R0, RZ, R0 ;  /* 0x00000000ff00723e */ /* 0x000fe200000010ff */
[----:B------:R-:W-:Y:S06]  /*bb00*/  BRA `(.L_x_30074) ;  /* 0x0000000c00907947 */ /* 0x000fec0003800000 */
.L_x_30071:
        /* <DEDUP_REMOVED lines=10> */
.L_x_30076:
[----:B------:R-:W2:Y:S02]  /*bbb0*/  LDG.E R2, desc[UR36][R2.64] ;  /* 0x0000002402027981 */ /* 0x000ea4000c1e1900 */
[----:B--2---:R-:W-:-:S04]  /*bbc0*/  I2FP.F32.S32 R0, R2 ;  /* 0x0000000200007245 */ /* 0x004fc80000201400 */
[----:B------:R-:W-:Y:S01]  /*bbd0*/  F2FP.BF16.F32.PACK_AB R0, RZ, R0 ;  /* 0x00000000ff00723e */ /* 0x000fe200000010ff */
[----:B------:R-:W-:Y:S06]  /*bbe0*/  BRA `(.L_x_30074) ;  /* 0x0000000c00587947 */ /* 0x000fec0003800000 */
.L_x_30075:
[----:B------:R-:W2:Y:S02]  /*bbf0*/  LDG.E.U16 R2, desc[UR36][R2.64] ;  /* 0x0000002402027981 */ /* 0x000ea4000c1e1500 */
[----:B--2---:R-:W0:Y:S02]  /*bc00*/  I2F.S16 R0, R2 ;  /* 0x0000000200007306 */ /* 0x004e240000101400 */
[----:B0-----:R-:W-:Y:S01]  /*bc10*/  F2FP.BF16.F32.PACK_AB R0, RZ, R0 ;  /* 0x00000000ff00723e */ /* 0x001fe200000010ff */
[----:B------:R-:W-:Y:S06]  /*bc20*/  BRA `(.L_x_30074) ;  /* 0x0000000c00487947 */ /* 0x000fec0003800000 */
.L_x_30070:
        /* <DEDUP_REMOVED lines=9> */
.L_x_30078:
[----:B------:R-:W2:Y:S02]  /*bcc0*/  LDG.E.U16 R0, desc[UR36][R2.64] ;  /* 0x0000002402007981 */ /* 0x000ea4000c1e1500 */
[----:B--2---:R-:W-:-:S05]  /*bcd0*/  HADD2.F32 R0, -RZ, R0.H0_H0 ;  /* 0x20000000ff007230 */ /* 0x004fca0000004100 */
[----:B------:R-:W-:Y:S01]  /*bce0*/  F2FP.BF16.F32.PACK_AB R0, RZ, R0 ;  /* 0x00000000ff00723e */ /* 0x000fe200000010ff */
[----:B------:R-:W-:Y:S06]  /*bcf0*/  BRA `(.L_x_30074) ;  /* 0x0000000c00147947 */ /* 0x000fec0003800000 */
.L_x_30077:
        /* <DEDUP_REMOVED lines=9> */
.L_x_30080:
[----:B------:R-:W2:Y:S02]  /*bd90*/  LDG.E.U16 R2, desc[UR36][R2.64] ;  /* 0x0000002402027981 */ /* 0x000ea4000c1e1500 */
[----:B--2---:R-:W-:-:S05]  /*bda0*/  HADD2.F32 R0, -RZ, R2.H0_H0 ;  /* 0x20000002ff007230 */ /* 0x004fca0000004100 */
[----:B------:R-:W-:Y:S01]  /*bdb0*/  F2FP.BF16.F32.PACK_AB R0, RZ, R0 ;  /* 0x00000000ff00723e */ /* 0x000fe200000010ff */
[----:B------:R-:W-:Y:S06]  /*bdc0*/  BRA `(.L_x_30074) ;  /* 0x0000000800e07947 */ /* 0x000fec0003800000 */
.L_x_30079:
        /* <DEDUP_REMOVED lines=8> */
.L_x_30069:
        /* <DEDUP_REMOVED lines=13> */
.L_x_30083:
        /* <DEDUP_REMOVED lines=8> */
.L_x_30082:
        /* <DEDUP_REMOVED lines=28> */
.L_x_30085:
        /* <DEDUP_REMOVED lines=15> */
.L_x_30084:
[----:B------:R0:W5:Y:S01]  /*c250*/  LDG.E.U16 R0, desc[UR36][R2.64] ;  /* 0x0000002402007981 */ /* 0x000162000c1e1500 */
[----:B------:R-:W-:Y:S05]  /*c260*/  BRA `(.L_x_30074) ;  /* 0x0000000400b87947 */ /* 0x000fea0003800000 */
.L_x_30081:
        /* <DEDUP_REMOVED lines=12> */
.L_x_30088:
        /* <DEDUP_REMOVED lines=21> */
.L_x_30092:
[----:B------:R-:W-:Y:S05]  /*c480*/  BSYNC B1 ;  /* 0x0000000000017941 */ /* 0x000fea0003800000 */
.L_x_30091:
[----:B------:R-:W-:Y:S01]  /*c490*/  LEA R3, R0, 0x3b800000, 0x17 ;  /* 0x3b80000000037811 */ /* 0x000fe200078eb8ff */
[----:B------:R-:W-:-:S05]  /*c4a0*/  IMAD.SHL.U32 R0, R2, 0x100000, RZ ;  /* 0x0010000002007824 */ /* 0x000fca00078e00ff */
[----:B------:R-:W-:-:S07]  /*c4b0*/  LOP3.LUT R0, R3, R0, R4, 0xfe, !PT ;  /* 0x0000000003007212 */ /* 0x000fce00078efe04 */
.L_x_30090:
[----:B------:R-:W-:Y:S05]  /*c4c0*/  BSYNC B0 ;  /* 0x0000000000007941 */ /* 0x000fea0003800000 */
.L_x_30089:
[----:B------:R-:W-:Y:S01]  /*c4d0*/  F2FP.BF16.F32.PACK_AB R0, RZ, R0 ;  /* 0x00000000ff00723e */ /* 0x000fe200000010ff */
[----:B------:R-:W-:Y:S06]  /*c4e0*/  BRA `(.L_x_30074) ;  /* 0x0000000400187947 */ /* 0x000fec0003800000 */
.L_x_30087:
        /* <DEDUP_REMOVED lines=21> */
.L_x_30096:
[----:B------:R-:W-:Y:S05]  /*c640*/  BSYNC B1 ;  /* 0x0000000000017941 */ /* 0x000fea0003800000 */
.L_x_30095:
[----:B------:R-:W-:Y:S01]  /*c650*/  LEA R3, R0, 0x37800000, 0x17 ;  /* 0x3780000000037811 */ /* 0x000fe200078eb8ff */
[----:B------:R-:W-:-:S05]  /*c660*/  IMAD.SHL.U32 R0, R2, 0x200000, RZ ;  /* 0x0020000002007824 */ /* 0x000fca00078e00ff */
[----:B------:R-:W-:-:S07]  /*c670*/  LOP3.LUT R0, R3, R0, R4, 0xfe, !PT ;  /* 0x0000000003007212 */ /* 0x000fce00078efe04 */
.L_x_30094:
[----:B------:R-:W-:Y:S05]  /*c680*/  BSYNC B0 ;  /* 0x0000000000007941 */ /* 0x000fea0003800000 */
.L_x_30093:
[----:B------:R-:W-:Y:S01]  /*c690*/  F2FP.BF16.F32.PACK_AB R0, RZ, R0 ;  /* 0x00000000ff00723e */ /* 0x000fe200000010ff */
[----:B------:R-:W-:Y:S06]  /*c6a0*/  BRA `(.L_x_30074) ;  /* 0x0000000000a87947 */ /* 0x000fec0003800000 */
.L_x_30086:
        /* <DEDUP_REMOVED lines=14> */
.L_x_30100:
[----:B------:R-:W-:Y:S05]  /*c790*/  BSYNC B0 ;  /* 0x0000000000007941 */ /* 0x000fea0003800000 */
.L_x_30099:
[----:B------:R-:W-:Y:S01]  /*c7a0*/  F2FP.BF16.F32.PACK_AB R0, RZ, R0 ;  /* 0x00000000ff00723e */ /* 0x000fe200000010ff */
[----:B------:R-:W-:Y:S06]  /*c7b0*/  BRA `(.L_x_30074) ;  /* 0x0000000000647947 */ /* 0x000fec0003800000 */
.L_x_30073:
        /* <DEDUP_REMOVED lines=16> */
.L_x_30101:
[----:B------:R-:W-:Y:S01]  /*c8c0*/  PRMT R0, RZ, 0x7610, R0 ;  /* 0x00007610ff007816 */ /* 0x000fe20000000000 */
[----:B------:R-:W-:Y:S06]  /*c8d0*/  BRA `(.L_x_30074) ;  /* 0x00000000001c7947 */ /* 0x000fec0003800000 */
.L_x_30098:
[----:B------:R-:W2:Y:S02]  /*c8e0*/  LDG.E.64 R2, desc[UR36][R2.64] ;  /* 0x0000002402027981 */ /* 0x000ea4000c1e1b00 */
[----:B--2---:R-:W0:Y:S02]  /*c8f0*/  I2F.U64 R0, R2 ;  /* 0x0000000200007312 */ /* 0x004e240000301000 */
[----:B0-----:R-:W-:Y:S01]  /*c900*/  F2FP.BF16.F32.PACK_AB R0, RZ, R0 ;  /* 0x00000000ff00723e */ /* 0x001fe200000010ff */
[----:B------:R-:W-:Y:S06]  /*c910*/  BRA `(.L_x_30074) ;  /* 0x00000000000c7947 */ /* 0x000fec0003800000 */
.L_x_30097:
[----:B------:R-:W2:Y:S02]  /*c920*/  LDG.E R2, desc[UR36][R2.64] ;  /* 0x0000002402027981 */ /* 0x000ea4000c1e1900 */
[----:B--2---:R-:W-:-:S04]  /*c930*/  I2FP.F32.U32 R0, R2 ;  /* 0x0000000200007245 */ /* 0x004fc80000201000 */
[----:B------:R-:W-:-:S07]  /*c940*/  F2FP.BF16.F32.PACK_AB R0, RZ, R0 ;  /* 0x00000000ff00723e */ /* 0x000fce00000010ff */
.L_x_30074:
        /* <DEDUP_REMOVED lines=30> */
.L_x_30107:
[----:B------:R-:W-:Y:S01]  /*cb30*/  FSETP.GEU.FTZ.AND P0, PT, R7, -R6, PT ;  /* 0x800000060700720b */ /* 0x000fe20003f1e000 */
[----:B------:R-:W-:-:S12]  /*cb40*/  FADD.FTZ R5, R5, -1 ;  /* 0xbf80000005057421 */ /* 0x000fd80000010000 */
[----:B------:R-:W-:-:S07]  /*cb50*/  @!P0 FADD.FTZ R5, R5, -1 ;  /* 0xbf80000005058421 */ /* 0x000fce0000010000 */
.L_x_30106:
[----:B------:R-:W-:Y:S05]  /*cb60*/  BSYNC B1 ;  /* 0x0000000000017941 */ /* 0x000fea0003800000 */
.L_x_30105:
[----:B------:R-:W-:Y:S01]  /*cb70*/  FFMA.FTZ R0, -R6, R5, R0 ;  /* 0x0000000506007223 */ /* 0x000fe20000010100 */
[----:B------:R-:W-:Y:S06]  /*cb80*/  BRA `(.L_x_30103) ;  /* 0x00000000007c7947 */ /* 0x000fec0003800000 */
.L_x_30104:
        /* <DEDUP_REMOVED lines=15> */
.L_x_30110:
        /* <DEDUP_REMOVED lines=13> */
.L_x_30109:
[----:B------:R-:W-:Y:S05]  /*cd50*/  BSYNC B1 ;  /* 0x0000000000017941 */ /* 0x000fea0003800000 */
.L_x_30108:
[----:B------:R-:W-:-:S04]  /*cd60*/  FMUL.FTZ R5, R4, 1.1920928955078125e-07 ;  /* 0x3400000004057820 */ /* 0x000fc80000410000 */
[----:B------:R-:W-:-:S07]  /*cd70*/  FMUL.FTZ R0, R8, R5 ;  /* 0x0000000508007220 */ /* 0x000fce0000410000 */
.L_x_30103:
[----:B------:R-:W-:Y:S05]  /*cd80*/  BSYNC B0 ;  /* 0x0000000000007941 */ /* 0x000fea0003800000 */
.L_x_30102:
        /* <DEDUP_REMOVED lines=23> */
[----:B-1----:R-:W-:Y:S01]  /*cf00*/  STG.E.U8 desc[UR36][R16.64], R3 ;  /* 0x0000000310007986 */ /* 0x002fe2000c101124 */
[----:B------:R-:W-:Y:S05]  /*cf10*/  EXIT ;  /* 0x000000000000794d */ /* 0x000fea0003800000 */
.L_x_30114:
[----:B-1----:R-:W-:-:S06]  /*cf20*/  IMAD.U32 R3, R3, 0x10000, RZ ;  /* 0x0001000003037824 */ /* 0x002fcc00078e00ff */
[----:B------:R-:W1:Y:S02]  /*cf30*/  F2I.S64.TRUNC R2, R3 ;  /* 0x0000000300027311 */ /* 0x000e64000020d900 */
[----:B-1----:R-:W-:Y:S01]  /*cf40*/  STG.E.U8 desc[UR36][R16.64], R2 ;  /* 0x0000000210007986 */ /* 0x002fe2000c101124 */
[----:B------:R-:W-:Y:S05]  /*cf50*/  EXIT ;  /* 0x000000000000794d */ /* 0x000fea0003800000 */
.L_x_30113:
        /* <DEDUP_REMOVED lines=8> */
[----:B-1----:R-:W-:Y:S01]  /*cfe0*/  STG.E.64 desc[UR36][R16.64], R2 ;  /* 0x0000000210007986 */ /* 0x002fe2000c101b24 */
[----:B------:R-:W-:Y:S05]  /*cff0*/  EXIT ;  /* 0x000000000000794d */ /* 0x000fea0003800000 */
.L_x_30117:
[----:B-1----:R-:W-:-:S06]  /*d000*/  IMAD.U32 R3, R3, 0x10000, RZ ;  /* 0x0001000003037824 */ /* 0x002fcc00078e00ff */
[----:B------:R-:W1:Y:S02]  /*d010*/  F2I.FTZ.TRUNC.NTZ R3, R3 ;  /* 0x0000000300037305 */ /* 0x000e64000021f100 */
[----:B-1----:R-:W-:Y:S01]  /*d020*/  STG.E desc[UR36][R16.64], R3 ;  /* 0x0000000310007986 */ /* 0x002fe2000c101924 */
[----:B------:R-:W-:Y:S05]  /*d030*/  EXIT ;  /* 0x000000000000794d */ /* 0x000fea0003800000 */
.L_x_30116:
[----:B-1----:R-:W-:-:S06]  /*d040*/  IMAD.U32 R3, R3, 0x10000, RZ ;  /* 0x0001000003037824 */ /* 0x002fcc00078e00ff */
[----:B------:R-:W1:Y:S02]  /*d050*/  F2I.FTZ.TRUNC.NTZ R3, R3 ;  /* 0x0000000300037305 */ /* 0x000e64000021f100 */
[----:B-1----:R-:W-:Y:S01]  /*d060*/  STG.E.U16 desc[UR36][R16.64], R3 ;  /* 0x0000000310007986 */ /* 0x002fe2000c101524 */
[----:B------:R-:W-:Y:S05]  /*d070*/  EXIT ;  /* 0x000000000000794d */ /* 0x000fea0003800000 */
.L_x_30112:
[----:B------:R-:W-:-:S13]  /*d080*/  ISETP.GT.AND P0, PT, R0, 0x6, PT ;  /* 0x000000060000780c */ /* 0x000fda0003f04270 */
[----:B------:R-:W-:Y:S05]  /*d090*/  @P0 BRA `(.L_x_30118) ;  /* 0x00000000002c0947 */ /* 0x000fea0003800000 */
[----:B------:R-:W-:-:S13]  /*d0a0*/  ISETP.NE.AND P0, PT, R0, 0x5, PT ;  /* 0x000000050000780c */ /* 0x000fda0003f05270 */
[----:B------:R-:W-:Y:S05]  /*d0b0*/  @!P0 BRA `(.L_x_30119) ;  /* 0x0000000000148947 */ /* 0x000fea0003800000 */
[----:B------:R-:W-:-:S13]  /*d0c0*/  ISETP.NE.AND P0, PT, R0, 0x6, PT ;  /* 0x000000060000780c */ /* 0x000fda0003f05270 */
[----:B------:R-:W-:Y:S05]  /*d0d0*/  @P0 BRA `(.L_x_30115) ;  /* 0x0000000800c40947 */ /* 0x000fea0003800000 */
[----:B-1----:R-:W-:-:S05]  /*d0e0*/  IMAD.U32 R3, R3, 0x10000, RZ ;  /* 0x0001000003037824 */ /* 0x002fca00078e00ff */
[----:B------:R-:W-:Y:S01]  /*d0f0*/  STG.E desc[UR36][R16.64], R3 ;  /* 0x0000000310007986 */ /* 0x000fe2000c101924 */
[----:B------:R-:W-:Y:S05]  /*d100*/  EXIT ;  /* 0x000000000000794d */ /* 0x000fea0003800000 */
.L_x_30119:
[----:B-1----:R-:W-:-:S05]  /*d110*/  IMAD.U32 R0, R3, 0x10000, RZ ;  /* 0x0001000003007824 */ /* 0x002fca00078e00ff */
[----:B------:R-:W-:-:S05]  /*d120*/  F2FP.F16.F32.PACK_AB R0, RZ, R0 ;  /* 0x00000000ff00723e */ /* 0x000fca00000000ff */
[----:B------:R-:W-:Y:S01]  /*d130*/  STG.E.U16 desc[UR36][R16.64], R0 ;  /* 0x0000000010007986 */ /* 0x000fe2000c101524 */
[----:B------:R-:W-:Y:S05]  /*d140*/  EXIT ;  /* 0x000000000000794d */ /* 0x000fea0003800000 */
.L_x_30118:
        /* <DEDUP_REMOVED lines=8> */
[----:B------:R-:W-:Y:S01]  /*d1d0*/  STG.E.64 desc[UR36][R16.64], R2 ;  /* 0x0000000210007986 */ /* 0x000fe2000c101b24 */
[----:B------:R-:W-:Y:S05]  /*d1e0*/  EXIT ;  /* 0x000000000000794d */ /* 0x000fea0003800000 */
.L_x_30121:
[----:B-1----:R-:W-:-:S05]  /*d1f0*/  IMAD.U32 R3, R3, 0x10000, RZ ;  /* 0x0001000003037824 */ /* 0x002fca00078e00ff */
[----:B------:R-:W-:-:S04]  /*d200*/  F2FP.F16.F32.PACK_AB R3, RZ, R3 ;  /* 0x00000003ff03723e */ /* 0x000fc800000000ff */
[----:B------:R-:W-:-:S05]  /*d210*/  PRMT R3, R3, 0x5410, RZ ;  /* 0x0000541003037816 */ /* 0x000fca00000000ff */
[----:B------:R-:W-:Y:S01]  /*d220*/  STG.E desc[UR36][R16.64], R3 ;  /* 0x0000000310007986 */ /* 0x000fe2000c101924 */
[----:B------:R-:W-:Y:S05]  /*d230*/  EXIT ;  /* 0x000000000000794d */ /* 0x000fea0003800000 */
.L_x_30120:
[----:B-1----:R-:W-:-:S04]  /*d240*/  IMAD.U32 R2, R3, 0x10000, RZ ;  /* 0x0001000003027824 */ /* 0x002fc800078e00ff */
[----:B------:R-:W-:-:S06]  /*d250*/  FMUL.FTZ R2, R2, 1 ;  /* 0x3f80000002027820 */ /* 0x000fcc0000410000 */
[----:B------:R-:W1:Y:S02]  /*d260*/  F2F.F64.F32 R2, R2 ;  /* 0x0000000200027310 */ /* 0x000e640000201800 */
[----:B-1----:R-:W-:Y:S01]  /*d270*/  STG.E.64 desc[UR36][R16.64], R2 ;  /* 0x0000000210007986 */ /* 0x002fe2000c101b24 */
[----:B------:R-:W-:Y:S05]  /*d280*/  EXIT ;  /* 0x000000000000794d */ /* 0x000fea0003800000 */
.L_x_30111:
        /* <DEDUP_REMOVED lines=11> */
[----:B------:R-:W-:Y:S01]  /*d340*/  STG.E.U8 desc[UR36][R16.64], R3 ;  /* 0x0000000310007986 */ /* 0x000fe2000c101124 */
[----:B------:R-:W-:Y:S05]  /*d350*/  EXIT ;  /* 0x000000000000794d */ /* 0x000fea0003800000 */
.L_x_30124:
[----:B-1----:R-:W-:Y:S01]  /*d360*/  IMAD.U32 R3, R3, 0x10000, RZ ;  /* 0x0001000003037824 */ /* 0x002fe200078e00ff */
[----:B------:R-:W-:-:S03]  /*d370*/  CS2R R6, SRZ ;  /* 0x0000000000067805 */ /* 0x000fc6000001ff00 */
[----:B------:R-:W-:-:S04]  /*d380*/  FMUL.FTZ R3, R3, 1 ;  /* 0x3f80000003037820 */ /* 0x000fc80000410000 */
[----:B------:R-:W1:Y:S02]  /*d390*/  F2F.F64.F32 R4, R3 ;  /* 0x0000000300047310 */ /* 0x000e640000201800 */
[----:B-1----:R-:W-:Y:S01]  /*d3a0*/  STG.E.128 desc[UR36][R16.64], R4 ;  /* 0x0000000410007986 */ /* 0x002fe2000c101d24 */
[----:B------:R-:W-:Y:S05]  /*d3b0*/  EXIT ;  /* 0x000000000000794d */ /* 0x000fea0003800000 */
.L_x_30123:
        /* <DEDUP_REMOVED lines=21> */
.L_x_30128:
[----:B------:R-:W-:Y:S05]  /*d510*/  BSYNC B0 ;  /* 0x0000000000007941 */ /* 0x000fea0003800000 */
.L_x_30127:
[----:B------:R-:W-:-:S05]  /*d520*/  LOP3.LUT R3, R0, R3, RZ, 0xfc, !PT ;  /* 0x0000000300037212 */ /* 0x000fca00078efcff */
[----:B------:R-:W-:Y:S01]  /*d530*/  STG.E.U8 desc[UR36][R16.64], R3 ;  /* 0x0000000310007986 */ /* 0x000fe2000c101124 */
[----:B------:R-:W-:Y:S05]  /*d540*/  EXIT ;  /* 0x000000000000794d */ /* 0x000fea0003800000 */
.L_x_30126:
        /* <DEDUP_REMOVED lines=13> */
.L_x_30130:
[----:B------:R-:W-:Y:S01]  /*d620*/  IMAD.MOV.U32 R0, RZ, RZ, 0x7f ;  /* 0x0000007fff007424 */ /* 0x000fe200078e00ff */
[----:B------:R-:W-:-:S04]  /*d630*/  ISETP.GT.U32.AND P0, PT, R2, 0x7f800000, PT ;  /* 0x7f8000000200780c */ /* 0x000fc80003f04070 */
[----:B------:R-:W-:-:S09]  /*d640*/  SEL R0, R0, 0x7c, P0 ;  /* 0x0000007c00007807 */ /* 0x000fd20000000000 */
.L_x_30131:
[----:B------:R-:W-:Y:S05]  /*d650*/  BSYNC B0 ;  /* 0x0000000000007941 */ /* 0x000fea0003800000 */
.L_x_30129:
[----:B------:R-:W-:-:S04]  /*d660*/  LOP3.LUT R2, R3, 0x80000000, RZ, 0xc0, !PT ;  /* 0x8000000003027812 */ /* 0x000fc800078ec0ff */
[----:B------:R-:W-:-:S04]  /*d670*/  SHF.R.U32.HI R3, RZ, 0x18, R2 ;  /* 0x00000018ff037819 */ /* 0x000fc80000011602 */
[----:B------:R-:W-:-:S05]  /*d680*/  LOP3.LUT R3, R0, R3, RZ, 0xfc, !PT ;  /* 0x0000000300037212 */ /* 0x000fca00078efcff */
[----:B------:R-:W-:Y:S01]  /*d690*/  STG.E.U8 desc[UR36][R16.64], R3 ;  /* 0x0000000310007986 */ /* 0x000fe2000c101124 */
[----:B------:R-:W-:Y:S05]  /*d6a0*/  EXIT ;  /* 0x000000000000794d */ /* 0x000fea0003800000 */
.L_x_30125:
[----:B-1----:R-:W-:Y:S01]  /*d6b0*/  STG.E.U16 desc[UR36][R16.64], R3 ;  /* 0x0000000310007986 */ /* 0x002fe2000c101524 */
[----:B------:R-:W-:Y:S05]  /*d6c0*/  EXIT ;  /* 0x000000000000794d */ /* 0x000fea0003800000 */
.L_x_30122:
        /* <DEDUP_REMOVED lines=10> */
[----:B-1----:R-:W-:Y:S01]  /*d770*/  STG.E.U16 desc[UR36][R16.64], R3 ;  /* 0x0000000310007986 */ /* 0x002fe2000c101524 */
[----:B------:R-:W-:Y:S05]  /*d780*/  EXIT ;  /* 0x000000000000794d */ /* 0x000fea0003800000 */
.L_x_30134:
        /* <DEDUP_REMOVED lines=17> */
.L_x_30137:
[----:B------:R-:W-:-:S04]  /*d8a0*/  LOP3.LUT R2, R3, 0x80000000, RZ, 0xc0, !PT ;  /* 0x8000000003027812 */ /* 0x000fc800078ec0ff */
[----:B------:R-:W-:-:S04]  /*d8b0*/  SHF.R.U32.HI R3, RZ, 0x18, R2 ;  /* 0x00000018ff037819 */ /* 0x000fc80000011602 */
[----:B------:R-:W-:-:S04]  /*d8c0*/  LOP3.LUT R0, R0, R3, RZ, 0xfc, !PT ;  /* 0x0000000300007212 */ /* 0x000fc800078efcff */
[----:B------:R-:W-:-:S07]  /*d8d0*/  PRMT R8, R0, 0x7610, R8 ;  /* 0x0000761000087816 */ /* 0x000fce0000000008 */
.L_x_30136:
[----:B------:R-:W-:Y:S05]  /*d8e0*/  BSYNC B0 ;  /* 0x0000000000007941 */ /* 0x000fea0003800000 */
.L_x_30135:
[----:B------:R-:W-:Y:S01]  /*d8f0*/  STG.E.U8 desc[UR36][R16.64], R8 ;  /* 0x0000000810007986 */ /* 0x000fe2000c101124 */
[----:B------:R-:W-:Y:S05]  /*d900*/  EXIT ;  /* 0x000000000000794d */ /* 0x000fea0003800000 */
.L_x_30133:
        /* <DEDUP_REMOVED lines=17> */
.L_x_30140:
[----:B------:R-:W-:-:S04]  /*da20*/  LOP3.LUT R2, R3, 0x80000000, RZ, 0xc0, !PT ;  /* 0x8000000003027812 */ /* 0x000fc800078ec0ff */
[----:B------:R-:W-:-:S04]  /*da30*/  SHF.R.U32.HI R3, RZ, 0x18, R2 ;  /* 0x00000018ff037819 */ /* 0x000fc80000011602 */
[----:B------:R-:W-:-:S04]  /*da40*/  LOP3.LUT R0, R0, R3, RZ, 0xfc, !PT ;  /* 0x0000000300007212 */ /* 0x000fc800078efcff */
[----:B------:R-:W-:-:S07]  /*da50*/  PRMT R8, R0, 0x7610, R8 ;  /* 0x0000761000087816 */ /* 0x000fce0000000008 */
.L_x_30139:
[----:B------:R-:W-:Y:S05]  /*da60*/  BSYNC B0 ;  /* 0x0000000000007941 */ /* 0x000fea0003800000 */
.L_x_30138:
[----:B------:R-:W-:Y:S01]  /*da70*/  STG.E.U8 desc[UR36][R16.64], R8 ;  /* 0x0000000810007986 */ /* 0x000fe2000c101124 */
[----:B------:R-:W-:Y:S05]  /*da80*/  EXIT ;  /* 0x000000000000794d */ /* 0x000fea0003800000 */
.L_x_30132:
        /* <DEDUP_REMOVED lines=22> */
.L_x_30115:
        /* <DEDUP_REMOVED lines=16> */
.L_x_30143:
[----:B------:R-:W-:Y:S05]  /*dcf0*/  EXIT ;  /* 0x000000000000794d */ /* 0x000fea0003800000 */
.L_x_30142:
[----:B-1----:R-:W-:-:S06]  /*dd00*/  IMAD.U32 R3, R3, 0x10000, RZ ;  /* 0x0001000003037824 */ /* 0x002fcc00078e00ff */
[----:B------:R-:W1:Y:S02]  /*dd10*/  F2I.U64.TRUNC R2, R3 ;  /* 0x0000000300027311 */ /* 0x000e64000020d800 */
[----:B-1----:R-:W-:Y:S01]  /*dd20*/  STG.E.64 desc[UR36][R16.64], R2 ;  /* 0x0000000210007986 */ /* 0x002fe2000c101b24 */
[----:B------:R-:W-:Y:S05]  /*dd30*/  EXIT ;  /* 0x000000000000794d */ /* 0x000fea0003800000 */
.L_x_30141:
[----:B-1----:R-:W-:-:S06]  /*dd40*/  IMAD.U32 R3, R3, 0x10000, RZ ;  /* 0x0001000003037824 */ /* 0x002fcc00078e00ff */
[----:B------:R-:W1:Y:S02]  /*dd50*/  F2I.FTZ.U32.TRUNC.NTZ R3, R3 ;  /* 0x0000000300037305 */ /* 0x000e64000021f000 */
[----:B-1----:R-:W-:Y:S01]  /*dd60*/  STG.E desc[UR36][R16.64], R3 ;  /* 0x0000000310007986 */ /* 0x002fe2000c101924 */
[----:B------:R-:W-:Y:S05]  /*dd70*/  EXIT ;  /* 0x000000000000794d */ /* 0x000fea0003800000 */
.L_x_30144:
        /* <DEDUP_REMOVED lines=16> */
.L_x_57493:


//--------------------- .text._ZN2at6native27unrolled_elementwise_kernelINS0_13BUnaryFunctorIN3c108BFloat16ES4_S4_ZZZNS0_21remainder_kernel_cudaERNS_18TensorIteratorBaseEENKUlvE0_clEvENKUlvE2_clEvEUlS4_S4_E_EESt5arrayIPcLm2EELi4E23TrivialOffsetCalculatorILi1EjESF_NS0_6memory12LoadWithCastILi1EEENSG_13StoreWithCastILi1EEEEEviT_T0_T2_T3_T4_T5_ --------------------------
	.section	.text._ZN2at6native27unrolled_elementwise_kernelINS0_13BUnaryFunctorIN3c108BFloat16ES4_S4_ZZZNS0_21remainder_kernel_cudaERNS_18TensorIteratorBaseEENKUlvE0_clEvENKUlvE2_clEvEUlS4_S4_E_EESt5arrayIPcLm2EELi4E23TrivialOffsetCalculatorILi1EjESF_NS0_6memory12LoadWithCastILi1EEENSG_13StoreWithCastILi1EEEEEviT_T0_T2_T3_T4_T5_,"ax",@progbits
	.align	128
        .global         _ZN2at6native27unrolled_elementwise_kernelINS0_13BUnaryFunctorIN3c108BFloat16ES4_S4_ZZZNS0_21remainder_kernel_cudaERNS_18TensorIteratorBaseEENKUlvE0_clEvENKUlvE2_clEvEUlS4_S4_E_EESt5arrayIPcLm2EELi4E23TrivialOffsetCalculatorILi1EjESF_NS0_6memory12LoadWithCastILi1EEENSG_13StoreWithCastILi1EEEEEviT_T0_T2_T3_T4_T5_
        .type           _ZN2at6native27unrolled_elementwise_kernelINS0_13BUnaryFunctorIN3c108BFloat16ES4_S4_ZZZNS0_21remainder_kernel_cudaERNS_18TensorIteratorBaseEENKUlvE0_clEvENKUlvE2_clEvEUlS4_S4_E_EESt5arrayIPcLm2EELi4E23TrivialOffsetCalculatorILi1EjESF_NS0_6memory12LoadWithCastILi1EEENSG_13StoreWithCastILi1EEEEEviT_T0_T2_T3_T4_T5_,@function
        .size           _ZN2at6native27unrolled_elementwise_kernelINS0_13BUnaryFunctorIN3c108BFloat16ES4_S4_ZZZNS0_21remainder_kernel_cudaERNS_18TensorIteratorBaseEENKUlvE0_clEvENKUlvE2_clEvEUlS4_S4_E_EESt5arrayIPcLm2EELi4E23TrivialOffsetCalculatorILi1EjESF_NS0_6memory12LoadWithCastILi1EEENSG_13StoreWithCastILi1EEEEEviT_T0_T2_T3_T4_T5_,(.L_x_57494 - _ZN2at6native27unrolled_elementwise_kernelINS0_13BUnaryFunctorIN3c108BFloat16ES4_S4_ZZZNS0_21remainder_kernel_cudaERNS_18TensorIteratorBaseEENKUlvE0_clEvENKUlvE2_clEvEUlS4_S4_E_EESt5arrayIPcLm2EELi4E23TrivialOffsetCalculatorILi1EjESF_NS0_6memory12LoadWithCastILi1EEENSG_13StoreWithCastILi1EEEEEviT_T0_T2_T3_T4_T5_)
        .other          _ZN2at6native27unrolled_elementwise_kernelINS0_13BUnaryFunctorIN3c108BFloat16ES4_S4_ZZZNS0_21remainder_kernel_cudaERNS_18TensorIteratorBaseEENKUlvE0_clEvENKUlvE2_clEvEUlS4_S4_E_EESt5arrayIPcLm2EELi4E23TrivialOffsetCalculatorILi1EjESF_NS0_6memory12LoadWithCastILi1EEENSG_13StoreWithCastILi1EEEEEviT_T0_T2_T3_T4_T5_,@"STO_CUDA_ENTRY STV_DEFAULT"
_ZN2at6native27unrolled_elementwise_kernelINS0_13BUnaryFunctorIN3c108BFloat16ES4_S4_ZZZNS0_21remainder_kernel_cudaERNS_18TensorIteratorBaseEENKUlvE0_clEvENKUlvE2_clEvEUlS4_S4_E_EESt5arrayIPcLm2EELi4E23TrivialOffsetCalculatorILi1EjESF_NS0_6memory12LoadWithCastILi1EEENSG_13StoreWithCastILi1EEEEEviT_T0_T2_T3_T4_T5_:
.text._ZN2at6native27unrolled_elementwise_kernelINS0_13BUnaryFunctorIN3c108BFloat16ES4_S4_ZZZNS0_21remainder_kernel_cudaERNS_18TensorIteratorBaseEENKUlvE0_clEvENKUlvE2_clEvEUlS4_S4_E_EESt5arrayIPcLm2EELi4E23TrivialOffsetCalculatorILi1EjESF_NS0_6memory12LoadWithCastILi1EEENSG_13StoreWithCastILi1EEEEEviT_T0_T2_T3_T4_T5_:
        /* <DEDUP_REMOVED lines=36> */
.L_x_30150:
[----:B------:R-:W2:Y:S02]  /*0240*/  LDG.E.U8 R2, desc[UR36][R2.64] ;  /* 0x0000002402027981 */ /* 0x000ea4000c1e1100 */
[----:B--2---:R-:W-:-:S04]  /*0250*/  I2FP.F32.U32 R0, R2 ;  /* 0x0000000200007245 */ /* 0x004fc80000201000 */
[----:B------:R-:W-:-:S04]  /*0260*/  F2FP.BF16.F32.PACK_AB R0, RZ, R0 ;  /* 0x00000000ff00723e */ /* 0x000fc800000010ff */
[----:B------:R-:W-:Y:S01]  /*0270*/  PRMT R24, R0, 0x7610, R24 ;  /* 0x0000761000187816 */ /* 0x000fe20000000018 */
[----:B------:R-:W-:Y:S06]  /*0280*/  BRA `(.L_x_30152) ;  /* 0x0000000c00c87947 */ /* 0x000fec0003800000 */
.L_x_30149:
        /* <DEDUP_REMOVED lines=11> */
.L_x_30154:
[----:B------:R-:W2:Y:S02]  /*0340*/  LDG.E R2, desc[UR36][R2.64] ;  /* 0x0000002402027981 */ /* 0x000ea4000c1e1900 */
[----:B--2---:R-:W-:-:S04]  /*0350*/  I2FP.F32.S32 R0, R2 ;  /* 0x0000000200007245 */ /* 0x004fc80000201400 */
[----:B------:R-:W-:-:S04]  /*0360*/  F2FP.BF16.F32.PACK_AB R0, RZ, R0 ;  /* 0x00000000ff00723e */ /* 0x000fc800000010ff */
[----:B------:R-:W-:Y:S01]  /*0370*/  PRMT R24, R0, 0x7610, R24 ;  /* 0x0000761000187816 */ /* 0x000fe20000000018 */
[----:B------:R-:W-:Y:S06]  /*0380*/  BRA `(.L_x_30152) ;  /* 0x0000000c00887947 */ /* 0x000fec0003800000 */
.L_x_30153:
[----:B------:R-:W2:Y:S02]  /*0390*/  LDG.E.U16 R2, desc[UR36][R2.64] ;  /* 0x0000002402027981 */ /* 0x000ea4000c1e1500 */
[----:B--2---:R-:W0:Y:S02]  /*03a0*/  I2F.S16 R0, R2 ;  /* 0x0000000200007306 */ /* 0x004e240000101400 */
[----:B0-----:R-:W-:-:S04]  /*03b0*/  F2FP.BF16.F32.PACK_AB R0, RZ, R0 ;  /* 0x00000000ff00723e */ /* 0x001fc800000010ff */
[----:B------:R-:W-:Y:S01]  /*03c0*/  PRMT R24, R0, 0x7610, R24 ;  /* 0x0000761000187816 */ /* 0x000fe20000000018 */
[----:B------:R-:W-:Y:S06]  /*03d0*/  BRA `(.L_x_30152) ;  /* 0x0000000c00747947 */ /* 0x000fec0003800000 */
.L_x_30148:
        /* <DEDUP_REMOVED lines=9> */
.L_x_30156:
[----:B------:R-:W2:Y:S02]  /*0470*/  LDG.E.U16 R0, desc[UR36][R2.64] ;  /* 0x0000002402007981 */ /* 0x000ea4000c1e1500 */
[----:B--2---:R-:W-:-:S05]  /*0480*/  HADD2.F32 R0, -RZ, R0.H0_H0 ;  /* 0x20000000ff007230 */ /* 0x004fca0000004100 */
[----:B------:R-:W-:-:S04]  /*0490*/  F2FP.BF16.F32.PACK_AB R0, RZ, R0 ;  /* 0x00000000ff00723e */ /* 0x000fc800000010ff */
[----:B------:R-:W-:Y:S01]  /*04a0*/  PRMT R24, R0, 0x7610, R24 ;  /* 0x0000761000187816 */ /* 0x000fe20000000018 */
[----:B------:R-:W-:Y:S06]  /*04b0*/  BRA `(.L_x_30152) ;  /* 0x0000000c003c7947 */ /* 0x000fec0003800000 */
.L_x_30155:
        /* <DEDUP_REMOVED lines=9> */
.L_x_30158:
[----:B------:R-:W2:Y:S02]  /*0550*/  LDG.E.U16 R2, desc[UR36][R2.64] ;  /* 0x0000002402027981 */ /* 0x000ea4000c1e1500 */
[----:B--2---:R-:W-:-:S05]  /*0560*/  HADD2.F32 R0, -RZ, R2.H0_H0 ;  /* 0x20000002ff007230 */ /* 0x004fca0000004100 */
[----:B------:R-:W-:-:S04]  /*0570*/  F2FP.BF16.F32.PACK_AB R0, RZ, R0 ;  /* 0x00000000ff00723e */ /* 0x000fc800000010ff */
[----:B------:R-:W-:Y:S01]  /*0580*/  PRMT R24, R0, 0x7610, R24 ;  /* 0x0000761000187816 */ /* 0x000fe20000000018 */
[----:B------:R-:W-:Y:S06]  /*0590*/  BRA `(.L_x_30152) ;  /* 0x0000000c00047947 */ /* 0x000fec0003800000 */
.L_x_30157:
        /* <DEDUP_REMOVED lines=9> */
.L_x_30147:
        /* <DEDUP_REMOVED lines=14> */
.L_x_30161:
        /* <DEDUP_REMOVED lines=9> */
.L_x_30160:
        /* <DEDUP_REMOVED lines=28> */
.L_x_30163:
        /* <DEDUP_REMOVED lines=15> */
.L_x_30162:
[----:B------:R0:W5:Y:S01]  /*0a50*/  LDG.E.U16 R24, desc[UR36][R2.64] ;  /* 0x0000002402187981 */ /* 0x000162000c1e1500 */
[----:B------:R-:W-:Y:S05]  /*0a60*/  BRA `(.L_x_30152) ;  /* 0x0000000400d07947 */ /* 0x000fea0003800000 */
.L_x_30159:
        /* <DEDUP_REMOVED lines=13> */
.L_x_30166:
        /* <DEDUP_REMOVED lines=21> */
.L_x_30170:
[----:B------:R-:W-:Y:S05]  /*0c90*/  BSYNC B1 ;  /* 0x0000000000017941 */ /* 0x000fea0003800000 */
.L_x_30169:
[----:B------:R-:W-:Y:S01]  /*0ca0*/  LEA R3, R0, 0x3b800000, 0x17 ;  /* 0x3b80000000037811 */ /* 0x000fe200078eb8ff */
[----:B------:R-:W-:-:S05]  /*0cb0*/  IMAD.SHL.U32 R0, R2, 0x100000, RZ ;  /* 0x0010000002007824 */ /* 0x000fca00078e00ff */
[----:B------:R-:W-:-:S07]  /*0cc0*/  LOP3.LUT R0, R3, R0, R4, 0xfe, !PT ;  /* 0x0000000003007212 */ /* 0x000fce00078efe04 */
.L_x_30168:
[----:B------:R-:W-:Y:S05]  /*0cd0*/  BSYNC B0 ;  /* 0x0000000000007941 */ /* 0x000fea0003800000 */
.L_x_30167:
[----:B------:R-:W-:-:S04]  /*0ce0*/  F2FP.BF16.F32.PACK_AB R0, RZ, R0 ;  /* 0x00000000ff00723e */ /* 0x000fc800000010ff */
[----:B------:R-:W-:Y:S01]  /*0cf0*/  PRMT R24, R0, 0x7610, R24 ;  /* 0x0000761000187816 */ /* 0x000fe20000000018 */
[----:B------:R-:W-:Y:S06]  /*0d00*/  BRA `(.L_x_30152) ;  /* 0x0000000400287947 */ /* 0x000fec0003800000 */
.L_x_30165:
        /* <DEDUP_REMOVED lines=21> */
.L_x_30174:
[----:B------:R-:W-:Y:S05]  /*0e60*/  BSYNC B1 ;  /* 0x0000000000017941 */ /* 0x000fea0003800000 */
.L_x_30173:
[----:B------:R-:W-:Y:S01]  /*0e70*/  LEA R3, R0, 0x37800000, 0x17 ;  /* 0x3780000000037811 */ /* 0x000fe200078eb8ff */
[----:B------:R-:W-:-:S05]  /*0e80*/  IMAD.SHL.U32 R0, R2, 0x200000, RZ ;  /* 0x0020000002007824 */ /* 0x000fca00078e00ff */
[----:B------:R-:W-:-:S07]  /*0e90*/  LOP3.LUT R0, R3, R0, R4, 0xfe, !PT ;  /* 0x0000000003007212 */ /* 0x000fce00078efe04 */
.L_x_30172:
[----:B------:R-:W-:Y:S05]  /*0ea0*/  BSYNC B0 ;  /* 0x0000000000007941 */ /* 0x000fea0003800000 */
.L_x_30171:
[----:B------:R-:W-:-:S04]  /*0eb0*/  F2FP.BF16.F32.PACK_AB R0, RZ, R0 ;  /* 0x00000000ff00723e */ /* 0x000fc800000010ff */
[----:B------:R-:W-:Y:S01]  /*0ec0*/  PRMT R24, R0, 0x7610, R24 ;  /* 0x0000761000187816 */ /* 0x000fe20000000018 */
[----:B------:R-:W-:Y:S06]  /*0ed0*/  BRA `(.L_x_30152) ;  /* 0x0000000000b47947 */ /* 0x000fec0003800000 */
.L_x_30164:
        /* <DEDUP_REMOVED lines=14> */
.L_x_30178:
[----:B------:R-:W-:Y:S05]  /*0fc0*/  BSYNC B0 ;  /* 0x0000000000007941 */ /* 0x000fea0003800000 */
.L_x_30177:
[----:B------:R-:W-:-:S04]  /*0fd0*/  F2FP.BF16.F32.PACK_AB R0, RZ, R0 ;  /* 0x00000000ff00723e */ /* 0x000fc800000010ff */
[----:B------:R-:W-:Y:S01]  /*0fe0*/  PRMT R24, R0, 0x7610, R24 ;  /* 0x0000761000187816 */ /* 0x000fe20000000018 */
[----:B------:R-:W-:Y:S06]  /*0ff0*/  BRA `(.L_x_30152) ;  /* 0x00000000006c7947 */ /* 0x000fec0003800000 */
.L_x_30151:
        /* <DEDUP_REMOVED lines=16> */
.L_x_30179:
[----:B------:R-:W-:Y:S01]  /*1100*/  PRMT R24, RZ, 0x7610, R24 ;  /* 0x00007610ff187816 */ /* 0x000fe20000000018 */
[----:B------:R-:W-:Y:S06]  /*1110*/  BRA `(.L_x_30152) ;  /* 0x0000000000247947 */ /* 0x000fec0003800000 */
.L_x_30176:
[----:B------:R-:W2:Y:S02]  /*1120*/  LDG.E.64 R2, desc[UR36][R2.64] ;  /* 0x0000002402027981 */ /* 0x000ea4000c1e1b00 */
[----:B--2---:R-:W0:Y:S02]  /*1130*/  I2F.U64 R0, R2 ;  /* 0x0000000200007312 */ /* 0x004e240000301000 */
[----:B0-----:R-:W-:-:S04]  /*1140*/  F2FP.BF16.F32.PACK_AB R0, RZ, R0 ;  /* 0x00000000ff00723e */ /* 0x001fc800000010ff */
[----:B------:R-:W-:Y:S01]  /*1150*/  PRMT R24, R0, 0x7610, R24 ;  /* 0x0000761000187816 */ /* 0x000fe20000000018 */
[----:B------:R-:W-:Y:S06]  /*1160*/  BRA `(.L_x_30152) ;  /* 0x0000000000107947 */ /* 0x000fec0003800000 */
.L_x_30175:
[----:B------:R-:W2:Y:S02]  /*1170*/  LDG.E R2, desc[UR36][R2.64] ;  /* 0x0000002402027981 */ /* 0x000ea4000c1e1900 */
[----:B--2---:R-:W-:-:S04]  /*1180*/  I2FP.F32.U32 R0, R2 ;  /* 0x0000000200007245 */ /* 0x004fc80000201000 */
[----:B------:R-:W-:-:S04]  /*1190*/  F2FP.BF16.F32.PACK_AB R0, RZ, R0 ;  /* 0x00000000ff00723e */ /* 0x000fc800000010ff */
[----:B------:R-:W-:-:S07]  /*11a0*/  PRMT R24, R0, 0x7610, R24 ;  /* 0x0000761000187816 */ /* 0x000fce0000000018 */
.L_x_30152:
[----:B------:R-:W-:-:S07]  /*11b0*/  VIADD R18, R18, 0x80 ;  /* 0x0000008012127836 */ /* 0x000fce0000000000 */
.L_x_30146:
[----:B------:R-:W-:Y:S05]  /*11c0*/  BSYNC B6 ;  /* 0x0000000000067941 */ /* 0x000fea0003800000 */
.L_x_30145:
        /* <DEDUP_REMOVED lines=26> */
.L_x_30185:
[----:B------:R-:W2:Y:S02]  /*1370*/  LDG.E.U8 R2, desc[UR36][R2.64] ;  /* 0x0000002402027981 */ /* 0x000ea4000c1e1100 */
[----:B--2---:R-:W-:-:S04]  /*1380*/  I2FP.F32.U32 R0, R2 ;  /* 0x0000000200007245 */ /* 0x004fc80000201000 */
[----:B------:R-:W-:-:S04]  /*1390*/  F2FP.BF16.F32.PACK_AB R0, RZ, R0 ;  /* 0x00000000ff00723e */ /* 0x000fc800000010ff */
[----:B------:R-:W-:Y:S01]  /*13a0*/  PRMT R17, R0, 0x7610, R17 ;  /* 0x0000761000117816 */ /* 0x000fe20000000011 */
[----:B------:R-:W-:Y:S06]  /*13b0*/  BRA `(.L_x_30187) ;  /* 0x0000000c00c87947 */ /* 0x000fec0003800000 */
.L_x_30184:
        /* <DEDUP_REMOVED lines=11> */
.L_x_30189:
[----:B------:R-:W2:Y:S02]  /*1470*/  LDG.E R2, desc[UR36][R2.64] ;  /* 0x0000002402027981 */ /* 0x000ea4000c1e1900 */
[----:B--2---:R-:W-:-:S04]  /*1480*/  I2FP.F32.S32 R0, R2 ;  /* 0x0000000200007245 */ /* 0x004fc80000201400 */
[----:B------:R-:W-:-:S04]  /*1490*/  F2FP.BF16.F32.PACK_AB R0, RZ, R0 ;  /* 0x00000000ff00723e */ /* 0x000fc800000010ff */
[----:B------:R-:W-:Y:S01]  /*14a0*/  PRMT R17, R0, 0x7610, R17 ;  /* 0x0000761000117816 */ /* 0x000fe20000000011 */
[----:B------:R-:W-:Y:S06]  /*14b0*/  BRA `(.L_x_30187) ;  /* 0x0000000c00887947 */ /* 0x000fec0003800000 */
.L_x_30188:
[----:B------:R-:W2:Y:S02]  /*14c0*/  LDG.E.U16 R2, desc[UR36][R2.64] ;  /* 0x0000002402027981 */ /* 0x000ea4000c1e1500 */
[----:B--2---:R-:W0:Y:S02]  /*14d0*/  I2F.S16 R0, R2 ;  /* 0x0000000200007306 */ /* 0x004e240000101400 */
[----:B0-----:R-:W-:-:S04]  /*14e0*/  F2FP.BF16.F32.PACK_AB R0, RZ, R0 ;  /* 0x00000000ff00723e */ /* 0x001fc800000010ff */
[----:B------:R-:W-:Y:S01]  /*14f0*/  PRMT R17, R0, 0x7610, R17 ;  /* 0x0000761000117816 */ /* 0x000fe20000000011 */
[----:B------:R-:W-:Y:S06]  /*1500*/  BRA `(.L_x_30187) ;  /* 0x0000000c00747947 */ /* 0x000fec0003800000 */
.L_x_30183:
        /* <DEDUP_REMOVED lines=9> */
.L_x_30191:
[----:B------:R-:W2:Y:S02]  /*15a0*/  LDG.E.U16 R0, desc[UR36][R2.64] ;  /* 0x0000002402007981 */ /* 0x000ea4000c1e1500 */
[----:B--2---:R-:W-:-:S05]  /*15b0*/  HADD2.F32 R0, -RZ, R0.H0_H0 ;  /* 0x20000000ff007230 */ /* 0x004fca0000004100 */
[----:B------:R-:W-:-:S04]  /*15c0*/  F2FP.BF16.F32.PACK_AB R0, RZ, R0 ;  /* 0x00000000ff00723e */ /* 0x000fc800000010ff */
[----:B------:R-:W-:Y:S01]  /*15d0*/  PRMT R17, R0, 0x7610, R17 ;  /* 0x0000761000117816 */ /* 0x000fe20000000011 */
[----:B------:R-:W-:Y:S06]  /*15e0*/  BRA `(.L_x_30187) ;  /* 0x0000000c003c7947 */ /* 0x000fec0003800000 */
.L_x_30190:
        /* <DEDUP_REMOVED lines=9> */
.L_x_30193:
[----:B------:R-:W2:Y:S02]  /*1680*/  LDG.E.U16 R2, desc[UR36][R2.64] ;  /* 0x0000002402027981 */ /* 0x000ea4000c1e1500 */
[----:B--2---:R-:W-:-:S05]  /*1690*/  HADD2.F32 R0, -RZ, R2.H0_H0 ;  /* 0x20000002ff007230 */ /* 0x004fca0000004100 */
[----:B------:R-:W-:-:S04]  /*16a0*/  F2FP.BF16.F32.PACK_AB R0, RZ, R0 ;  /* 0x00000000ff00723e */ /* 0x000fc800000010ff */
[----:B------:R-:W-:Y:S01]  /*16b0*/  PRMT R17, R0, 0x7610, R17 ;  /* 0x0000761000117816 */ /* 0x000fe20000000011 */
[----:B------:R-:W-:Y:S06]  /*16c0*/  BRA `(.L_x_30187) ;  /* 0x0000000c00047947 */ /* 0x000fec0003800000 */
.L_x_30192:
        /* <DEDUP_REMOVED lines=9> */
.L_x_30182:
        /* <DEDUP_REMOVED lines=14> */
.L_x_30196:
        /* <DEDUP_REMOVED lines=9> */
.L_x_30195:
        /* <DEDUP_REMOVED lines=28> */
.L_x_30198:
        /* <DEDUP_REMOVED lines=15> */
.L_x_30197:
[----:B------:R0:W5:Y:S01]  /*1b80*/  LDG.E.U16 R17, desc[UR36][R2.64] ;  /* 0x0000002402117981 */ /* 0x000162000c1e1500 */
[----:B------:R-:W-:Y:S05]  /*1b90*/  BRA `(.L_x_30187) ;  /* 0x0000000400d07947 */ /* 0x000fea0003800000 */
.L_x_30194:
        /* <DEDUP_REMOVED lines=13> */
.L_x_30201:
        /* <DEDUP_REMOVED lines=21> */
.L_x_30205:
[----:B------:R-:W-:Y:S05]  /*1dc0*/  BSYNC B1 ;  /* 0x0000000000017941 */ /* 0x000fea0003800000 */
.L_x_30204:
[----:B------:R-:W-:Y:S01]  /*1dd0*/  LEA R3, R0, 0x3b800000, 0x17 ;  /* 0x3b80000000037811 */ /* 0x000fe200078eb8ff */
[----:B------:R-:W-:-:S05]  /*1de0*/  IMAD.SHL.U32 R0, R2, 0x100000, RZ ;  /* 0x0010000002007824 */ /* 0x000fca00078e00ff */
[----:B------:R-:W-:-:S07]  /*1df0*/  LOP3.LUT R0, R3, R0, R4, 0xfe, !PT ;  /* 0x0000000003007212 */ /* 0x000fce00078efe04 */
.L_x_30203:
[----:B------:R-:W-:Y:S05]  /*1e00*/  BSYNC B0 ;  /* 0x0000000000007941 */ /* 0x000fea0003800000 */
.L_x_30202:
[----:B------:R-:W-:-:S04]  /*1e10*/  F2FP.BF16.F32.PACK_AB R0, RZ, R0 ;  /* 0x00000000ff00723e */ /* 0x000fc800000010ff */
[----:B------:R-:W-:Y:S01]  /*1e20*/  PRMT R17, R0, 0x7610, R17 ;  /* 0x0000761000117816 */ /* 0x000fe20000000011 */
[----:B------:R-:W-:Y:S06]  /*1e30*/  BRA `(.L_x_30187) ;  /* 0x0000000400287947 */ /* 0x000fec0003800000 */
.L_x_30200:
        /* <DEDUP_REMOVED lines=21> */
.L_x_30209:
[----:B------:R-:W-:Y:S05]  /*1f90*/  BSYNC B1 ;  /* 0x0000000000017941 */ /* 0x000fea0003800000 */
.L_x_30208:
[----:B------:R-:W-:Y:S01]  /*1fa0*/  LEA R3, R0, 0x37800000, 0x17 ;  /* 0x3780000000037811 */ /* 0x000fe200078eb8ff */
[----:B------:R-:W-:-:S05]  /*1fb0*/  IMAD.SHL.U32 R0, R2, 0x200000, RZ ;  /* 0x0020000002007824 */ /* 0x000fca00078e00ff */
[----:B------:R-:W-:-:S07]  /*1fc0*/  LOP3.LUT R0, R3, R0, R4, 0xfe, !PT ;  /* 0x0000000003007212 */ /* 0x000fce00078efe04 */
.L_x_30207:
[----:B------:R-:W-:Y:S05]  /*1fd0*/  BSYNC B0 ;  /* 0x0000000000007941 */ /* 0x000fea0003800000 */
.L_x_30206:
[----:B------:R-:W-:-:S04]  /*1fe0*/  F2FP.BF16.F32.PACK_AB R0, RZ, R0 ;  /* 0x00000000ff00723e */ /* 0x000fc800000010ff */
[----:B------:R-:W-:Y:S01]  /*1ff0*/  PRMT R17, R0, 0x7610, R17 ;  /* 0x0000761000117816 */ /* 0x000fe20000000011 */
[----:B------:R-:W-:Y:S06]  /*2000*/  BRA `(.L_x_30187) ;  /* 0x0000000000b47947 */ /* 0x000fec0003800000 */
.L_x_30199:
        /* <DEDUP_REMOVED lines=14> */
.L_x_30213:
[----:B------:R-:W-:Y:S05]  /*20f0*/  BSYNC B0 ;  /* 0x0000000000007941 */ /* 0x000fea0003800000 */
.L_x_30212:
[----:B------:R-:W-:-:S04]  /*2100*/  F2FP.BF16.F32.PACK_AB R0, RZ, R0 ;  /* 0x00000000ff00723e */ /* 0x000fc800000010ff */
[----:B------:R-:W-:Y:S01]  /*2110*/  PRMT R17, R0, 0x7610, R17 ;  /* 0x0000761000117816 */ /* 0x000fe20000000011 */
[----:B------:R-:W-:Y:S06]  /*2120*/  BRA `(.L_x_30187) ;  /* 0x00000000006c7947 */ /* 0x000fec0003800000 */
.L_x_30186:
        /* <DEDUP_REMOVED lines=16> */
.L_x_30214:
[----:B------:R-:W-:Y:S01]  /*2230*/  PRMT R17, RZ, 0x7610, R17 ;  /* 0x00007610ff117816 */ /* 0x000fe20000000011 */
[----:B------:R-:W-:Y:S06]  /*2240*/  BRA `(.L_x_30187) ;  /* 0x0000000000247947 */ /* 0x000fec0003800000 */
.L_x_30211:
[----:B------:R-:W2:Y:S02]  /*2250*/  LDG.E.64 R2, desc[UR36][R2.64] ;  /* 0x0000002402027981 */ /* 0x000ea4000c1e1b00 */
[----:B--2---:R-:W0:Y:S02]  /*2260*/  I2F.U64 R0, R2 ;  /* 0x0000000200007312 */ /* 0x004e240000301000 */
[----:B0-----:R-:W-:-:S04]  /*2270*/  F2FP.BF16.F32.PACK_AB R0, RZ, R0 ;  /* 0x00000000ff00723e */ /* 0x001fc800000010ff */
[----:B------:R-:W-:Y:S01]  /*2280*/  PRMT R17, R0, 0x7610, R17 ;  /* 0x0000761000117816 */ /* 0x000fe20000000011 */
[----:B------:R-:W-:Y:S06]  /*2290*/  BRA `(.L_x_30187) ;  /* 0x0000000000107947 */ /* 0x000fec0003800000 */
.L_x_30210:
[----:B------:R-:W2:Y:S02]  /*22a0*/  LDG.E R2, desc[UR36][R2.64] ;  /* 0x0000002402027981 */ /* 0x000ea4000c1e1900 */
[----:B--2---:R-:W-:-:S04]  /*22b0*/  I2FP.F32.U32 R0, R2 ;  /* 0x0000000200007245 */ /* 0x004fc80000201000 */
[----:B------:R-:W-:-:S04]  /*22c0*/  F2FP.BF16.F32.PACK_AB R0, RZ, R0 ;  /* 0x00000000ff00723e */ /* 0x000fc800000010ff */
[----:B------:R-:W-:-:S07]  /*22d0*/  PRMT R17, R0, 0x7610, R17 ;  /* 0x0000761000117816 */ /* 0x000fce0000000011 */
.L_x_30187:
[----:B------:R-:W-:-:S07]  /*22e0*/  VIADD R18, R18, 0x80 ;  /* 0x0000008012127836 */ /* 0x000fce0000000000 */
.L_x_30181:
[----:B------:R-:W-:Y:S05]  /*22f0*/  BSYNC B6 ;  /* 0x0000000000067941 */ /* 0x000fea0003800000 */
.L_x_30180:
        /* <DEDUP_REMOVED lines=28> */
.L_x_30220:
[----:B------:R-:W2:Y:S02]  /*24c0*/  LDG.E.U8 R4, desc[UR36][R4.64] ;  /* 0x0000002404047981 */ /* 0x000ea4000c1e1100 */
[----:B--2---:R-:W-:-:S04]  /*24d0*/  I2FP.F32.U32 R0, R4 ;  /* 0x0000000400007245 */ /* 0x004fc80000201000 */
[----:B------:R-:W-:-:S04]  /*24e0*/  F2FP.BF16.F32.PACK_AB R0, RZ, R0 ;  /* 0x00000000ff00723e */ /* 0x000fc800000010ff */
[----:B------:R-:W-:Y:S01]  /*24f0*/  PRMT R2, R0, 0x7610, R2 ;  /* 0x0000761000027816 */ /* 0x000fe20000000002 */
[----:B------:R-:W-:Y:S06]  /*2500*/  BRA `(.L_x_30222) ;  /* 0x0000000c00c47947 */ /* 0x000fec0003800000 */
.L_x_30219:
        /* <DEDUP_REMOVED lines=11> */
.L_x_30224:
[----:B------:R-:W2:Y:S02]  /*25c0*/  LDG.E R4, desc[UR36][R4.64] ;  /* 0x0000002404047981 */ /* 0x000ea4000c1e1900 */
[----:B--2---:R-:W-:-:S04]  /*25d0*/  I2FP.F32.S32 R0, R4 ;  /* 0x0000000400007245 */ /* 0x004fc80000201400 */
[----:B------:R-:W-:-:S04]  /*25e0*/  F2FP.BF16.F32.PACK_AB R0, RZ, R0 ;  /* 0x00000000ff00723e */ /* 0x000fc800000010ff */
[----:B------:R-:W-:Y:S01]  /*25f0*/  PRMT R2, R0, 0x7610, R2 ;  /* 0x0000761000027816 */ /* 0x000fe20000000002 */
[----:B------:R-:W-:Y:S06]  /*2600*/  BRA `(.L_x_30222) ;  /* 0x0000000c00847947 */ /* 0x000fec0003800000 */
.L_x_30223:
[----:B------:R-:W2:Y:S02]  /*2610*/  LDG.E.U16 R4, desc[UR36][R4.64] ;  /* 0x0000002404047981 */ /* 0x000ea4000c1e1500 */
[----:B--2---:R-:W0:Y:S02]  /*2620*/  I2F.S16 R0, R4 ;  /* 0x0000000400007306 */ /* 0x004e240000101400 */
[----:B0-----:R-:W-:-:S04]  /*2630*/  F2FP.BF16.F32.PACK_AB R0, RZ, R0 ;  /* 0x00000000ff00723e */ /* 0x001fc800000010ff */
[----:B------:R-:W-:Y:S01]  /*2640*/  PRMT R2, R0, 0x7610, R2 ;  /* 0x0000761000027816 */ /* 0x000fe20000000002 */
[----:B------:R-:W-:Y:S06]  /*2650*/  BRA `(.L_x_30222) ;  /* 0x0000000c00707947 */ /* 0x000fec0003800000 */
.L_x_30218:
        /* <DEDUP_REMOVED lines=9> */
.L_x_30226:
[----:B------:R-:W2:Y:S02]  /*26f0*/  LDG.E.U16 R0, desc[UR36][R4.64] ;  /* 0x0000002404007981 */ /* 0x000ea4000c1e1500 */
[----:B--2---:R-:W-:-:S05]  /*2700*/  HADD2.F32 R0, -RZ, R0.H0_H0 ;  /* 0x20000000ff007230 */ /* 0x004fca0000004100 */
[----:B------:R-:W-:-:S04]  /*2710*/  F2FP.BF16.F32.PACK_AB R0, RZ, R0 ;  /* 0x00000000ff00723e */ /* 0x000fc800000010ff */
[----:B------:R-:W-:Y:S01]  /*2720*/  PRMT R2, R0, 0x7610, R2 ;  /* 0x0000761000027816 */ /* 0x000fe20000000002 */
[----:B------:R-:W-:Y:S06]  /*2730*/  BRA `(.L_x_30222) ;  /* 0x0000000c00387947 */ /* 0x000fec0003800000 */
.L_x_30225:
        /* <DEDUP_REMOVED lines=9> */
.L_x_30228:
[----:B------:R-:W2:Y:S02]  /*27d0*/  LDG.E.U16 R4, desc[UR36][R4.64] ;  /* 0x0000002404047981 */ /* 0x000ea4000c1e1500 */
[----:B--2---:R-:W-:-:S05]  /*27e0*/  HADD2.F32 R0, -RZ, R4.H0_H0 ;  /* 0x20000004ff007230 */ /* 0x004fca0000004100 */
[----:B------:R-:W-:-:S04]  /*27f0*/  F2FP.BF16.F32.PACK_AB R0, RZ, R0 ;  /* 0x00000000ff00723e */ /* 0x000fc800000010ff */
[----:B------:R-:W-:Y:S01]  /*2800*/  PRMT R2, R0, 0x7610, R2 ;  /* 0x0000761000027816 */ /* 0x000fe20000000002 */
[----:B------:R-:W-:Y:S06]  /*2810*/  BRA `(.L_x_30222) ;  /* 0x0000000c00007947 */ /* 0x000fec0003800000 */
.L_x_30227:
        /* <DEDUP_REMOVED lines=9> */
.L_x_30217:
        /* <DEDUP_REMOVED lines=14> */
.L_x_30231:
        /* <DEDUP_REMOVED lines=9> */
.L_x_30230:
        /* <DEDUP_REMOVED lines=28> */
.L_x_30233:
        /* <DEDUP_REMOVED lines=14> */
.L_x_30232:
[----:B------:R0:W5:Y:S01]  /*2cc0*/  LDG.E.U16 R2, desc[UR36][R4.64] ;  /* 0x0000002404027981 */ /* 0x000162000c1e1500 */
[----:B------:R-:W-:Y:S05]  /*2cd0*/  BRA `(.L_x_30222) ;  /* 0x0000000400d07947 */ /* 0x000fea0003800000 */
.L_x_30229:
        /* <DEDUP_REMOVED lines=13> */
.L_x_30236:
        /* <DEDUP_REMOVED lines=21> */
.L_x_30240:
[----:B------:R-:W-:Y:S05]  /*2f00*/  BSYNC B1 ;  /* 0x0000000000017941 */ /* 0x000fea0003800000 */
.L_x_30239:
[----:B------:R-:W-:Y:S01]  /*2f10*/  LEA R3, R0, 0x3b800000, 0x17 ;  /* 0x3b80000000037811 */ /* 0x000fe200078eb8ff */
[----:B------:R-:W-:-:S05]  /*2f20*/  IMAD.SHL.U32 R0, R2, 0x100000, RZ ;  /* 0x0010000002007824 */ /* 0x000fca00078e00ff */
[----:B------:R-:W-:-:S07]  /*2f30*/  LOP3.LUT R0, R3, R0, R4, 0xfe, !PT ;  /* 0x0000000003007212 */ /* 0x000fce00078efe04 */
.L_x_30238:
[----:B------:R-:W-:Y:S05]  /*2f40*/  BSYNC B0 ;  /* 0x0000000000007941 */ /* 0x000fea0003800000 */
.L_x_30237:
[----:B------:R-:W-:-:S04]  /*2f50*/  F2FP.BF16.F32.PACK_AB R0, RZ, R0 ;  /* 0x00000000ff00723e */ /* 0x000fc800000010ff */
[----:B------:R-:W-:Y:S01]  /*2f60*/  PRMT R2, R0, 0x7610, R2 ;  /* 0x0000761000027816 */ /* 0x000fe20000000002 */
[----:B------:R-:W-:Y:S06]  /*2f70*/  BRA `(.L_x_30222) ;  /* 0x0000000400287947 */ /* 0x000fec0003800000 */
.L_x_30235:
        /* <DEDUP_REMOVED lines=21> */
.L_x_30244:
[----:B------:R-:W-:Y:S05]  /*30d0*/  BSYNC B1 ;  /* 0x0000000000017941 */ /* 0x000fea0003800000 */
.L_x_30243:
[----:B------:R-:W-:Y:S01]  /*30e0*/  LEA R3, R0, 0x37800000, 0x17 ;  /* 0x3780000000037811 */ /* 0x000fe200078eb8ff */
[----:B------:R-:W-:-:S05]  /*30f0*/  IMAD.SHL.U32 R0, R2, 0x200000, RZ ;  /* 0x0020000002007824 */ /* 0x000fca00078e00ff */
[----:B------:R-:W-:-:S07]  /*3100*/  LOP3.LUT R0, R3, R0, R4, 0xfe, !PT ;  /* 0x0000000003007212 */ /* 0x000fce00078efe04 */
.L_x_30242:
[----:B------:R-:W-:Y:S05]  /*3110*/  BSYNC B0 ;  /* 0x0000000000007941 */ /* 0x000fea0003800000 */
.L_x_30241:
[----:B------:R-:W-:-:S04]  /*3120*/  F2FP.BF16.F32.PACK_AB R0, RZ, R0 ;  /* 0x00000000ff00723e */ /* 0x000fc800000010ff */
[----:B------:R-:W-:Y:S01]  /*3130*/  PRMT R2, R0, 0x7610, R2 ;  /* 0x0000761000027816 */ /* 0x000fe20000000002 */
[----:B------:R-:W-:Y:S06]  /*3140*/  BRA `(.L_x_30222) ;  /* 0x0000000000b47947 */ /* 0x000fec0003800000 */
.L_x_30234:
        /* <DEDUP_REMOVED lines=14> */
.L_x_30248:
[----:B------:R-:W-:Y:S05]  /*3230*/  BSYNC B0 ;  /* 0x0000000000007941 */ /* 0x000fea0003800000 */
.L_x_30247:
[----:B------:R-:W-:-:S04]  /*3240*/  F2FP.BF16.F32.PACK_AB R0, RZ, R0 ;  /* 0x00000000ff00723e */ /* 0x000fc800000010ff */
[----:B------:R-:W-:Y:S01]  /*3250*/  PRMT R2, R0, 0x7610, R2 ;  /* 0x0000761000027816 */ /* 0x000fe20000000002 */
[----:B------:R-:W-:Y:S06]  /*3260*/  BRA `(.L_x_30222) ;  /* 0x00000000006c7947 */ /* 0x000fec0003800000 */
.L_x_30221:
        /* <DEDUP_REMOVED lines=16> */
.L_x_30249:
[----:B------:R-:W-:Y:S01]  /*3370*/  PRMT R2, RZ, 0x7610, R2 ;  /* 0x00007610ff027816 */ /* 0x000fe20000000002 */
[----:B------:R-:W-:Y:S06]  /*3380*/  BRA `(.L_x_30222) ;  /* 0x0000000000247947 */ /* 0x000fec0003800000 */
.L_x_30246:
[----:B------:R-:W2:Y:S02]  /*3390*/  LDG.E.64 R4, desc[UR36][R4.64] ;  /* 0x0000002404047981 */ /* 0x000ea4000c1e1b00 */
[----:B--2---:R-:W0:Y:S02]  /*33a0*/  I2F.U64 R0, R4 ;  /* 0x0000000400007312 */ /* 0x004e240000301000 */
[----:B0-----:R-:W-:-:S04]  /*33b0*/  F2FP.BF16.F32.PACK_AB R0, RZ, R0 ;  /* 0x00000000ff00723e */ /* 0x001fc800000010ff */
[----:B------:R-:W-:Y:S01]  /*33c0*/  PRMT R2, R0, 0x7610, R2 ;  /* 0x0000761000027816 */ /* 0x000fe20000000002 */
[----:B------:R-:W-:Y:S06]  /*33d0*/  BRA `(.L_x_30222) ;  /* 0x0000000000107947 */ /* 0x000fec0003800000 */
.L_x_30245:
[----:B------:R-:W2:Y:S02]  /*33e0*/  LDG.E R4, desc[UR36][R4.64] ;  /* 0x0000002404047981 */ /* 0x000ea4000c1e1900 */
[----:B--2---:R-:W-:-:S04]  /*33f0*/  I2FP.F32.U32 R0, R4 ;  /* 0x0000000400007245 */ /* 0x004fc80000201000 */
[----:B------:R-:W-:-:S04]  /*3400*/  F2FP.BF16.F32.PACK_AB R0, RZ, R0 ;  /* 0x00000000ff00723e */ /* 0x000fc800000010ff */
[----:B------:R-:W-:-:S07]  /*3410*/  PRMT R2, R0, 0x7610, R2 ;  /* 0x0000761000027816 */ /* 0x000fce0000000002 */
.L_x_30222:
[----:B------:R-:W-:-:S07]  /*3420*/  VIADD R18, R18, 0x80 ;  /* 0x0000008012127836 */ /* 0x000fce0000000000 */
.L_x_30216:
[----:B------:R-:W-:Y:S05]  /*3430*/  BSYNC B6 ;  /* 0x0000000000067941 */ /* 0x000fea0003800000 */
.L_x_30215:
        /* <DEDUP_REMOVED lines=25> */
.L_x_30255:
[----:B------:R-:W2:Y:S02]  /*35d0*/  LDG.E.U8 R4, desc[UR36][R4.64] ;  /* 0x0000002404047981 */ /* 0x000ea4000c1e1100 */
[----:B--2---:R-:W-:-:S04]  /*35e0*/  I2FP.F32.U32 R0, R4 ;  /* 0x0000000400007245 */ /* 0x004fc80000201000 */
[----:B------:R-:W-:-:S04]  /*35f0*/  F2FP.BF16.F32.PACK_AB R0, RZ, R0 ;  /* 0x00000000ff00723e */ /* 0x000fc800000010ff */
[----:B------:R-:W-:Y:S01]  /*3600*/  PRMT R16, R0, 0x7610, R16 ;  /* 0x0000761000107816 */ /* 0x000fe20000000010 */
[----:B------:R-:W-:Y:S06]  /*3610*/  BRA `(.L_x_30251) ;  /* 0x0000000c00c87947 */ /* 0x000fec0003800000 */
.L_x_30254:
        /* <DEDUP_REMOVED lines=11> */
.L_x_30258:
[----:B------:R-:W2:Y:S02]  /*36d0*/  LDG.E R4, desc[UR36][R4.64] ;  /* 0x0000002404047981 */ /* 0x000ea4000c1e1900 */
[----:B--2---:R-:W-:-:S04]  /*36e0*/  I2FP.F32.S32 R0, R4 ;  /* 0x0000000400007245 */ /* 0x004fc80000201400 */
[----:B------:R-:W-:-:S04]  /*36f0*/  F2FP.BF16.F32.PACK_AB R0, RZ, R0 ;  /* 0x00000000ff00723e */ /* 0x000fc800000010ff */
[----:B------:R-:W-:Y:S01]  /*3700*/  PRMT R16, R0, 0x7610, R16 ;  /* 0x0000761000107816 */ /* 0x000fe20000000010 */
[----:B------:R-:W-:Y:S06]  /*3710*/  BRA `(.L_x_30251) ;  /* 0x0000000c00887947 */ /* 0x000fec0003800000 */
.L_x_30257:
[----:B------:R-:W2:Y:S02]  /*3720*/  LDG.E.U16 R4, desc[UR36][R4.64] ;  /* 0x0000002404047981 */ /* 0x000ea4000c1e1500 */
[----:B--2---:R-:W0:Y:S02]  /*3730*/  I2F.S16 R0, R4 ;  /* 0x0000000400007306 */ /* 0x004e240000101400 */
[----:B0-----:R-:W-:-:S04]  /*3740*/  F2FP.BF16.F32.PACK_AB R0, RZ, R0 ;  /* 0x00000000ff00723e */ /* 0x001fc800000010ff */
[----:B------:R-:W-:Y:S01]  /*3750*/  PRMT R16, R0, 0x7610, R16 ;  /* 0x0000761000107816 */ /* 0x000fe20000000010 */
[----:B------:R-:W-:Y:S06]  /*3760*/  BRA `(.L_x_30251) ;  /* 0x0000000c00747947 */ /* 0x000fec0003800000 */
.L_x_30253:
        /* <DEDUP_REMOVED lines=9> */
.L_x_30260:
[----:B------:R-:W2:Y:S02]  /*3800*/  LDG.E.U16 R0, desc[UR36][R4.64] ;  /* 0x0000002404007981 */ /* 0x000ea4000c1e1500 */
[----:B--2---:R-:W-:-:S05]  /*3810*/  HADD2.F32 R0, -RZ, R0.H0_H0 ;  /* 0x20000000ff007230 */ /* 0x004fca0000004100 */
[----:B------:R-:W-:-:S04]  /*3820*/  F2FP.BF16.F32.PACK_AB R0, RZ, R0 ;  /* 0x00000000ff00723e */ /* 0x000fc800000010ff */
[----:B------:R-:W-:Y:S01]  /*3830*/  PRMT R16, R0, 0x7610, R16 ;  /* 0x0000761000107816 */ /* 0x000fe20000000010 */
[----:B------:R-:W-:Y:S06]  /*3840*/  BRA `(.L_x_30251) ;  /* 0x0000000c003c7947 */ /* 0x000fec0003800000 */
.L_x_30259:
        /* <DEDUP_REMOVED lines=9> */
.L_x_30262:
[----:B------:R-:W2:Y:S02]  /*38e0*/  LDG.E.U16 R4, desc[UR36][R4.64] ;  /* 0x0000002404047981 */ /* 0x000ea4000c1e1500 */
[----:B--2---:R-:W-:-:S05]  /*38f0*/  HADD2.F32 R0, -RZ, R4.H0_H0 ;  /* 0x20000004ff007230 */ /* 0x004fca0000004100 */
[----:B------:R-:W-:-:S04]  /*3900*/  F2FP.BF16.F32.PACK_AB R0, RZ, R0 ;  /* 0x00000000ff00723e */ /* 0x000fc800000010ff */
[----:B------:R-:W-:Y:S01]  /*3910*/  PRMT R16, R0, 0x7610, R16 ;  /* 0x0000761000107816 */ /* 0x000fe20000000010 */
[----:B------:R-:W-:Y:S06]  /*3920*/  BRA `(.L_x_30251) ;  /* 0x0000000c00047947 */ /* 0x000fec0003800000 */
.L_x_30261:
        /* <DEDUP_REMOVED lines=9> */
.L_x_30252:
        /* <DEDUP_REMOVED lines=14> */
.L_x_30265:
        /* <DEDUP_REMOVED lines=9> */
.L_x_30264:
        /* <DEDUP_REMOVED lines=28> */
.L_x_30267:
        /* <DEDUP_REMOVED lines=15> */
.L_x_30266:
[----:B------:R1:W5:Y:S01]  /*3de0*/  LDG.E.U16 R16, desc[UR36][R4.64] ;  /* 0x0000002404107981 */ /* 0x000362000c1e1500 */
[----:B------:R-:W-:Y:S05]  /*3df0*/  BRA `(.L_x_30251) ;  /* 0x0000000400d07947 */ /* 0x000fea0003800000 */
.L_x_30263:
        /* <DEDUP_REMOVED lines=13> */
.L_x_30270:
        /* <DEDUP_REMOVED lines=21> */
.L_x_30274:
[----:B------:R-:W-:Y:S05]  /*4020*/  BSYNC B1 ;  /* 0x0000000000017941 */ /* 0x000fea0003800000 */
.L_x_30273:
[----:B------:R-:W-:Y:S01]  /*4030*/  LEA R5, R0, 0x3b800000, 0x17 ;  /* 0x3b80000000057811 */ /* 0x000fe200078eb8ff */
[----:B------:R-:W-:-:S05]  /*4040*/  IMAD.SHL.U32 R0, R3, 0x100000, RZ ;  /* 0x0010000003007824 */ /* 0x000fca00078e00ff */
[----:B------:R-:W-:-:S07]  /*4050*/  LOP3.LUT R0, R5, R0, R6, 0xfe, !PT ;  /* 0x0000000005007212 */ /* 0x000fce00078efe06 */
.L_x_30272:
[----:B------:R-:W-:Y:S05]  /*4060*/  BSYNC B0 ;  /* 0x0000000000007941 */ /* 0x000fea0003800000 */
.L_x_30271:
[----:B------:R-:W-:-:S04]  /*4070*/  F2FP.BF16.F32.PACK_AB R0, RZ, R0 ;  /* 0x00000000ff00723e */ /* 0x000fc800000010ff */
[----:B------:R-:W-:Y:S01]  /*4080*/  PRMT R16, R0, 0x7610, R16 ;  /* 0x0000761000107816 */ /* 0x000fe20000000010 */
[----:B------:R-:W-:Y:S06]  /*4090*/  BRA `(.L_x_30251) ;  /* 0x0000000400287947 */ /* 0x000fec0003800000 */
.L_x_30269:
        /* <DEDUP_REMOVED lines=21> */
.L_x_30278:
[----:B------:R-:W-:Y:S05]  /*41f0*/  BSYNC B1 ;  /* 0x0000000000017941 */ /* 0x000fea0003800000 */
.L_x_30277:
[----:B------:R-:W-:Y:S01]  /*4200*/  LEA R5, R0, 0x37800000, 0x17 ;  /* 0x3780000000057811 */ /* 0x000fe200078eb8ff */
[----:B------:R-:W-:-:S05]  /*4210*/  IMAD.SHL.U32 R0, R3, 0x200000, RZ ;  /* 0x0020000003007824 */ /* 0x000fca00078e00ff */
[----:B------:R-:W-:-:S07]  /*4220*/  LOP3.LUT R0, R5, R0, R6, 0xfe, !PT ;  /* 0x0000000005007212 */ /* 0x000fce00078efe06 */
.L_x_30276:
[----:B------:R-:W-:Y:S05]  /*4230*/  BSYNC B0 ;  /* 0x0000000000007941 */ /* 0x000fea0003800000 */
.L_x_30275:
[----:B------:R-:W-:-:S04]  /*4240*/  F2FP.BF16.F32.PACK_AB R0, RZ, R0 ;  /* 0x00000000ff00723e */ /* 0x000fc800000010ff */
[----:B------:R-:W-:Y:S01]  /*4250*/  PRMT R16, R0, 0x7610, R16 ;  /* 0x0000761000107816 */ /* 0x000fe20000000010 */
[----:B------:R-:W-:Y:S06]  /*4260*/  BRA `(.L_x_30251) ;  /* 0x0000000000b47947 */ /* 0x000fec0003800000 */
.L_x_30268:
        /* <DEDUP_REMOVED lines=14> */
.L_x_30282:
[----:B------:R-:W-:Y:S05]  /*4350*/  BSYNC B0 ;  /* 0x0000000000007941 */ /* 0x000fea0003800000 */
.L_x_30281:
[----:B------:R-:W-:-:S04]  /*4360*/  F2FP.BF16.F32.PACK_AB R0, RZ, R0 ;  /* 0x00000000ff00723e */ /* 0x000fc800000010ff */
[----:B------:R-:W-:Y:S01]  /*4370*/  PRMT R16, R0, 0x7610, R16 ;  /* 0x0000761000107816 */ /* 0x000fe20000000010 */
[----:B------:R-:W-:Y:S06]  /*4380*/  BRA `(.L_x_30251) ;  /* 0x00000000006c7947 */ /* 0x000fec0003800000 */
.L_x_30256:
        /* <DEDUP_REMOVED lines=16> */
.L_x_30283:
[----:B------:R-:W-:Y:S01]  /*4490*/  PRMT R16, RZ, 0x7610, R16 ;  /* 0x00007610ff107816 */ /* 0x000fe20000000010 */
[----:B------:R-:W-:Y:S06]  /*44a0*/  BRA `(.L_x_30251) ;  /* 0x0000000000247947 */ /* 0x000fec0003800000 */
.L_x_30280:
[----:B------:R-:W2:Y:S02]  /*44b0*/  LDG.E.64 R4, desc[UR36][R4.64] ;  /* 0x0000002404047981 */ /* 0x000ea4000c1e1b00 */
[----:B--2---:R-:W0:Y:S02]  /*44c0*/  I2F.U64 R0, R4 ;  /* 0x0000000400007312 */ /* 0x004e240000301000 */
[----:B0-----:R-:W-:-:S04]  /*44d0*/  F2FP.BF16.F32.PACK_AB R0, RZ, R0 ;  /* 0x00000000ff00723e */ /* 0x001fc800000010ff */
[----:B------:R-:W-:Y:S01]  /*44e0*/  PRMT R16, R0, 0x7610, R16 ;  /* 0x0000761000107816 */ /* 0x000fe20000000010 */
[----:B------:R-:W-:Y:S06]  /*44f0*/  BRA `(.L_x_30251) ;  /* 0x0000000000107947 */ /* 0x000fec0003800000 */
.L_x_30279:
[----:B------:R-:W2:Y:S02]  /*4500*/  LDG.E R4, desc[UR36][R4.64] ;  /* 0x0000002404047981 */ /* 0x000ea4000c1e1900 */
[----:B--2---:R-:W-:-:S04]  /*4510*/  I2FP.F32.U32 R0, R4 ;  /* 0x0000000400007245 */ /* 0x004fc80000201000 */
[----:B------:R-:W-:-:S04]  /*4520*/  F2FP.BF16.F32.PACK_AB R0, RZ, R0 ;  /* 0x00000000ff00723e */ /* 0x000fc800000010ff */
[----:B------:R-:W-:-:S07]  /*4530*/  PRMT R16, R0, 0x7610, R16 ;  /* 0x0000761000107816 */ /* 0x000fce0000000010 */
.L_x_30251:
[----:B------:R-:W-:Y:S05]  /*4540*/  BSYNC B6 ;  /* 0x0000000000067941 */ /* 0x000fea0003800000 */
.L_x_30250:
        /* <DEDUP_REMOVED lines=33> */
.L_x_30291:
[----:B------:R-:W-:Y:S01]  /*4760*/  FSETP.GEU.FTZ.AND P0, PT, R8, -R0, PT ;  /* 0x800000000800720b */ /* 0x000fe20003f1e000 */
[----:B------:R-:W-:-:S12]  /*4770*/  FADD.FTZ R4, R4, -1 ;  /* 0xbf80000004047421 */ /* 0x000fd80000010000 */
[----:B------:R-:W-:-:S07]  /*4780*/  @!P0 FADD.FTZ R4, R4, -1 ;  /* 0xbf80000004048421 */ /* 0x000fce0000010000 */
.L_x_30290:
[----:B------:R-:W-:Y:S05]  /*4790*/  BSYNC B2 ;  /* 0x0000000000027941 */ /* 0x000fea0003800000 */
.L_x_30289:
[----:B------:R-:W-:Y:S01]  /*47a0*/  FFMA.FTZ R7, -R0, R4, R7 ;  /* 0x0000000400077223 */ /* 0x000fe20000010107 */
[----:B------:R-:W-:Y:S06]  /*47b0*/  BRA `(.L_x_30287) ;  /* 0x00000000007c7947 */ /* 0x000fec0003800000 */
.L_x_30288:
        /* <DEDUP_REMOVED lines=15> */
.L_x_30294:
        /* <DEDUP_REMOVED lines=13> */
.L_x_30293:
[----:B------:R-:W-:Y:S05]  /*4980*/  BSYNC B2 ;  /* 0x0000000000027941 */ /* 0x000fea0003800000 */
.L_x_30292:
[----:B0-----:R-:W-:-:S04]  /*4990*/  FMUL.FTZ R7, R4, 1.1920928955078125e-07 ;  /* 0x3400000004077820 */ /* 0x001fc80000410000 */
[----:B------:R-:W-:-:S07]  /*49a0*/  FMUL.FTZ R7, R10, R7 ;  /* 0x000000070a077220 */ /* 0x000fce0000410000 */
.L_x_30287:
[----:B------:R-:W-:Y:S05]  /*49b0*/  BSYNC B0 ;  /* 0x0000000000007941 */ /* 0x000fea0003800000 */
.L_x_30286:
[C---:B------:R-:W-:Y:S02]  /*49c0*/  FSETP.GTU.FTZ.AND P0, PT, |R7|.reuse, +INF , PT ;  /* 0x7f8000000700780b */ /* 0x040fe40003f1c200 */
[----:B------:R-:W-:Y:S02]  /*49d0*/  LOP3.LUT R24, R7, 0x80000000, R24, 0xb8, !PT ;  /* 0x8000000007187812 */ /* 0x000fe400078eb818 */
[----:B------:R-:W-:Y:S02]  /*49e0*/  FSETP.GEU.FTZ.AND P1, PT, R5, RZ, PT ;  /* 0x000000ff0500720b */ /* 0x000fe40003f3e000 */
[----:B------:R-:W-:-:S04]  /*49f0*/  FSEL R24, R7, R24, P0 ;  /* 0x0000001807187208 */ /* 0x000fc80000000000 */
[C---:B------:R-:W-:Y:S02]  /*4a00*/  FSETP.NEU.FTZ.AND P0, PT, R24.reuse, RZ, PT ;  /* 0x000000ff1800720b */ /* 0x040fe40003f1d000 */
[----:B------:R-:W-:-:S04]  /*4a10*/  FSETP.GEU.FTZ.AND P2, PT, R24, RZ, PT ;  /* 0x000000ff1800720b */ /* 0x000fc80003f5e000 */
[----:B------:R-:W-:-:S13]  /*4a20*/  PLOP3.LUT P0, PT, P0, P2, P1, 0x9f, 0x0 ;  /* 0x000000000000781c */ /* 0x000fda0000705317 */
[----:B------:R-:W-:-:S04]  /*4a30*/  @!P0 FADD.FTZ R24, R5, R24 ;  /* 0x0000001805188221 */ /* 0x000fc80000010000 */
[----:B------:R3:W4:Y:S03]  /*4a40*/  F2F.BF16.F32 R5, R24 ;  /* 0x0000001800057304 */ /* 0x0007260000202000 */
.L_x_30285:
[----:B------:R-:W-:Y:S05]  /*4a50*/  BSYNC B1 ;  /* 0x0000000000017941 */ /* 0x000fea0003800000 */
.L_x_30284:
[----:B---3-5:R-:W3:Y:S01]  /*4a60*/  S2R R24, SR_TID.X ;  /* 0x0000000000187919 */ /* 0x028ee20000002100 */
[----:B------:R-:W-:Y:S01]  /*4a70*/  BSSY B1, `(.L_x_30295) ;  /* 0x0000050000017945 */ /* 0x000fe20003800000 */
[----:B---3--:R-:W-:-:S05]  /*4a80*/  VIADD R8, R24, 0x80 ;  /* 0x0000008018087836 */ /* 0x008fca0000000000 */
[----:B------:R-:W-:-:S13]  /*4a90*/  ISETP.GE.AND P0, PT, R8, R19, PT ;  /* 0x000000130800720c */ /* 0x000fda0003f06270 */
[----:B------:R-:W-:Y:S05]  /*4aa0*/  @P0 BRA `(.L_x_30296) ;  /* 0x0000000400300947 */ /* 0x000fea0003800000 */
[----:B------:R-:W-:Y:S01]  /*4ab0*/  IMAD.U32 R17, R17, 0x10000, RZ ;  /* 0x0001000011117824 */ /* 0x000fe200078e00ff */
        /* <DEDUP_REMOVED lines=28> */
.L_x_30302:
[----:B------:R-:W-:Y:S01]  /*4c80*/  FSETP.GEU.FTZ.AND P0, PT, R9, -R10, PT ;  /* 0x8000000a0900720b */ /* 0x000fe20003f1e000 */
[----:B------:R-:W-:-:S12]  /*4c90*/  FADD.FTZ R7, R7, -1 ;  /* 0xbf80000007077421 */ /* 0x000fd80000010000 */
[----:B------:R-:W-:-:S07]  /*4ca0*/  @!P0 FADD.FTZ R7, R7, -1 ;  /* 0xbf80000007078421 */ /* 0x000fce0000010000 */
.L_x_30301:
[----:B------:R-:W-:Y:S05]  /*4cb0*/  BSYNC B2 ;  /* 0x0000000000027941 */ /* 0x000fea0003800000 */
.L_x_30300:
[----:B------:R-:W-:Y:S01]  /*4cc0*/  FFMA.FTZ R6, -R10, R7, R6 ;  /* 0x000000070a067223 */ /* 0x000fe20000010106 */
[----:B------:R-:W-:Y:S06]  /*4cd0*/  BRA `(.L_x_30298) ;  /* 0x00000000007c7947 */ /* 0x000fec0003800000 */
.L_x_30299:
        /* <DEDUP_REMOVED lines=15> */
.L_x_30305:
        /* <DEDUP_REMOVED lines=13> */
.L_x_30304:
[----:B------:R-:W-:Y:S05]  /*4ea0*/  BSYNC B2 ;  /* 0x0000000000027941 */ /* 0x000fea0003800000 */
.L_x_30303:
[----:B------:R-:W-:-:S04]  /*4eb0*/  FMUL.FTZ R7, R7, 1.1920928955078125e-07 ;  /* 0x3400000007077820 */ /* 0x000fc80000410000 */
[----:B------:R-:W-:-:S07]  /*4ec0*/  FMUL.FTZ R6, R6, R7 ;  /* 0x0000000706067220 */ /* 0x000fce0000410000 */
.L_x_30298:
[----:B------:R-:W-:Y:S05]  /*4ed0*/  BSYNC B0 ;  /* 0x0000000000007941 */ /* 0x000fea0003800000 */
.L_x_30297:
        /* <DEDUP_REMOVED lines=8> */
[----:B------:R3:W1:Y:S03]  /*4f60*/  F2F.BF16.F32 R18, R17 ;  /* 0x0000001100127304 */ /* 0x0006660000202000 */
.L_x_30296:
[----:B------:R-:W-:Y:S05]  /*4f70*/  BSYNC B1 ;  /* 0x0000000000017941 */ /* 0x000fea0003800000 */
.L_x_30295:
        /* <DEDUP_REMOVED lines=16> */
[----:B01----:R-:W-:Y:S01]  /*5080*/  FADD.FTZ R4, -R6, -RZ ;  /* 0x800000ff06047221 */ /* 0x003fe20000010100 */
        /* <DEDUP_REMOVED lines=16> */
.L_x_30313:
[----:B------:R-:W-:Y:S01]  /*5190*/  FSETP.GEU.FTZ.AND P0, PT, R4, -R6, PT ;  /* 0x800000060400720b */ /* 0x000fe20003f1e000 */
[----:B------:R-:W-:-:S12]  /*51a0*/  FADD.FTZ R0, R0, -1 ;  /* 0xbf80000000007421 */ /* 0x000fd80000010000 */
[----:B------:R-:W-:-:S07]  /*51b0*/  @!P0 FADD.FTZ R0, R0, -1 ;  /* 0xbf80000000008421 */ /* 0x000fce0000010000 */
.L_x_30312:
[----:B------:R-:W-:Y:S05]  /*51c0*/  BSYNC B2 ;  /* 0x0000000000027941 */ /* 0x000fea0003800000 */
.L_x_30311:
[----:B------:R-:W-:Y:S01]  /*51d0*/  FFMA.FTZ R9, -R6, R0, R9 ;  /* 0x0000000006097223 */ /* 0x000fe20000010109 */
[----:B------:R-:W-:Y:S06]  /*51e0*/  BRA `(.L_x_30309) ;  /* 0x00000000007c7947 */ /* 0x000fec0003800000 */
.L_x_30310:
[----:B------:R-:W-:Y:S01]  /*51f0*/  VIADD R0, R12, 0xf4800000 ;  /* 0xf48000000c007836 */ /* 0x000fe20000000000 */
[----:B------:R-:W-:Y:S01]  /*5200*/  FSETP.GT.FTZ.AND P0, PT, |R7|, RZ, PT ;  /* 0x000000ff0700720b */ /* 0x000fe20003f14200 */
[----:B------:R-:W-:Y:S03]  /*5210*/  BSSY B2, `(.L_x_30314) ;  /* 0x000001a000027945 */ /* 0x000fe60003800000 */
[----:B------:R-:W-:Y:S02]  /*5220*/  LOP3.LUT R0, R0, 0xff800000, RZ, 0xc0, !PT ;  /* 0xff80000000007812 */ /* 0x000fe400078ec0ff */
[----:B------:R-:W-:-:S03]  /*5230*/  ISETP.GT.U32.OR P0, PT, R9, 0x7f7fffff, !P0 ;  /* 0x7f7fffff0900780c */ /* 0x000fc60004704470 */
[C---:B01----:R-:W-:Y:S01]  /*5240*/  IMAD.IADD R4, R9.reuse, 0x1, -R0 ;  /* 0x0000000109047824 */ /* 0x043fe200078e0a00 */
        /* <DEDUP_REMOVED lines=9> */
.L_x_30316:
        /* <DEDUP_REMOVED lines=13> */
.L_x_30315:
[----:B------:R-:W-:Y:S05]  /*53b0*/  BSYNC B2 ;  /* 0x0000000000027941 */ /* 0x000fea0003800000 */
.L_x_30314:
[----:B------:R-:W-:-:S04]  /*53c0*/  FMUL.FTZ R9, R6, 1.1920928955078125e-07 ;  /* 0x3400000006097820 */ /* 0x000fc80000410000 */
[----:B------:R-:W-:-:S07]  /*53d0*/  FMUL.FTZ R9, R4, R9 ;  /* 0x0000000904097220 */ /* 0x000fce0000410000 */
.L_x_30309:
[----:B------:R-:W-:Y:S05]  /*53e0*/  BSYNC B0 ;  /* 0x0000000000007941 */ /* 0x000fea0003800000 */
.L_x_30308:
        /* <DEDUP_REMOVED lines=8> */
[----:B---3--:R2:W3:Y:S03]  /*5470*/  F2F.BF16.F32 R17, R2 ;  /* 0x0000000200117304 */ /* 0x0084e60000202000 */
.L_x_30307:
[----:B------:R-:W-:Y:S05]  /*5480*/  BSYNC B1 ;  /* 0x0000000000017941 */ /* 0x000fea0003800000 */
.L_x_30306:
        /* <DEDUP_REMOVED lines=33> */
.L_x_30324:
[----:B------:R-:W-:Y:S01]  /*56a0*/  FSETP.GEU.FTZ.AND P0, PT, R2, -R4, PT ;  /* 0x800000040200720b */ /* 0x000fe20003f1e000 */
[----:B------:R-:W-:-:S12]  /*56b0*/  FADD.FTZ R0, R0, -1 ;  /* 0xbf80000000007421 */ /* 0x000fd80000010000 */
[----:B------:R-:W-:-:S07]  /*56c0*/  @!P0 FADD.FTZ R0, R0, -1 ;  /* 0xbf80000000008421 */ /* 0x000fce0000010000 */
.L_x_30323:
[----:B------:R-:W-:Y:S05]  /*56d0*/  BSYNC B2 ;  /* 0x0000000000027941 */ /* 0x000fea0003800000 */
.L_x_30322:
[----:B------:R-:W-:Y:S01]  /*56e0*/  FFMA.FTZ R7, -R4, R0, R7 ;  /* 0x0000000004077223 */ /* 0x000fe20000010107 */
[----:B------:R-:W-:Y:S06]  /*56f0*/  BRA `(.L_x_30320) ;  /* 0x00000000007c7947 */ /* 0x000fec0003800000 */
.L_x_30321:
        /* <DEDUP_REMOVED lines=15> */
.L_x_30327:
        /* <DEDUP_REMOVED lines=13> */
.L_x_30326:
[----:B------:R-:W-:Y:S05]  /*58c0*/  BSYNC B2 ;  /* 0x0000000000027941 */ /* 0x000fea0003800000 */
.L_x_30325:
[----:B------:R-:W-:-:S04]  /*58d0*/  FMUL.FTZ R7, R2, 1.1920928955078125e-07 ;  /* 0x3400000002077820 */ /* 0x000fc80000410000 */
[----:B------:R-:W-:-:S07]  /*58e0*/  FMUL.FTZ R7, R6, R7 ;  /* 0x0000000706077220 */ /* 0x000fce0000410000 */
.L_x_30320:
[----:B------:R-:W-:Y:S05]  /*58f0*/  BSYNC B0 ;  /* 0x0000000000007941 */ /* 0x000fea0003800000 */
.L_x_30319:
[C---:B------:R-:W-:Y:S02]  /*5900*/  FSETP.GTU.FTZ.AND P0, PT, |R7|.reuse, +INF , PT ;  /* 0x7f8000000700780b */ /* 0x040fe40003f1c200 */
[----:B------:R-:W-:Y:S02]  /*5910*/  LOP3.LUT R16, R7, 0x80000000, R16, 0xb8, !PT ;  /* 0x8000000007107812 */ /* 0x000fe400078eb810 */
[----:B------:R-:W-:Y:S02]  /*5920*/  FSETP.GEU.FTZ.AND P2, PT, R3, RZ, PT ;  /* 0x000000ff0300720b */ /* 0x000fe40003f5e000 */
[----:B------:R-:W-:-:S04]  /*5930*/  FSEL R16, R7, R16, P0 ;  /* 0x0000001007107208 */ /* 0x000fc80000000000 */
[C---:B------:R-:W-:Y:S02]  /*5940*/  FSETP.NEU.FTZ.AND P0, PT, R16.reuse, RZ, PT ;  /* 0x000000ff1000720b */ /* 0x040fe40003f1d000 */
[----:B------:R-:W-:-:S04]  /*5950*/  FSETP.GEU.FTZ.AND P1, PT, R16, RZ, PT ;  /* 0x000000ff1000720b */ /* 0x000fc80003f3e000 */
[----:B------:R-:W-:-:S13]  /*5960*/  PLOP3.LUT P0, PT, P0, P1, P2, 0x9f, 0x0 ;  /* 0x000000000000781c */ /* 0x000fda0000703327 */
[----:B------:R-:W-:-:S06]  /*5970*/  @!P0 FADD.FTZ R16, R3, R16 ;  /* 0x0000001003108221 */ /* 0x000fcc0000010000 */
[----:B------:R-:W2:Y:S02]  /*5980*/  F2F.BF16.F32 R16, R16 ;  /* 0x0000001000107304 */ /* 0x000ea40000202000 */
.L_x_30318:
[----:B------:R-:W-:Y:S05]  /*5990*/  BSYNC B1 ;  /* 0x0000000000017941 */ /* 0x000fea0003800000 */
.L_x_30317:
        /* <DEDUP_REMOVED lines=23> */
[----:B----4-:R-:W-:Y:S02]  /*5b10*/  IMAD.U32 R5, R5, 0x10000, RZ ;  /* 0x0001000005057824 */ /* 0x010fe400078e00ff */
[----:B------:R-:W-:-:S04]  /*5b20*/  IMAD.MOV.U32 R24, RZ, RZ, R8 ;  /* 0x000000ffff187224 */ /* 0x000fc800078e0008 */
[----:B------:R-:W0:Y:S02]  /*5b30*/  F2I.FTZ.TRUNC.NTZ R5, R5 ;  /* 0x0000000500057305 */ /* 0x000e24000021f100 */
[----:B0-----:R0:W-:Y:S01]  /*5b40*/  STG.E.U8 desc[UR36][R10.64], R5 ;  /* 0x000000050a007986 */ /* 0x0011e2000c101124 */
[----:B------:R-:W-:Y:S05]  /*5b50*/  BRA `(.L_x_30336) ;  /* 0x0000000c00e87947 */ /* 0x000fea0003800000 */
.L_x_30334:
[----:B----4-:R-:W-:Y:S02]  /*5b60*/  IMAD.U32 R5, R5, 0x10000, RZ ;  /* 0x0001000005057824 */ /* 0x010fe400078e00ff */
[----:B------:R-:W-:-:S04]  /*5b70*/  IMAD.MOV.U32 R24, RZ, RZ, R8 ;  /* 0x000000ffff187224 */ /* 0x000fc800078e0008 */
[----:B------:R-:W0:Y:S02]  /*5b80*/  F2I.S64.TRUNC R4, R5 ;  /* 0x0000000500047311 */ /* 0x000e24000020d900 */
[----:B0-----:R0:W-:Y:S01]  /*5b90*/  STG.E.U8 desc[UR36][R10.64], R4 ;  /* 0x000000040a007986 */ /* 0x0011e2000c101124 */
[----:B------:R-:W-:Y:S05]  /*5ba0*/  BRA `(.L_x_30336) ;  /* 0x0000000c00d47947 */ /* 0x000fea0003800000 */
.L_x_30333:
[----:B------:R-:W-:-:S13]  /*5bb0*/  ISETP.NE.AND P0, PT, R0, 0x2, PT ;  /* 0x000000020000780c */ /* 0x000fda0003f05270 */
[----:B------:R-:W-:Y:S05]  /*5bc0*/  @!P0 BRA `(.L_x_30337) ;  /* 0x0000000000388947 */ /* 0x000fea0003800000 */
[----:B------:R-:W-:-:S13]  /*5bd0*/  ISETP.NE.AND P0, PT, R0, 0x3, PT ;  /* 0x000000030000780c */ /* 0x000fda0003f05270 */
[----:B------:R-:W-:Y:S05]  /*5be0*/  @!P0 BRA `(.L_x_30338) ;  /* 0x00000000001c8947 */ /* 0x000fea0003800000 */
[----:B------:R-:W-:-:S13]  /*5bf0*/  ISETP.NE.AND P0, PT, R0, 0x4, PT ;  /* 0x000000040000780c */ /* 0x000fda0003f05270 */
[----:B------:R-:W-:Y:S05]  /*5c00*/  @P0 BRA `(.L_x_30335) ;  /* 0x0000000c00500947 */ /* 0x000fea0003800000 */
[----:B----4-:R-:W-:Y:S02]  /*5c10*/  IMAD.U32 R5, R5, 0x10000, RZ ;  /* 0x0001000005057824 */ /* 0x010fe400078e00ff */
[----:B------:R-:W-:-:S04]  /*5c20*/  IMAD.MOV.U32 R24, RZ, RZ, R8 ;  /* 0x000000ffff187224 */ /* 0x000fc800078e0008 */
[----:B------:R-:W0:Y:S02]  /*5c30*/  F2I.S64.TRUNC R4, R5 ;  /* 0x0000000500047311 */ /* 0x000e24000020d900 */
[----:B0-----:R0:W-:Y:S01]  /*5c40*/  STG.E.64 desc[UR36][R10.64], R4 ;  /* 0x000000040a007986 */ /* 0x0011e2000c101b24 */
[----:B------:R-:W-:Y:S05]  /*5c50*/  BRA `(.L_x_30336) ;  /* 0x0000000c00a87947 */ /* 0x000fea0003800000 */
.L_x_30338:
[----:B----4-:R-:W-:Y:S02]  /*5c60*/  IMAD.U32 R5, R5, 0x10000, RZ ;  /* 0x0001000005057824 */ /* 0x010fe400078e00ff */
[----:B------:R-:W-:-:S04]  /*5c70*/  IMAD.MOV.U32 R24, RZ, RZ, R8 ;  /* 0x000000ffff187224 */ /* 0x000fc800078e0008 */
[----:B------:R-:W0:Y:S02]  /*5c80*/  F2I.FTZ.TRUNC.NTZ R5, R5 ;  /* 0x0000000500057305 */ /* 0x000e24000021f100 */
[----:B0-----:R0:W-:Y:S01]  /*5c90*/  STG.E desc[UR36][R10.64], R5 ;  /* 0x000000050a007986 */ /* 0x0011e2000c101924 */
[----:B------:R-:W-:Y:S05]  /*5ca0*/  BRA `(.L_x_30336) ;  /* 0x0000000c00947947 */ /* 0x000fea0003800000 */
.L_x_30337:
[----:B----4-:R-:W-:Y:S02]  /*5cb0*/  IMAD.U32 R5, R5, 0x10000, RZ ;  /* 0x0001000005057824 */ /* 0x010fe400078e00ff */
[----:B------:R-:W-:-:S04]  /*5cc0*/  IMAD.MOV.U32 R24, RZ, RZ, R8 ;  /* 0x000000ffff187224 */ /* 0x000fc800078e0008 */
[----:B------:R-:W0:Y:S02]  /*5cd0*/  F2I.FTZ.TRUNC.NTZ R5, R5 ;  /* 0x0000000500057305 */ /* 0x000e24000021f100 */
[----:B0-----:R0:W-:Y:S01]  /*5ce0*/  STG.E.U16 desc[UR36][R10.64], R5 ;  /* 0x000000050a007986 */ /* 0x0011e2000c101524 */
[----:B------:R-:W-:Y:S05]  /*5cf0*/  BRA `(.L_x_30336) ;  /* 0x0000000c00807947 */ /* 0x000fea0003800000 */
.L_x_30332:
[----:B------:R-:W-:-:S13]  /*5d00*/  ISETP.GT.AND P0, PT, R0, 0x6, PT ;  /* 0x000000060000780c */ /* 0x000fda0003f04270 */
[----:B------:R-:W-:Y:S05]  /*5d10*/  @P0 BRA `(.L_x_30339) ;  /* 0x0000000000340947 */ /* 0x000fea0003800000 */
[----:B------:R-:W-:-:S13]  /*5d20*/  ISETP.NE.AND P0, PT, R0, 0x5, PT ;  /* 0x000000050000780c */ /* 0x000fda0003f05270 */
[----:B------:R-:W-:Y:S05]  /*5d30*/  @!P0 BRA `(.L_x_30340) ;  /* 0x0000000000188947 */ /* 0x000fea0003800000 */
[----:B------:R-:W-:-:S13]  /*5d40*/  ISETP.NE.AND P0, PT, R0, 0x6, PT ;  /* 0x000000060000780c */ /* 0x000fda0003f05270 */
[----:B------:R-:W-:Y:S05]  /*5d50*/  @P0 BRA `(.L_x_30335) ;  /* 0x0000000800fc0947 */ /* 0x000fea0003800000 */
[----:B----4-:R-:W-:Y:S02]  /*5d60*/  IMAD.U32 R5, R5, 0x10000, RZ ;  /* 0x0001000005057824 */ /* 0x010fe400078e00ff */
[----:B------:R-:W-:-:S03]  /*5d70*/  IMAD.MOV.U32 R24, RZ, RZ, R8 ;  /* 0x000000ffff187224 */ /* 0x000fc600078e0008 */
[----:B------:R0:W-:Y:S01]  /*5d80*/  STG.E desc[UR36][R10.64], R5 ;  /* 0x000000050a007986 */ /* 0x0001e2000c101924 */
[----:B------:R-:W-:Y:S05]  /*5d90*/  BRA `(.L_x_30336) ;  /* 0x0000000c00587947 */ /* 0x000fea0003800000 */
.L_x_30340:
[----:B----4-:R-:W-:Y:S02]  /*5da0*/  IMAD.U32 R0, R5, 0x10000, RZ ;  /* 0x0001000005007824 */ /* 0x010fe400078e00ff */
[----:B------:R-:W-:-:S03]  /*5db0*/  IMAD.MOV.U32 R24, RZ, RZ, R8 ;  /* 0x000000ffff187224 */ /* 0x000fc600078e0008 */
[----:B------:R-:W-:-:S05]  /*5dc0*/  F2FP.F16.F32.PACK_AB R0, RZ, R0 ;  /* 0x00000000ff00723e */ /* 0x000fca00000000ff */
[----:B------:R0:W-:Y:S01]  /*5dd0*/  STG.E.U16 desc[UR36][R10.64], R0 ;  /* 0x000000000a007986 */ /* 0x0001e2000c101524 */
[----:B------:R-:W-:Y:S05]  /*5de0*/  BRA `(.L_x_30336) ;  /* 0x0000000c00447947 */ /* 0x000fea0003800000 */
.L_x_30339:
[----:B------:R-:W-:-:S13]  /*5df0*/  ISETP.NE.AND P0, PT, R0, 0x7, PT ;  /* 0x000000070000780c */ /* 0x000fda0003f05270 */
[----:B------:R-:W-:Y:S05]  /*5e00*/  @!P0 BRA `(.L_x_30341) ;  /* 0x00000000003c8947 */ /* 0x000fea0003800000 */
[----:B------:R-:W-:-:S13]  /*5e10*/  ISETP.NE.AND P0, PT, R0, 0x8, PT ;  /* 0x000000080000780c */ /* 0x000fda0003f05270 */
[----:B------:R-:W-:Y:S05]  /*5e20*/  @!P0 BRA `(.L_x_30342) ;  /* 0x00000000001c8947 */ /* 0x000fea0003800000 */
[----:B------:R-:W-:-:S13]  /*5e30*/  ISETP.NE.AND P0, PT, R0, 0x9, PT ;  /* 0x000000090000780c */ /* 0x000fda0003f05270 */
[----:B------:R-:W-:Y:S05]  /*5e40*/  @P0 BRA `(.L_x_30335) ;  /* 0x0000000800c00947 */ /* 0x000fea0003800000 */
[----:B----4-:R-:W-:Y:S02]  /*5e50*/  IMAD.U32 R4, R5, 0x10000, RZ ;  /* 0x0001000005047824 */ /* 0x010fe400078e00ff */
[----:B------:R-:W-:Y:S02]  /*5e60*/  IMAD.MOV.U32 R5, RZ, RZ, RZ ;  /* 0x000000ffff057224 */ /* 0x000fe400078e00ff */
[----:B------:R-:W-:-:S03]  /*5e70*/  IMAD.MOV.U32 R24, RZ, RZ, R8 ;  /* 0x000000ffff187224 */ /* 0x000fc600078e0008 */
[----:B------:R0:W-:Y:S01]  /*5e80*/  STG.E.64 desc[UR36][R10.64], R4 ;  /* 0x000000040a007986 */ /* 0x0001e2000c101b24 */
[----:B------:R-:W-:Y:S05]  /*5e90*/  BRA `(.L_x_30336) ;  /* 0x0000000c00187947 */ /* 0x000fea0003800000 */
.L_x_30342:
[----:B----4-:R-:W-:Y:S02]  /*5ea0*/  IMAD.U32 R5, R5, 0x10000, RZ ;  /* 0x0001000005057824 */ /* 0x010fe400078e00ff */
[----:B------:R-:W-:-:S03]  /*5eb0*/  IMAD.MOV.U32 R24, RZ, RZ, R8 ;  /* 0x000000ffff187224 */ /* 0x000fc600078e0008 */
[----:B------:R-:W-:-:S04]  /*5ec0*/  F2FP.F16.F32.PACK_AB R3, RZ, R5 ;  /* 0x00000005ff03723e */ /* 0x000fc800000000ff */
[----:B------:R-:W-:-:S05]  /*5ed0*/  PRMT R3, R3, 0x5410, RZ ;  /* 0x0000541003037816 */ /* 0x000fca00000000ff */
[----:B------:R0:W-:Y:S01]  /*5ee0*/  STG.E desc[UR36][R10.64], R3 ;  /* 0x000000030a007986 */ /* 0x0001e2000c101924 */
[----:B------:R-:W-:Y:S05]  /*5ef0*/  BRA `(.L_x_30336) ;  /* 0x0000000c00007947 */ /* 0x000fea0003800000 */
.L_x_30341:
[----:B----4-:R-:W-:Y:S02]  /*5f00*/  IMAD.U32 R4, R5, 0x10000, RZ ;  /* 0x0001000005047824 */ /* 0x010fe400078e00ff */
[----:B------:R-:W-:Y:S02]  /*5f10*/  IMAD.MOV.U32 R24, RZ, RZ, R8 ;  /* 0x000000ffff187224 */ /* 0x000fe400078e0008 */
[----:B------:R-:W-:-:S06]  /*5f20*/  FMUL.FTZ R4, R4, 1 ;  /* 0x3f80000004047820 */ /* 0x000fcc0000410000 */
[----:B------:R-:W0:Y:S02]  /*5f30*/  F2F.F64.F32 R4, R4 ;  /* 0x0000000400047310 */ /* 0x000e240000201800 */
[----:B0-----:R0:W-:Y:S01]  /*5f40*/  STG.E.64 desc[UR36][R10.64], R4 ;  /* 0x000000040a007986 */ /* 0x0011e2000c101b24 */
[----:B------:R-:W-:Y:S05]  /*5f50*/  BRA `(.L_x_30336) ;  /* 0x0000000800e87947 */ /* 0x000fea0003800000 */
.L_x_30331:
        /* <DEDUP_REMOVED lines=10> */
[----:B------:R-:W-:-:S04]  /*6000*/  FSETP.NEU.FTZ.AND P0, PT, R5, RZ, PT ;  /* 0x000000ff0500720b */ /* 0x000fc80003f1d000 */
[----:B------:R-:W-:-:S05]  /*6010*/  SEL R3, RZ, 0x1, !P0 ;  /* 0x00000001ff037807 */ /* 0x000fca0004000000 */
[----:B------:R0:W-:Y:S01]  /*6020*/  STG.E.U8 desc[UR36][R10.64], R3 ;  /* 0x000000030a007986 */ /* 0x0001e2000c101124 */
[----:B------:R-:W-:Y:S05]  /*6030*/  BRA `(.L_x_30336) ;  /* 0x0000000800b07947 */ /* 0x000fea0003800000 */
.L_x_30345:
[----:B----4-:R-:W-:Y:S01]  /*6040*/  IMAD.U32 R5, R5, 0x10000, RZ ;  /* 0x0001000005057824 */ /* 0x010fe200078e00ff */
[----:B------:R-:W-:Y:S01]  /*6050*/  CS2R R6, SRZ ;  /* 0x0000000000067805 */ /* 0x000fe2000001ff00 */
[----:B------:R-:W-:Y:S02]  /*6060*/  IMAD.MOV.U32 R24, RZ, RZ, R8 ;  /* 0x000000ffff187224 */ /* 0x000fe400078e0008 */
[----:B------:R-:W-:-:S06]  /*6070*/  FMUL.FTZ R5, R5, 1 ;  /* 0x3f80000005057820 */ /* 0x000fcc0000410000 */
[----:B------:R-:W0:Y:S02]  /*6080*/  F2F.F64.F32 R4, R5 ;  /* 0x0000000500047310 */ /* 0x000e240000201800 */
[----:B0-----:R0:W-:Y:S01]  /*6090*/  STG.E.128 desc[UR36][R10.64], R4 ;  /* 0x000000040a007986 */ /* 0x0011e2000c101d24 */
[----:B------:R-:W-:Y:S05]  /*60a0*/  BRA `(.L_x_30336) ;  /* 0x0000000800947947 */ /* 0x000fea0003800000 */
.L_x_30344:
        /* <DEDUP_REMOVED lines=21> */
.L_x_30349:
[----:B------:R-:W-:Y:S05]  /*6200*/  BSYNC B0 ;  /* 0x0000000000007941 */ /* 0x000fea0003800000 */
.L_x_30348:
[----:B------:R-:W-:Y:S01]  /*6210*/  LOP3.LUT R5, R0, R5, RZ, 0xfc, !PT ;  /* 0x0000000500057212 */ /* 0x000fe200078efcff */
[----:B------:R-:W-:-:S04]  /*6220*/  IMAD.MOV.U32 R24, RZ, RZ, R8 ;  /* 0x000000ffff187224 */ /* 0x000fc800078e0008 */
[----:B------:R0:W-:Y:S01]  /*6230*/  STG.E.U8 desc[UR36][R10.64], R5 ;  /* 0x000000050a007986 */ /* 0x0001e2000c101124 */
[----:B------:R-:W-:Y:S05]  /*6240*/  BRA `(.L_x_30336) ;  /* 0x00000008002c7947 */ /* 0x000fea0003800000 */
.L_x_30347:
        /* <DEDUP_REMOVED lines=13> */
.L_x_30351:
[----:B------:R-:W-:Y:S01]  /*6320*/  IMAD.MOV.U32 R0, RZ, RZ, 0x7f ;  /* 0x0000007fff007424 */ /* 0x000fe200078e00ff */
[----:B------:R-:W-:-:S04]  /*6330*/  ISETP.GT.U32.AND P0, PT, R3, 0x7f800000, PT ;  /* 0x7f8000000300780c */ /* 0x000fc80003f04070 */
[----:B------:R-:W-:-:S09]  /*6340*/  SEL R0, R0, 0x7c, P0 ;  /* 0x0000007c00007807 */ /* 0x000fd20000000000 */
.L_x_30352:
[----:B------:R-:W-:Y:S05]  /*6350*/  BSYNC B0 ;  /* 0x0000000000007941 */ /* 0x000fea0003800000 */
.L_x_30350:
[----:B------:R-:W-:Y:S01]  /*6360*/  LOP3.LUT R3, R5, 0x80000000, RZ, 0xc0, !PT ;  /* 0x8000000005037812 */ /* 0x000fe200078ec0ff */
[----:B------:R-:W-:-:S03]  /*6370*/  IMAD.MOV.U32 R24, RZ, RZ, R8 ;  /* 0x000000ffff187224 */ /* 0x000fc600078e0008 */
[----:B------:R-:W-:-:S04]  /*6380*/  SHF.R.U32.HI R3, RZ, 0x18, R3 ;  /* 0x00000018ff037819 */ /* 0x000fc80000011603 */
[----:B------:R-:W-:-:S05]  /*6390*/  LOP3.LUT R3, R0, R3, RZ, 0xfc, !PT ;  /* 0x0000000300037212 */ /* 0x000fca00078efcff */
[----:B------:R0:W-:Y:S01]  /*63a0*/  STG.E.U8 desc[UR36][R10.64], R3 ;  /* 0x000000030a007986 */ /* 0x0001e2000c101124 */
[----:B------:R-:W-:Y:S05]  /*63b0*/  BRA `(.L_x_30336) ;  /* 0x0000000400d07947 */ /* 0x000fea0003800000 */
.L_x_30346:
[----:B----4-:R0:W-:Y:S01]  /*63c0*/  STG.E.U16 desc[UR36][R10.64], R5 ;  /* 0x000000050a007986 */ /* 0x0101e2000c101524 */
[----:B------:R-:W-:Y:S01]  /*63d0*/  IMAD.MOV.U32 R24, RZ, RZ, R8 ;  /* 0x000000ffff187224 */ /* 0x000fe200078e0008 */
[----:B------:R-:W-:Y:S06]  /*63e0*/  BRA `(.L_x_30336) ;  /* 0x0000000400c47947 */ /* 0x000fec0003800000 */
.L_x_30343:
        /* <DEDUP_REMOVED lines=10> */
[----:B------:R-:W0:Y:S02]  /*6490*/  F2I.FTZ.U32.TRUNC.NTZ R3, R3 ;  /* 0x0000000300037305 */ /* 0x000e24000021f000 */
[----:B0-----:R0:W-:Y:S01]  /*64a0*/  STG.E.U16 desc[UR36][R10.64], R3 ;  /* 0x000000030a007986 */ /* 0x0011e2000c101524 */
[----:B------:R-:W-:Y:S05]  /*64b0*/  BRA `(.L_x_30336) ;  /* 0x0000000400907947 */ /* 0x000fea0003800000 */
.L_x_30355:
        /* <DEDUP_REMOVED lines=17> */
.L_x_30358:
[----:B------:R-:W-:-:S04]  /*65d0*/  LOP3.LUT R3, R7, 0x80000000, RZ, 0xc0, !PT ;  /* 0x8000000007037812 */ /* 0x000fc800078ec0ff */
[----:B------:R-:W-:-:S04]  /*65e0*/  SHF.R.U32.HI R3, RZ, 0x18, R3 ;  /* 0x00000018ff037819 */ /* 0x000fc80000011603 */
[----:B------:R-:W-:-:S04]  /*65f0*/  LOP3.LUT R0, R0, R3, RZ, 0xfc, !PT ;  /* 0x0000000300007212 */ /* 0x000fc800078efcff */
[----:B------:R-:W-:-:S07]  /*6600*/  PRMT R5, R0, 0x7610, R5 ;  /* 0x0000761000057816 */ /* 0x000fce0000000005 */
.L_x_30357:
[----:B------:R-:W-:Y:S05]  /*6610*/  BSYNC B0 ;  /* 0x0000000000007941 */ /* 0x000fea0003800000 */
.L_x_30356:
[----:B------:R4:W-:Y:S01]  /*6620*/  STG.E.U8 desc[UR36][R10.64], R5 ;  /* 0x000000050a007986 */ /* 0x0009e2000c101124 */
[----:B------:R-:W-:Y:S01]  /*6630*/  IMAD.MOV.U32 R24, RZ, RZ, R8 ;  /* 0x000000ffff187224 */ /* 0x000fe200078e0008 */
[----:B------:R-:W-:Y:S06]  /*6640*/  BRA `(.L_x_30336) ;  /* 0x00000004002c7947 */ /* 0x000fec0003800000 */
.L_x_30354:
        /* <DEDUP_REMOVED lines=17> */
.L_x_30361:
[----:B------:R-:W-:-:S04]  /*6760*/  LOP3.LUT R3, R7, 0x80000000, RZ, 0xc0, !PT ;  /* 0x8000000007037812 */ /* 0x000fc800078ec0ff */
[----:B------:R-:W-:-:S04]  /*6770*/  SHF.R.U32.HI R3, RZ, 0x18, R3 ;  /* 0x00000018ff037819 */ /* 0x000fc80000011603 */
[----:B------:R-:W-:-:S04]  /*6780*/  LOP3.LUT R0, R0, R3, RZ, 0xfc, !PT ;  /* 0x0000000300007212 */ /* 0x000fc800078efcff */
[----:B------:R-:W-:-:S07]  /*6790*/  PRMT R5, R0, 0x7610, R5 ;  /* 0x0000761000057816 */ /* 0x000fce0000000005 */
.L_x_30360:
[----:B------:R-:W-:Y:S05]  /*67a0*/  BSYNC B0 ;  /* 0x0000000000007941 */ /* 0x000fea0003800000 */
.L_x_30359:
[----:B------:R0:W-:Y:S01]  /*67b0*/  STG.E.U8 desc[UR36][R10.64], R5 ;  /* 0x000000050a007986 */ /* 0x0001e2000c101124 */
[----:B------:R-:W-:Y:S01]  /*67c0*/  IMAD.MOV.U32 R24, RZ, RZ, R8 ;  /* 0x000000ffff187224 */ /* 0x000fe200078e0008 */
[----:B------:R-:W-:Y:S06]  /*67d0*/  BRA `(.L_x_30336) ;  /* 0x0000000000c87947 */ /* 0x000fec0003800000 */
.L_x_30353:
[----:B------:R-:W-:-:S13]  /*67e0*/  ISETP.NE.AND P0, PT, R0, 0x1c, PT ;  /* 0x0000001c0000780c */ /* 0x000fda0003f05270 */
[----:B------:R-:W-:Y:S05]  /*67f0*/  @!P0 BRA `(.L_x_30362) ;  /* 0x0000000000b08947 */ /* 0x000fea0003800000 */
[----:B------:R-:W-:-:S13]  /*6800*/  ISETP.NE.AND P0, PT, R0, 0x1d, PT ;  /* 0x0000001d0000780c */ /* 0x000fda0003f05270 */
[----:B------:R-:W-:Y:S05]  /*6810*/  @!P0 BRA `(.L_x_30363) ;  /* 0x0000000000948947 */ /* 0x000fea0003800000 */
[----:B------:R-:W-:-:S13]  /*6820*/  ISETP.NE.AND P0, PT, R0, 0x2c, PT ;  /* 0x0000002c0000780c */ /* 0x000fda0003f05270 */
[----:B------:R-:W-:Y:S05]  /*6830*/  @P0 BRA `(.L_x_30335) ;  /* 0x0000000000440947 */ /* 0x000fea0003800000 */
[----:B----4-:R-:W-:Y:S02]  /*6840*/  IMAD.U32 R4, R5, 0x10000, RZ ;  /* 0x0001000005047824 */ /* 0x010fe400078e00ff */
        /* <DEDUP_REMOVED lines=16> */
.L_x_30335:
        /* <DEDUP_REMOVED lines=15> */
[----:B0--3--:R-:W-:Y:S05]  /*6a40*/  CALL.ABS.NOINC R14 ;  /* 0x000000000e007343 */ /* 0x009fea0003c00000 */
.L_x_30364:
[----:B------:R-:W-:Y:S01]  /*6a50*/  VIADD R24, R24, 0x80 ;  /* 0x0000008018187836 */ /* 0x000fe20000000000 */
[----:B------:R-:W-:Y:S06]  /*6a60*/  BRA `(.L_x_30336) ;  /* 0x0000000000247947 */ /* 0x000fec0003800000 */
.L_x_30363:
[----:B----4-:R-:W-:Y:S02]  /*6a70*/  IMAD.U32 R5, R5, 0x10000, RZ ;  /* 0x0001000005057824 */ /* 0x010fe400078e00ff */
[----:B------:R-:W-:-:S04]  /*6a80*/  IMAD.MOV.U32 R24, RZ, RZ, R8 ;  /* 0x000000ffff187224 */ /* 0x000fc800078e0008 */
[----:B------:R-:W0:Y:S02]  /*6a90*/  F2I.U64.TRUNC R4, R5 ;  /* 0x0000000500047311 */ /* 0x000e24000020d800 */
[----:B0-----:R2:W-:Y:S01]  /*6aa0*/  STG.E.64 desc[UR36][R10.64], R4 ;  /* 0x000000040a007986 */ /* 0x0015e2000c101b24 */
[----:B------:R-:W-:Y:S05]  /*6ab0*/  BRA `(.L_x_30336) ;  /* 0x0000000000107947 */ /* 0x000fea0003800000 */
.L_x_30362:
[----:B----4-:R-:W-:Y:S02]  /*6ac0*/  IMAD.U32 R5, R5, 0x10000, RZ ;  /* 0x0001000005057824 */ /* 0x010fe400078e00ff */
[----:B------:R-:W-:-:S04]  /*6ad0*/  IMAD.MOV.U32 R24, RZ, RZ, R8 ;  /* 0x000000ffff187224 */ /* 0x000fc800078e0008 */
[----:B------:R-:W0:Y:S02]  /*6ae0*/  F2I.FTZ.U32.TRUNC.NTZ R5, R5 ;  /* 0x0000000500057305 */ /* 0x000e24000021f000 */
[----:B0-----:R0:W-:Y:S02]  /*6af0*/  STG.E desc[UR36][R10.64], R5 ;  /* 0x000000050a007986 */ /* 0x0011e4000c101924 */
.L_x_30336:
        /* <DEDUP_REMOVED lines=25> */
.L_x_30369:
[----:B----4-:R-:W-:-:S06]  /*6c90*/  IMAD.U32 R5, R18, 0x10000, RZ ;  /* 0x0001000012057824 */ /* 0x010fcc00078e00ff */
[----:B------:R-:W0:Y:S02]  /*6ca0*/  F2I.S64.TRUNC R4, R5 ;  /* 0x0000000500047311 */ /* 0x000e24000020d900 */
[----:B0-----:R0:W-:Y:S01]  /*6cb0*/  STG.E.U8 desc[UR36][R8.64], R4 ;  /* 0x0000000408007986 */ /* 0x0011e2000c101124 */
[----:B------:R-:W-:Y:S05]  /*6cc0*/  BRA `(.L_x_30371) ;  /* 0x0000000c00847947 */ /* 0x000fea0003800000 */
.L_x_30368:
[----:B------:R-:W-:-:S13]  /*6cd0*/  ISETP.NE.AND P0, PT, R0, 0x2, PT ;  /* 0x000000020000780c */ /* 0x000fda0003f05270 */
[----:B------:R-:W-:Y:S05]  /*6ce0*/  @!P0 BRA `(.L_x_30372) ;  /* 0x0000000000308947 */ /* 0x000fea0003800000 */
[----:B------:R-:W-:-:S13]  /*6cf0*/  ISETP.NE.AND P0, PT, R0, 0x3, PT ;  /* 0x000000030000780c */ /* 0x000fda0003f05270 */
[----:B------:R-:W-:Y:S05]  /*6d00*/  @!P0 BRA `(.L_x_30373) ;  /* 0x0000000000188947 */ /* 0x000fea0003800000 */
[----:B------:R-:W-:-:S13]  /*6d10*/  ISETP.NE.AND P0, PT, R0, 0x4, PT ;  /* 0x000000040000780c */ /* 0x000fda0003f05270 */
[----:B------:R-:W-:Y:S05]  /*6d20*/  @P0 BRA `(.L_x_30370) ;  /* 0x0000000c000c0947 */ /* 0x000fea0003800000 */
[----:B------:R-:W-:-:S06]  /*6d30*/  IMAD.U32 R4, R18, 0x10000, RZ ;  /* 0x0001000012047824 */ /* 0x000fcc00078e00ff */
[----:B----4-:R-:W0:Y:S02]  /*6d40*/  F2I.S64.TRUNC R4, R4 ;  /* 0x0000000400047311 */ /* 0x010e24000020d900 */
[----:B0-----:R1:W-:Y:S01]  /*6d50*/  STG.E.64 desc[UR36][R8.64], R4 ;  /* 0x0000000408007986 */ /* 0x0013e2000c101b24 */
[----:B------:R-:W-:Y:S05]  /*6d60*/  BRA `(.L_x_30371) ;  /* 0x0000000c005c7947 */ /* 0x000fea0003800000 */
.L_x_30373:
[----:B------:R-:W-:-:S04]  /*6d70*/  IMAD.U32 R18, R18, 0x10000, RZ ;  /* 0x0001000012127824 */ /* 0x000fc800078e00ff */
[----:B------:R-:W0:Y:S02]  /*6d80*/  F2I.FTZ.TRUNC.NTZ R3, R18 ;  /* 0x0000001200037305 */ /* 0x000e24000021f100 */
[----:B0-----:R2:W-:Y:S01]  /*6d90*/  STG.E desc[UR36][R8.64], R3 ;  /* 0x0000000308007986 */ /* 0x0015e2000c101924 */
[----:B------:R-:W-:Y:S05]  /*6da0*/  BRA `(.L_x_30371) ;  /* 0x0000000c004c7947 */ /* 0x000fea0003800000 */
.L_x_30372:
[----:B------:R-:W-:-:S04]  /*6db0*/  IMAD.U32 R18, R18, 0x10000, RZ ;  /* 0x0001000012127824 */ /* 0x000fc800078e00ff */
[----:B------:R-:W0:Y:S02]  /*6dc0*/  F2I.FTZ.TRUNC.NTZ R3, R18 ;  /* 0x0000001200037305 */ /* 0x000e24000021f100 */
[----:B0-----:R0:W-:Y:S01]  /*6dd0*/  STG.E.U16 desc[UR36][R8.64], R3 ;  /* 0x0000000308007986 */ /* 0x0011e2000c101524 */
[----:B------:R-:W-:Y:S05]  /*6de0*/  BRA `(.L_x_30371) ;  /* 0x0000000c003c7947 */ /* 0x000fea0003800000 */
.L_x_30367:
        /* <DEDUP_REMOVED lines=9> */
.L_x_30375:
[----:B------:R-:W-:-:S05]  /*6e80*/  IMAD.U32 R0, R18, 0x10000, RZ ;  /* 0x0001000012007824 */ /* 0x000fca00078e00ff */
[----:B------:R-:W-:-:S05]  /*6e90*/  F2FP.F16.F32.PACK_AB R0, RZ, R0 ;  /* 0x00000000ff00723e */ /* 0x000fca00000000ff */
[----:B------:R0:W-:Y:S01]  /*6ea0*/  STG.E.U16 desc[UR36][R8.64], R0 ;  /* 0x0000000008007986 */ /* 0x0001e2000c101524 */
[----:B------:R-:W-:Y:S05]  /*6eb0*/  BRA `(.L_x_30371) ;  /* 0x0000000c00087947 */ /* 0x000fea0003800000 */
.L_x_30374:
[----:B------:R-:W-:-:S13]  /*6ec0*/  ISETP.NE.AND P0, PT, R0, 0x7, PT ;  /* 0x000000070000780c */ /* 0x000fda0003f05270 */
[----:B------:R-:W-:Y:S05]  /*6ed0*/  @!P0 BRA `(.L_x_30376) ;  /* 0x0000000000348947 */ /* 0x000fea0003800000 */
[----:B------:R-:W-:-:S13]  /*6ee0*/  ISETP.NE.AND P0, PT, R0, 0x8, PT ;  /* 0x000000080000780c */ /* 0x000fda0003f05270 */
[----:B------:R-:W-:Y:S05]  /*6ef0*/  @!P0 BRA `(.L_x_30377) ;  /* 0x0000000000188947 */ /* 0x000fea0003800000 */
[----:B------:R-:W-:-:S13]  /*6f00*/  ISETP.NE.AND P0, PT, R0, 0x9, PT ;  /* 0x000000090000780c */ /* 0x000fda0003f05270 */
[----:B------:R-:W-:Y:S05]  /*6f10*/  @P0 BRA `(.L_x_30370) ;  /* 0x0000000800900947 */ /* 0x000fea0003800000 */
[----:B------:R-:W-:Y:S02]  /*6f20*/  IMAD.U32 R4, R18, 0x10000, RZ ;  /* 0x0001000012047824 */ /* 0x000fe400078e00ff */
[----:B----4-:R-:W-:-:S05]  /*6f30*/  IMAD.MOV.U32 R5, RZ, RZ, RZ ;  /* 0x000000ffff057224 */ /* 0x010fca00078e00ff */
[----:B------:R0:W-:Y:S01]  /*6f40*/  STG.E.64 desc[UR36][R8.64], R4 ;  /* 0x0000000408007986 */ /* 0x0001e2000c101b24 */
[----:B------:R-:W-:Y:S05]  /*6f50*/  BRA `(.L_x_30371) ;  /* 0x0000000800e07947 */ /* 0x000fea0003800000 */
.L_x_30377:
[----:B------:R-:W-:-:S05]  /*6f60*/  IMAD.U32 R18, R18, 0x10000, RZ ;  /* 0x0001000012127824 */ /* 0x000fca00078e00ff */
[----:B------:R-:W-:-:S04]  /*6f70*/  F2FP.F16.F32.PACK_AB R3, RZ, R18 ;  /* 0x00000012ff03723e */ /* 0x000fc800000000ff */
[----:B------:R-:W-:-:S05]  /*6f80*/  PRMT R3, R3, 0x5410, RZ ;  /* 0x0000541003037816 */ /* 0x000fca00000000ff */
[----:B------:R0:W-:Y:S01]  /*6f90*/  STG.E desc[UR36][R8.64], R3 ;  /* 0x0000000308007986 */ /* 0x0001e2000c101924 */
[----:B------:R-:W-:Y:S05]  /*6fa0*/  BRA `(.L_x_30371) ;  /* 0x0000000800cc7947 */ /* 0x000fea0003800000 */
.L_x_30376:
[----:B------:R-:W-:-:S04]  /*6fb0*/  IMAD.U32 R4, R18, 0x10000, RZ ;  /* 0x0001000012047824 */ /* 0x000fc800078e00ff */
[----:B------:R-:W-:-:S06]  /*6fc0*/  FMUL.FTZ R4, R4, 1 ;  /* 0x3f80000004047820 */ /* 0x000fcc0000410000 */
[----:B----4-:R-:W0:Y:S02]  /*6fd0*/  F2F.F64.F32 R4, R4 ;  /* 0x0000000400047310 */ /* 0x010e240000201800 */
[----:B0-----:R0:W-:Y:S01]  /*6fe0*/  STG.E.64 desc[UR36][R8.64], R4 ;  /* 0x0000000408007986 */ /* 0x0011e2000c101b24 */
[----:B------:R-:W-:Y:S05]  /*6ff0*/  BRA `(.L_x_30371) ;  /* 0x0000000800b87947 */ /* 0x000fea0003800000 */
.L_x_30366:
        /* <DEDUP_REMOVED lines=13> */
.L_x_30380:
[----:B------:R-:W-:Y:S01]  /*70d0*/  IMAD.U32 R18, R18, 0x10000, RZ ;  /* 0x0001000012127824 */ /* 0x000fe200078e00ff */
[----:B------:R-:W-:-:S03]  /*70e0*/  CS2R R6, SRZ ;  /* 0x0000000000067805 */ /* 0x000fc6000001ff00 */
[----:B------:R-:W-:-:S06]  /*70f0*/  FMUL.FTZ R4, R18, 1 ;  /* 0x3f80000012047820 */ /* 0x000fcc0000410000 */
[----:B----4-:R-:W0:Y:S02]  /*7100*/  F2F.F64.F32 R4, R4 ;  /* 0x0000000400047310 */ /* 0x010e240000201800 */
[----:B0-----:R0:W-:Y:S01]  /*7110*/  STG.E.128 desc[UR36][R8.64], R4 ;  /* 0x0000000408007986 */ /* 0x0011e2000c101d24 */
[----:B------:R-:W-:Y:S05]  /*7120*/  BRA `(.L_x_30371) ;  /* 0x00000008006c7947 */ /* 0x000fea0003800000 */
.L_x_30379:
        /* <DEDUP_REMOVED lines=11> */
[----:B----4-:R-:W-:Y:S01]  /*71e0*/  SHF.R.U32.HI R5, RZ, 0x18, R0 ;  /* 0x00000018ff057819 */ /* 0x010fe20000011600 */
        /* <DEDUP_REMOVED lines=9> */
.L_x_30384:
[----:B------:R-:W-:Y:S05]  /*7280*/  BSYNC B0 ;  /* 0x0000000000007941 */ /* 0x000fea0003800000 */
.L_x_30383:
[----:B------:R-:W-:-:S05]  /*7290*/  LOP3.LUT R5, R0, R5, RZ, 0xfc, !PT ;  /* 0x0000000500057212 */ /* 0x000fca00078efcff */
[----:B------:R0:W-:Y:S01]  /*72a0*/  STG.E.U8 desc[UR36][R8.64], R5 ;  /* 0x0000000508007986 */ /* 0x0001e2000c101124 */
[----:B------:R-:W-:Y:S05]  /*72b0*/  BRA `(.L_x_30371) ;  /* 0x0000000800087947 */ /* 0x000fea0003800000 */
.L_x_30382:
        /* <DEDUP_REMOVED lines=13> */
.L_x_30386:
[----:B------:R-:W-:Y:S01]  /*7390*/  IMAD.MOV.U32 R0, RZ, RZ, 0x7f ;  /* 0x0000007fff007424 */ /* 0x000fe200078e00ff */
[----:B------:R-:W-:-:S04]  /*73a0*/  ISETP.GT.U32.AND P0, PT, R3, 0x7f800000, PT ;  /* 0x7f8000000300780c */ /* 0x000fc80003f04070 */
[----:B------:R-:W-:-:S09]  /*73b0*/  SEL R0, R0, 0x7c, P0 ;  /* 0x0000007c00007807 */ /* 0x000fd20000000000 */
.L_x_30387:
[----:B------:R-:W-:Y:S05]  /*73c0*/  BSYNC B0 ;  /* 0x0000000000007941 */ /* 0x000fea0003800000 */
.L_x_30385:
[----:B------:R-:W-:-:S04]  /*73d0*/  LOP3.LUT R3, R5, 0x80000000, RZ, 0xc0, !PT ;  /* 0x8000000005037812 */ /* 0x000fc800078ec0ff */
[----:B------:R-:W-:-:S04]  /*73e0*/  SHF.R.U32.HI R3, RZ, 0x18, R3 ;  /* 0x00000018ff037819 */ /* 0x000fc80000011603 */
[----:B------:R-:W-:-:S05]  /*73f0*/  LOP3.LUT R3, R0, R3, RZ, 0xfc, !PT ;  /* 0x0000000300037212 */ /* 0x000fca00078efcff */
[----:B------:R0:W-:Y:S01]  /*7400*/  STG.E.U8 desc[UR36][R8.64], R3 ;  /* 0x0000000308007986 */ /* 0x0001e2000c101124 */
[----:B------:R-:W-:Y:S05]  /*7410*/  BRA `(.L_x_30371) ;  /* 0x0000000400b07947 */ /* 0x000fea0003800000 */
.L_x_30381:
[----:B------:R0:W-:Y:S01]  /*7420*/  STG.E.U16 desc[UR36][R8.64], R18 ;  /* 0x0000001208007986 */ /* 0x0001e2000c101524 */
[----:B------:R-:W-:Y:S05]  /*7430*/  BRA `(.L_x_30371) ;  /* 0x0000000400a87947 */ /* 0x000fea0003800000 */
.L_x_30378:
        /* <DEDUP_REMOVED lines=12> */
.L_x_30390:
        /* <DEDUP_REMOVED lines=17> */
.L_x_30393:
[----:B------:R-:W-:-:S04]  /*7610*/  LOP3.LUT R3, R5, 0x80000000, RZ, 0xc0, !PT ;  /* 0x8000000005037812 */ /* 0x000fc800078ec0ff */
[----:B------:R-:W-:-:S04]  /*7620*/  SHF.R.U32.HI R3, RZ, 0x18, R3 ;  /* 0x00000018ff037819 */ /* 0x000fc80000011603 */
[----:B------:R-:W-:-:S04]  /*7630*/  LOP3.LUT R0, R0, R3, RZ, 0xfc, !PT ;  /* 0x0000000300007212 */ /* 0x000fc800078efcff */
[----:B------:R-:W-:-:S07]  /*7640*/  PRMT R4, R0, 0x7610, R4 ;  /* 0x0000761000047816 */ /* 0x000fce0000000004 */
.L_x_30392:
[----:B------:R-:W-:Y:S05]  /*7650*/  BSYNC B0 ;  /* 0x0000000000007941 */ /* 0x000fea0003800000 */
.L_x_30391:
[----:B------:R0:W-:Y:S01]  /*7660*/  STG.E.U8 desc[UR36][R8.64], R4 ;  /* 0x0000000408007986 */ /* 0x0001e2000c101124 */
[----:B------:R-:W-:Y:S05]  /*7670*/  BRA `(.L_x_30371) ;  /* 0x0000000400187947 */ /* 0x000fea0003800000 */
.L_x_30389:
        /* <DEDUP_REMOVED lines=17> */
.L_x_30396:
[----:B------:R-:W-:-:S04]  /*7790*/  LOP3.LUT R3, R5, 0x80000000, RZ, 0xc0, !PT ;  /* 0x8000000005037812 */ /* 0x000fc800078ec0ff */
[----:B------:R-:W-:-:S04]  /*77a0*/  SHF.R.U32.HI R3, RZ, 0x18, R3 ;  /* 0x00000018ff037819 */ /* 0x000fc80000011603 */
[----:B------:R-:W-:-:S04]  /*77b0*/  LOP3.LUT R0, R0, R3, RZ, 0xfc, !PT ;  /* 0x0000000300007212 */ /* 0x000fc800078efcff */
[----:B------:R-:W-:-:S07]  /*77c0*/  PRMT R4, R0, 0x7610, R4 ;  /* 0x0000761000047816 */ /* 0x000fce0000000004 */
.L_x_30395:
[----:B------:R-:W-:Y:S05]  /*77d0*/  BSYNC B0 ;  /* 0x0000000000007941 */ /* 0x000fea0003800000 */
.L_x_30394:
[----:B------:R0:W-:Y:S01]  /*77e0*/  STG.E.U8 desc[UR36][R8.64], R4 ;  /* 0x0000000408007986 */ /* 0x0001e2000c101124 */
[----:B------:R-:W-:Y:S05]  /*77f0*/  BRA `(.L_x_30371) ;  /* 0x0000000000b87947 */ /* 0x000fea0003800000 */
.L_x_30388:
        /* <DEDUP_REMOVED lines=22> */
.L_x_30370:
        /* <DEDUP_REMOVED lines=16> */
.L_x_30399:
[----:B------:R-:W-:Y:S05]  /*7a60*/  BRA `(.L_x_30371) ;  /* 0x00000000001c7947 */ /* 0x000fea0003800000 */
.L_x_30398:
[----:B------:R-:W-:-:S06]  /*7a70*/  IMAD.U32 R4, R18, 0x10000, RZ ;  /* 0x0001000012047824 */ /* 0x000fcc00078e00ff */
[----:B----4-:R-:W0:Y:S02]  /*7a80*/  F2I.U64.TRUNC R4, R4 ;  /* 0x0000000400047311 */ /* 0x010e24000020d800 */
[----:B0-----:R0:W-:Y:S01]  /*7a90*/  STG.E.64 desc[UR36][R8.64], R4 ;  /* 0x0000000408007986 */ /* 0x0011e2000c101b24 */
[----:B------:R-:W-:Y:S05]  /*7aa0*/  BRA `(.L_x_30371) ;  /* 0x00000000000c7947 */ /* 0x000fea0003800000 */
.L_x_30397:
[----:B------:R-:W-:-:S04]  /*7ab0*/  IMAD.U32 R18, R18, 0x10000, RZ ;  /* 0x0001000012127824 */ /* 0x000fc800078e00ff */
[----:B------:R-:W0:Y:S02]  /*7ac0*/  F2I.FTZ.U32.TRUNC.NTZ R3, R18 ;  /* 0x0000001200037305 */ /* 0x000e24000021f000 */
[----:B0-----:R0:W-:Y:S02]  /*7ad0*/  STG.E desc[UR36][R8.64], R3 ;  /* 0x0000000308007986 */ /* 0x0011e4000c101924 */
.L_x_30371:
[----:B------:R-:W-:-:S07]  /*7ae0*/  VIADD R24, R24, 0x80 ;  /* 0x0000008018187836 */ /* 0x000fce0000000000 */
.L_x_30330:
[----:B------:R-:W-:-:S13]  /*7af0*/  ISETP.GE.AND P0, PT, R24, R19, PT ;  /* 0x000000131800720c */ /* 0x000fda0003f06270 */
[----:B------:R-:W-:Y:S05]  /*7b00*/  @P0 BREAK B6 ;  /* 0x0000000000060942 */ /* 0x000fea0003800000 */
[----:B------:R-:W-:Y:S05]  /*7b10*/  @P0 BRA `(.L_x_30365) ;  /* 0x0000000c00f40947 */ /* 0x000fea0003800000 */
[----:B------:R-:W-:Y:S05]  /*7b20*/  BSYNC B6 ;  /* 0x0000000000067941 */ /* 0x000fea0003800000 */
.L_x_30329:
        /* <DEDUP_REMOVED lines=18> */
[----:B---3--:R-:W-:-:S06]  /*7c50*/  IMAD.U32 R17, R17, 0x10000, RZ ;  /* 0x0001000011117824 */ /* 0x008fcc00078e00ff */
[----:B------:R-:W0:Y:S02]  /*7c60*/  F2I.FTZ.TRUNC.NTZ R17, R17 ;  /* 0x0000001100117305 */ /* 0x000e24000021f100 */
[----:B0-----:R0:W-:Y:S01]  /*7c70*/  STG.E.U8 desc[UR36][R8.64], R17 ;  /* 0x0000001108007986 */ /* 0x0011e2000c101124 */
[----:B------:R-:W-:Y:S05]  /*7c80*/  BRA `(.L_x_30405) ;  /* 0x0000000c00947947 */ /* 0x000fea0003800000 */
.L_x_30403:
[----:B---34-:R-:W-:-:S06]  /*7c90*/  IMAD.U32 R5, R17, 0x10000, RZ ;  /* 0x0001000011057824 */ /* 0x018fcc00078e00ff */
[----:B------:R-:W0:Y:S02]  /*7ca0*/  F2I.S64.TRUNC R4, R5 ;  /* 0x0000000500047311 */ /* 0x000e24000020d900 */
[----:B0-----:R0:W-:Y:S01]  /*7cb0*/  STG.E.U8 desc[UR36][R8.64], R4 ;  /* 0x0000000408007986 */ /* 0x0011e2000c101124 */
[----:B------:R-:W-:Y:S05]  /*7cc0*/  BRA `(.L_x_30405) ;  /* 0x0000000c00847947 */ /* 0x000fea0003800000 */
.L_x_30402:
[----:B------:R-:W-:-:S13]  /*7cd0*/  ISETP.NE.AND P0, PT, R0, 0x2, PT ;  /* 0x000000020000780c */ /* 0x000fda0003f05270 */
[----:B------:R-:W-:Y:S05]  /*7ce0*/  @!P0 BRA `(.L_x_30406) ;  /* 0x0000000000308947 */ /* 0x000fea0003800000 */
[----:B------:R-:W-:-:S13]  /*7cf0*/  ISETP.NE.AND P0, PT, R0, 0x3, PT ;  /* 0x000000030000780c */ /* 0x000fda0003f05270 */
[----:B------:R-:W-:Y:S05]  /*7d00*/  @!P0 BRA `(.L_x_30407) ;  /* 0x0000000000188947 */ /* 0x000fea0003800000 */
[----:B------:R-:W-:-:S13]  /*7d10*/  ISETP.NE.AND P0, PT, R0, 0x4, PT ;  /* 0x000000040000780c */ /* 0x000fda0003f05270 */
[----:B------:R-:W-:Y:S05]  /*7d20*/  @P0 BRA `(.L_x_30404) ;  /* 0x0000000c000c0947 */ /* 0x000fea0003800000 */
[----:B---3--:R-:W-:-:S06]  /*7d30*/  IMAD.U32 R4, R17, 0x10000, RZ ;  /* 0x0001000011047824 */ /* 0x008fcc00078e00ff */
[----:B----4-:R-:W0:Y:S02]  /*7d40*/  F2I.S64.TRUNC R4, R4 ;  /* 0x0000000400047311 */ /* 0x010e24000020d900 */
[----:B0-----:R0:W-:Y:S01]  /*7d50*/  STG.E.64 desc[UR36][R8.64], R4 ;  /* 0x0000000408007986 */ /* 0x0011e2000c101b24 */
[----:B------:R-:W-:Y:S05]  /*7d60*/  BRA `(.L_x_30405) ;  /* 0x0000000c005c7947 */ /* 0x000fea0003800000 */
.L_x_30407:
[----:B---3--:R-:W-:-:S06]  /*7d70*/  IMAD.U32 R17, R17, 0x10000, RZ ;  /* 0x0001000011117824 */ /* 0x008fcc00078e00ff */
[----:B------:R-:W0:Y:S02]  /*7d80*/  F2I.FTZ.TRUNC.NTZ R17, R17 ;  /* 0x0000001100117305 */ /* 0x000e24000021f100 */
[----:B0-----:R0:W-:Y:S01]  /*7d90*/  STG.E desc[UR36][R8.64], R17 ;  /* 0x0000001108007986 */ /* 0x0011e2000c101924 */
[----:B------:R-:W-:Y:S05]  /*7da0*/  BRA `(.L_x_30405) ;  /* 0x0000000c004c7947 */ /* 0x000fea0003800000 */
.L_x_30406:
[----:B---3--:R-:W-:-:S06]  /*7db0*/  IMAD.U32 R17, R17, 0x10000, RZ ;  /* 0x0001000011117824 */ /* 0x008fcc00078e00ff */
[----:B------:R-:W0:Y:S02]  /*7dc0*/  F2I.FTZ.TRUNC.NTZ R17, R17 ;  /* 0x0000001100117305 */ /* 0x000e24000021f100 */
[----:B0-----:R0:W-:Y:S01]  /*7dd0*/  STG.E.U16 desc[UR36][R8.64], R17 ;  /* 0x0000001108007986 */ /* 0x0011e2000c101524 */
[----:B------:R-:W-:Y:S05]  /*7de0*/  BRA `(.L_x_30405) ;  /* 0x0000000c003c7947 */ /* 0x000fea0003800000 */
.L_x_30401:
        /* <DEDUP_REMOVED lines=9> */
.L_x_30409:
[----:B---3--:R-:W-:-:S05]  /*7e80*/  IMAD.U32 R0, R17, 0x10000, RZ ;  /* 0x0001000011007824 */ /* 0x008fca00078e00ff */
[----:B------:R-:W-:-:S05]  /*7e90*/  F2FP.F16.F32.PACK_AB R0, RZ, R0 ;  /* 0x00000000ff00723e */ /* 0x000fca00000000ff */
[----:B------:R0:W-:Y:S01]  /*7ea0*/  STG.E.U16 desc[UR36][R8.64], R0 ;  /* 0x0000000008007986 */ /* 0x0001e2000c101524 */
[----:B------:R-:W-:Y:S05]  /*7eb0*/  BRA `(.L_x_30405) ;  /* 0x0000000c00087947 */ /* 0x000fea0003800000 */
.L_x_30408:
[----:B------:R-:W-:-:S13]  /*7ec0*/  ISETP.NE.AND P0, PT, R0, 0x7, PT ;  /* 0x000000070000780c */ /* 0x000fda0003f05270 */
[----:B------:R-:W-:Y:S05]  /*7ed0*/  @!P0 BRA `(.L_x_30410) ;  /* 0x0000000000348947 */ /* 0x000fea0003800000 */
[----:B------:R-:W-:-:S13]  /*7ee0*/  ISETP.NE.AND P0, PT, R0, 0x8, PT ;  /* 0x000000080000780c */ /* 0x000fda0003f05270 */
[----:B------:R-:W-:Y:S05]  /*7ef0*/  @!P0 BRA `(.L_x_30411) ;  /* 0x0000000000188947 */ /* 0x000fea0003800000 */
[----:B------:R-:W-:-:S13]  /*7f00*/  ISETP.NE.AND P0, PT, R0, 0x9, PT ;  /* 0x000000090000780c */ /* 0x000fda0003f05270 */
[----:B------:R-:W-:Y:S05]  /*7f10*/  @P0 BRA `(.L_x_30404) ;  /* 0x0000000800900947 */ /* 0x000fea0003800000 */
[----:B---3--:R-:W-:Y:S02]  /*7f20*/  IMAD.U32 R4, R17, 0x10000, RZ ;  /* 0x0001000011047824 */ /* 0x008fe400078e00ff */
[----:B----4-:R-:W-:-:S05]  /*7f30*/  IMAD.MOV.U32 R5, RZ, RZ, RZ ;  /* 0x000000ffff057224 */ /* 0x010fca00078e00ff */
[----:B------:R0:W-:Y:S01]  /*7f40*/  STG.E.64 desc[UR36][R8.64], R4 ;  /* 0x0000000408007986 */ /* 0x0001e2000c101b24 */
[----:B------:R-:W-:Y:S05]  /*7f50*/  BRA `(.L_x_30405) ;  /* 0x0000000800e07947 */ /* 0x000fea0003800000 */
.L_x_30411:
[----:B---3--:R-:W-:-:S05]  /*7f60*/  IMAD.U32 R17, R17, 0x10000, RZ ;  /* 0x0001000011117824 */ /* 0x008fca00078e00ff */
[----:B------:R-:W-:-:S04]  /*7f70*/  F2FP.F16.F32.PACK_AB R3, RZ, R17 ;  /* 0x00000011ff03723e */ /* 0x000fc800000000ff */
[----:B------:R-:W-:-:S05]  /*7f80*/  PRMT R3, R3, 0x5410, RZ ;  /* 0x0000541003037816 */ /* 0x000fca00000000ff */
[----:B------:R0:W-:Y:S01]  /*7f90*/  STG.E desc[UR36][R8.64], R3 ;  /* 0x0000000308007986 */ /* 0x0001e2000c101924 */
[----:B------:R-:W-:Y:S05]  /*7fa0*/  BRA `(.L_x_30405) ;  /* 0x0000000800cc7947 */ /* 0x000fea0003800000 */
.L_x_30410:
[----:B---3--:R-:W-:-:S04]  /*7fb0*/  IMAD.U32 R4, R17, 0x10000, RZ ;  /* 0x0001000011047824 */ /* 0x008fc800078e00ff */
[----:B------:R-:W-:-:S06]  /*7fc0*/  FMUL.FTZ R4, R4, 1 ;  /* 0x3f80000004047820 */ /* 0x000fcc0000410000 */
[----:B----4-:R-:W0:Y:S02]  /*7fd0*/  F2F.F64.F32 R4, R4 ;  /* 0x0000000400047310 */ /* 0x010e240000201800 */
[----:B0-----:R0:W-:Y:S01]  /*7fe0*/  STG.E.64 desc[UR36][R8.64], R4 ;  /* 0x0000000408007986 */ /* 0x0011e2000c101b24 */
[----:B------:R-:W-:Y:S05]  /*7ff0*/  BRA `(.L_x_30405) ;  /* 0x0000000800b87947 */ /* 0x000fea0003800000 */
.L_x_30400:
        /* <DEDUP_REMOVED lines=13> */
.L_x_30414:
[----:B---3--:R-:W-:Y:S01]  /*80d0*/  IMAD.U32 R17, R17, 0x10000, RZ ;  /* 0x0001000011117824 */ /* 0x008fe200078e00ff */
[----:B------:R-:W-:-:S03]  /*80e0*/  CS2R R6, SRZ ;  /* 0x0000000000067805 */ /* 0x000fc6000001ff00 */
[----:B------:R-:W-:-:S06]  /*80f0*/  FMUL.FTZ R4, R17, 1 ;  /* 0x3f80000011047820 */ /* 0x000fcc0000410000 */
[----:B----4-:R-:W0:Y:S02]  /*8100*/  F2F.F64.F32 R4, R4 ;  /* 0x0000000400047310 */ /* 0x010e240000201800 */
[----:B0-----:R0:W-:Y:S01]  /*8110*/  STG.E.128 desc[UR36][R8.64], R4 ;  /* 0x0000000408007986 */ /* 0x0011e2000c101d24 */
[----:B------:R-:W-:Y:S05]  /*8120*/  BRA `(.L_x_30405) ;  /* 0x00000008006c7947 */ /* 0x000fea0003800000 */
.L_x_30413:
        /* <DEDUP_REMOVED lines=21> */
.L_x_30418:
[----:B------:R-:W-:Y:S05]  /*8280*/  BSYNC B0 ;  /* 0x0000000000007941 */ /* 0x000fea0003800000 */
.L_x_30417:
[----:B------:R-:W-:-:S05]  /*8290*/  LOP3.LUT R5, R0, R5, RZ, 0xfc, !PT ;  /* 0x0000000500057212 */ /* 0x000fca00078efcff */
[----:B------:R1:W-:Y:S01]  /*82a0*/  STG.E.U8 desc[UR36][R8.64], R5 ;  /* 0x0000000508007986 */ /* 0x0003e2000c101124 */
[----:B------:R-:W-:Y:S05]  /*82b0*/  BRA `(.L_x_30405) ;  /* 0x0000000800087947 */ /* 0x000fea0003800000 */
.L_x_30416:
        /* <DEDUP_REMOVED lines=13> */
.L_x_30420:
[----:B------:R-:W-:Y:S01]  /*8390*/  IMAD.MOV.U32 R0, RZ, RZ, 0x7f ;  /* 0x0000007fff007424 */ /* 0x000fe200078e00ff */
[----:B------:R-:W-:-:S04]  /*83a0*/  ISETP.GT.U32.AND P0, PT, R3, 0x7f800000, PT ;  /* 0x7f8000000300780c */ /* 0x000fc80003f04070 */
[----:B------:R-:W-:-:S09]  /*83b0*/  SEL R0, R0, 0x7c, P0 ;  /* 0x0000007c00007807 */ /* 0x000fd20000000000 */
.L_x_30421:
[----:B------:R-:W-:Y:S05]  /*83c0*/  BSYNC B0 ;  /* 0x0000000000007941 */ /* 0x000fea0003800000 */
.L_x_30419:
[----:B------:R-:W-:-:S04]  /*83d0*/  LOP3.LUT R3, R17, 0x80000000, RZ, 0xc0, !PT ;  /* 0x8000000011037812 */ /* 0x000fc800078ec0ff */
[----:B------:R-:W-:-:S04]  /*83e0*/  SHF.R.U32.HI R3, RZ, 0x18, R3 ;  /* 0x00000018ff037819 */ /* 0x000fc80000011603 */
[----:B------:R-:W-:-:S05]  /*83f0*/  LOP3.LUT R3, R0, R3, RZ, 0xfc, !PT ;  /* 0x0000000300037212 */ /* 0x000fca00078efcff */
[----:B------:R2:W-:Y:S01]  /*8400*/  STG.E.U8 desc[UR36][R8.64], R3 ;  /* 0x0000000308007986 */ /* 0x0005e2000c101124 */
[----:B------:R-:W-:Y:S05]  /*8410*/  BRA `(.L_x_30405) ;  /* 0x0000000400b07947 */ /* 0x000fea0003800000 */
.L_x_30415:
[----:B---3--:R0:W-:Y:S01]  /*8420*/  STG.E.U16 desc[UR36][R8.64], R17 ;  /* 0x0000001108007986 */ /* 0x0081e2000c101524 */
[----:B------:R-:W-:Y:S05]  /*8430*/  BRA `(.L_x_30405) ;  /* 0x0000000400a87947 */ /* 0x000fea0003800000 */
.L_x_30412:
        /* <DEDUP_REMOVED lines=12> */
.L_x_30424:
        /* <DEDUP_REMOVED lines=17> */
.L_x_30427:
[----:B------:R-:W-:-:S04]  /*8610*/  LOP3.LUT R3, R17, 0x80000000, RZ, 0xc0, !PT ;  /* 0x8000000011037812 */ /* 0x000fc800078ec0ff */
[----:B------:R-:W-:-:S04]  /*8620*/  SHF.R.U32.HI R3, RZ, 0x18, R3 ;  /* 0x00000018ff037819 */ /* 0x000fc80000011603 */
[----:B------:R-:W-:-:S04]  /*8630*/  LOP3.LUT R0, R0, R3, RZ, 0xfc, !PT ;  /* 0x0000000300007212 */ /* 0x000fc800078efcff */
[----:B------:R-:W-:-:S07]  /*8640*/  PRMT R4, R0, 0x7610, R4 ;  /* 0x0000761000047816 */ /* 0x000fce0000000004 */
.L_x_30426:
[----:B------:R-:W-:Y:S05]  /*8650*/  BSYNC B0 ;  /* 0x0000000000007941 */ /* 0x000fea0003800000 */
.L_x_30425:
[----:B------:R0:W-:Y:S01]  /*8660*/  STG.E.U8 desc[UR36][R8.64], R4 ;  /* 0x0000000408007986 */ /* 0x0001e2000c101124 */
[----:B------:R-:W-:Y:S05]  /*8670*/  BRA `(.L_x_30405) ;  /* 0x0000000400187947 */ /* 0x000fea0003800000 */
.L_x_30423:
        /* <DEDUP_REMOVED lines=17> */
.L_x_30430:
[----:B------:R-:W-:-:S04]  /*8790*/  LOP3.LUT R3, R17, 0x80000000, RZ, 0xc0, !PT ;  /* 0x8000000011037812 */ /* 0x000fc800078ec0ff */
[----:B------:R-:W-:-:S04]  /*87a0*/  SHF.R.U32.HI R3, RZ, 0x18, R3 ;  /* 0x00000018ff037819 */ /* 0x000fc80000011603 */
[----:B------:R-:W-:-:S04]  /*87b0*/  LOP3.LUT R0, R0, R3, RZ, 0xfc, !PT ;  /* 0x0000000300007212 */ /* 0x000fc800078efcff */
[----:B------:R-:W-:-:S07]  /*87c0*/  PRMT R4, R0, 0x7610, R4 ;  /* 0x0000761000047816 */ /* 0x000fce0000000004 */
.L_x_30429:
[----:B------:R-:W-:Y:S05]  /*87d0*/  BSYNC B0 ;  /* 0x0000000000007941 */ /* 0x000fea0003800000 */
.L_x_30428:
[----:B------:R0:W-:Y:S01]  /*87e0*/  STG.E.U8 desc[UR36][R8.64], R4 ;  /* 0x0000000408007986 */ /* 0x0001e2000c101124 */
[----:B------:R-:W-:Y:S05]  /*87f0*/  BRA `(.L_x_30405) ;  /* 0x0000000000b87947 */ /* 0x000fea0003800000 */
.L_x_30422:
[----:B------:R-:W-:-:S13]  /*8800*/  ISETP.NE.AND P0, PT, R0, 0x1c, PT ;  /* 0x0000001c0000780c */ /* 0x000fda0003f05270 */
[----:B------:R-:W-:Y:S05]  /*8810*/  @!P0 BRA `(.L_x_30431) ;  /* 0x0000000000a48947 */ /* 0x000fea0003800000 */
[----:B------:R-:W-:-:S13]  /*8820*/  ISETP.NE.AND P0, PT, R0, 0x1d, PT ;  /* 0x0000001d0000780c */ /* 0x000fda0003f05270 */
[----:B------:R-:W-:Y:S05]  /*8830*/  @!P0 BRA `(.L_x_30432) ;  /* 0x00000000008c8947 */ /* 0x000fea0003800000 */
[----:B------:R-:W-:-:S13]  /*8840*/  ISETP.NE.AND P0, PT, R0, 0x2c, PT ;  /* 0x0000002c0000780c */ /* 0x000fda0003f05270 */
[----:B------:R-:W-:Y:S05]  /*8850*/  @P0 BRA `(.L_x_30404) ;  /* 0x0000000000400947 */ /* 0x000fea0003800000 */
[----:B---3--:R-:W-:-:S05]  /*8860*/  IMAD.U32 R4, R17, 0x10000, RZ ;  /* 0x0001000011047824 */ /* 0x008fca00078e00ff */
[----:B----4-:R-:W-:-:S04]  /*8870*/  SHF.R.U32.HI R5, RZ, 0x17, R4 ;  /* 0x00000017ff057819 */ /* 0x010fc80000011604 */
        /* <DEDUP_REMOVED lines=14> */
.L_x_30404:
        /* <DEDUP_REMOVED lines=16> */
.L_x_30433:
[----:B------:R-:W-:Y:S05]  /*8a60*/  BRA `(.L_x_30405) ;  /* 0x00000000001c7947 */ /* 0x000fea0003800000 */
.L_x_30432:
[----:B---3--:R-:W-:-:S06]  /*8a70*/  IMAD.U32 R4, R17, 0x10000, RZ ;  /* 0x0001000011047824 */ /* 0x008fcc00078e00ff */
[----:B----4-:R-:W0:Y:S02]  /*8a80*/  F2I.U64.TRUNC R4, R4 ;  /* 0x0000000400047311 */ /* 0x010e24000020d800 */
[----:B0-----:R0:W-:Y:S01]  /*8a90*/  STG.E.64 desc[UR36][R8.64], R4 ;  /* 0x0000000408007986 */ /* 0x0011e2000c101b24 */
[----:B------:R-:W-:Y:S05]  /*8aa0*/  BRA `(.L_x_30405) ;  /* 0x00000000000c7947 */ /* 0x000fea0003800000 */
.L_x_30431:
[----:B---3--:R-:W-:-:S06]  /*8ab0*/  IMAD.U32 R17, R17, 0x10000, RZ ;  /* 0x0001000011117824 */ /* 0x008fcc00078e00ff */
[----:B------:R-:W0:Y:S02]  /*8ac0*/  F2I.FTZ.U32.TRUNC.NTZ R17, R17 ;  /* 0x0000001100117305 */ /* 0x000e24000021f000 */
[----:B0-----:R0:W-:Y:S02]  /*8ad0*/  STG.E desc[UR36][R8.64], R17 ;  /* 0x0000001108007986 */ /* 0x0011e4000c101924 */
.L_x_30405:
[----:B------:R-:W-:-:S07]  /*8ae0*/  VIADD R24, R24, 0x80 ;  /* 0x0000008018187836 */ /* 0x000fce0000000000 */
.L_x_30365:
[----:B------:R-:W-:Y:S05]  /*8af0*/  BSYNC B7 ;  /* 0x0000000000077941 */ /* 0x000fea0003800000 */
.L_x_30328:
        /* <DEDUP_REMOVED lines=23> */
.L_x_30437:
[----:B------:R-:W-:-:S06]  /*8c70*/  IMAD.U32 R3, R16, 0x10000, RZ ;  /* 0x0001000010037824 */ /* 0x000fcc00078e00ff */
[----:B------:R-:W0:Y:S02]  /*8c80*/  F2I.S64.TRUNC R2, R3 ;  /* 0x0000000300027311 */ /* 0x000e24000020d900 */
[----:B0-----:R-:W-:Y:S01]  /*8c90*/  STG.E.U8 desc[UR36][R4.64], R2 ;  /* 0x0000000204007986 */ /* 0x001fe2000c101124 */
[----:B------:R-:W-:Y:S05]  /*8ca0*/  EXIT ;  /* 0x000000000000794d */ /* 0x000fea0003800000 */
.L_x_30436:
        /* <DEDUP_REMOVED lines=10> */
.L_x_30440:
[----:B------:R-:W-:-:S04]  /*8d50*/  IMAD.U32 R16, R16, 0x10000, RZ ;  /* 0x0001000010107824 */ /* 0x000fc800078e00ff */
[----:B------:R-:W0:Y:S02]  /*8d60*/  F2I.FTZ.TRUNC.NTZ R3, R16 ;  /* 0x0000001000037305 */ /* 0x000e24000021f100 */
[----:B0-----:R-:W-:Y:S01]  /*8d70*/  STG.E desc[UR36][R4.64], R3 ;  /* 0x0000000304007986 */ /* 0x001fe2000c101924 */
[----:B------:R-:W-:Y:S05]  /*8d80*/  EXIT ;  /* 0x000000000000794d */ /* 0x000fea0003800000 */
.L_x_30439:
[----:B------:R-:W-:-:S04]  /*8d90*/  IMAD.U32 R16, R16, 0x10000, RZ ;  /* 0x0001000010107824 */ /* 0x000fc800078e00ff */
[----:B------:R-:W0:Y:S02]  /*8da0*/  F2I.FTZ.TRUNC.NTZ R3, R16 ;  /* 0x0000001000037305 */ /* 0x000e24000021f100 */
[----:B0-----:R-:W-:Y:S01]  /*8db0*/  STG.E.U16 desc[UR36][R4.64], R3 ;  /* 0x0000000304007986 */ /* 0x001fe2000c101524 */
[----:B------:R-:W-:Y:S05]  /*8dc0*/  EXIT ;  /* 0x000000000000794d */ /* 0x000fea0003800000 */
.L_x_30435:
        /* <DEDUP_REMOVED lines=9> */
.L_x_30442:
[----:B------:R-:W-:-:S05]  /*8e60*/  IMAD.U32 R0, R16, 0x10000, RZ ;  /* 0x0001000010007824 */ /* 0x000fca00078e00ff */
[----:B------:R-:W-:-:S05]  /*8e70*/  F2FP.F16.F32.PACK_AB R0, RZ, R0 ;  /* 0x00000000ff00723e */ /* 0x000fca00000000ff */
[----:B------:R-:W-:Y:S01]  /*8e80*/  STG.E.U16 desc[UR36][R4.64], R0 ;  /* 0x0000000004007986 */ /* 0x000fe2000c101524 */
[----:B------:R-:W-:Y:S05]  /*8e90*/  EXIT ;  /* 0x000000000000794d */ /* 0x000fea0003800000 */
.L_x_30441:
        /* <DEDUP_REMOVED lines=10> */
.L_x_30444:
[----:B------:R-:W-:-:S05]  /*8f40*/  IMAD.U32 R16, R16, 0x10000, RZ ;  /* 0x0001000010107824 */ /* 0x000fca00078e00ff */
[----:B------:R-:W-:-:S04]  /*8f50*/  F2FP.F16.F32.PACK_AB R3, RZ, R16 ;  /* 0x00000010ff03723e */ /* 0x000fc800000000ff */
[----:B------:R-:W-:-:S05]  /*8f60*/  PRMT R3, R3, 0x5410, RZ ;  /* 0x0000541003037816 */ /* 0x000fca00000000ff */
[----:B------:R-:W-:Y:S01]  /*8f70*/  STG.E desc[UR36][R4.64], R3 ;  /* 0x0000000304007986 */ /* 0x000fe2000c101924 */
[----:B------:R-:W-:Y:S05]  /*8f80*/  EXIT ;  /* 0x000000000000794d */ /* 0x000fea0003800000 */
.L_x_30443:
[----:B------:R-:W-:-:S04]  /*8f90*/  IMAD.U32 R2, R16, 0x10000, RZ ;  /* 0x0001000010027824 */ /* 0x000fc800078e00ff */
[----:B------:R-:W-:-:S06]  /*8fa0*/  FMUL.FTZ R2, R2, 1 ;  /* 0x3f80000002027820 */ /* 0x000fcc0000410000 */
[----:B------:R-:W0:Y:S02]  /*8fb0*/  F2F.F64.F32 R2, R2 ;  /* 0x0000000200027310 */ /* 0x000e240000201800 */
[----:B0-----:R-:W-:Y:S01]  /*8fc0*/  STG.E.64 desc[UR36][R4.64], R2 ;  /* 0x0000000204007986 */ /* 0x001fe2000c101b24 */
[----:B------:R-:W-:Y:S05]  /*8fd0*/  EXIT ;  /* 0x000000000000794d */ /* 0x000fea0003800000 */
.L_x_30434:
        /* <DEDUP_REMOVED lines=13> */
.L_x_30447:
[----:B------:R-:W-:Y:S01]  /*90b0*/  IMAD.U32 R16, R16, 0x10000, RZ ;  /* 0x0001000010107824 */ /* 0x000fe200078e00ff */
[----:B------:R-:W-:-:S03]  /*90c0*/  CS2R R10, SRZ ;  /* 0x00000000000a7805 */ /* 0x000fc6000001ff00 */
[----:B------:R-:W-:-:S06]  /*90d0*/  FMUL.FTZ R8, R16, 1 ;  /* 0x3f80000010087820 */ /* 0x000fcc0000410000 */
[----:B------:R-:W0:Y:S02]  /*90e0*/  F2F.F64.F32 R8, R8 ;  /* 0x0000000800087310 */ /* 0x000e240000201800 */
[----:B0-----:R-:W-:Y:S01]  /*90f0*/  STG.E.128 desc[UR36][R4.64], R8 ;  /* 0x0000000804007986 */ /* 0x001fe2000c101d24 */
[----:B------:R-:W-:Y:S05]  /*9100*/  EXIT ;  /* 0x000000000000794d */ /* 0x000fea0003800000 */
.L_x_30446:
        /* <DEDUP_REMOVED lines=21> */
.L_x_30451:
[----:B------:R-:W-:Y:S05]  /*9260*/  BSYNC B0 ;  /* 0x0000000000007941 */ /* 0x000fea0003800000 */
.L_x_30450:
[----:B------:R-:W-:-:S05]  /*9270*/  LOP3.LUT R3, R0, R3, RZ, 0xfc, !PT ;  /* 0x0000000300037212 */ /* 0x000fca00078efcff */
[----:B------:R-:W-:Y:S01]  /*9280*/  STG.E.U8 desc[UR36][R4.64], R3 ;  /* 0x0000000304007986 */ /* 0x000fe2000c101124 */
[----:B------:R-:W-:Y:S05]  /*9290*/  EXIT ;  /* 0x000000000000794d */ /* 0x000fea0003800000 */
.L_x_30449:
        /* <DEDUP_REMOVED lines=13> */
.L_x_30453:
[----:B------:R-:W-:Y:S01]  /*9370*/  IMAD.MOV.U32 R0, RZ, RZ, 0x7f ;  /* 0x0000007fff007424 */ /* 0x000fe200078e00ff */
[----:B------:R-:W-:-:S04]  /*9380*/  ISETP.GT.U32.AND P0, PT, R2, 0x7f800000, PT ;  /* 0x7f8000000200780c */ /* 0x000fc80003f04070 */
[----:B------:R-:W-:-:S09]  /*9390*/  SEL R0, R0, 0x7c, P0 ;  /* 0x0000007c00007807 */ /* 0x000fd20000000000 */
.L_x_30454:
[----:B------:R-:W-:Y:S05]  /*93a0*/  BSYNC B0 ;  /* 0x0000000000007941 */ /* 0x000fea0003800000 */
.L_x_30452:
[----:B------:R-:W-:-:S04]  /*93b0*/  LOP3.LUT R2, R3, 0x80000000, RZ, 0xc0, !PT ;  /* 0x8000000003027812 */ /* 0x000fc800078ec0ff */
[----:B------:R-:W-:-:S04]  /*93c0*/  SHF.R.U32.HI R3, RZ, 0x18, R2 ;  /* 0x00000018ff037819 */ /* 0x000fc80000011602 */
[----:B------:R-:W-:-:S05]  /*93d0*/  LOP3.LUT R3, R0, R3, RZ, 0xfc, !PT ;  /* 0x0000000300037212 */ /* 0x000fca00078efcff */
[----:B------:R-:W-:Y:S01]  /*93e0*/  STG.E.U8 desc[UR36][R4.64], R3 ;  /* 0x0000000304007986 */ /* 0x000fe2000c101124 */
[----:B------:R-:W-:Y:S05]  /*93f0*/  EXIT ;  /* 0x000000000000794d */ /* 0x000fea0003800000 */
.L_x_30448:
[----:B------:R-:W-:Y:S01]  /*9400*/  STG.E.U16 desc[UR36][R4.64], R16 ;  /* 0x0000001004007986 */ /* 0x000fe2000c101524 */
[----:B------:R-:W-:Y:S05]  /*9410*/  EXIT ;  /* 0x000000000000794d */ /* 0x000fea0003800000 */
.L_x_30445:
        /* <DEDUP_REMOVED lines=12> */
.L_x_30457:
        /* <DEDUP_REMOVED lines=17> */
.L_x_30460:
[----:B------:R-:W-:-:S04]  /*95f0*/  LOP3.LUT R2, R7, 0x80000000, RZ, 0xc0, !PT ;  /* 0x8000000007027812 */ /* 0x000fc800078ec0ff */
[----:B------:R-:W-:-:S04]  /*9600*/  SHF.R.U32.HI R3, RZ, 0x18, R2 ;  /* 0x00000018ff037819 */ /* 0x000fc80000011602 */
[----:B------:R-:W-:-:S04]  /*9610*/  LOP3.LUT R0, R0, R3, RZ, 0xfc, !PT ;  /* 0x0000000300007212 */ /* 0x000fc800078efcff */
[----:B------:R-:W-:-:S07]  /*9620*/  PRMT R2, R0, 0x7610, R2 ;  /* 0x0000761000027816 */ /* 0x000fce0000000002 */
.L_x_30459:
[----:B------:R-:W-:Y:S05]  /*9630*/  BSYNC B0 ;  /* 0x0000000000007941 */ /* 0x000fea0003800000 */
.L_x_30458:
[----:B------:R-:W-:Y:S01]  /*9640*/  STG.E.U8 desc[UR36][R4.64], R2 ;  /* 0x0000000204007986 */ /* 0x000fe2000c101124 */
[----:B------:R-:W-:Y:S05]  /*9650*/  EXIT ;  /* 0x000000000000794d */ /* 0x000fea0003800000 */
.L_x_30456:
        /* <DEDUP_REMOVED lines=17> */
.L_x_30463:
[----:B------:R-:W-:-:S04]  /*9770*/  LOP3.LUT R2, R7, 0x80000000, RZ, 0xc0, !PT ;  /* 0x8000000007027812 */ /* 0x000fc800078ec0ff */
[----:B------:R-:W-:-:S04]  /*9780*/  SHF.R.U32.HI R3, RZ, 0x18, R2 ;  /* 0x00000018ff037819 */ /* 0x000fc80000011602 */
[----:B------:R-:W-:-:S04]  /*9790*/  LOP3.LUT R0, R0, R3, RZ, 0xfc, !PT ;  /* 0x0000000300007212 */ /* 0x000fc800078efcff */
[----:B------:R-:W-:-:S07]  /*97a0*/  PRMT R2, R0, 0x7610, R2 ;  /* 0x0000761000027816 */ /* 0x000fce0000000002 */
.L_x_30462:
[----:B------:R-:W-:Y:S05]  /*97b0*/  BSYNC B0 ;  /* 0x0000000000007941 */ /* 0x000fea0003800000 */
.L_x_30461:
[----:B------:R-:W-:Y:S01]  /*97c0*/  STG.E.U8 desc[UR36][R4.64], R2 ;  /* 0x0000000204007986 */ /* 0x000fe2000c101124 */
[----:B------:R-:W-:Y:S05]  /*97d0*/  EXIT ;  /* 0x000000000000794d */ /* 0x000fea0003800000 */
.L_x_30455:
        /* <DEDUP_REMOVED lines=22> */
.L_x_30438:
        /* <DEDUP_REMOVED lines=16> */
.L_x_30466:
[----:B------:R-:W-:Y:S05]  /*9a40*/  EXIT ;  /* 0x000000000000794d */ /* 0x000fea0003800000 */
.L_x_30465:
[----:B------:R-:W-:-:S06]  /*9a50*/  IMAD.U32 R2, R16, 0x10000, RZ ;  /* 0x0001000010027824 */ /* 0x000fcc00078e00ff */
[----:B------:R-:W0:Y:S02]  /*9a60*/  F2I.U64.TRUNC R2, R2 ;  /* 0x0000000200027311 */ /* 0x000e24000020d800 */
[----:B0-----:R-:W-:Y:S01]  /*9a70*/  STG.E.64 desc[UR36][R4.64], R2 ;  /* 0x0000000204007986 */ /* 0x001fe2000c101b24 */
[----:B------:R-:W-:Y:S05]  /*9a80*/  EXIT ;  /* 0x000000000000794d */ /* 0x000fea0003800000 */
.L_x_30464:
[----:B------:R-:W-:-:S04]  /*9a90*/  IMAD.U32 R16, R16, 0x10000, RZ ;  /* 0x0001000010107824 */ /* 0x000fc800078e00ff */
[----:B------:R-:W0:Y:S02]  /*9aa0*/  F2I.FTZ.U32.TRUNC.NTZ R3, R16 ;  /* 0x0000001000037305 */ /* 0x000e24000021f000 */
[----:B0-----:R-:W-:Y:S01]  /*9ab0*/  STG.E desc[UR36][R4.64], R3 ;  /* 0x0000000304007986 */ /* 0x001fe2000c101924 */
[----:B------:R-:W-:Y:S05]  /*9ac0*/  EXIT ;  /* 0x000000000000794d */ /* 0x000fea0003800000 */
.L_x_30467:
        /* <DEDUP_REMOVED lines=11> */
.L_x_57494:


//--------------------- .text._ZN2at6native18elementwise_kernelILi128ELi4EZNS0_22gpu_kernel_impl_nocastINS0_13BUnaryFunctorIN3c108BFloat16ES5_S5_ZZZNS0_21remainder_kernel_cudaERNS_18TensorIteratorBaseEENKUlvE0_clEvENKUlvE2_clEvEUlS5_S5_E_EEEEvS7_RKT_EUliE_EEviT1_ --------------------------
	.section	.text._ZN2at6native18elementwise_kernelILi128ELi4EZNS0_22gpu_kernel_impl_nocastINS0_13BUnaryFunctorIN3c108BFloat16ES5_S5_ZZZNS0_21remainder_kernel_cudaERNS_18TensorIteratorBaseEENKUlvE0_clEvENKUlvE2_clEvEUlS5_S5_E_EEEEvS7_RKT_EUliE_EEviT1_,"ax",@progbits
	.align	128
        .global         _ZN2at6native18elementwise_kernelILi128ELi4EZNS0_22gpu_kernel_impl_nocastINS0_13BUnaryFunctorIN3c108BFloat16ES5_S5_ZZZNS0_21remainder_kernel_cudaERNS_18TensorIteratorBaseEENKUlvE0_clEvENKUlvE2_clEvEUlS5_S5_E_EEEEvS7_RKT_EUliE_EEviT1_
        .type           _ZN2at6native18elementwise_kernelILi128ELi4EZNS0_22gpu_kernel_impl_nocastINS0_13BUnaryFunctorIN3c108BFloat16ES5_S5_ZZZNS0_21remainder_kernel_cudaERNS_18TensorIteratorBaseEENKUlvE0_clEvENKUlvE2_clEvEUlS5_S5_E_EEEEvS7_RKT_EUliE_EEviT1_,@function
        .size           _ZN2at6native18elementwise_kernelILi128ELi4EZNS0_22gpu_kernel_impl_nocastINS0_13BUnaryFunctorIN3c108BFloat16ES5_S5_ZZZNS0_21remainder_kernel_cudaERNS_18TensorIteratorBaseEENKUlvE0_clEvENKUlvE2_clEvEUlS5_S5_E_EEEEvS7_RKT_EUliE_EEviT1_,(.L_x_57495 - _ZN2at6native18elementwise_kernelILi128ELi4EZNS0_22gpu_kernel_impl_nocastINS0_13BUnaryFunctorIN3c108BFloat16ES5_S5_ZZZNS0_21remainder_kernel_cudaERNS_18TensorIteratorBaseEENKUlvE0_clEvENKUlvE2_clEvEUlS5_S5_E_EEEEvS7_RKT_EUliE_EEviT1_)
        .other          _ZN2at6native18elementwise_kernelILi128ELi4EZNS0_22gpu_kernel_impl_nocastINS0_13BUnaryFunctorIN3c108BFloat16ES5_S5_ZZZNS0_21remainder_kernel_cudaERNS_18TensorIteratorBaseEENKUlvE0_clEvENKUlvE2_clEvEUlS5_S5_E_EEEEvS7_RKT_EUliE_EEviT1_,@"STO_CUDA_ENTRY STV_DEFAULT"
_ZN2at6native18elementwise_kernelILi128ELi4EZNS0_22gpu_kernel_impl_nocastINS0_13BUnaryFunctorIN3c108BFloat16ES5_S5_ZZZNS0_21remainder_kernel_cudaERNS_18TensorIteratorBaseEENKUlvE0_clEvENKUlvE2_clEvEUlS5_S5_E_EEEEvS7_RKT_EUliE_EEviT1_:
.text._ZN2at6native18elementwise_kernelILi128ELi4EZNS0_22gpu_kernel_impl_nocastINS0_13BUnaryFunctorIN3c108BFloat16ES5_S5_ZZZNS0_21remainder_kernel_cudaERNS_18TensorIteratorBaseEENKUlvE0_clEvENKUlvE2_clEvEUlS5_S5_E_EEEEvS7_RKT_EUliE_EEviT1_:
        /* <DEDUP_REMOVED lines=312> */
.L_x_30470:
        /* <DEDUP_REMOVED lines=8> */
[----:B------:R-:W-:Y:S02]  /*1400*/  IADD3.X R5, RZ, UR9, RZ, P1, !PT ;  /* 0x00000009ff057c10 */ /* 0x000fe40008ffe4ff */
[----:B0-----:R-:W-:Y:S02]  /*1410*/  SHF.L.U32 R2, R2, 0x10, RZ ;  /* 0x0000001002027819 */ /* 0x001fe400000006ff */
        /* <DEDUP_REMOVED lines=27> */
.L_x_30476:
[----:B------:R-:W-:Y:S01]  /*15d0*/  FSETP.GEU.FTZ.AND P0, PT, R9, -R0, PT ;  /* 0x800000000900720b */ /* 0x000fe20003f1e000 */
[----:B------:R-:W-:-:S12]  /*15e0*/  FADD.FTZ R6, R6, -1 ;  /* 0xbf80000006067421 */ /* 0x000fd80000010000 */
[----:B------:R-:W-:-:S07]  /*15f0*/  @!P0 FADD.FTZ R6, R6, -1 ;  /* 0xbf80000006068421 */ /* 0x000fce0000010000 */
.L_x_30475:
[----:B------:R-:W-:Y:S05]  /*1600*/  BSYNC B2 ;  /* 0x0000000000027941 */ /* 0x000fea0003800000 */
.L_x_30474:
[----:B------:R-:W-:Y:S01]  /*1610*/  FFMA.FTZ R11, -R0, R6, R11 ;  /* 0x00000006000b7223 */ /* 0x000fe2000001010b */
[----:B------:R-:W-:Y:S06]  /*1620*/  BRA `(.L_x_30472) ;  /* 0x00000000007c7947 */ /* 0x000fec0003800000 */
.L_x_30473:
        /* <DEDUP_REMOVED lines=15> */
.L_x_30479:
        /* <DEDUP_REMOVED lines=13> */
.L_x_30478:
[----:B------:R-:W-:Y:S05]  /*17f0*/  BSYNC B2 ;  /* 0x0000000000027941 */ /* 0x000fea0003800000 */
.L_x_30477:
[----:B------:R-:W-:-:S04]  /*1800*/  FMUL.FTZ R11, R6, 1.1920928955078125e-07 ;  /* 0x34000000060b7820 */ /* 0x000fc80000410000 */
[----:B------:R-:W-:-:S07]  /*1810*/  FMUL.FTZ R11, R12, R11 ;  /* 0x0000000b0c0b7220 */ /* 0x000fce0000410000 */
.L_x_30472:
[----:B------:R-:W-:Y:S05]  /*1820*/  BSYNC B0 ;  /* 0x0000000000007941 */ /* 0x000fea0003800000 */
.L_x_30471:
[C---:B------:R-:W-:Y:S02]  /*1830*/  FSETP.GTU.FTZ.AND P0, PT, |R11|.reuse, +INF , PT ;  /* 0x7f8000000b00780b */ /* 0x040fe40003f1c200 */
[C---:B------:R-:W-:Y:S02]  /*1840*/  LOP3.LUT R0, R11.reuse, 0x80000000, R7, 0xb8, !PT ;  /* 0x800000000b007812 */ /* 0x040fe400078eb807 */
[----:B------:R-:W-:Y:S02]  /*1850*/  FSETP.GEU.FTZ.AND P1, PT, R2, RZ, PT ;  /* 0x000000ff0200720b */ /* 0x000fe40003f3e000 */
[----:B------:R-:W-:Y:S02]  /*1860*/  FSEL R0, R11, R0, P0 ;  /* 0x000000000b007208 */ /* 0x000fe40000000000 */
[----:B------:R-:W-:Y:S02]  /*1870*/  IADD3 R3, R3, 0x80, RZ ;  /* 0x0000008003037810 */ /* 0x000fe40007ffe0ff */
[----:B------:R-:W-:-:S02]  /*1880*/  FSETP.NEU.FTZ.AND P0, PT, R0, RZ, PT ;  /* 0x000000ff0000720b */ /* 0x000fc40003f1d000 */
[----:B------:R-:W-:-:S04]  /*1890*/  FSETP.GEU.FTZ.AND P2, PT, R0, RZ, PT ;  /* 0x000000ff0000720b */ /* 0x000fc80003f5e000 */
[----:B------:R-:W-:-:S13]  /*18a0*/  PLOP3.LUT P0, PT, P0, P2, P1, 0x9f, 0x0 ;  /* 0x000000000000781c */ /* 0x000fda0000705317 */
[----:B------:R-:W-:-:S05]  /*18b0*/  @!P0 FADD.FTZ R0, R2, R0 ;  /* 0x0000000002008221 */ /* 0x000fca0000010000 */
[----:B------:R-:W-:-:S05]  /*18c0*/  F2FP.BF16.F32.PACK_AB R0, RZ, R0 ;  /* 0x00000000ff00723e */ /* 0x000fca00000010ff */
[----:B------:R1:W-:Y:S02]  /*18d0*/  STG.E.U16 desc[UR4][R4.64], R0 ;  /* 0x0000000004007986 */ /* 0x0003e4000c101504 */
.L_x_30469:
[----:B------:R-:W-:Y:S05]  /*18e0*/  BSYNC B1 ;  /* 0x0000000000017941 */ /* 0x000fea0003800000 */
.L_x_30468:
        /* <DEDUP_REMOVED lines=25> */
[----:B0-----:R-:W-:-:S04]  /*1a80*/  SHF.R.U32.HI R9, RZ, UR7, R8 ;  /* 0x00000007ff097c19 */ /* 0x001fc80008011608 */
        /* <DEDUP_REMOVED lines=267> */
[----:B------:R-:W-:-:S04]  /*2b40*/  IMAD.MOV R6, RZ, RZ, -R11 ;  /* 0x000000ffff067224 */ /* 0x000fc800078e0a0b */
[----:B------:R-:W-:Y:S01]  /*2b50*/  IMAD R6, R6, UR8, R7 ;  /* 0x0000000806067c24 */ /* 0x000fe2000f8e0207 */
[----:B------:R-:W-:Y:S02]  /*2b60*/  ULDC.64 UR8, c[0x0][0x400] ;  /* 0x0001000000087ab9 */ /* 0x000fe40000000a00 */
        /* <DEDUP_REMOVED lines=9> */
.L_x_30482:
[----:B------:R-:W-:Y:S02]  /*2c00*/  ULDC.64 UR8, c[0x0][0x418] ;  /* 0x0001060000087ab9 */ /* 0x000fe40000000a00 */
[----:B------:R-:W-:-:S04]  /*2c10*/  IADD3 R8, P0, R0, UR8, RZ ;  /* 0x0000000800087c10 */ /* 0x000fc8000ff1e0ff */
[----:B0-----:R-:W-:Y:S01]  /*2c20*/  IADD3.X R9, RZ, UR9, RZ, P0, !PT ;  /* 0x00000009ff097c10 */ /* 0x001fe200087fe4ff */
        /* <DEDUP_REMOVED lines=34> */
.L_x_30488:
[----:B------:R-:W-:Y:S01]  /*2e50*/  FSETP.GEU.FTZ.AND P0, PT, R11, -R8, PT ;  /* 0x800000080b00720b */ /* 0x000fe20003f1e000 */
[----:B------:R-:W-:-:S12]  /*2e60*/  FADD.FTZ R9, R9, -1 ;  /* 0xbf80000009097421 */ /* 0x000fd80000010000 */
[----:B------:R-:W-:-:S07]  /*2e70*/  @!P0 FADD.FTZ R9, R9, -1 ;  /* 0xbf80000009098421 */ /* 0x000fce0000010000 */
.L_x_30487:
[----:B------:R-:W-:Y:S05]  /*2e80*/  BSYNC B2 ;  /* 0x0000000000027941 */ /* 0x000fea0003800000 */
.L_x_30486:
[----:B------:R-:W-:Y:S01]  /*2e90*/  FFMA.FTZ R0, -R8, R9, R0 ;  /* 0x0000000908007223 */ /* 0x000fe20000010100 */
[----:B------:R-:W-:Y:S06]  /*2ea0*/  BRA `(.L_x_30484) ;  /* 0x00000000007c7947 */ /* 0x000fec0003800000 */
.L_x_30485:
[C---:B------:R-:W-:Y:S01]  /*2eb0*/  VIADD R6, R9.reuse, 0xf4800000 ;  /* 0xf480000009067836 */ /* 0x040fe20000000000 */
        /* <DEDUP_REMOVED lines=14> */
.L_x_30491:
        /* <DEDUP_REMOVED lines=13> */
.L_x_30490:
[----:B------:R-:W-:Y:S05]  /*3070*/  BSYNC B2 ;  /* 0x0000000000027941 */ /* 0x000fea0003800000 */
.L_x_30489:
[----:B------:R-:W-:-:S04]  /*3080*/  FMUL.FTZ R9, R6, 1.1920928955078125e-07 ;  /* 0x3400000006097820 */ /* 0x000fc80000410000 */
[----:B------:R-:W-:-:S07]  /*3090*/  FMUL.FTZ R0, R10, R9 ;  /* 0x000000090a007220 */ /* 0x000fce0000410000 */
.L_x_30484:
[----:B------:R-:W-:Y:S05]  /*30a0*/  BSYNC B1 ;  /* 0x0000000000017941 */ /* 0x000fea0003800000 */
.L_x_30483:
[C---:B------:R-:W-:Y:S02]  /*30b0*/  FSETP.GTU.FTZ.AND P0, PT, |R0|.reuse, +INF , PT ;  /* 0x7f8000000000780b */ /* 0x040fe40003f1c200 */
[----:B------:R-:W-:Y:S02]  /*30c0*/  LOP3.LUT R7, R0, 0x80000000, R7, 0xb8, !PT ;  /* 0x8000000000077812 */ /* 0x000fe400078eb807 */
[----:B------:R-:W-:Y:S02]  /*30d0*/  FSETP.GEU.FTZ.AND P2, PT, R2, RZ, PT ;  /* 0x000000ff0200720b */ /* 0x000fe40003f5e000 */
[----:B------:R-:W-:Y:S02]  /*30e0*/  FSEL R7, R0, R7, P0 ;  /* 0x0000000700077208 */ /* 0x000fe40000000000 */
[----:B------:R-:W-:Y:S02]  /*30f0*/  IADD3 R3, R3, 0x80, RZ ;  /* 0x0000008003037810 */ /* 0x000fe40007ffe0ff */
[----:B------:R-:W-:-:S02]  /*3100*/  FSETP.NEU.FTZ.AND P0, PT, R7, RZ, PT ;  /* 0x000000ff0700720b */ /* 0x000fc40003f1d000 */
[----:B------:R-:W-:-:S04]  /*3110*/  FSETP.GEU.FTZ.AND P1, PT, R7, RZ, PT ;  /* 0x000000ff0700720b */ /* 0x000fc80003f3e000 */
        /* <DEDUP_REMOVED lines=308> */
.L_x_30492:
        /* <DEDUP_REMOVED lines=37> */
.L_x_30498:
[----:B------:R-:W-:Y:S01]  /*46b0*/  FSETP.GEU.FTZ.AND P0, PT, R11, -R8, PT ;  /* 0x800000080b00720b */ /* 0x000fe20003f1e000 */
[----:B------:R-:W-:-:S12]  /*46c0*/  FADD.FTZ R9, R9, -1 ;  /* 0xbf80000009097421 */ /* 0x000fd80000010000 */
[----:B------:R-:W-:-:S07]  /*46d0*/  @!P0 FADD.FTZ R9, R9, -1 ;  /* 0xbf80000009098421 */ /* 0x000fce0000010000 */
.L_x_30497:
[----:B------:R-:W-:Y:S05]  /*46e0*/  BSYNC B2 ;  /* 0x0000000000027941 */ /* 0x000fea0003800000 */
.L_x_30496:
[----:B------:R-:W-:Y:S01]  /*46f0*/  FFMA.FTZ R0, -R8, R9, R0 ;  /* 0x0000000908007223 */ /* 0x000fe20000010100 */
[----:B------:R-:W-:Y:S06]  /*4700*/  BRA `(.L_x_30494) ;  /* 0x00000000007c7947 */ /* 0x000fec0003800000 */
.L_x_30495:
[----:B------:R-:W-:Y:S01]  /*4710*/  IADD3 R6, R9, -0xb800000, RZ ;  /* 0xf480000009067810 */ /* 0x000fe20007ffe0ff */
[----:B------:R-:W-:Y:S01]  /*4720*/  BSSY B2, `(.L_x_30499) ;  /* 0x000001b000027945 */ /* 0x000fe20003800000 */
[----:B------:R-:W-:Y:S02]  /*4730*/  FSETP.GT.FTZ.AND P0, PT, |R2|, RZ, PT ;  /* 0x000000ff0200720b */ /* 0x000fe40003f14200 */
        /* <DEDUP_REMOVED lines=12> */
.L_x_30501:
        /* <DEDUP_REMOVED lines=13> */
.L_x_30500:
[----:B------:R-:W-:Y:S05]  /*48d0*/  BSYNC B2 ;  /* 0x0000000000027941 */ /* 0x000fea0003800000 */
.L_x_30499:
[----:B------:R-:W-:-:S04]  /*48e0*/  FMUL.FTZ R9, R6, 1.1920928955078125e-07 ;  /* 0x3400000006097820 */ /* 0x000fc80000410000 */
[----:B------:R-:W-:-:S07]  /*48f0*/  FMUL.FTZ R0, R10, R9 ;  /* 0x000000090a007220 */ /* 0x000fce0000410000 */
.L_x_30494:
[----:B------:R-:W-:Y:S05]  /*4900*/  BSYNC B1 ;  /* 0x0000000000017941 */ /* 0x000fea0003800000 */
.L_x_30493:
        /* <DEDUP_REMOVED lines=11> */
.L_x_30481:
[----:B------:R-:W-:Y:S05]  /*49c0*/  BSYNC B0 ;  /* 0x0000000000007941 */ /* 0x000fea0003800000 */
.L_x_30480:
        /* <DEDUP_REMOVED lines=264> */
[----:B0-----:R-:W-:Y:S01]  /*5a50*/  SHF.R.U32.HI R9, RZ, UR6, R8 ;  /* 0x00000006ff097c19 */ /* 0x001fe20008011608 */
        /* <DEDUP_REMOVED lines=39> */
.L_x_30502:
        /* <DEDUP_REMOVED lines=37> */
.L_x_30508:
[----:B------:R-:W-:Y:S01]  /*5f20*/  FSETP.GEU.FTZ.AND P0, PT, R9, -R8, PT ;  /* 0x800000080900720b */ /* 0x000fe20003f1e000 */
[----:B------:R-:W-:-:S12]  /*5f30*/  FADD.FTZ R5, R5, -1 ;  /* 0xbf80000005057421 */ /* 0x000fd80000010000 */
[----:B------:R-:W-:-:S07]  /*5f40*/  @!P0 FADD.FTZ R5, R5, -1 ;  /* 0xbf80000005058421 */ /* 0x000fce0000010000 */
.L_x_30507:
[----:B------:R-:W-:Y:S05]  /*5f50*/  BSYNC B1 ;  /* 0x0000000000017941 */ /* 0x000fea0003800000 */
.L_x_30506:
[----:B------:R-:W-:Y:S01]  /*5f60*/  FFMA.FTZ R0, -R8, R5, R0 ;  /* 0x0000000508007223 */ /* 0x000fe20000010100 */
[----:B------:R-:W-:Y:S06]  /*5f70*/  BRA `(.L_x_30504) ;  /* 0x00000000007c7947 */ /* 0x000fec0003800000 */
.L_x_30505:
        /* <DEDUP_REMOVED lines=15> */
.L_x_30511:
        /* <DEDUP_REMOVED lines=13> */
.L_x_30510:
[----:B------:R-:W-:Y:S05]  /*6140*/  BSYNC B1 ;  /* 0x0000000000017941 */ /* 0x000fea0003800000 */
.L_x_30509:
[----:B------:R-:W-:-:S04]  /*6150*/  FMUL.FTZ R0, R5, 1.1920928955078125e-07 ;  /* 0x3400000005007820 */ /* 0x000fc80000410000 */
[----:B------:R-:W-:-:S07]  /*6160*/  FMUL.FTZ R0, R11, R0 ;  /* 0x000000000b007220 */ /* 0x000fce0000410000 */
.L_x_30504:
[----:B------:R-:W-:Y:S05]  /*6170*/  BSYNC B0 ;  /* 0x0000000000007941 */ /* 0x000fea0003800000 */
.L_x_30503:
[C---:B------:R-:W-:Y:S02]  /*6180*/  FSETP.GTU.FTZ.AND P0, PT, |R0|.reuse, +INF , PT ;  /* 0x7f8000000000780b */ /* 0x040fe40003f1c200 */
[----:B------:R-:W-:Y:S02]  /*6190*/  LOP3.LUT R7, R0, 0x80000000, R7, 0xb8, !PT ;  /* 0x8000000000077812 */ /* 0x000fe400078eb807 */
[----:B------:R-:W-:Y:S02]  /*61a0*/  FSETP.GEU.FTZ.AND P2, PT, R4, RZ, PT ;  /* 0x000000ff0400720b */ /* 0x000fe40003f5e000 */
[----:B------:R-:W-:-:S04]  /*61b0*/  FSEL R7, R0, R7, P0 ;  /* 0x0000000700077208 */ /* 0x000fc80000000000 */
[C---:B------:R-:W-:Y:S02]  /*61c0*/  FSETP.NEU.FTZ.AND P0, PT, R7.reuse, RZ, PT ;  /* 0x000000ff0700720b */ /* 0x040fe40003f1d000 */
[----:B------:R-:W-:-:S04]  /*61d0*/  FSETP.GEU.FTZ.AND P1, PT, R7, RZ, PT ;  /* 0x000000ff0700720b */ /* 0x000fc80003f3e000 */
[----:B------:R-:W-:-:S13]  /*61e0*/  PLOP3.LUT P0, PT, P0, P1, P2, 0x9f, 0x0 ;  /* 0x000000000000781c */ /* 0x000fda0000703327 */
[----:B------:R-:W-:-:S05]  /*61f0*/  @!P0 FADD.FTZ R7, R4, R7 ;  /* 0x0000000704078221 */ /* 0x000fca0000010000 */
[----:B------:R-:W-:-:S05]  /*6200*/  F2FP.BF16.F32.PACK_AB R7, RZ, R7 ;  /* 0x00000007ff07723e */ /* 0x000fca00000010ff */
[----:B------:R-:W-:Y:S01]  /*6210*/  STG.E.U16 desc[UR4][R2.64], R7 ;  /* 0x0000000702007986 */ /* 0x000fe2000c101504 */
[----:B------:R-:W-:Y:S05]  /*6220*/  EXIT ;  /* 0x000000000000794d */ /* 0x000fea0003800000 */
.L_x_30512:
        /* <DEDUP_REMOVED lines=13> */
.L_x_57495:


//--------------------- .text._ZN2at6native27unrolled_elementwise_kernelINS0_13BUnaryFunctorIN3c108BFloat16ES4_S4_ZZZNS0_21remainder_kernel_cudaERNS_18TensorIteratorBaseEENKUlvE0_clEvENKUlvE2_clEvEUlS4_S4_E_EESt5arrayIPcLm2EELi4E23TrivialOffsetCalculatorILi1EjESF_NS0_6memory15LoadWithoutCastENSG_16StoreWithoutCastEEEviT_T0_T2_T3_T4_T5_ --------------------------
	.section	.text._ZN2at6native27unrolled_elementwise_kernelINS0_13BUnaryFunctorIN3c108BFloat16ES4_S4_ZZZNS0_21remainder_kernel_cudaERNS_18TensorIteratorBaseEENKUlvE0_clEvENKUlvE2_clEvEUlS4_S4_E_EESt5arrayIPcLm2EELi4E23TrivialOffsetCalculatorILi1EjESF_NS0_6memory15LoadWithoutCastENSG_16StoreWithoutCastEEEviT_T0_T2_T3_T4_T5_,"ax",@progbits
	.align	128
        .global         _ZN2at6native27unrolled_elementwise_kernelINS0_13BUnaryFunctorIN3c108BFloat16ES4_S4_ZZZNS0_21remainder_kernel_cudaERNS_18TensorIteratorBaseEENKUlvE0_clEvENKUlvE2_clEvEUlS4_S4_E_EESt5arrayIPcLm2EELi4E23TrivialOffsetCalculatorILi1EjESF_NS0_6memory15LoadWithoutCastENSG_16StoreWithoutCastEEEviT_T0_T2_T3_T4_T5_
        .type           _ZN2at6native27unrolled_elementwise_kernelINS0_13BUnaryFunctorIN3c108BFloat16ES4_S4_ZZZNS0_21remainder_kernel_cudaERNS_18TensorIteratorBaseEENKUlvE0_clEvENKUlvE2_clEvEUlS4_S4_E_EESt5arrayIPcLm2EELi4E23TrivialOffsetCalculatorILi1EjESF_NS0_6memory15LoadWithoutCastENSG_16StoreWithoutCastEEEviT_T0_T2_T3_T4_T5_,@function
        .size           _ZN2at6native27unrolled_elementwise_kernelINS0_13BUnaryFunctorIN3c108BFloat16ES4_S4_ZZZNS0_21remainder_kernel_cudaERNS_18TensorIteratorBaseEENKUlvE0_clEvENKUlvE2_clEvEUlS4_S4_E_EESt5arrayIPcLm2EELi4E23TrivialOffsetCalculatorILi1EjESF_NS0_6memory15LoadWithoutCastENSG_16StoreWithoutCastEEEviT_T0_T2_T3_T4_T5_,(.L_x_57496 - _ZN2at6native27unrolled_elementwise_kernelINS0_13BUnaryFunctorIN3c108BFloat16ES4_S4_ZZZNS0_21remainder_kernel_cudaERNS_18TensorIteratorBaseEENKUlvE0_clEvENKUlvE2_clEvEUlS4_S4_E_EESt5arrayIPcLm2EELi4E23TrivialOffsetCalculatorILi1EjESF_NS0_6memory15LoadWithoutCastENSG_16StoreWithoutCastEEEviT_T0_T2_T3_T4_T5_)
        .other          _ZN2at6native27unrolled_elementwise_kernelINS0_13BUnaryFunctorIN3c108BFloat16ES4_S4_ZZZNS0_21remainder_kernel_cudaERNS_18TensorIteratorBaseEENKUlvE0_clEvENKUlvE2_clEvEUlS4_S4_E_EESt5arrayIPcLm2EELi4E23TrivialOffsetCalculatorILi1EjESF_NS0_6memory15LoadWithoutCastENSG_16StoreWithoutCastEEEviT_T0_T2_T3_T4_T5_,@"STO_CUDA_ENTRY STV_DEFAULT"
_ZN2at6native27unrolled_elementwise_kernelINS0_13BUnaryFunctorIN3c108BFloat16ES4_S4_ZZZNS0_21remainder_kernel_cudaERNS_18TensorIteratorBaseEENKUlvE0_clEvENKUlvE2_clEvEUlS4_S4_E_EESt5arrayIPcLm2EELi4E23TrivialOffsetCalculatorILi1EjESF_NS0_6memory15LoadWithoutCastENSG_16StoreWithoutCastEEEviT_T0_T2_T3_T4_T5_:
.text._ZN2at6native27unrolled_elementwise_kernelINS0_13BUnaryFunctorIN3c108BFloat16ES4_S4_ZZZNS0_21remainder_kernel_cudaERNS_18TensorIteratorBaseEENKUlvE0_clEvENKUlvE2_clEvEUlS4_S4_E_EESt5arrayIPcLm2EELi4E23TrivialOffsetCalculatorILi1EjESF_NS0_6memory15LoadWithoutCastENSG_16StoreWithoutCastEEEviT_T0_T2_T3_T4_T5_:
        /* <DEDUP_REMOVED lines=14> */
[----:B------:R-:W-:Y:S01]  /*00e0*/  @!P0 IADD3 R5, R5, 0x80, RZ ;  /* 0x0000008005058810 */ /* 0x000fe20007ffe0ff */
[----:B------:R-:W1:Y:S03]  /*00f0*/  @!P0 LDC.64 R12, c[0x0][0x220] ;  /* 0x00008800ff0c8b82 */ /* 0x000e660000000a00 */
[----:B------:R-:W-:Y:S01]  /*0100*/  ISETP.GE.AND P3, PT, R5, R3, PT ;  /* 0x000000030500720c */ /* 0x000fe20003f66270 */
[----:B0-----:R-:W-:-:S05]  /*0110*/  @!P2 IMAD.WIDE.U32 R6, R15, 0x2, R6 ;  /* 0x000000020f06a825 */ /* 0x001fca00078e0006 */
[----:B------:R0:W5:Y:S07]  /*0120*/  @!P2 LDG.E.U16 R0, desc[UR4][R6.64] ;  /* 0x000000040600a981 */ /* 0x00016e000c1e1500 */
[----:B------:R-:W-:Y:S01]  /*0130*/  @!P3 IMAD R19, R2, 0x200, R5 ;  /* 0x000002000213b824 */ /* 0x000fe200078e0205 */
[----:B------:R-:W2:Y:S01]  /*0140*/  @!P3 LDC.64 R10, c[0x0][0x220] ;  /* 0x00008800ff0abb82 */ /* 0x000ea20000000a00 */
[----:B------:R-:W-:-:S05]  /*0150*/  @!P3 VIADD R5, R5, 0x80 ;  /* 0x000000800505b836 */ /* 0x000fca0000000000 */
[----:B------:R-:W-:Y:S01]  /*0160*/  ISETP.GE.AND P1, PT, R5, R3, PT ;  /* 0x000000030500720c */ /* 0x000fe20003f26270 */
[----:B-1----:R-:W-:-:S12]  /*0170*/  @!P0 IMAD.WIDE.U32 R12, R17, 0x2, R12 ;  /* 0x00000002110c8825 */ /* 0x002fd800078e000c */
[----:B------:R-:W1:Y:S01]  /*0180*/  @!P1 LDC.64 R8, c[0x0][0x220] ;  /* 0x00008800ff089b82 */ /* 0x000e620000000a00 */
[----:B------:R-:W-:Y:S02]  /*0190*/  @!P1 IMAD R5, R2, 0x200, R5 ;  /* 0x0000020002059824 */ /* 0x000fe400078e0205 */
[----:B--2---:R-:W-:Y:S01]  /*01a0*/  @!P3 IMAD.WIDE.U32 R16, R19, 0x2, R10 ;  /* 0x000000021310b825 */ /* 0x004fe200078e000a */
[----:B------:R-:W-:-:S06]  /*01b0*/  PRMT R10, RZ, 0x7610, R10 ;  /* 0x00007610ff0a7816 */ /* 0x000fcc000000000a */
[----:B------:R0:W5:Y:S01]  /*01c0*/  @!P0 LDG.E.U16 R10, desc[UR4][R12.64] ;  /* 0x000000040c0a8981 */ /* 0x000162000c1e1500 */
[----:B-1----:R-:W-:Y:S01]  /*01d0*/  @!P1 IMAD.WIDE.U32 R14, R5, 0x2, R8 ;  /* 0x00000002050e9825 */ /* 0x002fe200078e0008 */
[----:B------:R-:W-:Y:S02]  /*01e0*/  PRMT R8, RZ, 0x7610, R8 ;  /* 0x00007610ff087816 */ /* 0x000fe40000000008 */
[----:B------:R-:W-:-:S04]  /*01f0*/  PRMT R5, RZ, 0x7610, R5 ;  /* 0x00007610ff057816 */ /* 0x000fc80000000005 */
[----:B------:R0:W5:Y:S04]  /*0200*/  @!P3 LDG.E.U16 R8, desc[UR4][R16.64] ;  /* 0x000000041008b981 */ /* 0x000168000c1e1500 */
[----:B------:R0:W5:Y:S01]  /*0210*/  @!P1 LDG.E.U16 R5, desc[UR4][R14.64] ;  /* 0x000000040e059981 */ /* 0x000162000c1e1500 */
[----:B------:R-:W1:Y:S01]  /*0220*/  LDC.U16 R9, c[0x0][0x216] ;  /* 0x00008580ff097b82 */ /* 0x000e620000000400 */
[----:B------:R-:W-:Y:S04]  /*0230*/  BSSY B1, `(.L_x_30513) ;  /* 0x000004e000017945 */ /* 0x000fe80003800000 */
[----:B------:R-:W-:Y:S05]  /*0240*/  @P2 BRA `(.L_x_30514) ;  /* 0x0000000400302947 */ /* 0x000fea0003800000 */
[----:B0----5:R-:W-:Y:S01]  /*0250*/  IMAD.U32 R6, R0, 0x10000, RZ ;  /* 0x0001000000067824 */ /* 0x021fe200078e00ff */
        /* <DEDUP_REMOVED lines=28> */
.L_x_30520:
[----:B------:R-:W-:Y:S01]  /*0420*/  FSETP.GEU.FTZ.AND P0, PT, R14, -R0, PT ;  /* 0x800000000e00720b */ /* 0x000fe20003f1e000 */
[----:B------:R-:W-:-:S12]  /*0430*/  FADD.FTZ R12, R12, -1 ;  /* 0xbf8000000c0c7421 */ /* 0x000fd80000010000 */
[----:B------:R-:W-:-:S07]  /*0440*/  @!P0 FADD.FTZ R12, R12, -1 ;  /* 0xbf8000000c0c8421 */ /* 0x000fce0000010000 */
.L_x_30519:
[----:B------:R-:W-:Y:S05]  /*0450*/  BSYNC B2 ;  /* 0x0000000000027941 */ /* 0x000fea0003800000 */
.L_x_30518:
[----:B------:R-:W-:Y:S01]  /*0460*/  FFMA.FTZ R11, -R0, R12, R11 ;  /* 0x0000000c000b7223 */ /* 0x000fe2000001010b */
[----:B------:R-:W-:Y:S06]  /*0470*/  BRA `(.L_x_30516) ;  /* 0x00000000007c7947 */ /* 0x000fec0003800000 */
.L_x_30517:
        /* <DEDUP_REMOVED lines=15> */
.L_x_30523:
        /* <DEDUP_REMOVED lines=13> */
.L_x_30522:
[----:B------:R-:W-:Y:S05]  /*0640*/  BSYNC B2 ;  /* 0x0000000000027941 */ /* 0x000fea0003800000 */
.L_x_30521:
[----:B------:R-:W-:-:S04]  /*0650*/  FMUL.FTZ R12, R12, 1.1920928955078125e-07 ;  /* 0x340000000c0c7820 */ /* 0x000fc80000410000 */
[----:B0-----:R-:W-:-:S07]  /*0660*/  FMUL.FTZ R11, R17, R12 ;  /* 0x0000000c110b7220 */ /* 0x001fce0000410000 */
.L_x_30516:
[----:B------:R-:W-:Y:S05]  /*0670*/  BSYNC B0 ;  /* 0x0000000000007941 */ /* 0x000fea0003800000 */
.L_x_30515:
        /* <DEDUP_REMOVED lines=8> */
[----:B------:R-:W-:-:S07]  /*0700*/  F2FP.BF16.F32.PACK_AB R7, RZ, R6 ;  /* 0x00000006ff07723e */ /* 0x000fce00000010ff */
.L_x_30514:
[----:B------:R-:W-:Y:S05]  /*0710*/  BSYNC B1 ;  /* 0x0000000000017941 */ /* 0x000fea0003800000 */
.L_x_30513:
        /* <DEDUP_REMOVED lines=33> */
.L_x_30531:
[----:B------:R-:W-:Y:S01]  /*0930*/  FSETP.GEU.FTZ.AND P0, PT, R12, -R14, PT ;  /* 0x8000000e0c00720b */ /* 0x000fe20003f1e000 */
[----:B------:R-:W-:-:S12]  /*0940*/  FADD.FTZ R0, R0, -1 ;  /* 0xbf80000000007421 */ /* 0x000fd80000010000 */
[----:B------:R-:W-:-:S07]  /*0950*/  @!P0 FADD.FTZ R0, R0, -1 ;  /* 0xbf80000000008421 */ /* 0x000fce0000010000 */
.L_x_30530:
[----:B------:R-:W-:Y:S05]  /*0960*/  BSYNC B2 ;  /* 0x0000000000027941 */ /* 0x000fea0003800000 */
.L_x_30529:
[----:B------:R-:W-:Y:S01]  /*0970*/  FFMA.FTZ R13, -R14, R0, R13 ;  /* 0x000000000e0d7223 */ /* 0x000fe2000001010d */
[----:B------:R-:W-:Y:S06]  /*0980*/  BRA `(.L_x_30527) ;  /* 0x00000000007c7947 */ /* 0x000fec0003800000 */
.L_x_30528:
        /* <DEDUP_REMOVED lines=15> */
.L_x_30534:
        /* <DEDUP_REMOVED lines=13> */
.L_x_30533:
[----:B------:R-:W-:Y:S05]  /*0b50*/  BSYNC B2 ;  /* 0x0000000000027941 */ /* 0x000fea0003800000 */
.L_x_30532:
[----:B------:R-:W-:-:S04]  /*0b60*/  FMUL.FTZ R13, R13, 1.1920928955078125e-07 ;  /* 0x340000000d0d7820 */ /* 0x000fc80000410000 */
[----:B------:R-:W-:-:S07]  /*0b70*/  FMUL.FTZ R13, R12, R13 ;  /* 0x0000000d0c0d7220 */ /* 0x000fce0000410000 */
.L_x_30527:
[----:B------:R-:W-:Y:S05]  /*0b80*/  BSYNC B0 ;  /* 0x0000000000007941 */ /* 0x000fea0003800000 */
.L_x_30526:
        /* <DEDUP_REMOVED lines=9> */
.L_x_30525:
[----:B------:R-:W-:Y:S05]  /*0c20*/  BSYNC B1 ;  /* 0x0000000000017941 */ /* 0x000fea0003800000 */
.L_x_30524:
        /* <DEDUP_REMOVED lines=33> */
.L_x_30542:
[----:B------:R-:W-:Y:S01]  /*0e40*/  FSETP.GEU.FTZ.AND P0, PT, R12, -R14, PT ;  /* 0x8000000e0c00720b */ /* 0x000fe20003f1e000 */
[----:B------:R-:W-:-:S12]  /*0e50*/  FADD.FTZ R0, R0, -1 ;  /* 0xbf80000000007421 */ /* 0x000fd80000010000 */
[----:B------:R-:W-:-:S07]  /*0e60*/  @!P0 FADD.FTZ R0, R0, -1 ;  /* 0xbf80000000008421 */ /* 0x000fce0000010000 */
.L_x_30541:
[----:B------:R-:W-:Y:S05]  /*0e70*/  BSYNC B2 ;  /* 0x0000000000027941 */ /* 0x000fea0003800000 */
.L_x_30540:
[----:B------:R-:W-:Y:S01]  /*0e80*/  FFMA.FTZ R13, -R14, R0, R13 ;  /* 0x000000000e0d7223 */ /* 0x000fe2000001010d */
[----:B------:R-:W-:Y:S06]  /*0e90*/  BRA `(.L_x_30538) ;  /* 0x00000000007c7947 */ /* 0x000fec0003800000 */
.L_x_30539:
        /* <DEDUP_REMOVED lines=15> */
.L_x_30545:
        /* <DEDUP_REMOVED lines=13> */
.L_x_30544:
[----:B------:R-:W-:Y:S05]  /*1060*/  BSYNC B2 ;  /* 0x0000000000027941 */ /* 0x000fea0003800000 */
.L_x_30543:
[----:B------:R-:W-:-:S04]  /*1070*/  FMUL.FTZ R13, R13, 1.1920928955078125e-07 ;  /* 0x340000000d0d7820 */ /* 0x000fc80000410000 */
[----:B------:R-:W-:-:S07]  /*1080*/  FMUL.FTZ R13, R12, R13 ;  /* 0x0000000d0c0d7220 */ /* 0x000fce0000410000 */
.L_x_30538:
[----:B------:R-:W-:Y:S05]  /*1090*/  BSYNC B0 ;  /* 0x0000000000007941 */ /* 0x000fea0003800000 */
.L_x_30537:
        /* <DEDUP_REMOVED lines=9> */
.L_x_30536:
[----:B------:R-:W-:Y:S05]  /*1130*/  BSYNC B1 ;  /* 0x0000000000017941 */ /* 0x000fea0003800000 */
.L_x_30535:
[----:B------:R-:W-:Y:S01]  /*1140*/  VIADD R0, R4, 0x180 ;  /* 0x0000018004007836 */ /* 0x000fe20000000000 */
[----:B------:R-:W-:Y:S04]  /*1150*/  BSSY B1, `(.L_x_30546) ;  /* 0x000004f000017945 */ /* 0x000fe80003800000 */
[----:B------:R-:W-:-:S13]  /*1160*/  ISETP.GE.AND P0, PT, R0, R3, PT ;  /* 0x000000030000720c */ /* 0x000fda0003f06270 */
[----:B------:R-:W-:Y:S05]  /*1170*/  @P0 BRA `(.L_x_30547) ;  /* 0x0000000400300947 */ /* 0x000fea0003800000 */
[----:B------:R-:W-:Y:S01]  /*1180*/  IMAD.U32 R5, R5, 0x10000, RZ ;  /* 0x0001000005057824 */ /* 0x000fe200078e00ff */
        /* <DEDUP_REMOVED lines=28> */
.L_x_30553:
[----:B------:R-:W-:Y:S01]  /*1350*/  FSETP.GEU.FTZ.AND P0, PT, R11, -R13, PT ;  /* 0x8000000d0b00720b */ /* 0x000fe20003f1e000 */
[----:B------:R-:W-:-:S12]  /*1360*/  FADD.FTZ R9, R9, -1 ;  /* 0xbf80000009097421 */ /* 0x000fd80000010000 */
[----:B------:R-:W-:-:S07]  /*1370*/  @!P0 FADD.FTZ R9, R9, -1 ;  /* 0xbf80000009098421 */ /* 0x000fce0000010000 */
.L_x_30552:
[----:B------:R-:W-:Y:S05]  /*1380*/  BSYNC B2 ;  /* 0x0000000000027941 */ /* 0x000fea0003800000 */
.L_x_30551:
[----:B------:R-:W-:Y:S01]  /*1390*/  FFMA.FTZ R0, -R13, R9, R0 ;  /* 0x000000090d007223 */ /* 0x000fe20000010100 */
[----:B------:R-:W-:Y:S06]  /*13a0*/  BRA `(.L_x_30549) ;  /* 0x00000000007c7947 */ /* 0x000fec0003800000 */
.L_x_30550:
        /* <DEDUP_REMOVED lines=15> */
.L_x_30556:
        /* <DEDUP_REMOVED lines=13> */
.L_x_30555:
[----:B------:R-:W-:Y:S05]  /*1570*/  BSYNC B2 ;  /* 0x0000000000027941 */ /* 0x000fea0003800000 */
.L_x_30554:
[----:B------:R-:W-:-:S04]  /*1580*/  FMUL.FTZ R0, R9, 1.1920928955078125e-07 ;  /* 0x3400000009007820 */ /* 0x000fc80000410000 */
[----:B------:R-:W-:-:S07]  /*1590*/  FMUL.FTZ R0, R15, R0 ;  /* 0x000000000f007220 */ /* 0x000fce0000410000 */
.L_x_30549:
[----:B------:R-:W-:Y:S05]  /*15a0*/  BSYNC B0 ;  /* 0x0000000000007941 */ /* 0x000fea0003800000 */
.L_x_30548:
        /* <DEDUP_REMOVED lines=9> */
.L_x_30547:
[----:B------:R-:W-:Y:S05]  /*1640*/  BSYNC B1 ;  /* 0x0000000000017941 */ /* 0x000fea0003800000 */
.L_x_30546:
[----:B------:R-:W-:Y:S01]  /*1650*/  ISETP.GE.AND P0, PT, R4, R3, PT ;  /* 0x000000030400720c */ /* 0x000fe20003f06270 */
[----:B------:R-:W-:Y:S04]  /*1660*/  BSSY B0, `(.L_x_30557) ;  /* 0x0000017000007945 */ /* 0x000fe80003800000 */
[----:B------:R-:W-:Y:S08]  /*1670*/  BSSY B1, `(.L_x_30558) ;  /* 0x000000f000017945 */ /* 0x000ff00003800000 */
[----:B------:R-:W-:Y:S05]  /*1680*/  @P0 BRA `(.L_x_30559) ;  /* 0x0000000000340947 */ /* 0x000fea0003800000 */
[----:B------:R-:W2:Y:S01]  /*1690*/  LDC.64 R12, c[0x0][0x218] ;  /* 0x00008600ff0c7b82 */ /* 0x000ea20000000a00 */
[----:B------:R-:W-:Y:S01]  /*16a0*/  LEA R5, R2, R4, 0x9 ;  /* 0x0000000402057211 */ /* 0x000fe200078e48ff */
[----:B------:R-:W-:-:S05]  /*16b0*/  IMAD.MOV.U32 R4, RZ, RZ, R6 ;  /* 0x000000ffff047224 */ /* 0x000fca00078e0006 */
[----:B------:R-:W-:-:S13]  /*16c0*/  ISETP.GE.AND P0, PT, R4, R3, PT ;  /* 0x000000030400720c */ /* 0x000fda0003f06270 */
[----:B------:R-:W-:Y:S05]  /*16d0*/  @P0 BREAK B1 ;  /* 0x0000000000010942 */ /* 0x000fea0003800000 */
[----:B--2---:R-:W-:-:S05]  /*16e0*/  IMAD.WIDE.U32 R12, R5, 0x2, R12 ;  /* 0x00000002050c7825 */ /* 0x004fca00078e000c */
[----:B------:R2:W-:Y:S01]  /*16f0*/  STG.E.U16 desc[UR4][R12.64], R7 ;  /* 0x000000070c007986 */ /* 0x0005e2000c101504 */
[----:B------:R-:W-:Y:S05]  /*1700*/  @P0 BRA `(.L_x_30560) ;  /* 0x0000000000300947 */ /* 0x000fea0003800000 */
[----:B--2---:R-:W2:Y:S01]  /*1710*/  LDC.64 R6, c[0x0][0x218] ;  /* 0x00008600ff067b82 */ /* 0x004ea20000000a00 */
[----:B------:R-:W-:Y:S02]  /*1720*/  IMAD R5, R2, 0x200, R4 ;  /* 0x0000020002057824 */ /* 0x000fe400078e0204 */
[----:B------:R-:W-:Y:S02]  /*1730*/  VIADD R4, R4, 0x80 ;  /* 0x0000008004047836 */ /* 0x000fe40000000000 */
[----:B--2---:R-:W-:-:S05]  /*1740*/  IMAD.WIDE.U32 R6, R5, 0x2, R6 ;  /* 0x0000000205067825 */ /* 0x004fca00078e0006 */
[----:B------:R2:W-:Y:S02]  /*1750*/  STG.E.U16 desc[UR4][R6.64], R10 ;  /* 0x0000000a06007986 */ /* 0x0005e4000c101504 */
.L_x_30559:
[----:B------:R-:W-:Y:S05]  /*1760*/  BSYNC B1 ;  /* 0x0000000000017941 */ /* 0x000fea0003800000 */
.L_x_30558:
[----:B------:R-:W-:-:S13]  /*1770*/  ISETP.GE.AND P0, PT, R4, R3, PT ;  /* 0x000000030400720c */ /* 0x000fda0003f06270 */
[----:B--2---:R-:W2:Y:S01]  /*1780*/  @!P0 LDC.64 R6, c[0x0][0x218] ;  /* 0x00008600ff068b82 */ /* 0x004ea20000000a00 */
[----:B------:R-:W-:Y:S01]  /*1790*/  @!P0 LEA R5, R2, R4, 0x9 ;  /* 0x0000000402058211 */ /* 0x000fe200078e48ff */
[----:B------:R-:W-:-:S04]  /*17a0*/  @!P0 VIADD R4, R4, 0x80 ;  /* 0x0000008004048836 */ /* 0x000fc80000000000 */
[----:B--2---:R-:W-:-:S05]  /*17b0*/  @!P0 IMAD.WIDE.U32 R6, R5, 0x2, R6 ;  /* 0x0000000205068825 */ /* 0x004fca00078e0006 */
[----:B------:R3:W-:Y:S02]  /*17c0*/  @!P0 STG.E.U16 desc[UR4][R6.64], R8 ;  /* 0x0000000806008986 */ /* 0x0007e4000c101504 */
.L_x_30560:
[----:B------:R-:W-:Y:S05]  /*17d0*/  BSYNC B0 ;  /* 0x0000000000007941 */ /* 0x000fea0003800000 */
.L_x_30557:
[----:B------:R-:W-:Y:S05]  /*17e0*/  WARPSYNC.ALL ;  /* 0x0000000000007948 */ /* 0x000fea0003800000 */
[----:B------:R-:W-:-:S13]  /*17f0*/  ISETP.GE.AND P0, PT, R4, R3, PT ;  /* 0x000000030400720c */ /* 0x000fda0003f06270 */
[----:B------:R-:W-:Y:S05]  /*1800*/  @P0 EXIT ;  /* 0x000000000000094d */ /* 0x000fea0003800000 */
[----:B--23--:R-:W2:Y:S01]  /*1810*/  LDC.64 R6, c[0x0][0x218] ;  /* 0x00008600ff067b82 */ /* 0x00cea20000000a00 */
[----:B------:R-:W-:-:S04]  /*1820*/  IMAD R3, R2, 0x200, R4 ;  /* 0x0000020002037824 */ /* 0x000fc800078e0204 */
[----:B--2---:R-:W-:-:S05]  /*1830*/  IMAD.WIDE.U32 R2, R3, 0x2, R6 ;  /* 0x0000000203027825 */ /* 0x004fca00078e0006 */
[----:B------:R-:W-:Y:S01]  /*1840*/  STG.E.U16 desc[UR4][R2.64], R0 ;  /* 0x0000000002007986 */ /* 0x000fe2000c101504 */
[----:B------:R-:W-:Y:S05]  /*1850*/  EXIT ;  /* 0x000000000000794d */ /* 0x000fea0003800000 */
.L_x_30561:
        /* <DEDUP_REMOVED lines=10> */
.L_x_57496:


//--------------------- .text._ZN2at6native29vectorized_elementwise_kernelILi2ENS0_13BUnaryFunctorIN3c108BFloat16ES4_S4_ZZZNS0_21remainder_kernel_cudaERNS_18TensorIteratorBaseEENKUlvE0_clEvENKUlvE2_clEvEUlS4_S4_E_EESt5arrayIPcLm2EEEEviT0_T1_ --------------------------
	.section	.text._ZN2at6native29vectorized_elementwise_kernelILi2ENS0_13BUnaryFunctorIN3c108BFloat16ES4_S4_ZZZNS0_21remainder_kernel_cudaERNS_18TensorIteratorBaseEENKUlvE0_clEvENKUlvE2_clEvEUlS4_S4_E_EESt5arrayIPcLm2EEEEviT0_T1_,"ax",@progbits
	.align	128
        .global         _ZN2at6native29vectorized_elementwise_kernelILi2ENS0_13BUnaryFunctorIN3c108BFloat16ES4_S4_ZZZNS0_21remainder_kernel_cudaERNS_18TensorIteratorBaseEENKUlvE0_clEvENKUlvE2_clEvEUlS4_S4_E_EESt5arrayIPcLm2EEEEviT0_T1_
        .type           _ZN2at6native29vectorized_elementwise_kernelILi2ENS0_13BUnaryFunctorIN3c108BFloat16ES4_S4_ZZZNS0_21remainder_kernel_cudaERNS_18TensorIteratorBaseEENKUlvE0_clEvENKUlvE2_clEvEUlS4_S4_E_EESt5arrayIPcLm2EEEEviT0_T1_,@function
        .size           _ZN2at6native29vectorized_elementwise_kernelILi2ENS0_13BUnaryFunctorIN3c108BFloat16ES4_S4_ZZZNS0_21remainder_kernel_cudaERNS_18TensorIteratorBaseEENKUlvE0_clEvENKUlvE2_clEvEUlS4_S4_E_EESt5arrayIPcLm2EEEEviT0_T1_,(.L_x_57497 - _ZN2at6native29vectorized_elementwise_kernelILi2ENS0_13BUnaryFunctorIN3c108BFloat16ES4_S4_ZZZNS0_21remainder_kernel_cudaERNS_18TensorIteratorBaseEENKUlvE0_clEvENKUlvE2_clEvEUlS4_S4_E_EESt5arrayIPcLm2EEEEviT0_T1_)
        .other          _ZN2at6native29vectorized_elementwise_kernelILi2ENS0_13BUnaryFunctorIN3c108BFloat16ES4_S4_ZZZNS0_21remainder_kernel_cudaERNS_18TensorIteratorBaseEENKUlvE0_clEvENKUlvE2_clEvEUlS4_S4_E_EESt5arrayIPcLm2EEEEviT0_T1_,@"STO_CUDA_ENTRY STV_DEFAULT"
_ZN2at6native29vectorized_elementwise_kernelILi2ENS0_13BUnaryFunctorIN3c108BFloat16ES4_S4_ZZZNS0_21remainder_kernel_cudaERNS_18TensorIteratorBaseEENKUlvE0_clEvENKUlvE2_clEvEUlS4_S4_E_EESt5arrayIPcLm2EEEEviT0_T1_:
.text._ZN2at6native29vectorized_elementwise_kernelILi2ENS0_13BUnaryFunctorIN3c108BFloat16ES4_S4_ZZZNS0_21remainder_kernel_cudaERNS_18TensorIteratorBaseEENKUlvE0_clEvENKUlvE2_clEvEUlS4_S4_E_EESt5arrayIPcLm2EEEEviT0_T1_:
        /* <DEDUP_REMOVED lines=47> */
.L_x_30568:
[----:B------:R-:W-:Y:S01]  /*02f0*/  FSETP.GEU.FTZ.AND P0, PT, R12, -R4, PT ;  /* 0x800000040c00720b */ /* 0x000fe20003f1e000 */
[----:B------:R-:W-:-:S12]  /*0300*/  FADD.FTZ R0, R0, -1 ;  /* 0xbf80000000007421 */ /* 0x000fd80000010000 */
[----:B------:R-:W-:-:S07]  /*0310*/  @!P0 FADD.FTZ R0, R0, -1 ;  /* 0xbf80000000008421 */ /* 0x000fce0000010000 */
.L_x_30567:
[----:B------:R-:W-:Y:S05]  /*0320*/  BSYNC B1 ;  /* 0x0000000000017941 */ /* 0x000fea0003800000 */
.L_x_30566:
[----:B------:R-:W-:Y:S01]  /*0330*/  FFMA.FTZ R15, -R4, R0, R15 ;  /* 0x00000000040f7223 */ /* 0x000fe2000001010f */
[----:B------:R-:W-:Y:S06]  /*0340*/  BRA `(.L_x_30564) ;  /* 0x00000000007c7947 */ /* 0x000fec0003800000 */
.L_x_30565:
        /* <DEDUP_REMOVED lines=15> */
.L_x_30571:
        /* <DEDUP_REMOVED lines=13> */
.L_x_30570:
[----:B------:R-:W-:Y:S05]  /*0510*/  BSYNC B1 ;  /* 0x0000000000017941 */ /* 0x000fea0003800000 */
.L_x_30569:
[----:B------:R-:W-:-:S04]  /*0520*/  FMUL.FTZ R15, R10, 1.1920928955078125e-07 ;  /* 0x340000000a0f7820 */ /* 0x000fc80000410000 */
[----:B------:R-:W-:-:S07]  /*0530*/  FMUL.FTZ R15, R16, R15 ;  /* 0x0000000f100f7220 */ /* 0x000fce0000410000 */
.L_x_30564:
[----:B------:R-:W-:Y:S05]  /*0540*/  BSYNC B0 ;  /* 0x0000000000007941 */ /* 0x000fea0003800000 */
.L_x_30563:
[C---:B------:R-:W-:Y:S01]  /*0550*/  FSETP.GTU.FTZ.AND P0, PT, |R15|.reuse, +INF , PT ;  /* 0x7f8000000f00780b */ /* 0x040fe20003f1c200 */
[----:B------:R-:W-:Y:S01]  /*0560*/  IMAD.U32 R8, R8, 0x10000, RZ ;  /* 0x0001000008087824 */ /* 0x000fe200078e00ff */
[C---:B------:R-:W-:Y:S01]  /*0570*/  LOP3.LUT R6, R15.reuse, 0x80000000, R6, 0xb8, !PT ;  /* 0x800000000f067812 */ /* 0x040fe200078eb806 */
[----:B------:R-:W-:Y:S02]  /*0580*/  BSSY B0, `(.L_x_30572) ;  /* 0x0000045000007945 */ /* 0x000fe40003800000 */
[----:B0-----:R-:W-:Y:S01]  /*0590*/  FADD.FTZ R13, |R8|, -RZ ;  /* 0x800000ff080d7221 */ /* 0x001fe20000010200 */
[----:B------:R-:W-:Y:S02]  /*05a0*/  FSEL R6, R15, R6, P0 ;  /* 0x000000060f067208 */ /* 0x000fe40000000000 */
[----:B------:R-:W-:Y:S02]  /*05b0*/  FSETP.GEU.FTZ.AND P0, PT, R5, RZ, PT ;  /* 0x000000ff0500720b */ /* 0x000fe40003f1e000 */
        /* <DEDUP_REMOVED lines=28> */
.L_x_30577:
[----:B------:R-:W-:Y:S01]  /*0780*/  FSETP.GEU.FTZ.AND P1, PT, R10, -R4, PT ;  /* 0x800000040a00720b */ /* 0x000fe20003f3e000 */
[----:B------:R-:W-:-:S12]  /*0790*/  FADD.FTZ R0, R0, -1 ;  /* 0xbf80000000007421 */ /* 0x000fd80000010000 */
[----:B------:R-:W-:-:S07]  /*07a0*/  @!P1 FADD.FTZ R0, R0, -1 ;  /* 0xbf80000000009421 */ /* 0x000fce0000010000 */
.L_x_30576:
[----:B------:R-:W-:Y:S05]  /*07b0*/  BSYNC B1 ;  /* 0x0000000000017941 */ /* 0x000fea0003800000 */
.L_x_30575:
[----:B------:R-:W-:Y:S01]  /*07c0*/  FFMA.FTZ R13, -R4, R0, R13 ;  /* 0x00000000040d7223 */ /* 0x000fe2000001010d */
[----:B------:R-:W-:Y:S06]  /*07d0*/  BRA `(.L_x_30573) ;  /* 0x00000000007c7947 */ /* 0x000fec0003800000 */
.L_x_30574:
        /* <DEDUP_REMOVED lines=15> */
.L_x_30580:
        /* <DEDUP_REMOVED lines=13> */
.L_x_30579:
[----:B------:R-:W-:Y:S05]  /*09a0*/  BSYNC B1 ;  /* 0x0000000000017941 */ /* 0x000fea0003800000 */
.L_x_30578:
[----:B------:R-:W-:-:S04]  /*09b0*/  FMUL.FTZ R13, R10, 1.1920928955078125e-07 ;  /* 0x340000000a0d7820 */ /* 0x000fc80000410000 */
[----:B------:R-:W-:-:S07]  /*09c0*/  FMUL.FTZ R13, R14, R13 ;  /* 0x0000000d0e0d7220 */ /* 0x000fce0000410000 */
.L_x_30573:
[----:B------:R-:W-:Y:S05]  /*09d0*/  BSYNC B0 ;  /* 0x0000000000007941 */ /* 0x000fea0003800000 */
.L_x_30572:
[----:B------:R-:W-:Y:S01]  /*09e0*/  FSETP.GTU.FTZ.AND P1, PT, |R13|, +INF , PT ;  /* 0x7f8000000d00780b */ /* 0x000fe20003f3c200 */
[----:B-----5:R-:W-:Y:S01]  /*09f0*/  IMAD.U32 R10, R9, 0x10000, RZ ;  /* 0x00010000090a7824 */ /* 0x020fe200078e00ff */
[C---:B------:R-:W-:Y:S01]  /*0a00*/  LOP3.LUT R8, R13.reuse, 0x80000000, R8, 0xb8, !PT ;  /* 0x800000000d087812 */ /* 0x040fe200078eb808 */
[----:B------:R-:W-:Y:S03]  /*0a10*/  BSSY B0, `(.L_x_30581) ;  /* 0x0000044000007945 */ /* 0x000fe60003800000 */
        /* <DEDUP_REMOVED lines=30> */
.L_x_30586:
[----:B------:R-:W-:Y:S01]  /*0c00*/  FSETP.GEU.FTZ.AND P1, PT, R12, -R4, PT ;  /* 0x800000040c00720b */ /* 0x000fe20003f3e000 */
[----:B------:R-:W-:-:S12]  /*0c10*/  FADD.FTZ R0, R0, -1 ;  /* 0xbf80000000007421 */ /* 0x000fd80000010000 */
[----:B------:R-:W-:-:S07]  /*0c20*/  @!P1 FADD.FTZ R0, R0, -1 ;  /* 0xbf80000000009421 */ /* 0x000fce0000010000 */
.L_x_30585:
[----:B------:R-:W-:Y:S05]  /*0c30*/  BSYNC B1 ;  /* 0x0000000000017941 */ /* 0x000fea0003800000 */
.L_x_30584:
[----:B------:R-:W-:Y:S01]  /*0c40*/  FFMA.FTZ R13, -R4, R0, R13 ;  /* 0x00000000040d7223 */ /* 0x000fe2000001010d */
[----:B------:R-:W-:Y:S06]  /*0c50*/  BRA `(.L_x_30582) ;  /* 0x00000000007c7947 */ /* 0x000fec0003800000 */
.L_x_30583:
        /* <DEDUP_REMOVED lines=15> */
.L_x_30589:
        /* <DEDUP_REMOVED lines=13> */
.L_x_30588:
[----:B------:R-:W-:Y:S05]  /*0e20*/  BSYNC B1 ;  /* 0x0000000000017941 */ /* 0x000fea0003800000 */
.L_x_30587:
[----:B------:R-:W-:-:S04]  /*0e30*/  FMUL.FTZ R13, R12, 1.1920928955078125e-07 ;  /* 0x340000000c0d7820 */ /* 0x000fc80000410000 */
[----:B------:R-:W-:-:S07]  /*0e40*/  FMUL.FTZ R13, R16, R13 ;  /* 0x0000000d100d7220 */ /* 0x000fce0000410000 */
.L_x_30582:
[----:B------:R-:W-:Y:S05]  /*0e50*/  BSYNC B0 ;  /* 0x0000000000007941 */ /* 0x000fea0003800000 */
.L_x_30581:
[C---:B------:R-:W-:Y:S01]  /*0e60*/  FSETP.GTU.FTZ.AND P1, PT, |R13|.reuse, +INF , PT ;  /* 0x7f8000000d00780b */ /* 0x040fe20003f3c200 */
[----:B------:R-:W-:Y:S01]  /*0e70*/  BSSY B0, `(.L_x_30590) ;  /* 0x0000047000007945 */ /* 0x000fe20003800000 */
[----:B------:R-:W-:Y:S02]  /*0e80*/  LOP3.LUT R10, R13, 0x80000000, R10, 0xb8, !PT ;  /* 0x800000000d0a7812 */ /* 0x000fe400078eb80a */
[----:B------:R-:W-:Y:S02]  /*0e90*/  PRMT R12, R9, 0x7632, R12 ;  /* 0x00007632090c7816 */ /* 0x000fe4000000000c */
[----:B------:R-:W-:-:S03]  /*0ea0*/  FSEL R10, R13, R10, P1 ;  /* 0x0000000a0d0a7208 */ /* 0x000fc60000800000 */
[----:B------:R-:W-:Y:S01]  /*0eb0*/  IMAD.U32 R12, R12, 0x10000, RZ ;  /* 0x000100000c0c7824 */ /* 0x000fe200078e00ff */
[C---:B------:R-:W-:Y:S02]  /*0ec0*/  FSETP.NEU.FTZ.AND P1, PT, R10.reuse, RZ, PT ;  /* 0x000000ff0a00720b */ /* 0x040fe40003f3d000 */
        /* <DEDUP_REMOVED lines=28> */
.L_x_30595:
[----:B------:R-:W-:Y:S01]  /*1090*/  FSETP.GEU.FTZ.AND P1, PT, R14, -R4, PT ;  /* 0x800000040e00720b */ /* 0x000fe20003f3e000 */
[----:B------:R-:W-:-:S12]  /*10a0*/  FADD.FTZ R0, R0, -1 ;  /* 0xbf80000000007421 */ /* 0x000fd80000010000 */
[----:B------:R-:W-:-:S07]  /*10b0*/  @!P1 FADD.FTZ R0, R0, -1 ;  /* 0xbf80000000009421 */ /* 0x000fce0000010000 */
.L_x_30594:
[----:B------:R-:W-:Y:S05]  /*10c0*/  BSYNC B1 ;  /* 0x0000000000017941 */ /* 0x000fea0003800000 */
.L_x_30593:
[----:B------:R-:W-:Y:S01]  /*10d0*/  FFMA.FTZ R9, -R4, R0, R9 ;  /* 0x0000000004097223 */ /* 0x000fe20000010109 */
[----:B------:R-:W-:Y:S06]  /*10e0*/  BRA `(.L_x_30591) ;  /* 0x00000000007c7947 */ /* 0x000fec0003800000 */
.L_x_30592:
        /* <DEDUP_REMOVED lines=15> */
.L_x_30598:
        /* <DEDUP_REMOVED lines=13> */
.L_x_30597:
[----:B------:R-:W-:Y:S05]  /*12b0*/  BSYNC B1 ;  /* 0x0000000000017941 */ /* 0x000fea0003800000 */
.L_x_30596:
[----:B------:R-:W-:-:S04]  /*12c0*/  FMUL.FTZ R0, R9, 1.1920928955078125e-07 ;  /* 0x3400000009007820 */ /* 0x000fc80000410000 */
[----:B------:R-:W-:-:S07]  /*12d0*/  FMUL.FTZ R9, R17, R0 ;  /* 0x0000000011097220 */ /* 0x000fce0000410000 */
.L_x_30591:
[----:B------:R-:W-:Y:S05]  /*12e0*/  BSYNC B0 ;  /* 0x0000000000007941 */ /* 0x000fea0003800000 */
.L_x_30590:
[C---:B------:R-:W-:Y:S01]  /*12f0*/  FSETP.GTU.FTZ.AND P1, PT, |R9|.reuse, +INF , PT ;  /* 0x7f8000000900780b */ /* 0x040fe20003f3c200 */
[----:B------:R-:W-:Y:S01]  /*1300*/  BSSY B0, `(.L_x_30599) ;  /* 0x0000046000007945 */ /* 0x000fe20003800000 */
[----:B------:R-:W-:-:S04]  /*1310*/  LOP3.LUT R12, R9, 0x80000000, R12, 0xb8, !PT ;  /* 0x80000000090c7812 */ /* 0x000fc800078eb80c */
[----:B------:R-:W-:Y:S01]  /*1320*/  FSEL R9, R9, R12, P1 ;  /* 0x0000000c09097208 */ /* 0x000fe20000800000 */
[----:B------:R-:W-:-:S03]  /*1330*/  IMAD.U32 R12, R11, 0x10000, RZ ;  /* 0x000100000b0c7824 */ /* 0x000fc600078e00ff */
[C---:B------:R-:W-:Y:S01]  /*1340*/  FSETP.NEU.FTZ.AND P1, PT, R9.reuse, RZ, PT ;  /* 0x000000ff0900720b */ /* 0x040fe20003f3d000 */
[----:B------:R-:W-:Y:S01]  /*1350*/  FADD.FTZ R13, |R12|, -RZ ;  /* 0x800000ff0c0d7221 */ /* 0x000fe20000010200 */
[----:B------:R-:W-:-:S04]  /*1360*/  FSETP.GEU.FTZ.AND P2, PT, R9, RZ, PT ;  /* 0x000000ff0900720b */ /* 0x000fc80003f5e000 */
[----:B------:R-:W-:Y:S02]  /*1370*/  PLOP3.LUT P1, PT, P1, P2, P0, 0x9f, 0x0 ;  /* 0x000000000000781c */ /* 0x000fe40000f25307 */
[----:B------:R-:W-:-:S11]  /*1380*/  FSETP.GEU.FTZ.AND P2, PT, |R12|, |R5|, PT ;  /* 0x400000050c00720b */ /* 0x000fd60003f5e200 */
[----:B------:R-:W-:Y:S02]  /*1390*/  @!P1 FADD.FTZ R9, R5, R9 ;  /* 0x0000000905099221 */ /* 0x000fe40000010000 */
        /* <DEDUP_REMOVED lines=23> */
.L_x_30604:
[----:B------:R-:W-:Y:S01]  /*1510*/  FSETP.GEU.FTZ.AND P1, PT, R14, -R4, PT ;  /* 0x800000040e00720b */ /* 0x000fe20003f3e000 */
[----:B------:R-:W-:-:S12]  /*1520*/  FADD.FTZ R0, R0, -1 ;  /* 0xbf80000000007421 */ /* 0x000fd80000010000 */
[----:B------:R-:W-:-:S07]  /*1530*/  @!P1 FADD.FTZ R0, R0, -1 ;  /* 0xbf80000000009421 */ /* 0x000fce0000010000 */
.L_x_30603:
[----:B------:R-:W-:Y:S05]  /*1540*/  BSYNC B1 ;  /* 0x0000000000017941 */ /* 0x000fea0003800000 */
.L_x_30602:
[----:B------:R-:W-:Y:S01]  /*1550*/  FFMA.FTZ R13, -R4, R0, R13 ;  /* 0x00000000040d7223 */ /* 0x000fe2000001010d */
[----:B------:R-:W-:Y:S06]  /*1560*/  BRA `(.L_x_30600) ;  /* 0x00000000007c7947 */ /* 0x000fec0003800000 */
.L_x_30601:
        /* <DEDUP_REMOVED lines=15> */
.L_x_30607:
        /* <DEDUP_REMOVED lines=13> */
.L_x_30606:
[----:B------:R-:W-:Y:S05]  /*1730*/  BSYNC B1 ;  /* 0x0000000000017941 */ /* 0x000fea0003800000 */
.L_x_30605:
[----:B------:R-:W-:-:S04]  /*1740*/  FMUL.FTZ R14, R14, 1.1920928955078125e-07 ;  /* 0x340000000e0e7820 */ /* 0x000fc80000410000 */
[----:B------:R-:W-:-:S07]  /*1750*/  FMUL.FTZ R13, R13, R14 ;  /* 0x0000000e0d0d7220 */ /* 0x000fce0000410000 */
.L_x_30600:
[----:B------:R-:W-:Y:S05]  /*1760*/  BSYNC B0 ;  /* 0x0000000000007941 */ /* 0x000fea0003800000 */
.L_x_30599:
[C---:B------:R-:W-:Y:S01]  /*1770*/  FSETP.GTU.FTZ.AND P1, PT, |R13|.reuse, +INF , PT ;  /* 0x7f8000000d00780b */ /* 0x040fe20003f3c200 */
[----:B------:R-:W-:Y:S01]  /*1780*/  BSSY B0, `(.L_x_30608) ;  /* 0x0000047000007945 */ /* 0x000fe20003800000 */
[----:B------:R-:W-:Y:S02]  /*1790*/  LOP3.LUT R12, R13, 0x80000000, R12, 0xb8, !PT ;  /* 0x800000000d0c7812 */ /* 0x000fe400078eb80c */
[----:B------:R-:W-:Y:S02]  /*17a0*/  PRMT R14, R11, 0x7632, R14 ;  /* 0x000076320b0e7816 */ /* 0x000fe4000000000e */
        /* <DEDUP_REMOVED lines=31> */
.L_x_30613:
[----:B------:R-:W-:Y:S01]  /*19a0*/  FSETP.GEU.FTZ.AND P1, PT, R16, -R4, PT ;  /* 0x800000041000720b */ /* 0x000fe20003f3e000 */
[----:B------:R-:W-:-:S12]  /*19b0*/  FADD.FTZ R0, R0, -1 ;  /* 0xbf80000000007421 */ /* 0x000fd80000010000 */
[----:B------:R-:W-:-:S07]  /*19c0*/  @!P1 FADD.FTZ R0, R0, -1 ;  /* 0xbf80000000009421 */ /* 0x000fce0000010000 */
.L_x_30612:
[----:B------:R-:W-:Y:S05]  /*19d0*/  BSYNC B1 ;  /* 0x0000000000017941 */ /* 0x000fea0003800000 */
.L_x_30611:
[----:B------:R-:W-:Y:S01]  /*19e0*/  FFMA.FTZ R11, -R4, R0, R11 ;  /* 0x00000000040b7223 */ /* 0x000fe2000001010b */
[----:B------:R-:W-:Y:S06]  /*19f0*/  BRA `(.L_x_30609) ;  /* 0x00000000007c7947 */ /* 0x000fec0003800000 */
.L_x_30610:
        /* <DEDUP_REMOVED lines=15> */
.L_x_30616:
        /* <DEDUP_REMOVED lines=13> */
.L_x_30615:
[----:B------:R-:W-:Y:S05]  /*1bc0*/  BSYNC B1 ;  /* 0x0000000000017941 */ /* 0x000fea0003800000 */
.L_x_30614:
[----:B------:R-:W-:-:S04]  /*1bd0*/  FMUL.FTZ R0, R13, 1.1920928955078125e-07 ;  /* 0x340000000d007820 */ /* 0x000fc80000410000 */
[----:B------:R-:W-:-:S07]  /*1be0*/  FMUL.FTZ R11, R11, R0 ;  /* 0x000000000b0b7220 */ /* 0x000fce0000410000 */
.L_x_30609:
[----:B------:R-:W-:Y:S05]  /*1bf0*/  BSYNC B0 ;  /* 0x0000000000007941 */ /* 0x000fea0003800000 */
.L_x_30608:
        /* <DEDUP_REMOVED lines=34> */
.L_x_30622:
[----:B------:R-:W-:Y:S01]  /*1e20*/  FSETP.GEU.FTZ.AND P1, PT, R16, -R4, PT ;  /* 0x800000041000720b */ /* 0x000fe20003f3e000 */
[----:B------:R-:W-:-:S12]  /*1e30*/  FADD.FTZ R0, R0, -1 ;  /* 0xbf80000000007421 */ /* 0x000fd80000010000 */
[----:B------:R-:W-:-:S07]  /*1e40*/  @!P1 FADD.FTZ R0, R0, -1 ;  /* 0xbf80000000009421 */ /* 0x000fce0000010000 */
.L_x_30621:
[----:B------:R-:W-:Y:S05]  /*1e50*/  BSYNC B1 ;  /* 0x0000000000017941 */ /* 0x000fea0003800000 */
.L_x_30620:
[----:B------:R-:W-:Y:S01]  /*1e60*/  FFMA.FTZ R13, -R4, R0, R13 ;  /* 0x00000000040d7223 */ /* 0x000fe2000001010d */
[----:B------:R-:W-:Y:S06]  /*1e70*/  BRA `(.L_x_30618) ;  /* 0x00000000007c7947 */ /* 0x000fec0003800000 */
.L_x_30619:
        /* <DEDUP_REMOVED lines=15> */
.L_x_30625:
        /* <DEDUP_REMOVED lines=13> */
.L_x_30624:
[----:B------:R-:W-:Y:S05]  /*2040*/  BSYNC B1 ;  /* 0x0000000000017941 */ /* 0x000fea0003800000 */
.L_x_30623:
[----:B------:R-:W-:-:S04]  /*2050*/  FMUL.FTZ R0, R15, 1.1920928955078125e-07 ;  /* 0x340000000f007820 */ /* 0x000fc80000410000 */
[----:B------:R-:W-:-:S07]  /*2060*/  FMUL.FTZ R13, R13, R0 ;  /* 0x000000000d0d7220 */ /* 0x000fce0000410000 */
.L_x_30618:
[----:B------:R-:W-:Y:S05]  /*2070*/  BSYNC B0 ;  /* 0x0000000000007941 */ /* 0x000fea0003800000 */
.L_x_30617:
[C---:B------:R-:W-:Y:S01]  /*2080*/  FSETP.GTU.FTZ.AND P1, PT, |R13|.reuse, +INF , PT ;  /* 0x7f8000000d00780b */ /* 0x040fe20003f3c200 */
[----:B------:R-:W-:Y:S01]  /*2090*/  BSSY B0, `(.L_x_30626) ;  /* 0x0000047000007945 */ /* 0x000fe20003800000 */
[----:B------:R-:W-:Y:S02]  /*20a0*/  LOP3.LUT R14, R13, 0x80000000, R14, 0xb8, !PT ;  /* 0x800000000d0e7812 */ /* 0x000fe400078eb80e */
[----:B0-----:R-:W-:Y:S02]  /*20b0*/  PRMT R16, R7, 0x7632, R16 ;  /* 0x0000763207107816 */ /* 0x001fe40000000010 */
        /* <DEDUP_REMOVED lines=31> */
.L_x_30631:
[----:B------:R-:W-:Y:S01]  /*22b0*/  FSETP.GEU.FTZ.AND P1, PT, R18, -R4, PT ;  /* 0x800000041200720b */ /* 0x000fe20003f3e000 */
[----:B------:R-:W-:-:S12]  /*22c0*/  FADD.FTZ R0, R0, -1 ;  /* 0xbf80000000007421 */ /* 0x000fd80000010000 */
[----:B------:R-:W-:-:S07]  /*22d0*/  @!P1 FADD.FTZ R0, R0, -1 ;  /* 0xbf80000000009421 */ /* 0x000fce0000010000 */
.L_x_30630:
[----:B------:R-:W-:Y:S05]  /*22e0*/  BSYNC B1 ;  /* 0x0000000000017941 */ /* 0x000fea0003800000 */
.L_x_30629:
[----:B------:R-:W-:Y:S01]  /*22f0*/  FFMA.FTZ R7, -R4, R0, R7 ;  /* 0x0000000004077223 */ /* 0x000fe20000010107 */
[----:B------:R-:W-:Y:S06]  /*2300*/  BRA `(.L_x_30627) ;  /* 0x00000000007c7947 */ /* 0x000fec0003800000 */
.L_x_30628:
        /* <DEDUP_REMOVED lines=15> */
.L_x_30634:
        /* <DEDUP_REMOVED lines=13> */
.L_x_30633:
[----:B------:R-:W-:Y:S05]  /*24d0*/  BSYNC B1 ;  /* 0x0000000000017941 */ /* 0x000fea0003800000 */
.L_x_30632:
[----:B------:R-:W-:-:S04]  /*24e0*/  FMUL.FTZ R7, R7, 1.1920928955078125e-07 ;  /* 0x3400000007077820 */ /* 0x000fc80000410000 */
[----:B------:R-:W-:-:S07]  /*24f0*/  FMUL.FTZ R7, R4, R7 ;  /* 0x0000000704077220 */ /* 0x000fce0000410000 */
.L_x_30627:
[----:B------:R-:W-:Y:S05]  /*2500*/  BSYNC B0 ;  /* 0x0000000000007941 */ /* 0x000fea0003800000 */
.L_x_30626:
[----:B------:R-:W1:Y:S01]  /*2510*/  LDC.64 R18, c[0x0][0x218] ;  /* 0x00008600ff127b82 */ /* 0x000e620000000a00 */
[C---:B------:R-:W-:Y:S02]  /*2520*/  FSETP.GTU.FTZ.AND P1, PT, |R7|.reuse, +INF , PT ;  /* 0x7f8000000700780b */ /* 0x040fe40003f3c200 */
[----:B------:R-:W-:Y:S02]  /*2530*/  LOP3.LUT R16, R7, 0x80000000, R16, 0xb8, !PT ;  /* 0x8000000007107812 */ /* 0x000fe400078eb810 */
[----:B------:R-:W-:Y:S02]  /*2540*/  F2FP.BF16.F32.PACK_AB R9, R9, R10 ;  /* 0x0000000a0909723e */ /* 0x000fe400000010ff */
[----:B------:R-:W-:Y:S02]  /*2550*/  FSEL R16, R7, R16, P1 ;  /* 0x0000001007107208 */ /* 0x000fe40000800000 */
[----:B------:R-:W-:Y:S02]  /*2560*/  F2FP.BF16.F32.PACK_AB R11, R11, R12 ;  /* 0x0000000c0b0b723e */ /* 0x000fe400000010ff */
[----:B------:R-:W-:-:S02]  /*2570*/  FSETP.NEU.FTZ.AND P1, PT, R16, RZ, PT ;  /* 0x000000ff1000720b */ /* 0x000fc40003f3d000 */
[----:B------:R-:W-:-:S04]  /*2580*/  FSETP.GEU.FTZ.AND P2, PT, R16, RZ, PT ;  /* 0x000000ff1000720b */ /* 0x000fc80003f5e000 */
[----:B------:R-:W-:Y:S01]  /*2590*/  PLOP3.LUT P1, PT, P1, P2, P0, 0x9f, 0x0 ;  /* 0x000000000000781c */ /* 0x000fe20000f25307 */
[----:B-1----:R-:W-:-:S12]  /*25a0*/  IMAD.WIDE.U32 R18, R2, 0x2, R18 ;  /* 0x0000000202127825 */ /* 0x002fd800078e0012 */
        /* <DEDUP_REMOVED lines=9> */
.L_x_30562:
[----:B------:R-:W0:Y:S01]  /*2640*/  S2R R4, SR_TID.X ;  /* 0x0000000000047919 */ /* 0x000e220000002100 */
[----:B------:R-:W-:Y:S02]  /*2650*/  PRMT R20, RZ, 0x7610, R20 ;  /* 0x00007610ff147816 */ /* 0x000fe40000000014 */
[----:B0-----:R-:W-:Y:S01]  /*2660*/  ISETP.GE.AND P0, PT, R4, R3, PT ;  /* 0x000000030400720c */ /* 0x001fe20003f06270 */
[----:B------:R-:W-:-:S12]  /*2670*/  IMAD.MOV.U32 R27, RZ, RZ, R4 ;  /* 0x000000ffff1b7224 */ /* 0x000fd800078e0004 */
[----:B------:R-:W-:Y:S01]  /*2680*/  @!P0 IMAD.IADD R22, R2, 0x1, R27 ;  /* 0x0000000102168824 */ /* 0x000fe200078e021b */
[----:B------:R-:W0:Y:S01]  /*2690*/  @!P0 LDC.64 R18, c[0x0][0x220] ;  /* 0x00008800ff128b82 */ /* 0x000e220000000a00 */
[----:B------:R-:W-:-:S05]  /*26a0*/  @!P0 VIADD R27, R27, 0x80 ;  /* 0x000000801b1b8836 */ /* 0x000fca0000000000 */
[----:B------:R-:W-:-:S13]  /*26b0*/  ISETP.GE.AND P6, PT, R27, R3, PT ;  /* 0x000000031b00720c */ /* 0x000fda0003fc6270 */
[----:B------:R-:W-:Y:S01]  /*26c0*/  @!P6 IMAD.IADD R9, R2, 0x1, R27 ;  /* 0x000000010209e824 */ /* 0x000fe200078e021b */
[----:B------:R-:W2:Y:S01]  /*26d0*/  @!P6 LDC.64 R6, c[0x0][0x220] ;  /* 0x00008800ff06eb82 */ /* 0x000ea20000000a00 */
[----:B------:R-:W-:-:S05]  /*26e0*/  @!P6 VIADD R27, R27, 0x80 ;  /* 0x000000801b1be836 */ /* 0x000fca0000000000 */
        /* <DEDUP_REMOVED lines=11> */
[----:B------:R-:W-:Y:S01]  /*27a0*/  @!P3 IMAD.IADD R25, R2, 0x1, R27 ;  /* 0x000000010219b824 */ /* 0x000fe200078e021b */
[----:B------:R-:W4:Y:S01]  /*27b0*/  @!P3 LDC.64 R8, c[0x0][0x220] ;  /* 0x00008800ff08bb82 */ /* 0x000f220000000a00 */
[----:B------:R-:W-:-:S05]  /*27c0*/  @!P3 VIADD R27, R27, 0x80 ;  /* 0x000000801b1bb836 */ /* 0x000fca0000000000 */
[----:B------:R-:W-:-:S13]  /*27d0*/  ISETP.GE.AND P2, PT, R27, R3, PT ;  /* 0x000000031b00720c */ /* 0x000fda0003f46270 */
[----:B------:R-:W-:Y:S01]  /*27e0*/  @!P2 IMAD.IADD R23, R2, 0x1, R27 ;  /* 0x000000010217a824 */ /* 0x000fe200078e021b */
[----:B------:R-:W1:Y:S01]  /*27f0*/  @!P2 LDC.64 R10, c[0x0][0x220] ;  /* 0x00008800ff0aab82 */ /* 0x000e620000000a00 */
[----:B------:R-:W-:-:S05]  /*2800*/  @!P2 VIADD R27, R27, 0x80 ;  /* 0x000000801b1ba836 */ /* 0x000fca0000000000 */
[----:B------:R-:W-:-:S13]  /*2810*/  ISETP.GE.AND P1, PT, R27, R3, PT ;  /* 0x000000031b00720c */ /* 0x000fda0003f26270 */
[----:B------:R-:W-:Y:S01]  /*2820*/  @!P1 IADD3 R21, R2, R27, RZ ;  /* 0x0000001b02159210 */ /* 0x000fe20007ffe0ff */
[----:B------:R-:W-:Y:S01]  /*2830*/  @!P1 VIADD R27, R27, 0x80 ;  /* 0x000000801b1b9836 */ /* 0x000fe20000000000 */
[----:B------:R-:W2:Y:S04]  /*2840*/  @!P1 LDC.64 R12, c[0x0][0x220] ;  /* 0x00008800ff0c9b82 */ /* 0x000ea80000000a00 */
[----:B------:R-:W-:-:S13]  /*2850*/  ISETP.GE.AND P6, PT, R27, R3, PT ;  /* 0x000000031b00720c */ /* 0x000fda0003fc6270 */
[----:B------:R-:W4:Y:S01]  /*2860*/  @!P6 LDC.64 R14, c[0x0][0x220] ;  /* 0x00008800ff0eeb82 */ /* 0x000f220000000a00 */
[----:B0-----:R-:W-:Y:S01]  /*2870*/  @!P0 IMAD.WIDE.U32 R18, R22, 0x2, R18 ;  /* 0x0000000216128825 */ /* 0x001fe200078e0012 */
[----:B------:R-:W-:-:S03]  /*2880*/  PRMT R22, RZ, 0x7610, R22 ;  /* 0x00007610ff167816 */ /* 0x000fc60000000016 */
[----:B---3--:R-:W-:Y:S01]  /*2890*/  @!P5 IMAD.WIDE.U32 R16, R0, 0x2, R16 ;  /* 0x000000020010d825 */ /* 0x008fe200078e0010 */
[----:B------:R-:W-:-:S03]  /*28a0*/  PRMT R0, RZ, 0x7610, R0 ;  /* 0x00007610ff007816 */ /* 0x000fc60000000000 */
[----:B------:R-:W-:Y:S01]  /*28b0*/  @!P6 IMAD.IADD R27, R2, 0x1, R27 ;  /* 0x00000001021be824 */ /* 0x000fe200078e021b */
[----:B------:R0:W5:Y:S01]  /*28c0*/  @!P5 LDG.E.U16 R22, desc[UR4][R16.64] ;  /* 0x000000041016d981 */ /* 0x000162000c1e1500 */
[----:B-1----:R-:W-:Y:S01]  /*28d0*/  @!P2 IMAD.WIDE.U32 R10, R23, 0x2, R10 ;  /* 0x00000002170aa825 */ /* 0x002fe200078e000a */
[----:B------:R-:W-:Y:S02]  /*28e0*/  PRMT R24, RZ, 0x7610, R24 ;  /* 0x00007610ff187816 */ /* 0x000fe40000000018 */
[----:B------:R1:W5:Y:S01]  /*28f0*/  @!P0 LDG.E.U16 R0, desc[UR4][R18.64] ;  /* 0x0000000412008981 */ /* 0x000362000c1e1500 */
[----:B--2---:R-:W-:Y:S01]  /*2900*/  @!P1 IMAD.WIDE.U32 R12, R21, 0x2, R12 ;  /* 0x00000002150c9825 */ /* 0x004fe200078e000c */
[----:B------:R-:W-:Y:S02]  /*2910*/  PRMT R23, RZ, 0x7610, R23 ;  /* 0x00007610ff177816 */ /* 0x000fe40000000017 */
[----:B------:R-:W-:Y:S01]  /*2920*/  PRMT R21, RZ, 0x7610, R21 ;  /* 0x00007610ff157816 */ /* 0x000fe20000000015 */
[----:B------:R-:W-:Y:S01]  /*2930*/  @!P4 IMAD.WIDE.U32 R6, R29, 0x2, R6 ;  /* 0x000000021d06c825 */ /* 0x000fe200078e0006 */
[----:B0-----:R-:W-:-:S03]  /*2940*/  PRMT R16, RZ, 0x7610, R16 ;  /* 0x00007610ff107816 */ /* 0x001fc60000000010 */
[----:B----4-:R-:W-:Y:S01]  /*2950*/  @!P3 IMAD.WIDE.U32 R8, R25, 0x2, R8 ;  /* 0x000000021908b825 */ /* 0x010fe200078e0008 */
[----:B-1----:R-:W-:Y:S01]  /*2960*/  PRMT R18, RZ, 0x7610, R18 ;  /* 0x00007610ff127816 */ /* 0x002fe20000000012 */
        /* <DEDUP_REMOVED lines=37> */
.L_x_30642:
[----:B------:R-:W-:Y:S01]  /*2bc0*/  FSETP.GEU.FTZ.AND P0, PT, R8, -R10, PT ;  /* 0x8000000a0800720b */ /* 0x000fe20003f1e000 */
[----:B------:R-:W-:-:S12]  /*2bd0*/  FADD.FTZ R0, R0, -1 ;  /* 0xbf80000000007421 */ /* 0x000fd80000010000 */
[----:B------:R-:W-:-:S07]  /*2be0*/  @!P0 FADD.FTZ R0, R0, -1 ;  /* 0xbf80000000008421 */ /* 0x000fce0000010000 */
.L_x_30641:
[----:B------:R-:W-:Y:S05]  /*2bf0*/  BSYNC B2 ;  /* 0x0000000000027941 */ /* 0x000fea0003800000 */
.L_x_30640:
[----:B------:R-:W-:Y:S01]  /*2c00*/  FFMA.FTZ R9, -R10, R0, R9 ;  /* 0x000000000a097223 */ /* 0x000fe20000010109 */
[----:B------:R-:W-:Y:S06]  /*2c10*/  BRA `(.L_x_30638) ;  /* 0x00000000007c7947 */ /* 0x000fec0003800000 */
.L_x_30639:
        /* <DEDUP_REMOVED lines=15> */
.L_x_30645:
[----:B------:R-:W-:-:S04]  /*2d10*/  VIMNMX.U32 R9, R10, 0xb800000, PT ;  /* 0x0b8000000a097848 */ /* 0x000fc80003fe0000 */
[----:B------:R-:W-:Y:S01]  /*2d20*/  IADD3 R0, R9, R0, RZ ;  /* 0x0000000009007210 */ /* 0x000fe20007ffe0ff */
[----:B------:R-:W-:-:S04]  /*2d30*/  IMAD.IADD R10, R10, 0x1, -R9 ;  /* 0x000000010a0a7824 */ /* 0x000fc800078e0a09 */
[----:B-1----:R-:W-:Y:S01]  /*2d40*/  FFMA.FTZ R11, R0, R15, -RZ ;  /* 0x0000000f000b7223 */ /* 0x002fe200000108ff */
[----:B------:R-:W-:-:S03]  /*2d50*/  ISETP.NE.AND P1, PT, R10, RZ, PT ;  /* 0x000000ff0a00720c */ /* 0x000fc60003f25270 */
        /* <DEDUP_REMOVED lines=8> */
.L_x_30644:
[----:B------:R-:W-:Y:S05]  /*2de0*/  BSYNC B2 ;  /* 0x0000000000027941 */ /* 0x000fea0003800000 */
.L_x_30643:
[----:B------:R-:W-:-:S04]  /*2df0*/  FMUL.FTZ R9, R0, 1.1920928955078125e-07 ;  /* 0x3400000000097820 */ /* 0x000fc80000410000 */
[----:B------:R-:W-:-:S07]  /*2e00*/  FMUL.FTZ R9, R8, R9 ;  /* 0x0000000908097220 */ /* 0x000fce0000410000 */
.L_x_30638:
[----:B------:R-:W-:Y:S05]  /*2e10*/  BSYNC B0 ;  /* 0x0000000000007941 */ /* 0x000fea0003800000 */
.L_x_30637:
        /* <DEDUP_REMOVED lines=9> */
.L_x_30636:
[----:B------:R-:W-:Y:S05]  /*2eb0*/  BSYNC B1 ;  /* 0x0000000000017941 */ /* 0x000fea0003800000 */
.L_x_30635:
[----:B0-----:R-:W-:Y:S01]  /*2ec0*/  VIADD R6, R4, 0x80 ;  /* 0x0000008004067836 */ /* 0x001fe20000000000 */
[----:B------:R-:W-:Y:S04]  /*2ed0*/  BSSY B1, `(.L_x_30646) ;  /* 0x000004f000017945 */ /* 0x000fe80003800000 */
        /* <DEDUP_REMOVED lines=31> */
.L_x_30653:
[----:B------:R-:W-:Y:S01]  /*30d0*/  FSETP.GEU.FTZ.AND P0, PT, R8, -R10, PT ;  /* 0x8000000a0800720b */ /* 0x000fe20003f1e000 */
[----:B------:R-:W-:-:S12]  /*30e0*/  FADD.FTZ R0, R0, -1 ;  /* 0xbf80000000007421 */ /* 0x000fd80000010000 */
[----:B------:R-:W-:-:S07]  /*30f0*/  @!P0 FADD.FTZ R0, R0, -1 ;  /* 0xbf80000000008421 */ /* 0x000fce0000010000 */
.L_x_30652:
[----:B------:R-:W-:Y:S05]  /*3100*/  BSYNC B2 ;  /* 0x0000000000027941 */ /* 0x000fea0003800000 */
.L_x_30651:
[----:B------:R-:W-:Y:S01]  /*3110*/  FFMA.FTZ R11, -R10, R0, R11 ;  /* 0x000000000a0b7223 */ /* 0x000fe2000001010b */
[----:B------:R-:W-:Y:S06]  /*3120*/  BRA `(.L_x_30649) ;  /* 0x00000000007c7947 */ /* 0x000fec0003800000 */
.L_x_30650:
        /* <DEDUP_REMOVED lines=15> */
.L_x_30656:
        /* <DEDUP_REMOVED lines=13> */
.L_x_30655:
[----:B------:R-:W-:Y:S05]  /*32f0*/  BSYNC B2 ;  /* 0x0000000000027941 */ /* 0x000fea0003800000 */
.L_x_30654:
[----:B------:R-:W-:-:S04]  /*3300*/  FMUL.FTZ R11, R11, 1.1920928955078125e-07 ;  /* 0x340000000b0b7820 */ /* 0x000fc80000410000 */
[----:B------:R-:W-:-:S07]  /*3310*/  FMUL.FTZ R11, R8, R11 ;  /* 0x0000000b080b7220 */ /* 0x000fce0000410000 */
.L_x_30649:
[----:B------:R-:W-:Y:S05]  /*3320*/  BSYNC B0 ;  /* 0x0000000000007941 */ /* 0x000fea0003800000 */
.L_x_30648:
        /* <DEDUP_REMOVED lines=9> */
.L_x_30647:
[----:B------:R-:W-:Y:S05]  /*33c0*/  BSYNC B1 ;  /* 0x0000000000017941 */ /* 0x000fea0003800000 */
.L_x_30646:
        /* <DEDUP_REMOVED lines=33> */
.L_x_30664:
[----:B------:R-:W-:Y:S01]  /*35e0*/  FSETP.GEU.FTZ.AND P0, PT, R10, -R12, PT ;  /* 0x8000000c0a00720b */ /* 0x000fe20003f1e000 */
[----:B------:R-:W-:-:S12]  /*35f0*/  FADD.FTZ R0, R0, -1 ;  /* 0xbf80000000007421 */ /* 0x000fd80000010000 */
[----:B------:R-:W-:-:S07]  /*3600*/  @!P0 FADD.FTZ R0, R0, -1 ;  /* 0xbf80000000008421 */ /* 0x000fce0000010000 */
.L_x_30663:
[----:B------:R-:W-:Y:S05]  /*3610*/  BSYNC B2 ;  /* 0x0000000000027941 */ /* 0x000fea0003800000 */
.L_x_30662:
[----:B------:R-:W-:Y:S01]  /*3620*/  FFMA.FTZ R11, -R12, R0, R11 ;  /* 0x000000000c0b7223 */ /* 0x000fe2000001010b */
[----:B------:R-:W-:Y:S06]  /*3630*/  BRA `(.L_x_30660) ;  /* 0x00000000007c7947 */ /* 0x000fec0003800000 */
.L_x_30661:
[----:B------:R-:W-:Y:S01]  /*3640*/  VIADD R0, R14, 0xf4800000 ;  /* 0xf48000000e007836 */ /* 0x000fe20000000000 */
[----:B------:R-:W-:Y:S01]  /*3650*/  FSETP.GT.FTZ.AND P0, PT, |R9|, RZ, PT ;  /* 0x000000ff0900720b */ /* 0x000fe20003f14200 */
[----:B------:R-:W-:Y:S03]  /*3660*/  BSSY B2, `(.L_x_30665) ;  /* 0x000001a000027945 */ /* 0x000fe60003800000 */
[----:B------:R-:W-:Y:S02]  /*3670*/  LOP3.LUT R0, R0, 0xff800000, RZ, 0xc0, !PT ;  /* 0xff80000000007812 */ /* 0x000fe400078ec0ff */
[C---:B------:R-:W-:Y:S02]  /*3680*/  ISETP.GT.U32.OR P0, PT, R11.reuse, 0x7f7fffff, !P0 ;  /* 0x7f7fffff0b00780c */ /* 0x040fe40004704470 */
[----:B0-----:R-:W-:Y:S02]  /*3690*/  IADD3 R10, -R0, R11, RZ ;  /* 0x0000000b000a7210 */ /* 0x001fe40007ffe1ff */
        /* <DEDUP_REMOVED lines=9> */
.L_x_30667:
        /* <DEDUP_REMOVED lines=13> */
.L_x_30666:
[----:B------:R-:W-:Y:S05]  /*3800*/  BSYNC B2 ;  /* 0x0000000000027941 */ /* 0x000fea0003800000 */
.L_x_30665:
[----:B0-----:R-:W-:-:S04]  /*3810*/  FMUL.FTZ R11, R12, 1.1920928955078125e-07 ;  /* 0x340000000c0b7820 */ /* 0x001fc80000410000 */
[----:B------:R-:W-:-:S07]  /*3820*/  FMUL.FTZ R11, R10, R11 ;  /* 0x0000000b0a0b7220 */ /* 0x000fce0000410000 */
.L_x_30660:
[----:B------:R-:W-:Y:S05]  /*3830*/  BSYNC B0 ;  /* 0x0000000000007941 */ /* 0x000fea0003800000 */
.L_x_30659:
        /* <DEDUP_REMOVED lines=9> */
.L_x_30658:
[----:B------:R-:W-:Y:S05]  /*38d0*/  BSYNC B1 ;  /* 0x0000000000017941 */ /* 0x000fea0003800000 */
.L_x_30657:
        /* <DEDUP_REMOVED lines=33> */
.L_x_30675:
[----:B------:R-:W-:Y:S01]  /*3af0*/  FSETP.GEU.FTZ.AND P0, PT, R10, -R12, PT ;  /* 0x8000000c0a00720b */ /* 0x000fe20003f1e000 */
[----:B------:R-:W-:-:S12]  /*3b00*/  FADD.FTZ R0, R0, -1 ;  /* 0xbf80000000007421 */ /* 0x000fd80000010000 */
[----:B------:R-:W-:-:S07]  /*3b10*/  @!P0 FADD.FTZ R0, R0, -1 ;  /* 0xbf80000000008421 */ /* 0x000fce0000010000 */
.L_x_30674:
[----:B------:R-:W-:Y:S05]  /*3b20*/  BSYNC B2 ;  /* 0x0000000000027941 */ /* 0x000fea0003800000 */
.L_x_30673:
[----:B------:R-:W-:Y:S01]  /*3b30*/  FFMA.FTZ R13, -R12, R0, R13 ;  /* 0x000000000c0d7223 */ /* 0x000fe2000001010d */
[----:B------:R-:W-:Y:S06]  /*3b40*/  BRA `(.L_x_30671) ;  /* 0x00000000007c7947 */ /* 0x000fec0003800000 */
.L_x_30672:
        /* <DEDUP_REMOVED lines=15> */
.L_x_30678:
        /* <DEDUP_REMOVED lines=13> */
.L_x_30677:
[----:B------:R-:W-:Y:S05]  /*3d10*/  BSYNC B2 ;  /* 0x0000000000027941 */ /* 0x000fea0003800000 */
.L_x_30676:
[----:B------:R-:W-:-:S04]  /*3d20*/  FMUL.FTZ R13, R13, 1.1920928955078125e-07 ;  /* 0x340000000d0d7820 */ /* 0x000fc80000410000 */
[----:B------:R-:W-:-:S07]  /*3d30*/  FMUL.FTZ R13, R10, R13 ;  /* 0x0000000d0a0d7220 */ /* 0x000fce0000410000 */
.L_x_30671:
[----:B------:R-:W-:Y:S05]  /*3d40*/  BSYNC B0 ;  /* 0x0000000000007941 */ /* 0x000fea0003800000 */
.L_x_30670:
        /* <DEDUP_REMOVED lines=8> */
[----:B0-----:R-:W-:-:S07]  /*3dd0*/  F2FP.BF16.F32.PACK_AB R10, RZ, R24 ;  /* 0x00000018ff0a723e */ /* 0x001fce00000010ff */
.L_x_30669:
[----:B------:R-:W-:Y:S05]  /*3de0*/  BSYNC B1 ;  /* 0x0000000000017941 */ /* 0x000fea0003800000 */
.L_x_30668:
        /* <DEDUP_REMOVED lines=33> */
.L_x_30686:
[----:B------:R-:W-:Y:S01]  /*4000*/  FSETP.GEU.FTZ.AND P0, PT, R13, -R14, PT ;  /* 0x8000000e0d00720b */ /* 0x000fe20003f1e000 */
[----:B------:R-:W-:-:S12]  /*4010*/  FADD.FTZ R11, R11, -1 ;  /* 0xbf8000000b0b7421 */ /* 0x000fd80000010000 */
[----:B------:R-:W-:-:S07]  /*4020*/  @!P0 FADD.FTZ R11, R11, -1 ;  /* 0xbf8000000b0b8421 */ /* 0x000fce0000010000 */
.L_x_30685:
[----:B------:R-:W-:Y:S05]  /*4030*/  BSYNC B2 ;  /* 0x0000000000027941 */ /* 0x000fea0003800000 */
.L_x_30684:
[----:B------:R-:W-:Y:S01]  /*4040*/  FFMA.FTZ R0, -R14, R11, R0 ;  /* 0x0000000b0e007223 */ /* 0x000fe20000010100 */
[----:B------:R-:W-:Y:S06]  /*4050*/  BRA `(.L_x_30682) ;  /* 0x00000000007c7947 */ /* 0x000fec0003800000 */
.L_x_30683:
        /* <DEDUP_REMOVED lines=15> */
.L_x_30689:
        /* <DEDUP_REMOVED lines=13> */
.L_x_30688:
[----:B------:R-:W-:Y:S05]  /*4220*/  BSYNC B2 ;  /* 0x0000000000027941 */ /* 0x000fea0003800000 */
.L_x_30687:
[----:B------:R-:W-:-:S04]  /*4230*/  FMUL.FTZ R14, R14, 1.1920928955078125e-07 ;  /* 0x340000000e0e7820 */ /* 0x000fc80000410000 */
[----:B------:R-:W-:-:S07]  /*4240*/  FMUL.FTZ R0, R11, R14 ;  /* 0x0000000e0b007220 */ /* 0x000fce0000410000 */
.L_x_30682:
[----:B------:R-:W-:Y:S05]  /*4250*/  BSYNC B0 ;  /* 0x0000000000007941 */ /* 0x000fea0003800000 */
.L_x_30681:
        /* <DEDUP_REMOVED lines=9> */
.L_x_30680:
[----:B------:R-:W-:Y:S05]  /*42f0*/  BSYNC B1 ;  /* 0x0000000000017941 */ /* 0x000fea0003800000 */
.L_x_30679:
        /* <DEDUP_REMOVED lines=15> */
[----:B-1----:R-:W1:Y:S01]  /*43f0*/  MUFU.RCP R13, R17 ;  /* 0x00000011000d7308 */ /* 0x002e620000001000 */
        /* <DEDUP_REMOVED lines=17> */
.L_x_30697:
[----:B------:R-:W-:Y:S01]  /*4510*/  FSETP.GEU.FTZ.AND P0, PT, R15, -R17, PT ;  /* 0x800000110f00720b */ /* 0x000fe20003f1e000 */
[----:B------:R-:W-:-:S12]  /*4520*/  FADD.FTZ R13, R13, -1 ;  /* 0xbf8000000d0d7421 */ /* 0x000fd80000010000 */
[----:B------:R-:W-:-:S07]  /*4530*/  @!P0 FADD.FTZ R13, R13, -1 ;  /* 0xbf8000000d0d8421 */ /* 0x000fce0000010000 */
.L_x_30696:
[----:B------:R-:W-:Y:S05]  /*4540*/  BSYNC B2 ;  /* 0x0000000000027941 */ /* 0x000fea0003800000 */
.L_x_30695:
[----:B------:R-:W-:Y:S01]  /*4550*/  FFMA.FTZ R0, -R17, R13, R0 ;  /* 0x0000000d11007223 */ /* 0x000fe20000010100 */
[----:B------:R-:W-:Y:S06]  /*4560*/  BRA `(.L_x_30693) ;  /* 0x00000000007c7947 */ /* 0x000fec0003800000 */
.L_x_30694:
[----:B-1----:R-:W-:Y:S01]  /*4570*/  VIADD R13, R19, 0xf4800000 ;  /* 0xf4800000130d7836 */ /* 0x002fe20000000000 */
        /* <DEDUP_REMOVED lines=14> */
.L_x_30700:
        /* <DEDUP_REMOVED lines=13> */
.L_x_30699:
[----:B------:R-:W-:Y:S05]  /*4730*/  BSYNC B2 ;  /* 0x0000000000027941 */ /* 0x000fea0003800000 */
.L_x_30698:
[----:B------:R-:W-:-:S04]  /*4740*/  FMUL.FTZ R0, R15, 1.1920928955078125e-07 ;  /* 0x340000000f007820 */ /* 0x000fc80000410000 */
[----:B------:R-:W-:-:S07]  /*4750*/  FMUL.FTZ R0, R13, R0 ;  /* 0x000000000d007220 */ /* 0x000fce0000410000 */
.L_x_30693:
[----:B------:R-:W-:Y:S05]  /*4760*/  BSYNC B0 ;  /* 0x0000000000007941 */ /* 0x000fea0003800000 */
.L_x_30692:
        /* <DEDUP_REMOVED lines=9> */
.L_x_30691:
[----:B------:R-:W-:Y:S05]  /*4800*/  BSYNC B1 ;  /* 0x0000000000017941 */ /* 0x000fea0003800000 */
.L_x_30690:
[----:B------:R-:W-:Y:S01]  /*4810*/  IADD3 R0, R4, 0x300, RZ ;  /* 0x0000030004007810 */ /* 0x000fe20007ffe0ff */
[----:B------:R-:W-:Y:S03]  /*4820*/  BSSY B1, `(.L_x_30701) ;  /* 0x000004f000017945 */ /* 0x000fe60003800000 */
        /* <DEDUP_REMOVED lines=31> */
.L_x_30708:
[----:B------:R-:W-:Y:S01]  /*4a20*/  FSETP.GEU.FTZ.AND P0, PT, R14, -R17, PT ;  /* 0x800000110e00720b */ /* 0x000fe20003f1e000 */
[----:B------:R-:W-:-:S12]  /*4a30*/  FADD.FTZ R0, R0, -1 ;  /* 0xbf80000000007421 */ /* 0x000fd80000010000 */
[----:B------:R-:W-:-:S07]  /*4a40*/  @!P0 FADD.FTZ R0, R0, -1 ;  /* 0xbf80000000008421 */ /* 0x000fce0000010000 */
.L_x_30707:
[----:B------:R-:W-:Y:S05]  /*4a50*/  BSYNC B2 ;  /* 0x0000000000027941 */ /* 0x000fea0003800000 */
.L_x_30706:
[----:B------:R-:W-:Y:S01]  /*4a60*/  FFMA.FTZ R15, -R17, R0, R15 ;  /* 0x00000000110f7223 */ /* 0x000fe2000001010f */
[----:B------:R-:W-:Y:S06]  /*4a70*/  BRA `(.L_x_30704) ;  /* 0x00000000007c7947 */ /* 0x000fec0003800000 */
.L_x_30705:
        /* <DEDUP_REMOVED lines=15> */
.L_x_30711:
        /* <DEDUP_REMOVED lines=13> */
.L_x_30710:
[----:B------:R-:W-:Y:S05]  /*4c40*/  BSYNC B2 ;  /* 0x0000000000027941 */ /* 0x000fea0003800000 */
.L_x_30709:
[----:B------:R-:W-:-:S04]  /*4c50*/  FMUL.FTZ R17, R17, 1.1920928955078125e-07 ;  /* 0x3400000011117820 */ /* 0x000fc80000410000 */
[----:B-1----:R-:W-:-:S07]  /*4c60*/  FMUL.FTZ R15, R14, R17 ;  /* 0x000000110e0f7220 */ /* 0x002fce0000410000 */
.L_x_30704:
[----:B------:R-:W-:Y:S05]  /*4c70*/  BSYNC B0 ;  /* 0x0000000000007941 */ /* 0x000fea0003800000 */
.L_x_30703:
        /* <DEDUP_REMOVED lines=9> */
.L_x_30702:
[----:B------:R-:W-:Y:S05]  /*4d10*/  BSYNC B1 ;  /* 0x0000000000017941 */ /* 0x000fea0003800000 */
.L_x_30701:
        /* <DEDUP_REMOVED lines=16> */
[----:B-1----:R-:W-:Y:S01]  /*4e20*/  FADD.FTZ R14, -R17, -RZ ;  /* 0x800000ff110e7221 */ /* 0x002fe20000010100 */
        /* <DEDUP_REMOVED lines=16> */
.L_x_30719:
[----:B------:R-:W-:Y:S01]  /*4f30*/  FSETP.GEU.FTZ.AND P0, PT, R14, -R17, PT ;  /* 0x800000110e00720b */ /* 0x000fe20003f1e000 */
[----:B------:R-:W-:-:S12]  /*4f40*/  FADD.FTZ R0, R0, -1 ;  /* 0xbf80000000007421 */ /* 0x000fd80000010000 */
[----:B------:R-:W-:-:S07]  /*4f50*/  @!P0 FADD.FTZ R0, R0, -1 ;  /* 0xbf80000000008421 */ /* 0x000fce0000010000 */
.L_x_30718:
[----:B------:R-:W-:Y:S05]  /*4f60*/  BSYNC B2 ;  /* 0x0000000000027941 */ /* 0x000fea0003800000 */
.L_x_30717:
[----:B------:R-:W-:Y:S01]  /*4f70*/  FFMA.FTZ R15, -R17, R0, R15 ;  /* 0x00000000110f7223 */ /* 0x000fe2000001010f */
[----:B------:R-:W-:Y:S06]  /*4f80*/  BRA `(.L_x_30715) ;  /* 0x00000000007c7947 */ /* 0x000fec0003800000 */
.L_x_30716:
        /* <DEDUP_REMOVED lines=15> */
.L_x_30722:
        /* <DEDUP_REMOVED lines=13> */
.L_x_30721:
[----:B------:R-:W-:Y:S05]  /*5150*/  BSYNC B2 ;  /* 0x0000000000027941 */ /* 0x000fea0003800000 */
.L_x_30720:
[----:B------:R-:W-:-:S04]  /*5160*/  FMUL.FTZ R17, R17, 1.1920928955078125e-07 ;  /* 0x3400000011117820 */ /* 0x000fc80000410000 */
[----:B-1----:R-:W-:-:S07]  /*5170*/  FMUL.FTZ R15, R14, R17 ;  /* 0x000000110e0f7220 */ /* 0x002fce0000410000 */
.L_x_30715:
[----:B------:R-:W-:Y:S05]  /*5180*/  BSYNC B0 ;  /* 0x0000000000007941 */ /* 0x000fea0003800000 */
.L_x_30714:
        /* <DEDUP_REMOVED lines=9> */
.L_x_30713:
[----:B------:R-:W-:Y:S05]  /*5220*/  BSYNC B1 ;  /* 0x0000000000017941 */ /* 0x000fea0003800000 */
.L_x_30712:
[----:B------:R-:W-:Y:S01]  /*5230*/  ISETP.GE.AND P0, PT, R4, R3, PT ;  /* 0x000000030400720c */ /* 0x000fe20003f06270 */
[----:B------:R-:W-:Y:S04]  /*5240*/  BSSY B0, `(.L_x_30723) ;  /* 0x0000033000007945 */ /* 0x000fe80003800000 */
[----:B------:R-:W-:Y:S08]  /*5250*/  BSSY B1, `(.L_x_30724) ;  /* 0x000002b000017945 */ /* 0x000ff00003800000 */
[----:B------:R-:W-:Y:S05]  /*5260*/  @P0 BRA `(.L_x_30725) ;  /* 0x0000000000300947 */ /* 0x000fea0003800000 */
[----:B-1----:R-:W1:Y:S01]  /*5270*/  LDC.64 R14, c[0x0][0x218] ;  /* 0x00008600ff0e7b82 */ /* 0x002e620000000a00 */
[----:B------:R-:W-:Y:S02]  /*5280*/  IMAD.IADD R5, R2, 0x1, R4 ;  /* 0x0000000102057824 */ /* 0x000fe400078e0204 */
[----:B------:R-:W-:-:S05]  /*5290*/  IMAD.MOV.U32 R4, RZ, RZ, R6 ;  /* 0x000000ffff047224 */ /* 0x000fca00078e0006 */
[----:B------:R-:W-:Y:S01]  /*52a0*/  ISETP.GE.AND P0, PT, R4, R3, PT ;  /* 0x000000030400720c */ /* 0x000fe20003f06270 */
[----:B-1----:R-:W-:-:S05]  /*52b0*/  IMAD.WIDE.U32 R14, R5, 0x2, R14 ;  /* 0x00000002050e7825 */ /* 0x002fca00078e000e */
[----:B------:R1:W-:Y:S07]  /*52c0*/  STG.E.U16 desc[UR4][R14.64], R7 ;  /* 0x000000070e007986 */ /* 0x0003ee000c101504 */
[----:B------:R-:W-:Y:S05]  /*52d0*/  @P0 BRA `(.L_x_30726) ;  /* 0x0000000000300947 */ /* 0x000fea0003800000 */
[----:B-1----:R-:W1:Y:S01]  /*52e0*/  LDC.64 R6, c[0x0][0x218] ;  /* 0x00008600ff067b82 */ /* 0x002e620000000a00 */
[----:B------:R-:W-:Y:S02]  /*52f0*/  IMAD.IADD R5, R2, 0x1, R4 ;  /* 0x0000000102057824 */ /* 0x000fe400078e0204 */
[----:B------:R-:W-:Y:S02]  /*5300*/  VIADD R4, R4, 0x80 ;  /* 0x0000008004047836 */ /* 0x000fe40000000000 */
[----:B-1----:R-:W-:-:S05]  /*5310*/  IMAD.WIDE.U32 R6, R5, 0x2, R6 ;  /* 0x0000000205067825 */ /* 0x002fca00078e0006 */
[----:B------:R2:W-:Y:S02]  /*5320*/  STG.E.U16 desc[UR4][R6.64], R8 ;  /* 0x0000000806007986 */ /* 0x0005e4000c101504 */
.L_x_30725:
[----:B------:R-:W-:-:S13]  /*5330*/  ISETP.GE.AND P0, PT, R4, R3, PT ;  /* 0x000000030400720c */ /* 0x000fda0003f06270 */
[----:B------:R-:W-:Y:S05]  /*5340*/  @P0 BRA `(.L_x_30727) ;  /* 0x0000000000300947 */ /* 0x000fea0003800000 */
[----:B--2---:R-:W2:Y:S01]  /*5350*/  LDC.64 R6, c[0x0][0x218] ;  /* 0x00008600ff067b82 */ /* 0x004ea20000000a00 */
[----:B------:R-:W-:Y:S01]  /*5360*/  IADD3 R5, R2, R4, RZ ;  /* 0x0000000402057210 */ /* 0x000fe20007ffe0ff */
[----:B------:R-:W-:-:S04]  /*5370*/  VIADD R4, R4, 0x80 ;  /* 0x0000008004047836 */ /* 0x000fc80000000000 */
[----:B--2---:R-:W-:-:S05]  /*5380*/  IMAD.WIDE.U32 R6, R5, 0x2, R6 ;  /* 0x0000000205067825 */ /* 0x004fca00078e0006 */
[----:B------:R2:W-:Y:S02]  /*5390*/  STG.E.U16 desc[UR4][R6.64], R9 ;  /* 0x0000000906007986 */ /* 0x0005e4000c101504 */
.L_x_30726:
[----:B------:R-:W-:-:S13]  /*53a0*/  ISETP.GE.AND P0, PT, R4, R3, PT ;  /* 0x000000030400720c */ /* 0x000fda0003f06270 */
[----:B------:R-:W-:Y:S05]  /*53b0*/  @P0 BRA `(.L_x_30728) ;  /* 0x0000000000300947 */ /* 0x000fea0003800000 */
[----:B-12---:R-:W1:Y:S01]  /*53c0*/  LDC.64 R6, c[0x0][0x218] ;  /* 0x00008600ff067b82 */ /* 0x006e620000000a00 */
[----:B------:R-:W-:Y:S02]  /*53d0*/  IMAD.IADD R5, R2, 0x1, R4 ;  /* 0x0000000102057824 */ /* 0x000fe400078e0204 */
[----:B------:R-:W-:Y:S02]  /*53e0*/  VIADD R4, R4, 0x80 ;  /* 0x0000008004047836 */ /* 0x000fe40000000000 */
[----:B-1----:R-:W-:-:S05]  /*53f0*/  IMAD.WIDE.U32 R6, R5, 0x2, R6 ;  /* 0x0000000205067825 */ /* 0x002fca00078e0006 */
[----:B------:R3:W-:Y:S02]  /*5400*/  STG.E.U16 desc[UR4][R6.64], R10 ;  /* 0x0000000a06007986 */ /* 0x0007e4000c101504 */
.L_x_30727:
[----:B------:R-:W-:-:S13]  /*5410*/  ISETP.GE.AND P0, PT, R4, R3, PT ;  /* 0x000000030400720c */ /* 0x000fda0003f06270 */
[----:B------:R-:W-:Y:S05]  /*5420*/  @P0 BRA `(.L_x_30729) ;  /* 0x0000000000340947 */ /* 0x000fea0003800000 */
[----:B--23--:R-:W2:Y:S01]  /*5430*/  LDC.64 R6, c[0x0][0x218] ;  /* 0x00008600ff067b82 */ /* 0x00cea20000000a00 */
[----:B------:R-:W-:Y:S02]  /*5440*/  IMAD.IADD R5, R2, 0x1, R4 ;  /* 0x0000000102057824 */ /* 0x000fe400078e0204 */
[----:B------:R-:W-:Y:S02]  /*5450*/  VIADD R4, R4, 0x80 ;  /* 0x0000008004047836 */ /* 0x000fe40000000000 */
[----:B--2---:R-:W-:-:S05]  /*5460*/  IMAD.WIDE.U32 R6, R5, 0x2, R6 ;  /* 0x0000000205067825 */ /* 0x004fca00078e0006 */
[----:B------:R3:W-:Y:S02]  /*5470*/  STG.E.U16 desc[UR4][R6.64], R11 ;  /* 0x0000000b06007986 */ /* 0x0007e4000c101504 */
.L_x_30728:
[----:B------:R-:W-:-:S13]  /*5480*/  ISETP.GE.AND P0, PT, R4, R3, PT ;  /* 0x000000030400720c */ /* 0x000fda0003f06270 */
[----:B------:R-:W-:Y:S05]  /*5490*/  @P0 BREAK B1 ;  /* 0x0000000000010942 */ /* 0x000fea0003800000 */
[----:B------:R-:W-:Y:S05]  /*54a0*/  @P0 BRA `(.L_x_30730) ;  /* 0x0000000000300947 */ /* 0x000fea0003800000 */
[----:B-123--:R-:W1:Y:S01]  /*54b0*/  LDC.64 R6, c[0x0][0x218] ;  /* 0x00008600ff067b82 */ /* 0x00ee620000000a00 */
[----:B------:R-:W-:Y:S01]  /*54c0*/  IADD3 R5, R2, R4, RZ ;  /* 0x0000000402057210 */ /* 0x000fe20007ffe0ff */
[----:B------:R-:W-:-:S04]  /*54d0*/  VIADD R4, R4, 0x80 ;  /* 0x0000008004047836 */ /* 0x000fc80000000000 */
[----:B-1----:R-:W-:-:S05]  /*54e0*/  IMAD.WIDE.U32 R6, R5, 0x2, R6 ;  /* 0x0000000205067825 */ /* 0x002fca00078e0006 */
[----:B------:R4:W-:Y:S02]  /*54f0*/  STG.E.U16 desc[UR4][R6.64], R12 ;  /* 0x0000000c06007986 */ /* 0x0009e4000c101504 */
.L_x_30729:
[----:B------:R-:W-:Y:S05]  /*5500*/  BSYNC B1 ;  /* 0x0000000000017941 */ /* 0x000fea0003800000 */
.L_x_30724:
[----:B------:R-:W-:-:S13]  /*5510*/  ISETP.GE.AND P0, PT, R4, R3, PT ;  /* 0x000000030400720c */ /* 0x000fda0003f06270 */
[----:B--234-:R-:W2:Y:S01]  /*5520*/  @!P0 LDC.64 R6, c[0x0][0x218] ;  /* 0x00008600ff068b82 */ /* 0x01cea20000000a00 */
[----:B------:R-:W-:Y:S02]  /*5530*/  @!P0 IMAD.IADD R5, R2, 0x1, R4 ;  /* 0x0000000102058824 */ /* 0x000fe400078e0204 */
[----:B------:R-:W-:Y:S02]  /*5540*/  @!P0 VIADD R4, R4, 0x80 ;  /* 0x0000008004048836 */ /* 0x000fe40000000000 */
[----:B--2---:R-:W-:-:S05]  /*5550*/  @!P0 IMAD.WIDE.U32 R6, R5, 0x2, R6 ;  /* 0x0000000205068825 */ /* 0x004fca00078e0006 */
[----:B------:R4:W-:Y:S02]  /*5560*/  @!P0 STG.E.U16 desc[UR4][R6.64], R13 ;  /* 0x0000000d06008986 */ /* 0x0009e4000c101504 */
.L_x_30730:
[----:B------:R-:W-:Y:S05]  /*5570*/  BSYNC B0 ;  /* 0x0000000000007941 */ /* 0x000fea0003800000 */
.L_x_30723:
[----:B------:R-:W-:Y:S05]  /*5580*/  WARPSYNC.ALL ;  /* 0x0000000000007948 */ /* 0x000fea0003800000 */
[----:B------:R-:W-:-:S13]  /*5590*/  ISETP.GE.AND P0, PT, R4, R3, PT ;  /* 0x000000030400720c */ /* 0x000fda0003f06270 */
[----:B------:R-:W-:Y:S05]  /*55a0*/  @P0 EXIT ;  /* 0x000000000000094d */ /* 0x000fea0003800000 */
[----:B-1234-:R-:W1:Y:S01]  /*55b0*/  LDC.64 R6, c[0x0][0x218] ;  /* 0x00008600ff067b82 */ /* 0x01ee620000000a00 */
[----:B------:R-:W-:-:S04]  /*55c0*/  IMAD.IADD R3, R2, 0x1, R4 ;  /* 0x0000000102037824 */ /* 0x000fc800078e0204 */
[----:B-1----:R-:W-:-:S05]  /*55d0*/  IMAD.WIDE.U32 R2, R3, 0x2, R6 ;  /* 0x0000000203027825 */ /* 0x002fca00078e0006 */
[----:B------:R-:W-:Y:S01]  /*55e0*/  STG.E.U16 desc[UR4][R2.64], R0 ;  /* 0x0000000002007986 */ /* 0x000fe2000c101504 */
[----:B------:R-:W-:Y:S05]  /*55f0*/  EXIT ;  /* 0x000000000000794d */ /* 0x000fea0003800000 */
.L_x_30731:
        /* <DEDUP_REMOVED lines=16> */
.L_x_57497:


//--------------------- .text._ZN2at6native29vectorized_elementwise_kernelILi4ENS0_13BUnaryFunctorIN3c108BFloat16ES4_S4_ZZZNS0_21remainder_kernel_cudaERNS_18TensorIteratorBaseEENKUlvE0_clEvENKUlvE2_clEvEUlS4_S4_E_EESt5arrayIPcLm2EEEEviT0_T1_ --------------------------
	.section	.text._ZN2at6native29vectorized_elementwise_kernelILi4ENS0_13BUnaryFunctorIN3c108BFloat16ES4_S4_ZZZNS0_21remainder_kernel_cudaERNS_18TensorIteratorBaseEENKUlvE0_clEvENKUlvE2_clEvEUlS4_S4_E_EESt5arrayIPcLm2EEEEviT0_T1_,"ax",@progbits
	.align	128
        .global         _ZN2at6native29vectorized_elementwise_kernelILi4ENS0_13BUnaryFunctorIN3c108BFloat16ES4_S4_ZZZNS0_21remainder_kernel_cudaERNS_18TensorIteratorBaseEENKUlvE0_clEvENKUlvE2_clEvEUlS4_S4_E_EESt5arrayIPcLm2EEEEviT0_T1_
        .type           _ZN2at6native29vectorized_elementwise_kernelILi4ENS0_13BUnaryFunctorIN3c108BFloat16ES4_S4_ZZZNS0_21remainder_kernel_cudaERNS_18TensorIteratorBaseEENKUlvE0_clEvENKUlvE2_clEvEUlS4_S4_E_EESt5arrayIPcLm2EEEEviT0_T1_,@function
        .size           _ZN2at6native29vectorized_elementwise_kernelILi4ENS0_13BUnaryFunctorIN3c108BFloat16ES4_S4_ZZZNS0_21remainder_kernel_cudaERNS_18TensorIteratorBaseEENKUlvE0_clEvENKUlvE2_clEvEUlS4_S4_E_EESt5arrayIPcLm2EEEEviT0_T1_,(.L_x_57498 - _ZN2at6native29vectorized_elementwise_kernelILi4ENS0_13BUnaryFunctorIN3c108BFloat16ES4_S4_ZZZNS0_21remainder_kernel_cudaERNS_18TensorIteratorBaseEENKUlvE0_clEvENKUlvE2_clEvEUlS4_S4_E_EESt5arrayIPcLm2EEEEviT0_T1_)
        .other          _ZN2at6native29vectorized_elementwise_kernelILi4ENS0_13BUnaryFunctorIN3c108BFloat16ES4_S4_ZZZNS0_21remainder_kernel_cudaERNS_18TensorIteratorBaseEENKUlvE0_clEvENKUlvE2_clEvEUlS4_S4_E_EESt5arrayIPcLm2EEEEviT0_T1_,@"STO_CUDA_ENTRY STV_DEFAULT"
_ZN2at6native29vectorized_elementwise_kernelILi4ENS0_13BUnaryFunctorIN3c108BFloat16ES4_S4_ZZZNS0_21remainder_kernel_cudaERNS_18TensorIteratorBaseEENKUlvE0_clEvENKUlvE2_clEvEUlS4_S4_E_EESt5arrayIPcLm2EEEEviT0_T1_:
.text._ZN2at6native29vectorized_elementwise_kernelILi4ENS0_13BUnaryFunctorIN3c108BFloat16ES4_S4_ZZZNS0_21remainder_kernel_cudaERNS_18TensorIteratorBaseEENKUlvE0_clEvENKUlvE2_clEvEUlS4_S4_E_EESt5arrayIPcLm2EEEEviT0_T1_:
        /* <DEDUP_REMOVED lines=45> */
.L_x_30738:
[----:B------:R-:W-:Y:S01]  /*02d0*/  FSETP.GEU.FTZ.AND P0, PT, R13, -R4, PT ;  /* 0x800000040d00720b */ /* 0x000fe20003f1e000 */
[----:B------:R-:W-:-:S12]  /*02e0*/  FADD.FTZ R0, R0, -1 ;  /* 0xbf80000000007421 */ /* 0x000fd80000010000 */
[----:B------:R-:W-:-:S07]  /*02f0*/  @!P0 FADD.FTZ R0, R0, -1 ;  /* 0xbf80000000008421 */ /* 0x000fce0000010000 */
.L_x_30737:
[----:B------:R-:W-:Y:S05]  /*0300*/  BSYNC B1 ;  /* 0x0000000000017941 */ /* 0x000fea0003800000 */
.L_x_30736:
[----:B------:R-:W-:Y:S01]  /*0310*/  FFMA.FTZ R11, -R4, R0, R11 ;  /* 0x00000000040b7223 */ /* 0x000fe2000001010b */
[----:B------:R-:W-:Y:S06]  /*0320*/  BRA `(.L_x_30734) ;  /* 0x00000000007c7947 */ /* 0x000fec0003800000 */
.L_x_30735:
        /* <DEDUP_REMOVED lines=15> */
.L_x_30741:
        /* <DEDUP_REMOVED lines=13> */
.L_x_30740:
[----:B------:R-:W-:Y:S05]  /*04f0*/  BSYNC B1 ;  /* 0x0000000000017941 */ /* 0x000fea0003800000 */
.L_x_30739:
[----:B------:R-:W-:-:S04]  /*0500*/  FMUL.FTZ R12, R12, 1.1920928955078125e-07 ;  /* 0x340000000c0c7820 */ /* 0x000fc80000410000 */
[----:B0-----:R-:W-:-:S07]  /*0510*/  FMUL.FTZ R11, R17, R12 ;  /* 0x0000000c110b7220 */ /* 0x001fce0000410000 */
.L_x_30734:
[----:B------:R-:W-:Y:S05]  /*0520*/  BSYNC B0 ;  /* 0x0000000000007941 */ /* 0x000fea0003800000 */
.L_x_30733:
[C---:B------:R-:W-:Y:S01]  /*0530*/  FSETP.GTU.FTZ.AND P0, PT, |R11|.reuse, +INF , PT ;  /* 0x7f8000000b00780b */ /* 0x040fe20003f1c200 */
[----:B------:R-:W-:Y:S01]  /*0540*/  BSSY B0, `(.L_x_30742) ;  /* 0x0000048000007945 */ /* 0x000fe20003800000 */
[----:B------:R-:W-:-:S04]  /*0550*/  LOP3.LUT R10, R11, 0x80000000, R10, 0xb8, !PT ;  /* 0x800000000b0a7812 */ /* 0x000fc800078eb80a */
[----:B------:R-:W-:Y:S01]  /*0560*/  FSEL R11, R11, R10, P0 ;  /* 0x0000000a0b0b7208 */ /* 0x000fe20000000000 */
[----:B------:R-:W-:Y:S01]  /*0570*/  IMAD.U32 R10, R8, 0x10000, RZ ;  /* 0x00010000080a7824 */ /* 0x000fe200078e00ff */
[----:B------:R-:W-:Y:S02]  /*0580*/  FSETP.GEU.FTZ.AND P0, PT, R5, RZ, PT ;  /* 0x000000ff0500720b */ /* 0x000fe40003f1e000 */
        /* <DEDUP_REMOVED lines=30> */
.L_x_30747:
[----:B------:R-:W-:Y:S01]  /*0770*/  FSETP.GEU.FTZ.AND P1, PT, R12, -R4, PT ;  /* 0x800000040c00720b */ /* 0x000fe20003f3e000 */
[----:B------:R-:W-:-:S12]  /*0780*/  FADD.FTZ R0, R0, -1 ;  /* 0xbf80000000007421 */ /* 0x000fd80000010000 */
[----:B------:R-:W-:-:S07]  /*0790*/  @!P1 FADD.FTZ R0, R0, -1 ;  /* 0xbf80000000009421 */ /* 0x000fce0000010000 */
.L_x_30746:
[----:B------:R-:W-:Y:S05]  /*07a0*/  BSYNC B1 ;  /* 0x0000000000017941 */ /* 0x000fea0003800000 */
.L_x_30745:
[----:B------:R-:W-:Y:S01]  /*07b0*/  FFMA.FTZ R11, -R4, R0, R11 ;  /* 0x00000000040b7223 */ /* 0x000fe2000001010b */
[----:B------:R-:W-:Y:S06]  /*07c0*/  BRA `(.L_x_30743) ;  /* 0x00000000007c7947 */ /* 0x000fec0003800000 */
.L_x_30744:
        /* <DEDUP_REMOVED lines=15> */
.L_x_30750:
        /* <DEDUP_REMOVED lines=13> */
.L_x_30749:
[----:B------:R-:W-:Y:S05]  /*0990*/  BSYNC B1 ;  /* 0x0000000000017941 */ /* 0x000fea0003800000 */
.L_x_30748:
[----:B------:R-:W-:-:S04]  /*09a0*/  FMUL.FTZ R11, R11, 1.1920928955078125e-07 ;  /* 0x340000000b0b7820 */ /* 0x000fc80000410000 */
[----:B------:R-:W-:-:S07]  /*09b0*/  FMUL.FTZ R11, R16, R11 ;  /* 0x0000000b100b7220 */ /* 0x000fce0000410000 */
.L_x_30743:
[----:B------:R-:W-:Y:S05]  /*09c0*/  BSYNC B0 ;  /* 0x0000000000007941 */ /* 0x000fea0003800000 */
.L_x_30742:
[C---:B------:R-:W-:Y:S01]  /*09d0*/  FSETP.GTU.FTZ.AND P1, PT, |R11|.reuse, +INF , PT ;  /* 0x7f8000000b00780b */ /* 0x040fe20003f3c200 */
[----:B------:R-:W-:Y:S01]  /*09e0*/  BSSY B0, `(.L_x_30751) ;  /* 0x0000046000007945 */ /* 0x000fe20003800000 */
[----:B------:R-:W-:Y:S02]  /*09f0*/  LOP3.LUT R10, R11, 0x80000000, R10, 0xb8, !PT ;  /* 0x800000000b0a7812 */ /* 0x000fe400078eb80a */
[----:B------:R-:W-:Y:S02]  /*0a00*/  SHF.L.U32 R12, R9, 0x10, RZ ;  /* 0x00000010090c7819 */ /* 0x000fe400000006ff */
[----:B------:R-:W-:-:S03]  /*0a10*/  FSEL R10, R11, R10, P1 ;  /* 0x0000000a0b0a7208 */ /* 0x000fc60000800000 */
[----:B------:R-:W-:Y:S01]  /*0a20*/  FADD.FTZ R11, |R12|, -RZ ;  /* 0x800000ff0c0b7221 */ /* 0x000fe20000010200 */
        /* <DEDUP_REMOVED lines=28> */
.L_x_30756:
[----:B------:R-:W-:Y:S01]  /*0bf0*/  FSETP.GEU.FTZ.AND P1, PT, R14, -R4, PT ;  /* 0x800000040e00720b */ /* 0x000fe20003f3e000 */
[----:B------:R-:W-:-:S12]  /*0c00*/  FADD.FTZ R0, R0, -1 ;  /* 0xbf80000000007421 */ /* 0x000fd80000010000 */
[----:B------:R-:W-:-:S07]  /*0c10*/  @!P1 FADD.FTZ R0, R0, -1 ;  /* 0xbf80000000009421 */ /* 0x000fce0000010000 */
.L_x_30755:
[----:B------:R-:W-:Y:S05]  /*0c20*/  BSYNC B1 ;  /* 0x0000000000017941 */ /* 0x000fea0003800000 */
.L_x_30754:
[----:B------:R-:W-:Y:S01]  /*0c30*/  FFMA.FTZ R11, -R4, R0, R11 ;  /* 0x00000000040b7223 */ /* 0x000fe2000001010b */
[----:B------:R-:W-:Y:S06]  /*0c40*/  BRA `(.L_x_30752) ;  /* 0x00000000007c7947 */ /* 0x000fec0003800000 */
.L_x_30753:
        /* <DEDUP_REMOVED lines=15> */
.L_x_30759:
        /* <DEDUP_REMOVED lines=13> */
.L_x_30758:
[----:B------:R-:W-:Y:S05]  /*0e10*/  BSYNC B1 ;  /* 0x0000000000017941 */ /* 0x000fea0003800000 */
.L_x_30757:
[----:B------:R-:W-:-:S04]  /*0e20*/  FMUL.FTZ R0, R11, 1.1920928955078125e-07 ;  /* 0x340000000b007820 */ /* 0x000fc80000410000 */
[----:B------:R-:W-:-:S07]  /*0e30*/  FMUL.FTZ R11, R17, R0 ;  /* 0x00000000110b7220 */ /* 0x000fce0000410000 */
.L_x_30752:
[----:B------:R-:W-:Y:S05]  /*0e40*/  BSYNC B0 ;  /* 0x0000000000007941 */ /* 0x000fea0003800000 */
.L_x_30751:
        /* <DEDUP_REMOVED lines=35> */
.L_x_30765:
[----:B------:R-:W-:Y:S01]  /*1080*/  FSETP.GEU.FTZ.AND P1, PT, R16, -R4, PT ;  /* 0x800000041000720b */ /* 0x000fe20003f3e000 */
[----:B------:R-:W-:-:S12]  /*1090*/  FADD.FTZ R0, R0, -1 ;  /* 0xbf80000000007421 */ /* 0x000fd80000010000 */
[----:B------:R-:W-:-:S07]  /*10a0*/  @!P1 FADD.FTZ R0, R0, -1 ;  /* 0xbf80000000009421 */ /* 0x000fce0000010000 */
.L_x_30764:
[----:B------:R-:W-:Y:S05]  /*10b0*/  BSYNC B1 ;  /* 0x0000000000017941 */ /* 0x000fea0003800000 */
.L_x_30763:
[----:B------:R-:W-:Y:S01]  /*10c0*/  FFMA.FTZ R9, -R4, R0, R9 ;  /* 0x0000000004097223 */ /* 0x000fe20000010109 */
[----:B------:R-:W-:Y:S06]  /*10d0*/  BRA `(.L_x_30761) ;  /* 0x00000000007c7947 */ /* 0x000fec0003800000 */
.L_x_30762:
        /* <DEDUP_REMOVED lines=15> */
.L_x_30768:
        /* <DEDUP_REMOVED lines=13> */
.L_x_30767:
[----:B------:R-:W-:Y:S05]  /*12a0*/  BSYNC B1 ;  /* 0x0000000000017941 */ /* 0x000fea0003800000 */
.L_x_30766:
[----:B------:R-:W-:-:S04]  /*12b0*/  FMUL.FTZ R0, R9, 1.1920928955078125e-07 ;  /* 0x3400000009007820 */ /* 0x000fc80000410000 */
[----:B------:R-:W-:-:S07]  /*12c0*/  FMUL.FTZ R9, R15, R0 ;  /* 0x000000000f097220 */ /* 0x000fce0000410000 */
.L_x_30761:
[----:B------:R-:W-:Y:S05]  /*12d0*/  BSYNC B0 ;  /* 0x0000000000007941 */ /* 0x000fea0003800000 */
.L_x_30760:
[C---:B------:R-:W-:Y:S01]  /*12e0*/  FSETP.GTU.FTZ.AND P1, PT, |R9|.reuse, +INF , PT ;  /* 0x7f8000000900780b */ /* 0x040fe20003f3c200 */
[----:B------:R-:W-:Y:S01]  /*12f0*/  BSSY B0, `(.L_x_30769) ;  /* 0x0000046000007945 */ /* 0x000fe20003800000 */
[----:B------:R-:W-:-:S04]  /*1300*/  LOP3.LUT R14, R9, 0x80000000, R14, 0xb8, !PT ;  /* 0x80000000090e7812 */ /* 0x000fc800078eb80e */
[----:B------:R-:W-:Y:S01]  /*1310*/  FSEL R9, R9, R14, P1 ;  /* 0x0000000e09097208 */ /* 0x000fe20000800000 */
[----:B-----5:R-:W-:-:S03]  /*1320*/  IMAD.U32 R14, R6, 0x10000, RZ ;  /* 0x00010000060e7824 */ /* 0x020fc600078e00ff */
[C---:B------:R-:W-:Y:S01]  /*1330*/  FSETP.NEU.FTZ.AND P1, PT, R9.reuse, RZ, PT ;  /* 0x000000ff0900720b */ /* 0x040fe20003f3d000 */
        /* <DEDUP_REMOVED lines=28> */
.L_x_30774:
[----:B------:R-:W-:Y:S01]  /*1500*/  FSETP.GEU.FTZ.AND P1, PT, R16, -R4, PT ;  /* 0x800000041000720b */ /* 0x000fe20003f3e000 */
[----:B------:R-:W-:-:S12]  /*1510*/  FADD.FTZ R0, R0, -1 ;  /* 0xbf80000000007421 */ /* 0x000fd80000010000 */
[----:B------:R-:W-:-:S07]  /*1520*/  @!P1 FADD.FTZ R0, R0, -1 ;  /* 0xbf80000000009421 */ /* 0x000fce0000010000 */
.L_x_30773:
[----:B------:R-:W-:Y:S05]  /*1530*/  BSYNC B1 ;  /* 0x0000000000017941 */ /* 0x000fea0003800000 */
.L_x_30772:
[----:B------:R-:W-:Y:S01]  /*1540*/  FFMA.FTZ R11, -R4, R0, R11 ;  /* 0x00000000040b7223 */ /* 0x000fe2000001010b */
[----:B------:R-:W-:Y:S06]  /*1550*/  BRA `(.L_x_30770) ;  /* 0x00000000007c7947 */ /* 0x000fec0003800000 */
.L_x_30771:
        /* <DEDUP_REMOVED lines=15> */
.L_x_30777:
        /* <DEDUP_REMOVED lines=13> */
.L_x_30776:
[----:B------:R-:W-:Y:S05]  /*1720*/  BSYNC B1 ;  /* 0x0000000000017941 */ /* 0x000fea0003800000 */
.L_x_30775:
[----:B------:R-:W-:-:S04]  /*1730*/  FMUL.FTZ R0, R13, 1.1920928955078125e-07 ;  /* 0x340000000d007820 */ /* 0x000fc80000410000 */
[----:B------:R-:W-:-:S07]  /*1740*/  FMUL.FTZ R11, R11, R0 ;  /* 0x000000000b0b7220 */ /* 0x000fce0000410000 */
.L_x_30770:
[----:B------:R-:W-:Y:S05]  /*1750*/  BSYNC B0 ;  /* 0x0000000000007941 */ /* 0x000fea0003800000 */
.L_x_30769:
[C---:B------:R-:W-:Y:S01]  /*1760*/  FSETP.GTU.FTZ.AND P1, PT, |R11|.reuse, +INF , PT ;  /* 0x7f8000000b00780b */ /* 0x040fe20003f3c200 */
[----:B------:R-:W-:Y:S01]  /*1770*/  BSSY B0, `(.L_x_30778) ;  /* 0x0000048000007945 */ /* 0x000fe20003800000 */
[----:B------:R-:W-:-:S04]  /*1780*/  LOP3.LUT R14, R11, 0x80000000, R14, 0xb8, !PT ;  /* 0x800000000b0e7812 */ /* 0x000fc800078eb80e */
[----:B------:R-:W-:Y:S02]  /*1790*/  FSEL R11, R11, R14, P1 ;  /* 0x0000000e0b0b7208 */ /* 0x000fe40000800000 */
[----:B------:R-:W-:Y:S02]  /*17a0*/  PRMT R14, R6, 0x7632, R14 ;  /* 0x00007632060e7816 */ /* 0x000fe4000000000e */
[C---:B------:R-:W-:Y:S01]  /*17b0*/  FSETP.NEU.FTZ.AND P1, PT, R11.reuse, RZ, PT ;  /* 0x000000ff0b00720b */ /* 0x040fe20003f3d000 */
[----:B------:R-:W-:Y:S01]  /*17c0*/  IMAD.MOV.U32 R6, RZ, RZ, R11 ;  /* 0x000000ffff067224 */ /* 0x000fe200078e000b */
[----:B------:R-:W-:Y:S01]  /*17d0*/  FSETP.GEU.FTZ.AND P2, PT, R11, RZ, PT ;  /* 0x000000ff0b00720b */ /* 0x000fe20003f5e000 */
[----:B------:R-:W-:-:S03]  /*17e0*/  IMAD.U32 R14, R14, 0x10000, RZ ;  /* 0x000100000e0e7824 */ /* 0x000fc600078e00ff */
[----:B------:R-:W-:Y:S01]  /*17f0*/  PLOP3.LUT P1, PT, P1, P2, P0, 0x9f, 0x0 ;  /* 0x000000000000781c */ /* 0x000fe20000f25307 */
[C---:B------:R-:W-:Y:S01]  /*1800*/  FADD.FTZ R11, |R14|.reuse, -RZ ;  /* 0x800000ff0e0b7221 */ /* 0x040fe20000010200 */
        /* <DEDUP_REMOVED lines=25> */
.L_x_30783:
[----:B------:R-:W-:Y:S01]  /*19a0*/  FSETP.GEU.FTZ.AND P1, PT, R16, -R4, PT ;  /* 0x800000041000720b */ /* 0x000fe20003f3e000 */
[----:B------:R-:W-:-:S12]  /*19b0*/  FADD.FTZ R0, R0, -1 ;  /* 0xbf80000000007421 */ /* 0x000fd80000010000 */
[----:B------:R-:W-:-:S07]  /*19c0*/  @!P1 FADD.FTZ R0, R0, -1 ;  /* 0xbf80000000009421 */ /* 0x000fce0000010000 */
.L_x_30782:
[----:B------:R-:W-:Y:S05]  /*19d0*/  BSYNC B1 ;  /* 0x0000000000017941 */ /* 0x000fea0003800000 */
.L_x_30781:
[----:B------:R-:W-:Y:S01]  /*19e0*/  FFMA.FTZ R11, -R4, R0, R11 ;  /* 0x00000000040b7223 */ /* 0x000fe2000001010b */
[----:B------:R-:W-:Y:S06]  /*19f0*/  BRA `(.L_x_30779) ;  /* 0x00000000007c7947 */ /* 0x000fec0003800000 */
.L_x_30780:
        /* <DEDUP_REMOVED lines=15> */
.L_x_30786:
        /* <DEDUP_REMOVED lines=13> */
.L_x_30785:
[----:B------:R-:W-:Y:S05]  /*1bc0*/  BSYNC B1 ;  /* 0x0000000000017941 */ /* 0x000fea0003800000 */
.L_x_30784:
[----:B------:R-:W-:-:S04]  /*1bd0*/  FMUL.FTZ R0, R13, 1.1920928955078125e-07 ;  /* 0x340000000d007820 */ /* 0x000fc80000410000 */
[----:B------:R-:W-:-:S07]  /*1be0*/  FMUL.FTZ R11, R11, R0 ;  /* 0x000000000b0b7220 */ /* 0x000fce0000410000 */
.L_x_30779:
[----:B------:R-:W-:Y:S05]  /*1bf0*/  BSYNC B0 ;  /* 0x0000000000007941 */ /* 0x000fea0003800000 */
.L_x_30778:
[C---:B------:R-:W-:Y:S01]  /*1c00*/  FSETP.GTU.FTZ.AND P1, PT, |R11|.reuse, +INF , PT ;  /* 0x7f8000000b00780b */ /* 0x040fe20003f3c200 */
[----:B------:R-:W-:Y:S01]  /*1c10*/  BSSY B0, `(.L_x_30787) ;  /* 0x0000046000007945 */ /* 0x000fe20003800000 */
[----:B------:R-:W-:-:S04]  /*1c20*/  LOP3.LUT R14, R11, 0x80000000, R14, 0xb8, !PT ;  /* 0x800000000b0e7812 */ /* 0x000fc800078eb80e */
[----:B------:R-:W-:Y:S02]  /*1c30*/  FSEL R11, R11, R14, P1 ;  /* 0x0000000e0b0b7208 */ /* 0x000fe40000800000 */
[----:B------:R-:W-:Y:S02]  /*1c40*/  SHF.L.U32 R14, R7, 0x10, RZ ;  /* 0x00000010070e7819 */ /* 0x000fe400000006ff */
[C---:B------:R-:W-:Y:S02]  /*1c50*/  FSETP.NEU.FTZ.AND P1, PT, R11.reuse, RZ, PT ;  /* 0x000000ff0b00720b */ /* 0x040fe40003f3d000 */
        /* <DEDUP_REMOVED lines=28> */
.L_x_30792:
[----:B------:R-:W-:Y:S01]  /*1e20*/  FSETP.GEU.FTZ.AND P1, PT, R16, -R4, PT ;  /* 0x800000041000720b */ /* 0x000fe20003f3e000 */
[----:B------:R-:W-:-:S12]  /*1e30*/  FADD.FTZ R0, R0, -1 ;  /* 0xbf80000000007421 */ /* 0x000fd80000010000 */
[----:B------:R-:W-:-:S07]  /*1e40*/  @!P1 FADD.FTZ R0, R0, -1 ;  /* 0xbf80000000009421 */ /* 0x000fce0000010000 */
.L_x_30791:
[----:B------:R-:W-:Y:S05]  /*1e50*/  BSYNC B1 ;  /* 0x0000000000017941 */ /* 0x000fea0003800000 */
.L_x_30790:
[----:B------:R-:W-:Y:S01]  /*1e60*/  FFMA.FTZ R13, -R4, R0, R13 ;  /* 0x00000000040d7223 */ /* 0x000fe2000001010d */
[----:B------:R-:W-:Y:S06]  /*1e70*/  BRA `(.L_x_30788) ;  /* 0x00000000007c7947 */ /* 0x000fec0003800000 */
.L_x_30789:
        /* <DEDUP_REMOVED lines=15> */
.L_x_30795:
        /* <DEDUP_REMOVED lines=13> */
.L_x_30794:
[----:B------:R-:W-:Y:S05]  /*2040*/  BSYNC B1 ;  /* 0x0000000000017941 */ /* 0x000fea0003800000 */
.L_x_30793:
[----:B------:R-:W-:-:S04]  /*2050*/  FMUL.FTZ R0, R15, 1.1920928955078125e-07 ;  /* 0x340000000f007820 */ /* 0x000fc80000410000 */
[----:B------:R-:W-:-:S07]  /*2060*/  FMUL.FTZ R13, R13, R0 ;  /* 0x000000000d0d7220 */ /* 0x000fce0000410000 */
.L_x_30788:
[----:B------:R-:W-:Y:S05]  /*2070*/  BSYNC B0 ;  /* 0x0000000000007941 */ /* 0x000fea0003800000 */
.L_x_30787:
        /* <DEDUP_REMOVED lines=35> */
.L_x_30801:
[----:B------:R-:W-:Y:S01]  /*22b0*/  FSETP.GEU.FTZ.AND P1, PT, R18, -R4, PT ;  /* 0x800000041200720b */ /* 0x000fe20003f3e000 */
[----:B------:R-:W-:-:S12]  /*22c0*/  FADD.FTZ R0, R0, -1 ;  /* 0xbf80000000007421 */ /* 0x000fd80000010000 */
[----:B------:R-:W-:-:S07]  /*22d0*/  @!P1 FADD.FTZ R0, R0, -1 ;  /* 0xbf80000000009421 */ /* 0x000fce0000010000 */
.L_x_30800:
[----:B------:R-:W-:Y:S05]  /*22e0*/  BSYNC B1 ;  /* 0x0000000000017941 */ /* 0x000fea0003800000 */
.L_x_30799:
[----:B------:R-:W-:Y:S01]  /*22f0*/  FFMA.FTZ R7, -R4, R0, R7 ;  /* 0x0000000004077223 */ /* 0x000fe20000010107 */
[----:B------:R-:W-:Y:S06]  /*2300*/  BRA `(.L_x_30797) ;  /* 0x00000000007c7947 */ /* 0x000fec0003800000 */
.L_x_30798:
        /* <DEDUP_REMOVED lines=15> */
.L_x_30804:
[----:B------:R-:W-:-:S05]  /*2400*/  VIMNMX.U32 R18, R13, 0xb800000, PT ;  /* 0x0b8000000d127848 */ /* 0x000fca0003fe0000 */
[----:B------:R-:W-:Y:S02]  /*2410*/  IMAD.IADD R7, R18, 0x1, R7 ;  /* 0x0000000112077824 */ /* 0x000fe400078e0207 */
[----:B------:R-:W-:Y:S02]  /*2420*/  IMAD.IADD R13, R13, 0x1, -R18 ;  /* 0x000000010d0d7824 */ /* 0x000fe400078e0a12 */
[----:B--2---:R-:W-:-:S03]  /*2430*/  FFMA.FTZ R15, R0, R7, -RZ ;  /* 0x00000007000f7223 */ /* 0x004fc600000108ff */
[----:B------:R-:W-:Y:S01]  /*2440*/  ISETP.NE.AND P2, PT, R13, RZ, PT ;  /* 0x000000ff0d00720c */ /* 0x000fe20003f45270 */
[----:B-1----:R-:W-:-:S04]  /*2450*/  FFMA.FTZ R20, -R22, R15, R7 ;  /* 0x0000000f16147223 */ /* 0x002fc80000010107 */
[----:B------:R-:W-:-:S04]  /*2460*/  FFMA.FTZ R20, R0, R20, R15 ;  /* 0x0000001400147223 */ /* 0x000fc8000001000f */
[----:B------:R-:W-:-:S04]  /*2470*/  FFMA.FTZ R15, -R22, R20, R7 ;  /* 0x00000014160f7223 */ /* 0x000fc80000010107 */
[----:B------:R-:W-:-:S04]  /*2480*/  FFMA.FTZ.RZ R15, R0, R15, R20 ;  /* 0x0000000f000f7223 */ /* 0x000fc8000001c014 */
[----:B------:R-:W1:Y:S02]  /*2490*/  FRND.TRUNC R20, R15 ;  /* 0x0000000f00147307 */ /* 0x000e64000020d000 */
[----:B-1----:R-:W-:-:S05]  /*24a0*/  FFMA.FTZ R7, -R22, R20, R7 ;  /* 0x0000001416077223 */ /* 0x002fca0000010107 */
[----:B------:R-:W-:-:S13]  /*24b0*/  ISETP.NE.AND P1, PT, R7, RZ, PT ;  /* 0x000000ff0700720c */ /* 0x000fda0003f25270 */
[----:B------:R-:W-:Y:S05]  /*24c0*/  @P1 BRA P2, `(.L_x_30804) ;  /* 0xfffffffc00cc1947 */ /* 0x000fea000103ffff */
.L_x_30803:
[----:B------:R-:W-:Y:S05]  /*24d0*/  BSYNC B1 ;  /* 0x0000000000017941 */ /* 0x000fea0003800000 */
.L_x_30802:
[----:B------:R-:W-:-:S04]  /*24e0*/  FMUL.FTZ R7, R7, 1.1920928955078125e-07 ;  /* 0x3400000007077820 */ /* 0x000fc80000410000 */
[----:B------:R-:W-:-:S07]  /*24f0*/  FMUL.FTZ R7, R4, R7 ;  /* 0x0000000704077220 */ /* 0x000fce0000410000 */
.L_x_30797:
[----:B------:R-:W-:Y:S05]  /*2500*/  BSYNC B0 ;  /* 0x0000000000007941 */ /* 0x000fea0003800000 */
.L_x_30796:
[----:B0-----:R-:W0:Y:S01]  /*2510*/  LDC.64 R18, c[0x0][0x218] ;  /* 0x00008600ff127b82 */ /* 0x001e220000000a00 */
[C---:B------:R-:W-:Y:S02]  /*2520*/  FSETP.GTU.FTZ.AND P1, PT, |R7|.reuse, +INF , PT ;  /* 0x7f8000000700780b */ /* 0x040fe40003f3c200 */
[C---:B------:R-:W-:Y:S02]  /*2530*/  LOP3.LUT R16, R7.reuse, 0x80000000, R16, 0xb8, !PT ;  /* 0x8000000007107812 */ /* 0x040fe400078eb810 */
[----:B------:R-:W-:Y:S02]  /*2540*/  F2FP.BF16.F32.PACK_AB R8, R10, R8 ;  /* 0x000000080a08723e */ /* 0x000fe400000010ff */
[----:B------:R-:W-:Y:S02]  /*2550*/  FSEL R16, R7, R16, P1 ;  /* 0x0000001007107208 */ /* 0x000fe40000800000 */
[----:B------:R-:W-:Y:S02]  /*2560*/  F2FP.BF16.F32.PACK_AB R9, R9, R12 ;  /* 0x0000000c0909723e */ /* 0x000fe400000010ff */
[----:B------:R-:W-:-:S02]  /*2570*/  FSETP.NEU.FTZ.AND P1, PT, R16, RZ, PT ;  /* 0x000000ff1000720b */ /* 0x000fc40003f3d000 */
[----:B------:R-:W-:Y:S02]  /*2580*/  FSETP.GEU.FTZ.AND P2, PT, R16, RZ, PT ;  /* 0x000000ff1000720b */ /* 0x000fe40003f5e000 */
[----:B------:R-:W-:Y:S02]  /*2590*/  F2FP.BF16.F32.PACK_AB R6, R11, R6 ;  /* 0x000000060b06723e */ /* 0x000fe400000010ff */
[----:B------:R-:W-:Y:S01]  /*25a0*/  PLOP3.LUT P1, PT, P1, P2, P0, 0x9f, 0x0 ;  /* 0x000000000000781c */ /* 0x000fe20000f25307 */
[----:B0-----:R-:W-:-:S12]  /*25b0*/  IMAD.WIDE.U32 R18, R2, 0x2, R18 ;  /* 0x0000000202127825 */ /* 0x001fd800078e0012 */
[----:B------:R-:W-:Y:S01]  /*25c0*/  @!P1 FADD.FTZ R16, R5, R16 ;  /* 0x0000001005109221 */ /* 0x000fe20000010000 */
[----:B------:R-:W-:-:S04]  /*25d0*/  IMAD.WIDE R18, R3, 0x8, R18 ;  /* 0x0000000803127825 */ /* 0x000fc800078e0212 */
[----:B------:R-:W-:Y:S01]  /*25e0*/  F2FP.BF16.F32.PACK_AB R7, R16, R14 ;  /* 0x0000000e1007723e */ /* 0x000fe200000010ff */
[----:B------:R-:W-:Y:S04]  /*25f0*/  STG.E.64 desc[UR4][R18.64], R8 ;  /* 0x0000000812007986 */ /* 0x000fe8000c101b04 */
[----:B------:R-:W-:Y:S01]  /*2600*/  STG.E.64 desc[UR4][R18.64+0x400], R6 ;  /* 0x0004000612007986 */ /* 0x000fe2000c101b04 */
[----:B------:R-:W-:Y:S05]  /*2610*/  EXIT ;  /* 0x000000000000794d */ /* 0x000fea0003800000 */
.L_x_30732:
        /* <DEDUP_REMOVED lines=13> */
[----:B------:R-:W3:Y:S01]  /*26f0*/  @!P5 LDC.64 R16, c[0x0][0x220] ;  /* 0x00008800ff10db82 */ /* 0x000ee20000000a00 */
[----:B------:R-:W-:-:S05]  /*2700*/  @!P5 VIADD R27, R27, 0x80 ;  /* 0x000000801b1bd836 */ /* 0x000fca0000000000 */
        /* <DEDUP_REMOVED lines=12> */
[----:B------:R-:W1:Y:S01]  /*27d0*/  @!P2 LDC.64 R10, c[0x0][0x220] ;  /* 0x00008800ff0aab82 */ /* 0x000e620000000a00 */
[----:B------:R-:W-:-:S05]  /*27e0*/  @!P2 VIADD R27, R27, 0x80 ;  /* 0x000000801b1ba836 */ /* 0x000fca0000000000 */
        /* <DEDUP_REMOVED lines=59> */
.L_x_30812:
[----:B------:R-:W-:Y:S01]  /*2ba0*/  FSETP.GEU.FTZ.AND P0, PT, R8, -R10, PT ;  /* 0x8000000a0800720b */ /* 0x000fe20003f1e000 */
[----:B------:R-:W-:-:S12]  /*2bb0*/  FADD.FTZ R0, R0, -1 ;  /* 0xbf80000000007421 */ /* 0x000fd80000010000 */
[----:B------:R-:W-:-:S07]  /*2bc0*/  @!P0 FADD.FTZ R0, R0, -1 ;  /* 0xbf80000000008421 */ /* 0x000fce0000010000 */
.L_x_30811:
[----:B------:R-:W-:Y:S05]  /*2bd0*/  BSYNC B2 ;  /* 0x0000000000027941 */ /* 0x000fea0003800000 */
.L_x_30810:
[----:B------:R-:W-:Y:S01]  /*2be0*/  FFMA.FTZ R9, -R10, R0, R9 ;  /* 0x000000000a097223 */ /* 0x000fe20000010109 */
[----:B------:R-:W-:Y:S06]  /*2bf0*/  BRA `(.L_x_30808) ;  /* 0x00000000007c7947 */ /* 0x000fec0003800000 */
.L_x_30809:
        /* <DEDUP_REMOVED lines=15> */
.L_x_30815:
        /* <DEDUP_REMOVED lines=13> */
.L_x_30814:
[----:B------:R-:W-:Y:S05]  /*2dc0*/  BSYNC B2 ;  /* 0x0000000000027941 */ /* 0x000fea0003800000 */
.L_x_30813:
[----:B------:R-:W-:-:S04]  /*2dd0*/  FMUL.FTZ R9, R0, 1.1920928955078125e-07 ;  /* 0x3400000000097820 */ /* 0x000fc80000410000 */
[----:B------:R-:W-:-:S07]  /*2de0*/  FMUL.FTZ R9, R8, R9 ;  /* 0x0000000908097220 */ /* 0x000fce0000410000 */
.L_x_30808:
[----:B------:R-:W-:Y:S05]  /*2df0*/  BSYNC B0 ;  /* 0x0000000000007941 */ /* 0x000fea0003800000 */
.L_x_30807:
        /* <DEDUP_REMOVED lines=9> */
.L_x_30806:
[----:B------:R-:W-:Y:S05]  /*2e90*/  BSYNC B1 ;  /* 0x0000000000017941 */ /* 0x000fea0003800000 */
.L_x_30805:
        /* <DEDUP_REMOVED lines=33> */
.L_x_30823:
[----:B------:R-:W-:Y:S01]  /*30b0*/  FSETP.GEU.FTZ.AND P0, PT, R8, -R10, PT ;  /* 0x8000000a0800720b */ /* 0x000fe20003f1e000 */
[----:B------:R-:W-:-:S12]  /*30c0*/  FADD.FTZ R0, R0, -1 ;  /* 0xbf80000000007421 */ /* 0x000fd80000010000 */
[----:B------:R-:W-:-:S07]  /*30d0*/  @!P0 FADD.FTZ R0, R0, -1 ;  /* 0xbf80000000008421 */ /* 0x000fce0000010000 */
.L_x_30822:
[----:B------:R-:W-:Y:S05]  /*30e0*/  BSYNC B2 ;  /* 0x0000000000027941 */ /* 0x000fea0003800000 */
.L_x_30821:
[----:B------:R-:W-:Y:S01]  /*30f0*/  FFMA.FTZ R11, -R10, R0, R11 ;  /* 0x000000000a0b7223 */ /* 0x000fe2000001010b */
[----:B------:R-:W-:Y:S06]  /*3100*/  BRA `(.L_x_30819) ;  /* 0x00000000007c7947 */ /* 0x000fec0003800000 */
.L_x_30820:
        /* <DEDUP_REMOVED lines=15> */
.L_x_30826:
        /* <DEDUP_REMOVED lines=13> */
.L_x_30825:
[----:B------:R-:W-:Y:S05]  /*32d0*/  BSYNC B2 ;  /* 0x0000000000027941 */ /* 0x000fea0003800000 */
.L_x_30824:
[----:B------:R-:W-:-:S04]  /*32e0*/  FMUL.FTZ R11, R11, 1.1920928955078125e-07 ;  /* 0x340000000b0b7820 */ /* 0x000fc80000410000 */
[----:B------:R-:W-:-:S07]  /*32f0*/  FMUL.FTZ R11, R8, R11 ;  /* 0x0000000b080b7220 */ /* 0x000fce0000410000 */
.L_x_30819:
[----:B------:R-:W-:Y:S05]  /*3300*/  BSYNC B0 ;  /* 0x0000000000007941 */ /* 0x000fea0003800000 */
.L_x_30818:
        /* <DEDUP_REMOVED lines=9> */
.L_x_30817:
[----:B------:R-:W-:Y:S05]  /*33a0*/  BSYNC B1 ;  /* 0x0000000000017941 */ /* 0x000fea0003800000 */
.L_x_30816:
        /* <DEDUP_REMOVED lines=33> */
.L_x_30834:
[----:B------:R-:W-:Y:S01]  /*35c0*/  FSETP.GEU.FTZ.AND P0, PT, R10, -R12, PT ;  /* 0x8000000c0a00720b */ /* 0x000fe20003f1e000 */
[----:B------:R-:W-:-:S12]  /*35d0*/  FADD.FTZ R0, R0, -1 ;  /* 0xbf80000000007421 */ /* 0x000fd80000010000 */
[----:B------:R-:W-:-:S07]  /*35e0*/  @!P0 FADD.FTZ R0, R0, -1 ;  /* 0xbf80000000008421 */ /* 0x000fce0000010000 */
.L_x_30833:
[----:B------:R-:W-:Y:S05]  /*35f0*/  BSYNC B2 ;  /* 0x0000000000027941 */ /* 0x000fea0003800000 */
.L_x_30832:
[----:B------:R-:W-:Y:S01]  /*3600*/  FFMA.FTZ R11, -R12, R0, R11 ;  /* 0x000000000c0b7223 */ /* 0x000fe2000001010b */
[----:B------:R-:W-:Y:S06]  /*3610*/  BRA `(.L_x_30830) ;  /* 0x00000000007c7947 */ /* 0x000fec0003800000 */
.L_x_30831:
        /* <DEDUP_REMOVED lines=15> */
.L_x_30837:
        /* <DEDUP_REMOVED lines=13> */
.L_x_30836:
[----:B------:R-:W-:Y:S05]  /*37e0*/  BSYNC B2 ;  /* 0x0000000000027941 */ /* 0x000fea0003800000 */
.L_x_30835:
[----:B0-----:R-:W-:-:S04]  /*37f0*/  FMUL.FTZ R11, R12, 1.1920928955078125e-07 ;  /* 0x340000000c0b7820 */ /* 0x001fc80000410000 */
[----:B------:R-:W-:-:S07]  /*3800*/  FMUL.FTZ R11, R10, R11 ;  /* 0x0000000b0a0b7220 */ /* 0x000fce0000410000 */
.L_x_30830:
[----:B------:R-:W-:Y:S05]  /*3810*/  BSYNC B0 ;  /* 0x0000000000007941 */ /* 0x000fea0003800000 */
.L_x_30829:
        /* <DEDUP_REMOVED lines=9> */
.L_x_30828:
[----:B------:R-:W-:Y:S05]  /*38b0*/  BSYNC B1 ;  /* 0x0000000000017941 */ /* 0x000fea0003800000 */
.L_x_30827:
        /* <DEDUP_REMOVED lines=33> */
.L_x_30845:
[----:B------:R-:W-:Y:S01]  /*3ad0*/  FSETP.GEU.FTZ.AND P0, PT, R10, -R12, PT ;  /* 0x8000000c0a00720b */ /* 0x000fe20003f1e000 */
[----:B------:R-:W-:-:S12]  /*3ae0*/  FADD.FTZ R0, R0, -1 ;  /* 0xbf80000000007421 */ /* 0x000fd80000010000 */
[----:B------:R-:W-:-:S07]  /*3af0*/  @!P0 FADD.FTZ R0, R0, -1 ;  /* 0xbf80000000008421 */ /* 0x000fce0000010000 */
.L_x_30844:
[----:B------:R-:W-:Y:S05]  /*3b00*/  BSYNC B2 ;  /* 0x0000000000027941 */ /* 0x000fea0003800000 */
.L_x_30843:
[----:B------:R-:W-:Y:S01]  /*3b10*/  FFMA.FTZ R13, -R12, R0, R13 ;  /* 0x000000000c0d7223 */ /* 0x000fe2000001010d */
[----:B------:R-:W-:Y:S06]  /*3b20*/  BRA `(.L_x_30841) ;  /* 0x00000000007c7947 */ /* 0x000fec0003800000 */
.L_x_30842:
        /* <DEDUP_REMOVED lines=15> */
.L_x_30848:
        /* <DEDUP_REMOVED lines=13> */
.L_x_30847:
[----:B------:R-:W-:Y:S05]  /*3cf0*/  BSYNC B2 ;  /* 0x0000000000027941 */ /* 0x000fea0003800000 */
.L_x_30846:
[----:B------:R-:W-:-:S04]  /*3d00*/  FMUL.FTZ R13, R13, 1.1920928955078125e-07 ;  /* 0x340000000d0d7820 */ /* 0x000fc80000410000 */
[----:B------:R-:W-:-:S07]  /*3d10*/  FMUL.FTZ R13, R10, R13 ;  /* 0x0000000d0a0d7220 */ /* 0x000fce0000410000 */
.L_x_30841:
[----:B------:R-:W-:Y:S05]  /*3d20*/  BSYNC B0 ;  /* 0x0000000000007941 */ /* 0x000fea0003800000 */
.L_x_30840:
        /* <DEDUP_REMOVED lines=9> */
.L_x_30839:
[----:B------:R-:W-:Y:S05]  /*3dc0*/  BSYNC B1 ;  /* 0x0000000000017941 */ /* 0x000fea0003800000 */
.L_x_30838:
        /* <DEDUP_REMOVED lines=33> */
.L_x_30856:
[----:B------:R-:W-:Y:S01]  /*3fe0*/  FSETP.GEU.FTZ.AND P0, PT, R13, -R14, PT ;  /* 0x8000000e0d00720b */ /* 0x000fe20003f1e000 */
[----:B------:R-:W-:-:S12]  /*3ff0*/  FADD.FTZ R11, R11, -1 ;  /* 0xbf8000000b0b7421 */ /* 0x000fd80000010000 */
[----:B------:R-:W-:-:S07]  /*4000*/  @!P0 FADD.FTZ R11, R11, -1 ;  /* 0xbf8000000b0b8421 */ /* 0x000fce0000010000 */
.L_x_30855:
[----:B------:R-:W-:Y:S05]  /*4010*/  BSYNC B2 ;  /* 0x0000000000027941 */ /* 0x000fea0003800000 */
.L_x_30854:
[----:B------:R-:W-:Y:S01]  /*4020*/  FFMA.FTZ R0, -R14, R11, R0 ;  /* 0x0000000b0e007223 */ /* 0x000fe20000010100 */
[----:B------:R-:W-:Y:S06]  /*4030*/  BRA `(.L_x_30852) ;  /* 0x00000000007c7947 */ /* 0x000fec0003800000 */
.L_x_30853:
        /* <DEDUP_REMOVED lines=15> */
.L_x_30859:
        /* <DEDUP_REMOVED lines=13> */
.L_x_30858:
[----:B------:R-:W-:Y:S05]  /*4200*/  BSYNC B2 ;  /* 0x0000000000027941 */ /* 0x000fea0003800000 */
.L_x_30857:
[----:B------:R-:W-:-:S04]  /*4210*/  FMUL.FTZ R14, R14, 1.1920928955078125e-07 ;  /* 0x340000000e0e7820 */ /* 0x000fc80000410000 */
[----:B------:R-:W-:-:S07]  /*4220*/  FMUL.FTZ R0, R11, R14 ;  /* 0x0000000e0b007220 */ /* 0x000fce0000410000 */
.L_x_30852:
[----:B------:R-:W-:Y:S05]  /*4230*/  BSYNC B0 ;  /* 0x0000000000007941 */ /* 0x000fea0003800000 */
.L_x_30851:
        /* <DEDUP_REMOVED lines=9> */
.L_x_30850:
[----:B------:R-:W-:Y:S05]  /*42d0*/  BSYNC B1 ;  /* 0x0000000000017941 */ /* 0x000fea0003800000 */
.L_x_30849:
        /* <DEDUP_REMOVED lines=33> */
.L_x_30867:
[----:B------:R-:W-:Y:S01]  /*44f0*/  FSETP.GEU.FTZ.AND P0, PT, R15, -R17, PT ;  /* 0x800000110f00720b */ /* 0x000fe20003f1e000 */
[----:B------:R-:W-:-:S12]  /*4500*/  FADD.FTZ R13, R13, -1 ;  /* 0xbf8000000d0d7421 */ /* 0x000fd80000010000 */
[----:B------:R-:W-:-:S07]  /*4510*/  @!P0 FADD.FTZ R13, R13, -1 ;  /* 0xbf8000000d0d8421 */ /* 0x000fce0000010000 */
.L_x_30866:
[----:B------:R-:W-:Y:S05]  /*4520*/  BSYNC B2 ;  /* 0x0000000000027941 */ /* 0x000fea0003800000 */
.L_x_30865:
[----:B------:R-:W-:Y:S01]  /*4530*/  FFMA.FTZ R0, -R17, R13, R0 ;  /* 0x0000000d11007223 */ /* 0x000fe20000010100 */
[----:B------:R-:W-:Y:S06]  /*4540*/  BRA `(.L_x_30863) ;  /* 0x00000000007c7947 */ /* 0x000fec0003800000 */
.L_x_30864:
        /* <DEDUP_REMOVED lines=15> */
.L_x_30870:
        /* <DEDUP_REMOVED lines=13> */
.L_x_30869:
[----:B------:R-:W-:Y:S05]  /*4710*/  BSYNC B2 ;  /* 0x0000000000027941 */ /* 0x000fea0003800000 */
.L_x_30868:
[----:B------:R-:W-:-:S04]  /*4720*/  FMUL.FTZ R0, R15, 1.1920928955078125e-07 ;  /* 0x340000000f007820 */ /* 0x000fc80000410000 */
[----:B------:R-:W-:-:S07]  /*4730*/  FMUL.FTZ R0, R13, R0 ;  /* 0x000000000d007220 */ /* 0x000fce0000410000 */
.L_x_30863:
[----:B------:R-:W-:Y:S05]  /*4740*/  BSYNC B0 ;  /* 0x0000000000007941 */ /* 0x000fea0003800000 */
.L_x_30862:
        /* <DEDUP_REMOVED lines=9> */
.L_x_30861:
[----:B------:R-:W-:Y:S05]  /*47e0*/  BSYNC B1 ;  /* 0x0000000000017941 */ /* 0x000fea0003800000 */
.L_x_30860:
        /* <DEDUP_REMOVED lines=33> */
.L_x_30878:
[----:B------:R-:W-:Y:S01]  /*4a00*/  FSETP.GEU.FTZ.AND P0, PT, R14, -R17, PT ;  /* 0x800000110e00720b */ /* 0x000fe20003f1e000 */
[----:B------:R-:W-:-:S12]  /*4a10*/  FADD.FTZ R0, R0, -1 ;  /* 0xbf80000000007421 */ /* 0x000fd80000010000 */
[----:B------:R-:W-:-:S07]  /*4a20*/  @!P0 FADD.FTZ R0, R0, -1 ;  /* 0xbf80000000008421 */ /* 0x000fce0000010000 */
.L_x_30877:
[----:B------:R-:W-:Y:S05]  /*4a30*/  BSYNC B2 ;  /* 0x0000000000027941 */ /* 0x000fea0003800000 */
.L_x_30876:
[----:B------:R-:W-:Y:S01]  /*4a40*/  FFMA.FTZ R15, -R17, R0, R15 ;  /* 0x00000000110f7223 */ /* 0x000fe2000001010f */
[----:B------:R-:W-:Y:S06]  /*4a50*/  BRA `(.L_x_30874) ;  /* 0x00000000007c7947 */ /* 0x000fec0003800000 */
.L_x_30875:
        /* <DEDUP_REMOVED lines=15> */
.L_x_30881:
        /* <DEDUP_REMOVED lines=13> */
.L_x_30880:
[----:B------:R-:W-:Y:S05]  /*4c20*/  BSYNC B2 ;  /* 0x0000000000027941 */ /* 0x000fea0003800000 */
.L_x_30879:
[----:B------:R-:W-:-:S04]  /*4c30*/  FMUL.FTZ R17, R17, 1.1920928955078125e-07 ;  /* 0x3400000011117820 */ /* 0x000fc80000410000 */
[----:B-1----:R-:W-:-:S07]  /*4c40*/  FMUL.FTZ R15, R14, R17 ;  /* 0x000000110e0f7220 */ /* 0x002fce0000410000 */
.L_x_30874:
[----:B------:R-:W-:Y:S05]  /*4c50*/  BSYNC B0 ;  /* 0x0000000000007941 */ /* 0x000fea0003800000 */
.L_x_30873:
        /* <DEDUP_REMOVED lines=9> */
.L_x_30872:
[----:B------:R-:W-:Y:S05]  /*4cf0*/  BSYNC B1 ;  /* 0x0000000000017941 */ /* 0x000fea0003800000 */
.L_x_30871:
        /* <DEDUP_REMOVED lines=33> */
.L_x_30889:
[----:B------:R-:W-:Y:S01]  /*4f10*/  FSETP.GEU.FTZ.AND P0, PT, R14, -R17, PT ;  /* 0x800000110e00720b */ /* 0x000fe20003f1e000 */
[----:B------:R-:W-:-:S12]  /*4f20*/  FADD.FTZ R0, R0, -1 ;  /* 0xbf80000000007421 */ /* 0x000fd80000010000 */
[----:B------:R-:W-:-:S07]  /*4f30*/  @!P0 FADD.FTZ R0, R0, -1 ;  /* 0xbf80000000008421 */ /* 0x000fce0000010000 */
.L_x_30888:
[----:B------:R-:W-:Y:S05]  /*4f40*/  BSYNC B2 ;  /* 0x0000000000027941 */ /* 0x000fea0003800000 */
.L_x_30887:
[----:B------:R-:W-:Y:S01]  /*4f50*/  FFMA.FTZ R15, -R17, R0, R15 ;  /* 0x00000000110f7223 */ /* 0x000fe2000001010f */
[----:B------:R-:W-:Y:S06]  /*4f60*/  BRA `(.L_x_30885) ;  /* 0x00000000007c7947 */ /* 0x000fec0003800000 */
.L_x_30886:
        /* <DEDUP_REMOVED lines=15> */
.L_x_30892:
        /* <DEDUP_REMOVED lines=13> */
.L_x_30891:
[----:B------:R-:W-:Y:S05]  /*5130*/  BSYNC B2 ;  /* 0x0000000000027941 */ /* 0x000fea0003800000 */
.L_x_30890:
[----:B------:R-:W-:-:S04]  /*5140*/  FMUL.FTZ R17, R17, 1.1920928955078125e-07 ;  /* 0x3400000011117820 */ /* 0x000fc80000410000 */
[----:B-1----:R-:W-:-:S07]  /*5150*/  FMUL.FTZ R15, R14, R17 ;  /* 0x000000110e0f7220 */ /* 0x002fce0000410000 */
.L_x_30885:
[----:B------:R-:W-:Y:S05]  /*5160*/  BSYNC B0 ;  /* 0x0000000000007941 */ /* 0x000fea0003800000 */
.L_x_30884:
        /* <DEDUP_REMOVED lines=9> */
.L_x_30883:
[----:B------:R-:W-:Y:S05]  /*5200*/  BSYNC B1 ;  /* 0x0000000000017941 */ /* 0x000fea0003800000 */
.L_x_30882:
        /* <DEDUP_REMOVED lines=16> */
.L_x_30895:
[----:B------:R-:W-:-:S13]  /*5310*/  ISETP.GE.AND P0, PT, R4, R3, PT ;  /* 0x000000030400720c */ /* 0x000fda0003f06270 */
[----:B------:R-:W-:Y:S05]  /*5320*/  @P0 BRA `(.L_x_30897) ;  /* 0x0000000000300947 */ /* 0x000fea0003800000 */
[----:B--2---:R-:W2:Y:S01]  /*5330*/  LDC.64 R6, c[0x0][0x218] ;  /* 0x00008600ff067b82 */ /* 0x004ea20000000a00 */
[----:B------:R-:W-:Y:S01]  /*5340*/  IADD3 R5, R2, R4, RZ ;  /* 0x0000000402057210 */ /* 0x000fe20007ffe0ff */
[----:B------:R-:W-:-:S04]  /*5350*/  VIADD R4, R4, 0x80 ;  /* 0x0000008004047836 */ /* 0x000fc80000000000 */
[----:B--2---:R-:W-:-:S05]  /*5360*/  IMAD.WIDE.U32 R6, R5, 0x2, R6 ;  /* 0x0000000205067825 */ /* 0x004fca00078e0006 */
[----:B------:R2:W-:Y:S02]  /*5370*/  STG.E.U16 desc[UR4][R6.64], R9 ;  /* 0x0000000906007986 */ /* 0x0005e4000c101504 */
.L_x_30896:
[----:B------:R-:W-:-:S13]  /*5380*/  ISETP.GE.AND P0, PT, R4, R3, PT ;  /* 0x000000030400720c */ /* 0x000fda0003f06270 */
[----:B------:R-:W-:Y:S05]  /*5390*/  @P0 BRA `(.L_x_30898) ;  /* 0x0000000000300947 */ /* 0x000fea0003800000 */
[----:B-12---:R-:W1:Y:S01]  /*53a0*/  LDC.64 R6, c[0x0][0x218] ;  /* 0x00008600ff067b82 */ /* 0x006e620000000a00 */
[----:B------:R-:W-:Y:S02]  /*53b0*/  IMAD.IADD R5, R2, 0x1, R4 ;  /* 0x0000000102057824 */ /* 0x000fe400078e0204 */
[----:B------:R-:W-:Y:S02]  /*53c0*/  VIADD R4, R4, 0x80 ;  /* 0x0000008004047836 */ /* 0x000fe40000000000 */
[----:B-1----:R-:W-:-:S05]  /*53d0*/  IMAD.WIDE.U32 R6, R5, 0x2, R6 ;  /* 0x0000000205067825 */ /* 0x002fca00078e0006 */
[----:B------:R3:W-:Y:S02]  /*53e0*/  STG.E.U16 desc[UR4][R6.64], R10 ;  /* 0x0000000a06007986 */ /* 0x0007e4000c101504 */
.L_x_30897:
[----:B------:R-:W-:-:S13]  /*53f0*/  ISETP.GE.AND P0, PT, R4, R3, PT ;  /* 0x000000030400720c */ /* 0x000fda0003f06270 */
[----:B------:R-:W-:Y:S05]  /*5400*/  @P0 BRA `(.L_x_30899) ;  /* 0x0000000000340947 */ /* 0x000fea0003800000 */
[----:B--23--:R-:W2:Y:S01]  /*5410*/  LDC.64 R6, c[0x0][0x218] ;  /* 0x00008600ff067b82 */ /* 0x00cea20000000a00 */
[----:B------:R-:W-:Y:S02]  /*5420*/  IMAD.IADD R5, R2, 0x1, R4 ;  /* 0x0000000102057824 */ /* 0x000fe400078e0204 */
[----:B------:R-:W-:Y:S02]  /*5430*/  VIADD R4, R4, 0x80 ;  /* 0x0000008004047836 */ /* 0x000fe40000000000 */
[----:B--2---:R-:W-:-:S05]  /*5440*/  IMAD.WIDE.U32 R6, R5, 0x2, R6 ;  /* 0x0000000205067825 */ /* 0x004fca00078e0006 */
[----:B------:R3:W-:Y:S02]  /*5450*/  STG.E.U16 desc[UR4][R6.64], R11 ;  /* 0x0000000b06007986 */ /* 0x0007e4000c101504 */
.L_x_30898:
        /* <DEDUP_REMOVED lines=8> */
.L_x_30899:
[----:B------:R-:W-:Y:S05]  /*54e0*/  BSYNC B1 ;  /* 0x0000000000017941 */ /* 0x000fea0003800000 */
.L_x_30894:
[----:B------:R-:W-:-:S13]  /*54f0*/  ISETP.GE.AND P0, PT, R4, R3, PT ;  /* 0x000000030400720c */ /* 0x000fda0003f06270 */
[----:B--234-:R-:W2:Y:S01]  /*5500*/  @!P0 LDC.64 R6, c[0x0][0x218] ;  /* 0x00008600ff068b82 */ /* 0x01cea20000000a00 */
[----:B------:R-:W-:Y:S02]  /*5510*/  @!P0 IMAD.IADD R5, R2, 0x1, R4 ;  /* 0x0000000102058824 */ /* 0x000fe400078e0204 */
[----:B------:R-:W-:Y:S02]  /*5520*/  @!P0 VIADD R4, R4, 0x80 ;  /* 0x0000008004048836 */ /* 0x000fe40000000000 */
[----:B--2---:R-:W-:-:S05]  /*5530*/  @!P0 IMAD.WIDE.U32 R6, R5, 0x2, R6 ;  /* 0x0000000205068825 */ /* 0x004fca00078e0006 */
[----:B------:R4:W-:Y:S02]  /*5540*/  @!P0 STG.E.U16 desc[UR4][R6.64], R13 ;  /* 0x0000000d06008986 */ /* 0x0009e4000c101504 */
.L_x_30900:
[----:B------:R-:W-:Y:S05]  /*5550*/  BSYNC B0 ;  /* 0x0000000000007941 */ /* 0x000fea0003800000 */
.L_x_30893:
        /* <DEDUP_REMOVED lines=8> */
.L_x_30901:
        /* <DEDUP_REMOVED lines=10> */
.L_x_57498:


//--------------------- .text._ZN2at6native29vectorized_elementwise_kernelILi8ENS0_13BUnaryFunctorIN3c108BFloat16ES4_S4_ZZZNS0_21remainder_kernel_cudaERNS_18TensorIteratorBaseEENKUlvE0_clEvENKUlvE2_clEvEUlS4_S4_E_EESt5arrayIPcLm2EEEEviT0_T1_ --------------------------
	.section	.text._ZN2at6native29vectorized_elementwise_kernelILi8ENS0_13BUnaryFunctorIN3c108BFloat16ES4_S4_ZZZNS0_21remainder_kernel_cudaERNS_18TensorIteratorBaseEENKUlvE0_clEvENKUlvE2_clEvEUlS4_S4_E_EESt5arrayIPcLm2EEEEviT0_T1_,"ax",@progbits
	.align	128
        .global         _ZN2at6native29vectorized_elementwise_kernelILi8ENS0_13BUnaryFunctorIN3c108BFloat16ES4_S4_ZZZNS0_21remainder_kernel_cudaERNS_18TensorIteratorBaseEENKUlvE0_clEvENKUlvE2_clEvEUlS4_S4_E_EESt5arrayIPcLm2EEEEviT0_T1_
        .type           _ZN2at6native29vectorized_elementwise_kernelILi8ENS0_13BUnaryFunctorIN3c108BFloat16ES4_S4_ZZZNS0_21remainder_kernel_cudaERNS_18TensorIteratorBaseEENKUlvE0_clEvENKUlvE2_clEvEUlS4_S4_E_EESt5arrayIPcLm2EEEEviT0_T1_,@function
        .size           _ZN2at6native29vectorized_elementwise_kernelILi8ENS0_13BUnaryFunctorIN3c108BFloat16ES4_S4_ZZZNS0_21remainder_kernel_cudaERNS_18TensorIteratorBaseEENKUlvE0_clEvENKUlvE2_clEvEUlS4_S4_E_EESt5arrayIPcLm2EEEEviT0_T1_,(.L_x_57499 - _ZN2at6native29vectorized_elementwise_kernelILi8ENS0_13BUnaryFunctorIN3c108BFloat16ES4_S4_ZZZNS0_21remainder_kernel_cudaERNS_18TensorIteratorBaseEENKUlvE0_clEvENKUlvE2_clEvEUlS4_S4_E_EESt5arrayIPcLm2EEEEviT0_T1_)
        .other          _ZN2at6native29vectorized_elementwise_kernelILi8ENS0_13BUnaryFunctorIN3c108BFloat16ES4_S4_ZZZNS0_21remainder_kernel_cudaERNS_18TensorIteratorBaseEENKUlvE0_clEvENKUlvE2_clEvEUlS4_S4_E_EESt5arrayIPcLm2EEEEviT0_T1_,@"STO_CUDA_ENTRY STV_DEFAULT"
_ZN2at6native29vectorized_elementwise_kernelILi8ENS0_13BUnaryFunctorIN3c108BFloat16ES4_S4_ZZZNS0_21remainder_kernel_cudaERNS_18TensorIteratorBaseEENKUlvE0_clEvENKUlvE2_clEvEUlS4_S4_E_EESt5arrayIPcLm2EEEEviT0_T1_:
.text._ZN2at6native29vectorized_elementwise_kernelILi8ENS0_13BUnaryFunctorIN3c108BFloat16ES4_S4_ZZZNS0_21remainder_kernel_cudaERNS_18TensorIteratorBaseEENKUlvE0_clEvENKUlvE2_clEvEUlS4_S4_E_EESt5arrayIPcLm2EEEEviT0_T1_:
        /* <DEDUP_REMOVED lines=44> */
.L_x_30908:
[----:B------:R-:W-:Y:S01]  /*02c0*/  FSETP.GEU.FTZ.AND P0, PT, R14, -R9, PT ;  /* 0x800000090e00720b */ /* 0x000fe20003f1e000 */
[----:B------:R-:W-:-:S12]  /*02d0*/  FADD.FTZ R11, R11, -1 ;  /* 0xbf8000000b0b7421 */ /* 0x000fd80000010000 */
[----:B------:R-:W-:-:S07]  /*02e0*/  @!P0 FADD.FTZ R11, R11, -1 ;  /* 0xbf8000000b0b8421 */ /* 0x000fce0000010000 */
.L_x_30907:
[----:B------:R-:W-:Y:S05]  /*02f0*/  BSYNC B1 ;  /* 0x0000000000017941 */ /* 0x000fea0003800000 */
.L_x_30906:
[----:B------:R-:W-:Y:S01]  /*0300*/  FFMA.FTZ R0, -R9, R11, R0 ;  /* 0x0000000b09007223 */ /* 0x000fe20000010100 */
[----:B------:R-:W-:Y:S06]  /*0310*/  BRA `(.L_x_30904) ;  /* 0x00000000007c7947 */ /* 0x000fec0003800000 */
.L_x_30905:
        /* <DEDUP_REMOVED lines=15> */
.L_x_30911:
        /* <DEDUP_REMOVED lines=13> */
.L_x_30910:
[----:B------:R-:W-:Y:S05]  /*04e0*/  BSYNC B1 ;  /* 0x0000000000017941 */ /* 0x000fea0003800000 */
.L_x_30909:
[----:B------:R-:W-:-:S04]  /*04f0*/  FMUL.FTZ R12, R12, 1.1920928955078125e-07 ;  /* 0x340000000c0c7820 */ /* 0x000fc80000410000 */
[----:B------:R-:W-:-:S07]  /*0500*/  FMUL.FTZ R0, R17, R12 ;  /* 0x0000000c11007220 */ /* 0x000fce0000410000 */
.L_x_30904:
[----:B------:R-:W-:Y:S05]  /*0510*/  BSYNC B0 ;  /* 0x0000000000007941 */ /* 0x000fea0003800000 */
.L_x_30903:
[C---:B------:R-:W-:Y:S01]  /*0520*/  FSETP.GTU.FTZ.AND P0, PT, |R0|.reuse, +INF , PT ;  /* 0x7f8000000000780b */ /* 0x040fe20003f1c200 */
[----:B------:R-:W-:Y:S01]  /*0530*/  BSSY B0, `(.L_x_30912) ;  /* 0x0000048000007945 */ /* 0x000fe20003800000 */
[----:B0-----:R-:W-:Y:S01]  /*0540*/  LOP3.LUT R11, R0, 0x80000000, R10, 0xb8, !PT ;  /* 0x80000000000b7812 */ /* 0x001fe200078eb80a */
[----:B------:R-:W-:-:S03]  /*0550*/  IMAD.U32 R10, R4, 0x10000, RZ ;  /* 0x00010000040a7824 */ /* 0x000fc600078e00ff */
[----:B------:R-:W-:Y:S01]  /*0560*/  FSEL R11, R0, R11, P0 ;  /* 0x0000000b000b7208 */ /* 0x000fe20000000000 */
[----:B------:R-:W-:Y:S01]  /*0570*/  FADD.FTZ R0, |R10|, -RZ ;  /* 0x800000ff0a007221 */ /* 0x000fe20000010200 */
[----:B------:R-:W-:Y:S02]  /*0580*/  FSETP.GEU.FTZ.AND P0, PT, R3, RZ, PT ;  /* 0x000000ff0300720b */ /* 0x000fe40003f1e000 */
        /* <DEDUP_REMOVED lines=29> */
.L_x_30917:
[----:B------:R-:W-:Y:S01]  /*0760*/  FSETP.GEU.FTZ.AND P1, PT, R12, -R9, PT ;  /* 0x800000090c00720b */ /* 0x000fe20003f3e000 */
[----:B------:R-:W-:-:S12]  /*0770*/  FADD.FTZ R11, R11, -1 ;  /* 0xbf8000000b0b7421 */ /* 0x000fd80000010000 */
[----:B------:R-:W-:-:S07]  /*0780*/  @!P1 FADD.FTZ R11, R11, -1 ;  /* 0xbf8000000b0b9421 */ /* 0x000fce0000010000 */
.L_x_30916:
[----:B------:R-:W-:Y:S05]  /*0790*/  BSYNC B1 ;  /* 0x0000000000017941 */ /* 0x000fea0003800000 */
.L_x_30915:
[----:B------:R-:W-:Y:S01]  /*07a0*/  FFMA.FTZ R0, -R9, R11, R0 ;  /* 0x0000000b09007223 */ /* 0x000fe20000010100 */
[----:B------:R-:W-:Y:S06]  /*07b0*/  BRA `(.L_x_30913) ;  /* 0x00000000007c7947 */ /* 0x000fec0003800000 */
.L_x_30914:
        /* <DEDUP_REMOVED lines=15> */
.L_x_30920:
        /* <DEDUP_REMOVED lines=13> */
.L_x_30919:
[----:B------:R-:W-:Y:S05]  /*0980*/  BSYNC B1 ;  /* 0x0000000000017941 */ /* 0x000fea0003800000 */
.L_x_30918:
[----:B------:R-:W-:-:S04]  /*0990*/  FMUL.FTZ R11, R11, 1.1920928955078125e-07 ;  /* 0x340000000b0b7820 */ /* 0x000fc80000410000 */
[----:B------:R-:W-:-:S07]  /*09a0*/  FMUL.FTZ R0, R16, R11 ;  /* 0x0000000b10007220 */ /* 0x000fce0000410000 */
.L_x_30913:
[----:B------:R-:W-:Y:S05]  /*09b0*/  BSYNC B0 ;  /* 0x0000000000007941 */ /* 0x000fea0003800000 */
.L_x_30912:
[C---:B------:R-:W-:Y:S01]  /*09c0*/  FSETP.GTU.FTZ.AND P1, PT, |R0|.reuse, +INF , PT ;  /* 0x7f8000000000780b */ /* 0x040fe20003f3c200 */
[----:B------:R-:W-:Y:S01]  /*09d0*/  BSSY B0, `(.L_x_30921) ;  /* 0x0000046000007945 */ /* 0x000fe20003800000 */
[C---:B------:R-:W-:Y:S02]  /*09e0*/  LOP3.LUT R11, R0.reuse, 0x80000000, R10, 0xb8, !PT ;  /* 0x80000000000b7812 */ /* 0x040fe400078eb80a */
        /* <DEDUP_REMOVED lines=31> */
.L_x_30926:
[----:B------:R-:W-:Y:S01]  /*0be0*/  FSETP.GEU.FTZ.AND P1, PT, R14, -R9, PT ;  /* 0x800000090e00720b */ /* 0x000fe20003f3e000 */
[----:B------:R-:W-:-:S12]  /*0bf0*/  FADD.FTZ R11, R11, -1 ;  /* 0xbf8000000b0b7421 */ /* 0x000fd80000010000 */
[----:B------:R-:W-:-:S07]  /*0c00*/  @!P1 FADD.FTZ R11, R11, -1 ;  /* 0xbf8000000b0b9421 */ /* 0x000fce0000010000 */
.L_x_30925:
[----:B------:R-:W-:Y:S05]  /*0c10*/  BSYNC B1 ;  /* 0x0000000000017941 */ /* 0x000fea0003800000 */
.L_x_30924:
[----:B------:R-:W-:Y:S01]  /*0c20*/  FFMA.FTZ R0, -R9, R11, R0 ;  /* 0x0000000b09007223 */ /* 0x000fe20000010100 */
[----:B------:R-:W-:Y:S06]  /*0c30*/  BRA `(.L_x_30922) ;  /* 0x00000000007c7947 */ /* 0x000fec0003800000 */
.L_x_30923:
        /* <DEDUP_REMOVED lines=15> */
.L_x_30929:
        /* <DEDUP_REMOVED lines=13> */
.L_x_30928:
[----:B------:R-:W-:Y:S05]  /*0e00*/  BSYNC B1 ;  /* 0x0000000000017941 */ /* 0x000fea0003800000 */
.L_x_30927:
[----:B------:R-:W-:-:S04]  /*0e10*/  FMUL.FTZ R0, R11, 1.1920928955078125e-07 ;  /* 0x340000000b007820 */ /* 0x000fc80000410000 */
[----:B------:R-:W-:-:S07]  /*0e20*/  FMUL.FTZ R0, R17, R0 ;  /* 0x0000000011007220 */ /* 0x000fce0000410000 */
.L_x_30922:
[----:B------:R-:W-:Y:S05]  /*0e30*/  BSYNC B0 ;  /* 0x0000000000007941 */ /* 0x000fea0003800000 */
.L_x_30921:
[C---:B------:R-:W-:Y:S01]  /*0e40*/  FSETP.GTU.FTZ.AND P1, PT, |R0|.reuse, +INF , PT ;  /* 0x7f8000000000780b */ /* 0x040fe20003f3c200 */
[----:B------:R-:W-:Y:S01]  /*0e50*/  BSSY B0, `(.L_x_30930) ;  /* 0x0000047000007945 */ /* 0x000fe20003800000 */
[C---:B------:R-:W-:Y:S02]  /*0e60*/  LOP3.LUT R11, R0.reuse, 0x80000000, R12, 0xb8, !PT ;  /* 0x80000000000b7812 */ /* 0x040fe400078eb80c */
        /* <DEDUP_REMOVED lines=32> */
.L_x_30935:
[----:B------:R-:W-:Y:S01]  /*1070*/  FSETP.GEU.FTZ.AND P1, PT, R16, -R9, PT ;  /* 0x800000091000720b */ /* 0x000fe20003f3e000 */
[----:B------:R-:W-:-:S12]  /*1080*/  FADD.FTZ R5, R5, -1 ;  /* 0xbf80000005057421 */ /* 0x000fd80000010000 */
[----:B------:R-:W-:-:S07]  /*1090*/  @!P1 FADD.FTZ R5, R5, -1 ;  /* 0xbf80000005059421 */ /* 0x000fce0000010000 */
.L_x_30934:
[----:B------:R-:W-:Y:S05]  /*10a0*/  BSYNC B1 ;  /* 0x0000000000017941 */ /* 0x000fea0003800000 */
.L_x_30933:
[----:B------:R-:W-:Y:S01]  /*10b0*/  FFMA.FTZ R0, -R9, R5, R0 ;  /* 0x0000000509007223 */ /* 0x000fe20000010100 */
[----:B------:R-:W-:Y:S06]  /*10c0*/  BRA `(.L_x_30931) ;  /* 0x00000000007c7947 */ /* 0x000fec0003800000 */
.L_x_30932:
        /* <DEDUP_REMOVED lines=15> */
.L_x_30938:
        /* <DEDUP_REMOVED lines=13> */
.L_x_30937:
[----:B------:R-:W-:Y:S05]  /*1290*/  BSYNC B1 ;  /* 0x0000000000017941 */ /* 0x000fea0003800000 */
.L_x_30936:
[----:B------:R-:W-:-:S04]  /*12a0*/  FMUL.FTZ R0, R5, 1.1920928955078125e-07 ;  /* 0x3400000005007820 */ /* 0x000fc80000410000 */
[----:B------:R-:W-:-:S07]  /*12b0*/  FMUL.FTZ R0, R15, R0 ;  /* 0x000000000f007220 */ /* 0x000fce0000410000 */
.L_x_30931:
[----:B------:R-:W-:Y:S05]  /*12c0*/  BSYNC B0 ;  /* 0x0000000000007941 */ /* 0x000fea0003800000 */
.L_x_30930:
[C---:B------:R-:W-:Y:S01]  /*12d0*/  FSETP.GTU.FTZ.AND P1, PT, |R0|.reuse, +INF , PT ;  /* 0x7f8000000000780b */ /* 0x040fe20003f3c200 */
[----:B------:R-:W-:Y:S01]  /*12e0*/  BSSY B0, `(.L_x_30939) ;  /* 0x0000046000007945 */ /* 0x000fe20003800000 */
[----:B------:R-:W-:Y:S01]  /*12f0*/  LOP3.LUT R5, R0, 0x80000000, R14, 0xb8, !PT ;  /* 0x8000000000057812 */ /* 0x000fe200078eb80e */
[----:B------:R-:W-:-:S03]  /*1300*/  IMAD.U32 R14, R6, 0x10000, RZ ;  /* 0x00010000060e7824 */ /* 0x000fc600078e00ff */
        /* <DEDUP_REMOVED lines=30> */
.L_x_30944:
[----:B------:R-:W-:Y:S01]  /*14f0*/  FSETP.GEU.FTZ.AND P1, PT, R16, -R9, PT ;  /* 0x800000091000720b */ /* 0x000fe20003f3e000 */
[----:B------:R-:W-:-:S12]  /*1500*/  FADD.FTZ R11, R11, -1 ;  /* 0xbf8000000b0b7421 */ /* 0x000fd80000010000 */
[----:B------:R-:W-:-:S07]  /*1510*/  @!P1 FADD.FTZ R11, R11, -1 ;  /* 0xbf8000000b0b9421 */ /* 0x000fce0000010000 */
.L_x_30943:
[----:B------:R-:W-:Y:S05]  /*1520*/  BSYNC B1 ;  /* 0x0000000000017941 */ /* 0x000fea0003800000 */
.L_x_30942:
[----:B------:R-:W-:Y:S01]  /*1530*/  FFMA.FTZ R0, -R9, R11, R0 ;  /* 0x0000000b09007223 */ /* 0x000fe20000010100 */
[----:B------:R-:W-:Y:S06]  /*1540*/  BRA `(.L_x_30940) ;  /* 0x00000000007c7947 */ /* 0x000fec0003800000 */
.L_x_30941:
        /* <DEDUP_REMOVED lines=15> */
.L_x_30947:
        /* <DEDUP_REMOVED lines=13> */
.L_x_30946:
[----:B------:R-:W-:Y:S05]  /*1710*/  BSYNC B1 ;  /* 0x0000000000017941 */ /* 0x000fea0003800000 */
.L_x_30945:
[----:B------:R-:W-:-:S04]  /*1720*/  FMUL.FTZ R0, R13, 1.1920928955078125e-07 ;  /* 0x340000000d007820 */ /* 0x000fc80000410000 */
[----:B------:R-:W-:-:S07]  /*1730*/  FMUL.FTZ R0, R11, R0 ;  /* 0x000000000b007220 */ /* 0x000fce0000410000 */
.L_x_30940:
[----:B------:R-:W-:Y:S05]  /*1740*/  BSYNC B0 ;  /* 0x0000000000007941 */ /* 0x000fea0003800000 */
.L_x_30939:
[C---:B------:R-:W-:Y:S01]  /*1750*/  FSETP.GTU.FTZ.AND P1, PT, |R0|.reuse, +INF , PT ;  /* 0x7f8000000000780b */ /* 0x040fe20003f3c200 */
[----:B------:R-:W-:Y:S01]  /*1760*/  BSSY B0, `(.L_x_30948) ;  /* 0x0000048000007945 */ /* 0x000fe20003800000 */
[--C-:B------:R-:W-:Y:S02]  /*1770*/  LOP3.LUT R11, R0, 0x80000000, R14.reuse, 0xb8, !PT ;  /* 0x80000000000b7812 */ /* 0x100fe400078eb80e */
[----:B------:R-:W-:Y:S02]  /*1780*/  PRMT R14, R6, 0x7632, R14 ;  /* 0x00007632060e7816 */ /* 0x000fe4000000000e */
[----:B------:R-:W-:-:S03]  /*1790*/  FSEL R11, R0, R11, P1 ;  /* 0x0000000b000b7208 */ /* 0x000fc60000800000 */
        /* <DEDUP_REMOVED lines=31> */
.L_x_30953:
[----:B------:R-:W-:Y:S01]  /*1990*/  FSETP.GEU.FTZ.AND P1, PT, R16, -R9, PT ;  /* 0x800000091000720b */ /* 0x000fe20003f3e000 */
[----:B------:R-:W-:-:S12]  /*19a0*/  FADD.FTZ R11, R11, -1 ;  /* 0xbf8000000b0b7421 */ /* 0x000fd80000010000 */
[----:B------:R-:W-:-:S07]  /*19b0*/  @!P1 FADD.FTZ R11, R11, -1 ;  /* 0xbf8000000b0b9421 */ /* 0x000fce0000010000 */
.L_x_30952:
[----:B------:R-:W-:Y:S05]  /*19c0*/  BSYNC B1 ;  /* 0x0000000000017941 */ /* 0x000fea0003800000 */
.L_x_30951:
[----:B------:R-:W-:Y:S01]  /*19d0*/  FFMA.FTZ R0, -R9, R11, R0 ;  /* 0x0000000b09007223 */ /* 0x000fe20000010100 */
[----:B------:R-:W-:Y:S06]  /*19e0*/  BRA `(.L_x_30949) ;  /* 0x00000000007c7947 */ /* 0x000fec0003800000 */
.L_x_30950:
        /* <DEDUP_REMOVED lines=15> */
.L_x_30956:
        /* <DEDUP_REMOVED lines=13> */
.L_x_30955:
[----:B------:R-:W-:Y:S05]  /*1bb0*/  BSYNC B1 ;  /* 0x0000000000017941 */ /* 0x000fea0003800000 */
.L_x_30954:
[----:B------:R-:W-:-:S04]  /*1bc0*/  FMUL.FTZ R0, R13, 1.1920928955078125e-07 ;  /* 0x340000000d007820 */ /* 0x000fc80000410000 */
[----:B------:R-:W-:-:S07]  /*1bd0*/  FMUL.FTZ R0, R11, R0 ;  /* 0x000000000b007220 */ /* 0x000fce0000410000 */
.L_x_30949:
[----:B------:R-:W-:Y:S05]  /*1be0*/  BSYNC B0 ;  /* 0x0000000000007941 */ /* 0x000fea0003800000 */
.L_x_30948:
        /* <DEDUP_REMOVED lines=34> */
.L_x_30962:
[----:B------:R-:W-:Y:S01]  /*1e10*/  FSETP.GEU.FTZ.AND P1, PT, R16, -R9, PT ;  /* 0x800000091000720b */ /* 0x000fe20003f3e000 */
[----:B------:R-:W-:-:S12]  /*1e20*/  FADD.FTZ R13, R13, -1 ;  /* 0xbf8000000d0d7421 */ /* 0x000fd80000010000 */
[----:B------:R-:W-:-:S07]  /*1e30*/  @!P1 FADD.FTZ R13, R13, -1 ;  /* 0xbf8000000d0d9421 */ /* 0x000fce0000010000 */
.L_x_30961:
[----:B------:R-:W-:Y:S05]  /*1e40*/  BSYNC B1 ;  /* 0x0000000000017941 */ /* 0x000fea0003800000 */
.L_x_30960:
[----:B------:R-:W-:Y:S01]  /*1e50*/  FFMA.FTZ R0, -R9, R13, R0 ;  /* 0x0000000d09007223 */ /* 0x000fe20000010100 */
[----:B------:R-:W-:Y:S06]  /*1e60*/  BRA `(.L_x_30958) ;  /* 0x00000000007c7947 */ /* 0x000fec0003800000 */
.L_x_30959:
        /* <DEDUP_REMOVED lines=15> */
.L_x_30965:
[----:B------:R-:W-:-:S05]  /*1f60*/  VIMNMX.U32 R17, R16, 0xb800000, PT ;  /* 0x0b80000010117848 */ /* 0x000fca0003fe0000 */
[----:B------:R-:W-:Y:S02]  /*1f70*/  IMAD.IADD R15, R17, 0x1, R15 ;  /* 0x00000001110f7824 */ /* 0x000fe400078e020f */
[----:B------:R-:W-:Y:S02]  /*1f80*/  IMAD.IADD R16, R16, 0x1, -R17 ;  /* 0x0000000110107824 */ /* 0x000fe400078e0a11 */
[----:B0-2---:R-:W-:-:S03]  /*1f90*/  FFMA.FTZ R18, R0, R15, -RZ ;  /* 0x0000000f00127223 */ /* 0x005fc600000108ff */
        /* <DEDUP_REMOVED lines=9> */
.L_x_30964:
[----:B------:R-:W-:Y:S05]  /*2030*/  BSYNC B1 ;  /* 0x0000000000017941 */ /* 0x000fea0003800000 */
.L_x_30963:
[----:B------:R-:W-:-:S04]  /*2040*/  FMUL.FTZ R0, R15, 1.1920928955078125e-07 ;  /* 0x340000000f007820 */ /* 0x000fc80000410000 */
[----:B------:R-:W-:-:S07]  /*2050*/  FMUL.FTZ R0, R13, R0 ;  /* 0x000000000d007220 */ /* 0x000fce0000410000 */
.L_x_30958:
[----:B------:R-:W-:Y:S05]  /*2060*/  BSYNC B0 ;  /* 0x0000000000007941 */ /* 0x000fea0003800000 */
.L_x_30957:
        /* <DEDUP_REMOVED lines=35> */
.L_x_30971:
[----:B------:R-:W-:Y:S01]  /*22a0*/  FSETP.GEU.FTZ.AND P1, PT, R18, -R9, PT ;  /* 0x800000091200720b */ /* 0x000fe20003f3e000 */
[----:B------:R-:W-:-:S12]  /*22b0*/  FADD.FTZ R7, R7, -1 ;  /* 0xbf80000007077421 */ /* 0x000fd80000010000 */
[----:B------:R-:W-:-:S07]  /*22c0*/  @!P1 FADD.FTZ R7, R7, -1 ;  /* 0xbf80000007079421 */ /* 0x000fce0000010000 */
.L_x_30970:
[----:B------:R-:W-:Y:S05]  /*22d0*/  BSYNC B1 ;  /* 0x0000000000017941 */ /* 0x000fea0003800000 */
.L_x_30969:
[----:B------:R-:W-:Y:S01]  /*22e0*/  FFMA.FTZ R0, -R9, R7, R0 ;  /* 0x0000000709007223 */ /* 0x000fe20000010100 */
[----:B------:R-:W-:Y:S06]  /*22f0*/  BRA `(.L_x_30967) ;  /* 0x00000000007c7947 */ /* 0x000fec0003800000 */
.L_x_30968:
        /* <DEDUP_REMOVED lines=14> */
[----:B------:R2:W3:Y:S03]  /*23e0*/  MUFU.RCP R0, R22 ;  /* 0x0000001600007308 */ /* 0x0004e60000001000 */
.L_x_30974:
[----:B0-----:R-:W-:-:S05]  /*23f0*/  VIMNMX.U32 R18, R13, 0xb800000, PT ;  /* 0x0b8000000d127848 */ /* 0x001fca0003fe0000 */
[----:B------:R-:W-:Y:S02]  /*2400*/  IMAD.IADD R9, R18, 0x1, R9 ;  /* 0x0000000112097824 */ /* 0x000fe400078e0209 */
[----:B------:R-:W-:Y:S02]  /*2410*/  IMAD.IADD R13, R13, 0x1, -R18 ;  /* 0x000000010d0d7824 */ /* 0x000fe400078e0a12 */
[----:B---3--:R-:W-:-:S03]  /*2420*/  FFMA.FTZ R15, R0, R9, -RZ ;  /* 0x00000009000f7223 */ /* 0x008fc600000108ff */
[----:B------:R-:W-:Y:S01]  /*2430*/  ISETP.NE.AND P2, PT, R13, RZ, PT ;  /* 0x000000ff0d00720c */ /* 0x000fe20003f45270 */
[----:B-1----:R-:W-:-:S04]  /*2440*/  FFMA.FTZ R20, -R22, R15, R9 ;  /* 0x0000000f16147223 */ /* 0x002fc80000010109 */
[----:B------:R-:W-:-:S04]  /*2450*/  FFMA.FTZ R20, R0, R20, R15 ;  /* 0x0000001400147223 */ /* 0x000fc8000001000f */
[----:B------:R-:W-:-:S04]  /*2460*/  FFMA.FTZ R15, -R22, R20, R9 ;  /* 0x00000014160f7223 */ /* 0x000fc80000010109 */
[----:B------:R-:W-:-:S04]  /*2470*/  FFMA.FTZ.RZ R15, R0, R15, R20 ;  /* 0x0000000f000f7223 */ /* 0x000fc8000001c014 */
[----:B------:R-:W0:Y:S02]  /*2480*/  FRND.TRUNC R20, R15 ;  /* 0x0000000f00147307 */ /* 0x000e24000020d000 */
[----:B0-----:R-:W-:-:S05]  /*2490*/  FFMA.FTZ R9, -R22, R20, R9 ;  /* 0x0000001416097223 */ /* 0x001fca0000010109 */
[----:B------:R-:W-:-:S13]  /*24a0*/  ISETP.NE.AND P1, PT, R9, RZ, PT ;  /* 0x000000ff0900720c */ /* 0x000fda0003f25270 */
[----:B------:R-:W-:Y:S05]  /*24b0*/  @P1 BRA P2, `(.L_x_30974) ;  /* 0xfffffffc00cc1947 */ /* 0x000fea000103ffff */
.L_x_30973:
[----:B------:R-:W-:Y:S05]  /*24c0*/  BSYNC B1 ;  /* 0x0000000000017941 */ /* 0x000fea0003800000 */
.L_x_30972:
[----:B------:R-:W-:-:S04]  /*24d0*/  FMUL.FTZ R0, R9, 1.1920928955078125e-07 ;  /* 0x3400000009007820 */ /* 0x000fc80000410000 */
[----:B------:R-:W-:-:S07]  /*24e0*/  FMUL.FTZ R0, R7, R0 ;  /* 0x0000000007007220 */ /* 0x000fce0000410000 */
.L_x_30967:
[----:B------:R-:W-:Y:S05]  /*24f0*/  BSYNC B0 ;  /* 0x0000000000007941 */ /* 0x000fea0003800000 */
.L_x_30966:
        /* <DEDUP_REMOVED lines=13> */
[----:B------:R-:W-:-:S05]  /*25d0*/  F2FP.BF16.F32.PACK_AB R7, R7, R14 ;  /* 0x0000000e0707723e */ /* 0x000fca00000010ff */
[----:B------:R-:W-:Y:S01]  /*25e0*/  STG.E.128 desc[UR4][R18.64], R4 ;  /* 0x0000000412007986 */ /* 0x000fe2000c101d04 */
[----:B------:R-:W-:Y:S05]  /*25f0*/  EXIT ;  /* 0x000000000000794d */ /* 0x000fea0003800000 */
.L_x_30902:
        /* <DEDUP_REMOVED lines=88> */
.L_x_30982:
[----:B------:R-:W-:Y:S01]  /*2b80*/  FSETP.GEU.FTZ.AND P0, PT, R8, -R10, PT ;  /* 0x8000000a0800720b */ /* 0x000fe20003f1e000 */
[----:B------:R-:W-:-:S12]  /*2b90*/  FADD.FTZ R0, R0, -1 ;  /* 0xbf80000000007421 */ /* 0x000fd80000010000 */
[----:B------:R-:W-:-:S07]  /*2ba0*/  @!P0 FADD.FTZ R0, R0, -1 ;  /* 0xbf80000000008421 */ /* 0x000fce0000010000 */
.L_x_30981:
[----:B------:R-:W-:Y:S05]  /*2bb0*/  BSYNC B2 ;  /* 0x0000000000027941 */ /* 0x000fea0003800000 */
.L_x_30980:
[----:B------:R-:W-:Y:S01]  /*2bc0*/  FFMA.FTZ R9, -R10, R0, R9 ;  /* 0x000000000a097223 */ /* 0x000fe20000010109 */
[----:B------:R-:W-:Y:S06]  /*2bd0*/  BRA `(.L_x_30978) ;  /* 0x00000000007c7947 */ /* 0x000fec0003800000 */
.L_x_30979:
        /* <DEDUP_REMOVED lines=15> */
.L_x_30985:
        /* <DEDUP_REMOVED lines=13> */
.L_x_30984:
[----:B------:R-:W-:Y:S05]  /*2da0*/  BSYNC B2 ;  /* 0x0000000000027941 */ /* 0x000fea0003800000 */
.L_x_30983:
[----:B------:R-:W-:-:S04]  /*2db0*/  FMUL.FTZ R9, R0, 1.1920928955078125e-07 ;  /* 0x3400000000097820 */ /* 0x000fc80000410000 */
[----:B------:R-:W-:-:S07]  /*2dc0*/  FMUL.FTZ R9, R8, R9 ;  /* 0x0000000908097220 */ /* 0x000fce0000410000 */
.L_x_30978:
[----:B------:R-:W-:Y:S05]  /*2dd0*/  BSYNC B0 ;  /* 0x0000000000007941 */ /* 0x000fea0003800000 */
.L_x_30977:
        /* <DEDUP_REMOVED lines=9> */
.L_x_30976:
[----:B------:R-:W-:Y:S05]  /*2e70*/  BSYNC B1 ;  /* 0x0000000000017941 */ /* 0x000fea0003800000 */
.L_x_30975:
        /* <DEDUP_REMOVED lines=33> */
.L_x_30993:
[----:B------:R-:W-:Y:S01]  /*3090*/  FSETP.GEU.FTZ.AND P0, PT, R8, -R10, PT ;  /* 0x8000000a0800720b */ /* 0x000fe20003f1e000 */
[----:B------:R-:W-:-:S12]  /*30a0*/  FADD.FTZ R0, R0, -1 ;  /* 0xbf80000000007421 */ /* 0x000fd80000010000 */
[----:B------:R-:W-:-:S07]  /*30b0*/  @!P0 FADD.FTZ R0, R0, -1 ;  /* 0xbf80000000008421 */ /* 0x000fce0000010000 */
.L_x_30992:
[----:B------:R-:W-:Y:S05]  /*30c0*/  BSYNC B2 ;  /* 0x0000000000027941 */ /* 0x000fea0003800000 */
.L_x_30991:
[----:B------:R-:W-:Y:S01]  /*30d0*/  FFMA.FTZ R11, -R10, R0, R11 ;  /* 0x000000000a0b7223 */ /* 0x000fe2000001010b */
[----:B------:R-:W-:Y:S06]  /*30e0*/  BRA `(.L_x_30989) ;  /* 0x00000000007c7947 */ /* 0x000fec0003800000 */
.L_x_30990:
        /* <DEDUP_REMOVED lines=15> */
.L_x_30996:
        /* <DEDUP_REMOVED lines=13> */
.L_x_30995:
[----:B------:R-:W-:Y:S05]  /*32b0*/  BSYNC B2 ;  /* 0x0000000000027941 */ /* 0x000fea0003800000 */
.L_x_30994:
[----:B------:R-:W-:-:S04]  /*32c0*/  FMUL.FTZ R11, R11, 1.1920928955078125e-07 ;  /* 0x340000000b0b7820 */ /* 0x000fc80000410000 */
[----:B------:R-:W-:-:S07]  /*32d0*/  FMUL.FTZ R11, R8, R11 ;  /* 0x0000000b080b7220 */ /* 0x000fce0000410000 */
.L_x_30989:
[----:B------:R-:W-:Y:S05]  /*32e0*/  BSYNC B0 ;  /* 0x0000000000007941 */ /* 0x000fea0003800000 */
.L_x_30988:
        /* <DEDUP_REMOVED lines=9> */
.L_x_30987:
[----:B------:R-:W-:Y:S05]  /*3380*/  BSYNC B1 ;  /* 0x0000000000017941 */ /* 0x000fea0003800000 */
.L_x_30986:
[----:B------:R-:W-:Y:S01]  /*3390*/  VIADD R9, R5, 0x100 ;  /* 0x0000010005097836 */ /* 0x000fe20000000000 */
        /* <DEDUP_REMOVED lines=32> */
.L_x_31004:
[----:B------:R-:W-:Y:S01]  /*35a0*/  FSETP.GEU.FTZ.AND P0, PT, R10, -R12, PT ;  /* 0x8000000c0a00720b */ /* 0x000fe20003f1e000 */
[----:B------:R-:W-:-:S12]  /*35b0*/  FADD.FTZ R0, R0, -1 ;  /* 0xbf80000000007421 */ /* 0x000fd80000010000 */
[----:B------:R-:W-:-:S07]  /*35c0*/  @!P0 FADD.FTZ R0, R0, -1 ;  /* 0xbf80000000008421 */ /* 0x000fce0000010000 */
.L_x_31003:
[----:B------:R-:W-:Y:S05]  /*35d0*/  BSYNC B2 ;  /* 0x0000000000027941 */ /* 0x000fea0003800000 */
.L_x_31002:
[----:B------:R-:W-:Y:S01]  /*35e0*/  FFMA.FTZ R11, -R12, R0, R11 ;  /* 0x000000000c0b7223 */ /* 0x000fe2000001010b */
[----:B------:R-:W-:Y:S06]  /*35f0*/  BRA `(.L_x_31000) ;  /* 0x00000000007c7947 */ /* 0x000fec0003800000 */
.L_x_31001:
        /* <DEDUP_REMOVED lines=15> */
.L_x_31007:
        /* <DEDUP_REMOVED lines=13> */
.L_x_31006:
[----:B------:R-:W-:Y:S05]  /*37c0*/  BSYNC B2 ;  /* 0x0000000000027941 */ /* 0x000fea0003800000 */
.L_x_31005:
[----:B0-----:R-:W-:-:S04]  /*37d0*/  FMUL.FTZ R11, R12, 1.1920928955078125e-07 ;  /* 0x340000000c0b7820 */ /* 0x001fc80000410000 */
[----:B------:R-:W-:-:S07]  /*37e0*/  FMUL.FTZ R11, R10, R11 ;  /* 0x0000000b0a0b7220 */ /* 0x000fce0000410000 */
.L_x_31000:
[----:B------:R-:W-:Y:S05]  /*37f0*/  BSYNC B0 ;  /* 0x0000000000007941 */ /* 0x000fea0003800000 */
.L_x_30999:
        /* <DEDUP_REMOVED lines=9> */
.L_x_30998:
[----:B------:R-:W-:Y:S05]  /*3890*/  BSYNC B1 ;  /* 0x0000000000017941 */ /* 0x000fea0003800000 */
.L_x_30997:
        /* <DEDUP_REMOVED lines=33> */
.L_x_31015:
[----:B------:R-:W-:Y:S01]  /*3ab0*/  FSETP.GEU.FTZ.AND P0, PT, R10, -R12, PT ;  /* 0x8000000c0a00720b */ /* 0x000fe20003f1e000 */
[----:B------:R-:W-:-:S12]  /*3ac0*/  FADD.FTZ R0, R0, -1 ;  /* 0xbf80000000007421 */ /* 0x000fd80000010000 */
[----:B------:R-:W-:-:S07]  /*3ad0*/  @!P0 FADD.FTZ R0, R0, -1 ;  /* 0xbf80000000008421 */ /* 0x000fce0000010000 */
.L_x_31014:
[----:B------:R-:W-:Y:S05]  /*3ae0*/  BSYNC B2 ;  /* 0x0000000000027941 */ /* 0x000fea0003800000 */
.L_x_31013:
[----:B------:R-:W-:Y:S01]  /*3af0*/  FFMA.FTZ R13, -R12, R0, R13 ;  /* 0x000000000c0d7223 */ /* 0x000fe2000001010d */
[----:B------:R-:W-:Y:S06]  /*3b00*/  BRA `(.L_x_31011) ;  /* 0x00000000007c7947 */ /* 0x000fec0003800000 */
.L_x_31012:
        /* <DEDUP_REMOVED lines=15> */
.L_x_31018:
        /* <DEDUP_REMOVED lines=13> */
.L_x_31017:
[----:B------:R-:W-:Y:S05]  /*3cd0*/  BSYNC B2 ;  /* 0x0000000000027941 */ /* 0x000fea0003800000 */
.L_x_31016:
[----:B------:R-:W-:-:S04]  /*3ce0*/  FMUL.FTZ R13, R13, 1.1920928955078125e-07 ;  /* 0x340000000d0d7820 */ /* 0x000fc80000410000 */
[----:B------:R-:W-:-:S07]  /*3cf0*/  FMUL.FTZ R13, R10, R13 ;  /* 0x0000000d0a0d7220 */ /* 0x000fce0000410000 */
.L_x_31011:
[----:B------:R-:W-:Y:S05]  /*3d00*/  BSYNC B0 ;  /* 0x0000000000007941 */ /* 0x000fea0003800000 */
.L_x_31010:
        /* <DEDUP_REMOVED lines=9> */
.L_x_31009:
[----:B------:R-:W-:Y:S05]  /*3da0*/  BSYNC B1 ;  /* 0x0000000000017941 */ /* 0x000fea0003800000 */
.L_x_31008:
        /* <DEDUP_REMOVED lines=33> */
.L_x_31026:
[----:B------:R-:W-:Y:S01]  /*3fc0*/  FSETP.GEU.FTZ.AND P0, PT, R13, -R14, PT ;  /* 0x8000000e0d00720b */ /* 0x000fe20003f1e000 */
[----:B------:R-:W-:-:S12]  /*3fd0*/  FADD.FTZ R11, R11, -1 ;  /* 0xbf8000000b0b7421 */ /* 0x000fd80000010000 */
[----:B------:R-:W-:-:S07]  /*3fe0*/  @!P0 FADD.FTZ R11, R11, -1 ;  /* 0xbf8000000b0b8421 */ /* 0x000fce0000010000 */
.L_x_31025:
[----:B------:R-:W-:Y:S05]  /*3ff0*/  BSYNC B2 ;  /* 0x0000000000027941 */ /* 0x000fea0003800000 */
.L_x_31024:
[----:B------:R-:W-:Y:S01]  /*4000*/  FFMA.FTZ R0, -R14, R11, R0 ;  /* 0x0000000b0e007223 */ /* 0x000fe20000010100 */
[----:B------:R-:W-:Y:S06]  /*4010*/  BRA `(.L_x_31022) ;  /* 0x00000000007c7947 */ /* 0x000fec0003800000 */
.L_x_31023:
        /* <DEDUP_REMOVED lines=15> */
.L_x_31029:
        /* <DEDUP_REMOVED lines=13> */
.L_x_31028:
[----:B------:R-:W-:Y:S05]  /*41e0*/  BSYNC B2 ;  /* 0x0000000000027941 */ /* 0x000fea0003800000 */
.L_x_31027:
[----:B------:R-:W-:-:S04]  /*41f0*/  FMUL.FTZ R14, R14, 1.1920928955078125e-07 ;  /* 0x340000000e0e7820 */ /* 0x000fc80000410000 */
[----:B------:R-:W-:-:S07]  /*4200*/  FMUL.FTZ R0, R11, R14 ;  /* 0x0000000e0b007220 */ /* 0x000fce0000410000 */
.L_x_31022:
[----:B------:R-:W-:Y:S05]  /*4210*/  BSYNC B0 ;  /* 0x0000000000007941 */ /* 0x000fea0003800000 */
.L_x_31021:
        /* <DEDUP_REMOVED lines=9> */
.L_x_31020:
[----:B------:R-:W-:Y:S05]  /*42b0*/  BSYNC B1 ;  /* 0x0000000000017941 */ /* 0x000fea0003800000 */
.L_x_31019:
[----:B-1----:R-:W-:Y:S01]  /*42c0*/  VIADD R13, R5, 0x280 ;  /* 0x00000280050d7836 */ /* 0x002fe20000000000 */
        /* <DEDUP_REMOVED lines=32> */
.L_x_31037:
[----:B------:R-:W-:Y:S01]  /*44d0*/  FSETP.GEU.FTZ.AND P0, PT, R15, -R17, PT ;  /* 0x800000110f00720b */ /* 0x000fe20003f1e000 */
[----:B------:R-:W-:-:S12]  /*44e0*/  FADD.FTZ R13, R13, -1 ;  /* 0xbf8000000d0d7421 */ /* 0x000fd80000010000 */
[----:B------:R-:W-:-:S07]  /*44f0*/  @!P0 FADD.FTZ R13, R13, -1 ;  /* 0xbf8000000d0d8421 */ /* 0x000fce0000010000 */
.L_x_31036:
[----:B------:R-:W-:Y:S05]  /*4500*/  BSYNC B2 ;  /* 0x0000000000027941 */ /* 0x000fea0003800000 */
.L_x_31035:
[----:B------:R-:W-:Y:S01]  /*4510*/  FFMA.FTZ R0, -R17, R13, R0 ;  /* 0x0000000d11007223 */ /* 0x000fe20000010100 */
[----:B------:R-:W-:Y:S06]  /*4520*/  BRA `(.L_x_31033) ;  /* 0x00000000007c7947 */ /* 0x000fec0003800000 */
.L_x_31034:
        /* <DEDUP_REMOVED lines=15> */
.L_x_31040:
        /* <DEDUP_REMOVED lines=13> */
.L_x_31039:
[----:B------:R-:W-:Y:S05]  /*46f0*/  BSYNC B2 ;  /* 0x0000000000027941 */ /* 0x000fea0003800000 */
.L_x_31038:
[----:B------:R-:W-:-:S04]  /*4700*/  FMUL.FTZ R0, R15, 1.1920928955078125e-07 ;  /* 0x340000000f007820 */ /* 0x000fc80000410000 */
[----:B------:R-:W-:-:S07]  /*4710*/  FMUL.FTZ R0, R13, R0 ;  /* 0x000000000d007220 */ /* 0x000fce0000410000 */
.L_x_31033:
[----:B------:R-:W-:Y:S05]  /*4720*/  BSYNC B0 ;  /* 0x0000000000007941 */ /* 0x000fea0003800000 */
.L_x_31032:
        /* <DEDUP_REMOVED lines=9> */
.L_x_31031:
[----:B------:R-:W-:Y:S05]  /*47c0*/  BSYNC B1 ;  /* 0x0000000000017941 */ /* 0x000fea0003800000 */
.L_x_31030:
        /* <DEDUP_REMOVED lines=33> */
.L_x_31048:
[----:B------:R-:W-:Y:S01]  /*49e0*/  FSETP.GEU.FTZ.AND P0, PT, R14, -R17, PT ;  /* 0x800000110e00720b */ /* 0x000fe20003f1e000 */
[----:B------:R-:W-:-:S12]  /*49f0*/  FADD.FTZ R0, R0, -1 ;  /* 0xbf80000000007421 */ /* 0x000fd80000010000 */
[----:B------:R-:W-:-:S07]  /*4a00*/  @!P0 FADD.FTZ R0, R0, -1 ;  /* 0xbf80000000008421 */ /* 0x000fce0000010000 */
.L_x_31047:
[----:B------:R-:W-:Y:S05]  /*4a10*/  BSYNC B2 ;  /* 0x0000000000027941 */ /* 0x000fea0003800000 */
.L_x_31046:
[----:B------:R-:W-:Y:S01]  /*4a20*/  FFMA.FTZ R15, -R17, R0, R15 ;  /* 0x00000000110f7223 */ /* 0x000fe2000001010f */
[----:B------:R-:W-:Y:S06]  /*4a30*/  BRA `(.L_x_31044) ;  /* 0x00000000007c7947 */ /* 0x000fec0003800000 */
.L_x_31045:
        /* <DEDUP_REMOVED lines=15> */
.L_x_31051:
        /* <DEDUP_REMOVED lines=13> */
.L_x_31050:
[----:B------:R-:W-:Y:S05]  /*4c00*/  BSYNC B2 ;  /* 0x0000000000027941 */ /* 0x000fea0003800000 */
.L_x_31049:
[----:B------:R-:W-:-:S04]  /*4c10*/  FMUL.FTZ R17, R17, 1.1920928955078125e-07 ;  /* 0x3400000011117820 */ /* 0x000fc80000410000 */
[----:B-1----:R-:W-:-:S07]  /*4c20*/  FMUL.FTZ R15, R14, R17 ;  /* 0x000000110e0f7220 */ /* 0x002fce0000410000 */
.L_x_31044:
[----:B------:R-:W-:Y:S05]  /*4c30*/  BSYNC B0 ;  /* 0x0000000000007941 */ /* 0x000fea0003800000 */
.L_x_31043:
        /* <DEDUP_REMOVED lines=9> */
.L_x_31042:
[----:B------:R-:W-:Y:S05]  /*4cd0*/  BSYNC B1 ;  /* 0x0000000000017941 */ /* 0x000fea0003800000 */
.L_x_31041:
        /* <DEDUP_REMOVED lines=33> */
.L_x_31059:
[----:B------:R-:W-:Y:S01]  /*4ef0*/  FSETP.GEU.FTZ.AND P0, PT, R14, -R17, PT ;  /* 0x800000110e00720b */ /* 0x000fe20003f1e000 */
[----:B------:R-:W-:-:S12]  /*4f00*/  FADD.FTZ R0, R0, -1 ;  /* 0xbf80000000007421 */ /* 0x000fd80000010000 */
[----:B------:R-:W-:-:S07]  /*4f10*/  @!P0 FADD.FTZ R0, R0, -1 ;  /* 0xbf80000000008421 */ /* 0x000fce0000010000 */
.L_x_31058:
[----:B------:R-:W-:Y:S05]  /*4f20*/  BSYNC B2 ;  /* 0x0000000000027941 */ /* 0x000fea0003800000 */
.L_x_31057:
[----:B------:R-:W-:Y:S01]  /*4f30*/  FFMA.FTZ R15, -R17, R0, R15 ;  /* 0x00000000110f7223 */ /* 0x000fe2000001010f */
[----:B------:R-:W-:Y:S06]  /*4f40*/  BRA `(.L_x_31055) ;  /* 0x00000000007c7947 */ /* 0x000fec0003800000 */
.L_x_31056:
        /* <DEDUP_REMOVED lines=15> */
.L_x_31062:
        /* <DEDUP_REMOVED lines=13> */
.L_x_31061:
[----:B------:R-:W-:Y:S05]  /*5110*/  BSYNC B2 ;  /* 0x0000000000027941 */ /* 0x000fea0003800000 */
.L_x_31060:
[----:B------:R-:W-:-:S04]  /*5120*/  FMUL.FTZ R17, R17, 1.1920928955078125e-07 ;  /* 0x3400000011117820 */ /* 0x000fc80000410000 */
[----:B-1----:R-:W-:-:S07]  /*5130*/  FMUL.FTZ R15, R14, R17 ;  /* 0x000000110e0f7220 */ /* 0x002fce0000410000 */
.L_x_31055:
[----:B------:R-:W-:Y:S05]  /*5140*/  BSYNC B0 ;  /* 0x0000000000007941 */ /* 0x000fea0003800000 */
.L_x_31054:
        /* <DEDUP_REMOVED lines=9> */
.L_x_31053:
[----:B------:R-:W-:Y:S05]  /*51e0*/  BSYNC B1 ;  /* 0x0000000000017941 */ /* 0x000fea0003800000 */
.L_x_31052:
[----:B------:R-:W-:Y:S01]  /*51f0*/  ISETP.GE.AND P0, PT, R5, R4, PT ;  /* 0x000000040500720c */ /* 0x000fe20003f06270 */
[----:B------:R-:W-:Y:S04]  /*5200*/  BSSY B0, `(.L_x_31063) ;  /* 0x0000033000007945 */ /* 0x000fe80003800000 */
[----:B------:R-:W-:Y:S08]  /*5210*/  BSSY B1, `(.L_x_31064) ;  /* 0x000002b000017945 */ /* 0x000ff00003800000 */
[----:B------:R-:W-:Y:S05]  /*5220*/  @P0 BRA `(.L_x_31065) ;  /* 0x0000000000300947 */ /* 0x000fea0003800000 */
[----:B-1----:R-:W1:Y:S01]  /*5230*/  LDC.64 R14, c[0x0][0x218] ;  /* 0x00008600ff0e7b82 */ /* 0x002e620000000a00 */
[----:B------:R-:W-:-:S04]  /*5240*/  IMAD.IADD R5, R2, 0x1, R5 ;  /* 0x0000000102057824 */ /* 0x000fc800078e0205 */
[----:B-1----:R-:W-:-:S04]  /*5250*/  IMAD.WIDE.U32 R14, R5, 0x2, R14 ;  /* 0x00000002050e7825 */ /* 0x002fc800078e000e */
[----:B------:R-:W-:Y:S01]  /*5260*/  IMAD.MOV.U32 R5, RZ, RZ, R7 ;  /* 0x000000ffff057224 */ /* 0x000fe200078e0007 */
[----:B------:R1:W-:Y:S04]  /*5270*/  STG.E.U16 desc[UR4][R14.64], R6 ;  /* 0x000000060e007986 */ /* 0x0003e8000c101504 */
[----:B------:R-:W-:-:S13]  /*5280*/  ISETP.GE.AND P0, PT, R5, R4, PT ;  /* 0x000000040500720c */ /* 0x000fda0003f06270 */
[----:B-1----:R-:W-:Y:S05]  /*5290*/  @P0 BRA `(.L_x_31066) ;  /* 0x0000000000300947 */ /* 0x002fea0003800000 */
[----:B------:R-:W1:Y:S01]  /*52a0*/  LDC.64 R6, c[0x0][0x218] ;  /* 0x00008600ff067b82 */ /* 0x000e620000000a00 */
[----:B------:R-:W-:Y:S02]  /*52b0*/  IMAD.IADD R3, R2, 0x1, R5 ;  /* 0x0000000102037824 */ /* 0x000fe400078e0205 */
[----:B------:R-:W-:Y:S02]  /*52c0*/  VIADD R5, R5, 0x80 ;  /* 0x0000008005057836 */ /* 0x000fe40000000000 */
[----:B-1----:R-:W-:-:S05]  /*52d0*/  IMAD.WIDE.U32 R6, R3, 0x2, R6 ;  /* 0x0000000203067825 */ /* 0x002fca00078e0006 */
[----:B------:R2:W-:Y:S02]  /*52e0*/  STG.E.U16 desc[UR4][R6.64], R8 ;  /* 0x0000000806007986 */ /* 0x0005e4000c101504 */
.L_x_31065:
[----:B------:R-:W-:-:S13]  /*52f0*/  ISETP.GE.AND P0, PT, R5, R4, PT ;  /* 0x000000040500720c */ /* 0x000fda0003f06270 */
[----:B------:R-:W-:Y:S05]  /*5300*/  @P0 BRA `(.L_x_31067) ;  /* 0x0000000000300947 */ /* 0x000fea0003800000 */
[----:B--2---:R-:W2:Y:S01]  /*5310*/  LDC.64 R6, c[0x0][0x218] ;  /* 0x00008600ff067b82 */ /* 0x004ea20000000a00 */
[----:B------:R-:W-:Y:S01]  /*5320*/  IADD3 R3, R2, R5, RZ ;  /* 0x0000000502037210 */ /* 0x000fe20007ffe0ff */
[----:B------:R-:W-:-:S04]  /*5330*/  VIADD R5, R5, 0x80 ;  /* 0x0000008005057836 */ /* 0x000fc80000000000 */
[----:B--2---:R-:W-:-:S05]  /*5340*/  IMAD.WIDE.U32 R6, R3, 0x2, R6 ;  /* 0x0000000203067825 */ /* 0x004fca00078e0006 */
[----:B------:R2:W-:Y:S02]  /*5350*/  STG.E.U16 desc[UR4][R6.64], R9 ;  /* 0x0000000906007986 */ /* 0x0005e4000c101504 */
.L_x_31066:
[----:B------:R-:W-:-:S13]  /*5360*/  ISETP.GE.AND P0, PT, R5, R4, PT ;  /* 0x000000040500720c */ /* 0x000fda0003f06270 */
[----:B------:R-:W-:Y:S05]  /*5370*/  @P0 BRA `(.L_x_31068) ;  /* 0x0000000000300947 */ /* 0x000fea0003800000 */
[----:B--2---:R-:W2:Y:S01]  /*5380*/  LDC.64 R6, c[0x0][0x218] ;  /* 0x00008600ff067b82 */ /* 0x004ea20000000a00 */
[----:B------:R-:W-:Y:S02]  /*5390*/  IMAD.IADD R3, R2, 0x1, R5 ;  /* 0x0000000102037824 */ /* 0x000fe400078e0205 */
[----:B------:R-:W-:Y:S02]  /*53a0*/  VIADD R5, R5, 0x80 ;  /* 0x0000008005057836 */ /* 0x000fe40000000000 */
[----:B--2---:R-:W-:-:S05]  /*53b0*/  IMAD.WIDE.U32 R6, R3, 0x2, R6 ;  /* 0x0000000203067825 */ /* 0x004fca00078e0006 */
[----:B------:R3:W-:Y:S02]  /*53c0*/  STG.E.U16 desc[UR4][R6.64], R10 ;  /* 0x0000000a06007986 */ /* 0x0007e4000c101504 */
.L_x_31067:
[----:B------:R-:W-:-:S13]  /*53d0*/  ISETP.GE.AND P0, PT, R5, R4, PT ;  /* 0x000000040500720c */ /* 0x000fda0003f06270 */
[----:B------:R-:W-:Y:S05]  /*53e0*/  @P0 BRA `(.L_x_31069) ;  /* 0x0000000000340947 */ /* 0x000fea0003800000 */
[----:B--23--:R-:W2:Y:S01]  /*53f0*/  LDC.64 R6, c[0x0][0x218] ;  /* 0x00008600ff067b82 */ /* 0x00cea20000000a00 */
[----:B------:R-:W-:Y:S02]  /*5400*/  IMAD.IADD R3, R2, 0x1, R5 ;  /* 0x0000000102037824 */ /* 0x000fe400078e0205 */
[----:B------:R-:W-:Y:S02]  /*5410*/  VIADD R5, R5, 0x80 ;  /* 0x0000008005057836 */ /* 0x000fe40000000000 */
[----:B--2---:R-:W-:-:S05]  /*5420*/  IMAD.WIDE.U32 R6, R3, 0x2, R6 ;  /* 0x0000000203067825 */ /* 0x004fca00078e0006 */
[----:B------:R3:W-:Y:S02]  /*5430*/  STG.E.U16 desc[UR4][R6.64], R11 ;  /* 0x0000000b06007986 */ /* 0x0007e4000c101504 */
.L_x_31068:
[----:B------:R-:W-:-:S13]  /*5440*/  ISETP.GE.AND P0, PT, R5, R4, PT ;  /* 0x000000040500720c */ /* 0x000fda0003f06270 */
[----:B------:R-:W-:Y:S05]  /*5450*/  @P0 BREAK B1 ;  /* 0x0000000000010942 */ /* 0x000fea0003800000 */
[----:B------:R-:W-:Y:S05]  /*5460*/  @P0 BRA `(.L_x_31070) ;  /* 0x0000000000300947 */ /* 0x000fea0003800000 */
[----:B--23--:R-:W2:Y:S01]  /*5470*/  LDC.64 R6, c[0x0][0x218] ;  /* 0x00008600ff067b82 */ /* 0x00cea20000000a00 */
[----:B------:R-:W-:Y:S01]  /*5480*/  IADD3 R3, R2, R5, RZ ;  /* 0x0000000502037210 */ /* 0x000fe20007ffe0ff */
[----:B------:R-:W-:-:S04]  /*5490*/  VIADD R5, R5, 0x80 ;  /* 0x0000008005057836 */ /* 0x000fc80000000000 */
[----:B--2---:R-:W-:-:S05]  /*54a0*/  IMAD.WIDE.U32 R6, R3, 0x2, R6 ;  /* 0x0000000203067825 */ /* 0x004fca00078e0006 */
[----:B------:R4:W-:Y:S02]  /*54b0*/  STG.E.U16 desc[UR4][R6.64], R12 ;  /* 0x0000000c06007986 */ /* 0x0009e4000c101504 */
.L_x_31069:
[----:B------:R-:W-:Y:S05]  /*54c0*/  BSYNC B1 ;  /* 0x0000000000017941 */ /* 0x000fea0003800000 */
.L_x_31064:
[----:B------:R-:W-:-:S13]  /*54d0*/  ISETP.GE.AND P0, PT, R5, R4, PT ;  /* 0x000000040500720c */ /* 0x000fda0003f06270 */
[----:B--234-:R-:W2:Y:S01]  /*54e0*/  @!P0 LDC.64 R6, c[0x0][0x218] ;  /* 0x00008600ff068b82 */ /* 0x01cea20000000a00 */
[----:B------:R-:W-:Y:S02]  /*54f0*/  @!P0 IMAD.IADD R3, R2, 0x1, R5 ;  /* 0x0000000102038824 */ /* 0x000fe400078e0205 */
[----:B------:R-:W-:Y:S02]  /*5500*/  @!P0 VIADD R5, R5, 0x80 ;  /* 0x0000008005058836 */ /* 0x000fe40000000000 */
[----:B--2---:R-:W-:-:S05]  /*5510*/  @!P0 IMAD.WIDE.U32 R6, R3, 0x2, R6 ;  /* 0x0000000203068825 */ /* 0x004fca00078e0006 */
[----:B------:R4:W-:Y:S02]  /*5520*/  @!P0 STG.E.U16 desc[UR4][R6.64], R13 ;  /* 0x0000000d06008986 */ /* 0x0009e4000c101504 */
.L_x_31070:
[----:B------:R-:W-:Y:S05]  /*5530*/  BSYNC B0 ;  /* 0x0000000000007941 */ /* 0x000fea0003800000 */
.L_x_31063:
[----:B------:R-:W-:Y:S05]  /*5540*/  WARPSYNC.ALL ;  /* 0x0000000000007948 */ /* 0x000fea0003800000 */
[----:B------:R-:W-:-:S13]  /*5550*/  ISETP.GE.AND P0, PT, R5, R4, PT ;  /* 0x000000040500720c */ /* 0x000fda0003f06270 */
[----:B------:R-:W-:Y:S05]  /*5560*/  @P0 EXIT ;  /* 0x000000000000094d */ /* 0x000fea0003800000 */
[----:B--234-:R-:W2:Y:S01]  /*5570*/  LDC.64 R6, c[0x0][0x218] ;  /* 0x00008600ff067b82 */ /* 0x01cea20000000a00 */
[----:B------:R-:W-:-:S04]  /*5580*/  IMAD.IADD R3, R2, 0x1, R5 ;  /* 0x0000000102037824 */ /* 0x000fc800078e0205 */
[----:B--2---:R-:W-:-:S05]  /*5590*/  IMAD.WIDE.U32 R2, R3, 0x2, R6 ;  /* 0x0000000203027825 */ /* 0x004fca00078e0006 */
[----:B-----5:R-:W-:Y:S01]  /*55a0*/  STG.E.U16 desc[UR4][R2.64], R0 ;  /* 0x0000000002007986 */ /* 0x020fe2000c101504 */
[----:B------:R-:W-:Y:S05]  /*55b0*/  EXIT ;  /* 0x000000000000794d */ /* 0x000fea0003800000 */
.L_x_31071:
        /* <DEDUP_REMOVED lines=12> */
.L_x_57499:


//--------------------- .text._ZN2at6native18elementwise_kernelILi128ELi4EZNS0_15gpu_kernel_implINS0_13AUnaryFunctorIN3c108BFloat16ES5_S5_ZZZNS0_21remainder_kernel_cudaERNS_18TensorIteratorBaseEENKUlvE0_clEvENKUlvE2_clEvEUlS5_S5_E_EEEEvS7_RKT_EUliE_EEviT1_ --------------------------
	.section	.text._ZN2at6native18elementwise_kernelILi128ELi4EZNS0_15gpu_kernel_implINS0_13AUnaryFunctorIN3c108BFloat16ES5_S5_ZZZNS0_21remainder_kernel_cudaERNS_18TensorIteratorBaseEENKUlvE0_clEvENKUlvE2_clEvEUlS5_S5_E_EEEEvS7_RKT_EUliE_EEviT1_,"ax",@progbits
	.align	128
        .global         _ZN2at6native18elementwise_kernelILi128ELi4EZNS0_15gpu_kernel_implINS0_13AUnaryFunctorIN3c108BFloat16ES5_S5_ZZZNS0_21remainder_kernel_cudaERNS_18TensorIteratorBaseEENKUlvE0_clEvENKUlvE2_clEvEUlS5_S5_E_EEEEvS7_RKT_EUliE_EEviT1_
        .type           _ZN2at6native18elementwise_kernelILi128ELi4EZNS0_15gpu_kernel_implINS0_13AUnaryFunctorIN3c108BFloat16ES5_S5_ZZZNS0_21remainder_kernel_cudaERNS_18TensorIteratorBaseEENKUlvE0_clEvENKUlvE2_clEvEUlS5_S5_E_EEEEvS7_RKT_EUliE_EEviT1_,@function
        .size           _ZN2at6native18elementwise_kernelILi128ELi4EZNS0_15gpu_kernel_implINS0_13AUnaryFunctorIN3c108BFloat16ES5_S5_ZZZNS0_21remainder_kernel_cudaERNS_18TensorIteratorBaseEENKUlvE0_clEvENKUlvE2_clEvEUlS5_S5_E_EEEEvS7_RKT_EUliE_EEviT1_,(.L_x_57500 - _ZN2at6native18elementwise_kernelILi128ELi4EZNS0_15gpu_kernel_implINS0_13AUnaryFunctorIN3c108BFloat16ES5_S5_ZZZNS0_21remainder_kernel_cudaERNS_18TensorIteratorBaseEENKUlvE0_clEvENKUlvE2_clEvEUlS5_S5_E_EEEEvS7_RKT_EUliE_EEviT1_)
        .other          _ZN2at6native18elementwise_kernelILi128ELi4EZNS0_15gpu_kernel_implINS0_13AUnaryFunctorIN3c108BFloat16ES5_S5_ZZZNS0_21remainder_kernel_cudaERNS_18TensorIteratorBaseEENKUlvE0_clEvENKUlvE2_clEvEUlS5_S5_E_EEEEvS7_RKT_EUliE_EEviT1_,@"STO_CUDA_ENTRY STV_DEFAULT"
_ZN2at6native18elementwise_kernelILi128ELi4EZNS0_15gpu_kernel_implINS0_13AUnaryFunctorIN3c108BFloat16ES5_S5_ZZZNS0_21remainder_kernel_cudaERNS_18TensorIteratorBaseEENKUlvE0_clEvENKUlvE2_clEvEUlS5_S5_E_EEEEvS7_RKT_EUliE_EEviT1_:
.text._ZN2at6native18elementwise_kernelILi128ELi4EZNS0_15gpu_kernel_implINS0_13AUnaryFunctorIN3c108BFloat16ES5_S5_ZZZNS0_21remainder_kernel_cudaERNS_18TensorIteratorBaseEENKUlvE0_clEvENKUlvE2_clEvEUlS5_S5_E_EEEEvS7_RKT_EUliE_EEviT1_:
        /* <DEDUP_REMOVED lines=312> */
.L_x_31074:
        /* <DEDUP_REMOVED lines=23> */
.L_x_31078:
[----:B------:R-:W2:Y:S02]  /*14f0*/  LDG.E.U8 R4, desc[UR36][R4.64] ;  /* 0x0000002404047981 */ /* 0x000ea4000c1e1100 */
[----:B--2---:R-:W-:-:S04]  /*1500*/  I2FP.F32.U32 R0, R4 ;  /* 0x0000000400007245 */ /* 0x004fc80000201000 */
[----:B------:R-:W-:-:S04]  /*1510*/  F2FP.BF16.F32.PACK_AB R0, RZ, R0 ;  /* 0x00000000ff00723e */ /* 0x000fc800000010ff */
[----:B------:R-:W-:Y:S01]  /*1520*/  PRMT R2, R0, 0x7610, R2 ;  /* 0x0000761000027816 */ /* 0x000fe20000000002 */
[----:B------:R-:W-:Y:S06]  /*1530*/  BRA `(.L_x_31080) ;  /* 0x0000000c00c47947 */ /* 0x000fec0003800000 */
.L_x_31077:
        /* <DEDUP_REMOVED lines=11> */
.L_x_31082:
[----:B------:R-:W2:Y:S02]  /*15f0*/  LDG.E R4, desc[UR36][R4.64] ;  /* 0x0000002404047981 */ /* 0x000ea4000c1e1900 */
[----:B--2---:R-:W-:-:S04]  /*1600*/  I2FP.F32.S32 R0, R4 ;  /* 0x0000000400007245 */ /* 0x004fc80000201400 */
[----:B------:R-:W-:-:S04]  /*1610*/  F2FP.BF16.F32.PACK_AB R0, RZ, R0 ;  /* 0x00000000ff00723e */ /* 0x000fc800000010ff */
[----:B------:R-:W-:Y:S01]  /*1620*/  PRMT R2, R0, 0x7610, R2 ;  /* 0x0000761000027816 */ /* 0x000fe20000000002 */
[----:B------:R-:W-:Y:S06]  /*1630*/  BRA `(.L_x_31080) ;  /* 0x0000000c00847947 */ /* 0x000fec0003800000 */
.L_x_31081:
[----:B------:R-:W2:Y:S02]  /*1640*/  LDG.E.U16 R4, desc[UR36][R4.64] ;  /* 0x0000002404047981 */ /* 0x000ea4000c1e1500 */
[----:B--2---:R-:W0:Y:S02]  /*1650*/  I2F.S16 R0, R4 ;  /* 0x0000000400007306 */ /* 0x004e240000101400 */
[----:B0-----:R-:W-:-:S04]  /*1660*/  F2FP.BF16.F32.PACK_AB R0, RZ, R0 ;  /* 0x00000000ff00723e */ /* 0x001fc800000010ff */
[----:B------:R-:W-:Y:S01]  /*1670*/  PRMT R2, R0, 0x7610, R2 ;  /* 0x0000761000027816 */ /* 0x000fe20000000002 */
[----:B------:R-:W-:Y:S06]  /*1680*/  BRA `(.L_x_31080) ;  /* 0x0000000c00707947 */ /* 0x000fec0003800000 */
.L_x_31076:
        /* <DEDUP_REMOVED lines=9> */
.L_x_31084:
[----:B------:R-:W2:Y:S02]  /*1720*/  LDG.E.U16 R0, desc[UR36][R4.64] ;  /* 0x0000002404007981 */ /* 0x000ea4000c1e1500 */
[----:B--2---:R-:W-:-:S05]  /*1730*/  HADD2.F32 R0, -RZ, R0.H0_H0 ;  /* 0x20000000ff007230 */ /* 0x004fca0000004100 */
[----:B------:R-:W-:-:S04]  /*1740*/  F2FP.BF16.F32.PACK_AB R0, RZ, R0 ;  /* 0x00000000ff00723e */ /* 0x000fc800000010ff */
[----:B------:R-:W-:Y:S01]  /*1750*/  PRMT R2, R0, 0x7610, R2 ;  /* 0x0000761000027816 */ /* 0x000fe20000000002 */
[----:B------:R-:W-:Y:S06]  /*1760*/  BRA `(.L_x_31080) ;  /* 0x0000000c00387947 */ /* 0x000fec0003800000 */
.L_x_31083:
        /* <DEDUP_REMOVED lines=9> */
.L_x_31086:
[----:B------:R-:W2:Y:S02]  /*1800*/  LDG.E.U16 R4, desc[UR36][R4.64] ;  /* 0x0000002404047981 */ /* 0x000ea4000c1e1500 */
[----:B--2---:R-:W-:-:S05]  /*1810*/  HADD2.F32 R0, -RZ, R4.H0_H0 ;  /* 0x20000004ff007230 */ /* 0x004fca0000004100 */
[----:B------:R-:W-:-:S04]  /*1820*/  F2FP.BF16.F32.PACK_AB R0, RZ, R0 ;  /* 0x00000000ff00723e */ /* 0x000fc800000010ff */
[----:B------:R-:W-:Y:S01]  /*1830*/  PRMT R2, R0, 0x7610, R2 ;  /* 0x0000761000027816 */ /* 0x000fe20000000002 */
[----:B------:R-:W-:Y:S06]  /*1840*/  BRA `(.L_x_31080) ;  /* 0x0000000c00007947 */ /* 0x000fec0003800000 */
.L_x_31085:
        /* <DEDUP_REMOVED lines=9> */
.L_x_31075:
        /* <DEDUP_REMOVED lines=14> */
.L_x_31089:
        /* <DEDUP_REMOVED lines=9> */
.L_x_31088:
        /* <DEDUP_REMOVED lines=28> */
.L_x_31091:
        /* <DEDUP_REMOVED lines=14> */
.L_x_31090:
[----:B------:R0:W5:Y:S01]  /*1cf0*/  LDG.E.U16 R2, desc[UR36][R4.64] ;  /* 0x0000002404027981 */ /* 0x000162000c1e1500 */
[----:B------:R-:W-:Y:S05]  /*1d00*/  BRA `(.L_x_31080) ;  /* 0x0000000400d07947 */ /* 0x000fea0003800000 */
.L_x_31087:
        /* <DEDUP_REMOVED lines=13> */
.L_x_31094:
        /* <DEDUP_REMOVED lines=21> */
.L_x_31098:
[----:B------:R-:W-:Y:S05]  /*1f30*/  BSYNC B1 ;  /* 0x0000000000017941 */ /* 0x000fea0003800000 */
.L_x_31097:
[----:B------:R-:W-:Y:S01]  /*1f40*/  LEA R3, R0, 0x3b800000, 0x17 ;  /* 0x3b80000000037811 */ /* 0x000fe200078eb8ff */
[----:B------:R-:W-:-:S05]  /*1f50*/  IMAD.SHL.U32 R0, R2, 0x100000, RZ ;  /* 0x0010000002007824 */ /* 0x000fca00078e00ff */
[----:B------:R-:W-:-:S07]  /*1f60*/  LOP3.LUT R0, R3, R0, R4, 0xfe, !PT ;  /* 0x0000000003007212 */ /* 0x000fce00078efe04 */
.L_x_31096:
[----:B------:R-:W-:Y:S05]  /*1f70*/  BSYNC B0 ;  /* 0x0000000000007941 */ /* 0x000fea0003800000 */
.L_x_31095:
[----:B------:R-:W-:-:S04]  /*1f80*/  F2FP.BF16.F32.PACK_AB R0, RZ, R0 ;  /* 0x00000000ff00723e */ /* 0x000fc800000010ff */
[----:B------:R-:W-:Y:S01]  /*1f90*/  PRMT R2, R0, 0x7610, R2 ;  /* 0x0000761000027816 */ /* 0x000fe20000000002 */
[----:B------:R-:W-:Y:S06]  /*1fa0*/  BRA `(.L_x_31080) ;  /* 0x0000000400287947 */ /* 0x000fec0003800000 */
.L_x_31093:
        /* <DEDUP_REMOVED lines=21> */
.L_x_31102:
[----:B------:R-:W-:Y:S05]  /*2100*/  BSYNC B1 ;  /* 0x0000000000017941 */ /* 0x000fea0003800000 */
.L_x_31101:
[----:B------:R-:W-:Y:S01]  /*2110*/  LEA R3, R0, 0x37800000, 0x17 ;  /* 0x3780000000037811 */ /* 0x000fe200078eb8ff */
[----:B------:R-:W-:-:S05]  /*2120*/  IMAD.SHL.U32 R0, R2, 0x200000, RZ ;  /* 0x0020000002007824 */ /* 0x000fca00078e00ff */
[----:B------:R-:W-:-:S07]  /*2130*/  LOP3.LUT R0, R3, R0, R4, 0xfe, !PT ;  /* 0x0000000003007212 */ /* 0x000fce00078efe04 */
.L_x_31100:
[----:B------:R-:W-:Y:S05]  /*2140*/  BSYNC B0 ;  /* 0x0000000000007941 */ /* 0x000fea0003800000 */
.L_x_31099:
[----:B------:R-:W-:-:S04]  /*2150*/  F2FP.BF16.F32.PACK_AB R0, RZ, R0 ;  /* 0x00000000ff00723e */ /* 0x000fc800000010ff */
[----:B------:R-:W-:Y:S01]  /*2160*/  PRMT R2, R0, 0x7610, R2 ;  /* 0x0000761000027816 */ /* 0x000fe20000000002 */
[----:B------:R-:W-:Y:S06]  /*2170*/  BRA `(.L_x_31080) ;  /* 0x0000000000b47947 */ /* 0x000fec0003800000 */
.L_x_31092:
        /* <DEDUP_REMOVED lines=14> */
.L_x_31106:
[----:B------:R-:W-:Y:S05]  /*2260*/  BSYNC B0 ;  /* 0x0000000000007941 */ /* 0x000fea0003800000 */
.L_x_31105:
[----:B------:R-:W-:-:S04]  /*2270*/  F2FP.BF16.F32.PACK_AB R0, RZ, R0 ;  /* 0x00000000ff00723e */ /* 0x000fc800000010ff */
[----:B------:R-:W-:Y:S01]  /*2280*/  PRMT R2, R0, 0x7610, R2 ;  /* 0x0000761000027816 */ /* 0x000fe20000000002 */
[----:B------:R-:W-:Y:S06]  /*2290*/  BRA `(.L_x_31080) ;  /* 0x00000000006c7947 */ /* 0x000fec0003800000 */
.L_x_31079:
        /* <DEDUP_REMOVED lines=16> */
.L_x_31107:
[----:B------:R-:W-:Y:S01]  /*23a0*/  PRMT R2, RZ, 0x7610, R2 ;  /* 0x00007610ff027816 */ /* 0x000fe20000000002 */
[----:B------:R-:W-:Y:S06]  /*23b0*/  BRA `(.L_x_31080) ;  /* 0x0000000000247947 */ /* 0x000fec0003800000 */
.L_x_31104:
[----:B------:R-:W2:Y:S02]  /*23c0*/  LDG.E.64 R4, desc[UR36][R4.64] ;  /* 0x0000002404047981 */ /* 0x000ea4000c1e1b00 */
[----:B--2---:R-:W0:Y:S02]  /*23d0*/  I2F.U64 R0, R4 ;  /* 0x0000000400007312 */ /* 0x004e240000301000 */
[----:B0-----:R-:W-:-:S04]  /*23e0*/  F2FP.BF16.F32.PACK_AB R0, RZ, R0 ;  /* 0x00000000ff00723e */ /* 0x001fc800000010ff */
[----:B------:R-:W-:Y:S01]  /*23f0*/  PRMT R2, R0, 0x7610, R2 ;  /* 0x0000761000027816 */ /* 0x000fe20000000002 */
[----:B------:R-:W-:Y:S06]  /*2400*/  BRA `(.L_x_31080) ;  /* 0x0000000000107947 */ /* 0x000fec0003800000 */
.L_x_31103:
[----:B------:R-:W2:Y:S02]  /*2410*/  LDG.E R4, desc[UR36][R4.64] ;  /* 0x0000002404047981 */ /* 0x000ea4000c1e1900 */
[----:B--2---:R-:W-:-:S04]  /*2420*/  I2FP.F32.U32 R0, R4 ;  /* 0x0000000400007245 */ /* 0x004fc80000201000 */
[----:B------:R-:W-:-:S04]  /*2430*/  F2FP.BF16.F32.PACK_AB R0, RZ, R0 ;  /* 0x00000000ff00723e */ /* 0x000fc800000010ff */
[----:B------:R-:W-:-:S07]  /*2440*/  PRMT R2, R0, 0x7610, R2 ;  /* 0x0000761000027816 */ /* 0x000fce0000000002 */
.L_x_31080:
[----:B------:R-:W1:Y:S01]  /*2450*/  LDC.U16 R3, c[0x0][0x422] ;  /* 0x00010880ff037b82 */ /* 0x000e620000000400 */
        /* <DEDUP_REMOVED lines=29> */
.L_x_31113:
[----:B------:R-:W-:Y:S01]  /*2630*/  FSETP.GEU.FTZ.AND P0, PT, R5, -R9, PT ;  /* 0x800000090500720b */ /* 0x000fe20003f1e000 */
[----:B------:R-:W-:-:S12]  /*2640*/  FADD.FTZ R7, R7, -1 ;  /* 0xbf80000007077421 */ /* 0x000fd80000010000 */
[----:B------:R-:W-:-:S07]  /*2650*/  @!P0 FADD.FTZ R7, R7, -1 ;  /* 0xbf80000007078421 */ /* 0x000fce0000010000 */
.L_x_31112:
[----:B------:R-:W-:Y:S05]  /*2660*/  BSYNC B1 ;  /* 0x0000000000017941 */ /* 0x000fea0003800000 */
.L_x_31111:
[----:B------:R-:W-:Y:S01]  /*2670*/  FFMA.FTZ R0, -R9, R7, R0 ;  /* 0x0000000709007223 */ /* 0x000fe20000010100 */
[----:B------:R-:W-:Y:S06]  /*2680*/  BRA `(.L_x_31109) ;  /* 0x00000000007c7947 */ /* 0x000fec0003800000 */
.L_x_31110:
        /* <DEDUP_REMOVED lines=15> */
.L_x_31116:
        /* <DEDUP_REMOVED lines=13> */
.L_x_31115:
[----:B------:R-:W-:Y:S05]  /*2850*/  BSYNC B1 ;  /* 0x0000000000017941 */ /* 0x000fea0003800000 */
.L_x_31114:
[----:B------:R-:W-:-:S04]  /*2860*/  FMUL.FTZ R5, R4, 1.1920928955078125e-07 ;  /* 0x3400000004057820 */ /* 0x000fc80000410000 */
[----:B------:R-:W-:-:S07]  /*2870*/  FMUL.FTZ R0, R8, R5 ;  /* 0x0000000508007220 */ /* 0x000fce0000410000 */
.L_x_31109:
[----:B------:R-:W-:Y:S05]  /*2880*/  BSYNC B0 ;  /* 0x0000000000007941 */ /* 0x000fea0003800000 */
.L_x_31108:
[C---:B------:R-:W-:Y:S01]  /*2890*/  FSETP.GTU.FTZ.AND P0, PT, |R0|.reuse, +INF , PT ;  /* 0x7f8000000000780b */ /* 0x040fe20003f1c200 */
[----:B0-----:R-:W0:Y:S01]  /*28a0*/  LDC.U8 R4, c[0x0][0x424] ;  /* 0x00010900ff047b82 */ /* 0x001e220000000000 */
[----:B------:R-:W-:Y:S01]  /*28b0*/  LOP3.LUT R3, R0, 0x80000000, R3, 0xb8, !PT ;  /* 0x8000000000037812 */ /* 0x000fe200078eb803 */
[----:B------:R-:W-:-:S03]  /*28c0*/  IMAD.U32 R2, R2, 0x10000, RZ ;  /* 0x0001000002027824 */ /* 0x000fc600078e00ff */
[----:B------:R-:W-:Y:S02]  /*28d0*/  FSEL R3, R0, R3, P0 ;  /* 0x0000000300037208 */ /* 0x000fe40000000000 */
[----:B------:R-:W-:Y:S02]  /*28e0*/  FSETP.GEU.FTZ.AND P1, PT, R2, RZ, PT ;  /* 0x000000ff0200720b */ /* 0x000fe40003f3e000 */
[C---:B------:R-:W-:Y:S02]  /*28f0*/  FSETP.NEU.FTZ.AND P0, PT, R3.reuse, RZ, PT ;  /* 0x000000ff0300720b */ /* 0x040fe40003f1d000 */
[----:B------:R-:W-:-:S04]  /*2900*/  FSETP.GEU.FTZ.AND P2, PT, R3, RZ, PT ;  /* 0x000000ff0300720b */ /* 0x000fc80003f5e000 */
[----:B------:R-:W-:Y:S02]  /*2910*/  PLOP3.LUT P0, PT, P0, P2, P1, 0x9f, 0x0 ;  /* 0x000000000000781c */ /* 0x000fe40000705317 */
[----:B0-----:R-:W-:-:S11]  /*2920*/  PRMT R0, R4, 0x9910, RZ ;  /* 0x0000991004007816 */ /* 0x001fd600000000ff */
[----:B------:R-:W-:Y:S01]  /*2930*/  @!P0 FADD.FTZ R3, R3, R2 ;  /* 0x0000000203038221 */ /* 0x000fe20000010000 */
[----:B------:R-:W-:-:S05]  /*2940*/  ISETP.GT.AND P0, PT, R0, 0x9, PT ;  /* 0x000000090000780c */ /* 0x000fca0003f04270 */
[----:B------:R-:W0:Y:S08]  /*2950*/  F2F.BF16.F32 R3, R3 ;  /* 0x0000000300037304 */ /* 0x000e300000202000 */
        /* <DEDUP_REMOVED lines=9> */
[----:B0-----:R-:W-:-:S04]  /*29f0*/  IMAD.U32 R0, R3, 0x10000, RZ ;  /* 0x0001000003007824 */ /* 0x001fc800078e00ff */
[----:B------:R-:W0:Y:S02]  /*2a00*/  F2I.FTZ.TRUNC.NTZ R3, R0 ;  /* 0x0000000000037305 */ /* 0x000e24000021f100 */
[----:B0-----:R0:W-:Y:S01]  /*2a10*/  STG.E.U8 desc[UR36][R16.64], R3 ;  /* 0x0000000310007986 */ /* 0x0011e2000c101124 */
[----:B------:R-:W-:Y:S05]  /*2a20*/  BRA `(.L_x_31122) ;  /* 0x0000000c00947947 */ /* 0x000fea0003800000 */
.L_x_31120:
[----:B0-----:R-:W-:-:S06]  /*2a30*/  IMAD.U32 R3, R3, 0x10000, RZ ;  /* 0x0001000003037824 */ /* 0x001fcc00078e00ff */
[----:B------:R-:W0:Y:S02]  /*2a40*/  F2I.S64.TRUNC R2, R3 ;  /* 0x0000000300027311 */ /* 0x000e24000020d900 */
[----:B0-----:R0:W-:Y:S01]  /*2a50*/  STG.E.U8 desc[UR36][R16.64], R2 ;  /* 0x0000000210007986 */ /* 0x0011e2000c101124 */
[----:B------:R-:W-:Y:S05]  /*2a60*/  BRA `(.L_x_31122) ;  /* 0x0000000c00847947 */ /* 0x000fea0003800000 */
.L_x_31119:
[----:B------:R-:W-:-:S13]  /*2a70*/  ISETP.NE.AND P0, PT, R0, 0x2, PT ;  /* 0x000000020000780c */ /* 0x000fda0003f05270 */
[----:B------:R-:W-:Y:S05]  /*2a80*/  @!P0 BRA `(.L_x_31123) ;  /* 0x0000000000308947 */ /* 0x000fea0003800000 */
[----:B------:R-:W-:-:S13]  /*2a90*/  ISETP.NE.AND P0, PT, R0, 0x3, PT ;  /* 0x000000030000780c */ /* 0x000fda0003f05270 */
[----:B------:R-:W-:Y:S05]  /*2aa0*/  @!P0 BRA `(.L_x_31124) ;  /* 0x0000000000188947 */ /* 0x000fea0003800000 */
[----:B------:R-:W-:-:S13]  /*2ab0*/  ISETP.NE.AND P0, PT, R0, 0x4, PT ;  /* 0x000000040000780c */ /* 0x000fda0003f05270 */
[----:B------:R-:W-:Y:S05]  /*2ac0*/  @P0 BRA `(.L_x_31121) ;  /* 0x0000000c000c0947 */ /* 0x000fea0003800000 */
[----:B0-----:R-:W-:-:S06]  /*2ad0*/  IMAD.U32 R3, R3, 0x10000, RZ ;  /* 0x0001000003037824 */ /* 0x001fcc00078e00ff */
[----:B------:R-:W0:Y:S02]  /*2ae0*/  F2I.S64.TRUNC R2, R3 ;  /* 0x0000000300027311 */ /* 0x000e24000020d900 */
[----:B0-----:R0:W-:Y:S01]  /*2af0*/  STG.E.64 desc[UR36][R16.64], R2 ;  /* 0x0000000210007986 */ /* 0x0011e2000c101b24 */
[----:B------:R-:W-:Y:S05]  /*2b00*/  BRA `(.L_x_31122) ;  /* 0x0000000c005c7947 */ /* 0x000fea0003800000 */
.L_x_31124:
[----:B0-----:R-:W-:-:S06]  /*2b10*/  IMAD.U32 R3, R3, 0x10000, RZ ;  /* 0x0001000003037824 */ /* 0x001fcc00078e00ff */
[----:B------:R-:W0:Y:S02]  /*2b20*/  F2I.FTZ.TRUNC.NTZ R3, R3 ;  /* 0x0000000300037305 */ /* 0x000e24000021f100 */
[----:B0-----:R0:W-:Y:S01]  /*2b30*/  STG.E desc[UR36][R16.64], R3 ;  /* 0x0000000310007986 */ /* 0x0011e2000c101924 */
[----:B------:R-:W-:Y:S05]  /*2b40*/  BRA `(.L_x_31122) ;  /* 0x0000000c004c7947 */ /* 0x000fea0003800000 */
.L_x_31123:
[----:B0-----:R-:W-:-:S06]  /*2b50*/  IMAD.U32 R3, R3, 0x10000, RZ ;  /* 0x0001000003037824 */ /* 0x001fcc00078e00ff */
[----:B------:R-:W0:Y:S02]  /*2b60*/  F2I.FTZ.TRUNC.NTZ R3, R3 ;  /* 0x0000000300037305 */ /* 0x000e24000021f100 */
[----:B0-----:R0:W-:Y:S01]  /*2b70*/  STG.E.U16 desc[UR36][R16.64], R3 ;  /* 0x0000000310007986 */ /* 0x0011e2000c101524 */
[----:B------:R-:W-:Y:S05]  /*2b80*/  BRA `(.L_x_31122) ;  /* 0x0000000c003c7947 */ /* 0x000fea0003800000 */
.L_x_31118:
[----:B------:R-:W-:-:S13]  /*2b90*/  ISETP.GT.AND P0, PT, R0, 0x6, PT ;  /* 0x000000060000780c */ /* 0x000fda0003f04270 */
[----:B------:R-:W-:Y:S05]  /*2ba0*/  @P0 BRA `(.L_x_31125) ;  /* 0x00000000002c0947 */ /* 0x000fea0003800000 */
[----:B------:R-:W-:-:S13]  /*2bb0*/  ISETP.NE.AND P0, PT, R0, 0x5, PT ;  /* 0x000000050000780c */ /* 0x000fda0003f05270 */
[----:B------:R-:W-:Y:S05]  /*2bc0*/  @!P0 BRA `(.L_x_31126) ;  /* 0x0000000000148947 */ /* 0x000fea0003800000 */
[----:B------:R-:W-:-:S13]  /*2bd0*/  ISETP.NE.AND P0, PT, R0, 0x6, PT ;  /* 0x000000060000780c */ /* 0x000fda0003f05270 */
[----:B------:R-:W-:Y:S05]  /*2be0*/  @P0 BRA `(.L_x_31121) ;  /* 0x0000000800c40947 */ /* 0x000fea0003800000 */
[----:B0-----:R-:W-:-:S05]  /*2bf0*/  IMAD.U32 R3, R3, 0x10000, RZ ;  /* 0x0001000003037824 */ /* 0x001fca00078e00ff */
[----:B------:R0:W-:Y:S01]  /*2c00*/  STG.E desc[UR36][R16.64], R3 ;  /* 0x0000000310007986 */ /* 0x0001e2000c101924 */
[----:B------:R-:W-:Y:S05]  /*2c10*/  BRA `(.L_x_31122) ;  /* 0x0000000c00187947 */ /* 0x000fea0003800000 */
.L_x_31126:
[----:B0-----:R-:W-:-:S05]  /*2c20*/  IMAD.U32 R0, R3, 0x10000, RZ ;  /* 0x0001000003007824 */ /* 0x001fca00078e00ff */
[----:B------:R-:W-:-:S05]  /*2c30*/  F2FP.F16.F32.PACK_AB R0, RZ, R0 ;  /* 0x00000000ff00723e */ /* 0x000fca00000000ff */
[----:B------:R0:W-:Y:S01]  /*2c40*/  STG.E.U16 desc[UR36][R16.64], R0 ;  /* 0x0000000010007986 */ /* 0x0001e2000c101524 */
[----:B------:R-:W-:Y:S05]  /*2c50*/  BRA `(.L_x_31122) ;  /* 0x0000000c00087947 */ /* 0x000fea0003800000 */
.L_x_31125:
[----:B------:R-:W-:-:S13]  /*2c60*/  ISETP.NE.AND P0, PT, R0, 0x7, PT ;  /* 0x000000070000780c */ /* 0x000fda0003f05270 */
[----:B------:R-:W-:Y:S05]  /*2c70*/  @!P0 BRA `(.L_x_31127) ;  /* 0x0000000000348947 */ /* 0x000fea0003800000 */
[----:B------:R-:W-:-:S13]  /*2c80*/  ISETP.NE.AND P0, PT, R0, 0x8, PT ;  /* 0x000000080000780c */ /* 0x000fda0003f05270 */
[----:B------:R-:W-:Y:S05]  /*2c90*/  @!P0 BRA `(.L_x_31128) ;  /* 0x0000000000188947 */ /* 0x000fea0003800000 */
[----:B------:R-:W-:-:S13]  /*2ca0*/  ISETP.NE.AND P0, PT, R0, 0x9, PT ;  /* 0x000000090000780c */ /* 0x000fda0003f05270 */
[----:B------:R-:W-:Y:S05]  /*2cb0*/  @P0 BRA `(.L_x_31121) ;  /* 0x0000000800900947 */ /* 0x000fea0003800000 */
[----:B0-----:R-:W-:Y:S02]  /*2cc0*/  IMAD.U32 R2, R3, 0x10000, RZ ;  /* 0x0001000003027824 */ /* 0x001fe400078e00ff */
[----:B------:R-:W-:-:S05]  /*2cd0*/  IMAD.MOV.U32 R3, RZ, RZ, RZ ;  /* 0x000000ffff037224 */ /* 0x000fca00078e00ff */
[----:B------:R0:W-:Y:S01]  /*2ce0*/  STG.E.64 desc[UR36][R16.64], R2 ;  /* 0x0000000210007986 */ /* 0x0001e2000c101b24 */
[----:B------:R-:W-:Y:S05]  /*2cf0*/  BRA `(.L_x_31122) ;  /* 0x0000000800e07947 */ /* 0x000fea0003800000 */
.L_x_31128:
[----:B0-----:R-:W-:-:S05]  /*2d00*/  IMAD.U32 R3, R3, 0x10000, RZ ;  /* 0x0001000003037824 */ /* 0x001fca00078e00ff */
[----:B------:R-:W-:-:S04]  /*2d10*/  F2FP.F16.F32.PACK_AB R3, RZ, R3 ;  /* 0x00000003ff03723e */ /* 0x000fc800000000ff */
[----:B------:R-:W-:-:S05]  /*2d20*/  PRMT R3, R3, 0x5410, RZ ;  /* 0x0000541003037816 */ /* 0x000fca00000000ff */
[----:B------:R0:W-:Y:S01]  /*2d30*/  STG.E desc[UR36][R16.64], R3 ;  /* 0x0000000310007986 */ /* 0x0001e2000c101924 */
[----:B------:R-:W-:Y:S05]  /*2d40*/  BRA `(.L_x_31122) ;  /* 0x0000000800cc7947 */ /* 0x000fea0003800000 */
.L_x_31127:
[----:B0-----:R-:W-:-:S04]  /*2d50*/  IMAD.U32 R2, R3, 0x10000, RZ ;  /* 0x0001000003027824 */ /* 0x001fc800078e00ff */
[----:B------:R-:W-:-:S06]  /*2d60*/  FMUL.FTZ R2, R2, 1 ;  /* 0x3f80000002027820 */ /* 0x000fcc0000410000 */
[----:B------:R-:W0:Y:S02]  /*2d70*/  F2F.F64.F32 R2, R2 ;  /* 0x0000000200027310 */ /* 0x000e240000201800 */
[----:B0-----:R0:W-:Y:S01]  /*2d80*/  STG.E.64 desc[UR36][R16.64], R2 ;  /* 0x0000000210007986 */ /* 0x0011e2000c101b24 */
[----:B------:R-:W-:Y:S05]  /*2d90*/  BRA `(.L_x_31122) ;  /* 0x0000000800b87947 */ /* 0x000fea0003800000 */
.L_x_31117:
        /* <DEDUP_REMOVED lines=8> */
[----:B0-----:R-:W-:-:S05]  /*2e20*/  IMAD.U32 R3, R3, 0x10000, RZ ;  /* 0x0001000003037824 */ /* 0x001fca00078e00ff */
[----:B------:R-:W-:-:S04]  /*2e30*/  FSETP.NEU.FTZ.AND P0, PT, R3, RZ, PT ;  /* 0x000000ff0300720b */ /* 0x000fc80003f1d000 */
[----:B------:R-:W-:-:S05]  /*2e40*/  SEL R3, RZ, 0x1, !P0 ;  /* 0x00000001ff037807 */ /* 0x000fca0004000000 */
[----:B------:R0:W-:Y:S01]  /*2e50*/  STG.E.U8 desc[UR36][R16.64], R3 ;  /* 0x0000000310007986 */ /* 0x0001e2000c101124 */
[----:B------:R-:W-:Y:S05]  /*2e60*/  BRA `(.L_x_31122) ;  /* 0x0000000800847947 */ /* 0x000fea0003800000 */
.L_x_31131:
[----:B0-----:R-:W-:Y:S01]  /*2e70*/  IMAD.U32 R3, R3, 0x10000, RZ ;  /* 0x0001000003037824 */ /* 0x001fe200078e00ff */
[----:B------:R-:W-:-:S03]  /*2e80*/  CS2R R6, SRZ ;  /* 0x0000000000067805 */ /* 0x000fc6000001ff00 */
[----:B------:R-:W-:-:S04]  /*2e90*/  FMUL.FTZ R3, R3, 1 ;  /* 0x3f80000003037820 */ /* 0x000fc80000410000 */
[----:B------:R-:W0:Y:S02]  /*2ea0*/  F2F.F64.F32 R4, R3 ;  /* 0x0000000300047310 */ /* 0x000e240000201800 */
[----:B0-----:R0:W-:Y:S01]  /*2eb0*/  STG.E.128 desc[UR36][R16.64], R4 ;  /* 0x0000000410007986 */ /* 0x0011e2000c101d24 */
[----:B------:R-:W-:Y:S05]  /*2ec0*/  BRA `(.L_x_31122) ;  /* 0x00000008006c7947 */ /* 0x000fea0003800000 */
.L_x_31130:
[----:B------:R-:W-:-:S13]  /*2ed0*/  ISETP.NE.AND P0, PT, R0, 0xf, PT ;  /* 0x0000000f0000780c */ /* 0x000fda0003f05270 */
[----:B------:R-:W-:Y:S05]  /*2ee0*/  @!P0 BRA `(.L_x_31132) ;  /* 0x0000000000b48947 */ /* 0x000fea0003800000 */
[----:B------:R-:W-:-:S13]  /*2ef0*/  ISETP.NE.AND P0, PT, R0, 0x17, PT ;  /* 0x000000170000780c */ /* 0x000fda0003f05270 */
[----:B------:R-:W-:Y:S05]  /*2f00*/  @!P0 BRA `(.L_x_31133) ;  /* 0x0000000000548947 */ /* 0x000fea0003800000 */
[----:B------:R-:W-:-:S13]  /*2f10*/  ISETP.NE.AND P0, PT, R0, 0x18, PT ;  /* 0x000000180000780c */ /* 0x000fda0003f05270 */
[----:B------:R-:W-:Y:S05]  /*2f20*/  @P0 BRA `(.L_x_31121) ;  /* 0x0000000400f40947 */ /* 0x000fea0003800000 */
[----:B0-----:R-:W-:Y:S01]  /*2f30*/  IMAD.U32 R5, R3, 0x10000, RZ ;  /* 0x0001000003057824 */ /* 0x001fe200078e00ff */
        /* <DEDUP_REMOVED lines=14> */
.L_x_31135:
[----:B------:R-:W-:Y:S05]  /*3020*/  BSYNC B0 ;  /* 0x0000000000007941 */ /* 0x000fea0003800000 */
.L_x_31134:
[----:B------:R-:W-:-:S05]  /*3030*/  LOP3.LUT R3, R0, R3, RZ, 0xfc, !PT ;  /* 0x0000000300037212 */ /* 0x000fca00078efcff */
[----:B------:R0:W-:Y:S01]  /*3040*/  STG.E.U8 desc[UR36][R16.64], R3 ;  /* 0x0000000310007986 */ /* 0x0001e2000c101124 */
[----:B------:R-:W-:Y:S05]  /*3050*/  BRA `(.L_x_31122) ;  /* 0x0000000800087947 */ /* 0x000fea0003800000 */
.L_x_31133:
[----:B0-----:R-:W-:Y:S01]  /*3060*/  IMAD.U32 R3, R3, 0x10000, RZ ;  /* 0x0001000003037824 */ /* 0x001fe200078e00ff */
        /* <DEDUP_REMOVED lines=12> */
.L_x_31137:
[----:B------:R-:W-:Y:S01]  /*3130*/  IMAD.MOV.U32 R0, RZ, RZ, 0x7f ;  /* 0x0000007fff007424 */ /* 0x000fe200078e00ff */
[----:B------:R-:W-:-:S04]  /*3140*/  ISETP.GT.U32.AND P0, PT, R2, 0x7f800000, PT ;  /* 0x7f8000000200780c */ /* 0x000fc80003f04070 */
[----:B------:R-:W-:-:S09]  /*3150*/  SEL R0, R0, 0x7c, P0 ;  /* 0x0000007c00007807 */ /* 0x000fd20000000000 */
.L_x_31138:
[----:B------:R-:W-:Y:S05]  /*3160*/  BSYNC B0 ;  /* 0x0000000000007941 */ /* 0x000fea0003800000 */
.L_x_31136:
[----:B------:R-:W-:-:S04]  /*3170*/  LOP3.LUT R2, R3, 0x80000000, RZ, 0xc0, !PT ;  /* 0x8000000003027812 */ /* 0x000fc800078ec0ff */
[----:B------:R-:W-:-:S04]  /*3180*/  SHF.R.U32.HI R3, RZ, 0x18, R2 ;  /* 0x00000018ff037819 */ /* 0x000fc80000011602 */
[----:B------:R-:W-:-:S05]  /*3190*/  LOP3.LUT R3, R0, R3, RZ, 0xfc, !PT ;  /* 0x0000000300037212 */ /* 0x000fca00078efcff */
[----:B------:R0:W-:Y:S01]  /*31a0*/  STG.E.U8 desc[UR36][R16.64], R3 ;  /* 0x0000000310007986 */ /* 0x0001e2000c101124 */
[----:B------:R-:W-:Y:S05]  /*31b0*/  BRA `(.L_x_31122) ;  /* 0x0000000400b07947 */ /* 0x000fea0003800000 */
.L_x_31132:
[----:B0-----:R0:W-:Y:S01]  /*31c0*/  STG.E.U16 desc[UR36][R16.64], R3 ;  /* 0x0000000310007986 */ /* 0x0011e2000c101524 */
[----:B------:R-:W-:Y:S05]  /*31d0*/  BRA `(.L_x_31122) ;  /* 0x0000000400a87947 */ /* 0x000fea0003800000 */
.L_x_31129:
        /* <DEDUP_REMOVED lines=8> */
[----:B0-----:R-:W-:-:S06]  /*3260*/  IMAD.U32 R3, R3, 0x10000, RZ ;  /* 0x0001000003037824 */ /* 0x001fcc00078e00ff */
[----:B------:R-:W0:Y:S02]  /*3270*/  F2I.FTZ.U32.TRUNC.NTZ R3, R3 ;  /* 0x0000000300037305 */ /* 0x000e24000021f000 */
[----:B0-----:R0:W-:Y:S01]  /*3280*/  STG.E.U16 desc[UR36][R16.64], R3 ;  /* 0x0000000310007986 */ /* 0x0011e2000c101524 */
[----:B------:R-:W-:Y:S05]  /*3290*/  BRA `(.L_x_31122) ;  /* 0x0000000400787947 */ /* 0x000fea0003800000 */
.L_x_31141:
[----:B0-----:R-:W-:Y:S01]  /*32a0*/  IMAD.U32 R3, R3, 0x10000, RZ ;  /* 0x0001000003037824 */ /* 0x001fe200078e00ff */
        /* <DEDUP_REMOVED lines=16> */
.L_x_31144:
[----:B------:R-:W-:-:S04]  /*33b0*/  LOP3.LUT R2, R3, 0x80000000, RZ, 0xc0, !PT ;  /* 0x8000000003027812 */ /* 0x000fc800078ec0ff */
[----:B------:R-:W-:-:S04]  /*33c0*/  SHF.R.U32.HI R3, RZ, 0x18, R2 ;  /* 0x00000018ff037819 */ /* 0x000fc80000011602 */
[----:B------:R-:W-:-:S04]  /*33d0*/  LOP3.LUT R0, R0, R3, RZ, 0xfc, !PT ;  /* 0x0000000300007212 */ /* 0x000fc800078efcff */
[----:B------:R-:W-:-:S07]  /*33e0*/  PRMT R8, R0, 0x7610, R8 ;  /* 0x0000761000087816 */ /* 0x000fce0000000008 */
.L_x_31143:
[----:B------:R-:W-:Y:S05]  /*33f0*/  BSYNC B0 ;  /* 0x0000000000007941 */ /* 0x000fea0003800000 */
.L_x_31142:
[----:B------:R4:W-:Y:S01]  /*3400*/  STG.E.U8 desc[UR36][R16.64], R8 ;  /* 0x0000000810007986 */ /* 0x0009e2000c101124 */
[----:B------:R-:W-:Y:S05]  /*3410*/  BRA `(.L_x_31122) ;  /* 0x0000000400187947 */ /* 0x000fea0003800000 */
.L_x_31140:
        /* <DEDUP_REMOVED lines=17> */
.L_x_31147:
[----:B------:R-:W-:-:S04]  /*3530*/  LOP3.LUT R2, R3, 0x80000000, RZ, 0xc0, !PT ;  /* 0x8000000003027812 */ /* 0x000fc800078ec0ff */
[----:B------:R-:W-:-:S04]  /*3540*/  SHF.R.U32.HI R3, RZ, 0x18, R2 ;  /* 0x00000018ff037819 */ /* 0x000fc80000011602 */
[----:B------:R-:W-:-:S04]  /*3550*/  LOP3.LUT R0, R0, R3, RZ, 0xfc, !PT ;  /* 0x0000000300007212 */ /* 0x000fc800078efcff */
[----:B------:R-:W-:-:S07]  /*3560*/  PRMT R8, R0, 0x7610, R8 ;  /* 0x0000761000087816 */ /* 0x000fce0000000008 */
.L_x_31146:
[----:B------:R-:W-:Y:S05]  /*3570*/  BSYNC B0 ;  /* 0x0000000000007941 */ /* 0x000fea0003800000 */
.L_x_31145:
[----:B------:R3:W-:Y:S01]  /*3580*/  STG.E.U8 desc[UR36][R16.64], R8 ;  /* 0x0000000810007986 */ /* 0x0007e2000c101124 */
[----:B------:R-:W-:Y:S05]  /*3590*/  BRA `(.L_x_31122) ;  /* 0x0000000000b87947 */ /* 0x000fea0003800000 */
.L_x_31139:
[----:B------:R-:W-:-:S13]  /*35a0*/  ISETP.NE.AND P0, PT, R0, 0x1c, PT ;  /* 0x0000001c0000780c */ /* 0x000fda0003f05270 */
[----:B------:R-:W-:Y:S05]  /*35b0*/  @!P0 BRA `(.L_x_31148) ;  /* 0x0000000000a48947 */ /* 0x000fea0003800000 */
[----:B------:R-:W-:-:S13]  /*35c0*/  ISETP.NE.AND P0, PT, R0, 0x1d, PT ;  /* 0x0000001d0000780c */ /* 0x000fda0003f05270 */
[----:B------:R-:W-:Y:S05]  /*35d0*/  @!P0 BRA `(.L_x_31149) ;  /* 0x00000000008c8947 */ /* 0x000fea0003800000 */
[----:B------:R-:W-:-:S13]  /*35e0*/  ISETP.NE.AND P0, PT, R0, 0x2c, PT ;  /* 0x0000002c0000780c */ /* 0x000fda0003f05270 */
[----:B------:R-:W-:Y:S05]  /*35f0*/  @P0 BRA `(.L_x_31121) ;  /* 0x0000000000400947 */ /* 0x000fea0003800000 */
[----:B0-----:R-:W-:-:S05]  /*3600*/  IMAD.U32 R3, R3, 0x10000, RZ ;  /* 0x0001000003037824 */ /* 0x001fca00078e00ff */
        /* <DEDUP_REMOVED lines=15> */
.L_x_31121:
[----:B------:R-:W-:Y:S01]  /*3700*/  MOV R0, 0x0 ;  /* 0x0000000000007802 */ /* 0x000fe20000000f00 */
[----:B------:R-:W-:Y:S01]  /*3710*/  ULDC.64 UR4, c[0x4][0x178] ;  /* 0x01005e0000047ab9 */ /* 0x000fe20000000a00 */
[----:B------:R-:W-:Y:S01]  /*3720*/  ULDC.64 UR6, c[0x4][0x180] ;  /* 0x0100600000067ab9 */ /* 0x000fe20000000a00 */
[----:B------:R-:W-:Y:S01]  /*3730*/  IMAD.U32 R4, RZ, RZ, UR4 ;  /* 0x00000004ff047e24 */ /* 0x000fe2000f8e00ff */
[----:B0-----:R0:W1:Y:S01]  /*3740*/  LDC.64 R2, c[0x4][R0] ;  /* 0x0100000000027b82 */ /* 0x0010620000000a00 */
        /* <DEDUP_REMOVED lines=11> */
.L_x_31150:
[----:B------:R-:W-:Y:S05]  /*3800*/  BRA `(.L_x_31122) ;  /* 0x00000000001c7947 */ /* 0x000fea0003800000 */
.L_x_31149:
[----:B0-----:R-:W-:-:S06]  /*3810*/  IMAD.U32 R3, R3, 0x10000, RZ ;  /* 0x0001000003037824 */ /* 0x001fcc00078e00ff */
[----:B------:R-:W0:Y:S02]  /*3820*/  F2I.U64.TRUNC R2, R3 ;  /* 0x0000000300027311 */ /* 0x000e24000020d800 */
[----:B0-----:R2:W-:Y:S01]  /*3830*/  STG.E.64 desc[UR36][R16.64], R2 ;  /* 0x0000000210007986 */ /* 0x0015e2000c101b24 */
[----:B------:R-:W-:Y:S05]  /*3840*/  BRA `(.L_x_31122) ;  /* 0x00000000000c7947 */ /* 0x000fea0003800000 */
.L_x_31148:
[----:B0-----:R-:W-:-:S06]  /*3850*/  IMAD.U32 R3, R3, 0x10000, RZ ;  /* 0x0001000003037824 */ /* 0x001fcc00078e00ff */
[----:B------:R-:W0:Y:S02]  /*3860*/  F2I.FTZ.U32.TRUNC.NTZ R3, R3 ;  /* 0x0000000300037305 */ /* 0x000e24000021f000 */
[----:B0-----:R0:W-:Y:S02]  /*3870*/  STG.E desc[UR36][R16.64], R3 ;  /* 0x0000000310007986 */ /* 0x0011e4000c101924 */
.L_x_31122:
[----:B------:R-:W-:-:S07]  /*3880*/  VIADD R19, R19, 0x80 ;  /* 0x0000008013137836 */ /* 0x000fce0000000000 */
.L_x_31073:
[----:B------:R-:W-:Y:S05]  /*3890*/  BSYNC B6 ;  /* 0x0000000000067941 */ /* 0x000fea0003800000 */
.L_x_31072:
        /* <DEDUP_REMOVED lines=307> */
.L_x_31153:
        /* <DEDUP_REMOVED lines=23> */
.L_x_31157:
[----:B------:R-:W2:Y:S02]  /*4d40*/  LDG.E.U8 R4, desc[UR36][R4.64] ;  /* 0x0000002404047981 */ /* 0x000ea4000c1e1100 */
[----:B--2---:R-:W-:-:S04]  /*4d50*/  I2FP.F32.U32 R0, R4 ;  /* 0x0000000400007245 */ /* 0x004fc80000201000 */
[----:B------:R-:W-:-:S04]  /*4d60*/  F2FP.BF16.F32.PACK_AB R0, RZ, R0 ;  /* 0x00000000ff00723e */ /* 0x000fc800000010ff */
[----:B------:R-:W-:Y:S01]  /*4d70*/  PRMT R2, R0, 0x7610, R2 ;  /* 0x0000761000027816 */ /* 0x000fe20000000002 */
[----:B------:R-:W-:Y:S06]  /*4d80*/  BRA `(.L_x_31159) ;  /* 0x0000000c00c47947 */ /* 0x000fec0003800000 */
.L_x_31156:
        /* <DEDUP_REMOVED lines=11> */
.L_x_31161:
[----:B------:R-:W2:Y:S02]  /*4e40*/  LDG.E R4, desc[UR36][R4.64] ;  /* 0x0000002404047981 */ /* 0x000ea4000c1e1900 */
[----:B--2---:R-:W-:-:S04]  /*4e50*/  I2FP.F32.S32 R0, R4 ;  /* 0x0000000400007245 */ /* 0x004fc80000201400 */
[----:B------:R-:W-:-:S04]  /*4e60*/  F2FP.BF16.F32.PACK_AB R0, RZ, R0 ;  /* 0x00000000ff00723e */ /* 0x000fc800000010ff */
[----:B------:R-:W-:Y:S01]  /*4e70*/  PRMT R2, R0, 0x7610, R2 ;  /* 0x0000761000027816 */ /* 0x000fe20000000002 */
[----:B------:R-:W-:Y:S06]  /*4e80*/  BRA `(.L_x_31159) ;  /* 0x0000000c00847947 */ /* 0x000fec0003800000 */
.L_x_31160:
[----:B------:R-:W2:Y:S02]  /*4e90*/  LDG.E.U16 R4, desc[UR36][R4.64] ;  /* 0x0000002404047981 */ /* 0x000ea4000c1e1500 */
[----:B--2---:R-:W0:Y:S02]  /*4ea0*/  I2F.S16 R0, R4 ;  /* 0x0000000400007306 */ /* 0x004e240000101400 */
[----:B0-----:R-:W-:-:S04]  /*4eb0*/  F2FP.BF16.F32.PACK_AB R0, RZ, R0 ;  /* 0x00000000ff00723e */ /* 0x001fc800000010ff */
[----:B------:R-:W-:Y:S01]  /*4ec0*/  PRMT R2, R0, 0x7610, R2 ;  /* 0x0000761000027816 */ /* 0x000fe20000000002 */
[----:B------:R-:W-:Y:S06]  /*4ed0*/  BRA `(.L_x_31159) ;  /* 0x0000000c00707947 */ /* 0x000fec0003800000 */
.L_x_31155:
        /* <DEDUP_REMOVED lines=9> */
.L_x_31163:
[----:B------:R-:W2:Y:S02]  /*4f70*/  LDG.E.U16 R0, desc[UR36][R4.64] ;  /* 0x0000002404007981 */ /* 0x000ea4000c1e1500 */
[----:B--2---:R-:W-:-:S05]  /*4f80*/  HADD2.F32 R0, -RZ, R0.H0_H0 ;  /* 0x20000000ff007230 */ /* 0x004fca0000004100 */
[----:B------:R-:W-:-:S04]  /*4f90*/  F2FP.BF16.F32.PACK_AB R0, RZ, R0 ;  /* 0x00000000ff00723e */ /* 0x000fc800000010ff */
[----:B------:R-:W-:Y:S01]  /*4fa0*/  PRMT R2, R0, 0x7610, R2 ;  /* 0x0000761000027816 */ /* 0x000fe20000000002 */
[----:B------:R-:W-:Y:S06]  /*4fb0*/  BRA `(.L_x_31159) ;  /* 0x0000000c00387947 */ /* 0x000fec0003800000 */
.L_x_31162:
        /* <DEDUP_REMOVED lines=9> */
.L_x_31165:
[----:B------:R-:W2:Y:S02]  /*5050*/  LDG.E.U16 R4, desc[UR36][R4.64] ;  /* 0x0000002404047981 */ /* 0x000ea4000c1e1500 */
[----:B--2---:R-:W-:-:S05]  /*5060*/  HADD2.F32 R0, -RZ, R4.H0_H0 ;  /* 0x20000004ff007230 */ /* 0x004fca0000004100 */
[----:B------:R-:W-:-:S04]  /*5070*/  F2FP.BF16.F32.PACK_AB R0, RZ, R0 ;  /* 0x00000000ff00723e */ /* 0x000fc800000010ff */
[----:B------:R-:W-:Y:S01]  /*5080*/  PRMT R2, R0, 0x7610, R2 ;  /* 0x0000761000027816 */ /* 0x000fe20000000002 */
[----:B------:R-:W-:Y:S06]  /*5090*/  BRA `(.L_x_31159) ;  /* 0x0000000c00007947 */ /* 0x000fec0003800000 */
.L_x_31164:
        /* <DEDUP_REMOVED lines=9> */
.L_x_31154:
        /* <DEDUP_REMOVED lines=14> */
.L_x_31168:
        /* <DEDUP_REMOVED lines=9> */
.L_x_31167:
        /* <DEDUP_REMOVED lines=28> */
.L_x_31170:
        /* <DEDUP_REMOVED lines=14> */
.L_x_31169:
[----:B------:R0:W5:Y:S01]  /*5540*/  LDG.E.U16 R2, desc[UR36][R4.64] ;  /* 0x0000002404027981 */ /* 0x000162000c1e1500 */
[----:B------:R-:W-:Y:S05]  /*5550*/  BRA `(.L_x_31159) ;  /* 0x0000000400d07947 */ /* 0x000fea0003800000 */
.L_x_31166:
        /* <DEDUP_REMOVED lines=13> */
.L_x_31173:
        /* <DEDUP_REMOVED lines=21> */
.L_x_31177:
[----:B------:R-:W-:Y:S05]  /*5780*/  BSYNC B1 ;  /* 0x0000000000017941 */ /* 0x000fea0003800000 */
.L_x_31176:
[----:B------:R-:W-:Y:S01]  /*5790*/  LEA R3, R0, 0x3b800000, 0x17 ;  /* 0x3b80000000037811 */ /* 0x000fe200078eb8ff */
[----:B------:R-:W-:-:S05]  /*57a0*/  IMAD.SHL.U32 R0, R2, 0x100000, RZ ;  /* 0x0010000002007824 */ /* 0x000fca00078e00ff */
[----:B------:R-:W-:-:S07]  /*57b0*/  LOP3.LUT R0, R3, R0, R4, 0xfe, !PT ;  /* 0x0000000003007212 */ /* 0x000fce00078efe04 */
.L_x_31175:
[----:B------:R-:W-:Y:S05]  /*57c0*/  BSYNC B0 ;  /* 0x0000000000007941 */ /* 0x000fea0003800000 */
.L_x_31174:
[----:B------:R-:W-:-:S04]  /*57d0*/  F2FP.BF16.F32.PACK_AB R0, RZ, R0 ;  /* 0x00000000ff00723e */ /* 0x000fc800000010ff */
[----:B------:R-:W-:Y:S01]  /*57e0*/  PRMT R2, R0, 0x7610, R2 ;  /* 0x0000761000027816 */ /* 0x000fe20000000002 */
[----:B------:R-:W-:Y:S06]  /*57f0*/  BRA `(.L_x_31159) ;  /* 0x0000000400287947 */ /* 0x000fec0003800000 */
.L_x_31172:
        /* <DEDUP_REMOVED lines=21> */
.L_x_31181:
[----:B------:R-:W-:Y:S05]  /*5950*/  BSYNC B1 ;  /* 0x0000000000017941 */ /* 0x000fea0003800000 */
.L_x_31180:
[----:B------:R-:W-:Y:S01]  /*5960*/  LEA R3, R0, 0x37800000, 0x17 ;  /* 0x3780000000037811 */ /* 0x000fe200078eb8ff */
[----:B------:R-:W-:-:S05]  /*5970*/  IMAD.SHL.U32 R0, R2, 0x200000, RZ ;  /* 0x0020000002007824 */ /* 0x000fca00078e00ff */
[----:B------:R-:W-:-:S07]  /*5980*/  LOP3.LUT R0, R3, R0, R4, 0xfe, !PT ;  /* 0x0000000003007212 */ /* 0x000fce00078efe04 */
.L_x_31179:
[----:B------:R-:W-:Y:S05]  /*5990*/  BSYNC B0 ;  /* 0x0000000000007941 */ /* 0x000fea0003800000 */
.L_x_31178:
[----:B------:R-:W-:-:S04]  /*59a0*/  F2FP.BF16.F32.PACK_AB R0, RZ, R0 ;  /* 0x00000000ff00723e */ /* 0x000fc800000010ff */
[----:B------:R-:W-:Y:S01]  /*59b0*/  PRMT R2, R0, 0x7610, R2 ;  /* 0x0000761000027816 */ /* 0x000fe20000000002 */
[----:B------:R-:W-:Y:S06]  /*59c0*/  BRA `(.L_x_31159) ;  /* 0x0000000000b47947 */ /* 0x000fec0003800000 */
.L_x_31171:
        /* <DEDUP_REMOVED lines=14> */
.L_x_31185:
[----:B------:R-:W-:Y:S05]  /*5ab0*/  BSYNC B0 ;  /* 0x0000000000007941 */ /* 0x000fea0003800000 */
.L_x_31184:
[----:B------:R-:W-:-:S04]  /*5ac0*/  F2FP.BF16.F32.PACK_AB R0, RZ, R0 ;  /* 0x00000000ff00723e */ /* 0x000fc800000010ff */
[----:B------:R-:W-:Y:S01]  /*5ad0*/  PRMT R2, R0, 0x7610, R2 ;  /* 0x0000761000027816 */ /* 0x000fe20000000002 */
[----:B------:R-:W-:Y:S06]  /*5ae0*/  BRA `(.L_x_31159) ;  /* 0x00000000006c7947 */ /* 0x000fec0003800000 */
.L_x_31158:
        /* <DEDUP_REMOVED lines=16> */
.L_x_31186:
[----:B------:R-:W-:Y:S01]  /*5bf0*/  PRMT R2, RZ, 0x7610, R2 ;  /* 0x00007610ff027816 */ /* 0x000fe20000000002 */
[----:B------:R-:W-:Y:S06]  /*5c00*/  BRA `(.L_x_31159) ;  /* 0x0000000000247947 */ /* 0x000fec0003800000 */
.L_x_31183:
[----:B------:R-:W2:Y:S02]  /*5c10*/  LDG.E.64 R4, desc[UR36][R4.64] ;  /* 0x0000002404047981 */ /* 0x000ea4000c1e1b00 */
[----:B--2---:R-:W0:Y:S02]  /*5c20*/  I2F.U64 R0, R4 ;  /* 0x0000000400007312 */ /* 0x004e240000301000 */
[----:B0-----:R-:W-:-:S04]  /*5c30*/  F2FP.BF16.F32.PACK_AB R0, RZ, R0 ;  /* 0x00000000ff00723e */ /* 0x001fc800000010ff */
[----:B------:R-:W-:Y:S01]  /*5c40*/  PRMT R2, R0, 0x7610, R2 ;  /* 0x0000761000027816 */ /* 0x000fe20000000002 */
[----:B------:R-:W-:Y:S06]  /*5c50*/  BRA `(.L_x_31159) ;  /* 0x0000000000107947 */ /* 0x000fec0003800000 */
.L_x_31182:
[----:B------:R-:W2:Y:S02]  /*5c60*/  LDG.E R4, desc[UR36][R4.64] ;  /* 0x0000002404047981 */ /* 0x000ea4000c1e1900 */
[----:B--2---:R-:W-:-:S04]  /*5c70*/  I2FP.F32.U32 R0, R4 ;  /* 0x0000000400007245 */ /* 0x004fc80000201000 */
[----:B------:R-:W-:-:S04]  /*5c80*/  F2FP.BF16.F32.PACK_AB R0, RZ, R0 ;  /* 0x00000000ff00723e */ /* 0x000fc800000010ff */
[----:B------:R-:W-:-:S07]  /*5c90*/  PRMT R2, R0, 0x7610, R2 ;  /* 0x0000761000027816 */ /* 0x000fce0000000002 */
.L_x_31159:
        /* <DEDUP_REMOVED lines=30> */
.L_x_31192:
[----:B------:R-:W-:Y:S01]  /*5e80*/  FSETP.GEU.FTZ.AND P0, PT, R5, -R9, PT ;  /* 0x800000090500720b */ /* 0x000fe20003f1e000 */
[----:B------:R-:W-:-:S12]  /*5e90*/  FADD.FTZ R7, R7, -1 ;  /* 0xbf80000007077421 */ /* 0x000fd80000010000 */
[----:B------:R-:W-:-:S07]  /*5ea0*/  @!P0 FADD.FTZ R7, R7, -1 ;  /* 0xbf80000007078421 */ /* 0x000fce0000010000 */
.L_x_31191:
[----:B------:R-:W-:Y:S05]  /*5eb0*/  BSYNC B1 ;  /* 0x0000000000017941 */ /* 0x000fea0003800000 */
.L_x_31190:
[----:B------:R-:W-:Y:S01]  /*5ec0*/  FFMA.FTZ R0, -R9, R7, R0 ;  /* 0x0000000709007223 */ /* 0x000fe20000010100 */
[----:B------:R-:W-:Y:S06]  /*5ed0*/  BRA `(.L_x_31188) ;  /* 0x00000000007c7947 */ /* 0x000fec0003800000 */
.L_x_31189:
        /* <DEDUP_REMOVED lines=15> */
.L_x_31195:
        /* <DEDUP_REMOVED lines=13> */
.L_x_31194:
[----:B------:R-:W-:Y:S05]  /*60a0*/  BSYNC B1 ;  /* 0x0000000000017941 */ /* 0x000fea0003800000 */
.L_x_31193:
[----:B------:R-:W-:-:S04]  /*60b0*/  FMUL.FTZ R5, R4, 1.1920928955078125e-07 ;  /* 0x3400000004057820 */ /* 0x000fc80000410000 */
[----:B------:R-:W-:-:S07]  /*60c0*/  FMUL.FTZ R0, R8, R5 ;  /* 0x0000000508007220 */ /* 0x000fce0000410000 */
.L_x_31188:
[----:B------:R-:W-:Y:S05]  /*60d0*/  BSYNC B0 ;  /* 0x0000000000007941 */ /* 0x000fea0003800000 */
.L_x_31187:
        /* <DEDUP_REMOVED lines=26> */
.L_x_31199:
[----:B0-----:R-:W-:-:S06]  /*6280*/  IMAD.U32 R3, R3, 0x10000, RZ ;  /* 0x0001000003037824 */ /* 0x001fcc00078e00ff */
[----:B------:R-:W0:Y:S02]  /*6290*/  F2I.S64.TRUNC R2, R3 ;  /* 0x0000000300027311 */ /* 0x000e24000020d900 */
[----:B0-----:R4:W-:Y:S01]  /*62a0*/  STG.E.U8 desc[UR36][R16.64], R2 ;  /* 0x0000000210007986 */ /* 0x0019e2000c101124 */
[----:B------:R-:W-:Y:S05]  /*62b0*/  BRA `(.L_x_31201) ;  /* 0x0000000c00847947 */ /* 0x000fea0003800000 */
.L_x_31198:
        /* <DEDUP_REMOVED lines=10> */
.L_x_31203:
[----:B0-----:R-:W-:-:S06]  /*6360*/  IMAD.U32 R3, R3, 0x10000, RZ ;  /* 0x0001000003037824 */ /* 0x001fcc00078e00ff */
[----:B------:R-:W0:Y:S02]  /*6370*/  F2I.FTZ.TRUNC.NTZ R3, R3 ;  /* 0x0000000300037305 */ /* 0x000e24000021f100 */
[----:B0-----:R2:W-:Y:S01]  /*6380*/  STG.E desc[UR36][R16.64], R3 ;  /* 0x0000000310007986 */ /* 0x0015e2000c101924 */
[----:B------:R-:W-:Y:S05]  /*6390*/  BRA `(.L_x_31201) ;  /* 0x0000000c004c7947 */ /* 0x000fea0003800000 */
.L_x_31202:
[----:B0-----:R-:W-:-:S06]  /*63a0*/  IMAD.U32 R3, R3, 0x10000, RZ ;  /* 0x0001000003037824 */ /* 0x001fcc00078e00ff */
[----:B------:R-:W0:Y:S02]  /*63b0*/  F2I.FTZ.TRUNC.NTZ R3, R3 ;  /* 0x0000000300037305 */ /* 0x000e24000021f100 */
[----:B0-----:R0:W-:Y:S01]  /*63c0*/  STG.E.U16 desc[UR36][R16.64], R3 ;  /* 0x0000000310007986 */ /* 0x0011e2000c101524 */
[----:B------:R-:W-:Y:S05]  /*63d0*/  BRA `(.L_x_31201) ;  /* 0x0000000c003c7947 */ /* 0x000fea0003800000 */
.L_x_31197:
        /* <DEDUP_REMOVED lines=9> */
.L_x_31205:
[----:B0-----:R-:W-:-:S05]  /*6470*/  IMAD.U32 R0, R3, 0x10000, RZ ;  /* 0x0001000003007824 */ /* 0x001fca00078e00ff */
[----:B------:R-:W-:-:S05]  /*6480*/  F2FP.F16.F32.PACK_AB R0, RZ, R0 ;  /* 0x00000000ff00723e */ /* 0x000fca00000000ff */
[----:B------:R0:W-:Y:S01]  /*6490*/  STG.E.U16 desc[UR36][R16.64], R0 ;  /* 0x0000000010007986 */ /* 0x0001e2000c101524 */
[----:B------:R-:W-:Y:S05]  /*64a0*/  BRA `(.L_x_31201) ;  /* 0x0000000c00087947 */ /* 0x000fea0003800000 */
.L_x_31204:
        /* <DEDUP_REMOVED lines=10> */
.L_x_31207:
[----:B0-----:R-:W-:-:S05]  /*6550*/  IMAD.U32 R3, R3, 0x10000, RZ ;  /* 0x0001000003037824 */ /* 0x001fca00078e00ff */
[----:B------:R-:W-:-:S04]  /*6560*/  F2FP.F16.F32.PACK_AB R3, RZ, R3 ;  /* 0x00000003ff03723e */ /* 0x000fc800000000ff */
[----:B------:R-:W-:-:S05]  /*6570*/  PRMT R3, R3, 0x5410, RZ ;  /* 0x0000541003037816 */ /* 0x000fca00000000ff */
[----:B------:R0:W-:Y:S01]  /*6580*/  STG.E desc[UR36][R16.64], R3 ;  /* 0x0000000310007986 */ /* 0x0001e2000c101924 */
[----:B------:R-:W-:Y:S05]  /*6590*/  BRA `(.L_x_31201) ;  /* 0x0000000800cc7947 */ /* 0x000fea0003800000 */
.L_x_31206:
[----:B0-----:R-:W-:-:S04]  /*65a0*/  IMAD.U32 R2, R3, 0x10000, RZ ;  /* 0x0001000003027824 */ /* 0x001fc800078e00ff */
[----:B------:R-:W-:-:S06]  /*65b0*/  FMUL.FTZ R2, R2, 1 ;  /* 0x3f80000002027820 */ /* 0x000fcc0000410000 */
[----:B------:R-:W0:Y:S02]  /*65c0*/  F2F.F64.F32 R2, R2 ;  /* 0x0000000200027310 */ /* 0x000e240000201800 */
[----:B0-----:R0:W-:Y:S01]  /*65d0*/  STG.E.64 desc[UR36][R16.64], R2 ;  /* 0x0000000210007986 */ /* 0x0011e2000c101b24 */
[----:B------:R-:W-:Y:S05]  /*65e0*/  BRA `(.L_x_31201) ;  /* 0x0000000800b87947 */ /* 0x000fea0003800000 */
.L_x_31196:
        /* <DEDUP_REMOVED lines=13> */
.L_x_31210:
[----:B0-----:R-:W-:Y:S01]  /*66c0*/  IMAD.U32 R3, R3, 0x10000, RZ ;  /* 0x0001000003037824 */ /* 0x001fe200078e00ff */
[----:B------:R-:W-:-:S03]  /*66d0*/  CS2R R6, SRZ ;  /* 0x0000000000067805 */ /* 0x000fc6000001ff00 */
[----:B------:R-:W-:-:S04]  /*66e0*/  FMUL.FTZ R3, R3, 1 ;  /* 0x3f80000003037820 */ /* 0x000fc80000410000 */
[----:B------:R-:W0:Y:S02]  /*66f0*/  F2F.F64.F32 R4, R3 ;  /* 0x0000000300047310 */ /* 0x000e240000201800 */
[----:B0-----:R0:W-:Y:S01]  /*6700*/  STG.E.128 desc[UR36][R16.64], R4 ;  /* 0x0000000410007986 */ /* 0x0011e2000c101d24 */
[----:B------:R-:W-:Y:S05]  /*6710*/  BRA `(.L_x_31201) ;  /* 0x00000008006c7947 */ /* 0x000fea0003800000 */
.L_x_31209:
        /* <DEDUP_REMOVED lines=21> */
.L_x_31214:
[----:B------:R-:W-:Y:S05]  /*6870*/  BSYNC B0 ;  /* 0x0000000000007941 */ /* 0x000fea0003800000 */
.L_x_31213:
[----:B------:R-:W-:-:S05]  /*6880*/  LOP3.LUT R3, R0, R3, RZ, 0xfc, !PT ;  /* 0x0000000300037212 */ /* 0x000fca00078efcff */
[----:B------:R0:W-:Y:S01]  /*6890*/  STG.E.U8 desc[UR36][R16.64], R3 ;  /* 0x0000000310007986 */ /* 0x0001e2000c101124 */
[----:B------:R-:W-:Y:S05]  /*68a0*/  BRA `(.L_x_31201) ;  /* 0x0000000800087947 */ /* 0x000fea0003800000 */
.L_x_31212:
        /* <DEDUP_REMOVED lines=13> */
.L_x_31216:
[----:B------:R-:W-:Y:S01]  /*6980*/  IMAD.MOV.U32 R0, RZ, RZ, 0x7f ;  /* 0x0000007fff007424 */ /* 0x000fe200078e00ff */
[----:B------:R-:W-:-:S04]  /*6990*/  ISETP.GT.U32.AND P0, PT, R2, 0x7f800000, PT ;  /* 0x7f8000000200780c */ /* 0x000fc80003f04070 */
[----:B------:R-:W-:-:S09]  /*69a0*/  SEL R0, R0, 0x7c, P0 ;  /* 0x0000007c00007807 */ /* 0x000fd20000000000 */
.L_x_31217:
[----:B------:R-:W-:Y:S05]  /*69b0*/  BSYNC B0 ;  /* 0x0000000000007941 */ /* 0x000fea0003800000 */
.L_x_31215:
[----:B------:R-:W-:-:S04]  /*69c0*/  LOP3.LUT R2, R3, 0x80000000, RZ, 0xc0, !PT ;  /* 0x8000000003027812 */ /* 0x000fc800078ec0ff */
[----:B------:R-:W-:-:S04]  /*69d0*/  SHF.R.U32.HI R3, RZ, 0x18, R2 ;  /* 0x00000018ff037819 */ /* 0x000fc80000011602 */
[----:B------:R-:W-:-:S05]  /*69e0*/  LOP3.LUT R3, R0, R3, RZ, 0xfc, !PT ;  /* 0x0000000300037212 */ /* 0x000fca00078efcff */
[----:B------:R0:W-:Y:S01]  /*69f0*/  STG.E.U8 desc[UR36][R16.64], R3 ;  /* 0x0000000310007986 */ /* 0x0001e2000c101124 */
[----:B------:R-:W-:Y:S05]  /*6a00*/  BRA `(.L_x_31201) ;  /* 0x0000000400b07947 */ /* 0x000fea0003800000 */
.L_x_31211:
[----:B0-----:R0:W-:Y:S01]  /*6a10*/  STG.E.U16 desc[UR36][R16.64], R3 ;  /* 0x0000000310007986 */ /* 0x0011e2000c101524 */
[----:B------:R-:W-:Y:S05]  /*6a20*/  BRA `(.L_x_31201) ;  /* 0x0000000400a87947 */ /* 0x000fea0003800000 */
.L_x_31208:
        /* <DEDUP_REMOVED lines=12> */
.L_x_31220:
        /* <DEDUP_REMOVED lines=17> */
.L_x_31223:
[----:B------:R-:W-:-:S04]  /*6c00*/  LOP3.LUT R2, R3, 0x80000000, RZ, 0xc0, !PT ;  /* 0x8000000003027812 */ /* 0x000fc800078ec0ff */
[----:B------:R-:W-:-:S04]  /*6c10*/  SHF.R.U32.HI R3, RZ, 0x18, R2 ;  /* 0x00000018ff037819 */ /* 0x000fc80000011602 */
[----:B------:R-:W-:-:S04]  /*6c20*/  LOP3.LUT R0, R0, R3, RZ, 0xfc, !PT ;  /* 0x0000000300007212 */ /* 0x000fc800078efcff */
[----:B------:R-:W-:-:S07]  /*6c30*/  PRMT R8, R0, 0x7610, R8 ;  /* 0x0000761000087816 */ /* 0x000fce0000000008 */
.L_x_31222:
[----:B------:R-:W-:Y:S05]  /*6c40*/  BSYNC B0 ;  /* 0x0000000000007941 */ /* 0x000fea0003800000 */
.L_x_31221:
[----:B------:R0:W-:Y:S01]  /*6c50*/  STG.E.U8 desc[UR36][R16.64], R8 ;  /* 0x0000000810007986 */ /* 0x0001e2000c101124 */
[----:B------:R-:W-:Y:S05]  /*6c60*/  BRA `(.L_x_31201) ;  /* 0x0000000400187947 */ /* 0x000fea0003800000 */
.L_x_31219:
        /* <DEDUP_REMOVED lines=17> */
.L_x_31226:
[----:B------:R-:W-:-:S04]  /*6d80*/  LOP3.LUT R2, R3, 0x80000000, RZ, 0xc0, !PT ;  /* 0x8000000003027812 */ /* 0x000fc800078ec0ff */
[----:B------:R-:W-:-:S04]  /*6d90*/  SHF.R.U32.HI R3, RZ, 0x18, R2 ;  /* 0x00000018ff037819 */ /* 0x000fc80000011602 */
[----:B------:R-:W-:-:S04]  /*6da0*/  LOP3.LUT R0, R0, R3, RZ, 0xfc, !PT ;  /* 0x0000000300007212 */ /* 0x000fc800078efcff */
[----:B------:R-:W-:-:S07]  /*6db0*/  PRMT R8, R0, 0x7610, R8 ;  /* 0x0000761000087816 */ /* 0x000fce0000000008 */
.L_x_31225:
[----:B------:R-:W-:Y:S05]  /*6dc0*/  BSYNC B0 ;  /* 0x0000000000007941 */ /* 0x000fea0003800000 */
.L_x_31224:
[----:B------:R0:W-:Y:S01]  /*6dd0*/  STG.E.U8 desc[UR36][R16.64], R8 ;  /* 0x0000000810007986 */ /* 0x0001e2000c101124 */
[----:B------:R-:W-:Y:S05]  /*6de0*/  BRA `(.L_x_31201) ;  /* 0x0000000000b87947 */ /* 0x000fea0003800000 */
.L_x_31218:
        /* <DEDUP_REMOVED lines=22> */
.L_x_31200:
        /* <DEDUP_REMOVED lines=16> */
.L_x_31229:
[----:B------:R-:W-:Y:S05]  /*7050*/  BRA `(.L_x_31201) ;  /* 0x00000000001c7947 */ /* 0x000fea0003800000 */
.L_x_31228:
[----:B0-----:R-:W-:-:S06]  /*7060*/  IMAD.U32 R3, R3, 0x10000, RZ ;  /* 0x0001000003037824 */ /* 0x001fcc00078e00ff */
[----:B------:R-:W0:Y:S02]  /*7070*/  F2I.U64.TRUNC R2, R3 ;  /* 0x0000000300027311 */ /* 0x000e24000020d800 */
[----:B0-----:R0:W-:Y:S01]  /*7080*/  STG.E.64 desc[UR36][R16.64], R2 ;  /* 0x0000000210007986 */ /* 0x0011e2000c101b24 */
[----:B------:R-:W-:Y:S05]  /*7090*/  BRA `(.L_x_31201) ;  /* 0x00000000000c7947 */ /* 0x000fea0003800000 */
.L_x_31227:
[----:B0-----:R-:W-:-:S06]  /*70a0*/  IMAD.U32 R3, R3, 0x10000, RZ ;  /* 0x0001000003037824 */ /* 0x001fcc00078e00ff */
[----:B------:R-:W0:Y:S02]  /*70b0*/  F2I.FTZ.U32.TRUNC.NTZ R3, R3 ;  /* 0x0000000300037305 */ /* 0x000e24000021f000 */
[----:B0-----:R0:W-:Y:S02]  /*70c0*/  STG.E desc[UR36][R16.64], R3 ;  /* 0x0000000310007986 */ /* 0x0011e4000c101924 */
.L_x_31201:
[----:B------:R-:W-:-:S07]  /*70d0*/  VIADD R19, R19, 0x80 ;  /* 0x0000008013137836 */ /* 0x000fce0000000000 */
.L_x_31152:
[----:B------:R-:W-:Y:S05]  /*70e0*/  BSYNC B6 ;  /* 0x0000000000067941 */ /* 0x000fea0003800000 */
.L_x_31151:
        /* <DEDUP_REMOVED lines=307> */
.L_x_31232:
        /* <DEDUP_REMOVED lines=23> */
.L_x_31236:
[----:B------:R-:W2:Y:S02]  /*8590*/  LDG.E.U8 R4, desc[UR36][R4.64] ;  /* 0x0000002404047981 */ /* 0x000ea4000c1e1100 */
[----:B--2---:R-:W-:-:S04]  /*85a0*/  I2FP.F32.U32 R0, R4 ;  /* 0x0000000400007245 */ /* 0x004fc80000201000 */
[----:B------:R-:W-:-:S04]  /*85b0*/  F2FP.BF16.F32.PACK_AB R0, RZ, R0 ;  /* 0x00000000ff00723e */ /* 0x000fc800000010ff */
[----:B------:R-:W-:Y:S01]  /*85c0*/  PRMT R2, R0, 0x7610, R2 ;  /* 0x0000761000027816 */ /* 0x000fe20000000002 */
[----:B------:R-:W-:Y:S06]  /*85d0*/  BRA `(.L_x_31238) ;  /* 0x0000000c00c47947 */ /* 0x000fec0003800000 */
.L_x_31235:
        /* <DEDUP_REMOVED lines=11> */
.L_x_31240:
[----:B------:R-:W2:Y:S02]  /*8690*/  LDG.E R4, desc[UR36][R4.64] ;  /* 0x0000002404047981 */ /* 0x000ea4000c1e1900 */
[----:B--2---:R-:W-:-:S04]  /*86a0*/  I2FP.F32.S32 R0, R4 ;  /* 0x0000000400007245 */ /* 0x004fc80000201400 */
[----:B------:R-:W-:-:S04]  /*86b0*/  F2FP.BF16.F32.PACK_AB R0, RZ, R0 ;  /* 0x00000000ff00723e */ /* 0x000fc800000010ff */
[----:B------:R-:W-:Y:S01]  /*86c0*/  PRMT R2, R0, 0x7610, R2 ;  /* 0x0000761000027816 */ /* 0x000fe20000000002 */
[----:B------:R-:W-:Y:S06]  /*86d0*/  BRA `(.L_x_31238) ;  /* 0x0000000c00847947 */ /* 0x000fec0003800000 */
.L_x_31239:
[----:B------:R-:W2:Y:S02]  /*86e0*/  LDG.E.U16 R4, desc[UR36][R4.64] ;  /* 0x0000002404047981 */ /* 0x000ea4000c1e1500 */
[----:B--2---:R-:W0:Y:S02]  /*86f0*/  I2F.S16 R0, R4 ;  /* 0x0000000400007306 */ /* 0x004e240000101400 */
[----:B0-----:R-:W-:-:S04]  /*8700*/  F2FP.BF16.F32.PACK_AB R0, RZ, R0 ;  /* 0x00000000ff00723e */ /* 0x001fc800000010ff */
[----:B------:R-:W-:Y:S01]  /*8710*/  PRMT R2, R0, 0x7610, R2 ;  /* 0x0000761000027816 */ /* 0x000fe20000000002 */
[----:B------:R-:W-:Y:S06]  /*8720*/  BRA `(.L_x_31238) ;  /* 0x0000000c00707947 */ /* 0x000fec0003800000 */
.L_x_31234:
        /* <DEDUP_REMOVED lines=9> */
.L_x_31242:
[----:B------:R-:W2:Y:S02]  /*87c0*/  LDG.E.U16 R0, desc[UR36][R4.64] ;  /* 0x0000002404007981 */ /* 0x000ea4000c1e1500 */
[----:B--2---:R-:W-:-:S05]  /*87d0*/  HADD2.F32 R0, -RZ, R0.H0_H0 ;  /* 0x20000000ff007230 */ /* 0x004fca0000004100 */
[----:B------:R-:W-:-:S04]  /*87e0*/  F2FP.BF16.F32.PACK_AB R0, RZ, R0 ;  /* 0x00000000ff00723e */ /* 0x000fc800000010ff */
[----:B------:R-:W-:Y:S01]  /*87f0*/  PRMT R2, R0, 0x7610, R2 ;  /* 0x0000761000027816 */ /* 0x000fe20000000002 */
[----:B------:R-:W-:Y:S06]  /*8800*/  BRA `(.L_x_31238) ;  /* 0x0000000c00387947 */ /* 0x000fec0003800000 */
.L_x_31241:
        /* <DEDUP_REMOVED lines=9> */
.L_x_31244:
[----:B------:R-:W2:Y:S02]  /*88a0*/  LDG.E.U16 R4, desc[UR36][R4.64] ;  /* 0x0000002404047981 */ /* 0x000ea4000c1e1500 */
[----:B--2---:R-:W-:-:S05]  /*88b0*/  HADD2.F32 R0, -RZ, R4.H0_H0 ;  /* 0x20000004ff007230 */ /* 0x004fca0000004100 */
[----:B------:R-:W-:-:S04]  /*88c0*/  F2FP.BF16.F32.PACK_AB R0, RZ, R0 ;  /* 0x00000000ff00723e */ /* 0x000fc800000010ff */
[----:B------:R-:W-:Y:S01]  /*88d0*/  PRMT R2, R0, 0x7610, R2 ;  /* 0x0000761000027816 */ /* 0x000fe20000000002 */
[----:B------:R-:W-:Y:S06]  /*88e0*/  BRA `(.L_x_31238) ;  /* 0x0000000c00007947 */ /* 0x000fec0003800000 */
.L_x_31243:
        /* <DEDUP_REMOVED lines=9> */
.L_x_31233:
        /* <DEDUP_REMOVED lines=14> */
.L_x_31247:
        /* <DEDUP_REMOVED lines=9> */
.L_x_31246:
        /* <DEDUP_REMOVED lines=28> */
.L_x_31249:
        /* <DEDUP_REMOVED lines=14> */
.L_x_31248:
[----:B------:R0:W5:Y:S01]  /*8d90*/  LDG.E.U16 R2, desc[UR36][R4.64] ;  /* 0x0000002404027981 */ /* 0x000162000c1e1500 */
[----:B------:R-:W-:Y:S05]  /*8da0*/  BRA `(.L_x_31238) ;  /* 0x0000000400d07947 */ /* 0x000fea0003800000 */
.L_x_31245:
        /* <DEDUP_REMOVED lines=13> */
.L_x_31252:
        /* <DEDUP_REMOVED lines=21> */
.L_x_31256:
[----:B------:R-:W-:Y:S05]  /*8fd0*/  BSYNC B1 ;  /* 0x0000000000017941 */ /* 0x000fea0003800000 */
.L_x_31255:
[----:B------:R-:W-:Y:S01]  /*8fe0*/  LEA R3, R0, 0x3b800000, 0x17 ;  /* 0x3b80000000037811 */ /* 0x000fe200078eb8ff */
[----:B------:R-:W-:-:S05]  /*8ff0*/  IMAD.SHL.U32 R0, R2, 0x100000, RZ ;  /* 0x0010000002007824 */ /* 0x000fca00078e00ff */
[----:B------:R-:W-:-:S07]  /*9000*/  LOP3.LUT R0, R3, R0, R4, 0xfe, !PT ;  /* 0x0000000003007212 */ /* 0x000fce00078efe04 */
.L_x_31254:
[----:B------:R-:W-:Y:S05]  /*9010*/  BSYNC B0 ;  /* 0x0000000000007941 */ /* 0x000fea0003800000 */
.L_x_31253:
[----:B------:R-:W-:-:S04]  /*9020*/  F2FP.BF16.F32.PACK_AB R0, RZ, R0 ;  /* 0x00000000ff00723e */ /* 0x000fc800000010ff */
[----:B------:R-:W-:Y:S01]  /*9030*/  PRMT R2, R0, 0x7610, R2 ;  /* 0x0000761000027816 */ /* 0x000fe20000000002 */
[----:B------:R-:W-:Y:S06]  /*9040*/  BRA `(.L_x_31238) ;  /* 0x0000000400287947 */ /* 0x000fec0003800000 */
.L_x_31251:
        /* <DEDUP_REMOVED lines=21> */
.L_x_31260:
[----:B------:R-:W-:Y:S05]  /*91a0*/  BSYNC B1 ;  /* 0x0000000000017941 */ /* 0x000fea0003800000 */
.L_x_31259:
[----:B------:R-:W-:Y:S01]  /*91b0*/  LEA R3, R0, 0x37800000, 0x17 ;  /* 0x3780000000037811 */ /* 0x000fe200078eb8ff */
[----:B------:R-:W-:-:S05]  /*91c0*/  IMAD.SHL.U32 R0, R2, 0x200000, RZ ;  /* 0x0020000002007824 */ /* 0x000fca00078e00ff */
[----:B------:R-:W-:-:S07]  /*91d0*/  LOP3.LUT R0, R3, R0, R4, 0xfe, !PT ;  /* 0x0000000003007212 */ /* 0x000fce00078efe04 */
.L_x_31258:
[----:B------:R-:W-:Y:S05]  /*91e0*/  BSYNC B0 ;  /* 0x0000000000007941 */ /* 0x000fea0003800000 */
.L_x_31257:
[----:B------:R-:W-:-:S04]  /*91f0*/  F2FP.BF16.F32.PACK_AB R0, RZ, R0 ;  /* 0x00000000ff00723e */ /* 0x000fc800000010ff */
[----:B------:R-:W-:Y:S01]  /*9200*/  PRMT R2, R0, 0x7610, R2 ;  /* 0x0000761000027816 */ /* 0x000fe20000000002 */
[----:B------:R-:W-:Y:S06]  /*9210*/  BRA `(.L_x_31238) ;  /* 0x0000000000b47947 */ /* 0x000fec0003800000 */
.L_x_31250:
        /* <DEDUP_REMOVED lines=14> */
.L_x_31264:
[----:B------:R-:W-:Y:S05]  /*9300*/  BSYNC B0 ;  /* 0x0000000000007941 */ /* 0x000fea0003800000 */
.L_x_31263:
[----:B------:R-:W-:-:S04]  /*9310*/  F2FP.BF16.F32.PACK_AB R0, RZ, R0 ;  /* 0x00000000ff00723e */ /* 0x000fc800000010ff */
[----:B------:R-:W-:Y:S01]  /*9320*/  PRMT R2, R0, 0x7610, R2 ;  /* 0x0000761000027816 */ /* 0x000fe20000000002 */
[----:B------:R-:W-:Y:S06]  /*9330*/  BRA `(.L_x_31238) ;  /* 0x00000000006c7947 */ /* 0x000fec0003800000 */
.L_x_31237:
        /* <DEDUP_REMOVED lines=16> */
.L_x_31265:
[----:B------:R-:W-:Y:S01]  /*9440*/  PRMT R2, RZ, 0x7610, R2 ;  /* 0x00007610ff027816 */ /* 0x000fe20000000002 */
[----:B------:R-:W-:Y:S06]  /*9450*/  BRA `(.L_x_31238) ;  /* 0x0000000000247947 */ /* 0x000fec0003800000 */
.L_x_31262:
[----:B------:R-:W2:Y:S02]  /*9460*/  LDG.E.64 R4, desc[UR36][R4.64] ;  /* 0x0000002404047981 */ /* 0x000ea4000c1e1b00 */
[----:B--2---:R-:W0:Y:S02]  /*9470*/  I2F.U64 R0, R4 ;  /* 0x0000000400007312 */ /* 0x004e240000301000 */
[----:B0-----:R-:W-:-:S04]  /*9480*/  F2FP.BF16.F32.PACK_AB R0, RZ, R0 ;  /* 0x00000000ff00723e */ /* 0x001fc800000010ff */
[----:B------:R-:W-:Y:S01]  /*9490*/  PRMT R2, R0, 0x7610, R2 ;  /* 0x0000761000027816 */ /* 0x000fe20000000002 */
[----:B------:R-:W-:Y:S06]  /*94a0*/  BRA `(.L_x_31238) ;  /* 0x0000000000107947 */ /* 0x000fec0003800000 */
.L_x_31261:
[----:B------:R-:W2:Y:S02]  /*94b0*/  LDG.E R4, desc[UR36][R4.64] ;  /* 0x0000002404047981 */ /* 0x000ea4000c1e1900 */
[----:B--2---:R-:W-:-:S04]  /*94c0*/  I2FP.F32.U32 R0, R4 ;  /* 0x0000000400007245 */ /* 0x004fc80000201000 */
[----:B------:R-:W-:-:S04]  /*94d0*/  F2FP.BF16.F32.PACK_AB R0, RZ, R0 ;  /* 0x00000000ff00723e */ /* 0x000fc800000010ff */
[----:B------:R-:W-:-:S07]  /*94e0*/  PRMT R2, R0, 0x7610, R2 ;  /* 0x0000761000027816 */ /* 0x000fce0000000002 */
.L_x_31238:
        /* <DEDUP_REMOVED lines=30> */
.L_x_31271:
[----:B------:R-:W-:Y:S01]  /*96d0*/  FSETP.GEU.FTZ.AND P0, PT, R5, -R9, PT ;  /* 0x800000090500720b */ /* 0x000fe20003f1e000 */
[----:B------:R-:W-:-:S12]  /*96e0*/  FADD.FTZ R7, R7, -1 ;  /* 0xbf80000007077421 */ /* 0x000fd80000010000 */
[----:B------:R-:W-:-:S07]  /*96f0*/  @!P0 FADD.FTZ R7, R7, -1 ;  /* 0xbf80000007078421 */ /* 0x000fce0000010000 */
.L_x_31270:
[----:B------:R-:W-:Y:S05]  /*9700*/  BSYNC B1 ;  /* 0x0000000000017941 */ /* 0x000fea0003800000 */
.L_x_31269:
[----:B------:R-:W-:Y:S01]  /*9710*/  FFMA.FTZ R0, -R9, R7, R0 ;  /* 0x0000000709007223 */ /* 0x000fe20000010100 */
[----:B------:R-:W-:Y:S06]  /*9720*/  BRA `(.L_x_31267) ;  /* 0x00000000007c7947 */ /* 0x000fec0003800000 */
.L_x_31268:
        /* <DEDUP_REMOVED lines=15> */
.L_x_31274:
        /* <DEDUP_REMOVED lines=13> */
.L_x_31273:
[----:B------:R-:W-:Y:S05]  /*98f0*/  BSYNC B1 ;  /* 0x0000000000017941 */ /* 0x000fea0003800000 */
.L_x_31272:
[----:B------:R-:W-:-:S04]  /*9900*/  FMUL.FTZ R5, R4, 1.1920928955078125e-07 ;  /* 0x3400000004057820 */ /* 0x000fc80000410000 */
[----:B------:R-:W-:-:S07]  /*9910*/  FMUL.FTZ R0, R8, R5 ;  /* 0x0000000508007220 */ /* 0x000fce0000410000 */
.L_x_31267:
[----:B------:R-:W-:Y:S05]  /*9920*/  BSYNC B0 ;  /* 0x0000000000007941 */ /* 0x000fea0003800000 */
.L_x_31266:
        /* <DEDUP_REMOVED lines=26> */
.L_x_31278:
[----:B0-----:R-:W-:-:S06]  /*9ad0*/  IMAD.U32 R3, R3, 0x10000, RZ ;  /* 0x0001000003037824 */ /* 0x001fcc00078e00ff */
[----:B------:R-:W0:Y:S02]  /*9ae0*/  F2I.S64.TRUNC R2, R3 ;  /* 0x0000000300027311 */ /* 0x000e24000020d900 */
[----:B0-----:R4:W-:Y:S01]  /*9af0*/  STG.E.U8 desc[UR36][R16.64], R2 ;  /* 0x0000000210007986 */ /* 0x0019e2000c101124 */
[----:B------:R-:W-:Y:S05]  /*9b00*/  BRA `(.L_x_31280) ;  /* 0x0000000c00847947 */ /* 0x000fea0003800000 */
.L_x_31277:
        /* <DEDUP_REMOVED lines=10> */
.L_x_31282:
[----:B0-----:R-:W-:-:S06]  /*9bb0*/  IMAD.U32 R3, R3, 0x10000, RZ ;  /* 0x0001000003037824 */ /* 0x001fcc00078e00ff */
[----:B------:R-:W0:Y:S02]  /*9bc0*/  F2I.FTZ.TRUNC.NTZ R3, R3 ;  /* 0x0000000300037305 */ /* 0x000e24000021f100 */
[----:B0-----:R2:W-:Y:S01]  /*9bd0*/  STG.E desc[UR36][R16.64], R3 ;  /* 0x0000000310007986 */ /* 0x0015e2000c101924 */
[----:B------:R-:W-:Y:S05]  /*9be0*/  BRA `(.L_x_31280) ;  /* 0x0000000c004c7947 */ /* 0x000fea0003800000 */
.L_x_31281:
[----:B0-----:R-:W-:-:S06]  /*9bf0*/  IMAD.U32 R3, R3, 0x10000, RZ ;  /* 0x0001000003037824 */ /* 0x001fcc00078e00ff */
[----:B------:R-:W0:Y:S02]  /*9c00*/  F2I.FTZ.TRUNC.NTZ R3, R3 ;  /* 0x0000000300037305 */ /* 0x000e24000021f100 */
[----:B0-----:R0:W-:Y:S01]  /*9c10*/  STG.E.U16 desc[UR36][R16.64], R3 ;  /* 0x0000000310007986 */ /* 0x0011e2000c101524 */
[----:B------:R-:W-:Y:S05]  /*9c20*/  BRA `(.L_x_31280) ;  /* 0x0000000c003c7947 */ /* 0x000fea0003800000 */
.L_x_31276:
        /* <DEDUP_REMOVED lines=9> */
.L_x_31284:
[----:B0-----:R-:W-:-:S05]  /*9cc0*/  IMAD.U32 R0, R3, 0x10000, RZ ;  /* 0x0001000003007824 */ /* 0x001fca00078e00ff */
[----:B------:R-:W-:-:S05]  /*9cd0*/  F2FP.F16.F32.PACK_AB R0, RZ, R0 ;  /* 0x00000000ff00723e */ /* 0x000fca00000000ff */
[----:B------:R0:W-:Y:S01]  /*9ce0*/  STG.E.U16 desc[UR36][R16.64], R0 ;  /* 0x0000000010007986 */ /* 0x0001e2000c101524 */
[----:B------:R-:W-:Y:S05]  /*9cf0*/  BRA `(.L_x_31280) ;  /* 0x0000000c00087947 */ /* 0x000fea0003800000 */
.L_x_31283:
        /* <DEDUP_REMOVED lines=10> */
.L_x_31286:
[----:B0-----:R-:W-:-:S05]  /*9da0*/  IMAD.U32 R3, R3, 0x10000, RZ ;  /* 0x0001000003037824 */ /* 0x001fca00078e00ff */
[----:B------:R-:W-:-:S04]  /*9db0*/  F2FP.F16.F32.PACK_AB R3, RZ, R3 ;  /* 0x00000003ff03723e */ /* 0x000fc800000000ff */
[----:B------:R-:W-:-:S05]  /*9dc0*/  PRMT R3, R3, 0x5410, RZ ;  /* 0x0000541003037816 */ /* 0x000fca00000000ff */
[----:B------:R0:W-:Y:S01]  /*9dd0*/  STG.E desc[UR36][R16.64], R3 ;  /* 0x0000000310007986 */ /* 0x0001e2000c101924 */
[----:B------:R-:W-:Y:S05]  /*9de0*/  BRA `(.L_x_31280) ;  /* 0x0000000800cc7947 */ /* 0x000fea0003800000 */
.L_x_31285:
[----:B0-----:R-:W-:-:S04]  /*9df0*/  IMAD.U32 R2, R3, 0x10000, RZ ;  /* 0x0001000003027824 */ /* 0x001fc800078e00ff */
[----:B------:R-:W-:-:S06]  /*9e00*/  FMUL.FTZ R2, R2, 1 ;  /* 0x3f80000002027820 */ /* 0x000fcc0000410000 */
[----:B------:R-:W0:Y:S02]  /*9e10*/  F2F.F64.F32 R2, R2 ;  /* 0x0000000200027310 */ /* 0x000e240000201800 */
[----:B0-----:R0:W-:Y:S01]  /*9e20*/  STG.E.64 desc[UR36][R16.64], R2 ;  /* 0x0000000210007986 */ /* 0x0011e2000c101b24 */
[----:B------:R-:W-:Y:S05]  /*9e30*/  BRA `(.L_x_31280) ;  /* 0x0000000800b87947 */ /* 0x000fea0003800000 */
.L_x_31275:
        /* <DEDUP_REMOVED lines=13> */
.L_x_31289:
[----:B0-----:R-:W-:Y:S01]  /*9f10*/  IMAD.U32 R3, R3, 0x10000, RZ ;  /* 0x0001000003037824 */ /* 0x001fe200078e00ff */
[----:B------:R-:W-:-:S03]  /*9f20*/  CS2R R6, SRZ ;  /* 0x0000000000067805 */ /* 0x000fc6000001ff00 */
[----:B------:R-:W-:-:S04]  /*9f30*/  FMUL.FTZ R3, R3, 1 ;  /* 0x3f80000003037820 */ /* 0x000fc80000410000 */
[----:B------:R-:W0:Y:S02]  /*9f40*/  F2F.F64.F32 R4, R3 ;  /* 0x0000000300047310 */ /* 0x000e240000201800 */
[----:B0-----:R0:W-:Y:S01]  /*9f50*/  STG.E.128 desc[UR36][R16.64], R4 ;  /* 0x0000000410007986 */ /* 0x0011e2000c101d24 */
[----:B------:R-:W-:Y:S05]  /*9f60*/  BRA `(.L_x_31280) ;  /* 0x00000008006c7947 */ /* 0x000fea0003800000 */
.L_x_31288:
        /* <DEDUP_REMOVED lines=21> */
.L_x_31293:
[----:B------:R-:W-:Y:S05]  /*a0c0*/  BSYNC B0 ;  /* 0x0000000000007941 */ /* 0x000fea0003800000 */
.L_x_31292:
[----:B------:R-:W-:-:S05]  /*a0d0*/  LOP3.LUT R3, R0, R3, RZ, 0xfc, !PT ;  /* 0x0000000300037212 */ /* 0x000fca00078efcff */
[----:B------:R0:W-:Y:S01]  /*a0e0*/  STG.E.U8 desc[UR36][R16.64], R3 ;  /* 0x0000000310007986 */ /* 0x0001e2000c101124 */
[----:B------:R-:W-:Y:S05]  /*a0f0*/  BRA `(.L_x_31280) ;  /* 0x0000000800087947 */ /* 0x000fea0003800000 */
.L_x_31291:
        /* <DEDUP_REMOVED lines=13> */
.L_x_31295:
[----:B------:R-:W-:Y:S01]  /*a1d0*/  IMAD.MOV.U32 R0, RZ, RZ, 0x7f ;  /* 0x0000007fff007424 */ /* 0x000fe200078e00ff */
[----:B------:R-:W-:-:S04]  /*a1e0*/  ISETP.GT.U32.AND P0, PT, R2, 0x7f800000, PT ;  /* 0x7f8000000200780c */ /* 0x000fc80003f04070 */
[----:B------:R-:W-:-:S09]  /*a1f0*/  SEL R0, R0, 0x7c, P0 ;  /* 0x0000007c00007807 */ /* 0x000fd20000000000 */
.L_x_31296:
[----:B------:R-:W-:Y:S05]  /*a200*/  BSYNC B0 ;  /* 0x0000000000007941 */ /* 0x000fea0003800000 */
.L_x_31294:
[----:B------:R-:W-:-:S04]  /*a210*/  LOP3.LUT R2, R3, 0x80000000, RZ, 0xc0, !PT ;  /* 0x8000000003027812 */ /* 0x000fc800078ec0ff */
[----:B------:R-:W-:-:S04]  /*a220*/  SHF.R.U32.HI R3, RZ, 0x18, R2 ;  /* 0x00000018ff037819 */ /* 0x000fc80000011602 */
[----:B------:R-:W-:-:S05]  /*a230*/  LOP3.LUT R3, R0, R3, RZ, 0xfc, !PT ;  /* 0x0000000300037212 */ /* 0x000fca00078efcff */
[----:B------:R0:W-:Y:S01]  /*a240*/  STG.E.U8 desc[UR36][R16.64], R3 ;  /* 0x0000000310007986 */ /* 0x0001e2000c101124 */
[----:B------:R-:W-:Y:S05]  /*a250*/  BRA `(.L_x_31280) ;  /* 0x0000000400b07947 */ /* 0x000fea0003800000 */
.L_x_31290:
[----:B0-----:R0:W-:Y:S01]  /*a260*/  STG.E.U16 desc[UR36][R16.64], R3 ;  /* 0x0000000310007986 */ /* 0x0011e2000c101524 */
[----:B------:R-:W-:Y:S05]  /*a270*/  BRA `(.L_x_31280) ;  /* 0x0000000400a87947 */ /* 0x000fea0003800000 */
.L_x_31287:
        /* <DEDUP_REMOVED lines=12> */
.L_x_31299:
        /* <DEDUP_REMOVED lines=17> */
.L_x_31302:
[----:B------:R-:W-:-:S04]  /*a450*/  LOP3.LUT R2, R3, 0x80000000, RZ, 0xc0, !PT ;  /* 0x8000000003027812 */ /* 0x000fc800078ec0ff */
[----:B------:R-:W-:-:S04]  /*a460*/  SHF.R.U32.HI R3, RZ, 0x18, R2 ;  /* 0x00000018ff037819 */ /* 0x000fc80000011602 */
[----:B------:R-:W-:-:S04]  /*a470*/  LOP3.LUT R0, R0, R3, RZ, 0xfc, !PT ;  /* 0x0000000300007212 */ /* 0x000fc800078efcff */
[----:B------:R-:W-:-:S07]  /*a480*/  PRMT R8, R0, 0x7610, R8 ;  /* 0x0000761000087816 */ /* 0x000fce0000000008 */
.L_x_31301:
[----:B------:R-:W-:Y:S05]  /*a490*/  BSYNC B0 ;  /* 0x0000000000007941 */ /* 0x000fea0003800000 */
.L_x_31300:
[----:B------:R0:W-:Y:S01]  /*a4a0*/  STG.E.U8 desc[UR36][R16.64], R8 ;  /* 0x0000000810007986 */ /* 0x0001e2000c101124 */
[----:B------:R-:W-:Y:S05]  /*a4b0*/  BRA `(.L_x_31280) ;  /* 0x0000000400187947 */ /* 0x000fea0003800000 */
.L_x_31298:
        /* <DEDUP_REMOVED lines=17> */
.L_x_31305:
[----:B------:R-:W-:-:S04]  /*a5d0*/  LOP3.LUT R2, R3, 0x80000000, RZ, 0xc0, !PT ;  /* 0x8000000003027812 */ /* 0x000fc800078ec0ff */
[----:B------:R-:W-:-:S04]  /*a5e0*/  SHF.R.U32.HI R3, RZ, 0x18, R2 ;  /* 0x00000018ff037819 */ /* 0x000fc80000011602 */
[----:B------:R-:W-:-:S04]  /*a5f0*/  LOP3.LUT R0, R0, R3, RZ, 0xfc, !PT ;  /* 0x0000000300007212 */ /* 0x000fc800078efcff */
[----:B------:R-:W-:-:S07]  /*a600*/  PRMT R8, R0, 0x7610, R8 ;  /* 0x0000761000087816 */ /* 0x000fce0000000008 */
.L_x_31304:
[----:B------:R-:W-:Y:S05]  /*a610*/  BSYNC B0 ;  /* 0x0000000000007941 */ /* 0x000fea0003800000 */
.L_x_31303:
[----:B------:R0:W-:Y:S01]  /*a620*/  STG.E.U8 desc[UR36][R16.64], R8 ;  /* 0x0000000810007986 */ /* 0x0001e2000c101124 */
[----:B------:R-:W-:Y:S05]  /*a630*/  BRA `(.L_x_31280) ;  /* 0x0000000000b87947 */ /* 0x000fea0003800000 */
.L_x_31297:
        /* <DEDUP_REMOVED lines=22> */
.L_x_31279:
        /* <DEDUP_REMOVED lines=16> */
.L_x_31308:
[----:B------:R-:W-:Y:S05]  /*a8a0*/  BRA `(.L_x_31280) ;  /* 0x00000000001c7947 */ /* 0x000fea0003800000 */
.L_x_31307:
[----:B0-----:R-:W-:-:S06]  /*a8b0*/  IMAD.U32 R3, R3, 0x10000, RZ ;  /* 0x0001000003037824 */ /* 0x001fcc00078e00ff */
[----:B------:R-:W0:Y:S02]  /*a8c0*/  F2I.U64.TRUNC R2, R3 ;  /* 0x0000000300027311 */ /* 0x000e24000020d800 */
[----:B0-----:R0:W-:Y:S01]  /*a8d0*/  STG.E.64 desc[UR36][R16.64], R2 ;  /* 0x0000000210007986 */ /* 0x0011e2000c101b24 */
[----:B------:R-:W-:Y:S05]  /*a8e0*/  BRA `(.L_x_31280) ;  /* 0x00000000000c7947 */ /* 0x000fea0003800000 */
.L_x_31306:
[----:B0-----:R-:W-:-:S06]  /*a8f0*/  IMAD.U32 R3, R3, 0x10000, RZ ;  /* 0x0001000003037824 */ /* 0x001fcc00078e00ff */
[----:B------:R-:W0:Y:S02]  /*a900*/  F2I.FTZ.U32.TRUNC.NTZ R3, R3 ;  /* 0x0000000300037305 */ /* 0x000e24000021f000 */
[----:B0-----:R0:W-:Y:S02]  /*a910*/  STG.E desc[UR36][R16.64], R3 ;  /* 0x0000000310007986 */ /* 0x0011e4000c101924 */
.L_x_31280:
[----:B------:R-:W-:-:S07]  /*a920*/  VIADD R19, R19, 0x80 ;  /* 0x0000008013137836 */ /* 0x000fce0000000000 */
.L_x_31231:
[----:B------:R-:W-:Y:S05]  /*a930*/  BSYNC B6 ;  /* 0x0000000000067941 */ /* 0x000fea0003800000 */
.L_x_31230:
        /* <DEDUP_REMOVED lines=306> */
.L_x_31309:
        /* <DEDUP_REMOVED lines=23> */
.L_x_31313:
[----:B------:R-:W2:Y:S02]  /*bdd0*/  LDG.E.U8 R4, desc[UR36][R4.64] ;  /* 0x0000002404047981 */ /* 0x000ea4000c1e1100 */
[----:B--2---:R-:W-:-:S04]  /*bde0*/  I2FP.F32.U32 R0, R4 ;  /* 0x0000000400007245 */ /* 0x004fc80000201000 */
[----:B------:R-:W-:-:S04]  /*bdf0*/  F2FP.BF16.F32.PACK_AB R0, RZ, R0 ;  /* 0x00000000ff00723e */ /* 0x000fc800000010ff */
[----:B------:R-:W-:Y:S01]  /*be00*/  PRMT R3, R0, 0x7610, R3 ;  /* 0x0000761000037816 */ /* 0x000fe20000000003 */
[----:B------:R-:W-:Y:S06]  /*be10*/  BRA `(.L_x_31315) ;  /* 0x0000000c00c47947 */ /* 0x000fec0003800000 */
.L_x_31312:
        /* <DEDUP_REMOVED lines=11> */
.L_x_31317:
[----:B------:R-:W2:Y:S02]  /*bed0*/  LDG.E R4, desc[UR36][R4.64] ;  /* 0x0000002404047981 */ /* 0x000ea4000c1e1900 */
[----:B--2---:R-:W-:-:S04]  /*bee0*/  I2FP.F32.S32 R0, R4 ;  /* 0x0000000400007245 */ /* 0x004fc80000201400 */
[----:B------:R-:W-:-:S04]  /*bef0*/  F2FP.BF16.F32.PACK_AB R0, RZ, R0 ;  /* 0x00000000ff00723e */ /* 0x000fc800000010ff */
[----:B------:R-:W-:Y:S01]  /*bf00*/  PRMT R3, R0, 0x7610, R3 ;  /* 0x0000761000037816 */ /* 0x000fe20000000003 */
[----:B------:R-:W-:Y:S06]  /*bf10*/  BRA `(.L_x_31315) ;  /* 0x0000000c00847947 */ /* 0x000fec0003800000 */
.L_x_31316:
[----:B------:R-:W2:Y:S02]  /*bf20*/  LDG.E.U16 R4, desc[UR36][R4.64] ;  /* 0x0000002404047981 */ /* 0x000ea4000c1e1500 */
[----:B--2---:R-:W0:Y:S02]  /*bf30*/  I2F.S16 R0, R4 ;  /* 0x0000000400007306 */ /* 0x004e240000101400 */
[----:B0-----:R-:W-:-:S04]  /*bf40*/  F2FP.BF16.F32.PACK_AB R0, RZ, R0 ;  /* 0x00000000ff00723e */ /* 0x001fc800000010ff */
[----:B------:R-:W-:Y:S01]  /*bf50*/  PRMT R3, R0, 0x7610, R3 ;  /* 0x0000761000037816 */ /* 0x000fe20000000003 */
[----:B------:R-:W-:Y:S06]  /*bf60*/  BRA `(.L_x_31315) ;  /* 0x0000000c00707947 */ /* 0x000fec0003800000 */
.L_x_31311:
        /* <DEDUP_REMOVED lines=9> */
.L_x_31319:
[----:B------:R-:W2:Y:S02]  /*c000*/  LDG.E.U16 R0, desc[UR36][R4.64] ;  /* 0x0000002404007981 */ /* 0x000ea4000c1e1500 */
[----:B--2---:R-:W-:-:S05]  /*c010*/  HADD2.F32 R0, -RZ, R0.H0_H0 ;  /* 0x20000000ff007230 */ /* 0x004fca0000004100 */
[----:B------:R-:W-:-:S04]  /*c020*/  F2FP.BF16.F32.PACK_AB R0, RZ, R0 ;  /* 0x00000000ff00723e */ /* 0x000fc800000010ff */
[----:B------:R-:W-:Y:S01]  /*c030*/  PRMT R3, R0, 0x7610, R3 ;  /* 0x0000761000037816 */ /* 0x000fe20000000003 */
[----:B------:R-:W-:Y:S06]  /*c040*/  BRA `(.L_x_31315) ;  /* 0x0000000c00387947 */ /* 0x000fec0003800000 */
.L_x_31318:
        /* <DEDUP_REMOVED lines=9> */
.L_x_31321:
[----:B------:R-:W2:Y:S02]  /*c0e0*/  LDG.E.U16 R4, desc[UR36][R4.64] ;  /* 0x0000002404047981 */ /* 0x000ea4000c1e1500 */
[----:B--2---:R-:W-:-:S05]  /*c0f0*/  HADD2.F32 R0, -RZ, R4.H0_H0 ;  /* 0x20000004ff007230 */ /* 0x004fca0000004100 */
[----:B------:R-:W-:-:S04]  /*c100*/  F2FP.BF16.F32.PACK_AB R0, RZ, R0 ;  /* 0x00000000ff00723e */ /* 0x000fc800000010ff */
[----:B------:R-:W-:Y:S01]  /*c110*/  PRMT R3, R0, 0x7610, R3 ;  /* 0x0000761000037816 */ /* 0x000fe20000000003 */
[----:B------:R-:W-:Y:S06]  /*c120*/  BRA `(.L_x_31315) ;  /* 0x0000000c00007947 */ /* 0x000fec0003800000 */
.L_x_31320:
        /* <DEDUP_REMOVED lines=9> */
.L_x_31310:
        /* <DEDUP_REMOVED lines=14> */
.L_x_31324:
        /* <DEDUP_REMOVED lines=9> */
.L_x_31323:
        /* <DEDUP_REMOVED lines=25> */
[----:B------:R-:W-:Y:S01]  /*c4c0*/  F2FP.BF16.F32.PACK_AB R3, RZ, R3 ;  /* 0x00000003ff03723e */ /* 0x000fe200000010ff */
[----:B------:R-:W-:Y:S06]  /*c4d0*/  BRA `(.L_x_31315) ;  /* 0x0000000800147947 */ /* 0x000fec0003800000 */
.L_x_31326:
        /* <DEDUP_REMOVED lines=15> */
.L_x_31325:
[----:B------:R0:W5:Y:S01]  /*c5d0*/  LDG.E.U16 R3, desc[UR36][R4.64] ;  /* 0x0000002404037981 */ /* 0x000162000c1e1500 */
[----:B------:R-:W-:Y:S05]  /*c5e0*/  BRA `(.L_x_31315) ;  /* 0x0000000400d07947 */ /* 0x000fea0003800000 */
.L_x_31322:
        /* <DEDUP_REMOVED lines=13> */
.L_x_31329:
        /* <DEDUP_REMOVED lines=21> */
.L_x_31333:
[----:B------:R-:W-:Y:S05]  /*c810*/  BSYNC B1 ;  /* 0x0000000000017941 */ /* 0x000fea0003800000 */
.L_x_31332:
[----:B------:R-:W-:Y:S01]  /*c820*/  LEA R3, R0, 0x3b800000, 0x17 ;  /* 0x3b80000000037811 */ /* 0x000fe200078eb8ff */
[----:B------:R-:W-:-:S05]  /*c830*/  IMAD.SHL.U32 R0, R2, 0x100000, RZ ;  /* 0x0010000002007824 */ /* 0x000fca00078e00ff */
[----:B------:R-:W-:-:S07]  /*c840*/  LOP3.LUT R0, R3, R0, R4, 0xfe, !PT ;  /* 0x0000000003007212 */ /* 0x000fce00078efe04 */
.L_x_31331:
[----:B------:R-:W-:Y:S05]  /*c850*/  BSYNC B0 ;  /* 0x0000000000007941 */ /* 0x000fea0003800000 */
.L_x_31330:
[----:B------:R-:W-:-:S04]  /*c860*/  F2FP.BF16.F32.PACK_AB R0, RZ, R0 ;  /* 0x00000000ff00723e */ /* 0x000fc800000010ff */
[----:B------:R-:W-:Y:S01]  /*c870*/  PRMT R3, R0, 0x7610, R3 ;  /* 0x0000761000037816 */ /* 0x000fe20000000003 */
[----:B------:R-:W-:Y:S06]  /*c880*/  BRA `(.L_x_31315) ;  /* 0x0000000400287947 */ /* 0x000fec0003800000 */
.L_x_31328:
        /* <DEDUP_REMOVED lines=21> */
.L_x_31337:
[----:B------:R-:W-:Y:S05]  /*c9e0*/  BSYNC B1 ;  /* 0x0000000000017941 */ /* 0x000fea0003800000 */
.L_x_31336:
[----:B------:R-:W-:Y:S01]  /*c9f0*/  LEA R3, R0, 0x37800000, 0x17 ;  /* 0x3780000000037811 */ /* 0x000fe200078eb8ff */
[----:B------:R-:W-:-:S05]  /*ca00*/  IMAD.SHL.U32 R0, R2, 0x200000, RZ ;  /* 0x0020000002007824 */ /* 0x000fca00078e00ff */
[----:B------:R-:W-:-:S07]  /*ca10*/  LOP3.LUT R0, R3, R0, R4, 0xfe, !PT ;  /* 0x0000000003007212 */ /* 0x000fce00078efe04 */
.L_x_31335:
[----:B------:R-:W-:Y:S05]  /*ca20*/  BSYNC B0 ;  /* 0x0000000000007941 */ /* 0x000fea0003800000 */
.L_x_31334:
[----:B------:R-:W-:-:S04]  /*ca30*/  F2FP.BF16.F32.PACK_AB R0, RZ, R0 ;  /* 0x00000000ff00723e */ /* 0x000fc800000010ff */
[----:B------:R-:W-:Y:S01]  /*ca40*/  PRMT R3, R0, 0x7610, R3 ;  /* 0x0000761000037816 */ /* 0x000fe20000000003 */
[----:B------:R-:W-:Y:S06]  /*ca50*/  BRA `(.L_x_31315) ;  /* 0x0000000000b47947 */ /* 0x000fec0003800000 */
.L_x_31327:
        /* <DEDUP_REMOVED lines=14> */
.L_x_31341:
[----:B------:R-:W-:Y:S05]  /*cb40*/  BSYNC B0 ;  /* 0x0000000000007941 */ /* 0x000fea0003800000 */
.L_x_31340:
[----:B------:R-:W-:-:S04]  /*cb50*/  F2FP.BF16.F32.PACK_AB R0, RZ, R0 ;  /* 0x00000000ff00723e */ /* 0x000fc800000010ff */
[----:B------:R-:W-:Y:S01]  /*cb60*/  PRMT R3, R0, 0x7610, R3 ;  /* 0x0000761000037816 */ /* 0x000fe20000000003 */
[----:B------:R-:W-:Y:S06]  /*cb70*/  BRA `(.L_x_31315) ;  /* 0x00000000006c7947 */ /* 0x000fec0003800000 */
.L_x_31314:
        /* <DEDUP_REMOVED lines=16> */
.L_x_31342:
[----:B------:R-:W-:Y:S01]  /*cc80*/  PRMT R3, RZ, 0x7610, R3 ;  /* 0x00007610ff037816 */ /* 0x000fe20000000003 */
[----:B------:R-:W-:Y:S06]  /*cc90*/  BRA `(.L_x_31315) ;  /* 0x0000000000247947 */ /* 0x000fec0003800000 */
.L_x_31339:
[----:B------:R-:W2:Y:S02]  /*cca0*/  LDG.E.64 R4, desc[UR36][R4.64] ;  /* 0x0000002404047981 */ /* 0x000ea4000c1e1b00 */
[----:B--2---:R-:W0:Y:S02]  /*ccb0*/  I2F.U64 R0, R4 ;  /* 0x0000000400007312 */ /* 0x004e240000301000 */
[----:B0-----:R-:W-:-:S04]  /*ccc0*/  F2FP.BF16.F32.PACK_AB R0, RZ, R0 ;  /* 0x00000000ff00723e */ /* 0x001fc800000010ff */
[----:B------:R-:W-:Y:S01]  /*ccd0*/  PRMT R3, R0, 0x7610, R3 ;  /* 0x0000761000037816 */ /* 0x000fe20000000003 */
[----:B------:R-:W-:Y:S06]  /*cce0*/  BRA `(.L_x_31315) ;  /* 0x0000000000107947 */ /* 0x000fec0003800000 */
.L_x_31338:
[----:B------:R-:W2:Y:S02]  /*ccf0*/  LDG.E R4, desc[UR36][R4.64] ;  /* 0x0000002404047981 */ /* 0x000ea4000c1e1900 */
[----:B--2---:R-:W-:-:S04]  /*cd00*/  I2FP.F32.U32 R0, R4 ;  /* 0x0000000400007245 */ /* 0x004fc80000201000 */
[----:B------:R-:W-:-:S04]  /*cd10*/  F2FP.BF16.F32.PACK_AB R0, RZ, R0 ;  /* 0x00000000ff00723e */ /* 0x000fc800000010ff */
[----:B------:R-:W-:-:S07]  /*cd20*/  PRMT R3, R0, 0x7610, R3 ;  /* 0x0000761000037816 */ /* 0x000fce0000000003 */
.L_x_31315:
[----:B------:R-:W1:Y:S01]  /*cd30*/  LDC.U16 R2, c[0x0][0x422] ;  /* 0x00010880ff027b82 */ /* 0x000e620000000400 */
[----:B-----5:R-:W-:Y:S01]  /*cd40*/  IMAD.U32 R7, R3, 0x10000, RZ ;  /* 0x0001000003077824 */ /* 0x020fe200078e00ff */
[----:B------:R-:W-:Y:S01]  /*cd50*/  BSSY B0, `(.L_x_31343) ;  /* 0x0000041000007945 */ /* 0x000fe20003800000 */
[----:B-1----:R-:W-:-:S04]  /*cd60*/  IMAD.U32 R2, R2, 0x10000, RZ ;  /* 0x0001000002027824 */ /* 0x002fc800078e00ff */
        /* <DEDUP_REMOVED lines=26> */
.L_x_31348:
[----:B------:R-:W-:Y:S01]  /*cf10*/  FSETP.GEU.FTZ.AND P0, PT, R8, -R6, PT ;  /* 0x800000060800720b */ /* 0x000fe20003f1e000 */
[----:B------:R-:W-:-:S12]  /*cf20*/  FADD.FTZ R0, R0, -1 ;  /* 0xbf80000000007421 */ /* 0x000fd80000010000 */
[----:B------:R-:W-:-:S07]  /*cf30*/  @!P0 FADD.FTZ R0, R0, -1 ;  /* 0xbf80000000008421 */ /* 0x000fce0000010000 */
.L_x_31347:
[----:B------:R-:W-:Y:S05]  /*cf40*/  BSYNC B1 ;  /* 0x0000000000017941 */ /* 0x000fea0003800000 */
.L_x_31346:
[----:B------:R-:W-:Y:S01]  /*cf50*/  FFMA.FTZ R5, -R6, R0, R5 ;  /* 0x0000000006057223 */ /* 0x000fe20000010105 */
[----:B------:R-:W-:Y:S06]  /*cf60*/  BRA `(.L_x_31344) ;  /* 0x00000000007c7947 */ /* 0x000fec0003800000 */
.L_x_31345:
        /* <DEDUP_REMOVED lines=15> */
.L_x_31351:
        /* <DEDUP_REMOVED lines=13> */
.L_x_31350:
[----:B------:R-:W-:Y:S05]  /*d130*/  BSYNC B1 ;  /* 0x0000000000017941 */ /* 0x000fea0003800000 */
.L_x_31349:
[----:B------:R-:W-:-:S04]  /*d140*/  FMUL.FTZ R5, R4, 1.1920928955078125e-07 ;  /* 0x3400000004057820 */ /* 0x000fc80000410000 */
[----:B------:R-:W-:-:S07]  /*d150*/  FMUL.FTZ R5, R8, R5 ;  /* 0x0000000508057220 */ /* 0x000fce0000410000 */
.L_x_31344:
[----:B------:R-:W-:Y:S05]  /*d160*/  BSYNC B0 ;  /* 0x0000000000007941 */ /* 0x000fea0003800000 */
.L_x_31343:
[----:B------:R-:W1:Y:S01]  /*d170*/  LDC.U8 R4, c[0x0][0x424] ;  /* 0x00010900ff047b82 */ /* 0x000e620000000000 */
[----:B------:R-:W-:Y:S01]  /*d180*/  FSETP.GTU.FTZ.AND P0, PT, |R5|, +INF , PT ;  /* 0x7f8000000500780b */ /* 0x000fe20003f1c200 */
        /* <DEDUP_REMOVED lines=22> */
[----:B-1----:R-:W-:Y:S01]  /*d2f0*/  STG.E.U8 desc[UR36][R16.64], R3 ;  /* 0x0000000310007986 */ /* 0x002fe2000c101124 */
[----:B------:R-:W-:Y:S05]  /*d300*/  EXIT ;  /* 0x000000000000794d */ /* 0x000fea0003800000 */
.L_x_31355:
[----:B--2---:R-:W-:-:S06]  /*d310*/  IMAD.U32 R3, R3, 0x10000, RZ ;  /* 0x0001000003037824 */ /* 0x004fcc00078e00ff */
[----:B------:R-:W1:Y:S02]  /*d320*/  F2I.S64.TRUNC R2, R3 ;  /* 0x0000000300027311 */ /* 0x000e64000020d900 */
[----:B-1----:R-:W-:Y:S01]  /*d330*/  STG.E.U8 desc[UR36][R16.64], R2 ;  /* 0x0000000210007986 */ /* 0x002fe2000c101124 */
[----:B------:R-:W-:Y:S05]  /*d340*/  EXIT ;  /* 0x000000000000794d */ /* 0x000fea0003800000 */
.L_x_31354:
        /* <DEDUP_REMOVED lines=8> */
[----:B-1----:R-:W-:Y:S01]  /*d3d0*/  STG.E.64 desc[UR36][R16.64], R2 ;  /* 0x0000000210007986 */ /* 0x002fe2000c101b24 */
[----:B------:R-:W-:Y:S05]  /*d3e0*/  EXIT ;  /* 0x000000000000794d */ /* 0x000fea0003800000 */
.L_x_31358:
[----:B--2---:R-:W-:-:S06]  /*d3f0*/  IMAD.U32 R3, R3, 0x10000, RZ ;  /* 0x0001000003037824 */ /* 0x004fcc00078e00ff */
[----:B------:R-:W1:Y:S02]  /*d400*/  F2I.FTZ.TRUNC.NTZ R3, R3 ;  /* 0x0000000300037305 */ /* 0x000e64000021f100 */
[----:B-1----:R-:W-:Y:S01]  /*d410*/  STG.E desc[UR36][R16.64], R3 ;  /* 0x0000000310007986 */ /* 0x002fe2000c101924 */
[----:B------:R-:W-:Y:S05]  /*d420*/  EXIT ;  /* 0x000000000000794d */ /* 0x000fea0003800000 */
.L_x_31357:
[----:B--2---:R-:W-:-:S06]  /*d430*/  IMAD.U32 R3, R3, 0x10000, RZ ;  /* 0x0001000003037824 */ /* 0x004fcc00078e00ff */
[----:B------:R-:W1:Y:S02]  /*d440*/  F2I.FTZ.TRUNC.NTZ R3, R3 ;  /* 0x0000000300037305 */ /* 0x000e64000021f100 */
[----:B-1----:R-:W-:Y:S01]  /*d450*/  STG.E.U16 desc[UR36][R16.64], R3 ;  /* 0x0000000310007986 */ /* 0x002fe2000c101524 */
[----:B------:R-:W-:Y:S05]  /*d460*/  EXIT ;  /* 0x000000000000794d */ /* 0x000fea0003800000 */
.L_x_31353:
        /* <DEDUP_REMOVED lines=9> */
.L_x_31360:
[----:B--2---:R-:W-:-:S05]  /*d500*/  IMAD.U32 R0, R3, 0x10000, RZ ;  /* 0x0001000003007824 */ /* 0x004fca00078e00ff */
[----:B------:R-:W-:-:S05]  /*d510*/  F2FP.F16.F32.PACK_AB R0, RZ, R0 ;  /* 0x00000000ff00723e */ /* 0x000fca00000000ff */
[----:B------:R-:W-:Y:S01]  /*d520*/  STG.E.U16 desc[UR36][R16.64], R0 ;  /* 0x0000000010007986 */ /* 0x000fe2000c101524 */
[----:B------:R-:W-:Y:S05]  /*d530*/  EXIT ;  /* 0x000000000000794d */ /* 0x000fea0003800000 */
.L_x_31359:
        /* <DEDUP_REMOVED lines=10> */
.L_x_31362:
[----:B--2---:R-:W-:-:S05]  /*d5e0*/  IMAD.U32 R3, R3, 0x10000, RZ ;  /* 0x0001000003037824 */ /* 0x004fca00078e00ff */
[----:B------:R-:W-:-:S04]  /*d5f0*/  F2FP.F16.F32.PACK_AB R3, RZ, R3 ;  /* 0x00000003ff03723e */ /* 0x000fc800000000ff */
[----:B------:R-:W-:-:S05]  /*d600*/  PRMT R3, R3, 0x5410, RZ ;  /* 0x0000541003037816 */ /* 0x000fca00000000ff */
[----:B------:R-:W-:Y:S01]  /*d610*/  STG.E desc[UR36][R16.64], R3 ;  /* 0x0000000310007986 */ /* 0x000fe2000c101924 */
[----:B------:R-:W-:Y:S05]  /*d620*/  EXIT ;  /* 0x000000000000794d */ /* 0x000fea0003800000 */
.L_x_31361:
[----:B--2---:R-:W-:-:S04]  /*d630*/  IMAD.U32 R2, R3, 0x10000, RZ ;  /* 0x0001000003027824 */ /* 0x004fc800078e00ff */
[----:B------:R-:W-:-:S06]  /*d640*/  FMUL.FTZ R2, R2, 1 ;  /* 0x3f80000002027820 */ /* 0x000fcc0000410000 */
[----:B------:R-:W1:Y:S02]  /*d650*/  F2F.F64.F32 R2, R2 ;  /* 0x0000000200027310 */ /* 0x000e640000201800 */
[----:B-1----:R-:W-:Y:S01]  /*d660*/  STG.E.64 desc[UR36][R16.64], R2 ;  /* 0x0000000210007986 */ /* 0x002fe2000c101b24 */
[----:B------:R-:W-:Y:S05]  /*d670*/  EXIT ;  /* 0x000000000000794d */ /* 0x000fea0003800000 */
.L_x_31352:
        /* <DEDUP_REMOVED lines=13> */
.L_x_31365:
[----:B--2---:R-:W-:Y:S01]  /*d750*/  IMAD.U32 R3, R3, 0x10000, RZ ;  /* 0x0001000003037824 */ /* 0x004fe200078e00ff */
[----:B------:R-:W-:-:S03]  /*d760*/  CS2R R6, SRZ ;  /* 0x0000000000067805 */ /* 0x000fc6000001ff00 */
[----:B------:R-:W-:-:S04]  /*d770*/  FMUL.FTZ R3, R3, 1 ;  /* 0x3f80000003037820 */ /* 0x000fc80000410000 */
[----:B------:R-:W1:Y:S02]  /*d780*/  F2F.F64.F32 R4, R3 ;  /* 0x0000000300047310 */ /* 0x000e640000201800 */
[----:B-1----:R-:W-:Y:S01]  /*d790*/  STG.E.128 desc[UR36][R16.64], R4 ;  /* 0x0000000410007986 */ /* 0x002fe2000c101d24 */
[----:B------:R-:W-:Y:S05]  /*d7a0*/  EXIT ;  /* 0x000000000000794d */ /* 0x000fea0003800000 */
.L_x_31364:
        /* <DEDUP_REMOVED lines=21> */
.L_x_31369:
[----:B------:R-:W-:Y:S05]  /*d900*/  BSYNC B0 ;  /* 0x0000000000007941 */ /* 0x000fea0003800000 */
.L_x_31368:
[----:B------:R-:W-:-:S05]  /*d910*/  LOP3.LUT R3, R0, R3, RZ, 0xfc, !PT ;  /* 0x0000000300037212 */ /* 0x000fca00078efcff */
[----:B------:R-:W-:Y:S01]  /*d920*/  STG.E.U8 desc[UR36][R16.64], R3 ;  /* 0x0000000310007986 */ /* 0x000fe2000c101124 */
[----:B------:R-:W-:Y:S05]  /*d930*/  EXIT ;  /* 0x000000000000794d */ /* 0x000fea0003800000 */
.L_x_31367:
        /* <DEDUP_REMOVED lines=13> */
.L_x_31371:
[----:B------:R-:W-:Y:S01]  /*da10*/  IMAD.MOV.U32 R0, RZ, RZ, 0x7f ;  /* 0x0000007fff007424 */ /* 0x000fe200078e00ff */
[----:B------:R-:W-:-:S04]  /*da20*/  ISETP.GT.U32.AND P0, PT, R2, 0x7f800000, PT ;  /* 0x7f8000000200780c */ /* 0x000fc80003f04070 */
[----:B------:R-:W-:-:S09]  /*da30*/  SEL R0, R0, 0x7c, P0 ;  /* 0x0000007c00007807 */ /* 0x000fd20000000000 */
.L_x_31372:
[----:B------:R-:W-:Y:S05]  /*da40*/  BSYNC B0 ;  /* 0x0000000000007941 */ /* 0x000fea0003800000 */
.L_x_31370:
[----:B------:R-:W-:-:S04]  /*da50*/  LOP3.LUT R2, R3, 0x80000000, RZ, 0xc0, !PT ;  /* 0x8000000003027812 */ /* 0x000fc800078ec0ff */
[----:B------:R-:W-:-:S04]  /*da60*/  SHF.R.U32.HI R3, RZ, 0x18, R2 ;  /* 0x00000018ff037819 */ /* 0x000fc80000011602 */
[----:B------:R-:W-:-:S05]  /*da70*/  LOP3.LUT R3, R0, R3, RZ, 0xfc, !PT ;  /* 0x0000000300037212 */ /* 0x000fca00078efcff */
[----:B------:R-:W-:Y:S01]  /*da80*/  STG.E.U8 desc[UR36][R16.64], R3 ;  /* 0x0000000310007986 */ /* 0x000fe2000c101124 */
[----:B------:R-:W-:Y:S05]  /*da90*/  EXIT ;  /* 0x000000000000794d */ /* 0x000fea0003800000 */
.L_x_31366:
[----:B--2---:R-:W-:Y:S01]  /*daa0*/  STG.E.U16 desc[UR36][R16.64], R3 ;  /* 0x0000000310007986 */ /* 0x004fe2000c101524 */
[----:B------:R-:W-:Y:S05]  /*dab0*/  EXIT ;  /* 0x000000000000794d */ /* 0x000fea0003800000 */
.L_x_31363:
        /* <DEDUP_REMOVED lines=10> */
[----:B-1----:R-:W-:Y:S01]  /*db60*/  STG.E.U16 desc[UR36][R16.64], R3 ;  /* 0x0000000310007986 */ /* 0x002fe2000c101524 */
[----:B------:R-:W-:Y:S05]  /*db70*/  EXIT ;  /* 0x000000000000794d */ /* 0x000fea0003800000 */
.L_x_31375:
        /* <DEDUP_REMOVED lines=17> */
.L_x_31378:
[----:B------:R-:W-:-:S04]  /*dc90*/  LOP3.LUT R2, R3, 0x80000000, RZ, 0xc0, !PT ;  /* 0x8000000003027812 */ /* 0x000fc800078ec0ff */
[----:B------:R-:W-:-:S04]  /*dca0*/  SHF.R.U32.HI R3, RZ, 0x18, R2 ;  /* 0x00000018ff037819 */ /* 0x000fc80000011602 */
[----:B------:R-:W-:-:S04]  /*dcb0*/  LOP3.LUT R0, R0, R3, RZ, 0xfc, !PT ;  /* 0x0000000300007212 */ /* 0x000fc800078efcff */
[----:B------:R-:W-:-:S07]  /*dcc0*/  PRMT R8, R0, 0x7610, R8 ;  /* 0x0000761000087816 */ /* 0x000fce0000000008 */
.L_x_31377:
[----:B------:R-:W-:Y:S05]  /*dcd0*/  BSYNC B0 ;  /* 0x0000000000007941 */ /* 0x000fea0003800000 */
.L_x_31376:
[----:B------:R-:W-:Y:S01]  /*dce0*/  STG.E.U8 desc[UR36][R16.64], R8 ;  /* 0x0000000810007986 */ /* 0x000fe2000c101124 */
[----:B------:R-:W-:Y:S05]  /*dcf0*/  EXIT ;  /* 0x000000000000794d */ /* 0x000fea0003800000 */
.L_x_31374:
        /* <DEDUP_REMOVED lines=17> */
.L_x_31381:
[----:B------:R-:W-:-:S04]  /*de10*/  LOP3.LUT R2, R3, 0x80000000, RZ, 0xc0, !PT ;  /* 0x8000000003027812 */ /* 0x000fc800078ec0ff */
[----:B------:R-:W-:-:S04]  /*de20*/  SHF.R.U32.HI R3, RZ, 0x18, R2 ;  /* 0x00000018ff037819 */ /* 0x000fc80000011602 */
[----:B------:R-:W-:-:S04]  /*de30*/  LOP3.LUT R0, R0, R3, RZ, 0xfc, !PT ;  /* 0x0000000300007212 */ /* 0x000fc800078efcff */
[----:B------:R-:W-:-:S07]  /*de40*/  PRMT R8, R0, 0x7610, R8 ;  /* 0x0000761000087816 */ /* 0x000fce0000000008 */
.L_x_31380:
[----:B------:R-:W-:Y:S05]  /*de50*/  BSYNC B0 ;  /* 0x0000000000007941 */ /* 0x000fea0003800000 */
.L_x_31379:
[----:B------:R-:W-:Y:S01]  /*de60*/  STG.E.U8 desc[UR36][R16.64], R8 ;  /* 0x0000000810007986 */ /* 0x000fe2000c101124 */
[----:B------:R-:W-:Y:S05]  /*de70*/  EXIT ;  /* 0x000000000000794d */ /* 0x000fea0003800000 */
.L_x_31373:
        /* <DEDUP_REMOVED lines=22> */
.L_x_31356:
        /* <DEDUP_REMOVED lines=16> */
.L_x_31384:
[----:B------:R-:W-:Y:S05]  /*e0e0*/  EXIT ;  /* 0x000000000000794d */ /* 0x000fea0003800000 */
.L_x_31383:
[----:B--2---:R-:W-:-:S06]  /*e0f0*/  IMAD.U32 R3, R3, 0x10000, RZ ;  /* 0x0001000003037824 */ /* 0x004fcc00078e00ff */
[----:B------:R-:W1:Y:S02]  /*e100*/  F2I.U64.TRUNC R2, R3 ;  /* 0x0000000300027311 */ /* 0x000e64000020d800 */
[----:B-1----:R-:W-:Y:S01]  /*e110*/  STG.E.64 desc[UR36][R16.64], R2 ;  /* 0x0000000210007986 */ /* 0x002fe2000c101b24 */
[----:B------:R-:W-:Y:S05]  /*e120*/  EXIT ;  /* 0x000000000000794d */ /* 0x000fea0003800000 */
.L_x_31382:
[----:B--2---:R-:W-:-:S06]  /*e130*/  IMAD.U32 R3, R3, 0x10000, RZ ;  /* 0x0001000003037824 */ /* 0x004fcc00078e00ff */
[----:B------:R-:W1:Y:S02]  /*e140*/  F2I.FTZ.U32.TRUNC.NTZ R3, R3 ;  /* 0x0000000300037305 */ /* 0x000e64000021f000 */
[----:B-1----:R-:W-:Y:S01]  /*e150*/  STG.E desc[UR36][R16.64], R3 ;  /* 0x0000000310007986 */ /* 0x002fe2000c101924 */
[----:B------:R-:W-:Y:S05]  /*e160*/  EXIT ;  /* 0x000000000000794d */ /* 0x000fea0003800000 */
.L_x_31385:
        /* <DEDUP_REMOVED lines=9> */
.L_x_57500:


//--------------------- .text._ZN2at6native27unrolled_elementwise_kernelINS0_13AUnaryFunctorIN3c108BFloat16ES4_S4_ZZZNS0_21remainder_kernel_cudaERNS_18TensorIteratorBaseEENKUlvE0_clEvENKUlvE2_clEvEUlS4_S4_E_EESt5arrayIPcLm2EELi4E23TrivialOffsetCalculatorILi1EjESF_NS0_6memory12LoadWithCastILi1EEENSG_13StoreWithCastILi1EEEEEviT_T0_T2_T3_T4_T5_ --------------------------
	.section	.text._ZN2at6native27unrolled_elementwise_kernelINS0_13AUnaryFunctorIN3c108BFloat16ES4_S4_ZZZNS0_21remainder_kernel_cudaERNS_18TensorIteratorBaseEENKUlvE0_clEvENKUlvE2_clEvEUlS4_S4_E_EESt5arrayIPcLm2EELi4E23TrivialOffsetCalculatorILi1EjESF_NS0_6memory12LoadWithCastILi1EEENSG_13StoreWithCastILi1EEEEEviT_T0_T2_T3_T4_T5_,"ax",@progbits
	.align	128
        .global         _ZN2at6native27unrolled_elementwise_kernelINS0_13AUnaryFunctorIN3c108BFloat16ES4_S4_ZZZNS0_21remainder_kernel_cudaERNS_18TensorIteratorBaseEENKUlvE0_clEvENKUlvE2_clEvEUlS4_S4_E_EESt5arrayIPcLm2EELi4E23TrivialOffsetCalculatorILi1EjESF_NS0_6memory12LoadWithCastILi1EEENSG_13StoreWithCastILi1EEEEEviT_T0_T2_T3_T4_T5_
        .type           _ZN2at6native27unrolled_elementwise_kernelINS0_13AUnaryFunctorIN3c108BFloat16ES4_S4_ZZZNS0_21remainder_kernel_cudaERNS_18TensorIteratorBaseEENKUlvE0_clEvENKUlvE2_clEvEUlS4_S4_E_EESt5arrayIPcLm2EELi4E23TrivialOffsetCalculatorILi1EjESF_NS0_6memory12LoadWithCastILi1EEENSG_13StoreWithCastILi1EEEEEviT_T0_T2_T3_T4_T5_,@function
        .size           _ZN2at6native27unrolled_elementwise_kernelINS0_13AUnaryFunctorIN3c108BFloat16ES4_S4_ZZZNS0_21remainder_kernel_cudaERNS_18TensorIteratorBaseEENKUlvE0_clEvENKUlvE2_clEvEUlS4_S4_E_EESt5arrayIPcLm2EELi4E23TrivialOffsetCalculatorILi1EjESF_NS0_6memory12LoadWithCastILi1EEENSG_13StoreWithCastILi1EEEEEviT_T0_T2_T3_T4_T5_,(.L_x_57501 - _ZN2at6native27unrolled_elementwise_kernelINS0_13AUnaryFunctorIN3c108BFloat16ES4_S4_ZZZNS0_21remainder_kernel_cudaERNS_18TensorIteratorBaseEENKUlvE0_clEvENKUlvE2_clEvEUlS4_S4_E_EESt5arrayIPcLm2EELi4E23TrivialOffsetCalculatorILi1EjESF_NS0_6memory12LoadWithCastILi1EEENSG_13StoreWithCastILi1EEEEEviT_T0_T2_T3_T4_T5_)
        .other          _ZN2at6native27unrolled_elementwise_kernelINS0_13AUnaryFunctorIN3c108BFloat16ES4_S4_ZZZNS0_21remainder_kernel_cudaERNS_18TensorIteratorBaseEENKUlvE0_clEvENKUlvE2_clEvEUlS4_S4_E_EESt5arrayIPcLm2EELi4E23TrivialOffsetCalculatorILi1EjESF_NS0_6memory12LoadWithCastILi1EEENSG_13StoreWithCastILi1EEEEEviT_T0_T2_T3_T4_T5_,@"STO_CUDA_ENTRY STV_DEFAULT"
_ZN2at6native27unrolled_elementwise_kernelINS0_13AUnaryFunctorIN3c108BFloat16ES4_S4_ZZZNS0_21remainder_kernel_cudaERNS_18TensorIteratorBaseEENKUlvE0_clEvENKUlvE2_clEvEUlS4_S4_E_EESt5arrayIPcLm2EELi4E23TrivialOffsetCalculatorILi1EjESF_NS0_6memory12LoadWithCastILi1EEENSG_13StoreWithCastILi1EEEEEviT_T0_T2_T3_T4_T5_:
.text._ZN2at6native27unrolled_elementwise_kernelINS0_13AUnaryFunctorIN3c108BFloat16ES4_S4_ZZZNS0_21remainder_kernel_cudaERNS_18TensorIteratorBaseEENKUlvE0_clEvENKUlvE2_clEvEUlS4_S4_E_EESt5arrayIPcLm2EELi4E23TrivialOffsetCalculatorILi1EjESF_NS0_6memory12LoadWithCastILi1EEENSG_13StoreWithCastILi1EEEEEviT_T0_T2_T3_T4_T5_:
        /* <DEDUP_REMOVED lines=36> */
.L_x_31391:
[----:B------:R-:W2:Y:S02]  /*0240*/  LDG.E.U8 R2, desc[UR36][R2.64] ;  /* 0x0000002402027981 */ /* 0x000ea4000c1e1100 */
[----:B--2---:R-:W-:-:S04]  /*0250*/  I2FP.F32.U32 R0, R2 ;  /* 0x0000000200007245 */ /* 0x004fc80000201000 */
[----:B------:R-:W-:-:S04]  /*0260*/  F2FP.BF16.F32.PACK_AB R0, RZ, R0 ;  /* 0x00000000ff00723e */ /* 0x000fc800000010ff */
[----:B------:R-:W-:Y:S01]  /*0270*/  PRMT R24, R0, 0x7610, R24 ;  /* 0x0000761000187816 */ /* 0x000fe20000000018 */
[----:B------:R-:W-:Y:S06]  /*0280*/  BRA `(.L_x_31393) ;  /* 0x0000000c00c87947 */ /* 0x000fec0003800000 */
.L_x_31390:
        /* <DEDUP_REMOVED lines=11> */
.L_x_31395:
[----:B------:R-:W2:Y:S02]  /*0340*/  LDG.E R2, desc[UR36][R2.64] ;  /* 0x0000002402027981 */ /* 0x000ea4000c1e1900 */
[----:B--2---:R-:W-:-:S04]  /*0350*/  I2FP.F32.S32 R0, R2 ;  /* 0x0000000200007245 */ /* 0x004fc80000201400 */
[----:B------:R-:W-:-:S04]  /*0360*/  F2FP.BF16.F32.PACK_AB R0, RZ, R0 ;  /* 0x00000000ff00723e */ /* 0x000fc800000010ff */
[----:B------:R-:W-:Y:S01]  /*0370*/  PRMT R24, R0, 0x7610, R24 ;  /* 0x0000761000187816 */ /* 0x000fe20000000018 */
[----:B------:R-:W-:Y:S06]  /*0380*/  BRA `(.L_x_31393) ;  /* 0x0000000c00887947 */ /* 0x000fec0003800000 */
.L_x_31394:
[----:B------:R-:W2:Y:S02]  /*0390*/  LDG.E.U16 R2, desc[UR36][R2.64] ;  /* 0x0000002402027981 */ /* 0x000ea4000c1e1500 */
[----:B--2---:R-:W0:Y:S02]  /*03a0*/  I2F.S16 R0, R2 ;  /* 0x0000000200007306 */ /* 0x004e240000101400 */
[----:B0-----:R-:W-:-:S04]  /*03b0*/  F2FP.BF16.F32.PACK_AB R0, RZ, R0 ;  /* 0x00000000ff00723e */ /* 0x001fc800000010ff */
[----:B------:R-:W-:Y:S01]  /*03c0*/  PRMT R24, R0, 0x7610, R24 ;  /* 0x0000761000187816 */ /* 0x000fe20000000018 */
[----:B------:R-:W-:Y:S06]  /*03d0*/  BRA `(.L_x_31393) ;  /* 0x0000000c00747947 */ /* 0x000fec0003800000 */
.L_x_31389:
        /* <DEDUP_REMOVED lines=9> */
.L_x_31397:
[----:B------:R-:W2:Y:S02]  /*0470*/  LDG.E.U16 R0, desc[UR36][R2.64] ;  /* 0x0000002402007981 */ /* 0x000ea4000c1e1500 */
[----:B--2---:R-:W-:-:S05]  /*0480*/  HADD2.F32 R0, -RZ, R0.H0_H0 ;  /* 0x20000000ff007230 */ /* 0x004fca0000004100 */
[----:B------:R-:W-:-:S04]  /*0490*/  F2FP.BF16.F32.PACK_AB R0, RZ, R0 ;  /* 0x00000000ff00723e */ /* 0x000fc800000010ff */
[----:B------:R-:W-:Y:S01]  /*04a0*/  PRMT R24, R0, 0x7610, R24 ;  /* 0x0000761000187816 */ /* 0x000fe20000000018 */
[----:B------:R-:W-:Y:S06]  /*04b0*/  BRA `(.L_x_31393) ;  /* 0x0000000c003c7947 */ /* 0x000fec0003800000 */
.L_x_31396:
        /* <DEDUP_REMOVED lines=9> */
.L_x_31399:
[----:B------:R-:W2:Y:S02]  /*0550*/  LDG.E.U16 R2, desc[UR36][R2.64] ;  /* 0x0000002402027981 */ /* 0x000ea4000c1e1500 */
[----:B--2---:R-:W-:-:S05]  /*0560*/  HADD2.F32 R0, -RZ, R2.H0_H0 ;  /* 0x20000002ff007230 */ /* 0x004fca0000004100 */
[----:B------:R-:W-:-:S04]  /*0570*/  F2FP.BF16.F32.PACK_AB R0, RZ, R0 ;  /* 0x00000000ff00723e */ /* 0x000fc800000010ff */
[----:B------:R-:W-:Y:S01]  /*0580*/  PRMT R24, R0, 0x7610, R24 ;  /* 0x0000761000187816 */ /* 0x000fe20000000018 */
[----:B------:R-:W-:Y:S06]  /*0590*/  BRA `(.L_x_31393) ;  /* 0x0000000c00047947 */ /* 0x000fec0003800000 */
.L_x_31398:
        /* <DEDUP_REMOVED lines=9> */
.L_x_31388:
        /* <DEDUP_REMOVED lines=14> */
.L_x_31402:
        /* <DEDUP_REMOVED lines=9> */
.L_x_31401:
        /* <DEDUP_REMOVED lines=28> */
.L_x_31404:
        /* <DEDUP_REMOVED lines=15> */
.L_x_31403:
[----:B------:R0:W5:Y:S01]  /*0a50*/  LDG.E.U16 R24, desc[UR36][R2.64] ;  /* 0x0000002402187981 */ /* 0x000162000c1e1500 */
[----:B------:R-:W-:Y:S05]  /*0a60*/  BRA `(.L_x_31393) ;  /* 0x0000000400d07947 */ /* 0x000fea0003800000 */
.L_x_31400:
        /* <DEDUP_REMOVED lines=13> */
.L_x_31407:
        /* <DEDUP_REMOVED lines=21> */
.L_x_31411:
[----:B------:R-:W-:Y:S05]  /*0c90*/  BSYNC B1 ;  /* 0x0000000000017941 */ /* 0x000fea0003800000 */
.L_x_31410:
[----:B------:R-:W-:Y:S01]  /*0ca0*/  LEA R3, R0, 0x3b800000, 0x17 ;  /* 0x3b80000000037811 */ /* 0x000fe200078eb8ff */
[----:B------:R-:W-:-:S05]  /*0cb0*/  IMAD.SHL.U32 R0, R2, 0x100000, RZ ;  /* 0x0010000002007824 */ /* 0x000fca00078e00ff */
[----:B------:R-:W-:-:S07]  /*0cc0*/  LOP3.LUT R0, R3, R0, R4, 0xfe, !PT ;  /* 0x0000000003007212 */ /* 0x000fce00078efe04 */
.L_x_31409:
[----:B------:R-:W-:Y:S05]  /*0cd0*/  BSYNC B0 ;  /* 0x0000000000007941 */ /* 0x000fea0003800000 */
.L_x_31408:
[----:B------:R-:W-:-:S04]  /*0ce0*/  F2FP.BF16.F32.PACK_AB R0, RZ, R0 ;  /* 0x00000000ff00723e */ /* 0x000fc800000010ff */
[----:B------:R-:W-:Y:S01]  /*0cf0*/  PRMT R24, R0, 0x7610, R24 ;  /* 0x0000761000187816 */ /* 0x000fe20000000018 */
[----:B------:R-:W-:Y:S06]  /*0d00*/  BRA `(.L_x_31393) ;  /* 0x0000000400287947 */ /* 0x000fec0003800000 */
.L_x_31406:
        /* <DEDUP_REMOVED lines=21> */
.L_x_31415:
[----:B------:R-:W-:Y:S05]  /*0e60*/  BSYNC B1 ;  /* 0x0000000000017941 */ /* 0x000fea0003800000 */
.L_x_31414:
[----:B------:R-:W-:Y:S01]  /*0e70*/  LEA R3, R0, 0x37800000, 0x17 ;  /* 0x3780000000037811 */ /* 0x000fe200078eb8ff */
[----:B------:R-:W-:-:S05]  /*0e80*/  IMAD.SHL.U32 R0, R2, 0x200000, RZ ;  /* 0x0020000002007824 */ /* 0x000fca00078e00ff */
[----:B------:R-:W-:-:S07]  /*0e90*/  LOP3.LUT R0, R3, R0, R4, 0xfe, !PT ;  /* 0x0000000003007212 */ /* 0x000fce00078efe04 */
.L_x_31413:
[----:B------:R-:W-:Y:S05]  /*0ea0*/  BSYNC B0 ;  /* 0x0000000000007941 */ /* 0x000fea0003800000 */
.L_x_31412:
[----:B------:R-:W-:-:S04]  /*0eb0*/  F2FP.BF16.F32.PACK_AB R0, RZ, R0 ;  /* 0x00000000ff00723e */ /* 0x000fc800000010ff */
[----:B------:R-:W-:Y:S01]  /*0ec0*/  PRMT R24, R0, 0x7610, R24 ;  /* 0x0000761000187816 */ /* 0x000fe20000000018 */
[----:B------:R-:W-:Y:S06]  /*0ed0*/  BRA `(.L_x_31393) ;  /* 0x0000000000b47947 */ /* 0x000fec0003800000 */
.L_x_31405:
        /* <DEDUP_REMOVED lines=14> */
.L_x_31419:
[----:B------:R-:W-:Y:S05]  /*0fc0*/  BSYNC B0 ;  /* 0x0000000000007941 */ /* 0x000fea0003800000 */
.L_x_31418:
[----:B------:R-:W-:-:S04]  /*0fd0*/  F2FP.BF16.F32.PACK_AB R0, RZ, R0 ;  /* 0x00000000ff00723e */ /* 0x000fc800000010ff */
[----:B------:R-:W-:Y:S01]  /*0fe0*/  PRMT R24, R0, 0x7610, R24 ;  /* 0x0000761000187816 */ /* 0x000fe20000000018 */
[----:B------:R-:W-:Y:S06]  /*0ff0*/  BRA `(.L_x_31393) ;  /* 0x00000000006c7947 */ /* 0x000fec0003800000 */
.L_x_31392:
        /* <DEDUP_REMOVED lines=16> */
.L_x_31420:
[----:B------:R-:W-:Y:S01]  /*1100*/  PRMT R24, RZ, 0x7610, R24 ;  /* 0x00007610ff187816 */ /* 0x000fe20000000018 */
[----:B------:R-:W-:Y:S06]  /*1110*/  BRA `(.L_x_31393) ;  /* 0x0000000000247947 */ /* 0x000fec0003800000 */
.L_x_31417:
[----:B------:R-:W2:Y:S02]  /*1120*/  LDG.E.64 R2, desc[UR36][R2.64] ;  /* 0x0000002402027981 */ /* 0x000ea4000c1e1b00 */
[----:B--2---:R-:W0:Y:S02]  /*1130*/  I2F.U64 R0, R2 ;  /* 0x0000000200007312 */ /* 0x004e240000301000 */
[----:B0-----:R-:W-:-:S04]  /*1140*/  F2FP.BF16.F32.PACK_AB R0, RZ, R0 ;  /* 0x00000000ff00723e */ /* 0x001fc800000010ff */
[----:B------:R-:W-:Y:S01]  /*1150*/  PRMT R24, R0, 0x7610, R24 ;  /* 0x0000761000187816 */ /* 0x000fe20000000018 */
[----:B------:R-:W-:Y:S06]  /*1160*/  BRA `(.L_x_31393) ;  /* 0x0000000000107947 */ /* 0x000fec0003800000 */
.L_x_31416:
[----:B------:R-:W2:Y:S02]  /*1170*/  LDG.E R2, desc[UR36][R2.64] ;  /* 0x0000002402027981 */ /* 0x000ea4000c1e1900 */
[----:B--2---:R-:W-:-:S04]  /*1180*/  I2FP.F32.U32 R0, R2 ;  /* 0x0000000200007245 */ /* 0x004fc80000201000 */
[----:B------:R-:W-:-:S04]  /*1190*/  F2FP.BF16.F32.PACK_AB R0, RZ, R0 ;  /* 0x00000000ff00723e */ /* 0x000fc800000010ff */
[----:B------:R-:W-:-:S07]  /*11a0*/  PRMT R24, R0, 0x7610, R24 ;  /* 0x0000761000187816 */ /* 0x000fce0000000018 */
.L_x_31393:
[----:B------:R-:W-:-:S07]  /*11b0*/  VIADD R18, R18, 0x80 ;  /* 0x0000008012127836 */ /* 0x000fce0000000000 */
.L_x_31387:
[----:B------:R-:W-:Y:S05]  /*11c0*/  BSYNC B6 ;  /* 0x0000000000067941 */ /* 0x000fea0003800000 */
.L_x_31386:
        /* <DEDUP_REMOVED lines=26> */
.L_x_31426:
[----:B------:R-:W2:Y:S02]  /*1370*/  LDG.E.U8 R2, desc[UR36][R2.64] ;  /* 0x0000002402027981 */ /* 0x000ea4000c1e1100 */
[----:B--2---:R-:W-:-:S04]  /*1380*/  I2FP.F32.U32 R0, R2 ;  /* 0x0000000200007245 */ /* 0x004fc80000201000 */
[----:B------:R-:W-:-:S04]  /*1390*/  F2FP.BF16.F32.PACK_AB R0, RZ, R0 ;  /* 0x00000000ff00723e */ /* 0x000fc800000010ff */
[----:B------:R-:W-:Y:S01]  /*13a0*/  PRMT R17, R0, 0x7610, R17 ;  /* 0x0000761000117816 */ /* 0x000fe20000000011 */
[----:B------:R-:W-:Y:S06]  /*13b0*/  BRA `(.L_x_31428) ;  /* 0x0000000c00c87947 */ /* 0x000fec0003800000 */
.L_x_31425:
        /* <DEDUP_REMOVED lines=11> */
.L_x_31430:
[----:B------:R-:W2:Y:S02]  /*1470*/  LDG.E R2, desc[UR36][R2.64] ;  /* 0x0000002402027981 */ /* 0x000ea4000c1e1900 */
[----:B--2---:R-:W-:-:S04]  /*1480*/  I2FP.F32.S32 R0, R2 ;  /* 0x0000000200007245 */ /* 0x004fc80000201400 */
[----:B------:R-:W-:-:S04]  /*1490*/  F2FP.BF16.F32.PACK_AB R0, RZ, R0 ;  /* 0x00000000ff00723e */ /* 0x000fc800000010ff */
[----:B------:R-:W-:Y:S01]  /*14a0*/  PRMT R17, R0, 0x7610, R17 ;  /* 0x0000761000117816 */ /* 0x000fe20000000011 */
[----:B------:R-:W-:Y:S06]  /*14b0*/  BRA `(.L_x_31428) ;  /* 0x0000000c00887947 */ /* 0x000fec0003800000 */
.L_x_31429:
[----:B------:R-:W2:Y:S02]  /*14c0*/  LDG.E.U16 R2, desc[UR36][R2.64] ;  /* 0x0000002402027981 */ /* 0x000ea4000c1e1500 */
[----:B--2---:R-:W0:Y:S02]  /*14d0*/  I2F.S16 R0, R2 ;  /* 0x0000000200007306 */ /* 0x004e240000101400 */
[----:B0-----:R-:W-:-:S04]  /*14e0*/  F2FP.BF16.F32.PACK_AB R0, RZ, R0 ;  /* 0x00000000ff00723e */ /* 0x001fc800000010ff */
[----:B------:R-:W-:Y:S01]  /*14f0*/  PRMT R17, R0, 0x7610, R17 ;  /* 0x0000761000117816 */ /* 0x000fe20000000011 */
[----:B------:R-:W-:Y:S06]  /*1500*/  BRA `(.L_x_31428) ;  /* 0x0000000c00747947 */ /* 0x000fec0003800000 */
.L_x_31424:
        /* <DEDUP_REMOVED lines=9> */
.L_x_31432:
[----:B------:R-:W2:Y:S02]  /*15a0*/  LDG.E.U16 R0, desc[UR36][R2.64] ;  /* 0x0000002402007981 */ /* 0x000ea4000c1e1500 */
[----:B--2---:R-:W-:-:S05]  /*15b0*/  HADD2.F32 R0, -RZ, R0.H0_H0 ;  /* 0x20000000ff007230 */ /* 0x004fca0000004100 */
[----:B------:R-:W-:-:S04]  /*15c0*/  F2FP.BF16.F32.PACK_AB R0, RZ, R0 ;  /* 0x00000000ff00723e */ /* 0x000fc800000010ff */
[----:B------:R-:W-:Y:S01]  /*15d0*/  PRMT R17, R0, 0x7610, R17 ;  /* 0x0000761000117816 */ /* 0x000fe20000000011 */
[----:B------:R-:W-:Y:S06]  /*15e0*/  BRA `(.L_x_31428) ;  /* 0x0000000c003c7947 */ /* 0x000fec0003800000 */
.L_x_31431:
        /* <DEDUP_REMOVED lines=9> */
.L_x_31434:
[----:B------:R-:W2:Y:S02]  /*1680*/  LDG.E.U16 R2, desc[UR36][R2.64] ;  /* 0x0000002402027981 */ /* 0x000ea4000c1e1500 */
[----:B--2---:R-:W-:-:S05]  /*1690*/  HADD2.F32 R0, -RZ, R2.H0_H0 ;  /* 0x20000002ff007230 */ /* 0x004fca0000004100 */
[----:B------:R-:W-:-:S04]  /*16a0*/  F2FP.BF16.F32.PACK_AB R0, RZ, R0 ;  /* 0x00000000ff00723e */ /* 0x000fc800000010ff */
[----:B------:R-:W-:Y:S01]  /*16b0*/  PRMT R17, R0, 0x7610, R17 ;  /* 0x0000761000117816 */ /* 0x000fe20000000011 */
[----:B------:R-:W-:Y:S06]  /*16c0*/  BRA `(.L_x_31428) ;  /* 0x0000000c00047947 */ /* 0x000fec0003800000 */
.L_x_31433:
        /* <DEDUP_REMOVED lines=9> */
.L_x_31423:
        /* <DEDUP_REMOVED lines=14> */
.L_x_31437:
        /* <DEDUP_REMOVED lines=9> */
.L_x_31436:
        /* <DEDUP_REMOVED lines=28> */
.L_x_31439:
        /* <DEDUP_REMOVED lines=15> */
.L_x_31438:
[----:B------:R0:W5:Y:S01]  /*1b80*/  LDG.E.U16 R17, desc[UR36][R2.64] ;  /* 0x0000002402117981 */ /* 0x000162000c1e1500 */
[----:B------:R-:W-:Y:S05]  /*1b90*/  BRA `(.L_x_31428) ;  /* 0x0000000400d07947 */ /* 0x000fea0003800000 */
.L_x_31435:
        /* <DEDUP_REMOVED lines=13> */
.L_x_31442:
        /* <DEDUP_REMOVED lines=21> */
.L_x_31446:
[----:B------:R-:W-:Y:S05]  /*1dc0*/  BSYNC B1 ;  /* 0x0000000000017941 */ /* 0x000fea0003800000 */
.L_x_31445:
[----:B------:R-:W-:Y:S01]  /*1dd0*/  LEA R3, R0, 0x3b800000, 0x17 ;  /* 0x3b80000000037811 */ /* 0x000fe200078eb8ff */
[----:B------:R-:W-:-:S05]  /*1de0*/  IMAD.SHL.U32 R0, R2, 0x100000, RZ ;  /* 0x0010000002007824 */ /* 0x000fca00078e00ff */
[----:B------:R-:W-:-:S07]  /*1df0*/  LOP3.LUT R0, R3, R0, R4, 0xfe, !PT ;  /* 0x0000000003007212 */ /* 0x000fce00078efe04 */
.L_x_31444:
[----:B------:R-:W-:Y:S05]  /*1e00*/  BSYNC B0 ;  /* 0x0000000000007941 */ /* 0x000fea0003800000 */
.L_x_31443:
[----:B------:R-:W-:-:S04]  /*1e10*/  F2FP.BF16.F32.PACK_AB R0, RZ, R0 ;  /* 0x00000000ff00723e */ /* 0x000fc800000010ff */
[----:B------:R-:W-:Y:S01]  /*1e20*/  PRMT R17, R0, 0x7610, R17 ;  /* 0x0000761000117816 */ /* 0x000fe20000000011 */
[----:B------:R-:W-:Y:S06]  /*1e30*/  BRA `(.L_x_31428) ;  /* 0x0000000400287947 */ /* 0x000fec0003800000 */
.L_x_31441:
        /* <DEDUP_REMOVED lines=21> */
.L_x_31450:
[----:B------:R-:W-:Y:S05]  /*1f90*/  BSYNC B1 ;  /* 0x0000000000017941 */ /* 0x000fea0003800000 */
.L_x_31449:
[----:B------:R-:W-:Y:S01]  /*1fa0*/  LEA R3, R0, 0x37800000, 0x17 ;  /* 0x3780000000037811 */ /* 0x000fe200078eb8ff */
[----:B------:R-:W-:-:S05]  /*1fb0*/  IMAD.SHL.U32 R0, R2, 0x200000, RZ ;  /* 0x0020000002007824 */ /* 0x000fca00078e00ff */
[----:B------:R-:W-:-:S07]  /*1fc0*/  LOP3.LUT R0, R3, R0, R4, 0xfe, !PT ;  /* 0x0000000003007212 */ /* 0x000fce00078efe04 */
.L_x_31448:
[----:B------:R-:W-:Y:S05]  /*1fd0*/  BSYNC B0 ;  /* 0x0000000000007941 */ /* 0x000fea0003800000 */
.L_x_31447:
[----:B------:R-:W-:-:S04]  /*1fe0*/  F2FP.BF16.F32.PACK_AB R0, RZ, R0 ;  /* 0x00000000ff00723e */ /* 0x000fc800000010ff */
[----:B------:R-:W-:Y:S01]  /*1ff0*/  PRMT R17, R0, 0x7610, R17 ;  /* 0x0000761000117816 */ /* 0x000fe20000000011 */
[----:B------:R-:W-:Y:S06]  /*2000*/  BRA `(.L_x_31428) ;  /* 0x0000000000b47947 */ /* 0x000fec0003800000 */
.L_x_31440:
        /* <DEDUP_REMOVED lines=14> */
.L_x_31454:
[----:B------:R-:W-:Y:S05]  /*20f0*/  BSYNC B0 ;  /* 0x0000000000007941 */ /* 0x000fea0003800000 */
.L_x_31453:
[----:B------:R-:W-:-:S04]  /*2100*/  F2FP.BF16.F32.PACK_AB R0, RZ, R0 ;  /* 0x00000000ff00723e */ /* 0x000fc800000010ff */
[----:B------:R-:W-:Y:S01]  /*2110*/  PRMT R17, R0, 0x7610, R17 ;  /* 0x0000761000117816 */ /* 0x000fe20000000011 */
[----:B------:R-:W-:Y:S06]  /*2120*/  BRA `(.L_x_31428) ;  /* 0x00000000006c7947 */ /* 0x000fec0003800000 */
.L_x_31427:
        /* <DEDUP_REMOVED lines=16> */
.L_x_31455:
[----:B------:R-:W-:Y:S01]  /*2230*/  PRMT R17, RZ, 0x7610, R17 ;  /* 0x00007610ff117816 */ /* 0x000fe20000000011 */
[----:B------:R-:W-:Y:S06]  /*2240*/  BRA `(.L_x_31428) ;  /* 0x0000000000247947 */ /* 0x000fec0003800000 */
.L_x_31452:
[----:B------:R-:W2:Y:S02]  /*2250*/  LDG.E.64 R2, desc[UR36][R2.64] ;  /* 0x0000002402027981 */ /* 0x000ea4000c1e1b00 */
[----:B--2---:R-:W0:Y:S02]  /*2260*/  I2F.U64 R0, R2 ;  /* 0x0000000200007312 */ /* 0x004e240000301000 */
[----:B0-----:R-:W-:-:S04]  /*2270*/  F2FP.BF16.F32.PACK_AB R0, RZ, R0 ;  /* 0x00000000ff00723e */ /* 0x001fc800000010ff */
[----:B------:R-:W-:Y:S01]  /*2280*/  PRMT R17, R0, 0x7610, R17 ;  /* 0x0000761000117816 */ /* 0x000fe20000000011 */
[----:B------:R-:W-:Y:S06]  /*2290*/  BRA `(.L_x_31428) ;  /* 0x0000000000107947 */ /* 0x000fec0003800000 */
.L_x_31451:
[----:B------:R-:W2:Y:S02]  /*22a0*/  LDG.E R2, desc[UR36][R2.64] ;  /* 0x0000002402027981 */ /* 0x000ea4000c1e1900 */
[----:B--2---:R-:W-:-:S04]  /*22b0*/  I2FP.F32.U32 R0, R2 ;  /* 0x0000000200007245 */ /* 0x004fc80000201000 */
[----:B------:R-:W-:-:S04]  /*22c0*/  F2FP.BF16.F32.PACK_AB R0, RZ, R0 ;  /* 0x00000000ff00723e */ /* 0x000fc800000010ff */
[----:B------:R-:W-:-:S07]  /*22d0*/  PRMT R17, R0, 0x7610, R17 ;  /* 0x0000761000117816 */ /* 0x000fce0000000011 */
.L_x_31428:
[----:B------:R-:W-:-:S07]  /*22e0*/  VIADD R18, R18, 0x80 ;  /* 0x0000008012127836 */ /* 0x000fce0000000000 */
.L_x_31422:
[----:B------:R-:W-:Y:S05]  /*22f0*/  BSYNC B6 ;  /* 0x0000000000067941 */ /* 0x000fea0003800000 */
.L_x_31421:
        /* <DEDUP_REMOVED lines=28> */
.L_x_31461:
[----:B------:R-:W2:Y:S02]  /*24c0*/  LDG.E.U8 R4, desc[UR36][R4.64] ;  /* 0x0000002404047981 */ /* 0x000ea4000c1e1100 */
[----:B--2---:R-:W-:-:S04]  /*24d0*/  I2FP.F32.U32 R0, R4 ;  /* 0x0000000400007245 */ /* 0x004fc80000201000 */
[----:B------:R-:W-:-:S04]  /*24e0*/  F2FP.BF16.F32.PACK_AB R0, RZ, R0 ;  /* 0x00000000ff00723e */ /* 0x000fc800000010ff */
[----:B------:R-:W-:Y:S01]  /*24f0*/  PRMT R2, R0, 0x7610, R2 ;  /* 0x0000761000027816 */ /* 0x000fe20000000002 */
[----:B------:R-:W-:Y:S06]  /*2500*/  BRA `(.L_x_31463) ;  /* 0x0000000c00c47947 */ /* 0x000fec0003800000 */
.L_x_31460:
        /* <DEDUP_REMOVED lines=11> */
.L_x_31465:
[----:B------:R-:W2:Y:S02]  /*25c0*/  LDG.E R4, desc[UR36][R4.64] ;  /* 0x0000002404047981 */ /* 0x000ea4000c1e1900 */
[----:B--2---:R-:W-:-:S04]  /*25d0*/  I2FP.F32.S32 R0, R4 ;  /* 0x0000000400007245 */ /* 0x004fc80000201400 */
[----:B------:R-:W-:-:S04]  /*25e0*/  F2FP.BF16.F32.PACK_AB R0, RZ, R0 ;  /* 0x00000000ff00723e */ /* 0x000fc800000010ff */
[----:B------:R-:W-:Y:S01]  /*25f0*/  PRMT R2, R0, 0x7610, R2 ;  /* 0x0000761000027816 */ /* 0x000fe20000000002 */
[----:B------:R-:W-:Y:S06]  /*2600*/  BRA `(.L_x_31463) ;  /* 0x0000000c00847947 */ /* 0x000fec0003800000 */
.L_x_31464:
[----:B------:R-:W2:Y:S02]  /*2610*/  LDG.E.U16 R4, desc[UR36][R4.64] ;  /* 0x0000002404047981 */ /* 0x000ea4000c1e1500 */
[----:B--2---:R-:W0:Y:S02]  /*2620*/  I2F.S16 R0, R4 ;  /* 0x0000000400007306 */ /* 0x004e240000101400 */
[----:B0-----:R-:W-:-:S04]  /*2630*/  F2FP.BF16.F32.PACK_AB R0, RZ, R0 ;  /* 0x00000000ff00723e */ /* 0x001fc800000010ff */
[----:B------:R-:W-:Y:S01]  /*2640*/  PRMT R2, R0, 0x7610, R2 ;  /* 0x0000761000027816 */ /* 0x000fe20000000002 */
[----:B------:R-:W-:Y:S06]  /*2650*/  BRA `(.L_x_31463) ;  /* 0x0000000c00707947 */ /* 0x000fec0003800000 */
.L_x_31459:
        /* <DEDUP_REMOVED lines=9> */
.L_x_31467:
[----:B------:R-:W2:Y:S02]  /*26f0*/  LDG.E.U16 R0, desc[UR36][R4.64] ;  /* 0x0000002404007981 */ /* 0x000ea4000c1e1500 */
[----:B--2---:R-:W-:-:S05]  /*2700*/  HADD2.F32 R0, -RZ, R0.H0_H0 ;  /* 0x20000000ff007230 */ /* 0x004fca0000004100 */
[----:B------:R-:W-:-:S04]  /*2710*/  F2FP.BF16.F32.PACK_AB R0, RZ, R0 ;  /* 0x00000000ff00723e */ /* 0x000fc800000010ff */
[----:B------:R-:W-:Y:S01]  /*2720*/  PRMT R2, R0, 0x7610, R2 ;  /* 0x0000761000027816 */ /* 0x000fe20000000002 */
[----:B------:R-:W-:Y:S06]  /*2730*/  BRA `(.L_x_31463) ;  /* 0x0000000c00387947 */ /* 0x000fec0003800000 */
.L_x_31466:
        /* <DEDUP_REMOVED lines=9> */
.L_x_31469:
[----:B------:R-:W2:Y:S02]  /*27d0*/  LDG.E.U16 R4, desc[UR36][R4.64] ;  /* 0x0000002404047981 */ /* 0x000ea4000c1e1500 */
[----:B--2---:R-:W-:-:S05]  /*27e0*/  HADD2.F32 R0, -RZ, R4.H0_H0 ;  /* 0x20000004ff007230 */ /* 0x004fca0000004100 */
[----:B------:R-:W-:-:S04]  /*27f0*/  F2FP.BF16.F32.PACK_AB R0, RZ, R0 ;  /* 0x00000000ff00723e */ /* 0x000fc800000010ff */
[----:B------:R-:W-:Y:S01]  /*2800*/  PRMT R2, R0, 0x7610, R2 ;  /* 0x0000761000027816 */ /* 0x000fe20000000002 */
[----:B------:R-:W-:Y:S06]  /*2810*/  BRA `(.L_x_31463) ;  /* 0x0000000c00007947 */ /* 0x000fec0003800000 */
.L_x_31468:
        /* <DEDUP_REMOVED lines=9> */
.L_x_31458:
        /* <DEDUP_REMOVED lines=14> */
.L_x_31472:
        /* <DEDUP_REMOVED lines=9> */
.L_x_31471:
        /* <DEDUP_REMOVED lines=28> */
.L_x_31474:
        /* <DEDUP_REMOVED lines=14> */
.L_x_31473:
[----:B------:R0:W5:Y:S01]  /*2cc0*/  LDG.E.U16 R2, desc[UR36][R4.64] ;  /* 0x0000002404027981 */ /* 0x000162000c1e1500 */
[----:B------:R-:W-:Y:S05]  /*2cd0*/  BRA `(.L_x_31463) ;  /* 0x0000000400d07947 */ /* 0x000fea0003800000 */
.L_x_31470:
        /* <DEDUP_REMOVED lines=13> */
.L_x_31477:
        /* <DEDUP_REMOVED lines=21> */
.L_x_31481:
[----:B------:R-:W-:Y:S05]  /*2f00*/  BSYNC B1 ;  /* 0x0000000000017941 */ /* 0x000fea0003800000 */
.L_x_31480:
[----:B------:R-:W-:Y:S01]  /*2f10*/  LEA R3, R0, 0x3b800000, 0x17 ;  /* 0x3b80000000037811 */ /* 0x000fe200078eb8ff */
[----:B------:R-:W-:-:S05]  /*2f20*/  IMAD.SHL.U32 R0, R2, 0x100000, RZ ;  /* 0x0010000002007824 */ /* 0x000fca00078e00ff */
[----:B------:R-:W-:-:S07]  /*2f30*/  LOP3.LUT R0, R3, R0, R4, 0xfe, !PT ;  /* 0x0000000003007212 */ /* 0x000fce00078efe04 */
.L_x_31479:
[----:B------:R-:W-:Y:S05]  /*2f40*/  BSYNC B0 ;  /* 0x0000000000007941 */ /* 0x000fea0003800000 */
.L_x_31478:
[----:B------:R-:W-:-:S04]  /*2f50*/  F2FP.BF16.F32.PACK_AB R0, RZ, R0 ;  /* 0x00000000ff00723e */ /* 0x000fc800000010ff */
[----:B------:R-:W-:Y:S01]  /*2f60*/  PRMT R2, R0, 0x7610, R2 ;  /* 0x0000761000027816 */ /* 0x000fe20000000002 */
[----:B------:R-:W-:Y:S06]  /*2f70*/  BRA `(.L_x_31463) ;  /* 0x0000000400287947 */ /* 0x000fec0003800000 */
.L_x_31476:
        /* <DEDUP_REMOVED lines=21> */
.L_x_31485:
[----:B------:R-:W-:Y:S05]  /*30d0*/  BSYNC B1 ;  /* 0x0000000000017941 */ /* 0x000fea0003800000 */
.L_x_31484:
[----:B------:R-:W-:Y:S01]  /*30e0*/  LEA R3, R0, 0x37800000, 0x17 ;  /* 0x3780000000037811 */ /* 0x000fe200078eb8ff */
[----:B------:R-:W-:-:S05]  /*30f0*/  IMAD.SHL.U32 R0, R2, 0x200000, RZ ;  /* 0x0020000002007824 */ /* 0x000fca00078e00ff */
[----:B------:R-:W-:-:S07]  /*3100*/  LOP3.LUT R0, R3, R0, R4, 0xfe, !PT ;  /* 0x0000000003007212 */ /* 0x000fce00078efe04 */
.L_x_31483:
[----:B------:R-:W-:Y:S05]  /*3110*/  BSYNC B0 ;  /* 0x0000000000007941 */ /* 0x000fea0003800000 */
.L_x_31482:
[----:B------:R-:W-:-:S04]  /*3120*/  F2FP.BF16.F32.PACK_AB R0, RZ, R0 ;  /* 0x00000000ff00723e */ /* 0x000fc800000010ff */
[----:B------:R-:W-:Y:S01]  /*3130*/  PRMT R2, R0, 0x7610, R2 ;  /* 0x0000761000027816 */ /* 0x000fe20000000002 */
[----:B------:R-:W-:Y:S06]  /*3140*/  BRA `(.L_x_31463) ;  /* 0x0000000000b47947 */ /* 0x000fec0003800000 */
.L_x_31475:
        /* <DEDUP_REMOVED lines=14> */
.L_x_31489:
[----:B------:R-:W-:Y:S05]  /*3230*/  BSYNC B0 ;  /* 0x0000000000007941 */ /* 0x000fea0003800000 */
.L_x_31488:
[----:B------:R-:W-:-:S04]  /*3240*/  F2FP.BF16.F32.PACK_AB R0, RZ, R0 ;  /* 0x00000000ff00723e */ /* 0x000fc800000010ff */
[----:B------:R-:W-:Y:S01]  /*3250*/  PRMT R2, R0, 0x7610, R2 ;  /* 0x0000761000027816 */ /* 0x000fe20000000002 */
[----:B------:R-:W-:Y:S06]  /*3260*/  BRA `(.L_x_31463) ;  /* 0x00000000006c7947 */ /* 0x000fec0003800000 */
.L_x_31462:
        /* <DEDUP_REMOVED lines=16> */
.L_x_31490:
[----:B------:R-:W-:Y:S01]  /*3370*/  PRMT R2, RZ, 0x7610, R2 ;  /* 0x00007610ff027816 */ /* 0x000fe20000000002 */
[----:B------:R-:W-:Y:S06]  /*3380*/  BRA `(.L_x_31463) ;  /* 0x0000000000247947 */ /* 0x000fec0003800000 */
.L_x_31487:
[----:B------:R-:W2:Y:S02]  /*3390*/  LDG.E.64 R4, desc[UR36][R4.64] ;  /* 0x0000002404047981 */ /* 0x000ea4000c1e1b00 */
[----:B--2---:R-:W0:Y:S02]  /*33a0*/  I2F.U64 R0, R4 ;  /* 0x0000000400007312 */ /* 0x004e240000301000 */
[----:B0-----:R-:W-:-:S04]  /*33b0*/  F2FP.BF16.F32.PACK_AB R0, RZ, R0 ;  /* 0x00000000ff00723e */ /* 0x001fc800000010ff */
[----:B------:R-:W-:Y:S01]  /*33c0*/  PRMT R2, R0, 0x7610, R2 ;  /* 0x0000761000027816 */ /* 0x000fe20000000002 */
[----:B------:R-:W-:Y:S06]  /*33d0*/  BRA `(.L_x_31463) ;  /* 0x0000000000107947 */ /* 0x000fec0003800000 */
.L_x_31486:
[----:B------:R-:W2:Y:S02]  /*33e0*/  LDG.E R4, desc[UR36][R4.64] ;  /* 0x0000002404047981 */ /* 0x000ea4000c1e1900 */
[----:B--2---:R-:W-:-:S04]  /*33f0*/  I2FP.F32.U32 R0, R4 ;  /* 0x0000000400007245 */ /* 0x004fc80000201000 */
[----:B------:R-:W-:-:S04]  /*3400*/  F2FP.BF16.F32.PACK_AB R0, RZ, R0 ;  /* 0x00000000ff00723e */ /* 0x000fc800000010ff */
[----:B------:R-:W-:-:S07]  /*3410*/  PRMT R2, R0, 0x7610, R2 ;  /* 0x0000761000027816 */ /* 0x000fce0000000002 */
.L_x_31463:
[----:B------:R-:W-:-:S07]  /*3420*/  VIADD R18, R18, 0x80 ;  /* 0x0000008012127836 */ /* 0x000fce0000000000 */
.L_x_31457:
[----:B------:R-:W-:Y:S05]  /*3430*/  BSYNC B6 ;  /* 0x0000000000067941 */ /* 0x000fea0003800000 */
.L_x_31456:
        /* <DEDUP_REMOVED lines=25> */
.L_x_31496:
[----:B------:R-:W2:Y:S02]  /*35d0*/  LDG.E.U8 R4, desc[UR36][R4.64] ;  /* 0x0000002404047981 */ /* 0x000ea4000c1e1100 */
[----:B--2---:R-:W-:-:S04]  /*35e0*/  I2FP.F32.U32 R0, R4 ;  /* 0x0000000400007245 */ /* 0x004fc80000201000 */
[----:B------:R-:W-:-:S04]  /*35f0*/  F2FP.BF16.F32.PACK_AB R0, RZ, R0 ;  /* 0x00000000ff00723e */ /* 0x000fc800000010ff */
[----:B------:R-:W-:Y:S01]  /*3600*/  PRMT R16, R0, 0x7610, R16 ;  /* 0x0000761000107816 */ /* 0x000fe20000000010 */
[----:B------:R-:W-:Y:S06]  /*3610*/  BRA `(.L_x_31492) ;  /* 0x0000000c00c87947 */ /* 0x000fec0003800000 */
.L_x_31495:
        /* <DEDUP_REMOVED lines=11> */
.L_x_31499:
[----:B------:R-:W2:Y:S02]  /*36d0*/  LDG.E R4, desc[UR36][R4.64] ;  /* 0x0000002404047981 */ /* 0x000ea4000c1e1900 */
[----:B--2---:R-:W-:-:S04]  /*36e0*/  I2FP.F32.S32 R0, R4 ;  /* 0x0000000400007245 */ /* 0x004fc80000201400 */
[----:B------:R-:W-:-:S04]  /*36f0*/  F2FP.BF16.F32.PACK_AB R0, RZ, R0 ;  /* 0x00000000ff00723e */ /* 0x000fc800000010ff */
[----:B------:R-:W-:Y:S01]  /*3700*/  PRMT R16, R0, 0x7610, R16 ;  /* 0x0000761000107816 */ /* 0x000fe20000000010 */
[----:B------:R-:W-:Y:S06]  /*3710*/  BRA `(.L_x_31492) ;  /* 0x0000000c00887947 */ /* 0x000fec0003800000 */
.L_x_31498:
[----:B------:R-:W2:Y:S02]  /*3720*/  LDG.E.U16 R4, desc[UR36][R4.64] ;  /* 0x0000002404047981 */ /* 0x000ea4000c1e1500 */
[----:B--2---:R-:W0:Y:S02]  /*3730*/  I2F.S16 R0, R4 ;  /* 0x0000000400007306 */ /* 0x004e240000101400 */
[----:B0-----:R-:W-:-:S04]  /*3740*/  F2FP.BF16.F32.PACK_AB R0, RZ, R0 ;  /* 0x00000000ff00723e */ /* 0x001fc800000010ff */
[----:B------:R-:W-:Y:S01]  /*3750*/  PRMT R16, R0, 0x7610, R16 ;  /* 0x0000761000107816 */ /* 0x000fe20000000010 */
[----:B------:R-:W-:Y:S06]  /*3760*/  BRA `(.L_x_31492) ;  /* 0x0000000c00747947 */ /* 0x000fec0003800000 */
.L_x_31494:
        /* <DEDUP_REMOVED lines=9> */
.L_x_31501:
[----:B------:R-:W2:Y:S02]  /*3800*/  LDG.E.U16 R0, desc[UR36][R4.64] ;  /* 0x0000002404007981 */ /* 0x000ea4000c1e1500 */
[----:B--2---:R-:W-:-:S05]  /*3810*/  HADD2.F32 R0, -RZ, R0.H0_H0 ;  /* 0x20000000ff007230 */ /* 0x004fca0000004100 */
[----:B------:R-:W-:-:S04]  /*3820*/  F2FP.BF16.F32.PACK_AB R0, RZ, R0 ;  /* 0x00000000ff00723e */ /* 0x000fc800000010ff */
[----:B------:R-:W-:Y:S01]  /*3830*/  PRMT R16, R0, 0x7610, R16 ;  /* 0x0000761000107816 */ /* 0x000fe20000000010 */
[----:B------:R-:W-:Y:S06]  /*3840*/  BRA `(.L_x_31492) ;  /* 0x0000000c003c7947 */ /* 0x000fec0003800000 */
.L_x_31500:
        /* <DEDUP_REMOVED lines=9> */
.L_x_31503:
[----:B------:R-:W2:Y:S02]  /*38e0*/  LDG.E.U16 R4, desc[UR36][R4.64] ;  /* 0x0000002404047981 */ /* 0x000ea4000c1e1500 */
[----:B--2---:R-:W-:-:S05]  /*38f0*/  HADD2.F32 R0, -RZ, R4.H0_H0 ;  /* 0x20000004ff007230 */ /* 0x004fca0000004100 */
[----:B------:R-:W-:-:S04]  /*3900*/  F2FP.BF16.F32.PACK_AB R0, RZ, R0 ;  /* 0x00000000ff00723e */ /* 0x000fc800000010ff */
[----:B------:R-:W-:Y:S01]  /*3910*/  PRMT R16, R0, 0x7610, R16 ;  /* 0x0000761000107816 */ /* 0x000fe20000000010 */
[----:B------:R-:W-:Y:S06]  /*3920*/  BRA `(.L_x_31492) ;  /* 0x0000000c00047947 */ /* 0x000fec0003800000 */
.L_x_31502:
        /* <DEDUP_REMOVED lines=9> */
.L_x_31493:
        /* <DEDUP_REMOVED lines=14> */
.L_x_31506:
        /* <DEDUP_REMOVED lines=9> */
.L_x_31505:
        /* <DEDUP_REMOVED lines=28> */
.L_x_31508:
        /* <DEDUP_REMOVED lines=15> */
.L_x_31507:
[----:B------:R1:W5:Y:S01]  /*3de0*/  LDG.E.U16 R16, desc[UR36][R4.64] ;  /* 0x0000002404107981 */ /* 0x000362000c1e1500 */
[----:B------:R-:W-:Y:S05]  /*3df0*/  BRA `(.L_x_31492) ;  /* 0x0000000400d07947 */ /* 0x000fea0003800000 */
.L_x_31504:
        /* <DEDUP_REMOVED lines=13> */
.L_x_31511:
        /* <DEDUP_REMOVED lines=21> */
.L_x_31515:
[----:B------:R-:W-:Y:S05]  /*4020*/  BSYNC B1 ;  /* 0x0000000000017941 */ /* 0x000fea0003800000 */
.L_x_31514:
[----:B------:R-:W-:Y:S01]  /*4030*/  LEA R5, R0, 0x3b800000, 0x17 ;  /* 0x3b80000000057811 */ /* 0x000fe200078eb8ff */
[----:B------:R-:W-:-:S05]  /*4040*/  IMAD.SHL.U32 R0, R3, 0x100000, RZ ;  /* 0x0010000003007824 */ /* 0x000fca00078e00ff */
[----:B------:R-:W-:-:S07]  /*4050*/  LOP3.LUT R0, R5, R0, R6, 0xfe, !PT ;  /* 0x0000000005007212 */ /* 0x000fce00078efe06 */
.L_x_31513:
[----:B------:R-:W-:Y:S05]  /*4060*/  BSYNC B0 ;  /* 0x0000000000007941 */ /* 0x000fea0003800000 */
.L_x_31512:
[----:B------:R-:W-:-:S04]  /*4070*/  F2FP.BF16.F32.PACK_AB R0, RZ, R0 ;  /* 0x00000000ff00723e */ /* 0x000fc800000010ff */
[----:B------:R-:W-:Y:S01]  /*4080*/  PRMT R16, R0, 0x7610, R16 ;  /* 0x0000761000107816 */ /* 0x000fe20000000010 */
[----:B------:R-:W-:Y:S06]  /*4090*/  BRA `(.L_x_31492) ;  /* 0x0000000400287947 */ /* 0x000fec0003800000 */
.L_x_31510:
        /* <DEDUP_REMOVED lines=21> */
.L_x_31519:
[----:B------:R-:W-:Y:S05]  /*41f0*/  BSYNC B1 ;  /* 0x0000000000017941 */ /* 0x000fea0003800000 */
.L_x_31518:
[----:B------:R-:W-:Y:S01]  /*4200*/  LEA R5, R0, 0x37800000, 0x17 ;  /* 0x3780000000057811 */ /* 0x000fe200078eb8ff */
[----:B------:R-:W-:-:S05]  /*4210*/  IMAD.SHL.U32 R0, R3, 0x200000, RZ ;  /* 0x0020000003007824 */ /* 0x000fca00078e00ff */
[----:B------:R-:W-:-:S07]  /*4220*/  LOP3.LUT R0, R5, R0, R6, 0xfe, !PT ;  /* 0x0000000005007212 */ /* 0x000fce00078efe06 */
.L_x_31517:
[----:B------:R-:W-:Y:S05]  /*4230*/  BSYNC B0 ;  /* 0x0000000000007941 */ /* 0x000fea0003800000 */
.L_x_31516:
[----:B------:R-:W-:-:S04]  /*4240*/  F2FP.BF16.F32.PACK_AB R0, RZ, R0 ;  /* 0x00000000ff00723e */ /* 0x000fc800000010ff */
[----:B------:R-:W-:Y:S01]  /*4250*/  PRMT R16, R0, 0x7610, R16 ;  /* 0x0000761000107816 */ /* 0x000fe20000000010 */
[----:B------:R-:W-:Y:S06]  /*4260*/  BRA `(.L_x_31492) ;  /* 0x0000000000b47947 */ /* 0x000fec0003800000 */
.L_x_31509:
        /* <DEDUP_REMOVED lines=14> */
.L_x_31523:
[----:B------:R-:W-:Y:S05]  /*4350*/  BSYNC B0 ;  /* 0x0000000000007941 */ /* 0x000fea0003800000 */
.L_x_31522:
[----:B------:R-:W-:-:S04]  /*4360*/  F2FP.BF16.F32.PACK_AB R0, RZ, R0 ;  /* 0x00000000ff00723e */ /* 0x000fc800000010ff */
[----:B------:R-:W-:Y:S01]  /*4370*/  PRMT R16, R0, 0x7610, R16 ;  /* 0x0000761000107816 */ /* 0x000fe20000000010 */
[----:B------:R-:W-:Y:S06]  /*4380*/  BRA `(.L_x_31492) ;  /* 0x00000000006c7947 */ /* 0x000fec0003800000 */
.L_x_31497:
        /* <DEDUP_REMOVED lines=16> */
.L_x_31524:
[----:B------:R-:W-:Y:S01]  /*4490*/  PRMT R16, RZ, 0x7610, R16 ;  /* 0x00007610ff107816 */ /* 0x000fe20000000010 */
[----:B------:R-:W-:Y:S06]  /*44a0*/  BRA `(.L_x_31492) ;  /* 0x0000000000247947 */ /* 0x000fec0003800000 */
.L_x_31521:
[----:B------:R-:W2:Y:S02]  /*44b0*/  LDG.E.64 R4, desc[UR36][R4.64] ;  /* 0x0000002404047981 */ /* 0x000ea4000c1e1b00 */
[----:B--2---:R-:W0:Y:S02]  /*44c0*/  I2F.U64 R0, R4 ;  /* 0x0000000400007312 */ /* 0x004e240000301000 */
[----:B0-----:R-:W-:-:S04]  /*44d0*/  F2FP.BF16.F32.PACK_AB R0, RZ, R0 ;  /* 0x00000000ff00723e */ /* 0x001fc800000010ff */
[----:B------:R-:W-:Y:S01]  /*44e0*/  PRMT R16, R0, 0x7610, R16 ;  /* 0x0000761000107816 */ /* 0x000fe20000000010 */
[----:B------:R-:W-:Y:S06]  /*44f0*/  BRA `(.L_x_31492) ;  /* 0x0000000000107947 */ /* 0x000fec0003800000 */
.L_x_31520:
[----:B------:R-:W2:Y:S02]  /*4500*/  LDG.E R4, desc[UR36][R4.64] ;  /* 0x0000002404047981 */ /* 0x000ea4000c1e1900 */
[----:B--2---:R-:W-:-:S04]  /*4510*/  I2FP.F32.U32 R0, R4 ;  /* 0x0000000400007245 */ /* 0x004fc80000201000 */
[----:B------:R-:W-:-:S04]  /*4520*/  F2FP.BF16.F32.PACK_AB R0, RZ, R0 ;  /* 0x00000000ff00723e */ /* 0x000fc800000010ff */
[----:B------:R-:W-:-:S07]  /*4530*/  PRMT R16, R0, 0x7610, R16 ;  /* 0x0000761000107816 */ /* 0x000fce0000000010 */
.L_x_31492:
[----:B------:R-:W-:Y:S05]  /*4540*/  BSYNC B6 ;  /* 0x0000000000067941 */ /* 0x000fea0003800000 */
.L_x_31491:
[----:B------:R-:W2:Y:S01]  /*4550*/  LDC.U16 R3, c[0x0][0x216] ;  /* 0x00008580ff037b82 */ /* 0x000ea20000000400 */
[----:B------:R-:W-:Y:S01]  /*4560*/  ISETP.NE.AND P0, PT, R25, RZ, PT ;  /* 0x000000ff1900720c */ /* 0x000fe20003f05270 */
[----:B------:R-:W-:-:S12]  /*4570*/  BSSY B1, `(.L_x_31525) ;  /* 0x000004f000017945 */ /* 0x000fd80003800000 */
[----:B------:R-:W-:Y:S05]  /*4580*/  @P0 BRA `(.L_x_31526) ;  /* 0x0000000400340947 */ /* 0x000fea0003800000 */
[----:B012---:R-:W-:Y:S01]  /*4590*/  IMAD.U32 R4, R3, 0x10000, RZ ;  /* 0x0001000003047824 */ /* 0x007fe200078e00ff */
[----:B------:R-:W-:Y:S01]  /*45a0*/  BSSY B0, `(.L_x_31527) ;  /* 0x0000041000007945 */ /* 0x000fe20003800000 */
[----:B-----5:R-:W-:Y:S02]  /*45b0*/  IMAD.U32 R7, R24, 0x10000, RZ ;  /* 0x0001000018077824 */ /* 0x020fe400078e00ff */
        /* <DEDUP_REMOVED lines=26> */
.L_x_31532:
[----:B------:R-:W-:Y:S01]  /*4760*/  FSETP.GEU.FTZ.AND P0, PT, R9, -R8, PT ;  /* 0x800000080900720b */ /* 0x000fe20003f1e000 */
[----:B------:R-:W-:-:S12]  /*4770*/  FADD.FTZ R0, R0, -1 ;  /* 0xbf80000000007421 */ /* 0x000fd80000010000 */
[----:B------:R-:W-:-:S07]  /*4780*/  @!P0 FADD.FTZ R0, R0, -1 ;  /* 0xbf80000000008421 */ /* 0x000fce0000010000 */
.L_x_31531:
[----:B------:R-:W-:Y:S05]  /*4790*/  BSYNC B2 ;  /* 0x0000000000027941 */ /* 0x000fea0003800000 */
.L_x_31530:
[----:B------:R-:W-:Y:S01]  /*47a0*/  FFMA.FTZ R5, -R8, R0, R5 ;  /* 0x0000000008057223 */ /* 0x000fe20000010105 */
[----:B------:R-:W-:Y:S06]  /*47b0*/  BRA `(.L_x_31528) ;  /* 0x00000000007c7947 */ /* 0x000fec0003800000 */
.L_x_31529:
        /* <DEDUP_REMOVED lines=15> */
.L_x_31535:
        /* <DEDUP_REMOVED lines=13> */
.L_x_31534:
[----:B------:R-:W-:Y:S05]  /*4980*/  BSYNC B2 ;  /* 0x0000000000027941 */ /* 0x000fea0003800000 */
.L_x_31533:
[----:B------:R-:W-:-:S04]  /*4990*/  FMUL.FTZ R5, R5, 1.1920928955078125e-07 ;  /* 0x3400000005057820 */ /* 0x000fc80000410000 */
[----:B------:R-:W-:-:S07]  /*49a0*/  FMUL.FTZ R5, R10, R5 ;  /* 0x000000050a057220 */ /* 0x000fce0000410000 */
.L_x_31528:
[----:B------:R-:W-:Y:S05]  /*49b0*/  BSYNC B0 ;  /* 0x0000000000007941 */ /* 0x000fea0003800000 */
.L_x_31527:
        /* <DEDUP_REMOVED lines=9> */
[----:B------:R3:W4:Y:S03]  /*4a50*/  F2F.BF16.F32 R5, R4 ;  /* 0x0000000400057304 */ /* 0x0007260000202000 */
.L_x_31526:
[----:B------:R-:W-:Y:S05]  /*4a60*/  BSYNC B1 ;  /* 0x0000000000017941 */ /* 0x000fea0003800000 */
.L_x_31525:
[----:B-----5:R-:W0:Y:S01]  /*4a70*/  S2R R24, SR_TID.X ;  /* 0x0000000000187919 */ /* 0x020e220000002100 */
[----:B------:R-:W-:Y:S01]  /*4a80*/  BSSY B1, `(.L_x_31536) ;  /* 0x0000051000017945 */ /* 0x000fe20003800000 */
[----:B0-----:R-:W-:-:S05]  /*4a90*/  VIADD R8, R24, 0x80 ;  /* 0x0000008018087836 */ /* 0x001fca0000000000 */
[----:B------:R-:W-:-:S13]  /*4aa0*/  ISETP.GE.AND P0, PT, R8, R19, PT ;  /* 0x000000130800720c */ /* 0x000fda0003f06270 */
[----:B------:R-:W-:Y:S05]  /*4ab0*/  @P0 BRA `(.L_x_31537) ;  /* 0x0000000400340947 */ /* 0x000fea0003800000 */
[----:B-123--:R-:W-:Y:S01]  /*4ac0*/  IMAD.U32 R4, R3, 0x10000, RZ ;  /* 0x0001000003047824 */ /* 0x00efe200078e00ff */
        /* <DEDUP_REMOVED lines=28> */
.L_x_31543:
[----:B------:R-:W-:Y:S01]  /*4c90*/  FSETP.GEU.FTZ.AND P0, PT, R11, -R10, PT ;  /* 0x8000000a0b00720b */ /* 0x000fe20003f1e000 */
[----:B------:R-:W-:-:S12]  /*4ca0*/  FADD.FTZ R0, R0, -1 ;  /* 0xbf80000000007421 */ /* 0x000fd80000010000 */
[----:B------:R-:W-:-:S07]  /*4cb0*/  @!P0 FADD.FTZ R0, R0, -1 ;  /* 0xbf80000000008421 */ /* 0x000fce0000010000 */
.L_x_31542:
[----:B------:R-:W-:Y:S05]  /*4cc0*/  BSYNC B2 ;  /* 0x0000000000027941 */ /* 0x000fea0003800000 */
.L_x_31541:
[----:B------:R-:W-:Y:S01]  /*4cd0*/  FFMA.FTZ R7, -R10, R0, R7 ;  /* 0x000000000a077223 */ /* 0x000fe20000010107 */
[----:B------:R-:W-:Y:S06]  /*4ce0*/  BRA `(.L_x_31539) ;  /* 0x00000000007c7947 */ /* 0x000fec0003800000 */
.L_x_31540:
        /* <DEDUP_REMOVED lines=15> */
.L_x_31546:
        /* <DEDUP_REMOVED lines=13> */
.L_x_31545:
[----:B------:R-:W-:Y:S05]  /*4eb0*/  BSYNC B2 ;  /* 0x0000000000027941 */ /* 0x000fea0003800000 */
.L_x_31544:
[----:B------:R-:W-:-:S04]  /*4ec0*/  FMUL.FTZ R7, R7, 1.1920928955078125e-07 ;  /* 0x3400000007077820 */ /* 0x000fc80000410000 */
[----:B------:R-:W-:-:S07]  /*4ed0*/  FMUL.FTZ R7, R6, R7 ;  /* 0x0000000706077220 */ /* 0x000fce0000410000 */
.L_x_31539:
[----:B------:R-:W-:Y:S05]  /*4ee0*/  BSYNC B0 ;  /* 0x0000000000007941 */ /* 0x000fea0003800000 */
.L_x_31538:
        /* <DEDUP_REMOVED lines=9> */
[----:B------:R1:W2:Y:S03]  /*4f80*/  F2F.BF16.F32 R18, R4 ;  /* 0x0000000400127304 */ /* 0x0002a60000202000 */
.L_x_31537:
[----:B------:R-:W-:Y:S05]  /*4f90*/  BSYNC B1 ;  /* 0x0000000000017941 */ /* 0x000fea0003800000 */
.L_x_31536:
[----:B------:R-:W-:Y:S01]  /*4fa0*/  VIADD R0, R24, 0x100 ;  /* 0x0000010018007836 */ /* 0x000fe20000000000 */
[----:B------:R-:W-:Y:S04]  /*4fb0*/  BSSY B1, `(.L_x_31547) ;  /* 0x0000050000017945 */ /* 0x000fe80003800000 */
        /* <DEDUP_REMOVED lines=31> */
.L_x_31554:
[----:B------:R-:W-:Y:S01]  /*51b0*/  FSETP.GEU.FTZ.AND P0, PT, R11, -R10, PT ;  /* 0x8000000a0b00720b */ /* 0x000fe20003f1e000 */
[----:B------:R-:W-:-:S12]  /*51c0*/  FADD.FTZ R0, R0, -1 ;  /* 0xbf80000000007421 */ /* 0x000fd80000010000 */
[----:B------:R-:W-:-:S07]  /*51d0*/  @!P0 FADD.FTZ R0, R0, -1 ;  /* 0xbf80000000008421 */ /* 0x000fce0000010000 */
.L_x_31553:
[----:B------:R-:W-:Y:S05]  /*51e0*/  BSYNC B2 ;  /* 0x0000000000027941 */ /* 0x000fea0003800000 */
.L_x_31552:
[----:B------:R-:W-:Y:S01]  /*51f0*/  FFMA.FTZ R7, -R10, R0, R7 ;  /* 0x000000000a077223 */ /* 0x000fe20000010107 */
[----:B------:R-:W-:Y:S06]  /*5200*/  BRA `(.L_x_31550) ;  /* 0x00000000007c7947 */ /* 0x000fec0003800000 */
.L_x_31551:
        /* <DEDUP_REMOVED lines=15> */
.L_x_31557:
        /* <DEDUP_REMOVED lines=13> */
.L_x_31556:
[----:B------:R-:W-:Y:S05]  /*53d0*/  BSYNC B2 ;  /* 0x0000000000027941 */ /* 0x000fea0003800000 */
.L_x_31555:
[----:B------:R-:W-:-:S04]  /*53e0*/  FMUL.FTZ R7, R7, 1.1920928955078125e-07 ;  /* 0x3400000007077820 */ /* 0x000fc80000410000 */
[----:B------:R-:W-:-:S07]  /*53f0*/  FMUL.FTZ R7, R6, R7 ;  /* 0x0000000706077220 */ /* 0x000fce0000410000 */
.L_x_31550:
[----:B------:R-:W-:Y:S05]  /*5400*/  BSYNC B0 ;  /* 0x0000000000007941 */ /* 0x000fea0003800000 */
.L_x_31549:
        /* <DEDUP_REMOVED lines=10> */
.L_x_31548:
[----:B------:R-:W-:Y:S05]  /*54b0*/  BSYNC B1 ;  /* 0x0000000000017941 */ /* 0x000fea0003800000 */
.L_x_31547:
[----:B------:R-:W-:Y:S01]  /*54c0*/  VIADD R0, R24, 0x180 ;  /* 0x0000018018007836 */ /* 0x000fe20000000000 */
[----:B------:R-:W-:Y:S04]  /*54d0*/  BSSY B1, `(.L_x_31558) ;  /* 0x0000050000017945 */ /* 0x000fe80003800000 */
[----:B------:R-:W-:-:S13]  /*54e0*/  ISETP.GE.AND P0, PT, R0, R19, PT ;  /* 0x000000130000720c */ /* 0x000fda0003f06270 */
[----:B------:R-:W-:Y:S05]  /*54f0*/  @P0 BRA `(.L_x_31559) ;  /* 0x0000000400340947 */ /* 0x000fea0003800000 */
[----:B--2---:R-:W-:Y:S01]  /*5500*/  IMAD.U32 R3, R3, 0x10000, RZ ;  /* 0x0001000003037824 */ /* 0x004fe200078e00ff */
[----:B------:R-:W-:Y:S01]  /*5510*/  BSSY B0, `(.L_x_31560) ;  /* 0x0000041000007945 */ /* 0x000fe20003800000 */
[----:B-1-3--:R-:W-:Y:S02]  /*5520*/  IMAD.U32 R4, R16, 0x10000, RZ ;  /* 0x0001000010047824 */ /* 0x00afe400078e00ff */
        /* <DEDUP_REMOVED lines=26> */
.L_x_31565:
[----:B------:R-:W-:Y:S01]  /*56d0*/  FSETP.GEU.FTZ.AND P0, PT, R7, -R11, PT ;  /* 0x8000000b0700720b */ /* 0x000fe20003f1e000 */
[----:B------:R-:W-:-:S12]  /*56e0*/  FADD.FTZ R9, R9, -1 ;  /* 0xbf80000009097421 */ /* 0x000fd80000010000 */
[----:B------:R-:W-:-:S07]  /*56f0*/  @!P0 FADD.FTZ R9, R9, -1 ;  /* 0xbf80000009098421 */ /* 0x000fce0000010000 */
.L_x_31564:
[----:B------:R-:W-:Y:S05]  /*5700*/  BSYNC B2 ;  /* 0x0000000000027941 */ /* 0x000fea0003800000 */
.L_x_31563:
[----:B------:R-:W-:Y:S01]  /*5710*/  FFMA.FTZ R0, -R11, R9, R0 ;  /* 0x000000090b007223 */ /* 0x000fe20000010100 */
[----:B------:R-:W-:Y:S06]  /*5720*/  BRA `(.L_x_31561) ;  /* 0x00000000007c7947 */ /* 0x000fec0003800000 */
.L_x_31562:
        /* <DEDUP_REMOVED lines=15> */
.L_x_31568:
        /* <DEDUP_REMOVED lines=13> */
.L_x_31567:
[----:B------:R-:W-:Y:S05]  /*58f0*/  BSYNC B2 ;  /* 0x0000000000027941 */ /* 0x000fea0003800000 */
.L_x_31566:
[----:B------:R-:W-:-:S04]  /*5900*/  FMUL.FTZ R7, R2, 1.1920928955078125e-07 ;  /* 0x3400000002077820 */ /* 0x000fc80000410000 */
[----:B------:R-:W-:-:S07]  /*5910*/  FMUL.FTZ R0, R6, R7 ;  /* 0x0000000706007220 */ /* 0x000fce0000410000 */
.L_x_31561:
[----:B------:R-:W-:Y:S05]  /*5920*/  BSYNC B0 ;  /* 0x0000000000007941 */ /* 0x000fea0003800000 */
.L_x_31560:
        /* <DEDUP_REMOVED lines=10> */
.L_x_31559:
[----:B------:R-:W-:Y:S05]  /*59d0*/  BSYNC B1 ;  /* 0x0000000000017941 */ /* 0x000fea0003800000 */
.L_x_31558:
[----:B------:R-:W0:Y:S01]  /*59e0*/  LDC.U8 R2, c[0x0][0x234] ;  /* 0x00008d00ff027b82 */ /* 0x000e220000000000 */
[----:B------:R-:W-:Y:S01]  /*59f0*/  ISETP.GE.AND P0, PT, R24, R19, PT ;  /* 0x000000131800720c */ /* 0x000fe20003f06270 */
[----:B------:R-:W-:Y:S04]  /*5a00*/  BSSY B7, `(.L_x_31569) ;  /* 0x0000313000077945 */ /* 0x000fe80003800000 */
[----:B------:R-:W-:Y:S08]  /*5a10*/  BSSY B6, `(.L_x_31570) ;  /* 0x0000215000067945 */ /* 0x000ff00003800000 */
[----:B------:R-:W-:Y:S05]  /*5a20*/  @P0 BRA `(.L_x_31571) ;  /* 0x0000002000400947 */ /* 0x000fea0003800000 */
[----:B-1----:R-:W1:Y:S01]  /*5a30*/  LDC.64 R10, c[0x0][0x218] ;  /* 0x00008600ff0a7b82 */ /* 0x002e620000000a00 */
[----:B------:R-:W-:Y:S01]  /*5a40*/  IMAD R0, R22, 0x200, R24 ;  /* 0x0000020016007824 */ /* 0x000fe200078e0218 */
[----:B0--3--:R-:W-:Y:S01]  /*5a50*/  PRMT R4, R2, 0x9910, RZ ;  /* 0x0000991002047816 */ /* 0x009fe200000000ff */
        /* <DEDUP_REMOVED lines=20> */
.L_x_31575:
[----:B----4-:R-:W-:Y:S02]  /*5ba0*/  IMAD.U32 R5, R5, 0x10000, RZ ;  /* 0x0001000005057824 */ /* 0x010fe400078e00ff */
[----:B------:R-:W-:-:S04]  /*5bb0*/  IMAD.MOV.U32 R24, RZ, RZ, R8 ;  /* 0x000000ffff187224 */ /* 0x000fc800078e0008 */
[----:B------:R-:W0:Y:S02]  /*5bc0*/  F2I.S64.TRUNC R4, R5 ;  /* 0x0000000500047311 */ /* 0x000e24000020d900 */
[----:B0-----:R0:W-:Y:S01]  /*5bd0*/  STG.E.U8 desc[UR36][R10.64], R4 ;  /* 0x000000040a007986 */ /* 0x0011e2000c101124 */
[----:B------:R-:W-:Y:S05]  /*5be0*/  BRA `(.L_x_31577) ;  /* 0x0000000c00d47947 */ /* 0x000fea0003800000 */
.L_x_31574:
        /* <DEDUP_REMOVED lines=11> */
.L_x_31579:
[----:B----4-:R-:W-:Y:S02]  /*5ca0*/  IMAD.U32 R5, R5, 0x10000, RZ ;  /* 0x0001000005057824 */ /* 0x010fe400078e00ff */
[----:B------:R-:W-:-:S04]  /*5cb0*/  IMAD.MOV.U32 R24, RZ, RZ, R8 ;  /* 0x000000ffff187224 */ /* 0x000fc800078e0008 */
[----:B------:R-:W0:Y:S02]  /*5cc0*/  F2I.FTZ.TRUNC.NTZ R5, R5 ;  /* 0x0000000500057305 */ /* 0x000e24000021f100 */
[----:B0-----:R0:W-:Y:S01]  /*5cd0*/  STG.E desc[UR36][R10.64], R5 ;  /* 0x000000050a007986 */ /* 0x0011e2000c101924 */
[----:B------:R-:W-:Y:S05]  /*5ce0*/  BRA `(.L_x_31577) ;  /* 0x0000000c00947947 */ /* 0x000fea0003800000 */
.L_x_31578:
[----:B----4-:R-:W-:Y:S02]  /*5cf0*/  IMAD.U32 R5, R5, 0x10000, RZ ;  /* 0x0001000005057824 */ /* 0x010fe400078e00ff */
[----:B------:R-:W-:-:S04]  /*5d00*/  IMAD.MOV.U32 R24, RZ, RZ, R8 ;  /* 0x000000ffff187224 */ /* 0x000fc800078e0008 */
[----:B------:R-:W0:Y:S02]  /*5d10*/  F2I.FTZ.TRUNC.NTZ R5, R5 ;  /* 0x0000000500057305 */ /* 0x000e24000021f100 */
[----:B0-----:R0:W-:Y:S01]  /*5d20*/  STG.E.U16 desc[UR36][R10.64], R5 ;  /* 0x000000050a007986 */ /* 0x0011e2000c101524 */
[----:B------:R-:W-:Y:S05]  /*5d30*/  BRA `(.L_x_31577) ;  /* 0x0000000c00807947 */ /* 0x000fea0003800000 */
.L_x_31573:
        /* <DEDUP_REMOVED lines=10> */
.L_x_31581:
[----:B----4-:R-:W-:Y:S02]  /*5de0*/  IMAD.U32 R0, R5, 0x10000, RZ ;  /* 0x0001000005007824 */ /* 0x010fe400078e00ff */
[----:B------:R-:W-:-:S03]  /*5df0*/  IMAD.MOV.U32 R24, RZ, RZ, R8 ;  /* 0x000000ffff187224 */ /* 0x000fc600078e0008 */
[----:B------:R-:W-:-:S05]  /*5e00*/  F2FP.F16.F32.PACK_AB R0, RZ, R0 ;  /* 0x00000000ff00723e */ /* 0x000fca00000000ff */
[----:B------:R0:W-:Y:S01]  /*5e10*/  STG.E.U16 desc[UR36][R10.64], R0 ;  /* 0x000000000a007986 */ /* 0x0001e2000c101524 */
[----:B------:R-:W-:Y:S05]  /*5e20*/  BRA `(.L_x_31577) ;  /* 0x0000000c00447947 */ /* 0x000fea0003800000 */
.L_x_31580:
        /* <DEDUP_REMOVED lines=11> */
.L_x_31583:
[----:B----4-:R-:W-:Y:S02]  /*5ee0*/  IMAD.U32 R5, R5, 0x10000, RZ ;  /* 0x0001000005057824 */ /* 0x010fe400078e00ff */
[----:B------:R-:W-:-:S03]  /*5ef0*/  IMAD.MOV.U32 R24, RZ, RZ, R8 ;  /* 0x000000ffff187224 */ /* 0x000fc600078e0008 */
[----:B------:R-:W-:-:S04]  /*5f00*/  F2FP.F16.F32.PACK_AB R3, RZ, R5 ;  /* 0x00000005ff03723e */ /* 0x000fc800000000ff */
[----:B------:R-:W-:-:S05]  /*5f10*/  PRMT R3, R3, 0x5410, RZ ;  /* 0x0000541003037816 */ /* 0x000fca00000000ff */
[----:B------:R0:W-:Y:S01]  /*5f20*/  STG.E desc[UR36][R10.64], R3 ;  /* 0x000000030a007986 */ /* 0x0001e2000c101924 */
[----:B------:R-:W-:Y:S05]  /*5f30*/  BRA `(.L_x_31577) ;  /* 0x0000000c00007947 */ /* 0x000fea0003800000 */
.L_x_31582:
[----:B----4-:R-:W-:Y:S02]  /*5f40*/  IMAD.U32 R4, R5, 0x10000, RZ ;  /* 0x0001000005047824 */ /* 0x010fe400078e00ff */
[----:B------:R-:W-:Y:S02]  /*5f50*/  IMAD.MOV.U32 R24, RZ, RZ, R8 ;  /* 0x000000ffff187224 */ /* 0x000fe400078e0008 */
[----:B------:R-:W-:-:S06]  /*5f60*/  FMUL.FTZ R4, R4, 1 ;  /* 0x3f80000004047820 */ /* 0x000fcc0000410000 */
[----:B------:R-:W0:Y:S02]  /*5f70*/  F2F.F64.F32 R4, R4 ;  /* 0x0000000400047310 */ /* 0x000e240000201800 */
[----:B0-----:R0:W-:Y:S01]  /*5f80*/  STG.E.64 desc[UR36][R10.64], R4 ;  /* 0x000000040a007986 */ /* 0x0011e2000c101b24 */
[----:B------:R-:W-:Y:S05]  /*5f90*/  BRA `(.L_x_31577) ;  /* 0x0000000800e87947 */ /* 0x000fea0003800000 */
.L_x_31572:
        /* <DEDUP_REMOVED lines=14> */
.L_x_31586:
[----:B----4-:R-:W-:Y:S01]  /*6080*/  IMAD.U32 R5, R5, 0x10000, RZ ;  /* 0x0001000005057824 */ /* 0x010fe200078e00ff */
[----:B------:R-:W-:Y:S01]  /*6090*/  CS2R R6, SRZ ;  /* 0x0000000000067805 */ /* 0x000fe2000001ff00 */
[----:B------:R-:W-:Y:S02]  /*60a0*/  IMAD.MOV.U32 R24, RZ, RZ, R8 ;  /* 0x000000ffff187224 */ /* 0x000fe400078e0008 */
[----:B------:R-:W-:-:S06]  /*60b0*/  FMUL.FTZ R5, R5, 1 ;  /* 0x3f80000005057820 */ /* 0x000fcc0000410000 */
[----:B------:R-:W0:Y:S02]  /*60c0*/  F2F.F64.F32 R4, R5 ;  /* 0x0000000500047310 */ /* 0x000e240000201800 */
[----:B0-----:R0:W-:Y:S01]  /*60d0*/  STG.E.128 desc[UR36][R10.64], R4 ;  /* 0x000000040a007986 */ /* 0x0011e2000c101d24 */
[----:B------:R-:W-:Y:S05]  /*60e0*/  BRA `(.L_x_31577) ;  /* 0x0000000800947947 */ /* 0x000fea0003800000 */
.L_x_31585:
        /* <DEDUP_REMOVED lines=21> */
.L_x_31590:
[----:B------:R-:W-:Y:S05]  /*6240*/  BSYNC B0 ;  /* 0x0000000000007941 */ /* 0x000fea0003800000 */
.L_x_31589:
[----:B------:R-:W-:Y:S01]  /*6250*/  LOP3.LUT R5, R0, R5, RZ, 0xfc, !PT ;  /* 0x0000000500057212 */ /* 0x000fe200078efcff */
[----:B------:R-:W-:-:S04]  /*6260*/  IMAD.MOV.U32 R24, RZ, RZ, R8 ;  /* 0x000000ffff187224 */ /* 0x000fc800078e0008 */
[----:B------:R0:W-:Y:S01]  /*6270*/  STG.E.U8 desc[UR36][R10.64], R5 ;  /* 0x000000050a007986 */ /* 0x0001e2000c101124 */
[----:B------:R-:W-:Y:S05]  /*6280*/  BRA `(.L_x_31577) ;  /* 0x00000008002c7947 */ /* 0x000fea0003800000 */
.L_x_31588:
        /* <DEDUP_REMOVED lines=13> */
.L_x_31592:
[----:B------:R-:W-:Y:S01]  /*6360*/  IMAD.MOV.U32 R0, RZ, RZ, 0x7f ;  /* 0x0000007fff007424 */ /* 0x000fe200078e00ff */
[----:B------:R-:W-:-:S04]  /*6370*/  ISETP.GT.U32.AND P0, PT, R3, 0x7f800000, PT ;  /* 0x7f8000000300780c */ /* 0x000fc80003f04070 */
[----:B------:R-:W-:-:S09]  /*6380*/  SEL R0, R0, 0x7c, P0 ;  /* 0x0000007c00007807 */ /* 0x000fd20000000000 */
.L_x_31593:
[----:B------:R-:W-:Y:S05]  /*6390*/  BSYNC B0 ;  /* 0x0000000000007941 */ /* 0x000fea0003800000 */
.L_x_31591:
[----:B------:R-:W-:Y:S01]  /*63a0*/  LOP3.LUT R3, R5, 0x80000000, RZ, 0xc0, !PT ;  /* 0x8000000005037812 */ /* 0x000fe200078ec0ff */
[----:B------:R-:W-:-:S03]  /*63b0*/  IMAD.MOV.U32 R24, RZ, RZ, R8 ;  /* 0x000000ffff187224 */ /* 0x000fc600078e0008 */
[----:B------:R-:W-:-:S04]  /*63c0*/  SHF.R.U32.HI R3, RZ, 0x18, R3 ;  /* 0x00000018ff037819 */ /* 0x000fc80000011603 */
[----:B------:R-:W-:-:S05]  /*63d0*/  LOP3.LUT R3, R0, R3, RZ, 0xfc, !PT ;  /* 0x0000000300037212 */ /* 0x000fca00078efcff */
[----:B------:R0:W-:Y:S01]  /*63e0*/  STG.E.U8 desc[UR36][R10.64], R3 ;  /* 0x000000030a007986 */ /* 0x0001e2000c101124 */
[----:B------:R-:W-:Y:S05]  /*63f0*/  BRA `(.L_x_31577) ;  /* 0x0000000400d07947 */ /* 0x000fea0003800000 */
.L_x_31587:
[----:B----4-:R0:W-:Y:S01]  /*6400*/  STG.E.U16 desc[UR36][R10.64], R5 ;  /* 0x000000050a007986 */ /* 0x0101e2000c101524 */
[----:B------:R-:W-:Y:S01]  /*6410*/  IMAD.MOV.U32 R24, RZ, RZ, R8 ;  /* 0x000000ffff187224 */ /* 0x000fe200078e0008 */
[----:B------:R-:W-:Y:S06]  /*6420*/  BRA `(.L_x_31577) ;  /* 0x0000000400c47947 */ /* 0x000fec0003800000 */
.L_x_31584:
        /* <DEDUP_REMOVED lines=13> */
.L_x_31596:
        /* <DEDUP_REMOVED lines=17> */
.L_x_31599:
[----:B------:R-:W-:-:S04]  /*6610*/  LOP3.LUT R3, R7, 0x80000000, RZ, 0xc0, !PT ;  /* 0x8000000007037812 */ /* 0x000fc800078ec0ff */
[----:B------:R-:W-:-:S04]  /*6620*/  SHF.R.U32.HI R3, RZ, 0x18, R3 ;  /* 0x00000018ff037819 */ /* 0x000fc80000011603 */
[----:B------:R-:W-:-:S04]  /*6630*/  LOP3.LUT R0, R0, R3, RZ, 0xfc, !PT ;  /* 0x0000000300007212 */ /* 0x000fc800078efcff */
[----:B------:R-:W-:-:S07]  /*6640*/  PRMT R5, R0, 0x7610, R5 ;  /* 0x0000761000057816 */ /* 0x000fce0000000005 */
.L_x_31598:
[----:B------:R-:W-:Y:S05]  /*6650*/  BSYNC B0 ;  /* 0x0000000000007941 */ /* 0x000fea0003800000 */
.L_x_31597:
[----:B------:R3:W-:Y:S01]  /*6660*/  STG.E.U8 desc[UR36][R10.64], R5 ;  /* 0x000000050a007986 */ /* 0x0007e2000c101124 */
[----:B------:R-:W-:Y:S01]  /*6670*/  IMAD.MOV.U32 R24, RZ, RZ, R8 ;  /* 0x000000ffff187224 */ /* 0x000fe200078e0008 */
[----:B------:R-:W-:Y:S06]  /*6680*/  BRA `(.L_x_31577) ;  /* 0x00000004002c7947 */ /* 0x000fec0003800000 */
.L_x_31595:
        /* <DEDUP_REMOVED lines=17> */
.L_x_31602:
[----:B------:R-:W-:-:S04]  /*67a0*/  LOP3.LUT R3, R7, 0x80000000, RZ, 0xc0, !PT ;  /* 0x8000000007037812 */ /* 0x000fc800078ec0ff */
[----:B------:R-:W-:-:S04]  /*67b0*/  SHF.R.U32.HI R3, RZ, 0x18, R3 ;  /* 0x00000018ff037819 */ /* 0x000fc80000011603 */
[----:B------:R-:W-:-:S04]  /*67c0*/  LOP3.LUT R0, R0, R3, RZ, 0xfc, !PT ;  /* 0x0000000300007212 */ /* 0x000fc800078efcff */
[----:B------:R-:W-:-:S07]  /*67d0*/  PRMT R5, R0, 0x7610, R5 ;  /* 0x0000761000057816 */ /* 0x000fce0000000005 */
.L_x_31601:
[----:B------:R-:W-:Y:S05]  /*67e0*/  BSYNC B0 ;  /* 0x0000000000007941 */ /* 0x000fea0003800000 */
.L_x_31600:
[----:B------:R0:W-:Y:S01]  /*67f0*/  STG.E.U8 desc[UR36][R10.64], R5 ;  /* 0x000000050a007986 */ /* 0x0001e2000c101124 */
[----:B------:R-:W-:Y:S01]  /*6800*/  IMAD.MOV.U32 R24, RZ, RZ, R8 ;  /* 0x000000ffff187224 */ /* 0x000fe200078e0008 */
[----:B------:R-:W-:Y:S06]  /*6810*/  BRA `(.L_x_31577) ;  /* 0x0000000000c87947 */ /* 0x000fec0003800000 */
.L_x_31594:
        /* <DEDUP_REMOVED lines=23> */
.L_x_31576:
        /* <DEDUP_REMOVED lines=16> */
.L_x_31605:
[----:B------:R-:W-:Y:S01]  /*6a90*/  VIADD R24, R24, 0x80 ;  /* 0x0000008018187836 */ /* 0x000fe20000000000 */
[----:B------:R-:W-:Y:S06]  /*6aa0*/  BRA `(.L_x_31577) ;  /* 0x0000000000247947 */ /* 0x000fec0003800000 */
.L_x_31604:
[----:B----4-:R-:W-:Y:S02]  /*6ab0*/  IMAD.U32 R5, R5, 0x10000, RZ ;  /* 0x0001000005057824 */ /* 0x010fe400078e00ff */
[----:B------:R-:W-:-:S04]  /*6ac0*/  IMAD.MOV.U32 R24, RZ, RZ, R8 ;  /* 0x000000ffff187224 */ /* 0x000fc800078e0008 */
[----:B------:R-:W0:Y:S02]  /*6ad0*/  F2I.U64.TRUNC R4, R5 ;  /* 0x0000000500047311 */ /* 0x000e24000020d800 */
[----:B0-----:R2:W-:Y:S01]  /*6ae0*/  STG.E.64 desc[UR36][R10.64], R4 ;  /* 0x000000040a007986 */ /* 0x0015e2000c101b24 */
[----:B------:R-:W-:Y:S05]  /*6af0*/  BRA `(.L_x_31577) ;  /* 0x0000000000107947 */ /* 0x000fea0003800000 */
.L_x_31603:
[----:B----4-:R-:W-:Y:S02]  /*6b00*/  IMAD.U32 R5, R5, 0x10000, RZ ;  /* 0x0001000005057824 */ /* 0x010fe400078e00ff */
[----:B------:R-:W-:-:S04]  /*6b10*/  IMAD.MOV.U32 R24, RZ, RZ, R8 ;  /* 0x000000ffff187224 */ /* 0x000fc800078e0008 */
[----:B------:R-:W0:Y:S02]  /*6b20*/  F2I.FTZ.U32.TRUNC.NTZ R5, R5 ;  /* 0x0000000500057305 */ /* 0x000e24000021f000 */
[----:B0-----:R0:W-:Y:S02]  /*6b30*/  STG.E desc[UR36][R10.64], R5 ;  /* 0x000000050a007986 */ /* 0x0011e4000c101924 */
.L_x_31577:
        /* <DEDUP_REMOVED lines=25> */
.L_x_31610:
[----:B---3--:R-:W-:-:S06]  /*6cd0*/  IMAD.U32 R5, R18, 0x10000, RZ ;  /* 0x0001000012057824 */ /* 0x008fcc00078e00ff */
[----:B------:R-:W0:Y:S02]  /*6ce0*/  F2I.S64.TRUNC R4, R5 ;  /* 0x0000000500047311 */ /* 0x000e24000020d900 */
[----:B0-----:R4:W-:Y:S01]  /*6cf0*/  STG.E.U8 desc[UR36][R8.64], R4 ;  /* 0x0000000408007986 */ /* 0x0019e2000c101124 */
[----:B------:R-:W-:Y:S05]  /*6d00*/  BRA `(.L_x_31612) ;  /* 0x0000000c00847947 */ /* 0x000fea0003800000 */
.L_x_31609:
        /* <DEDUP_REMOVED lines=10> */
.L_x_31614:
[----:B------:R-:W-:-:S04]  /*6db0*/  IMAD.U32 R18, R18, 0x10000, RZ ;  /* 0x0001000012127824 */ /* 0x000fc800078e00ff */
[----:B------:R-:W0:Y:S02]  /*6dc0*/  F2I.FTZ.TRUNC.NTZ R3, R18 ;  /* 0x0000001200037305 */ /* 0x000e24000021f100 */
[----:B0-----:R2:W-:Y:S01]  /*6dd0*/  STG.E desc[UR36][R8.64], R3 ;  /* 0x0000000308007986 */ /* 0x0015e2000c101924 */
[----:B------:R-:W-:Y:S05]  /*6de0*/  BRA `(.L_x_31612) ;  /* 0x0000000c004c7947 */ /* 0x000fea0003800000 */
.L_x_31613:
[----:B------:R-:W-:-:S04]  /*6df0*/  IMAD.U32 R18, R18, 0x10000, RZ ;  /* 0x0001000012127824 */ /* 0x000fc800078e00ff */
[----:B------:R-:W0:Y:S02]  /*6e00*/  F2I.FTZ.TRUNC.NTZ R3, R18 ;  /* 0x0000001200037305 */ /* 0x000e24000021f100 */
[----:B0-----:R0:W-:Y:S01]  /*6e10*/  STG.E.U16 desc[UR36][R8.64], R3 ;  /* 0x0000000308007986 */ /* 0x0011e2000c101524 */
[----:B------:R-:W-:Y:S05]  /*6e20*/  BRA `(.L_x_31612) ;  /* 0x0000000c003c7947 */ /* 0x000fea0003800000 */
.L_x_31608:
        /* <DEDUP_REMOVED lines=9> */
.L_x_31616:
[----:B------:R-:W-:-:S05]  /*6ec0*/  IMAD.U32 R0, R18, 0x10000, RZ ;  /* 0x0001000012007824 */ /* 0x000fca00078e00ff */
[----:B------:R-:W-:-:S05]  /*6ed0*/  F2FP.F16.F32.PACK_AB R0, RZ, R0 ;  /* 0x00000000ff00723e */ /* 0x000fca00000000ff */
[----:B------:R0:W-:Y:S01]  /*6ee0*/  STG.E.U16 desc[UR36][R8.64], R0 ;  /* 0x0000000008007986 */ /* 0x0001e2000c101524 */
[----:B------:R-:W-:Y:S05]  /*6ef0*/  BRA `(.L_x_31612) ;  /* 0x0000000c00087947 */ /* 0x000fea0003800000 */
.L_x_31615:
        /* <DEDUP_REMOVED lines=10> */
.L_x_31618:
[----:B------:R-:W-:-:S05]  /*6fa0*/  IMAD.U32 R18, R18, 0x10000, RZ ;  /* 0x0001000012127824 */ /* 0x000fca00078e00ff */
[----:B------:R-:W-:-:S04]  /*6fb0*/  F2FP.F16.F32.PACK_AB R3, RZ, R18 ;  /* 0x00000012ff03723e */ /* 0x000fc800000000ff */
[----:B------:R-:W-:-:S05]  /*6fc0*/  PRMT R3, R3, 0x5410, RZ ;  /* 0x0000541003037816 */ /* 0x000fca00000000ff */
[----:B------:R0:W-:Y:S01]  /*6fd0*/  STG.E desc[UR36][R8.64], R3 ;  /* 0x0000000308007986 */ /* 0x0001e2000c101924 */
[----:B------:R-:W-:Y:S05]  /*6fe0*/  BRA `(.L_x_31612) ;  /* 0x0000000800cc7947 */ /* 0x000fea0003800000 */
.L_x_31617:
[----:B------:R-:W-:-:S04]  /*6ff0*/  IMAD.U32 R4, R18, 0x10000, RZ ;  /* 0x0001000012047824 */ /* 0x000fc800078e00ff */
[----:B------:R-:W-:-:S06]  /*7000*/  FMUL.FTZ R4, R4, 1 ;  /* 0x3f80000004047820 */ /* 0x000fcc0000410000 */
[----:B---3--:R-:W0:Y:S02]  /*7010*/  F2F.F64.F32 R4, R4 ;  /* 0x0000000400047310 */ /* 0x008e240000201800 */
[----:B0-----:R0:W-:Y:S01]  /*7020*/  STG.E.64 desc[UR36][R8.64], R4 ;  /* 0x0000000408007986 */ /* 0x0011e2000c101b24 */
[----:B------:R-:W-:Y:S05]  /*7030*/  BRA `(.L_x_31612) ;  /* 0x0000000800b87947 */ /* 0x000fea0003800000 */
.L_x_31607:
        /* <DEDUP_REMOVED lines=13> */
.L_x_31621:
[----:B------:R-:W-:Y:S01]  /*7110*/  IMAD.U32 R18, R18, 0x10000, RZ ;  /* 0x0001000012127824 */ /* 0x000fe200078e00ff */
[----:B------:R-:W-:-:S03]  /*7120*/  CS2R R6, SRZ ;  /* 0x0000000000067805 */ /* 0x000fc6000001ff00 */
[----:B------:R-:W-:-:S06]  /*7130*/  FMUL.FTZ R4, R18, 1 ;  /* 0x3f80000012047820 */ /* 0x000fcc0000410000 */
[----:B---3--:R-:W0:Y:S02]  /*7140*/  F2F.F64.F32 R4, R4 ;  /* 0x0000000400047310 */ /* 0x008e240000201800 */
[----:B0-----:R0:W-:Y:S01]  /*7150*/  STG.E.128 desc[UR36][R8.64], R4 ;  /* 0x0000000408007986 */ /* 0x0011e2000c101d24 */
[----:B------:R-:W-:Y:S05]  /*7160*/  BRA `(.L_x_31612) ;  /* 0x00000008006c7947 */ /* 0x000fea0003800000 */
.L_x_31620:
        /* <DEDUP_REMOVED lines=21> */
.L_x_31625:
[----:B------:R-:W-:Y:S05]  /*72c0*/  BSYNC B0 ;  /* 0x0000000000007941 */ /* 0x000fea0003800000 */
.L_x_31624:
[----:B------:R-:W-:-:S05]  /*72d0*/  LOP3.LUT R5, R0, R5, RZ, 0xfc, !PT ;  /* 0x0000000500057212 */ /* 0x000fca00078efcff */
[----:B------:R0:W-:Y:S01]  /*72e0*/  STG.E.U8 desc[UR36][R8.64], R5 ;  /* 0x0000000508007986 */ /* 0x0001e2000c101124 */
[----:B------:R-:W-:Y:S05]  /*72f0*/  BRA `(.L_x_31612) ;  /* 0x0000000800087947 */ /* 0x000fea0003800000 */
.L_x_31623:
        /* <DEDUP_REMOVED lines=13> */
.L_x_31627:
[----:B------:R-:W-:Y:S01]  /*73d0*/  IMAD.MOV.U32 R0, RZ, RZ, 0x7f ;  /* 0x0000007fff007424 */ /* 0x000fe200078e00ff */
[----:B------:R-:W-:-:S04]  /*73e0*/  ISETP.GT.U32.AND P0, PT, R3, 0x7f800000, PT ;  /* 0x7f8000000300780c */ /* 0x000fc80003f04070 */
[----:B------:R-:W-:-:S09]  /*73f0*/  SEL R0, R0, 0x7c, P0 ;  /* 0x0000007c00007807 */ /* 0x000fd20000000000 */
.L_x_31628:
[----:B------:R-:W-:Y:S05]  /*7400*/  BSYNC B0 ;  /* 0x0000000000007941 */ /* 0x000fea0003800000 */
.L_x_31626:
[----:B------:R-:W-:-:S04]  /*7410*/  LOP3.LUT R3, R5, 0x80000000, RZ, 0xc0, !PT ;  /* 0x8000000005037812 */ /* 0x000fc800078ec0ff */
[----:B------:R-:W-:-:S04]  /*7420*/  SHF.R.U32.HI R3, RZ, 0x18, R3 ;  /* 0x00000018ff037819 */ /* 0x000fc80000011603 */
[----:B------:R-:W-:-:S05]  /*7430*/  LOP3.LUT R3, R0, R3, RZ, 0xfc, !PT ;  /* 0x0000000300037212 */ /* 0x000fca00078efcff */
[----:B------:R0:W-:Y:S01]  /*7440*/  STG.E.U8 desc[UR36][R8.64], R3 ;  /* 0x0000000308007986 */ /* 0x0001e2000c101124 */
[----:B------:R-:W-:Y:S05]  /*7450*/  BRA `(.L_x_31612) ;  /* 0x0000000400b07947 */ /* 0x000fea0003800000 */
.L_x_31622:
[----:B------:R0:W-:Y:S01]  /*7460*/  STG.E.U16 desc[UR36][R8.64], R18 ;  /* 0x0000001208007986 */ /* 0x0001e2000c101524 */
[----:B------:R-:W-:Y:S05]  /*7470*/  BRA `(.L_x_31612) ;  /* 0x0000000400a87947 */ /* 0x000fea0003800000 */
.L_x_31619:
        /* <DEDUP_REMOVED lines=12> */
.L_x_31631:
        /* <DEDUP_REMOVED lines=17> */
.L_x_31634:
[----:B------:R-:W-:-:S04]  /*7650*/  LOP3.LUT R3, R5, 0x80000000, RZ, 0xc0, !PT ;  /* 0x8000000005037812 */ /* 0x000fc800078ec0ff */
[----:B------:R-:W-:-:S04]  /*7660*/  SHF.R.U32.HI R3, RZ, 0x18, R3 ;  /* 0x00000018ff037819 */ /* 0x000fc80000011603 */
[----:B------:R-:W-:-:S04]  /*7670*/  LOP3.LUT R0, R0, R3, RZ, 0xfc, !PT ;  /* 0x0000000300007212 */ /* 0x000fc800078efcff */
[----:B------:R-:W-:-:S07]  /*7680*/  PRMT R4, R0, 0x7610, R4 ;  /* 0x0000761000047816 */ /* 0x000fce0000000004 */
.L_x_31633:
[----:B------:R-:W-:Y:S05]  /*7690*/  BSYNC B0 ;  /* 0x0000000000007941 */ /* 0x000fea0003800000 */
.L_x_31632:
[----:B------:R0:W-:Y:S01]  /*76a0*/  STG.E.U8 desc[UR36][R8.64], R4 ;  /* 0x0000000408007986 */ /* 0x0001e2000c101124 */
[----:B------:R-:W-:Y:S05]  /*76b0*/  BRA `(.L_x_31612) ;  /* 0x0000000400187947 */ /* 0x000fea0003800000 */
.L_x_31630:
        /* <DEDUP_REMOVED lines=17> */
.L_x_31637:
[----:B------:R-:W-:-:S04]  /*77d0*/  LOP3.LUT R3, R5, 0x80000000, RZ, 0xc0, !PT ;  /* 0x8000000005037812 */ /* 0x000fc800078ec0ff */
[----:B------:R-:W-:-:S04]  /*77e0*/  SHF.R.U32.HI R3, RZ, 0x18, R3 ;  /* 0x00000018ff037819 */ /* 0x000fc80000011603 */
[----:B------:R-:W-:-:S04]  /*77f0*/  LOP3.LUT R0, R0, R3, RZ, 0xfc, !PT ;  /* 0x0000000300007212 */ /* 0x000fc800078efcff */
[----:B------:R-:W-:-:S07]  /*7800*/  PRMT R4, R0, 0x7610, R4 ;  /* 0x0000761000047816 */ /* 0x000fce0000000004 */
.L_x_31636:
[----:B------:R-:W-:Y:S05]  /*7810*/  BSYNC B0 ;  /* 0x0000000000007941 */ /* 0x000fea0003800000 */
.L_x_31635:
[----:B------:R0:W-:Y:S01]  /*7820*/  STG.E.U8 desc[UR36][R8.64], R4 ;  /* 0x0000000408007986 */ /* 0x0001e2000c101124 */
[----:B------:R-:W-:Y:S05]  /*7830*/  BRA `(.L_x_31612) ;  /* 0x0000000000b87947 */ /* 0x000fea0003800000 */
.L_x_31629:
        /* <DEDUP_REMOVED lines=22> */
.L_x_31611:
        /* <DEDUP_REMOVED lines=16> */
.L_x_31640:
[----:B------:R-:W-:Y:S05]  /*7aa0*/  BRA `(.L_x_31612) ;  /* 0x00000000001c7947 */ /* 0x000fea0003800000 */
.L_x_31639:
[----:B------:R-:W-:-:S06]  /*7ab0*/  IMAD.U32 R4, R18, 0x10000, RZ ;  /* 0x0001000012047824 */ /* 0x000fcc00078e00ff */
[----:B---3--:R-:W0:Y:S02]  /*7ac0*/  F2I.U64.TRUNC R4, R4 ;  /* 0x0000000400047311 */ /* 0x008e24000020d800 */
[----:B0-----:R0:W-:Y:S01]  /*7ad0*/  STG.E.64 desc[UR36][R8.64], R4 ;  /* 0x0000000408007986 */ /* 0x0011e2000c101b24 */
[----:B------:R-:W-:Y:S05]  /*7ae0*/  BRA `(.L_x_31612) ;  /* 0x00000000000c7947 */ /* 0x000fea0003800000 */
.L_x_31638:
[----:B------:R-:W-:-:S04]  /*7af0*/  IMAD.U32 R18, R18, 0x10000, RZ ;  /* 0x0001000012127824 */ /* 0x000fc800078e00ff */
[----:B------:R-:W0:Y:S02]  /*7b00*/  F2I.FTZ.U32.TRUNC.NTZ R3, R18 ;  /* 0x0000001200037305 */ /* 0x000e24000021f000 */
[----:B0-----:R0:W-:Y:S02]  /*7b10*/  STG.E desc[UR36][R8.64], R3 ;  /* 0x0000000308007986 */ /* 0x0011e4000c101924 */
.L_x_31612:
[----:B------:R-:W-:-:S07]  /*7b20*/  VIADD R24, R24, 0x80 ;  /* 0x0000008018187836 */ /* 0x000fce0000000000 */
.L_x_31571:
[----:B------:R-:W-:-:S13]  /*7b30*/  ISETP.GE.AND P0, PT, R24, R19, PT ;  /* 0x000000131800720c */ /* 0x000fda0003f06270 */
[----:B------:R-:W-:Y:S05]  /*7b40*/  @P0 BREAK B6 ;  /* 0x0000000000060942 */ /* 0x000fea0003800000 */
[----:B------:R-:W-:Y:S05]  /*7b50*/  @P0 BRA `(.L_x_31606) ;  /* 0x0000000c00f40947 */ /* 0x000fea0003800000 */
[----:B------:R-:W-:Y:S05]  /*7b60*/  BSYNC B6 ;  /* 0x0000000000067941 */ /* 0x000fea0003800000 */
.L_x_31570:
[----:B012-4-:R-:W0:Y:S01]  /*7b70*/  LDC.64 R8, c[0x0][0x218] ;  /* 0x00008600ff087b82 */ /* 0x017e220000000a00 */
        /* <DEDUP_REMOVED lines=21> */
.L_x_31644:
[----:B------:R-:W-:-:S06]  /*7cd0*/  IMAD.U32 R5, R17, 0x10000, RZ ;  /* 0x0001000011057824 */ /* 0x000fcc00078e00ff */
[----:B------:R-:W0:Y:S02]  /*7ce0*/  F2I.S64.TRUNC R4, R5 ;  /* 0x0000000500047311 */ /* 0x000e24000020d900 */
[----:B0-----:R0:W-:Y:S01]  /*7cf0*/  STG.E.U8 desc[UR36][R8.64], R4 ;  /* 0x0000000408007986 */ /* 0x0011e2000c101124 */
[----:B------:R-:W-:Y:S05]  /*7d00*/  BRA `(.L_x_31646) ;  /* 0x0000000c00847947 */ /* 0x000fea0003800000 */
.L_x_31643:
        /* <DEDUP_REMOVED lines=10> */
.L_x_31648:
[----:B------:R-:W-:-:S06]  /*7db0*/  IMAD.U32 R17, R17, 0x10000, RZ ;  /* 0x0001000011117824 */ /* 0x000fcc00078e00ff */
[----:B------:R-:W0:Y:S02]  /*7dc0*/  F2I.FTZ.TRUNC.NTZ R17, R17 ;  /* 0x0000001100117305 */ /* 0x000e24000021f100 */
[----:B0-----:R0:W-:Y:S01]  /*7dd0*/  STG.E desc[UR36][R8.64], R17 ;  /* 0x0000001108007986 */ /* 0x0011e2000c101924 */
[----:B------:R-:W-:Y:S05]  /*7de0*/  BRA `(.L_x_31646) ;  /* 0x0000000c004c7947 */ /* 0x000fea0003800000 */
.L_x_31647:
[----:B------:R-:W-:-:S06]  /*7df0*/  IMAD.U32 R17, R17, 0x10000, RZ ;  /* 0x0001000011117824 */ /* 0x000fcc00078e00ff */
[----:B------:R-:W0:Y:S02]  /*7e00*/  F2I.FTZ.TRUNC.NTZ R17, R17 ;  /* 0x0000001100117305 */ /* 0x000e24000021f100 */
[----:B0-----:R0:W-:Y:S01]  /*7e10*/  STG.E.U16 desc[UR36][R8.64], R17 ;  /* 0x0000001108007986 */ /* 0x0011e2000c101524 */
[----:B------:R-:W-:Y:S05]  /*7e20*/  BRA `(.L_x_31646) ;  /* 0x0000000c003c7947 */ /* 0x000fea0003800000 */
.L_x_31642:
        /* <DEDUP_REMOVED lines=9> */
.L_x_31650:
[----:B------:R-:W-:-:S05]  /*7ec0*/  IMAD.U32 R0, R17, 0x10000, RZ ;  /* 0x0001000011007824 */ /* 0x000fca00078e00ff */
[----:B------:R-:W-:-:S05]  /*7ed0*/  F2FP.F16.F32.PACK_AB R0, RZ, R0 ;  /* 0x00000000ff00723e */ /* 0x000fca00000000ff */
[----:B------:R0:W-:Y:S01]  /*7ee0*/  STG.E.U16 desc[UR36][R8.64], R0 ;  /* 0x0000000008007986 */ /* 0x0001e2000c101524 */
[----:B------:R-:W-:Y:S05]  /*7ef0*/  BRA `(.L_x_31646) ;  /* 0x0000000c00087947 */ /* 0x000fea0003800000 */
.L_x_31649:
        /* <DEDUP_REMOVED lines=10> */
.L_x_31652:
[----:B------:R-:W-:-:S05]  /*7fa0*/  IMAD.U32 R17, R17, 0x10000, RZ ;  /* 0x0001000011117824 */ /* 0x000fca00078e00ff */
[----:B------:R-:W-:-:S04]  /*7fb0*/  F2FP.F16.F32.PACK_AB R3, RZ, R17 ;  /* 0x00000011ff03723e */ /* 0x000fc800000000ff */
[----:B------:R-:W-:-:S05]  /*7fc0*/  PRMT R3, R3, 0x5410, RZ ;  /* 0x0000541003037816 */ /* 0x000fca00000000ff */
[----:B------:R0:W-:Y:S01]  /*7fd0*/  STG.E desc[UR36][R8.64], R3 ;  /* 0x0000000308007986 */ /* 0x0001e2000c101924 */
[----:B------:R-:W-:Y:S05]  /*7fe0*/  BRA `(.L_x_31646) ;  /* 0x0000000800cc7947 */ /* 0x000fea0003800000 */
.L_x_31651:
[----:B------:R-:W-:-:S04]  /*7ff0*/  IMAD.U32 R4, R17, 0x10000, RZ ;  /* 0x0001000011047824 */ /* 0x000fc800078e00ff */
[----:B------:R-:W-:-:S06]  /*8000*/  FMUL.FTZ R4, R4, 1 ;  /* 0x3f80000004047820 */ /* 0x000fcc0000410000 */
[----:B------:R-:W0:Y:S02]  /*8010*/  F2F.F64.F32 R4, R4 ;  /* 0x0000000400047310 */ /* 0x000e240000201800 */
[----:B0-----:R0:W-:Y:S01]  /*8020*/  STG.E.64 desc[UR36][R8.64], R4 ;  /* 0x0000000408007986 */ /* 0x0011e2000c101b24 */
[----:B------:R-:W-:Y:S05]  /*8030*/  BRA `(.L_x_31646) ;  /* 0x0000000800b87947 */ /* 0x000fea0003800000 */
.L_x_31641:
        /* <DEDUP_REMOVED lines=13> */
.L_x_31655:
[----:B------:R-:W-:Y:S01]  /*8110*/  IMAD.U32 R17, R17, 0x10000, RZ ;  /* 0x0001000011117824 */ /* 0x000fe200078e00ff */
[----:B------:R-:W-:-:S03]  /*8120*/  CS2R R6, SRZ ;  /* 0x0000000000067805 */ /* 0x000fc6000001ff00 */
[----:B------:R-:W-:-:S06]  /*8130*/  FMUL.FTZ R4, R17, 1 ;  /* 0x3f80000011047820 */ /* 0x000fcc0000410000 */
[----:B------:R-:W0:Y:S02]  /*8140*/  F2F.F64.F32 R4, R4 ;  /* 0x0000000400047310 */ /* 0x000e240000201800 */
[----:B0-----:R4:W-:Y:S01]  /*8150*/  STG.E.128 desc[UR36][R8.64], R4 ;  /* 0x0000000408007986 */ /* 0x0019e2000c101d24 */
[----:B------:R-:W-:Y:S05]  /*8160*/  BRA `(.L_x_31646) ;  /* 0x00000008006c7947 */ /* 0x000fea0003800000 */
.L_x_31654:
        /* <DEDUP_REMOVED lines=21> */
.L_x_31659:
[----:B------:R-:W-:Y:S05]  /*82c0*/  BSYNC B0 ;  /* 0x0000000000007941 */ /* 0x000fea0003800000 */
.L_x_31658:
[----:B------:R-:W-:-:S05]  /*82d0*/  LOP3.LUT R5, R0, R5, RZ, 0xfc, !PT ;  /* 0x0000000500057212 */ /* 0x000fca00078efcff */
[----:B------:R1:W-:Y:S01]  /*82e0*/  STG.E.U8 desc[UR36][R8.64], R5 ;  /* 0x0000000508007986 */ /* 0x0003e2000c101124 */
[----:B------:R-:W-:Y:S05]  /*82f0*/  BRA `(.L_x_31646) ;  /* 0x0000000800087947 */ /* 0x000fea0003800000 */
.L_x_31657:
        /* <DEDUP_REMOVED lines=13> */
.L_x_31661:
[----:B------:R-:W-:Y:S01]  /*83d0*/  IMAD.MOV.U32 R0, RZ, RZ, 0x7f ;  /* 0x0000007fff007424 */ /* 0x000fe200078e00ff */
[----:B------:R-:W-:-:S04]  /*83e0*/  ISETP.GT.U32.AND P0, PT, R3, 0x7f800000, PT ;  /* 0x7f8000000300780c */ /* 0x000fc80003f04070 */
[----:B------:R-:W-:-:S09]  /*83f0*/  SEL R0, R0, 0x7c, P0 ;  /* 0x0000007c00007807 */ /* 0x000fd20000000000 */
.L_x_31662:
[----:B------:R-:W-:Y:S05]  /*8400*/  BSYNC B0 ;  /* 0x0000000000007941 */ /* 0x000fea0003800000 */
.L_x_31660:
[----:B------:R-:W-:-:S04]  /*8410*/  LOP3.LUT R3, R17, 0x80000000, RZ, 0xc0, !PT ;  /* 0x8000000011037812 */ /* 0x000fc800078ec0ff */
[----:B------:R-:W-:-:S04]  /*8420*/  SHF.R.U32.HI R3, RZ, 0x18, R3 ;  /* 0x00000018ff037819 */ /* 0x000fc80000011603 */
[----:B------:R-:W-:-:S05]  /*8430*/  LOP3.LUT R3, R0, R3, RZ, 0xfc, !PT ;  /* 0x0000000300037212 */ /* 0x000fca00078efcff */
[----:B------:R2:W-:Y:S01]  /*8440*/  STG.E.U8 desc[UR36][R8.64], R3 ;  /* 0x0000000308007986 */ /* 0x0005e2000c101124 */
[----:B------:R-:W-:Y:S05]  /*8450*/  BRA `(.L_x_31646) ;  /* 0x0000000400b07947 */ /* 0x000fea0003800000 */
.L_x_31656:
[----:B------:R0:W-:Y:S01]  /*8460*/  STG.E.U16 desc[UR36][R8.64], R17 ;  /* 0x0000001108007986 */ /* 0x0001e2000c101524 */
[----:B------:R-:W-:Y:S05]  /*8470*/  BRA `(.L_x_31646) ;  /* 0x0000000400a87947 */ /* 0x000fea0003800000 */
.L_x_31653:
        /* <DEDUP_REMOVED lines=12> */
.L_x_31665:
        /* <DEDUP_REMOVED lines=17> */
.L_x_31668:
[----:B------:R-:W-:-:S04]  /*8650*/  LOP3.LUT R3, R17, 0x80000000, RZ, 0xc0, !PT ;  /* 0x8000000011037812 */ /* 0x000fc800078ec0ff */
[----:B------:R-:W-:-:S04]  /*8660*/  SHF.R.U32.HI R3, RZ, 0x18, R3 ;  /* 0x00000018ff037819 */ /* 0x000fc80000011603 */
[----:B------:R-:W-:-:S04]  /*8670*/  LOP3.LUT R0, R0, R3, RZ, 0xfc, !PT ;  /* 0x0000000300007212 */ /* 0x000fc800078efcff */
[----:B------:R-:W-:-:S07]  /*8680*/  PRMT R4, R0, 0x7610, R4 ;  /* 0x0000761000047816 */ /* 0x000fce0000000004 */
.L_x_31667:
[----:B------:R-:W-:Y:S05]  /*8690*/  BSYNC B0 ;  /* 0x0000000000007941 */ /* 0x000fea0003800000 */
.L_x_31666:
[----:B------:R0:W-:Y:S01]  /*86a0*/  STG.E.U8 desc[UR36][R8.64], R4 ;  /* 0x0000000408007986 */ /* 0x0001e2000c101124 */
[----:B------:R-:W-:Y:S05]  /*86b0*/  BRA `(.L_x_31646) ;  /* 0x0000000400187947 */ /* 0x000fea0003800000 */
.L_x_31664:
        /* <DEDUP_REMOVED lines=17> */
.L_x_31671:
[----:B------:R-:W-:-:S04]  /*87d0*/  LOP3.LUT R3, R17, 0x80000000, RZ, 0xc0, !PT ;  /* 0x8000000011037812 */ /* 0x000fc800078ec0ff */
[----:B------:R-:W-:-:S04]  /*87e0*/  SHF.R.U32.HI R3, RZ, 0x18, R3 ;  /* 0x00000018ff037819 */ /* 0x000fc80000011603 */
[----:B------:R-:W-:-:S04]  /*87f0*/  LOP3.LUT R0, R0, R3, RZ, 0xfc, !PT ;  /* 0x0000000300007212 */ /* 0x000fc800078efcff */
[----:B------:R-:W-:-:S07]  /*8800*/  PRMT R4, R0, 0x7610, R4 ;  /* 0x0000761000047816 */ /* 0x000fce0000000004 */
.L_x_31670:
[----:B------:R-:W-:Y:S05]  /*8810*/  BSYNC B0 ;  /* 0x0000000000007941 */ /* 0x000fea0003800000 */
.L_x_31669:
[----:B------:R0:W-:Y:S01]  /*8820*/  STG.E.U8 desc[UR36][R8.64], R4 ;  /* 0x0000000408007986 */ /* 0x0001e2000c101124 */
[----:B------:R-:W-:Y:S05]  /*8830*/  BRA `(.L_x_31646) ;  /* 0x0000000000b87947 */ /* 0x000fea0003800000 */
.L_x_31663:
        /* <DEDUP_REMOVED lines=22> */
.L_x_31645:
        /* <DEDUP_REMOVED lines=16> */
.L_x_31674:
[----:B------:R-:W-:Y:S05]  /*8aa0*/  BRA `(.L_x_31646) ;  /* 0x00000000001c7947 */ /* 0x000fea0003800000 */
.L_x_31673:
[----:B------:R-:W-:-:S06]  /*8ab0*/  IMAD.U32 R4, R17, 0x10000, RZ ;  /* 0x0001000011047824 */ /* 0x000fcc00078e00ff */
[----:B------:R-:W0:Y:S02]  /*8ac0*/  F2I.U64.TRUNC R4, R4 ;  /* 0x0000000400047311 */ /* 0x000e24000020d800 */
[----:B0-----:R0:W-:Y:S01]  /*8ad0*/  STG.E.64 desc[UR36][R8.64], R4 ;  /* 0x0000000408007986 */ /* 0x0011e2000c101b24 */
[----:B------:R-:W-:Y:S05]  /*8ae0*/  BRA `(.L_x_31646) ;  /* 0x00000000000c7947 */ /* 0x000fea0003800000 */
.L_x_31672:
[----:B------:R-:W-:-:S06]  /*8af0*/  IMAD.U32 R17, R17, 0x10000, RZ ;  /* 0x0001000011117824 */ /* 0x000fcc00078e00ff */
[----:B------:R-:W0:Y:S02]  /*8b00*/  F2I.FTZ.U32.TRUNC.NTZ R17, R17 ;  /* 0x0000001100117305 */ /* 0x000e24000021f000 */
[----:B0-----:R0:W-:Y:S02]  /*8b10*/  STG.E desc[UR36][R8.64], R17 ;  /* 0x0000001108007986 */ /* 0x0011e4000c101924 */
.L_x_31646:
[----:B------:R-:W-:-:S07]  /*8b20*/  VIADD R24, R24, 0x80 ;  /* 0x0000008018187836 */ /* 0x000fce0000000000 */
.L_x_31606:
[----:B------:R-:W-:Y:S05]  /*8b30*/  BSYNC B7 ;  /* 0x0000000000077941 */ /* 0x000fea0003800000 */
.L_x_31569:
        /* <DEDUP_REMOVED lines=23> */
.L_x_31678:
[----:B------:R-:W-:-:S06]  /*8cb0*/  IMAD.U32 R3, R16, 0x10000, RZ ;  /* 0x0001000010037824 */ /* 0x000fcc00078e00ff */
[----:B------:R-:W0:Y:S02]  /*8cc0*/  F2I.S64.TRUNC R2, R3 ;  /* 0x0000000300027311 */ /* 0x000e24000020d900 */
[----:B0-----:R-:W-:Y:S01]  /*8cd0*/  STG.E.U8 desc[UR36][R4.64], R2 ;  /* 0x0000000204007986 */ /* 0x001fe2000c101124 */
[----:B------:R-:W-:Y:S05]  /*8ce0*/  EXIT ;  /* 0x000000000000794d */ /* 0x000fea0003800000 */
.L_x_31677:
        /* <DEDUP_REMOVED lines=10> */
.L_x_31681:
[----:B------:R-:W-:-:S04]  /*8d90*/  IMAD.U32 R16, R16, 0x10000, RZ ;  /* 0x0001000010107824 */ /* 0x000fc800078e00ff */
[----:B------:R-:W0:Y:S02]  /*8da0*/  F2I.FTZ.TRUNC.NTZ R3, R16 ;  /* 0x0000001000037305 */ /* 0x000e24000021f100 */
[----:B0-----:R-:W-:Y:S01]  /*8db0*/  STG.E desc[UR36][R4.64], R3 ;  /* 0x0000000304007986 */ /* 0x001fe2000c101924 */
[----:B------:R-:W-:Y:S05]  /*8dc0*/  EXIT ;  /* 0x000000000000794d */ /* 0x000fea0003800000 */
.L_x_31680:
[----:B------:R-:W-:-:S04]  /*8dd0*/  IMAD.U32 R16, R16, 0x10000, RZ ;  /* 0x0001000010107824 */ /* 0x000fc800078e00ff */
[----:B------:R-:W0:Y:S02]  /*8de0*/  F2I.FTZ.TRUNC.NTZ R3, R16 ;  /* 0x0000001000037305 */ /* 0x000e24000021f100 */
[----:B0-----:R-:W-:Y:S01]  /*8df0*/  STG.E.U16 desc[UR36][R4.64], R3 ;  /* 0x0000000304007986 */ /* 0x001fe2000c101524 */
[----:B------:R-:W-:Y:S05]  /*8e00*/  EXIT ;  /* 0x000000000000794d */ /* 0x000fea0003800000 */
.L_x_31676:
        /* <DEDUP_REMOVED lines=9> */
.L_x_31683:
[----:B------:R-:W-:-:S05]  /*8ea0*/  IMAD.U32 R0, R16, 0x10000, RZ ;  /* 0x0001000010007824 */ /* 0x000fca00078e00ff */
[----:B------:R-:W-:-:S05]  /*8eb0*/  F2FP.F16.F32.PACK_AB R0, RZ, R0 ;  /* 0x00000000ff00723e */ /* 0x000fca00000000ff */
[----:B------:R-:W-:Y:S01]  /*8ec0*/  STG.E.U16 desc[UR36][R4.64], R0 ;  /* 0x0000000004007986 */ /* 0x000fe2000c101524 */
[----:B------:R-:W-:Y:S05]  /*8ed0*/  EXIT ;  /* 0x000000000000794d */ /* 0x000fea0003800000 */
.L_x_31682:
        /* <DEDUP_REMOVED lines=10> */
.L_x_31685:
[----:B------:R-:W-:-:S05]  /*8f80*/  IMAD.U32 R16, R16, 0x10000, RZ ;  /* 0x0001000010107824 */ /* 0x000fca00078e00ff */
[----:B------:R-:W-:-:S04]  /*8f90*/  F2FP.F16.F32.PACK_AB R3, RZ, R16 ;  /* 0x00000010ff03723e */ /* 0x000fc800000000ff */
[----:B------:R-:W-:-:S05]  /*8fa0*/  PRMT R3, R3, 0x5410, RZ ;  /* 0x0000541003037816 */ /* 0x000fca00000000ff */
[----:B------:R-:W-:Y:S01]  /*8fb0*/  STG.E desc[UR36][R4.64], R3 ;  /* 0x0000000304007986 */ /* 0x000fe2000c101924 */
[----:B------:R-:W-:Y:S05]  /*8fc0*/  EXIT ;  /* 0x000000000000794d */ /* 0x000fea0003800000 */
.L_x_31684:
[----:B------:R-:W-:-:S04]  /*8fd0*/  IMAD.U32 R2, R16, 0x10000, RZ ;  /* 0x0001000010027824 */ /* 0x000fc800078e00ff */
[----:B------:R-:W-:-:S06]  /*8fe0*/  FMUL.FTZ R2, R2, 1 ;  /* 0x3f80000002027820 */ /* 0x000fcc0000410000 */
[----:B------:R-:W0:Y:S02]  /*8ff0*/  F2F.F64.F32 R2, R2 ;  /* 0x0000000200027310 */ /* 0x000e240000201800 */
[----:B0-----:R-:W-:Y:S01]  /*9000*/  STG.E.64 desc[UR36][R4.64], R2 ;  /* 0x0000000204007986 */ /* 0x001fe2000c101b24 */
[----:B------:R-:W-:Y:S05]  /*9010*/  EXIT ;  /* 0x000000000000794d */ /* 0x000fea0003800000 */
.L_x_31675:
        /* <DEDUP_REMOVED lines=13> */
.L_x_31688:
[----:B------:R-:W-:Y:S01]  /*90f0*/  IMAD.U32 R16, R16, 0x10000, RZ ;  /* 0x0001000010107824 */ /* 0x000fe200078e00ff */
[----:B------:R-:W-:-:S03]  /*9100*/  CS2R R10, SRZ ;  /* 0x00000000000a7805 */ /* 0x000fc6000001ff00 */
[----:B------:R-:W-:-:S06]  /*9110*/  FMUL.FTZ R8, R16, 1 ;  /* 0x3f80000010087820 */ /* 0x000fcc0000410000 */
[----:B------:R-:W0:Y:S02]  /*9120*/  F2F.F64.F32 R8, R8 ;  /* 0x0000000800087310 */ /* 0x000e240000201800 */
[----:B0-----:R-:W-:Y:S01]  /*9130*/  STG.E.128 desc[UR36][R4.64], R8 ;  /* 0x0000000804007986 */ /* 0x001fe2000c101d24 */
[----:B------:R-:W-:Y:S05]  /*9140*/  EXIT ;  /* 0x000000000000794d */ /* 0x000fea0003800000 */
.L_x_31687:
        /* <DEDUP_REMOVED lines=21> */
.L_x_31692:
[----:B------:R-:W-:Y:S05]  /*92a0*/  BSYNC B0 ;  /* 0x0000000000007941 */ /* 0x000fea0003800000 */
.L_x_31691:
[----:B------:R-:W-:-:S05]  /*92b0*/  LOP3.LUT R3, R0, R3, RZ, 0xfc, !PT ;  /* 0x0000000300037212 */ /* 0x000fca00078efcff */
[----:B------:R-:W-:Y:S01]  /*92c0*/  STG.E.U8 desc[UR36][R4.64], R3 ;  /* 0x0000000304007986 */ /* 0x000fe2000c101124 */
[----:B------:R-:W-:Y:S05]  /*92d0*/  EXIT ;  /* 0x000000000000794d */ /* 0x000fea0003800000 */
.L_x_31690:
        /* <DEDUP_REMOVED lines=13> */
.L_x_31694:
[----:B------:R-:W-:Y:S01]  /*93b0*/  IMAD.MOV.U32 R0, RZ, RZ, 0x7f ;  /* 0x0000007fff007424 */ /* 0x000fe200078e00ff */
[----:B------:R-:W-:-:S04]  /*93c0*/  ISETP.GT.U32.AND P0, PT, R2, 0x7f800000, PT ;  /* 0x7f8000000200780c */ /* 0x000fc80003f04070 */
[----:B------:R-:W-:-:S09]  /*93d0*/  SEL R0, R0, 0x7c, P0 ;  /* 0x0000007c00007807 */ /* 0x000fd20000000000 */
.L_x_31695:
[----:B------:R-:W-:Y:S05]  /*93e0*/  BSYNC B0 ;  /* 0x0000000000007941 */ /* 0x000fea0003800000 */
.L_x_31693:
[----:B------:R-:W-:-:S04]  /*93f0*/  LOP3.LUT R2, R3, 0x80000000, RZ, 0xc0, !PT ;  /* 0x8000000003027812 */ /* 0x000fc800078ec0ff */
[----:B------:R-:W-:-:S04]  /*9400*/  SHF.R.U32.HI R3, RZ, 0x18, R2 ;  /* 0x00000018ff037819 */ /* 0x000fc80000011602 */
[----:B------:R-:W-:-:S05]  /*9410*/  LOP3.LUT R3, R0, R3, RZ, 0xfc, !PT ;  /* 0x0000000300037212 */ /* 0x000fca00078efcff */
[----:B------:R-:W-:Y:S01]  /*9420*/  STG.E.U8 desc[UR36][R4.64], R3 ;  /* 0x0000000304007986 */ /* 0x000fe2000c101124 */
[----:B------:R-:W-:Y:S05]  /*9430*/  EXIT ;  /* 0x000000000000794d */ /* 0x000fea0003800000 */
.L_x_31689:
[----:B------:R-:W-:Y:S01]  /*9440*/  STG.E.U16 desc[UR36][R4.64], R16 ;  /* 0x0000001004007986 */ /* 0x000fe2000c101524 */
[----:B------:R-:W-:Y:S05]  /*9450*/  EXIT ;  /* 0x000000000000794d */ /* 0x000fea0003800000 */
.L_x_31686:
        /* <DEDUP_REMOVED lines=12> */
.L_x_31698:
        /* <DEDUP_REMOVED lines=17> */
.L_x_31701:
[----:B------:R-:W-:-:S04]  /*9630*/  LOP3.LUT R2, R7, 0x80000000, RZ, 0xc0, !PT ;  /* 0x8000000007027812 */ /* 0x000fc800078ec0ff */
[----:B------:R-:W-:-:S04]  /*9640*/  SHF.R.U32.HI R3, RZ, 0x18, R2 ;  /* 0x00000018ff037819 */ /* 0x000fc80000011602 */
[----:B------:R-:W-:-:S04]  /*9650*/  LOP3.LUT R0, R0, R3, RZ, 0xfc, !PT ;  /* 0x0000000300007212 */ /* 0x000fc800078efcff */
[----:B------:R-:W-:-:S07]  /*9660*/  PRMT R2, R0, 0x7610, R2 ;  /* 0x0000761000027816 */ /* 0x000fce0000000002 */
.L_x_31700:
[----:B------:R-:W-:Y:S05]  /*9670*/  BSYNC B0 ;  /* 0x0000000000007941 */ /* 0x000fea0003800000 */
.L_x_31699:
[----:B------:R-:W-:Y:S01]  /*9680*/  STG.E.U8 desc[UR36][R4.64], R2 ;  /* 0x0000000204007986 */ /* 0x000fe2000c101124 */
[----:B------:R-:W-:Y:S05]  /*9690*/  EXIT ;  /* 0x000000000000794d */ /* 0x000fea0003800000 */
.L_x_31697:
        /* <DEDUP_REMOVED lines=17> */
.L_x_31704:
[----:B------:R-:W-:-:S04]  /*97b0*/  LOP3.LUT R2, R7, 0x80000000, RZ, 0xc0, !PT ;  /* 0x8000000007027812 */ /* 0x000fc800078ec0ff */
[----:B------:R-:W-:-:S04]  /*97c0*/  SHF.R.U32.HI R3, RZ, 0x18, R2 ;  /* 0x00000018ff037819 */ /* 0x000fc80000011602 */
[----:B------:R-:W-:-:S04]  /*97d0*/  LOP3.LUT R0, R0, R3, RZ, 0xfc, !PT ;  /* 0x0000000300007212 */ /* 0x000fc800078efcff */
[----:B------:R-:W-:-:S07]  /*97e0*/  PRMT R2, R0, 0x7610, R2 ;  /* 0x0000761000027816 */ /* 0x000fce0000000002 */
.L_x_31703:
[----:B------:R-:W-:Y:S05]  /*97f0*/  BSYNC B0 ;  /* 0x0000000000007941 */ /* 0x000fea0003800000 */
.L_x_31702:
[----:B------:R-:W-:Y:S01]  /*9800*/  STG.E.U8 desc[UR36][R4.64], R2 ;  /* 0x0000000204007986 */ /* 0x000fe2000c101124 */
[----:B------:R-:W-:Y:S05]  /*9810*/  EXIT ;  /* 0x000000000000794d */ /* 0x000fea0003800000 */
.L_x_31696:
        /* <DEDUP_REMOVED lines=22> */
.L_x_31679:
        /* <DEDUP_REMOVED lines=16> */
.L_x_31707:
[----:B------:R-:W-:Y:S05]  /*9a80*/  EXIT ;  /* 0x000000000000794d */ /* 0x000fea0003800000 */
.L_x_31706:
[----:B------:R-:W-:-:S06]  /*9a90*/  IMAD.U32 R2, R16, 0x10000, RZ ;  /* 0x0001000010027824 */ /* 0x000fcc00078e00ff */
[----:B------:R-:W0:Y:S02]  /*9aa0*/  F2I.U64.TRUNC R2, R2 ;  /* 0x0000000200027311 */ /* 0x000e24000020d800 */
[----:B0-----:R-:W-:Y:S01]  /*9ab0*/  STG.E.64 desc[UR36][R4.64], R2 ;  /* 0x0000000204007986 */ /* 0x001fe2000c101b24 */
[----:B------:R-:W-:Y:S05]  /*9ac0*/  EXIT ;  /* 0x000000000000794d */ /* 0x000fea0003800000 */
.L_x_31705:
[----:B------:R-:W-:-:S04]  /*9ad0*/  IMAD.U32 R16, R16, 0x10000, RZ ;  /* 0x0001000010107824 */ /* 0x000fc800078e00ff */
[----:B------:R-:W0:Y:S02]  /*9ae0*/  F2I.FTZ.U32.TRUNC.NTZ R3, R16 ;  /* 0x0000001000037305 */ /* 0x000e24000021f000 */
[----:B0-----:R-:W-:Y:S01]  /*9af0*/  STG.E desc[UR36][R4.64], R3 ;  /* 0x0000000304007986 */ /* 0x001fe2000c101924 */
[----:B------:R-:W-:Y:S05]  /*9b00*/  EXIT ;  /* 0x000000000000794d */ /* 0x000fea0003800000 */
.L_x_31708:
        /* <DEDUP_REMOVED lines=15> */
.L_x_57501:


//--------------------- .text._ZN2at6native18elementwise_kernelILi128ELi4EZNS0_22gpu_kernel_impl_nocastINS0_13AUnaryFunctorIN3c108BFloat16ES5_S5_ZZZNS0_21remainder_kernel_cudaERNS_18TensorIteratorBaseEENKUlvE0_clEvENKUlvE2_clEvEUlS5_S5_E_EEEEvS7_RKT_EUliE_EEviT1_ --------------------------
	.section	.text._ZN2at6native18elementwise_kernelILi128ELi4EZNS0_22gpu_kernel_impl_nocastINS0_13AUnaryFunctorIN3c108BFloat16ES5_S5_ZZZNS0_21remainder_kernel_cudaERNS_18TensorIteratorBaseEENKUlvE0_clEvENKUlvE2_clEvEUlS5_S5_E_EEEEvS7_RKT_EUliE_EEviT1_,"ax",@progbits
	.align	128
        .global         _ZN2at6native18elementwise_kernelILi128ELi4EZNS0_22gpu_kernel_impl_nocastINS0_13AUnaryFunctorIN3c108BFloat16ES5_S5_ZZZNS0_21remainder_kernel_cudaERNS_18TensorIteratorBaseEENKUlvE0_clEvENKUlvE2_clEvEUlS5_S5_E_EEEEvS7_RKT_EUliE_EEviT1_
        .type           _ZN2at6native18elementwise_kernelILi128ELi4EZNS0_22gpu_kernel_impl_nocastINS0_13AUnaryFunctorIN3c108BFloat16ES5_S5_ZZZNS0_21remainder_kernel_cudaERNS_18TensorIteratorBaseEENKUlvE0_clEvENKUlvE2_clEvEUlS5_S5_E_EEEEvS7_RKT_EUliE_EEviT1_,@function
        .size           _ZN2at6native18elementwise_kernelILi128ELi4EZNS0_22gpu_kernel_impl_nocastINS0_13AUnaryFunctorIN3c108BFloat16ES5_S5_ZZZNS0_21remainder_kernel_cudaERNS_18TensorIteratorBaseEENKUlvE0_clEvENKUlvE2_clEvEUlS5_S5_E_EEEEvS7_RKT_EUliE_EEviT1_,(.L_x_57502 - _ZN2at6native18elementwise_kernelILi128ELi4EZNS0_22gpu_kernel_impl_nocastINS0_13AUnaryFunctorIN3c108BFloat16ES5_S5_ZZZNS0_21remainder_kernel_cudaERNS_18TensorIteratorBaseEENKUlvE0_clEvENKUlvE2_clEvEUlS5_S5_E_EEEEvS7_RKT_EUliE_EEviT1_)
        .other          _ZN2at6native18elementwise_kernelILi128ELi4EZNS0_22gpu_kernel_impl_nocastINS0_13AUnaryFunctorIN3c108BFloat16ES5_S5_ZZZNS0_21remainder_kernel_cudaERNS_18TensorIteratorBaseEENKUlvE0_clEvENKUlvE2_clEvEUlS5_S5_E_EEEEvS7_RKT_EUliE_EEviT1_,@"STO_CUDA_ENTRY STV_DEFAULT"
_ZN2at6native18elementwise_kernelILi128ELi4EZNS0_22gpu_kernel_impl_nocastINS0_13AUnaryFunctorIN3c108BFloat16ES5_S5_ZZZNS0_21remainder_kernel_cudaERNS_18TensorIteratorBaseEENKUlvE0_clEvENKUlvE2_clEvEUlS5_S5_E_EEEEvS7_RKT_EUliE_EEviT1_:
.text._ZN2at6native18elementwise_kernelILi128ELi4EZNS0_22gpu_kernel_impl_nocastINS0_13AUnaryFunctorIN3c108BFloat16ES5_S5_ZZZNS0_21remainder_kernel_cudaERNS_18TensorIteratorBaseEENKUlvE0_clEvENKUlvE2_clEvEUlS5_S5_E_EEEEvS7_RKT_EUliE_EEviT1_:
        /* <DEDUP_REMOVED lines=311> */
.L_x_31711:
[----:B------:R-:W-:Y:S02]  /*1370*/  ULDC.64 UR8, c[0x0][0x418] ;  /* 0x0001060000087ab9 */ /* 0x000fe40000000a00 */
[----:B------:R-:W-:-:S05]  /*1380*/  IADD3 R8, P0, R0, UR8, RZ ;  /* 0x0000000800087c10 */ /* 0x000fca000ff1e0ff */
[----:B------:R-:W-:Y:S01]  /*1390*/  IMAD.X R9, RZ, RZ, UR9, P0 ;  /* 0x00000009ff097e24 */ /* 0x000fe200080e06ff */
[----:B------:R-:W0:Y:S01]  /*13a0*/  LDC.U16 R6, c[0x0][0x422] ;  /* 0x00010880ff067b82 */ /* 0x000e220000000400 */
[----:B------:R-:W-:-:S03]  /*13b0*/  ULDC.64 UR8, c[0x0][0x410] ;  /* 0x0001040000087ab9 */ /* 0x000fc60000000a00 */
[----:B------:R-:W2:Y:S01]  /*13c0*/  LDG.E.U16 R2, desc[UR4][R8.64] ;  /* 0x0000000408027981 */ /* 0x000ea2000c1e1500 */
[----:B------:R-:W-:Y:S01]  /*13d0*/  IADD3 R4, P1, R5, UR8, RZ ;  /* 0x0000000805047c10 */ /* 0x000fe2000ff3e0ff */
[----:B------:R-:W-:Y:S03]  /*13e0*/  BSSY B0, `(.L_x_31712) ;  /* 0x0000043000007945 */ /* 0x000fe60003800000 */
[----:B------:R-:W-:Y:S02]  /*13f0*/  IADD3.X R5, RZ, UR9, RZ, P1, !PT ;  /* 0x00000009ff057c10 */ /* 0x000fe40008ffe4ff */
[----:B0-----:R-:W-:-:S05]  /*1400*/  SHF.L.U32 R6, R6, 0x10, RZ ;  /* 0x0000001006067819 */ /* 0x001fca00000006ff */
        /* <DEDUP_REMOVED lines=27> */
.L_x_31717:
[----:B------:R-:W-:Y:S01]  /*15c0*/  FSETP.GEU.FTZ.AND P0, PT, R9, -R10, PT ;  /* 0x8000000a0900720b */ /* 0x000fe20003f1e000 */
[----:B------:R-:W-:-:S12]  /*15d0*/  FADD.FTZ R0, R0, -1 ;  /* 0xbf80000000007421 */ /* 0x000fd80000010000 */
[----:B------:R-:W-:-:S07]  /*15e0*/  @!P0 FADD.FTZ R0, R0, -1 ;  /* 0xbf80000000008421 */ /* 0x000fce0000010000 */
.L_x_31716:
[----:B------:R-:W-:Y:S05]  /*15f0*/  BSYNC B2 ;  /* 0x0000000000027941 */ /* 0x000fea0003800000 */
.L_x_31715:
[----:B------:R-:W-:Y:S01]  /*1600*/  FFMA.FTZ R7, -R10, R0, R7 ;  /* 0x000000000a077223 */ /* 0x000fe20000010107 */
[----:B------:R-:W-:Y:S06]  /*1610*/  BRA `(.L_x_31713) ;  /* 0x00000000007c7947 */ /* 0x000fec0003800000 */
.L_x_31714:
        /* <DEDUP_REMOVED lines=15> */
.L_x_31720:
        /* <DEDUP_REMOVED lines=13> */
.L_x_31719:
[----:B------:R-:W-:Y:S05]  /*17e0*/  BSYNC B2 ;  /* 0x0000000000027941 */ /* 0x000fea0003800000 */
.L_x_31718:
[----:B------:R-:W-:-:S04]  /*17f0*/  FMUL.FTZ R7, R7, 1.1920928955078125e-07 ;  /* 0x3400000007077820 */ /* 0x000fc80000410000 */
[----:B------:R-:W-:-:S07]  /*1800*/  FMUL.FTZ R7, R12, R7 ;  /* 0x000000070c077220 */ /* 0x000fce0000410000 */
.L_x_31713:
[----:B------:R-:W-:Y:S05]  /*1810*/  BSYNC B0 ;  /* 0x0000000000007941 */ /* 0x000fea0003800000 */
.L_x_31712:
        /* <DEDUP_REMOVED lines=12> */
.L_x_31710:
[----:B------:R-:W-:Y:S05]  /*18e0*/  BSYNC B1 ;  /* 0x0000000000017941 */ /* 0x000fea0003800000 */
.L_x_31709:
        /* <DEDUP_REMOVED lines=290> */
[----:B------:R-:W-:Y:S02]  /*2b10*/  SHF.R.U32.HI R11, RZ, UR7, R10 ;  /* 0x00000007ff0b7c19 */ /* 0x000fe4000801160a */
[----:B------:R-:W-:-:S03]  /*2b20*/  @P0 MOV R10, RZ ;  /* 0x000000ff000a0202 */ /* 0x000fc60000000f00 */
[----:B------:R-:W2:Y:S01]  /*2b30*/  @P0 LDC R15, c[0x0][0x33c] ;  /* 0x0000cf00ff0f0b82 */ /* 0x000ea20000000800 */
[----:B------:R-:W-:-:S04]  /*2b40*/  IMAD.MOV R6, RZ, RZ, -R11 ;  /* 0x000000ffff067224 */ /* 0x000fc800078e0a0b */
[----:B------:R-:W-:Y:S01]  /*2b50*/  IMAD R6, R6, UR8, R7 ;  /* 0x0000000806067c24 */ /* 0x000fe2000f8e0207 */
[----:B------:R-:W-:Y:S02]  /*2b60*/  ULDC.64 UR8, c[0x0][0x400] ;  /* 0x0001000000087ab9 */ /* 0x000fe40000000a00 */
[----:B------:R-:W3:Y:S01]  /*2b70*/  @P0 LDC.64 R8, c[0x0][0x408] ;  /* 0x00010200ff080b82 */ /* 0x000ee20000000a00 */
[C---:B------:R-:W-:Y:S02]  /*2b80*/  IMAD R5, R6.reuse, UR8, R5 ;  /* 0x0000000806057c24 */ /* 0x040fe4000f8e0205 */
[----:B------:R-:W-:Y:S02]  /*2b90*/  IMAD R0, R6, UR9, R0 ;  /* 0x0000000906007c24 */ /* 0x000fe4000f8e0200 */
[----:B-1----:R-:W-:-:S05]  /*2ba0*/  @P0 IMAD.HI.U32 R2, R11, R12, R10 ;  /* 0x0000000c0b020227 */ /* 0x002fca00078e000a */
[----:B------:R-:W-:-:S04]  /*2bb0*/  @P0 SHF.R.U32.HI R2, RZ, R13, R2 ;  /* 0x0000000dff020219 */ /* 0x000fc80000011602 */
[----:B------:R-:W-:-:S05]  /*2bc0*/  @P0 IADD3 R10, -R2, RZ, RZ ;  /* 0x000000ff020a0210 */ /* 0x000fca0007ffe1ff */
[----:B--2---:R-:W-:-:S04]  /*2bd0*/  @P0 IMAD R10, R15, R10, R11 ;  /* 0x0000000a0f0a0224 */ /* 0x004fc800078e020b */
[C---:B---3--:R-:W-:Y:S02]  /*2be0*/  @P0 IMAD R5, R10.reuse, R8, R5 ;  /* 0x000000080a050224 */ /* 0x048fe400078e0205 */
[----:B------:R-:W-:-:S07]  /*2bf0*/  @P0 IMAD R0, R10, R9, R0 ;  /* 0x000000090a000224 */ /* 0x000fce00078e0200 */
.L_x_31723:
        /* <DEDUP_REMOVED lines=37> */
.L_x_31729:
[----:B------:R-:W-:Y:S01]  /*2e50*/  FSETP.GEU.FTZ.AND P0, PT, R9, -R10, PT ;  /* 0x8000000a0900720b */ /* 0x000fe20003f1e000 */
[----:B------:R-:W-:-:S12]  /*2e60*/  FADD.FTZ R0, R0, -1 ;  /* 0xbf80000000007421 */ /* 0x000fd80000010000 */
[----:B------:R-:W-:-:S07]  /*2e70*/  @!P0 FADD.FTZ R0, R0, -1 ;  /* 0xbf80000000008421 */ /* 0x000fce0000010000 */
.L_x_31728:
[----:B------:R-:W-:Y:S05]  /*2e80*/  BSYNC B2 ;  /* 0x0000000000027941 */ /* 0x000fea0003800000 */
.L_x_31727:
[----:B------:R-:W-:Y:S01]  /*2e90*/  FFMA.FTZ R7, -R10, R0, R7 ;  /* 0x000000000a077223 */ /* 0x000fe20000010107 */
[----:B------:R-:W-:Y:S06]  /*2ea0*/  BRA `(.L_x_31725) ;  /* 0x00000000007c7947 */ /* 0x000fec0003800000 */
.L_x_31726:
        /* <DEDUP_REMOVED lines=15> */
.L_x_31732:
        /* <DEDUP_REMOVED lines=13> */
.L_x_31731:
[----:B------:R-:W-:Y:S05]  /*3070*/  BSYNC B2 ;  /* 0x0000000000027941 */ /* 0x000fea0003800000 */
.L_x_31730:
[----:B------:R-:W-:-:S04]  /*3080*/  FMUL.FTZ R7, R7, 1.1920928955078125e-07 ;  /* 0x3400000007077820 */ /* 0x000fc80000410000 */
[----:B------:R-:W-:-:S07]  /*3090*/  FMUL.FTZ R7, R12, R7 ;  /* 0x000000070c077220 */ /* 0x000fce0000410000 */
.L_x_31725:
[----:B------:R-:W-:Y:S05]  /*30a0*/  BSYNC B1 ;  /* 0x0000000000017941 */ /* 0x000fea0003800000 */
.L_x_31724:
        /* <DEDUP_REMOVED lines=301> */
[----:B------:R-:W1:Y:S01]  /*4380*/  @P0 LDC.64 R12, c[0x0][0x340] ;  /* 0x0000d000ff0c0b82 */ /* 0x000e620000000a00 */
[----:B------:R-:W-:Y:S02]  /*4390*/  @P0 MOV R10, RZ ;  /* 0x000000ff000a0202 */ /* 0x000fe40000000f00 */
[----:B------:R-:W-:-:S05]  /*43a0*/  IADD3 R6, -R11, RZ, RZ ;  /* 0x000000ff0b067210 */ /* 0x000fca0007ffe1ff */
[----:B------:R-:W2:Y:S01]  /*43b0*/  @P0 LDC R15, c[0x0][0x33c] ;  /* 0x0000cf00ff0f0b82 */ /* 0x000ea20000000800 */
[----:B------:R-:W-:Y:S01]  /*43c0*/  IMAD R6, R6, UR8, R7 ;  /* 0x0000000806067c24 */ /* 0x000fe2000f8e0207 */
[----:B------:R-:W-:-:S03]  /*43d0*/  ULDC.64 UR8, c[0x0][0x400] ;  /* 0x0001000000087ab9 */ /* 0x000fc60000000a00 */
[C---:B------:R-:W-:Y:S02]  /*43e0*/  IMAD R5, R6.reuse, UR8, R5 ;  /* 0x0000000806057c24 */ /* 0x040fe4000f8e0205 */
[----:B------:R-:W-:Y:S01]  /*43f0*/  IMAD R0, R6, UR9, R0 ;  /* 0x0000000906007c24 */ /* 0x000fe2000f8e0200 */
[----:B------:R-:W3:Y:S01]  /*4400*/  @P0 LDC.64 R8, c[0x0][0x408] ;  /* 0x00010200ff080b82 */ /* 0x000ee20000000a00 */
[----:B-1----:R-:W-:-:S05]  /*4410*/  @P0 IMAD.HI.U32 R2, R11, R12, R10 ;  /* 0x0000000c0b020227 */ /* 0x002fca00078e000a */
[----:B------:R-:W-:-:S04]  /*4420*/  @P0 SHF.R.U32.HI R2, RZ, R13, R2 ;  /* 0x0000000dff020219 */ /* 0x000fc80000011602 */
[----:B------:R-:W-:-:S05]  /*4430*/  @P0 IADD3 R10, -R2, RZ, RZ ;  /* 0x000000ff020a0210 */ /* 0x000fca0007ffe1ff */
[----:B--2---:R-:W-:-:S04]  /*4440*/  @P0 IMAD R10, R15, R10, R11 ;  /* 0x0000000a0f0a0224 */ /* 0x004fc800078e020b */
[C---:B---3--:R-:W-:Y:S02]  /*4450*/  @P0 IMAD R5, R10.reuse, R8, R5 ;  /* 0x000000080a050224 */ /* 0x048fe400078e0205 */
[----:B------:R-:W-:-:S07]  /*4460*/  @P0 IMAD R0, R10, R9, R0 ;  /* 0x000000090a000224 */ /* 0x000fce00078e0200 */
.L_x_31733:
        /* <DEDUP_REMOVED lines=11> */
[----:B--2---:R-:W-:-:S05]  /*4520*/  IMAD.U32 R11, R2, 0x10000, RZ ;  /* 0x00010000020b7824 */ /* 0x004fca00078e00ff */
        /* <DEDUP_REMOVED lines=25> */
.L_x_31739:
[----:B------:R-:W-:Y:S01]  /*46c0*/  FSETP.GEU.FTZ.AND P0, PT, R9, -R10, PT ;  /* 0x8000000a0900720b */ /* 0x000fe20003f1e000 */
[----:B------:R-:W-:-:S12]  /*46d0*/  FADD.FTZ R0, R0, -1 ;  /* 0xbf80000000007421 */ /* 0x000fd80000010000 */
[----:B------:R-:W-:-:S07]  /*46e0*/  @!P0 FADD.FTZ R0, R0, -1 ;  /* 0xbf80000000008421 */ /* 0x000fce0000010000 */
.L_x_31738:
[----:B------:R-:W-:Y:S05]  /*46f0*/  BSYNC B2 ;  /* 0x0000000000027941 */ /* 0x000fea0003800000 */
.L_x_31737:
[----:B------:R-:W-:Y:S01]  /*4700*/  FFMA.FTZ R7, -R10, R0, R7 ;  /* 0x000000000a077223 */ /* 0x000fe20000010107 */
[----:B------:R-:W-:Y:S06]  /*4710*/  BRA `(.L_x_31735) ;  /* 0x00000000007c7947 */ /* 0x000fec0003800000 */
.L_x_31736:
        /* <DEDUP_REMOVED lines=15> */
.L_x_31742:
        /* <DEDUP_REMOVED lines=13> */
.L_x_31741:
[----:B------:R-:W-:Y:S05]  /*48e0*/  BSYNC B2 ;  /* 0x0000000000027941 */ /* 0x000fea0003800000 */
.L_x_31740:
[----:B------:R-:W-:-:S04]  /*48f0*/  FMUL.FTZ R7, R7, 1.1920928955078125e-07 ;  /* 0x3400000007077820 */ /* 0x000fc80000410000 */
[----:B------:R-:W-:-:S07]  /*4900*/  FMUL.FTZ R7, R12, R7 ;  /* 0x000000070c077220 */ /* 0x000fce0000410000 */
.L_x_31735:
[----:B------:R-:W-:Y:S05]  /*4910*/  BSYNC B1 ;  /* 0x0000000000017941 */ /* 0x000fea0003800000 */
.L_x_31734:
[C---:B------:R-:W-:Y:S01]  /*4920*/  FSETP.GTU.FTZ.AND P0, PT, |R7|.reuse, +INF , PT ;  /* 0x7f8000000700780b */ /* 0x040fe20003f1c200 */
[----:B------:R-:W-:Y:S01]  /*4930*/  IMAD.U32 R9, R2, 0x10000, RZ ;  /* 0x0001000002097824 */ /* 0x000fe200078e00ff */
[----:B------:R-:W-:Y:S02]  /*4940*/  LOP3.LUT R6, R7, 0x80000000, R6, 0xb8, !PT ;  /* 0x8000000007067812 */ /* 0x000fe400078eb806 */
[----:B------:R-:W-:Y:S02]  /*4950*/  IADD3 R3, R3, 0x80, RZ ;  /* 0x0000008003037810 */ /* 0x000fe40007ffe0ff */
[----:B------:R-:W-:Y:S02]  /*4960*/  FSEL R6, R7, R6, P0 ;  /* 0x0000000607067208 */ /* 0x000fe40000000000 */
[----:B------:R-:W-:Y:S02]  /*4970*/  FSETP.GEU.FTZ.AND P1, PT, R9, RZ, PT ;  /* 0x000000ff0900720b */ /* 0x000fe40003f3e000 */
[----:B------:R-:W-:-:S02]  /*4980*/  FSETP.NEU.FTZ.AND P0, PT, R6, RZ, PT ;  /* 0x000000ff0600720b */ /* 0x000fc40003f1d000 */
[----:B------:R-:W-:-:S04]  /*4990*/  FSETP.GEU.FTZ.AND P2, PT, R6, RZ, PT ;  /* 0x000000ff0600720b */ /* 0x000fc80003f5e000 */
[----:B------:R-:W-:-:S13]  /*49a0*/  PLOP3.LUT P0, PT, P0, P2, P1, 0x9f, 0x0 ;  /* 0x000000000000781c */ /* 0x000fda0000705317 */
[----:B------:R-:W-:-:S05]  /*49b0*/  @!P0 FADD.FTZ R6, R6, R9 ;  /* 0x0000000906068221 */ /* 0x000fca0000010000 */
[----:B------:R-:W-:-:S05]  /*49c0*/  F2FP.BF16.F32.PACK_AB R6, RZ, R6 ;  /* 0x00000006ff06723e */ /* 0x000fca00000010ff */
[----:B------:R3:W-:Y:S02]  /*49d0*/  STG.E.U16 desc[UR4][R4.64], R6 ;  /* 0x0000000604007986 */ /* 0x0007e4000c101504 */
.L_x_31722:
[----:B------:R-:W-:Y:S05]  /*49e0*/  BSYNC B0 ;  /* 0x0000000000007941 */ /* 0x000fea0003800000 */
.L_x_31721:
        /* <DEDUP_REMOVED lines=290> */
[----:B------:R-:W-:Y:S01]  /*5c10*/  @P0 MOV R6, RZ ;  /* 0x000000ff00060202 */ /* 0x000fe20000000f00 */
[----:B------:R-:W-:Y:S01]  /*5c20*/  ULDC.64 UR6, c[0x0][0x400] ;  /* 0x0001000000067ab9 */ /* 0x000fe20000000a00 */
[----:B------:R-:W-:-:S05]  /*5c30*/  IADD3 R9, -R7, RZ, RZ ;  /* 0x000000ff07097210 */ /* 0x000fca0007ffe1ff */
[----:B------:R-:W2:Y:S08]  /*5c40*/  @P0 LDC R13, c[0x0][0x33c] ;  /* 0x0000cf00ff0d0b82 */ /* 0x000eb00000000800 */
[----:B0-----:R-:W0:Y:S01]  /*5c50*/  @P0 LDC.64 R14, c[0x0][0x408] ;  /* 0x00010200ff0e0b82 */ /* 0x001e220000000a00 */
[----:B-1----:R-:W-:-:S05]  /*5c60*/  @P0 IMAD.HI.U32 R2, R7, R10, R6 ;  /* 0x0000000a07020227 */ /* 0x002fca00078e0006 */
[----:B------:R-:W-:Y:S01]  /*5c70*/  @P0 SHF.R.U32.HI R4, RZ, R11, R2 ;  /* 0x0000000bff040219 */ /* 0x000fe20000011602 */
[----:B------:R-:W-:-:S03]  /*5c80*/  IMAD R2, R9, UR8, R3 ;  /* 0x0000000809027c24 */ /* 0x000fc6000f8e0203 */
[----:B------:R-:W-:Y:S01]  /*5c90*/  @P0 IADD3 R6, -R4, RZ, RZ ;  /* 0x000000ff04060210 */ /* 0x000fe20007ffe1ff */
[C---:B------:R-:W-:Y:S02]  /*5ca0*/  IMAD R5, R2.reuse, UR6, R5 ;  /* 0x0000000602057c24 */ /* 0x040fe4000f8e0205 */
[----:B------:R-:W-:Y:S02]  /*5cb0*/  IMAD R0, R2, UR7, R0 ;  /* 0x0000000702007c24 */ /* 0x000fe4000f8e0200 */
[----:B--2---:R-:W-:-:S04]  /*5cc0*/  @P0 IMAD R6, R13, R6, R7 ;  /* 0x000000060d060224 */ /* 0x004fc800078e0207 */
[C---:B0-----:R-:W-:Y:S02]  /*5cd0*/  @P0 IMAD R5, R6.reuse, R14, R5 ;  /* 0x0000000e06050224 */ /* 0x041fe400078e0205 */
[----:B------:R-:W-:-:S07]  /*5ce0*/  @P0 IMAD R0, R6, R15, R0 ;  /* 0x0000000f06000224 */ /* 0x000fce00078e0200 */
.L_x_31743:
        /* <DEDUP_REMOVED lines=37> */
.L_x_31749:
[----:B------:R-:W-:Y:S01]  /*5f40*/  FSETP.GEU.FTZ.AND P0, PT, R8, -R10, PT ;  /* 0x8000000a0800720b */ /* 0x000fe20003f1e000 */
[----:B------:R-:W-:-:S12]  /*5f50*/  FADD.FTZ R0, R0, -1 ;  /* 0xbf80000000007421 */ /* 0x000fd80000010000 */
[----:B------:R-:W-:-:S07]  /*5f60*/  @!P0 FADD.FTZ R0, R0, -1 ;  /* 0xbf80000000008421 */ /* 0x000fce0000010000 */
.L_x_31748:
[----:B------:R-:W-:Y:S05]  /*5f70*/  BSYNC B1 ;  /* 0x0000000000017941 */ /* 0x000fea0003800000 */
.L_x_31747:
[----:B------:R-:W-:Y:S01]  /*5f80*/  FFMA.FTZ R5, -R10, R0, R5 ;  /* 0x000000000a057223 */ /* 0x000fe20000010105 */
[----:B------:R-:W-:Y:S06]  /*5f90*/  BRA `(.L_x_31745) ;  /* 0x00000000007c7947 */ /* 0x000fec0003800000 */
.L_x_31746:
        /* <DEDUP_REMOVED lines=15> */
.L_x_31752:
        /* <DEDUP_REMOVED lines=13> */
.L_x_31751:
[----:B------:R-:W-:Y:S05]  /*6160*/  BSYNC B1 ;  /* 0x0000000000017941 */ /* 0x000fea0003800000 */
.L_x_31750:
[----:B------:R-:W-:-:S04]  /*6170*/  FMUL.FTZ R0, R5, 1.1920928955078125e-07 ;  /* 0x3400000005007820 */ /* 0x000fc80000410000 */
[----:B------:R-:W-:-:S07]  /*6180*/  FMUL.FTZ R5, R11, R0 ;  /* 0x000000000b057220 */ /* 0x000fce0000410000 */
.L_x_31745:
[----:B------:R-:W-:Y:S05]  /*6190*/  BSYNC B0 ;  /* 0x0000000000007941 */ /* 0x000fea0003800000 */
.L_x_31744:
        /* <DEDUP_REMOVED lines=12> */
.L_x_31753:
        /* <DEDUP_REMOVED lines=10> */
.L_x_57502:


//--------------------- .text._ZN2at6native27unrolled_elementwise_kernelINS0_13AUnaryFunctorIN3c108BFloat16ES4_S4_ZZZNS0_21remainder_kernel_cudaERNS_18TensorIteratorBaseEENKUlvE0_clEvENKUlvE2_clEvEUlS4_S4_E_EESt5arrayIPcLm2EELi4E23TrivialOffsetCalculatorILi1EjESF_NS0_6memory15LoadWithoutCastENSG_16StoreWithoutCastEEEviT_T0_T2_T3_T4_T5_ --------------------------
	.section	.text._ZN2at6native27unrolled_elementwise_kernelINS0_13AUnaryFunctorIN3c108BFloat16ES4_S4_ZZZNS0_21remainder_kernel_cudaERNS_18TensorIteratorBaseEENKUlvE0_clEvENKUlvE2_clEvEUlS4_S4_E_EESt5arrayIPcLm2EELi4E23TrivialOffsetCalculatorILi1EjESF_NS0_6memory15LoadWithoutCastENSG_16StoreWithoutCastEEEviT_T0_T2_T3_T4_T5_,"ax",@progbits
	.align	128
        .global         _ZN2at6native27unrolled_elementwise_kernelINS0_13AUnaryFunctorIN3c108BFloat16ES4_S4_ZZZNS0_21remainder_kernel_cudaERNS_18TensorIteratorBaseEENKUlvE0_clEvENKUlvE2_clEvEUlS4_S4_E_EESt5arrayIPcLm2EELi4E23TrivialOffsetCalculatorILi1EjESF_NS0_6memory15LoadWithoutCastENSG_16StoreWithoutCastEEEviT_T0_T2_T3_T4_T5_
        .type           _ZN2at6native27unrolled_elementwise_kernelINS0_13AUnaryFunctorIN3c108BFloat16ES4_S4_ZZZNS0_21remainder_kernel_cudaERNS_18TensorIteratorBaseEENKUlvE0_clEvENKUlvE2_clEvEUlS4_S4_E_EESt5arrayIPcLm2EELi4E23TrivialOffsetCalculatorILi1EjESF_NS0_6memory15LoadWithoutCastENSG_16StoreWithoutCastEEEviT_T0_T2_T3_T4_T5_,@function
        .size           _ZN2at6native27unrolled_elementwise_kernelINS0_13AUnaryFunctorIN3c108BFloat16ES4_S4_ZZZNS0_21remainder_kernel_cudaERNS_18TensorIteratorBaseEENKUlvE0_clEvENKUlvE2_clEvEUlS4_S4_E_EESt5arrayIPcLm2EELi4E23TrivialOffsetCalculatorILi1EjESF_NS0_6memory15LoadWithoutCastENSG_16StoreWithoutCastEEEviT_T0_T2_T3_T4_T5_,(.L_x_57503 - _ZN2at6native27unrolled_elementwise_kernelINS0_13AUnaryFunctorIN3c108BFloat16ES4_S4_ZZZNS0_21remainder_kernel_cudaERNS_18TensorIteratorBaseEENKUlvE0_clEvENKUlvE2_clEvEUlS4_S4_E_EESt5arrayIPcLm2EELi4E23TrivialOffsetCalculatorILi1EjESF_NS0_6memory15LoadWithoutCastENSG_16StoreWithoutCastEEEviT_T0_T2_T3_T4_T5_)
        .other          _ZN2at6native27unrolled_elementwise_kernelINS0_13AUnaryFunctorIN3c108BFloat16ES4_S4_ZZZNS0_21remainder_kernel_cudaERNS_18TensorIteratorBaseEENKUlvE0_clEvENKUlvE2_clEvEUlS4_S4_E_EESt5arrayIPcLm2EELi4E23TrivialOffsetCalculatorILi1EjESF_NS0_6memory15LoadWithoutCastENSG_16StoreWithoutCastEEEviT_T0_T2_T3_T4_T5_,@"STO_CUDA_ENTRY STV_DEFAULT"
_ZN2at6native27unrolled_elementwise_kernelINS0_13AUnaryFunctorIN3c108BFloat16ES4_S4_ZZZNS0_21remainder_kernel_cudaERNS_18TensorIteratorBaseEENKUlvE0_clEvENKUlvE2_clEvEUlS4_S4_E_EESt5arrayIPcLm2EELi4E23TrivialOffsetCalculatorILi1EjESF_NS0_6memory15LoadWithoutCastENSG_16StoreWithoutCastEEEviT_T0_T2_T3_T4_T5_:
.text._ZN2at6native27unrolled_elementwise_kernelINS0_13AUnaryFunctorIN3c108BFloat16ES4_S4_ZZZNS0_21remainder_kernel_cudaERNS_18TensorIteratorBaseEENKUlvE0_clEvENKUlvE2_clEvEUlS4_S4_E_EESt5arrayIPcLm2EELi4E23TrivialOffsetCalculatorILi1EjESF_NS0_6memory15LoadWithoutCastENSG_16StoreWithoutCastEEEviT_T0_T2_T3_T4_T5_:
        /* <DEDUP_REMOVED lines=16> */
[----:B0-----:R-:W-:Y:S01]  /*0100*/  @!P2 IMAD.WIDE.U32 R6, R5, 0x2, R6 ;  /* 0x000000020506a825 */ /* 0x001fe200078e0006 */
[----:B------:R-:W-:-:S11]  /*0110*/  PRMT R5, RZ, 0x7610, R5 ;  /* 0x00007610ff057816 */ /* 0x000fd60000000005 */
[----:B------:R-:W-:Y:S01]  /*0120*/  @!P3 IMAD R19, R3, 0x200, R0 ;  /* 0x000002000313b824 */ /* 0x000fe200078e0200 */
[----:B------:R-:W0:Y:S01]  /*0130*/  @!P3 LDC.64 R10, c[0x0][0x220] ;  /* 0x00008800ff0abb82 */ /* 0x000e220000000a00 */
[----:B------:R-:W-:-:S05]  /*0140*/  @!P3 VIADD R0, R0, 0x80 ;  /* 0x000000800000b836 */ /* 0x000fca0000000000 */
[----:B------:R-:W-:Y:S01]  /*0150*/  ISETP.GE.AND P1, PT, R0, R2, PT ;  /* 0x000000020000720c */ /* 0x000fe20003f26270 */
[----:B-1----:R-:W-:-:S12]  /*0160*/  @!P0 IMAD.WIDE.U32 R12, R17, 0x2, R12 ;  /* 0x00000002110c8825 */ /* 0x002fd800078e000c */
[----:B------:R-:W1:Y:S01]  /*0170*/  @!P1 LDC.64 R8, c[0x0][0x220] ;  /* 0x00008800ff089b82 */ /* 0x000e620000000a00 */
[----:B------:R-:W-:Y:S02]  /*0180*/  @!P1 IMAD R15, R3, 0x200, R0 ;  /* 0x00000200030f9824 */ /* 0x000fe400078e0200 */
[----:B0-----:R-:W-:Y:S01]  /*0190*/  @!P3 IMAD.WIDE.U32 R16, R19, 0x2, R10 ;  /* 0x000000021310b825 */ /* 0x001fe200078e000a */
[----:B------:R-:W-:-:S06]  /*01a0*/  PRMT R11, RZ, 0x7610, R11 ;  /* 0x00007610ff0b7816 */ /* 0x000fcc000000000b */
[----:B------:R0:W5:Y:S01]  /*01b0*/  @!P2 LDG.E.U16 R11, desc[UR4][R6.64] ;  /* 0x00000004060ba981 */ /* 0x000162000c1e1500 */
[--C-:B-1----:R-:W-:Y:S01]  /*01c0*/  @!P1 IMAD.WIDE.U32 R14, R15, 0x2, R8.reuse ;  /* 0x000000020f0e9825 */ /* 0x102fe200078e0008 */
        /* <DEDUP_REMOVED lines=8> */
[----:B0----5:R-:W-:Y:S01]  /*0250*/  IMAD.U32 R13, R11, 0x10000, RZ ;  /* 0x000100000b0d7824 */ /* 0x021fe200078e00ff */
        /* <DEDUP_REMOVED lines=28> */
.L_x_31761:
[----:B------:R-:W-:Y:S01]  /*0420*/  FSETP.GEU.FTZ.AND P0, PT, R15, -R14, PT ;  /* 0x8000000e0f00720b */ /* 0x000fe20003f1e000 */
[----:B------:R-:W-:-:S12]  /*0430*/  FADD.FTZ R0, R0, -1 ;  /* 0xbf80000000007421 */ /* 0x000fd80000010000 */
[----:B------:R-:W-:-:S07]  /*0440*/  @!P0 FADD.FTZ R0, R0, -1 ;  /* 0xbf80000000008421 */ /* 0x000fce0000010000 */
.L_x_31760:
[----:B------:R-:W-:Y:S05]  /*0450*/  BSYNC B2 ;  /* 0x0000000000027941 */ /* 0x000fea0003800000 */
.L_x_31759:
[----:B------:R-:W-:Y:S01]  /*0460*/  FFMA.FTZ R7, -R14, R0, R7 ;  /* 0x000000000e077223 */ /* 0x000fe20000010107 */
[----:B------:R-:W-:Y:S06]  /*0470*/  BRA `(.L_x_31757) ;  /* 0x00000000007c7947 */ /* 0x000fec0003800000 */
.L_x_31758:
        /* <DEDUP_REMOVED lines=15> */
.L_x_31764:
        /* <DEDUP_REMOVED lines=13> */
.L_x_31763:
[----:B------:R-:W-:Y:S05]  /*0640*/  BSYNC B2 ;  /* 0x0000000000027941 */ /* 0x000fea0003800000 */
.L_x_31762:
[----:B------:R-:W-:-:S04]  /*0650*/  FMUL.FTZ R7, R7, 1.1920928955078125e-07 ;  /* 0x3400000007077820 */ /* 0x000fc80000410000 */
[----:B------:R-:W-:-:S07]  /*0660*/  FMUL.FTZ R7, R16, R7 ;  /* 0x0000000710077220 */ /* 0x000fce0000410000 */
.L_x_31757:
[----:B------:R-:W-:Y:S05]  /*0670*/  BSYNC B0 ;  /* 0x0000000000007941 */ /* 0x000fea0003800000 */
.L_x_31756:
        /* <DEDUP_REMOVED lines=10> */
.L_x_31755:
[----:B------:R-:W-:Y:S05]  /*0720*/  BSYNC B1 ;  /* 0x0000000000017941 */ /* 0x000fea0003800000 */
.L_x_31754:
[----:B0-----:R-:W-:Y:S01]  /*0730*/  VIADD R7, R4, 0x80 ;  /* 0x0000008004077836 */ /* 0x001fe20000000000 */
[----:B------:R-:W-:Y:S04]  /*0740*/  BSSY B1, `(.L_x_31765) ;  /* 0x0000050000017945 */ /* 0x000fe80003800000 */
[----:B------:R-:W-:-:S13]  /*0750*/  ISETP.GE.AND P0, PT, R7, R2, PT ;  /* 0x000000020700720c */ /* 0x000fda0003f06270 */
        /* <DEDUP_REMOVED lines=30> */
.L_x_31772:
[----:B------:R-:W-:Y:S01]  /*0940*/  FSETP.GEU.FTZ.AND P0, PT, R13, -R17, PT ;  /* 0x800000110d00720b */ /* 0x000fe20003f1e000 */
[----:B------:R-:W-:-:S12]  /*0950*/  FADD.FTZ R15, R15, -1 ;  /* 0xbf8000000f0f7421 */ /* 0x000fd80000010000 */
[----:B------:R-:W-:-:S07]  /*0960*/  @!P0 FADD.FTZ R15, R15, -1 ;  /* 0xbf8000000f0f8421 */ /* 0x000fce0000010000 */
.L_x_31771:
[----:B------:R-:W-:Y:S05]  /*0970*/  BSYNC B2 ;  /* 0x0000000000027941 */ /* 0x000fea0003800000 */
.L_x_31770:
[----:B------:R-:W-:Y:S01]  /*0980*/  FFMA.FTZ R12, -R17, R15, R12 ;  /* 0x0000000f110c7223 */ /* 0x000fe2000001010c */
[----:B------:R-:W-:Y:S06]  /*0990*/  BRA `(.L_x_31768) ;  /* 0x00000000007c7947 */ /* 0x000fec0003800000 */
.L_x_31769:
        /* <DEDUP_REMOVED lines=15> */
.L_x_31775:
        /* <DEDUP_REMOVED lines=13> */
.L_x_31774:
[----:B------:R-:W-:Y:S05]  /*0b60*/  BSYNC B2 ;  /* 0x0000000000027941 */ /* 0x000fea0003800000 */
.L_x_31773:
[----:B------:R-:W-:-:S04]  /*0b70*/  FMUL.FTZ R13, R13, 1.1920928955078125e-07 ;  /* 0x340000000d0d7820 */ /* 0x000fc80000410000 */
[----:B------:R-:W-:-:S07]  /*0b80*/  FMUL.FTZ R12, R12, R13 ;  /* 0x0000000d0c0c7220 */ /* 0x000fce0000410000 */
.L_x_31768:
[----:B------:R-:W-:Y:S05]  /*0b90*/  BSYNC B0 ;  /* 0x0000000000007941 */ /* 0x000fea0003800000 */
.L_x_31767:
        /* <DEDUP_REMOVED lines=10> */
.L_x_31766:
[----:B------:R-:W-:Y:S05]  /*0c40*/  BSYNC B1 ;  /* 0x0000000000017941 */ /* 0x000fea0003800000 */
.L_x_31765:
        /* <DEDUP_REMOVED lines=33> */
.L_x_31783:
[----:B------:R-:W-:Y:S01]  /*0e60*/  FSETP.GEU.FTZ.AND P0, PT, R13, -R17, PT ;  /* 0x800000110d00720b */ /* 0x000fe20003f1e000 */
[----:B------:R-:W-:-:S12]  /*0e70*/  FADD.FTZ R15, R15, -1 ;  /* 0xbf8000000f0f7421 */ /* 0x000fd80000010000 */
[----:B------:R-:W-:-:S07]  /*0e80*/  @!P0 FADD.FTZ R15, R15, -1 ;  /* 0xbf8000000f0f8421 */ /* 0x000fce0000010000 */
.L_x_31782:
[----:B------:R-:W-:Y:S05]  /*0e90*/  BSYNC B2 ;  /* 0x0000000000027941 */ /* 0x000fea0003800000 */
.L_x_31781:
[----:B------:R-:W-:Y:S01]  /*0ea0*/  FFMA.FTZ R12, -R17, R15, R12 ;  /* 0x0000000f110c7223 */ /* 0x000fe2000001010c */
[----:B------:R-:W-:Y:S06]  /*0eb0*/  BRA `(.L_x_31779) ;  /* 0x00000000007c7947 */ /* 0x000fec0003800000 */
.L_x_31780:
        /* <DEDUP_REMOVED lines=13> */
[----:B0-----:R-:W-:-:S04]  /*0f90*/  LOP3.LUT R18, R0, 0x3f800000, RZ, 0xfc, !PT ;  /* 0x3f80000000127812 */ /* 0x001fc800078efcff */
[----:B------:R0:W1:Y:S03]  /*0fa0*/  MUFU.RCP R0, R18 ;  /* 0x0000001200007308 */ /* 0x0000660000001000 */
.L_x_31786:
        /* <DEDUP_REMOVED lines=13> */
.L_x_31785:
[----:B------:R-:W-:Y:S05]  /*1080*/  BSYNC B2 ;  /* 0x0000000000027941 */ /* 0x000fea0003800000 */
.L_x_31784:
[----:B------:R-:W-:-:S04]  /*1090*/  FMUL.FTZ R13, R13, 1.1920928955078125e-07 ;  /* 0x340000000d0d7820 */ /* 0x000fc80000410000 */
[----:B------:R-:W-:-:S07]  /*10a0*/  FMUL.FTZ R12, R12, R13 ;  /* 0x0000000d0c0c7220 */ /* 0x000fce0000410000 */
.L_x_31779:
[----:B------:R-:W-:Y:S05]  /*10b0*/  BSYNC B0 ;  /* 0x0000000000007941 */ /* 0x000fea0003800000 */
.L_x_31778:
        /* <DEDUP_REMOVED lines=10> */
.L_x_31777:
[----:B------:R-:W-:Y:S05]  /*1160*/  BSYNC B1 ;  /* 0x0000000000017941 */ /* 0x000fea0003800000 */
.L_x_31776:
        /* <DEDUP_REMOVED lines=33> */
.L_x_31794:
[----:B------:R-:W-:Y:S01]  /*1380*/  FSETP.GEU.FTZ.AND P0, PT, R15, -R14, PT ;  /* 0x8000000e0f00720b */ /* 0x000fe20003f1e000 */
[----:B------:R-:W-:-:S12]  /*1390*/  FADD.FTZ R0, R0, -1 ;  /* 0xbf80000000007421 */ /* 0x000fd80000010000 */
[----:B------:R-:W-:-:S07]  /*13a0*/  @!P0 FADD.FTZ R0, R0, -1 ;  /* 0xbf80000000008421 */ /* 0x000fce0000010000 */
.L_x_31793:
[----:B------:R-:W-:Y:S05]  /*13b0*/  BSYNC B2 ;  /* 0x0000000000027941 */ /* 0x000fea0003800000 */
.L_x_31792:
[----:B------:R-:W-:Y:S01]  /*13c0*/  FFMA.FTZ R11, -R14, R0, R11 ;  /* 0x000000000e0b7223 */ /* 0x000fe2000001010b */
[----:B------:R-:W-:Y:S06]  /*13d0*/  BRA `(.L_x_31790) ;  /* 0x00000000007c7947 */ /* 0x000fec0003800000 */
.L_x_31791:
        /* <DEDUP_REMOVED lines=15> */
.L_x_31797:
        /* <DEDUP_REMOVED lines=13> */
.L_x_31796:
[----:B------:R-:W-:Y:S05]  /*15a0*/  BSYNC B2 ;  /* 0x0000000000027941 */ /* 0x000fea0003800000 */
.L_x_31795:
[----:B------:R-:W-:-:S04]  /*15b0*/  FMUL.FTZ R11, R11, 1.1920928955078125e-07 ;  /* 0x340000000b0b7820 */ /* 0x000fc80000410000 */
[----:B------:R-:W-:-:S07]  /*15c0*/  FMUL.FTZ R11, R16, R11 ;  /* 0x0000000b100b7220 */ /* 0x000fce0000410000 */
.L_x_31790:
[----:B------:R-:W-:Y:S05]  /*15d0*/  BSYNC B0 ;  /* 0x0000000000007941 */ /* 0x000fea0003800000 */
.L_x_31789:
        /* <DEDUP_REMOVED lines=10> */
.L_x_31788:
[----:B------:R-:W-:Y:S05]  /*1680*/  BSYNC B1 ;  /* 0x0000000000017941 */ /* 0x000fea0003800000 */
.L_x_31787:
[----:B------:R-:W-:Y:S01]  /*1690*/  ISETP.GE.AND P0, PT, R4, R2, PT ;  /* 0x000000020400720c */ /* 0x000fe20003f06270 */
[----:B------:R-:W-:Y:S04]  /*16a0*/  BSSY B0, `(.L_x_31798) ;  /* 0x0000017000007945 */ /* 0x000fe80003800000 */
[----:B------:R-:W-:Y:S08]  /*16b0*/  BSSY B1, `(.L_x_31799) ;  /* 0x000000f000017945 */ /* 0x000ff00003800000 */
[----:B------:R-:W-:Y:S05]  /*16c0*/  @P0 BRA `(.L_x_31800) ;  /* 0x0000000000340947 */ /* 0x000fea0003800000 */
[----:B-1----:R-:W1:Y:S01]  /*16d0*/  LDC.64 R10, c[0x0][0x218] ;  /* 0x00008600ff0a7b82 */ /* 0x002e620000000a00 */
[----:B------:R-:W-:Y:S01]  /*16e0*/  IMAD R5, R3, 0x200, R4 ;  /* 0x0000020003057824 */ /* 0x000fe200078e0204 */
[----:B------:R-:W-:-:S04]  /*16f0*/  MOV R4, R7 ;  /* 0x0000000700047202 */ /* 0x000fc80000000f00 */
[----:B------:R-:W-:-:S13]  /*1700*/  ISETP.GE.AND P0, PT, R4, R2, PT ;  /* 0x000000020400720c */ /* 0x000fda0003f06270 */
[----:B------:R-:W-:Y:S05]  /*1710*/  @P0 BREAK B1 ;  /* 0x0000000000010942 */ /* 0x000fea0003800000 */
[----:B-1----:R-:W-:-:S05]  /*1720*/  IMAD.WIDE.U32 R10, R5, 0x2, R10 ;  /* 0x00000002050a7825 */ /* 0x002fca00078e000a */
[----:B------:R1:W-:Y:S01]  /*1730*/  STG.E.U16 desc[UR4][R10.64], R6 ;  /* 0x000000060a007986 */ /* 0x0003e2000c101504 */
[----:B------:R-:W-:Y:S05]  /*1740*/  @P0 BRA `(.L_x_31801) ;  /* 0x0000000000300947 */ /* 0x000fea0003800000 */
[----:B-1----:R-:W1:Y:S01]  /*1750*/  LDC.64 R6, c[0x0][0x218] ;  /* 0x00008600ff067b82 */ /* 0x002e620000000a00 */
[----:B------:R-:W-:Y:S02]  /*1760*/  IMAD R5, R3, 0x200, R4 ;  /* 0x0000020003057824 */ /* 0x000fe400078e0204 */
[----:B------:R-:W-:Y:S02]  /*1770*/  VIADD R4, R4, 0x80 ;  /* 0x0000008004047836 */ /* 0x000fe40000000000 */
[----:B-1----:R-:W-:-:S05]  /*1780*/  IMAD.WIDE.U32 R6, R5, 0x2, R6 ;  /* 0x0000000205067825 */ /* 0x002fca00078e0006 */
[----:B------:R2:W-:Y:S02]  /*1790*/  STG.E.U16 desc[UR4][R6.64], R9 ;  /* 0x0000000906007986 */ /* 0x0005e4000c101504 */
.L_x_31800:
[----:B------:R-:W-:Y:S05]  /*17a0*/  BSYNC B1 ;  /* 0x0000000000017941 */ /* 0x000fea0003800000 */
.L_x_31799:
[----:B------:R-:W-:-:S13]  /*17b0*/  ISETP.GE.AND P0, PT, R4, R2, PT ;  /* 0x000000020400720c */ /* 0x000fda0003f06270 */
[----:B--2---:R-:W2:Y:S01]  /*17c0*/  @!P0 LDC.64 R6, c[0x0][0x218] ;  /* 0x00008600ff068b82 */ /* 0x004ea20000000a00 */
[----:B------:R-:W-:Y:S01]  /*17d0*/  @!P0 IMAD R5, R3, 0x200, R4 ;  /* 0x0000020003058824 */ /* 0x000fe200078e0204 */
[----:B------:R-:W-:-:S03]  /*17e0*/  @!P0 IADD3 R4, R4, 0x80, RZ ;  /* 0x0000008004048810 */ /* 0x000fc60007ffe0ff */
[----:B--2---:R-:W-:-:S05]  /*17f0*/  @!P0 IMAD.WIDE.U32 R6, R5, 0x2, R6 ;  /* 0x0000000205068825 */ /* 0x004fca00078e0006 */
[----:B------:R2:W-:Y:S02]  /*1800*/  @!P0 STG.E.U16 desc[UR4][R6.64], R8 ;  /* 0x0000000806008986 */ /* 0x0005e4000c101504 */
.L_x_31801:
[----:B------:R-:W-:Y:S05]  /*1810*/  BSYNC B0 ;  /* 0x0000000000007941 */ /* 0x000fea0003800000 */
.L_x_31798:
[----:B------:R-:W-:Y:S05]  /*1820*/  WARPSYNC.ALL ;  /* 0x0000000000007948 */ /* 0x000fea0003800000 */
[----:B------:R-:W-:-:S13]  /*1830*/  ISETP.GE.AND P0, PT, R4, R2, PT ;  /* 0x000000020400720c */ /* 0x000fda0003f06270 */
[----:B------:R-:W-:Y:S05]  /*1840*/  @P0 EXIT ;  /* 0x000000000000094d */ /* 0x000fea0003800000 */
[----:B-12---:R-:W1:Y:S01]  /*1850*/  LDC.64 R6, c[0x0][0x218] ;  /* 0x00008600ff067b82 */ /* 0x006e620000000a00 */
[----:B------:R-:W-:-:S04]  /*1860*/  IMAD R3, R3, 0x200, R4 ;  /* 0x0000020003037824 */ /* 0x000fc800078e0204 */
[----:B-1----:R-:W-:-:S05]  /*1870*/  IMAD.WIDE.U32 R2, R3, 0x2, R6 ;  /* 0x0000000203027825 */ /* 0x002fca00078e0006 */
[----:B------:R-:W-:Y:S01]  /*1880*/  STG.E.U16 desc[UR4][R2.64], R0 ;  /* 0x0000000002007986 */ /* 0x000fe2000c101504 */
[----:B------:R-:W-:Y:S05]  /*1890*/  EXIT ;  /* 0x000000000000794d */ /* 0x000fea0003800000 */
.L_x_31802:
        /* <DEDUP_REMOVED lines=14> */
.L_x_57503:


//--------------------- .text._ZN2at6native29vectorized_elementwise_kernelILi2ENS0_13AUnaryFunctorIN3c108BFloat16ES4_S4_ZZZNS0_21remainder_kernel_cudaERNS_18TensorIteratorBaseEENKUlvE0_clEvENKUlvE2_clEvEUlS4_S4_E_EESt5arrayIPcLm2EEEEviT0_T1_ --------------------------
	.section	.text._ZN2at6native29vectorized_elementwise_kernelILi2ENS0_13AUnaryFunctorIN3c108BFloat16ES4_S4_ZZZNS0_21remainder_kernel_cudaERNS_18TensorIteratorBaseEENKUlvE0_clEvENKUlvE2_clEvEUlS4_S4_E_EESt5arrayIPcLm2EEEEviT0_T1_,"ax",@progbits
	.align	128
        .global         _ZN2at6native29vectorized_elementwise_kernelILi2ENS0_13AUnaryFunctorIN3c108BFloat16ES4_S4_ZZZNS0_21remainder_kernel_cudaERNS_18TensorIteratorBaseEENKUlvE0_clEvENKUlvE2_clEvEUlS4_S4_E_EESt5arrayIPcLm2EEEEviT0_T1_
        .type           _ZN2at6native29vectorized_elementwise_kernelILi2ENS0_13AUnaryFunctorIN3c108BFloat16ES4_S4_ZZZNS0_21remainder_kernel_cudaERNS_18TensorIteratorBaseEENKUlvE0_clEvENKUlvE2_clEvEUlS4_S4_E_EESt5arrayIPcLm2EEEEviT0_T1_,@function
        .size           _ZN2at6native29vectorized_elementwise_kernelILi2ENS0_13AUnaryFunctorIN3c108BFloat16ES4_S4_ZZZNS0_21remainder_kernel_cudaERNS_18TensorIteratorBaseEENKUlvE0_clEvENKUlvE2_clEvEUlS4_S4_E_EESt5arrayIPcLm2EEEEviT0_T1_,(.L_x_57504 - _ZN2at6native29vectorized_elementwise_kernelILi2ENS0_13AUnaryFunctorIN3c108BFloat16ES4_S4_ZZZNS0_21remainder_kernel_cudaERNS_18TensorIteratorBaseEENKUlvE0_clEvENKUlvE2_clEvEUlS4_S4_E_EESt5arrayIPcLm2EEEEviT0_T1_)
        .other          _ZN2at6native29vectorized_elementwise_kernelILi2ENS0_13AUnaryFunctorIN3c108BFloat16ES4_S4_ZZZNS0_21remainder_kernel_cudaERNS_18TensorIteratorBaseEENKUlvE0_clEvENKUlvE2_clEvEUlS4_S4_E_EESt5arrayIPcLm2EEEEviT0_T1_,@"STO_CUDA_ENTRY STV_DEFAULT"
_ZN2at6native29vectorized_elementwise_kernelILi2ENS0_13AUnaryFunctorIN3c108BFloat16ES4_S4_ZZZNS0_21remainder_kernel_cudaERNS_18TensorIteratorBaseEENKUlvE0_clEvENKUlvE2_clEvEUlS4_S4_E_EESt5arrayIPcLm2EEEEviT0_T1_:
.text._ZN2at6native29vectorized_elementwise_kernelILi2ENS0_13AUnaryFunctorIN3c108BFloat16ES4_S4_ZZZNS0_21remainder_kernel_cudaERNS_18TensorIteratorBaseEENKUlvE0_clEvENKUlvE2_clEvEUlS4_S4_E_EESt5arrayIPcLm2EEEEviT0_T1_:
        /* <DEDUP_REMOVED lines=19> */
[----:B------:R-:W-:-:S04]  /*0130*/  FADD.FTZ R6, |R5|, -RZ ;  /* 0x800000ff05067221 */ /* 0x000fc80000010200 */
[----:B------:R-:W-:Y:S02]  /*0140*/  IMAD.MOV.U32 R15, RZ, RZ, R6 ;  /* 0x000000ffff0f7224 */ /* 0x000fe400078e0006 */
[----:B--2---:R-:W-:-:S05]  /*0150*/  IMAD.U32 R8, R7, 0x10000, RZ ;  /* 0x0001000007087824 */ /* 0x004fca00078e00ff */
        /* <DEDUP_REMOVED lines=25> */
.L_x_31809:
[----:B------:R-:W-:Y:S01]  /*02f0*/  FSETP.GEU.FTZ.AND P0, PT, R13, -R0, PT ;  /* 0x800000000d00720b */ /* 0x000fe20003f1e000 */
[----:B------:R-:W-:-:S12]  /*0300*/  FADD.FTZ R10, R10, -1 ;  /* 0xbf8000000a0a7421 */ /* 0x000fd80000010000 */
[----:B------:R-:W-:-:S07]  /*0310*/  @!P0 FADD.FTZ R10, R10, -1 ;  /* 0xbf8000000a0a8421 */ /* 0x000fce0000010000 */
.L_x_31808:
[----:B------:R-:W-:Y:S05]  /*0320*/  BSYNC B1 ;  /* 0x0000000000017941 */ /* 0x000fea0003800000 */
.L_x_31807:
[----:B------:R-:W-:Y:S01]  /*0330*/  FFMA.FTZ R15, -R0, R10, R15 ;  /* 0x0000000a000f7223 */ /* 0x000fe2000001010f */
[----:B------:R-:W-:Y:S06]  /*0340*/  BRA `(.L_x_31805) ;  /* 0x00000000007c7947 */ /* 0x000fec0003800000 */
.L_x_31806:
        /* <DEDUP_REMOVED lines=15> */
.L_x_31812:
        /* <DEDUP_REMOVED lines=13> */
.L_x_31811:
[----:B------:R-:W-:Y:S05]  /*0510*/  BSYNC B1 ;  /* 0x0000000000017941 */ /* 0x000fea0003800000 */
.L_x_31810:
[----:B------:R-:W-:-:S04]  /*0520*/  FMUL.FTZ R15, R10, 1.1920928955078125e-07 ;  /* 0x340000000a0f7820 */ /* 0x000fc80000410000 */
[----:B------:R-:W-:-:S07]  /*0530*/  FMUL.FTZ R15, R16, R15 ;  /* 0x0000000f100f7220 */ /* 0x000fce0000410000 */
.L_x_31805:
[----:B------:R-:W-:Y:S05]  /*0540*/  BSYNC B0 ;  /* 0x0000000000007941 */ /* 0x000fea0003800000 */
.L_x_31804:
[C---:B------:R-:W-:Y:S01]  /*0550*/  FSETP.GTU.FTZ.AND P0, PT, |R15|.reuse, +INF , PT ;  /* 0x7f8000000f00780b */ /* 0x040fe20003f1c200 */
[----:B------:R-:W-:Y:S01]  /*0560*/  BSSY B0, `(.L_x_31813) ;  /* 0x000004a000007945 */ /* 0x000fe20003800000 */
[----:B------:R-:W-:Y:S01]  /*0570*/  LOP3.LUT R0, R15, 0x80000000, R5, 0xb8, !PT ;  /* 0x800000000f007812 */ /* 0x000fe200078eb805 */
[----:B0-----:R-:W-:Y:S01]  /*0580*/  IMAD.MOV.U32 R13, RZ, RZ, R6 ;  /* 0x000000ffff0d7224 */ /* 0x001fe200078e0006 */
[----:B------:R-:W-:Y:S02]  /*0590*/  PRMT R10, R7, 0x7632, R10 ;  /* 0x00007632070a7816 */ /* 0x000fe4000000000a */
        /* <DEDUP_REMOVED lines=33> */
.L_x_31818:
[----:B------:R-:W-:Y:S01]  /*07b0*/  FSETP.GEU.FTZ.AND P0, PT, R15, -R0, PT ;  /* 0x800000000f00720b */ /* 0x000fe20003f1e000 */
[----:B------:R-:W-:-:S12]  /*07c0*/  FADD.FTZ R8, R8, -1 ;  /* 0xbf80000008087421 */ /* 0x000fd80000010000 */
[----:B------:R-:W-:-:S07]  /*07d0*/  @!P0 FADD.FTZ R8, R8, -1 ;  /* 0xbf80000008088421 */ /* 0x000fce0000010000 */
.L_x_31817:
[----:B------:R-:W-:Y:S05]  /*07e0*/  BSYNC B1 ;  /* 0x0000000000017941 */ /* 0x000fea0003800000 */
.L_x_31816:
[----:B------:R-:W-:Y:S01]  /*07f0*/  FFMA.FTZ R13, -R0, R8, R13 ;  /* 0x00000008000d7223 */ /* 0x000fe2000001010d */
[----:B------:R-:W-:Y:S06]  /*0800*/  BRA `(.L_x_31814) ;  /* 0x00000000007c7947 */ /* 0x000fec0003800000 */
.L_x_31815:
        /* <DEDUP_REMOVED lines=15> */
.L_x_31821:
        /* <DEDUP_REMOVED lines=13> */
.L_x_31820:
[----:B------:R-:W-:Y:S05]  /*09d0*/  BSYNC B1 ;  /* 0x0000000000017941 */ /* 0x000fea0003800000 */
.L_x_31819:
[----:B0-----:R-:W-:-:S04]  /*09e0*/  FMUL.FTZ R13, R8, 1.1920928955078125e-07 ;  /* 0x34000000080d7820 */ /* 0x001fc80000410000 */
[----:B------:R-:W-:-:S07]  /*09f0*/  FMUL.FTZ R13, R16, R13 ;  /* 0x0000000d100d7220 */ /* 0x000fce0000410000 */
.L_x_31814:
[----:B------:R-:W-:Y:S05]  /*0a00*/  BSYNC B0 ;  /* 0x0000000000007941 */ /* 0x000fea0003800000 */
.L_x_31813:
[----:B------:R-:W-:Y:S01]  /*0a10*/  FSETP.GTU.FTZ.AND P0, PT, |R13|, +INF , PT ;  /* 0x7f8000000d00780b */ /* 0x000fe20003f1c200 */
[----:B-----5:R-:W-:Y:S01]  /*0a20*/  IMAD.U32 R12, R9, 0x10000, RZ ;  /* 0x00010000090c7824 */ /* 0x020fe200078e00ff */
[C---:B------:R-:W-:Y:S01]  /*0a30*/  LOP3.LUT R0, R13.reuse, 0x80000000, R5, 0xb8, !PT ;  /* 0x800000000d007812 */ /* 0x040fe200078eb805 */
[----:B------:R-:W-:Y:S01]  /*0a40*/  BSSY B0, `(.L_x_31822) ;  /* 0x0000046000007945 */ /* 0x000fe20003800000 */
[----:B------:R-:W-:Y:S02]  /*0a50*/  FSETP.GEU.FTZ.AND P1, PT, R10, RZ, PT ;  /* 0x000000ff0a00720b */ /* 0x000fe40003f3e000 */
[----:B------:R-:W-:Y:S01]  /*0a60*/  FSEL R8, R13, R0, P0 ;  /* 0x000000000d087208 */ /* 0x000fe20000000000 */
[----:B------:R-:W-:-:S03]  /*0a70*/  IMAD.MOV.U32 R13, RZ, RZ, R6 ;  /* 0x000000ffff0d7224 */ /* 0x000fc600078e0006 */
        /* <DEDUP_REMOVED lines=29> */
.L_x_31827:
[----:B------:R-:W-:Y:S01]  /*0c50*/  FSETP.GEU.FTZ.AND P0, PT, R15, -R0, PT ;  /* 0x800000000f00720b */ /* 0x000fe20003f1e000 */
[----:B------:R-:W-:-:S12]  /*0c60*/  FADD.FTZ R10, R10, -1 ;  /* 0xbf8000000a0a7421 */ /* 0x000fd80000010000 */
[----:B------:R-:W-:-:S07]  /*0c70*/  @!P0 FADD.FTZ R10, R10, -1 ;  /* 0xbf8000000a0a8421 */ /* 0x000fce0000010000 */
.L_x_31826:
[----:B------:R-:W-:Y:S05]  /*0c80*/  BSYNC B1 ;  /* 0x0000000000017941 */ /* 0x000fea0003800000 */
.L_x_31825:
[----:B------:R-:W-:Y:S01]  /*0c90*/  FFMA.FTZ R13, -R0, R10, R13 ;  /* 0x0000000a000d7223 */ /* 0x000fe2000001010d */
[----:B------:R-:W-:Y:S06]  /*0ca0*/  BRA `(.L_x_31823) ;  /* 0x00000000007c7947 */ /* 0x000fec0003800000 */
.L_x_31824:
        /* <DEDUP_REMOVED lines=15> */
.L_x_31830:
        /* <DEDUP_REMOVED lines=13> */
.L_x_31829:
[----:B------:R-:W-:Y:S05]  /*0e70*/  BSYNC B1 ;  /* 0x0000000000017941 */ /* 0x000fea0003800000 */
.L_x_31828:
[----:B0-----:R-:W-:-:S04]  /*0e80*/  FMUL.FTZ R13, R10, 1.1920928955078125e-07 ;  /* 0x340000000a0d7820 */ /* 0x001fc80000410000 */
[----:B------:R-:W-:-:S07]  /*0e90*/  FMUL.FTZ R13, R18, R13 ;  /* 0x0000000d120d7220 */ /* 0x000fce0000410000 */
.L_x_31823:
[----:B------:R-:W-:Y:S05]  /*0ea0*/  BSYNC B0 ;  /* 0x0000000000007941 */ /* 0x000fea0003800000 */
.L_x_31822:
[C---:B------:R-:W-:Y:S01]  /*0eb0*/  FSETP.GTU.FTZ.AND P0, PT, |R13|.reuse, +INF , PT ;  /* 0x7f8000000d00780b */ /* 0x040fe20003f1c200 */
[----:B------:R-:W-:Y:S01]  /*0ec0*/  BSSY B0, `(.L_x_31831) ;  /* 0x000004a000007945 */ /* 0x000fe20003800000 */
[C---:B------:R-:W-:Y:S01]  /*0ed0*/  LOP3.LUT R0, R13.reuse, 0x80000000, R5, 0xb8, !PT ;  /* 0x800000000d007812 */ /* 0x040fe200078eb805 */
[----:B------:R-:W-:Y:S01]  /*0ee0*/  IMAD.MOV.U32 R15, RZ, RZ, R6 ;  /* 0x000000ffff0f7224 */ /* 0x000fe200078e0006 */
[----:B------:R-:W-:Y:S02]  /*0ef0*/  FSETP.GEU.FTZ.AND P1, PT, R12, RZ, PT ;  /* 0x000000ff0c00720b */ /* 0x000fe40003f3e000 */
[----:B------:R-:W-:Y:S02]  /*0f00*/  FSEL R0, R13, R0, P0 ;  /* 0x000000000d007208 */ /* 0x000fe40000000000 */
[----:B------:R-:W-:Y:S02]  /*0f10*/  PRMT R13, R9, 0x7632, R13 ;  /* 0x00007632090d7816 */ /* 0x000fe4000000000d */
[C---:B------:R-:W-:Y:S01]  /*0f20*/  FSETP.NEU.FTZ.AND P0, PT, R0.reuse, RZ, PT ;  /* 0x000000ff0000720b */ /* 0x040fe20003f1d000 */
[----:B------:R-:W-:Y:S01]  /*0f30*/  IMAD.MOV.U32 R9, RZ, RZ, R0 ;  /* 0x000000ffff097224 */ /* 0x000fe200078e0000 */
        /* <DEDUP_REMOVED lines=29> */
.L_x_31836:
[----:B------:R-:W-:Y:S01]  /*1110*/  FSETP.GEU.FTZ.AND P0, PT, R14, -R0, PT ;  /* 0x800000000e00720b */ /* 0x000fe20003f1e000 */
[----:B------:R-:W-:-:S12]  /*1120*/  FADD.FTZ R10, R10, -1 ;  /* 0xbf8000000a0a7421 */ /* 0x000fd80000010000 */
[----:B------:R-:W-:-:S07]  /*1130*/  @!P0 FADD.FTZ R10, R10, -1 ;  /* 0xbf8000000a0a8421 */ /* 0x000fce0000010000 */
.L_x_31835:
[----:B------:R-:W-:Y:S05]  /*1140*/  BSYNC B1 ;  /* 0x0000000000017941 */ /* 0x000fea0003800000 */
.L_x_31834:
[----:B------:R-:W-:Y:S01]  /*1150*/  FFMA.FTZ R15, -R0, R10, R15 ;  /* 0x0000000a000f7223 */ /* 0x000fe2000001010f */
[----:B------:R-:W-:Y:S06]  /*1160*/  BRA `(.L_x_31832) ;  /* 0x00000000007c7947 */ /* 0x000fec0003800000 */
.L_x_31833:
        /* <DEDUP_REMOVED lines=15> */
.L_x_31839:
        /* <DEDUP_REMOVED lines=13> */
.L_x_31838:
[----:B------:R-:W-:Y:S05]  /*1330*/  BSYNC B1 ;  /* 0x0000000000017941 */ /* 0x000fea0003800000 */
.L_x_31837:
[----:B------:R-:W-:-:S04]  /*1340*/  FMUL.FTZ R15, R10, 1.1920928955078125e-07 ;  /* 0x340000000a0f7820 */ /* 0x000fc80000410000 */
[----:B------:R-:W-:-:S07]  /*1350*/  FMUL.FTZ R15, R16, R15 ;  /* 0x0000000f100f7220 */ /* 0x000fce0000410000 */
.L_x_31832:
[----:B------:R-:W-:Y:S05]  /*1360*/  BSYNC B0 ;  /* 0x0000000000007941 */ /* 0x000fea0003800000 */
.L_x_31831:
[----:B------:R-:W-:Y:S01]  /*1370*/  FSETP.GTU.FTZ.AND P0, PT, |R15|, +INF , PT ;  /* 0x7f8000000f00780b */ /* 0x000fe20003f1c200 */
[----:B------:R-:W-:Y:S01]  /*1380*/  IMAD.U32 R12, R11, 0x10000, RZ ;  /* 0x000100000b0c7824 */ /* 0x000fe200078e00ff */
[----:B------:R-:W-:Y:S01]  /*1390*/  LOP3.LUT R0, R15, 0x80000000, R5, 0xb8, !PT ;  /* 0x800000000f007812 */ /* 0x000fe200078eb805 */
        /* <DEDUP_REMOVED lines=33> */
.L_x_31845:
[----:B------:R-:W-:Y:S01]  /*15b0*/  FSETP.GEU.FTZ.AND P0, PT, R17, -R0, PT ;  /* 0x800000001100720b */ /* 0x000fe20003f1e000 */
[----:B------:R-:W-:-:S12]  /*15c0*/  FADD.FTZ R16, R16, -1 ;  /* 0xbf80000010107421 */ /* 0x000fd80000010000 */
[----:B------:R-:W-:-:S07]  /*15d0*/  @!P0 FADD.FTZ R16, R16, -1 ;  /* 0xbf80000010108421 */ /* 0x000fce0000010000 */
.L_x_31844:
[----:B------:R-:W-:Y:S05]  /*15e0*/  BSYNC B1 ;  /* 0x0000000000017941 */ /* 0x000fea0003800000 */
.L_x_31843:
[----:B------:R-:W-:Y:S01]  /*15f0*/  FFMA.FTZ R15, -R0, R16, R15 ;  /* 0x00000010000f7223 */ /* 0x000fe2000001010f */
[----:B------:R-:W-:Y:S06]  /*1600*/  BRA `(.L_x_31841) ;  /* 0x00000000007c7947 */ /* 0x000fec0003800000 */
.L_x_31842:
[----:B------:R-:W-:Y:S01]  /*1610*/  IADD3 R13, R0, -0xb800000, RZ ;  /* 0xf4800000000d7810 */ /* 0x000fe20007ffe0ff */
        /* <DEDUP_REMOVED lines=14> */
.L_x_31848:
        /* <DEDUP_REMOVED lines=13> */
.L_x_31847:
[----:B------:R-:W-:Y:S05]  /*17d0*/  BSYNC B1 ;  /* 0x0000000000017941 */ /* 0x000fea0003800000 */
.L_x_31846:
[----:B------:R-:W-:-:S04]  /*17e0*/  FMUL.FTZ R14, R14, 1.1920928955078125e-07 ;  /* 0x340000000e0e7820 */ /* 0x000fc80000410000 */
[----:B0-----:R-:W-:-:S07]  /*17f0*/  FMUL.FTZ R15, R13, R14 ;  /* 0x0000000e0d0f7220 */ /* 0x001fce0000410000 */
.L_x_31841:
[----:B------:R-:W-:Y:S05]  /*1800*/  BSYNC B0 ;  /* 0x0000000000007941 */ /* 0x000fea0003800000 */
.L_x_31840:
[C---:B------:R-:W-:Y:S01]  /*1810*/  FSETP.GTU.FTZ.AND P0, PT, |R15|.reuse, +INF , PT ;  /* 0x7f8000000f00780b */ /* 0x040fe20003f1c200 */
[----:B------:R-:W-:Y:S01]  /*1820*/  BSSY B0, `(.L_x_31849) ;  /* 0x000004a000007945 */ /* 0x000fe20003800000 */
[----:B------:R-:W-:Y:S02]  /*1830*/  LOP3.LUT R0, R15, 0x80000000, R5, 0xb8, !PT ;  /* 0x800000000f007812 */ /* 0x000fe400078eb805 */
[----:B0-----:R-:W-:Y:S02]  /*1840*/  PRMT R14, R11, 0x7632, R14 ;  /* 0x000076320b0e7816 */ /* 0x001fe4000000000e */
[----:B------:R-:W-:Y:S02]  /*1850*/  FSEL R0, R15, R0, P0 ;  /* 0x000000000f007208 */ /* 0x000fe40000000000 */
[----:B------:R-:W-:Y:S01]  /*1860*/  FSETP.GEU.FTZ.AND P1, PT, R12, RZ, PT ;  /* 0x000000ff0c00720b */ /* 0x000fe20003f3e000 */
[----:B------:R-:W-:Y:S01]  /*1870*/  IMAD.U32 R14, R14, 0x10000, RZ ;  /* 0x000100000e0e7824 */ /* 0x000fe200078e00ff */
[C---:B------:R-:W-:Y:S01]  /*1880*/  FSETP.NEU.FTZ.AND P0, PT, R0.reuse, RZ, PT ;  /* 0x000000ff0000720b */ /* 0x040fe20003f1d000 */
[----:B------:R-:W-:Y:S01]  /*1890*/  IMAD.MOV.U32 R11, RZ, RZ, R0 ;  /* 0x000000ffff0b7224 */ /* 0x000fe200078e0000 */
        /* <DEDUP_REMOVED lines=29> */
.L_x_31854:
[----:B------:R-:W-:Y:S01]  /*1a70*/  FSETP.GEU.FTZ.AND P0, PT, R17, -R0, PT ;  /* 0x800000001100720b */ /* 0x000fe20003f1e000 */
[----:B------:R-:W-:-:S12]  /*1a80*/  FADD.FTZ R12, R12, -1 ;  /* 0xbf8000000c0c7421 */ /* 0x000fd80000010000 */
[----:B------:R-:W-:-:S07]  /*1a90*/  @!P0 FADD.FTZ R12, R12, -1 ;  /* 0xbf8000000c0c8421 */ /* 0x000fce0000010000 */
.L_x_31853:
[----:B------:R-:W-:Y:S05]  /*1aa0*/  BSYNC B1 ;  /* 0x0000000000017941 */ /* 0x000fea0003800000 */
.L_x_31852:
[----:B------:R-:W-:Y:S01]  /*1ab0*/  FFMA.FTZ R13, -R0, R12, R13 ;  /* 0x0000000c000d7223 */ /* 0x000fe2000001010d */
[----:B------:R-:W-:Y:S06]  /*1ac0*/  BRA `(.L_x_31850) ;  /* 0x00000000007c7947 */ /* 0x000fec0003800000 */
.L_x_31851:
[----:B------:R-:W-:Y:S01]  /*1ad0*/  VIADD R12, R0, 0xf4800000 ;  /* 0xf4800000000c7836 */ /* 0x000fe20000000000 */
        /* <DEDUP_REMOVED lines=14> */
.L_x_31857:
        /* <DEDUP_REMOVED lines=13> */
.L_x_31856:
[----:B------:R-:W-:Y:S05]  /*1c90*/  BSYNC B1 ;  /* 0x0000000000017941 */ /* 0x000fea0003800000 */
.L_x_31855:
[----:B------:R-:W-:-:S04]  /*1ca0*/  FMUL.FTZ R13, R13, 1.1920928955078125e-07 ;  /* 0x340000000d0d7820 */ /* 0x000fc80000410000 */
[----:B------:R-:W-:-:S07]  /*1cb0*/  FMUL.FTZ R13, R12, R13 ;  /* 0x0000000d0c0d7220 */ /* 0x000fce0000410000 */
.L_x_31850:
[----:B------:R-:W-:Y:S05]  /*1cc0*/  BSYNC B0 ;  /* 0x0000000000007941 */ /* 0x000fea0003800000 */
.L_x_31849:
[C---:B------:R-:W-:Y:S01]  /*1cd0*/  FSETP.GTU.FTZ.AND P0, PT, |R13|.reuse, +INF , PT ;  /* 0x7f8000000d00780b */ /* 0x040fe20003f1c200 */
[----:B0-----:R-:W-:Y:S01]  /*1ce0*/  IMAD.U32 R16, R4, 0x10000, RZ ;  /* 0x0001000004107824 */ /* 0x001fe200078e00ff */
[C---:B------:R-:W-:Y:S01]  /*1cf0*/  LOP3.LUT R0, R13.reuse, 0x80000000, R5, 0xb8, !PT ;  /* 0x800000000d007812 */ /* 0x040fe200078eb805 */
[----:B------:R-:W-:Y:S01]  /*1d00*/  BSSY B0, `(.L_x_31858) ;  /* 0x0000046000007945 */ /* 0x000fe20003800000 */
[----:B------:R-:W-:Y:S02]  /*1d10*/  FSETP.GEU.FTZ.AND P1, PT, R14, RZ, PT ;  /* 0x000000ff0e00720b */ /* 0x000fe40003f3e000 */
[----:B------:R-:W-:Y:S02]  /*1d20*/  FSEL R12, R13, R0, P0 ;  /* 0x000000000d0c7208 */ /* 0x000fe40000000000 */
[----:B------:R-:W-:Y:S02]  /*1d30*/  MOV R13, R6 ;  /* 0x00000006000d7202 */ /* 0x000fe40000000f00 */
        /* <DEDUP_REMOVED lines=29> */
.L_x_31863:
[----:B------:R-:W-:Y:S01]  /*1f10*/  FSETP.GEU.FTZ.AND P0, PT, R17, -R0, PT ;  /* 0x800000001100720b */ /* 0x000fe20003f1e000 */
[----:B------:R-:W-:-:S12]  /*1f20*/  FADD.FTZ R14, R14, -1 ;  /* 0xbf8000000e0e7421 */ /* 0x000fd80000010000 */
[----:B------:R-:W-:-:S07]  /*1f30*/  @!P0 FADD.FTZ R14, R14, -1 ;  /* 0xbf8000000e0e8421 */ /* 0x000fce0000010000 */
.L_x_31862:
[----:B------:R-:W-:Y:S05]  /*1f40*/  BSYNC B1 ;  /* 0x0000000000017941 */ /* 0x000fea0003800000 */
.L_x_31861:
[----:B------:R-:W-:Y:S01]  /*1f50*/  FFMA.FTZ R13, -R0, R14, R13 ;  /* 0x0000000e000d7223 */ /* 0x000fe2000001010d */
[----:B------:R-:W-:Y:S06]  /*1f60*/  BRA `(.L_x_31859) ;  /* 0x00000000007c7947 */ /* 0x000fec0003800000 */
.L_x_31860:
        /* <DEDUP_REMOVED lines=15> */
.L_x_31866:
        /* <DEDUP_REMOVED lines=13> */
.L_x_31865:
[----:B------:R-:W-:Y:S05]  /*2130*/  BSYNC B1 ;  /* 0x0000000000017941 */ /* 0x000fea0003800000 */
.L_x_31864:
[----:B------:R-:W-:-:S04]  /*2140*/  FMUL.FTZ R14, R14, 1.1920928955078125e-07 ;  /* 0x340000000e0e7820 */ /* 0x000fc80000410000 */
[----:B------:R-:W-:-:S07]  /*2150*/  FMUL.FTZ R13, R13, R14 ;  /* 0x0000000e0d0d7220 */ /* 0x000fce0000410000 */
.L_x_31859:
[----:B------:R-:W-:Y:S05]  /*2160*/  BSYNC B0 ;  /* 0x0000000000007941 */ /* 0x000fea0003800000 */
.L_x_31858:
[C---:B------:R-:W-:Y:S01]  /*2170*/  FSETP.GTU.FTZ.AND P0, PT, |R13|.reuse, +INF , PT ;  /* 0x7f8000000d00780b */ /* 0x040fe20003f1c200 */
[----:B------:R-:W-:Y:S01]  /*2180*/  BSSY B0, `(.L_x_31867) ;  /* 0x0000048000007945 */ /* 0x000fe20003800000 */
[C---:B------:R-:W-:Y:S02]  /*2190*/  LOP3.LUT R0, R13.reuse, 0x80000000, R5, 0xb8, !PT ;  /* 0x800000000d007812 */ /* 0x040fe400078eb805 */
[----:B------:R-:W-:Y:S02]  /*21a0*/  PRMT R4, R4, 0x7632, R4 ;  /* 0x0000763204047816 */ /* 0x000fe40000000004 */
[----:B------:R-:W-:Y:S02]  /*21b0*/  FSEL R13, R13, R0, P0 ;  /* 0x000000000d0d7208 */ /* 0x000fe40000000000 */
[----:B------:R-:W-:Y:S01]  /*21c0*/  FSETP.GEU.FTZ.AND P1, PT, R16, RZ, PT ;  /* 0x000000ff1000720b */ /* 0x000fe20003f3e000 */
[----:B------:R-:W-:Y:S01]  /*21d0*/  IMAD.U32 R4, R4, 0x10000, RZ ;  /* 0x0001000004047824 */ /* 0x000fe200078e00ff */
        /* <DEDUP_REMOVED lines=29> */
.L_x_31872:
[----:B------:R-:W-:Y:S01]  /*23b0*/  FSETP.GEU.FTZ.AND P0, PT, R17, -R15, PT ;  /* 0x8000000f1100720b */ /* 0x000fe20003f1e000 */
[----:B------:R-:W-:-:S12]  /*23c0*/  FADD.FTZ R19, R19, -1 ;  /* 0xbf80000013137421 */ /* 0x000fd80000010000 */
[----:B------:R-:W-:-:S07]  /*23d0*/  @!P0 FADD.FTZ R19, R19, -1 ;  /* 0xbf80000013138421 */ /* 0x000fce0000010000 */
.L_x_31871:
[----:B------:R-:W-:Y:S05]  /*23e0*/  BSYNC B1 ;  /* 0x0000000000017941 */ /* 0x000fea0003800000 */
.L_x_31870:
[----:B------:R-:W-:Y:S01]  /*23f0*/  FFMA.FTZ R6, -R15, R19, R6 ;  /* 0x000000130f067223 */ /* 0x000fe20000010106 */
[----:B------:R-:W-:Y:S06]  /*2400*/  BRA `(.L_x_31868) ;  /* 0x00000000007c7947 */ /* 0x000fec0003800000 */
.L_x_31869:
        /* <DEDUP_REMOVED lines=15> */
.L_x_31875:
        /* <DEDUP_REMOVED lines=13> */
.L_x_31874:
[----:B------:R-:W-:Y:S05]  /*25d0*/  BSYNC B1 ;  /* 0x0000000000017941 */ /* 0x000fea0003800000 */
.L_x_31873:
[----:B0-----:R-:W-:-:S04]  /*25e0*/  FMUL.FTZ R15, R14, 1.1920928955078125e-07 ;  /* 0x340000000e0f7820 */ /* 0x001fc80000410000 */
[----:B------:R-:W-:-:S07]  /*25f0*/  FMUL.FTZ R6, R6, R15 ;  /* 0x0000000f06067220 */ /* 0x000fce0000410000 */
.L_x_31868:
[----:B------:R-:W-:Y:S05]  /*2600*/  BSYNC B0 ;  /* 0x0000000000007941 */ /* 0x000fea0003800000 */
.L_x_31867:
        /* <DEDUP_REMOVED lines=15> */
[----:B------:R-:W-:Y:S04]  /*2700*/  STG.E desc[UR4][R14.64], R7 ;  /* 0x000000070e007986 */ /* 0x000fe8000c101904 */
[----:B------:R-:W-:Y:S04]  /*2710*/  STG.E desc[UR4][R14.64+0x200], R9 ;  /* 0x000200090e007986 */ /* 0x000fe8000c101904 */
[----:B------:R-:W-:Y:S04]  /*2720*/  STG.E desc[UR4][R14.64+0x400], R11 ;  /* 0x0004000b0e007986 */ /* 0x000fe8000c101904 */
[----:B------:R-:W-:Y:S01]  /*2730*/  STG.E desc[UR4][R14.64+0x600], R5 ;  /* 0x000600050e007986 */ /* 0x000fe2000c101904 */
[----:B------:R-:W-:Y:S05]  /*2740*/  EXIT ;  /* 0x000000000000794d */ /* 0x000fea0003800000 */
.L_x_31803:
        /* <DEDUP_REMOVED lines=9> */
[----:B------:R-:W2:Y:S01]  /*27e0*/  @!P6 LDC.64 R6, c[0x0][0x220] ;  /* 0x00008800ff06eb82 */ /* 0x000ea20000000a00 */
[----:B------:R-:W-:-:S05]  /*27f0*/  @!P6 VIADD R29, R29, 0x80 ;  /* 0x000000801d1de836 */ /* 0x000fca0000000000 */
[----:B------:R-:W-:-:S13]  /*2800*/  ISETP.GE.AND P5, PT, R29, R3, PT ;  /* 0x000000031d00720c */ /* 0x000fda0003fa6270 */
[----:B------:R-:W-:Y:S01]  /*2810*/  @!P5 IMAD.IADD R21, R2, 0x1, R29 ;  /* 0x000000010215d824 */ /* 0x000fe200078e021d */
[----:B------:R-:W3:Y:S01]  /*2820*/  @!P5 LDC.64 R18, c[0x0][0x220] ;  /* 0x00008800ff12db82 */ /* 0x000ee20000000a00 */
[----:B------:R-:W-:Y:S02]  /*2830*/  @!P5 VIADD R29, R29, 0x80 ;  /* 0x000000801d1dd836 */ /* 0x000fe40000000000 */
[----:B--2---:R-:W-:-:S03]  /*2840*/  @!P6 IMAD.WIDE.U32 R6, R9, 0x2, R6 ;  /* 0x000000020906e825 */ /* 0x004fc600078e0006 */
[CC--:B------:R-:W-:Y:S02]  /*2850*/  ISETP.GE.AND P4, PT, R29.reuse, R3.reuse, PT ;  /* 0x000000031d00720c */ /* 0x0c0fe40003f86270 */
[----:B------:R2:W5:Y:S11]  /*2860*/  @!P6 LDG.E.U16 R20, desc[UR4][R6.64] ;  /* 0x000000040614e981 */ /* 0x000576000c1e1500 */
[----:B------:R-:W-:Y:S01]  /*2870*/  @!P4 IMAD.IADD R0, R2, 0x1, R29 ;  /* 0x000000010200c824 */ /* 0x000fe200078e021d */
[----:B------:R-:W-:Y:S01]  /*2880*/  @!P4 IADD3 R29, R29, 0x80, RZ ;  /* 0x000000801d1dc810 */ /* 0x000fe20007ffe0ff */
[----:B--2---:R-:W2:Y:S03]  /*2890*/  @!P4 LDC.64 R6, c[0x0][0x220] ;  /* 0x00008800ff06cb82 */ /* 0x004ea60000000a00 */
        /* <DEDUP_REMOVED lines=9> */
[----:B------:R-:W-:Y:S01]  /*2930*/  @!P1 IMAD.IADD R23, R2, 0x1, R29 ;  /* 0x0000000102179824 */ /* 0x000fe200078e021d */
[----:B------:R-:W-:Y:S01]  /*2940*/  @!P1 IADD3 R29, R29, 0x80, RZ ;  /* 0x000000801d1d9810 */ /* 0x000fe20007ffe0ff */
[----:B------:R-:W2:Y:S03]  /*2950*/  @!P1 LDC.64 R12, c[0x0][0x220] ;  /* 0x00008800ff0c9b82 */ /* 0x000ea60000000a00 */
[----:B------:R-:W-:-:S13]  /*2960*/  ISETP.GE.AND P6, PT, R29, R3, PT ;  /* 0x000000031d00720c */ /* 0x000fda0003fc6270 */
[----:B------:R-:W4:Y:S01]  /*2970*/  @!P6 LDC.64 R14, c[0x0][0x220] ;  /* 0x00008800ff0eeb82 */ /* 0x000f220000000a00 */
[----:B0-----:R-:W-:Y:S01]  /*2980*/  @!P0 IMAD.WIDE.U32 R16, R22, 0x2, R16 ;  /* 0x0000000216108825 */ /* 0x001fe200078e0010 */
[----:B------:R-:W-:-:S03]  /*2990*/  PRMT R22, RZ, 0x7610, R22 ;  /* 0x00007610ff167816 */ /* 0x000fc60000000016 */
[----:B------:R-:W-:Y:S01]  /*29a0*/  @!P6 IMAD.IADD R29, R2, 0x1, R29 ;  /* 0x00000001021de824 */ /* 0x000fe200078e021d */
[----:B------:R-:W-:Y:S01]  /*29b0*/  PRMT R24, RZ, 0x7610, R24 ;  /* 0x00007610ff187816 */ /* 0x000fe20000000018 */
[----:B---3--:R-:W-:Y:S01]  /*29c0*/  @!P5 IMAD.WIDE.U32 R18, R21, 0x2, R18 ;  /* 0x000000021512d825 */ /* 0x008fe200078e0012 */
[----:B------:R0:W5:Y:S01]  /*29d0*/  @!P0 LDG.E.U16 R22, desc[UR4][R16.64] ;  /* 0x0000000410168981 */ /* 0x000162000c1e1500 */
[----:B------:R-:W-:Y:S02]  /*29e0*/  PRMT R21, RZ, 0x7610, R21 ;  /* 0x00007610ff157816 */ /* 0x000fe40000000015 */
[----:B-1----:R-:W-:Y:S01]  /*29f0*/  @!P2 IMAD.WIDE.U32 R10, R25, 0x2, R10 ;  /* 0x00000002190aa825 */ /* 0x002fe200078e000a */
[----:B------:R-:W-:-:S03]  /*2a00*/  PRMT R25, RZ, 0x7610, R25 ;  /* 0x00007610ff197816 */ /* 0x000fc60000000019 */
[----:B--2---:R-:W-:Y:S01]  /*2a10*/  @!P1 IMAD.WIDE.U32 R12, R23, 0x2, R12 ;  /* 0x00000002170c9825 */ /* 0x004fe200078e000c */
[----:B------:R-:W-:Y:S01]  /*2a20*/  PRMT R23, RZ, 0x7610, R23 ;  /* 0x00007610ff177816 */ /* 0x000fe20000000017 */
[----:B------:R1:W5:Y:S01]  /*2a30*/  @!P5 LDG.E.U16 R21, desc[UR4][R18.64] ;  /* 0x000000041215d981 */ /* 0x000362000c1e1500 */
[----:B0-----:R-:W-:Y:S01]  /*2a40*/  PRMT R17, RZ, 0x7610, R17 ;  /* 0x00007610ff117816 */ /* 0x001fe20000000011 */
[----:B------:R-:W-:Y:S01]  /*2a50*/  @!P4 IMAD.WIDE.U32 R6, R0, 0x2, R6 ;  /* 0x000000020006c825 */ /* 0x000fe200078e0006 */
[----:B------:R-:W-:Y:S02]  /*2a60*/  PRMT R16, RZ, 0x7610, R16 ;  /* 0x00007610ff107816 */ /* 0x000fe40000000010 */
[----:B------:R1:W5:Y:S01]  /*2a70*/  @!P2 LDG.E.U16 R23, desc[UR4][R10.64] ;  /* 0x000000040a17a981 */ /* 0x000362000c1e1500 */
[----:B----4-:R-:W-:-:S03]  /*2a80*/  @!P3 IMAD.WIDE.U32 R8, R27, 0x2, R8 ;  /* 0x000000021b08b825 */ /* 0x010fc600078e0008 */
[----:B------:R1:W5:Y:S01]  /*2a90*/  @!P4 LDG.E.U16 R25, desc[UR4][R6.64] ;  /* 0x000000040619c981 */ /* 0x000362000c1e1500 */
[----:B------:R-:W-:-:S03]  /*2aa0*/  @!P6 IMAD.WIDE.U32 R14, R29, 0x2, R14 ;  /* 0x000000021d0ee825 */ /* 0x000fc600078e000e */
[----:B------:R1:W5:Y:S04]  /*2ab0*/  @!P3 LDG.E.U16 R24, desc[UR4][R8.64] ;  /* 0x000000040818b981 */ /* 0x000368000c1e1500 */
[----:B------:R1:W5:Y:S04]  /*2ac0*/  @!P1 LDG.E.U16 R17, desc[UR4][R12.64] ;  /* 0x000000040c119981 */ /* 0x000368000c1e1500 */
[----:B------:R1:W5:Y:S01]  /*2ad0*/  @!P6 LDG.E.U16 R16, desc[UR4][R14.64] ;  /* 0x000000040e10e981 */ /* 0x000362000c1e1500 */
[----:B------:R-:W-:Y:S04]  /*2ae0*/  BSSY B1, `(.L_x_31876) ;  /* 0x000004f000017945 */ /* 0x000fe80003800000 */
[----:B------:R-:W-:Y:S05]  /*2af0*/  @P0 BRA `(.L_x_31877) ;  /* 0x0000000400340947 */ /* 0x000fea0003800000 */
[----:B-1----:R-:W-:Y:S01]  /*2b00*/  IMAD.U32 R6, R5, 0x10000, RZ ;  /* 0x0001000005067824 */ /* 0x002fe200078e00ff */
        /* <DEDUP_REMOVED lines=28> */
.L_x_31883:
[----:B------:R-:W-:Y:S01]  /*2cd0*/  FSETP.GEU.FTZ.AND P0, PT, R11, -R10, PT ;  /* 0x8000000a0b00720b */ /* 0x000fe20003f1e000 */
[----:B------:R-:W-:-:S12]  /*2ce0*/  FADD.FTZ R0, R0, -1 ;  /* 0xbf80000000007421 */ /* 0x000fd80000010000 */
[----:B------:R-:W-:-:S07]  /*2cf0*/  @!P0 FADD.FTZ R0, R0, -1 ;  /* 0xbf80000000008421 */ /* 0x000fce0000010000 */
.L_x_31882:
[----:B------:R-:W-:Y:S05]  /*2d00*/  BSYNC B2 ;  /* 0x0000000000027941 */ /* 0x000fea0003800000 */
.L_x_31881:
[----:B------:R-:W-:Y:S01]  /*2d10*/  FFMA.FTZ R7, -R10, R0, R7 ;  /* 0x000000000a077223 */ /* 0x000fe20000010107 */
[----:B------:R-:W-:Y:S06]  /*2d20*/  BRA `(.L_x_31879) ;  /* 0x00000000007c7947 */ /* 0x000fec0003800000 */
.L_x_31880:
        /* <DEDUP_REMOVED lines=15> */
.L_x_31886:
        /* <DEDUP_REMOVED lines=13> */
.L_x_31885:
[----:B------:R-:W-:Y:S05]  /*2ef0*/  BSYNC B2 ;  /* 0x0000000000027941 */ /* 0x000fea0003800000 */
.L_x_31884:
[----:B------:R-:W-:-:S04]  /*2f00*/  FMUL.FTZ R8, R8, 1.1920928955078125e-07 ;  /* 0x3400000008087820 */ /* 0x000fc80000410000 */
[----:B------:R-:W-:-:S07]  /*2f10*/  FMUL.FTZ R7, R7, R8 ;  /* 0x0000000807077220 */ /* 0x000fce0000410000 */
.L_x_31879:
[----:B------:R-:W-:Y:S05]  /*2f20*/  BSYNC B0 ;  /* 0x0000000000007941 */ /* 0x000fea0003800000 */
.L_x_31878:
        /* <DEDUP_REMOVED lines=10> */
.L_x_31877:
[----:B------:R-:W-:Y:S05]  /*2fd0*/  BSYNC B1 ;  /* 0x0000000000017941 */ /* 0x000fea0003800000 */
.L_x_31876:
[----:B-1----:R-:W-:Y:S01]  /*2fe0*/  VIADD R6, R4, 0x80 ;  /* 0x0000008004067836 */ /* 0x002fe20000000000 */
[----:B------:R-:W-:Y:S04]  /*2ff0*/  BSSY B1, `(.L_x_31887) ;  /* 0x0000050000017945 */ /* 0x000fe80003800000 */
[----:B------:R-:W-:-:S13]  /*3000*/  ISETP.GE.AND P0, PT, R6, R3, PT ;  /* 0x000000030600720c */ /* 0x000fda0003f06270 */
[----:B------:R-:W-:Y:S05]  /*3010*/  @P0 BRA `(.L_x_31888) ;  /* 0x0000000400340947 */ /* 0x000fea0003800000 */
[----:B------:R-:W-:Y:S01]  /*3020*/  IMAD.U32 R8, R5, 0x10000, RZ ;  /* 0x0001000005087824 */ /* 0x000fe200078e00ff */
        /* <DEDUP_REMOVED lines=28> */
.L_x_31894:
[----:B------:R-:W-:Y:S01]  /*31f0*/  FSETP.GEU.FTZ.AND P0, PT, R13, -R12, PT ;  /* 0x8000000c0d00720b */ /* 0x000fe20003f1e000 */
[----:B------:R-:W-:-:S12]  /*3200*/  FADD.FTZ R0, R0, -1 ;  /* 0xbf80000000007421 */ /* 0x000fd80000010000 */
[----:B------:R-:W-:-:S07]  /*3210*/  @!P0 FADD.FTZ R0, R0, -1 ;  /* 0xbf80000000008421 */ /* 0x000fce0000010000 */
.L_x_31893:
[----:B------:R-:W-:Y:S05]  /*3220*/  BSYNC B2 ;  /* 0x0000000000027941 */ /* 0x000fea0003800000 */
.L_x_31892:
[----:B------:R-:W-:Y:S01]  /*3230*/  FFMA.FTZ R9, -R12, R0, R9 ;  /* 0x000000000c097223 */ /* 0x000fe20000010109 */
[----:B------:R-:W-:Y:S06]  /*3240*/  BRA `(.L_x_31890) ;  /* 0x00000000007c7947 */ /* 0x000fec0003800000 */
.L_x_31891:
        /* <DEDUP_REMOVED lines=15> */
.L_x_31897:
        /* <DEDUP_REMOVED lines=13> */
.L_x_31896:
[----:B------:R-:W-:Y:S05]  /*3410*/  BSYNC B2 ;  /* 0x0000000000027941 */ /* 0x000fea0003800000 */
.L_x_31895:
[----:B------:R-:W-:-:S04]  /*3420*/  FMUL.FTZ R0, R11, 1.1920928955078125e-07 ;  /* 0x340000000b007820 */ /* 0x000fc80000410000 */
[----:B------:R-:W-:-:S07]  /*3430*/  FMUL.FTZ R9, R9, R0 ;  /* 0x0000000009097220 */ /* 0x000fce0000410000 */
.L_x_31890:
[----:B------:R-:W-:Y:S05]  /*3440*/  BSYNC B0 ;  /* 0x0000000000007941 */ /* 0x000fea0003800000 */
.L_x_31889:
        /* <DEDUP_REMOVED lines=10> */
.L_x_31888:
[----:B------:R-:W-:Y:S05]  /*34f0*/  BSYNC B1 ;  /* 0x0000000000017941 */ /* 0x000fea0003800000 */
.L_x_31887:
        /* <DEDUP_REMOVED lines=33> */
.L_x_31905:
[----:B------:R-:W-:Y:S01]  /*3710*/  FSETP.GEU.FTZ.AND P0, PT, R11, -R15, PT ;  /* 0x8000000f0b00720b */ /* 0x000fe20003f1e000 */
[----:B------:R-:W-:-:S12]  /*3720*/  FADD.FTZ R13, R13, -1 ;  /* 0xbf8000000d0d7421 */ /* 0x000fd80000010000 */
[----:B------:R-:W-:-:S07]  /*3730*/  @!P0 FADD.FTZ R13, R13, -1 ;  /* 0xbf8000000d0d8421 */ /* 0x000fce0000010000 */
.L_x_31904:
[----:B------:R-:W-:Y:S05]  /*3740*/  BSYNC B2 ;  /* 0x0000000000027941 */ /* 0x000fea0003800000 */
.L_x_31903:
[----:B------:R-:W-:Y:S01]  /*3750*/  FFMA.FTZ R10, -R15, R13, R10 ;  /* 0x0000000d0f0a7223 */ /* 0x000fe2000001010a */
[----:B------:R-:W-:Y:S06]  /*3760*/  BRA `(.L_x_31901) ;  /* 0x00000000007c7947 */ /* 0x000fec0003800000 */
.L_x_31902:
        /* <DEDUP_REMOVED lines=15> */
.L_x_31908:
        /* <DEDUP_REMOVED lines=13> */
.L_x_31907:
[----:B------:R-:W-:Y:S05]  /*3930*/  BSYNC B2 ;  /* 0x0000000000027941 */ /* 0x000fea0003800000 */
.L_x_31906:
[----:B0-----:R-:W-:-:S04]  /*3940*/  FMUL.FTZ R11, R12, 1.1920928955078125e-07 ;  /* 0x340000000c0b7820 */ /* 0x001fc80000410000 */
[----:B------:R-:W-:-:S07]  /*3950*/  FMUL.FTZ R10, R10, R11 ;  /* 0x0000000b0a0a7220 */ /* 0x000fce0000410000 */
.L_x_31901:
[----:B------:R-:W-:Y:S05]  /*3960*/  BSYNC B0 ;  /* 0x0000000000007941 */ /* 0x000fea0003800000 */
.L_x_31900:
        /* <DEDUP_REMOVED lines=10> */
.L_x_31899:
[----:B------:R-:W-:Y:S05]  /*3a10*/  BSYNC B1 ;  /* 0x0000000000017941 */ /* 0x000fea0003800000 */
.L_x_31898:
[----:B------:R-:W-:Y:S01]  /*3a20*/  VIADD R0, R4, 0x180 ;  /* 0x0000018004007836 */ /* 0x000fe20000000000 */
[----:B------:R-:W-:Y:S04]  /*3a30*/  BSSY B1, `(.L_x_31909) ;  /* 0x0000050000017945 */ /* 0x000fe80003800000 */
[----:B------:R-:W-:-:S13]  /*3a40*/  ISETP.GE.AND P0, PT, R0, R3, PT ;  /* 0x000000030000720c */ /* 0x000fda0003f06270 */
[----:B------:R-:W-:Y:S05]  /*3a50*/  @P0 BRA `(.L_x_31910) ;  /* 0x0000000400340947 */ /* 0x000fea0003800000 */
[----:B0-----:R-:W-:Y:S01]  /*3a60*/  IMAD.U32 R10, R5, 0x10000, RZ ;  /* 0x00010000050a7824 */ /* 0x001fe200078e00ff */
        /* <DEDUP_REMOVED lines=28> */
.L_x_31916:
[----:B------:R-:W-:Y:S01]  /*3c30*/  FSETP.GEU.FTZ.AND P0, PT, R15, -R14, PT ;  /* 0x8000000e0f00720b */ /* 0x000fe20003f1e000 */
[----:B------:R-:W-:-:S12]  /*3c40*/  FADD.FTZ R0, R0, -1 ;  /* 0xbf80000000007421 */ /* 0x000fd80000010000 */
[----:B------:R-:W-:-:S07]  /*3c50*/  @!P0 FADD.FTZ R0, R0, -1 ;  /* 0xbf80000000008421 */ /* 0x000fce0000010000 */
.L_x_31915:
[----:B------:R-:W-:Y:S05]  /*3c60*/  BSYNC B2 ;  /* 0x0000000000027941 */ /* 0x000fea0003800000 */
.L_x_31914:
[----:B------:R-:W-:Y:S01]  /*3c70*/  FFMA.FTZ R11, -R14, R0, R11 ;  /* 0x000000000e0b7223 */ /* 0x000fe2000001010b */
[----:B------:R-:W-:Y:S06]  /*3c80*/  BRA `(.L_x_31912) ;  /* 0x00000000007c7947 */ /* 0x000fec0003800000 */
.L_x_31913:
        /* <DEDUP_REMOVED lines=15> */
.L_x_31919:
        /* <DEDUP_REMOVED lines=13> */
.L_x_31918:
[----:B------:R-:W-:Y:S05]  /*3e50*/  BSYNC B2 ;  /* 0x0000000000027941 */ /* 0x000fea0003800000 */
.L_x_31917:
[----:B------:R-:W-:-:S04]  /*3e60*/  FMUL.FTZ R0, R13, 1.1920928955078125e-07 ;  /* 0x340000000d007820 */ /* 0x000fc80000410000 */
[----:B------:R-:W-:-:S07]  /*3e70*/  FMUL.FTZ R11, R11, R0 ;  /* 0x000000000b0b7220 */ /* 0x000fce0000410000 */
.L_x_31912:
[----:B------:R-:W-:Y:S05]  /*3e80*/  BSYNC B0 ;  /* 0x0000000000007941 */ /* 0x000fea0003800000 */
.L_x_31911:
        /* <DEDUP_REMOVED lines=10> */
.L_x_31910:
[----:B------:R-:W-:Y:S05]  /*3f30*/  BSYNC B1 ;  /* 0x0000000000017941 */ /* 0x000fea0003800000 */
.L_x_31909:
[----:B------:R-:W-:Y:S01]  /*3f40*/  VIADD R0, R4, 0x200 ;  /* 0x0000020004007836 */ /* 0x000fe20000000000 */
[----:B------:R-:W-:Y:S04]  /*3f50*/  BSSY B1, `(.L_x_31920) ;  /* 0x0000050000017945 */ /* 0x000fe80003800000 */
[----:B------:R-:W-:-:S13]  /*3f60*/  ISETP.GE.AND P0, PT, R0, R3, PT ;  /* 0x000000030000720c */ /* 0x000fda0003f06270 */
[----:B------:R-:W-:Y:S05]  /*3f70*/  @P0 BRA `(.L_x_31921) ;  /* 0x0000000400340947 */ /* 0x000fea0003800000 */
[----:B------:R-:W-:Y:S01]  /*3f80*/  IMAD.U32 R11, R5, 0x10000, RZ ;  /* 0x00010000050b7824 */ /* 0x000fe200078e00ff */
[----:B------:R-:W-:Y:S01]  /*3f90*/  BSSY B0, `(.L_x_31922) ;  /* 0x0000041000007945 */ /* 0x000fe20003800000 */
[----:B-----5:R-:W-:Y:S02]  /*3fa0*/  IMAD.U32 R14, R24, 0x10000, RZ ;  /* 0x00010000180e7824 */ /* 0x020fe400078e00ff */
        /* <DEDUP_REMOVED lines=26> */
.L_x_31927:
[----:B------:R-:W-:Y:S01]  /*4150*/  FSETP.GEU.FTZ.AND P0, PT, R13, -R19, PT ;  /* 0x800000130d00720b */ /* 0x000fe20003f1e000 */
[----:B------:R-:W-:-:S12]  /*4160*/  FADD.FTZ R15, R15, -1 ;  /* 0xbf8000000f0f7421 */ /* 0x000fd80000010000 */
[----:B------:R-:W-:-:S07]  /*4170*/  @!P0 FADD.FTZ R15, R15, -1 ;  /* 0xbf8000000f0f8421 */ /* 0x000fce0000010000 */
.L_x_31926:
[----:B------:R-:W-:Y:S05]  /*4180*/  BSYNC B2 ;  /* 0x0000000000027941 */ /* 0x000fea0003800000 */
.L_x_31925:
[----:B------:R-:W-:Y:S01]  /*4190*/  FFMA.FTZ R12, -R19, R15, R12 ;  /* 0x0000000f130c7223 */ /* 0x000fe2000001010c */
[----:B------:R-:W-:Y:S06]  /*41a0*/  BRA `(.L_x_31923) ;  /* 0x00000000007c7947 */ /* 0x000fec0003800000 */
.L_x_31924:
        /* <DEDUP_REMOVED lines=15> */
.L_x_31930:
        /* <DEDUP_REMOVED lines=13> */
.L_x_31929:
[----:B------:R-:W-:Y:S05]  /*4370*/  BSYNC B2 ;  /* 0x0000000000027941 */ /* 0x000fea0003800000 */
.L_x_31928:
[----:B0-----:R-:W-:-:S04]  /*4380*/  FMUL.FTZ R13, R14, 1.1920928955078125e-07 ;  /* 0x340000000e0d7820 */ /* 0x001fc80000410000 */
[----:B------:R-:W-:-:S07]  /*4390*/  FMUL.FTZ R12, R12, R13 ;  /* 0x0000000d0c0c7220 */ /* 0x000fce0000410000 */
.L_x_31923:
[----:B------:R-:W-:Y:S05]  /*43a0*/  BSYNC B0 ;  /* 0x0000000000007941 */ /* 0x000fea0003800000 */
.L_x_31922:
        /* <DEDUP_REMOVED lines=10> */
.L_x_31921:
[----:B------:R-:W-:Y:S05]  /*4450*/  BSYNC B1 ;  /* 0x0000000000017941 */ /* 0x000fea0003800000 */
.L_x_31920:
[----:B------:R-:W-:Y:S01]  /*4460*/  VIADD R0, R4, 0x280 ;  /* 0x0000028004007836 */ /* 0x000fe20000000000 */
[----:B------:R-:W-:Y:S04]  /*4470*/  BSSY B1, `(.L_x_31931) ;  /* 0x0000050000017945 */ /* 0x000fe80003800000 */
[----:B------:R-:W-:-:S13]  /*4480*/  ISETP.GE.AND P0, PT, R0, R3, PT ;  /* 0x000000030000720c */ /* 0x000fda0003f06270 */
[----:B------:R-:W-:Y:S05]  /*4490*/  @P0 BRA `(.L_x_31932) ;  /* 0x0000000400340947 */ /* 0x000fea0003800000 */
[----:B-----5:R-:W-:Y:S01]  /*44a0*/  IMAD.U32 R15, R23, 0x10000, RZ ;  /* 0x00010000170f7824 */ /* 0x020fe200078e00ff */
[----:B0-----:R-:W-:Y:S01]  /*44b0*/  SHF.L.U32 R12, R5, 0x10, RZ ;  /* 0x00000010050c7819 */ /* 0x001fe200000006ff */
        /* <DEDUP_REMOVED lines=27> */
.L_x_31938:
[----:B------:R-:W-:Y:S01]  /*4670*/  FSETP.GEU.FTZ.AND P0, PT, R19, -R18, PT ;  /* 0x800000121300720b */ /* 0x000fe20003f1e000 */
[----:B------:R-:W-:-:S12]  /*4680*/  FADD.FTZ R0, R0, -1 ;  /* 0xbf80000000007421 */ /* 0x000fd80000010000 */
[----:B------:R-:W-:-:S07]  /*4690*/  @!P0 FADD.FTZ R0, R0, -1 ;  /* 0xbf80000000008421 */ /* 0x000fce0000010000 */
.L_x_31937:
[----:B------:R-:W-:Y:S05]  /*46a0*/  BSYNC B2 ;  /* 0x0000000000027941 */ /* 0x000fea0003800000 */
.L_x_31936:
[----:B------:R-:W-:Y:S01]  /*46b0*/  FFMA.FTZ R13, -R18, R0, R13 ;  /* 0x00000000120d7223 */ /* 0x000fe2000001010d */
[----:B------:R-:W-:Y:S06]  /*46c0*/  BRA `(.L_x_31934) ;  /* 0x00000000007c7947 */ /* 0x000fec0003800000 */
.L_x_31935:
        /* <DEDUP_REMOVED lines=15> */
.L_x_31941:
        /* <DEDUP_REMOVED lines=13> */
.L_x_31940:
[----:B------:R-:W-:Y:S05]  /*4890*/  BSYNC B2 ;  /* 0x0000000000027941 */ /* 0x000fea0003800000 */
.L_x_31939:
[----:B------:R-:W-:-:S04]  /*48a0*/  FMUL.FTZ R0, R15, 1.1920928955078125e-07 ;  /* 0x340000000f007820 */ /* 0x000fc80000410000 */
[----:B------:R-:W-:-:S07]  /*48b0*/  FMUL.FTZ R13, R13, R0 ;  /* 0x000000000d0d7220 */ /* 0x000fce0000410000 */
.L_x_31934:
[----:B------:R-:W-:Y:S05]  /*48c0*/  BSYNC B0 ;  /* 0x0000000000007941 */ /* 0x000fea0003800000 */
.L_x_31933:
        /* <DEDUP_REMOVED lines=10> */
.L_x_31932:
[----:B------:R-:W-:Y:S05]  /*4970*/  BSYNC B1 ;  /* 0x0000000000017941 */ /* 0x000fea0003800000 */
.L_x_31931:
        /* <DEDUP_REMOVED lines=33> */
.L_x_31949:
[----:B------:R-:W-:Y:S01]  /*4b90*/  FSETP.GEU.FTZ.AND P0, PT, R15, -R21, PT ;  /* 0x800000150f00720b */ /* 0x000fe20003f1e000 */
[----:B------:R-:W-:-:S12]  /*4ba0*/  FADD.FTZ R19, R19, -1 ;  /* 0xbf80000013137421 */ /* 0x000fd80000010000 */
[----:B------:R-:W-:-:S07]  /*4bb0*/  @!P0 FADD.FTZ R19, R19, -1 ;  /* 0xbf80000013138421 */ /* 0x000fce0000010000 */
.L_x_31948:
[----:B------:R-:W-:Y:S05]  /*4bc0*/  BSYNC B2 ;  /* 0x0000000000027941 */ /* 0x000fea0003800000 */
.L_x_31947:
[----:B------:R-:W-:Y:S01]  /*4bd0*/  FFMA.FTZ R14, -R21, R19, R14 ;  /* 0x00000013150e7223 */ /* 0x000fe2000001010e */
[----:B------:R-:W-:Y:S06]  /*4be0*/  BRA `(.L_x_31945) ;  /* 0x00000000007c7947 */ /* 0x000fec0003800000 */
.L_x_31946:
        /* <DEDUP_REMOVED lines=15> */
.L_x_31952:
        /* <DEDUP_REMOVED lines=13> */
.L_x_31951:
[----:B------:R-:W-:Y:S05]  /*4db0*/  BSYNC B2 ;  /* 0x0000000000027941 */ /* 0x000fea0003800000 */
.L_x_31950:
[----:B0-----:R-:W-:-:S04]  /*4dc0*/  FMUL.FTZ R15, R18, 1.1920928955078125e-07 ;  /* 0x34000000120f7820 */ /* 0x001fc80000410000 */
[----:B------:R-:W-:-:S07]  /*4dd0*/  FMUL.FTZ R14, R14, R15 ;  /* 0x0000000f0e0e7220 */ /* 0x000fce0000410000 */
.L_x_31945:
[----:B------:R-:W-:Y:S05]  /*4de0*/  BSYNC B0 ;  /* 0x0000000000007941 */ /* 0x000fea0003800000 */
.L_x_31944:
        /* <DEDUP_REMOVED lines=10> */
.L_x_31943:
[----:B------:R-:W-:Y:S05]  /*4e90*/  BSYNC B1 ;  /* 0x0000000000017941 */ /* 0x000fea0003800000 */
.L_x_31942:
        /* <DEDUP_REMOVED lines=33> */
.L_x_31960:
[----:B------:R-:W-:Y:S01]  /*50b0*/  FSETP.GEU.FTZ.AND P0, PT, R15, -R19, PT ;  /* 0x800000130f00720b */ /* 0x000fe20003f1e000 */
[----:B------:R-:W-:-:S12]  /*50c0*/  FADD.FTZ R17, R17, -1 ;  /* 0xbf80000011117421 */ /* 0x000fd80000010000 */
[----:B------:R-:W-:-:S07]  /*50d0*/  @!P0 FADD.FTZ R17, R17, -1 ;  /* 0xbf80000011118421 */ /* 0x000fce0000010000 */
.L_x_31959:
[----:B------:R-:W-:Y:S05]  /*50e0*/  BSYNC B2 ;  /* 0x0000000000027941 */ /* 0x000fea0003800000 */
.L_x_31958:
[----:B------:R-:W-:Y:S01]  /*50f0*/  FFMA.FTZ R14, -R19, R17, R14 ;  /* 0x00000011130e7223 */ /* 0x000fe2000001010e */
[----:B------:R-:W-:Y:S06]  /*5100*/  BRA `(.L_x_31956) ;  /* 0x00000000007c7947 */ /* 0x000fec0003800000 */
.L_x_31957:
        /* <DEDUP_REMOVED lines=15> */
.L_x_31963:
        /* <DEDUP_REMOVED lines=13> */
.L_x_31962:
[----:B------:R-:W-:Y:S05]  /*52d0*/  BSYNC B2 ;  /* 0x0000000000027941 */ /* 0x000fea0003800000 */
.L_x_31961:
[----:B------:R-:W-:-:S04]  /*52e0*/  FMUL.FTZ R17, R17, 1.1920928955078125e-07 ;  /* 0x3400000011117820 */ /* 0x000fc80000410000 */
[----:B------:R-:W-:-:S07]  /*52f0*/  FMUL.FTZ R14, R14, R17 ;  /* 0x000000110e0e7220 */ /* 0x000fce0000410000 */
.L_x_31956:
[----:B------:R-:W-:Y:S05]  /*5300*/  BSYNC B0 ;  /* 0x0000000000007941 */ /* 0x000fea0003800000 */
.L_x_31955:
        /* <DEDUP_REMOVED lines=10> */
.L_x_31954:
[----:B------:R-:W-:Y:S05]  /*53b0*/  BSYNC B1 ;  /* 0x0000000000017941 */ /* 0x000fea0003800000 */
.L_x_31953:
        /* <DEDUP_REMOVED lines=16> */
.L_x_31966:
[----:B------:R-:W-:-:S13]  /*54c0*/  ISETP.GE.AND P0, PT, R4, R3, PT ;  /* 0x000000030400720c */ /* 0x000fda0003f06270 */
[----:B------:R-:W-:Y:S05]  /*54d0*/  @P0 BRA `(.L_x_31968) ;  /* 0x0000000000300947 */ /* 0x000fea0003800000 */
[----:B-1----:R-:W1:Y:S01]  /*54e0*/  LDC.64 R6, c[0x0][0x218] ;  /* 0x00008600ff067b82 */ /* 0x002e620000000a00 */
[----:B------:R-:W-:Y:S02]  /*54f0*/  IMAD.IADD R5, R2, 0x1, R4 ;  /* 0x0000000102057824 */ /* 0x000fe400078e0204 */
[----:B------:R-:W-:Y:S02]  /*5500*/  VIADD R4, R4, 0x80 ;  /* 0x0000008004047836 */ /* 0x000fe40000000000 */
[----:B-1----:R-:W-:-:S05]  /*5510*/  IMAD.WIDE.U32 R6, R5, 0x2, R6 ;  /* 0x0000000205067825 */ /* 0x002fca00078e0006 */
[----:B------:R1:W-:Y:S02]  /*5520*/  STG.E.U16 desc[UR4][R6.64], R9 ;  /* 0x0000000906007986 */ /* 0x0003e4000c101504 */
.L_x_31967:
[----:B------:R-:W-:-:S13]  /*5530*/  ISETP.GE.AND P0, PT, R4, R3, PT ;  /* 0x000000030400720c */ /* 0x000fda0003f06270 */
[----:B------:R-:W-:Y:S05]  /*5540*/  @P0 BRA `(.L_x_31969) ;  /* 0x0000000000300947 */ /* 0x000fea0003800000 */
[----:B01----:R-:W0:Y:S01]  /*5550*/  LDC.64 R6, c[0x0][0x218] ;  /* 0x00008600ff067b82 */ /* 0x003e220000000a00 */
[----:B------:R-:W-:Y:S01]  /*5560*/  IADD3 R5, R2, R4, RZ ;  /* 0x0000000402057210 */ /* 0x000fe20007ffe0ff */
[----:B------:R-:W-:-:S04]  /*5570*/  VIADD R4, R4, 0x80 ;  /* 0x0000008004047836 */ /* 0x000fc80000000000 */
[----:B0-----:R-:W-:-:S05]  /*5580*/  IMAD.WIDE.U32 R6, R5, 0x2, R6 ;  /* 0x0000000205067825 */ /* 0x001fca00078e0006 */
[----:B------:R2:W-:Y:S02]  /*5590*/  STG.E.U16 desc[UR4][R6.64], R10 ;  /* 0x0000000a06007986 */ /* 0x0005e4000c101504 */
.L_x_31968:
[----:B------:R-:W-:-:S13]  /*55a0*/  ISETP.GE.AND P0, PT, R4, R3, PT ;  /* 0x000000030400720c */ /* 0x000fda0003f06270 */
[----:B------:R-:W-:Y:S05]  /*55b0*/  @P0 BRA `(.L_x_31970) ;  /* 0x0000000000340947 */ /* 0x000fea0003800000 */
[----:B-12---:R-:W1:Y:S01]  /*55c0*/  LDC.64 R6, c[0x0][0x218] ;  /* 0x00008600ff067b82 */ /* 0x006e620000000a00 */
[----:B------:R-:W-:Y:S02]  /*55d0*/  IMAD.IADD R5, R2, 0x1, R4 ;  /* 0x0000000102057824 */ /* 0x000fe400078e0204 */
[----:B------:R-:W-:Y:S02]  /*55e0*/  VIADD R4, R4, 0x80 ;  /* 0x0000008004047836 */ /* 0x000fe40000000000 */
[----:B-1----:R-:W-:-:S05]  /*55f0*/  IMAD.WIDE.U32 R6, R5, 0x2, R6 ;  /* 0x0000000205067825 */ /* 0x002fca00078e0006 */
[----:B------:R2:W-:Y:S02]  /*5600*/  STG.E.U16 desc[UR4][R6.64], R11 ;  /* 0x0000000b06007986 */ /* 0x0005e4000c101504 */
.L_x_31969:
[----:B------:R-:W-:-:S13]  /*5610*/  ISETP.GE.AND P0, PT, R4, R3, PT ;  /* 0x000000030400720c */ /* 0x000fda0003f06270 */
[----:B------:R-:W-:Y:S05]  /*5620*/  @P0 BREAK B1 ;  /* 0x0000000000010942 */ /* 0x000fea0003800000 */
[----:B------:R-:W-:Y:S05]  /*5630*/  @P0 BRA `(.L_x_31971) ;  /* 0x0000000000300947 */ /* 0x000fea0003800000 */
[----:B012---:R-:W0:Y:S01]  /*5640*/  LDC.64 R6, c[0x0][0x218] ;  /* 0x00008600ff067b82 */ /* 0x007e220000000a00 */
[----:B------:R-:W-:Y:S01]  /*5650*/  IMAD.IADD R5, R2, 0x1, R4 ;  /* 0x0000000102057824 */ /* 0x000fe200078e0204 */
[----:B------:R-:W-:-:S03]  /*5660*/  IADD3 R4, R4, 0x80, RZ ;  /* 0x0000008004047810 */ /* 0x000fc60007ffe0ff */
[----:B0-----:R-:W-:-:S05]  /*5670*/  IMAD.WIDE.U32 R6, R5, 0x2, R6 ;  /* 0x0000000205067825 */ /* 0x001fca00078e0006 */
[----:B------:R3:W-:Y:S02]  /*5680*/  STG.E.U16 desc[UR4][R6.64], R12 ;  /* 0x0000000c06007986 */ /* 0x0007e4000c101504 */
.L_x_31970:
[----:B------:R-:W-:Y:S05]  /*5690*/  BSYNC B1 ;  /* 0x0000000000017941 */ /* 0x000fea0003800000 */
.L_x_31965:
[----:B------:R-:W-:-:S13]  /*56a0*/  ISETP.GE.AND P0, PT, R4, R3, PT ;  /* 0x000000030400720c */ /* 0x000fda0003f06270 */
[----:B-123--:R-:W1:Y:S01]  /*56b0*/  @!P0 LDC.64 R6, c[0x0][0x218] ;  /* 0x00008600ff068b82 */ /* 0x00ee620000000a00 */
[----:B------:R-:W-:Y:S02]  /*56c0*/  @!P0 IMAD.IADD R5, R2, 0x1, R4 ;  /* 0x0000000102058824 */ /* 0x000fe400078e0204 */
[----:B------:R-:W-:Y:S02]  /*56d0*/  @!P0 VIADD R4, R4, 0x80 ;  /* 0x0000008004048836 */ /* 0x000fe40000000000 */
[----:B-1----:R-:W-:-:S05]  /*56e0*/  @!P0 IMAD.WIDE.U32 R6, R5, 0x2, R6 ;  /* 0x0000000205068825 */ /* 0x002fca00078e0006 */
[----:B------:R3:W-:Y:S02]  /*56f0*/  @!P0 STG.E.U16 desc[UR4][R6.64], R13 ;  /* 0x0000000d06008986 */ /* 0x0007e4000c101504 */
.L_x_31971:
[----:B------:R-:W-:Y:S05]  /*5700*/  BSYNC B0 ;  /* 0x0000000000007941 */ /* 0x000fea0003800000 */
.L_x_31964:
        /* <DEDUP_REMOVED lines=8> */
.L_x_31972:
        /* <DEDUP_REMOVED lines=15> */
.L_x_57504:


//--------------------- .text._ZN2at6native29vectorized_elementwise_kernelILi4ENS0_13AUnaryFunctorIN3c108BFloat16ES4_S4_ZZZNS0_21remainder_kernel_cudaERNS_18TensorIteratorBaseEENKUlvE0_clEvENKUlvE2_clEvEUlS4_S4_E_EESt5arrayIPcLm2EEEEviT0_T1_ --------------------------
	.section	.text._ZN2at6native29vectorized_elementwise_kernelILi4ENS0_13AUnaryFunctorIN3c108BFloat16ES4_S4_ZZZNS0_21remainder_kernel_cudaERNS_18TensorIteratorBaseEENKUlvE0_clEvENKUlvE2_clEvEUlS4_S4_E_EESt5arrayIPcLm2EEEEviT0_T1_,"ax",@progbits
	.align	128
        .global         _ZN2at6native29vectorized_elementwise_kernelILi4ENS0_13AUnaryFunctorIN3c108BFloat16ES4_S4_ZZZNS0_21remainder_kernel_cudaERNS_18TensorIteratorBaseEENKUlvE0_clEvENKUlvE2_clEvEUlS4_S4_E_EESt5arrayIPcLm2EEEEviT0_T1_
        .type           _ZN2at6native29vectorized_elementwise_kernelILi4ENS0_13AUnaryFunctorIN3c108BFloat16ES4_S4_ZZZNS0_21remainder_kernel_cudaERNS_18TensorIteratorBaseEENKUlvE0_clEvENKUlvE2_clEvEUlS4_S4_E_EESt5arrayIPcLm2EEEEviT0_T1_,@function
        .size           _ZN2at6native29vectorized_elementwise_kernelILi4ENS0_13AUnaryFunctorIN3c108BFloat16ES4_S4_ZZZNS0_21remainder_kernel_cudaERNS_18TensorIteratorBaseEENKUlvE0_clEvENKUlvE2_clEvEUlS4_S4_E_EESt5arrayIPcLm2EEEEviT0_T1_,(.L_x_57505 - _ZN2at6native29vectorized_elementwise_kernelILi4ENS0_13AUnaryFunctorIN3c108BFloat16ES4_S4_ZZZNS0_21remainder_kernel_cudaERNS_18TensorIteratorBaseEENKUlvE0_clEvENKUlvE2_clEvEUlS4_S4_E_EESt5arrayIPcLm2EEEEviT0_T1_)
        .other          _ZN2at6native29vectorized_elementwise_kernelILi4ENS0_13AUnaryFunctorIN3c108BFloat16ES4_S4_ZZZNS0_21remainder_kernel_cudaERNS_18TensorIteratorBaseEENKUlvE0_clEvENKUlvE2_clEvEUlS4_S4_E_EESt5arrayIPcLm2EEEEviT0_T1_,@"STO_CUDA_ENTRY STV_DEFAULT"
_ZN2at6native29vectorized_elementwise_kernelILi4ENS0_13AUnaryFunctorIN3c108BFloat16ES4_S4_ZZZNS0_21remainder_kernel_cudaERNS_18TensorIteratorBaseEENKUlvE0_clEvENKUlvE2_clEvEUlS4_S4_E_EESt5arrayIPcLm2EEEEviT0_T1_:
.text._ZN2at6native29vectorized_elementwise_kernelILi4ENS0_13AUnaryFunctorIN3c108BFloat16ES4_S4_ZZZNS0_21remainder_kernel_cudaERNS_18TensorIteratorBaseEENKUlvE0_clEvENKUlvE2_clEvEUlS4_S4_E_EESt5arrayIPcLm2EEEEviT0_T1_:
        /* <DEDUP_REMOVED lines=45> */
.L_x_31979:
[----:B------:R-:W-:Y:S01]  /*02d0*/  FSETP.GEU.FTZ.AND P0, PT, R15, -R0, PT ;  /* 0x800000000f00720b */ /* 0x000fe20003f1e000 */
[----:B------:R-:W-:-:S12]  /*02e0*/  FADD.FTZ R12, R12, -1 ;  /* 0xbf8000000c0c7421 */ /* 0x000fd80000010000 */
[----:B------:R-:W-:-:S07]  /*02f0*/  @!P0 FADD.FTZ R12, R12, -1 ;  /* 0xbf8000000c0c8421 */ /* 0x000fce0000010000 */
.L_x_31978:
[----:B------:R-:W-:Y:S05]  /*0300*/  BSYNC B1 ;  /* 0x0000000000017941 */ /* 0x000fea0003800000 */
.L_x_31977:
[----:B------:R-:W-:Y:S01]  /*0310*/  FFMA.FTZ R11, -R0, R12, R11 ;  /* 0x0000000c000b7223 */ /* 0x000fe2000001010b */
[----:B------:R-:W-:Y:S06]  /*0320*/  BRA `(.L_x_31975) ;  /* 0x00000000007c7947 */ /* 0x000fec0003800000 */
.L_x_31976:
        /* <DEDUP_REMOVED lines=15> */
.L_x_31982:
        /* <DEDUP_REMOVED lines=13> */
.L_x_31981:
[----:B------:R-:W-:Y:S05]  /*04f0*/  BSYNC B1 ;  /* 0x0000000000017941 */ /* 0x000fea0003800000 */
.L_x_31980:
[----:B------:R-:W-:-:S04]  /*0500*/  FMUL.FTZ R12, R12, 1.1920928955078125e-07 ;  /* 0x340000000c0c7820 */ /* 0x000fc80000410000 */
[----:B0-----:R-:W-:-:S07]  /*0510*/  FMUL.FTZ R11, R17, R12 ;  /* 0x0000000c110b7220 */ /* 0x001fce0000410000 */
.L_x_31975:
[----:B------:R-:W-:Y:S05]  /*0520*/  BSYNC B0 ;  /* 0x0000000000007941 */ /* 0x000fea0003800000 */
.L_x_31974:
[C---:B------:R-:W-:Y:S01]  /*0530*/  FSETP.GTU.FTZ.AND P0, PT, |R11|.reuse, +INF , PT ;  /* 0x7f8000000b00780b */ /* 0x040fe20003f1c200 */
[----:B------:R-:W-:Y:S01]  /*0540*/  BSSY B0, `(.L_x_31983) ;  /* 0x000004a000007945 */ /* 0x000fe20003800000 */
[C---:B------:R-:W-:Y:S02]  /*0550*/  LOP3.LUT R0, R11.reuse, 0x80000000, R5, 0xb8, !PT ;  /* 0x800000000b007812 */ /* 0x040fe400078eb805 */
[----:B------:R-:W-:Y:S02]  /*0560*/  PRMT R12, R8, 0x7632, R12 ;  /* 0x00007632080c7816 */ /* 0x000fe4000000000c */
[----:B------:R-:W-:Y:S01]  /*0570*/  FSEL R0, R11, R0, P0 ;  /* 0x000000000b007208 */ /* 0x000fe20000000000 */
[----:B------:R-:W-:Y:S01]  /*0580*/  IMAD.MOV.U32 R11, RZ, RZ, R4 ;  /* 0x000000ffff0b7224 */ /* 0x000fe200078e0004 */
        /* <DEDUP_REMOVED lines=32> */
.L_x_31988:
[----:B------:R-:W-:Y:S01]  /*0790*/  FSETP.GEU.FTZ.AND P0, PT, R15, -R0, PT ;  /* 0x800000000f00720b */ /* 0x000fe20003f1e000 */
[----:B------:R-:W-:-:S12]  /*07a0*/  FADD.FTZ R10, R10, -1 ;  /* 0xbf8000000a0a7421 */ /* 0x000fd80000010000 */
[----:B------:R-:W-:-:S07]  /*07b0*/  @!P0 FADD.FTZ R10, R10, -1 ;  /* 0xbf8000000a0a8421 */ /* 0x000fce0000010000 */
.L_x_31987:
[----:B------:R-:W-:Y:S05]  /*07c0*/  BSYNC B1 ;  /* 0x0000000000017941 */ /* 0x000fea0003800000 */
.L_x_31986:
[----:B------:R-:W-:Y:S01]  /*07d0*/  FFMA.FTZ R11, -R0, R10, R11 ;  /* 0x0000000a000b7223 */ /* 0x000fe2000001010b */
[----:B------:R-:W-:Y:S06]  /*07e0*/  BRA `(.L_x_31984) ;  /* 0x00000000007c7947 */ /* 0x000fec0003800000 */
.L_x_31985:
        /* <DEDUP_REMOVED lines=15> */
.L_x_31991:
        /* <DEDUP_REMOVED lines=13> */
.L_x_31990:
[----:B------:R-:W-:Y:S05]  /*09b0*/  BSYNC B1 ;  /* 0x0000000000017941 */ /* 0x000fea0003800000 */
.L_x_31989:
[----:B------:R-:W-:-:S04]  /*09c0*/  FMUL.FTZ R10, R10, 1.1920928955078125e-07 ;  /* 0x340000000a0a7820 */ /* 0x000fc80000410000 */
[----:B0-----:R-:W-:-:S07]  /*09d0*/  FMUL.FTZ R11, R17, R10 ;  /* 0x0000000a110b7220 */ /* 0x001fce0000410000 */
.L_x_31984:
[----:B------:R-:W-:Y:S05]  /*09e0*/  BSYNC B0 ;  /* 0x0000000000007941 */ /* 0x000fea0003800000 */
.L_x_31983:
[----:B------:R-:W-:Y:S01]  /*09f0*/  FSETP.GTU.FTZ.AND P0, PT, |R11|, +INF , PT ;  /* 0x7f8000000b00780b */ /* 0x000fe20003f1c200 */
[----:B------:R-:W-:Y:S01]  /*0a00*/  IMAD.U32 R10, R9, 0x10000, RZ ;  /* 0x00010000090a7824 */ /* 0x000fe200078e00ff */
[C---:B------:R-:W-:Y:S01]  /*0a10*/  LOP3.LUT R0, R11.reuse, 0x80000000, R5, 0xb8, !PT ;  /* 0x800000000b007812 */ /* 0x040fe200078eb805 */
[----:B------:R-:W-:Y:S01]  /*0a20*/  BSSY B0, `(.L_x_31992) ;  /* 0x0000046000007945 */ /* 0x000fe20003800000 */
[----:B------:R-:W-:Y:S01]  /*0a30*/  FSETP.GEU.FTZ.AND P1, PT, R12, RZ, PT ;  /* 0x000000ff0c00720b */ /* 0x000fe20003f3e000 */
[----:B------:R-:W-:Y:S01]  /*0a40*/  IMAD.MOV.U32 R13, RZ, RZ, R4 ;  /* 0x000000ffff0d7224 */ /* 0x000fe200078e0004 */
[----:B------:R-:W-:-:S04]  /*0a50*/  FSEL R11, R11, R0, P0 ;  /* 0x000000000b0b7208 */ /* 0x000fc80000000000 */
        /* <DEDUP_REMOVED lines=29> */
.L_x_31997:
[----:B------:R-:W-:Y:S01]  /*0c30*/  FSETP.GEU.FTZ.AND P0, PT, R15, -R0, PT ;  /* 0x800000000f00720b */ /* 0x000fe20003f1e000 */
[----:B------:R-:W-:-:S12]  /*0c40*/  FADD.FTZ R12, R12, -1 ;  /* 0xbf8000000c0c7421 */ /* 0x000fd80000010000 */
[----:B------:R-:W-:-:S07]  /*0c50*/  @!P0 FADD.FTZ R12, R12, -1 ;  /* 0xbf8000000c0c8421 */ /* 0x000fce0000010000 */
.L_x_31996:
[----:B------:R-:W-:Y:S05]  /*0c60*/  BSYNC B1 ;  /* 0x0000000000017941 */ /* 0x000fea0003800000 */
.L_x_31995:
[----:B------:R-:W-:Y:S01]  /*0c70*/  FFMA.FTZ R13, -R0, R12, R13 ;  /* 0x0000000c000d7223 */ /* 0x000fe2000001010d */
[----:B------:R-:W-:Y:S06]  /*0c80*/  BRA `(.L_x_31993) ;  /* 0x00000000007c7947 */ /* 0x000fec0003800000 */
.L_x_31994:
        /* <DEDUP_REMOVED lines=15> */
.L_x_32000:
        /* <DEDUP_REMOVED lines=13> */
.L_x_31999:
[----:B------:R-:W-:Y:S05]  /*0e50*/  BSYNC B1 ;  /* 0x0000000000017941 */ /* 0x000fea0003800000 */
.L_x_31998:
[----:B0-----:R-:W-:-:S04]  /*0e60*/  FMUL.FTZ R13, R12, 1.1920928955078125e-07 ;  /* 0x340000000c0d7820 */ /* 0x001fc80000410000 */
[----:B------:R-:W-:-:S07]  /*0e70*/  FMUL.FTZ R13, R18, R13 ;  /* 0x0000000d120d7220 */ /* 0x000fce0000410000 */
.L_x_31993:
[----:B------:R-:W-:Y:S05]  /*0e80*/  BSYNC B0 ;  /* 0x0000000000007941 */ /* 0x000fea0003800000 */
.L_x_31992:
[C---:B------:R-:W-:Y:S01]  /*0e90*/  FSETP.GTU.FTZ.AND P0, PT, |R13|.reuse, +INF , PT ;  /* 0x7f8000000d00780b */ /* 0x040fe20003f1c200 */
[----:B------:R-:W-:Y:S01]  /*0ea0*/  BSSY B0, `(.L_x_32001) ;  /* 0x000004a000007945 */ /* 0x000fe20003800000 */
[----:B------:R-:W-:Y:S02]  /*0eb0*/  LOP3.LUT R0, R13, 0x80000000, R5, 0xb8, !PT ;  /* 0x800000000d007812 */ /* 0x000fe400078eb805 */
        /* <DEDUP_REMOVED lines=35> */
.L_x_32006:
[----:B------:R-:W-:Y:S01]  /*10f0*/  FSETP.GEU.FTZ.AND P0, PT, R15, -R0, PT ;  /* 0x800000000f00720b */ /* 0x000fe20003f1e000 */
[----:B------:R-:W-:-:S12]  /*1100*/  FADD.FTZ R10, R10, -1 ;  /* 0xbf8000000a0a7421 */ /* 0x000fd80000010000 */
[----:B------:R-:W-:-:S07]  /*1110*/  @!P0 FADD.FTZ R10, R10, -1 ;  /* 0xbf8000000a0a8421 */ /* 0x000fce0000010000 */
.L_x_32005:
[----:B------:R-:W-:Y:S05]  /*1120*/  BSYNC B1 ;  /* 0x0000000000017941 */ /* 0x000fea0003800000 */
.L_x_32004:
[----:B------:R-:W-:Y:S01]  /*1130*/  FFMA.FTZ R13, -R0, R10, R13 ;  /* 0x0000000a000d7223 */ /* 0x000fe2000001010d */
[----:B------:R-:W-:Y:S06]  /*1140*/  BRA `(.L_x_32002) ;  /* 0x00000000007c7947 */ /* 0x000fec0003800000 */
.L_x_32003:
        /* <DEDUP_REMOVED lines=15> */
.L_x_32009:
        /* <DEDUP_REMOVED lines=13> */
.L_x_32008:
[----:B------:R-:W-:Y:S05]  /*1310*/  BSYNC B1 ;  /* 0x0000000000017941 */ /* 0x000fea0003800000 */
.L_x_32007:
[----:B0-----:R-:W-:-:S04]  /*1320*/  FMUL.FTZ R13, R10, 1.1920928955078125e-07 ;  /* 0x340000000a0d7820 */ /* 0x001fc80000410000 */
[----:B------:R-:W-:-:S07]  /*1330*/  FMUL.FTZ R13, R18, R13 ;  /* 0x0000000d120d7220 */ /* 0x000fce0000410000 */
.L_x_32002:
[----:B------:R-:W-:Y:S05]  /*1340*/  BSYNC B0 ;  /* 0x0000000000007941 */ /* 0x000fea0003800000 */
.L_x_32001:
[C---:B------:R-:W-:Y:S01]  /*1350*/  FSETP.GTU.FTZ.AND P0, PT, |R13|.reuse, +INF , PT ;  /* 0x7f8000000d00780b */ /* 0x040fe20003f1c200 */
        /* <DEDUP_REMOVED lines=35> */
.L_x_32015:
[----:B------:R-:W-:Y:S01]  /*1590*/  FSETP.GEU.FTZ.AND P0, PT, R17, -R0, PT ;  /* 0x800000001100720b */ /* 0x000fe20003f1e000 */
[----:B------:R-:W-:-:S12]  /*15a0*/  FADD.FTZ R12, R12, -1 ;  /* 0xbf8000000c0c7421 */ /* 0x000fd80000010000 */
[----:B------:R-:W-:-:S07]  /*15b0*/  @!P0 FADD.FTZ R12, R12, -1 ;  /* 0xbf8000000c0c8421 */ /* 0x000fce0000010000 */
.L_x_32014:
[----:B------:R-:W-:Y:S05]  /*15c0*/  BSYNC B1 ;  /* 0x0000000000017941 */ /* 0x000fea0003800000 */
.L_x_32013:
[----:B------:R-:W-:Y:S01]  /*15d0*/  FFMA.FTZ R13, -R0, R12, R13 ;  /* 0x0000000c000d7223 */ /* 0x000fe2000001010d */
[----:B------:R-:W-:Y:S06]  /*15e0*/  BRA `(.L_x_32011) ;  /* 0x00000000007c7947 */ /* 0x000fec0003800000 */
.L_x_32012:
        /* <DEDUP_REMOVED lines=15> */
.L_x_32018:
        /* <DEDUP_REMOVED lines=13> */
.L_x_32017:
[----:B------:R-:W-:Y:S05]  /*17b0*/  BSYNC B1 ;  /* 0x0000000000017941 */ /* 0x000fea0003800000 */
.L_x_32016:
[----:B------:R-:W-:-:S04]  /*17c0*/  FMUL.FTZ R13, R13, 1.1920928955078125e-07 ;  /* 0x340000000d0d7820 */ /* 0x000fc80000410000 */
[----:B------:R-:W-:-:S07]  /*17d0*/  FMUL.FTZ R13, R12, R13 ;  /* 0x0000000d0c0d7220 */ /* 0x000fce0000410000 */
.L_x_32011:
[----:B------:R-:W-:Y:S05]  /*17e0*/  BSYNC B0 ;  /* 0x0000000000007941 */ /* 0x000fea0003800000 */
.L_x_32010:
[C---:B------:R-:W-:Y:S01]  /*17f0*/  FSETP.GTU.FTZ.AND P0, PT, |R13|.reuse, +INF , PT ;  /* 0x7f8000000d00780b */ /* 0x040fe20003f1c200 */
[----:B------:R-:W-:Y:S01]  /*1800*/  BSSY B0, `(.L_x_32019) ;  /* 0x0000049000007945 */ /* 0x000fe20003800000 */
[C---:B------:R-:W-:Y:S01]  /*1810*/  LOP3.LUT R0, R13.reuse, 0x80000000, R5, 0xb8, !PT ;  /* 0x800000000d007812 */ /* 0x040fe200078eb805 */
[----:B------:R-:W-:Y:S01]  /*1820*/  IMAD.MOV.U32 R15, RZ, RZ, R4 ;  /* 0x000000ffff0f7224 */ /* 0x000fe200078e0004 */
        /* <DEDUP_REMOVED lines=33> */
.L_x_32024:
[----:B------:R-:W-:Y:S01]  /*1a40*/  FSETP.GEU.FTZ.AND P0, PT, R17, -R0, PT ;  /* 0x800000001100720b */ /* 0x000fe20003f1e000 */
[----:B------:R-:W-:-:S12]  /*1a50*/  FADD.FTZ R12, R12, -1 ;  /* 0xbf8000000c0c7421 */ /* 0x000fd80000010000 */
[----:B------:R-:W-:-:S07]  /*1a60*/  @!P0 FADD.FTZ R12, R12, -1 ;  /* 0xbf8000000c0c8421 */ /* 0x000fce0000010000 */
.L_x_32023:
[----:B------:R-:W-:Y:S05]  /*1a70*/  BSYNC B1 ;  /* 0x0000000000017941 */ /* 0x000fea0003800000 */
.L_x_32022:
[----:B------:R-:W-:Y:S01]  /*1a80*/  FFMA.FTZ R15, -R0, R12, R15 ;  /* 0x0000000c000f7223 */ /* 0x000fe2000001010f */
[----:B------:R-:W-:Y:S06]  /*1a90*/  BRA `(.L_x_32020) ;  /* 0x00000000007c7947 */ /* 0x000fec0003800000 */
.L_x_32021:
        /* <DEDUP_REMOVED lines=15> */
.L_x_32027:
        /* <DEDUP_REMOVED lines=13> */
.L_x_32026:
[----:B------:R-:W-:Y:S05]  /*1c60*/  BSYNC B1 ;  /* 0x0000000000017941 */ /* 0x000fea0003800000 */
.L_x_32025:
[----:B0-----:R-:W-:-:S04]  /*1c70*/  FMUL.FTZ R15, R14, 1.1920928955078125e-07 ;  /* 0x340000000e0f7820 */ /* 0x001fc80000410000 */
[----:B------:R-:W-:-:S07]  /*1c80*/  FMUL.FTZ R15, R12, R15 ;  /* 0x0000000f0c0f7220 */ /* 0x000fce0000410000 */
.L_x_32020:
[----:B------:R-:W-:Y:S05]  /*1c90*/  BSYNC B0 ;  /* 0x0000000000007941 */ /* 0x000fea0003800000 */
.L_x_32019:
[----:B------:R-:W-:Y:S01]  /*1ca0*/  FSETP.GTU.FTZ.AND P0, PT, |R15|, +INF , PT ;  /* 0x7f8000000f00780b */ /* 0x000fe20003f1c200 */
[----:B------:R-:W-:Y:S01]  /*1cb0*/  IMAD.U32 R14, R7, 0x10000, RZ ;  /* 0x00010000070e7824 */ /* 0x000fe200078e00ff */
        /* <DEDUP_REMOVED lines=34> */
.L_x_32033:
[----:B------:R-:W-:Y:S01]  /*1ee0*/  FSETP.GEU.FTZ.AND P0, PT, R17, -R0, PT ;  /* 0x800000001100720b */ /* 0x000fe20003f1e000 */
[----:B------:R-:W-:-:S12]  /*1ef0*/  FADD.FTZ R6, R6, -1 ;  /* 0xbf80000006067421 */ /* 0x000fd80000010000 */
[----:B------:R-:W-:-:S07]  /*1f00*/  @!P0 FADD.FTZ R6, R6, -1 ;  /* 0xbf80000006068421 */ /* 0x000fce0000010000 */
.L_x_32032:
[----:B------:R-:W-:Y:S05]  /*1f10*/  BSYNC B1 ;  /* 0x0000000000017941 */ /* 0x000fea0003800000 */
.L_x_32031:
[----:B------:R-:W-:Y:S01]  /*1f20*/  FFMA.FTZ R15, -R0, R6, R15 ;  /* 0x00000006000f7223 */ /* 0x000fe2000001010f */
[----:B------:R-:W-:Y:S06]  /*1f30*/  BRA `(.L_x_32029) ;  /* 0x00000000007c7947 */ /* 0x000fec0003800000 */
.L_x_32030:
[----:B------:R-:W-:Y:S01]  /*1f40*/  IADD3 R6, R0, -0xb800000, RZ ;  /* 0xf480000000067810 */ /* 0x000fe20007ffe0ff */
[----:B------:R-:W-:Y:S01]  /*1f50*/  BSSY B1, `(.L_x_32034) ;  /* 0x000001b000017945 */ /* 0x000fe20003800000 */
[----:B------:R-:W-:Y:S02]  /*1f60*/  FSETP.GT.FTZ.AND P0, PT, |R14|, RZ, PT ;  /* 0x000000ff0e00720b */ /* 0x000fe40003f14200 */
[----:B------:R-:W-:Y:S02]  /*1f70*/  LOP3.LUT R6, R6, 0xff800000, RZ, 0xc0, !PT ;  /* 0xff80000006067812 */ /* 0x000fe400078ec0ff */
[C---:B------:R-:W-:Y:S02]  /*1f80*/  ISETP.GT.U32.OR P0, PT, R15.reuse, 0x7f7fffff, !P0 ;  /* 0x7f7fffff0f00780c */ /* 0x040fe40004704470 */
[----:B------:R-:W-:Y:S01]  /*1f90*/  LOP3.LUT R17, R0, 0xff800000, RZ, 0xc0, !PT ;  /* 0xff80000000117812 */ /* 0x000fe200078ec0ff */
[C---:B0-----:R-:W-:Y:S01]  /*1fa0*/  IMAD.IADD R16, R15.reuse, 0x1, -R6 ;  /* 0x000000010f107824 */ /* 0x041fe200078e0a06 */
        /* <DEDUP_REMOVED lines=8> */
.L_x_32036:
        /* <DEDUP_REMOVED lines=13> */
.L_x_32035:
[----:B------:R-:W-:Y:S05]  /*2100*/  BSYNC B1 ;  /* 0x0000000000017941 */ /* 0x000fea0003800000 */
.L_x_32034:
[----:B------:R-:W-:-:S04]  /*2110*/  FMUL.FTZ R15, R15, 1.1920928955078125e-07 ;  /* 0x340000000f0f7820 */ /* 0x000fc80000410000 */
[----:B------:R-:W-:-:S07]  /*2120*/  FMUL.FTZ R15, R6, R15 ;  /* 0x0000000f060f7220 */ /* 0x000fce0000410000 */
.L_x_32029:
[----:B------:R-:W-:Y:S05]  /*2130*/  BSYNC B0 ;  /* 0x0000000000007941 */ /* 0x000fea0003800000 */
.L_x_32028:
[C---:B------:R-:W-:Y:S01]  /*2140*/  FSETP.GTU.FTZ.AND P0, PT, |R15|.reuse, +INF , PT ;  /* 0x7f8000000f00780b */ /* 0x040fe20003f1c200 */
[----:B------:R-:W-:Y:S01]  /*2150*/  BSSY B0, `(.L_x_32037) ;  /* 0x0000049000007945 */ /* 0x000fe20003800000 */
[----:B------:R-:W-:Y:S02]  /*2160*/  LOP3.LUT R0, R15, 0x80000000, R5, 0xb8, !PT ;  /* 0x800000000f007812 */ /* 0x000fe400078eb805 */
        /* <DEDUP_REMOVED lines=34> */
.L_x_32042:
[----:B------:R-:W-:Y:S01]  /*2390*/  FSETP.GEU.FTZ.AND P0, PT, R17, -R15, PT ;  /* 0x8000000f1100720b */ /* 0x000fe20003f1e000 */
[----:B------:R-:W-:-:S12]  /*23a0*/  FADD.FTZ R19, R19, -1 ;  /* 0xbf80000013137421 */ /* 0x000fd80000010000 */
[----:B------:R-:W-:-:S07]  /*23b0*/  @!P0 FADD.FTZ R19, R19, -1 ;  /* 0xbf80000013138421 */ /* 0x000fce0000010000 */
.L_x_32041:
[----:B------:R-:W-:Y:S05]  /*23c0*/  BSYNC B1 ;  /* 0x0000000000017941 */ /* 0x000fea0003800000 */
.L_x_32040:
[----:B------:R-:W-:Y:S01]  /*23d0*/  FFMA.FTZ R4, -R15, R19, R4 ;  /* 0x000000130f047223 */ /* 0x000fe20000010104 */
[----:B------:R-:W-:Y:S06]  /*23e0*/  BRA `(.L_x_32038) ;  /* 0x00000000007c7947 */ /* 0x000fec0003800000 */
.L_x_32039:
        /* <DEDUP_REMOVED lines=15> */
.L_x_32045:
        /* <DEDUP_REMOVED lines=13> */
.L_x_32044:
[----:B------:R-:W-:Y:S05]  /*25b0*/  BSYNC B1 ;  /* 0x0000000000017941 */ /* 0x000fea0003800000 */
.L_x_32043:
[----:B0-----:R-:W-:-:S04]  /*25c0*/  FMUL.FTZ R15, R14, 1.1920928955078125e-07 ;  /* 0x340000000e0f7820 */ /* 0x001fc80000410000 */
[----:B------:R-:W-:-:S07]  /*25d0*/  FMUL.FTZ R4, R4, R15 ;  /* 0x0000000f04047220 */ /* 0x000fce0000410000 */
.L_x_32038:
[----:B------:R-:W-:Y:S05]  /*25e0*/  BSYNC B0 ;  /* 0x0000000000007941 */ /* 0x000fea0003800000 */
.L_x_32037:
        /* <DEDUP_REMOVED lines=18> */
.L_x_31973:
        /* <DEDUP_REMOVED lines=88> */
.L_x_32053:
[----:B------:R-:W-:Y:S01]  /*2c90*/  FSETP.GEU.FTZ.AND P0, PT, R11, -R10, PT ;  /* 0x8000000a0b00720b */ /* 0x000fe20003f1e000 */
[----:B------:R-:W-:-:S12]  /*2ca0*/  FADD.FTZ R0, R0, -1 ;  /* 0xbf80000000007421 */ /* 0x000fd80000010000 */
[----:B------:R-:W-:-:S07]  /*2cb0*/  @!P0 FADD.FTZ R0, R0, -1 ;  /* 0xbf80000000008421 */ /* 0x000fce0000010000 */
.L_x_32052:
[----:B------:R-:W-:Y:S05]  /*2cc0*/  BSYNC B2 ;  /* 0x0000000000027941 */ /* 0x000fea0003800000 */
.L_x_32051:
[----:B------:R-:W-:Y:S01]  /*2cd0*/  FFMA.FTZ R7, -R10, R0, R7 ;  /* 0x000000000a077223 */ /* 0x000fe20000010107 */
[----:B------:R-:W-:Y:S06]  /*2ce0*/  BRA `(.L_x_32049) ;  /* 0x00000000007c7947 */ /* 0x000fec0003800000 */
.L_x_32050:
        /* <DEDUP_REMOVED lines=15> */
.L_x_32056:
        /* <DEDUP_REMOVED lines=13> */
.L_x_32055:
[----:B------:R-:W-:Y:S05]  /*2eb0*/  BSYNC B2 ;  /* 0x0000000000027941 */ /* 0x000fea0003800000 */
.L_x_32054:
[----:B------:R-:W-:-:S04]  /*2ec0*/  FMUL.FTZ R8, R8, 1.1920928955078125e-07 ;  /* 0x3400000008087820 */ /* 0x000fc80000410000 */
[----:B------:R-:W-:-:S07]  /*2ed0*/  FMUL.FTZ R7, R7, R8 ;  /* 0x0000000807077220 */ /* 0x000fce0000410000 */
.L_x_32049:
[----:B------:R-:W-:Y:S05]  /*2ee0*/  BSYNC B0 ;  /* 0x0000000000007941 */ /* 0x000fea0003800000 */
.L_x_32048:
        /* <DEDUP_REMOVED lines=10> */
.L_x_32047:
[----:B------:R-:W-:Y:S05]  /*2f90*/  BSYNC B1 ;  /* 0x0000000000017941 */ /* 0x000fea0003800000 */
.L_x_32046:
        /* <DEDUP_REMOVED lines=33> */
.L_x_32064:
[----:B------:R-:W-:Y:S01]  /*31b0*/  FSETP.GEU.FTZ.AND P0, PT, R13, -R12, PT ;  /* 0x8000000c0d00720b */ /* 0x000fe20003f1e000 */
[----:B------:R-:W-:-:S12]  /*31c0*/  FADD.FTZ R0, R0, -1 ;  /* 0xbf80000000007421 */ /* 0x000fd80000010000 */
[----:B------:R-:W-:-:S07]  /*31d0*/  @!P0 FADD.FTZ R0, R0, -1 ;  /* 0xbf80000000008421 */ /* 0x000fce0000010000 */
.L_x_32063:
[----:B------:R-:W-:Y:S05]  /*31e0*/  BSYNC B2 ;  /* 0x0000000000027941 */ /* 0x000fea0003800000 */
.L_x_32062:
[----:B------:R-:W-:Y:S01]  /*31f0*/  FFMA.FTZ R9, -R12, R0, R9 ;  /* 0x000000000c097223 */ /* 0x000fe20000010109 */
[----:B------:R-:W-:Y:S06]  /*3200*/  BRA `(.L_x_32060) ;  /* 0x00000000007c7947 */ /* 0x000fec0003800000 */
.L_x_32061:
        /* <DEDUP_REMOVED lines=15> */
.L_x_32067:
        /* <DEDUP_REMOVED lines=13> */
.L_x_32066:
[----:B------:R-:W-:Y:S05]  /*33d0*/  BSYNC B2 ;  /* 0x0000000000027941 */ /* 0x000fea0003800000 */
.L_x_32065:
[----:B------:R-:W-:-:S04]  /*33e0*/  FMUL.FTZ R0, R11, 1.1920928955078125e-07 ;  /* 0x340000000b007820 */ /* 0x000fc80000410000 */
[----:B------:R-:W-:-:S07]  /*33f0*/  FMUL.FTZ R9, R9, R0 ;  /* 0x0000000009097220 */ /* 0x000fce0000410000 */
.L_x_32060:
[----:B------:R-:W-:Y:S05]  /*3400*/  BSYNC B0 ;  /* 0x0000000000007941 */ /* 0x000fea0003800000 */
.L_x_32059:
        /* <DEDUP_REMOVED lines=10> */
.L_x_32058:
[----:B------:R-:W-:Y:S05]  /*34b0*/  BSYNC B1 ;  /* 0x0000000000017941 */ /* 0x000fea0003800000 */
.L_x_32057:
        /* <DEDUP_REMOVED lines=33> */
.L_x_32075:
[----:B------:R-:W-:Y:S01]  /*36d0*/  FSETP.GEU.FTZ.AND P0, PT, R11, -R15, PT ;  /* 0x8000000f0b00720b */ /* 0x000fe20003f1e000 */
[----:B------:R-:W-:-:S12]  /*36e0*/  FADD.FTZ R13, R13, -1 ;  /* 0xbf8000000d0d7421 */ /* 0x000fd80000010000 */
[----:B------:R-:W-:-:S07]  /*36f0*/  @!P0 FADD.FTZ R13, R13, -1 ;  /* 0xbf8000000d0d8421 */ /* 0x000fce0000010000 */
.L_x_32074:
[----:B------:R-:W-:Y:S05]  /*3700*/  BSYNC B2 ;  /* 0x0000000000027941 */ /* 0x000fea0003800000 */
.L_x_32073:
[----:B------:R-:W-:Y:S01]  /*3710*/  FFMA.FTZ R10, -R15, R13, R10 ;  /* 0x0000000d0f0a7223 */ /* 0x000fe2000001010a */
[----:B------:R-:W-:Y:S06]  /*3720*/  BRA `(.L_x_32071) ;  /* 0x00000000007c7947 */ /* 0x000fec0003800000 */
.L_x_32072:
        /* <DEDUP_REMOVED lines=15> */
.L_x_32078:
        /* <DEDUP_REMOVED lines=13> */
.L_x_32077:
[----:B------:R-:W-:Y:S05]  /*38f0*/  BSYNC B2 ;  /* 0x0000000000027941 */ /* 0x000fea0003800000 */
.L_x_32076:
[----:B0-----:R-:W-:-:S04]  /*3900*/  FMUL.FTZ R11, R12, 1.1920928955078125e-07 ;  /* 0x340000000c0b7820 */ /* 0x001fc80000410000 */
[----:B------:R-:W-:-:S07]  /*3910*/  FMUL.FTZ R10, R10, R11 ;  /* 0x0000000b0a0a7220 */ /* 0x000fce0000410000 */
.L_x_32071:
[----:B------:R-:W-:Y:S05]  /*3920*/  BSYNC B0 ;  /* 0x0000000000007941 */ /* 0x000fea0003800000 */
.L_x_32070:
        /* <DEDUP_REMOVED lines=10> */
.L_x_32069:
[----:B------:R-:W-:Y:S05]  /*39d0*/  BSYNC B1 ;  /* 0x0000000000017941 */ /* 0x000fea0003800000 */
.L_x_32068:
        /* <DEDUP_REMOVED lines=33> */
.L_x_32086:
[----:B------:R-:W-:Y:S01]  /*3bf0*/  FSETP.GEU.FTZ.AND P0, PT, R15, -R14, PT ;  /* 0x8000000e0f00720b */ /* 0x000fe20003f1e000 */
[----:B------:R-:W-:-:S12]  /*3c00*/  FADD.FTZ R0, R0, -1 ;  /* 0xbf80000000007421 */ /* 0x000fd80000010000 */
[----:B------:R-:W-:-:S07]  /*3c10*/  @!P0 FADD.FTZ R0, R0, -1 ;  /* 0xbf80000000008421 */ /* 0x000fce0000010000 */
.L_x_32085:
[----:B------:R-:W-:Y:S05]  /*3c20*/  BSYNC B2 ;  /* 0x0000000000027941 */ /* 0x000fea0003800000 */
.L_x_32084:
[----:B------:R-:W-:Y:S01]  /*3c30*/  FFMA.FTZ R11, -R14, R0, R11 ;  /* 0x000000000e0b7223 */ /* 0x000fe2000001010b */
[----:B------:R-:W-:Y:S06]  /*3c40*/  BRA `(.L_x_32082) ;  /* 0x00000000007c7947 */ /* 0x000fec0003800000 */
.L_x_32083:
        /* <DEDUP_REMOVED lines=15> */
.L_x_32089:
        /* <DEDUP_REMOVED lines=13> */
.L_x_32088:
[----:B------:R-:W-:Y:S05]  /*3e10*/  BSYNC B2 ;  /* 0x0000000000027941 */ /* 0x000fea0003800000 */
.L_x_32087:
[----:B------:R-:W-:-:S04]  /*3e20*/  FMUL.FTZ R0, R13, 1.1920928955078125e-07 ;  /* 0x340000000d007820 */ /* 0x000fc80000410000 */
[----:B------:R-:W-:-:S07]  /*3e30*/  FMUL.FTZ R11, R11, R0 ;  /* 0x000000000b0b7220 */ /* 0x000fce0000410000 */
.L_x_32082:
[----:B------:R-:W-:Y:S05]  /*3e40*/  BSYNC B0 ;  /* 0x0000000000007941 */ /* 0x000fea0003800000 */
.L_x_32081:
        /* <DEDUP_REMOVED lines=10> */
.L_x_32080:
[----:B------:R-:W-:Y:S05]  /*3ef0*/  BSYNC B1 ;  /* 0x0000000000017941 */ /* 0x000fea0003800000 */
.L_x_32079:
        /* <DEDUP_REMOVED lines=33> */
.L_x_32097:
[----:B------:R-:W-:Y:S01]  /*4110*/  FSETP.GEU.FTZ.AND P0, PT, R13, -R19, PT ;  /* 0x800000130d00720b */ /* 0x000fe20003f1e000 */
[----:B------:R-:W-:-:S12]  /*4120*/  FADD.FTZ R15, R15, -1 ;  /* 0xbf8000000f0f7421 */ /* 0x000fd80000010000 */
[----:B------:R-:W-:-:S07]  /*4130*/  @!P0 FADD.FTZ R15, R15, -1 ;  /* 0xbf8000000f0f8421 */ /* 0x000fce0000010000 */
.L_x_32096:
[----:B------:R-:W-:Y:S05]  /*4140*/  BSYNC B2 ;  /* 0x0000000000027941 */ /* 0x000fea0003800000 */
.L_x_32095:
[----:B------:R-:W-:Y:S01]  /*4150*/  FFMA.FTZ R12, -R19, R15, R12 ;  /* 0x0000000f130c7223 */ /* 0x000fe2000001010c */
[----:B------:R-:W-:Y:S06]  /*4160*/  BRA `(.L_x_32093) ;  /* 0x00000000007c7947 */ /* 0x000fec0003800000 */
.L_x_32094:
        /* <DEDUP_REMOVED lines=15> */
.L_x_32100:
        /* <DEDUP_REMOVED lines=13> */
.L_x_32099:
[----:B------:R-:W-:Y:S05]  /*4330*/  BSYNC B2 ;  /* 0x0000000000027941 */ /* 0x000fea0003800000 */
.L_x_32098:
[----:B0-----:R-:W-:-:S04]  /*4340*/  FMUL.FTZ R13, R14, 1.1920928955078125e-07 ;  /* 0x340000000e0d7820 */ /* 0x001fc80000410000 */
[----:B------:R-:W-:-:S07]  /*4350*/  FMUL.FTZ R12, R12, R13 ;  /* 0x0000000d0c0c7220 */ /* 0x000fce0000410000 */
.L_x_32093:
[----:B------:R-:W-:Y:S05]  /*4360*/  BSYNC B0 ;  /* 0x0000000000007941 */ /* 0x000fea0003800000 */
.L_x_32092:
        /* <DEDUP_REMOVED lines=10> */
.L_x_32091:
[----:B------:R-:W-:Y:S05]  /*4410*/  BSYNC B1 ;  /* 0x0000000000017941 */ /* 0x000fea0003800000 */
.L_x_32090:
        /* <DEDUP_REMOVED lines=33> */
.L_x_32108:
[----:B------:R-:W-:Y:S01]  /*4630*/  FSETP.GEU.FTZ.AND P0, PT, R19, -R18, PT ;  /* 0x800000121300720b */ /* 0x000fe20003f1e000 */
[----:B------:R-:W-:-:S12]  /*4640*/  FADD.FTZ R0, R0, -1 ;  /* 0xbf80000000007421 */ /* 0x000fd80000010000 */
[----:B------:R-:W-:-:S07]  /*4650*/  @!P0 FADD.FTZ R0, R0, -1 ;  /* 0xbf80000000008421 */ /* 0x000fce0000010000 */
.L_x_32107:
[----:B------:R-:W-:Y:S05]  /*4660*/  BSYNC B2 ;  /* 0x0000000000027941 */ /* 0x000fea0003800000 */
.L_x_32106:
[----:B------:R-:W-:Y:S01]  /*4670*/  FFMA.FTZ R13, -R18, R0, R13 ;  /* 0x00000000120d7223 */ /* 0x000fe2000001010d */
[----:B------:R-:W-:Y:S06]  /*4680*/  BRA `(.L_x_32104) ;  /* 0x00000000007c7947 */ /* 0x000fec0003800000 */
.L_x_32105:
        /* <DEDUP_REMOVED lines=15> */
.L_x_32111:
        /* <DEDUP_REMOVED lines=13> */
.L_x_32110:
[----:B------:R-:W-:Y:S05]  /*4850*/  BSYNC B2 ;  /* 0x0000000000027941 */ /* 0x000fea0003800000 */
.L_x_32109:
[----:B------:R-:W-:-:S04]  /*4860*/  FMUL.FTZ R0, R15, 1.1920928955078125e-07 ;  /* 0x340000000f007820 */ /* 0x000fc80000410000 */
[----:B------:R-:W-:-:S07]  /*4870*/  FMUL.FTZ R13, R13, R0 ;  /* 0x000000000d0d7220 */ /* 0x000fce0000410000 */
.L_x_32104:
[----:B------:R-:W-:Y:S05]  /*4880*/  BSYNC B0 ;  /* 0x0000000000007941 */ /* 0x000fea0003800000 */
.L_x_32103:
        /* <DEDUP_REMOVED lines=10> */
.L_x_32102:
[----:B------:R-:W-:Y:S05]  /*4930*/  BSYNC B1 ;  /* 0x0000000000017941 */ /* 0x000fea0003800000 */
.L_x_32101:
        /* <DEDUP_REMOVED lines=33> */
.L_x_32119:
[----:B------:R-:W-:Y:S01]  /*4b50*/  FSETP.GEU.FTZ.AND P0, PT, R15, -R21, PT ;  /* 0x800000150f00720b */ /* 0x000fe20003f1e000 */
[----:B------:R-:W-:-:S12]  /*4b60*/  FADD.FTZ R19, R19, -1 ;  /* 0xbf80000013137421 */ /* 0x000fd80000010000 */
[----:B------:R-:W-:-:S07]  /*4b70*/  @!P0 FADD.FTZ R19, R19, -1 ;  /* 0xbf80000013138421 */ /* 0x000fce0000010000 */
.L_x_32118:
[----:B------:R-:W-:Y:S05]  /*4b80*/  BSYNC B2 ;  /* 0x0000000000027941 */ /* 0x000fea0003800000 */
.L_x_32117:
[----:B------:R-:W-:Y:S01]  /*4b90*/  FFMA.FTZ R14, -R21, R19, R14 ;  /* 0x00000013150e7223 */ /* 0x000fe2000001010e */
[----:B------:R-:W-:Y:S06]  /*4ba0*/  BRA `(.L_x_32115) ;  /* 0x00000000007c7947 */ /* 0x000fec0003800000 */
.L_x_32116:
        /* <DEDUP_REMOVED lines=15> */
.L_x_32122:
        /* <DEDUP_REMOVED lines=13> */
.L_x_32121:
[----:B------:R-:W-:Y:S05]  /*4d70*/  BSYNC B2 ;  /* 0x0000000000027941 */ /* 0x000fea0003800000 */
.L_x_32120:
[----:B0-----:R-:W-:-:S04]  /*4d80*/  FMUL.FTZ R15, R18, 1.1920928955078125e-07 ;  /* 0x34000000120f7820 */ /* 0x001fc80000410000 */
[----:B------:R-:W-:-:S07]  /*4d90*/  FMUL.FTZ R14, R14, R15 ;  /* 0x0000000f0e0e7220 */ /* 0x000fce0000410000 */
.L_x_32115:
[----:B------:R-:W-:Y:S05]  /*4da0*/  BSYNC B0 ;  /* 0x0000000000007941 */ /* 0x000fea0003800000 */
.L_x_32114:
        /* <DEDUP_REMOVED lines=10> */
.L_x_32113:
[----:B------:R-:W-:Y:S05]  /*4e50*/  BSYNC B1 ;  /* 0x0000000000017941 */ /* 0x000fea0003800000 */
.L_x_32112:
        /* <DEDUP_REMOVED lines=33> */
.L_x_32130:
[----:B------:R-:W-:Y:S01]  /*5070*/  FSETP.GEU.FTZ.AND P0, PT, R15, -R19, PT ;  /* 0x800000130f00720b */ /* 0x000fe20003f1e000 */
[----:B------:R-:W-:-:S12]  /*5080*/  FADD.FTZ R17, R17, -1 ;  /* 0xbf80000011117421 */ /* 0x000fd80000010000 */
[----:B------:R-:W-:-:S07]  /*5090*/  @!P0 FADD.FTZ R17, R17, -1 ;  /* 0xbf80000011118421 */ /* 0x000fce0000010000 */
.L_x_32129:
[----:B------:R-:W-:Y:S05]  /*50a0*/  BSYNC B2 ;  /* 0x0000000000027941 */ /* 0x000fea0003800000 */
.L_x_32128:
[----:B------:R-:W-:Y:S01]  /*50b0*/  FFMA.FTZ R14, -R19, R17, R14 ;  /* 0x00000011130e7223 */ /* 0x000fe2000001010e */
[----:B------:R-:W-:Y:S06]  /*50c0*/  BRA `(.L_x_32126) ;  /* 0x00000000007c7947 */ /* 0x000fec0003800000 */
.L_x_32127:
        /* <DEDUP_REMOVED lines=15> */
.L_x_32133:
        /* <DEDUP_REMOVED lines=13> */
.L_x_32132:
[----:B------:R-:W-:Y:S05]  /*5290*/  BSYNC B2 ;  /* 0x0000000000027941 */ /* 0x000fea0003800000 */
.L_x_32131:
[----:B------:R-:W-:-:S04]  /*52a0*/  FMUL.FTZ R17, R17, 1.1920928955078125e-07 ;  /* 0x3400000011117820 */ /* 0x000fc80000410000 */
[----:B------:R-:W-:-:S07]  /*52b0*/  FMUL.FTZ R14, R14, R17 ;  /* 0x000000110e0e7220 */ /* 0x000fce0000410000 */
.L_x_32126:
[----:B------:R-:W-:Y:S05]  /*52c0*/  BSYNC B0 ;  /* 0x0000000000007941 */ /* 0x000fea0003800000 */
.L_x_32125:
        /* <DEDUP_REMOVED lines=10> */
.L_x_32124:
[----:B------:R-:W-:Y:S05]  /*5370*/  BSYNC B1 ;  /* 0x0000000000017941 */ /* 0x000fea0003800000 */
.L_x_32123:
        /* <DEDUP_REMOVED lines=16> */
.L_x_32136:
[----:B------:R-:W-:-:S13]  /*5480*/  ISETP.GE.AND P0, PT, R4, R3, PT ;  /* 0x000000030400720c */ /* 0x000fda0003f06270 */
[----:B------:R-:W-:Y:S05]  /*5490*/  @P0 BRA `(.L_x_32138) ;  /* 0x0000000000300947 */ /* 0x000fea0003800000 */
[----:B-1----:R-:W1:Y:S01]  /*54a0*/  LDC.64 R6, c[0x0][0x218] ;  /* 0x00008600ff067b82 */ /* 0x002e620000000a00 */
[----:B------:R-:W-:Y:S02]  /*54b0*/  IMAD.IADD R5, R2, 0x1, R4 ;  /* 0x0000000102057824 */ /* 0x000fe400078e0204 */
[----:B------:R-:W-:Y:S02]  /*54c0*/  VIADD R4, R4, 0x80 ;  /* 0x0000008004047836 */ /* 0x000fe40000000000 */
[----:B-1----:R-:W-:-:S05]  /*54d0*/  IMAD.WIDE.U32 R6, R5, 0x2, R6 ;  /* 0x0000000205067825 */ /* 0x002fca00078e0006 */
[----:B------:R1:W-:Y:S02]  /*54e0*/  STG.E.U16 desc[UR4][R6.64], R9 ;  /* 0x0000000906007986 */ /* 0x0003e4000c101504 */
.L_x_32137:
[----:B------:R-:W-:-:S13]  /*54f0*/  ISETP.GE.AND P0, PT, R4, R3, PT ;  /* 0x000000030400720c */ /* 0x000fda0003f06270 */
[----:B------:R-:W-:Y:S05]  /*5500*/  @P0 BRA `(.L_x_32139) ;  /* 0x0000000000300947 */ /* 0x000fea0003800000 */
[----:B01----:R-:W0:Y:S01]  /*5510*/  LDC.64 R6, c[0x0][0x218] ;  /* 0x00008600ff067b82 */ /* 0x003e220000000a00 */
[----:B------:R-:W-:Y:S01]  /*5520*/  IADD3 R5, R2, R4, RZ ;  /* 0x0000000402057210 */ /* 0x000fe20007ffe0ff */
[----:B------:R-:W-:-:S04]  /*5530*/  VIADD R4, R4, 0x80 ;  /* 0x0000008004047836 */ /* 0x000fc80000000000 */
[----:B0-----:R-:W-:-:S05]  /*5540*/  IMAD.WIDE.U32 R6, R5, 0x2, R6 ;  /* 0x0000000205067825 */ /* 0x001fca00078e0006 */
[----:B------:R2:W-:Y:S02]  /*5550*/  STG.E.U16 desc[UR4][R6.64], R10 ;  /* 0x0000000a06007986 */ /* 0x0005e4000c101504 */
.L_x_32138:
[----:B------:R-:W-:-:S13]  /*5560*/  ISETP.GE.AND P0, PT, R4, R3, PT ;  /* 0x000000030400720c */ /* 0x000fda0003f06270 */
[----:B------:R-:W-:Y:S05]  /*5570*/  @P0 BRA `(.L_x_32140) ;  /* 0x0000000000340947 */ /* 0x000fea0003800000 */
[----:B-12---:R-:W1:Y:S01]  /*5580*/  LDC.64 R6, c[0x0][0x218] ;  /* 0x00008600ff067b82 */ /* 0x006e620000000a00 */
[----:B------:R-:W-:Y:S02]  /*5590*/  IMAD.IADD R5, R2, 0x1, R4 ;  /* 0x0000000102057824 */ /* 0x000fe400078e0204 */
[----:B------:R-:W-:Y:S02]  /*55a0*/  VIADD R4, R4, 0x80 ;  /* 0x0000008004047836 */ /* 0x000fe40000000000 */
[----:B-1----:R-:W-:-:S05]  /*55b0*/  IMAD.WIDE.U32 R6, R5, 0x2, R6 ;  /* 0x0000000205067825 */ /* 0x002fca00078e0006 */
[----:B------:R2:W-:Y:S02]  /*55c0*/  STG.E.U16 desc[UR4][R6.64], R11 ;  /* 0x0000000b06007986 */ /* 0x0005e4000c101504 */
.L_x_32139:
        /* <DEDUP_REMOVED lines=8> */
.L_x_32140:
[----:B------:R-:W-:Y:S05]  /*5650*/  BSYNC B1 ;  /* 0x0000000000017941 */ /* 0x000fea0003800000 */
.L_x_32135:
[----:B------:R-:W-:-:S13]  /*5660*/  ISETP.GE.AND P0, PT, R4, R3, PT ;  /* 0x000000030400720c */ /* 0x000fda0003f06270 */
[----:B-123--:R-:W1:Y:S01]  /*5670*/  @!P0 LDC.64 R6, c[0x0][0x218] ;  /* 0x00008600ff068b82 */ /* 0x00ee620000000a00 */
[----:B------:R-:W-:Y:S02]  /*5680*/  @!P0 IMAD.IADD R5, R2, 0x1, R4 ;  /* 0x0000000102058824 */ /* 0x000fe400078e0204 */
[----:B------:R-:W-:Y:S02]  /*5690*/  @!P0 VIADD R4, R4, 0x80 ;  /* 0x0000008004048836 */ /* 0x000fe40000000000 */
[----:B-1----:R-:W-:-:S05]  /*56a0*/  @!P0 IMAD.WIDE.U32 R6, R5, 0x2, R6 ;  /* 0x0000000205068825 */ /* 0x002fca00078e0006 */
[----:B------:R3:W-:Y:S02]  /*56b0*/  @!P0 STG.E.U16 desc[UR4][R6.64], R13 ;  /* 0x0000000d06008986 */ /* 0x0007e4000c101504 */
.L_x_32141:
[----:B------:R-:W-:Y:S05]  /*56c0*/  BSYNC B0 ;  /* 0x0000000000007941 */ /* 0x000fea0003800000 */
.L_x_32134:
        /* <DEDUP_REMOVED lines=8> */
.L_x_32142:
        /* <DEDUP_REMOVED lines=11> */
.L_x_57505:


//--------------------- .text._ZN2at6native29vectorized_elementwise_kernelILi8ENS0_13AUnaryFunctorIN3c108BFloat16ES4_S4_ZZZNS0_21remainder_kernel_cudaERNS_18TensorIteratorBaseEENKUlvE0_clEvENKUlvE2_clEvEUlS4_S4_E_EESt5arrayIPcLm2EEEEviT0_T1_ --------------------------
	.section	.text._ZN2at6native29vectorized_elementwise_kernelILi8ENS0_13AUnaryFunctorIN3c108BFloat16ES4_S4_ZZZNS0_21remainder_kernel_cudaERNS_18TensorIteratorBaseEENKUlvE0_clEvENKUlvE2_clEvEUlS4_S4_E_EESt5arrayIPcLm2EEEEviT0_T1_,"ax",@progbits
	.align	128
        .global         _ZN2at6native29vectorized_elementwise_kernelILi8ENS0_13AUnaryFunctorIN3c108BFloat16ES4_S4_ZZZNS0_21remainder_kernel_cudaERNS_18TensorIteratorBaseEENKUlvE0_clEvENKUlvE2_clEvEUlS4_S4_E_EESt5arrayIPcLm2EEEEviT0_T1_
        .type           _ZN2at6native29vectorized_elementwise_kernelILi8ENS0_13AUnaryFunctorIN3c108BFloat16ES4_S4_ZZZNS0_21remainder_kernel_cudaERNS_18TensorIteratorBaseEENKUlvE0_clEvENKUlvE2_clEvEUlS4_S4_E_EESt5arrayIPcLm2EEEEviT0_T1_,@function
        .size           _ZN2at6native29vectorized_elementwise_kernelILi8ENS0_13AUnaryFunctorIN3c108BFloat16ES4_S4_ZZZNS0_21remainder_kernel_cudaERNS_18TensorIteratorBaseEENKUlvE0_clEvENKUlvE2_clEvEUlS4_S4_E_EESt5arrayIPcLm2EEEEviT0_T1_,(.L_x_57506 - _ZN2at6native29vectorized_elementwise_kernelILi8ENS0_13AUnaryFunctorIN3c108BFloat16ES4_S4_ZZZNS0_21remainder_kernel_cudaERNS_18TensorIteratorBaseEENKUlvE0_clEvENKUlvE2_clEvEUlS4_S4_E_EESt5arrayIPcLm2EEEEviT0_T1_)
        .other          _ZN2at6native29vectorized_elementwise_kernelILi8ENS0_13AUnaryFunctorIN3c108BFloat16ES4_S4_ZZZNS0_21remainder_kernel_cudaERNS_18TensorIteratorBaseEENKUlvE0_clEvENKUlvE2_clEvEUlS4_S4_E_EESt5arrayIPcLm2EEEEviT0_T1_,@"STO_CUDA_ENTRY STV_DEFAULT"
_ZN2at6native29vectorized_elementwise_kernelILi8ENS0_13AUnaryFunctorIN3c108BFloat16ES4_S4_ZZZNS0_21remainder_kernel_cudaERNS_18TensorIteratorBaseEENKUlvE0_clEvENKUlvE2_clEvEUlS4_S4_E_EESt5arrayIPcLm2EEEEviT0_T1_:
.text._ZN2at6native29vectorized_elementwise_kernelILi8ENS0_13AUnaryFunctorIN3c108BFloat16ES4_S4_ZZZNS0_21remainder_kernel_cudaERNS_18TensorIteratorBaseEENKUlvE0_clEvENKUlvE2_clEvEUlS4_S4_E_EESt5arrayIPcLm2EEEEviT0_T1_:
        /* <DEDUP_REMOVED lines=16> */
[----:B------:R-:W-:-:S04]  /*0100*/  FADD.FTZ R10, |R9|, -RZ ;  /* 0x800000ff090a7221 */ /* 0x000fc80000010200 */
[----:B------:R-:W-:Y:S02]  /*0110*/  IMAD.MOV.U32 R3, RZ, RZ, R10 ;  /* 0x000000ffff037224 */ /* 0x000fe400078e000a */
        /* <DEDUP_REMOVED lines=26> */
.L_x_32149:
[----:B------:R-:W-:Y:S01]  /*02c0*/  FSETP.GEU.FTZ.AND P0, PT, R13, -R0, PT ;  /* 0x800000000d00720b */ /* 0x000fe20003f1e000 */
[----:B------:R-:W-:-:S12]  /*02d0*/  FADD.FTZ R16, R16, -1 ;  /* 0xbf80000010107421 */ /* 0x000fd80000010000 */
[----:B------:R-:W-:-:S07]  /*02e0*/  @!P0 FADD.FTZ R16, R16, -1 ;  /* 0xbf80000010108421 */ /* 0x000fce0000010000 */
.L_x_32148:
[----:B------:R-:W-:Y:S05]  /*02f0*/  BSYNC B1 ;  /* 0x0000000000017941 */ /* 0x000fea0003800000 */
.L_x_32147:
[----:B------:R-:W-:Y:S01]  /*0300*/  FFMA.FTZ R3, -R0, R16, R3 ;  /* 0x0000001000037223 */ /* 0x000fe20000010103 */
[----:B------:R-:W-:Y:S06]  /*0310*/  BRA `(.L_x_32145) ;  /* 0x00000000007c7947 */ /* 0x000fec0003800000 */
.L_x_32146:
        /* <DEDUP_REMOVED lines=15> */
.L_x_32152:
        /* <DEDUP_REMOVED lines=13> */
.L_x_32151:
[----:B------:R-:W-:Y:S05]  /*04e0*/  BSYNC B1 ;  /* 0x0000000000017941 */ /* 0x000fea0003800000 */
.L_x_32150:
[----:B------:R-:W-:-:S04]  /*04f0*/  FMUL.FTZ R0, R11, 1.1920928955078125e-07 ;  /* 0x340000000b007820 */ /* 0x000fc80000410000 */
[----:B0-----:R-:W-:-:S07]  /*0500*/  FMUL.FTZ R3, R15, R0 ;  /* 0x000000000f037220 */ /* 0x001fce0000410000 */
.L_x_32145:
[----:B------:R-:W-:Y:S05]  /*0510*/  BSYNC B0 ;  /* 0x0000000000007941 */ /* 0x000fea0003800000 */
.L_x_32144:
        /* <DEDUP_REMOVED lines=37> */
.L_x_32158:
[----:B------:R-:W-:Y:S01]  /*0770*/  FSETP.GEU.FTZ.AND P0, PT, R14, -R0, PT ;  /* 0x800000000e00720b */ /* 0x000fe20003f1e000 */
[----:B------:R-:W-:-:S12]  /*0780*/  FADD.FTZ R4, R4, -1 ;  /* 0xbf80000004047421 */ /* 0x000fd80000010000 */
[----:B------:R-:W-:-:S07]  /*0790*/  @!P0 FADD.FTZ R4, R4, -1 ;  /* 0xbf80000004048421 */ /* 0x000fce0000010000 */
.L_x_32157:
[----:B------:R-:W-:Y:S05]  /*07a0*/  BSYNC B1 ;  /* 0x0000000000017941 */ /* 0x000fea0003800000 */
.L_x_32156:
[----:B------:R-:W-:Y:S01]  /*07b0*/  FFMA.FTZ R13, -R0, R4, R13 ;  /* 0x00000004000d7223 */ /* 0x000fe2000001010d */
[----:B------:R-:W-:Y:S06]  /*07c0*/  BRA `(.L_x_32154) ;  /* 0x00000000007c7947 */ /* 0x000fec0003800000 */
.L_x_32155:
        /* <DEDUP_REMOVED lines=15> */
.L_x_32161:
        /* <DEDUP_REMOVED lines=13> */
.L_x_32160:
[----:B------:R-:W-:Y:S05]  /*0990*/  BSYNC B1 ;  /* 0x0000000000017941 */ /* 0x000fea0003800000 */
.L_x_32159:
[----:B0-----:R-:W-:-:S04]  /*09a0*/  FMUL.FTZ R13, R4, 1.1920928955078125e-07 ;  /* 0x34000000040d7820 */ /* 0x001fc80000410000 */
[----:B------:R-:W-:-:S07]  /*09b0*/  FMUL.FTZ R13, R16, R13 ;  /* 0x0000000d100d7220 */ /* 0x000fce0000410000 */
.L_x_32154:
[----:B------:R-:W-:Y:S05]  /*09c0*/  BSYNC B0 ;  /* 0x0000000000007941 */ /* 0x000fea0003800000 */
.L_x_32153:
        /* <DEDUP_REMOVED lines=36> */
.L_x_32167:
[----:B------:R-:W-:Y:S01]  /*0c10*/  FSETP.GEU.FTZ.AND P0, PT, R15, -R0, PT ;  /* 0x800000000f00720b */ /* 0x000fe20003f1e000 */
[----:B------:R-:W-:-:S12]  /*0c20*/  FADD.FTZ R16, R16, -1 ;  /* 0xbf80000010107421 */ /* 0x000fd80000010000 */
[----:B------:R-:W-:-:S07]  /*0c30*/  @!P0 FADD.FTZ R16, R16, -1 ;  /* 0xbf80000010108421 */ /* 0x000fce0000010000 */
.L_x_32166:
[----:B------:R-:W-:Y:S05]  /*0c40*/  BSYNC B1 ;  /* 0x0000000000017941 */ /* 0x000fea0003800000 */
.L_x_32165:
[----:B------:R-:W-:Y:S01]  /*0c50*/  FFMA.FTZ R13, -R0, R16, R13 ;  /* 0x00000010000d7223 */ /* 0x000fe2000001010d */
[----:B------:R-:W-:Y:S06]  /*0c60*/  BRA `(.L_x_32163) ;  /* 0x00000000007c7947 */ /* 0x000fec0003800000 */
.L_x_32164:
        /* <DEDUP_REMOVED lines=15> */
.L_x_32170:
        /* <DEDUP_REMOVED lines=13> */
.L_x_32169:
[----:B------:R-:W-:Y:S05]  /*0e30*/  BSYNC B1 ;  /* 0x0000000000017941 */ /* 0x000fea0003800000 */
.L_x_32168:
[----:B------:R-:W-:-:S04]  /*0e40*/  FMUL.FTZ R0, R11, 1.1920928955078125e-07 ;  /* 0x340000000b007820 */ /* 0x000fc80000410000 */
[----:B0-----:R-:W-:-:S07]  /*0e50*/  FMUL.FTZ R13, R17, R0 ;  /* 0x00000000110d7220 */ /* 0x001fce0000410000 */
.L_x_32163:
[----:B------:R-:W-:Y:S05]  /*0e60*/  BSYNC B0 ;  /* 0x0000000000007941 */ /* 0x000fea0003800000 */
.L_x_32162:
        /* <DEDUP_REMOVED lines=38> */
.L_x_32176:
[----:B------:R-:W-:Y:S01]  /*10d0*/  FSETP.GEU.FTZ.AND P0, PT, R15, -R0, PT ;  /* 0x800000000f00720b */ /* 0x000fe20003f1e000 */
[----:B------:R-:W-:-:S12]  /*10e0*/  FADD.FTZ R12, R12, -1 ;  /* 0xbf8000000c0c7421 */ /* 0x000fd80000010000 */
[----:B------:R-:W-:-:S07]  /*10f0*/  @!P0 FADD.FTZ R12, R12, -1 ;  /* 0xbf8000000c0c8421 */ /* 0x000fce0000010000 */
.L_x_32175:
[----:B------:R-:W-:Y:S05]  /*1100*/  BSYNC B1 ;  /* 0x0000000000017941 */ /* 0x000fea0003800000 */
.L_x_32174:
[----:B------:R-:W-:Y:S01]  /*1110*/  FFMA.FTZ R13, -R0, R12, R13 ;  /* 0x0000000c000d7223 */ /* 0x000fe2000001010d */
[----:B------:R-:W-:Y:S06]  /*1120*/  BRA `(.L_x_32172) ;  /* 0x00000000007c7947 */ /* 0x000fec0003800000 */
.L_x_32173:
        /* <DEDUP_REMOVED lines=15> */
.L_x_32179:
        /* <DEDUP_REMOVED lines=13> */
.L_x_32178:
[----:B------:R-:W-:Y:S05]  /*12f0*/  BSYNC B1 ;  /* 0x0000000000017941 */ /* 0x000fea0003800000 */
.L_x_32177:
[----:B0-----:R-:W-:-:S04]  /*1300*/  FMUL.FTZ R13, R12, 1.1920928955078125e-07 ;  /* 0x340000000c0d7820 */ /* 0x001fc80000410000 */
[----:B------:R-:W-:-:S07]  /*1310*/  FMUL.FTZ R13, R18, R13 ;  /* 0x0000000d120d7220 */ /* 0x000fce0000410000 */
.L_x_32172:
[----:B------:R-:W-:Y:S05]  /*1320*/  BSYNC B0 ;  /* 0x0000000000007941 */ /* 0x000fea0003800000 */
.L_x_32171:
[C---:B------:R-:W-:Y:S01]  /*1330*/  FSETP.GTU.FTZ.AND P0, PT, |R13|.reuse, +INF , PT ;  /* 0x7f8000000d00780b */ /* 0x040fe20003f1c200 */
        /* <DEDUP_REMOVED lines=35> */
.L_x_32185:
[----:B------:R-:W-:Y:S01]  /*1570*/  FSETP.GEU.FTZ.AND P0, PT, R15, -R0, PT ;  /* 0x800000000f00720b */ /* 0x000fe20003f1e000 */
[----:B------:R-:W-:-:S12]  /*1580*/  FADD.FTZ R18, R18, -1 ;  /* 0xbf80000012127421 */ /* 0x000fd80000010000 */
[----:B------:R-:W-:-:S07]  /*1590*/  @!P0 FADD.FTZ R18, R18, -1 ;  /* 0xbf80000012128421 */ /* 0x000fce0000010000 */
.L_x_32184:
[----:B------:R-:W-:Y:S05]  /*15a0*/  BSYNC B1 ;  /* 0x0000000000017941 */ /* 0x000fea0003800000 */
.L_x_32183:
[----:B------:R-:W-:Y:S01]  /*15b0*/  FFMA.FTZ R13, -R0, R18, R13 ;  /* 0x00000012000d7223 */ /* 0x000fe2000001010d */
[----:B------:R-:W-:Y:S06]  /*15c0*/  BRA `(.L_x_32181) ;  /* 0x00000000007c7947 */ /* 0x000fec0003800000 */
.L_x_32182:
        /* <DEDUP_REMOVED lines=15> */
.L_x_32188:
        /* <DEDUP_REMOVED lines=13> */
.L_x_32187:
[----:B------:R-:W-:Y:S05]  /*1790*/  BSYNC B1 ;  /* 0x0000000000017941 */ /* 0x000fea0003800000 */
.L_x_32186:
[----:B------:R-:W-:-:S04]  /*17a0*/  FMUL.FTZ R0, R13, 1.1920928955078125e-07 ;  /* 0x340000000d007820 */ /* 0x000fc80000410000 */
[----:B------:R-:W-:-:S07]  /*17b0*/  FMUL.FTZ R13, R11, R0 ;  /* 0x000000000b0d7220 */ /* 0x000fce0000410000 */
.L_x_32181:
[----:B------:R-:W-:Y:S05]  /*17c0*/  BSYNC B0 ;  /* 0x0000000000007941 */ /* 0x000fea0003800000 */
.L_x_32180:
        /* <DEDUP_REMOVED lines=37> */
.L_x_32194:
[----:B------:R-:W-:Y:S01]  /*1a20*/  FSETP.GEU.FTZ.AND P0, PT, R17, -R0, PT ;  /* 0x800000001100720b */ /* 0x000fe20003f1e000 */
[----:B------:R-:W-:-:S12]  /*1a30*/  FADD.FTZ R14, R14, -1 ;  /* 0xbf8000000e0e7421 */ /* 0x000fd80000010000 */
[----:B------:R-:W-:-:S07]  /*1a40*/  @!P0 FADD.FTZ R14, R14, -1 ;  /* 0xbf8000000e0e8421 */ /* 0x000fce0000010000 */
.L_x_32193:
[----:B------:R-:W-:Y:S05]  /*1a50*/  BSYNC B1 ;  /* 0x0000000000017941 */ /* 0x000fea0003800000 */
.L_x_32192:
[----:B------:R-:W-:Y:S01]  /*1a60*/  FFMA.FTZ R13, -R0, R14, R13 ;  /* 0x0000000e000d7223 */ /* 0x000fe2000001010d */
[----:B------:R-:W-:Y:S06]  /*1a70*/  BRA `(.L_x_32190) ;  /* 0x00000000007c7947 */ /* 0x000fec0003800000 */
.L_x_32191:
        /* <DEDUP_REMOVED lines=15> */
.L_x_32197:
        /* <DEDUP_REMOVED lines=13> */
.L_x_32196:
[----:B------:R-:W-:Y:S05]  /*1c40*/  BSYNC B1 ;  /* 0x0000000000017941 */ /* 0x000fea0003800000 */
.L_x_32195:
[----:B------:R-:W-:-:S04]  /*1c50*/  FMUL.FTZ R14, R14, 1.1920928955078125e-07 ;  /* 0x340000000e0e7820 */ /* 0x000fc80000410000 */
[----:B------:R-:W-:-:S07]  /*1c60*/  FMUL.FTZ R13, R13, R14 ;  /* 0x0000000e0d0d7220 */ /* 0x000fce0000410000 */
.L_x_32190:
[----:B------:R-:W-:Y:S05]  /*1c70*/  BSYNC B0 ;  /* 0x0000000000007941 */ /* 0x000fea0003800000 */
.L_x_32189:
[----:B------:R-:W-:Y:S01]  /*1c80*/  FSETP.GTU.FTZ.AND P0, PT, |R13|, +INF , PT ;  /* 0x7f8000000d00780b */ /* 0x000fe20003f1c200 */
[----:B------:R-:W-:Y:S01]  /*1c90*/  IMAD.U32 R14, R7, 0x10000, RZ ;  /* 0x00010000070e7824 */ /* 0x000fe200078e00ff */
[C---:B------:R-:W-:Y:S01]  /*1ca0*/  LOP3.LUT R0, R13.reuse, 0x80000000, R9, 0xb8, !PT ;  /* 0x800000000d007812 */ /* 0x040fe200078eb809 */
[----:B------:R-:W-:Y:S01]  /*1cb0*/  BSSY B0, `(.L_x_32198) ;  /* 0x0000046000007945 */ /* 0x000fe20003800000 */
[----:B------:R-:W-:Y:S01]  /*1cc0*/  FSETP.GEU.FTZ.AND P1, PT, R6, RZ, PT ;  /* 0x000000ff0600720b */ /* 0x000fe20003f3e000 */
[----:B0-----:R-:W-:Y:S01]  /*1cd0*/  IMAD.MOV.U32 R15, RZ, RZ, R10 ;  /* 0x000000ffff0f7224 */ /* 0x001fe200078e000a */
        /* <DEDUP_REMOVED lines=30> */
.L_x_32203:
[----:B------:R-:W-:Y:S01]  /*1ec0*/  FSETP.GEU.FTZ.AND P0, PT, R17, -R0, PT ;  /* 0x800000001100720b */ /* 0x000fe20003f1e000 */
[----:B------:R-:W-:-:S12]  /*1ed0*/  FADD.FTZ R6, R6, -1 ;  /* 0xbf80000006067421 */ /* 0x000fd80000010000 */
[----:B------:R-:W-:-:S07]  /*1ee0*/  @!P0 FADD.FTZ R6, R6, -1 ;  /* 0xbf80000006068421 */ /* 0x000fce0000010000 */
.L_x_32202:
[----:B------:R-:W-:Y:S05]  /*1ef0*/  BSYNC B1 ;  /* 0x0000000000017941 */ /* 0x000fea0003800000 */
.L_x_32201:
[----:B------:R-:W-:Y:S01]  /*1f00*/  FFMA.FTZ R15, -R0, R6, R15 ;  /* 0x00000006000f7223 */ /* 0x000fe2000001010f */
[----:B------:R-:W-:Y:S06]  /*1f10*/  BRA `(.L_x_32199) ;  /* 0x00000000007c7947 */ /* 0x000fec0003800000 */
.L_x_32200:
[----:B------:R-:W-:Y:S01]  /*1f20*/  VIADD R6, R0, 0xf4800000 ;  /* 0xf480000000067836 */ /* 0x000fe20000000000 */
        /* <DEDUP_REMOVED lines=14> */
.L_x_32206:
        /* <DEDUP_REMOVED lines=13> */
.L_x_32205:
[----:B------:R-:W-:Y:S05]  /*20e0*/  BSYNC B1 ;  /* 0x0000000000017941 */ /* 0x000fea0003800000 */
.L_x_32204:
[----:B------:R-:W-:-:S04]  /*20f0*/  FMUL.FTZ R15, R15, 1.1920928955078125e-07 ;  /* 0x340000000f0f7820 */ /* 0x000fc80000410000 */
[----:B------:R-:W-:-:S07]  /*2100*/  FMUL.FTZ R15, R6, R15 ;  /* 0x0000000f060f7220 */ /* 0x000fce0000410000 */
.L_x_32199:
[----:B------:R-:W-:Y:S05]  /*2110*/  BSYNC B0 ;  /* 0x0000000000007941 */ /* 0x000fea0003800000 */
.L_x_32198:
        /* <DEDUP_REMOVED lines=37> */
.L_x_32212:
[----:B------:R-:W-:Y:S01]  /*2370*/  FSETP.GEU.FTZ.AND P0, PT, R17, -R15, PT ;  /* 0x8000000f1100720b */ /* 0x000fe20003f1e000 */
[----:B------:R-:W-:-:S12]  /*2380*/  FADD.FTZ R19, R19, -1 ;  /* 0xbf80000013137421 */ /* 0x000fd80000010000 */
[----:B------:R-:W-:-:S07]  /*2390*/  @!P0 FADD.FTZ R19, R19, -1 ;  /* 0xbf80000013138421 */ /* 0x000fce0000010000 */
.L_x_32211:
[----:B------:R-:W-:Y:S05]  /*23a0*/  BSYNC B1 ;  /* 0x0000000000017941 */ /* 0x000fea0003800000 */
.L_x_32210:
[----:B------:R-:W-:Y:S01]  /*23b0*/  FFMA.FTZ R10, -R15, R19, R10 ;  /* 0x000000130f0a7223 */ /* 0x000fe2000001010a */
[----:B------:R-:W-:Y:S06]  /*23c0*/  BRA `(.L_x_32208) ;  /* 0x00000000007c7947 */ /* 0x000fec0003800000 */
.L_x_32209:
        /* <DEDUP_REMOVED lines=15> */
.L_x_32215:
        /* <DEDUP_REMOVED lines=13> */
.L_x_32214:
[----:B------:R-:W-:Y:S05]  /*2590*/  BSYNC B1 ;  /* 0x0000000000017941 */ /* 0x000fea0003800000 */
.L_x_32213:
[----:B0-----:R-:W-:-:S04]  /*25a0*/  FMUL.FTZ R15, R14, 1.1920928955078125e-07 ;  /* 0x340000000e0f7820 */ /* 0x001fc80000410000 */
[----:B------:R-:W-:-:S07]  /*25b0*/  FMUL.FTZ R10, R10, R15 ;  /* 0x0000000f0a0a7220 */ /* 0x000fce0000410000 */
.L_x_32208:
[----:B------:R-:W-:Y:S05]  /*25c0*/  BSYNC B0 ;  /* 0x0000000000007941 */ /* 0x000fea0003800000 */
.L_x_32207:
        /* <DEDUP_REMOVED lines=10> */
[----:B-1----:R-:W-:-:S12]  /*2670*/  IMAD.WIDE.U32 R14, R2, 0x2, R14 ;  /* 0x00000002020e7825 */ /* 0x002fd800078e000e */
[----:B------:R-:W-:Y:S01]  /*2680*/  @!P0 FADD.FTZ R9, R6, R9 ;  /* 0x0000000906098221 */ /* 0x000fe20000010000 */
[----:B------:R-:W-:Y:S01]  /*2690*/  F2FP.BF16.F32.PACK_AB R6, R13, R11 ;  /* 0x0000000b0d06723e */ /* 0x000fe200000010ff */
[----:B------:R-:W-:-:S03]  /*26a0*/  IMAD.WIDE R14, R8, 0x10, R14 ;  /* 0x00000010080e7825 */ /* 0x000fc600078e020e */
[----:B------:R-:W-:-:S05]  /*26b0*/  F2FP.BF16.F32.PACK_AB R7, R9, R7 ;  /* 0x000000070907723e */ /* 0x000fca00000010ff */
[----:B------:R-:W-:Y:S01]  /*26c0*/  STG.E.128 desc[UR4][R14.64], R4 ;  /* 0x000000040e007986 */ /* 0x000fe2000c101d04 */
[----:B------:R-:W-:Y:S05]  /*26d0*/  EXIT ;  /* 0x000000000000794d */ /* 0x000fea0003800000 */
.L_x_32143:
        /* <DEDUP_REMOVED lines=36> */
[----:B------:R-:W-:Y:S02]  /*2920*/  PRMT R22, RZ, 0x7610, R22 ;  /* 0x00007610ff167816 */ /* 0x000fe40000000016 */
[----:B------:R-:W-:Y:S01]  /*2930*/  @!P6 IADD3 R29, R2, R29, RZ ;  /* 0x0000001d021de210 */ /* 0x000fe20007ffe0ff */
[----:B---3--:R-:W-:Y:S01]  /*2940*/  @!P5 IMAD.WIDE.U32 R18, R21, 0x2, R18 ;  /* 0x000000021512d825 */ /* 0x008fe200078e0012 */
[----:B------:R-:W-:Y:S02]  /*2950*/  PRMT R21, RZ, 0x7610, R21 ;  /* 0x00007610ff157816 */ /* 0x000fe40000000015 */
[----:B------:R0:W5:Y:S01]  /*2960*/  @!P0 LDG.E.U16 R22, desc[UR4][R16.64] ;  /* 0x0000000410168981 */ /* 0x000162000c1e1500 */
[----:B-1----:R-:W-:Y:S01]  /*2970*/  @!P2 IMAD.WIDE.U32 R10, R25, 0x2, R10 ;  /* 0x00000002190aa825 */ /* 0x002fe200078e000a */
[----:B------:R-:W-:-:S02]  /*2980*/  PRMT R25, RZ, 0x7610, R25 ;  /* 0x00007610ff197816 */ /* 0x000fc40000000019 */
[----:B------:R-:W-:Y:S01]  /*2990*/  PRMT R24, RZ, 0x7610, R24 ;  /* 0x00007610ff187816 */ /* 0x000fe20000000018 */
[----:B--2---:R-:W-:Y:S01]  /*29a0*/  @!P1 IMAD.WIDE.U32 R12, R23, 0x2, R12 ;  /* 0x00000002170c9825 */ /* 0x004fe200078e000c */
[----:B------:R-:W-:Y:S01]  /*29b0*/  PRMT R23, RZ, 0x7610, R23 ;  /* 0x00007610ff177816 */ /* 0x000fe20000000017 */
[----:B------:R1:W5:Y:S02]  /*29c0*/  @!P5 LDG.E.U16 R21, desc[UR4][R18.64] ;  /* 0x000000041215d981 */ /* 0x000364000c1e1500 */
[----:B------:R-:W-:Y:S01]  /*29d0*/  @!P4 IMAD.WIDE.U32 R6, R0, 0x2, R6 ;  /* 0x000000020006c825 */ /* 0x000fe200078e0006 */
[----:B0-----:R-:W-:Y:S02]  /*29e0*/  PRMT R17, RZ, 0x7610, R17 ;  /* 0x00007610ff117816 */ /* 0x001fe40000000011 */
[----:B------:R-:W-:Y:S01]  /*29f0*/  PRMT R16, RZ, 0x7610, R16 ;  /* 0x00007610ff107816 */ /* 0x000fe20000000010 */
[----:B----4-:R-:W-:Y:S01]  /*2a00*/  @!P3 IMAD.WIDE.U32 R8, R27, 0x2, R8 ;  /* 0x000000021b08b825 */ /* 0x010fe200078e0008 */
        /* <DEDUP_REMOVED lines=37> */
.L_x_32223:
[----:B------:R-:W-:Y:S01]  /*2c60*/  FSETP.GEU.FTZ.AND P0, PT, R11, -R10, PT ;  /* 0x8000000a0b00720b */ /* 0x000fe20003f1e000 */
[----:B------:R-:W-:-:S12]  /*2c70*/  FADD.FTZ R0, R0, -1 ;  /* 0xbf80000000007421 */ /* 0x000fd80000010000 */
[----:B------:R-:W-:-:S07]  /*2c80*/  @!P0 FADD.FTZ R0, R0, -1 ;  /* 0xbf80000000008421 */ /* 0x000fce0000010000 */
.L_x_32222:
[----:B------:R-:W-:Y:S05]  /*2c90*/  BSYNC B2 ;  /* 0x0000000000027941 */ /* 0x000fea0003800000 */
.L_x_32221:
[----:B------:R-:W-:Y:S01]  /*2ca0*/  FFMA.FTZ R7, -R10, R0, R7 ;  /* 0x000000000a077223 */ /* 0x000fe20000010107 */
[----:B------:R-:W-:Y:S06]  /*2cb0*/  BRA `(.L_x_32219) ;  /* 0x00000000007c7947 */ /* 0x000fec0003800000 */
.L_x_32220:
        /* <DEDUP_REMOVED lines=15> */
.L_x_32226:
        /* <DEDUP_REMOVED lines=13> */
.L_x_32225:
[----:B------:R-:W-:Y:S05]  /*2e80*/  BSYNC B2 ;  /* 0x0000000000027941 */ /* 0x000fea0003800000 */
.L_x_32224:
[----:B------:R-:W-:-:S04]  /*2e90*/  FMUL.FTZ R8, R8, 1.1920928955078125e-07 ;  /* 0x3400000008087820 */ /* 0x000fc80000410000 */
[----:B------:R-:W-:-:S07]  /*2ea0*/  FMUL.FTZ R7, R7, R8 ;  /* 0x0000000807077220 */ /* 0x000fce0000410000 */
.L_x_32219:
[----:B------:R-:W-:Y:S05]  /*2eb0*/  BSYNC B0 ;  /* 0x0000000000007941 */ /* 0x000fea0003800000 */
.L_x_32218:
        /* <DEDUP_REMOVED lines=10> */
.L_x_32217:
[----:B------:R-:W-:Y:S05]  /*2f60*/  BSYNC B1 ;  /* 0x0000000000017941 */ /* 0x000fea0003800000 */
.L_x_32216:
        /* <DEDUP_REMOVED lines=33> */
.L_x_32234:
[----:B------:R-:W-:Y:S01]  /*3180*/  FSETP.GEU.FTZ.AND P0, PT, R13, -R12, PT ;  /* 0x8000000c0d00720b */ /* 0x000fe20003f1e000 */
[----:B------:R-:W-:-:S12]  /*3190*/  FADD.FTZ R0, R0, -1 ;  /* 0xbf80000000007421 */ /* 0x000fd80000010000 */
[----:B------:R-:W-:-:S07]  /*31a0*/  @!P0 FADD.FTZ R0, R0, -1 ;  /* 0xbf80000000008421 */ /* 0x000fce0000010000 */
.L_x_32233:
[----:B------:R-:W-:Y:S05]  /*31b0*/  BSYNC B2 ;  /* 0x0000000000027941 */ /* 0x000fea0003800000 */
.L_x_32232:
[----:B------:R-:W-:Y:S01]  /*31c0*/  FFMA.FTZ R9, -R12, R0, R9 ;  /* 0x000000000c097223 */ /* 0x000fe20000010109 */
[----:B------:R-:W-:Y:S06]  /*31d0*/  BRA `(.L_x_32230) ;  /* 0x00000000007c7947 */ /* 0x000fec0003800000 */
.L_x_32231:
        /* <DEDUP_REMOVED lines=15> */
.L_x_32237:
        /* <DEDUP_REMOVED lines=13> */
.L_x_32236:
[----:B------:R-:W-:Y:S05]  /*33a0*/  BSYNC B2 ;  /* 0x0000000000027941 */ /* 0x000fea0003800000 */
.L_x_32235:
[----:B------:R-:W-:-:S04]  /*33b0*/  FMUL.FTZ R0, R11, 1.1920928955078125e-07 ;  /* 0x340000000b007820 */ /* 0x000fc80000410000 */
[----:B------:R-:W-:-:S07]  /*33c0*/  FMUL.FTZ R9, R9, R0 ;  /* 0x0000000009097220 */ /* 0x000fce0000410000 */
.L_x_32230:
[----:B------:R-:W-:Y:S05]  /*33d0*/  BSYNC B0 ;  /* 0x0000000000007941 */ /* 0x000fea0003800000 */
.L_x_32229:
        /* <DEDUP_REMOVED lines=10> */
.L_x_32228:
[----:B------:R-:W-:Y:S05]  /*3480*/  BSYNC B1 ;  /* 0x0000000000017941 */ /* 0x000fea0003800000 */
.L_x_32227:
[----:B------:R-:W-:Y:S01]  /*3490*/  VIADD R9, R5, 0x100 ;  /* 0x0000010005097836 */ /* 0x000fe20000000000 */
[----:B------:R-:W-:Y:S04]  /*34a0*/  BSSY B1, `(.L_x_32238) ;  /* 0x0000050000017945 */ /* 0x000fe80003800000 */
[----:B------:R-:W-:-:S13]  /*34b0*/  ISETP.GE.AND P0, PT, R9, R4, PT ;  /* 0x000000040900720c */ /* 0x000fda0003f06270 */
[----:B------:R-:W-:Y:S05]  /*34c0*/  @P0 BRA `(.L_x_32239) ;  /* 0x0000000400340947 */ /* 0x000fea0003800000 */
[----:B------:R-:W-:Y:S01]  /*34d0*/  IMAD.U32 R9, R3, 0x10000, RZ ;  /* 0x0001000003097824 */ /* 0x000fe200078e00ff */
[----:B0----5:R-:W-:Y:S01]  /*34e0*/  SHF.L.U32 R12, R21, 0x10, RZ ;  /* 0x00000010150c7819 */ /* 0x021fe200000006ff */
        /* <DEDUP_REMOVED lines=27> */
.L_x_32245:
[----:B------:R-:W-:Y:S01]  /*36a0*/  FSETP.GEU.FTZ.AND P0, PT, R11, -R15, PT ;  /* 0x8000000f0b00720b */ /* 0x000fe20003f1e000 */
[----:B------:R-:W-:-:S12]  /*36b0*/  FADD.FTZ R13, R13, -1 ;  /* 0xbf8000000d0d7421 */ /* 0x000fd80000010000 */
[----:B------:R-:W-:-:S07]  /*36c0*/  @!P0 FADD.FTZ R13, R13, -1 ;  /* 0xbf8000000d0d8421 */ /* 0x000fce0000010000 */
.L_x_32244:
[----:B------:R-:W-:Y:S05]  /*36d0*/  BSYNC B2 ;  /* 0x0000000000027941 */ /* 0x000fea0003800000 */
.L_x_32243:
[----:B------:R-:W-:Y:S01]  /*36e0*/  FFMA.FTZ R10, -R15, R13, R10 ;  /* 0x0000000d0f0a7223 */ /* 0x000fe2000001010a */
[----:B------:R-:W-:Y:S06]  /*36f0*/  BRA `(.L_x_32241) ;  /* 0x00000000007c7947 */ /* 0x000fec0003800000 */
.L_x_32242:
        /* <DEDUP_REMOVED lines=15> */
.L_x_32248:
        /* <DEDUP_REMOVED lines=13> */
.L_x_32247:
[----:B------:R-:W-:Y:S05]  /*38c0*/  BSYNC B2 ;  /* 0x0000000000027941 */ /* 0x000fea0003800000 */
.L_x_32246:
[----:B0-----:R-:W-:-:S04]  /*38d0*/  FMUL.FTZ R11, R12, 1.1920928955078125e-07 ;  /* 0x340000000c0b7820 */ /* 0x001fc80000410000 */
[----:B------:R-:W-:-:S07]  /*38e0*/  FMUL.FTZ R10, R10, R11 ;  /* 0x0000000b0a0a7220 */ /* 0x000fce0000410000 */
.L_x_32241:
[----:B------:R-:W-:Y:S05]  /*38f0*/  BSYNC B0 ;  /* 0x0000000000007941 */ /* 0x000fea0003800000 */
.L_x_32240:
        /* <DEDUP_REMOVED lines=10> */
.L_x_32239:
[----:B------:R-:W-:Y:S05]  /*39a0*/  BSYNC B1 ;  /* 0x0000000000017941 */ /* 0x000fea0003800000 */
.L_x_32238:
[----:B------:R-:W-:Y:S01]  /*39b0*/  IADD3 R11, R5, 0x180, RZ ;  /* 0x00000180050b7810 */ /* 0x000fe20007ffe0ff */
[----:B------:R-:W-:Y:S03]  /*39c0*/  BSSY B1, `(.L_x_32249) ;  /* 0x0000050000017945 */ /* 0x000fe60003800000 */
        /* <DEDUP_REMOVED lines=31> */
.L_x_32256:
[----:B------:R-:W-:Y:S01]  /*3bc0*/  FSETP.GEU.FTZ.AND P0, PT, R15, -R14, PT ;  /* 0x8000000e0f00720b */ /* 0x000fe20003f1e000 */
[----:B------:R-:W-:-:S12]  /*3bd0*/  FADD.FTZ R0, R0, -1 ;  /* 0xbf80000000007421 */ /* 0x000fd80000010000 */
[----:B------:R-:W-:-:S07]  /*3be0*/  @!P0 FADD.FTZ R0, R0, -1 ;  /* 0xbf80000000008421 */ /* 0x000fce0000010000 */
.L_x_32255:
[----:B------:R-:W-:Y:S05]  /*3bf0*/  BSYNC B2 ;  /* 0x0000000000027941 */ /* 0x000fea0003800000 */
.L_x_32254:
[----:B------:R-:W-:Y:S01]  /*3c00*/  FFMA.FTZ R11, -R14, R0, R11 ;  /* 0x000000000e0b7223 */ /* 0x000fe2000001010b */
[----:B------:R-:W-:Y:S06]  /*3c10*/  BRA `(.L_x_32252) ;  /* 0x00000000007c7947 */ /* 0x000fec0003800000 */
.L_x_32253:
        /* <DEDUP_REMOVED lines=15> */
.L_x_32259:
        /* <DEDUP_REMOVED lines=13> */
.L_x_32258:
[----:B------:R-:W-:Y:S05]  /*3de0*/  BSYNC B2 ;  /* 0x0000000000027941 */ /* 0x000fea0003800000 */
.L_x_32257:
[----:B------:R-:W-:-:S04]  /*3df0*/  FMUL.FTZ R0, R13, 1.1920928955078125e-07 ;  /* 0x340000000d007820 */ /* 0x000fc80000410000 */
[----:B------:R-:W-:-:S07]  /*3e00*/  FMUL.FTZ R11, R11, R0 ;  /* 0x000000000b0b7220 */ /* 0x000fce0000410000 */
.L_x_32252:
[----:B------:R-:W-:Y:S05]  /*3e10*/  BSYNC B0 ;  /* 0x0000000000007941 */ /* 0x000fea0003800000 */
.L_x_32251:
        /* <DEDUP_REMOVED lines=10> */
.L_x_32250:
[----:B------:R-:W-:Y:S05]  /*3ec0*/  BSYNC B1 ;  /* 0x0000000000017941 */ /* 0x000fea0003800000 */
.L_x_32249:
        /* <DEDUP_REMOVED lines=33> */
.L_x_32267:
[----:B------:R-:W-:Y:S01]  /*40e0*/  FSETP.GEU.FTZ.AND P0, PT, R13, -R19, PT ;  /* 0x800000130d00720b */ /* 0x000fe20003f1e000 */
[----:B------:R-:W-:-:S12]  /*40f0*/  FADD.FTZ R15, R15, -1 ;  /* 0xbf8000000f0f7421 */ /* 0x000fd80000010000 */
[----:B------:R-:W-:-:S07]  /*4100*/  @!P0 FADD.FTZ R15, R15, -1 ;  /* 0xbf8000000f0f8421 */ /* 0x000fce0000010000 */
.L_x_32266:
[----:B------:R-:W-:Y:S05]  /*4110*/  BSYNC B2 ;  /* 0x0000000000027941 */ /* 0x000fea0003800000 */
.L_x_32265:
[----:B------:R-:W-:Y:S01]  /*4120*/  FFMA.FTZ R12, -R19, R15, R12 ;  /* 0x0000000f130c7223 */ /* 0x000fe2000001010c */
[----:B------:R-:W-:Y:S06]  /*4130*/  BRA `(.L_x_32263) ;  /* 0x00000000007c7947 */ /* 0x000fec0003800000 */
.L_x_32264:
        /* <DEDUP_REMOVED lines=15> */
.L_x_32270:
        /* <DEDUP_REMOVED lines=13> */
.L_x_32269:
[----:B------:R-:W-:Y:S05]  /*4300*/  BSYNC B2 ;  /* 0x0000000000027941 */ /* 0x000fea0003800000 */
.L_x_32268:
[----:B0-----:R-:W-:-:S04]  /*4310*/  FMUL.FTZ R13, R14, 1.1920928955078125e-07 ;  /* 0x340000000e0d7820 */ /* 0x001fc80000410000 */
[----:B------:R-:W-:-:S07]  /*4320*/  FMUL.FTZ R12, R12, R13 ;  /* 0x0000000d0c0c7220 */ /* 0x000fce0000410000 */
.L_x_32263:
[----:B------:R-:W-:Y:S05]  /*4330*/  BSYNC B0 ;  /* 0x0000000000007941 */ /* 0x000fea0003800000 */
.L_x_32262:
        /* <DEDUP_REMOVED lines=10> */
.L_x_32261:
[----:B------:R-:W-:Y:S05]  /*43e0*/  BSYNC B1 ;  /* 0x0000000000017941 */ /* 0x000fea0003800000 */
.L_x_32260:
        /* <DEDUP_REMOVED lines=33> */
.L_x_32278:
[----:B------:R-:W-:Y:S01]  /*4600*/  FSETP.GEU.FTZ.AND P0, PT, R19, -R18, PT ;  /* 0x800000121300720b */ /* 0x000fe20003f1e000 */
[----:B------:R-:W-:-:S12]  /*4610*/  FADD.FTZ R0, R0, -1 ;  /* 0xbf80000000007421 */ /* 0x000fd80000010000 */
[----:B------:R-:W-:-:S07]  /*4620*/  @!P0 FADD.FTZ R0, R0, -1 ;  /* 0xbf80000000008421 */ /* 0x000fce0000010000 */
.L_x_32277:
[----:B------:R-:W-:Y:S05]  /*4630*/  BSYNC B2 ;  /* 0x0000000000027941 */ /* 0x000fea0003800000 */
.L_x_32276:
[----:B------:R-:W-:Y:S01]  /*4640*/  FFMA.FTZ R13, -R18, R0, R13 ;  /* 0x00000000120d7223 */ /* 0x000fe2000001010d */
[----:B------:R-:W-:Y:S06]  /*4650*/  BRA `(.L_x_32274) ;  /* 0x00000000007c7947 */ /* 0x000fec0003800000 */
.L_x_32275:
        /* <DEDUP_REMOVED lines=15> */
.L_x_32281:
        /* <DEDUP_REMOVED lines=13> */
.L_x_32280:
[----:B------:R-:W-:Y:S05]  /*4820*/  BSYNC B2 ;  /* 0x0000000000027941 */ /* 0x000fea0003800000 */
.L_x_32279:
[----:B------:R-:W-:-:S04]  /*4830*/  FMUL.FTZ R0, R15, 1.1920928955078125e-07 ;  /* 0x340000000f007820 */ /* 0x000fc80000410000 */
[----:B------:R-:W-:-:S07]  /*4840*/  FMUL.FTZ R13, R13, R0 ;  /* 0x000000000d0d7220 */ /* 0x000fce0000410000 */
.L_x_32274:
[----:B------:R-:W-:Y:S05]  /*4850*/  BSYNC B0 ;  /* 0x0000000000007941 */ /* 0x000fea0003800000 */
.L_x_32273:
        /* <DEDUP_REMOVED lines=10> */
.L_x_32272:
[----:B------:R-:W-:Y:S05]  /*4900*/  BSYNC B1 ;  /* 0x0000000000017941 */ /* 0x000fea0003800000 */
.L_x_32271:
[----:B------:R-:W-:Y:S01]  /*4910*/  IADD3 R13, R5, 0x300, RZ ;  /* 0x00000300050d7810 */ /* 0x000fe20007ffe0ff */
[----:B------:R-:W-:Y:S03]  /*4920*/  BSSY B1, `(.L_x_32282) ;  /* 0x0000050000017945 */ /* 0x000fe60003800000 */
        /* <DEDUP_REMOVED lines=31> */
.L_x_32289:
[----:B------:R-:W-:Y:S01]  /*4b20*/  FSETP.GEU.FTZ.AND P0, PT, R15, -R21, PT ;  /* 0x800000150f00720b */ /* 0x000fe20003f1e000 */
[----:B------:R-:W-:-:S12]  /*4b30*/  FADD.FTZ R19, R19, -1 ;  /* 0xbf80000013137421 */ /* 0x000fd80000010000 */
[----:B------:R-:W-:-:S07]  /*4b40*/  @!P0 FADD.FTZ R19, R19, -1 ;  /* 0xbf80000013138421 */ /* 0x000fce0000010000 */
.L_x_32288:
[----:B------:R-:W-:Y:S05]  /*4b50*/  BSYNC B2 ;  /* 0x0000000000027941 */ /* 0x000fea0003800000 */
.L_x_32287:
[----:B------:R-:W-:Y:S01]  /*4b60*/  FFMA.FTZ R14, -R21, R19, R14 ;  /* 0x00000013150e7223 */ /* 0x000fe2000001010e */
[----:B------:R-:W-:Y:S06]  /*4b70*/  BRA `(.L_x_32285) ;  /* 0x00000000007c7947 */ /* 0x000fec0003800000 */
.L_x_32286:
        /* <DEDUP_REMOVED lines=15> */
.L_x_32292:
        /* <DEDUP_REMOVED lines=13> */
.L_x_32291:
[----:B------:R-:W-:Y:S05]  /*4d40*/  BSYNC B2 ;  /* 0x0000000000027941 */ /* 0x000fea0003800000 */
.L_x_32290:
[----:B0-----:R-:W-:-:S04]  /*4d50*/  FMUL.FTZ R15, R18, 1.1920928955078125e-07 ;  /* 0x34000000120f7820 */ /* 0x001fc80000410000 */
[----:B------:R-:W-:-:S07]  /*4d60*/  FMUL.FTZ R14, R14, R15 ;  /* 0x0000000f0e0e7220 */ /* 0x000fce0000410000 */
.L_x_32285:
[----:B------:R-:W-:Y:S05]  /*4d70*/  BSYNC B0 ;  /* 0x0000000000007941 */ /* 0x000fea0003800000 */
.L_x_32284:
        /* <DEDUP_REMOVED lines=10> */
.L_x_32283:
[----:B------:R-:W-:Y:S05]  /*4e20*/  BSYNC B1 ;  /* 0x0000000000017941 */ /* 0x000fea0003800000 */
.L_x_32282:
        /* <DEDUP_REMOVED lines=33> */
.L_x_32300:
[----:B------:R-:W-:Y:S01]  /*5040*/  FSETP.GEU.FTZ.AND P0, PT, R15, -R19, PT ;  /* 0x800000130f00720b */ /* 0x000fe20003f1e000 */
[----:B------:R-:W-:-:S12]  /*5050*/  FADD.FTZ R17, R17, -1 ;  /* 0xbf80000011117421 */ /* 0x000fd80000010000 */
[----:B------:R-:W-:-:S07]  /*5060*/  @!P0 FADD.FTZ R17, R17, -1 ;  /* 0xbf80000011118421 */ /* 0x000fce0000010000 */
.L_x_32299:
[----:B------:R-:W-:Y:S05]  /*5070*/  BSYNC B2 ;  /* 0x0000000000027941 */ /* 0x000fea0003800000 */
.L_x_32298:
[----:B------:R-:W-:Y:S01]  /*5080*/  FFMA.FTZ R14, -R19, R17, R14 ;  /* 0x00000011130e7223 */ /* 0x000fe2000001010e */
[----:B------:R-:W-:Y:S06]  /*5090*/  BRA `(.L_x_32296) ;  /* 0x00000000007c7947 */ /* 0x000fec0003800000 */
.L_x_32297:
        /* <DEDUP_REMOVED lines=15> */
.L_x_32303:
        /* <DEDUP_REMOVED lines=13> */
.L_x_32302:
[----:B------:R-:W-:Y:S05]  /*5260*/  BSYNC B2 ;  /* 0x0000000000027941 */ /* 0x000fea0003800000 */
.L_x_32301:
[----:B------:R-:W-:-:S04]  /*5270*/  FMUL.FTZ R17, R17, 1.1920928955078125e-07 ;  /* 0x3400000011117820 */ /* 0x000fc80000410000 */
[----:B------:R-:W-:-:S07]  /*5280*/  FMUL.FTZ R14, R14, R17 ;  /* 0x000000110e0e7220 */ /* 0x000fce0000410000 */
.L_x_32296:
[----:B------:R-:W-:Y:S05]  /*5290*/  BSYNC B0 ;  /* 0x0000000000007941 */ /* 0x000fea0003800000 */
.L_x_32295:
        /* <DEDUP_REMOVED lines=10> */
.L_x_32294:
[----:B------:R-:W-:Y:S05]  /*5340*/  BSYNC B1 ;  /* 0x0000000000017941 */ /* 0x000fea0003800000 */
.L_x_32293:
[----:B------:R-:W-:Y:S01]  /*5350*/  ISETP.GE.AND P0, PT, R5, R4, PT ;  /* 0x000000040500720c */ /* 0x000fe20003f06270 */
[----:B------:R-:W-:Y:S04]  /*5360*/  BSSY B0, `(.L_x_32304) ;  /* 0x0000033000007945 */ /* 0x000fe80003800000 */
[----:B------:R-:W-:Y:S08]  /*5370*/  BSSY B1, `(.L_x_32305) ;  /* 0x000002b000017945 */ /* 0x000ff00003800000 */
[----:B------:R-:W-:Y:S05]  /*5380*/  @P0 BRA `(.L_x_32306) ;  /* 0x0000000000300947 */ /* 0x000fea0003800000 */
[----:B0-----:R-:W0:Y:S01]  /*5390*/  LDC.64 R14, c[0x0][0x218] ;  /* 0x00008600ff0e7b82 */ /* 0x001e220000000a00 */
[----:B------:R-:W-:-:S04]  /*53a0*/  IMAD.IADD R5, R2, 0x1, R5 ;  /* 0x0000000102057824 */ /* 0x000fc800078e0205 */
[----:B0-----:R-:W-:Y:S01]  /*53b0*/  IMAD.WIDE.U32 R14, R5, 0x2, R14 ;  /* 0x00000002050e7825 */ /* 0x001fe200078e000e */
[----:B------:R-:W-:-:S04]  /*53c0*/  MOV R5, R7 ;  /* 0x0000000700057202 */ /* 0x000fc80000000f00 */
[----:B------:R0:W-:Y:S01]  /*53d0*/  STG.E.U16 desc[UR4][R14.64], R6 ;  /* 0x000000060e007986 */ /* 0x0001e2000c101504 */
[----:B------:R-:W-:-:S13]  /*53e0*/  ISETP.GE.AND P0, PT, R5, R4, PT ;  /* 0x000000040500720c */ /* 0x000fda0003f06270 */
[----:B0-----:R-:W-:Y:S05]  /*53f0*/  @P0 BRA `(.L_x_32307) ;  /* 0x0000000000300947 */ /* 0x001fea0003800000 */
[----:B------:R-:W0:Y:S01]  /*5400*/  LDC.64 R6, c[0x0][0x218] ;  /* 0x00008600ff067b82 */ /* 0x000e220000000a00 */
[----:B------:R-:W-:Y:S02]  /*5410*/  IMAD.IADD R3, R2, 0x1, R5 ;  /* 0x0000000102037824 */ /* 0x000fe400078e0205 */
[----:B------:R-:W-:Y:S02]  /*5420*/  VIADD R5, R5, 0x80 ;  /* 0x0000008005057836 */ /* 0x000fe40000000000 */
[----:B0-----:R-:W-:-:S05]  /*5430*/  IMAD.WIDE.U32 R6, R3, 0x2, R6 ;  /* 0x0000000203067825 */ /* 0x001fca00078e0006 */
[----:B------:R1:W-:Y:S02]  /*5440*/  STG.E.U16 desc[UR4][R6.64], R8 ;  /* 0x0000000806007986 */ /* 0x0003e4000c101504 */
.L_x_32306:
[----:B------:R-:W-:-:S13]  /*5450*/  ISETP.GE.AND P0, PT, R5, R4, PT ;  /* 0x000000040500720c */ /* 0x000fda0003f06270 */
[----:B------:R-:W-:Y:S05]  /*5460*/  @P0 BRA `(.L_x_32308) ;  /* 0x0000000000300947 */ /* 0x000fea0003800000 */
[----:B-1----:R-:W1:Y:S01]  /*5470*/  LDC.64 R6, c[0x0][0x218] ;  /* 0x00008600ff067b82 */ /* 0x002e620000000a00 */
[----:B------:R-:W-:Y:S02]  /*5480*/  IMAD.IADD R3, R2, 0x1, R5 ;  /* 0x0000000102037824 */ /* 0x000fe400078e0205 */
[----:B------:R-:W-:Y:S02]  /*5490*/  VIADD R5, R5, 0x80 ;  /* 0x0000008005057836 */ /* 0x000fe40000000000 */
[----:B-1----:R-:W-:-:S05]  /*54a0*/  IMAD.WIDE.U32 R6, R3, 0x2, R6 ;  /* 0x0000000203067825 */ /* 0x002fca00078e0006 */
[----:B------:R1:W-:Y:S02]  /*54b0*/  STG.E.U16 desc[UR4][R6.64], R9 ;  /* 0x0000000906007986 */ /* 0x0003e4000c101504 */
.L_x_32307:
[----:B------:R-:W-:-:S13]  /*54c0*/  ISETP.GE.AND P0, PT, R5, R4, PT ;  /* 0x000000040500720c */ /* 0x000fda0003f06270 */
[----:B------:R-:W-:Y:S05]  /*54d0*/  @P0 BRA `(.L_x_32309) ;  /* 0x0000000000300947 */ /* 0x000fea0003800000 */
[----:B-1----:R-:W1:Y:S01]  /*54e0*/  LDC.64 R6, c[0x0][0x218] ;  /* 0x00008600ff067b82 */ /* 0x002e620000000a00 */
[----:B------:R-:W-:Y:S01]  /*54f0*/  IADD3 R3, R2, R5, RZ ;  /* 0x0000000502037210 */ /* 0x000fe20007ffe0ff */
[----:B------:R-:W-:-:S04]  /*5500*/  VIADD R5, R5, 0x80 ;  /* 0x0000008005057836 */ /* 0x000fc80000000000 */
[----:B-1----:R-:W-:-:S05]  /*5510*/  IMAD.WIDE.U32 R6, R3, 0x2, R6 ;  /* 0x0000000203067825 */ /* 0x002fca00078e0006 */
[----:B------:R2:W-:Y:S02]  /*5520*/  STG.E.U16 desc[UR4][R6.64], R10 ;  /* 0x0000000a06007986 */ /* 0x0005e4000c101504 */
.L_x_32308:
[----:B------:R-:W-:-:S13]  /*5530*/  ISETP.GE.AND P0, PT, R5, R4, PT ;  /* 0x000000040500720c */ /* 0x000fda0003f06270 */
[----:B------:R-:W-:Y:S05]  /*5540*/  @P0 BRA `(.L_x_32310) ;  /* 0x0000000000340947 */ /* 0x000fea0003800000 */
[----:B-12---:R-:W1:Y:S01]  /*5550*/  LDC.64 R6, c[0x0][0x218] ;  /* 0x00008600ff067b82 */ /* 0x006e620000000a00 */
[----:B------:R-:W-:Y:S02]  /*5560*/  IMAD.IADD R3, R2, 0x1, R5 ;  /* 0x0000000102037824 */ /* 0x000fe400078e0205 */
[----:B------:R-:W-:Y:S02]  /*5570*/  VIADD R5, R5, 0x80 ;  /* 0x0000008005057836 */ /* 0x000fe40000000000 */
[----:B-1----:R-:W-:-:S05]  /*5580*/  IMAD.WIDE.U32 R6, R3, 0x2, R6 ;  /* 0x0000000203067825 */ /* 0x002fca00078e0006 */
[----:B------:R2:W-:Y:S02]  /*5590*/  STG.E.U16 desc[UR4][R6.64], R11 ;  /* 0x0000000b06007986 */ /* 0x0005e4000c101504 */
.L_x_32309:
        /* <DEDUP_REMOVED lines=8> */
.L_x_32310:
[----:B------:R-:W-:Y:S05]  /*5620*/  BSYNC B1 ;  /* 0x0000000000017941 */ /* 0x000fea0003800000 */
.L_x_32305:
[----:B------:R-:W-:-:S13]  /*5630*/  ISETP.GE.AND P0, PT, R5, R4, PT ;  /* 0x000000040500720c */ /* 0x000fda0003f06270 */
[----:B-123--:R-:W1:Y:S01]  /*5640*/  @!P0 LDC.64 R6, c[0x0][0x218] ;  /* 0x00008600ff068b82 */ /* 0x00ee620000000a00 */
[----:B------:R-:W-:Y:S02]  /*5650*/  @!P0 IMAD.IADD R3, R2, 0x1, R5 ;  /* 0x0000000102038824 */ /* 0x000fe400078e0205 */
[----:B------:R-:W-:Y:S02]  /*5660*/  @!P0 VIADD R5, R5, 0x80 ;  /* 0x0000008005058836 */ /* 0x000fe40000000000 */
[----:B-1----:R-:W-:-:S05]  /*5670*/  @!P0 IMAD.WIDE.U32 R6, R3, 0x2, R6 ;  /* 0x0000000203068825 */ /* 0x002fca00078e0006 */
[----:B------:R3:W-:Y:S02]  /*5680*/  @!P0 STG.E.U16 desc[UR4][R6.64], R13 ;  /* 0x0000000d06008986 */ /* 0x0007e4000c101504 */
.L_x_32311:
[----:B------:R-:W-:Y:S05]  /*5690*/  BSYNC B0 ;  /* 0x0000000000007941 */ /* 0x000fea0003800000 */
.L_x_32304:
        /* <DEDUP_REMOVED lines=8> */
.L_x_32312:
        /* <DEDUP_REMOVED lines=14> */
.L_x_57506:


//--------------------- .text._ZN2at6native18elementwise_kernelILi128ELi4EZNS0_15gpu_kernel_implINS0_13BinaryFunctorIN3c104HalfES5_S5_ZZZNS0_21remainder_kernel_cudaERNS_18TensorIteratorBaseEENKUlvE0_clEvENKUlvE1_clEvEUlS5_S5_E_EEEEvS7_RKT_EUliE_EEviT1_ --------------------------
	.section	.text._ZN2at6native18elementwise_kernelILi128ELi4EZNS0_15gpu_kernel_implINS0_13BinaryFunctorIN3c104HalfES5_S5_ZZZNS0_21remainder_kernel_cudaERNS_18TensorIteratorBaseEENKUlvE0_clEvENKUlvE1_clEvEUlS5_S5_E_EEEEvS7_RKT_EUliE_EEviT1_,"ax",@progbits
	.align	128
        .global         _ZN2at6native18elementwise_kernelILi128ELi4EZNS0_15gpu_kernel_implINS0_13BinaryFunctorIN3c104HalfES5_S5_ZZZNS0_21remainder_kernel_cudaERNS_18TensorIteratorBaseEENKUlvE0_clEvENKUlvE1_clEvEUlS5_S5_E_EEEEvS7_RKT_EUliE_EEviT1_
        .type           _ZN2at6native18elementwise_kernelILi128ELi4EZNS0_15gpu_kernel_implINS0_13BinaryFunctorIN3c104HalfES5_S5_ZZZNS0_21remainder_kernel_cudaERNS_18TensorIteratorBaseEENKUlvE0_clEvENKUlvE1_clEvEUlS5_S5_E_EEEEvS7_RKT_EUliE_EEviT1_,@function
        .size           _ZN2at6native18elementwise_kernelILi128ELi4EZNS0_15gpu_kernel_implINS0_13BinaryFunctorIN3c104HalfES5_S5_ZZZNS0_21remainder_kernel_cudaERNS_18TensorIteratorBaseEENKUlvE0_clEvENKUlvE1_clEvEUlS5_S5_E_EEEEvS7_RKT_EUliE_EEviT1_,(.L_x_57507 - _ZN2at6native18elementwise_kernelILi128ELi4EZNS0_15gpu_kernel_implINS0_13BinaryFunctorIN3c104HalfES5_S5_ZZZNS0_21remainder_kernel_cudaERNS_18TensorIteratorBaseEENKUlvE0_clEvENKUlvE1_clEvEUlS5_S5_E_EEEEvS7_RKT_EUliE_EEviT1_)
        .other          _ZN2at6native18elementwise_kernelILi128ELi4EZNS0_15gpu_kernel_implINS0_13BinaryFunctorIN3c104HalfES5_S5_ZZZNS0_21remainder_kernel_cudaERNS_18TensorIteratorBaseEENKUlvE0_clEvENKUlvE1_clEvEUlS5_S5_E_EEEEvS7_RKT_EUliE_EEviT1_,@"STO_CUDA_ENTRY STV_DEFAULT"
_ZN2at6native18elementwise_kernelILi128ELi4EZNS0_15gpu_kernel_implINS0_13BinaryFunctorIN3c104HalfES5_S5_ZZZNS0_21remainder_kernel_cudaERNS_18TensorIteratorBaseEENKUlvE0_clEvENKUlvE1_clEvEUlS5_S5_E_EEEEvS7_RKT_EUliE_EEviT1_:
.text._ZN2at6native18elementwise_kernelILi128ELi4EZNS0_15gpu_kernel_implINS0_13BinaryFunctorIN3c104HalfES5_S5_ZZZNS0_21remainder_kernel_cudaERNS_18TensorIteratorBaseEENKUlvE0_clEvENKUlvE1_clEvEUlS5_S5_E_EEEEvS7_RKT_EUliE_EEviT1_:
        /* <DEDUP_REMOVED lines=363> */
.L_x_32315:
        /* <DEDUP_REMOVED lines=23> */
.L_x_32319:
[----:B------:R-:W2:Y:S02]  /*1820*/  LDG.E.U8 R2, desc[UR36][R2.64] ;  /* 0x0000002402027981 */ /* 0x000ea4000c1e1100 */
[----:B--2---:R-:W-:-:S04]  /*1830*/  I2FP.F32.U32 R0, R2 ;  /* 0x0000000200007245 */ /* 0x004fc80000201000 */
[----:B------:R-:W-:-:S04]  /*1840*/  F2FP.F16.F32.PACK_AB R0, RZ, R0 ;  /* 0x00000000ff00723e */ /* 0x000fc800000000ff */
[----:B------:R-:W-:Y:S01]  /*1850*/  PRMT R22, R0, 0x7610, R22 ;  /* 0x0000761000167816 */ /* 0x000fe20000000016 */
[----:B------:R-:W-:Y:S06]  /*1860*/  BRA `(.L_x_32321) ;  /* 0x0000000c00bc7947 */ /* 0x000fec0003800000 */
.L_x_32318:
        /* <DEDUP_REMOVED lines=11> */
.L_x_32323:
[----:B------:R-:W2:Y:S02]  /*1920*/  LDG.E R2, desc[UR36][R2.64] ;  /* 0x0000002402027981 */ /* 0x000ea4000c1e1900 */
[----:B--2---:R-:W-:-:S04]  /*1930*/  I2FP.F32.S32 R0, R2 ;  /* 0x0000000200007245 */ /* 0x004fc80000201400 */
[----:B------:R-:W-:-:S04]  /*1940*/  F2FP.F16.F32.PACK_AB R0, RZ, R0 ;  /* 0x00000000ff00723e */ /* 0x000fc800000000ff */
[----:B------:R-:W-:Y:S01]  /*1950*/  PRMT R22, R0, 0x7610, R22 ;  /* 0x0000761000167816 */ /* 0x000fe20000000016 */
[----:B------:R-:W-:Y:S06]  /*1960*/  BRA `(.L_x_32321) ;  /* 0x0000000c007c7947 */ /* 0x000fec0003800000 */
.L_x_32322:
[----:B------:R-:W2:Y:S02]  /*1970*/  LDG.E.U16 R2, desc[UR36][R2.64] ;  /* 0x0000002402027981 */ /* 0x000ea4000c1e1500 */
[----:B--2---:R-:W0:Y:S02]  /*1980*/  I2F.S16 R0, R2 ;  /* 0x0000000200007306 */ /* 0x004e240000101400 */
[----:B0-----:R-:W-:-:S04]  /*1990*/  F2FP.F16.F32.PACK_AB R0, RZ, R0 ;  /* 0x00000000ff00723e */ /* 0x001fc800000000ff */
[----:B------:R-:W-:Y:S01]  /*19a0*/  PRMT R22, R0, 0x7610, R22 ;  /* 0x0000761000167816 */ /* 0x000fe20000000016 */
[----:B------:R-:W-:Y:S06]  /*19b0*/  BRA `(.L_x_32321) ;  /* 0x0000000c00687947 */ /* 0x000fec0003800000 */
.L_x_32317:
        /* <DEDUP_REMOVED lines=9> */
.L_x_32325:
[----:B------:R0:W5:Y:S01]  /*1a50*/  LDG.E.U16 R22, desc[UR36][R2.64] ;  /* 0x0000002402167981 */ /* 0x000162000c1e1500 */
[----:B------:R-:W-:Y:S05]  /*1a60*/  BRA `(.L_x_32321) ;  /* 0x0000000c003c7947 */ /* 0x000fea0003800000 */
.L_x_32324:
        /* <DEDUP_REMOVED lines=9> */
.L_x_32327:
[----:B------:R1:W5:Y:S01]  /*1b00*/  LDG.E.U16 R22, desc[UR36][R2.64] ;  /* 0x0000002402167981 */ /* 0x000362000c1e1500 */
[----:B------:R-:W-:Y:S05]  /*1b10*/  BRA `(.L_x_32321) ;  /* 0x0000000c00107947 */ /* 0x000fea0003800000 */
.L_x_32326:
        /* <DEDUP_REMOVED lines=9> */
.L_x_32316:
        /* <DEDUP_REMOVED lines=14> */
.L_x_32330:
        /* <DEDUP_REMOVED lines=9> */
.L_x_32329:
        /* <DEDUP_REMOVED lines=28> */
.L_x_32332:
        /* <DEDUP_REMOVED lines=15> */
.L_x_32331:
[----:B------:R-:W2:Y:S02]  /*1fd0*/  LDG.E.U16 R0, desc[UR36][R2.64] ;  /* 0x0000002402007981 */ /* 0x000ea4000c1e1500 */
[----:B--2---:R-:W-:-:S05]  /*1fe0*/  IMAD.U32 R0, R0, 0x10000, RZ ;  /* 0x0001000000007824 */ /* 0x004fca00078e00ff */
[----:B------:R-:W-:-:S04]  /*1ff0*/  F2FP.F16.F32.PACK_AB R0, RZ, R0 ;  /* 0x00000000ff00723e */ /* 0x000fc800000000ff */
[----:B------:R-:W-:Y:S01]  /*2000*/  PRMT R22, R0, 0x7610, R22 ;  /* 0x0000761000167816 */ /* 0x000fe20000000016 */
[----:B------:R-:W-:Y:S06]  /*2010*/  BRA `(.L_x_32321) ;  /* 0x0000000400d07947 */ /* 0x000fec0003800000 */
.L_x_32328:
        /* <DEDUP_REMOVED lines=13> */
.L_x_32335:
        /* <DEDUP_REMOVED lines=21> */
.L_x_32339:
[----:B------:R-:W-:Y:S05]  /*2240*/  BSYNC B1 ;  /* 0x0000000000017941 */ /* 0x000fea0003800000 */
.L_x_32338:
[----:B------:R-:W-:Y:S01]  /*2250*/  LEA R3, R0, 0x3b800000, 0x17 ;  /* 0x3b80000000037811 */ /* 0x000fe200078eb8ff */
[----:B------:R-:W-:-:S05]  /*2260*/  IMAD.SHL.U32 R0, R2, 0x100000, RZ ;  /* 0x0010000002007824 */ /* 0x000fca00078e00ff */
[----:B------:R-:W-:-:S07]  /*2270*/  LOP3.LUT R0, R3, R0, R4, 0xfe, !PT ;  /* 0x0000000003007212 */ /* 0x000fce00078efe04 */
.L_x_32337:
[----:B------:R-:W-:Y:S05]  /*2280*/  BSYNC B0 ;  /* 0x0000000000007941 */ /* 0x000fea0003800000 */
.L_x_32336:
[----:B------:R-:W-:-:S04]  /*2290*/  F2FP.F16.F32.PACK_AB R0, RZ, R0 ;  /* 0x00000000ff00723e */ /* 0x000fc800000000ff */
[----:B------:R-:W-:Y:S01]  /*22a0*/  PRMT R22, R0, 0x7610, R22 ;  /* 0x0000761000167816 */ /* 0x000fe20000000016 */
[----:B------:R-:W-:Y:S06]  /*22b0*/  BRA `(.L_x_32321) ;  /* 0x0000000400287947 */ /* 0x000fec0003800000 */
.L_x_32334:
        /* <DEDUP_REMOVED lines=21> */
.L_x_32343:
[----:B------:R-:W-:Y:S05]  /*2410*/  BSYNC B1 ;  /* 0x0000000000017941 */ /* 0x000fea0003800000 */
.L_x_32342:
[----:B------:R-:W-:Y:S01]  /*2420*/  LEA R3, R0, 0x37800000, 0x17 ;  /* 0x3780000000037811 */ /* 0x000fe200078eb8ff */
[----:B------:R-:W-:-:S05]  /*2430*/  IMAD.SHL.U32 R0, R2, 0x200000, RZ ;  /* 0x0020000002007824 */ /* 0x000fca00078e00ff */
[----:B------:R-:W-:-:S07]  /*2440*/  LOP3.LUT R0, R3, R0, R4, 0xfe, !PT ;  /* 0x0000000003007212 */ /* 0x000fce00078efe04 */
.L_x_32341:
[----:B------:R-:W-:Y:S05]  /*2450*/  BSYNC B0 ;  /* 0x0000000000007941 */ /* 0x000fea0003800000 */
.L_x_32340:
[----:B------:R-:W-:-:S04]  /*2460*/  F2FP.F16.F32.PACK_AB R0, RZ, R0 ;  /* 0x00000000ff00723e */ /* 0x000fc800000000ff */
[----:B------:R-:W-:Y:S01]  /*2470*/  PRMT R22, R0, 0x7610, R22 ;  /* 0x0000761000167816 */ /* 0x000fe20000000016 */
[----:B------:R-:W-:Y:S06]  /*2480*/  BRA `(.L_x_32321) ;  /* 0x0000000000b47947 */ /* 0x000fec0003800000 */
.L_x_32333:
        /* <DEDUP_REMOVED lines=14> */
.L_x_32347:
[----:B------:R-:W-:Y:S05]  /*2570*/  BSYNC B0 ;  /* 0x0000000000007941 */ /* 0x000fea0003800000 */
.L_x_32346:
[----:B------:R-:W-:-:S04]  /*2580*/  F2FP.F16.F32.PACK_AB R0, RZ, R0 ;  /* 0x00000000ff00723e */ /* 0x000fc800000000ff */
[----:B------:R-:W-:Y:S01]  /*2590*/  PRMT R22, R0, 0x7610, R22 ;  /* 0x0000761000167816 */ /* 0x000fe20000000016 */
[----:B------:R-:W-:Y:S06]  /*25a0*/  BRA `(.L_x_32321) ;  /* 0x00000000006c7947 */ /* 0x000fec0003800000 */
.L_x_32320:
        /* <DEDUP_REMOVED lines=16> */
.L_x_32348:
[----:B------:R-:W-:Y:S01]  /*26b0*/  PRMT R22, RZ, 0x7610, R22 ;  /* 0x00007610ff167816 */ /* 0x000fe20000000016 */
[----:B------:R-:W-:Y:S06]  /*26c0*/  BRA `(.L_x_32321) ;  /* 0x0000000000247947 */ /* 0x000fec0003800000 */
.L_x_32345:
[----:B------:R-:W2:Y:S02]  /*26d0*/  LDG.E.64 R2, desc[UR36][R2.64] ;  /* 0x0000002402027981 */ /* 0x000ea4000c1e1b00 */
[----:B--2---:R-:W0:Y:S02]  /*26e0*/  I2F.U64 R0, R2 ;  /* 0x0000000200007312 */ /* 0x004e240000301000 */
[----:B0-----:R-:W-:-:S04]  /*26f0*/  F2FP.F16.F32.PACK_AB R0, RZ, R0 ;  /* 0x00000000ff00723e */ /* 0x001fc800000000ff */
[----:B------:R-:W-:Y:S01]  /*2700*/  PRMT R22, R0, 0x7610, R22 ;  /* 0x0000761000167816 */ /* 0x000fe20000000016 */
[----:B------:R-:W-:Y:S06]  /*2710*/  BRA `(.L_x_32321) ;  /* 0x0000000000107947 */ /* 0x000fec0003800000 */
.L_x_32344:
[----:B------:R-:W2:Y:S02]  /*2720*/  LDG.E R2, desc[UR36][R2.64] ;  /* 0x0000002402027981 */ /* 0x000ea4000c1e1900 */
[----:B--2---:R-:W-:-:S04]  /*2730*/  I2FP.F32.U32 R0, R2 ;  /* 0x0000000200007245 */ /* 0x004fc80000201000 */
[----:B------:R-:W-:-:S04]  /*2740*/  F2FP.F16.F32.PACK_AB R0, RZ, R0 ;  /* 0x00000000ff00723e */ /* 0x000fc800000000ff */
[----:B------:R-:W-:-:S07]  /*2750*/  PRMT R22, R0, 0x7610, R22 ;  /* 0x0000761000167816 */ /* 0x000fce0000000016 */
.L_x_32321:
[----:B01----:R-:W0:Y:S01]  /*2760*/  LDC.U8 R2, c[0x0][0x493] ;  /* 0x000124c0ff027b82 */ /* 0x003e220000000000 */
        /* <DEDUP_REMOVED lines=19> */
.L_x_32352:
[----:B------:R-:W2:Y:S02]  /*28a0*/  LDG.E.U8 R4, desc[UR36][R4.64] ;  /* 0x0000002404047981 */ /* 0x000ea4000c1e1100 */
[----:B--2---:R-:W-:-:S04]  /*28b0*/  I2FP.F32.U32 R0, R4 ;  /* 0x0000000400007245 */ /* 0x004fc80000201000 */
[----:B------:R-:W-:-:S04]  /*28c0*/  F2FP.F16.F32.PACK_AB R0, RZ, R0 ;  /* 0x00000000ff00723e */ /* 0x000fc800000000ff */
[----:B------:R-:W-:Y:S01]  /*28d0*/  PRMT R2, R0, 0x7610, R2 ;  /* 0x0000761000027816 */ /* 0x000fe20000000002 */
[----:B------:R-:W-:Y:S06]  /*28e0*/  BRA `(.L_x_32354) ;  /* 0x0000000c00b87947 */ /* 0x000fec0003800000 */
.L_x_32351:
        /* <DEDUP_REMOVED lines=11> */
.L_x_32356:
[----:B------:R-:W2:Y:S02]  /*29a0*/  LDG.E R4, desc[UR36][R4.64] ;  /* 0x0000002404047981 */ /* 0x000ea4000c1e1900 */
[----:B--2---:R-:W-:-:S04]  /*29b0*/  I2FP.F32.S32 R0, R4 ;  /* 0x0000000400007245 */ /* 0x004fc80000201400 */
[----:B------:R-:W-:-:S04]  /*29c0*/  F2FP.F16.F32.PACK_AB R0, RZ, R0 ;  /* 0x00000000ff00723e */ /* 0x000fc800000000ff */
[----:B------:R-:W-:Y:S01]  /*29d0*/  PRMT R2, R0, 0x7610, R2 ;  /* 0x0000761000027816 */ /* 0x000fe20000000002 */
[----:B------:R-:W-:Y:S06]  /*29e0*/  BRA `(.L_x_32354) ;  /* 0x0000000c00787947 */ /* 0x000fec0003800000 */
.L_x_32355:
[----:B------:R-:W2:Y:S02]  /*29f0*/  LDG.E.U16 R4, desc[UR36][R4.64] ;  /* 0x0000002404047981 */ /* 0x000ea4000c1e1500 */
[----:B--2---:R-:W0:Y:S02]  /*2a00*/  I2F.S16 R0, R4 ;  /* 0x0000000400007306 */ /* 0x004e240000101400 */
[----:B0-----:R-:W-:-:S04]  /*2a10*/  F2FP.F16.F32.PACK_AB R0, RZ, R0 ;  /* 0x00000000ff00723e */ /* 0x001fc800000000ff */
[----:B------:R-:W-:Y:S01]  /*2a20*/  PRMT R2, R0, 0x7610, R2 ;  /* 0x0000761000027816 */ /* 0x000fe20000000002 */
[----:B------:R-:W-:Y:S06]  /*2a30*/  BRA `(.L_x_32354) ;  /* 0x0000000c00647947 */ /* 0x000fec0003800000 */
.L_x_32350:
        /* <DEDUP_REMOVED lines=9> */
.L_x_32358:
[----:B------:R1:W5:Y:S01]  /*2ad0*/  LDG.E.U16 R2, desc[UR36][R4.64] ;  /* 0x0000002404027981 */ /* 0x000362000c1e1500 */
[----:B------:R-:W-:Y:S05]  /*2ae0*/  BRA `(.L_x_32354) ;  /* 0x0000000c00387947 */ /* 0x000fea0003800000 */
.L_x_32357:
        /* <DEDUP_REMOVED lines=9> */
.L_x_32360:
[----:B------:R0:W5:Y:S01]  /*2b80*/  LDG.E.U16 R2, desc[UR36][R4.64] ;  /* 0x0000002404027981 */ /* 0x000162000c1e1500 */
[----:B------:R-:W-:Y:S05]  /*2b90*/  BRA `(.L_x_32354) ;  /* 0x0000000c000c7947 */ /* 0x000fea0003800000 */
.L_x_32359:
        /* <DEDUP_REMOVED lines=9> */
.L_x_32349:
        /* <DEDUP_REMOVED lines=14> */
.L_x_32363:
        /* <DEDUP_REMOVED lines=9> */
.L_x_32362:
        /* <DEDUP_REMOVED lines=28> */
.L_x_32365:
        /* <DEDUP_REMOVED lines=14> */
.L_x_32364:
[----:B------:R-:W2:Y:S02]  /*3040*/  LDG.E.U16 R0, desc[UR36][R4.64] ;  /* 0x0000002404007981 */ /* 0x000ea4000c1e1500 */
[----:B--2---:R-:W-:-:S05]  /*3050*/  IMAD.U32 R0, R0, 0x10000, RZ ;  /* 0x0001000000007824 */ /* 0x004fca00078e00ff */
[----:B------:R-:W-:-:S04]  /*3060*/  F2FP.F16.F32.PACK_AB R0, RZ, R0 ;  /* 0x00000000ff00723e */ /* 0x000fc800000000ff */
[----:B------:R-:W-:Y:S01]  /*3070*/  PRMT R2, R0, 0x7610, R2 ;  /* 0x0000761000027816 */ /* 0x000fe20000000002 */
[----:B------:R-:W-:Y:S06]  /*3080*/  BRA `(.L_x_32354) ;  /* 0x0000000400d07947 */ /* 0x000fec0003800000 */
.L_x_32361:
        /* <DEDUP_REMOVED lines=13> */
.L_x_32368:
        /* <DEDUP_REMOVED lines=21> */
.L_x_32372:
[----:B------:R-:W-:Y:S05]  /*32b0*/  BSYNC B1 ;  /* 0x0000000000017941 */ /* 0x000fea0003800000 */
.L_x_32371:
[----:B------:R-:W-:Y:S01]  /*32c0*/  LEA R3, R0, 0x3b800000, 0x17 ;  /* 0x3b80000000037811 */ /* 0x000fe200078eb8ff */
[----:B------:R-:W-:-:S05]  /*32d0*/  IMAD.SHL.U32 R0, R2, 0x100000, RZ ;  /* 0x0010000002007824 */ /* 0x000fca00078e00ff */
[----:B------:R-:W-:-:S07]  /*32e0*/  LOP3.LUT R0, R3, R0, R4, 0xfe, !PT ;  /* 0x0000000003007212 */ /* 0x000fce00078efe04 */
.L_x_32370:
[----:B------:R-:W-:Y:S05]  /*32f0*/  BSYNC B0 ;  /* 0x0000000000007941 */ /* 0x000fea0003800000 */
.L_x_32369:
[----:B------:R-:W-:-:S04]  /*3300*/  F2FP.F16.F32.PACK_AB R0, RZ, R0 ;  /* 0x00000000ff00723e */ /* 0x000fc800000000ff */
[----:B------:R-:W-:Y:S01]  /*3310*/  PRMT R2, R0, 0x7610, R2 ;  /* 0x0000761000027816 */ /* 0x000fe20000000002 */
[----:B------:R-:W-:Y:S06]  /*3320*/  BRA `(.L_x_32354) ;  /* 0x0000000400287947 */ /* 0x000fec0003800000 */
.L_x_32367:
        /* <DEDUP_REMOVED lines=21> */
.L_x_32376:
[----:B------:R-:W-:Y:S05]  /*3480*/  BSYNC B1 ;  /* 0x0000000000017941 */ /* 0x000fea0003800000 */
.L_x_32375:
[----:B------:R-:W-:Y:S01]  /*3490*/  LEA R3, R0, 0x37800000, 0x17 ;  /* 0x3780000000037811 */ /* 0x000fe200078eb8ff */
[----:B------:R-:W-:-:S05]  /*34a0*/  IMAD.SHL.U32 R0, R2, 0x200000, RZ ;  /* 0x0020000002007824 */ /* 0x000fca00078e00ff */
[----:B------:R-:W-:-:S07]  /*34b0*/  LOP3.LUT R0, R3, R0, R4, 0xfe, !PT ;  /* 0x0000000003007212 */ /* 0x000fce00078efe04 */
.L_x_32374:
[----:B------:R-:W-:Y:S05]  /*34c0*/  BSYNC B0 ;  /* 0x0000000000007941 */ /* 0x000fea0003800000 */
.L_x_32373:
[----:B------:R-:W-:-:S04]  /*34d0*/  F2FP.F16.F32.PACK_AB R0, RZ, R0 ;  /* 0x00000000ff00723e */ /* 0x000fc800000000ff */
[----:B------:R-:W-:Y:S01]  /*34e0*/  PRMT R2, R0, 0x7610, R2 ;  /* 0x0000761000027816 */ /* 0x000fe20000000002 */
[----:B------:R-:W-:Y:S06]  /*34f0*/  BRA `(.L_x_32354) ;  /* 0x0000000000b47947 */ /* 0x000fec0003800000 */
.L_x_32366:
        /* <DEDUP_REMOVED lines=14> */
.L_x_32380:
[----:B------:R-:W-:Y:S05]  /*35e0*/  BSYNC B0 ;  /* 0x0000000000007941 */ /* 0x000fea0003800000 */
.L_x_32379:
[----:B------:R-:W-:-:S04]  /*35f0*/  F2FP.F16.F32.PACK_AB R0, RZ, R0 ;  /* 0x00000000ff00723e */ /* 0x000fc800000000ff */
[----:B------:R-:W-:Y:S01]  /*3600*/  PRMT R2, R0, 0x7610, R2 ;  /* 0x0000761000027816 */ /* 0x000fe20000000002 */
[----:B------:R-:W-:Y:S06]  /*3610*/  BRA `(.L_x_32354) ;  /* 0x00000000006c7947 */ /* 0x000fec0003800000 */
.L_x_32353:
        /* <DEDUP_REMOVED lines=16> */
.L_x_32381:
[----:B------:R-:W-:Y:S01]  /*3720*/  PRMT R2, RZ, 0x7610, R2 ;  /* 0x00007610ff027816 */ /* 0x000fe20000000002 */
[----:B------:R-:W-:Y:S06]  /*3730*/  BRA `(.L_x_32354) ;  /* 0x0000000000247947 */ /* 0x000fec0003800000 */
.L_x_32378:
[----:B------:R-:W2:Y:S02]  /*3740*/  LDG.E.64 R4, desc[UR36][R4.64] ;  /* 0x0000002404047981 */ /* 0x000ea4000c1e1b00 */
[----:B--2---:R-:W0:Y:S02]  /*3750*/  I2F.U64 R0, R4 ;  /* 0x0000000400007312 */ /* 0x004e240000301000 */
[----:B0-----:R-:W-:-:S04]  /*3760*/  F2FP.F16.F32.PACK_AB R0, RZ, R0 ;  /* 0x00000000ff00723e */ /* 0x001fc800000000ff */
[----:B------:R-:W-:Y:S01]  /*3770*/  PRMT R2, R0, 0x7610, R2 ;  /* 0x0000761000027816 */ /* 0x000fe20000000002 */
[----:B------:R-:W-:Y:S06]  /*3780*/  BRA `(.L_x_32354) ;  /* 0x0000000000107947 */ /* 0x000fec0003800000 */
.L_x_32377:
[----:B------:R-:W2:Y:S02]  /*3790*/  LDG.E R4, desc[UR36][R4.64] ;  /* 0x0000002404047981 */ /* 0x000ea4000c1e1900 */
[----:B--2---:R-:W-:-:S04]  /*37a0*/  I2FP.F32.U32 R0, R4 ;  /* 0x0000000400007245 */ /* 0x004fc80000201000 */
[----:B------:R-:W-:-:S04]  /*37b0*/  F2FP.F16.F32.PACK_AB R0, RZ, R0 ;  /* 0x00000000ff00723e */ /* 0x000fc800000000ff */
[----:B------:R-:W-:-:S07]  /*37c0*/  PRMT R2, R0, 0x7610, R2 ;  /* 0x0000761000027816 */ /* 0x000fce0000000002 */
.L_x_32354:
[----:B-----5:R-:W-:Y:S01]  /*37d0*/  HADD2.F32 R22, -RZ, R22.H0_H0 ;  /* 0x20000016ff167230 */ /* 0x020fe20000004100 */
[----:B------:R-:W-:Y:S01]  /*37e0*/  BSSY B0, `(.L_x_32382) ;  /* 0x0000041000007945 */ /* 0x000fe20003800000 */
[----:B01----:R-:W-:-:S03]  /*37f0*/  HADD2.F32 R5, -RZ, R2.H0_H0 ;  /* 0x20000002ff057230 */ /* 0x003fc60000004100 */
        /* <DEDUP_REMOVED lines=26> */
.L_x_32387:
[----:B------:R-:W-:Y:S01]  /*39a0*/  FSETP.GEU.FTZ.AND P0, PT, R7, -R6, PT ;  /* 0x800000060700720b */ /* 0x000fe20003f1e000 */
[----:B------:R-:W-:-:S12]  /*39b0*/  FADD.FTZ R0, R0, -1 ;  /* 0xbf80000000007421 */ /* 0x000fd80000010000 */
[----:B------:R-:W-:-:S07]  /*39c0*/  @!P0 FADD.FTZ R0, R0, -1 ;  /* 0xbf80000000008421 */ /* 0x000fce0000010000 */
.L_x_32386:
[----:B------:R-:W-:Y:S05]  /*39d0*/  BSYNC B1 ;  /* 0x0000000000017941 */ /* 0x000fea0003800000 */
.L_x_32385:
[----:B------:R-:W-:Y:S01]  /*39e0*/  FFMA.FTZ R3, -R6, R0, R3 ;  /* 0x0000000006037223 */ /* 0x000fe20000010103 */
[----:B------:R-:W-:Y:S06]  /*39f0*/  BRA `(.L_x_32383) ;  /* 0x00000000007c7947 */ /* 0x000fec0003800000 */
.L_x_32384:
        /* <DEDUP_REMOVED lines=15> */
.L_x_32390:
        /* <DEDUP_REMOVED lines=13> */
.L_x_32389:
[----:B------:R-:W-:Y:S05]  /*3bc0*/  BSYNC B1 ;  /* 0x0000000000017941 */ /* 0x000fea0003800000 */
.L_x_32388:
[----:B------:R-:W-:-:S04]  /*3bd0*/  FMUL.FTZ R3, R3, 1.1920928955078125e-07 ;  /* 0x3400000003037820 */ /* 0x000fc80000410000 */
[----:B------:R-:W-:-:S07]  /*3be0*/  FMUL.FTZ R3, R8, R3 ;  /* 0x0000000308037220 */ /* 0x000fce0000410000 */
.L_x_32383:
[----:B------:R-:W-:Y:S05]  /*3bf0*/  BSYNC B0 ;  /* 0x0000000000007941 */ /* 0x000fea0003800000 */
.L_x_32382:
[----:B------:R-:W1:Y:S01]  /*3c00*/  LDC.U8 R4, c[0x0][0x491] ;  /* 0x00012440ff047b82 */ /* 0x000e620000000000 */
[C---:B------:R-:W-:Y:S01]  /*3c10*/  FSETP.GTU.FTZ.AND P0, PT, |R3|.reuse, +INF , PT ;  /* 0x7f8000000300780b */ /* 0x040fe20003f1c200 */
[----:B------:R-:W-:Y:S01]  /*3c20*/  HADD2.F32 R5, -RZ, R2.H0_H0 ;  /* 0x20000002ff057230 */ /* 0x000fe20000004100 */
[----:B------:R-:W-:-:S04]  /*3c30*/  LOP3.LUT R22, R3, 0x80000000, R22, 0xb8, !PT ;  /* 0x8000000003167812 */ /* 0x000fc800078eb816 */
[----:B------:R-:W-:Y:S02]  /*3c40*/  FSEL R22, R3, R22, P0 ;  /* 0x0000001603167208 */ /* 0x000fe40000000000 */
[----:B------:R-:W-:Y:S02]  /*3c50*/  FSETP.GEU.FTZ.AND P1, PT, R5, RZ, PT ;  /* 0x000000ff0500720b */ /* 0x000fe40003f3e000 */
[C---:B------:R-:W-:Y:S02]  /*3c60*/  FSETP.NEU.FTZ.AND P0, PT, R22.reuse, RZ, PT ;  /* 0x000000ff1600720b */ /* 0x040fe40003f1d000 */
[----:B------:R-:W-:-:S04]  /*3c70*/  FSETP.GEU.FTZ.AND P2, PT, R22, RZ, PT ;  /* 0x000000ff1600720b */ /* 0x000fc80003f5e000 */
[----:B------:R-:W-:Y:S02]  /*3c80*/  PLOP3.LUT P0, PT, P0, P2, P1, 0x9f, 0x0 ;  /* 0x000000000000781c */ /* 0x000fe40000705317 */
[----:B-1----:R-:W-:-:S04]  /*3c90*/  PRMT R0, R4, 0x9910, RZ ;  /* 0x0000991004007816 */ /* 0x002fc800000000ff */
[----:B------:R-:W-:-:S07]  /*3ca0*/  ISETP.GT.AND P1, PT, R0, 0x9, PT ;  /* 0x000000090000780c */ /* 0x000fce0003f24270 */
[----:B------:R-:W-:-:S05]  /*3cb0*/  @!P0 FADD.FTZ R22, R22, R5 ;  /* 0x0000000516168221 */ /* 0x000fca0000010000 */
[----:B------:R-:W-:Y:S01]  /*3cc0*/  F2FP.F16.F32.PACK_AB R22, RZ, R22 ;  /* 0x00000016ff16723e */ /* 0x000fe200000000ff */
        /* <DEDUP_REMOVED lines=13> */
.L_x_32394:
[----:B------:R-:W-:-:S06]  /*3da0*/  HADD2.F32 R3, -RZ, R22.H0_H0 ;  /* 0x20000016ff037230 */ /* 0x000fcc0000004100 */
[----:B------:R-:W1:Y:S02]  /*3db0*/  F2I.S64.TRUNC R2, R3 ;  /* 0x0000000300027311 */ /* 0x000e64000020d900 */
[----:B-1----:R1:W-:Y:S01]  /*3dc0*/  STG.E.U8 desc[UR36][R16.64], R2 ;  /* 0x0000000210007986 */ /* 0x0023e2000c101124 */
[----:B------:R-:W-:Y:S05]  /*3dd0*/  BRA `(.L_x_32396) ;  /* 0x0000000c00847947 */ /* 0x000fea0003800000 */
.L_x_32393:
        /* <DEDUP_REMOVED lines=10> */
.L_x_32398:
[----:B------:R-:W-:-:S04]  /*3e80*/  HADD2.F32 R22, -RZ, R22.H0_H0 ;  /* 0x20000016ff167230 */ /* 0x000fc80000004100 */
[----:B------:R-:W1:Y:S02]  /*3e90*/  F2I.FTZ.TRUNC.NTZ R3, R22 ;  /* 0x0000001600037305 */ /* 0x000e64000021f100 */
[----:B-1----:R1:W-:Y:S01]  /*3ea0*/  STG.E desc[UR36][R16.64], R3 ;  /* 0x0000000310007986 */ /* 0x0023e2000c101924 */
[----:B------:R-:W-:Y:S05]  /*3eb0*/  BRA `(.L_x_32396) ;  /* 0x0000000c004c7947 */ /* 0x000fea0003800000 */
.L_x_32397:
[----:B------:R-:W-:-:S04]  /*3ec0*/  HADD2.F32 R22, -RZ, R22.H0_H0 ;  /* 0x20000016ff167230 */ /* 0x000fc80000004100 */
[----:B------:R-:W1:Y:S02]  /*3ed0*/  F2I.FTZ.TRUNC.NTZ R3, R22 ;  /* 0x0000001600037305 */ /* 0x000e64000021f100 */
[----:B-1----:R1:W-:Y:S01]  /*3ee0*/  STG.E.U16 desc[UR36][R16.64], R3 ;  /* 0x0000000310007986 */ /* 0x0023e2000c101524 */
[----:B------:R-:W-:Y:S05]  /*3ef0*/  BRA `(.L_x_32396) ;  /* 0x0000000c003c7947 */ /* 0x000fea0003800000 */
.L_x_32392:
        /* <DEDUP_REMOVED lines=9> */
.L_x_32400:
[----:B------:R1:W-:Y:S01]  /*3f90*/  STG.E.U16 desc[UR36][R16.64], R22 ;  /* 0x0000001610007986 */ /* 0x0003e2000c101524 */
[----:B------:R-:W-:Y:S05]  /*3fa0*/  BRA `(.L_x_32396) ;  /* 0x0000000c00107947 */ /* 0x000fea0003800000 */
.L_x_32399:
        /* <DEDUP_REMOVED lines=10> */
.L_x_32402:
[----:B------:R-:W-:-:S05]  /*4050*/  HADD2.F32 R0, -RZ, R22.H0_H0 ;  /* 0x20000016ff007230 */ /* 0x000fca0000004100 */
[----:B------:R-:W-:-:S04]  /*4060*/  F2FP.F16.F32.PACK_AB R0, RZ, R0 ;  /* 0x00000000ff00723e */ /* 0x000fc800000000ff */
[----:B------:R-:W-:-:S05]  /*4070*/  PRMT R0, R0, 0x5410, RZ ;  /* 0x0000541000007816 */ /* 0x000fca00000000ff */
[----:B------:R1:W-:Y:S01]  /*4080*/  STG.E desc[UR36][R16.64], R0 ;  /* 0x0000000010007986 */ /* 0x0003e2000c101924 */
[----:B------:R-:W-:Y:S05]  /*4090*/  BRA `(.L_x_32396) ;  /* 0x0000000800d47947 */ /* 0x000fea0003800000 */
.L_x_32401:
[----:B------:R-:W-:-:S05]  /*40a0*/  HADD2.F32 R2, -RZ, R22.H0_H0 ;  /* 0x20000016ff027230 */ /* 0x000fca0000004100 */
[----:B------:R-:W-:-:S06]  /*40b0*/  FMUL.FTZ R2, R2, 1 ;  /* 0x3f80000002027820 */ /* 0x000fcc0000410000 */
[----:B------:R-:W1:Y:S02]  /*40c0*/  F2F.F64.F32 R2, R2 ;  /* 0x0000000200027310 */ /* 0x000e640000201800 */
[----:B-1----:R1:W-:Y:S01]  /*40d0*/  STG.E.64 desc[UR36][R16.64], R2 ;  /* 0x0000000210007986 */ /* 0x0023e2000c101b24 */
[----:B------:R-:W-:Y:S05]  /*40e0*/  BRA `(.L_x_32396) ;  /* 0x0000000800c07947 */ /* 0x000fea0003800000 */
.L_x_32391:
        /* <DEDUP_REMOVED lines=13> */
.L_x_32405:
[----:B------:R-:W-:Y:S01]  /*41c0*/  HADD2.F32 R22, -RZ, R22.H0_H0 ;  /* 0x20000016ff167230 */ /* 0x000fe20000004100 */
[----:B------:R-:W-:-:S04]  /*41d0*/  CS2R R6, SRZ ;  /* 0x0000000000067805 */ /* 0x000fc8000001ff00 */
[----:B------:R-:W-:-:S06]  /*41e0*/  FMUL.FTZ R4, R22, 1 ;  /* 0x3f80000016047820 */ /* 0x000fcc0000410000 */
[----:B------:R-:W1:Y:S02]  /*41f0*/  F2F.F64.F32 R4, R4 ;  /* 0x0000000400047310 */ /* 0x000e640000201800 */
[----:B-1----:R1:W-:Y:S01]  /*4200*/  STG.E.128 desc[UR36][R16.64], R4 ;  /* 0x0000000410007986 */ /* 0x0023e2000c101d24 */
[----:B------:R-:W-:Y:S05]  /*4210*/  BRA `(.L_x_32396) ;  /* 0x0000000800747947 */ /* 0x000fea0003800000 */
.L_x_32404:
        /* <DEDUP_REMOVED lines=21> */
.L_x_32409:
[----:B------:R-:W-:Y:S05]  /*4370*/  BSYNC B0 ;  /* 0x0000000000007941 */ /* 0x000fea0003800000 */
.L_x_32408:
[----:B------:R-:W-:-:S05]  /*4380*/  LOP3.LUT R3, R0, R3, RZ, 0xfc, !PT ;  /* 0x0000000300037212 */ /* 0x000fca00078efcff */
[----:B------:R1:W-:Y:S01]  /*4390*/  STG.E.U8 desc[UR36][R16.64], R3 ;  /* 0x0000000310007986 */ /* 0x0003e2000c101124 */
[----:B------:R-:W-:Y:S05]  /*43a0*/  BRA `(.L_x_32396) ;  /* 0x0000000800107947 */ /* 0x000fea0003800000 */
.L_x_32407:
        /* <DEDUP_REMOVED lines=13> */
.L_x_32411:
[----:B------:R-:W-:Y:S01]  /*4480*/  IMAD.MOV.U32 R0, RZ, RZ, 0x7f ;  /* 0x0000007fff007424 */ /* 0x000fe200078e00ff */
[----:B------:R-:W-:-:S04]  /*4490*/  ISETP.GT.U32.AND P0, PT, R2, 0x7f800000, PT ;  /* 0x7f8000000200780c */ /* 0x000fc80003f04070 */
[----:B------:R-:W-:-:S09]  /*44a0*/  SEL R0, R0, 0x7c, P0 ;  /* 0x0000007c00007807 */ /* 0x000fd20000000000 */
.L_x_32412:
[----:B------:R-:W-:Y:S05]  /*44b0*/  BSYNC B0 ;  /* 0x0000000000007941 */ /* 0x000fea0003800000 */
.L_x_32410:
[----:B------:R-:W-:-:S04]  /*44c0*/  LOP3.LUT R2, R3, 0x80000000, RZ, 0xc0, !PT ;  /* 0x8000000003027812 */ /* 0x000fc800078ec0ff */
[----:B------:R-:W-:-:S04]  /*44d0*/  SHF.R.U32.HI R3, RZ, 0x18, R2 ;  /* 0x00000018ff037819 */ /* 0x000fc80000011602 */
[----:B------:R-:W-:-:S05]  /*44e0*/  LOP3.LUT R3, R0, R3, RZ, 0xfc, !PT ;  /* 0x0000000300037212 */ /* 0x000fca00078efcff */
[----:B------:R1:W-:Y:S01]  /*44f0*/  STG.E.U8 desc[UR36][R16.64], R3 ;  /* 0x0000000310007986 */ /* 0x0003e2000c101124 */
[----:B------:R-:W-:Y:S05]  /*4500*/  BRA `(.L_x_32396) ;  /* 0x0000000400b87947 */ /* 0x000fea0003800000 */
.L_x_32406:
[----:B------:R-:W-:-:S05]  /*4510*/  HADD2.F32 R0, -RZ, R22.H0_H0 ;  /* 0x20000016ff007230 */ /* 0x000fca0000004100 */
[----:B------:R-:W-:-:S05]  /*4520*/  F2FP.BF16.F32.PACK_AB R0, RZ, R0 ;  /* 0x00000000ff00723e */ /* 0x000fca00000010ff */
[----:B------:R1:W-:Y:S01]  /*4530*/  STG.E.U16 desc[UR36][R16.64], R0 ;  /* 0x0000000010007986 */ /* 0x0003e2000c101524 */
[----:B------:R-:W-:Y:S05]  /*4540*/  BRA `(.L_x_32396) ;  /* 0x0000000400a87947 */ /* 0x000fea0003800000 */
.L_x_32403:
        /* <DEDUP_REMOVED lines=12> */
.L_x_32415:
        /* <DEDUP_REMOVED lines=17> */
.L_x_32418:
[----:B------:R-:W-:-:S04]  /*4720*/  LOP3.LUT R2, R3, 0x80000000, RZ, 0xc0, !PT ;  /* 0x8000000003027812 */ /* 0x000fc800078ec0ff */
[----:B------:R-:W-:-:S04]  /*4730*/  SHF.R.U32.HI R3, RZ, 0x18, R2 ;  /* 0x00000018ff037819 */ /* 0x000fc80000011602 */
[----:B------:R-:W-:-:S04]  /*4740*/  LOP3.LUT R0, R0, R3, RZ, 0xfc, !PT ;  /* 0x0000000300007212 */ /* 0x000fc800078efcff */
[----:B------:R-:W-:-:S07]  /*4750*/  PRMT R8, R0, 0x7610, R8 ;  /* 0x0000761000087816 */ /* 0x000fce0000000008 */
.L_x_32417:
[----:B------:R-:W-:Y:S05]  /*4760*/  BSYNC B0 ;  /* 0x0000000000007941 */ /* 0x000fea0003800000 */
.L_x_32416:
[----:B------:R4:W-:Y:S01]  /*4770*/  STG.E.U8 desc[UR36][R16.64], R8 ;  /* 0x0000000810007986 */ /* 0x0009e2000c101124 */
[----:B------:R-:W-:Y:S05]  /*4780*/  BRA `(.L_x_32396) ;  /* 0x0000000400187947 */ /* 0x000fea0003800000 */
.L_x_32414:
        /* <DEDUP_REMOVED lines=17> */
.L_x_32421:
[----:B------:R-:W-:-:S04]  /*48a0*/  LOP3.LUT R2, R3, 0x80000000, RZ, 0xc0, !PT ;  /* 0x8000000003027812 */ /* 0x000fc800078ec0ff */
[----:B------:R-:W-:-:S04]  /*48b0*/  SHF.R.U32.HI R3, RZ, 0x18, R2 ;  /* 0x00000018ff037819 */ /* 0x000fc80000011602 */
[----:B------:R-:W-:-:S04]  /*48c0*/  LOP3.LUT R0, R0, R3, RZ, 0xfc, !PT ;  /* 0x0000000300007212 */ /* 0x000fc800078efcff */
[----:B------:R-:W-:-:S07]  /*48d0*/  PRMT R8, R0, 0x7610, R8 ;  /* 0x0000761000087816 */ /* 0x000fce0000000008 */
.L_x_32420:
[----:B------:R-:W-:Y:S05]  /*48e0*/  BSYNC B0 ;  /* 0x0000000000007941 */ /* 0x000fea0003800000 */
.L_x_32419:
[----:B------:R1:W-:Y:S01]  /*48f0*/  STG.E.U8 desc[UR36][R16.64], R8 ;  /* 0x0000000810007986 */ /* 0x0003e2000c101124 */
[----:B------:R-:W-:Y:S05]  /*4900*/  BRA `(.L_x_32396) ;  /* 0x0000000000b87947 */ /* 0x000fea0003800000 */
.L_x_32413:
        /* <DEDUP_REMOVED lines=22> */
.L_x_32395:
        /* <DEDUP_REMOVED lines=16> */
.L_x_32424:
[----:B------:R-:W-:Y:S05]  /*4b70*/  BRA `(.L_x_32396) ;  /* 0x00000000001c7947 */ /* 0x000fea0003800000 */
.L_x_32423:
[----:B------:R-:W-:-:S06]  /*4b80*/  HADD2.F32 R2, -RZ, R22.H0_H0 ;  /* 0x20000016ff027230 */ /* 0x000fcc0000004100 */
[----:B------:R-:W1:Y:S02]  /*4b90*/  F2I.U64.TRUNC R2, R2 ;  /* 0x0000000200027311 */ /* 0x000e64000020d800 */
[----:B-1----:R2:W-:Y:S01]  /*4ba0*/  STG.E.64 desc[UR36][R16.64], R2 ;  /* 0x0000000210007986 */ /* 0x0025e2000c101b24 */
[----:B------:R-:W-:Y:S05]  /*4bb0*/  BRA `(.L_x_32396) ;  /* 0x00000000000c7947 */ /* 0x000fea0003800000 */
.L_x_32422:
[----:B------:R-:W-:-:S04]  /*4bc0*/  HADD2.F32 R22, -RZ, R22.H0_H0 ;  /* 0x20000016ff167230 */ /* 0x000fc80000004100 */
[----:B------:R-:W1:Y:S02]  /*4bd0*/  F2I.FTZ.U32.TRUNC.NTZ R3, R22 ;  /* 0x0000001600037305 */ /* 0x000e64000021f000 */
[----:B-1----:R1:W-:Y:S02]  /*4be0*/  STG.E desc[UR36][R16.64], R3 ;  /* 0x0000000310007986 */ /* 0x0023e4000c101924 */
.L_x_32396:
[----:B------:R-:W-:-:S07]  /*4bf0*/  VIADD R19, R19, 0x80 ;  /* 0x0000008013137836 */ /* 0x000fce0000000000 */
.L_x_32314:
[----:B------:R-:W-:Y:S05]  /*4c00*/  BSYNC B6 ;  /* 0x0000000000067941 */ /* 0x000fea0003800000 */
.L_x_32313:
        /* <DEDUP_REMOVED lines=358> */
.L_x_32427:
        /* <DEDUP_REMOVED lines=20> */
[----:B-1----:R-:W-:-:S04]  /*63b0*/  F2FP.F16.F32.PACK_AB R0, RZ, R0 ;  /* 0x00000000ff00723e */ /* 0x002fc800000000ff */
[----:B------:R-:W-:Y:S01]  /*63c0*/  PRMT R22, R0, 0x7610, R22 ;  /* 0x0000761000167816 */ /* 0x000fe20000000016 */
[----:B------:R-:W-:Y:S06]  /*63d0*/  BRA `(.L_x_32433) ;  /* 0x0000000c00d07947 */ /* 0x000fec0003800000 */
.L_x_32431:
[----:B------:R-:W2:Y:S02]  /*63e0*/  LDG.E.U8 R2, desc[UR36][R2.64] ;  /* 0x0000002402027981 */ /* 0x000ea4000c1e1100 */
[----:B--2---:R-:W-:-:S04]  /*63f0*/  I2FP.F32.U32 R0, R2 ;  /* 0x0000000200007245 */ /* 0x004fc80000201000 */
[----:B------:R-:W-:-:S04]  /*6400*/  F2FP.F16.F32.PACK_AB R0, RZ, R0 ;  /* 0x00000000ff00723e */ /* 0x000fc800000000ff */
[----:B------:R-:W-:Y:S01]  /*6410*/  PRMT R22, R0, 0x7610, R22 ;  /* 0x0000761000167816 */ /* 0x000fe20000000016 */
[----:B------:R-:W-:Y:S06]  /*6420*/  BRA `(.L_x_32433) ;  /* 0x0000000c00bc7947 */ /* 0x000fec0003800000 */
.L_x_32430:
        /* <DEDUP_REMOVED lines=8> */
[----:B-1----:R-:W-:-:S04]  /*64b0*/  F2FP.F16.F32.PACK_AB R0, RZ, R0 ;  /* 0x00000000ff00723e */ /* 0x002fc800000000ff */
[----:B------:R-:W-:Y:S01]  /*64c0*/  PRMT R22, R0, 0x7610, R22 ;  /* 0x0000761000167816 */ /* 0x000fe20000000016 */
[----:B------:R-:W-:Y:S06]  /*64d0*/  BRA `(.L_x_32433) ;  /* 0x0000000c00907947 */ /* 0x000fec0003800000 */
.L_x_32435:
[----:B------:R-:W2:Y:S02]  /*64e0*/  LDG.E R2, desc[UR36][R2.64] ;  /* 0x0000002402027981 */ /* 0x000ea4000c1e1900 */
[----:B--2---:R-:W-:-:S04]  /*64f0*/  I2FP.F32.S32 R0, R2 ;  /* 0x0000000200007245 */ /* 0x004fc80000201400 */
[----:B------:R-:W-:-:S04]  /*6500*/  F2FP.F16.F32.PACK_AB R0, RZ, R0 ;  /* 0x00000000ff00723e */ /* 0x000fc800000000ff */
[----:B------:R-:W-:Y:S01]  /*6510*/  PRMT R22, R0, 0x7610, R22 ;  /* 0x0000761000167816 */ /* 0x000fe20000000016 */
[----:B------:R-:W-:Y:S06]  /*6520*/  BRA `(.L_x_32433) ;  /* 0x0000000c007c7947 */ /* 0x000fec0003800000 */
.L_x_32434:
[----:B------:R-:W2:Y:S02]  /*6530*/  LDG.E.U16 R2, desc[UR36][R2.64] ;  /* 0x0000002402027981 */ /* 0x000ea4000c1e1500 */
[----:B--2---:R-:W1:Y:S02]  /*6540*/  I2F.S16 R0, R2 ;  /* 0x0000000200007306 */ /* 0x004e640000101400 */
[----:B-1----:R-:W-:-:S04]  /*6550*/  F2FP.F16.F32.PACK_AB R0, RZ, R0 ;  /* 0x00000000ff00723e */ /* 0x002fc800000000ff */
[----:B------:R-:W-:Y:S01]  /*6560*/  PRMT R22, R0, 0x7610, R22 ;  /* 0x0000761000167816 */ /* 0x000fe20000000016 */
[----:B------:R-:W-:Y:S06]  /*6570*/  BRA `(.L_x_32433) ;  /* 0x0000000c00687947 */ /* 0x000fec0003800000 */
.L_x_32429:
        /* <DEDUP_REMOVED lines=9> */
.L_x_32437:
[----:B------:R1:W5:Y:S01]  /*6610*/  LDG.E.U16 R22, desc[UR36][R2.64] ;  /* 0x0000002402167981 */ /* 0x000362000c1e1500 */
[----:B------:R-:W-:Y:S05]  /*6620*/  BRA `(.L_x_32433) ;  /* 0x0000000c003c7947 */ /* 0x000fea0003800000 */
.L_x_32436:
        /* <DEDUP_REMOVED lines=9> */
.L_x_32439:
[----:B------:R2:W5:Y:S01]  /*66c0*/  LDG.E.U16 R22, desc[UR36][R2.64] ;  /* 0x0000002402167981 */ /* 0x000562000c1e1500 */
[----:B------:R-:W-:Y:S05]  /*66d0*/  BRA `(.L_x_32433) ;  /* 0x0000000c00107947 */ /* 0x000fea0003800000 */
.L_x_32438:
[----:B------:R-:W2:Y:S01]  /*66e0*/  LDG.E.64 R2, desc[UR36][R2.64] ;  /* 0x0000002402027981 */ /* 0x000ea2000c1e1b00 */
[----:B------:R-:W-:Y:S01]  /*66f0*/  UMOV UR4, 0xf0000000 ;  /* 0xf000000000047882 */ /* 0x000fe20000000000 */
[----:B------:R-:W-:Y:S01]  /*6700*/  UMOV UR5, 0x380fffff ;  /* 0x380fffff00057882 */ /* 0x000fe20000000000 */
[----:B--2---:R-:W1:Y:S01]  /*6710*/  F2F.F32.F64 R0, R2 ;  /* 0x0000000200007310 */ /* 0x004e620000301000 */
[----:B------:R-:W-:-:S14]  /*6720*/  DSETP.GEU.AND P0, PT, |R2|, UR4, PT ;  /* 0x0000000402007e2a */ /* 0x000fdc000bf0e200 */
[----:B-1----:R-:W-:-:S05]  /*6730*/  @!P0 FMUL R0, R0, 1.175494350822287508e-38 ;  /* 0x0080000000008820 */ /* 0x002fca0000400000 */
[----:B------:R-:W-:-:S04]  /*6740*/  F2FP.F16.F32.PACK_AB R0, RZ, R0 ;  /* 0x00000000ff00723e */ /* 0x000fc800000000ff */
[----:B------:R-:W-:Y:S01]  /*6750*/  PRMT R22, R0, 0x7610, R22 ;  /* 0x0000761000167816 */ /* 0x000fe20000000016 */
[----:B------:R-:W-:Y:S06]  /*6760*/  BRA `(.L_x_32433) ;  /* 0x0000000800ec7947 */ /* 0x000fec0003800000 */
.L_x_32428:
        /* <DEDUP_REMOVED lines=14> */
.L_x_32442:
        /* <DEDUP_REMOVED lines=9> */
.L_x_32441:
        /* <DEDUP_REMOVED lines=28> */
.L_x_32444:
        /* <DEDUP_REMOVED lines=15> */
.L_x_32443:
[----:B------:R-:W2:Y:S02]  /*6b90*/  LDG.E.U16 R0, desc[UR36][R2.64] ;  /* 0x0000002402007981 */ /* 0x000ea4000c1e1500 */
[----:B--2---:R-:W-:-:S05]  /*6ba0*/  IMAD.U32 R0, R0, 0x10000, RZ ;  /* 0x0001000000007824 */ /* 0x004fca00078e00ff */
[----:B------:R-:W-:-:S04]  /*6bb0*/  F2FP.F16.F32.PACK_AB R0, RZ, R0 ;  /* 0x00000000ff00723e */ /* 0x000fc800000000ff */
[----:B------:R-:W-:Y:S01]  /*6bc0*/  PRMT R22, R0, 0x7610, R22 ;  /* 0x0000761000167816 */ /* 0x000fe20000000016 */
[----:B------:R-:W-:Y:S06]  /*6bd0*/  BRA `(.L_x_32433) ;  /* 0x0000000400d07947 */ /* 0x000fec0003800000 */
.L_x_32440:
        /* <DEDUP_REMOVED lines=13> */
.L_x_32447:
        /* <DEDUP_REMOVED lines=21> */
.L_x_32451:
[----:B------:R-:W-:Y:S05]  /*6e00*/  BSYNC B1 ;  /* 0x0000000000017941 */ /* 0x000fea0003800000 */
.L_x_32450:
[----:B------:R-:W-:Y:S01]  /*6e10*/  LEA R3, R0, 0x3b800000, 0x17 ;  /* 0x3b80000000037811 */ /* 0x000fe200078eb8ff */
[----:B------:R-:W-:-:S05]  /*6e20*/  IMAD.SHL.U32 R0, R2, 0x100000, RZ ;  /* 0x0010000002007824 */ /* 0x000fca00078e00ff */
[----:B------:R-:W-:-:S07]  /*6e30*/  LOP3.LUT R0, R3, R0, R4, 0xfe, !PT ;  /* 0x0000000003007212 */ /* 0x000fce00078efe04 */
.L_x_32449:
[----:B------:R-:W-:Y:S05]  /*6e40*/  BSYNC B0 ;  /* 0x0000000000007941 */ /* 0x000fea0003800000 */
.L_x_32448:
[----:B------:R-:W-:-:S04]  /*6e50*/  F2FP.F16.F32.PACK_AB R0, RZ, R0 ;  /* 0x00000000ff00723e */ /* 0x000fc800000000ff */
[----:B------:R-:W-:Y:S01]  /*6e60*/  PRMT R22, R0, 0x7610, R22 ;  /* 0x0000761000167816 */ /* 0x000fe20000000016 */
[----:B------:R-:W-:Y:S06]  /*6e70*/  BRA `(.L_x_32433) ;  /* 0x0000000400287947 */ /* 0x000fec0003800000 */
.L_x_32446:
        /* <DEDUP_REMOVED lines=21> */
.L_x_32455:
[----:B------:R-:W-:Y:S05]  /*6fd0*/  BSYNC B1 ;  /* 0x0000000000017941 */ /* 0x000fea0003800000 */
.L_x_32454:
[----:B------:R-:W-:Y:S01]  /*6fe0*/  LEA R3, R0, 0x37800000, 0x17 ;  /* 0x3780000000037811 */ /* 0x000fe200078eb8ff */
[----:B------:R-:W-:-:S05]  /*6ff0*/  IMAD.SHL.U32 R0, R2, 0x200000, RZ ;  /* 0x0020000002007824 */ /* 0x000fca00078e00ff */
[----:B------:R-:W-:-:S07]  /*7000*/  LOP3.LUT R0, R3, R0, R4, 0xfe, !PT ;  /* 0x0000000003007212 */ /* 0x000fce00078efe04 */
.L_x_32453:
[----:B------:R-:W-:Y:S05]  /*7010*/  BSYNC B0 ;  /* 0x0000000000007941 */ /* 0x000fea0003800000 */
.L_x_32452:
[----:B------:R-:W-:-:S04]  /*7020*/  F2FP.F16.F32.PACK_AB R0, RZ, R0 ;  /* 0x00000000ff00723e */ /* 0x000fc800000000ff */
[----:B------:R-:W-:Y:S01]  /*7030*/  PRMT R22, R0, 0x7610, R22 ;  /* 0x0000761000167816 */ /* 0x000fe20000000016 */
[----:B------:R-:W-:Y:S06]  /*7040*/  BRA `(.L_x_32433) ;  /* 0x0000000000b47947 */ /* 0x000fec0003800000 */
.L_x_32445:
        /* <DEDUP_REMOVED lines=14> */
.L_x_32459:
[----:B------:R-:W-:Y:S05]  /*7130*/  BSYNC B0 ;  /* 0x0000000000007941 */ /* 0x000fea0003800000 */
.L_x_32458:
[----:B------:R-:W-:-:S04]  /*7140*/  F2FP.F16.F32.PACK_AB R0, RZ, R0 ;  /* 0x00000000ff00723e */ /* 0x000fc800000000ff */
[----:B------:R-:W-:Y:S01]  /*7150*/  PRMT R22, R0, 0x7610, R22 ;  /* 0x0000761000167816 */ /* 0x000fe20000000016 */
[----:B------:R-:W-:Y:S06]  /*7160*/  BRA `(.L_x_32433) ;  /* 0x00000000006c7947 */ /* 0x000fec0003800000 */
.L_x_32432:
        /* <DEDUP_REMOVED lines=16> */
.L_x_32460:
[----:B------:R-:W-:Y:S01]  /*7270*/  PRMT R22, RZ, 0x7610, R22 ;  /* 0x00007610ff167816 */ /* 0x000fe20000000016 */
[----:B------:R-:W-:Y:S06]  /*7280*/  BRA `(.L_x_32433) ;  /* 0x0000000000247947 */ /* 0x000fec0003800000 */
.L_x_32457:
[----:B------:R-:W2:Y:S02]  /*7290*/  LDG.E.64 R2, desc[UR36][R2.64] ;  /* 0x0000002402027981 */ /* 0x000ea4000c1e1b00 */
[----:B--2---:R-:W1:Y:S02]  /*72a0*/  I2F.U64 R0, R2 ;  /* 0x0000000200007312 */ /* 0x004e640000301000 */
[----:B-1----:R-:W-:-:S04]  /*72b0*/  F2FP.F16.F32.PACK_AB R0, RZ, R0 ;  /* 0x00000000ff00723e */ /* 0x002fc800000000ff */
[----:B------:R-:W-:Y:S01]  /*72c0*/  PRMT R22, R0, 0x7610, R22 ;  /* 0x0000761000167816 */ /* 0x000fe20000000016 */
[----:B------:R-:W-:Y:S06]  /*72d0*/  BRA `(.L_x_32433) ;  /* 0x0000000000107947 */ /* 0x000fec0003800000 */
.L_x_32456:
[----:B------:R-:W2:Y:S02]  /*72e0*/  LDG.E R2, desc[UR36][R2.64] ;  /* 0x0000002402027981 */ /* 0x000ea4000c1e1900 */
[----:B--2---:R-:W-:-:S04]  /*72f0*/  I2FP.F32.U32 R0, R2 ;  /* 0x0000000200007245 */ /* 0x004fc80000201000 */
[----:B------:R-:W-:-:S04]  /*7300*/  F2FP.F16.F32.PACK_AB R0, RZ, R0 ;  /* 0x00000000ff00723e */ /* 0x000fc800000000ff */
[----:B------:R-:W-:-:S07]  /*7310*/  PRMT R22, R0, 0x7610, R22 ;  /* 0x0000761000167816 */ /* 0x000fce0000000016 */
.L_x_32433:
[----:B-12---:R-:W1:Y:S01]  /*7320*/  LDC.U8 R2, c[0x0][0x493] ;  /* 0x000124c0ff027b82 */ /* 0x006e620000000000 */
        /* <DEDUP_REMOVED lines=19> */
.L_x_32464:
[----:B------:R-:W2:Y:S02]  /*7460*/  LDG.E.U8 R4, desc[UR36][R4.64] ;  /* 0x0000002404047981 */ /* 0x000ea4000c1e1100 */
[----:B--2---:R-:W-:-:S04]  /*7470*/  I2FP.F32.U32 R0, R4 ;  /* 0x0000000400007245 */ /* 0x004fc80000201000 */
[----:B------:R-:W-:-:S04]  /*7480*/  F2FP.F16.F32.PACK_AB R0, RZ, R0 ;  /* 0x00000000ff00723e */ /* 0x000fc800000000ff */
[----:B------:R-:W-:Y:S01]  /*7490*/  PRMT R2, R0, 0x7610, R2 ;  /* 0x0000761000027816 */ /* 0x000fe20000000002 */
[----:B------:R-:W-:Y:S06]  /*74a0*/  BRA `(.L_x_32466) ;  /* 0x0000000c00b87947 */ /* 0x000fec0003800000 */
.L_x_32463:
        /* <DEDUP_REMOVED lines=11> */
.L_x_32468:
[----:B------:R-:W2:Y:S02]  /*7560*/  LDG.E R4, desc[UR36][R4.64] ;  /* 0x0000002404047981 */ /* 0x000ea4000c1e1900 */
[----:B--2---:R-:W-:-:S04]  /*7570*/  I2FP.F32.S32 R0, R4 ;  /* 0x0000000400007245 */ /* 0x004fc80000201400 */
[----:B------:R-:W-:-:S04]  /*7580*/  F2FP.F16.F32.PACK_AB R0, RZ, R0 ;  /* 0x00000000ff00723e */ /* 0x000fc800000000ff */
[----:B------:R-:W-:Y:S01]  /*7590*/  PRMT R2, R0, 0x7610, R2 ;  /* 0x0000761000027816 */ /* 0x000fe20000000002 */
[----:B------:R-:W-:Y:S06]  /*75a0*/  BRA `(.L_x_32466) ;  /* 0x0000000c00787947 */ /* 0x000fec0003800000 */
.L_x_32467:
[----:B------:R-:W2:Y:S02]  /*75b0*/  LDG.E.U16 R4, desc[UR36][R4.64] ;  /* 0x0000002404047981 */ /* 0x000ea4000c1e1500 */
[----:B--2---:R-:W1:Y:S02]  /*75c0*/  I2F.S16 R0, R4 ;  /* 0x0000000400007306 */ /* 0x004e640000101400 */
[----:B-1----:R-:W-:-:S04]  /*75d0*/  F2FP.F16.F32.PACK_AB R0, RZ, R0 ;  /* 0x00000000ff00723e */ /* 0x002fc800000000ff */
[----:B------:R-:W-:Y:S01]  /*75e0*/  PRMT R2, R0, 0x7610, R2 ;  /* 0x0000761000027816 */ /* 0x000fe20000000002 */
[----:B------:R-:W-:Y:S06]  /*75f0*/  BRA `(.L_x_32466) ;  /* 0x0000000c00647947 */ /* 0x000fec0003800000 */
.L_x_32462:
        /* <DEDUP_REMOVED lines=9> */
.L_x_32470:
[----:B------:R2:W5:Y:S01]  /*7690*/  LDG.E.U16 R2, desc[UR36][R4.64] ;  /* 0x0000002404027981 */ /* 0x000562000c1e1500 */
[----:B------:R-:W-:Y:S05]  /*76a0*/  BRA `(.L_x_32466) ;  /* 0x0000000c00387947 */ /* 0x000fea0003800000 */
.L_x_32469:
        /* <DEDUP_REMOVED lines=9> */
.L_x_32472:
[----:B------:R1:W5:Y:S01]  /*7740*/  LDG.E.U16 R2, desc[UR36][R4.64] ;  /* 0x0000002404027981 */ /* 0x000362000c1e1500 */
[----:B------:R-:W-:Y:S05]  /*7750*/  BRA `(.L_x_32466) ;  /* 0x0000000c000c7947 */ /* 0x000fea0003800000 */
.L_x_32471:
        /* <DEDUP_REMOVED lines=9> */
.L_x_32461:
        /* <DEDUP_REMOVED lines=14> */
.L_x_32475:
        /* <DEDUP_REMOVED lines=9> */
.L_x_32474:
        /* <DEDUP_REMOVED lines=28> */
.L_x_32477:
        /* <DEDUP_REMOVED lines=14> */
.L_x_32476:
[----:B------:R-:W2:Y:S02]  /*7c00*/  LDG.E.U16 R0, desc[UR36][R4.64] ;  /* 0x0000002404007981 */ /* 0x000ea4000c1e1500 */
[----:B--2---:R-:W-:-:S05]  /*7c10*/  IMAD.U32 R0, R0, 0x10000, RZ ;  /* 0x0001000000007824 */ /* 0x004fca00078e00ff */
[----:B------:R-:W-:-:S04]  /*7c20*/  F2FP.F16.F32.PACK_AB R0, RZ, R0 ;  /* 0x00000000ff00723e */ /* 0x000fc800000000ff */
[----:B------:R-:W-:Y:S01]  /*7c30*/  PRMT R2, R0, 0x7610, R2 ;  /* 0x0000761000027816 */ /* 0x000fe20000000002 */
[----:B------:R-:W-:Y:S06]  /*7c40*/  BRA `(.L_x_32466) ;  /* 0x0000000400d07947 */ /* 0x000fec0003800000 */
.L_x_32473:
        /* <DEDUP_REMOVED lines=13> */
.L_x_32480:
        /* <DEDUP_REMOVED lines=21> */
.L_x_32484:
[----:B------:R-:W-:Y:S05]  /*7e70*/  BSYNC B1 ;  /* 0x0000000000017941 */ /* 0x000fea0003800000 */
.L_x_32483:
[----:B------:R-:W-:Y:S01]  /*7e80*/  LEA R3, R0, 0x3b800000, 0x17 ;  /* 0x3b80000000037811 */ /* 0x000fe200078eb8ff */
[----:B------:R-:W-:-:S05]  /*7e90*/  IMAD.SHL.U32 R0, R2, 0x100000, RZ ;  /* 0x0010000002007824 */ /* 0x000fca00078e00ff */
[----:B------:R-:W-:-:S07]  /*7ea0*/  LOP3.LUT R0, R3, R0, R4, 0xfe, !PT ;  /* 0x0000000003007212 */ /* 0x000fce00078efe04 */
.L_x_32482:
[----:B------:R-:W-:Y:S05]  /*7eb0*/  BSYNC B0 ;  /* 0x0000000000007941 */ /* 0x000fea0003800000 */
.L_x_32481:
[----:B------:R-:W-:-:S04]  /*7ec0*/  F2FP.F16.F32.PACK_AB R0, RZ, R0 ;  /* 0x00000000ff00723e */ /* 0x000fc800000000ff */
[----:B------:R-:W-:Y:S01]  /*7ed0*/  PRMT R2, R0, 0x7610, R2 ;  /* 0x0000761000027816 */ /* 0x000fe20000000002 */
[----:B------:R-:W-:Y:S06]  /*7ee0*/  BRA `(.L_x_32466) ;  /* 0x0000000400287947 */ /* 0x000fec0003800000 */
.L_x_32479:
        /* <DEDUP_REMOVED lines=21> */
.L_x_32488:
[----:B------:R-:W-:Y:S05]  /*8040*/  BSYNC B1 ;  /* 0x0000000000017941 */ /* 0x000fea0003800000 */
.L_x_32487:
[----:B------:R-:W-:Y:S01]  /*8050*/  LEA R3, R0, 0x37800000, 0x17 ;  /* 0x3780000000037811 */ /* 0x000fe200078eb8ff */
[----:B------:R-:W-:-:S05]  /*8060*/  IMAD.SHL.U32 R0, R2, 0x200000, RZ ;  /* 0x0020000002007824 */ /* 0x000fca00078e00ff */
[----:B------:R-:W-:-:S07]  /*8070*/  LOP3.LUT R0, R3, R0, R4, 0xfe, !PT ;  /* 0x0000000003007212 */ /* 0x000fce00078efe04 */
.L_x_32486:
[----:B------:R-:W-:Y:S05]  /*8080*/  BSYNC B0 ;  /* 0x0000000000007941 */ /* 0x000fea0003800000 */
.L_x_32485:
[----:B------:R-:W-:-:S04]  /*8090*/  F2FP.F16.F32.PACK_AB R0, RZ, R0 ;  /* 0x00000000ff00723e */ /* 0x000fc800000000ff */
[----:B------:R-:W-:Y:S01]  /*80a0*/  PRMT R2, R0, 0x7610, R2 ;  /* 0x0000761000027816 */ /* 0x000fe20000000002 */
[----:B------:R-:W-:Y:S06]  /*80b0*/  BRA `(.L_x_32466) ;  /* 0x0000000000b47947 */ /* 0x000fec0003800000 */
.L_x_32478:
        /* <DEDUP_REMOVED lines=14> */
.L_x_32492:
[----:B------:R-:W-:Y:S05]  /*81a0*/  BSYNC B0 ;  /* 0x0000000000007941 */ /* 0x000fea0003800000 */
.L_x_32491:
[----:B------:R-:W-:-:S04]  /*81b0*/  F2FP.F16.F32.PACK_AB R0, RZ, R0 ;  /* 0x00000000ff00723e */ /* 0x000fc800000000ff */
[----:B------:R-:W-:Y:S01]  /*81c0*/  PRMT R2, R0, 0x7610, R2 ;  /* 0x0000761000027816 */ /* 0x000fe20000000002 */
[----:B------:R-:W-:Y:S06]  /*81d0*/  BRA `(.L_x_32466) ;  /* 0x00000000006c7947 */ /* 0x000fec0003800000 */
.L_x_32465:
        /* <DEDUP_REMOVED lines=16> */
.L_x_32493:
[----:B------:R-:W-:Y:S01]  /*82e0*/  PRMT R2, RZ, 0x7610, R2 ;  /* 0x00007610ff027816 */ /* 0x000fe20000000002 */
[----:B------:R-:W-:Y:S06]  /*82f0*/  BRA `(.L_x_32466) ;  /* 0x0000000000247947 */ /* 0x000fec0003800000 */
.L_x_32490:
[----:B------:R-:W2:Y:S02]  /*8300*/  LDG.E.64 R4, desc[UR36][R4.64] ;  /* 0x0000002404047981 */ /* 0x000ea4000c1e1b00 */
[----:B--2---:R-:W1:Y:S02]  /*8310*/  I2F.U64 R0, R4 ;  /* 0x0000000400007312 */ /* 0x004e640000301000 */
[----:B-1----:R-:W-:-:S04]  /*8320*/  F2FP.F16.F32.PACK_AB R0, RZ, R0 ;  /* 0x00000000ff00723e */ /* 0x002fc800000000ff */
[----:B------:R-:W-:Y:S01]  /*8330*/  PRMT R2, R0, 0x7610, R2 ;  /* 0x0000761000027816 */ /* 0x000fe20000000002 */
[----:B------:R-:W-:Y:S06]  /*8340*/  BRA `(.L_x_32466) ;  /* 0x0000000000107947 */ /* 0x000fec0003800000 */
.L_x_32489:
[----:B------:R-:W2:Y:S02]  /*8350*/  LDG.E R4, desc[UR36][R4.64] ;  /* 0x0000002404047981 */ /* 0x000ea4000c1e1900 */
[----:B--2---:R-:W-:-:S04]  /*8360*/  I2FP.F32.U32 R0, R4 ;  /* 0x0000000400007245 */ /* 0x004fc80000201000 */
[----:B------:R-:W-:-:S04]  /*8370*/  F2FP.F16.F32.PACK_AB R0, RZ, R0 ;  /* 0x00000000ff00723e */ /* 0x000fc800000000ff */
[----:B------:R-:W-:-:S07]  /*8380*/  PRMT R2, R0, 0x7610, R2 ;  /* 0x0000761000027816 */ /* 0x000fce0000000002 */
.L_x_32466:
[----:B-----5:R-:W-:Y:S01]  /*8390*/  HADD2.F32 R22, -RZ, R22.H0_H0 ;  /* 0x20000016ff167230 */ /* 0x020fe20000004100 */
[----:B------:R-:W-:Y:S01]  /*83a0*/  BSSY B0, `(.L_x_32494) ;  /* 0x0000041000007945 */ /* 0x000fe20003800000 */
[----:B-12---:R-:W-:-:S03]  /*83b0*/  HADD2.F32 R5, -RZ, R2.H0_H0 ;  /* 0x20000002ff057230 */ /* 0x006fc60000004100 */
        /* <DEDUP_REMOVED lines=26> */
.L_x_32499:
[----:B------:R-:W-:Y:S01]  /*8560*/  FSETP.GEU.FTZ.AND P0, PT, R7, -R6, PT ;  /* 0x800000060700720b */ /* 0x000fe20003f1e000 */
[----:B------:R-:W-:-:S12]  /*8570*/  FADD.FTZ R0, R0, -1 ;  /* 0xbf80000000007421 */ /* 0x000fd80000010000 */
[----:B------:R-:W-:-:S07]  /*8580*/  @!P0 FADD.FTZ R0, R0, -1 ;  /* 0xbf80000000008421 */ /* 0x000fce0000010000 */
.L_x_32498:
[----:B------:R-:W-:Y:S05]  /*8590*/  BSYNC B1 ;  /* 0x0000000000017941 */ /* 0x000fea0003800000 */
.L_x_32497:
[----:B------:R-:W-:Y:S01]  /*85a0*/  FFMA.FTZ R3, -R6, R0, R3 ;  /* 0x0000000006037223 */ /* 0x000fe20000010103 */
[----:B------:R-:W-:Y:S06]  /*85b0*/  BRA `(.L_x_32495) ;  /* 0x00000000007c7947 */ /* 0x000fec0003800000 */
.L_x_32496:
        /* <DEDUP_REMOVED lines=15> */
.L_x_32502:
        /* <DEDUP_REMOVED lines=13> */
.L_x_32501:
[----:B------:R-:W-:Y:S05]  /*8780*/  BSYNC B1 ;  /* 0x0000000000017941 */ /* 0x000fea0003800000 */
.L_x_32500:
[----:B------:R-:W-:-:S04]  /*8790*/  FMUL.FTZ R3, R3, 1.1920928955078125e-07 ;  /* 0x3400000003037820 */ /* 0x000fc80000410000 */
[----:B------:R-:W-:-:S07]  /*87a0*/  FMUL.FTZ R3, R8, R3 ;  /* 0x0000000308037220 */ /* 0x000fce0000410000 */
.L_x_32495:
[----:B------:R-:W-:Y:S05]  /*87b0*/  BSYNC B0 ;  /* 0x0000000000007941 */ /* 0x000fea0003800000 */
.L_x_32494:
        /* <DEDUP_REMOVED lines=26> */
.L_x_32506:
[----:B------:R-:W-:-:S06]  /*8960*/  HADD2.F32 R3, -RZ, R0.H0_H0 ;  /* 0x20000000ff037230 */ /* 0x000fcc0000004100 */
[----:B------:R-:W1:Y:S02]  /*8970*/  F2I.S64.TRUNC R2, R3 ;  /* 0x0000000300027311 */ /* 0x000e64000020d900 */
[----:B-1----:R1:W-:Y:S01]  /*8980*/  STG.E.U8 desc[UR36][R16.64], R2 ;  /* 0x0000000210007986 */ /* 0x0023e2000c101124 */
[----:B------:R-:W-:Y:S05]  /*8990*/  BRA `(.L_x_32508) ;  /* 0x0000000c00847947 */ /* 0x000fea0003800000 */
.L_x_32505:
        /* <DEDUP_REMOVED lines=10> */
.L_x_32510:
[----:B------:R-:W-:-:S04]  /*8a40*/  HADD2.F32 R0, -RZ, R0.H0_H0 ;  /* 0x20000000ff007230 */ /* 0x000fc80000004100 */
[----:B------:R-:W1:Y:S02]  /*8a50*/  F2I.FTZ.TRUNC.NTZ R3, R0 ;  /* 0x0000000000037305 */ /* 0x000e64000021f100 */
[----:B-1----:R1:W-:Y:S01]  /*8a60*/  STG.E desc[UR36][R16.64], R3 ;  /* 0x0000000310007986 */ /* 0x0023e2000c101924 */
[----:B------:R-:W-:Y:S05]  /*8a70*/  BRA `(.L_x_32508) ;  /* 0x0000000c004c7947 */ /* 0x000fea0003800000 */
.L_x_32509:
[----:B------:R-:W-:-:S04]  /*8a80*/  HADD2.F32 R0, -RZ, R0.H0_H0 ;  /* 0x20000000ff007230 */ /* 0x000fc80000004100 */
[----:B------:R-:W1:Y:S02]  /*8a90*/  F2I.FTZ.TRUNC.NTZ R3, R0 ;  /* 0x0000000000037305 */ /* 0x000e64000021f100 */
[----:B-1----:R1:W-:Y:S01]  /*8aa0*/  STG.E.U16 desc[UR36][R16.64], R3 ;  /* 0x0000000310007986 */ /* 0x0023e2000c101524 */
[----:B------:R-:W-:Y:S05]  /*8ab0*/  BRA `(.L_x_32508) ;  /* 0x0000000c003c7947 */ /* 0x000fea0003800000 */
.L_x_32504:
        /* <DEDUP_REMOVED lines=9> */
.L_x_32512:
[----:B------:R1:W-:Y:S01]  /*8b50*/  STG.E.U16 desc[UR36][R16.64], R0 ;  /* 0x0000000010007986 */ /* 0x0003e2000c101524 */
[----:B------:R-:W-:Y:S05]  /*8b60*/  BRA `(.L_x_32508) ;  /* 0x0000000c00107947 */ /* 0x000fea0003800000 */
.L_x_32511:
        /* <DEDUP_REMOVED lines=10> */
.L_x_32514:
[----:B------:R-:W-:-:S05]  /*8c10*/  HADD2.F32 R0, -RZ, R0.H0_H0 ;  /* 0x20000000ff007230 */ /* 0x000fca0000004100 */
[----:B------:R-:W-:-:S04]  /*8c20*/  F2FP.F16.F32.PACK_AB R0, RZ, R0 ;  /* 0x00000000ff00723e */ /* 0x000fc800000000ff */
[----:B------:R-:W-:-:S05]  /*8c30*/  PRMT R0, R0, 0x5410, RZ ;  /* 0x0000541000007816 */ /* 0x000fca00000000ff */
[----:B------:R1:W-:Y:S01]  /*8c40*/  STG.E desc[UR36][R16.64], R0 ;  /* 0x0000000010007986 */ /* 0x0003e2000c101924 */
[----:B------:R-:W-:Y:S05]  /*8c50*/  BRA `(.L_x_32508) ;  /* 0x0000000800d47947 */ /* 0x000fea0003800000 */
.L_x_32513:
[----:B------:R-:W-:-:S05]  /*8c60*/  HADD2.F32 R2, -RZ, R0.H0_H0 ;  /* 0x20000000ff027230 */ /* 0x000fca0000004100 */
[----:B------:R-:W-:-:S06]  /*8c70*/  FMUL.FTZ R2, R2, 1 ;  /* 0x3f80000002027820 */ /* 0x000fcc0000410000 */
[----:B------:R-:W1:Y:S02]  /*8c80*/  F2F.F64.F32 R2, R2 ;  /* 0x0000000200027310 */ /* 0x000e640000201800 */
[----:B-1----:R1:W-:Y:S01]  /*8c90*/  STG.E.64 desc[UR36][R16.64], R2 ;  /* 0x0000000210007986 */ /* 0x0023e2000c101b24 */
[----:B------:R-:W-:Y:S05]  /*8ca0*/  BRA `(.L_x_32508) ;  /* 0x0000000800c07947 */ /* 0x000fea0003800000 */
.L_x_32503:
        /* <DEDUP_REMOVED lines=13> */
.L_x_32517:
[----:B------:R-:W-:Y:S01]  /*8d80*/  HADD2.F32 R0, -RZ, R0.H0_H0 ;  /* 0x20000000ff007230 */ /* 0x000fe20000004100 */
[----:B------:R-:W-:-:S04]  /*8d90*/  CS2R R6, SRZ ;  /* 0x0000000000067805 */ /* 0x000fc8000001ff00 */
[----:B------:R-:W-:-:S04]  /*8da0*/  FMUL.FTZ R0, R0, 1 ;  /* 0x3f80000000007820 */ /* 0x000fc80000410000 */
[----:B------:R-:W1:Y:S02]  /*8db0*/  F2F.F64.F32 R4, R0 ;  /* 0x0000000000047310 */ /* 0x000e640000201800 */
[----:B-1----:R1:W-:Y:S01]  /*8dc0*/  STG.E.128 desc[UR36][R16.64], R4 ;  /* 0x0000000410007986 */ /* 0x0023e2000c101d24 */
[----:B------:R-:W-:Y:S05]  /*8dd0*/  BRA `(.L_x_32508) ;  /* 0x0000000800747947 */ /* 0x000fea0003800000 */
.L_x_32516:
        /* <DEDUP_REMOVED lines=21> */
.L_x_32521:
[----:B------:R-:W-:Y:S05]  /*8f30*/  BSYNC B0 ;  /* 0x0000000000007941 */ /* 0x000fea0003800000 */
.L_x_32520:
[----:B------:R-:W-:-:S05]  /*8f40*/  LOP3.LUT R3, R0, R3, RZ, 0xfc, !PT ;  /* 0x0000000300037212 */ /* 0x000fca00078efcff */
[----:B------:R1:W-:Y:S01]  /*8f50*/  STG.E.U8 desc[UR36][R16.64], R3 ;  /* 0x0000000310007986 */ /* 0x0003e2000c101124 */
[----:B------:R-:W-:Y:S05]  /*8f60*/  BRA `(.L_x_32508) ;  /* 0x0000000800107947 */ /* 0x000fea0003800000 */
.L_x_32519:
        /* <DEDUP_REMOVED lines=13> */
.L_x_32523:
[----:B------:R-:W-:Y:S01]  /*9040*/  IMAD.MOV.U32 R0, RZ, RZ, 0x7f ;  /* 0x0000007fff007424 */ /* 0x000fe200078e00ff */
[----:B------:R-:W-:-:S04]  /*9050*/  ISETP.GT.U32.AND P0, PT, R2, 0x7f800000, PT ;  /* 0x7f8000000200780c */ /* 0x000fc80003f04070 */
[----:B------:R-:W-:-:S09]  /*9060*/  SEL R0, R0, 0x7c, P0 ;  /* 0x0000007c00007807 */ /* 0x000fd20000000000 */
.L_x_32524:
[----:B------:R-:W-:Y:S05]  /*9070*/  BSYNC B0 ;  /* 0x0000000000007941 */ /* 0x000fea0003800000 */
.L_x_32522:
[----:B------:R-:W-:-:S04]  /*9080*/  LOP3.LUT R2, R3, 0x80000000, RZ, 0xc0, !PT ;  /* 0x8000000003027812 */ /* 0x000fc800078ec0ff */
[----:B------:R-:W-:-:S04]  /*9090*/  SHF.R.U32.HI R3, RZ, 0x18, R2 ;  /* 0x00000018ff037819 */ /* 0x000fc80000011602 */
[----:B------:R-:W-:-:S05]  /*90a0*/  LOP3.LUT R3, R0, R3, RZ, 0xfc, !PT ;  /* 0x0000000300037212 */ /* 0x000fca00078efcff */
[----:B------:R1:W-:Y:S01]  /*90b0*/  STG.E.U8 desc[UR36][R16.64], R3 ;  /* 0x0000000310007986 */ /* 0x0003e2000c101124 */
[----:B------:R-:W-:Y:S05]  /*90c0*/  BRA `(.L_x_32508) ;  /* 0x0000000400b87947 */ /* 0x000fea0003800000 */
.L_x_32518:
[----:B------:R-:W-:-:S05]  /*90d0*/  HADD2.F32 R0, -RZ, R0.H0_H0 ;  /* 0x20000000ff007230 */ /* 0x000fca0000004100 */
[----:B------:R-:W-:-:S05]  /*90e0*/  F2FP.BF16.F32.PACK_AB R0, RZ, R0 ;  /* 0x00000000ff00723e */ /* 0x000fca00000010ff */
[----:B------:R1:W-:Y:S01]  /*90f0*/  STG.E.U16 desc[UR36][R16.64], R0 ;  /* 0x0000000010007986 */ /* 0x0003e2000c101524 */
[----:B------:R-:W-:Y:S05]  /*9100*/  BRA `(.L_x_32508) ;  /* 0x0000000400a87947 */ /* 0x000fea0003800000 */
.L_x_32515:
        /* <DEDUP_REMOVED lines=12> */
.L_x_32527:
        /* <DEDUP_REMOVED lines=17> */
.L_x_32530:
[----:B------:R-:W-:-:S04]  /*92e0*/  LOP3.LUT R2, R3, 0x80000000, RZ, 0xc0, !PT ;  /* 0x8000000003027812 */ /* 0x000fc800078ec0ff */
[----:B------:R-:W-:-:S04]  /*92f0*/  SHF.R.U32.HI R3, RZ, 0x18, R2 ;  /* 0x00000018ff037819 */ /* 0x000fc80000011602 */
[----:B------:R-:W-:-:S04]  /*9300*/  LOP3.LUT R0, R0, R3, RZ, 0xfc, !PT ;  /* 0x0000000300007212 */ /* 0x000fc800078efcff */
[----:B------:R-:W-:-:S07]  /*9310*/  PRMT R8, R0, 0x7610, R8 ;  /* 0x0000761000087816 */ /* 0x000fce0000000008 */
.L_x_32529:
[----:B------:R-:W-:Y:S05]  /*9320*/  BSYNC B0 ;  /* 0x0000000000007941 */ /* 0x000fea0003800000 */
.L_x_32528:
[----:B------:R4:W-:Y:S01]  /*9330*/  STG.E.U8 desc[UR36][R16.64], R8 ;  /* 0x0000000810007986 */ /* 0x0009e2000c101124 */
[----:B------:R-:W-:Y:S05]  /*9340*/  BRA `(.L_x_32508) ;  /* 0x0000000400187947 */ /* 0x000fea0003800000 */
.L_x_32526:
        /* <DEDUP_REMOVED lines=17> */
.L_x_32533:
[----:B------:R-:W-:-:S04]  /*9460*/  LOP3.LUT R2, R3, 0x80000000, RZ, 0xc0, !PT ;  /* 0x8000000003027812 */ /* 0x000fc800078ec0ff */
[----:B------:R-:W-:-:S04]  /*9470*/  SHF.R.U32.HI R3, RZ, 0x18, R2 ;  /* 0x00000018ff037819 */ /* 0x000fc80000011602 */
[----:B------:R-:W-:-:S04]  /*9480*/  LOP3.LUT R0, R0, R3, RZ, 0xfc, !PT ;  /* 0x0000000300007212 */ /* 0x000fc800078efcff */
[----:B------:R-:W-:-:S07]  /*9490*/  PRMT R8, R0, 0x7610, R8 ;  /* 0x0000761000087816 */ /* 0x000fce0000000008 */
.L_x_32532:
[----:B------:R-:W-:Y:S05]  /*94a0*/  BSYNC B0 ;  /* 0x0000000000007941 */ /* 0x000fea0003800000 */
.L_x_32531:
[----:B------:R1:W-:Y:S01]  /*94b0*/  STG.E.U8 desc[UR36][R16.64], R8 ;  /* 0x0000000810007986 */ /* 0x0003e2000c101124 */
[----:B------:R-:W-:Y:S05]  /*94c0*/  BRA `(.L_x_32508) ;  /* 0x0000000000b87947 */ /* 0x000fea0003800000 */
.L_x_32525:
        /* <DEDUP_REMOVED lines=22> */
.L_x_32507:
        /* <DEDUP_REMOVED lines=16> */
.L_x_32536:
[----:B------:R-:W-:Y:S05]  /*9730*/  BRA `(.L_x_32508) ;  /* 0x00000000001c7947 */ /* 0x000fea0003800000 */
.L_x_32535:
[----:B------:R-:W-:-:S06]  /*9740*/  HADD2.F32 R2, -RZ, R0.H0_H0 ;  /* 0x20000000ff027230 */ /* 0x000fcc0000004100 */
[----:B------:R-:W1:Y:S02]  /*9750*/  F2I.U64.TRUNC R2, R2 ;  /* 0x0000000200027311 */ /* 0x000e64000020d800 */
[----:B-1----:R3:W-:Y:S01]  /*9760*/  STG.E.64 desc[UR36][R16.64], R2 ;  /* 0x0000000210007986 */ /* 0x0027e2000c101b24 */
[----:B------:R-:W-:Y:S05]  /*9770*/  BRA `(.L_x_32508) ;  /* 0x00000000000c7947 */ /* 0x000fea0003800000 */
.L_x_32534:
[----:B------:R-:W-:-:S04]  /*9780*/  HADD2.F32 R0, -RZ, R0.H0_H0 ;  /* 0x20000000ff007230 */ /* 0x000fc80000004100 */
[----:B------:R-:W1:Y:S02]  /*9790*/  F2I.FTZ.U32.TRUNC.NTZ R3, R0 ;  /* 0x0000000000037305 */ /* 0x000e64000021f000 */
[----:B-1----:R1:W-:Y:S02]  /*97a0*/  STG.E desc[UR36][R16.64], R3 ;  /* 0x0000000310007986 */ /* 0x0023e4000c101924 */
.L_x_32508:
[----:B------:R-:W-:-:S07]  /*97b0*/  VIADD R19, R19, 0x80 ;  /* 0x0000008013137836 */ /* 0x000fce0000000000 */
.L_x_32426:
[----:B------:R-:W-:Y:S05]  /*97c0*/  BSYNC B6 ;  /* 0x0000000000067941 */ /* 0x000fea0003800000 */
.L_x_32425:
        /* <DEDUP_REMOVED lines=358> */
.L_x_32539:
        /* <DEDUP_REMOVED lines=23> */
.L_x_32543:
[----:B------:R-:W2:Y:S02]  /*afa0*/  LDG.E.U8 R2, desc[UR36][R2.64] ;  /* 0x0000002402027981 */ /* 0x000ea4000c1e1100 */
[----:B--2---:R-:W-:-:S04]  /*afb0*/  I2FP.F32.U32 R0, R2 ;  /* 0x0000000200007245 */ /* 0x004fc80000201000 */
[----:B------:R-:W-:-:S04]  /*afc0*/  F2FP.F16.F32.PACK_AB R0, RZ, R0 ;  /* 0x00000000ff00723e */ /* 0x000fc800000000ff */
[----:B------:R-:W-:Y:S01]  /*afd0*/  PRMT R22, R0, 0x7610, R22 ;  /* 0x0000761000167816 */ /* 0x000fe20000000016 */
[----:B------:R-:W-:Y:S06]  /*afe0*/  BRA `(.L_x_32545) ;  /* 0x0000000c00bc7947 */ /* 0x000fec0003800000 */
.L_x_32542:
        /* <DEDUP_REMOVED lines=11> */
.L_x_32547:
[----:B------:R-:W2:Y:S02]  /*b0a0*/  LDG.E R2, desc[UR36][R2.64] ;  /* 0x0000002402027981 */ /* 0x000ea4000c1e1900 */
[----:B--2---:R-:W-:-:S04]  /*b0b0*/  I2FP.F32.S32 R0, R2 ;  /* 0x0000000200007245 */ /* 0x004fc80000201400 */
[----:B------:R-:W-:-:S04]  /*b0c0*/  F2FP.F16.F32.PACK_AB R0, RZ, R0 ;  /* 0x00000000ff00723e */ /* 0x000fc800000000ff */
[----:B------:R-:W-:Y:S01]  /*b0d0*/  PRMT R22, R0, 0x7610, R22 ;  /* 0x0000761000167816 */ /* 0x000fe20000000016 */
[----:B------:R-:W-:Y:S06]  /*b0e0*/  BRA `(.L_x_32545) ;  /* 0x0000000c007c7947 */ /* 0x000fec0003800000 */
.L_x_32546:
[----:B------:R-:W2:Y:S02]  /*b0f0*/  LDG.E.U16 R2, desc[UR36][R2.64] ;  /* 0x0000002402027981 */ /* 0x000ea4000c1e1500 */
[----:B--2---:R-:W1:Y:S02]  /*b100*/  I2F.S16 R0, R2 ;  /* 0x0000000200007306 */ /* 0x004e640000101400 */
[----:B-1----:R-:W-:-:S04]  /*b110*/  F2FP.F16.F32.PACK_AB R0, RZ, R0 ;  /* 0x00000000ff00723e */ /* 0x002fc800000000ff */
[----:B------:R-:W-:Y:S01]  /*b120*/  PRMT R22, R0, 0x7610, R22 ;  /* 0x0000761000167816 */ /* 0x000fe20000000016 */
[----:B------:R-:W-:Y:S06]  /*b130*/  BRA `(.L_x_32545) ;  /* 0x0000000c00687947 */ /* 0x000fec0003800000 */
.L_x_32541:
        /* <DEDUP_REMOVED lines=9> */
.L_x_32549:
[----:B------:R1:W5:Y:S01]  /*b1d0*/  LDG.E.U16 R22, desc[UR36][R2.64] ;  /* 0x0000002402167981 */ /* 0x000362000c1e1500 */
[----:B------:R-:W-:Y:S05]  /*b1e0*/  BRA `(.L_x_32545) ;  /* 0x0000000c003c7947 */ /* 0x000fea0003800000 */
.L_x_32548:
        /* <DEDUP_REMOVED lines=9> */
.L_x_32551:
[----:B------:R2:W5:Y:S01]  /*b280*/  LDG.E.U16 R22, desc[UR36][R2.64] ;  /* 0x0000002402167981 */ /* 0x000562000c1e1500 */
[----:B------:R-:W-:Y:S05]  /*b290*/  BRA `(.L_x_32545) ;  /* 0x0000000c00107947 */ /* 0x000fea0003800000 */
.L_x_32550:
        /* <DEDUP_REMOVED lines=9> */
.L_x_32540:
        /* <DEDUP_REMOVED lines=14> */
.L_x_32554:
        /* <DEDUP_REMOVED lines=9> */
.L_x_32553:
        /* <DEDUP_REMOVED lines=28> */
.L_x_32556:
        /* <DEDUP_REMOVED lines=15> */
.L_x_32555:
[----:B------:R-:W2:Y:S02]  /*b750*/  LDG.E.U16 R0, desc[UR36][R2.64] ;  /* 0x0000002402007981 */ /* 0x000ea4000c1e1500 */
[----:B--2---:R-:W-:-:S05]  /*b760*/  IMAD.U32 R0, R0, 0x10000, RZ ;  /* 0x0001000000007824 */ /* 0x004fca00078e00ff */
[----:B------:R-:W-:-:S04]  /*b770*/  F2FP.F16.F32.PACK_AB R0, RZ, R0 ;  /* 0x00000000ff00723e */ /* 0x000fc800000000ff */
[----:B------:R-:W-:Y:S01]  /*b780*/  PRMT R22, R0, 0x7610, R22 ;  /* 0x0000761000167816 */ /* 0x000fe20000000016 */
[----:B------:R-:W-:Y:S06]  /*b790*/  BRA `(.L_x_32545) ;  /* 0x0000000400d07947 */ /* 0x000fec0003800000 */
.L_x_32552:
        /* <DEDUP_REMOVED lines=13> */
.L_x_32559:
        /* <DEDUP_REMOVED lines=21> */
.L_x_32563:
[----:B------:R-:W-:Y:S05]  /*b9c0*/  BSYNC B1 ;  /* 0x0000000000017941 */ /* 0x000fea0003800000 */
.L_x_32562:
[----:B------:R-:W-:Y:S01]  /*b9d0*/  LEA R3, R0, 0x3b800000, 0x17 ;  /* 0x3b80000000037811 */ /* 0x000fe200078eb8ff */
[----:B------:R-:W-:-:S05]  /*b9e0*/  IMAD.SHL.U32 R0, R2, 0x100000, RZ ;  /* 0x0010000002007824 */ /* 0x000fca00078e00ff */
[----:B------:R-:W-:-:S07]  /*b9f0*/  LOP3.LUT R0, R3, R0, R4, 0xfe, !PT ;  /* 0x0000000003007212 */ /* 0x000fce00078efe04 */
.L_x_32561:
[----:B------:R-:W-:Y:S05]  /*ba00*/  BSYNC B0 ;  /* 0x0000000000007941 */ /* 0x000fea0003800000 */
.L_x_32560:
[----:B------:R-:W-:-:S04]  /*ba10*/  F2FP.F16.F32.PACK_AB R0, RZ, R0 ;  /* 0x00000000ff00723e */ /* 0x000fc800000000ff */
[----:B------:R-:W-:Y:S01]  /*ba20*/  PRMT R22, R0, 0x7610, R22 ;  /* 0x0000761000167816 */ /* 0x000fe20000000016 */
[----:B------:R-:W-:Y:S06]  /*ba30*/  BRA `(.L_x_32545) ;  /* 0x0000000400287947 */ /* 0x000fec0003800000 */
.L_x_32558:
        /* <DEDUP_REMOVED lines=21> */
.L_x_32567:
[----:B------:R-:W-:Y:S05]  /*bb90*/  BSYNC B1 ;  /* 0x0000000000017941 */ /* 0x000fea0003800000 */
.L_x_32566:
[----:B------:R-:W-:Y:S01]  /*bba0*/  LEA R3, R0, 0x37800000, 0x17 ;  /* 0x3780000000037811 */ /* 0x000fe200078eb8ff */
[----:B------:R-:W-:-:S05]  /*bbb0*/  IMAD.SHL.U32 R0, R2, 0x200000, RZ ;  /* 0x0020000002007824 */ /* 0x000fca00078e00ff */
[----:B------:R-:W-:-:S07]  /*bbc0*/  LOP3.LUT R0, R3, R0, R4, 0xfe, !PT ;  /* 0x0000000003007212 */ /* 0x000fce00078efe04 */
.L_x_32565:
[----:B------:R-:W-:Y:S05]  /*bbd0*/  BSYNC B0 ;  /* 0x0000000000007941 */ /* 0x000fea0003800000 */
.L_x_32564:
[----:B------:R-:W-:-:S04]  /*bbe0*/  F2FP.F16.F32.PACK_AB R0, RZ, R0 ;  /* 0x00000000ff00723e */ /* 0x000fc800000000ff */
[----:B------:R-:W-:Y:S01]  /*bbf0*/  PRMT R22, R0, 0x7610, R22 ;  /* 0x0000761000167816 */ /* 0x000fe20000000016 */
[----:B------:R-:W-:Y:S06]  /*bc00*/  BRA `(.L_x_32545) ;  /* 0x0000000000b47947 */ /* 0x000fec0003800000 */
.L_x_32557:
        /* <DEDUP_REMOVED lines=14> */
.L_x_32571:
[----:B------:R-:W-:Y:S05]  /*bcf0*/  BSYNC B0 ;  /* 0x0000000000007941 */ /* 0x000fea0003800000 */
.L_x_32570:
[----:B------:R-:W-:-:S04]  /*bd00*/  F2FP.F16.F32.PACK_AB R0, RZ, R0 ;  /* 0x00000000ff00723e */ /* 0x000fc800000000ff */
[----:B------:R-:W-:Y:S01]  /*bd10*/  PRMT R22, R0, 0x7610, R22 ;  /* 0x0000761000167816 */ /* 0x000fe20000000016 */
[----:B------:R-:W-:Y:S06]  /*bd20*/  BRA `(.L_x_32545) ;  /* 0x00000000006c7947 */ /* 0x000fec0003800000 */
.L_x_32544:
        /* <DEDUP_REMOVED lines=16> */
.L_x_32572:
[----:B------:R-:W-:Y:S01]  /*be30*/  PRMT R22, RZ, 0x7610, R22 ;  /* 0x00007610ff167816 */ /* 0x000fe20000000016 */
[----:B------:R-:W-:Y:S06]  /*be40*/  BRA `(.L_x_32545) ;  /* 0x0000000000247947 */ /* 0x000fec0003800000 */
.L_x_32569:
[----:B------:R-:W2:Y:S02]  /*be50*/  LDG.E.64 R2, desc[UR36][R2.64] ;  /* 0x0000002402027981 */ /* 0x000ea4000c1e1b00 */
[----:B--2---:R-:W1:Y:S02]  /*be60*/  I2F.U64 R0, R2 ;  /* 0x0000000200007312 */ /* 0x004e640000301000 */
[----:B-1----:R-:W-:-:S04]  /*be70*/  F2FP.F16.F32.PACK_AB R0, RZ, R0 ;  /* 0x00000000ff00723e */ /* 0x002fc800000000ff */
[----:B------:R-:W-:Y:S01]  /*be80*/  PRMT R22, R0, 0x7610, R22 ;  /* 0x0000761000167816 */ /* 0x000fe20000000016 */
[----:B------:R-:W-:Y:S06]  /*be90*/  BRA `(.L_x_32545) ;  /* 0x0000000000107947 */ /* 0x000fec0003800000 */
.L_x_32568:
[----:B------:R-:W2:Y:S02]  /*bea0*/  LDG.E R2, desc[UR36][R2.64] ;  /* 0x0000002402027981 */ /* 0x000ea4000c1e1900 */
[----:B--2---:R-:W-:-:S04]  /*beb0*/  I2FP.F32.U32 R0, R2 ;  /* 0x0000000200007245 */ /* 0x004fc80000201000 */
[----:B------:R-:W-:-:S04]  /*bec0*/  F2FP.F16.F32.PACK_AB R0, RZ, R0 ;  /* 0x00000000ff00723e */ /* 0x000fc800000000ff */
[----:B------:R-:W-:-:S07]  /*bed0*/  PRMT R22, R0, 0x7610, R22 ;  /* 0x0000761000167816 */ /* 0x000fce0000000016 */
.L_x_32545:
        /* <DEDUP_REMOVED lines=20> */
.L_x_32576:
[----:B------:R-:W2:Y:S02]  /*c020*/  LDG.E.U8 R4, desc[UR36][R4.64] ;  /* 0x0000002404047981 */ /* 0x000ea4000c1e1100 */
[----:B--2---:R-:W-:-:S04]  /*c030*/  I2FP.F32.U32 R0, R4 ;  /* 0x0000000400007245 */ /* 0x004fc80000201000 */
[----:B------:R-:W-:-:S04]  /*c040*/  F2FP.F16.F32.PACK_AB R0, RZ, R0 ;  /* 0x00000000ff00723e */ /* 0x000fc800000000ff */
[----:B------:R-:W-:Y:S01]  /*c050*/  PRMT R2, R0, 0x7610, R2 ;  /* 0x0000761000027816 */ /* 0x000fe20000000002 */
[----:B------:R-:W-:Y:S06]  /*c060*/  BRA `(.L_x_32578) ;  /* 0x0000000c00b87947 */ /* 0x000fec0003800000 */
.L_x_32575:
        /* <DEDUP_REMOVED lines=11> */
.L_x_32580:
[----:B------:R-:W2:Y:S02]  /*c120*/  LDG.E R4, desc[UR36][R4.64] ;  /* 0x0000002404047981 */ /* 0x000ea4000c1e1900 */
[----:B--2---:R-:W-:-:S04]  /*c130*/  I2FP.F32.S32 R0, R4 ;  /* 0x0000000400007245 */ /* 0x004fc80000201400 */
[----:B------:R-:W-:-:S04]  /*c140*/  F2FP.F16.F32.PACK_AB R0, RZ, R0 ;  /* 0x00000000ff00723e */ /* 0x000fc800000000ff */
[----:B------:R-:W-:Y:S01]  /*c150*/  PRMT R2, R0, 0x7610, R2 ;  /* 0x0000761000027816 */ /* 0x000fe20000000002 */
[----:B------:R-:W-:Y:S06]  /*c160*/  BRA `(.L_x_32578) ;  /* 0x0000000c00787947 */ /* 0x000fec0003800000 */
.L_x_32579:
[----:B------:R-:W2:Y:S02]  /*c170*/  LDG.E.U16 R4, desc[UR36][R4.64] ;  /* 0x0000002404047981 */ /* 0x000ea4000c1e1500 */
[----:B--2---:R-:W1:Y:S02]  /*c180*/  I2F.S16 R0, R4 ;  /* 0x0000000400007306 */ /* 0x004e640000101400 */
[----:B-1----:R-:W-:-:S04]  /*c190*/  F2FP.F16.F32.PACK_AB R0, RZ, R0 ;  /* 0x00000000ff00723e */ /* 0x002fc800000000ff */
[----:B------:R-:W-:Y:S01]  /*c1a0*/  PRMT R2, R0, 0x7610, R2 ;  /* 0x0000761000027816 */ /* 0x000fe20000000002 */
[----:B------:R-:W-:Y:S06]  /*c1b0*/  BRA `(.L_x_32578) ;  /* 0x0000000c00647947 */ /* 0x000fec0003800000 */
.L_x_32574:
        /* <DEDUP_REMOVED lines=9> */
.L_x_32582:
[----:B------:R2:W5:Y:S01]  /*c250*/  LDG.E.U16 R2, desc[UR36][R4.64] ;  /* 0x0000002404027981 */ /* 0x000562000c1e1500 */
[----:B------:R-:W-:Y:S05]  /*c260*/  BRA `(.L_x_32578) ;  /* 0x0000000c00387947 */ /* 0x000fea0003800000 */
.L_x_32581:
        /* <DEDUP_REMOVED lines=9> */
.L_x_32584:
[----:B------:R1:W5:Y:S01]  /*c300*/  LDG.E.U16 R2, desc[UR36][R4.64] ;  /* 0x0000002404027981 */ /* 0x000362000c1e1500 */
[----:B------:R-:W-:Y:S05]  /*c310*/  BRA `(.L_x_32578) ;  /* 0x0000000c000c7947 */ /* 0x000fea0003800000 */
.L_x_32583:
        /* <DEDUP_REMOVED lines=9> */
.L_x_32573:
        /* <DEDUP_REMOVED lines=14> */
.L_x_32587:
        /* <DEDUP_REMOVED lines=9> */
.L_x_32586:
        /* <DEDUP_REMOVED lines=28> */
.L_x_32589:
        /* <DEDUP_REMOVED lines=14> */
.L_x_32588:
[----:B------:R-:W2:Y:S02]  /*c7c0*/  LDG.E.U16 R0, desc[UR36][R4.64] ;  /* 0x0000002404007981 */ /* 0x000ea4000c1e1500 */
[----:B--2---:R-:W-:-:S05]  /*c7d0*/  IMAD.U32 R0, R0, 0x10000, RZ ;  /* 0x0001000000007824 */ /* 0x004fca00078e00ff */
[----:B------:R-:W-:-:S04]  /*c7e0*/  F2FP.F16.F32.PACK_AB R0, RZ, R0 ;  /* 0x00000000ff00723e */ /* 0x000fc800000000ff */
[----:B------:R-:W-:Y:S01]  /*c7f0*/  PRMT R2, R0, 0x7610, R2 ;  /* 0x0000761000027816 */ /* 0x000fe20000000002 */
[----:B------:R-:W-:Y:S06]  /*c800*/  BRA `(.L_x_32578) ;  /* 0x0000000400d07947 */ /* 0x000fec0003800000 */
.L_x_32585:
        /* <DEDUP_REMOVED lines=13> */
.L_x_32592:
        /* <DEDUP_REMOVED lines=21> */
.L_x_32596:
[----:B------:R-:W-:Y:S05]  /*ca30*/  BSYNC B1 ;  /* 0x0000000000017941 */ /* 0x000fea0003800000 */
.L_x_32595:
[----:B------:R-:W-:Y:S01]  /*ca40*/  LEA R3, R0, 0x3b800000, 0x17 ;  /* 0x3b80000000037811 */ /* 0x000fe200078eb8ff */
[----:B------:R-:W-:-:S05]  /*ca50*/  IMAD.SHL.U32 R0, R2, 0x100000, RZ ;  /* 0x0010000002007824 */ /* 0x000fca00078e00ff */
[----:B------:R-:W-:-:S07]  /*ca60*/  LOP3.LUT R0, R3, R0, R4, 0xfe, !PT ;  /* 0x0000000003007212 */ /* 0x000fce00078efe04 */
.L_x_32594:
[----:B------:R-:W-:Y:S05]  /*ca70*/  BSYNC B0 ;  /* 0x0000000000007941 */ /* 0x000fea0003800000 */
.L_x_32593:
[----:B------:R-:W-:-:S04]  /*ca80*/  F2FP.F16.F32.PACK_AB R0, RZ, R0 ;  /* 0x00000000ff00723e */ /* 0x000fc800000000ff */
[----:B------:R-:W-:Y:S01]  /*ca90*/  PRMT R2, R0, 0x7610, R2 ;  /* 0x0000761000027816 */ /* 0x000fe20000000002 */
[----:B------:R-:W-:Y:S06]  /*caa0*/  BRA `(.L_x_32578) ;  /* 0x0000000400287947 */ /* 0x000fec0003800000 */
.L_x_32591:
        /* <DEDUP_REMOVED lines=21> */
.L_x_32600:
[----:B------:R-:W-:Y:S05]  /*cc00*/  BSYNC B1 ;  /* 0x0000000000017941 */ /* 0x000fea0003800000 */
.L_x_32599:
[----:B------:R-:W-:Y:S01]  /*cc10*/  LEA R3, R0, 0x37800000, 0x17 ;  /* 0x3780000000037811 */ /* 0x000fe200078eb8ff */
[----:B------:R-:W-:-:S05]  /*cc20*/  IMAD.SHL.U32 R0, R2, 0x200000, RZ ;  /* 0x0020000002007824 */ /* 0x000fca00078e00ff */
[----:B------:R-:W-:-:S07]  /*cc30*/  LOP3.LUT R0, R3, R0, R4, 0xfe, !PT ;  /* 0x0000000003007212 */ /* 0x000fce00078efe04 */
.L_x_32598:
[----:B------:R-:W-:Y:S05]  /*cc40*/  BSYNC B0 ;  /* 0x0000000000007941 */ /* 0x000fea0003800000 */
.L_x_32597:
[----:B------:R-:W-:-:S04]  /*cc50*/  F2FP.F16.F32.PACK_AB R0, RZ, R0 ;  /* 0x00000000ff00723e */ /* 0x000fc800000000ff */
[----:B------:R-:W-:Y:S01]  /*cc60*/  PRMT R2, R0, 0x7610, R2 ;  /* 0x0000761000027816 */ /* 0x000fe20000000002 */
[----:B------:R-:W-:Y:S06]  /*cc70*/  BRA `(.L_x_32578) ;  /* 0x0000000000b47947 */ /* 0x000fec0003800000 */
.L_x_32590:
        /* <DEDUP_REMOVED lines=14> */
.L_x_32604:
[----:B------:R-:W-:Y:S05]  /*cd60*/  BSYNC B0 ;  /* 0x0000000000007941 */ /* 0x000fea0003800000 */
.L_x_32603:
[----:B------:R-:W-:-:S04]  /*cd70*/  F2FP.F16.F32.PACK_AB R0, RZ, R0 ;  /* 0x00000000ff00723e */ /* 0x000fc800000000ff */
[----:B------:R-:W-:Y:S01]  /*cd80*/  PRMT R2, R0, 0x7610, R2 ;  /* 0x0000761000027816 */ /* 0x000fe20000000002 */
[----:B------:R-:W-:Y:S06]  /*cd90*/  BRA `(.L_x_32578) ;  /* 0x00000000006c7947 */ /* 0x000fec0003800000 */
.L_x_32577:
        /* <DEDUP_REMOVED lines=16> */
.L_x_32605:
[----:B------:R-:W-:Y:S01]  /*cea0*/  PRMT R2, RZ, 0x7610, R2 ;  /* 0x00007610ff027816 */ /* 0x000fe20000000002 */
[----:B------:R-:W-:Y:S06]  /*ceb0*/  BRA `(.L_x_32578) ;  /* 0x0000000000247947 */ /* 0x000fec0003800000 */
.L_x_32602:
[----:B------:R-:W2:Y:S02]  /*cec0*/  LDG.E.64 R4, desc[UR36][R4.64] ;  /* 0x0000002404047981 */ /* 0x000ea4000c1e1b00 */
[----:B--2---:R-:W1:Y:S02]  /*ced0*/  I2F.U64 R0, R4 ;  /* 0x0000000400007312 */ /* 0x004e640000301000 */
[----:B-1----:R-:W-:-:S04]  /*cee0*/  F2FP.F16.F32.PACK_AB R0, RZ, R0 ;  /* 0x00000000ff00723e */ /* 0x002fc800000000ff */
[----:B------:R-:W-:Y:S01]  /*cef0*/  PRMT R2, R0, 0x7610, R2 ;  /* 0x0000761000027816 */ /* 0x000fe20000000002 */
[----:B------:R-:W-:Y:S06]  /*cf00*/  BRA `(.L_x_32578) ;  /* 0x0000000000107947 */ /* 0x000fec0003800000 */
.L_x_32601:
[----:B------:R-:W2:Y:S02]  /*cf10*/  LDG.E R4, desc[UR36][R4.64] ;  /* 0x0000002404047981 */ /* 0x000ea4000c1e1900 */
[----:B--2---:R-:W-:-:S04]  /*cf20*/  I2FP.F32.U32 R0, R4 ;  /* 0x0000000400007245 */ /* 0x004fc80000201000 */
[----:B------:R-:W-:-:S04]  /*cf30*/  F2FP.F16.F32.PACK_AB R0, RZ, R0 ;  /* 0x00000000ff00723e */ /* 0x000fc800000000ff */
[----:B------:R-:W-:-:S07]  /*cf40*/  PRMT R2, R0, 0x7610, R2 ;  /* 0x0000761000027816 */ /* 0x000fce0000000002 */
.L_x_32578:
        /* <DEDUP_REMOVED lines=29> */
.L_x_32611:
[----:B------:R-:W-:Y:S01]  /*d120*/  FSETP.GEU.FTZ.AND P0, PT, R7, -R6, PT ;  /* 0x800000060700720b */ /* 0x000fe20003f1e000 */
[----:B------:R-:W-:-:S12]  /*d130*/  FADD.FTZ R0, R0, -1 ;  /* 0xbf80000000007421 */ /* 0x000fd80000010000 */
[----:B------:R-:W-:-:S07]  /*d140*/  @!P0 FADD.FTZ R0, R0, -1 ;  /* 0xbf80000000008421 */ /* 0x000fce0000010000 */
.L_x_32610:
[----:B------:R-:W-:Y:S05]  /*d150*/  BSYNC B1 ;  /* 0x0000000000017941 */ /* 0x000fea0003800000 */
.L_x_32609:
[----:B------:R-:W-:Y:S01]  /*d160*/  FFMA.FTZ R3, -R6, R0, R3 ;  /* 0x0000000006037223 */ /* 0x000fe20000010103 */
[----:B------:R-:W-:Y:S06]  /*d170*/  BRA `(.L_x_32607) ;  /* 0x00000000007c7947 */ /* 0x000fec0003800000 */
.L_x_32608:
        /* <DEDUP_REMOVED lines=15> */
.L_x_32614:
        /* <DEDUP_REMOVED lines=13> */
.L_x_32613:
[----:B------:R-:W-:Y:S05]  /*d340*/  BSYNC B1 ;  /* 0x0000000000017941 */ /* 0x000fea0003800000 */
.L_x_32612:
[----:B------:R-:W-:-:S04]  /*d350*/  FMUL.FTZ R3, R3, 1.1920928955078125e-07 ;  /* 0x3400000003037820 */ /* 0x000fc80000410000 */
[----:B------:R-:W-:-:S07]  /*d360*/  FMUL.FTZ R3, R8, R3 ;  /* 0x0000000308037220 */ /* 0x000fce0000410000 */
.L_x_32607:
[----:B------:R-:W-:Y:S05]  /*d370*/  BSYNC B0 ;  /* 0x0000000000007941 */ /* 0x000fea0003800000 */
.L_x_32606:
        /* <DEDUP_REMOVED lines=26> */
.L_x_32618:
[----:B------:R-:W-:-:S06]  /*d520*/  HADD2.F32 R3, -RZ, R0.H0_H0 ;  /* 0x20000000ff037230 */ /* 0x000fcc0000004100 */
[----:B------:R-:W1:Y:S02]  /*d530*/  F2I.S64.TRUNC R2, R3 ;  /* 0x0000000300027311 */ /* 0x000e64000020d900 */
[----:B-1----:R1:W-:Y:S01]  /*d540*/  STG.E.U8 desc[UR36][R16.64], R2 ;  /* 0x0000000210007986 */ /* 0x0023e2000c101124 */
[----:B------:R-:W-:Y:S05]  /*d550*/  BRA `(.L_x_32620) ;  /* 0x0000000c00847947 */ /* 0x000fea0003800000 */
.L_x_32617:
        /* <DEDUP_REMOVED lines=10> */
.L_x_32622:
[----:B------:R-:W-:-:S04]  /*d600*/  HADD2.F32 R0, -RZ, R0.H0_H0 ;  /* 0x20000000ff007230 */ /* 0x000fc80000004100 */
[----:B------:R-:W1:Y:S02]  /*d610*/  F2I.FTZ.TRUNC.NTZ R3, R0 ;  /* 0x0000000000037305 */ /* 0x000e64000021f100 */
[----:B-1----:R1:W-:Y:S01]  /*d620*/  STG.E desc[UR36][R16.64], R3 ;  /* 0x0000000310007986 */ /* 0x0023e2000c101924 */
[----:B------:R-:W-:Y:S05]  /*d630*/  BRA `(.L_x_32620) ;  /* 0x0000000c004c7947 */ /* 0x000fea0003800000 */
.L_x_32621:
[----:B------:R-:W-:-:S04]  /*d640*/  HADD2.F32 R0, -RZ, R0.H0_H0 ;  /* 0x20000000ff007230 */ /* 0x000fc80000004100 */
[----:B------:R-:W1:Y:S02]  /*d650*/  F2I.FTZ.TRUNC.NTZ R3, R0 ;  /* 0x0000000000037305 */ /* 0x000e64000021f100 */
[----:B-1----:R1:W-:Y:S01]  /*d660*/  STG.E.U16 desc[UR36][R16.64], R3 ;  /* 0x0000000310007986 */ /* 0x0023e2000c101524 */
[----:B------:R-:W-:Y:S05]  /*d670*/  BRA `(.L_x_32620) ;  /* 0x0000000c003c7947 */ /* 0x000fea0003800000 */
.L_x_32616:
        /* <DEDUP_REMOVED lines=9> */
.L_x_32624:
[----:B------:R1:W-:Y:S01]  /*d710*/  STG.E.U16 desc[UR36][R16.64], R0 ;  /* 0x0000000010007986 */ /* 0x0003e2000c101524 */
[----:B------:R-:W-:Y:S05]  /*d720*/  BRA `(.L_x_32620) ;  /* 0x0000000c00107947 */ /* 0x000fea0003800000 */
.L_x_32623:
        /* <DEDUP_REMOVED lines=10> */
.L_x_32626:
[----:B------:R-:W-:-:S05]  /*d7d0*/  HADD2.F32 R0, -RZ, R0.H0_H0 ;  /* 0x20000000ff007230 */ /* 0x000fca0000004100 */
[----:B------:R-:W-:-:S04]  /*d7e0*/  F2FP.F16.F32.PACK_AB R0, RZ, R0 ;  /* 0x00000000ff00723e */ /* 0x000fc800000000ff */
[----:B------:R-:W-:-:S05]  /*d7f0*/  PRMT R0, R0, 0x5410, RZ ;  /* 0x0000541000007816 */ /* 0x000fca00000000ff */
[----:B------:R1:W-:Y:S01]  /*d800*/  STG.E desc[UR36][R16.64], R0 ;  /* 0x0000000010007986 */ /* 0x0003e2000c101924 */
[----:B------:R-:W-:Y:S05]  /*d810*/  BRA `(.L_x_32620) ;  /* 0x0000000800d47947 */ /* 0x000fea0003800000 */
.L_x_32625:
[----:B------:R-:W-:-:S05]  /*d820*/  HADD2.F32 R2, -RZ, R0.H0_H0 ;  /* 0x20000000ff027230 */ /* 0x000fca0000004100 */
[----:B------:R-:W-:-:S06]  /*d830*/  FMUL.FTZ R2, R2, 1 ;  /* 0x3f80000002027820 */ /* 0x000fcc0000410000 */
[----:B------:R-:W1:Y:S02]  /*d840*/  F2F.F64.F32 R2, R2 ;  /* 0x0000000200027310 */ /* 0x000e640000201800 */
[----:B-1----:R1:W-:Y:S01]  /*d850*/  STG.E.64 desc[UR36][R16.64], R2 ;  /* 0x0000000210007986 */ /* 0x0023e2000c101b24 */
[----:B------:R-:W-:Y:S05]  /*d860*/  BRA `(.L_x_32620) ;  /* 0x0000000800c07947 */ /* 0x000fea0003800000 */
.L_x_32615:
        /* <DEDUP_REMOVED lines=13> */
.L_x_32629:
[----:B------:R-:W-:Y:S01]  /*d940*/  HADD2.F32 R0, -RZ, R0.H0_H0 ;  /* 0x20000000ff007230 */ /* 0x000fe20000004100 */
[----:B------:R-:W-:-:S04]  /*d950*/  CS2R R6, SRZ ;  /* 0x0000000000067805 */ /* 0x000fc8000001ff00 */
[----:B------:R-:W-:-:S04]  /*d960*/  FMUL.FTZ R0, R0, 1 ;  /* 0x3f80000000007820 */ /* 0x000fc80000410000 */
[----:B------:R-:W1:Y:S02]  /*d970*/  F2F.F64.F32 R4, R0 ;  /* 0x0000000000047310 */ /* 0x000e640000201800 */
[----:B-1----:R1:W-:Y:S01]  /*d980*/  STG.E.128 desc[UR36][R16.64], R4 ;  /* 0x0000000410007986 */ /* 0x0023e2000c101d24 */
[----:B------:R-:W-:Y:S05]  /*d990*/  BRA `(.L_x_32620) ;  /* 0x0000000800747947 */ /* 0x000fea0003800000 */
.L_x_32628:
        /* <DEDUP_REMOVED lines=21> */
.L_x_32633:
[----:B------:R-:W-:Y:S05]  /*daf0*/  BSYNC B0 ;  /* 0x0000000000007941 */ /* 0x000fea0003800000 */
.L_x_32632:
[----:B------:R-:W-:-:S05]  /*db00*/  LOP3.LUT R3, R0, R3, RZ, 0xfc, !PT ;  /* 0x0000000300037212 */ /* 0x000fca00078efcff */
[----:B------:R1:W-:Y:S01]  /*db10*/  STG.E.U8 desc[UR36][R16.64], R3 ;  /* 0x0000000310007986 */ /* 0x0003e2000c101124 */
[----:B------:R-:W-:Y:S05]  /*db20*/  BRA `(.L_x_32620) ;  /* 0x0000000800107947 */ /* 0x000fea0003800000 */
.L_x_32631:
        /* <DEDUP_REMOVED lines=13> */
.L_x_32635:
[----:B------:R-:W-:Y:S01]  /*dc00*/  IMAD.MOV.U32 R0, RZ, RZ, 0x7f ;  /* 0x0000007fff007424 */ /* 0x000fe200078e00ff */
[----:B------:R-:W-:-:S04]  /*dc10*/  ISETP.GT.U32.AND P0, PT, R2, 0x7f800000, PT ;  /* 0x7f8000000200780c */ /* 0x000fc80003f04070 */
[----:B------:R-:W-:-:S09]  /*dc20*/  SEL R0, R0, 0x7c, P0 ;  /* 0x0000007c00007807 */ /* 0x000fd20000000000 */
.L_x_32636:
[----:B------:R-:W-:Y:S05]  /*dc30*/  BSYNC B0 ;  /* 0x0000000000007941 */ /* 0x000fea0003800000 */
.L_x_32634:
[----:B------:R-:W-:-:S04]  /*dc40*/  LOP3.LUT R2, R3, 0x80000000, RZ, 0xc0, !PT ;  /* 0x8000000003027812 */ /* 0x000fc800078ec0ff */
[----:B------:R-:W-:-:S04]  /*dc50*/  SHF.R.U32.HI R3, RZ, 0x18, R2 ;  /* 0x00000018ff037819 */ /* 0x000fc80000011602 */
[----:B------:R-:W-:-:S05]  /*dc60*/  LOP3.LUT R3, R0, R3, RZ, 0xfc, !PT ;  /* 0x0000000300037212 */ /* 0x000fca00078efcff */
[----:B------:R1:W-:Y:S01]  /*dc70*/  STG.E.U8 desc[UR36][R16.64], R3 ;  /* 0x0000000310007986 */ /* 0x0003e2000c101124 */
[----:B------:R-:W-:Y:S05]  /*dc80*/  BRA `(.L_x_32620) ;  /* 0x0000000400b87947 */ /* 0x000fea0003800000 */
.L_x_32630:
[----:B------:R-:W-:-:S05]  /*dc90*/  HADD2.F32 R0, -RZ, R0.H0_H0 ;  /* 0x20000000ff007230 */ /* 0x000fca0000004100 */
[----:B------:R-:W-:-:S05]  /*dca0*/  F2FP.BF16.F32.PACK_AB R0, RZ, R0 ;  /* 0x00000000ff00723e */ /* 0x000fca00000010ff */
[----:B------:R1:W-:Y:S01]  /*dcb0*/  STG.E.U16 desc[UR36][R16.64], R0 ;  /* 0x0000000010007986 */ /* 0x0003e2000c101524 */
[----:B------:R-:W-:Y:S05]  /*dcc0*/  BRA `(.L_x_32620) ;  /* 0x0000000400a87947 */ /* 0x000fea0003800000 */
.L_x_32627:
        /* <DEDUP_REMOVED lines=12> */
.L_x_32639:
        /* <DEDUP_REMOVED lines=17> */
.L_x_32642:
[----:B------:R-:W-:-:S04]  /*dea0*/  LOP3.LUT R2, R3, 0x80000000, RZ, 0xc0, !PT ;  /* 0x8000000003027812 */ /* 0x000fc800078ec0ff */
[----:B------:R-:W-:-:S04]  /*deb0*/  SHF.R.U32.HI R3, RZ, 0x18, R2 ;  /* 0x00000018ff037819 */ /* 0x000fc80000011602 */
[----:B------:R-:W-:-:S04]  /*dec0*/  LOP3.LUT R0, R0, R3, RZ, 0xfc, !PT ;  /* 0x0000000300007212 */ /* 0x000fc800078efcff */
[----:B------:R-:W-:-:S07]  /*ded0*/  PRMT R8, R0, 0x7610, R8 ;  /* 0x0000761000087816 */ /* 0x000fce0000000008 */
.L_x_32641:
[----:B------:R-:W-:Y:S05]  /*dee0*/  BSYNC B0 ;  /* 0x0000000000007941 */ /* 0x000fea0003800000 */
.L_x_32640:
[----:B------:R1:W-:Y:S01]  /*def0*/  STG.E.U8 desc[UR36][R16.64], R8 ;  /* 0x0000000810007986 */ /* 0x0003e2000c101124 */
[----:B------:R-:W-:Y:S05]  /*df00*/  BRA `(.L_x_32620) ;  /* 0x0000000400187947 */ /* 0x000fea0003800000 */
.L_x_32638:
        /* <DEDUP_REMOVED lines=17> */
.L_x_32645:
[----:B------:R-:W-:-:S04]  /*e020*/  LOP3.LUT R2, R3, 0x80000000, RZ, 0xc0, !PT ;  /* 0x8000000003027812 */ /* 0x000fc800078ec0ff */
[----:B------:R-:W-:-:S04]  /*e030*/  SHF.R.U32.HI R3, RZ, 0x18, R2 ;  /* 0x00000018ff037819 */ /* 0x000fc80000011602 */
[----:B------:R-:W-:-:S04]  /*e040*/  LOP3.LUT R0, R0, R3, RZ, 0xfc, !PT ;  /* 0x0000000300007212 */ /* 0x000fc800078efcff */
[----:B------:R-:W-:-:S07]  /*e050*/  PRMT R8, R0, 0x7610, R8 ;  /* 0x0000761000087816 */ /* 0x000fce0000000008 */
.L_x_32644:
[----:B------:R-:W-:Y:S05]  /*e060*/  BSYNC B0 ;  /* 0x0000000000007941 */ /* 0x000fea0003800000 */
.L_x_32643:
[----:B------:R4:W-:Y:S01]  /*e070*/  STG.E.U8 desc[UR36][R16.64], R8 ;  /* 0x0000000810007986 */ /* 0x0009e2000c101124 */
[----:B------:R-:W-:Y:S05]  /*e080*/  BRA `(.L_x_32620) ;  /* 0x0000000000b87947 */ /* 0x000fea0003800000 */
.L_x_32637:
        /* <DEDUP_REMOVED lines=22> */
.L_x_32619:
        /* <DEDUP_REMOVED lines=16> */
.L_x_32648:
[----:B------:R-:W-:Y:S05]  /*e2f0*/  BRA `(.L_x_32620) ;  /* 0x00000000001c7947 */ /* 0x000fea0003800000 */
.L_x_32647:
[----:B------:R-:W-:-:S06]  /*e300*/  HADD2.F32 R2, -RZ, R0.H0_H0 ;  /* 0x20000000ff027230 */ /* 0x000fcc0000004100 */
[----:B------:R-:W1:Y:S02]  /*e310*/  F2I.U64.TRUNC R2, R2 ;  /* 0x0000000200027311 */ /* 0x000e64000020d800 */
[----:B-1----:R3:W-:Y:S01]  /*e320*/  STG.E.64 desc[UR36][R16.64], R2 ;  /* 0x0000000210007986 */ /* 0x0027e2000c101b24 */
[----:B------:R-:W-:Y:S05]  /*e330*/  BRA `(.L_x_32620) ;  /* 0x00000000000c7947 */ /* 0x000fea0003800000 */
.L_x_32646:
[----:B------:R-:W-:-:S04]  /*e340*/  HADD2.F32 R0, -RZ, R0.H0_H0 ;  /* 0x20000000ff007230 */ /* 0x000fc80000004100 */
[----:B------:R-:W1:Y:S02]  /*e350*/  F2I.FTZ.U32.TRUNC.NTZ R3, R0 ;  /* 0x0000000000037305 */ /* 0x000e64000021f000 */
[----:B-1----:R1:W-:Y:S02]  /*e360*/  STG.E desc[UR36][R16.64], R3 ;  /* 0x0000000310007986 */ /* 0x0023e4000c101924 */
.L_x_32620:
[----:B------:R-:W-:-:S07]  /*e370*/  VIADD R19, R19, 0x80 ;  /* 0x0000008013137836 */ /* 0x000fce0000000000 */
.L_x_32538:
[----:B------:R-:W-:Y:S05]  /*e380*/  BSYNC B6 ;  /* 0x0000000000067941 */ /* 0x000fea0003800000 */
.L_x_32537:
        /* <DEDUP_REMOVED lines=357> */
.L_x_32649:
        /* <DEDUP_REMOVED lines=23> */
.L_x_32653:
[----:B------:R-:W2:Y:S02]  /*fb50*/  LDG.E.U8 R2, desc[UR36][R2.64] ;  /* 0x0000002402027981 */ /* 0x000ea4000c1e1100 */
[----:B--2---:R-:W-:-:S04]  /*fb60*/  I2FP.F32.U32 R0, R2 ;  /* 0x0000000200007245 */ /* 0x004fc80000201000 */
[----:B------:R-:W-:-:S04]  /*fb70*/  F2FP.F16.F32.PACK_AB R0, RZ, R0 ;  /* 0x00000000ff00723e */ /* 0x000fc800000000ff */
[----:B------:R-:W-:Y:S01]  /*fb80*/  PRMT R19, R0, 0x7610, R19 ;  /* 0x0000761000137816 */ /* 0x000fe20000000013 */
[----:B------:R-:W-:Y:S06]  /*fb90*/  BRA `(.L_x_32655) ;  /* 0x0000000c00bc7947 */ /* 0x000fec0003800000 */
.L_x_32652:
        /* <DEDUP_REMOVED lines=11> */
.L_x_32657:
[----:B------:R-:W2:Y:S02]  /*fc50*/  LDG.E R2, desc[UR36][R2.64] ;  /* 0x0000002402027981 */ /* 0x000ea4000c1e1900 */
[----:B--2---:R-:W-:-:S04]  /*fc60*/  I2FP.F32.S32 R0, R2 ;  /* 0x0000000200007245 */ /* 0x004fc80000201400 */
[----:B------:R-:W-:-:S04]  /*fc70*/  F2FP.F16.F32.PACK_AB R0, RZ, R0 ;  /* 0x00000000ff00723e */ /* 0x000fc800000000ff */
[----:B------:R-:W-:Y:S01]  /*fc80*/  PRMT R19, R0, 0x7610, R19 ;  /* 0x0000761000137816 */ /* 0x000fe20000000013 */
[----:B------:R-:W-:Y:S06]  /*fc90*/  BRA `(.L_x_32655) ;  /* 0x0000000c007c7947 */ /* 0x000fec0003800000 */
.L_x_32656:
[----:B------:R-:W2:Y:S02]  /*fca0*/  LDG.E.U16 R2, desc[UR36][R2.64] ;  /* 0x0000002402027981 */ /* 0x000ea4000c1e1500 */
[----:B--2---:R-:W1:Y:S02]  /*fcb0*/  I2F.S16 R0, R2 ;  /* 0x0000000200007306 */ /* 0x004e640000101400 */
[----:B-1----:R-:W-:-:S04]  /*fcc0*/  F2FP.F16.F32.PACK_AB R0, RZ, R0 ;  /* 0x00000000ff00723e */ /* 0x002fc800000000ff */
[----:B------:R-:W-:Y:S01]  /*fcd0*/  PRMT R19, R0, 0x7610, R19 ;  /* 0x0000761000137816 */ /* 0x000fe20000000013 */
[----:B------:R-:W-:Y:S06]  /*fce0*/  BRA `(.L_x_32655) ;  /* 0x0000000c00687947 */ /* 0x000fec0003800000 */
.L_x_32651:
        /* <DEDUP_REMOVED lines=9> */
.L_x_32659:
[----:B------:R2:W5:Y:S01]  /*fd80*/  LDG.E.U16 R19, desc[UR36][R2.64] ;  /* 0x0000002402137981 */ /* 0x000562000c1e1500 */
[----:B------:R-:W-:Y:S05]  /*fd90*/  BRA `(.L_x_32655) ;  /* 0x0000000c003c7947 */ /* 0x000fea0003800000 */
.L_x_32658:
        /* <DEDUP_REMOVED lines=9> */
.L_x_32661:
[----:B------:R1:W5:Y:S01]  /*fe30*/  LDG.E.U16 R19, desc[UR36][R2.64] ;  /* 0x0000002402137981 */ /* 0x000362000c1e1500 */
[----:B------:R-:W-:Y:S05]  /*fe40*/  BRA `(.L_x_32655) ;  /* 0x0000000c00107947 */ /* 0x000fea0003800000 */
.L_x_32660:
        /* <DEDUP_REMOVED lines=9> */
.L_x_32650:
        /* <DEDUP_REMOVED lines=14> */
.L_x_32664:
        /* <DEDUP_REMOVED lines=9> */
.L_x_32663:
        /* <DEDUP_REMOVED lines=28> */
.L_x_32666:
        /* <DEDUP_REMOVED lines=15> */
.L_x_32665:
[----:B------:R-:W2:Y:S02]  /*10300*/  LDG.E.U16 R0, desc[UR36][R2.64] ;  /* 0x0000002402007981 */ /* 0x000ea4000c1e1500 */
[----:B--2---:R-:W-:-:S05]  /*10310*/  IMAD.U32 R0, R0, 0x10000, RZ ;  /* 0x0001000000007824 */ /* 0x004fca00078e00ff */
[----:B------:R-:W-:-:S04]  /*10320*/  F2FP.F16.F32.PACK_AB R0, RZ, R0 ;  /* 0x00000000ff00723e */ /* 0x000fc800000000ff */
[----:B------:R-:W-:Y:S01]  /*10330*/  PRMT R19, R0, 0x7610, R19 ;  /* 0x0000761000137816 */ /* 0x000fe20000000013 */
[----:B------:R-:W-:Y:S06]  /*10340*/  BRA `(.L_x_32655) ;  /* 0x0000000400d07947 */ /* 0x000fec0003800000 */
.L_x_32662:
        /* <DEDUP_REMOVED lines=13> */
.L_x_32669:
        /* <DEDUP_REMOVED lines=21> */
.L_x_32673:
[----:B------:R-:W-:Y:S05]  /*10570*/  BSYNC B1 ;  /* 0x0000000000017941 */ /* 0x000fea0003800000 */
.L_x_32672:
[----:B------:R-:W-:Y:S01]  /*10580*/  LEA R3, R0, 0x3b800000, 0x17 ;  /* 0x3b80000000037811 */ /* 0x000fe200078eb8ff */
[----:B------:R-:W-:-:S05]  /*10590*/  IMAD.SHL.U32 R0, R2, 0x100000, RZ ;  /* 0x0010000002007824 */ /* 0x000fca00078e00ff */
[----:B------:R-:W-:-:S07]  /*105a0*/  LOP3.LUT R0, R3, R0, R4, 0xfe, !PT ;  /* 0x0000000003007212 */ /* 0x000fce00078efe04 */
.L_x_32671:
[----:B------:R-:W-:Y:S05]  /*105b0*/  BSYNC B0 ;  /* 0x0000000000007941 */ /* 0x000fea0003800000 */
.L_x_32670:
[----:B------:R-:W-:-:S04]  /*105c0*/  F2FP.F16.F32.PACK_AB R0, RZ, R0 ;  /* 0x00000000ff00723e */ /* 0x000fc800000000ff */
[----:B------:R-:W-:Y:S01]  /*105d0*/  PRMT R19, R0, 0x7610, R19 ;  /* 0x0000761000137816 */ /* 0x000fe20000000013 */
[----:B------:R-:W-:Y:S06]  /*105e0*/  BRA `(.L_x_32655) ;  /* 0x0000000400287947 */ /* 0x000fec0003800000 */
.L_x_32668:
        /* <DEDUP_REMOVED lines=21> */
.L_x_32677:
[----:B------:R-:W-:Y:S05]  /*10740*/  BSYNC B1 ;  /* 0x0000000000017941 */ /* 0x000fea0003800000 */
.L_x_32676:
[----:B------:R-:W-:Y:S01]  /*10750*/  LEA R3, R0, 0x37800000, 0x17 ;  /* 0x3780000000037811 */ /* 0x000fe200078eb8ff */
[----:B------:R-:W-:-:S05]  /*10760*/  IMAD.SHL.U32 R0, R2, 0x200000, RZ ;  /* 0x0020000002007824 */ /* 0x000fca00078e00ff */
[----:B------:R-:W-:-:S07]  /*10770*/  LOP3.LUT R0, R3, R0, R4, 0xfe, !PT ;  /* 0x0000000003007212 */ /* 0x000fce00078efe04 */
.L_x_32675:
[----:B------:R-:W-:Y:S05]  /*10780*/  BSYNC B0 ;  /* 0x0000000000007941 */ /* 0x000fea0003800000 */
.L_x_32674:
[----:B------:R-:W-:-:S04]  /*10790*/  F2FP.F16.F32.PACK_AB R0, RZ, R0 ;  /* 0x00000000ff00723e */ /* 0x000fc800000000ff */
[----:B------:R-:W-:Y:S01]  /*107a0*/  PRMT R19, R0, 0x7610, R19 ;  /* 0x0000761000137816 */ /* 0x000fe20000000013 */
[----:B------:R-:W-:Y:S06]  /*107b0*/  BRA `(.L_x_32655) ;  /* 0x0000000000b47947 */ /* 0x000fec0003800000 */
.L_x_32667:
        /* <DEDUP_REMOVED lines=14> */
.L_x_32681:
[----:B------:R-:W-:Y:S05]  /*108a0*/  BSYNC B0 ;  /* 0x0000000000007941 */ /* 0x000fea0003800000 */
.L_x_32680:
[----:B------:R-:W-:-:S04]  /*108b0*/  F2FP.F16.F32.PACK_AB R0, RZ, R0 ;  /* 0x00000000ff00723e */ /* 0x000fc800000000ff */
[----:B------:R-:W-:Y:S01]  /*108c0*/  PRMT R19, R0, 0x7610, R19 ;  /* 0x0000761000137816 */ /* 0x000fe20000000013 */
[----:B------:R-:W-:Y:S06]  /*108d0*/  BRA `(.L_x_32655) ;  /* 0x00000000006c7947 */ /* 0x000fec0003800000 */
.L_x_32654:
        /* <DEDUP_REMOVED lines=16> */
.L_x_32682:
[----:B------:R-:W-:Y:S01]  /*109e0*/  PRMT R19, RZ, 0x7610, R19 ;  /* 0x00007610ff137816 */ /* 0x000fe20000000013 */
[----:B------:R-:W-:Y:S06]  /*109f0*/  BRA `(.L_x_32655) ;  /* 0x0000000000247947 */ /* 0x000fec0003800000 */
.L_x_32679:
[----:B------:R-:W2:Y:S02]  /*10a00*/  LDG.E.64 R2, desc[UR36][R2.64] ;  /* 0x0000002402027981 */ /* 0x000ea4000c1e1b00 */
[----:B--2---:R-:W1:Y:S02]  /*10a10*/  I2F.U64 R0, R2 ;  /* 0x0000000200007312 */ /* 0x004e640000301000 */
[----:B-1----:R-:W-:-:S04]  /*10a20*/  F2FP.F16.F32.PACK_AB R0, RZ, R0 ;  /* 0x00000000ff00723e */ /* 0x002fc800000000ff */
[----:B------:R-:W-:Y:S01]  /*10a30*/  PRMT R19, R0, 0x7610, R19 ;  /* 0x0000761000137816 */ /* 0x000fe20000000013 */
[----:B------:R-:W-:Y:S06]  /*10a40*/  BRA `(.L_x_32655) ;  /* 0x0000000000107947 */ /* 0x000fec0003800000 */
.L_x_32678:
[----:B------:R-:W2:Y:S02]  /*10a50*/  LDG.E R2, desc[UR36][R2.64] ;  /* 0x0000002402027981 */ /* 0x000ea4000c1e1900 */
[----:B--2---:R-:W-:-:S04]  /*10a60*/  I2FP.F32.U32 R0, R2 ;  /* 0x0000000200007245 */ /* 0x004fc80000201000 */
[----:B------:R-:W-:-:S04]  /*10a70*/  F2FP.F16.F32.PACK_AB R0, RZ, R0 ;  /* 0x00000000ff00723e */ /* 0x000fc800000000ff */
[----:B------:R-:W-:-:S07]  /*10a80*/  PRMT R19, R0, 0x7610, R19 ;  /* 0x0000761000137816 */ /* 0x000fce0000000013 */
.L_x_32655:
        /* <DEDUP_REMOVED lines=20> */
.L_x_32686:
[----:B------:R-:W2:Y:S02]  /*10bd0*/  LDG.E.U8 R4, desc[UR36][R4.64] ;  /* 0x0000002404047981 */ /* 0x000ea4000c1e1100 */
[----:B--2---:R-:W-:-:S04]  /*10be0*/  I2FP.F32.U32 R0, R4 ;  /* 0x0000000400007245 */ /* 0x004fc80000201000 */
[----:B------:R-:W-:-:S04]  /*10bf0*/  F2FP.F16.F32.PACK_AB R0, RZ, R0 ;  /* 0x00000000ff00723e */ /* 0x000fc800000000ff */
[----:B------:R-:W-:Y:S01]  /*10c00*/  PRMT R2, R0, 0x7610, R2 ;  /* 0x0000761000027816 */ /* 0x000fe20000000002 */
[----:B------:R-:W-:Y:S06]  /*10c10*/  BRA `(.L_x_32688) ;  /* 0x0000000c00b87947 */ /* 0x000fec0003800000 */
.L_x_32685:
        /* <DEDUP_REMOVED lines=11> */
.L_x_32690:
[----:B------:R-:W2:Y:S02]  /*10cd0*/  LDG.E R4, desc[UR36][R4.64] ;  /* 0x0000002404047981 */ /* 0x000ea4000c1e1900 */
[----:B--2---:R-:W-:-:S04]  /*10ce0*/  I2FP.F32.S32 R0, R4 ;  /* 0x0000000400007245 */ /* 0x004fc80000201400 */
[----:B------:R-:W-:-:S04]  /*10cf0*/  F2FP.F16.F32.PACK_AB R0, RZ, R0 ;  /* 0x00000000ff00723e */ /* 0x000fc800000000ff */
[----:B------:R-:W-:Y:S01]  /*10d00*/  PRMT R2, R0, 0x7610, R2 ;  /* 0x0000761000027816 */ /* 0x000fe20000000002 */
[----:B------:R-:W-:Y:S06]  /*10d10*/  BRA `(.L_x_32688) ;  /* 0x0000000c00787947 */ /* 0x000fec0003800000 */
.L_x_32689:
[----:B------:R-:W2:Y:S02]  /*10d20*/  LDG.E.U16 R4, desc[UR36][R4.64] ;  /* 0x0000002404047981 */ /* 0x000ea4000c1e1500 */
[----:B--2---:R-:W1:Y:S02]  /*10d30*/  I2F.S16 R0, R4 ;  /* 0x0000000400007306 */ /* 0x004e640000101400 */
[----:B-1----:R-:W-:-:S04]  /*10d40*/  F2FP.F16.F32.PACK_AB R0, RZ, R0 ;  /* 0x00000000ff00723e */ /* 0x002fc800000000ff */
[----:B------:R-:W-:Y:S01]  /*10d50*/  PRMT R2, R0, 0x7610, R2 ;  /* 0x0000761000027816 */ /* 0x000fe20000000002 */
[----:B------:R-:W-:Y:S06]  /*10d60*/  BRA `(.L_x_32688) ;  /* 0x0000000c00647947 */ /* 0x000fec0003800000 */
.L_x_32684:
        /* <DEDUP_REMOVED lines=9> */
.L_x_32692:
[----:B------:R1:W5:Y:S01]  /*10e00*/  LDG.E.U16 R2, desc[UR36][R4.64] ;  /* 0x0000002404027981 */ /* 0x000362000c1e1500 */
[----:B------:R-:W-:Y:S05]  /*10e10*/  BRA `(.L_x_32688) ;  /* 0x0000000c00387947 */ /* 0x000fea0003800000 */
.L_x_32691:
        /* <DEDUP_REMOVED lines=9> */
.L_x_32694:
[----:B------:R2:W5:Y:S01]  /*10eb0*/  LDG.E.U16 R2, desc[UR36][R4.64] ;  /* 0x0000002404027981 */ /* 0x000562000c1e1500 */
[----:B------:R-:W-:Y:S05]  /*10ec0*/  BRA `(.L_x_32688) ;  /* 0x0000000c000c7947 */ /* 0x000fea0003800000 */
.L_x_32693:
        /* <DEDUP_REMOVED lines=9> */
.L_x_32683:
        /* <DEDUP_REMOVED lines=14> */
.L_x_32697:
        /* <DEDUP_REMOVED lines=9> */
.L_x_32696:
        /* <DEDUP_REMOVED lines=28> */
.L_x_32699:
        /* <DEDUP_REMOVED lines=14> */
.L_x_32698:
[----:B------:R-:W2:Y:S02]  /*11370*/  LDG.E.U16 R0, desc[UR36][R4.64] ;  /* 0x0000002404007981 */ /* 0x000ea4000c1e1500 */
[----:B--2---:R-:W-:-:S05]  /*11380*/  IMAD.U32 R0, R0, 0x10000, RZ ;  /* 0x0001000000007824 */ /* 0x004fca00078e00ff */
[----:B------:R-:W-:-:S04]  /*11390*/  F2FP.F16.F32.PACK_AB R0, RZ, R0 ;  /* 0x00000000ff00723e */ /* 0x000fc800000000ff */
[----:B------:R-:W-:Y:S01]  /*113a0*/  PRMT R2, R0, 0x7610, R2 ;  /* 0x0000761000027816 */ /* 0x000fe20000000002 */
[----:B------:R-:W-:Y:S06]  /*113b0*/  BRA `(.L_x_32688) ;  /* 0x0000000400d07947 */ /* 0x000fec0003800000 */
.L_x_32695:
        /* <DEDUP_REMOVED lines=13> */
.L_x_32702:
        /* <DEDUP_REMOVED lines=21> */
.L_x_32706:
[----:B------:R-:W-:Y:S05]  /*115e0*/  BSYNC B1 ;  /* 0x0000000000017941 */ /* 0x000fea0003800000 */
.L_x_32705:
[----:B------:R-:W-:Y:S01]  /*115f0*/  LEA R3, R0, 0x3b800000, 0x17 ;  /* 0x3b80000000037811 */ /* 0x000fe200078eb8ff */
[----:B------:R-:W-:-:S05]  /*11600*/  IMAD.SHL.U32 R0, R2, 0x100000, RZ ;  /* 0x0010000002007824 */ /* 0x000fca00078e00ff */
[----:B------:R-:W-:-:S07]  /*11610*/  LOP3.LUT R0, R3, R0, R4, 0xfe, !PT ;  /* 0x0000000003007212 */ /* 0x000fce00078efe04 */
.L_x_32704:
[----:B------:R-:W-:Y:S05]  /*11620*/  BSYNC B0 ;  /* 0x0000000000007941 */ /* 0x000fea0003800000 */
.L_x_32703:
[----:B------:R-:W-:-:S04]  /*11630*/  F2FP.F16.F32.PACK_AB R0, RZ, R0 ;  /* 0x00000000ff00723e */ /* 0x000fc800000000ff */
[----:B------:R-:W-:Y:S01]  /*11640*/  PRMT R2, R0, 0x7610, R2 ;  /* 0x0000761000027816 */ /* 0x000fe20000000002 */
[----:B------:R-:W-:Y:S06]  /*11650*/  BRA `(.L_x_32688) ;  /* 0x0000000400287947 */ /* 0x000fec0003800000 */
.L_x_32701:
        /* <DEDUP_REMOVED lines=21> */
.L_x_32710:
[----:B------:R-:W-:Y:S05]  /*117b0*/  BSYNC B1 ;  /* 0x0000000000017941 */ /* 0x000fea0003800000 */
.L_x_32709:
[----:B------:R-:W-:Y:S01]  /*117c0*/  LEA R3, R0, 0x37800000, 0x17 ;  /* 0x3780000000037811 */ /* 0x000fe200078eb8ff */
[----:B------:R-:W-:-:S05]  /*117d0*/  IMAD.SHL.U32 R0, R2, 0x200000, RZ ;  /* 0x0020000002007824 */ /* 0x000fca00078e00ff */
[----:B------:R-:W-:-:S07]  /*117e0*/  LOP3.LUT R0, R3, R0, R4, 0xfe, !PT ;  /* 0x0000000003007212 */ /* 0x000fce00078efe04 */
.L_x_32708:
[----:B------:R-:W-:Y:S05]  /*117f0*/  BSYNC B0 ;  /* 0x0000000000007941 */ /* 0x000fea0003800000 */
.L_x_32707:
[----:B------:R-:W-:-:S04]  /*11800*/  F2FP.F16.F32.PACK_AB R0, RZ, R0 ;  /* 0x00000000ff00723e */ /* 0x000fc800000000ff */
[----:B------:R-:W-:Y:S01]  /*11810*/  PRMT R2, R0, 0x7610, R2 ;  /* 0x0000761000027816 */ /* 0x000fe20000000002 */
[----:B------:R-:W-:Y:S06]  /*11820*/  BRA `(.L_x_32688) ;  /* 0x0000000000b47947 */ /* 0x000fec0003800000 */
.L_x_32700:
        /* <DEDUP_REMOVED lines=14> */
.L_x_32714:
[----:B------:R-:W-:Y:S05]  /*11910*/  BSYNC B0 ;  /* 0x0000000000007941 */ /* 0x000fea0003800000 */
.L_x_32713:
[----:B------:R-:W-:-:S04]  /*11920*/  F2FP.F16.F32.PACK_AB R0, RZ, R0 ;  /* 0x00000000ff00723e */ /* 0x000fc800000000ff */
[----:B------:R-:W-:Y:S01]  /*11930*/  PRMT R2, R0, 0x7610, R2 ;  /* 0x0000761000027816 */ /* 0x000fe20000000002 */
[----:B------:R-:W-:Y:S06]  /*11940*/  BRA `(.L_x_32688) ;  /* 0x00000000006c7947 */ /* 0x000fec0003800000 */
.L_x_32687:
        /* <DEDUP_REMOVED lines=16> */
.L_x_32715:
[----:B------:R-:W-:Y:S01]  /*11a50*/  PRMT R2, RZ, 0x7610, R2 ;  /* 0x00007610ff027816 */ /* 0x000fe20000000002 */
[----:B------:R-:W-:Y:S06]  /*11a60*/  BRA `(.L_x_32688) ;  /* 0x0000000000247947 */ /* 0x000fec0003800000 */
.L_x_32712:
[----:B------:R-:W2:Y:S02]  /*11a70*/  LDG.E.64 R4, desc[UR36][R4.64] ;  /* 0x0000002404047981 */ /* 0x000ea4000c1e1b00 */
[----:B--2---:R-:W1:Y:S02]  /*11a80*/  I2F.U64 R0, R4 ;  /* 0x0000000400007312 */ /* 0x004e640000301000 */
[----:B-1----:R-:W-:-:S04]  /*11a90*/  F2FP.F16.F32.PACK_AB R0, RZ, R0 ;  /* 0x00000000ff00723e */ /* 0x002fc800000000ff */
[----:B------:R-:W-:Y:S01]  /*11aa0*/  PRMT R2, R0, 0x7610, R2 ;  /* 0x0000761000027816 */ /* 0x000fe20000000002 */
[----:B------:R-:W-:Y:S06]  /*11ab0*/  BRA `(.L_x_32688) ;  /* 0x0000000000107947 */ /* 0x000fec0003800000 */
.L_x_32711:
[----:B------:R-:W2:Y:S02]  /*11ac0*/  LDG.E R4, desc[UR36][R4.64] ;  /* 0x0000002404047981 */ /* 0x000ea4000c1e1900 */
[----:B--2---:R-:W-:-:S04]  /*11ad0*/  I2FP.F32.U32 R0, R4 ;  /* 0x0000000400007245 */ /* 0x004fc80000201000 */
[----:B------:R-:W-:-:S04]  /*11ae0*/  F2FP.F16.F32.PACK_AB R0, RZ, R0 ;  /* 0x00000000ff00723e */ /* 0x000fc800000000ff */
[----:B------:R-:W-:-:S07]  /*11af0*/  PRMT R2, R0, 0x7610, R2 ;  /* 0x0000761000027816 */ /* 0x000fce0000000002 */
.L_x_32688:
[----:B-----5:R-:W-:Y:S01]  /*11b00*/  HADD2.F32 R19, -RZ, R19.H0_H0 ;  /* 0x20000013ff137230 */ /* 0x020fe20000004100 */
[----:B------:R-:W-:Y:S01]  /*11b10*/  BSSY B0, `(.L_x_32716) ;  /* 0x0000041000007945 */ /* 0x000fe20003800000 */
[----:B------:R-:W-:-:S03]  /*11b20*/  HADD2.F32 R6, -RZ, R2.H0_H0 ;  /* 0x20000002ff067230 */ /* 0x000fc60000004100 */
[C---:B------:R-:W-:Y:S02]  /*11b30*/  FADD.FTZ R0, |R19|.reuse, -RZ ;  /* 0x800000ff13007221 */ /* 0x040fe40000010200 */
[----:B------:R-:W-:-:S13]  /*11b40*/  FSETP.GEU.FTZ.AND P0, PT, |R19|, |R6|, PT ;  /* 0x400000061300720b */ /* 0x000fda0003f1e200 */
[----:B------:R-:W-:Y:S05]  /*11b50*/  @!P0 BRA `(.L_x_32717) ;  /* 0x0000000000f08947 */ /* 0x000fea0003800000 */
[----:B-12---:R-:W-:-:S05]  /*11b60*/  FMUL.FTZ R5, |R6|, 8388608 ;  /* 0x4b00000006057820 */ /* 0x006fca0000410200 */
        /* <DEDUP_REMOVED lines=22> */
.L_x_32721:
[----:B------:R-:W-:Y:S01]  /*11cd0*/  FSETP.GEU.FTZ.AND P0, PT, R5, -R7, PT ;  /* 0x800000070500720b */ /* 0x000fe20003f1e000 */
[----:B------:R-:W-:-:S12]  /*11ce0*/  FADD.FTZ R3, R3, -1 ;  /* 0xbf80000003037421 */ /* 0x000fd80000010000 */
[----:B------:R-:W-:-:S07]  /*11cf0*/  @!P0 FADD.FTZ R3, R3, -1 ;  /* 0xbf80000003038421 */ /* 0x000fce0000010000 */
.L_x_32720:
[----:B------:R-:W-:Y:S05]  /*11d00*/  BSYNC B1 ;  /* 0x0000000000017941 */ /* 0x000fea0003800000 */
.L_x_32719:
[----:B------:R-:W-:Y:S01]  /*11d10*/  FFMA.FTZ R0, -R7, R3, R0 ;  /* 0x0000000307007223 */ /* 0x000fe20000010100 */
[----:B------:R-:W-:Y:S06]  /*11d20*/  BRA `(.L_x_32717) ;  /* 0x00000000007c7947 */ /* 0x000fec0003800000 */
.L_x_32718:
        /* <DEDUP_REMOVED lines=15> */
.L_x_32724:
        /* <DEDUP_REMOVED lines=13> */
.L_x_32723:
[----:B------:R-:W-:Y:S05]  /*11ef0*/  BSYNC B1 ;  /* 0x0000000000017941 */ /* 0x000fea0003800000 */
.L_x_32722:
[----:B------:R-:W-:-:S04]  /*11f00*/  FMUL.FTZ R3, R3, 1.1920928955078125e-07 ;  /* 0x3400000003037820 */ /* 0x000fc80000410000 */
[----:B------:R-:W-:-:S07]  /*11f10*/  FMUL.FTZ R0, R8, R3 ;  /* 0x0000000308007220 */ /* 0x000fce0000410000 */
.L_x_32717:
[----:B------:R-:W-:Y:S05]  /*11f20*/  BSYNC B0 ;  /* 0x0000000000007941 */ /* 0x000fea0003800000 */
.L_x_32716:
[----:B-12---:R-:W1:Y:S01]  /*11f30*/  LDC.U8 R4, c[0x0][0x491] ;  /* 0x00012440ff047b82 */ /* 0x006e620000000000 */
        /* <DEDUP_REMOVED lines=25> */
.L_x_32728:
[----:B------:R-:W-:-:S06]  /*120d0*/  HADD2.F32 R3, -RZ, R0.H0_H0 ;  /* 0x20000000ff037230 */ /* 0x000fcc0000004100 */
[----:B------:R-:W1:Y:S02]  /*120e0*/  F2I.S64.TRUNC R2, R3 ;  /* 0x0000000300027311 */ /* 0x000e64000020d900 */
[----:B-1----:R-:W-:Y:S01]  /*120f0*/  STG.E.U8 desc[UR36][R16.64], R2 ;  /* 0x0000000210007986 */ /* 0x002fe2000c101124 */
[----:B------:R-:W-:Y:S05]  /*12100*/  EXIT ;  /* 0x000000000000794d */ /* 0x000fea0003800000 */
.L_x_32727:
        /* <DEDUP_REMOVED lines=10> */
.L_x_32731:
[----:B------:R-:W-:-:S04]  /*121b0*/  HADD2.F32 R0, -RZ, R0.H0_H0 ;  /* 0x20000000ff007230 */ /* 0x000fc80000004100 */
[----:B------:R-:W1:Y:S02]  /*121c0*/  F2I.FTZ.TRUNC.NTZ R3, R0 ;  /* 0x0000000000037305 */ /* 0x000e64000021f100 */
[----:B-1----:R-:W-:Y:S01]  /*121d0*/  STG.E desc[UR36][R16.64], R3 ;  /* 0x0000000310007986 */ /* 0x002fe2000c101924 */
[----:B------:R-:W-:Y:S05]  /*121e0*/  EXIT ;  /* 0x000000000000794d */ /* 0x000fea0003800000 */
.L_x_32730:
[----:B------:R-:W-:-:S04]  /*121f0*/  HADD2.F32 R0, -RZ, R0.H0_H0 ;  /* 0x20000000ff007230 */ /* 0x000fc80000004100 */
[----:B------:R-:W1:Y:S02]  /*12200*/  F2I.FTZ.TRUNC.NTZ R3, R0 ;  /* 0x0000000000037305 */ /* 0x000e64000021f100 */
[----:B-1----:R-:W-:Y:S01]  /*12210*/  STG.E.U16 desc[UR36][R16.64], R3 ;  /* 0x0000000310007986 */ /* 0x002fe2000c101524 */
[----:B------:R-:W-:Y:S05]  /*12220*/  EXIT ;  /* 0x000000000000794d */ /* 0x000fea0003800000 */
.L_x_32726:
        /* <DEDUP_REMOVED lines=9> */
.L_x_32733:
[----:B------:R-:W-:Y:S01]  /*122c0*/  STG.E.U16 desc[UR36][R16.64], R0 ;  /* 0x0000000010007986 */ /* 0x000fe2000c101524 */
[----:B------:R-:W-:Y:S05]  /*122d0*/  EXIT ;  /* 0x000000000000794d */ /* 0x000fea0003800000 */
.L_x_32732:
        /* <DEDUP_REMOVED lines=10> */
.L_x_32735:
[----:B------:R-:W-:-:S05]  /*12380*/  HADD2.F32 R0, -RZ, R0.H0_H0 ;  /* 0x20000000ff007230 */ /* 0x000fca0000004100 */
[----:B------:R-:W-:-:S04]  /*12390*/  F2FP.F16.F32.PACK_AB R0, RZ, R0 ;  /* 0x00000000ff00723e */ /* 0x000fc800000000ff */
[----:B------:R-:W-:-:S05]  /*123a0*/  PRMT R0, R0, 0x5410, RZ ;  /* 0x0000541000007816 */ /* 0x000fca00000000ff */
[----:B------:R-:W-:Y:S01]  /*123b0*/  STG.E desc[UR36][R16.64], R0 ;  /* 0x0000000010007986 */ /* 0x000fe2000c101924 */
[----:B------:R-:W-:Y:S05]  /*123c0*/  EXIT ;  /* 0x000000000000794d */ /* 0x000fea0003800000 */
.L_x_32734:
[----:B------:R-:W-:-:S05]  /*123d0*/  HADD2.F32 R2, -RZ, R0.H0_H0 ;  /* 0x20000000ff027230 */ /* 0x000fca0000004100 */
[----:B------:R-:W-:-:S06]  /*123e0*/  FMUL.FTZ R2, R2, 1 ;  /* 0x3f80000002027820 */ /* 0x000fcc0000410000 */
[----:B------:R-:W1:Y:S02]  /*123f0*/  F2F.F64.F32 R2, R2 ;  /* 0x0000000200027310 */ /* 0x000e640000201800 */
[----:B-1----:R-:W-:Y:S01]  /*12400*/  STG.E.64 desc[UR36][R16.64], R2 ;  /* 0x0000000210007986 */ /* 0x002fe2000c101b24 */
[----:B------:R-:W-:Y:S05]  /*12410*/  EXIT ;  /* 0x000000000000794d */ /* 0x000fea0003800000 */
.L_x_32725:
        /* <DEDUP_REMOVED lines=13> */
.L_x_32738:
[----:B------:R-:W-:Y:S01]  /*124f0*/  HADD2.F32 R0, -RZ, R0.H0_H0 ;  /* 0x20000000ff007230 */ /* 0x000fe20000004100 */
[----:B------:R-:W-:-:S04]  /*12500*/  CS2R R6, SRZ ;  /* 0x0000000000067805 */ /* 0x000fc8000001ff00 */
[----:B------:R-:W-:-:S04]  /*12510*/  FMUL.FTZ R0, R0, 1 ;  /* 0x3f80000000007820 */ /* 0x000fc80000410000 */
[----:B------:R-:W1:Y:S02]  /*12520*/  F2F.F64.F32 R4, R0 ;  /* 0x0000000000047310 */ /* 0x000e640000201800 */
[----:B-1----:R-:W-:Y:S01]  /*12530*/  STG.E.128 desc[UR36][R16.64], R4 ;  /* 0x0000000410007986 */ /* 0x002fe2000c101d24 */
[----:B------:R-:W-:Y:S05]  /*12540*/  EXIT ;  /* 0x000000000000794d */ /* 0x000fea0003800000 */
.L_x_32737:
        /* <DEDUP_REMOVED lines=21> */
.L_x_32742:
[----:B------:R-:W-:Y:S05]  /*126a0*/  BSYNC B0 ;  /* 0x0000000000007941 */ /* 0x000fea0003800000 */
.L_x_32741:
[----:B------:R-:W-:-:S05]  /*126b0*/  LOP3.LUT R3, R0, R3, RZ, 0xfc, !PT ;  /* 0x0000000300037212 */ /* 0x000fca00078efcff */
[----:B------:R-:W-:Y:S01]  /*126c0*/  STG.E.U8 desc[UR36][R16.64], R3 ;  /* 0x0000000310007986 */ /* 0x000fe2000c101124 */
[----:B------:R-:W-:Y:S05]  /*126d0*/  EXIT ;  /* 0x000000000000794d */ /* 0x000fea0003800000 */
.L_x_32740:
        /* <DEDUP_REMOVED lines=13> */
.L_x_32744:
[----:B------:R-:W-:Y:S01]  /*127b0*/  IMAD.MOV.U32 R0, RZ, RZ, 0x7f ;  /* 0x0000007fff007424 */ /* 0x000fe200078e00ff */
[----:B------:R-:W-:-:S04]  /*127c0*/  ISETP.GT.U32.AND P0, PT, R2, 0x7f800000, PT ;  /* 0x7f8000000200780c */ /* 0x000fc80003f04070 */
[----:B------:R-:W-:-:S09]  /*127d0*/  SEL R0, R0, 0x7c, P0 ;  /* 0x0000007c00007807 */ /* 0x000fd20000000000 */
.L_x_32745:
[----:B------:R-:W-:Y:S05]  /*127e0*/  BSYNC B0 ;  /* 0x0000000000007941 */ /* 0x000fea0003800000 */
.L_x_32743:
[----:B------:R-:W-:-:S04]  /*127f0*/  LOP3.LUT R2, R3, 0x80000000, RZ, 0xc0, !PT ;  /* 0x8000000003027812 */ /* 0x000fc800078ec0ff */
[----:B------:R-:W-:-:S04]  /*12800*/  SHF.R.U32.HI R3, RZ, 0x18, R2 ;  /* 0x00000018ff037819 */ /* 0x000fc80000011602 */
[----:B------:R-:W-:-:S05]  /*12810*/  LOP3.LUT R3, R0, R3, RZ, 0xfc, !PT ;  /* 0x0000000300037212 */ /* 0x000fca00078efcff */
[----:B------:R-:W-:Y:S01]  /*12820*/  STG.E.U8 desc[UR36][R16.64], R3 ;  /* 0x0000000310007986 */ /* 0x000fe2000c101124 */
[----:B------:R-:W-:Y:S05]  /*12830*/  EXIT ;  /* 0x000000000000794d */ /* 0x000fea0003800000 */
.L_x_32739:
[----:B------:R-:W-:-:S05]  /*12840*/  HADD2.F32 R0, -RZ, R0.H0_H0 ;  /* 0x20000000ff007230 */ /* 0x000fca0000004100 */
[----:B------:R-:W-:-:S05]  /*12850*/  F2FP.BF16.F32.PACK_AB R0, RZ, R0 ;  /* 0x00000000ff00723e */ /* 0x000fca00000010ff */
[----:B------:R-:W-:Y:S01]  /*12860*/  STG.E.U16 desc[UR36][R16.64], R0 ;  /* 0x0000000010007986 */ /* 0x000fe2000c101524 */
[----:B------:R-:W-:Y:S05]  /*12870*/  EXIT ;  /* 0x000000000000794d */ /* 0x000fea0003800000 */
.L_x_32736:
        /* <DEDUP_REMOVED lines=12> */
.L_x_32748:
        /* <DEDUP_REMOVED lines=17> */
.L_x_32751:
[----:B------:R-:W-:-:S04]  /*12a50*/  LOP3.LUT R2, R3, 0x80000000, RZ, 0xc0, !PT ;  /* 0x8000000003027812 */ /* 0x000fc800078ec0ff */
[----:B------:R-:W-:-:S04]  /*12a60*/  SHF.R.U32.HI R3, RZ, 0x18, R2 ;  /* 0x00000018ff037819 */ /* 0x000fc80000011602 */
[----:B------:R-:W-:-:S04]  /*12a70*/  LOP3.LUT R0, R0, R3, RZ, 0xfc, !PT ;  /* 0x0000000300007212 */ /* 0x000fc800078efcff */
[----:B------:R-:W-:-:S07]  /*12a80*/  PRMT R8, R0, 0x7610, R8 ;  /* 0x0000761000087816 */ /* 0x000fce0000000008 */
.L_x_32750:
[----:B------:R-:W-:Y:S05]  /*12a90*/  BSYNC B0 ;  /* 0x0000000000007941 */ /* 0x000fea0003800000 */
.L_x_32749:
[----:B------:R-:W-:Y:S01]  /*12aa0*/  STG.E.U8 desc[UR36][R16.64], R8 ;  /* 0x0000000810007986 */ /* 0x000fe2000c101124 */
[----:B------:R-:W-:Y:S05]  /*12ab0*/  EXIT ;  /* 0x000000000000794d */ /* 0x000fea0003800000 */
.L_x_32747:
        /* <DEDUP_REMOVED lines=17> */
.L_x_32754:
[----:B------:R-:W-:-:S04]  /*12bd0*/  LOP3.LUT R2, R3, 0x80000000, RZ, 0xc0, !PT ;  /* 0x8000000003027812 */ /* 0x000fc800078ec0ff */
[----:B------:R-:W-:-:S04]  /*12be0*/  SHF.R.U32.HI R3, RZ, 0x18, R2 ;  /* 0x00000018ff037819 */ /* 0x000fc80000011602 */
[----:B------:R-:W-:-:S04]  /*12bf0*/  LOP3.LUT R0, R0, R3, RZ, 0xfc, !PT ;  /* 0x0000000300007212 */ /* 0x000fc800078efcff */
[----:B------:R-:W-:-:S07]  /*12c00*/  PRMT R8, R0, 0x7610, R8 ;  /* 0x0000761000087816 */ /* 0x000fce0000000008 */
.L_x_32753:
[----:B------:R-:W-:Y:S05]  /*12c10*/  BSYNC B0 ;  /* 0x0000000000007941 */ /* 0x000fea0003800000 */
.L_x_32752:
[----:B------:R-:W-:Y:S01]  /*12c20*/  STG.E.U8 desc[UR36][R16.64], R8 ;  /* 0x0000000810007986 */ /* 0x000fe2000c101124 */
[----:B------:R-:W-:Y:S05]  /*12c30*/  EXIT ;  /* 0x000000000000794d */ /* 0x000fea0003800000 */
.L_x_32746:
        /* <DEDUP_REMOVED lines=22> */
.L_x_32729:
        /* <DEDUP_REMOVED lines=16> */
.L_x_32757:
[----:B------:R-:W-:Y:S05]  /*12ea0*/  EXIT ;  /* 0x000000000000794d */ /* 0x000fea0003800000 */
.L_x_32756:
[----:B------:R-:W-:-:S06]  /*12eb0*/  HADD2.F32 R2, -RZ, R0.H0_H0 ;  /* 0x20000000ff027230 */ /* 0x000fcc0000004100 */
[----:B------:R-:W1:Y:S02]  /*12ec0*/  F2I.U64.TRUNC R2, R2 ;  /* 0x0000000200027311 */ /* 0x000e64000020d800 */
[----:B-1----:R-:W-:Y:S01]  /*12ed0*/  STG.E.64 desc[UR36][R16.64], R2 ;  /* 0x0000000210007986 */ /* 0x002fe2000c101b24 */
[----:B------:R-:W-:Y:S05]  /*12ee0*/  EXIT ;  /* 0x000000000000794d */ /* 0x000fea0003800000 */
.L_x_32755:
[----:B------:R-:W-:-:S04]  /*12ef0*/  HADD2.F32 R0, -RZ, R0.H0_H0 ;  /* 0x20000000ff007230 */ /* 0x000fc80000004100 */
[----:B------:R-:W1:Y:S02]  /*12f00*/  F2I.FTZ.U32.TRUNC.NTZ R3, R0 ;  /* 0x0000000000037305 */ /* 0x000e64000021f000 */
[----:B-1----:R-:W-:Y:S01]  /*12f10*/  STG.E desc[UR36][R16.64], R3 ;  /* 0x0000000310007986 */ /* 0x002fe2000c101924 */
[----:B------:R-:W-:Y:S05]  /*12f20*/  EXIT ;  /* 0x000000000000794d */ /* 0x000fea0003800000 */
.L_x_32758:
        /* <DEDUP_REMOVED lines=13> */
.L_x_57507:


//--------------------- .text._ZN2at6native27unrolled_elementwise_kernelINS0_13BinaryFunctorIN3c104HalfES4_S4_ZZZNS0_21remainder_kernel_cudaERNS_18TensorIteratorBaseEENKUlvE0_clEvENKUlvE1_clEvEUlS4_S4_E_EESt5arrayIPcLm3EELi4E23TrivialOffsetCalculatorILi2EjESE_ILi1EjENS0_6memory12LoadWithCastILi2EEENSH_13StoreWithCastILi1EEEEEviT_T0_T2_T3_T4_T5_ --------------------------
	.section	.text._ZN2at6native27unrolled_elementwise_kernelINS0_13BinaryFunctorIN3c104HalfES4_S4_ZZZNS0_21remainder_kernel_cudaERNS_18TensorIteratorBaseEENKUlvE0_clEvENKUlvE1_clEvEUlS4_S4_E_EESt5arrayIPcLm3EELi4E23TrivialOffsetCalculatorILi2EjESE_ILi1EjENS0_6memory12LoadWithCastILi2EEENSH_13StoreWithCastILi1EEEEEviT_T0_T2_T3_T4_T5_,"ax",@progbits
	.align	128
        .global         _ZN2at6native27unrolled_elementwise_kernelINS0_13BinaryFunctorIN3c104HalfES4_S4_ZZZNS0_21remainder_kernel_cudaERNS_18TensorIteratorBaseEENKUlvE0_clEvENKUlvE1_clEvEUlS4_S4_E_EESt5arrayIPcLm3EELi4E23TrivialOffsetCalculatorILi2EjESE_ILi1EjENS0_6memory12LoadWithCastILi2EEENSH_13StoreWithCastILi1EEEEEviT_T0_T2_T3_T4_T5_
        .type           _ZN2at6native27unrolled_elementwise_kernelINS0_13BinaryFunctorIN3c104HalfES4_S4_ZZZNS0_21remainder_kernel_cudaERNS_18TensorIteratorBaseEENKUlvE0_clEvENKUlvE1_clEvEUlS4_S4_E_EESt5arrayIPcLm3EELi4E23TrivialOffsetCalculatorILi2EjESE_ILi1EjENS0_6memory12LoadWithCastILi2EEENSH_13StoreWithCastILi1EEEEEviT_T0_T2_T3_T4_T5_,@function
        .size           _ZN2at6native27unrolled_elementwise_kernelINS0_13BinaryFunctorIN3c104HalfES4_S4_ZZZNS0_21remainder_kernel_cudaERNS_18TensorIteratorBaseEENKUlvE0_clEvENKUlvE1_clEvEUlS4_S4_E_EESt5arrayIPcLm3EELi4E23TrivialOffsetCalculatorILi2EjESE_ILi1EjENS0_6memory12LoadWithCastILi2EEENSH_13StoreWithCastILi1EEEEEviT_T0_T2_T3_T4_T5_,(.L_x_57508 - _ZN2at6native27unrolled_elementwise_kernelINS0_13BinaryFunctorIN3c104HalfES4_S4_ZZZNS0_21remainder_kernel_cudaERNS_18TensorIteratorBaseEENKUlvE0_clEvENKUlvE1_clEvEUlS4_S4_E_EESt5arrayIPcLm3EELi4E23TrivialOffsetCalculatorILi2EjESE_ILi1EjENS0_6memory12LoadWithCastILi2EEENSH_13StoreWithCastILi1EEEEEviT_T0_T2_T3_T4_T5_)
        .other          _ZN2at6native27unrolled_elementwise_kernelINS0_13BinaryFunctorIN3c104HalfES4_S4_ZZZNS0_21remainder_kernel_cudaERNS_18TensorIteratorBaseEENKUlvE0_clEvENKUlvE1_clEvEUlS4_S4_E_EESt5arrayIPcLm3EELi4E23TrivialOffsetCalculatorILi2EjESE_ILi1EjENS0_6memory12LoadWithCastILi2EEENSH_13StoreWithCastILi1EEEEEviT_T0_T2_T3_T4_T5_,@"STO_CUDA_ENTRY STV_DEFAULT"
_ZN2at6native27unrolled_elementwise_kernelINS0_13BinaryFunctorIN3c104HalfES4_S4_ZZZNS0_21remainder_kernel_cudaERNS_18TensorIteratorBaseEENKUlvE0_clEvENKUlvE1_clEvEUlS4_S4_E_EESt5arrayIPcLm3EELi4E23TrivialOffsetCalculatorILi2EjESE_ILi1EjENS0_6memory12LoadWithCastILi2EEENSH_13StoreWithCastILi1EEEEEviT_T0_T2_T3_T4_T5_:
.text._ZN2at6native27unrolled_elementwise_kernelINS0_13BinaryFunctorIN3c104HalfES4_S4_ZZZNS0_21remainder_kernel_cudaERNS_18TensorIteratorBaseEENKUlvE0_clEvENKUlvE1_clEvEUlS4_S4_E_EESt5arrayIPcLm3EELi4E23TrivialOffsetCalculatorILi2EjESE_ILi1EjENS0_6memory12LoadWithCastILi2EEENSH_13StoreWithCastILi1EEEEEviT_T0_T2_T3_T4_T5_:
        /* <DEDUP_REMOVED lines=36> */
.L_x_32764:
[----:B------:R-:W2:Y:S02]  /*0240*/  LDG.E.U8 R2, desc[UR36][R2.64] ;  /* 0x0000002402027981 */ /* 0x000ea4000c1e1100 */
[----:B--2---:R-:W-:-:S04]  /*0250*/  I2FP.F32.U32 R0, R2 ;  /* 0x0000000200007245 */ /* 0x004fc80000201000 */
[----:B------:R-:W-:-:S04]  /*0260*/  F2FP.F16.F32.PACK_AB R0, RZ, R0 ;  /* 0x00000000ff00723e */ /* 0x000fc800000000ff */
[----:B------:R-:W-:Y:S01]  /*0270*/  PRMT R19, R0, 0x7610, R19 ;  /* 0x0000761000137816 */ /* 0x000fe20000000013 */
[----:B------:R-:W-:Y:S06]  /*0280*/  BRA `(.L_x_32766) ;  /* 0x0000000c00bc7947 */ /* 0x000fec0003800000 */
.L_x_32763:
        /* <DEDUP_REMOVED lines=11> */
.L_x_32768:
[----:B------:R-:W2:Y:S02]  /*0340*/  LDG.E R2, desc[UR36][R2.64] ;  /* 0x0000002402027981 */ /* 0x000ea4000c1e1900 */
[----:B--2---:R-:W-:-:S04]  /*0350*/  I2FP.F32.S32 R0, R2 ;  /* 0x0000000200007245 */ /* 0x004fc80000201400 */
[----:B------:R-:W-:-:S04]  /*0360*/  F2FP.F16.F32.PACK_AB R0, RZ, R0 ;  /* 0x00000000ff00723e */ /* 0x000fc800000000ff */
[----:B------:R-:W-:Y:S01]  /*0370*/  PRMT R19, R0, 0x7610, R19 ;  /* 0x0000761000137816 */ /* 0x000fe20000000013 */
[----:B------:R-:W-:Y:S06]  /*0380*/  BRA `(.L_x_32766) ;  /* 0x0000000c007c7947 */ /* 0x000fec0003800000 */
.L_x_32767:
[----:B------:R-:W2:Y:S02]  /*0390*/  LDG.E.U16 R2, desc[UR36][R2.64] ;  /* 0x0000002402027981 */ /* 0x000ea4000c1e1500 */
[----:B--2---:R-:W0:Y:S02]  /*03a0*/  I2F.S16 R0, R2 ;  /* 0x0000000200007306 */ /* 0x004e240000101400 */
[----:B0-----:R-:W-:-:S04]  /*03b0*/  F2FP.F16.F32.PACK_AB R0, RZ, R0 ;  /* 0x00000000ff00723e */ /* 0x001fc800000000ff */
[----:B------:R-:W-:Y:S01]  /*03c0*/  PRMT R19, R0, 0x7610, R19 ;  /* 0x0000761000137816 */ /* 0x000fe20000000013 */
[----:B------:R-:W-:Y:S06]  /*03d0*/  BRA `(.L_x_32766) ;  /* 0x0000000c00687947 */ /* 0x000fec0003800000 */
.L_x_32762:
        /* <DEDUP_REMOVED lines=9> */
.L_x_32770:
[----:B------:R1:W5:Y:S01]  /*0470*/  LDG.E.U16 R19, desc[UR36][R2.64] ;  /* 0x0000002402137981 */ /* 0x000362000c1e1500 */
[----:B------:R-:W-:Y:S05]  /*0480*/  BRA `(.L_x_32766) ;  /* 0x0000000c003c7947 */ /* 0x000fea0003800000 */
.L_x_32769:
        /* <DEDUP_REMOVED lines=9> */
.L_x_32772:
[----:B------:R0:W5:Y:S01]  /*0520*/  LDG.E.U16 R19, desc[UR36][R2.64] ;  /* 0x0000002402137981 */ /* 0x000162000c1e1500 */
[----:B------:R-:W-:Y:S05]  /*0530*/  BRA `(.L_x_32766) ;  /* 0x0000000c00107947 */ /* 0x000fea0003800000 */
.L_x_32771:
        /* <DEDUP_REMOVED lines=9> */
.L_x_32761:
        /* <DEDUP_REMOVED lines=14> */
.L_x_32775:
        /* <DEDUP_REMOVED lines=9> */
.L_x_32774:
        /* <DEDUP_REMOVED lines=28> */
.L_x_32777:
        /* <DEDUP_REMOVED lines=15> */
.L_x_32776:
[----:B------:R-:W2:Y:S02]  /*09f0*/  LDG.E.U16 R0, desc[UR36][R2.64] ;  /* 0x0000002402007981 */ /* 0x000ea4000c1e1500 */
[----:B--2---:R-:W-:-:S05]  /*0a00*/  IMAD.U32 R0, R0, 0x10000, RZ ;  /* 0x0001000000007824 */ /* 0x004fca00078e00ff */
[----:B------:R-:W-:-:S04]  /*0a10*/  F2FP.F16.F32.PACK_AB R0, RZ, R0 ;  /* 0x00000000ff00723e */ /* 0x000fc800000000ff */
[----:B------:R-:W-:Y:S01]  /*0a20*/  PRMT R19, R0, 0x7610, R19 ;  /* 0x0000761000137816 */ /* 0x000fe20000000013 */
[----:B------:R-:W-:Y:S06]  /*0a30*/  BRA `(.L_x_32766) ;  /* 0x0000000400d07947 */ /* 0x000fec0003800000 */
.L_x_32773:
        /* <DEDUP_REMOVED lines=13> */
.L_x_32780:
        /* <DEDUP_REMOVED lines=21> */
.L_x_32784:
[----:B------:R-:W-:Y:S05]  /*0c60*/  BSYNC B1 ;  /* 0x0000000000017941 */ /* 0x000fea0003800000 */
.L_x_32783:
[----:B------:R-:W-:Y:S01]  /*0c70*/  LEA R3, R0, 0x3b800000, 0x17 ;  /* 0x3b80000000037811 */ /* 0x000fe200078eb8ff */
[----:B------:R-:W-:-:S05]  /*0c80*/  IMAD.SHL.U32 R0, R2, 0x100000, RZ ;  /* 0x0010000002007824 */ /* 0x000fca00078e00ff */
[----:B------:R-:W-:-:S07]  /*0c90*/  LOP3.LUT R0, R3, R0, R4, 0xfe, !PT ;  /* 0x0000000003007212 */ /* 0x000fce00078efe04 */
.L_x_32782:
[----:B------:R-:W-:Y:S05]  /*0ca0*/  BSYNC B0 ;  /* 0x0000000000007941 */ /* 0x000fea0003800000 */
.L_x_32781:
[----:B------:R-:W-:-:S04]  /*0cb0*/  F2FP.F16.F32.PACK_AB R0, RZ, R0 ;  /* 0x00000000ff00723e */ /* 0x000fc800000000ff */
[----:B------:R-:W-:Y:S01]  /*0cc0*/  PRMT R19, R0, 0x7610, R19 ;  /* 0x0000761000137816 */ /* 0x000fe20000000013 */
[----:B------:R-:W-:Y:S06]  /*0cd0*/  BRA `(.L_x_32766) ;  /* 0x0000000400287947 */ /* 0x000fec0003800000 */
.L_x_32779:
        /* <DEDUP_REMOVED lines=21> */
.L_x_32788:
[----:B------:R-:W-:Y:S05]  /*0e30*/  BSYNC B1 ;  /* 0x0000000000017941 */ /* 0x000fea0003800000 */
.L_x_32787:
[----:B------:R-:W-:Y:S01]  /*0e40*/  LEA R3, R0, 0x37800000, 0x17 ;  /* 0x3780000000037811 */ /* 0x000fe200078eb8ff */
[----:B------:R-:W-:-:S05]  /*0e50*/  IMAD.SHL.U32 R0, R2, 0x200000, RZ ;  /* 0x0020000002007824 */ /* 0x000fca00078e00ff */
[----:B------:R-:W-:-:S07]  /*0e60*/  LOP3.LUT R0, R3, R0, R4, 0xfe, !PT ;  /* 0x0000000003007212 */ /* 0x000fce00078efe04 */
.L_x_32786:
[----:B------:R-:W-:Y:S05]  /*0e70*/  BSYNC B0 ;  /* 0x0000000000007941 */ /* 0x000fea0003800000 */
.L_x_32785:
[----:B------:R-:W-:-:S04]  /*0e80*/  F2FP.F16.F32.PACK_AB R0, RZ, R0 ;  /* 0x00000000ff00723e */ /* 0x000fc800000000ff */
[----:B------:R-:W-:Y:S01]  /*0e90*/  PRMT R19, R0, 0x7610, R19 ;  /* 0x0000761000137816 */ /* 0x000fe20000000013 */
[----:B------:R-:W-:Y:S06]  /*0ea0*/  BRA `(.L_x_32766) ;  /* 0x0000000000b47947 */ /* 0x000fec0003800000 */
.L_x_32778:
        /* <DEDUP_REMOVED lines=14> */
.L_x_32792:
[----:B------:R-:W-:Y:S05]  /*0f90*/  BSYNC B0 ;  /* 0x0000000000007941 */ /* 0x000fea0003800000 */
.L_x_32791:
[----:B------:R-:W-:-:S04]  /*0fa0*/  F2FP.F16.F32.PACK_AB R0, RZ, R0 ;  /* 0x00000000ff00723e */ /* 0x000fc800000000ff */
[----:B------:R-:W-:Y:S01]  /*0fb0*/  PRMT R19, R0, 0x7610, R19 ;  /* 0x0000761000137816 */ /* 0x000fe20000000013 */
[----:B------:R-:W-:Y:S06]  /*0fc0*/  BRA `(.L_x_32766) ;  /* 0x00000000006c7947 */ /* 0x000fec0003800000 */
.L_x_32765:
        /* <DEDUP_REMOVED lines=16> */
.L_x_32793:
[----:B------:R-:W-:Y:S01]  /*10d0*/  PRMT R19, RZ, 0x7610, R19 ;  /* 0x00007610ff137816 */ /* 0x000fe20000000013 */
[----:B------:R-:W-:Y:S06]  /*10e0*/  BRA `(.L_x_32766) ;  /* 0x0000000000247947 */ /* 0x000fec0003800000 */
.L_x_32790:
[----:B------:R-:W2:Y:S02]  /*10f0*/  LDG.E.64 R2, desc[UR36][R2.64] ;  /* 0x0000002402027981 */ /* 0x000ea4000c1e1b00 */
[----:B--2---:R-:W0:Y:S02]  /*1100*/  I2F.U64 R0, R2 ;  /* 0x0000000200007312 */ /* 0x004e240000301000 */
[----:B0-----:R-:W-:-:S04]  /*1110*/  F2FP.F16.F32.PACK_AB R0, RZ, R0 ;  /* 0x00000000ff00723e */ /* 0x001fc800000000ff */
[----:B------:R-:W-:Y:S01]  /*1120*/  PRMT R19, R0, 0x7610, R19 ;  /* 0x0000761000137816 */ /* 0x000fe20000000013 */
[----:B------:R-:W-:Y:S06]  /*1130*/  BRA `(.L_x_32766) ;  /* 0x0000000000107947 */ /* 0x000fec0003800000 */
.L_x_32789:
[----:B------:R-:W2:Y:S02]  /*1140*/  LDG.E R2, desc[UR36][R2.64] ;  /* 0x0000002402027981 */ /* 0x000ea4000c1e1900 */
[----:B--2---:R-:W-:-:S04]  /*1150*/  I2FP.F32.U32 R0, R2 ;  /* 0x0000000200007245 */ /* 0x004fc80000201000 */
[----:B------:R-:W-:-:S04]  /*1160*/  F2FP.F16.F32.PACK_AB R0, RZ, R0 ;  /* 0x00000000ff00723e */ /* 0x000fc800000000ff */
[----:B------:R-:W-:-:S07]  /*1170*/  PRMT R19, R0, 0x7610, R19 ;  /* 0x0000761000137816 */ /* 0x000fce0000000013 */
.L_x_32766:
        /* <DEDUP_REMOVED lines=21> */
.L_x_32797:
[----:B------:R-:W2:Y:S02]  /*12d0*/  LDG.E.U8 R2, desc[UR36][R2.64] ;  /* 0x0000002402027981 */ /* 0x000ea4000c1e1100 */
[----:B--2---:R-:W-:-:S04]  /*12e0*/  I2FP.F32.U32 R0, R2 ;  /* 0x0000000200007245 */ /* 0x004fc80000201000 */
[----:B------:R-:W-:-:S04]  /*12f0*/  F2FP.F16.F32.PACK_AB R0, RZ, R0 ;  /* 0x00000000ff00723e */ /* 0x000fc800000000ff */
[----:B------:R-:W-:Y:S01]  /*1300*/  PRMT R18, R0, 0x7610, R18 ;  /* 0x0000761000127816 */ /* 0x000fe20000000012 */
[----:B------:R-:W-:Y:S06]  /*1310*/  BRA `(.L_x_32799) ;  /* 0x0000000c00bc7947 */ /* 0x000fec0003800000 */
.L_x_32796:
        /* <DEDUP_REMOVED lines=11> */
.L_x_32801:
[----:B------:R-:W2:Y:S02]  /*13d0*/  LDG.E R2, desc[UR36][R2.64] ;  /* 0x0000002402027981 */ /* 0x000ea4000c1e1900 */
[----:B--2---:R-:W-:-:S04]  /*13e0*/  I2FP.F32.S32 R0, R2 ;  /* 0x0000000200007245 */ /* 0x004fc80000201400 */
[----:B------:R-:W-:-:S04]  /*13f0*/  F2FP.F16.F32.PACK_AB R0, RZ, R0 ;  /* 0x00000000ff00723e */ /* 0x000fc800000000ff */
[----:B------:R-:W-:Y:S01]  /*1400*/  PRMT R18, R0, 0x7610, R18 ;  /* 0x0000761000127816 */ /* 0x000fe20000000012 */
[----:B------:R-:W-:Y:S06]  /*1410*/  BRA `(.L_x_32799) ;  /* 0x0000000c007c7947 */ /* 0x000fec0003800000 */
.L_x_32800:
[----:B------:R-:W2:Y:S02]  /*1420*/  LDG.E.U16 R2, desc[UR36][R2.64] ;  /* 0x0000002402027981 */ /* 0x000ea4000c1e1500 */
[----:B--2---:R-:W0:Y:S02]  /*1430*/  I2F.S16 R0, R2 ;  /* 0x0000000200007306 */ /* 0x004e240000101400 */
[----:B0-----:R-:W-:-:S04]  /*1440*/  F2FP.F16.F32.PACK_AB R0, RZ, R0 ;  /* 0x00000000ff00723e */ /* 0x001fc800000000ff */
[----:B------:R-:W-:Y:S01]  /*1450*/  PRMT R18, R0, 0x7610, R18 ;  /* 0x0000761000127816 */ /* 0x000fe20000000012 */
[----:B------:R-:W-:Y:S06]  /*1460*/  BRA `(.L_x_32799) ;  /* 0x0000000c00687947 */ /* 0x000fec0003800000 */
.L_x_32795:
        /* <DEDUP_REMOVED lines=9> */
.L_x_32803:
[----:B------:R1:W5:Y:S01]  /*1500*/  LDG.E.U16 R18, desc[UR36][R2.64] ;  /* 0x0000002402127981 */ /* 0x000362000c1e1500 */
[----:B------:R-:W-:Y:S05]  /*1510*/  BRA `(.L_x_32799) ;  /* 0x0000000c003c7947 */ /* 0x000fea0003800000 */
.L_x_32802:
        /* <DEDUP_REMOVED lines=9> */
.L_x_32805:
[----:B------:R0:W5:Y:S01]  /*15b0*/  LDG.E.U16 R18, desc[UR36][R2.64] ;  /* 0x0000002402127981 */ /* 0x000162000c1e1500 */
[----:B------:R-:W-:Y:S05]  /*15c0*/  BRA `(.L_x_32799) ;  /* 0x0000000c00107947 */ /* 0x000fea0003800000 */
.L_x_32804:
        /* <DEDUP_REMOVED lines=9> */
.L_x_32794:
        /* <DEDUP_REMOVED lines=14> */
.L_x_32808:
        /* <DEDUP_REMOVED lines=9> */
.L_x_32807:
        /* <DEDUP_REMOVED lines=28> */
.L_x_32810:
        /* <DEDUP_REMOVED lines=15> */
.L_x_32809:
[----:B------:R-:W2:Y:S02]  /*1a80*/  LDG.E.U16 R0, desc[UR36][R2.64] ;  /* 0x0000002402007981 */ /* 0x000ea4000c1e1500 */
[----:B--2---:R-:W-:-:S05]  /*1a90*/  IMAD.U32 R0, R0, 0x10000, RZ ;  /* 0x0001000000007824 */ /* 0x004fca00078e00ff */
[----:B------:R-:W-:-:S04]  /*1aa0*/  F2FP.F16.F32.PACK_AB R0, RZ, R0 ;  /* 0x00000000ff00723e */ /* 0x000fc800000000ff */
[----:B------:R-:W-:Y:S01]  /*1ab0*/  PRMT R18, R0, 0x7610, R18 ;  /* 0x0000761000127816 */ /* 0x000fe20000000012 */
[----:B------:R-:W-:Y:S06]  /*1ac0*/  BRA `(.L_x_32799) ;  /* 0x0000000400d07947 */ /* 0x000fec0003800000 */
.L_x_32806:
        /* <DEDUP_REMOVED lines=13> */
.L_x_32813:
        /* <DEDUP_REMOVED lines=21> */
.L_x_32817:
[----:B------:R-:W-:Y:S05]  /*1cf0*/  BSYNC B1 ;  /* 0x0000000000017941 */ /* 0x000fea0003800000 */
.L_x_32816:
[----:B------:R-:W-:Y:S01]  /*1d00*/  LEA R3, R0, 0x3b800000, 0x17 ;  /* 0x3b80000000037811 */ /* 0x000fe200078eb8ff */
[----:B------:R-:W-:-:S05]  /*1d10*/  IMAD.SHL.U32 R0, R2, 0x100000, RZ ;  /* 0x0010000002007824 */ /* 0x000fca00078e00ff */
[----:B------:R-:W-:-:S07]  /*1d20*/  LOP3.LUT R0, R3, R0, R4, 0xfe, !PT ;  /* 0x0000000003007212 */ /* 0x000fce00078efe04 */
.L_x_32815:
[----:B------:R-:W-:Y:S05]  /*1d30*/  BSYNC B0 ;  /* 0x0000000000007941 */ /* 0x000fea0003800000 */
.L_x_32814:
[----:B------:R-:W-:-:S04]  /*1d40*/  F2FP.F16.F32.PACK_AB R0, RZ, R0 ;  /* 0x00000000ff00723e */ /* 0x000fc800000000ff */
[----:B------:R-:W-:Y:S01]  /*1d50*/  PRMT R18, R0, 0x7610, R18 ;  /* 0x0000761000127816 */ /* 0x000fe20000000012 */
[----:B------:R-:W-:Y:S06]  /*1d60*/  BRA `(.L_x_32799) ;  /* 0x0000000400287947 */ /* 0x000fec0003800000 */
.L_x_32812:
        /* <DEDUP_REMOVED lines=21> */
.L_x_32821:
[----:B------:R-:W-:Y:S05]  /*1ec0*/  BSYNC B1 ;  /* 0x0000000000017941 */ /* 0x000fea0003800000 */
.L_x_32820:
[----:B------:R-:W-:Y:S01]  /*1ed0*/  LEA R3, R0, 0x37800000, 0x17 ;  /* 0x3780000000037811 */ /* 0x000fe200078eb8ff */
[----:B------:R-:W-:-:S05]  /*1ee0*/  IMAD.SHL.U32 R0, R2, 0x200000, RZ ;  /* 0x0020000002007824 */ /* 0x000fca00078e00ff */
[----:B------:R-:W-:-:S07]  /*1ef0*/  LOP3.LUT R0, R3, R0, R4, 0xfe, !PT ;  /* 0x0000000003007212 */ /* 0x000fce00078efe04 */
.L_x_32819:
[----:B------:R-:W-:Y:S05]  /*1f00*/  BSYNC B0 ;  /* 0x0000000000007941 */ /* 0x000fea0003800000 */
.L_x_32818:
[----:B------:R-:W-:-:S04]  /*1f10*/  F2FP.F16.F32.PACK_AB R0, RZ, R0 ;  /* 0x00000000ff00723e */ /* 0x000fc800000000ff */
[----:B------:R-:W-:Y:S01]  /*1f20*/  PRMT R18, R0, 0x7610, R18 ;  /* 0x0000761000127816 */ /* 0x000fe20000000012 */
[----:B------:R-:W-:Y:S06]  /*1f30*/  BRA `(.L_x_32799) ;  /* 0x0000000000b47947 */ /* 0x000fec0003800000 */
.L_x_32811:
        /* <DEDUP_REMOVED lines=14> */
.L_x_32825:
[----:B------:R-:W-:Y:S05]  /*2020*/  BSYNC B0 ;  /* 0x0000000000007941 */ /* 0x000fea0003800000 */
.L_x_32824:
[----:B------:R-:W-:-:S04]  /*2030*/  F2FP.F16.F32.PACK_AB R0, RZ, R0 ;  /* 0x00000000ff00723e */ /* 0x000fc800000000ff */
[----:B------:R-:W-:Y:S01]  /*2040*/  PRMT R18, R0, 0x7610, R18 ;  /* 0x0000761000127816 */ /* 0x000fe20000000012 */
[----:B------:R-:W-:Y:S06]  /*2050*/  BRA `(.L_x_32799) ;  /* 0x00000000006c7947 */ /* 0x000fec0003800000 */
.L_x_32798:
        /* <DEDUP_REMOVED lines=16> */
.L_x_32826:
[----:B------:R-:W-:Y:S01]  /*2160*/  PRMT R18, RZ, 0x7610, R18 ;  /* 0x00007610ff127816 */ /* 0x000fe20000000012 */
[----:B------:R-:W-:Y:S06]  /*2170*/  BRA `(.L_x_32799) ;  /* 0x0000000000247947 */ /* 0x000fec0003800000 */
.L_x_32823:
[----:B------:R-:W2:Y:S02]  /*2180*/  LDG.E.64 R2, desc[UR36][R2.64] ;  /* 0x0000002402027981 */ /* 0x000ea4000c1e1b00 */
[----:B--2---:R-:W0:Y:S02]  /*2190*/  I2F.U64 R0, R2 ;  /* 0x0000000200007312 */ /* 0x004e240000301000 */
[----:B0-----:R-:W-:-:S04]  /*21a0*/  F2FP.F16.F32.PACK_AB R0, RZ, R0 ;  /* 0x00000000ff00723e */ /* 0x001fc800000000ff */
[----:B------:R-:W-:Y:S01]  /*21b0*/  PRMT R18, R0, 0x7610, R18 ;  /* 0x0000761000127816 */ /* 0x000fe20000000012 */
[----:B------:R-:W-:Y:S06]  /*21c0*/  BRA `(.L_x_32799) ;  /* 0x0000000000107947 */ /* 0x000fec0003800000 */
.L_x_32822:
[----:B------:R-:W2:Y:S02]  /*21d0*/  LDG.E R2, desc[UR36][R2.64] ;  /* 0x0000002402027981 */ /* 0x000ea4000c1e1900 */
[----:B--2---:R-:W-:-:S04]  /*21e0*/  I2FP.F32.U32 R0, R2 ;  /* 0x0000000200007245 */ /* 0x004fc80000201000 */
[----:B------:R-:W-:-:S04]  /*21f0*/  F2FP.F16.F32.PACK_AB R0, RZ, R0 ;  /* 0x00000000ff00723e */ /* 0x000fc800000000ff */
[----:B------:R-:W-:-:S07]  /*2200*/  PRMT R18, R0, 0x7610, R18 ;  /* 0x0000761000127816 */ /* 0x000fce0000000012 */
.L_x_32799:
[----:B------:R-:W-:-:S07]  /*2210*/  VIADD R26, R26, 0x80 ;  /* 0x000000801a1a7836 */ /* 0x000fce0000000000 */
.L_x_32760:
[----:B------:R-:W-:Y:S05]  /*2220*/  BSYNC B6 ;  /* 0x0000000000067941 */ /* 0x000fea0003800000 */
.L_x_32759:
        /* <DEDUP_REMOVED lines=26> */
.L_x_32832:
[----:B------:R-:W2:Y:S02]  /*23d0*/  LDG.E.U8 R2, desc[UR36][R2.64] ;  /* 0x0000002402027981 */ /* 0x000ea4000c1e1100 */
[----:B--2---:R-:W-:-:S04]  /*23e0*/  I2FP.F32.U32 R0, R2 ;  /* 0x0000000200007245 */ /* 0x004fc80000201000 */
[----:B------:R-:W-:-:S04]  /*23f0*/  F2FP.F16.F32.PACK_AB R0, RZ, R0 ;  /* 0x00000000ff00723e */ /* 0x000fc800000000ff */
[----:B------:R-:W-:Y:S01]  /*2400*/  PRMT R22, R0, 0x7610, R22 ;  /* 0x0000761000167816 */ /* 0x000fe20000000016 */
[----:B------:R-:W-:Y:S06]  /*2410*/  BRA `(.L_x_32834) ;  /* 0x0000000c00c07947 */ /* 0x000fec0003800000 */
.L_x_32831:
        /* <DEDUP_REMOVED lines=11> */
.L_x_32836:
[----:B------:R-:W2:Y:S02]  /*24d0*/  LDG.E R2, desc[UR36][R2.64] ;  /* 0x0000002402027981 */ /* 0x000ea4000c1e1900 */
[----:B--2---:R-:W-:-:S04]  /*24e0*/  I2FP.F32.S32 R0, R2 ;  /* 0x0000000200007245 */ /* 0x004fc80000201400 */
[----:B------:R-:W-:-:S04]  /*24f0*/  F2FP.F16.F32.PACK_AB R0, RZ, R0 ;  /* 0x00000000ff00723e */ /* 0x000fc800000000ff */
[----:B------:R-:W-:Y:S01]  /*2500*/  PRMT R22, R0, 0x7610, R22 ;  /* 0x0000761000167816 */ /* 0x000fe20000000016 */
[----:B------:R-:W-:Y:S06]  /*2510*/  BRA `(.L_x_32834) ;  /* 0x0000000c00807947 */ /* 0x000fec0003800000 */
.L_x_32835:
[----:B------:R-:W2:Y:S02]  /*2520*/  LDG.E.U16 R2, desc[UR36][R2.64] ;  /* 0x0000002402027981 */ /* 0x000ea4000c1e1500 */
[----:B--2---:R-:W0:Y:S02]  /*2530*/  I2F.S16 R0, R2 ;  /* 0x0000000200007306 */ /* 0x004e240000101400 */
[----:B0-----:R-:W-:-:S04]  /*2540*/  F2FP.F16.F32.PACK_AB R0, RZ, R0 ;  /* 0x00000000ff00723e */ /* 0x001fc800000000ff */
[----:B------:R-:W-:Y:S01]  /*2550*/  PRMT R22, R0, 0x7610, R22 ;  /* 0x0000761000167816 */ /* 0x000fe20000000016 */
[----:B------:R-:W-:Y:S06]  /*2560*/  BRA `(.L_x_32834) ;  /* 0x0000000c006c7947 */ /* 0x000fec0003800000 */
.L_x_32830:
        /* <DEDUP_REMOVED lines=9> */
.L_x_32838:
[----:B------:R1:W5:Y:S01]  /*2600*/  LDG.E.U16 R22, desc[UR36][R2.64] ;  /* 0x0000002402167981 */ /* 0x000362000c1e1500 */
[----:B------:R-:W-:Y:S05]  /*2610*/  BRA `(.L_x_32834) ;  /* 0x0000000c00407947 */ /* 0x000fea0003800000 */
.L_x_32837:
        /* <DEDUP_REMOVED lines=9> */
.L_x_32840:
[----:B------:R0:W5:Y:S01]  /*26b0*/  LDG.E.U16 R22, desc[UR36][R2.64] ;  /* 0x0000002402167981 */ /* 0x000162000c1e1500 */
[----:B------:R-:W-:Y:S05]  /*26c0*/  BRA `(.L_x_32834) ;  /* 0x0000000c00147947 */ /* 0x000fea0003800000 */
.L_x_32839:
        /* <DEDUP_REMOVED lines=9> */
.L_x_32829:
        /* <DEDUP_REMOVED lines=14> */
.L_x_32843:
        /* <DEDUP_REMOVED lines=9> */
.L_x_32842:
        /* <DEDUP_REMOVED lines=28> */
.L_x_32845:
        /* <DEDUP_REMOVED lines=16> */
.L_x_32844:
[----:B------:R-:W2:Y:S02]  /*2b90*/  LDG.E.U16 R0, desc[UR36][R2.64] ;  /* 0x0000002402007981 */ /* 0x000ea4000c1e1500 */
[----:B--2---:R-:W-:-:S05]  /*2ba0*/  IMAD.U32 R0, R0, 0x10000, RZ ;  /* 0x0001000000007824 */ /* 0x004fca00078e00ff */
[----:B------:R-:W-:-:S04]  /*2bb0*/  F2FP.F16.F32.PACK_AB R0, RZ, R0 ;  /* 0x00000000ff00723e */ /* 0x000fc800000000ff */
[----:B------:R-:W-:Y:S01]  /*2bc0*/  PRMT R22, R0, 0x7610, R22 ;  /* 0x0000761000167816 */ /* 0x000fe20000000016 */
[----:B------:R-:W-:Y:S06]  /*2bd0*/  BRA `(.L_x_32834) ;  /* 0x0000000400d07947 */ /* 0x000fec0003800000 */
.L_x_32841:
        /* <DEDUP_REMOVED lines=13> */
.L_x_32848:
        /* <DEDUP_REMOVED lines=21> */
.L_x_32852:
[----:B------:R-:W-:Y:S05]  /*2e00*/  BSYNC B1 ;  /* 0x0000000000017941 */ /* 0x000fea0003800000 */
.L_x_32851:
[----:B------:R-:W-:Y:S01]  /*2e10*/  LEA R3, R0, 0x3b800000, 0x17 ;  /* 0x3b80000000037811 */ /* 0x000fe200078eb8ff */
[----:B------:R-:W-:-:S05]  /*2e20*/  IMAD.SHL.U32 R0, R2, 0x100000, RZ ;  /* 0x0010000002007824 */ /* 0x000fca00078e00ff */
[----:B------:R-:W-:-:S07]  /*2e30*/  LOP3.LUT R0, R3, R0, R4, 0xfe, !PT ;  /* 0x0000000003007212 */ /* 0x000fce00078efe04 */
.L_x_32850:
[----:B------:R-:W-:Y:S05]  /*2e40*/  BSYNC B0 ;  /* 0x0000000000007941 */ /* 0x000fea0003800000 */
.L_x_32849:
[----:B------:R-:W-:-:S04]  /*2e50*/  F2FP.F16.F32.PACK_AB R0, RZ, R0 ;  /* 0x00000000ff00723e */ /* 0x000fc800000000ff */
[----:B------:R-:W-:Y:S01]  /*2e60*/  PRMT R22, R0, 0x7610, R22 ;  /* 0x0000761000167816 */ /* 0x000fe20000000016 */
[----:B------:R-:W-:Y:S06]  /*2e70*/  BRA `(.L_x_32834) ;  /* 0x0000000400287947 */ /* 0x000fec0003800000 */
.L_x_32847:
        /* <DEDUP_REMOVED lines=21> */
.L_x_32856:
[----:B------:R-:W-:Y:S05]  /*2fd0*/  BSYNC B1 ;  /* 0x0000000000017941 */ /* 0x000fea0003800000 */
.L_x_32855:
[----:B------:R-:W-:Y:S01]  /*2fe0*/  LEA R3, R0, 0x37800000, 0x17 ;  /* 0x3780000000037811 */ /* 0x000fe200078eb8ff */
[----:B------:R-:W-:-:S05]  /*2ff0*/  IMAD.SHL.U32 R0, R2, 0x200000, RZ ;  /* 0x0020000002007824 */ /* 0x000fca00078e00ff */
[----:B------:R-:W-:-:S07]  /*3000*/  LOP3.LUT R0, R3, R0, R4, 0xfe, !PT ;  /* 0x0000000003007212 */ /* 0x000fce00078efe04 */
.L_x_32854:
[----:B------:R-:W-:Y:S05]  /*3010*/  BSYNC B0 ;  /* 0x0000000000007941 */ /* 0x000fea0003800000 */
.L_x_32853:
[----:B------:R-:W-:-:S04]  /*3020*/  F2FP.F16.F32.PACK_AB R0, RZ, R0 ;  /* 0x00000000ff00723e */ /* 0x000fc800000000ff */
[----:B------:R-:W-:Y:S01]  /*3030*/  PRMT R22, R0, 0x7610, R22 ;  /* 0x0000761000167816 */ /* 0x000fe20000000016 */
[----:B------:R-:W-:Y:S06]  /*3040*/  BRA `(.L_x_32834) ;  /* 0x0000000000b47947 */ /* 0x000fec0003800000 */
.L_x_32846:
        /* <DEDUP_REMOVED lines=14> */
.L_x_32860:
[----:B------:R-:W-:Y:S05]  /*3130*/  BSYNC B0 ;  /* 0x0000000000007941 */ /* 0x000fea0003800000 */
.L_x_32859:
[----:B------:R-:W-:-:S04]  /*3140*/  F2FP.F16.F32.PACK_AB R0, RZ, R0 ;  /* 0x00000000ff00723e */ /* 0x000fc800000000ff */
[----:B------:R-:W-:Y:S01]  /*3150*/  PRMT R22, R0, 0x7610, R22 ;  /* 0x0000761000167816 */ /* 0x000fe20000000016 */
[----:B------:R-:W-:Y:S06]  /*3160*/  BRA `(.L_x_32834) ;  /* 0x00000000006c7947 */ /* 0x000fec0003800000 */
.L_x_32833:
        /* <DEDUP_REMOVED lines=16> */
.L_x_32861:
[----:B------:R-:W-:Y:S01]  /*3270*/  PRMT R22, RZ, 0x7610, R22 ;  /* 0x00007610ff167816 */ /* 0x000fe20000000016 */
[----:B------:R-:W-:Y:S06]  /*3280*/  BRA `(.L_x_32834) ;  /* 0x0000000000247947 */ /* 0x000fec0003800000 */
.L_x_32858:
[----:B------:R-:W2:Y:S02]  /*3290*/  LDG.E.64 R2, desc[UR36][R2.64] ;  /* 0x0000002402027981 */ /* 0x000ea4000c1e1b00 */
[----:B--2---:R-:W0:Y:S02]  /*32a0*/  I2F.U64 R0, R2 ;  /* 0x0000000200007312 */ /* 0x004e240000301000 */
[----:B0-----:R-:W-:-:S04]  /*32b0*/  F2FP.F16.F32.PACK_AB R0, RZ, R0 ;  /* 0x00000000ff00723e */ /* 0x001fc800000000ff */
[----:B------:R-:W-:Y:S01]  /*32c0*/  PRMT R22, R0, 0x7610, R22 ;  /* 0x0000761000167816 */ /* 0x000fe20000000016 */
[----:B------:R-:W-:Y:S06]  /*32d0*/  BRA `(.L_x_32834) ;  /* 0x0000000000107947 */ /* 0x000fec0003800000 */
.L_x_32857:
[----:B------:R-:W2:Y:S02]  /*32e0*/  LDG.E R2, desc[UR36][R2.64] ;  /* 0x0000002402027981 */ /* 0x000ea4000c1e1900 */
[----:B--2---:R-:W-:-:S04]  /*32f0*/  I2FP.F32.U32 R0, R2 ;  /* 0x0000000200007245 */ /* 0x004fc80000201000 */
[----:B------:R-:W-:-:S04]  /*3300*/  F2FP.F16.F32.PACK_AB R0, RZ, R0 ;  /* 0x00000000ff00723e */ /* 0x000fc800000000ff */
[----:B------:R-:W-:-:S07]  /*3310*/  PRMT R22, R0, 0x7610, R22 ;  /* 0x0000761000167816 */ /* 0x000fce0000000016 */
.L_x_32834:
        /* <DEDUP_REMOVED lines=21> */
.L_x_32865:
[----:B------:R-:W2:Y:S02]  /*3470*/  LDG.E.U8 R2, desc[UR36][R2.64] ;  /* 0x0000002402027981 */ /* 0x000ea4000c1e1100 */
[----:B--2---:R-:W-:-:S04]  /*3480*/  I2FP.F32.U32 R0, R2 ;  /* 0x0000000200007245 */ /* 0x004fc80000201000 */
[----:B------:R-:W-:-:S04]  /*3490*/  F2FP.F16.F32.PACK_AB R0, RZ, R0 ;  /* 0x00000000ff00723e */ /* 0x000fc800000000ff */
[----:B------:R-:W-:Y:S01]  /*34a0*/  PRMT R17, R0, 0x7610, R17 ;  /* 0x0000761000117816 */ /* 0x000fe20000000011 */
[----:B------:R-:W-:Y:S06]  /*34b0*/  BRA `(.L_x_32867) ;  /* 0x0000000c00bc7947 */ /* 0x000fec0003800000 */
.L_x_32864:
        /* <DEDUP_REMOVED lines=11> */
.L_x_32869:
[----:B------:R-:W2:Y:S02]  /*3570*/  LDG.E R2, desc[UR36][R2.64] ;  /* 0x0000002402027981 */ /* 0x000ea4000c1e1900 */
[----:B--2---:R-:W-:-:S04]  /*3580*/  I2FP.F32.S32 R0, R2 ;  /* 0x0000000200007245 */ /* 0x004fc80000201400 */
[----:B------:R-:W-:-:S04]  /*3590*/  F2FP.F16.F32.PACK_AB R0, RZ, R0 ;  /* 0x00000000ff00723e */ /* 0x000fc800000000ff */
[----:B------:R-:W-:Y:S01]  /*35a0*/  PRMT R17, R0, 0x7610, R17 ;  /* 0x0000761000117816 */ /* 0x000fe20000000011 */
[----:B------:R-:W-:Y:S06]  /*35b0*/  BRA `(.L_x_32867) ;  /* 0x0000000c007c7947 */ /* 0x000fec0003800000 */
.L_x_32868:
[----:B------:R-:W2:Y:S02]  /*35c0*/  LDG.E.U16 R2, desc[UR36][R2.64] ;  /* 0x0000002402027981 */ /* 0x000ea4000c1e1500 */
[----:B--2---:R-:W0:Y:S02]  /*35d0*/  I2F.S16 R0, R2 ;  /* 0x0000000200007306 */ /* 0x004e240000101400 */
[----:B0-----:R-:W-:-:S04]  /*35e0*/  F2FP.F16.F32.PACK_AB R0, RZ, R0 ;  /* 0x00000000ff00723e */ /* 0x001fc800000000ff */
[----:B------:R-:W-:Y:S01]  /*35f0*/  PRMT R17, R0, 0x7610, R17 ;  /* 0x0000761000117816 */ /* 0x000fe20000000011 */
[----:B------:R-:W-:Y:S06]  /*3600*/  BRA `(.L_x_32867) ;  /* 0x0000000c00687947 */ /* 0x000fec0003800000 */
.L_x_32863:
        /* <DEDUP_REMOVED lines=9> */
.L_x_32871:
[----:B------:R1:W5:Y:S01]  /*36a0*/  LDG.E.U16 R17, desc[UR36][R2.64] ;  /* 0x0000002402117981 */ /* 0x000362000c1e1500 */
[----:B------:R-:W-:Y:S05]  /*36b0*/  BRA `(.L_x_32867) ;  /* 0x0000000c003c7947 */ /* 0x000fea0003800000 */
.L_x_32870:
        /* <DEDUP_REMOVED lines=9> */
.L_x_32873:
[----:B------:R0:W5:Y:S01]  /*3750*/  LDG.E.U16 R17, desc[UR36][R2.64] ;  /* 0x0000002402117981 */ /* 0x000162000c1e1500 */
[----:B------:R-:W-:Y:S05]  /*3760*/  BRA `(.L_x_32867) ;  /* 0x0000000c00107947 */ /* 0x000fea0003800000 */
.L_x_32872:
        /* <DEDUP_REMOVED lines=9> */
.L_x_32862:
        /* <DEDUP_REMOVED lines=14> */
.L_x_32876:
        /* <DEDUP_REMOVED lines=9> */
.L_x_32875:
        /* <DEDUP_REMOVED lines=28> */
.L_x_32878:
        /* <DEDUP_REMOVED lines=15> */
.L_x_32877:
[----:B------:R-:W2:Y:S02]  /*3c20*/  LDG.E.U16 R0, desc[UR36][R2.64] ;  /* 0x0000002402007981 */ /* 0x000ea4000c1e1500 */
[----:B--2---:R-:W-:-:S05]  /*3c30*/  IMAD.U32 R0, R0, 0x10000, RZ ;  /* 0x0001000000007824 */ /* 0x004fca00078e00ff */
[----:B------:R-:W-:-:S04]  /*3c40*/  F2FP.F16.F32.PACK_AB R0, RZ, R0 ;  /* 0x00000000ff00723e */ /* 0x000fc800000000ff */
[----:B------:R-:W-:Y:S01]  /*3c50*/  PRMT R17, R0, 0x7610, R17 ;  /* 0x0000761000117816 */ /* 0x000fe20000000011 */
[----:B------:R-:W-:Y:S06]  /*3c60*/  BRA `(.L_x_32867) ;  /* 0x0000000400d07947 */ /* 0x000fec0003800000 */
.L_x_32874:
        /* <DEDUP_REMOVED lines=13> */
.L_x_32881:
        /* <DEDUP_REMOVED lines=21> */
.L_x_32885:
[----:B------:R-:W-:Y:S05]  /*3e90*/  BSYNC B1 ;  /* 0x0000000000017941 */ /* 0x000fea0003800000 */
.L_x_32884:
[----:B------:R-:W-:Y:S01]  /*3ea0*/  LEA R3, R0, 0x3b800000, 0x17 ;  /* 0x3b80000000037811 */ /* 0x000fe200078eb8ff */
[----:B------:R-:W-:-:S05]  /*3eb0*/  IMAD.SHL.U32 R0, R2, 0x100000, RZ ;  /* 0x0010000002007824 */ /* 0x000fca00078e00ff */
[----:B------:R-:W-:-:S07]  /*3ec0*/  LOP3.LUT R0, R3, R0, R4, 0xfe, !PT ;  /* 0x0000000003007212 */ /* 0x000fce00078efe04 */
.L_x_32883:
[----:B------:R-:W-:Y:S05]  /*3ed0*/  BSYNC B0 ;  /* 0x0000000000007941 */ /* 0x000fea0003800000 */
.L_x_32882:
[----:B------:R-:W-:-:S04]  /*3ee0*/  F2FP.F16.F32.PACK_AB R0, RZ, R0 ;  /* 0x00000000ff00723e */ /* 0x000fc800000000ff */
[----:B------:R-:W-:Y:S01]  /*3ef0*/  PRMT R17, R0, 0x7610, R17 ;  /* 0x0000761000117816 */ /* 0x000fe20000000011 */
[----:B------:R-:W-:Y:S06]  /*3f00*/  BRA `(.L_x_32867) ;  /* 0x0000000400287947 */ /* 0x000fec0003800000 */
.L_x_32880:
        /* <DEDUP_REMOVED lines=21> */
.L_x_32889:
[----:B------:R-:W-:Y:S05]  /*4060*/  BSYNC B1 ;  /* 0x0000000000017941 */ /* 0x000fea0003800000 */
.L_x_32888:
[----:B------:R-:W-:Y:S01]  /*4070*/  LEA R3, R0, 0x37800000, 0x17 ;  /* 0x3780000000037811 */ /* 0x000fe200078eb8ff */
[----:B------:R-:W-:-:S05]  /*4080*/  IMAD.SHL.U32 R0, R2, 0x200000, RZ ;  /* 0x0020000002007824 */ /* 0x000fca00078e00ff */
[----:B------:R-:W-:-:S07]  /*4090*/  LOP3.LUT R0, R3, R0, R4, 0xfe, !PT ;  /* 0x0000000003007212 */ /* 0x000fce00078efe04 */
.L_x_32887:
[----:B------:R-:W-:Y:S05]  /*40a0*/  BSYNC B0 ;  /* 0x0000000000007941 */ /* 0x000fea0003800000 */
.L_x_32886:
[----:B------:R-:W-:-:S04]  /*40b0*/  F2FP.F16.F32.PACK_AB R0, RZ, R0 ;  /* 0x00000000ff00723e */ /* 0x000fc800000000ff */
[----:B------:R-:W-:Y:S01]  /*40c0*/  PRMT R17, R0, 0x7610, R17 ;  /* 0x0000761000117816 */ /* 0x000fe20000000011 */
[----:B------:R-:W-:Y:S06]  /*40d0*/  BRA `(.L_x_32867) ;  /* 0x0000000000b47947 */ /* 0x000fec0003800000 */
.L_x_32879:
        /* <DEDUP_REMOVED lines=14> */
.L_x_32893:
[----:B------:R-:W-:Y:S05]  /*41c0*/  BSYNC B0 ;  /* 0x0000000000007941 */ /* 0x000fea0003800000 */
.L_x_32892:
[----:B------:R-:W-:-:S04]  /*41d0*/  F2FP.F16.F32.PACK_AB R0, RZ, R0 ;  /* 0x00000000ff00723e */ /* 0x000fc800000000ff */
[----:B------:R-:W-:Y:S01]  /*41e0*/  PRMT R17, R0, 0x7610, R17 ;  /* 0x0000761000117816 */ /* 0x000fe20000000011 */
[----:B------:R-:W-:Y:S06]  /*41f0*/  BRA `(.L_x_32867) ;  /* 0x00000000006c7947 */ /* 0x000fec0003800000 */
.L_x_32866:
        /* <DEDUP_REMOVED lines=16> */
.L_x_32894:
[----:B------:R-:W-:Y:S01]  /*4300*/  PRMT R17, RZ, 0x7610, R17 ;  /* 0x00007610ff117816 */ /* 0x000fe20000000011 */
[----:B------:R-:W-:Y:S06]  /*4310*/  BRA `(.L_x_32867) ;  /* 0x0000000000247947 */ /* 0x000fec0003800000 */
.L_x_32891:
[----:B------:R-:W2:Y:S02]  /*4320*/  LDG.E.64 R2, desc[UR36][R2.64] ;  /* 0x0000002402027981 */ /* 0x000ea4000c1e1b00 */
[----:B--2---:R-:W0:Y:S02]  /*4330*/  I2F.U64 R0, R2 ;  /* 0x0000000200007312 */ /* 0x004e240000301000 */
[----:B0-----:R-:W-:-:S04]  /*4340*/  F2FP.F16.F32.PACK_AB R0, RZ, R0 ;  /* 0x00000000ff00723e */ /* 0x001fc800000000ff */
[----:B------:R-:W-:Y:S01]  /*4350*/  PRMT R17, R0, 0x7610, R17 ;  /* 0x0000761000117816 */ /* 0x000fe20000000011 */
[----:B------:R-:W-:Y:S06]  /*4360*/  BRA `(.L_x_32867) ;  /* 0x0000000000107947 */ /* 0x000fec0003800000 */
.L_x_32890:
[----:B------:R-:W2:Y:S02]  /*4370*/  LDG.E R2, desc[UR36][R2.64] ;  /* 0x0000002402027981 */ /* 0x000ea4000c1e1900 */
[----:B--2---:R-:W-:-:S04]  /*4380*/  I2FP.F32.U32 R0, R2 ;  /* 0x0000000200007245 */ /* 0x004fc80000201000 */
[----:B------:R-:W-:-:S04]  /*4390*/  F2FP.F16.F32.PACK_AB R0, RZ, R0 ;  /* 0x00000000ff00723e */ /* 0x000fc800000000ff */
[----:B------:R-:W-:-:S07]  /*43a0*/  PRMT R17, R0, 0x7610, R17 ;  /* 0x0000761000117816 */ /* 0x000fce0000000011 */
.L_x_32867:
[----:B------:R-:W-:-:S07]  /*43b0*/  VIADD R26, R26, 0x80 ;  /* 0x000000801a1a7836 */ /* 0x000fce0000000000 */
.L_x_32828:
[----:B------:R-:W-:Y:S05]  /*43c0*/  BSYNC B6 ;  /* 0x0000000000067941 */ /* 0x000fea0003800000 */
.L_x_32827:
        /* <DEDUP_REMOVED lines=28> */
.L_x_32900:
[----:B------:R-:W2:Y:S02]  /*4590*/  LDG.E.U8 R4, desc[UR36][R4.64] ;  /* 0x0000002404047981 */ /* 0x000ea4000c1e1100 */
[----:B--2---:R-:W-:-:S04]  /*45a0*/  I2FP.F32.U32 R0, R4 ;  /* 0x0000000400007245 */ /* 0x004fc80000201000 */
[----:B------:R-:W-:-:S04]  /*45b0*/  F2FP.F16.F32.PACK_AB R0, RZ, R0 ;  /* 0x00000000ff00723e */ /* 0x000fc800000000ff */
[----:B------:R-:W-:Y:S01]  /*45c0*/  PRMT R2, R0, 0x7610, R2 ;  /* 0x0000761000027816 */ /* 0x000fe20000000002 */
[----:B------:R-:W-:Y:S06]  /*45d0*/  BRA `(.L_x_32902) ;  /* 0x0000000c00b87947 */ /* 0x000fec0003800000 */
.L_x_32899:
        /* <DEDUP_REMOVED lines=11> */
.L_x_32904:
[----:B------:R-:W2:Y:S02]  /*4690*/  LDG.E R4, desc[UR36][R4.64] ;  /* 0x0000002404047981 */ /* 0x000ea4000c1e1900 */
[----:B--2---:R-:W-:-:S04]  /*46a0*/  I2FP.F32.S32 R0, R4 ;  /* 0x0000000400007245 */ /* 0x004fc80000201400 */
[----:B------:R-:W-:-:S04]  /*46b0*/  F2FP.F16.F32.PACK_AB R0, RZ, R0 ;  /* 0x00000000ff00723e */ /* 0x000fc800000000ff */
[----:B------:R-:W-:Y:S01]  /*46c0*/  PRMT R2, R0, 0x7610, R2 ;  /* 0x0000761000027816 */ /* 0x000fe20000000002 */
[----:B------:R-:W-:Y:S06]  /*46d0*/  BRA `(.L_x_32902) ;  /* 0x0000000c00787947 */ /* 0x000fec0003800000 */
.L_x_32903:
[----:B------:R-:W2:Y:S02]  /*46e0*/  LDG.E.U16 R4, desc[UR36][R4.64] ;  /* 0x0000002404047981 */ /* 0x000ea4000c1e1500 */
[----:B--2---:R-:W0:Y:S02]  /*46f0*/  I2F.S16 R0, R4 ;  /* 0x0000000400007306 */ /* 0x004e240000101400 */
[----:B0-----:R-:W-:-:S04]  /*4700*/  F2FP.F16.F32.PACK_AB R0, RZ, R0 ;  /* 0x00000000ff00723e */ /* 0x001fc800000000ff */
[----:B------:R-:W-:Y:S01]  /*4710*/  PRMT R2, R0, 0x7610, R2 ;  /* 0x0000761000027816 */ /* 0x000fe20000000002 */
[----:B------:R-:W-:Y:S06]  /*4720*/  BRA `(.L_x_32902) ;  /* 0x0000000c00647947 */ /* 0x000fec0003800000 */
.L_x_32898:
        /* <DEDUP_REMOVED lines=9> */
.L_x_32906:
[----:B------:R1:W5:Y:S01]  /*47c0*/  LDG.E.U16 R2, desc[UR36][R4.64] ;  /* 0x0000002404027981 */ /* 0x000362000c1e1500 */
[----:B------:R-:W-:Y:S05]  /*47d0*/  BRA `(.L_x_32902) ;  /* 0x0000000c00387947 */ /* 0x000fea0003800000 */
.L_x_32905:
        /* <DEDUP_REMOVED lines=9> */
.L_x_32908:
[----:B------:R0:W5:Y:S01]  /*4870*/  LDG.E.U16 R2, desc[UR36][R4.64] ;  /* 0x0000002404027981 */ /* 0x000162000c1e1500 */
[----:B------:R-:W-:Y:S05]  /*4880*/  BRA `(.L_x_32902) ;  /* 0x0000000c000c7947 */ /* 0x000fea0003800000 */
.L_x_32907:
        /* <DEDUP_REMOVED lines=9> */
.L_x_32897:
        /* <DEDUP_REMOVED lines=14> */
.L_x_32911:
        /* <DEDUP_REMOVED lines=9> */
.L_x_32910:
        /* <DEDUP_REMOVED lines=28> */
.L_x_32913:
        /* <DEDUP_REMOVED lines=14> */
.L_x_32912:
[----:B------:R-:W2:Y:S02]  /*4d30*/  LDG.E.U16 R0, desc[UR36][R4.64] ;  /* 0x0000002404007981 */ /* 0x000ea4000c1e1500 */
[----:B--2---:R-:W-:-:S05]  /*4d40*/  IMAD.U32 R0, R0, 0x10000, RZ ;  /* 0x0001000000007824 */ /* 0x004fca00078e00ff */
[----:B------:R-:W-:-:S04]  /*4d50*/  F2FP.F16.F32.PACK_AB R0, RZ, R0 ;  /* 0x00000000ff00723e */ /* 0x000fc800000000ff */
[----:B------:R-:W-:Y:S01]  /*4d60*/  PRMT R2, R0, 0x7610, R2 ;  /* 0x0000761000027816 */ /* 0x000fe20000000002 */
[----:B------:R-:W-:Y:S06]  /*4d70*/  BRA `(.L_x_32902) ;  /* 0x0000000400d07947 */ /* 0x000fec0003800000 */
.L_x_32909:
        /* <DEDUP_REMOVED lines=13> */
.L_x_32916:
        /* <DEDUP_REMOVED lines=21> */
.L_x_32920:
[----:B------:R-:W-:Y:S05]  /*4fa0*/  BSYNC B1 ;  /* 0x0000000000017941 */ /* 0x000fea0003800000 */
.L_x_32919:
[----:B------:R-:W-:Y:S01]  /*4fb0*/  LEA R3, R0, 0x3b800000, 0x17 ;  /* 0x3b80000000037811 */ /* 0x000fe200078eb8ff */
[----:B------:R-:W-:-:S05]  /*4fc0*/  IMAD.SHL.U32 R0, R2, 0x100000, RZ ;  /* 0x0010000002007824 */ /* 0x000fca00078e00ff */
[----:B------:R-:W-:-:S07]  /*4fd0*/  LOP3.LUT R0, R3, R0, R4, 0xfe, !PT ;  /* 0x0000000003007212 */ /* 0x000fce00078efe04 */
.L_x_32918:
[----:B------:R-:W-:Y:S05]  /*4fe0*/  BSYNC B0 ;  /* 0x0000000000007941 */ /* 0x000fea0003800000 */
.L_x_32917:
[----:B------:R-:W-:-:S04]  /*4ff0*/  F2FP.F16.F32.PACK_AB R0, RZ, R0 ;  /* 0x00000000ff00723e */ /* 0x000fc800000000ff */
[----:B------:R-:W-:Y:S01]  /*5000*/  PRMT R2, R0, 0x7610, R2 ;  /* 0x0000761000027816 */ /* 0x000fe20000000002 */
[----:B------:R-:W-:Y:S06]  /*5010*/  BRA `(.L_x_32902) ;  /* 0x0000000400287947 */ /* 0x000fec0003800000 */
.L_x_32915:
        /* <DEDUP_REMOVED lines=21> */
.L_x_32924:
[----:B------:R-:W-:Y:S05]  /*5170*/  BSYNC B1 ;  /* 0x0000000000017941 */ /* 0x000fea0003800000 */
.L_x_32923:
[----:B------:R-:W-:Y:S01]  /*5180*/  LEA R3, R0, 0x37800000, 0x17 ;  /* 0x3780000000037811 */ /* 0x000fe200078eb8ff */
[----:B------:R-:W-:-:S05]  /*5190*/  IMAD.SHL.U32 R0, R2, 0x200000, RZ ;  /* 0x0020000002007824 */ /* 0x000fca00078e00ff */
[----:B------:R-:W-:-:S07]  /*51a0*/  LOP3.LUT R0, R3, R0, R4, 0xfe, !PT ;  /* 0x0000000003007212 */ /* 0x000fce00078efe04 */
.L_x_32922:
[----:B------:R-:W-:Y:S05]  /*51b0*/  BSYNC B0 ;  /* 0x0000000000007941 */ /* 0x000fea0003800000 */
.L_x_32921:
[----:B------:R-:W-:-:S04]  /*51c0*/  F2FP.F16.F32.PACK_AB R0, RZ, R0 ;  /* 0x00000000ff00723e */ /* 0x000fc800000000ff */
[----:B------:R-:W-:Y:S01]  /*51d0*/  PRMT R2, R0, 0x7610, R2 ;  /* 0x0000761000027816 */ /* 0x000fe20000000002 */
[----:B------:R-:W-:Y:S06]  /*51e0*/  BRA `(.L_x_32902) ;  /* 0x0000000000b47947 */ /* 0x000fec0003800000 */
.L_x_32914:
        /* <DEDUP_REMOVED lines=14> */
.L_x_32928:
[----:B------:R-:W-:Y:S05]  /*52d0*/  BSYNC B0 ;  /* 0x0000000000007941 */ /* 0x000fea0003800000 */
.L_x_32927:
[----:B------:R-:W-:-:S04]  /*52e0*/  F2FP.F16.F32.PACK_AB R0, RZ, R0 ;  /* 0x00000000ff00723e */ /* 0x000fc800000000ff */
[----:B------:R-:W-:Y:S01]  /*52f0*/  PRMT R2, R0, 0x7610, R2 ;  /* 0x0000761000027816 */ /* 0x000fe20000000002 */
[----:B------:R-:W-:Y:S06]  /*5300*/  BRA `(.L_x_32902) ;  /* 0x00000000006c7947 */ /* 0x000fec0003800000 */
.L_x_32901:
        /* <DEDUP_REMOVED lines=16> */
.L_x_32929:
[----:B------:R-:W-:Y:S01]  /*5410*/  PRMT R2, RZ, 0x7610, R2 ;  /* 0x00007610ff027816 */ /* 0x000fe20000000002 */
[----:B------:R-:W-:Y:S06]  /*5420*/  BRA `(.L_x_32902) ;  /* 0x0000000000247947 */ /* 0x000fec0003800000 */
.L_x_32926:
[----:B------:R-:W2:Y:S02]  /*5430*/  LDG.E.64 R4, desc[UR36][R4.64] ;  /* 0x0000002404047981 */ /* 0x000ea4000c1e1b00 */
[----:B--2---:R-:W0:Y:S02]  /*5440*/  I2F.U64 R0, R4 ;  /* 0x0000000400007312 */ /* 0x004e240000301000 */
[----:B0-----:R-:W-:-:S04]  /*5450*/  F2FP.F16.F32.PACK_AB R0, RZ, R0 ;  /* 0x00000000ff00723e */ /* 0x001fc800000000ff */
[----:B------:R-:W-:Y:S01]  /*5460*/  PRMT R2, R0, 0x7610, R2 ;  /* 0x0000761000027816 */ /* 0x000fe20000000002 */
[----:B------:R-:W-:Y:S06]  /*5470*/  BRA `(.L_x_32902) ;  /* 0x0000000000107947 */ /* 0x000fec0003800000 */
.L_x_32925:
[----:B------:R-:W2:Y:S02]  /*5480*/  LDG.E R4, desc[UR36][R4.64] ;  /* 0x0000002404047981 */ /* 0x000ea4000c1e1900 */
[----:B--2---:R-:W-:-:S04]  /*5490*/  I2FP.F32.U32 R0, R4 ;  /* 0x0000000400007245 */ /* 0x004fc80000201000 */
[----:B------:R-:W-:-:S04]  /*54a0*/  F2FP.F16.F32.PACK_AB R0, RZ, R0 ;  /* 0x00000000ff00723e */ /* 0x000fc800000000ff */
[----:B------:R-:W-:-:S07]  /*54b0*/  PRMT R2, R0, 0x7610, R2 ;  /* 0x0000761000027816 */ /* 0x000fce0000000002 */
.L_x_32902:
        /* <DEDUP_REMOVED lines=22> */
.L_x_32933:
[----:B------:R-:W2:Y:S02]  /*5620*/  LDG.E.U8 R4, desc[UR36][R4.64] ;  /* 0x0000002404047981 */ /* 0x000ea4000c1e1100 */
[----:B--2---:R-:W-:-:S04]  /*5630*/  I2FP.F32.U32 R0, R4 ;  /* 0x0000000400007245 */ /* 0x004fc80000201000 */
[----:B------:R-:W-:-:S04]  /*5640*/  F2FP.F16.F32.PACK_AB R0, RZ, R0 ;  /* 0x00000000ff00723e */ /* 0x000fc800000000ff */
[----:B------:R-:W-:Y:S01]  /*5650*/  PRMT R27, R0, 0x7610, R27 ;  /* 0x00007610001b7816 */ /* 0x000fe2000000001b */
[----:B------:R-:W-:Y:S06]  /*5660*/  BRA `(.L_x_32935) ;  /* 0x0000000c00bc7947 */ /* 0x000fec0003800000 */
.L_x_32932:
        /* <DEDUP_REMOVED lines=11> */
.L_x_32937:
[----:B------:R-:W2:Y:S02]  /*5720*/  LDG.E R4, desc[UR36][R4.64] ;  /* 0x0000002404047981 */ /* 0x000ea4000c1e1900 */
[----:B--2---:R-:W-:-:S04]  /*5730*/  I2FP.F32.S32 R0, R4 ;  /* 0x0000000400007245 */ /* 0x004fc80000201400 */
[----:B------:R-:W-:-:S04]  /*5740*/  F2FP.F16.F32.PACK_AB R0, RZ, R0 ;  /* 0x00000000ff00723e */ /* 0x000fc800000000ff */
[----:B------:R-:W-:Y:S01]  /*5750*/  PRMT R27, R0, 0x7610, R27 ;  /* 0x00007610001b7816 */ /* 0x000fe2000000001b */
[----:B------:R-:W-:Y:S06]  /*5760*/  BRA `(.L_x_32935) ;  /* 0x0000000c007c7947 */ /* 0x000fec0003800000 */
.L_x_32936:
[----:B------:R-:W2:Y:S02]  /*5770*/  LDG.E.U16 R4, desc[UR36][R4.64] ;  /* 0x0000002404047981 */ /* 0x000ea4000c1e1500 */
[----:B--2---:R-:W0:Y:S02]  /*5780*/  I2F.S16 R0, R4 ;  /* 0x0000000400007306 */ /* 0x004e240000101400 */
[----:B0-----:R-:W-:-:S04]  /*5790*/  F2FP.F16.F32.PACK_AB R0, RZ, R0 ;  /* 0x00000000ff00723e */ /* 0x001fc800000000ff */
[----:B------:R-:W-:Y:S01]  /*57a0*/  PRMT R27, R0, 0x7610, R27 ;  /* 0x00007610001b7816 */ /* 0x000fe2000000001b */
[----:B------:R-:W-:Y:S06]  /*57b0*/  BRA `(.L_x_32935) ;  /* 0x0000000c00687947 */ /* 0x000fec0003800000 */
.L_x_32931:
        /* <DEDUP_REMOVED lines=9> */
.L_x_32939:
[----:B------:R1:W5:Y:S01]  /*5850*/  LDG.E.U16 R27, desc[UR36][R4.64] ;  /* 0x00000024041b7981 */ /* 0x000362000c1e1500 */
[----:B------:R-:W-:Y:S05]  /*5860*/  BRA `(.L_x_32935) ;  /* 0x0000000c003c7947 */ /* 0x000fea0003800000 */
.L_x_32938:
        /* <DEDUP_REMOVED lines=9> */
.L_x_32941:
[----:B------:R0:W5:Y:S01]  /*5900*/  LDG.E.U16 R27, desc[UR36][R4.64] ;  /* 0x00000024041b7981 */ /* 0x000162000c1e1500 */
[----:B------:R-:W-:Y:S05]  /*5910*/  BRA `(.L_x_32935) ;  /* 0x0000000c00107947 */ /* 0x000fea0003800000 */
.L_x_32940:
        /* <DEDUP_REMOVED lines=9> */
.L_x_32930:
        /* <DEDUP_REMOVED lines=14> */
.L_x_32944:
        /* <DEDUP_REMOVED lines=9> */
.L_x_32943:
        /* <DEDUP_REMOVED lines=28> */
.L_x_32946:
        /* <DEDUP_REMOVED lines=15> */
.L_x_32945:
[----:B------:R-:W2:Y:S02]  /*5dd0*/  LDG.E.U16 R0, desc[UR36][R4.64] ;  /* 0x0000002404007981 */ /* 0x000ea4000c1e1500 */
[----:B--2---:R-:W-:-:S05]  /*5de0*/  IMAD.U32 R0, R0, 0x10000, RZ ;  /* 0x0001000000007824 */ /* 0x004fca00078e00ff */
[----:B------:R-:W-:-:S04]  /*5df0*/  F2FP.F16.F32.PACK_AB R0, RZ, R0 ;  /* 0x00000000ff00723e */ /* 0x000fc800000000ff */
[----:B------:R-:W-:Y:S01]  /*5e00*/  PRMT R27, R0, 0x7610, R27 ;  /* 0x00007610001b7816 */ /* 0x000fe2000000001b */
[----:B------:R-:W-:Y:S06]  /*5e10*/  BRA `(.L_x_32935) ;  /* 0x0000000400d07947 */ /* 0x000fec0003800000 */
.L_x_32942:
        /* <DEDUP_REMOVED lines=13> */
.L_x_32949:
        /* <DEDUP_REMOVED lines=21> */
.L_x_32953:
[----:B------:R-:W-:Y:S05]  /*6040*/  BSYNC B1 ;  /* 0x0000000000017941 */ /* 0x000fea0003800000 */
.L_x_32952:
[----:B------:R-:W-:Y:S01]  /*6050*/  LEA R5, R0, 0x3b800000, 0x17 ;  /* 0x3b80000000057811 */ /* 0x000fe200078eb8ff */
[----:B------:R-:W-:-:S05]  /*6060*/  IMAD.SHL.U32 R0, R3, 0x100000, RZ ;  /* 0x0010000003007824 */ /* 0x000fca00078e00ff */
[----:B------:R-:W-:-:S07]  /*6070*/  LOP3.LUT R0, R5, R0, R6, 0xfe, !PT ;  /* 0x0000000005007212 */ /* 0x000fce00078efe06 */
.L_x_32951:
[----:B------:R-:W-:Y:S05]  /*6080*/  BSYNC B0 ;  /* 0x0000000000007941 */ /* 0x000fea0003800000 */
.L_x_32950:
[----:B------:R-:W-:-:S04]  /*6090*/  F2FP.F16.F32.PACK_AB R0, RZ, R0 ;  /* 0x00000000ff00723e */ /* 0x000fc800000000ff */
[----:B------:R-:W-:Y:S01]  /*60a0*/  PRMT R27, R0, 0x7610, R27 ;  /* 0x00007610001b7816 */ /* 0x000fe2000000001b */
[----:B------:R-:W-:Y:S06]  /*60b0*/  BRA `(.L_x_32935) ;  /* 0x0000000400287947 */ /* 0x000fec0003800000 */
.L_x_32948:
        /* <DEDUP_REMOVED lines=21> */
.L_x_32957:
[----:B------:R-:W-:Y:S05]  /*6210*/  BSYNC B1 ;  /* 0x0000000000017941 */ /* 0x000fea0003800000 */
.L_x_32956:
[----:B------:R-:W-:Y:S01]  /*6220*/  LEA R5, R0, 0x37800000, 0x17 ;  /* 0x3780000000057811 */ /* 0x000fe200078eb8ff */
[----:B------:R-:W-:-:S05]  /*6230*/  IMAD.SHL.U32 R0, R3, 0x200000, RZ ;  /* 0x0020000003007824 */ /* 0x000fca00078e00ff */
[----:B------:R-:W-:-:S07]  /*6240*/  LOP3.LUT R0, R5, R0, R6, 0xfe, !PT ;  /* 0x0000000005007212 */ /* 0x000fce00078efe06 */
.L_x_32955:
[----:B------:R-:W-:Y:S05]  /*6250*/  BSYNC B0 ;  /* 0x0000000000007941 */ /* 0x000fea0003800000 */
.L_x_32954:
[----:B------:R-:W-:-:S04]  /*6260*/  F2FP.F16.F32.PACK_AB R0, RZ, R0 ;  /* 0x00000000ff00723e */ /* 0x000fc800000000ff */
[----:B------:R-:W-:Y:S01]  /*6270*/  PRMT R27, R0, 0x7610, R27 ;  /* 0x00007610001b7816 */ /* 0x000fe2000000001b */
[----:B------:R-:W-:Y:S06]  /*6280*/  BRA `(.L_x_32935) ;  /* 0x0000000000b47947 */ /* 0x000fec0003800000 */
.L_x_32947:
        /* <DEDUP_REMOVED lines=14> */
.L_x_32961:
[----:B------:R-:W-:Y:S05]  /*6370*/  BSYNC B0 ;  /* 0x0000000000007941 */ /* 0x000fea0003800000 */
.L_x_32960:
[----:B------:R-:W-:-:S04]  /*6380*/  F2FP.F16.F32.PACK_AB R0, RZ, R0 ;  /* 0x00000000ff00723e */ /* 0x000fc800000000ff */
[----:B------:R-:W-:Y:S01]  /*6390*/  PRMT R27, R0, 0x7610, R27 ;  /* 0x00007610001b7816 */ /* 0x000fe2000000001b */
[----:B------:R-:W-:Y:S06]  /*63a0*/  BRA `(.L_x_32935) ;  /* 0x00000000006c7947 */ /* 0x000fec0003800000 */
.L_x_32934:
        /* <DEDUP_REMOVED lines=16> */
.L_x_32962:
[----:B------:R-:W-:Y:S01]  /*64b0*/  PRMT R27, RZ, 0x7610, R27 ;  /* 0x00007610ff1b7816 */ /* 0x000fe2000000001b */
[----:B------:R-:W-:Y:S06]  /*64c0*/  BRA `(.L_x_32935) ;  /* 0x0000000000247947 */ /* 0x000fec0003800000 */
.L_x_32959:
[----:B------:R-:W2:Y:S02]  /*64d0*/  LDG.E.64 R4, desc[UR36][R4.64] ;  /* 0x0000002404047981 */ /* 0x000ea4000c1e1b00 */
[----:B--2---:R-:W0:Y:S02]  /*64e0*/  I2F.U64 R0, R4 ;  /* 0x0000000400007312 */ /* 0x004e240000301000 */
[----:B0-----:R-:W-:-:S04]  /*64f0*/  F2FP.F16.F32.PACK_AB R0, RZ, R0 ;  /* 0x00000000ff00723e */ /* 0x001fc800000000ff */
[----:B------:R-:W-:Y:S01]  /*6500*/  PRMT R27, R0, 0x7610, R27 ;  /* 0x00007610001b7816 */ /* 0x000fe2000000001b */
[----:B------:R-:W-:Y:S06]  /*6510*/  BRA `(.L_x_32935) ;  /* 0x0000000000107947 */ /* 0x000fec0003800000 */
.L_x_32958:
[----:B------:R-:W2:Y:S02]  /*6520*/  LDG.E R4, desc[UR36][R4.64] ;  /* 0x0000002404047981 */ /* 0x000ea4000c1e1900 */
[----:B--2---:R-:W-:-:S04]  /*6530*/  I2FP.F32.U32 R0, R4 ;  /* 0x0000000400007245 */ /* 0x004fc80000201000 */
[----:B------:R-:W-:-:S04]  /*6540*/  F2FP.F16.F32.PACK_AB R0, RZ, R0 ;  /* 0x00000000ff00723e */ /* 0x000fc800000000ff */
[----:B------:R-:W-:-:S07]  /*6550*/  PRMT R27, R0, 0x7610, R27 ;  /* 0x00007610001b7816 */ /* 0x000fce000000001b */
.L_x_32935:
[----:B------:R-:W-:-:S07]  /*6560*/  VIADD R26, R26, 0x80 ;  /* 0x000000801a1a7836 */ /* 0x000fce0000000000 */
.L_x_32896:
[----:B------:R-:W-:Y:S05]  /*6570*/  BSYNC B6 ;  /* 0x0000000000067941 */ /* 0x000fea0003800000 */
.L_x_32895:
        /* <DEDUP_REMOVED lines=26> */
.L_x_32968:
[----:B------:R-:W2:Y:S02]  /*6720*/  LDG.E.U8 R4, desc[UR36][R4.64] ;  /* 0x0000002404047981 */ /* 0x000ea4000c1e1100 */
[----:B--2---:R-:W-:-:S04]  /*6730*/  I2FP.F32.U32 R0, R4 ;  /* 0x0000000400007245 */ /* 0x004fc80000201000 */
[----:B------:R-:W-:-:S04]  /*6740*/  F2FP.F16.F32.PACK_AB R0, RZ, R0 ;  /* 0x00000000ff00723e */ /* 0x000fc800000000ff */
[----:B------:R-:W-:Y:S01]  /*6750*/  PRMT R16, R0, 0x7610, R16 ;  /* 0x0000761000107816 */ /* 0x000fe20000000010 */
[----:B------:R-:W-:Y:S06]  /*6760*/  BRA `(.L_x_32970) ;  /* 0x0000000c00bc7947 */ /* 0x000fec0003800000 */
.L_x_32967:
        /* <DEDUP_REMOVED lines=11> */
.L_x_32972:
[----:B------:R-:W2:Y:S02]  /*6820*/  LDG.E R4, desc[UR36][R4.64] ;  /* 0x0000002404047981 */ /* 0x000ea4000c1e1900 */
[----:B--2---:R-:W-:-:S04]  /*6830*/  I2FP.F32.S32 R0, R4 ;  /* 0x0000000400007245 */ /* 0x004fc80000201400 */
[----:B------:R-:W-:-:S04]  /*6840*/  F2FP.F16.F32.PACK_AB R0, RZ, R0 ;  /* 0x00000000ff00723e */ /* 0x000fc800000000ff */
[----:B------:R-:W-:Y:S01]  /*6850*/  PRMT R16, R0, 0x7610, R16 ;  /* 0x0000761000107816 */ /* 0x000fe20000000010 */
[----:B------:R-:W-:Y:S06]  /*6860*/  BRA `(.L_x_32970) ;  /* 0x0000000c007c7947 */ /* 0x000fec0003800000 */
.L_x_32971:
[----:B------:R-:W2:Y:S02]  /*6870*/  LDG.E.U16 R4, desc[UR36][R4.64] ;  /* 0x0000002404047981 */ /* 0x000ea4000c1e1500 */
[----:B--2---:R-:W0:Y:S02]  /*6880*/  I2F.S16 R0, R4 ;  /* 0x0000000400007306 */ /* 0x004e240000101400 */
[----:B0-----:R-:W-:-:S04]  /*6890*/  F2FP.F16.F32.PACK_AB R0, RZ, R0 ;  /* 0x00000000ff00723e */ /* 0x001fc800000000ff */
[----:B------:R-:W-:Y:S01]  /*68a0*/  PRMT R16, R0, 0x7610, R16 ;  /* 0x0000761000107816 */ /* 0x000fe20000000010 */
[----:B------:R-:W-:Y:S06]  /*68b0*/  BRA `(.L_x_32970) ;  /* 0x0000000c00687947 */ /* 0x000fec0003800000 */
.L_x_32966:
        /* <DEDUP_REMOVED lines=9> */
.L_x_32974:
[----:B------:R0:W5:Y:S01]  /*6950*/  LDG.E.U16 R16, desc[UR36][R4.64] ;  /* 0x0000002404107981 */ /* 0x000162000c1e1500 */
[----:B------:R-:W-:Y:S05]  /*6960*/  BRA `(.L_x_32970) ;  /* 0x0000000c003c7947 */ /* 0x000fea0003800000 */
.L_x_32973:
        /* <DEDUP_REMOVED lines=9> */
.L_x_32976:
[----:B------:R1:W5:Y:S01]  /*6a00*/  LDG.E.U16 R16, desc[UR36][R4.64] ;  /* 0x0000002404107981 */ /* 0x000362000c1e1500 */
[----:B------:R-:W-:Y:S05]  /*6a10*/  BRA `(.L_x_32970) ;  /* 0x0000000c00107947 */ /* 0x000fea0003800000 */
.L_x_32975:
        /* <DEDUP_REMOVED lines=9> */
.L_x_32965:
        /* <DEDUP_REMOVED lines=14> */
.L_x_32979:
        /* <DEDUP_REMOVED lines=9> */
.L_x_32978:
        /* <DEDUP_REMOVED lines=28> */
.L_x_32981:
        /* <DEDUP_REMOVED lines=15> */
.L_x_32980:
[----:B------:R-:W2:Y:S02]  /*6ed0*/  LDG.E.U16 R0, desc[UR36][R4.64] ;  /* 0x0000002404007981 */ /* 0x000ea4000c1e1500 */
[----:B--2---:R-:W-:-:S05]  /*6ee0*/  IMAD.U32 R0, R0, 0x10000, RZ ;  /* 0x0001000000007824 */ /* 0x004fca00078e00ff */
[----:B------:R-:W-:-:S04]  /*6ef0*/  F2FP.F16.F32.PACK_AB R0, RZ, R0 ;  /* 0x00000000ff00723e */ /* 0x000fc800000000ff */
[----:B------:R-:W-:Y:S01]  /*6f00*/  PRMT R16, R0, 0x7610, R16 ;  /* 0x0000761000107816 */ /* 0x000fe20000000010 */
[----:B------:R-:W-:Y:S06]  /*6f10*/  BRA `(.L_x_32970) ;  /* 0x0000000400d07947 */ /* 0x000fec0003800000 */
.L_x_32977:
        /* <DEDUP_REMOVED lines=13> */
.L_x_32984:
        /* <DEDUP_REMOVED lines=21> */
.L_x_32988:
[----:B------:R-:W-:Y:S05]  /*7140*/  BSYNC B1 ;  /* 0x0000000000017941 */ /* 0x000fea0003800000 */
.L_x_32987:
[----:B------:R-:W-:Y:S01]  /*7150*/  LEA R5, R0, 0x3b800000, 0x17 ;  /* 0x3b80000000057811 */ /* 0x000fe200078eb8ff */
[----:B------:R-:W-:-:S05]  /*7160*/  IMAD.SHL.U32 R0, R3, 0x100000, RZ ;  /* 0x0010000003007824 */ /* 0x000fca00078e00ff */
[----:B------:R-:W-:-:S07]  /*7170*/  LOP3.LUT R0, R5, R0, R6, 0xfe, !PT ;  /* 0x0000000005007212 */ /* 0x000fce00078efe06 */
.L_x_32986:
[----:B------:R-:W-:Y:S05]  /*7180*/  BSYNC B0 ;  /* 0x0000000000007941 */ /* 0x000fea0003800000 */
.L_x_32985:
[----:B------:R-:W-:-:S04]  /*7190*/  F2FP.F16.F32.PACK_AB R0, RZ, R0 ;  /* 0x00000000ff00723e */ /* 0x000fc800000000ff */
[----:B------:R-:W-:Y:S01]  /*71a0*/  PRMT R16, R0, 0x7610, R16 ;  /* 0x0000761000107816 */ /* 0x000fe20000000010 */
[----:B------:R-:W-:Y:S06]  /*71b0*/  BRA `(.L_x_32970) ;  /* 0x0000000400287947 */ /* 0x000fec0003800000 */
.L_x_32983:
        /* <DEDUP_REMOVED lines=21> */
.L_x_32992:
[----:B------:R-:W-:Y:S05]  /*7310*/  BSYNC B1 ;  /* 0x0000000000017941 */ /* 0x000fea0003800000 */
.L_x_32991:
[----:B------:R-:W-:Y:S01]  /*7320*/  LEA R5, R0, 0x37800000, 0x17 ;  /* 0x3780000000057811 */ /* 0x000fe200078eb8ff */
[----:B------:R-:W-:-:S05]  /*7330*/  IMAD.SHL.U32 R0, R3, 0x200000, RZ ;  /* 0x0020000003007824 */ /* 0x000fca00078e00ff */
[----:B------:R-:W-:-:S07]  /*7340*/  LOP3.LUT R0, R5, R0, R6, 0xfe, !PT ;  /* 0x0000000005007212 */ /* 0x000fce00078efe06 */
.L_x_32990:
[----:B------:R-:W-:Y:S05]  /*7350*/  BSYNC B0 ;  /* 0x0000000000007941 */ /* 0x000fea0003800000 */
.L_x_32989:
[----:B------:R-:W-:-:S04]  /*7360*/  F2FP.F16.F32.PACK_AB R0, RZ, R0 ;  /* 0x00000000ff00723e */ /* 0x000fc800000000ff */
[----:B------:R-:W-:Y:S01]  /*7370*/  PRMT R16, R0, 0x7610, R16 ;  /* 0x0000761000107816 */ /* 0x000fe20000000010 */
[----:B------:R-:W-:Y:S06]  /*7380*/  BRA `(.L_x_32970) ;  /* 0x0000000000b47947 */ /* 0x000fec0003800000 */
.L_x_32982:
        /* <DEDUP_REMOVED lines=14> */
.L_x_32996:
[----:B------:R-:W-:Y:S05]  /*7470*/  BSYNC B0 ;  /* 0x0000000000007941 */ /* 0x000fea0003800000 */
.L_x_32995:
[----:B------:R-:W-:-:S04]  /*7480*/  F2FP.F16.F32.PACK_AB R0, RZ, R0 ;  /* 0x00000000ff00723e */ /* 0x000fc800000000ff */
[----:B------:R-:W-:Y:S01]  /*7490*/  PRMT R16, R0, 0x7610, R16 ;  /* 0x0000761000107816 */ /* 0x000fe20000000010 */
[----:B------:R-:W-:Y:S06]  /*74a0*/  BRA `(.L_x_32970) ;  /* 0x00000000006c7947 */ /* 0x000fec0003800000 */
.L_x_32969:
        /* <DEDUP_REMOVED lines=16> */
.L_x_32997:
[----:B------:R-:W-:Y:S01]  /*75b0*/  PRMT R16, RZ, 0x7610, R16 ;  /* 0x00007610ff107816 */ /* 0x000fe20000000010 */
[----:B------:R-:W-:Y:S06]  /*75c0*/  BRA `(.L_x_32970) ;  /* 0x0000000000247947 */ /* 0x000fec0003800000 */
.L_x_32994:
[----:B------:R-:W2:Y:S02]  /*75d0*/  LDG.E.64 R4, desc[UR36][R4.64] ;  /* 0x0000002404047981 */ /* 0x000ea4000c1e1b00 */
[----:B--2---:R-:W0:Y:S02]  /*75e0*/  I2F.U64 R0, R4 ;  /* 0x0000000400007312 */ /* 0x004e240000301000 */
[----:B0-----:R-:W-:-:S04]  /*75f0*/  F2FP.F16.F32.PACK_AB R0, RZ, R0 ;  /* 0x00000000ff00723e */ /* 0x001fc800000000ff */
[----:B------:R-:W-:Y:S01]  /*7600*/  PRMT R16, R0, 0x7610, R16 ;  /* 0x0000761000107816 */ /* 0x000fe20000000010 */
[----:B------:R-:W-:Y:S06]  /*7610*/  BRA `(.L_x_32970) ;  /* 0x0000000000107947 */ /* 0x000fec0003800000 */
.L_x_32993:
[----:B------:R-:W2:Y:S02]  /*7620*/  LDG.E R4, desc[UR36][R4.64] ;  /* 0x0000002404047981 */ /* 0x000ea4000c1e1900 */
[----:B--2---:R-:W-:-:S04]  /*7630*/  I2FP.F32.U32 R0, R4 ;  /* 0x0000000400007245 */ /* 0x004fc80000201000 */
[----:B------:R-:W-:-:S04]  /*7640*/  F2FP.F16.F32.PACK_AB R0, RZ, R0 ;  /* 0x00000000ff00723e */ /* 0x000fc800000000ff */
[----:B------:R-:W-:-:S07]  /*7650*/  PRMT R16, R0, 0x7610, R16 ;  /* 0x0000761000107816 */ /* 0x000fce0000000010 */
.L_x_32970:
        /* <DEDUP_REMOVED lines=22> */
.L_x_33001:
[----:B------:R-:W2:Y:S02]  /*77c0*/  LDG.E.U8 R4, desc[UR36][R4.64] ;  /* 0x0000002404047981 */ /* 0x000ea4000c1e1100 */
[----:B--2---:R-:W-:-:S04]  /*77d0*/  I2FP.F32.U32 R0, R4 ;  /* 0x0000000400007245 */ /* 0x004fc80000201000 */
[----:B------:R-:W-:-:S04]  /*77e0*/  F2FP.F16.F32.PACK_AB R0, RZ, R0 ;  /* 0x00000000ff00723e */ /* 0x000fc800000000ff */
[----:B------:R-:W-:Y:S01]  /*77f0*/  PRMT R3, R0, 0x7610, R3 ;  /* 0x0000761000037816 */ /* 0x000fe20000000003 */
[----:B------:R-:W-:Y:S06]  /*7800*/  BRA `(.L_x_32964) ;  /* 0x0000000c00bc7947 */ /* 0x000fec0003800000 */
.L_x_33000:
        /* <DEDUP_REMOVED lines=11> */
.L_x_33004:
[----:B------:R-:W2:Y:S02]  /*78c0*/  LDG.E R4, desc[UR36][R4.64] ;  /* 0x0000002404047981 */ /* 0x000ea4000c1e1900 */
[----:B--2---:R-:W-:-:S04]  /*78d0*/  I2FP.F32.S32 R0, R4 ;  /* 0x0000000400007245 */ /* 0x004fc80000201400 */
[----:B------:R-:W-:-:S04]  /*78e0*/  F2FP.F16.F32.PACK_AB R0, RZ, R0 ;  /* 0x00000000ff00723e */ /* 0x000fc800000000ff */
[----:B------:R-:W-:Y:S01]  /*78f0*/  PRMT R3, R0, 0x7610, R3 ;  /* 0x0000761000037816 */ /* 0x000fe20000000003 */
[----:B------:R-:W-:Y:S06]  /*7900*/  BRA `(.L_x_32964) ;  /* 0x0000000c007c7947 */ /* 0x000fec0003800000 */
.L_x_33003:
[----:B------:R-:W2:Y:S02]  /*7910*/  LDG.E.U16 R4, desc[UR36][R4.64] ;  /* 0x0000002404047981 */ /* 0x000ea4000c1e1500 */
[----:B--2---:R-:W0:Y:S02]  /*7920*/  I2F.S16 R0, R4 ;  /* 0x0000000400007306 */ /* 0x004e240000101400 */
[----:B0-----:R-:W-:-:S04]  /*7930*/  F2FP.F16.F32.PACK_AB R0, RZ, R0 ;  /* 0x00000000ff00723e */ /* 0x001fc800000000ff */
[----:B------:R-:W-:Y:S01]  /*7940*/  PRMT R3, R0, 0x7610, R3 ;  /* 0x0000761000037816 */ /* 0x000fe20000000003 */
[----:B------:R-:W-:Y:S06]  /*7950*/  BRA `(.L_x_32964) ;  /* 0x0000000c00687947 */ /* 0x000fec0003800000 */
.L_x_32999:
        /* <DEDUP_REMOVED lines=9> */
.L_x_33006:
[----:B------:R2:W5:Y:S01]  /*79f0*/  LDG.E.U16 R3, desc[UR36][R4.64] ;  /* 0x0000002404037981 */ /* 0x000562000c1e1500 */
[----:B------:R-:W-:Y:S05]  /*7a00*/  BRA `(.L_x_32964) ;  /* 0x0000000c003c7947 */ /* 0x000fea0003800000 */
.L_x_33005:
        /* <DEDUP_REMOVED lines=9> */
.L_x_33008:
[----:B------:R3:W5:Y:S01]  /*7aa0*/  LDG.E.U16 R3, desc[UR36][R4.64] ;  /* 0x0000002404037981 */ /* 0x000762000c1e1500 */
[----:B------:R-:W-:Y:S05]  /*7ab0*/  BRA `(.L_x_32964) ;  /* 0x0000000c00107947 */ /* 0x000fea0003800000 */
.L_x_33007:
        /* <DEDUP_REMOVED lines=9> */
.L_x_32998:
        /* <DEDUP_REMOVED lines=14> */
.L_x_33011:
        /* <DEDUP_REMOVED lines=9> */
.L_x_33010:
        /* <DEDUP_REMOVED lines=28> */
.L_x_33013:
        /* <DEDUP_REMOVED lines=15> */
.L_x_33012:
[----:B------:R-:W2:Y:S02]  /*7f70*/  LDG.E.U16 R0, desc[UR36][R4.64] ;  /* 0x0000002404007981 */ /* 0x000ea4000c1e1500 */
[----:B--2---:R-:W-:-:S05]  /*7f80*/  IMAD.U32 R0, R0, 0x10000, RZ ;  /* 0x0001000000007824 */ /* 0x004fca00078e00ff */
[----:B------:R-:W-:-:S04]  /*7f90*/  F2FP.F16.F32.PACK_AB R0, RZ, R0 ;  /* 0x00000000ff00723e */ /* 0x000fc800000000ff */
[----:B------:R-:W-:Y:S01]  /*7fa0*/  PRMT R3, R0, 0x7610, R3 ;  /* 0x0000761000037816 */ /* 0x000fe20000000003 */
[----:B------:R-:W-:Y:S06]  /*7fb0*/  BRA `(.L_x_32964) ;  /* 0x0000000400d07947 */ /* 0x000fec0003800000 */
.L_x_33009:
        /* <DEDUP_REMOVED lines=13> */
.L_x_33016:
        /* <DEDUP_REMOVED lines=21> */
.L_x_33020:
[----:B------:R-:W-:Y:S05]  /*81e0*/  BSYNC B1 ;  /* 0x0000000000017941 */ /* 0x000fea0003800000 */
.L_x_33019:
[----:B------:R-:W-:Y:S01]  /*81f0*/  LEA R5, R0, 0x3b800000, 0x17 ;  /* 0x3b80000000057811 */ /* 0x000fe200078eb8ff */
[----:B------:R-:W-:-:S05]  /*8200*/  IMAD.SHL.U32 R0, R3, 0x100000, RZ ;  /* 0x0010000003007824 */ /* 0x000fca00078e00ff */
[----:B------:R-:W-:-:S07]  /*8210*/  LOP3.LUT R0, R5, R0, R6, 0xfe, !PT ;  /* 0x0000000005007212 */ /* 0x000fce00078efe06 */
.L_x_33018:
[----:B------:R-:W-:Y:S05]  /*8220*/  BSYNC B0 ;  /* 0x0000000000007941 */ /* 0x000fea0003800000 */
.L_x_33017:
[----:B------:R-:W-:-:S04]  /*8230*/  F2FP.F16.F32.PACK_AB R0, RZ, R0 ;  /* 0x00000000ff00723e */ /* 0x000fc800000000ff */
[----:B------:R-:W-:Y:S01]  /*8240*/  PRMT R3, R0, 0x7610, R3 ;  /* 0x0000761000037816 */ /* 0x000fe20000000003 */
[----:B------:R-:W-:Y:S06]  /*8250*/  BRA `(.L_x_32964) ;  /* 0x0000000400287947 */ /* 0x000fec0003800000 */
.L_x_33015:
        /* <DEDUP_REMOVED lines=21> */
.L_x_33024:
[----:B------:R-:W-:Y:S05]  /*83b0*/  BSYNC B1 ;  /* 0x0000000000017941 */ /* 0x000fea0003800000 */
.L_x_33023:
[----:B------:R-:W-:Y:S01]  /*83c0*/  LEA R5, R0, 0x37800000, 0x17 ;  /* 0x3780000000057811 */ /* 0x000fe200078eb8ff */
[----:B------:R-:W-:-:S05]  /*83d0*/  IMAD.SHL.U32 R0, R3, 0x200000, RZ ;  /* 0x0020000003007824 */ /* 0x000fca00078e00ff */
[----:B------:R-:W-:-:S07]  /*83e0*/  LOP3.LUT R0, R5, R0, R6, 0xfe, !PT ;  /* 0x0000000005007212 */ /* 0x000fce00078efe06 */
.L_x_33022:
[----:B------:R-:W-:Y:S05]  /*83f0*/  BSYNC B0 ;  /* 0x0000000000007941 */ /* 0x000fea0003800000 */
.L_x_33021:
[----:B------:R-:W-:-:S04]  /*8400*/  F2FP.F16.F32.PACK_AB R0, RZ, R0 ;  /* 0x00000000ff00723e */ /* 0x000fc800000000ff */
[----:B------:R-:W-:Y:S01]  /*8410*/  PRMT R3, R0, 0x7610, R3 ;  /* 0x0000761000037816 */ /* 0x000fe20000000003 */
[----:B------:R-:W-:Y:S06]  /*8420*/  BRA `(.L_x_32964) ;  /* 0x0000000000b47947 */ /* 0x000fec0003800000 */
.L_x_33014:
        /* <DEDUP_REMOVED lines=14> */
.L_x_33028:
[----:B------:R-:W-:Y:S05]  /*8510*/  BSYNC B0 ;  /* 0x0000000000007941 */ /* 0x000fea0003800000 */
.L_x_33027:
[----:B------:R-:W-:-:S04]  /*8520*/  F2FP.F16.F32.PACK_AB R0, RZ, R0 ;  /* 0x00000000ff00723e */ /* 0x000fc800000000ff */
[----:B------:R-:W-:Y:S01]  /*8530*/  PRMT R3, R0, 0x7610, R3 ;  /* 0x0000761000037816 */ /* 0x000fe20000000003 */
[----:B------:R-:W-:Y:S06]  /*8540*/  BRA `(.L_x_32964) ;  /* 0x00000000006c7947 */ /* 0x000fec0003800000 */
.L_x_33002:
        /* <DEDUP_REMOVED lines=16> */
.L_x_33029:
[----:B------:R-:W-:Y:S01]  /*8650*/  PRMT R3, RZ, 0x7610, R3 ;  /* 0x00007610ff037816 */ /* 0x000fe20000000003 */
[----:B------:R-:W-:Y:S06]  /*8660*/  BRA `(.L_x_32964) ;  /* 0x0000000000247947 */ /* 0x000fec0003800000 */
.L_x_33026:
[----:B------:R-:W2:Y:S02]  /*8670*/  LDG.E.64 R4, desc[UR36][R4.64] ;  /* 0x0000002404047981 */ /* 0x000ea4000c1e1b00 */
[----:B--2---:R-:W0:Y:S02]  /*8680*/  I2F.U64 R0, R4 ;  /* 0x0000000400007312 */ /* 0x004e240000301000 */
[----:B0-----:R-:W-:-:S04]  /*8690*/  F2FP.F16.F32.PACK_AB R0, RZ, R0 ;  /* 0x00000000ff00723e */ /* 0x001fc800000000ff */
[----:B------:R-:W-:Y:S01]  /*86a0*/  PRMT R3, R0, 0x7610, R3 ;  /* 0x0000761000037816 */ /* 0x000fe20000000003 */
[----:B------:R-:W-:Y:S06]  /*86b0*/  BRA `(.L_x_32964) ;  /* 0x0000000000107947 */ /* 0x000fec0003800000 */
.L_x_33025:
[----:B------:R-:W2:Y:S02]  /*86c0*/  LDG.E R4, desc[UR36][R4.64] ;  /* 0x0000002404047981 */ /* 0x000ea4000c1e1900 */
[----:B--2---:R-:W-:-:S04]  /*86d0*/  I2FP.F32.U32 R0, R4 ;  /* 0x0000000400007245 */ /* 0x004fc80000201000 */
[----:B------:R-:W-:-:S04]  /*86e0*/  F2FP.F16.F32.PACK_AB R0, RZ, R0 ;  /* 0x00000000ff00723e */ /* 0x000fc800000000ff */
[----:B------:R-:W-:-:S07]  /*86f0*/  PRMT R3, R0, 0x7610, R3 ;  /* 0x0000761000037816 */ /* 0x000fce0000000003 */
.L_x_32964:
[----:B------:R-:W-:Y:S05]  /*8700*/  BSYNC B6 ;  /* 0x0000000000067941 */ /* 0x000fea0003800000 */
.L_x_32963:
        /* <DEDUP_REMOVED lines=33> */
.L_x_33037:
[----:B------:R-:W-:Y:S01]  /*8920*/  FSETP.GEU.FTZ.AND P0, PT, R5, -R9, PT ;  /* 0x800000090500720b */ /* 0x000fe20003f1e000 */
[----:B------:R-:W-:-:S12]  /*8930*/  FADD.FTZ R7, R7, -1 ;  /* 0xbf80000007077421 */ /* 0x000fd80000010000 */
[----:B------:R-:W-:-:S07]  /*8940*/  @!P0 FADD.FTZ R7, R7, -1 ;  /* 0xbf80000007078421 */ /* 0x000fce0000010000 */
.L_x_33036:
[----:B------:R-:W-:Y:S05]  /*8950*/  BSYNC B2 ;  /* 0x0000000000027941 */ /* 0x000fea0003800000 */
.L_x_33035:
[----:B------:R-:W-:Y:S01]  /*8960*/  FFMA.FTZ R4, -R9, R7, R4 ;  /* 0x0000000709047223 */ /* 0x000fe20000010104 */
[----:B------:R-:W-:Y:S06]  /*8970*/  BRA `(.L_x_33033) ;  /* 0x00000000007c7947 */ /* 0x000fec0003800000 */
.L_x_33034:
        /* <DEDUP_REMOVED lines=15> */
.L_x_33040:
        /* <DEDUP_REMOVED lines=13> */
.L_x_33039:
[----:B------:R-:W-:Y:S05]  /*8b40*/  BSYNC B2 ;  /* 0x0000000000027941 */ /* 0x000fea0003800000 */
.L_x_33038:
[----:B------:R-:W-:-:S04]  /*8b50*/  FMUL.FTZ R5, R5, 1.1920928955078125e-07 ;  /* 0x3400000005057820 */ /* 0x000fc80000410000 */
[----:B------:R-:W-:-:S07]  /*8b60*/  FMUL.FTZ R4, R4, R5 ;  /* 0x0000000504047220 */ /* 0x000fce0000410000 */
.L_x_33033:
[----:B------:R-:W-:Y:S05]  /*8b70*/  BSYNC B0 ;  /* 0x0000000000007941 */ /* 0x000fea0003800000 */
.L_x_33032:
[C---:B------:R-:W-:Y:S01]  /*8b80*/  FSETP.GTU.FTZ.AND P0, PT, |R4|.reuse, +INF , PT ;  /* 0x7f8000000400780b */ /* 0x040fe20003f1c200 */
[----:B------:R-:W-:Y:S01]  /*8b90*/  HADD2.F32 R18, -RZ, R18.H0_H0 ;  /* 0x20000012ff127230 */ /* 0x000fe20000004100 */
[----:B------:R-:W-:-:S04]  /*8ba0*/  LOP3.LUT R19, R4, 0x80000000, R19, 0xb8, !PT ;  /* 0x8000000004137812 */ /* 0x000fc800078eb813 */
[----:B------:R-:W-:Y:S02]  /*8bb0*/  FSEL R19, R4, R19, P0 ;  /* 0x0000001304137208 */ /* 0x000fe40000000000 */
[----:B------:R-:W-:Y:S02]  /*8bc0*/  FSETP.GEU.FTZ.AND P2, PT, R18, RZ, PT ;  /* 0x000000ff1200720b */ /* 0x000fe40003f5e000 */
[C---:B------:R-:W-:Y:S02]  /*8bd0*/  FSETP.NEU.FTZ.AND P0, PT, R19.reuse, RZ, PT ;  /* 0x000000ff1300720b */ /* 0x040fe40003f1d000 */
[----:B------:R-:W-:-:S04]  /*8be0*/  FSETP.GEU.FTZ.AND P3, PT, R19, RZ, PT ;  /* 0x000000ff1300720b */ /* 0x000fc80003f7e000 */
[----:B------:R-:W-:-:S13]  /*8bf0*/  PLOP3.LUT P0, PT, P0, P3, P2, 0x9f, 0x0 ;  /* 0x000000000000781c */ /* 0x000fda0000707327 */
[----:B------:R-:W-:-:S05]  /*8c00*/  @!P0 FADD.FTZ R19, R19, R18 ;  /* 0x0000001213138221 */ /* 0x000fca0000010000 */
[----:B------:R-:W-:-:S07]  /*8c10*/  F2FP.F16.F32.PACK_AB R4, RZ, R19 ;  /* 0x00000013ff04723e */ /* 0x000fce00000000ff */
.L_x_33031:
[----:B------:R-:W-:Y:S05]  /*8c20*/  BSYNC B1 ;  /* 0x0000000000017941 */ /* 0x000fea0003800000 */
.L_x_33030:
        /* <DEDUP_REMOVED lines=33> */
.L_x_33048:
[----:B------:R-:W-:Y:S01]  /*8e40*/  FSETP.GEU.FTZ.AND P0, PT, R9, -R8, PT ;  /* 0x800000080900720b */ /* 0x000fe20003f1e000 */
[----:B------:R-:W-:-:S12]  /*8e50*/  FADD.FTZ R0, R0, -1 ;  /* 0xbf80000000007421 */ /* 0x000fd80000010000 */
[----:B------:R-:W-:-:S07]  /*8e60*/  @!P0 FADD.FTZ R0, R0, -1 ;  /* 0xbf80000000008421 */ /* 0x000fce0000010000 */
.L_x_33047:
[----:B------:R-:W-:Y:S05]  /*8e70*/  BSYNC B2 ;  /* 0x0000000000027941 */ /* 0x000fea0003800000 */
.L_x_33046:
[----:B------:R-:W-:Y:S01]  /*8e80*/  FFMA.FTZ R5, -R8, R0, R5 ;  /* 0x0000000008057223 */ /* 0x000fe20000010105 */
[----:B------:R-:W-:Y:S06]  /*8e90*/  BRA `(.L_x_33044) ;  /* 0x00000000007c7947 */ /* 0x000fec0003800000 */
.L_x_33045:
        /* <DEDUP_REMOVED lines=15> */
.L_x_33051:
        /* <DEDUP_REMOVED lines=13> */
.L_x_33050:
[----:B------:R-:W-:Y:S05]  /*9060*/  BSYNC B2 ;  /* 0x0000000000027941 */ /* 0x000fea0003800000 */
.L_x_33049:
[----:B------:R-:W-:-:S04]  /*9070*/  FMUL.FTZ R6, R6, 1.1920928955078125e-07 ;  /* 0x3400000006067820 */ /* 0x000fc80000410000 */
[----:B------:R-:W-:-:S07]  /*9080*/  FMUL.FTZ R5, R5, R6 ;  /* 0x0000000605057220 */ /* 0x000fce0000410000 */
.L_x_33044:
[----:B------:R-:W-:Y:S05]  /*9090*/  BSYNC B0 ;  /* 0x0000000000007941 */ /* 0x000fea0003800000 */
.L_x_33043:
        /* <DEDUP_REMOVED lines=10> */
.L_x_33042:
[----:B------:R-:W-:Y:S05]  /*9140*/  BSYNC B1 ;  /* 0x0000000000017941 */ /* 0x000fea0003800000 */
.L_x_33041:
        /* <DEDUP_REMOVED lines=33> */
.L_x_33059:
[----:B------:R-:W-:Y:S01]  /*9360*/  FSETP.GEU.FTZ.AND P0, PT, R9, -R8, PT ;  /* 0x800000080900720b */ /* 0x000fe20003f1e000 */
[----:B------:R-:W-:-:S12]  /*9370*/  FADD.FTZ R0, R0, -1 ;  /* 0xbf80000000007421 */ /* 0x000fd80000010000 */
[----:B------:R-:W-:-:S07]  /*9380*/  @!P0 FADD.FTZ R0, R0, -1 ;  /* 0xbf80000000008421 */ /* 0x000fce0000010000 */
.L_x_33058:
[----:B------:R-:W-:Y:S05]  /*9390*/  BSYNC B2 ;  /* 0x0000000000027941 */ /* 0x000fea0003800000 */
.L_x_33057:
[----:B------:R-:W-:Y:S01]  /*93a0*/  FFMA.FTZ R5, -R8, R0, R5 ;  /* 0x0000000008057223 */ /* 0x000fe20000010105 */
[----:B------:R-:W-:Y:S06]  /*93b0*/  BRA `(.L_x_33055) ;  /* 0x00000000007c7947 */ /* 0x000fec0003800000 */
.L_x_33056:
        /* <DEDUP_REMOVED lines=15> */
.L_x_33062:
        /* <DEDUP_REMOVED lines=13> */
.L_x_33061:
[----:B------:R-:W-:Y:S05]  /*9580*/  BSYNC B2 ;  /* 0x0000000000027941 */ /* 0x000fea0003800000 */
.L_x_33060:
[----:B------:R-:W-:-:S04]  /*9590*/  FMUL.FTZ R6, R6, 1.1920928955078125e-07 ;  /* 0x3400000006067820 */ /* 0x000fc80000410000 */
[----:B------:R-:W-:-:S07]  /*95a0*/  FMUL.FTZ R5, R5, R6 ;  /* 0x0000000605057220 */ /* 0x000fce0000410000 */
.L_x_33055:
[----:B------:R-:W-:Y:S05]  /*95b0*/  BSYNC B0 ;  /* 0x0000000000007941 */ /* 0x000fea0003800000 */
.L_x_33054:
        /* <DEDUP_REMOVED lines=10> */
.L_x_33053:
[----:B------:R-:W-:Y:S05]  /*9660*/  BSYNC B1 ;  /* 0x0000000000017941 */ /* 0x000fea0003800000 */
.L_x_33052:
        /* <DEDUP_REMOVED lines=33> */
.L_x_33070:
[----:B------:R-:W-:Y:S01]  /*9880*/  FSETP.GEU.FTZ.AND P0, PT, R8, -R6, PT ;  /* 0x800000060800720b */ /* 0x000fe20003f1e000 */
[----:B------:R-:W-:-:S12]  /*9890*/  FADD.FTZ R0, R0, -1 ;  /* 0xbf80000000007421 */ /* 0x000fd80000010000 */
[----:B------:R-:W-:-:S07]  /*98a0*/  @!P0 FADD.FTZ R0, R0, -1 ;  /* 0xbf80000000008421 */ /* 0x000fce0000010000 */
.L_x_33069:
[----:B------:R-:W-:Y:S05]  /*98b0*/  BSYNC B2 ;  /* 0x0000000000027941 */ /* 0x000fea0003800000 */
.L_x_33068:
[----:B------:R-:W-:Y:S01]  /*98c0*/  FFMA.FTZ R5, -R6, R0, R5 ;  /* 0x0000000006057223 */ /* 0x000fe20000010105 */
[----:B------:R-:W-:Y:S06]  /*98d0*/  BRA `(.L_x_33066) ;  /* 0x00000000007c7947 */ /* 0x000fec0003800000 */
.L_x_33067:
        /* <DEDUP_REMOVED lines=15> */
.L_x_33073:
        /* <DEDUP_REMOVED lines=13> */
.L_x_33072:
[----:B------:R-:W-:Y:S05]  /*9aa0*/  BSYNC B2 ;  /* 0x0000000000027941 */ /* 0x000fea0003800000 */
.L_x_33071:
[----:B------:R-:W-:-:S04]  /*9ab0*/  FMUL.FTZ R5, R2, 1.1920928955078125e-07 ;  /* 0x3400000002057820 */ /* 0x000fc80000410000 */
[----:B------:R-:W-:-:S07]  /*9ac0*/  FMUL.FTZ R5, R8, R5 ;  /* 0x0000000508057220 */ /* 0x000fce0000410000 */
.L_x_33066:
[----:B------:R-:W-:Y:S05]  /*9ad0*/  BSYNC B0 ;  /* 0x0000000000007941 */ /* 0x000fea0003800000 */
.L_x_33065:
        /* <DEDUP_REMOVED lines=10> */
.L_x_33064:
[----:B------:R-:W-:Y:S05]  /*9b80*/  BSYNC B1 ;  /* 0x0000000000017941 */ /* 0x000fea0003800000 */
.L_x_33063:
        /* <DEDUP_REMOVED lines=25> */
.L_x_33079:
[----:B------:R-:W-:Y:S02]  /*9d20*/  HADD2.F32 R5, -RZ, R4.H0_H0 ;  /* 0x20000004ff057230 */ /* 0x000fe40000004100 */
[----:B------:R-:W-:-:S04]  /*9d30*/  IMAD.MOV.U32 R24, RZ, RZ, R18 ;  /* 0x000000ffff187224 */ /* 0x000fc800078e0012 */
[----:B------:R-:W0:Y:S02]  /*9d40*/  F2I.S64.TRUNC R4, R5 ;  /* 0x0000000500047311 */ /* 0x000e24000020d900 */
[----:B0-----:R0:W-:Y:S01]  /*9d50*/  STG.E.U8 desc[UR36][R2.64], R4 ;  /* 0x0000000402007986 */ /* 0x0011e2000c101124 */
[----:B------:R-:W-:Y:S05]  /*9d60*/  BRA `(.L_x_33075) ;  /* 0x0000000c00d47947 */ /* 0x000fea0003800000 */
.L_x_33078:
        /* <DEDUP_REMOVED lines=11> */
.L_x_33082:
[----:B------:R-:W-:Y:S02]  /*9e20*/  HADD2.F32 R4, -RZ, R4.H0_H0 ;  /* 0x20000004ff047230 */ /* 0x000fe40000004100 */
[----:B------:R-:W-:Y:S02]  /*9e30*/  IMAD.MOV.U32 R24, RZ, RZ, R18 ;  /* 0x000000ffff187224 */ /* 0x000fe400078e0012 */
[----:B------:R-:W0:Y:S02]  /*9e40*/  F2I.FTZ.TRUNC.NTZ R5, R4 ;  /* 0x0000000400057305 */ /* 0x000e24000021f100 */
[----:B0-----:R0:W-:Y:S01]  /*9e50*/  STG.E desc[UR36][R2.64], R5 ;  /* 0x0000000502007986 */ /* 0x0011e2000c101924 */
[----:B------:R-:W-:Y:S05]  /*9e60*/  BRA `(.L_x_33075) ;  /* 0x0000000c00947947 */ /* 0x000fea0003800000 */
.L_x_33081:
[----:B------:R-:W-:Y:S02]  /*9e70*/  HADD2.F32 R4, -RZ, R4.H0_H0 ;  /* 0x20000004ff047230 */ /* 0x000fe40000004100 */
[----:B------:R-:W-:Y:S02]  /*9e80*/  IMAD.MOV.U32 R24, RZ, RZ, R18 ;  /* 0x000000ffff187224 */ /* 0x000fe400078e0012 */
[----:B------:R-:W0:Y:S02]  /*9e90*/  F2I.FTZ.TRUNC.NTZ R5, R4 ;  /* 0x0000000400057305 */ /* 0x000e24000021f100 */
[----:B0-----:R0:W-:Y:S01]  /*9ea0*/  STG.E.U16 desc[UR36][R2.64], R5 ;  /* 0x0000000502007986 */ /* 0x0011e2000c101524 */
[----:B------:R-:W-:Y:S05]  /*9eb0*/  BRA `(.L_x_33075) ;  /* 0x0000000c00807947 */ /* 0x000fea0003800000 */
.L_x_33077:
        /* <DEDUP_REMOVED lines=10> */
.L_x_33084:
[----:B------:R0:W-:Y:S01]  /*9f60*/  STG.E.U16 desc[UR36][R2.64], R4 ;  /* 0x0000000402007986 */ /* 0x0001e2000c101524 */
[----:B------:R-:W-:Y:S01]  /*9f70*/  IMAD.MOV.U32 R24, RZ, RZ, R18 ;  /* 0x000000ffff187224 */ /* 0x000fe200078e0012 */
[----:B------:R-:W-:Y:S06]  /*9f80*/  BRA `(.L_x_33075) ;  /* 0x0000000c004c7947 */ /* 0x000fec0003800000 */
.L_x_33083:
        /* <DEDUP_REMOVED lines=11> */
.L_x_33086:
[----:B------:R-:W-:Y:S02]  /*a040*/  HADD2.F32 R0, -RZ, R4.H0_H0 ;  /* 0x20000004ff007230 */ /* 0x000fe40000004100 */
[----:B------:R-:W-:-:S03]  /*a050*/  IMAD.MOV.U32 R24, RZ, RZ, R18 ;  /* 0x000000ffff187224 */ /* 0x000fc600078e0012 */
[----:B------:R-:W-:-:S04]  /*a060*/  F2FP.F16.F32.PACK_AB R0, RZ, R0 ;  /* 0x00000000ff00723e */ /* 0x000fc800000000ff */
[----:B------:R-:W-:-:S05]  /*a070*/  PRMT R0, R0, 0x5410, RZ ;  /* 0x0000541000007816 */ /* 0x000fca00000000ff */
[----:B------:R0:W-:Y:S01]  /*a080*/  STG.E desc[UR36][R2.64], R0 ;  /* 0x0000000002007986 */ /* 0x0001e2000c101924 */
[----:B------:R-:W-:Y:S05]  /*a090*/  BRA `(.L_x_33075) ;  /* 0x0000000c00087947 */ /* 0x000fea0003800000 */
.L_x_33085:
[----:B------:R-:W-:Y:S02]  /*a0a0*/  HADD2.F32 R4, -RZ, R4.H0_H0 ;  /* 0x20000004ff047230 */ /* 0x000fe40000004100 */
[----:B------:R-:W-:-:S03]  /*a0b0*/  IMAD.MOV.U32 R24, RZ, RZ, R18 ;  /* 0x000000ffff187224 */ /* 0x000fc600078e0012 */
[----:B------:R-:W-:-:S06]  /*a0c0*/  FMUL.FTZ R4, R4, 1 ;  /* 0x3f80000004047820 */ /* 0x000fcc0000410000 */
[----:B------:R-:W0:Y:S02]  /*a0d0*/  F2F.F64.F32 R4, R4 ;  /* 0x0000000400047310 */ /* 0x000e240000201800 */
[----:B0-----:R0:W-:Y:S01]  /*a0e0*/  STG.E.64 desc[UR36][R2.64], R4 ;  /* 0x0000000402007986 */ /* 0x0011e2000c101b24 */
[----:B------:R-:W-:Y:S05]  /*a0f0*/  BRA `(.L_x_33075) ;  /* 0x0000000800f07947 */ /* 0x000fea0003800000 */
.L_x_33076:
        /* <DEDUP_REMOVED lines=14> */
.L_x_33089:
[----:B------:R-:W-:Y:S01]  /*a1e0*/  HADD2.F32 R4, -RZ, R4.H0_H0 ;  /* 0x20000004ff047230 */ /* 0x000fe20000004100 */
[----:B------:R-:W-:Y:S01]  /*a1f0*/  CS2R R6, SRZ ;  /* 0x0000000000067805 */ /* 0x000fe2000001ff00 */
[----:B------:R-:W-:-:S03]  /*a200*/  IMAD.MOV.U32 R24, RZ, RZ, R18 ;  /* 0x000000ffff187224 */ /* 0x000fc600078e0012 */
[----:B------:R-:W-:-:S06]  /*a210*/  FMUL.FTZ R4, R4, 1 ;  /* 0x3f80000004047820 */ /* 0x000fcc0000410000 */
[----:B------:R-:W0:Y:S02]  /*a220*/  F2F.F64.F32 R4, R4 ;  /* 0x0000000400047310 */ /* 0x000e240000201800 */
[----:B0-----:R0:W-:Y:S01]  /*a230*/  STG.E.128 desc[UR36][R2.64], R4 ;  /* 0x0000000402007986 */ /* 0x0011e2000c101d24 */
[----:B------:R-:W-:Y:S05]  /*a240*/  BRA `(.L_x_33075) ;  /* 0x00000008009c7947 */ /* 0x000fea0003800000 */
.L_x_33088:
        /* <DEDUP_REMOVED lines=21> */
.L_x_33093:
[----:B------:R-:W-:Y:S05]  /*a3a0*/  BSYNC B0 ;  /* 0x0000000000007941 */ /* 0x000fea0003800000 */
.L_x_33092:
[----:B------:R-:W-:Y:S01]  /*a3b0*/  LOP3.LUT R5, R0, R5, RZ, 0xfc, !PT ;  /* 0x0000000500057212 */ /* 0x000fe200078efcff */
[----:B------:R-:W-:-:S04]  /*a3c0*/  IMAD.MOV.U32 R24, RZ, RZ, R18 ;  /* 0x000000ffff187224 */ /* 0x000fc800078e0012 */
[----:B------:R0:W-:Y:S01]  /*a3d0*/  STG.E.U8 desc[UR36][R2.64], R5 ;  /* 0x0000000502007986 */ /* 0x0001e2000c101124 */
[----:B------:R-:W-:Y:S05]  /*a3e0*/  BRA `(.L_x_33075) ;  /* 0x0000000800347947 */ /* 0x000fea0003800000 */
.L_x_33091:
        /* <DEDUP_REMOVED lines=13> */
.L_x_33095:
[----:B------:R-:W-:Y:S01]  /*a4c0*/  IMAD.MOV.U32 R0, RZ, RZ, 0x7f ;  /* 0x0000007fff007424 */ /* 0x000fe200078e00ff */
[----:B------:R-:W-:-:S04]  /*a4d0*/  ISETP.GT.U32.AND P0, PT, R4, 0x7f800000, PT ;  /* 0x7f8000000400780c */ /* 0x000fc80003f04070 */
[----:B------:R-:W-:-:S09]  /*a4e0*/  SEL R0, R0, 0x7c, P0 ;  /* 0x0000007c00007807 */ /* 0x000fd20000000000 */
.L_x_33096:
[----:B------:R-:W-:Y:S05]  /*a4f0*/  BSYNC B0 ;  /* 0x0000000000007941 */ /* 0x000fea0003800000 */
.L_x_33094:
[----:B------:R-:W-:Y:S01]  /*a500*/  LOP3.LUT R4, R5, 0x80000000, RZ, 0xc0, !PT ;  /* 0x8000000005047812 */ /* 0x000fe200078ec0ff */
[----:B------:R-:W-:-:S03]  /*a510*/  IMAD.MOV.U32 R24, RZ, RZ, R18 ;  /* 0x000000ffff187224 */ /* 0x000fc600078e0012 */
[----:B------:R-:W-:-:S04]  /*a520*/  SHF.R.U32.HI R5, RZ, 0x18, R4 ;  /* 0x00000018ff057819 */ /* 0x000fc80000011604 */
[----:B------:R-:W-:-:S05]  /*a530*/  LOP3.LUT R5, R0, R5, RZ, 0xfc, !PT ;  /* 0x0000000500057212 */ /* 0x000fca00078efcff */
[----:B------:R0:W-:Y:S01]  /*a540*/  STG.E.U8 desc[UR36][R2.64], R5 ;  /* 0x0000000502007986 */ /* 0x0001e2000c101124 */
[----:B------:R-:W-:Y:S05]  /*a550*/  BRA `(.L_x_33075) ;  /* 0x0000000400d87947 */ /* 0x000fea0003800000 */
.L_x_33090:
[----:B------:R-:W-:Y:S02]  /*a560*/  HADD2.F32 R0, -RZ, R4.H0_H0 ;  /* 0x20000004ff007230 */ /* 0x000fe40000004100 */
[----:B------:R-:W-:-:S03]  /*a570*/  IMAD.MOV.U32 R24, RZ, RZ, R18 ;  /* 0x000000ffff187224 */ /* 0x000fc600078e0012 */
[----:B------:R-:W-:-:S05]  /*a580*/  F2FP.BF16.F32.PACK_AB R0, RZ, R0 ;  /* 0x00000000ff00723e */ /* 0x000fca00000010ff */
[----:B------:R0:W-:Y:S01]  /*a590*/  STG.E.U16 desc[UR36][R2.64], R0 ;  /* 0x0000000002007986 */ /* 0x0001e2000c101524 */
[----:B------:R-:W-:Y:S05]  /*a5a0*/  BRA `(.L_x_33075) ;  /* 0x0000000400c47947 */ /* 0x000fea0003800000 */
.L_x_33087:
        /* <DEDUP_REMOVED lines=13> */
.L_x_33099:
        /* <DEDUP_REMOVED lines=17> */
.L_x_33102:
[----:B------:R-:W-:-:S04]  /*a790*/  LOP3.LUT R0, R7, 0x80000000, RZ, 0xc0, !PT ;  /* 0x8000000007007812 */ /* 0x000fc800078ec0ff */
[----:B------:R-:W-:-:S04]  /*a7a0*/  SHF.R.U32.HI R5, RZ, 0x18, R0 ;  /* 0x00000018ff057819 */ /* 0x000fc80000011600 */
[----:B------:R-:W-:-:S04]  /*a7b0*/  LOP3.LUT R4, R4, R5, RZ, 0xfc, !PT ;  /* 0x0000000504047212 */ /* 0x000fc800078efcff */
[----:B------:R-:W-:-:S07]  /*a7c0*/  PRMT R0, R4, 0x7610, R0 ;  /* 0x0000761004007816 */ /* 0x000fce0000000000 */
.L_x_33101:
[----:B------:R-:W-:Y:S05]  /*a7d0*/  BSYNC B0 ;  /* 0x0000000000007941 */ /* 0x000fea0003800000 */
.L_x_33100:
[----:B------:R0:W-:Y:S01]  /*a7e0*/  STG.E.U8 desc[UR36][R2.64], R0 ;  /* 0x0000000002007986 */ /* 0x0001e2000c101124 */
[----:B------:R-:W-:Y:S01]  /*a7f0*/  IMAD.MOV.U32 R24, RZ, RZ, R18 ;  /* 0x000000ffff187224 */ /* 0x000fe200078e0012 */
[----:B------:R-:W-:Y:S06]  /*a800*/  BRA `(.L_x_33075) ;  /* 0x00000004002c7947 */ /* 0x000fec0003800000 */
.L_x_33098:
        /* <DEDUP_REMOVED lines=17> */
.L_x_33105:
[----:B------:R-:W-:-:S04]  /*a920*/  LOP3.LUT R0, R7, 0x80000000, RZ, 0xc0, !PT ;  /* 0x8000000007007812 */ /* 0x000fc800078ec0ff */
[----:B------:R-:W-:-:S04]  /*a930*/  SHF.R.U32.HI R5, RZ, 0x18, R0 ;  /* 0x00000018ff057819 */ /* 0x000fc80000011600 */
[----:B------:R-:W-:-:S04]  /*a940*/  LOP3.LUT R4, R4, R5, RZ, 0xfc, !PT ;  /* 0x0000000504047212 */ /* 0x000fc800078efcff */
[----:B------:R-:W-:-:S07]  /*a950*/  PRMT R0, R4, 0x7610, R0 ;  /* 0x0000761004007816 */ /* 0x000fce0000000000 */
.L_x_33104:
[----:B------:R-:W-:Y:S05]  /*a960*/  BSYNC B0 ;  /* 0x0000000000007941 */ /* 0x000fea0003800000 */
.L_x_33103:
[----:B------:R0:W-:Y:S01]  /*a970*/  STG.E.U8 desc[UR36][R2.64], R0 ;  /* 0x0000000002007986 */ /* 0x0001e2000c101124 */
[----:B------:R-:W-:Y:S01]  /*a980*/  IMAD.MOV.U32 R24, RZ, RZ, R18 ;  /* 0x000000ffff187224 */ /* 0x000fe200078e0012 */
[----:B------:R-:W-:Y:S06]  /*a990*/  BRA `(.L_x_33075) ;  /* 0x0000000000c87947 */ /* 0x000fec0003800000 */
.L_x_33097:
        /* <DEDUP_REMOVED lines=23> */
.L_x_33080:
        /* <DEDUP_REMOVED lines=16> */
.L_x_33108:
[----:B------:R-:W-:Y:S01]  /*ac10*/  IMAD.MOV.U32 R24, RZ, RZ, R18 ;  /* 0x000000ffff187224 */ /* 0x000fe200078e0012 */
[----:B------:R-:W-:Y:S06]  /*ac20*/  BRA `(.L_x_33075) ;  /* 0x0000000000247947 */ /* 0x000fec0003800000 */
.L_x_33107:
[----:B------:R-:W-:Y:S02]  /*ac30*/  HADD2.F32 R4, -RZ, R4.H0_H0 ;  /* 0x20000004ff047230 */ /* 0x000fe40000004100 */
[----:B------:R-:W-:-:S04]  /*ac40*/  IMAD.MOV.U32 R24, RZ, RZ, R18 ;  /* 0x000000ffff187224 */ /* 0x000fc800078e0012 */
[----:B------:R-:W0:Y:S02]  /*ac50*/  F2I.U64.TRUNC R4, R4 ;  /* 0x0000000400047311 */ /* 0x000e24000020d800 */
[----:B0-----:R0:W-:Y:S01]  /*ac60*/  STG.E.64 desc[UR36][R2.64], R4 ;  /* 0x0000000402007986 */ /* 0x0011e2000c101b24 */
[----:B------:R-:W-:Y:S05]  /*ac70*/  BRA `(.L_x_33075) ;  /* 0x0000000000107947 */ /* 0x000fea0003800000 */
.L_x_33106:
[----:B------:R-:W-:Y:S02]  /*ac80*/  HADD2.F32 R4, -RZ, R4.H0_H0 ;  /* 0x20000004ff047230 */ /* 0x000fe40000004100 */
[----:B------:R-:W-:Y:S02]  /*ac90*/  IMAD.MOV.U32 R24, RZ, RZ, R18 ;  /* 0x000000ffff187224 */ /* 0x000fe400078e0012 */
[----:B------:R-:W0:Y:S02]  /*aca0*/  F2I.FTZ.U32.TRUNC.NTZ R5, R4 ;  /* 0x0000000400057305 */ /* 0x000e24000021f000 */
[----:B0-----:R0:W-:Y:S03]  /*acb0*/  STG.E desc[UR36][R2.64], R5 ;  /* 0x0000000502007986 */ /* 0x0011e6000c101924 */
.L_x_33075:
[----:B------:R-:W-:Y:S05]  /*acc0*/  BSYNC B6 ;  /* 0x0000000000067941 */ /* 0x000fea0003800000 */
.L_x_33074:
        /* <DEDUP_REMOVED lines=25> */
.L_x_33114:
[----:B------:R-:W-:-:S06]  /*ae60*/  HADD2.F32 R5, -RZ, R22.H0_H0 ;  /* 0x20000016ff057230 */ /* 0x000fcc0000004100 */
[----:B------:R-:W0:Y:S02]  /*ae70*/  F2I.S64.TRUNC R4, R5 ;  /* 0x0000000500047311 */ /* 0x000e24000020d900 */
[----:B0-----:R0:W-:Y:S01]  /*ae80*/  STG.E.U8 desc[UR36][R2.64], R4 ;  /* 0x0000000402007986 */ /* 0x0011e2000c101124 */
[----:B------:R-:W-:Y:S05]  /*ae90*/  BRA `(.L_x_33116) ;  /* 0x0000000c00847947 */ /* 0x000fea0003800000 */
.L_x_33113:
        /* <DEDUP_REMOVED lines=10> */
.L_x_33118:
[----:B------:R-:W-:-:S04]  /*af40*/  HADD2.F32 R22, -RZ, R22.H0_H0 ;  /* 0x20000016ff167230 */ /* 0x000fc80000004100 */
[----:B------:R-:W0:Y:S02]  /*af50*/  F2I.FTZ.TRUNC.NTZ R5, R22 ;  /* 0x0000001600057305 */ /* 0x000e24000021f100 */
[----:B0-----:R0:W-:Y:S01]  /*af60*/  STG.E desc[UR36][R2.64], R5 ;  /* 0x0000000502007986 */ /* 0x0011e2000c101924 */
[----:B------:R-:W-:Y:S05]  /*af70*/  BRA `(.L_x_33116) ;  /* 0x0000000c004c7947 */ /* 0x000fea0003800000 */
.L_x_33117:
[----:B------:R-:W-:-:S04]  /*af80*/  HADD2.F32 R22, -RZ, R22.H0_H0 ;  /* 0x20000016ff167230 */ /* 0x000fc80000004100 */
[----:B------:R-:W0:Y:S02]  /*af90*/  F2I.FTZ.TRUNC.NTZ R5, R22 ;  /* 0x0000001600057305 */ /* 0x000e24000021f100 */
[----:B0-----:R0:W-:Y:S01]  /*afa0*/  STG.E.U16 desc[UR36][R2.64], R5 ;  /* 0x0000000502007986 */ /* 0x0011e2000c101524 */
[----:B------:R-:W-:Y:S05]  /*afb0*/  BRA `(.L_x_33116) ;  /* 0x0000000c003c7947 */ /* 0x000fea0003800000 */
.L_x_33112:
        /* <DEDUP_REMOVED lines=9> */
.L_x_33120:
[----:B------:R0:W-:Y:S01]  /*b050*/  STG.E.U16 desc[UR36][R2.64], R22 ;  /* 0x0000001602007986 */ /* 0x0001e2000c101524 */
[----:B------:R-:W-:Y:S05]  /*b060*/  BRA `(.L_x_33116) ;  /* 0x0000000c00107947 */ /* 0x000fea0003800000 */
.L_x_33119:
        /* <DEDUP_REMOVED lines=10> */
.L_x_33122:
[----:B------:R-:W-:-:S05]  /*b110*/  HADD2.F32 R0, -RZ, R22.H0_H0 ;  /* 0x20000016ff007230 */ /* 0x000fca0000004100 */
[----:B------:R-:W-:-:S04]  /*b120*/  F2FP.F16.F32.PACK_AB R0, RZ, R0 ;  /* 0x00000000ff00723e */ /* 0x000fc800000000ff */
[----:B------:R-:W-:-:S05]  /*b130*/  PRMT R0, R0, 0x5410, RZ ;  /* 0x0000541000007816 */ /* 0x000fca00000000ff */
[----:B------:R3:W-:Y:S01]  /*b140*/  STG.E desc[UR36][R2.64], R0 ;  /* 0x0000000002007986 */ /* 0x0007e2000c101924 */
[----:B------:R-:W-:Y:S05]  /*b150*/  BRA `(.L_x_33116) ;  /* 0x0000000800d47947 */ /* 0x000fea0003800000 */
.L_x_33121:
[----:B------:R-:W-:-:S05]  /*b160*/  HADD2.F32 R4, -RZ, R22.H0_H0 ;  /* 0x20000016ff047230 */ /* 0x000fca0000004100 */
[----:B------:R-:W-:-:S06]  /*b170*/  FMUL.FTZ R4, R4, 1 ;  /* 0x3f80000004047820 */ /* 0x000fcc0000410000 */
[----:B------:R-:W0:Y:S02]  /*b180*/  F2F.F64.F32 R4, R4 ;  /* 0x0000000400047310 */ /* 0x000e240000201800 */
[----:B0-----:R4:W-:Y:S01]  /*b190*/  STG.E.64 desc[UR36][R2.64], R4 ;  /* 0x0000000402007986 */ /* 0x0019e2000c101b24 */
[----:B------:R-:W-:Y:S05]  /*b1a0*/  BRA `(.L_x_33116) ;  /* 0x0000000800c07947 */ /* 0x000fea0003800000 */
.L_x_33111:
        /* <DEDUP_REMOVED lines=13> */
.L_x_33125:
[----:B------:R-:W-:Y:S01]  /*b280*/  HADD2.F32 R22, -RZ, R22.H0_H0 ;  /* 0x20000016ff167230 */ /* 0x000fe20000004100 */
[----:B------:R-:W-:-:S04]  /*b290*/  CS2R R6, SRZ ;  /* 0x0000000000067805 */ /* 0x000fc8000001ff00 */
[----:B------:R-:W-:-:S06]  /*b2a0*/  FMUL.FTZ R4, R22, 1 ;  /* 0x3f80000016047820 */ /* 0x000fcc0000410000 */
[----:B------:R-:W0:Y:S02]  /*b2b0*/  F2F.F64.F32 R4, R4 ;  /* 0x0000000400047310 */ /* 0x000e240000201800 */
[----:B0-----:R0:W-:Y:S01]  /*b2c0*/  STG.E.128 desc[UR36][R2.64], R4 ;  /* 0x0000000402007986 */ /* 0x0011e2000c101d24 */
[----:B------:R-:W-:Y:S05]  /*b2d0*/  BRA `(.L_x_33116) ;  /* 0x0000000800747947 */ /* 0x000fea0003800000 */
.L_x_33124:
        /* <DEDUP_REMOVED lines=21> */
.L_x_33129:
[----:B------:R-:W-:Y:S05]  /*b430*/  BSYNC B0 ;  /* 0x0000000000007941 */ /* 0x000fea0003800000 */
.L_x_33128:
[----:B------:R-:W-:-:S05]  /*b440*/  LOP3.LUT R5, R0, R5, RZ, 0xfc, !PT ;  /* 0x0000000500057212 */ /* 0x000fca00078efcff */
[----:B------:R0:W-:Y:S01]  /*b450*/  STG.E.U8 desc[UR36][R2.64], R5 ;  /* 0x0000000502007986 */ /* 0x0001e2000c101124 */
[----:B------:R-:W-:Y:S05]  /*b460*/  BRA `(.L_x_33116) ;  /* 0x0000000800107947 */ /* 0x000fea0003800000 */
.L_x_33127:
        /* <DEDUP_REMOVED lines=13> */
.L_x_33131:
[----:B------:R-:W-:Y:S01]  /*b540*/  IMAD.MOV.U32 R0, RZ, RZ, 0x7f ;  /* 0x0000007fff007424 */ /* 0x000fe200078e00ff */
[----:B------:R-:W-:-:S04]  /*b550*/  ISETP.GT.U32.AND P0, PT, R4, 0x7f800000, PT ;  /* 0x7f8000000400780c */ /* 0x000fc80003f04070 */
[----:B------:R-:W-:-:S09]  /*b560*/  SEL R0, R0, 0x7c, P0 ;  /* 0x0000007c00007807 */ /* 0x000fd20000000000 */
.L_x_33132:
[----:B------:R-:W-:Y:S05]  /*b570*/  BSYNC B0 ;  /* 0x0000000000007941 */ /* 0x000fea0003800000 */
.L_x_33130:
[----:B------:R-:W-:-:S04]  /*b580*/  LOP3.LUT R4, R5, 0x80000000, RZ, 0xc0, !PT ;  /* 0x8000000005047812 */ /* 0x000fc800078ec0ff */
[----:B------:R-:W-:-:S04]  /*b590*/  SHF.R.U32.HI R5, RZ, 0x18, R4 ;  /* 0x00000018ff057819 */ /* 0x000fc80000011604 */
[----:B------:R-:W-:-:S05]  /*b5a0*/  LOP3.LUT R5, R0, R5, RZ, 0xfc, !PT ;  /* 0x0000000500057212 */ /* 0x000fca00078efcff */
[----:B------:R0:W-:Y:S01]  /*b5b0*/  STG.E.U8 desc[UR36][R2.64], R5 ;  /* 0x0000000502007986 */ /* 0x0001e2000c101124 */
[----:B------:R-:W-:Y:S05]  /*b5c0*/  BRA `(.L_x_33116) ;  /* 0x0000000400b87947 */ /* 0x000fea0003800000 */
.L_x_33126:
[----:B------:R-:W-:-:S05]  /*b5d0*/  HADD2.F32 R0, -RZ, R22.H0_H0 ;  /* 0x20000016ff007230 */ /* 0x000fca0000004100 */
[----:B------:R-:W-:-:S05]  /*b5e0*/  F2FP.BF16.F32.PACK_AB R0, RZ, R0 ;  /* 0x00000000ff00723e */ /* 0x000fca00000010ff */
[----:B------:R0:W-:Y:S01]  /*b5f0*/  STG.E.U16 desc[UR36][R2.64], R0 ;  /* 0x0000000002007986 */ /* 0x0001e2000c101524 */
[----:B------:R-:W-:Y:S05]  /*b600*/  BRA `(.L_x_33116) ;  /* 0x0000000400a87947 */ /* 0x000fea0003800000 */
.L_x_33123:
        /* <DEDUP_REMOVED lines=12> */
.L_x_33135:
        /* <DEDUP_REMOVED lines=17> */
.L_x_33138:
[----:B------:R-:W-:-:S04]  /*b7e0*/  LOP3.LUT R0, R7, 0x80000000, RZ, 0xc0, !PT ;  /* 0x8000000007007812 */ /* 0x000fc800078ec0ff */
[----:B------:R-:W-:-:S04]  /*b7f0*/  SHF.R.U32.HI R5, RZ, 0x18, R0 ;  /* 0x00000018ff057819 */ /* 0x000fc80000011600 */
[----:B------:R-:W-:-:S04]  /*b800*/  LOP3.LUT R4, R4, R5, RZ, 0xfc, !PT ;  /* 0x0000000504047212 */ /* 0x000fc800078efcff */
[----:B------:R-:W-:-:S07]  /*b810*/  PRMT R0, R4, 0x7610, R0 ;  /* 0x0000761004007816 */ /* 0x000fce0000000000 */
.L_x_33137:
[----:B------:R-:W-:Y:S05]  /*b820*/  BSYNC B0 ;  /* 0x0000000000007941 */ /* 0x000fea0003800000 */
.L_x_33136:
[----:B------:R0:W-:Y:S01]  /*b830*/  STG.E.U8 desc[UR36][R2.64], R0 ;  /* 0x0000000002007986 */ /* 0x0001e2000c101124 */
[----:B------:R-:W-:Y:S05]  /*b840*/  BRA `(.L_x_33116) ;  /* 0x0000000400187947 */ /* 0x000fea0003800000 */
.L_x_33134:
        /* <DEDUP_REMOVED lines=17> */
.L_x_33141:
[----:B------:R-:W-:-:S04]  /*b960*/  LOP3.LUT R0, R7, 0x80000000, RZ, 0xc0, !PT ;  /* 0x8000000007007812 */ /* 0x000fc800078ec0ff */
[----:B------:R-:W-:-:S04]  /*b970*/  SHF.R.U32.HI R5, RZ, 0x18, R0 ;  /* 0x00000018ff057819 */ /* 0x000fc80000011600 */
[----:B------:R-:W-:-:S04]  /*b980*/  LOP3.LUT R4, R4, R5, RZ, 0xfc, !PT ;  /* 0x0000000504047212 */ /* 0x000fc800078efcff */
[----:B------:R-:W-:-:S07]  /*b990*/  PRMT R0, R4, 0x7610, R0 ;  /* 0x0000761004007816 */ /* 0x000fce0000000000 */
.L_x_33140:
[----:B------:R-:W-:Y:S05]  /*b9a0*/  BSYNC B0 ;  /* 0x0000000000007941 */ /* 0x000fea0003800000 */
.L_x_33139:
[----:B------:R0:W-:Y:S01]  /*b9b0*/  STG.E.U8 desc[UR36][R2.64], R0 ;  /* 0x0000000002007986 */ /* 0x0001e2000c101124 */
[----:B------:R-:W-:Y:S05]  /*b9c0*/  BRA `(.L_x_33116) ;  /* 0x0000000000b87947 */ /* 0x000fea0003800000 */
.L_x_33133:
        /* <DEDUP_REMOVED lines=22> */
.L_x_33115:
        /* <DEDUP_REMOVED lines=16> */
.L_x_33144:
[----:B------:R-:W-:Y:S05]  /*bc30*/  BRA `(.L_x_33116) ;  /* 0x00000000001c7947 */ /* 0x000fea0003800000 */
.L_x_33143:
[----:B------:R-:W-:-:S06]  /*bc40*/  HADD2.F32 R4, -RZ, R22.H0_H0 ;  /* 0x20000016ff047230 */ /* 0x000fcc0000004100 */
[----:B------:R-:W0:Y:S02]  /*bc50*/  F2I.U64.TRUNC R4, R4 ;  /* 0x0000000400047311 */ /* 0x000e24000020d800 */
[----:B0-----:R0:W-:Y:S01]  /*bc60*/  STG.E.64 desc[UR36][R2.64], R4 ;  /* 0x0000000402007986 */ /* 0x0011e2000c101b24 */
[----:B------:R-:W-:Y:S05]  /*bc70*/  BRA `(.L_x_33116) ;  /* 0x00000000000c7947 */ /* 0x000fea0003800000 */
.L_x_33142:
[----:B------:R-:W-:-:S04]  /*bc80*/  HADD2.F32 R22, -RZ, R22.H0_H0 ;  /* 0x20000016ff167230 */ /* 0x000fc80000004100 */
[----:B------:R-:W0:Y:S02]  /*bc90*/  F2I.FTZ.U32.TRUNC.NTZ R5, R22 ;  /* 0x0000001600057305 */ /* 0x000e24000021f000 */
[----:B0-----:R0:W-:Y:S02]  /*bca0*/  STG.E desc[UR36][R2.64], R5 ;  /* 0x0000000502007986 */ /* 0x0011e4000c101924 */
.L_x_33116:
        /* <DEDUP_REMOVED lines=25> */
.L_x_33148:
[----:B------:R-:W-:-:S06]  /*be40*/  HADD2.F32 R5, -RZ, R17.H0_H0 ;  /* 0x20000011ff057230 */ /* 0x000fcc0000004100 */
[----:B------:R-:W0:Y:S02]  /*be50*/  F2I.S64.TRUNC R4, R5 ;  /* 0x0000000500047311 */ /* 0x000e24000020d900 */
[----:B0-----:R0:W-:Y:S01]  /*be60*/  STG.E.U8 desc[UR36][R2.64], R4 ;  /* 0x0000000402007986 */ /* 0x0011e2000c101124 */
[----:B------:R-:W-:Y:S05]  /*be70*/  BRA `(.L_x_33150) ;  /* 0x0000000c00847947 */ /* 0x000fea0003800000 */
.L_x_33147:
        /* <DEDUP_REMOVED lines=10> */
.L_x_33152:
[----:B------:R-:W-:-:S06]  /*bf20*/  HADD2.F32 R17, -RZ, R17.H0_H0 ;  /* 0x20000011ff117230 */ /* 0x000fcc0000004100 */
[----:B------:R-:W0:Y:S02]  /*bf30*/  F2I.FTZ.TRUNC.NTZ R17, R17 ;  /* 0x0000001100117305 */ /* 0x000e24000021f100 */
[----:B0-----:R0:W-:Y:S01]  /*bf40*/  STG.E desc[UR36][R2.64], R17 ;  /* 0x0000001102007986 */ /* 0x0011e2000c101924 */
[----:B------:R-:W-:Y:S05]  /*bf50*/  BRA `(.L_x_33150) ;  /* 0x0000000c004c7947 */ /* 0x000fea0003800000 */
.L_x_33151:
[----:B------:R-:W-:-:S06]  /*bf60*/  HADD2.F32 R17, -RZ, R17.H0_H0 ;  /* 0x20000011ff117230 */ /* 0x000fcc0000004100 */
[----:B------:R-:W0:Y:S02]  /*bf70*/  F2I.FTZ.TRUNC.NTZ R17, R17 ;  /* 0x0000001100117305 */ /* 0x000e24000021f100 */
[----:B0-----:R0:W-:Y:S01]  /*bf80*/  STG.E.U16 desc[UR36][R2.64], R17 ;  /* 0x0000001102007986 */ /* 0x0011e2000c101524 */
[----:B------:R-:W-:Y:S05]  /*bf90*/  BRA `(.L_x_33150) ;  /* 0x0000000c003c7947 */ /* 0x000fea0003800000 */
.L_x_33146:
        /* <DEDUP_REMOVED lines=9> */
.L_x_33154:
[----:B------:R0:W-:Y:S01]  /*c030*/  STG.E.U16 desc[UR36][R2.64], R17 ;  /* 0x0000001102007986 */ /* 0x0001e2000c101524 */
[----:B------:R-:W-:Y:S05]  /*c040*/  BRA `(.L_x_33150) ;  /* 0x0000000c00107947 */ /* 0x000fea0003800000 */
.L_x_33153:
        /* <DEDUP_REMOVED lines=10> */
.L_x_33156:
[----:B------:R-:W-:-:S05]  /*c0f0*/  HADD2.F32 R0, -RZ, R17.H0_H0 ;  /* 0x20000011ff007230 */ /* 0x000fca0000004100 */
[----:B------:R-:W-:-:S04]  /*c100*/  F2FP.F16.F32.PACK_AB R0, RZ, R0 ;  /* 0x00000000ff00723e */ /* 0x000fc800000000ff */
[----:B------:R-:W-:-:S05]  /*c110*/  PRMT R0, R0, 0x5410, RZ ;  /* 0x0000541000007816 */ /* 0x000fca00000000ff */
[----:B------:R0:W-:Y:S01]  /*c120*/  STG.E desc[UR36][R2.64], R0 ;  /* 0x0000000002007986 */ /* 0x0001e2000c101924 */
[----:B------:R-:W-:Y:S05]  /*c130*/  BRA `(.L_x_33150) ;  /* 0x0000000800d47947 */ /* 0x000fea0003800000 */
.L_x_33155:
[----:B------:R-:W-:-:S05]  /*c140*/  HADD2.F32 R4, -RZ, R17.H0_H0 ;  /* 0x20000011ff047230 */ /* 0x000fca0000004100 */
[----:B------:R-:W-:-:S06]  /*c150*/  FMUL.FTZ R4, R4, 1 ;  /* 0x3f80000004047820 */ /* 0x000fcc0000410000 */
[----:B------:R-:W0:Y:S02]  /*c160*/  F2F.F64.F32 R4, R4 ;  /* 0x0000000400047310 */ /* 0x000e240000201800 */
[----:B0-----:R0:W-:Y:S01]  /*c170*/  STG.E.64 desc[UR36][R2.64], R4 ;  /* 0x0000000402007986 */ /* 0x0011e2000c101b24 */
[----:B------:R-:W-:Y:S05]  /*c180*/  BRA `(.L_x_33150) ;  /* 0x0000000800c07947 */ /* 0x000fea0003800000 */
.L_x_33145:
        /* <DEDUP_REMOVED lines=13> */
.L_x_33159:
[----:B------:R-:W-:Y:S01]  /*c260*/  HADD2.F32 R17, -RZ, R17.H0_H0 ;  /* 0x20000011ff117230 */ /* 0x000fe20000004100 */
[----:B------:R-:W-:-:S04]  /*c270*/  CS2R R6, SRZ ;  /* 0x0000000000067805 */ /* 0x000fc8000001ff00 */
[----:B------:R-:W-:-:S06]  /*c280*/  FMUL.FTZ R4, R17, 1 ;  /* 0x3f80000011047820 */ /* 0x000fcc0000410000 */
[----:B------:R-:W0:Y:S02]  /*c290*/  F2F.F64.F32 R4, R4 ;  /* 0x0000000400047310 */ /* 0x000e240000201800 */
[----:B0-----:R0:W-:Y:S01]  /*c2a0*/  STG.E.128 desc[UR36][R2.64], R4 ;  /* 0x0000000402007986 */ /* 0x0011e2000c101d24 */
[----:B------:R-:W-:Y:S05]  /*c2b0*/  BRA `(.L_x_33150) ;  /* 0x0000000800747947 */ /* 0x000fea0003800000 */
.L_x_33158:
        /* <DEDUP_REMOVED lines=21> */
.L_x_33163:
[----:B------:R-:W-:Y:S05]  /*c410*/  BSYNC B0 ;  /* 0x0000000000007941 */ /* 0x000fea0003800000 */
.L_x_33162:
[----:B------:R-:W-:-:S05]  /*c420*/  LOP3.LUT R5, R0, R5, RZ, 0xfc, !PT ;  /* 0x0000000500057212 */ /* 0x000fca00078efcff */
[----:B------:R0:W-:Y:S01]  /*c430*/  STG.E.U8 desc[UR36][R2.64], R5 ;  /* 0x0000000502007986 */ /* 0x0001e2000c101124 */
[----:B------:R-:W-:Y:S05]  /*c440*/  BRA `(.L_x_33150) ;  /* 0x0000000800107947 */ /* 0x000fea0003800000 */
.L_x_33161:
        /* <DEDUP_REMOVED lines=13> */
.L_x_33165:
[----:B------:R-:W-:Y:S01]  /*c520*/  IMAD.MOV.U32 R0, RZ, RZ, 0x7f ;  /* 0x0000007fff007424 */ /* 0x000fe200078e00ff */
[----:B------:R-:W-:-:S04]  /*c530*/  ISETP.GT.U32.AND P0, PT, R4, 0x7f800000, PT ;  /* 0x7f8000000400780c */ /* 0x000fc80003f04070 */
[----:B------:R-:W-:-:S09]  /*c540*/  SEL R0, R0, 0x7c, P0 ;  /* 0x0000007c00007807 */ /* 0x000fd20000000000 */
.L_x_33166:
[----:B------:R-:W-:Y:S05]  /*c550*/  BSYNC B0 ;  /* 0x0000000000007941 */ /* 0x000fea0003800000 */
.L_x_33164:
[----:B------:R-:W-:-:S04]  /*c560*/  LOP3.LUT R4, R17, 0x80000000, RZ, 0xc0, !PT ;  /* 0x8000000011047812 */ /* 0x000fc800078ec0ff */
[----:B------:R-:W-:-:S04]  /*c570*/  SHF.R.U32.HI R5, RZ, 0x18, R4 ;  /* 0x00000018ff057819 */ /* 0x000fc80000011604 */
[----:B------:R-:W-:-:S05]  /*c580*/  LOP3.LUT R5, R0, R5, RZ, 0xfc, !PT ;  /* 0x0000000500057212 */ /* 0x000fca00078efcff */
[----:B------:R0:W-:Y:S01]  /*c590*/  STG.E.U8 desc[UR36][R2.64], R5 ;  /* 0x0000000502007986 */ /* 0x0001e2000c101124 */
[----:B------:R-:W-:Y:S05]  /*c5a0*/  BRA `(.L_x_33150) ;  /* 0x0000000400b87947 */ /* 0x000fea0003800000 */
.L_x_33160:
[----:B------:R-:W-:-:S05]  /*c5b0*/  HADD2.F32 R0, -RZ, R17.H0_H0 ;  /* 0x20000011ff007230 */ /* 0x000fca0000004100 */
[----:B------:R-:W-:-:S05]  /*c5c0*/  F2FP.BF16.F32.PACK_AB R0, RZ, R0 ;  /* 0x00000000ff00723e */ /* 0x000fca00000010ff */
[----:B------:R0:W-:Y:S01]  /*c5d0*/  STG.E.U16 desc[UR36][R2.64], R0 ;  /* 0x0000000002007986 */ /* 0x0001e2000c101524 */
[----:B------:R-:W-:Y:S05]  /*c5e0*/  BRA `(.L_x_33150) ;  /* 0x0000000400a87947 */ /* 0x000fea0003800000 */
.L_x_33157:
        /* <DEDUP_REMOVED lines=12> */
.L_x_33169:
        /* <DEDUP_REMOVED lines=17> */
.L_x_33172:
[----:B------:R-:W-:-:S04]  /*c7c0*/  LOP3.LUT R0, R17, 0x80000000, RZ, 0xc0, !PT ;  /* 0x8000000011007812 */ /* 0x000fc800078ec0ff */
[----:B------:R-:W-:-:S04]  /*c7d0*/  SHF.R.U32.HI R5, RZ, 0x18, R0 ;  /* 0x00000018ff057819 */ /* 0x000fc80000011600 */
[----:B------:R-:W-:-:S04]  /*c7e0*/  LOP3.LUT R4, R4, R5, RZ, 0xfc, !PT ;  /* 0x0000000504047212 */ /* 0x000fc800078efcff */
[----:B------:R-:W-:-:S07]  /*c7f0*/  PRMT R0, R4, 0x7610, R0 ;  /* 0x0000761004007816 */ /* 0x000fce0000000000 */
.L_x_33171:
[----:B------:R-:W-:Y:S05]  /*c800*/  BSYNC B0 ;  /* 0x0000000000007941 */ /* 0x000fea0003800000 */
.L_x_33170:
[----:B------:R0:W-:Y:S01]  /*c810*/  STG.E.U8 desc[UR36][R2.64], R0 ;  /* 0x0000000002007986 */ /* 0x0001e2000c101124 */
[----:B------:R-:W-:Y:S05]  /*c820*/  BRA `(.L_x_33150) ;  /* 0x0000000400187947 */ /* 0x000fea0003800000 */
.L_x_33168:
        /* <DEDUP_REMOVED lines=17> */
.L_x_33175:
[----:B------:R-:W-:-:S04]  /*c940*/  LOP3.LUT R0, R17, 0x80000000, RZ, 0xc0, !PT ;  /* 0x8000000011007812 */ /* 0x000fc800078ec0ff */
[----:B------:R-:W-:-:S04]  /*c950*/  SHF.R.U32.HI R5, RZ, 0x18, R0 ;  /* 0x00000018ff057819 */ /* 0x000fc80000011600 */
[----:B------:R-:W-:-:S04]  /*c960*/  LOP3.LUT R4, R4, R5, RZ, 0xfc, !PT ;  /* 0x0000000504047212 */ /* 0x000fc800078efcff */
[----:B------:R-:W-:-:S07]  /*c970*/  PRMT R0, R4, 0x7610, R0 ;  /* 0x0000761004007816 */ /* 0x000fce0000000000 */
.L_x_33174:
[----:B------:R-:W-:Y:S05]  /*c980*/  BSYNC B0 ;  /* 0x0000000000007941 */ /* 0x000fea0003800000 */
.L_x_33173:
[----:B------:R3:W-:Y:S01]  /*c990*/  STG.E.U8 desc[UR36][R2.64], R0 ;  /* 0x0000000002007986 */ /* 0x0007e2000c101124 */
[----:B------:R-:W-:Y:S05]  /*c9a0*/  BRA `(.L_x_33150) ;  /* 0x0000000000b87947 */ /* 0x000fea0003800000 */
.L_x_33167:
        /* <DEDUP_REMOVED lines=22> */
.L_x_33149:
        /* <DEDUP_REMOVED lines=16> */
.L_x_33178:
[----:B------:R-:W-:Y:S05]  /*cc10*/  BRA `(.L_x_33150) ;  /* 0x00000000001c7947 */ /* 0x000fea0003800000 */
.L_x_33177:
[----:B------:R-:W-:-:S06]  /*cc20*/  HADD2.F32 R4, -RZ, R17.H0_H0 ;  /* 0x20000011ff047230 */ /* 0x000fcc0000004100 */
[----:B------:R-:W0:Y:S02]  /*cc30*/  F2I.U64.TRUNC R4, R4 ;  /* 0x0000000400047311 */ /* 0x000e24000020d800 */
[----:B0-----:R1:W-:Y:S01]  /*cc40*/  STG.E.64 desc[UR36][R2.64], R4 ;  /* 0x0000000402007986 */ /* 0x0013e2000c101b24 */
[----:B------:R-:W-:Y:S05]  /*cc50*/  BRA `(.L_x_33150) ;  /* 0x00000000000c7947 */ /* 0x000fea0003800000 */
.L_x_33176:
[----:B------:R-:W-:-:S06]  /*cc60*/  HADD2.F32 R17, -RZ, R17.H0_H0 ;  /* 0x20000011ff117230 */ /* 0x000fcc0000004100 */
[----:B------:R-:W0:Y:S02]  /*cc70*/  F2I.FTZ.U32.TRUNC.NTZ R17, R17 ;  /* 0x0000001100117305 */ /* 0x000e24000021f000 */
[----:B0-----:R0:W-:Y:S02]  /*cc80*/  STG.E desc[UR36][R2.64], R17 ;  /* 0x0000001102007986 */ /* 0x0011e4000c101924 */
.L_x_33150:
[----:B------:R-:W-:-:S07]  /*cc90*/  VIADD R24, R24, 0x80 ;  /* 0x0000008018187836 */ /* 0x000fce0000000000 */
.L_x_33110:
[----:B------:R-:W-:Y:S05]  /*cca0*/  BSYNC B6 ;  /* 0x0000000000067941 */ /* 0x000fea0003800000 */
.L_x_33109:
        /* <DEDUP_REMOVED lines=23> */
.L_x_33182:
[----:B------:R-:W-:-:S06]  /*ce20*/  HADD2.F32 R5, -RZ, R19.H0_H0 ;  /* 0x20000013ff057230 */ /* 0x000fcc0000004100 */
[----:B------:R-:W0:Y:S02]  /*ce30*/  F2I.S64.TRUNC R4, R5 ;  /* 0x0000000500047311 */ /* 0x000e24000020d900 */
[----:B0-----:R-:W-:Y:S01]  /*ce40*/  STG.E.U8 desc[UR36][R2.64], R4 ;  /* 0x0000000402007986 */ /* 0x001fe2000c101124 */
[----:B------:R-:W-:Y:S05]  /*ce50*/  EXIT ;  /* 0x000000000000794d */ /* 0x000fea0003800000 */
.L_x_33181:
        /* <DEDUP_REMOVED lines=10> */
.L_x_33185:
[----:B------:R-:W-:-:S06]  /*cf00*/  HADD2.F32 R19, -RZ, R19.H0_H0 ;  /* 0x20000013ff137230 */ /* 0x000fcc0000004100 */
[----:B------:R-:W0:Y:S02]  /*cf10*/  F2I.FTZ.TRUNC.NTZ R19, R19 ;  /* 0x0000001300137305 */ /* 0x000e24000021f100 */
[----:B0-----:R-:W-:Y:S01]  /*cf20*/  STG.E desc[UR36][R2.64], R19 ;  /* 0x0000001302007986 */ /* 0x001fe2000c101924 */
[----:B------:R-:W-:Y:S05]  /*cf30*/  EXIT ;  /* 0x000000000000794d */ /* 0x000fea0003800000 */
.L_x_33184:
[----:B------:R-:W-:-:S06]  /*cf40*/  HADD2.F32 R19, -RZ, R19.H0_H0 ;  /* 0x20000013ff137230 */ /* 0x000fcc0000004100 */
[----:B------:R-:W0:Y:S02]  /*cf50*/  F2I.FTZ.TRUNC.NTZ R19, R19 ;  /* 0x0000001300137305 */ /* 0x000e24000021f100 */
[----:B0-----:R-:W-:Y:S01]  /*cf60*/  STG.E.U16 desc[UR36][R2.64], R19 ;  /* 0x0000001302007986 */ /* 0x001fe2000c101524 */
[----:B------:R-:W-:Y:S05]  /*cf70*/  EXIT ;  /* 0x000000000000794d */ /* 0x000fea0003800000 */
.L_x_33180:
        /* <DEDUP_REMOVED lines=9> */
.L_x_33187:
[----:B------:R-:W-:Y:S01]  /*d010*/  STG.E.U16 desc[UR36][R2.64], R19 ;  /* 0x0000001302007986 */ /* 0x000fe2000c101524 */
[----:B------:R-:W-:Y:S05]  /*d020*/  EXIT ;  /* 0x000000000000794d */ /* 0x000fea0003800000 */
.L_x_33186:
        /* <DEDUP_REMOVED lines=10> */
.L_x_33189:
[----:B------:R-:W-:-:S05]  /*d0d0*/  HADD2.F32 R0, -RZ, R19.H0_H0 ;  /* 0x20000013ff007230 */ /* 0x000fca0000004100 */
[----:B------:R-:W-:-:S04]  /*d0e0*/  F2FP.F16.F32.PACK_AB R0, RZ, R0 ;  /* 0x00000000ff00723e */ /* 0x000fc800000000ff */
[----:B------:R-:W-:-:S05]  /*d0f0*/  PRMT R0, R0, 0x5410, RZ ;  /* 0x0000541000007816 */ /* 0x000fca00000000ff */
[----:B------:R-:W-:Y:S01]  /*d100*/  STG.E desc[UR36][R2.64], R0 ;  /* 0x0000000002007986 */ /* 0x000fe2000c101924 */
[----:B------:R-:W-:Y:S05]  /*d110*/  EXIT ;  /* 0x000000000000794d */ /* 0x000fea0003800000 */
.L_x_33188:
[----:B------:R-:W-:-:S05]  /*d120*/  HADD2.F32 R4, -RZ, R19.H0_H0 ;  /* 0x20000013ff047230 */ /* 0x000fca0000004100 */
[----:B------:R-:W-:-:S06]  /*d130*/  FMUL.FTZ R4, R4, 1 ;  /* 0x3f80000004047820 */ /* 0x000fcc0000410000 */
[----:B------:R-:W0:Y:S02]  /*d140*/  F2F.F64.F32 R4, R4 ;  /* 0x0000000400047310 */ /* 0x000e240000201800 */
[----:B0-----:R-:W-:Y:S01]  /*d150*/  STG.E.64 desc[UR36][R2.64], R4 ;  /* 0x0000000402007986 */ /* 0x001fe2000c101b24 */
[----:B------:R-:W-:Y:S05]  /*d160*/  EXIT ;  /* 0x000000000000794d */ /* 0x000fea0003800000 */
.L_x_33179:
        /* <DEDUP_REMOVED lines=13> */
.L_x_33192:
[----:B------:R-:W-:Y:S01]  /*d240*/  HADD2.F32 R19, -RZ, R19.H0_H0 ;  /* 0x20000013ff137230 */ /* 0x000fe20000004100 */
[----:B------:R-:W-:-:S04]  /*d250*/  CS2R R6, SRZ ;  /* 0x0000000000067805 */ /* 0x000fc8000001ff00 */
[----:B------:R-:W-:-:S06]  /*d260*/  FMUL.FTZ R4, R19, 1 ;  /* 0x3f80000013047820 */ /* 0x000fcc0000410000 */
[----:B------:R-:W0:Y:S02]  /*d270*/  F2F.F64.F32 R4, R4 ;  /* 0x0000000400047310 */ /* 0x000e240000201800 */
[----:B0-----:R-:W-:Y:S01]  /*d280*/  STG.E.128 desc[UR36][R2.64], R4 ;  /* 0x0000000402007986 */ /* 0x001fe2000c101d24 */
[----:B------:R-:W-:Y:S05]  /*d290*/  EXIT ;  /* 0x000000000000794d */ /* 0x000fea0003800000 */
.L_x_33191:
        /* <DEDUP_REMOVED lines=21> */
.L_x_33196:
[----:B------:R-:W-:Y:S05]  /*d3f0*/  BSYNC B0 ;  /* 0x0000000000007941 */ /* 0x000fea0003800000 */
.L_x_33195:
[----:B------:R-:W-:-:S05]  /*d400*/  LOP3.LUT R5, R0, R5, RZ, 0xfc, !PT ;  /* 0x0000000500057212 */ /* 0x000fca00078efcff */
[----:B------:R-:W-:Y:S01]  /*d410*/  STG.E.U8 desc[UR36][R2.64], R5 ;  /* 0x0000000502007986 */ /* 0x000fe2000c101124 */
[----:B------:R-:W-:Y:S05]  /*d420*/  EXIT ;  /* 0x000000000000794d */ /* 0x000fea0003800000 */
.L_x_33194:
        /* <DEDUP_REMOVED lines=13> */
.L_x_33198:
[----:B------:R-:W-:Y:S01]  /*d500*/  IMAD.MOV.U32 R0, RZ, RZ, 0x7f ;  /* 0x0000007fff007424 */ /* 0x000fe200078e00ff */
[----:B------:R-:W-:-:S04]  /*d510*/  ISETP.GT.U32.AND P0, PT, R4, 0x7f800000, PT ;  /* 0x7f8000000400780c */ /* 0x000fc80003f04070 */
[----:B------:R-:W-:-:S09]  /*d520*/  SEL R0, R0, 0x7c, P0 ;  /* 0x0000007c00007807 */ /* 0x000fd20000000000 */
.L_x_33199:
[----:B------:R-:W-:Y:S05]  /*d530*/  BSYNC B0 ;  /* 0x0000000000007941 */ /* 0x000fea0003800000 */
.L_x_33197:
[----:B------:R-:W-:-:S04]  /*d540*/  LOP3.LUT R4, R19, 0x80000000, RZ, 0xc0, !PT ;  /* 0x8000000013047812 */ /* 0x000fc800078ec0ff */
[----:B------:R-:W-:-:S04]  /*d550*/  SHF.R.U32.HI R5, RZ, 0x18, R4 ;  /* 0x00000018ff057819 */ /* 0x000fc80000011604 */
[----:B------:R-:W-:-:S05]  /*d560*/  LOP3.LUT R5, R0, R5, RZ, 0xfc, !PT ;  /* 0x0000000500057212 */ /* 0x000fca00078efcff */
[----:B------:R-:W-:Y:S01]  /*d570*/  STG.E.U8 desc[UR36][R2.64], R5 ;  /* 0x0000000502007986 */ /* 0x000fe2000c101124 */
[----:B------:R-:W-:Y:S05]  /*d580*/  EXIT ;  /* 0x000000000000794d */ /* 0x000fea0003800000 */
.L_x_33193:
[----:B------:R-:W-:-:S05]  /*d590*/  HADD2.F32 R0, -RZ, R19.H0_H0 ;  /* 0x20000013ff007230 */ /* 0x000fca0000004100 */
[----:B------:R-:W-:-:S05]  /*d5a0*/  F2FP.BF16.F32.PACK_AB R0, RZ, R0 ;  /* 0x00000000ff00723e */ /* 0x000fca00000010ff */
[----:B------:R-:W-:Y:S01]  /*d5b0*/  STG.E.U16 desc[UR36][R2.64], R0 ;  /* 0x0000000002007986 */ /* 0x000fe2000c101524 */
[----:B------:R-:W-:Y:S05]  /*d5c0*/  EXIT ;  /* 0x000000000000794d */ /* 0x000fea0003800000 */
.L_x_33190:
        /* <DEDUP_REMOVED lines=12> */
.L_x_33202:
        /* <DEDUP_REMOVED lines=17> */
.L_x_33205:
[----:B------:R-:W-:-:S04]  /*d7a0*/  LOP3.LUT R0, R19, 0x80000000, RZ, 0xc0, !PT ;  /* 0x8000000013007812 */ /* 0x000fc800078ec0ff */
[----:B------:R-:W-:-:S04]  /*d7b0*/  SHF.R.U32.HI R5, RZ, 0x18, R0 ;  /* 0x00000018ff057819 */ /* 0x000fc80000011600 */
[----:B------:R-:W-:-:S04]  /*d7c0*/  LOP3.LUT R4, R4, R5, RZ, 0xfc, !PT ;  /* 0x0000000504047212 */ /* 0x000fc800078efcff */
[----:B------:R-:W-:-:S07]  /*d7d0*/  PRMT R0, R4, 0x7610, R0 ;  /* 0x0000761004007816 */ /* 0x000fce0000000000 */
.L_x_33204:
[----:B------:R-:W-:Y:S05]  /*d7e0*/  BSYNC B0 ;  /* 0x0000000000007941 */ /* 0x000fea0003800000 */
.L_x_33203:
[----:B------:R-:W-:Y:S01]  /*d7f0*/  STG.E.U8 desc[UR36][R2.64], R0 ;  /* 0x0000000002007986 */ /* 0x000fe2000c101124 */
[----:B------:R-:W-:Y:S05]  /*d800*/  EXIT ;  /* 0x000000000000794d */ /* 0x000fea0003800000 */
.L_x_33201:
        /* <DEDUP_REMOVED lines=17> */
.L_x_33208:
[----:B------:R-:W-:-:S04]  /*d920*/  LOP3.LUT R0, R19, 0x80000000, RZ, 0xc0, !PT ;  /* 0x8000000013007812 */ /* 0x000fc800078ec0ff */
[----:B------:R-:W-:-:S04]  /*d930*/  SHF.R.U32.HI R5, RZ, 0x18, R0 ;  /* 0x00000018ff057819 */ /* 0x000fc80000011600 */
[----:B------:R-:W-:-:S04]  /*d940*/  LOP3.LUT R4, R4, R5, RZ, 0xfc, !PT ;  /* 0x0000000504047212 */ /* 0x000fc800078efcff */
[----:B------:R-:W-:-:S07]  /*d950*/  PRMT R0, R4, 0x7610, R0 ;  /* 0x0000761004007816 */ /* 0x000fce0000000000 */
.L_x_33207:
[----:B------:R-:W-:Y:S05]  /*d960*/  BSYNC B0 ;  /* 0x0000000000007941 */ /* 0x000fea0003800000 */
.L_x_33206:
[----:B------:R-:W-:Y:S01]  /*d970*/  STG.E.U8 desc[UR36][R2.64], R0 ;  /* 0x0000000002007986 */ /* 0x000fe2000c101124 */
[----:B------:R-:W-:Y:S05]  /*d980*/  EXIT ;  /* 0x000000000000794d */ /* 0x000fea0003800000 */
.L_x_33200:
        /* <DEDUP_REMOVED lines=22> */
.L_x_33183:
        /* <DEDUP_REMOVED lines=16> */
.L_x_33211:
[----:B------:R-:W-:Y:S05]  /*dbf0*/  EXIT ;  /* 0x000000000000794d */ /* 0x000fea0003800000 */
.L_x_33210:
[----:B------:R-:W-:-:S06]  /*dc00*/  HADD2.F32 R4, -RZ, R19.H0_H0 ;  /* 0x20000013ff047230 */ /* 0x000fcc0000004100 */
[----:B------:R-:W0:Y:S02]  /*dc10*/  F2I.U64.TRUNC R4, R4 ;  /* 0x0000000400047311 */ /* 0x000e24000020d800 */
[----:B0-----:R-:W-:Y:S01]  /*dc20*/  STG.E.64 desc[UR36][R2.64], R4 ;  /* 0x0000000402007986 */ /* 0x001fe2000c101b24 */
[----:B------:R-:W-:Y:S05]  /*dc30*/  EXIT ;  /* 0x000000000000794d */ /* 0x000fea0003800000 */
.L_x_33209:
[----:B------:R-:W-:-:S06]  /*dc40*/  HADD2.F32 R19, -RZ, R19.H0_H0 ;  /* 0x20000013ff137230 */ /* 0x000fcc0000004100 */
[----:B------:R-:W0:Y:S02]  /*dc50*/  F2I.FTZ.U32.TRUNC.NTZ R19, R19 ;  /* 0x0000001300137305 */ /* 0x000e24000021f000 */
[----:B0-----:R-:W-:Y:S01]  /*dc60*/  STG.E desc[UR36][R2.64], R19 ;  /* 0x0000001302007986 */ /* 0x001fe2000c101924 */
[----:B------:R-:W-:Y:S05]  /*dc70*/  EXIT ;  /* 0x000000000000794d */ /* 0x000fea0003800000 */
.L_x_33212:
        /* <DEDUP_REMOVED lines=16> */
.L_x_57508:


//--------------------- .text._ZN2at6native18elementwise_kernelILi128ELi4EZNS0_22gpu_kernel_impl_nocastINS0_13BinaryFunctorIN3c104HalfES5_S5_ZZZNS0_21remainder_kernel_cudaERNS_18TensorIteratorBaseEENKUlvE0_clEvENKUlvE1_clEvEUlS5_S5_E_EEEEvS7_RKT_EUliE_EEviT1_ --------------------------
	.section	.text._ZN2at6native18elementwise_kernelILi128ELi4EZNS0_22gpu_kernel_impl_nocastINS0_13BinaryFunctorIN3c104HalfES5_S5_ZZZNS0_21remainder_kernel_cudaERNS_18TensorIteratorBaseEENKUlvE0_clEvENKUlvE1_clEvEUlS5_S5_E_EEEEvS7_RKT_EUliE_EEviT1_,"ax",@progbits
	.align	128
        .global         _ZN2at6native18elementwise_kernelILi128ELi4EZNS0_22gpu_kernel_impl_nocastINS0_13BinaryFunctorIN3c104HalfES5_S5_ZZZNS0_21remainder_kernel_cudaERNS_18TensorIteratorBaseEENKUlvE0_clEvENKUlvE1_clEvEUlS5_S5_E_EEEEvS7_RKT_EUliE_EEviT1_
        .type           _ZN2at6native18elementwise_kernelILi128ELi4EZNS0_22gpu_kernel_impl_nocastINS0_13BinaryFunctorIN3c104HalfES5_S5_ZZZNS0_21remainder_kernel_cudaERNS_18TensorIteratorBaseEENKUlvE0_clEvENKUlvE1_clEvEUlS5_S5_E_EEEEvS7_RKT_EUliE_EEviT1_,@function
        .size           _ZN2at6native18elementwise_kernelILi128ELi4EZNS0_22gpu_kernel_impl_nocastINS0_13BinaryFunctorIN3c104HalfES5_S5_ZZZNS0_21remainder_kernel_cudaERNS_18TensorIteratorBaseEENKUlvE0_clEvENKUlvE1_clEvEUlS5_S5_E_EEEEvS7_RKT_EUliE_EEviT1_,(.L_x_57509 - _ZN2at6native18elementwise_kernelILi128ELi4EZNS0_22gpu_kernel_impl_nocastINS0_13BinaryFunctorIN3c104HalfES5_S5_ZZZNS0_21remainder_kernel_cudaERNS_18TensorIteratorBaseEENKUlvE0_clEvENKUlvE1_clEvEUlS5_S5_E_EEEEvS7_RKT_EUliE_EEviT1_)
        .other          _ZN2at6native18elementwise_kernelILi128ELi4EZNS0_22gpu_kernel_impl_nocastINS0_13BinaryFunctorIN3c104HalfES5_S5_ZZZNS0_21remainder_kernel_cudaERNS_18TensorIteratorBaseEENKUlvE0_clEvENKUlvE1_clEvEUlS5_S5_E_EEEEvS7_RKT_EUliE_EEviT1_,@"STO_CUDA_ENTRY STV_DEFAULT"
_ZN2at6native18elementwise_kernelILi128ELi4EZNS0_22gpu_kernel_impl_nocastINS0_13BinaryFunctorIN3c104HalfES5_S5_ZZZNS0_21remainder_kernel_cudaERNS_18TensorIteratorBaseEENKUlvE0_clEvENKUlvE1_clEvEUlS5_S5_E_EEEEvS7_RKT_EUliE_EEviT1_:
.text._ZN2at6native18elementwise_kernelILi128ELi4EZNS0_22gpu_kernel_impl_nocastINS0_13BinaryFunctorIN3c104HalfES5_S5_ZZZNS0_21remainder_kernel_cudaERNS_18TensorIteratorBaseEENKUlvE0_clEvENKUlvE1_clEvEUlS5_S5_E_EEEEvS7_RKT_EUliE_EEviT1_:
        /* <DEDUP_REMOVED lines=362> */
.L_x_33215:
        /* <DEDUP_REMOVED lines=40> */
.L_x_33221:
[----:B------:R-:W-:Y:S01]  /*1920*/  FSETP.GEU.FTZ.AND P0, PT, R9, -R10, PT ;  /* 0x8000000a0900720b */ /* 0x000fe20003f1e000 */
[----:B------:R-:W-:-:S12]  /*1930*/  FADD.FTZ R0, R0, -1 ;  /* 0xbf80000000007421 */ /* 0x000fd80000010000 */
[----:B------:R-:W-:-:S07]  /*1940*/  @!P0 FADD.FTZ R0, R0, -1 ;  /* 0xbf80000000008421 */ /* 0x000fce0000010000 */
.L_x_33220:
[----:B------:R-:W-:Y:S05]  /*1950*/  BSYNC B2 ;  /* 0x0000000000027941 */ /* 0x000fea0003800000 */
.L_x_33219:
[----:B------:R-:W-:Y:S01]  /*1960*/  FFMA.FTZ R7, -R10, R0, R7 ;  /* 0x000000000a077223 */ /* 0x000fe20000010107 */
[----:B------:R-:W-:Y:S06]  /*1970*/  BRA `(.L_x_33217) ;  /* 0x00000000007c7947 */ /* 0x000fec0003800000 */
.L_x_33218:
        /* <DEDUP_REMOVED lines=15> */
.L_x_33224:
        /* <DEDUP_REMOVED lines=13> */
.L_x_33223:
[----:B------:R-:W-:Y:S05]  /*1b40*/  BSYNC B2 ;  /* 0x0000000000027941 */ /* 0x000fea0003800000 */
.L_x_33222:
[----:B------:R-:W-:-:S04]  /*1b50*/  FMUL.FTZ R7, R7, 1.1920928955078125e-07 ;  /* 0x3400000007077820 */ /* 0x000fc80000410000 */
[----:B------:R-:W-:-:S07]  /*1b60*/  FMUL.FTZ R7, R12, R7 ;  /* 0x000000070c077220 */ /* 0x000fce0000410000 */
.L_x_33217:
[----:B------:R-:W-:Y:S05]  /*1b70*/  BSYNC B0 ;  /* 0x0000000000007941 */ /* 0x000fea0003800000 */
.L_x_33216:
[C---:B------:R-:W-:Y:S01]  /*1b80*/  FSETP.GTU.FTZ.AND P0, PT, |R7|.reuse, +INF , PT ;  /* 0x7f8000000700780b */ /* 0x040fe20003f1c200 */
[----:B------:R-:W-:Y:S01]  /*1b90*/  HADD2.F32 R9, -RZ, R2.H0_H0 ;  /* 0x20000002ff097230 */ /* 0x000fe20000004100 */
        /* <DEDUP_REMOVED lines=8> */
[----:B------:R-:W-:-:S05]  /*1c20*/  F2FP.F16.F32.PACK_AB R6, RZ, R6 ;  /* 0x00000006ff06723e */ /* 0x000fca00000000ff */
[----:B------:R1:W-:Y:S02]  /*1c30*/  STG.E.U16 desc[UR4][R4.64], R6 ;  /* 0x0000000604007986 */ /* 0x0003e4000c101504 */
.L_x_33214:
[----:B------:R-:W-:Y:S05]  /*1c40*/  BSYNC B1 ;  /* 0x0000000000017941 */ /* 0x000fea0003800000 */
.L_x_33213:
        /* <DEDUP_REMOVED lines=356> */
.L_x_33227:
        /* <DEDUP_REMOVED lines=40> */
.L_x_33233:
[----:B------:R-:W-:Y:S01]  /*3510*/  FSETP.GEU.FTZ.AND P0, PT, R9, -R10, PT ;  /* 0x8000000a0900720b */ /* 0x000fe20003f1e000 */
[----:B------:R-:W-:-:S12]  /*3520*/  FADD.FTZ R0, R0, -1 ;  /* 0xbf80000000007421 */ /* 0x000fd80000010000 */
[----:B------:R-:W-:-:S07]  /*3530*/  @!P0 FADD.FTZ R0, R0, -1 ;  /* 0xbf80000000008421 */ /* 0x000fce0000010000 */
.L_x_33232:
[----:B------:R-:W-:Y:S05]  /*3540*/  BSYNC B2 ;  /* 0x0000000000027941 */ /* 0x000fea0003800000 */
.L_x_33231:
[----:B------:R-:W-:Y:S01]  /*3550*/  FFMA.FTZ R7, -R10, R0, R7 ;  /* 0x000000000a077223 */ /* 0x000fe20000010107 */
[----:B------:R-:W-:Y:S06]  /*3560*/  BRA `(.L_x_33229) ;  /* 0x00000000007c7947 */ /* 0x000fec0003800000 */
.L_x_33230:
        /* <DEDUP_REMOVED lines=15> */
.L_x_33236:
        /* <DEDUP_REMOVED lines=13> */
.L_x_33235:
[----:B------:R-:W-:Y:S05]  /*3730*/  BSYNC B2 ;  /* 0x0000000000027941 */ /* 0x000fea0003800000 */
.L_x_33234:
[----:B------:R-:W-:-:S04]  /*3740*/  FMUL.FTZ R7, R7, 1.1920928955078125e-07 ;  /* 0x3400000007077820 */ /* 0x000fc80000410000 */
[----:B------:R-:W-:-:S07]  /*3750*/  FMUL.FTZ R7, R12, R7 ;  /* 0x000000070c077220 */ /* 0x000fce0000410000 */
.L_x_33229:
[----:B------:R-:W-:Y:S05]  /*3760*/  BSYNC B1 ;  /* 0x0000000000017941 */ /* 0x000fea0003800000 */
.L_x_33228:
        /* <DEDUP_REMOVED lines=9> */
[----:B------:R-:W-:Y:S01]  /*3800*/  @!P0 FADD.FTZ R6, R6, R9 ;  /* 0x0000000906068221 */ /* 0x000fe20000010000 */
[----:B------:R-:W-:-:S04]  /*3810*/  ISETP.GE.AND P0, PT, R3, UR6, PT ;  /* 0x0000000603007c0c */ /* 0x000fc8000bf06270 */
[----:B------:R-:W-:-:S05]  /*3820*/  F2FP.F16.F32.PACK_AB R6, RZ, R6 ;  /* 0x00000006ff06723e */ /* 0x000fca00000000ff */
        /* <DEDUP_REMOVED lines=355> */
.L_x_33237:
        /* <DEDUP_REMOVED lines=40> */
.L_x_33243:
[----:B------:R-:W-:Y:S01]  /*50e0*/  FSETP.GEU.FTZ.AND P0, PT, R9, -R10, PT ;  /* 0x8000000a0900720b */ /* 0x000fe20003f1e000 */
[----:B------:R-:W-:-:S12]  /*50f0*/  FADD.FTZ R0, R0, -1 ;  /* 0xbf80000000007421 */ /* 0x000fd80000010000 */
[----:B------:R-:W-:-:S07]  /*5100*/  @!P0 FADD.FTZ R0, R0, -1 ;  /* 0xbf80000000008421 */ /* 0x000fce0000010000 */
.L_x_33242:
[----:B------:R-:W-:Y:S05]  /*5110*/  BSYNC B2 ;  /* 0x0000000000027941 */ /* 0x000fea0003800000 */
.L_x_33241:
[----:B------:R-:W-:Y:S01]  /*5120*/  FFMA.FTZ R7, -R10, R0, R7 ;  /* 0x000000000a077223 */ /* 0x000fe20000010107 */
[----:B------:R-:W-:Y:S06]  /*5130*/  BRA `(.L_x_33239) ;  /* 0x00000000007c7947 */ /* 0x000fec0003800000 */
.L_x_33240:
        /* <DEDUP_REMOVED lines=15> */
.L_x_33246:
        /* <DEDUP_REMOVED lines=13> */
.L_x_33245:
[----:B------:R-:W-:Y:S05]  /*5300*/  BSYNC B2 ;  /* 0x0000000000027941 */ /* 0x000fea0003800000 */
.L_x_33244:
[----:B------:R-:W-:-:S04]  /*5310*/  FMUL.FTZ R7, R7, 1.1920928955078125e-07 ;  /* 0x3400000007077820 */ /* 0x000fc80000410000 */
[----:B------:R-:W-:-:S07]  /*5320*/  FMUL.FTZ R7, R12, R7 ;  /* 0x000000070c077220 */ /* 0x000fce0000410000 */
.L_x_33239:
[----:B------:R-:W-:Y:S05]  /*5330*/  BSYNC B1 ;  /* 0x0000000000017941 */ /* 0x000fea0003800000 */
.L_x_33238:
        /* <DEDUP_REMOVED lines=12> */
.L_x_33226:
[----:B------:R-:W-:Y:S05]  /*5400*/  BSYNC B0 ;  /* 0x0000000000007941 */ /* 0x000fea0003800000 */
.L_x_33225:
        /* <DEDUP_REMOVED lines=355> */
.L_x_33247:
        /* <DEDUP_REMOVED lines=40> */
.L_x_33253:
[----:B------:R-:W-:Y:S01]  /*6cc0*/  FSETP.GEU.FTZ.AND P0, PT, R8, -R10, PT ;  /* 0x8000000a0800720b */ /* 0x000fe20003f1e000 */
[----:B------:R-:W-:-:S12]  /*6cd0*/  FADD.FTZ R0, R0, -1 ;  /* 0xbf80000000007421 */ /* 0x000fd80000010000 */
[----:B------:R-:W-:-:S07]  /*6ce0*/  @!P0 FADD.FTZ R0, R0, -1 ;  /* 0xbf80000000008421 */ /* 0x000fce0000010000 */
.L_x_33252:
[----:B------:R-:W-:Y:S05]  /*6cf0*/  BSYNC B1 ;  /* 0x0000000000017941 */ /* 0x000fea0003800000 */
.L_x_33251:
[----:B------:R-:W-:Y:S01]  /*6d00*/  FFMA.FTZ R5, -R10, R0, R5 ;  /* 0x000000000a057223 */ /* 0x000fe20000010105 */
[----:B------:R-:W-:Y:S06]  /*6d10*/  BRA `(.L_x_33249) ;  /* 0x00000000007c7947 */ /* 0x000fec0003800000 */
.L_x_33250:
        /* <DEDUP_REMOVED lines=15> */
.L_x_33256:
        /* <DEDUP_REMOVED lines=13> */
.L_x_33255:
[----:B------:R-:W-:Y:S05]  /*6ee0*/  BSYNC B1 ;  /* 0x0000000000017941 */ /* 0x000fea0003800000 */
.L_x_33254:
[----:B------:R-:W-:-:S04]  /*6ef0*/  FMUL.FTZ R0, R5, 1.1920928955078125e-07 ;  /* 0x3400000005007820 */ /* 0x000fc80000410000 */
[----:B------:R-:W-:-:S07]  /*6f00*/  FMUL.FTZ R5, R11, R0 ;  /* 0x000000000b057220 */ /* 0x000fce0000410000 */
.L_x_33249:
[----:B------:R-:W-:Y:S05]  /*6f10*/  BSYNC B0 ;  /* 0x0000000000007941 */ /* 0x000fea0003800000 */
.L_x_33248:
        /* <DEDUP_REMOVED lines=9> */
[----:B------:R-:W-:-:S05]  /*6fb0*/  F2FP.F16.F32.PACK_AB R6, RZ, R6 ;  /* 0x00000006ff06723e */ /* 0x000fca00000000ff */
[----:B------:R-:W-:Y:S01]  /*6fc0*/  STG.E.U16 desc[UR4][R2.64], R6 ;  /* 0x0000000602007986 */ /* 0x000fe2000c101504 */
[----:B------:R-:W-:Y:S05]  /*6fd0*/  EXIT ;  /* 0x000000000000794d */ /* 0x000fea0003800000 */
.L_x_33257:
        /* <DEDUP_REMOVED lines=10> */
.L_x_57509:


//--------------------- .text._ZN2at6native27unrolled_elementwise_kernelINS0_13BinaryFunctorIN3c104HalfES4_S4_ZZZNS0_21remainder_kernel_cudaERNS_18TensorIteratorBaseEENKUlvE0_clEvENKUlvE1_clEvEUlS4_S4_E_EESt5arrayIPcLm3EELi4E23TrivialOffsetCalculatorILi2EjESE_ILi1EjENS0_6memory15LoadWithoutCastENSH_16StoreWithoutCastEEEviT_T0_T2_T3_T4_T5_ --------------------------
	.section	.text._ZN2at6native27unrolled_elementwise_kernelINS0_13BinaryFunctorIN3c104HalfES4_S4_ZZZNS0_21remainder_kernel_cudaERNS_18TensorIteratorBaseEENKUlvE0_clEvENKUlvE1_clEvEUlS4_S4_E_EESt5arrayIPcLm3EELi4E23TrivialOffsetCalculatorILi2EjESE_ILi1EjENS0_6memory15LoadWithoutCastENSH_16StoreWithoutCastEEEviT_T0_T2_T3_T4_T5_,"ax",@progbits
	.align	128
        .global         _ZN2at6native27unrolled_elementwise_kernelINS0_13BinaryFunctorIN3c104HalfES4_S4_ZZZNS0_21remainder_kernel_cudaERNS_18TensorIteratorBaseEENKUlvE0_clEvENKUlvE1_clEvEUlS4_S4_E_EESt5arrayIPcLm3EELi4E23TrivialOffsetCalculatorILi2EjESE_ILi1EjENS0_6memory15LoadWithoutCastENSH_16StoreWithoutCastEEEviT_T0_T2_T3_T4_T5_
        .type           _ZN2at6native27unrolled_elementwise_kernelINS0_13BinaryFunctorIN3c104HalfES4_S4_ZZZNS0_21remainder_kernel_cudaERNS_18TensorIteratorBaseEENKUlvE0_clEvENKUlvE1_clEvEUlS4_S4_E_EESt5arrayIPcLm3EELi4E23TrivialOffsetCalculatorILi2EjESE_ILi1EjENS0_6memory15LoadWithoutCastENSH_16StoreWithoutCastEEEviT_T0_T2_T3_T4_T5_,@function
        .size           _ZN2at6native27unrolled_elementwise_kernelINS0_13BinaryFunctorIN3c104HalfES4_S4_ZZZNS0_21remainder_kernel_cudaERNS_18TensorIteratorBaseEENKUlvE0_clEvENKUlvE1_clEvEUlS4_S4_E_EESt5arrayIPcLm3EELi4E23TrivialOffsetCalculatorILi2EjESE_ILi1EjENS0_6memory15LoadWithoutCastENSH_16StoreWithoutCastEEEviT_T0_T2_T3_T4_T5_,(.L_x_57510 - _ZN2at6native27unrolled_elementwise_kernelINS0_13BinaryFunctorIN3c104HalfES4_S4_ZZZNS0_21remainder_kernel_cudaERNS_18TensorIteratorBaseEENKUlvE0_clEvENKUlvE1_clEvEUlS4_S4_E_EESt5arrayIPcLm3EELi4E23TrivialOffsetCalculatorILi2EjESE_ILi1EjENS0_6memory15LoadWithoutCastENSH_16StoreWithoutCastEEEviT_T0_T2_T3_T4_T5_)
        .other          _ZN2at6native27unrolled_elementwise_kernelINS0_13BinaryFunctorIN3c104HalfES4_S4_ZZZNS0_21remainder_kernel_cudaERNS_18TensorIteratorBaseEENKUlvE0_clEvENKUlvE1_clEvEUlS4_S4_E_EESt5arrayIPcLm3EELi4E23TrivialOffsetCalculatorILi2EjESE_ILi1EjENS0_6memory15LoadWithoutCastENSH_16StoreWithoutCastEEEviT_T0_T2_T3_T4_T5_,@"STO_CUDA_ENTRY STV_DEFAULT"
_ZN2at6native27unrolled_elementwise_kernelINS0_13BinaryFunctorIN3c104HalfES4_S4_ZZZNS0_21remainder_kernel_cudaERNS_18TensorIteratorBaseEENKUlvE0_clEvENKUlvE1_clEvEUlS4_S4_E_EESt5arrayIPcLm3EELi4E23TrivialOffsetCalculatorILi2EjESE_ILi1EjENS0_6memory15LoadWithoutCastENSH_16StoreWithoutCastEEEviT_T0_T2_T3_T4_T5_:
.text._ZN2at6native27unrolled_elementwise_kernelINS0_13BinaryFunctorIN3c104HalfES4_S4_ZZZNS0_21remainder_kernel_cudaERNS_18TensorIteratorBaseEENKUlvE0_clEvENKUlvE1_clEvEUlS4_S4_E_EESt5arrayIPcLm3EELi4E23TrivialOffsetCalculatorILi2EjESE_ILi1EjENS0_6memory15LoadWithoutCastENSH_16StoreWithoutCastEEEviT_T0_T2_T3_T4_T5_:
        /* <DEDUP_REMOVED lines=15> */
[----:B------:R-:W-:Y:S01]  /*00f0*/  @!P0 LEA R27, R10, R25, 0x9 ;  /* 0x000000190a1b8211 */ /* 0x000fe200078e48ff */
[----:B------:R-:W-:Y:S01]  /*0100*/  @!P0 VIADD R25, R25, 0x80 ;  /* 0x0000008019198836 */ /* 0x000fe20000000000 */
[----:B------:R-:W2:Y:S01]  /*0110*/  @!P0 LDC.64 R20, c[0x0][0x220] ;  /* 0x00008800ff148b82 */ /* 0x000ea20000000a00 */
[----:B0-----:R-:W-:-:S03]  /*0120*/  @!P2 IMAD.WIDE.U32 R16, R13, 0x2, R16 ;  /* 0x000000020d10a825 */ /* 0x001fc600078e0010 */
[----:B------:R-:W-:-:S04]  /*0130*/  ISETP.GE.AND P3, PT, R25, R12, PT ;  /* 0x0000000c1900720c */ /* 0x000fc80003f66270 */
[----:B------:R-:W0:Y:S01]  /*0140*/  @!P0 LDC.64 R14, c[0x0][0x228] ;  /* 0x00008a00ff0e8b82 */ /* 0x000e220000000a00 */
[----:B------:R3:W5:Y:S01]  /*0150*/  @!P2 LDG.E.U16 R0, desc[UR4][R16.64] ;  /* 0x000000041000a981 */ /* 0x000762000c1e1500 */
[----:B------:R-:W-:Y:S01]  /*0160*/  PRMT R24, RZ, 0x7610, R24 ;  /* 0x00007610ff187816 */ /* 0x000fe20000000018 */
[----:B-1----:R-:W-:Y:S01]  /*0170*/  @!P2 IMAD.WIDE.U32 R18, R13, 0x2, R18 ;  /* 0x000000020d12a825 */ /* 0x002fe200078e0012 */
[----:B------:R-:W-:-:S05]  /*0180*/  PRMT R13, RZ, 0x7610, R13 ;  /* 0x00007610ff0d7816 */ /* 0x000fca000000000d */
[----:B------:R-:W-:Y:S01]  /*0190*/  @!P3 IMAD R23, R10, 0x200, R25 ;  /* 0x000002000a17b824 */ /* 0x000fe200078e0219 */
[----:B------:R-:W-:Y:S01]  /*01a0*/  @!P3 IADD3 R25, R25, 0x80, RZ ;  /* 0x000000801919b810 */ /* 0x000fe20007ffe0ff */
[----:B------:R-:W1:Y:S01]  /*01b0*/  @!P3 LDC.64 R8, c[0x0][0x220] ;  /* 0x00008800ff08bb82 */ /* 0x000e620000000a00 */
[----:B--2---:R-:W-:Y:S02]  /*01c0*/  @!P0 IMAD.WIDE.U32 R20, R27, 0x2, R20 ;  /* 0x000000021b148825 */ /* 0x004fe400078e0014 */
[----:B------:R-:W-:Y:S01]  /*01d0*/  ISETP.GE.AND P1, PT, R25, R12, PT ;  /* 0x0000000c1900720c */ /* 0x000fe20003f26270 */
[----:B------:R2:W5:Y:S04]  /*01e0*/  @!P2 LDG.E.U16 R13, desc[UR4][R18.64] ;  /* 0x00000004120da981 */ /* 0x000568000c1e1500 */
[----:B------:R-:W4:Y:S01]  /*01f0*/  @!P3 LDC.64 R6, c[0x0][0x228] ;  /* 0x00008a00ff06bb82 */ /* 0x000f220000000a00 */
[----:B---3--:R-:W-:-:S02]  /*0200*/  PRMT R17, RZ, 0x7610, R17 ;  /* 0x00007610ff117816 */ /* 0x008fc40000000011 */
[----:B------:R-:W-:Y:S01]  /*0210*/  PRMT R16, RZ, 0x7610, R16 ;  /* 0x00007610ff107816 */ /* 0x000fe20000000010 */
[----:B------:R2:W5:Y:S04]  /*0220*/  @!P0 LDG.E.U16 R22, desc[UR4][R20.64] ;  /* 0x0000000414168981 */ /* 0x000568000c1e1500 */
[----:B------:R-:W3:Y:S08]  /*0230*/  @!P1 LDC.64 R4, c[0x0][0x220] ;  /* 0x00008800ff049b82 */ /* 0x000ef00000000a00 */
[----:B------:R-:W2:Y:S01]  /*0240*/  @!P1 LDC.64 R2, c[0x0][0x228] ;  /* 0x00008a00ff029b82 */ /* 0x000ea20000000a00 */
[----:B------:R-:W-:-:S02]  /*0250*/  @!P1 IMAD R25, R10, 0x200, R25 ;  /* 0x000002000a199824 */ /* 0x000fc400078e0219 */
        /* <DEDUP_REMOVED lines=43> */
.L_x_33265:
[----:B------:R-:W-:Y:S01]  /*0510*/  FSETP.GEU.FTZ.AND P0, PT, R7, -R6, PT ;  /* 0x800000060700720b */ /* 0x000fe20003f1e000 */
[----:B------:R-:W-:-:S12]  /*0520*/  FADD.FTZ R0, R0, -1 ;  /* 0xbf80000000007421 */ /* 0x000fd80000010000 */
[----:B------:R-:W-:-:S07]  /*0530*/  @!P0 FADD.FTZ R0, R0, -1 ;  /* 0xbf80000000008421 */ /* 0x000fce0000010000 */
.L_x_33264:
[----:B------:R-:W-:Y:S05]  /*0540*/  BSYNC B2 ;  /* 0x0000000000027941 */ /* 0x000fea0003800000 */
.L_x_33263:
[----:B------:R-:W-:Y:S01]  /*0550*/  FFMA.FTZ R3, -R6, R0, R3 ;  /* 0x0000000006037223 */ /* 0x000fe20000010103 */
[----:B------:R-:W-:Y:S06]  /*0560*/  BRA `(.L_x_33261) ;  /* 0x00000000007c7947 */ /* 0x000fec0003800000 */
.L_x_33262:
        /* <DEDUP_REMOVED lines=15> */
.L_x_33268:
        /* <DEDUP_REMOVED lines=13> */
.L_x_33267:
[----:B------:R-:W-:Y:S05]  /*0730*/  BSYNC B2 ;  /* 0x0000000000027941 */ /* 0x000fea0003800000 */
.L_x_33266:
[----:B------:R-:W-:-:S04]  /*0740*/  FMUL.FTZ R4, R4, 1.1920928955078125e-07 ;  /* 0x3400000004047820 */ /* 0x000fc80000410000 */
[----:B------:R-:W-:-:S07]  /*0750*/  FMUL.FTZ R3, R3, R4 ;  /* 0x0000000403037220 */ /* 0x000fce0000410000 */
.L_x_33261:
[----:B------:R-:W-:Y:S05]  /*0760*/  BSYNC B0 ;  /* 0x0000000000007941 */ /* 0x000fea0003800000 */
.L_x_33260:
        /* <DEDUP_REMOVED lines=10> */
.L_x_33259:
[----:B------:R-:W-:Y:S05]  /*0810*/  BSYNC B1 ;  /* 0x0000000000017941 */ /* 0x000fea0003800000 */
.L_x_33258:
[----:B-1----:R-:W-:Y:S01]  /*0820*/  IADD3 R3, R11, 0x80, RZ ;  /* 0x000000800b037810 */ /* 0x002fe20007ffe0ff */
        /* <DEDUP_REMOVED lines=32> */
.L_x_33276:
[----:B------:R-:W-:Y:S01]  /*0a30*/  FSETP.GEU.FTZ.AND P0, PT, R8, -R6, PT ;  /* 0x800000060800720b */ /* 0x000fe20003f1e000 */
[----:B------:R-:W-:-:S12]  /*0a40*/  FADD.FTZ R0, R0, -1 ;  /* 0xbf80000000007421 */ /* 0x000fd80000010000 */
[----:B------:R-:W-:-:S07]  /*0a50*/  @!P0 FADD.FTZ R0, R0, -1 ;  /* 0xbf80000000008421 */ /* 0x000fce0000010000 */
.L_x_33275:
[----:B------:R-:W-:Y:S05]  /*0a60*/  BSYNC B2 ;  /* 0x0000000000027941 */ /* 0x000fea0003800000 */
.L_x_33274:
[----:B------:R-:W-:Y:S01]  /*0a70*/  FFMA.FTZ R5, -R6, R0, R5 ;  /* 0x0000000006057223 */ /* 0x000fe20000010105 */
[----:B------:R-:W-:Y:S06]  /*0a80*/  BRA `(.L_x_33272) ;  /* 0x00000000007c7947 */ /* 0x000fec0003800000 */
.L_x_33273:
        /* <DEDUP_REMOVED lines=15> */
.L_x_33279:
        /* <DEDUP_REMOVED lines=13> */
.L_x_33278:
[----:B------:R-:W-:Y:S05]  /*0c50*/  BSYNC B2 ;  /* 0x0000000000027941 */ /* 0x000fea0003800000 */
.L_x_33277:
[----:B------:R-:W-:-:S04]  /*0c60*/  FMUL.FTZ R5, R5, 1.1920928955078125e-07 ;  /* 0x3400000005057820 */ /* 0x000fc80000410000 */
[----:B------:R-:W-:-:S07]  /*0c70*/  FMUL.FTZ R5, R4, R5 ;  /* 0x0000000504057220 */ /* 0x000fce0000410000 */
.L_x_33272:
[----:B------:R-:W-:Y:S05]  /*0c80*/  BSYNC B0 ;  /* 0x0000000000007941 */ /* 0x000fea0003800000 */
.L_x_33271:
        /* <DEDUP_REMOVED lines=10> */
.L_x_33270:
[----:B------:R-:W-:Y:S05]  /*0d30*/  BSYNC B1 ;  /* 0x0000000000017941 */ /* 0x000fea0003800000 */
.L_x_33269:
        /* <DEDUP_REMOVED lines=33> */
.L_x_33287:
[----:B------:R-:W-:Y:S01]  /*0f50*/  FSETP.GEU.FTZ.AND P0, PT, R9, -R8, PT ;  /* 0x800000080900720b */ /* 0x000fe20003f1e000 */
[----:B------:R-:W-:-:S12]  /*0f60*/  FADD.FTZ R0, R0, -1 ;  /* 0xbf80000000007421 */ /* 0x000fd80000010000 */
[----:B------:R-:W-:-:S07]  /*0f70*/  @!P0 FADD.FTZ R0, R0, -1 ;  /* 0xbf80000000008421 */ /* 0x000fce0000010000 */
.L_x_33286:
[----:B------:R-:W-:Y:S05]  /*0f80*/  BSYNC B2 ;  /* 0x0000000000027941 */ /* 0x000fea0003800000 */
.L_x_33285:
[----:B------:R-:W-:Y:S01]  /*0f90*/  FFMA.FTZ R5, -R8, R0, R5 ;  /* 0x0000000008057223 */ /* 0x000fe20000010105 */
[----:B------:R-:W-:Y:S06]  /*0fa0*/  BRA `(.L_x_33283) ;  /* 0x00000000007c7947 */ /* 0x000fec0003800000 */
.L_x_33284:
        /* <DEDUP_REMOVED lines=15> */
.L_x_33290:
        /* <DEDUP_REMOVED lines=13> */
.L_x_33289:
[----:B------:R-:W-:Y:S05]  /*1170*/  BSYNC B2 ;  /* 0x0000000000027941 */ /* 0x000fea0003800000 */
.L_x_33288:
[----:B------:R-:W-:-:S04]  /*1180*/  FMUL.FTZ R6, R6, 1.1920928955078125e-07 ;  /* 0x3400000006067820 */ /* 0x000fc80000410000 */
[----:B------:R-:W-:-:S07]  /*1190*/  FMUL.FTZ R5, R5, R6 ;  /* 0x0000000605057220 */ /* 0x000fce0000410000 */
.L_x_33283:
[----:B------:R-:W-:Y:S05]  /*11a0*/  BSYNC B0 ;  /* 0x0000000000007941 */ /* 0x000fea0003800000 */
.L_x_33282:
        /* <DEDUP_REMOVED lines=10> */
.L_x_33281:
[----:B------:R-:W-:Y:S05]  /*1250*/  BSYNC B1 ;  /* 0x0000000000017941 */ /* 0x000fea0003800000 */
.L_x_33280:
[----:B------:R-:W-:Y:S01]  /*1260*/  VIADD R7, R11, 0x180 ;  /* 0x000001800b077836 */ /* 0x000fe20000000000 */
[----:B------:R-:W-:Y:S04]  /*1270*/  BSSY B1, `(.L_x_33291) ;  /* 0x0000050000017945 */ /* 0x000fe80003800000 */
[----:B------:R-:W-:-:S13]  /*1280*/  ISETP.GE.AND P0, PT, R7, R12, PT ;  /* 0x0000000c0700720c */ /* 0x000fda0003f06270 */
[----:B------:R-:W-:Y:S05]  /*1290*/  @P0 BRA `(.L_x_33292) ;  /* 0x0000000400340947 */ /* 0x000fea0003800000 */
        /* <DEDUP_REMOVED lines=29> */
.L_x_33298:
[----:B------:R-:W-:Y:S01]  /*1470*/  FSETP.GEU.FTZ.AND P0, PT, R7, -R13, PT ;  /* 0x8000000d0700720b */ /* 0x000fe20003f1e000 */
[----:B------:R-:W-:-:S12]  /*1480*/  FADD.FTZ R9, R9, -1 ;  /* 0xbf80000009097421 */ /* 0x000fd80000010000 */
[----:B------:R-:W-:-:S07]  /*1490*/  @!P0 FADD.FTZ R9, R9, -1 ;  /* 0xbf80000009098421 */ /* 0x000fce0000010000 */
.L_x_33297:
[----:B------:R-:W-:Y:S05]  /*14a0*/  BSYNC B2 ;  /* 0x0000000000027941 */ /* 0x000fea0003800000 */
.L_x_33296:
[----:B------:R-:W-:Y:S01]  /*14b0*/  FFMA.FTZ R0, -R13, R9, R0 ;  /* 0x000000090d007223 */ /* 0x000fe20000010100 */
[----:B------:R-:W-:Y:S06]  /*14c0*/  BRA `(.L_x_33294) ;  /* 0x00000000007c7947 */ /* 0x000fec0003800000 */
.L_x_33295:
        /* <DEDUP_REMOVED lines=15> */
.L_x_33301:
        /* <DEDUP_REMOVED lines=13> */
.L_x_33300:
[----:B------:R-:W-:Y:S05]  /*1690*/  BSYNC B2 ;  /* 0x0000000000027941 */ /* 0x000fea0003800000 */
.L_x_33299:
[----:B------:R-:W-:-:S04]  /*16a0*/  FMUL.FTZ R7, R6, 1.1920928955078125e-07 ;  /* 0x3400000006077820 */ /* 0x000fc80000410000 */
[----:B------:R-:W-:-:S07]  /*16b0*/  FMUL.FTZ R0, R14, R7 ;  /* 0x000000070e007220 */ /* 0x000fce0000410000 */
.L_x_33294:
[----:B------:R-:W-:Y:S05]  /*16c0*/  BSYNC B0 ;  /* 0x0000000000007941 */ /* 0x000fea0003800000 */
.L_x_33293:
        /* <DEDUP_REMOVED lines=10> */
.L_x_33292:
[----:B------:R-:W-:Y:S05]  /*1770*/  BSYNC B1 ;  /* 0x0000000000017941 */ /* 0x000fea0003800000 */
.L_x_33291:
        /* <DEDUP_REMOVED lines=13> */
[----:B------:R-:W-:Y:S01]  /*1850*/  IMAD R7, R10, 0x200, R11 ;  /* 0x000002000a077824 */ /* 0x000fe200078e020b */
[----:B------:R-:W-:-:S03]  /*1860*/  IADD3 R11, R11, 0x80, RZ ;  /* 0x000000800b0b7810 */ /* 0x000fc60007ffe0ff */
[----:B-1----:R-:W-:-:S05]  /*1870*/  IMAD.WIDE.U32 R2, R7, 0x2, R2 ;  /* 0x0000000207027825 */ /* 0x002fca00078e0002 */
[----:B------:R1:W-:Y:S02]  /*1880*/  STG.E.U16 desc[UR4][R2.64], R4 ;  /* 0x0000000402007986 */ /* 0x0003e4000c101504 */
.L_x_33304:
[----:B------:R-:W-:Y:S05]  /*1890*/  BSYNC B1 ;  /* 0x0000000000017941 */ /* 0x000fea0003800000 */
.L_x_33303:
[----:B------:R-:W-:-:S13]  /*18a0*/  ISETP.GE.AND P0, PT, R11, R12, PT ;  /* 0x0000000c0b00720c */ /* 0x000fda0003f06270 */
[----:B-1----:R-:W1:Y:S01]  /*18b0*/  @!P0 LDC.64 R2, c[0x0][0x218] ;  /* 0x00008600ff028b82 */ /* 0x002e620000000a00 */
[----:B------:R-:W-:Y:S02]  /*18c0*/  @!P0 IMAD R7, R10, 0x200, R11 ;  /* 0x000002000a078824 */ /* 0x000fe400078e020b */
[----:B------:R-:W-:Y:S02]  /*18d0*/  @!P0 VIADD R11, R11, 0x80 ;  /* 0x000000800b0b8836 */ /* 0x000fe40000000000 */
[----:B-1----:R-:W-:-:S05]  /*18e0*/  @!P0 IMAD.WIDE.U32 R2, R7, 0x2, R2 ;  /* 0x0000000207028825 */ /* 0x002fca00078e0002 */
[----:B------:R1:W-:Y:S02]  /*18f0*/  @!P0 STG.E.U16 desc[UR4][R2.64], R5 ;  /* 0x0000000502008986 */ /* 0x0003e4000c101504 */
.L_x_33305:
[----:B------:R-:W-:Y:S05]  /*1900*/  BSYNC B0 ;  /* 0x0000000000007941 */ /* 0x000fea0003800000 */
.L_x_33302:
        /* <DEDUP_REMOVED lines=8> */
.L_x_33306:
        /* <DEDUP_REMOVED lines=15> */
.L_x_57510:


//--------------------- .text._ZN2at6native29vectorized_elementwise_kernelILi2ENS0_13BinaryFunctorIN3c104HalfES4_S4_ZZZNS0_21remainder_kernel_cudaERNS_18TensorIteratorBaseEENKUlvE0_clEvENKUlvE1_clEvEUlS4_S4_E_EESt5arrayIPcLm3EEEEviT0_T1_ --------------------------
	.section	.text._ZN2at6native29vectorized_elementwise_kernelILi2ENS0_13BinaryFunctorIN3c104HalfES4_S4_ZZZNS0_21remainder_kernel_cudaERNS_18TensorIteratorBaseEENKUlvE0_clEvENKUlvE1_clEvEUlS4_S4_E_EESt5arrayIPcLm3EEEEviT0_T1_,"ax",@progbits
	.align	128
        .global         _ZN2at6native29vectorized_elementwise_kernelILi2ENS0_13BinaryFunctorIN3c104HalfES4_S4_ZZZNS0_21remainder_kernel_cudaERNS_18TensorIteratorBaseEENKUlvE0_clEvENKUlvE1_clEvEUlS4_S4_E_EESt5arrayIPcLm3EEEEviT0_T1_
        .type           _ZN2at6native29vectorized_elementwise_kernelILi2ENS0_13BinaryFunctorIN3c104HalfES4_S4_ZZZNS0_21remainder_kernel_cudaERNS_18TensorIteratorBaseEENKUlvE0_clEvENKUlvE1_clEvEUlS4_S4_E_EESt5arrayIPcLm3EEEEviT0_T1_,@function
        .size           _ZN2at6native29vectorized_elementwise_kernelILi2ENS0_13BinaryFunctorIN3c104HalfES4_S4_ZZZNS0_21remainder_kernel_cudaERNS_18TensorIteratorBaseEENKUlvE0_clEvENKUlvE1_clEvEUlS4_S4_E_EESt5arrayIPcLm3EEEEviT0_T1_,(.L_x_57511 - _ZN2at6native29vectorized_elementwise_kernelILi2ENS0_13BinaryFunctorIN3c104HalfES4_S4_ZZZNS0_21remainder_kernel_cudaERNS_18TensorIteratorBaseEENKUlvE0_clEvENKUlvE1_clEvEUlS4_S4_E_EESt5arrayIPcLm3EEEEviT0_T1_)
        .other          _ZN2at6native29vectorized_elementwise_kernelILi2ENS0_13BinaryFunctorIN3c104HalfES4_S4_ZZZNS0_21remainder_kernel_cudaERNS_18TensorIteratorBaseEENKUlvE0_clEvENKUlvE1_clEvEUlS4_S4_E_EESt5arrayIPcLm3EEEEviT0_T1_,@"STO_CUDA_ENTRY STV_DEFAULT"
_ZN2at6native29vectorized_elementwise_kernelILi2ENS0_13BinaryFunctorIN3c104HalfES4_S4_ZZZNS0_21remainder_kernel_cudaERNS_18TensorIteratorBaseEENKUlvE0_clEvENKUlvE1_clEvEUlS4_S4_E_EESt5arrayIPcLm3EEEEviT0_T1_:
.text._ZN2at6native29vectorized_elementwise_kernelILi2ENS0_13BinaryFunctorIN3c104HalfES4_S4_ZZZNS0_21remainder_kernel_cudaERNS_18TensorIteratorBaseEENKUlvE0_clEvENKUlvE1_clEvEUlS4_S4_E_EESt5arrayIPcLm3EEEEviT0_T1_:
        /* <DEDUP_REMOVED lines=52> */
.L_x_33313:
[----:B------:R-:W-:Y:S01]  /*0340*/  FSETP.GEU.FTZ.AND P0, PT, R16, -R0, PT ;  /* 0x800000001000720b */ /* 0x000fe20003f1e000 */
[----:B------:R-:W-:-:S12]  /*0350*/  FADD.FTZ R14, R14, -1 ;  /* 0xbf8000000e0e7421 */ /* 0x000fd80000010000 */
[----:B------:R-:W-:-:S07]  /*0360*/  @!P0 FADD.FTZ R14, R14, -1 ;  /* 0xbf8000000e0e8421 */ /* 0x000fce0000010000 */
.L_x_33312:
[----:B------:R-:W-:Y:S05]  /*0370*/  BSYNC B1 ;  /* 0x0000000000017941 */ /* 0x000fea0003800000 */
.L_x_33311:
[----:B------:R-:W-:Y:S01]  /*0380*/  FFMA.FTZ R19, -R0, R14, R19 ;  /* 0x0000000e00137223 */ /* 0x000fe20000010113 */
[----:B------:R-:W-:Y:S06]  /*0390*/  BRA `(.L_x_33309) ;  /* 0x00000000007c7947 */ /* 0x000fec0003800000 */
.L_x_33310:
        /* <DEDUP_REMOVED lines=15> */
.L_x_33316:
        /* <DEDUP_REMOVED lines=13> */
.L_x_33315:
[----:B------:R-:W-:Y:S05]  /*0560*/  BSYNC B1 ;  /* 0x0000000000017941 */ /* 0x000fea0003800000 */
.L_x_33314:
[----:B------:R-:W-:-:S04]  /*0570*/  FMUL.FTZ R15, R15, 1.1920928955078125e-07 ;  /* 0x340000000f0f7820 */ /* 0x000fc80000410000 */
[----:B------:R-:W-:-:S07]  /*0580*/  FMUL.FTZ R19, R14, R15 ;  /* 0x0000000f0e137220 */ /* 0x000fce0000410000 */
.L_x_33309:
[----:B------:R-:W-:Y:S05]  /*0590*/  BSYNC B0 ;  /* 0x0000000000007941 */ /* 0x000fea0003800000 */
.L_x_33308:
[C---:B------:R-:W-:Y:S01]  /*05a0*/  FSETP.GTU.FTZ.AND P0, PT, |R19|.reuse, +INF , PT ;  /* 0x7f8000001300780b */ /* 0x040fe20003f1c200 */
[----:B------:R-:W-:Y:S01]  /*05b0*/  HADD2.F32 R9, -RZ, R9.H1_H1 ;  /* 0x30000009ff097230 */ /* 0x000fe20000004100 */
[----:B------:R-:W-:Y:S01]  /*05c0*/  LOP3.LUT R12, R19, 0x80000000, R12, 0xb8, !PT ;  /* 0x80000000130c7812 */ /* 0x000fe200078eb80c */
[----:B------:R-:W-:Y:S01]  /*05d0*/  BSSY B0, `(.L_x_33317) ;  /* 0x0000048000007945 */ /* 0x000fe20003800000 */
[----:B------:R-:W-:Y:S02]  /*05e0*/  FSETP.GEU.FTZ.AND P1, PT, R13, RZ, PT ;  /* 0x000000ff0d00720b */ /* 0x000fe40003f3e000 */
[----:B------:R-:W-:Y:S01]  /*05f0*/  FSEL R19, R19, R12, P0 ;  /* 0x0000000c13137208 */ /* 0x000fe20000000000 */
[----:B------:R-:W-:Y:S02]  /*0600*/  HADD2.F32 R12, -RZ, R8.H1_H1 ;  /* 0x30000008ff0c7230 */ /* 0x000fe40000004100 */
[----:B------:R-:W-:Y:S01]  /*0610*/  FADD.FTZ R15, |R9|, -RZ ;  /* 0x800000ff090f7221 */ /* 0x000fe20000010200 */
        /* <DEDUP_REMOVED lines=30> */
.L_x_33322:
[----:B------:R-:W-:Y:S01]  /*0800*/  FSETP.GEU.FTZ.AND P0, PT, R17, -R0, PT ;  /* 0x800000001100720b */ /* 0x000fe20003f1e000 */
[----:B------:R-:W-:-:S12]  /*0810*/  FADD.FTZ R16, R16, -1 ;  /* 0xbf80000010107421 */ /* 0x000fd80000010000 */
[----:B------:R-:W-:-:S07]  /*0820*/  @!P0 FADD.FTZ R16, R16, -1 ;  /* 0xbf80000010108421 */ /* 0x000fce0000010000 */
.L_x_33321:
[----:B------:R-:W-:Y:S05]  /*0830*/  BSYNC B1 ;  /* 0x0000000000017941 */ /* 0x000fea0003800000 */
.L_x_33320:
[----:B------:R-:W-:Y:S01]  /*0840*/  FFMA.FTZ R15, -R0, R16, R15 ;  /* 0x00000010000f7223 */ /* 0x000fe2000001010f */
[----:B------:R-:W-:Y:S06]  /*0850*/  BRA `(.L_x_33318) ;  /* 0x00000000007c7947 */ /* 0x000fec0003800000 */
.L_x_33319:
        /* <DEDUP_REMOVED lines=15> */
.L_x_33325:
        /* <DEDUP_REMOVED lines=13> */
.L_x_33324:
[----:B------:R-:W-:Y:S05]  /*0a20*/  BSYNC B1 ;  /* 0x0000000000017941 */ /* 0x000fea0003800000 */
.L_x_33323:
[----:B------:R-:W-:-:S04]  /*0a30*/  FMUL.FTZ R14, R14, 1.1920928955078125e-07 ;  /* 0x340000000e0e7820 */ /* 0x000fc80000410000 */
[----:B-1----:R-:W-:-:S07]  /*0a40*/  FMUL.FTZ R15, R13, R14 ;  /* 0x0000000e0d0f7220 */ /* 0x002fce0000410000 */
.L_x_33318:
[----:B------:R-:W-:Y:S05]  /*0a50*/  BSYNC B0 ;  /* 0x0000000000007941 */ /* 0x000fea0003800000 */
.L_x_33317:
[C---:B------:R-:W-:Y:S01]  /*0a60*/  FSETP.GTU.FTZ.AND P0, PT, |R15|.reuse, +INF , PT ;  /* 0x7f8000000f00780b */ /* 0x040fe20003f1c200 */
[----:B-----5:R-:W-:Y:S01]  /*0a70*/  HADD2.F32 R14, -RZ, R10.H0_H0 ;  /* 0x2000000aff0e7230 */ /* 0x020fe20000004100 */
[C---:B------:R-:W-:Y:S01]  /*0a80*/  LOP3.LUT R0, R15.reuse, 0x80000000, R9, 0xb8, !PT ;  /* 0x800000000f007812 */ /* 0x040fe200078eb809 */
[----:B------:R-:W-:Y:S01]  /*0a90*/  HADD2.F32 R13, -RZ, R11.H0_H0 ;  /* 0x2000000bff0d7230 */ /* 0x000fe20000004100 */
        /* <DEDUP_REMOVED lines=33> */
.L_x_33331:
[----:B------:R-:W-:Y:S01]  /*0cb0*/  FSETP.GEU.FTZ.AND P0, PT, R17, -R0, PT ;  /* 0x800000001100720b */ /* 0x000fe20003f1e000 */
[----:B------:R-:W-:-:S12]  /*0cc0*/  FADD.FTZ R12, R12, -1 ;  /* 0xbf8000000c0c7421 */ /* 0x000fd80000010000 */
[----:B------:R-:W-:-:S07]  /*0cd0*/  @!P0 FADD.FTZ R12, R12, -1 ;  /* 0xbf8000000c0c8421 */ /* 0x000fce0000010000 */
.L_x_33330:
[----:B------:R-:W-:Y:S05]  /*0ce0*/  BSYNC B1 ;  /* 0x0000000000017941 */ /* 0x000fea0003800000 */
.L_x_33329:
[----:B------:R-:W-:Y:S01]  /*0cf0*/  FFMA.FTZ R15, -R0, R12, R15 ;  /* 0x0000000c000f7223 */ /* 0x000fe2000001010f */
[----:B------:R-:W-:Y:S06]  /*0d00*/  BRA `(.L_x_33327) ;  /* 0x00000000007c7947 */ /* 0x000fec0003800000 */
.L_x_33328:
        /* <DEDUP_REMOVED lines=15> */
.L_x_33334:
        /* <DEDUP_REMOVED lines=13> */
.L_x_33333:
[----:B------:R-:W-:Y:S05]  /*0ed0*/  BSYNC B1 ;  /* 0x0000000000017941 */ /* 0x000fea0003800000 */
.L_x_33332:
[----:B------:R-:W-:-:S04]  /*0ee0*/  FMUL.FTZ R15, R15, 1.1920928955078125e-07 ;  /* 0x340000000f0f7820 */ /* 0x000fc80000410000 */
[----:B------:R-:W-:-:S07]  /*0ef0*/  FMUL.FTZ R15, R12, R15 ;  /* 0x0000000f0c0f7220 */ /* 0x000fce0000410000 */
.L_x_33327:
[----:B------:R-:W-:Y:S05]  /*0f00*/  BSYNC B0 ;  /* 0x0000000000007941 */ /* 0x000fea0003800000 */
.L_x_33326:
[C---:B------:R-:W-:Y:S01]  /*0f10*/  FSETP.GTU.FTZ.AND P0, PT, |R15|.reuse, +INF , PT ;  /* 0x7f8000000f00780b */ /* 0x040fe20003f1c200 */
[----:B------:R-:W-:Y:S01]  /*0f20*/  HADD2.F32 R12, -RZ, R11.H1_H1 ;  /* 0x3000000bff0c7230 */ /* 0x000fe20000004100 */
[----:B------:R-:W-:Y:S01]  /*0f30*/  LOP3.LUT R14, R15, 0x80000000, R14, 0xb8, !PT ;  /* 0x800000000f0e7812 */ /* 0x000fe200078eb80e */
[----:B------:R-:W-:Y:S01]  /*0f40*/  BSSY B0, `(.L_x_33335) ;  /* 0x0000048000007945 */ /* 0x000fe20003800000 */
[----:B------:R-:W-:Y:S02]  /*0f50*/  FSETP.GEU.FTZ.AND P1, PT, R13, RZ, PT ;  /* 0x000000ff0d00720b */ /* 0x000fe40003f3e000 */
[----:B------:R-:W-:Y:S01]  /*0f60*/  FSEL R14, R15, R14, P0 ;  /* 0x0000000e0f0e7208 */ /* 0x000fe20000000000 */
[----:B------:R-:W-:-:S03]  /*0f70*/  HADD2.F32 R15, -RZ, R10.H1_H1 ;  /* 0x3000000aff0f7230 */ /* 0x000fc60000004100 */
        /* <DEDUP_REMOVED lines=31> */
.L_x_33340:
[----:B------:R-:W-:Y:S01]  /*1170*/  FSETP.GEU.FTZ.AND P0, PT, R17, -R0, PT ;  /* 0x800000001100720b */ /* 0x000fe20003f1e000 */
[----:B------:R-:W-:-:S12]  /*1180*/  FADD.FTZ R16, R16, -1 ;  /* 0xbf80000010107421 */ /* 0x000fd80000010000 */
[----:B------:R-:W-:-:S07]  /*1190*/  @!P0 FADD.FTZ R16, R16, -1 ;  /* 0xbf80000010108421 */ /* 0x000fce0000010000 */
.L_x_33339:
[----:B------:R-:W-:Y:S05]  /*11a0*/  BSYNC B1 ;  /* 0x0000000000017941 */ /* 0x000fea0003800000 */
.L_x_33338:
[----:B------:R-:W-:Y:S01]  /*11b0*/  FFMA.FTZ R11, -R0, R16, R11 ;  /* 0x00000010000b7223 */ /* 0x000fe2000001010b */
[----:B------:R-:W-:Y:S06]  /*11c0*/  BRA `(.L_x_33336) ;  /* 0x00000000007c7947 */ /* 0x000fec0003800000 */
.L_x_33337:
        /* <DEDUP_REMOVED lines=15> */
.L_x_33343:
        /* <DEDUP_REMOVED lines=13> */
.L_x_33342:
[----:B------:R-:W-:Y:S05]  /*1390*/  BSYNC B1 ;  /* 0x0000000000017941 */ /* 0x000fea0003800000 */
.L_x_33341:
[----:B------:R-:W-:-:S04]  /*13a0*/  FMUL.FTZ R0, R13, 1.1920928955078125e-07 ;  /* 0x340000000d007820 */ /* 0x000fc80000410000 */
[----:B------:R-:W-:-:S07]  /*13b0*/  FMUL.FTZ R11, R11, R0 ;  /* 0x000000000b0b7220 */ /* 0x000fce0000410000 */
.L_x_33336:
[----:B------:R-:W-:Y:S05]  /*13c0*/  BSYNC B0 ;  /* 0x0000000000007941 */ /* 0x000fea0003800000 */
.L_x_33335:
[C---:B------:R-:W-:Y:S01]  /*13d0*/  FSETP.GTU.FTZ.AND P0, PT, |R11|.reuse, +INF , PT ;  /* 0x7f8000000b00780b */ /* 0x040fe20003f1c200 */
[----:B------:R-:W-:Y:S01]  /*13e0*/  HADD2.F32 R14, -RZ, R7.H0_H0 ;  /* 0x20000007ff0e7230 */ /* 0x000fe20000004100 */
        /* <DEDUP_REMOVED lines=35> */
.L_x_33349:
[----:B------:R-:W-:Y:S01]  /*1620*/  FSETP.GEU.FTZ.AND P0, PT, R17, -R0, PT ;  /* 0x800000001100720b */ /* 0x000fe20003f1e000 */
[----:B------:R-:W-:-:S12]  /*1630*/  FADD.FTZ R12, R12, -1 ;  /* 0xbf8000000c0c7421 */ /* 0x000fd80000010000 */
[----:B------:R-:W-:-:S07]  /*1640*/  @!P0 FADD.FTZ R12, R12, -1 ;  /* 0xbf8000000c0c8421 */ /* 0x000fce0000010000 */
.L_x_33348:
[----:B------:R-:W-:Y:S05]  /*1650*/  BSYNC B1 ;  /* 0x0000000000017941 */ /* 0x000fea0003800000 */
.L_x_33347:
[----:B------:R-:W-:Y:S01]  /*1660*/  FFMA.FTZ R15, -R0, R12, R15 ;  /* 0x0000000c000f7223 */ /* 0x000fe2000001010f */
[----:B------:R-:W-:Y:S06]  /*1670*/  BRA `(.L_x_33345) ;  /* 0x00000000007c7947 */ /* 0x000fec0003800000 */
.L_x_33346:
[----:B------:R-:W-:Y:S01]  /*1680*/  IADD3 R12, R0, -0xb800000, RZ ;  /* 0xf4800000000c7810 */ /* 0x000fe20007ffe0ff */
[----:B------:R-:W-:Y:S01]  /*1690*/  BSSY B1, `(.L_x_33350) ;  /* 0x000001b000017945 */ /* 0x000fe20003800000 */
[----:B------:R-:W-:Y:S02]  /*16a0*/  FSETP.GT.FTZ.AND P0, PT, |R13|, RZ, PT ;  /* 0x000000ff0d00720b */ /* 0x000fe40003f14200 */
[----:B------:R-:W-:Y:S02]  /*16b0*/  LOP3.LUT R12, R12, 0xff800000, RZ, 0xc0, !PT ;  /* 0xff8000000c0c7812 */ /* 0x000fe400078ec0ff */
[C---:B------:R-:W-:Y:S02]  /*16c0*/  ISETP.GT.U32.OR P0, PT, R15.reuse, 0x7f7fffff, !P0 ;  /* 0x7f7fffff0f00780c */ /* 0x040fe40004704470 */
[----:B0-----:R-:W-:Y:S01]  /*16d0*/  LOP3.LUT R17, R0, 0xff800000, RZ, 0xc0, !PT ;  /* 0xff80000000117812 */ /* 0x001fe200078ec0ff */
[C---:B-1----:R-:W-:Y:S01]  /*16e0*/  IMAD.IADD R16, R15.reuse, 0x1, -R12 ;  /* 0x000000010f107824 */ /* 0x042fe200078e0a0c */
        /* <DEDUP_REMOVED lines=8> */
.L_x_33352:
        /* <DEDUP_REMOVED lines=13> */
.L_x_33351:
[----:B------:R-:W-:Y:S05]  /*1840*/  BSYNC B1 ;  /* 0x0000000000017941 */ /* 0x000fea0003800000 */
.L_x_33350:
[----:B------:R-:W-:-:S04]  /*1850*/  FMUL.FTZ R15, R15, 1.1920928955078125e-07 ;  /* 0x340000000f0f7820 */ /* 0x000fc80000410000 */
[----:B------:R-:W-:-:S07]  /*1860*/  FMUL.FTZ R15, R12, R15 ;  /* 0x0000000f0c0f7220 */ /* 0x000fce0000410000 */
.L_x_33345:
[----:B------:R-:W-:Y:S05]  /*1870*/  BSYNC B0 ;  /* 0x0000000000007941 */ /* 0x000fea0003800000 */
.L_x_33344:
[C---:B------:R-:W-:Y:S01]  /*1880*/  FSETP.GTU.FTZ.AND P0, PT, |R15|.reuse, +INF , PT ;  /* 0x7f8000000f00780b */ /* 0x040fe20003f1c200 */
[----:B------:R-:W-:Y:S01]  /*1890*/  HADD2.F32 R12, -RZ, R7.H1_H1 ;  /* 0x30000007ff0c7230 */ /* 0x000fe20000004100 */
[----:B------:R-:W-:Y:S01]  /*18a0*/  LOP3.LUT R14, R15, 0x80000000, R14, 0xb8, !PT ;  /* 0x800000000f0e7812 */ /* 0x000fe200078eb80e */
[----:B------:R-:W-:Y:S01]  /*18b0*/  HADD2.F32 R7, -RZ, R6.H1_H1 ;  /* 0x30000006ff077230 */ /* 0x000fe20000004100 */
[----:B------:R-:W-:Y:S01]  /*18c0*/  FSETP.GEU.FTZ.AND P1, PT, R13, RZ, PT ;  /* 0x000000ff0d00720b */ /* 0x000fe20003f3e000 */
[----:B------:R-:W-:Y:S01]  /*18d0*/  BSSY B0, `(.L_x_33353) ;  /* 0x0000046000007945 */ /* 0x000fe20003800000 */
[----:B------:R-:W-:Y:S01]  /*18e0*/  FSEL R14, R15, R14, P0 ;  /* 0x0000000e0f0e7208 */ /* 0x000fe20000000000 */
[----:B------:R-:W-:-:S03]  /*18f0*/  FADD.FTZ R15, |R12|, -RZ ;  /* 0x800000ff0c0f7221 */ /* 0x000fc60000010200 */
[C---:B------:R-:W-:Y:S02]  /*1900*/  FSETP.NEU.FTZ.AND P0, PT, R14.reuse, RZ, PT ;  /* 0x000000ff0e00720b */ /* 0x040fe40003f1d000 */
[----:B------:R-:W-:Y:S02]  /*1910*/  FSETP.GEU.FTZ.AND P2, PT, R14, RZ, PT ;  /* 0x000000ff0e00720b */ /* 0x000fe40003f5e000 */
        /* <DEDUP_REMOVED lines=13> */
[----:B-1----:R-:W1:Y:S02]  /*19f0*/  FRND.TRUNC R16, R13 ;  /* 0x0000000d00107307 */ /* 0x002e64000020d000 */
        /* <DEDUP_REMOVED lines=14> */
.L_x_33358:
[----:B------:R-:W-:Y:S01]  /*1ae0*/  FSETP.GEU.FTZ.AND P0, PT, R14, -R0, PT ;  /* 0x800000000e00720b */ /* 0x000fe20003f1e000 */
[----:B------:R-:W-:-:S12]  /*1af0*/  FADD.FTZ R16, R16, -1 ;  /* 0xbf80000010107421 */ /* 0x000fd80000010000 */
[----:B------:R-:W-:-:S07]  /*1b00*/  @!P0 FADD.FTZ R16, R16, -1 ;  /* 0xbf80000010108421 */ /* 0x000fce0000010000 */
.L_x_33357:
[----:B------:R-:W-:Y:S05]  /*1b10*/  BSYNC B1 ;  /* 0x0000000000017941 */ /* 0x000fea0003800000 */
.L_x_33356:
[----:B------:R-:W-:Y:S01]  /*1b20*/  FFMA.FTZ R15, -R0, R16, R15 ;  /* 0x00000010000f7223 */ /* 0x000fe2000001010f */
[----:B------:R-:W-:Y:S06]  /*1b30*/  BRA `(.L_x_33354) ;  /* 0x00000000007c7947 */ /* 0x000fec0003800000 */
.L_x_33355:
        /* <DEDUP_REMOVED lines=14> */
[----:B------:R1:W2:Y:S03]  /*1c20*/  MUFU.RCP R0, R15 ;  /* 0x0000000f00007308 */ /* 0x0002a60000001000 */
.L_x_33361:
        /* <DEDUP_REMOVED lines=13> */
.L_x_33360:
[----:B------:R-:W-:Y:S05]  /*1d00*/  BSYNC B1 ;  /* 0x0000000000017941 */ /* 0x000fea0003800000 */
.L_x_33359:
[----:B------:R-:W-:-:S04]  /*1d10*/  FMUL.FTZ R14, R14, 1.1920928955078125e-07 ;  /* 0x340000000e0e7820 */ /* 0x000fc80000410000 */
[----:B-1----:R-:W-:-:S07]  /*1d20*/  FMUL.FTZ R15, R13, R14 ;  /* 0x0000000e0d0f7220 */ /* 0x002fce0000410000 */
.L_x_33354:
[----:B------:R-:W-:Y:S05]  /*1d30*/  BSYNC B0 ;  /* 0x0000000000007941 */ /* 0x000fea0003800000 */
.L_x_33353:
[C---:B------:R-:W-:Y:S01]  /*1d40*/  FSETP.GTU.FTZ.AND P0, PT, |R15|.reuse, +INF , PT ;  /* 0x7f8000000f00780b */ /* 0x040fe20003f1c200 */
[----:B------:R-:W-:Y:S01]  /*1d50*/  HADD2.F32 R14, -RZ, R5.H0_H0 ;  /* 0x20000005ff0e7230 */ /* 0x000fe20000004100 */
[----:B------:R-:W-:Y:S01]  /*1d60*/  LOP3.LUT R12, R15, 0x80000000, R12, 0xb8, !PT ;  /* 0x800000000f0c7812 */ /* 0x000fe200078eb80c */
        /* <DEDUP_REMOVED lines=34> */
.L_x_33367:
[----:B------:R-:W-:Y:S01]  /*1f90*/  FSETP.GEU.FTZ.AND P0, PT, R16, -R0, PT ;  /* 0x800000001000720b */ /* 0x000fe20003f1e000 */
[----:B------:R-:W-:-:S12]  /*1fa0*/  FADD.FTZ R18, R18, -1 ;  /* 0xbf80000012127421 */ /* 0x000fd80000010000 */
[----:B------:R-:W-:-:S07]  /*1fb0*/  @!P0 FADD.FTZ R18, R18, -1 ;  /* 0xbf80000012128421 */ /* 0x000fce0000010000 */
.L_x_33366:
[----:B------:R-:W-:Y:S05]  /*1fc0*/  BSYNC B1 ;  /* 0x0000000000017941 */ /* 0x000fea0003800000 */
.L_x_33365:
[----:B------:R-:W-:Y:S01]  /*1fd0*/  FFMA.FTZ R15, -R0, R18, R15 ;  /* 0x00000012000f7223 */ /* 0x000fe2000001010f */
[----:B------:R-:W-:Y:S06]  /*1fe0*/  BRA `(.L_x_33363) ;  /* 0x00000000007c7947 */ /* 0x000fec0003800000 */
.L_x_33364:
[C---:B------:R-:W-:Y:S01]  /*1ff0*/  VIADD R7, R0.reuse, 0xf4800000 ;  /* 0xf480000000077836 */ /* 0x040fe20000000000 */
[----:B------:R-:W-:Y:S01]  /*2000*/  FSETP.GT.FTZ.AND P0, PT, |R13|, RZ, PT ;  /* 0x000000ff0d00720b */ /* 0x000fe20003f14200 */
[----:B------:R-:W-:Y:S01]  /*2010*/  BSSY B1, `(.L_x_33368) ;  /* 0x000001a000017945 */ /* 0x000fe20003800000 */
[----:B0-----:R-:W-:Y:S02]  /*2020*/  LOP3.LUT R17, R0, 0xff800000, RZ, 0xc0, !PT ;  /* 0xff80000000117812 */ /* 0x001fe400078ec0ff */
[----:B-1----:R-:W-:Y:S02]  /*2030*/  LOP3.LUT R16, R7, 0xff800000, RZ, 0xc0, !PT ;  /* 0xff80000007107812 */ /* 0x002fe400078ec0ff */
        /* <DEDUP_REMOVED lines=10> */
.L_x_33370:
        /* <DEDUP_REMOVED lines=13> */
.L_x_33369:
[----:B------:R-:W-:Y:S05]  /*21b0*/  BSYNC B1 ;  /* 0x0000000000017941 */ /* 0x000fea0003800000 */
.L_x_33368:
[----:B------:R-:W-:-:S04]  /*21c0*/  FMUL.FTZ R0, R15, 1.1920928955078125e-07 ;  /* 0x340000000f007820 */ /* 0x000fc80000410000 */
[----:B------:R-:W-:-:S07]  /*21d0*/  FMUL.FTZ R15, R7, R0 ;  /* 0x00000000070f7220 */ /* 0x000fce0000410000 */
.L_x_33363:
[----:B------:R-:W-:Y:S05]  /*21e0*/  BSYNC B0 ;  /* 0x0000000000007941 */ /* 0x000fea0003800000 */
.L_x_33362:
[C---:B------:R-:W-:Y:S01]  /*21f0*/  FSETP.GTU.FTZ.AND P0, PT, |R15|.reuse, +INF , PT ;  /* 0x7f8000000f00780b */ /* 0x040fe20003f1c200 */
[----:B-1----:R-:W-:Y:S01]  /*2200*/  HADD2.F32 R16, -RZ, R5.H1_H1 ;  /* 0x30000005ff107230 */ /* 0x002fe20000004100 */
[----:B------:R-:W-:Y:S01]  /*2210*/  LOP3.LUT R14, R15, 0x80000000, R14, 0xb8, !PT ;  /* 0x800000000f0e7812 */ /* 0x000fe200078eb80e */
[----:B------:R-:W-:Y:S01]  /*2220*/  HADD2.F32 R3, -RZ, R3.H1_H1 ;  /* 0x30000003ff037230 */ /* 0x000fe20000004100 */
        /* <DEDUP_REMOVED lines=33> */
.L_x_33376:
[----:B------:R-:W-:Y:S01]  /*2440*/  FSETP.GEU.FTZ.AND P0, PT, R18, -R0, PT ;  /* 0x800000001200720b */ /* 0x000fe20003f1e000 */
[----:B------:R-:W-:-:S12]  /*2450*/  FADD.FTZ R20, R20, -1 ;  /* 0xbf80000014147421 */ /* 0x000fd80000010000 */
[----:B------:R-:W-:-:S07]  /*2460*/  @!P0 FADD.FTZ R20, R20, -1 ;  /* 0xbf80000014148421 */ /* 0x000fce0000010000 */
.L_x_33375:
[----:B------:R-:W-:Y:S05]  /*2470*/  BSYNC B1 ;  /* 0x0000000000017941 */ /* 0x000fea0003800000 */
.L_x_33374:
[----:B------:R-:W-:Y:S01]  /*2480*/  FFMA.FTZ R5, -R0, R20, R5 ;  /* 0x0000001400057223 */ /* 0x000fe20000010105 */
[----:B------:R-:W-:Y:S06]  /*2490*/  BRA `(.L_x_33372) ;  /* 0x00000000007c7947 */ /* 0x000fec0003800000 */
.L_x_33373:
        /* <DEDUP_REMOVED lines=15> */
.L_x_33379:
        /* <DEDUP_REMOVED lines=13> */
.L_x_33378:
[----:B------:R-:W-:Y:S05]  /*2660*/  BSYNC B1 ;  /* 0x0000000000017941 */ /* 0x000fea0003800000 */
.L_x_33377:
[----:B------:R-:W-:-:S04]  /*2670*/  FMUL.FTZ R0, R7, 1.1920928955078125e-07 ;  /* 0x3400000007007820 */ /* 0x000fc80000410000 */
[----:B------:R-:W-:-:S07]  /*2680*/  FMUL.FTZ R5, R5, R0 ;  /* 0x0000000005057220 */ /* 0x000fce0000410000 */
.L_x_33372:
[----:B------:R-:W-:Y:S05]  /*2690*/  BSYNC B0 ;  /* 0x0000000000007941 */ /* 0x000fea0003800000 */
.L_x_33371:
[----:B------:R-:W2:Y:S01]  /*26a0*/  LDC.64 R18, c[0x0][0x218] ;  /* 0x00008600ff127b82 */ /* 0x000ea20000000a00 */
[C---:B------:R-:W-:Y:S02]  /*26b0*/  FSETP.GTU.FTZ.AND P0, PT, |R5|.reuse, +INF , PT ;  /* 0x7f8000000500780b */ /* 0x040fe40003f1c200 */
[----:B------:R-:W-:Y:S02]  /*26c0*/  LOP3.LUT R16, R5, 0x80000000, R16, 0xb8, !PT ;  /* 0x8000000005107812 */ /* 0x000fe400078eb810 */
[----:B------:R-:W-:Y:S02]  /*26d0*/  FSETP.GEU.FTZ.AND P1, PT, R3, RZ, PT ;  /* 0x000000ff0300720b */ /* 0x000fe40003f3e000 */
[----:B------:R-:W-:Y:S02]  /*26e0*/  FSEL R16, R5, R16, P0 ;  /* 0x0000001005107208 */ /* 0x000fe40000000000 */
[----:B------:R-:W-:Y:S02]  /*26f0*/  F2FP.F16.F32.PACK_AB R9, R9, R8 ;  /* 0x000000080909723e */ /* 0x000fe400000000ff */
[----:B------:R-:W-:-:S02]  /*2700*/  FSETP.NEU.FTZ.AND P0, PT, R16, RZ, PT ;  /* 0x000000ff1000720b */ /* 0x000fc40003f1d000 */
[----:B------:R-:W-:Y:S02]  /*2710*/  FSETP.GEU.FTZ.AND P2, PT, R16, RZ, PT ;  /* 0x000000ff1000720b */ /* 0x000fe40003f5e000 */
[----:B------:R-:W-:Y:S02]  /*2720*/  F2FP.F16.F32.PACK_AB R11, R11, R10 ;  /* 0x0000000a0b0b723e */ /* 0x000fe400000000ff */
[----:B------:R-:W-:Y:S01]  /*2730*/  PLOP3.LUT P0, PT, P0, P2, P1, 0x9f, 0x0 ;  /* 0x000000000000781c */ /* 0x000fe20000705317 */
[----:B--2---:R-:W-:-:S12]  /*2740*/  IMAD.WIDE.U32 R18, R4, 0x2, R18 ;  /* 0x0000000204127825 */ /* 0x004fd800078e0012 */
[----:B------:R-:W-:Y:S01]  /*2750*/  @!P0 FADD.FTZ R16, R3, R16 ;  /* 0x0000001003108221 */ /* 0x000fe20000010000 */
[----:B------:R-:W-:Y:S01]  /*2760*/  IMAD.WIDE R18, R2, 0x4, R18 ;  /* 0x0000000402127825 */ /* 0x000fe200078e0212 */
[----:B------:R-:W-:-:S03]  /*2770*/  F2FP.F16.F32.PACK_AB R3, R12, R6 ;  /* 0x000000060c03723e */ /* 0x000fc600000000ff */
[----:B------:R-:W-:Y:S01]  /*2780*/  F2FP.F16.F32.PACK_AB R5, R16, R14 ;  /* 0x0000000e1005723e */ /* 0x000fe200000000ff */
[----:B------:R-:W-:Y:S04]  /*2790*/  STG.E desc[UR4][R18.64], R9 ;  /* 0x0000000912007986 */ /* 0x000fe8000c101904 */
[----:B------:R-:W-:Y:S04]  /*27a0*/  STG.E desc[UR4][R18.64+0x200], R11 ;  /* 0x0002000b12007986 */ /* 0x000fe8000c101904 */
[----:B------:R-:W-:Y:S04]  /*27b0*/  STG.E desc[UR4][R18.64+0x400], R3 ;  /* 0x0004000312007986 */ /* 0x000fe8000c101904 */
[----:B------:R-:W-:Y:S01]  /*27c0*/  STG.E desc[UR4][R18.64+0x600], R5 ;  /* 0x0006000512007986 */ /* 0x000fe2000c101904 */
[----:B------:R-:W-:Y:S05]  /*27d0*/  EXIT ;  /* 0x000000000000794d */ /* 0x000fea0003800000 */
.L_x_33307:
        /* <DEDUP_REMOVED lines=120> */
.L_x_33387:
[----:B------:R-:W-:Y:S01]  /*2f60*/  FSETP.GEU.FTZ.AND P0, PT, R16, -R28, PT ;  /* 0x8000001c1000720b */ /* 0x000fe20003f1e000 */
[----:B------:R-:W-:-:S12]  /*2f70*/  FADD.FTZ R18, R18, -1 ;  /* 0xbf80000012127421 */ /* 0x000fd80000010000 */
[----:B------:R-:W-:-:S07]  /*2f80*/  @!P0 FADD.FTZ R18, R18, -1 ;  /* 0xbf80000012128421 */ /* 0x000fce0000010000 */
.L_x_33386:
[----:B------:R-:W-:Y:S05]  /*2f90*/  BSYNC B2 ;  /* 0x0000000000027941 */ /* 0x000fea0003800000 */
.L_x_33385:
[----:B------:R-:W-:Y:S01]  /*2fa0*/  FFMA.FTZ R15, -R28, R18, R15 ;  /* 0x000000121c0f7223 */ /* 0x000fe2000001010f */
[----:B------:R-:W-:Y:S06]  /*2fb0*/  BRA `(.L_x_33383) ;  /* 0x00000000007c7947 */ /* 0x000fec0003800000 */
.L_x_33384:
        /* <DEDUP_REMOVED lines=15> */
.L_x_33390:
        /* <DEDUP_REMOVED lines=13> */
.L_x_33389:
[----:B------:R-:W-:Y:S05]  /*3180*/  BSYNC B2 ;  /* 0x0000000000027941 */ /* 0x000fea0003800000 */
.L_x_33388:
[----:B------:R-:W-:-:S04]  /*3190*/  FMUL.FTZ R18, R18, 1.1920928955078125e-07 ;  /* 0x3400000012127820 */ /* 0x000fc80000410000 */
[----:B------:R-:W-:-:S07]  /*31a0*/  FMUL.FTZ R15, R15, R18 ;  /* 0x000000120f0f7220 */ /* 0x000fce0000410000 */
.L_x_33383:
[----:B------:R-:W-:Y:S05]  /*31b0*/  BSYNC B0 ;  /* 0x0000000000007941 */ /* 0x000fea0003800000 */
.L_x_33382:
        /* <DEDUP_REMOVED lines=10> */
.L_x_33381:
[----:B------:R-:W-:Y:S05]  /*3260*/  BSYNC B1 ;  /* 0x0000000000017941 */ /* 0x000fea0003800000 */
.L_x_33380:
        /* <DEDUP_REMOVED lines=33> */
.L_x_33398:
[----:B------:R-:W-:Y:S01]  /*3480*/  FSETP.GEU.FTZ.AND P0, PT, R19, -R7, PT ;  /* 0x800000071300720b */ /* 0x000fe20003f1e000 */
[----:B------:R-:W-:-:S12]  /*3490*/  FADD.FTZ R15, R15, -1 ;  /* 0xbf8000000f0f7421 */ /* 0x000fd80000010000 */
[----:B------:R-:W-:-:S07]  /*34a0*/  @!P0 FADD.FTZ R15, R15, -1 ;  /* 0xbf8000000f0f8421 */ /* 0x000fce0000010000 */
.L_x_33397:
[----:B------:R-:W-:Y:S05]  /*34b0*/  BSYNC B2 ;  /* 0x0000000000027941 */ /* 0x000fea0003800000 */
.L_x_33396:
[----:B------:R-:W-:Y:S01]  /*34c0*/  FFMA.FTZ R16, -R7, R15, R16 ;  /* 0x0000000f07107223 */ /* 0x000fe20000010110 */
[----:B------:R-:W-:Y:S06]  /*34d0*/  BRA `(.L_x_33394) ;  /* 0x0000000000807947 */ /* 0x000fec0003800000 */
.L_x_33395:
[----:B------:R-:W-:Y:S01]  /*34e0*/  VIADD R7, R15, 0xf4800000 ;  /* 0xf48000000f077836 */ /* 0x000fe20000000000 */
[----:B------:R-:W-:Y:S01]  /*34f0*/  BSSY B2, `(.L_x_33399) ;  /* 0x0000019000027945 */ /* 0x000fe20003800000 */
[----:B0-----:R-:W-:-:S03]  /*3500*/  HADD2.F32 R17, -RZ, R10.H0_H0 ;  /* 0x2000000aff117230 */ /* 0x001fc60000004100 */
        /* <DEDUP_REMOVED lines=10> */
.L_x_33401:
        /* <DEDUP_REMOVED lines=13> */
.L_x_33400:
[----:B------:R-:W-:Y:S05]  /*3680*/  BSYNC B2 ;  /* 0x0000000000027941 */ /* 0x000fea0003800000 */
.L_x_33399:
[----:B------:R-:W-:Y:S02]  /*3690*/  LOP3.LUT R15, R15, 0xff800000, RZ, 0xc0, !PT ;  /* 0xff8000000f0f7812 */ /* 0x000fe400078ec0ff */
[----:B------:R-:W-:Y:S01]  /*36a0*/  ISETP.GT.U32.OR P0, PT, R16, 0x7f7fffff, !P0 ;  /* 0x7f7fffff1000780c */ /* 0x000fe20004704470 */
[----:B------:R-:W-:-:S03]  /*36b0*/  FMUL.FTZ R16, R19, 1.1920928955078125e-07 ;  /* 0x3400000013107820 */ /* 0x000fc60000410000 */
[----:B------:R-:W-:-:S05]  /*36c0*/  FSEL R15, R15, +QNAN , !P0 ;  /* 0x7fffffff0f0f7808 */ /* 0x000fca0004000000 */
[----:B------:R-:W-:-:S07]  /*36d0*/  FMUL.FTZ R16, R15, R16 ;  /* 0x000000100f107220 */ /* 0x000fce0000410000 */
.L_x_33394:
[----:B------:R-:W-:Y:S05]  /*36e0*/  BSYNC B0 ;  /* 0x0000000000007941 */ /* 0x000fea0003800000 */
.L_x_33393:
        /* <DEDUP_REMOVED lines=10> */
.L_x_33392:
[----:B------:R-:W-:Y:S05]  /*3790*/  BSYNC B1 ;  /* 0x0000000000017941 */ /* 0x000fea0003800000 */
.L_x_33391:
[----:B------:R-:W-:Y:S01]  /*37a0*/  IADD3 R10, R6, 0x100, RZ ;  /* 0x00000100060a7810 */ /* 0x000fe20007ffe0ff */
[----:B------:R-:W-:Y:S03]  /*37b0*/  BSSY B1, `(.L_x_33402) ;  /* 0x0000050000017945 */ /* 0x000fe60003800000 */
        /* <DEDUP_REMOVED lines=31> */
.L_x_33409:
[----:B------:R-:W-:Y:S01]  /*39b0*/  FSETP.GEU.FTZ.AND P0, PT, R18, -R17, PT ;  /* 0x800000111200720b */ /* 0x000fe20003f1e000 */
[----:B------:R-:W-:-:S12]  /*39c0*/  FADD.FTZ R7, R7, -1 ;  /* 0xbf80000007077421 */ /* 0x000fd80000010000 */
[----:B------:R-:W-:-:S07]  /*39d0*/  @!P0 FADD.FTZ R7, R7, -1 ;  /* 0xbf80000007078421 */ /* 0x000fce0000010000 */
.L_x_33408:
[----:B------:R-:W-:Y:S05]  /*39e0*/  BSYNC B2 ;  /* 0x0000000000027941 */ /* 0x000fea0003800000 */
.L_x_33407:
[----:B------:R-:W-:Y:S01]  /*39f0*/  FFMA.FTZ R10, -R17, R7, R10 ;  /* 0x00000007110a7223 */ /* 0x000fe2000001010a */
[----:B------:R-:W-:Y:S06]  /*3a00*/  BRA `(.L_x_33405) ;  /* 0x00000000007c7947 */ /* 0x000fec0003800000 */
.L_x_33406:
        /* <DEDUP_REMOVED lines=15> */
.L_x_33412:
        /* <DEDUP_REMOVED lines=13> */
.L_x_33411:
[----:B------:R-:W-:Y:S05]  /*3bd0*/  BSYNC B2 ;  /* 0x0000000000027941 */ /* 0x000fea0003800000 */
.L_x_33410:
[----:B------:R-:W-:-:S04]  /*3be0*/  FMUL.FTZ R17, R17, 1.1920928955078125e-07 ;  /* 0x3400000011117820 */ /* 0x000fc80000410000 */
[----:B------:R-:W-:-:S07]  /*3bf0*/  FMUL.FTZ R10, R10, R17 ;  /* 0x000000110a0a7220 */ /* 0x000fce0000410000 */
.L_x_33405:
[----:B------:R-:W-:Y:S05]  /*3c00*/  BSYNC B0 ;  /* 0x0000000000007941 */ /* 0x000fea0003800000 */
.L_x_33404:
        /* <DEDUP_REMOVED lines=10> */
.L_x_33403:
[----:B------:R-:W-:Y:S05]  /*3cb0*/  BSYNC B1 ;  /* 0x0000000000017941 */ /* 0x000fea0003800000 */
.L_x_33402:
        /* <DEDUP_REMOVED lines=33> */
.L_x_33420:
[----:B------:R-:W-:Y:S01]  /*3ed0*/  FSETP.GEU.FTZ.AND P0, PT, R17, -R15, PT ;  /* 0x8000000f1100720b */ /* 0x000fe20003f1e000 */
[----:B------:R-:W-:-:S12]  /*3ee0*/  FADD.FTZ R7, R7, -1 ;  /* 0xbf80000007077421 */ /* 0x000fd80000010000 */
[----:B------:R-:W-:-:S07]  /*3ef0*/  @!P0 FADD.FTZ R7, R7, -1 ;  /* 0xbf80000007078421 */ /* 0x000fce0000010000 */
.L_x_33419:
[----:B------:R-:W-:Y:S05]  /*3f00*/  BSYNC B2 ;  /* 0x0000000000027941 */ /* 0x000fea0003800000 */
.L_x_33418:
[----:B------:R-:W-:Y:S01]  /*3f10*/  FFMA.FTZ R18, -R15, R7, R18 ;  /* 0x000000070f127223 */ /* 0x000fe20000010112 */
[----:B------:R-:W-:Y:S06]  /*3f20*/  BRA `(.L_x_33416) ;  /* 0x0000000000847947 */ /* 0x000fec0003800000 */
.L_x_33417:
        /* <DEDUP_REMOVED lines=16> */
.L_x_33423:
        /* <DEDUP_REMOVED lines=14> */
.L_x_33422:
[----:B------:R-:W-:Y:S05]  /*4110*/  BSYNC B2 ;  /* 0x0000000000027941 */ /* 0x000fea0003800000 */
.L_x_33421:
[----:B------:R-:W-:-:S04]  /*4120*/  FMUL.FTZ R18, R17, 1.1920928955078125e-07 ;  /* 0x3400000011127820 */ /* 0x000fc80000410000 */
[----:B------:R-:W-:-:S07]  /*4130*/  FMUL.FTZ R18, R11, R18 ;  /* 0x000000120b127220 */ /* 0x000fce0000410000 */
.L_x_33416:
[----:B------:R-:W-:Y:S05]  /*4140*/  BSYNC B0 ;  /* 0x0000000000007941 */ /* 0x000fea0003800000 */
.L_x_33415:
        /* <DEDUP_REMOVED lines=10> */
.L_x_33414:
[----:B------:R-:W-:Y:S05]  /*41f0*/  BSYNC B1 ;  /* 0x0000000000017941 */ /* 0x000fea0003800000 */
.L_x_33413:
        /* <DEDUP_REMOVED lines=33> */
.L_x_33431:
[----:B------:R-:W-:Y:S01]  /*4410*/  FSETP.GEU.FTZ.AND P0, PT, R19, -R17, PT ;  /* 0x800000111300720b */ /* 0x000fe20003f1e000 */
[----:B------:R-:W-:-:S12]  /*4420*/  FADD.FTZ R7, R7, -1 ;  /* 0xbf80000007077421 */ /* 0x000fd80000010000 */
[----:B------:R-:W-:-:S07]  /*4430*/  @!P0 FADD.FTZ R7, R7, -1 ;  /* 0xbf80000007078421 */ /* 0x000fce0000010000 */
.L_x_33430:
[----:B------:R-:W-:Y:S05]  /*4440*/  BSYNC B2 ;  /* 0x0000000000027941 */ /* 0x000fea0003800000 */
.L_x_33429:
[----:B------:R-:W-:Y:S01]  /*4450*/  FFMA.FTZ R16, -R17, R7, R16 ;  /* 0x0000000711107223 */ /* 0x000fe20000010110 */
[----:B------:R-:W-:Y:S06]  /*4460*/  BRA `(.L_x_33427) ;  /* 0x0000000000887947 */ /* 0x000fec0003800000 */
.L_x_33428:
        /* <DEDUP_REMOVED lines=14> */
[----:B------:R-:W-:Y:S02]  /*4550*/  IMAD.MOV.U32 R19, RZ, RZ, R17 ;  /* 0x000000ffff137224 */ /* 0x000fe400078e0011 */
[----:B------:R-:W-:Y:S01]  /*4560*/  IMAD.MOV.U32 R17, RZ, RZ, R18 ;  /* 0x000000ffff117224 */ /* 0x000fe200078e0012 */
[----:B------:R-:W-:-:S04]  /*4570*/  LOP3.LUT R16, R16, 0x3f800000, RZ, 0xfc, !PT ;  /* 0x3f80000010107812 */ /* 0x000fc800078efcff */
[----:B------:R0:W1:Y:S03]  /*4580*/  MUFU.RCP R7, R16 ;  /* 0x0000001000077308 */ /* 0x0000660000001000 */
.L_x_33434:
        /* <DEDUP_REMOVED lines=13> */
.L_x_33433:
[----:B------:R-:W-:Y:S05]  /*4660*/  BSYNC B2 ;  /* 0x0000000000027941 */ /* 0x000fea0003800000 */
.L_x_33432:
[----:B0-----:R-:W-:-:S04]  /*4670*/  FMUL.FTZ R16, R19, 1.1920928955078125e-07 ;  /* 0x3400000013107820 */ /* 0x001fc80000410000 */
[----:B------:R-:W-:-:S07]  /*4680*/  FMUL.FTZ R16, R15, R16 ;  /* 0x000000100f107220 */ /* 0x000fce0000410000 */
.L_x_33427:
[----:B------:R-:W-:Y:S05]  /*4690*/  BSYNC B0 ;  /* 0x0000000000007941 */ /* 0x000fea0003800000 */
.L_x_33426:
        /* <DEDUP_REMOVED lines=10> */
.L_x_33425:
[----:B------:R-:W-:Y:S05]  /*4740*/  BSYNC B1 ;  /* 0x0000000000017941 */ /* 0x000fea0003800000 */
.L_x_33424:
        /* <DEDUP_REMOVED lines=33> */
.L_x_33442:
[----:B------:R-:W-:Y:S01]  /*4960*/  FSETP.GEU.FTZ.AND P0, PT, R17, -R19, PT ;  /* 0x800000131100720b */ /* 0x000fe20003f1e000 */
[----:B------:R-:W-:-:S12]  /*4970*/  FADD.FTZ R15, R15, -1 ;  /* 0xbf8000000f0f7421 */ /* 0x000fd80000010000 */
[----:B------:R-:W-:-:S07]  /*4980*/  @!P0 FADD.FTZ R15, R15, -1 ;  /* 0xbf8000000f0f8421 */ /* 0x000fce0000010000 */
.L_x_33441:
[----:B------:R-:W-:Y:S05]  /*4990*/  BSYNC B2 ;  /* 0x0000000000027941 */ /* 0x000fea0003800000 */
.L_x_33440:
[----:B------:R-:W-:Y:S01]  /*49a0*/  FFMA.FTZ R0, -R19, R15, R0 ;  /* 0x0000000f13007223 */ /* 0x000fe20000010100 */
[----:B------:R-:W-:Y:S06]  /*49b0*/  BRA `(.L_x_33438) ;  /* 0x0000000000887947 */ /* 0x000fec0003800000 */
.L_x_33439:
        /* <DEDUP_REMOVED lines=18> */
.L_x_33445:
        /* <DEDUP_REMOVED lines=13> */
.L_x_33444:
[----:B------:R-:W-:Y:S05]  /*4bb0*/  BSYNC B2 ;  /* 0x0000000000027941 */ /* 0x000fea0003800000 */
.L_x_33443:
[----:B------:R-:W-:-:S04]  /*4bc0*/  FMUL.FTZ R0, R19, 1.1920928955078125e-07 ;  /* 0x3400000013007820 */ /* 0x000fc80000410000 */
[----:B------:R-:W-:-:S07]  /*4bd0*/  FMUL.FTZ R0, R15, R0 ;  /* 0x000000000f007220 */ /* 0x000fce0000410000 */
.L_x_33438:
[----:B------:R-:W-:Y:S05]  /*4be0*/  BSYNC B0 ;  /* 0x0000000000007941 */ /* 0x000fea0003800000 */
.L_x_33437:
        /* <DEDUP_REMOVED lines=10> */
.L_x_33436:
[----:B------:R-:W-:Y:S05]  /*4c90*/  BSYNC B1 ;  /* 0x0000000000017941 */ /* 0x000fea0003800000 */
.L_x_33435:
        /* <DEDUP_REMOVED lines=33> */
.L_x_33453:
[----:B------:R-:W-:Y:S01]  /*4eb0*/  FSETP.GEU.FTZ.AND P0, PT, R16, -R18, PT ;  /* 0x800000121000720b */ /* 0x000fe20003f1e000 */
[----:B------:R-:W-:-:S12]  /*4ec0*/  FADD.FTZ R0, R0, -1 ;  /* 0xbf80000000007421 */ /* 0x000fd80000010000 */
[----:B------:R-:W-:-:S07]  /*4ed0*/  @!P0 FADD.FTZ R0, R0, -1 ;  /* 0xbf80000000008421 */ /* 0x000fce0000010000 */
.L_x_33452:
[----:B------:R-:W-:Y:S05]  /*4ee0*/  BSYNC B2 ;  /* 0x0000000000027941 */ /* 0x000fea0003800000 */
.L_x_33451:
[----:B------:R-:W-:Y:S01]  /*4ef0*/  FFMA.FTZ R3, -R18, R0, R3 ;  /* 0x0000000012037223 */ /* 0x000fe20000010103 */
[----:B------:R-:W-:Y:S06]  /*4f00*/  BRA `(.L_x_33449) ;  /* 0x00000000007c7947 */ /* 0x000fec0003800000 */
.L_x_33450:
        /* <DEDUP_REMOVED lines=15> */
.L_x_33456:
        /* <DEDUP_REMOVED lines=13> */
.L_x_33455:
[----:B------:R-:W-:Y:S05]  /*50d0*/  BSYNC B2 ;  /* 0x0000000000027941 */ /* 0x000fea0003800000 */
.L_x_33454:
[----:B------:R-:W-:-:S04]  /*50e0*/  FMUL.FTZ R16, R16, 1.1920928955078125e-07 ;  /* 0x3400000010107820 */ /* 0x000fc80000410000 */
[----:B------:R-:W-:-:S07]  /*50f0*/  FMUL.FTZ R3, R3, R16 ;  /* 0x0000001003037220 */ /* 0x000fce0000410000 */
.L_x_33449:
[----:B------:R-:W-:Y:S05]  /*5100*/  BSYNC B0 ;  /* 0x0000000000007941 */ /* 0x000fea0003800000 */
.L_x_33448:
[C---:B------:R-:W-:Y:S01]  /*5110*/  FSETP.GTU.FTZ.AND P0, PT, |R3|.reuse, +INF , PT ;  /* 0x7f8000000300780b */ /* 0x040fe20003f1c200 */
[----:B0-----:R-:W-:Y:S01]  /*5120*/  HADD2.F32 R15, -RZ, R22.H0_H0 ;  /* 0x20000016ff0f7230 */ /* 0x001fe20000004100 */
        /* <DEDUP_REMOVED lines=8> */
.L_x_33447:
[----:B------:R-:W-:Y:S05]  /*51b0*/  BSYNC B1 ;  /* 0x0000000000017941 */ /* 0x000fea0003800000 */
.L_x_33446:
        /* <DEDUP_REMOVED lines=33> */
.L_x_33464:
[----:B------:R-:W-:Y:S01]  /*53d0*/  FSETP.GEU.FTZ.AND P0, PT, R17, -R19, PT ;  /* 0x800000131100720b */ /* 0x000fe20003f1e000 */
[----:B------:R-:W-:-:S12]  /*53e0*/  FADD.FTZ R15, R15, -1 ;  /* 0xbf8000000f0f7421 */ /* 0x000fd80000010000 */
[----:B------:R-:W-:-:S07]  /*53f0*/  @!P0 FADD.FTZ R15, R15, -1 ;  /* 0xbf8000000f0f8421 */ /* 0x000fce0000010000 */
.L_x_33463:
[----:B------:R-:W-:Y:S05]  /*5400*/  BSYNC B2 ;  /* 0x0000000000027941 */ /* 0x000fea0003800000 */
.L_x_33462:
[----:B------:R-:W-:Y:S01]  /*5410*/  FFMA.FTZ R0, -R19, R15, R0 ;  /* 0x0000000f13007223 */ /* 0x000fe20000010100 */
[----:B------:R-:W-:Y:S06]  /*5420*/  BRA `(.L_x_33460) ;  /* 0x00000000007c7947 */ /* 0x000fec0003800000 */
.L_x_33461:
        /* <DEDUP_REMOVED lines=15> */
.L_x_33467:
        /* <DEDUP_REMOVED lines=13> */
.L_x_33466:
[----:B------:R-:W-:Y:S05]  /*55f0*/  BSYNC B2 ;  /* 0x0000000000027941 */ /* 0x000fea0003800000 */
.L_x_33465:
[----:B------:R-:W-:-:S04]  /*5600*/  FMUL.FTZ R0, R17, 1.1920928955078125e-07 ;  /* 0x3400000011007820 */ /* 0x000fc80000410000 */
[----:B------:R-:W-:-:S07]  /*5610*/  FMUL.FTZ R0, R15, R0 ;  /* 0x000000000f007220 */ /* 0x000fce0000410000 */
.L_x_33460:
[----:B------:R-:W-:Y:S05]  /*5620*/  BSYNC B0 ;  /* 0x0000000000007941 */ /* 0x000fea0003800000 */
.L_x_33459:
        /* <DEDUP_REMOVED lines=10> */
.L_x_33458:
[----:B------:R-:W-:Y:S05]  /*56d0*/  BSYNC B1 ;  /* 0x0000000000017941 */ /* 0x000fea0003800000 */
.L_x_33457:
        /* <DEDUP_REMOVED lines=17> */
.L_x_33470:
[----:B------:R-:W-:-:S13]  /*57f0*/  ISETP.GE.AND P0, PT, R6, R5, PT ;  /* 0x000000050600720c */ /* 0x000fda0003f06270 */
[----:B------:R-:W-:Y:S05]  /*5800*/  @P0 BRA `(.L_x_33472) ;  /* 0x0000000000300947 */ /* 0x000fea0003800000 */
[----:B-1----:R-:W1:Y:S01]  /*5810*/  LDC.64 R8, c[0x0][0x218] ;  /* 0x00008600ff087b82 */ /* 0x002e620000000a00 */
[----:B------:R-:W-:Y:S01]  /*5820*/  IADD3 R13, R4, R6, RZ ;  /* 0x00000006040d7210 */ /* 0x000fe20007ffe0ff */
[----:B------:R-:W-:-:S04]  /*5830*/  VIADD R6, R6, 0x80 ;  /* 0x0000008006067836 */ /* 0x000fc80000000000 */
[----:B-1----:R-:W-:-:S05]  /*5840*/  IMAD.WIDE.U32 R8, R13, 0x2, R8 ;  /* 0x000000020d087825 */ /* 0x002fca00078e0008 */
[----:B------:R1:W-:Y:S02]  /*5850*/  STG.E.U16 desc[UR4][R8.64], R10 ;  /* 0x0000000a08007986 */ /* 0x0003e4000c101504 */
.L_x_33471:
[----:B------:R-:W-:-:S13]  /*5860*/  ISETP.GE.AND P0, PT, R6, R5, PT ;  /* 0x000000050600720c */ /* 0x000fda0003f06270 */
[----:B------:R-:W-:Y:S05]  /*5870*/  @P0 BRA `(.L_x_33473) ;  /* 0x0000000000300947 */ /* 0x000fea0003800000 */
[----:B-1----:R-:W1:Y:S01]  /*5880*/  LDC.64 R8, c[0x0][0x218] ;  /* 0x00008600ff087b82 */ /* 0x002e620000000a00 */
[----:B0-----:R-:W-:Y:S01]  /*5890*/  IMAD.IADD R13, R4, 0x1, R6 ;  /* 0x00000001040d7824 */ /* 0x001fe200078e0206 */
[----:B------:R-:W-:-:S03]  /*58a0*/  IADD3 R6, R6, 0x80, RZ ;  /* 0x0000008006067810 */ /* 0x000fc60007ffe0ff */
[----:B-1----:R-:W-:-:S05]  /*58b0*/  IMAD.WIDE.U32 R8, R13, 0x2, R8 ;  /* 0x000000020d087825 */ /* 0x002fca00078e0008 */
[----:B------:R2:W-:Y:S02]  /*58c0*/  STG.E.U16 desc[UR4][R8.64], R11 ;  /* 0x0000000b08007986 */ /* 0x0005e4000c101504 */
.L_x_33472:
[----:B------:R-:W-:-:S13]  /*58d0*/  ISETP.GE.AND P0, PT, R6, R5, PT ;  /* 0x000000050600720c */ /* 0x000fda0003f06270 */
[----:B------:R-:W-:Y:S05]  /*58e0*/  @P0 BRA `(.L_x_33474) ;  /* 0x0000000000340947 */ /* 0x000fea0003800000 */
[----:B-12---:R-:W1:Y:S01]  /*58f0*/  LDC.64 R8, c[0x0][0x218] ;  /* 0x00008600ff087b82 */ /* 0x006e620000000a00 */
[----:B------:R-:W-:Y:S02]  /*5900*/  IMAD.IADD R11, R4, 0x1, R6 ;  /* 0x00000001040b7824 */ /* 0x000fe400078e0206 */
[----:B------:R-:W-:Y:S02]  /*5910*/  VIADD R6, R6, 0x80 ;  /* 0x0000008006067836 */ /* 0x000fe40000000000 */
[----:B-1----:R-:W-:-:S05]  /*5920*/  IMAD.WIDE.U32 R8, R11, 0x2, R8 ;  /* 0x000000020b087825 */ /* 0x002fca00078e0008 */
[----:B------:R2:W-:Y:S02]  /*5930*/  STG.E.U16 desc[UR4][R8.64], R7 ;  /* 0x0000000708007986 */ /* 0x0005e4000c101504 */
.L_x_33473:
        /* <DEDUP_REMOVED lines=8> */
.L_x_33474:
[----:B------:R-:W-:Y:S05]  /*59c0*/  BSYNC B1 ;  /* 0x0000000000017941 */ /* 0x000fea0003800000 */
.L_x_33469:
[----:B------:R-:W-:-:S13]  /*59d0*/  ISETP.GE.AND P0, PT, R6, R5, PT ;  /* 0x000000050600720c */ /* 0x000fda0003f06270 */
[----:B-123--:R-:W1:Y:S01]  /*59e0*/  @!P0 LDC.64 R8, c[0x0][0x218] ;  /* 0x00008600ff088b82 */ /* 0x00ee620000000a00 */
[----:B------:R-:W-:Y:S01]  /*59f0*/  @!P0 IMAD.IADD R7, R4, 0x1, R6 ;  /* 0x0000000104078824 */ /* 0x000fe200078e0206 */
[----:B------:R-:W-:-:S03]  /*5a00*/  @!P0 IADD3 R6, R6, 0x80, RZ ;  /* 0x0000008006068810 */ /* 0x000fc60007ffe0ff */
[----:B-1----:R-:W-:-:S05]  /*5a10*/  @!P0 IMAD.WIDE.U32 R8, R7, 0x2, R8 ;  /* 0x0000000207088825 */ /* 0x002fca00078e0008 */
[----:B------:R3:W-:Y:S02]  /*5a20*/  @!P0 STG.E.U16 desc[UR4][R8.64], R3 ;  /* 0x0000000308008986 */ /* 0x0007e4000c101504 */
.L_x_33475:
[----:B------:R-:W-:Y:S05]  /*5a30*/  BSYNC B0 ;  /* 0x0000000000007941 */ /* 0x000fea0003800000 */
.L_x_33468:
        /* <DEDUP_REMOVED lines=8> */
.L_x_33476:
        /* <DEDUP_REMOVED lines=12> */
.L_x_57511:


//--------------------- .text._ZN2at6native29vectorized_elementwise_kernelILi4ENS0_13BinaryFunctorIN3c104HalfES4_S4_ZZZNS0_21remainder_kernel_cudaERNS_18TensorIteratorBaseEENKUlvE0_clEvENKUlvE1_clEvEUlS4_S4_E_EESt5arrayIPcLm3EEEEviT0_T1_ --------------------------
	.section	.text._ZN2at6native29vectorized_elementwise_kernelILi4ENS0_13BinaryFunctorIN3c104HalfES4_S4_ZZZNS0_21remainder_kernel_cudaERNS_18TensorIteratorBaseEENKUlvE0_clEvENKUlvE1_clEvEUlS4_S4_E_EESt5arrayIPcLm3EEEEviT0_T1_,"ax",@progbits
	.align	128
        .global         _ZN2at6native29vectorized_elementwise_kernelILi4ENS0_13BinaryFunctorIN3c104HalfES4_S4_ZZZNS0_21remainder_kernel_cudaERNS_18TensorIteratorBaseEENKUlvE0_clEvENKUlvE1_clEvEUlS4_S4_E_EESt5arrayIPcLm3EEEEviT0_T1_
        .type           _ZN2at6native29vectorized_elementwise_kernelILi4ENS0_13BinaryFunctorIN3c104HalfES4_S4_ZZZNS0_21remainder_kernel_cudaERNS_18TensorIteratorBaseEENKUlvE0_clEvENKUlvE1_clEvEUlS4_S4_E_EESt5arrayIPcLm3EEEEviT0_T1_,@function
        .size           _ZN2at6native29vectorized_elementwise_kernelILi4ENS0_13BinaryFunctorIN3c104HalfES4_S4_ZZZNS0_21remainder_kernel_cudaERNS_18TensorIteratorBaseEENKUlvE0_clEvENKUlvE1_clEvEUlS4_S4_E_EESt5arrayIPcLm3EEEEviT0_T1_,(.L_x_57512 - _ZN2at6native29vectorized_elementwise_kernelILi4ENS0_13BinaryFunctorIN3c104HalfES4_S4_ZZZNS0_21remainder_kernel_cudaERNS_18TensorIteratorBaseEENKUlvE0_clEvENKUlvE1_clEvEUlS4_S4_E_EESt5arrayIPcLm3EEEEviT0_T1_)
        .other          _ZN2at6native29vectorized_elementwise_kernelILi4ENS0_13BinaryFunctorIN3c104HalfES4_S4_ZZZNS0_21remainder_kernel_cudaERNS_18TensorIteratorBaseEENKUlvE0_clEvENKUlvE1_clEvEUlS4_S4_E_EESt5arrayIPcLm3EEEEviT0_T1_,@"STO_CUDA_ENTRY STV_DEFAULT"
_ZN2at6native29vectorized_elementwise_kernelILi4ENS0_13BinaryFunctorIN3c104HalfES4_S4_ZZZNS0_21remainder_kernel_cudaERNS_18TensorIteratorBaseEENKUlvE0_clEvENKUlvE1_clEvEUlS4_S4_E_EESt5arrayIPcLm3EEEEviT0_T1_:
.text._ZN2at6native29vectorized_elementwise_kernelILi4ENS0_13BinaryFunctorIN3c104HalfES4_S4_ZZZNS0_21remainder_kernel_cudaERNS_18TensorIteratorBaseEENKUlvE0_clEvENKUlvE1_clEvEUlS4_S4_E_EESt5arrayIPcLm3EEEEviT0_T1_:
        /* <DEDUP_REMOVED lines=48> */
.L_x_33483:
[----:B------:R-:W-:Y:S01]  /*0300*/  FSETP.GEU.FTZ.AND P0, PT, R16, -R0, PT ;  /* 0x800000001000720b */ /* 0x000fe20003f1e000 */
[----:B------:R-:W-:-:S12]  /*0310*/  FADD.FTZ R14, R14, -1 ;  /* 0xbf8000000e0e7421 */ /* 0x000fd80000010000 */
[----:B------:R-:W-:-:S07]  /*0320*/  @!P0 FADD.FTZ R14, R14, -1 ;  /* 0xbf8000000e0e8421 */ /* 0x000fce0000010000 */
.L_x_33482:
[----:B------:R-:W-:Y:S05]  /*0330*/  BSYNC B1 ;  /* 0x0000000000017941 */ /* 0x000fea0003800000 */
.L_x_33481:
[----:B------:R-:W-:Y:S01]  /*0340*/  FFMA.FTZ R19, -R0, R14, R19 ;  /* 0x0000000e00137223 */ /* 0x000fe20000010113 */
[----:B------:R-:W-:Y:S06]  /*0350*/  BRA `(.L_x_33479) ;  /* 0x00000000007c7947 */ /* 0x000fec0003800000 */
.L_x_33480:
        /* <DEDUP_REMOVED lines=15> */
.L_x_33486:
        /* <DEDUP_REMOVED lines=13> */
.L_x_33485:
[----:B------:R-:W-:Y:S05]  /*0520*/  BSYNC B1 ;  /* 0x0000000000017941 */ /* 0x000fea0003800000 */
.L_x_33484:
[----:B------:R-:W-:-:S04]  /*0530*/  FMUL.FTZ R15, R15, 1.1920928955078125e-07 ;  /* 0x340000000f0f7820 */ /* 0x000fc80000410000 */
[----:B------:R-:W-:-:S07]  /*0540*/  FMUL.FTZ R19, R14, R15 ;  /* 0x0000000f0e137220 */ /* 0x000fce0000410000 */
.L_x_33479:
[----:B------:R-:W-:Y:S05]  /*0550*/  BSYNC B0 ;  /* 0x0000000000007941 */ /* 0x000fea0003800000 */
.L_x_33478:
[C---:B------:R-:W-:Y:S01]  /*0560*/  FSETP.GTU.FTZ.AND P0, PT, |R19|.reuse, +INF , PT ;  /* 0x7f8000001300780b */ /* 0x040fe20003f1c200 */
[----:B------:R-:W-:Y:S01]  /*0570*/  HADD2.F32 R15, -RZ, R10.H1_H1 ;  /* 0x3000000aff0f7230 */ /* 0x000fe20000004100 */
[----:B------:R-:W-:Y:S01]  /*0580*/  LOP3.LUT R12, R19, 0x80000000, R12, 0xb8, !PT ;  /* 0x80000000130c7812 */ /* 0x000fe200078eb80c */
[----:B------:R-:W-:Y:S01]  /*0590*/  HADD2.F32 R10, -RZ, R8.H1_H1 ;  /* 0x30000008ff0a7230 */ /* 0x000fe20000004100 */
[----:B------:R-:W-:Y:S01]  /*05a0*/  FSETP.GEU.FTZ.AND P1, PT, R13, RZ, PT ;  /* 0x000000ff0d00720b */ /* 0x000fe20003f3e000 */
[----:B------:R-:W-:Y:S01]  /*05b0*/  BSSY B0, `(.L_x_33487) ;  /* 0x0000046000007945 */ /* 0x000fe20003800000 */
[----:B------:R-:W-:Y:S01]  /*05c0*/  FSEL R12, R19, R12, P0 ;  /* 0x0000000c130c7208 */ /* 0x000fe20000000000 */
[----:B0-----:R-:W-:-:S03]  /*05d0*/  FADD.FTZ R17, |R15|, -RZ ;  /* 0x800000ff0f117221 */ /* 0x001fc60000010200 */
        /* <DEDUP_REMOVED lines=30> */
.L_x_33492:
[----:B------:R-:W-:Y:S01]  /*07c0*/  FSETP.GEU.FTZ.AND P0, PT, R19, -R0, PT ;  /* 0x800000001300720b */ /* 0x000fe20003f1e000 */
[----:B------:R-:W-:-:S12]  /*07d0*/  FADD.FTZ R12, R12, -1 ;  /* 0xbf8000000c0c7421 */ /* 0x000fd80000010000 */
[----:B------:R-:W-:-:S07]  /*07e0*/  @!P0 FADD.FTZ R12, R12, -1 ;  /* 0xbf8000000c0c8421 */ /* 0x000fce0000010000 */
.L_x_33491:
[----:B------:R-:W-:Y:S05]  /*07f0*/  BSYNC B1 ;  /* 0x0000000000017941 */ /* 0x000fea0003800000 */
.L_x_33490:
[----:B------:R-:W-:Y:S01]  /*0800*/  FFMA.FTZ R17, -R0, R12, R17 ;  /* 0x0000000c00117223 */ /* 0x000fe20000010111 */
[----:B------:R-:W-:Y:S06]  /*0810*/  BRA `(.L_x_33488) ;  /* 0x00000000007c7947 */ /* 0x000fec0003800000 */
.L_x_33489:
        /* <DEDUP_REMOVED lines=15> */
.L_x_33495:
        /* <DEDUP_REMOVED lines=13> */
.L_x_33494:
[----:B------:R-:W-:Y:S05]  /*09e0*/  BSYNC B1 ;  /* 0x0000000000017941 */ /* 0x000fea0003800000 */
.L_x_33493:
[----:B------:R-:W-:-:S04]  /*09f0*/  FMUL.FTZ R13, R13, 1.1920928955078125e-07 ;  /* 0x340000000d0d7820 */ /* 0x000fc80000410000 */
[----:B------:R-:W-:-:S07]  /*0a00*/  FMUL.FTZ R17, R12, R13 ;  /* 0x0000000d0c117220 */ /* 0x000fce0000410000 */
.L_x_33488:
[----:B------:R-:W-:Y:S05]  /*0a10*/  BSYNC B0 ;  /* 0x0000000000007941 */ /* 0x000fea0003800000 */
.L_x_33487:
[C---:B------:R-:W-:Y:S01]  /*0a20*/  FSETP.GTU.FTZ.AND P0, PT, |R17|.reuse, +INF , PT ;  /* 0x7f8000001100780b */ /* 0x040fe20003f1c200 */
[----:B------:R-:W-:Y:S01]  /*0a30*/  HADD2.F32 R12, -RZ, R9.H0_H0 ;  /* 0x20000009ff0c7230 */ /* 0x000fe20000004100 */
[C---:B------:R-:W-:Y:S01]  /*0a40*/  LOP3.LUT R0, R17.reuse, 0x80000000, R15, 0xb8, !PT ;  /* 0x8000000011007812 */ /* 0x040fe200078eb80f */
[----:B------:R-:W-:Y:S01]  /*0a50*/  HADD2.F32 R15, -RZ, R11.H0_H0 ;  /* 0x2000000bff0f7230 */ /* 0x000fe20000004100 */
[----:B------:R-:W-:Y:S01]  /*0a60*/  FSETP.GEU.FTZ.AND P1, PT, R10, RZ, PT ;  /* 0x000000ff0a00720b */ /* 0x000fe20003f3e000 */
[----:B------:R-:W-:Y:S01]  /*0a70*/  BSSY B0, `(.L_x_33496) ;  /* 0x0000045000007945 */ /* 0x000fe20003800000 */
[----:B------:R-:W-:Y:S02]  /*0a80*/  FSEL R13, R17, R0, P0 ;  /* 0x00000000110d7208 */ /* 0x000fe40000000000 */
[----:B------:R-:W-:Y:S02]  /*0a90*/  FADD.FTZ R17, |R15|, -RZ ;  /* 0x800000ff0f117221 */ /* 0x000fe40000010200 */
        /* <DEDUP_REMOVED lines=29> */
.L_x_33501:
[----:B------:R-:W-:Y:S01]  /*0c70*/  FSETP.GEU.FTZ.AND P0, PT, R19, -R0, PT ;  /* 0x800000001300720b */ /* 0x000fe20003f1e000 */
[----:B------:R-:W-:-:S12]  /*0c80*/  FADD.FTZ R10, R10, -1 ;  /* 0xbf8000000a0a7421 */ /* 0x000fd80000010000 */
[----:B------:R-:W-:-:S07]  /*0c90*/  @!P0 FADD.FTZ R10, R10, -1 ;  /* 0xbf8000000a0a8421 */ /* 0x000fce0000010000 */
.L_x_33500:
[----:B------:R-:W-:Y:S05]  /*0ca0*/  BSYNC B1 ;  /* 0x0000000000017941 */ /* 0x000fea0003800000 */
.L_x_33499:
[----:B------:R-:W-:Y:S01]  /*0cb0*/  FFMA.FTZ R17, -R0, R10, R17 ;  /* 0x0000000a00117223 */ /* 0x000fe20000010111 */
[----:B------:R-:W-:Y:S06]  /*0cc0*/  BRA `(.L_x_33497) ;  /* 0x00000000007c7947 */ /* 0x000fec0003800000 */
.L_x_33498:
        /* <DEDUP_REMOVED lines=15> */
.L_x_33504:
        /* <DEDUP_REMOVED lines=13> */
.L_x_33503:
[----:B------:R-:W-:Y:S05]  /*0e90*/  BSYNC B1 ;  /* 0x0000000000017941 */ /* 0x000fea0003800000 */
.L_x_33502:
[----:B0-----:R-:W-:-:S04]  /*0ea0*/  FMUL.FTZ R17, R14, 1.1920928955078125e-07 ;  /* 0x340000000e117820 */ /* 0x001fc80000410000 */
[----:B------:R-:W-:-:S07]  /*0eb0*/  FMUL.FTZ R17, R10, R17 ;  /* 0x000000110a117220 */ /* 0x000fce0000410000 */
.L_x_33497:
[----:B------:R-:W-:Y:S05]  /*0ec0*/  BSYNC B0 ;  /* 0x0000000000007941 */ /* 0x000fea0003800000 */
.L_x_33496:
[C---:B------:R-:W-:Y:S01]  /*0ed0*/  FSETP.GTU.FTZ.AND P0, PT, |R17|.reuse, +INF , PT ;  /* 0x7f8000001100780b */ /* 0x040fe20003f1c200 */
[----:B------:R-:W-:Y:S01]  /*0ee0*/  HADD2.F32 R10, -RZ, R11.H1_H1 ;  /* 0x3000000bff0a7230 */ /* 0x000fe20000004100 */
[C---:B------:R-:W-:Y:S01]  /*0ef0*/  LOP3.LUT R0, R17.reuse, 0x80000000, R15, 0xb8, !PT ;  /* 0x8000000011007812 */ /* 0x040fe200078eb80f */
[----:B------:R-:W-:Y:S01]  /*0f00*/  HADD2.F32 R11, -RZ, R9.H1_H1 ;  /* 0x30000009ff0b7230 */ /* 0x000fe20000004100 */
[----:B------:R-:W-:Y:S01]  /*0f10*/  FSETP.GEU.FTZ.AND P1, PT, R12, RZ, PT ;  /* 0x000000ff0c00720b */ /* 0x000fe20003f3e000 */
[----:B------:R-:W-:Y:S01]  /*0f20*/  BSSY B0, `(.L_x_33505) ;  /* 0x0000046000007945 */ /* 0x000fe20003800000 */
[----:B------:R-:W-:Y:S01]  /*0f30*/  FSEL R0, R17, R0, P0 ;  /* 0x0000000011007208 */ /* 0x000fe20000000000 */
[----:B------:R-:W-:-:S03]  /*0f40*/  FADD.FTZ R15, |R10|, -RZ ;  /* 0x800000ff0a0f7221 */ /* 0x000fc60000010200 */
        /* <DEDUP_REMOVED lines=30> */
.L_x_33510:
[----:B------:R-:W-:Y:S01]  /*1130*/  FSETP.GEU.FTZ.AND P0, PT, R16, -R0, PT ;  /* 0x800000001000720b */ /* 0x000fe20003f1e000 */
[----:B------:R-:W-:-:S12]  /*1140*/  FADD.FTZ R12, R12, -1 ;  /* 0xbf8000000c0c7421 */ /* 0x000fd80000010000 */
[----:B------:R-:W-:-:S07]  /*1150*/  @!P0 FADD.FTZ R12, R12, -1 ;  /* 0xbf8000000c0c8421 */ /* 0x000fce0000010000 */
.L_x_33509:
[----:B------:R-:W-:Y:S05]  /*1160*/  BSYNC B1 ;  /* 0x0000000000017941 */ /* 0x000fea0003800000 */
.L_x_33508:
[----:B------:R-:W-:Y:S01]  /*1170*/  FFMA.FTZ R15, -R0, R12, R15 ;  /* 0x0000000c000f7223 */ /* 0x000fe2000001010f */
[----:B------:R-:W-:Y:S06]  /*1180*/  BRA `(.L_x_33506) ;  /* 0x00000000007c7947 */ /* 0x000fec0003800000 */
.L_x_33507:
        /* <DEDUP_REMOVED lines=15> */
.L_x_33513:
        /* <DEDUP_REMOVED lines=13> */
.L_x_33512:
[----:B------:R-:W-:Y:S05]  /*1350*/  BSYNC B1 ;  /* 0x0000000000017941 */ /* 0x000fea0003800000 */
.L_x_33511:
[----:B0-----:R-:W-:-:S04]  /*1360*/  FMUL.FTZ R15, R14, 1.1920928955078125e-07 ;  /* 0x340000000e0f7820 */ /* 0x001fc80000410000 */
[----:B------:R-:W-:-:S07]  /*1370*/  FMUL.FTZ R15, R12, R15 ;  /* 0x0000000f0c0f7220 */ /* 0x000fce0000410000 */
.L_x_33506:
[----:B------:R-:W-:Y:S05]  /*1380*/  BSYNC B0 ;  /* 0x0000000000007941 */ /* 0x000fea0003800000 */
.L_x_33505:
[C---:B------:R-:W-:Y:S01]  /*1390*/  FSETP.GTU.FTZ.AND P0, PT, |R15|.reuse, +INF , PT ;  /* 0x7f8000000f00780b */ /* 0x040fe20003f1c200 */
[----:B-----5:R-:W-:Y:S01]  /*13a0*/  HADD2.F32 R12, -RZ, R6.H0_H0 ;  /* 0x20000006ff0c7230 */ /* 0x020fe20000004100 */
[----:B------:R-:W-:Y:S01]  /*13b0*/  LOP3.LUT R10, R15, 0x80000000, R10, 0xb8, !PT ;  /* 0x800000000f0a7812 */ /* 0x000fe200078eb80a */
[----:B------:R-:W-:Y:S01]  /*13c0*/  BSSY B0, `(.L_x_33514) ;  /* 0x0000047000007945 */ /* 0x000fe20003800000 */
[----:B------:R-:W-:Y:S02]  /*13d0*/  FSETP.GEU.FTZ.AND P1, PT, R11, RZ, PT ;  /* 0x000000ff0b00720b */ /* 0x000fe40003f3e000 */
[----:B------:R-:W-:Y:S01]  /*13e0*/  FSEL R10, R15, R10, P0 ;  /* 0x0000000a0f0a7208 */ /* 0x000fe20000000000 */
[----:B------:R-:W-:Y:S02]  /*13f0*/  HADD2.F32 R15, -RZ, R2.H0_H0 ;  /* 0x20000002ff0f7230 */ /* 0x000fe40000004100 */
[----:B------:R-:W-:Y:S01]  /*1400*/  FADD.FTZ R17, |R12|, -RZ ;  /* 0x800000ff0c117221 */ /* 0x000fe20000010200 */
        /* <DEDUP_REMOVED lines=29> */
.L_x_33519:
[----:B------:R-:W-:Y:S01]  /*15e0*/  FSETP.GEU.FTZ.AND P0, PT, R14, -R0, PT ;  /* 0x800000000e00720b */ /* 0x000fe20003f1e000 */
[----:B------:R-:W-:-:S12]  /*15f0*/  FADD.FTZ R16, R16, -1 ;  /* 0xbf80000010107421 */ /* 0x000fd80000010000 */
[----:B------:R-:W-:-:S07]  /*1600*/  @!P0 FADD.FTZ R16, R16, -1 ;  /* 0xbf80000010108421 */ /* 0x000fce0000010000 */
.L_x_33518:
[----:B------:R-:W-:Y:S05]  /*1610*/  BSYNC B1 ;  /* 0x0000000000017941 */ /* 0x000fea0003800000 */
.L_x_33517:
[----:B------:R-:W-:Y:S01]  /*1620*/  FFMA.FTZ R17, -R0, R16, R17 ;  /* 0x0000001000117223 */ /* 0x000fe20000010111 */
[----:B------:R-:W-:Y:S06]  /*1630*/  BRA `(.L_x_33515) ;  /* 0x00000000007c7947 */ /* 0x000fec0003800000 */
.L_x_33516:
        /* <DEDUP_REMOVED lines=15> */
.L_x_33522:
        /* <DEDUP_REMOVED lines=13> */
.L_x_33521:
[----:B------:R-:W-:Y:S05]  /*1800*/  BSYNC B1 ;  /* 0x0000000000017941 */ /* 0x000fea0003800000 */
.L_x_33520:
[----:B------:R-:W-:-:S04]  /*1810*/  FMUL.FTZ R14, R14, 1.1920928955078125e-07 ;  /* 0x340000000e0e7820 */ /* 0x000fc80000410000 */
[----:B0-----:R-:W-:-:S07]  /*1820*/  FMUL.FTZ R17, R11, R14 ;  /* 0x0000000e0b117220 */ /* 0x001fce0000410000 */
.L_x_33515:
[----:B------:R-:W-:Y:S05]  /*1830*/  BSYNC B0 ;  /* 0x0000000000007941 */ /* 0x000fea0003800000 */
.L_x_33514:
        /* <DEDUP_REMOVED lines=38> */
.L_x_33528:
[----:B------:R-:W-:Y:S01]  /*1aa0*/  FSETP.GEU.FTZ.AND P0, PT, R15, -R0, PT ;  /* 0x800000000f00720b */ /* 0x000fe20003f1e000 */
[----:B------:R-:W-:-:S12]  /*1ab0*/  FADD.FTZ R12, R12, -1 ;  /* 0xbf8000000c0c7421 */ /* 0x000fd80000010000 */
[----:B------:R-:W-:-:S07]  /*1ac0*/  @!P0 FADD.FTZ R12, R12, -1 ;  /* 0xbf8000000c0c8421 */ /* 0x000fce0000010000 */
.L_x_33527:
[----:B------:R-:W-:Y:S05]  /*1ad0*/  BSYNC B1 ;  /* 0x0000000000017941 */ /* 0x000fea0003800000 */
.L_x_33526:
[----:B------:R-:W-:Y:S01]  /*1ae0*/  FFMA.FTZ R17, -R0, R12, R17 ;  /* 0x0000000c00117223 */ /* 0x000fe20000010111 */
[----:B------:R-:W-:Y:S06]  /*1af0*/  BRA `(.L_x_33524) ;  /* 0x00000000007c7947 */ /* 0x000fec0003800000 */
.L_x_33525:
        /* <DEDUP_REMOVED lines=15> */
.L_x_33531:
        /* <DEDUP_REMOVED lines=13> */
.L_x_33530:
[----:B------:R-:W-:Y:S05]  /*1cc0*/  BSYNC B1 ;  /* 0x0000000000017941 */ /* 0x000fea0003800000 */
.L_x_33529:
[----:B------:R-:W-:-:S04]  /*1cd0*/  FMUL.FTZ R17, R14, 1.1920928955078125e-07 ;  /* 0x340000000e117820 */ /* 0x000fc80000410000 */
[----:B------:R-:W-:-:S07]  /*1ce0*/  FMUL.FTZ R17, R12, R17 ;  /* 0x000000110c117220 */ /* 0x000fce0000410000 */
.L_x_33524:
[----:B------:R-:W-:Y:S05]  /*1cf0*/  BSYNC B0 ;  /* 0x0000000000007941 */ /* 0x000fea0003800000 */
.L_x_33523:
        /* <DEDUP_REMOVED lines=37> */
.L_x_33537:
[----:B------:R-:W-:Y:S01]  /*1f50*/  FSETP.GEU.FTZ.AND P0, PT, R19, -R0, PT ;  /* 0x800000001300720b */ /* 0x000fe20003f1e000 */
[----:B------:R-:W-:-:S12]  /*1f60*/  FADD.FTZ R6, R6, -1 ;  /* 0xbf80000006067421 */ /* 0x000fd80000010000 */
[----:B------:R-:W-:-:S07]  /*1f70*/  @!P0 FADD.FTZ R6, R6, -1 ;  /* 0xbf80000006068421 */ /* 0x000fce0000010000 */
.L_x_33536:
[----:B------:R-:W-:Y:S05]  /*1f80*/  BSYNC B1 ;  /* 0x0000000000017941 */ /* 0x000fea0003800000 */
.L_x_33535:
[----:B------:R-:W-:Y:S01]  /*1f90*/  FFMA.FTZ R17, -R0, R6, R17 ;  /* 0x0000000600117223 */ /* 0x000fe20000010111 */
[----:B------:R-:W-:Y:S06]  /*1fa0*/  BRA `(.L_x_33533) ;  /* 0x00000000007c7947 */ /* 0x000fec0003800000 */
.L_x_33534:
        /* <DEDUP_REMOVED lines=15> */
.L_x_33540:
        /* <DEDUP_REMOVED lines=13> */
.L_x_33539:
[----:B------:R-:W-:Y:S05]  /*2170*/  BSYNC B1 ;  /* 0x0000000000017941 */ /* 0x000fea0003800000 */
.L_x_33538:
[----:B0-----:R-:W-:-:S04]  /*2180*/  FMUL.FTZ R17, R14, 1.1920928955078125e-07 ;  /* 0x340000000e117820 */ /* 0x001fc80000410000 */
[----:B------:R-:W-:-:S07]  /*2190*/  FMUL.FTZ R17, R6, R17 ;  /* 0x0000001106117220 */ /* 0x000fce0000410000 */
.L_x_33533:
[----:B------:R-:W-:Y:S05]  /*21a0*/  BSYNC B0 ;  /* 0x0000000000007941 */ /* 0x000fea0003800000 */
.L_x_33532:
[C---:B------:R-:W-:Y:S01]  /*21b0*/  FSETP.GTU.FTZ.AND P0, PT, |R17|.reuse, +INF , PT ;  /* 0x7f8000001100780b */ /* 0x040fe20003f1c200 */
[----:B------:R-:W-:Y:S01]  /*21c0*/  HADD2.F32 R7, -RZ, R7.H1_H1 ;  /* 0x30000007ff077230 */ /* 0x000fe20000004100 */
[C---:B------:R-:W-:Y:S01]  /*21d0*/  LOP3.LUT R0, R17.reuse, 0x80000000, R15, 0xb8, !PT ;  /* 0x8000000011007812 */ /* 0x040fe200078eb80f */
[----:B------:R-:W-:Y:S01]  /*21e0*/  HADD2.F32 R6, -RZ, R3.H1_H1 ;  /* 0x30000003ff067230 */ /* 0x000fe20000004100 */
[----:B------:R-:W-:Y:S01]  /*21f0*/  FSETP.GEU.FTZ.AND P1, PT, R12, RZ, PT ;  /* 0x000000ff0c00720b */ /* 0x000fe20003f3e000 */
[----:B------:R-:W-:Y:S01]  /*2200*/  BSSY B0, `(.L_x_33541) ;  /* 0x0000046000007945 */ /* 0x000fe20003800000 */
[----:B------:R-:W-:-:S04]  /*2210*/  FSEL R0, R17, R0, P0 ;  /* 0x0000000011007208 */ /* 0x000fc80000000000 */
        /* <DEDUP_REMOVED lines=31> */
.L_x_33546:
[----:B------:R-:W-:Y:S01]  /*2410*/  FSETP.GEU.FTZ.AND P0, PT, R17, -R15, PT ;  /* 0x8000000f1100720b */ /* 0x000fe20003f1e000 */
[----:B------:R-:W-:-:S12]  /*2420*/  FADD.FTZ R19, R19, -1 ;  /* 0xbf80000013137421 */ /* 0x000fd80000010000 */
[----:B------:R-:W-:-:S07]  /*2430*/  @!P0 FADD.FTZ R19, R19, -1 ;  /* 0xbf80000013138421 */ /* 0x000fce0000010000 */
.L_x_33545:
[----:B------:R-:W-:Y:S05]  /*2440*/  BSYNC B1 ;  /* 0x0000000000017941 */ /* 0x000fea0003800000 */
.L_x_33544:
[----:B------:R-:W-:Y:S01]  /*2450*/  FFMA.FTZ R0, -R15, R19, R0 ;  /* 0x000000130f007223 */ /* 0x000fe20000010100 */
[----:B------:R-:W-:Y:S06]  /*2460*/  BRA `(.L_x_33542) ;  /* 0x00000000007c7947 */ /* 0x000fec0003800000 */
.L_x_33543:
        /* <DEDUP_REMOVED lines=15> */
.L_x_33549:
        /* <DEDUP_REMOVED lines=13> */
.L_x_33548:
[----:B------:R-:W-:Y:S05]  /*2630*/  BSYNC B1 ;  /* 0x0000000000017941 */ /* 0x000fea0003800000 */
.L_x_33547:
[----:B-1----:R-:W-:-:S04]  /*2640*/  FMUL.FTZ R15, R14, 1.1920928955078125e-07 ;  /* 0x340000000e0f7820 */ /* 0x002fc80000410000 */
[----:B------:R-:W-:-:S07]  /*2650*/  FMUL.FTZ R0, R12, R15 ;  /* 0x0000000f0c007220 */ /* 0x000fce0000410000 */
.L_x_33542:
[----:B------:R-:W-:Y:S05]  /*2660*/  BSYNC B0 ;  /* 0x0000000000007941 */ /* 0x000fea0003800000 */
.L_x_33541:
[----:B------:R-:W1:Y:S01]  /*2670*/  LDC.64 R14, c[0x0][0x218] ;  /* 0x00008600ff0e7b82 */ /* 0x000e620000000a00 */
        /* <DEDUP_REMOVED lines=8> */
[----:B------:R-:W-:Y:S02]  /*2700*/  PLOP3.LUT P0, PT, P0, P2, P1, 0x9f, 0x0 ;  /* 0x000000000000781c */ /* 0x000fe40000705317 */
[----:B------:R-:W-:Y:S01]  /*2710*/  F2FP.F16.F32.PACK_AB R2, R11, R2 ;  /* 0x000000020b02723e */ /* 0x000fe200000000ff */
[----:B-1----:R-:W-:-:S10]  /*2720*/  IMAD.WIDE.U32 R14, R4, 0x2, R14 ;  /* 0x00000002040e7825 */ /* 0x002fd400078e000e */
[----:B------:R-:W-:Y:S01]  /*2730*/  @!P0 FADD.FTZ R7, R6, R7 ;  /* 0x0000000706078221 */ /* 0x000fe20000010000 */
[----:B------:R-:W-:-:S04]  /*2740*/  IMAD.WIDE R14, R5, 0x8, R14 ;  /* 0x00000008050e7825 */ /* 0x000fc800078e020e */
[----:B------:R-:W-:Y:S01]  /*2750*/  F2FP.F16.F32.PACK_AB R3, R7, R3 ;  /* 0x000000030703723e */ /* 0x000fe200000000ff */
[----:B------:R-:W-:Y:S04]  /*2760*/  STG.E.64 desc[UR4][R14.64], R8 ;  /* 0x000000080e007986 */ /* 0x000fe8000c101b04 */
[----:B------:R-:W-:Y:S01]  /*2770*/  STG.E.64 desc[UR4][R14.64+0x400], R2 ;  /* 0x000400020e007986 */ /* 0x000fe2000c101b04 */
[----:B------:R-:W-:Y:S05]  /*2780*/  EXIT ;  /* 0x000000000000794d */ /* 0x000fea0003800000 */
.L_x_33477:
        /* <DEDUP_REMOVED lines=120> */
.L_x_33557:
[----:B------:R-:W-:Y:S01]  /*2f10*/  FSETP.GEU.FTZ.AND P0, PT, R16, -R28, PT ;  /* 0x8000001c1000720b */ /* 0x000fe20003f1e000 */
[----:B------:R-:W-:-:S12]  /*2f20*/  FADD.FTZ R18, R18, -1 ;  /* 0xbf80000012127421 */ /* 0x000fd80000010000 */
[----:B------:R-:W-:-:S07]  /*2f30*/  @!P0 FADD.FTZ R18, R18, -1 ;  /* 0xbf80000012128421 */ /* 0x000fce0000010000 */
.L_x_33556:
[----:B------:R-:W-:Y:S05]  /*2f40*/  BSYNC B2 ;  /* 0x0000000000027941 */ /* 0x000fea0003800000 */
.L_x_33555:
[----:B------:R-:W-:Y:S01]  /*2f50*/  FFMA.FTZ R15, -R28, R18, R15 ;  /* 0x000000121c0f7223 */ /* 0x000fe2000001010f */
[----:B------:R-:W-:Y:S06]  /*2f60*/  BRA `(.L_x_33553) ;  /* 0x00000000007c7947 */ /* 0x000fec0003800000 */
.L_x_33554:
        /* <DEDUP_REMOVED lines=15> */
.L_x_33560:
        /* <DEDUP_REMOVED lines=13> */
.L_x_33559:
[----:B------:R-:W-:Y:S05]  /*3130*/  BSYNC B2 ;  /* 0x0000000000027941 */ /* 0x000fea0003800000 */
.L_x_33558:
[----:B------:R-:W-:-:S04]  /*3140*/  FMUL.FTZ R18, R18, 1.1920928955078125e-07 ;  /* 0x3400000012127820 */ /* 0x000fc80000410000 */
[----:B------:R-:W-:-:S07]  /*3150*/  FMUL.FTZ R15, R15, R18 ;  /* 0x000000120f0f7220 */ /* 0x000fce0000410000 */
.L_x_33553:
[----:B------:R-:W-:Y:S05]  /*3160*/  BSYNC B0 ;  /* 0x0000000000007941 */ /* 0x000fea0003800000 */
.L_x_33552:
        /* <DEDUP_REMOVED lines=10> */
.L_x_33551:
[----:B------:R-:W-:Y:S05]  /*3210*/  BSYNC B1 ;  /* 0x0000000000017941 */ /* 0x000fea0003800000 */
.L_x_33550:
        /* <DEDUP_REMOVED lines=33> */
.L_x_33568:
[----:B------:R-:W-:Y:S01]  /*3430*/  FSETP.GEU.FTZ.AND P0, PT, R19, -R7, PT ;  /* 0x800000071300720b */ /* 0x000fe20003f1e000 */
[----:B------:R-:W-:-:S12]  /*3440*/  FADD.FTZ R15, R15, -1 ;  /* 0xbf8000000f0f7421 */ /* 0x000fd80000010000 */
[----:B------:R-:W-:-:S07]  /*3450*/  @!P0 FADD.FTZ R15, R15, -1 ;  /* 0xbf8000000f0f8421 */ /* 0x000fce0000010000 */
.L_x_33567:
[----:B------:R-:W-:Y:S05]  /*3460*/  BSYNC B2 ;  /* 0x0000000000027941 */ /* 0x000fea0003800000 */
.L_x_33566:
[----:B------:R-:W-:Y:S01]  /*3470*/  FFMA.FTZ R16, -R7, R15, R16 ;  /* 0x0000000f07107223 */ /* 0x000fe20000010110 */
[----:B------:R-:W-:Y:S06]  /*3480*/  BRA `(.L_x_33564) ;  /* 0x0000000000807947 */ /* 0x000fec0003800000 */
.L_x_33565:
        /* <DEDUP_REMOVED lines=13> */
.L_x_33571:
        /* <DEDUP_REMOVED lines=13> */
.L_x_33570:
[----:B------:R-:W-:Y:S05]  /*3630*/  BSYNC B2 ;  /* 0x0000000000027941 */ /* 0x000fea0003800000 */
.L_x_33569:
[----:B------:R-:W-:Y:S02]  /*3640*/  LOP3.LUT R15, R15, 0xff800000, RZ, 0xc0, !PT ;  /* 0xff8000000f0f7812 */ /* 0x000fe400078ec0ff */
[----:B------:R-:W-:Y:S01]  /*3650*/  ISETP.GT.U32.OR P0, PT, R16, 0x7f7fffff, !P0 ;  /* 0x7f7fffff1000780c */ /* 0x000fe20004704470 */
[----:B------:R-:W-:-:S03]  /*3660*/  FMUL.FTZ R16, R19, 1.1920928955078125e-07 ;  /* 0x3400000013107820 */ /* 0x000fc60000410000 */
[----:B------:R-:W-:-:S05]  /*3670*/  FSEL R15, R15, +QNAN , !P0 ;  /* 0x7fffffff0f0f7808 */ /* 0x000fca0004000000 */
[----:B------:R-:W-:-:S07]  /*3680*/  FMUL.FTZ R16, R15, R16 ;  /* 0x000000100f107220 */ /* 0x000fce0000410000 */
.L_x_33564:
[----:B------:R-:W-:Y:S05]  /*3690*/  BSYNC B0 ;  /* 0x0000000000007941 */ /* 0x000fea0003800000 */
.L_x_33563:
        /* <DEDUP_REMOVED lines=10> */
.L_x_33562:
[----:B------:R-:W-:Y:S05]  /*3740*/  BSYNC B1 ;  /* 0x0000000000017941 */ /* 0x000fea0003800000 */
.L_x_33561:
        /* <DEDUP_REMOVED lines=33> */
.L_x_33579:
[----:B------:R-:W-:Y:S01]  /*3960*/  FSETP.GEU.FTZ.AND P0, PT, R18, -R17, PT ;  /* 0x800000111200720b */ /* 0x000fe20003f1e000 */
[----:B------:R-:W-:-:S12]  /*3970*/  FADD.FTZ R7, R7, -1 ;  /* 0xbf80000007077421 */ /* 0x000fd80000010000 */
[----:B------:R-:W-:-:S07]  /*3980*/  @!P0 FADD.FTZ R7, R7, -1 ;  /* 0xbf80000007078421 */ /* 0x000fce0000010000 */
.L_x_33578:
[----:B------:R-:W-:Y:S05]  /*3990*/  BSYNC B2 ;  /* 0x0000000000027941 */ /* 0x000fea0003800000 */
.L_x_33577:
[----:B------:R-:W-:Y:S01]  /*39a0*/  FFMA.FTZ R10, -R17, R7, R10 ;  /* 0x00000007110a7223 */ /* 0x000fe2000001010a */
[----:B------:R-:W-:Y:S06]  /*39b0*/  BRA `(.L_x_33575) ;  /* 0x00000000007c7947 */ /* 0x000fec0003800000 */
.L_x_33576:
        /* <DEDUP_REMOVED lines=15> */
.L_x_33582:
        /* <DEDUP_REMOVED lines=13> */
.L_x_33581:
[----:B------:R-:W-:Y:S05]  /*3b80*/  BSYNC B2 ;  /* 0x0000000000027941 */ /* 0x000fea0003800000 */
.L_x_33580:
[----:B------:R-:W-:-:S04]  /*3b90*/  FMUL.FTZ R17, R17, 1.1920928955078125e-07 ;  /* 0x3400000011117820 */ /* 0x000fc80000410000 */
[----:B------:R-:W-:-:S07]  /*3ba0*/  FMUL.FTZ R10, R10, R17 ;  /* 0x000000110a0a7220 */ /* 0x000fce0000410000 */
.L_x_33575:
[----:B------:R-:W-:Y:S05]  /*3bb0*/  BSYNC B0 ;  /* 0x0000000000007941 */ /* 0x000fea0003800000 */
.L_x_33574:
        /* <DEDUP_REMOVED lines=10> */
.L_x_33573:
[----:B------:R-:W-:Y:S05]  /*3c60*/  BSYNC B1 ;  /* 0x0000000000017941 */ /* 0x000fea0003800000 */
.L_x_33572:
        /* <DEDUP_REMOVED lines=33> */
.L_x_33590:
[----:B------:R-:W-:Y:S01]  /*3e80*/  FSETP.GEU.FTZ.AND P0, PT, R17, -R15, PT ;  /* 0x8000000f1100720b */ /* 0x000fe20003f1e000 */
[----:B------:R-:W-:-:S12]  /*3e90*/  FADD.FTZ R7, R7, -1 ;  /* 0xbf80000007077421 */ /* 0x000fd80000010000 */
[----:B------:R-:W-:-:S07]  /*3ea0*/  @!P0 FADD.FTZ R7, R7, -1 ;  /* 0xbf80000007078421 */ /* 0x000fce0000010000 */
.L_x_33589:
[----:B------:R-:W-:Y:S05]  /*3eb0*/  BSYNC B2 ;  /* 0x0000000000027941 */ /* 0x000fea0003800000 */
.L_x_33588:
[----:B------:R-:W-:Y:S01]  /*3ec0*/  FFMA.FTZ R18, -R15, R7, R18 ;  /* 0x000000070f127223 */ /* 0x000fe20000010112 */
[----:B------:R-:W-:Y:S06]  /*3ed0*/  BRA `(.L_x_33586) ;  /* 0x0000000000847947 */ /* 0x000fec0003800000 */
.L_x_33587:
        /* <DEDUP_REMOVED lines=16> */
.L_x_33593:
        /* <DEDUP_REMOVED lines=14> */
.L_x_33592:
[----:B------:R-:W-:Y:S05]  /*40c0*/  BSYNC B2 ;  /* 0x0000000000027941 */ /* 0x000fea0003800000 */
.L_x_33591:
[----:B------:R-:W-:-:S04]  /*40d0*/  FMUL.FTZ R18, R17, 1.1920928955078125e-07 ;  /* 0x3400000011127820 */ /* 0x000fc80000410000 */
[----:B------:R-:W-:-:S07]  /*40e0*/  FMUL.FTZ R18, R11, R18 ;  /* 0x000000120b127220 */ /* 0x000fce0000410000 */
.L_x_33586:
[----:B------:R-:W-:Y:S05]  /*40f0*/  BSYNC B0 ;  /* 0x0000000000007941 */ /* 0x000fea0003800000 */
.L_x_33585:
        /* <DEDUP_REMOVED lines=10> */
.L_x_33584:
[----:B------:R-:W-:Y:S05]  /*41a0*/  BSYNC B1 ;  /* 0x0000000000017941 */ /* 0x000fea0003800000 */
.L_x_33583:
        /* <DEDUP_REMOVED lines=33> */
.L_x_33601:
[----:B------:R-:W-:Y:S01]  /*43c0*/  FSETP.GEU.FTZ.AND P0, PT, R19, -R17, PT ;  /* 0x800000111300720b */ /* 0x000fe20003f1e000 */
[----:B------:R-:W-:-:S12]  /*43d0*/  FADD.FTZ R7, R7, -1 ;  /* 0xbf80000007077421 */ /* 0x000fd80000010000 */
[----:B------:R-:W-:-:S07]  /*43e0*/  @!P0 FADD.FTZ R7, R7, -1 ;  /* 0xbf80000007078421 */ /* 0x000fce0000010000 */
.L_x_33600:
[----:B------:R-:W-:Y:S05]  /*43f0*/  BSYNC B2 ;  /* 0x0000000000027941 */ /* 0x000fea0003800000 */
.L_x_33599:
[----:B------:R-:W-:Y:S01]  /*4400*/  FFMA.FTZ R16, -R17, R7, R16 ;  /* 0x0000000711107223 */ /* 0x000fe20000010110 */
[----:B------:R-:W-:Y:S06]  /*4410*/  BRA `(.L_x_33597) ;  /* 0x0000000000887947 */ /* 0x000fec0003800000 */
.L_x_33598:
        /* <DEDUP_REMOVED lines=18> */
.L_x_33604:
        /* <DEDUP_REMOVED lines=13> */
.L_x_33603:
[----:B------:R-:W-:Y:S05]  /*4610*/  BSYNC B2 ;  /* 0x0000000000027941 */ /* 0x000fea0003800000 */
.L_x_33602:
[----:B0-----:R-:W-:-:S04]  /*4620*/  FMUL.FTZ R16, R19, 1.1920928955078125e-07 ;  /* 0x3400000013107820 */ /* 0x001fc80000410000 */
[----:B------:R-:W-:-:S07]  /*4630*/  FMUL.FTZ R16, R15, R16 ;  /* 0x000000100f107220 */ /* 0x000fce0000410000 */
.L_x_33597:
[----:B------:R-:W-:Y:S05]  /*4640*/  BSYNC B0 ;  /* 0x0000000000007941 */ /* 0x000fea0003800000 */
.L_x_33596:
        /* <DEDUP_REMOVED lines=10> */
.L_x_33595:
[----:B------:R-:W-:Y:S05]  /*46f0*/  BSYNC B1 ;  /* 0x0000000000017941 */ /* 0x000fea0003800000 */
.L_x_33594:
        /* <DEDUP_REMOVED lines=33> */
.L_x_33612:
[----:B------:R-:W-:Y:S01]  /*4910*/  FSETP.GEU.FTZ.AND P0, PT, R17, -R19, PT ;  /* 0x800000131100720b */ /* 0x000fe20003f1e000 */
[----:B------:R-:W-:-:S12]  /*4920*/  FADD.FTZ R15, R15, -1 ;  /* 0xbf8000000f0f7421 */ /* 0x000fd80000010000 */
[----:B------:R-:W-:-:S07]  /*4930*/  @!P0 FADD.FTZ R15, R15, -1 ;  /* 0xbf8000000f0f8421 */ /* 0x000fce0000010000 */
.L_x_33611:
[----:B------:R-:W-:Y:S05]  /*4940*/  BSYNC B2 ;  /* 0x0000000000027941 */ /* 0x000fea0003800000 */
.L_x_33610:
[----:B------:R-:W-:Y:S01]  /*4950*/  FFMA.FTZ R0, -R19, R15, R0 ;  /* 0x0000000f13007223 */ /* 0x000fe20000010100 */
[----:B------:R-:W-:Y:S06]  /*4960*/  BRA `(.L_x_33608) ;  /* 0x0000000000887947 */ /* 0x000fec0003800000 */
.L_x_33609:
        /* <DEDUP_REMOVED lines=18> */
.L_x_33615:
        /* <DEDUP_REMOVED lines=13> */
.L_x_33614:
[----:B------:R-:W-:Y:S05]  /*4b60*/  BSYNC B2 ;  /* 0x0000000000027941 */ /* 0x000fea0003800000 */
.L_x_33613:
[----:B------:R-:W-:-:S04]  /*4b70*/  FMUL.FTZ R0, R19, 1.1920928955078125e-07 ;  /* 0x3400000013007820 */ /* 0x000fc80000410000 */
[----:B------:R-:W-:-:S07]  /*4b80*/  FMUL.FTZ R0, R15, R0 ;  /* 0x000000000f007220 */ /* 0x000fce0000410000 */
.L_x_33608:
[----:B------:R-:W-:Y:S05]  /*4b90*/  BSYNC B0 ;  /* 0x0000000000007941 */ /* 0x000fea0003800000 */
.L_x_33607:
        /* <DEDUP_REMOVED lines=10> */
.L_x_33606:
[----:B------:R-:W-:Y:S05]  /*4c40*/  BSYNC B1 ;  /* 0x0000000000017941 */ /* 0x000fea0003800000 */
.L_x_33605:
        /* <DEDUP_REMOVED lines=33> */
.L_x_33623:
[----:B------:R-:W-:Y:S01]  /*4e60*/  FSETP.GEU.FTZ.AND P0, PT, R16, -R18, PT ;  /* 0x800000121000720b */ /* 0x000fe20003f1e000 */
[----:B------:R-:W-:-:S12]  /*4e70*/  FADD.FTZ R0, R0, -1 ;  /* 0xbf80000000007421 */ /* 0x000fd80000010000 */
[----:B------:R-:W-:-:S07]  /*4e80*/  @!P0 FADD.FTZ R0, R0, -1 ;  /* 0xbf80000000008421 */ /* 0x000fce0000010000 */
.L_x_33622:
[----:B------:R-:W-:Y:S05]  /*4e90*/  BSYNC B2 ;  /* 0x0000000000027941 */ /* 0x000fea0003800000 */
.L_x_33621:
[----:B------:R-:W-:Y:S01]  /*4ea0*/  FFMA.FTZ R3, -R18, R0, R3 ;  /* 0x0000000012037223 */ /* 0x000fe20000010103 */
[----:B------:R-:W-:Y:S06]  /*4eb0*/  BRA `(.L_x_33619) ;  /* 0x00000000007c7947 */ /* 0x000fec0003800000 */
.L_x_33620:
        /* <DEDUP_REMOVED lines=15> */
.L_x_33626:
        /* <DEDUP_REMOVED lines=13> */
.L_x_33625:
[----:B------:R-:W-:Y:S05]  /*5080*/  BSYNC B2 ;  /* 0x0000000000027941 */ /* 0x000fea0003800000 */
.L_x_33624:
[----:B------:R-:W-:-:S04]  /*5090*/  FMUL.FTZ R16, R16, 1.1920928955078125e-07 ;  /* 0x3400000010107820 */ /* 0x000fc80000410000 */
[----:B------:R-:W-:-:S07]  /*50a0*/  FMUL.FTZ R3, R3, R16 ;  /* 0x0000001003037220 */ /* 0x000fce0000410000 */
.L_x_33619:
[----:B------:R-:W-:Y:S05]  /*50b0*/  BSYNC B0 ;  /* 0x0000000000007941 */ /* 0x000fea0003800000 */
.L_x_33618:
        /* <DEDUP_REMOVED lines=10> */
.L_x_33617:
[----:B------:R-:W-:Y:S05]  /*5160*/  BSYNC B1 ;  /* 0x0000000000017941 */ /* 0x000fea0003800000 */
.L_x_33616:
        /* <DEDUP_REMOVED lines=33> */
.L_x_33634:
[----:B------:R-:W-:Y:S01]  /*5380*/  FSETP.GEU.FTZ.AND P0, PT, R17, -R19, PT ;  /* 0x800000131100720b */ /* 0x000fe20003f1e000 */
[----:B------:R-:W-:-:S12]  /*5390*/  FADD.FTZ R15, R15, -1 ;  /* 0xbf8000000f0f7421 */ /* 0x000fd80000010000 */
[----:B------:R-:W-:-:S07]  /*53a0*/  @!P0 FADD.FTZ R15, R15, -1 ;  /* 0xbf8000000f0f8421 */ /* 0x000fce0000010000 */
.L_x_33633:
[----:B------:R-:W-:Y:S05]  /*53b0*/  BSYNC B2 ;  /* 0x0000000000027941 */ /* 0x000fea0003800000 */
.L_x_33632:
[----:B------:R-:W-:Y:S01]  /*53c0*/  FFMA.FTZ R0, -R19, R15, R0 ;  /* 0x0000000f13007223 */ /* 0x000fe20000010100 */
[----:B------:R-:W-:Y:S06]  /*53d0*/  BRA `(.L_x_33630) ;  /* 0x00000000007c7947 */ /* 0x000fec0003800000 */
.L_x_33631:
        /* <DEDUP_REMOVED lines=15> */
.L_x_33637:
        /* <DEDUP_REMOVED lines=13> */
.L_x_33636:
[----:B------:R-:W-:Y:S05]  /*55a0*/  BSYNC B2 ;  /* 0x0000000000027941 */ /* 0x000fea0003800000 */
.L_x_33635:
[----:B------:R-:W-:-:S04]  /*55b0*/  FMUL.FTZ R0, R17, 1.1920928955078125e-07 ;  /* 0x3400000011007820 */ /* 0x000fc80000410000 */
[----:B------:R-:W-:-:S07]  /*55c0*/  FMUL.FTZ R0, R15, R0 ;  /* 0x000000000f007220 */ /* 0x000fce0000410000 */
.L_x_33630:
[----:B------:R-:W-:Y:S05]  /*55d0*/  BSYNC B0 ;  /* 0x0000000000007941 */ /* 0x000fea0003800000 */
.L_x_33629:
        /* <DEDUP_REMOVED lines=10> */
.L_x_33628:
[----:B------:R-:W-:Y:S05]  /*5680*/  BSYNC B1 ;  /* 0x0000000000017941 */ /* 0x000fea0003800000 */
.L_x_33627:
        /* <DEDUP_REMOVED lines=17> */
.L_x_33640:
[----:B------:R-:W-:-:S13]  /*57a0*/  ISETP.GE.AND P0, PT, R6, R5, PT ;  /* 0x000000050600720c */ /* 0x000fda0003f06270 */
[----:B------:R-:W-:Y:S05]  /*57b0*/  @P0 BRA `(.L_x_33642) ;  /* 0x0000000000300947 */ /* 0x000fea0003800000 */
[----:B-1----:R-:W1:Y:S01]  /*57c0*/  LDC.64 R8, c[0x0][0x218] ;  /* 0x00008600ff087b82 */ /* 0x002e620000000a00 */
[----:B------:R-:W-:Y:S01]  /*57d0*/  IADD3 R13, R4, R6, RZ ;  /* 0x00000006040d7210 */ /* 0x000fe20007ffe0ff */
[----:B------:R-:W-:-:S04]  /*57e0*/  VIADD R6, R6, 0x80 ;  /* 0x0000008006067836 */ /* 0x000fc80000000000 */
[----:B-1----:R-:W-:-:S05]  /*57f0*/  IMAD.WIDE.U32 R8, R13, 0x2, R8 ;  /* 0x000000020d087825 */ /* 0x002fca00078e0008 */
[----:B------:R1:W-:Y:S02]  /*5800*/  STG.E.U16 desc[UR4][R8.64], R10 ;  /* 0x0000000a08007986 */ /* 0x0003e4000c101504 */
.L_x_33641:
[----:B------:R-:W-:-:S13]  /*5810*/  ISETP.GE.AND P0, PT, R6, R5, PT ;  /* 0x000000050600720c */ /* 0x000fda0003f06270 */
[----:B------:R-:W-:Y:S05]  /*5820*/  @P0 BRA `(.L_x_33643) ;  /* 0x0000000000300947 */ /* 0x000fea0003800000 */
[----:B-1----:R-:W1:Y:S01]  /*5830*/  LDC.64 R8, c[0x0][0x218] ;  /* 0x00008600ff087b82 */ /* 0x002e620000000a00 */
[----:B0-----:R-:W-:Y:S01]  /*5840*/  IMAD.IADD R13, R4, 0x1, R6 ;  /* 0x00000001040d7824 */ /* 0x001fe200078e0206 */
[----:B------:R-:W-:-:S03]  /*5850*/  IADD3 R6, R6, 0x80, RZ ;  /* 0x0000008006067810 */ /* 0x000fc60007ffe0ff */
[----:B-1----:R-:W-:-:S05]  /*5860*/  IMAD.WIDE.U32 R8, R13, 0x2, R8 ;  /* 0x000000020d087825 */ /* 0x002fca00078e0008 */
[----:B------:R2:W-:Y:S02]  /*5870*/  STG.E.U16 desc[UR4][R8.64], R11 ;  /* 0x0000000b08007986 */ /* 0x0005e4000c101504 */
.L_x_33642:
[----:B------:R-:W-:-:S13]  /*5880*/  ISETP.GE.AND P0, PT, R6, R5, PT ;  /* 0x000000050600720c */ /* 0x000fda0003f06270 */
[----:B------:R-:W-:Y:S05]  /*5890*/  @P0 BRA `(.L_x_33644) ;  /* 0x0000000000340947 */ /* 0x000fea0003800000 */
[----:B-12---:R-:W1:Y:S01]  /*58a0*/  LDC.64 R8, c[0x0][0x218] ;  /* 0x00008600ff087b82 */ /* 0x006e620000000a00 */
[----:B------:R-:W-:Y:S02]  /*58b0*/  IMAD.IADD R11, R4, 0x1, R6 ;  /* 0x00000001040b7824 */ /* 0x000fe400078e0206 */
[----:B------:R-:W-:Y:S02]  /*58c0*/  VIADD R6, R6, 0x80 ;  /* 0x0000008006067836 */ /* 0x000fe40000000000 */
[----:B-1----:R-:W-:-:S05]  /*58d0*/  IMAD.WIDE.U32 R8, R11, 0x2, R8 ;  /* 0x000000020b087825 */ /* 0x002fca00078e0008 */
[----:B------:R2:W-:Y:S02]  /*58e0*/  STG.E.U16 desc[UR4][R8.64], R7 ;  /* 0x0000000708007986 */ /* 0x0005e4000c101504 */
.L_x_33643:
        /* <DEDUP_REMOVED lines=8> */
.L_x_33644:
[----:B------:R-:W-:Y:S05]  /*5970*/  BSYNC B1 ;  /* 0x0000000000017941 */ /* 0x000fea0003800000 */
.L_x_33639:
[----:B------:R-:W-:-:S13]  /*5980*/  ISETP.GE.AND P0, PT, R6, R5, PT ;  /* 0x000000050600720c */ /* 0x000fda0003f06270 */
[----:B-123--:R-:W1:Y:S01]  /*5990*/  @!P0 LDC.64 R8, c[0x0][0x218] ;  /* 0x00008600ff088b82 */ /* 0x00ee620000000a00 */
[----:B------:R-:W-:Y:S01]  /*59a0*/  @!P0 IMAD.IADD R7, R4, 0x1, R6 ;  /* 0x0000000104078824 */ /* 0x000fe200078e0206 */
[----:B------:R-:W-:-:S03]  /*59b0*/  @!P0 IADD3 R6, R6, 0x80, RZ ;  /* 0x0000008006068810 */ /* 0x000fc60007ffe0ff */
[----:B-1----:R-:W-:-:S05]  /*59c0*/  @!P0 IMAD.WIDE.U32 R8, R7, 0x2, R8 ;  /* 0x0000000207088825 */ /* 0x002fca00078e0008 */
[----:B------:R3:W-:Y:S02]  /*59d0*/  @!P0 STG.E.U16 desc[UR4][R8.64], R3 ;  /* 0x0000000308008986 */ /* 0x0007e4000c101504 */
.L_x_33645:
[----:B------:R-:W-:Y:S05]  /*59e0*/  BSYNC B0 ;  /* 0x0000000000007941 */ /* 0x000fea0003800000 */
.L_x_33638:
        /* <DEDUP_REMOVED lines=8> */
.L_x_33646:
        /* <DEDUP_REMOVED lines=9> */
.L_x_57512:


//--------------------- .text._ZN2at6native29vectorized_elementwise_kernelILi8ENS0_13BinaryFunctorIN3c104HalfES4_S4_ZZZNS0_21remainder_kernel_cudaERNS_18TensorIteratorBaseEENKUlvE0_clEvENKUlvE1_clEvEUlS4_S4_E_EESt5arrayIPcLm3EEEEviT0_T1_ --------------------------
	.section	.text._ZN2at6native29vectorized_elementwise_kernelILi8ENS0_13BinaryFunctorIN3c104HalfES4_S4_ZZZNS0_21remainder_kernel_cudaERNS_18TensorIteratorBaseEENKUlvE0_clEvENKUlvE1_clEvEUlS4_S4_E_EESt5arrayIPcLm3EEEEviT0_T1_,"ax",@progbits
	.align	128
        .global         _ZN2at6native29vectorized_elementwise_kernelILi8ENS0_13BinaryFunctorIN3c104HalfES4_S4_ZZZNS0_21remainder_kernel_cudaERNS_18TensorIteratorBaseEENKUlvE0_clEvENKUlvE1_clEvEUlS4_S4_E_EESt5arrayIPcLm3EEEEviT0_T1_
        .type           _ZN2at6native29vectorized_elementwise_kernelILi8ENS0_13BinaryFunctorIN3c104HalfES4_S4_ZZZNS0_21remainder_kernel_cudaERNS_18TensorIteratorBaseEENKUlvE0_clEvENKUlvE1_clEvEUlS4_S4_E_EESt5arrayIPcLm3EEEEviT0_T1_,@function
        .size           _ZN2at6native29vectorized_elementwise_kernelILi8ENS0_13BinaryFunctorIN3c104HalfES4_S4_ZZZNS0_21remainder_kernel_cudaERNS_18TensorIteratorBaseEENKUlvE0_clEvENKUlvE1_clEvEUlS4_S4_E_EESt5arrayIPcLm3EEEEviT0_T1_,(.L_x_57513 - _ZN2at6native29vectorized_elementwise_kernelILi8ENS0_13BinaryFunctorIN3c104HalfES4_S4_ZZZNS0_21remainder_kernel_cudaERNS_18TensorIteratorBaseEENKUlvE0_clEvENKUlvE1_clEvEUlS4_S4_E_EESt5arrayIPcLm3EEEEviT0_T1_)
        .other          _ZN2at6native29vectorized_elementwise_kernelILi8ENS0_13BinaryFunctorIN3c104HalfES4_S4_ZZZNS0_21remainder_kernel_cudaERNS_18TensorIteratorBaseEENKUlvE0_clEvENKUlvE1_clEvEUlS4_S4_E_EESt5arrayIPcLm3EEEEviT0_T1_,@"STO_CUDA_ENTRY STV_DEFAULT"
_ZN2at6native29vectorized_elementwise_kernelILi8ENS0_13BinaryFunctorIN3c104HalfES4_S4_ZZZNS0_21remainder_kernel_cudaERNS_18TensorIteratorBaseEENKUlvE0_clEvENKUlvE1_clEvEUlS4_S4_E_EESt5arrayIPcLm3EEEEviT0_T1_:
.text._ZN2at6native29vectorized_elementwise_kernelILi8ENS0_13BinaryFunctorIN3c104HalfES4_S4_ZZZNS0_21remainder_kernel_cudaERNS_18TensorIteratorBaseEENKUlvE0_clEvENKUlvE1_clEvEUlS4_S4_E_EESt5arrayIPcLm3EEEEviT0_T1_:
        /* <DEDUP_REMOVED lines=46> */
.L_x_33653:
[----:B------:R-:W-:Y:S01]  /*02e0*/  FSETP.GEU.FTZ.AND P0, PT, R17, -R0, PT ;  /* 0x800000001100720b */ /* 0x000fe20003f1e000 */
[----:B------:R-:W-:-:S12]  /*02f0*/  FADD.FTZ R18, R18, -1 ;  /* 0xbf80000012127421 */ /* 0x000fd80000010000 */
[----:B------:R-:W-:-:S07]  /*0300*/  @!P0 FADD.FTZ R18, R18, -1 ;  /* 0xbf80000012128421 */ /* 0x000fce0000010000 */
.L_x_33652:
[----:B------:R-:W-:Y:S05]  /*0310*/  BSYNC B1 ;  /* 0x0000000000017941 */ /* 0x000fea0003800000 */
.L_x_33651:
[----:B------:R-:W-:Y:S01]  /*0320*/  FFMA.FTZ R5, -R0, R18, R5 ;  /* 0x0000001200057223 */ /* 0x000fe20000010105 */
[----:B------:R-:W-:Y:S06]  /*0330*/  BRA `(.L_x_33649) ;  /* 0x00000000007c7947 */ /* 0x000fec0003800000 */
.L_x_33650:
        /* <DEDUP_REMOVED lines=15> */
.L_x_33656:
        /* <DEDUP_REMOVED lines=13> */
.L_x_33655:
[----:B------:R-:W-:Y:S05]  /*0500*/  BSYNC B1 ;  /* 0x0000000000017941 */ /* 0x000fea0003800000 */
.L_x_33654:
[----:B------:R-:W-:-:S04]  /*0510*/  FMUL.FTZ R0, R7, 1.1920928955078125e-07 ;  /* 0x3400000007007820 */ /* 0x000fc80000410000 */
[----:B------:R-:W-:-:S07]  /*0520*/  FMUL.FTZ R5, R5, R0 ;  /* 0x0000000005057220 */ /* 0x000fce0000410000 */
.L_x_33649:
[----:B------:R-:W-:Y:S05]  /*0530*/  BSYNC B0 ;  /* 0x0000000000007941 */ /* 0x000fea0003800000 */
.L_x_33648:
[C---:B------:R-:W-:Y:S01]  /*0540*/  FSETP.GTU.FTZ.AND P0, PT, |R5|.reuse, +INF , PT ;  /* 0x7f8000000500780b */ /* 0x040fe20003f1c200 */
[----:B------:R-:W-:Y:S01]  /*0550*/  HADD2.F32 R12, -RZ, R12.H1_H1 ;  /* 0x3000000cff0c7230 */ /* 0x000fe20000004100 */
[C---:B------:R-:W-:Y:S01]  /*0560*/  LOP3.LUT R0, R5.reuse, 0x80000000, R3, 0xb8, !PT ;  /* 0x8000000005007812 */ /* 0x040fe200078eb803 */
[----:B------:R-:W-:Y:S01]  /*0570*/  BSSY B0, `(.L_x_33657) ;  /* 0x0000047000007945 */ /* 0x000fe20003800000 */
[----:B------:R-:W-:Y:S02]  /*0580*/  FSETP.GEU.FTZ.AND P1, PT, R6, RZ, PT ;  /* 0x000000ff0600720b */ /* 0x000fe40003f3e000 */
[----:B------:R-:W-:Y:S01]  /*0590*/  FSEL R3, R5, R0, P0 ;  /* 0x0000000005037208 */ /* 0x000fe20000000000 */
[----:B------:R-:W-:Y:S02]  /*05a0*/  HADD2.F32 R5, -RZ, R8.H1_H1 ;  /* 0x30000008ff057230 */ /* 0x000fe40000004100 */
        /* <DEDUP_REMOVED lines=30> */
.L_x_33662:
[----:B------:R-:W-:Y:S01]  /*0790*/  FSETP.GEU.FTZ.AND P0, PT, R16, -R0, PT ;  /* 0x800000001000720b */ /* 0x000fe20003f1e000 */
[----:B------:R-:W-:-:S12]  /*07a0*/  FADD.FTZ R6, R6, -1 ;  /* 0xbf80000006067421 */ /* 0x000fd80000010000 */
[----:B------:R-:W-:-:S07]  /*07b0*/  @!P0 FADD.FTZ R6, R6, -1 ;  /* 0xbf80000006068421 */ /* 0x000fce0000010000 */
.L_x_33661:
[----:B------:R-:W-:Y:S05]  /*07c0*/  BSYNC B1 ;  /* 0x0000000000017941 */ /* 0x000fea0003800000 */
.L_x_33660:
[----:B------:R-:W-:Y:S01]  /*07d0*/  FFMA.FTZ R7, -R0, R6, R7 ;  /* 0x0000000600077223 */ /* 0x000fe20000010107 */
[----:B------:R-:W-:Y:S06]  /*07e0*/  BRA `(.L_x_33658) ;  /* 0x00000000007c7947 */ /* 0x000fec0003800000 */
.L_x_33659:
        /* <DEDUP_REMOVED lines=15> */
.L_x_33665:
        /* <DEDUP_REMOVED lines=13> */
.L_x_33664:
[----:B------:R-:W-:Y:S05]  /*09b0*/  BSYNC B1 ;  /* 0x0000000000017941 */ /* 0x000fea0003800000 */
.L_x_33663:
[----:B------:R-:W-:-:S04]  /*09c0*/  FMUL.FTZ R7, R7, 1.1920928955078125e-07 ;  /* 0x3400000007077820 */ /* 0x000fc80000410000 */
[----:B------:R-:W-:-:S07]  /*09d0*/  FMUL.FTZ R7, R6, R7 ;  /* 0x0000000706077220 */ /* 0x000fce0000410000 */
.L_x_33658:
[----:B------:R-:W-:Y:S05]  /*09e0*/  BSYNC B0 ;  /* 0x0000000000007941 */ /* 0x000fea0003800000 */
.L_x_33657:
[C---:B------:R-:W-:Y:S01]  /*09f0*/  FSETP.GTU.FTZ.AND P0, PT, |R7|.reuse, +INF , PT ;  /* 0x7f8000000700780b */ /* 0x040fe20003f1c200 */
[----:B------:R-:W-:Y:S01]  /*0a00*/  HADD2.F32 R8, -RZ, R9.H0_H0 ;  /* 0x20000009ff087230 */ /* 0x000fe20000004100 */
[----:B------:R-:W-:Y:S01]  /*0a10*/  LOP3.LUT R12, R7, 0x80000000, R12, 0xb8, !PT ;  /* 0x80000000070c7812 */ /* 0x000fe200078eb80c */
[----:B------:R-:W-:Y:S01]  /*0a20*/  BSSY B0, `(.L_x_33666) ;  /* 0x0000047000007945 */ /* 0x000fe20003800000 */
[----:B------:R-:W-:Y:S02]  /*0a30*/  FSETP.GEU.FTZ.AND P1, PT, R5, RZ, PT ;  /* 0x000000ff0500720b */ /* 0x000fe40003f3e000 */
[----:B------:R-:W-:Y:S01]  /*0a40*/  FSEL R6, R7, R12, P0 ;  /* 0x0000000c07067208 */ /* 0x000fe20000000000 */
[----:B------:R-:W-:-:S03]  /*0a50*/  HADD2.F32 R7, -RZ, R13.H0_H0 ;  /* 0x2000000dff077230 */ /* 0x000fc60000004100 */
[C---:B------:R-:W-:Y:S02]  /*0a60*/  FSETP.NEU.FTZ.AND P0, PT, R6.reuse, RZ, PT ;  /* 0x000000ff0600720b */ /* 0x040fe40003f1d000 */
[----:B------:R-:W-:Y:S01]  /*0a70*/  FSETP.GEU.FTZ.AND P2, PT, R6, RZ, PT ;  /* 0x000000ff0600720b */ /* 0x000fe20003f5e000 */
[----:B0-----:R-:W-:-:S03]  /*0a80*/  FADD.FTZ R17, |R7|, -RZ ;  /* 0x800000ff07117221 */ /* 0x001fc60000010200 */
        /* <DEDUP_REMOVED lines=27> */
.L_x_33671:
[----:B------:R-:W-:Y:S01]  /*0c40*/  FSETP.GEU.FTZ.AND P0, PT, R19, -R0, PT ;  /* 0x800000001300720b */ /* 0x000fe20003f1e000 */
[----:B------:R-:W-:-:S12]  /*0c50*/  FADD.FTZ R16, R16, -1 ;  /* 0xbf80000010107421 */ /* 0x000fd80000010000 */
[----:B------:R-:W-:-:S07]  /*0c60*/  @!P0 FADD.FTZ R16, R16, -1 ;  /* 0xbf80000010108421 */ /* 0x000fce0000010000 */
.L_x_33670:
[----:B------:R-:W-:Y:S05]  /*0c70*/  BSYNC B1 ;  /* 0x0000000000017941 */ /* 0x000fea0003800000 */
.L_x_33669:
[----:B------:R-:W-:Y:S01]  /*0c80*/  FFMA.FTZ R17, -R0, R16, R17 ;  /* 0x0000001000117223 */ /* 0x000fe20000010111 */
[----:B------:R-:W-:Y:S06]  /*0c90*/  BRA `(.L_x_33667) ;  /* 0x00000000007c7947 */ /* 0x000fec0003800000 */
.L_x_33668:
        /* <DEDUP_REMOVED lines=15> */
.L_x_33674:
        /* <DEDUP_REMOVED lines=13> */
.L_x_33673:
[----:B------:R-:W-:Y:S05]  /*0e60*/  BSYNC B1 ;  /* 0x0000000000017941 */ /* 0x000fea0003800000 */
.L_x_33672:
[----:B------:R-:W-:-:S04]  /*0e70*/  FMUL.FTZ R12, R12, 1.1920928955078125e-07 ;  /* 0x340000000c0c7820 */ /* 0x000fc80000410000 */
[----:B0-----:R-:W-:-:S07]  /*0e80*/  FMUL.FTZ R17, R5, R12 ;  /* 0x0000000c05117220 */ /* 0x001fce0000410000 */
.L_x_33667:
[----:B------:R-:W-:Y:S05]  /*0e90*/  BSYNC B0 ;  /* 0x0000000000007941 */ /* 0x000fea0003800000 */
.L_x_33666:
        /* <DEDUP_REMOVED lines=37> */
.L_x_33680:
[----:B------:R-:W-:Y:S01]  /*10f0*/  FSETP.GEU.FTZ.AND P0, PT, R16, -R0, PT ;  /* 0x800000001000720b */ /* 0x000fe20003f1e000 */
[----:B------:R-:W-:-:S12]  /*1100*/  FADD.FTZ R8, R8, -1 ;  /* 0xbf80000008087421 */ /* 0x000fd80000010000 */
[----:B------:R-:W-:-:S07]  /*1110*/  @!P0 FADD.FTZ R8, R8, -1 ;  /* 0xbf80000008088421 */ /* 0x000fce0000010000 */
.L_x_33679:
[----:B------:R-:W-:Y:S05]  /*1120*/  BSYNC B1 ;  /* 0x0000000000017941 */ /* 0x000fea0003800000 */
.L_x_33678:
[----:B------:R-:W-:Y:S01]  /*1130*/  FFMA.FTZ R7, -R0, R8, R7 ;  /* 0x0000000800077223 */ /* 0x000fe20000010107 */
[----:B------:R-:W-:Y:S06]  /*1140*/  BRA `(.L_x_33676) ;  /* 0x00000000007c7947 */ /* 0x000fec0003800000 */
.L_x_33677:
        /* <DEDUP_REMOVED lines=15> */
.L_x_33683:
        /* <DEDUP_REMOVED lines=13> */
.L_x_33682:
[----:B------:R-:W-:Y:S05]  /*1310*/  BSYNC B1 ;  /* 0x0000000000017941 */ /* 0x000fea0003800000 */
.L_x_33681:
[----:B------:R-:W-:-:S04]  /*1320*/  FMUL.FTZ R8, R8, 1.1920928955078125e-07 ;  /* 0x3400000008087820 */ /* 0x000fc80000410000 */
[----:B------:R-:W-:-:S07]  /*1330*/  FMUL.FTZ R7, R7, R8 ;  /* 0x0000000807077220 */ /* 0x000fce0000410000 */
.L_x_33676:
[----:B------:R-:W-:Y:S05]  /*1340*/  BSYNC B0 ;  /* 0x0000000000007941 */ /* 0x000fea0003800000 */
.L_x_33675:
[C---:B------:R-:W-:Y:S01]  /*1350*/  FSETP.GTU.FTZ.AND P0, PT, |R7|.reuse, +INF , PT ;  /* 0x7f8000000700780b */ /* 0x040fe20003f1c200 */
[----:B------:R-:W-:Y:S01]  /*1360*/  BSSY B0, `(.L_x_33684) ;  /* 0x0000049000007945 */ /* 0x000fe20003800000 */
[----:B------:R-:W-:Y:S02]  /*1370*/  LOP3.LUT R12, R7, 0x80000000, R12, 0xb8, !PT ;  /* 0x80000000070c7812 */ /* 0x000fe400078eb80c */
[----:B------:R-:W-:Y:S02]  /*1380*/  FSETP.GEU.FTZ.AND P1, PT, R9, RZ, PT ;  /* 0x000000ff0900720b */ /* 0x000fe40003f3e000 */
[----:B------:R-:W-:Y:S01]  /*1390*/  FSEL R8, R7, R12, P0 ;  /* 0x0000000c07087208 */ /* 0x000fe20000000000 */
[----:B------:R-:W-:Y:S02]  /*13a0*/  HADD2.F32 R12, -RZ, R14.H0_H0 ;  /* 0x2000000eff0c7230 */ /* 0x000fe40000004100 */
[----:B------:R-:W-:Y:S01]  /*13b0*/  HADD2.F32 R7, -RZ, R10.H0_H0 ;  /* 0x2000000aff077230 */ /* 0x000fe20000004100 */
        /* <DEDUP_REMOVED lines=30> */
.L_x_33689:
[----:B------:R-:W-:Y:S01]  /*15a0*/  FSETP.GEU.FTZ.AND P0, PT, R16, -R0, PT ;  /* 0x800000001000720b */ /* 0x000fe20003f1e000 */
[----:B------:R-:W-:-:S12]  /*15b0*/  FADD.FTZ R18, R18, -1 ;  /* 0xbf80000012127421 */ /* 0x000fd80000010000 */
[----:B------:R-:W-:-:S07]  /*15c0*/  @!P0 FADD.FTZ R18, R18, -1 ;  /* 0xbf80000012128421 */ /* 0x000fce0000010000 */
.L_x_33688:
[----:B------:R-:W-:Y:S05]  /*15d0*/  BSYNC B1 ;  /* 0x0000000000017941 */ /* 0x000fea0003800000 */
.L_x_33687:
[----:B------:R-:W-:Y:S01]  /*15e0*/  FFMA.FTZ R13, -R0, R18, R13 ;  /* 0x00000012000d7223 */ /* 0x000fe2000001010d */
[----:B------:R-:W-:Y:S06]  /*15f0*/  BRA `(.L_x_33685) ;  /* 0x00000000007c7947 */ /* 0x000fec0003800000 */
.L_x_33686:
        /* <DEDUP_REMOVED lines=15> */
.L_x_33692:
        /* <DEDUP_REMOVED lines=13> */
.L_x_33691:
[----:B------:R-:W-:Y:S05]  /*17c0*/  BSYNC B1 ;  /* 0x0000000000017941 */ /* 0x000fea0003800000 */
.L_x_33690:
[----:B------:R-:W-:-:S04]  /*17d0*/  FMUL.FTZ R0, R13, 1.1920928955078125e-07 ;  /* 0x340000000d007820 */ /* 0x000fc80000410000 */
[----:B------:R-:W-:-:S07]  /*17e0*/  FMUL.FTZ R13, R9, R0 ;  /* 0x00000000090d7220 */ /* 0x000fce0000410000 */
.L_x_33685:
[----:B------:R-:W-:Y:S05]  /*17f0*/  BSYNC B0 ;  /* 0x0000000000007941 */ /* 0x000fea0003800000 */
.L_x_33684:
        /* <DEDUP_REMOVED lines=38> */
.L_x_33698:
[----:B------:R-:W-:Y:S01]  /*1a60*/  FSETP.GEU.FTZ.AND P0, PT, R12, -R0, PT ;  /* 0x800000000c00720b */ /* 0x000fe20003f1e000 */
[----:B------:R-:W-:-:S12]  /*1a70*/  FADD.FTZ R16, R16, -1 ;  /* 0xbf80000010107421 */ /* 0x000fd80000010000 */
[----:B------:R-:W-:-:S07]  /*1a80*/  @!P0 FADD.FTZ R16, R16, -1 ;  /* 0xbf80000010108421 */ /* 0x000fce0000010000 */
.L_x_33697:
[----:B------:R-:W-:Y:S05]  /*1a90*/  BSYNC B1 ;  /* 0x0000000000017941 */ /* 0x000fea0003800000 */
.L_x_33696:
[----:B------:R-:W-:Y:S01]  /*1aa0*/  FFMA.FTZ R13, -R0, R16, R13 ;  /* 0x00000010000d7223 */ /* 0x000fe2000001010d */
[----:B------:R-:W-:Y:S06]  /*1ab0*/  BRA `(.L_x_33694) ;  /* 0x00000000007c7947 */ /* 0x000fec0003800000 */
.L_x_33695:
[----:B------:R-:W-:Y:S01]  /*1ac0*/  VIADD R7, R0, 0xf4800000 ;  /* 0xf480000000077836 */ /* 0x000fe20000000000 */
[----:B------:R-:W-:Y:S01]  /*1ad0*/  FSETP.GT.FTZ.AND P0, PT, |R9|, RZ, PT ;  /* 0x000000ff0900720b */ /* 0x000fe20003f14200 */
[----:B------:R-:W-:Y:S03]  /*1ae0*/  BSSY B1, `(.L_x_33699) ;  /* 0x000001a000017945 */ /* 0x000fe60003800000 */
[----:B------:R-:W-:Y:S02]  /*1af0*/  LOP3.LUT R12, R7, 0xff800000, RZ, 0xc0, !PT ;  /* 0xff800000070c7812 */ /* 0x000fe400078ec0ff */
[C---:B------:R-:W-:Y:S02]  /*1b00*/  LOP3.LUT R7, R13.reuse, 0x7fffff, RZ, 0xc0, !PT ;  /* 0x007fffff0d077812 */ /* 0x040fe400078ec0ff */
[C---:B------:R-:W-:Y:S02]  /*1b10*/  IADD3 R12, R13.reuse, -R12, RZ ;  /* 0x8000000c0d0c7210 */ /* 0x040fe40007ffe0ff */
[----:B------:R-:W-:-:S02]  /*1b20*/  ISETP.GT.U32.OR P0, PT, R13, 0x7f7fffff, !P0 ;  /* 0x7f7fffff0d00780c */ /* 0x000fc40004704470 */
[----:B01----:R-:W-:Y:S02]  /*1b30*/  LOP3.LUT P1, R16, R12, 0xff800000, RZ, 0xc0, !PT ;  /* 0xff8000000c107812 */ /* 0x003fe4000782c0ff */
[----:B------:R-:W-:Y:S02]  /*1b40*/  LOP3.LUT R13, R0, 0xff800000, RZ, 0xc0, !PT ;  /* 0xff800000000d7812 */ /* 0x000fe400078ec0ff */
[----:B------:R-:W-:Y:S02]  /*1b50*/  LOP3.LUT R12, R7, 0x3f800000, RZ, 0xfc, !PT ;  /* 0x3f800000070c7812 */ /* 0x000fe400078efcff */
[----:B------:R-:W-:-:S07]  /*1b60*/  FSEL R7, R13, +QNAN , !P0 ;  /* 0x7fffffff0d077808 */ /* 0x000fce0004000000 */
[----:B------:R-:W-:Y:S05]  /*1b70*/  @!P1 BRA `(.L_x_33700) ;  /* 0x0000000000409947 */ /* 0x000fea0003800000 */
[----:B------:R-:W-:-:S04]  /*1b80*/  LOP3.LUT R0, R0, 0x7fffff, RZ, 0xc0, !PT ;  /* 0x007fffff00007812 */ /* 0x000fc800078ec0ff */
[----:B------:R-:W-:-:S04]  /*1b90*/  LOP3.LUT R13, R0, 0x3f800000, RZ, 0xfc, !PT ;  /* 0x3f800000000d7812 */ /* 0x000fc800078efcff */
[----:B------:R0:W1:Y:S03]  /*1ba0*/  MUFU.RCP R0, R13 ;  /* 0x0000000d00007308 */ /* 0x0000660000001000 */
.L_x_33701:
        /* <DEDUP_REMOVED lines=13> */
.L_x_33700:
[----:B------:R-:W-:Y:S05]  /*1c80*/  BSYNC B1 ;  /* 0x0000000000017941 */ /* 0x000fea0003800000 */
.L_x_33699:
[----:B------:R-:W-:-:S04]  /*1c90*/  FMUL.FTZ R12, R12, 1.1920928955078125e-07 ;  /* 0x340000000c0c7820 */ /* 0x000fc80000410000 */
[----:B0-----:R-:W-:-:S07]  /*1ca0*/  FMUL.FTZ R13, R7, R12 ;  /* 0x0000000c070d7220 */ /* 0x001fce0000410000 */
.L_x_33694:
[----:B------:R-:W-:Y:S05]  /*1cb0*/  BSYNC B0 ;  /* 0x0000000000007941 */ /* 0x000fea0003800000 */
.L_x_33693:
        /* <DEDUP_REMOVED lines=37> */
.L_x_33707:
[----:B------:R-:W-:Y:S01]  /*1f10*/  FSETP.GEU.FTZ.AND P0, PT, R19, -R0, PT ;  /* 0x800000001300720b */ /* 0x000fe20003f1e000 */
[----:B------:R-:W-:-:S12]  /*1f20*/  FADD.FTZ R16, R16, -1 ;  /* 0xbf80000010107421 */ /* 0x000fd80000010000 */
[----:B------:R-:W-:-:S07]  /*1f30*/  @!P0 FADD.FTZ R16, R16, -1 ;  /* 0xbf80000010108421 */ /* 0x000fce0000010000 */
.L_x_33706:
[----:B------:R-:W-:Y:S05]  /*1f40*/  BSYNC B1 ;  /* 0x0000000000017941 */ /* 0x000fea0003800000 */
.L_x_33705:
[----:B------:R-:W-:Y:S01]  /*1f50*/  FFMA.FTZ R17, -R0, R16, R17 ;  /* 0x0000001000117223 */ /* 0x000fe20000010111 */
[----:B------:R-:W-:Y:S06]  /*1f60*/  BRA `(.L_x_33703) ;  /* 0x00000000007c7947 */ /* 0x000fec0003800000 */
.L_x_33704:
[----:B------:R-:W-:Y:S01]  /*1f70*/  VIADD R9, R0, 0xf4800000 ;  /* 0xf480000000097836 */ /* 0x000fe20000000000 */
[----:B------:R-:W-:Y:S01]  /*1f80*/  FSETP.GT.FTZ.AND P0, PT, |R12|, RZ, PT ;  /* 0x000000ff0c00720b */ /* 0x000fe20003f14200 */
[----:B------:R-:W-:Y:S03]  /*1f90*/  BSSY B1, `(.L_x_33708) ;  /* 0x000001a000017945 */ /* 0x000fe60003800000 */
[----:B------:R-:W-:Y:S02]  /*1fa0*/  LOP3.LUT R14, R9, 0xff800000, RZ, 0xc0, !PT ;  /* 0xff800000090e7812 */ /* 0x000fe400078ec0ff */
[C---:B------:R-:W-:Y:S02]  /*1fb0*/  LOP3.LUT R9, R17.reuse, 0x7fffff, RZ, 0xc0, !PT ;  /* 0x007fffff11097812 */ /* 0x040fe400078ec0ff */
[C---:B------:R-:W-:Y:S02]  /*1fc0*/  IADD3 R14, R17.reuse, -R14, RZ ;  /* 0x8000000e110e7210 */ /* 0x040fe40007ffe0ff */
        /* <DEDUP_REMOVED lines=9> */
.L_x_33710:
        /* <DEDUP_REMOVED lines=13> */
.L_x_33709:
[----:B------:R-:W-:Y:S05]  /*2130*/  BSYNC B1 ;  /* 0x0000000000017941 */ /* 0x000fea0003800000 */
.L_x_33708:
[----:B------:R-:W-:-:S04]  /*2140*/  FMUL.FTZ R14, R14, 1.1920928955078125e-07 ;  /* 0x340000000e0e7820 */ /* 0x000fc80000410000 */
[----:B0-----:R-:W-:-:S07]  /*2150*/  FMUL.FTZ R17, R9, R14 ;  /* 0x0000000e09117220 */ /* 0x001fce0000410000 */
.L_x_33703:
[----:B------:R-:W-:Y:S05]  /*2160*/  BSYNC B0 ;  /* 0x0000000000007941 */ /* 0x000fea0003800000 */
.L_x_33702:
        /* <DEDUP_REMOVED lines=38> */
.L_x_33716:
[----:B------:R-:W-:Y:S01]  /*23d0*/  FSETP.GEU.FTZ.AND P0, PT, R16, -R0, PT ;  /* 0x800000001000720b */ /* 0x000fe20003f1e000 */
[----:B------:R-:W-:-:S12]  /*23e0*/  FADD.FTZ R12, R12, -1 ;  /* 0xbf8000000c0c7421 */ /* 0x000fd80000010000 */
[----:B------:R-:W-:-:S07]  /*23f0*/  @!P0 FADD.FTZ R12, R12, -1 ;  /* 0xbf8000000c0c8421 */ /* 0x000fce0000010000 */
.L_x_33715:
[----:B------:R-:W-:Y:S05]  /*2400*/  BSYNC B1 ;  /* 0x0000000000017941 */ /* 0x000fea0003800000 */
.L_x_33714:
[----:B------:R-:W-:Y:S01]  /*2410*/  FFMA.FTZ R15, -R0, R12, R15 ;  /* 0x0000000c000f7223 */ /* 0x000fe2000001010f */
[----:B------:R-:W-:Y:S06]  /*2420*/  BRA `(.L_x_33712) ;  /* 0x00000000007c7947 */ /* 0x000fec0003800000 */
.L_x_33713:
        /* <DEDUP_REMOVED lines=15> */
.L_x_33719:
        /* <DEDUP_REMOVED lines=13> */
.L_x_33718:
[----:B------:R-:W-:Y:S05]  /*25f0*/  BSYNC B1 ;  /* 0x0000000000017941 */ /* 0x000fea0003800000 */
.L_x_33717:
[----:B------:R-:W-:-:S04]  /*2600*/  FMUL.FTZ R13, R13, 1.1920928955078125e-07 ;  /* 0x340000000d0d7820 */ /* 0x000fc80000410000 */
[----:B0-----:R-:W-:-:S07]  /*2610*/  FMUL.FTZ R15, R12, R13 ;  /* 0x0000000d0c0f7220 */ /* 0x001fce0000410000 */
.L_x_33712:
[----:B------:R-:W-:Y:S05]  /*2620*/  BSYNC B0 ;  /* 0x0000000000007941 */ /* 0x000fea0003800000 */
.L_x_33711:
[----:B------:R-:W0:Y:S01]  /*2630*/  LDC.64 R12, c[0x0][0x218] ;  /* 0x00008600ff0c7b82 */ /* 0x000e220000000a00 */
[C---:B------:R-:W-:Y:S02]  /*2640*/  FSETP.GTU.FTZ.AND P0, PT, |R15|.reuse, +INF , PT ;  /* 0x7f8000000f00780b */ /* 0x040fe40003f1c200 */
[----:B------:R-:W-:Y:S02]  /*2650*/  LOP3.LUT R14, R15, 0x80000000, R14, 0xb8, !PT ;  /* 0x800000000f0e7812 */ /* 0x000fe400078eb80e */
[----:B------:R-:W-:Y:S02]  /*2660*/  FSETP.GEU.FTZ.AND P1, PT, R9, RZ, PT ;  /* 0x000000ff0900720b */ /* 0x000fe40003f3e000 */
[----:B------:R-:W-:Y:S02]  /*2670*/  FSEL R14, R15, R14, P0 ;  /* 0x0000000e0f0e7208 */ /* 0x000fe40000000000 */
[----:B------:R-:W-:Y:S02]  /*2680*/  F2FP.F16.F32.PACK_AB R10, R7, R10 ;  /* 0x0000000a070a723e */ /* 0x000fe400000000ff */
[----:B------:R-:W-:-:S02]  /*2690*/  FSETP.NEU.FTZ.AND P0, PT, R14, RZ, PT ;  /* 0x000000ff0e00720b */ /* 0x000fc40003f1d000 */
[----:B------:R-:W-:-:S04]  /*26a0*/  FSETP.GEU.FTZ.AND P2, PT, R14, RZ, PT ;  /* 0x000000ff0e00720b */ /* 0x000fc80003f5e000 */
[----:B------:R-:W-:Y:S01]  /*26b0*/  PLOP3.LUT P0, PT, P0, P2, P1, 0x9f, 0x0 ;  /* 0x000000000000781c */ /* 0x000fe20000705317 */
[----:B0-----:R-:W-:-:S12]  /*26c0*/  IMAD.WIDE.U32 R12, R4, 0x2, R12 ;  /* 0x00000002040c7825 */ /* 0x001fd800078e000c */
[----:B------:R-:W-:Y:S01]  /*26d0*/  @!P0 FADD.FTZ R14, R9, R14 ;  /* 0x0000000e090e8221 */ /* 0x000fe20000010000 */
[----:B------:R-:W-:Y:S01]  /*26e0*/  F2FP.F16.F32.PACK_AB R9, R8, R5 ;  /* 0x000000050809723e */ /* 0x000fe200000000ff */
[----:B------:R-:W-:Y:S01]  /*26f0*/  IMAD.WIDE R12, R2, 0x10, R12 ;  /* 0x00000010020c7825 */ /* 0x000fe200078e020c */
[----:B------:R-:W-:Y:S02]  /*2700*/  F2FP.F16.F32.PACK_AB R8, R6, R3 ;  /* 0x000000030608723e */ /* 0x000fe400000000ff */
[----:B------:R-:W-:-:S05]  /*2710*/  F2FP.F16.F32.PACK_AB R11, R14, R11 ;  /* 0x0000000b0e0b723e */ /* 0x000fca00000000ff */
[----:B------:R-:W-:Y:S01]  /*2720*/  STG.E.128 desc[UR4][R12.64], R8 ;  /* 0x000000080c007986 */ /* 0x000fe2000c101d04 */
[----:B------:R-:W-:Y:S05]  /*2730*/  EXIT ;  /* 0x000000000000794d */ /* 0x000fea0003800000 */
.L_x_33647:
        /* <DEDUP_REMOVED lines=17> */
[----:B------:R-:W-:Y:S02]  /*2850*/  PRMT R9, RZ, 0x7610, R9 ;  /* 0x00007610ff097816 */ /* 0x000fe40000000009 */
[----:B------:R-:W-:-:S03]  /*2860*/  PRMT R7, RZ, 0x7610, R7 ;  /* 0x00007610ff077816 */ /* 0x000fc60000000007 */
[----:B------:R-:W-:Y:S01]  /*2870*/  @!P5 IMAD.IADD R11, R4, 0x1, R27 ;  /* 0x00000001040bd824 */ /* 0x000fe200078e021b */
[----:B------:R-:W1:Y:S01]  /*2880*/  @!P5 LDC.64 R2, c[0x0][0x228] ;  /* 0x00008a00ff02db82 */ /* 0x000e620000000a00 */
[----:B------:R-:W-:Y:S01]  /*2890*/  @!P5 VIADD R27, R27, 0x80 ;  /* 0x000000801b1bd836 */ /* 0x000fe20000000000 */
[----:B------:R-:W5:Y:S04]  /*28a0*/  @!P0 LDG.E.U16 R8, desc[UR4][R22.64] ;  /* 0x0000000416088981 */ /* 0x000f68000c1e1500 */
[C---:B------:R-:W-:Y:S01]  /*28b0*/  ISETP.GE.AND P3, PT, R27.reuse, R5, PT ;  /* 0x000000051b00720c */ /* 0x040fe20003f66270 */
[----:B--2---:R-:W-:Y:S01]  /*28c0*/  @!P4 IMAD.WIDE.U32 R14, R10, 0x2, R14 ;  /* 0x000000020a0ec825 */ /* 0x004fe200078e000e */
[----:B------:R-:W2:Y:S01]  /*28d0*/  @!P5 LDC.64 R24, c[0x0][0x220] ;  /* 0x00008800ff18db82 */ /* 0x000ea20000000a00 */
[----:B------:R3:W5:Y:S04]  /*28e0*/  @!P0 LDG.E.U16 R7, desc[UR4][R16.64] ;  /* 0x0000000410078981 */ /* 0x000768000c1e1500 */
[----:B------:R4:W5:Y:S06]  /*28f0*/  @!P4 LDG.E.U16 R9, desc[UR4][R14.64] ;  /* 0x000000040e09c981 */ /* 0x00096c000c1e1500 */
[----:B------:R-:W-:Y:S01]  /*2900*/  @!P3 IADD3 R21, R4, R27, RZ ;  /* 0x0000001b0415b210 */ /* 0x000fe20007ffe0ff */
[----:B------:R-:W-:Y:S01]  /*2910*/  @!P3 VIADD R27, R27, 0x80 ;  /* 0x000000801b1bb836 */ /* 0x000fe20000000000 */
[----:B------:R-:W2:Y:S04]  /*2920*/  @!P3 LDC.64 R28, c[0x0][0x220] ;  /* 0x00008800ff1cbb82 */ /* 0x000ea80000000a00 */
[----:B------:R-:W-:-:S04]  /*2930*/  ISETP.GE.AND P1, PT, R27, R5, PT ;  /* 0x000000051b00720c */ /* 0x000fc80003f26270 */
[----:B------:R-:W2:Y:S09]  /*2940*/  @!P3 LDC.64 R18, c[0x0][0x228] ;  /* 0x00008a00ff12bb82 */ /* 0x000eb20000000a00 */
[----:B------:R-:W-:Y:S01]  /*2950*/  @!P1 IMAD.IADD R0, R4, 0x1, R27 ;  /* 0x0000000104009824 */ /* 0x000fe200078e021b */
[----:B------:R-:W-:Y:S01]  /*2960*/  @!P1 IADD3 R27, R27, 0x80, RZ ;  /* 0x000000801b1b9810 */ /* 0x000fe20007ffe0ff */
[----:B-1----:R-:W-:Y:S01]  /*2970*/  @!P5 IMAD.WIDE.U32 R2, R11, 0x2, R2 ;  /* 0x000000020b02d825 */ /* 0x002fe200078e0002 */
[----:B---3--:R-:W1:Y:S02]  /*2980*/  @!P1 LDC.64 R16, c[0x0][0x220] ;  /* 0x00008800ff109b82 */ /* 0x008e640000000a00 */
[C---:B------:R-:W-:Y:S01]  /*2990*/  ISETP.GE.AND P2, PT, R27.reuse, R5, PT ;  /* 0x000000051b00720c */ /* 0x040fe20003f46270 */
[----:B0-----:R-:W-:Y:S01]  /*29a0*/  @!P4 IMAD.WIDE.U32 R12, R10, 0x2, R12 ;  /* 0x000000020a0cc825 */ /* 0x001fe200078e000c */
[----:B------:R-:W-:Y:S01]  /*29b0*/  PRMT R10, RZ, 0x7610, R10 ;  /* 0x00007610ff0a7816 */ /* 0x000fe2000000000a */
[----:B------:R0:W5:Y:S03]  /*29c0*/  @!P5 LDG.E.U16 R20, desc[UR4][R2.64] ;  /* 0x000000040214d981 */ /* 0x000166000c1e1500 */
[----:B----4-:R-:W3:Y:S02]  /*29d0*/  @!P1 LDC.64 R14, c[0x0][0x228] ;  /* 0x00008a00ff0e9b82 */ /* 0x010ee40000000a00 */
[----:B------:R4:W5:Y:S05]  /*29e0*/  @!P4 LDG.E.U16 R10, desc[UR4][R12.64] ;  /* 0x000000040c0ac981 */ /* 0x00096a000c1e1500 */
[----:B0-----:R-:W-:Y:S01]  /*29f0*/  @!P2 IMAD.IADD R3, R4, 0x1, R27 ;  /* 0x000000010403a824 */ /* 0x001fe200078e021b */
[----:B------:R-:W0:Y:S01]  /*2a00*/  @!P2 LDC.64 R22, c[0x0][0x228] ;  /* 0x00008a00ff16ab82 */ /* 0x000e220000000a00 */
[----:B------:R-:W-:-:S05]  /*2a10*/  @!P2 VIADD R27, R27, 0x80 ;  /* 0x000000801b1ba836 */ /* 0x000fca0000000000 */
[----:B------:R-:W-:Y:S02]  /*2a20*/  ISETP.GE.AND P4, PT, R27, R5, PT ;  /* 0x000000051b00720c */ /* 0x000fe40003f86270 */
[----:B----4-:R-:W4:Y:S01]  /*2a30*/  @!P2 LDC.64 R12, c[0x0][0x220] ;  /* 0x00008800ff0cab82 */ /* 0x010f220000000a00 */
        /* <DEDUP_REMOVED lines=9> */
[----:B-1----:R-:W-:Y:S01]  /*2ad0*/  @!P4 IADD3 R29, R4, R27, RZ ;  /* 0x0000001b041dc210 */ /* 0x002fe20007ffe0ff */
[----:B------:R-:W-:-:S05]  /*2ae0*/  @!P4 VIADD R27, R27, 0x80 ;  /* 0x000000801b1bc836 */ /* 0x000fca0000000000 */
[----:B------:R-:W-:Y:S01]  /*2af0*/  ISETP.GE.AND P3, PT, R27, R5, PT ;  /* 0x000000051b00720c */ /* 0x000fe20003f66270 */
[C---:B----4-:R-:W-:Y:S01]  /*2b00*/  @!P2 IMAD.WIDE.U32 R12, R3.reuse, 0x2, R12 ;  /* 0x00000002030ca825 */ /* 0x050fe200078e000c */
[----:B------:R-:W-:Y:S01]  /*2b10*/  PRMT R25, RZ, 0x7610, R25 ;  /* 0x00007610ff197816 */ /* 0x000fe20000000019 */
[----:B--2---:R-:W1:Y:S02]  /*2b20*/  @!P4 LDC.64 R18, c[0x0][0x220] ;  /* 0x00008800ff12cb82 */ /* 0x004e640000000a00 */
[----:B0-----:R-:W-:Y:S01]  /*2b30*/  @!P2 IMAD.WIDE.U32 R22, R3, 0x2, R22 ;  /* 0x000000020316a825 */ /* 0x001fe200078e0016 */
[----:B------:R-:W-:-:S03]  /*2b40*/  PRMT R3, RZ, 0x7610, R3 ;  /* 0x00007610ff037816 */ /* 0x000fc60000000003 */
[----:B------:R-:W-:-:S03]  /*2b50*/  @!P1 IMAD.WIDE.U32 R16, R0, 0x2, R16 ;  /* 0x0000000200109825 */ /* 0x000fc600078e0010 */
[----:B------:R0:W5:Y:S01]  /*2b60*/  @!P2 LDG.E.U16 R3, desc[UR4][R12.64] ;  /* 0x000000040c03a981 */ /* 0x000162000c1e1500 */
[----:B---3--:R-:W-:Y:S01]  /*2b70*/  @!P1 IMAD.WIDE.U32 R14, R0, 0x2, R14 ;  /* 0x00000002000e9825 */ /* 0x008fe200078e000e */
[----:B------:R-:W-:Y:S02]  /*2b80*/  PRMT R0, RZ, 0x7610, R0 ;  /* 0x00007610ff007816 */ /* 0x000fe40000000000 */
[----:B------:R2:W5:Y:S04]  /*2b90*/  @!P1 LDG.E.U16 R25, desc[UR4][R16.64] ;  /* 0x0000000410199981 */ /* 0x000568000c1e1500 */
[----:B------:R3:W5:Y:S01]  /*2ba0*/  @!P1 LDG.E.U16 R0, desc[UR4][R14.64] ;  /* 0x000000040e009981 */ /* 0x000762000c1e1500 */
[----:B0-----:R-:W0:Y:S08]  /*2bb0*/  @!P3 LDC.64 R12, c[0x0][0x220] ;  /* 0x00008800ff0cbb82 */ /* 0x001e300000000a00 */
[----:B--2---:R-:W2:Y:S08]  /*2bc0*/  @!P4 LDC.64 R16, c[0x0][0x228] ;  /* 0x00008a00ff10cb82 */ /* 0x004eb00000000a00 */
[----:B---3--:R-:W3:Y:S01]  /*2bd0*/  @!P3 LDC.64 R14, c[0x0][0x228] ;  /* 0x00008a00ff0ebb82 */ /* 0x008ee20000000a00 */
[----:B------:R-:W-:Y:S01]  /*2be0*/  PRMT R2, RZ, 0x7610, R2 ;  /* 0x00007610ff027816 */ /* 0x000fe20000000002 */
[----:B------:R-:W-:-:S02]  /*2bf0*/  @!P3 IMAD.IADD R27, R4, 0x1, R27 ;  /* 0x00000001041bb824 */ /* 0x000fc400078e021b */
[C---:B-1----:R-:W-:Y:S01]  /*2c00*/  @!P4 IMAD.WIDE.U32 R18, R29.reuse, 0x2, R18 ;  /* 0x000000021d12c825 */ /* 0x042fe200078e0012 */
[----:B------:R-:W-:Y:S02]  /*2c10*/  PRMT R26, RZ, 0x7610, R26 ;  /* 0x00007610ff1a7816 */ /* 0x000fe4000000001a */
[----:B------:R1:W5:Y:S04]  /*2c20*/  @!P2 LDG.E.U16 R2, desc[UR4][R22.64] ;  /* 0x000000041602a981 */ /* 0x000368000c1e1500 */
[----:B------:R4:W5:Y:S01]  /*2c30*/  @!P4 LDG.E.U16 R26, desc[UR4][R18.64] ;  /* 0x00000004121ac981 */ /* 0x000962000c1e1500 */
[----:B--2---:R-:W-:Y:S01]  /*2c40*/  @!P4 IMAD.WIDE.U32 R16, R29, 0x2, R16 ;  /* 0x000000021d10c825 */ /* 0x004fe200078e0010 */
[----:B-1----:R-:W-:-:S03]  /*2c50*/  PRMT R22, RZ, 0x7610, R22 ;  /* 0x00007610ff167816 */ /* 0x002fc60000000016 */
[C-C-:B0-----:R-:W-:Y:S01]  /*2c60*/  @!P3 IMAD.WIDE.U32 R28, R27.reuse, 0x2, R12.reuse ;  /* 0x000000021b1cb825 */ /* 0x141fe200078e000c */
        /* <DEDUP_REMOVED lines=37> */
.L_x_33727:
[----:B------:R-:W-:Y:S01]  /*2ec0*/  FSETP.GEU.FTZ.AND P0, PT, R16, -R28, PT ;  /* 0x8000001c1000720b */ /* 0x000fe20003f1e000 */
[----:B------:R-:W-:-:S12]  /*2ed0*/  FADD.FTZ R18, R18, -1 ;  /* 0xbf80000012127421 */ /* 0x000fd80000010000 */
[----:B------:R-:W-:-:S07]  /*2ee0*/  @!P0 FADD.FTZ R18, R18, -1 ;  /* 0xbf80000012128421 */ /* 0x000fce0000010000 */
.L_x_33726:
[----:B------:R-:W-:Y:S05]  /*2ef0*/  BSYNC B2 ;  /* 0x0000000000027941 */ /* 0x000fea0003800000 */
.L_x_33725:
[----:B------:R-:W-:Y:S01]  /*2f00*/  FFMA.FTZ R15, -R28, R18, R15 ;  /* 0x000000121c0f7223 */ /* 0x000fe2000001010f */
[----:B------:R-:W-:Y:S06]  /*2f10*/  BRA `(.L_x_33723) ;  /* 0x00000000007c7947 */ /* 0x000fec0003800000 */
.L_x_33724:
        /* <DEDUP_REMOVED lines=15> */
.L_x_33730:
        /* <DEDUP_REMOVED lines=13> */
.L_x_33729:
[----:B------:R-:W-:Y:S05]  /*30e0*/  BSYNC B2 ;  /* 0x0000000000027941 */ /* 0x000fea0003800000 */
.L_x_33728:
[----:B------:R-:W-:-:S04]  /*30f0*/  FMUL.FTZ R18, R18, 1.1920928955078125e-07 ;  /* 0x3400000012127820 */ /* 0x000fc80000410000 */
[----:B------:R-:W-:-:S07]  /*3100*/  FMUL.FTZ R15, R15, R18 ;  /* 0x000000120f0f7220 */ /* 0x000fce0000410000 */
.L_x_33723:
[----:B------:R-:W-:Y:S05]  /*3110*/  BSYNC B0 ;  /* 0x0000000000007941 */ /* 0x000fea0003800000 */
.L_x_33722:
        /* <DEDUP_REMOVED lines=10> */
.L_x_33721:
[----:B------:R-:W-:Y:S05]  /*31c0*/  BSYNC B1 ;  /* 0x0000000000017941 */ /* 0x000fea0003800000 */
.L_x_33720:
        /* <DEDUP_REMOVED lines=33> */
.L_x_33738:
[----:B------:R-:W-:Y:S01]  /*33e0*/  FSETP.GEU.FTZ.AND P0, PT, R19, -R7, PT ;  /* 0x800000071300720b */ /* 0x000fe20003f1e000 */
[----:B------:R-:W-:-:S12]  /*33f0*/  FADD.FTZ R15, R15, -1 ;  /* 0xbf8000000f0f7421 */ /* 0x000fd80000010000 */
[----:B------:R-:W-:-:S07]  /*3400*/  @!P0 FADD.FTZ R15, R15, -1 ;  /* 0xbf8000000f0f8421 */ /* 0x000fce0000010000 */
.L_x_33737:
[----:B------:R-:W-:Y:S05]  /*3410*/  BSYNC B2 ;  /* 0x0000000000027941 */ /* 0x000fea0003800000 */
.L_x_33736:
[----:B------:R-:W-:Y:S01]  /*3420*/  FFMA.FTZ R16, -R7, R15, R16 ;  /* 0x0000000f07107223 */ /* 0x000fe20000010110 */
[----:B------:R-:W-:Y:S06]  /*3430*/  BRA `(.L_x_33734) ;  /* 0x0000000000807947 */ /* 0x000fec0003800000 */
.L_x_33735:
        /* <DEDUP_REMOVED lines=13> */
.L_x_33741:
        /* <DEDUP_REMOVED lines=13> */
.L_x_33740:
[----:B------:R-:W-:Y:S05]  /*35e0*/  BSYNC B2 ;  /* 0x0000000000027941 */ /* 0x000fea0003800000 */
.L_x_33739:
[----:B------:R-:W-:Y:S02]  /*35f0*/  LOP3.LUT R15, R15, 0xff800000, RZ, 0xc0, !PT ;  /* 0xff8000000f0f7812 */ /* 0x000fe400078ec0ff */
[----:B------:R-:W-:Y:S01]  /*3600*/  ISETP.GT.U32.OR P0, PT, R16, 0x7f7fffff, !P0 ;  /* 0x7f7fffff1000780c */ /* 0x000fe20004704470 */
[----:B------:R-:W-:-:S03]  /*3610*/  FMUL.FTZ R16, R19, 1.1920928955078125e-07 ;  /* 0x3400000013107820 */ /* 0x000fc60000410000 */
[----:B------:R-:W-:-:S05]  /*3620*/  FSEL R15, R15, +QNAN , !P0 ;  /* 0x7fffffff0f0f7808 */ /* 0x000fca0004000000 */
[----:B------:R-:W-:-:S07]  /*3630*/  FMUL.FTZ R16, R15, R16 ;  /* 0x000000100f107220 */ /* 0x000fce0000410000 */
.L_x_33734:
[----:B------:R-:W-:Y:S05]  /*3640*/  BSYNC B0 ;  /* 0x0000000000007941 */ /* 0x000fea0003800000 */
.L_x_33733:
        /* <DEDUP_REMOVED lines=10> */
.L_x_33732:
[----:B------:R-:W-:Y:S05]  /*36f0*/  BSYNC B1 ;  /* 0x0000000000017941 */ /* 0x000fea0003800000 */
.L_x_33731:
        /* <DEDUP_REMOVED lines=33> */
.L_x_33749:
[----:B------:R-:W-:Y:S01]  /*3910*/  FSETP.GEU.FTZ.AND P0, PT, R18, -R17, PT ;  /* 0x800000111200720b */ /* 0x000fe20003f1e000 */
[----:B------:R-:W-:-:S12]  /*3920*/  FADD.FTZ R7, R7, -1 ;  /* 0xbf80000007077421 */ /* 0x000fd80000010000 */
[----:B------:R-:W-:-:S07]  /*3930*/  @!P0 FADD.FTZ R7, R7, -1 ;  /* 0xbf80000007078421 */ /* 0x000fce0000010000 */
.L_x_33748:
[----:B------:R-:W-:Y:S05]  /*3940*/  BSYNC B2 ;  /* 0x0000000000027941 */ /* 0x000fea0003800000 */
.L_x_33747:
[----:B------:R-:W-:Y:S01]  /*3950*/  FFMA.FTZ R10, -R17, R7, R10 ;  /* 0x00000007110a7223 */ /* 0x000fe2000001010a */
[----:B------:R-:W-:Y:S06]  /*3960*/  BRA `(.L_x_33745) ;  /* 0x00000000007c7947 */ /* 0x000fec0003800000 */
.L_x_33746:
        /* <DEDUP_REMOVED lines=15> */
.L_x_33752:
        /* <DEDUP_REMOVED lines=13> */
.L_x_33751:
[----:B------:R-:W-:Y:S05]  /*3b30*/  BSYNC B2 ;  /* 0x0000000000027941 */ /* 0x000fea0003800000 */
.L_x_33750:
[----:B------:R-:W-:-:S04]  /*3b40*/  FMUL.FTZ R17, R17, 1.1920928955078125e-07 ;  /* 0x3400000011117820 */ /* 0x000fc80000410000 */
[----:B------:R-:W-:-:S07]  /*3b50*/  FMUL.FTZ R10, R10, R17 ;  /* 0x000000110a0a7220 */ /* 0x000fce0000410000 */
.L_x_33745:
[----:B------:R-:W-:Y:S05]  /*3b60*/  BSYNC B0 ;  /* 0x0000000000007941 */ /* 0x000fea0003800000 */
.L_x_33744:
        /* <DEDUP_REMOVED lines=10> */
.L_x_33743:
[----:B------:R-:W-:Y:S05]  /*3c10*/  BSYNC B1 ;  /* 0x0000000000017941 */ /* 0x000fea0003800000 */
.L_x_33742:
        /* <DEDUP_REMOVED lines=33> */
.L_x_33760:
[----:B------:R-:W-:Y:S01]  /*3e30*/  FSETP.GEU.FTZ.AND P0, PT, R17, -R15, PT ;  /* 0x8000000f1100720b */ /* 0x000fe20003f1e000 */
[----:B------:R-:W-:-:S12]  /*3e40*/  FADD.FTZ R7, R7, -1 ;  /* 0xbf80000007077421 */ /* 0x000fd80000010000 */
[----:B------:R-:W-:-:S07]  /*3e50*/  @!P0 FADD.FTZ R7, R7, -1 ;  /* 0xbf80000007078421 */ /* 0x000fce0000010000 */
.L_x_33759:
[----:B------:R-:W-:Y:S05]  /*3e60*/  BSYNC B2 ;  /* 0x0000000000027941 */ /* 0x000fea0003800000 */
.L_x_33758:
[----:B------:R-:W-:Y:S01]  /*3e70*/  FFMA.FTZ R18, -R15, R7, R18 ;  /* 0x000000070f127223 */ /* 0x000fe20000010112 */
[----:B------:R-:W-:Y:S06]  /*3e80*/  BRA `(.L_x_33756) ;  /* 0x0000000000847947 */ /* 0x000fec0003800000 */
.L_x_33757:
        /* <DEDUP_REMOVED lines=16> */
.L_x_33763:
        /* <DEDUP_REMOVED lines=14> */
.L_x_33762:
[----:B------:R-:W-:Y:S05]  /*4070*/  BSYNC B2 ;  /* 0x0000000000027941 */ /* 0x000fea0003800000 */
.L_x_33761:
[----:B------:R-:W-:-:S04]  /*4080*/  FMUL.FTZ R18, R17, 1.1920928955078125e-07 ;  /* 0x3400000011127820 */ /* 0x000fc80000410000 */
[----:B------:R-:W-:-:S07]  /*4090*/  FMUL.FTZ R18, R11, R18 ;  /* 0x000000120b127220 */ /* 0x000fce0000410000 */
.L_x_33756:
[----:B------:R-:W-:Y:S05]  /*40a0*/  BSYNC B0 ;  /* 0x0000000000007941 */ /* 0x000fea0003800000 */
.L_x_33755:
        /* <DEDUP_REMOVED lines=10> */
.L_x_33754:
[----:B------:R-:W-:Y:S05]  /*4150*/  BSYNC B1 ;  /* 0x0000000000017941 */ /* 0x000fea0003800000 */
.L_x_33753:
        /* <DEDUP_REMOVED lines=33> */
.L_x_33771:
[----:B------:R-:W-:Y:S01]  /*4370*/  FSETP.GEU.FTZ.AND P0, PT, R19, -R17, PT ;  /* 0x800000111300720b */ /* 0x000fe20003f1e000 */
[----:B------:R-:W-:-:S12]  /*4380*/  FADD.FTZ R7, R7, -1 ;  /* 0xbf80000007077421 */ /* 0x000fd80000010000 */
[----:B------:R-:W-:-:S07]  /*4390*/  @!P0 FADD.FTZ R7, R7, -1 ;  /* 0xbf80000007078421 */ /* 0x000fce0000010000 */
.L_x_33770:
[----:B------:R-:W-:Y:S05]  /*43a0*/  BSYNC B2 ;  /* 0x0000000000027941 */ /* 0x000fea0003800000 */
.L_x_33769:
[----:B------:R-:W-:Y:S01]  /*43b0*/  FFMA.FTZ R16, -R17, R7, R16 ;  /* 0x0000000711107223 */ /* 0x000fe20000010110 */
[----:B------:R-:W-:Y:S06]  /*43c0*/  BRA `(.L_x_33767) ;  /* 0x0000000000887947 */ /* 0x000fec0003800000 */
.L_x_33768:
        /* <DEDUP_REMOVED lines=18> */
.L_x_33774:
        /* <DEDUP_REMOVED lines=13> */
.L_x_33773:
[----:B------:R-:W-:Y:S05]  /*45c0*/  BSYNC B2 ;  /* 0x0000000000027941 */ /* 0x000fea0003800000 */
.L_x_33772:
[----:B0-----:R-:W-:-:S04]  /*45d0*/  FMUL.FTZ R16, R19, 1.1920928955078125e-07 ;  /* 0x3400000013107820 */ /* 0x001fc80000410000 */
[----:B------:R-:W-:-:S07]  /*45e0*/  FMUL.FTZ R16, R15, R16 ;  /* 0x000000100f107220 */ /* 0x000fce0000410000 */
.L_x_33767:
[----:B------:R-:W-:Y:S05]  /*45f0*/  BSYNC B0 ;  /* 0x0000000000007941 */ /* 0x000fea0003800000 */
.L_x_33766:
        /* <DEDUP_REMOVED lines=10> */
.L_x_33765:
[----:B------:R-:W-:Y:S05]  /*46a0*/  BSYNC B1 ;  /* 0x0000000000017941 */ /* 0x000fea0003800000 */
.L_x_33764:
        /* <DEDUP_REMOVED lines=33> */
.L_x_33782:
[----:B------:R-:W-:Y:S01]  /*48c0*/  FSETP.GEU.FTZ.AND P0, PT, R17, -R19, PT ;  /* 0x800000131100720b */ /* 0x000fe20003f1e000 */
[----:B------:R-:W-:-:S12]  /*48d0*/  FADD.FTZ R15, R15, -1 ;  /* 0xbf8000000f0f7421 */ /* 0x000fd80000010000 */
[----:B------:R-:W-:-:S07]  /*48e0*/  @!P0 FADD.FTZ R15, R15, -1 ;  /* 0xbf8000000f0f8421 */ /* 0x000fce0000010000 */
.L_x_33781:
[----:B------:R-:W-:Y:S05]  /*48f0*/  BSYNC B2 ;  /* 0x0000000000027941 */ /* 0x000fea0003800000 */
.L_x_33780:
[----:B------:R-:W-:Y:S01]  /*4900*/  FFMA.FTZ R0, -R19, R15, R0 ;  /* 0x0000000f13007223 */ /* 0x000fe20000010100 */
[----:B------:R-:W-:Y:S06]  /*4910*/  BRA `(.L_x_33778) ;  /* 0x0000000000887947 */ /* 0x000fec0003800000 */
.L_x_33779:
        /* <DEDUP_REMOVED lines=18> */
.L_x_33785:
        /* <DEDUP_REMOVED lines=13> */
.L_x_33784:
[----:B------:R-:W-:Y:S05]  /*4b10*/  BSYNC B2 ;  /* 0x0000000000027941 */ /* 0x000fea0003800000 */
.L_x_33783:
[----:B------:R-:W-:-:S04]  /*4b20*/  FMUL.FTZ R0, R19, 1.1920928955078125e-07 ;  /* 0x3400000013007820 */ /* 0x000fc80000410000 */
[----:B------:R-:W-:-:S07]  /*4b30*/  FMUL.FTZ R0, R15, R0 ;  /* 0x000000000f007220 */ /* 0x000fce0000410000 */
.L_x_33778:
[----:B------:R-:W-:Y:S05]  /*4b40*/  BSYNC B0 ;  /* 0x0000000000007941 */ /* 0x000fea0003800000 */
.L_x_33777:
        /* <DEDUP_REMOVED lines=10> */
.L_x_33776:
[----:B------:R-:W-:Y:S05]  /*4bf0*/  BSYNC B1 ;  /* 0x0000000000017941 */ /* 0x000fea0003800000 */
.L_x_33775:
        /* <DEDUP_REMOVED lines=33> */
.L_x_33793:
[----:B------:R-:W-:Y:S01]  /*4e10*/  FSETP.GEU.FTZ.AND P0, PT, R16, -R18, PT ;  /* 0x800000121000720b */ /* 0x000fe20003f1e000 */
[----:B------:R-:W-:-:S12]  /*4e20*/  FADD.FTZ R0, R0, -1 ;  /* 0xbf80000000007421 */ /* 0x000fd80000010000 */
[----:B------:R-:W-:-:S07]  /*4e30*/  @!P0 FADD.FTZ R0, R0, -1 ;  /* 0xbf80000000008421 */ /* 0x000fce0000010000 */
.L_x_33792:
[----:B------:R-:W-:Y:S05]  /*4e40*/  BSYNC B2 ;  /* 0x0000000000027941 */ /* 0x000fea0003800000 */
.L_x_33791:
[----:B------:R-:W-:Y:S01]  /*4e50*/  FFMA.FTZ R3, -R18, R0, R3 ;  /* 0x0000000012037223 */ /* 0x000fe20000010103 */
[----:B------:R-:W-:Y:S06]  /*4e60*/  BRA `(.L_x_33789) ;  /* 0x00000000007c7947 */ /* 0x000fec0003800000 */
.L_x_33790:
        /* <DEDUP_REMOVED lines=15> */
.L_x_33796:
        /* <DEDUP_REMOVED lines=13> */
.L_x_33795:
[----:B------:R-:W-:Y:S05]  /*5030*/  BSYNC B2 ;  /* 0x0000000000027941 */ /* 0x000fea0003800000 */
.L_x_33794:
[----:B------:R-:W-:-:S04]  /*5040*/  FMUL.FTZ R16, R16, 1.1920928955078125e-07 ;  /* 0x3400000010107820 */ /* 0x000fc80000410000 */
[----:B------:R-:W-:-:S07]  /*5050*/  FMUL.FTZ R3, R3, R16 ;  /* 0x0000001003037220 */ /* 0x000fce0000410000 */
.L_x_33789:
[----:B------:R-:W-:Y:S05]  /*5060*/  BSYNC B0 ;  /* 0x0000000000007941 */ /* 0x000fea0003800000 */
.L_x_33788:
        /* <DEDUP_REMOVED lines=10> */
.L_x_33787:
[----:B------:R-:W-:Y:S05]  /*5110*/  BSYNC B1 ;  /* 0x0000000000017941 */ /* 0x000fea0003800000 */
.L_x_33786:
        /* <DEDUP_REMOVED lines=33> */
.L_x_33804:
[----:B------:R-:W-:Y:S01]  /*5330*/  FSETP.GEU.FTZ.AND P0, PT, R17, -R19, PT ;  /* 0x800000131100720b */ /* 0x000fe20003f1e000 */
[----:B------:R-:W-:-:S12]  /*5340*/  FADD.FTZ R15, R15, -1 ;  /* 0xbf8000000f0f7421 */ /* 0x000fd80000010000 */
[----:B------:R-:W-:-:S07]  /*5350*/  @!P0 FADD.FTZ R15, R15, -1 ;  /* 0xbf8000000f0f8421 */ /* 0x000fce0000010000 */
.L_x_33803:
[----:B------:R-:W-:Y:S05]  /*5360*/  BSYNC B2 ;  /* 0x0000000000027941 */ /* 0x000fea0003800000 */
.L_x_33802:
[----:B------:R-:W-:Y:S01]  /*5370*/  FFMA.FTZ R0, -R19, R15, R0 ;  /* 0x0000000f13007223 */ /* 0x000fe20000010100 */
[----:B------:R-:W-:Y:S06]  /*5380*/  BRA `(.L_x_33800) ;  /* 0x00000000007c7947 */ /* 0x000fec0003800000 */
.L_x_33801:
        /* <DEDUP_REMOVED lines=15> */
.L_x_33807:
        /* <DEDUP_REMOVED lines=13> */
.L_x_33806:
[----:B------:R-:W-:Y:S05]  /*5550*/  BSYNC B2 ;  /* 0x0000000000027941 */ /* 0x000fea0003800000 */
.L_x_33805:
[----:B------:R-:W-:-:S04]  /*5560*/  FMUL.FTZ R0, R17, 1.1920928955078125e-07 ;  /* 0x3400000011007820 */ /* 0x000fc80000410000 */
[----:B------:R-:W-:-:S07]  /*5570*/  FMUL.FTZ R0, R15, R0 ;  /* 0x000000000f007220 */ /* 0x000fce0000410000 */
.L_x_33800:
[----:B------:R-:W-:Y:S05]  /*5580*/  BSYNC B0 ;  /* 0x0000000000007941 */ /* 0x000fea0003800000 */
.L_x_33799:
        /* <DEDUP_REMOVED lines=10> */
.L_x_33798:
[----:B------:R-:W-:Y:S05]  /*5630*/  BSYNC B1 ;  /* 0x0000000000017941 */ /* 0x000fea0003800000 */
.L_x_33797:
        /* <DEDUP_REMOVED lines=17> */
.L_x_33810:
[----:B------:R-:W-:-:S13]  /*5750*/  ISETP.GE.AND P0, PT, R6, R5, PT ;  /* 0x000000050600720c */ /* 0x000fda0003f06270 */
[----:B------:R-:W-:Y:S05]  /*5760*/  @P0 BRA `(.L_x_33812) ;  /* 0x0000000000300947 */ /* 0x000fea0003800000 */
[----:B-1----:R-:W1:Y:S01]  /*5770*/  LDC.64 R8, c[0x0][0x218] ;  /* 0x00008600ff087b82 */ /* 0x002e620000000a00 */
[----:B------:R-:W-:Y:S01]  /*5780*/  IADD3 R13, R4, R6, RZ ;  /* 0x00000006040d7210 */ /* 0x000fe20007ffe0ff */
[----:B------:R-:W-:-:S04]  /*5790*/  VIADD R6, R6, 0x80 ;  /* 0x0000008006067836 */ /* 0x000fc80000000000 */
[----:B-1----:R-:W-:-:S05]  /*57a0*/  IMAD.WIDE.U32 R8, R13, 0x2, R8 ;  /* 0x000000020d087825 */ /* 0x002fca00078e0008 */
[----:B------:R1:W-:Y:S02]  /*57b0*/  STG.E.U16 desc[UR4][R8.64], R10 ;  /* 0x0000000a08007986 */ /* 0x0003e4000c101504 */
.L_x_33811:
[----:B------:R-:W-:-:S13]  /*57c0*/  ISETP.GE.AND P0, PT, R6, R5, PT ;  /* 0x000000050600720c */ /* 0x000fda0003f06270 */
[----:B------:R-:W-:Y:S05]  /*57d0*/  @P0 BRA `(.L_x_33813) ;  /* 0x0000000000300947 */ /* 0x000fea0003800000 */
[----:B-1----:R-:W1:Y:S01]  /*57e0*/  LDC.64 R8, c[0x0][0x218] ;  /* 0x00008600ff087b82 */ /* 0x002e620000000a00 */
[----:B0-----:R-:W-:Y:S01]  /*57f0*/  IMAD.IADD R13, R4, 0x1, R6 ;  /* 0x00000001040d7824 */ /* 0x001fe200078e0206 */
[----:B------:R-:W-:-:S03]  /*5800*/  IADD3 R6, R6, 0x80, RZ ;  /* 0x0000008006067810 */ /* 0x000fc60007ffe0ff */
[----:B-1----:R-:W-:-:S05]  /*5810*/  IMAD.WIDE.U32 R8, R13, 0x2, R8 ;  /* 0x000000020d087825 */ /* 0x002fca00078e0008 */
[----:B------:R2:W-:Y:S02]  /*5820*/  STG.E.U16 desc[UR4][R8.64], R11 ;  /* 0x0000000b08007986 */ /* 0x0005e4000c101504 */
.L_x_33812:
[----:B------:R-:W-:-:S13]  /*5830*/  ISETP.GE.AND P0, PT, R6, R5, PT ;  /* 0x000000050600720c */ /* 0x000fda0003f06270 */
[----:B------:R-:W-:Y:S05]  /*5840*/  @P0 BRA `(.L_x_33814) ;  /* 0x0000000000340947 */ /* 0x000fea0003800000 */
[----:B-12---:R-:W1:Y:S01]  /*5850*/  LDC.64 R8, c[0x0][0x218] ;  /* 0x00008600ff087b82 */ /* 0x006e620000000a00 */
[----:B------:R-:W-:Y:S02]  /*5860*/  IMAD.IADD R11, R4, 0x1, R6 ;  /* 0x00000001040b7824 */ /* 0x000fe400078e0206 */
[----:B------:R-:W-:Y:S02]  /*5870*/  VIADD R6, R6, 0x80 ;  /* 0x0000008006067836 */ /* 0x000fe40000000000 */
[----:B-1----:R-:W-:-:S05]  /*5880*/  IMAD.WIDE.U32 R8, R11, 0x2, R8 ;  /* 0x000000020b087825 */ /* 0x002fca00078e0008 */
[----:B------:R2:W-:Y:S02]  /*5890*/  STG.E.U16 desc[UR4][R8.64], R7 ;  /* 0x0000000708007986 */ /* 0x0005e4000c101504 */
.L_x_33813:
        /* <DEDUP_REMOVED lines=8> */
.L_x_33814:
[----:B------:R-:W-:Y:S05]  /*5920*/  BSYNC B1 ;  /* 0x0000000000017941 */ /* 0x000fea0003800000 */
.L_x_33809:
[----:B------:R-:W-:-:S13]  /*5930*/  ISETP.GE.AND P0, PT, R6, R5, PT ;  /* 0x000000050600720c */ /* 0x000fda0003f06270 */
[----:B-123--:R-:W1:Y:S01]  /*5940*/  @!P0 LDC.64 R8, c[0x0][0x218] ;  /* 0x00008600ff088b82 */ /* 0x00ee620000000a00 */
[----:B------:R-:W-:Y:S01]  /*5950*/  @!P0 IMAD.IADD R7, R4, 0x1, R6 ;  /* 0x0000000104078824 */ /* 0x000fe200078e0206 */
[----:B------:R-:W-:-:S03]  /*5960*/  @!P0 IADD3 R6, R6, 0x80, RZ ;  /* 0x0000008006068810 */ /* 0x000fc60007ffe0ff */
[----:B-1----:R-:W-:-:S05]  /*5970*/  @!P0 IMAD.WIDE.U32 R8, R7, 0x2, R8 ;  /* 0x0000000207088825 */ /* 0x002fca00078e0008 */
[----:B------:R3:W-:Y:S02]  /*5980*/  @!P0 STG.E.U16 desc[UR4][R8.64], R3 ;  /* 0x0000000308008986 */ /* 0x0007e4000c101504 */
.L_x_33815:
[----:B------:R-:W-:Y:S05]  /*5990*/  BSYNC B0 ;  /* 0x0000000000007941 */ /* 0x000fea0003800000 */
.L_x_33808:
        /* <DEDUP_REMOVED lines=8> */
.L_x_33816:
        /* <DEDUP_REMOVED lines=14> */
.L_x_57513:


//--------------------- .text._ZN2at6native18elementwise_kernelILi128ELi4EZNS0_15gpu_kernel_implINS0_13BUnaryFunctorIN3c104HalfES5_S5_ZZZNS0_21remainder_kernel_cudaERNS_18TensorIteratorBaseEENKUlvE0_clEvENKUlvE1_clEvEUlS5_S5_E_EEEEvS7_RKT_EUliE_EEviT1_ --------------------------
	.section	.text._ZN2at6native18elementwise_kernelILi128ELi4EZNS0_15gpu_kernel_implINS0_13BUnaryFunctorIN3c104HalfES5_S5_ZZZNS0_21remainder_kernel_cudaERNS_18TensorIteratorBaseEENKUlvE0_clEvENKUlvE1_clEvEUlS5_S5_E_EEEEvS7_RKT_EUliE_EEviT1_,"ax",@progbits
	.align	128
        .global         _ZN2at6native18elementwise_kernelILi128ELi4EZNS0_15gpu_kernel_implINS0_13BUnaryFunctorIN3c104HalfES5_S5_ZZZNS0_21remainder_kernel_cudaERNS_18TensorIteratorBaseEENKUlvE0_clEvENKUlvE1_clEvEUlS5_S5_E_EEEEvS7_RKT_EUliE_EEviT1_
        .type           _ZN2at6native18elementwise_kernelILi128ELi4EZNS0_15gpu_kernel_implINS0_13BUnaryFunctorIN3c104HalfES5_S5_ZZZNS0_21remainder_kernel_cudaERNS_18TensorIteratorBaseEENKUlvE0_clEvENKUlvE1_clEvEUlS5_S5_E_EEEEvS7_RKT_EUliE_EEviT1_,@function
        .size           _ZN2at6native18elementwise_kernelILi128ELi4EZNS0_15gpu_kernel_implINS0_13BUnaryFunctorIN3c104HalfES5_S5_ZZZNS0_21remainder_kernel_cudaERNS_18TensorIteratorBaseEENKUlvE0_clEvENKUlvE1_clEvEUlS5_S5_E_EEEEvS7_RKT_EUliE_EEviT1_,(.L_x_57514 - _ZN2at6native18elementwise_kernelILi128ELi4EZNS0_15gpu_kernel_implINS0_13BUnaryFunctorIN3c104HalfES5_S5_ZZZNS0_21remainder_kernel_cudaERNS_18TensorIteratorBaseEENKUlvE0_clEvENKUlvE1_clEvEUlS5_S5_E_EEEEvS7_RKT_EUliE_EEviT1_)
        .other          _ZN2at6native18elementwise_kernelILi128ELi4EZNS0_15gpu_kernel_implINS0_13BUnaryFunctorIN3c104HalfES5_S5_ZZZNS0_21remainder_kernel_cudaERNS_18TensorIteratorBaseEENKUlvE0_clEvENKUlvE1_clEvEUlS5_S5_E_EEEEvS7_RKT_EUliE_EEviT1_,@"STO_CUDA_ENTRY STV_DEFAULT"
_ZN2at6native18elementwise_kernelILi128ELi4EZNS0_15gpu_kernel_implINS0_13BUnaryFunctorIN3c104HalfES5_S5_ZZZNS0_21remainder_kernel_cudaERNS_18TensorIteratorBaseEENKUlvE0_clEvENKUlvE1_clEvEUlS5_S5_E_EEEEvS7_RKT_EUliE_EEviT1_:
.text._ZN2at6native18elementwise_kernelILi128ELi4EZNS0_15gpu_kernel_implINS0_13BUnaryFunctorIN3c104HalfES5_S5_ZZZNS0_21remainder_kernel_cudaERNS_18TensorIteratorBaseEENKUlvE0_clEvENKUlvE1_clEvEUlS5_S5_E_EEEEvS7_RKT_EUliE_EEviT1_:
        /* <DEDUP_REMOVED lines=312> */
.L_x_33819:
        /* <DEDUP_REMOVED lines=22> */
.L_x_33823:
[----:B------:R-:W2:Y:S02]  /*14e0*/  LDG.E.U8 R2, desc[UR36][R2.64] ;  /* 0x0000002402027981 */ /* 0x000ea4000c1e1100 */
[----:B--2---:R-:W-:-:S04]  /*14f0*/  I2FP.F32.U32 R0, R2 ;  /* 0x0000000200007245 */ /* 0x004fc80000201000 */
[----:B------:R-:W-:Y:S01]  /*1500*/  F2FP.F16.F32.PACK_AB R0, RZ, R0 ;  /* 0x00000000ff00723e */ /* 0x000fe200000000ff */
[----:B------:R-:W-:Y:S06]  /*1510*/  BRA `(.L_x_33825) ;  /* 0x0000000c00887947 */ /* 0x000fec0003800000 */
.L_x_33822:
        /* <DEDUP_REMOVED lines=10> */
.L_x_33827:
[----:B------:R-:W2:Y:S02]  /*15c0*/  LDG.E R2, desc[UR36][R2.64] ;  /* 0x0000002402027981 */ /* 0x000ea4000c1e1900 */
[----:B--2---:R-:W-:-:S04]  /*15d0*/  I2FP.F32.S32 R0, R2 ;  /* 0x0000000200007245 */ /* 0x004fc80000201400 */
[----:B------:R-:W-:Y:S01]  /*15e0*/  F2FP.F16.F32.PACK_AB R0, RZ, R0 ;  /* 0x00000000ff00723e */ /* 0x000fe200000000ff */
[----:B------:R-:W-:Y:S06]  /*15f0*/  BRA `(.L_x_33825) ;  /* 0x0000000c00507947 */ /* 0x000fec0003800000 */
.L_x_33826:
[----:B------:R-:W2:Y:S02]  /*1600*/  LDG.E.U16 R2, desc[UR36][R2.64] ;  /* 0x0000002402027981 */ /* 0x000ea4000c1e1500 */
[----:B--2---:R-:W0:Y:S02]  /*1610*/  I2F.S16 R0, R2 ;  /* 0x0000000200007306 */ /* 0x004e240000101400 */
[----:B0-----:R-:W-:Y:S01]  /*1620*/  F2FP.F16.F32.PACK_AB R0, RZ, R0 ;  /* 0x00000000ff00723e */ /* 0x001fe200000000ff */
[----:B------:R-:W-:Y:S06]  /*1630*/  BRA `(.L_x_33825) ;  /* 0x0000000c00407947 */ /* 0x000fec0003800000 */
.L_x_33821:
        /* <DEDUP_REMOVED lines=9> */
.L_x_33829:
[----:B------:R0:W5:Y:S01]  /*16d0*/  LDG.E.U16 R0, desc[UR36][R2.64] ;  /* 0x0000002402007981 */ /* 0x000162000c1e1500 */
[----:B------:R-:W-:Y:S05]  /*16e0*/  BRA `(.L_x_33825) ;  /* 0x0000000c00147947 */ /* 0x000fea0003800000 */
.L_x_33828:
        /* <DEDUP_REMOVED lines=9> */
.L_x_33831:
[----:B------:R1:W5:Y:S01]  /*1780*/  LDG.E.U16 R0, desc[UR36][R2.64] ;  /* 0x0000002402007981 */ /* 0x000362000c1e1500 */
[----:B------:R-:W-:Y:S05]  /*1790*/  BRA `(.L_x_33825) ;  /* 0x0000000800e87947 */ /* 0x000fea0003800000 */
.L_x_33830:
        /* <DEDUP_REMOVED lines=8> */
.L_x_33820:
        /* <DEDUP_REMOVED lines=13> */
.L_x_33834:
        /* <DEDUP_REMOVED lines=8> */
.L_x_33833:
        /* <DEDUP_REMOVED lines=28> */
.L_x_33836:
        /* <DEDUP_REMOVED lines=15> */
.L_x_33835:
[----:B------:R-:W2:Y:S02]  /*1c20*/  LDG.E.U16 R0, desc[UR36][R2.64] ;  /* 0x0000002402007981 */ /* 0x000ea4000c1e1500 */
[----:B--2---:R-:W-:-:S05]  /*1c30*/  IMAD.U32 R0, R0, 0x10000, RZ ;  /* 0x0001000000007824 */ /* 0x004fca00078e00ff */
[----:B------:R-:W-:Y:S01]  /*1c40*/  F2FP.F16.F32.PACK_AB R0, RZ, R0 ;  /* 0x00000000ff00723e */ /* 0x000fe200000000ff */
[----:B------:R-:W-:Y:S06]  /*1c50*/  BRA `(.L_x_33825) ;  /* 0x0000000400b87947 */ /* 0x000fec0003800000 */
.L_x_33832:
        /* <DEDUP_REMOVED lines=12> */
.L_x_33839:
        /* <DEDUP_REMOVED lines=21> */
.L_x_33843:
[----:B------:R-:W-:Y:S05]  /*1e70*/  BSYNC B1 ;  /* 0x0000000000017941 */ /* 0x000fea0003800000 */
.L_x_33842:
[----:B------:R-:W-:Y:S01]  /*1e80*/  LEA R3, R0, 0x3b800000, 0x17 ;  /* 0x3b80000000037811 */ /* 0x000fe200078eb8ff */
[----:B------:R-:W-:-:S05]  /*1e90*/  IMAD.SHL.U32 R0, R2, 0x100000, RZ ;  /* 0x0010000002007824 */ /* 0x000fca00078e00ff */
[----:B------:R-:W-:-:S07]  /*1ea0*/  LOP3.LUT R0, R3, R0, R4, 0xfe, !PT ;  /* 0x0000000003007212 */ /* 0x000fce00078efe04 */
.L_x_33841:
[----:B------:R-:W-:Y:S05]  /*1eb0*/  BSYNC B0 ;  /* 0x0000000000007941 */ /* 0x000fea0003800000 */
.L_x_33840:
[----:B------:R-:W-:Y:S01]  /*1ec0*/  F2FP.F16.F32.PACK_AB R0, RZ, R0 ;  /* 0x00000000ff00723e */ /* 0x000fe200000000ff */
[----:B------:R-:W-:Y:S06]  /*1ed0*/  BRA `(.L_x_33825) ;  /* 0x0000000400187947 */ /* 0x000fec0003800000 */
.L_x_33838:
        /* <DEDUP_REMOVED lines=21> */
.L_x_33847:
[----:B------:R-:W-:Y:S05]  /*2030*/  BSYNC B1 ;  /* 0x0000000000017941 */ /* 0x000fea0003800000 */
.L_x_33846:
[----:B------:R-:W-:Y:S01]  /*2040*/  LEA R3, R0, 0x37800000, 0x17 ;  /* 0x3780000000037811 */ /* 0x000fe200078eb8ff */
[----:B------:R-:W-:-:S05]  /*2050*/  IMAD.SHL.U32 R0, R2, 0x200000, RZ ;  /* 0x0020000002007824 */ /* 0x000fca00078e00ff */
[----:B------:R-:W-:-:S07]  /*2060*/  LOP3.LUT R0, R3, R0, R4, 0xfe, !PT ;  /* 0x0000000003007212 */ /* 0x000fce00078efe04 */
.L_x_33845:
[----:B------:R-:W-:Y:S05]  /*2070*/  BSYNC B0 ;  /* 0x0000000000007941 */ /* 0x000fea0003800000 */
.L_x_33844:
[----:B------:R-:W-:Y:S01]  /*2080*/  F2FP.F16.F32.PACK_AB R0, RZ, R0 ;  /* 0x00000000ff00723e */ /* 0x000fe200000000ff */
[----:B------:R-:W-:Y:S06]  /*2090*/  BRA `(.L_x_33825) ;  /* 0x0000000000a87947 */ /* 0x000fec0003800000 */
.L_x_33837:
        /* <DEDUP_REMOVED lines=14> */
.L_x_33851:
[----:B------:R-:W-:Y:S05]  /*2180*/  BSYNC B0 ;  /* 0x0000000000007941 */ /* 0x000fea0003800000 */
.L_x_33850:
[----:B------:R-:W-:Y:S01]  /*2190*/  F2FP.F16.F32.PACK_AB R0, RZ, R0 ;  /* 0x00000000ff00723e */ /* 0x000fe200000000ff */
[----:B------:R-:W-:Y:S06]  /*21a0*/  BRA `(.L_x_33825) ;  /* 0x0000000000647947 */ /* 0x000fec0003800000 */
.L_x_33824:
        /* <DEDUP_REMOVED lines=16> */
.L_x_33852:
[----:B------:R-:W-:Y:S01]  /*22b0*/  PRMT R0, RZ, 0x7610, R0 ;  /* 0x00007610ff007816 */ /* 0x000fe20000000000 */
[----:B------:R-:W-:Y:S06]  /*22c0*/  BRA `(.L_x_33825) ;  /* 0x00000000001c7947 */ /* 0x000fec0003800000 */
.L_x_33849:
[----:B------:R-:W2:Y:S02]  /*22d0*/  LDG.E.64 R2, desc[UR36][R2.64] ;  /* 0x0000002402027981 */ /* 0x000ea4000c1e1b00 */
[----:B--2---:R-:W0:Y:S02]  /*22e0*/  I2F.U64 R0, R2 ;  /* 0x0000000200007312 */ /* 0x004e240000301000 */
[----:B0-----:R-:W-:Y:S01]  /*22f0*/  F2FP.F16.F32.PACK_AB R0, RZ, R0 ;  /* 0x00000000ff00723e */ /* 0x001fe200000000ff */
[----:B------:R-:W-:Y:S06]  /*2300*/  BRA `(.L_x_33825) ;  /* 0x00000000000c7947 */ /* 0x000fec0003800000 */
.L_x_33848:
[----:B------:R-:W2:Y:S02]  /*2310*/  LDG.E R2, desc[UR36][R2.64] ;  /* 0x0000002402027981 */ /* 0x000ea4000c1e1900 */
[----:B--2---:R-:W-:-:S04]  /*2320*/  I2FP.F32.U32 R0, R2 ;  /* 0x0000000200007245 */ /* 0x004fc80000201000 */
[----:B------:R-:W-:-:S07]  /*2330*/  F2FP.F16.F32.PACK_AB R0, RZ, R0 ;  /* 0x00000000ff00723e */ /* 0x000fce00000000ff */
.L_x_33825:
        /* <DEDUP_REMOVED lines=30> */
.L_x_33858:
[----:B------:R-:W-:Y:S01]  /*2520*/  FSETP.GEU.FTZ.AND P0, PT, R7, -R0, PT ;  /* 0x800000000700720b */ /* 0x000fe20003f1e000 */
[----:B------:R-:W-:-:S12]  /*2530*/  FADD.FTZ R4, R4, -1 ;  /* 0xbf80000004047421 */ /* 0x000fd80000010000 */
[----:B------:R-:W-:-:S07]  /*2540*/  @!P0 FADD.FTZ R4, R4, -1 ;  /* 0xbf80000004048421 */ /* 0x000fce0000010000 */
.L_x_33857:
[----:B------:R-:W-:Y:S05]  /*2550*/  BSYNC B1 ;  /* 0x0000000000017941 */ /* 0x000fea0003800000 */
.L_x_33856:
[----:B------:R-:W-:Y:S01]  /*2560*/  FFMA.FTZ R5, -R0, R4, R5 ;  /* 0x0000000400057223 */ /* 0x000fe20000010105 */
[----:B------:R-:W-:Y:S06]  /*2570*/  BRA `(.L_x_33854) ;  /* 0x00000000007c7947 */ /* 0x000fec0003800000 */
.L_x_33855:
        /* <DEDUP_REMOVED lines=15> */
.L_x_33861:
        /* <DEDUP_REMOVED lines=13> */
.L_x_33860:
[----:B------:R-:W-:Y:S05]  /*2740*/  BSYNC B1 ;  /* 0x0000000000017941 */ /* 0x000fea0003800000 */
.L_x_33859:
[----:B0-----:R-:W-:-:S04]  /*2750*/  FMUL.FTZ R5, R4, 1.1920928955078125e-07 ;  /* 0x3400000004057820 */ /* 0x001fc80000410000 */
[----:B------:R-:W-:-:S07]  /*2760*/  FMUL.FTZ R5, R10, R5 ;  /* 0x000000050a057220 */ /* 0x000fce0000410000 */
.L_x_33854:
[----:B------:R-:W-:Y:S05]  /*2770*/  BSYNC B0 ;  /* 0x0000000000007941 */ /* 0x000fea0003800000 */
.L_x_33853:
        /* <DEDUP_REMOVED lines=8> */
[----:B0-----:R-:W-:-:S04]  /*2800*/  PRMT R0, R4, 0x9910, RZ ;  /* 0x0000991004007816 */ /* 0x001fc800000000ff */
        /* <DEDUP_REMOVED lines=16> */
.L_x_33865:
[----:B------:R-:W-:-:S06]  /*2910*/  HADD2.F32 R3, -RZ, R2.H0_H0 ;  /* 0x20000002ff037230 */ /* 0x000fcc0000004100 */
[----:B------:R-:W0:Y:S02]  /*2920*/  F2I.S64.TRUNC R2, R3 ;  /* 0x0000000300027311 */ /* 0x000e24000020d900 */
[----:B0-----:R0:W-:Y:S01]  /*2930*/  STG.E.U8 desc[UR36][R16.64], R2 ;  /* 0x0000000210007986 */ /* 0x0011e2000c101124 */
[----:B------:R-:W-:Y:S05]  /*2940*/  BRA `(.L_x_33867) ;  /* 0x0000000c00847947 */ /* 0x000fea0003800000 */
.L_x_33864:
        /* <DEDUP_REMOVED lines=10> */
.L_x_33869:
[----:B------:R-:W-:-:S04]  /*29f0*/  HADD2.F32 R2, -RZ, R2.H0_H0 ;  /* 0x20000002ff027230 */ /* 0x000fc80000004100 */
[----:B------:R-:W0:Y:S02]  /*2a00*/  F2I.FTZ.TRUNC.NTZ R3, R2 ;  /* 0x0000000200037305 */ /* 0x000e24000021f100 */
[----:B0-----:R0:W-:Y:S01]  /*2a10*/  STG.E desc[UR36][R16.64], R3 ;  /* 0x0000000310007986 */ /* 0x0011e2000c101924 */
[----:B------:R-:W-:Y:S05]  /*2a20*/  BRA `(.L_x_33867) ;  /* 0x0000000c004c7947 */ /* 0x000fea0003800000 */
.L_x_33868:
[----:B------:R-:W-:-:S04]  /*2a30*/  HADD2.F32 R2, -RZ, R2.H0_H0 ;  /* 0x20000002ff027230 */ /* 0x000fc80000004100 */
[----:B------:R-:W0:Y:S02]  /*2a40*/  F2I.FTZ.TRUNC.NTZ R3, R2 ;  /* 0x0000000200037305 */ /* 0x000e24000021f100 */
[----:B0-----:R0:W-:Y:S01]  /*2a50*/  STG.E.U16 desc[UR36][R16.64], R3 ;  /* 0x0000000310007986 */ /* 0x0011e2000c101524 */
[----:B------:R-:W-:Y:S05]  /*2a60*/  BRA `(.L_x_33867) ;  /* 0x0000000c003c7947 */ /* 0x000fea0003800000 */
.L_x_33863:
        /* <DEDUP_REMOVED lines=9> */
.L_x_33871:
[----:B------:R0:W-:Y:S01]  /*2b00*/  STG.E.U16 desc[UR36][R16.64], R2 ;  /* 0x0000000210007986 */ /* 0x0001e2000c101524 */
[----:B------:R-:W-:Y:S05]  /*2b10*/  BRA `(.L_x_33867) ;  /* 0x0000000c00107947 */ /* 0x000fea0003800000 */
.L_x_33870:
        /* <DEDUP_REMOVED lines=10> */
.L_x_33873:
[----:B------:R-:W-:-:S05]  /*2bc0*/  HADD2.F32 R0, -RZ, R2.H0_H0 ;  /* 0x20000002ff007230 */ /* 0x000fca0000004100 */
[----:B------:R-:W-:-:S04]  /*2bd0*/  F2FP.F16.F32.PACK_AB R0, RZ, R0 ;  /* 0x00000000ff00723e */ /* 0x000fc800000000ff */
[----:B------:R-:W-:-:S05]  /*2be0*/  PRMT R0, R0, 0x5410, RZ ;  /* 0x0000541000007816 */ /* 0x000fca00000000ff */
[----:B------:R0:W-:Y:S01]  /*2bf0*/  STG.E desc[UR36][R16.64], R0 ;  /* 0x0000000010007986 */ /* 0x0001e2000c101924 */
[----:B------:R-:W-:Y:S05]  /*2c00*/  BRA `(.L_x_33867) ;  /* 0x0000000800d47947 */ /* 0x000fea0003800000 */
.L_x_33872:
[----:B------:R-:W-:-:S05]  /*2c10*/  HADD2.F32 R2, -RZ, R2.H0_H0 ;  /* 0x20000002ff027230 */ /* 0x000fca0000004100 */
[----:B------:R-:W-:-:S06]  /*2c20*/  FMUL.FTZ R2, R2, 1 ;  /* 0x3f80000002027820 */ /* 0x000fcc0000410000 */
[----:B------:R-:W0:Y:S02]  /*2c30*/  F2F.F64.F32 R2, R2 ;  /* 0x0000000200027310 */ /* 0x000e240000201800 */
[----:B0-----:R0:W-:Y:S01]  /*2c40*/  STG.E.64 desc[UR36][R16.64], R2 ;  /* 0x0000000210007986 */ /* 0x0011e2000c101b24 */
[----:B------:R-:W-:Y:S05]  /*2c50*/  BRA `(.L_x_33867) ;  /* 0x0000000800c07947 */ /* 0x000fea0003800000 */
.L_x_33862:
        /* <DEDUP_REMOVED lines=13> */
.L_x_33876:
[----:B------:R-:W-:Y:S01]  /*2d30*/  HADD2.F32 R2, -RZ, R2.H0_H0 ;  /* 0x20000002ff027230 */ /* 0x000fe20000004100 */
[----:B------:R-:W-:-:S04]  /*2d40*/  CS2R R6, SRZ ;  /* 0x0000000000067805 */ /* 0x000fc8000001ff00 */
[----:B------:R-:W-:-:S04]  /*2d50*/  FMUL.FTZ R2, R2, 1 ;  /* 0x3f80000002027820 */ /* 0x000fc80000410000 */
[----:B------:R-:W0:Y:S02]  /*2d60*/  F2F.F64.F32 R4, R2 ;  /* 0x0000000200047310 */ /* 0x000e240000201800 */
[----:B0-----:R0:W-:Y:S01]  /*2d70*/  STG.E.128 desc[UR36][R16.64], R4 ;  /* 0x0000000410007986 */ /* 0x0011e2000c101d24 */
[----:B------:R-:W-:Y:S05]  /*2d80*/  BRA `(.L_x_33867) ;  /* 0x0000000800747947 */ /* 0x000fea0003800000 */
.L_x_33875:
        /* <DEDUP_REMOVED lines=21> */
.L_x_33880:
[----:B------:R-:W-:Y:S05]  /*2ee0*/  BSYNC B0 ;  /* 0x0000000000007941 */ /* 0x000fea0003800000 */
.L_x_33879:
[----:B------:R-:W-:-:S05]  /*2ef0*/  LOP3.LUT R3, R0, R3, RZ, 0xfc, !PT ;  /* 0x0000000300037212 */ /* 0x000fca00078efcff */
[----:B------:R0:W-:Y:S01]  /*2f00*/  STG.E.U8 desc[UR36][R16.64], R3 ;  /* 0x0000000310007986 */ /* 0x0001e2000c101124 */
[----:B------:R-:W-:Y:S05]  /*2f10*/  BRA `(.L_x_33867) ;  /* 0x0000000800107947 */ /* 0x000fea0003800000 */
.L_x_33878:
        /* <DEDUP_REMOVED lines=13> */
.L_x_33882:
[----:B------:R-:W-:Y:S01]  /*2ff0*/  IMAD.MOV.U32 R0, RZ, RZ, 0x7f ;  /* 0x0000007fff007424 */ /* 0x000fe200078e00ff */
[----:B------:R-:W-:-:S04]  /*3000*/  ISETP.GT.U32.AND P0, PT, R2, 0x7f800000, PT ;  /* 0x7f8000000200780c */ /* 0x000fc80003f04070 */
[----:B------:R-:W-:-:S09]  /*3010*/  SEL R0, R0, 0x7c, P0 ;  /* 0x0000007c00007807 */ /* 0x000fd20000000000 */
.L_x_33883:
[----:B------:R-:W-:Y:S05]  /*3020*/  BSYNC B0 ;  /* 0x0000000000007941 */ /* 0x000fea0003800000 */
.L_x_33881:
[----:B------:R-:W-:-:S04]  /*3030*/  LOP3.LUT R2, R3, 0x80000000, RZ, 0xc0, !PT ;  /* 0x8000000003027812 */ /* 0x000fc800078ec0ff */
[----:B------:R-:W-:-:S04]  /*3040*/  SHF.R.U32.HI R3, RZ, 0x18, R2 ;  /* 0x00000018ff037819 */ /* 0x000fc80000011602 */
[----:B------:R-:W-:-:S05]  /*3050*/  LOP3.LUT R3, R0, R3, RZ, 0xfc, !PT ;  /* 0x0000000300037212 */ /* 0x000fca00078efcff */
[----:B------:R0:W-:Y:S01]  /*3060*/  STG.E.U8 desc[UR36][R16.64], R3 ;  /* 0x0000000310007986 */ /* 0x0001e2000c101124 */
[----:B------:R-:W-:Y:S05]  /*3070*/  BRA `(.L_x_33867) ;  /* 0x0000000400b87947 */ /* 0x000fea0003800000 */
.L_x_33877:
[----:B------:R-:W-:-:S05]  /*3080*/  HADD2.F32 R0, -RZ, R2.H0_H0 ;  /* 0x20000002ff007230 */ /* 0x000fca0000004100 */
[----:B------:R-:W-:-:S05]  /*3090*/  F2FP.BF16.F32.PACK_AB R0, RZ, R0 ;  /* 0x00000000ff00723e */ /* 0x000fca00000010ff */
[----:B------:R0:W-:Y:S01]  /*30a0*/  STG.E.U16 desc[UR36][R16.64], R0 ;  /* 0x0000000010007986 */ /* 0x0001e2000c101524 */
[----:B------:R-:W-:Y:S05]  /*30b0*/  BRA `(.L_x_33867) ;  /* 0x0000000400a87947 */ /* 0x000fea0003800000 */
.L_x_33874:
        /* <DEDUP_REMOVED lines=12> */
.L_x_33886:
        /* <DEDUP_REMOVED lines=17> */
.L_x_33889:
[----:B------:R-:W-:-:S04]  /*3290*/  LOP3.LUT R2, R3, 0x80000000, RZ, 0xc0, !PT ;  /* 0x8000000003027812 */ /* 0x000fc800078ec0ff */
[----:B------:R-:W-:-:S04]  /*32a0*/  SHF.R.U32.HI R3, RZ, 0x18, R2 ;  /* 0x00000018ff037819 */ /* 0x000fc80000011602 */
[----:B------:R-:W-:-:S04]  /*32b0*/  LOP3.LUT R0, R0, R3, RZ, 0xfc, !PT ;  /* 0x0000000300007212 */ /* 0x000fc800078efcff */
[----:B------:R-:W-:-:S07]  /*32c0*/  PRMT R8, R0, 0x7610, R8 ;  /* 0x0000761000087816 */ /* 0x000fce0000000008 */
.L_x_33888:
[----:B------:R-:W-:Y:S05]  /*32d0*/  BSYNC B0 ;  /* 0x0000000000007941 */ /* 0x000fea0003800000 */
.L_x_33887:
[----:B------:R4:W-:Y:S01]  /*32e0*/  STG.E.U8 desc[UR36][R16.64], R8 ;  /* 0x0000000810007986 */ /* 0x0009e2000c101124 */
[----:B------:R-:W-:Y:S05]  /*32f0*/  BRA `(.L_x_33867) ;  /* 0x0000000400187947 */ /* 0x000fea0003800000 */
.L_x_33885:
        /* <DEDUP_REMOVED lines=17> */
.L_x_33892:
[----:B------:R-:W-:-:S04]  /*3410*/  LOP3.LUT R2, R3, 0x80000000, RZ, 0xc0, !PT ;  /* 0x8000000003027812 */ /* 0x000fc800078ec0ff */
[----:B------:R-:W-:-:S04]  /*3420*/  SHF.R.U32.HI R3, RZ, 0x18, R2 ;  /* 0x00000018ff037819 */ /* 0x000fc80000011602 */
[----:B------:R-:W-:-:S04]  /*3430*/  LOP3.LUT R0, R0, R3, RZ, 0xfc, !PT ;  /* 0x0000000300007212 */ /* 0x000fc800078efcff */
[----:B------:R-:W-:-:S07]  /*3440*/  PRMT R8, R0, 0x7610, R8 ;  /* 0x0000761000087816 */ /* 0x000fce0000000008 */
.L_x_33891:
[----:B------:R-:W-:Y:S05]  /*3450*/  BSYNC B0 ;  /* 0x0000000000007941 */ /* 0x000fea0003800000 */
.L_x_33890:
[----:B------:R3:W-:Y:S01]  /*3460*/  STG.E.U8 desc[UR36][R16.64], R8 ;  /* 0x0000000810007986 */ /* 0x0007e2000c101124 */
[----:B------:R-:W-:Y:S05]  /*3470*/  BRA `(.L_x_33867) ;  /* 0x0000000000b87947 */ /* 0x000fea0003800000 */
.L_x_33884:
        /* <DEDUP_REMOVED lines=22> */
.L_x_33866:
        /* <DEDUP_REMOVED lines=16> */
.L_x_33895:
[----:B------:R-:W-:Y:S05]  /*36e0*/  BRA `(.L_x_33867) ;  /* 0x00000000001c7947 */ /* 0x000fea0003800000 */
.L_x_33894:
[----:B------:R-:W-:-:S06]  /*36f0*/  HADD2.F32 R2, -RZ, R2.H0_H0 ;  /* 0x20000002ff027230 */ /* 0x000fcc0000004100 */
[----:B------:R-:W0:Y:S02]  /*3700*/  F2I.U64.TRUNC R2, R2 ;  /* 0x0000000200027311 */ /* 0x000e24000020d800 */
[----:B0-----:R2:W-:Y:S01]  /*3710*/  STG.E.64 desc[UR36][R16.64], R2 ;  /* 0x0000000210007986 */ /* 0x0015e2000c101b24 */
[----:B------:R-:W-:Y:S05]  /*3720*/  BRA `(.L_x_33867) ;  /* 0x00000000000c7947 */ /* 0x000fea0003800000 */
.L_x_33893:
[----:B------:R-:W-:-:S04]  /*3730*/  HADD2.F32 R2, -RZ, R2.H0_H0 ;  /* 0x20000002ff027230 */ /* 0x000fc80000004100 */
[----:B------:R-:W0:Y:S02]  /*3740*/  F2I.FTZ.U32.TRUNC.NTZ R3, R2 ;  /* 0x0000000200037305 */ /* 0x000e24000021f000 */
[----:B0-----:R0:W-:Y:S02]  /*3750*/  STG.E desc[UR36][R16.64], R3 ;  /* 0x0000000310007986 */ /* 0x0011e4000c101924 */
.L_x_33867:
[----:B------:R-:W-:-:S04]  /*3760*/  IMAD R18, R19, 0x200, R18 ;  /* 0x0000020013127824 */ /* 0x000fc800078e0212 */
[----:B------:R-:W-:-:S07]  /*3770*/  VIADD R23, R18, 0x80 ;  /* 0x0000008012177836 */ /* 0x000fce0000000000 */
.L_x_33818:
[----:B------:R-:W-:Y:S05]  /*3780*/  BSYNC B6 ;  /* 0x0000000000067941 */ /* 0x000fea0003800000 */
.L_x_33817:
        /* <DEDUP_REMOVED lines=307> */
.L_x_33898:
        /* <DEDUP_REMOVED lines=22> */
.L_x_33902:
[----:B------:R-:W2:Y:S02]  /*4c20*/  LDG.E.U8 R2, desc[UR36][R2.64] ;  /* 0x0000002402027981 */ /* 0x000ea4000c1e1100 */
[----:B--2---:R-:W-:-:S04]  /*4c30*/  I2FP.F32.U32 R0, R2 ;  /* 0x0000000200007245 */ /* 0x004fc80000201000 */
[----:B------:R-:W-:Y:S01]  /*4c40*/  F2FP.F16.F32.PACK_AB R0, RZ, R0 ;  /* 0x00000000ff00723e */ /* 0x000fe200000000ff */
[----:B------:R-:W-:Y:S06]  /*4c50*/  BRA `(.L_x_33904) ;  /* 0x0000000c00887947 */ /* 0x000fec0003800000 */
.L_x_33901:
        /* <DEDUP_REMOVED lines=10> */
.L_x_33906:
[----:B------:R-:W2:Y:S02]  /*4d00*/  LDG.E R2, desc[UR36][R2.64] ;  /* 0x0000002402027981 */ /* 0x000ea4000c1e1900 */
[----:B--2---:R-:W-:-:S04]  /*4d10*/  I2FP.F32.S32 R0, R2 ;  /* 0x0000000200007245 */ /* 0x004fc80000201400 */
[----:B------:R-:W-:Y:S01]  /*4d20*/  F2FP.F16.F32.PACK_AB R0, RZ, R0 ;  /* 0x00000000ff00723e */ /* 0x000fe200000000ff */
[----:B------:R-:W-:Y:S06]  /*4d30*/  BRA `(.L_x_33904) ;  /* 0x0000000c00507947 */ /* 0x000fec0003800000 */
.L_x_33905:
[----:B------:R-:W2:Y:S02]  /*4d40*/  LDG.E.U16 R2, desc[UR36][R2.64] ;  /* 0x0000002402027981 */ /* 0x000ea4000c1e1500 */
[----:B--2---:R-:W0:Y:S02]  /*4d50*/  I2F.S16 R0, R2 ;  /* 0x0000000200007306 */ /* 0x004e240000101400 */
[----:B0-----:R-:W-:Y:S01]  /*4d60*/  F2FP.F16.F32.PACK_AB R0, RZ, R0 ;  /* 0x00000000ff00723e */ /* 0x001fe200000000ff */
[----:B------:R-:W-:Y:S06]  /*4d70*/  BRA `(.L_x_33904) ;  /* 0x0000000c00407947 */ /* 0x000fec0003800000 */
.L_x_33900:
        /* <DEDUP_REMOVED lines=9> */
.L_x_33908:
[----:B------:R0:W5:Y:S01]  /*4e10*/  LDG.E.U16 R0, desc[UR36][R2.64] ;  /* 0x0000002402007981 */ /* 0x000162000c1e1500 */
[----:B------:R-:W-:Y:S05]  /*4e20*/  BRA `(.L_x_33904) ;  /* 0x0000000c00147947 */ /* 0x000fea0003800000 */
.L_x_33907:
        /* <DEDUP_REMOVED lines=9> */
.L_x_33910:
[----:B------:R1:W5:Y:S01]  /*4ec0*/  LDG.E.U16 R0, desc[UR36][R2.64] ;  /* 0x0000002402007981 */ /* 0x000362000c1e1500 */
[----:B------:R-:W-:Y:S05]  /*4ed0*/  BRA `(.L_x_33904) ;  /* 0x0000000800e87947 */ /* 0x000fea0003800000 */
.L_x_33909:
        /* <DEDUP_REMOVED lines=8> */
.L_x_33899:
        /* <DEDUP_REMOVED lines=13> */
.L_x_33913:
        /* <DEDUP_REMOVED lines=8> */
.L_x_33912:
        /* <DEDUP_REMOVED lines=28> */
.L_x_33915:
        /* <DEDUP_REMOVED lines=15> */
.L_x_33914:
[----:B------:R-:W2:Y:S02]  /*5360*/  LDG.E.U16 R0, desc[UR36][R2.64] ;  /* 0x0000002402007981 */ /* 0x000ea4000c1e1500 */
[----:B--2---:R-:W-:-:S05]  /*5370*/  IMAD.U32 R0, R0, 0x10000, RZ ;  /* 0x0001000000007824 */ /* 0x004fca00078e00ff */
[----:B------:R-:W-:Y:S01]  /*5380*/  F2FP.F16.F32.PACK_AB R0, RZ, R0 ;  /* 0x00000000ff00723e */ /* 0x000fe200000000ff */
[----:B------:R-:W-:Y:S06]  /*5390*/  BRA `(.L_x_33904) ;  /* 0x0000000400b87947 */ /* 0x000fec0003800000 */
.L_x_33911:
        /* <DEDUP_REMOVED lines=12> */
.L_x_33918:
        /* <DEDUP_REMOVED lines=21> */
.L_x_33922:
[----:B------:R-:W-:Y:S05]  /*55b0*/  BSYNC B1 ;  /* 0x0000000000017941 */ /* 0x000fea0003800000 */
.L_x_33921:
[----:B------:R-:W-:Y:S01]  /*55c0*/  LEA R3, R0, 0x3b800000, 0x17 ;  /* 0x3b80000000037811 */ /* 0x000fe200078eb8ff */
[----:B------:R-:W-:-:S05]  /*55d0*/  IMAD.SHL.U32 R0, R2, 0x100000, RZ ;  /* 0x0010000002007824 */ /* 0x000fca00078e00ff */
[----:B------:R-:W-:-:S07]  /*55e0*/  LOP3.LUT R0, R3, R0, R4, 0xfe, !PT ;  /* 0x0000000003007212 */ /* 0x000fce00078efe04 */
.L_x_33920:
[----:B------:R-:W-:Y:S05]  /*55f0*/  BSYNC B0 ;  /* 0x0000000000007941 */ /* 0x000fea0003800000 */
.L_x_33919:
[----:B------:R-:W-:Y:S01]  /*5600*/  F2FP.F16.F32.PACK_AB R0, RZ, R0 ;  /* 0x00000000ff00723e */ /* 0x000fe200000000ff */
[----:B------:R-:W-:Y:S06]  /*5610*/  BRA `(.L_x_33904) ;  /* 0x0000000400187947 */ /* 0x000fec0003800000 */
.L_x_33917:
        /* <DEDUP_REMOVED lines=21> */
.L_x_33926:
[----:B------:R-:W-:Y:S05]  /*5770*/  BSYNC B1 ;  /* 0x0000000000017941 */ /* 0x000fea0003800000 */
.L_x_33925:
[----:B------:R-:W-:Y:S01]  /*5780*/  LEA R3, R0, 0x37800000, 0x17 ;  /* 0x3780000000037811 */ /* 0x000fe200078eb8ff */
[----:B------:R-:W-:-:S05]  /*5790*/  IMAD.SHL.U32 R0, R2, 0x200000, RZ ;  /* 0x0020000002007824 */ /* 0x000fca00078e00ff */
[----:B------:R-:W-:-:S07]  /*57a0*/  LOP3.LUT R0, R3, R0, R4, 0xfe, !PT ;  /* 0x0000000003007212 */ /* 0x000fce00078efe04 */
.L_x_33924:
[----:B------:R-:W-:Y:S05]  /*57b0*/  BSYNC B0 ;  /* 0x0000000000007941 */ /* 0x000fea0003800000 */
.L_x_33923:
[----:B------:R-:W-:Y:S01]  /*57c0*/  F2FP.F16.F32.PACK_AB R0, RZ, R0 ;  /* 0x00000000ff00723e */ /* 0x000fe200000000ff */
[----:B------:R-:W-:Y:S06]  /*57d0*/  BRA `(.L_x_33904) ;  /* 0x0000000000a87947 */ /* 0x000fec0003800000 */
.L_x_33916:
        /* <DEDUP_REMOVED lines=14> */
.L_x_33930:
[----:B------:R-:W-:Y:S05]  /*58c0*/  BSYNC B0 ;  /* 0x0000000000007941 */ /* 0x000fea0003800000 */
.L_x_33929:
[----:B------:R-:W-:Y:S01]  /*58d0*/  F2FP.F16.F32.PACK_AB R0, RZ, R0 ;  /* 0x00000000ff00723e */ /* 0x000fe200000000ff */
[----:B------:R-:W-:Y:S06]  /*58e0*/  BRA `(.L_x_33904) ;  /* 0x0000000000647947 */ /* 0x000fec0003800000 */
.L_x_33903:
        /* <DEDUP_REMOVED lines=16> */
.L_x_33931:
[----:B------:R-:W-:Y:S01]  /*59f0*/  PRMT R0, RZ, 0x7610, R0 ;  /* 0x00007610ff007816 */ /* 0x000fe20000000000 */
[----:B------:R-:W-:Y:S06]  /*5a00*/  BRA `(.L_x_33904) ;  /* 0x00000000001c7947 */ /* 0x000fec0003800000 */
.L_x_33928:
[----:B------:R-:W2:Y:S02]  /*5a10*/  LDG.E.64 R2, desc[UR36][R2.64] ;  /* 0x0000002402027981 */ /* 0x000ea4000c1e1b00 */
[----:B--2---:R-:W0:Y:S02]  /*5a20*/  I2F.U64 R0, R2 ;  /* 0x0000000200007312 */ /* 0x004e240000301000 */
[----:B0-----:R-:W-:Y:S01]  /*5a30*/  F2FP.F16.F32.PACK_AB R0, RZ, R0 ;  /* 0x00000000ff00723e */ /* 0x001fe200000000ff */
[----:B------:R-:W-:Y:S06]  /*5a40*/  BRA `(.L_x_33904) ;  /* 0x00000000000c7947 */ /* 0x000fec0003800000 */
.L_x_33927:
[----:B------:R-:W2:Y:S02]  /*5a50*/  LDG.E R2, desc[UR36][R2.64] ;  /* 0x0000002402027981 */ /* 0x000ea4000c1e1900 */
[----:B--2---:R-:W-:-:S04]  /*5a60*/  I2FP.F32.U32 R0, R2 ;  /* 0x0000000200007245 */ /* 0x004fc80000201000 */
[----:B------:R-:W-:-:S07]  /*5a70*/  F2FP.F16.F32.PACK_AB R0, RZ, R0 ;  /* 0x00000000ff00723e */ /* 0x000fce00000000ff */
.L_x_33904:
        /* <DEDUP_REMOVED lines=30> */
.L_x_33937:
[----:B------:R-:W-:Y:S01]  /*5c60*/  FSETP.GEU.FTZ.AND P0, PT, R7, -R6, PT ;  /* 0x800000060700720b */ /* 0x000fe20003f1e000 */
[----:B------:R-:W-:-:S12]  /*5c70*/  FADD.FTZ R5, R5, -1 ;  /* 0xbf80000005057421 */ /* 0x000fd80000010000 */
[----:B------:R-:W-:-:S07]  /*5c80*/  @!P0 FADD.FTZ R5, R5, -1 ;  /* 0xbf80000005058421 */ /* 0x000fce0000010000 */
.L_x_33936:
[----:B------:R-:W-:Y:S05]  /*5c90*/  BSYNC B1 ;  /* 0x0000000000017941 */ /* 0x000fea0003800000 */
.L_x_33935:
[----:B------:R-:W-:Y:S01]  /*5ca0*/  FFMA.FTZ R0, -R6, R5, R0 ;  /* 0x0000000506007223 */ /* 0x000fe20000010100 */
[----:B------:R-:W-:Y:S06]  /*5cb0*/  BRA `(.L_x_33933) ;  /* 0x00000000007c7947 */ /* 0x000fec0003800000 */
.L_x_33934:
        /* <DEDUP_REMOVED lines=15> */
.L_x_33940:
        /* <DEDUP_REMOVED lines=13> */
.L_x_33939:
[----:B------:R-:W-:Y:S05]  /*5e80*/  BSYNC B1 ;  /* 0x0000000000017941 */ /* 0x000fea0003800000 */
.L_x_33938:
[----:B------:R-:W-:-:S04]  /*5e90*/  FMUL.FTZ R5, R4, 1.1920928955078125e-07 ;  /* 0x3400000004057820 */ /* 0x000fc80000410000 */
[----:B------:R-:W-:-:S07]  /*5ea0*/  FMUL.FTZ R0, R8, R5 ;  /* 0x0000000508007220 */ /* 0x000fce0000410000 */
.L_x_33933:
[----:B------:R-:W-:Y:S05]  /*5eb0*/  BSYNC B0 ;  /* 0x0000000000007941 */ /* 0x000fea0003800000 */
.L_x_33932:
[----:B------:R-:W1:Y:S01]  /*5ec0*/  LDC.U8 R5, c[0x0][0x424] ;  /* 0x00010900ff057b82 */ /* 0x000e620000000000 */
[C---:B------:R-:W-:Y:S02]  /*5ed0*/  FSETP.GTU.FTZ.AND P0, PT, |R0|.reuse, +INF , PT ;  /* 0x7f8000000000780b */ /* 0x040fe40003f1c200 */
[----:B------:R-:W-:Y:S02]  /*5ee0*/  LOP3.LUT R3, R0, 0x80000000, R3, 0xb8, !PT ;  /* 0x8000000000037812 */ /* 0x000fe400078eb803 */
[----:B------:R-:W-:Y:S02]  /*5ef0*/  FSETP.GEU.FTZ.AND P2, PT, R2, RZ, PT ;  /* 0x000000ff0200720b */ /* 0x000fe40003f5e000 */
[----:B------:R-:W-:-:S04]  /*5f00*/  FSEL R3, R0, R3, P0 ;  /* 0x0000000300037208 */ /* 0x000fc80000000000 */
        /* <DEDUP_REMOVED lines=20> */
.L_x_33944:
[----:B------:R-:W-:-:S06]  /*6050*/  HADD2.F32 R3, -RZ, R0.H0_H0 ;  /* 0x20000000ff037230 */ /* 0x000fcc0000004100 */
[----:B------:R-:W1:Y:S02]  /*6060*/  F2I.S64.TRUNC R2, R3 ;  /* 0x0000000300027311 */ /* 0x000e64000020d900 */
[----:B-1----:R1:W-:Y:S01]  /*6070*/  STG.E.U8 desc[UR36][R16.64], R2 ;  /* 0x0000000210007986 */ /* 0x0023e2000c101124 */
[----:B------:R-:W-:Y:S05]  /*6080*/  BRA `(.L_x_33946) ;  /* 0x0000000c00847947 */ /* 0x000fea0003800000 */
.L_x_33943:
        /* <DEDUP_REMOVED lines=10> */
.L_x_33948:
[----:B------:R-:W-:-:S04]  /*6130*/  HADD2.F32 R0, -RZ, R0.H0_H0 ;  /* 0x20000000ff007230 */ /* 0x000fc80000004100 */
[----:B------:R-:W1:Y:S02]  /*6140*/  F2I.FTZ.TRUNC.NTZ R3, R0 ;  /* 0x0000000000037305 */ /* 0x000e64000021f100 */
[----:B-1----:R3:W-:Y:S01]  /*6150*/  STG.E desc[UR36][R16.64], R3 ;  /* 0x0000000310007986 */ /* 0x0027e2000c101924 */
[----:B------:R-:W-:Y:S05]  /*6160*/  BRA `(.L_x_33946) ;  /* 0x0000000c004c7947 */ /* 0x000fea0003800000 */
.L_x_33947:
[----:B------:R-:W-:-:S04]  /*6170*/  HADD2.F32 R0, -RZ, R0.H0_H0 ;  /* 0x20000000ff007230 */ /* 0x000fc80000004100 */
[----:B------:R-:W1:Y:S02]  /*6180*/  F2I.FTZ.TRUNC.NTZ R3, R0 ;  /* 0x0000000000037305 */ /* 0x000e64000021f100 */
[----:B-1----:R1:W-:Y:S01]  /*6190*/  STG.E.U16 desc[UR36][R16.64], R3 ;  /* 0x0000000310007986 */ /* 0x0023e2000c101524 */
[----:B------:R-:W-:Y:S05]  /*61a0*/  BRA `(.L_x_33946) ;  /* 0x0000000c003c7947 */ /* 0x000fea0003800000 */
.L_x_33942:
        /* <DEDUP_REMOVED lines=9> */
.L_x_33950:
[----:B------:R1:W-:Y:S01]  /*6240*/  STG.E.U16 desc[UR36][R16.64], R0 ;  /* 0x0000000010007986 */ /* 0x0003e2000c101524 */
[----:B------:R-:W-:Y:S05]  /*6250*/  BRA `(.L_x_33946) ;  /* 0x0000000c00107947 */ /* 0x000fea0003800000 */
.L_x_33949:
        /* <DEDUP_REMOVED lines=10> */
.L_x_33952:
[----:B------:R-:W-:-:S05]  /*6300*/  HADD2.F32 R0, -RZ, R0.H0_H0 ;  /* 0x20000000ff007230 */ /* 0x000fca0000004100 */
[----:B------:R-:W-:-:S04]  /*6310*/  F2FP.F16.F32.PACK_AB R0, RZ, R0 ;  /* 0x00000000ff00723e */ /* 0x000fc800000000ff */
[----:B------:R-:W-:-:S05]  /*6320*/  PRMT R0, R0, 0x5410, RZ ;  /* 0x0000541000007816 */ /* 0x000fca00000000ff */
[----:B------:R1:W-:Y:S01]  /*6330*/  STG.E desc[UR36][R16.64], R0 ;  /* 0x0000000010007986 */ /* 0x0003e2000c101924 */
[----:B------:R-:W-:Y:S05]  /*6340*/  BRA `(.L_x_33946) ;  /* 0x0000000800d47947 */ /* 0x000fea0003800000 */
.L_x_33951:
[----:B------:R-:W-:-:S05]  /*6350*/  HADD2.F32 R2, -RZ, R0.H0_H0 ;  /* 0x20000000ff027230 */ /* 0x000fca0000004100 */
[----:B------:R-:W-:-:S06]  /*6360*/  FMUL.FTZ R2, R2, 1 ;  /* 0x3f80000002027820 */ /* 0x000fcc0000410000 */
[----:B------:R-:W1:Y:S02]  /*6370*/  F2F.F64.F32 R2, R2 ;  /* 0x0000000200027310 */ /* 0x000e640000201800 */
[----:B-1----:R1:W-:Y:S01]  /*6380*/  STG.E.64 desc[UR36][R16.64], R2 ;  /* 0x0000000210007986 */ /* 0x0023e2000c101b24 */
[----:B------:R-:W-:Y:S05]  /*6390*/  BRA `(.L_x_33946) ;  /* 0x0000000800c07947 */ /* 0x000fea0003800000 */
.L_x_33941:
        /* <DEDUP_REMOVED lines=13> */
.L_x_33955:
[----:B------:R-:W-:Y:S01]  /*6470*/  HADD2.F32 R0, -RZ, R0.H0_H0 ;  /* 0x20000000ff007230 */ /* 0x000fe20000004100 */
[----:B------:R-:W-:-:S04]  /*6480*/  CS2R R6, SRZ ;  /* 0x0000000000067805 */ /* 0x000fc8000001ff00 */
[----:B------:R-:W-:-:S04]  /*6490*/  FMUL.FTZ R0, R0, 1 ;  /* 0x3f80000000007820 */ /* 0x000fc80000410000 */
[----:B------:R-:W1:Y:S02]  /*64a0*/  F2F.F64.F32 R4, R0 ;  /* 0x0000000000047310 */ /* 0x000e640000201800 */
[----:B-1----:R1:W-:Y:S01]  /*64b0*/  STG.E.128 desc[UR36][R16.64], R4 ;  /* 0x0000000410007986 */ /* 0x0023e2000c101d24 */
[----:B------:R-:W-:Y:S05]  /*64c0*/  BRA `(.L_x_33946) ;  /* 0x0000000800747947 */ /* 0x000fea0003800000 */
.L_x_33954:
        /* <DEDUP_REMOVED lines=21> */
.L_x_33959:
[----:B------:R-:W-:Y:S05]  /*6620*/  BSYNC B0 ;  /* 0x0000000000007941 */ /* 0x000fea0003800000 */
.L_x_33958:
[----:B------:R-:W-:-:S05]  /*6630*/  LOP3.LUT R3, R0, R3, RZ, 0xfc, !PT ;  /* 0x0000000300037212 */ /* 0x000fca00078efcff */
[----:B------:R1:W-:Y:S01]  /*6640*/  STG.E.U8 desc[UR36][R16.64], R3 ;  /* 0x0000000310007986 */ /* 0x0003e2000c101124 */
[----:B------:R-:W-:Y:S05]  /*6650*/  BRA `(.L_x_33946) ;  /* 0x0000000800107947 */ /* 0x000fea0003800000 */
.L_x_33957:
        /* <DEDUP_REMOVED lines=13> */
.L_x_33961:
[----:B------:R-:W-:Y:S01]  /*6730*/  IMAD.MOV.U32 R0, RZ, RZ, 0x7f ;  /* 0x0000007fff007424 */ /* 0x000fe200078e00ff */
[----:B------:R-:W-:-:S04]  /*6740*/  ISETP.GT.U32.AND P0, PT, R2, 0x7f800000, PT ;  /* 0x7f8000000200780c */ /* 0x000fc80003f04070 */
[----:B------:R-:W-:-:S09]  /*6750*/  SEL R0, R0, 0x7c, P0 ;  /* 0x0000007c00007807 */ /* 0x000fd20000000000 */
.L_x_33962:
[----:B------:R-:W-:Y:S05]  /*6760*/  BSYNC B0 ;  /* 0x0000000000007941 */ /* 0x000fea0003800000 */
.L_x_33960:
[----:B------:R-:W-:-:S04]  /*6770*/  LOP3.LUT R2, R3, 0x80000000, RZ, 0xc0, !PT ;  /* 0x8000000003027812 */ /* 0x000fc800078ec0ff */
[----:B------:R-:W-:-:S04]  /*6780*/  SHF.R.U32.HI R3, RZ, 0x18, R2 ;  /* 0x00000018ff037819 */ /* 0x000fc80000011602 */
[----:B------:R-:W-:-:S05]  /*6790*/  LOP3.LUT R3, R0, R3, RZ, 0xfc, !PT ;  /* 0x0000000300037212 */ /* 0x000fca00078efcff */
[----:B------:R1:W-:Y:S01]  /*67a0*/  STG.E.U8 desc[UR36][R16.64], R3 ;  /* 0x0000000310007986 */ /* 0x0003e2000c101124 */
[----:B------:R-:W-:Y:S05]  /*67b0*/  BRA `(.L_x_33946) ;  /* 0x0000000400b87947 */ /* 0x000fea0003800000 */
.L_x_33956:
[----:B------:R-:W-:-:S05]  /*67c0*/  HADD2.F32 R0, -RZ, R0.H0_H0 ;  /* 0x20000000ff007230 */ /* 0x000fca0000004100 */
[----:B------:R-:W-:-:S05]  /*67d0*/  F2FP.BF16.F32.PACK_AB R0, RZ, R0 ;  /* 0x00000000ff00723e */ /* 0x000fca00000010ff */
[----:B------:R1:W-:Y:S01]  /*67e0*/  STG.E.U16 desc[UR36][R16.64], R0 ;  /* 0x0000000010007986 */ /* 0x0003e2000c101524 */
[----:B------:R-:W-:Y:S05]  /*67f0*/  BRA `(.L_x_33946) ;  /* 0x0000000400a87947 */ /* 0x000fea0003800000 */
.L_x_33953:
        /* <DEDUP_REMOVED lines=12> */
.L_x_33965:
        /* <DEDUP_REMOVED lines=17> */
.L_x_33968:
[----:B------:R-:W-:-:S04]  /*69d0*/  LOP3.LUT R2, R3, 0x80000000, RZ, 0xc0, !PT ;  /* 0x8000000003027812 */ /* 0x000fc800078ec0ff */
[----:B------:R-:W-:-:S04]  /*69e0*/  SHF.R.U32.HI R3, RZ, 0x18, R2 ;  /* 0x00000018ff037819 */ /* 0x000fc80000011602 */
[----:B------:R-:W-:-:S04]  /*69f0*/  LOP3.LUT R0, R0, R3, RZ, 0xfc, !PT ;  /* 0x0000000300007212 */ /* 0x000fc800078efcff */
[----:B------:R-:W-:-:S07]  /*6a00*/  PRMT R8, R0, 0x7610, R8 ;  /* 0x0000761000087816 */ /* 0x000fce0000000008 */
.L_x_33967:
[----:B------:R-:W-:Y:S05]  /*6a10*/  BSYNC B0 ;  /* 0x0000000000007941 */ /* 0x000fea0003800000 */
.L_x_33966:
[----:B------:R1:W-:Y:S01]  /*6a20*/  STG.E.U8 desc[UR36][R16.64], R8 ;  /* 0x0000000810007986 */ /* 0x0003e2000c101124 */
[----:B------:R-:W-:Y:S05]  /*6a30*/  BRA `(.L_x_33946) ;  /* 0x0000000400187947 */ /* 0x000fea0003800000 */
.L_x_33964:
        /* <DEDUP_REMOVED lines=17> */
.L_x_33971:
[----:B------:R-:W-:-:S04]  /*6b50*/  LOP3.LUT R2, R3, 0x80000000, RZ, 0xc0, !PT ;  /* 0x8000000003027812 */ /* 0x000fc800078ec0ff */
[----:B------:R-:W-:-:S04]  /*6b60*/  SHF.R.U32.HI R3, RZ, 0x18, R2 ;  /* 0x00000018ff037819 */ /* 0x000fc80000011602 */
[----:B------:R-:W-:-:S04]  /*6b70*/  LOP3.LUT R0, R0, R3, RZ, 0xfc, !PT ;  /* 0x0000000300007212 */ /* 0x000fc800078efcff */
[----:B------:R-:W-:-:S07]  /*6b80*/  PRMT R8, R0, 0x7610, R8 ;  /* 0x0000761000087816 */ /* 0x000fce0000000008 */
.L_x_33970:
[----:B------:R-:W-:Y:S05]  /*6b90*/  BSYNC B0 ;  /* 0x0000000000007941 */ /* 0x000fea0003800000 */
.L_x_33969:
[----:B------:R1:W-:Y:S01]  /*6ba0*/  STG.E.U8 desc[UR36][R16.64], R8 ;  /* 0x0000000810007986 */ /* 0x0003e2000c101124 */
[----:B------:R-:W-:Y:S05]  /*6bb0*/  BRA `(.L_x_33946) ;  /* 0x0000000000b87947 */ /* 0x000fea0003800000 */
.L_x_33963:
        /* <DEDUP_REMOVED lines=22> */
.L_x_33945:
        /* <DEDUP_REMOVED lines=16> */
.L_x_33974:
[----:B------:R-:W-:Y:S05]  /*6e20*/  BRA `(.L_x_33946) ;  /* 0x00000000001c7947 */ /* 0x000fea0003800000 */
.L_x_33973:
[----:B------:R-:W-:-:S06]  /*6e30*/  HADD2.F32 R2, -RZ, R0.H0_H0 ;  /* 0x20000000ff027230 */ /* 0x000fcc0000004100 */
[----:B------:R-:W1:Y:S02]  /*6e40*/  F2I.U64.TRUNC R2, R2 ;  /* 0x0000000200027311 */ /* 0x000e64000020d800 */
[----:B-1----:R1:W-:Y:S01]  /*6e50*/  STG.E.64 desc[UR36][R16.64], R2 ;  /* 0x0000000210007986 */ /* 0x0023e2000c101b24 */
[----:B------:R-:W-:Y:S05]  /*6e60*/  BRA `(.L_x_33946) ;  /* 0x00000000000c7947 */ /* 0x000fea0003800000 */
.L_x_33972:
[----:B------:R-:W-:-:S04]  /*6e70*/  HADD2.F32 R0, -RZ, R0.H0_H0 ;  /* 0x20000000ff007230 */ /* 0x000fc80000004100 */
[----:B------:R-:W1:Y:S02]  /*6e80*/  F2I.FTZ.U32.TRUNC.NTZ R3, R0 ;  /* 0x0000000000037305 */ /* 0x000e64000021f000 */
[----:B-1----:R1:W-:Y:S02]  /*6e90*/  STG.E desc[UR36][R16.64], R3 ;  /* 0x0000000310007986 */ /* 0x0023e4000c101924 */
.L_x_33946:
[----:B------:R-:W-:-:S07]  /*6ea0*/  VIADD R23, R23, 0x80 ;  /* 0x0000008017177836 */ /* 0x000fce0000000000 */
.L_x_33897:
[----:B------:R-:W-:Y:S05]  /*6eb0*/  BSYNC B6 ;  /* 0x0000000000067941 */ /* 0x000fea0003800000 */
.L_x_33896:
        /* <DEDUP_REMOVED lines=307> */
.L_x_33977:
        /* <DEDUP_REMOVED lines=22> */
.L_x_33981:
[----:B------:R-:W2:Y:S02]  /*8350*/  LDG.E.U8 R2, desc[UR36][R2.64] ;  /* 0x0000002402027981 */ /* 0x000ea4000c1e1100 */
[----:B--2---:R-:W-:-:S04]  /*8360*/  I2FP.F32.U32 R0, R2 ;  /* 0x0000000200007245 */ /* 0x004fc80000201000 */
[----:B------:R-:W-:Y:S01]  /*8370*/  F2FP.F16.F32.PACK_AB R0, RZ, R0 ;  /* 0x00000000ff00723e */ /* 0x000fe200000000ff */
[----:B------:R-:W-:Y:S06]  /*8380*/  BRA `(.L_x_33983) ;  /* 0x0000000c00887947 */ /* 0x000fec0003800000 */
.L_x_33980:
        /* <DEDUP_REMOVED lines=10> */
.L_x_33985:
[----:B------:R-:W2:Y:S02]  /*8430*/  LDG.E R2, desc[UR36][R2.64] ;  /* 0x0000002402027981 */ /* 0x000ea4000c1e1900 */
[----:B--2---:R-:W-:-:S04]  /*8440*/  I2FP.F32.S32 R0, R2 ;  /* 0x0000000200007245 */ /* 0x004fc80000201400 */
[----:B------:R-:W-:Y:S01]  /*8450*/  F2FP.F16.F32.PACK_AB R0, RZ, R0 ;  /* 0x00000000ff00723e */ /* 0x000fe200000000ff */
[----:B------:R-:W-:Y:S06]  /*8460*/  BRA `(.L_x_33983) ;  /* 0x0000000c00507947 */ /* 0x000fec0003800000 */
.L_x_33984:
[----:B------:R-:W2:Y:S02]  /*8470*/  LDG.E.U16 R2, desc[UR36][R2.64] ;  /* 0x0000002402027981 */ /* 0x000ea4000c1e1500 */
[----:B--2---:R-:W0:Y:S02]  /*8480*/  I2F.S16 R0, R2 ;  /* 0x0000000200007306 */ /* 0x004e240000101400 */
[----:B0-----:R-:W-:Y:S01]  /*8490*/  F2FP.F16.F32.PACK_AB R0, RZ, R0 ;  /* 0x00000000ff00723e */ /* 0x001fe200000000ff */
[----:B------:R-:W-:Y:S06]  /*84a0*/  BRA `(.L_x_33983) ;  /* 0x0000000c00407947 */ /* 0x000fec0003800000 */
.L_x_33979:
        /* <DEDUP_REMOVED lines=9> */
.L_x_33987:
[----:B------:R0:W5:Y:S01]  /*8540*/  LDG.E.U16 R0, desc[UR36][R2.64] ;  /* 0x0000002402007981 */ /* 0x000162000c1e1500 */
[----:B------:R-:W-:Y:S05]  /*8550*/  BRA `(.L_x_33983) ;  /* 0x0000000c00147947 */ /* 0x000fea0003800000 */
.L_x_33986:
        /* <DEDUP_REMOVED lines=9> */
.L_x_33989:
[----:B------:R1:W5:Y:S01]  /*85f0*/  LDG.E.U16 R0, desc[UR36][R2.64] ;  /* 0x0000002402007981 */ /* 0x000362000c1e1500 */
[----:B------:R-:W-:Y:S05]  /*8600*/  BRA `(.L_x_33983) ;  /* 0x0000000800e87947 */ /* 0x000fea0003800000 */
.L_x_33988:
        /* <DEDUP_REMOVED lines=8> */
.L_x_33978:
        /* <DEDUP_REMOVED lines=13> */
.L_x_33992:
        /* <DEDUP_REMOVED lines=8> */
.L_x_33991:
        /* <DEDUP_REMOVED lines=28> */
.L_x_33994:
        /* <DEDUP_REMOVED lines=15> */
.L_x_33993:
[----:B------:R-:W2:Y:S02]  /*8a90*/  LDG.E.U16 R0, desc[UR36][R2.64] ;  /* 0x0000002402007981 */ /* 0x000ea4000c1e1500 */
[----:B--2---:R-:W-:-:S05]  /*8aa0*/  IMAD.U32 R0, R0, 0x10000, RZ ;  /* 0x0001000000007824 */ /* 0x004fca00078e00ff */
[----:B------:R-:W-:Y:S01]  /*8ab0*/  F2FP.F16.F32.PACK_AB R0, RZ, R0 ;  /* 0x00000000ff00723e */ /* 0x000fe200000000ff */
[----:B------:R-:W-:Y:S06]  /*8ac0*/  BRA `(.L_x_33983) ;  /* 0x0000000400b87947 */ /* 0x000fec0003800000 */
.L_x_33990:
        /* <DEDUP_REMOVED lines=12> */
.L_x_33997:
        /* <DEDUP_REMOVED lines=21> */
.L_x_34001:
[----:B------:R-:W-:Y:S05]  /*8ce0*/  BSYNC B1 ;  /* 0x0000000000017941 */ /* 0x000fea0003800000 */
.L_x_34000:
[----:B------:R-:W-:Y:S01]  /*8cf0*/  LEA R3, R0, 0x3b800000, 0x17 ;  /* 0x3b80000000037811 */ /* 0x000fe200078eb8ff */
[----:B------:R-:W-:-:S05]  /*8d00*/  IMAD.SHL.U32 R0, R2, 0x100000, RZ ;  /* 0x0010000002007824 */ /* 0x000fca00078e00ff */
[----:B------:R-:W-:-:S07]  /*8d10*/  LOP3.LUT R0, R3, R0, R4, 0xfe, !PT ;  /* 0x0000000003007212 */ /* 0x000fce00078efe04 */
.L_x_33999:
[----:B------:R-:W-:Y:S05]  /*8d20*/  BSYNC B0 ;  /* 0x0000000000007941 */ /* 0x000fea0003800000 */
.L_x_33998:
[----:B------:R-:W-:Y:S01]  /*8d30*/  F2FP.F16.F32.PACK_AB R0, RZ, R0 ;  /* 0x00000000ff00723e */ /* 0x000fe200000000ff */
[----:B------:R-:W-:Y:S06]  /*8d40*/  BRA `(.L_x_33983) ;  /* 0x0000000400187947 */ /* 0x000fec0003800000 */
.L_x_33996:
        /* <DEDUP_REMOVED lines=21> */
.L_x_34005:
[----:B------:R-:W-:Y:S05]  /*8ea0*/  BSYNC B1 ;  /* 0x0000000000017941 */ /* 0x000fea0003800000 */
.L_x_34004:
[----:B------:R-:W-:Y:S01]  /*8eb0*/  LEA R3, R0, 0x37800000, 0x17 ;  /* 0x3780000000037811 */ /* 0x000fe200078eb8ff */
[----:B------:R-:W-:-:S05]  /*8ec0*/  IMAD.SHL.U32 R0, R2, 0x200000, RZ ;  /* 0x0020000002007824 */ /* 0x000fca00078e00ff */
[----:B------:R-:W-:-:S07]  /*8ed0*/  LOP3.LUT R0, R3, R0, R4, 0xfe, !PT ;  /* 0x0000000003007212 */ /* 0x000fce00078efe04 */
.L_x_34003:
[----:B------:R-:W-:Y:S05]  /*8ee0*/  BSYNC B0 ;  /* 0x0000000000007941 */ /* 0x000fea0003800000 */
.L_x_34002:
[----:B------:R-:W-:Y:S01]  /*8ef0*/  F2FP.F16.F32.PACK_AB R0, RZ, R0 ;  /* 0x00000000ff00723e */ /* 0x000fe200000000ff */
[----:B------:R-:W-:Y:S06]  /*8f00*/  BRA `(.L_x_33983) ;  /* 0x0000000000a87947 */ /* 0x000fec0003800000 */
.L_x_33995:
        /* <DEDUP_REMOVED lines=14> */
.L_x_34009:
[----:B------:R-:W-:Y:S05]  /*8ff0*/  BSYNC B0 ;  /* 0x0000000000007941 */ /* 0x000fea0003800000 */
.L_x_34008:
[----:B------:R-:W-:Y:S01]  /*9000*/  F2FP.F16.F32.PACK_AB R0, RZ, R0 ;  /* 0x00000000ff00723e */ /* 0x000fe200000000ff */
[----:B------:R-:W-:Y:S06]  /*9010*/  BRA `(.L_x_33983) ;  /* 0x0000000000647947 */ /* 0x000fec0003800000 */
.L_x_33982:
        /* <DEDUP_REMOVED lines=16> */
.L_x_34010:
[----:B------:R-:W-:Y:S01]  /*9120*/  PRMT R0, RZ, 0x7610, R0 ;  /* 0x00007610ff007816 */ /* 0x000fe20000000000 */
[----:B------:R-:W-:Y:S06]  /*9130*/  BRA `(.L_x_33983) ;  /* 0x00000000001c7947 */ /* 0x000fec0003800000 */
.L_x_34007:
[----:B------:R-:W2:Y:S02]  /*9140*/  LDG.E.64 R2, desc[UR36][R2.64] ;  /* 0x0000002402027981 */ /* 0x000ea4000c1e1b00 */
[----:B--2---:R-:W0:Y:S02]  /*9150*/  I2F.U64 R0, R2 ;  /* 0x0000000200007312 */ /* 0x004e240000301000 */
[----:B0-----:R-:W-:Y:S01]  /*9160*/  F2FP.F16.F32.PACK_AB R0, RZ, R0 ;  /* 0x00000000ff00723e */ /* 0x001fe200000000ff */
[----:B------:R-:W-:Y:S06]  /*9170*/  BRA `(.L_x_33983) ;  /* 0x00000000000c7947 */ /* 0x000fec0003800000 */
.L_x_34006:
[----:B------:R-:W2:Y:S02]  /*9180*/  LDG.E R2, desc[UR36][R2.64] ;  /* 0x0000002402027981 */ /* 0x000ea4000c1e1900 */
[----:B--2---:R-:W-:-:S04]  /*9190*/  I2FP.F32.U32 R0, R2 ;  /* 0x0000000200007245 */ /* 0x004fc80000201000 */
[----:B------:R-:W-:-:S07]  /*91a0*/  F2FP.F16.F32.PACK_AB R0, RZ, R0 ;  /* 0x00000000ff00723e */ /* 0x000fce00000000ff */
.L_x_33983:
        /* <DEDUP_REMOVED lines=30> */
.L_x_34016:
[----:B------:R-:W-:Y:S01]  /*9390*/  FSETP.GEU.FTZ.AND P0, PT, R7, -R6, PT ;  /* 0x800000060700720b */ /* 0x000fe20003f1e000 */
[----:B------:R-:W-:-:S12]  /*93a0*/  FADD.FTZ R5, R5, -1 ;  /* 0xbf80000005057421 */ /* 0x000fd80000010000 */
[----:B------:R-:W-:-:S07]  /*93b0*/  @!P0 FADD.FTZ R5, R5, -1 ;  /* 0xbf80000005058421 */ /* 0x000fce0000010000 */
.L_x_34015:
[----:B------:R-:W-:Y:S05]  /*93c0*/  BSYNC B1 ;  /* 0x0000000000017941 */ /* 0x000fea0003800000 */
.L_x_34014:
[----:B------:R-:W-:Y:S01]  /*93d0*/  FFMA.FTZ R0, -R6, R5, R0 ;  /* 0x0000000506007223 */ /* 0x000fe20000010100 */
[----:B------:R-:W-:Y:S06]  /*93e0*/  BRA `(.L_x_34012) ;  /* 0x00000000007c7947 */ /* 0x000fec0003800000 */
.L_x_34013:
        /* <DEDUP_REMOVED lines=15> */
.L_x_34019:
        /* <DEDUP_REMOVED lines=13> */
.L_x_34018:
[----:B------:R-:W-:Y:S05]  /*95b0*/  BSYNC B1 ;  /* 0x0000000000017941 */ /* 0x000fea0003800000 */
.L_x_34017:
[----:B------:R-:W-:-:S04]  /*95c0*/  FMUL.FTZ R5, R4, 1.1920928955078125e-07 ;  /* 0x3400000004057820 */ /* 0x000fc80000410000 */
[----:B------:R-:W-:-:S07]  /*95d0*/  FMUL.FTZ R0, R8, R5 ;  /* 0x0000000508007220 */ /* 0x000fce0000410000 */
.L_x_34012:
[----:B------:R-:W-:Y:S05]  /*95e0*/  BSYNC B0 ;  /* 0x0000000000007941 */ /* 0x000fea0003800000 */
.L_x_34011:
        /* <DEDUP_REMOVED lines=25> */
.L_x_34023:
[----:B------:R-:W-:-:S06]  /*9780*/  HADD2.F32 R3, -RZ, R0.H0_H0 ;  /* 0x20000000ff037230 */ /* 0x000fcc0000004100 */
[----:B------:R-:W1:Y:S02]  /*9790*/  F2I.S64.TRUNC R2, R3 ;  /* 0x0000000300027311 */ /* 0x000e64000020d900 */
[----:B-1----:R1:W-:Y:S01]  /*97a0*/  STG.E.U8 desc[UR36][R16.64], R2 ;  /* 0x0000000210007986 */ /* 0x0023e2000c101124 */
[----:B------:R-:W-:Y:S05]  /*97b0*/  BRA `(.L_x_34025) ;  /* 0x0000000c00847947 */ /* 0x000fea0003800000 */
.L_x_34022:
        /* <DEDUP_REMOVED lines=10> */
.L_x_34027:
[----:B------:R-:W-:-:S04]  /*9860*/  HADD2.F32 R0, -RZ, R0.H0_H0 ;  /* 0x20000000ff007230 */ /* 0x000fc80000004100 */
[----:B------:R-:W1:Y:S02]  /*9870*/  F2I.FTZ.TRUNC.NTZ R3, R0 ;  /* 0x0000000000037305 */ /* 0x000e64000021f100 */
[----:B-1----:R3:W-:Y:S01]  /*9880*/  STG.E desc[UR36][R16.64], R3 ;  /* 0x0000000310007986 */ /* 0x0027e2000c101924 */
[----:B------:R-:W-:Y:S05]  /*9890*/  BRA `(.L_x_34025) ;  /* 0x0000000c004c7947 */ /* 0x000fea0003800000 */
.L_x_34026:
[----:B------:R-:W-:-:S04]  /*98a0*/  HADD2.F32 R0, -RZ, R0.H0_H0 ;  /* 0x20000000ff007230 */ /* 0x000fc80000004100 */
[----:B------:R-:W1:Y:S02]  /*98b0*/  F2I.FTZ.TRUNC.NTZ R3, R0 ;  /* 0x0000000000037305 */ /* 0x000e64000021f100 */
[----:B-1----:R1:W-:Y:S01]  /*98c0*/  STG.E.U16 desc[UR36][R16.64], R3 ;  /* 0x0000000310007986 */ /* 0x0023e2000c101524 */
[----:B------:R-:W-:Y:S05]  /*98d0*/  BRA `(.L_x_34025) ;  /* 0x0000000c003c7947 */ /* 0x000fea0003800000 */
.L_x_34021:
        /* <DEDUP_REMOVED lines=9> */
.L_x_34029:
[----:B------:R1:W-:Y:S01]  /*9970*/  STG.E.U16 desc[UR36][R16.64], R0 ;  /* 0x0000000010007986 */ /* 0x0003e2000c101524 */
[----:B------:R-:W-:Y:S05]  /*9980*/  BRA `(.L_x_34025) ;  /* 0x0000000c00107947 */ /* 0x000fea0003800000 */
.L_x_34028:
        /* <DEDUP_REMOVED lines=10> */
.L_x_34031:
[----:B------:R-:W-:-:S05]  /*9a30*/  HADD2.F32 R0, -RZ, R0.H0_H0 ;  /* 0x20000000ff007230 */ /* 0x000fca0000004100 */
[----:B------:R-:W-:-:S04]  /*9a40*/  F2FP.F16.F32.PACK_AB R0, RZ, R0 ;  /* 0x00000000ff00723e */ /* 0x000fc800000000ff */
[----:B------:R-:W-:-:S05]  /*9a50*/  PRMT R0, R0, 0x5410, RZ ;  /* 0x0000541000007816 */ /* 0x000fca00000000ff */
[----:B------:R1:W-:Y:S01]  /*9a60*/  STG.E desc[UR36][R16.64], R0 ;  /* 0x0000000010007986 */ /* 0x0003e2000c101924 */
[----:B------:R-:W-:Y:S05]  /*9a70*/  BRA `(.L_x_34025) ;  /* 0x0000000800d47947 */ /* 0x000fea0003800000 */
.L_x_34030:
[----:B------:R-:W-:-:S05]  /*9a80*/  HADD2.F32 R2, -RZ, R0.H0_H0 ;  /* 0x20000000ff027230 */ /* 0x000fca0000004100 */
[----:B------:R-:W-:-:S06]  /*9a90*/  FMUL.FTZ R2, R2, 1 ;  /* 0x3f80000002027820 */ /* 0x000fcc0000410000 */
[----:B------:R-:W1:Y:S02]  /*9aa0*/  F2F.F64.F32 R2, R2 ;  /* 0x0000000200027310 */ /* 0x000e640000201800 */
[----:B-1----:R1:W-:Y:S01]  /*9ab0*/  STG.E.64 desc[UR36][R16.64], R2 ;  /* 0x0000000210007986 */ /* 0x0023e2000c101b24 */
[----:B------:R-:W-:Y:S05]  /*9ac0*/  BRA `(.L_x_34025) ;  /* 0x0000000800c07947 */ /* 0x000fea0003800000 */
.L_x_34020:
        /* <DEDUP_REMOVED lines=13> */
.L_x_34034:
[----:B------:R-:W-:Y:S01]  /*9ba0*/  HADD2.F32 R0, -RZ, R0.H0_H0 ;  /* 0x20000000ff007230 */ /* 0x000fe20000004100 */
[----:B------:R-:W-:-:S04]  /*9bb0*/  CS2R R6, SRZ ;  /* 0x0000000000067805 */ /* 0x000fc8000001ff00 */
[----:B------:R-:W-:-:S04]  /*9bc0*/  FMUL.FTZ R0, R0, 1 ;  /* 0x3f80000000007820 */ /* 0x000fc80000410000 */
[----:B------:R-:W1:Y:S02]  /*9bd0*/  F2F.F64.F32 R4, R0 ;  /* 0x0000000000047310 */ /* 0x000e640000201800 */
[----:B-1----:R1:W-:Y:S01]  /*9be0*/  STG.E.128 desc[UR36][R16.64], R4 ;  /* 0x0000000410007986 */ /* 0x0023e2000c101d24 */
[----:B------:R-:W-:Y:S05]  /*9bf0*/  BRA `(.L_x_34025) ;  /* 0x0000000800747947 */ /* 0x000fea0003800000 */
.L_x_34033:
        /* <DEDUP_REMOVED lines=21> */
.L_x_34038:
[----:B------:R-:W-:Y:S05]  /*9d50*/  BSYNC B0 ;  /* 0x0000000000007941 */ /* 0x000fea0003800000 */
.L_x_34037:
[----:B------:R-:W-:-:S05]  /*9d60*/  LOP3.LUT R3, R0, R3, RZ, 0xfc, !PT ;  /* 0x0000000300037212 */ /* 0x000fca00078efcff */
[----:B------:R1:W-:Y:S01]  /*9d70*/  STG.E.U8 desc[UR36][R16.64], R3 ;  /* 0x0000000310007986 */ /* 0x0003e2000c101124 */
[----:B------:R-:W-:Y:S05]  /*9d80*/  BRA `(.L_x_34025) ;  /* 0x0000000800107947 */ /* 0x000fea0003800000 */
.L_x_34036:
        /* <DEDUP_REMOVED lines=13> */
.L_x_34040:
[----:B------:R-:W-:Y:S01]  /*9e60*/  IMAD.MOV.U32 R0, RZ, RZ, 0x7f ;  /* 0x0000007fff007424 */ /* 0x000fe200078e00ff */
[----:B------:R-:W-:-:S04]  /*9e70*/  ISETP.GT.U32.AND P0, PT, R2, 0x7f800000, PT ;  /* 0x7f8000000200780c */ /* 0x000fc80003f04070 */
[----:B------:R-:W-:-:S09]  /*9e80*/  SEL R0, R0, 0x7c, P0 ;  /* 0x0000007c00007807 */ /* 0x000fd20000000000 */
.L_x_34041:
[----:B------:R-:W-:Y:S05]  /*9e90*/  BSYNC B0 ;  /* 0x0000000000007941 */ /* 0x000fea0003800000 */
.L_x_34039:
[----:B------:R-:W-:-:S04]  /*9ea0*/  LOP3.LUT R2, R3, 0x80000000, RZ, 0xc0, !PT ;  /* 0x8000000003027812 */ /* 0x000fc800078ec0ff */
[----:B------:R-:W-:-:S04]  /*9eb0*/  SHF.R.U32.HI R3, RZ, 0x18, R2 ;  /* 0x00000018ff037819 */ /* 0x000fc80000011602 */
[----:B------:R-:W-:-:S05]  /*9ec0*/  LOP3.LUT R3, R0, R3, RZ, 0xfc, !PT ;  /* 0x0000000300037212 */ /* 0x000fca00078efcff */
[----:B------:R1:W-:Y:S01]  /*9ed0*/  STG.E.U8 desc[UR36][R16.64], R3 ;  /* 0x0000000310007986 */ /* 0x0003e2000c101124 */
[----:B------:R-:W-:Y:S05]  /*9ee0*/  BRA `(.L_x_34025) ;  /* 0x0000000400b87947 */ /* 0x000fea0003800000 */
.L_x_34035:
[----:B------:R-:W-:-:S05]  /*9ef0*/  HADD2.F32 R0, -RZ, R0.H0_H0 ;  /* 0x20000000ff007230 */ /* 0x000fca0000004100 */
[----:B------:R-:W-:-:S05]  /*9f00*/  F2FP.BF16.F32.PACK_AB R0, RZ, R0 ;  /* 0x00000000ff00723e */ /* 0x000fca00000010ff */
[----:B------:R1:W-:Y:S01]  /*9f10*/  STG.E.U16 desc[UR36][R16.64], R0 ;  /* 0x0000000010007986 */ /* 0x0003e2000c101524 */
[----:B------:R-:W-:Y:S05]  /*9f20*/  BRA `(.L_x_34025) ;  /* 0x0000000400a87947 */ /* 0x000fea0003800000 */
.L_x_34032:
        /* <DEDUP_REMOVED lines=12> */
.L_x_34044:
        /* <DEDUP_REMOVED lines=17> */
.L_x_34047:
[----:B------:R-:W-:-:S04]  /*a100*/  LOP3.LUT R2, R3, 0x80000000, RZ, 0xc0, !PT ;  /* 0x8000000003027812 */ /* 0x000fc800078ec0ff */
[----:B------:R-:W-:-:S04]  /*a110*/  SHF.R.U32.HI R3, RZ, 0x18, R2 ;  /* 0x00000018ff037819 */ /* 0x000fc80000011602 */
[----:B------:R-:W-:-:S04]  /*a120*/  LOP3.LUT R0, R0, R3, RZ, 0xfc, !PT ;  /* 0x0000000300007212 */ /* 0x000fc800078efcff */
[----:B------:R-:W-:-:S07]  /*a130*/  PRMT R8, R0, 0x7610, R8 ;  /* 0x0000761000087816 */ /* 0x000fce0000000008 */
.L_x_34046:
[----:B------:R-:W-:Y:S05]  /*a140*/  BSYNC B0 ;  /* 0x0000000000007941 */ /* 0x000fea0003800000 */
.L_x_34045:
[----:B------:R1:W-:Y:S01]  /*a150*/  STG.E.U8 desc[UR36][R16.64], R8 ;  /* 0x0000000810007986 */ /* 0x0003e2000c101124 */
[----:B------:R-:W-:Y:S05]  /*a160*/  BRA `(.L_x_34025) ;  /* 0x0000000400187947 */ /* 0x000fea0003800000 */
.L_x_34043:
        /* <DEDUP_REMOVED lines=17> */
.L_x_34050:
[----:B------:R-:W-:-:S04]  /*a280*/  LOP3.LUT R2, R3, 0x80000000, RZ, 0xc0, !PT ;  /* 0x8000000003027812 */ /* 0x000fc800078ec0ff */
[----:B------:R-:W-:-:S04]  /*a290*/  SHF.R.U32.HI R3, RZ, 0x18, R2 ;  /* 0x00000018ff037819 */ /* 0x000fc80000011602 */
[----:B------:R-:W-:-:S04]  /*a2a0*/  LOP3.LUT R0, R0, R3, RZ, 0xfc, !PT ;  /* 0x0000000300007212 */ /* 0x000fc800078efcff */
[----:B------:R-:W-:-:S07]  /*a2b0*/  PRMT R8, R0, 0x7610, R8 ;  /* 0x0000761000087816 */ /* 0x000fce0000000008 */
.L_x_34049:
[----:B------:R-:W-:Y:S05]  /*a2c0*/  BSYNC B0 ;  /* 0x0000000000007941 */ /* 0x000fea0003800000 */
.L_x_34048:
[----:B------:R1:W-:Y:S01]  /*a2d0*/  STG.E.U8 desc[UR36][R16.64], R8 ;  /* 0x0000000810007986 */ /* 0x0003e2000c101124 */
[----:B------:R-:W-:Y:S05]  /*a2e0*/  BRA `(.L_x_34025) ;  /* 0x0000000000b87947 */ /* 0x000fea0003800000 */
.L_x_34042:
        /* <DEDUP_REMOVED lines=22> */
.L_x_34024:
        /* <DEDUP_REMOVED lines=16> */
.L_x_34053:
[----:B------:R-:W-:Y:S05]  /*a550*/  BRA `(.L_x_34025) ;  /* 0x00000000001c7947 */ /* 0x000fea0003800000 */
.L_x_34052:
[----:B------:R-:W-:-:S06]  /*a560*/  HADD2.F32 R2, -RZ, R0.H0_H0 ;  /* 0x20000000ff027230 */ /* 0x000fcc0000004100 */
[----:B------:R-:W1:Y:S02]  /*a570*/  F2I.U64.TRUNC R2, R2 ;  /* 0x0000000200027311 */ /* 0x000e64000020d800 */
[----:B-1----:R1:W-:Y:S01]  /*a580*/  STG.E.64 desc[UR36][R16.64], R2 ;  /* 0x0000000210007986 */ /* 0x0023e2000c101b24 */
[----:B------:R-:W-:Y:S05]  /*a590*/  BRA `(.L_x_34025) ;  /* 0x00000000000c7947 */ /* 0x000fea0003800000 */
.L_x_34051:
[----:B------:R-:W-:-:S04]  /*a5a0*/  HADD2.F32 R0, -RZ, R0.H0_H0 ;  /* 0x20000000ff007230 */ /* 0x000fc80000004100 */
[----:B------:R-:W1:Y:S02]  /*a5b0*/  F2I.FTZ.U32.TRUNC.NTZ R3, R0 ;  /* 0x0000000000037305 */ /* 0x000e64000021f000 */
[----:B-1----:R1:W-:Y:S02]  /*a5c0*/  STG.E desc[UR36][R16.64], R3 ;  /* 0x0000000310007986 */ /* 0x0023e4000c101924 */
.L_x_34025:
[----:B------:R-:W-:-:S07]  /*a5d0*/  VIADD R23, R23, 0x80 ;  /* 0x0000008017177836 */ /* 0x000fce0000000000 */
.L_x_33976:
[----:B------:R-:W-:Y:S05]  /*a5e0*/  BSYNC B6 ;  /* 0x0000000000067941 */ /* 0x000fea0003800000 */
.L_x_33975:
        /* <DEDUP_REMOVED lines=306> */
.L_x_34054:
        /* <DEDUP_REMOVED lines=22> */
.L_x_34058:
[----:B------:R-:W2:Y:S02]  /*ba70*/  LDG.E.U8 R2, desc[UR36][R2.64] ;  /* 0x0000002402027981 */ /* 0x000ea4000c1e1100 */
[----:B--2---:R-:W-:-:S04]  /*ba80*/  I2FP.F32.U32 R0, R2 ;  /* 0x0000000200007245 */ /* 0x004fc80000201000 */
[----:B------:R-:W-:Y:S01]  /*ba90*/  F2FP.F16.F32.PACK_AB R0, RZ, R0 ;  /* 0x00000000ff00723e */ /* 0x000fe200000000ff */
[----:B------:R-:W-:Y:S06]  /*baa0*/  BRA `(.L_x_34060) ;  /* 0x0000000c00887947 */ /* 0x000fec0003800000 */
.L_x_34057:
        /* <DEDUP_REMOVED lines=10> */
.L_x_34062:
[----:B------:R-:W2:Y:S02]  /*bb50*/  LDG.E R2, desc[UR36][R2.64] ;  /* 0x0000002402027981 */ /* 0x000ea4000c1e1900 */
[----:B--2---:R-:W-:-:S04]  /*bb60*/  I2FP.F32.S32 R0, R2 ;  /* 0x0000000200007245 */ /* 0x004fc80000201400 */
[----:B------:R-:W-:Y:S01]  /*bb70*/  F2FP.F16.F32.PACK_AB R0, RZ, R0 ;  /* 0x00000000ff00723e */ /* 0x000fe200000000ff */
[----:B------:R-:W-:Y:S06]  /*bb80*/  BRA `(.L_x_34060) ;  /* 0x0000000c00507947 */ /* 0x000fec0003800000 */
.L_x_34061:
[----:B------:R-:W2:Y:S02]  /*bb90*/  LDG.E.U16 R2, desc[UR36][R2.64] ;  /* 0x0000002402027981 */ /* 0x000ea4000c1e1500 */
[----:B--2---:R-:W0:Y:S02]  /*bba0*/  I2F.S16 R0, R2 ;  /* 0x0000000200007306 */ /* 0x004e240000101400 */
[----:B0-----:R-:W-:Y:S01]  /*bbb0*/  F2FP.F16.F32.PACK_AB R0, RZ, R0 ;  /* 0x00000000ff00723e */ /* 0x001fe200000000ff */
[----:B------:R-:W-:Y:S06]  /*bbc0*/  BRA `(.L_x_34060) ;  /* 0x0000000c00407947 */ /* 0x000fec0003800000 */
.L_x_34056:
        /* <DEDUP_REMOVED lines=9> */
.L_x_34064:
[----:B------:R1:W5:Y:S01]  /*bc60*/  LDG.E.U16 R0, desc[UR36][R2.64] ;  /* 0x0000002402007981 */ /* 0x000362000c1e1500 */
[----:B------:R-:W-:Y:S05]  /*bc70*/  BRA `(.L_x_34060) ;  /* 0x0000000c00147947 */ /* 0x000fea0003800000 */
.L_x_34063:
        /* <DEDUP_REMOVED lines=9> */
.L_x_34066:
[----:B------:R0:W5:Y:S01]  /*bd10*/  LDG.E.U16 R0, desc[UR36][R2.64] ;  /* 0x0000002402007981 */ /* 0x000162000c1e1500 */
[----:B------:R-:W-:Y:S05]  /*bd20*/  BRA `(.L_x_34060) ;  /* 0x0000000800e87947 */ /* 0x000fea0003800000 */
.L_x_34065:
        /* <DEDUP_REMOVED lines=8> */
.L_x_34055:
        /* <DEDUP_REMOVED lines=13> */
.L_x_34069:
        /* <DEDUP_REMOVED lines=8> */
.L_x_34068:
        /* <DEDUP_REMOVED lines=28> */
.L_x_34071:
        /* <DEDUP_REMOVED lines=15> */
.L_x_34070:
[----:B------:R-:W2:Y:S02]  /*c1b0*/  LDG.E.U16 R0, desc[UR36][R2.64] ;  /* 0x0000002402007981 */ /* 0x000ea4000c1e1500 */
[----:B--2---:R-:W-:-:S05]  /*c1c0*/  IMAD.U32 R0, R0, 0x10000, RZ ;  /* 0x0001000000007824 */ /* 0x004fca00078e00ff */
[----:B------:R-:W-:Y:S01]  /*c1d0*/  F2FP.F16.F32.PACK_AB R0, RZ, R0 ;  /* 0x00000000ff00723e */ /* 0x000fe200000000ff */
[----:B------:R-:W-:Y:S06]  /*c1e0*/  BRA `(.L_x_34060) ;  /* 0x0000000400b87947 */ /* 0x000fec0003800000 */
.L_x_34067:
        /* <DEDUP_REMOVED lines=12> */
.L_x_34074:
        /* <DEDUP_REMOVED lines=21> */
.L_x_34078:
[----:B------:R-:W-:Y:S05]  /*c400*/  BSYNC B1 ;  /* 0x0000000000017941 */ /* 0x000fea0003800000 */
.L_x_34077:
[----:B------:R-:W-:Y:S01]  /*c410*/  LEA R3, R0, 0x3b800000, 0x17 ;  /* 0x3b80000000037811 */ /* 0x000fe200078eb8ff */
[----:B------:R-:W-:-:S05]  /*c420*/  IMAD.SHL.U32 R0, R2, 0x100000, RZ ;  /* 0x0010000002007824 */ /* 0x000fca00078e00ff */
[----:B------:R-:W-:-:S07]  /*c430*/  LOP3.LUT R0, R3, R0, R4, 0xfe, !PT ;  /* 0x0000000003007212 */ /* 0x000fce00078efe04 */
.L_x_34076:
[----:B------:R-:W-:Y:S05]  /*c440*/  BSYNC B0 ;  /* 0x0000000000007941 */ /* 0x000fea0003800000 */
.L_x_34075:
[----:B------:R-:W-:Y:S01]  /*c450*/  F2FP.F16.F32.PACK_AB R0, RZ, R0 ;  /* 0x00000000ff00723e */ /* 0x000fe200000000ff */
[----:B------:R-:W-:Y:S06]  /*c460*/  BRA `(.L_x_34060) ;  /* 0x0000000400187947 */ /* 0x000fec0003800000 */
.L_x_34073:
        /* <DEDUP_REMOVED lines=21> */
.L_x_34082:
[----:B------:R-:W-:Y:S05]  /*c5c0*/  BSYNC B1 ;  /* 0x0000000000017941 */ /* 0x000fea0003800000 */
.L_x_34081:
[----:B------:R-:W-:Y:S01]  /*c5d0*/  LEA R3, R0, 0x37800000, 0x17 ;  /* 0x3780000000037811 */ /* 0x000fe200078eb8ff */
[----:B------:R-:W-:-:S05]  /*c5e0*/  IMAD.SHL.U32 R0, R2, 0x200000, RZ ;  /* 0x0020000002007824 */ /* 0x000fca00078e00ff */
[----:B------:R-:W-:-:S07]  /*c5f0*/  LOP3.LUT R0, R3, R0, R4, 0xfe, !PT ;  /* 0x0000000003007212 */ /* 0x000fce00078efe04 */
.L_x_34080:
[----:B------:R-:W-:Y:S05]  /*c600*/  BSYNC B0 ;  /* 0x0000000000007941 */ /* 0x000fea0003800000 */
.L_x_34079:
[----:B------:R-:W-:Y:S01]  /*c610*/  F2FP.F16.F32.PACK_AB R0, RZ, R0 ;  /* 0x00000000ff00723e */ /* 0x000fe200000000ff */
[----:B------:R-:W-:Y:S06]  /*c620*/  BRA `(.L_x_34060) ;  /* 0x0000000000a87947 */ /* 0x000fec0003800000 */
.L_x_34072:
        /* <DEDUP_REMOVED lines=14> */
.L_x_34086:
[----:B------:R-:W-:Y:S05]  /*c710*/  BSYNC B0 ;  /* 0x0000000000007941 */ /* 0x000fea0003800000 */
.L_x_34085:
[----:B------:R-:W-:Y:S01]  /*c720*/  F2FP.F16.F32.PACK_AB R0, RZ, R0 ;  /* 0x00000000ff00723e */ /* 0x000fe200000000ff */
[----:B------:R-:W-:Y:S06]  /*c730*/  BRA `(.L_x_34060) ;  /* 0x0000000000647947 */ /* 0x000fec0003800000 */
.L_x_34059:
        /* <DEDUP_REMOVED lines=16> */
.L_x_34087:
[----:B------:R-:W-:Y:S01]  /*c840*/  PRMT R0, RZ, 0x7610, R0 ;  /* 0x00007610ff007816 */ /* 0x000fe20000000000 */
[----:B------:R-:W-:Y:S06]  /*c850*/  BRA `(.L_x_34060) ;  /* 0x00000000001c7947 */ /* 0x000fec0003800000 */
.L_x_34084:
[----:B------:R-:W2:Y:S02]  /*c860*/  LDG.E.64 R2, desc[UR36][R2.64] ;  /* 0x0000002402027981 */ /* 0x000ea4000c1e1b00 */
[----:B--2---:R-:W0:Y:S02]  /*c870*/  I2F.U64 R0, R2 ;  /* 0x0000000200007312 */ /* 0x004e240000301000 */
[----:B0-----:R-:W-:Y:S01]  /*c880*/  F2FP.F16.F32.PACK_AB R0, RZ, R0 ;  /* 0x00000000ff00723e */ /* 0x001fe200000000ff */
[----:B------:R-:W-:Y:S06]  /*c890*/  BRA `(.L_x_34060) ;  /* 0x00000000000c7947 */ /* 0x000fec0003800000 */
.L_x_34083:
[----:B------:R-:W2:Y:S02]  /*c8a0*/  LDG.E R2, desc[UR36][R2.64] ;  /* 0x0000002402027981 */ /* 0x000ea4000c1e1900 */
[----:B--2---:R-:W-:-:S04]  /*c8b0*/  I2FP.F32.U32 R0, R2 ;  /* 0x0000000200007245 */ /* 0x004fc80000201000 */
[----:B------:R-:W-:-:S07]  /*c8c0*/  F2FP.F16.F32.PACK_AB R0, RZ, R0 ;  /* 0x00000000ff00723e */ /* 0x000fce00000000ff */
.L_x_34060:
        /* <DEDUP_REMOVED lines=30> */
.L_x_34093:
[----:B------:R-:W-:Y:S01]  /*cab0*/  FSETP.GEU.FTZ.AND P0, PT, R7, -R6, PT ;  /* 0x800000060700720b */ /* 0x000fe20003f1e000 */
[----:B------:R-:W-:-:S12]  /*cac0*/  FADD.FTZ R5, R5, -1 ;  /* 0xbf80000005057421 */ /* 0x000fd80000010000 */
[----:B------:R-:W-:-:S07]  /*cad0*/  @!P0 FADD.FTZ R5, R5, -1 ;  /* 0xbf80000005058421 */ /* 0x000fce0000010000 */
.L_x_34092:
[----:B------:R-:W-:Y:S05]  /*cae0*/  BSYNC B1 ;  /* 0x0000000000017941 */ /* 0x000fea0003800000 */
.L_x_34091:
[----:B------:R-:W-:Y:S01]  /*caf0*/  FFMA.FTZ R0, -R6, R5, R0 ;  /* 0x0000000506007223 */ /* 0x000fe20000010100 */
[----:B------:R-:W-:Y:S06]  /*cb00*/  BRA `(.L_x_34089) ;  /* 0x00000000007c7947 */ /* 0x000fec0003800000 */
.L_x_34090:
        /* <DEDUP_REMOVED lines=15> */
.L_x_34096:
        /* <DEDUP_REMOVED lines=13> */
.L_x_34095:
[----:B------:R-:W-:Y:S05]  /*ccd0*/  BSYNC B1 ;  /* 0x0000000000017941 */ /* 0x000fea0003800000 */
.L_x_34094:
[----:B------:R-:W-:-:S04]  /*cce0*/  FMUL.FTZ R5, R4, 1.1920928955078125e-07 ;  /* 0x3400000004057820 */ /* 0x000fc80000410000 */
[----:B------:R-:W-:-:S07]  /*ccf0*/  FMUL.FTZ R0, R8, R5 ;  /* 0x0000000508007220 */ /* 0x000fce0000410000 */
.L_x_34089:
[----:B------:R-:W-:Y:S05]  /*cd00*/  BSYNC B0 ;  /* 0x0000000000007941 */ /* 0x000fea0003800000 */
.L_x_34088:
        /* <DEDUP_REMOVED lines=25> */
.L_x_34100:
[----:B------:R-:W-:-:S06]  /*cea0*/  HADD2.F32 R3, -RZ, R0.H0_H0 ;  /* 0x20000000ff037230 */ /* 0x000fcc0000004100 */
[----:B------:R-:W1:Y:S02]  /*ceb0*/  F2I.S64.TRUNC R2, R3 ;  /* 0x0000000300027311 */ /* 0x000e64000020d900 */
[----:B-1----:R-:W-:Y:S01]  /*cec0*/  STG.E.U8 desc[UR36][R16.64], R2 ;  /* 0x0000000210007986 */ /* 0x002fe2000c101124 */
[----:B------:R-:W-:Y:S05]  /*ced0*/  EXIT ;  /* 0x000000000000794d */ /* 0x000fea0003800000 */
.L_x_34099:
        /* <DEDUP_REMOVED lines=10> */
.L_x_34103:
[----:B------:R-:W-:-:S04]  /*cf80*/  HADD2.F32 R0, -RZ, R0.H0_H0 ;  /* 0x20000000ff007230 */ /* 0x000fc80000004100 */
[----:B------:R-:W1:Y:S02]  /*cf90*/  F2I.FTZ.TRUNC.NTZ R3, R0 ;  /* 0x0000000000037305 */ /* 0x000e64000021f100 */
[----:B-1----:R-:W-:Y:S01]  /*cfa0*/  STG.E desc[UR36][R16.64], R3 ;  /* 0x0000000310007986 */ /* 0x002fe2000c101924 */
[----:B------:R-:W-:Y:S05]  /*cfb0*/  EXIT ;  /* 0x000000000000794d */ /* 0x000fea0003800000 */
.L_x_34102:
[----:B------:R-:W-:-:S04]  /*cfc0*/  HADD2.F32 R0, -RZ, R0.H0_H0 ;  /* 0x20000000ff007230 */ /* 0x000fc80000004100 */
[----:B------:R-:W1:Y:S02]  /*cfd0*/  F2I.FTZ.TRUNC.NTZ R3, R0 ;  /* 0x0000000000037305 */ /* 0x000e64000021f100 */
[----:B-1----:R-:W-:Y:S01]  /*cfe0*/  STG.E.U16 desc[UR36][R16.64], R3 ;  /* 0x0000000310007986 */ /* 0x002fe2000c101524 */
[----:B------:R-:W-:Y:S05]  /*cff0*/  EXIT ;  /* 0x000000000000794d */ /* 0x000fea0003800000 */
.L_x_34098:
        /* <DEDUP_REMOVED lines=9> */
.L_x_34105:
[----:B------:R-:W-:Y:S01]  /*d090*/  STG.E.U16 desc[UR36][R16.64], R0 ;  /* 0x0000000010007986 */ /* 0x000fe2000c101524 */
[----:B------:R-:W-:Y:S05]  /*d0a0*/  EXIT ;  /* 0x000000000000794d */ /* 0x000fea0003800000 */
.L_x_34104:
        /* <DEDUP_REMOVED lines=10> */
.L_x_34107:
[----:B------:R-:W-:-:S05]  /*d150*/  HADD2.F32 R0, -RZ, R0.H0_H0 ;  /* 0x20000000ff007230 */ /* 0x000fca0000004100 */
[----:B------:R-:W-:-:S04]  /*d160*/  F2FP.F16.F32.PACK_AB R0, RZ, R0 ;  /* 0x00000000ff00723e */ /* 0x000fc800000000ff */
[----:B------:R-:W-:-:S05]  /*d170*/  PRMT R0, R0, 0x5410, RZ ;  /* 0x0000541000007816 */ /* 0x000fca00000000ff */
[----:B------:R-:W-:Y:S01]  /*d180*/  STG.E desc[UR36][R16.64], R0 ;  /* 0x0000000010007986 */ /* 0x000fe2000c101924 */
[----:B------:R-:W-:Y:S05]  /*d190*/  EXIT ;  /* 0x000000000000794d */ /* 0x000fea0003800000 */
.L_x_34106:
[----:B------:R-:W-:-:S05]  /*d1a0*/  HADD2.F32 R2, -RZ, R0.H0_H0 ;  /* 0x20000000ff027230 */ /* 0x000fca0000004100 */
[----:B------:R-:W-:-:S06]  /*d1b0*/  FMUL.FTZ R2, R2, 1 ;  /* 0x3f80000002027820 */ /* 0x000fcc0000410000 */
[----:B------:R-:W1:Y:S02]  /*d1c0*/  F2F.F64.F32 R2, R2 ;  /* 0x0000000200027310 */ /* 0x000e640000201800 */
[----:B-1----:R-:W-:Y:S01]  /*d1d0*/  STG.E.64 desc[UR36][R16.64], R2 ;  /* 0x0000000210007986 */ /* 0x002fe2000c101b24 */
[----:B------:R-:W-:Y:S05]  /*d1e0*/  EXIT ;  /* 0x000000000000794d */ /* 0x000fea0003800000 */
.L_x_34097:
        /* <DEDUP_REMOVED lines=13> */
.L_x_34110:
[----:B------:R-:W-:Y:S01]  /*d2c0*/  HADD2.F32 R0, -RZ, R0.H0_H0 ;  /* 0x20000000ff007230 */ /* 0x000fe20000004100 */
[----:B------:R-:W-:-:S04]  /*d2d0*/  CS2R R6, SRZ ;  /* 0x0000000000067805 */ /* 0x000fc8000001ff00 */
[----:B------:R-:W-:-:S04]  /*d2e0*/  FMUL.FTZ R0, R0, 1 ;  /* 0x3f80000000007820 */ /* 0x000fc80000410000 */
[----:B------:R-:W1:Y:S02]  /*d2f0*/  F2F.F64.F32 R4, R0 ;  /* 0x0000000000047310 */ /* 0x000e640000201800 */
[----:B-1----:R-:W-:Y:S01]  /*d300*/  STG.E.128 desc[UR36][R16.64], R4 ;  /* 0x0000000410007986 */ /* 0x002fe2000c101d24 */
[----:B------:R-:W-:Y:S05]  /*d310*/  EXIT ;  /* 0x000000000000794d */ /* 0x000fea0003800000 */
.L_x_34109:
        /* <DEDUP_REMOVED lines=21> */
.L_x_34114:
[----:B------:R-:W-:Y:S05]  /*d470*/  BSYNC B0 ;  /* 0x0000000000007941 */ /* 0x000fea0003800000 */
.L_x_34113:
[----:B------:R-:W-:-:S05]  /*d480*/  LOP3.LUT R3, R0, R3, RZ, 0xfc, !PT ;  /* 0x0000000300037212 */ /* 0x000fca00078efcff */
[----:B------:R-:W-:Y:S01]  /*d490*/  STG.E.U8 desc[UR36][R16.64], R3 ;  /* 0x0000000310007986 */ /* 0x000fe2000c101124 */
[----:B------:R-:W-:Y:S05]  /*d4a0*/  EXIT ;  /* 0x000000000000794d */ /* 0x000fea0003800000 */
.L_x_34112:
        /* <DEDUP_REMOVED lines=13> */
.L_x_34116:
[----:B------:R-:W-:Y:S01]  /*d580*/  IMAD.MOV.U32 R0, RZ, RZ, 0x7f ;  /* 0x0000007fff007424 */ /* 0x000fe200078e00ff */
[----:B------:R-:W-:-:S04]  /*d590*/  ISETP.GT.U32.AND P0, PT, R2, 0x7f800000, PT ;  /* 0x7f8000000200780c */ /* 0x000fc80003f04070 */
[----:B------:R-:W-:-:S09]  /*d5a0*/  SEL R0, R0, 0x7c, P0 ;  /* 0x0000007c00007807 */ /* 0x000fd20000000000 */
.L_x_34117:
[----:B------:R-:W-:Y:S05]  /*d5b0*/  BSYNC B0 ;  /* 0x0000000000007941 */ /* 0x000fea0003800000 */
.L_x_34115:
[----:B------:R-:W-:-:S04]  /*d5c0*/  LOP3.LUT R2, R3, 0x80000000, RZ, 0xc0, !PT ;  /* 0x8000000003027812 */ /* 0x000fc800078ec0ff */
[----:B------:R-:W-:-:S04]  /*d5d0*/  SHF.R.U32.HI R3, RZ, 0x18, R2 ;  /* 0x00000018ff037819 */ /* 0x000fc80000011602 */
[----:B------:R-:W-:-:S05]  /*d5e0*/  LOP3.LUT R3, R0, R3, RZ, 0xfc, !PT ;  /* 0x0000000300037212 */ /* 0x000fca00078efcff */
[----:B------:R-:W-:Y:S01]  /*d5f0*/  STG.E.U8 desc[UR36][R16.64], R3 ;  /* 0x0000000310007986 */ /* 0x000fe2000c101124 */
[----:B------:R-:W-:Y:S05]  /*d600*/  EXIT ;  /* 0x000000000000794d */ /* 0x000fea0003800000 */
.L_x_34111:
[----:B------:R-:W-:-:S05]  /*d610*/  HADD2.F32 R0, -RZ, R0.H0_H0 ;  /* 0x20000000ff007230 */ /* 0x000fca0000004100 */
[----:B------:R-:W-:-:S05]  /*d620*/  F2FP.BF16.F32.PACK_AB R0, RZ, R0 ;  /* 0x00000000ff00723e */ /* 0x000fca00000010ff */
[----:B------:R-:W-:Y:S01]  /*d630*/  STG.E.U16 desc[UR36][R16.64], R0 ;  /* 0x0000000010007986 */ /* 0x000fe2000c101524 */
[----:B------:R-:W-:Y:S05]  /*d640*/  EXIT ;  /* 0x000000000000794d */ /* 0x000fea0003800000 */
.L_x_34108:
        /* <DEDUP_REMOVED lines=12> */
.L_x_34120:
        /* <DEDUP_REMOVED lines=17> */
.L_x_34123:
[----:B------:R-:W-:-:S04]  /*d820*/  LOP3.LUT R2, R3, 0x80000000, RZ, 0xc0, !PT ;  /* 0x8000000003027812 */ /* 0x000fc800078ec0ff */
[----:B------:R-:W-:-:S04]  /*d830*/  SHF.R.U32.HI R3, RZ, 0x18, R2 ;  /* 0x00000018ff037819 */ /* 0x000fc80000011602 */
[----:B------:R-:W-:-:S04]  /*d840*/  LOP3.LUT R0, R0, R3, RZ, 0xfc, !PT ;  /* 0x0000000300007212 */ /* 0x000fc800078efcff */
[----:B------:R-:W-:-:S07]  /*d850*/  PRMT R8, R0, 0x7610, R8 ;  /* 0x0000761000087816 */ /* 0x000fce0000000008 */
.L_x_34122:
[----:B------:R-:W-:Y:S05]  /*d860*/  BSYNC B0 ;  /* 0x0000000000007941 */ /* 0x000fea0003800000 */
.L_x_34121:
[----:B------:R-:W-:Y:S01]  /*d870*/  STG.E.U8 desc[UR36][R16.64], R8 ;  /* 0x0000000810007986 */ /* 0x000fe2000c101124 */
[----:B------:R-:W-:Y:S05]  /*d880*/  EXIT ;  /* 0x000000000000794d */ /* 0x000fea0003800000 */
.L_x_34119:
        /* <DEDUP_REMOVED lines=17> */
.L_x_34126:
[----:B------:R-:W-:-:S04]  /*d9a0*/  LOP3.LUT R2, R3, 0x80000000, RZ, 0xc0, !PT ;  /* 0x8000000003027812 */ /* 0x000fc800078ec0ff */
[----:B------:R-:W-:-:S04]  /*d9b0*/  SHF.R.U32.HI R3, RZ, 0x18, R2 ;  /* 0x00000018ff037819 */ /* 0x000fc80000011602 */
[----:B------:R-:W-:-:S04]  /*d9c0*/  LOP3.LUT R0, R0, R3, RZ, 0xfc, !PT ;  /* 0x0000000300007212 */ /* 0x000fc800078efcff */
[----:B------:R-:W-:-:S07]  /*d9d0*/  PRMT R8, R0, 0x7610, R8 ;  /* 0x0000761000087816 */ /* 0x000fce0000000008 */
.L_x_34125:
[----:B------:R-:W-:Y:S05]  /*d9e0*/  BSYNC B0 ;  /* 0x0000000000007941 */ /* 0x000fea0003800000 */
.L_x_34124:
[----:B------:R-:W-:Y:S01]  /*d9f0*/  STG.E.U8 desc[UR36][R16.64], R8 ;  /* 0x0000000810007986 */ /* 0x000fe2000c101124 */
[----:B------:R-:W-:Y:S05]  /*da00*/  EXIT ;  /* 0x000000000000794d */ /* 0x000fea0003800000 */
.L_x_34118:
        /* <DEDUP_REMOVED lines=22> */
.L_x_34101:
        /* <DEDUP_REMOVED lines=16> */
.L_x_34129:
[----:B------:R-:W-:Y:S05]  /*dc70*/  EXIT ;  /* 0x000000000000794d */ /* 0x000fea0003800000 */
.L_x_34128:
[----:B------:R-:W-:-:S06]  /*dc80*/  HADD2.F32 R2, -RZ, R0.H0_H0 ;  /* 0x20000000ff027230 */ /* 0x000fcc0000004100 */
[----:B------:R-:W1:Y:S02]  /*dc90*/  F2I.U64.TRUNC R2, R2 ;  /* 0x0000000200027311 */ /* 0x000e64000020d800 */
[----:B-1----:R-:W-:Y:S01]  /*dca0*/  STG.E.64 desc[UR36][R16.64], R2 ;  /* 0x0000000210007986 */ /* 0x002fe2000c101b24 */
[----:B------:R-:W-:Y:S05]  /*dcb0*/  EXIT ;  /* 0x000000000000794d */ /* 0x000fea0003800000 */
.L_x_34127:
[----:B------:R-:W-:-:S04]  /*dcc0*/  HADD2.F32 R0, -RZ, R0.H0_H0 ;  /* 0x20000000ff007230 */ /* 0x000fc80000004100 */
[----:B------:R-:W1:Y:S02]  /*dcd0*/  F2I.FTZ.U32.TRUNC.NTZ R3, R0 ;  /* 0x0000000000037305 */ /* 0x000e64000021f000 */
[----:B-1----:R-:W-:Y:S01]  /*dce0*/  STG.E desc[UR36][R16.64], R3 ;  /* 0x0000000310007986 */ /* 0x002fe2000c101924 */
[----:B------:R-:W-:Y:S05]  /*dcf0*/  EXIT ;  /* 0x000000000000794d */ /* 0x000fea0003800000 */
.L_x_34130:
        /* <DEDUP_REMOVED lines=16> */
.L_x_57514:


//--------------------- .text._ZN2at6native27unrolled_elementwise_kernelINS0_13BUnaryFunctorIN3c104HalfES4_S4_ZZZNS0_21remainder_kernel_cudaERNS_18TensorIteratorBaseEENKUlvE0_clEvENKUlvE1_clEvEUlS4_S4_E_EESt5arrayIPcLm2EELi4E23TrivialOffsetCalculatorILi1EjESF_NS0_6memory12LoadWithCastILi1EEENSG_13StoreWithCastILi1EEEEEviT_T0_T2_T3_T4_T5_ --------------------------
	.section	.text._ZN2at6native27unrolled_elementwise_kernelINS0_13BUnaryFunctorIN3c104HalfES4_S4_ZZZNS0_21remainder_kernel_cudaERNS_18TensorIteratorBaseEENKUlvE0_clEvENKUlvE1_clEvEUlS4_S4_E_EESt5arrayIPcLm2EELi4E23TrivialOffsetCalculatorILi1EjESF_NS0_6memory12LoadWithCastILi1EEENSG_13StoreWithCastILi1EEEEEviT_T0_T2_T3_T4_T5_,"ax",@progbits
	.align	128
        .global         _ZN2at6native27unrolled_elementwise_kernelINS0_13BUnaryFunctorIN3c104HalfES4_S4_ZZZNS0_21remainder_kernel_cudaERNS_18TensorIteratorBaseEENKUlvE0_clEvENKUlvE1_clEvEUlS4_S4_E_EESt5arrayIPcLm2EELi4E23TrivialOffsetCalculatorILi1EjESF_NS0_6memory12LoadWithCastILi1EEENSG_13StoreWithCastILi1EEEEEviT_T0_T2_T3_T4_T5_
        .type           _ZN2at6native27unrolled_elementwise_kernelINS0_13BUnaryFunctorIN3c104HalfES4_S4_ZZZNS0_21remainder_kernel_cudaERNS_18TensorIteratorBaseEENKUlvE0_clEvENKUlvE1_clEvEUlS4_S4_E_EESt5arrayIPcLm2EELi4E23TrivialOffsetCalculatorILi1EjESF_NS0_6memory12LoadWithCastILi1EEENSG_13StoreWithCastILi1EEEEEviT_T0_T2_T3_T4_T5_,@function
        .size           _ZN2at6native27unrolled_elementwise_kernelINS0_13BUnaryFunctorIN3c104HalfES4_S4_ZZZNS0_21remainder_kernel_cudaERNS_18TensorIteratorBaseEENKUlvE0_clEvENKUlvE1_clEvEUlS4_S4_E_EESt5arrayIPcLm2EELi4E23TrivialOffsetCalculatorILi1EjESF_NS0_6memory12LoadWithCastILi1EEENSG_13StoreWithCastILi1EEEEEviT_T0_T2_T3_T4_T5_,(.L_x_57515 - _ZN2at6native27unrolled_elementwise_kernelINS0_13BUnaryFunctorIN3c104HalfES4_S4_ZZZNS0_21remainder_kernel_cudaERNS_18TensorIteratorBaseEENKUlvE0_clEvENKUlvE1_clEvEUlS4_S4_E_EESt5arrayIPcLm2EELi4E23TrivialOffsetCalculatorILi1EjESF_NS0_6memory12LoadWithCastILi1EEENSG_13StoreWithCastILi1EEEEEviT_T0_T2_T3_T4_T5_)
        .other          _ZN2at6native27unrolled_elementwise_kernelINS0_13BUnaryFunctorIN3c104HalfES4_S4_ZZZNS0_21remainder_kernel_cudaERNS_18TensorIteratorBaseEENKUlvE0_clEvENKUlvE1_clEvEUlS4_S4_E_EESt5arrayIPcLm2EELi4E23TrivialOffsetCalculatorILi1EjESF_NS0_6memory12LoadWithCastILi1EEENSG_13StoreWithCastILi1EEEEEviT_T0_T2_T3_T4_T5_,@"STO_CUDA_ENTRY STV_DEFAULT"
_ZN2at6native27unrolled_elementwise_kernelINS0_13BUnaryFunctorIN3c104HalfES4_S4_ZZZNS0_21remainder_kernel_cudaERNS_18TensorIteratorBaseEENKUlvE0_clEvENKUlvE1_clEvEUlS4_S4_E_EESt5arrayIPcLm2EELi4E23TrivialOffsetCalculatorILi1EjESF_NS0_6memory12LoadWithCastILi1EEENSG_13StoreWithCastILi1EEEEEviT_T0_T2_T3_T4_T5_:
.text._ZN2at6native27unrolled_elementwise_kernelINS0_13BUnaryFunctorIN3c104HalfES4_S4_ZZZNS0_21remainder_kernel_cudaERNS_18TensorIteratorBaseEENKUlvE0_clEvENKUlvE1_clEvEUlS4_S4_E_EESt5arrayIPcLm2EELi4E23TrivialOffsetCalculatorILi1EjESF_NS0_6memory12LoadWithCastILi1EEENSG_13StoreWithCastILi1EEEEEviT_T0_T2_T3_T4_T5_:
        /* <DEDUP_REMOVED lines=36> */
.L_x_34136:
[----:B------:R-:W2:Y:S02]  /*0240*/  LDG.E.U8 R2, desc[UR36][R2.64] ;  /* 0x0000002402027981 */ /* 0x000ea4000c1e1100 */
[----:B--2---:R-:W-:-:S04]  /*0250*/  I2FP.F32.U32 R0, R2 ;  /* 0x0000000200007245 */ /* 0x004fc80000201000 */
[----:B------:R-:W-:-:S04]  /*0260*/  F2FP.F16.F32.PACK_AB R0, RZ, R0 ;  /* 0x00000000ff00723e */ /* 0x000fc800000000ff */
[----:B------:R-:W-:Y:S01]  /*0270*/  PRMT R23, R0, 0x7610, R23 ;  /* 0x0000761000177816 */ /* 0x000fe20000000017 */
[----:B------:R-:W-:Y:S06]  /*0280*/  BRA `(.L_x_34138) ;  /* 0x0000000c00bc7947 */ /* 0x000fec0003800000 */
.L_x_34135:
        /* <DEDUP_REMOVED lines=11> */
.L_x_34140:
[----:B------:R-:W2:Y:S02]  /*0340*/  LDG.E R2, desc[UR36][R2.64] ;  /* 0x0000002402027981 */ /* 0x000ea4000c1e1900 */
[----:B--2---:R-:W-:-:S04]  /*0350*/  I2FP.F32.S32 R0, R2 ;  /* 0x0000000200007245 */ /* 0x004fc80000201400 */
[----:B------:R-:W-:-:S04]  /*0360*/  F2FP.F16.F32.PACK_AB R0, RZ, R0 ;  /* 0x00000000ff00723e */ /* 0x000fc800000000ff */
[----:B------:R-:W-:Y:S01]  /*0370*/  PRMT R23, R0, 0x7610, R23 ;  /* 0x0000761000177816 */ /* 0x000fe20000000017 */
[----:B------:R-:W-:Y:S06]  /*0380*/  BRA `(.L_x_34138) ;  /* 0x0000000c007c7947 */ /* 0x000fec0003800000 */
.L_x_34139:
[----:B------:R-:W2:Y:S02]  /*0390*/  LDG.E.U16 R2, desc[UR36][R2.64] ;  /* 0x0000002402027981 */ /* 0x000ea4000c1e1500 */
[----:B--2---:R-:W0:Y:S02]  /*03a0*/  I2F.S16 R0, R2 ;  /* 0x0000000200007306 */ /* 0x004e240000101400 */
[----:B0-----:R-:W-:-:S04]  /*03b0*/  F2FP.F16.F32.PACK_AB R0, RZ, R0 ;  /* 0x00000000ff00723e */ /* 0x001fc800000000ff */
[----:B------:R-:W-:Y:S01]  /*03c0*/  PRMT R23, R0, 0x7610, R23 ;  /* 0x0000761000177816 */ /* 0x000fe20000000017 */
[----:B------:R-:W-:Y:S06]  /*03d0*/  BRA `(.L_x_34138) ;  /* 0x0000000c00687947 */ /* 0x000fec0003800000 */
.L_x_34134:
        /* <DEDUP_REMOVED lines=9> */
.L_x_34142:
[----:B------:R1:W5:Y:S01]  /*0470*/  LDG.E.U16 R23, desc[UR36][R2.64] ;  /* 0x0000002402177981 */ /* 0x000362000c1e1500 */
[----:B------:R-:W-:Y:S05]  /*0480*/  BRA `(.L_x_34138) ;  /* 0x0000000c003c7947 */ /* 0x000fea0003800000 */
.L_x_34141:
        /* <DEDUP_REMOVED lines=9> */
.L_x_34144:
[----:B------:R0:W5:Y:S01]  /*0520*/  LDG.E.U16 R23, desc[UR36][R2.64] ;  /* 0x0000002402177981 */ /* 0x000162000c1e1500 */
[----:B------:R-:W-:Y:S05]  /*0530*/  BRA `(.L_x_34138) ;  /* 0x0000000c00107947 */ /* 0x000fea0003800000 */
.L_x_34143:
        /* <DEDUP_REMOVED lines=9> */
.L_x_34133:
        /* <DEDUP_REMOVED lines=14> */
.L_x_34147:
        /* <DEDUP_REMOVED lines=9> */
.L_x_34146:
        /* <DEDUP_REMOVED lines=28> */
.L_x_34149:
        /* <DEDUP_REMOVED lines=15> */
.L_x_34148:
[----:B------:R-:W2:Y:S02]  /*09f0*/  LDG.E.U16 R0, desc[UR36][R2.64] ;  /* 0x0000002402007981 */ /* 0x000ea4000c1e1500 */
[----:B--2---:R-:W-:-:S05]  /*0a00*/  IMAD.U32 R0, R0, 0x10000, RZ ;  /* 0x0001000000007824 */ /* 0x004fca00078e00ff */
[----:B------:R-:W-:-:S04]  /*0a10*/  F2FP.F16.F32.PACK_AB R0, RZ, R0 ;  /* 0x00000000ff00723e */ /* 0x000fc800000000ff */
[----:B------:R-:W-:Y:S01]  /*0a20*/  PRMT R23, R0, 0x7610, R23 ;  /* 0x0000761000177816 */ /* 0x000fe20000000017 */
[----:B------:R-:W-:Y:S06]  /*0a30*/  BRA `(.L_x_34138) ;  /* 0x0000000400d07947 */ /* 0x000fec0003800000 */
.L_x_34145:
        /* <DEDUP_REMOVED lines=13> */
.L_x_34152:
        /* <DEDUP_REMOVED lines=21> */
.L_x_34156:
[----:B------:R-:W-:Y:S05]  /*0c60*/  BSYNC B1 ;  /* 0x0000000000017941 */ /* 0x000fea0003800000 */
.L_x_34155:
[----:B------:R-:W-:Y:S01]  /*0c70*/  LEA R3, R0, 0x3b800000, 0x17 ;  /* 0x3b80000000037811 */ /* 0x000fe200078eb8ff */
[----:B------:R-:W-:-:S05]  /*0c80*/  IMAD.SHL.U32 R0, R2, 0x100000, RZ ;  /* 0x0010000002007824 */ /* 0x000fca00078e00ff */
[----:B------:R-:W-:-:S07]  /*0c90*/  LOP3.LUT R0, R3, R0, R4, 0xfe, !PT ;  /* 0x0000000003007212 */ /* 0x000fce00078efe04 */
.L_x_34154:
[----:B------:R-:W-:Y:S05]  /*0ca0*/  BSYNC B0 ;  /* 0x0000000000007941 */ /* 0x000fea0003800000 */
.L_x_34153:
[----:B------:R-:W-:-:S04]  /*0cb0*/  F2FP.F16.F32.PACK_AB R0, RZ, R0 ;  /* 0x00000000ff00723e */ /* 0x000fc800000000ff */
[----:B------:R-:W-:Y:S01]  /*0cc0*/  PRMT R23, R0, 0x7610, R23 ;  /* 0x0000761000177816 */ /* 0x000fe20000000017 */
[----:B------:R-:W-:Y:S06]  /*0cd0*/  BRA `(.L_x_34138) ;  /* 0x0000000400287947 */ /* 0x000fec0003800000 */
.L_x_34151:
        /* <DEDUP_REMOVED lines=21> */
.L_x_34160:
[----:B------:R-:W-:Y:S05]  /*0e30*/  BSYNC B1 ;  /* 0x0000000000017941 */ /* 0x000fea0003800000 */
.L_x_34159:
[----:B------:R-:W-:Y:S01]  /*0e40*/  LEA R3, R0, 0x37800000, 0x17 ;  /* 0x3780000000037811 */ /* 0x000fe200078eb8ff */
[----:B------:R-:W-:-:S05]  /*0e50*/  IMAD.SHL.U32 R0, R2, 0x200000, RZ ;  /* 0x0020000002007824 */ /* 0x000fca00078e00ff */
[----:B------:R-:W-:-:S07]  /*0e60*/  LOP3.LUT R0, R3, R0, R4, 0xfe, !PT ;  /* 0x0000000003007212 */ /* 0x000fce00078efe04 */
.L_x_34158:
[----:B------:R-:W-:Y:S05]  /*0e70*/  BSYNC B0 ;  /* 0x0000000000007941 */ /* 0x000fea0003800000 */
.L_x_34157:
[----:B------:R-:W-:-:S04]  /*0e80*/  F2FP.F16.F32.PACK_AB R0, RZ, R0 ;  /* 0x00000000ff00723e */ /* 0x000fc800000000ff */
[----:B------:R-:W-:Y:S01]  /*0e90*/  PRMT R23, R0, 0x7610, R23 ;  /* 0x0000761000177816 */ /* 0x000fe20000000017 */
[----:B------:R-:W-:Y:S06]  /*0ea0*/  BRA `(.L_x_34138) ;  /* 0x0000000000b47947 */ /* 0x000fec0003800000 */
.L_x_34150:
        /* <DEDUP_REMOVED lines=14> */
.L_x_34164:
[----:B------:R-:W-:Y:S05]  /*0f90*/  BSYNC B0 ;  /* 0x0000000000007941 */ /* 0x000fea0003800000 */
.L_x_34163:
[----:B------:R-:W-:-:S04]  /*0fa0*/  F2FP.F16.F32.PACK_AB R0, RZ, R0 ;  /* 0x00000000ff00723e */ /* 0x000fc800000000ff */
[----:B------:R-:W-:Y:S01]  /*0fb0*/  PRMT R23, R0, 0x7610, R23 ;  /* 0x0000761000177816 */ /* 0x000fe20000000017 */
[----:B------:R-:W-:Y:S06]  /*0fc0*/  BRA `(.L_x_34138) ;  /* 0x00000000006c7947 */ /* 0x000fec0003800000 */
.L_x_34137:
        /* <DEDUP_REMOVED lines=16> */
.L_x_34165:
[----:B------:R-:W-:Y:S01]  /*10d0*/  PRMT R23, RZ, 0x7610, R23 ;  /* 0x00007610ff177816 */ /* 0x000fe20000000017 */
[----:B------:R-:W-:Y:S06]  /*10e0*/  BRA `(.L_x_34138) ;  /* 0x0000000000247947 */ /* 0x000fec0003800000 */
.L_x_34162:
[----:B------:R-:W2:Y:S02]  /*10f0*/  LDG.E.64 R2, desc[UR36][R2.64] ;  /* 0x0000002402027981 */ /* 0x000ea4000c1e1b00 */
[----:B--2---:R-:W0:Y:S02]  /*1100*/  I2F.U64 R0, R2 ;  /* 0x0000000200007312 */ /* 0x004e240000301000 */
[----:B0-----:R-:W-:-:S04]  /*1110*/  F2FP.F16.F32.PACK_AB R0, RZ, R0 ;  /* 0x00000000ff00723e */ /* 0x001fc800000000ff */
[----:B------:R-:W-:Y:S01]  /*1120*/  PRMT R23, R0, 0x7610, R23 ;  /* 0x0000761000177816 */ /* 0x000fe20000000017 */
[----:B------:R-:W-:Y:S06]  /*1130*/  BRA `(.L_x_34138) ;  /* 0x0000000000107947 */ /* 0x000fec0003800000 */
.L_x_34161:
[----:B------:R-:W2:Y:S02]  /*1140*/  LDG.E R2, desc[UR36][R2.64] ;  /* 0x0000002402027981 */ /* 0x000ea4000c1e1900 */
[----:B--2---:R-:W-:-:S04]  /*1150*/  I2FP.F32.U32 R0, R2 ;  /* 0x0000000200007245 */ /* 0x004fc80000201000 */
[----:B------:R-:W-:-:S04]  /*1160*/  F2FP.F16.F32.PACK_AB R0, RZ, R0 ;  /* 0x00000000ff00723e */ /* 0x000fc800000000ff */
[----:B------:R-:W-:-:S07]  /*1170*/  PRMT R23, R0, 0x7610, R23 ;  /* 0x0000761000177816 */ /* 0x000fce0000000017 */
.L_x_34138:
[----:B------:R-:W-:-:S07]  /*1180*/  VIADD R17, R17, 0x80 ;  /* 0x0000008011117836 */ /* 0x000fce0000000000 */
.L_x_34132:
[----:B------:R-:W-:Y:S05]  /*1190*/  BSYNC B6 ;  /* 0x0000000000067941 */ /* 0x000fea0003800000 */
.L_x_34131:
        /* <DEDUP_REMOVED lines=26> */
.L_x_34171:
[----:B------:R-:W2:Y:S02]  /*1340*/  LDG.E.U8 R2, desc[UR36][R2.64] ;  /* 0x0000002402027981 */ /* 0x000ea4000c1e1100 */
[----:B--2---:R-:W-:-:S04]  /*1350*/  I2FP.F32.U32 R0, R2 ;  /* 0x0000000200007245 */ /* 0x004fc80000201000 */
[----:B------:R-:W-:-:S04]  /*1360*/  F2FP.F16.F32.PACK_AB R0, RZ, R0 ;  /* 0x00000000ff00723e */ /* 0x000fc800000000ff */
[----:B------:R-:W-:Y:S01]  /*1370*/  PRMT R19, R0, 0x7610, R19 ;  /* 0x0000761000137816 */ /* 0x000fe20000000013 */
[----:B------:R-:W-:Y:S06]  /*1380*/  BRA `(.L_x_34173) ;  /* 0x0000000c00bc7947 */ /* 0x000fec0003800000 */
.L_x_34170:
        /* <DEDUP_REMOVED lines=11> */
.L_x_34175:
[----:B------:R-:W2:Y:S02]  /*1440*/  LDG.E R2, desc[UR36][R2.64] ;  /* 0x0000002402027981 */ /* 0x000ea4000c1e1900 */
[----:B--2---:R-:W-:-:S04]  /*1450*/  I2FP.F32.S32 R0, R2 ;  /* 0x0000000200007245 */ /* 0x004fc80000201400 */
[----:B------:R-:W-:-:S04]  /*1460*/  F2FP.F16.F32.PACK_AB R0, RZ, R0 ;  /* 0x00000000ff00723e */ /* 0x000fc800000000ff */
[----:B------:R-:W-:Y:S01]  /*1470*/  PRMT R19, R0, 0x7610, R19 ;  /* 0x0000761000137816 */ /* 0x000fe20000000013 */
[----:B------:R-:W-:Y:S06]  /*1480*/  BRA `(.L_x_34173) ;  /* 0x0000000c007c7947 */ /* 0x000fec0003800000 */
.L_x_34174:
[----:B------:R-:W2:Y:S02]  /*1490*/  LDG.E.U16 R2, desc[UR36][R2.64] ;  /* 0x0000002402027981 */ /* 0x000ea4000c1e1500 */
[----:B--2---:R-:W0:Y:S02]  /*14a0*/  I2F.S16 R0, R2 ;  /* 0x0000000200007306 */ /* 0x004e240000101400 */
[----:B0-----:R-:W-:-:S04]  /*14b0*/  F2FP.F16.F32.PACK_AB R0, RZ, R0 ;  /* 0x00000000ff00723e */ /* 0x001fc800000000ff */
[----:B------:R-:W-:Y:S01]  /*14c0*/  PRMT R19, R0, 0x7610, R19 ;  /* 0x0000761000137816 */ /* 0x000fe20000000013 */
[----:B------:R-:W-:Y:S06]  /*14d0*/  BRA `(.L_x_34173) ;  /* 0x0000000c00687947 */ /* 0x000fec0003800000 */
.L_x_34169:
        /* <DEDUP_REMOVED lines=9> */
.L_x_34177:
[----:B------:R0:W5:Y:S01]  /*1570*/  LDG.E.U16 R19, desc[UR36][R2.64] ;  /* 0x0000002402137981 */ /* 0x000162000c1e1500 */
[----:B------:R-:W-:Y:S05]  /*1580*/  BRA `(.L_x_34173) ;  /* 0x0000000c003c7947 */ /* 0x000fea0003800000 */
.L_x_34176:
        /* <DEDUP_REMOVED lines=9> */
.L_x_34179:
[----:B------:R1:W5:Y:S01]  /*1620*/  LDG.E.U16 R19, desc[UR36][R2.64] ;  /* 0x0000002402137981 */ /* 0x000362000c1e1500 */
[----:B------:R-:W-:Y:S05]  /*1630*/  BRA `(.L_x_34173) ;  /* 0x0000000c00107947 */ /* 0x000fea0003800000 */
.L_x_34178:
        /* <DEDUP_REMOVED lines=9> */
.L_x_34168:
        /* <DEDUP_REMOVED lines=14> */
.L_x_34182:
        /* <DEDUP_REMOVED lines=9> */
.L_x_34181:
        /* <DEDUP_REMOVED lines=28> */
.L_x_34184:
        /* <DEDUP_REMOVED lines=15> */
.L_x_34183:
[----:B------:R-:W2:Y:S02]  /*1af0*/  LDG.E.U16 R0, desc[UR36][R2.64] ;  /* 0x0000002402007981 */ /* 0x000ea4000c1e1500 */
[----:B--2---:R-:W-:-:S05]  /*1b00*/  IMAD.U32 R0, R0, 0x10000, RZ ;  /* 0x0001000000007824 */ /* 0x004fca00078e00ff */
[----:B------:R-:W-:-:S04]  /*1b10*/  F2FP.F16.F32.PACK_AB R0, RZ, R0 ;  /* 0x00000000ff00723e */ /* 0x000fc800000000ff */
[----:B------:R-:W-:Y:S01]  /*1b20*/  PRMT R19, R0, 0x7610, R19 ;  /* 0x0000761000137816 */ /* 0x000fe20000000013 */
[----:B------:R-:W-:Y:S06]  /*1b30*/  BRA `(.L_x_34173) ;  /* 0x0000000400d07947 */ /* 0x000fec0003800000 */
.L_x_34180:
        /* <DEDUP_REMOVED lines=13> */
.L_x_34187:
        /* <DEDUP_REMOVED lines=21> */
.L_x_34191:
[----:B------:R-:W-:Y:S05]  /*1d60*/  BSYNC B1 ;  /* 0x0000000000017941 */ /* 0x000fea0003800000 */
.L_x_34190:
[----:B------:R-:W-:Y:S01]  /*1d70*/  LEA R3, R0, 0x3b800000, 0x17 ;  /* 0x3b80000000037811 */ /* 0x000fe200078eb8ff */
[----:B------:R-:W-:-:S05]  /*1d80*/  IMAD.SHL.U32 R0, R2, 0x100000, RZ ;  /* 0x0010000002007824 */ /* 0x000fca00078e00ff */
[----:B------:R-:W-:-:S07]  /*1d90*/  LOP3.LUT R0, R3, R0, R4, 0xfe, !PT ;  /* 0x0000000003007212 */ /* 0x000fce00078efe04 */
.L_x_34189:
[----:B------:R-:W-:Y:S05]  /*1da0*/  BSYNC B0 ;  /* 0x0000000000007941 */ /* 0x000fea0003800000 */
.L_x_34188:
[----:B------:R-:W-:-:S04]  /*1db0*/  F2FP.F16.F32.PACK_AB R0, RZ, R0 ;  /* 0x00000000ff00723e */ /* 0x000fc800000000ff */
[----:B------:R-:W-:Y:S01]  /*1dc0*/  PRMT R19, R0, 0x7610, R19 ;  /* 0x0000761000137816 */ /* 0x000fe20000000013 */
[----:B------:R-:W-:Y:S06]  /*1dd0*/  BRA `(.L_x_34173) ;  /* 0x0000000400287947 */ /* 0x000fec0003800000 */
.L_x_34186:
        /* <DEDUP_REMOVED lines=21> */
.L_x_34195:
[----:B------:R-:W-:Y:S05]  /*1f30*/  BSYNC B1 ;  /* 0x0000000000017941 */ /* 0x000fea0003800000 */
.L_x_34194:
[----:B------:R-:W-:Y:S01]  /*1f40*/  LEA R3, R0, 0x37800000, 0x17 ;  /* 0x3780000000037811 */ /* 0x000fe200078eb8ff */
[----:B------:R-:W-:-:S05]  /*1f50*/  IMAD.SHL.U32 R0, R2, 0x200000, RZ ;  /* 0x0020000002007824 */ /* 0x000fca00078e00ff */
[----:B------:R-:W-:-:S07]  /*1f60*/  LOP3.LUT R0, R3, R0, R4, 0xfe, !PT ;  /* 0x0000000003007212 */ /* 0x000fce00078efe04 */
.L_x_34193:
[----:B------:R-:W-:Y:S05]  /*1f70*/  BSYNC B0 ;  /* 0x0000000000007941 */ /* 0x000fea0003800000 */
.L_x_34192:
[----:B------:R-:W-:-:S04]  /*1f80*/  F2FP.F16.F32.PACK_AB R0, RZ, R0 ;  /* 0x00000000ff00723e */ /* 0x000fc800000000ff */
[----:B------:R-:W-:Y:S01]  /*1f90*/  PRMT R19, R0, 0x7610, R19 ;  /* 0x0000761000137816 */ /* 0x000fe20000000013 */
[----:B------:R-:W-:Y:S06]  /*1fa0*/  BRA `(.L_x_34173) ;  /* 0x0000000000b47947 */ /* 0x000fec0003800000 */
.L_x_34185:
        /* <DEDUP_REMOVED lines=14> */
.L_x_34199:
[----:B------:R-:W-:Y:S05]  /*2090*/  BSYNC B0 ;  /* 0x0000000000007941 */ /* 0x000fea0003800000 */
.L_x_34198:
[----:B------:R-:W-:-:S04]  /*20a0*/  F2FP.F16.F32.PACK_AB R0, RZ, R0 ;  /* 0x00000000ff00723e */ /* 0x000fc800000000ff */
[----:B------:R-:W-:Y:S01]  /*20b0*/  PRMT R19, R0, 0x7610, R19 ;  /* 0x0000761000137816 */ /* 0x000fe20000000013 */
[----:B------:R-:W-:Y:S06]  /*20c0*/  BRA `(.L_x_34173) ;  /* 0x00000000006c7947 */ /* 0x000fec0003800000 */
.L_x_34172:
        /* <DEDUP_REMOVED lines=16> */
.L_x_34200:
[----:B------:R-:W-:Y:S01]  /*21d0*/  PRMT R19, RZ, 0x7610, R19 ;  /* 0x00007610ff137816 */ /* 0x000fe20000000013 */
[----:B------:R-:W-:Y:S06]  /*21e0*/  BRA `(.L_x_34173) ;  /* 0x0000000000247947 */ /* 0x000fec0003800000 */
.L_x_34197:
[----:B------:R-:W2:Y:S02]  /*21f0*/  LDG.E.64 R2, desc[UR36][R2.64] ;  /* 0x0000002402027981 */ /* 0x000ea4000c1e1b00 */
[----:B--2---:R-:W0:Y:S02]  /*2200*/  I2F.U64 R0, R2 ;  /* 0x0000000200007312 */ /* 0x004e240000301000 */
[----:B0-----:R-:W-:-:S04]  /*2210*/  F2FP.F16.F32.PACK_AB R0, RZ, R0 ;  /* 0x00000000ff00723e */ /* 0x001fc800000000ff */
[----:B------:R-:W-:Y:S01]  /*2220*/  PRMT R19, R0, 0x7610, R19 ;  /* 0x0000761000137816 */ /* 0x000fe20000000013 */
[----:B------:R-:W-:Y:S06]  /*2230*/  BRA `(.L_x_34173) ;  /* 0x0000000000107947 */ /* 0x000fec0003800000 */
.L_x_34196:
[----:B------:R-:W2:Y:S02]  /*2240*/  LDG.E R2, desc[UR36][R2.64] ;  /* 0x0000002402027981 */ /* 0x000ea4000c1e1900 */
[----:B--2---:R-:W-:-:S04]  /*2250*/  I2FP.F32.U32 R0, R2 ;  /* 0x0000000200007245 */ /* 0x004fc80000201000 */
[----:B------:R-:W-:-:S04]  /*2260*/  F2FP.F16.F32.PACK_AB R0, RZ, R0 ;  /* 0x00000000ff00723e */ /* 0x000fc800000000ff */
[----:B------:R-:W-:-:S07]  /*2270*/  PRMT R19, R0, 0x7610, R19 ;  /* 0x0000761000137816 */ /* 0x000fce0000000013 */
.L_x_34173:
[----:B------:R-:W-:-:S07]  /*2280*/  VIADD R17, R17, 0x80 ;  /* 0x0000008011117836 */ /* 0x000fce0000000000 */
.L_x_34167:
[----:B------:R-:W-:Y:S05]  /*2290*/  BSYNC B6 ;  /* 0x0000000000067941 */ /* 0x000fea0003800000 */
.L_x_34166:
        /* <DEDUP_REMOVED lines=28> */
.L_x_34206:
[----:B------:R-:W2:Y:S02]  /*2460*/  LDG.E.U8 R2, desc[UR36][R2.64] ;  /* 0x0000002402027981 */ /* 0x000ea4000c1e1100 */
[----:B--2---:R-:W-:-:S04]  /*2470*/  I2FP.F32.U32 R0, R2 ;  /* 0x0000000200007245 */ /* 0x004fc80000201000 */
[----:B------:R-:W-:-:S04]  /*2480*/  F2FP.F16.F32.PACK_AB R0, RZ, R0 ;  /* 0x00000000ff00723e */ /* 0x000fc800000000ff */
[----:B------:R-:W-:Y:S01]  /*2490*/  PRMT R26, R0, 0x7610, R26 ;  /* 0x00007610001a7816 */ /* 0x000fe2000000001a */
[----:B------:R-:W-:Y:S06]  /*24a0*/  BRA `(.L_x_34208) ;  /* 0x0000000c00bc7947 */ /* 0x000fec0003800000 */
.L_x_34205:
        /* <DEDUP_REMOVED lines=11> */
.L_x_34210:
[----:B------:R-:W2:Y:S02]  /*2560*/  LDG.E R2, desc[UR36][R2.64] ;  /* 0x0000002402027981 */ /* 0x000ea4000c1e1900 */
[----:B--2---:R-:W-:-:S04]  /*2570*/  I2FP.F32.S32 R0, R2 ;  /* 0x0000000200007245 */ /* 0x004fc80000201400 */
[----:B------:R-:W-:-:S04]  /*2580*/  F2FP.F16.F32.PACK_AB R0, RZ, R0 ;  /* 0x00000000ff00723e */ /* 0x000fc800000000ff */
[----:B------:R-:W-:Y:S01]  /*2590*/  PRMT R26, R0, 0x7610, R26 ;  /* 0x00007610001a7816 */ /* 0x000fe2000000001a */
[----:B------:R-:W-:Y:S06]  /*25a0*/  BRA `(.L_x_34208) ;  /* 0x0000000c007c7947 */ /* 0x000fec0003800000 */
.L_x_34209:
[----:B------:R-:W2:Y:S02]  /*25b0*/  LDG.E.U16 R2, desc[UR36][R2.64] ;  /* 0x0000002402027981 */ /* 0x000ea4000c1e1500 */
[----:B--2---:R-:W0:Y:S02]  /*25c0*/  I2F.S16 R0, R2 ;  /* 0x0000000200007306 */ /* 0x004e240000101400 */
[----:B0-----:R-:W-:-:S04]  /*25d0*/  F2FP.F16.F32.PACK_AB R0, RZ, R0 ;  /* 0x00000000ff00723e */ /* 0x001fc800000000ff */
[----:B------:R-:W-:Y:S01]  /*25e0*/  PRMT R26, R0, 0x7610, R26 ;  /* 0x00007610001a7816 */ /* 0x000fe2000000001a */
[----:B------:R-:W-:Y:S06]  /*25f0*/  BRA `(.L_x_34208) ;  /* 0x0000000c00687947 */ /* 0x000fec0003800000 */
.L_x_34204:
        /* <DEDUP_REMOVED lines=9> */
.L_x_34212:
[----:B------:R0:W5:Y:S01]  /*2690*/  LDG.E.U16 R26, desc[UR36][R2.64] ;  /* 0x00000024021a7981 */ /* 0x000162000c1e1500 */
[----:B------:R-:W-:Y:S05]  /*26a0*/  BRA `(.L_x_34208) ;  /* 0x0000000c003c7947 */ /* 0x000fea0003800000 */
.L_x_34211:
        /* <DEDUP_REMOVED lines=9> */
.L_x_34214:
[----:B------:R1:W5:Y:S01]  /*2740*/  LDG.E.U16 R26, desc[UR36][R2.64] ;  /* 0x00000024021a7981 */ /* 0x000362000c1e1500 */
[----:B------:R-:W-:Y:S05]  /*2750*/  BRA `(.L_x_34208) ;  /* 0x0000000c00107947 */ /* 0x000fea0003800000 */
.L_x_34213:
        /* <DEDUP_REMOVED lines=9> */
.L_x_34203:
        /* <DEDUP_REMOVED lines=14> */
.L_x_34217:
        /* <DEDUP_REMOVED lines=9> */
.L_x_34216:
        /* <DEDUP_REMOVED lines=28> */
.L_x_34219:
        /* <DEDUP_REMOVED lines=15> */
.L_x_34218:
[----:B------:R-:W2:Y:S02]  /*2c10*/  LDG.E.U16 R0, desc[UR36][R2.64] ;  /* 0x0000002402007981 */ /* 0x000ea4000c1e1500 */
[----:B--2---:R-:W-:-:S05]  /*2c20*/  IMAD.U32 R0, R0, 0x10000, RZ ;  /* 0x0001000000007824 */ /* 0x004fca00078e00ff */
[----:B------:R-:W-:-:S04]  /*2c30*/  F2FP.F16.F32.PACK_AB R0, RZ, R0 ;  /* 0x00000000ff00723e */ /* 0x000fc800000000ff */
[----:B------:R-:W-:Y:S01]  /*2c40*/  PRMT R26, R0, 0x7610, R26 ;  /* 0x00007610001a7816 */ /* 0x000fe2000000001a */
[----:B------:R-:W-:Y:S06]  /*2c50*/  BRA `(.L_x_34208) ;  /* 0x0000000400d07947 */ /* 0x000fec0003800000 */
.L_x_34215:
        /* <DEDUP_REMOVED lines=13> */
.L_x_34222:
        /* <DEDUP_REMOVED lines=21> */
.L_x_34226:
[----:B------:R-:W-:Y:S05]  /*2e80*/  BSYNC B1 ;  /* 0x0000000000017941 */ /* 0x000fea0003800000 */
.L_x_34225:
[----:B------:R-:W-:Y:S01]  /*2e90*/  LEA R3, R0, 0x3b800000, 0x17 ;  /* 0x3b80000000037811 */ /* 0x000fe200078eb8ff */
[----:B------:R-:W-:-:S05]  /*2ea0*/  IMAD.SHL.U32 R0, R2, 0x100000, RZ ;  /* 0x0010000002007824 */ /* 0x000fca00078e00ff */
[----:B------:R-:W-:-:S07]  /*2eb0*/  LOP3.LUT R0, R3, R0, R4, 0xfe, !PT ;  /* 0x0000000003007212 */ /* 0x000fce00078efe04 */
.L_x_34224:
[----:B------:R-:W-:Y:S05]  /*2ec0*/  BSYNC B0 ;  /* 0x0000000000007941 */ /* 0x000fea0003800000 */
.L_x_34223:
[----:B------:R-:W-:-:S04]  /*2ed0*/  F2FP.F16.F32.PACK_AB R0, RZ, R0 ;  /* 0x00000000ff00723e */ /* 0x000fc800000000ff */
[----:B------:R-:W-:Y:S01]  /*2ee0*/  PRMT R26, R0, 0x7610, R26 ;  /* 0x00007610001a7816 */ /* 0x000fe2000000001a */
[----:B------:R-:W-:Y:S06]  /*2ef0*/  BRA `(.L_x_34208) ;  /* 0x0000000400287947 */ /* 0x000fec0003800000 */
.L_x_34221:
        /* <DEDUP_REMOVED lines=21> */
.L_x_34230:
[----:B------:R-:W-:Y:S05]  /*3050*/  BSYNC B1 ;  /* 0x0000000000017941 */ /* 0x000fea0003800000 */
.L_x_34229:
[----:B------:R-:W-:Y:S01]  /*3060*/  LEA R3, R0, 0x37800000, 0x17 ;  /* 0x3780000000037811 */ /* 0x000fe200078eb8ff */
[----:B------:R-:W-:-:S05]  /*3070*/  IMAD.SHL.U32 R0, R2, 0x200000, RZ ;  /* 0x0020000002007824 */ /* 0x000fca00078e00ff */
[----:B------:R-:W-:-:S07]  /*3080*/  LOP3.LUT R0, R3, R0, R4, 0xfe, !PT ;  /* 0x0000000003007212 */ /* 0x000fce00078efe04 */
.L_x_34228:
[----:B------:R-:W-:Y:S05]  /*3090*/  BSYNC B0 ;  /* 0x0000000000007941 */ /* 0x000fea0003800000 */
.L_x_34227:
[----:B------:R-:W-:-:S04]  /*30a0*/  F2FP.F16.F32.PACK_AB R0, RZ, R0 ;  /* 0x00000000ff00723e */ /* 0x000fc800000000ff */
[----:B------:R-:W-:Y:S01]  /*30b0*/  PRMT R26, R0, 0x7610, R26 ;  /* 0x00007610001a7816 */ /* 0x000fe2000000001a */
[----:B------:R-:W-:Y:S06]  /*30c0*/  BRA `(.L_x_34208) ;  /* 0x0000000000b47947 */ /* 0x000fec0003800000 */
.L_x_34220:
        /* <DEDUP_REMOVED lines=14> */
.L_x_34234:
[----:B------:R-:W-:Y:S05]  /*31b0*/  BSYNC B0 ;  /* 0x0000000000007941 */ /* 0x000fea0003800000 */
.L_x_34233:
[----:B------:R-:W-:-:S04]  /*31c0*/  F2FP.F16.F32.PACK_AB R0, RZ, R0 ;  /* 0x00000000ff00723e */ /* 0x000fc800000000ff */
[----:B------:R-:W-:Y:S01]  /*31d0*/  PRMT R26, R0, 0x7610, R26 ;  /* 0x00007610001a7816 */ /* 0x000fe2000000001a */
[----:B------:R-:W-:Y:S06]  /*31e0*/  BRA `(.L_x_34208) ;  /* 0x00000000006c7947 */ /* 0x000fec0003800000 */
.L_x_34207:
        /* <DEDUP_REMOVED lines=16> */
.L_x_34235:
[----:B------:R-:W-:Y:S01]  /*32f0*/  PRMT R26, RZ, 0x7610, R26 ;  /* 0x00007610ff1a7816 */ /* 0x000fe2000000001a */
[----:B------:R-:W-:Y:S06]  /*3300*/  BRA `(.L_x_34208) ;  /* 0x0000000000247947 */ /* 0x000fec0003800000 */
.L_x_34232:
[----:B------:R-:W2:Y:S02]  /*3310*/  LDG.E.64 R2, desc[UR36][R2.64] ;  /* 0x0000002402027981 */ /* 0x000ea4000c1e1b00 */
[----:B--2---:R-:W0:Y:S02]  /*3320*/  I2F.U64 R0, R2 ;  /* 0x0000000200007312 */ /* 0x004e240000301000 */
[----:B0-----:R-:W-:-:S04]  /*3330*/  F2FP.F16.F32.PACK_AB R0, RZ, R0 ;  /* 0x00000000ff00723e */ /* 0x001fc800000000ff */
[----:B------:R-:W-:Y:S01]  /*3340*/  PRMT R26, R0, 0x7610, R26 ;  /* 0x00007610001a7816 */ /* 0x000fe2000000001a */
[----:B------:R-:W-:Y:S06]  /*3350*/  BRA `(.L_x_34208) ;  /* 0x0000000000107947 */ /* 0x000fec0003800000 */
.L_x_34231:
[----:B------:R-:W2:Y:S02]  /*3360*/  LDG.E R2, desc[UR36][R2.64] ;  /* 0x0000002402027981 */ /* 0x000ea4000c1e1900 */
[----:B--2---:R-:W-:-:S04]  /*3370*/  I2FP.F32.U32 R0, R2 ;  /* 0x0000000200007245 */ /* 0x004fc80000201000 */
[----:B------:R-:W-:-:S04]  /*3380*/  F2FP.F16.F32.PACK_AB R0, RZ, R0 ;  /* 0x00000000ff00723e */ /* 0x000fc800000000ff */
[----:B------:R-:W-:-:S07]  /*3390*/  PRMT R26, R0, 0x7610, R26 ;  /* 0x00007610001a7816 */ /* 0x000fce000000001a */
.L_x_34208:
[----:B------:R-:W-:-:S07]  /*33a0*/  VIADD R17, R17, 0x80 ;  /* 0x0000008011117836 */ /* 0x000fce0000000000 */
.L_x_34202:
[----:B------:R-:W-:Y:S05]  /*33b0*/  BSYNC B6 ;  /* 0x0000000000067941 */ /* 0x000fea0003800000 */
.L_x_34201:
        /* <DEDUP_REMOVED lines=25> */
.L_x_34241:
[----:B------:R-:W2:Y:S02]  /*3550*/  LDG.E.U8 R2, desc[UR36][R2.64] ;  /* 0x0000002402027981 */ /* 0x000ea4000c1e1100 */
[----:B--2---:R-:W-:-:S04]  /*3560*/  I2FP.F32.U32 R0, R2 ;  /* 0x0000000200007245 */ /* 0x004fc80000201000 */
[----:B------:R-:W-:-:S04]  /*3570*/  F2FP.F16.F32.PACK_AB R0, RZ, R0 ;  /* 0x00000000ff00723e */ /* 0x000fc800000000ff */
[----:B------:R-:W-:Y:S01]  /*3580*/  PRMT R24, R0, 0x7610, R24 ;  /* 0x0000761000187816 */ /* 0x000fe20000000018 */
[----:B------:R-:W-:Y:S06]  /*3590*/  BRA `(.L_x_34237) ;  /* 0x0000000c00bc7947 */ /* 0x000fec0003800000 */
.L_x_34240:
        /* <DEDUP_REMOVED lines=11> */
.L_x_34244:
[----:B------:R-:W2:Y:S02]  /*3650*/  LDG.E R2, desc[UR36][R2.64] ;  /* 0x0000002402027981 */ /* 0x000ea4000c1e1900 */
[----:B--2---:R-:W-:-:S04]  /*3660*/  I2FP.F32.S32 R0, R2 ;  /* 0x0000000200007245 */ /* 0x004fc80000201400 */
[----:B------:R-:W-:-:S04]  /*3670*/  F2FP.F16.F32.PACK_AB R0, RZ, R0 ;  /* 0x00000000ff00723e */ /* 0x000fc800000000ff */
[----:B------:R-:W-:Y:S01]  /*3680*/  PRMT R24, R0, 0x7610, R24 ;  /* 0x0000761000187816 */ /* 0x000fe20000000018 */
[----:B------:R-:W-:Y:S06]  /*3690*/  BRA `(.L_x_34237) ;  /* 0x0000000c007c7947 */ /* 0x000fec0003800000 */
.L_x_34243:
[----:B------:R-:W2:Y:S02]  /*36a0*/  LDG.E.U16 R2, desc[UR36][R2.64] ;  /* 0x0000002402027981 */ /* 0x000ea4000c1e1500 */
[----:B--2---:R-:W0:Y:S02]  /*36b0*/  I2F.S16 R0, R2 ;  /* 0x0000000200007306 */ /* 0x004e240000101400 */
[----:B0-----:R-:W-:-:S04]  /*36c0*/  F2FP.F16.F32.PACK_AB R0, RZ, R0 ;  /* 0x00000000ff00723e */ /* 0x001fc800000000ff */
[----:B------:R-:W-:Y:S01]  /*36d0*/  PRMT R24, R0, 0x7610, R24 ;  /* 0x0000761000187816 */ /* 0x000fe20000000018 */
[----:B------:R-:W-:Y:S06]  /*36e0*/  BRA `(.L_x_34237) ;  /* 0x0000000c00687947 */ /* 0x000fec0003800000 */
.L_x_34239:
        /* <DEDUP_REMOVED lines=9> */
.L_x_34246:
[----:B------:R2:W5:Y:S01]  /*3780*/  LDG.E.U16 R24, desc[UR36][R2.64] ;  /* 0x0000002402187981 */ /* 0x000562000c1e1500 */
[----:B------:R-:W-:Y:S05]  /*3790*/  BRA `(.L_x_34237) ;  /* 0x0000000c003c7947 */ /* 0x000fea0003800000 */
.L_x_34245:
        /* <DEDUP_REMOVED lines=9> */
.L_x_34248:
[----:B------:R3:W5:Y:S01]  /*3830*/  LDG.E.U16 R24, desc[UR36][R2.64] ;  /* 0x0000002402187981 */ /* 0x000762000c1e1500 */
[----:B------:R-:W-:Y:S05]  /*3840*/  BRA `(.L_x_34237) ;  /* 0x0000000c00107947 */ /* 0x000fea0003800000 */
.L_x_34247:
        /* <DEDUP_REMOVED lines=9> */
.L_x_34238:
        /* <DEDUP_REMOVED lines=14> */
.L_x_34251:
        /* <DEDUP_REMOVED lines=9> */
.L_x_34250:
        /* <DEDUP_REMOVED lines=28> */
.L_x_34253:
        /* <DEDUP_REMOVED lines=15> */
.L_x_34252:
[----:B------:R-:W2:Y:S02]  /*3d00*/  LDG.E.U16 R0, desc[UR36][R2.64] ;  /* 0x0000002402007981 */ /* 0x000ea4000c1e1500 */
[----:B--2---:R-:W-:-:S05]  /*3d10*/  IMAD.U32 R0, R0, 0x10000, RZ ;  /* 0x0001000000007824 */ /* 0x004fca00078e00ff */
[----:B------:R-:W-:-:S04]  /*3d20*/  F2FP.F16.F32.PACK_AB R0, RZ, R0 ;  /* 0x00000000ff00723e */ /* 0x000fc800000000ff */
[----:B------:R-:W-:Y:S01]  /*3d30*/  PRMT R24, R0, 0x7610, R24 ;  /* 0x0000761000187816 */ /* 0x000fe20000000018 */
[----:B------:R-:W-:Y:S06]  /*3d40*/  BRA `(.L_x_34237) ;  /* 0x0000000400d07947 */ /* 0x000fec0003800000 */
.L_x_34249:
        /* <DEDUP_REMOVED lines=13> */
.L_x_34256:
        /* <DEDUP_REMOVED lines=21> */
.L_x_34260:
[----:B------:R-:W-:Y:S05]  /*3f70*/  BSYNC B1 ;  /* 0x0000000000017941 */ /* 0x000fea0003800000 */
.L_x_34259:
[----:B------:R-:W-:Y:S01]  /*3f80*/  LEA R3, R0, 0x3b800000, 0x17 ;  /* 0x3b80000000037811 */ /* 0x000fe200078eb8ff */
[----:B------:R-:W-:-:S05]  /*3f90*/  IMAD.SHL.U32 R0, R2, 0x100000, RZ ;  /* 0x0010000002007824 */ /* 0x000fca00078e00ff */
[----:B------:R-:W-:-:S07]  /*3fa0*/  LOP3.LUT R0, R3, R0, R4, 0xfe, !PT ;  /* 0x0000000003007212 */ /* 0x000fce00078efe04 */
.L_x_34258:
[----:B------:R-:W-:Y:S05]  /*3fb0*/  BSYNC B0 ;  /* 0x0000000000007941 */ /* 0x000fea0003800000 */
.L_x_34257:
[----:B------:R-:W-:-:S04]  /*3fc0*/  F2FP.F16.F32.PACK_AB R0, RZ, R0 ;  /* 0x00000000ff00723e */ /* 0x000fc800000000ff */
[----:B------:R-:W-:Y:S01]  /*3fd0*/  PRMT R24, R0, 0x7610, R24 ;  /* 0x0000761000187816 */ /* 0x000fe20000000018 */
[----:B------:R-:W-:Y:S06]  /*3fe0*/  BRA `(.L_x_34237) ;  /* 0x0000000400287947 */ /* 0x000fec0003800000 */
.L_x_34255:
        /* <DEDUP_REMOVED lines=21> */
.L_x_34264:
[----:B------:R-:W-:Y:S05]  /*4140*/  BSYNC B1 ;  /* 0x0000000000017941 */ /* 0x000fea0003800000 */
.L_x_34263:
[----:B------:R-:W-:Y:S01]  /*4150*/  LEA R3, R0, 0x37800000, 0x17 ;  /* 0x3780000000037811 */ /* 0x000fe200078eb8ff */
[----:B------:R-:W-:-:S05]  /*4160*/  IMAD.SHL.U32 R0, R2, 0x200000, RZ ;  /* 0x0020000002007824 */ /* 0x000fca00078e00ff */
[----:B------:R-:W-:-:S07]  /*4170*/  LOP3.LUT R0, R3, R0, R4, 0xfe, !PT ;  /* 0x0000000003007212 */ /* 0x000fce00078efe04 */
.L_x_34262:
[----:B------:R-:W-:Y:S05]  /*4180*/  BSYNC B0 ;  /* 0x0000000000007941 */ /* 0x000fea0003800000 */
.L_x_34261:
[----:B------:R-:W-:-:S04]  /*4190*/  F2FP.F16.F32.PACK_AB R0, RZ, R0 ;  /* 0x00000000ff00723e */ /* 0x000fc800000000ff */
[----:B------:R-:W-:Y:S01]  /*41a0*/  PRMT R24, R0, 0x7610, R24 ;  /* 0x0000761000187816 */ /* 0x000fe20000000018 */
[----:B------:R-:W-:Y:S06]  /*41b0*/  BRA `(.L_x_34237) ;  /* 0x0000000000b47947 */ /* 0x000fec0003800000 */
.L_x_34254:
        /* <DEDUP_REMOVED lines=14> */
.L_x_34268:
[----:B------:R-:W-:Y:S05]  /*42a0*/  BSYNC B0 ;  /* 0x0000000000007941 */ /* 0x000fea0003800000 */
.L_x_34267:
[----:B------:R-:W-:-:S04]  /*42b0*/  F2FP.F16.F32.PACK_AB R0, RZ, R0 ;  /* 0x00000000ff00723e */ /* 0x000fc800000000ff */
[----:B------:R-:W-:Y:S01]  /*42c0*/  PRMT R24, R0, 0x7610, R24 ;  /* 0x0000761000187816 */ /* 0x000fe20000000018 */
[----:B------:R-:W-:Y:S06]  /*42d0*/  BRA `(.L_x_34237) ;  /* 0x00000000006c7947 */ /* 0x000fec0003800000 */
.L_x_34242:
        /* <DEDUP_REMOVED lines=16> */
.L_x_34269:
[----:B------:R-:W-:Y:S01]  /*43e0*/  PRMT R24, RZ, 0x7610, R24 ;  /* 0x00007610ff187816 */ /* 0x000fe20000000018 */
[----:B------:R-:W-:Y:S06]  /*43f0*/  BRA `(.L_x_34237) ;  /* 0x0000000000247947 */ /* 0x000fec0003800000 */
.L_x_34266:
[----:B------:R-:W2:Y:S02]  /*4400*/  LDG.E.64 R2, desc[UR36][R2.64] ;  /* 0x0000002402027981 */ /* 0x000ea4000c1e1b00 */
[----:B--2---:R-:W0:Y:S02]  /*4410*/  I2F.U64 R0, R2 ;  /* 0x0000000200007312 */ /* 0x004e240000301000 */
[----:B0-----:R-:W-:-:S04]  /*4420*/  F2FP.F16.F32.PACK_AB R0, RZ, R0 ;  /* 0x00000000ff00723e */ /* 0x001fc800000000ff */
[----:B------:R-:W-:Y:S01]  /*4430*/  PRMT R24, R0, 0x7610, R24 ;  /* 0x0000761000187816 */ /* 0x000fe20000000018 */
[----:B------:R-:W-:Y:S06]  /*4440*/  BRA `(.L_x_34237) ;  /* 0x0000000000107947 */ /* 0x000fec0003800000 */
.L_x_34265:
[----:B------:R-:W2:Y:S02]  /*4450*/  LDG.E R2, desc[UR36][R2.64] ;  /* 0x0000002402027981 */ /* 0x000ea4000c1e1900 */
[----:B--2---:R-:W-:-:S04]  /*4460*/  I2FP.F32.U32 R0, R2 ;  /* 0x0000000200007245 */ /* 0x004fc80000201000 */
[----:B------:R-:W-:-:S04]  /*4470*/  F2FP.F16.F32.PACK_AB R0, RZ, R0 ;  /* 0x00000000ff00723e */ /* 0x000fc800000000ff */
[----:B------:R-:W-:-:S07]  /*4480*/  PRMT R24, R0, 0x7610, R24 ;  /* 0x0000761000187816 */ /* 0x000fce0000000018 */
.L_x_34237:
[----:B------:R-:W-:Y:S05]  /*4490*/  BSYNC B6 ;  /* 0x0000000000067941 */ /* 0x000fea0003800000 */
.L_x_34236:
[----:B------:R-:W-:Y:S01]  /*44a0*/  ISETP.NE.AND P0, PT, R25, RZ, PT ;  /* 0x000000ff1900720c */ /* 0x000fe20003f05270 */
[----:B------:R-:W-:-:S12]  /*44b0*/  BSSY B1, `(.L_x_34270) ;  /* 0x000004f000017945 */ /* 0x000fd80003800000 */
[----:B------:R-:W-:Y:S05]  /*44c0*/  @P0 BRA `(.L_x_34271) ;  /* 0x0000000400340947 */ /* 0x000fea0003800000 */
[----:B0123--:R-:W0:Y:S01]  /*44d0*/  LDC.U16 R2, c[0x0][0x216] ;  /* 0x00008580ff027b82 */ /* 0x00fe220000000400 */
        /* <DEDUP_REMOVED lines=29> */
.L_x_34277:
[----:B------:R-:W-:Y:S01]  /*46b0*/  FSETP.GEU.FTZ.AND P0, PT, R7, -R0, PT ;  /* 0x800000000700720b */ /* 0x000fe20003f1e000 */
[----:B------:R-:W-:-:S12]  /*46c0*/  FADD.FTZ R4, R4, -1 ;  /* 0xbf80000004047421 */ /* 0x000fd80000010000 */
[----:B------:R-:W-:-:S07]  /*46d0*/  @!P0 FADD.FTZ R4, R4, -1 ;  /* 0xbf80000004048421 */ /* 0x000fce0000010000 */
.L_x_34276:
[----:B------:R-:W-:Y:S05]  /*46e0*/  BSYNC B2 ;  /* 0x0000000000027941 */ /* 0x000fea0003800000 */
.L_x_34275:
[----:B------:R-:W-:Y:S01]  /*46f0*/  FFMA.FTZ R3, -R0, R4, R3 ;  /* 0x0000000400037223 */ /* 0x000fe20000010103 */
[----:B------:R-:W-:Y:S06]  /*4700*/  BRA `(.L_x_34273) ;  /* 0x00000000007c7947 */ /* 0x000fec0003800000 */
.L_x_34274:
        /* <DEDUP_REMOVED lines=15> */
.L_x_34280:
        /* <DEDUP_REMOVED lines=13> */
.L_x_34279:
[----:B------:R-:W-:Y:S05]  /*48d0*/  BSYNC B2 ;  /* 0x0000000000027941 */ /* 0x000fea0003800000 */
.L_x_34278:
[----:B------:R-:W-:-:S04]  /*48e0*/  FMUL.FTZ R4, R4, 1.1920928955078125e-07 ;  /* 0x3400000004047820 */ /* 0x000fc80000410000 */
[----:B0-----:R-:W-:-:S07]  /*48f0*/  FMUL.FTZ R3, R9, R4 ;  /* 0x0000000409037220 */ /* 0x001fce0000410000 */
.L_x_34273:
[----:B------:R-:W-:Y:S05]  /*4900*/  BSYNC B0 ;  /* 0x0000000000007941 */ /* 0x000fea0003800000 */
.L_x_34272:
[C---:B------:R-:W-:Y:S02]  /*4910*/  FSETP.GTU.FTZ.AND P0, PT, |R3|.reuse, +INF , PT ;  /* 0x7f8000000300780b */ /* 0x040fe40003f1c200 */
[C---:B------:R-:W-:Y:S02]  /*4920*/  LOP3.LUT R0, R3.reuse, 0x80000000, R23, 0xb8, !PT ;  /* 0x8000000003007812 */ /* 0x040fe400078eb817 */
[----:B------:R-:W-:Y:S02]  /*4930*/  FSETP.GEU.FTZ.AND P1, PT, R2, RZ, PT ;  /* 0x000000ff0200720b */ /* 0x000fe40003f3e000 */
[----:B------:R-:W-:-:S04]  /*4940*/  FSEL R0, R3, R0, P0 ;  /* 0x0000000003007208 */ /* 0x000fc80000000000 */
[C---:B------:R-:W-:Y:S02]  /*4950*/  FSETP.NEU.FTZ.AND P0, PT, R0.reuse, RZ, PT ;  /* 0x000000ff0000720b */ /* 0x040fe40003f1d000 */
[----:B------:R-:W-:-:S04]  /*4960*/  FSETP.GEU.FTZ.AND P2, PT, R0, RZ, PT ;  /* 0x000000ff0000720b */ /* 0x000fc80003f5e000 */
[----:B------:R-:W-:-:S13]  /*4970*/  PLOP3.LUT P0, PT, P0, P2, P1, 0x9f, 0x0 ;  /* 0x000000000000781c */ /* 0x000fda0000705317 */
[----:B------:R-:W-:-:S05]  /*4980*/  @!P0 FADD.FTZ R0, R2, R0 ;  /* 0x0000000002008221 */ /* 0x000fca0000010000 */
[----:B------:R-:W-:-:S07]  /*4990*/  F2FP.F16.F32.PACK_AB R2, RZ, R0 ;  /* 0x00000000ff02723e */ /* 0x000fce00000000ff */
.L_x_34271:
[----:B------:R-:W-:Y:S05]  /*49a0*/  BSYNC B1 ;  /* 0x0000000000017941 */ /* 0x000fea0003800000 */
.L_x_34270:
[----:B------:R-:W0:Y:S01]  /*49b0*/  S2R R17, SR_TID.X ;  /* 0x0000000000117919 */ /* 0x000e220000002100 */
[----:B------:R-:W-:Y:S01]  /*49c0*/  BSSY B1, `(.L_x_34281) ;  /* 0x0000051000017945 */ /* 0x000fe20003800000 */
[----:B0123--:R-:W-:-:S05]  /*49d0*/  VIADD R3, R17, 0x80 ;  /* 0x0000008011037836 */ /* 0x00ffca0000000000 */
[----:B------:R-:W-:-:S13]  /*49e0*/  ISETP.GE.AND P0, PT, R3, R22, PT ;  /* 0x000000160300720c */ /* 0x000fda0003f06270 */
[----:B------:R-:W-:Y:S05]  /*49f0*/  @P0 BRA `(.L_x_34282) ;  /* 0x0000000400340947 */ /* 0x000fea0003800000 */
[----:B------:R-:W0:Y:S01]  /*4a00*/  LDC.U16 R4, c[0x0][0x216] ;  /* 0x00008580ff047b82 */ /* 0x000e220000000400 */
        /* <DEDUP_REMOVED lines=29> */
.L_x_34288:
[----:B------:R-:W-:Y:S01]  /*4be0*/  FSETP.GEU.FTZ.AND P0, PT, R7, -R8, PT ;  /* 0x800000080700720b */ /* 0x000fe20003f1e000 */
[----:B------:R-:W-:-:S12]  /*4bf0*/  FADD.FTZ R5, R5, -1 ;  /* 0xbf80000005057421 */ /* 0x000fd80000010000 */
[----:B------:R-:W-:-:S07]  /*4c00*/  @!P0 FADD.FTZ R5, R5, -1 ;  /* 0xbf80000005058421 */ /* 0x000fce0000010000 */
.L_x_34287:
[----:B------:R-:W-:Y:S05]  /*4c10*/  BSYNC B2 ;  /* 0x0000000000027941 */ /* 0x000fea0003800000 */
.L_x_34286:
[----:B------:R-:W-:Y:S01]  /*4c20*/  FFMA.FTZ R0, -R8, R5, R0 ;  /* 0x0000000508007223 */ /* 0x000fe20000010100 */
[----:B------:R-:W-:Y:S06]  /*4c30*/  BRA `(.L_x_34284) ;  /* 0x00000000007c7947 */ /* 0x000fec0003800000 */
.L_x_34285:
        /* <DEDUP_REMOVED lines=15> */
.L_x_34291:
        /* <DEDUP_REMOVED lines=13> */
.L_x_34290:
[----:B------:R-:W-:Y:S05]  /*4e00*/  BSYNC B2 ;  /* 0x0000000000027941 */ /* 0x000fea0003800000 */
.L_x_34289:
[----:B------:R-:W-:-:S04]  /*4e10*/  FMUL.FTZ R5, R5, 1.1920928955078125e-07 ;  /* 0x3400000005057820 */ /* 0x000fc80000410000 */
[----:B------:R-:W-:-:S07]  /*4e20*/  FMUL.FTZ R0, R10, R5 ;  /* 0x000000050a007220 */ /* 0x000fce0000410000 */
.L_x_34284:
[----:B------:R-:W-:Y:S05]  /*4e30*/  BSYNC B0 ;  /* 0x0000000000007941 */ /* 0x000fea0003800000 */
.L_x_34283:
        /* <DEDUP_REMOVED lines=8> */
[----:B------:R-:W-:-:S07]  /*4ec0*/  F2FP.F16.F32.PACK_AB R25, RZ, R19 ;  /* 0x00000013ff19723e */ /* 0x000fce00000000ff */
.L_x_34282:
[----:B------:R-:W-:Y:S05]  /*4ed0*/  BSYNC B1 ;  /* 0x0000000000017941 */ /* 0x000fea0003800000 */
.L_x_34281:
        /* <DEDUP_REMOVED lines=34> */
.L_x_34299:
[----:B------:R-:W-:Y:S01]  /*5100*/  FSETP.GEU.FTZ.AND P0, PT, R4, -R6, PT ;  /* 0x800000060400720b */ /* 0x000fe20003f1e000 */
[----:B------:R-:W-:-:S12]  /*5110*/  FADD.FTZ R0, R0, -1 ;  /* 0xbf80000000007421 */ /* 0x000fd80000010000 */
[----:B------:R-:W-:-:S07]  /*5120*/  @!P0 FADD.FTZ R0, R0, -1 ;  /* 0xbf80000000008421 */ /* 0x000fce0000010000 */
.L_x_34298:
[----:B------:R-:W-:Y:S05]  /*5130*/  BSYNC B2 ;  /* 0x0000000000027941 */ /* 0x000fea0003800000 */
.L_x_34297:
[----:B------:R-:W-:Y:S01]  /*5140*/  FFMA.FTZ R7, -R6, R0, R7 ;  /* 0x0000000006077223 */ /* 0x000fe20000010107 */
[----:B------:R-:W-:Y:S06]  /*5150*/  BRA `(.L_x_34295) ;  /* 0x00000000007c7947 */ /* 0x000fec0003800000 */
.L_x_34296:
        /* <DEDUP_REMOVED lines=15> */
.L_x_34302:
        /* <DEDUP_REMOVED lines=13> */
.L_x_34301:
[----:B------:R-:W-:Y:S05]  /*5320*/  BSYNC B2 ;  /* 0x0000000000027941 */ /* 0x000fea0003800000 */
.L_x_34300:
[----:B------:R-:W-:-:S04]  /*5330*/  FMUL.FTZ R7, R4, 1.1920928955078125e-07 ;  /* 0x3400000004077820 */ /* 0x000fc80000410000 */
[----:B------:R-:W-:-:S07]  /*5340*/  FMUL.FTZ R7, R8, R7 ;  /* 0x0000000708077220 */ /* 0x000fce0000410000 */
.L_x_34295:
[----:B------:R-:W-:Y:S05]  /*5350*/  BSYNC B0 ;  /* 0x0000000000007941 */ /* 0x000fea0003800000 */
.L_x_34294:
        /* <DEDUP_REMOVED lines=9> */
.L_x_34293:
[----:B------:R-:W-:Y:S05]  /*53f0*/  BSYNC B1 ;  /* 0x0000000000017941 */ /* 0x000fea0003800000 */
.L_x_34292:
[----:B------:R-:W-:Y:S01]  /*5400*/  VIADD R5, R17, 0x180 ;  /* 0x0000018011057836 */ /* 0x000fe20000000000 */
[----:B------:R-:W-:Y:S04]  /*5410*/  BSSY B1, `(.L_x_34303) ;  /* 0x0000050000017945 */ /* 0x000fe80003800000 */
[----:B------:R-:W-:-:S13]  /*5420*/  ISETP.GE.AND P0, PT, R5, R22, PT ;  /* 0x000000160500720c */ /* 0x000fda0003f06270 */
[----:B------:R-:W-:Y:S05]  /*5430*/  @P0 BRA `(.L_x_34304) ;  /* 0x0000000400340947 */ /* 0x000fea0003800000 */
[----:B------:R-:W2:Y:S01]  /*5440*/  LDC.U16 R5, c[0x0][0x216] ;  /* 0x00008580ff057b82 */ /* 0x000ea20000000400 */
[----:B-----5:R-:W-:Y:S01]  /*5450*/  HADD2.F32 R24, -RZ, R24.H0_H0 ;  /* 0x20000018ff187230 */ /* 0x020fe20000004100 */
[----:B------:R-:W-:Y:S04]  /*5460*/  BSSY B0, `(.L_x_34305) ;  /* 0x0000041000007945 */ /* 0x000fe80003800000 */
[----:B------:R-:W-:Y:S01]  /*5470*/  FADD.FTZ R7, |R24|, -RZ ;  /* 0x800000ff18077221 */ /* 0x000fe20000010200 */
[----:B--2---:R-:W-:-:S05]  /*5480*/  HADD2.F32 R5, -RZ, R5.H0_H0 ;  /* 0x20000005ff057230 */ /* 0x004fca0000004100 */
        /* <DEDUP_REMOVED lines=25> */
.L_x_34310:
[----:B------:R-:W-:Y:S01]  /*5620*/  FSETP.GEU.FTZ.AND P0, PT, R4, -R6, PT ;  /* 0x800000060400720b */ /* 0x000fe20003f1e000 */
[----:B------:R-:W-:-:S12]  /*5630*/  FADD.FTZ R0, R0, -1 ;  /* 0xbf80000000007421 */ /* 0x000fd80000010000 */
[----:B------:R-:W-:-:S07]  /*5640*/  @!P0 FADD.FTZ R0, R0, -1 ;  /* 0xbf80000000008421 */ /* 0x000fce0000010000 */
.L_x_34309:
[----:B------:R-:W-:Y:S05]  /*5650*/  BSYNC B2 ;  /* 0x0000000000027941 */ /* 0x000fea0003800000 */
.L_x_34308:
[----:B------:R-:W-:Y:S01]  /*5660*/  FFMA.FTZ R7, -R6, R0, R7 ;  /* 0x0000000006077223 */ /* 0x000fe20000010107 */
[----:B------:R-:W-:Y:S06]  /*5670*/  BRA `(.L_x_34306) ;  /* 0x00000000007c7947 */ /* 0x000fec0003800000 */
.L_x_34307:
        /* <DEDUP_REMOVED lines=15> */
.L_x_34313:
        /* <DEDUP_REMOVED lines=13> */
.L_x_34312:
[----:B------:R-:W-:Y:S05]  /*5840*/  BSYNC B2 ;  /* 0x0000000000027941 */ /* 0x000fea0003800000 */
.L_x_34311:
[----:B------:R-:W-:-:S04]  /*5850*/  FMUL.FTZ R7, R4, 1.1920928955078125e-07 ;  /* 0x3400000004077820 */ /* 0x000fc80000410000 */
[----:B------:R-:W-:-:S07]  /*5860*/  FMUL.FTZ R7, R8, R7 ;  /* 0x0000000708077220 */ /* 0x000fce0000410000 */
.L_x_34306:
[----:B------:R-:W-:Y:S05]  /*5870*/  BSYNC B0 ;  /* 0x0000000000007941 */ /* 0x000fea0003800000 */
.L_x_34305:
        /* <DEDUP_REMOVED lines=9> */
.L_x_34304:
[----:B------:R-:W-:Y:S05]  /*5910*/  BSYNC B1 ;  /* 0x0000000000017941 */ /* 0x000fea0003800000 */
.L_x_34303:
[----:B------:R-:W2:Y:S01]  /*5920*/  LDC.U8 R18, c[0x0][0x234] ;  /* 0x00008d00ff127b82 */ /* 0x000ea20000000000 */
[----:B------:R-:W-:Y:S01]  /*5930*/  ISETP.GE.AND P0, PT, R17, R22, PT ;  /* 0x000000161100720c */ /* 0x000fe20003f06270 */
[----:B------:R-:W-:Y:S04]  /*5940*/  BSSY B7, `(.L_x_34314) ;  /* 0x0000313000077945 */ /* 0x000fe80003800000 */
[----:B------:R-:W-:Y:S08]  /*5950*/  BSSY B6, `(.L_x_34315) ;  /* 0x0000215000067945 */ /* 0x000ff00003800000 */
[----:B------:R-:W-:Y:S05]  /*5960*/  @P0 BRA `(.L_x_34316) ;  /* 0x0000002000400947 */ /* 0x000fea0003800000 */
[----:B------:R-:W3:Y:S01]  /*5970*/  LDC.64 R8, c[0x0][0x218] ;  /* 0x00008600ff087b82 */ /* 0x000ee20000000a00 */
[----:B------:R-:W-:Y:S01]  /*5980*/  IMAD R0, R16, 0x200, R17 ;  /* 0x0000020010007824 */ /* 0x000fe200078e0211 */
[----:B--2---:R-:W-:Y:S01]  /*5990*/  PRMT R4, R18, 0x9910, RZ ;  /* 0x0000991012047816 */ /* 0x004fe200000000ff */
[----:B------:R-:W-:Y:S02]  /*59a0*/  ULDC UR4, c[0x0][0x238] ;  /* 0x00008e0000047ab9 */ /* 0x000fe40000000800 */
[----:B------:R-:W-:Y:S02]  /*59b0*/  IMAD R5, R0, UR4, RZ ;  /* 0x0000000400057c24 */ /* 0x000fe4000f8e02ff */
[----:B------:R-:W-:-:S05]  /*59c0*/  IMAD.MOV.U32 R0, RZ, RZ, R4 ;  /* 0x000000ffff007224 */ /* 0x000fca00078e0004 */
[----:B------:R-:W-:Y:S02]  /*59d0*/  ISETP.GT.AND P0, PT, R0, 0x9, PT ;  /* 0x000000090000780c */ /* 0x000fe40003f04270 */
[----:B---3--:R-:W-:-:S05]  /*59e0*/  IADD3 R8, P1, R5, R8, RZ ;  /* 0x0000000805087210 */ /* 0x008fca0007f3e0ff */
        /* <DEDUP_REMOVED lines=12> */
[----:B------:R-:W2:Y:S02]  /*5ab0*/  F2I.FTZ.TRUNC.NTZ R5, R2 ;  /* 0x0000000200057305 */ /* 0x000ea4000021f100 */
[----:B--2---:R2:W-:Y:S01]  /*5ac0*/  STG.E.U8 desc[UR36][R8.64], R5 ;  /* 0x0000000508007986 */ /* 0x0045e2000c101124 */
[----:B------:R-:W-:Y:S05]  /*5ad0*/  BRA `(.L_x_34322) ;  /* 0x0000000c00e87947 */ /* 0x000fea0003800000 */
.L_x_34320:
[----:B------:R-:W-:Y:S02]  /*5ae0*/  HADD2.F32 R5, -RZ, R2.H0_H0 ;  /* 0x20000002ff057230 */ /* 0x000fe40000004100 */
[----:B------:R-:W-:-:S04]  /*5af0*/  IMAD.MOV.U32 R17, RZ, RZ, R3 ;  /* 0x000000ffff117224 */ /* 0x000fc800078e0003 */
[----:B------:R-:W2:Y:S02]  /*5b00*/  F2I.S64.TRUNC R4, R5 ;  /* 0x0000000500047311 */ /* 0x000ea4000020d900 */
[----:B--2---:R2:W-:Y:S01]  /*5b10*/  STG.E.U8 desc[UR36][R8.64], R4 ;  /* 0x0000000408007986 */ /* 0x0045e2000c101124 */
[----:B------:R-:W-:Y:S05]  /*5b20*/  BRA `(.L_x_34322) ;  /* 0x0000000c00d47947 */ /* 0x000fea0003800000 */
.L_x_34319:
        /* <DEDUP_REMOVED lines=8> */
[----:B------:R-:W2:Y:S02]  /*5bb0*/  F2I.S64.TRUNC R4, R4 ;  /* 0x0000000400047311 */ /* 0x000ea4000020d900 */
[----:B--2---:R2:W-:Y:S01]  /*5bc0*/  STG.E.64 desc[UR36][R8.64], R4 ;  /* 0x0000000408007986 */ /* 0x0045e2000c101b24 */
[----:B------:R-:W-:Y:S05]  /*5bd0*/  BRA `(.L_x_34322) ;  /* 0x0000000c00a87947 */ /* 0x000fea0003800000 */
.L_x_34324:
[----:B------:R-:W-:Y:S02]  /*5be0*/  HADD2.F32 R2, -RZ, R2.H0_H0 ;  /* 0x20000002ff027230 */ /* 0x000fe40000004100 */
[----:B------:R-:W-:Y:S02]  /*5bf0*/  IMAD.MOV.U32 R17, RZ, RZ, R3 ;  /* 0x000000ffff117224 */ /* 0x000fe400078e0003 */
[----:B------:R-:W2:Y:S02]  /*5c00*/  F2I.FTZ.TRUNC.NTZ R5, R2 ;  /* 0x0000000200057305 */ /* 0x000ea4000021f100 */
[----:B--2---:R2:W-:Y:S01]  /*5c10*/  STG.E desc[UR36][R8.64], R5 ;  /* 0x0000000508007986 */ /* 0x0045e2000c101924 */
[----:B------:R-:W-:Y:S05]  /*5c20*/  BRA `(.L_x_34322) ;  /* 0x0000000c00947947 */ /* 0x000fea0003800000 */
.L_x_34323:
[----:B------:R-:W-:Y:S02]  /*5c30*/  HADD2.F32 R2, -RZ, R2.H0_H0 ;  /* 0x20000002ff027230 */ /* 0x000fe40000004100 */
[----:B------:R-:W-:Y:S02]  /*5c40*/  IMAD.MOV.U32 R17, RZ, RZ, R3 ;  /* 0x000000ffff117224 */ /* 0x000fe400078e0003 */
[----:B------:R-:W2:Y:S02]  /*5c50*/  F2I.FTZ.TRUNC.NTZ R5, R2 ;  /* 0x0000000200057305 */ /* 0x000ea4000021f100 */
[----:B--2---:R2:W-:Y:S01]  /*5c60*/  STG.E.U16 desc[UR36][R8.64], R5 ;  /* 0x0000000508007986 */ /* 0x0045e2000c101524 */
[----:B------:R-:W-:Y:S05]  /*5c70*/  BRA `(.L_x_34322) ;  /* 0x0000000c00807947 */ /* 0x000fea0003800000 */
.L_x_34318:
        /* <DEDUP_REMOVED lines=10> */
.L_x_34326:
[----:B------:R2:W-:Y:S01]  /*5d20*/  STG.E.U16 desc[UR36][R8.64], R2 ;  /* 0x0000000208007986 */ /* 0x0005e2000c101524 */
[----:B------:R-:W-:Y:S01]  /*5d30*/  IMAD.MOV.U32 R17, RZ, RZ, R3 ;  /* 0x000000ffff117224 */ /* 0x000fe200078e0003 */
[----:B------:R-:W-:Y:S06]  /*5d40*/  BRA `(.L_x_34322) ;  /* 0x0000000c004c7947 */ /* 0x000fec0003800000 */
.L_x_34325:
        /* <DEDUP_REMOVED lines=11> */
.L_x_34328:
[----:B------:R-:W-:Y:S02]  /*5e00*/  HADD2.F32 R0, -RZ, R2.H0_H0 ;  /* 0x20000002ff007230 */ /* 0x000fe40000004100 */
[----:B------:R-:W-:-:S03]  /*5e10*/  IMAD.MOV.U32 R17, RZ, RZ, R3 ;  /* 0x000000ffff117224 */ /* 0x000fc600078e0003 */
[----:B------:R-:W-:-:S04]  /*5e20*/  F2FP.F16.F32.PACK_AB R0, RZ, R0 ;  /* 0x00000000ff00723e */ /* 0x000fc800000000ff */
[----:B------:R-:W-:-:S05]  /*5e30*/  PRMT R0, R0, 0x5410, RZ ;  /* 0x0000541000007816 */ /* 0x000fca00000000ff */
[----:B------:R2:W-:Y:S01]  /*5e40*/  STG.E desc[UR36][R8.64], R0 ;  /* 0x0000000008007986 */ /* 0x0005e2000c101924 */
[----:B------:R-:W-:Y:S05]  /*5e50*/  BRA `(.L_x_34322) ;  /* 0x0000000c00087947 */ /* 0x000fea0003800000 */
.L_x_34327:
[----:B------:R-:W-:Y:S02]  /*5e60*/  HADD2.F32 R4, -RZ, R2.H0_H0 ;  /* 0x20000002ff047230 */ /* 0x000fe40000004100 */
[----:B------:R-:W-:-:S03]  /*5e70*/  IMAD.MOV.U32 R17, RZ, RZ, R3 ;  /* 0x000000ffff117224 */ /* 0x000fc600078e0003 */
[----:B------:R-:W-:-:S06]  /*5e80*/  FMUL.FTZ R4, R4, 1 ;  /* 0x3f80000004047820 */ /* 0x000fcc0000410000 */
[----:B------:R-:W2:Y:S02]  /*5e90*/  F2F.F64.F32 R4, R4 ;  /* 0x0000000400047310 */ /* 0x000ea40000201800 */
[----:B--2---:R2:W-:Y:S01]  /*5ea0*/  STG.E.64 desc[UR36][R8.64], R4 ;  /* 0x0000000408007986 */ /* 0x0045e2000c101b24 */
[----:B------:R-:W-:Y:S05]  /*5eb0*/  BRA `(.L_x_34322) ;  /* 0x0000000800f07947 */ /* 0x000fea0003800000 */
.L_x_34317:
        /* <DEDUP_REMOVED lines=14> */
.L_x_34331:
[----:B------:R-:W-:Y:S01]  /*5fa0*/  HADD2.F32 R2, -RZ, R2.H0_H0 ;  /* 0x20000002ff027230 */ /* 0x000fe20000004100 */
[----:B------:R-:W-:Y:S01]  /*5fb0*/  CS2R R6, SRZ ;  /* 0x0000000000067805 */ /* 0x000fe2000001ff00 */
[----:B------:R-:W-:-:S03]  /*5fc0*/  IMAD.MOV.U32 R17, RZ, RZ, R3 ;  /* 0x000000ffff117224 */ /* 0x000fc600078e0003 */
[----:B------:R-:W-:-:S04]  /*5fd0*/  FMUL.FTZ R2, R2, 1 ;  /* 0x3f80000002027820 */ /* 0x000fc80000410000 */
[----:B------:R-:W2:Y:S02]  /*5fe0*/  F2F.F64.F32 R4, R2 ;  /* 0x0000000200047310 */ /* 0x000ea40000201800 */
[----:B--2---:R2:W-:Y:S01]  /*5ff0*/  STG.E.128 desc[UR36][R8.64], R4 ;  /* 0x0000000408007986 */ /* 0x0045e2000c101d24 */
[----:B------:R-:W-:Y:S05]  /*6000*/  BRA `(.L_x_34322) ;  /* 0x00000008009c7947 */ /* 0x000fea0003800000 */
.L_x_34330:
        /* <DEDUP_REMOVED lines=21> */
.L_x_34335:
[----:B------:R-:W-:Y:S05]  /*6160*/  BSYNC B0 ;  /* 0x0000000000007941 */ /* 0x000fea0003800000 */
.L_x_34334:
[----:B------:R-:W-:Y:S01]  /*6170*/  LOP3.LUT R5, R0, R5, RZ, 0xfc, !PT ;  /* 0x0000000500057212 */ /* 0x000fe200078efcff */
[----:B------:R-:W-:-:S04]  /*6180*/  IMAD.MOV.U32 R17, RZ, RZ, R3 ;  /* 0x000000ffff117224 */ /* 0x000fc800078e0003 */
[----:B------:R2:W-:Y:S01]  /*6190*/  STG.E.U8 desc[UR36][R8.64], R5 ;  /* 0x0000000508007986 */ /* 0x0005e2000c101124 */
[----:B------:R-:W-:Y:S05]  /*61a0*/  BRA `(.L_x_34322) ;  /* 0x0000000800347947 */ /* 0x000fea0003800000 */
.L_x_34333:
        /* <DEDUP_REMOVED lines=13> */
.L_x_34337:
[----:B------:R-:W-:Y:S01]  /*6280*/  IMAD.MOV.U32 R0, RZ, RZ, 0x7f ;  /* 0x0000007fff007424 */ /* 0x000fe200078e00ff */
[----:B------:R-:W-:-:S04]  /*6290*/  ISETP.GT.U32.AND P0, PT, R2, 0x7f800000, PT ;  /* 0x7f8000000200780c */ /* 0x000fc80003f04070 */
[----:B------:R-:W-:-:S09]  /*62a0*/  SEL R0, R0, 0x7c, P0 ;  /* 0x0000007c00007807 */ /* 0x000fd20000000000 */
.L_x_34338:
[----:B------:R-:W-:Y:S05]  /*62b0*/  BSYNC B0 ;  /* 0x0000000000007941 */ /* 0x000fea0003800000 */
.L_x_34336:
[----:B------:R-:W-:Y:S01]  /*62c0*/  LOP3.LUT R2, R5, 0x80000000, RZ, 0xc0, !PT ;  /* 0x8000000005027812 */ /* 0x000fe200078ec0ff */
[----:B------:R-:W-:-:S03]  /*62d0*/  IMAD.MOV.U32 R17, RZ, RZ, R3 ;  /* 0x000000ffff117224 */ /* 0x000fc600078e0003 */
[----:B------:R-:W-:-:S04]  /*62e0*/  SHF.R.U32.HI R5, RZ, 0x18, R2 ;  /* 0x00000018ff057819 */ /* 0x000fc80000011602 */
[----:B------:R-:W-:-:S05]  /*62f0*/  LOP3.LUT R5, R0, R5, RZ, 0xfc, !PT ;  /* 0x0000000500057212 */ /* 0x000fca00078efcff */
[----:B------:R2:W-:Y:S01]  /*6300*/  STG.E.U8 desc[UR36][R8.64], R5 ;  /* 0x0000000508007986 */ /* 0x0005e2000c101124 */
[----:B------:R-:W-:Y:S05]  /*6310*/  BRA `(.L_x_34322) ;  /* 0x0000000400d87947 */ /* 0x000fea0003800000 */
.L_x_34332:
[----:B------:R-:W-:Y:S02]  /*6320*/  HADD2.F32 R0, -RZ, R2.H0_H0 ;  /* 0x20000002ff007230 */ /* 0x000fe40000004100 */
[----:B------:R-:W-:-:S03]  /*6330*/  IMAD.MOV.U32 R17, RZ, RZ, R3 ;  /* 0x000000ffff117224 */ /* 0x000fc600078e0003 */
[----:B------:R-:W-:-:S05]  /*6340*/  F2FP.BF16.F32.PACK_AB R0, RZ, R0 ;  /* 0x00000000ff00723e */ /* 0x000fca00000010ff */
[----:B------:R2:W-:Y:S01]  /*6350*/  STG.E.U16 desc[UR36][R8.64], R0 ;  /* 0x0000000008007986 */ /* 0x0005e2000c101524 */
[----:B------:R-:W-:Y:S05]  /*6360*/  BRA `(.L_x_34322) ;  /* 0x0000000400c47947 */ /* 0x000fea0003800000 */
.L_x_34329:
        /* <DEDUP_REMOVED lines=10> */
[----:B------:R-:W2:Y:S02]  /*6410*/  F2I.FTZ.U32.TRUNC.NTZ R5, R5 ;  /* 0x0000000500057305 */ /* 0x000ea4000021f000 */
[----:B--2---:R2:W-:Y:S01]  /*6420*/  STG.E.U16 desc[UR36][R8.64], R5 ;  /* 0x0000000508007986 */ /* 0x0045e2000c101524 */
[----:B------:R-:W-:Y:S05]  /*6430*/  BRA `(.L_x_34322) ;  /* 0x0000000400907947 */ /* 0x000fea0003800000 */
.L_x_34341:
        /* <DEDUP_REMOVED lines=17> */
.L_x_34344:
[----:B------:R-:W-:-:S04]  /*6550*/  LOP3.LUT R2, R5, 0x80000000, RZ, 0xc0, !PT ;  /* 0x8000000005027812 */ /* 0x000fc800078ec0ff */
[----:B------:R-:W-:-:S04]  /*6560*/  SHF.R.U32.HI R5, RZ, 0x18, R2 ;  /* 0x00000018ff057819 */ /* 0x000fc80000011602 */
[----:B------:R-:W-:-:S04]  /*6570*/  LOP3.LUT R0, R0, R5, RZ, 0xfc, !PT ;  /* 0x0000000500007212 */ /* 0x000fc800078efcff */
[----:B------:R-:W-:-:S07]  /*6580*/  PRMT R4, R0, 0x7610, R4 ;  /* 0x0000761000047816 */ /* 0x000fce0000000004 */
.L_x_34343:
[----:B------:R-:W-:Y:S05]  /*6590*/  BSYNC B0 ;  /* 0x0000000000007941 */ /* 0x000fea0003800000 */
.L_x_34342:
[----:B------:R2:W-:Y:S01]  /*65a0*/  STG.E.U8 desc[UR36][R8.64], R4 ;  /* 0x0000000408007986 */ /* 0x0005e2000c101124 */
[----:B------:R-:W-:Y:S01]  /*65b0*/  IMAD.MOV.U32 R17, RZ, RZ, R3 ;  /* 0x000000ffff117224 */ /* 0x000fe200078e0003 */
[----:B------:R-:W-:Y:S06]  /*65c0*/  BRA `(.L_x_34322) ;  /* 0x00000004002c7947 */ /* 0x000fec0003800000 */
.L_x_34340:
        /* <DEDUP_REMOVED lines=17> */
.L_x_34347:
[----:B------:R-:W-:-:S04]  /*66e0*/  LOP3.LUT R2, R5, 0x80000000, RZ, 0xc0, !PT ;  /* 0x8000000005027812 */ /* 0x000fc800078ec0ff */
[----:B------:R-:W-:-:S04]  /*66f0*/  SHF.R.U32.HI R5, RZ, 0x18, R2 ;  /* 0x00000018ff057819 */ /* 0x000fc80000011602 */
[----:B------:R-:W-:-:S04]  /*6700*/  LOP3.LUT R0, R0, R5, RZ, 0xfc, !PT ;  /* 0x0000000500007212 */ /* 0x000fc800078efcff */
[----:B------:R-:W-:-:S07]  /*6710*/  PRMT R4, R0, 0x7610, R4 ;  /* 0x0000761000047816 */ /* 0x000fce0000000004 */
.L_x_34346:
[----:B------:R-:W-:Y:S05]  /*6720*/  BSYNC B0 ;  /* 0x0000000000007941 */ /* 0x000fea0003800000 */
.L_x_34345:
[----:B------:R2:W-:Y:S01]  /*6730*/  STG.E.U8 desc[UR36][R8.64], R4 ;  /* 0x0000000408007986 */ /* 0x0005e2000c101124 */
[----:B------:R-:W-:Y:S01]  /*6740*/  IMAD.MOV.U32 R17, RZ, RZ, R3 ;  /* 0x000000ffff117224 */ /* 0x000fe200078e0003 */
[----:B------:R-:W-:Y:S06]  /*6750*/  BRA `(.L_x_34322) ;  /* 0x0000000000c87947 */ /* 0x000fec0003800000 */
.L_x_34339:
        /* <DEDUP_REMOVED lines=23> */
.L_x_34321:
[----:B------:R-:W-:Y:S01]  /*68d0*/  MOV R2, 0x0 ;  /* 0x0000000000027802 */ /* 0x000fe20000000f00 */
[----:B------:R-:W-:Y:S01]  /*68e0*/  ULDC.64 UR4, c[0x4][0x178] ;  /* 0x01005e0000047ab9 */ /* 0x000fe20000000a00 */
[----:B------:R-:W-:Y:S01]  /*68f0*/  ULDC.64 UR6, c[0x4][0x180] ;  /* 0x0100600000067ab9 */ /* 0x000fe20000000a00 */
[----:B------:R-:W-:Y:S02]  /*6900*/  IMAD.U32 R4, RZ, RZ, UR4 ;  /* 0x00000004ff047e24 */ /* 0x000fe4000f8e00ff */
[----:B------:R-:W-:Y:S01]  /*6910*/  IMAD.U32 R5, RZ, RZ, UR5 ;  /* 0x00000005ff057e24 */ /* 0x000fe2000f8e00ff */
[----:B------:R-:W2:Y:S01]  /*6920*/  LDC.64 R2, c[0x4][R2] ;  /* 0x0100000002027b82 */ /* 0x000ea20000000a00 */
[----:B------:R-:W-:Y:S01]  /*6930*/  ULDC.64 UR4, c[0x4][0x80] ;  /* 0x0100200000047ab9 */ /* 0x000fe20000000a00 */
[----:B------:R-:W-:Y:S02]  /*6940*/  IMAD.U32 R6, RZ, RZ, UR6 ;  /* 0x00000006ff067e24 */ /* 0x000fe4000f8e00ff */
[----:B------:R-:W-:-:S02]  /*6950*/  IMAD.U32 R7, RZ, RZ, UR7 ;  /* 0x00000007ff077e24 */ /* 0x000fc4000f8e00ff */
[----:B-1----:R-:W-:Y:S02]  /*6960*/  IMAD.U32 R10, RZ, RZ, UR4 ;  /* 0x00000004ff0a7e24 */ /* 0x002fe4000f8e00ff */
[----:B------:R-:W-:Y:S02]  /*6970*/  IMAD.U32 R11, RZ, RZ, UR5 ;  /* 0x00000005ff0b7e24 */ /* 0x000fe4000f8e00ff */
[----:B------:R-:W-:Y:S02]  /*6980*/  IMAD.MOV.U32 R8, RZ, RZ, 0x65 ;  /* 0x00000065ff087424 */ /* 0x000fe400078e00ff */
[----:B0-----:R-:W-:Y:S02]  /*6990*/  IMAD.MOV.U32 R12, RZ, RZ, 0x1 ;  /* 0x00000001ff0c7424 */ /* 0x001fe400078e00ff */
[----:B------:R-:W-:-:S07]  /*69a0*/  IMAD.MOV.U32 R13, RZ, RZ, RZ ;  /* 0x000000ffff0d7224 */ /* 0x000fce00078e00ff */
[----:B------:R-:W-:-:S07]  /*69b0*/  LEPC R20, `(.L_x_34350) ;  /* 0x000000001014794e */ /* 0x000fce0000000000 */
[----:B--2--5:R-:W-:Y:S05]  /*69c0*/  CALL.ABS.NOINC R2 ;  /* 0x0000000002007343 */ /* 0x024fea0003c00000 */
.L_x_34350:
[----:B------:R-:W-:Y:S01]  /*69d0*/  VIADD R17, R17, 0x80 ;  /* 0x0000008011117836 */ /* 0x000fe20000000000 */
[----:B------:R-:W-:Y:S06]  /*69e0*/  BRA `(.L_x_34322) ;  /* 0x0000000000247947 */ /* 0x000fec0003800000 */
.L_x_34349:
[----:B------:R-:W-:Y:S02]  /*69f0*/  HADD2.F32 R4, -RZ, R2.H0_H0 ;  /* 0x20000002ff047230 */ /* 0x000fe40000004100 */
[----:B------:R-:W-:-:S04]  /*6a00*/  IMAD.MOV.U32 R17, RZ, RZ, R3 ;  /* 0x000000ffff117224 */ /* 0x000fc800078e0003 */
[----:B------:R-:W2:Y:S02]  /*6a10*/  F2I.U64.TRUNC R4, R4 ;  /* 0x0000000400047311 */ /* 0x000ea4000020d800 */
[----:B--2---:R4:W-:Y:S01]  /*6a20*/  STG.E.64 desc[UR36][R8.64], R4 ;  /* 0x0000000408007986 */ /* 0x0049e2000c101b24 */
[----:B------:R-:W-:Y:S05]  /*6a30*/  BRA `(.L_x_34322) ;  /* 0x0000000000107947 */ /* 0x000fea0003800000 */
.L_x_34348:
[----:B------:R-:W-:Y:S02]  /*6a40*/  HADD2.F32 R2, -RZ, R2.H0_H0 ;  /* 0x20000002ff027230 */ /* 0x000fe40000004100 */
[----:B------:R-:W-:Y:S02]  /*6a50*/  IMAD.MOV.U32 R17, RZ, RZ, R3 ;  /* 0x000000ffff117224 */ /* 0x000fe400078e0003 */
[----:B------:R-:W2:Y:S02]  /*6a60*/  F2I.FTZ.U32.TRUNC.NTZ R5, R2 ;  /* 0x0000000200057305 */ /* 0x000ea4000021f000 */
[----:B--2---:R2:W-:Y:S03]  /*6a70*/  STG.E desc[UR36][R8.64], R5 ;  /* 0x0000000508007986 */ /* 0x0045e6000c101924 */
.L_x_34322:
[----:B------:R-:W-:-:S13]  /*6a80*/  ISETP.GE.AND P0, PT, R17, R22, PT ;  /* 0x000000161100720c */ /* 0x000fda0003f06270 */
[----:B------:R-:W-:Y:S05]  /*6a90*/  @P0 BREAK B6 ;  /* 0x0000000000060942 */ /* 0x000fea0003800000 */
[----:B------:R-:W-:Y:S05]  /*6aa0*/  @P0 BRA `(.L_x_34351) ;  /* 0x0000001c00f00947 */ /* 0x000fea0003800000 */
[----:B--2---:R-:W2:Y:S01]  /*6ab0*/  LDC.64 R2, c[0x0][0x218] ;  /* 0x00008600ff027b82 */ /* 0x004ea20000000a00 */
[----:B------:R-:W-:Y:S01]  /*6ac0*/  IMAD R0, R16, 0x200, R17 ;  /* 0x0000020010007824 */ /* 0x000fe200078e0211 */
[----:B----4-:R-:W-:Y:S01]  /*6ad0*/  PRMT R4, R18, 0x9910, RZ ;  /* 0x0000991012047816 */ /* 0x010fe200000000ff */
[----:B------:R-:W-:Y:S02]  /*6ae0*/  ULDC UR4, c[0x0][0x238] ;  /* 0x00008e0000047ab9 */ /* 0x000fe40000000800 */
[----:B---3--:R-:W-:Y:S02]  /*6af0*/  IMAD R5, R0, UR4, RZ ;  /* 0x0000000400057c24 */ /* 0x008fe4000f8e02ff */
        /* <DEDUP_REMOVED lines=14> */
[----:B------:R-:W2:Y:S02]  /*6be0*/  F2I.FTZ.TRUNC.NTZ R25, R25 ;  /* 0x0000001900197305 */ /* 0x000ea4000021f100 */
[----:B--2---:R2:W-:Y:S01]  /*6bf0*/  STG.E.U8 desc[UR36][R2.64], R25 ;  /* 0x0000001902007986 */ /* 0x0045e2000c101124 */
[----:B------:R-:W-:Y:S05]  /*6c00*/  BRA `(.L_x_34357) ;  /* 0x0000000c00947947 */ /* 0x000fea0003800000 */
.L_x_34355:
[----:B------:R-:W-:-:S06]  /*6c10*/  HADD2.F32 R5, -RZ, R25.H0_H0 ;  /* 0x20000019ff057230 */ /* 0x000fcc0000004100 */
[----:B------:R-:W2:Y:S02]  /*6c20*/  F2I.S64.TRUNC R4, R5 ;  /* 0x0000000500047311 */ /* 0x000ea4000020d900 */
[----:B--2---:R2:W-:Y:S01]  /*6c30*/  STG.E.U8 desc[UR36][R2.64], R4 ;  /* 0x0000000402007986 */ /* 0x0045e2000c101124 */
[----:B------:R-:W-:Y:S05]  /*6c40*/  BRA `(.L_x_34357) ;  /* 0x0000000c00847947 */ /* 0x000fea0003800000 */
.L_x_34354:
[----:B------:R-:W-:-:S13]  /*6c50*/  ISETP.NE.AND P0, PT, R0, 0x2, PT ;  /* 0x000000020000780c */ /* 0x000fda0003f05270 */
[----:B------:R-:W-:Y:S05]  /*6c60*/  @!P0 BRA `(.L_x_34358) ;  /* 0x0000000000308947 */ /* 0x000fea0003800000 */
[----:B------:R-:W-:-:S13]  /*6c70*/  ISETP.NE.AND P0, PT, R0, 0x3, PT ;  /* 0x000000030000780c */ /* 0x000fda0003f05270 */
[----:B------:R-:W-:Y:S05]  /*6c80*/  @!P0 BRA `(.L_x_34359) ;  /* 0x0000000000188947 */ /* 0x000fea0003800000 */
[----:B------:R-:W-:-:S13]  /*6c90*/  ISETP.NE.AND P0, PT, R0, 0x4, PT ;  /* 0x000000040000780c */ /* 0x000fda0003f05270 */
[----:B------:R-:W-:Y:S05]  /*6ca0*/  @P0 BRA `(.L_x_34356) ;  /* 0x0000000c000c0947 */ /* 0x000fea0003800000 */
[----:B------:R-:W-:-:S06]  /*6cb0*/  HADD2.F32 R4, -RZ, R25.H0_H0 ;  /* 0x20000019ff047230 */ /* 0x000fcc0000004100 */
[----:B------:R-:W2:Y:S02]  /*6cc0*/  F2I.S64.TRUNC R4, R4 ;  /* 0x0000000400047311 */ /* 0x000ea4000020d900 */
[----:B--2---:R3:W-:Y:S01]  /*6cd0*/  STG.E.64 desc[UR36][R2.64], R4 ;  /* 0x0000000402007986 */ /* 0x0047e2000c101b24 */
[----:B------:R-:W-:Y:S05]  /*6ce0*/  BRA `(.L_x_34357) ;  /* 0x0000000c005c7947 */ /* 0x000fea0003800000 */
.L_x_34359:
[----:B------:R-:W-:-:S06]  /*6cf0*/  HADD2.F32 R25, -RZ, R25.H0_H0 ;  /* 0x20000019ff197230 */ /* 0x000fcc0000004100 */
[----:B------:R-:W2:Y:S02]  /*6d00*/  F2I.FTZ.TRUNC.NTZ R25, R25 ;  /* 0x0000001900197305 */ /* 0x000ea4000021f100 */
[----:B--2---:R4:W-:Y:S01]  /*6d10*/  STG.E desc[UR36][R2.64], R25 ;  /* 0x0000001902007986 */ /* 0x0049e2000c101924 */
[----:B------:R-:W-:Y:S05]  /*6d20*/  BRA `(.L_x_34357) ;  /* 0x0000000c004c7947 */ /* 0x000fea0003800000 */
.L_x_34358:
[----:B------:R-:W-:-:S06]  /*6d30*/  HADD2.F32 R25, -RZ, R25.H0_H0 ;  /* 0x20000019ff197230 */ /* 0x000fcc0000004100 */
[----:B------:R-:W2:Y:S02]  /*6d40*/  F2I.FTZ.TRUNC.NTZ R25, R25 ;  /* 0x0000001900197305 */ /* 0x000ea4000021f100 */
[----:B--2---:R2:W-:Y:S01]  /*6d50*/  STG.E.U16 desc[UR36][R2.64], R25 ;  /* 0x0000001902007986 */ /* 0x0045e2000c101524 */
[----:B------:R-:W-:Y:S05]  /*6d60*/  BRA `(.L_x_34357) ;  /* 0x0000000c003c7947 */ /* 0x000fea0003800000 */
.L_x_34353:
        /* <DEDUP_REMOVED lines=9> */
.L_x_34361:
[----:B------:R2:W-:Y:S01]  /*6e00*/  STG.E.U16 desc[UR36][R2.64], R25 ;  /* 0x0000001902007986 */ /* 0x0005e2000c101524 */
[----:B------:R-:W-:Y:S05]  /*6e10*/  BRA `(.L_x_34357) ;  /* 0x0000000c00107947 */ /* 0x000fea0003800000 */
.L_x_34360:
        /* <DEDUP_REMOVED lines=10> */
.L_x_34363:
[----:B------:R-:W-:-:S05]  /*6ec0*/  HADD2.F32 R0, -RZ, R25.H0_H0 ;  /* 0x20000019ff007230 */ /* 0x000fca0000004100 */
[----:B------:R-:W-:-:S04]  /*6ed0*/  F2FP.F16.F32.PACK_AB R0, RZ, R0 ;  /* 0x00000000ff00723e */ /* 0x000fc800000000ff */
[----:B------:R-:W-:-:S05]  /*6ee0*/  PRMT R0, R0, 0x5410, RZ ;  /* 0x0000541000007816 */ /* 0x000fca00000000ff */
[----:B------:R2:W-:Y:S01]  /*6ef0*/  STG.E desc[UR36][R2.64], R0 ;  /* 0x0000000002007986 */ /* 0x0005e2000c101924 */
[----:B------:R-:W-:Y:S05]  /*6f00*/  BRA `(.L_x_34357) ;  /* 0x0000000800d47947 */ /* 0x000fea0003800000 */
.L_x_34362:
[----:B------:R-:W-:-:S05]  /*6f10*/  HADD2.F32 R4, -RZ, R25.H0_H0 ;  /* 0x20000019ff047230 */ /* 0x000fca0000004100 */
[----:B------:R-:W-:-:S06]  /*6f20*/  FMUL.FTZ R4, R4, 1 ;  /* 0x3f80000004047820 */ /* 0x000fcc0000410000 */
[----:B------:R-:W2:Y:S02]  /*6f30*/  F2F.F64.F32 R4, R4 ;  /* 0x0000000400047310 */ /* 0x000ea40000201800 */
[----:B--2---:R2:W-:Y:S01]  /*6f40*/  STG.E.64 desc[UR36][R2.64], R4 ;  /* 0x0000000402007986 */ /* 0x0045e2000c101b24 */
[----:B------:R-:W-:Y:S05]  /*6f50*/  BRA `(.L_x_34357) ;  /* 0x0000000800c07947 */ /* 0x000fea0003800000 */
.L_x_34352:
        /* <DEDUP_REMOVED lines=13> */
.L_x_34366:
[----:B------:R-:W-:Y:S01]  /*7030*/  HADD2.F32 R25, -RZ, R25.H0_H0 ;  /* 0x20000019ff197230 */ /* 0x000fe20000004100 */
[----:B------:R-:W-:-:S04]  /*7040*/  CS2R R6, SRZ ;  /* 0x0000000000067805 */ /* 0x000fc8000001ff00 */
[----:B------:R-:W-:-:S06]  /*7050*/  FMUL.FTZ R4, R25, 1 ;  /* 0x3f80000019047820 */ /* 0x000fcc0000410000 */
[----:B------:R-:W2:Y:S02]  /*7060*/  F2F.F64.F32 R4, R4 ;  /* 0x0000000400047310 */ /* 0x000ea40000201800 */
[----:B--2---:R2:W-:Y:S01]  /*7070*/  STG.E.128 desc[UR36][R2.64], R4 ;  /* 0x0000000402007986 */ /* 0x0045e2000c101d24 */
[----:B------:R-:W-:Y:S05]  /*7080*/  BRA `(.L_x_34357) ;  /* 0x0000000800747947 */ /* 0x000fea0003800000 */
.L_x_34365:
        /* <DEDUP_REMOVED lines=21> */
.L_x_34370:
[----:B------:R-:W-:Y:S05]  /*71e0*/  BSYNC B0 ;  /* 0x0000000000007941 */ /* 0x000fea0003800000 */
.L_x_34369:
[----:B------:R-:W-:-:S05]  /*71f0*/  LOP3.LUT R5, R0, R5, RZ, 0xfc, !PT ;  /* 0x0000000500057212 */ /* 0x000fca00078efcff */
[----:B------:R2:W-:Y:S01]  /*7200*/  STG.E.U8 desc[UR36][R2.64], R5 ;  /* 0x0000000502007986 */ /* 0x0005e2000c101124 */
[----:B------:R-:W-:Y:S05]  /*7210*/  BRA `(.L_x_34357) ;  /* 0x0000000800107947 */ /* 0x000fea0003800000 */
.L_x_34368:
        /* <DEDUP_REMOVED lines=13> */
.L_x_34372:
[----:B------:R-:W-:Y:S01]  /*72f0*/  IMAD.MOV.U32 R0, RZ, RZ, 0x7f ;  /* 0x0000007fff007424 */ /* 0x000fe200078e00ff */
[----:B------:R-:W-:-:S04]  /*7300*/  ISETP.GT.U32.AND P0, PT, R4, 0x7f800000, PT ;  /* 0x7f8000000400780c */ /* 0x000fc80003f04070 */
[----:B------:R-:W-:-:S09]  /*7310*/  SEL R0, R0, 0x7c, P0 ;  /* 0x0000007c00007807 */ /* 0x000fd20000000000 */
.L_x_34373:
[----:B------:R-:W-:Y:S05]  /*7320*/  BSYNC B0 ;  /* 0x0000000000007941 */ /* 0x000fea0003800000 */
.L_x_34371:
[----:B------:R-:W-:-:S04]  /*7330*/  LOP3.LUT R4, R25, 0x80000000, RZ, 0xc0, !PT ;  /* 0x8000000019047812 */ /* 0x000fc800078ec0ff */
[----:B------:R-:W-:-:S04]  /*7340*/  SHF.R.U32.HI R5, RZ, 0x18, R4 ;  /* 0x00000018ff057819 */ /* 0x000fc80000011604 */
[----:B------:R-:W-:-:S05]  /*7350*/  LOP3.LUT R5, R0, R5, RZ, 0xfc, !PT ;  /* 0x0000000500057212 */ /* 0x000fca00078efcff */
[----:B------:R2:W-:Y:S01]  /*7360*/  STG.E.U8 desc[UR36][R2.64], R5 ;  /* 0x0000000502007986 */ /* 0x0005e2000c101124 */
[----:B------:R-:W-:Y:S05]  /*7370*/  BRA `(.L_x_34357) ;  /* 0x0000000400b87947 */ /* 0x000fea0003800000 */
.L_x_34367:
[----:B------:R-:W-:-:S05]  /*7380*/  HADD2.F32 R0, -RZ, R25.H0_H0 ;  /* 0x20000019ff007230 */ /* 0x000fca0000004100 */
[----:B------:R-:W-:-:S05]  /*7390*/  F2FP.BF16.F32.PACK_AB R0, RZ, R0 ;  /* 0x00000000ff00723e */ /* 0x000fca00000010ff */
[----:B------:R2:W-:Y:S01]  /*73a0*/  STG.E.U16 desc[UR36][R2.64], R0 ;  /* 0x0000000002007986 */ /* 0x0005e2000c101524 */
[----:B------:R-:W-:Y:S05]  /*73b0*/  BRA `(.L_x_34357) ;  /* 0x0000000400a87947 */ /* 0x000fea0003800000 */
.L_x_34364:
        /* <DEDUP_REMOVED lines=9> */
[----:B------:R-:W2:Y:S02]  /*7450*/  F2I.FTZ.U32.TRUNC.NTZ R5, R5 ;  /* 0x0000000500057305 */ /* 0x000ea4000021f000 */
[----:B--2---:R2:W-:Y:S01]  /*7460*/  STG.E.U16 desc[UR36][R2.64], R5 ;  /* 0x0000000502007986 */ /* 0x0045e2000c101524 */
[----:B------:R-:W-:Y:S05]  /*7470*/  BRA `(.L_x_34357) ;  /* 0x0000000400787947 */ /* 0x000fea0003800000 */
.L_x_34376:
        /* <DEDUP_REMOVED lines=17> */
.L_x_34379:
[----:B------:R-:W-:-:S04]  /*7590*/  LOP3.LUT R0, R25, 0x80000000, RZ, 0xc0, !PT ;  /* 0x8000000019007812 */ /* 0x000fc800078ec0ff */
[----:B------:R-:W-:-:S04]  /*75a0*/  SHF.R.U32.HI R5, RZ, 0x18, R0 ;  /* 0x00000018ff057819 */ /* 0x000fc80000011600 */
[----:B------:R-:W-:-:S04]  /*75b0*/  LOP3.LUT R4, R4, R5, RZ, 0xfc, !PT ;  /* 0x0000000504047212 */ /* 0x000fc800078efcff */
[----:B------:R-:W-:-:S07]  /*75c0*/  PRMT R0, R4, 0x7610, R0 ;  /* 0x0000761004007816 */ /* 0x000fce0000000000 */
.L_x_34378:
[----:B------:R-:W-:Y:S05]  /*75d0*/  BSYNC B0 ;  /* 0x0000000000007941 */ /* 0x000fea0003800000 */
.L_x_34377:
[----:B------:R2:W-:Y:S01]  /*75e0*/  STG.E.U8 desc[UR36][R2.64], R0 ;  /* 0x0000000002007986 */ /* 0x0005e2000c101124 */
[----:B------:R-:W-:Y:S05]  /*75f0*/  BRA `(.L_x_34357) ;  /* 0x0000000400187947 */ /* 0x000fea0003800000 */
.L_x_34375:
        /* <DEDUP_REMOVED lines=17> */
.L_x_34382:
[----:B------:R-:W-:-:S04]  /*7710*/  LOP3.LUT R0, R25, 0x80000000, RZ, 0xc0, !PT ;  /* 0x8000000019007812 */ /* 0x000fc800078ec0ff */
[----:B------:R-:W-:-:S04]  /*7720*/  SHF.R.U32.HI R5, RZ, 0x18, R0 ;  /* 0x00000018ff057819 */ /* 0x000fc80000011600 */
[----:B------:R-:W-:-:S04]  /*7730*/  LOP3.LUT R4, R4, R5, RZ, 0xfc, !PT ;  /* 0x0000000504047212 */ /* 0x000fc800078efcff */
[----:B------:R-:W-:-:S07]  /*7740*/  PRMT R0, R4, 0x7610, R0 ;  /* 0x0000761004007816 */ /* 0x000fce0000000000 */
.L_x_34381:
[----:B------:R-:W-:Y:S05]  /*7750*/  BSYNC B0 ;  /* 0x0000000000007941 */ /* 0x000fea0003800000 */
.L_x_34380:
[----:B------:R2:W-:Y:S01]  /*7760*/  STG.E.U8 desc[UR36][R2.64], R0 ;  /* 0x0000000002007986 */ /* 0x0005e2000c101124 */
[----:B------:R-:W-:Y:S05]  /*7770*/  BRA `(.L_x_34357) ;  /* 0x0000000000b87947 */ /* 0x000fea0003800000 */
.L_x_34374:
        /* <DEDUP_REMOVED lines=22> */
.L_x_34356:
[----:B------:R-:W-:Y:S01]  /*78e0*/  MOV R2, 0x0 ;  /* 0x0000000000027802 */ /* 0x000fe20000000f00 */
[----:B------:R-:W-:Y:S01]  /*78f0*/  ULDC.64 UR4, c[0x4][0x178] ;  /* 0x01005e0000047ab9 */ /* 0x000fe20000000a00 */
[----:B------:R-:W-:Y:S01]  /*7900*/  ULDC.64 UR6, c[0x4][0x80] ;  /* 0x0100200000067ab9 */ /* 0x000fe20000000a00 */
[----:B------:R-:W-:Y:S02]  /*7910*/  IMAD.U32 R4, RZ, RZ, UR4 ;  /* 0x00000004ff047e24 */ /* 0x000fe4000f8e00ff */
[----:B------:R-:W-:Y:S01]  /*7920*/  IMAD.U32 R5, RZ, RZ, UR5 ;  /* 0x00000005ff057e24 */ /* 0x000fe2000f8e00ff */
[----:B------:R-:W2:Y:S01]  /*7930*/  LDC.64 R2, c[0x4][R2] ;  /* 0x0100000002027b82 */ /* 0x000ea20000000a00 */
[----:B------:R-:W-:Y:S01]  /*7940*/  ULDC.64 UR4, c[0x4][0x180] ;  /* 0x0100600000047ab9 */ /* 0x000fe20000000a00 */
[----:B-1----:R-:W-:Y:S02]  /*7950*/  IMAD.U32 R10, RZ, RZ, UR6 ;  /* 0x00000006ff0a7e24 */ /* 0x002fe4000f8e00ff */
[----:B------:R-:W-:-:S02]  /*7960*/  IMAD.U32 R6, RZ, RZ, UR4 ;  /* 0x00000004ff067e24 */ /* 0x000fc4000f8e00ff */
[----:B------:R-:W-:Y:S02]  /*7970*/  IMAD.U32 R7, RZ, RZ, UR5 ;  /* 0x00000005ff077e24 */ /* 0x000fe4000f8e00ff */
[----:B------:R-:W-:Y:S02]  /*7980*/  IMAD.U32 R11, RZ, RZ, UR7 ;  /* 0x00000007ff0b7e24 */ /* 0x000fe4000f8e00ff */
[----:B------:R-:W-:Y:S02]  /*7990*/  IMAD.MOV.U32 R8, RZ, RZ, 0x65 ;  /* 0x00000065ff087424 */ /* 0x000fe400078e00ff */
[----:B0-----:R-:W-:Y:S02]  /*79a0*/  IMAD.MOV.U32 R12, RZ, RZ, 0x1 ;  /* 0x00000001ff0c7424 */ /* 0x001fe400078e00ff */
[----:B------:R-:W-:-:S07]  /*79b0*/  IMAD.MOV.U32 R13, RZ, RZ, RZ ;  /* 0x000000ffff0d7224 */ /* 0x000fce00078e00ff */
[----:B------:R-:W-:-:S07]  /*79c0*/  LEPC R20, `(.L_x_34385) ;  /* 0x000000001014794e */ /* 0x000fce0000000000 */
[----:B--2--5:R-:W-:Y:S05]  /*79d0*/  CALL.ABS.NOINC R2 ;  /* 0x0000000002007343 */ /* 0x024fea0003c00000 */
.L_x_34385:
[----:B------:R-:W-:Y:S05]  /*79e0*/  BRA `(.L_x_34357) ;  /* 0x00000000001c7947 */ /* 0x000fea0003800000 */
.L_x_34384:
[----:B------:R-:W-:-:S06]  /*79f0*/  HADD2.F32 R4, -RZ, R25.H0_H0 ;  /* 0x20000019ff047230 */ /* 0x000fcc0000004100 */
[----:B------:R-:W2:Y:S02]  /*7a00*/  F2I.U64.TRUNC R4, R4 ;  /* 0x0000000400047311 */ /* 0x000ea4000020d800 */
[----:B--2---:R2:W-:Y:S01]  /*7a10*/  STG.E.64 desc[UR36][R2.64], R4 ;  /* 0x0000000402007986 */ /* 0x0045e2000c101b24 */
[----:B------:R-:W-:Y:S05]  /*7a20*/  BRA `(.L_x_34357) ;  /* 0x00000000000c7947 */ /* 0x000fea0003800000 */
.L_x_34383:
[----:B------:R-:W-:-:S06]  /*7a30*/  HADD2.F32 R25, -RZ, R25.H0_H0 ;  /* 0x20000019ff197230 */ /* 0x000fcc0000004100 */
[----:B------:R-:W2:Y:S02]  /*7a40*/  F2I.FTZ.U32.TRUNC.NTZ R25, R25 ;  /* 0x0000001900197305 */ /* 0x000ea4000021f000 */
[----:B--2---:R2:W-:Y:S02]  /*7a50*/  STG.E desc[UR36][R2.64], R25 ;  /* 0x0000001902007986 */ /* 0x0045e4000c101924 */
.L_x_34357:
[----:B------:R-:W-:-:S07]  /*7a60*/  VIADD R17, R17, 0x80 ;  /* 0x0000008011117836 */ /* 0x000fce0000000000 */
.L_x_34316:
[----:B------:R-:W-:-:S13]  /*7a70*/  ISETP.GE.AND P0, PT, R17, R22, PT ;  /* 0x000000161100720c */ /* 0x000fda0003f06270 */
[----:B------:R-:W-:Y:S05]  /*7a80*/  @P0 BREAK B6 ;  /* 0x0000000000060942 */ /* 0x000fea0003800000 */
[----:B------:R-:W-:Y:S05]  /*7a90*/  @P0 BRA `(.L_x_34351) ;  /* 0x0000000c00f40947 */ /* 0x000fea0003800000 */
[----:B------:R-:W-:Y:S05]  /*7aa0*/  BSYNC B6 ;  /* 0x0000000000067941 */ /* 0x000fea0003800000 */
.L_x_34315:
[----:B--234-:R-:W2:Y:S01]  /*7ab0*/  LDC.64 R2, c[0x0][0x218] ;  /* 0x00008600ff027b82 */ /* 0x01cea20000000a00 */
[----:B------:R-:W-:Y:S01]  /*7ac0*/  IMAD R0, R16, 0x200, R17 ;  /* 0x0000020010007824 */ /* 0x000fe200078e0211 */
[----:B------:R-:W-:Y:S01]  /*7ad0*/  PRMT R4, R18, 0x9910, RZ ;  /* 0x0000991012047816 */ /* 0x000fe200000000ff */
        /* <DEDUP_REMOVED lines=16> */
[----:B------:R-:W2:Y:S02]  /*7be0*/  F2I.FTZ.TRUNC.NTZ R23, R23 ;  /* 0x0000001700177305 */ /* 0x000ea4000021f100 */
[----:B--2---:R2:W-:Y:S01]  /*7bf0*/  STG.E.U8 desc[UR36][R2.64], R23 ;  /* 0x0000001702007986 */ /* 0x0045e2000c101124 */
[----:B------:R-:W-:Y:S05]  /*7c00*/  BRA `(.L_x_34391) ;  /* 0x0000000c00947947 */ /* 0x000fea0003800000 */
.L_x_34389:
[----:B-----5:R-:W-:-:S06]  /*7c10*/  HADD2.F32 R5, -RZ, R23.H0_H0 ;  /* 0x20000017ff057230 */ /* 0x020fcc0000004100 */
[----:B------:R-:W2:Y:S02]  /*7c20*/  F2I.S64.TRUNC R4, R5 ;  /* 0x0000000500047311 */ /* 0x000ea4000020d900 */
[----:B--2---:R2:W-:Y:S01]  /*7c30*/  STG.E.U8 desc[UR36][R2.64], R4 ;  /* 0x0000000402007986 */ /* 0x0045e2000c101124 */
[----:B------:R-:W-:Y:S05]  /*7c40*/  BRA `(.L_x_34391) ;  /* 0x0000000c00847947 */ /* 0x000fea0003800000 */
.L_x_34388:
[----:B------:R-:W-:-:S13]  /*7c50*/  ISETP.NE.AND P0, PT, R0, 0x2, PT ;  /* 0x000000020000780c */ /* 0x000fda0003f05270 */
[----:B------:R-:W-:Y:S05]  /*7c60*/  @!P0 BRA `(.L_x_34392) ;  /* 0x0000000000308947 */ /* 0x000fea0003800000 */
[----:B------:R-:W-:-:S13]  /*7c70*/  ISETP.NE.AND P0, PT, R0, 0x3, PT ;  /* 0x000000030000780c */ /* 0x000fda0003f05270 */
[----:B------:R-:W-:Y:S05]  /*7c80*/  @!P0 BRA `(.L_x_34393) ;  /* 0x0000000000188947 */ /* 0x000fea0003800000 */
[----:B------:R-:W-:-:S13]  /*7c90*/  ISETP.NE.AND P0, PT, R0, 0x4, PT ;  /* 0x000000040000780c */ /* 0x000fda0003f05270 */
[----:B------:R-:W-:Y:S05]  /*7ca0*/  @P0 BRA `(.L_x_34390) ;  /* 0x0000000c000c0947 */ /* 0x000fea0003800000 */
[----:B-----5:R-:W-:-:S06]  /*7cb0*/  HADD2.F32 R4, -RZ, R23.H0_H0 ;  /* 0x20000017ff047230 */ /* 0x020fcc0000004100 */
[----:B------:R-:W2:Y:S02]  /*7cc0*/  F2I.S64.TRUNC R4, R4 ;  /* 0x0000000400047311 */ /* 0x000ea4000020d900 */
[----:B--2---:R2:W-:Y:S01]  /*7cd0*/  STG.E.64 desc[UR36][R2.64], R4 ;  /* 0x0000000402007986 */ /* 0x0045e2000c101b24 */
[----:B------:R-:W-:Y:S05]  /*7ce0*/  BRA `(.L_x_34391) ;  /* 0x0000000c005c7947 */ /* 0x000fea0003800000 */
.L_x_34393:
[----:B-----5:R-:W-:-:S06]  /*7cf0*/  HADD2.F32 R23, -RZ, R23.H0_H0 ;  /* 0x20000017ff177230 */ /* 0x020fcc0000004100 */
[----:B------:R-:W2:Y:S02]  /*7d00*/  F2I.FTZ.TRUNC.NTZ R23, R23 ;  /* 0x0000001700177305 */ /* 0x000ea4000021f100 */
[----:B--2---:R2:W-:Y:S01]  /*7d10*/  STG.E desc[UR36][R2.64], R23 ;  /* 0x0000001702007986 */ /* 0x0045e2000c101924 */
[----:B------:R-:W-:Y:S05]  /*7d20*/  BRA `(.L_x_34391) ;  /* 0x0000000c004c7947 */ /* 0x000fea0003800000 */
.L_x_34392:
[----:B-----5:R-:W-:-:S06]  /*7d30*/  HADD2.F32 R23, -RZ, R23.H0_H0 ;  /* 0x20000017ff177230 */ /* 0x020fcc0000004100 */
[----:B------:R-:W2:Y:S02]  /*7d40*/  F2I.FTZ.TRUNC.NTZ R23, R23 ;  /* 0x0000001700177305 */ /* 0x000ea4000021f100 */
[----:B--2---:R2:W-:Y:S01]  /*7d50*/  STG.E.U16 desc[UR36][R2.64], R23 ;  /* 0x0000001702007986 */ /* 0x0045e2000c101524 */
[----:B------:R-:W-:Y:S05]  /*7d60*/  BRA `(.L_x_34391) ;  /* 0x0000000c003c7947 */ /* 0x000fea0003800000 */
.L_x_34387:
        /* <DEDUP_REMOVED lines=9> */
.L_x_34395:
[----:B-----5:R2:W-:Y:S01]  /*7e00*/  STG.E.U16 desc[UR36][R2.64], R23 ;  /* 0x0000001702007986 */ /* 0x0205e2000c101524 */
[----:B------:R-:W-:Y:S05]  /*7e10*/  BRA `(.L_x_34391) ;  /* 0x0000000c00107947 */ /* 0x000fea0003800000 */
.L_x_34394:
        /* <DEDUP_REMOVED lines=10> */
.L_x_34397:
[----:B-----5:R-:W-:-:S05]  /*7ec0*/  HADD2.F32 R0, -RZ, R23.H0_H0 ;  /* 0x20000017ff007230 */ /* 0x020fca0000004100 */
[----:B------:R-:W-:-:S04]  /*7ed0*/  F2FP.F16.F32.PACK_AB R0, RZ, R0 ;  /* 0x00000000ff00723e */ /* 0x000fc800000000ff */
[----:B------:R-:W-:-:S05]  /*7ee0*/  PRMT R0, R0, 0x5410, RZ ;  /* 0x0000541000007816 */ /* 0x000fca00000000ff */
[----:B------:R2:W-:Y:S01]  /*7ef0*/  STG.E desc[UR36][R2.64], R0 ;  /* 0x0000000002007986 */ /* 0x0005e2000c101924 */
[----:B------:R-:W-:Y:S05]  /*7f00*/  BRA `(.L_x_34391) ;  /* 0x0000000800d47947 */ /* 0x000fea0003800000 */
.L_x_34396:
[----:B-----5:R-:W-:-:S05]  /*7f10*/  HADD2.F32 R4, -RZ, R23.H0_H0 ;  /* 0x20000017ff047230 */ /* 0x020fca0000004100 */
[----:B------:R-:W-:-:S06]  /*7f20*/  FMUL.FTZ R4, R4, 1 ;  /* 0x3f80000004047820 */ /* 0x000fcc0000410000 */
[----:B------:R-:W2:Y:S02]  /*7f30*/  F2F.F64.F32 R4, R4 ;  /* 0x0000000400047310 */ /* 0x000ea40000201800 */
[----:B--2---:R2:W-:Y:S01]  /*7f40*/  STG.E.64 desc[UR36][R2.64], R4 ;  /* 0x0000000402007986 */ /* 0x0045e2000c101b24 */
[----:B------:R-:W-:Y:S05]  /*7f50*/  BRA `(.L_x_34391) ;  /* 0x0000000800c07947 */ /* 0x000fea0003800000 */
.L_x_34386:
        /* <DEDUP_REMOVED lines=13> */
.L_x_34400:
[----:B-----5:R-:W-:Y:S01]  /*8030*/  HADD2.F32 R23, -RZ, R23.H0_H0 ;  /* 0x20000017ff177230 */ /* 0x020fe20000004100 */
[----:B------:R-:W-:-:S04]  /*8040*/  CS2R R6, SRZ ;  /* 0x0000000000067805 */ /* 0x000fc8000001ff00 */
[----:B------:R-:W-:-:S06]  /*8050*/  FMUL.FTZ R4, R23, 1 ;  /* 0x3f80000017047820 */ /* 0x000fcc0000410000 */
[----:B------:R-:W2:Y:S02]  /*8060*/  F2F.F64.F32 R4, R4 ;  /* 0x0000000400047310 */ /* 0x000ea40000201800 */
[----:B--2---:R2:W-:Y:S01]  /*8070*/  STG.E.128 desc[UR36][R2.64], R4 ;  /* 0x0000000402007986 */ /* 0x0045e2000c101d24 */
[----:B------:R-:W-:Y:S05]  /*8080*/  BRA `(.L_x_34391) ;  /* 0x0000000800747947 */ /* 0x000fea0003800000 */
.L_x_34399:
        /* <DEDUP_REMOVED lines=21> */
.L_x_34404:
[----:B------:R-:W-:Y:S05]  /*81e0*/  BSYNC B0 ;  /* 0x0000000000007941 */ /* 0x000fea0003800000 */
.L_x_34403:
[----:B------:R-:W-:-:S05]  /*81f0*/  LOP3.LUT R5, R0, R5, RZ, 0xfc, !PT ;  /* 0x0000000500057212 */ /* 0x000fca00078efcff */
[----:B------:R3:W-:Y:S01]  /*8200*/  STG.E.U8 desc[UR36][R2.64], R5 ;  /* 0x0000000502007986 */ /* 0x0007e2000c101124 */
[----:B------:R-:W-:Y:S05]  /*8210*/  BRA `(.L_x_34391) ;  /* 0x0000000800107947 */ /* 0x000fea0003800000 */
.L_x_34402:
        /* <DEDUP_REMOVED lines=13> */
.L_x_34406:
[----:B------:R-:W-:Y:S01]  /*82f0*/  IMAD.MOV.U32 R0, RZ, RZ, 0x7f ;  /* 0x0000007fff007424 */ /* 0x000fe200078e00ff */
[----:B------:R-:W-:-:S04]  /*8300*/  ISETP.GT.U32.AND P0, PT, R4, 0x7f800000, PT ;  /* 0x7f8000000400780c */ /* 0x000fc80003f04070 */
[----:B------:R-:W-:-:S09]  /*8310*/  SEL R0, R0, 0x7c, P0 ;  /* 0x0000007c00007807 */ /* 0x000fd20000000000 */
.L_x_34407:
[----:B------:R-:W-:Y:S05]  /*8320*/  BSYNC B0 ;  /* 0x0000000000007941 */ /* 0x000fea0003800000 */
.L_x_34405:
[----:B------:R-:W-:-:S04]  /*8330*/  LOP3.LUT R4, R23, 0x80000000, RZ, 0xc0, !PT ;  /* 0x8000000017047812 */ /* 0x000fc800078ec0ff */
[----:B------:R-:W-:-:S04]  /*8340*/  SHF.R.U32.HI R5, RZ, 0x18, R4 ;  /* 0x00000018ff057819 */ /* 0x000fc80000011604 */
[----:B------:R-:W-:-:S05]  /*8350*/  LOP3.LUT R5, R0, R5, RZ, 0xfc, !PT ;  /* 0x0000000500057212 */ /* 0x000fca00078efcff */
[----:B------:R4:W-:Y:S01]  /*8360*/  STG.E.U8 desc[UR36][R2.64], R5 ;  /* 0x0000000502007986 */ /* 0x0009e2000c101124 */
[----:B------:R-:W-:Y:S05]  /*8370*/  BRA `(.L_x_34391) ;  /* 0x0000000400b87947 */ /* 0x000fea0003800000 */
.L_x_34401:
[----:B-----5:R-:W-:-:S05]  /*8380*/  HADD2.F32 R0, -RZ, R23.H0_H0 ;  /* 0x20000017ff007230 */ /* 0x020fca0000004100 */
[----:B------:R-:W-:-:S05]  /*8390*/  F2FP.BF16.F32.PACK_AB R0, RZ, R0 ;  /* 0x00000000ff00723e */ /* 0x000fca00000010ff */
[----:B------:R2:W-:Y:S01]  /*83a0*/  STG.E.U16 desc[UR36][R2.64], R0 ;  /* 0x0000000002007986 */ /* 0x0005e2000c101524 */
[----:B------:R-:W-:Y:S05]  /*83b0*/  BRA `(.L_x_34391) ;  /* 0x0000000400a87947 */ /* 0x000fea0003800000 */
.L_x_34398:
        /* <DEDUP_REMOVED lines=9> */
[----:B------:R-:W2:Y:S02]  /*8450*/  F2I.FTZ.U32.TRUNC.NTZ R5, R5 ;  /* 0x0000000500057305 */ /* 0x000ea4000021f000 */
[----:B--2---:R2:W-:Y:S01]  /*8460*/  STG.E.U16 desc[UR36][R2.64], R5 ;  /* 0x0000000502007986 */ /* 0x0045e2000c101524 */
[----:B------:R-:W-:Y:S05]  /*8470*/  BRA `(.L_x_34391) ;  /* 0x0000000400787947 */ /* 0x000fea0003800000 */
.L_x_34410:
        /* <DEDUP_REMOVED lines=17> */
.L_x_34413:
[----:B------:R-:W-:-:S04]  /*8590*/  LOP3.LUT R0, R23, 0x80000000, RZ, 0xc0, !PT ;  /* 0x8000000017007812 */ /* 0x000fc800078ec0ff */
[----:B------:R-:W-:-:S04]  /*85a0*/  SHF.R.U32.HI R5, RZ, 0x18, R0 ;  /* 0x00000018ff057819 */ /* 0x000fc80000011600 */
[----:B------:R-:W-:-:S04]  /*85b0*/  LOP3.LUT R4, R4, R5, RZ, 0xfc, !PT ;  /* 0x0000000504047212 */ /* 0x000fc800078efcff */
[----:B------:R-:W-:-:S07]  /*85c0*/  PRMT R0, R4, 0x7610, R0 ;  /* 0x0000761004007816 */ /* 0x000fce0000000000 */
.L_x_34412:
[----:B------:R-:W-:Y:S05]  /*85d0*/  BSYNC B0 ;  /* 0x0000000000007941 */ /* 0x000fea0003800000 */
.L_x_34411:
[----:B------:R2:W-:Y:S01]  /*85e0*/  STG.E.U8 desc[UR36][R2.64], R0 ;  /* 0x0000000002007986 */ /* 0x0005e2000c101124 */
[----:B------:R-:W-:Y:S05]  /*85f0*/  BRA `(.L_x_34391) ;  /* 0x0000000400187947 */ /* 0x000fea0003800000 */
.L_x_34409:
        /* <DEDUP_REMOVED lines=17> */
.L_x_34416:
[----:B------:R-:W-:-:S04]  /*8710*/  LOP3.LUT R0, R23, 0x80000000, RZ, 0xc0, !PT ;  /* 0x8000000017007812 */ /* 0x000fc800078ec0ff */
[----:B------:R-:W-:-:S04]  /*8720*/  SHF.R.U32.HI R5, RZ, 0x18, R0 ;  /* 0x00000018ff057819 */ /* 0x000fc80000011600 */
[----:B------:R-:W-:-:S04]  /*8730*/  LOP3.LUT R4, R4, R5, RZ, 0xfc, !PT ;  /* 0x0000000504047212 */ /* 0x000fc800078efcff */
[----:B------:R-:W-:-:S07]  /*8740*/  PRMT R0, R4, 0x7610, R0 ;  /* 0x0000761004007816 */ /* 0x000fce0000000000 */
.L_x_34415:
[----:B------:R-:W-:Y:S05]  /*8750*/  BSYNC B0 ;  /* 0x0000000000007941 */ /* 0x000fea0003800000 */
.L_x_34414:
[----:B------:R2:W-:Y:S01]  /*8760*/  STG.E.U8 desc[UR36][R2.64], R0 ;  /* 0x0000000002007986 */ /* 0x0005e2000c101124 */
[----:B------:R-:W-:Y:S05]  /*8770*/  BRA `(.L_x_34391) ;  /* 0x0000000000b87947 */ /* 0x000fea0003800000 */
.L_x_34408:
        /* <DEDUP_REMOVED lines=22> */
.L_x_34390:
        /* <DEDUP_REMOVED lines=16> */
.L_x_34419:
[----:B------:R-:W-:Y:S05]  /*89e0*/  BRA `(.L_x_34391) ;  /* 0x00000000001c7947 */ /* 0x000fea0003800000 */
.L_x_34418:
[----:B-----5:R-:W-:-:S06]  /*89f0*/  HADD2.F32 R4, -RZ, R23.H0_H0 ;  /* 0x20000017ff047230 */ /* 0x020fcc0000004100 */
[----:B------:R-:W2:Y:S02]  /*8a00*/  F2I.U64.TRUNC R4, R4 ;  /* 0x0000000400047311 */ /* 0x000ea4000020d800 */
[----:B--2---:R2:W-:Y:S01]  /*8a10*/  STG.E.64 desc[UR36][R2.64], R4 ;  /* 0x0000000402007986 */ /* 0x0045e2000c101b24 */
[----:B------:R-:W-:Y:S05]  /*8a20*/  BRA `(.L_x_34391) ;  /* 0x00000000000c7947 */ /* 0x000fea0003800000 */
.L_x_34417:
[----:B-----5:R-:W-:-:S06]  /*8a30*/  HADD2.F32 R23, -RZ, R23.H0_H0 ;  /* 0x20000017ff177230 */ /* 0x020fcc0000004100 */
[----:B------:R-:W2:Y:S02]  /*8a40*/  F2I.FTZ.U32.TRUNC.NTZ R23, R23 ;  /* 0x0000001700177305 */ /* 0x000ea4000021f000 */
[----:B--2---:R2:W-:Y:S02]  /*8a50*/  STG.E desc[UR36][R2.64], R23 ;  /* 0x0000001702007986 */ /* 0x0045e4000c101924 */
.L_x_34391:
[----:B------:R-:W-:-:S07]  /*8a60*/  VIADD R17, R17, 0x80 ;  /* 0x0000008011117836 */ /* 0x000fce0000000000 */
.L_x_34351:
[----:B------:R-:W-:Y:S05]  /*8a70*/  BSYNC B7 ;  /* 0x0000000000077941 */ /* 0x000fea0003800000 */
.L_x_34314:
[----:B------:R-:W-:-:S13]  /*8a80*/  ISETP.GE.AND P0, PT, R17, R22, PT ;  /* 0x000000161100720c */ /* 0x000fda0003f06270 */
[----:B------:R-:W-:Y:S05]  /*8a90*/  @P0 EXIT ;  /* 0x000000000000094d */ /* 0x000fea0003800000 */
[----:B--234-:R-:W2:Y:S01]  /*8aa0*/  LDC.64 R2, c[0x0][0x218] ;  /* 0x00008600ff027b82 */ /* 0x01cea20000000a00 */
[----:B------:R-:W-:Y:S01]  /*8ab0*/  PRMT R0, R18, 0x9910, RZ ;  /* 0x0000991012007816 */ /* 0x000fe200000000ff */
[----:B------:R-:W-:Y:S01]  /*8ac0*/  IMAD R16, R16, 0x200, R17 ;  /* 0x0000020010107824 */ /* 0x000fe200078e0211 */
[----:B------:R-:W-:Y:S02]  /*8ad0*/  ULDC UR4, c[0x0][0x238] ;  /* 0x00008e0000047ab9 */ /* 0x000fe40000000800 */
[----:B------:R-:W-:Y:S01]  /*8ae0*/  ISETP.GT.AND P1, PT, R0, 0x9, PT ;  /* 0x000000090000780c */ /* 0x000fe20003f24270 */
[----:B------:R-:W-:-:S05]  /*8af0*/  IMAD R5, R16, UR4, RZ ;  /* 0x0000000410057c24 */ /* 0x000fca000f8e02ff */
[----:B--2---:R-:W-:-:S05]  /*8b00*/  IADD3 R2, P0, R5, R2, RZ ;  /* 0x0000000205027210 */ /* 0x004fca0007f1e0ff */
        /* <DEDUP_REMOVED lines=12> */
[----:B--2---:R-:W-:Y:S01]  /*8bd0*/  STG.E.U8 desc[UR36][R2.64], R19 ;  /* 0x0000001302007986 */ /* 0x004fe2000c101124 */
[----:B------:R-:W-:Y:S05]  /*8be0*/  EXIT ;  /* 0x000000000000794d */ /* 0x000fea0003800000 */
.L_x_34423:
[----:B-----5:R-:W-:-:S06]  /*8bf0*/  HADD2.F32 R5, -RZ, R19.H0_H0 ;  /* 0x20000013ff057230 */ /* 0x020fcc0000004100 */
[----:B------:R-:W2:Y:S02]  /*8c00*/  F2I.S64.TRUNC R4, R5 ;  /* 0x0000000500047311 */ /* 0x000ea4000020d900 */
[----:B--2---:R-:W-:Y:S01]  /*8c10*/  STG.E.U8 desc[UR36][R2.64], R4 ;  /* 0x0000000402007986 */ /* 0x004fe2000c101124 */
[----:B------:R-:W-:Y:S05]  /*8c20*/  EXIT ;  /* 0x000000000000794d */ /* 0x000fea0003800000 */
.L_x_34422:
        /* <DEDUP_REMOVED lines=8> */
[----:B--2---:R-:W-:Y:S01]  /*8cb0*/  STG.E.64 desc[UR36][R2.64], R4 ;  /* 0x0000000402007986 */ /* 0x004fe2000c101b24 */
[----:B------:R-:W-:Y:S05]  /*8cc0*/  EXIT ;  /* 0x000000000000794d */ /* 0x000fea0003800000 */
.L_x_34426:
[----:B-----5:R-:W-:-:S06]  /*8cd0*/  HADD2.F32 R19, -RZ, R19.H0_H0 ;  /* 0x20000013ff137230 */ /* 0x020fcc0000004100 */
[----:B------:R-:W2:Y:S02]  /*8ce0*/  F2I.FTZ.TRUNC.NTZ R19, R19 ;  /* 0x0000001300137305 */ /* 0x000ea4000021f100 */
[----:B--2---:R-:W-:Y:S01]  /*8cf0*/  STG.E desc[UR36][R2.64], R19 ;  /* 0x0000001302007986 */ /* 0x004fe2000c101924 */
[----:B------:R-:W-:Y:S05]  /*8d00*/  EXIT ;  /* 0x000000000000794d */ /* 0x000fea0003800000 */
.L_x_34425:
[----:B-----5:R-:W-:-:S06]  /*8d10*/  HADD2.F32 R19, -RZ, R19.H0_H0 ;  /* 0x20000013ff137230 */ /* 0x020fcc0000004100 */
[----:B------:R-:W2:Y:S02]  /*8d20*/  F2I.FTZ.TRUNC.NTZ R19, R19 ;  /* 0x0000001300137305 */ /* 0x000ea4000021f100 */
[----:B--2---:R-:W-:Y:S01]  /*8d30*/  STG.E.U16 desc[UR36][R2.64], R19 ;  /* 0x0000001302007986 */ /* 0x004fe2000c101524 */
[----:B------:R-:W-:Y:S05]  /*8d40*/  EXIT ;  /* 0x000000000000794d */ /* 0x000fea0003800000 */
.L_x_34421:
        /* <DEDUP_REMOVED lines=9> */
.L_x_34428:
[----:B-----5:R-:W-:Y:S01]  /*8de0*/  STG.E.U16 desc[UR36][R2.64], R19 ;  /* 0x0000001302007986 */ /* 0x020fe2000c101524 */
[----:B------:R-:W-:Y:S05]  /*8df0*/  EXIT ;  /* 0x000000000000794d */ /* 0x000fea0003800000 */
.L_x_34427:
        /* <DEDUP_REMOVED lines=10> */
.L_x_34430:
[----:B-----5:R-:W-:-:S05]  /*8ea0*/  HADD2.F32 R0, -RZ, R19.H0_H0 ;  /* 0x20000013ff007230 */ /* 0x020fca0000004100 */
[----:B------:R-:W-:-:S04]  /*8eb0*/  F2FP.F16.F32.PACK_AB R0, RZ, R0 ;  /* 0x00000000ff00723e */ /* 0x000fc800000000ff */
[----:B------:R-:W-:-:S05]  /*8ec0*/  PRMT R0, R0, 0x5410, RZ ;  /* 0x0000541000007816 */ /* 0x000fca00000000ff */
[----:B------:R-:W-:Y:S01]  /*8ed0*/  STG.E desc[UR36][R2.64], R0 ;  /* 0x0000000002007986 */ /* 0x000fe2000c101924 */
[----:B------:R-:W-:Y:S05]  /*8ee0*/  EXIT ;  /* 0x000000000000794d */ /* 0x000fea0003800000 */
.L_x_34429:
[----:B-----5:R-:W-:-:S05]  /*8ef0*/  HADD2.F32 R4, -RZ, R19.H0_H0 ;  /* 0x20000013ff047230 */ /* 0x020fca0000004100 */
[----:B------:R-:W-:-:S06]  /*8f00*/  FMUL.FTZ R4, R4, 1 ;  /* 0x3f80000004047820 */ /* 0x000fcc0000410000 */
[----:B------:R-:W2:Y:S02]  /*8f10*/  F2F.F64.F32 R4, R4 ;  /* 0x0000000400047310 */ /* 0x000ea40000201800 */
[----:B--2---:R-:W-:Y:S01]  /*8f20*/  STG.E.64 desc[UR36][R2.64], R4 ;  /* 0x0000000402007986 */ /* 0x004fe2000c101b24 */
[----:B------:R-:W-:Y:S05]  /*8f30*/  EXIT ;  /* 0x000000000000794d */ /* 0x000fea0003800000 */
.L_x_34420:
        /* <DEDUP_REMOVED lines=13> */
.L_x_34433:
[----:B-----5:R-:W-:Y:S01]  /*9010*/  HADD2.F32 R19, -RZ, R19.H0_H0 ;  /* 0x20000013ff137230 */ /* 0x020fe20000004100 */
[----:B------:R-:W-:-:S04]  /*9020*/  CS2R R6, SRZ ;  /* 0x0000000000067805 */ /* 0x000fc8000001ff00 */
[----:B------:R-:W-:-:S06]  /*9030*/  FMUL.FTZ R4, R19, 1 ;  /* 0x3f80000013047820 */ /* 0x000fcc0000410000 */
[----:B------:R-:W2:Y:S02]  /*9040*/  F2F.F64.F32 R4, R4 ;  /* 0x0000000400047310 */ /* 0x000ea40000201800 */
[----:B--2---:R-:W-:Y:S01]  /*9050*/  STG.E.128 desc[UR36][R2.64], R4 ;  /* 0x0000000402007986 */ /* 0x004fe2000c101d24 */
[----:B------:R-:W-:Y:S05]  /*9060*/  EXIT ;  /* 0x000000000000794d */ /* 0x000fea0003800000 */
.L_x_34432:
        /* <DEDUP_REMOVED lines=21> */
.L_x_34437:
[----:B------:R-:W-:Y:S05]  /*91c0*/  BSYNC B0 ;  /* 0x0000000000007941 */ /* 0x000fea0003800000 */
.L_x_34436:
[----:B------:R-:W-:-:S05]  /*91d0*/  LOP3.LUT R5, R0, R5, RZ, 0xfc, !PT ;  /* 0x0000000500057212 */ /* 0x000fca00078efcff */
[----:B------:R-:W-:Y:S01]  /*91e0*/  STG.E.U8 desc[UR36][R2.64], R5 ;  /* 0x0000000502007986 */ /* 0x000fe2000c101124 */
[----:B------:R-:W-:Y:S05]  /*91f0*/  EXIT ;  /* 0x000000000000794d */ /* 0x000fea0003800000 */
.L_x_34435:
        /* <DEDUP_REMOVED lines=13> */
.L_x_34439:
[----:B------:R-:W-:Y:S01]  /*92d0*/  IMAD.MOV.U32 R0, RZ, RZ, 0x7f ;  /* 0x0000007fff007424 */ /* 0x000fe200078e00ff */
[----:B------:R-:W-:-:S04]  /*92e0*/  ISETP.GT.U32.AND P0, PT, R4, 0x7f800000, PT ;  /* 0x7f8000000400780c */ /* 0x000fc80003f04070 */
[----:B------:R-:W-:-:S09]  /*92f0*/  SEL R0, R0, 0x7c, P0 ;  /* 0x0000007c00007807 */ /* 0x000fd20000000000 */
.L_x_34440:
[----:B------:R-:W-:Y:S05]  /*9300*/  BSYNC B0 ;  /* 0x0000000000007941 */ /* 0x000fea0003800000 */
.L_x_34438:
[----:B------:R-:W-:-:S04]  /*9310*/  LOP3.LUT R4, R19, 0x80000000, RZ, 0xc0, !PT ;  /* 0x8000000013047812 */ /* 0x000fc800078ec0ff */
[----:B------:R-:W-:-:S04]  /*9320*/  SHF.R.U32.HI R5, RZ, 0x18, R4 ;  /* 0x00000018ff057819 */ /* 0x000fc80000011604 */
[----:B------:R-:W-:-:S05]  /*9330*/  LOP3.LUT R5, R0, R5, RZ, 0xfc, !PT ;  /* 0x0000000500057212 */ /* 0x000fca00078efcff */
[----:B------:R-:W-:Y:S01]  /*9340*/  STG.E.U8 desc[UR36][R2.64], R5 ;  /* 0x0000000502007986 */ /* 0x000fe2000c101124 */
[----:B------:R-:W-:Y:S05]  /*9350*/  EXIT ;  /* 0x000000000000794d */ /* 0x000fea0003800000 */
.L_x_34434:
[----:B-----5:R-:W-:-:S05]  /*9360*/  HADD2.F32 R0, -RZ, R19.H0_H0 ;  /* 0x20000013ff007230 */ /* 0x020fca0000004100 */
[----:B------:R-:W-:-:S05]  /*9370*/  F2FP.BF16.F32.PACK_AB R0, RZ, R0 ;  /* 0x00000000ff00723e */ /* 0x000fca00000010ff */
[----:B------:R-:W-:Y:S01]  /*9380*/  STG.E.U16 desc[UR36][R2.64], R0 ;  /* 0x0000000002007986 */ /* 0x000fe2000c101524 */
[----:B------:R-:W-:Y:S05]  /*9390*/  EXIT ;  /* 0x000000000000794d */ /* 0x000fea0003800000 */
.L_x_34431:
        /* <DEDUP_REMOVED lines=10> */
[----:B--2---:R-:W-:Y:S01]  /*9440*/  STG.E.U16 desc[UR36][R2.64], R5 ;  /* 0x0000000502007986 */ /* 0x004fe2000c101524 */
[----:B------:R-:W-:Y:S05]  /*9450*/  EXIT ;  /* 0x000000000000794d */ /* 0x000fea0003800000 */
.L_x_34443:
        /* <DEDUP_REMOVED lines=17> */
.L_x_34446:
[----:B------:R-:W-:-:S04]  /*9570*/  LOP3.LUT R0, R19, 0x80000000, RZ, 0xc0, !PT ;  /* 0x8000000013007812 */ /* 0x000fc800078ec0ff */
[----:B------:R-:W-:-:S04]  /*9580*/  SHF.R.U32.HI R5, RZ, 0x18, R0 ;  /* 0x00000018ff057819 */ /* 0x000fc80000011600 */
[----:B------:R-:W-:-:S04]  /*9590*/  LOP3.LUT R4, R4, R5, RZ, 0xfc, !PT ;  /* 0x0000000504047212 */ /* 0x000fc800078efcff */
[----:B------:R-:W-:-:S07]  /*95a0*/  PRMT R0, R4, 0x7610, R0 ;  /* 0x0000761004007816 */ /* 0x000fce0000000000 */
.L_x_34445:
[----:B------:R-:W-:Y:S05]  /*95b0*/  BSYNC B0 ;  /* 0x0000000000007941 */ /* 0x000fea0003800000 */
.L_x_34444:
[----:B------:R-:W-:Y:S01]  /*95c0*/  STG.E.U8 desc[UR36][R2.64], R0 ;  /* 0x0000000002007986 */ /* 0x000fe2000c101124 */
[----:B------:R-:W-:Y:S05]  /*95d0*/  EXIT ;  /* 0x000000000000794d */ /* 0x000fea0003800000 */
.L_x_34442:
        /* <DEDUP_REMOVED lines=17> */
.L_x_34449:
[----:B------:R-:W-:-:S04]  /*96f0*/  LOP3.LUT R0, R19, 0x80000000, RZ, 0xc0, !PT ;  /* 0x8000000013007812 */ /* 0x000fc800078ec0ff */
[----:B------:R-:W-:-:S04]  /*9700*/  SHF.R.U32.HI R5, RZ, 0x18, R0 ;  /* 0x00000018ff057819 */ /* 0x000fc80000011600 */
[----:B------:R-:W-:-:S04]  /*9710*/  LOP3.LUT R4, R4, R5, RZ, 0xfc, !PT ;  /* 0x0000000504047212 */ /* 0x000fc800078efcff */
[----:B------:R-:W-:-:S07]  /*9720*/  PRMT R0, R4, 0x7610, R0 ;  /* 0x0000761004007816 */ /* 0x000fce0000000000 */
.L_x_34448:
[----:B------:R-:W-:Y:S05]  /*9730*/  BSYNC B0 ;  /* 0x0000000000007941 */ /* 0x000fea0003800000 */
.L_x_34447:
[----:B------:R-:W-:Y:S01]  /*9740*/  STG.E.U8 desc[UR36][R2.64], R0 ;  /* 0x0000000002007986 */ /* 0x000fe2000c101124 */
[----:B------:R-:W-:Y:S05]  /*9750*/  EXIT ;  /* 0x000000000000794d */ /* 0x000fea0003800000 */
.L_x_34441:
        /* <DEDUP_REMOVED lines=22> */
.L_x_34424:
[----:B------:R-:W-:Y:S01]  /*98c0*/  MOV R0, 0x0 ;  /* 0x0000000000007802 */ /* 0x000fe20000000f00 */
[----:B------:R-:W-:Y:S01]  /*98d0*/  ULDC.64 UR4, c[0x4][0x178] ;  /* 0x01005e0000047ab9 */ /* 0x000fe20000000a00 */
[----:B------:R-:W-:Y:S01]  /*98e0*/  ULDC.64 UR6, c[0x4][0x80] ;  /* 0x0100200000067ab9 */ /* 0x000fe20000000a00 */
[----:B------:R-:W-:Y:S01]  /*98f0*/  IMAD.U32 R4, RZ, RZ, UR4 ;  /* 0x00000004ff047e24 */ /* 0x000fe2000f8e00ff */
[----:B------:R2:W3:Y:S01]  /*9900*/  LDC.64 R2, c[0x4][R0] ;  /* 0x0100000000027b82 */ /* 0x0004e20000000a00 */
[----:B------:R-:W-:Y:S01]  /*9910*/  IMAD.U32 R5, RZ, RZ, UR5 ;  /* 0x00000005ff057e24 */ /* 0x000fe2000f8e00ff */
[----:B------:R-:W-:Y:S01]  /*9920*/  ULDC.64 UR4, c[0x4][0x180] ;  /* 0x0100600000047ab9 */ /* 0x000fe20000000a00 */
[----:B-1----:R-:W-:Y:S02]  /*9930*/  IMAD.U32 R10, RZ, RZ, UR6 ;  /* 0x00000006ff0a7e24 */ /* 0x002fe4000f8e00ff */
[----:B------:R-:W-:Y:S02]  /*9940*/  IMAD.U32 R6, RZ, RZ, UR4 ;  /* 0x00000004ff067e24 */ /* 0x000fe4000f8e00ff */
[----:B------:R-:W-:-:S02]  /*9950*/  IMAD.U32 R7, RZ, RZ, UR5 ;  /* 0x00000005ff077e24 */ /* 0x000fc4000f8e00ff */
[----:B------:R-:W-:Y:S02]  /*9960*/  IMAD.U32 R11, RZ, RZ, UR7 ;  /* 0x00000007ff0b7e24 */ /* 0x000fe4000f8e00ff */
[----:B------:R-:W-:Y:S02]  /*9970*/  IMAD.MOV.U32 R8, RZ, RZ, 0x65 ;  /* 0x00000065ff087424 */ /* 0x000fe400078e00ff */
[----:B0-----:R-:W-:Y:S02]  /*9980*/  IMAD.MOV.U32 R12, RZ, RZ, 0x1 ;  /* 0x00000001ff0c7424 */ /* 0x001fe400078e00ff */
[----:B--2---:R-:W-:-:S07]  /*9990*/  IMAD.MOV.U32 R13, RZ, RZ, RZ ;  /* 0x000000ffff0d7224 */ /* 0x004fce00078e00ff */
[----:B------:R-:W-:-:S07]  /*99a0*/  LEPC R20, `(.L_x_34452) ;  /* 0x000000001014794e */ /* 0x000fce0000000000 */
[----:B---3-5:R-:W-:Y:S05]  /*99b0*/  CALL.ABS.NOINC R2 ;  /* 0x0000000002007343 */ /* 0x028fea0003c00000 */
.L_x_34452:
[----:B------:R-:W-:Y:S05]  /*99c0*/  EXIT ;  /* 0x000000000000794d */ /* 0x000fea0003800000 */
.L_x_34451:
[----:B-----5:R-:W-:-:S06]  /*99d0*/  HADD2.F32 R4, -RZ, R19.H0_H0 ;  /* 0x20000013ff047230 */ /* 0x020fcc0000004100 */
[----:B------:R-:W2:Y:S02]  /*99e0*/  F2I.U64.TRUNC R4, R4 ;  /* 0x0000000400047311 */ /* 0x000ea4000020d800 */
[----:B--2---:R-:W-:Y:S01]  /*99f0*/  STG.E.64 desc[UR36][R2.64], R4 ;  /* 0x0000000402007986 */ /* 0x004fe2000c101b24 */
[----:B------:R-:W-:Y:S05]  /*9a00*/  EXIT ;  /* 0x000000000000794d */ /* 0x000fea0003800000 */
.L_x_34450:
[----:B-----5:R-:W-:-:S06]  /*9a10*/  HADD2.F32 R19, -RZ, R19.H0_H0 ;  /* 0x20000013ff137230 */ /* 0x020fcc0000004100 */
[----:B------:R-:W2:Y:S02]  /*9a20*/  F2I.FTZ.U32.TRUNC.NTZ R19, R19 ;  /* 0x0000001300137305 */ /* 0x000ea4000021f000 */
[----:B--2---:R-:W-:Y:S01]  /*9a30*/  STG.E desc[UR36][R2.64], R19 ;  /* 0x0000001302007986 */ /* 0x004fe2000c101924 */
[----:B------:R-:W-:Y:S05]  /*9a40*/  EXIT ;  /* 0x000000000000794d */ /* 0x000fea0003800000 */
.L_x_34453:
        /* <DEDUP_REMOVED lines=11> */
.L_x_57515:


//--------------------- .text._ZN2at6native18elementwise_kernelILi128ELi4EZNS0_22gpu_kernel_impl_nocastINS0_13BUnaryFunctorIN3c104HalfES5_S5_ZZZNS0_21remainder_kernel_cudaERNS_18TensorIteratorBaseEENKUlvE0_clEvENKUlvE1_clEvEUlS5_S5_E_EEEEvS7_RKT_EUliE_EEviT1_ --------------------------
	.section	.text._ZN2at6native18elementwise_kernelILi128ELi4EZNS0_22gpu_kernel_impl_nocastINS0_13BUnaryFunctorIN3c104HalfES5_S5_ZZZNS0_21remainder_kernel_cudaERNS_18TensorIteratorBaseEENKUlvE0_clEvENKUlvE1_clEvEUlS5_S5_E_EEEEvS7_RKT_EUliE_EEviT1_,"ax",@progbits
	.align	128
        .global         _ZN2at6native18elementwise_kernelILi128ELi4EZNS0_22gpu_kernel_impl_nocastINS0_13BUnaryFunctorIN3c104HalfES5_S5_ZZZNS0_21remainder_kernel_cudaERNS_18TensorIteratorBaseEENKUlvE0_clEvENKUlvE1_clEvEUlS5_S5_E_EEEEvS7_RKT_EUliE_EEviT1_
        .type           _ZN2at6native18elementwise_kernelILi128ELi4EZNS0_22gpu_kernel_impl_nocastINS0_13BUnaryFunctorIN3c104HalfES5_S5_ZZZNS0_21remainder_kernel_cudaERNS_18TensorIteratorBaseEENKUlvE0_clEvENKUlvE1_clEvEUlS5_S5_E_EEEEvS7_RKT_EUliE_EEviT1_,@function
        .size           _ZN2at6native18elementwise_kernelILi128ELi4EZNS0_22gpu_kernel_impl_nocastINS0_13BUnaryFunctorIN3c104HalfES5_S5_ZZZNS0_21remainder_kernel_cudaERNS_18TensorIteratorBaseEENKUlvE0_clEvENKUlvE1_clEvEUlS5_S5_E_EEEEvS7_RKT_EUliE_EEviT1_,(.L_x_57516 - _ZN2at6native18elementwise_kernelILi128ELi4EZNS0_22gpu_kernel_impl_nocastINS0_13BUnaryFunctorIN3c104HalfES5_S5_ZZZNS0_21remainder_kernel_cudaERNS_18TensorIteratorBaseEENKUlvE0_clEvENKUlvE1_clEvEUlS5_S5_E_EEEEvS7_RKT_EUliE_EEviT1_)
        .other          _ZN2at6native18elementwise_kernelILi128ELi4EZNS0_22gpu_kernel_impl_nocastINS0_13BUnaryFunctorIN3c104HalfES5_S5_ZZZNS0_21remainder_kernel_cudaERNS_18TensorIteratorBaseEENKUlvE0_clEvENKUlvE1_clEvEUlS5_S5_E_EEEEvS7_RKT_EUliE_EEviT1_,@"STO_CUDA_ENTRY STV_DEFAULT"
_ZN2at6native18elementwise_kernelILi128ELi4EZNS0_22gpu_kernel_impl_nocastINS0_13BUnaryFunctorIN3c104HalfES5_S5_ZZZNS0_21remainder_kernel_cudaERNS_18TensorIteratorBaseEENKUlvE0_clEvENKUlvE1_clEvEUlS5_S5_E_EEEEvS7_RKT_EUliE_EEviT1_:
.text._ZN2at6native18elementwise_kernelILi128ELi4EZNS0_22gpu_kernel_impl_nocastINS0_13BUnaryFunctorIN3c104HalfES5_S5_ZZZNS0_21remainder_kernel_cudaERNS_18TensorIteratorBaseEENKUlvE0_clEvENKUlvE1_clEvEUlS5_S5_E_EEEEvS7_RKT_EUliE_EEviT1_:
        /* <DEDUP_REMOVED lines=312> */
.L_x_34456:
[----:B------:R-:W-:Y:S02]  /*1380*/  ULDC.64 UR8, c[0x0][0x418] ;  /* 0x0001060000087ab9 */ /* 0x000fe40000000a00 */
[----:B------:R-:W-:-:S04]  /*1390*/  IADD3 R8, P0, R0, UR8, RZ ;  /* 0x0000000800087c10 */ /* 0x000fc8000ff1e0ff */
[----:B------:R-:W-:Y:S01]  /*13a0*/  IADD3.X R9, RZ, UR9, RZ, P0, !PT ;  /* 0x00000009ff097c10 */ /* 0x000fe200087fe4ff */
[----:B------:R-:W0:Y:S01]  /*13b0*/  LDC.U16 R2, c[0x0][0x422] ;  /* 0x00010880ff027b82 */ /* 0x000e220000000400 */
[----:B------:R-:W-:-:S03]  /*13c0*/  ULDC.64 UR8, c[0x0][0x410] ;  /* 0x0001040000087ab9 */ /* 0x000fc60000000a00 */
[----:B------:R-:W2:Y:S01]  /*13d0*/  LDG.E.U16 R7, desc[UR4][R8.64] ;  /* 0x0000000408077981 */ /* 0x000ea2000c1e1500 */
[----:B------:R-:W-:Y:S01]  /*13e0*/  IADD3 R4, P1, R5, UR8, RZ ;  /* 0x0000000805047c10 */ /* 0x000fe2000ff3e0ff */
[----:B------:R-:W-:Y:S04]  /*13f0*/  BSSY B0, `(.L_x_34457) ;  /* 0x0000043000007945 */ /* 0x000fe80003800000 */
[----:B------:R-:W-:Y:S02]  /*1400*/  IMAD.X R5, RZ, RZ, UR9, P1 ;  /* 0x00000009ff057e24 */ /* 0x000fe400088e06ff */
        /* <DEDUP_REMOVED lines=28> */
.L_x_34462:
[----:B------:R-:W-:Y:S01]  /*15d0*/  FSETP.GEU.FTZ.AND P0, PT, R9, -R0, PT ;  /* 0x800000000900720b */ /* 0x000fe20003f1e000 */
[----:B------:R-:W-:-:S12]  /*15e0*/  FADD.FTZ R6, R6, -1 ;  /* 0xbf80000006067421 */ /* 0x000fd80000010000 */
[----:B------:R-:W-:-:S07]  /*15f0*/  @!P0 FADD.FTZ R6, R6, -1 ;  /* 0xbf80000006068421 */ /* 0x000fce0000010000 */
.L_x_34461:
[----:B------:R-:W-:Y:S05]  /*1600*/  BSYNC B2 ;  /* 0x0000000000027941 */ /* 0x000fea0003800000 */
.L_x_34460:
[----:B------:R-:W-:Y:S01]  /*1610*/  FFMA.FTZ R11, -R0, R6, R11 ;  /* 0x00000006000b7223 */ /* 0x000fe2000001010b */
[----:B------:R-:W-:Y:S06]  /*1620*/  BRA `(.L_x_34458) ;  /* 0x00000000007c7947 */ /* 0x000fec0003800000 */
.L_x_34459:
        /* <DEDUP_REMOVED lines=15> */
.L_x_34465:
        /* <DEDUP_REMOVED lines=13> */
.L_x_34464:
[----:B------:R-:W-:Y:S05]  /*17f0*/  BSYNC B2 ;  /* 0x0000000000027941 */ /* 0x000fea0003800000 */
.L_x_34463:
[----:B------:R-:W-:-:S04]  /*1800*/  FMUL.FTZ R11, R6, 1.1920928955078125e-07 ;  /* 0x34000000060b7820 */ /* 0x000fc80000410000 */
[----:B------:R-:W-:-:S07]  /*1810*/  FMUL.FTZ R11, R12, R11 ;  /* 0x0000000b0c0b7220 */ /* 0x000fce0000410000 */
.L_x_34458:
[----:B------:R-:W-:Y:S05]  /*1820*/  BSYNC B0 ;  /* 0x0000000000007941 */ /* 0x000fea0003800000 */
.L_x_34457:
        /* <DEDUP_REMOVED lines=9> */
[----:B------:R-:W-:-:S05]  /*18c0*/  F2FP.F16.F32.PACK_AB R0, RZ, R0 ;  /* 0x00000000ff00723e */ /* 0x000fca00000000ff */
[----:B------:R1:W-:Y:S02]  /*18d0*/  STG.E.U16 desc[UR4][R4.64], R0 ;  /* 0x0000000004007986 */ /* 0x0003e4000c101504 */
.L_x_34455:
[----:B------:R-:W-:Y:S05]  /*18e0*/  BSYNC B1 ;  /* 0x0000000000017941 */ /* 0x000fea0003800000 */
.L_x_34454:
[----:B------:R-:W-:Y:S01]  /*18f0*/  ISETP.GE.AND P0, PT, R3, UR6, PT ;  /* 0x0000000603007c0c */ /* 0x000fe2000bf06270 */
[----:B------:R-:W-:-:S12]  /*1900*/  BSSY B0, `(.L_x_34466) ;  /* 0x000030c000007945 */ /* 0x000fd80003800000 */
[----:B------:R-:W-:Y:S05]  /*1910*/  @P0 BRA `(.L_x_34467) ;  /* 0x0000003000280947 */ /* 0x000fea0003800000 */
[----:B-1----:R-:W1:Y:S01]  /*1920*/  LDC R4, c[0x0][0x218] ;  /* 0x00008600ff047b82 */ /* 0x002e620000000800 */
        /* <DEDUP_REMOVED lines=301> */
.L_x_34468:
        /* <DEDUP_REMOVED lines=37> */
.L_x_34474:
[----:B------:R-:W-:Y:S01]  /*2e50*/  FSETP.GEU.FTZ.AND P0, PT, R11, -R8, PT ;  /* 0x800000080b00720b */ /* 0x000fe20003f1e000 */
[----:B------:R-:W-:-:S12]  /*2e60*/  FADD.FTZ R9, R9, -1 ;  /* 0xbf80000009097421 */ /* 0x000fd80000010000 */
[----:B------:R-:W-:-:S07]  /*2e70*/  @!P0 FADD.FTZ R9, R9, -1 ;  /* 0xbf80000009098421 */ /* 0x000fce0000010000 */
.L_x_34473:
[----:B------:R-:W-:Y:S05]  /*2e80*/  BSYNC B2 ;  /* 0x0000000000027941 */ /* 0x000fea0003800000 */
.L_x_34472:
[----:B------:R-:W-:Y:S01]  /*2e90*/  FFMA.FTZ R0, -R8, R9, R0 ;  /* 0x0000000908007223 */ /* 0x000fe20000010100 */
[----:B------:R-:W-:Y:S06]  /*2ea0*/  BRA `(.L_x_34470) ;  /* 0x00000000007c7947 */ /* 0x000fec0003800000 */
.L_x_34471:
        /* <DEDUP_REMOVED lines=15> */
.L_x_34477:
        /* <DEDUP_REMOVED lines=13> */
.L_x_34476:
[----:B------:R-:W-:Y:S05]  /*3070*/  BSYNC B2 ;  /* 0x0000000000027941 */ /* 0x000fea0003800000 */
.L_x_34475:
[----:B------:R-:W-:-:S04]  /*3080*/  FMUL.FTZ R9, R6, 1.1920928955078125e-07 ;  /* 0x3400000006097820 */ /* 0x000fc80000410000 */
[----:B------:R-:W-:-:S07]  /*3090*/  FMUL.FTZ R0, R10, R9 ;  /* 0x000000090a007220 */ /* 0x000fce0000410000 */
.L_x_34470:
[----:B------:R-:W-:Y:S05]  /*30a0*/  BSYNC B1 ;  /* 0x0000000000017941 */ /* 0x000fea0003800000 */
.L_x_34469:
        /* <DEDUP_REMOVED lines=315> */
.L_x_34478:
        /* <DEDUP_REMOVED lines=8> */
[----:B------:R-:W-:Y:S02]  /*44e0*/  IMAD.X R5, RZ, RZ, UR9, P1 ;  /* 0x00000009ff057e24 */ /* 0x000fe400088e06ff */
[----:B-1----:R-:W-:Y:S02]  /*44f0*/  HADD2.F32 R2, -RZ, R2.H0_H0 ;  /* 0x20000002ff027230 */ /* 0x002fe40000004100 */
        /* <DEDUP_REMOVED lines=27> */
.L_x_34484:
[----:B------:R-:W-:Y:S01]  /*46b0*/  FSETP.GEU.FTZ.AND P0, PT, R11, -R8, PT ;  /* 0x800000080b00720b */ /* 0x000fe20003f1e000 */
[----:B------:R-:W-:-:S12]  /*46c0*/  FADD.FTZ R9, R9, -1 ;  /* 0xbf80000009097421 */ /* 0x000fd80000010000 */
[----:B------:R-:W-:-:S07]  /*46d0*/  @!P0 FADD.FTZ R9, R9, -1 ;  /* 0xbf80000009098421 */ /* 0x000fce0000010000 */
.L_x_34483:
[----:B------:R-:W-:Y:S05]  /*46e0*/  BSYNC B2 ;  /* 0x0000000000027941 */ /* 0x000fea0003800000 */
.L_x_34482:
[----:B------:R-:W-:Y:S01]  /*46f0*/  FFMA.FTZ R0, -R8, R9, R0 ;  /* 0x0000000908007223 */ /* 0x000fe20000010100 */
[----:B------:R-:W-:Y:S06]  /*4700*/  BRA `(.L_x_34480) ;  /* 0x00000000007c7947 */ /* 0x000fec0003800000 */
.L_x_34481:
        /* <DEDUP_REMOVED lines=15> */
.L_x_34487:
        /* <DEDUP_REMOVED lines=13> */
.L_x_34486:
[----:B------:R-:W-:Y:S05]  /*48d0*/  BSYNC B2 ;  /* 0x0000000000027941 */ /* 0x000fea0003800000 */
.L_x_34485:
[----:B------:R-:W-:-:S04]  /*48e0*/  FMUL.FTZ R9, R6, 1.1920928955078125e-07 ;  /* 0x3400000006097820 */ /* 0x000fc80000410000 */
[----:B------:R-:W-:-:S07]  /*48f0*/  FMUL.FTZ R0, R10, R9 ;  /* 0x000000090a007220 */ /* 0x000fce0000410000 */
.L_x_34480:
[----:B------:R-:W-:Y:S05]  /*4900*/  BSYNC B1 ;  /* 0x0000000000017941 */ /* 0x000fea0003800000 */
.L_x_34479:
        /* <DEDUP_REMOVED lines=11> */
.L_x_34467:
[----:B------:R-:W-:Y:S05]  /*49c0*/  BSYNC B0 ;  /* 0x0000000000007941 */ /* 0x000fea0003800000 */
.L_x_34466:
[----:B------:R-:W-:-:S13]  /*49d0*/  ISETP.GE.AND P0, PT, R3, UR6, PT ;  /* 0x0000000603007c0c */ /* 0x000fda000bf06270 */
[----:B------:R-:W-:Y:S05]  /*49e0*/  @P0 EXIT ;  /* 0x000000000000094d */ /* 0x000fea0003800000 */
[----:B-123--:R-:W1:Y:S01]  /*49f0*/  LDC R4, c[0x0][0x218] ;  /* 0x00008600ff047b82 */ /* 0x00ee620000000800 */
[----:B------:R-:W-:Y:S01]  /*4a00*/  HFMA2.MMA R5, -RZ, RZ, 0, 0 ;  /* 0x00000000ff057435 */ /* 0x000fe200000001ff */
[----:B------:R-:W-:Y:S02]  /*4a10*/  MOV R0, RZ ;  /* 0x000000ff00007202 */ /* 0x000fe40000000f00 */
[----:B-1----:R-:W-:-:S13]  /*4a20*/  ISETP.NE.AND P0, PT, R4, RZ, PT ;  /* 0x000000ff0400720c */ /* 0x002fda0003f05270 */
[----:B------:R-:W-:Y:S05]  /*4a30*/  @!P0 BRA `(.L_x_34488) ;  /* 0x0000001000a48947 */ /* 0x000fea0003800000 */
        /* <DEDUP_REMOVED lines=284> */
[----:B------:R-:W-:Y:S02]  /*5c00*/  ULDC.64 UR6, c[0x0][0x400] ;  /* 0x0001000000067ab9 */ /* 0x000fe40000000a00 */
[----:B------:R-:W-:-:S04]  /*5c10*/  IMAD.MOV R9, RZ, RZ, -R7 ;  /* 0x000000ffff097224 */ /* 0x000fc800078e0a07 */
        /* <DEDUP_REMOVED lines=11> */
.L_x_34488:
        /* <DEDUP_REMOVED lines=37> */
.L_x_34494:
[----:B------:R-:W-:Y:S01]  /*5f20*/  FSETP.GEU.FTZ.AND P0, PT, R9, -R8, PT ;  /* 0x800000080900720b */ /* 0x000fe20003f1e000 */
[----:B------:R-:W-:-:S12]  /*5f30*/  FADD.FTZ R5, R5, -1 ;  /* 0xbf80000005057421 */ /* 0x000fd80000010000 */
[----:B------:R-:W-:-:S07]  /*5f40*/  @!P0 FADD.FTZ R5, R5, -1 ;  /* 0xbf80000005058421 */ /* 0x000fce0000010000 */
.L_x_34493:
[----:B------:R-:W-:Y:S05]  /*5f50*/  BSYNC B1 ;  /* 0x0000000000017941 */ /* 0x000fea0003800000 */
.L_x_34492:
[----:B------:R-:W-:Y:S01]  /*5f60*/  FFMA.FTZ R0, -R8, R5, R0 ;  /* 0x0000000508007223 */ /* 0x000fe20000010100 */
[----:B------:R-:W-:Y:S06]  /*5f70*/  BRA `(.L_x_34490) ;  /* 0x00000000007c7947 */ /* 0x000fec0003800000 */
.L_x_34491:
        /* <DEDUP_REMOVED lines=15> */
.L_x_34497:
        /* <DEDUP_REMOVED lines=13> */
.L_x_34496:
[----:B------:R-:W-:Y:S05]  /*6140*/  BSYNC B1 ;  /* 0x0000000000017941 */ /* 0x000fea0003800000 */
.L_x_34495:
[----:B------:R-:W-:-:S04]  /*6150*/  FMUL.FTZ R0, R5, 1.1920928955078125e-07 ;  /* 0x3400000005007820 */ /* 0x000fc80000410000 */
[----:B------:R-:W-:-:S07]  /*6160*/  FMUL.FTZ R0, R11, R0 ;  /* 0x000000000b007220 */ /* 0x000fce0000410000 */
.L_x_34490:
[----:B------:R-:W-:Y:S05]  /*6170*/  BSYNC B0 ;  /* 0x0000000000007941 */ /* 0x000fea0003800000 */
.L_x_34489:
        /* <DEDUP_REMOVED lines=8> */
[----:B------:R-:W-:-:S05]  /*6200*/  F2FP.F16.F32.PACK_AB R7, RZ, R7 ;  /* 0x00000007ff07723e */ /* 0x000fca00000000ff */
[----:B------:R-:W-:Y:S01]  /*6210*/  STG.E.U16 desc[UR4][R2.64], R7 ;  /* 0x0000000702007986 */ /* 0x000fe2000c101504 */
[----:B------:R-:W-:Y:S05]  /*6220*/  EXIT ;  /* 0x000000000000794d */ /* 0x000fea0003800000 */
.L_x_34498:
        /* <DEDUP_REMOVED lines=13> */
.L_x_57516:


//--------------------- .text._ZN2at6native27unrolled_elementwise_kernelINS0_13BUnaryFunctorIN3c104HalfES4_S4_ZZZNS0_21remainder_kernel_cudaERNS_18TensorIteratorBaseEENKUlvE0_clEvENKUlvE1_clEvEUlS4_S4_E_EESt5arrayIPcLm2EELi4E23TrivialOffsetCalculatorILi1EjESF_NS0_6memory15LoadWithoutCastENSG_16StoreWithoutCastEEEviT_T0_T2_T3_T4_T5_ --------------------------
	.section	.text._ZN2at6native27unrolled_elementwise_kernelINS0_13BUnaryFunctorIN3c104HalfES4_S4_ZZZNS0_21remainder_kernel_cudaERNS_18TensorIteratorBaseEENKUlvE0_clEvENKUlvE1_clEvEUlS4_S4_E_EESt5arrayIPcLm2EELi4E23TrivialOffsetCalculatorILi1EjESF_NS0_6memory15LoadWithoutCastENSG_16StoreWithoutCastEEEviT_T0_T2_T3_T4_T5_,"ax",@progbits
	.align	128
        .global         _ZN2at6native27unrolled_elementwise_kernelINS0_13BUnaryFunctorIN3c104HalfES4_S4_ZZZNS0_21remainder_kernel_cudaERNS_18TensorIteratorBaseEENKUlvE0_clEvENKUlvE1_clEvEUlS4_S4_E_EESt5arrayIPcLm2EELi4E23TrivialOffsetCalculatorILi1EjESF_NS0_6memory15LoadWithoutCastENSG_16StoreWithoutCastEEEviT_T0_T2_T3_T4_T5_
        .type           _ZN2at6native27unrolled_elementwise_kernelINS0_13BUnaryFunctorIN3c104HalfES4_S4_ZZZNS0_21remainder_kernel_cudaERNS_18TensorIteratorBaseEENKUlvE0_clEvENKUlvE1_clEvEUlS4_S4_E_EESt5arrayIPcLm2EELi4E23TrivialOffsetCalculatorILi1EjESF_NS0_6memory15LoadWithoutCastENSG_16StoreWithoutCastEEEviT_T0_T2_T3_T4_T5_,@function
        .size           _ZN2at6native27unrolled_elementwise_kernelINS0_13BUnaryFunctorIN3c104HalfES4_S4_ZZZNS0_21remainder_kernel_cudaERNS_18TensorIteratorBaseEENKUlvE0_clEvENKUlvE1_clEvEUlS4_S4_E_EESt5arrayIPcLm2EELi4E23TrivialOffsetCalculatorILi1EjESF_NS0_6memory15LoadWithoutCastENSG_16StoreWithoutCastEEEviT_T0_T2_T3_T4_T5_,(.L_x_57517 - _ZN2at6native27unrolled_elementwise_kernelINS0_13BUnaryFunctorIN3c104HalfES4_S4_ZZZNS0_21remainder_kernel_cudaERNS_18TensorIteratorBaseEENKUlvE0_clEvENKUlvE1_clEvEUlS4_S4_E_EESt5arrayIPcLm2EELi4E23TrivialOffsetCalculatorILi1EjESF_NS0_6memory15LoadWithoutCastENSG_16StoreWithoutCastEEEviT_T0_T2_T3_T4_T5_)
        .other          _ZN2at6native27unrolled_elementwise_kernelINS0_13BUnaryFunctorIN3c104HalfES4_S4_ZZZNS0_21remainder_kernel_cudaERNS_18TensorIteratorBaseEENKUlvE0_clEvENKUlvE1_clEvEUlS4_S4_E_EESt5arrayIPcLm2EELi4E23TrivialOffsetCalculatorILi1EjESF_NS0_6memory15LoadWithoutCastENSG_16StoreWithoutCastEEEviT_T0_T2_T3_T4_T5_,@"STO_CUDA_ENTRY STV_DEFAULT"
_ZN2at6native27unrolled_elementwise_kernelINS0_13BUnaryFunctorIN3c104HalfES4_S4_ZZZNS0_21remainder_kernel_cudaERNS_18TensorIteratorBaseEENKUlvE0_clEvENKUlvE1_clEvEUlS4_S4_E_EESt5arrayIPcLm2EELi4E23TrivialOffsetCalculatorILi1EjESF_NS0_6memory15LoadWithoutCastENSG_16StoreWithoutCastEEEviT_T0_T2_T3_T4_T5_:
.text._ZN2at6native27unrolled_elementwise_kernelINS0_13BUnaryFunctorIN3c104HalfES4_S4_ZZZNS0_21remainder_kernel_cudaERNS_18TensorIteratorBaseEENKUlvE0_clEvENKUlvE1_clEvEUlS4_S4_E_EESt5arrayIPcLm2EELi4E23TrivialOffsetCalculatorILi1EjESF_NS0_6memory15LoadWithoutCastENSG_16StoreWithoutCastEEEviT_T0_T2_T3_T4_T5_:
        /* <DEDUP_REMOVED lines=12> */
[----:B------:R-:W-:Y:S01]  /*00c0*/  @!P0 LEA R15, R3, R0, 0x9 ;  /* 0x00000000030f8211 */ /* 0x000fe200078e48ff */
[----:B------:R-:W-:Y:S01]  /*00d0*/  @!P0 VIADD R0, R0, 0x80 ;  /* 0x0000008000008836 */ /* 0x000fe20000000000 */
[----:B------:R-:W1:Y:S01]  /*00e0*/  @!P0 LDC.64 R10, c[0x0][0x220] ;  /* 0x00008800ff0a8b82 */ /* 0x000e620000000a00 */
[----:B0-----:R-:W-:-:S03]  /*00f0*/  @!P2 IMAD.WIDE.U32 R6, R5, 0x2, R6 ;  /* 0x000000020506a825 */ /* 0x001fc600078e0006 */
[----:B------:R-:W-:Y:S02]  /*0100*/  ISETP.GE.AND P3, PT, R0, R2, PT ;  /* 0x000000020000720c */ /* 0x000fe40003f66270 */
[----:B------:R-:W-:-:S11]  /*0110*/  PRMT R5, RZ, 0x7610, R5 ;  /* 0x00007610ff057816 */ /* 0x000fd60000000005 */
[----:B------:R-:W-:Y:S01]  /*0120*/  @!P3 IMAD R19, R3, 0x200, R0 ;  /* 0x000002000313b824 */ /* 0x000fe200078e0200 */
[----:B------:R-:W0:Y:S01]  /*0130*/  @!P3 LDC.64 R12, c[0x0][0x220] ;  /* 0x00008800ff0cbb82 */ /* 0x000e220000000a00 */
[----:B------:R-:W-:-:S05]  /*0140*/  @!P3 VIADD R0, R0, 0x80 ;  /* 0x000000800000b836 */ /* 0x000fca0000000000 */
[----:B------:R-:W-:Y:S01]  /*0150*/  ISETP.GE.AND P1, PT, R0, R2, PT ;  /* 0x000000020000720c */ /* 0x000fe20003f26270 */
[----:B-1----:R-:W-:-:S12]  /*0160*/  @!P0 IMAD.WIDE.U32 R10, R15, 0x2, R10 ;  /* 0x000000020f0a8825 */ /* 0x002fd800078e000a */
[----:B------:R-:W1:Y:S01]  /*0170*/  @!P1 LDC.64 R8, c[0x0][0x220] ;  /* 0x00008800ff089b82 */ /* 0x000e620000000a00 */
[----:B------:R-:W-:Y:S02]  /*0180*/  @!P1 LEA R17, R3, R0, 0x9 ;  /* 0x0000000003119211 */ /* 0x000fe400078e48ff */
[----:B------:R-:W-:Y:S01]  /*0190*/  PRMT R0, RZ, 0x7610, R0 ;  /* 0x00007610ff007816 */ /* 0x000fe20000000000 */
[----:B0-----:R-:W-:-:S05]  /*01a0*/  @!P3 IMAD.WIDE.U32 R14, R19, 0x2, R12 ;  /* 0x00000002130eb825 */ /* 0x001fca00078e000c */
[----:B------:R0:W5:Y:S01]  /*01b0*/  @!P2 LDG.E.U16 R0, desc[UR4][R6.64] ;  /* 0x000000040600a981 */ /* 0x000162000c1e1500 */
[--C-:B-1----:R-:W-:Y:S01]  /*01c0*/  @!P1 IMAD.WIDE.U32 R12, R17, 0x2, R8.reuse ;  /* 0x00000002110c9825 */ /* 0x102fe200078e0008 */
        /* <DEDUP_REMOVED lines=37> */
.L_x_34506:
[----:B------:R-:W-:Y:S01]  /*0420*/  FSETP.GEU.FTZ.AND P0, PT, R13, -R0, PT ;  /* 0x800000000d00720b */ /* 0x000fe20003f1e000 */
[----:B------:R-:W-:-:S12]  /*0430*/  FADD.FTZ R10, R10, -1 ;  /* 0xbf8000000a0a7421 */ /* 0x000fd80000010000 */
[----:B------:R-:W-:-:S07]  /*0440*/  @!P0 FADD.FTZ R10, R10, -1 ;  /* 0xbf8000000a0a8421 */ /* 0x000fce0000010000 */
.L_x_34505:
[----:B------:R-:W-:Y:S05]  /*0450*/  BSYNC B2 ;  /* 0x0000000000027941 */ /* 0x000fea0003800000 */
.L_x_34504:
[----:B------:R-:W-:Y:S01]  /*0460*/  FFMA.FTZ R11, -R0, R10, R11 ;  /* 0x0000000a000b7223 */ /* 0x000fe2000001010b */
[----:B------:R-:W-:Y:S06]  /*0470*/  BRA `(.L_x_34502) ;  /* 0x00000000007c7947 */ /* 0x000fec0003800000 */
.L_x_34503:
        /* <DEDUP_REMOVED lines=15> */
.L_x_34509:
        /* <DEDUP_REMOVED lines=13> */
.L_x_34508:
[----:B------:R-:W-:Y:S05]  /*0640*/  BSYNC B2 ;  /* 0x0000000000027941 */ /* 0x000fea0003800000 */
.L_x_34507:
[----:B0-----:R-:W-:-:S04]  /*0650*/  FMUL.FTZ R11, R10, 1.1920928955078125e-07 ;  /* 0x340000000a0b7820 */ /* 0x001fc80000410000 */
[----:B------:R-:W-:-:S07]  /*0660*/  FMUL.FTZ R11, R16, R11 ;  /* 0x0000000b100b7220 */ /* 0x000fce0000410000 */
.L_x_34502:
[----:B------:R-:W-:Y:S05]  /*0670*/  BSYNC B0 ;  /* 0x0000000000007941 */ /* 0x000fea0003800000 */
.L_x_34501:
        /* <DEDUP_REMOVED lines=9> */
.L_x_34500:
[----:B------:R-:W-:Y:S05]  /*0710*/  BSYNC B1 ;  /* 0x0000000000017941 */ /* 0x000fea0003800000 */
.L_x_34499:
[----:B0-----:R-:W-:Y:S01]  /*0720*/  VIADD R7, R4, 0x80 ;  /* 0x0000008004077836 */ /* 0x001fe20000000000 */
[----:B------:R-:W-:Y:S04]  /*0730*/  BSSY B1, `(.L_x_34510) ;  /* 0x0000050000017945 */ /* 0x000fe80003800000 */
        /* <DEDUP_REMOVED lines=32> */
.L_x_34517:
[----:B------:R-:W-:Y:S01]  /*0940*/  FSETP.GEU.FTZ.AND P0, PT, R13, -R14, PT ;  /* 0x8000000e0d00720b */ /* 0x000fe20003f1e000 */
[----:B------:R-:W-:-:S12]  /*0950*/  FADD.FTZ R11, R11, -1 ;  /* 0xbf8000000b0b7421 */ /* 0x000fd80000010000 */
[----:B------:R-:W-:-:S07]  /*0960*/  @!P0 FADD.FTZ R11, R11, -1 ;  /* 0xbf8000000b0b8421 */ /* 0x000fce0000010000 */
.L_x_34516:
[----:B------:R-:W-:Y:S05]  /*0970*/  BSYNC B2 ;  /* 0x0000000000027941 */ /* 0x000fea0003800000 */
.L_x_34515:
[----:B------:R-:W-:Y:S01]  /*0980*/  FFMA.FTZ R0, -R14, R11, R0 ;  /* 0x0000000b0e007223 */ /* 0x000fe20000010100 */
[----:B------:R-:W-:Y:S06]  /*0990*/  BRA `(.L_x_34513) ;  /* 0x00000000007c7947 */ /* 0x000fec0003800000 */
.L_x_34514:
        /* <DEDUP_REMOVED lines=15> */
.L_x_34520:
        /* <DEDUP_REMOVED lines=13> */
.L_x_34519:
[----:B------:R-:W-:Y:S05]  /*0b60*/  BSYNC B2 ;  /* 0x0000000000027941 */ /* 0x000fea0003800000 */
.L_x_34518:
[----:B------:R-:W-:-:S04]  /*0b70*/  FMUL.FTZ R11, R11, 1.1920928955078125e-07 ;  /* 0x340000000b0b7820 */ /* 0x000fc80000410000 */
[----:B------:R-:W-:-:S07]  /*0b80*/  FMUL.FTZ R0, R16, R11 ;  /* 0x0000000b10007220 */ /* 0x000fce0000410000 */
.L_x_34513:
[----:B------:R-:W-:Y:S05]  /*0b90*/  BSYNC B0 ;  /* 0x0000000000007941 */ /* 0x000fea0003800000 */
.L_x_34512:
        /* <DEDUP_REMOVED lines=9> */
.L_x_34511:
[----:B------:R-:W-:Y:S05]  /*0c30*/  BSYNC B1 ;  /* 0x0000000000017941 */ /* 0x000fea0003800000 */
.L_x_34510:
        /* <DEDUP_REMOVED lines=34> */
.L_x_34528:
[----:B------:R-:W-:Y:S01]  /*0e60*/  FSETP.GEU.FTZ.AND P0, PT, R10, -R12, PT ;  /* 0x8000000c0a00720b */ /* 0x000fe20003f1e000 */
[----:B------:R-:W-:-:S12]  /*0e70*/  FADD.FTZ R0, R0, -1 ;  /* 0xbf80000000007421 */ /* 0x000fd80000010000 */
[----:B------:R-:W-:-:S07]  /*0e80*/  @!P0 FADD.FTZ R0, R0, -1 ;  /* 0xbf80000000008421 */ /* 0x000fce0000010000 */
.L_x_34527:
[----:B------:R-:W-:Y:S05]  /*0e90*/  BSYNC B2 ;  /* 0x0000000000027941 */ /* 0x000fea0003800000 */
.L_x_34526:
[----:B------:R-:W-:Y:S01]  /*0ea0*/  FFMA.FTZ R13, -R12, R0, R13 ;  /* 0x000000000c0d7223 */ /* 0x000fe2000001010d */
[----:B------:R-:W-:Y:S06]  /*0eb0*/  BRA `(.L_x_34524) ;  /* 0x00000000007c7947 */ /* 0x000fec0003800000 */
.L_x_34525:
        /* <DEDUP_REMOVED lines=15> */
.L_x_34531:
        /* <DEDUP_REMOVED lines=13> */
.L_x_34530:
[----:B------:R-:W-:Y:S05]  /*1080*/  BSYNC B2 ;  /* 0x0000000000027941 */ /* 0x000fea0003800000 */
.L_x_34529:
[----:B------:R-:W-:-:S04]  /*1090*/  FMUL.FTZ R13, R10, 1.1920928955078125e-07 ;  /* 0x340000000a0d7820 */ /* 0x000fc80000410000 */
[----:B------:R-:W-:-:S07]  /*10a0*/  FMUL.FTZ R13, R14, R13 ;  /* 0x0000000d0e0d7220 */ /* 0x000fce0000410000 */
.L_x_34524:
[----:B------:R-:W-:Y:S05]  /*10b0*/  BSYNC B0 ;  /* 0x0000000000007941 */ /* 0x000fea0003800000 */
.L_x_34523:
        /* <DEDUP_REMOVED lines=9> */
.L_x_34522:
[----:B------:R-:W-:Y:S05]  /*1150*/  BSYNC B1 ;  /* 0x0000000000017941 */ /* 0x000fea0003800000 */
.L_x_34521:
        /* <DEDUP_REMOVED lines=34> */
.L_x_34539:
[----:B------:R-:W-:Y:S01]  /*1380*/  FSETP.GEU.FTZ.AND P0, PT, R13, -R14, PT ;  /* 0x8000000e0d00720b */ /* 0x000fe20003f1e000 */
[----:B------:R-:W-:-:S12]  /*1390*/  FADD.FTZ R11, R11, -1 ;  /* 0xbf8000000b0b7421 */ /* 0x000fd80000010000 */
[----:B------:R-:W-:-:S07]  /*13a0*/  @!P0 FADD.FTZ R11, R11, -1 ;  /* 0xbf8000000b0b8421 */ /* 0x000fce0000010000 */
.L_x_34538:
[----:B------:R-:W-:Y:S05]  /*13b0*/  BSYNC B2 ;  /* 0x0000000000027941 */ /* 0x000fea0003800000 */
.L_x_34537:
[----:B------:R-:W-:Y:S01]  /*13c0*/  FFMA.FTZ R0, -R14, R11, R0 ;  /* 0x0000000b0e007223 */ /* 0x000fe20000010100 */
[----:B------:R-:W-:Y:S06]  /*13d0*/  BRA `(.L_x_34535) ;  /* 0x00000000007c7947 */ /* 0x000fec0003800000 */
.L_x_34536:
[----:B------:R-:W-:Y:S01]  /*13e0*/  IADD3 R11, R13, -0xb800000, RZ ;  /* 0xf48000000d0b7810 */ /* 0x000fe20007ffe0ff */
[----:B------:R-:W-:Y:S01]  /*13f0*/  BSSY B2, `(.L_x_34540) ;  /* 0x000001b000027945 */ /* 0x000fe20003800000 */
[----:B------:R-:W-:Y:S02]  /*1400*/  FSETP.GT.FTZ.AND P0, PT, |R10|, RZ, PT ;  /* 0x000000ff0a00720b */ /* 0x000fe40003f14200 */
[----:B------:R-:W-:Y:S02]  /*1410*/  LOP3.LUT R11, R11, 0xff800000, RZ, 0xc0, !PT ;  /* 0xff8000000b0b7812 */ /* 0x000fe400078ec0ff */
[C---:B------:R-:W-:Y:S02]  /*1420*/  ISETP.GT.U32.OR P0, PT, R0.reuse, 0x7f7fffff, !P0 ;  /* 0x7f7fffff0000780c */ /* 0x040fe40004704470 */
[----:B-1----:R-:W-:Y:S01]  /*1430*/  LOP3.LUT R16, R13, 0xff800000, RZ, 0xc0, !PT ;  /* 0xff8000000d107812 */ /* 0x002fe200078ec0ff */
        /* <DEDUP_REMOVED lines=9> */
.L_x_34542:
        /* <DEDUP_REMOVED lines=13> */
.L_x_34541:
[----:B------:R-:W-:Y:S05]  /*15a0*/  BSYNC B2 ;  /* 0x0000000000027941 */ /* 0x000fea0003800000 */
.L_x_34540:
[----:B------:R-:W-:-:S04]  /*15b0*/  FMUL.FTZ R11, R11, 1.1920928955078125e-07 ;  /* 0x340000000b0b7820 */ /* 0x000fc80000410000 */
[----:B------:R-:W-:-:S07]  /*15c0*/  FMUL.FTZ R0, R16, R11 ;  /* 0x0000000b10007220 */ /* 0x000fce0000410000 */
.L_x_34535:
[----:B------:R-:W-:Y:S05]  /*15d0*/  BSYNC B0 ;  /* 0x0000000000007941 */ /* 0x000fea0003800000 */
.L_x_34534:
        /* <DEDUP_REMOVED lines=9> */
.L_x_34533:
[----:B------:R-:W-:Y:S05]  /*1670*/  BSYNC B1 ;  /* 0x0000000000017941 */ /* 0x000fea0003800000 */
.L_x_34532:
[----:B------:R-:W-:Y:S01]  /*1680*/  ISETP.GE.AND P0, PT, R4, R2, PT ;  /* 0x000000020400720c */ /* 0x000fe20003f06270 */
[----:B------:R-:W-:Y:S04]  /*1690*/  BSSY B0, `(.L_x_34543) ;  /* 0x0000017000007945 */ /* 0x000fe80003800000 */
[----:B------:R-:W-:Y:S08]  /*16a0*/  BSSY B1, `(.L_x_34544) ;  /* 0x000000f000017945 */ /* 0x000ff00003800000 */
[----:B------:R-:W-:Y:S05]  /*16b0*/  @P0 BRA `(.L_x_34545) ;  /* 0x0000000000340947 */ /* 0x000fea0003800000 */
[----:B------:R-:W2:Y:S01]  /*16c0*/  LDC.64 R10, c[0x0][0x218] ;  /* 0x00008600ff0a7b82 */ /* 0x000ea20000000a00 */
[----:B-----5:R-:W-:Y:S02]  /*16d0*/  IMAD R5, R3, 0x200, R4 ;  /* 0x0000020003057824 */ /* 0x020fe400078e0204 */
[----:B------:R-:W-:-:S05]  /*16e0*/  IMAD.MOV.U32 R4, RZ, RZ, R7 ;  /* 0x000000ffff047224 */ /* 0x000fca00078e0007 */
[----:B------:R-:W-:-:S13]  /*16f0*/  ISETP.GE.AND P0, PT, R4, R2, PT ;  /* 0x000000020400720c */ /* 0x000fda0003f06270 */
[----:B------:R-:W-:Y:S05]  /*1700*/  @P0 BREAK B1 ;  /* 0x0000000000010942 */ /* 0x000fea0003800000 */
[----:B--2---:R-:W-:-:S05]  /*1710*/  IMAD.WIDE.U32 R10, R5, 0x2, R10 ;  /* 0x00000002050a7825 */ /* 0x004fca00078e000a */
[----:B------:R2:W-:Y:S01]  /*1720*/  STG.E.U16 desc[UR4][R10.64], R6 ;  /* 0x000000060a007986 */ /* 0x0005e2000c101504 */
[----:B------:R-:W-:Y:S05]  /*1730*/  @P0 BRA `(.L_x_34546) ;  /* 0x0000000000300947 */ /* 0x000fea0003800000 */
[----:B--2---:R-:W2:Y:S01]  /*1740*/  LDC.64 R6, c[0x0][0x218] ;  /* 0x00008600ff067b82 */ /* 0x004ea20000000a00 */
[----:B------:R-:W-:Y:S01]  /*1750*/  LEA R5, R3, R4, 0x9 ;  /* 0x0000000403057211 */ /* 0x000fe200078e48ff */
[----:B------:R-:W-:-:S04]  /*1760*/  VIADD R4, R4, 0x80 ;  /* 0x0000008004047836 */ /* 0x000fc80000000000 */
[----:B--2---:R-:W-:-:S05]  /*1770*/  IMAD.WIDE.U32 R6, R5, 0x2, R6 ;  /* 0x0000000205067825 */ /* 0x004fca00078e0006 */
[----:B------:R2:W-:Y:S02]  /*1780*/  STG.E.U16 desc[UR4][R6.64], R9 ;  /* 0x0000000906007986 */ /* 0x0005e4000c101504 */
.L_x_34545:
[----:B------:R-:W-:Y:S05]  /*1790*/  BSYNC B1 ;  /* 0x0000000000017941 */ /* 0x000fea0003800000 */
.L_x_34544:
[----:B------:R-:W-:-:S13]  /*17a0*/  ISETP.GE.AND P0, PT, R4, R2, PT ;  /* 0x000000020400720c */ /* 0x000fda0003f06270 */
[----:B--2---:R-:W2:Y:S01]  /*17b0*/  @!P0 LDC.64 R6, c[0x0][0x218] ;  /* 0x00008600ff068b82 */ /* 0x004ea20000000a00 */
[----:B-----5:R-:W-:Y:S01]  /*17c0*/  @!P0 IMAD R5, R3, 0x200, R4 ;  /* 0x0000020003058824 */ /* 0x020fe200078e0204 */
[----:B------:R-:W-:-:S03]  /*17d0*/  @!P0 IADD3 R4, R4, 0x80, RZ ;  /* 0x0000008004048810 */ /* 0x000fc60007ffe0ff */
[----:B--2---:R-:W-:-:S05]  /*17e0*/  @!P0 IMAD.WIDE.U32 R6, R5, 0x2, R6 ;  /* 0x0000000205068825 */ /* 0x004fca00078e0006 */
[----:B------:R3:W-:Y:S02]  /*17f0*/  @!P0 STG.E.U16 desc[UR4][R6.64], R8 ;  /* 0x0000000806008986 */ /* 0x0007e4000c101504 */
.L_x_34546:
[----:B------:R-:W-:Y:S05]  /*1800*/  BSYNC B0 ;  /* 0x0000000000007941 */ /* 0x000fea0003800000 */
.L_x_34543:
        /* <DEDUP_REMOVED lines=8> */
.L_x_34547:
        /* <DEDUP_REMOVED lines=15> */
.L_x_57517:


//--------------------- .text._ZN2at6native29vectorized_elementwise_kernelILi2ENS0_13BUnaryFunctorIN3c104HalfES4_S4_ZZZNS0_21remainder_kernel_cudaERNS_18TensorIteratorBaseEENKUlvE0_clEvENKUlvE1_clEvEUlS4_S4_E_EESt5arrayIPcLm2EEEEviT0_T1_ --------------------------
	.section	.text._ZN2at6native29vectorized_elementwise_kernelILi2ENS0_13BUnaryFunctorIN3c104HalfES4_S4_ZZZNS0_21remainder_kernel_cudaERNS_18TensorIteratorBaseEENKUlvE0_clEvENKUlvE1_clEvEUlS4_S4_E_EESt5arrayIPcLm2EEEEviT0_T1_,"ax",@progbits
	.align	128
        .global         _ZN2at6native29vectorized_elementwise_kernelILi2ENS0_13BUnaryFunctorIN3c104HalfES4_S4_ZZZNS0_21remainder_kernel_cudaERNS_18TensorIteratorBaseEENKUlvE0_clEvENKUlvE1_clEvEUlS4_S4_E_EESt5arrayIPcLm2EEEEviT0_T1_
        .type           _ZN2at6native29vectorized_elementwise_kernelILi2ENS0_13BUnaryFunctorIN3c104HalfES4_S4_ZZZNS0_21remainder_kernel_cudaERNS_18TensorIteratorBaseEENKUlvE0_clEvENKUlvE1_clEvEUlS4_S4_E_EESt5arrayIPcLm2EEEEviT0_T1_,@function
        .size           _ZN2at6native29vectorized_elementwise_kernelILi2ENS0_13BUnaryFunctorIN3c104HalfES4_S4_ZZZNS0_21remainder_kernel_cudaERNS_18TensorIteratorBaseEENKUlvE0_clEvENKUlvE1_clEvEUlS4_S4_E_EESt5arrayIPcLm2EEEEviT0_T1_,(.L_x_57518 - _ZN2at6native29vectorized_elementwise_kernelILi2ENS0_13BUnaryFunctorIN3c104HalfES4_S4_ZZZNS0_21remainder_kernel_cudaERNS_18TensorIteratorBaseEENKUlvE0_clEvENKUlvE1_clEvEUlS4_S4_E_EESt5arrayIPcLm2EEEEviT0_T1_)
        .other          _ZN2at6native29vectorized_elementwise_kernelILi2ENS0_13BUnaryFunctorIN3c104HalfES4_S4_ZZZNS0_21remainder_kernel_cudaERNS_18TensorIteratorBaseEENKUlvE0_clEvENKUlvE1_clEvEUlS4_S4_E_EESt5arrayIPcLm2EEEEviT0_T1_,@"STO_CUDA_ENTRY STV_DEFAULT"
_ZN2at6native29vectorized_elementwise_kernelILi2ENS0_13BUnaryFunctorIN3c104HalfES4_S4_ZZZNS0_21remainder_kernel_cudaERNS_18TensorIteratorBaseEENKUlvE0_clEvENKUlvE1_clEvEUlS4_S4_E_EESt5arrayIPcLm2EEEEviT0_T1_:
.text._ZN2at6native29vectorized_elementwise_kernelILi2ENS0_13BUnaryFunctorIN3c104HalfES4_S4_ZZZNS0_21remainder_kernel_cudaERNS_18TensorIteratorBaseEENKUlvE0_clEvENKUlvE1_clEvEUlS4_S4_E_EESt5arrayIPcLm2EEEEviT0_T1_:
        /* <DEDUP_REMOVED lines=46> */
.L_x_34554:
[----:B------:R-:W-:Y:S01]  /*02e0*/  FSETP.GEU.FTZ.AND P0, PT, R14, -R5, PT ;  /* 0x800000050e00720b */ /* 0x000fe20003f1e000 */
[----:B------:R-:W-:-:S12]  /*02f0*/  FADD.FTZ R7, R7, -1 ;  /* 0xbf80000007077421 */ /* 0x000fd80000010000 */
[----:B------:R-:W-:-:S07]  /*0300*/  @!P0 FADD.FTZ R7, R7, -1 ;  /* 0xbf80000007078421 */ /* 0x000fce0000010000 */
.L_x_34553:
[----:B------:R-:W-:Y:S05]  /*0310*/  BSYNC B1 ;  /* 0x0000000000017941 */ /* 0x000fea0003800000 */
.L_x_34552:
[----:B------:R-:W-:Y:S01]  /*0320*/  FFMA.FTZ R0, -R5, R7, R0 ;  /* 0x0000000705007223 */ /* 0x000fe20000010100 */
[----:B------:R-:W-:Y:S06]  /*0330*/  BRA `(.L_x_34550) ;  /* 0x00000000007c7947 */ /* 0x000fec0003800000 */
.L_x_34551:
        /* <DEDUP_REMOVED lines=15> */
.L_x_34557:
        /* <DEDUP_REMOVED lines=13> */
.L_x_34556:
[----:B------:R-:W-:Y:S05]  /*0500*/  BSYNC B1 ;  /* 0x0000000000017941 */ /* 0x000fea0003800000 */
.L_x_34555:
[----:B------:R-:W-:-:S04]  /*0510*/  FMUL.FTZ R12, R12, 1.1920928955078125e-07 ;  /* 0x340000000c0c7820 */ /* 0x000fc80000410000 */
[----:B------:R-:W-:-:S07]  /*0520*/  FMUL.FTZ R0, R17, R12 ;  /* 0x0000000c11007220 */ /* 0x000fce0000410000 */
.L_x_34550:
[----:B------:R-:W-:Y:S05]  /*0530*/  BSYNC B0 ;  /* 0x0000000000007941 */ /* 0x000fea0003800000 */
.L_x_34549:
[C---:B------:R-:W-:Y:S01]  /*0540*/  FSETP.GTU.FTZ.AND P0, PT, |R0|.reuse, +INF , PT ;  /* 0x7f8000000000780b */ /* 0x040fe20003f1c200 */
[----:B------:R-:W-:Y:S01]  /*0550*/  BSSY B0, `(.L_x_34558) ;  /* 0x0000048000007945 */ /* 0x000fe20003800000 */
[----:B0-----:R-:W-:Y:S01]  /*0560*/  LOP3.LUT R7, R0, 0x80000000, R10, 0xb8, !PT ;  /* 0x8000000000077812 */ /* 0x001fe200078eb80a */
[----:B------:R-:W-:-:S03]  /*0570*/  HADD2.F32 R10, -RZ, R6.H1_H1 ;  /* 0x30000006ff0a7230 */ /* 0x000fc60000004100 */
[----:B------:R-:W-:Y:S02]  /*0580*/  FSEL R7, R0, R7, P0 ;  /* 0x0000000700077208 */ /* 0x000fe40000000000 */
[----:B------:R-:W-:Y:S01]  /*0590*/  FSETP.GEU.FTZ.AND P0, PT, R3, RZ, PT ;  /* 0x000000ff0300720b */ /* 0x000fe20003f1e000 */
        /* <DEDUP_REMOVED lines=30> */
.L_x_34563:
[----:B------:R-:W-:Y:S01]  /*0780*/  FSETP.GEU.FTZ.AND P1, PT, R12, -R5, PT ;  /* 0x800000050c00720b */ /* 0x000fe20003f3e000 */
[----:B------:R-:W-:-:S12]  /*0790*/  FADD.FTZ R7, R7, -1 ;  /* 0xbf80000007077421 */ /* 0x000fd80000010000 */
[----:B------:R-:W-:-:S07]  /*07a0*/  @!P1 FADD.FTZ R7, R7, -1 ;  /* 0xbf80000007079421 */ /* 0x000fce0000010000 */
.L_x_34562:
[----:B------:R-:W-:Y:S05]  /*07b0*/  BSYNC B1 ;  /* 0x0000000000017941 */ /* 0x000fea0003800000 */
.L_x_34561:
[----:B------:R-:W-:Y:S01]  /*07c0*/  FFMA.FTZ R0, -R5, R7, R0 ;  /* 0x0000000705007223 */ /* 0x000fe20000010100 */
[----:B------:R-:W-:Y:S06]  /*07d0*/  BRA `(.L_x_34559) ;  /* 0x00000000007c7947 */ /* 0x000fec0003800000 */
.L_x_34560:
        /* <DEDUP_REMOVED lines=15> */
.L_x_34566:
        /* <DEDUP_REMOVED lines=13> */
.L_x_34565:
[----:B------:R-:W-:Y:S05]  /*09a0*/  BSYNC B1 ;  /* 0x0000000000017941 */ /* 0x000fea0003800000 */
.L_x_34564:
[----:B------:R-:W-:-:S04]  /*09b0*/  FMUL.FTZ R7, R7, 1.1920928955078125e-07 ;  /* 0x3400000007077820 */ /* 0x000fc80000410000 */
[----:B------:R-:W-:-:S07]  /*09c0*/  FMUL.FTZ R0, R16, R7 ;  /* 0x0000000710007220 */ /* 0x000fce0000410000 */
.L_x_34559:
[----:B------:R-:W-:Y:S05]  /*09d0*/  BSYNC B0 ;  /* 0x0000000000007941 */ /* 0x000fea0003800000 */
.L_x_34558:
[C---:B------:R-:W-:Y:S01]  /*09e0*/  FSETP.GTU.FTZ.AND P1, PT, |R0|.reuse, +INF , PT ;  /* 0x7f8000000000780b */ /* 0x040fe20003f3c200 */
[----:B------:R-:W-:Y:S01]  /*09f0*/  BSSY B0, `(.L_x_34567) ;  /* 0x0000046000007945 */ /* 0x000fe20003800000 */
[----:B------:R-:W-:Y:S01]  /*0a00*/  LOP3.LUT R7, R0, 0x80000000, R10, 0xb8, !PT ;  /* 0x8000000000077812 */ /* 0x000fe200078eb80a */
[----:B-----5:R-:W-:-:S03]  /*0a10*/  HADD2.F32 R10, -RZ, R9.H0_H0 ;  /* 0x20000009ff0a7230 */ /* 0x020fc60000004100 */
[----:B------:R-:W-:Y:S02]  /*0a20*/  FSEL R7, R0, R7, P1 ;  /* 0x0000000700077208 */ /* 0x000fe40000800000 */
[----:B------:R-:W-:Y:S02]  /*0a30*/  FADD.FTZ R0, |R10|, -RZ ;  /* 0x800000ff0a007221 */ /* 0x000fe40000010200 */
        /* <DEDUP_REMOVED lines=28> */
.L_x_34572:
[----:B------:R-:W-:Y:S01]  /*0c00*/  FSETP.GEU.FTZ.AND P1, PT, R14, -R5, PT ;  /* 0x800000050e00720b */ /* 0x000fe20003f3e000 */
[----:B------:R-:W-:-:S12]  /*0c10*/  FADD.FTZ R13, R13, -1 ;  /* 0xbf8000000d0d7421 */ /* 0x000fd80000010000 */
[----:B------:R-:W-:-:S07]  /*0c20*/  @!P1 FADD.FTZ R13, R13, -1 ;  /* 0xbf8000000d0d9421 */ /* 0x000fce0000010000 */
.L_x_34571:
[----:B------:R-:W-:Y:S05]  /*0c30*/  BSYNC B1 ;  /* 0x0000000000017941 */ /* 0x000fea0003800000 */
.L_x_34570:
[----:B------:R-:W-:Y:S01]  /*0c40*/  FFMA.FTZ R0, -R5, R13, R0 ;  /* 0x0000000d05007223 */ /* 0x000fe20000010100 */
[----:B------:R-:W-:Y:S06]  /*0c50*/  BRA `(.L_x_34568) ;  /* 0x00000000007c7947 */ /* 0x000fec0003800000 */
.L_x_34569:
        /* <DEDUP_REMOVED lines=13> */
[----:B0-----:R-:W-:-:S04]  /*0d30*/  LOP3.LUT R18, R15, 0x3f800000, RZ, 0xfc, !PT ;  /* 0x3f8000000f127812 */ /* 0x001fc800078efcff */
[----:B------:R0:W1:Y:S03]  /*0d40*/  MUFU.RCP R0, R18 ;  /* 0x0000001200007308 */ /* 0x0000660000001000 */
.L_x_34575:
        /* <DEDUP_REMOVED lines=13> */
.L_x_34574:
[----:B------:R-:W-:Y:S05]  /*0e20*/  BSYNC B1 ;  /* 0x0000000000017941 */ /* 0x000fea0003800000 */
.L_x_34573:
[----:B------:R-:W-:-:S04]  /*0e30*/  FMUL.FTZ R13, R12, 1.1920928955078125e-07 ;  /* 0x340000000c0d7820 */ /* 0x000fc80000410000 */
[----:B------:R-:W-:-:S07]  /*0e40*/  FMUL.FTZ R0, R16, R13 ;  /* 0x0000000d10007220 */ /* 0x000fce0000410000 */
.L_x_34568:
[----:B------:R-:W-:Y:S05]  /*0e50*/  BSYNC B0 ;  /* 0x0000000000007941 */ /* 0x000fea0003800000 */
.L_x_34567:
[C---:B------:R-:W-:Y:S01]  /*0e60*/  FSETP.GTU.FTZ.AND P1, PT, |R0|.reuse, +INF , PT ;  /* 0x7f8000000000780b */ /* 0x040fe20003f3c200 */
[----:B------:R-:W-:Y:S01]  /*0e70*/  HADD2.F32 R12, -RZ, R9.H1_H1 ;  /* 0x30000009ff0c7230 */ /* 0x000fe20000004100 */
        /* <DEDUP_REMOVED lines=32> */
.L_x_34581:
[----:B------:R-:W-:Y:S01]  /*1080*/  FSETP.GEU.FTZ.AND P1, PT, R14, -R5, PT ;  /* 0x800000050e00720b */ /* 0x000fe20003f3e000 */
[----:B------:R-:W-:-:S12]  /*1090*/  FADD.FTZ R9, R9, -1 ;  /* 0xbf80000009097421 */ /* 0x000fd80000010000 */
[----:B------:R-:W-:-:S07]  /*10a0*/  @!P1 FADD.FTZ R9, R9, -1 ;  /* 0xbf80000009099421 */ /* 0x000fce0000010000 */
.L_x_34580:
[----:B------:R-:W-:Y:S05]  /*10b0*/  BSYNC B1 ;  /* 0x0000000000017941 */ /* 0x000fea0003800000 */
.L_x_34579:
[----:B------:R-:W-:Y:S01]  /*10c0*/  FFMA.FTZ R0, -R5, R9, R0 ;  /* 0x0000000905007223 */ /* 0x000fe20000010100 */
[----:B------:R-:W-:Y:S06]  /*10d0*/  BRA `(.L_x_34577) ;  /* 0x00000000007c7947 */ /* 0x000fec0003800000 */
.L_x_34578:
        /* <DEDUP_REMOVED lines=15> */
.L_x_34584:
        /* <DEDUP_REMOVED lines=13> */
.L_x_34583:
[----:B------:R-:W-:Y:S05]  /*12a0*/  BSYNC B1 ;  /* 0x0000000000017941 */ /* 0x000fea0003800000 */
.L_x_34582:
[----:B------:R-:W-:-:S04]  /*12b0*/  FMUL.FTZ R0, R9, 1.1920928955078125e-07 ;  /* 0x3400000009007820 */ /* 0x000fc80000410000 */
[----:B------:R-:W-:-:S07]  /*12c0*/  FMUL.FTZ R0, R17, R0 ;  /* 0x0000000011007220 */ /* 0x000fce0000410000 */
.L_x_34577:
[----:B------:R-:W-:Y:S05]  /*12d0*/  BSYNC B0 ;  /* 0x0000000000007941 */ /* 0x000fea0003800000 */
.L_x_34576:
[C---:B------:R-:W-:Y:S01]  /*12e0*/  FSETP.GTU.FTZ.AND P1, PT, |R0|.reuse, +INF , PT ;  /* 0x7f8000000000780b */ /* 0x040fe20003f3c200 */
[----:B------:R-:W-:Y:S01]  /*12f0*/  BSSY B0, `(.L_x_34585) ;  /* 0x0000046000007945 */ /* 0x000fe20003800000 */
[----:B------:R-:W-:Y:S01]  /*1300*/  LOP3.LUT R9, R0, 0x80000000, R12, 0xb8, !PT ;  /* 0x8000000000097812 */ /* 0x000fe200078eb80c */
[----:B------:R-:W-:-:S03]  /*1310*/  HADD2.F32 R12, -RZ, R11.H0_H0 ;  /* 0x2000000bff0c7230 */ /* 0x000fc60000004100 */
        /* <DEDUP_REMOVED lines=30> */
.L_x_34590:
[----:B------:R-:W-:Y:S01]  /*1500*/  FSETP.GEU.FTZ.AND P1, PT, R14, -R5, PT ;  /* 0x800000050e00720b */ /* 0x000fe20003f3e000 */
[----:B------:R-:W-:-:S12]  /*1510*/  FADD.FTZ R13, R13, -1 ;  /* 0xbf8000000d0d7421 */ /* 0x000fd80000010000 */
[----:B------:R-:W-:-:S07]  /*1520*/  @!P1 FADD.FTZ R13, R13, -1 ;  /* 0xbf8000000d0d9421 */ /* 0x000fce0000010000 */
.L_x_34589:
[----:B------:R-:W-:Y:S05]  /*1530*/  BSYNC B1 ;  /* 0x0000000000017941 */ /* 0x000fea0003800000 */
.L_x_34588:
[----:B------:R-:W-:Y:S01]  /*1540*/  FFMA.FTZ R0, -R5, R13, R0 ;  /* 0x0000000d05007223 */ /* 0x000fe20000010100 */
[----:B------:R-:W-:Y:S06]  /*1550*/  BRA `(.L_x_34586) ;  /* 0x00000000007c7947 */ /* 0x000fec0003800000 */
.L_x_34587:
        /* <DEDUP_REMOVED lines=15> */
.L_x_34593:
        /* <DEDUP_REMOVED lines=13> */
.L_x_34592:
[----:B------:R-:W-:Y:S05]  /*1720*/  BSYNC B1 ;  /* 0x0000000000017941 */ /* 0x000fea0003800000 */
.L_x_34591:
[----:B------:R-:W-:-:S04]  /*1730*/  FMUL.FTZ R14, R14, 1.1920928955078125e-07 ;  /* 0x340000000e0e7820 */ /* 0x000fc80000410000 */
[----:B------:R-:W-:-:S07]  /*1740*/  FMUL.FTZ R0, R13, R14 ;  /* 0x0000000e0d007220 */ /* 0x000fce0000410000 */
.L_x_34586:
[----:B------:R-:W-:Y:S05]  /*1750*/  BSYNC B0 ;  /* 0x0000000000007941 */ /* 0x000fea0003800000 */
.L_x_34585:
        /* <DEDUP_REMOVED lines=34> */
.L_x_34599:
[----:B------:R-:W-:Y:S01]  /*1980*/  FSETP.GEU.FTZ.AND P1, PT, R16, -R5, PT ;  /* 0x800000051000720b */ /* 0x000fe20003f3e000 */
[----:B------:R-:W-:-:S12]  /*1990*/  FADD.FTZ R11, R11, -1 ;  /* 0xbf8000000b0b7421 */ /* 0x000fd80000010000 */
[----:B------:R-:W-:-:S07]  /*19a0*/  @!P1 FADD.FTZ R11, R11, -1 ;  /* 0xbf8000000b0b9421 */ /* 0x000fce0000010000 */
.L_x_34598:
[----:B------:R-:W-:Y:S05]  /*19b0*/  BSYNC B1 ;  /* 0x0000000000017941 */ /* 0x000fea0003800000 */
.L_x_34597:
[----:B------:R-:W-:Y:S01]  /*19c0*/  FFMA.FTZ R0, -R5, R11, R0 ;  /* 0x0000000b05007223 */ /* 0x000fe20000010100 */
[----:B------:R-:W-:Y:S06]  /*19d0*/  BRA `(.L_x_34595) ;  /* 0x00000000007c7947 */ /* 0x000fec0003800000 */
.L_x_34596:
        /* <DEDUP_REMOVED lines=15> */
.L_x_34602:
        /* <DEDUP_REMOVED lines=13> */
.L_x_34601:
[----:B------:R-:W-:Y:S05]  /*1ba0*/  BSYNC B1 ;  /* 0x0000000000017941 */ /* 0x000fea0003800000 */
.L_x_34600:
[----:B------:R-:W-:-:S04]  /*1bb0*/  FMUL.FTZ R0, R13, 1.1920928955078125e-07 ;  /* 0x340000000d007820 */ /* 0x000fc80000410000 */
[----:B------:R-:W-:-:S07]  /*1bc0*/  FMUL.FTZ R0, R11, R0 ;  /* 0x000000000b007220 */ /* 0x000fce0000410000 */
.L_x_34595:
[----:B------:R-:W-:Y:S05]  /*1bd0*/  BSYNC B0 ;  /* 0x0000000000007941 */ /* 0x000fea0003800000 */
.L_x_34594:
        /* <DEDUP_REMOVED lines=34> */
.L_x_34608:
[----:B------:R-:W-:Y:S01]  /*1e00*/  FSETP.GEU.FTZ.AND P1, PT, R16, -R5, PT ;  /* 0x800000051000720b */ /* 0x000fe20003f3e000 */
[----:B------:R-:W-:-:S12]  /*1e10*/  FADD.FTZ R13, R13, -1 ;  /* 0xbf8000000d0d7421 */ /* 0x000fd80000010000 */
[----:B------:R-:W-:-:S07]  /*1e20*/  @!P1 FADD.FTZ R13, R13, -1 ;  /* 0xbf8000000d0d9421 */ /* 0x000fce0000010000 */
.L_x_34607:
[----:B------:R-:W-:Y:S05]  /*1e30*/  BSYNC B1 ;  /* 0x0000000000017941 */ /* 0x000fea0003800000 */
.L_x_34606:
[----:B------:R-:W-:Y:S01]  /*1e40*/  FFMA.FTZ R0, -R5, R13, R0 ;  /* 0x0000000d05007223 */ /* 0x000fe20000010100 */
[----:B------:R-:W-:Y:S06]  /*1e50*/  BRA `(.L_x_34604) ;  /* 0x00000000007c7947 */ /* 0x000fec0003800000 */
.L_x_34605:
        /* <DEDUP_REMOVED lines=15> */
.L_x_34611:
        /* <DEDUP_REMOVED lines=13> */
.L_x_34610:
[----:B------:R-:W-:Y:S05]  /*2020*/  BSYNC B1 ;  /* 0x0000000000017941 */ /* 0x000fea0003800000 */
.L_x_34609:
[----:B------:R-:W-:-:S04]  /*2030*/  FMUL.FTZ R0, R15, 1.1920928955078125e-07 ;  /* 0x340000000f007820 */ /* 0x000fc80000410000 */
[----:B------:R-:W-:-:S07]  /*2040*/  FMUL.FTZ R0, R13, R0 ;  /* 0x000000000d007220 */ /* 0x000fce0000410000 */
.L_x_34604:
[----:B------:R-:W-:Y:S05]  /*2050*/  BSYNC B0 ;  /* 0x0000000000007941 */ /* 0x000fea0003800000 */
.L_x_34603:
[C---:B------:R-:W-:Y:S01]  /*2060*/  FSETP.GTU.FTZ.AND P1, PT, |R0|.reuse, +INF , PT ;  /* 0x7f8000000000780b */ /* 0x040fe20003f3c200 */
[----:B------:R-:W-:Y:S01]  /*2070*/  BSSY B0, `(.L_x_34612) ;  /* 0x0000047000007945 */ /* 0x000fe20003800000 */
[----:B------:R-:W-:Y:S01]  /*2080*/  LOP3.LUT R13, R0, 0x80000000, R14, 0xb8, !PT ;  /* 0x80000000000d7812 */ /* 0x000fe200078eb80e */
[----:B------:R-:W-:-:S03]  /*2090*/  HADD2.F32 R14, -RZ, R8.H1_H1 ;  /* 0x30000008ff0e7230 */ /* 0x000fc60000004100 */
[----:B------:R-:W-:Y:S02]  /*20a0*/  FSEL R13, R0, R13, P1 ;  /* 0x0000000d000d7208 */ /* 0x000fe40000800000 */
[----:B------:R-:W-:Y:S02]  /*20b0*/  FADD.FTZ R0, |R14|, -RZ ;  /* 0x800000ff0e007221 */ /* 0x000fe40000010200 */
        /* <DEDUP_REMOVED lines=29> */
.L_x_34617:
[----:B------:R-:W-:Y:S01]  /*2290*/  FSETP.GEU.FTZ.AND P1, PT, R16, -R5, PT ;  /* 0x800000051000720b */ /* 0x000fe20003f3e000 */
[----:B------:R-:W-:-:S12]  /*22a0*/  FADD.FTZ R13, R13, -1 ;  /* 0xbf8000000d0d7421 */ /* 0x000fd80000010000 */
[----:B------:R-:W-:-:S07]  /*22b0*/  @!P1 FADD.FTZ R13, R13, -1 ;  /* 0xbf8000000d0d9421 */ /* 0x000fce0000010000 */
.L_x_34616:
[----:B------:R-:W-:Y:S05]  /*22c0*/  BSYNC B1 ;  /* 0x0000000000017941 */ /* 0x000fea0003800000 */
.L_x_34615:
[----:B------:R-:W-:Y:S01]  /*22d0*/  FFMA.FTZ R0, -R5, R13, R0 ;  /* 0x0000000d05007223 */ /* 0x000fe20000010100 */
[----:B------:R-:W-:Y:S06]  /*22e0*/  BRA `(.L_x_34613) ;  /* 0x00000000007c7947 */ /* 0x000fec0003800000 */
.L_x_34614:
        /* <DEDUP_REMOVED lines=15> */
.L_x_34620:
        /* <DEDUP_REMOVED lines=13> */
.L_x_34619:
[----:B------:R-:W-:Y:S05]  /*24b0*/  BSYNC B1 ;  /* 0x0000000000017941 */ /* 0x000fea0003800000 */
.L_x_34618:
[----:B------:R-:W-:-:S04]  /*24c0*/  FMUL.FTZ R0, R13, 1.1920928955078125e-07 ;  /* 0x340000000d007820 */ /* 0x000fc80000410000 */
[----:B------:R-:W-:-:S07]  /*24d0*/  FMUL.FTZ R0, R5, R0 ;  /* 0x0000000005007220 */ /* 0x000fce0000410000 */
.L_x_34613:
[----:B------:R-:W-:Y:S05]  /*24e0*/  BSYNC B0 ;  /* 0x0000000000007941 */ /* 0x000fea0003800000 */
.L_x_34612:
[----:B------:R-:W2:Y:S01]  /*24f0*/  LDC.64 R16, c[0x0][0x218] ;  /* 0x00008600ff107b82 */ /* 0x000ea20000000a00 */
[C---:B------:R-:W-:Y:S02]  /*2500*/  FSETP.GTU.FTZ.AND P1, PT, |R0|.reuse, +INF , PT ;  /* 0x7f8000000000780b */ /* 0x040fe40003f3c200 */
[C---:B------:R-:W-:Y:S02]  /*2510*/  LOP3.LUT R5, R0.reuse, 0x80000000, R14, 0xb8, !PT ;  /* 0x8000000000057812 */ /* 0x040fe400078eb80e */
[----:B------:R-:W-:Y:S02]  /*2520*/  F2FP.F16.F32.PACK_AB R7, R7, R6 ;  /* 0x000000060707723e */ /* 0x000fe400000000ff */
        /* <DEDUP_REMOVED lines=8> */
[----:B------:R-:W-:-:S04]  /*25b0*/  IMAD.WIDE R16, R4, 0x4, R16 ;  /* 0x0000000404107825 */ /* 0x000fc800078e0210 */
[----:B------:R-:W-:Y:S01]  /*25c0*/  F2FP.F16.F32.PACK_AB R5, R5, R8 ;  /* 0x000000080505723e */ /* 0x000fe200000000ff */
[----:B------:R-:W-:Y:S04]  /*25d0*/  STG.E desc[UR4][R16.64], R7 ;  /* 0x0000000710007986 */ /* 0x000fe8000c101904 */
[----:B------:R-:W-:Y:S04]  /*25e0*/  STG.E desc[UR4][R16.64+0x200], R9 ;  /* 0x0002000910007986 */ /* 0x000fe8000c101904 */
[----:B------:R-:W-:Y:S04]  /*25f0*/  STG.E desc[UR4][R16.64+0x400], R11 ;  /* 0x0004000b10007986 */ /* 0x000fe8000c101904 */
[----:B------:R-:W-:Y:S01]  /*2600*/  STG.E desc[UR4][R16.64+0x600], R5 ;  /* 0x0006000510007986 */ /* 0x000fe2000c101904 */
[----:B------:R-:W-:Y:S05]  /*2610*/  EXIT ;  /* 0x000000000000794d */ /* 0x000fea0003800000 */
.L_x_34548:
        /* <DEDUP_REMOVED lines=27> */
[----:B------:R-:W4:Y:S01]  /*27d0*/  @!P2 LDC.64 R8, c[0x0][0x220] ;  /* 0x00008800ff08ab82 */ /* 0x000f220000000a00 */
[----:B------:R-:W-:-:S05]  /*27e0*/  @!P2 VIADD R27, R27, 0x80 ;  /* 0x000000801b1ba836 */ /* 0x000fca0000000000 */
        /* <DEDUP_REMOVED lines=60> */
.L_x_34628:
[----:B------:R-:W-:Y:S01]  /*2bb0*/  FSETP.GEU.FTZ.AND P0, PT, R8, -R10, PT ;  /* 0x8000000a0800720b */ /* 0x000fe20003f1e000 */
[----:B------:R-:W-:-:S12]  /*2bc0*/  FADD.FTZ R0, R0, -1 ;  /* 0xbf80000000007421 */ /* 0x000fd80000010000 */
[----:B------:R-:W-:-:S07]  /*2bd0*/  @!P0 FADD.FTZ R0, R0, -1 ;  /* 0xbf80000000008421 */ /* 0x000fce0000010000 */
.L_x_34627:
[----:B------:R-:W-:Y:S05]  /*2be0*/  BSYNC B2 ;  /* 0x0000000000027941 */ /* 0x000fea0003800000 */
.L_x_34626:
[----:B------:R-:W-:Y:S01]  /*2bf0*/  FFMA.FTZ R9, -R10, R0, R9 ;  /* 0x000000000a097223 */ /* 0x000fe20000010109 */
[----:B------:R-:W-:Y:S06]  /*2c00*/  BRA `(.L_x_34624) ;  /* 0x00000000007c7947 */ /* 0x000fec0003800000 */
.L_x_34625:
        /* <DEDUP_REMOVED lines=15> */
.L_x_34631:
        /* <DEDUP_REMOVED lines=13> */
.L_x_34630:
[----:B------:R-:W-:Y:S05]  /*2dd0*/  BSYNC B2 ;  /* 0x0000000000027941 */ /* 0x000fea0003800000 */
.L_x_34629:
[----:B------:R-:W-:-:S04]  /*2de0*/  FMUL.FTZ R9, R0, 1.1920928955078125e-07 ;  /* 0x3400000000097820 */ /* 0x000fc80000410000 */
[----:B------:R-:W-:-:S07]  /*2df0*/  FMUL.FTZ R9, R8, R9 ;  /* 0x0000000908097220 */ /* 0x000fce0000410000 */
.L_x_34624:
[----:B------:R-:W-:Y:S05]  /*2e00*/  BSYNC B0 ;  /* 0x0000000000007941 */ /* 0x000fea0003800000 */
.L_x_34623:
        /* <DEDUP_REMOVED lines=9> */
.L_x_34622:
[----:B------:R-:W-:Y:S05]  /*2ea0*/  BSYNC B1 ;  /* 0x0000000000017941 */ /* 0x000fea0003800000 */
.L_x_34621:
[----:B--2---:R-:W-:Y:S01]  /*2eb0*/  VIADD R6, R4, 0x80 ;  /* 0x0000008004067836 */ /* 0x004fe20000000000 */
        /* <DEDUP_REMOVED lines=33> */
.L_x_34639:
[----:B------:R-:W-:Y:S01]  /*30d0*/  FSETP.GEU.FTZ.AND P0, PT, R11, -R12, PT ;  /* 0x8000000c0b00720b */ /* 0x000fe20003f1e000 */
[----:B------:R-:W-:-:S12]  /*30e0*/  FADD.FTZ R9, R9, -1 ;  /* 0xbf80000009097421 */ /* 0x000fd80000010000 */
[----:B------:R-:W-:-:S07]  /*30f0*/  @!P0 FADD.FTZ R9, R9, -1 ;  /* 0xbf80000009098421 */ /* 0x000fce0000010000 */
.L_x_34638:
[----:B------:R-:W-:Y:S05]  /*3100*/  BSYNC B2 ;  /* 0x0000000000027941 */ /* 0x000fea0003800000 */
.L_x_34637:
[----:B------:R-:W-:Y:S01]  /*3110*/  FFMA.FTZ R0, -R12, R9, R0 ;  /* 0x000000090c007223 */ /* 0x000fe20000010100 */
[----:B------:R-:W-:Y:S06]  /*3120*/  BRA `(.L_x_34635) ;  /* 0x00000000007c7947 */ /* 0x000fec0003800000 */
.L_x_34636:
        /* <DEDUP_REMOVED lines=15> */
.L_x_34642:
        /* <DEDUP_REMOVED lines=13> */
.L_x_34641:
[----:B------:R-:W-:Y:S05]  /*32f0*/  BSYNC B2 ;  /* 0x0000000000027941 */ /* 0x000fea0003800000 */
.L_x_34640:
[----:B------:R-:W-:-:S04]  /*3300*/  FMUL.FTZ R0, R11, 1.1920928955078125e-07 ;  /* 0x340000000b007820 */ /* 0x000fc80000410000 */
[----:B------:R-:W-:-:S07]  /*3310*/  FMUL.FTZ R0, R9, R0 ;  /* 0x0000000009007220 */ /* 0x000fce0000410000 */
.L_x_34635:
[----:B------:R-:W-:Y:S05]  /*3320*/  BSYNC B0 ;  /* 0x0000000000007941 */ /* 0x000fea0003800000 */
.L_x_34634:
        /* <DEDUP_REMOVED lines=9> */
.L_x_34633:
[----:B------:R-:W-:Y:S05]  /*33c0*/  BSYNC B1 ;  /* 0x0000000000017941 */ /* 0x000fea0003800000 */
.L_x_34632:
[----:B-----5:R-:W-:Y:S01]  /*33d0*/  VIADD R0, R4, 0x100 ;  /* 0x0000010004007836 */ /* 0x020fe20000000000 */
[----:B------:R-:W-:Y:S04]  /*33e0*/  BSSY B1, `(.L_x_34643) ;  /* 0x0000050000017945 */ /* 0x000fe80003800000 */
        /* <DEDUP_REMOVED lines=32> */
.L_x_34650:
[----:B------:R-:W-:Y:S01]  /*35f0*/  FSETP.GEU.FTZ.AND P0, PT, R8, -R10, PT ;  /* 0x8000000a0800720b */ /* 0x000fe20003f1e000 */
[----:B------:R-:W-:-:S12]  /*3600*/  FADD.FTZ R0, R0, -1 ;  /* 0xbf80000000007421 */ /* 0x000fd80000010000 */
[----:B------:R-:W-:-:S07]  /*3610*/  @!P0 FADD.FTZ R0, R0, -1 ;  /* 0xbf80000000008421 */ /* 0x000fce0000010000 */
.L_x_34649:
[----:B------:R-:W-:Y:S05]  /*3620*/  BSYNC B2 ;  /* 0x0000000000027941 */ /* 0x000fea0003800000 */
.L_x_34648:
[----:B------:R-:W-:Y:S01]  /*3630*/  FFMA.FTZ R11, -R10, R0, R11 ;  /* 0x000000000a0b7223 */ /* 0x000fe2000001010b */
[----:B------:R-:W-:Y:S06]  /*3640*/  BRA `(.L_x_34646) ;  /* 0x00000000007c7947 */ /* 0x000fec0003800000 */
.L_x_34647:
        /* <DEDUP_REMOVED lines=15> */
.L_x_34653:
        /* <DEDUP_REMOVED lines=13> */
.L_x_34652:
[----:B------:R-:W-:Y:S05]  /*3810*/  BSYNC B2 ;  /* 0x0000000000027941 */ /* 0x000fea0003800000 */
.L_x_34651:
[----:B------:R-:W-:-:S04]  /*3820*/  FMUL.FTZ R11, R11, 1.1920928955078125e-07 ;  /* 0x340000000b0b7820 */ /* 0x000fc80000410000 */
[----:B------:R-:W-:-:S07]  /*3830*/  FMUL.FTZ R11, R8, R11 ;  /* 0x0000000b080b7220 */ /* 0x000fce0000410000 */
.L_x_34646:
[----:B------:R-:W-:Y:S05]  /*3840*/  BSYNC B0 ;  /* 0x0000000000007941 */ /* 0x000fea0003800000 */
.L_x_34645:
        /* <DEDUP_REMOVED lines=9> */
.L_x_34644:
[----:B------:R-:W-:Y:S05]  /*38e0*/  BSYNC B1 ;  /* 0x0000000000017941 */ /* 0x000fea0003800000 */
.L_x_34643:
[----:B------:R-:W-:Y:S01]  /*38f0*/  VIADD R0, R4, 0x180 ;  /* 0x0000018004007836 */ /* 0x000fe20000000000 */
[----:B------:R-:W-:Y:S04]  /*3900*/  BSSY B1, `(.L_x_34654) ;  /* 0x0000050000017945 */ /* 0x000fe80003800000 */
[----:B------:R-:W-:-:S13]  /*3910*/  ISETP.GE.AND P0, PT, R0, R3, PT ;  /* 0x000000030000720c */ /* 0x000fda0003f06270 */
[----:B------:R-:W-:Y:S05]  /*3920*/  @P0 BRA `(.L_x_34655) ;  /* 0x0000000400340947 */ /* 0x000fea0003800000 */
[----:B0-----:R-:W0:Y:S01]  /*3930*/  LDC.U16 R10, c[0x0][0x216] ;  /* 0x00008580ff0a7b82 */ /* 0x001e220000000400 */
[----:B------:R-:W-:Y:S01]  /*3940*/  HADD2.F32 R23, -RZ, R23.H0_H0 ;  /* 0x20000017ff177230 */ /* 0x000fe20000004100 */
        /* <DEDUP_REMOVED lines=28> */
.L_x_34661:
[----:B------:R-:W-:Y:S01]  /*3b10*/  FSETP.GEU.FTZ.AND P0, PT, R11, -R12, PT ;  /* 0x8000000c0b00720b */ /* 0x000fe20003f1e000 */
[----:B------:R-:W-:-:S12]  /*3b20*/  FADD.FTZ R9, R9, -1 ;  /* 0xbf80000009097421 */ /* 0x000fd80000010000 */
[----:B------:R-:W-:-:S07]  /*3b30*/  @!P0 FADD.FTZ R9, R9, -1 ;  /* 0xbf80000009098421 */ /* 0x000fce0000010000 */
.L_x_34660:
[----:B------:R-:W-:Y:S05]  /*3b40*/  BSYNC B2 ;  /* 0x0000000000027941 */ /* 0x000fea0003800000 */
.L_x_34659:
[----:B------:R-:W-:Y:S01]  /*3b50*/  FFMA.FTZ R0, -R12, R9, R0 ;  /* 0x000000090c007223 */ /* 0x000fe20000010100 */
[----:B------:R-:W-:Y:S06]  /*3b60*/  BRA `(.L_x_34657) ;  /* 0x00000000007c7947 */ /* 0x000fec0003800000 */
.L_x_34658:
        /* <DEDUP_REMOVED lines=15> */
.L_x_34664:
        /* <DEDUP_REMOVED lines=13> */
.L_x_34663:
[----:B------:R-:W-:Y:S05]  /*3d30*/  BSYNC B2 ;  /* 0x0000000000027941 */ /* 0x000fea0003800000 */
.L_x_34662:
[----:B------:R-:W-:-:S04]  /*3d40*/  FMUL.FTZ R12, R12, 1.1920928955078125e-07 ;  /* 0x340000000c0c7820 */ /* 0x000fc80000410000 */
[----:B------:R-:W-:-:S07]  /*3d50*/  FMUL.FTZ R0, R9, R12 ;  /* 0x0000000c09007220 */ /* 0x000fce0000410000 */
.L_x_34657:
[----:B------:R-:W-:Y:S05]  /*3d60*/  BSYNC B0 ;  /* 0x0000000000007941 */ /* 0x000fea0003800000 */
.L_x_34656:
        /* <DEDUP_REMOVED lines=9> */
.L_x_34655:
[----:B------:R-:W-:Y:S05]  /*3e00*/  BSYNC B1 ;  /* 0x0000000000017941 */ /* 0x000fea0003800000 */
.L_x_34654:
        /* <DEDUP_REMOVED lines=34> */
.L_x_34672:
[----:B------:R-:W-:Y:S01]  /*4030*/  FSETP.GEU.FTZ.AND P0, PT, R10, -R12, PT ;  /* 0x8000000c0a00720b */ /* 0x000fe20003f1e000 */
[----:B------:R-:W-:-:S12]  /*4040*/  FADD.FTZ R0, R0, -1 ;  /* 0xbf80000000007421 */ /* 0x000fd80000010000 */
[----:B------:R-:W-:-:S07]  /*4050*/  @!P0 FADD.FTZ R0, R0, -1 ;  /* 0xbf80000000008421 */ /* 0x000fce0000010000 */
.L_x_34671:
[----:B------:R-:W-:Y:S05]  /*4060*/  BSYNC B2 ;  /* 0x0000000000027941 */ /* 0x000fea0003800000 */
.L_x_34670:
[----:B------:R-:W-:Y:S01]  /*4070*/  FFMA.FTZ R13, -R12, R0, R13 ;  /* 0x000000000c0d7223 */ /* 0x000fe2000001010d */
[----:B------:R-:W-:Y:S06]  /*4080*/  BRA `(.L_x_34668) ;  /* 0x00000000007c7947 */ /* 0x000fec0003800000 */
.L_x_34669:
        /* <DEDUP_REMOVED lines=15> */
.L_x_34675:
        /* <DEDUP_REMOVED lines=13> */
.L_x_34674:
[----:B------:R-:W-:Y:S05]  /*4250*/  BSYNC B2 ;  /* 0x0000000000027941 */ /* 0x000fea0003800000 */
.L_x_34673:
[----:B------:R-:W-:-:S04]  /*4260*/  FMUL.FTZ R13, R13, 1.1920928955078125e-07 ;  /* 0x340000000d0d7820 */ /* 0x000fc80000410000 */
[----:B------:R-:W-:-:S07]  /*4270*/  FMUL.FTZ R13, R10, R13 ;  /* 0x0000000d0a0d7220 */ /* 0x000fce0000410000 */
.L_x_34668:
[----:B------:R-:W-:Y:S05]  /*4280*/  BSYNC B0 ;  /* 0x0000000000007941 */ /* 0x000fea0003800000 */
.L_x_34667:
        /* <DEDUP_REMOVED lines=9> */
.L_x_34666:
[----:B------:R-:W-:Y:S05]  /*4320*/  BSYNC B1 ;  /* 0x0000000000017941 */ /* 0x000fea0003800000 */
.L_x_34665:
        /* <DEDUP_REMOVED lines=34> */
.L_x_34683:
[----:B------:R-:W-:Y:S01]  /*4550*/  FSETP.GEU.FTZ.AND P0, PT, R13, -R14, PT ;  /* 0x8000000e0d00720b */ /* 0x000fe20003f1e000 */
[----:B------:R-:W-:-:S12]  /*4560*/  FADD.FTZ R11, R11, -1 ;  /* 0xbf8000000b0b7421 */ /* 0x000fd80000010000 */
[----:B------:R-:W-:-:S07]  /*4570*/  @!P0 FADD.FTZ R11, R11, -1 ;  /* 0xbf8000000b0b8421 */ /* 0x000fce0000010000 */
.L_x_34682:
[----:B------:R-:W-:Y:S05]  /*4580*/  BSYNC B2 ;  /* 0x0000000000027941 */ /* 0x000fea0003800000 */
.L_x_34681:
[----:B------:R-:W-:Y:S01]  /*4590*/  FFMA.FTZ R0, -R14, R11, R0 ;  /* 0x0000000b0e007223 */ /* 0x000fe20000010100 */
[----:B------:R-:W-:Y:S06]  /*45a0*/  BRA `(.L_x_34679) ;  /* 0x00000000007c7947 */ /* 0x000fec0003800000 */
.L_x_34680:
        /* <DEDUP_REMOVED lines=15> */
.L_x_34686:
        /* <DEDUP_REMOVED lines=13> */
.L_x_34685:
[----:B------:R-:W-:Y:S05]  /*4770*/  BSYNC B2 ;  /* 0x0000000000027941 */ /* 0x000fea0003800000 */
.L_x_34684:
[----:B------:R-:W-:-:S04]  /*4780*/  FMUL.FTZ R14, R14, 1.1920928955078125e-07 ;  /* 0x340000000e0e7820 */ /* 0x000fc80000410000 */
[----:B------:R-:W-:-:S07]  /*4790*/  FMUL.FTZ R0, R11, R14 ;  /* 0x0000000e0b007220 */ /* 0x000fce0000410000 */
.L_x_34679:
[----:B------:R-:W-:Y:S05]  /*47a0*/  BSYNC B0 ;  /* 0x0000000000007941 */ /* 0x000fea0003800000 */
.L_x_34678:
        /* <DEDUP_REMOVED lines=9> */
.L_x_34677:
[----:B------:R-:W-:Y:S05]  /*4840*/  BSYNC B1 ;  /* 0x0000000000017941 */ /* 0x000fea0003800000 */
.L_x_34676:
        /* <DEDUP_REMOVED lines=34> */
.L_x_34694:
[----:B------:R-:W-:Y:S01]  /*4a70*/  FSETP.GEU.FTZ.AND P0, PT, R15, -R18, PT ;  /* 0x800000120f00720b */ /* 0x000fe20003f1e000 */
[----:B------:R-:W-:-:S12]  /*4a80*/  FADD.FTZ R13, R13, -1 ;  /* 0xbf8000000d0d7421 */ /* 0x000fd80000010000 */
[----:B------:R-:W-:-:S07]  /*4a90*/  @!P0 FADD.FTZ R13, R13, -1 ;  /* 0xbf8000000d0d8421 */ /* 0x000fce0000010000 */
.L_x_34693:
[----:B------:R-:W-:Y:S05]  /*4aa0*/  BSYNC B2 ;  /* 0x0000000000027941 */ /* 0x000fea0003800000 */
.L_x_34692:
[----:B------:R-:W-:Y:S01]  /*4ab0*/  FFMA.FTZ R0, -R18, R13, R0 ;  /* 0x0000000d12007223 */ /* 0x000fe20000010100 */
[----:B------:R-:W-:Y:S06]  /*4ac0*/  BRA `(.L_x_34690) ;  /* 0x00000000007c7947 */ /* 0x000fec0003800000 */
.L_x_34691:
        /* <DEDUP_REMOVED lines=15> */
.L_x_34697:
        /* <DEDUP_REMOVED lines=13> */
.L_x_34696:
[----:B------:R-:W-:Y:S05]  /*4c90*/  BSYNC B2 ;  /* 0x0000000000027941 */ /* 0x000fea0003800000 */
.L_x_34695:
[----:B------:R-:W-:-:S04]  /*4ca0*/  FMUL.FTZ R0, R15, 1.1920928955078125e-07 ;  /* 0x340000000f007820 */ /* 0x000fc80000410000 */
[----:B------:R-:W-:-:S07]  /*4cb0*/  FMUL.FTZ R0, R13, R0 ;  /* 0x000000000d007220 */ /* 0x000fce0000410000 */
.L_x_34690:
[----:B------:R-:W-:Y:S05]  /*4cc0*/  BSYNC B0 ;  /* 0x0000000000007941 */ /* 0x000fea0003800000 */
.L_x_34689:
        /* <DEDUP_REMOVED lines=9> */
.L_x_34688:
[----:B------:R-:W-:Y:S05]  /*4d60*/  BSYNC B1 ;  /* 0x0000000000017941 */ /* 0x000fea0003800000 */
.L_x_34687:
        /* <DEDUP_REMOVED lines=34> */
.L_x_34705:
[----:B------:R-:W-:Y:S01]  /*4f90*/  FSETP.GEU.FTZ.AND P0, PT, R14, -R17, PT ;  /* 0x800000110e00720b */ /* 0x000fe20003f1e000 */
[----:B------:R-:W-:-:S12]  /*4fa0*/  FADD.FTZ R0, R0, -1 ;  /* 0xbf80000000007421 */ /* 0x000fd80000010000 */
[----:B------:R-:W-:-:S07]  /*4fb0*/  @!P0 FADD.FTZ R0, R0, -1 ;  /* 0xbf80000000008421 */ /* 0x000fce0000010000 */
.L_x_34704:
[----:B------:R-:W-:Y:S05]  /*4fc0*/  BSYNC B2 ;  /* 0x0000000000027941 */ /* 0x000fea0003800000 */
.L_x_34703:
[----:B------:R-:W-:Y:S01]  /*4fd0*/  FFMA.FTZ R15, -R17, R0, R15 ;  /* 0x00000000110f7223 */ /* 0x000fe2000001010f */
[----:B------:R-:W-:Y:S06]  /*4fe0*/  BRA `(.L_x_34701) ;  /* 0x00000000007c7947 */ /* 0x000fec0003800000 */
.L_x_34702:
        /* <DEDUP_REMOVED lines=15> */
.L_x_34708:
        /* <DEDUP_REMOVED lines=13> */
.L_x_34707:
[----:B------:R-:W-:Y:S05]  /*51b0*/  BSYNC B2 ;  /* 0x0000000000027941 */ /* 0x000fea0003800000 */
.L_x_34706:
[----:B------:R-:W-:-:S04]  /*51c0*/  FMUL.FTZ R17, R17, 1.1920928955078125e-07 ;  /* 0x3400000011117820 */ /* 0x000fc80000410000 */
[----:B0-----:R-:W-:-:S07]  /*51d0*/  FMUL.FTZ R15, R14, R17 ;  /* 0x000000110e0f7220 */ /* 0x001fce0000410000 */
.L_x_34701:
[----:B------:R-:W-:Y:S05]  /*51e0*/  BSYNC B0 ;  /* 0x0000000000007941 */ /* 0x000fea0003800000 */
.L_x_34700:
        /* <DEDUP_REMOVED lines=9> */
.L_x_34699:
[----:B------:R-:W-:Y:S05]  /*5280*/  BSYNC B1 ;  /* 0x0000000000017941 */ /* 0x000fea0003800000 */
.L_x_34698:
        /* <DEDUP_REMOVED lines=16> */
.L_x_34711:
[----:B------:R-:W-:-:S13]  /*5390*/  ISETP.GE.AND P0, PT, R4, R3, PT ;  /* 0x000000030400720c */ /* 0x000fda0003f06270 */
[----:B------:R-:W-:Y:S05]  /*53a0*/  @P0 BRA `(.L_x_34713) ;  /* 0x0000000000300947 */ /* 0x000fea0003800000 */
[----:B-1----:R-:W1:Y:S01]  /*53b0*/  LDC.64 R6, c[0x0][0x218] ;  /* 0x00008600ff067b82 */ /* 0x002e620000000a00 */
[----:B------:R-:W-:Y:S01]  /*53c0*/  IADD3 R5, R2, R4, RZ ;  /* 0x0000000402057210 */ /* 0x000fe20007ffe0ff */
[----:B------:R-:W-:-:S04]  /*53d0*/  VIADD R4, R4, 0x80 ;  /* 0x0000008004047836 */ /* 0x000fc80000000000 */
[----:B-1----:R-:W-:-:S05]  /*53e0*/  IMAD.WIDE.U32 R6, R5, 0x2, R6 ;  /* 0x0000000205067825 */ /* 0x002fca00078e0006 */
[----:B------:R1:W-:Y:S02]  /*53f0*/  STG.E.U16 desc[UR4][R6.64], R8 ;  /* 0x0000000806007986 */ /* 0x0003e4000c101504 */
.L_x_34712:
[----:B------:R-:W-:-:S13]  /*5400*/  ISETP.GE.AND P0, PT, R4, R3, PT ;  /* 0x000000030400720c */ /* 0x000fda0003f06270 */
[----:B------:R-:W-:Y:S05]  /*5410*/  @P0 BRA `(.L_x_34714) ;  /* 0x0000000000300947 */ /* 0x000fea0003800000 */
[----:B01----:R-:W0:Y:S01]  /*5420*/  LDC.64 R6, c[0x0][0x218] ;  /* 0x00008600ff067b82 */ /* 0x003e220000000a00 */
[----:B------:R-:W-:Y:S02]  /*5430*/  IMAD.IADD R5, R2, 0x1, R4 ;  /* 0x0000000102057824 */ /* 0x000fe400078e0204 */
[----:B------:R-:W-:Y:S02]  /*5440*/  VIADD R4, R4, 0x80 ;  /* 0x0000008004047836 */ /* 0x000fe40000000000 */
[----:B0-----:R-:W-:-:S05]  /*5450*/  IMAD.WIDE.U32 R6, R5, 0x2, R6 ;  /* 0x0000000205067825 */ /* 0x001fca00078e0006 */
[----:B------:R2:W-:Y:S02]  /*5460*/  STG.E.U16 desc[UR4][R6.64], R9 ;  /* 0x0000000906007986 */ /* 0x0005e4000c101504 */
.L_x_34713:
[----:B------:R-:W-:-:S13]  /*5470*/  ISETP.GE.AND P0, PT, R4, R3, PT ;  /* 0x000000030400720c */ /* 0x000fda0003f06270 */
[----:B------:R-:W-:Y:S05]  /*5480*/  @P0 BRA `(.L_x_34715) ;  /* 0x0000000000340947 */ /* 0x000fea0003800000 */
[----:B-12---:R-:W1:Y:S01]  /*5490*/  LDC.64 R6, c[0x0][0x218] ;  /* 0x00008600ff067b82 */ /* 0x006e620000000a00 */
[----:B------:R-:W-:Y:S01]  /*54a0*/  IADD3 R5, R2, R4, RZ ;  /* 0x0000000402057210 */ /* 0x000fe20007ffe0ff */
[----:B------:R-:W-:-:S04]  /*54b0*/  VIADD R4, R4, 0x80 ;  /* 0x0000008004047836 */ /* 0x000fc80000000000 */
[----:B-1----:R-:W-:-:S05]  /*54c0*/  IMAD.WIDE.U32 R6, R5, 0x2, R6 ;  /* 0x0000000205067825 */ /* 0x002fca00078e0006 */
[----:B------:R2:W-:Y:S02]  /*54d0*/  STG.E.U16 desc[UR4][R6.64], R10 ;  /* 0x0000000a06007986 */ /* 0x0005e4000c101504 */
.L_x_34714:
[----:B------:R-:W-:-:S13]  /*54e0*/  ISETP.GE.AND P0, PT, R4, R3, PT ;  /* 0x000000030400720c */ /* 0x000fda0003f06270 */
[----:B------:R-:W-:Y:S05]  /*54f0*/  @P0 BREAK B1 ;  /* 0x0000000000010942 */ /* 0x000fea0003800000 */
[----:B------:R-:W-:Y:S05]  /*5500*/  @P0 BRA `(.L_x_34716) ;  /* 0x0000000000300947 */ /* 0x000fea0003800000 */
[----:B012---:R-:W0:Y:S01]  /*5510*/  LDC.64 R6, c[0x0][0x218] ;  /* 0x00008600ff067b82 */ /* 0x007e220000000a00 */
[----:B------:R-:W-:Y:S02]  /*5520*/  IMAD.IADD R5, R2, 0x1, R4 ;  /* 0x0000000102057824 */ /* 0x000fe400078e0204 */
[----:B------:R-:W-:Y:S02]  /*5530*/  VIADD R4, R4, 0x80 ;  /* 0x0000008004047836 */ /* 0x000fe40000000000 */
[----:B0-----:R-:W-:-:S05]  /*5540*/  IMAD.WIDE.U32 R6, R5, 0x2, R6 ;  /* 0x0000000205067825 */ /* 0x001fca00078e0006 */
[----:B------:R3:W-:Y:S02]  /*5550*/  STG.E.U16 desc[UR4][R6.64], R11 ;  /* 0x0000000b06007986 */ /* 0x0007e4000c101504 */
.L_x_34715:
[----:B------:R-:W-:Y:S05]  /*5560*/  BSYNC B1 ;  /* 0x0000000000017941 */ /* 0x000fea0003800000 */
.L_x_34710:
[----:B------:R-:W-:-:S13]  /*5570*/  ISETP.GE.AND P0, PT, R4, R3, PT ;  /* 0x000000030400720c */ /* 0x000fda0003f06270 */
[----:B-123--:R-:W1:Y:S01]  /*5580*/  @!P0 LDC.64 R6, c[0x0][0x218] ;  /* 0x00008600ff068b82 */ /* 0x00ee620000000a00 */
[----:B------:R-:W-:Y:S01]  /*5590*/  @!P0 IADD3 R5, R2, R4, RZ ;  /* 0x0000000402058210 */ /* 0x000fe20007ffe0ff */
[----:B------:R-:W-:-:S04]  /*55a0*/  @!P0 VIADD R4, R4, 0x80 ;  /* 0x0000008004048836 */ /* 0x000fc80000000000 */
[----:B-1----:R-:W-:-:S05]  /*55b0*/  @!P0 IMAD.WIDE.U32 R6, R5, 0x2, R6 ;  /* 0x0000000205068825 */ /* 0x002fca00078e0006 */
[----:B------:R3:W-:Y:S02]  /*55c0*/  @!P0 STG.E.U16 desc[UR4][R6.64], R12 ;  /* 0x0000000c06008986 */ /* 0x0007e4000c101504 */
.L_x_34716:
[----:B------:R-:W-:Y:S05]  /*55d0*/  BSYNC B0 ;  /* 0x0000000000007941 */ /* 0x000fea0003800000 */
.L_x_34709:
        /* <DEDUP_REMOVED lines=8> */
.L_x_34717:
        /* <DEDUP_REMOVED lines=10> */
.L_x_57518:


//--------------------- .text._ZN2at6native29vectorized_elementwise_kernelILi4ENS0_13BUnaryFunctorIN3c104HalfES4_S4_ZZZNS0_21remainder_kernel_cudaERNS_18TensorIteratorBaseEENKUlvE0_clEvENKUlvE1_clEvEUlS4_S4_E_EESt5arrayIPcLm2EEEEviT0_T1_ --------------------------
	.section	.text._ZN2at6native29vectorized_elementwise_kernelILi4ENS0_13BUnaryFunctorIN3c104HalfES4_S4_ZZZNS0_21remainder_kernel_cudaERNS_18TensorIteratorBaseEENKUlvE0_clEvENKUlvE1_clEvEUlS4_S4_E_EESt5arrayIPcLm2EEEEviT0_T1_,"ax",@progbits
	.align	128
        .global         _ZN2at6native29vectorized_elementwise_kernelILi4ENS0_13BUnaryFunctorIN3c104HalfES4_S4_ZZZNS0_21remainder_kernel_cudaERNS_18TensorIteratorBaseEENKUlvE0_clEvENKUlvE1_clEvEUlS4_S4_E_EESt5arrayIPcLm2EEEEviT0_T1_
        .type           _ZN2at6native29vectorized_elementwise_kernelILi4ENS0_13BUnaryFunctorIN3c104HalfES4_S4_ZZZNS0_21remainder_kernel_cudaERNS_18TensorIteratorBaseEENKUlvE0_clEvENKUlvE1_clEvEUlS4_S4_E_EESt5arrayIPcLm2EEEEviT0_T1_,@function
        .size           _ZN2at6native29vectorized_elementwise_kernelILi4ENS0_13BUnaryFunctorIN3c104HalfES4_S4_ZZZNS0_21remainder_kernel_cudaERNS_18TensorIteratorBaseEENKUlvE0_clEvENKUlvE1_clEvEUlS4_S4_E_EESt5arrayIPcLm2EEEEviT0_T1_,(.L_x_57519 - _ZN2at6native29vectorized_elementwise_kernelILi4ENS0_13BUnaryFunctorIN3c104HalfES4_S4_ZZZNS0_21remainder_kernel_cudaERNS_18TensorIteratorBaseEENKUlvE0_clEvENKUlvE1_clEvEUlS4_S4_E_EESt5arrayIPcLm2EEEEviT0_T1_)
        .other          _ZN2at6native29vectorized_elementwise_kernelILi4ENS0_13BUnaryFunctorIN3c104HalfES4_S4_ZZZNS0_21remainder_kernel_cudaERNS_18TensorIteratorBaseEENKUlvE0_clEvENKUlvE1_clEvEUlS4_S4_E_EESt5arrayIPcLm2EEEEviT0_T1_,@"STO_CUDA_ENTRY STV_DEFAULT"
_ZN2at6native29vectorized_elementwise_kernelILi4ENS0_13BUnaryFunctorIN3c104HalfES4_S4_ZZZNS0_21remainder_kernel_cudaERNS_18TensorIteratorBaseEENKUlvE0_clEvENKUlvE1_clEvEUlS4_S4_E_EESt5arrayIPcLm2EEEEviT0_T1_:
.text._ZN2at6native29vectorized_elementwise_kernelILi4ENS0_13BUnaryFunctorIN3c104HalfES4_S4_ZZZNS0_21remainder_kernel_cudaERNS_18TensorIteratorBaseEENKUlvE0_clEvENKUlvE1_clEvEUlS4_S4_E_EESt5arrayIPcLm2EEEEviT0_T1_:
        /* <DEDUP_REMOVED lines=44> */
.L_x_34724:
[----:B------:R-:W-:Y:S01]  /*02c0*/  FSETP.GEU.FTZ.AND P0, PT, R14, -R7, PT ;  /* 0x800000070e00720b */ /* 0x000fe20003f1e000 */
[----:B------:R-:W-:-:S12]  /*02d0*/  FADD.FTZ R9, R9, -1 ;  /* 0xbf80000009097421 */ /* 0x000fd80000010000 */
[----:B------:R-:W-:-:S07]  /*02e0*/  @!P0 FADD.FTZ R9, R9, -1 ;  /* 0xbf80000009098421 */ /* 0x000fce0000010000 */
.L_x_34723:
[----:B------:R-:W-:Y:S05]  /*02f0*/  BSYNC B1 ;  /* 0x0000000000017941 */ /* 0x000fea0003800000 */
.L_x_34722:
[----:B------:R-:W-:Y:S01]  /*0300*/  FFMA.FTZ R0, -R7, R9, R0 ;  /* 0x0000000907007223 */ /* 0x000fe20000010100 */
[----:B------:R-:W-:Y:S06]  /*0310*/  BRA `(.L_x_34720) ;  /* 0x00000000007c7947 */ /* 0x000fec0003800000 */
.L_x_34721:
        /* <DEDUP_REMOVED lines=15> */
.L_x_34727:
        /* <DEDUP_REMOVED lines=13> */
.L_x_34726:
[----:B------:R-:W-:Y:S05]  /*04e0*/  BSYNC B1 ;  /* 0x0000000000017941 */ /* 0x000fea0003800000 */
.L_x_34725:
[----:B------:R-:W-:-:S04]  /*04f0*/  FMUL.FTZ R12, R12, 1.1920928955078125e-07 ;  /* 0x340000000c0c7820 */ /* 0x000fc80000410000 */
[----:B------:R-:W-:-:S07]  /*0500*/  FMUL.FTZ R0, R17, R12 ;  /* 0x0000000c11007220 */ /* 0x000fce0000410000 */
.L_x_34720:
[----:B------:R-:W-:Y:S05]  /*0510*/  BSYNC B0 ;  /* 0x0000000000007941 */ /* 0x000fea0003800000 */
.L_x_34719:
[C---:B------:R-:W-:Y:S01]  /*0520*/  FSETP.GTU.FTZ.AND P0, PT, |R0|.reuse, +INF , PT ;  /* 0x7f8000000000780b */ /* 0x040fe20003f1c200 */
[----:B------:R-:W-:Y:S01]  /*0530*/  HADD2.F32 R10, -RZ, R10.H1_H1 ;  /* 0x3000000aff0a7230 */ /* 0x000fe20000004100 */
[C---:B0-----:R-:W-:Y:S01]  /*0540*/  LOP3.LUT R9, R0.reuse, 0x80000000, R8, 0xb8, !PT ;  /* 0x8000000000097812 */ /* 0x041fe200078eb808 */
[----:B------:R-:W-:Y:S03]  /*0550*/  BSSY B0, `(.L_x_34728) ;  /* 0x0000045000007945 */ /* 0x000fe60003800000 */
[----:B------:R-:W-:Y:S01]  /*0560*/  FSEL R8, R0, R9, P0 ;  /* 0x0000000900087208 */ /* 0x000fe20000000000 */
[----:B------:R-:W-:Y:S01]  /*0570*/  FADD.FTZ R0, |R10|, -RZ ;  /* 0x800000ff0a007221 */ /* 0x000fe20000010200 */
        /* <DEDUP_REMOVED lines=29> */
.L_x_34733:
[----:B------:R-:W-:Y:S01]  /*0750*/  FSETP.GEU.FTZ.AND P1, PT, R12, -R7, PT ;  /* 0x800000070c00720b */ /* 0x000fe20003f3e000 */
[----:B------:R-:W-:-:S12]  /*0760*/  FADD.FTZ R9, R9, -1 ;  /* 0xbf80000009097421 */ /* 0x000fd80000010000 */
[----:B------:R-:W-:-:S07]  /*0770*/  @!P1 FADD.FTZ R9, R9, -1 ;  /* 0xbf80000009099421 */ /* 0x000fce0000010000 */
.L_x_34732:
[----:B------:R-:W-:Y:S05]  /*0780*/  BSYNC B1 ;  /* 0x0000000000017941 */ /* 0x000fea0003800000 */
.L_x_34731:
[----:B------:R-:W-:Y:S01]  /*0790*/  FFMA.FTZ R0, -R7, R9, R0 ;  /* 0x0000000907007223 */ /* 0x000fe20000010100 */
[----:B------:R-:W-:Y:S06]  /*07a0*/  BRA `(.L_x_34729) ;  /* 0x00000000007c7947 */ /* 0x000fec0003800000 */
.L_x_34730:
        /* <DEDUP_REMOVED lines=15> */
.L_x_34736:
        /* <DEDUP_REMOVED lines=13> */
.L_x_34735:
[----:B------:R-:W-:Y:S05]  /*0970*/  BSYNC B1 ;  /* 0x0000000000017941 */ /* 0x000fea0003800000 */
.L_x_34734:
[----:B------:R-:W-:-:S04]  /*0980*/  FMUL.FTZ R9, R9, 1.1920928955078125e-07 ;  /* 0x3400000009097820 */ /* 0x000fc80000410000 */
[----:B------:R-:W-:-:S07]  /*0990*/  FMUL.FTZ R0, R16, R9 ;  /* 0x0000000910007220 */ /* 0x000fce0000410000 */
.L_x_34729:
[----:B------:R-:W-:Y:S05]  /*09a0*/  BSYNC B0 ;  /* 0x0000000000007941 */ /* 0x000fea0003800000 */
.L_x_34728:
        /* <DEDUP_REMOVED lines=34> */
.L_x_34742:
[----:B------:R-:W-:Y:S01]  /*0bd0*/  FSETP.GEU.FTZ.AND P1, PT, R14, -R7, PT ;  /* 0x800000070e00720b */ /* 0x000fe20003f3e000 */
[----:B------:R-:W-:-:S12]  /*0be0*/  FADD.FTZ R13, R13, -1 ;  /* 0xbf8000000d0d7421 */ /* 0x000fd80000010000 */
[----:B------:R-:W-:-:S07]  /*0bf0*/  @!P1 FADD.FTZ R13, R13, -1 ;  /* 0xbf8000000d0d9421 */ /* 0x000fce0000010000 */
.L_x_34741:
[----:B------:R-:W-:Y:S05]  /*0c00*/  BSYNC B1 ;  /* 0x0000000000017941 */ /* 0x000fea0003800000 */
.L_x_34740:
[----:B------:R-:W-:Y:S01]  /*0c10*/  FFMA.FTZ R0, -R7, R13, R0 ;  /* 0x0000000d07007223 */ /* 0x000fe20000010100 */
[----:B------:R-:W-:Y:S06]  /*0c20*/  BRA `(.L_x_34738) ;  /* 0x00000000007c7947 */ /* 0x000fec0003800000 */
.L_x_34739:
        /* <DEDUP_REMOVED lines=15> */
.L_x_34745:
        /* <DEDUP_REMOVED lines=13> */
.L_x_34744:
[----:B------:R-:W-:Y:S05]  /*0df0*/  BSYNC B1 ;  /* 0x0000000000017941 */ /* 0x000fea0003800000 */
.L_x_34743:
[----:B------:R-:W-:-:S04]  /*0e00*/  FMUL.FTZ R13, R12, 1.1920928955078125e-07 ;  /* 0x340000000c0d7820 */ /* 0x000fc80000410000 */
[----:B------:R-:W-:-:S07]  /*0e10*/  FMUL.FTZ R0, R16, R13 ;  /* 0x0000000d10007220 */ /* 0x000fce0000410000 */
.L_x_34738:
[----:B------:R-:W-:Y:S05]  /*0e20*/  BSYNC B0 ;  /* 0x0000000000007941 */ /* 0x000fea0003800000 */
.L_x_34737:
        /* <DEDUP_REMOVED lines=34> */
.L_x_34751:
[----:B------:R-:W-:Y:S01]  /*1050*/  FSETP.GEU.FTZ.AND P1, PT, R14, -R7, PT ;  /* 0x800000070e00720b */ /* 0x000fe20003f3e000 */
[----:B------:R-:W-:-:S12]  /*1060*/  FADD.FTZ R11, R11, -1 ;  /* 0xbf8000000b0b7421 */ /* 0x000fd80000010000 */
[----:B------:R-:W-:-:S07]  /*1070*/  @!P1 FADD.FTZ R11, R11, -1 ;  /* 0xbf8000000b0b9421 */ /* 0x000fce0000010000 */
.L_x_34750:
[----:B------:R-:W-:Y:S05]  /*1080*/  BSYNC B1 ;  /* 0x0000000000017941 */ /* 0x000fea0003800000 */
.L_x_34749:
[----:B------:R-:W-:Y:S01]  /*1090*/  FFMA.FTZ R0, -R7, R11, R0 ;  /* 0x0000000b07007223 */ /* 0x000fe20000010100 */
[----:B------:R-:W-:Y:S06]  /*10a0*/  BRA `(.L_x_34747) ;  /* 0x00000000007c7947 */ /* 0x000fec0003800000 */
.L_x_34748:
        /* <DEDUP_REMOVED lines=15> */
.L_x_34754:
        /* <DEDUP_REMOVED lines=13> */
.L_x_34753:
[----:B------:R-:W-:Y:S05]  /*1270*/  BSYNC B1 ;  /* 0x0000000000017941 */ /* 0x000fea0003800000 */
.L_x_34752:
[----:B------:R-:W-:-:S04]  /*1280*/  FMUL.FTZ R0, R11, 1.1920928955078125e-07 ;  /* 0x340000000b007820 */ /* 0x000fc80000410000 */
[----:B------:R-:W-:-:S07]  /*1290*/  FMUL.FTZ R0, R17, R0 ;  /* 0x0000000011007220 */ /* 0x000fce0000410000 */
.L_x_34747:
[----:B------:R-:W-:Y:S05]  /*12a0*/  BSYNC B0 ;  /* 0x0000000000007941 */ /* 0x000fea0003800000 */
.L_x_34746:
        /* <DEDUP_REMOVED lines=34> */
.L_x_34760:
[----:B------:R-:W-:Y:S01]  /*14d0*/  FSETP.GEU.FTZ.AND P1, PT, R14, -R7, PT ;  /* 0x800000070e00720b */ /* 0x000fe20003f3e000 */
[----:B------:R-:W-:-:S12]  /*14e0*/  FADD.FTZ R13, R13, -1 ;  /* 0xbf8000000d0d7421 */ /* 0x000fd80000010000 */
[----:B------:R-:W-:-:S07]  /*14f0*/  @!P1 FADD.FTZ R13, R13, -1 ;  /* 0xbf8000000d0d9421 */ /* 0x000fce0000010000 */
.L_x_34759:
[----:B------:R-:W-:Y:S05]  /*1500*/  BSYNC B1 ;  /* 0x0000000000017941 */ /* 0x000fea0003800000 */
.L_x_34758:
[----:B------:R-:W-:Y:S01]  /*1510*/  FFMA.FTZ R0, -R7, R13, R0 ;  /* 0x0000000d07007223 */ /* 0x000fe20000010100 */
[----:B------:R-:W-:Y:S06]  /*1520*/  BRA `(.L_x_34756) ;  /* 0x00000000007c7947 */ /* 0x000fec0003800000 */
.L_x_34757:
        /* <DEDUP_REMOVED lines=15> */
.L_x_34763:
        /* <DEDUP_REMOVED lines=13> */
.L_x_34762:
[----:B------:R-:W-:Y:S05]  /*16f0*/  BSYNC B1 ;  /* 0x0000000000017941 */ /* 0x000fea0003800000 */
.L_x_34761:
[----:B------:R-:W-:-:S04]  /*1700*/  FMUL.FTZ R14, R14, 1.1920928955078125e-07 ;  /* 0x340000000e0e7820 */ /* 0x000fc80000410000 */
[----:B------:R-:W-:-:S07]  /*1710*/  FMUL.FTZ R0, R13, R14 ;  /* 0x0000000e0d007220 */ /* 0x000fce0000410000 */
.L_x_34756:
[----:B------:R-:W-:Y:S05]  /*1720*/  BSYNC B0 ;  /* 0x0000000000007941 */ /* 0x000fea0003800000 */
.L_x_34755:
        /* <DEDUP_REMOVED lines=35> */
.L_x_34769:
[----:B------:R-:W-:Y:S01]  /*1960*/  FSETP.GEU.FTZ.AND P1, PT, R14, -R7, PT ;  /* 0x800000070e00720b */ /* 0x000fe20003f3e000 */
[----:B------:R-:W-:-:S12]  /*1970*/  FADD.FTZ R13, R13, -1 ;  /* 0xbf8000000d0d7421 */ /* 0x000fd80000010000 */
[----:B------:R-:W-:-:S07]  /*1980*/  @!P1 FADD.FTZ R13, R13, -1 ;  /* 0xbf8000000d0d9421 */ /* 0x000fce0000010000 */
.L_x_34768:
[----:B------:R-:W-:Y:S05]  /*1990*/  BSYNC B1 ;  /* 0x0000000000017941 */ /* 0x000fea0003800000 */
.L_x_34767:
[----:B------:R-:W-:Y:S01]  /*19a0*/  FFMA.FTZ R0, -R7, R13, R0 ;  /* 0x0000000d07007223 */ /* 0x000fe20000010100 */
[----:B------:R-:W-:Y:S06]  /*19b0*/  BRA `(.L_x_34765) ;  /* 0x00000000007c7947 */ /* 0x000fec0003800000 */
.L_x_34766:
        /* <DEDUP_REMOVED lines=15> */
.L_x_34772:
        /* <DEDUP_REMOVED lines=13> */
.L_x_34771:
[----:B------:R-:W-:Y:S05]  /*1b80*/  BSYNC B1 ;  /* 0x0000000000017941 */ /* 0x000fea0003800000 */
.L_x_34770:
[----:B------:R-:W-:-:S04]  /*1b90*/  FMUL.FTZ R14, R14, 1.1920928955078125e-07 ;  /* 0x340000000e0e7820 */ /* 0x000fc80000410000 */
[----:B------:R-:W-:-:S07]  /*1ba0*/  FMUL.FTZ R0, R13, R14 ;  /* 0x0000000e0d007220 */ /* 0x000fce0000410000 */
.L_x_34765:
[----:B------:R-:W-:Y:S05]  /*1bb0*/  BSYNC B0 ;  /* 0x0000000000007941 */ /* 0x000fea0003800000 */
.L_x_34764:
[C---:B------:R-:W-:Y:S01]  /*1bc0*/  FSETP.GTU.FTZ.AND P1, PT, |R0|.reuse, +INF , PT ;  /* 0x7f8000000000780b */ /* 0x040fe20003f3c200 */
[----:B------:R-:W-:Y:S01]  /*1bd0*/  HADD2.F32 R14, -RZ, R5.H0_H0 ;  /* 0x20000005ff0e7230 */ /* 0x000fe20000004100 */
        /* <DEDUP_REMOVED lines=32> */
.L_x_34778:
[----:B------:R-:W-:Y:S01]  /*1de0*/  FSETP.GEU.FTZ.AND P1, PT, R16, -R7, PT ;  /* 0x800000071000720b */ /* 0x000fe20003f3e000 */
[----:B------:R-:W-:-:S12]  /*1df0*/  FADD.FTZ R13, R13, -1 ;  /* 0xbf8000000d0d7421 */ /* 0x000fd80000010000 */
[----:B------:R-:W-:-:S07]  /*1e00*/  @!P1 FADD.FTZ R13, R13, -1 ;  /* 0xbf8000000d0d9421 */ /* 0x000fce0000010000 */
.L_x_34777:
[----:B------:R-:W-:Y:S05]  /*1e10*/  BSYNC B1 ;  /* 0x0000000000017941 */ /* 0x000fea0003800000 */
.L_x_34776:
[----:B------:R-:W-:Y:S01]  /*1e20*/  FFMA.FTZ R0, -R7, R13, R0 ;  /* 0x0000000d07007223 */ /* 0x000fe20000010100 */
[----:B------:R-:W-:Y:S06]  /*1e30*/  BRA `(.L_x_34774) ;  /* 0x00000000007c7947 */ /* 0x000fec0003800000 */
.L_x_34775:
        /* <DEDUP_REMOVED lines=15> */
.L_x_34781:
        /* <DEDUP_REMOVED lines=13> */
.L_x_34780:
[----:B------:R-:W-:Y:S05]  /*2000*/  BSYNC B1 ;  /* 0x0000000000017941 */ /* 0x000fea0003800000 */
.L_x_34779:
[----:B------:R-:W-:-:S04]  /*2010*/  FMUL.FTZ R0, R15, 1.1920928955078125e-07 ;  /* 0x340000000f007820 */ /* 0x000fc80000410000 */
[----:B------:R-:W-:-:S07]  /*2020*/  FMUL.FTZ R0, R13, R0 ;  /* 0x000000000d007220 */ /* 0x000fce0000410000 */
.L_x_34774:
[----:B------:R-:W-:Y:S05]  /*2030*/  BSYNC B0 ;  /* 0x0000000000007941 */ /* 0x000fea0003800000 */
.L_x_34773:
        /* <DEDUP_REMOVED lines=34> */
.L_x_34787:
[----:B------:R-:W-:Y:S01]  /*2260*/  FSETP.GEU.FTZ.AND P1, PT, R18, -R7, PT ;  /* 0x800000071200720b */ /* 0x000fe20003f3e000 */
[----:B------:R-:W-:-:S12]  /*2270*/  FADD.FTZ R5, R5, -1 ;  /* 0xbf80000005057421 */ /* 0x000fd80000010000 */
[----:B------:R-:W-:-:S07]  /*2280*/  @!P1 FADD.FTZ R5, R5, -1 ;  /* 0xbf80000005059421 */ /* 0x000fce0000010000 */
.L_x_34786:
[----:B------:R-:W-:Y:S05]  /*2290*/  BSYNC B1 ;  /* 0x0000000000017941 */ /* 0x000fea0003800000 */
.L_x_34785:
[----:B------:R-:W-:Y:S01]  /*22a0*/  FFMA.FTZ R0, -R7, R5, R0 ;  /* 0x0000000507007223 */ /* 0x000fe20000010100 */
[----:B------:R-:W-:Y:S06]  /*22b0*/  BRA `(.L_x_34783) ;  /* 0x00000000007c7947 */ /* 0x000fec0003800000 */
.L_x_34784:
        /* <DEDUP_REMOVED lines=15> */
.L_x_34790:
        /* <DEDUP_REMOVED lines=13> */
.L_x_34789:
[----:B------:R-:W-:Y:S05]  /*2480*/  BSYNC B1 ;  /* 0x0000000000017941 */ /* 0x000fea0003800000 */
.L_x_34788:
[----:B------:R-:W-:-:S04]  /*2490*/  FMUL.FTZ R0, R7, 1.1920928955078125e-07 ;  /* 0x3400000007007820 */ /* 0x000fc80000410000 */
[----:B------:R-:W-:-:S07]  /*24a0*/  FMUL.FTZ R0, R5, R0 ;  /* 0x0000000005007220 */ /* 0x000fce0000410000 */
.L_x_34783:
[----:B------:R-:W-:Y:S05]  /*24b0*/  BSYNC B0 ;  /* 0x0000000000007941 */ /* 0x000fea0003800000 */
.L_x_34782:
[----:B0-----:R-:W0:Y:S01]  /*24c0*/  LDC.64 R18, c[0x0][0x218] ;  /* 0x00008600ff127b82 */ /* 0x001e220000000a00 */
        /* <DEDUP_REMOVED lines=9> */
[----:B0-----:R-:W-:-:S12]  /*2560*/  IMAD.WIDE.U32 R18, R2, 0x2, R18 ;  /* 0x0000000202127825 */ /* 0x001fd800078e0012 */
[----:B------:R-:W-:Y:S01]  /*2570*/  @!P1 FADD.FTZ R5, R3, R5 ;  /* 0x0000000503059221 */ /* 0x000fe20000010000 */
[----:B------:R-:W-:-:S04]  /*2580*/  IMAD.WIDE R18, R6, 0x8, R18 ;  /* 0x0000000806127825 */ /* 0x000fc800078e0212 */
[----:B------:R-:W-:Y:S01]  /*2590*/  F2FP.F16.F32.PACK_AB R5, R5, R14 ;  /* 0x0000000e0505723e */ /* 0x000fe200000000ff */
[----:B------:R-:W-:Y:S04]  /*25a0*/  STG.E.64 desc[UR4][R18.64], R8 ;  /* 0x0000000812007986 */ /* 0x000fe8000c101b04 */
[----:B------:R-:W-:Y:S01]  /*25b0*/  STG.E.64 desc[UR4][R18.64+0x400], R4 ;  /* 0x0004000412007986 */ /* 0x000fe2000c101b04 */
[----:B------:R-:W-:Y:S05]  /*25c0*/  EXIT ;  /* 0x000000000000794d */ /* 0x000fea0003800000 */
.L_x_34718:
        /* <DEDUP_REMOVED lines=16> */
[C---:B------:R-:W-:Y:S02]  /*26d0*/  ISETP.GE.AND P4, PT, R27.reuse, R3, PT ;  /* 0x000000031b00720c */ /* 0x040fe40003f86270 */
[----:B------:R1:W5:Y:S11]  /*26e0*/  @!P6 LDG.E.U16 R5, desc[UR4][R6.64] ;  /* 0x000000040605e981 */ /* 0x000376000c1e1500 */
[----:B------:R-:W-:Y:S01]  /*26f0*/  @!P4 IMAD.IADD R29, R2, 0x1, R27 ;  /* 0x00000001021dc824 */ /* 0x000fe200078e021b */
[----:B------:R-:W3:Y:S01]  /*2700*/  @!P4 LDC.64 R14, c[0x0][0x220] ;  /* 0x00008800ff0ecb82 */ /* 0x000ee20000000a00 */
[----:B------:R-:W-:-:S05]  /*2710*/  @!P4 VIADD R27, R27, 0x80 ;  /* 0x000000801b1bc836 */ /* 0x000fca0000000000 */
        /* <DEDUP_REMOVED lines=68> */
.L_x_34798:
[----:B------:R-:W-:Y:S01]  /*2b60*/  FSETP.GEU.FTZ.AND P0, PT, R8, -R10, PT ;  /* 0x8000000a0800720b */ /* 0x000fe20003f1e000 */
[----:B------:R-:W-:-:S12]  /*2b70*/  FADD.FTZ R0, R0, -1 ;  /* 0xbf80000000007421 */ /* 0x000fd80000010000 */
[----:B------:R-:W-:-:S07]  /*2b80*/  @!P0 FADD.FTZ R0, R0, -1 ;  /* 0xbf80000000008421 */ /* 0x000fce0000010000 */
.L_x_34797:
[----:B------:R-:W-:Y:S05]  /*2b90*/  BSYNC B2 ;  /* 0x0000000000027941 */ /* 0x000fea0003800000 */
.L_x_34796:
[----:B------:R-:W-:Y:S01]  /*2ba0*/  FFMA.FTZ R9, -R10, R0, R9 ;  /* 0x000000000a097223 */ /* 0x000fe20000010109 */
[----:B------:R-:W-:Y:S06]  /*2bb0*/  BRA `(.L_x_34794) ;  /* 0x00000000007c7947 */ /* 0x000fec0003800000 */
.L_x_34795:
        /* <DEDUP_REMOVED lines=15> */
.L_x_34801:
        /* <DEDUP_REMOVED lines=13> */
.L_x_34800:
[----:B------:R-:W-:Y:S05]  /*2d80*/  BSYNC B2 ;  /* 0x0000000000027941 */ /* 0x000fea0003800000 */
.L_x_34799:
[----:B------:R-:W-:-:S04]  /*2d90*/  FMUL.FTZ R9, R0, 1.1920928955078125e-07 ;  /* 0x3400000000097820 */ /* 0x000fc80000410000 */
[----:B------:R-:W-:-:S07]  /*2da0*/  FMUL.FTZ R9, R8, R9 ;  /* 0x0000000908097220 */ /* 0x000fce0000410000 */
.L_x_34794:
[----:B------:R-:W-:Y:S05]  /*2db0*/  BSYNC B0 ;  /* 0x0000000000007941 */ /* 0x000fea0003800000 */
.L_x_34793:
        /* <DEDUP_REMOVED lines=9> */
.L_x_34792:
[----:B------:R-:W-:Y:S05]  /*2e50*/  BSYNC B1 ;  /* 0x0000000000017941 */ /* 0x000fea0003800000 */
.L_x_34791:
[----:B--2---:R-:W-:Y:S01]  /*2e60*/  IADD3 R6, R4, 0x80, RZ ;  /* 0x0000008004067810 */ /* 0x004fe20007ffe0ff */
[----:B------:R-:W-:Y:S03]  /*2e70*/  BSSY B1, `(.L_x_34802) ;  /* 0x0000050000017945 */ /* 0x000fe60003800000 */
        /* <DEDUP_REMOVED lines=32> */
.L_x_34809:
[----:B------:R-:W-:Y:S01]  /*3080*/  FSETP.GEU.FTZ.AND P0, PT, R11, -R12, PT ;  /* 0x8000000c0b00720b */ /* 0x000fe20003f1e000 */
[----:B------:R-:W-:-:S12]  /*3090*/  FADD.FTZ R9, R9, -1 ;  /* 0xbf80000009097421 */ /* 0x000fd80000010000 */
[----:B------:R-:W-:-:S07]  /*30a0*/  @!P0 FADD.FTZ R9, R9, -1 ;  /* 0xbf80000009098421 */ /* 0x000fce0000010000 */
.L_x_34808:
[----:B------:R-:W-:Y:S05]  /*30b0*/  BSYNC B2 ;  /* 0x0000000000027941 */ /* 0x000fea0003800000 */
.L_x_34807:
[----:B------:R-:W-:Y:S01]  /*30c0*/  FFMA.FTZ R0, -R12, R9, R0 ;  /* 0x000000090c007223 */ /* 0x000fe20000010100 */
[----:B------:R-:W-:Y:S06]  /*30d0*/  BRA `(.L_x_34805) ;  /* 0x00000000007c7947 */ /* 0x000fec0003800000 */
.L_x_34806:
        /* <DEDUP_REMOVED lines=15> */
.L_x_34812:
        /* <DEDUP_REMOVED lines=13> */
.L_x_34811:
[----:B------:R-:W-:Y:S05]  /*32a0*/  BSYNC B2 ;  /* 0x0000000000027941 */ /* 0x000fea0003800000 */
.L_x_34810:
[----:B------:R-:W-:-:S04]  /*32b0*/  FMUL.FTZ R0, R11, 1.1920928955078125e-07 ;  /* 0x340000000b007820 */ /* 0x000fc80000410000 */
[----:B------:R-:W-:-:S07]  /*32c0*/  FMUL.FTZ R0, R9, R0 ;  /* 0x0000000009007220 */ /* 0x000fce0000410000 */
.L_x_34805:
[----:B------:R-:W-:Y:S05]  /*32d0*/  BSYNC B0 ;  /* 0x0000000000007941 */ /* 0x000fea0003800000 */
.L_x_34804:
        /* <DEDUP_REMOVED lines=9> */
.L_x_34803:
[----:B------:R-:W-:Y:S05]  /*3370*/  BSYNC B1 ;  /* 0x0000000000017941 */ /* 0x000fea0003800000 */
.L_x_34802:
        /* <DEDUP_REMOVED lines=34> */
.L_x_34820:
[----:B------:R-:W-:Y:S01]  /*35a0*/  FSETP.GEU.FTZ.AND P0, PT, R8, -R10, PT ;  /* 0x8000000a0800720b */ /* 0x000fe20003f1e000 */
[----:B------:R-:W-:-:S12]  /*35b0*/  FADD.FTZ R0, R0, -1 ;  /* 0xbf80000000007421 */ /* 0x000fd80000010000 */
[----:B------:R-:W-:-:S07]  /*35c0*/  @!P0 FADD.FTZ R0, R0, -1 ;  /* 0xbf80000000008421 */ /* 0x000fce0000010000 */
.L_x_34819:
[----:B------:R-:W-:Y:S05]  /*35d0*/  BSYNC B2 ;  /* 0x0000000000027941 */ /* 0x000fea0003800000 */
.L_x_34818:
[----:B------:R-:W-:Y:S01]  /*35e0*/  FFMA.FTZ R11, -R10, R0, R11 ;  /* 0x000000000a0b7223 */ /* 0x000fe2000001010b */
[----:B------:R-:W-:Y:S06]  /*35f0*/  BRA `(.L_x_34816) ;  /* 0x00000000007c7947 */ /* 0x000fec0003800000 */
.L_x_34817:
        /* <DEDUP_REMOVED lines=15> */
.L_x_34823:
        /* <DEDUP_REMOVED lines=13> */
.L_x_34822:
[----:B------:R-:W-:Y:S05]  /*37c0*/  BSYNC B2 ;  /* 0x0000000000027941 */ /* 0x000fea0003800000 */
.L_x_34821:
[----:B------:R-:W-:-:S04]  /*37d0*/  FMUL.FTZ R11, R11, 1.1920928955078125e-07 ;  /* 0x340000000b0b7820 */ /* 0x000fc80000410000 */
[----:B------:R-:W-:-:S07]  /*37e0*/  FMUL.FTZ R11, R8, R11 ;  /* 0x0000000b080b7220 */ /* 0x000fce0000410000 */
.L_x_34816:
[----:B------:R-:W-:Y:S05]  /*37f0*/  BSYNC B0 ;  /* 0x0000000000007941 */ /* 0x000fea0003800000 */
.L_x_34815:
        /* <DEDUP_REMOVED lines=9> */
.L_x_34814:
[----:B------:R-:W-:Y:S05]  /*3890*/  BSYNC B1 ;  /* 0x0000000000017941 */ /* 0x000fea0003800000 */
.L_x_34813:
[----:B------:R-:W-:Y:S01]  /*38a0*/  IADD3 R0, R4, 0x180, RZ ;  /* 0x0000018004007810 */ /* 0x000fe20007ffe0ff */
[----:B------:R-:W-:Y:S03]  /*38b0*/  BSSY B1, `(.L_x_34824) ;  /* 0x0000050000017945 */ /* 0x000fe60003800000 */
        /* <DEDUP_REMOVED lines=32> */
.L_x_34831:
[----:B------:R-:W-:Y:S01]  /*3ac0*/  FSETP.GEU.FTZ.AND P0, PT, R11, -R12, PT ;  /* 0x8000000c0b00720b */ /* 0x000fe20003f1e000 */
[----:B------:R-:W-:-:S12]  /*3ad0*/  FADD.FTZ R9, R9, -1 ;  /* 0xbf80000009097421 */ /* 0x000fd80000010000 */
[----:B------:R-:W-:-:S07]  /*3ae0*/  @!P0 FADD.FTZ R9, R9, -1 ;  /* 0xbf80000009098421 */ /* 0x000fce0000010000 */
.L_x_34830:
[----:B------:R-:W-:Y:S05]  /*3af0*/  BSYNC B2 ;  /* 0x0000000000027941 */ /* 0x000fea0003800000 */
.L_x_34829:
[----:B------:R-:W-:Y:S01]  /*3b00*/  FFMA.FTZ R0, -R12, R9, R0 ;  /* 0x000000090c007223 */ /* 0x000fe20000010100 */
[----:B------:R-:W-:Y:S06]  /*3b10*/  BRA `(.L_x_34827) ;  /* 0x00000000007c7947 */ /* 0x000fec0003800000 */
.L_x_34828:
        /* <DEDUP_REMOVED lines=15> */
.L_x_34834:
        /* <DEDUP_REMOVED lines=13> */
.L_x_34833:
[----:B------:R-:W-:Y:S05]  /*3ce0*/  BSYNC B2 ;  /* 0x0000000000027941 */ /* 0x000fea0003800000 */
.L_x_34832:
[----:B------:R-:W-:-:S04]  /*3cf0*/  FMUL.FTZ R12, R12, 1.1920928955078125e-07 ;  /* 0x340000000c0c7820 */ /* 0x000fc80000410000 */
[----:B------:R-:W-:-:S07]  /*3d00*/  FMUL.FTZ R0, R9, R12 ;  /* 0x0000000c09007220 */ /* 0x000fce0000410000 */
.L_x_34827:
[----:B------:R-:W-:Y:S05]  /*3d10*/  BSYNC B0 ;  /* 0x0000000000007941 */ /* 0x000fea0003800000 */
.L_x_34826:
        /* <DEDUP_REMOVED lines=9> */
.L_x_34825:
[----:B------:R-:W-:Y:S05]  /*3db0*/  BSYNC B1 ;  /* 0x0000000000017941 */ /* 0x000fea0003800000 */
.L_x_34824:
        /* <DEDUP_REMOVED lines=34> */
.L_x_34842:
[----:B------:R-:W-:Y:S01]  /*3fe0*/  FSETP.GEU.FTZ.AND P0, PT, R10, -R12, PT ;  /* 0x8000000c0a00720b */ /* 0x000fe20003f1e000 */
[----:B------:R-:W-:-:S12]  /*3ff0*/  FADD.FTZ R0, R0, -1 ;  /* 0xbf80000000007421 */ /* 0x000fd80000010000 */
[----:B------:R-:W-:-:S07]  /*4000*/  @!P0 FADD.FTZ R0, R0, -1 ;  /* 0xbf80000000008421 */ /* 0x000fce0000010000 */
.L_x_34841:
[----:B------:R-:W-:Y:S05]  /*4010*/  BSYNC B2 ;  /* 0x0000000000027941 */ /* 0x000fea0003800000 */
.L_x_34840:
[----:B------:R-:W-:Y:S01]  /*4020*/  FFMA.FTZ R13, -R12, R0, R13 ;  /* 0x000000000c0d7223 */ /* 0x000fe2000001010d */
[----:B------:R-:W-:Y:S06]  /*4030*/  BRA `(.L_x_34838) ;  /* 0x00000000007c7947 */ /* 0x000fec0003800000 */
.L_x_34839:
        /* <DEDUP_REMOVED lines=15> */
.L_x_34845:
        /* <DEDUP_REMOVED lines=13> */
.L_x_34844:
[----:B------:R-:W-:Y:S05]  /*4200*/  BSYNC B2 ;  /* 0x0000000000027941 */ /* 0x000fea0003800000 */
.L_x_34843:
[----:B------:R-:W-:-:S04]  /*4210*/  FMUL.FTZ R13, R13, 1.1920928955078125e-07 ;  /* 0x340000000d0d7820 */ /* 0x000fc80000410000 */
[----:B------:R-:W-:-:S07]  /*4220*/  FMUL.FTZ R13, R10, R13 ;  /* 0x0000000d0a0d7220 */ /* 0x000fce0000410000 */
.L_x_34838:
[----:B------:R-:W-:Y:S05]  /*4230*/  BSYNC B0 ;  /* 0x0000000000007941 */ /* 0x000fea0003800000 */
.L_x_34837:
        /* <DEDUP_REMOVED lines=9> */
.L_x_34836:
[----:B------:R-:W-:Y:S05]  /*42d0*/  BSYNC B1 ;  /* 0x0000000000017941 */ /* 0x000fea0003800000 */
.L_x_34835:
        /* <DEDUP_REMOVED lines=34> */
.L_x_34853:
[----:B------:R-:W-:Y:S01]  /*4500*/  FSETP.GEU.FTZ.AND P0, PT, R13, -R14, PT ;  /* 0x8000000e0d00720b */ /* 0x000fe20003f1e000 */
[----:B------:R-:W-:-:S12]  /*4510*/  FADD.FTZ R11, R11, -1 ;  /* 0xbf8000000b0b7421 */ /* 0x000fd80000010000 */
[----:B------:R-:W-:-:S07]  /*4520*/  @!P0 FADD.FTZ R11, R11, -1 ;  /* 0xbf8000000b0b8421 */ /* 0x000fce0000010000 */
.L_x_34852:
[----:B------:R-:W-:Y:S05]  /*4530*/  BSYNC B2 ;  /* 0x0000000000027941 */ /* 0x000fea0003800000 */
.L_x_34851:
[----:B------:R-:W-:Y:S01]  /*4540*/  FFMA.FTZ R0, -R14, R11, R0 ;  /* 0x0000000b0e007223 */ /* 0x000fe20000010100 */
[----:B------:R-:W-:Y:S06]  /*4550*/  BRA `(.L_x_34849) ;  /* 0x00000000007c7947 */ /* 0x000fec0003800000 */
.L_x_34850:
        /* <DEDUP_REMOVED lines=15> */
.L_x_34856:
        /* <DEDUP_REMOVED lines=13> */
.L_x_34855:
[----:B------:R-:W-:Y:S05]  /*4720*/  BSYNC B2 ;  /* 0x0000000000027941 */ /* 0x000fea0003800000 */
.L_x_34854:
[----:B------:R-:W-:-:S04]  /*4730*/  FMUL.FTZ R14, R14, 1.1920928955078125e-07 ;  /* 0x340000000e0e7820 */ /* 0x000fc80000410000 */
[----:B------:R-:W-:-:S07]  /*4740*/  FMUL.FTZ R0, R11, R14 ;  /* 0x0000000e0b007220 */ /* 0x000fce0000410000 */
.L_x_34849:
[----:B------:R-:W-:Y:S05]  /*4750*/  BSYNC B0 ;  /* 0x0000000000007941 */ /* 0x000fea0003800000 */
.L_x_34848:
        /* <DEDUP_REMOVED lines=9> */
.L_x_34847:
[----:B------:R-:W-:Y:S05]  /*47f0*/  BSYNC B1 ;  /* 0x0000000000017941 */ /* 0x000fea0003800000 */
.L_x_34846:
        /* <DEDUP_REMOVED lines=34> */
.L_x_34864:
[----:B------:R-:W-:Y:S01]  /*4a20*/  FSETP.GEU.FTZ.AND P0, PT, R15, -R18, PT ;  /* 0x800000120f00720b */ /* 0x000fe20003f1e000 */
[----:B------:R-:W-:-:S12]  /*4a30*/  FADD.FTZ R13, R13, -1 ;  /* 0xbf8000000d0d7421 */ /* 0x000fd80000010000 */
[----:B------:R-:W-:-:S07]  /*4a40*/  @!P0 FADD.FTZ R13, R13, -1 ;  /* 0xbf8000000d0d8421 */ /* 0x000fce0000010000 */
.L_x_34863:
[----:B------:R-:W-:Y:S05]  /*4a50*/  BSYNC B2 ;  /* 0x0000000000027941 */ /* 0x000fea0003800000 */
.L_x_34862:
[----:B------:R-:W-:Y:S01]  /*4a60*/  FFMA.FTZ R0, -R18, R13, R0 ;  /* 0x0000000d12007223 */ /* 0x000fe20000010100 */
[----:B------:R-:W-:Y:S06]  /*4a70*/  BRA `(.L_x_34860) ;  /* 0x00000000007c7947 */ /* 0x000fec0003800000 */
.L_x_34861:
        /* <DEDUP_REMOVED lines=15> */
.L_x_34867:
        /* <DEDUP_REMOVED lines=13> */
.L_x_34866:
[----:B------:R-:W-:Y:S05]  /*4c40*/  BSYNC B2 ;  /* 0x0000000000027941 */ /* 0x000fea0003800000 */
.L_x_34865:
[----:B------:R-:W-:-:S04]  /*4c50*/  FMUL.FTZ R0, R15, 1.1920928955078125e-07 ;  /* 0x340000000f007820 */ /* 0x000fc80000410000 */
[----:B------:R-:W-:-:S07]  /*4c60*/  FMUL.FTZ R0, R13, R0 ;  /* 0x000000000d007220 */ /* 0x000fce0000410000 */
.L_x_34860:
[----:B------:R-:W-:Y:S05]  /*4c70*/  BSYNC B0 ;  /* 0x0000000000007941 */ /* 0x000fea0003800000 */
.L_x_34859:
        /* <DEDUP_REMOVED lines=9> */
.L_x_34858:
[----:B------:R-:W-:Y:S05]  /*4d10*/  BSYNC B1 ;  /* 0x0000000000017941 */ /* 0x000fea0003800000 */
.L_x_34857:
        /* <DEDUP_REMOVED lines=34> */
.L_x_34875:
[----:B------:R-:W-:Y:S01]  /*4f40*/  FSETP.GEU.FTZ.AND P0, PT, R14, -R17, PT ;  /* 0x800000110e00720b */ /* 0x000fe20003f1e000 */
[----:B------:R-:W-:-:S12]  /*4f50*/  FADD.FTZ R0, R0, -1 ;  /* 0xbf80000000007421 */ /* 0x000fd80000010000 */
[----:B------:R-:W-:-:S07]  /*4f60*/  @!P0 FADD.FTZ R0, R0, -1 ;  /* 0xbf80000000008421 */ /* 0x000fce0000010000 */
.L_x_34874:
[----:B------:R-:W-:Y:S05]  /*4f70*/  BSYNC B2 ;  /* 0x0000000000027941 */ /* 0x000fea0003800000 */
.L_x_34873:
[----:B------:R-:W-:Y:S01]  /*4f80*/  FFMA.FTZ R15, -R17, R0, R15 ;  /* 0x00000000110f7223 */ /* 0x000fe2000001010f */
[----:B------:R-:W-:Y:S06]  /*4f90*/  BRA `(.L_x_34871) ;  /* 0x00000000007c7947 */ /* 0x000fec0003800000 */
.L_x_34872:
        /* <DEDUP_REMOVED lines=15> */
.L_x_34878:
        /* <DEDUP_REMOVED lines=13> */
.L_x_34877:
[----:B------:R-:W-:Y:S05]  /*5160*/  BSYNC B2 ;  /* 0x0000000000027941 */ /* 0x000fea0003800000 */
.L_x_34876:
[----:B------:R-:W-:-:S04]  /*5170*/  FMUL.FTZ R17, R17, 1.1920928955078125e-07 ;  /* 0x3400000011117820 */ /* 0x000fc80000410000 */
[----:B0-----:R-:W-:-:S07]  /*5180*/  FMUL.FTZ R15, R14, R17 ;  /* 0x000000110e0f7220 */ /* 0x001fce0000410000 */
.L_x_34871:
[----:B------:R-:W-:Y:S05]  /*5190*/  BSYNC B0 ;  /* 0x0000000000007941 */ /* 0x000fea0003800000 */
.L_x_34870:
        /* <DEDUP_REMOVED lines=9> */
.L_x_34869:
[----:B------:R-:W-:Y:S05]  /*5230*/  BSYNC B1 ;  /* 0x0000000000017941 */ /* 0x000fea0003800000 */
.L_x_34868:
        /* <DEDUP_REMOVED lines=16> */
.L_x_34881:
[----:B------:R-:W-:-:S13]  /*5340*/  ISETP.GE.AND P0, PT, R4, R3, PT ;  /* 0x000000030400720c */ /* 0x000fda0003f06270 */
[----:B------:R-:W-:Y:S05]  /*5350*/  @P0 BRA `(.L_x_34883) ;  /* 0x0000000000300947 */ /* 0x000fea0003800000 */
[----:B-1----:R-:W1:Y:S01]  /*5360*/  LDC.64 R6, c[0x0][0x218] ;  /* 0x00008600ff067b82 */ /* 0x002e620000000a00 */
[----:B------:R-:W-:Y:S01]  /*5370*/  IADD3 R5, R2, R4, RZ ;  /* 0x0000000402057210 */ /* 0x000fe20007ffe0ff */
[----:B------:R-:W-:-:S04]  /*5380*/  VIADD R4, R4, 0x80 ;  /* 0x0000008004047836 */ /* 0x000fc80000000000 */
[----:B-1----:R-:W-:-:S05]  /*5390*/  IMAD.WIDE.U32 R6, R5, 0x2, R6 ;  /* 0x0000000205067825 */ /* 0x002fca00078e0006 */
[----:B------:R1:W-:Y:S02]  /*53a0*/  STG.E.U16 desc[UR4][R6.64], R8 ;  /* 0x0000000806007986 */ /* 0x0003e4000c101504 */
.L_x_34882:
[----:B------:R-:W-:-:S13]  /*53b0*/  ISETP.GE.AND P0, PT, R4, R3, PT ;  /* 0x000000030400720c */ /* 0x000fda0003f06270 */
[----:B------:R-:W-:Y:S05]  /*53c0*/  @P0 BRA `(.L_x_34884) ;  /* 0x0000000000300947 */ /* 0x000fea0003800000 */
[----:B01----:R-:W0:Y:S01]  /*53d0*/  LDC.64 R6, c[0x0][0x218] ;  /* 0x00008600ff067b82 */ /* 0x003e220000000a00 */
[----:B------:R-:W-:Y:S02]  /*53e0*/  IMAD.IADD R5, R2, 0x1, R4 ;  /* 0x0000000102057824 */ /* 0x000fe400078e0204 */
[----:B------:R-:W-:Y:S02]  /*53f0*/  VIADD R4, R4, 0x80 ;  /* 0x0000008004047836 */ /* 0x000fe40000000000 */
[----:B0-----:R-:W-:-:S05]  /*5400*/  IMAD.WIDE.U32 R6, R5, 0x2, R6 ;  /* 0x0000000205067825 */ /* 0x001fca00078e0006 */
[----:B------:R2:W-:Y:S02]  /*5410*/  STG.E.U16 desc[UR4][R6.64], R9 ;  /* 0x0000000906007986 */ /* 0x0005e4000c101504 */
.L_x_34883:
[----:B------:R-:W-:-:S13]  /*5420*/  ISETP.GE.AND P0, PT, R4, R3, PT ;  /* 0x000000030400720c */ /* 0x000fda0003f06270 */
[----:B------:R-:W-:Y:S05]  /*5430*/  @P0 BRA `(.L_x_34885) ;  /* 0x0000000000340947 */ /* 0x000fea0003800000 */
[----:B-12---:R-:W1:Y:S01]  /*5440*/  LDC.64 R6, c[0x0][0x218] ;  /* 0x00008600ff067b82 */ /* 0x006e620000000a00 */
[----:B------:R-:W-:Y:S01]  /*5450*/  IADD3 R5, R2, R4, RZ ;  /* 0x0000000402057210 */ /* 0x000fe20007ffe0ff */
[----:B------:R-:W-:-:S04]  /*5460*/  VIADD R4, R4, 0x80 ;  /* 0x0000008004047836 */ /* 0x000fc80000000000 */
[----:B-1----:R-:W-:-:S05]  /*5470*/  IMAD.WIDE.U32 R6, R5, 0x2, R6 ;  /* 0x0000000205067825 */ /* 0x002fca00078e0006 */
[----:B------:R2:W-:Y:S02]  /*5480*/  STG.E.U16 desc[UR4][R6.64], R10 ;  /* 0x0000000a06007986 */ /* 0x0005e4000c101504 */
.L_x_34884:
        /* <DEDUP_REMOVED lines=8> */
.L_x_34885:
[----:B------:R-:W-:Y:S05]  /*5510*/  BSYNC B1 ;  /* 0x0000000000017941 */ /* 0x000fea0003800000 */
.L_x_34880:
[----:B------:R-:W-:-:S13]  /*5520*/  ISETP.GE.AND P0, PT, R4, R3, PT ;  /* 0x000000030400720c */ /* 0x000fda0003f06270 */
[----:B-123--:R-:W1:Y:S01]  /*5530*/  @!P0 LDC.64 R6, c[0x0][0x218] ;  /* 0x00008600ff068b82 */ /* 0x00ee620000000a00 */
[----:B------:R-:W-:Y:S01]  /*5540*/  @!P0 IADD3 R5, R2, R4, RZ ;  /* 0x0000000402058210 */ /* 0x000fe20007ffe0ff */
[----:B------:R-:W-:-:S04]  /*5550*/  @!P0 VIADD R4, R4, 0x80 ;  /* 0x0000008004048836 */ /* 0x000fc80000000000 */
[----:B-1----:R-:W-:-:S05]  /*5560*/  @!P0 IMAD.WIDE.U32 R6, R5, 0x2, R6 ;  /* 0x0000000205068825 */ /* 0x002fca00078e0006 */
[----:B------:R3:W-:Y:S02]  /*5570*/  @!P0 STG.E.U16 desc[UR4][R6.64], R12 ;  /* 0x0000000c06008986 */ /* 0x0007e4000c101504 */
.L_x_34886:
[----:B------:R-:W-:Y:S05]  /*5580*/  BSYNC B0 ;  /* 0x0000000000007941 */ /* 0x000fea0003800000 */
.L_x_34879:
        /* <DEDUP_REMOVED lines=8> */
.L_x_34887:
        /* <DEDUP_REMOVED lines=15> */
.L_x_57519:


//--------------------- .text._ZN2at6native29vectorized_elementwise_kernelILi8ENS0_13BUnaryFunctorIN3c104HalfES4_S4_ZZZNS0_21remainder_kernel_cudaERNS_18TensorIteratorBaseEENKUlvE0_clEvENKUlvE1_clEvEUlS4_S4_E_EESt5arrayIPcLm2EEEEviT0_T1_ --------------------------
	.section	.text._ZN2at6native29vectorized_elementwise_kernelILi8ENS0_13BUnaryFunctorIN3c104HalfES4_S4_ZZZNS0_21remainder_kernel_cudaERNS_18TensorIteratorBaseEENKUlvE0_clEvENKUlvE1_clEvEUlS4_S4_E_EESt5arrayIPcLm2EEEEviT0_T1_,"ax",@progbits
	.align	128
        .global         _ZN2at6native29vectorized_elementwise_kernelILi8ENS0_13BUnaryFunctorIN3c104HalfES4_S4_ZZZNS0_21remainder_kernel_cudaERNS_18TensorIteratorBaseEENKUlvE0_clEvENKUlvE1_clEvEUlS4_S4_E_EESt5arrayIPcLm2EEEEviT0_T1_
        .type           _ZN2at6native29vectorized_elementwise_kernelILi8ENS0_13BUnaryFunctorIN3c104HalfES4_S4_ZZZNS0_21remainder_kernel_cudaERNS_18TensorIteratorBaseEENKUlvE0_clEvENKUlvE1_clEvEUlS4_S4_E_EESt5arrayIPcLm2EEEEviT0_T1_,@function
        .size           _ZN2at6native29vectorized_elementwise_kernelILi8ENS0_13BUnaryFunctorIN3c104HalfES4_S4_ZZZNS0_21remainder_kernel_cudaERNS_18TensorIteratorBaseEENKUlvE0_clEvENKUlvE1_clEvEUlS4_S4_E_EESt5arrayIPcLm2EEEEviT0_T1_,(.L_x_57520 - _ZN2at6native29vectorized_elementwise_kernelILi8ENS0_13BUnaryFunctorIN3c104HalfES4_S4_ZZZNS0_21remainder_kernel_cudaERNS_18TensorIteratorBaseEENKUlvE0_clEvENKUlvE1_clEvEUlS4_S4_E_EESt5arrayIPcLm2EEEEviT0_T1_)
        .other          _ZN2at6native29vectorized_elementwise_kernelILi8ENS0_13BUnaryFunctorIN3c104HalfES4_S4_ZZZNS0_21remainder_kernel_cudaERNS_18TensorIteratorBaseEENKUlvE0_clEvENKUlvE1_clEvEUlS4_S4_E_EESt5arrayIPcLm2EEEEviT0_T1_,@"STO_CUDA_ENTRY STV_DEFAULT"
_ZN2at6native29vectorized_elementwise_kernelILi8ENS0_13BUnaryFunctorIN3c104HalfES4_S4_ZZZNS0_21remainder_kernel_cudaERNS_18TensorIteratorBaseEENKUlvE0_clEvENKUlvE1_clEvEUlS4_S4_E_EESt5arrayIPcLm2EEEEviT0_T1_:
.text._ZN2at6native29vectorized_elementwise_kernelILi8ENS0_13BUnaryFunctorIN3c104HalfES4_S4_ZZZNS0_21remainder_kernel_cudaERNS_18TensorIteratorBaseEENKUlvE0_clEvENKUlvE1_clEvEUlS4_S4_E_EESt5arrayIPcLm2EEEEviT0_T1_:
        /* <DEDUP_REMOVED lines=43> */
.L_x_34894:
[----:B------:R-:W-:Y:S01]  /*02b0*/  FSETP.GEU.FTZ.AND P0, PT, R13, -R10, PT ;  /* 0x8000000a0d00720b */ /* 0x000fe20003f1e000 */
[----:B------:R-:W-:-:S12]  /*02c0*/  FADD.FTZ R0, R0, -1 ;  /* 0xbf80000000007421 */ /* 0x000fd80000010000 */
[----:B------:R-:W-:-:S07]  /*02d0*/  @!P0 FADD.FTZ R0, R0, -1 ;  /* 0xbf80000000008421 */ /* 0x000fce0000010000 */
.L_x_34893:
[----:B------:R-:W-:Y:S05]  /*02e0*/  BSYNC B1 ;  /* 0x0000000000017941 */ /* 0x000fea0003800000 */
.L_x_34892:
[----:B------:R-:W-:Y:S01]  /*02f0*/  FFMA.FTZ R11, -R10, R0, R11 ;  /* 0x000000000a0b7223 */ /* 0x000fe2000001010b */
[----:B------:R-:W-:Y:S06]  /*0300*/  BRA `(.L_x_34890) ;  /* 0x00000000007c7947 */ /* 0x000fec0003800000 */
.L_x_34891:
        /* <DEDUP_REMOVED lines=15> */
.L_x_34897:
        /* <DEDUP_REMOVED lines=13> */
.L_x_34896:
[----:B------:R-:W-:Y:S05]  /*04d0*/  BSYNC B1 ;  /* 0x0000000000017941 */ /* 0x000fea0003800000 */
.L_x_34895:
[----:B------:R-:W-:-:S04]  /*04e0*/  FMUL.FTZ R12, R12, 1.1920928955078125e-07 ;  /* 0x340000000c0c7820 */ /* 0x000fc80000410000 */
[----:B0-----:R-:W-:-:S07]  /*04f0*/  FMUL.FTZ R11, R17, R12 ;  /* 0x0000000c110b7220 */ /* 0x001fce0000410000 */
.L_x_34890:
[----:B------:R-:W-:Y:S05]  /*0500*/  BSYNC B0 ;  /* 0x0000000000007941 */ /* 0x000fea0003800000 */
.L_x_34889:
[C---:B------:R-:W-:Y:S01]  /*0510*/  FSETP.GTU.FTZ.AND P0, PT, |R11|.reuse, +INF , PT ;  /* 0x7f8000000b00780b */ /* 0x040fe20003f1c200 */
[----:B------:R-:W-:Y:S01]  /*0520*/  BSSY B0, `(.L_x_34898) ;  /* 0x0000047000007945 */ /* 0x000fe20003800000 */
[----:B------:R-:W-:-:S04]  /*0530*/  LOP3.LUT R0, R11, 0x80000000, R9, 0xb8, !PT ;  /* 0x800000000b007812 */ /* 0x000fc800078eb809 */
[----:B------:R-:W-:Y:S01]  /*0540*/  FSEL R9, R11, R0, P0 ;  /* 0x000000000b097208 */ /* 0x000fe20000000000 */
[----:B------:R-:W-:Y:S01]  /*0550*/  HADD2.F32 R11, -RZ, R4.H1_H1 ;  /* 0x30000004ff0b7230 */ /* 0x000fe20000004100 */
[----:B------:R-:W-:Y:S02]  /*0560*/  FSETP.GEU.FTZ.AND P0, PT, R8, RZ, PT ;  /* 0x000000ff0800720b */ /* 0x000fe40003f1e000 */
        /* <DEDUP_REMOVED lines=29> */
.L_x_34903:
[----:B------:R-:W-:Y:S01]  /*0740*/  FSETP.GEU.FTZ.AND P1, PT, R15, -R10, PT ;  /* 0x8000000a0f00720b */ /* 0x000fe20003f3e000 */
[----:B------:R-:W-:-:S12]  /*0750*/  FADD.FTZ R0, R0, -1 ;  /* 0xbf80000000007421 */ /* 0x000fd80000010000 */
[----:B------:R-:W-:-:S07]  /*0760*/  @!P1 FADD.FTZ R0, R0, -1 ;  /* 0xbf80000000009421 */ /* 0x000fce0000010000 */
.L_x_34902:
[----:B------:R-:W-:Y:S05]  /*0770*/  BSYNC B1 ;  /* 0x0000000000017941 */ /* 0x000fea0003800000 */
.L_x_34901:
[----:B------:R-:W-:Y:S01]  /*0780*/  FFMA.FTZ R13, -R10, R0, R13 ;  /* 0x000000000a0d7223 */ /* 0x000fe2000001010d */
[----:B------:R-:W-:Y:S06]  /*0790*/  BRA `(.L_x_34899) ;  /* 0x00000000007c7947 */ /* 0x000fec0003800000 */
.L_x_34900:
        /* <DEDUP_REMOVED lines=15> */
.L_x_34906:
        /* <DEDUP_REMOVED lines=13> */
.L_x_34905:
[----:B------:R-:W-:Y:S05]  /*0960*/  BSYNC B1 ;  /* 0x0000000000017941 */ /* 0x000fea0003800000 */
.L_x_34904:
[----:B------:R-:W-:-:S04]  /*0970*/  FMUL.FTZ R13, R4, 1.1920928955078125e-07 ;  /* 0x34000000040d7820 */ /* 0x000fc80000410000 */
[----:B------:R-:W-:-:S07]  /*0980*/  FMUL.FTZ R13, R14, R13 ;  /* 0x0000000d0e0d7220 */ /* 0x000fce0000410000 */
.L_x_34899:
[----:B------:R-:W-:Y:S05]  /*0990*/  BSYNC B0 ;  /* 0x0000000000007941 */ /* 0x000fea0003800000 */
.L_x_34898:
        /* <DEDUP_REMOVED lines=34> */
.L_x_34912:
[----:B------:R-:W-:Y:S01]  /*0bc0*/  FSETP.GEU.FTZ.AND P1, PT, R15, -R10, PT ;  /* 0x8000000a0f00720b */ /* 0x000fe20003f3e000 */
[----:B------:R-:W-:-:S12]  /*0bd0*/  FADD.FTZ R0, R0, -1 ;  /* 0xbf80000000007421 */ /* 0x000fd80000010000 */
[----:B------:R-:W-:-:S07]  /*0be0*/  @!P1 FADD.FTZ R0, R0, -1 ;  /* 0xbf80000000009421 */ /* 0x000fce0000010000 */
.L_x_34911:
[----:B------:R-:W-:Y:S05]  /*0bf0*/  BSYNC B1 ;  /* 0x0000000000017941 */ /* 0x000fea0003800000 */
.L_x_34910:
[----:B------:R-:W-:Y:S01]  /*0c00*/  FFMA.FTZ R13, -R10, R0, R13 ;  /* 0x000000000a0d7223 */ /* 0x000fe2000001010d */
[----:B------:R-:W-:Y:S06]  /*0c10*/  BRA `(.L_x_34908) ;  /* 0x00000000007c7947 */ /* 0x000fec0003800000 */
.L_x_34909:
        /* <DEDUP_REMOVED lines=15> */
.L_x_34915:
        /* <DEDUP_REMOVED lines=13> */
.L_x_34914:
[----:B------:R-:W-:Y:S05]  /*0de0*/  BSYNC B1 ;  /* 0x0000000000017941 */ /* 0x000fea0003800000 */
.L_x_34913:
[----:B------:R-:W-:-:S04]  /*0df0*/  FMUL.FTZ R13, R12, 1.1920928955078125e-07 ;  /* 0x340000000c0d7820 */ /* 0x000fc80000410000 */
[----:B------:R-:W-:-:S07]  /*0e00*/  FMUL.FTZ R13, R16, R13 ;  /* 0x0000000d100d7220 */ /* 0x000fce0000410000 */
.L_x_34908:
[----:B------:R-:W-:Y:S05]  /*0e10*/  BSYNC B0 ;  /* 0x0000000000007941 */ /* 0x000fea0003800000 */
.L_x_34907:
        /* <DEDUP_REMOVED lines=35> */
.L_x_34921:
[----:B------:R-:W-:Y:S01]  /*1050*/  FSETP.GEU.FTZ.AND P1, PT, R15, -R10, PT ;  /* 0x8000000a0f00720b */ /* 0x000fe20003f3e000 */
[----:B------:R-:W-:-:S12]  /*1060*/  FADD.FTZ R0, R0, -1 ;  /* 0xbf80000000007421 */ /* 0x000fd80000010000 */
[----:B------:R-:W-:-:S07]  /*1070*/  @!P1 FADD.FTZ R0, R0, -1 ;  /* 0xbf80000000009421 */ /* 0x000fce0000010000 */
.L_x_34920:
[----:B------:R-:W-:Y:S05]  /*1080*/  BSYNC B1 ;  /* 0x0000000000017941 */ /* 0x000fea0003800000 */
.L_x_34919:
[----:B------:R-:W-:Y:S01]  /*1090*/  FFMA.FTZ R13, -R10, R0, R13 ;  /* 0x000000000a0d7223 */ /* 0x000fe2000001010d */
[----:B------:R-:W-:Y:S06]  /*10a0*/  BRA `(.L_x_34917) ;  /* 0x00000000007c7947 */ /* 0x000fec0003800000 */
.L_x_34918:
        /* <DEDUP_REMOVED lines=15> */
.L_x_34924:
        /* <DEDUP_REMOVED lines=13> */
.L_x_34923:
[----:B------:R-:W-:Y:S05]  /*1270*/  BSYNC B1 ;  /* 0x0000000000017941 */ /* 0x000fea0003800000 */
.L_x_34922:
[----:B------:R-:W-:-:S04]  /*1280*/  FMUL.FTZ R13, R12, 1.1920928955078125e-07 ;  /* 0x340000000c0d7820 */ /* 0x000fc80000410000 */
[----:B------:R-:W-:-:S07]  /*1290*/  FMUL.FTZ R13, R16, R13 ;  /* 0x0000000d100d7220 */ /* 0x000fce0000410000 */
.L_x_34917:
[----:B------:R-:W-:Y:S05]  /*12a0*/  BSYNC B0 ;  /* 0x0000000000007941 */ /* 0x000fea0003800000 */
.L_x_34916:
[C---:B------:R-:W-:Y:S01]  /*12b0*/  FSETP.GTU.FTZ.AND P1, PT, |R13|.reuse, +INF , PT ;  /* 0x7f8000000d00780b */ /* 0x040fe20003f3c200 */
[----:B------:R-:W-:Y:S01]  /*12c0*/  BSSY B0, `(.L_x_34925) ;  /* 0x0000046000007945 */ /* 0x000fe20003800000 */
[----:B------:R-:W-:-:S04]  /*12d0*/  LOP3.LUT R0, R13, 0x80000000, R11, 0xb8, !PT ;  /* 0x800000000d007812 */ /* 0x000fc800078eb80b */
[----:B------:R-:W-:Y:S01]  /*12e0*/  FSEL R11, R13, R0, P1 ;  /* 0x000000000d0b7208 */ /* 0x000fe20000800000 */
[----:B------:R-:W-:-:S03]  /*12f0*/  HADD2.F32 R13, -RZ, R6.H0_H0 ;  /* 0x20000006ff0d7230 */ /* 0x000fc60000004100 */
        /* <DEDUP_REMOVED lines=29> */
.L_x_34930:
[----:B------:R-:W-:Y:S01]  /*14d0*/  FSETP.GEU.FTZ.AND P1, PT, R17, -R10, PT ;  /* 0x8000000a1100720b */ /* 0x000fe20003f3e000 */
[----:B------:R-:W-:-:S12]  /*14e0*/  FADD.FTZ R0, R0, -1 ;  /* 0xbf80000000007421 */ /* 0x000fd80000010000 */
[----:B------:R-:W-:-:S07]  /*14f0*/  @!P1 FADD.FTZ R0, R0, -1 ;  /* 0xbf80000000009421 */ /* 0x000fce0000010000 */
.L_x_34929:
[----:B------:R-:W-:Y:S05]  /*1500*/  BSYNC B1 ;  /* 0x0000000000017941 */ /* 0x000fea0003800000 */
.L_x_34928:
[----:B------:R-:W-:Y:S01]  /*1510*/  FFMA.FTZ R15, -R10, R0, R15 ;  /* 0x000000000a0f7223 */ /* 0x000fe2000001010f */
[----:B------:R-:W-:Y:S06]  /*1520*/  BRA `(.L_x_34926) ;  /* 0x00000000007c7947 */ /* 0x000fec0003800000 */
.L_x_34927:
        /* <DEDUP_REMOVED lines=15> */
.L_x_34933:
        /* <DEDUP_REMOVED lines=13> */
.L_x_34932:
[----:B------:R-:W-:Y:S05]  /*16f0*/  BSYNC B1 ;  /* 0x0000000000017941 */ /* 0x000fea0003800000 */
.L_x_34931:
[----:B------:R-:W-:-:S04]  /*1700*/  FMUL.FTZ R15, R14, 1.1920928955078125e-07 ;  /* 0x340000000e0f7820 */ /* 0x000fc80000410000 */
[----:B------:R-:W-:-:S07]  /*1710*/  FMUL.FTZ R15, R12, R15 ;  /* 0x0000000f0c0f7220 */ /* 0x000fce0000410000 */
.L_x_34926:
[----:B------:R-:W-:Y:S05]  /*1720*/  BSYNC B0 ;  /* 0x0000000000007941 */ /* 0x000fea0003800000 */
.L_x_34925:
[C---:B------:R-:W-:Y:S01]  /*1730*/  FSETP.GTU.FTZ.AND P1, PT, |R15|.reuse, +INF , PT ;  /* 0x7f8000000f00780b */ /* 0x040fe20003f3c200 */
[----:B------:R-:W-:Y:S01]  /*1740*/  BSSY B0, `(.L_x_34934) ;  /* 0x0000046000007945 */ /* 0x000fe20003800000 */
[----:B------:R-:W-:-:S04]  /*1750*/  LOP3.LUT R0, R15, 0x80000000, R13, 0xb8, !PT ;  /* 0x800000000f007812 */ /* 0x000fc800078eb80d */
[----:B------:R-:W-:Y:S01]  /*1760*/  FSEL R13, R15, R0, P1 ;  /* 0x000000000f0d7208 */ /* 0x000fe20000800000 */
[----:B------:R-:W-:-:S03]  /*1770*/  HADD2.F32 R15, -RZ, R6.H1_H1 ;  /* 0x30000006ff0f7230 */ /* 0x000fc60000004100 */
        /* <DEDUP_REMOVED lines=29> */
.L_x_34939:
[----:B------:R-:W-:Y:S01]  /*1950*/  FSETP.GEU.FTZ.AND P1, PT, R19, -R10, PT ;  /* 0x8000000a1300720b */ /* 0x000fe20003f3e000 */
[----:B------:R-:W-:-:S12]  /*1960*/  FADD.FTZ R0, R0, -1 ;  /* 0xbf80000000007421 */ /* 0x000fd80000010000 */
[----:B------:R-:W-:-:S07]  /*1970*/  @!P1 FADD.FTZ R0, R0, -1 ;  /* 0xbf80000000009421 */ /* 0x000fce0000010000 */
.L_x_34938:
[----:B------:R-:W-:Y:S05]  /*1980*/  BSYNC B1 ;  /* 0x0000000000017941 */ /* 0x000fea0003800000 */
.L_x_34937:
[----:B------:R-:W-:Y:S01]  /*1990*/  FFMA.FTZ R17, -R10, R0, R17 ;  /* 0x000000000a117223 */ /* 0x000fe20000010111 */
[----:B------:R-:W-:Y:S06]  /*19a0*/  BRA `(.L_x_34935) ;  /* 0x00000000007c7947 */ /* 0x000fec0003800000 */
.L_x_34936:
        /* <DEDUP_REMOVED lines=15> */
.L_x_34942:
        /* <DEDUP_REMOVED lines=13> */
.L_x_34941:
[----:B------:R-:W-:Y:S05]  /*1b70*/  BSYNC B1 ;  /* 0x0000000000017941 */ /* 0x000fea0003800000 */
.L_x_34940:
[----:B------:R-:W-:-:S04]  /*1b80*/  FMUL.FTZ R17, R12, 1.1920928955078125e-07 ;  /* 0x340000000c117820 */ /* 0x000fc80000410000 */
[----:B------:R-:W-:-:S07]  /*1b90*/  FMUL.FTZ R17, R6, R17 ;  /* 0x0000001106117220 */ /* 0x000fce0000410000 */
.L_x_34935:
[----:B------:R-:W-:Y:S05]  /*1ba0*/  BSYNC B0 ;  /* 0x0000000000007941 */ /* 0x000fea0003800000 */
.L_x_34934:
        /* <DEDUP_REMOVED lines=34> */
.L_x_34948:
[----:B------:R-:W-:Y:S01]  /*1dd0*/  FSETP.GEU.FTZ.AND P1, PT, R19, -R10, PT ;  /* 0x8000000a1300720b */ /* 0x000fe20003f3e000 */
[----:B------:R-:W-:-:S12]  /*1de0*/  FADD.FTZ R0, R0, -1 ;  /* 0xbf80000000007421 */ /* 0x000fd80000010000 */
[----:B------:R-:W-:-:S07]  /*1df0*/  @!P1 FADD.FTZ R0, R0, -1 ;  /* 0xbf80000000009421 */ /* 0x000fce0000010000 */
.L_x_34947:
[----:B------:R-:W-:Y:S05]  /*1e00*/  BSYNC B1 ;  /* 0x0000000000017941 */ /* 0x000fea0003800000 */
.L_x_34946:
[----:B------:R-:W-:Y:S01]  /*1e10*/  FFMA.FTZ R17, -R10, R0, R17 ;  /* 0x000000000a117223 */ /* 0x000fe20000010111 */
[----:B------:R-:W-:Y:S06]  /*1e20*/  BRA `(.L_x_34944) ;  /* 0x00000000007c7947 */ /* 0x000fec0003800000 */
.L_x_34945:
        /* <DEDUP_REMOVED lines=15> */
.L_x_34951:
        /* <DEDUP_REMOVED lines=13> */
.L_x_34950:
[----:B------:R-:W-:Y:S05]  /*1ff0*/  BSYNC B1 ;  /* 0x0000000000017941 */ /* 0x000fea0003800000 */
.L_x_34949:
[----:B------:R-:W-:-:S04]  /*2000*/  FMUL.FTZ R17, R14, 1.1920928955078125e-07 ;  /* 0x340000000e117820 */ /* 0x000fc80000410000 */
[----:B------:R-:W-:-:S07]  /*2010*/  FMUL.FTZ R17, R12, R17 ;  /* 0x000000110c117220 */ /* 0x000fce0000410000 */
.L_x_34944:
[----:B------:R-:W-:Y:S05]  /*2020*/  BSYNC B0 ;  /* 0x0000000000007941 */ /* 0x000fea0003800000 */
.L_x_34943:
        /* <DEDUP_REMOVED lines=35> */
.L_x_34957:
[----:B------:R-:W-:Y:S01]  /*2260*/  FSETP.GEU.FTZ.AND P1, PT, R17, -R10, PT ;  /* 0x8000000a1100720b */ /* 0x000fe20003f3e000 */
[----:B------:R-:W-:-:S12]  /*2270*/  FADD.FTZ R0, R0, -1 ;  /* 0xbf80000000007421 */ /* 0x000fd80000010000 */
[----:B------:R-:W-:-:S07]  /*2280*/  @!P1 FADD.FTZ R0, R0, -1 ;  /* 0xbf80000000009421 */ /* 0x000fce0000010000 */
.L_x_34956:
[----:B------:R-:W-:Y:S05]  /*2290*/  BSYNC B1 ;  /* 0x0000000000017941 */ /* 0x000fea0003800000 */
.L_x_34955:
[----:B------:R-:W-:Y:S01]  /*22a0*/  FFMA.FTZ R19, -R10, R0, R19 ;  /* 0x000000000a137223 */ /* 0x000fe20000010113 */
[----:B------:R-:W-:Y:S06]  /*22b0*/  BRA `(.L_x_34953) ;  /* 0x00000000007c7947 */ /* 0x000fec0003800000 */
.L_x_34954:
        /* <DEDUP_REMOVED lines=15> */
.L_x_34960:
        /* <DEDUP_REMOVED lines=13> */
.L_x_34959:
[----:B------:R-:W-:Y:S05]  /*2480*/  BSYNC B1 ;  /* 0x0000000000017941 */ /* 0x000fea0003800000 */
.L_x_34958:
[----:B------:R-:W-:-:S04]  /*2490*/  FMUL.FTZ R19, R12, 1.1920928955078125e-07 ;  /* 0x340000000c137820 */ /* 0x000fc80000410000 */
[----:B------:R-:W-:-:S07]  /*24a0*/  FMUL.FTZ R19, R10, R19 ;  /* 0x000000130a137220 */ /* 0x000fce0000410000 */
.L_x_34953:
[----:B------:R-:W-:Y:S05]  /*24b0*/  BSYNC B0 ;  /* 0x0000000000007941 */ /* 0x000fea0003800000 */
.L_x_34952:
        /* <DEDUP_REMOVED lines=13> */
[----:B------:R-:W-:-:S05]  /*2590*/  F2FP.F16.F32.PACK_AB R7, R0, R7 ;  /* 0x000000070007723e */ /* 0x000fca00000000ff */
[----:B------:R-:W-:Y:S01]  /*25a0*/  STG.E.128 desc[UR4][R16.64], R4 ;  /* 0x0000000410007986 */ /* 0x000fe2000c101d04 */
[----:B------:R-:W-:Y:S05]  /*25b0*/  EXIT ;  /* 0x000000000000794d */ /* 0x000fea0003800000 */
.L_x_34888:
        /* <DEDUP_REMOVED lines=89> */
.L_x_34968:
[----:B------:R-:W-:Y:S01]  /*2b50*/  FSETP.GEU.FTZ.AND P0, PT, R8, -R10, PT ;  /* 0x8000000a0800720b */ /* 0x000fe20003f1e000 */
[----:B------:R-:W-:-:S12]  /*2b60*/  FADD.FTZ R0, R0, -1 ;  /* 0xbf80000000007421 */ /* 0x000fd80000010000 */
[----:B------:R-:W-:-:S07]  /*2b70*/  @!P0 FADD.FTZ R0, R0, -1 ;  /* 0xbf80000000008421 */ /* 0x000fce0000010000 */
.L_x_34967:
[----:B------:R-:W-:Y:S05]  /*2b80*/  BSYNC B2 ;  /* 0x0000000000027941 */ /* 0x000fea0003800000 */
.L_x_34966:
[----:B------:R-:W-:Y:S01]  /*2b90*/  FFMA.FTZ R9, -R10, R0, R9 ;  /* 0x000000000a097223 */ /* 0x000fe20000010109 */
[----:B------:R-:W-:Y:S06]  /*2ba0*/  BRA `(.L_x_34964) ;  /* 0x00000000007c7947 */ /* 0x000fec0003800000 */
.L_x_34965:
        /* <DEDUP_REMOVED lines=15> */
.L_x_34971:
        /* <DEDUP_REMOVED lines=13> */
.L_x_34970:
[----:B------:R-:W-:Y:S05]  /*2d70*/  BSYNC B2 ;  /* 0x0000000000027941 */ /* 0x000fea0003800000 */
.L_x_34969:
[----:B------:R-:W-:-:S04]  /*2d80*/  FMUL.FTZ R9, R0, 1.1920928955078125e-07 ;  /* 0x3400000000097820 */ /* 0x000fc80000410000 */
[----:B------:R-:W-:-:S07]  /*2d90*/  FMUL.FTZ R9, R8, R9 ;  /* 0x0000000908097220 */ /* 0x000fce0000410000 */
.L_x_34964:
[----:B------:R-:W-:Y:S05]  /*2da0*/  BSYNC B0 ;  /* 0x0000000000007941 */ /* 0x000fea0003800000 */
.L_x_34963:
        /* <DEDUP_REMOVED lines=9> */
.L_x_34962:
[----:B------:R-:W-:Y:S05]  /*2e40*/  BSYNC B1 ;  /* 0x0000000000017941 */ /* 0x000fea0003800000 */
.L_x_34961:
        /* <DEDUP_REMOVED lines=34> */
.L_x_34979:
[----:B------:R-:W-:Y:S01]  /*3070*/  FSETP.GEU.FTZ.AND P0, PT, R11, -R12, PT ;  /* 0x8000000c0b00720b */ /* 0x000fe20003f1e000 */
[----:B------:R-:W-:-:S12]  /*3080*/  FADD.FTZ R9, R9, -1 ;  /* 0xbf80000009097421 */ /* 0x000fd80000010000 */
[----:B------:R-:W-:-:S07]  /*3090*/  @!P0 FADD.FTZ R9, R9, -1 ;  /* 0xbf80000009098421 */ /* 0x000fce0000010000 */
.L_x_34978:
[----:B------:R-:W-:Y:S05]  /*30a0*/  BSYNC B2 ;  /* 0x0000000000027941 */ /* 0x000fea0003800000 */
.L_x_34977:
[----:B------:R-:W-:Y:S01]  /*30b0*/  FFMA.FTZ R0, -R12, R9, R0 ;  /* 0x000000090c007223 */ /* 0x000fe20000010100 */
[----:B------:R-:W-:Y:S06]  /*30c0*/  BRA `(.L_x_34975) ;  /* 0x00000000007c7947 */ /* 0x000fec0003800000 */
.L_x_34976:
        /* <DEDUP_REMOVED lines=15> */
.L_x_34982:
        /* <DEDUP_REMOVED lines=13> */
.L_x_34981:
[----:B------:R-:W-:Y:S05]  /*3290*/  BSYNC B2 ;  /* 0x0000000000027941 */ /* 0x000fea0003800000 */
.L_x_34980:
[----:B------:R-:W-:-:S04]  /*32a0*/  FMUL.FTZ R0, R11, 1.1920928955078125e-07 ;  /* 0x340000000b007820 */ /* 0x000fc80000410000 */
[----:B------:R-:W-:-:S07]  /*32b0*/  FMUL.FTZ R0, R9, R0 ;  /* 0x0000000009007220 */ /* 0x000fce0000410000 */
.L_x_34975:
[----:B------:R-:W-:Y:S05]  /*32c0*/  BSYNC B0 ;  /* 0x0000000000007941 */ /* 0x000fea0003800000 */
.L_x_34974:
        /* <DEDUP_REMOVED lines=9> */
.L_x_34973:
[----:B------:R-:W-:Y:S05]  /*3360*/  BSYNC B1 ;  /* 0x0000000000017941 */ /* 0x000fea0003800000 */
.L_x_34972:
        /* <DEDUP_REMOVED lines=34> */
.L_x_34990:
[----:B------:R-:W-:Y:S01]  /*3590*/  FSETP.GEU.FTZ.AND P0, PT, R8, -R10, PT ;  /* 0x8000000a0800720b */ /* 0x000fe20003f1e000 */
[----:B------:R-:W-:-:S12]  /*35a0*/  FADD.FTZ R0, R0, -1 ;  /* 0xbf80000000007421 */ /* 0x000fd80000010000 */
[----:B------:R-:W-:-:S07]  /*35b0*/  @!P0 FADD.FTZ R0, R0, -1 ;  /* 0xbf80000000008421 */ /* 0x000fce0000010000 */
.L_x_34989:
[----:B------:R-:W-:Y:S05]  /*35c0*/  BSYNC B2 ;  /* 0x0000000000027941 */ /* 0x000fea0003800000 */
.L_x_34988:
[----:B------:R-:W-:Y:S01]  /*35d0*/  FFMA.FTZ R11, -R10, R0, R11 ;  /* 0x000000000a0b7223 */ /* 0x000fe2000001010b */
[----:B------:R-:W-:Y:S06]  /*35e0*/  BRA `(.L_x_34986) ;  /* 0x00000000007c7947 */ /* 0x000fec0003800000 */
.L_x_34987:
        /* <DEDUP_REMOVED lines=15> */
.L_x_34993:
        /* <DEDUP_REMOVED lines=13> */
.L_x_34992:
[----:B------:R-:W-:Y:S05]  /*37b0*/  BSYNC B2 ;  /* 0x0000000000027941 */ /* 0x000fea0003800000 */
.L_x_34991:
[----:B------:R-:W-:-:S04]  /*37c0*/  FMUL.FTZ R11, R11, 1.1920928955078125e-07 ;  /* 0x340000000b0b7820 */ /* 0x000fc80000410000 */
[----:B------:R-:W-:-:S07]  /*37d0*/  FMUL.FTZ R11, R8, R11 ;  /* 0x0000000b080b7220 */ /* 0x000fce0000410000 */
.L_x_34986:
[----:B------:R-:W-:Y:S05]  /*37e0*/  BSYNC B0 ;  /* 0x0000000000007941 */ /* 0x000fea0003800000 */
.L_x_34985:
        /* <DEDUP_REMOVED lines=9> */
.L_x_34984:
[----:B------:R-:W-:Y:S05]  /*3880*/  BSYNC B1 ;  /* 0x0000000000017941 */ /* 0x000fea0003800000 */
.L_x_34983:
        /* <DEDUP_REMOVED lines=34> */
.L_x_35001:
[----:B------:R-:W-:Y:S01]  /*3ab0*/  FSETP.GEU.FTZ.AND P0, PT, R11, -R12, PT ;  /* 0x8000000c0b00720b */ /* 0x000fe20003f1e000 */
[----:B------:R-:W-:-:S12]  /*3ac0*/  FADD.FTZ R9, R9, -1 ;  /* 0xbf80000009097421 */ /* 0x000fd80000010000 */
[----:B------:R-:W-:-:S07]  /*3ad0*/  @!P0 FADD.FTZ R9, R9, -1 ;  /* 0xbf80000009098421 */ /* 0x000fce0000010000 */
.L_x_35000:
[----:B------:R-:W-:Y:S05]  /*3ae0*/  BSYNC B2 ;  /* 0x0000000000027941 */ /* 0x000fea0003800000 */
.L_x_34999:
[----:B------:R-:W-:Y:S01]  /*3af0*/  FFMA.FTZ R0, -R12, R9, R0 ;  /* 0x000000090c007223 */ /* 0x000fe20000010100 */
[----:B------:R-:W-:Y:S06]  /*3b00*/  BRA `(.L_x_34997) ;  /* 0x00000000007c7947 */ /* 0x000fec0003800000 */
.L_x_34998:
        /* <DEDUP_REMOVED lines=15> */
.L_x_35004:
        /* <DEDUP_REMOVED lines=13> */
.L_x_35003:
[----:B------:R-:W-:Y:S05]  /*3cd0*/  BSYNC B2 ;  /* 0x0000000000027941 */ /* 0x000fea0003800000 */
.L_x_35002:
[----:B------:R-:W-:-:S04]  /*3ce0*/  FMUL.FTZ R12, R12, 1.1920928955078125e-07 ;  /* 0x340000000c0c7820 */ /* 0x000fc80000410000 */
[----:B------:R-:W-:-:S07]  /*3cf0*/  FMUL.FTZ R0, R9, R12 ;  /* 0x0000000c09007220 */ /* 0x000fce0000410000 */
.L_x_34997:
[----:B------:R-:W-:Y:S05]  /*3d00*/  BSYNC B0 ;  /* 0x0000000000007941 */ /* 0x000fea0003800000 */
.L_x_34996:
        /* <DEDUP_REMOVED lines=9> */
.L_x_34995:
[----:B------:R-:W-:Y:S05]  /*3da0*/  BSYNC B1 ;  /* 0x0000000000017941 */ /* 0x000fea0003800000 */
.L_x_34994:
        /* <DEDUP_REMOVED lines=34> */
.L_x_35012:
[----:B------:R-:W-:Y:S01]  /*3fd0*/  FSETP.GEU.FTZ.AND P0, PT, R10, -R12, PT ;  /* 0x8000000c0a00720b */ /* 0x000fe20003f1e000 */
[----:B------:R-:W-:-:S12]  /*3fe0*/  FADD.FTZ R0, R0, -1 ;  /* 0xbf80000000007421 */ /* 0x000fd80000010000 */
[----:B------:R-:W-:-:S07]  /*3ff0*/  @!P0 FADD.FTZ R0, R0, -1 ;  /* 0xbf80000000008421 */ /* 0x000fce0000010000 */
.L_x_35011:
[----:B------:R-:W-:Y:S05]  /*4000*/  BSYNC B2 ;  /* 0x0000000000027941 */ /* 0x000fea0003800000 */
.L_x_35010:
[----:B------:R-:W-:Y:S01]  /*4010*/  FFMA.FTZ R13, -R12, R0, R13 ;  /* 0x000000000c0d7223 */ /* 0x000fe2000001010d */
[----:B------:R-:W-:Y:S06]  /*4020*/  BRA `(.L_x_35008) ;  /* 0x00000000007c7947 */ /* 0x000fec0003800000 */
.L_x_35009:
        /* <DEDUP_REMOVED lines=15> */
.L_x_35015:
        /* <DEDUP_REMOVED lines=13> */
.L_x_35014:
[----:B------:R-:W-:Y:S05]  /*41f0*/  BSYNC B2 ;  /* 0x0000000000027941 */ /* 0x000fea0003800000 */
.L_x_35013:
[----:B------:R-:W-:-:S04]  /*4200*/  FMUL.FTZ R13, R13, 1.1920928955078125e-07 ;  /* 0x340000000d0d7820 */ /* 0x000fc80000410000 */
[----:B------:R-:W-:-:S07]  /*4210*/  FMUL.FTZ R13, R10, R13 ;  /* 0x0000000d0a0d7220 */ /* 0x000fce0000410000 */
.L_x_35008:
[----:B------:R-:W-:Y:S05]  /*4220*/  BSYNC B0 ;  /* 0x0000000000007941 */ /* 0x000fea0003800000 */
.L_x_35007:
        /* <DEDUP_REMOVED lines=9> */
.L_x_35006:
[----:B------:R-:W-:Y:S05]  /*42c0*/  BSYNC B1 ;  /* 0x0000000000017941 */ /* 0x000fea0003800000 */
.L_x_35005:
        /* <DEDUP_REMOVED lines=34> */
.L_x_35023:
[----:B------:R-:W-:Y:S01]  /*44f0*/  FSETP.GEU.FTZ.AND P0, PT, R13, -R14, PT ;  /* 0x8000000e0d00720b */ /* 0x000fe20003f1e000 */
[----:B------:R-:W-:-:S12]  /*4500*/  FADD.FTZ R11, R11, -1 ;  /* 0xbf8000000b0b7421 */ /* 0x000fd80000010000 */
[----:B------:R-:W-:-:S07]  /*4510*/  @!P0 FADD.FTZ R11, R11, -1 ;  /* 0xbf8000000b0b8421 */ /* 0x000fce0000010000 */
.L_x_35022:
[----:B------:R-:W-:Y:S05]  /*4520*/  BSYNC B2 ;  /* 0x0000000000027941 */ /* 0x000fea0003800000 */
.L_x_35021:
[----:B------:R-:W-:Y:S01]  /*4530*/  FFMA.FTZ R0, -R14, R11, R0 ;  /* 0x0000000b0e007223 */ /* 0x000fe20000010100 */
[----:B------:R-:W-:Y:S06]  /*4540*/  BRA `(.L_x_35019) ;  /* 0x00000000007c7947 */ /* 0x000fec0003800000 */
.L_x_35020:
        /* <DEDUP_REMOVED lines=15> */
.L_x_35026:
        /* <DEDUP_REMOVED lines=13> */
.L_x_35025:
[----:B------:R-:W-:Y:S05]  /*4710*/  BSYNC B2 ;  /* 0x0000000000027941 */ /* 0x000fea0003800000 */
.L_x_35024:
[----:B------:R-:W-:-:S04]  /*4720*/  FMUL.FTZ R14, R14, 1.1920928955078125e-07 ;  /* 0x340000000e0e7820 */ /* 0x000fc80000410000 */
[----:B------:R-:W-:-:S07]  /*4730*/  FMUL.FTZ R0, R11, R14 ;  /* 0x0000000e0b007220 */ /* 0x000fce0000410000 */
.L_x_35019:
[----:B------:R-:W-:Y:S05]  /*4740*/  BSYNC B0 ;  /* 0x0000000000007941 */ /* 0x000fea0003800000 */
.L_x_35018:
        /* <DEDUP_REMOVED lines=9> */
.L_x_35017:
[----:B------:R-:W-:Y:S05]  /*47e0*/  BSYNC B1 ;  /* 0x0000000000017941 */ /* 0x000fea0003800000 */
.L_x_35016:
        /* <DEDUP_REMOVED lines=34> */
.L_x_35034:
[----:B------:R-:W-:Y:S01]  /*4a10*/  FSETP.GEU.FTZ.AND P0, PT, R15, -R18, PT ;  /* 0x800000120f00720b */ /* 0x000fe20003f1e000 */
[----:B------:R-:W-:-:S12]  /*4a20*/  FADD.FTZ R13, R13, -1 ;  /* 0xbf8000000d0d7421 */ /* 0x000fd80000010000 */
[----:B------:R-:W-:-:S07]  /*4a30*/  @!P0 FADD.FTZ R13, R13, -1 ;  /* 0xbf8000000d0d8421 */ /* 0x000fce0000010000 */
.L_x_35033:
[----:B------:R-:W-:Y:S05]  /*4a40*/  BSYNC B2 ;  /* 0x0000000000027941 */ /* 0x000fea0003800000 */
.L_x_35032:
[----:B------:R-:W-:Y:S01]  /*4a50*/  FFMA.FTZ R0, -R18, R13, R0 ;  /* 0x0000000d12007223 */ /* 0x000fe20000010100 */
[----:B------:R-:W-:Y:S06]  /*4a60*/  BRA `(.L_x_35030) ;  /* 0x00000000007c7947 */ /* 0x000fec0003800000 */
.L_x_35031:
        /* <DEDUP_REMOVED lines=15> */
.L_x_35037:
        /* <DEDUP_REMOVED lines=13> */
.L_x_35036:
[----:B------:R-:W-:Y:S05]  /*4c30*/  BSYNC B2 ;  /* 0x0000000000027941 */ /* 0x000fea0003800000 */
.L_x_35035:
[----:B------:R-:W-:-:S04]  /*4c40*/  FMUL.FTZ R0, R15, 1.1920928955078125e-07 ;  /* 0x340000000f007820 */ /* 0x000fc80000410000 */
[----:B------:R-:W-:-:S07]  /*4c50*/  FMUL.FTZ R0, R13, R0 ;  /* 0x000000000d007220 */ /* 0x000fce0000410000 */
.L_x_35030:
[----:B------:R-:W-:Y:S05]  /*4c60*/  BSYNC B0 ;  /* 0x0000000000007941 */ /* 0x000fea0003800000 */
.L_x_35029:
        /* <DEDUP_REMOVED lines=9> */
.L_x_35028:
[----:B------:R-:W-:Y:S05]  /*4d00*/  BSYNC B1 ;  /* 0x0000000000017941 */ /* 0x000fea0003800000 */
.L_x_35027:
        /* <DEDUP_REMOVED lines=34> */
.L_x_35045:
[----:B------:R-:W-:Y:S01]  /*4f30*/  FSETP.GEU.FTZ.AND P0, PT, R14, -R17, PT ;  /* 0x800000110e00720b */ /* 0x000fe20003f1e000 */
[----:B------:R-:W-:-:S12]  /*4f40*/  FADD.FTZ R0, R0, -1 ;  /* 0xbf80000000007421 */ /* 0x000fd80000010000 */
[----:B------:R-:W-:-:S07]  /*4f50*/  @!P0 FADD.FTZ R0, R0, -1 ;  /* 0xbf80000000008421 */ /* 0x000fce0000010000 */
.L_x_35044:
[----:B------:R-:W-:Y:S05]  /*4f60*/  BSYNC B2 ;  /* 0x0000000000027941 */ /* 0x000fea0003800000 */
.L_x_35043:
[----:B------:R-:W-:Y:S01]  /*4f70*/  FFMA.FTZ R15, -R17, R0, R15 ;  /* 0x00000000110f7223 */ /* 0x000fe2000001010f */
[----:B------:R-:W-:Y:S06]  /*4f80*/  BRA `(.L_x_35041) ;  /* 0x00000000007c7947 */ /* 0x000fec0003800000 */
.L_x_35042:
        /* <DEDUP_REMOVED lines=15> */
.L_x_35048:
        /* <DEDUP_REMOVED lines=13> */
.L_x_35047:
[----:B------:R-:W-:Y:S05]  /*5150*/  BSYNC B2 ;  /* 0x0000000000027941 */ /* 0x000fea0003800000 */
.L_x_35046:
[----:B------:R-:W-:-:S04]  /*5160*/  FMUL.FTZ R17, R17, 1.1920928955078125e-07 ;  /* 0x3400000011117820 */ /* 0x000fc80000410000 */
[----:B0-----:R-:W-:-:S07]  /*5170*/  FMUL.FTZ R15, R14, R17 ;  /* 0x000000110e0f7220 */ /* 0x001fce0000410000 */
.L_x_35041:
[----:B------:R-:W-:Y:S05]  /*5180*/  BSYNC B0 ;  /* 0x0000000000007941 */ /* 0x000fea0003800000 */
.L_x_35040:
        /* <DEDUP_REMOVED lines=9> */
.L_x_35039:
[----:B------:R-:W-:Y:S05]  /*5220*/  BSYNC B1 ;  /* 0x0000000000017941 */ /* 0x000fea0003800000 */
.L_x_35038:
        /* <DEDUP_REMOVED lines=16> */
.L_x_35051:
[----:B------:R-:W-:-:S13]  /*5330*/  ISETP.GE.AND P0, PT, R4, R3, PT ;  /* 0x000000030400720c */ /* 0x000fda0003f06270 */
[----:B------:R-:W-:Y:S05]  /*5340*/  @P0 BRA `(.L_x_35053) ;  /* 0x0000000000300947 */ /* 0x000fea0003800000 */
[----:B-1----:R-:W1:Y:S01]  /*5350*/  LDC.64 R6, c[0x0][0x218] ;  /* 0x00008600ff067b82 */ /* 0x002e620000000a00 */
[----:B------:R-:W-:Y:S01]  /*5360*/  IADD3 R5, R2, R4, RZ ;  /* 0x0000000402057210 */ /* 0x000fe20007ffe0ff */
[----:B------:R-:W-:-:S04]  /*5370*/  VIADD R4, R4, 0x80 ;  /* 0x0000008004047836 */ /* 0x000fc80000000000 */
[----:B-1----:R-:W-:-:S05]  /*5380*/  IMAD.WIDE.U32 R6, R5, 0x2, R6 ;  /* 0x0000000205067825 */ /* 0x002fca00078e0006 */
[----:B------:R1:W-:Y:S02]  /*5390*/  STG.E.U16 desc[UR4][R6.64], R8 ;  /* 0x0000000806007986 */ /* 0x0003e4000c101504 */
.L_x_35052:
[----:B------:R-:W-:-:S13]  /*53a0*/  ISETP.GE.AND P0, PT, R4, R3, PT ;  /* 0x000000030400720c */ /* 0x000fda0003f06270 */
[----:B------:R-:W-:Y:S05]  /*53b0*/  @P0 BRA `(.L_x_35054) ;  /* 0x0000000000300947 */ /* 0x000fea0003800000 */
[----:B01----:R-:W0:Y:S01]  /*53c0*/  LDC.64 R6, c[0x0][0x218] ;  /* 0x00008600ff067b82 */ /* 0x003e220000000a00 */
[----:B------:R-:W-:Y:S02]  /*53d0*/  IMAD.IADD R5, R2, 0x1, R4 ;  /* 0x0000000102057824 */ /* 0x000fe400078e0204 */
[----:B------:R-:W-:Y:S02]  /*53e0*/  VIADD R4, R4, 0x80 ;  /* 0x0000008004047836 */ /* 0x000fe40000000000 */
[----:B0-----:R-:W-:-:S05]  /*53f0*/  IMAD.WIDE.U32 R6, R5, 0x2, R6 ;  /* 0x0000000205067825 */ /* 0x001fca00078e0006 */
[----:B------:R2:W-:Y:S02]  /*5400*/  STG.E.U16 desc[UR4][R6.64], R9 ;  /* 0x0000000906007986 */ /* 0x0005e4000c101504 */
.L_x_35053:
[----:B------:R-:W-:-:S13]  /*5410*/  ISETP.GE.AND P0, PT, R4, R3, PT ;  /* 0x000000030400720c */ /* 0x000fda0003f06270 */
[----:B------:R-:W-:Y:S05]  /*5420*/  @P0 BRA `(.L_x_35055) ;  /* 0x0000000000340947 */ /* 0x000fea0003800000 */
[----:B-12---:R-:W1:Y:S01]  /*5430*/  LDC.64 R6, c[0x0][0x218] ;  /* 0x00008600ff067b82 */ /* 0x006e620000000a00 */
[----:B------:R-:W-:Y:S01]  /*5440*/  IADD3 R5, R2, R4, RZ ;  /* 0x0000000402057210 */ /* 0x000fe20007ffe0ff */
[----:B------:R-:W-:-:S04]  /*5450*/  VIADD R4, R4, 0x80 ;  /* 0x0000008004047836 */ /* 0x000fc80000000000 */
[----:B-1----:R-:W-:-:S05]  /*5460*/  IMAD.WIDE.U32 R6, R5, 0x2, R6 ;  /* 0x0000000205067825 */ /* 0x002fca00078e0006 */
[----:B------:R2:W-:Y:S02]  /*5470*/  STG.E.U16 desc[UR4][R6.64], R10 ;  /* 0x0000000a06007986 */ /* 0x0005e4000c101504 */
.L_x_35054:
        /* <DEDUP_REMOVED lines=8> */
.L_x_35055:
[----:B------:R-:W-:Y:S05]  /*5500*/  BSYNC B1 ;  /* 0x0000000000017941 */ /* 0x000fea0003800000 */
.L_x_35050:
[----:B------:R-:W-:-:S13]  /*5510*/  ISETP.GE.AND P0, PT, R4, R3, PT ;  /* 0x000000030400720c */ /* 0x000fda0003f06270 */
[----:B-123--:R-:W1:Y:S01]  /*5520*/  @!P0 LDC.64 R6, c[0x0][0x218] ;  /* 0x00008600ff068b82 */ /* 0x00ee620000000a00 */
[----:B------:R-:W-:Y:S01]  /*5530*/  @!P0 IADD3 R5, R2, R4, RZ ;  /* 0x0000000402058210 */ /* 0x000fe20007ffe0ff */
[----:B------:R-:W-:-:S04]  /*5540*/  @!P0 VIADD R4, R4, 0x80 ;  /* 0x0000008004048836 */ /* 0x000fc80000000000 */
[----:B-1----:R-:W-:-:S05]  /*5550*/  @!P0 IMAD.WIDE.U32 R6, R5, 0x2, R6 ;  /* 0x0000000205068825 */ /* 0x002fca00078e0006 */
[----:B------:R3:W-:Y:S02]  /*5560*/  @!P0 STG.E.U16 desc[UR4][R6.64], R12 ;  /* 0x0000000c06008986 */ /* 0x0007e4000c101504 */
.L_x_35056:
[----:B------:R-:W-:Y:S05]  /*5570*/  BSYNC B0 ;  /* 0x0000000000007941 */ /* 0x000fea0003800000 */
.L_x_35049:
        /* <DEDUP_REMOVED lines=8> */
.L_x_35057:
        /* <DEDUP_REMOVED lines=16> */
.L_x_57520:


//--------------------- .text._ZN2at6native18elementwise_kernelILi128ELi4EZNS0_15gpu_kernel_implINS0_13AUnaryFunctorIN3c104HalfES5_S5_ZZZNS0_21remainder_kernel_cudaERNS_18TensorIteratorBaseEENKUlvE0_clEvENKUlvE1_clEvEUlS5_S5_E_EEEEvS7_RKT_EUliE_EEviT1_ --------------------------
	.section	.text._ZN2at6native18elementwise_kernelILi128ELi4EZNS0_15gpu_kernel_implINS0_13AUnaryFunctorIN3c104HalfES5_S5_ZZZNS0_21remainder_kernel_cudaERNS_18TensorIteratorBaseEENKUlvE0_clEvENKUlvE1_clEvEUlS5_S5_E_EEEEvS7_RKT_EUliE_EEviT1_,"ax",@progbits
	.align	128
        .global         _ZN2at6native18elementwise_kernelILi128ELi4EZNS0_15gpu_kernel_implINS0_13AUnaryFunctorIN3c104HalfES5_S5_ZZZNS0_21remainder_kernel_cudaERNS_18TensorIteratorBaseEENKUlvE0_clEvENKUlvE1_clEvEUlS5_S5_E_EEEEvS7_RKT_EUliE_EEviT1_
        .type           _ZN2at6native18elementwise_kernelILi128ELi4EZNS0_15gpu_kernel_implINS0_13AUnaryFunctorIN3c104HalfES5_S5_ZZZNS0_21remainder_kernel_cudaERNS_18TensorIteratorBaseEENKUlvE0_clEvENKUlvE1_clEvEUlS5_S5_E_EEEEvS7_RKT_EUliE_EEviT1_,@function
        .size           _ZN2at6native18elementwise_kernelILi128ELi4EZNS0_15gpu_kernel_implINS0_13AUnaryFunctorIN3c104HalfES5_S5_ZZZNS0_21remainder_kernel_cudaERNS_18TensorIteratorBaseEENKUlvE0_clEvENKUlvE1_clEvEUlS5_S5_E_EEEEvS7_RKT_EUliE_EEviT1_,(.L_x_57521 - _ZN2at6native18elementwise_kernelILi128ELi4EZNS0_15gpu_kernel_implINS0_13AUnaryFunctorIN3c104HalfES5_S5_ZZZNS0_21remainder_kernel_cudaERNS_18TensorIteratorBaseEENKUlvE0_clEvENKUlvE1_clEvEUlS5_S5_E_EEEEvS7_RKT_EUliE_EEviT1_)
        .other          _ZN2at6native18elementwise_kernelILi128ELi4EZNS0_15gpu_kernel_implINS0_13AUnaryFunctorIN3c104HalfES5_S5_ZZZNS0_21remainder_kernel_cudaERNS_18TensorIteratorBaseEENKUlvE0_clEvENKUlvE1_clEvEUlS5_S5_E_EEEEvS7_RKT_EUliE_EEviT1_,@"STO_CUDA_ENTRY STV_DEFAULT"
_ZN2at6native18elementwise_kernelILi128ELi4EZNS0_15gpu_kernel_implINS0_13AUnaryFunctorIN3c104HalfES5_S5_ZZZNS0_21remainder_kernel_cudaERNS_18TensorIteratorBaseEENKUlvE0_clEvENKUlvE1_clEvEUlS5_S5_E_EEEEvS7_RKT_EUliE_EEviT1_:
.text._ZN2at6native18elementwise_kernelILi128ELi4EZNS0_15gpu_kernel_implINS0_13AUnaryFunctorIN3c104HalfES5_S5_ZZZNS0_21remainder_kernel_cudaERNS_18TensorIteratorBaseEENKUlvE0_clEvENKUlvE1_clEvEUlS5_S5_E_EEEEvS7_RKT_EUliE_EEviT1_:
        /* <DEDUP_REMOVED lines=312> */
.L_x_35060:
        /* <DEDUP_REMOVED lines=23> */
.L_x_35064:
[----:B------:R-:W2:Y:S02]  /*14f0*/  LDG.E.U8 R4, desc[UR36][R4.64] ;  /* 0x0000002404047981 */ /* 0x000ea4000c1e1100 */
[----:B--2---:R-:W-:-:S04]  /*1500*/  I2FP.F32.U32 R0, R4 ;  /* 0x0000000400007245 */ /* 0x004fc80000201000 */
[----:B------:R-:W-:-:S04]  /*1510*/  F2FP.F16.F32.PACK_AB R0, RZ, R0 ;  /* 0x00000000ff00723e */ /* 0x000fc800000000ff */
[----:B------:R-:W-:Y:S01]  /*1520*/  PRMT R2, R0, 0x7610, R2 ;  /* 0x0000761000027816 */ /* 0x000fe20000000002 */
[----:B------:R-:W-:Y:S06]  /*1530*/  BRA `(.L_x_35066) ;  /* 0x0000000c00b87947 */ /* 0x000fec0003800000 */
.L_x_35063:
        /* <DEDUP_REMOVED lines=11> */
.L_x_35068:
[----:B------:R-:W2:Y:S02]  /*15f0*/  LDG.E R4, desc[UR36][R4.64] ;  /* 0x0000002404047981 */ /* 0x000ea4000c1e1900 */
[----:B--2---:R-:W-:-:S04]  /*1600*/  I2FP.F32.S32 R0, R4 ;  /* 0x0000000400007245 */ /* 0x004fc80000201400 */
[----:B------:R-:W-:-:S04]  /*1610*/  F2FP.F16.F32.PACK_AB R0, RZ, R0 ;  /* 0x00000000ff00723e */ /* 0x000fc800000000ff */
[----:B------:R-:W-:Y:S01]  /*1620*/  PRMT R2, R0, 0x7610, R2 ;  /* 0x0000761000027816 */ /* 0x000fe20000000002 */
[----:B------:R-:W-:Y:S06]  /*1630*/  BRA `(.L_x_35066) ;  /* 0x0000000c00787947 */ /* 0x000fec0003800000 */
.L_x_35067:
[----:B------:R-:W2:Y:S02]  /*1640*/  LDG.E.U16 R4, desc[UR36][R4.64] ;  /* 0x0000002404047981 */ /* 0x000ea4000c1e1500 */
[----:B--2---:R-:W0:Y:S02]  /*1650*/  I2F.S16 R0, R4 ;  /* 0x0000000400007306 */ /* 0x004e240000101400 */
[----:B0-----:R-:W-:-:S04]  /*1660*/  F2FP.F16.F32.PACK_AB R0, RZ, R0 ;  /* 0x00000000ff00723e */ /* 0x001fc800000000ff */
[----:B------:R-:W-:Y:S01]  /*1670*/  PRMT R2, R0, 0x7610, R2 ;  /* 0x0000761000027816 */ /* 0x000fe20000000002 */
[----:B------:R-:W-:Y:S06]  /*1680*/  BRA `(.L_x_35066) ;  /* 0x0000000c00647947 */ /* 0x000fec0003800000 */
.L_x_35062:
        /* <DEDUP_REMOVED lines=9> */
.L_x_35070:
[----:B------:R0:W5:Y:S01]  /*1720*/  LDG.E.U16 R2, desc[UR36][R4.64] ;  /* 0x0000002404027981 */ /* 0x000162000c1e1500 */
[----:B------:R-:W-:Y:S05]  /*1730*/  BRA `(.L_x_35066) ;  /* 0x0000000c00387947 */ /* 0x000fea0003800000 */
.L_x_35069:
        /* <DEDUP_REMOVED lines=9> */
.L_x_35072:
[----:B------:R1:W5:Y:S01]  /*17d0*/  LDG.E.U16 R2, desc[UR36][R4.64] ;  /* 0x0000002404027981 */ /* 0x000362000c1e1500 */
[----:B------:R-:W-:Y:S05]  /*17e0*/  BRA `(.L_x_35066) ;  /* 0x0000000c000c7947 */ /* 0x000fea0003800000 */
.L_x_35071:
        /* <DEDUP_REMOVED lines=9> */
.L_x_35061:
        /* <DEDUP_REMOVED lines=14> */
.L_x_35075:
        /* <DEDUP_REMOVED lines=9> */
.L_x_35074:
        /* <DEDUP_REMOVED lines=28> */
.L_x_35077:
        /* <DEDUP_REMOVED lines=14> */
.L_x_35076:
[----:B------:R-:W2:Y:S02]  /*1c90*/  LDG.E.U16 R0, desc[UR36][R4.64] ;  /* 0x0000002404007981 */ /* 0x000ea4000c1e1500 */
[----:B--2---:R-:W-:-:S05]  /*1ca0*/  IMAD.U32 R0, R0, 0x10000, RZ ;  /* 0x0001000000007824 */ /* 0x004fca00078e00ff */
[----:B------:R-:W-:-:S04]  /*1cb0*/  F2FP.F16.F32.PACK_AB R0, RZ, R0 ;  /* 0x00000000ff00723e */ /* 0x000fc800000000ff */
[----:B------:R-:W-:Y:S01]  /*1cc0*/  PRMT R2, R0, 0x7610, R2 ;  /* 0x0000761000027816 */ /* 0x000fe20000000002 */
[----:B------:R-:W-:Y:S06]  /*1cd0*/  BRA `(.L_x_35066) ;  /* 0x0000000400d07947 */ /* 0x000fec0003800000 */
.L_x_35073:
        /* <DEDUP_REMOVED lines=13> */
.L_x_35080:
        /* <DEDUP_REMOVED lines=21> */
.L_x_35084:
[----:B------:R-:W-:Y:S05]  /*1f00*/  BSYNC B1 ;  /* 0x0000000000017941 */ /* 0x000fea0003800000 */
.L_x_35083:
[----:B------:R-:W-:Y:S01]  /*1f10*/  LEA R3, R0, 0x3b800000, 0x17 ;  /* 0x3b80000000037811 */ /* 0x000fe200078eb8ff */
[----:B------:R-:W-:-:S05]  /*1f20*/  IMAD.SHL.U32 R0, R2, 0x100000, RZ ;  /* 0x0010000002007824 */ /* 0x000fca00078e00ff */
[----:B------:R-:W-:-:S07]  /*1f30*/  LOP3.LUT R0, R3, R0, R4, 0xfe, !PT ;  /* 0x0000000003007212 */ /* 0x000fce00078efe04 */
.L_x_35082:
[----:B------:R-:W-:Y:S05]  /*1f40*/  BSYNC B0 ;  /* 0x0000000000007941 */ /* 0x000fea0003800000 */
.L_x_35081:
[----:B------:R-:W-:-:S04]  /*1f50*/  F2FP.F16.F32.PACK_AB R0, RZ, R0 ;  /* 0x00000000ff00723e */ /* 0x000fc800000000ff */
[----:B------:R-:W-:Y:S01]  /*1f60*/  PRMT R2, R0, 0x7610, R2 ;  /* 0x0000761000027816 */ /* 0x000fe20000000002 */
[----:B------:R-:W-:Y:S06]  /*1f70*/  BRA `(.L_x_35066) ;  /* 0x0000000400287947 */ /* 0x000fec0003800000 */
.L_x_35079:
        /* <DEDUP_REMOVED lines=21> */
.L_x_35088:
[----:B------:R-:W-:Y:S05]  /*20d0*/  BSYNC B1 ;  /* 0x0000000000017941 */ /* 0x000fea0003800000 */
.L_x_35087:
[----:B------:R-:W-:Y:S01]  /*20e0*/  LEA R3, R0, 0x37800000, 0x17 ;  /* 0x3780000000037811 */ /* 0x000fe200078eb8ff */
[----:B------:R-:W-:-:S05]  /*20f0*/  IMAD.SHL.U32 R0, R2, 0x200000, RZ ;  /* 0x0020000002007824 */ /* 0x000fca00078e00ff */
[----:B------:R-:W-:-:S07]  /*2100*/  LOP3.LUT R0, R3, R0, R4, 0xfe, !PT ;  /* 0x0000000003007212 */ /* 0x000fce00078efe04 */
.L_x_35086:
[----:B------:R-:W-:Y:S05]  /*2110*/  BSYNC B0 ;  /* 0x0000000000007941 */ /* 0x000fea0003800000 */
.L_x_35085:
[----:B------:R-:W-:-:S04]  /*2120*/  F2FP.F16.F32.PACK_AB R0, RZ, R0 ;  /* 0x00000000ff00723e */ /* 0x000fc800000000ff */
[----:B------:R-:W-:Y:S01]  /*2130*/  PRMT R2, R0, 0x7610, R2 ;  /* 0x0000761000027816 */ /* 0x000fe20000000002 */
[----:B------:R-:W-:Y:S06]  /*2140*/  BRA `(.L_x_35066) ;  /* 0x0000000000b47947 */ /* 0x000fec0003800000 */
.L_x_35078:
        /* <DEDUP_REMOVED lines=14> */
.L_x_35092:
[----:B------:R-:W-:Y:S05]  /*2230*/  BSYNC B0 ;  /* 0x0000000000007941 */ /* 0x000fea0003800000 */
.L_x_35091:
[----:B------:R-:W-:-:S04]  /*2240*/  F2FP.F16.F32.PACK_AB R0, RZ, R0 ;  /* 0x00000000ff00723e */ /* 0x000fc800000000ff */
[----:B------:R-:W-:Y:S01]  /*2250*/  PRMT R2, R0, 0x7610, R2 ;  /* 0x0000761000027816 */ /* 0x000fe20000000002 */
[----:B------:R-:W-:Y:S06]  /*2260*/  BRA `(.L_x_35066) ;  /* 0x00000000006c7947 */ /* 0x000fec0003800000 */
.L_x_35065:
        /* <DEDUP_REMOVED lines=16> */
.L_x_35093:
[----:B------:R-:W-:Y:S01]  /*2370*/  PRMT R2, RZ, 0x7610, R2 ;  /* 0x00007610ff027816 */ /* 0x000fe20000000002 */
[----:B------:R-:W-:Y:S06]  /*2380*/  BRA `(.L_x_35066) ;  /* 0x0000000000247947 */ /* 0x000fec0003800000 */
.L_x_35090:
[----:B------:R-:W2:Y:S02]  /*2390*/  LDG.E.64 R4, desc[UR36][R4.64] ;  /* 0x0000002404047981 */ /* 0x000ea4000c1e1b00 */
[----:B--2---:R-:W0:Y:S02]  /*23a0*/  I2F.U64 R0, R4 ;  /* 0x0000000400007312 */ /* 0x004e240000301000 */
[----:B0-----:R-:W-:-:S04]  /*23b0*/  F2FP.F16.F32.PACK_AB R0, RZ, R0 ;  /* 0x00000000ff00723e */ /* 0x001fc800000000ff */
[----:B------:R-:W-:Y:S01]  /*23c0*/  PRMT R2, R0, 0x7610, R2 ;  /* 0x0000761000027816 */ /* 0x000fe20000000002 */
[----:B------:R-:W-:Y:S06]  /*23d0*/  BRA `(.L_x_35066) ;  /* 0x0000000000107947 */ /* 0x000fec0003800000 */
.L_x_35089:
[----:B------:R-:W2:Y:S02]  /*23e0*/  LDG.E R4, desc[UR36][R4.64] ;  /* 0x0000002404047981 */ /* 0x000ea4000c1e1900 */
[----:B--2---:R-:W-:-:S04]  /*23f0*/  I2FP.F32.U32 R0, R4 ;  /* 0x0000000400007245 */ /* 0x004fc80000201000 */
[----:B------:R-:W-:-:S04]  /*2400*/  F2FP.F16.F32.PACK_AB R0, RZ, R0 ;  /* 0x00000000ff00723e */ /* 0x000fc800000000ff */
[----:B------:R-:W-:-:S07]  /*2410*/  PRMT R2, R0, 0x7610, R2 ;  /* 0x0000761000027816 */ /* 0x000fce0000000002 */
.L_x_35066:
[----:B------:R-:W2:Y:S01]  /*2420*/  LDC.U16 R3, c[0x0][0x422] ;  /* 0x00010880ff037b82 */ /* 0x000ea20000000400 */
[----:B-----5:R-:W-:Y:S01]  /*2430*/  HADD2.F32 R6, -RZ, R2.H0_H0 ;  /* 0x20000002ff067230 */ /* 0x020fe20000004100 */
        /* <DEDUP_REMOVED lines=28> */
.L_x_35099:
[----:B------:R-:W-:Y:S01]  /*2600*/  FSETP.GEU.FTZ.AND P0, PT, R5, -R9, PT ;  /* 0x800000090500720b */ /* 0x000fe20003f1e000 */
[----:B------:R-:W-:-:S12]  /*2610*/  FADD.FTZ R7, R7, -1 ;  /* 0xbf80000007077421 */ /* 0x000fd80000010000 */
[----:B------:R-:W-:-:S07]  /*2620*/  @!P0 FADD.FTZ R7, R7, -1 ;  /* 0xbf80000007078421 */ /* 0x000fce0000010000 */
.L_x_35098:
[----:B------:R-:W-:Y:S05]  /*2630*/  BSYNC B1 ;  /* 0x0000000000017941 */ /* 0x000fea0003800000 */
.L_x_35097:
[----:B------:R-:W-:Y:S01]  /*2640*/  FFMA.FTZ R0, -R9, R7, R0 ;  /* 0x0000000709007223 */ /* 0x000fe20000010100 */
[----:B------:R-:W-:Y:S06]  /*2650*/  BRA `(.L_x_35095) ;  /* 0x00000000007c7947 */ /* 0x000fec0003800000 */
.L_x_35096:
        /* <DEDUP_REMOVED lines=15> */
.L_x_35102:
        /* <DEDUP_REMOVED lines=13> */
.L_x_35101:
[----:B------:R-:W-:Y:S05]  /*2820*/  BSYNC B1 ;  /* 0x0000000000017941 */ /* 0x000fea0003800000 */
.L_x_35100:
[----:B------:R-:W-:-:S04]  /*2830*/  FMUL.FTZ R5, R4, 1.1920928955078125e-07 ;  /* 0x3400000004057820 */ /* 0x000fc80000410000 */
[----:B------:R-:W-:-:S07]  /*2840*/  FMUL.FTZ R0, R8, R5 ;  /* 0x0000000508007220 */ /* 0x000fce0000410000 */
.L_x_35095:
[----:B------:R-:W-:Y:S05]  /*2850*/  BSYNC B0 ;  /* 0x0000000000007941 */ /* 0x000fea0003800000 */
.L_x_35094:
[----:B01----:R-:W0:Y:S01]  /*2860*/  LDC.U8 R4, c[0x0][0x424] ;  /* 0x00010900ff047b82 */ /* 0x003e220000000000 */
        /* <DEDUP_REMOVED lines=25> */
.L_x_35106:
[----:B------:R-:W-:-:S06]  /*2a00*/  HADD2.F32 R3, -RZ, R3.H0_H0 ;  /* 0x20000003ff037230 */ /* 0x000fcc0000004100 */
[----:B------:R-:W0:Y:S02]  /*2a10*/  F2I.S64.TRUNC R2, R3 ;  /* 0x0000000300027311 */ /* 0x000e24000020d900 */
[----:B0-----:R0:W-:Y:S01]  /*2a20*/  STG.E.U8 desc[UR36][R16.64], R2 ;  /* 0x0000000210007986 */ /* 0x0011e2000c101124 */
[----:B------:R-:W-:Y:S05]  /*2a30*/  BRA `(.L_x_35108) ;  /* 0x0000000c00847947 */ /* 0x000fea0003800000 */
.L_x_35105:
        /* <DEDUP_REMOVED lines=10> */
.L_x_35110:
[----:B------:R-:W-:-:S06]  /*2ae0*/  HADD2.F32 R3, -RZ, R3.H0_H0 ;  /* 0x20000003ff037230 */ /* 0x000fcc0000004100 */
[----:B------:R-:W0:Y:S02]  /*2af0*/  F2I.FTZ.TRUNC.NTZ R3, R3 ;  /* 0x0000000300037305 */ /* 0x000e24000021f100 */
[----:B0-----:R0:W-:Y:S01]  /*2b00*/  STG.E desc[UR36][R16.64], R3 ;  /* 0x0000000310007986 */ /* 0x0011e2000c101924 */
[----:B------:R-:W-:Y:S05]  /*2b10*/  BRA `(.L_x_35108) ;  /* 0x0000000c004c7947 */ /* 0x000fea0003800000 */
.L_x_35109:
[----:B------:R-:W-:-:S06]  /*2b20*/  HADD2.F32 R3, -RZ, R3.H0_H0 ;  /* 0x20000003ff037230 */ /* 0x000fcc0000004100 */
[----:B------:R-:W0:Y:S02]  /*2b30*/  F2I.FTZ.TRUNC.NTZ R3, R3 ;  /* 0x0000000300037305 */ /* 0x000e24000021f100 */
[----:B0-----:R0:W-:Y:S01]  /*2b40*/  STG.E.U16 desc[UR36][R16.64], R3 ;  /* 0x0000000310007986 */ /* 0x0011e2000c101524 */
[----:B------:R-:W-:Y:S05]  /*2b50*/  BRA `(.L_x_35108) ;  /* 0x0000000c003c7947 */ /* 0x000fea0003800000 */
.L_x_35104:
        /* <DEDUP_REMOVED lines=9> */
.L_x_35112:
[----:B------:R0:W-:Y:S01]  /*2bf0*/  STG.E.U16 desc[UR36][R16.64], R3 ;  /* 0x0000000310007986 */ /* 0x0001e2000c101524 */
[----:B------:R-:W-:Y:S05]  /*2c00*/  BRA `(.L_x_35108) ;  /* 0x0000000c00107947 */ /* 0x000fea0003800000 */
.L_x_35111:
        /* <DEDUP_REMOVED lines=10> */
.L_x_35114:
[----:B------:R-:W-:-:S05]  /*2cb0*/  HADD2.F32 R0, -RZ, R3.H0_H0 ;  /* 0x20000003ff007230 */ /* 0x000fca0000004100 */
[----:B------:R-:W-:-:S04]  /*2cc0*/  F2FP.F16.F32.PACK_AB R0, RZ, R0 ;  /* 0x00000000ff00723e */ /* 0x000fc800000000ff */
[----:B------:R-:W-:-:S05]  /*2cd0*/  PRMT R0, R0, 0x5410, RZ ;  /* 0x0000541000007816 */ /* 0x000fca00000000ff */
[----:B------:R0:W-:Y:S01]  /*2ce0*/  STG.E desc[UR36][R16.64], R0 ;  /* 0x0000000010007986 */ /* 0x0001e2000c101924 */
[----:B------:R-:W-:Y:S05]  /*2cf0*/  BRA `(.L_x_35108) ;  /* 0x0000000800d47947 */ /* 0x000fea0003800000 */
.L_x_35113:
[----:B------:R-:W-:-:S05]  /*2d00*/  HADD2.F32 R2, -RZ, R3.H0_H0 ;  /* 0x20000003ff027230 */ /* 0x000fca0000004100 */
[----:B------:R-:W-:-:S06]  /*2d10*/  FMUL.FTZ R2, R2, 1 ;  /* 0x3f80000002027820 */ /* 0x000fcc0000410000 */
[----:B------:R-:W0:Y:S02]  /*2d20*/  F2F.F64.F32 R2, R2 ;  /* 0x0000000200027310 */ /* 0x000e240000201800 */
[----:B0-----:R0:W-:Y:S01]  /*2d30*/  STG.E.64 desc[UR36][R16.64], R2 ;  /* 0x0000000210007986 */ /* 0x0011e2000c101b24 */
[----:B------:R-:W-:Y:S05]  /*2d40*/  BRA `(.L_x_35108) ;  /* 0x0000000800c07947 */ /* 0x000fea0003800000 */
.L_x_35103:
        /* <DEDUP_REMOVED lines=13> */
.L_x_35117:
[----:B------:R-:W-:Y:S01]  /*2e20*/  HADD2.F32 R3, -RZ, R3.H0_H0 ;  /* 0x20000003ff037230 */ /* 0x000fe20000004100 */
[----:B------:R-:W-:-:S04]  /*2e30*/  CS2R R6, SRZ ;  /* 0x0000000000067805 */ /* 0x000fc8000001ff00 */
[----:B------:R-:W-:-:S04]  /*2e40*/  FMUL.FTZ R3, R3, 1 ;  /* 0x3f80000003037820 */ /* 0x000fc80000410000 */
[----:B------:R-:W0:Y:S02]  /*2e50*/  F2F.F64.F32 R4, R3 ;  /* 0x0000000300047310 */ /* 0x000e240000201800 */
[----:B0-----:R0:W-:Y:S01]  /*2e60*/  STG.E.128 desc[UR36][R16.64], R4 ;  /* 0x0000000410007986 */ /* 0x0011e2000c101d24 */
[----:B------:R-:W-:Y:S05]  /*2e70*/  BRA `(.L_x_35108) ;  /* 0x0000000800747947 */ /* 0x000fea0003800000 */
.L_x_35116:
        /* <DEDUP_REMOVED lines=21> */
.L_x_35121:
[----:B------:R-:W-:Y:S05]  /*2fd0*/  BSYNC B0 ;  /* 0x0000000000007941 */ /* 0x000fea0003800000 */
.L_x_35120:
[----:B------:R-:W-:-:S05]  /*2fe0*/  LOP3.LUT R3, R0, R3, RZ, 0xfc, !PT ;  /* 0x0000000300037212 */ /* 0x000fca00078efcff */
[----:B------:R0:W-:Y:S01]  /*2ff0*/  STG.E.U8 desc[UR36][R16.64], R3 ;  /* 0x0000000310007986 */ /* 0x0001e2000c101124 */
[----:B------:R-:W-:Y:S05]  /*3000*/  BRA `(.L_x_35108) ;  /* 0x0000000800107947 */ /* 0x000fea0003800000 */
.L_x_35119:
        /* <DEDUP_REMOVED lines=13> */
.L_x_35123:
[----:B------:R-:W-:Y:S01]  /*30e0*/  IMAD.MOV.U32 R0, RZ, RZ, 0x7f ;  /* 0x0000007fff007424 */ /* 0x000fe200078e00ff */
[----:B------:R-:W-:-:S04]  /*30f0*/  ISETP.GT.U32.AND P0, PT, R2, 0x7f800000, PT ;  /* 0x7f8000000200780c */ /* 0x000fc80003f04070 */
[----:B------:R-:W-:-:S09]  /*3100*/  SEL R0, R0, 0x7c, P0 ;  /* 0x0000007c00007807 */ /* 0x000fd20000000000 */
.L_x_35124:
[----:B------:R-:W-:Y:S05]  /*3110*/  BSYNC B0 ;  /* 0x0000000000007941 */ /* 0x000fea0003800000 */
.L_x_35122:
[----:B------:R-:W-:-:S04]  /*3120*/  LOP3.LUT R2, R3, 0x80000000, RZ, 0xc0, !PT ;  /* 0x8000000003027812 */ /* 0x000fc800078ec0ff */
[----:B------:R-:W-:-:S04]  /*3130*/  SHF.R.U32.HI R3, RZ, 0x18, R2 ;  /* 0x00000018ff037819 */ /* 0x000fc80000011602 */
[----:B------:R-:W-:-:S05]  /*3140*/  LOP3.LUT R3, R0, R3, RZ, 0xfc, !PT ;  /* 0x0000000300037212 */ /* 0x000fca00078efcff */
[----:B------:R0:W-:Y:S01]  /*3150*/  STG.E.U8 desc[UR36][R16.64], R3 ;  /* 0x0000000310007986 */ /* 0x0001e2000c101124 */
[----:B------:R-:W-:Y:S05]  /*3160*/  BRA `(.L_x_35108) ;  /* 0x0000000400b87947 */ /* 0x000fea0003800000 */
.L_x_35118:
[----:B------:R-:W-:-:S05]  /*3170*/  HADD2.F32 R0, -RZ, R3.H0_H0 ;  /* 0x20000003ff007230 */ /* 0x000fca0000004100 */
[----:B------:R-:W-:-:S05]  /*3180*/  F2FP.BF16.F32.PACK_AB R0, RZ, R0 ;  /* 0x00000000ff00723e */ /* 0x000fca00000010ff */
[----:B------:R0:W-:Y:S01]  /*3190*/  STG.E.U16 desc[UR36][R16.64], R0 ;  /* 0x0000000010007986 */ /* 0x0001e2000c101524 */
[----:B------:R-:W-:Y:S05]  /*31a0*/  BRA `(.L_x_35108) ;  /* 0x0000000400a87947 */ /* 0x000fea0003800000 */
.L_x_35115:
        /* <DEDUP_REMOVED lines=12> */
.L_x_35127:
        /* <DEDUP_REMOVED lines=17> */
.L_x_35130:
[----:B------:R-:W-:-:S04]  /*3380*/  LOP3.LUT R2, R3, 0x80000000, RZ, 0xc0, !PT ;  /* 0x8000000003027812 */ /* 0x000fc800078ec0ff */
[----:B------:R-:W-:-:S04]  /*3390*/  SHF.R.U32.HI R3, RZ, 0x18, R2 ;  /* 0x00000018ff037819 */ /* 0x000fc80000011602 */
[----:B------:R-:W-:-:S04]  /*33a0*/  LOP3.LUT R0, R0, R3, RZ, 0xfc, !PT ;  /* 0x0000000300007212 */ /* 0x000fc800078efcff */
[----:B------:R-:W-:-:S07]  /*33b0*/  PRMT R8, R0, 0x7610, R8 ;  /* 0x0000761000087816 */ /* 0x000fce0000000008 */
.L_x_35129:
[----:B------:R-:W-:Y:S05]  /*33c0*/  BSYNC B0 ;  /* 0x0000000000007941 */ /* 0x000fea0003800000 */
.L_x_35128:
[----:B------:R4:W-:Y:S01]  /*33d0*/  STG.E.U8 desc[UR36][R16.64], R8 ;  /* 0x0000000810007986 */ /* 0x0009e2000c101124 */
[----:B------:R-:W-:Y:S05]  /*33e0*/  BRA `(.L_x_35108) ;  /* 0x0000000400187947 */ /* 0x000fea0003800000 */
.L_x_35126:
        /* <DEDUP_REMOVED lines=17> */
.L_x_35133:
[----:B------:R-:W-:-:S04]  /*3500*/  LOP3.LUT R2, R3, 0x80000000, RZ, 0xc0, !PT ;  /* 0x8000000003027812 */ /* 0x000fc800078ec0ff */
[----:B------:R-:W-:-:S04]  /*3510*/  SHF.R.U32.HI R3, RZ, 0x18, R2 ;  /* 0x00000018ff037819 */ /* 0x000fc80000011602 */
[----:B------:R-:W-:-:S04]  /*3520*/  LOP3.LUT R0, R0, R3, RZ, 0xfc, !PT ;  /* 0x0000000300007212 */ /* 0x000fc800078efcff */
[----:B------:R-:W-:-:S07]  /*3530*/  PRMT R8, R0, 0x7610, R8 ;  /* 0x0000761000087816 */ /* 0x000fce0000000008 */
.L_x_35132:
[----:B------:R-:W-:Y:S05]  /*3540*/  BSYNC B0 ;  /* 0x0000000000007941 */ /* 0x000fea0003800000 */
.L_x_35131:
[----:B------:R3:W-:Y:S01]  /*3550*/  STG.E.U8 desc[UR36][R16.64], R8 ;  /* 0x0000000810007986 */ /* 0x0007e2000c101124 */
[----:B------:R-:W-:Y:S05]  /*3560*/  BRA `(.L_x_35108) ;  /* 0x0000000000b87947 */ /* 0x000fea0003800000 */
.L_x_35125:
        /* <DEDUP_REMOVED lines=22> */
.L_x_35107:
        /* <DEDUP_REMOVED lines=16> */
.L_x_35136:
[----:B------:R-:W-:Y:S05]  /*37d0*/  BRA `(.L_x_35108) ;  /* 0x00000000001c7947 */ /* 0x000fea0003800000 */
.L_x_35135:
[----:B------:R-:W-:-:S06]  /*37e0*/  HADD2.F32 R3, -RZ, R3.H0_H0 ;  /* 0x20000003ff037230 */ /* 0x000fcc0000004100 */
[----:B------:R-:W0:Y:S02]  /*37f0*/  F2I.U64.TRUNC R2, R3 ;  /* 0x0000000300027311 */ /* 0x000e24000020d800 */
[----:B0-----:R2:W-:Y:S01]  /*3800*/  STG.E.64 desc[UR36][R16.64], R2 ;  /* 0x0000000210007986 */ /* 0x0015e2000c101b24 */
[----:B------:R-:W-:Y:S05]  /*3810*/  BRA `(.L_x_35108) ;  /* 0x00000000000c7947 */ /* 0x000fea0003800000 */
.L_x_35134:
[----:B------:R-:W-:-:S06]  /*3820*/  HADD2.F32 R3, -RZ, R3.H0_H0 ;  /* 0x20000003ff037230 */ /* 0x000fcc0000004100 */
[----:B------:R-:W0:Y:S02]  /*3830*/  F2I.FTZ.U32.TRUNC.NTZ R3, R3 ;  /* 0x0000000300037305 */ /* 0x000e24000021f000 */
[----:B0-----:R0:W-:Y:S02]  /*3840*/  STG.E desc[UR36][R16.64], R3 ;  /* 0x0000000310007986 */ /* 0x0011e4000c101924 */
.L_x_35108:
[----:B------:R-:W-:-:S07]  /*3850*/  VIADD R19, R19, 0x80 ;  /* 0x0000008013137836 */ /* 0x000fce0000000000 */
.L_x_35059:
[----:B------:R-:W-:Y:S05]  /*3860*/  BSYNC B6 ;  /* 0x0000000000067941 */ /* 0x000fea0003800000 */
.L_x_35058:
        /* <DEDUP_REMOVED lines=307> */
.L_x_35139:
        /* <DEDUP_REMOVED lines=23> */
.L_x_35143:
[----:B------:R-:W2:Y:S02]  /*4d10*/  LDG.E.U8 R4, desc[UR36][R4.64] ;  /* 0x0000002404047981 */ /* 0x000ea4000c1e1100 */
[----:B--2---:R-:W-:-:S04]  /*4d20*/  I2FP.F32.U32 R0, R4 ;  /* 0x0000000400007245 */ /* 0x004fc80000201000 */
[----:B------:R-:W-:-:S04]  /*4d30*/  F2FP.F16.F32.PACK_AB R0, RZ, R0 ;  /* 0x00000000ff00723e */ /* 0x000fc800000000ff */
[----:B------:R-:W-:Y:S01]  /*4d40*/  PRMT R2, R0, 0x7610, R2 ;  /* 0x0000761000027816 */ /* 0x000fe20000000002 */
[----:B------:R-:W-:Y:S06]  /*4d50*/  BRA `(.L_x_35145) ;  /* 0x0000000c00b87947 */ /* 0x000fec0003800000 */
.L_x_35142:
        /* <DEDUP_REMOVED lines=11> */
.L_x_35147:
[----:B------:R-:W2:Y:S02]  /*4e10*/  LDG.E R4, desc[UR36][R4.64] ;  /* 0x0000002404047981 */ /* 0x000ea4000c1e1900 */
[----:B--2---:R-:W-:-:S04]  /*4e20*/  I2FP.F32.S32 R0, R4 ;  /* 0x0000000400007245 */ /* 0x004fc80000201400 */
[----:B------:R-:W-:-:S04]  /*4e30*/  F2FP.F16.F32.PACK_AB R0, RZ, R0 ;  /* 0x00000000ff00723e */ /* 0x000fc800000000ff */
[----:B------:R-:W-:Y:S01]  /*4e40*/  PRMT R2, R0, 0x7610, R2 ;  /* 0x0000761000027816 */ /* 0x000fe20000000002 */
[----:B------:R-:W-:Y:S06]  /*4e50*/  BRA `(.L_x_35145) ;  /* 0x0000000c00787947 */ /* 0x000fec0003800000 */
.L_x_35146:
[----:B------:R-:W2:Y:S02]  /*4e60*/  LDG.E.U16 R4, desc[UR36][R4.64] ;  /* 0x0000002404047981 */ /* 0x000ea4000c1e1500 */
[----:B--2---:R-:W0:Y:S02]  /*4e70*/  I2F.S16 R0, R4 ;  /* 0x0000000400007306 */ /* 0x004e240000101400 */
[----:B0-----:R-:W-:-:S04]  /*4e80*/  F2FP.F16.F32.PACK_AB R0, RZ, R0 ;  /* 0x00000000ff00723e */ /* 0x001fc800000000ff */
[----:B------:R-:W-:Y:S01]  /*4e90*/  PRMT R2, R0, 0x7610, R2 ;  /* 0x0000761000027816 */ /* 0x000fe20000000002 */
[----:B------:R-:W-:Y:S06]  /*4ea0*/  BRA `(.L_x_35145) ;  /* 0x0000000c00647947 */ /* 0x000fec0003800000 */
.L_x_35141:
        /* <DEDUP_REMOVED lines=9> */
.L_x_35149:
[----:B------:R0:W5:Y:S01]  /*4f40*/  LDG.E.U16 R2, desc[UR36][R4.64] ;  /* 0x0000002404027981 */ /* 0x000162000c1e1500 */
[----:B------:R-:W-:Y:S05]  /*4f50*/  BRA `(.L_x_35145) ;  /* 0x0000000c00387947 */ /* 0x000fea0003800000 */
.L_x_35148:
        /* <DEDUP_REMOVED lines=9> */
.L_x_35151:
[----:B------:R1:W5:Y:S01]  /*4ff0*/  LDG.E.U16 R2, desc[UR36][R4.64] ;  /* 0x0000002404027981 */ /* 0x000362000c1e1500 */
[----:B------:R-:W-:Y:S05]  /*5000*/  BRA `(.L_x_35145) ;  /* 0x0000000c000c7947 */ /* 0x000fea0003800000 */
.L_x_35150:
        /* <DEDUP_REMOVED lines=9> */
.L_x_35140:
        /* <DEDUP_REMOVED lines=14> */
.L_x_35154:
        /* <DEDUP_REMOVED lines=9> */
.L_x_35153:
        /* <DEDUP_REMOVED lines=28> */
.L_x_35156:
        /* <DEDUP_REMOVED lines=14> */
.L_x_35155:
[----:B------:R-:W2:Y:S02]  /*54b0*/  LDG.E.U16 R0, desc[UR36][R4.64] ;  /* 0x0000002404007981 */ /* 0x000ea4000c1e1500 */
[----:B--2---:R-:W-:-:S05]  /*54c0*/  IMAD.U32 R0, R0, 0x10000, RZ ;  /* 0x0001000000007824 */ /* 0x004fca00078e00ff */
[----:B------:R-:W-:-:S04]  /*54d0*/  F2FP.F16.F32.PACK_AB R0, RZ, R0 ;  /* 0x00000000ff00723e */ /* 0x000fc800000000ff */
[----:B------:R-:W-:Y:S01]  /*54e0*/  PRMT R2, R0, 0x7610, R2 ;  /* 0x0000761000027816 */ /* 0x000fe20000000002 */
[----:B------:R-:W-:Y:S06]  /*54f0*/  BRA `(.L_x_35145) ;  /* 0x0000000400d07947 */ /* 0x000fec0003800000 */
.L_x_35152:
        /* <DEDUP_REMOVED lines=13> */
.L_x_35159:
        /* <DEDUP_REMOVED lines=21> */
.L_x_35163:
[----:B------:R-:W-:Y:S05]  /*5720*/  BSYNC B1 ;  /* 0x0000000000017941 */ /* 0x000fea0003800000 */
.L_x_35162:
[----:B------:R-:W-:Y:S01]  /*5730*/  LEA R3, R0, 0x3b800000, 0x17 ;  /* 0x3b80000000037811 */ /* 0x000fe200078eb8ff */
[----:B------:R-:W-:-:S05]  /*5740*/  IMAD.SHL.U32 R0, R2, 0x100000, RZ ;  /* 0x0010000002007824 */ /* 0x000fca00078e00ff */
[----:B------:R-:W-:-:S07]  /*5750*/  LOP3.LUT R0, R3, R0, R4, 0xfe, !PT ;  /* 0x0000000003007212 */ /* 0x000fce00078efe04 */
.L_x_35161:
[----:B------:R-:W-:Y:S05]  /*5760*/  BSYNC B0 ;  /* 0x0000000000007941 */ /* 0x000fea0003800000 */
.L_x_35160:
[----:B------:R-:W-:-:S04]  /*5770*/  F2FP.F16.F32.PACK_AB R0, RZ, R0 ;  /* 0x00000000ff00723e */ /* 0x000fc800000000ff */
[----:B------:R-:W-:Y:S01]  /*5780*/  PRMT R2, R0, 0x7610, R2 ;  /* 0x0000761000027816 */ /* 0x000fe20000000002 */
[----:B------:R-:W-:Y:S06]  /*5790*/  BRA `(.L_x_35145) ;  /* 0x0000000400287947 */ /* 0x000fec0003800000 */
.L_x_35158:
        /* <DEDUP_REMOVED lines=21> */
.L_x_35167:
[----:B------:R-:W-:Y:S05]  /*58f0*/  BSYNC B1 ;  /* 0x0000000000017941 */ /* 0x000fea0003800000 */
.L_x_35166:
[----:B------:R-:W-:Y:S01]  /*5900*/  LEA R3, R0, 0x37800000, 0x17 ;  /* 0x3780000000037811 */ /* 0x000fe200078eb8ff */
[----:B------:R-:W-:-:S05]  /*5910*/  IMAD.SHL.U32 R0, R2, 0x200000, RZ ;  /* 0x0020000002007824 */ /* 0x000fca00078e00ff */
[----:B------:R-:W-:-:S07]  /*5920*/  LOP3.LUT R0, R3, R0, R4, 0xfe, !PT ;  /* 0x0000000003007212 */ /* 0x000fce00078efe04 */
.L_x_35165:
[----:B------:R-:W-:Y:S05]  /*5930*/  BSYNC B0 ;  /* 0x0000000000007941 */ /* 0x000fea0003800000 */
.L_x_35164:
[----:B------:R-:W-:-:S04]  /*5940*/  F2FP.F16.F32.PACK_AB R0, RZ, R0 ;  /* 0x00000000ff00723e */ /* 0x000fc800000000ff */
[----:B------:R-:W-:Y:S01]  /*5950*/  PRMT R2, R0, 0x7610, R2 ;  /* 0x0000761000027816 */ /* 0x000fe20000000002 */
[----:B------:R-:W-:Y:S06]  /*5960*/  BRA `(.L_x_35145) ;  /* 0x0000000000b47947 */ /* 0x000fec0003800000 */
.L_x_35157:
        /* <DEDUP_REMOVED lines=14> */
.L_x_35171:
[----:B------:R-:W-:Y:S05]  /*5a50*/  BSYNC B0 ;  /* 0x0000000000007941 */ /* 0x000fea0003800000 */
.L_x_35170:
[----:B------:R-:W-:-:S04]  /*5a60*/  F2FP.F16.F32.PACK_AB R0, RZ, R0 ;  /* 0x00000000ff00723e */ /* 0x000fc800000000ff */
[----:B------:R-:W-:Y:S01]  /*5a70*/  PRMT R2, R0, 0x7610, R2 ;  /* 0x0000761000027816 */ /* 0x000fe20000000002 */
[----:B------:R-:W-:Y:S06]  /*5a80*/  BRA `(.L_x_35145) ;  /* 0x00000000006c7947 */ /* 0x000fec0003800000 */
.L_x_35144:
        /* <DEDUP_REMOVED lines=16> */
.L_x_35172:
[----:B------:R-:W-:Y:S01]  /*5b90*/  PRMT R2, RZ, 0x7610, R2 ;  /* 0x00007610ff027816 */ /* 0x000fe20000000002 */
[----:B------:R-:W-:Y:S06]  /*5ba0*/  BRA `(.L_x_35145) ;  /* 0x0000000000247947 */ /* 0x000fec0003800000 */
.L_x_35169:
[----:B------:R-:W2:Y:S02]  /*5bb0*/  LDG.E.64 R4, desc[UR36][R4.64] ;  /* 0x0000002404047981 */ /* 0x000ea4000c1e1b00 */
[----:B--2---:R-:W0:Y:S02]  /*5bc0*/  I2F.U64 R0, R4 ;  /* 0x0000000400007312 */ /* 0x004e240000301000 */
[----:B0-----:R-:W-:-:S04]  /*5bd0*/  F2FP.F16.F32.PACK_AB R0, RZ, R0 ;  /* 0x00000000ff00723e */ /* 0x001fc800000000ff */
[----:B------:R-:W-:Y:S01]  /*5be0*/  PRMT R2, R0, 0x7610, R2 ;  /* 0x0000761000027816 */ /* 0x000fe20000000002 */
[----:B------:R-:W-:Y:S06]  /*5bf0*/  BRA `(.L_x_35145) ;  /* 0x0000000000107947 */ /* 0x000fec0003800000 */
.L_x_35168:
[----:B------:R-:W2:Y:S02]  /*5c00*/  LDG.E R4, desc[UR36][R4.64] ;  /* 0x0000002404047981 */ /* 0x000ea4000c1e1900 */
[----:B--2---:R-:W-:-:S04]  /*5c10*/  I2FP.F32.U32 R0, R4 ;  /* 0x0000000400007245 */ /* 0x004fc80000201000 */
[----:B------:R-:W-:-:S04]  /*5c20*/  F2FP.F16.F32.PACK_AB R0, RZ, R0 ;  /* 0x00000000ff00723e */ /* 0x000fc800000000ff */
[----:B------:R-:W-:-:S07]  /*5c30*/  PRMT R2, R0, 0x7610, R2 ;  /* 0x0000761000027816 */ /* 0x000fce0000000002 */
.L_x_35145:
        /* <DEDUP_REMOVED lines=30> */
.L_x_35178:
[----:B------:R-:W-:Y:S01]  /*5e20*/  FSETP.GEU.FTZ.AND P0, PT, R5, -R9, PT ;  /* 0x800000090500720b */ /* 0x000fe20003f1e000 */
[----:B------:R-:W-:-:S12]  /*5e30*/  FADD.FTZ R7, R7, -1 ;  /* 0xbf80000007077421 */ /* 0x000fd80000010000 */
[----:B------:R-:W-:-:S07]  /*5e40*/  @!P0 FADD.FTZ R7, R7, -1 ;  /* 0xbf80000007078421 */ /* 0x000fce0000010000 */
.L_x_35177:
[----:B------:R-:W-:Y:S05]  /*5e50*/  BSYNC B1 ;  /* 0x0000000000017941 */ /* 0x000fea0003800000 */
.L_x_35176:
[----:B------:R-:W-:Y:S01]  /*5e60*/  FFMA.FTZ R0, -R9, R7, R0 ;  /* 0x0000000709007223 */ /* 0x000fe20000010100 */
[----:B------:R-:W-:Y:S06]  /*5e70*/  BRA `(.L_x_35174) ;  /* 0x00000000007c7947 */ /* 0x000fec0003800000 */
.L_x_35175:
        /* <DEDUP_REMOVED lines=15> */
.L_x_35181:
        /* <DEDUP_REMOVED lines=13> */
.L_x_35180:
[----:B------:R-:W-:Y:S05]  /*6040*/  BSYNC B1 ;  /* 0x0000000000017941 */ /* 0x000fea0003800000 */
.L_x_35179:
[----:B------:R-:W-:-:S04]  /*6050*/  FMUL.FTZ R5, R4, 1.1920928955078125e-07 ;  /* 0x3400000004057820 */ /* 0x000fc80000410000 */
[----:B------:R-:W-:-:S07]  /*6060*/  FMUL.FTZ R0, R8, R5 ;  /* 0x0000000508007220 */ /* 0x000fce0000410000 */
.L_x_35174:
[----:B------:R-:W-:Y:S05]  /*6070*/  BSYNC B0 ;  /* 0x0000000000007941 */ /* 0x000fea0003800000 */
.L_x_35173:
        /* <DEDUP_REMOVED lines=26> */
.L_x_35185:
[----:B------:R-:W-:-:S06]  /*6220*/  HADD2.F32 R3, -RZ, R0.H0_H0 ;  /* 0x20000000ff037230 */ /* 0x000fcc0000004100 */
[----:B------:R-:W0:Y:S02]  /*6230*/  F2I.S64.TRUNC R2, R3 ;  /* 0x0000000300027311 */ /* 0x000e24000020d900 */
[----:B0-----:R4:W-:Y:S01]  /*6240*/  STG.E.U8 desc[UR36][R16.64], R2 ;  /* 0x0000000210007986 */ /* 0x0019e2000c101124 */
[----:B------:R-:W-:Y:S05]  /*6250*/  BRA `(.L_x_35187) ;  /* 0x0000000c00847947 */ /* 0x000fea0003800000 */
.L_x_35184:
        /* <DEDUP_REMOVED lines=10> */
.L_x_35189:
[----:B------:R-:W-:-:S04]  /*6300*/  HADD2.F32 R0, -RZ, R0.H0_H0 ;  /* 0x20000000ff007230 */ /* 0x000fc80000004100 */
[----:B------:R-:W0:Y:S02]  /*6310*/  F2I.FTZ.TRUNC.NTZ R3, R0 ;  /* 0x0000000000037305 */ /* 0x000e24000021f100 */
[----:B0-----:R2:W-:Y:S01]  /*6320*/  STG.E desc[UR36][R16.64], R3 ;  /* 0x0000000310007986 */ /* 0x0015e2000c101924 */
[----:B------:R-:W-:Y:S05]  /*6330*/  BRA `(.L_x_35187) ;  /* 0x0000000c004c7947 */ /* 0x000fea0003800000 */
.L_x_35188:
[----:B------:R-:W-:-:S04]  /*6340*/  HADD2.F32 R0, -RZ, R0.H0_H0 ;  /* 0x20000000ff007230 */ /* 0x000fc80000004100 */
[----:B------:R-:W0:Y:S02]  /*6350*/  F2I.FTZ.TRUNC.NTZ R3, R0 ;  /* 0x0000000000037305 */ /* 0x000e24000021f100 */
[----:B0-----:R0:W-:Y:S01]  /*6360*/  STG.E.U16 desc[UR36][R16.64], R3 ;  /* 0x0000000310007986 */ /* 0x0011e2000c101524 */
[----:B------:R-:W-:Y:S05]  /*6370*/  BRA `(.L_x_35187) ;  /* 0x0000000c003c7947 */ /* 0x000fea0003800000 */
.L_x_35183:
        /* <DEDUP_REMOVED lines=9> */
.L_x_35191:
[----:B------:R0:W-:Y:S01]  /*6410*/  STG.E.U16 desc[UR36][R16.64], R0 ;  /* 0x0000000010007986 */ /* 0x0001e2000c101524 */
[----:B------:R-:W-:Y:S05]  /*6420*/  BRA `(.L_x_35187) ;  /* 0x0000000c00107947 */ /* 0x000fea0003800000 */
.L_x_35190:
        /* <DEDUP_REMOVED lines=10> */
.L_x_35193:
[----:B------:R-:W-:-:S05]  /*64d0*/  HADD2.F32 R0, -RZ, R0.H0_H0 ;  /* 0x20000000ff007230 */ /* 0x000fca0000004100 */
[----:B------:R-:W-:-:S04]  /*64e0*/  F2FP.F16.F32.PACK_AB R0, RZ, R0 ;  /* 0x00000000ff00723e */ /* 0x000fc800000000ff */
[----:B------:R-:W-:-:S05]  /*64f0*/  PRMT R0, R0, 0x5410, RZ ;  /* 0x0000541000007816 */ /* 0x000fca00000000ff */
[----:B------:R0:W-:Y:S01]  /*6500*/  STG.E desc[UR36][R16.64], R0 ;  /* 0x0000000010007986 */ /* 0x0001e2000c101924 */
[----:B------:R-:W-:Y:S05]  /*6510*/  BRA `(.L_x_35187) ;  /* 0x0000000800d47947 */ /* 0x000fea0003800000 */
.L_x_35192:
[----:B------:R-:W-:-:S05]  /*6520*/  HADD2.F32 R2, -RZ, R0.H0_H0 ;  /* 0x20000000ff027230 */ /* 0x000fca0000004100 */
[----:B------:R-:W-:-:S06]  /*6530*/  FMUL.FTZ R2, R2, 1 ;  /* 0x3f80000002027820 */ /* 0x000fcc0000410000 */
[----:B------:R-:W0:Y:S02]  /*6540*/  F2F.F64.F32 R2, R2 ;  /* 0x0000000200027310 */ /* 0x000e240000201800 */
[----:B0-----:R0:W-:Y:S01]  /*6550*/  STG.E.64 desc[UR36][R16.64], R2 ;  /* 0x0000000210007986 */ /* 0x0011e2000c101b24 */
[----:B------:R-:W-:Y:S05]  /*6560*/  BRA `(.L_x_35187) ;  /* 0x0000000800c07947 */ /* 0x000fea0003800000 */
.L_x_35182:
        /* <DEDUP_REMOVED lines=13> */
.L_x_35196:
[----:B------:R-:W-:Y:S01]  /*6640*/  HADD2.F32 R0, -RZ, R0.H0_H0 ;  /* 0x20000000ff007230 */ /* 0x000fe20000004100 */
[----:B------:R-:W-:-:S04]  /*6650*/  CS2R R6, SRZ ;  /* 0x0000000000067805 */ /* 0x000fc8000001ff00 */
[----:B------:R-:W-:-:S04]  /*6660*/  FMUL.FTZ R0, R0, 1 ;  /* 0x3f80000000007820 */ /* 0x000fc80000410000 */
[----:B------:R-:W0:Y:S02]  /*6670*/  F2F.F64.F32 R4, R0 ;  /* 0x0000000000047310 */ /* 0x000e240000201800 */
[----:B0-----:R0:W-:Y:S01]  /*6680*/  STG.E.128 desc[UR36][R16.64], R4 ;  /* 0x0000000410007986 */ /* 0x0011e2000c101d24 */
[----:B------:R-:W-:Y:S05]  /*6690*/  BRA `(.L_x_35187) ;  /* 0x0000000800747947 */ /* 0x000fea0003800000 */
.L_x_35195:
        /* <DEDUP_REMOVED lines=21> */
.L_x_35200:
[----:B------:R-:W-:Y:S05]  /*67f0*/  BSYNC B0 ;  /* 0x0000000000007941 */ /* 0x000fea0003800000 */
.L_x_35199:
[----:B------:R-:W-:-:S05]  /*6800*/  LOP3.LUT R3, R0, R3, RZ, 0xfc, !PT ;  /* 0x0000000300037212 */ /* 0x000fca00078efcff */
[----:B------:R0:W-:Y:S01]  /*6810*/  STG.E.U8 desc[UR36][R16.64], R3 ;  /* 0x0000000310007986 */ /* 0x0001e2000c101124 */
[----:B------:R-:W-:Y:S05]  /*6820*/  BRA `(.L_x_35187) ;  /* 0x0000000800107947 */ /* 0x000fea0003800000 */
.L_x_35198:
        /* <DEDUP_REMOVED lines=13> */
.L_x_35202:
[----:B------:R-:W-:Y:S01]  /*6900*/  IMAD.MOV.U32 R0, RZ, RZ, 0x7f ;  /* 0x0000007fff007424 */ /* 0x000fe200078e00ff */
[----:B------:R-:W-:-:S04]  /*6910*/  ISETP.GT.U32.AND P0, PT, R2, 0x7f800000, PT ;  /* 0x7f8000000200780c */ /* 0x000fc80003f04070 */
[----:B------:R-:W-:-:S09]  /*6920*/  SEL R0, R0, 0x7c, P0 ;  /* 0x0000007c00007807 */ /* 0x000fd20000000000 */
.L_x_35203:
[----:B------:R-:W-:Y:S05]  /*6930*/  BSYNC B0 ;  /* 0x0000000000007941 */ /* 0x000fea0003800000 */
.L_x_35201:
[----:B------:R-:W-:-:S04]  /*6940*/  LOP3.LUT R2, R3, 0x80000000, RZ, 0xc0, !PT ;  /* 0x8000000003027812 */ /* 0x000fc800078ec0ff */
[----:B------:R-:W-:-:S04]  /*6950*/  SHF.R.U32.HI R3, RZ, 0x18, R2 ;  /* 0x00000018ff037819 */ /* 0x000fc80000011602 */
[----:B------:R-:W-:-:S05]  /*6960*/  LOP3.LUT R3, R0, R3, RZ, 0xfc, !PT ;  /* 0x0000000300037212 */ /* 0x000fca00078efcff */
[----:B------:R0:W-:Y:S01]  /*6970*/  STG.E.U8 desc[UR36][R16.64], R3 ;  /* 0x0000000310007986 */ /* 0x0001e2000c101124 */
[----:B------:R-:W-:Y:S05]  /*6980*/  BRA `(.L_x_35187) ;  /* 0x0000000400b87947 */ /* 0x000fea0003800000 */
.L_x_35197:
[----:B------:R-:W-:-:S05]  /*6990*/  HADD2.F32 R0, -RZ, R0.H0_H0 ;  /* 0x20000000ff007230 */ /* 0x000fca0000004100 */
[----:B------:R-:W-:-:S05]  /*69a0*/  F2FP.BF16.F32.PACK_AB R0, RZ, R0 ;  /* 0x00000000ff00723e */ /* 0x000fca00000010ff */
[----:B------:R0:W-:Y:S01]  /*69b0*/  STG.E.U16 desc[UR36][R16.64], R0 ;  /* 0x0000000010007986 */ /* 0x0001e2000c101524 */
[----:B------:R-:W-:Y:S05]  /*69c0*/  BRA `(.L_x_35187) ;  /* 0x0000000400a87947 */ /* 0x000fea0003800000 */
.L_x_35194:
        /* <DEDUP_REMOVED lines=12> */
.L_x_35206:
        /* <DEDUP_REMOVED lines=17> */
.L_x_35209:
[----:B------:R-:W-:-:S04]  /*6ba0*/  LOP3.LUT R2, R3, 0x80000000, RZ, 0xc0, !PT ;  /* 0x8000000003027812 */ /* 0x000fc800078ec0ff */
[----:B------:R-:W-:-:S04]  /*6bb0*/  SHF.R.U32.HI R3, RZ, 0x18, R2 ;  /* 0x00000018ff037819 */ /* 0x000fc80000011602 */
[----:B------:R-:W-:-:S04]  /*6bc0*/  LOP3.LUT R0, R0, R3, RZ, 0xfc, !PT ;  /* 0x0000000300007212 */ /* 0x000fc800078efcff */
[----:B------:R-:W-:-:S07]  /*6bd0*/  PRMT R8, R0, 0x7610, R8 ;  /* 0x0000761000087816 */ /* 0x000fce0000000008 */
.L_x_35208:
[----:B------:R-:W-:Y:S05]  /*6be0*/  BSYNC B0 ;  /* 0x0000000000007941 */ /* 0x000fea0003800000 */
.L_x_35207:
[----:B------:R0:W-:Y:S01]  /*6bf0*/  STG.E.U8 desc[UR36][R16.64], R8 ;  /* 0x0000000810007986 */ /* 0x0001e2000c101124 */
[----:B------:R-:W-:Y:S05]  /*6c00*/  BRA `(.L_x_35187) ;  /* 0x0000000400187947 */ /* 0x000fea0003800000 */
.L_x_35205:
        /* <DEDUP_REMOVED lines=17> */
.L_x_35212:
[----:B------:R-:W-:-:S04]  /*6d20*/  LOP3.LUT R2, R3, 0x80000000, RZ, 0xc0, !PT ;  /* 0x8000000003027812 */ /* 0x000fc800078ec0ff */
[----:B------:R-:W-:-:S04]  /*6d30*/  SHF.R.U32.HI R3, RZ, 0x18, R2 ;  /* 0x00000018ff037819 */ /* 0x000fc80000011602 */
[----:B------:R-:W-:-:S04]  /*6d40*/  LOP3.LUT R0, R0, R3, RZ, 0xfc, !PT ;  /* 0x0000000300007212 */ /* 0x000fc800078efcff */
[----:B------:R-:W-:-:S07]  /*6d50*/  PRMT R8, R0, 0x7610, R8 ;  /* 0x0000761000087816 */ /* 0x000fce0000000008 */
.L_x_35211:
[----:B------:R-:W-:Y:S05]  /*6d60*/  BSYNC B0 ;  /* 0x0000000000007941 */ /* 0x000fea0003800000 */
.L_x_35210:
[----:B------:R0:W-:Y:S01]  /*6d70*/  STG.E.U8 desc[UR36][R16.64], R8 ;  /* 0x0000000810007986 */ /* 0x0001e2000c101124 */
[----:B------:R-:W-:Y:S05]  /*6d80*/  BRA `(.L_x_35187) ;  /* 0x0000000000b87947 */ /* 0x000fea0003800000 */
.L_x_35204:
        /* <DEDUP_REMOVED lines=22> */
.L_x_35186:
        /* <DEDUP_REMOVED lines=16> */
.L_x_35215:
[----:B------:R-:W-:Y:S05]  /*6ff0*/  BRA `(.L_x_35187) ;  /* 0x00000000001c7947 */ /* 0x000fea0003800000 */
.L_x_35214:
[----:B------:R-:W-:-:S06]  /*7000*/  HADD2.F32 R2, -RZ, R0.H0_H0 ;  /* 0x20000000ff027230 */ /* 0x000fcc0000004100 */
[----:B------:R-:W0:Y:S02]  /*7010*/  F2I.U64.TRUNC R2, R2 ;  /* 0x0000000200027311 */ /* 0x000e24000020d800 */
[----:B0-----:R0:W-:Y:S01]  /*7020*/  STG.E.64 desc[UR36][R16.64], R2 ;  /* 0x0000000210007986 */ /* 0x0011e2000c101b24 */
[----:B------:R-:W-:Y:S05]  /*7030*/  BRA `(.L_x_35187) ;  /* 0x00000000000c7947 */ /* 0x000fea0003800000 */
.L_x_35213:
[----:B------:R-:W-:-:S04]  /*7040*/  HADD2.F32 R0, -RZ, R0.H0_H0 ;  /* 0x20000000ff007230 */ /* 0x000fc80000004100 */
[----:B------:R-:W0:Y:S02]  /*7050*/  F2I.FTZ.U32.TRUNC.NTZ R3, R0 ;  /* 0x0000000000037305 */ /* 0x000e24000021f000 */
[----:B0-----:R0:W-:Y:S02]  /*7060*/  STG.E desc[UR36][R16.64], R3 ;  /* 0x0000000310007986 */ /* 0x0011e4000c101924 */
.L_x_35187:
[----:B------:R-:W-:-:S07]  /*7070*/  VIADD R19, R19, 0x80 ;  /* 0x0000008013137836 */ /* 0x000fce0000000000 */
.L_x_35138:
[----:B------:R-:W-:Y:S05]  /*7080*/  BSYNC B6 ;  /* 0x0000000000067941 */ /* 0x000fea0003800000 */
.L_x_35137:
        /* <DEDUP_REMOVED lines=307> */
.L_x_35218:
        /* <DEDUP_REMOVED lines=23> */
.L_x_35222:
[----:B------:R-:W2:Y:S02]  /*8530*/  LDG.E.U8 R4, desc[UR36][R4.64] ;  /* 0x0000002404047981 */ /* 0x000ea4000c1e1100 */
[----:B--2---:R-:W-:-:S04]  /*8540*/  I2FP.F32.U32 R0, R4 ;  /* 0x0000000400007245 */ /* 0x004fc80000201000 */
[----:B------:R-:W-:-:S04]  /*8550*/  F2FP.F16.F32.PACK_AB R0, RZ, R0 ;  /* 0x00000000ff00723e */ /* 0x000fc800000000ff */
[----:B------:R-:W-:Y:S01]  /*8560*/  PRMT R2, R0, 0x7610, R2 ;  /* 0x0000761000027816 */ /* 0x000fe20000000002 */
[----:B------:R-:W-:Y:S06]  /*8570*/  BRA `(.L_x_35224) ;  /* 0x0000000c00b87947 */ /* 0x000fec0003800000 */
.L_x_35221:
        /* <DEDUP_REMOVED lines=11> */
.L_x_35226:
[----:B------:R-:W2:Y:S02]  /*8630*/  LDG.E R4, desc[UR36][R4.64] ;  /* 0x0000002404047981 */ /* 0x000ea4000c1e1900 */
[----:B--2---:R-:W-:-:S04]  /*8640*/  I2FP.F32.S32 R0, R4 ;  /* 0x0000000400007245 */ /* 0x004fc80000201400 */
[----:B------:R-:W-:-:S04]  /*8650*/  F2FP.F16.F32.PACK_AB R0, RZ, R0 ;  /* 0x00000000ff00723e */ /* 0x000fc800000000ff */
[----:B------:R-:W-:Y:S01]  /*8660*/  PRMT R2, R0, 0x7610, R2 ;  /* 0x0000761000027816 */ /* 0x000fe20000000002 */
[----:B------:R-:W-:Y:S06]  /*8670*/  BRA `(.L_x_35224) ;  /* 0x0000000c00787947 */ /* 0x000fec0003800000 */
.L_x_35225:
[----:B------:R-:W2:Y:S02]  /*8680*/  LDG.E.U16 R4, desc[UR36][R4.64] ;  /* 0x0000002404047981 */ /* 0x000ea4000c1e1500 */
[----:B--2---:R-:W0:Y:S02]  /*8690*/  I2F.S16 R0, R4 ;  /* 0x0000000400007306 */ /* 0x004e240000101400 */
[----:B0-----:R-:W-:-:S04]  /*86a0*/  F2FP.F16.F32.PACK_AB R0, RZ, R0 ;  /* 0x00000000ff00723e */ /* 0x001fc800000000ff */
[----:B------:R-:W-:Y:S01]  /*86b0*/  PRMT R2, R0, 0x7610, R2 ;  /* 0x0000761000027816 */ /* 0x000fe20000000002 */
[----:B------:R-:W-:Y:S06]  /*86c0*/  BRA `(.L_x_35224) ;  /* 0x0000000c00647947 */ /* 0x000fec0003800000 */
.L_x_35220:
        /* <DEDUP_REMOVED lines=9> */
.L_x_35228:
[----:B------:R0:W5:Y:S01]  /*8760*/  LDG.E.U16 R2, desc[UR36][R4.64] ;  /* 0x0000002404027981 */ /* 0x000162000c1e1500 */
[----:B------:R-:W-:Y:S05]  /*8770*/  BRA `(.L_x_35224) ;  /* 0x0000000c00387947 */ /* 0x000fea0003800000 */
.L_x_35227:
        /* <DEDUP_REMOVED lines=9> */
.L_x_35230:
[----:B------:R1:W5:Y:S01]  /*8810*/  LDG.E.U16 R2, desc[UR36][R4.64] ;  /* 0x0000002404027981 */ /* 0x000362000c1e1500 */
[----:B------:R-:W-:Y:S05]  /*8820*/  BRA `(.L_x_35224) ;  /* 0x0000000c000c7947 */ /* 0x000fea0003800000 */
.L_x_35229:
        /* <DEDUP_REMOVED lines=9> */
.L_x_35219:
        /* <DEDUP_REMOVED lines=14> */
.L_x_35233:
        /* <DEDUP_REMOVED lines=9> */
.L_x_35232:
        /* <DEDUP_REMOVED lines=28> */
.L_x_35235:
        /* <DEDUP_REMOVED lines=14> */
.L_x_35234:
[----:B------:R-:W2:Y:S02]  /*8cd0*/  LDG.E.U16 R0, desc[UR36][R4.64] ;  /* 0x0000002404007981 */ /* 0x000ea4000c1e1500 */
[----:B--2---:R-:W-:-:S05]  /*8ce0*/  IMAD.U32 R0, R0, 0x10000, RZ ;  /* 0x0001000000007824 */ /* 0x004fca00078e00ff */
[----:B------:R-:W-:-:S04]  /*8cf0*/  F2FP.F16.F32.PACK_AB R0, RZ, R0 ;  /* 0x00000000ff00723e */ /* 0x000fc800000000ff */
[----:B------:R-:W-:Y:S01]  /*8d00*/  PRMT R2, R0, 0x7610, R2 ;  /* 0x0000761000027816 */ /* 0x000fe20000000002 */
[----:B------:R-:W-:Y:S06]  /*8d10*/  BRA `(.L_x_35224) ;  /* 0x0000000400d07947 */ /* 0x000fec0003800000 */
.L_x_35231:
        /* <DEDUP_REMOVED lines=13> */
.L_x_35238:
        /* <DEDUP_REMOVED lines=21> */
.L_x_35242:
[----:B------:R-:W-:Y:S05]  /*8f40*/  BSYNC B1 ;  /* 0x0000000000017941 */ /* 0x000fea0003800000 */
.L_x_35241:
[----:B------:R-:W-:Y:S01]  /*8f50*/  LEA R3, R0, 0x3b800000, 0x17 ;  /* 0x3b80000000037811 */ /* 0x000fe200078eb8ff */
[----:B------:R-:W-:-:S05]  /*8f60*/  IMAD.SHL.U32 R0, R2, 0x100000, RZ ;  /* 0x0010000002007824 */ /* 0x000fca00078e00ff */
[----:B------:R-:W-:-:S07]  /*8f70*/  LOP3.LUT R0, R3, R0, R4, 0xfe, !PT ;  /* 0x0000000003007212 */ /* 0x000fce00078efe04 */
.L_x_35240:
[----:B------:R-:W-:Y:S05]  /*8f80*/  BSYNC B0 ;  /* 0x0000000000007941 */ /* 0x000fea0003800000 */
.L_x_35239:
[----:B------:R-:W-:-:S04]  /*8f90*/  F2FP.F16.F32.PACK_AB R0, RZ, R0 ;  /* 0x00000000ff00723e */ /* 0x000fc800000000ff */
[----:B------:R-:W-:Y:S01]  /*8fa0*/  PRMT R2, R0, 0x7610, R2 ;  /* 0x0000761000027816 */ /* 0x000fe20000000002 */
[----:B------:R-:W-:Y:S06]  /*8fb0*/  BRA `(.L_x_35224) ;  /* 0x0000000400287947 */ /* 0x000fec0003800000 */
.L_x_35237:
        /* <DEDUP_REMOVED lines=21> */
.L_x_35246:
[----:B------:R-:W-:Y:S05]  /*9110*/  BSYNC B1 ;  /* 0x0000000000017941 */ /* 0x000fea0003800000 */
.L_x_35245:
[----:B------:R-:W-:Y:S01]  /*9120*/  LEA R3, R0, 0x37800000, 0x17 ;  /* 0x3780000000037811 */ /* 0x000fe200078eb8ff */
[----:B------:R-:W-:-:S05]  /*9130*/  IMAD.SHL.U32 R0, R2, 0x200000, RZ ;  /* 0x0020000002007824 */ /* 0x000fca00078e00ff */
[----:B------:R-:W-:-:S07]  /*9140*/  LOP3.LUT R0, R3, R0, R4, 0xfe, !PT ;  /* 0x0000000003007212 */ /* 0x000fce00078efe04 */
.L_x_35244:
[----:B------:R-:W-:Y:S05]  /*9150*/  BSYNC B0 ;  /* 0x0000000000007941 */ /* 0x000fea0003800000 */
.L_x_35243:
[----:B------:R-:W-:-:S04]  /*9160*/  F2FP.F16.F32.PACK_AB R0, RZ, R0 ;  /* 0x00000000ff00723e */ /* 0x000fc800000000ff */
[----:B------:R-:W-:Y:S01]  /*9170*/  PRMT R2, R0, 0x7610, R2 ;  /* 0x0000761000027816 */ /* 0x000fe20000000002 */
[----:B------:R-:W-:Y:S06]  /*9180*/  BRA `(.L_x_35224) ;  /* 0x0000000000b47947 */ /* 0x000fec0003800000 */
.L_x_35236:
        /* <DEDUP_REMOVED lines=14> */
.L_x_35250:
[----:B------:R-:W-:Y:S05]  /*9270*/  BSYNC B0 ;  /* 0x0000000000007941 */ /* 0x000fea0003800000 */
.L_x_35249:
[----:B------:R-:W-:-:S04]  /*9280*/  F2FP.F16.F32.PACK_AB R0, RZ, R0 ;  /* 0x00000000ff00723e */ /* 0x000fc800000000ff */
[----:B------:R-:W-:Y:S01]  /*9290*/  PRMT R2, R0, 0x7610, R2 ;  /* 0x0000761000027816 */ /* 0x000fe20000000002 */
[----:B------:R-:W-:Y:S06]  /*92a0*/  BRA `(.L_x_35224) ;  /* 0x00000000006c7947 */ /* 0x000fec0003800000 */
.L_x_35223:
        /* <DEDUP_REMOVED lines=16> */
.L_x_35251:
[----:B------:R-:W-:Y:S01]  /*93b0*/  PRMT R2, RZ, 0x7610, R2 ;  /* 0x00007610ff027816 */ /* 0x000fe20000000002 */
[----:B------:R-:W-:Y:S06]  /*93c0*/  BRA `(.L_x_35224) ;  /* 0x0000000000247947 */ /* 0x000fec0003800000 */
.L_x_35248:
[----:B------:R-:W2:Y:S02]  /*93d0*/  LDG.E.64 R4, desc[UR36][R4.64] ;  /* 0x0000002404047981 */ /* 0x000ea4000c1e1b00 */
[----:B--2---:R-:W0:Y:S02]  /*93e0*/  I2F.U64 R0, R4 ;  /* 0x0000000400007312 */ /* 0x004e240000301000 */
[----:B0-----:R-:W-:-:S04]  /*93f0*/  F2FP.F16.F32.PACK_AB R0, RZ, R0 ;  /* 0x00000000ff00723e */ /* 0x001fc800000000ff */
[----:B------:R-:W-:Y:S01]  /*9400*/  PRMT R2, R0, 0x7610, R2 ;  /* 0x0000761000027816 */ /* 0x000fe20000000002 */
[----:B------:R-:W-:Y:S06]  /*9410*/  BRA `(.L_x_35224) ;  /* 0x0000000000107947 */ /* 0x000fec0003800000 */
.L_x_35247:
[----:B------:R-:W2:Y:S02]  /*9420*/  LDG.E R4, desc[UR36][R4.64] ;  /* 0x0000002404047981 */ /* 0x000ea4000c1e1900 */
[----:B--2---:R-:W-:-:S04]  /*9430*/  I2FP.F32.U32 R0, R4 ;  /* 0x0000000400007245 */ /* 0x004fc80000201000 */
[----:B------:R-:W-:-:S04]  /*9440*/  F2FP.F16.F32.PACK_AB R0, RZ, R0 ;  /* 0x00000000ff00723e */ /* 0x000fc800000000ff */
[----:B------:R-:W-:-:S07]  /*9450*/  PRMT R2, R0, 0x7610, R2 ;  /* 0x0000761000027816 */ /* 0x000fce0000000002 */
.L_x_35224:
        /* <DEDUP_REMOVED lines=30> */
.L_x_35257:
[----:B------:R-:W-:Y:S01]  /*9640*/  FSETP.GEU.FTZ.AND P0, PT, R5, -R9, PT ;  /* 0x800000090500720b */ /* 0x000fe20003f1e000 */
[----:B------:R-:W-:-:S12]  /*9650*/  FADD.FTZ R7, R7, -1 ;  /* 0xbf80000007077421 */ /* 0x000fd80000010000 */
[----:B------:R-:W-:-:S07]  /*9660*/  @!P0 FADD.FTZ R7, R7, -1 ;  /* 0xbf80000007078421 */ /* 0x000fce0000010000 */
.L_x_35256:
[----:B------:R-:W-:Y:S05]  /*9670*/  BSYNC B1 ;  /* 0x0000000000017941 */ /* 0x000fea0003800000 */
.L_x_35255:
[----:B------:R-:W-:Y:S01]  /*9680*/  FFMA.FTZ R0, -R9, R7, R0 ;  /* 0x0000000709007223 */ /* 0x000fe20000010100 */
[----:B------:R-:W-:Y:S06]  /*9690*/  BRA `(.L_x_35253) ;  /* 0x00000000007c7947 */ /* 0x000fec0003800000 */
.L_x_35254:
        /* <DEDUP_REMOVED lines=15> */
.L_x_35260:
        /* <DEDUP_REMOVED lines=13> */
.L_x_35259:
[----:B------:R-:W-:Y:S05]  /*9860*/  BSYNC B1 ;  /* 0x0000000000017941 */ /* 0x000fea0003800000 */
.L_x_35258:
[----:B------:R-:W-:-:S04]  /*9870*/  FMUL.FTZ R5, R4, 1.1920928955078125e-07 ;  /* 0x3400000004057820 */ /* 0x000fc80000410000 */
[----:B------:R-:W-:-:S07]  /*9880*/  FMUL.FTZ R0, R8, R5 ;  /* 0x0000000508007220 */ /* 0x000fce0000410000 */
.L_x_35253:
[----:B------:R-:W-:Y:S05]  /*9890*/  BSYNC B0 ;  /* 0x0000000000007941 */ /* 0x000fea0003800000 */
.L_x_35252:
        /* <DEDUP_REMOVED lines=26> */
.L_x_35264:
[----:B------:R-:W-:-:S06]  /*9a40*/  HADD2.F32 R3, -RZ, R0.H0_H0 ;  /* 0x20000000ff037230 */ /* 0x000fcc0000004100 */
[----:B------:R-:W0:Y:S02]  /*9a50*/  F2I.S64.TRUNC R2, R3 ;  /* 0x0000000300027311 */ /* 0x000e24000020d900 */
[----:B0-----:R4:W-:Y:S01]  /*9a60*/  STG.E.U8 desc[UR36][R16.64], R2 ;  /* 0x0000000210007986 */ /* 0x0019e2000c101124 */
[----:B------:R-:W-:Y:S05]  /*9a70*/  BRA `(.L_x_35266) ;  /* 0x0000000c00847947 */ /* 0x000fea0003800000 */
.L_x_35263:
        /* <DEDUP_REMOVED lines=10> */
.L_x_35268:
[----:B------:R-:W-:-:S04]  /*9b20*/  HADD2.F32 R0, -RZ, R0.H0_H0 ;  /* 0x20000000ff007230 */ /* 0x000fc80000004100 */
[----:B------:R-:W0:Y:S02]  /*9b30*/  F2I.FTZ.TRUNC.NTZ R3, R0 ;  /* 0x0000000000037305 */ /* 0x000e24000021f100 */
[----:B0-----:R2:W-:Y:S01]  /*9b40*/  STG.E desc[UR36][R16.64], R3 ;  /* 0x0000000310007986 */ /* 0x0015e2000c101924 */
[----:B------:R-:W-:Y:S05]  /*9b50*/  BRA `(.L_x_35266) ;  /* 0x0000000c004c7947 */ /* 0x000fea0003800000 */
.L_x_35267:
[----:B------:R-:W-:-:S04]  /*9b60*/  HADD2.F32 R0, -RZ, R0.H0_H0 ;  /* 0x20000000ff007230 */ /* 0x000fc80000004100 */
[----:B------:R-:W0:Y:S02]  /*9b70*/  F2I.FTZ.TRUNC.NTZ R3, R0 ;  /* 0x0000000000037305 */ /* 0x000e24000021f100 */
[----:B0-----:R0:W-:Y:S01]  /*9b80*/  STG.E.U16 desc[UR36][R16.64], R3 ;  /* 0x0000000310007986 */ /* 0x0011e2000c101524 */
[----:B------:R-:W-:Y:S05]  /*9b90*/  BRA `(.L_x_35266) ;  /* 0x0000000c003c7947 */ /* 0x000fea0003800000 */
.L_x_35262:
        /* <DEDUP_REMOVED lines=9> */
.L_x_35270:
[----:B------:R0:W-:Y:S01]  /*9c30*/  STG.E.U16 desc[UR36][R16.64], R0 ;  /* 0x0000000010007986 */ /* 0x0001e2000c101524 */
[----:B------:R-:W-:Y:S05]  /*9c40*/  BRA `(.L_x_35266) ;  /* 0x0000000c00107947 */ /* 0x000fea0003800000 */
.L_x_35269:
        /* <DEDUP_REMOVED lines=10> */
.L_x_35272:
[----:B------:R-:W-:-:S05]  /*9cf0*/  HADD2.F32 R0, -RZ, R0.H0_H0 ;  /* 0x20000000ff007230 */ /* 0x000fca0000004100 */
[----:B------:R-:W-:-:S04]  /*9d00*/  F2FP.F16.F32.PACK_AB R0, RZ, R0 ;  /* 0x00000000ff00723e */ /* 0x000fc800000000ff */
[----:B------:R-:W-:-:S05]  /*9d10*/  PRMT R0, R0, 0x5410, RZ ;  /* 0x0000541000007816 */ /* 0x000fca00000000ff */
[----:B------:R0:W-:Y:S01]  /*9d20*/  STG.E desc[UR36][R16.64], R0 ;  /* 0x0000000010007986 */ /* 0x0001e2000c101924 */
[----:B------:R-:W-:Y:S05]  /*9d30*/  BRA `(.L_x_35266) ;  /* 0x0000000800d47947 */ /* 0x000fea0003800000 */
.L_x_35271:
[----:B------:R-:W-:-:S05]  /*9d40*/  HADD2.F32 R2, -RZ, R0.H0_H0 ;  /* 0x20000000ff027230 */ /* 0x000fca0000004100 */
[----:B------:R-:W-:-:S06]  /*9d50*/  FMUL.FTZ R2, R2, 1 ;  /* 0x3f80000002027820 */ /* 0x000fcc0000410000 */
[----:B------:R-:W0:Y:S02]  /*9d60*/  F2F.F64.F32 R2, R2 ;  /* 0x0000000200027310 */ /* 0x000e240000201800 */
[----:B0-----:R0:W-:Y:S01]  /*9d70*/  STG.E.64 desc[UR36][R16.64], R2 ;  /* 0x0000000210007986 */ /* 0x0011e2000c101b24 */
[----:B------:R-:W-:Y:S05]  /*9d80*/  BRA `(.L_x_35266) ;  /* 0x0000000800c07947 */ /* 0x000fea0003800000 */
.L_x_35261:
        /* <DEDUP_REMOVED lines=13> */
.L_x_35275:
[----:B------:R-:W-:Y:S01]  /*9e60*/  HADD2.F32 R0, -RZ, R0.H0_H0 ;  /* 0x20000000ff007230 */ /* 0x000fe20000004100 */
[----:B------:R-:W-:-:S04]  /*9e70*/  CS2R R6, SRZ ;  /* 0x0000000000067805 */ /* 0x000fc8000001ff00 */
[----:B------:R-:W-:-:S04]  /*9e80*/  FMUL.FTZ R0, R0, 1 ;  /* 0x3f80000000007820 */ /* 0x000fc80000410000 */
[----:B------:R-:W0:Y:S02]  /*9e90*/  F2F.F64.F32 R4, R0 ;  /* 0x0000000000047310 */ /* 0x000e240000201800 */
[----:B0-----:R0:W-:Y:S01]  /*9ea0*/  STG.E.128 desc[UR36][R16.64], R4 ;  /* 0x0000000410007986 */ /* 0x0011e2000c101d24 */
[----:B------:R-:W-:Y:S05]  /*9eb0*/  BRA `(.L_x_35266) ;  /* 0x0000000800747947 */ /* 0x000fea0003800000 */
.L_x_35274:
        /* <DEDUP_REMOVED lines=21> */
.L_x_35279:
[----:B------:R-:W-:Y:S05]  /*a010*/  BSYNC B0 ;  /* 0x0000000000007941 */ /* 0x000fea0003800000 */
.L_x_35278:
[----:B------:R-:W-:-:S05]  /*a020*/  LOP3.LUT R3, R0, R3, RZ, 0xfc, !PT ;  /* 0x0000000300037212 */ /* 0x000fca00078efcff */
[----:B------:R0:W-:Y:S01]  /*a030*/  STG.E.U8 desc[UR36][R16.64], R3 ;  /* 0x0000000310007986 */ /* 0x0001e2000c101124 */
[----:B------:R-:W-:Y:S05]  /*a040*/  BRA `(.L_x_35266) ;  /* 0x0000000800107947 */ /* 0x000fea0003800000 */
.L_x_35277:
        /* <DEDUP_REMOVED lines=13> */
.L_x_35281:
[----:B------:R-:W-:Y:S01]  /*a120*/  IMAD.MOV.U32 R0, RZ, RZ, 0x7f ;  /* 0x0000007fff007424 */ /* 0x000fe200078e00ff */
[----:B------:R-:W-:-:S04]  /*a130*/  ISETP.GT.U32.AND P0, PT, R2, 0x7f800000, PT ;  /* 0x7f8000000200780c */ /* 0x000fc80003f04070 */
[----:B------:R-:W-:-:S09]  /*a140*/  SEL R0, R0, 0x7c, P0 ;  /* 0x0000007c00007807 */ /* 0x000fd20000000000 */
.L_x_35282:
[----:B------:R-:W-:Y:S05]  /*a150*/  BSYNC B0 ;  /* 0x0000000000007941 */ /* 0x000fea0003800000 */
.L_x_35280:
[----:B------:R-:W-:-:S04]  /*a160*/  LOP3.LUT R2, R3, 0x80000000, RZ, 0xc0, !PT ;  /* 0x8000000003027812 */ /* 0x000fc800078ec0ff */
[----:B------:R-:W-:-:S04]  /*a170*/  SHF.R.U32.HI R3, RZ, 0x18, R2 ;  /* 0x00000018ff037819 */ /* 0x000fc80000011602 */
[----:B------:R-:W-:-:S05]  /*a180*/  LOP3.LUT R3, R0, R3, RZ, 0xfc, !PT ;  /* 0x0000000300037212 */ /* 0x000fca00078efcff */
[----:B------:R0:W-:Y:S01]  /*a190*/  STG.E.U8 desc[UR36][R16.64], R3 ;  /* 0x0000000310007986 */ /* 0x0001e2000c101124 */
[----:B------:R-:W-:Y:S05]  /*a1a0*/  BRA `(.L_x_35266) ;  /* 0x0000000400b87947 */ /* 0x000fea0003800000 */
.L_x_35276:
[----:B------:R-:W-:-:S05]  /*a1b0*/  HADD2.F32 R0, -RZ, R0.H0_H0 ;  /* 0x20000000ff007230 */ /* 0x000fca0000004100 */
[----:B------:R-:W-:-:S05]  /*a1c0*/  F2FP.BF16.F32.PACK_AB R0, RZ, R0 ;  /* 0x00000000ff00723e */ /* 0x000fca00000010ff */
[----:B------:R0:W-:Y:S01]  /*a1d0*/  STG.E.U16 desc[UR36][R16.64], R0 ;  /* 0x0000000010007986 */ /* 0x0001e2000c101524 */
[----:B------:R-:W-:Y:S05]  /*a1e0*/  BRA `(.L_x_35266) ;  /* 0x0000000400a87947 */ /* 0x000fea0003800000 */
.L_x_35273:
        /* <DEDUP_REMOVED lines=12> */
.L_x_35285:
        /* <DEDUP_REMOVED lines=17> */
.L_x_35288:
[----:B------:R-:W-:-:S04]  /*a3c0*/  LOP3.LUT R2, R3, 0x80000000, RZ, 0xc0, !PT ;  /* 0x8000000003027812 */ /* 0x000fc800078ec0ff */
[----:B------:R-:W-:-:S04]  /*a3d0*/  SHF.R.U32.HI R3, RZ, 0x18, R2 ;  /* 0x00000018ff037819 */ /* 0x000fc80000011602 */
[----:B------:R-:W-:-:S04]  /*a3e0*/  LOP3.LUT R0, R0, R3, RZ, 0xfc, !PT ;  /* 0x0000000300007212 */ /* 0x000fc800078efcff */
[----:B------:R-:W-:-:S07]  /*a3f0*/  PRMT R8, R0, 0x7610, R8 ;  /* 0x0000761000087816 */ /* 0x000fce0000000008 */
.L_x_35287:
[----:B------:R-:W-:Y:S05]  /*a400*/  BSYNC B0 ;  /* 0x0000000000007941 */ /* 0x000fea0003800000 */
.L_x_35286:
[----:B------:R0:W-:Y:S01]  /*a410*/  STG.E.U8 desc[UR36][R16.64], R8 ;  /* 0x0000000810007986 */ /* 0x0001e2000c101124 */
[----:B------:R-:W-:Y:S05]  /*a420*/  BRA `(.L_x_35266) ;  /* 0x0000000400187947 */ /* 0x000fea0003800000 */
.L_x_35284:
        /* <DEDUP_REMOVED lines=17> */
.L_x_35291:
[----:B------:R-:W-:-:S04]  /*a540*/  LOP3.LUT R2, R3, 0x80000000, RZ, 0xc0, !PT ;  /* 0x8000000003027812 */ /* 0x000fc800078ec0ff */
[----:B------:R-:W-:-:S04]  /*a550*/  SHF.R.U32.HI R3, RZ, 0x18, R2 ;  /* 0x00000018ff037819 */ /* 0x000fc80000011602 */
[----:B------:R-:W-:-:S04]  /*a560*/  LOP3.LUT R0, R0, R3, RZ, 0xfc, !PT ;  /* 0x0000000300007212 */ /* 0x000fc800078efcff */
[----:B------:R-:W-:-:S07]  /*a570*/  PRMT R8, R0, 0x7610, R8 ;  /* 0x0000761000087816 */ /* 0x000fce0000000008 */
.L_x_35290:
[----:B------:R-:W-:Y:S05]  /*a580*/  BSYNC B0 ;  /* 0x0000000000007941 */ /* 0x000fea0003800000 */
.L_x_35289:
[----:B------:R0:W-:Y:S01]  /*a590*/  STG.E.U8 desc[UR36][R16.64], R8 ;  /* 0x0000000810007986 */ /* 0x0001e2000c101124 */
[----:B------:R-:W-:Y:S05]  /*a5a0*/  BRA `(.L_x_35266) ;  /* 0x0000000000b87947 */ /* 0x000fea0003800000 */
.L_x_35283:
        /* <DEDUP_REMOVED lines=22> */
.L_x_35265:
        /* <DEDUP_REMOVED lines=16> */
.L_x_35294:
[----:B------:R-:W-:Y:S05]  /*a810*/  BRA `(.L_x_35266) ;  /* 0x00000000001c7947 */ /* 0x000fea0003800000 */
.L_x_35293:
[----:B------:R-:W-:-:S06]  /*a820*/  HADD2.F32 R2, -RZ, R0.H0_H0 ;  /* 0x20000000ff027230 */ /* 0x000fcc0000004100 */
[----:B------:R-:W0:Y:S02]  /*a830*/  F2I.U64.TRUNC R2, R2 ;  /* 0x0000000200027311 */ /* 0x000e24000020d800 */
[----:B0-----:R0:W-:Y:S01]  /*a840*/  STG.E.64 desc[UR36][R16.64], R2 ;  /* 0x0000000210007986 */ /* 0x0011e2000c101b24 */
[----:B------:R-:W-:Y:S05]  /*a850*/  BRA `(.L_x_35266) ;  /* 0x00000000000c7947 */ /* 0x000fea0003800000 */
.L_x_35292:
[----:B------:R-:W-:-:S04]  /*a860*/  HADD2.F32 R0, -RZ, R0.H0_H0 ;  /* 0x20000000ff007230 */ /* 0x000fc80000004100 */
[----:B------:R-:W0:Y:S02]  /*a870*/  F2I.FTZ.U32.TRUNC.NTZ R3, R0 ;  /* 0x0000000000037305 */ /* 0x000e24000021f000 */
[----:B0-----:R0:W-:Y:S02]  /*a880*/  STG.E desc[UR36][R16.64], R3 ;  /* 0x0000000310007986 */ /* 0x0011e4000c101924 */
.L_x_35266:
[----:B------:R-:W-:-:S07]  /*a890*/  VIADD R19, R19, 0x80 ;  /* 0x0000008013137836 */ /* 0x000fce0000000000 */
.L_x_35217:
[----:B------:R-:W-:Y:S05]  /*a8a0*/  BSYNC B6 ;  /* 0x0000000000067941 */ /* 0x000fea0003800000 */
.L_x_35216:
        /* <DEDUP_REMOVED lines=306> */
.L_x_35295:
        /* <DEDUP_REMOVED lines=23> */
.L_x_35299:
[----:B------:R-:W2:Y:S02]  /*bd40*/  LDG.E.U8 R4, desc[UR36][R4.64] ;  /* 0x0000002404047981 */ /* 0x000ea4000c1e1100 */
[----:B--2---:R-:W-:-:S04]  /*bd50*/  I2FP.F32.U32 R0, R4 ;  /* 0x0000000400007245 */ /* 0x004fc80000201000 */
[----:B------:R-:W-:-:S04]  /*bd60*/  F2FP.F16.F32.PACK_AB R0, RZ, R0 ;  /* 0x00000000ff00723e */ /* 0x000fc800000000ff */
[----:B------:R-:W-:Y:S01]  /*bd70*/  PRMT R3, R0, 0x7610, R3 ;  /* 0x0000761000037816 */ /* 0x000fe20000000003 */
[----:B------:R-:W-:Y:S06]  /*bd80*/  BRA `(.L_x_35301) ;  /* 0x0000000c00b87947 */ /* 0x000fec0003800000 */
.L_x_35298:
        /* <DEDUP_REMOVED lines=11> */
.L_x_35303:
[----:B------:R-:W2:Y:S02]  /*be40*/  LDG.E R4, desc[UR36][R4.64] ;  /* 0x0000002404047981 */ /* 0x000ea4000c1e1900 */
[----:B--2---:R-:W-:-:S04]  /*be50*/  I2FP.F32.S32 R0, R4 ;  /* 0x0000000400007245 */ /* 0x004fc80000201400 */
[----:B------:R-:W-:-:S04]  /*be60*/  F2FP.F16.F32.PACK_AB R0, RZ, R0 ;  /* 0x00000000ff00723e */ /* 0x000fc800000000ff */
[----:B------:R-:W-:Y:S01]  /*be70*/  PRMT R3, R0, 0x7610, R3 ;  /* 0x0000761000037816 */ /* 0x000fe20000000003 */
[----:B------:R-:W-:Y:S06]  /*be80*/  BRA `(.L_x_35301) ;  /* 0x0000000c00787947 */ /* 0x000fec0003800000 */
.L_x_35302:
[----:B------:R-:W2:Y:S02]  /*be90*/  LDG.E.U16 R4, desc[UR36][R4.64] ;  /* 0x0000002404047981 */ /* 0x000ea4000c1e1500 */
[----:B--2---:R-:W0:Y:S02]  /*bea0*/  I2F.S16 R0, R4 ;  /* 0x0000000400007306 */ /* 0x004e240000101400 */
[----:B0-----:R-:W-:-:S04]  /*beb0*/  F2FP.F16.F32.PACK_AB R0, RZ, R0 ;  /* 0x00000000ff00723e */ /* 0x001fc800000000ff */
[----:B------:R-:W-:Y:S01]  /*bec0*/  PRMT R3, R0, 0x7610, R3 ;  /* 0x0000761000037816 */ /* 0x000fe20000000003 */
[----:B------:R-:W-:Y:S06]  /*bed0*/  BRA `(.L_x_35301) ;  /* 0x0000000c00647947 */ /* 0x000fec0003800000 */
.L_x_35297:
        /* <DEDUP_REMOVED lines=9> */
.L_x_35305:
[----:B------:R1:W5:Y:S01]  /*bf70*/  LDG.E.U16 R3, desc[UR36][R4.64] ;  /* 0x0000002404037981 */ /* 0x000362000c1e1500 */
[----:B------:R-:W-:Y:S05]  /*bf80*/  BRA `(.L_x_35301) ;  /* 0x0000000c00387947 */ /* 0x000fea0003800000 */
.L_x_35304:
        /* <DEDUP_REMOVED lines=9> */
.L_x_35307:
[----:B------:R0:W5:Y:S01]  /*c020*/  LDG.E.U16 R3, desc[UR36][R4.64] ;  /* 0x0000002404037981 */ /* 0x000162000c1e1500 */
[----:B------:R-:W-:Y:S05]  /*c030*/  BRA `(.L_x_35301) ;  /* 0x0000000c000c7947 */ /* 0x000fea0003800000 */
.L_x_35306:
        /* <DEDUP_REMOVED lines=9> */
.L_x_35296:
        /* <DEDUP_REMOVED lines=14> */
.L_x_35310:
        /* <DEDUP_REMOVED lines=9> */
.L_x_35309:
        /* <DEDUP_REMOVED lines=25> */
[----:B------:R-:W-:Y:S01]  /*c3d0*/  F2FP.F16.F32.PACK_AB R3, RZ, R3 ;  /* 0x00000003ff03723e */ /* 0x000fe200000000ff */
[----:B------:R-:W-:Y:S06]  /*c3e0*/  BRA `(.L_x_35301) ;  /* 0x0000000800207947 */ /* 0x000fec0003800000 */
.L_x_35312:
        /* <DEDUP_REMOVED lines=15> */
.L_x_35311:
[----:B------:R-:W2:Y:S02]  /*c4e0*/  LDG.E.U16 R0, desc[UR36][R4.64] ;  /* 0x0000002404007981 */ /* 0x000ea4000c1e1500 */
[----:B--2---:R-:W-:-:S05]  /*c4f0*/  IMAD.U32 R0, R0, 0x10000, RZ ;  /* 0x0001000000007824 */ /* 0x004fca00078e00ff */
[----:B------:R-:W-:-:S04]  /*c500*/  F2FP.F16.F32.PACK_AB R0, RZ, R0 ;  /* 0x00000000ff00723e */ /* 0x000fc800000000ff */
[----:B------:R-:W-:Y:S01]  /*c510*/  PRMT R3, R0, 0x7610, R3 ;  /* 0x0000761000037816 */ /* 0x000fe20000000003 */
[----:B------:R-:W-:Y:S06]  /*c520*/  BRA `(.L_x_35301) ;  /* 0x0000000400d07947 */ /* 0x000fec0003800000 */
.L_x_35308:
        /* <DEDUP_REMOVED lines=13> */
.L_x_35315:
        /* <DEDUP_REMOVED lines=21> */
.L_x_35319:
[----:B------:R-:W-:Y:S05]  /*c750*/  BSYNC B1 ;  /* 0x0000000000017941 */ /* 0x000fea0003800000 */
.L_x_35318:
[----:B------:R-:W-:Y:S01]  /*c760*/  LEA R3, R0, 0x3b800000, 0x17 ;  /* 0x3b80000000037811 */ /* 0x000fe200078eb8ff */
[----:B------:R-:W-:-:S05]  /*c770*/  IMAD.SHL.U32 R0, R2, 0x100000, RZ ;  /* 0x0010000002007824 */ /* 0x000fca00078e00ff */
[----:B------:R-:W-:-:S07]  /*c780*/  LOP3.LUT R0, R3, R0, R4, 0xfe, !PT ;  /* 0x0000000003007212 */ /* 0x000fce00078efe04 */
.L_x_35317:
[----:B------:R-:W-:Y:S05]  /*c790*/  BSYNC B0 ;  /* 0x0000000000007941 */ /* 0x000fea0003800000 */
.L_x_35316:
[----:B------:R-:W-:-:S04]  /*c7a0*/  F2FP.F16.F32.PACK_AB R0, RZ, R0 ;  /* 0x00000000ff00723e */ /* 0x000fc800000000ff */
[----:B------:R-:W-:Y:S01]  /*c7b0*/  PRMT R3, R0, 0x7610, R3 ;  /* 0x0000761000037816 */ /* 0x000fe20000000003 */
[----:B------:R-:W-:Y:S06]  /*c7c0*/  BRA `(.L_x_35301) ;  /* 0x0000000400287947 */ /* 0x000fec0003800000 */
.L_x_35314:
        /* <DEDUP_REMOVED lines=21> */
.L_x_35323:
[----:B------:R-:W-:Y:S05]  /*c920*/  BSYNC B1 ;  /* 0x0000000000017941 */ /* 0x000fea0003800000 */
.L_x_35322:
[----:B------:R-:W-:Y:S01]  /*c930*/  LEA R3, R0, 0x37800000, 0x17 ;  /* 0x3780000000037811 */ /* 0x000fe200078eb8ff */
[----:B------:R-:W-:-:S05]  /*c940*/  IMAD.SHL.U32 R0, R2, 0x200000, RZ ;  /* 0x0020000002007824 */ /* 0x000fca00078e00ff */
[----:B------:R-:W-:-:S07]  /*c950*/  LOP3.LUT R0, R3, R0, R4, 0xfe, !PT ;  /* 0x0000000003007212 */ /* 0x000fce00078efe04 */
.L_x_35321:
[----:B------:R-:W-:Y:S05]  /*c960*/  BSYNC B0 ;  /* 0x0000000000007941 */ /* 0x000fea0003800000 */
.L_x_35320:
[----:B------:R-:W-:-:S04]  /*c970*/  F2FP.F16.F32.PACK_AB R0, RZ, R0 ;  /* 0x00000000ff00723e */ /* 0x000fc800000000ff */
[----:B------:R-:W-:Y:S01]  /*c980*/  PRMT R3, R0, 0x7610, R3 ;  /* 0x0000761000037816 */ /* 0x000fe20000000003 */
[----:B------:R-:W-:Y:S06]  /*c990*/  BRA `(.L_x_35301) ;  /* 0x0000000000b47947 */ /* 0x000fec0003800000 */
.L_x_35313:
        /* <DEDUP_REMOVED lines=14> */
.L_x_35327:
[----:B------:R-:W-:Y:S05]  /*ca80*/  BSYNC B0 ;  /* 0x0000000000007941 */ /* 0x000fea0003800000 */
.L_x_35326:
[----:B------:R-:W-:-:S04]  /*ca90*/  F2FP.F16.F32.PACK_AB R0, RZ, R0 ;  /* 0x00000000ff00723e */ /* 0x000fc800000000ff */
[----:B------:R-:W-:Y:S01]  /*caa0*/  PRMT R3, R0, 0x7610, R3 ;  /* 0x0000761000037816 */ /* 0x000fe20000000003 */
[----:B------:R-:W-:Y:S06]  /*cab0*/  BRA `(.L_x_35301) ;  /* 0x00000000006c7947 */ /* 0x000fec0003800000 */
.L_x_35300:
        /* <DEDUP_REMOVED lines=16> */
.L_x_35328:
[----:B------:R-:W-:Y:S01]  /*cbc0*/  PRMT R3, RZ, 0x7610, R3 ;  /* 0x00007610ff037816 */ /* 0x000fe20000000003 */
[----:B------:R-:W-:Y:S06]  /*cbd0*/  BRA `(.L_x_35301) ;  /* 0x0000000000247947 */ /* 0x000fec0003800000 */
.L_x_35325:
[----:B------:R-:W2:Y:S02]  /*cbe0*/  LDG.E.64 R4, desc[UR36][R4.64] ;  /* 0x0000002404047981 */ /* 0x000ea4000c1e1b00 */
[----:B--2---:R-:W0:Y:S02]  /*cbf0*/  I2F.U64 R0, R4 ;  /* 0x0000000400007312 */ /* 0x004e240000301000 */
[----:B0-----:R-:W-:-:S04]  /*cc00*/  F2FP.F16.F32.PACK_AB R0, RZ, R0 ;  /* 0x00000000ff00723e */ /* 0x001fc800000000ff */
[----:B------:R-:W-:Y:S01]  /*cc10*/  PRMT R3, R0, 0x7610, R3 ;  /* 0x0000761000037816 */ /* 0x000fe20000000003 */
[----:B------:R-:W-:Y:S06]  /*cc20*/  BRA `(.L_x_35301) ;  /* 0x0000000000107947 */ /* 0x000fec0003800000 */
.L_x_35324:
[----:B------:R-:W2:Y:S02]  /*cc30*/  LDG.E R4, desc[UR36][R4.64] ;  /* 0x0000002404047981 */ /* 0x000ea4000c1e1900 */
[----:B--2---:R-:W-:-:S04]  /*cc40*/  I2FP.F32.U32 R0, R4 ;  /* 0x0000000400007245 */ /* 0x004fc80000201000 */
[----:B------:R-:W-:-:S04]  /*cc50*/  F2FP.F16.F32.PACK_AB R0, RZ, R0 ;  /* 0x00000000ff00723e */ /* 0x000fc800000000ff */
[----:B------:R-:W-:-:S07]  /*cc60*/  PRMT R3, R0, 0x7610, R3 ;  /* 0x0000761000037816 */ /* 0x000fce0000000003 */
.L_x_35301:
[----:B------:R-:W2:Y:S01]  /*cc70*/  LDC.U16 R2, c[0x0][0x422] ;  /* 0x00010880ff027b82 */ /* 0x000ea20000000400 */
[----:B-----5:R-:W-:Y:S01]  /*cc80*/  HADD2.F32 R7, -RZ, R3.H0_H0 ;  /* 0x20000003ff077230 */ /* 0x020fe20000004100 */
        /* <DEDUP_REMOVED lines=28> */
.L_x_35334:
[----:B------:R-:W-:Y:S01]  /*ce50*/  FSETP.GEU.FTZ.AND P0, PT, R8, -R6, PT ;  /* 0x800000060800720b */ /* 0x000fe20003f1e000 */
[----:B------:R-:W-:-:S12]  /*ce60*/  FADD.FTZ R0, R0, -1 ;  /* 0xbf80000000007421 */ /* 0x000fd80000010000 */
[----:B------:R-:W-:-:S07]  /*ce70*/  @!P0 FADD.FTZ R0, R0, -1 ;  /* 0xbf80000000008421 */ /* 0x000fce0000010000 */
.L_x_35333:
[----:B------:R-:W-:Y:S05]  /*ce80*/  BSYNC B1 ;  /* 0x0000000000017941 */ /* 0x000fea0003800000 */
.L_x_35332:
[----:B------:R-:W-:Y:S01]  /*ce90*/  FFMA.FTZ R5, -R6, R0, R5 ;  /* 0x0000000006057223 */ /* 0x000fe20000010105 */
[----:B------:R-:W-:Y:S06]  /*cea0*/  BRA `(.L_x_35330) ;  /* 0x00000000007c7947 */ /* 0x000fec0003800000 */
.L_x_35331:
        /* <DEDUP_REMOVED lines=15> */
.L_x_35337:
        /* <DEDUP_REMOVED lines=13> */
.L_x_35336:
[----:B------:R-:W-:Y:S05]  /*d070*/  BSYNC B1 ;  /* 0x0000000000017941 */ /* 0x000fea0003800000 */
.L_x_35335:
[----:B------:R-:W-:-:S04]  /*d080*/  FMUL.FTZ R5, R4, 1.1920928955078125e-07 ;  /* 0x3400000004057820 */ /* 0x000fc80000410000 */
[----:B------:R-:W-:-:S07]  /*d090*/  FMUL.FTZ R5, R8, R5 ;  /* 0x0000000508057220 */ /* 0x000fce0000410000 */
.L_x_35330:
[----:B------:R-:W-:Y:S05]  /*d0a0*/  BSYNC B0 ;  /* 0x0000000000007941 */ /* 0x000fea0003800000 */
.L_x_35329:
        /* <DEDUP_REMOVED lines=26> */
.L_x_35341:
[----:B------:R-:W-:-:S06]  /*d250*/  HADD2.F32 R3, -RZ, R0.H0_H0 ;  /* 0x20000000ff037230 */ /* 0x000fcc0000004100 */
[----:B------:R-:W1:Y:S02]  /*d260*/  F2I.S64.TRUNC R2, R3 ;  /* 0x0000000300027311 */ /* 0x000e64000020d900 */
[----:B-1----:R-:W-:Y:S01]  /*d270*/  STG.E.U8 desc[UR36][R16.64], R2 ;  /* 0x0000000210007986 */ /* 0x002fe2000c101124 */
[----:B------:R-:W-:Y:S05]  /*d280*/  EXIT ;  /* 0x000000000000794d */ /* 0x000fea0003800000 */
.L_x_35340:
        /* <DEDUP_REMOVED lines=10> */
.L_x_35344:
[----:B------:R-:W-:-:S04]  /*d330*/  HADD2.F32 R0, -RZ, R0.H0_H0 ;  /* 0x20000000ff007230 */ /* 0x000fc80000004100 */
[----:B------:R-:W1:Y:S02]  /*d340*/  F2I.FTZ.TRUNC.NTZ R3, R0 ;  /* 0x0000000000037305 */ /* 0x000e64000021f100 */
[----:B-1----:R-:W-:Y:S01]  /*d350*/  STG.E desc[UR36][R16.64], R3 ;  /* 0x0000000310007986 */ /* 0x002fe2000c101924 */
[----:B------:R-:W-:Y:S05]  /*d360*/  EXIT ;  /* 0x000000000000794d */ /* 0x000fea0003800000 */
.L_x_35343:
[----:B------:R-:W-:-:S04]  /*d370*/  HADD2.F32 R0, -RZ, R0.H0_H0 ;  /* 0x20000000ff007230 */ /* 0x000fc80000004100 */
[----:B------:R-:W1:Y:S02]  /*d380*/  F2I.FTZ.TRUNC.NTZ R3, R0 ;  /* 0x0000000000037305 */ /* 0x000e64000021f100 */
[----:B-1----:R-:W-:Y:S01]  /*d390*/  STG.E.U16 desc[UR36][R16.64], R3 ;  /* 0x0000000310007986 */ /* 0x002fe2000c101524 */
[----:B------:R-:W-:Y:S05]  /*d3a0*/  EXIT ;  /* 0x000000000000794d */ /* 0x000fea0003800000 */
.L_x_35339:
        /* <DEDUP_REMOVED lines=9> */
.L_x_35346:
[----:B------:R-:W-:Y:S01]  /*d440*/  STG.E.U16 desc[UR36][R16.64], R0 ;  /* 0x0000000010007986 */ /* 0x000fe2000c101524 */
[----:B------:R-:W-:Y:S05]  /*d450*/  EXIT ;  /* 0x000000000000794d */ /* 0x000fea0003800000 */
.L_x_35345:
        /* <DEDUP_REMOVED lines=10> */
.L_x_35348:
[----:B------:R-:W-:-:S05]  /*d500*/  HADD2.F32 R0, -RZ, R0.H0_H0 ;  /* 0x20000000ff007230 */ /* 0x000fca0000004100 */
[----:B------:R-:W-:-:S04]  /*d510*/  F2FP.F16.F32.PACK_AB R0, RZ, R0 ;  /* 0x00000000ff00723e */ /* 0x000fc800000000ff */
[----:B------:R-:W-:-:S05]  /*d520*/  PRMT R0, R0, 0x5410, RZ ;  /* 0x0000541000007816 */ /* 0x000fca00000000ff */
[----:B------:R-:W-:Y:S01]  /*d530*/  STG.E desc[UR36][R16.64], R0 ;  /* 0x0000000010007986 */ /* 0x000fe2000c101924 */
[----:B------:R-:W-:Y:S05]  /*d540*/  EXIT ;  /* 0x000000000000794d */ /* 0x000fea0003800000 */
.L_x_35347:
[----:B------:R-:W-:-:S05]  /*d550*/  HADD2.F32 R2, -RZ, R0.H0_H0 ;  /* 0x20000000ff027230 */ /* 0x000fca0000004100 */
[----:B------:R-:W-:-:S06]  /*d560*/  FMUL.FTZ R2, R2, 1 ;  /* 0x3f80000002027820 */ /* 0x000fcc0000410000 */
[----:B------:R-:W1:Y:S02]  /*d570*/  F2F.F64.F32 R2, R2 ;  /* 0x0000000200027310 */ /* 0x000e640000201800 */
[----:B-1----:R-:W-:Y:S01]  /*d580*/  STG.E.64 desc[UR36][R16.64], R2 ;  /* 0x0000000210007986 */ /* 0x002fe2000c101b24 */
[----:B------:R-:W-:Y:S05]  /*d590*/  EXIT ;  /* 0x000000000000794d */ /* 0x000fea0003800000 */
.L_x_35338:
        /* <DEDUP_REMOVED lines=13> */
.L_x_35351:
[----:B------:R-:W-:Y:S01]  /*d670*/  HADD2.F32 R0, -RZ, R0.H0_H0 ;  /* 0x20000000ff007230 */ /* 0x000fe20000004100 */
[----:B------:R-:W-:-:S04]  /*d680*/  CS2R R6, SRZ ;  /* 0x0000000000067805 */ /* 0x000fc8000001ff00 */
[----:B------:R-:W-:-:S04]  /*d690*/  FMUL.FTZ R0, R0, 1 ;  /* 0x3f80000000007820 */ /* 0x000fc80000410000 */
[----:B------:R-:W1:Y:S02]  /*d6a0*/  F2F.F64.F32 R4, R0 ;  /* 0x0000000000047310 */ /* 0x000e640000201800 */
[----:B-1----:R-:W-:Y:S01]  /*d6b0*/  STG.E.128 desc[UR36][R16.64], R4 ;  /* 0x0000000410007986 */ /* 0x002fe2000c101d24 */
[----:B------:R-:W-:Y:S05]  /*d6c0*/  EXIT ;  /* 0x000000000000794d */ /* 0x000fea0003800000 */
.L_x_35350:
        /* <DEDUP_REMOVED lines=21> */
.L_x_35355:
[----:B------:R-:W-:Y:S05]  /*d820*/  BSYNC B0 ;  /* 0x0000000000007941 */ /* 0x000fea0003800000 */
.L_x_35354:
[----:B------:R-:W-:-:S05]  /*d830*/  LOP3.LUT R3, R0, R3, RZ, 0xfc, !PT ;  /* 0x0000000300037212 */ /* 0x000fca00078efcff */
[----:B------:R-:W-:Y:S01]  /*d840*/  STG.E.U8 desc[UR36][R16.64], R3 ;  /* 0x0000000310007986 */ /* 0x000fe2000c101124 */
[----:B------:R-:W-:Y:S05]  /*d850*/  EXIT ;  /* 0x000000000000794d */ /* 0x000fea0003800000 */
.L_x_35353:
        /* <DEDUP_REMOVED lines=13> */
.L_x_35357:
[----:B------:R-:W-:Y:S01]  /*d930*/  IMAD.MOV.U32 R0, RZ, RZ, 0x7f ;  /* 0x0000007fff007424 */ /* 0x000fe200078e00ff */
[----:B------:R-:W-:-:S04]  /*d940*/  ISETP.GT.U32.AND P0, PT, R2, 0x7f800000, PT ;  /* 0x7f8000000200780c */ /* 0x000fc80003f04070 */
[----:B------:R-:W-:-:S09]  /*d950*/  SEL R0, R0, 0x7c, P0 ;  /* 0x0000007c00007807 */ /* 0x000fd20000000000 */
.L_x_35358:
[----:B------:R-:W-:Y:S05]  /*d960*/  BSYNC B0 ;  /* 0x0000000000007941 */ /* 0x000fea0003800000 */
.L_x_35356:
[----:B------:R-:W-:-:S04]  /*d970*/  LOP3.LUT R2, R3, 0x80000000, RZ, 0xc0, !PT ;  /* 0x8000000003027812 */ /* 0x000fc800078ec0ff */
[----:B------:R-:W-:-:S04]  /*d980*/  SHF.R.U32.HI R3, RZ, 0x18, R2 ;  /* 0x00000018ff037819 */ /* 0x000fc80000011602 */
[----:B------:R-:W-:-:S05]  /*d990*/  LOP3.LUT R3, R0, R3, RZ, 0xfc, !PT ;  /* 0x0000000300037212 */ /* 0x000fca00078efcff */
[----:B------:R-:W-:Y:S01]  /*d9a0*/  STG.E.U8 desc[UR36][R16.64], R3 ;  /* 0x0000000310007986 */ /* 0x000fe2000c101124 */
[----:B------:R-:W-:Y:S05]  /*d9b0*/  EXIT ;  /* 0x000000000000794d */ /* 0x000fea0003800000 */
.L_x_35352:
[----:B------:R-:W-:-:S05]  /*d9c0*/  HADD2.F32 R0, -RZ, R0.H0_H0 ;  /* 0x20000000ff007230 */ /* 0x000fca0000004100 */
[----:B------:R-:W-:-:S05]  /*d9d0*/  F2FP.BF16.F32.PACK_AB R0, RZ, R0 ;  /* 0x00000000ff00723e */ /* 0x000fca00000010ff */
[----:B------:R-:W-:Y:S01]  /*d9e0*/  STG.E.U16 desc[UR36][R16.64], R0 ;  /* 0x0000000010007986 */ /* 0x000fe2000c101524 */
[----:B------:R-:W-:Y:S05]  /*d9f0*/  EXIT ;  /* 0x000000000000794d */ /* 0x000fea0003800000 */
.L_x_35349:
        /* <DEDUP_REMOVED lines=12> */
.L_x_35361:
        /* <DEDUP_REMOVED lines=17> */
.L_x_35364:
[----:B------:R-:W-:-:S04]  /*dbd0*/  LOP3.LUT R2, R3, 0x80000000, RZ, 0xc0, !PT ;  /* 0x8000000003027812 */ /* 0x000fc800078ec0ff */
[----:B------:R-:W-:-:S04]  /*dbe0*/  SHF.R.U32.HI R3, RZ, 0x18, R2 ;  /* 0x00000018ff037819 */ /* 0x000fc80000011602 */
[----:B------:R-:W-:-:S04]  /*dbf0*/  LOP3.LUT R0, R0, R3, RZ, 0xfc, !PT ;  /* 0x0000000300007212 */ /* 0x000fc800078efcff */
[----:B------:R-:W-:-:S07]  /*dc00*/  PRMT R8, R0, 0x7610, R8 ;  /* 0x0000761000087816 */ /* 0x000fce0000000008 */
.L_x_35363:
[----:B------:R-:W-:Y:S05]  /*dc10*/  BSYNC B0 ;  /* 0x0000000000007941 */ /* 0x000fea0003800000 */
.L_x_35362:
[----:B------:R-:W-:Y:S01]  /*dc20*/  STG.E.U8 desc[UR36][R16.64], R8 ;  /* 0x0000000810007986 */ /* 0x000fe2000c101124 */
[----:B------:R-:W-:Y:S05]  /*dc30*/  EXIT ;  /* 0x000000000000794d */ /* 0x000fea0003800000 */
.L_x_35360:
        /* <DEDUP_REMOVED lines=17> */
.L_x_35367:
[----:B------:R-:W-:-:S04]  /*dd50*/  LOP3.LUT R2, R3, 0x80000000, RZ, 0xc0, !PT ;  /* 0x8000000003027812 */ /* 0x000fc800078ec0ff */
[----:B------:R-:W-:-:S04]  /*dd60*/  SHF.R.U32.HI R3, RZ, 0x18, R2 ;  /* 0x00000018ff037819 */ /* 0x000fc80000011602 */
[----:B------:R-:W-:-:S04]  /*dd70*/  LOP3.LUT R0, R0, R3, RZ, 0xfc, !PT ;  /* 0x0000000300007212 */ /* 0x000fc800078efcff */
[----:B------:R-:W-:-:S07]  /*dd80*/  PRMT R8, R0, 0x7610, R8 ;  /* 0x0000761000087816 */ /* 0x000fce0000000008 */
.L_x_35366:
[----:B------:R-:W-:Y:S05]  /*dd90*/  BSYNC B0 ;  /* 0x0000000000007941 */ /* 0x000fea0003800000 */
.L_x_35365:
[----:B------:R-:W-:Y:S01]  /*dda0*/  STG.E.U8 desc[UR36][R16.64], R8 ;  /* 0x0000000810007986 */ /* 0x000fe2000c101124 */
[----:B------:R-:W-:Y:S05]  /*ddb0*/  EXIT ;  /* 0x000000000000794d */ /* 0x000fea0003800000 */
.L_x_35359:
        /* <DEDUP_REMOVED lines=22> */
.L_x_35342:
        /* <DEDUP_REMOVED lines=16> */
.L_x_35370:
[----:B------:R-:W-:Y:S05]  /*e020*/  EXIT ;  /* 0x000000000000794d */ /* 0x000fea0003800000 */
.L_x_35369:
[----:B------:R-:W-:-:S06]  /*e030*/  HADD2.F32 R2, -RZ, R0.H0_H0 ;  /* 0x20000000ff027230 */ /* 0x000fcc0000004100 */
[----:B------:R-:W1:Y:S02]  /*e040*/  F2I.U64.TRUNC R2, R2 ;  /* 0x0000000200027311 */ /* 0x000e64000020d800 */
[----:B-1----:R-:W-:Y:S01]  /*e050*/  STG.E.64 desc[UR36][R16.64], R2 ;  /* 0x0000000210007986 */ /* 0x002fe2000c101b24 */
[----:B------:R-:W-:Y:S05]  /*e060*/  EXIT ;  /* 0x000000000000794d */ /* 0x000fea0003800000 */
.L_x_35368:
[----:B------:R-:W-:-:S04]  /*e070*/  HADD2.F32 R0, -RZ, R0.H0_H0 ;  /* 0x20000000ff007230 */ /* 0x000fc80000004100 */
[----:B------:R-:W1:Y:S02]  /*e080*/  F2I.FTZ.U32.TRUNC.NTZ R3, R0 ;  /* 0x0000000000037305 */ /* 0x000e64000021f000 */
[----:B-1----:R-:W-:Y:S01]  /*e090*/  STG.E desc[UR36][R16.64], R3 ;  /* 0x0000000310007986 */ /* 0x002fe2000c101924 */
[----:B------:R-:W-:Y:S05]  /*e0a0*/  EXIT ;  /* 0x000000000000794d */ /* 0x000fea0003800000 */
.L_x_35371:
        /* <DEDUP_REMOVED lines=13> */
.L_x_57521:


//--------------------- .text._ZN2at6native27unrolled_elementwise_kernelINS0_13AUnaryFunctorIN3c104HalfES4_S4_ZZZNS0_21remainder_kernel_cudaERNS_18TensorIteratorBaseEENKUlvE0_clEvENKUlvE1_clEvEUlS4_S4_E_EESt5arrayIPcLm2EELi4E23TrivialOffsetCalculatorILi1EjESF_NS0_6memory12LoadWithCastILi1EEENSG_13StoreWithCastILi1EEEEEviT_T0_T2_T3_T4_T5_ --------------------------
	.section	.text._ZN2at6native27unrolled_elementwise_kernelINS0_13AUnaryFunctorIN3c104HalfES4_S4_ZZZNS0_21remainder_kernel_cudaERNS_18TensorIteratorBaseEENKUlvE0_clEvENKUlvE1_clEvEUlS4_S4_E_EESt5arrayIPcLm2EELi4E23TrivialOffsetCalculatorILi1EjESF_NS0_6memory12LoadWithCastILi1EEENSG_13StoreWithCastILi1EEEEEviT_T0_T2_T3_T4_T5_,"ax",@progbits
	.align	128
        .global         _ZN2at6native27unrolled_elementwise_kernelINS0_13AUnaryFunctorIN3c104HalfES4_S4_ZZZNS0_21remainder_kernel_cudaERNS_18TensorIteratorBaseEENKUlvE0_clEvENKUlvE1_clEvEUlS4_S4_E_EESt5arrayIPcLm2EELi4E23TrivialOffsetCalculatorILi1EjESF_NS0_6memory12LoadWithCastILi1EEENSG_13StoreWithCastILi1EEEEEviT_T0_T2_T3_T4_T5_
        .type           _ZN2at6native27unrolled_elementwise_kernelINS0_13AUnaryFunctorIN3c104HalfES4_S4_ZZZNS0_21remainder_kernel_cudaERNS_18TensorIteratorBaseEENKUlvE0_clEvENKUlvE1_clEvEUlS4_S4_E_EESt5arrayIPcLm2EELi4E23TrivialOffsetCalculatorILi1EjESF_NS0_6memory12LoadWithCastILi1EEENSG_13StoreWithCastILi1EEEEEviT_T0_T2_T3_T4_T5_,@function
        .size           _ZN2at6native27unrolled_elementwise_kernelINS0_13AUnaryFunctorIN3c104HalfES4_S4_ZZZNS0_21remainder_kernel_cudaERNS_18TensorIteratorBaseEENKUlvE0_clEvENKUlvE1_clEvEUlS4_S4_E_EESt5arrayIPcLm2EELi4E23TrivialOffsetCalculatorILi1EjESF_NS0_6memory12LoadWithCastILi1EEENSG_13StoreWithCastILi1EEEEEviT_T0_T2_T3_T4_T5_,(.L_x_57522 - _ZN2at6native27unrolled_elementwise_kernelINS0_13AUnaryFunctorIN3c104HalfES4_S4_ZZZNS0_21remainder_kernel_cudaERNS_18TensorIteratorBaseEENKUlvE0_clEvENKUlvE1_clEvEUlS4_S4_E_EESt5arrayIPcLm2EELi4E23TrivialOffsetCalculatorILi1EjESF_NS0_6memory12LoadWithCastILi1EEENSG_13StoreWithCastILi1EEEEEviT_T0_T2_T3_T4_T5_)
        .other          _ZN2at6native27unrolled_elementwise_kernelINS0_13AUnaryFunctorIN3c104HalfES4_S4_ZZZNS0_21remainder_kernel_cudaERNS_18TensorIteratorBaseEENKUlvE0_clEvENKUlvE1_clEvEUlS4_S4_E_EESt5arrayIPcLm2EELi4E23TrivialOffsetCalculatorILi1EjESF_NS0_6memory12LoadWithCastILi1EEENSG_13StoreWithCastILi1EEEEEviT_T0_T2_T3_T4_T5_,@"STO_CUDA_ENTRY STV_DEFAULT"
_ZN2at6native27unrolled_elementwise_kernelINS0_13AUnaryFunctorIN3c104HalfES4_S4_ZZZNS0_21remainder_kernel_cudaERNS_18TensorIteratorBaseEENKUlvE0_clEvENKUlvE1_clEvEUlS4_S4_E_EESt5arrayIPcLm2EELi4E23TrivialOffsetCalculatorILi1EjESF_NS0_6memory12LoadWithCastILi1EEENSG_13StoreWithCastILi1EEEEEviT_T0_T2_T3_T4_T5_:
.text._ZN2at6native27unrolled_elementwise_kernelINS0_13AUnaryFunctorIN3c104HalfES4_S4_ZZZNS0_21remainder_kernel_cudaERNS_18TensorIteratorBaseEENKUlvE0_clEvENKUlvE1_clEvEUlS4_S4_E_EESt5arrayIPcLm2EELi4E23TrivialOffsetCalculatorILi1EjESF_NS0_6memory12LoadWithCastILi1EEENSG_13StoreWithCastILi1EEEEEviT_T0_T2_T3_T4_T5_:
        /* <DEDUP_REMOVED lines=36> */
.L_x_35377:
[----:B------:R-:W2:Y:S02]  /*0240*/  LDG.E.U8 R2, desc[UR36][R2.64] ;  /* 0x0000002402027981 */ /* 0x000ea4000c1e1100 */
[----:B--2---:R-:W-:-:S04]  /*0250*/  I2FP.F32.U32 R0, R2 ;  /* 0x0000000200007245 */ /* 0x004fc80000201000 */
[----:B------:R-:W-:-:S04]  /*0260*/  F2FP.F16.F32.PACK_AB R0, RZ, R0 ;  /* 0x00000000ff00723e */ /* 0x000fc800000000ff */
[----:B------:R-:W-:Y:S01]  /*0270*/  PRMT R23, R0, 0x7610, R23 ;  /* 0x0000761000177816 */ /* 0x000fe20000000017 */
[----:B------:R-:W-:Y:S06]  /*0280*/  BRA `(.L_x_35379) ;  /* 0x0000000c00bc7947 */ /* 0x000fec0003800000 */
.L_x_35376:
        /* <DEDUP_REMOVED lines=11> */
.L_x_35381:
[----:B------:R-:W2:Y:S02]  /*0340*/  LDG.E R2, desc[UR36][R2.64] ;  /* 0x0000002402027981 */ /* 0x000ea4000c1e1900 */
[----:B--2---:R-:W-:-:S04]  /*0350*/  I2FP.F32.S32 R0, R2 ;  /* 0x0000000200007245 */ /* 0x004fc80000201400 */
[----:B------:R-:W-:-:S04]  /*0360*/  F2FP.F16.F32.PACK_AB R0, RZ, R0 ;  /* 0x00000000ff00723e */ /* 0x000fc800000000ff */
[----:B------:R-:W-:Y:S01]  /*0370*/  PRMT R23, R0, 0x7610, R23 ;  /* 0x0000761000177816 */ /* 0x000fe20000000017 */
[----:B------:R-:W-:Y:S06]  /*0380*/  BRA `(.L_x_35379) ;  /* 0x0000000c007c7947 */ /* 0x000fec0003800000 */
.L_x_35380:
[----:B------:R-:W2:Y:S02]  /*0390*/  LDG.E.U16 R2, desc[UR36][R2.64] ;  /* 0x0000002402027981 */ /* 0x000ea4000c1e1500 */
[----:B--2---:R-:W0:Y:S02]  /*03a0*/  I2F.S16 R0, R2 ;  /* 0x0000000200007306 */ /* 0x004e240000101400 */
[----:B0-----:R-:W-:-:S04]  /*03b0*/  F2FP.F16.F32.PACK_AB R0, RZ, R0 ;  /* 0x00000000ff00723e */ /* 0x001fc800000000ff */
[----:B------:R-:W-:Y:S01]  /*03c0*/  PRMT R23, R0, 0x7610, R23 ;  /* 0x0000761000177816 */ /* 0x000fe20000000017 */
[----:B------:R-:W-:Y:S06]  /*03d0*/  BRA `(.L_x_35379) ;  /* 0x0000000c00687947 */ /* 0x000fec0003800000 */
.L_x_35375:
        /* <DEDUP_REMOVED lines=9> */
.L_x_35383:
[----:B------:R1:W5:Y:S01]  /*0470*/  LDG.E.U16 R23, desc[UR36][R2.64] ;  /* 0x0000002402177981 */ /* 0x000362000c1e1500 */
[----:B------:R-:W-:Y:S05]  /*0480*/  BRA `(.L_x_35379) ;  /* 0x0000000c003c7947 */ /* 0x000fea0003800000 */
.L_x_35382:
        /* <DEDUP_REMOVED lines=9> */
.L_x_35385:
[----:B------:R0:W5:Y:S01]  /*0520*/  LDG.E.U16 R23, desc[UR36][R2.64] ;  /* 0x0000002402177981 */ /* 0x000162000c1e1500 */
[----:B------:R-:W-:Y:S05]  /*0530*/  BRA `(.L_x_35379) ;  /* 0x0000000c00107947 */ /* 0x000fea0003800000 */
.L_x_35384:
        /* <DEDUP_REMOVED lines=9> */
.L_x_35374:
        /* <DEDUP_REMOVED lines=14> */
.L_x_35388:
        /* <DEDUP_REMOVED lines=9> */
.L_x_35387:
        /* <DEDUP_REMOVED lines=28> */
.L_x_35390:
        /* <DEDUP_REMOVED lines=15> */
.L_x_35389:
[----:B------:R-:W2:Y:S02]  /*09f0*/  LDG.E.U16 R0, desc[UR36][R2.64] ;  /* 0x0000002402007981 */ /* 0x000ea4000c1e1500 */
[----:B--2---:R-:W-:-:S05]  /*0a00*/  IMAD.U32 R0, R0, 0x10000, RZ ;  /* 0x0001000000007824 */ /* 0x004fca00078e00ff */
[----:B------:R-:W-:-:S04]  /*0a10*/  F2FP.F16.F32.PACK_AB R0, RZ, R0 ;  /* 0x00000000ff00723e */ /* 0x000fc800000000ff */
[----:B------:R-:W-:Y:S01]  /*0a20*/  PRMT R23, R0, 0x7610, R23 ;  /* 0x0000761000177816 */ /* 0x000fe20000000017 */
[----:B------:R-:W-:Y:S06]  /*0a30*/  BRA `(.L_x_35379) ;  /* 0x0000000400d07947 */ /* 0x000fec0003800000 */
.L_x_35386:
        /* <DEDUP_REMOVED lines=13> */
.L_x_35393:
        /* <DEDUP_REMOVED lines=21> */
.L_x_35397:
[----:B------:R-:W-:Y:S05]  /*0c60*/  BSYNC B1 ;  /* 0x0000000000017941 */ /* 0x000fea0003800000 */
.L_x_35396:
[----:B------:R-:W-:Y:S01]  /*0c70*/  LEA R3, R0, 0x3b800000, 0x17 ;  /* 0x3b80000000037811 */ /* 0x000fe200078eb8ff */
[----:B------:R-:W-:-:S05]  /*0c80*/  IMAD.SHL.U32 R0, R2, 0x100000, RZ ;  /* 0x0010000002007824 */ /* 0x000fca00078e00ff */
[----:B------:R-:W-:-:S07]  /*0c90*/  LOP3.LUT R0, R3, R0, R4, 0xfe, !PT ;  /* 0x0000000003007212 */ /* 0x000fce00078efe04 */
.L_x_35395:
[----:B------:R-:W-:Y:S05]  /*0ca0*/  BSYNC B0 ;  /* 0x0000000000007941 */ /* 0x000fea0003800000 */
.L_x_35394:
[----:B------:R-:W-:-:S04]  /*0cb0*/  F2FP.F16.F32.PACK_AB R0, RZ, R0 ;  /* 0x00000000ff00723e */ /* 0x000fc800000000ff */
[----:B------:R-:W-:Y:S01]  /*0cc0*/  PRMT R23, R0, 0x7610, R23 ;  /* 0x0000761000177816 */ /* 0x000fe20000000017 */
[----:B------:R-:W-:Y:S06]  /*0cd0*/  BRA `(.L_x_35379) ;  /* 0x0000000400287947 */ /* 0x000fec0003800000 */
.L_x_35392:
        /* <DEDUP_REMOVED lines=21> */
.L_x_35401:
[----:B------:R-:W-:Y:S05]  /*0e30*/  BSYNC B1 ;  /* 0x0000000000017941 */ /* 0x000fea0003800000 */
.L_x_35400:
[----:B------:R-:W-:Y:S01]  /*0e40*/  LEA R3, R0, 0x37800000, 0x17 ;  /* 0x3780000000037811 */ /* 0x000fe200078eb8ff */
[----:B------:R-:W-:-:S05]  /*0e50*/  IMAD.SHL.U32 R0, R2, 0x200000, RZ ;  /* 0x0020000002007824 */ /* 0x000fca00078e00ff */
[----:B------:R-:W-:-:S07]  /*0e60*/  LOP3.LUT R0, R3, R0, R4, 0xfe, !PT ;  /* 0x0000000003007212 */ /* 0x000fce00078efe04 */
.L_x_35399:
[----:B------:R-:W-:Y:S05]  /*0e70*/  BSYNC B0 ;  /* 0x0000000000007941 */ /* 0x000fea0003800000 */
.L_x_35398:
[----:B------:R-:W-:-:S04]  /*0e80*/  F2FP.F16.F32.PACK_AB R0, RZ, R0 ;  /* 0x00000000ff00723e */ /* 0x000fc800000000ff */
[----:B------:R-:W-:Y:S01]  /*0e90*/  PRMT R23, R0, 0x7610, R23 ;  /* 0x0000761000177816 */ /* 0x000fe20000000017 */
[----:B------:R-:W-:Y:S06]  /*0ea0*/  BRA `(.L_x_35379) ;  /* 0x0000000000b47947 */ /* 0x000fec0003800000 */
.L_x_35391:
        /* <DEDUP_REMOVED lines=14> */
.L_x_35405:
[----:B------:R-:W-:Y:S05]  /*0f90*/  BSYNC B0 ;  /* 0x0000000000007941 */ /* 0x000fea0003800000 */
.L_x_35404:
[----:B------:R-:W-:-:S04]  /*0fa0*/  F2FP.F16.F32.PACK_AB R0, RZ, R0 ;  /* 0x00000000ff00723e */ /* 0x000fc800000000ff */
[----:B------:R-:W-:Y:S01]  /*0fb0*/  PRMT R23, R0, 0x7610, R23 ;  /* 0x0000761000177816 */ /* 0x000fe20000000017 */
[----:B------:R-:W-:Y:S06]  /*0fc0*/  BRA `(.L_x_35379) ;  /* 0x00000000006c7947 */ /* 0x000fec0003800000 */
.L_x_35378:
        /* <DEDUP_REMOVED lines=16> */
.L_x_35406:
[----:B------:R-:W-:Y:S01]  /*10d0*/  PRMT R23, RZ, 0x7610, R23 ;  /* 0x00007610ff177816 */ /* 0x000fe20000000017 */
[----:B------:R-:W-:Y:S06]  /*10e0*/  BRA `(.L_x_35379) ;  /* 0x0000000000247947 */ /* 0x000fec0003800000 */
.L_x_35403:
[----:B------:R-:W2:Y:S02]  /*10f0*/  LDG.E.64 R2, desc[UR36][R2.64] ;  /* 0x0000002402027981 */ /* 0x000ea4000c1e1b00 */
[----:B--2---:R-:W0:Y:S02]  /*1100*/  I2F.U64 R0, R2 ;  /* 0x0000000200007312 */ /* 0x004e240000301000 */
[----:B0-----:R-:W-:-:S04]  /*1110*/  F2FP.F16.F32.PACK_AB R0, RZ, R0 ;  /* 0x00000000ff00723e */ /* 0x001fc800000000ff */
[----:B------:R-:W-:Y:S01]  /*1120*/  PRMT R23, R0, 0x7610, R23 ;  /* 0x0000761000177816 */ /* 0x000fe20000000017 */
[----:B------:R-:W-:Y:S06]  /*1130*/  BRA `(.L_x_35379) ;  /* 0x0000000000107947 */ /* 0x000fec0003800000 */
.L_x_35402:
[----:B------:R-:W2:Y:S02]  /*1140*/  LDG.E R2, desc[UR36][R2.64] ;  /* 0x0000002402027981 */ /* 0x000ea4000c1e1900 */
[----:B--2---:R-:W-:-:S04]  /*1150*/  I2FP.F32.U32 R0, R2 ;  /* 0x0000000200007245 */ /* 0x004fc80000201000 */
[----:B------:R-:W-:-:S04]  /*1160*/  F2FP.F16.F32.PACK_AB R0, RZ, R0 ;  /* 0x00000000ff00723e */ /* 0x000fc800000000ff */
[----:B------:R-:W-:-:S07]  /*1170*/  PRMT R23, R0, 0x7610, R23 ;  /* 0x0000761000177816 */ /* 0x000fce0000000017 */
.L_x_35379:
[----:B------:R-:W-:-:S07]  /*1180*/  VIADD R17, R17, 0x80 ;  /* 0x0000008011117836 */ /* 0x000fce0000000000 */
.L_x_35373:
[----:B------:R-:W-:Y:S05]  /*1190*/  BSYNC B6 ;  /* 0x0000000000067941 */ /* 0x000fea0003800000 */
.L_x_35372:
        /* <DEDUP_REMOVED lines=26> */
.L_x_35412:
[----:B------:R-:W2:Y:S02]  /*1340*/  LDG.E.U8 R2, desc[UR36][R2.64] ;  /* 0x0000002402027981 */ /* 0x000ea4000c1e1100 */
[----:B--2---:R-:W-:-:S04]  /*1350*/  I2FP.F32.U32 R0, R2 ;  /* 0x0000000200007245 */ /* 0x004fc80000201000 */
[----:B------:R-:W-:-:S04]  /*1360*/  F2FP.F16.F32.PACK_AB R0, RZ, R0 ;  /* 0x00000000ff00723e */ /* 0x000fc800000000ff */
[----:B------:R-:W-:Y:S01]  /*1370*/  PRMT R19, R0, 0x7610, R19 ;  /* 0x0000761000137816 */ /* 0x000fe20000000013 */
[----:B------:R-:W-:Y:S06]  /*1380*/  BRA `(.L_x_35414) ;  /* 0x0000000c00bc7947 */ /* 0x000fec0003800000 */
.L_x_35411:
        /* <DEDUP_REMOVED lines=11> */
.L_x_35416:
[----:B------:R-:W2:Y:S02]  /*1440*/  LDG.E R2, desc[UR36][R2.64] ;  /* 0x0000002402027981 */ /* 0x000ea4000c1e1900 */
[----:B--2---:R-:W-:-:S04]  /*1450*/  I2FP.F32.S32 R0, R2 ;  /* 0x0000000200007245 */ /* 0x004fc80000201400 */
[----:B------:R-:W-:-:S04]  /*1460*/  F2FP.F16.F32.PACK_AB R0, RZ, R0 ;  /* 0x00000000ff00723e */ /* 0x000fc800000000ff */
[----:B------:R-:W-:Y:S01]  /*1470*/  PRMT R19, R0, 0x7610, R19 ;  /* 0x0000761000137816 */ /* 0x000fe20000000013 */
[----:B------:R-:W-:Y:S06]  /*1480*/  BRA `(.L_x_35414) ;  /* 0x0000000c007c7947 */ /* 0x000fec0003800000 */
.L_x_35415:
[----:B------:R-:W2:Y:S02]  /*1490*/  LDG.E.U16 R2, desc[UR36][R2.64] ;  /* 0x0000002402027981 */ /* 0x000ea4000c1e1500 */
[----:B--2---:R-:W0:Y:S02]  /*14a0*/  I2F.S16 R0, R2 ;  /* 0x0000000200007306 */ /* 0x004e240000101400 */
[----:B0-----:R-:W-:-:S04]  /*14b0*/  F2FP.F16.F32.PACK_AB R0, RZ, R0 ;  /* 0x00000000ff00723e */ /* 0x001fc800000000ff */
[----:B------:R-:W-:Y:S01]  /*14c0*/  PRMT R19, R0, 0x7610, R19 ;  /* 0x0000761000137816 */ /* 0x000fe20000000013 */
[----:B------:R-:W-:Y:S06]  /*14d0*/  BRA `(.L_x_35414) ;  /* 0x0000000c00687947 */ /* 0x000fec0003800000 */
.L_x_35410:
        /* <DEDUP_REMOVED lines=9> */
.L_x_35418:
[----:B------:R0:W5:Y:S01]  /*1570*/  LDG.E.U16 R19, desc[UR36][R2.64] ;  /* 0x0000002402137981 */ /* 0x000162000c1e1500 */
[----:B------:R-:W-:Y:S05]  /*1580*/  BRA `(.L_x_35414) ;  /* 0x0000000c003c7947 */ /* 0x000fea0003800000 */
.L_x_35417:
        /* <DEDUP_REMOVED lines=9> */
.L_x_35420:
[----:B------:R1:W5:Y:S01]  /*1620*/  LDG.E.U16 R19, desc[UR36][R2.64] ;  /* 0x0000002402137981 */ /* 0x000362000c1e1500 */
[----:B------:R-:W-:Y:S05]  /*1630*/  BRA `(.L_x_35414) ;  /* 0x0000000c00107947 */ /* 0x000fea0003800000 */
.L_x_35419:
        /* <DEDUP_REMOVED lines=9> */
.L_x_35409:
        /* <DEDUP_REMOVED lines=14> */
.L_x_35423:
        /* <DEDUP_REMOVED lines=9> */
.L_x_35422:
        /* <DEDUP_REMOVED lines=28> */
.L_x_35425:
        /* <DEDUP_REMOVED lines=15> */
.L_x_35424:
[----:B------:R-:W2:Y:S02]  /*1af0*/  LDG.E.U16 R0, desc[UR36][R2.64] ;  /* 0x0000002402007981 */ /* 0x000ea4000c1e1500 */
[----:B--2---:R-:W-:-:S05]  /*1b00*/  IMAD.U32 R0, R0, 0x10000, RZ ;  /* 0x0001000000007824 */ /* 0x004fca00078e00ff */
[----:B------:R-:W-:-:S04]  /*1b10*/  F2FP.F16.F32.PACK_AB R0, RZ, R0 ;  /* 0x00000000ff00723e */ /* 0x000fc800000000ff */
[----:B------:R-:W-:Y:S01]  /*1b20*/  PRMT R19, R0, 0x7610, R19 ;  /* 0x0000761000137816 */ /* 0x000fe20000000013 */
[----:B------:R-:W-:Y:S06]  /*1b30*/  BRA `(.L_x_35414) ;  /* 0x0000000400d07947 */ /* 0x000fec0003800000 */
.L_x_35421:
        /* <DEDUP_REMOVED lines=13> */
.L_x_35428:
        /* <DEDUP_REMOVED lines=21> */
.L_x_35432:
[----:B------:R-:W-:Y:S05]  /*1d60*/  BSYNC B1 ;  /* 0x0000000000017941 */ /* 0x000fea0003800000 */
.L_x_35431:
[----:B------:R-:W-:Y:S01]  /*1d70*/  LEA R3, R0, 0x3b800000, 0x17 ;  /* 0x3b80000000037811 */ /* 0x000fe200078eb8ff */
[----:B------:R-:W-:-:S05]  /*1d80*/  IMAD.SHL.U32 R0, R2, 0x100000, RZ ;  /* 0x0010000002007824 */ /* 0x000fca00078e00ff */
[----:B------:R-:W-:-:S07]  /*1d90*/  LOP3.LUT R0, R3, R0, R4, 0xfe, !PT ;  /* 0x0000000003007212 */ /* 0x000fce00078efe04 */
.L_x_35430:
[----:B------:R-:W-:Y:S05]  /*1da0*/  BSYNC B0 ;  /* 0x0000000000007941 */ /* 0x000fea0003800000 */
.L_x_35429:
[----:B------:R-:W-:-:S04]  /*1db0*/  F2FP.F16.F32.PACK_AB R0, RZ, R0 ;  /* 0x00000000ff00723e */ /* 0x000fc800000000ff */
[----:B------:R-:W-:Y:S01]  /*1dc0*/  PRMT R19, R0, 0x7610, R19 ;  /* 0x0000761000137816 */ /* 0x000fe20000000013 */
[----:B------:R-:W-:Y:S06]  /*1dd0*/  BRA `(.L_x_35414) ;  /* 0x0000000400287947 */ /* 0x000fec0003800000 */
.L_x_35427:
        /* <DEDUP_REMOVED lines=21> */
.L_x_35436:
[----:B------:R-:W-:Y:S05]  /*1f30*/  BSYNC B1 ;  /* 0x0000000000017941 */ /* 0x000fea0003800000 */
.L_x_35435:
[----:B------:R-:W-:Y:S01]  /*1f40*/  LEA R3, R0, 0x37800000, 0x17 ;  /* 0x3780000000037811 */ /* 0x000fe200078eb8ff */
[----:B------:R-:W-:-:S05]  /*1f50*/  IMAD.SHL.U32 R0, R2, 0x200000, RZ ;  /* 0x0020000002007824 */ /* 0x000fca00078e00ff */
[----:B------:R-:W-:-:S07]  /*1f60*/  LOP3.LUT R0, R3, R0, R4, 0xfe, !PT ;  /* 0x0000000003007212 */ /* 0x000fce00078efe04 */
.L_x_35434:
[----:B------:R-:W-:Y:S05]  /*1f70*/  BSYNC B0 ;  /* 0x0000000000007941 */ /* 0x000fea0003800000 */
.L_x_35433:
[----:B------:R-:W-:-:S04]  /*1f80*/  F2FP.F16.F32.PACK_AB R0, RZ, R0 ;  /* 0x00000000ff00723e */ /* 0x000fc800000000ff */
[----:B------:R-:W-:Y:S01]  /*1f90*/  PRMT R19, R0, 0x7610, R19 ;  /* 0x0000761000137816 */ /* 0x000fe20000000013 */
[----:B------:R-:W-:Y:S06]  /*1fa0*/  BRA `(.L_x_35414) ;  /* 0x0000000000b47947 */ /* 0x000fec0003800000 */
.L_x_35426:
        /* <DEDUP_REMOVED lines=14> */
.L_x_35440:
[----:B------:R-:W-:Y:S05]  /*2090*/  BSYNC B0 ;  /* 0x0000000000007941 */ /* 0x000fea0003800000 */
.L_x_35439:
[----:B------:R-:W-:-:S04]  /*20a0*/  F2FP.F16.F32.PACK_AB R0, RZ, R0 ;  /* 0x00000000ff00723e */ /* 0x000fc800000000ff */
[----:B------:R-:W-:Y:S01]  /*20b0*/  PRMT R19, R0, 0x7610, R19 ;  /* 0x0000761000137816 */ /* 0x000fe20000000013 */
[----:B------:R-:W-:Y:S06]  /*20c0*/  BRA `(.L_x_35414) ;  /* 0x00000000006c7947 */ /* 0x000fec0003800000 */
.L_x_35413:
        /* <DEDUP_REMOVED lines=16> */
.L_x_35441:
[----:B------:R-:W-:Y:S01]  /*21d0*/  PRMT R19, RZ, 0x7610, R19 ;  /* 0x00007610ff137816 */ /* 0x000fe20000000013 */
[----:B------:R-:W-:Y:S06]  /*21e0*/  BRA `(.L_x_35414) ;  /* 0x0000000000247947 */ /* 0x000fec0003800000 */
.L_x_35438:
[----:B------:R-:W2:Y:S02]  /*21f0*/  LDG.E.64 R2, desc[UR36][R2.64] ;  /* 0x0000002402027981 */ /* 0x000ea4000c1e1b00 */
[----:B--2---:R-:W0:Y:S02]  /*2200*/  I2F.U64 R0, R2 ;  /* 0x0000000200007312 */ /* 0x004e240000301000 */
[----:B0-----:R-:W-:-:S04]  /*2210*/  F2FP.F16.F32.PACK_AB R0, RZ, R0 ;  /* 0x00000000ff00723e */ /* 0x001fc800000000ff */
[----:B------:R-:W-:Y:S01]  /*2220*/  PRMT R19, R0, 0x7610, R19 ;  /* 0x0000761000137816 */ /* 0x000fe20000000013 */
[----:B------:R-:W-:Y:S06]  /*2230*/  BRA `(.L_x_35414) ;  /* 0x0000000000107947 */ /* 0x000fec0003800000 */
.L_x_35437:
[----:B------:R-:W2:Y:S02]  /*2240*/  LDG.E R2, desc[UR36][R2.64] ;  /* 0x0000002402027981 */ /* 0x000ea4000c1e1900 */
[----:B--2---:R-:W-:-:S04]  /*2250*/  I2FP.F32.U32 R0, R2 ;  /* 0x0000000200007245 */ /* 0x004fc80000201000 */
[----:B------:R-:W-:-:S04]  /*2260*/  F2FP.F16.F32.PACK_AB R0, RZ, R0 ;  /* 0x00000000ff00723e */ /* 0x000fc800000000ff */
[----:B------:R-:W-:-:S07]  /*2270*/  PRMT R19, R0, 0x7610, R19 ;  /* 0x0000761000137816 */ /* 0x000fce0000000013 */
.L_x_35414:
[----:B------:R-:W-:-:S07]  /*2280*/  VIADD R17, R17, 0x80 ;  /* 0x0000008011117836 */ /* 0x000fce0000000000 */
.L_x_35408:
[----:B------:R-:W-:Y:S05]  /*2290*/  BSYNC B6 ;  /* 0x0000000000067941 */ /* 0x000fea0003800000 */
.L_x_35407:
        /* <DEDUP_REMOVED lines=28> */
.L_x_35447:
[----:B------:R-:W2:Y:S02]  /*2460*/  LDG.E.U8 R2, desc[UR36][R2.64] ;  /* 0x0000002402027981 */ /* 0x000ea4000c1e1100 */
[----:B--2---:R-:W-:-:S04]  /*2470*/  I2FP.F32.U32 R0, R2 ;  /* 0x0000000200007245 */ /* 0x004fc80000201000 */
[----:B------:R-:W-:-:S04]  /*2480*/  F2FP.F16.F32.PACK_AB R0, RZ, R0 ;  /* 0x00000000ff00723e */ /* 0x000fc800000000ff */
[----:B------:R-:W-:Y:S01]  /*2490*/  PRMT R26, R0, 0x7610, R26 ;  /* 0x00007610001a7816 */ /* 0x000fe2000000001a */
[----:B------:R-:W-:Y:S06]  /*24a0*/  BRA `(.L_x_35449) ;  /* 0x0000000c00bc7947 */ /* 0x000fec0003800000 */
.L_x_35446:
        /* <DEDUP_REMOVED lines=11> */
.L_x_35451:
[----:B------:R-:W2:Y:S02]  /*2560*/  LDG.E R2, desc[UR36][R2.64] ;  /* 0x0000002402027981 */ /* 0x000ea4000c1e1900 */
[----:B--2---:R-:W-:-:S04]  /*2570*/  I2FP.F32.S32 R0, R2 ;  /* 0x0000000200007245 */ /* 0x004fc80000201400 */
[----:B------:R-:W-:-:S04]  /*2580*/  F2FP.F16.F32.PACK_AB R0, RZ, R0 ;  /* 0x00000000ff00723e */ /* 0x000fc800000000ff */
[----:B------:R-:W-:Y:S01]  /*2590*/  PRMT R26, R0, 0x7610, R26 ;  /* 0x00007610001a7816 */ /* 0x000fe2000000001a */
[----:B------:R-:W-:Y:S06]  /*25a0*/  BRA `(.L_x_35449) ;  /* 0x0000000c007c7947 */ /* 0x000fec0003800000 */
.L_x_35450:
[----:B------:R-:W2:Y:S02]  /*25b0*/  LDG.E.U16 R2, desc[UR36][R2.64] ;  /* 0x0000002402027981 */ /* 0x000ea4000c1e1500 */
[----:B--2---:R-:W0:Y:S02]  /*25c0*/  I2F.S16 R0, R2 ;  /* 0x0000000200007306 */ /* 0x004e240000101400 */
[----:B0-----:R-:W-:-:S04]  /*25d0*/  F2FP.F16.F32.PACK_AB R0, RZ, R0 ;  /* 0x00000000ff00723e */ /* 0x001fc800000000ff */
[----:B------:R-:W-:Y:S01]  /*25e0*/  PRMT R26, R0, 0x7610, R26 ;  /* 0x00007610001a7816 */ /* 0x000fe2000000001a */
[----:B------:R-:W-:Y:S06]  /*25f0*/  BRA `(.L_x_35449) ;  /* 0x0000000c00687947 */ /* 0x000fec0003800000 */
.L_x_35445:
        /* <DEDUP_REMOVED lines=9> */
.L_x_35453:
[----:B------:R0:W5:Y:S01]  /*2690*/  LDG.E.U16 R26, desc[UR36][R2.64] ;  /* 0x00000024021a7981 */ /* 0x000162000c1e1500 */
[----:B------:R-:W-:Y:S05]  /*26a0*/  BRA `(.L_x_35449) ;  /* 0x0000000c003c7947 */ /* 0x000fea0003800000 */
.L_x_35452:
        /* <DEDUP_REMOVED lines=9> */
.L_x_35455:
[----:B------:R1:W5:Y:S01]  /*2740*/  LDG.E.U16 R26, desc[UR36][R2.64] ;  /* 0x00000024021a7981 */ /* 0x000362000c1e1500 */
[----:B------:R-:W-:Y:S05]  /*2750*/  BRA `(.L_x_35449) ;  /* 0x0000000c00107947 */ /* 0x000fea0003800000 */
.L_x_35454:
        /* <DEDUP_REMOVED lines=9> */
.L_x_35444:
        /* <DEDUP_REMOVED lines=14> */
.L_x_35458:
        /* <DEDUP_REMOVED lines=9> */
.L_x_35457:
        /* <DEDUP_REMOVED lines=28> */
.L_x_35460:
        /* <DEDUP_REMOVED lines=15> */
.L_x_35459:
[----:B------:R-:W2:Y:S02]  /*2c10*/  LDG.E.U16 R0, desc[UR36][R2.64] ;  /* 0x0000002402007981 */ /* 0x000ea4000c1e1500 */
[----:B--2---:R-:W-:-:S05]  /*2c20*/  IMAD.U32 R0, R0, 0x10000, RZ ;  /* 0x0001000000007824 */ /* 0x004fca00078e00ff */
[----:B------:R-:W-:-:S04]  /*2c30*/  F2FP.F16.F32.PACK_AB R0, RZ, R0 ;  /* 0x00000000ff00723e */ /* 0x000fc800000000ff */
[----:B------:R-:W-:Y:S01]  /*2c40*/  PRMT R26, R0, 0x7610, R26 ;  /* 0x00007610001a7816 */ /* 0x000fe2000000001a */
[----:B------:R-:W-:Y:S06]  /*2c50*/  BRA `(.L_x_35449) ;  /* 0x0000000400d07947 */ /* 0x000fec0003800000 */
.L_x_35456:
        /* <DEDUP_REMOVED lines=13> */
.L_x_35463:
        /* <DEDUP_REMOVED lines=21> */
.L_x_35467:
[----:B------:R-:W-:Y:S05]  /*2e80*/  BSYNC B1 ;  /* 0x0000000000017941 */ /* 0x000fea0003800000 */
.L_x_35466:
[----:B------:R-:W-:Y:S01]  /*2e90*/  LEA R3, R0, 0x3b800000, 0x17 ;  /* 0x3b80000000037811 */ /* 0x000fe200078eb8ff */
[----:B------:R-:W-:-:S05]  /*2ea0*/  IMAD.SHL.U32 R0, R2, 0x100000, RZ ;  /* 0x0010000002007824 */ /* 0x000fca00078e00ff */
[----:B------:R-:W-:-:S07]  /*2eb0*/  LOP3.LUT R0, R3, R0, R4, 0xfe, !PT ;  /* 0x0000000003007212 */ /* 0x000fce00078efe04 */
.L_x_35465:
[----:B------:R-:W-:Y:S05]  /*2ec0*/  BSYNC B0 ;  /* 0x0000000000007941 */ /* 0x000fea0003800000 */
.L_x_35464:
[----:B------:R-:W-:-:S04]  /*2ed0*/  F2FP.F16.F32.PACK_AB R0, RZ, R0 ;  /* 0x00000000ff00723e */ /* 0x000fc800000000ff */
[----:B------:R-:W-:Y:S01]  /*2ee0*/  PRMT R26, R0, 0x7610, R26 ;  /* 0x00007610001a7816 */ /* 0x000fe2000000001a */
[----:B------:R-:W-:Y:S06]  /*2ef0*/  BRA `(.L_x_35449) ;  /* 0x0000000400287947 */ /* 0x000fec0003800000 */
.L_x_35462:
        /* <DEDUP_REMOVED lines=21> */
.L_x_35471:
[----:B------:R-:W-:Y:S05]  /*3050*/  BSYNC B1 ;  /* 0x0000000000017941 */ /* 0x000fea0003800000 */
.L_x_35470:
[----:B------:R-:W-:Y:S01]  /*3060*/  LEA R3, R0, 0x37800000, 0x17 ;  /* 0x3780000000037811 */ /* 0x000fe200078eb8ff */
[----:B------:R-:W-:-:S05]  /*3070*/  IMAD.SHL.U32 R0, R2, 0x200000, RZ ;  /* 0x0020000002007824 */ /* 0x000fca00078e00ff */
[----:B------:R-:W-:-:S07]  /*3080*/  LOP3.LUT R0, R3, R0, R4, 0xfe, !PT ;  /* 0x0000000003007212 */ /* 0x000fce00078efe04 */
.L_x_35469:
[----:B------:R-:W-:Y:S05]  /*3090*/  BSYNC B0 ;  /* 0x0000000000007941 */ /* 0x000fea0003800000 */
.L_x_35468:
[----:B------:R-:W-:-:S04]  /*30a0*/  F2FP.F16.F32.PACK_AB R0, RZ, R0 ;  /* 0x00000000ff00723e */ /* 0x000fc800000000ff */
[----:B------:R-:W-:Y:S01]  /*30b0*/  PRMT R26, R0, 0x7610, R26 ;  /* 0x00007610001a7816 */ /* 0x000fe2000000001a */
[----:B------:R-:W-:Y:S06]  /*30c0*/  BRA `(.L_x_35449) ;  /* 0x0000000000b47947 */ /* 0x000fec0003800000 */
.L_x_35461:
        /* <DEDUP_REMOVED lines=14> */
.L_x_35475:
[----:B------:R-:W-:Y:S05]  /*31b0*/  BSYNC B0 ;  /* 0x0000000000007941 */ /* 0x000fea0003800000 */
.L_x_35474:
[----:B------:R-:W-:-:S04]  /*31c0*/  F2FP.F16.F32.PACK_AB R0, RZ, R0 ;  /* 0x00000000ff00723e */ /* 0x000fc800000000ff */
[----:B------:R-:W-:Y:S01]  /*31d0*/  PRMT R26, R0, 0x7610, R26 ;  /* 0x00007610001a7816 */ /* 0x000fe2000000001a */
[----:B------:R-:W-:Y:S06]  /*31e0*/  BRA `(.L_x_35449) ;  /* 0x00000000006c7947 */ /* 0x000fec0003800000 */
.L_x_35448:
        /* <DEDUP_REMOVED lines=16> */
.L_x_35476:
[----:B------:R-:W-:Y:S01]  /*32f0*/  PRMT R26, RZ, 0x7610, R26 ;  /* 0x00007610ff1a7816 */ /* 0x000fe2000000001a */
[----:B------:R-:W-:Y:S06]  /*3300*/  BRA `(.L_x_35449) ;  /* 0x0000000000247947 */ /* 0x000fec0003800000 */
.L_x_35473:
[----:B------:R-:W2:Y:S02]  /*3310*/  LDG.E.64 R2, desc[UR36][R2.64] ;  /* 0x0000002402027981 */ /* 0x000ea4000c1e1b00 */
[----:B--2---:R-:W0:Y:S02]  /*3320*/  I2F.U64 R0, R2 ;  /* 0x0000000200007312 */ /* 0x004e240000301000 */
[----:B0-----:R-:W-:-:S04]  /*3330*/  F2FP.F16.F32.PACK_AB R0, RZ, R0 ;  /* 0x00000000ff00723e */ /* 0x001fc800000000ff */
[----:B------:R-:W-:Y:S01]  /*3340*/  PRMT R26, R0, 0x7610, R26 ;  /* 0x00007610001a7816 */ /* 0x000fe2000000001a */
[----:B------:R-:W-:Y:S06]  /*3350*/  BRA `(.L_x_35449) ;  /* 0x0000000000107947 */ /* 0x000fec0003800000 */
.L_x_35472:
[----:B------:R-:W2:Y:S02]  /*3360*/  LDG.E R2, desc[UR36][R2.64] ;  /* 0x0000002402027981 */ /* 0x000ea4000c1e1900 */
[----:B--2---:R-:W-:-:S04]  /*3370*/  I2FP.F32.U32 R0, R2 ;  /* 0x0000000200007245 */ /* 0x004fc80000201000 */
[----:B------:R-:W-:-:S04]  /*3380*/  F2FP.F16.F32.PACK_AB R0, RZ, R0 ;  /* 0x00000000ff00723e */ /* 0x000fc800000000ff */
[----:B------:R-:W-:-:S07]  /*3390*/  PRMT R26, R0, 0x7610, R26 ;  /* 0x00007610001a7816 */ /* 0x000fce000000001a */
.L_x_35449:
[----:B------:R-:W-:-:S07]  /*33a0*/  VIADD R17, R17, 0x80 ;  /* 0x0000008011117836 */ /* 0x000fce0000000000 */
.L_x_35443:
[----:B------:R-:W-:Y:S05]  /*33b0*/  BSYNC B6 ;  /* 0x0000000000067941 */ /* 0x000fea0003800000 */
.L_x_35442:
        /* <DEDUP_REMOVED lines=25> */
.L_x_35482:
[----:B------:R-:W2:Y:S02]  /*3550*/  LDG.E.U8 R2, desc[UR36][R2.64] ;  /* 0x0000002402027981 */ /* 0x000ea4000c1e1100 */
[----:B--2---:R-:W-:-:S04]  /*3560*/  I2FP.F32.U32 R0, R2 ;  /* 0x0000000200007245 */ /* 0x004fc80000201000 */
[----:B------:R-:W-:-:S04]  /*3570*/  F2FP.F16.F32.PACK_AB R0, RZ, R0 ;  /* 0x00000000ff00723e */ /* 0x000fc800000000ff */
[----:B------:R-:W-:Y:S01]  /*3580*/  PRMT R24, R0, 0x7610, R24 ;  /* 0x0000761000187816 */ /* 0x000fe20000000018 */
[----:B------:R-:W-:Y:S06]  /*3590*/  BRA `(.L_x_35478) ;  /* 0x0000000c00bc7947 */ /* 0x000fec0003800000 */
.L_x_35481:
        /* <DEDUP_REMOVED lines=11> */
.L_x_35485:
[----:B------:R-:W2:Y:S02]  /*3650*/  LDG.E R2, desc[UR36][R2.64] ;  /* 0x0000002402027981 */ /* 0x000ea4000c1e1900 */
[----:B--2---:R-:W-:-:S04]  /*3660*/  I2FP.F32.S32 R0, R2 ;  /* 0x0000000200007245 */ /* 0x004fc80000201400 */
[----:B------:R-:W-:-:S04]  /*3670*/  F2FP.F16.F32.PACK_AB R0, RZ, R0 ;  /* 0x00000000ff00723e */ /* 0x000fc800000000ff */
[----:B------:R-:W-:Y:S01]  /*3680*/  PRMT R24, R0, 0x7610, R24 ;  /* 0x0000761000187816 */ /* 0x000fe20000000018 */
[----:B------:R-:W-:Y:S06]  /*3690*/  BRA `(.L_x_35478) ;  /* 0x0000000c007c7947 */ /* 0x000fec0003800000 */
.L_x_35484:
[----:B------:R-:W2:Y:S02]  /*36a0*/  LDG.E.U16 R2, desc[UR36][R2.64] ;  /* 0x0000002402027981 */ /* 0x000ea4000c1e1500 */
[----:B--2---:R-:W0:Y:S02]  /*36b0*/  I2F.S16 R0, R2 ;  /* 0x0000000200007306 */ /* 0x004e240000101400 */
[----:B0-----:R-:W-:-:S04]  /*36c0*/  F2FP.F16.F32.PACK_AB R0, RZ, R0 ;  /* 0x00000000ff00723e */ /* 0x001fc800000000ff */
[----:B------:R-:W-:Y:S01]  /*36d0*/  PRMT R24, R0, 0x7610, R24 ;  /* 0x0000761000187816 */ /* 0x000fe20000000018 */
[----:B------:R-:W-:Y:S06]  /*36e0*/  BRA `(.L_x_35478) ;  /* 0x0000000c00687947 */ /* 0x000fec0003800000 */
.L_x_35480:
        /* <DEDUP_REMOVED lines=9> */
.L_x_35487:
[----:B------:R2:W5:Y:S01]  /*3780*/  LDG.E.U16 R24, desc[UR36][R2.64] ;  /* 0x0000002402187981 */ /* 0x000562000c1e1500 */
[----:B------:R-:W-:Y:S05]  /*3790*/  BRA `(.L_x_35478) ;  /* 0x0000000c003c7947 */ /* 0x000fea0003800000 */
.L_x_35486:
        /* <DEDUP_REMOVED lines=9> */
.L_x_35489:
[----:B------:R3:W5:Y:S01]  /*3830*/  LDG.E.U16 R24, desc[UR36][R2.64] ;  /* 0x0000002402187981 */ /* 0x000762000c1e1500 */
[----:B------:R-:W-:Y:S05]  /*3840*/  BRA `(.L_x_35478) ;  /* 0x0000000c00107947 */ /* 0x000fea0003800000 */
.L_x_35488:
        /* <DEDUP_REMOVED lines=9> */
.L_x_35479:
        /* <DEDUP_REMOVED lines=14> */
.L_x_35492:
        /* <DEDUP_REMOVED lines=9> */
.L_x_35491:
        /* <DEDUP_REMOVED lines=28> */
.L_x_35494:
        /* <DEDUP_REMOVED lines=15> */
.L_x_35493:
[----:B------:R-:W2:Y:S02]  /*3d00*/  LDG.E.U16 R0, desc[UR36][R2.64] ;  /* 0x0000002402007981 */ /* 0x000ea4000c1e1500 */
[----:B--2---:R-:W-:-:S05]  /*3d10*/  IMAD.U32 R0, R0, 0x10000, RZ ;  /* 0x0001000000007824 */ /* 0x004fca00078e00ff */
[----:B------:R-:W-:-:S04]  /*3d20*/  F2FP.F16.F32.PACK_AB R0, RZ, R0 ;  /* 0x00000000ff00723e */ /* 0x000fc800000000ff */
[----:B------:R-:W-:Y:S01]  /*3d30*/  PRMT R24, R0, 0x7610, R24 ;  /* 0x0000761000187816 */ /* 0x000fe20000000018 */
[----:B------:R-:W-:Y:S06]  /*3d40*/  BRA `(.L_x_35478) ;  /* 0x0000000400d07947 */ /* 0x000fec0003800000 */
.L_x_35490:
        /* <DEDUP_REMOVED lines=13> */
.L_x_35497:
        /* <DEDUP_REMOVED lines=21> */
.L_x_35501:
[----:B------:R-:W-:Y:S05]  /*3f70*/  BSYNC B1 ;  /* 0x0000000000017941 */ /* 0x000fea0003800000 */
.L_x_35500:
[----:B------:R-:W-:Y:S01]  /*3f80*/  LEA R3, R0, 0x3b800000, 0x17 ;  /* 0x3b80000000037811 */ /* 0x000fe200078eb8ff */
[----:B------:R-:W-:-:S05]  /*3f90*/  IMAD.SHL.U32 R0, R2, 0x100000, RZ ;  /* 0x0010000002007824 */ /* 0x000fca00078e00ff */
[----:B------:R-:W-:-:S07]  /*3fa0*/  LOP3.LUT R0, R3, R0, R4, 0xfe, !PT ;  /* 0x0000000003007212 */ /* 0x000fce00078efe04 */
.L_x_35499:
[----:B------:R-:W-:Y:S05]  /*3fb0*/  BSYNC B0 ;  /* 0x0000000000007941 */ /* 0x000fea0003800000 */
.L_x_35498:
[----:B------:R-:W-:-:S04]  /*3fc0*/  F2FP.F16.F32.PACK_AB R0, RZ, R0 ;  /* 0x00000000ff00723e */ /* 0x000fc800000000ff */
[----:B------:R-:W-:Y:S01]  /*3fd0*/  PRMT R24, R0, 0x7610, R24 ;  /* 0x0000761000187816 */ /* 0x000fe20000000018 */
[----:B------:R-:W-:Y:S06]  /*3fe0*/  BRA `(.L_x_35478) ;  /* 0x0000000400287947 */ /* 0x000fec0003800000 */
.L_x_35496:
        /* <DEDUP_REMOVED lines=21> */
.L_x_35505:
[----:B------:R-:W-:Y:S05]  /*4140*/  BSYNC B1 ;  /* 0x0000000000017941 */ /* 0x000fea0003800000 */
.L_x_35504:
[----:B------:R-:W-:Y:S01]  /*4150*/  LEA R3, R0, 0x37800000, 0x17 ;  /* 0x3780000000037811 */ /* 0x000fe200078eb8ff */
[----:B------:R-:W-:-:S05]  /*4160*/  IMAD.SHL.U32 R0, R2, 0x200000, RZ ;  /* 0x0020000002007824 */ /* 0x000fca00078e00ff */
[----:B------:R-:W-:-:S07]  /*4170*/  LOP3.LUT R0, R3, R0, R4, 0xfe, !PT ;  /* 0x0000000003007212 */ /* 0x000fce00078efe04 */
.L_x_35503:
[----:B------:R-:W-:Y:S05]  /*4180*/  BSYNC B0 ;  /* 0x0000000000007941 */ /* 0x000fea0003800000 */
.L_x_35502:
[----:B------:R-:W-:-:S04]  /*4190*/  F2FP.F16.F32.PACK_AB R0, RZ, R0 ;  /* 0x00000000ff00723e */ /* 0x000fc800000000ff */
[----:B------:R-:W-:Y:S01]  /*41a0*/  PRMT R24, R0, 0x7610, R24 ;  /* 0x0000761000187816 */ /* 0x000fe20000000018 */
[----:B------:R-:W-:Y:S06]  /*41b0*/  BRA `(.L_x_35478) ;  /* 0x0000000000b47947 */ /* 0x000fec0003800000 */
.L_x_35495:
        /* <DEDUP_REMOVED lines=14> */
.L_x_35509:
[----:B------:R-:W-:Y:S05]  /*42a0*/  BSYNC B0 ;  /* 0x0000000000007941 */ /* 0x000fea0003800000 */
.L_x_35508:
[----:B------:R-:W-:-:S04]  /*42b0*/  F2FP.F16.F32.PACK_AB R0, RZ, R0 ;  /* 0x00000000ff00723e */ /* 0x000fc800000000ff */
[----:B------:R-:W-:Y:S01]  /*42c0*/  PRMT R24, R0, 0x7610, R24 ;  /* 0x0000761000187816 */ /* 0x000fe20000000018 */
[----:B------:R-:W-:Y:S06]  /*42d0*/  BRA `(.L_x_35478) ;  /* 0x00000000006c7947 */ /* 0x000fec0003800000 */
.L_x_35483:
        /* <DEDUP_REMOVED lines=16> */
.L_x_35510:
[----:B------:R-:W-:Y:S01]  /*43e0*/  PRMT R24, RZ, 0x7610, R24 ;  /* 0x00007610ff187816 */ /* 0x000fe20000000018 */
[----:B------:R-:W-:Y:S06]  /*43f0*/  BRA `(.L_x_35478) ;  /* 0x0000000000247947 */ /* 0x000fec0003800000 */
.L_x_35507:
[----:B------:R-:W2:Y:S02]  /*4400*/  LDG.E.64 R2, desc[UR36][R2.64] ;  /* 0x0000002402027981 */ /* 0x000ea4000c1e1b00 */
[----:B--2---:R-:W0:Y:S02]  /*4410*/  I2F.U64 R0, R2 ;  /* 0x0000000200007312 */ /* 0x004e240000301000 */
[----:B0-----:R-:W-:-:S04]  /*4420*/  F2FP.F16.F32.PACK_AB R0, RZ, R0 ;  /* 0x00000000ff00723e */ /* 0x001fc800000000ff */
[----:B------:R-:W-:Y:S01]  /*4430*/  PRMT R24, R0, 0x7610, R24 ;  /* 0x0000761000187816 */ /* 0x000fe20000000018 */
[----:B------:R-:W-:Y:S06]  /*4440*/  BRA `(.L_x_35478) ;  /* 0x0000000000107947 */ /* 0x000fec0003800000 */
.L_x_35506:
[----:B------:R-:W2:Y:S02]  /*4450*/  LDG.E R2, desc[UR36][R2.64] ;  /* 0x0000002402027981 */ /* 0x000ea4000c1e1900 */
[----:B--2---:R-:W-:-:S04]  /*4460*/  I2FP.F32.U32 R0, R2 ;  /* 0x0000000200007245 */ /* 0x004fc80000201000 */
[----:B------:R-:W-:-:S04]  /*4470*/  F2FP.F16.F32.PACK_AB R0, RZ, R0 ;  /* 0x00000000ff00723e */ /* 0x000fc800000000ff */
[----:B------:R-:W-:-:S07]  /*4480*/  PRMT R24, R0, 0x7610, R24 ;  /* 0x0000761000187816 */ /* 0x000fce0000000018 */
.L_x_35478:
[----:B------:R-:W-:Y:S05]  /*4490*/  BSYNC B6 ;  /* 0x0000000000067941 */ /* 0x000fea0003800000 */
.L_x_35477:
        /* <DEDUP_REMOVED lines=33> */
.L_x_35518:
[----:B------:R-:W-:Y:S01]  /*46b0*/  FSETP.GEU.FTZ.AND P0, PT, R7, -R6, PT ;  /* 0x800000060700720b */ /* 0x000fe20003f1e000 */
[----:B------:R-:W-:-:S12]  /*46c0*/  FADD.FTZ R0, R0, -1 ;  /* 0xbf80000000007421 */ /* 0x000fd80000010000 */
[----:B------:R-:W-:-:S07]  /*46d0*/  @!P0 FADD.FTZ R0, R0, -1 ;  /* 0xbf80000000008421 */ /* 0x000fce0000010000 */
.L_x_35517:
[----:B------:R-:W-:Y:S05]  /*46e0*/  BSYNC B2 ;  /* 0x0000000000027941 */ /* 0x000fea0003800000 */
.L_x_35516:
[----:B------:R-:W-:Y:S01]  /*46f0*/  FFMA.FTZ R3, -R6, R0, R3 ;  /* 0x0000000006037223 */ /* 0x000fe20000010103 */
[----:B------:R-:W-:Y:S06]  /*4700*/  BRA `(.L_x_35514) ;  /* 0x00000000007c7947 */ /* 0x000fec0003800000 */
.L_x_35515:
        /* <DEDUP_REMOVED lines=15> */
.L_x_35521:
        /* <DEDUP_REMOVED lines=13> */
.L_x_35520:
[----:B------:R-:W-:Y:S05]  /*48d0*/  BSYNC B2 ;  /* 0x0000000000027941 */ /* 0x000fea0003800000 */
.L_x_35519:
[----:B------:R-:W-:-:S04]  /*48e0*/  FMUL.FTZ R3, R3, 1.1920928955078125e-07 ;  /* 0x3400000003037820 */ /* 0x000fc80000410000 */
[----:B------:R-:W-:-:S07]  /*48f0*/  FMUL.FTZ R3, R8, R3 ;  /* 0x0000000308037220 */ /* 0x000fce0000410000 */
.L_x_35514:
[----:B------:R-:W-:Y:S05]  /*4900*/  BSYNC B0 ;  /* 0x0000000000007941 */ /* 0x000fea0003800000 */
.L_x_35513:
        /* <DEDUP_REMOVED lines=10> */
.L_x_35512:
[----:B------:R-:W-:Y:S05]  /*49b0*/  BSYNC B1 ;  /* 0x0000000000017941 */ /* 0x000fea0003800000 */
.L_x_35511:
        /* <DEDUP_REMOVED lines=35> */
.L_x_35529:
[----:B------:R-:W-:Y:S01]  /*4bf0*/  FSETP.GEU.FTZ.AND P0, PT, R9, -R8, PT ;  /* 0x800000080900720b */ /* 0x000fe20003f1e000 */
[----:B------:R-:W-:-:S12]  /*4c00*/  FADD.FTZ R0, R0, -1 ;  /* 0xbf80000000007421 */ /* 0x000fd80000010000 */
[----:B------:R-:W-:-:S07]  /*4c10*/  @!P0 FADD.FTZ R0, R0, -1 ;  /* 0xbf80000000008421 */ /* 0x000fce0000010000 */
.L_x_35528:
[----:B------:R-:W-:Y:S05]  /*4c20*/  BSYNC B2 ;  /* 0x0000000000027941 */ /* 0x000fea0003800000 */
.L_x_35527:
[----:B------:R-:W-:Y:S01]  /*4c30*/  FFMA.FTZ R5, -R8, R0, R5 ;  /* 0x0000000008057223 */ /* 0x000fe20000010105 */
[----:B------:R-:W-:Y:S06]  /*4c40*/  BRA `(.L_x_35525) ;  /* 0x00000000007c7947 */ /* 0x000fec0003800000 */
.L_x_35526:
        /* <DEDUP_REMOVED lines=15> */
.L_x_35532:
        /* <DEDUP_REMOVED lines=13> */
.L_x_35531:
[----:B------:R-:W-:Y:S05]  /*4e10*/  BSYNC B2 ;  /* 0x0000000000027941 */ /* 0x000fea0003800000 */
.L_x_35530:
[----:B------:R-:W-:-:S04]  /*4e20*/  FMUL.FTZ R5, R5, 1.1920928955078125e-07 ;  /* 0x3400000005057820 */ /* 0x000fc80000410000 */
[----:B------:R-:W-:-:S07]  /*4e30*/  FMUL.FTZ R5, R10, R5 ;  /* 0x000000050a057220 */ /* 0x000fce0000410000 */
.L_x_35525:
[----:B------:R-:W-:Y:S05]  /*4e40*/  BSYNC B0 ;  /* 0x0000000000007941 */ /* 0x000fea0003800000 */
.L_x_35524:
        /* <DEDUP_REMOVED lines=10> */
.L_x_35523:
[----:B------:R-:W-:Y:S05]  /*4ef0*/  BSYNC B1 ;  /* 0x0000000000017941 */ /* 0x000fea0003800000 */
.L_x_35522:
        /* <DEDUP_REMOVED lines=34> */
.L_x_35540:
[----:B------:R-:W-:Y:S01]  /*5120*/  FSETP.GEU.FTZ.AND P0, PT, R9, -R8, PT ;  /* 0x800000080900720b */ /* 0x000fe20003f1e000 */
[----:B------:R-:W-:-:S12]  /*5130*/  FADD.FTZ R0, R0, -1 ;  /* 0xbf80000000007421 */ /* 0x000fd80000010000 */
[----:B------:R-:W-:-:S07]  /*5140*/  @!P0 FADD.FTZ R0, R0, -1 ;  /* 0xbf80000000008421 */ /* 0x000fce0000010000 */
.L_x_35539:
[----:B------:R-:W-:Y:S05]  /*5150*/  BSYNC B2 ;  /* 0x0000000000027941 */ /* 0x000fea0003800000 */
.L_x_35538:
[----:B------:R-:W-:Y:S01]  /*5160*/  FFMA.FTZ R5, -R8, R0, R5 ;  /* 0x0000000008057223 */ /* 0x000fe20000010105 */
[----:B------:R-:W-:Y:S06]  /*5170*/  BRA `(.L_x_35536) ;  /* 0x00000000007c7947 */ /* 0x000fec0003800000 */
.L_x_35537:
        /* <DEDUP_REMOVED lines=15> */
.L_x_35543:
        /* <DEDUP_REMOVED lines=13> */
.L_x_35542:
[----:B------:R-:W-:Y:S05]  /*5340*/  BSYNC B2 ;  /* 0x0000000000027941 */ /* 0x000fea0003800000 */
.L_x_35541:
[----:B------:R-:W-:-:S04]  /*5350*/  FMUL.FTZ R5, R5, 1.1920928955078125e-07 ;  /* 0x3400000005057820 */ /* 0x000fc80000410000 */
[----:B------:R-:W-:-:S07]  /*5360*/  FMUL.FTZ R5, R10, R5 ;  /* 0x000000050a057220 */ /* 0x000fce0000410000 */
.L_x_35536:
[----:B------:R-:W-:Y:S05]  /*5370*/  BSYNC B0 ;  /* 0x0000000000007941 */ /* 0x000fea0003800000 */
.L_x_35535:
        /* <DEDUP_REMOVED lines=10> */
.L_x_35534:
[----:B------:R-:W-:Y:S05]  /*5420*/  BSYNC B1 ;  /* 0x0000000000017941 */ /* 0x000fea0003800000 */
.L_x_35533:
        /* <DEDUP_REMOVED lines=34> */
.L_x_35551:
[----:B------:R-:W-:Y:S01]  /*5650*/  FSETP.GEU.FTZ.AND P0, PT, R9, -R8, PT ;  /* 0x800000080900720b */ /* 0x000fe20003f1e000 */
[----:B------:R-:W-:-:S12]  /*5660*/  FADD.FTZ R0, R0, -1 ;  /* 0xbf80000000007421 */ /* 0x000fd80000010000 */
[----:B------:R-:W-:-:S07]  /*5670*/  @!P0 FADD.FTZ R0, R0, -1 ;  /* 0xbf80000000008421 */ /* 0x000fce0000010000 */
.L_x_35550:
[----:B------:R-:W-:Y:S05]  /*5680*/  BSYNC B2 ;  /* 0x0000000000027941 */ /* 0x000fea0003800000 */
.L_x_35549:
[----:B------:R-:W-:Y:S01]  /*5690*/  FFMA.FTZ R5, -R8, R0, R5 ;  /* 0x0000000008057223 */ /* 0x000fe20000010105 */
[----:B------:R-:W-:Y:S06]  /*56a0*/  BRA `(.L_x_35547) ;  /* 0x00000000007c7947 */ /* 0x000fec0003800000 */
.L_x_35548:
        /* <DEDUP_REMOVED lines=15> */
.L_x_35554:
        /* <DEDUP_REMOVED lines=13> */
.L_x_35553:
[----:B------:R-:W-:Y:S05]  /*5870*/  BSYNC B2 ;  /* 0x0000000000027941 */ /* 0x000fea0003800000 */
.L_x_35552:
[----:B------:R-:W-:-:S04]  /*5880*/  FMUL.FTZ R5, R5, 1.1920928955078125e-07 ;  /* 0x3400000005057820 */ /* 0x000fc80000410000 */
[----:B------:R-:W-:-:S07]  /*5890*/  FMUL.FTZ R5, R10, R5 ;  /* 0x000000050a057220 */ /* 0x000fce0000410000 */
.L_x_35547:
[----:B------:R-:W-:Y:S05]  /*58a0*/  BSYNC B0 ;  /* 0x0000000000007941 */ /* 0x000fea0003800000 */
.L_x_35546:
        /* <DEDUP_REMOVED lines=10> */
.L_x_35545:
[----:B------:R-:W-:Y:S05]  /*5950*/  BSYNC B1 ;  /* 0x0000000000017941 */ /* 0x000fea0003800000 */
.L_x_35544:
        /* <DEDUP_REMOVED lines=28> */
.L_x_35561:
[----:B------:R-:W-:Y:S02]  /*5b20*/  HADD2.F32 R5, -RZ, R2.H0_H0 ;  /* 0x20000002ff057230 */ /* 0x000fe40000004100 */
[----:B------:R-:W-:-:S04]  /*5b30*/  IMAD.MOV.U32 R17, RZ, RZ, R3 ;  /* 0x000000ffff117224 */ /* 0x000fc800078e0003 */
[----:B------:R-:W1:Y:S02]  /*5b40*/  F2I.S64.TRUNC R4, R5 ;  /* 0x0000000500047311 */ /* 0x000e64000020d900 */
[----:B-1----:R1:W-:Y:S01]  /*5b50*/  STG.E.U8 desc[UR36][R8.64], R4 ;  /* 0x0000000408007986 */ /* 0x0023e2000c101124 */
[----:B------:R-:W-:Y:S05]  /*5b60*/  BRA `(.L_x_35563) ;  /* 0x0000000c00d47947 */ /* 0x000fea0003800000 */
.L_x_35560:
        /* <DEDUP_REMOVED lines=11> */
.L_x_35565:
[----:B------:R-:W-:Y:S02]  /*5c20*/  HADD2.F32 R2, -RZ, R2.H0_H0 ;  /* 0x20000002ff027230 */ /* 0x000fe40000004100 */
[----:B------:R-:W-:Y:S02]  /*5c30*/  IMAD.MOV.U32 R17, RZ, RZ, R3 ;  /* 0x000000ffff117224 */ /* 0x000fe400078e0003 */
[----:B------:R-:W1:Y:S02]  /*5c40*/  F2I.FTZ.TRUNC.NTZ R5, R2 ;  /* 0x0000000200057305 */ /* 0x000e64000021f100 */
[----:B-1----:R1:W-:Y:S01]  /*5c50*/  STG.E desc[UR36][R8.64], R5 ;  /* 0x0000000508007986 */ /* 0x0023e2000c101924 */
[----:B------:R-:W-:Y:S05]  /*5c60*/  BRA `(.L_x_35563) ;  /* 0x0000000c00947947 */ /* 0x000fea0003800000 */
.L_x_35564:
[----:B------:R-:W-:Y:S02]  /*5c70*/  HADD2.F32 R2, -RZ, R2.H0_H0 ;  /* 0x20000002ff027230 */ /* 0x000fe40000004100 */
[----:B------:R-:W-:Y:S02]  /*5c80*/  IMAD.MOV.U32 R17, RZ, RZ, R3 ;  /* 0x000000ffff117224 */ /* 0x000fe400078e0003 */
[----:B------:R-:W1:Y:S02]  /*5c90*/  F2I.FTZ.TRUNC.NTZ R5, R2 ;  /* 0x0000000200057305 */ /* 0x000e64000021f100 */
[----:B-1----:R1:W-:Y:S01]  /*5ca0*/  STG.E.U16 desc[UR36][R8.64], R5 ;  /* 0x0000000508007986 */ /* 0x0023e2000c101524 */
[----:B------:R-:W-:Y:S05]  /*5cb0*/  BRA `(.L_x_35563) ;  /* 0x0000000c00807947 */ /* 0x000fea0003800000 */
.L_x_35559:
        /* <DEDUP_REMOVED lines=10> */
.L_x_35567:
[----:B------:R1:W-:Y:S01]  /*5d60*/  STG.E.U16 desc[UR36][R8.64], R2 ;  /* 0x0000000208007986 */ /* 0x0003e2000c101524 */
[----:B------:R-:W-:Y:S01]  /*5d70*/  IMAD.MOV.U32 R17, RZ, RZ, R3 ;  /* 0x000000ffff117224 */ /* 0x000fe200078e0003 */
[----:B------:R-:W-:Y:S06]  /*5d80*/  BRA `(.L_x_35563) ;  /* 0x0000000c004c7947 */ /* 0x000fec0003800000 */
.L_x_35566:
        /* <DEDUP_REMOVED lines=11> */
.L_x_35569:
[----:B------:R-:W-:Y:S02]  /*5e40*/  HADD2.F32 R0, -RZ, R2.H0_H0 ;  /* 0x20000002ff007230 */ /* 0x000fe40000004100 */
[----:B------:R-:W-:-:S03]  /*5e50*/  IMAD.MOV.U32 R17, RZ, RZ, R3 ;  /* 0x000000ffff117224 */ /* 0x000fc600078e0003 */
[----:B------:R-:W-:-:S04]  /*5e60*/  F2FP.F16.F32.PACK_AB R0, RZ, R0 ;  /* 0x00000000ff00723e */ /* 0x000fc800000000ff */
[----:B------:R-:W-:-:S05]  /*5e70*/  PRMT R0, R0, 0x5410, RZ ;  /* 0x0000541000007816 */ /* 0x000fca00000000ff */
[----:B------:R1:W-:Y:S01]  /*5e80*/  STG.E desc[UR36][R8.64], R0 ;  /* 0x0000000008007986 */ /* 0x0003e2000c101924 */
[----:B------:R-:W-:Y:S05]  /*5e90*/  BRA `(.L_x_35563) ;  /* 0x0000000c00087947 */ /* 0x000fea0003800000 */
.L_x_35568:
[----:B------:R-:W-:Y:S02]  /*5ea0*/  HADD2.F32 R4, -RZ, R2.H0_H0 ;  /* 0x20000002ff047230 */ /* 0x000fe40000004100 */
[----:B------:R-:W-:-:S03]  /*5eb0*/  IMAD.MOV.U32 R17, RZ, RZ, R3 ;  /* 0x000000ffff117224 */ /* 0x000fc600078e0003 */
[----:B------:R-:W-:-:S06]  /*5ec0*/  FMUL.FTZ R4, R4, 1 ;  /* 0x3f80000004047820 */ /* 0x000fcc0000410000 */
[----:B------:R-:W1:Y:S02]  /*5ed0*/  F2F.F64.F32 R4, R4 ;  /* 0x0000000400047310 */ /* 0x000e640000201800 */
[----:B-1----:R1:W-:Y:S01]  /*5ee0*/  STG.E.64 desc[UR36][R8.64], R4 ;  /* 0x0000000408007986 */ /* 0x0023e2000c101b24 */
[----:B------:R-:W-:Y:S05]  /*5ef0*/  BRA `(.L_x_35563) ;  /* 0x0000000800f07947 */ /* 0x000fea0003800000 */
.L_x_35558:
        /* <DEDUP_REMOVED lines=14> */
.L_x_35572:
[----:B------:R-:W-:Y:S01]  /*5fe0*/  HADD2.F32 R2, -RZ, R2.H0_H0 ;  /* 0x20000002ff027230 */ /* 0x000fe20000004100 */
[----:B------:R-:W-:Y:S01]  /*5ff0*/  CS2R R6, SRZ ;  /* 0x0000000000067805 */ /* 0x000fe2000001ff00 */
[----:B------:R-:W-:-:S03]  /*6000*/  IMAD.MOV.U32 R17, RZ, RZ, R3 ;  /* 0x000000ffff117224 */ /* 0x000fc600078e0003 */
[----:B------:R-:W-:-:S04]  /*6010*/  FMUL.FTZ R2, R2, 1 ;  /* 0x3f80000002027820 */ /* 0x000fc80000410000 */
[----:B------:R-:W1:Y:S02]  /*6020*/  F2F.F64.F32 R4, R2 ;  /* 0x0000000200047310 */ /* 0x000e640000201800 */
[----:B-1----:R1:W-:Y:S01]  /*6030*/  STG.E.128 desc[UR36][R8.64], R4 ;  /* 0x0000000408007986 */ /* 0x0023e2000c101d24 */
[----:B------:R-:W-:Y:S05]  /*6040*/  BRA `(.L_x_35563) ;  /* 0x00000008009c7947 */ /* 0x000fea0003800000 */
.L_x_35571:
        /* <DEDUP_REMOVED lines=21> */
.L_x_35576:
[----:B------:R-:W-:Y:S05]  /*61a0*/  BSYNC B0 ;  /* 0x0000000000007941 */ /* 0x000fea0003800000 */
.L_x_35575:
[----:B------:R-:W-:Y:S01]  /*61b0*/  LOP3.LUT R5, R0, R5, RZ, 0xfc, !PT ;  /* 0x0000000500057212 */ /* 0x000fe200078efcff */
[----:B------:R-:W-:-:S04]  /*61c0*/  IMAD.MOV.U32 R17, RZ, RZ, R3 ;  /* 0x000000ffff117224 */ /* 0x000fc800078e0003 */
[----:B------:R1:W-:Y:S01]  /*61d0*/  STG.E.U8 desc[UR36][R8.64], R5 ;  /* 0x0000000508007986 */ /* 0x0003e2000c101124 */
[----:B------:R-:W-:Y:S05]  /*61e0*/  BRA `(.L_x_35563) ;  /* 0x0000000800347947 */ /* 0x000fea0003800000 */
.L_x_35574:
        /* <DEDUP_REMOVED lines=13> */
.L_x_35578:
[----:B------:R-:W-:Y:S01]  /*62c0*/  IMAD.MOV.U32 R0, RZ, RZ, 0x7f ;  /* 0x0000007fff007424 */ /* 0x000fe200078e00ff */
[----:B------:R-:W-:-:S04]  /*62d0*/  ISETP.GT.U32.AND P0, PT, R2, 0x7f800000, PT ;  /* 0x7f8000000200780c */ /* 0x000fc80003f04070 */
[----:B------:R-:W-:-:S09]  /*62e0*/  SEL R0, R0, 0x7c, P0 ;  /* 0x0000007c00007807 */ /* 0x000fd20000000000 */
.L_x_35579:
[----:B------:R-:W-:Y:S05]  /*62f0*/  BSYNC B0 ;  /* 0x0000000000007941 */ /* 0x000fea0003800000 */
.L_x_35577:
[----:B------:R-:W-:Y:S01]  /*6300*/  LOP3.LUT R2, R5, 0x80000000, RZ, 0xc0, !PT ;  /* 0x8000000005027812 */ /* 0x000fe200078ec0ff */
[----:B------:R-:W-:-:S03]  /*6310*/  IMAD.MOV.U32 R17, RZ, RZ, R3 ;  /* 0x000000ffff117224 */ /* 0x000fc600078e0003 */
[----:B------:R-:W-:-:S04]  /*6320*/  SHF.R.U32.HI R5, RZ, 0x18, R2 ;  /* 0x00000018ff057819 */ /* 0x000fc80000011602 */
[----:B------:R-:W-:-:S05]  /*6330*/  LOP3.LUT R5, R0, R5, RZ, 0xfc, !PT ;  /* 0x0000000500057212 */ /* 0x000fca00078efcff */
[----:B------:R1:W-:Y:S01]  /*6340*/  STG.E.U8 desc[UR36][R8.64], R5 ;  /* 0x0000000508007986 */ /* 0x0003e2000c101124 */
[----:B------:R-:W-:Y:S05]  /*6350*/  BRA `(.L_x_35563) ;  /* 0x0000000400d87947 */ /* 0x000fea0003800000 */
.L_x_35573:
[----:B------:R-:W-:Y:S02]  /*6360*/  HADD2.F32 R0, -RZ, R2.H0_H0 ;  /* 0x20000002ff007230 */ /* 0x000fe40000004100 */
[----:B------:R-:W-:-:S03]  /*6370*/  IMAD.MOV.U32 R17, RZ, RZ, R3 ;  /* 0x000000ffff117224 */ /* 0x000fc600078e0003 */
[----:B------:R-:W-:-:S05]  /*6380*/  F2FP.BF16.F32.PACK_AB R0, RZ, R0 ;  /* 0x00000000ff00723e */ /* 0x000fca00000010ff */
[----:B------:R1:W-:Y:S01]  /*6390*/  STG.E.U16 desc[UR36][R8.64], R0 ;  /* 0x0000000008007986 */ /* 0x0003e2000c101524 */
[----:B------:R-:W-:Y:S05]  /*63a0*/  BRA `(.L_x_35563) ;  /* 0x0000000400c47947 */ /* 0x000fea0003800000 */
.L_x_35570:
        /* <DEDUP_REMOVED lines=13> */
.L_x_35582:
        /* <DEDUP_REMOVED lines=17> */
.L_x_35585:
[----:B------:R-:W-:-:S04]  /*6590*/  LOP3.LUT R2, R5, 0x80000000, RZ, 0xc0, !PT ;  /* 0x8000000005027812 */ /* 0x000fc800078ec0ff */
[----:B------:R-:W-:-:S04]  /*65a0*/  SHF.R.U32.HI R5, RZ, 0x18, R2 ;  /* 0x00000018ff057819 */ /* 0x000fc80000011602 */
[----:B------:R-:W-:-:S04]  /*65b0*/  LOP3.LUT R0, R0, R5, RZ, 0xfc, !PT ;  /* 0x0000000500007212 */ /* 0x000fc800078efcff */
[----:B------:R-:W-:-:S07]  /*65c0*/  PRMT R4, R0, 0x7610, R4 ;  /* 0x0000761000047816 */ /* 0x000fce0000000004 */
.L_x_35584:
[----:B------:R-:W-:Y:S05]  /*65d0*/  BSYNC B0 ;  /* 0x0000000000007941 */ /* 0x000fea0003800000 */
.L_x_35583:
[----:B------:R4:W-:Y:S01]  /*65e0*/  STG.E.U8 desc[UR36][R8.64], R4 ;  /* 0x0000000408007986 */ /* 0x0009e2000c101124 */
[----:B------:R-:W-:Y:S01]  /*65f0*/  IMAD.MOV.U32 R17, RZ, RZ, R3 ;  /* 0x000000ffff117224 */ /* 0x000fe200078e0003 */
[----:B------:R-:W-:Y:S06]  /*6600*/  BRA `(.L_x_35563) ;  /* 0x00000004002c7947 */ /* 0x000fec0003800000 */
.L_x_35581:
        /* <DEDUP_REMOVED lines=17> */
.L_x_35588:
[----:B------:R-:W-:-:S04]  /*6720*/  LOP3.LUT R2, R5, 0x80000000, RZ, 0xc0, !PT ;  /* 0x8000000005027812 */ /* 0x000fc800078ec0ff */
[----:B------:R-:W-:-:S04]  /*6730*/  SHF.R.U32.HI R5, RZ, 0x18, R2 ;  /* 0x00000018ff057819 */ /* 0x000fc80000011602 */
[----:B------:R-:W-:-:S04]  /*6740*/  LOP3.LUT R0, R0, R5, RZ, 0xfc, !PT ;  /* 0x0000000500007212 */ /* 0x000fc800078efcff */
[----:B------:R-:W-:-:S07]  /*6750*/  PRMT R4, R0, 0x7610, R4 ;  /* 0x0000761000047816 */ /* 0x000fce0000000004 */
.L_x_35587:
[----:B------:R-:W-:Y:S05]  /*6760*/  BSYNC B0 ;  /* 0x0000000000007941 */ /* 0x000fea0003800000 */
.L_x_35586:
[----:B------:R1:W-:Y:S01]  /*6770*/  STG.E.U8 desc[UR36][R8.64], R4 ;  /* 0x0000000408007986 */ /* 0x0003e2000c101124 */
[----:B------:R-:W-:Y:S01]  /*6780*/  IMAD.MOV.U32 R17, RZ, RZ, R3 ;  /* 0x000000ffff117224 */ /* 0x000fe200078e0003 */
[----:B------:R-:W-:Y:S06]  /*6790*/  BRA `(.L_x_35563) ;  /* 0x0000000000c87947 */ /* 0x000fec0003800000 */
.L_x_35580:
        /* <DEDUP_REMOVED lines=23> */
.L_x_35562:
        /* <DEDUP_REMOVED lines=16> */
.L_x_35591:
[----:B------:R-:W-:Y:S01]  /*6a10*/  VIADD R17, R17, 0x80 ;  /* 0x0000008011117836 */ /* 0x000fe20000000000 */
[----:B------:R-:W-:Y:S06]  /*6a20*/  BRA `(.L_x_35563) ;  /* 0x0000000000247947 */ /* 0x000fec0003800000 */
.L_x_35590:
[----:B------:R-:W-:Y:S02]  /*6a30*/  HADD2.F32 R4, -RZ, R2.H0_H0 ;  /* 0x20000002ff047230 */ /* 0x000fe40000004100 */
[----:B------:R-:W-:-:S04]  /*6a40*/  IMAD.MOV.U32 R17, RZ, RZ, R3 ;  /* 0x000000ffff117224 */ /* 0x000fc800078e0003 */
[----:B------:R-:W1:Y:S02]  /*6a50*/  F2I.U64.TRUNC R4, R4 ;  /* 0x0000000400047311 */ /* 0x000e64000020d800 */
[----:B-1----:R3:W-:Y:S01]  /*6a60*/  STG.E.64 desc[UR36][R8.64], R4 ;  /* 0x0000000408007986 */ /* 0x0027e2000c101b24 */
[----:B------:R-:W-:Y:S05]  /*6a70*/  BRA `(.L_x_35563) ;  /* 0x0000000000107947 */ /* 0x000fea0003800000 */
.L_x_35589:
[----:B------:R-:W-:Y:S02]  /*6a80*/  HADD2.F32 R2, -RZ, R2.H0_H0 ;  /* 0x20000002ff027230 */ /* 0x000fe40000004100 */
[----:B------:R-:W-:Y:S02]  /*6a90*/  IMAD.MOV.U32 R17, RZ, RZ, R3 ;  /* 0x000000ffff117224 */ /* 0x000fe400078e0003 */
[----:B------:R-:W1:Y:S02]  /*6aa0*/  F2I.FTZ.U32.TRUNC.NTZ R5, R2 ;  /* 0x0000000200057305 */ /* 0x000e64000021f000 */
[----:B-1----:R1:W-:Y:S03]  /*6ab0*/  STG.E desc[UR36][R8.64], R5 ;  /* 0x0000000508007986 */ /* 0x0023e6000c101924 */
.L_x_35563:
        /* <DEDUP_REMOVED lines=25> */
.L_x_35596:
[----:B------:R-:W-:-:S06]  /*6c50*/  HADD2.F32 R5, -RZ, R25.H0_H0 ;  /* 0x20000019ff057230 */ /* 0x000fcc0000004100 */
[----:B------:R-:W1:Y:S02]  /*6c60*/  F2I.S64.TRUNC R4, R5 ;  /* 0x0000000500047311 */ /* 0x000e64000020d900 */
[----:B-1----:R4:W-:Y:S01]  /*6c70*/  STG.E.U8 desc[UR36][R2.64], R4 ;  /* 0x0000000402007986 */ /* 0x0029e2000c101124 */
[----:B------:R-:W-:Y:S05]  /*6c80*/  BRA `(.L_x_35598) ;  /* 0x0000000c00847947 */ /* 0x000fea0003800000 */
.L_x_35595:
        /* <DEDUP_REMOVED lines=10> */
.L_x_35600:
[----:B------:R-:W-:-:S06]  /*6d30*/  HADD2.F32 R25, -RZ, R25.H0_H0 ;  /* 0x20000019ff197230 */ /* 0x000fcc0000004100 */
[----:B------:R-:W1:Y:S02]  /*6d40*/  F2I.FTZ.TRUNC.NTZ R25, R25 ;  /* 0x0000001900197305 */ /* 0x000e64000021f100 */
[----:B-1----:R3:W-:Y:S01]  /*6d50*/  STG.E desc[UR36][R2.64], R25 ;  /* 0x0000001902007986 */ /* 0x0027e2000c101924 */
[----:B------:R-:W-:Y:S05]  /*6d60*/  BRA `(.L_x_35598) ;  /* 0x0000000c004c7947 */ /* 0x000fea0003800000 */
.L_x_35599:
[----:B------:R-:W-:-:S06]  /*6d70*/  HADD2.F32 R25, -RZ, R25.H0_H0 ;  /* 0x20000019ff197230 */ /* 0x000fcc0000004100 */
[----:B------:R-:W1:Y:S02]  /*6d80*/  F2I.FTZ.TRUNC.NTZ R25, R25 ;  /* 0x0000001900197305 */ /* 0x000e64000021f100 */
[----:B-1----:R1:W-:Y:S01]  /*6d90*/  STG.E.U16 desc[UR36][R2.64], R25 ;  /* 0x0000001902007986 */ /* 0x0023e2000c101524 */
[----:B------:R-:W-:Y:S05]  /*6da0*/  BRA `(.L_x_35598) ;  /* 0x0000000c003c7947 */ /* 0x000fea0003800000 */
.L_x_35594:
        /* <DEDUP_REMOVED lines=9> */
.L_x_35602:
[----:B------:R1:W-:Y:S01]  /*6e40*/  STG.E.U16 desc[UR36][R2.64], R25 ;  /* 0x0000001902007986 */ /* 0x0003e2000c101524 */
[----:B------:R-:W-:Y:S05]  /*6e50*/  BRA `(.L_x_35598) ;  /* 0x0000000c00107947 */ /* 0x000fea0003800000 */
.L_x_35601:
        /* <DEDUP_REMOVED lines=10> */
.L_x_35604:
[----:B------:R-:W-:-:S05]  /*6f00*/  HADD2.F32 R0, -RZ, R25.H0_H0 ;  /* 0x20000019ff007230 */ /* 0x000fca0000004100 */
[----:B------:R-:W-:-:S04]  /*6f10*/  F2FP.F16.F32.PACK_AB R0, RZ, R0 ;  /* 0x00000000ff00723e */ /* 0x000fc800000000ff */
[----:B------:R-:W-:-:S05]  /*6f20*/  PRMT R0, R0, 0x5410, RZ ;  /* 0x0000541000007816 */ /* 0x000fca00000000ff */
[----:B------:R1:W-:Y:S01]  /*6f30*/  STG.E desc[UR36][R2.64], R0 ;  /* 0x0000000002007986 */ /* 0x0003e2000c101924 */
[----:B------:R-:W-:Y:S05]  /*6f40*/  BRA `(.L_x_35598) ;  /* 0x0000000800d47947 */ /* 0x000fea0003800000 */
.L_x_35603:
[----:B------:R-:W-:-:S05]  /*6f50*/  HADD2.F32 R4, -RZ, R25.H0_H0 ;  /* 0x20000019ff047230 */ /* 0x000fca0000004100 */
[----:B------:R-:W-:-:S06]  /*6f60*/  FMUL.FTZ R4, R4, 1 ;  /* 0x3f80000004047820 */ /* 0x000fcc0000410000 */
[----:B------:R-:W1:Y:S02]  /*6f70*/  F2F.F64.F32 R4, R4 ;  /* 0x0000000400047310 */ /* 0x000e640000201800 */
[----:B-1----:R1:W-:Y:S01]  /*6f80*/  STG.E.64 desc[UR36][R2.64], R4 ;  /* 0x0000000402007986 */ /* 0x0023e2000c101b24 */
[----:B------:R-:W-:Y:S05]  /*6f90*/  BRA `(.L_x_35598) ;  /* 0x0000000800c07947 */ /* 0x000fea0003800000 */
.L_x_35593:
        /* <DEDUP_REMOVED lines=13> */
.L_x_35607:
[----:B------:R-:W-:Y:S01]  /*7070*/  HADD2.F32 R25, -RZ, R25.H0_H0 ;  /* 0x20000019ff197230 */ /* 0x000fe20000004100 */
[----:B------:R-:W-:-:S04]  /*7080*/  CS2R R6, SRZ ;  /* 0x0000000000067805 */ /* 0x000fc8000001ff00 */
[----:B------:R-:W-:-:S06]  /*7090*/  FMUL.FTZ R4, R25, 1 ;  /* 0x3f80000019047820 */ /* 0x000fcc0000410000 */
[----:B------:R-:W1:Y:S02]  /*70a0*/  F2F.F64.F32 R4, R4 ;  /* 0x0000000400047310 */ /* 0x000e640000201800 */
[----:B-1----:R1:W-:Y:S01]  /*70b0*/  STG.E.128 desc[UR36][R2.64], R4 ;  /* 0x0000000402007986 */ /* 0x0023e2000c101d24 */
[----:B------:R-:W-:Y:S05]  /*70c0*/  BRA `(.L_x_35598) ;  /* 0x0000000800747947 */ /* 0x000fea0003800000 */
.L_x_35606:
        /* <DEDUP_REMOVED lines=21> */
.L_x_35611:
[----:B------:R-:W-:Y:S05]  /*7220*/  BSYNC B0 ;  /* 0x0000000000007941 */ /* 0x000fea0003800000 */
.L_x_35610:
[----:B------:R-:W-:-:S05]  /*7230*/  LOP3.LUT R5, R0, R5, RZ, 0xfc, !PT ;  /* 0x0000000500057212 */ /* 0x000fca00078efcff */
[----:B------:R1:W-:Y:S01]  /*7240*/  STG.E.U8 desc[UR36][R2.64], R5 ;  /* 0x0000000502007986 */ /* 0x0003e2000c101124 */
[----:B------:R-:W-:Y:S05]  /*7250*/  BRA `(.L_x_35598) ;  /* 0x0000000800107947 */ /* 0x000fea0003800000 */
.L_x_35609:
        /* <DEDUP_REMOVED lines=13> */
.L_x_35613:
[----:B------:R-:W-:Y:S01]  /*7330*/  IMAD.MOV.U32 R0, RZ, RZ, 0x7f ;  /* 0x0000007fff007424 */ /* 0x000fe200078e00ff */
[----:B------:R-:W-:-:S04]  /*7340*/  ISETP.GT.U32.AND P0, PT, R4, 0x7f800000, PT ;  /* 0x7f8000000400780c */ /* 0x000fc80003f04070 */
[----:B------:R-:W-:-:S09]  /*7350*/  SEL R0, R0, 0x7c, P0 ;  /* 0x0000007c00007807 */ /* 0x000fd20000000000 */
.L_x_35614:
[----:B------:R-:W-:Y:S05]  /*7360*/  BSYNC B0 ;  /* 0x0000000000007941 */ /* 0x000fea0003800000 */
.L_x_35612:
[----:B------:R-:W-:-:S04]  /*7370*/  LOP3.LUT R4, R25, 0x80000000, RZ, 0xc0, !PT ;  /* 0x8000000019047812 */ /* 0x000fc800078ec0ff */
[----:B------:R-:W-:-:S04]  /*7380*/  SHF.R.U32.HI R5, RZ, 0x18, R4 ;  /* 0x00000018ff057819 */ /* 0x000fc80000011604 */
[----:B------:R-:W-:-:S05]  /*7390*/  LOP3.LUT R5, R0, R5, RZ, 0xfc, !PT ;  /* 0x0000000500057212 */ /* 0x000fca00078efcff */
[----:B------:R1:W-:Y:S01]  /*73a0*/  STG.E.U8 desc[UR36][R2.64], R5 ;  /* 0x0000000502007986 */ /* 0x0003e2000c101124 */
[----:B------:R-:W-:Y:S05]  /*73b0*/  BRA `(.L_x_35598) ;  /* 0x0000000400b87947 */ /* 0x000fea0003800000 */
.L_x_35608:
[----:B------:R-:W-:-:S05]  /*73c0*/  HADD2.F32 R0, -RZ, R25.H0_H0 ;  /* 0x20000019ff007230 */ /* 0x000fca0000004100 */
[----:B------:R-:W-:-:S05]  /*73d0*/  F2FP.BF16.F32.PACK_AB R0, RZ, R0 ;  /* 0x00000000ff00723e */ /* 0x000fca00000010ff */
[----:B------:R1:W-:Y:S01]  /*73e0*/  STG.E.U16 desc[UR36][R2.64], R0 ;  /* 0x0000000002007986 */ /* 0x0003e2000c101524 */
[----:B------:R-:W-:Y:S05]  /*73f0*/  BRA `(.L_x_35598) ;  /* 0x0000000400a87947 */ /* 0x000fea0003800000 */
.L_x_35605:
        /* <DEDUP_REMOVED lines=12> */
.L_x_35617:
        /* <DEDUP_REMOVED lines=17> */
.L_x_35620:
[----:B------:R-:W-:-:S04]  /*75d0*/  LOP3.LUT R0, R25, 0x80000000, RZ, 0xc0, !PT ;  /* 0x8000000019007812 */ /* 0x000fc800078ec0ff */
[----:B------:R-:W-:-:S04]  /*75e0*/  SHF.R.U32.HI R5, RZ, 0x18, R0 ;  /* 0x00000018ff057819 */ /* 0x000fc80000011600 */
[----:B------:R-:W-:-:S04]  /*75f0*/  LOP3.LUT R4, R4, R5, RZ, 0xfc, !PT ;  /* 0x0000000504047212 */ /* 0x000fc800078efcff */
[----:B------:R-:W-:-:S07]  /*7600*/  PRMT R0, R4, 0x7610, R0 ;  /* 0x0000761004007816 */ /* 0x000fce0000000000 */
.L_x_35619:
[----:B------:R-:W-:Y:S05]  /*7610*/  BSYNC B0 ;  /* 0x0000000000007941 */ /* 0x000fea0003800000 */
.L_x_35618:
[----:B------:R1:W-:Y:S01]  /*7620*/  STG.E.U8 desc[UR36][R2.64], R0 ;  /* 0x0000000002007986 */ /* 0x0003e2000c101124 */
[----:B------:R-:W-:Y:S05]  /*7630*/  BRA `(.L_x_35598) ;  /* 0x0000000400187947 */ /* 0x000fea0003800000 */
.L_x_35616:
        /* <DEDUP_REMOVED lines=17> */
.L_x_35623:
[----:B------:R-:W-:-:S04]  /*7750*/  LOP3.LUT R0, R25, 0x80000000, RZ, 0xc0, !PT ;  /* 0x8000000019007812 */ /* 0x000fc800078ec0ff */
[----:B------:R-:W-:-:S04]  /*7760*/  SHF.R.U32.HI R5, RZ, 0x18, R0 ;  /* 0x00000018ff057819 */ /* 0x000fc80000011600 */
[----:B------:R-:W-:-:S04]  /*7770*/  LOP3.LUT R4, R4, R5, RZ, 0xfc, !PT ;  /* 0x0000000504047212 */ /* 0x000fc800078efcff */
[----:B------:R-:W-:-:S07]  /*7780*/  PRMT R0, R4, 0x7610, R0 ;  /* 0x0000761004007816 */ /* 0x000fce0000000000 */
.L_x_35622:
[----:B------:R-:W-:Y:S05]  /*7790*/  BSYNC B0 ;  /* 0x0000000000007941 */ /* 0x000fea0003800000 */
.L_x_35621:
[----:B------:R1:W-:Y:S01]  /*77a0*/  STG.E.U8 desc[UR36][R2.64], R0 ;  /* 0x0000000002007986 */ /* 0x0003e2000c101124 */
[----:B------:R-:W-:Y:S05]  /*77b0*/  BRA `(.L_x_35598) ;  /* 0x0000000000b87947 */ /* 0x000fea0003800000 */
.L_x_35615:
        /* <DEDUP_REMOVED lines=22> */
.L_x_35597:
        /* <DEDUP_REMOVED lines=16> */
.L_x_35626:
[----:B------:R-:W-:Y:S05]  /*7a20*/  BRA `(.L_x_35598) ;  /* 0x00000000001c7947 */ /* 0x000fea0003800000 */
.L_x_35625:
[----:B------:R-:W-:-:S06]  /*7a30*/  HADD2.F32 R4, -RZ, R25.H0_H0 ;  /* 0x20000019ff047230 */ /* 0x000fcc0000004100 */
[----:B------:R-:W1:Y:S02]  /*7a40*/  F2I.U64.TRUNC R4, R4 ;  /* 0x0000000400047311 */ /* 0x000e64000020d800 */
[----:B-1----:R1:W-:Y:S01]  /*7a50*/  STG.E.64 desc[UR36][R2.64], R4 ;  /* 0x0000000402007986 */ /* 0x0023e2000c101b24 */
[----:B------:R-:W-:Y:S05]  /*7a60*/  BRA `(.L_x_35598) ;  /* 0x00000000000c7947 */ /* 0x000fea0003800000 */
.L_x_35624:
[----:B------:R-:W-:-:S06]  /*7a70*/  HADD2.F32 R25, -RZ, R25.H0_H0 ;  /* 0x20000019ff197230 */ /* 0x000fcc0000004100 */
[----:B------:R-:W1:Y:S02]  /*7a80*/  F2I.FTZ.U32.TRUNC.NTZ R25, R25 ;  /* 0x0000001900197305 */ /* 0x000e64000021f000 */
[----:B-1----:R1:W-:Y:S02]  /*7a90*/  STG.E desc[UR36][R2.64], R25 ;  /* 0x0000001902007986 */ /* 0x0023e4000c101924 */
.L_x_35598:
[----:B------:R-:W-:-:S07]  /*7aa0*/  VIADD R17, R17, 0x80 ;  /* 0x0000008011117836 */ /* 0x000fce0000000000 */
.L_x_35557:
[----:B------:R-:W-:-:S13]  /*7ab0*/  ISETP.GE.AND P0, PT, R17, R22, PT ;  /* 0x000000161100720c */ /* 0x000fda0003f06270 */
[----:B------:R-:W-:Y:S05]  /*7ac0*/  @P0 BREAK B6 ;  /* 0x0000000000060942 */ /* 0x000fea0003800000 */
[----:B------:R-:W-:Y:S05]  /*7ad0*/  @P0 BRA `(.L_x_35592) ;  /* 0x0000000c00f40947 */ /* 0x000fea0003800000 */
[----:B------:R-:W-:Y:S05]  /*7ae0*/  BSYNC B6 ;  /* 0x0000000000067941 */ /* 0x000fea0003800000 */
.L_x_35556:
        /* <DEDUP_REMOVED lines=22> */
.L_x_35630:
[----:B-----5:R-:W-:-:S06]  /*7c50*/  HADD2.F32 R5, -RZ, R23.H0_H0 ;  /* 0x20000017ff057230 */ /* 0x020fcc0000004100 */
[----:B------:R-:W1:Y:S02]  /*7c60*/  F2I.S64.TRUNC R4, R5 ;  /* 0x0000000500047311 */ /* 0x000e64000020d900 */
[----:B-1----:R1:W-:Y:S01]  /*7c70*/  STG.E.U8 desc[UR36][R2.64], R4 ;  /* 0x0000000402007986 */ /* 0x0023e2000c101124 */
[----:B------:R-:W-:Y:S05]  /*7c80*/  BRA `(.L_x_35632) ;  /* 0x0000000c00847947 */ /* 0x000fea0003800000 */
.L_x_35629:
        /* <DEDUP_REMOVED lines=10> */
.L_x_35634:
[----:B-----5:R-:W-:-:S06]  /*7d30*/  HADD2.F32 R23, -RZ, R23.H0_H0 ;  /* 0x20000017ff177230 */ /* 0x020fcc0000004100 */
[----:B------:R-:W1:Y:S02]  /*7d40*/  F2I.FTZ.TRUNC.NTZ R23, R23 ;  /* 0x0000001700177305 */ /* 0x000e64000021f100 */
[----:B-1----:R1:W-:Y:S01]  /*7d50*/  STG.E desc[UR36][R2.64], R23 ;  /* 0x0000001702007986 */ /* 0x0023e2000c101924 */
[----:B------:R-:W-:Y:S05]  /*7d60*/  BRA `(.L_x_35632) ;  /* 0x0000000c004c7947 */ /* 0x000fea0003800000 */
.L_x_35633:
[----:B-----5:R-:W-:-:S06]  /*7d70*/  HADD2.F32 R23, -RZ, R23.H0_H0 ;  /* 0x20000017ff177230 */ /* 0x020fcc0000004100 */
[----:B------:R-:W1:Y:S02]  /*7d80*/  F2I.FTZ.TRUNC.NTZ R23, R23 ;  /* 0x0000001700177305 */ /* 0x000e64000021f100 */
[----:B-1----:R1:W-:Y:S01]  /*7d90*/  STG.E.U16 desc[UR36][R2.64], R23 ;  /* 0x0000001702007986 */ /* 0x0023e2000c101524 */
[----:B------:R-:W-:Y:S05]  /*7da0*/  BRA `(.L_x_35632) ;  /* 0x0000000c003c7947 */ /* 0x000fea0003800000 */
.L_x_35628:
        /* <DEDUP_REMOVED lines=9> */
.L_x_35636:
[----:B-----5:R1:W-:Y:S01]  /*7e40*/  STG.E.U16 desc[UR36][R2.64], R23 ;  /* 0x0000001702007986 */ /* 0x0203e2000c101524 */
[----:B------:R-:W-:Y:S05]  /*7e50*/  BRA `(.L_x_35632) ;  /* 0x0000000c00107947 */ /* 0x000fea0003800000 */
.L_x_35635:
        /* <DEDUP_REMOVED lines=10> */
.L_x_35638:
[----:B-----5:R-:W-:-:S05]  /*7f00*/  HADD2.F32 R0, -RZ, R23.H0_H0 ;  /* 0x20000017ff007230 */ /* 0x020fca0000004100 */
[----:B------:R-:W-:-:S04]  /*7f10*/  F2FP.F16.F32.PACK_AB R0, RZ, R0 ;  /* 0x00000000ff00723e */ /* 0x000fc800000000ff */
[----:B------:R-:W-:-:S05]  /*7f20*/  PRMT R0, R0, 0x5410, RZ ;  /* 0x0000541000007816 */ /* 0x000fca00000000ff */
[----:B------:R1:W-:Y:S01]  /*7f30*/  STG.E desc[UR36][R2.64], R0 ;  /* 0x0000000002007986 */ /* 0x0003e2000c101924 */
[----:B------:R-:W-:Y:S05]  /*7f40*/  BRA `(.L_x_35632) ;  /* 0x0000000800d47947 */ /* 0x000fea0003800000 */
.L_x_35637:
[----:B-----5:R-:W-:-:S05]  /*7f50*/  HADD2.F32 R4, -RZ, R23.H0_H0 ;  /* 0x20000017ff047230 */ /* 0x020fca0000004100 */
[----:B------:R-:W-:-:S06]  /*7f60*/  FMUL.FTZ R4, R4, 1 ;  /* 0x3f80000004047820 */ /* 0x000fcc0000410000 */
[----:B------:R-:W1:Y:S02]  /*7f70*/  F2F.F64.F32 R4, R4 ;  /* 0x0000000400047310 */ /* 0x000e640000201800 */
[----:B-1----:R1:W-:Y:S01]  /*7f80*/  STG.E.64 desc[UR36][R2.64], R4 ;  /* 0x0000000402007986 */ /* 0x0023e2000c101b24 */
[----:B------:R-:W-:Y:S05]  /*7f90*/  BRA `(.L_x_35632) ;  /* 0x0000000800c07947 */ /* 0x000fea0003800000 */
.L_x_35627:
        /* <DEDUP_REMOVED lines=13> */
.L_x_35641:
[----:B-----5:R-:W-:Y:S01]  /*8070*/  HADD2.F32 R23, -RZ, R23.H0_H0 ;  /* 0x20000017ff177230 */ /* 0x020fe20000004100 */
[----:B------:R-:W-:-:S04]  /*8080*/  CS2R R6, SRZ ;  /* 0x0000000000067805 */ /* 0x000fc8000001ff00 */
[----:B------:R-:W-:-:S06]  /*8090*/  FMUL.FTZ R4, R23, 1 ;  /* 0x3f80000017047820 */ /* 0x000fcc0000410000 */
[----:B------:R-:W1:Y:S02]  /*80a0*/  F2F.F64.F32 R4, R4 ;  /* 0x0000000400047310 */ /* 0x000e640000201800 */
[----:B-1----:R1:W-:Y:S01]  /*80b0*/  STG.E.128 desc[UR36][R2.64], R4 ;  /* 0x0000000402007986 */ /* 0x0023e2000c101d24 */
[----:B------:R-:W-:Y:S05]  /*80c0*/  BRA `(.L_x_35632) ;  /* 0x0000000800747947 */ /* 0x000fea0003800000 */
.L_x_35640:
        /* <DEDUP_REMOVED lines=21> */
.L_x_35645:
[----:B------:R-:W-:Y:S05]  /*8220*/  BSYNC B0 ;  /* 0x0000000000007941 */ /* 0x000fea0003800000 */
.L_x_35644:
[----:B------:R-:W-:-:S05]  /*8230*/  LOP3.LUT R5, R0, R5, RZ, 0xfc, !PT ;  /* 0x0000000500057212 */ /* 0x000fca00078efcff */
[----:B------:R2:W-:Y:S01]  /*8240*/  STG.E.U8 desc[UR36][R2.64], R5 ;  /* 0x0000000502007986 */ /* 0x0005e2000c101124 */
[----:B------:R-:W-:Y:S05]  /*8250*/  BRA `(.L_x_35632) ;  /* 0x0000000800107947 */ /* 0x000fea0003800000 */
.L_x_35643:
        /* <DEDUP_REMOVED lines=13> */
.L_x_35647:
[----:B------:R-:W-:Y:S01]  /*8330*/  IMAD.MOV.U32 R0, RZ, RZ, 0x7f ;  /* 0x0000007fff007424 */ /* 0x000fe200078e00ff */
[----:B------:R-:W-:-:S04]  /*8340*/  ISETP.GT.U32.AND P0, PT, R4, 0x7f800000, PT ;  /* 0x7f8000000400780c */ /* 0x000fc80003f04070 */
[----:B------:R-:W-:-:S09]  /*8350*/  SEL R0, R0, 0x7c, P0 ;  /* 0x0000007c00007807 */ /* 0x000fd20000000000 */
.L_x_35648:
[----:B------:R-:W-:Y:S05]  /*8360*/  BSYNC B0 ;  /* 0x0000000000007941 */ /* 0x000fea0003800000 */
.L_x_35646:
[----:B------:R-:W-:-:S04]  /*8370*/  LOP3.LUT R4, R23, 0x80000000, RZ, 0xc0, !PT ;  /* 0x8000000017047812 */ /* 0x000fc800078ec0ff */
[----:B------:R-:W-:-:S04]  /*8380*/  SHF.R.U32.HI R5, RZ, 0x18, R4 ;  /* 0x00000018ff057819 */ /* 0x000fc80000011604 */
[----:B------:R-:W-:-:S05]  /*8390*/  LOP3.LUT R5, R0, R5, RZ, 0xfc, !PT ;  /* 0x0000000500057212 */ /* 0x000fca00078efcff */
[----:B------:R3:W-:Y:S01]  /*83a0*/  STG.E.U8 desc[UR36][R2.64], R5 ;  /* 0x0000000502007986 */ /* 0x0007e2000c101124 */
[----:B------:R-:W-:Y:S05]  /*83b0*/  BRA `(.L_x_35632) ;  /* 0x0000000400b87947 */ /* 0x000fea0003800000 */
.L_x_35642:
[----:B-----5:R-:W-:-:S05]  /*83c0*/  HADD2.F32 R0, -RZ, R23.H0_H0 ;  /* 0x20000017ff007230 */ /* 0x020fca0000004100 */
[----:B------:R-:W-:-:S05]  /*83d0*/  F2FP.BF16.F32.PACK_AB R0, RZ, R0 ;  /* 0x00000000ff00723e */ /* 0x000fca00000010ff */
[----:B------:R1:W-:Y:S01]  /*83e0*/  STG.E.U16 desc[UR36][R2.64], R0 ;  /* 0x0000000002007986 */ /* 0x0003e2000c101524 */
[----:B------:R-:W-:Y:S05]  /*83f0*/  BRA `(.L_x_35632) ;  /* 0x0000000400a87947 */ /* 0x000fea0003800000 */
.L_x_35639:
        /* <DEDUP_REMOVED lines=12> */
.L_x_35651:
        /* <DEDUP_REMOVED lines=17> */
.L_x_35654:
[----:B------:R-:W-:-:S04]  /*85d0*/  LOP3.LUT R0, R23, 0x80000000, RZ, 0xc0, !PT ;  /* 0x8000000017007812 */ /* 0x000fc800078ec0ff */
[----:B------:R-:W-:-:S04]  /*85e0*/  SHF.R.U32.HI R5, RZ, 0x18, R0 ;  /* 0x00000018ff057819 */ /* 0x000fc80000011600 */
[----:B------:R-:W-:-:S04]  /*85f0*/  LOP3.LUT R4, R4, R5, RZ, 0xfc, !PT ;  /* 0x0000000504047212 */ /* 0x000fc800078efcff */
[----:B------:R-:W-:-:S07]  /*8600*/  PRMT R0, R4, 0x7610, R0 ;  /* 0x0000761004007816 */ /* 0x000fce0000000000 */
.L_x_35653:
[----:B------:R-:W-:Y:S05]  /*8610*/  BSYNC B0 ;  /* 0x0000000000007941 */ /* 0x000fea0003800000 */
.L_x_35652:
[----:B------:R1:W-:Y:S01]  /*8620*/  STG.E.U8 desc[UR36][R2.64], R0 ;  /* 0x0000000002007986 */ /* 0x0003e2000c101124 */
[----:B------:R-:W-:Y:S05]  /*8630*/  BRA `(.L_x_35632) ;  /* 0x0000000400187947 */ /* 0x000fea0003800000 */
.L_x_35650:
        /* <DEDUP_REMOVED lines=17> */
.L_x_35657:
[----:B------:R-:W-:-:S04]  /*8750*/  LOP3.LUT R0, R23, 0x80000000, RZ, 0xc0, !PT ;  /* 0x8000000017007812 */ /* 0x000fc800078ec0ff */
[----:B------:R-:W-:-:S04]  /*8760*/  SHF.R.U32.HI R5, RZ, 0x18, R0 ;  /* 0x00000018ff057819 */ /* 0x000fc80000011600 */
[----:B------:R-:W-:-:S04]  /*8770*/  LOP3.LUT R4, R4, R5, RZ, 0xfc, !PT ;  /* 0x0000000504047212 */ /* 0x000fc800078efcff */
[----:B------:R-:W-:-:S07]  /*8780*/  PRMT R0, R4, 0x7610, R0 ;  /* 0x0000761004007816 */ /* 0x000fce0000000000 */
.L_x_35656:
[----:B------:R-:W-:Y:S05]  /*8790*/  BSYNC B0 ;  /* 0x0000000000007941 */ /* 0x000fea0003800000 */
.L_x_35655:
[----:B------:R1:W-:Y:S01]  /*87a0*/  STG.E.U8 desc[UR36][R2.64], R0 ;  /* 0x0000000002007986 */ /* 0x0003e2000c101124 */
[----:B------:R-:W-:Y:S05]  /*87b0*/  BRA `(.L_x_35632) ;  /* 0x0000000000b87947 */ /* 0x000fea0003800000 */
.L_x_35649:
        /* <DEDUP_REMOVED lines=22> */
.L_x_35631:
        /* <DEDUP_REMOVED lines=16> */
.L_x_35660:
[----:B------:R-:W-:Y:S05]  /*8a20*/  BRA `(.L_x_35632) ;  /* 0x00000000001c7947 */ /* 0x000fea0003800000 */
.L_x_35659:
[----:B-----5:R-:W-:-:S06]  /*8a30*/  HADD2.F32 R4, -RZ, R23.H0_H0 ;  /* 0x20000017ff047230 */ /* 0x020fcc0000004100 */
[----:B------:R-:W1:Y:S02]  /*8a40*/  F2I.U64.TRUNC R4, R4 ;  /* 0x0000000400047311 */ /* 0x000e64000020d800 */
[----:B-1----:R1:W-:Y:S01]  /*8a50*/  STG.E.64 desc[UR36][R2.64], R4 ;  /* 0x0000000402007986 */ /* 0x0023e2000c101b24 */
[----:B------:R-:W-:Y:S05]  /*8a60*/  BRA `(.L_x_35632) ;  /* 0x00000000000c7947 */ /* 0x000fea0003800000 */
.L_x_35658:
[----:B-----5:R-:W-:-:S06]  /*8a70*/  HADD2.F32 R23, -RZ, R23.H0_H0 ;  /* 0x20000017ff177230 */ /* 0x020fcc0000004100 */
[----:B------:R-:W1:Y:S02]  /*8a80*/  F2I.FTZ.U32.TRUNC.NTZ R23, R23 ;  /* 0x0000001700177305 */ /* 0x000e64000021f000 */
[----:B-1----:R1:W-:Y:S02]  /*8a90*/  STG.E desc[UR36][R2.64], R23 ;  /* 0x0000001702007986 */ /* 0x0023e4000c101924 */
.L_x_35632:
[----:B------:R-:W-:-:S07]  /*8aa0*/  VIADD R17, R17, 0x80 ;  /* 0x0000008011117836 */ /* 0x000fce0000000000 */
.L_x_35592:
[----:B------:R-:W-:Y:S05]  /*8ab0*/  BSYNC B7 ;  /* 0x0000000000077941 */ /* 0x000fea0003800000 */
.L_x_35555:
        /* <DEDUP_REMOVED lines=23> */
.L_x_35664:
[----:B-----5:R-:W-:-:S06]  /*8c30*/  HADD2.F32 R5, -RZ, R19.H0_H0 ;  /* 0x20000013ff057230 */ /* 0x020fcc0000004100 */
[----:B------:R-:W1:Y:S02]  /*8c40*/  F2I.S64.TRUNC R4, R5 ;  /* 0x0000000500047311 */ /* 0x000e64000020d900 */
[----:B-1----:R-:W-:Y:S01]  /*8c50*/  STG.E.U8 desc[UR36][R2.64], R4 ;  /* 0x0000000402007986 */ /* 0x002fe2000c101124 */
[----:B------:R-:W-:Y:S05]  /*8c60*/  EXIT ;  /* 0x000000000000794d */ /* 0x000fea0003800000 */
.L_x_35663:
        /* <DEDUP_REMOVED lines=10> */
.L_x_35667:
[----:B-----5:R-:W-:-:S06]  /*8d10*/  HADD2.F32 R19, -RZ, R19.H0_H0 ;  /* 0x20000013ff137230 */ /* 0x020fcc0000004100 */
[----:B------:R-:W1:Y:S02]  /*8d20*/  F2I.FTZ.TRUNC.NTZ R19, R19 ;  /* 0x0000001300137305 */ /* 0x000e64000021f100 */
[----:B-1----:R-:W-:Y:S01]  /*8d30*/  STG.E desc[UR36][R2.64], R19 ;  /* 0x0000001302007986 */ /* 0x002fe2000c101924 */
[----:B------:R-:W-:Y:S05]  /*8d40*/  EXIT ;  /* 0x000000000000794d */ /* 0x000fea0003800000 */
.L_x_35666:
[----:B-----5:R-:W-:-:S06]  /*8d50*/  HADD2.F32 R19, -RZ, R19.H0_H0 ;  /* 0x20000013ff137230 */ /* 0x020fcc0000004100 */
[----:B------:R-:W1:Y:S02]  /*8d60*/  F2I.FTZ.TRUNC.NTZ R19, R19 ;  /* 0x0000001300137305 */ /* 0x000e64000021f100 */
[----:B-1----:R-:W-:Y:S01]  /*8d70*/  STG.E.U16 desc[UR36][R2.64], R19 ;  /* 0x0000001302007986 */ /* 0x002fe2000c101524 */
[----:B------:R-:W-:Y:S05]  /*8d80*/  EXIT ;  /* 0x000000000000794d */ /* 0x000fea0003800000 */
.L_x_35662:
        /* <DEDUP_REMOVED lines=9> */
.L_x_35669:
[----:B-----5:R-:W-:Y:S01]  /*8e20*/  STG.E.U16 desc[UR36][R2.64], R19 ;  /* 0x0000001302007986 */ /* 0x020fe2000c101524 */
[----:B------:R-:W-:Y:S05]  /*8e30*/  EXIT ;  /* 0x000000000000794d */ /* 0x000fea0003800000 */
.L_x_35668:
        /* <DEDUP_REMOVED lines=10> */
.L_x_35671:
[----:B-----5:R-:W-:-:S05]  /*8ee0*/  HADD2.F32 R0, -RZ, R19.H0_H0 ;  /* 0x20000013ff007230 */ /* 0x020fca0000004100 */
[----:B------:R-:W-:-:S04]  /*8ef0*/  F2FP.F16.F32.PACK_AB R0, RZ, R0 ;  /* 0x00000000ff00723e */ /* 0x000fc800000000ff */
[----:B------:R-:W-:-:S05]  /*8f00*/  PRMT R0, R0, 0x5410, RZ ;  /* 0x0000541000007816 */ /* 0x000fca00000000ff */
[----:B------:R-:W-:Y:S01]  /*8f10*/  STG.E desc[UR36][R2.64], R0 ;  /* 0x0000000002007986 */ /* 0x000fe2000c101924 */
[----:B------:R-:W-:Y:S05]  /*8f20*/  EXIT ;  /* 0x000000000000794d */ /* 0x000fea0003800000 */
.L_x_35670:
[----:B-----5:R-:W-:-:S05]  /*8f30*/  HADD2.F32 R4, -RZ, R19.H0_H0 ;  /* 0x20000013ff047230 */ /* 0x020fca0000004100 */
[----:B------:R-:W-:-:S06]  /*8f40*/  FMUL.FTZ R4, R4, 1 ;  /* 0x3f80000004047820 */ /* 0x000fcc0000410000 */
[----:B------:R-:W1:Y:S02]  /*8f50*/  F2F.F64.F32 R4, R4 ;  /* 0x0000000400047310 */ /* 0x000e640000201800 */
[----:B-1----:R-:W-:Y:S01]  /*8f60*/  STG.E.64 desc[UR36][R2.64], R4 ;  /* 0x0000000402007986 */ /* 0x002fe2000c101b24 */
[----:B------:R-:W-:Y:S05]  /*8f70*/  EXIT ;  /* 0x000000000000794d */ /* 0x000fea0003800000 */
.L_x_35661:
        /* <DEDUP_REMOVED lines=13> */
.L_x_35674:
[----:B-----5:R-:W-:Y:S01]  /*9050*/  HADD2.F32 R19, -RZ, R19.H0_H0 ;  /* 0x20000013ff137230 */ /* 0x020fe20000004100 */
[----:B------:R-:W-:-:S04]  /*9060*/  CS2R R6, SRZ ;  /* 0x0000000000067805 */ /* 0x000fc8000001ff00 */
[----:B------:R-:W-:-:S06]  /*9070*/  FMUL.FTZ R4, R19, 1 ;  /* 0x3f80000013047820 */ /* 0x000fcc0000410000 */
[----:B------:R-:W1:Y:S02]  /*9080*/  F2F.F64.F32 R4, R4 ;  /* 0x0000000400047310 */ /* 0x000e640000201800 */
[----:B-1----:R-:W-:Y:S01]  /*9090*/  STG.E.128 desc[UR36][R2.64], R4 ;  /* 0x0000000402007986 */ /* 0x002fe2000c101d24 */
[----:B------:R-:W-:Y:S05]  /*90a0*/  EXIT ;  /* 0x000000000000794d */ /* 0x000fea0003800000 */
.L_x_35673:
        /* <DEDUP_REMOVED lines=21> */
.L_x_35678:
[----:B------:R-:W-:Y:S05]  /*9200*/  BSYNC B0 ;  /* 0x0000000000007941 */ /* 0x000fea0003800000 */
.L_x_35677:
[----:B------:R-:W-:-:S05]  /*9210*/  LOP3.LUT R5, R0, R5, RZ, 0xfc, !PT ;  /* 0x0000000500057212 */ /* 0x000fca00078efcff */
[----:B------:R-:W-:Y:S01]  /*9220*/  STG.E.U8 desc[UR36][R2.64], R5 ;  /* 0x0000000502007986 */ /* 0x000fe2000c101124 */
[----:B------:R-:W-:Y:S05]  /*9230*/  EXIT ;  /* 0x000000000000794d */ /* 0x000fea0003800000 */
.L_x_35676:
        /* <DEDUP_REMOVED lines=13> */
.L_x_35680:
[----:B------:R-:W-:Y:S01]  /*9310*/  IMAD.MOV.U32 R0, RZ, RZ, 0x7f ;  /* 0x0000007fff007424 */ /* 0x000fe200078e00ff */
[----:B------:R-:W-:-:S04]  /*9320*/  ISETP.GT.U32.AND P0, PT, R4, 0x7f800000, PT ;  /* 0x7f8000000400780c */ /* 0x000fc80003f04070 */
[----:B------:R-:W-:-:S09]  /*9330*/  SEL R0, R0, 0x7c, P0 ;  /* 0x0000007c00007807 */ /* 0x000fd20000000000 */
.L_x_35681:
[----:B------:R-:W-:Y:S05]  /*9340*/  BSYNC B0 ;  /* 0x0000000000007941 */ /* 0x000fea0003800000 */
.L_x_35679:
[----:B------:R-:W-:-:S04]  /*9350*/  LOP3.LUT R4, R19, 0x80000000, RZ, 0xc0, !PT ;  /* 0x8000000013047812 */ /* 0x000fc800078ec0ff */
[----:B------:R-:W-:-:S04]  /*9360*/  SHF.R.U32.HI R5, RZ, 0x18, R4 ;  /* 0x00000018ff057819 */ /* 0x000fc80000011604 */
[----:B------:R-:W-:-:S05]  /*9370*/  LOP3.LUT R5, R0, R5, RZ, 0xfc, !PT ;  /* 0x0000000500057212 */ /* 0x000fca00078efcff */
[----:B------:R-:W-:Y:S01]  /*9380*/  STG.E.U8 desc[UR36][R2.64], R5 ;  /* 0x0000000502007986 */ /* 0x000fe2000c101124 */
[----:B------:R-:W-:Y:S05]  /*9390*/  EXIT ;  /* 0x000000000000794d */ /* 0x000fea0003800000 */
.L_x_35675:
[----:B-----5:R-:W-:-:S05]  /*93a0*/  HADD2.F32 R0, -RZ, R19.H0_H0 ;  /* 0x20000013ff007230 */ /* 0x020fca0000004100 */
[----:B------:R-:W-:-:S05]  /*93b0*/  F2FP.BF16.F32.PACK_AB R0, RZ, R0 ;  /* 0x00000000ff00723e */ /* 0x000fca00000010ff */
[----:B------:R-:W-:Y:S01]  /*93c0*/  STG.E.U16 desc[UR36][R2.64], R0 ;  /* 0x0000000002007986 */ /* 0x000fe2000c101524 */
[----:B------:R-:W-:Y:S05]  /*93d0*/  EXIT ;  /* 0x000000000000794d */ /* 0x000fea0003800000 */
.L_x_35672:
        /* <DEDUP_REMOVED lines=12> */
.L_x_35684:
        /* <DEDUP_REMOVED lines=17> */
.L_x_35687:
[----:B------:R-:W-:-:S04]  /*95b0*/  LOP3.LUT R0, R19, 0x80000000, RZ, 0xc0, !PT ;  /* 0x8000000013007812 */ /* 0x000fc800078ec0ff */
[----:B------:R-:W-:-:S04]  /*95c0*/  SHF.R.U32.HI R5, RZ, 0x18, R0 ;  /* 0x00000018ff057819 */ /* 0x000fc80000011600 */
[----:B------:R-:W-:-:S04]  /*95d0*/  LOP3.LUT R4, R4, R5, RZ, 0xfc, !PT ;  /* 0x0000000504047212 */ /* 0x000fc800078efcff */
[----:B------:R-:W-:-:S07]  /*95e0*/  PRMT R0, R4, 0x7610, R0 ;  /* 0x0000761004007816 */ /* 0x000fce0000000000 */
.L_x_35686:
[----:B------:R-:W-:Y:S05]  /*95f0*/  BSYNC B0 ;  /* 0x0000000000007941 */ /* 0x000fea0003800000 */
.L_x_35685:
[----:B------:R-:W-:Y:S01]  /*9600*/  STG.E.U8 desc[UR36][R2.64], R0 ;  /* 0x0000000002007986 */ /* 0x000fe2000c101124 */
[----:B------:R-:W-:Y:S05]  /*9610*/  EXIT ;  /* 0x000000000000794d */ /* 0x000fea0003800000 */
.L_x_35683:
        /* <DEDUP_REMOVED lines=17> */
.L_x_35690:
[----:B------:R-:W-:-:S04]  /*9730*/  LOP3.LUT R0, R19, 0x80000000, RZ, 0xc0, !PT ;  /* 0x8000000013007812 */ /* 0x000fc800078ec0ff */
[----:B------:R-:W-:-:S04]  /*9740*/  SHF.R.U32.HI R5, RZ, 0x18, R0 ;  /* 0x00000018ff057819 */ /* 0x000fc80000011600 */
[----:B------:R-:W-:-:S04]  /*9750*/  LOP3.LUT R4, R4, R5, RZ, 0xfc, !PT ;  /* 0x0000000504047212 */ /* 0x000fc800078efcff */
[----:B------:R-:W-:-:S07]  /*9760*/  PRMT R0, R4, 0x7610, R0 ;  /* 0x0000761004007816 */ /* 0x000fce0000000000 */
.L_x_35689:
[----:B------:R-:W-:Y:S05]  /*9770*/  BSYNC B0 ;  /* 0x0000000000007941 */ /* 0x000fea0003800000 */
.L_x_35688:
[----:B------:R-:W-:Y:S01]  /*9780*/  STG.E.U8 desc[UR36][R2.64], R0 ;  /* 0x0000000002007986 */ /* 0x000fe2000c101124 */
[----:B------:R-:W-:Y:S05]  /*9790*/  EXIT ;  /* 0x000000000000794d */ /* 0x000fea0003800000 */
.L_x_35682:
        /* <DEDUP_REMOVED lines=22> */
.L_x_35665:
        /* <DEDUP_REMOVED lines=16> */
.L_x_35693:
[----:B------:R-:W-:Y:S05]  /*9a00*/  EXIT ;  /* 0x000000000000794d */ /* 0x000fea0003800000 */
.L_x_35692:
[----:B-----5:R-:W-:-:S06]  /*9a10*/  HADD2.F32 R4, -RZ, R19.H0_H0 ;  /* 0x20000013ff047230 */ /* 0x020fcc0000004100 */
[----:B------:R-:W1:Y:S02]  /*9a20*/  F2I.U64.TRUNC R4, R4 ;  /* 0x0000000400047311 */ /* 0x000e64000020d800 */
[----:B-1----:R-:W-:Y:S01]  /*9a30*/  STG.E.64 desc[UR36][R2.64], R4 ;  /* 0x0000000402007986 */ /* 0x002fe2000c101b24 */
[----:B------:R-:W-:Y:S05]  /*9a40*/  EXIT ;  /* 0x000000000000794d */ /* 0x000fea0003800000 */
.L_x_35691:
[----:B-----5:R-:W-:-:S06]  /*9a50*/  HADD2.F32 R19, -RZ, R19.H0_H0 ;  /* 0x20000013ff137230 */ /* 0x020fcc0000004100 */
[----:B------:R-:W1:Y:S02]  /*9a60*/  F2I.FTZ.U32.TRUNC.NTZ R19, R19 ;  /* 0x0000001300137305 */ /* 0x000e64000021f000 */
[----:B-1----:R-:W-:Y:S01]  /*9a70*/  STG.E desc[UR36][R2.64], R19 ;  /* 0x0000001302007986 */ /* 0x002fe2000c101924 */
[----:B------:R-:W-:Y:S05]  /*9a80*/  EXIT ;  /* 0x000000000000794d */ /* 0x000fea0003800000 */
.L_x_35694:
        /* <DEDUP_REMOVED lines=15> */
.L_x_57522:


//--------------------- .text._ZN2at6native18elementwise_kernelILi128ELi4EZNS0_22gpu_kernel_impl_nocastINS0_13AUnaryFunctorIN3c104HalfES5_S5_ZZZNS0_21remainder_kernel_cudaERNS_18TensorIteratorBaseEENKUlvE0_clEvENKUlvE1_clEvEUlS5_S5_E_EEEEvS7_RKT_EUliE_EEviT1_ --------------------------
	.section	.text._ZN2at6native18elementwise_kernelILi128ELi4EZNS0_22gpu_kernel_impl_nocastINS0_13AUnaryFunctorIN3c104HalfES5_S5_ZZZNS0_21remainder_kernel_cudaERNS_18TensorIteratorBaseEENKUlvE0_clEvENKUlvE1_clEvEUlS5_S5_E_EEEEvS7_RKT_EUliE_EEviT1_,"ax",@progbits
	.align	128
        .global         _ZN2at6native18elementwise_kernelILi128ELi4EZNS0_22gpu_kernel_impl_nocastINS0_13AUnaryFunctorIN3c104HalfES5_S5_ZZZNS0_21remainder_kernel_cudaERNS_18TensorIteratorBaseEENKUlvE0_clEvENKUlvE1_clEvEUlS5_S5_E_EEEEvS7_RKT_EUliE_EEviT1_
        .type           _ZN2at6native18elementwise_kernelILi128ELi4EZNS0_22gpu_kernel_impl_nocastINS0_13AUnaryFunctorIN3c104HalfES5_S5_ZZZNS0_21remainder_kernel_cudaERNS_18TensorIteratorBaseEENKUlvE0_clEvENKUlvE1_clEvEUlS5_S5_E_EEEEvS7_RKT_EUliE_EEviT1_,@function
        .size           _ZN2at6native18elementwise_kernelILi128ELi4EZNS0_22gpu_kernel_impl_nocastINS0_13AUnaryFunctorIN3c104HalfES5_S5_ZZZNS0_21remainder_kernel_cudaERNS_18TensorIteratorBaseEENKUlvE0_clEvENKUlvE1_clEvEUlS5_S5_E_EEEEvS7_RKT_EUliE_EEviT1_,(.L_x_57523 - _ZN2at6native18elementwise_kernelILi128ELi4EZNS0_22gpu_kernel_impl_nocastINS0_13AUnaryFunctorIN3c104HalfES5_S5_ZZZNS0_21remainder_kernel_cudaERNS_18TensorIteratorBaseEENKUlvE0_clEvENKUlvE1_clEvEUlS5_S5_E_EEEEvS7_RKT_EUliE_EEviT1_)
        .other          _ZN2at6native18elementwise_kernelILi128ELi4EZNS0_22gpu_kernel_impl_nocastINS0_13AUnaryFunctorIN3c104HalfES5_S5_ZZZNS0_21remainder_kernel_cudaERNS_18TensorIteratorBaseEENKUlvE0_clEvENKUlvE1_clEvEUlS5_S5_E_EEEEvS7_RKT_EUliE_EEviT1_,@"STO_CUDA_ENTRY STV_DEFAULT"
_ZN2at6native18elementwise_kernelILi128ELi4EZNS0_22gpu_kernel_impl_nocastINS0_13AUnaryFunctorIN3c104HalfES5_S5_ZZZNS0_21remainder_kernel_cudaERNS_18TensorIteratorBaseEENKUlvE0_clEvENKUlvE1_clEvEUlS5_S5_E_EEEEvS7_RKT_EUliE_EEviT1_:
.text._ZN2at6native18elementwise_kernelILi128ELi4EZNS0_22gpu_kernel_impl_nocastINS0_13AUnaryFunctorIN3c104HalfES5_S5_ZZZNS0_21remainder_kernel_cudaERNS_18TensorIteratorBaseEENKUlvE0_clEvENKUlvE1_clEvEUlS5_S5_E_EEEEvS7_RKT_EUliE_EEviT1_:
        /* <DEDUP_REMOVED lines=311> */
.L_x_35697:
        /* <DEDUP_REMOVED lines=37> */
.L_x_35703:
[----:B------:R-:W-:Y:S01]  /*15c0*/  FSETP.GEU.FTZ.AND P0, PT, R9, -R10, PT ;  /* 0x8000000a0900720b */ /* 0x000fe20003f1e000 */
[----:B------:R-:W-:-:S12]  /*15d0*/  FADD.FTZ R0, R0, -1 ;  /* 0xbf80000000007421 */ /* 0x000fd80000010000 */
[----:B------:R-:W-:-:S07]  /*15e0*/  @!P0 FADD.FTZ R0, R0, -1 ;  /* 0xbf80000000008421 */ /* 0x000fce0000010000 */
.L_x_35702:
[----:B------:R-:W-:Y:S05]  /*15f0*/  BSYNC B2 ;  /* 0x0000000000027941 */ /* 0x000fea0003800000 */
.L_x_35701:
[----:B------:R-:W-:Y:S01]  /*1600*/  FFMA.FTZ R7, -R10, R0, R7 ;  /* 0x000000000a077223 */ /* 0x000fe20000010107 */
[----:B------:R-:W-:Y:S06]  /*1610*/  BRA `(.L_x_35699) ;  /* 0x00000000007c7947 */ /* 0x000fec0003800000 */
.L_x_35700:
        /* <DEDUP_REMOVED lines=15> */
.L_x_35706:
        /* <DEDUP_REMOVED lines=13> */
.L_x_35705:
[----:B------:R-:W-:Y:S05]  /*17e0*/  BSYNC B2 ;  /* 0x0000000000027941 */ /* 0x000fea0003800000 */
.L_x_35704:
[----:B------:R-:W-:-:S04]  /*17f0*/  FMUL.FTZ R7, R7, 1.1920928955078125e-07 ;  /* 0x3400000007077820 */ /* 0x000fc80000410000 */
[----:B------:R-:W-:-:S07]  /*1800*/  FMUL.FTZ R7, R12, R7 ;  /* 0x000000070c077220 */ /* 0x000fce0000410000 */
.L_x_35699:
[----:B------:R-:W-:Y:S05]  /*1810*/  BSYNC B0 ;  /* 0x0000000000007941 */ /* 0x000fea0003800000 */
.L_x_35698:
        /* <DEDUP_REMOVED lines=12> */
.L_x_35696:
[----:B------:R-:W-:Y:S05]  /*18e0*/  BSYNC B1 ;  /* 0x0000000000017941 */ /* 0x000fea0003800000 */
.L_x_35695:
        /* <DEDUP_REMOVED lines=300> */
[----:B------:R-:W-:-:S05]  /*2bb0*/  @P0 SHF.R.U32.HI R2, RZ, R13, R2 ;  /* 0x0000000dff020219 */ /* 0x000fca0000011602 */
[----:B------:R-:W-:-:S04]  /*2bc0*/  @P0 IMAD.MOV R10, RZ, RZ, -R2 ;  /* 0x000000ffff0a0224 */ /* 0x000fc800078e0a02 */
[----:B--2---:R-:W-:-:S04]  /*2bd0*/  @P0 IMAD R10, R15, R10, R11 ;  /* 0x0000000a0f0a0224 */ /* 0x004fc800078e020b */
[C---:B---3--:R-:W-:Y:S02]  /*2be0*/  @P0 IMAD R5, R10.reuse, R8, R5 ;  /* 0x000000080a050224 */ /* 0x048fe400078e0205 */
[----:B------:R-:W-:-:S07]  /*2bf0*/  @P0 IMAD R0, R10, R9, R0 ;  /* 0x000000090a000224 */ /* 0x000fce00078e0200 */
.L_x_35709:
        /* <DEDUP_REMOVED lines=37> */
.L_x_35715:
[----:B------:R-:W-:Y:S01]  /*2e50*/  FSETP.GEU.FTZ.AND P0, PT, R9, -R10, PT ;  /* 0x8000000a0900720b */ /* 0x000fe20003f1e000 */
[----:B------:R-:W-:-:S12]  /*2e60*/  FADD.FTZ R0, R0, -1 ;  /* 0xbf80000000007421 */ /* 0x000fd80000010000 */
[----:B------:R-:W-:-:S07]  /*2e70*/  @!P0 FADD.FTZ R0, R0, -1 ;  /* 0xbf80000000008421 */ /* 0x000fce0000010000 */
.L_x_35714:
[----:B------:R-:W-:Y:S05]  /*2e80*/  BSYNC B2 ;  /* 0x0000000000027941 */ /* 0x000fea0003800000 */
.L_x_35713:
[----:B------:R-:W-:Y:S01]  /*2e90*/  FFMA.FTZ R7, -R10, R0, R7 ;  /* 0x000000000a077223 */ /* 0x000fe20000010107 */
[----:B------:R-:W-:Y:S06]  /*2ea0*/  BRA `(.L_x_35711) ;  /* 0x00000000007c7947 */ /* 0x000fec0003800000 */
.L_x_35712:
        /* <DEDUP_REMOVED lines=15> */
.L_x_35718:
        /* <DEDUP_REMOVED lines=13> */
.L_x_35717:
[----:B------:R-:W-:Y:S05]  /*3070*/  BSYNC B2 ;  /* 0x0000000000027941 */ /* 0x000fea0003800000 */
.L_x_35716:
[----:B------:R-:W-:-:S04]  /*3080*/  FMUL.FTZ R7, R7, 1.1920928955078125e-07 ;  /* 0x3400000007077820 */ /* 0x000fc80000410000 */
[----:B------:R-:W-:-:S07]  /*3090*/  FMUL.FTZ R7, R12, R7 ;  /* 0x000000070c077220 */ /* 0x000fce0000410000 */
.L_x_35711:
[----:B------:R-:W-:Y:S05]  /*30a0*/  BSYNC B1 ;  /* 0x0000000000017941 */ /* 0x000fea0003800000 */
.L_x_35710:
        /* <DEDUP_REMOVED lines=15> */
[----:B------:R-:W-:Y:S01]  /*31a0*/  IMAD.MOV.U32 R0, RZ, RZ, RZ ;  /* 0x000000ffff007224 */ /* 0x000fe200078e00ff */
[----:B------:R-:W-:Y:S02]  /*31b0*/  MOV R5, RZ ;  /* 0x000000ff00057202 */ /* 0x000fe40000000f00 */
        /* <DEDUP_REMOVED lines=299> */
.L_x_35719:
        /* <DEDUP_REMOVED lines=37> */
.L_x_35725:
[----:B------:R-:W-:Y:S01]  /*46c0*/  FSETP.GEU.FTZ.AND P0, PT, R9, -R10, PT ;  /* 0x8000000a0900720b */ /* 0x000fe20003f1e000 */
[----:B------:R-:W-:-:S12]  /*46d0*/  FADD.FTZ R0, R0, -1 ;  /* 0xbf80000000007421 */ /* 0x000fd80000010000 */
[----:B------:R-:W-:-:S07]  /*46e0*/  @!P0 FADD.FTZ R0, R0, -1 ;  /* 0xbf80000000008421 */ /* 0x000fce0000010000 */
.L_x_35724:
[----:B------:R-:W-:Y:S05]  /*46f0*/  BSYNC B2 ;  /* 0x0000000000027941 */ /* 0x000fea0003800000 */
.L_x_35723:
[----:B------:R-:W-:Y:S01]  /*4700*/  FFMA.FTZ R7, -R10, R0, R7 ;  /* 0x000000000a077223 */ /* 0x000fe20000010107 */
[----:B------:R-:W-:Y:S06]  /*4710*/  BRA `(.L_x_35721) ;  /* 0x00000000007c7947 */ /* 0x000fec0003800000 */
.L_x_35722:
        /* <DEDUP_REMOVED lines=15> */
.L_x_35728:
        /* <DEDUP_REMOVED lines=13> */
.L_x_35727:
[----:B------:R-:W-:Y:S05]  /*48e0*/  BSYNC B2 ;  /* 0x0000000000027941 */ /* 0x000fea0003800000 */
.L_x_35726:
[----:B------:R-:W-:-:S04]  /*48f0*/  FMUL.FTZ R7, R7, 1.1920928955078125e-07 ;  /* 0x3400000007077820 */ /* 0x000fc80000410000 */
[----:B------:R-:W-:-:S07]  /*4900*/  FMUL.FTZ R7, R12, R7 ;  /* 0x000000070c077220 */ /* 0x000fce0000410000 */
.L_x_35721:
[----:B------:R-:W-:Y:S05]  /*4910*/  BSYNC B1 ;  /* 0x0000000000017941 */ /* 0x000fea0003800000 */
.L_x_35720:
        /* <DEDUP_REMOVED lines=12> */
.L_x_35708:
[----:B------:R-:W-:Y:S05]  /*49e0*/  BSYNC B0 ;  /* 0x0000000000007941 */ /* 0x000fea0003800000 */
.L_x_35707:
        /* <DEDUP_REMOVED lines=304> */
.L_x_35729:
        /* <DEDUP_REMOVED lines=37> */
.L_x_35735:
[----:B------:R-:W-:Y:S01]  /*5f40*/  FSETP.GEU.FTZ.AND P0, PT, R8, -R10, PT ;  /* 0x8000000a0800720b */ /* 0x000fe20003f1e000 */
[----:B------:R-:W-:-:S12]  /*5f50*/  FADD.FTZ R0, R0, -1 ;  /* 0xbf80000000007421 */ /* 0x000fd80000010000 */
[----:B------:R-:W-:-:S07]  /*5f60*/  @!P0 FADD.FTZ R0, R0, -1 ;  /* 0xbf80000000008421 */ /* 0x000fce0000010000 */
.L_x_35734:
[----:B------:R-:W-:Y:S05]  /*5f70*/  BSYNC B1 ;  /* 0x0000000000017941 */ /* 0x000fea0003800000 */
.L_x_35733:
[----:B------:R-:W-:Y:S01]  /*5f80*/  FFMA.FTZ R5, -R10, R0, R5 ;  /* 0x000000000a057223 */ /* 0x000fe20000010105 */
[----:B------:R-:W-:Y:S06]  /*5f90*/  BRA `(.L_x_35731) ;  /* 0x00000000007c7947 */ /* 0x000fec0003800000 */
.L_x_35732:
        /* <DEDUP_REMOVED lines=15> */
.L_x_35738:
        /* <DEDUP_REMOVED lines=13> */
.L_x_35737:
[----:B------:R-:W-:Y:S05]  /*6160*/  BSYNC B1 ;  /* 0x0000000000017941 */ /* 0x000fea0003800000 */
.L_x_35736:
[----:B------:R-:W-:-:S04]  /*6170*/  FMUL.FTZ R0, R5, 1.1920928955078125e-07 ;  /* 0x3400000005007820 */ /* 0x000fc80000410000 */
[----:B------:R-:W-:-:S07]  /*6180*/  FMUL.FTZ R5, R11, R0 ;  /* 0x000000000b057220 */ /* 0x000fce0000410000 */
.L_x_35731:
[----:B------:R-:W-:Y:S05]  /*6190*/  BSYNC B0 ;  /* 0x0000000000007941 */ /* 0x000fea0003800000 */
.L_x_35730:
        /* <DEDUP_REMOVED lines=12> */
.L_x_35739:
        /* <DEDUP_REMOVED lines=10> */
.L_x_57523:


//--------------------- .text._ZN2at6native27unrolled_elementwise_kernelINS0_13AUnaryFunctorIN3c104HalfES4_S4_ZZZNS0_21remainder_kernel_cudaERNS_18TensorIteratorBaseEENKUlvE0_clEvENKUlvE1_clEvEUlS4_S4_E_EESt5arrayIPcLm2EELi4E23TrivialOffsetCalculatorILi1EjESF_NS0_6memory15LoadWithoutCastENSG_16StoreWithoutCastEEEviT_T0_T2_T3_T4_T5_ --------------------------
	.section	.text._ZN2at6native27unrolled_elementwise_kernelINS0_13AUnaryFunctorIN3c104HalfES4_S4_ZZZNS0_21remainder_kernel_cudaERNS_18TensorIteratorBaseEENKUlvE0_clEvENKUlvE1_clEvEUlS4_S4_E_EESt5arrayIPcLm2EELi4E23TrivialOffsetCalculatorILi1EjESF_NS0_6memory15LoadWithoutCastENSG_16StoreWithoutCastEEEviT_T0_T2_T3_T4_T5_,"ax",@progbits
	.align	128
        .global         _ZN2at6native27unrolled_elementwise_kernelINS0_13AUnaryFunctorIN3c104HalfES4_S4_ZZZNS0_21remainder_kernel_cudaERNS_18TensorIteratorBaseEENKUlvE0_clEvENKUlvE1_clEvEUlS4_S4_E_EESt5arrayIPcLm2EELi4E23TrivialOffsetCalculatorILi1EjESF_NS0_6memory15LoadWithoutCastENSG_16StoreWithoutCastEEEviT_T0_T2_T3_T4_T5_
        .type           _ZN2at6native27unrolled_elementwise_kernelINS0_13AUnaryFunctorIN3c104HalfES4_S4_ZZZNS0_21remainder_kernel_cudaERNS_18TensorIteratorBaseEENKUlvE0_clEvENKUlvE1_clEvEUlS4_S4_E_EESt5arrayIPcLm2EELi4E23TrivialOffsetCalculatorILi1EjESF_NS0_6memory15LoadWithoutCastENSG_16StoreWithoutCastEEEviT_T0_T2_T3_T4_T5_,@function
        .size           _ZN2at6native27unrolled_elementwise_kernelINS0_13AUnaryFunctorIN3c104HalfES4_S4_ZZZNS0_21remainder_kernel_cudaERNS_18TensorIteratorBaseEENKUlvE0_clEvENKUlvE1_clEvEUlS4_S4_E_EESt5arrayIPcLm2EELi4E23TrivialOffsetCalculatorILi1EjESF_NS0_6memory15LoadWithoutCastENSG_16StoreWithoutCastEEEviT_T0_T2_T3_T4_T5_,(.L_x_57524 - _ZN2at6native27unrolled_elementwise_kernelINS0_13AUnaryFunctorIN3c104HalfES4_S4_ZZZNS0_21remainder_kernel_cudaERNS_18TensorIteratorBaseEENKUlvE0_clEvENKUlvE1_clEvEUlS4_S4_E_EESt5arrayIPcLm2EELi4E23TrivialOffsetCalculatorILi1EjESF_NS0_6memory15LoadWithoutCastENSG_16StoreWithoutCastEEEviT_T0_T2_T3_T4_T5_)
        .other          _ZN2at6native27unrolled_elementwise_kernelINS0_13AUnaryFunctorIN3c104HalfES4_S4_ZZZNS0_21remainder_kernel_cudaERNS_18TensorIteratorBaseEENKUlvE0_clEvENKUlvE1_clEvEUlS4_S4_E_EESt5arrayIPcLm2EELi4E23TrivialOffsetCalculatorILi1EjESF_NS0_6memory15LoadWithoutCastENSG_16StoreWithoutCastEEEviT_T0_T2_T3_T4_T5_,@"STO_CUDA_ENTRY STV_DEFAULT"
_ZN2at6native27unrolled_elementwise_kernelINS0_13AUnaryFunctorIN3c104HalfES4_S4_ZZZNS0_21remainder_kernel_cudaERNS_18TensorIteratorBaseEENKUlvE0_clEvENKUlvE1_clEvEUlS4_S4_E_EESt5arrayIPcLm2EELi4E23TrivialOffsetCalculatorILi1EjESF_NS0_6memory15LoadWithoutCastENSG_16StoreWithoutCastEEEviT_T0_T2_T3_T4_T5_:
.text._ZN2at6native27unrolled_elementwise_kernelINS0_13AUnaryFunctorIN3c104HalfES4_S4_ZZZNS0_21remainder_kernel_cudaERNS_18TensorIteratorBaseEENKUlvE0_clEvENKUlvE1_clEvEUlS4_S4_E_EESt5arrayIPcLm2EELi4E23TrivialOffsetCalculatorILi1EjESF_NS0_6memory15LoadWithoutCastENSG_16StoreWithoutCastEEEviT_T0_T2_T3_T4_T5_:
        /* <DEDUP_REMOVED lines=16> */
[----:B------:R-:W-:-:S13]  /*0100*/  ISETP.GE.AND P3, PT, R5, R3, PT ;  /* 0x000000030500720c */ /* 0x000fda0003f66270 */
[----:B------:R-:W-:Y:S01]  /*0110*/  @!P3 IMAD R19, R2, 0x200, R5 ;  /* 0x000002000213b824 */ /* 0x000fe200078e0205 */
[----:B------:R-:W-:Y:S01]  /*0120*/  @!P3 IADD3 R5, R5, 0x80, RZ ;  /* 0x000000800505b810 */ /* 0x000fe20007ffe0ff */
[----:B------:R-:W0:Y:S03]  /*0130*/  @!P3 LDC.64 R10, c[0x0][0x220] ;  /* 0x00008800ff0abb82 */ /* 0x000e260000000a00 */
        /* <DEDUP_REMOVED lines=46> */
.L_x_35747:
[----:B------:R-:W-:Y:S01]  /*0420*/  FSETP.GEU.FTZ.AND P0, PT, R12, -R14, PT ;  /* 0x8000000e0c00720b */ /* 0x000fe20003f1e000 */
[----:B------:R-:W-:-:S12]  /*0430*/  FADD.FTZ R0, R0, -1 ;  /* 0xbf80000000007421 */ /* 0x000fd80000010000 */
[----:B------:R-:W-:-:S07]  /*0440*/  @!P0 FADD.FTZ R0, R0, -1 ;  /* 0xbf80000000008421 */ /* 0x000fce0000010000 */
.L_x_35746:
[----:B------:R-:W-:Y:S05]  /*0450*/  BSYNC B2 ;  /* 0x0000000000027941 */ /* 0x000fea0003800000 */
.L_x_35745:
[----:B------:R-:W-:Y:S01]  /*0460*/  FFMA.FTZ R7, -R14, R0, R7 ;  /* 0x000000000e077223 */ /* 0x000fe20000010107 */
[----:B------:R-:W-:Y:S06]  /*0470*/  BRA `(.L_x_35743) ;  /* 0x00000000007c7947 */ /* 0x000fec0003800000 */
.L_x_35744:
        /* <DEDUP_REMOVED lines=15> */
.L_x_35750:
        /* <DEDUP_REMOVED lines=13> */
.L_x_35749:
[----:B------:R-:W-:Y:S05]  /*0640*/  BSYNC B2 ;  /* 0x0000000000027941 */ /* 0x000fea0003800000 */
.L_x_35748:
[----:B------:R-:W-:-:S04]  /*0650*/  FMUL.FTZ R0, R7, 1.1920928955078125e-07 ;  /* 0x3400000007007820 */ /* 0x000fc80000410000 */
[----:B------:R-:W-:-:S07]  /*0660*/  FMUL.FTZ R7, R15, R0 ;  /* 0x000000000f077220 */ /* 0x000fce0000410000 */
.L_x_35743:
[----:B------:R-:W-:Y:S05]  /*0670*/  BSYNC B0 ;  /* 0x0000000000007941 */ /* 0x000fea0003800000 */
.L_x_35742:
        /* <DEDUP_REMOVED lines=10> */
.L_x_35741:
[----:B------:R-:W-:Y:S05]  /*0720*/  BSYNC B1 ;  /* 0x0000000000017941 */ /* 0x000fea0003800000 */
.L_x_35740:
[----:B0-----:R-:W-:Y:S01]  /*0730*/  IADD3 R6, R4, 0x80, RZ ;  /* 0x0000008004067810 */ /* 0x001fe20007ffe0ff */
[----:B------:R-:W-:Y:S03]  /*0740*/  BSSY B1, `(.L_x_35751) ;  /* 0x0000051000017945 */ /* 0x000fe60003800000 */
        /* <DEDUP_REMOVED lines=32> */
.L_x_35758:
[----:B------:R-:W-:Y:S01]  /*0950*/  FSETP.GEU.FTZ.AND P0, PT, R15, -R14, PT ;  /* 0x8000000e0f00720b */ /* 0x000fe20003f1e000 */
[----:B------:R-:W-:-:S12]  /*0960*/  FADD.FTZ R0, R0, -1 ;  /* 0xbf80000000007421 */ /* 0x000fd80000010000 */
[----:B------:R-:W-:-:S07]  /*0970*/  @!P0 FADD.FTZ R0, R0, -1 ;  /* 0xbf80000000008421 */ /* 0x000fce0000010000 */
.L_x_35757:
[----:B------:R-:W-:Y:S05]  /*0980*/  BSYNC B2 ;  /* 0x0000000000027941 */ /* 0x000fea0003800000 */
.L_x_35756:
[----:B------:R-:W-:Y:S01]  /*0990*/  FFMA.FTZ R11, -R14, R0, R11 ;  /* 0x000000000e0b7223 */ /* 0x000fe2000001010b */
[----:B------:R-:W-:Y:S06]  /*09a0*/  BRA `(.L_x_35754) ;  /* 0x00000000007c7947 */ /* 0x000fec0003800000 */
.L_x_35755:
        /* <DEDUP_REMOVED lines=15> */
.L_x_35761:
        /* <DEDUP_REMOVED lines=13> */
.L_x_35760:
[----:B------:R-:W-:Y:S05]  /*0b70*/  BSYNC B2 ;  /* 0x0000000000027941 */ /* 0x000fea0003800000 */
.L_x_35759:
[----:B------:R-:W-:-:S04]  /*0b80*/  FMUL.FTZ R11, R11, 1.1920928955078125e-07 ;  /* 0x340000000b0b7820 */ /* 0x000fc80000410000 */
[----:B------:R-:W-:-:S07]  /*0b90*/  FMUL.FTZ R11, R16, R11 ;  /* 0x0000000b100b7220 */ /* 0x000fce0000410000 */
.L_x_35754:
[----:B------:R-:W-:Y:S05]  /*0ba0*/  BSYNC B0 ;  /* 0x0000000000007941 */ /* 0x000fea0003800000 */
.L_x_35753:
        /* <DEDUP_REMOVED lines=10> */
.L_x_35752:
[----:B------:R-:W-:Y:S05]  /*0c50*/  BSYNC B1 ;  /* 0x0000000000017941 */ /* 0x000fea0003800000 */
.L_x_35751:
[----:B------:R-:W-:Y:S01]  /*0c60*/  VIADD R0, R4, 0x100 ;  /* 0x0000010004007836 */ /* 0x000fe20000000000 */
        /* <DEDUP_REMOVED lines=33> */
.L_x_35769:
[----:B------:R-:W-:Y:S01]  /*0e80*/  FSETP.GEU.FTZ.AND P0, PT, R15, -R14, PT ;  /* 0x8000000e0f00720b */ /* 0x000fe20003f1e000 */
[----:B------:R-:W-:-:S12]  /*0e90*/  FADD.FTZ R0, R0, -1 ;  /* 0xbf80000000007421 */ /* 0x000fd80000010000 */
[----:B------:R-:W-:-:S07]  /*0ea0*/  @!P0 FADD.FTZ R0, R0, -1 ;  /* 0xbf80000000008421 */ /* 0x000fce0000010000 */
.L_x_35768:
[----:B------:R-:W-:Y:S05]  /*0eb0*/  BSYNC B2 ;  /* 0x0000000000027941 */ /* 0x000fea0003800000 */
.L_x_35767:
[----:B------:R-:W-:Y:S01]  /*0ec0*/  FFMA.FTZ R11, -R14, R0, R11 ;  /* 0x000000000e0b7223 */ /* 0x000fe2000001010b */
[----:B------:R-:W-:Y:S06]  /*0ed0*/  BRA `(.L_x_35765) ;  /* 0x00000000007c7947 */ /* 0x000fec0003800000 */
.L_x_35766:
        /* <DEDUP_REMOVED lines=15> */
.L_x_35772:
        /* <DEDUP_REMOVED lines=13> */
.L_x_35771:
[----:B------:R-:W-:Y:S05]  /*10a0*/  BSYNC B2 ;  /* 0x0000000000027941 */ /* 0x000fea0003800000 */
.L_x_35770:
[----:B------:R-:W-:-:S04]  /*10b0*/  FMUL.FTZ R11, R11, 1.1920928955078125e-07 ;  /* 0x340000000b0b7820 */ /* 0x000fc80000410000 */
[----:B------:R-:W-:-:S07]  /*10c0*/  FMUL.FTZ R11, R16, R11 ;  /* 0x0000000b100b7220 */ /* 0x000fce0000410000 */
.L_x_35765:
[----:B------:R-:W-:Y:S05]  /*10d0*/  BSYNC B0 ;  /* 0x0000000000007941 */ /* 0x000fea0003800000 */
.L_x_35764:
        /* <DEDUP_REMOVED lines=10> */
.L_x_35763:
[----:B------:R-:W-:Y:S05]  /*1180*/  BSYNC B1 ;  /* 0x0000000000017941 */ /* 0x000fea0003800000 */
.L_x_35762:
        /* <DEDUP_REMOVED lines=34> */
.L_x_35780:
[----:B------:R-:W-:Y:S01]  /*13b0*/  FSETP.GEU.FTZ.AND P0, PT, R15, -R14, PT ;  /* 0x8000000e0f00720b */ /* 0x000fe20003f1e000 */
[----:B------:R-:W-:-:S12]  /*13c0*/  FADD.FTZ R0, R0, -1 ;  /* 0xbf80000000007421 */ /* 0x000fd80000010000 */
[----:B------:R-:W-:-:S07]  /*13d0*/  @!P0 FADD.FTZ R0, R0, -1 ;  /* 0xbf80000000008421 */ /* 0x000fce0000010000 */
.L_x_35779:
[----:B------:R-:W-:Y:S05]  /*13e0*/  BSYNC B2 ;  /* 0x0000000000027941 */ /* 0x000fea0003800000 */
.L_x_35778:
[----:B------:R-:W-:Y:S01]  /*13f0*/  FFMA.FTZ R11, -R14, R0, R11 ;  /* 0x000000000e0b7223 */ /* 0x000fe2000001010b */
[----:B------:R-:W-:Y:S06]  /*1400*/  BRA `(.L_x_35776) ;  /* 0x00000000007c7947 */ /* 0x000fec0003800000 */
.L_x_35777:
        /* <DEDUP_REMOVED lines=15> */
.L_x_35783:
        /* <DEDUP_REMOVED lines=13> */
.L_x_35782:
[----:B------:R-:W-:Y:S05]  /*15d0*/  BSYNC B2 ;  /* 0x0000000000027941 */ /* 0x000fea0003800000 */
.L_x_35781:
[----:B------:R-:W-:-:S04]  /*15e0*/  FMUL.FTZ R11, R11, 1.1920928955078125e-07 ;  /* 0x340000000b0b7820 */ /* 0x000fc80000410000 */
[----:B------:R-:W-:-:S07]  /*15f0*/  FMUL.FTZ R11, R16, R11 ;  /* 0x0000000b100b7220 */ /* 0x000fce0000410000 */
.L_x_35776:
[----:B------:R-:W-:Y:S05]  /*1600*/  BSYNC B0 ;  /* 0x0000000000007941 */ /* 0x000fea0003800000 */
.L_x_35775:
        /* <DEDUP_REMOVED lines=10> */
.L_x_35774:
[----:B------:R-:W-:Y:S05]  /*16b0*/  BSYNC B1 ;  /* 0x0000000000017941 */ /* 0x000fea0003800000 */
.L_x_35773:
[----:B------:R-:W-:Y:S01]  /*16c0*/  ISETP.GE.AND P0, PT, R4, R3, PT ;  /* 0x000000030400720c */ /* 0x000fe20003f06270 */
[----:B------:R-:W-:Y:S04]  /*16d0*/  BSSY B0, `(.L_x_35784) ;  /* 0x0000017000007945 */ /* 0x000fe80003800000 */
[----:B------:R-:W-:Y:S08]  /*16e0*/  BSSY B1, `(.L_x_35785) ;  /* 0x000000f000017945 */ /* 0x000ff00003800000 */
[----:B------:R-:W-:Y:S05]  /*16f0*/  @P0 BRA `(.L_x_35786) ;  /* 0x0000000000340947 */ /* 0x000fea0003800000 */
[----:B-----5:R-:W1:Y:S01]  /*1700*/  LDC.64 R10, c[0x0][0x218] ;  /* 0x00008600ff0a7b82 */ /* 0x020e620000000a00 */
        /* <DEDUP_REMOVED lines=8> */
[----:B------:R-:W-:Y:S01]  /*1790*/  IMAD R5, R2, 0x200, R4 ;  /* 0x0000020002057824 */ /* 0x000fe200078e0204 */
[----:B------:R-:W-:-:S03]  /*17a0*/  IADD3 R4, R4, 0x80, RZ ;  /* 0x0000008004047810 */ /* 0x000fc60007ffe0ff */
[----:B-1----:R-:W-:-:S05]  /*17b0*/  IMAD.WIDE.U32 R6, R5, 0x2, R6 ;  /* 0x0000000205067825 */ /* 0x002fca00078e0006 */
[----:B------:R1:W-:Y:S02]  /*17c0*/  STG.E.U16 desc[UR4][R6.64], R9 ;  /* 0x0000000906007986 */ /* 0x0003e4000c101504 */
.L_x_35786:
[----:B------:R-:W-:Y:S05]  /*17d0*/  BSYNC B1 ;  /* 0x0000000000017941 */ /* 0x000fea0003800000 */
.L_x_35785:
[----:B------:R-:W-:-:S13]  /*17e0*/  ISETP.GE.AND P0, PT, R4, R3, PT ;  /* 0x000000030400720c */ /* 0x000fda0003f06270 */
[----:B-1----:R-:W1:Y:S01]  /*17f0*/  @!P0 LDC.64 R6, c[0x0][0x218] ;  /* 0x00008600ff068b82 */ /* 0x002e620000000a00 */
[----:B-----5:R-:W-:Y:S02]  /*1800*/  @!P0 IMAD R5, R2, 0x200, R4 ;  /* 0x0000020002058824 */ /* 0x020fe400078e0204 */
[----:B------:R-:W-:Y:S02]  /*1810*/  @!P0 VIADD R4, R4, 0x80 ;  /* 0x0000008004048836 */ /* 0x000fe40000000000 */
[----:B-1----:R-:W-:-:S05]  /*1820*/  @!P0 IMAD.WIDE.U32 R6, R5, 0x2, R6 ;  /* 0x0000000205068825 */ /* 0x002fca00078e0006 */
[----:B------:R2:W-:Y:S02]  /*1830*/  @!P0 STG.E.U16 desc[UR4][R6.64], R8 ;  /* 0x0000000806008986 */ /* 0x0005e4000c101504 */
.L_x_35787:
[----:B------:R-:W-:Y:S05]  /*1840*/  BSYNC B0 ;  /* 0x0000000000007941 */ /* 0x000fea0003800000 */
.L_x_35784:
        /* <DEDUP_REMOVED lines=8> */
.L_x_35788:
        /* <DEDUP_REMOVED lines=11> */
.L_x_57524:


//--------------------- .text._ZN2at6native29vectorized_elementwise_kernelILi2ENS0_13AUnaryFunctorIN3c104HalfES4_S4_ZZZNS0_21remainder_kernel_cudaERNS_18TensorIteratorBaseEENKUlvE0_clEvENKUlvE1_clEvEUlS4_S4_E_EESt5arrayIPcLm2EEEEviT0_T1_ --------------------------
	.section	.text._ZN2at6native29vectorized_elementwise_kernelILi2ENS0_13AUnaryFunctorIN3c104HalfES4_S4_ZZZNS0_21remainder_kernel_cudaERNS_18TensorIteratorBaseEENKUlvE0_clEvENKUlvE1_clEvEUlS4_S4_E_EESt5arrayIPcLm2EEEEviT0_T1_,"ax",@progbits
	.align	128
        .global         _ZN2at6native29vectorized_elementwise_kernelILi2ENS0_13AUnaryFunctorIN3c104HalfES4_S4_ZZZNS0_21remainder_kernel_cudaERNS_18TensorIteratorBaseEENKUlvE0_clEvENKUlvE1_clEvEUlS4_S4_E_EESt5arrayIPcLm2EEEEviT0_T1_
        .type           _ZN2at6native29vectorized_elementwise_kernelILi2ENS0_13AUnaryFunctorIN3c104HalfES4_S4_ZZZNS0_21remainder_kernel_cudaERNS_18TensorIteratorBaseEENKUlvE0_clEvENKUlvE1_clEvEUlS4_S4_E_EESt5arrayIPcLm2EEEEviT0_T1_,@function
        .size           _ZN2at6native29vectorized_elementwise_kernelILi2ENS0_13AUnaryFunctorIN3c104HalfES4_S4_ZZZNS0_21remainder_kernel_cudaERNS_18TensorIteratorBaseEENKUlvE0_clEvENKUlvE1_clEvEUlS4_S4_E_EESt5arrayIPcLm2EEEEviT0_T1_,(.L_x_57525 - _ZN2at6native29vectorized_elementwise_kernelILi2ENS0_13AUnaryFunctorIN3c104HalfES4_S4_ZZZNS0_21remainder_kernel_cudaERNS_18TensorIteratorBaseEENKUlvE0_clEvENKUlvE1_clEvEUlS4_S4_E_EESt5arrayIPcLm2EEEEviT0_T1_)
        .other          _ZN2at6native29vectorized_elementwise_kernelILi2ENS0_13AUnaryFunctorIN3c104HalfES4_S4_ZZZNS0_21remainder_kernel_cudaERNS_18TensorIteratorBaseEENKUlvE0_clEvENKUlvE1_clEvEUlS4_S4_E_EESt5arrayIPcLm2EEEEviT0_T1_,@"STO_CUDA_ENTRY STV_DEFAULT"
_ZN2at6native29vectorized_elementwise_kernelILi2ENS0_13AUnaryFunctorIN3c104HalfES4_S4_ZZZNS0_21remainder_kernel_cudaERNS_18TensorIteratorBaseEENKUlvE0_clEvENKUlvE1_clEvEUlS4_S4_E_EESt5arrayIPcLm2EEEEviT0_T1_:
.text._ZN2at6native29vectorized_elementwise_kernelILi2ENS0_13AUnaryFunctorIN3c104HalfES4_S4_ZZZNS0_21remainder_kernel_cudaERNS_18TensorIteratorBaseEENKUlvE0_clEvENKUlvE1_clEvEUlS4_S4_E_EESt5arrayIPcLm2EEEEviT0_T1_:
        /* <DEDUP_REMOVED lines=47> */
.L_x_35795:
[----:B------:R-:W-:Y:S01]  /*02f0*/  FSETP.GEU.FTZ.AND P0, PT, R13, -R0, PT ;  /* 0x800000000d00720b */ /* 0x000fe20003f1e000 */
[----:B------:R-:W-:-:S12]  /*0300*/  FADD.FTZ R10, R10, -1 ;  /* 0xbf8000000a0a7421 */ /* 0x000fd80000010000 */
[----:B------:R-:W-:-:S07]  /*0310*/  @!P0 FADD.FTZ R10, R10, -1 ;  /* 0xbf8000000a0a8421 */ /* 0x000fce0000010000 */
.L_x_35794:
[----:B------:R-:W-:Y:S05]  /*0320*/  BSYNC B1 ;  /* 0x0000000000017941 */ /* 0x000fea0003800000 */
.L_x_35793:
[----:B------:R-:W-:Y:S01]  /*0330*/  FFMA.FTZ R15, -R0, R10, R15 ;  /* 0x0000000a000f7223 */ /* 0x000fe2000001010f */
[----:B------:R-:W-:Y:S06]  /*0340*/  BRA `(.L_x_35791) ;  /* 0x00000000007c7947 */ /* 0x000fec0003800000 */
.L_x_35792:
        /* <DEDUP_REMOVED lines=15> */
.L_x_35798:
        /* <DEDUP_REMOVED lines=13> */
.L_x_35797:
[----:B------:R-:W-:Y:S05]  /*0510*/  BSYNC B1 ;  /* 0x0000000000017941 */ /* 0x000fea0003800000 */
.L_x_35796:
[----:B------:R-:W-:-:S04]  /*0520*/  FMUL.FTZ R15, R10, 1.1920928955078125e-07 ;  /* 0x340000000a0f7820 */ /* 0x000fc80000410000 */
[----:B------:R-:W-:-:S07]  /*0530*/  FMUL.FTZ R15, R16, R15 ;  /* 0x0000000f100f7220 */ /* 0x000fce0000410000 */
.L_x_35791:
[----:B------:R-:W-:Y:S05]  /*0540*/  BSYNC B0 ;  /* 0x0000000000007941 */ /* 0x000fea0003800000 */
.L_x_35790:
[C---:B------:R-:W-:Y:S01]  /*0550*/  FSETP.GTU.FTZ.AND P0, PT, |R15|.reuse, +INF , PT ;  /* 0x7f8000000f00780b */ /* 0x040fe20003f1c200 */
[----:B------:R-:W-:Y:S01]  /*0560*/  HADD2.F32 R10, -RZ, R7.H1_H1 ;  /* 0x30000007ff0a7230 */ /* 0x000fe20000004100 */
[C---:B------:R-:W-:Y:S01]  /*0570*/  LOP3.LUT R0, R15.reuse, 0x80000000, R3, 0xb8, !PT ;  /* 0x800000000f007812 */ /* 0x040fe200078eb803 */
[----:B------:R-:W-:Y:S01]  /*0580*/  BSSY B0, `(.L_x_35799) ;  /* 0x0000047000007945 */ /* 0x000fe20003800000 */
[----:B------:R-:W-:Y:S01]  /*0590*/  FSETP.GEU.FTZ.AND P1, PT, R8, RZ, PT ;  /* 0x000000ff0800720b */ /* 0x000fe20003f3e000 */
[----:B0-----:R-:W-:Y:S01]  /*05a0*/  IMAD.MOV.U32 R13, RZ, RZ, R5 ;  /* 0x000000ffff0d7224 */ /* 0x001fe200078e0005 */
[----:B------:R-:W-:-:S04]  /*05b0*/  FSEL R0, R15, R0, P0 ;  /* 0x000000000f007208 */ /* 0x000fc80000000000 */
        /* <DEDUP_REMOVED lines=30> */
.L_x_35804:
[----:B------:R-:W-:Y:S01]  /*07a0*/  FSETP.GEU.FTZ.AND P0, PT, R15, -R0, PT ;  /* 0x800000000f00720b */ /* 0x000fe20003f1e000 */
[----:B------:R-:W-:-:S12]  /*07b0*/  FADD.FTZ R8, R8, -1 ;  /* 0xbf80000008087421 */ /* 0x000fd80000010000 */
[----:B------:R-:W-:-:S07]  /*07c0*/  @!P0 FADD.FTZ R8, R8, -1 ;  /* 0xbf80000008088421 */ /* 0x000fce0000010000 */
.L_x_35803:
[----:B------:R-:W-:Y:S05]  /*07d0*/  BSYNC B1 ;  /* 0x0000000000017941 */ /* 0x000fea0003800000 */
.L_x_35802:
[----:B------:R-:W-:Y:S01]  /*07e0*/  FFMA.FTZ R13, -R0, R8, R13 ;  /* 0x00000008000d7223 */ /* 0x000fe2000001010d */
[----:B------:R-:W-:Y:S06]  /*07f0*/  BRA `(.L_x_35800) ;  /* 0x00000000007c7947 */ /* 0x000fec0003800000 */
.L_x_35801:
        /* <DEDUP_REMOVED lines=15> */
.L_x_35807:
        /* <DEDUP_REMOVED lines=13> */
.L_x_35806:
[----:B------:R-:W-:Y:S05]  /*09c0*/  BSYNC B1 ;  /* 0x0000000000017941 */ /* 0x000fea0003800000 */
.L_x_35805:
[----:B0-----:R-:W-:-:S04]  /*09d0*/  FMUL.FTZ R13, R8, 1.1920928955078125e-07 ;  /* 0x34000000080d7820 */ /* 0x001fc80000410000 */
[----:B------:R-:W-:-:S07]  /*09e0*/  FMUL.FTZ R13, R16, R13 ;  /* 0x0000000d100d7220 */ /* 0x000fce0000410000 */
.L_x_35800:
[----:B------:R-:W-:Y:S05]  /*09f0*/  BSYNC B0 ;  /* 0x0000000000007941 */ /* 0x000fea0003800000 */
.L_x_35799:
[C---:B------:R-:W-:Y:S01]  /*0a00*/  FSETP.GTU.FTZ.AND P0, PT, |R13|.reuse, +INF , PT ;  /* 0x7f8000000d00780b */ /* 0x040fe20003f1c200 */
[----:B-----5:R-:W-:Y:S01]  /*0a10*/  HADD2.F32 R12, -RZ, R9.H0_H0 ;  /* 0x20000009ff0c7230 */ /* 0x020fe20000004100 */
        /* <DEDUP_REMOVED lines=34> */
.L_x_35813:
[----:B------:R-:W-:Y:S01]  /*0c40*/  FSETP.GEU.FTZ.AND P0, PT, R15, -R0, PT ;  /* 0x800000000f00720b */ /* 0x000fe20003f1e000 */
[----:B------:R-:W-:-:S12]  /*0c50*/  FADD.FTZ R10, R10, -1 ;  /* 0xbf8000000a0a7421 */ /* 0x000fd80000010000 */
[----:B------:R-:W-:-:S07]  /*0c60*/  @!P0 FADD.FTZ R10, R10, -1 ;  /* 0xbf8000000a0a8421 */ /* 0x000fce0000010000 */
.L_x_35812:
[----:B------:R-:W-:Y:S05]  /*0c70*/  BSYNC B1 ;  /* 0x0000000000017941 */ /* 0x000fea0003800000 */
.L_x_35811:
[----:B------:R-:W-:Y:S01]  /*0c80*/  FFMA.FTZ R13, -R0, R10, R13 ;  /* 0x0000000a000d7223 */ /* 0x000fe2000001010d */
[----:B------:R-:W-:Y:S06]  /*0c90*/  BRA `(.L_x_35809) ;  /* 0x00000000007c7947 */ /* 0x000fec0003800000 */
.L_x_35810:
        /* <DEDUP_REMOVED lines=15> */
.L_x_35816:
        /* <DEDUP_REMOVED lines=13> */
.L_x_35815:
[----:B------:R-:W-:Y:S05]  /*0e60*/  BSYNC B1 ;  /* 0x0000000000017941 */ /* 0x000fea0003800000 */
.L_x_35814:
[----:B0-----:R-:W-:-:S04]  /*0e70*/  FMUL.FTZ R13, R10, 1.1920928955078125e-07 ;  /* 0x340000000a0d7820 */ /* 0x001fc80000410000 */
[----:B------:R-:W-:-:S07]  /*0e80*/  FMUL.FTZ R13, R18, R13 ;  /* 0x0000000d120d7220 */ /* 0x000fce0000410000 */
.L_x_35809:
[----:B------:R-:W-:Y:S05]  /*0e90*/  BSYNC B0 ;  /* 0x0000000000007941 */ /* 0x000fea0003800000 */
.L_x_35808:
[C---:B------:R-:W-:Y:S01]  /*0ea0*/  FSETP.GTU.FTZ.AND P0, PT, |R13|.reuse, +INF , PT ;  /* 0x7f8000000d00780b */ /* 0x040fe20003f1c200 */
[----:B------:R-:W-:Y:S01]  /*0eb0*/  BSSY B0, `(.L_x_35817) ;  /* 0x0000049000007945 */ /* 0x000fe20003800000 */
[C---:B------:R-:W-:Y:S01]  /*0ec0*/  LOP3.LUT R0, R13.reuse, 0x80000000, R3, 0xb8, !PT ;  /* 0x800000000d007812 */ /* 0x040fe200078eb803 */
[----:B------:R-:W-:Y:S01]  /*0ed0*/  IMAD.MOV.U32 R15, RZ, RZ, R5 ;  /* 0x000000ffff0f7224 */ /* 0x000fe200078e0005 */
[----:B------:R-:W-:Y:S02]  /*0ee0*/  FSETP.GEU.FTZ.AND P1, PT, R12, RZ, PT ;  /* 0x000000ff0c00720b */ /* 0x000fe40003f3e000 */
[----:B------:R-:W-:Y:S01]  /*0ef0*/  FSEL R0, R13, R0, P0 ;  /* 0x000000000d007208 */ /* 0x000fe20000000000 */
[----:B------:R-:W-:-:S03]  /*0f00*/  HADD2.F32 R13, -RZ, R9.H1_H1 ;  /* 0x30000009ff0d7230 */ /* 0x000fc60000004100 */
        /* <DEDUP_REMOVED lines=30> */
.L_x_35822:
[----:B------:R-:W-:Y:S01]  /*10f0*/  FSETP.GEU.FTZ.AND P0, PT, R14, -R0, PT ;  /* 0x800000000e00720b */ /* 0x000fe20003f1e000 */
[----:B------:R-:W-:-:S12]  /*1100*/  FADD.FTZ R10, R10, -1 ;  /* 0xbf8000000a0a7421 */ /* 0x000fd80000010000 */
[----:B------:R-:W-:-:S07]  /*1110*/  @!P0 FADD.FTZ R10, R10, -1 ;  /* 0xbf8000000a0a8421 */ /* 0x000fce0000010000 */
.L_x_35821:
[----:B------:R-:W-:Y:S05]  /*1120*/  BSYNC B1 ;  /* 0x0000000000017941 */ /* 0x000fea0003800000 */
.L_x_35820:
[----:B------:R-:W-:Y:S01]  /*1130*/  FFMA.FTZ R15, -R0, R10, R15 ;  /* 0x0000000a000f7223 */ /* 0x000fe2000001010f */
[----:B------:R-:W-:Y:S06]  /*1140*/  BRA `(.L_x_35818) ;  /* 0x00000000007c7947 */ /* 0x000fec0003800000 */
.L_x_35819:
        /* <DEDUP_REMOVED lines=15> */
.L_x_35825:
        /* <DEDUP_REMOVED lines=13> */
.L_x_35824:
[----:B------:R-:W-:Y:S05]  /*1310*/  BSYNC B1 ;  /* 0x0000000000017941 */ /* 0x000fea0003800000 */
.L_x_35823:
[----:B------:R-:W-:-:S04]  /*1320*/  FMUL.FTZ R15, R10, 1.1920928955078125e-07 ;  /* 0x340000000a0f7820 */ /* 0x000fc80000410000 */
[----:B------:R-:W-:-:S07]  /*1330*/  FMUL.FTZ R15, R16, R15 ;  /* 0x0000000f100f7220 */ /* 0x000fce0000410000 */
.L_x_35818:
[----:B------:R-:W-:Y:S05]  /*1340*/  BSYNC B0 ;  /* 0x0000000000007941 */ /* 0x000fea0003800000 */
.L_x_35817:
[C---:B------:R-:W-:Y:S01]  /*1350*/  FSETP.GTU.FTZ.AND P0, PT, |R15|.reuse, +INF , PT ;  /* 0x7f8000000f00780b */ /* 0x040fe20003f1c200 */
[----:B------:R-:W-:Y:S01]  /*1360*/  HADD2.F32 R12, -RZ, R11.H0_H0 ;  /* 0x2000000bff0c7230 */ /* 0x000fe20000004100 */
        /* <DEDUP_REMOVED lines=34> */
.L_x_35831:
[----:B------:R-:W-:Y:S01]  /*1590*/  FSETP.GEU.FTZ.AND P0, PT, R17, -R0, PT ;  /* 0x800000001100720b */ /* 0x000fe20003f1e000 */
[----:B------:R-:W-:-:S12]  /*15a0*/  FADD.FTZ R16, R16, -1 ;  /* 0xbf80000010107421 */ /* 0x000fd80000010000 */
[----:B------:R-:W-:-:S07]  /*15b0*/  @!P0 FADD.FTZ R16, R16, -1 ;  /* 0xbf80000010108421 */ /* 0x000fce0000010000 */
.L_x_35830:
[----:B------:R-:W-:Y:S05]  /*15c0*/  BSYNC B1 ;  /* 0x0000000000017941 */ /* 0x000fea0003800000 */
.L_x_35829:
[----:B------:R-:W-:Y:S01]  /*15d0*/  FFMA.FTZ R15, -R0, R16, R15 ;  /* 0x00000010000f7223 */ /* 0x000fe2000001010f */
[----:B------:R-:W-:Y:S06]  /*15e0*/  BRA `(.L_x_35827) ;  /* 0x00000000007c7947 */ /* 0x000fec0003800000 */
.L_x_35828:
        /* <DEDUP_REMOVED lines=15> */
.L_x_35834:
        /* <DEDUP_REMOVED lines=13> */
.L_x_35833:
[----:B------:R-:W-:Y:S05]  /*17b0*/  BSYNC B1 ;  /* 0x0000000000017941 */ /* 0x000fea0003800000 */
.L_x_35832:
[----:B------:R-:W-:-:S04]  /*17c0*/  FMUL.FTZ R14, R14, 1.1920928955078125e-07 ;  /* 0x340000000e0e7820 */ /* 0x000fc80000410000 */
[----:B0-----:R-:W-:-:S07]  /*17d0*/  FMUL.FTZ R15, R13, R14 ;  /* 0x0000000e0d0f7220 */ /* 0x001fce0000410000 */
.L_x_35827:
[----:B------:R-:W-:Y:S05]  /*17e0*/  BSYNC B0 ;  /* 0x0000000000007941 */ /* 0x000fea0003800000 */
.L_x_35826:
[C---:B------:R-:W-:Y:S01]  /*17f0*/  FSETP.GTU.FTZ.AND P0, PT, |R15|.reuse, +INF , PT ;  /* 0x7f8000000f00780b */ /* 0x040fe20003f1c200 */
[----:B0-----:R-:W-:Y:S01]  /*1800*/  HADD2.F32 R14, -RZ, R11.H1_H1 ;  /* 0x3000000bff0e7230 */ /* 0x001fe20000004100 */
[C---:B------:R-:W-:Y:S01]  /*1810*/  LOP3.LUT R0, R15.reuse, 0x80000000, R3, 0xb8, !PT ;  /* 0x800000000f007812 */ /* 0x040fe200078eb803 */
[----:B------:R-:W-:Y:S01]  /*1820*/  BSSY B0, `(.L_x_35835) ;  /* 0x0000047000007945 */ /* 0x000fe20003800000 */
[----:B------:R-:W-:Y:S02]  /*1830*/  FSETP.GEU.FTZ.AND P1, PT, R12, RZ, PT ;  /* 0x000000ff0c00720b */ /* 0x000fe40003f3e000 */
[----:B------:R-:W-:Y:S02]  /*1840*/  FSEL R0, R15, R0, P0 ;  /* 0x000000000f007208 */ /* 0x000fe40000000000 */
[----:B------:R-:W-:Y:S02]  /*1850*/  MOV R13, R5 ;  /* 0x00000005000d7202 */ /* 0x000fe40000000f00 */
        /* <DEDUP_REMOVED lines=30> */
.L_x_35840:
[----:B------:R-:W-:Y:S01]  /*1a40*/  FSETP.GEU.FTZ.AND P0, PT, R17, -R0, PT ;  /* 0x800000001100720b */ /* 0x000fe20003f1e000 */
[----:B------:R-:W-:-:S12]  /*1a50*/  FADD.FTZ R12, R12, -1 ;  /* 0xbf8000000c0c7421 */ /* 0x000fd80000010000 */
[----:B------:R-:W-:-:S07]  /*1a60*/  @!P0 FADD.FTZ R12, R12, -1 ;  /* 0xbf8000000c0c8421 */ /* 0x000fce0000010000 */
.L_x_35839:
[----:B------:R-:W-:Y:S05]  /*1a70*/  BSYNC B1 ;  /* 0x0000000000017941 */ /* 0x000fea0003800000 */
.L_x_35838:
[----:B------:R-:W-:Y:S01]  /*1a80*/  FFMA.FTZ R13, -R0, R12, R13 ;  /* 0x0000000c000d7223 */ /* 0x000fe2000001010d */
[----:B------:R-:W-:Y:S06]  /*1a90*/  BRA `(.L_x_35836) ;  /* 0x00000000007c7947 */ /* 0x000fec0003800000 */
.L_x_35837:
        /* <DEDUP_REMOVED lines=15> */
.L_x_35843:
        /* <DEDUP_REMOVED lines=13> */
.L_x_35842:
[----:B------:R-:W-:Y:S05]  /*1c60*/  BSYNC B1 ;  /* 0x0000000000017941 */ /* 0x000fea0003800000 */
.L_x_35841:
[----:B------:R-:W-:-:S04]  /*1c70*/  FMUL.FTZ R13, R13, 1.1920928955078125e-07 ;  /* 0x340000000d0d7820 */ /* 0x000fc80000410000 */
[----:B------:R-:W-:-:S07]  /*1c80*/  FMUL.FTZ R13, R12, R13 ;  /* 0x0000000d0c0d7220 */ /* 0x000fce0000410000 */
.L_x_35836:
[----:B------:R-:W-:Y:S05]  /*1c90*/  BSYNC B0 ;  /* 0x0000000000007941 */ /* 0x000fea0003800000 */
.L_x_35835:
[C---:B------:R-:W-:Y:S01]  /*1ca0*/  FSETP.GTU.FTZ.AND P0, PT, |R13|.reuse, +INF , PT ;  /* 0x7f8000000d00780b */ /* 0x040fe20003f1c200 */
[----:B0-----:R-:W-:Y:S01]  /*1cb0*/  HADD2.F32 R16, -RZ, R6.H0_H0 ;  /* 0x20000006ff107230 */ /* 0x001fe20000004100 */
        /* <DEDUP_REMOVED lines=34> */
.L_x_35849:
[----:B------:R-:W-:Y:S01]  /*1ee0*/  FSETP.GEU.FTZ.AND P0, PT, R17, -R0, PT ;  /* 0x800000001100720b */ /* 0x000fe20003f1e000 */
[----:B------:R-:W-:-:S12]  /*1ef0*/  FADD.FTZ R14, R14, -1 ;  /* 0xbf8000000e0e7421 */ /* 0x000fd80000010000 */
[----:B------:R-:W-:-:S07]  /*1f00*/  @!P0 FADD.FTZ R14, R14, -1 ;  /* 0xbf8000000e0e8421 */ /* 0x000fce0000010000 */
.L_x_35848:
[----:B------:R-:W-:Y:S05]  /*1f10*/  BSYNC B1 ;  /* 0x0000000000017941 */ /* 0x000fea0003800000 */
.L_x_35847:
[----:B------:R-:W-:Y:S01]  /*1f20*/  FFMA.FTZ R13, -R0, R14, R13 ;  /* 0x0000000e000d7223 */ /* 0x000fe2000001010d */
[----:B------:R-:W-:Y:S06]  /*1f30*/  BRA `(.L_x_35845) ;  /* 0x00000000007c7947 */ /* 0x000fec0003800000 */
.L_x_35846:
        /* <DEDUP_REMOVED lines=15> */
.L_x_35852:
        /* <DEDUP_REMOVED lines=13> */
.L_x_35851:
[----:B------:R-:W-:Y:S05]  /*2100*/  BSYNC B1 ;  /* 0x0000000000017941 */ /* 0x000fea0003800000 */
.L_x_35850:
[----:B------:R-:W-:-:S04]  /*2110*/  FMUL.FTZ R14, R14, 1.1920928955078125e-07 ;  /* 0x340000000e0e7820 */ /* 0x000fc80000410000 */
[----:B------:R-:W-:-:S07]  /*2120*/  FMUL.FTZ R13, R13, R14 ;  /* 0x0000000e0d0d7220 */ /* 0x000fce0000410000 */
.L_x_35845:
[----:B------:R-:W-:Y:S05]  /*2130*/  BSYNC B0 ;  /* 0x0000000000007941 */ /* 0x000fea0003800000 */
.L_x_35844:
[C---:B------:R-:W-:Y:S01]  /*2140*/  FSETP.GTU.FTZ.AND P0, PT, |R13|.reuse, +INF , PT ;  /* 0x7f8000000d00780b */ /* 0x040fe20003f1c200 */
[----:B------:R-:W-:Y:S01]  /*2150*/  HADD2.F32 R6, -RZ, R6.H1_H1 ;  /* 0x30000006ff067230 */ /* 0x000fe20000004100 */
[C---:B------:R-:W-:Y:S01]  /*2160*/  LOP3.LUT R0, R13.reuse, 0x80000000, R3, 0xb8, !PT ;  /* 0x800000000d007812 */ /* 0x040fe200078eb803 */
[----:B------:R-:W-:Y:S01]  /*2170*/  BSSY B0, `(.L_x_35853) ;  /* 0x0000045000007945 */ /* 0x000fe20003800000 */
[----:B------:R-:W-:Y:S02]  /*2180*/  FSETP.GEU.FTZ.AND P1, PT, R16, RZ, PT ;  /* 0x000000ff1000720b */ /* 0x000fe40003f3e000 */
        /* <DEDUP_REMOVED lines=30> */
.L_x_35858:
[----:B------:R-:W-:Y:S01]  /*2370*/  FSETP.GEU.FTZ.AND P0, PT, R17, -R0, PT ;  /* 0x800000001100720b */ /* 0x000fe20003f1e000 */
[----:B------:R-:W-:-:S12]  /*2380*/  FADD.FTZ R14, R14, -1 ;  /* 0xbf8000000e0e7421 */ /* 0x000fd80000010000 */
[----:B------:R-:W-:-:S07]  /*2390*/  @!P0 FADD.FTZ R14, R14, -1 ;  /* 0xbf8000000e0e8421 */ /* 0x000fce0000010000 */
.L_x_35857:
[----:B------:R-:W-:Y:S05]  /*23a0*/  BSYNC B1 ;  /* 0x0000000000017941 */ /* 0x000fea0003800000 */
.L_x_35856:
[----:B------:R-:W-:Y:S01]  /*23b0*/  FFMA.FTZ R5, -R0, R14, R5 ;  /* 0x0000000e00057223 */ /* 0x000fe20000010105 */
[----:B------:R-:W-:Y:S06]  /*23c0*/  BRA `(.L_x_35854) ;  /* 0x00000000007c7947 */ /* 0x000fec0003800000 */
.L_x_35855:
        /* <DEDUP_REMOVED lines=15> */
.L_x_35861:
        /* <DEDUP_REMOVED lines=13> */
.L_x_35860:
[----:B------:R-:W-:Y:S05]  /*2590*/  BSYNC B1 ;  /* 0x0000000000017941 */ /* 0x000fea0003800000 */
.L_x_35859:
[----:B------:R-:W-:-:S04]  /*25a0*/  FMUL.FTZ R14, R14, 1.1920928955078125e-07 ;  /* 0x340000000e0e7820 */ /* 0x000fc80000410000 */
[----:B------:R-:W-:-:S07]  /*25b0*/  FMUL.FTZ R5, R5, R14 ;  /* 0x0000000e05057220 */ /* 0x000fce0000410000 */
.L_x_35854:
[----:B------:R-:W-:Y:S05]  /*25c0*/  BSYNC B0 ;  /* 0x0000000000007941 */ /* 0x000fea0003800000 */
.L_x_35853:
[----:B------:R-:W2:Y:S01]  /*25d0*/  LDC.64 R14, c[0x0][0x218] ;  /* 0x00008600ff0e7b82 */ /* 0x000ea20000000a00 */
[C---:B------:R-:W-:Y:S02]  /*25e0*/  FSETP.GTU.FTZ.AND P0, PT, |R5|.reuse, +INF , PT ;  /* 0x7f8000000500780b */ /* 0x040fe40003f1c200 */
[C---:B------:R-:W-:Y:S02]  /*25f0*/  LOP3.LUT R0, R5.reuse, 0x80000000, R3, 0xb8, !PT ;  /* 0x8000000005007812 */ /* 0x040fe400078eb803 */
        /* <DEDUP_REMOVED lines=8> */
[----:B--2---:R-:W-:-:S10]  /*2680*/  IMAD.WIDE.U32 R14, R2, 0x2, R14 ;  /* 0x00000002020e7825 */ /* 0x004fd400078e000e */
        /* <DEDUP_REMOVED lines=8> */
.L_x_35789:
        /* <DEDUP_REMOVED lines=31> */
[----:B------:R-:W2:Y:S01]  /*2900*/  @!P1 LDC.64 R10, c[0x0][0x220] ;  /* 0x00008800ff0a9b82 */ /* 0x000ea20000000a00 */
[----:B------:R-:W-:-:S05]  /*2910*/  @!P1 VIADD R27, R27, 0x80 ;  /* 0x000000801b1b9836 */ /* 0x000fca0000000000 */
[----:B------:R-:W-:-:S13]  /*2920*/  ISETP.GE.AND P6, PT, R27, R3, PT ;  /* 0x000000031b00720c */ /* 0x000fda0003fc6270 */
[----:B------:R-:W1:Y:S01]  /*2930*/  @!P6 LDC.64 R12, c[0x0][0x220] ;  /* 0x00008800ff0ceb82 */ /* 0x000e620000000a00 */
[----:B------:R-:W-:Y:S01]  /*2940*/  PRMT R22, RZ, 0x7610, R22 ;  /* 0x00007610ff167816 */ /* 0x000fe20000000016 */
[----:B0-----:R-:W-:Y:S01]  /*2950*/  @!P0 IMAD.WIDE.U32 R16, R20, 0x2, R16 ;  /* 0x0000000214108825 */ /* 0x001fe200078e0010 */
[----:B------:R-:W-:Y:S02]  /*2960*/  @!P6 IADD3 R27, R2, R27, RZ ;  /* 0x0000001b021be210 */ /* 0x000fe40007ffe0ff */
[----:B------:R-:W-:Y:S01]  /*2970*/  PRMT R20, RZ, 0x7610, R20 ;  /* 0x00007610ff147816 */ /* 0x000fe20000000014 */
[----:B----4-:R-:W-:Y:S01]  /*2980*/  @!P2 IMAD.WIDE.U32 R8, R23, 0x2, R8 ;  /* 0x000000021708a825 */ /* 0x010fe200078e0008 */
[----:B------:R0:W5:Y:S01]  /*2990*/  @!P0 LDG.E.U16 R22, desc[UR4][R16.64] ;  /* 0x0000000410168981 */ /* 0x000162000c1e1500 */
[----:B------:R-:W-:Y:S02]  /*29a0*/  PRMT R24, RZ, 0x7610, R24 ;  /* 0x00007610ff187816 */ /* 0x000fe40000000018 */
[----:B--2---:R-:W-:Y:S01]  /*29b0*/  @!P1 IMAD.WIDE.U32 R10, R21, 0x2, R10 ;  /* 0x00000002150a9825 */ /* 0x004fe200078e000a */
[----:B------:R-:W-:-:S02]  /*29c0*/  PRMT R23, RZ, 0x7610, R23 ;  /* 0x00007610ff177816 */ /* 0x000fc40000000017 */
[----:B------:R-:W-:Y:S01]  /*29d0*/  PRMT R21, RZ, 0x7610, R21 ;  /* 0x00007610ff157816 */ /* 0x000fe20000000015 */
[----:B------:R-:W-:Y:S01]  /*29e0*/  @!P5 IMAD.WIDE.U32 R18, R0, 0x2, R18 ;  /* 0x000000020012d825 */ /* 0x000fe200078e0012 */
[----:B0-----:R-:W-:-:S03]  /*29f0*/  PRMT R17, RZ, 0x7610, R17 ;  /* 0x00007610ff117816 */ /* 0x001fc60000000011 */
[----:B---3--:R-:W-:Y:S01]  /*2a00*/  @!P4 IMAD.WIDE.U32 R14, R29, 0x2, R14 ;  /* 0x000000021d0ec825 */ /* 0x008fe200078e000e */
[----:B------:R-:W-:Y:S01]  /*2a10*/  PRMT R16, RZ, 0x7610, R16 ;  /* 0x00007610ff107816 */ /* 0x000fe20000000010 */
[----:B------:R0:W5:Y:S02]  /*2a20*/  @!P5 LDG.E.U16 R20, desc[UR4][R18.64] ;  /* 0x000000041214d981 */ /* 0x000164000c1e1500 */
[----:B-1----:R-:W-:Y:S02]  /*2a30*/  @!P3 IMAD.WIDE.U32 R6, R25, 0x2, R6 ;  /* 0x000000021906b825 */ /* 0x002fe400078e0006 */
        /* <DEDUP_REMOVED lines=38> */
.L_x_35869:
[----:B------:R-:W-:Y:S01]  /*2ca0*/  FSETP.GEU.FTZ.AND P0, PT, R11, -R10, PT ;  /* 0x8000000a0b00720b */ /* 0x000fe20003f1e000 */
[----:B------:R-:W-:-:S12]  /*2cb0*/  FADD.FTZ R0, R0, -1 ;  /* 0xbf80000000007421 */ /* 0x000fd80000010000 */
[----:B------:R-:W-:-:S07]  /*2cc0*/  @!P0 FADD.FTZ R0, R0, -1 ;  /* 0xbf80000000008421 */ /* 0x000fce0000010000 */
.L_x_35868:
[----:B------:R-:W-:Y:S05]  /*2cd0*/  BSYNC B2 ;  /* 0x0000000000027941 */ /* 0x000fea0003800000 */
.L_x_35867:
[----:B------:R-:W-:Y:S01]  /*2ce0*/  FFMA.FTZ R7, -R10, R0, R7 ;  /* 0x000000000a077223 */ /* 0x000fe20000010107 */
[----:B------:R-:W-:Y:S06]  /*2cf0*/  BRA `(.L_x_35865) ;  /* 0x00000000007c7947 */ /* 0x000fec0003800000 */
.L_x_35866:
        /* <DEDUP_REMOVED lines=15> */
.L_x_35872:
        /* <DEDUP_REMOVED lines=13> */
.L_x_35871:
[----:B------:R-:W-:Y:S05]  /*2ec0*/  BSYNC B2 ;  /* 0x0000000000027941 */ /* 0x000fea0003800000 */
.L_x_35870:
[----:B------:R-:W-:-:S04]  /*2ed0*/  FMUL.FTZ R8, R8, 1.1920928955078125e-07 ;  /* 0x3400000008087820 */ /* 0x000fc80000410000 */
[----:B------:R-:W-:-:S07]  /*2ee0*/  FMUL.FTZ R7, R7, R8 ;  /* 0x0000000807077220 */ /* 0x000fce0000410000 */
.L_x_35865:
[----:B------:R-:W-:Y:S05]  /*2ef0*/  BSYNC B0 ;  /* 0x0000000000007941 */ /* 0x000fea0003800000 */
.L_x_35864:
        /* <DEDUP_REMOVED lines=10> */
.L_x_35863:
[----:B------:R-:W-:Y:S05]  /*2fa0*/  BSYNC B1 ;  /* 0x0000000000017941 */ /* 0x000fea0003800000 */
.L_x_35862:
[----:B0-----:R-:W-:Y:S01]  /*2fb0*/  VIADD R6, R4, 0x80 ;  /* 0x0000008004067836 */ /* 0x001fe20000000000 */
[----:B------:R-:W-:Y:S04]  /*2fc0*/  BSSY B1, `(.L_x_35873) ;  /* 0x0000051000017945 */ /* 0x000fe80003800000 */
        /* <DEDUP_REMOVED lines=32> */
.L_x_35880:
[----:B------:R-:W-:Y:S01]  /*31d0*/  FSETP.GEU.FTZ.AND P0, PT, R13, -R12, PT ;  /* 0x8000000c0d00720b */ /* 0x000fe20003f1e000 */
[----:B------:R-:W-:-:S12]  /*31e0*/  FADD.FTZ R0, R0, -1 ;  /* 0xbf80000000007421 */ /* 0x000fd80000010000 */
[----:B------:R-:W-:-:S07]  /*31f0*/  @!P0 FADD.FTZ R0, R0, -1 ;  /* 0xbf80000000008421 */ /* 0x000fce0000010000 */
.L_x_35879:
[----:B------:R-:W-:Y:S05]  /*3200*/  BSYNC B2 ;  /* 0x0000000000027941 */ /* 0x000fea0003800000 */
.L_x_35878:
[----:B------:R-:W-:Y:S01]  /*3210*/  FFMA.FTZ R9, -R12, R0, R9 ;  /* 0x000000000c097223 */ /* 0x000fe20000010109 */
[----:B------:R-:W-:Y:S06]  /*3220*/  BRA `(.L_x_35876) ;  /* 0x00000000007c7947 */ /* 0x000fec0003800000 */
.L_x_35877:
        /* <DEDUP_REMOVED lines=15> */
.L_x_35883:
        /* <DEDUP_REMOVED lines=13> */
.L_x_35882:
[----:B------:R-:W-:Y:S05]  /*33f0*/  BSYNC B2 ;  /* 0x0000000000027941 */ /* 0x000fea0003800000 */
.L_x_35881:
[----:B------:R-:W-:-:S04]  /*3400*/  FMUL.FTZ R0, R11, 1.1920928955078125e-07 ;  /* 0x340000000b007820 */ /* 0x000fc80000410000 */
[----:B------:R-:W-:-:S07]  /*3410*/  FMUL.FTZ R9, R9, R0 ;  /* 0x0000000009097220 */ /* 0x000fce0000410000 */
.L_x_35876:
[----:B------:R-:W-:Y:S05]  /*3420*/  BSYNC B0 ;  /* 0x0000000000007941 */ /* 0x000fea0003800000 */
.L_x_35875:
        /* <DEDUP_REMOVED lines=10> */
.L_x_35874:
[----:B------:R-:W-:Y:S05]  /*34d0*/  BSYNC B1 ;  /* 0x0000000000017941 */ /* 0x000fea0003800000 */
.L_x_35873:
        /* <DEDUP_REMOVED lines=34> */
.L_x_35891:
[----:B------:R-:W-:Y:S01]  /*3700*/  FSETP.GEU.FTZ.AND P0, PT, R13, -R12, PT ;  /* 0x8000000c0d00720b */ /* 0x000fe20003f1e000 */
[----:B------:R-:W-:-:S12]  /*3710*/  FADD.FTZ R0, R0, -1 ;  /* 0xbf80000000007421 */ /* 0x000fd80000010000 */
[----:B------:R-:W-:-:S07]  /*3720*/  @!P0 FADD.FTZ R0, R0, -1 ;  /* 0xbf80000000008421 */ /* 0x000fce0000010000 */
.L_x_35890:
[----:B------:R-:W-:Y:S05]  /*3730*/  BSYNC B2 ;  /* 0x0000000000027941 */ /* 0x000fea0003800000 */
.L_x_35889:
[----:B------:R-:W-:Y:S01]  /*3740*/  FFMA.FTZ R9, -R12, R0, R9 ;  /* 0x000000000c097223 */ /* 0x000fe20000010109 */
[----:B------:R-:W-:Y:S06]  /*3750*/  BRA `(.L_x_35887) ;  /* 0x00000000007c7947 */ /* 0x000fec0003800000 */
.L_x_35888:
        /* <DEDUP_REMOVED lines=15> */
.L_x_35894:
        /* <DEDUP_REMOVED lines=13> */
.L_x_35893:
[----:B------:R-:W-:Y:S05]  /*3920*/  BSYNC B2 ;  /* 0x0000000000027941 */ /* 0x000fea0003800000 */
.L_x_35892:
[----:B------:R-:W-:-:S04]  /*3930*/  FMUL.FTZ R0, R11, 1.1920928955078125e-07 ;  /* 0x340000000b007820 */ /* 0x000fc80000410000 */
[----:B------:R-:W-:-:S07]  /*3940*/  FMUL.FTZ R9, R9, R0 ;  /* 0x0000000009097220 */ /* 0x000fce0000410000 */
.L_x_35887:
[----:B------:R-:W-:Y:S05]  /*3950*/  BSYNC B0 ;  /* 0x0000000000007941 */ /* 0x000fea0003800000 */
.L_x_35886:
        /* <DEDUP_REMOVED lines=10> */
.L_x_35885:
[----:B------:R-:W-:Y:S05]  /*3a00*/  BSYNC B1 ;  /* 0x0000000000017941 */ /* 0x000fea0003800000 */
.L_x_35884:
        /* <DEDUP_REMOVED lines=34> */
.L_x_35902:
[----:B------:R-:W-:Y:S01]  /*3c30*/  FSETP.GEU.FTZ.AND P0, PT, R11, -R15, PT ;  /* 0x8000000f0b00720b */ /* 0x000fe20003f1e000 */
[----:B------:R-:W-:-:S12]  /*3c40*/  FADD.FTZ R13, R13, -1 ;  /* 0xbf8000000d0d7421 */ /* 0x000fd80000010000 */
[----:B------:R-:W-:-:S07]  /*3c50*/  @!P0 FADD.FTZ R13, R13, -1 ;  /* 0xbf8000000d0d8421 */ /* 0x000fce0000010000 */
.L_x_35901:
[----:B------:R-:W-:Y:S05]  /*3c60*/  BSYNC B2 ;  /* 0x0000000000027941 */ /* 0x000fea0003800000 */
.L_x_35900:
[----:B------:R-:W-:Y:S01]  /*3c70*/  FFMA.FTZ R10, -R15, R13, R10 ;  /* 0x0000000d0f0a7223 */ /* 0x000fe2000001010a */
[----:B------:R-:W-:Y:S06]  /*3c80*/  BRA `(.L_x_35898) ;  /* 0x00000000007c7947 */ /* 0x000fec0003800000 */
.L_x_35899:
        /* <DEDUP_REMOVED lines=15> */
.L_x_35905:
        /* <DEDUP_REMOVED lines=13> */
.L_x_35904:
[----:B------:R-:W-:Y:S05]  /*3e50*/  BSYNC B2 ;  /* 0x0000000000027941 */ /* 0x000fea0003800000 */
.L_x_35903:
[----:B0-----:R-:W-:-:S04]  /*3e60*/  FMUL.FTZ R11, R12, 1.1920928955078125e-07 ;  /* 0x340000000c0b7820 */ /* 0x001fc80000410000 */
[----:B------:R-:W-:-:S07]  /*3e70*/  FMUL.FTZ R10, R10, R11 ;  /* 0x0000000b0a0a7220 */ /* 0x000fce0000410000 */
.L_x_35898:
[----:B------:R-:W-:Y:S05]  /*3e80*/  BSYNC B0 ;  /* 0x0000000000007941 */ /* 0x000fea0003800000 */
.L_x_35897:
        /* <DEDUP_REMOVED lines=10> */
.L_x_35896:
[----:B------:R-:W-:Y:S05]  /*3f30*/  BSYNC B1 ;  /* 0x0000000000017941 */ /* 0x000fea0003800000 */
.L_x_35895:
[----:B------:R-:W-:Y:S01]  /*3f40*/  IADD3 R0, R4, 0x200, RZ ;  /* 0x0000020004007810 */ /* 0x000fe20007ffe0ff */
[----:B------:R-:W-:Y:S03]  /*3f50*/  BSSY B1, `(.L_x_35906) ;  /* 0x0000051000017945 */ /* 0x000fe60003800000 */
[----:B------:R-:W-:-:S13]  /*3f60*/  ISETP.GE.AND P0, PT, R0, R3, PT ;  /* 0x000000030000720c */ /* 0x000fda0003f06270 */
        /* <DEDUP_REMOVED lines=31> */
.L_x_35913:
[----:B------:R-:W-:Y:S01]  /*4160*/  FSETP.GEU.FTZ.AND P0, PT, R15, -R14, PT ;  /* 0x8000000e0f00720b */ /* 0x000fe20003f1e000 */
[----:B------:R-:W-:-:S12]  /*4170*/  FADD.FTZ R0, R0, -1 ;  /* 0xbf80000000007421 */ /* 0x000fd80000010000 */
[----:B------:R-:W-:-:S07]  /*4180*/  @!P0 FADD.FTZ R0, R0, -1 ;  /* 0xbf80000000008421 */ /* 0x000fce0000010000 */
.L_x_35912:
[----:B------:R-:W-:Y:S05]  /*4190*/  BSYNC B2 ;  /* 0x0000000000027941 */ /* 0x000fea0003800000 */
.L_x_35911:
[----:B------:R-:W-:Y:S01]  /*41a0*/  FFMA.FTZ R11, -R14, R0, R11 ;  /* 0x000000000e0b7223 */ /* 0x000fe2000001010b */
[----:B------:R-:W-:Y:S06]  /*41b0*/  BRA `(.L_x_35909) ;  /* 0x00000000007c7947 */ /* 0x000fec0003800000 */
.L_x_35910:
        /* <DEDUP_REMOVED lines=15> */
.L_x_35916:
        /* <DEDUP_REMOVED lines=13> */
.L_x_35915:
[----:B------:R-:W-:Y:S05]  /*4380*/  BSYNC B2 ;  /* 0x0000000000027941 */ /* 0x000fea0003800000 */
.L_x_35914:
[----:B------:R-:W-:-:S04]  /*4390*/  FMUL.FTZ R0, R13, 1.1920928955078125e-07 ;  /* 0x340000000d007820 */ /* 0x000fc80000410000 */
[----:B------:R-:W-:-:S07]  /*43a0*/  FMUL.FTZ R11, R11, R0 ;  /* 0x000000000b0b7220 */ /* 0x000fce0000410000 */
.L_x_35909:
[----:B------:R-:W-:Y:S05]  /*43b0*/  BSYNC B0 ;  /* 0x0000000000007941 */ /* 0x000fea0003800000 */
.L_x_35908:
        /* <DEDUP_REMOVED lines=10> */
.L_x_35907:
[----:B------:R-:W-:Y:S05]  /*4460*/  BSYNC B1 ;  /* 0x0000000000017941 */ /* 0x000fea0003800000 */
.L_x_35906:
        /* <DEDUP_REMOVED lines=34> */
.L_x_35924:
[----:B------:R-:W-:Y:S01]  /*4690*/  FSETP.GEU.FTZ.AND P0, PT, R13, -R19, PT ;  /* 0x800000130d00720b */ /* 0x000fe20003f1e000 */
[----:B------:R-:W-:-:S12]  /*46a0*/  FADD.FTZ R15, R15, -1 ;  /* 0xbf8000000f0f7421 */ /* 0x000fd80000010000 */
[----:B------:R-:W-:-:S07]  /*46b0*/  @!P0 FADD.FTZ R15, R15, -1 ;  /* 0xbf8000000f0f8421 */ /* 0x000fce0000010000 */
.L_x_35923:
[----:B------:R-:W-:Y:S05]  /*46c0*/  BSYNC B2 ;  /* 0x0000000000027941 */ /* 0x000fea0003800000 */
.L_x_35922:
[----:B------:R-:W-:Y:S01]  /*46d0*/  FFMA.FTZ R12, -R19, R15, R12 ;  /* 0x0000000f130c7223 */ /* 0x000fe2000001010c */
[----:B------:R-:W-:Y:S06]  /*46e0*/  BRA `(.L_x_35920) ;  /* 0x00000000007c7947 */ /* 0x000fec0003800000 */
.L_x_35921:
        /* <DEDUP_REMOVED lines=15> */
.L_x_35927:
        /* <DEDUP_REMOVED lines=13> */
.L_x_35926:
[----:B------:R-:W-:Y:S05]  /*48b0*/  BSYNC B2 ;  /* 0x0000000000027941 */ /* 0x000fea0003800000 */
.L_x_35925:
[----:B0-----:R-:W-:-:S04]  /*48c0*/  FMUL.FTZ R13, R14, 1.1920928955078125e-07 ;  /* 0x340000000e0d7820 */ /* 0x001fc80000410000 */
[----:B------:R-:W-:-:S07]  /*48d0*/  FMUL.FTZ R12, R12, R13 ;  /* 0x0000000d0c0c7220 */ /* 0x000fce0000410000 */
.L_x_35920:
[----:B------:R-:W-:Y:S05]  /*48e0*/  BSYNC B0 ;  /* 0x0000000000007941 */ /* 0x000fea0003800000 */
.L_x_35919:
        /* <DEDUP_REMOVED lines=10> */
.L_x_35918:
[----:B------:R-:W-:Y:S05]  /*4990*/  BSYNC B1 ;  /* 0x0000000000017941 */ /* 0x000fea0003800000 */
.L_x_35917:
[----:B------:R-:W-:Y:S01]  /*49a0*/  VIADD R0, R4, 0x300 ;  /* 0x0000030004007836 */ /* 0x000fe20000000000 */
[----:B------:R-:W-:Y:S04]  /*49b0*/  BSSY B1, `(.L_x_35928) ;  /* 0x0000051000017945 */ /* 0x000fe80003800000 */
        /* <DEDUP_REMOVED lines=32> */
.L_x_35935:
[----:B------:R-:W-:Y:S01]  /*4bc0*/  FSETP.GEU.FTZ.AND P0, PT, R19, -R18, PT ;  /* 0x800000121300720b */ /* 0x000fe20003f1e000 */
[----:B------:R-:W-:-:S12]  /*4bd0*/  FADD.FTZ R0, R0, -1 ;  /* 0xbf80000000007421 */ /* 0x000fd80000010000 */
[----:B------:R-:W-:-:S07]  /*4be0*/  @!P0 FADD.FTZ R0, R0, -1 ;  /* 0xbf80000000008421 */ /* 0x000fce0000010000 */
.L_x_35934:
[----:B------:R-:W-:Y:S05]  /*4bf0*/  BSYNC B2 ;  /* 0x0000000000027941 */ /* 0x000fea0003800000 */
.L_x_35933:
[----:B------:R-:W-:Y:S01]  /*4c00*/  FFMA.FTZ R13, -R18, R0, R13 ;  /* 0x00000000120d7223 */ /* 0x000fe2000001010d */
[----:B------:R-:W-:Y:S06]  /*4c10*/  BRA `(.L_x_35931) ;  /* 0x00000000007c7947 */ /* 0x000fec0003800000 */
.L_x_35932:
        /* <DEDUP_REMOVED lines=15> */
.L_x_35938:
        /* <DEDUP_REMOVED lines=13> */
.L_x_35937:
[----:B------:R-:W-:Y:S05]  /*4de0*/  BSYNC B2 ;  /* 0x0000000000027941 */ /* 0x000fea0003800000 */
.L_x_35936:
[----:B------:R-:W-:-:S04]  /*4df0*/  FMUL.FTZ R0, R15, 1.1920928955078125e-07 ;  /* 0x340000000f007820 */ /* 0x000fc80000410000 */
[----:B------:R-:W-:-:S07]  /*4e00*/  FMUL.FTZ R13, R13, R0 ;  /* 0x000000000d0d7220 */ /* 0x000fce0000410000 */
.L_x_35931:
[----:B------:R-:W-:Y:S05]  /*4e10*/  BSYNC B0 ;  /* 0x0000000000007941 */ /* 0x000fea0003800000 */
.L_x_35930:
        /* <DEDUP_REMOVED lines=10> */
.L_x_35929:
[----:B------:R-:W-:Y:S05]  /*4ec0*/  BSYNC B1 ;  /* 0x0000000000017941 */ /* 0x000fea0003800000 */
.L_x_35928:
        /* <DEDUP_REMOVED lines=34> */
.L_x_35946:
[----:B------:R-:W-:Y:S01]  /*50f0*/  FSETP.GEU.FTZ.AND P0, PT, R15, -R19, PT ;  /* 0x800000130f00720b */ /* 0x000fe20003f1e000 */
[----:B------:R-:W-:-:S12]  /*5100*/  FADD.FTZ R17, R17, -1 ;  /* 0xbf80000011117421 */ /* 0x000fd80000010000 */
[----:B------:R-:W-:-:S07]  /*5110*/  @!P0 FADD.FTZ R17, R17, -1 ;  /* 0xbf80000011118421 */ /* 0x000fce0000010000 */
.L_x_35945:
[----:B------:R-:W-:Y:S05]  /*5120*/  BSYNC B2 ;  /* 0x0000000000027941 */ /* 0x000fea0003800000 */
.L_x_35944:
[----:B------:R-:W-:Y:S01]  /*5130*/  FFMA.FTZ R14, -R19, R17, R14 ;  /* 0x00000011130e7223 */ /* 0x000fe2000001010e */
[----:B------:R-:W-:Y:S06]  /*5140*/  BRA `(.L_x_35942) ;  /* 0x00000000007c7947 */ /* 0x000fec0003800000 */
.L_x_35943:
        /* <DEDUP_REMOVED lines=15> */
.L_x_35949:
        /* <DEDUP_REMOVED lines=13> */
.L_x_35948:
[----:B------:R-:W-:Y:S05]  /*5310*/  BSYNC B2 ;  /* 0x0000000000027941 */ /* 0x000fea0003800000 */
.L_x_35947:
[----:B------:R-:W-:-:S04]  /*5320*/  FMUL.FTZ R17, R17, 1.1920928955078125e-07 ;  /* 0x3400000011117820 */ /* 0x000fc80000410000 */
[----:B------:R-:W-:-:S07]  /*5330*/  FMUL.FTZ R14, R14, R17 ;  /* 0x000000110e0e7220 */ /* 0x000fce0000410000 */
.L_x_35942:
[----:B------:R-:W-:Y:S05]  /*5340*/  BSYNC B0 ;  /* 0x0000000000007941 */ /* 0x000fea0003800000 */
.L_x_35941:
        /* <DEDUP_REMOVED lines=10> */
.L_x_35940:
[----:B------:R-:W-:Y:S05]  /*53f0*/  BSYNC B1 ;  /* 0x0000000000017941 */ /* 0x000fea0003800000 */
.L_x_35939:
        /* <DEDUP_REMOVED lines=15> */
[----:B-----5:R1:W-:Y:S02]  /*54f0*/  STG.E.U16 desc[UR4][R6.64], R5 ;  /* 0x0000000506007986 */ /* 0x0203e4000c101504 */
.L_x_35952:
[----:B------:R-:W-:-:S13]  /*5500*/  ISETP.GE.AND P0, PT, R4, R3, PT ;  /* 0x000000030400720c */ /* 0x000fda0003f06270 */
[----:B------:R-:W-:Y:S05]  /*5510*/  @P0 BRA `(.L_x_35954) ;  /* 0x0000000000300947 */ /* 0x000fea0003800000 */
[----:B-1----:R-:W1:Y:S01]  /*5520*/  LDC.64 R6, c[0x0][0x218] ;  /* 0x00008600ff067b82 */ /* 0x002e620000000a00 */
[----:B-----5:R-:W-:Y:S01]  /*5530*/  IADD3 R5, R2, R4, RZ ;  /* 0x0000000402057210 */ /* 0x020fe20007ffe0ff */
[----:B------:R-:W-:-:S04]  /*5540*/  VIADD R4, R4, 0x80 ;  /* 0x0000008004047836 */ /* 0x000fc80000000000 */
[----:B-1----:R-:W-:-:S05]  /*5550*/  IMAD.WIDE.U32 R6, R5, 0x2, R6 ;  /* 0x0000000205067825 */ /* 0x002fca00078e0006 */
[----:B------:R1:W-:Y:S02]  /*5560*/  STG.E.U16 desc[UR4][R6.64], R8 ;  /* 0x0000000806007986 */ /* 0x0003e4000c101504 */
.L_x_35953:
[----:B------:R-:W-:-:S13]  /*5570*/  ISETP.GE.AND P0, PT, R4, R3, PT ;  /* 0x000000030400720c */ /* 0x000fda0003f06270 */
[----:B------:R-:W-:Y:S05]  /*5580*/  @P0 BRA `(.L_x_35955) ;  /* 0x0000000000300947 */ /* 0x000fea0003800000 */
[----:B01----:R-:W0:Y:S01]  /*5590*/  LDC.64 R6, c[0x0][0x218] ;  /* 0x00008600ff067b82 */ /* 0x003e220000000a00 */
[----:B-----5:R-:W-:Y:S02]  /*55a0*/  IMAD.IADD R5, R2, 0x1, R4 ;  /* 0x0000000102057824 */ /* 0x020fe400078e0204 */
[----:B------:R-:W-:Y:S02]  /*55b0*/  VIADD R4, R4, 0x80 ;  /* 0x0000008004047836 */ /* 0x000fe40000000000 */
[----:B0-----:R-:W-:-:S05]  /*55c0*/  IMAD.WIDE.U32 R6, R5, 0x2, R6 ;  /* 0x0000000205067825 */ /* 0x001fca00078e0006 */
[----:B------:R2:W-:Y:S02]  /*55d0*/  STG.E.U16 desc[UR4][R6.64], R9 ;  /* 0x0000000906007986 */ /* 0x0005e4000c101504 */
.L_x_35954:
[----:B------:R-:W-:-:S13]  /*55e0*/  ISETP.GE.AND P0, PT, R4, R3, PT ;  /* 0x000000030400720c */ /* 0x000fda0003f06270 */
[----:B------:R-:W-:Y:S05]  /*55f0*/  @P0 BRA `(.L_x_35956) ;  /* 0x0000000000340947 */ /* 0x000fea0003800000 */
[----:B-12---:R-:W1:Y:S01]  /*5600*/  LDC.64 R6, c[0x0][0x218] ;  /* 0x00008600ff067b82 */ /* 0x006e620000000a00 */
[----:B-----5:R-:W-:Y:S01]  /*5610*/  IADD3 R5, R2, R4, RZ ;  /* 0x0000000402057210 */ /* 0x020fe20007ffe0ff */
[----:B------:R-:W-:-:S04]  /*5620*/  VIADD R4, R4, 0x80 ;  /* 0x0000008004047836 */ /* 0x000fc80000000000 */
[----:B-1----:R-:W-:-:S05]  /*5630*/  IMAD.WIDE.U32 R6, R5, 0x2, R6 ;  /* 0x0000000205067825 */ /* 0x002fca00078e0006 */
[----:B------:R2:W-:Y:S02]  /*5640*/  STG.E.U16 desc[UR4][R6.64], R10 ;  /* 0x0000000a06007986 */ /* 0x0005e4000c101504 */
.L_x_35955:
[----:B------:R-:W-:-:S13]  /*5650*/  ISETP.GE.AND P0, PT, R4, R3, PT ;  /* 0x000000030400720c */ /* 0x000fda0003f06270 */
[----:B------:R-:W-:Y:S05]  /*5660*/  @P0 BREAK B1 ;  /* 0x0000000000010942 */ /* 0x000fea0003800000 */
[----:B------:R-:W-:Y:S05]  /*5670*/  @P0 BRA `(.L_x_35957) ;  /* 0x0000000000300947 */ /* 0x000fea0003800000 */
[----:B012---:R-:W0:Y:S01]  /*5680*/  LDC.64 R6, c[0x0][0x218] ;  /* 0x00008600ff067b82 */ /* 0x007e220000000a00 */
[----:B-----5:R-:W-:Y:S02]  /*5690*/  IMAD.IADD R5, R2, 0x1, R4 ;  /* 0x0000000102057824 */ /* 0x020fe400078e0204 */
[----:B------:R-:W-:Y:S02]  /*56a0*/  VIADD R4, R4, 0x80 ;  /* 0x0000008004047836 */ /* 0x000fe40000000000 */
[----:B0-----:R-:W-:-:S05]  /*56b0*/  IMAD.WIDE.U32 R6, R5, 0x2, R6 ;  /* 0x0000000205067825 */ /* 0x001fca00078e0006 */
[----:B------:R3:W-:Y:S02]  /*56c0*/  STG.E.U16 desc[UR4][R6.64], R11 ;  /* 0x0000000b06007986 */ /* 0x0007e4000c101504 */
.L_x_35956:
[----:B------:R-:W-:Y:S05]  /*56d0*/  BSYNC B1 ;  /* 0x0000000000017941 */ /* 0x000fea0003800000 */
.L_x_35951:
[----:B------:R-:W-:-:S13]  /*56e0*/  ISETP.GE.AND P0, PT, R4, R3, PT ;  /* 0x000000030400720c */ /* 0x000fda0003f06270 */
[----:B-123--:R-:W1:Y:S01]  /*56f0*/  @!P0 LDC.64 R6, c[0x0][0x218] ;  /* 0x00008600ff068b82 */ /* 0x00ee620000000a00 */
[----:B-----5:R-:W-:Y:S01]  /*5700*/  @!P0 IADD3 R5, R2, R4, RZ ;  /* 0x0000000402058210 */ /* 0x020fe20007ffe0ff */
[----:B------:R-:W-:-:S04]  /*5710*/  @!P0 VIADD R4, R4, 0x80 ;  /* 0x0000008004048836 */ /* 0x000fc80000000000 */
[----:B-1----:R-:W-:-:S05]  /*5720*/  @!P0 IMAD.WIDE.U32 R6, R5, 0x2, R6 ;  /* 0x0000000205068825 */ /* 0x002fca00078e0006 */
[----:B------:R3:W-:Y:S02]  /*5730*/  @!P0 STG.E.U16 desc[UR4][R6.64], R12 ;  /* 0x0000000c06008986 */ /* 0x0007e4000c101504 */
.L_x_35957:
[----:B------:R-:W-:Y:S05]  /*5740*/  BSYNC B0 ;  /* 0x0000000000007941 */ /* 0x000fea0003800000 */
.L_x_35950:
        /* <DEDUP_REMOVED lines=8> */
.L_x_35958:
        /* <DEDUP_REMOVED lines=11> */
.L_x_57525:


//--------------------- .text._ZN2at6native29vectorized_elementwise_kernelILi4ENS0_13AUnaryFunctorIN3c104HalfES4_S4_ZZZNS0_21remainder_kernel_cudaERNS_18TensorIteratorBaseEENKUlvE0_clEvENKUlvE1_clEvEUlS4_S4_E_EESt5arrayIPcLm2EEEEviT0_T1_ --------------------------
	.section	.text._ZN2at6native29vectorized_elementwise_kernelILi4ENS0_13AUnaryFunctorIN3c104HalfES4_S4_ZZZNS0_21remainder_kernel_cudaERNS_18TensorIteratorBaseEENKUlvE0_clEvENKUlvE1_clEvEUlS4_S4_E_EESt5arrayIPcLm2EEEEviT0_T1_,"ax",@progbits
	.align	128
        .global         _ZN2at6native29vectorized_elementwise_kernelILi4ENS0_13AUnaryFunctorIN3c104HalfES4_S4_ZZZNS0_21remainder_kernel_cudaERNS_18TensorIteratorBaseEENKUlvE0_clEvENKUlvE1_clEvEUlS4_S4_E_EESt5arrayIPcLm2EEEEviT0_T1_
        .type           _ZN2at6native29vectorized_elementwise_kernelILi4ENS0_13AUnaryFunctorIN3c104HalfES4_S4_ZZZNS0_21remainder_kernel_cudaERNS_18TensorIteratorBaseEENKUlvE0_clEvENKUlvE1_clEvEUlS4_S4_E_EESt5arrayIPcLm2EEEEviT0_T1_,@function
        .size           _ZN2at6native29vectorized_elementwise_kernelILi4ENS0_13AUnaryFunctorIN3c104HalfES4_S4_ZZZNS0_21remainder_kernel_cudaERNS_18TensorIteratorBaseEENKUlvE0_clEvENKUlvE1_clEvEUlS4_S4_E_EESt5arrayIPcLm2EEEEviT0_T1_,(.L_x_57526 - _ZN2at6native29vectorized_elementwise_kernelILi4ENS0_13AUnaryFunctorIN3c104HalfES4_S4_ZZZNS0_21remainder_kernel_cudaERNS_18TensorIteratorBaseEENKUlvE0_clEvENKUlvE1_clEvEUlS4_S4_E_EESt5arrayIPcLm2EEEEviT0_T1_)
        .other          _ZN2at6native29vectorized_elementwise_kernelILi4ENS0_13AUnaryFunctorIN3c104HalfES4_S4_ZZZNS0_21remainder_kernel_cudaERNS_18TensorIteratorBaseEENKUlvE0_clEvENKUlvE1_clEvEUlS4_S4_E_EESt5arrayIPcLm2EEEEviT0_T1_,@"STO_CUDA_ENTRY STV_DEFAULT"
_ZN2at6native29vectorized_elementwise_kernelILi4ENS0_13AUnaryFunctorIN3c104HalfES4_S4_ZZZNS0_21remainder_kernel_cudaERNS_18TensorIteratorBaseEENKUlvE0_clEvENKUlvE1_clEvEUlS4_S4_E_EESt5arrayIPcLm2EEEEviT0_T1_:
.text._ZN2at6native29vectorized_elementwise_kernelILi4ENS0_13AUnaryFunctorIN3c104HalfES4_S4_ZZZNS0_21remainder_kernel_cudaERNS_18TensorIteratorBaseEENKUlvE0_clEvENKUlvE1_clEvEUlS4_S4_E_EESt5arrayIPcLm2EEEEviT0_T1_:
        /* <DEDUP_REMOVED lines=45> */
.L_x_35965:
[----:B------:R-:W-:Y:S01]  /*02d0*/  FSETP.GEU.FTZ.AND P0, PT, R13, -R0, PT ;  /* 0x800000000d00720b */ /* 0x000fe20003f1e000 */
[----:B------:R-:W-:-:S12]  /*02e0*/  FADD.FTZ R8, R8, -1 ;  /* 0xbf80000008087421 */ /* 0x000fd80000010000 */
[----:B------:R-:W-:-:S07]  /*02f0*/  @!P0 FADD.FTZ R8, R8, -1 ;  /* 0xbf80000008088421 */ /* 0x000fce0000010000 */
.L_x_35964:
[----:B------:R-:W-:Y:S05]  /*0300*/  BSYNC B1 ;  /* 0x0000000000017941 */ /* 0x000fea0003800000 */
.L_x_35963:
[----:B------:R-:W-:Y:S01]  /*0310*/  FFMA.FTZ R15, -R0, R8, R15 ;  /* 0x00000008000f7223 */ /* 0x000fe2000001010f */
[----:B------:R-:W-:Y:S06]  /*0320*/  BRA `(.L_x_35961) ;  /* 0x00000000007c7947 */ /* 0x000fec0003800000 */
.L_x_35962:
        /* <DEDUP_REMOVED lines=15> */
.L_x_35968:
        /* <DEDUP_REMOVED lines=13> */
.L_x_35967:
[----:B------:R-:W-:Y:S05]  /*04f0*/  BSYNC B1 ;  /* 0x0000000000017941 */ /* 0x000fea0003800000 */
.L_x_35966:
[----:B------:R-:W-:-:S04]  /*0500*/  FMUL.FTZ R15, R8, 1.1920928955078125e-07 ;  /* 0x34000000080f7820 */ /* 0x000fc80000410000 */
[----:B------:R-:W-:-:S07]  /*0510*/  FMUL.FTZ R15, R16, R15 ;  /* 0x0000000f100f7220 */ /* 0x000fce0000410000 */
.L_x_35961:
[----:B------:R-:W-:Y:S05]  /*0520*/  BSYNC B0 ;  /* 0x0000000000007941 */ /* 0x000fea0003800000 */
.L_x_35960:
[C---:B------:R-:W-:Y:S01]  /*0530*/  FSETP.GTU.FTZ.AND P0, PT, |R15|.reuse, +INF , PT ;  /* 0x7f8000000f00780b */ /* 0x040fe20003f1c200 */
[----:B------:R-:W-:Y:S01]  /*0540*/  HADD2.F32 R10, -RZ, R10.H1_H1 ;  /* 0x3000000aff0a7230 */ /* 0x000fe20000004100 */
[----:B------:R-:W-:Y:S01]  /*0550*/  LOP3.LUT R0, R15, 0x80000000, R3, 0xb8, !PT ;  /* 0x800000000f007812 */ /* 0x000fe200078eb803 */
        /* <DEDUP_REMOVED lines=33> */
.L_x_35974:
[----:B------:R-:W-:Y:S01]  /*0770*/  FSETP.GEU.FTZ.AND P0, PT, R15, -R0, PT ;  /* 0x800000000f00720b */ /* 0x000fe20003f1e000 */
[----:B------:R-:W-:-:S12]  /*0780*/  FADD.FTZ R14, R14, -1 ;  /* 0xbf8000000e0e7421 */ /* 0x000fd80000010000 */
[----:B------:R-:W-:-:S07]  /*0790*/  @!P0 FADD.FTZ R14, R14, -1 ;  /* 0xbf8000000e0e8421 */ /* 0x000fce0000010000 */
.L_x_35973:
[----:B------:R-:W-:Y:S05]  /*07a0*/  BSYNC B1 ;  /* 0x0000000000017941 */ /* 0x000fea0003800000 */
.L_x_35972:
[----:B------:R-:W-:Y:S01]  /*07b0*/  FFMA.FTZ R13, -R0, R14, R13 ;  /* 0x0000000e000d7223 */ /* 0x000fe2000001010d */
[----:B------:R-:W-:Y:S06]  /*07c0*/  BRA `(.L_x_35970) ;  /* 0x00000000007c7947 */ /* 0x000fec0003800000 */
.L_x_35971:
        /* <DEDUP_REMOVED lines=15> */
.L_x_35977:
        /* <DEDUP_REMOVED lines=13> */
.L_x_35976:
[----:B------:R-:W-:Y:S05]  /*0990*/  BSYNC B1 ;  /* 0x0000000000017941 */ /* 0x000fea0003800000 */
.L_x_35975:
[----:B------:R-:W-:-:S04]  /*09a0*/  FMUL.FTZ R0, R9, 1.1920928955078125e-07 ;  /* 0x3400000009007820 */ /* 0x000fc80000410000 */
[----:B0-----:R-:W-:-:S07]  /*09b0*/  FMUL.FTZ R13, R15, R0 ;  /* 0x000000000f0d7220 */ /* 0x001fce0000410000 */
.L_x_35970:
[----:B------:R-:W-:Y:S05]  /*09c0*/  BSYNC B0 ;  /* 0x0000000000007941 */ /* 0x000fea0003800000 */
.L_x_35969:
[C---:B------:R-:W-:Y:S01]  /*09d0*/  FSETP.GTU.FTZ.AND P0, PT, |R13|.reuse, +INF , PT ;  /* 0x7f8000000d00780b */ /* 0x040fe20003f1c200 */
[----:B------:R-:W-:Y:S01]  /*09e0*/  HADD2.F32 R12, -RZ, R11.H0_H0 ;  /* 0x2000000bff0c7230 */ /* 0x000fe20000004100 */
        /* <DEDUP_REMOVED lines=34> */
.L_x_35983:
[----:B------:R-:W-:Y:S01]  /*0c10*/  FSETP.GEU.FTZ.AND P0, PT, R15, -R0, PT ;  /* 0x800000000f00720b */ /* 0x000fe20003f1e000 */
[----:B------:R-:W-:-:S12]  /*0c20*/  FADD.FTZ R10, R10, -1 ;  /* 0xbf8000000a0a7421 */ /* 0x000fd80000010000 */
[----:B------:R-:W-:-:S07]  /*0c30*/  @!P0 FADD.FTZ R10, R10, -1 ;  /* 0xbf8000000a0a8421 */ /* 0x000fce0000010000 */
.L_x_35982:
[----:B------:R-:W-:Y:S05]  /*0c40*/  BSYNC B1 ;  /* 0x0000000000017941 */ /* 0x000fea0003800000 */
.L_x_35981:
[----:B------:R-:W-:Y:S01]  /*0c50*/  FFMA.FTZ R13, -R0, R10, R13 ;  /* 0x0000000a000d7223 */ /* 0x000fe2000001010d */
[----:B------:R-:W-:Y:S06]  /*0c60*/  BRA `(.L_x_35979) ;  /* 0x00000000007c7947 */ /* 0x000fec0003800000 */
.L_x_35980:
        /* <DEDUP_REMOVED lines=15> */
.L_x_35986:
        /* <DEDUP_REMOVED lines=13> */
.L_x_35985:
[----:B------:R-:W-:Y:S05]  /*0e30*/  BSYNC B1 ;  /* 0x0000000000017941 */ /* 0x000fea0003800000 */
.L_x_35984:
[----:B0-----:R-:W-:-:S04]  /*0e40*/  FMUL.FTZ R13, R10, 1.1920928955078125e-07 ;  /* 0x340000000a0d7820 */ /* 0x001fc80000410000 */
[----:B------:R-:W-:-:S07]  /*0e50*/  FMUL.FTZ R13, R18, R13 ;  /* 0x0000000d120d7220 */ /* 0x000fce0000410000 */
.L_x_35979:
[----:B------:R-:W-:Y:S05]  /*0e60*/  BSYNC B0 ;  /* 0x0000000000007941 */ /* 0x000fea0003800000 */
.L_x_35978:
[C---:B------:R-:W-:Y:S01]  /*0e70*/  FSETP.GTU.FTZ.AND P0, PT, |R13|.reuse, +INF , PT ;  /* 0x7f8000000d00780b */ /* 0x040fe20003f1c200 */
[----:B------:R-:W-:Y:S01]  /*0e80*/  HADD2.F32 R14, -RZ, R11.H1_H1 ;  /* 0x3000000bff0e7230 */ /* 0x000fe20000004100 */
        /* <DEDUP_REMOVED lines=34> */
.L_x_35992:
[----:B------:R-:W-:Y:S01]  /*10b0*/  FSETP.GEU.FTZ.AND P0, PT, R15, -R0, PT ;  /* 0x800000000f00720b */ /* 0x000fe20003f1e000 */
[----:B------:R-:W-:-:S12]  /*10c0*/  FADD.FTZ R12, R12, -1 ;  /* 0xbf8000000c0c7421 */ /* 0x000fd80000010000 */
[----:B------:R-:W-:-:S07]  /*10d0*/  @!P0 FADD.FTZ R12, R12, -1 ;  /* 0xbf8000000c0c8421 */ /* 0x000fce0000010000 */
.L_x_35991:
[----:B------:R-:W-:Y:S05]  /*10e0*/  BSYNC B1 ;  /* 0x0000000000017941 */ /* 0x000fea0003800000 */
.L_x_35990:
[----:B------:R-:W-:Y:S01]  /*10f0*/  FFMA.FTZ R11, -R0, R12, R11 ;  /* 0x0000000c000b7223 */ /* 0x000fe2000001010b */
[----:B------:R-:W-:Y:S06]  /*1100*/  BRA `(.L_x_35988) ;  /* 0x00000000007c7947 */ /* 0x000fec0003800000 */
.L_x_35989:
        /* <DEDUP_REMOVED lines=15> */
.L_x_35995:
        /* <DEDUP_REMOVED lines=13> */
.L_x_35994:
[----:B------:R-:W-:Y:S05]  /*12d0*/  BSYNC B1 ;  /* 0x0000000000017941 */ /* 0x000fea0003800000 */
.L_x_35993:
[----:B0-----:R-:W-:-:S04]  /*12e0*/  FMUL.FTZ R11, R12, 1.1920928955078125e-07 ;  /* 0x340000000c0b7820 */ /* 0x001fc80000410000 */
[----:B------:R-:W-:-:S07]  /*12f0*/  FMUL.FTZ R11, R18, R11 ;  /* 0x0000000b120b7220 */ /* 0x000fce0000410000 */
.L_x_35988:
[----:B------:R-:W-:Y:S05]  /*1300*/  BSYNC B0 ;  /* 0x0000000000007941 */ /* 0x000fea0003800000 */
.L_x_35987:
[C---:B------:R-:W-:Y:S01]  /*1310*/  FSETP.GTU.FTZ.AND P0, PT, |R11|.reuse, +INF , PT ;  /* 0x7f8000000b00780b */ /* 0x040fe20003f1c200 */
[----:B-----5:R-:W-:Y:S01]  /*1320*/  HADD2.F32 R12, -RZ, R4.H0_H0 ;  /* 0x20000004ff0c7230 */ /* 0x020fe20000004100 */
        /* <DEDUP_REMOVED lines=34> */
.L_x_36001:
[----:B------:R-:W-:Y:S01]  /*1550*/  FSETP.GEU.FTZ.AND P0, PT, R17, -R0, PT ;  /* 0x800000001100720b */ /* 0x000fe20003f1e000 */
[----:B------:R-:W-:-:S12]  /*1560*/  FADD.FTZ R14, R14, -1 ;  /* 0xbf8000000e0e7421 */ /* 0x000fd80000010000 */
[----:B------:R-:W-:-:S07]  /*1570*/  @!P0 FADD.FTZ R14, R14, -1 ;  /* 0xbf8000000e0e8421 */ /* 0x000fce0000010000 */
.L_x_36000:
[----:B------:R-:W-:Y:S05]  /*1580*/  BSYNC B1 ;  /* 0x0000000000017941 */ /* 0x000fea0003800000 */
.L_x_35999:
[----:B------:R-:W-:Y:S01]  /*1590*/  FFMA.FTZ R13, -R0, R14, R13 ;  /* 0x0000000e000d7223 */ /* 0x000fe2000001010d */
[----:B------:R-:W-:Y:S06]  /*15a0*/  BRA `(.L_x_35997) ;  /* 0x00000000007c7947 */ /* 0x000fec0003800000 */
.L_x_35998:
        /* <DEDUP_REMOVED lines=15> */
.L_x_36004:
        /* <DEDUP_REMOVED lines=13> */
.L_x_36003:
[----:B------:R-:W-:Y:S05]  /*1770*/  BSYNC B1 ;  /* 0x0000000000017941 */ /* 0x000fea0003800000 */
.L_x_36002:
[----:B------:R-:W-:-:S04]  /*1780*/  FMUL.FTZ R14, R14, 1.1920928955078125e-07 ;  /* 0x340000000e0e7820 */ /* 0x000fc80000410000 */
[----:B------:R-:W-:-:S07]  /*1790*/  FMUL.FTZ R13, R13, R14 ;  /* 0x0000000e0d0d7220 */ /* 0x000fce0000410000 */
.L_x_35997:
[----:B------:R-:W-:Y:S05]  /*17a0*/  BSYNC B0 ;  /* 0x0000000000007941 */ /* 0x000fea0003800000 */
.L_x_35996:
        /* <DEDUP_REMOVED lines=36> */
.L_x_36010:
[----:B------:R-:W-:Y:S01]  /*19f0*/  FSETP.GEU.FTZ.AND P0, PT, R17, -R0, PT ;  /* 0x800000001100720b */ /* 0x000fe20003f1e000 */
[----:B------:R-:W-:-:S12]  /*1a00*/  FADD.FTZ R12, R12, -1 ;  /* 0xbf8000000c0c7421 */ /* 0x000fd80000010000 */
[----:B------:R-:W-:-:S07]  /*1a10*/  @!P0 FADD.FTZ R12, R12, -1 ;  /* 0xbf8000000c0c8421 */ /* 0x000fce0000010000 */
.L_x_36009:
[----:B------:R-:W-:Y:S05]  /*1a20*/  BSYNC B1 ;  /* 0x0000000000017941 */ /* 0x000fea0003800000 */
.L_x_36008:
[----:B------:R-:W-:Y:S01]  /*1a30*/  FFMA.FTZ R15, -R0, R12, R15 ;  /* 0x0000000c000f7223 */ /* 0x000fe2000001010f */
[----:B------:R-:W-:Y:S06]  /*1a40*/  BRA `(.L_x_36006) ;  /* 0x00000000007c7947 */ /* 0x000fec0003800000 */
.L_x_36007:
        /* <DEDUP_REMOVED lines=15> */
.L_x_36013:
        /* <DEDUP_REMOVED lines=13> */
.L_x_36012:
[----:B------:R-:W-:Y:S05]  /*1c10*/  BSYNC B1 ;  /* 0x0000000000017941 */ /* 0x000fea0003800000 */
.L_x_36011:
[----:B0-----:R-:W-:-:S04]  /*1c20*/  FMUL.FTZ R15, R14, 1.1920928955078125e-07 ;  /* 0x340000000e0f7820 */ /* 0x001fc80000410000 */
[----:B------:R-:W-:-:S07]  /*1c30*/  FMUL.FTZ R15, R12, R15 ;  /* 0x0000000f0c0f7220 */ /* 0x000fce0000410000 */
.L_x_36006:
[----:B------:R-:W-:Y:S05]  /*1c40*/  BSYNC B0 ;  /* 0x0000000000007941 */ /* 0x000fea0003800000 */
.L_x_36005:
        /* <DEDUP_REMOVED lines=36> */
.L_x_36019:
[----:B------:R-:W-:Y:S01]  /*1e90*/  FSETP.GEU.FTZ.AND P0, PT, R17, -R0, PT ;  /* 0x800000001100720b */ /* 0x000fe20003f1e000 */
[----:B------:R-:W-:-:S12]  /*1ea0*/  FADD.FTZ R4, R4, -1 ;  /* 0xbf80000004047421 */ /* 0x000fd80000010000 */
[----:B------:R-:W-:-:S07]  /*1eb0*/  @!P0 FADD.FTZ R4, R4, -1 ;  /* 0xbf80000004048421 */ /* 0x000fce0000010000 */
.L_x_36018:
[----:B------:R-:W-:Y:S05]  /*1ec0*/  BSYNC B1 ;  /* 0x0000000000017941 */ /* 0x000fea0003800000 */
.L_x_36017:
[----:B------:R-:W-:Y:S01]  /*1ed0*/  FFMA.FTZ R15, -R0, R4, R15 ;  /* 0x00000004000f7223 */ /* 0x000fe2000001010f */
[----:B------:R-:W-:Y:S06]  /*1ee0*/  BRA `(.L_x_36015) ;  /* 0x00000000007c7947 */ /* 0x000fec0003800000 */
.L_x_36016:
[----:B------:R-:W-:Y:S01]  /*1ef0*/  VIADD R4, R0, 0xf4800000 ;  /* 0xf480000000047836 */ /* 0x000fe20000000000 */
[----:B------:R-:W-:Y:S01]  /*1f00*/  FSETP.GT.FTZ.AND P0, PT, |R14|, RZ, PT ;  /* 0x000000ff0e00720b */ /* 0x000fe20003f14200 */
[----:B------:R-:W-:Y:S01]  /*1f10*/  BSSY B1, `(.L_x_36020) ;  /* 0x000001a000017945 */ /* 0x000fe20003800000 */
[----:B------:R-:W-:Y:S02]  /*1f20*/  LOP3.LUT R17, R0, 0xff800000, RZ, 0xc0, !PT ;  /* 0xff80000000117812 */ /* 0x000fe400078ec0ff */
[----:B------:R-:W-:Y:S02]  /*1f30*/  LOP3.LUT R4, R4, 0xff800000, RZ, 0xc0, !PT ;  /* 0xff80000004047812 */ /* 0x000fe400078ec0ff */
[----:B------:R-:W-:-:S03]  /*1f40*/  ISETP.GT.U32.OR P0, PT, R15, 0x7f7fffff, !P0 ;  /* 0x7f7fffff0f00780c */ /* 0x000fc60004704470 */
        /* <DEDUP_REMOVED lines=9> */
.L_x_36022:
        /* <DEDUP_REMOVED lines=13> */
.L_x_36021:
[----:B------:R-:W-:Y:S05]  /*20b0*/  BSYNC B1 ;  /* 0x0000000000017941 */ /* 0x000fea0003800000 */
.L_x_36020:
[----:B------:R-:W-:-:S04]  /*20c0*/  FMUL.FTZ R15, R15, 1.1920928955078125e-07 ;  /* 0x340000000f0f7820 */ /* 0x000fc80000410000 */
[----:B------:R-:W-:-:S07]  /*20d0*/  FMUL.FTZ R15, R4, R15 ;  /* 0x0000000f040f7220 */ /* 0x000fce0000410000 */
.L_x_36015:
[----:B------:R-:W-:Y:S05]  /*20e0*/  BSYNC B0 ;  /* 0x0000000000007941 */ /* 0x000fea0003800000 */
.L_x_36014:
[C---:B------:R-:W-:Y:S01]  /*20f0*/  FSETP.GTU.FTZ.AND P0, PT, |R15|.reuse, +INF , PT ;  /* 0x7f8000000f00780b */ /* 0x040fe20003f1c200 */
[----:B------:R-:W-:Y:S01]  /*2100*/  HADD2.F32 R4, -RZ, R5.H1_H1 ;  /* 0x30000005ff047230 */ /* 0x000fe20000004100 */
[C---:B------:R-:W-:Y:S01]  /*2110*/  LOP3.LUT R0, R15.reuse, 0x80000000, R3, 0xb8, !PT ;  /* 0x800000000f007812 */ /* 0x040fe200078eb803 */
[----:B------:R-:W-:Y:S01]  /*2120*/  BSSY B0, `(.L_x_36023) ;  /* 0x0000046000007945 */ /* 0x000fe20003800000 */
[----:B------:R-:W-:Y:S02]  /*2130*/  FSETP.GEU.FTZ.AND P1, PT, R14, RZ, PT ;  /* 0x000000ff0e00720b */ /* 0x000fe40003f3e000 */
        /* <DEDUP_REMOVED lines=31> */
.L_x_36028:
[----:B------:R-:W-:Y:S01]  /*2330*/  FSETP.GEU.FTZ.AND P0, PT, R17, -R0, PT ;  /* 0x800000001100720b */ /* 0x000fe20003f1e000 */
[----:B------:R-:W-:-:S12]  /*2340*/  FADD.FTZ R14, R14, -1 ;  /* 0xbf8000000e0e7421 */ /* 0x000fd80000010000 */
[----:B------:R-:W-:-:S07]  /*2350*/  @!P0 FADD.FTZ R14, R14, -1 ;  /* 0xbf8000000e0e8421 */ /* 0x000fce0000010000 */
.L_x_36027:
[----:B------:R-:W-:Y:S05]  /*2360*/  BSYNC B1 ;  /* 0x0000000000017941 */ /* 0x000fea0003800000 */
.L_x_36026:
[----:B------:R-:W-:Y:S01]  /*2370*/  FFMA.FTZ R7, -R0, R14, R7 ;  /* 0x0000000e00077223 */ /* 0x000fe20000010107 */
[----:B------:R-:W-:Y:S06]  /*2380*/  BRA `(.L_x_36024) ;  /* 0x00000000007c7947 */ /* 0x000fec0003800000 */
.L_x_36025:
        /* <DEDUP_REMOVED lines=15> */
.L_x_36031:
        /* <DEDUP_REMOVED lines=13> */
.L_x_36030:
[----:B------:R-:W-:Y:S05]  /*2550*/  BSYNC B1 ;  /* 0x0000000000017941 */ /* 0x000fea0003800000 */
.L_x_36029:
[----:B------:R-:W-:-:S04]  /*2560*/  FMUL.FTZ R14, R14, 1.1920928955078125e-07 ;  /* 0x340000000e0e7820 */ /* 0x000fc80000410000 */
[----:B------:R-:W-:-:S07]  /*2570*/  FMUL.FTZ R7, R7, R14 ;  /* 0x0000000e07077220 */ /* 0x000fce0000410000 */
.L_x_36024:
[----:B------:R-:W-:Y:S05]  /*2580*/  BSYNC B0 ;  /* 0x0000000000007941 */ /* 0x000fea0003800000 */
.L_x_36023:
[----:B------:R-:W1:Y:S01]  /*2590*/  LDC.64 R14, c[0x0][0x218] ;  /* 0x00008600ff0e7b82 */ /* 0x000e620000000a00 */
        /* <DEDUP_REMOVED lines=8> */
[----:B------:R-:W-:Y:S01]  /*2620*/  PLOP3.LUT P0, PT, P0, P2, P1, 0x9f, 0x0 ;  /* 0x000000000000781c */ /* 0x000fe20000705317 */
[----:B-1----:R-:W-:-:S12]  /*2630*/  IMAD.WIDE.U32 R14, R2, 0x2, R14 ;  /* 0x00000002020e7825 */ /* 0x002fd800078e000e */
[----:B------:R-:W-:Y:S01]  /*2640*/  @!P0 FADD.FTZ R0, R4, R0 ;  /* 0x0000000004008221 */ /* 0x000fe20000010000 */
[----:B------:R-:W-:Y:S01]  /*2650*/  IMAD.WIDE R14, R6, 0x8, R14 ;  /* 0x00000008060e7825 */ /* 0x000fe200078e020e */
[----:B------:R-:W-:-:S03]  /*2660*/  F2FP.F16.F32.PACK_AB R4, R12, R13 ;  /* 0x0000000d0c04723e */ /* 0x000fc600000000ff */
[----:B------:R-:W-:Y:S01]  /*2670*/  F2FP.F16.F32.PACK_AB R5, R0, R5 ;  /* 0x000000050005723e */ /* 0x000fe200000000ff */
[----:B------:R-:W-:Y:S04]  /*2680*/  STG.E.64 desc[UR4][R14.64], R8 ;  /* 0x000000080e007986 */ /* 0x000fe8000c101b04 */
[----:B------:R-:W-:Y:S01]  /*2690*/  STG.E.64 desc[UR4][R14.64+0x400], R4 ;  /* 0x000400040e007986 */ /* 0x000fe2000c101b04 */
[----:B------:R-:W-:Y:S05]  /*26a0*/  EXIT ;  /* 0x000000000000794d */ /* 0x000fea0003800000 */
.L_x_35959:
        /* <DEDUP_REMOVED lines=89> */
.L_x_36039:
[----:B------:R-:W-:Y:S01]  /*2c40*/  FSETP.GEU.FTZ.AND P0, PT, R11, -R10, PT ;  /* 0x8000000a0b00720b */ /* 0x000fe20003f1e000 */
[----:B------:R-:W-:-:S12]  /*2c50*/  FADD.FTZ R0, R0, -1 ;  /* 0xbf80000000007421 */ /* 0x000fd80000010000 */
[----:B------:R-:W-:-:S07]  /*2c60*/  @!P0 FADD.FTZ R0, R0, -1 ;  /* 0xbf80000000008421 */ /* 0x000fce0000010000 */
.L_x_36038:
[----:B------:R-:W-:Y:S05]  /*2c70*/  BSYNC B2 ;  /* 0x0000000000027941 */ /* 0x000fea0003800000 */
.L_x_36037:
[----:B------:R-:W-:Y:S01]  /*2c80*/  FFMA.FTZ R7, -R10, R0, R7 ;  /* 0x000000000a077223 */ /* 0x000fe20000010107 */
[----:B------:R-:W-:Y:S06]  /*2c90*/  BRA `(.L_x_36035) ;  /* 0x00000000007c7947 */ /* 0x000fec0003800000 */
.L_x_36036:
        /* <DEDUP_REMOVED lines=15> */
.L_x_36042:
        /* <DEDUP_REMOVED lines=13> */
.L_x_36041:
[----:B------:R-:W-:Y:S05]  /*2e60*/  BSYNC B2 ;  /* 0x0000000000027941 */ /* 0x000fea0003800000 */
.L_x_36040:
[----:B------:R-:W-:-:S04]  /*2e70*/  FMUL.FTZ R8, R8, 1.1920928955078125e-07 ;  /* 0x3400000008087820 */ /* 0x000fc80000410000 */
[----:B------:R-:W-:-:S07]  /*2e80*/  FMUL.FTZ R7, R7, R8 ;  /* 0x0000000807077220 */ /* 0x000fce0000410000 */
.L_x_36035:
[----:B------:R-:W-:Y:S05]  /*2e90*/  BSYNC B0 ;  /* 0x0000000000007941 */ /* 0x000fea0003800000 */
.L_x_36034:
        /* <DEDUP_REMOVED lines=10> */
.L_x_36033:
[----:B------:R-:W-:Y:S05]  /*2f40*/  BSYNC B1 ;  /* 0x0000000000017941 */ /* 0x000fea0003800000 */
.L_x_36032:
        /* <DEDUP_REMOVED lines=34> */
.L_x_36050:
[----:B------:R-:W-:Y:S01]  /*3170*/  FSETP.GEU.FTZ.AND P0, PT, R13, -R12, PT ;  /* 0x8000000c0d00720b */ /* 0x000fe20003f1e000 */
[----:B------:R-:W-:-:S12]  /*3180*/  FADD.FTZ R0, R0, -1 ;  /* 0xbf80000000007421 */ /* 0x000fd80000010000 */
[----:B------:R-:W-:-:S07]  /*3190*/  @!P0 FADD.FTZ R0, R0, -1 ;  /* 0xbf80000000008421 */ /* 0x000fce0000010000 */
.L_x_36049:
[----:B------:R-:W-:Y:S05]  /*31a0*/  BSYNC B2 ;  /* 0x0000000000027941 */ /* 0x000fea0003800000 */
.L_x_36048:
[----:B------:R-:W-:Y:S01]  /*31b0*/  FFMA.FTZ R9, -R12, R0, R9 ;  /* 0x000000000c097223 */ /* 0x000fe20000010109 */
[----:B------:R-:W-:Y:S06]  /*31c0*/  BRA `(.L_x_36046) ;  /* 0x00000000007c7947 */ /* 0x000fec0003800000 */
.L_x_36047:
        /* <DEDUP_REMOVED lines=15> */
.L_x_36053:
        /* <DEDUP_REMOVED lines=13> */
.L_x_36052:
[----:B------:R-:W-:Y:S05]  /*3390*/  BSYNC B2 ;  /* 0x0000000000027941 */ /* 0x000fea0003800000 */
.L_x_36051:
[----:B------:R-:W-:-:S04]  /*33a0*/  FMUL.FTZ R0, R11, 1.1920928955078125e-07 ;  /* 0x340000000b007820 */ /* 0x000fc80000410000 */
[----:B------:R-:W-:-:S07]  /*33b0*/  FMUL.FTZ R9, R9, R0 ;  /* 0x0000000009097220 */ /* 0x000fce0000410000 */
.L_x_36046:
[----:B------:R-:W-:Y:S05]  /*33c0*/  BSYNC B0 ;  /* 0x0000000000007941 */ /* 0x000fea0003800000 */
.L_x_36045:
        /* <DEDUP_REMOVED lines=10> */
.L_x_36044:
[----:B------:R-:W-:Y:S05]  /*3470*/  BSYNC B1 ;  /* 0x0000000000017941 */ /* 0x000fea0003800000 */
.L_x_36043:
        /* <DEDUP_REMOVED lines=34> */
.L_x_36061:
[----:B------:R-:W-:Y:S01]  /*36a0*/  FSETP.GEU.FTZ.AND P0, PT, R13, -R12, PT ;  /* 0x8000000c0d00720b */ /* 0x000fe20003f1e000 */
[----:B------:R-:W-:-:S12]  /*36b0*/  FADD.FTZ R0, R0, -1 ;  /* 0xbf80000000007421 */ /* 0x000fd80000010000 */
[----:B------:R-:W-:-:S07]  /*36c0*/  @!P0 FADD.FTZ R0, R0, -1 ;  /* 0xbf80000000008421 */ /* 0x000fce0000010000 */
.L_x_36060:
[----:B------:R-:W-:Y:S05]  /*36d0*/  BSYNC B2 ;  /* 0x0000000000027941 */ /* 0x000fea0003800000 */
.L_x_36059:
[----:B------:R-:W-:Y:S01]  /*36e0*/  FFMA.FTZ R9, -R12, R0, R9 ;  /* 0x000000000c097223 */ /* 0x000fe20000010109 */
[----:B------:R-:W-:Y:S06]  /*36f0*/  BRA `(.L_x_36057) ;  /* 0x00000000007c7947 */ /* 0x000fec0003800000 */
.L_x_36058:
        /* <DEDUP_REMOVED lines=15> */
.L_x_36064:
        /* <DEDUP_REMOVED lines=13> */
.L_x_36063:
[----:B------:R-:W-:Y:S05]  /*38c0*/  BSYNC B2 ;  /* 0x0000000000027941 */ /* 0x000fea0003800000 */
.L_x_36062:
[----:B------:R-:W-:-:S04]  /*38d0*/  FMUL.FTZ R0, R11, 1.1920928955078125e-07 ;  /* 0x340000000b007820 */ /* 0x000fc80000410000 */
[----:B------:R-:W-:-:S07]  /*38e0*/  FMUL.FTZ R9, R9, R0 ;  /* 0x0000000009097220 */ /* 0x000fce0000410000 */
.L_x_36057:
[----:B------:R-:W-:Y:S05]  /*38f0*/  BSYNC B0 ;  /* 0x0000000000007941 */ /* 0x000fea0003800000 */
.L_x_36056:
        /* <DEDUP_REMOVED lines=10> */
.L_x_36055:
[----:B------:R-:W-:Y:S05]  /*39a0*/  BSYNC B1 ;  /* 0x0000000000017941 */ /* 0x000fea0003800000 */
.L_x_36054:
        /* <DEDUP_REMOVED lines=34> */
.L_x_36072:
[----:B------:R-:W-:Y:S01]  /*3bd0*/  FSETP.GEU.FTZ.AND P0, PT, R11, -R15, PT ;  /* 0x8000000f0b00720b */ /* 0x000fe20003f1e000 */
[----:B------:R-:W-:-:S12]  /*3be0*/  FADD.FTZ R13, R13, -1 ;  /* 0xbf8000000d0d7421 */ /* 0x000fd80000010000 */
[----:B------:R-:W-:-:S07]  /*3bf0*/  @!P0 FADD.FTZ R13, R13, -1 ;  /* 0xbf8000000d0d8421 */ /* 0x000fce0000010000 */
.L_x_36071:
[----:B------:R-:W-:Y:S05]  /*3c00*/  BSYNC B2 ;  /* 0x0000000000027941 */ /* 0x000fea0003800000 */
.L_x_36070:
[----:B------:R-:W-:Y:S01]  /*3c10*/  FFMA.FTZ R10, -R15, R13, R10 ;  /* 0x0000000d0f0a7223 */ /* 0x000fe2000001010a */
[----:B------:R-:W-:Y:S06]  /*3c20*/  BRA `(.L_x_36068) ;  /* 0x00000000007c7947 */ /* 0x000fec0003800000 */
.L_x_36069:
        /* <DEDUP_REMOVED lines=15> */
.L_x_36075:
        /* <DEDUP_REMOVED lines=13> */
.L_x_36074:
[----:B------:R-:W-:Y:S05]  /*3df0*/  BSYNC B2 ;  /* 0x0000000000027941 */ /* 0x000fea0003800000 */
.L_x_36073:
[----:B0-----:R-:W-:-:S04]  /*3e00*/  FMUL.FTZ R11, R12, 1.1920928955078125e-07 ;  /* 0x340000000c0b7820 */ /* 0x001fc80000410000 */
[----:B------:R-:W-:-:S07]  /*3e10*/  FMUL.FTZ R10, R10, R11 ;  /* 0x0000000b0a0a7220 */ /* 0x000fce0000410000 */
.L_x_36068:
[----:B------:R-:W-:Y:S05]  /*3e20*/  BSYNC B0 ;  /* 0x0000000000007941 */ /* 0x000fea0003800000 */
.L_x_36067:
        /* <DEDUP_REMOVED lines=10> */
.L_x_36066:
[----:B------:R-:W-:Y:S05]  /*3ed0*/  BSYNC B1 ;  /* 0x0000000000017941 */ /* 0x000fea0003800000 */
.L_x_36065:
        /* <DEDUP_REMOVED lines=34> */
.L_x_36083:
[----:B------:R-:W-:Y:S01]  /*4100*/  FSETP.GEU.FTZ.AND P0, PT, R15, -R14, PT ;  /* 0x8000000e0f00720b */ /* 0x000fe20003f1e000 */
[----:B------:R-:W-:-:S12]  /*4110*/  FADD.FTZ R0, R0, -1 ;  /* 0xbf80000000007421 */ /* 0x000fd80000010000 */
[----:B------:R-:W-:-:S07]  /*4120*/  @!P0 FADD.FTZ R0, R0, -1 ;  /* 0xbf80000000008421 */ /* 0x000fce0000010000 */
.L_x_36082:
[----:B------:R-:W-:Y:S05]  /*4130*/  BSYNC B2 ;  /* 0x0000000000027941 */ /* 0x000fea0003800000 */
.L_x_36081:
[----:B------:R-:W-:Y:S01]  /*4140*/  FFMA.FTZ R11, -R14, R0, R11 ;  /* 0x000000000e0b7223 */ /* 0x000fe2000001010b */
[----:B------:R-:W-:Y:S06]  /*4150*/  BRA `(.L_x_36079) ;  /* 0x00000000007c7947 */ /* 0x000fec0003800000 */
.L_x_36080:
        /* <DEDUP_REMOVED lines=15> */
.L_x_36086:
        /* <DEDUP_REMOVED lines=13> */
.L_x_36085:
[----:B------:R-:W-:Y:S05]  /*4320*/  BSYNC B2 ;  /* 0x0000000000027941 */ /* 0x000fea0003800000 */
.L_x_36084:
[----:B------:R-:W-:-:S04]  /*4330*/  FMUL.FTZ R0, R13, 1.1920928955078125e-07 ;  /* 0x340000000d007820 */ /* 0x000fc80000410000 */
[----:B------:R-:W-:-:S07]  /*4340*/  FMUL.FTZ R11, R11, R0 ;  /* 0x000000000b0b7220 */ /* 0x000fce0000410000 */
.L_x_36079:
[----:B------:R-:W-:Y:S05]  /*4350*/  BSYNC B0 ;  /* 0x0000000000007941 */ /* 0x000fea0003800000 */
.L_x_36078:
        /* <DEDUP_REMOVED lines=10> */
.L_x_36077:
[----:B------:R-:W-:Y:S05]  /*4400*/  BSYNC B1 ;  /* 0x0000000000017941 */ /* 0x000fea0003800000 */
.L_x_36076:
        /* <DEDUP_REMOVED lines=34> */
.L_x_36094:
[----:B------:R-:W-:Y:S01]  /*4630*/  FSETP.GEU.FTZ.AND P0, PT, R13, -R19, PT ;  /* 0x800000130d00720b */ /* 0x000fe20003f1e000 */
[----:B------:R-:W-:-:S12]  /*4640*/  FADD.FTZ R15, R15, -1 ;  /* 0xbf8000000f0f7421 */ /* 0x000fd80000010000 */
[----:B------:R-:W-:-:S07]  /*4650*/  @!P0 FADD.FTZ R15, R15, -1 ;  /* 0xbf8000000f0f8421 */ /* 0x000fce0000010000 */
.L_x_36093:
[----:B------:R-:W-:Y:S05]  /*4660*/  BSYNC B2 ;  /* 0x0000000000027941 */ /* 0x000fea0003800000 */
.L_x_36092:
[----:B------:R-:W-:Y:S01]  /*4670*/  FFMA.FTZ R12, -R19, R15, R12 ;  /* 0x0000000f130c7223 */ /* 0x000fe2000001010c */
[----:B------:R-:W-:Y:S06]  /*4680*/  BRA `(.L_x_36090) ;  /* 0x00000000007c7947 */ /* 0x000fec0003800000 */
.L_x_36091:
        /* <DEDUP_REMOVED lines=15> */
.L_x_36097:
        /* <DEDUP_REMOVED lines=13> */
.L_x_36096:
[----:B------:R-:W-:Y:S05]  /*4850*/  BSYNC B2 ;  /* 0x0000000000027941 */ /* 0x000fea0003800000 */
.L_x_36095:
[----:B0-----:R-:W-:-:S04]  /*4860*/  FMUL.FTZ R13, R14, 1.1920928955078125e-07 ;  /* 0x340000000e0d7820 */ /* 0x001fc80000410000 */
[----:B------:R-:W-:-:S07]  /*4870*/  FMUL.FTZ R12, R12, R13 ;  /* 0x0000000d0c0c7220 */ /* 0x000fce0000410000 */
.L_x_36090:
[----:B------:R-:W-:Y:S05]  /*4880*/  BSYNC B0 ;  /* 0x0000000000007941 */ /* 0x000fea0003800000 */
.L_x_36089:
        /* <DEDUP_REMOVED lines=10> */
.L_x_36088:
[----:B------:R-:W-:Y:S05]  /*4930*/  BSYNC B1 ;  /* 0x0000000000017941 */ /* 0x000fea0003800000 */
.L_x_36087:
        /* <DEDUP_REMOVED lines=34> */
.L_x_36105:
[----:B------:R-:W-:Y:S01]  /*4b60*/  FSETP.GEU.FTZ.AND P0, PT, R19, -R18, PT ;  /* 0x800000121300720b */ /* 0x000fe20003f1e000 */
[----:B------:R-:W-:-:S12]  /*4b70*/  FADD.FTZ R0, R0, -1 ;  /* 0xbf80000000007421 */ /* 0x000fd80000010000 */
[----:B------:R-:W-:-:S07]  /*4b80*/  @!P0 FADD.FTZ R0, R0, -1 ;  /* 0xbf80000000008421 */ /* 0x000fce0000010000 */
.L_x_36104:
[----:B------:R-:W-:Y:S05]  /*4b90*/  BSYNC B2 ;  /* 0x0000000000027941 */ /* 0x000fea0003800000 */
.L_x_36103:
[----:B------:R-:W-:Y:S01]  /*4ba0*/  FFMA.FTZ R13, -R18, R0, R13 ;  /* 0x00000000120d7223 */ /* 0x000fe2000001010d */
[----:B------:R-:W-:Y:S06]  /*4bb0*/  BRA `(.L_x_36101) ;  /* 0x00000000007c7947 */ /* 0x000fec0003800000 */
.L_x_36102:
        /* <DEDUP_REMOVED lines=15> */
.L_x_36108:
        /* <DEDUP_REMOVED lines=13> */
.L_x_36107:
[----:B------:R-:W-:Y:S05]  /*4d80*/  BSYNC B2 ;  /* 0x0000000000027941 */ /* 0x000fea0003800000 */
.L_x_36106:
[----:B------:R-:W-:-:S04]  /*4d90*/  FMUL.FTZ R0, R15, 1.1920928955078125e-07 ;  /* 0x340000000f007820 */ /* 0x000fc80000410000 */
[----:B------:R-:W-:-:S07]  /*4da0*/  FMUL.FTZ R13, R13, R0 ;  /* 0x000000000d0d7220 */ /* 0x000fce0000410000 */
.L_x_36101:
[----:B------:R-:W-:Y:S05]  /*4db0*/  BSYNC B0 ;  /* 0x0000000000007941 */ /* 0x000fea0003800000 */
.L_x_36100:
        /* <DEDUP_REMOVED lines=10> */
.L_x_36099:
[----:B------:R-:W-:Y:S05]  /*4e60*/  BSYNC B1 ;  /* 0x0000000000017941 */ /* 0x000fea0003800000 */
.L_x_36098:
        /* <DEDUP_REMOVED lines=34> */
.L_x_36116:
[----:B------:R-:W-:Y:S01]  /*5090*/  FSETP.GEU.FTZ.AND P0, PT, R15, -R19, PT ;  /* 0x800000130f00720b */ /* 0x000fe20003f1e000 */
[----:B------:R-:W-:-:S12]  /*50a0*/  FADD.FTZ R17, R17, -1 ;  /* 0xbf80000011117421 */ /* 0x000fd80000010000 */
[----:B------:R-:W-:-:S07]  /*50b0*/  @!P0 FADD.FTZ R17, R17, -1 ;  /* 0xbf80000011118421 */ /* 0x000fce0000010000 */
.L_x_36115:
[----:B------:R-:W-:Y:S05]  /*50c0*/  BSYNC B2 ;  /* 0x0000000000027941 */ /* 0x000fea0003800000 */
.L_x_36114:
[----:B------:R-:W-:Y:S01]  /*50d0*/  FFMA.FTZ R14, -R19, R17, R14 ;  /* 0x00000011130e7223 */ /* 0x000fe2000001010e */
[----:B------:R-:W-:Y:S06]  /*50e0*/  BRA `(.L_x_36112) ;  /* 0x00000000007c7947 */ /* 0x000fec0003800000 */
.L_x_36113:
        /* <DEDUP_REMOVED lines=15> */
.L_x_36119:
        /* <DEDUP_REMOVED lines=13> */
.L_x_36118:
[----:B------:R-:W-:Y:S05]  /*52b0*/  BSYNC B2 ;  /* 0x0000000000027941 */ /* 0x000fea0003800000 */
.L_x_36117:
[----:B------:R-:W-:-:S04]  /*52c0*/  FMUL.FTZ R17, R17, 1.1920928955078125e-07 ;  /* 0x3400000011117820 */ /* 0x000fc80000410000 */
[----:B------:R-:W-:-:S07]  /*52d0*/  FMUL.FTZ R14, R14, R17 ;  /* 0x000000110e0e7220 */ /* 0x000fce0000410000 */
.L_x_36112:
[----:B------:R-:W-:Y:S05]  /*52e0*/  BSYNC B0 ;  /* 0x0000000000007941 */ /* 0x000fea0003800000 */
.L_x_36111:
        /* <DEDUP_REMOVED lines=10> */
.L_x_36110:
[----:B------:R-:W-:Y:S05]  /*5390*/  BSYNC B1 ;  /* 0x0000000000017941 */ /* 0x000fea0003800000 */
.L_x_36109:
        /* <DEDUP_REMOVED lines=16> */
.L_x_36122:
[----:B------:R-:W-:-:S13]  /*54a0*/  ISETP.GE.AND P0, PT, R4, R3, PT ;  /* 0x000000030400720c */ /* 0x000fda0003f06270 */
[----:B------:R-:W-:Y:S05]  /*54b0*/  @P0 BRA `(.L_x_36124) ;  /* 0x0000000000300947 */ /* 0x000fea0003800000 */
[----:B-1----:R-:W1:Y:S01]  /*54c0*/  LDC.64 R6, c[0x0][0x218] ;  /* 0x00008600ff067b82 */ /* 0x002e620000000a00 */
[----:B-----5:R-:W-:Y:S01]  /*54d0*/  IADD3 R5, R2, R4, RZ ;  /* 0x0000000402057210 */ /* 0x020fe20007ffe0ff */
[----:B------:R-:W-:-:S04]  /*54e0*/  VIADD R4, R4, 0x80 ;  /* 0x0000008004047836 */ /* 0x000fc80000000000 */
[----:B-1----:R-:W-:-:S05]  /*54f0*/  IMAD.WIDE.U32 R6, R5, 0x2, R6 ;  /* 0x0000000205067825 */ /* 0x002fca00078e0006 */
[----:B------:R1:W-:Y:S02]  /*5500*/  STG.E.U16 desc[UR4][R6.64], R8 ;  /* 0x0000000806007986 */ /* 0x0003e4000c101504 */
.L_x_36123:
[----:B------:R-:W-:-:S13]  /*5510*/  ISETP.GE.AND P0, PT, R4, R3, PT ;  /* 0x000000030400720c */ /* 0x000fda0003f06270 */
[----:B------:R-:W-:Y:S05]  /*5520*/  @P0 BRA `(.L_x_36125) ;  /* 0x0000000000300947 */ /* 0x000fea0003800000 */
[----:B01----:R-:W0:Y:S01]  /*5530*/  LDC.64 R6, c[0x0][0x218] ;  /* 0x00008600ff067b82 */ /* 0x003e220000000a00 */
[----:B-----5:R-:W-:Y:S02]  /*5540*/  IMAD.IADD R5, R2, 0x1, R4 ;  /* 0x0000000102057824 */ /* 0x020fe400078e0204 */
[----:B------:R-:W-:Y:S02]  /*5550*/  VIADD R4, R4, 0x80 ;  /* 0x0000008004047836 */ /* 0x000fe40000000000 */
[----:B0-----:R-:W-:-:S05]  /*5560*/  IMAD.WIDE.U32 R6, R5, 0x2, R6 ;  /* 0x0000000205067825 */ /* 0x001fca00078e0006 */
[----:B------:R2:W-:Y:S02]  /*5570*/  STG.E.U16 desc[UR4][R6.64], R9 ;  /* 0x0000000906007986 */ /* 0x0005e4000c101504 */
.L_x_36124:
[----:B------:R-:W-:-:S13]  /*5580*/  ISETP.GE.AND P0, PT, R4, R3, PT ;  /* 0x000000030400720c */ /* 0x000fda0003f06270 */
[----:B------:R-:W-:Y:S05]  /*5590*/  @P0 BRA `(.L_x_36126) ;  /* 0x0000000000340947 */ /* 0x000fea0003800000 */
[----:B-12---:R-:W1:Y:S01]  /*55a0*/  LDC.64 R6, c[0x0][0x218] ;  /* 0x00008600ff067b82 */ /* 0x006e620000000a00 */
[----:B-----5:R-:W-:Y:S01]  /*55b0*/  IADD3 R5, R2, R4, RZ ;  /* 0x0000000402057210 */ /* 0x020fe20007ffe0ff */
[----:B------:R-:W-:-:S04]  /*55c0*/  VIADD R4, R4, 0x80 ;  /* 0x0000008004047836 */ /* 0x000fc80000000000 */
[----:B-1----:R-:W-:-:S05]  /*55d0*/  IMAD.WIDE.U32 R6, R5, 0x2, R6 ;  /* 0x0000000205067825 */ /* 0x002fca00078e0006 */
[----:B------:R2:W-:Y:S02]  /*55e0*/  STG.E.U16 desc[UR4][R6.64], R10 ;  /* 0x0000000a06007986 */ /* 0x0005e4000c101504 */
.L_x_36125:
        /* <DEDUP_REMOVED lines=8> */
.L_x_36126:
[----:B------:R-:W-:Y:S05]  /*5670*/  BSYNC B1 ;  /* 0x0000000000017941 */ /* 0x000fea0003800000 */
.L_x_36121:
[----:B------:R-:W-:-:S13]  /*5680*/  ISETP.GE.AND P0, PT, R4, R3, PT ;  /* 0x000000030400720c */ /* 0x000fda0003f06270 */
[----:B-123--:R-:W1:Y:S01]  /*5690*/  @!P0 LDC.64 R6, c[0x0][0x218] ;  /* 0x00008600ff068b82 */ /* 0x00ee620000000a00 */
[----:B-----5:R-:W-:Y:S01]  /*56a0*/  @!P0 IADD3 R5, R2, R4, RZ ;  /* 0x0000000402058210 */ /* 0x020fe20007ffe0ff */
[----:B------:R-:W-:-:S04]  /*56b0*/  @!P0 VIADD R4, R4, 0x80 ;  /* 0x0000008004048836 */ /* 0x000fc80000000000 */
[----:B-1----:R-:W-:-:S05]  /*56c0*/  @!P0 IMAD.WIDE.U32 R6, R5, 0x2, R6 ;  /* 0x0000000205068825 */ /* 0x002fca00078e0006 */
[----:B------:R3:W-:Y:S02]  /*56d0*/  @!P0 STG.E.U16 desc[UR4][R6.64], R12 ;  /* 0x0000000c06008986 */ /* 0x0007e4000c101504 */
.L_x_36127:
[----:B------:R-:W-:Y:S05]  /*56e0*/  BSYNC B0 ;  /* 0x0000000000007941 */ /* 0x000fea0003800000 */
.L_x_36120:
        /* <DEDUP_REMOVED lines=8> */
.L_x_36128:
        /* <DEDUP_REMOVED lines=9> */
.L_x_57526:


//--------------------- .text._ZN2at6native29vectorized_elementwise_kernelILi8ENS0_13AUnaryFunctorIN3c104HalfES4_S4_ZZZNS0_21remainder_kernel_cudaERNS_18TensorIteratorBaseEENKUlvE0_clEvENKUlvE1_clEvEUlS4_S4_E_EESt5arrayIPcLm2EEEEviT0_T1_ --------------------------
	.section	.text._ZN2at6native29vectorized_elementwise_kernelILi8ENS0_13AUnaryFunctorIN3c104HalfES4_S4_ZZZNS0_21remainder_kernel_cudaERNS_18TensorIteratorBaseEENKUlvE0_clEvENKUlvE1_clEvEUlS4_S4_E_EESt5arrayIPcLm2EEEEviT0_T1_,"ax",@progbits
	.align	128
        .global         _ZN2at6native29vectorized_elementwise_kernelILi8ENS0_13AUnaryFunctorIN3c104HalfES4_S4_ZZZNS0_21remainder_kernel_cudaERNS_18TensorIteratorBaseEENKUlvE0_clEvENKUlvE1_clEvEUlS4_S4_E_EESt5arrayIPcLm2EEEEviT0_T1_
        .type           _ZN2at6native29vectorized_elementwise_kernelILi8ENS0_13AUnaryFunctorIN3c104HalfES4_S4_ZZZNS0_21remainder_kernel_cudaERNS_18TensorIteratorBaseEENKUlvE0_clEvENKUlvE1_clEvEUlS4_S4_E_EESt5arrayIPcLm2EEEEviT0_T1_,@function
        .size           _ZN2at6native29vectorized_elementwise_kernelILi8ENS0_13AUnaryFunctorIN3c104HalfES4_S4_ZZZNS0_21remainder_kernel_cudaERNS_18TensorIteratorBaseEENKUlvE0_clEvENKUlvE1_clEvEUlS4_S4_E_EESt5arrayIPcLm2EEEEviT0_T1_,(.L_x_57527 - _ZN2at6native29vectorized_elementwise_kernelILi8ENS0_13AUnaryFunctorIN3c104HalfES4_S4_ZZZNS0_21remainder_kernel_cudaERNS_18TensorIteratorBaseEENKUlvE0_clEvENKUlvE1_clEvEUlS4_S4_E_EESt5arrayIPcLm2EEEEviT0_T1_)
        .other          _ZN2at6native29vectorized_elementwise_kernelILi8ENS0_13AUnaryFunctorIN3c104HalfES4_S4_ZZZNS0_21remainder_kernel_cudaERNS_18TensorIteratorBaseEENKUlvE0_clEvENKUlvE1_clEvEUlS4_S4_E_EESt5arrayIPcLm2EEEEviT0_T1_,@"STO_CUDA_ENTRY STV_DEFAULT"
_ZN2at6native29vectorized_elementwise_kernelILi8ENS0_13AUnaryFunctorIN3c104HalfES4_S4_ZZZNS0_21remainder_kernel_cudaERNS_18TensorIteratorBaseEENKUlvE0_clEvENKUlvE1_clEvEUlS4_S4_E_EESt5arrayIPcLm2EEEEviT0_T1_:
.text._ZN2at6native29vectorized_elementwise_kernelILi8ENS0_13AUnaryFunctorIN3c104HalfES4_S4_ZZZNS0_21remainder_kernel_cudaERNS_18TensorIteratorBaseEENKUlvE0_clEvENKUlvE1_clEvEUlS4_S4_E_EESt5arrayIPcLm2EEEEviT0_T1_:
        /* <DEDUP_REMOVED lines=44> */
.L_x_36135:
[----:B------:R-:W-:Y:S01]  /*02c0*/  FSETP.GEU.FTZ.AND P0, PT, R14, -R0, PT ;  /* 0x800000000e00720b */ /* 0x000fe20003f1e000 */
[----:B------:R-:W-:-:S12]  /*02d0*/  FADD.FTZ R10, R10, -1 ;  /* 0xbf8000000a0a7421 */ /* 0x000fd80000010000 */
[----:B------:R-:W-:-:S07]  /*02e0*/  @!P0 FADD.FTZ R10, R10, -1 ;  /* 0xbf8000000a0a8421 */ /* 0x000fce0000010000 */
.L_x_36134:
[----:B------:R-:W-:Y:S05]  /*02f0*/  BSYNC B1 ;  /* 0x0000000000017941 */ /* 0x000fea0003800000 */
.L_x_36133:
[----:B------:R-:W-:Y:S01]  /*0300*/  FFMA.FTZ R13, -R0, R10, R13 ;  /* 0x0000000a000d7223 */ /* 0x000fe2000001010d */
[----:B------:R-:W-:Y:S06]  /*0310*/  BRA `(.L_x_36131) ;  /* 0x00000000007c7947 */ /* 0x000fec0003800000 */
.L_x_36132:
        /* <DEDUP_REMOVED lines=15> */
.L_x_36138:
        /* <DEDUP_REMOVED lines=13> */
.L_x_36137:
[----:B------:R-:W-:Y:S05]  /*04e0*/  BSYNC B1 ;  /* 0x0000000000017941 */ /* 0x000fea0003800000 */
.L_x_36136:
[----:B0-----:R-:W-:-:S04]  /*04f0*/  FMUL.FTZ R13, R10, 1.1920928955078125e-07 ;  /* 0x340000000a0d7820 */ /* 0x001fc80000410000 */
[----:B------:R-:W-:-:S07]  /*0500*/  FMUL.FTZ R13, R16, R13 ;  /* 0x0000000d100d7220 */ /* 0x000fce0000410000 */
.L_x_36131:
[----:B------:R-:W-:Y:S05]  /*0510*/  BSYNC B0 ;  /* 0x0000000000007941 */ /* 0x000fea0003800000 */
.L_x_36130:
[C---:B------:R-:W-:Y:S01]  /*0520*/  FSETP.GTU.FTZ.AND P0, PT, |R13|.reuse, +INF , PT ;  /* 0x7f8000000d00780b */ /* 0x040fe20003f1c200 */
[----:B------:R-:W-:Y:S01]  /*0530*/  HADD2.F32 R10, -RZ, R4.H1_H1 ;  /* 0x30000004ff0a7230 */ /* 0x000fe20000004100 */
[----:B------:R-:W-:Y:S01]  /*0540*/  LOP3.LUT R0, R13, 0x80000000, R8, 0xb8, !PT ;  /* 0x800000000d007812 */ /* 0x000fe200078eb808 */
[----:B------:R-:W-:Y:S01]  /*0550*/  BSSY B0, `(.L_x_36139) ;  /* 0x0000047000007945 */ /* 0x000fe20003800000 */
[----:B------:R-:W-:Y:S02]  /*0560*/  FSETP.GEU.FTZ.AND P1, PT, R11, RZ, PT ;  /* 0x000000ff0b00720b */ /* 0x000fe40003f3e000 */
[----:B------:R-:W-:Y:S01]  /*0570*/  FSEL R0, R13, R0, P0 ;  /* 0x000000000d007208 */ /* 0x000fe20000000000 */
[----:B------:R-:W-:-:S03]  /*0580*/  IMAD.MOV.U32 R13, RZ, RZ, R9 ;  /* 0x000000ffff0d7224 */ /* 0x000fc600078e0009 */
        /* <DEDUP_REMOVED lines=30> */
.L_x_36144:
[----:B------:R-:W-:Y:S01]  /*0770*/  FSETP.GEU.FTZ.AND P0, PT, R15, -R0, PT ;  /* 0x800000000f00720b */ /* 0x000fe20003f1e000 */
[----:B------:R-:W-:-:S12]  /*0780*/  FADD.FTZ R14, R14, -1 ;  /* 0xbf8000000e0e7421 */ /* 0x000fd80000010000 */
[----:B------:R-:W-:-:S07]  /*0790*/  @!P0 FADD.FTZ R14, R14, -1 ;  /* 0xbf8000000e0e8421 */ /* 0x000fce0000010000 */
.L_x_36143:
[----:B------:R-:W-:Y:S05]  /*07a0*/  BSYNC B1 ;  /* 0x0000000000017941 */ /* 0x000fea0003800000 */
.L_x_36142:
[----:B------:R-:W-:Y:S01]  /*07b0*/  FFMA.FTZ R13, -R0, R14, R13 ;  /* 0x0000000e000d7223 */ /* 0x000fe2000001010d */
[----:B------:R-:W-:Y:S06]  /*07c0*/  BRA `(.L_x_36140) ;  /* 0x00000000007c7947 */ /* 0x000fec0003800000 */
.L_x_36141:
        /* <DEDUP_REMOVED lines=15> */
.L_x_36147:
        /* <DEDUP_REMOVED lines=13> */
.L_x_36146:
[----:B------:R-:W-:Y:S05]  /*0990*/  BSYNC B1 ;  /* 0x0000000000017941 */ /* 0x000fea0003800000 */
.L_x_36145:
[----:B------:R-:W-:-:S04]  /*09a0*/  FMUL.FTZ R0, R11, 1.1920928955078125e-07 ;  /* 0x340000000b007820 */ /* 0x000fc80000410000 */
[----:B0-----:R-:W-:-:S07]  /*09b0*/  FMUL.FTZ R13, R15, R0 ;  /* 0x000000000f0d7220 */ /* 0x001fce0000410000 */
.L_x_36140:
[----:B------:R-:W-:Y:S05]  /*09c0*/  BSYNC B0 ;  /* 0x0000000000007941 */ /* 0x000fea0003800000 */
.L_x_36139:
        /* <DEDUP_REMOVED lines=36> */
.L_x_36153:
[----:B------:R-:W-:Y:S01]  /*0c10*/  FSETP.GEU.FTZ.AND P0, PT, R15, -R0, PT ;  /* 0x800000000f00720b */ /* 0x000fe20003f1e000 */
[----:B------:R-:W-:-:S12]  /*0c20*/  FADD.FTZ R10, R10, -1 ;  /* 0xbf8000000a0a7421 */ /* 0x000fd80000010000 */
[----:B------:R-:W-:-:S07]  /*0c30*/  @!P0 FADD.FTZ R10, R10, -1 ;  /* 0xbf8000000a0a8421 */ /* 0x000fce0000010000 */
.L_x_36152:
[----:B------:R-:W-:Y:S05]  /*0c40*/  BSYNC B1 ;  /* 0x0000000000017941 */ /* 0x000fea0003800000 */
.L_x_36151:
[----:B------:R-:W-:Y:S01]  /*0c50*/  FFMA.FTZ R13, -R0, R10, R13 ;  /* 0x0000000a000d7223 */ /* 0x000fe2000001010d */
[----:B------:R-:W-:Y:S06]  /*0c60*/  BRA `(.L_x_36149) ;  /* 0x00000000007c7947 */ /* 0x000fec0003800000 */
.L_x_36150:
        /* <DEDUP_REMOVED lines=15> */
.L_x_36156:
        /* <DEDUP_REMOVED lines=13> */
.L_x_36155:
[----:B------:R-:W-:Y:S05]  /*0e30*/  BSYNC B1 ;  /* 0x0000000000017941 */ /* 0x000fea0003800000 */
.L_x_36154:
[----:B0-----:R-:W-:-:S04]  /*0e40*/  FMUL.FTZ R13, R10, 1.1920928955078125e-07 ;  /* 0x340000000a0d7820 */ /* 0x001fc80000410000 */
[----:B------:R-:W-:-:S07]  /*0e50*/  FMUL.FTZ R13, R18, R13 ;  /* 0x0000000d120d7220 */ /* 0x000fce0000410000 */
.L_x_36149:
[----:B------:R-:W-:Y:S05]  /*0e60*/  BSYNC B0 ;  /* 0x0000000000007941 */ /* 0x000fea0003800000 */
.L_x_36148:
        /* <DEDUP_REMOVED lines=37> */
.L_x_36162:
[----:B------:R-:W-:Y:S01]  /*10c0*/  FSETP.GEU.FTZ.AND P0, PT, R14, -R0, PT ;  /* 0x800000000e00720b */ /* 0x000fe20003f1e000 */
[----:B------:R-:W-:-:S12]  /*10d0*/  FADD.FTZ R10, R10, -1 ;  /* 0xbf8000000a0a7421 */ /* 0x000fd80000010000 */
[----:B------:R-:W-:-:S07]  /*10e0*/  @!P0 FADD.FTZ R10, R10, -1 ;  /* 0xbf8000000a0a8421 */ /* 0x000fce0000010000 */
.L_x_36161:
[----:B------:R-:W-:Y:S05]  /*10f0*/  BSYNC B1 ;  /* 0x0000000000017941 */ /* 0x000fea0003800000 */
.L_x_36160:
[----:B------:R-:W-:Y:S01]  /*1100*/  FFMA.FTZ R15, -R0, R10, R15 ;  /* 0x0000000a000f7223 */ /* 0x000fe2000001010f */
[----:B------:R-:W-:Y:S06]  /*1110*/  BRA `(.L_x_36158) ;  /* 0x00000000007c7947 */ /* 0x000fec0003800000 */
.L_x_36159:
        /* <DEDUP_REMOVED lines=15> */
.L_x_36165:
        /* <DEDUP_REMOVED lines=13> */
.L_x_36164:
[----:B------:R-:W-:Y:S05]  /*12e0*/  BSYNC B1 ;  /* 0x0000000000017941 */ /* 0x000fea0003800000 */
.L_x_36163:
[----:B------:R-:W-:-:S04]  /*12f0*/  FMUL.FTZ R15, R10, 1.1920928955078125e-07 ;  /* 0x340000000a0f7820 */ /* 0x000fc80000410000 */
[----:B------:R-:W-:-:S07]  /*1300*/  FMUL.FTZ R15, R16, R15 ;  /* 0x0000000f100f7220 */ /* 0x000fce0000410000 */
.L_x_36158:
[----:B------:R-:W-:Y:S05]  /*1310*/  BSYNC B0 ;  /* 0x0000000000007941 */ /* 0x000fea0003800000 */
.L_x_36157:
[C---:B------:R-:W-:Y:S01]  /*1320*/  FSETP.GTU.FTZ.AND P0, PT, |R15|.reuse, +INF , PT ;  /* 0x7f8000000f00780b */ /* 0x040fe20003f1c200 */
[----:B------:R-:W-:Y:S01]  /*1330*/  BSSY B0, `(.L_x_36166) ;  /* 0x0000048000007945 */ /* 0x000fe20003800000 */
[----:B------:R-:W-:Y:S01]  /*1340*/  LOP3.LUT R0, R15, 0x80000000, R8, 0xb8, !PT ;  /* 0x800000000f007812 */ /* 0x000fe200078eb808 */
[----:B------:R-:W-:Y:S01]  /*1350*/  IMAD.MOV.U32 R17, RZ, RZ, R9 ;  /* 0x000000ffff117224 */ /* 0x000fe200078e0009 */
[----:B------:R-:W-:Y:S02]  /*1360*/  FSETP.GEU.FTZ.AND P1, PT, R13, RZ, PT ;  /* 0x000000ff0d00720b */ /* 0x000fe40003f3e000 */
[----:B------:R-:W-:Y:S01]  /*1370*/  FSEL R10, R15, R0, P0 ;  /* 0x000000000f0a7208 */ /* 0x000fe20000000000 */
[----:B------:R-:W-:-:S03]  /*1380*/  HADD2.F32 R15, -RZ, R6.H0_H0 ;  /* 0x20000006ff0f7230 */ /* 0x000fc60000004100 */
        /* <DEDUP_REMOVED lines=29> */
.L_x_36171:
[----:B------:R-:W-:Y:S01]  /*1560*/  FSETP.GEU.FTZ.AND P0, PT, R14, -R0, PT ;  /* 0x800000000e00720b */ /* 0x000fe20003f1e000 */
[----:B------:R-:W-:-:S12]  /*1570*/  FADD.FTZ R12, R12, -1 ;  /* 0xbf8000000c0c7421 */ /* 0x000fd80000010000 */
[----:B------:R-:W-:-:S07]  /*1580*/  @!P0 FADD.FTZ R12, R12, -1 ;  /* 0xbf8000000c0c8421 */ /* 0x000fce0000010000 */
.L_x_36170:
[----:B------:R-:W-:Y:S05]  /*1590*/  BSYNC B1 ;  /* 0x0000000000017941 */ /* 0x000fea0003800000 */
.L_x_36169:
[----:B------:R-:W-:Y:S01]  /*15a0*/  FFMA.FTZ R17, -R0, R12, R17 ;  /* 0x0000000c00117223 */ /* 0x000fe20000010111 */
[----:B------:R-:W-:Y:S06]  /*15b0*/  BRA `(.L_x_36167) ;  /* 0x00000000007c7947 */ /* 0x000fec0003800000 */
.L_x_36168:
        /* <DEDUP_REMOVED lines=15> */
.L_x_36174:
        /* <DEDUP_REMOVED lines=13> */
.L_x_36173:
[----:B------:R-:W-:Y:S05]  /*1780*/  BSYNC B1 ;  /* 0x0000000000017941 */ /* 0x000fea0003800000 */
.L_x_36172:
[----:B------:R-:W-:-:S04]  /*1790*/  FMUL.FTZ R13, R13, 1.1920928955078125e-07 ;  /* 0x340000000d0d7820 */ /* 0x000fc80000410000 */
[----:B------:R-:W-:-:S07]  /*17a0*/  FMUL.FTZ R17, R12, R13 ;  /* 0x0000000d0c117220 */ /* 0x000fce0000410000 */
.L_x_36167:
[----:B------:R-:W-:Y:S05]  /*17b0*/  BSYNC B0 ;  /* 0x0000000000007941 */ /* 0x000fea0003800000 */
.L_x_36166:
[C---:B------:R-:W-:Y:S01]  /*17c0*/  FSETP.GTU.FTZ.AND P0, PT, |R17|.reuse, +INF , PT ;  /* 0x7f8000001100780b */ /* 0x040fe20003f1c200 */
[----:B------:R-:W-:Y:S01]  /*17d0*/  HADD2.F32 R13, -RZ, R6.H1_H1 ;  /* 0x30000006ff0d7230 */ /* 0x000fe20000004100 */
[----:B------:R-:W-:Y:S01]  /*17e0*/  LOP3.LUT R0, R17, 0x80000000, R8, 0xb8, !PT ;  /* 0x8000000011007812 */ /* 0x000fe200078eb808 */
        /* <DEDUP_REMOVED lines=34> */
.L_x_36180:
[----:B------:R-:W-:Y:S01]  /*1a10*/  FSETP.GEU.FTZ.AND P0, PT, R15, -R0, PT ;  /* 0x800000000f00720b */ /* 0x000fe20003f1e000 */
[----:B------:R-:W-:-:S12]  /*1a20*/  FADD.FTZ R12, R12, -1 ;  /* 0xbf8000000c0c7421 */ /* 0x000fd80000010000 */
[----:B------:R-:W-:-:S07]  /*1a30*/  @!P0 FADD.FTZ R12, R12, -1 ;  /* 0xbf8000000c0c8421 */ /* 0x000fce0000010000 */
.L_x_36179:
[----:B------:R-:W-:Y:S05]  /*1a40*/  BSYNC B1 ;  /* 0x0000000000017941 */ /* 0x000fea0003800000 */
.L_x_36178:
[----:B------:R-:W-:Y:S01]  /*1a50*/  FFMA.FTZ R17, -R0, R12, R17 ;  /* 0x0000000c00117223 */ /* 0x000fe20000010111 */
[----:B------:R-:W-:Y:S06]  /*1a60*/  BRA `(.L_x_36176) ;  /* 0x00000000007c7947 */ /* 0x000fec0003800000 */
.L_x_36177:
        /* <DEDUP_REMOVED lines=15> */
.L_x_36183:
        /* <DEDUP_REMOVED lines=13> */
.L_x_36182:
[----:B------:R-:W-:Y:S05]  /*1c30*/  BSYNC B1 ;  /* 0x0000000000017941 */ /* 0x000fea0003800000 */
.L_x_36181:
[----:B------:R-:W-:-:S04]  /*1c40*/  FMUL.FTZ R17, R14, 1.1920928955078125e-07 ;  /* 0x340000000e117820 */ /* 0x000fc80000410000 */
[----:B------:R-:W-:-:S07]  /*1c50*/  FMUL.FTZ R17, R12, R17 ;  /* 0x000000110c117220 */ /* 0x000fce0000410000 */
.L_x_36176:
[----:B------:R-:W-:Y:S05]  /*1c60*/  BSYNC B0 ;  /* 0x0000000000007941 */ /* 0x000fea0003800000 */
.L_x_36175:
[C---:B------:R-:W-:Y:S01]  /*1c70*/  FSETP.GTU.FTZ.AND P0, PT, |R17|.reuse, +INF , PT ;  /* 0x7f8000001100780b */ /* 0x040fe20003f1c200 */
[----:B------:R-:W-:Y:S01]  /*1c80*/  HADD2.F32 R15, -RZ, R7.H0_H0 ;  /* 0x20000007ff0f7230 */ /* 0x000fe20000004100 */
[----:B------:R-:W-:Y:S01]  /*1c90*/  LOP3.LUT R0, R17, 0x80000000, R8, 0xb8, !PT ;  /* 0x8000000011007812 */ /* 0x000fe200078eb808 */
        /* <DEDUP_REMOVED lines=33> */
.L_x_36189:
[----:B------:R-:W-:Y:S01]  /*1eb0*/  FSETP.GEU.FTZ.AND P0, PT, R14, -R0, PT ;  /* 0x800000000e00720b */ /* 0x000fe20003f1e000 */
[----:B------:R-:W-:-:S12]  /*1ec0*/  FADD.FTZ R16, R16, -1 ;  /* 0xbf80000010107421 */ /* 0x000fd80000010000 */
[----:B------:R-:W-:-:S07]  /*1ed0*/  @!P0 FADD.FTZ R16, R16, -1 ;  /* 0xbf80000010108421 */ /* 0x000fce0000010000 */
.L_x_36188:
[----:B------:R-:W-:Y:S05]  /*1ee0*/  BSYNC B1 ;  /* 0x0000000000017941 */ /* 0x000fea0003800000 */
.L_x_36187:
[----:B------:R-:W-:Y:S01]  /*1ef0*/  FFMA.FTZ R17, -R0, R16, R17 ;  /* 0x0000001000117223 */ /* 0x000fe20000010111 */
[----:B------:R-:W-:Y:S06]  /*1f00*/  BRA `(.L_x_36185) ;  /* 0x00000000007c7947 */ /* 0x000fec0003800000 */
.L_x_36186:
        /* <DEDUP_REMOVED lines=15> */
.L_x_36192:
        /* <DEDUP_REMOVED lines=13> */
.L_x_36191:
[----:B------:R-:W-:Y:S05]  /*20d0*/  BSYNC B1 ;  /* 0x0000000000017941 */ /* 0x000fea0003800000 */
.L_x_36190:
[----:B------:R-:W-:-:S04]  /*20e0*/  FMUL.FTZ R14, R14, 1.1920928955078125e-07 ;  /* 0x340000000e0e7820 */ /* 0x000fc80000410000 */
[----:B0-----:R-:W-:-:S07]  /*20f0*/  FMUL.FTZ R17, R13, R14 ;  /* 0x0000000e0d117220 */ /* 0x001fce0000410000 */
.L_x_36185:
[----:B------:R-:W-:Y:S05]  /*2100*/  BSYNC B0 ;  /* 0x0000000000007941 */ /* 0x000fea0003800000 */
.L_x_36184:
[C---:B------:R-:W-:Y:S01]  /*2110*/  FSETP.GTU.FTZ.AND P0, PT, |R17|.reuse, +INF , PT ;  /* 0x7f8000001100780b */ /* 0x040fe20003f1c200 */
[----:B------:R-:W-:Y:S01]  /*2120*/  HADD2.F32 R7, -RZ, R7.H1_H1 ;  /* 0x30000007ff077230 */ /* 0x000fe20000004100 */
[----:B------:R-:W-:Y:S01]  /*2130*/  LOP3.LUT R0, R17, 0x80000000, R8, 0xb8, !PT ;  /* 0x8000000011007812 */ /* 0x000fe200078eb808 */
[----:B------:R-:W-:Y:S01]  /*2140*/  BSSY B0, `(.L_x_36193) ;  /* 0x0000045000007945 */ /* 0x000fe20003800000 */
[----:B------:R-:W-:Y:S02]  /*2150*/  FSETP.GEU.FTZ.AND P1, PT, R15, RZ, PT ;  /* 0x000000ff0f00720b */ /* 0x000fe40003f3e000 */
[----:B0-----:R-:W-:-:S04]  /*2160*/  FSEL R14, R17, R0, P0 ;  /* 0x00000000110e7208 */ /* 0x001fc80000000000 */
        /* <DEDUP_REMOVED lines=29> */
.L_x_36198:
[----:B------:R-:W-:Y:S01]  /*2340*/  FSETP.GEU.FTZ.AND P0, PT, R16, -R0, PT ;  /* 0x800000001000720b */ /* 0x000fe20003f1e000 */
[----:B------:R-:W-:-:S12]  /*2350*/  FADD.FTZ R18, R18, -1 ;  /* 0xbf80000012127421 */ /* 0x000fd80000010000 */
[----:B------:R-:W-:-:S07]  /*2360*/  @!P0 FADD.FTZ R18, R18, -1 ;  /* 0xbf80000012128421 */ /* 0x000fce0000010000 */
.L_x_36197:
[----:B------:R-:W-:Y:S05]  /*2370*/  BSYNC B1 ;  /* 0x0000000000017941 */ /* 0x000fea0003800000 */
.L_x_36196:
[----:B------:R-:W-:Y:S01]  /*2380*/  FFMA.FTZ R9, -R0, R18, R9 ;  /* 0x0000001200097223 */ /* 0x000fe20000010109 */
[----:B------:R-:W-:Y:S06]  /*2390*/  BRA `(.L_x_36194) ;  /* 0x00000000007c7947 */ /* 0x000fec0003800000 */
.L_x_36195:
        /* <DEDUP_REMOVED lines=15> */
.L_x_36201:
        /* <DEDUP_REMOVED lines=13> */
.L_x_36200:
[----:B------:R-:W-:Y:S05]  /*2560*/  BSYNC B1 ;  /* 0x0000000000017941 */ /* 0x000fea0003800000 */
.L_x_36199:
[----:B------:R-:W-:-:S04]  /*2570*/  FMUL.FTZ R0, R13, 1.1920928955078125e-07 ;  /* 0x340000000d007820 */ /* 0x000fc80000410000 */
[----:B------:R-:W-:-:S07]  /*2580*/  FMUL.FTZ R9, R9, R0 ;  /* 0x0000000009097220 */ /* 0x000fce0000410000 */
.L_x_36194:
[----:B------:R-:W-:Y:S05]  /*2590*/  BSYNC B0 ;  /* 0x0000000000007941 */ /* 0x000fea0003800000 */
.L_x_36193:
        /* <DEDUP_REMOVED lines=14> */
[----:B------:R-:W-:-:S05]  /*2680*/  F2FP.F16.F32.PACK_AB R7, R8, R14 ;  /* 0x0000000e0807723e */ /* 0x000fca00000000ff */
[----:B------:R-:W-:Y:S01]  /*2690*/  STG.E.128 desc[UR4][R16.64], R4 ;  /* 0x0000000410007986 */ /* 0x000fe2000c101d04 */
[----:B------:R-:W-:Y:S05]  /*26a0*/  EXIT ;  /* 0x000000000000794d */ /* 0x000fea0003800000 */
.L_x_36129:
        /* <DEDUP_REMOVED lines=89> */
.L_x_36209:
[----:B------:R-:W-:Y:S01]  /*2c40*/  FSETP.GEU.FTZ.AND P0, PT, R11, -R10, PT ;  /* 0x8000000a0b00720b */ /* 0x000fe20003f1e000 */
[----:B------:R-:W-:-:S12]  /*2c50*/  FADD.FTZ R0, R0, -1 ;  /* 0xbf80000000007421 */ /* 0x000fd80000010000 */
[----:B------:R-:W-:-:S07]  /*2c60*/  @!P0 FADD.FTZ R0, R0, -1 ;  /* 0xbf80000000008421 */ /* 0x000fce0000010000 */
.L_x_36208:
[----:B------:R-:W-:Y:S05]  /*2c70*/  BSYNC B2 ;  /* 0x0000000000027941 */ /* 0x000fea0003800000 */
.L_x_36207:
[----:B------:R-:W-:Y:S01]  /*2c80*/  FFMA.FTZ R7, -R10, R0, R7 ;  /* 0x000000000a077223 */ /* 0x000fe20000010107 */
[----:B------:R-:W-:Y:S06]  /*2c90*/  BRA `(.L_x_36205) ;  /* 0x00000000007c7947 */ /* 0x000fec0003800000 */
.L_x_36206:
        /* <DEDUP_REMOVED lines=15> */
.L_x_36212:
        /* <DEDUP_REMOVED lines=13> */
.L_x_36211:
[----:B------:R-:W-:Y:S05]  /*2e60*/  BSYNC B2 ;  /* 0x0000000000027941 */ /* 0x000fea0003800000 */
.L_x_36210:
[----:B------:R-:W-:-:S04]  /*2e70*/  FMUL.FTZ R8, R8, 1.1920928955078125e-07 ;  /* 0x3400000008087820 */ /* 0x000fc80000410000 */
[----:B------:R-:W-:-:S07]  /*2e80*/  FMUL.FTZ R7, R7, R8 ;  /* 0x0000000807077220 */ /* 0x000fce0000410000 */
.L_x_36205:
[----:B------:R-:W-:Y:S05]  /*2e90*/  BSYNC B0 ;  /* 0x0000000000007941 */ /* 0x000fea0003800000 */
.L_x_36204:
        /* <DEDUP_REMOVED lines=10> */
.L_x_36203:
[----:B------:R-:W-:Y:S05]  /*2f40*/  BSYNC B1 ;  /* 0x0000000000017941 */ /* 0x000fea0003800000 */
.L_x_36202:
        /* <DEDUP_REMOVED lines=34> */
.L_x_36220:
[----:B------:R-:W-:Y:S01]  /*3170*/  FSETP.GEU.FTZ.AND P0, PT, R13, -R12, PT ;  /* 0x8000000c0d00720b */ /* 0x000fe20003f1e000 */
[----:B------:R-:W-:-:S12]  /*3180*/  FADD.FTZ R0, R0, -1 ;  /* 0xbf80000000007421 */ /* 0x000fd80000010000 */
[----:B------:R-:W-:-:S07]  /*3190*/  @!P0 FADD.FTZ R0, R0, -1 ;  /* 0xbf80000000008421 */ /* 0x000fce0000010000 */
.L_x_36219:
[----:B------:R-:W-:Y:S05]  /*31a0*/  BSYNC B2 ;  /* 0x0000000000027941 */ /* 0x000fea0003800000 */
.L_x_36218:
[----:B------:R-:W-:Y:S01]  /*31b0*/  FFMA.FTZ R9, -R12, R0, R9 ;  /* 0x000000000c097223 */ /* 0x000fe20000010109 */
[----:B------:R-:W-:Y:S06]  /*31c0*/  BRA `(.L_x_36216) ;  /* 0x00000000007c7947 */ /* 0x000fec0003800000 */
.L_x_36217:
        /* <DEDUP_REMOVED lines=15> */
.L_x_36223:
        /* <DEDUP_REMOVED lines=13> */
.L_x_36222:
[----:B------:R-:W-:Y:S05]  /*3390*/  BSYNC B2 ;  /* 0x0000000000027941 */ /* 0x000fea0003800000 */
.L_x_36221:
[----:B------:R-:W-:-:S04]  /*33a0*/  FMUL.FTZ R0, R11, 1.1920928955078125e-07 ;  /* 0x340000000b007820 */ /* 0x000fc80000410000 */
[----:B------:R-:W-:-:S07]  /*33b0*/  FMUL.FTZ R9, R9, R0 ;  /* 0x0000000009097220 */ /* 0x000fce0000410000 */
.L_x_36216:
[----:B------:R-:W-:Y:S05]  /*33c0*/  BSYNC B0 ;  /* 0x0000000000007941 */ /* 0x000fea0003800000 */
.L_x_36215:
        /* <DEDUP_REMOVED lines=10> */
.L_x_36214:
[----:B------:R-:W-:Y:S05]  /*3470*/  BSYNC B1 ;  /* 0x0000000000017941 */ /* 0x000fea0003800000 */
.L_x_36213:
        /* <DEDUP_REMOVED lines=34> */
.L_x_36231:
[----:B------:R-:W-:Y:S01]  /*36a0*/  FSETP.GEU.FTZ.AND P0, PT, R13, -R12, PT ;  /* 0x8000000c0d00720b */ /* 0x000fe20003f1e000 */
[----:B------:R-:W-:-:S12]  /*36b0*/  FADD.FTZ R0, R0, -1 ;  /* 0xbf80000000007421 */ /* 0x000fd80000010000 */
[----:B------:R-:W-:-:S07]  /*36c0*/  @!P0 FADD.FTZ R0, R0, -1 ;  /* 0xbf80000000008421 */ /* 0x000fce0000010000 */
.L_x_36230:
[----:B------:R-:W-:Y:S05]  /*36d0*/  BSYNC B2 ;  /* 0x0000000000027941 */ /* 0x000fea0003800000 */
.L_x_36229:
[----:B------:R-:W-:Y:S01]  /*36e0*/  FFMA.FTZ R9, -R12, R0, R9 ;  /* 0x000000000c097223 */ /* 0x000fe20000010109 */
[----:B------:R-:W-:Y:S06]  /*36f0*/  BRA `(.L_x_36227) ;  /* 0x00000000007c7947 */ /* 0x000fec0003800000 */
.L_x_36228:
        /* <DEDUP_REMOVED lines=15> */
.L_x_36234:
        /* <DEDUP_REMOVED lines=13> */
.L_x_36233:
[----:B------:R-:W-:Y:S05]  /*38c0*/  BSYNC B2 ;  /* 0x0000000000027941 */ /* 0x000fea0003800000 */
.L_x_36232:
[----:B------:R-:W-:-:S04]  /*38d0*/  FMUL.FTZ R0, R11, 1.1920928955078125e-07 ;  /* 0x340000000b007820 */ /* 0x000fc80000410000 */
[----:B------:R-:W-:-:S07]  /*38e0*/  FMUL.FTZ R9, R9, R0 ;  /* 0x0000000009097220 */ /* 0x000fce0000410000 */
.L_x_36227:
[----:B------:R-:W-:Y:S05]  /*38f0*/  BSYNC B0 ;  /* 0x0000000000007941 */ /* 0x000fea0003800000 */
.L_x_36226:
        /* <DEDUP_REMOVED lines=10> */
.L_x_36225:
[----:B------:R-:W-:Y:S05]  /*39a0*/  BSYNC B1 ;  /* 0x0000000000017941 */ /* 0x000fea0003800000 */
.L_x_36224:
        /* <DEDUP_REMOVED lines=34> */
.L_x_36242:
[----:B------:R-:W-:Y:S01]  /*3bd0*/  FSETP.GEU.FTZ.AND P0, PT, R11, -R15, PT ;  /* 0x8000000f0b00720b */ /* 0x000fe20003f1e000 */
[----:B------:R-:W-:-:S12]  /*3be0*/  FADD.FTZ R13, R13, -1 ;  /* 0xbf8000000d0d7421 */ /* 0x000fd80000010000 */
[----:B------:R-:W-:-:S07]  /*3bf0*/  @!P0 FADD.FTZ R13, R13, -1 ;  /* 0xbf8000000d0d8421 */ /* 0x000fce0000010000 */
.L_x_36241:
[----:B------:R-:W-:Y:S05]  /*3c00*/  BSYNC B2 ;  /* 0x0000000000027941 */ /* 0x000fea0003800000 */
.L_x_36240:
[----:B------:R-:W-:Y:S01]  /*3c10*/  FFMA.FTZ R10, -R15, R13, R10 ;  /* 0x0000000d0f0a7223 */ /* 0x000fe2000001010a */
[----:B------:R-:W-:Y:S06]  /*3c20*/  BRA `(.L_x_36238) ;  /* 0x00000000007c7947 */ /* 0x000fec0003800000 */
.L_x_36239:
        /* <DEDUP_REMOVED lines=15> */
.L_x_36245:
        /* <DEDUP_REMOVED lines=13> */
.L_x_36244:
[----:B------:R-:W-:Y:S05]  /*3df0*/  BSYNC B2 ;  /* 0x0000000000027941 */ /* 0x000fea0003800000 */
.L_x_36243:
[----:B0-----:R-:W-:-:S04]  /*3e00*/  FMUL.FTZ R11, R12, 1.1920928955078125e-07 ;  /* 0x340000000c0b7820 */ /* 0x001fc80000410000 */
[----:B------:R-:W-:-:S07]  /*3e10*/  FMUL.FTZ R10, R10, R11 ;  /* 0x0000000b0a0a7220 */ /* 0x000fce0000410000 */
.L_x_36238:
[----:B------:R-:W-:Y:S05]  /*3e20*/  BSYNC B0 ;  /* 0x0000000000007941 */ /* 0x000fea0003800000 */
.L_x_36237:
        /* <DEDUP_REMOVED lines=10> */
.L_x_36236:
[----:B------:R-:W-:Y:S05]  /*3ed0*/  BSYNC B1 ;  /* 0x0000000000017941 */ /* 0x000fea0003800000 */
.L_x_36235:
        /* <DEDUP_REMOVED lines=34> */
.L_x_36253:
[----:B------:R-:W-:Y:S01]  /*4100*/  FSETP.GEU.FTZ.AND P0, PT, R15, -R14, PT ;  /* 0x8000000e0f00720b */ /* 0x000fe20003f1e000 */
[----:B------:R-:W-:-:S12]  /*4110*/  FADD.FTZ R0, R0, -1 ;  /* 0xbf80000000007421 */ /* 0x000fd80000010000 */
[----:B------:R-:W-:-:S07]  /*4120*/  @!P0 FADD.FTZ R0, R0, -1 ;  /* 0xbf80000000008421 */ /* 0x000fce0000010000 */
.L_x_36252:
[----:B------:R-:W-:Y:S05]  /*4130*/  BSYNC B2 ;  /* 0x0000000000027941 */ /* 0x000fea0003800000 */
.L_x_36251:
[----:B------:R-:W-:Y:S01]  /*4140*/  FFMA.FTZ R11, -R14, R0, R11 ;  /* 0x000000000e0b7223 */ /* 0x000fe2000001010b */
[----:B------:R-:W-:Y:S06]  /*4150*/  BRA `(.L_x_36249) ;  /* 0x00000000007c7947 */ /* 0x000fec0003800000 */
.L_x_36250:
        /* <DEDUP_REMOVED lines=15> */
.L_x_36256:
        /* <DEDUP_REMOVED lines=13> */
.L_x_36255:
[----:B------:R-:W-:Y:S05]  /*4320*/  BSYNC B2 ;  /* 0x0000000000027941 */ /* 0x000fea0003800000 */
.L_x_36254:
[----:B------:R-:W-:-:S04]  /*4330*/  FMUL.FTZ R0, R13, 1.1920928955078125e-07 ;  /* 0x340000000d007820 */ /* 0x000fc80000410000 */
[----:B------:R-:W-:-:S07]  /*4340*/  FMUL.FTZ R11, R11, R0 ;  /* 0x000000000b0b7220 */ /* 0x000fce0000410000 */
.L_x_36249:
[----:B------:R-:W-:Y:S05]  /*4350*/  BSYNC B0 ;  /* 0x0000000000007941 */ /* 0x000fea0003800000 */
.L_x_36248:
        /* <DEDUP_REMOVED lines=10> */
.L_x_36247:
[----:B------:R-:W-:Y:S05]  /*4400*/  BSYNC B1 ;  /* 0x0000000000017941 */ /* 0x000fea0003800000 */
.L_x_36246:
        /* <DEDUP_REMOVED lines=34> */
.L_x_36264:
[----:B------:R-:W-:Y:S01]  /*4630*/  FSETP.GEU.FTZ.AND P0, PT, R13, -R19, PT ;  /* 0x800000130d00720b */ /* 0x000fe20003f1e000 */
[----:B------:R-:W-:-:S12]  /*4640*/  FADD.FTZ R15, R15, -1 ;  /* 0xbf8000000f0f7421 */ /* 0x000fd80000010000 */
[----:B------:R-:W-:-:S07]  /*4650*/  @!P0 FADD.FTZ R15, R15, -1 ;  /* 0xbf8000000f0f8421 */ /* 0x000fce0000010000 */
.L_x_36263:
[----:B------:R-:W-:Y:S05]  /*4660*/  BSYNC B2 ;  /* 0x0000000000027941 */ /* 0x000fea0003800000 */
.L_x_36262:
[----:B------:R-:W-:Y:S01]  /*4670*/  FFMA.FTZ R12, -R19, R15, R12 ;  /* 0x0000000f130c7223 */ /* 0x000fe2000001010c */
[----:B------:R-:W-:Y:S06]  /*4680*/  BRA `(.L_x_36260) ;  /* 0x00000000007c7947 */ /* 0x000fec0003800000 */
.L_x_36261:
        /* <DEDUP_REMOVED lines=15> */
.L_x_36267:
        /* <DEDUP_REMOVED lines=13> */
.L_x_36266:
[----:B------:R-:W-:Y:S05]  /*4850*/  BSYNC B2 ;  /* 0x0000000000027941 */ /* 0x000fea0003800000 */
.L_x_36265:
[----:B0-----:R-:W-:-:S04]  /*4860*/  FMUL.FTZ R13, R14, 1.1920928955078125e-07 ;  /* 0x340000000e0d7820 */ /* 0x001fc80000410000 */
[----:B------:R-:W-:-:S07]  /*4870*/  FMUL.FTZ R12, R12, R13 ;  /* 0x0000000d0c0c7220 */ /* 0x000fce0000410000 */
.L_x_36260:
[----:B------:R-:W-:Y:S05]  /*4880*/  BSYNC B0 ;  /* 0x0000000000007941 */ /* 0x000fea0003800000 */
.L_x_36259:
        /* <DEDUP_REMOVED lines=10> */
.L_x_36258:
[----:B------:R-:W-:Y:S05]  /*4930*/  BSYNC B1 ;  /* 0x0000000000017941 */ /* 0x000fea0003800000 */
.L_x_36257:
        /* <DEDUP_REMOVED lines=34> */
.L_x_36275:
[----:B------:R-:W-:Y:S01]  /*4b60*/  FSETP.GEU.FTZ.AND P0, PT, R19, -R18, PT ;  /* 0x800000121300720b */ /* 0x000fe20003f1e000 */
[----:B------:R-:W-:-:S12]  /*4b70*/  FADD.FTZ R0, R0, -1 ;  /* 0xbf80000000007421 */ /* 0x000fd80000010000 */
[----:B------:R-:W-:-:S07]  /*4b80*/  @!P0 FADD.FTZ R0, R0, -1 ;  /* 0xbf80000000008421 */ /* 0x000fce0000010000 */
.L_x_36274:
[----:B------:R-:W-:Y:S05]  /*4b90*/  BSYNC B2 ;  /* 0x0000000000027941 */ /* 0x000fea0003800000 */
.L_x_36273:
[----:B------:R-:W-:Y:S01]  /*4ba0*/  FFMA.FTZ R13, -R18, R0, R13 ;  /* 0x00000000120d7223 */ /* 0x000fe2000001010d */
[----:B------:R-:W-:Y:S06]  /*4bb0*/  BRA `(.L_x_36271) ;  /* 0x00000000007c7947 */ /* 0x000fec0003800000 */
.L_x_36272:
        /* <DEDUP_REMOVED lines=15> */
.L_x_36278:
        /* <DEDUP_REMOVED lines=13> */
.L_x_36277:
[----:B------:R-:W-:Y:S05]  /*4d80*/  BSYNC B2 ;  /* 0x0000000000027941 */ /* 0x000fea0003800000 */
.L_x_36276:
[----:B------:R-:W-:-:S04]  /*4d90*/  FMUL.FTZ R0, R15, 1.1920928955078125e-07 ;  /* 0x340000000f007820 */ /* 0x000fc80000410000 */
[----:B------:R-:W-:-:S07]  /*4da0*/  FMUL.FTZ R13, R13, R0 ;  /* 0x000000000d0d7220 */ /* 0x000fce0000410000 */
.L_x_36271:
[----:B------:R-:W-:Y:S05]  /*4db0*/  BSYNC B0 ;  /* 0x0000000000007941 */ /* 0x000fea0003800000 */
.L_x_36270:
        /* <DEDUP_REMOVED lines=10> */
.L_x_36269:
[----:B------:R-:W-:Y:S05]  /*4e60*/  BSYNC B1 ;  /* 0x0000000000017941 */ /* 0x000fea0003800000 */
.L_x_36268:
        /* <DEDUP_REMOVED lines=34> */
.L_x_36286:
[----:B------:R-:W-:Y:S01]  /*5090*/  FSETP.GEU.FTZ.AND P0, PT, R15, -R19, PT ;  /* 0x800000130f00720b */ /* 0x000fe20003f1e000 */
[----:B------:R-:W-:-:S12]  /*50a0*/  FADD.FTZ R17, R17, -1 ;  /* 0xbf80000011117421 */ /* 0x000fd80000010000 */
[----:B------:R-:W-:-:S07]  /*50b0*/  @!P0 FADD.FTZ R17, R17, -1 ;  /* 0xbf80000011118421 */ /* 0x000fce0000010000 */
.L_x_36285:
[----:B------:R-:W-:Y:S05]  /*50c0*/  BSYNC B2 ;  /* 0x0000000000027941 */ /* 0x000fea0003800000 */
.L_x_36284:
[----:B------:R-:W-:Y:S01]  /*50d0*/  FFMA.FTZ R14, -R19, R17, R14 ;  /* 0x00000011130e7223 */ /* 0x000fe2000001010e */
[----:B------:R-:W-:Y:S06]  /*50e0*/  BRA `(.L_x_36282) ;  /* 0x00000000007c7947 */ /* 0x000fec0003800000 */
.L_x_36283:
        /* <DEDUP_REMOVED lines=15> */
.L_x_36289:
        /* <DEDUP_REMOVED lines=13> */
.L_x_36288:
[----:B------:R-:W-:Y:S05]  /*52b0*/  BSYNC B2 ;  /* 0x0000000000027941 */ /* 0x000fea0003800000 */
.L_x_36287:
[----:B------:R-:W-:-:S04]  /*52c0*/  FMUL.FTZ R17, R17, 1.1920928955078125e-07 ;  /* 0x3400000011117820 */ /* 0x000fc80000410000 */
[----:B------:R-:W-:-:S07]  /*52d0*/  FMUL.FTZ R14, R14, R17 ;  /* 0x000000110e0e7220 */ /* 0x000fce0000410000 */
.L_x_36282:
[----:B------:R-:W-:Y:S05]  /*52e0*/  BSYNC B0 ;  /* 0x0000000000007941 */ /* 0x000fea0003800000 */
.L_x_36281:
        /* <DEDUP_REMOVED lines=10> */
.L_x_36280:
[----:B------:R-:W-:Y:S05]  /*5390*/  BSYNC B1 ;  /* 0x0000000000017941 */ /* 0x000fea0003800000 */
.L_x_36279:
        /* <DEDUP_REMOVED lines=16> */
.L_x_36292:
[----:B------:R-:W-:-:S13]  /*54a0*/  ISETP.GE.AND P0, PT, R4, R3, PT ;  /* 0x000000030400720c */ /* 0x000fda0003f06270 */
[----:B------:R-:W-:Y:S05]  /*54b0*/  @P0 BRA `(.L_x_36294) ;  /* 0x0000000000300947 */ /* 0x000fea0003800000 */
[----:B-1----:R-:W1:Y:S01]  /*54c0*/  LDC.64 R6, c[0x0][0x218] ;  /* 0x00008600ff067b82 */ /* 0x002e620000000a00 */
[----:B-----5:R-:W-:Y:S01]  /*54d0*/  IADD3 R5, R2, R4, RZ ;  /* 0x0000000402057210 */ /* 0x020fe20007ffe0ff */
[----:B------:R-:W-:-:S04]  /*54e0*/  VIADD R4, R4, 0x80 ;  /* 0x0000008004047836 */ /* 0x000fc80000000000 */
[----:B-1----:R-:W-:-:S05]  /*54f0*/  IMAD.WIDE.U32 R6, R5, 0x2, R6 ;  /* 0x0000000205067825 */ /* 0x002fca00078e0006 */
[----:B------:R1:W-:Y:S02]  /*5500*/  STG.E.U16 desc[UR4][R6.64], R8 ;  /* 0x0000000806007986 */ /* 0x0003e4000c101504 */
.L_x_36293:
[----:B------:R-:W-:-:S13]  /*5510*/  ISETP.GE.AND P0, PT, R4, R3, PT ;  /* 0x000000030400720c */ /* 0x000fda0003f06270 */
[----:B------:R-:W-:Y:S05]  /*5520*/  @P0 BRA `(.L_x_36295) ;  /* 0x0000000000300947 */ /* 0x000fea0003800000 */
[----:B01----:R-:W0:Y:S01]  /*5530*/  LDC.64 R6, c[0x0][0x218] ;  /* 0x00008600ff067b82 */ /* 0x003e220000000a00 */
[----:B-----5:R-:W-:Y:S02]  /*5540*/  IMAD.IADD R5, R2, 0x1, R4 ;  /* 0x0000000102057824 */ /* 0x020fe400078e0204 */
[----:B------:R-:W-:Y:S02]  /*5550*/  VIADD R4, R4, 0x80 ;  /* 0x0000008004047836 */ /* 0x000fe40000000000 */
[----:B0-----:R-:W-:-:S05]  /*5560*/  IMAD.WIDE.U32 R6, R5, 0x2, R6 ;  /* 0x0000000205067825 */ /* 0x001fca00078e0006 */
[----:B------:R2:W-:Y:S02]  /*5570*/  STG.E.U16 desc[UR4][R6.64], R9 ;  /* 0x0000000906007986 */ /* 0x0005e4000c101504 */
.L_x_36294:
[----:B------:R-:W-:-:S13]  /*5580*/  ISETP.GE.AND P0, PT, R4, R3, PT ;  /* 0x000000030400720c */ /* 0x000fda0003f06270 */
[----:B------:R-:W-:Y:S05]  /*5590*/  @P0 BRA `(.L_x_36296) ;  /* 0x0000000000340947 */ /* 0x000fea0003800000 */
[----:B-12---:R-:W1:Y:S01]  /*55a0*/  LDC.64 R6, c[0x0][0x218] ;  /* 0x00008600ff067b82 */ /* 0x006e620000000a00 */
[----:B-----5:R-:W-:Y:S01]  /*55b0*/  IADD3 R5, R2, R4, RZ ;  /* 0x0000000402057210 */ /* 0x020fe20007ffe0ff */
[----:B------:R-:W-:-:S04]  /*55c0*/  VIADD R4, R4, 0x80 ;  /* 0x0000008004047836 */ /* 0x000fc80000000000 */
[----:B-1----:R-:W-:-:S05]  /*55d0*/  IMAD.WIDE.U32 R6, R5, 0x2, R6 ;  /* 0x0000000205067825 */ /* 0x002fca00078e0006 */
[----:B------:R2:W-:Y:S02]  /*55e0*/  STG.E.U16 desc[UR4][R6.64], R10 ;  /* 0x0000000a06007986 */ /* 0x0005e4000c101504 */
.L_x_36295:
        /* <DEDUP_REMOVED lines=8> */
.L_x_36296:
[----:B------:R-:W-:Y:S05]  /*5670*/  BSYNC B1 ;  /* 0x0000000000017941 */ /* 0x000fea0003800000 */
.L_x_36291:
[----:B------:R-:W-:-:S13]  /*5680*/  ISETP.GE.AND P0, PT, R4, R3, PT ;  /* 0x000000030400720c */ /* 0x000fda0003f06270 */
[----:B-123--:R-:W1:Y:S01]  /*5690*/  @!P0 LDC.64 R6, c[0x0][0x218] ;  /* 0x00008600ff068b82 */ /* 0x00ee620000000a00 */
[----:B-----5:R-:W-:Y:S01]  /*56a0*/  @!P0 IADD3 R5, R2, R4, RZ ;  /* 0x0000000402058210 */ /* 0x020fe20007ffe0ff */
[----:B------:R-:W-:-:S04]  /*56b0*/  @!P0 VIADD R4, R4, 0x80 ;  /* 0x0000008004048836 */ /* 0x000fc80000000000 */
[----:B-1----:R-:W-:-:S05]  /*56c0*/  @!P0 IMAD.WIDE.U32 R6, R5, 0x2, R6 ;  /* 0x0000000205068825 */ /* 0x002fca00078e0006 */
[----:B------:R3:W-:Y:S02]  /*56d0*/  @!P0 STG.E.U16 desc[UR4][R6.64], R12 ;  /* 0x0000000c06008986 */ /* 0x0007e4000c101504 */
.L_x_36297:
[----:B------:R-:W-:Y:S05]  /*56e0*/  BSYNC B0 ;  /* 0x0000000000007941 */ /* 0x000fea0003800000 */
.L_x_36290:
        /* <DEDUP_REMOVED lines=8> */
.L_x_36298:
        /* <DEDUP_REMOVED lines=9> */
.L_x_57527:


//--------------------- .text._ZN2at6native18elementwise_kernelILi128ELi4EZNS0_15gpu_kernel_implINS0_13BinaryFunctorIfffZZZNS0_21remainder_kernel_cudaERNS_18TensorIteratorBaseEENKUlvE0_clEvENKUlvE0_clEvEUlffE_EEEEvS5_RKT_EUliE_EEviT1_ --------------------------
	.section	.text._ZN2at6native18elementwise_kernelILi128ELi4EZNS0_15gpu_kernel_implINS0_13BinaryFunctorIfffZZZNS0_21remainder_kernel_cudaERNS_18TensorIteratorBaseEENKUlvE0_clEvENKUlvE0_clEvEUlffE_EEEEvS5_RKT_EUliE_EEviT1_,"ax",@progbits
	.align	128
        .global         _ZN2at6native18elementwise_kernelILi128ELi4EZNS0_15gpu_kernel_implINS0_13BinaryFunctorIfffZZZNS0_21remainder_kernel_cudaERNS_18TensorIteratorBaseEENKUlvE0_clEvENKUlvE0_clEvEUlffE_EEEEvS5_RKT_EUliE_EEviT1_
        .type           _ZN2at6native18elementwise_kernelILi128ELi4EZNS0_15gpu_kernel_implINS0_13BinaryFunctorIfffZZZNS0_21remainder_kernel_cudaERNS_18TensorIteratorBaseEENKUlvE0_clEvENKUlvE0_clEvEUlffE_EEEEvS5_RKT_EUliE_EEviT1_,@function
        .size           _ZN2at6native18elementwise_kernelILi128ELi4EZNS0_15gpu_kernel_implINS0_13BinaryFunctorIfffZZZNS0_21remainder_kernel_cudaERNS_18TensorIteratorBaseEENKUlvE0_clEvENKUlvE0_clEvEUlffE_EEEEvS5_RKT_EUliE_EEviT1_,(.L_x_57528 - _ZN2at6native18elementwise_kernelILi128ELi4EZNS0_15gpu_kernel_implINS0_13BinaryFunctorIfffZZZNS0_21remainder_kernel_cudaERNS_18TensorIteratorBaseEENKUlvE0_clEvENKUlvE0_clEvEUlffE_EEEEvS5_RKT_EUliE_EEviT1_)
        .other          _ZN2at6native18elementwise_kernelILi128ELi4EZNS0_15gpu_kernel_implINS0_13BinaryFunctorIfffZZZNS0_21remainder_kernel_cudaERNS_18TensorIteratorBaseEENKUlvE0_clEvENKUlvE0_clEvEUlffE_EEEEvS5_RKT_EUliE_EEviT1_,@"STO_CUDA_ENTRY STV_DEFAULT"
_ZN2at6native18elementwise_kernelILi128ELi4EZNS0_15gpu_kernel_implINS0_13BinaryFunctorIfffZZZNS0_21remainder_kernel_cudaERNS_18TensorIteratorBaseEENKUlvE0_clEvENKUlvE0_clEvEUlffE_EEEEvS5_RKT_EUliE_EEviT1_:
.text._ZN2at6native18elementwise_kernelILi128ELi4EZNS0_15gpu_kernel_implINS0_13BinaryFunctorIfffZZZNS0_21remainder_kernel_cudaERNS_18TensorIteratorBaseEENKUlvE0_clEvENKUlvE0_clEvEUlffE_EEEEvS5_RKT_EUliE_EEviT1_:
        /* <DEDUP_REMOVED lines=363> */
.L_x_36301:
        /* <DEDUP_REMOVED lines=22> */
.L_x_36306:
[----:B------:R-:W2:Y:S02]  /*1810*/  LDG.E.U8 R2, desc[UR36][R2.64] ;  /* 0x0000002402027981 */ /* 0x000ea4000c1e1100 */
[----:B--2---:R-:W-:Y:S01]  /*1820*/  I2FP.F32.U32 R22, R2 ;  /* 0x0000000200167245 */ /* 0x004fe20000201000 */
[----:B------:R-:W-:Y:S06]  /*1830*/  BRA `(.L_x_36308) ;  /* 0x0000000c002c7947 */ /* 0x000fec0003800000 */
.L_x_36305:
        /* <DEDUP_REMOVED lines=9> */
.L_x_36310:
[----:B------:R-:W2:Y:S02]  /*18d0*/  LDG.E R2, desc[UR36][R2.64] ;  /* 0x0000002402027981 */ /* 0x000ea4000c1e1900 */
[----:B--2---:R-:W-:Y:S01]  /*18e0*/  I2FP.F32.S32 R22, R2 ;  /* 0x0000000200167245 */ /* 0x004fe20000201400 */
[----:B------:R-:W-:Y:S06]  /*18f0*/  BRA `(.L_x_36308) ;  /* 0x0000000800fc7947 */ /* 0x000fec0003800000 */
.L_x_36309:
[----:B------:R-:W2:Y:S02]  /*1900*/  LDG.E.U16 R2, desc[UR36][R2.64] ;  /* 0x0000002402027981 */ /* 0x000ea4000c1e1500 */
[----:B--2---:R0:W1:Y:S01]  /*1910*/  I2F.S16 R22, R2 ;  /* 0x0000000200167306 */ /* 0x0040620000101400 */
[----:B------:R-:W-:Y:S05]  /*1920*/  BRA `(.L_x_36308) ;  /* 0x0000000800f07947 */ /* 0x000fea0003800000 */
.L_x_36304:
        /* <DEDUP_REMOVED lines=8> */
.L_x_36312:
[----:B------:R-:W2:Y:S02]  /*19b0*/  LDG.E.U16 R2, desc[UR36][R2.64] ;  /* 0x0000002402027981 */ /* 0x000ea4000c1e1500 */
[----:B--2---:R-:W-:Y:S01]  /*19c0*/  HADD2.F32 R22, -RZ, R2.H0_H0 ;  /* 0x20000002ff167230 */ /* 0x004fe20000004100 */
[----:B------:R-:W-:Y:S06]  /*19d0*/  BRA `(.L_x_36308) ;  /* 0x0000000800c47947 */ /* 0x000fec0003800000 */
.L_x_36311:
        /* <DEDUP_REMOVED lines=8> */
.L_x_36314:
[----:B------:R-:W2:Y:S02]  /*1a60*/  LDG.E.U16 R2, desc[UR36][R2.64] ;  /* 0x0000002402027981 */ /* 0x000ea4000c1e1500 */
[----:B--2---:R-:W-:Y:S01]  /*1a70*/  HADD2.F32 R22, -RZ, R2.H0_H0 ;  /* 0x20000002ff167230 */ /* 0x004fe20000004100 */
[----:B------:R-:W-:Y:S06]  /*1a80*/  BRA `(.L_x_36308) ;  /* 0x0000000800987947 */ /* 0x000fec0003800000 */
.L_x_36313:
[----:B------:R-:W2:Y:S01]  /*1a90*/  LDG.E.64 R2, desc[UR36][R2.64] ;  /* 0x0000002402027981 */ /* 0x000ea2000c1e1b00 */
[----:B------:R-:W-:Y:S01]  /*1aa0*/  UMOV UR4, 0xf0000000 ;  /* 0xf000000000047882 */ /* 0x000fe20000000000 */
[----:B------:R-:W-:Y:S01]  /*1ab0*/  UMOV UR5, 0x380fffff ;  /* 0x380fffff00057882 */ /* 0x000fe20000000000 */
[----:B--2---:R-:W0:Y:S01]  /*1ac0*/  F2F.F32.F64 R22, R2 ;  /* 0x0000000200167310 */ /* 0x004e220000301000 */
[----:B------:R-:W-:-:S14]  /*1ad0*/  DSETP.GEU.AND P0, PT, |R2|, UR4, PT ;  /* 0x0000000402007e2a */ /* 0x000fdc000bf0e200 */
[----:B0-----:R-:W-:Y:S01]  /*1ae0*/  @!P0 FMUL R22, R22, 1.175494350822287508e-38 ;  /* 0x0080000016168820 */ /* 0x001fe20000400000 */
[----:B------:R-:W-:Y:S06]  /*1af0*/  BRA `(.L_x_36308) ;  /* 0x00000008007c7947 */ /* 0x000fec0003800000 */
.L_x_36303:
        /* <DEDUP_REMOVED lines=12> */
.L_x_36317:
[----:B------:R-:W2:Y:S01]  /*1bc0*/  LDG.E.64 R2, desc[UR36][R2.64] ;  /* 0x0000002402027981 */ /* 0x000ea2000c1e1b00 */
[----:B------:R-:W-:Y:S01]  /*1bd0*/  UMOV UR4, 0xf0000000 ;  /* 0xf000000000047882 */ /* 0x000fe20000000000 */
[----:B------:R-:W-:Y:S01]  /*1be0*/  UMOV UR5, 0x380fffff ;  /* 0x380fffff00057882 */ /* 0x000fe20000000000 */
[----:B--2---:R-:W0:Y:S01]  /*1bf0*/  F2F.F32.F64 R22, R2 ;  /* 0x0000000200167310 */ /* 0x004e220000301000 */
[----:B------:R-:W-:-:S14]  /*1c00*/  DSETP.GEU.AND P0, PT, |R2|, UR4, PT ;  /* 0x0000000402007e2a */ /* 0x000fdc000bf0e200 */
[----:B0-----:R-:W-:Y:S01]  /*1c10*/  @!P0 FMUL R22, R22, 1.175494350822287508e-38 ;  /* 0x0080000016168820 */ /* 0x001fe20000400000 */
[----:B------:R-:W-:Y:S06]  /*1c20*/  BRA `(.L_x_36308) ;  /* 0x0000000800307947 */ /* 0x000fec0003800000 */
.L_x_36316:
        /* <DEDUP_REMOVED lines=26> */
.L_x_36319:
        /* <DEDUP_REMOVED lines=13> */
.L_x_36318:
[----:B------:R-:W2:Y:S02]  /*1ea0*/  LDG.E.U16 R2, desc[UR36][R2.64] ;  /* 0x0000002402027981 */ /* 0x000ea4000c1e1500 */
[----:B--2---:R-:W-:Y:S01]  /*1eb0*/  IMAD.U32 R22, R2, 0x10000, RZ ;  /* 0x0001000002167824 */ /* 0x004fe200078e00ff */
[----:B------:R-:W-:Y:S06]  /*1ec0*/  BRA `(.L_x_36308) ;  /* 0x0000000400887947 */ /* 0x000fec0003800000 */
.L_x_36315:
        /* <DEDUP_REMOVED lines=11> */
.L_x_36322:
        /* <DEDUP_REMOVED lines=20> */
.L_x_36324:
[----:B------:R-:W-:Y:S05]  /*20c0*/  BSYNC B0 ;  /* 0x0000000000007941 */ /* 0x000fea0003800000 */
.L_x_36323:
[----:B------:R-:W-:Y:S01]  /*20d0*/  IMAD.SHL.U32 R2, R2, 0x100000, RZ ;  /* 0x0010000002027824 */ /* 0x000fe200078e00ff */
[----:B------:R-:W-:-:S04]  /*20e0*/  LEA R3, R0, 0x3b800000, 0x17 ;  /* 0x3b80000000037811 */ /* 0x000fc800078eb8ff */
[----:B------:R-:W-:Y:S01]  /*20f0*/  LOP3.LUT R22, R3, R2, R22, 0xfe, !PT ;  /* 0x0000000203167212 */ /* 0x000fe200078efe16 */
[----:B------:R-:W-:Y:S06]  /*2100*/  BRA `(.L_x_36308) ;  /* 0x0000000000f87947 */ /* 0x000fec0003800000 */
.L_x_36321:
        /* <DEDUP_REMOVED lines=20> */
.L_x_36326:
[----:B------:R-:W-:Y:S05]  /*2250*/  BSYNC B0 ;  /* 0x0000000000007941 */ /* 0x000fea0003800000 */
.L_x_36325:
[----:B------:R-:W-:Y:S01]  /*2260*/  IMAD.SHL.U32 R2, R2, 0x200000, RZ ;  /* 0x0020000002027824 */ /* 0x000fe200078e00ff */
[----:B------:R-:W-:-:S04]  /*2270*/  LEA R3, R0, 0x37800000, 0x17 ;  /* 0x3780000000037811 */ /* 0x000fc800078eb8ff */
[----:B------:R-:W-:Y:S01]  /*2280*/  LOP3.LUT R22, R3, R2, R22, 0xfe, !PT ;  /* 0x0000000203167212 */ /* 0x000fe200078efe16 */
[----:B------:R-:W-:Y:S06]  /*2290*/  BRA `(.L_x_36308) ;  /* 0x0000000000947947 */ /* 0x000fec0003800000 */
.L_x_36320:
        /* <DEDUP_REMOVED lines=14> */
.L_x_36307:
        /* <DEDUP_REMOVED lines=16> */
.L_x_36329:
[----:B------:R-:W-:Y:S01]  /*2480*/  IMAD.MOV.U32 R22, RZ, RZ, RZ ;  /* 0x000000ffff167224 */ /* 0x000fe200078e00ff */
[----:B------:R-:W-:Y:S06]  /*2490*/  BRA `(.L_x_36308) ;  /* 0x0000000000147947 */ /* 0x000fec0003800000 */
.L_x_36328:
[----:B------:R-:W2:Y:S02]  /*24a0*/  LDG.E.64 R22, desc[UR36][R2.64] ;  /* 0x0000002402167981 */ /* 0x000ea4000c1e1b00 */
[----:B--2---:R0:W1:Y:S01]  /*24b0*/  I2F.U64 R22, R22 ;  /* 0x0000001600167312 */ /* 0x0040620000301000 */
[----:B------:R-:W-:Y:S05]  /*24c0*/  BRA `(.L_x_36308) ;  /* 0x0000000000087947 */ /* 0x000fea0003800000 */
.L_x_36327:
[----:B------:R-:W2:Y:S02]  /*24d0*/  LDG.E R2, desc[UR36][R2.64] ;  /* 0x0000002402027981 */ /* 0x000ea4000c1e1900 */
[----:B--2---:R-:W-:-:S07]  /*24e0*/  I2FP.F32.U32 R22, R2 ;  /* 0x0000000200167245 */ /* 0x004fce0000201000 */
.L_x_36308:
[----:B------:R-:W-:Y:S05]  /*24f0*/  BSYNC B6 ;  /* 0x0000000000067941 */ /* 0x000fea0003800000 */
.L_x_36302:
[----:B0-23--:R-:W0:Y:S01]  /*2500*/  LDC.U8 R2, c[0x0][0x493] ;  /* 0x000124c0ff027b82 */ /* 0x00de220000000000 */
[----:B------:R-:W-:Y:S01]  /*2510*/  ULDC.64 UR4, c[0x0][0x488] ;  /* 0x0001220000047ab9 */ /* 0x000fe20000000a00 */
[----:B------:R-:W-:Y:S01]  /*2520*/  BSSY B6, `(.L_x_36330) ;  /* 0x00000df000067945 */ /* 0x000fe20003800000 */
        /* <DEDUP_REMOVED lines=16> */
.L_x_36334:
[----:B------:R-:W2:Y:S02]  /*2630*/  LDG.E.U8 R3, desc[UR36][R4.64] ;  /* 0x0000002404037981 */ /* 0x000ea4000c1e1100 */
[----:B--2---:R-:W-:Y:S01]  /*2640*/  I2FP.F32.U32 R3, R3 ;  /* 0x0000000300037245 */ /* 0x004fe20000201000 */
[----:B------:R-:W-:Y:S06]  /*2650*/  BRA `(.L_x_36336) ;  /* 0x0000000c002c7947 */ /* 0x000fec0003800000 */
.L_x_36333:
        /* <DEDUP_REMOVED lines=9> */
.L_x_36338:
[----:B------:R-:W2:Y:S02]  /*26f0*/  LDG.E R3, desc[UR36][R4.64] ;  /* 0x0000002404037981 */ /* 0x000ea4000c1e1900 */
[----:B--2---:R-:W-:Y:S01]  /*2700*/  I2FP.F32.S32 R3, R3 ;  /* 0x0000000300037245 */ /* 0x004fe20000201400 */
[----:B------:R-:W-:Y:S06]  /*2710*/  BRA `(.L_x_36336) ;  /* 0x0000000800fc7947 */ /* 0x000fec0003800000 */
.L_x_36337:
[----:B------:R-:W2:Y:S02]  /*2720*/  LDG.E.U16 R3, desc[UR36][R4.64] ;  /* 0x0000002404037981 */ /* 0x000ea4000c1e1500 */
[----:B--2---:R-:W0:Y:S01]  /*2730*/  I2F.S16 R3, R3 ;  /* 0x0000000300037306 */ /* 0x004e220000101400 */
[----:B------:R-:W-:Y:S05]  /*2740*/  BRA `(.L_x_36336) ;  /* 0x0000000800f07947 */ /* 0x000fea0003800000 */
.L_x_36332:
        /* <DEDUP_REMOVED lines=8> */
.L_x_36340:
[----:B------:R-:W2:Y:S02]  /*27d0*/  LDG.E.U16 R3, desc[UR36][R4.64] ;  /* 0x0000002404037981 */ /* 0x000ea4000c1e1500 */
[----:B--2---:R-:W-:Y:S01]  /*27e0*/  HADD2.F32 R3, -RZ, R3.H0_H0 ;  /* 0x20000003ff037230 */ /* 0x004fe20000004100 */
[----:B------:R-:W-:Y:S06]  /*27f0*/  BRA `(.L_x_36336) ;  /* 0x0000000800c47947 */ /* 0x000fec0003800000 */
.L_x_36339:
        /* <DEDUP_REMOVED lines=8> */
.L_x_36342:
[----:B------:R-:W2:Y:S02]  /*2880*/  LDG.E.U16 R3, desc[UR36][R4.64] ;  /* 0x0000002404037981 */ /* 0x000ea4000c1e1500 */
[----:B--2---:R-:W-:Y:S01]  /*2890*/  HADD2.F32 R3, -RZ, R3.H0_H0 ;  /* 0x20000003ff037230 */ /* 0x004fe20000004100 */
[----:B------:R-:W-:Y:S06]  /*28a0*/  BRA `(.L_x_36336) ;  /* 0x0000000800987947 */ /* 0x000fec0003800000 */
.L_x_36341:
[----:B------:R-:W2:Y:S01]  /*28b0*/  LDG.E.64 R4, desc[UR36][R4.64] ;  /* 0x0000002404047981 */ /* 0x000ea2000c1e1b00 */
[----:B------:R-:W-:Y:S01]  /*28c0*/  UMOV UR4, 0xf0000000 ;  /* 0xf000000000047882 */ /* 0x000fe20000000000 */
[----:B------:R-:W-:Y:S01]  /*28d0*/  UMOV UR5, 0x380fffff ;  /* 0x380fffff00057882 */ /* 0x000fe20000000000 */
[----:B--2---:R-:W0:Y:S01]  /*28e0*/  F2F.F32.F64 R3, R4 ;  /* 0x0000000400037310 */ /* 0x004e220000301000 */
[----:B------:R-:W-:-:S14]  /*28f0*/  DSETP.GEU.AND P0, PT, |R4|, UR4, PT ;  /* 0x0000000404007e2a */ /* 0x000fdc000bf0e200 */
[----:B0-----:R-:W-:Y:S01]  /*2900*/  @!P0 FMUL R3, R3, 1.175494350822287508e-38 ;  /* 0x0080000003038820 */ /* 0x001fe20000400000 */
[----:B------:R-:W-:Y:S06]  /*2910*/  BRA `(.L_x_36336) ;  /* 0x00000008007c7947 */ /* 0x000fec0003800000 */
.L_x_36331:
        /* <DEDUP_REMOVED lines=12> */
.L_x_36345:
[----:B------:R-:W2:Y:S01]  /*29e0*/  LDG.E.64 R4, desc[UR36][R4.64] ;  /* 0x0000002404047981 */ /* 0x000ea2000c1e1b00 */
[----:B------:R-:W-:Y:S01]  /*29f0*/  UMOV UR4, 0xf0000000 ;  /* 0xf000000000047882 */ /* 0x000fe20000000000 */
[----:B------:R-:W-:Y:S01]  /*2a00*/  UMOV UR5, 0x380fffff ;  /* 0x380fffff00057882 */ /* 0x000fe20000000000 */
[----:B--2---:R-:W0:Y:S01]  /*2a10*/  F2F.F32.F64 R3, R4 ;  /* 0x0000000400037310 */ /* 0x004e220000301000 */
[----:B------:R-:W-:-:S14]  /*2a20*/  DSETP.GEU.AND P0, PT, |R4|, UR4, PT ;  /* 0x0000000404007e2a */ /* 0x000fdc000bf0e200 */
[----:B0-----:R-:W-:Y:S01]  /*2a30*/  @!P0 FMUL R3, R3, 1.175494350822287508e-38 ;  /* 0x0080000003038820 */ /* 0x001fe20000400000 */
[----:B------:R-:W-:Y:S06]  /*2a40*/  BRA `(.L_x_36336) ;  /* 0x0000000800307947 */ /* 0x000fec0003800000 */
.L_x_36344:
        /* <DEDUP_REMOVED lines=26> */
.L_x_36347:
        /* <DEDUP_REMOVED lines=13> */
.L_x_36346:
[----:B------:R-:W2:Y:S02]  /*2cc0*/  LDG.E.U16 R3, desc[UR36][R4.64] ;  /* 0x0000002404037981 */ /* 0x000ea4000c1e1500 */
[----:B--2---:R-:W-:Y:S01]  /*2cd0*/  IMAD.U32 R3, R3, 0x10000, RZ ;  /* 0x0001000003037824 */ /* 0x004fe200078e00ff */
[----:B------:R-:W-:Y:S06]  /*2ce0*/  BRA `(.L_x_36336) ;  /* 0x0000000400887947 */ /* 0x000fec0003800000 */
.L_x_36343:
        /* <DEDUP_REMOVED lines=11> */
.L_x_36350:
        /* <DEDUP_REMOVED lines=20> */
.L_x_36352:
[----:B------:R-:W-:Y:S05]  /*2ee0*/  BSYNC B0 ;  /* 0x0000000000007941 */ /* 0x000fea0003800000 */
.L_x_36351:
[----:B------:R-:W-:Y:S01]  /*2ef0*/  IMAD.SHL.U32 R2, R2, 0x100000, RZ ;  /* 0x0010000002027824 */ /* 0x000fe200078e00ff */
[----:B------:R-:W-:-:S04]  /*2f00*/  LEA R3, R0, 0x3b800000, 0x17 ;  /* 0x3b80000000037811 */ /* 0x000fc800078eb8ff */
[----:B------:R-:W-:Y:S01]  /*2f10*/  LOP3.LUT R3, R3, R2, R4, 0xfe, !PT ;  /* 0x0000000203037212 */ /* 0x000fe200078efe04 */
[----:B------:R-:W-:Y:S06]  /*2f20*/  BRA `(.L_x_36336) ;  /* 0x0000000000f87947 */ /* 0x000fec0003800000 */
.L_x_36349:
        /* <DEDUP_REMOVED lines=20> */
.L_x_36354:
[----:B------:R-:W-:Y:S05]  /*3070*/  BSYNC B0 ;  /* 0x0000000000007941 */ /* 0x000fea0003800000 */
.L_x_36353:
[----:B------:R-:W-:Y:S01]  /*3080*/  IMAD.SHL.U32 R2, R2, 0x200000, RZ ;  /* 0x0020000002027824 */ /* 0x000fe200078e00ff */
[----:B------:R-:W-:-:S04]  /*3090*/  LEA R3, R0, 0x37800000, 0x17 ;  /* 0x3780000000037811 */ /* 0x000fc800078eb8ff */
[----:B------:R-:W-:Y:S01]  /*30a0*/  LOP3.LUT R3, R3, R2, R4, 0xfe, !PT ;  /* 0x0000000203037212 */ /* 0x000fe200078efe04 */
[----:B------:R-:W-:Y:S06]  /*30b0*/  BRA `(.L_x_36336) ;  /* 0x0000000000947947 */ /* 0x000fec0003800000 */
.L_x_36348:
        /* <DEDUP_REMOVED lines=14> */
.L_x_36335:
        /* <DEDUP_REMOVED lines=16> */
.L_x_36357:
[----:B------:R-:W-:Y:S01]  /*32a0*/  IMAD.MOV.U32 R3, RZ, RZ, RZ ;  /* 0x000000ffff037224 */ /* 0x000fe200078e00ff */
[----:B------:R-:W-:Y:S06]  /*32b0*/  BRA `(.L_x_36336) ;  /* 0x0000000000147947 */ /* 0x000fec0003800000 */
.L_x_36356:
[----:B------:R-:W2:Y:S02]  /*32c0*/  LDG.E.64 R2, desc[UR36][R4.64] ;  /* 0x0000002404027981 */ /* 0x000ea4000c1e1b00 */
[----:B--2---:R0:W2:Y:S01]  /*32d0*/  I2F.U64 R3, R2 ;  /* 0x0000000200037312 */ /* 0x0040a20000301000 */
[----:B------:R-:W-:Y:S05]  /*32e0*/  BRA `(.L_x_36336) ;  /* 0x0000000000087947 */ /* 0x000fea0003800000 */
.L_x_36355:
[----:B------:R-:W2:Y:S02]  /*32f0*/  LDG.E R3, desc[UR36][R4.64] ;  /* 0x0000002404037981 */ /* 0x000ea4000c1e1900 */
[----:B--2---:R-:W-:-:S07]  /*3300*/  I2FP.F32.U32 R3, R3 ;  /* 0x0000000300037245 */ /* 0x004fce0000201000 */
.L_x_36336:
[----:B------:R-:W-:Y:S05]  /*3310*/  BSYNC B6 ;  /* 0x0000000000067941 */ /* 0x000fea0003800000 */
.L_x_36330:
[C---:B012--5:R-:W-:Y:S01]  /*3320*/  FSETP.GEU.FTZ.AND P0, PT, |R22|.reuse, |R3|, PT ;  /* 0x400000031600720b */ /* 0x067fe20003f1e200 */
[----:B------:R-:W-:Y:S01]  /*3330*/  BSSY B0, `(.L_x_36358) ;  /* 0x000003f000007945 */ /* 0x000fe20003800000 */
[----:B---3--:R-:W-:-:S11]  /*3340*/  FADD.FTZ R5, |R22|, -RZ ;  /* 0x800000ff16057221 */ /* 0x008fd60000010200 */
        /* <DEDUP_REMOVED lines=24> */
.L_x_36363:
[----:B------:R-:W-:Y:S01]  /*34d0*/  FSETP.GEU.FTZ.AND P0, PT, R6, -R4, PT ;  /* 0x800000040600720b */ /* 0x000fe20003f1e000 */
[----:B------:R-:W-:-:S12]  /*34e0*/  FADD.FTZ R0, R0, -1 ;  /* 0xbf80000000007421 */ /* 0x000fd80000010000 */
[----:B------:R-:W-:-:S07]  /*34f0*/  @!P0 FADD.FTZ R0, R0, -1 ;  /* 0xbf80000000008421 */ /* 0x000fce0000010000 */
.L_x_36362:
[----:B------:R-:W-:Y:S05]  /*3500*/  BSYNC B1 ;  /* 0x0000000000017941 */ /* 0x000fea0003800000 */
.L_x_36361:
[----:B------:R-:W-:Y:S01]  /*3510*/  FFMA.FTZ R5, -R4, R0, R5 ;  /* 0x0000000004057223 */ /* 0x000fe20000010105 */
[----:B------:R-:W-:Y:S06]  /*3520*/  BRA `(.L_x_36359) ;  /* 0x00000000007c7947 */ /* 0x000fec0003800000 */
.L_x_36360:
        /* <DEDUP_REMOVED lines=15> */
.L_x_36366:
        /* <DEDUP_REMOVED lines=13> */
.L_x_36365:
[----:B------:R-:W-:Y:S05]  /*36f0*/  BSYNC B1 ;  /* 0x0000000000017941 */ /* 0x000fea0003800000 */
.L_x_36364:
[----:B------:R-:W-:-:S04]  /*3700*/  FMUL.FTZ R5, R2, 1.1920928955078125e-07 ;  /* 0x3400000002057820 */ /* 0x000fc80000410000 */
[----:B------:R-:W-:-:S07]  /*3710*/  FMUL.FTZ R5, R6, R5 ;  /* 0x0000000506057220 */ /* 0x000fce0000410000 */
.L_x_36359:
[----:B------:R-:W-:Y:S05]  /*3720*/  BSYNC B0 ;  /* 0x0000000000007941 */ /* 0x000fea0003800000 */
.L_x_36358:
        /* <DEDUP_REMOVED lines=10> */
[----:B------:R-:W-:-:S06]  /*37d0*/  @P0 FADD.FTZ R2, R2, R3 ;  /* 0x0000000302020221 */ /* 0x000fcc0000010000 */
        /* <DEDUP_REMOVED lines=12> */
.L_x_36370:
[----:B------:R-:W1:Y:S02]  /*38a0*/  F2I.S64.TRUNC R2, R2 ;  /* 0x0000000200027311 */ /* 0x000e64000020d900 */
[----:B-1----:R-:W-:-:S05]  /*38b0*/  IMAD.MOV.U32 R5, RZ, RZ, R2 ;  /* 0x000000ffff057224 */ /* 0x002fca00078e0002 */
[----:B------:R1:W-:Y:S01]  /*38c0*/  STG.E.U8 desc[UR36][R16.64], R5 ;  /* 0x0000000510007986 */ /* 0x0003e2000c101124 */
[----:B------:R-:W-:Y:S05]  /*38d0*/  BRA `(.L_x_36372) ;  /* 0x0000000c00407947 */ /* 0x000fea0003800000 */
.L_x_36369:
        /* <DEDUP_REMOVED lines=9> */
.L_x_36374:
[----:B------:R-:W1:Y:S02]  /*3970*/  F2I.FTZ.TRUNC.NTZ R3, R2 ;  /* 0x0000000200037305 */ /* 0x000e64000021f100 */
[----:B-1----:R1:W-:Y:S01]  /*3980*/  STG.E desc[UR36][R16.64], R3 ;  /* 0x0000000310007986 */ /* 0x0023e2000c101924 */
[----:B------:R-:W-:Y:S05]  /*3990*/  BRA `(.L_x_36372) ;  /* 0x0000000c00107947 */ /* 0x000fea0003800000 */
.L_x_36373:
[----:B------:R-:W1:Y:S02]  /*39a0*/  F2I.FTZ.TRUNC.NTZ R3, R2 ;  /* 0x0000000200037305 */ /* 0x000e64000021f100 */
[----:B-1----:R1:W-:Y:S01]  /*39b0*/  STG.E.U16 desc[UR36][R16.64], R3 ;  /* 0x0000000310007986 */ /* 0x0023e2000c101524 */
[----:B------:R-:W-:Y:S05]  /*39c0*/  BRA `(.L_x_36372) ;  /* 0x0000000c00047947 */ /* 0x000fea0003800000 */
.L_x_36368:
        /* <DEDUP_REMOVED lines=8> */
.L_x_36376:
[----:B------:R-:W-:-:S05]  /*3a50*/  F2FP.F16.F32.PACK_AB R2, RZ, R2 ;  /* 0x00000002ff02723e */ /* 0x000fca00000000ff */
[----:B------:R1:W-:Y:S01]  /*3a60*/  STG.E.U16 desc[UR36][R16.64], R2 ;  /* 0x0000000210007986 */ /* 0x0003e2000c101524 */
[----:B------:R-:W-:Y:S05]  /*3a70*/  BRA `(.L_x_36372) ;  /* 0x0000000800d87947 */ /* 0x000fea0003800000 */
.L_x_36375:
        /* <DEDUP_REMOVED lines=9> */
.L_x_36378:
[----:B------:R-:W-:-:S04]  /*3b10*/  F2FP.F16.F32.PACK_AB R3, RZ, R2 ;  /* 0x00000002ff03723e */ /* 0x000fc800000000ff */
[----:B------:R-:W-:-:S05]  /*3b20*/  PRMT R3, R3, 0x5410, RZ ;  /* 0x0000541003037816 */ /* 0x000fca00000000ff */
[----:B------:R1:W-:Y:S01]  /*3b30*/  STG.E desc[UR36][R16.64], R3 ;  /* 0x0000000310007986 */ /* 0x0003e2000c101924 */
[----:B------:R-:W-:Y:S05]  /*3b40*/  BRA `(.L_x_36372) ;  /* 0x0000000800a47947 */ /* 0x000fea0003800000 */
.L_x_36377:
[----:B------:R-:W-:-:S06]  /*3b50*/  FMUL.FTZ R2, R2, 1 ;  /* 0x3f80000002027820 */ /* 0x000fcc0000410000 */
[----:B------:R-:W1:Y:S02]  /*3b60*/  F2F.F64.F32 R2, R2 ;  /* 0x0000000200027310 */ /* 0x000e640000201800 */
[----:B-1----:R1:W-:Y:S01]  /*3b70*/  STG.E.64 desc[UR36][R16.64], R2 ;  /* 0x0000000210007986 */ /* 0x0023e2000c101b24 */
[----:B------:R-:W-:Y:S05]  /*3b80*/  BRA `(.L_x_36372) ;  /* 0x0000000800947947 */ /* 0x000fea0003800000 */
.L_x_36367:
        /* <DEDUP_REMOVED lines=12> */
.L_x_36381:
[----:B------:R-:W-:Y:S01]  /*3c50*/  FMUL.FTZ R4, R2, 1 ;  /* 0x3f80000002047820 */ /* 0x000fe20000410000 */
[----:B------:R-:W-:-:S05]  /*3c60*/  CS2R R6, SRZ ;  /* 0x0000000000067805 */ /* 0x000fca000001ff00 */
[----:B------:R-:W1:Y:S02]  /*3c70*/  F2F.F64.F32 R4, R4 ;  /* 0x0000000400047310 */ /* 0x000e640000201800 */
[----:B-1----:R1:W-:Y:S01]  /*3c80*/  STG.E.128 desc[UR36][R16.64], R4 ;  /* 0x0000000410007986 */ /* 0x0023e2000c101d24 */
[----:B------:R-:W-:Y:S05]  /*3c90*/  BRA `(.L_x_36372) ;  /* 0x0000000800507947 */ /* 0x000fea0003800000 */
.L_x_36380:
        /* <DEDUP_REMOVED lines=20> */
.L_x_36385:
[----:B------:R-:W-:Y:S05]  /*3de0*/  BSYNC B0 ;  /* 0x0000000000007941 */ /* 0x000fea0003800000 */
.L_x_36384:
[----:B------:R-:W-:-:S05]  /*3df0*/  LOP3.LUT R5, R0, R5, RZ, 0xfc, !PT ;  /* 0x0000000500057212 */ /* 0x000fca00078efcff */
[----:B------:R1:W-:Y:S01]  /*3e00*/  STG.E.U8 desc[UR36][R16.64], R5 ;  /* 0x0000000510007986 */ /* 0x0003e2000c101124 */
[----:B------:R-:W-:Y:S05]  /*3e10*/  BRA `(.L_x_36372) ;  /* 0x0000000400f07947 */ /* 0x000fea0003800000 */
.L_x_36383:
        /* <DEDUP_REMOVED lines=12> */
.L_x_36387:
[----:B------:R-:W-:Y:S01]  /*3ee0*/  IMAD.MOV.U32 R0, RZ, RZ, 0x7f ;  /* 0x0000007fff007424 */ /* 0x000fe200078e00ff */
[----:B------:R-:W-:-:S04]  /*3ef0*/  ISETP.GT.U32.AND P0, PT, R4, 0x7f800000, PT ;  /* 0x7f8000000400780c */ /* 0x000fc80003f04070 */
[----:B------:R-:W-:-:S09]  /*3f00*/  SEL R0, R0, 0x7c, P0 ;  /* 0x0000007c00007807 */ /* 0x000fd20000000000 */
.L_x_36388:
[----:B------:R-:W-:Y:S05]  /*3f10*/  BSYNC B0 ;  /* 0x0000000000007941 */ /* 0x000fea0003800000 */
.L_x_36386:
[----:B------:R-:W-:-:S04]  /*3f20*/  LOP3.LUT R2, R2, 0x80000000, RZ, 0xc0, !PT ;  /* 0x8000000002027812 */ /* 0x000fc800078ec0ff */
[----:B------:R-:W-:-:S04]  /*3f30*/  SHF.R.U32.HI R3, RZ, 0x18, R2 ;  /* 0x00000018ff037819 */ /* 0x000fc80000011602 */
[----:B------:R-:W-:-:S05]  /*3f40*/  LOP3.LUT R3, R0, R3, RZ, 0xfc, !PT ;  /* 0x0000000300037212 */ /* 0x000fca00078efcff */
[----:B------:R1:W-:Y:S01]  /*3f50*/  STG.E.U8 desc[UR36][R16.64], R3 ;  /* 0x0000000310007986 */ /* 0x0003e2000c101124 */
[----:B------:R-:W-:Y:S05]  /*3f60*/  BRA `(.L_x_36372) ;  /* 0x00000004009c7947 */ /* 0x000fea0003800000 */
.L_x_36382:
[----:B------:R-:W-:-:S05]  /*3f70*/  F2FP.BF16.F32.PACK_AB R2, RZ, R2 ;  /* 0x00000002ff02723e */ /* 0x000fca00000010ff */
[----:B------:R1:W-:Y:S01]  /*3f80*/  STG.E.U16 desc[UR36][R16.64], R2 ;  /* 0x0000000210007986 */ /* 0x0003e2000c101524 */
[----:B------:R-:W-:Y:S05]  /*3f90*/  BRA `(.L_x_36372) ;  /* 0x0000000400907947 */ /* 0x000fea0003800000 */
.L_x_36379:
        /* <DEDUP_REMOVED lines=11> */
.L_x_36391:
        /* <DEDUP_REMOVED lines=16> */
.L_x_36394:
[----:B------:R-:W-:-:S04]  /*4150*/  LOP3.LUT R2, R2, 0x80000000, RZ, 0xc0, !PT ;  /* 0x8000000002027812 */ /* 0x000fc800078ec0ff */
[----:B------:R-:W-:-:S04]  /*4160*/  SHF.R.U32.HI R3, RZ, 0x18, R2 ;  /* 0x00000018ff037819 */ /* 0x000fc80000011602 */
[----:B------:R-:W-:-:S04]  /*4170*/  LOP3.LUT R0, R0, R3, RZ, 0xfc, !PT ;  /* 0x0000000300007212 */ /* 0x000fc800078efcff */
[----:B------:R-:W-:-:S07]  /*4180*/  PRMT R8, R0, 0x7610, R8 ;  /* 0x0000761000087816 */ /* 0x000fce0000000008 */
.L_x_36393:
[----:B------:R-:W-:Y:S05]  /*4190*/  BSYNC B0 ;  /* 0x0000000000007941 */ /* 0x000fea0003800000 */
.L_x_36392:
[----:B------:R0:W-:Y:S01]  /*41a0*/  STG.E.U8 desc[UR36][R16.64], R8 ;  /* 0x0000000810007986 */ /* 0x0001e2000c101124 */
[----:B------:R-:W-:Y:S05]  /*41b0*/  BRA `(.L_x_36372) ;  /* 0x0000000400087947 */ /* 0x000fea0003800000 */
.L_x_36390:
        /* <DEDUP_REMOVED lines=16> */
.L_x_36397:
[----:B------:R-:W-:-:S04]  /*42c0*/  LOP3.LUT R2, R2, 0x80000000, RZ, 0xc0, !PT ;  /* 0x8000000002027812 */ /* 0x000fc800078ec0ff */
[----:B------:R-:W-:-:S04]  /*42d0*/  SHF.R.U32.HI R3, RZ, 0x18, R2 ;  /* 0x00000018ff037819 */ /* 0x000fc80000011602 */
[----:B------:R-:W-:-:S04]  /*42e0*/  LOP3.LUT R0, R0, R3, RZ, 0xfc, !PT ;  /* 0x0000000300007212 */ /* 0x000fc800078efcff */
[----:B------:R-:W-:-:S07]  /*42f0*/  PRMT R8, R0, 0x7610, R8 ;  /* 0x0000761000087816 */ /* 0x000fce0000000008 */
.L_x_36396:
[----:B------:R-:W-:Y:S05]  /*4300*/  BSYNC B0 ;  /* 0x0000000000007941 */ /* 0x000fea0003800000 */
.L_x_36395:
[----:B------:R0:W-:Y:S01]  /*4310*/  STG.E.U8 desc[UR36][R16.64], R8 ;  /* 0x0000000810007986 */ /* 0x0001e2000c101124 */
[----:B------:R-:W-:Y:S05]  /*4320*/  BRA `(.L_x_36372) ;  /* 0x0000000000ac7947 */ /* 0x000fea0003800000 */
.L_x_36389:
        /* <DEDUP_REMOVED lines=21> */
.L_x_36371:
        /* <DEDUP_REMOVED lines=15> */
[----:B--2-4-:R-:W-:Y:S05]  /*4570*/  CALL.ABS.NOINC R2 ;  /* 0x0000000002007343 */ /* 0x014fea0003c00000 */
.L_x_36400:
[----:B------:R-:W-:Y:S05]  /*4580*/  BRA `(.L_x_36372) ;  /* 0x0000000000147947 */ /* 0x000fea0003800000 */
.L_x_36399:
[----:B------:R-:W1:Y:S02]  /*4590*/  F2I.U64.TRUNC R2, R2 ;  /* 0x0000000200027311 */ /* 0x000e64000020d800 */
[----:B-1----:R3:W-:Y:S01]  /*45a0*/  STG.E.64 desc[UR36][R16.64], R2 ;  /* 0x0000000210007986 */ /* 0x0027e2000c101b24 */
[----:B------:R-:W-:Y:S05]  /*45b0*/  BRA `(.L_x_36372) ;  /* 0x0000000000087947 */ /* 0x000fea0003800000 */
.L_x_36398:
[----:B------:R-:W1:Y:S02]  /*45c0*/  F2I.FTZ.U32.TRUNC.NTZ R3, R2 ;  /* 0x0000000200037305 */ /* 0x000e64000021f000 */
[----:B-1----:R1:W-:Y:S02]  /*45d0*/  STG.E desc[UR36][R16.64], R3 ;  /* 0x0000000310007986 */ /* 0x0023e4000c101924 */
.L_x_36372:
[----:B------:R-:W-:-:S07]  /*45e0*/  VIADD R19, R19, 0x80 ;  /* 0x0000008013137836 */ /* 0x000fce0000000000 */
.L_x_36300:
[----:B------:R-:W-:Y:S05]  /*45f0*/  BSYNC B7 ;  /* 0x0000000000077941 */ /* 0x000fea0003800000 */
.L_x_36299:
[----:B------:R-:W-:Y:S01]  /*4600*/  ULDC UR4, c[0x0][0x210] ;  /* 0x0000840000047ab9 */ /* 0x000fe20000000800 */
[----:B------:R-:W-:Y:S01]  /*4610*/  BSSY B7, `(.L_x_36401) ;  /* 0x0000459000077945 */ /* 0x000fe20003800000 */
[----:B------:R-:W-:-:S13]  /*4620*/  ISETP.GE.AND P0, PT, R19, UR4, PT ;  /* 0x0000000413007c0c */ /* 0x000fda000bf06270 */
[----:B------:R-:W-:Y:S05]  /*4630*/  @P0 BRA `(.L_x_36402) ;  /* 0x0000004400580947 */ /* 0x000fea0003800000 */
[----:B-1----:R-:W1:Y:S01]  /*4640*/  LDC R6, c[0x0][0x218] ;  /* 0x00008600ff067b82 */ /* 0x002e620000000800 */
[----:B------:R-:W-:Y:S02]  /*4650*/  IMAD.MOV.U32 R18, RZ, RZ, RZ ;  /* 0x000000ffff127224 */ /* 0x000fe400078e00ff */
[----:B------:R-:W-:Y:S02]  /*4660*/  IMAD.MOV.U32 R0, RZ, RZ, RZ ;  /* 0x000000ffff007224 */ /* 0x000fe400078e00ff */
[----:B0-23--:R-:W-:Y:S01]  /*4670*/  IMAD.MOV.U32 R16, RZ, RZ, RZ ;  /* 0x000000ffff107224 */ /* 0x00dfe200078e00ff */
        /* <DEDUP_REMOVED lines=350> */
.L_x_36403:
        /* <DEDUP_REMOVED lines=22> */
.L_x_36408:
[----:B------:R-:W2:Y:S02]  /*5dc0*/  LDG.E.U8 R2, desc[UR36][R2.64] ;  /* 0x0000002402027981 */ /* 0x000ea4000c1e1100 */
[----:B--2---:R-:W-:Y:S01]  /*5dd0*/  I2FP.F32.U32 R22, R2 ;  /* 0x0000000200167245 */ /* 0x004fe20000201000 */
[----:B------:R-:W-:Y:S06]  /*5de0*/  BRA `(.L_x_36410) ;  /* 0x0000000c002c7947 */ /* 0x000fec0003800000 */
.L_x_36407:
[----:B------:R-:W-:-:S13]  /*5df0*/  ISETP.NE.AND P0, PT, R4, 0x2, PT ;  /* 0x000000020400780c */ /* 0x000fda0003f05270 */
[----:B------:R-:W-:Y:S05]  /*5e00*/  @!P0 BRA `(.L_x_36411) ;  /* 0x0000000000288947 */ /* 0x000fea0003800000 */
[----:B------:R-:W-:-:S13]  /*5e10*/  ISETP.NE.AND P0, PT, R4, 0x3, PT ;  /* 0x000000030400780c */ /* 0x000fda0003f05270 */
[----:B------:R-:W-:Y:S05]  /*5e20*/  @!P0 BRA `(.L_x_36412) ;  /* 0x0000000000148947 */ /* 0x000fea0003800000 */
[----:B------:R-:W-:-:S13]  /*5e30*/  ISETP.NE.AND P0, PT, R4, 0x4, PT ;  /* 0x000000040400780c */ /* 0x000fda0003f05270 */
[----:B------:R-:W-:Y:S05]  /*5e40*/  @P0 BRA `(.L_x_36409) ;  /* 0x0000000800b80947 */ /* 0x000fea0003800000 */
[----:B----4-:R-:W2:Y:S02]  /*5e50*/  LDG.E.64 R22, desc[UR36][R2.64] ;  /* 0x0000002402167981 */ /* 0x010ea4000c1e1b00 */
[----:B--2---:R0:W1:Y:S01]  /*5e60*/  I2F.S64 R22, R22 ;  /* 0x0000001600167312 */ /* 0x0040620000301400 */
[----:B------:R-:W-:Y:S05]  /*5e70*/  BRA `(.L_x_36410) ;  /* 0x0000000c00087947 */ /* 0x000fea0003800000 */
.L_x_36412:
[----:B------:R-:W2:Y:S02]  /*5e80*/  LDG.E R2, desc[UR36][R2.64] ;  /* 0x0000002402027981 */ /* 0x000ea4000c1e1900 */
[----:B--2---:R-:W-:Y:S01]  /*5e90*/  I2FP.F32.S32 R22, R2 ;  /* 0x0000000200167245 */ /* 0x004fe20000201400 */
[----:B------:R-:W-:Y:S06]  /*5ea0*/  BRA `(.L_x_36410) ;  /* 0x0000000800fc7947 */ /* 0x000fec0003800000 */
.L_x_36411:
[----:B------:R-:W2:Y:S02]  /*5eb0*/  LDG.E.U16 R2, desc[UR36][R2.64] ;  /* 0x0000002402027981 */ /* 0x000ea4000c1e1500 */
[----:B--2---:R0:W1:Y:S01]  /*5ec0*/  I2F.S16 R22, R2 ;  /* 0x0000000200167306 */ /* 0x0040620000101400 */
[----:B------:R-:W-:Y:S05]  /*5ed0*/  BRA `(.L_x_36410) ;  /* 0x0000000800f07947 */ /* 0x000fea0003800000 */
.L_x_36406:
        /* <DEDUP_REMOVED lines=8> */
.L_x_36414:
[----:B------:R-:W2:Y:S02]  /*5f60*/  LDG.E.U16 R2, desc[UR36][R2.64] ;  /* 0x0000002402027981 */ /* 0x000ea4000c1e1500 */
[----:B--2---:R-:W-:Y:S01]  /*5f70*/  HADD2.F32 R22, -RZ, R2.H0_H0 ;  /* 0x20000002ff167230 */ /* 0x004fe20000004100 */
[----:B------:R-:W-:Y:S06]  /*5f80*/  BRA `(.L_x_36410) ;  /* 0x0000000800c47947 */ /* 0x000fec0003800000 */
.L_x_36413:
        /* <DEDUP_REMOVED lines=8> */
.L_x_36416:
[----:B------:R-:W2:Y:S02]  /*6010*/  LDG.E.U16 R2, desc[UR36][R2.64] ;  /* 0x0000002402027981 */ /* 0x000ea4000c1e1500 */
[----:B--2---:R-:W-:Y:S01]  /*6020*/  HADD2.F32 R22, -RZ, R2.H0_H0 ;  /* 0x20000002ff167230 */ /* 0x004fe20000004100 */
[----:B------:R-:W-:Y:S06]  /*6030*/  BRA `(.L_x_36410) ;  /* 0x0000000800987947 */ /* 0x000fec0003800000 */
.L_x_36415:
[----:B------:R-:W2:Y:S01]  /*6040*/  LDG.E.64 R2, desc[UR36][R2.64] ;  /* 0x0000002402027981 */ /* 0x000ea2000c1e1b00 */
[----:B------:R-:W-:Y:S01]  /*6050*/  UMOV UR4, 0xf0000000 ;  /* 0xf000000000047882 */ /* 0x000fe20000000000 */
[----:B------:R-:W-:Y:S01]  /*6060*/  UMOV UR5, 0x380fffff ;  /* 0x380fffff00057882 */ /* 0x000fe20000000000 */
[----:B--2---:R-:W0:Y:S01]  /*6070*/  F2F.F32.F64 R22, R2 ;  /* 0x0000000200167310 */ /* 0x004e220000301000 */
[----:B------:R-:W-:-:S14]  /*6080*/  DSETP.GEU.AND P0, PT, |R2|, UR4, PT ;  /* 0x0000000402007e2a */ /* 0x000fdc000bf0e200 */
[----:B0-----:R-:W-:Y:S01]  /*6090*/  @!P0 FMUL R22, R22, 1.175494350822287508e-38 ;  /* 0x0080000016168820 */ /* 0x001fe20000400000 */
[----:B------:R-:W-:Y:S06]  /*60a0*/  BRA `(.L_x_36410) ;  /* 0x00000008007c7947 */ /* 0x000fec0003800000 */
.L_x_36405:
        /* <DEDUP_REMOVED lines=12> */
.L_x_36419:
[----:B------:R-:W2:Y:S01]  /*6170*/  LDG.E.64 R2, desc[UR36][R2.64] ;  /* 0x0000002402027981 */ /* 0x000ea2000c1e1b00 */
[----:B------:R-:W-:Y:S01]  /*6180*/  UMOV UR4, 0xf0000000 ;  /* 0xf000000000047882 */ /* 0x000fe20000000000 */
[----:B------:R-:W-:Y:S01]  /*6190*/  UMOV UR5, 0x380fffff ;  /* 0x380fffff00057882 */ /* 0x000fe20000000000 */
[----:B--2---:R-:W0:Y:S01]  /*61a0*/  F2F.F32.F64 R22, R2 ;  /* 0x0000000200167310 */ /* 0x004e220000301000 */
[----:B------:R-:W-:-:S14]  /*61b0*/  DSETP.GEU.AND P0, PT, |R2|, UR4, PT ;  /* 0x0000000402007e2a */ /* 0x000fdc000bf0e200 */
[----:B0-----:R-:W-:Y:S01]  /*61c0*/  @!P0 FMUL R22, R22, 1.175494350822287508e-38 ;  /* 0x0080000016168820 */ /* 0x001fe20000400000 */
[----:B------:R-:W-:Y:S06]  /*61d0*/  BRA `(.L_x_36410) ;  /* 0x0000000800307947 */ /* 0x000fec0003800000 */
.L_x_36418:
        /* <DEDUP_REMOVED lines=26> */
.L_x_36421:
        /* <DEDUP_REMOVED lines=13> */
.L_x_36420:
[----:B------:R-:W2:Y:S02]  /*6450*/  LDG.E.U16 R2, desc[UR36][R2.64] ;  /* 0x0000002402027981 */ /* 0x000ea4000c1e1500 */
[----:B--2---:R-:W-:Y:S01]  /*6460*/  IMAD.U32 R22, R2, 0x10000, RZ ;  /* 0x0001000002167824 */ /* 0x004fe200078e00ff */
[----:B------:R-:W-:Y:S06]  /*6470*/  BRA `(.L_x_36410) ;  /* 0x0000000400887947 */ /* 0x000fec0003800000 */
.L_x_36417:
        /* <DEDUP_REMOVED lines=11> */
.L_x_36424:
        /* <DEDUP_REMOVED lines=20> */
.L_x_36426:
[----:B------:R-:W-:Y:S05]  /*6670*/  BSYNC B0 ;  /* 0x0000000000007941 */ /* 0x000fea0003800000 */
.L_x_36425:
[----:B------:R-:W-:Y:S01]  /*6680*/  IMAD.SHL.U32 R2, R2, 0x100000, RZ ;  /* 0x0010000002027824 */ /* 0x000fe200078e00ff */
[----:B------:R-:W-:-:S04]  /*6690*/  LEA R3, R0, 0x3b800000, 0x17 ;  /* 0x3b80000000037811 */ /* 0x000fc800078eb8ff */
[----:B------:R-:W-:Y:S01]  /*66a0*/  LOP3.LUT R22, R3, R2, R22, 0xfe, !PT ;  /* 0x0000000203167212 */ /* 0x000fe200078efe16 */
[----:B------:R-:W-:Y:S06]  /*66b0*/  BRA `(.L_x_36410) ;  /* 0x0000000000f87947 */ /* 0x000fec0003800000 */
.L_x_36423:
        /* <DEDUP_REMOVED lines=20> */
.L_x_36428:
[----:B------:R-:W-:Y:S05]  /*6800*/  BSYNC B0 ;  /* 0x0000000000007941 */ /* 0x000fea0003800000 */
.L_x_36427:
[----:B------:R-:W-:Y:S01]  /*6810*/  IMAD.SHL.U32 R2, R2, 0x200000, RZ ;  /* 0x0020000002027824 */ /* 0x000fe200078e00ff */
[----:B------:R-:W-:-:S04]  /*6820*/  LEA R3, R0, 0x37800000, 0x17 ;  /* 0x3780000000037811 */ /* 0x000fc800078eb8ff */
[----:B------:R-:W-:Y:S01]  /*6830*/  LOP3.LUT R22, R3, R2, R22, 0xfe, !PT ;  /* 0x0000000203167212 */ /* 0x000fe200078efe16 */
[----:B------:R-:W-:Y:S06]  /*6840*/  BRA `(.L_x_36410) ;  /* 0x0000000000947947 */ /* 0x000fec0003800000 */
.L_x_36422:
        /* <DEDUP_REMOVED lines=14> */
.L_x_36409:
        /* <DEDUP_REMOVED lines=16> */
.L_x_36431:
[----:B------:R-:W-:Y:S01]  /*6a30*/  IMAD.MOV.U32 R22, RZ, RZ, RZ ;  /* 0x000000ffff167224 */ /* 0x000fe200078e00ff */
[----:B------:R-:W-:Y:S06]  /*6a40*/  BRA `(.L_x_36410) ;  /* 0x0000000000147947 */ /* 0x000fec0003800000 */
.L_x_36430:
[----:B----4-:R-:W2:Y:S02]  /*6a50*/  LDG.E.64 R22, desc[UR36][R2.64] ;  /* 0x0000002402167981 */ /* 0x010ea4000c1e1b00 */
[----:B--2---:R0:W1:Y:S01]  /*6a60*/  I2F.U64 R22, R22 ;  /* 0x0000001600167312 */ /* 0x0040620000301000 */
[----:B------:R-:W-:Y:S05]  /*6a70*/  BRA `(.L_x_36410) ;  /* 0x0000000000087947 */ /* 0x000fea0003800000 */
.L_x_36429:
[----:B------:R-:W2:Y:S02]  /*6a80*/  LDG.E R2, desc[UR36][R2.64] ;  /* 0x0000002402027981 */ /* 0x000ea4000c1e1900 */
[----:B--2---:R-:W-:-:S07]  /*6a90*/  I2FP.F32.U32 R22, R2 ;  /* 0x0000000200167245 */ /* 0x004fce0000201000 */
.L_x_36410:
[----:B------:R-:W-:Y:S05]  /*6aa0*/  BSYNC B6 ;  /* 0x0000000000067941 */ /* 0x000fea0003800000 */
.L_x_36404:
[----:B0-2---:R-:W0:Y:S01]  /*6ab0*/  LDC.U8 R2, c[0x0][0x493] ;  /* 0x000124c0ff027b82 */ /* 0x005e220000000000 */
        /* <DEDUP_REMOVED lines=18> */
.L_x_36436:
[----:B------:R-:W2:Y:S02]  /*6be0*/  LDG.E.U8 R3, desc[UR36][R4.64] ;  /* 0x0000002404037981 */ /* 0x000ea4000c1e1100 */
[----:B--2---:R-:W-:Y:S01]  /*6bf0*/  I2FP.F32.U32 R3, R3 ;  /* 0x0000000300037245 */ /* 0x004fe20000201000 */
[----:B------:R-:W-:Y:S06]  /*6c00*/  BRA `(.L_x_36438) ;  /* 0x0000000c002c7947 */ /* 0x000fec0003800000 */
.L_x_36435:
        /* <DEDUP_REMOVED lines=9> */
.L_x_36440:
[----:B------:R-:W2:Y:S02]  /*6ca0*/  LDG.E R3, desc[UR36][R4.64] ;  /* 0x0000002404037981 */ /* 0x000ea4000c1e1900 */
[----:B--2---:R-:W-:Y:S01]  /*6cb0*/  I2FP.F32.S32 R3, R3 ;  /* 0x0000000300037245 */ /* 0x004fe20000201400 */
[----:B------:R-:W-:Y:S06]  /*6cc0*/  BRA `(.L_x_36438) ;  /* 0x0000000800fc7947 */ /* 0x000fec0003800000 */
.L_x_36439:
[----:B------:R-:W2:Y:S02]  /*6cd0*/  LDG.E.U16 R3, desc[UR36][R4.64] ;  /* 0x0000002404037981 */ /* 0x000ea4000c1e1500 */
[----:B--2---:R-:W0:Y:S01]  /*6ce0*/  I2F.S16 R3, R3 ;  /* 0x0000000300037306 */ /* 0x004e220000101400 */
[----:B------:R-:W-:Y:S05]  /*6cf0*/  BRA `(.L_x_36438) ;  /* 0x0000000800f07947 */ /* 0x000fea0003800000 */
.L_x_36434:
        /* <DEDUP_REMOVED lines=8> */
.L_x_36442:
[----:B------:R-:W2:Y:S02]  /*6d80*/  LDG.E.U16 R3, desc[UR36][R4.64] ;  /* 0x0000002404037981 */ /* 0x000ea4000c1e1500 */
[----:B--2---:R-:W-:Y:S01]  /*6d90*/  HADD2.F32 R3, -RZ, R3.H0_H0 ;  /* 0x20000003ff037230 */ /* 0x004fe20000004100 */
[----:B------:R-:W-:Y:S06]  /*6da0*/  BRA `(.L_x_36438) ;  /* 0x0000000800c47947 */ /* 0x000fec0003800000 */
.L_x_36441:
        /* <DEDUP_REMOVED lines=8> */
.L_x_36444:
[----:B------:R-:W2:Y:S02]  /*6e30*/  LDG.E.U16 R3, desc[UR36][R4.64] ;  /* 0x0000002404037981 */ /* 0x000ea4000c1e1500 */
[----:B--2---:R-:W-:Y:S01]  /*6e40*/  HADD2.F32 R3, -RZ, R3.H0_H0 ;  /* 0x20000003ff037230 */ /* 0x004fe20000004100 */
[----:B------:R-:W-:Y:S06]  /*6e50*/  BRA `(.L_x_36438) ;  /* 0x0000000800987947 */ /* 0x000fec0003800000 */
.L_x_36443:
[----:B------:R-:W2:Y:S01]  /*6e60*/  LDG.E.64 R4, desc[UR36][R4.64] ;  /* 0x0000002404047981 */ /* 0x000ea2000c1e1b00 */
[----:B------:R-:W-:Y:S01]  /*6e70*/  UMOV UR4, 0xf0000000 ;  /* 0xf000000000047882 */ /* 0x000fe20000000000 */
[----:B------:R-:W-:Y:S01]  /*6e80*/  UMOV UR5, 0x380fffff ;  /* 0x380fffff00057882 */ /* 0x000fe20000000000 */
[----:B--2---:R-:W0:Y:S01]  /*6e90*/  F2F.F32.F64 R3, R4 ;  /* 0x0000000400037310 */ /* 0x004e220000301000 */
[----:B------:R-:W-:-:S14]  /*6ea0*/  DSETP.GEU.AND P0, PT, |R4|, UR4, PT ;  /* 0x0000000404007e2a */ /* 0x000fdc000bf0e200 */
[----:B0-----:R-:W-:Y:S01]  /*6eb0*/  @!P0 FMUL R3, R3, 1.175494350822287508e-38 ;  /* 0x0080000003038820 */ /* 0x001fe20000400000 */
[----:B------:R-:W-:Y:S06]  /*6ec0*/  BRA `(.L_x_36438) ;  /* 0x00000008007c7947 */ /* 0x000fec0003800000 */
.L_x_36433:
        /* <DEDUP_REMOVED lines=12> */
.L_x_36447:
[----:B------:R-:W2:Y:S01]  /*6f90*/  LDG.E.64 R4, desc[UR36][R4.64] ;  /* 0x0000002404047981 */ /* 0x000ea2000c1e1b00 */
[----:B------:R-:W-:Y:S01]  /*6fa0*/  UMOV UR4, 0xf0000000 ;  /* 0xf000000000047882 */ /* 0x000fe20000000000 */
[----:B------:R-:W-:Y:S01]  /*6fb0*/  UMOV UR5, 0x380fffff ;  /* 0x380fffff00057882 */ /* 0x000fe20000000000 */
[----:B--2---:R-:W0:Y:S01]  /*6fc0*/  F2F.F32.F64 R3, R4 ;  /* 0x0000000400037310 */ /* 0x004e220000301000 */
[----:B------:R-:W-:-:S14]  /*6fd0*/  DSETP.GEU.AND P0, PT, |R4|, UR4, PT ;  /* 0x0000000404007e2a */ /* 0x000fdc000bf0e200 */
[----:B0-----:R-:W-:Y:S01]  /*6fe0*/  @!P0 FMUL R3, R3, 1.175494350822287508e-38 ;  /* 0x0080000003038820 */ /* 0x001fe20000400000 */
[----:B------:R-:W-:Y:S06]  /*6ff0*/  BRA `(.L_x_36438) ;  /* 0x0000000800307947 */ /* 0x000fec0003800000 */
.L_x_36446:
        /* <DEDUP_REMOVED lines=26> */
.L_x_36449:
        /* <DEDUP_REMOVED lines=13> */
.L_x_36448:
[----:B------:R-:W2:Y:S02]  /*7270*/  LDG.E.U16 R3, desc[UR36][R4.64] ;  /* 0x0000002404037981 */ /* 0x000ea4000c1e1500 */
[----:B--2---:R-:W-:Y:S01]  /*7280*/  IMAD.U32 R3, R3, 0x10000, RZ ;  /* 0x0001000003037824 */ /* 0x004fe200078e00ff */
[----:B------:R-:W-:Y:S06]  /*7290*/  BRA `(.L_x_36438) ;  /* 0x0000000400887947 */ /* 0x000fec0003800000 */
.L_x_36445:
        /* <DEDUP_REMOVED lines=11> */
.L_x_36452:
        /* <DEDUP_REMOVED lines=20> */
.L_x_36454:
[----:B------:R-:W-:Y:S05]  /*7490*/  BSYNC B0 ;  /* 0x0000000000007941 */ /* 0x000fea0003800000 */
.L_x_36453:
[----:B------:R-:W-:Y:S01]  /*74a0*/  IMAD.SHL.U32 R2, R2, 0x100000, RZ ;  /* 0x0010000002027824 */ /* 0x000fe200078e00ff */
[----:B------:R-:W-:-:S04]  /*74b0*/  LEA R3, R0, 0x3b800000, 0x17 ;  /* 0x3b80000000037811 */ /* 0x000fc800078eb8ff */
[----:B------:R-:W-:Y:S01]  /*74c0*/  LOP3.LUT R3, R3, R2, R4, 0xfe, !PT ;  /* 0x0000000203037212 */ /* 0x000fe200078efe04 */
[----:B------:R-:W-:Y:S06]  /*74d0*/  BRA `(.L_x_36438) ;  /* 0x0000000000f87947 */ /* 0x000fec0003800000 */
.L_x_36451:
        /* <DEDUP_REMOVED lines=20> */
.L_x_36456:
[----:B------:R-:W-:Y:S05]  /*7620*/  BSYNC B0 ;  /* 0x0000000000007941 */ /* 0x000fea0003800000 */
.L_x_36455:
[----:B------:R-:W-:Y:S01]  /*7630*/  IMAD.SHL.U32 R2, R2, 0x200000, RZ ;  /* 0x0020000002027824 */ /* 0x000fe200078e00ff */
[----:B------:R-:W-:-:S04]  /*7640*/  LEA R3, R0, 0x37800000, 0x17 ;  /* 0x3780000000037811 */ /* 0x000fc800078eb8ff */
[----:B------:R-:W-:Y:S01]  /*7650*/  LOP3.LUT R3, R3, R2, R4, 0xfe, !PT ;  /* 0x0000000203037212 */ /* 0x000fe200078efe04 */
[----:B------:R-:W-:Y:S06]  /*7660*/  BRA `(.L_x_36438) ;  /* 0x0000000000947947 */ /* 0x000fec0003800000 */
.L_x_36450:
        /* <DEDUP_REMOVED lines=14> */
.L_x_36437:
        /* <DEDUP_REMOVED lines=16> */
.L_x_36459:
[----:B------:R-:W-:Y:S01]  /*7850*/  IMAD.MOV.U32 R3, RZ, RZ, RZ ;  /* 0x000000ffff037224 */ /* 0x000fe200078e00ff */
[----:B------:R-:W-:Y:S06]  /*7860*/  BRA `(.L_x_36438) ;  /* 0x0000000000147947 */ /* 0x000fec0003800000 */
.L_x_36458:
[----:B------:R-:W2:Y:S02]  /*7870*/  LDG.E.64 R2, desc[UR36][R4.64] ;  /* 0x0000002404027981 */ /* 0x000ea4000c1e1b00 */
[----:B--2---:R0:W2:Y:S01]  /*7880*/  I2F.U64 R3, R2 ;  /* 0x0000000200037312 */ /* 0x0040a20000301000 */
[----:B------:R-:W-:Y:S05]  /*7890*/  BRA `(.L_x_36438) ;  /* 0x0000000000087947 */ /* 0x000fea0003800000 */
.L_x_36457:
[----:B------:R-:W2:Y:S02]  /*78a0*/  LDG.E R3, desc[UR36][R4.64] ;  /* 0x0000002404037981 */ /* 0x000ea4000c1e1900 */
[----:B--2---:R-:W-:-:S07]  /*78b0*/  I2FP.F32.U32 R3, R3 ;  /* 0x0000000300037245 */ /* 0x004fce0000201000 */
.L_x_36438:
[----:B------:R-:W-:Y:S05]  /*78c0*/  BSYNC B6 ;  /* 0x0000000000067941 */ /* 0x000fea0003800000 */
.L_x_36432:
[C---:B0123-5:R-:W-:Y:S01]  /*78d0*/  FSETP.GEU.FTZ.AND P0, PT, |R22|.reuse, |R3|, PT ;  /* 0x400000031600720b */ /* 0x06ffe20003f1e200 */
        /* <DEDUP_REMOVED lines=26> */
.L_x_36465:
[----:B------:R-:W-:Y:S01]  /*7a80*/  FSETP.GEU.FTZ.AND P0, PT, R6, -R4, PT ;  /* 0x800000040600720b */ /* 0x000fe20003f1e000 */
[----:B------:R-:W-:-:S12]  /*7a90*/  FADD.FTZ R0, R0, -1 ;  /* 0xbf80000000007421 */ /* 0x000fd80000010000 */
[----:B------:R-:W-:-:S07]  /*7aa0*/  @!P0 FADD.FTZ R0, R0, -1 ;  /* 0xbf80000000008421 */ /* 0x000fce0000010000 */
.L_x_36464:
[----:B------:R-:W-:Y:S05]  /*7ab0*/  BSYNC B1 ;  /* 0x0000000000017941 */ /* 0x000fea0003800000 */
.L_x_36463:
[----:B------:R-:W-:Y:S01]  /*7ac0*/  FFMA.FTZ R5, -R4, R0, R5 ;  /* 0x0000000004057223 */ /* 0x000fe20000010105 */
[----:B------:R-:W-:Y:S06]  /*7ad0*/  BRA `(.L_x_36461) ;  /* 0x00000000007c7947 */ /* 0x000fec0003800000 */
.L_x_36462:
        /* <DEDUP_REMOVED lines=15> */
.L_x_36468:
        /* <DEDUP_REMOVED lines=13> */
.L_x_36467:
[----:B------:R-:W-:Y:S05]  /*7ca0*/  BSYNC B1 ;  /* 0x0000000000017941 */ /* 0x000fea0003800000 */
.L_x_36466:
[----:B------:R-:W-:-:S04]  /*7cb0*/  FMUL.FTZ R5, R2, 1.1920928955078125e-07 ;  /* 0x3400000002057820 */ /* 0x000fc80000410000 */
[----:B------:R-:W-:-:S07]  /*7cc0*/  FMUL.FTZ R5, R6, R5 ;  /* 0x0000000506057220 */ /* 0x000fce0000410000 */
.L_x_36461:
[----:B------:R-:W-:Y:S05]  /*7cd0*/  BSYNC B0 ;  /* 0x0000000000007941 */ /* 0x000fea0003800000 */
.L_x_36460:
        /* <DEDUP_REMOVED lines=23> */
.L_x_36472:
[----:B------:R-:W1:Y:S02]  /*7e50*/  F2I.S64.TRUNC R2, R2 ;  /* 0x0000000200027311 */ /* 0x000e64000020d900 */
[----:B-1----:R-:W-:-:S05]  /*7e60*/  IMAD.MOV.U32 R5, RZ, RZ, R2 ;  /* 0x000000ffff057224 */ /* 0x002fca00078e0002 */
[----:B------:R1:W-:Y:S01]  /*7e70*/  STG.E.U8 desc[UR36][R16.64], R5 ;  /* 0x0000000510007986 */ /* 0x0003e2000c101124 */
[----:B------:R-:W-:Y:S05]  /*7e80*/  BRA `(.L_x_36474) ;  /* 0x0000000c00407947 */ /* 0x000fea0003800000 */
.L_x_36471:
        /* <DEDUP_REMOVED lines=9> */
.L_x_36476:
[----:B------:R-:W1:Y:S02]  /*7f20*/  F2I.FTZ.TRUNC.NTZ R3, R2 ;  /* 0x0000000200037305 */ /* 0x000e64000021f100 */
[----:B-1----:R3:W-:Y:S01]  /*7f30*/  STG.E desc[UR36][R16.64], R3 ;  /* 0x0000000310007986 */ /* 0x0027e2000c101924 */
[----:B------:R-:W-:Y:S05]  /*7f40*/  BRA `(.L_x_36474) ;  /* 0x0000000c00107947 */ /* 0x000fea0003800000 */
.L_x_36475:
[----:B------:R-:W1:Y:S02]  /*7f50*/  F2I.FTZ.TRUNC.NTZ R3, R2 ;  /* 0x0000000200037305 */ /* 0x000e64000021f100 */
[----:B-1----:R1:W-:Y:S01]  /*7f60*/  STG.E.U16 desc[UR36][R16.64], R3 ;  /* 0x0000000310007986 */ /* 0x0023e2000c101524 */
[----:B------:R-:W-:Y:S05]  /*7f70*/  BRA `(.L_x_36474) ;  /* 0x0000000c00047947 */ /* 0x000fea0003800000 */
.L_x_36470:
        /* <DEDUP_REMOVED lines=8> */
.L_x_36478:
[----:B------:R-:W-:-:S05]  /*8000*/  F2FP.F16.F32.PACK_AB R2, RZ, R2 ;  /* 0x00000002ff02723e */ /* 0x000fca00000000ff */
[----:B------:R1:W-:Y:S01]  /*8010*/  STG.E.U16 desc[UR36][R16.64], R2 ;  /* 0x0000000210007986 */ /* 0x0003e2000c101524 */
[----:B------:R-:W-:Y:S05]  /*8020*/  BRA `(.L_x_36474) ;  /* 0x0000000800d87947 */ /* 0x000fea0003800000 */
.L_x_36477:
        /* <DEDUP_REMOVED lines=9> */
.L_x_36480:
[----:B------:R-:W-:-:S04]  /*80c0*/  F2FP.F16.F32.PACK_AB R3, RZ, R2 ;  /* 0x00000002ff03723e */ /* 0x000fc800000000ff */
[----:B------:R-:W-:-:S05]  /*80d0*/  PRMT R3, R3, 0x5410, RZ ;  /* 0x0000541003037816 */ /* 0x000fca00000000ff */
[----:B------:R1:W-:Y:S01]  /*80e0*/  STG.E desc[UR36][R16.64], R3 ;  /* 0x0000000310007986 */ /* 0x0003e2000c101924 */
[----:B------:R-:W-:Y:S05]  /*80f0*/  BRA `(.L_x_36474) ;  /* 0x0000000800a47947 */ /* 0x000fea0003800000 */
.L_x_36479:
[----:B------:R-:W-:-:S06]  /*8100*/  FMUL.FTZ R2, R2, 1 ;  /* 0x3f80000002027820 */ /* 0x000fcc0000410000 */
[----:B------:R-:W1:Y:S02]  /*8110*/  F2F.F64.F32 R2, R2 ;  /* 0x0000000200027310 */ /* 0x000e640000201800 */
[----:B-1----:R1:W-:Y:S01]  /*8120*/  STG.E.64 desc[UR36][R16.64], R2 ;  /* 0x0000000210007986 */ /* 0x0023e2000c101b24 */
[----:B------:R-:W-:Y:S05]  /*8130*/  BRA `(.L_x_36474) ;  /* 0x0000000800947947 */ /* 0x000fea0003800000 */
.L_x_36469:
        /* <DEDUP_REMOVED lines=12> */
.L_x_36483:
[----:B------:R-:W-:Y:S01]  /*8200*/  FMUL.FTZ R4, R2, 1 ;  /* 0x3f80000002047820 */ /* 0x000fe20000410000 */
[----:B------:R-:W-:-:S05]  /*8210*/  CS2R R6, SRZ ;  /* 0x0000000000067805 */ /* 0x000fca000001ff00 */
[----:B------:R-:W1:Y:S02]  /*8220*/  F2F.F64.F32 R4, R4 ;  /* 0x0000000400047310 */ /* 0x000e640000201800 */
[----:B-1----:R1:W-:Y:S01]  /*8230*/  STG.E.128 desc[UR36][R16.64], R4 ;  /* 0x0000000410007986 */ /* 0x0023e2000c101d24 */
[----:B------:R-:W-:Y:S05]  /*8240*/  BRA `(.L_x_36474) ;  /* 0x0000000800507947 */ /* 0x000fea0003800000 */
.L_x_36482:
        /* <DEDUP_REMOVED lines=20> */
.L_x_36487:
[----:B------:R-:W-:Y:S05]  /*8390*/  BSYNC B0 ;  /* 0x0000000000007941 */ /* 0x000fea0003800000 */
.L_x_36486:
[----:B------:R-:W-:-:S05]  /*83a0*/  LOP3.LUT R5, R0, R5, RZ, 0xfc, !PT ;  /* 0x0000000500057212 */ /* 0x000fca00078efcff */
[----:B------:R1:W-:Y:S01]  /*83b0*/  STG.E.U8 desc[UR36][R16.64], R5 ;  /* 0x0000000510007986 */ /* 0x0003e2000c101124 */
[----:B------:R-:W-:Y:S05]  /*83c0*/  BRA `(.L_x_36474) ;  /* 0x0000000400f07947 */ /* 0x000fea0003800000 */
.L_x_36485:
        /* <DEDUP_REMOVED lines=12> */
.L_x_36489:
[----:B------:R-:W-:Y:S01]  /*8490*/  IMAD.MOV.U32 R0, RZ, RZ, 0x7f ;  /* 0x0000007fff007424 */ /* 0x000fe200078e00ff */
[----:B------:R-:W-:-:S04]  /*84a0*/  ISETP.GT.U32.AND P0, PT, R4, 0x7f800000, PT ;  /* 0x7f8000000400780c */ /* 0x000fc80003f04070 */
[----:B------:R-:W-:-:S09]  /*84b0*/  SEL R0, R0, 0x7c, P0 ;  /* 0x0000007c00007807 */ /* 0x000fd20000000000 */
.L_x_36490:
[----:B------:R-:W-:Y:S05]  /*84c0*/  BSYNC B0 ;  /* 0x0000000000007941 */ /* 0x000fea0003800000 */
.L_x_36488:
[----:B------:R-:W-:-:S04]  /*84d0*/  LOP3.LUT R2, R2, 0x80000000, RZ, 0xc0, !PT ;  /* 0x8000000002027812 */ /* 0x000fc800078ec0ff */
[----:B------:R-:W-:-:S04]  /*84e0*/  SHF.R.U32.HI R3, RZ, 0x18, R2 ;  /* 0x00000018ff037819 */ /* 0x000fc80000011602 */
[----:B------:R-:W-:-:S05]  /*84f0*/  LOP3.LUT R3, R0, R3, RZ, 0xfc, !PT ;  /* 0x0000000300037212 */ /* 0x000fca00078efcff */
[----:B------:R1:W-:Y:S01]  /*8500*/  STG.E.U8 desc[UR36][R16.64], R3 ;  /* 0x0000000310007986 */ /* 0x0003e2000c101124 */
[----:B------:R-:W-:Y:S05]  /*8510*/  BRA `(.L_x_36474) ;  /* 0x00000004009c7947 */ /* 0x000fea0003800000 */
.L_x_36484:
[----:B------:R-:W-:-:S05]  /*8520*/  F2FP.BF16.F32.PACK_AB R2, RZ, R2 ;  /* 0x00000002ff02723e */ /* 0x000fca00000010ff */
[----:B------:R1:W-:Y:S01]  /*8530*/  STG.E.U16 desc[UR36][R16.64], R2 ;  /* 0x0000000210007986 */ /* 0x0003e2000c101524 */
[----:B------:R-:W-:Y:S05]  /*8540*/  BRA `(.L_x_36474) ;  /* 0x0000000400907947 */ /* 0x000fea0003800000 */
.L_x_36481:
        /* <DEDUP_REMOVED lines=11> */
.L_x_36493:
        /* <DEDUP_REMOVED lines=16> */
.L_x_36496:
[----:B------:R-:W-:-:S04]  /*8700*/  LOP3.LUT R2, R2, 0x80000000, RZ, 0xc0, !PT ;  /* 0x8000000002027812 */ /* 0x000fc800078ec0ff */
[----:B------:R-:W-:-:S04]  /*8710*/  SHF.R.U32.HI R3, RZ, 0x18, R2 ;  /* 0x00000018ff037819 */ /* 0x000fc80000011602 */
[----:B------:R-:W-:-:S04]  /*8720*/  LOP3.LUT R0, R0, R3, RZ, 0xfc, !PT ;  /* 0x0000000300007212 */ /* 0x000fc800078efcff */
[----:B------:R-:W-:-:S07]  /*8730*/  PRMT R8, R0, 0x7610, R8 ;  /* 0x0000761000087816 */ /* 0x000fce0000000008 */
.L_x_36495:
[----:B------:R-:W-:Y:S05]  /*8740*/  BSYNC B0 ;  /* 0x0000000000007941 */ /* 0x000fea0003800000 */
.L_x_36494:
[----:B------:R0:W-:Y:S01]  /*8750*/  STG.E.U8 desc[UR36][R16.64], R8 ;  /* 0x0000000810007986 */ /* 0x0001e2000c101124 */
[----:B------:R-:W-:Y:S05]  /*8760*/  BRA `(.L_x_36474) ;  /* 0x0000000400087947 */ /* 0x000fea0003800000 */
.L_x_36492:
        /* <DEDUP_REMOVED lines=16> */
.L_x_36499:
[----:B------:R-:W-:-:S04]  /*8870*/  LOP3.LUT R2, R2, 0x80000000, RZ, 0xc0, !PT ;  /* 0x8000000002027812 */ /* 0x000fc800078ec0ff */
[----:B------:R-:W-:-:S04]  /*8880*/  SHF.R.U32.HI R3, RZ, 0x18, R2 ;  /* 0x00000018ff037819 */ /* 0x000fc80000011602 */
[----:B------:R-:W-:-:S04]  /*8890*/  LOP3.LUT R0, R0, R3, RZ, 0xfc, !PT ;  /* 0x0000000300007212 */ /* 0x000fc800078efcff */
[----:B------:R-:W-:-:S07]  /*88a0*/  PRMT R8, R0, 0x7610, R8 ;  /* 0x0000761000087816 */ /* 0x000fce0000000008 */
.L_x_36498:
[----:B------:R-:W-:Y:S05]  /*88b0*/  BSYNC B0 ;  /* 0x0000000000007941 */ /* 0x000fea0003800000 */
.L_x_36497:
[----:B------:R0:W-:Y:S01]  /*88c0*/  STG.E.U8 desc[UR36][R16.64], R8 ;  /* 0x0000000810007986 */ /* 0x0001e2000c101124 */
[----:B------:R-:W-:Y:S05]  /*88d0*/  BRA `(.L_x_36474) ;  /* 0x0000000000ac7947 */ /* 0x000fea0003800000 */
.L_x_36491:
        /* <DEDUP_REMOVED lines=21> */
.L_x_36473:
        /* <DEDUP_REMOVED lines=16> */
.L_x_36502:
[----:B------:R-:W-:Y:S05]  /*8b30*/  BRA `(.L_x_36474) ;  /* 0x0000000000147947 */ /* 0x000fea0003800000 */
.L_x_36501:
[----:B------:R-:W1:Y:S02]  /*8b40*/  F2I.U64.TRUNC R2, R2 ;  /* 0x0000000200027311 */ /* 0x000e64000020d800 */
[----:B-1----:R1:W-:Y:S01]  /*8b50*/  STG.E.64 desc[UR36][R16.64], R2 ;  /* 0x0000000210007986 */ /* 0x0023e2000c101b24 */
[----:B------:R-:W-:Y:S05]  /*8b60*/  BRA `(.L_x_36474) ;  /* 0x0000000000087947 */ /* 0x000fea0003800000 */
.L_x_36500:
[----:B------:R-:W1:Y:S02]  /*8b70*/  F2I.FTZ.U32.TRUNC.NTZ R3, R2 ;  /* 0x0000000200037305 */ /* 0x000e64000021f000 */
[----:B-1----:R1:W-:Y:S02]  /*8b80*/  STG.E desc[UR36][R16.64], R3 ;  /* 0x0000000310007986 */ /* 0x0023e4000c101924 */
.L_x_36474:
[----:B------:R-:W-:-:S07]  /*8b90*/  VIADD R19, R19, 0x80 ;  /* 0x0000008013137836 */ /* 0x000fce0000000000 */
.L_x_36402:
[----:B------:R-:W-:Y:S05]  /*8ba0*/  BSYNC B7 ;  /* 0x0000000000077941 */ /* 0x000fea0003800000 */
.L_x_36401:
        /* <DEDUP_REMOVED lines=358> */
.L_x_36505:
        /* <DEDUP_REMOVED lines=22> */
.L_x_36510:
[----:B------:R-:W2:Y:S02]  /*a370*/  LDG.E.U8 R2, desc[UR36][R2.64] ;  /* 0x0000002402027981 */ /* 0x000ea4000c1e1100 */
[----:B--2---:R-:W-:Y:S01]  /*a380*/  I2FP.F32.U32 R22, R2 ;  /* 0x0000000200167245 */ /* 0x004fe20000201000 */
[----:B------:R-:W-:Y:S06]  /*a390*/  BRA `(.L_x_36512) ;  /* 0x0000000c002c7947 */ /* 0x000fec0003800000 */
.L_x_36509:
        /* <DEDUP_REMOVED lines=9> */
.L_x_36514:
[----:B------:R-:W2:Y:S02]  /*a430*/  LDG.E R2, desc[UR36][R2.64] ;  /* 0x0000002402027981 */ /* 0x000ea4000c1e1900 */
[----:B--2---:R-:W-:Y:S01]  /*a440*/  I2FP.F32.S32 R22, R2 ;  /* 0x0000000200167245 */ /* 0x004fe20000201400 */
[----:B------:R-:W-:Y:S06]  /*a450*/  BRA `(.L_x_36512) ;  /* 0x0000000800fc7947 */ /* 0x000fec0003800000 */
.L_x_36513:
[----:B------:R-:W2:Y:S02]  /*a460*/  LDG.E.U16 R2, desc[UR36][R2.64] ;  /* 0x0000002402027981 */ /* 0x000ea4000c1e1500 */
[----:B--2---:R2:W3:Y:S01]  /*a470*/  I2F.S16 R22, R2 ;  /* 0x0000000200167306 */ /* 0x0044e20000101400 */
[----:B------:R-:W-:Y:S05]  /*a480*/  BRA `(.L_x_36512) ;  /* 0x0000000800f07947 */ /* 0x000fea0003800000 */
.L_x_36508:
        /* <DEDUP_REMOVED lines=8> */
.L_x_36516:
[----:B------:R-:W2:Y:S02]  /*a510*/  LDG.E.U16 R2, desc[UR36][R2.64] ;  /* 0x0000002402027981 */ /* 0x000ea4000c1e1500 */
[----:B--2---:R-:W-:Y:S01]  /*a520*/  HADD2.F32 R22, -RZ, R2.H0_H0 ;  /* 0x20000002ff167230 */ /* 0x004fe20000004100 */
[----:B------:R-:W-:Y:S06]  /*a530*/  BRA `(.L_x_36512) ;  /* 0x0000000800c47947 */ /* 0x000fec0003800000 */
.L_x_36515:
        /* <DEDUP_REMOVED lines=8> */
.L_x_36518:
[----:B------:R-:W2:Y:S02]  /*a5c0*/  LDG.E.U16 R2, desc[UR36][R2.64] ;  /* 0x0000002402027981 */ /* 0x000ea4000c1e1500 */
[----:B--2---:R-:W-:Y:S01]  /*a5d0*/  HADD2.F32 R22, -RZ, R2.H0_H0 ;  /* 0x20000002ff167230 */ /* 0x004fe20000004100 */
[----:B------:R-:W-:Y:S06]  /*a5e0*/  BRA `(.L_x_36512) ;  /* 0x0000000800987947 */ /* 0x000fec0003800000 */
.L_x_36517:
[----:B------:R-:W2:Y:S01]  /*a5f0*/  LDG.E.64 R2, desc[UR36][R2.64] ;  /* 0x0000002402027981 */ /* 0x000ea2000c1e1b00 */
[----:B------:R-:W-:Y:S01]  /*a600*/  UMOV UR4, 0xf0000000 ;  /* 0xf000000000047882 */ /* 0x000fe20000000000 */
[----:B------:R-:W-:Y:S01]  /*a610*/  UMOV UR5, 0x380fffff ;  /* 0x380fffff00057882 */ /* 0x000fe20000000000 */
[----:B--2---:R-:W0:Y:S01]  /*a620*/  F2F.F32.F64 R22, R2 ;  /* 0x0000000200167310 */ /* 0x004e220000301000 */
[----:B------:R-:W-:-:S14]  /*a630*/  DSETP.GEU.AND P0, PT, |R2|, UR4, PT ;  /* 0x0000000402007e2a */ /* 0x000fdc000bf0e200 */
[----:B0-----:R-:W-:Y:S01]  /*a640*/  @!P0 FMUL R22, R22, 1.175494350822287508e-38 ;  /* 0x0080000016168820 */ /* 0x001fe20000400000 */
[----:B------:R-:W-:Y:S06]  /*a650*/  BRA `(.L_x_36512) ;  /* 0x00000008007c7947 */ /* 0x000fec0003800000 */
.L_x_36507:
        /* <DEDUP_REMOVED lines=12> */
.L_x_36521:
[----:B------:R-:W2:Y:S01]  /*a720*/  LDG.E.64 R2, desc[UR36][R2.64] ;  /* 0x0000002402027981 */ /* 0x000ea2000c1e1b00 */
[----:B------:R-:W-:Y:S01]  /*a730*/  UMOV UR4, 0xf0000000 ;  /* 0xf000000000047882 */ /* 0x000fe20000000000 */
[----:B------:R-:W-:Y:S01]  /*a740*/  UMOV UR5, 0x380fffff ;  /* 0x380fffff00057882 */ /* 0x000fe20000000000 */
[----:B--2---:R-:W0:Y:S01]  /*a750*/  F2F.F32.F64 R22, R2 ;  /* 0x0000000200167310 */ /* 0x004e220000301000 */
[----:B------:R-:W-:-:S14]  /*a760*/  DSETP.GEU.AND P0, PT, |R2|, UR4, PT ;  /* 0x0000000402007e2a */ /* 0x000fdc000bf0e200 */
[----:B0-----:R-:W-:Y:S01]  /*a770*/  @!P0 FMUL R22, R22, 1.175494350822287508e-38 ;  /* 0x0080000016168820 */ /* 0x001fe20000400000 */
[----:B------:R-:W-:Y:S06]  /*a780*/  BRA `(.L_x_36512) ;  /* 0x0000000800307947 */ /* 0x000fec0003800000 */
.L_x_36520:
        /* <DEDUP_REMOVED lines=26> */
.L_x_36523:
        /* <DEDUP_REMOVED lines=13> */
.L_x_36522:
[----:B------:R-:W2:Y:S02]  /*aa00*/  LDG.E.U16 R2, desc[UR36][R2.64] ;  /* 0x0000002402027981 */ /* 0x000ea4000c1e1500 */
[----:B--2---:R-:W-:Y:S01]  /*aa10*/  IMAD.U32 R22, R2, 0x10000, RZ ;  /* 0x0001000002167824 */ /* 0x004fe200078e00ff */
[----:B------:R-:W-:Y:S06]  /*aa20*/  BRA `(.L_x_36512) ;  /* 0x0000000400887947 */ /* 0x000fec0003800000 */
.L_x_36519:
        /* <DEDUP_REMOVED lines=11> */
.L_x_36526:
        /* <DEDUP_REMOVED lines=20> */
.L_x_36528:
[----:B------:R-:W-:Y:S05]  /*ac20*/  BSYNC B0 ;  /* 0x0000000000007941 */ /* 0x000fea0003800000 */
.L_x_36527:
[----:B------:R-:W-:Y:S01]  /*ac30*/  IMAD.SHL.U32 R2, R2, 0x100000, RZ ;  /* 0x0010000002027824 */ /* 0x000fe200078e00ff */
[----:B------:R-:W-:-:S04]  /*ac40*/  LEA R3, R0, 0x3b800000, 0x17 ;  /* 0x3b80000000037811 */ /* 0x000fc800078eb8ff */
[----:B------:R-:W-:Y:S01]  /*ac50*/  LOP3.LUT R22, R3, R2, R22, 0xfe, !PT ;  /* 0x0000000203167212 */ /* 0x000fe200078efe16 */
[----:B------:R-:W-:Y:S06]  /*ac60*/  BRA `(.L_x_36512) ;  /* 0x0000000000f87947 */ /* 0x000fec0003800000 */
.L_x_36525:
        /* <DEDUP_REMOVED lines=20> */
.L_x_36530:
[----:B------:R-:W-:Y:S05]  /*adb0*/  BSYNC B0 ;  /* 0x0000000000007941 */ /* 0x000fea0003800000 */
.L_x_36529:
[----:B------:R-:W-:Y:S01]  /*adc0*/  IMAD.SHL.U32 R2, R2, 0x200000, RZ ;  /* 0x0020000002027824 */ /* 0x000fe200078e00ff */
[----:B------:R-:W-:-:S04]  /*add0*/  LEA R3, R0, 0x37800000, 0x17 ;  /* 0x3780000000037811 */ /* 0x000fc800078eb8ff */
[----:B------:R-:W-:Y:S01]  /*ade0*/  LOP3.LUT R22, R3, R2, R22, 0xfe, !PT ;  /* 0x0000000203167212 */ /* 0x000fe200078efe16 */
[----:B------:R-:W-:Y:S06]  /*adf0*/  BRA `(.L_x_36512) ;  /* 0x0000000000947947 */ /* 0x000fec0003800000 */
.L_x_36524:
        /* <DEDUP_REMOVED lines=14> */
.L_x_36511:
        /* <DEDUP_REMOVED lines=16> */
.L_x_36533:
[----:B------:R-:W-:Y:S01]  /*afe0*/  IMAD.MOV.U32 R22, RZ, RZ, RZ ;  /* 0x000000ffff167224 */ /* 0x000fe200078e00ff */
[----:B------:R-:W-:Y:S06]  /*aff0*/  BRA `(.L_x_36512) ;  /* 0x0000000000147947 */ /* 0x000fec0003800000 */
.L_x_36532:
[----:B----4-:R-:W2:Y:S02]  /*b000*/  LDG.E.64 R22, desc[UR36][R2.64] ;  /* 0x0000002402167981 */ /* 0x010ea4000c1e1b00 */
[----:B--2---:R0:W1:Y:S01]  /*b010*/  I2F.U64 R22, R22 ;  /* 0x0000001600167312 */ /* 0x0040620000301000 */
[----:B------:R-:W-:Y:S05]  /*b020*/  BRA `(.L_x_36512) ;  /* 0x0000000000087947 */ /* 0x000fea0003800000 */
.L_x_36531:
[----:B------:R-:W2:Y:S02]  /*b030*/  LDG.E R2, desc[UR36][R2.64] ;  /* 0x0000002402027981 */ /* 0x000ea4000c1e1900 */
[----:B--2---:R-:W-:-:S07]  /*b040*/  I2FP.F32.U32 R22, R2 ;  /* 0x0000000200167245 */ /* 0x004fce0000201000 */
.L_x_36512:
[----:B------:R-:W-:Y:S05]  /*b050*/  BSYNC B6 ;  /* 0x0000000000067941 */ /* 0x000fea0003800000 */
.L_x_36506:
[----:B012---:R-:W0:Y:S01]  /*b060*/  LDC.U8 R2, c[0x0][0x493] ;  /* 0x000124c0ff027b82 */ /* 0x007e220000000000 */
        /* <DEDUP_REMOVED lines=18> */
.L_x_36538:
[----:B------:R-:W2:Y:S02]  /*b190*/  LDG.E.U8 R3, desc[UR36][R4.64] ;  /* 0x0000002404037981 */ /* 0x000ea4000c1e1100 */
[----:B--2---:R-:W-:Y:S01]  /*b1a0*/  I2FP.F32.U32 R3, R3 ;  /* 0x0000000300037245 */ /* 0x004fe20000201000 */
[----:B------:R-:W-:Y:S06]  /*b1b0*/  BRA `(.L_x_36540) ;  /* 0x0000000c002c7947 */ /* 0x000fec0003800000 */
.L_x_36537:
        /* <DEDUP_REMOVED lines=9> */
.L_x_36542:
[----:B------:R-:W2:Y:S02]  /*b250*/  LDG.E R3, desc[UR36][R4.64] ;  /* 0x0000002404037981 */ /* 0x000ea4000c1e1900 */
[----:B--2---:R-:W-:Y:S01]  /*b260*/  I2FP.F32.S32 R3, R3 ;  /* 0x0000000300037245 */ /* 0x004fe20000201400 */
[----:B------:R-:W-:Y:S06]  /*b270*/  BRA `(.L_x_36540) ;  /* 0x0000000800fc7947 */ /* 0x000fec0003800000 */
.L_x_36541:
[----:B------:R-:W2:Y:S02]  /*b280*/  LDG.E.U16 R3, desc[UR36][R4.64] ;  /* 0x0000002404037981 */ /* 0x000ea4000c1e1500 */
[----:B--2---:R-:W0:Y:S01]  /*b290*/  I2F.S16 R3, R3 ;  /* 0x0000000300037306 */ /* 0x004e220000101400 */
[----:B------:R-:W-:Y:S05]  /*b2a0*/  BRA `(.L_x_36540) ;  /* 0x0000000800f07947 */ /* 0x000fea0003800000 */
.L_x_36536:
        /* <DEDUP_REMOVED lines=8> */
.L_x_36544:
[----:B------:R-:W2:Y:S02]  /*b330*/  LDG.E.U16 R3, desc[UR36][R4.64] ;  /* 0x0000002404037981 */ /* 0x000ea4000c1e1500 */
[----:B--2---:R-:W-:Y:S01]  /*b340*/  HADD2.F32 R3, -RZ, R3.H0_H0 ;  /* 0x20000003ff037230 */ /* 0x004fe20000004100 */
[----:B------:R-:W-:Y:S06]  /*b350*/  BRA `(.L_x_36540) ;  /* 0x0000000800c47947 */ /* 0x000fec0003800000 */
.L_x_36543:
        /* <DEDUP_REMOVED lines=8> */
.L_x_36546:
[----:B------:R-:W2:Y:S02]  /*b3e0*/  LDG.E.U16 R3, desc[UR36][R4.64] ;  /* 0x0000002404037981 */ /* 0x000ea4000c1e1500 */
[----:B--2---:R-:W-:Y:S01]  /*b3f0*/  HADD2.F32 R3, -RZ, R3.H0_H0 ;  /* 0x20000003ff037230 */ /* 0x004fe20000004100 */
[----:B------:R-:W-:Y:S06]  /*b400*/  BRA `(.L_x_36540) ;  /* 0x0000000800987947 */ /* 0x000fec0003800000 */
.L_x_36545:
[----:B------:R-:W2:Y:S01]  /*b410*/  LDG.E.64 R4, desc[UR36][R4.64] ;  /* 0x0000002404047981 */ /* 0x000ea2000c1e1b00 */
[----:B------:R-:W-:Y:S01]  /*b420*/  UMOV UR4, 0xf0000000 ;  /* 0xf000000000047882 */ /* 0x000fe20000000000 */
[----:B------:R-:W-:Y:S01]  /*b430*/  UMOV UR5, 0x380fffff ;  /* 0x380fffff00057882 */ /* 0x000fe20000000000 */
[----:B--2---:R-:W0:Y:S01]  /*b440*/  F2F.F32.F64 R3, R4 ;  /* 0x0000000400037310 */ /* 0x004e220000301000 */
[----:B------:R-:W-:-:S14]  /*b450*/  DSETP.GEU.AND P0, PT, |R4|, UR4, PT ;  /* 0x0000000404007e2a */ /* 0x000fdc000bf0e200 */
[----:B0-----:R-:W-:Y:S01]  /*b460*/  @!P0 FMUL R3, R3, 1.175494350822287508e-38 ;  /* 0x0080000003038820 */ /* 0x001fe20000400000 */
[----:B------:R-:W-:Y:S06]  /*b470*/  BRA `(.L_x_36540) ;  /* 0x00000008007c7947 */ /* 0x000fec0003800000 */
.L_x_36535:
        /* <DEDUP_REMOVED lines=12> */
.L_x_36549:
[----:B------:R-:W2:Y:S01]  /*b540*/  LDG.E.64 R4, desc[UR36][R4.64] ;  /* 0x0000002404047981 */ /* 0x000ea2000c1e1b00 */
[----:B------:R-:W-:Y:S01]  /*b550*/  UMOV UR4, 0xf0000000 ;  /* 0xf000000000047882 */ /* 0x000fe20000000000 */
[----:B------:R-:W-:Y:S01]  /*b560*/  UMOV UR5, 0x380fffff ;  /* 0x380fffff00057882 */ /* 0x000fe20000000000 */
[----:B--2---:R-:W0:Y:S01]  /*b570*/  F2F.F32.F64 R3, R4 ;  /* 0x0000000400037310 */ /* 0x004e220000301000 */
[----:B------:R-:W-:-:S14]  /*b580*/  DSETP.GEU.AND P0, PT, |R4|, UR4, PT ;  /* 0x0000000404007e2a */ /* 0x000fdc000bf0e200 */
[----:B0-----:R-:W-:Y:S01]  /*b590*/  @!P0 FMUL R3, R3, 1.175494350822287508e-38 ;  /* 0x0080000003038820 */ /* 0x001fe20000400000 */
[----:B------:R-:W-:Y:S06]  /*b5a0*/  BRA `(.L_x_36540) ;  /* 0x0000000800307947 */ /* 0x000fec0003800000 */
.L_x_36548:
        /* <DEDUP_REMOVED lines=26> */
.L_x_36551:
        /* <DEDUP_REMOVED lines=13> */
.L_x_36550:
[----:B------:R-:W2:Y:S02]  /*b820*/  LDG.E.U16 R3, desc[UR36][R4.64] ;  /* 0x0000002404037981 */ /* 0x000ea4000c1e1500 */
[----:B--2---:R-:W-:Y:S01]  /*b830*/  IMAD.U32 R3, R3, 0x10000, RZ ;  /* 0x0001000003037824 */ /* 0x004fe200078e00ff */
[----:B------:R-:W-:Y:S06]  /*b840*/  BRA `(.L_x_36540) ;  /* 0x0000000400887947 */ /* 0x000fec0003800000 */
.L_x_36547:
        /* <DEDUP_REMOVED lines=11> */
.L_x_36554:
        /* <DEDUP_REMOVED lines=20> */
.L_x_36556:
[----:B------:R-:W-:Y:S05]  /*ba40*/  BSYNC B0 ;  /* 0x0000000000007941 */ /* 0x000fea0003800000 */
.L_x_36555:
[----:B------:R-:W-:Y:S01]  /*ba50*/  IMAD.SHL.U32 R2, R2, 0x100000, RZ ;  /* 0x0010000002027824 */ /* 0x000fe200078e00ff */
[----:B------:R-:W-:-:S04]  /*ba60*/  LEA R3, R0, 0x3b800000, 0x17 ;  /* 0x3b80000000037811 */ /* 0x000fc800078eb8ff */
[----:B------:R-:W-:Y:S01]  /*ba70*/  LOP3.LUT R3, R3, R2, R4, 0xfe, !PT ;  /* 0x0000000203037212 */ /* 0x000fe200078efe04 */
[----:B------:R-:W-:Y:S06]  /*ba80*/  BRA `(.L_x_36540) ;  /* 0x0000000000f87947 */ /* 0x000fec0003800000 */
.L_x_36553:
        /* <DEDUP_REMOVED lines=20> */
.L_x_36558:
[----:B------:R-:W-:Y:S05]  /*bbd0*/  BSYNC B0 ;  /* 0x0000000000007941 */ /* 0x000fea0003800000 */
.L_x_36557:
[----:B------:R-:W-:Y:S01]  /*bbe0*/  IMAD.SHL.U32 R2, R2, 0x200000, RZ ;  /* 0x0020000002027824 */ /* 0x000fe200078e00ff */
[----:B------:R-:W-:-:S04]  /*bbf0*/  LEA R3, R0, 0x37800000, 0x17 ;  /* 0x3780000000037811 */ /* 0x000fc800078eb8ff */
[----:B------:R-:W-:Y:S01]  /*bc00*/  LOP3.LUT R3, R3, R2, R4, 0xfe, !PT ;  /* 0x0000000203037212 */ /* 0x000fe200078efe04 */
[----:B------:R-:W-:Y:S06]  /*bc10*/  BRA `(.L_x_36540) ;  /* 0x0000000000947947 */ /* 0x000fec0003800000 */
.L_x_36552:
        /* <DEDUP_REMOVED lines=14> */
.L_x_36539:
        /* <DEDUP_REMOVED lines=16> */
.L_x_36561:
[----:B------:R-:W-:Y:S01]  /*be00*/  IMAD.MOV.U32 R3, RZ, RZ, RZ ;  /* 0x000000ffff037224 */ /* 0x000fe200078e00ff */
[----:B------:R-:W-:Y:S06]  /*be10*/  BRA `(.L_x_36540) ;  /* 0x0000000000147947 */ /* 0x000fec0003800000 */
.L_x_36560:
[----:B------:R-:W2:Y:S02]  /*be20*/  LDG.E.64 R2, desc[UR36][R4.64] ;  /* 0x0000002404027981 */ /* 0x000ea4000c1e1b00 */
[----:B--2---:R0:W1:Y:S01]  /*be30*/  I2F.U64 R3, R2 ;  /* 0x0000000200037312 */ /* 0x0040620000301000 */
[----:B------:R-:W-:Y:S05]  /*be40*/  BRA `(.L_x_36540) ;  /* 0x0000000000087947 */ /* 0x000fea0003800000 */
.L_x_36559:
[----:B------:R-:W2:Y:S02]  /*be50*/  LDG.E R3, desc[UR36][R4.64] ;  /* 0x0000002404037981 */ /* 0x000ea4000c1e1900 */
[----:B--2---:R-:W-:-:S07]  /*be60*/  I2FP.F32.U32 R3, R3 ;  /* 0x0000000300037245 */ /* 0x004fce0000201000 */
.L_x_36540:
[----:B------:R-:W-:Y:S05]  /*be70*/  BSYNC B6 ;  /* 0x0000000000067941 */ /* 0x000fea0003800000 */
.L_x_36534:
        /* <DEDUP_REMOVED lines=27> */
.L_x_36567:
[----:B------:R-:W-:Y:S01]  /*c030*/  FSETP.GEU.FTZ.AND P0, PT, R6, -R4, PT ;  /* 0x800000040600720b */ /* 0x000fe20003f1e000 */
[----:B------:R-:W-:-:S12]  /*c040*/  FADD.FTZ R0, R0, -1 ;  /* 0xbf80000000007421 */ /* 0x000fd80000010000 */
[----:B------:R-:W-:-:S07]  /*c050*/  @!P0 FADD.FTZ R0, R0, -1 ;  /* 0xbf80000000008421 */ /* 0x000fce0000010000 */
.L_x_36566:
[----:B------:R-:W-:Y:S05]  /*c060*/  BSYNC B1 ;  /* 0x0000000000017941 */ /* 0x000fea0003800000 */
.L_x_36565:
[----:B------:R-:W-:Y:S01]  /*c070*/  FFMA.FTZ R5, -R4, R0, R5 ;  /* 0x0000000004057223 */ /* 0x000fe20000010105 */
[----:B------:R-:W-:Y:S06]  /*c080*/  BRA `(.L_x_36563) ;  /* 0x00000000007c7947 */ /* 0x000fec0003800000 */
.L_x_36564:
        /* <DEDUP_REMOVED lines=15> */
.L_x_36570:
        /* <DEDUP_REMOVED lines=13> */
.L_x_36569:
[----:B------:R-:W-:Y:S05]  /*c250*/  BSYNC B1 ;  /* 0x0000000000017941 */ /* 0x000fea0003800000 */
.L_x_36568:
[----:B------:R-:W-:-:S04]  /*c260*/  FMUL.FTZ R5, R2, 1.1920928955078125e-07 ;  /* 0x3400000002057820 */ /* 0x000fc80000410000 */
[----:B------:R-:W-:-:S07]  /*c270*/  FMUL.FTZ R5, R6, R5 ;  /* 0x0000000506057220 */ /* 0x000fce0000410000 */
.L_x_36563:
[----:B------:R-:W-:Y:S05]  /*c280*/  BSYNC B0 ;  /* 0x0000000000007941 */ /* 0x000fea0003800000 */
.L_x_36562:
        /* <DEDUP_REMOVED lines=23> */
.L_x_36574:
[----:B------:R-:W1:Y:S02]  /*c400*/  F2I.S64.TRUNC R2, R2 ;  /* 0x0000000200027311 */ /* 0x000e64000020d900 */
[----:B-1----:R-:W-:-:S05]  /*c410*/  IMAD.MOV.U32 R5, RZ, RZ, R2 ;  /* 0x000000ffff057224 */ /* 0x002fca00078e0002 */
[----:B------:R1:W-:Y:S01]  /*c420*/  STG.E.U8 desc[UR36][R16.64], R5 ;  /* 0x0000000510007986 */ /* 0x0003e2000c101124 */
[----:B------:R-:W-:Y:S05]  /*c430*/  BRA `(.L_x_36576) ;  /* 0x0000000c00407947 */ /* 0x000fea0003800000 */
.L_x_36573:
        /* <DEDUP_REMOVED lines=9> */
.L_x_36578:
[----:B------:R-:W1:Y:S02]  /*c4d0*/  F2I.FTZ.TRUNC.NTZ R3, R2 ;  /* 0x0000000200037305 */ /* 0x000e64000021f100 */
[----:B-1----:R1:W-:Y:S01]  /*c4e0*/  STG.E desc[UR36][R16.64], R3 ;  /* 0x0000000310007986 */ /* 0x0023e2000c101924 */
[----:B------:R-:W-:Y:S05]  /*c4f0*/  BRA `(.L_x_36576) ;  /* 0x0000000c00107947 */ /* 0x000fea0003800000 */
.L_x_36577:
[----:B------:R-:W1:Y:S02]  /*c500*/  F2I.FTZ.TRUNC.NTZ R3, R2 ;  /* 0x0000000200037305 */ /* 0x000e64000021f100 */
[----:B-1----:R1:W-:Y:S01]  /*c510*/  STG.E.U16 desc[UR36][R16.64], R3 ;  /* 0x0000000310007986 */ /* 0x0023e2000c101524 */
[----:B------:R-:W-:Y:S05]  /*c520*/  BRA `(.L_x_36576) ;  /* 0x0000000c00047947 */ /* 0x000fea0003800000 */
.L_x_36572:
        /* <DEDUP_REMOVED lines=8> */
.L_x_36580:
[----:B------:R-:W-:-:S05]  /*c5b0*/  F2FP.F16.F32.PACK_AB R2, RZ, R2 ;  /* 0x00000002ff02723e */ /* 0x000fca00000000ff */
[----:B------:R1:W-:Y:S01]  /*c5c0*/  STG.E.U16 desc[UR36][R16.64], R2 ;  /* 0x0000000210007986 */ /* 0x0003e2000c101524 */
[----:B------:R-:W-:Y:S05]  /*c5d0*/  BRA `(.L_x_36576) ;  /* 0x0000000800d87947 */ /* 0x000fea0003800000 */
.L_x_36579:
        /* <DEDUP_REMOVED lines=9> */
.L_x_36582:
[----:B------:R-:W-:-:S04]  /*c670*/  F2FP.F16.F32.PACK_AB R3, RZ, R2 ;  /* 0x00000002ff03723e */ /* 0x000fc800000000ff */
[----:B------:R-:W-:-:S05]  /*c680*/  PRMT R3, R3, 0x5410, RZ ;  /* 0x0000541003037816 */ /* 0x000fca00000000ff */
[----:B------:R1:W-:Y:S01]  /*c690*/  STG.E desc[UR36][R16.64], R3 ;  /* 0x0000000310007986 */ /* 0x0003e2000c101924 */
[----:B------:R-:W-:Y:S05]  /*c6a0*/  BRA `(.L_x_36576) ;  /* 0x0000000800a47947 */ /* 0x000fea0003800000 */
.L_x_36581:
[----:B------:R-:W-:-:S06]  /*c6b0*/  FMUL.FTZ R2, R2, 1 ;  /* 0x3f80000002027820 */ /* 0x000fcc0000410000 */
[----:B------:R-:W1:Y:S02]  /*c6c0*/  F2F.F64.F32 R2, R2 ;  /* 0x0000000200027310 */ /* 0x000e640000201800 */
[----:B-1----:R1:W-:Y:S01]  /*c6d0*/  STG.E.64 desc[UR36][R16.64], R2 ;  /* 0x0000000210007986 */ /* 0x0023e2000c101b24 */
[----:B------:R-:W-:Y:S05]  /*c6e0*/  BRA `(.L_x_36576) ;  /* 0x0000000800947947 */ /* 0x000fea0003800000 */
.L_x_36571:
        /* <DEDUP_REMOVED lines=12> */
.L_x_36585:
[----:B------:R-:W-:Y:S01]  /*c7b0*/  FMUL.FTZ R4, R2, 1 ;  /* 0x3f80000002047820 */ /* 0x000fe20000410000 */
[----:B------:R-:W-:-:S05]  /*c7c0*/  CS2R R6, SRZ ;  /* 0x0000000000067805 */ /* 0x000fca000001ff00 */
[----:B------:R-:W1:Y:S02]  /*c7d0*/  F2F.F64.F32 R4, R4 ;  /* 0x0000000400047310 */ /* 0x000e640000201800 */
[----:B-1----:R1:W-:Y:S01]  /*c7e0*/  STG.E.128 desc[UR36][R16.64], R4 ;  /* 0x0000000410007986 */ /* 0x0023e2000c101d24 */
[----:B------:R-:W-:Y:S05]  /*c7f0*/  BRA `(.L_x_36576) ;  /* 0x0000000800507947 */ /* 0x000fea0003800000 */
.L_x_36584:
        /* <DEDUP_REMOVED lines=20> */
.L_x_36589:
[----:B------:R-:W-:Y:S05]  /*c940*/  BSYNC B0 ;  /* 0x0000000000007941 */ /* 0x000fea0003800000 */
.L_x_36588:
[----:B------:R-:W-:-:S05]  /*c950*/  LOP3.LUT R5, R0, R5, RZ, 0xfc, !PT ;  /* 0x0000000500057212 */ /* 0x000fca00078efcff */
[----:B------:R1:W-:Y:S01]  /*c960*/  STG.E.U8 desc[UR36][R16.64], R5 ;  /* 0x0000000510007986 */ /* 0x0003e2000c101124 */
[----:B------:R-:W-:Y:S05]  /*c970*/  BRA `(.L_x_36576) ;  /* 0x0000000400f07947 */ /* 0x000fea0003800000 */
.L_x_36587:
        /* <DEDUP_REMOVED lines=12> */
.L_x_36591:
[----:B------:R-:W-:Y:S01]  /*ca40*/  IMAD.MOV.U32 R0, RZ, RZ, 0x7f ;  /* 0x0000007fff007424 */ /* 0x000fe200078e00ff */
[----:B------:R-:W-:-:S04]  /*ca50*/  ISETP.GT.U32.AND P0, PT, R4, 0x7f800000, PT ;  /* 0x7f8000000400780c */ /* 0x000fc80003f04070 */
[----:B------:R-:W-:-:S09]  /*ca60*/  SEL R0, R0, 0x7c, P0 ;  /* 0x0000007c00007807 */ /* 0x000fd20000000000 */
.L_x_36592:
[----:B------:R-:W-:Y:S05]  /*ca70*/  BSYNC B0 ;  /* 0x0000000000007941 */ /* 0x000fea0003800000 */
.L_x_36590:
[----:B------:R-:W-:-:S04]  /*ca80*/  LOP3.LUT R2, R2, 0x80000000, RZ, 0xc0, !PT ;  /* 0x8000000002027812 */ /* 0x000fc800078ec0ff */
[----:B------:R-:W-:-:S04]  /*ca90*/  SHF.R.U32.HI R3, RZ, 0x18, R2 ;  /* 0x00000018ff037819 */ /* 0x000fc80000011602 */
[----:B------:R-:W-:-:S05]  /*caa0*/  LOP3.LUT R3, R0, R3, RZ, 0xfc, !PT ;  /* 0x0000000300037212 */ /* 0x000fca00078efcff */
[----:B------:R1:W-:Y:S01]  /*cab0*/  STG.E.U8 desc[UR36][R16.64], R3 ;  /* 0x0000000310007986 */ /* 0x0003e2000c101124 */
[----:B------:R-:W-:Y:S05]  /*cac0*/  BRA `(.L_x_36576) ;  /* 0x00000004009c7947 */ /* 0x000fea0003800000 */
.L_x_36586:
[----:B------:R-:W-:-:S05]  /*cad0*/  F2FP.BF16.F32.PACK_AB R2, RZ, R2 ;  /* 0x00000002ff02723e */ /* 0x000fca00000010ff */
[----:B------:R1:W-:Y:S01]  /*cae0*/  STG.E.U16 desc[UR36][R16.64], R2 ;  /* 0x0000000210007986 */ /* 0x0003e2000c101524 */
[----:B------:R-:W-:Y:S05]  /*caf0*/  BRA `(.L_x_36576) ;  /* 0x0000000400907947 */ /* 0x000fea0003800000 */
.L_x_36583:
        /* <DEDUP_REMOVED lines=11> */
.L_x_36595:
        /* <DEDUP_REMOVED lines=16> */
.L_x_36598:
[----:B------:R-:W-:-:S04]  /*ccb0*/  LOP3.LUT R2, R2, 0x80000000, RZ, 0xc0, !PT ;  /* 0x8000000002027812 */ /* 0x000fc800078ec0ff */
[----:B------:R-:W-:-:S04]  /*ccc0*/  SHF.R.U32.HI R3, RZ, 0x18, R2 ;  /* 0x00000018ff037819 */ /* 0x000fc80000011602 */
[----:B------:R-:W-:-:S04]  /*ccd0*/  LOP3.LUT R0, R0, R3, RZ, 0xfc, !PT ;  /* 0x0000000300007212 */ /* 0x000fc800078efcff */
[----:B------:R-:W-:-:S07]  /*cce0*/  PRMT R8, R0, 0x7610, R8 ;  /* 0x0000761000087816 */ /* 0x000fce0000000008 */
.L_x_36597:
[----:B------:R-:W-:Y:S05]  /*ccf0*/  BSYNC B0 ;  /* 0x0000000000007941 */ /* 0x000fea0003800000 */
.L_x_36596:
[----:B------:R0:W-:Y:S01]  /*cd00*/  STG.E.U8 desc[UR36][R16.64], R8 ;  /* 0x0000000810007986 */ /* 0x0001e2000c101124 */
[----:B------:R-:W-:Y:S05]  /*cd10*/  BRA `(.L_x_36576) ;  /* 0x0000000400087947 */ /* 0x000fea0003800000 */
.L_x_36594:
        /* <DEDUP_REMOVED lines=16> */
.L_x_36601:
[----:B------:R-:W-:-:S04]  /*ce20*/  LOP3.LUT R2, R2, 0x80000000, RZ, 0xc0, !PT ;  /* 0x8000000002027812 */ /* 0x000fc800078ec0ff */
[----:B------:R-:W-:-:S04]  /*ce30*/  SHF.R.U32.HI R3, RZ, 0x18, R2 ;  /* 0x00000018ff037819 */ /* 0x000fc80000011602 */
[----:B------:R-:W-:-:S04]  /*ce40*/  LOP3.LUT R0, R0, R3, RZ, 0xfc, !PT ;  /* 0x0000000300007212 */ /* 0x000fc800078efcff */
[----:B------:R-:W-:-:S07]  /*ce50*/  PRMT R8, R0, 0x7610, R8 ;  /* 0x0000761000087816 */ /* 0x000fce0000000008 */
.L_x_36600:
[----:B------:R-:W-:Y:S05]  /*ce60*/  BSYNC B0 ;  /* 0x0000000000007941 */ /* 0x000fea0003800000 */
.L_x_36599:
[----:B------:R0:W-:Y:S01]  /*ce70*/  STG.E.U8 desc[UR36][R16.64], R8 ;  /* 0x0000000810007986 */ /* 0x0001e2000c101124 */
[----:B------:R-:W-:Y:S05]  /*ce80*/  BRA `(.L_x_36576) ;  /* 0x0000000000ac7947 */ /* 0x000fea0003800000 */
.L_x_36593:
        /* <DEDUP_REMOVED lines=21> */
.L_x_36575:
        /* <DEDUP_REMOVED lines=16> */
.L_x_36604:
[----:B------:R-:W-:Y:S05]  /*d0e0*/  BRA `(.L_x_36576) ;  /* 0x0000000000147947 */ /* 0x000fea0003800000 */
.L_x_36603:
[----:B------:R-:W1:Y:S02]  /*d0f0*/  F2I.U64.TRUNC R2, R2 ;  /* 0x0000000200027311 */ /* 0x000e64000020d800 */
[----:B-1----:R1:W-:Y:S01]  /*d100*/  STG.E.64 desc[UR36][R16.64], R2 ;  /* 0x0000000210007986 */ /* 0x0023e2000c101b24 */
[----:B------:R-:W-:Y:S05]  /*d110*/  BRA `(.L_x_36576) ;  /* 0x0000000000087947 */ /* 0x000fea0003800000 */
.L_x_36602:
[----:B------:R-:W1:Y:S02]  /*d120*/  F2I.FTZ.U32.TRUNC.NTZ R3, R2 ;  /* 0x0000000200037305 */ /* 0x000e64000021f000 */
[----:B-1----:R1:W-:Y:S02]  /*d130*/  STG.E desc[UR36][R16.64], R3 ;  /* 0x0000000310007986 */ /* 0x0023e4000c101924 */
.L_x_36576:
[----:B------:R-:W-:-:S07]  /*d140*/  VIADD R19, R19, 0x80 ;  /* 0x0000008013137836 */ /* 0x000fce0000000000 */
.L_x_36504:
[----:B------:R-:W-:Y:S05]  /*d150*/  BSYNC B7 ;  /* 0x0000000000077941 */ /* 0x000fea0003800000 */
.L_x_36503:
[----:B------:R-:W-:Y:S02]  /*d160*/  ULDC UR4, c[0x0][0x210] ;  /* 0x0000840000047ab9 */ /* 0x000fe40000000800 */
[----:B------:R-:W-:-:S13]  /*d170*/  ISETP.GE.AND P0, PT, R19, UR4, PT ;  /* 0x0000000413007c0c */ /* 0x000fda000bf06270 */
[----:B------:R-:W-:Y:S05]  /*d180*/  @P0 EXIT ;  /* 0x000000000000094d */ /* 0x000fea0003800000 */
        /* <DEDUP_REMOVED lines=354> */
.L_x_36605:
        /* <DEDUP_REMOVED lines=22> */
.L_x_36610:
[----:B------:R-:W2:Y:S02]  /*e910*/  LDG.E.U8 R2, desc[UR36][R2.64] ;  /* 0x0000002402027981 */ /* 0x000ea4000c1e1100 */
[----:B--2---:R-:W-:Y:S01]  /*e920*/  I2FP.F32.U32 R19, R2 ;  /* 0x0000000200137245 */ /* 0x004fe20000201000 */
[----:B------:R-:W-:Y:S06]  /*e930*/  BRA `(.L_x_36612) ;  /* 0x0000000c002c7947 */ /* 0x000fec0003800000 */
.L_x_36609:
        /* <DEDUP_REMOVED lines=9> */
.L_x_36614:
[----:B------:R-:W2:Y:S02]  /*e9d0*/  LDG.E R2, desc[UR36][R2.64] ;  /* 0x0000002402027981 */ /* 0x000ea4000c1e1900 */
[----:B--2---:R-:W-:Y:S01]  /*e9e0*/  I2FP.F32.S32 R19, R2 ;  /* 0x0000000200137245 */ /* 0x004fe20000201400 */
[----:B------:R-:W-:Y:S06]  /*e9f0*/  BRA `(.L_x_36612) ;  /* 0x0000000800fc7947 */ /* 0x000fec0003800000 */
.L_x_36613:
[----:B------:R-:W2:Y:S02]  /*ea00*/  LDG.E.U16 R2, desc[UR36][R2.64] ;  /* 0x0000002402027981 */ /* 0x000ea4000c1e1500 */
[----:B--2---:R0:W1:Y:S01]  /*ea10*/  I2F.S16 R19, R2 ;  /* 0x0000000200137306 */ /* 0x0040620000101400 */
[----:B------:R-:W-:Y:S05]  /*ea20*/  BRA `(.L_x_36612) ;  /* 0x0000000800f07947 */ /* 0x000fea0003800000 */
.L_x_36608:
        /* <DEDUP_REMOVED lines=8> */
.L_x_36616:
[----:B------:R-:W2:Y:S02]  /*eab0*/  LDG.E.U16 R2, desc[UR36][R2.64] ;  /* 0x0000002402027981 */ /* 0x000ea4000c1e1500 */
[----:B--2---:R-:W-:Y:S01]  /*eac0*/  HADD2.F32 R19, -RZ, R2.H0_H0 ;  /* 0x20000002ff137230 */ /* 0x004fe20000004100 */
[----:B------:R-:W-:Y:S06]  /*ead0*/  BRA `(.L_x_36612) ;  /* 0x0000000800c47947 */ /* 0x000fec0003800000 */
.L_x_36615:
        /* <DEDUP_REMOVED lines=8> */
.L_x_36618:
[----:B------:R-:W2:Y:S02]  /*eb60*/  LDG.E.U16 R2, desc[UR36][R2.64] ;  /* 0x0000002402027981 */ /* 0x000ea4000c1e1500 */
[----:B--2---:R-:W-:Y:S01]  /*eb70*/  HADD2.F32 R19, -RZ, R2.H0_H0 ;  /* 0x20000002ff137230 */ /* 0x004fe20000004100 */
[----:B------:R-:W-:Y:S06]  /*eb80*/  BRA `(.L_x_36612) ;  /* 0x0000000800987947 */ /* 0x000fec0003800000 */
.L_x_36617:
[----:B------:R-:W2:Y:S01]  /*eb90*/  LDG.E.64 R2, desc[UR36][R2.64] ;  /* 0x0000002402027981 */ /* 0x000ea2000c1e1b00 */
[----:B------:R-:W-:Y:S01]  /*eba0*/  UMOV UR4, 0xf0000000 ;  /* 0xf000000000047882 */ /* 0x000fe20000000000 */
[----:B------:R-:W-:Y:S01]  /*ebb0*/  UMOV UR5, 0x380fffff ;  /* 0x380fffff00057882 */ /* 0x000fe20000000000 */
[----:B--2---:R-:W0:Y:S01]  /*ebc0*/  F2F.F32.F64 R19, R2 ;  /* 0x0000000200137310 */ /* 0x004e220000301000 */
[----:B------:R-:W-:-:S14]  /*ebd0*/  DSETP.GEU.AND P0, PT, |R2|, UR4, PT ;  /* 0x0000000402007e2a */ /* 0x000fdc000bf0e200 */
[----:B0-----:R-:W-:Y:S01]  /*ebe0*/  @!P0 FMUL R19, R19, 1.175494350822287508e-38 ;  /* 0x0080000013138820 */ /* 0x001fe20000400000 */
[----:B------:R-:W-:Y:S06]  /*ebf0*/  BRA `(.L_x_36612) ;  /* 0x00000008007c7947 */ /* 0x000fec0003800000 */
.L_x_36607:
        /* <DEDUP_REMOVED lines=12> */
.L_x_36621:
[----:B------:R-:W2:Y:S01]  /*ecc0*/  LDG.E.64 R2, desc[UR36][R2.64] ;  /* 0x0000002402027981 */ /* 0x000ea2000c1e1b00 */
[----:B------:R-:W-:Y:S01]  /*ecd0*/  UMOV UR4, 0xf0000000 ;  /* 0xf000000000047882 */ /* 0x000fe20000000000 */
[----:B------:R-:W-:Y:S01]  /*ece0*/  UMOV UR5, 0x380fffff ;  /* 0x380fffff00057882 */ /* 0x000fe20000000000 */
[----:B--2---:R-:W0:Y:S01]  /*ecf0*/  F2F.F32.F64 R19, R2 ;  /* 0x0000000200137310 */ /* 0x004e220000301000 */
[----:B------:R-:W-:-:S14]  /*ed00*/  DSETP.GEU.AND P0, PT, |R2|, UR4, PT ;  /* 0x0000000402007e2a */ /* 0x000fdc000bf0e200 */
[----:B0-----:R-:W-:Y:S01]  /*ed10*/  @!P0 FMUL R19, R19, 1.175494350822287508e-38 ;  /* 0x0080000013138820 */ /* 0x001fe20000400000 */
[----:B------:R-:W-:Y:S06]  /*ed20*/  BRA `(.L_x_36612) ;  /* 0x0000000800307947 */ /* 0x000fec0003800000 */
.L_x_36620:
        /* <DEDUP_REMOVED lines=26> */
.L_x_36623:
        /* <DEDUP_REMOVED lines=13> */
.L_x_36622:
[----:B------:R-:W2:Y:S02]  /*efa0*/  LDG.E.U16 R2, desc[UR36][R2.64] ;  /* 0x0000002402027981 */ /* 0x000ea4000c1e1500 */
[----:B--2---:R-:W-:Y:S01]  /*efb0*/  IMAD.U32 R19, R2, 0x10000, RZ ;  /* 0x0001000002137824 */ /* 0x004fe200078e00ff */
[----:B------:R-:W-:Y:S06]  /*efc0*/  BRA `(.L_x_36612) ;  /* 0x0000000400887947 */ /* 0x000fec0003800000 */
.L_x_36619:
        /* <DEDUP_REMOVED lines=11> */
.L_x_36626:
        /* <DEDUP_REMOVED lines=20> */
.L_x_36628:
[----:B------:R-:W-:Y:S05]  /*f1c0*/  BSYNC B0 ;  /* 0x0000000000007941 */ /* 0x000fea0003800000 */
.L_x_36627:
[----:B------:R-:W-:Y:S01]  /*f1d0*/  IMAD.SHL.U32 R2, R2, 0x100000, RZ ;  /* 0x0010000002027824 */ /* 0x000fe200078e00ff */
[----:B------:R-:W-:-:S04]  /*f1e0*/  LEA R0, R0, 0x3b800000, 0x17 ;  /* 0x3b80000000007811 */ /* 0x000fc800078eb8ff */
[----:B------:R-:W-:Y:S01]  /*f1f0*/  LOP3.LUT R19, R0, R2, R19, 0xfe, !PT ;  /* 0x0000000200137212 */ /* 0x000fe200078efe13 */
[----:B------:R-:W-:Y:S06]  /*f200*/  BRA `(.L_x_36612) ;  /* 0x0000000000f87947 */ /* 0x000fec0003800000 */
.L_x_36625:
        /* <DEDUP_REMOVED lines=20> */
.L_x_36630:
[----:B------:R-:W-:Y:S05]  /*f350*/  BSYNC B0 ;  /* 0x0000000000007941 */ /* 0x000fea0003800000 */
.L_x_36629:
[----:B------:R-:W-:Y:S01]  /*f360*/  IMAD.SHL.U32 R2, R2, 0x200000, RZ ;  /* 0x0020000002027824 */ /* 0x000fe200078e00ff */
[----:B------:R-:W-:-:S04]  /*f370*/  LEA R0, R0, 0x37800000, 0x17 ;  /* 0x3780000000007811 */ /* 0x000fc800078eb8ff */
[----:B------:R-:W-:Y:S01]  /*f380*/  LOP3.LUT R19, R0, R2, R19, 0xfe, !PT ;  /* 0x0000000200137212 */ /* 0x000fe200078efe13 */
[----:B------:R-:W-:Y:S06]  /*f390*/  BRA `(.L_x_36612) ;  /* 0x0000000000947947 */ /* 0x000fec0003800000 */
.L_x_36624:
        /* <DEDUP_REMOVED lines=14> */
.L_x_36611:
        /* <DEDUP_REMOVED lines=16> */
.L_x_36633:
[----:B------:R-:W-:Y:S01]  /*f580*/  IMAD.MOV.U32 R19, RZ, RZ, RZ ;  /* 0x000000ffff137224 */ /* 0x000fe200078e00ff */
[----:B------:R-:W-:Y:S06]  /*f590*/  BRA `(.L_x_36612) ;  /* 0x0000000000147947 */ /* 0x000fec0003800000 */
.L_x_36632:
[----:B------:R-:W2:Y:S02]  /*f5a0*/  LDG.E.64 R2, desc[UR36][R2.64] ;  /* 0x0000002402027981 */ /* 0x000ea4000c1e1b00 */
[----:B--2---:R0:W1:Y:S01]  /*f5b0*/  I2F.U64 R19, R2 ;  /* 0x0000000200137312 */ /* 0x0040620000301000 */
[----:B------:R-:W-:Y:S05]  /*f5c0*/  BRA `(.L_x_36612) ;  /* 0x0000000000087947 */ /* 0x000fea0003800000 */
.L_x_36631:
[----:B------:R-:W2:Y:S02]  /*f5d0*/  LDG.E R2, desc[UR36][R2.64] ;  /* 0x0000002402027981 */ /* 0x000ea4000c1e1900 */
[----:B--2---:R-:W-:-:S07]  /*f5e0*/  I2FP.F32.U32 R19, R2 ;  /* 0x0000000200137245 */ /* 0x004fce0000201000 */
.L_x_36612:
[----:B------:R-:W-:Y:S05]  /*f5f0*/  BSYNC B6 ;  /* 0x0000000000067941 */ /* 0x000fea0003800000 */
.L_x_36606:
        /* <DEDUP_REMOVED lines=19> */
.L_x_36638:
[----:B------:R-:W2:Y:S02]  /*f730*/  LDG.E.U8 R2, desc[UR36][R4.64] ;  /* 0x0000002404027981 */ /* 0x000ea4000c1e1100 */
[----:B--2---:R-:W-:Y:S01]  /*f740*/  I2FP.F32.U32 R2, R2 ;  /* 0x0000000200027245 */ /* 0x004fe20000201000 */
[----:B------:R-:W-:Y:S06]  /*f750*/  BRA `(.L_x_36640) ;  /* 0x0000000c002c7947 */ /* 0x000fec0003800000 */
.L_x_36637:
        /* <DEDUP_REMOVED lines=9> */
.L_x_36642:
[----:B------:R-:W2:Y:S02]  /*f7f0*/  LDG.E R2, desc[UR36][R4.64] ;  /* 0x0000002404027981 */ /* 0x000ea4000c1e1900 */
[----:B--2---:R-:W-:Y:S01]  /*f800*/  I2FP.F32.S32 R2, R2 ;  /* 0x0000000200027245 */ /* 0x004fe20000201400 */
[----:B------:R-:W-:Y:S06]  /*f810*/  BRA `(.L_x_36640) ;  /* 0x0000000800fc7947 */ /* 0x000fec0003800000 */
.L_x_36641:
[----:B------:R-:W2:Y:S02]  /*f820*/  LDG.E.U16 R2, desc[UR36][R4.64] ;  /* 0x0000002404027981 */ /* 0x000ea4000c1e1500 */
[----:B--2---:R-:W0:Y:S01]  /*f830*/  I2F.S16 R2, R2 ;  /* 0x0000000200027306 */ /* 0x004e220000101400 */
[----:B------:R-:W-:Y:S05]  /*f840*/  BRA `(.L_x_36640) ;  /* 0x0000000800f07947 */ /* 0x000fea0003800000 */
.L_x_36636:
        /* <DEDUP_REMOVED lines=8> */
.L_x_36644:
[----:B------:R-:W2:Y:S02]  /*f8d0*/  LDG.E.U16 R2, desc[UR36][R4.64] ;  /* 0x0000002404027981 */ /* 0x000ea4000c1e1500 */
[----:B--2---:R-:W-:Y:S01]  /*f8e0*/  HADD2.F32 R2, -RZ, R2.H0_H0 ;  /* 0x20000002ff027230 */ /* 0x004fe20000004100 */
[----:B------:R-:W-:Y:S06]  /*f8f0*/  BRA `(.L_x_36640) ;  /* 0x0000000800c47947 */ /* 0x000fec0003800000 */
.L_x_36643:
        /* <DEDUP_REMOVED lines=8> */
.L_x_36646:
[----:B------:R-:W2:Y:S02]  /*f980*/  LDG.E.U16 R2, desc[UR36][R4.64] ;  /* 0x0000002404027981 */ /* 0x000ea4000c1e1500 */
[----:B--2---:R-:W-:Y:S01]  /*f990*/  HADD2.F32 R2, -RZ, R2.H0_H0 ;  /* 0x20000002ff027230 */ /* 0x004fe20000004100 */
[----:B------:R-:W-:Y:S06]  /*f9a0*/  BRA `(.L_x_36640) ;  /* 0x0000000800987947 */ /* 0x000fec0003800000 */
.L_x_36645:
[----:B------:R-:W2:Y:S01]  /*f9b0*/  LDG.E.64 R4, desc[UR36][R4.64] ;  /* 0x0000002404047981 */ /* 0x000ea2000c1e1b00 */
[----:B------:R-:W-:Y:S01]  /*f9c0*/  UMOV UR4, 0xf0000000 ;  /* 0xf000000000047882 */ /* 0x000fe20000000000 */
[----:B------:R-:W-:Y:S01]  /*f9d0*/  UMOV UR5, 0x380fffff ;  /* 0x380fffff00057882 */ /* 0x000fe20000000000 */
[----:B--2---:R-:W0:Y:S01]  /*f9e0*/  F2F.F32.F64 R2, R4 ;  /* 0x0000000400027310 */ /* 0x004e220000301000 */
[----:B------:R-:W-:-:S14]  /*f9f0*/  DSETP.GEU.AND P0, PT, |R4|, UR4, PT ;  /* 0x0000000404007e2a */ /* 0x000fdc000bf0e200 */
[----:B0-----:R-:W-:Y:S01]  /*fa00*/  @!P0 FMUL R2, R2, 1.175494350822287508e-38 ;  /* 0x0080000002028820 */ /* 0x001fe20000400000 */
[----:B------:R-:W-:Y:S06]  /*fa10*/  BRA `(.L_x_36640) ;  /* 0x00000008007c7947 */ /* 0x000fec0003800000 */
.L_x_36635:
        /* <DEDUP_REMOVED lines=12> */
.L_x_36649:
[----:B------:R-:W2:Y:S01]  /*fae0*/  LDG.E.64 R4, desc[UR36][R4.64] ;  /* 0x0000002404047981 */ /* 0x000ea2000c1e1b00 */
[----:B------:R-:W-:Y:S01]  /*faf0*/  UMOV UR4, 0xf0000000 ;  /* 0xf000000000047882 */ /* 0x000fe20000000000 */
[----:B------:R-:W-:Y:S01]  /*fb00*/  UMOV UR5, 0x380fffff ;  /* 0x380fffff00057882 */ /* 0x000fe20000000000 */
[----:B--2---:R-:W0:Y:S01]  /*fb10*/  F2F.F32.F64 R2, R4 ;  /* 0x0000000400027310 */ /* 0x004e220000301000 */
[----:B------:R-:W-:-:S14]  /*fb20*/  DSETP.GEU.AND P0, PT, |R4|, UR4, PT ;  /* 0x0000000404007e2a */ /* 0x000fdc000bf0e200 */
[----:B0-----:R-:W-:Y:S01]  /*fb30*/  @!P0 FMUL R2, R2, 1.175494350822287508e-38 ;  /* 0x0080000002028820 */ /* 0x001fe20000400000 */
[----:B------:R-:W-:Y:S06]  /*fb40*/  BRA `(.L_x_36640) ;  /* 0x0000000800307947 */ /* 0x000fec0003800000 */
.L_x_36648:
        /* <DEDUP_REMOVED lines=26> */
.L_x_36651:
        /* <DEDUP_REMOVED lines=13> */
.L_x_36650:
[----:B------:R-:W2:Y:S02]  /*fdc0*/  LDG.E.U16 R2, desc[UR36][R4.64] ;  /* 0x0000002404027981 */ /* 0x000ea4000c1e1500 */
[----:B--2---:R-:W-:Y:S01]  /*fdd0*/  IMAD.U32 R2, R2, 0x10000, RZ ;  /* 0x0001000002027824 */ /* 0x004fe200078e00ff */
[----:B------:R-:W-:Y:S06]  /*fde0*/  BRA `(.L_x_36640) ;  /* 0x0000000400887947 */ /* 0x000fec0003800000 */
.L_x_36647:
        /* <DEDUP_REMOVED lines=11> */
.L_x_36654:
        /* <DEDUP_REMOVED lines=20> */
.L_x_36656:
[----:B------:R-:W-:Y:S05]  /*ffe0*/  BSYNC B0 ;  /* 0x0000000000007941 */ /* 0x000fea0003800000 */
.L_x_36655:
[----:B------:R-:W-:Y:S01]  /*fff0*/  IMAD.SHL.U32 R2, R2, 0x100000, RZ ;  /* 0x0010000002027824 */ /* 0x000fe200078e00ff */
[----:B------:R-:W-:-:S04]  /*10000*/  LEA R3, R0, 0x3b800000, 0x17 ;  /* 0x3b80000000037811 */ /* 0x000fc800078eb8ff */
[----:B------:R-:W-:Y:S01]  /*10010*/  LOP3.LUT R2, R3, R2, R4, 0xfe, !PT ;  /* 0x0000000203027212 */ /* 0x000fe200078efe04 */
[----:B------:R-:W-:Y:S06]  /*10020*/  BRA `(.L_x_36640) ;  /* 0x0000000000f87947 */ /* 0x000fec0003800000 */
.L_x_36653:
        /* <DEDUP_REMOVED lines=20> */
.L_x_36658:
[----:B------:R-:W-:Y:S05]  /*10170*/  BSYNC B0 ;  /* 0x0000000000007941 */ /* 0x000fea0003800000 */
.L_x_36657:
[----:B------:R-:W-:Y:S01]  /*10180*/  IMAD.SHL.U32 R2, R2, 0x200000, RZ ;  /* 0x0020000002027824 */ /* 0x000fe200078e00ff */
[----:B------:R-:W-:-:S04]  /*10190*/  LEA R3, R0, 0x37800000, 0x17 ;  /* 0x3780000000037811 */ /* 0x000fc800078eb8ff */
[----:B------:R-:W-:Y:S01]  /*101a0*/  LOP3.LUT R2, R3, R2, R4, 0xfe, !PT ;  /* 0x0000000203027212 */ /* 0x000fe200078efe04 */
[----:B------:R-:W-:Y:S06]  /*101b0*/  BRA `(.L_x_36640) ;  /* 0x0000000000947947 */ /* 0x000fec0003800000 */
.L_x_36652:
        /* <DEDUP_REMOVED lines=14> */
.L_x_36639:
        /* <DEDUP_REMOVED lines=16> */
.L_x_36661:
[----:B------:R-:W-:Y:S01]  /*103a0*/  IMAD.MOV.U32 R2, RZ, RZ, RZ ;  /* 0x000000ffff027224 */ /* 0x000fe200078e00ff */
[----:B------:R-:W-:Y:S06]  /*103b0*/  BRA `(.L_x_36640) ;  /* 0x0000000000147947 */ /* 0x000fec0003800000 */
.L_x_36660:
[----:B------:R-:W2:Y:S02]  /*103c0*/  LDG.E.64 R2, desc[UR36][R4.64] ;  /* 0x0000002404027981 */ /* 0x000ea4000c1e1b00 */
[----:B--2---:R0:W2:Y:S01]  /*103d0*/  I2F.U64 R2, R2 ;  /* 0x0000000200027312 */ /* 0x0040a20000301000 */
[----:B------:R-:W-:Y:S05]  /*103e0*/  BRA `(.L_x_36640) ;  /* 0x0000000000087947 */ /* 0x000fea0003800000 */
.L_x_36659:
[----:B------:R-:W2:Y:S02]  /*103f0*/  LDG.E R2, desc[UR36][R4.64] ;  /* 0x0000002404027981 */ /* 0x000ea4000c1e1900 */
[----:B--2---:R-:W-:-:S07]  /*10400*/  I2FP.F32.U32 R2, R2 ;  /* 0x0000000200027245 */ /* 0x004fce0000201000 */
.L_x_36640:
[----:B------:R-:W-:Y:S05]  /*10410*/  BSYNC B6 ;  /* 0x0000000000067941 */ /* 0x000fea0003800000 */
.L_x_36634:
        /* <DEDUP_REMOVED lines=27> */
.L_x_36667:
[----:B------:R-:W-:Y:S01]  /*105d0*/  FSETP.GEU.FTZ.AND P0, PT, R3, -R7, PT ;  /* 0x800000070300720b */ /* 0x000fe20003f1e000 */
[----:B------:R-:W-:-:S12]  /*105e0*/  FADD.FTZ R5, R5, -1 ;  /* 0xbf80000005057421 */ /* 0x000fd80000010000 */
[----:B------:R-:W-:-:S07]  /*105f0*/  @!P0 FADD.FTZ R5, R5, -1 ;  /* 0xbf80000005058421 */ /* 0x000fce0000010000 */
.L_x_36666:
[----:B------:R-:W-:Y:S05]  /*10600*/  BSYNC B1 ;  /* 0x0000000000017941 */ /* 0x000fea0003800000 */
.L_x_36665:
[----:B------:R-:W-:Y:S01]  /*10610*/  FFMA.FTZ R4, -R7, R5, R4 ;  /* 0x0000000507047223 */ /* 0x000fe20000010104 */
[----:B------:R-:W-:Y:S06]  /*10620*/  BRA `(.L_x_36663) ;  /* 0x00000000007c7947 */ /* 0x000fec0003800000 */
.L_x_36664:
        /* <DEDUP_REMOVED lines=15> */
.L_x_36670:
        /* <DEDUP_REMOVED lines=13> */
.L_x_36669:
[----:B------:R-:W-:Y:S05]  /*107f0*/  BSYNC B1 ;  /* 0x0000000000017941 */ /* 0x000fea0003800000 */
.L_x_36668:
[----:B------:R-:W-:-:S04]  /*10800*/  FMUL.FTZ R3, R3, 1.1920928955078125e-07 ;  /* 0x3400000003037820 */ /* 0x000fc80000410000 */
[----:B------:R-:W-:-:S07]  /*10810*/  FMUL.FTZ R4, R8, R3 ;  /* 0x0000000308047220 */ /* 0x000fce0000410000 */
.L_x_36663:
[----:B------:R-:W-:Y:S05]  /*10820*/  BSYNC B0 ;  /* 0x0000000000007941 */ /* 0x000fea0003800000 */
.L_x_36662:
        /* <DEDUP_REMOVED lines=23> */
.L_x_36674:
[----:B------:R-:W1:Y:S02]  /*109a0*/  F2I.S64.TRUNC R4, R4 ;  /* 0x0000000400047311 */ /* 0x000e64000020d900 */
[----:B-1----:R-:W-:-:S05]  /*109b0*/  IMAD.MOV.U32 R3, RZ, RZ, R4 ;  /* 0x000000ffff037224 */ /* 0x002fca00078e0004 */
[----:B------:R-:W-:Y:S01]  /*109c0*/  STG.E.U8 desc[UR36][R16.64], R3 ;  /* 0x0000000310007986 */ /* 0x000fe2000c101124 */
[----:B------:R-:W-:Y:S05]  /*109d0*/  EXIT ;  /* 0x000000000000794d */ /* 0x000fea0003800000 */
.L_x_36673:
        /* <DEDUP_REMOVED lines=9> */
.L_x_36677:
[----:B------:R-:W1:Y:S02]  /*10a70*/  F2I.FTZ.TRUNC.NTZ R3, R4 ;  /* 0x0000000400037305 */ /* 0x000e64000021f100 */
[----:B-1----:R-:W-:Y:S01]  /*10a80*/  STG.E desc[UR36][R16.64], R3 ;  /* 0x0000000310007986 */ /* 0x002fe2000c101924 */
[----:B------:R-:W-:Y:S05]  /*10a90*/  EXIT ;  /* 0x000000000000794d */ /* 0x000fea0003800000 */
.L_x_36676:
[----:B------:R-:W1:Y:S02]  /*10aa0*/  F2I.FTZ.TRUNC.NTZ R3, R4 ;  /* 0x0000000400037305 */ /* 0x000e64000021f100 */
[----:B-1----:R-:W-:Y:S01]  /*10ab0*/  STG.E.U16 desc[UR36][R16.64], R3 ;  /* 0x0000000310007986 */ /* 0x002fe2000c101524 */
[----:B------:R-:W-:Y:S05]  /*10ac0*/  EXIT ;  /* 0x000000000000794d */ /* 0x000fea0003800000 */
.L_x_36672:
        /* <DEDUP_REMOVED lines=8> */
.L_x_36679:
[----:B------:R-:W-:-:S05]  /*10b50*/  F2FP.F16.F32.PACK_AB R4, RZ, R4 ;  /* 0x00000004ff04723e */ /* 0x000fca00000000ff */
[----:B------:R-:W-:Y:S01]  /*10b60*/  STG.E.U16 desc[UR36][R16.64], R4 ;  /* 0x0000000410007986 */ /* 0x000fe2000c101524 */
[----:B------:R-:W-:Y:S05]  /*10b70*/  EXIT ;  /* 0x000000000000794d */ /* 0x000fea0003800000 */
.L_x_36678:
        /* <DEDUP_REMOVED lines=9> */
.L_x_36681:
[----:B------:R-:W-:-:S04]  /*10c10*/  F2FP.F16.F32.PACK_AB R3, RZ, R4 ;  /* 0x00000004ff03723e */ /* 0x000fc800000000ff */
[----:B------:R-:W-:-:S05]  /*10c20*/  PRMT R3, R3, 0x5410, RZ ;  /* 0x0000541003037816 */ /* 0x000fca00000000ff */
[----:B------:R-:W-:Y:S01]  /*10c30*/  STG.E desc[UR36][R16.64], R3 ;  /* 0x0000000310007986 */ /* 0x000fe2000c101924 */
[----:B------:R-:W-:Y:S05]  /*10c40*/  EXIT ;  /* 0x000000000000794d */ /* 0x000fea0003800000 */
.L_x_36680:
[----:B------:R-:W-:-:S06]  /*10c50*/  FMUL.FTZ R2, R4, 1 ;  /* 0x3f80000004027820 */ /* 0x000fcc0000410000 */
[----:B------:R-:W1:Y:S02]  /*10c60*/  F2F.F64.F32 R2, R2 ;  /* 0x0000000200027310 */ /* 0x000e640000201800 */
[----:B-1----:R-:W-:Y:S01]  /*10c70*/  STG.E.64 desc[UR36][R16.64], R2 ;  /* 0x0000000210007986 */ /* 0x002fe2000c101b24 */
[----:B------:R-:W-:Y:S05]  /*10c80*/  EXIT ;  /* 0x000000000000794d */ /* 0x000fea0003800000 */
.L_x_36671:
        /* <DEDUP_REMOVED lines=12> */
.L_x_36684:
[----:B------:R-:W-:Y:S01]  /*10d50*/  FMUL.FTZ R4, R4, 1 ;  /* 0x3f80000004047820 */ /* 0x000fe20000410000 */
[----:B------:R-:W-:-:S05]  /*10d60*/  CS2R R6, SRZ ;  /* 0x0000000000067805 */ /* 0x000fca000001ff00 */
[----:B------:R-:W1:Y:S02]  /*10d70*/  F2F.F64.F32 R4, R4 ;  /* 0x0000000400047310 */ /* 0x000e640000201800 */
[----:B-1----:R-:W-:Y:S01]  /*10d80*/  STG.E.128 desc[UR36][R16.64], R4 ;  /* 0x0000000410007986 */ /* 0x002fe2000c101d24 */
[----:B------:R-:W-:Y:S05]  /*10d90*/  EXIT ;  /* 0x000000000000794d */ /* 0x000fea0003800000 */
.L_x_36683:
        /* <DEDUP_REMOVED lines=20> */
.L_x_36688:
[----:B------:R-:W-:Y:S05]  /*10ee0*/  BSYNC B0 ;  /* 0x0000000000007941 */ /* 0x000fea0003800000 */
.L_x_36687:
[----:B------:R-:W-:-:S05]  /*10ef0*/  LOP3.LUT R5, R0, R5, RZ, 0xfc, !PT ;  /* 0x0000000500057212 */ /* 0x000fca00078efcff */
[----:B------:R-:W-:Y:S01]  /*10f00*/  STG.E.U8 desc[UR36][R16.64], R5 ;  /* 0x0000000510007986 */ /* 0x000fe2000c101124 */
[----:B------:R-:W-:Y:S05]  /*10f10*/  EXIT ;  /* 0x000000000000794d */ /* 0x000fea0003800000 */
.L_x_36686:
        /* <DEDUP_REMOVED lines=12> */
.L_x_36690:
[----:B------:R-:W-:Y:S01]  /*10fe0*/  IMAD.MOV.U32 R0, RZ, RZ, 0x7f ;  /* 0x0000007fff007424 */ /* 0x000fe200078e00ff */
[----:B------:R-:W-:-:S04]  /*10ff0*/  ISETP.GT.U32.AND P0, PT, R2, 0x7f800000, PT ;  /* 0x7f8000000200780c */ /* 0x000fc80003f04070 */
[----:B------:R-:W-:-:S09]  /*11000*/  SEL R0, R0, 0x7c, P0 ;  /* 0x0000007c00007807 */ /* 0x000fd20000000000 */
.L_x_36691:
[----:B------:R-:W-:Y:S05]  /*11010*/  BSYNC B0 ;  /* 0x0000000000007941 */ /* 0x000fea0003800000 */
.L_x_36689:
[----:B------:R-:W-:-:S04]  /*11020*/  LOP3.LUT R4, R4, 0x80000000, RZ, 0xc0, !PT ;  /* 0x8000000004047812 */ /* 0x000fc800078ec0ff */
[----:B------:R-:W-:-:S04]  /*11030*/  SHF.R.U32.HI R3, RZ, 0x18, R4 ;  /* 0x00000018ff037819 */ /* 0x000fc80000011604 */
[----:B------:R-:W-:-:S05]  /*11040*/  LOP3.LUT R3, R0, R3, RZ, 0xfc, !PT ;  /* 0x0000000300037212 */ /* 0x000fca00078efcff */
[----:B------:R-:W-:Y:S01]  /*11050*/  STG.E.U8 desc[UR36][R16.64], R3 ;  /* 0x0000000310007986 */ /* 0x000fe2000c101124 */
[----:B------:R-:W-:Y:S05]  /*11060*/  EXIT ;  /* 0x000000000000794d */ /* 0x000fea0003800000 */
.L_x_36685:
[----:B------:R-:W-:-:S05]  /*11070*/  F2FP.BF16.F32.PACK_AB R4, RZ, R4 ;  /* 0x00000004ff04723e */ /* 0x000fca00000010ff */
[----:B------:R-:W-:Y:S01]  /*11080*/  STG.E.U16 desc[UR36][R16.64], R4 ;  /* 0x0000000410007986 */ /* 0x000fe2000c101524 */
[----:B------:R-:W-:Y:S05]  /*11090*/  EXIT ;  /* 0x000000000000794d */ /* 0x000fea0003800000 */
.L_x_36682:
        /* <DEDUP_REMOVED lines=11> */
.L_x_36694:
        /* <DEDUP_REMOVED lines=16> */
.L_x_36697:
[----:B------:R-:W-:-:S04]  /*11250*/  LOP3.LUT R4, R4, 0x80000000, RZ, 0xc0, !PT ;  /* 0x8000000004047812 */ /* 0x000fc800078ec0ff */
[----:B------:R-:W-:-:S04]  /*11260*/  SHF.R.U32.HI R3, RZ, 0x18, R4 ;  /* 0x00000018ff037819 */ /* 0x000fc80000011604 */
[----:B------:R-:W-:-:S04]  /*11270*/  LOP3.LUT R0, R0, R3, RZ, 0xfc, !PT ;  /* 0x0000000300007212 */ /* 0x000fc800078efcff */
[----:B------:R-:W-:-:S07]  /*11280*/  PRMT R8, R0, 0x7610, R8 ;  /* 0x0000761000087816 */ /* 0x000fce0000000008 */
.L_x_36696:
[----:B------:R-:W-:Y:S05]  /*11290*/  BSYNC B0 ;  /* 0x0000000000007941 */ /* 0x000fea0003800000 */
.L_x_36695:
[----:B------:R-:W-:Y:S01]  /*112a0*/  STG.E.U8 desc[UR36][R16.64], R8 ;  /* 0x0000000810007986 */ /* 0x000fe2000c101124 */
[----:B------:R-:W-:Y:S05]  /*112b0*/  EXIT ;  /* 0x000000000000794d */ /* 0x000fea0003800000 */
.L_x_36693:
        /* <DEDUP_REMOVED lines=16> */
.L_x_36700:
[----:B------:R-:W-:-:S04]  /*113c0*/  LOP3.LUT R4, R4, 0x80000000, RZ, 0xc0, !PT ;  /* 0x8000000004047812 */ /* 0x000fc800078ec0ff */
[----:B------:R-:W-:-:S04]  /*113d0*/  SHF.R.U32.HI R3, RZ, 0x18, R4 ;  /* 0x00000018ff037819 */ /* 0x000fc80000011604 */
[----:B------:R-:W-:-:S04]  /*113e0*/  LOP3.LUT R0, R0, R3, RZ, 0xfc, !PT ;  /* 0x0000000300007212 */ /* 0x000fc800078efcff */
[----:B------:R-:W-:-:S07]  /*113f0*/  PRMT R8, R0, 0x7610, R8 ;  /* 0x0000761000087816 */ /* 0x000fce0000000008 */
.L_x_36699:
[----:B------:R-:W-:Y:S05]  /*11400*/  BSYNC B0 ;  /* 0x0000000000007941 */ /* 0x000fea0003800000 */
.L_x_36698:
[----:B------:R-:W-:Y:S01]  /*11410*/  STG.E.U8 desc[UR36][R16.64], R8 ;  /* 0x0000000810007986 */ /* 0x000fe2000c101124 */
[----:B------:R-:W-:Y:S05]  /*11420*/  EXIT ;  /* 0x000000000000794d */ /* 0x000fea0003800000 */
.L_x_36692:
        /* <DEDUP_REMOVED lines=21> */
.L_x_36675:
        /* <DEDUP_REMOVED lines=15> */
[----:B--2-4-:R-:W-:Y:S05]  /*11670*/  CALL.ABS.NOINC R2 ;  /* 0x0000000002007343 */ /* 0x014fea0003c00000 */
.L_x_36703:
[----:B------:R-:W-:Y:S05]  /*11680*/  EXIT ;  /* 0x000000000000794d */ /* 0x000fea0003800000 */
.L_x_36702:
[----:B------:R-:W1:Y:S02]  /*11690*/  F2I.U64.TRUNC R4, R4 ;  /* 0x0000000400047311 */ /* 0x000e64000020d800 */
[----:B-1----:R-:W-:Y:S01]  /*116a0*/  STG.E.64 desc[UR36][R16.64], R4 ;  /* 0x0000000410007986 */ /* 0x002fe2000c101b24 */
[----:B------:R-:W-:Y:S05]  /*116b0*/  EXIT ;  /* 0x000000000000794d */ /* 0x000fea0003800000 */
.L_x_36701:
[----:B------:R-:W1:Y:S02]  /*116c0*/  F2I.FTZ.U32.TRUNC.NTZ R3, R4 ;  /* 0x0000000400037305 */ /* 0x000e64000021f000 */
[----:B-1----:R-:W-:Y:S01]  /*116d0*/  STG.E desc[UR36][R16.64], R3 ;  /* 0x0000000310007986 */ /* 0x002fe2000c101924 */
[----:B------:R-:W-:Y:S05]  /*116e0*/  EXIT ;  /* 0x000000000000794d */ /* 0x000fea0003800000 */
.L_x_36704:
        /* <DEDUP_REMOVED lines=9> */
.L_x_57528:


//--------------------- .text._ZN2at6native27unrolled_elementwise_kernelINS0_13BinaryFunctorIfffZZZNS0_21remainder_kernel_cudaERNS_18TensorIteratorBaseEENKUlvE0_clEvENKUlvE0_clEvEUlffE_EESt5arrayIPcLm3EELi4E23TrivialOffsetCalculatorILi2EjESC_ILi1EjENS0_6memory12LoadWithCastILi2EEENSF_13StoreWithCastILi1EEEEEviT_T0_T2_T3_T4_T5_ --------------------------
	.section	.text._ZN2at6native27unrolled_elementwise_kernelINS0_13BinaryFunctorIfffZZZNS0_21remainder_kernel_cudaERNS_18TensorIteratorBaseEENKUlvE0_clEvENKUlvE0_clEvEUlffE_EESt5arrayIPcLm3EELi4E23TrivialOffsetCalculatorILi2EjESC_ILi1EjENS0_6memory12LoadWithCastILi2EEENSF_13StoreWithCastILi1EEEEEviT_T0_T2_T3_T4_T5_,"ax",@progbits
	.align	128
        .global         _ZN2at6native27unrolled_elementwise_kernelINS0_13BinaryFunctorIfffZZZNS0_21remainder_kernel_cudaERNS_18TensorIteratorBaseEENKUlvE0_clEvENKUlvE0_clEvEUlffE_EESt5arrayIPcLm3EELi4E23TrivialOffsetCalculatorILi2EjESC_ILi1EjENS0_6memory12LoadWithCastILi2EEENSF_13StoreWithCastILi1EEEEEviT_T0_T2_T3_T4_T5_
        .type           _ZN2at6native27unrolled_elementwise_kernelINS0_13BinaryFunctorIfffZZZNS0_21remainder_kernel_cudaERNS_18TensorIteratorBaseEENKUlvE0_clEvENKUlvE0_clEvEUlffE_EESt5arrayIPcLm3EELi4E23TrivialOffsetCalculatorILi2EjESC_ILi1EjENS0_6memory12LoadWithCastILi2EEENSF_13StoreWithCastILi1EEEEEviT_T0_T2_T3_T4_T5_,@function
        .size           _ZN2at6native27unrolled_elementwise_kernelINS0_13BinaryFunctorIfffZZZNS0_21remainder_kernel_cudaERNS_18TensorIteratorBaseEENKUlvE0_clEvENKUlvE0_clEvEUlffE_EESt5arrayIPcLm3EELi4E23TrivialOffsetCalculatorILi2EjESC_ILi1EjENS0_6memory12LoadWithCastILi2EEENSF_13StoreWithCastILi1EEEEEviT_T0_T2_T3_T4_T5_,(.L_x_57529 - _ZN2at6native27unrolled_elementwise_kernelINS0_13BinaryFunctorIfffZZZNS0_21remainder_kernel_cudaERNS_18TensorIteratorBaseEENKUlvE0_clEvENKUlvE0_clEvEUlffE_EESt5arrayIPcLm3EELi4E23TrivialOffsetCalculatorILi2EjESC_ILi1EjENS0_6memory12LoadWithCastILi2EEENSF_13StoreWithCastILi1EEEEEviT_T0_T2_T3_T4_T5_)
        .other          _ZN2at6native27unrolled_elementwise_kernelINS0_13BinaryFunctorIfffZZZNS0_21remainder_kernel_cudaERNS_18TensorIteratorBaseEENKUlvE0_clEvENKUlvE0_clEvEUlffE_EESt5arrayIPcLm3EELi4E23TrivialOffsetCalculatorILi2EjESC_ILi1EjENS0_6memory12LoadWithCastILi2EEENSF_13StoreWithCastILi1EEEEEviT_T0_T2_T3_T4_T5_,@"STO_CUDA_ENTRY STV_DEFAULT"
_ZN2at6native27unrolled_elementwise_kernelINS0_13BinaryFunctorIfffZZZNS0_21remainder_kernel_cudaERNS_18TensorIteratorBaseEENKUlvE0_clEvENKUlvE0_clEvEUlffE_EESt5arrayIPcLm3EELi4E23TrivialOffsetCalculatorILi2EjESC_ILi1EjENS0_6memory12LoadWithCastILi2EEENSF_13StoreWithCastILi1EEEEEviT_T0_T2_T3_T4_T5_:
.text._ZN2at6native27unrolled_elementwise_kernelINS0_13BinaryFunctorIfffZZZNS0_21remainder_kernel_cudaERNS_18TensorIteratorBaseEENKUlvE0_clEvENKUlvE0_clEvEUlffE_EESt5arrayIPcLm3EELi4E23TrivialOffsetCalculatorILi2EjESC_ILi1EjENS0_6memory12LoadWithCastILi2EEENSF_13StoreWithCastILi1EEEEEviT_T0_T2_T3_T4_T5_:
        /* <DEDUP_REMOVED lines=35> */
.L_x_36711:
[----:B------:R-:W2:Y:S02]  /*0230*/  LDG.E.U8 R4, desc[UR36][R4.64] ;  /* 0x0000002404047981 */ /* 0x000ea4000c1e1100 */
[----:B--2---:R-:W-:Y:S01]  /*0240*/  I2FP.F32.U32 R24, R4 ;  /* 0x0000000400187245 */ /* 0x004fe20000201000 */
[----:B------:R-:W-:Y:S06]  /*0250*/  BRA `(.L_x_36713) ;  /* 0x0000000c00307947 */ /* 0x000fec0003800000 */
.L_x_36710:
        /* <DEDUP_REMOVED lines=9> */
.L_x_36715:
[----:B------:R-:W2:Y:S02]  /*02f0*/  LDG.E R4, desc[UR36][R4.64] ;  /* 0x0000002404047981 */ /* 0x000ea4000c1e1900 */
[----:B--2---:R-:W-:Y:S01]  /*0300*/  I2FP.F32.S32 R24, R4 ;  /* 0x0000000400187245 */ /* 0x004fe20000201400 */
[----:B------:R-:W-:Y:S06]  /*0310*/  BRA `(.L_x_36713) ;  /* 0x0000000c00007947 */ /* 0x000fec0003800000 */
.L_x_36714:
[----:B------:R-:W2:Y:S02]  /*0320*/  LDG.E.U16 R4, desc[UR36][R4.64] ;  /* 0x0000002404047981 */ /* 0x000ea4000c1e1500 */
[----:B--2---:R2:W3:Y:S01]  /*0330*/  I2F.S16 R24, R4 ;  /* 0x0000000400187306 */ /* 0x0044e20000101400 */
[----:B------:R-:W-:Y:S05]  /*0340*/  BRA `(.L_x_36713) ;  /* 0x0000000800f47947 */ /* 0x000fea0003800000 */
.L_x_36709:
        /* <DEDUP_REMOVED lines=8> */
.L_x_36717:
[----:B------:R-:W2:Y:S02]  /*03d0*/  LDG.E.U16 R4, desc[UR36][R4.64] ;  /* 0x0000002404047981 */ /* 0x000ea4000c1e1500 */
[----:B--2---:R-:W-:Y:S01]  /*03e0*/  HADD2.F32 R24, -RZ, R4.H0_H0 ;  /* 0x20000004ff187230 */ /* 0x004fe20000004100 */
[----:B------:R-:W-:Y:S06]  /*03f0*/  BRA `(.L_x_36713) ;  /* 0x0000000800c87947 */ /* 0x000fec0003800000 */
.L_x_36716:
        /* <DEDUP_REMOVED lines=8> */
.L_x_36719:
[----:B------:R-:W2:Y:S02]  /*0480*/  LDG.E.U16 R4, desc[UR36][R4.64] ;  /* 0x0000002404047981 */ /* 0x000ea4000c1e1500 */
[----:B--2---:R-:W-:Y:S01]  /*0490*/  HADD2.F32 R24, -RZ, R4.H0_H0 ;  /* 0x20000004ff187230 */ /* 0x004fe20000004100 */
[----:B------:R-:W-:Y:S06]  /*04a0*/  BRA `(.L_x_36713) ;  /* 0x00000008009c7947 */ /* 0x000fec0003800000 */
.L_x_36718:
[----:B------:R-:W2:Y:S01]  /*04b0*/  LDG.E.64 R4, desc[UR36][R4.64] ;  /* 0x0000002404047981 */ /* 0x000ea2000c1e1b00 */
[----:B------:R-:W-:Y:S01]  /*04c0*/  UMOV UR4, 0xf0000000 ;  /* 0xf000000000047882 */ /* 0x000fe20000000000 */
[----:B------:R-:W-:Y:S01]  /*04d0*/  UMOV UR5, 0x380fffff ;  /* 0x380fffff00057882 */ /* 0x000fe20000000000 */
[----:B--2---:R-:W0:Y:S01]  /*04e0*/  F2F.F32.F64 R24, R4 ;  /* 0x0000000400187310 */ /* 0x004e220000301000 */
[----:B------:R-:W-:-:S14]  /*04f0*/  DSETP.GEU.AND P0, PT, |R4|, UR4, PT ;  /* 0x0000000404007e2a */ /* 0x000fdc000bf0e200 */
[----:B0-----:R-:W-:Y:S01]  /*0500*/  @!P0 FMUL R24, R24, 1.175494350822287508e-38 ;  /* 0x0080000018188820 */ /* 0x001fe20000400000 */
[----:B------:R-:W-:Y:S06]  /*0510*/  BRA `(.L_x_36713) ;  /* 0x0000000800807947 */ /* 0x000fec0003800000 */
.L_x_36708:
        /* <DEDUP_REMOVED lines=12> */
.L_x_36722:
[----:B------:R-:W2:Y:S01]  /*05e0*/  LDG.E.64 R4, desc[UR36][R4.64] ;  /* 0x0000002404047981 */ /* 0x000ea2000c1e1b00 */
[----:B------:R-:W-:Y:S01]  /*05f0*/  UMOV UR4, 0xf0000000 ;  /* 0xf000000000047882 */ /* 0x000fe20000000000 */
[----:B------:R-:W-:Y:S01]  /*0600*/  UMOV UR5, 0x380fffff ;  /* 0x380fffff00057882 */ /* 0x000fe20000000000 */
[----:B--2---:R-:W0:Y:S01]  /*0610*/  F2F.F32.F64 R24, R4 ;  /* 0x0000000400187310 */ /* 0x004e220000301000 */
[----:B------:R-:W-:-:S14]  /*0620*/  DSETP.GEU.AND P0, PT, |R4|, UR4, PT ;  /* 0x0000000404007e2a */ /* 0x000fdc000bf0e200 */
[----:B0-----:R-:W-:Y:S01]  /*0630*/  @!P0 FMUL R24, R24, 1.175494350822287508e-38 ;  /* 0x0080000018188820 */ /* 0x001fe20000400000 */
[----:B------:R-:W-:Y:S06]  /*0640*/  BRA `(.L_x_36713) ;  /* 0x0000000800347947 */ /* 0x000fec0003800000 */
.L_x_36721:
        /* <DEDUP_REMOVED lines=26> */
.L_x_36724:
        /* <DEDUP_REMOVED lines=14> */
.L_x_36723:
[----:B------:R-:W2:Y:S02]  /*08d0*/  LDG.E.U16 R4, desc[UR36][R4.64] ;  /* 0x0000002404047981 */ /* 0x000ea4000c1e1500 */
[----:B--2---:R-:W-:Y:S01]  /*08e0*/  IMAD.U32 R24, R4, 0x10000, RZ ;  /* 0x0001000004187824 */ /* 0x004fe200078e00ff */
[----:B------:R-:W-:Y:S06]  /*08f0*/  BRA `(.L_x_36713) ;  /* 0x0000000400887947 */ /* 0x000fec0003800000 */
.L_x_36720:
        /* <DEDUP_REMOVED lines=11> */
.L_x_36727:
        /* <DEDUP_REMOVED lines=20> */
.L_x_36729:
[----:B------:R-:W-:Y:S05]  /*0af0*/  BSYNC B0 ;  /* 0x0000000000007941 */ /* 0x000fea0003800000 */
.L_x_36728:
[----:B------:R-:W-:Y:S01]  /*0b00*/  IMAD.SHL.U32 R3, R3, 0x100000, RZ ;  /* 0x0010000003037824 */ /* 0x000fe200078e00ff */
[----:B------:R-:W-:-:S04]  /*0b10*/  LEA R5, R0, 0x3b800000, 0x17 ;  /* 0x3b80000000057811 */ /* 0x000fc800078eb8ff */
[----:B------:R-:W-:Y:S01]  /*0b20*/  LOP3.LUT R24, R5, R3, R24, 0xfe, !PT ;  /* 0x0000000305187212 */ /* 0x000fe200078efe18 */
[----:B------:R-:W-:Y:S06]  /*0b30*/  BRA `(.L_x_36713) ;  /* 0x0000000000f87947 */ /* 0x000fec0003800000 */
.L_x_36726:
        /* <DEDUP_REMOVED lines=20> */
.L_x_36731:
[----:B------:R-:W-:Y:S05]  /*0c80*/  BSYNC B0 ;  /* 0x0000000000007941 */ /* 0x000fea0003800000 */
.L_x_36730:
[----:B------:R-:W-:Y:S01]  /*0c90*/  IMAD.SHL.U32 R3, R3, 0x200000, RZ ;  /* 0x0020000003037824 */ /* 0x000fe200078e00ff */
[----:B------:R-:W-:-:S04]  /*0ca0*/  LEA R5, R0, 0x37800000, 0x17 ;  /* 0x3780000000057811 */ /* 0x000fc800078eb8ff */
[----:B------:R-:W-:Y:S01]  /*0cb0*/  LOP3.LUT R24, R5, R3, R24, 0xfe, !PT ;  /* 0x0000000305187212 */ /* 0x000fe200078efe18 */
[----:B------:R-:W-:Y:S06]  /*0cc0*/  BRA `(.L_x_36713) ;  /* 0x0000000000947947 */ /* 0x000fec0003800000 */
.L_x_36725:
        /* <DEDUP_REMOVED lines=14> */
.L_x_36712:
        /* <DEDUP_REMOVED lines=16> */
.L_x_36734:
[----:B------:R-:W-:Y:S01]  /*0eb0*/  IMAD.MOV.U32 R24, RZ, RZ, RZ ;  /* 0x000000ffff187224 */ /* 0x000fe200078e00ff */
[----:B------:R-:W-:Y:S06]  /*0ec0*/  BRA `(.L_x_36713) ;  /* 0x0000000000147947 */ /* 0x000fec0003800000 */
.L_x_36733:
[----:B------:R-:W2:Y:S02]  /*0ed0*/  LDG.E.64 R4, desc[UR36][R4.64] ;  /* 0x0000002404047981 */ /* 0x000ea4000c1e1b00 */
[----:B--2---:R0:W1:Y:S01]  /*0ee0*/  I2F.U64 R24, R4 ;  /* 0x0000000400187312 */ /* 0x0040620000301000 */
[----:B------:R-:W-:Y:S05]  /*0ef0*/  BRA `(.L_x_36713) ;  /* 0x0000000000087947 */ /* 0x000fea0003800000 */
.L_x_36732:
[----:B------:R-:W2:Y:S02]  /*0f00*/  LDG.E R4, desc[UR36][R4.64] ;  /* 0x0000002404047981 */ /* 0x000ea4000c1e1900 */
[----:B--2---:R-:W-:-:S07]  /*0f10*/  I2FP.F32.U32 R24, R4 ;  /* 0x0000000400187245 */ /* 0x004fce0000201000 */
.L_x_36713:
[----:B------:R-:W-:Y:S05]  /*0f20*/  BSYNC B6 ;  /* 0x0000000000067941 */ /* 0x000fea0003800000 */
.L_x_36707:
        /* <DEDUP_REMOVED lines=20> */
.L_x_36739:
[----:B------:R-:W2:Y:S02]  /*1070*/  LDG.E.U8 R4, desc[UR36][R4.64] ;  /* 0x0000002404047981 */ /* 0x000ea4000c1e1100 */
[----:B--2---:R-:W-:Y:S01]  /*1080*/  I2FP.F32.U32 R29, R4 ;  /* 0x00000004001d7245 */ /* 0x004fe20000201000 */
[----:B------:R-:W-:Y:S06]  /*1090*/  BRA `(.L_x_36741) ;  /* 0x0000000c002c7947 */ /* 0x000fec0003800000 */
.L_x_36738:
        /* <DEDUP_REMOVED lines=9> */
.L_x_36743:
[----:B------:R-:W2:Y:S02]  /*1130*/  LDG.E R4, desc[UR36][R4.64] ;  /* 0x0000002404047981 */ /* 0x000ea4000c1e1900 */
[----:B--2---:R-:W-:Y:S01]  /*1140*/  I2FP.F32.S32 R29, R4 ;  /* 0x00000004001d7245 */ /* 0x004fe20000201400 */
[----:B------:R-:W-:Y:S06]  /*1150*/  BRA `(.L_x_36741) ;  /* 0x0000000800fc7947 */ /* 0x000fec0003800000 */
.L_x_36742:
[----:B------:R-:W2:Y:S02]  /*1160*/  LDG.E.U16 R4, desc[UR36][R4.64] ;  /* 0x0000002404047981 */ /* 0x000ea4000c1e1500 */
[----:B--2---:R0:W2:Y:S01]  /*1170*/  I2F.S16 R29, R4 ;  /* 0x00000004001d7306 */ /* 0x0040a20000101400 */
[----:B------:R-:W-:Y:S05]  /*1180*/  BRA `(.L_x_36741) ;  /* 0x0000000800f07947 */ /* 0x000fea0003800000 */
.L_x_36737:
        /* <DEDUP_REMOVED lines=8> */
.L_x_36745:
[----:B------:R-:W2:Y:S02]  /*1210*/  LDG.E.U16 R4, desc[UR36][R4.64] ;  /* 0x0000002404047981 */ /* 0x000ea4000c1e1500 */
[----:B--2---:R-:W-:Y:S01]  /*1220*/  HADD2.F32 R29, -RZ, R4.H0_H0 ;  /* 0x20000004ff1d7230 */ /* 0x004fe20000004100 */
[----:B------:R-:W-:Y:S06]  /*1230*/  BRA `(.L_x_36741) ;  /* 0x0000000800c47947 */ /* 0x000fec0003800000 */
.L_x_36744:
        /* <DEDUP_REMOVED lines=8> */
.L_x_36747:
[----:B------:R-:W2:Y:S02]  /*12c0*/  LDG.E.U16 R4, desc[UR36][R4.64] ;  /* 0x0000002404047981 */ /* 0x000ea4000c1e1500 */
[----:B--2---:R-:W-:Y:S01]  /*12d0*/  HADD2.F32 R29, -RZ, R4.H0_H0 ;  /* 0x20000004ff1d7230 */ /* 0x004fe20000004100 */
[----:B------:R-:W-:Y:S06]  /*12e0*/  BRA `(.L_x_36741) ;  /* 0x0000000800987947 */ /* 0x000fec0003800000 */
.L_x_36746:
[----:B------:R-:W2:Y:S01]  /*12f0*/  LDG.E.64 R4, desc[UR36][R4.64] ;  /* 0x0000002404047981 */ /* 0x000ea2000c1e1b00 */
[----:B------:R-:W-:Y:S01]  /*1300*/  UMOV UR4, 0xf0000000 ;  /* 0xf000000000047882 */ /* 0x000fe20000000000 */
[----:B------:R-:W-:Y:S01]  /*1310*/  UMOV UR5, 0x380fffff ;  /* 0x380fffff00057882 */ /* 0x000fe20000000000 */
[----:B--2---:R-:W0:Y:S01]  /*1320*/  F2F.F32.F64 R29, R4 ;  /* 0x00000004001d7310 */ /* 0x004e220000301000 */
[----:B------:R-:W-:-:S14]  /*1330*/  DSETP.GEU.AND P0, PT, |R4|, UR4, PT ;  /* 0x0000000404007e2a */ /* 0x000fdc000bf0e200 */
[----:B0-----:R-:W-:Y:S01]  /*1340*/  @!P0 FMUL R29, R29, 1.175494350822287508e-38 ;  /* 0x008000001d1d8820 */ /* 0x001fe20000400000 */
[----:B------:R-:W-:Y:S06]  /*1350*/  BRA `(.L_x_36741) ;  /* 0x00000008007c7947 */ /* 0x000fec0003800000 */
.L_x_36736:
        /* <DEDUP_REMOVED lines=12> */
.L_x_36750:
[----:B------:R-:W2:Y:S01]  /*1420*/  LDG.E.64 R4, desc[UR36][R4.64] ;  /* 0x0000002404047981 */ /* 0x000ea2000c1e1b00 */
[----:B------:R-:W-:Y:S01]  /*1430*/  UMOV UR4, 0xf0000000 ;  /* 0xf000000000047882 */ /* 0x000fe20000000000 */
[----:B------:R-:W-:Y:S01]  /*1440*/  UMOV UR5, 0x380fffff ;  /* 0x380fffff00057882 */ /* 0x000fe20000000000 */
[----:B--2---:R-:W0:Y:S01]  /*1450*/  F2F.F32.F64 R29, R4 ;  /* 0x00000004001d7310 */ /* 0x004e220000301000 */
[----:B------:R-:W-:-:S14]  /*1460*/  DSETP.GEU.AND P0, PT, |R4|, UR4, PT ;  /* 0x0000000404007e2a */ /* 0x000fdc000bf0e200 */
[----:B0-----:R-:W-:Y:S01]  /*1470*/  @!P0 FMUL R29, R29, 1.175494350822287508e-38 ;  /* 0x008000001d1d8820 */ /* 0x001fe20000400000 */
[----:B------:R-:W-:Y:S06]  /*1480*/  BRA `(.L_x_36741) ;  /* 0x0000000800307947 */ /* 0x000fec0003800000 */
.L_x_36749:
        /* <DEDUP_REMOVED lines=26> */
.L_x_36752:
        /* <DEDUP_REMOVED lines=13> */
.L_x_36751:
[----:B------:R-:W2:Y:S02]  /*1700*/  LDG.E.U16 R4, desc[UR36][R4.64] ;  /* 0x0000002404047981 */ /* 0x000ea4000c1e1500 */
[----:B--2---:R-:W-:Y:S01]  /*1710*/  IMAD.U32 R29, R4, 0x10000, RZ ;  /* 0x00010000041d7824 */ /* 0x004fe200078e00ff */
[----:B------:R-:W-:Y:S06]  /*1720*/  BRA `(.L_x_36741) ;  /* 0x0000000400887947 */ /* 0x000fec0003800000 */
.L_x_36748:
        /* <DEDUP_REMOVED lines=11> */
.L_x_36755:
        /* <DEDUP_REMOVED lines=20> */
.L_x_36757:
[----:B------:R-:W-:Y:S05]  /*1920*/  BSYNC B0 ;  /* 0x0000000000007941 */ /* 0x000fea0003800000 */
.L_x_36756:
[----:B------:R-:W-:Y:S01]  /*1930*/  IMAD.SHL.U32 R3, R3, 0x100000, RZ ;  /* 0x0010000003037824 */ /* 0x000fe200078e00ff */
[----:B------:R-:W-:-:S04]  /*1940*/  LEA R0, R0, 0x3b800000, 0x17 ;  /* 0x3b80000000007811 */ /* 0x000fc800078eb8ff */
[----:B------:R-:W-:Y:S01]  /*1950*/  LOP3.LUT R29, R0, R3, R29, 0xfe, !PT ;  /* 0x00000003001d7212 */ /* 0x000fe200078efe1d */
[----:B------:R-:W-:Y:S06]  /*1960*/  BRA `(.L_x_36741) ;  /* 0x0000000000f87947 */ /* 0x000fec0003800000 */
.L_x_36754:
        /* <DEDUP_REMOVED lines=20> */
.L_x_36759:
[----:B------:R-:W-:Y:S05]  /*1ab0*/  BSYNC B0 ;  /* 0x0000000000007941 */ /* 0x000fea0003800000 */
.L_x_36758:
[----:B------:R-:W-:Y:S01]  /*1ac0*/  IMAD.SHL.U32 R3, R3, 0x200000, RZ ;  /* 0x0020000003037824 */ /* 0x000fe200078e00ff */
[----:B------:R-:W-:-:S04]  /*1ad0*/  LEA R0, R0, 0x37800000, 0x17 ;  /* 0x3780000000007811 */ /* 0x000fc800078eb8ff */
[----:B------:R-:W-:Y:S01]  /*1ae0*/  LOP3.LUT R29, R0, R3, R29, 0xfe, !PT ;  /* 0x00000003001d7212 */ /* 0x000fe200078efe1d */
[----:B------:R-:W-:Y:S06]  /*1af0*/  BRA `(.L_x_36741) ;  /* 0x0000000000947947 */ /* 0x000fec0003800000 */
.L_x_36753:
        /* <DEDUP_REMOVED lines=14> */
.L_x_36740:
        /* <DEDUP_REMOVED lines=16> */
.L_x_36762:
[----:B------:R-:W-:Y:S01]  /*1ce0*/  IMAD.MOV.U32 R29, RZ, RZ, RZ ;  /* 0x000000ffff1d7224 */ /* 0x000fe200078e00ff */
[----:B------:R-:W-:Y:S06]  /*1cf0*/  BRA `(.L_x_36741) ;  /* 0x0000000000147947 */ /* 0x000fec0003800000 */
.L_x_36761:
[----:B------:R-:W2:Y:S02]  /*1d00*/  LDG.E.64 R4, desc[UR36][R4.64] ;  /* 0x0000002404047981 */ /* 0x000ea4000c1e1b00 */
[----:B--2---:R0:W2:Y:S01]  /*1d10*/  I2F.U64 R29, R4 ;  /* 0x00000004001d7312 */ /* 0x0040a20000301000 */
[----:B------:R-:W-:Y:S05]  /*1d20*/  BRA `(.L_x_36741) ;  /* 0x0000000000087947 */ /* 0x000fea0003800000 */
.L_x_36760:
[----:B------:R-:W2:Y:S02]  /*1d30*/  LDG.E R4, desc[UR36][R4.64] ;  /* 0x0000002404047981 */ /* 0x000ea4000c1e1900 */
[----:B--2---:R-:W-:-:S07]  /*1d40*/  I2FP.F32.U32 R29, R4 ;  /* 0x00000004001d7245 */ /* 0x004fce0000201000 */
.L_x_36741:
[----:B------:R-:W-:Y:S05]  /*1d50*/  BSYNC B6 ;  /* 0x0000000000067941 */ /* 0x000fea0003800000 */
.L_x_36735:
[----:B------:R-:W0:Y:S02]  /*1d60*/  S2R R25, SR_TID.X ;  /* 0x0000000000197919 */ /* 0x000e240000002100 */
[----:B0-----:R-:W-:-:S07]  /*1d70*/  VIADD R25, R25, 0x80 ;  /* 0x0000008019197836 */ /* 0x001fce0000000000 */
.L_x_36706:
[----:B------:R-:W-:Y:S05]  /*1d80*/  BSYNC B7 ;  /* 0x0000000000077941 */ /* 0x000fea0003800000 */
.L_x_36705:
        /* <DEDUP_REMOVED lines=25> */
.L_x_36769:
[----:B------:R-:W4:Y:S02]  /*1f20*/  LDG.E.U8 R4, desc[UR36][R4.64] ;  /* 0x0000002404047981 */ /* 0x000f24000c1e1100 */
[----:B----4-:R-:W-:Y:S01]  /*1f30*/  I2FP.F32.U32 R18, R4 ;  /* 0x0000000400127245 */ /* 0x010fe20000201000 */
[----:B------:R-:W-:Y:S06]  /*1f40*/  BRA `(.L_x_36771) ;  /* 0x0000000c002c7947 */ /* 0x000fec0003800000 */
.L_x_36768:
        /* <DEDUP_REMOVED lines=9> */
.L_x_36773:
[----:B------:R-:W4:Y:S02]  /*1fe0*/  LDG.E R4, desc[UR36][R4.64] ;  /* 0x0000002404047981 */ /* 0x000f24000c1e1900 */
[----:B----4-:R-:W-:Y:S01]  /*1ff0*/  I2FP.F32.S32 R18, R4 ;  /* 0x0000000400127245 */ /* 0x010fe20000201400 */
[----:B------:R-:W-:Y:S06]  /*2000*/  BRA `(.L_x_36771) ;  /* 0x0000000800fc7947 */ /* 0x000fec0003800000 */
.L_x_36772:
[----:B------:R-:W4:Y:S02]  /*2010*/  LDG.E.U16 R4, desc[UR36][R4.64] ;  /* 0x0000002404047981 */ /* 0x000f24000c1e1500 */
[----:B----4-:R0:W4:Y:S01]  /*2020*/  I2F.S16 R18, R4 ;  /* 0x0000000400127306 */ /* 0x0101220000101400 */
[----:B------:R-:W-:Y:S05]  /*2030*/  BRA `(.L_x_36771) ;  /* 0x0000000800f07947 */ /* 0x000fea0003800000 */
.L_x_36767:
        /* <DEDUP_REMOVED lines=8> */
.L_x_36775:
[----:B------:R-:W4:Y:S02]  /*20c0*/  LDG.E.U16 R4, desc[UR36][R4.64] ;  /* 0x0000002404047981 */ /* 0x000f24000c1e1500 */
[----:B----4-:R-:W-:Y:S01]  /*20d0*/  HADD2.F32 R18, -RZ, R4.H0_H0 ;  /* 0x20000004ff127230 */ /* 0x010fe20000004100 */
[----:B------:R-:W-:Y:S06]  /*20e0*/  BRA `(.L_x_36771) ;  /* 0x0000000800c47947 */ /* 0x000fec0003800000 */
.L_x_36774:
        /* <DEDUP_REMOVED lines=8> */
.L_x_36777:
[----:B------:R-:W4:Y:S02]  /*2170*/  LDG.E.U16 R4, desc[UR36][R4.64] ;  /* 0x0000002404047981 */ /* 0x000f24000c1e1500 */
[----:B----4-:R-:W-:Y:S01]  /*2180*/  HADD2.F32 R18, -RZ, R4.H0_H0 ;  /* 0x20000004ff127230 */ /* 0x010fe20000004100 */
[----:B------:R-:W-:Y:S06]  /*2190*/  BRA `(.L_x_36771) ;  /* 0x0000000800987947 */ /* 0x000fec0003800000 */
.L_x_36776:
[----:B------:R-:W4:Y:S01]  /*21a0*/  LDG.E.64 R4, desc[UR36][R4.64] ;  /* 0x0000002404047981 */ /* 0x000f22000c1e1b00 */
[----:B------:R-:W-:Y:S01]  /*21b0*/  UMOV UR4, 0xf0000000 ;  /* 0xf000000000047882 */ /* 0x000fe20000000000 */
[----:B------:R-:W-:Y:S01]  /*21c0*/  UMOV UR5, 0x380fffff ;  /* 0x380fffff00057882 */ /* 0x000fe20000000000 */
[----:B----4-:R-:W0:Y:S01]  /*21d0*/  F2F.F32.F64 R18, R4 ;  /* 0x0000000400127310 */ /* 0x010e220000301000 */
[----:B------:R-:W-:-:S14]  /*21e0*/  DSETP.GEU.AND P0, PT, |R4|, UR4, PT ;  /* 0x0000000404007e2a */ /* 0x000fdc000bf0e200 */
[----:B0-----:R-:W-:Y:S01]  /*21f0*/  @!P0 FMUL R18, R18, 1.175494350822287508e-38 ;  /* 0x0080000012128820 */ /* 0x001fe20000400000 */
[----:B------:R-:W-:Y:S06]  /*2200*/  BRA `(.L_x_36771) ;  /* 0x00000008007c7947 */ /* 0x000fec0003800000 */
.L_x_36766:
        /* <DEDUP_REMOVED lines=12> */
.L_x_36780:
[----:B------:R-:W4:Y:S01]  /*22d0*/  LDG.E.64 R4, desc[UR36][R4.64] ;  /* 0x0000002404047981 */ /* 0x000f22000c1e1b00 */
[----:B------:R-:W-:Y:S01]  /*22e0*/  UMOV UR4, 0xf0000000 ;  /* 0xf000000000047882 */ /* 0x000fe20000000000 */
[----:B------:R-:W-:Y:S01]  /*22f0*/  UMOV UR5, 0x380fffff ;  /* 0x380fffff00057882 */ /* 0x000fe20000000000 */
[----:B----4-:R-:W0:Y:S01]  /*2300*/  F2F.F32.F64 R18, R4 ;  /* 0x0000000400127310 */ /* 0x010e220000301000 */
[----:B------:R-:W-:-:S14]  /*2310*/  DSETP.GEU.AND P0, PT, |R4|, UR4, PT ;  /* 0x0000000404007e2a */ /* 0x000fdc000bf0e200 */
[----:B0-----:R-:W-:Y:S01]  /*2320*/  @!P0 FMUL R18, R18, 1.175494350822287508e-38 ;  /* 0x0080000012128820 */ /* 0x001fe20000400000 */
[----:B------:R-:W-:Y:S06]  /*2330*/  BRA `(.L_x_36771) ;  /* 0x0000000800307947 */ /* 0x000fec0003800000 */
.L_x_36779:
        /* <DEDUP_REMOVED lines=26> */
.L_x_36782:
        /* <DEDUP_REMOVED lines=13> */
.L_x_36781:
[----:B------:R-:W4:Y:S02]  /*25b0*/  LDG.E.U16 R4, desc[UR36][R4.64] ;  /* 0x0000002404047981 */ /* 0x000f24000c1e1500 */
[----:B----4-:R-:W-:Y:S01]  /*25c0*/  IMAD.U32 R18, R4, 0x10000, RZ ;  /* 0x0001000004127824 */ /* 0x010fe200078e00ff */
[----:B------:R-:W-:Y:S06]  /*25d0*/  BRA `(.L_x_36771) ;  /* 0x0000000400887947 */ /* 0x000fec0003800000 */
.L_x_36778:
        /* <DEDUP_REMOVED lines=11> */
.L_x_36785:
        /* <DEDUP_REMOVED lines=20> */
.L_x_36787:
[----:B------:R-:W-:Y:S05]  /*27d0*/  BSYNC B0 ;  /* 0x0000000000007941 */ /* 0x000fea0003800000 */
.L_x_36786:
[----:B------:R-:W-:Y:S01]  /*27e0*/  IMAD.SHL.U32 R3, R3, 0x100000, RZ ;  /* 0x0010000003037824 */ /* 0x000fe200078e00ff */
[----:B------:R-:W-:-:S04]  /*27f0*/  LEA R5, R0, 0x3b800000, 0x17 ;  /* 0x3b80000000057811 */ /* 0x000fc800078eb8ff */
[----:B------:R-:W-:Y:S01]  /*2800*/  LOP3.LUT R18, R5, R3, R18, 0xfe, !PT ;  /* 0x0000000305127212 */ /* 0x000fe200078efe12 */
[----:B------:R-:W-:Y:S06]  /*2810*/  BRA `(.L_x_36771) ;  /* 0x0000000000f87947 */ /* 0x000fec0003800000 */
.L_x_36784:
        /* <DEDUP_REMOVED lines=20> */
.L_x_36789:
[----:B------:R-:W-:Y:S05]  /*2960*/  BSYNC B0 ;  /* 0x0000000000007941 */ /* 0x000fea0003800000 */
.L_x_36788:
[----:B------:R-:W-:Y:S01]  /*2970*/  IMAD.SHL.U32 R3, R3, 0x200000, RZ ;  /* 0x0020000003037824 */ /* 0x000fe200078e00ff */
[----:B------:R-:W-:-:S04]  /*2980*/  LEA R5, R0, 0x37800000, 0x17 ;  /* 0x3780000000057811 */ /* 0x000fc800078eb8ff */
[----:B------:R-:W-:Y:S01]  /*2990*/  LOP3.LUT R18, R5, R3, R18, 0xfe, !PT ;  /* 0x0000000305127212 */ /* 0x000fe200078efe12 */
[----:B------:R-:W-:Y:S06]  /*29a0*/  BRA `(.L_x_36771) ;  /* 0x0000000000947947 */ /* 0x000fec0003800000 */
.L_x_36783:
        /* <DEDUP_REMOVED lines=14> */
.L_x_36770:
        /* <DEDUP_REMOVED lines=16> */
.L_x_36792:
[----:B------:R-:W-:Y:S01]  /*2b90*/  IMAD.MOV.U32 R18, RZ, RZ, RZ ;  /* 0x000000ffff127224 */ /* 0x000fe200078e00ff */
[----:B------:R-:W-:Y:S06]  /*2ba0*/  BRA `(.L_x_36771) ;  /* 0x0000000000147947 */ /* 0x000fec0003800000 */
.L_x_36791:
[----:B------:R-:W4:Y:S02]  /*2bb0*/  LDG.E.64 R4, desc[UR36][R4.64] ;  /* 0x0000002404047981 */ /* 0x000f24000c1e1b00 */
[----:B----4-:R0:W4:Y:S01]  /*2bc0*/  I2F.U64 R18, R4 ;  /* 0x0000000400127312 */ /* 0x0101220000301000 */
[----:B------:R-:W-:Y:S05]  /*2bd0*/  BRA `(.L_x_36771) ;  /* 0x0000000000087947 */ /* 0x000fea0003800000 */
.L_x_36790:
[----:B------:R-:W4:Y:S02]  /*2be0*/  LDG.E R4, desc[UR36][R4.64] ;  /* 0x0000002404047981 */ /* 0x000f24000c1e1900 */
[----:B----4-:R-:W-:-:S07]  /*2bf0*/  I2FP.F32.U32 R18, R4 ;  /* 0x0000000400127245 */ /* 0x010fce0000201000 */
.L_x_36771:
[----:B------:R-:W-:Y:S05]  /*2c00*/  BSYNC B6 ;  /* 0x0000000000067941 */ /* 0x000fea0003800000 */
.L_x_36765:
        /* <DEDUP_REMOVED lines=20> */
.L_x_36797:
[----:B------:R-:W2:Y:S02]  /*2d50*/  LDG.E.U8 R4, desc[UR36][R4.64] ;  /* 0x0000002404047981 */ /* 0x000ea4000c1e1100 */
[----:B--2---:R-:W-:Y:S01]  /*2d60*/  I2FP.F32.U32 R27, R4 ;  /* 0x00000004001b7245 */ /* 0x004fe20000201000 */
[----:B------:R-:W-:Y:S06]  /*2d70*/  BRA `(.L_x_36799) ;  /* 0x0000000c002c7947 */ /* 0x000fec0003800000 */
.L_x_36796:
        /* <DEDUP_REMOVED lines=9> */
.L_x_36801:
[----:B------:R-:W2:Y:S02]  /*2e10*/  LDG.E R4, desc[UR36][R4.64] ;  /* 0x0000002404047981 */ /* 0x000ea4000c1e1900 */
[----:B--2---:R-:W-:Y:S01]  /*2e20*/  I2FP.F32.S32 R27, R4 ;  /* 0x00000004001b7245 */ /* 0x004fe20000201400 */
[----:B------:R-:W-:Y:S06]  /*2e30*/  BRA `(.L_x_36799) ;  /* 0x0000000800fc7947 */ /* 0x000fec0003800000 */
.L_x_36800:
[----:B------:R-:W2:Y:S02]  /*2e40*/  LDG.E.U16 R4, desc[UR36][R4.64] ;  /* 0x0000002404047981 */ /* 0x000ea4000c1e1500 */
[----:B--2---:R0:W2:Y:S01]  /*2e50*/  I2F.S16 R27, R4 ;  /* 0x00000004001b7306 */ /* 0x0040a20000101400 */
[----:B------:R-:W-:Y:S05]  /*2e60*/  BRA `(.L_x_36799) ;  /* 0x0000000800f07947 */ /* 0x000fea0003800000 */
.L_x_36795:
        /* <DEDUP_REMOVED lines=8> */
.L_x_36803:
[----:B------:R-:W2:Y:S02]  /*2ef0*/  LDG.E.U16 R4, desc[UR36][R4.64] ;  /* 0x0000002404047981 */ /* 0x000ea4000c1e1500 */
[----:B--2---:R-:W-:Y:S01]  /*2f00*/  HADD2.F32 R27, -RZ, R4.H0_H0 ;  /* 0x20000004ff1b7230 */ /* 0x004fe20000004100 */
[----:B------:R-:W-:Y:S06]  /*2f10*/  BRA `(.L_x_36799) ;  /* 0x0000000800c47947 */ /* 0x000fec0003800000 */
.L_x_36802:
        /* <DEDUP_REMOVED lines=8> */
.L_x_36805:
[----:B------:R-:W2:Y:S02]  /*2fa0*/  LDG.E.U16 R4, desc[UR36][R4.64] ;  /* 0x0000002404047981 */ /* 0x000ea4000c1e1500 */
[----:B--2---:R-:W-:Y:S01]  /*2fb0*/  HADD2.F32 R27, -RZ, R4.H0_H0 ;  /* 0x20000004ff1b7230 */ /* 0x004fe20000004100 */
[----:B------:R-:W-:Y:S06]  /*2fc0*/  BRA `(.L_x_36799) ;  /* 0x0000000800987947 */ /* 0x000fec0003800000 */
.L_x_36804:
[----:B------:R-:W2:Y:S01]  /*2fd0*/  LDG.E.64 R4, desc[UR36][R4.64] ;  /* 0x0000002404047981 */ /* 0x000ea2000c1e1b00 */
[----:B------:R-:W-:Y:S01]  /*2fe0*/  UMOV UR4, 0xf0000000 ;  /* 0xf000000000047882 */ /* 0x000fe20000000000 */
[----:B------:R-:W-:Y:S01]  /*2ff0*/  UMOV UR5, 0x380fffff ;  /* 0x380fffff00057882 */ /* 0x000fe20000000000 */
[----:B--2---:R-:W0:Y:S01]  /*3000*/  F2F.F32.F64 R27, R4 ;  /* 0x00000004001b7310 */ /* 0x004e220000301000 */
[----:B------:R-:W-:-:S14]  /*3010*/  DSETP.GEU.AND P0, PT, |R4|, UR4, PT ;  /* 0x0000000404007e2a */ /* 0x000fdc000bf0e200 */
[----:B0-----:R-:W-:Y:S01]  /*3020*/  @!P0 FMUL R27, R27, 1.175494350822287508e-38 ;  /* 0x008000001b1b8820 */ /* 0x001fe20000400000 */
[----:B------:R-:W-:Y:S06]  /*3030*/  BRA `(.L_x_36799) ;  /* 0x00000008007c7947 */ /* 0x000fec0003800000 */
.L_x_36794:
        /* <DEDUP_REMOVED lines=12> */
.L_x_36808:
[----:B------:R-:W2:Y:S01]  /*3100*/  LDG.E.64 R4, desc[UR36][R4.64] ;  /* 0x0000002404047981 */ /* 0x000ea2000c1e1b00 */
[----:B------:R-:W-:Y:S01]  /*3110*/  UMOV UR4, 0xf0000000 ;  /* 0xf000000000047882 */ /* 0x000fe20000000000 */
[----:B------:R-:W-:Y:S01]  /*3120*/  UMOV UR5, 0x380fffff ;  /* 0x380fffff00057882 */ /* 0x000fe20000000000 */
[----:B--2---:R-:W0:Y:S01]  /*3130*/  F2F.F32.F64 R27, R4 ;  /* 0x00000004001b7310 */ /* 0x004e220000301000 */
[----:B------:R-:W-:-:S14]  /*3140*/  DSETP.GEU.AND P0, PT, |R4|, UR4, PT ;  /* 0x0000000404007e2a */ /* 0x000fdc000bf0e200 */
[----:B0-----:R-:W-:Y:S01]  /*3150*/  @!P0 FMUL R27, R27, 1.175494350822287508e-38 ;  /* 0x008000001b1b8820 */ /* 0x001fe20000400000 */
[----:B------:R-:W-:Y:S06]  /*3160*/  BRA `(.L_x_36799) ;  /* 0x0000000800307947 */ /* 0x000fec0003800000 */
.L_x_36807:
        /* <DEDUP_REMOVED lines=26> */
.L_x_36810:
        /* <DEDUP_REMOVED lines=13> */
.L_x_36809:
[----:B------:R-:W2:Y:S02]  /*33e0*/  LDG.E.U16 R4, desc[UR36][R4.64] ;  /* 0x0000002404047981 */ /* 0x000ea4000c1e1500 */
[----:B--2---:R-:W-:Y:S01]  /*33f0*/  IMAD.U32 R27, R4, 0x10000, RZ ;  /* 0x00010000041b7824 */ /* 0x004fe200078e00ff */
[----:B------:R-:W-:Y:S06]  /*3400*/  BRA `(.L_x_36799) ;  /* 0x0000000400887947 */ /* 0x000fec0003800000 */
.L_x_36806:
        /* <DEDUP_REMOVED lines=11> */
.L_x_36813:
        /* <DEDUP_REMOVED lines=20> */
.L_x_36815:
[----:B------:R-:W-:Y:S05]  /*3600*/  BSYNC B0 ;  /* 0x0000000000007941 */ /* 0x000fea0003800000 */
.L_x_36814:
[----:B------:R-:W-:Y:S01]  /*3610*/  IMAD.SHL.U32 R3, R3, 0x100000, RZ ;  /* 0x0010000003037824 */ /* 0x000fe200078e00ff */
[----:B------:R-:W-:-:S04]  /*3620*/  LEA R0, R0, 0x3b800000, 0x17 ;  /* 0x3b80000000007811 */ /* 0x000fc800078eb8ff */
[----:B------:R-:W-:Y:S01]  /*3630*/  LOP3.LUT R27, R0, R3, R27, 0xfe, !PT ;  /* 0x00000003001b7212 */ /* 0x000fe200078efe1b */
[----:B------:R-:W-:Y:S06]  /*3640*/  BRA `(.L_x_36799) ;  /* 0x0000000000f87947 */ /* 0x000fec0003800000 */
.L_x_36812:
        /* <DEDUP_REMOVED lines=20> */
.L_x_36817:
[----:B------:R-:W-:Y:S05]  /*3790*/  BSYNC B0 ;  /* 0x0000000000007941 */ /* 0x000fea0003800000 */
.L_x_36816:
[----:B------:R-:W-:Y:S01]  /*37a0*/  IMAD.SHL.U32 R3, R3, 0x200000, RZ ;  /* 0x0020000003037824 */ /* 0x000fe200078e00ff */
[----:B------:R-:W-:-:S04]  /*37b0*/  LEA R0, R0, 0x37800000, 0x17 ;  /* 0x3780000000007811 */ /* 0x000fc800078eb8ff */
[----:B------:R-:W-:Y:S01]  /*37c0*/  LOP3.LUT R27, R0, R3, R27, 0xfe, !PT ;  /* 0x00000003001b7212 */ /* 0x000fe200078efe1b */
[----:B------:R-:W-:Y:S06]  /*37d0*/  BRA `(.L_x_36799) ;  /* 0x0000000000947947 */ /* 0x000fec0003800000 */
.L_x_36811:
        /* <DEDUP_REMOVED lines=14> */
.L_x_36798:
        /* <DEDUP_REMOVED lines=16> */
.L_x_36820:
[----:B------:R-:W-:Y:S01]  /*39c0*/  IMAD.MOV.U32 R27, RZ, RZ, RZ ;  /* 0x000000ffff1b7224 */ /* 0x000fe200078e00ff */
[----:B------:R-:W-:Y:S06]  /*39d0*/  BRA `(.L_x_36799) ;  /* 0x0000000000147947 */ /* 0x000fec0003800000 */
.L_x_36819:
[----:B------:R-:W2:Y:S02]  /*39e0*/  LDG.E.64 R4, desc[UR36][R4.64] ;  /* 0x0000002404047981 */ /* 0x000ea4000c1e1b00 */
[----:B--2---:R0:W2:Y:S01]  /*39f0*/  I2F.U64 R27, R4 ;  /* 0x00000004001b7312 */ /* 0x0040a20000301000 */
[----:B------:R-:W-:Y:S05]  /*3a00*/  BRA `(.L_x_36799) ;  /* 0x0000000000087947 */ /* 0x000fea0003800000 */
.L_x_36818:
[----:B------:R-:W2:Y:S02]  /*3a10*/  LDG.E R4, desc[UR36][R4.64] ;  /* 0x0000002404047981 */ /* 0x000ea4000c1e1900 */
[----:B--2---:R-:W-:-:S07]  /*3a20*/  I2FP.F32.U32 R27, R4 ;  /* 0x00000004001b7245 */ /* 0x004fce0000201000 */
.L_x_36799:
[----:B------:R-:W-:Y:S05]  /*3a30*/  BSYNC B6 ;  /* 0x0000000000067941 */ /* 0x000fea0003800000 */
.L_x_36793:
[----:B------:R-:W-:-:S07]  /*3a40*/  VIADD R25, R25, 0x80 ;  /* 0x0000008019197836 */ /* 0x000fce0000000000 */
.L_x_36764:
[----:B------:R-:W-:Y:S05]  /*3a50*/  BSYNC B7 ;  /* 0x0000000000077941 */ /* 0x000fea0003800000 */
.L_x_36763:
        /* <DEDUP_REMOVED lines=26> */
.L_x_36827:
[----:B------:R-:W4:Y:S02]  /*3c00*/  LDG.E.U8 R4, desc[UR36][R4.64] ;  /* 0x0000002404047981 */ /* 0x000f24000c1e1100 */
[----:B----4-:R-:W-:Y:S01]  /*3c10*/  I2FP.F32.U32 R22, R4 ;  /* 0x0000000400167245 */ /* 0x010fe20000201000 */
[----:B------:R-:W-:Y:S06]  /*3c20*/  BRA `(.L_x_36829) ;  /* 0x0000000c002c7947 */ /* 0x000fec0003800000 */
.L_x_36826:
        /* <DEDUP_REMOVED lines=9> */
.L_x_36831:
[----:B------:R-:W4:Y:S02]  /*3cc0*/  LDG.E R4, desc[UR36][R4.64] ;  /* 0x0000002404047981 */ /* 0x000f24000c1e1900 */
[----:B----4-:R-:W-:Y:S01]  /*3cd0*/  I2FP.F32.S32 R22, R4 ;  /* 0x0000000400167245 */ /* 0x010fe20000201400 */
[----:B------:R-:W-:Y:S06]  /*3ce0*/  BRA `(.L_x_36829) ;  /* 0x0000000800fc7947 */ /* 0x000fec0003800000 */
.L_x_36830:
[----:B------:R-:W4:Y:S02]  /*3cf0*/  LDG.E.U16 R4, desc[UR36][R4.64] ;  /* 0x0000002404047981 */ /* 0x000f24000c1e1500 */
[----:B----4-:R0:W4:Y:S01]  /*3d00*/  I2F.S16 R22, R4 ;  /* 0x0000000400167306 */ /* 0x0101220000101400 */
[----:B------:R-:W-:Y:S05]  /*3d10*/  BRA `(.L_x_36829) ;  /* 0x0000000800f07947 */ /* 0x000fea0003800000 */
.L_x_36825:
        /* <DEDUP_REMOVED lines=8> */
.L_x_36833:
[----:B------:R-:W4:Y:S02]  /*3da0*/  LDG.E.U16 R4, desc[UR36][R4.64] ;  /* 0x0000002404047981 */ /* 0x000f24000c1e1500 */
[----:B----4-:R-:W-:Y:S01]  /*3db0*/  HADD2.F32 R22, -RZ, R4.H0_H0 ;  /* 0x20000004ff167230 */ /* 0x010fe20000004100 */
[----:B------:R-:W-:Y:S06]  /*3dc0*/  BRA `(.L_x_36829) ;  /* 0x0000000800c47947 */ /* 0x000fec0003800000 */
.L_x_36832:
        /* <DEDUP_REMOVED lines=8> */
.L_x_36835:
[----:B------:R-:W4:Y:S02]  /*3e50*/  LDG.E.U16 R4, desc[UR36][R4.64] ;  /* 0x0000002404047981 */ /* 0x000f24000c1e1500 */
[----:B----4-:R-:W-:Y:S01]  /*3e60*/  HADD2.F32 R22, -RZ, R4.H0_H0 ;  /* 0x20000004ff167230 */ /* 0x010fe20000004100 */
[----:B------:R-:W-:Y:S06]  /*3e70*/  BRA `(.L_x_36829) ;  /* 0x0000000800987947 */ /* 0x000fec0003800000 */
.L_x_36834:
[----:B------:R-:W4:Y:S01]  /*3e80*/  LDG.E.64 R4, desc[UR36][R4.64] ;  /* 0x0000002404047981 */ /* 0x000f22000c1e1b00 */
[----:B------:R-:W-:Y:S01]  /*3e90*/  UMOV UR4, 0xf0000000 ;  /* 0xf000000000047882 */ /* 0x000fe20000000000 */
[----:B------:R-:W-:Y:S01]  /*3ea0*/  UMOV UR5, 0x380fffff ;  /* 0x380fffff00057882 */ /* 0x000fe20000000000 */
[----:B----4-:R-:W0:Y:S01]  /*3eb0*/  F2F.F32.F64 R22, R4 ;  /* 0x0000000400167310 */ /* 0x010e220000301000 */
[----:B------:R-:W-:-:S14]  /*3ec0*/  DSETP.GEU.AND P0, PT, |R4|, UR4, PT ;  /* 0x0000000404007e2a */ /* 0x000fdc000bf0e200 */
[----:B0-----:R-:W-:Y:S01]  /*3ed0*/  @!P0 FMUL R22, R22, 1.175494350822287508e-38 ;  /* 0x0080000016168820 */ /* 0x001fe20000400000 */
[----:B------:R-:W-:Y:S06]  /*3ee0*/  BRA `(.L_x_36829) ;  /* 0x00000008007c7947 */ /* 0x000fec0003800000 */
.L_x_36824:
        /* <DEDUP_REMOVED lines=12> */
.L_x_36838:
[----:B------:R-:W4:Y:S01]  /*3fb0*/  LDG.E.64 R4, desc[UR36][R4.64] ;  /* 0x0000002404047981 */ /* 0x000f22000c1e1b00 */
[----:B------:R-:W-:Y:S01]  /*3fc0*/  UMOV UR4, 0xf0000000 ;  /* 0xf000000000047882 */ /* 0x000fe20000000000 */
[----:B------:R-:W-:Y:S01]  /*3fd0*/  UMOV UR5, 0x380fffff ;  /* 0x380fffff00057882 */ /* 0x000fe20000000000 */
[----:B----4-:R-:W0:Y:S01]  /*3fe0*/  F2F.F32.F64 R22, R4 ;  /* 0x0000000400167310 */ /* 0x010e220000301000 */
[----:B------:R-:W-:-:S14]  /*3ff0*/  DSETP.GEU.AND P0, PT, |R4|, UR4, PT ;  /* 0x0000000404007e2a */ /* 0x000fdc000bf0e200 */
[----:B0-----:R-:W-:Y:S01]  /*4000*/  @!P0 FMUL R22, R22, 1.175494350822287508e-38 ;  /* 0x0080000016168820 */ /* 0x001fe20000400000 */
[----:B------:R-:W-:Y:S06]  /*4010*/  BRA `(.L_x_36829) ;  /* 0x0000000800307947 */ /* 0x000fec0003800000 */
.L_x_36837:
        /* <DEDUP_REMOVED lines=26> */
.L_x_36840:
        /* <DEDUP_REMOVED lines=13> */
.L_x_36839:
[----:B------:R-:W4:Y:S02]  /*4290*/  LDG.E.U16 R4, desc[UR36][R4.64] ;  /* 0x0000002404047981 */ /* 0x000f24000c1e1500 */
[----:B----4-:R-:W-:Y:S01]  /*42a0*/  IMAD.U32 R22, R4, 0x10000, RZ ;  /* 0x0001000004167824 */ /* 0x010fe200078e00ff */
[----:B------:R-:W-:Y:S06]  /*42b0*/  BRA `(.L_x_36829) ;  /* 0x0000000400887947 */ /* 0x000fec0003800000 */
.L_x_36836:
        /* <DEDUP_REMOVED lines=11> */
.L_x_36843:
        /* <DEDUP_REMOVED lines=20> */
.L_x_36845:
[----:B------:R-:W-:Y:S05]  /*44b0*/  BSYNC B0 ;  /* 0x0000000000007941 */ /* 0x000fea0003800000 */
.L_x_36844:
[----:B------:R-:W-:Y:S01]  /*44c0*/  IMAD.SHL.U32 R3, R3, 0x100000, RZ ;  /* 0x0010000003037824 */ /* 0x000fe200078e00ff */
[----:B------:R-:W-:-:S04]  /*44d0*/  LEA R5, R0, 0x3b800000, 0x17 ;  /* 0x3b80000000057811 */ /* 0x000fc800078eb8ff */
[----:B------:R-:W-:Y:S01]  /*44e0*/  LOP3.LUT R22, R5, R3, R22, 0xfe, !PT ;  /* 0x0000000305167212 */ /* 0x000fe200078efe16 */
[----:B------:R-:W-:Y:S06]  /*44f0*/  BRA `(.L_x_36829) ;  /* 0x0000000000f87947 */ /* 0x000fec0003800000 */
.L_x_36842:
        /* <DEDUP_REMOVED lines=20> */
.L_x_36847:
[----:B------:R-:W-:Y:S05]  /*4640*/  BSYNC B0 ;  /* 0x0000000000007941 */ /* 0x000fea0003800000 */
.L_x_36846:
[----:B------:R-:W-:Y:S01]  /*4650*/  IMAD.SHL.U32 R3, R3, 0x200000, RZ ;  /* 0x0020000003037824 */ /* 0x000fe200078e00ff */
[----:B------:R-:W-:-:S04]  /*4660*/  LEA R5, R0, 0x37800000, 0x17 ;  /* 0x3780000000057811 */ /* 0x000fc800078eb8ff */
[----:B------:R-:W-:Y:S01]  /*4670*/  LOP3.LUT R22, R5, R3, R22, 0xfe, !PT ;  /* 0x0000000305167212 */ /* 0x000fe200078efe16 */
[----:B------:R-:W-:Y:S06]  /*4680*/  BRA `(.L_x_36829) ;  /* 0x0000000000947947 */ /* 0x000fec0003800000 */
.L_x_36841:
        /* <DEDUP_REMOVED lines=14> */
.L_x_36828:
        /* <DEDUP_REMOVED lines=16> */
.L_x_36850:
[----:B------:R-:W-:Y:S01]  /*4870*/  IMAD.MOV.U32 R22, RZ, RZ, RZ ;  /* 0x000000ffff167224 */ /* 0x000fe200078e00ff */
[----:B------:R-:W-:Y:S06]  /*4880*/  BRA `(.L_x_36829) ;  /* 0x0000000000147947 */ /* 0x000fec0003800000 */
.L_x_36849:
[----:B------:R-:W4:Y:S02]  /*4890*/  LDG.E.64 R22, desc[UR36][R4.64] ;  /* 0x0000002404167981 */ /* 0x000f24000c1e1b00 */
[----:B----4-:R0:W4:Y:S01]  /*48a0*/  I2F.U64 R22, R22 ;  /* 0x0000001600167312 */ /* 0x0101220000301000 */
[----:B------:R-:W-:Y:S05]  /*48b0*/  BRA `(.L_x_36829) ;  /* 0x0000000000087947 */ /* 0x000fea0003800000 */
.L_x_36848:
[----:B------:R-:W4:Y:S02]  /*48c0*/  LDG.E R4, desc[UR36][R4.64] ;  /* 0x0000002404047981 */ /* 0x000f24000c1e1900 */
[----:B----4-:R-:W-:-:S07]  /*48d0*/  I2FP.F32.U32 R22, R4 ;  /* 0x0000000400167245 */ /* 0x010fce0000201000 */
.L_x_36829:
[----:B------:R-:W-:Y:S05]  /*48e0*/  BSYNC B6 ;  /* 0x0000000000067941 */ /* 0x000fea0003800000 */
.L_x_36823:
        /* <DEDUP_REMOVED lines=21> */
.L_x_36855:
[----:B------:R-:W2:Y:S02]  /*4a40*/  LDG.E.U8 R4, desc[UR36][R4.64] ;  /* 0x0000002404047981 */ /* 0x000ea4000c1e1100 */
[----:B--2---:R-:W-:Y:S01]  /*4a50*/  I2FP.F32.U32 R23, R4 ;  /* 0x0000000400177245 */ /* 0x004fe20000201000 */
[----:B------:R-:W-:Y:S06]  /*4a60*/  BRA `(.L_x_36857) ;  /* 0x0000000c002c7947 */ /* 0x000fec0003800000 */
.L_x_36854:
        /* <DEDUP_REMOVED lines=9> */
.L_x_36859:
[----:B------:R-:W2:Y:S02]  /*4b00*/  LDG.E R4, desc[UR36][R4.64] ;  /* 0x0000002404047981 */ /* 0x000ea4000c1e1900 */
[----:B--2---:R-:W-:Y:S01]  /*4b10*/  I2FP.F32.S32 R23, R4 ;  /* 0x0000000400177245 */ /* 0x004fe20000201400 */
[----:B------:R-:W-:Y:S06]  /*4b20*/  BRA `(.L_x_36857) ;  /* 0x0000000800fc7947 */ /* 0x000fec0003800000 */
.L_x_36858:
[----:B------:R-:W2:Y:S02]  /*4b30*/  LDG.E.U16 R4, desc[UR36][R4.64] ;  /* 0x0000002404047981 */ /* 0x000ea4000c1e1500 */
[----:B--2---:R0:W1:Y:S01]  /*4b40*/  I2F.S16 R23, R4 ;  /* 0x0000000400177306 */ /* 0x0040620000101400 */
[----:B------:R-:W-:Y:S05]  /*4b50*/  BRA `(.L_x_36857) ;  /* 0x0000000800f07947 */ /* 0x000fea0003800000 */
.L_x_36853:
        /* <DEDUP_REMOVED lines=8> */
.L_x_36861:
[----:B------:R-:W2:Y:S02]  /*4be0*/  LDG.E.U16 R4, desc[UR36][R4.64] ;  /* 0x0000002404047981 */ /* 0x000ea4000c1e1500 */
[----:B--2---:R-:W-:Y:S01]  /*4bf0*/  HADD2.F32 R23, -RZ, R4.H0_H0 ;  /* 0x20000004ff177230 */ /* 0x004fe20000004100 */
[----:B------:R-:W-:Y:S06]  /*4c00*/  BRA `(.L_x_36857) ;  /* 0x0000000800c47947 */ /* 0x000fec0003800000 */
.L_x_36860:
        /* <DEDUP_REMOVED lines=8> */
.L_x_36863:
[----:B------:R-:W2:Y:S02]  /*4c90*/  LDG.E.U16 R4, desc[UR36][R4.64] ;  /* 0x0000002404047981 */ /* 0x000ea4000c1e1500 */
[----:B--2---:R-:W-:Y:S01]  /*4ca0*/  HADD2.F32 R23, -RZ, R4.H0_H0 ;  /* 0x20000004ff177230 */ /* 0x004fe20000004100 */
[----:B------:R-:W-:Y:S06]  /*4cb0*/  BRA `(.L_x_36857) ;  /* 0x0000000800987947 */ /* 0x000fec0003800000 */
.L_x_36862:
[----:B------:R-:W2:Y:S01]  /*4cc0*/  LDG.E.64 R4, desc[UR36][R4.64] ;  /* 0x0000002404047981 */ /* 0x000ea2000c1e1b00 */
[----:B------:R-:W-:Y:S01]  /*4cd0*/  UMOV UR4, 0xf0000000 ;  /* 0xf000000000047882 */ /* 0x000fe20000000000 */
[----:B------:R-:W-:Y:S01]  /*4ce0*/  UMOV UR5, 0x380fffff ;  /* 0x380fffff00057882 */ /* 0x000fe20000000000 */
[----:B--2---:R-:W0:Y:S01]  /*4cf0*/  F2F.F32.F64 R23, R4 ;  /* 0x0000000400177310 */ /* 0x004e220000301000 */
[----:B------:R-:W-:-:S14]  /*4d00*/  DSETP.GEU.AND P0, PT, |R4|, UR4, PT ;  /* 0x0000000404007e2a */ /* 0x000fdc000bf0e200 */
[----:B0-----:R-:W-:Y:S01]  /*4d10*/  @!P0 FMUL R23, R23, 1.175494350822287508e-38 ;  /* 0x0080000017178820 */ /* 0x001fe20000400000 */
[----:B------:R-:W-:Y:S06]  /*4d20*/  BRA `(.L_x_36857) ;  /* 0x00000008007c7947 */ /* 0x000fec0003800000 */
.L_x_36852:
        /* <DEDUP_REMOVED lines=12> */
.L_x_36866:
[----:B------:R-:W2:Y:S01]  /*4df0*/  LDG.E.64 R4, desc[UR36][R4.64] ;  /* 0x0000002404047981 */ /* 0x000ea2000c1e1b00 */
[----:B------:R-:W-:Y:S01]  /*4e00*/  UMOV UR4, 0xf0000000 ;  /* 0xf000000000047882 */ /* 0x000fe20000000000 */
[----:B------:R-:W-:Y:S01]  /*4e10*/  UMOV UR5, 0x380fffff ;  /* 0x380fffff00057882 */ /* 0x000fe20000000000 */
[----:B--2---:R-:W0:Y:S01]  /*4e20*/  F2F.F32.F64 R23, R4 ;  /* 0x0000000400177310 */ /* 0x004e220000301000 */
[----:B------:R-:W-:-:S14]  /*4e30*/  DSETP.GEU.AND P0, PT, |R4|, UR4, PT ;  /* 0x0000000404007e2a */ /* 0x000fdc000bf0e200 */
[----:B0-----:R-:W-:Y:S01]  /*4e40*/  @!P0 FMUL R23, R23, 1.175494350822287508e-38 ;  /* 0x0080000017178820 */ /* 0x001fe20000400000 */
[----:B------:R-:W-:Y:S06]  /*4e50*/  BRA `(.L_x_36857) ;  /* 0x0000000800307947 */ /* 0x000fec0003800000 */
.L_x_36865:
        /* <DEDUP_REMOVED lines=26> */
.L_x_36868:
        /* <DEDUP_REMOVED lines=13> */
.L_x_36867:
[----:B------:R-:W2:Y:S02]  /*50d0*/  LDG.E.U16 R4, desc[UR36][R4.64] ;  /* 0x0000002404047981 */ /* 0x000ea4000c1e1500 */
[----:B--2---:R-:W-:Y:S01]  /*50e0*/  IMAD.U32 R23, R4, 0x10000, RZ ;  /* 0x0001000004177824 */ /* 0x004fe200078e00ff */
[----:B------:R-:W-:Y:S06]  /*50f0*/  BRA `(.L_x_36857) ;  /* 0x0000000400887947 */ /* 0x000fec0003800000 */
.L_x_36864:
        /* <DEDUP_REMOVED lines=11> */
.L_x_36871:
        /* <DEDUP_REMOVED lines=20> */
.L_x_36873:
[----:B------:R-:W-:Y:S05]  /*52f0*/  BSYNC B0 ;  /* 0x0000000000007941 */ /* 0x000fea0003800000 */
.L_x_36872:
[----:B------:R-:W-:Y:S01]  /*5300*/  IMAD.SHL.U32 R3, R3, 0x100000, RZ ;  /* 0x0010000003037824 */ /* 0x000fe200078e00ff */
[----:B------:R-:W-:-:S04]  /*5310*/  LEA R0, R0, 0x3b800000, 0x17 ;  /* 0x3b80000000007811 */ /* 0x000fc800078eb8ff */
[----:B------:R-:W-:Y:S01]  /*5320*/  LOP3.LUT R23, R0, R3, R23, 0xfe, !PT ;  /* 0x0000000300177212 */ /* 0x000fe200078efe17 */
[----:B------:R-:W-:Y:S06]  /*5330*/  BRA `(.L_x_36857) ;  /* 0x0000000000f87947 */ /* 0x000fec0003800000 */
.L_x_36870:
        /* <DEDUP_REMOVED lines=20> */
.L_x_36875:
[----:B------:R-:W-:Y:S05]  /*5480*/  BSYNC B0 ;  /* 0x0000000000007941 */ /* 0x000fea0003800000 */
.L_x_36874:
[----:B------:R-:W-:Y:S01]  /*5490*/  IMAD.SHL.U32 R3, R3, 0x200000, RZ ;  /* 0x0020000003037824 */ /* 0x000fe200078e00ff */
[----:B------:R-:W-:-:S04]  /*54a0*/  LEA R0, R0, 0x37800000, 0x17 ;  /* 0x3780000000007811 */ /* 0x000fc800078eb8ff */
[----:B------:R-:W-:Y:S01]  /*54b0*/  LOP3.LUT R23, R0, R3, R23, 0xfe, !PT ;  /* 0x0000000300177212 */ /* 0x000fe200078efe17 */
[----:B------:R-:W-:Y:S06]  /*54c0*/  BRA `(.L_x_36857) ;  /* 0x0000000000947947 */ /* 0x000fec0003800000 */
.L_x_36869:
        /* <DEDUP_REMOVED lines=14> */
.L_x_36856:
        /* <DEDUP_REMOVED lines=16> */
.L_x_36878:
[----:B------:R-:W-:Y:S01]  /*56b0*/  IMAD.MOV.U32 R23, RZ, RZ, RZ ;  /* 0x000000ffff177224 */ /* 0x000fe200078e00ff */
[----:B------:R-:W-:Y:S06]  /*56c0*/  BRA `(.L_x_36857) ;  /* 0x0000000000147947 */ /* 0x000fec0003800000 */
.L_x_36877:
[----:B------:R-:W2:Y:S02]  /*56d0*/  LDG.E.64 R4, desc[UR36][R4.64] ;  /* 0x0000002404047981 */ /* 0x000ea4000c1e1b00 */
[----:B--2---:R0:W1:Y:S01]  /*56e0*/  I2F.U64 R23, R4 ;  /* 0x0000000400177312 */ /* 0x0040620000301000 */
[----:B------:R-:W-:Y:S05]  /*56f0*/  BRA `(.L_x_36857) ;  /* 0x0000000000087947 */ /* 0x000fea0003800000 */
.L_x_36876:
[----:B------:R-:W2:Y:S02]  /*5700*/  LDG.E R4, desc[UR36][R4.64] ;  /* 0x0000002404047981 */ /* 0x000ea4000c1e1900 */
[----:B--2---:R-:W-:-:S07]  /*5710*/  I2FP.F32.U32 R23, R4 ;  /* 0x0000000400177245 */ /* 0x004fce0000201000 */
.L_x_36857:
[----:B------:R-:W-:Y:S05]  /*5720*/  BSYNC B6 ;  /* 0x0000000000067941 */ /* 0x000fea0003800000 */
.L_x_36851:
[----:B------:R-:W-:-:S07]  /*5730*/  VIADD R25, R25, 0x80 ;  /* 0x0000008019197836 */ /* 0x000fce0000000000 */
.L_x_36822:
[----:B------:R-:W-:Y:S05]  /*5740*/  BSYNC B7 ;  /* 0x0000000000077941 */ /* 0x000fea0003800000 */
.L_x_36821:
        /* <DEDUP_REMOVED lines=25> */
.L_x_36885:
[----:B------:R-:W4:Y:S02]  /*58e0*/  LDG.E.U8 R4, desc[UR36][R4.64] ;  /* 0x0000002404047981 */ /* 0x000f24000c1e1100 */
[----:B----4-:R-:W-:Y:S01]  /*58f0*/  I2FP.F32.U32 R16, R4 ;  /* 0x0000000400107245 */ /* 0x010fe20000201000 */
[----:B------:R-:W-:Y:S06]  /*5900*/  BRA `(.L_x_36887) ;  /* 0x0000000c002c7947 */ /* 0x000fec0003800000 */
.L_x_36884:
        /* <DEDUP_REMOVED lines=9> */
.L_x_36889:
[----:B------:R-:W4:Y:S02]  /*59a0*/  LDG.E R4, desc[UR36][R4.64] ;  /* 0x0000002404047981 */ /* 0x000f24000c1e1900 */
[----:B----4-:R-:W-:Y:S01]  /*59b0*/  I2FP.F32.S32 R16, R4 ;  /* 0x0000000400107245 */ /* 0x010fe20000201400 */
[----:B------:R-:W-:Y:S06]  /*59c0*/  BRA `(.L_x_36887) ;  /* 0x0000000800fc7947 */ /* 0x000fec0003800000 */
.L_x_36888:
[----:B------:R-:W4:Y:S02]  /*59d0*/  LDG.E.U16 R4, desc[UR36][R4.64] ;  /* 0x0000002404047981 */ /* 0x000f24000c1e1500 */
[----:B----4-:R0:W4:Y:S01]  /*59e0*/  I2F.S16 R16, R4 ;  /* 0x0000000400107306 */ /* 0x0101220000101400 */
[----:B------:R-:W-:Y:S05]  /*59f0*/  BRA `(.L_x_36887) ;  /* 0x0000000800f07947 */ /* 0x000fea0003800000 */
.L_x_36883:
        /* <DEDUP_REMOVED lines=8> */
.L_x_36891:
[----:B------:R-:W4:Y:S02]  /*5a80*/  LDG.E.U16 R4, desc[UR36][R4.64] ;  /* 0x0000002404047981 */ /* 0x000f24000c1e1500 */
[----:B----4-:R-:W-:Y:S01]  /*5a90*/  HADD2.F32 R16, -RZ, R4.H0_H0 ;  /* 0x20000004ff107230 */ /* 0x010fe20000004100 */
[----:B------:R-:W-:Y:S06]  /*5aa0*/  BRA `(.L_x_36887) ;  /* 0x0000000800c47947 */ /* 0x000fec0003800000 */
.L_x_36890:
        /* <DEDUP_REMOVED lines=8> */
.L_x_36893:
[----:B------:R-:W4:Y:S02]  /*5b30*/  LDG.E.U16 R4, desc[UR36][R4.64] ;  /* 0x0000002404047981 */ /* 0x000f24000c1e1500 */
[----:B----4-:R-:W-:Y:S01]  /*5b40*/  HADD2.F32 R16, -RZ, R4.H0_H0 ;  /* 0x20000004ff107230 */ /* 0x010fe20000004100 */
[----:B------:R-:W-:Y:S06]  /*5b50*/  BRA `(.L_x_36887) ;  /* 0x0000000800987947 */ /* 0x000fec0003800000 */
.L_x_36892:
[----:B------:R-:W4:Y:S01]  /*5b60*/  LDG.E.64 R4, desc[UR36][R4.64] ;  /* 0x0000002404047981 */ /* 0x000f22000c1e1b00 */
[----:B------:R-:W-:Y:S01]  /*5b70*/  UMOV UR4, 0xf0000000 ;  /* 0xf000000000047882 */ /* 0x000fe20000000000 */
[----:B------:R-:W-:Y:S01]  /*5b80*/  UMOV UR5, 0x380fffff ;  /* 0x380fffff00057882 */ /* 0x000fe20000000000 */
[----:B----4-:R-:W0:Y:S01]  /*5b90*/  F2F.F32.F64 R16, R4 ;  /* 0x0000000400107310 */ /* 0x010e220000301000 */
[----:B------:R-:W-:-:S14]  /*5ba0*/  DSETP.GEU.AND P0, PT, |R4|, UR4, PT ;  /* 0x0000000404007e2a */ /* 0x000fdc000bf0e200 */
[----:B0-----:R-:W-:Y:S01]  /*5bb0*/  @!P0 FMUL R16, R16, 1.175494350822287508e-38 ;  /* 0x0080000010108820 */ /* 0x001fe20000400000 */
[----:B------:R-:W-:Y:S06]  /*5bc0*/  BRA `(.L_x_36887) ;  /* 0x00000008007c7947 */ /* 0x000fec0003800000 */
.L_x_36882:
        /* <DEDUP_REMOVED lines=12> */
.L_x_36896:
[----:B------:R-:W4:Y:S01]  /*5c90*/  LDG.E.64 R4, desc[UR36][R4.64] ;  /* 0x0000002404047981 */ /* 0x000f22000c1e1b00 */
[----:B------:R-:W-:Y:S01]  /*5ca0*/  UMOV UR4, 0xf0000000 ;  /* 0xf000000000047882 */ /* 0x000fe20000000000 */
[----:B------:R-:W-:Y:S01]  /*5cb0*/  UMOV UR5, 0x380fffff ;  /* 0x380fffff00057882 */ /* 0x000fe20000000000 */
[----:B----4-:R-:W0:Y:S01]  /*5cc0*/  F2F.F32.F64 R16, R4 ;  /* 0x0000000400107310 */ /* 0x010e220000301000 */
[----:B------:R-:W-:-:S14]  /*5cd0*/  DSETP.GEU.AND P0, PT, |R4|, UR4, PT ;  /* 0x0000000404007e2a */ /* 0x000fdc000bf0e200 */
[----:B0-----:R-:W-:Y:S01]  /*5ce0*/  @!P0 FMUL R16, R16, 1.175494350822287508e-38 ;  /* 0x0080000010108820 */ /* 0x001fe20000400000 */
[----:B------:R-:W-:Y:S06]  /*5cf0*/  BRA `(.L_x_36887) ;  /* 0x0000000800307947 */ /* 0x000fec0003800000 */
.L_x_36895:
        /* <DEDUP_REMOVED lines=26> */
.L_x_36898:
        /* <DEDUP_REMOVED lines=13> */
.L_x_36897:
[----:B------:R-:W4:Y:S02]  /*5f70*/  LDG.E.U16 R4, desc[UR36][R4.64] ;  /* 0x0000002404047981 */ /* 0x000f24000c1e1500 */
[----:B----4-:R-:W-:Y:S01]  /*5f80*/  IMAD.U32 R16, R4, 0x10000, RZ ;  /* 0x0001000004107824 */ /* 0x010fe200078e00ff */
[----:B------:R-:W-:Y:S06]  /*5f90*/  BRA `(.L_x_36887) ;  /* 0x0000000400887947 */ /* 0x000fec0003800000 */
.L_x_36894:
        /* <DEDUP_REMOVED lines=11> */
.L_x_36901:
        /* <DEDUP_REMOVED lines=20> */
.L_x_36903:
[----:B------:R-:W-:Y:S05]  /*6190*/  BSYNC B0 ;  /* 0x0000000000007941 */ /* 0x000fea0003800000 */
.L_x_36902:
[----:B------:R-:W-:Y:S01]  /*61a0*/  IMAD.SHL.U32 R3, R3, 0x100000, RZ ;  /* 0x0010000003037824 */ /* 0x000fe200078e00ff */
[----:B------:R-:W-:-:S04]  /*61b0*/  LEA R5, R0, 0x3b800000, 0x17 ;  /* 0x3b80000000057811 */ /* 0x000fc800078eb8ff */
[----:B------:R-:W-:Y:S01]  /*61c0*/  LOP3.LUT R16, R5, R3, R16, 0xfe, !PT ;  /* 0x0000000305107212 */ /* 0x000fe200078efe10 */
[----:B------:R-:W-:Y:S06]  /*61d0*/  BRA `(.L_x_36887) ;  /* 0x0000000000f87947 */ /* 0x000fec0003800000 */
.L_x_36900:
        /* <DEDUP_REMOVED lines=20> */
.L_x_36905:
[----:B------:R-:W-:Y:S05]  /*6320*/  BSYNC B0 ;  /* 0x0000000000007941 */ /* 0x000fea0003800000 */
.L_x_36904:
[----:B------:R-:W-:Y:S01]  /*6330*/  IMAD.SHL.U32 R3, R3, 0x200000, RZ ;  /* 0x0020000003037824 */ /* 0x000fe200078e00ff */
[----:B------:R-:W-:-:S04]  /*6340*/  LEA R5, R0, 0x37800000, 0x17 ;  /* 0x3780000000057811 */ /* 0x000fc800078eb8ff */
[----:B------:R-:W-:Y:S01]  /*6350*/  LOP3.LUT R16, R5, R3, R16, 0xfe, !PT ;  /* 0x0000000305107212 */ /* 0x000fe200078efe10 */
[----:B------:R-:W-:Y:S06]  /*6360*/  BRA `(.L_x_36887) ;  /* 0x0000000000947947 */ /* 0x000fec0003800000 */
.L_x_36899:
        /* <DEDUP_REMOVED lines=14> */
.L_x_36886:
        /* <DEDUP_REMOVED lines=16> */
.L_x_36908:
[----:B------:R-:W-:Y:S01]  /*6550*/  IMAD.MOV.U32 R16, RZ, RZ, RZ ;  /* 0x000000ffff107224 */ /* 0x000fe200078e00ff */
[----:B------:R-:W-:Y:S06]  /*6560*/  BRA `(.L_x_36887) ;  /* 0x0000000000147947 */ /* 0x000fec0003800000 */
.L_x_36907:
[----:B------:R-:W4:Y:S02]  /*6570*/  LDG.E.64 R4, desc[UR36][R4.64] ;  /* 0x0000002404047981 */ /* 0x000f24000c1e1b00 */
[----:B----4-:R0:W4:Y:S01]  /*6580*/  I2F.U64 R16, R4 ;  /* 0x0000000400107312 */ /* 0x0101220000301000 */
[----:B------:R-:W-:Y:S05]  /*6590*/  BRA `(.L_x_36887) ;  /* 0x0000000000087947 */ /* 0x000fea0003800000 */
.L_x_36906:
[----:B------:R-:W4:Y:S02]  /*65a0*/  LDG.E R4, desc[UR36][R4.64] ;  /* 0x0000002404047981 */ /* 0x000f24000c1e1900 */
[----:B----4-:R-:W-:-:S07]  /*65b0*/  I2FP.F32.U32 R16, R4 ;  /* 0x0000000400107245 */ /* 0x010fce0000201000 */
.L_x_36887:
[----:B------:R-:W-:Y:S05]  /*65c0*/  BSYNC B6 ;  /* 0x0000000000067941 */ /* 0x000fea0003800000 */
.L_x_36881:
        /* <DEDUP_REMOVED lines=20> */
.L_x_36912:
[----:B------:R-:W2:Y:S02]  /*6710*/  LDG.E.U8 R4, desc[UR36][R4.64] ;  /* 0x0000002404047981 */ /* 0x000ea4000c1e1100 */
[----:B--2---:R-:W-:Y:S01]  /*6720*/  I2FP.F32.U32 R19, R4 ;  /* 0x0000000400137245 */ /* 0x004fe20000201000 */
[----:B------:R-:W-:Y:S06]  /*6730*/  BRA `(.L_x_36880) ;  /* 0x0000000c00207947 */ /* 0x000fec0003800000 */
.L_x_36911:
        /* <DEDUP_REMOVED lines=9> */
.L_x_36915:
[----:B------:R-:W2:Y:S02]  /*67d0*/  LDG.E R4, desc[UR36][R4.64] ;  /* 0x0000002404047981 */ /* 0x000ea4000c1e1900 */
[----:B--2---:R-:W-:Y:S01]  /*67e0*/  I2FP.F32.S32 R19, R4 ;  /* 0x0000000400137245 */ /* 0x004fe20000201400 */
[----:B------:R-:W-:Y:S06]  /*67f0*/  BRA `(.L_x_36880) ;  /* 0x0000000800f07947 */ /* 0x000fec0003800000 */
.L_x_36914:
[----:B------:R-:W2:Y:S02]  /*6800*/  LDG.E.U16 R4, desc[UR36][R4.64] ;  /* 0x0000002404047981 */ /* 0x000ea4000c1e1500 */
[----:B--2---:R0:W1:Y:S01]  /*6810*/  I2F.S16 R19, R4 ;  /* 0x0000000400137306 */ /* 0x0040620000101400 */
[----:B------:R-:W-:Y:S05]  /*6820*/  BRA `(.L_x_36880) ;  /* 0x0000000800e47947 */ /* 0x000fea0003800000 */
.L_x_36910:
        /* <DEDUP_REMOVED lines=8> */
.L_x_36917:
[----:B------:R-:W2:Y:S02]  /*68b0*/  LDG.E.U16 R4, desc[UR36][R4.64] ;  /* 0x0000002404047981 */ /* 0x000ea4000c1e1500 */
[----:B--2---:R-:W-:Y:S01]  /*68c0*/  HADD2.F32 R19, -RZ, R4.H0_H0 ;  /* 0x20000004ff137230 */ /* 0x004fe20000004100 */
[----:B------:R-:W-:Y:S06]  /*68d0*/  BRA `(.L_x_36880) ;  /* 0x0000000800b87947 */ /* 0x000fec0003800000 */
.L_x_36916:
        /* <DEDUP_REMOVED lines=8> */
.L_x_36919:
[----:B------:R-:W2:Y:S02]  /*6960*/  LDG.E.U16 R4, desc[UR36][R4.64] ;  /* 0x0000002404047981 */ /* 0x000ea4000c1e1500 */
[----:B--2---:R-:W-:Y:S01]  /*6970*/  HADD2.F32 R19, -RZ, R4.H0_H0 ;  /* 0x20000004ff137230 */ /* 0x004fe20000004100 */
[----:B------:R-:W-:Y:S06]  /*6980*/  BRA `(.L_x_36880) ;  /* 0x00000008008c7947 */ /* 0x000fec0003800000 */
.L_x_36918:
[----:B------:R-:W2:Y:S01]  /*6990*/  LDG.E.64 R4, desc[UR36][R4.64] ;  /* 0x0000002404047981 */ /* 0x000ea2000c1e1b00 */
[----:B------:R-:W-:Y:S01]  /*69a0*/  UMOV UR4, 0xf0000000 ;  /* 0xf000000000047882 */ /* 0x000fe20000000000 */
[----:B------:R-:W-:Y:S01]  /*69b0*/  UMOV UR5, 0x380fffff ;  /* 0x380fffff00057882 */ /* 0x000fe20000000000 */
[----:B--2---:R-:W0:Y:S01]  /*69c0*/  F2F.F32.F64 R19, R4 ;  /* 0x0000000400137310 */ /* 0x004e220000301000 */
[----:B------:R-:W-:-:S14]  /*69d0*/  DSETP.GEU.AND P0, PT, |R4|, UR4, PT ;  /* 0x0000000404007e2a */ /* 0x000fdc000bf0e200 */
[----:B0-----:R-:W-:Y:S01]  /*69e0*/  @!P0 FMUL R19, R19, 1.175494350822287508e-38 ;  /* 0x0080000013138820 */ /* 0x001fe20000400000 */
[----:B------:R-:W-:Y:S06]  /*69f0*/  BRA `(.L_x_36880) ;  /* 0x0000000800707947 */ /* 0x000fec0003800000 */
.L_x_36909:
        /* <DEDUP_REMOVED lines=12> */
.L_x_36922:
[----:B------:R-:W2:Y:S01]  /*6ac0*/  LDG.E.64 R4, desc[UR36][R4.64] ;  /* 0x0000002404047981 */ /* 0x000ea2000c1e1b00 */
[----:B------:R-:W-:Y:S01]  /*6ad0*/  UMOV UR4, 0xf0000000 ;  /* 0xf000000000047882 */ /* 0x000fe20000000000 */
[----:B------:R-:W-:Y:S01]  /*6ae0*/  UMOV UR5, 0x380fffff ;  /* 0x380fffff00057882 */ /* 0x000fe20000000000 */
[----:B--2---:R-:W0:Y:S01]  /*6af0*/  F2F.F32.F64 R19, R4 ;  /* 0x0000000400137310 */ /* 0x004e220000301000 */
[----:B------:R-:W-:-:S14]  /*6b00*/  DSETP.GEU.AND P0, PT, |R4|, UR4, PT ;  /* 0x0000000404007e2a */ /* 0x000fdc000bf0e200 */
[----:B0-----:R-:W-:Y:S01]  /*6b10*/  @!P0 FMUL R19, R19, 1.175494350822287508e-38 ;  /* 0x0080000013138820 */ /* 0x001fe20000400000 */
[----:B------:R-:W-:Y:S06]  /*6b20*/  BRA `(.L_x_36880) ;  /* 0x0000000800247947 */ /* 0x000fec0003800000 */
.L_x_36921:
        /* <DEDUP_REMOVED lines=26> */
.L_x_36924:
        /* <DEDUP_REMOVED lines=13> */
.L_x_36923:
[----:B------:R-:W2:Y:S02]  /*6da0*/  LDG.E.U16 R4, desc[UR36][R4.64] ;  /* 0x0000002404047981 */ /* 0x000ea4000c1e1500 */
[----:B--2---:R-:W-:Y:S01]  /*6db0*/  IMAD.U32 R19, R4, 0x10000, RZ ;  /* 0x0001000004137824 */ /* 0x004fe200078e00ff */
[----:B------:R-:W-:Y:S06]  /*6dc0*/  BRA `(.L_x_36880) ;  /* 0x00000004007c7947 */ /* 0x000fec0003800000 */
.L_x_36920:
        /* <DEDUP_REMOVED lines=11> */
.L_x_36927:
        /* <DEDUP_REMOVED lines=19> */
.L_x_36929:
[----:B------:R-:W-:Y:S05]  /*6fb0*/  BSYNC B0 ;  /* 0x0000000000007941 */ /* 0x000fea0003800000 */
.L_x_36928:
[----:B------:R-:W-:Y:S01]  /*6fc0*/  IMAD.SHL.U32 R3, R3, 0x100000, RZ ;  /* 0x0010000003037824 */ /* 0x000fe200078e00ff */
[----:B------:R-:W-:-:S04]  /*6fd0*/  LEA R0, R0, 0x3b800000, 0x17 ;  /* 0x3b80000000007811 */ /* 0x000fc800078eb8ff */
[----:B------:R-:W-:Y:S01]  /*6fe0*/  LOP3.LUT R19, R0, R3, R19, 0xfe, !PT ;  /* 0x0000000300137212 */ /* 0x000fe200078efe13 */
[----:B------:R-:W-:Y:S06]  /*6ff0*/  BRA `(.L_x_36880) ;  /* 0x0000000000f07947 */ /* 0x000fec0003800000 */
.L_x_36926:
        /* <DEDUP_REMOVED lines=19> */
.L_x_36931:
[----:B------:R-:W-:Y:S05]  /*7130*/  BSYNC B0 ;  /* 0x0000000000007941 */ /* 0x000fea0003800000 */
.L_x_36930:
[----:B------:R-:W-:Y:S01]  /*7140*/  IMAD.SHL.U32 R3, R3, 0x200000, RZ ;  /* 0x0020000003037824 */ /* 0x000fe200078e00ff */
[----:B------:R-:W-:-:S04]  /*7150*/  LEA R0, R0, 0x37800000, 0x17 ;  /* 0x3780000000007811 */ /* 0x000fc800078eb8ff */
[----:B------:R-:W-:Y:S01]  /*7160*/  LOP3.LUT R19, R0, R3, R19, 0xfe, !PT ;  /* 0x0000000300137212 */ /* 0x000fe200078efe13 */
[----:B------:R-:W-:Y:S06]  /*7170*/  BRA `(.L_x_36880) ;  /* 0x0000000000907947 */ /* 0x000fec0003800000 */
.L_x_36925:
        /* <DEDUP_REMOVED lines=14> */
.L_x_36913:
        /* <DEDUP_REMOVED lines=16> */
.L_x_36934:
[----:B------:R-:W-:Y:S05]  /*7360*/  BRA `(.L_x_36880) ;  /* 0x0000000000147947 */ /* 0x000fea0003800000 */
.L_x_36933:
[----:B------:R-:W2:Y:S02]  /*7370*/  LDG.E.64 R4, desc[UR36][R4.64] ;  /* 0x0000002404047981 */ /* 0x000ea4000c1e1b00 */
[----:B--2---:R0:W1:Y:S01]  /*7380*/  I2F.U64 R19, R4 ;  /* 0x0000000400137312 */ /* 0x0040620000301000 */
[----:B------:R-:W-:Y:S05]  /*7390*/  BRA `(.L_x_36880) ;  /* 0x0000000000087947 */ /* 0x000fea0003800000 */
.L_x_36932:
[----:B------:R-:W2:Y:S02]  /*73a0*/  LDG.E R4, desc[UR36][R4.64] ;  /* 0x0000002404047981 */ /* 0x000ea4000c1e1900 */
[----:B--2---:R-:W-:-:S07]  /*73b0*/  I2FP.F32.U32 R19, R4 ;  /* 0x0000000400137245 */ /* 0x004fce0000201000 */
.L_x_36880:
[----:B------:R-:W-:Y:S05]  /*73c0*/  BSYNC B7 ;  /* 0x0000000000077941 */ /* 0x000fea0003800000 */
.L_x_36879:
[----:B------:R-:W0:Y:S01]  /*73d0*/  S2R R25, SR_TID.X ;  /* 0x0000000000197919 */ /* 0x000e220000002100 */
[----:B------:R-:W-:Y:S01]  /*73e0*/  BSSY B1, `(.L_x_36935) ;  /* 0x000004c000017945 */ /* 0x000fe20003800000 */
[----:B0-----:R-:W-:-:S13]  /*73f0*/  ISETP.GE.AND P1, PT, R25, R17, PT ;  /* 0x000000111900720c */ /* 0x001fda0003f26270 */
[----:B------:R-:W-:Y:S05]  /*7400*/  @P1 BRA `(.L_x_36936) ;  /* 0x0000000400241947 */ /* 0x000fea0003800000 */
[C---:B-123-5:R-:W-:Y:S01]  /*7410*/  FSETP.GEU.FTZ.AND P0, PT, |R24|.reuse, |R29|, PT ;  /* 0x4000001d1800720b */ /* 0x06efe20003f1e200 */
        /* <DEDUP_REMOVED lines=9> */
[----:B----4-:R-:W-:Y:S01]  /*74b0*/  FADD.FTZ R4, -R6, -RZ ;  /* 0x800000ff06047221 */ /* 0x010fe20000010100 */
        /* <DEDUP_REMOVED lines=16> */
.L_x_36942:
[----:B------:R-:W-:Y:S01]  /*75c0*/  FSETP.GEU.FTZ.AND P0, PT, R5, -R6, PT ;  /* 0x800000060500720b */ /* 0x000fe20003f1e000 */
[----:B------:R-:W-:-:S12]  /*75d0*/  FADD.FTZ R0, R0, -1 ;  /* 0xbf80000000007421 */ /* 0x000fd80000010000 */
[----:B------:R-:W-:-:S07]  /*75e0*/  @!P0 FADD.FTZ R0, R0, -1 ;  /* 0xbf80000000008421 */ /* 0x000fce0000010000 */
.L_x_36941:
[----:B------:R-:W-:Y:S05]  /*75f0*/  BSYNC B2 ;  /* 0x0000000000027941 */ /* 0x000fea0003800000 */
.L_x_36940:
[----:B------:R-:W-:Y:S01]  /*7600*/  FFMA.FTZ R3, -R6, R0, R3 ;  /* 0x0000000006037223 */ /* 0x000fe20000010103 */
[----:B------:R-:W-:Y:S06]  /*7610*/  BRA `(.L_x_36938) ;  /* 0x00000000007c7947 */ /* 0x000fec0003800000 */
.L_x_36939:
[----:B------:R-:W-:Y:S01]  /*7620*/  VIADD R0, R6, 0xf4800000 ;  /* 0xf480000006007836 */ /* 0x000fe20000000000 */
[----:B------:R-:W-:Y:S01]  /*7630*/  FSETP.GT.FTZ.AND P0, PT, |R29|, RZ, PT ;  /* 0x000000ff1d00720b */ /* 0x000fe20003f14200 */
[----:B------:R-:W-:Y:S03]  /*7640*/  BSSY B2, `(.L_x_36943) ;  /* 0x000001a000027945 */ /* 0x000fe60003800000 */
[----:B------:R-:W-:Y:S02]  /*7650*/  LOP3.LUT R0, R0, 0xff800000, RZ, 0xc0, !PT ;  /* 0xff80000000007812 */ /* 0x000fe400078ec0ff */
[----:B------:R-:W-:-:S03]  /*7660*/  ISETP.GT.U32.OR P0, PT, R3, 0x7f7fffff, !P0 ;  /* 0x7f7fffff0300780c */ /* 0x000fc60004704470 */
[C---:B----4-:R-:W-:Y:S01]  /*7670*/  IMAD.IADD R4, R3.reuse, 0x1, -R0 ;  /* 0x0000000103047824 */ /* 0x050fe200078e0a00 */
        /* <DEDUP_REMOVED lines=9> */
.L_x_36945:
        /* <DEDUP_REMOVED lines=13> */
.L_x_36944:
[----:B------:R-:W-:Y:S05]  /*77e0*/  BSYNC B2 ;  /* 0x0000000000027941 */ /* 0x000fea0003800000 */
.L_x_36943:
[----:B------:R-:W-:-:S04]  /*77f0*/  FMUL.FTZ R4, R4, 1.1920928955078125e-07 ;  /* 0x3400000004047820 */ /* 0x000fc80000410000 */
[----:B------:R-:W-:-:S07]  /*7800*/  FMUL.FTZ R3, R3, R4 ;  /* 0x0000000403037220 */ /* 0x000fce0000410000 */
.L_x_36938:
[----:B------:R-:W-:Y:S05]  /*7810*/  BSYNC B0 ;  /* 0x0000000000007941 */ /* 0x000fea0003800000 */
.L_x_36937:
[C---:B------:R-:W-:Y:S02]  /*7820*/  FSETP.GTU.FTZ.AND P0, PT, |R3|.reuse, +INF , PT ;  /* 0x7f8000000300780b */ /* 0x040fe40003f1c200 */
[----:B----4-:R-:W-:Y:S02]  /*7830*/  LOP3.LUT R4, R3, 0x80000000, R24, 0xb8, !PT ;  /* 0x8000000003047812 */ /* 0x010fe400078eb818 */
[----:B------:R-:W-:Y:S02]  /*7840*/  FSETP.GEU.FTZ.AND P3, PT, R29, RZ, PT ;  /* 0x000000ff1d00720b */ /* 0x000fe40003f7e000 */
[----:B------:R-:W-:-:S04]  /*7850*/  FSEL R4, R3, R4, P0 ;  /* 0x0000000403047208 */ /* 0x000fc80000000000 */
[C---:B------:R-:W-:Y:S02]  /*7860*/  FSETP.NEU.FTZ.AND P0, PT, R4.reuse, RZ, PT ;  /* 0x000000ff0400720b */ /* 0x040fe40003f1d000 */
[----:B------:R-:W-:-:S04]  /*7870*/  FSETP.GEU.FTZ.AND P2, PT, R4, RZ, PT ;  /* 0x000000ff0400720b */ /* 0x000fc80003f5e000 */
[----:B------:R-:W-:-:S13]  /*7880*/  PLOP3.LUT P0, PT, P0, P3, P2, 0x60, 0x0 ;  /* 0x000000000000781c */ /* 0x000fda0000706c20 */
[----:B------:R-:W-:-:S07]  /*7890*/  @P0 FADD.FTZ R4, R4, R29 ;  /* 0x0000001d04040221 */ /* 0x000fce0000010000 */
.L_x_36936:
[----:B------:R-:W-:Y:S05]  /*78a0*/  BSYNC B1 ;  /* 0x0000000000017941 */ /* 0x000fea0003800000 */
.L_x_36935:
        /* <DEDUP_REMOVED lines=31> */
.L_x_36953:
[----:B------:R-:W-:Y:S01]  /*7aa0*/  FSETP.GEU.FTZ.AND P0, PT, R6, -R8, PT ;  /* 0x800000080600720b */ /* 0x000fe20003f1e000 */
[----:B------:R-:W-:-:S12]  /*7ab0*/  FADD.FTZ R0, R0, -1 ;  /* 0xbf80000000007421 */ /* 0x000fd80000010000 */
[----:B------:R-:W-:-:S07]  /*7ac0*/  @!P0 FADD.FTZ R0, R0, -1 ;  /* 0xbf80000000008421 */ /* 0x000fce0000010000 */
.L_x_36952:
[----:B------:R-:W-:Y:S05]  /*7ad0*/  BSYNC B2 ;  /* 0x0000000000027941 */ /* 0x000fea0003800000 */
.L_x_36951:
[----:B------:R-:W-:Y:S01]  /*7ae0*/  FFMA.FTZ R3, -R8, R0, R3 ;  /* 0x0000000008037223 */ /* 0x000fe20000010103 */
[----:B------:R-:W-:Y:S06]  /*7af0*/  BRA `(.L_x_36949) ;  /* 0x00000000007c7947 */ /* 0x000fec0003800000 */
.L_x_36950:
        /* <DEDUP_REMOVED lines=15> */
.L_x_36956:
        /* <DEDUP_REMOVED lines=13> */
.L_x_36955:
[----:B------:R-:W-:Y:S05]  /*7cc0*/  BSYNC B2 ;  /* 0x0000000000027941 */ /* 0x000fea0003800000 */
.L_x_36954:
[----:B------:R-:W-:-:S04]  /*7cd0*/  FMUL.FTZ R0, R5, 1.1920928955078125e-07 ;  /* 0x3400000005007820 */ /* 0x000fc80000410000 */
[----:B------:R-:W-:-:S07]  /*7ce0*/  FMUL.FTZ R3, R3, R0 ;  /* 0x0000000003037220 */ /* 0x000fce0000410000 */
.L_x_36949:
[----:B------:R-:W-:Y:S05]  /*7cf0*/  BSYNC B0 ;  /* 0x0000000000007941 */ /* 0x000fea0003800000 */
.L_x_36948:
[C---:B------:R-:W-:Y:S02]  /*7d00*/  FSETP.GTU.FTZ.AND P0, PT, |R3|.reuse, +INF , PT ;  /* 0x7f8000000300780b */ /* 0x040fe40003f1c200 */
[----:B------:R-:W-:Y:S02]  /*7d10*/  LOP3.LUT R18, R3, 0x80000000, R18, 0xb8, !PT ;  /* 0x8000000003127812 */ /* 0x000fe400078eb812 */
[----:B------:R-:W-:Y:S02]  /*7d20*/  FSETP.GEU.FTZ.AND P3, PT, R27, RZ, PT ;  /* 0x000000ff1b00720b */ /* 0x000fe40003f7e000 */
[----:B------:R-:W-:-:S04]  /*7d30*/  FSEL R18, R3, R18, P0 ;  /* 0x0000001203127208 */ /* 0x000fc80000000000 */
[C---:B------:R-:W-:Y:S02]  /*7d40*/  FSETP.NEU.FTZ.AND P0, PT, R18.reuse, RZ, PT ;  /* 0x000000ff1200720b */ /* 0x040fe40003f1d000 */
[----:B------:R-:W-:-:S04]  /*7d50*/  FSETP.GEU.FTZ.AND P2, PT, R18, RZ, PT ;  /* 0x000000ff1200720b */ /* 0x000fc80003f5e000 */
[----:B------:R-:W-:-:S13]  /*7d60*/  PLOP3.LUT P0, PT, P0, P3, P2, 0x60, 0x0 ;  /* 0x000000000000781c */ /* 0x000fda0000706c20 */
[----:B------:R-:W-:-:S07]  /*7d70*/  @P0 FADD.FTZ R18, R18, R27 ;  /* 0x0000001b12120221 */ /* 0x000fce0000010000 */
.L_x_36947:
[----:B------:R-:W-:Y:S05]  /*7d80*/  BSYNC B1 ;  /* 0x0000000000017941 */ /* 0x000fea0003800000 */
.L_x_36946:
        /* <DEDUP_REMOVED lines=31> */
.L_x_36964:
[----:B------:R-:W-:Y:S01]  /*7f80*/  FSETP.GEU.FTZ.AND P0, PT, R6, -R8, PT ;  /* 0x800000080600720b */ /* 0x000fe20003f1e000 */
[----:B------:R-:W-:-:S12]  /*7f90*/  FADD.FTZ R0, R0, -1 ;  /* 0xbf80000000007421 */ /* 0x000fd80000010000 */
[----:B------:R-:W-:-:S07]  /*7fa0*/  @!P0 FADD.FTZ R0, R0, -1 ;  /* 0xbf80000000008421 */ /* 0x000fce0000010000 */
.L_x_36963:
[----:B------:R-:W-:Y:S05]  /*7fb0*/  BSYNC B2 ;  /* 0x0000000000027941 */ /* 0x000fea0003800000 */
.L_x_36962:
[----:B------:R-:W-:Y:S01]  /*7fc0*/  FFMA.FTZ R3, -R8, R0, R3 ;  /* 0x0000000008037223 */ /* 0x000fe20000010103 */
[----:B------:R-:W-:Y:S06]  /*7fd0*/  BRA `(.L_x_36960) ;  /* 0x00000000007c7947 */ /* 0x000fec0003800000 */
.L_x_36961:
        /* <DEDUP_REMOVED lines=15> */
.L_x_36967:
        /* <DEDUP_REMOVED lines=13> */
.L_x_36966:
[----:B------:R-:W-:Y:S05]  /*81a0*/  BSYNC B2 ;  /* 0x0000000000027941 */ /* 0x000fea0003800000 */
.L_x_36965:
[----:B------:R-:W-:-:S04]  /*81b0*/  FMUL.FTZ R0, R5, 1.1920928955078125e-07 ;  /* 0x3400000005007820 */ /* 0x000fc80000410000 */
[----:B------:R-:W-:-:S07]  /*81c0*/  FMUL.FTZ R3, R3, R0 ;  /* 0x0000000003037220 */ /* 0x000fce0000410000 */
.L_x_36960:
[----:B------:R-:W-:Y:S05]  /*81d0*/  BSYNC B0 ;  /* 0x0000000000007941 */ /* 0x000fea0003800000 */
.L_x_36959:
        /* <DEDUP_REMOVED lines=8> */
.L_x_36958:
[----:B------:R-:W-:Y:S05]  /*8260*/  BSYNC B1 ;  /* 0x0000000000017941 */ /* 0x000fea0003800000 */
.L_x_36957:
        /* <DEDUP_REMOVED lines=31> */
.L_x_36975:
[----:B------:R-:W-:Y:S01]  /*8460*/  FSETP.GEU.FTZ.AND P0, PT, R6, -R8, PT ;  /* 0x800000080600720b */ /* 0x000fe20003f1e000 */
[----:B------:R-:W-:-:S12]  /*8470*/  FADD.FTZ R0, R0, -1 ;  /* 0xbf80000000007421 */ /* 0x000fd80000010000 */
[----:B------:R-:W-:-:S07]  /*8480*/  @!P0 FADD.FTZ R0, R0, -1 ;  /* 0xbf80000000008421 */ /* 0x000fce0000010000 */
.L_x_36974:
[----:B------:R-:W-:Y:S05]  /*8490*/  BSYNC B2 ;  /* 0x0000000000027941 */ /* 0x000fea0003800000 */
.L_x_36973:
[----:B------:R-:W-:Y:S01]  /*84a0*/  FFMA.FTZ R3, -R8, R0, R3 ;  /* 0x0000000008037223 */ /* 0x000fe20000010103 */
[----:B------:R-:W-:Y:S06]  /*84b0*/  BRA `(.L_x_36971) ;  /* 0x00000000007c7947 */ /* 0x000fec0003800000 */
.L_x_36972:
        /* <DEDUP_REMOVED lines=15> */
.L_x_36978:
        /* <DEDUP_REMOVED lines=13> */
.L_x_36977:
[----:B------:R-:W-:Y:S05]  /*8680*/  BSYNC B2 ;  /* 0x0000000000027941 */ /* 0x000fea0003800000 */
.L_x_36976:
[----:B------:R-:W-:-:S04]  /*8690*/  FMUL.FTZ R0, R3, 1.1920928955078125e-07 ;  /* 0x3400000003007820 */ /* 0x000fc80000410000 */
[----:B------:R-:W-:-:S07]  /*86a0*/  FMUL.FTZ R3, R9, R0 ;  /* 0x0000000009037220 */ /* 0x000fce0000410000 */
.L_x_36971:
[----:B------:R-:W-:Y:S05]  /*86b0*/  BSYNC B0 ;  /* 0x0000000000007941 */ /* 0x000fea0003800000 */
.L_x_36970:
[C---:B------:R-:W-:Y:S02]  /*86c0*/  FSETP.GTU.FTZ.AND P0, PT, |R3|.reuse, +INF , PT ;  /* 0x7f8000000300780b */ /* 0x040fe40003f1c200 */
[----:B------:R-:W-:Y:S02]  /*86d0*/  LOP3.LUT R16, R3, 0x80000000, R16, 0xb8, !PT ;  /* 0x8000000003107812 */ /* 0x000fe400078eb810 */
[----:B------:R-:W-:Y:S02]  /*86e0*/  FSETP.GEU.FTZ.AND P3, PT, R19, RZ, PT ;  /* 0x000000ff1300720b */ /* 0x000fe40003f7e000 */
[----:B---3--:R-:W-:-:S04]  /*86f0*/  FSEL R24, R3, R16, P0 ;  /* 0x0000001003187208 */ /* 0x008fc80000000000 */
[C---:B------:R-:W-:Y:S02]  /*8700*/  FSETP.NEU.FTZ.AND P0, PT, R24.reuse, RZ, PT ;  /* 0x000000ff1800720b */ /* 0x040fe40003f1d000 */
[----:B------:R-:W-:-:S04]  /*8710*/  FSETP.GEU.FTZ.AND P2, PT, R24, RZ, PT ;  /* 0x000000ff1800720b */ /* 0x000fc80003f5e000 */
[----:B------:R-:W-:-:S13]  /*8720*/  PLOP3.LUT P0, PT, P0, P3, P2, 0x60, 0x0 ;  /* 0x000000000000781c */ /* 0x000fda0000706c20 */
[----:B------:R-:W-:-:S07]  /*8730*/  @P0 FADD.FTZ R24, R24, R19 ;  /* 0x0000001318180221 */ /* 0x000fce0000010000 */
.L_x_36969:
[----:B------:R-:W-:Y:S05]  /*8740*/  BSYNC B1 ;  /* 0x0000000000017941 */ /* 0x000fea0003800000 */
.L_x_36968:
        /* <DEDUP_REMOVED lines=24> */
.L_x_36984:
[----:B------:R-:W0:Y:S01]  /*88d0*/  F2I.S64.TRUNC R4, R4 ;  /* 0x0000000400047311 */ /* 0x000e22000020d900 */
[----:B------:R-:W-:Y:S02]  /*88e0*/  IMAD.MOV.U32 R25, RZ, RZ, R26 ;  /* 0x000000ffff197224 */ /* 0x000fe400078e001a */
[----:B0-----:R-:W-:-:S05]  /*88f0*/  IMAD.MOV.U32 R3, RZ, RZ, R4 ;  /* 0x000000ffff037224 */ /* 0x001fca00078e0004 */
[----:B------:R0:W-:Y:S01]  /*8900*/  STG.E.U8 desc[UR36][R8.64], R3 ;  /* 0x0000000308007986 */ /* 0x0001e2000c101124 */
[----:B------:R-:W-:Y:S05]  /*8910*/  BRA `(.L_x_36980) ;  /* 0x0000000c00907947 */ /* 0x000fea0003800000 */
.L_x_36983:
        /* <DEDUP_REMOVED lines=10> */
.L_x_36987:
[----:B------:R-:W0:Y:S01]  /*89c0*/  F2I.FTZ.TRUNC.NTZ R3, R4 ;  /* 0x0000000400037305 */ /* 0x000e22000021f100 */
[----:B------:R-:W-:Y:S01]  /*89d0*/  IMAD.MOV.U32 R25, RZ, RZ, R26 ;  /* 0x000000ffff197224 */ /* 0x000fe200078e001a */
[----:B0-----:R0:W-:Y:S01]  /*89e0*/  STG.E desc[UR36][R8.64], R3 ;  /* 0x0000000308007986 */ /* 0x0011e2000c101924 */
[----:B------:R-:W-:Y:S05]  /*89f0*/  BRA `(.L_x_36980) ;  /* 0x0000000c00587947 */ /* 0x000fea0003800000 */
.L_x_36986:
[----:B------:R-:W0:Y:S01]  /*8a00*/  F2I.FTZ.TRUNC.NTZ R3, R4 ;  /* 0x0000000400037305 */ /* 0x000e22000021f100 */
[----:B------:R-:W-:Y:S01]  /*8a10*/  IMAD.MOV.U32 R25, RZ, RZ, R26 ;  /* 0x000000ffff197224 */ /* 0x000fe200078e001a */
[----:B0-----:R0:W-:Y:S01]  /*8a20*/  STG.E.U16 desc[UR36][R8.64], R3 ;  /* 0x0000000308007986 */ /* 0x0011e2000c101524 */
[----:B------:R-:W-:Y:S05]  /*8a30*/  BRA `(.L_x_36980) ;  /* 0x0000000c00487947 */ /* 0x000fea0003800000 */
.L_x_36982:
        /* <DEDUP_REMOVED lines=9> */
.L_x_36989:
[----:B------:R-:W-:Y:S01]  /*8ad0*/  F2FP.F16.F32.PACK_AB R4, RZ, R4 ;  /* 0x00000004ff04723e */ /* 0x000fe200000000ff */
[----:B------:R-:W-:-:S04]  /*8ae0*/  IMAD.MOV.U32 R25, RZ, RZ, R26 ;  /* 0x000000ffff197224 */ /* 0x000fc800078e001a */
[----:B------:R0:W-:Y:S01]  /*8af0*/  STG.E.U16 desc[UR36][R8.64], R4 ;  /* 0x0000000408007986 */ /* 0x0001e2000c101524 */
[----:B------:R-:W-:Y:S05]  /*8b00*/  BRA `(.L_x_36980) ;  /* 0x0000000c00147947 */ /* 0x000fea0003800000 */
.L_x_36988:
        /* <DEDUP_REMOVED lines=10> */
.L_x_36991:
[----:B------:R-:W-:Y:S01]  /*8bb0*/  F2FP.F16.F32.PACK_AB R3, RZ, R4 ;  /* 0x00000004ff03723e */ /* 0x000fe200000000ff */
[----:B------:R-:W-:-:S03]  /*8bc0*/  IMAD.MOV.U32 R25, RZ, RZ, R26 ;  /* 0x000000ffff197224 */ /* 0x000fc600078e001a */
[----:B------:R-:W-:-:S05]  /*8bd0*/  PRMT R3, R3, 0x5410, RZ ;  /* 0x0000541003037816 */ /* 0x000fca00000000ff */
[----:B------:R0:W-:Y:S01]  /*8be0*/  STG.E desc[UR36][R8.64], R3 ;  /* 0x0000000308007986 */ /* 0x0001e2000c101924 */
[----:B------:R-:W-:Y:S05]  /*8bf0*/  BRA `(.L_x_36980) ;  /* 0x0000000800d87947 */ /* 0x000fea0003800000 */
.L_x_36990:
[----:B------:R-:W-:Y:S01]  /*8c00*/  FMUL.FTZ R4, R4, 1 ;  /* 0x3f80000004047820 */ /* 0x000fe20000410000 */
[----:B------:R-:W-:-:S05]  /*8c10*/  IMAD.MOV.U32 R25, RZ, RZ, R26 ;  /* 0x000000ffff197224 */ /* 0x000fca00078e001a */
[----:B------:R-:W0:Y:S02]  /*8c20*/  F2F.F64.F32 R4, R4 ;  /* 0x0000000400047310 */ /* 0x000e240000201800 */
[----:B0-----:R0:W-:Y:S01]  /*8c30*/  STG.E.64 desc[UR36][R8.64], R4 ;  /* 0x0000000408007986 */ /* 0x0011e2000c101b24 */
[----:B------:R-:W-:Y:S05]  /*8c40*/  BRA `(.L_x_36980) ;  /* 0x0000000800c47947 */ /* 0x000fea0003800000 */
.L_x_36981:
        /* <DEDUP_REMOVED lines=13> */
.L_x_36994:
[----:B------:R-:W-:Y:S01]  /*8d20*/  FMUL.FTZ R4, R4, 1 ;  /* 0x3f80000004047820 */ /* 0x000fe20000410000 */
[----:B------:R-:W-:Y:S01]  /*8d30*/  CS2R R6, SRZ ;  /* 0x0000000000067805 */ /* 0x000fe2000001ff00 */
[----:B------:R-:W-:-:S04]  /*8d40*/  IMAD.MOV.U32 R25, RZ, RZ, R26 ;  /* 0x000000ffff197224 */ /* 0x000fc800078e001a */
[----:B------:R-:W0:Y:S02]  /*8d50*/  F2F.F64.F32 R4, R4 ;  /* 0x0000000400047310 */ /* 0x000e240000201800 */
[----:B0-----:R0:W-:Y:S01]  /*8d60*/  STG.E.128 desc[UR36][R8.64], R4 ;  /* 0x0000000408007986 */ /* 0x0011e2000c101d24 */
[----:B------:R-:W-:Y:S05]  /*8d70*/  BRA `(.L_x_36980) ;  /* 0x0000000800787947 */ /* 0x000fea0003800000 */
.L_x_36993:
        /* <DEDUP_REMOVED lines=20> */
.L_x_36998:
[----:B------:R-:W-:Y:S05]  /*8ec0*/  BSYNC B0 ;  /* 0x0000000000007941 */ /* 0x000fea0003800000 */
.L_x_36997:
[----:B------:R-:W-:Y:S01]  /*8ed0*/  LOP3.LUT R5, R0, R5, RZ, 0xfc, !PT ;  /* 0x0000000500057212 */ /* 0x000fe200078efcff */
[----:B------:R-:W-:-:S04]  /*8ee0*/  IMAD.MOV.U32 R25, RZ, RZ, R26 ;  /* 0x000000ffff197224 */ /* 0x000fc800078e001a */
[----:B------:R0:W-:Y:S01]  /*8ef0*/  STG.E.U8 desc[UR36][R8.64], R5 ;  /* 0x0000000508007986 */ /* 0x0001e2000c101124 */
[----:B------:R-:W-:Y:S05]  /*8f00*/  BRA `(.L_x_36980) ;  /* 0x0000000800147947 */ /* 0x000fea0003800000 */
.L_x_36996:
        /* <DEDUP_REMOVED lines=12> */
.L_x_37000:
[----:B------:R-:W-:Y:S01]  /*8fd0*/  IMAD.MOV.U32 R0, RZ, RZ, 0x7f ;  /* 0x0000007fff007424 */ /* 0x000fe200078e00ff */
[----:B------:R-:W-:-:S04]  /*8fe0*/  ISETP.GT.U32.AND P0, PT, R5, 0x7f800000, PT ;  /* 0x7f8000000500780c */ /* 0x000fc80003f04070 */
[----:B------:R-:W-:-:S09]  /*8ff0*/  SEL R0, R0, 0x7c, P0 ;  /* 0x0000007c00007807 */ /* 0x000fd20000000000 */
.L_x_37001:
[----:B------:R-:W-:Y:S05]  /*9000*/  BSYNC B0 ;  /* 0x0000000000007941 */ /* 0x000fea0003800000 */
.L_x_36999:
[----:B------:R-:W-:Y:S01]  /*9010*/  LOP3.LUT R4, R4, 0x80000000, RZ, 0xc0, !PT ;  /* 0x8000000004047812 */ /* 0x000fe200078ec0ff */
[----:B------:R-:W-:-:S03]  /*9020*/  IMAD.MOV.U32 R25, RZ, RZ, R26 ;  /* 0x000000ffff197224 */ /* 0x000fc600078e001a */
[----:B------:R-:W-:-:S04]  /*9030*/  SHF.R.U32.HI R3, RZ, 0x18, R4 ;  /* 0x00000018ff037819 */ /* 0x000fc80000011604 */
[----:B------:R-:W-:-:S05]  /*9040*/  LOP3.LUT R3, R0, R3, RZ, 0xfc, !PT ;  /* 0x0000000300037212 */ /* 0x000fca00078efcff */
[----:B------:R0:W-:Y:S01]  /*9050*/  STG.E.U8 desc[UR36][R8.64], R3 ;  /* 0x0000000308007986 */ /* 0x0001e2000c101124 */
[----:B------:R-:W-:Y:S05]  /*9060*/  BRA `(.L_x_36980) ;  /* 0x0000000400bc7947 */ /* 0x000fea0003800000 */
.L_x_36995:
[----:B------:R-:W-:Y:S01]  /*9070*/  F2FP.BF16.F32.PACK_AB R4, RZ, R4 ;  /* 0x00000004ff04723e */ /* 0x000fe200000010ff */
[----:B------:R-:W-:-:S04]  /*9080*/  IMAD.MOV.U32 R25, RZ, RZ, R26 ;  /* 0x000000ffff197224 */ /* 0x000fc800078e001a */
[----:B------:R0:W-:Y:S01]  /*9090*/  STG.E.U16 desc[UR36][R8.64], R4 ;  /* 0x0000000408007986 */ /* 0x0001e2000c101524 */
[----:B------:R-:W-:Y:S05]  /*90a0*/  BRA `(.L_x_36980) ;  /* 0x0000000400ac7947 */ /* 0x000fea0003800000 */
.L_x_36992:
        /* <DEDUP_REMOVED lines=12> */
.L_x_37004:
        /* <DEDUP_REMOVED lines=16> */
.L_x_37007:
[----:B------:R-:W-:-:S04]  /*9270*/  LOP3.LUT R4, R4, 0x80000000, RZ, 0xc0, !PT ;  /* 0x8000000004047812 */ /* 0x000fc800078ec0ff */
[----:B------:R-:W-:-:S04]  /*9280*/  SHF.R.U32.HI R4, RZ, 0x18, R4 ;  /* 0x00000018ff047819 */ /* 0x000fc80000011604 */
[----:B------:R-:W-:-:S04]  /*9290*/  LOP3.LUT R3, R3, R4, RZ, 0xfc, !PT ;  /* 0x0000000403037212 */ /* 0x000fc800078efcff */
[----:B------:R-:W-:-:S07]  /*92a0*/  PRMT R0, R3, 0x7610, R0 ;  /* 0x0000761003007816 */ /* 0x000fce0000000000 */
.L_x_37006:
[----:B------:R-:W-:Y:S05]  /*92b0*/  BSYNC B0 ;  /* 0x0000000000007941 */ /* 0x000fea0003800000 */
.L_x_37005:
[----:B------:R0:W-:Y:S01]  /*92c0*/  STG.E.U8 desc[UR36][R8.64], R0 ;  /* 0x0000000008007986 */ /* 0x0001e2000c101124 */
[----:B------:R-:W-:Y:S01]  /*92d0*/  IMAD.MOV.U32 R25, RZ, RZ, R26 ;  /* 0x000000ffff197224 */ /* 0x000fe200078e001a */
[----:B------:R-:W-:Y:S06]  /*92e0*/  BRA `(.L_x_36980) ;  /* 0x00000004001c7947 */ /* 0x000fec0003800000 */
.L_x_37003:
        /* <DEDUP_REMOVED lines=16> */
.L_x_37010:
[----:B------:R-:W-:-:S04]  /*93f0*/  LOP3.LUT R4, R4, 0x80000000, RZ, 0xc0, !PT ;  /* 0x8000000004047812 */ /* 0x000fc800078ec0ff */
[----:B------:R-:W-:-:S04]  /*9400*/  SHF.R.U32.HI R4, RZ, 0x18, R4 ;  /* 0x00000018ff047819 */ /* 0x000fc80000011604 */
[----:B------:R-:W-:-:S04]  /*9410*/  LOP3.LUT R3, R3, R4, RZ, 0xfc, !PT ;  /* 0x0000000403037212 */ /* 0x000fc800078efcff */
[----:B------:R-:W-:-:S07]  /*9420*/  PRMT R0, R3, 0x7610, R0 ;  /* 0x0000761003007816 */ /* 0x000fce0000000000 */
.L_x_37009:
[----:B------:R-:W-:Y:S05]  /*9430*/  BSYNC B0 ;  /* 0x0000000000007941 */ /* 0x000fea0003800000 */
.L_x_37008:
[----:B------:R0:W-:Y:S01]  /*9440*/  STG.E.U8 desc[UR36][R8.64], R0 ;  /* 0x0000000008007986 */ /* 0x0001e2000c101124 */
[----:B------:R-:W-:Y:S01]  /*9450*/  IMAD.MOV.U32 R25, RZ, RZ, R26 ;  /* 0x000000ffff197224 */ /* 0x000fe200078e001a */
[----:B------:R-:W-:Y:S06]  /*9460*/  BRA `(.L_x_36980) ;  /* 0x0000000000bc7947 */ /* 0x000fec0003800000 */
.L_x_37002:
        /* <DEDUP_REMOVED lines=22> */
.L_x_36985:
        /* <DEDUP_REMOVED lines=16> */
.L_x_37013:
[----:B------:R-:W-:Y:S01]  /*96d0*/  IMAD.MOV.U32 R25, RZ, RZ, R26 ;  /* 0x000000ffff197224 */ /* 0x000fe200078e001a */
[----:B------:R-:W-:Y:S06]  /*96e0*/  BRA `(.L_x_36980) ;  /* 0x00000000001c7947 */ /* 0x000fec0003800000 */
.L_x_37012:
[----:B------:R-:W0:Y:S01]  /*96f0*/  F2I.U64.TRUNC R4, R4 ;  /* 0x0000000400047311 */ /* 0x000e22000020d800 */
[----:B------:R-:W-:Y:S01]  /*9700*/  IMAD.MOV.U32 R25, RZ, RZ, R26 ;  /* 0x000000ffff197224 */ /* 0x000fe200078e001a */
[----:B0-----:R0:W-:Y:S01]  /*9710*/  STG.E.64 desc[UR36][R8.64], R4 ;  /* 0x0000000408007986 */ /* 0x0011e2000c101b24 */
[----:B------:R-:W-:Y:S05]  /*9720*/  BRA `(.L_x_36980) ;  /* 0x00000000000c7947 */ /* 0x000fea0003800000 */
.L_x_37011:
[----:B------:R-:W0:Y:S01]  /*9730*/  F2I.FTZ.U32.TRUNC.NTZ R3, R4 ;  /* 0x0000000400037305 */ /* 0x000e22000021f000 */
[----:B------:R-:W-:Y:S01]  /*9740*/  IMAD.MOV.U32 R25, RZ, RZ, R26 ;  /* 0x000000ffff197224 */ /* 0x000fe200078e001a */
[----:B0-----:R0:W-:Y:S06]  /*9750*/  STG.E desc[UR36][R8.64], R3 ;  /* 0x0000000308007986 */ /* 0x0011ec000c101924 */
.L_x_36980:
[----:B------:R-:W-:Y:S05]  /*9760*/  BSYNC B6 ;  /* 0x0000000000067941 */ /* 0x000fea0003800000 */
.L_x_36979:
        /* <DEDUP_REMOVED lines=24> */
.L_x_37019:
[----:B-1----:R-:W0:Y:S02]  /*98f0*/  F2I.S64.TRUNC R18, R18 ;  /* 0x0000001200127311 */ /* 0x002e24000020d900 */
[----:B0-----:R-:W-:-:S05]  /*9900*/  IMAD.MOV.U32 R3, RZ, RZ, R18 ;  /* 0x000000ffff037224 */ /* 0x001fca00078e0012 */
[----:B------:R0:W-:Y:S01]  /*9910*/  STG.E.U8 desc[UR36][R8.64], R3 ;  /* 0x0000000308007986 */ /* 0x0001e2000c101124 */
[----:B------:R-:W-:Y:S05]  /*9920*/  BRA `(.L_x_37021) ;  /* 0x0000000c00407947 */ /* 0x000fea0003800000 */
.L_x_37018:
        /* <DEDUP_REMOVED lines=9> */
.L_x_37023:
[----:B------:R-:W0:Y:S02]  /*99c0*/  F2I.FTZ.TRUNC.NTZ R3, R18 ;  /* 0x0000001200037305 */ /* 0x000e24000021f100 */
[----:B0-----:R0:W-:Y:S01]  /*99d0*/  STG.E desc[UR36][R8.64], R3 ;  /* 0x0000000308007986 */ /* 0x0011e2000c101924 */
[----:B------:R-:W-:Y:S05]  /*99e0*/  BRA `(.L_x_37021) ;  /* 0x0000000c00107947 */ /* 0x000fea0003800000 */
.L_x_37022:
[----:B------:R-:W0:Y:S02]  /*99f0*/  F2I.FTZ.TRUNC.NTZ R3, R18 ;  /* 0x0000001200037305 */ /* 0x000e24000021f100 */
[----:B0-----:R0:W-:Y:S01]  /*9a00*/  STG.E.U16 desc[UR36][R8.64], R3 ;  /* 0x0000000308007986 */ /* 0x0011e2000c101524 */
[----:B------:R-:W-:Y:S05]  /*9a10*/  BRA `(.L_x_37021) ;  /* 0x0000000c00047947 */ /* 0x000fea0003800000 */
.L_x_37017:
        /* <DEDUP_REMOVED lines=8> */
.L_x_37025:
[----:B------:R-:W-:-:S05]  /*9aa0*/  F2FP.F16.F32.PACK_AB R18, RZ, R18 ;  /* 0x00000012ff12723e */ /* 0x000fca00000000ff */
[----:B------:R0:W-:Y:S01]  /*9ab0*/  STG.E.U16 desc[UR36][R8.64], R18 ;  /* 0x0000001208007986 */ /* 0x0001e2000c101524 */
[----:B------:R-:W-:Y:S05]  /*9ac0*/  BRA `(.L_x_37021) ;  /* 0x0000000800d87947 */ /* 0x000fea0003800000 */
.L_x_37024:
        /* <DEDUP_REMOVED lines=9> */
.L_x_37027:
[----:B------:R-:W-:-:S04]  /*9b60*/  F2FP.F16.F32.PACK_AB R3, RZ, R18 ;  /* 0x00000012ff03723e */ /* 0x000fc800000000ff */
[----:B------:R-:W-:-:S05]  /*9b70*/  PRMT R3, R3, 0x5410, RZ ;  /* 0x0000541003037816 */ /* 0x000fca00000000ff */
[----:B------:R0:W-:Y:S01]  /*9b80*/  STG.E desc[UR36][R8.64], R3 ;  /* 0x0000000308007986 */ /* 0x0001e2000c101924 */
[----:B------:R-:W-:Y:S05]  /*9b90*/  BRA `(.L_x_37021) ;  /* 0x0000000800a47947 */ /* 0x000fea0003800000 */
.L_x_37026:
[----:B------:R-:W-:-:S06]  /*9ba0*/  FMUL.FTZ R4, R18, 1 ;  /* 0x3f80000012047820 */ /* 0x000fcc0000410000 */
[----:B------:R-:W0:Y:S02]  /*9bb0*/  F2F.F64.F32 R4, R4 ;  /* 0x0000000400047310 */ /* 0x000e240000201800 */
[----:B0-----:R0:W-:Y:S01]  /*9bc0*/  STG.E.64 desc[UR36][R8.64], R4 ;  /* 0x0000000408007986 */ /* 0x0011e2000c101b24 */
[----:B------:R-:W-:Y:S05]  /*9bd0*/  BRA `(.L_x_37021) ;  /* 0x0000000800947947 */ /* 0x000fea0003800000 */
.L_x_37016:
        /* <DEDUP_REMOVED lines=12> */
.L_x_37030:
[----:B------:R-:W-:Y:S01]  /*9ca0*/  FMUL.FTZ R4, R18, 1 ;  /* 0x3f80000012047820 */ /* 0x000fe20000410000 */
[----:B------:R-:W-:-:S05]  /*9cb0*/  CS2R R6, SRZ ;  /* 0x0000000000067805 */ /* 0x000fca000001ff00 */
[----:B------:R-:W0:Y:S02]  /*9cc0*/  F2F.F64.F32 R4, R4 ;  /* 0x0000000400047310 */ /* 0x000e240000201800 */
[----:B0-----:R0:W-:Y:S01]  /*9cd0*/  STG.E.128 desc[UR36][R8.64], R4 ;  /* 0x0000000408007986 */ /* 0x0011e2000c101d24 */
[----:B------:R-:W-:Y:S05]  /*9ce0*/  BRA `(.L_x_37021) ;  /* 0x0000000800507947 */ /* 0x000fea0003800000 */
.L_x_37029:
        /* <DEDUP_REMOVED lines=20> */
.L_x_37034:
[----:B------:R-:W-:Y:S05]  /*9e30*/  BSYNC B0 ;  /* 0x0000000000007941 */ /* 0x000fea0003800000 */
.L_x_37033:
[----:B------:R-:W-:-:S05]  /*9e40*/  LOP3.LUT R5, R0, R5, RZ, 0xfc, !PT ;  /* 0x0000000500057212 */ /* 0x000fca00078efcff */
[----:B------:R0:W-:Y:S01]  /*9e50*/  STG.E.U8 desc[UR36][R8.64], R5 ;  /* 0x0000000508007986 */ /* 0x0001e2000c101124 */
[----:B------:R-:W-:Y:S05]  /*9e60*/  BRA `(.L_x_37021) ;  /* 0x0000000400f07947 */ /* 0x000fea0003800000 */
.L_x_37032:
        /* <DEDUP_REMOVED lines=12> */
.L_x_37036:
[----:B------:R-:W-:Y:S01]  /*9f30*/  IMAD.MOV.U32 R0, RZ, RZ, 0x7f ;  /* 0x0000007fff007424 */ /* 0x000fe200078e00ff */
[----:B------:R-:W-:-:S04]  /*9f40*/  ISETP.GT.U32.AND P0, PT, R4, 0x7f800000, PT ;  /* 0x7f8000000400780c */ /* 0x000fc80003f04070 */
[----:B------:R-:W-:-:S09]  /*9f50*/  SEL R0, R0, 0x7c, P0 ;  /* 0x0000007c00007807 */ /* 0x000fd20000000000 */
.L_x_37037:
[----:B------:R-:W-:Y:S05]  /*9f60*/  BSYNC B0 ;  /* 0x0000000000007941 */ /* 0x000fea0003800000 */
.L_x_37035:
[----:B------:R-:W-:-:S04]  /*9f70*/  LOP3.LUT R18, R18, 0x80000000, RZ, 0xc0, !PT ;  /* 0x8000000012127812 */ /* 0x000fc800078ec0ff */
[----:B------:R-:W-:-:S04]  /*9f80*/  SHF.R.U32.HI R3, RZ, 0x18, R18 ;  /* 0x00000018ff037819 */ /* 0x000fc80000011612 */
[----:B------:R-:W-:-:S05]  /*9f90*/  LOP3.LUT R3, R0, R3, RZ, 0xfc, !PT ;  /* 0x0000000300037212 */ /* 0x000fca00078efcff */
[----:B------:R0:W-:Y:S01]  /*9fa0*/  STG.E.U8 desc[UR36][R8.64], R3 ;  /* 0x0000000308007986 */ /* 0x0001e2000c101124 */
[----:B------:R-:W-:Y:S05]  /*9fb0*/  BRA `(.L_x_37021) ;  /* 0x00000004009c7947 */ /* 0x000fea0003800000 */
.L_x_37031:
[----:B------:R-:W-:-:S05]  /*9fc0*/  F2FP.BF16.F32.PACK_AB R18, RZ, R18 ;  /* 0x00000012ff12723e */ /* 0x000fca00000010ff */
[----:B------:R0:W-:Y:S01]  /*9fd0*/  STG.E.U16 desc[UR36][R8.64], R18 ;  /* 0x0000001208007986 */ /* 0x0001e2000c101524 */
[----:B------:R-:W-:Y:S05]  /*9fe0*/  BRA `(.L_x_37021) ;  /* 0x0000000400907947 */ /* 0x000fea0003800000 */
.L_x_37028:
        /* <DEDUP_REMOVED lines=11> */
.L_x_37040:
        /* <DEDUP_REMOVED lines=16> */
.L_x_37043:
[----:B------:R-:W-:-:S04]  /*a1a0*/  LOP3.LUT R18, R18, 0x80000000, RZ, 0xc0, !PT ;  /* 0x8000000012127812 */ /* 0x000fc800078ec0ff */
[----:B------:R-:W-:-:S04]  /*a1b0*/  SHF.R.U32.HI R3, RZ, 0x18, R18 ;  /* 0x00000018ff037819 */ /* 0x000fc80000011612 */
[----:B------:R-:W-:-:S04]  /*a1c0*/  LOP3.LUT R0, R0, R3, RZ, 0xfc, !PT ;  /* 0x0000000300007212 */ /* 0x000fc800078efcff */
[----:B------:R-:W-:-:S07]  /*a1d0*/  PRMT R4, R0, 0x7610, R4 ;  /* 0x0000761000047816 */ /* 0x000fce0000000004 */
.L_x_37042:
[----:B------:R-:W-:Y:S05]  /*a1e0*/  BSYNC B0 ;  /* 0x0000000000007941 */ /* 0x000fea0003800000 */
.L_x_37041:
[----:B------:R0:W-:Y:S01]  /*a1f0*/  STG.E.U8 desc[UR36][R8.64], R4 ;  /* 0x0000000408007986 */ /* 0x0001e2000c101124 */
[----:B------:R-:W-:Y:S05]  /*a200*/  BRA `(.L_x_37021) ;  /* 0x0000000400087947 */ /* 0x000fea0003800000 */
.L_x_37039:
        /* <DEDUP_REMOVED lines=16> */
.L_x_37046:
[----:B------:R-:W-:-:S04]  /*a310*/  LOP3.LUT R18, R18, 0x80000000, RZ, 0xc0, !PT ;  /* 0x8000000012127812 */ /* 0x000fc800078ec0ff */
[----:B------:R-:W-:-:S04]  /*a320*/  SHF.R.U32.HI R3, RZ, 0x18, R18 ;  /* 0x00000018ff037819 */ /* 0x000fc80000011612 */
[----:B------:R-:W-:-:S04]  /*a330*/  LOP3.LUT R0, R0, R3, RZ, 0xfc, !PT ;  /* 0x0000000300007212 */ /* 0x000fc800078efcff */
[----:B------:R-:W-:-:S07]  /*a340*/  PRMT R4, R0, 0x7610, R4 ;  /* 0x0000761000047816 */ /* 0x000fce0000000004 */
.L_x_37045:
[----:B------:R-:W-:Y:S05]  /*a350*/  BSYNC B0 ;  /* 0x0000000000007941 */ /* 0x000fea0003800000 */
.L_x_37044:
[----:B------:R0:W-:Y:S01]  /*a360*/  STG.E.U8 desc[UR36][R8.64], R4 ;  /* 0x0000000408007986 */ /* 0x0001e2000c101124 */
[----:B------:R-:W-:Y:S05]  /*a370*/  BRA `(.L_x_37021) ;  /* 0x0000000000ac7947 */ /* 0x000fea0003800000 */
.L_x_37038:
        /* <DEDUP_REMOVED lines=21> */
.L_x_37020:
        /* <DEDUP_REMOVED lines=16> */
.L_x_37049:
[----:B------:R-:W-:Y:S05]  /*a5d0*/  BRA `(.L_x_37021) ;  /* 0x0000000000147947 */ /* 0x000fea0003800000 */
.L_x_37048:
[----:B-1----:R-:W0:Y:S02]  /*a5e0*/  F2I.U64.TRUNC R18, R18 ;  /* 0x0000001200127311 */ /* 0x002e24000020d800 */
[----:B0-----:R0:W-:Y:S01]  /*a5f0*/  STG.E.64 desc[UR36][R8.64], R18 ;  /* 0x0000001208007986 */ /* 0x0011e2000c101b24 */
[----:B------:R-:W-:Y:S05]  /*a600*/  BRA `(.L_x_37021) ;  /* 0x0000000000087947 */ /* 0x000fea0003800000 */
.L_x_37047:
[----:B------:R-:W0:Y:S02]  /*a610*/  F2I.FTZ.U32.TRUNC.NTZ R3, R18 ;  /* 0x0000001200037305 */ /* 0x000e24000021f000 */
[----:B0-----:R0:W-:Y:S02]  /*a620*/  STG.E desc[UR36][R8.64], R3 ;  /* 0x0000000308007986 */ /* 0x0011e4000c101924 */
.L_x_37021:
        /* <DEDUP_REMOVED lines=24> */
.L_x_37053:
[----:B-1----:R-:W0:Y:S02]  /*a7b0*/  F2I.S64.TRUNC R22, R22 ;  /* 0x0000001600167311 */ /* 0x002e24000020d900 */
[----:B0-----:R-:W-:-:S05]  /*a7c0*/  IMAD.MOV.U32 R3, RZ, RZ, R22 ;  /* 0x000000ffff037224 */ /* 0x001fca00078e0016 */
[----:B------:R0:W-:Y:S01]  /*a7d0*/  STG.E.U8 desc[UR36][R8.64], R3 ;  /* 0x0000000308007986 */ /* 0x0001e2000c101124 */
[----:B------:R-:W-:Y:S05]  /*a7e0*/  BRA `(.L_x_37055) ;  /* 0x0000000c00407947 */ /* 0x000fea0003800000 */
.L_x_37052:
        /* <DEDUP_REMOVED lines=9> */
.L_x_37057:
[----:B------:R-:W0:Y:S02]  /*a880*/  F2I.FTZ.TRUNC.NTZ R3, R22 ;  /* 0x0000001600037305 */ /* 0x000e24000021f100 */
[----:B0-----:R0:W-:Y:S01]  /*a890*/  STG.E desc[UR36][R8.64], R3 ;  /* 0x0000000308007986 */ /* 0x0011e2000c101924 */
[----:B------:R-:W-:Y:S05]  /*a8a0*/  BRA `(.L_x_37055) ;  /* 0x0000000c00107947 */ /* 0x000fea0003800000 */
.L_x_37056:
[----:B------:R-:W0:Y:S02]  /*a8b0*/  F2I.FTZ.TRUNC.NTZ R3, R22 ;  /* 0x0000001600037305 */ /* 0x000e24000021f100 */
[----:B0-----:R0:W-:Y:S01]  /*a8c0*/  STG.E.U16 desc[UR36][R8.64], R3 ;  /* 0x0000000308007986 */ /* 0x0011e2000c101524 */
[----:B------:R-:W-:Y:S05]  /*a8d0*/  BRA `(.L_x_37055) ;  /* 0x0000000c00047947 */ /* 0x000fea0003800000 */
.L_x_37051:
        /* <DEDUP_REMOVED lines=8> */
.L_x_37059:
[----:B------:R-:W-:-:S05]  /*a960*/  F2FP.F16.F32.PACK_AB R22, RZ, R22 ;  /* 0x00000016ff16723e */ /* 0x000fca00000000ff */
[----:B------:R0:W-:Y:S01]  /*a970*/  STG.E.U16 desc[UR36][R8.64], R22 ;  /* 0x0000001608007986 */ /* 0x0001e2000c101524 */
[----:B------:R-:W-:Y:S05]  /*a980*/  BRA `(.L_x_37055) ;  /* 0x0000000800d87947 */ /* 0x000fea0003800000 */
.L_x_37058:
        /* <DEDUP_REMOVED lines=9> */
.L_x_37061:
[----:B------:R-:W-:-:S04]  /*aa20*/  F2FP.F16.F32.PACK_AB R3, RZ, R22 ;  /* 0x00000016ff03723e */ /* 0x000fc800000000ff */
[----:B------:R-:W-:-:S05]  /*aa30*/  PRMT R3, R3, 0x5410, RZ ;  /* 0x0000541003037816 */ /* 0x000fca00000000ff */
[----:B------:R0:W-:Y:S01]  /*aa40*/  STG.E desc[UR36][R8.64], R3 ;  /* 0x0000000308007986 */ /* 0x0001e2000c101924 */
[----:B------:R-:W-:Y:S05]  /*aa50*/  BRA `(.L_x_37055) ;  /* 0x0000000800a47947 */ /* 0x000fea0003800000 */
.L_x_37060:
[----:B------:R-:W-:-:S06]  /*aa60*/  FMUL.FTZ R4, R22, 1 ;  /* 0x3f80000016047820 */ /* 0x000fcc0000410000 */
[----:B------:R-:W0:Y:S02]  /*aa70*/  F2F.F64.F32 R4, R4 ;  /* 0x0000000400047310 */ /* 0x000e240000201800 */
[----:B0-----:R0:W-:Y:S01]  /*aa80*/  STG.E.64 desc[UR36][R8.64], R4 ;  /* 0x0000000408007986 */ /* 0x0011e2000c101b24 */
[----:B------:R-:W-:Y:S05]  /*aa90*/  BRA `(.L_x_37055) ;  /* 0x0000000800947947 */ /* 0x000fea0003800000 */
.L_x_37050:
        /* <DEDUP_REMOVED lines=12> */
.L_x_37064:
[----:B------:R-:W-:Y:S01]  /*ab60*/  FMUL.FTZ R4, R22, 1 ;  /* 0x3f80000016047820 */ /* 0x000fe20000410000 */
[----:B------:R-:W-:-:S05]  /*ab70*/  CS2R R6, SRZ ;  /* 0x0000000000067805 */ /* 0x000fca000001ff00 */
[----:B------:R-:W0:Y:S02]  /*ab80*/  F2F.F64.F32 R4, R4 ;  /* 0x0000000400047310 */ /* 0x000e240000201800 */
[----:B0-----:R0:W-:Y:S01]  /*ab90*/  STG.E.128 desc[UR36][R8.64], R4 ;  /* 0x0000000408007986 */ /* 0x0011e2000c101d24 */
[----:B------:R-:W-:Y:S05]  /*aba0*/  BRA `(.L_x_37055) ;  /* 0x0000000800507947 */ /* 0x000fea0003800000 */
.L_x_37063:
        /* <DEDUP_REMOVED lines=20> */
.L_x_37068:
[----:B------:R-:W-:Y:S05]  /*acf0*/  BSYNC B0 ;  /* 0x0000000000007941 */ /* 0x000fea0003800000 */
.L_x_37067:
[----:B------:R-:W-:-:S05]  /*ad00*/  LOP3.LUT R5, R0, R5, RZ, 0xfc, !PT ;  /* 0x0000000500057212 */ /* 0x000fca00078efcff */
[----:B------:R4:W-:Y:S01]  /*ad10*/  STG.E.U8 desc[UR36][R8.64], R5 ;  /* 0x0000000508007986 */ /* 0x0009e2000c101124 */
[----:B------:R-:W-:Y:S05]  /*ad20*/  BRA `(.L_x_37055) ;  /* 0x0000000400f07947 */ /* 0x000fea0003800000 */
.L_x_37066:
        /* <DEDUP_REMOVED lines=12> */
.L_x_37070:
[----:B------:R-:W-:Y:S01]  /*adf0*/  IMAD.MOV.U32 R0, RZ, RZ, 0x7f ;  /* 0x0000007fff007424 */ /* 0x000fe200078e00ff */
[----:B------:R-:W-:-:S04]  /*ae00*/  ISETP.GT.U32.AND P0, PT, R4, 0x7f800000, PT ;  /* 0x7f8000000400780c */ /* 0x000fc80003f04070 */
[----:B------:R-:W-:-:S09]  /*ae10*/  SEL R0, R0, 0x7c, P0 ;  /* 0x0000007c00007807 */ /* 0x000fd20000000000 */
.L_x_37071:
[----:B------:R-:W-:Y:S05]  /*ae20*/  BSYNC B0 ;  /* 0x0000000000007941 */ /* 0x000fea0003800000 */
.L_x_37069:
[----:B------:R-:W-:-:S04]  /*ae30*/  LOP3.LUT R22, R22, 0x80000000, RZ, 0xc0, !PT ;  /* 0x8000000016167812 */ /* 0x000fc800078ec0ff */
[----:B------:R-:W-:-:S04]  /*ae40*/  SHF.R.U32.HI R3, RZ, 0x18, R22 ;  /* 0x00000018ff037819 */ /* 0x000fc80000011616 */
[----:B------:R-:W-:-:S05]  /*ae50*/  LOP3.LUT R3, R0, R3, RZ, 0xfc, !PT ;  /* 0x0000000300037212 */ /* 0x000fca00078efcff */
[----:B------:R0:W-:Y:S01]  /*ae60*/  STG.E.U8 desc[UR36][R8.64], R3 ;  /* 0x0000000308007986 */ /* 0x0001e2000c101124 */
[----:B------:R-:W-:Y:S05]  /*ae70*/  BRA `(.L_x_37055) ;  /* 0x00000004009c7947 */ /* 0x000fea0003800000 */
.L_x_37065:
[----:B------:R-:W-:-:S05]  /*ae80*/  F2FP.BF16.F32.PACK_AB R22, RZ, R22 ;  /* 0x00000016ff16723e */ /* 0x000fca00000010ff */
[----:B------:R0:W-:Y:S01]  /*ae90*/  STG.E.U16 desc[UR36][R8.64], R22 ;  /* 0x0000001608007986 */ /* 0x0001e2000c101524 */
[----:B------:R-:W-:Y:S05]  /*aea0*/  BRA `(.L_x_37055) ;  /* 0x0000000400907947 */ /* 0x000fea0003800000 */
.L_x_37062:
        /* <DEDUP_REMOVED lines=11> */
.L_x_37074:
        /* <DEDUP_REMOVED lines=16> */
.L_x_37077:
[----:B------:R-:W-:-:S04]  /*b060*/  LOP3.LUT R22, R22, 0x80000000, RZ, 0xc0, !PT ;  /* 0x8000000016167812 */ /* 0x000fc800078ec0ff */
[----:B------:R-:W-:-:S04]  /*b070*/  SHF.R.U32.HI R3, RZ, 0x18, R22 ;  /* 0x00000018ff037819 */ /* 0x000fc80000011616 */
[----:B------:R-:W-:-:S04]  /*b080*/  LOP3.LUT R0, R0, R3, RZ, 0xfc, !PT ;  /* 0x0000000300007212 */ /* 0x000fc800078efcff */
[----:B------:R-:W-:-:S07]  /*b090*/  PRMT R4, R0, 0x7610, R4 ;  /* 0x0000761000047816 */ /* 0x000fce0000000004 */
.L_x_37076:
[----:B------:R-:W-:Y:S05]  /*b0a0*/  BSYNC B0 ;  /* 0x0000000000007941 */ /* 0x000fea0003800000 */
.L_x_37075:
[----:B------:R0:W-:Y:S01]  /*b0b0*/  STG.E.U8 desc[UR36][R8.64], R4 ;  /* 0x0000000408007986 */ /* 0x0001e2000c101124 */
[----:B------:R-:W-:Y:S05]  /*b0c0*/  BRA `(.L_x_37055) ;  /* 0x0000000400087947 */ /* 0x000fea0003800000 */
.L_x_37073:
        /* <DEDUP_REMOVED lines=16> */
.L_x_37080:
[----:B------:R-:W-:-:S04]  /*b1d0*/  LOP3.LUT R22, R22, 0x80000000, RZ, 0xc0, !PT ;  /* 0x8000000016167812 */ /* 0x000fc800078ec0ff */
[----:B------:R-:W-:-:S04]  /*b1e0*/  SHF.R.U32.HI R3, RZ, 0x18, R22 ;  /* 0x00000018ff037819 */ /* 0x000fc80000011616 */
[----:B------:R-:W-:-:S04]  /*b1f0*/  LOP3.LUT R0, R0, R3, RZ, 0xfc, !PT ;  /* 0x0000000300007212 */ /* 0x000fc800078efcff */
[----:B------:R-:W-:-:S07]  /*b200*/  PRMT R4, R0, 0x7610, R4 ;  /* 0x0000761000047816 */ /* 0x000fce0000000004 */
.L_x_37079:
[----:B------:R-:W-:Y:S05]  /*b210*/  BSYNC B0 ;  /* 0x0000000000007941 */ /* 0x000fea0003800000 */
.L_x_37078:
[----:B------:R0:W-:Y:S01]  /*b220*/  STG.E.U8 desc[UR36][R8.64], R4 ;  /* 0x0000000408007986 */ /* 0x0001e2000c101124 */
[----:B------:R-:W-:Y:S05]  /*b230*/  BRA `(.L_x_37055) ;  /* 0x0000000000ac7947 */ /* 0x000fea0003800000 */
.L_x_37072:
        /* <DEDUP_REMOVED lines=21> */
.L_x_37054:
        /* <DEDUP_REMOVED lines=16> */
.L_x_37083:
[----:B------:R-:W-:Y:S05]  /*b490*/  BRA `(.L_x_37055) ;  /* 0x0000000000147947 */ /* 0x000fea0003800000 */
.L_x_37082:
[----:B-1----:R-:W0:Y:S02]  /*b4a0*/  F2I.U64.TRUNC R22, R22 ;  /* 0x0000001600167311 */ /* 0x002e24000020d800 */
[----:B0-----:R0:W-:Y:S01]  /*b4b0*/  STG.E.64 desc[UR36][R8.64], R22 ;  /* 0x0000001608007986 */ /* 0x0011e2000c101b24 */
[----:B------:R-:W-:Y:S05]  /*b4c0*/  BRA `(.L_x_37055) ;  /* 0x0000000000087947 */ /* 0x000fea0003800000 */
.L_x_37081:
[----:B------:R-:W0:Y:S02]  /*b4d0*/  F2I.FTZ.U32.TRUNC.NTZ R3, R22 ;  /* 0x0000001600037305 */ /* 0x000e24000021f000 */
[----:B0-----:R0:W-:Y:S02]  /*b4e0*/  STG.E desc[UR36][R8.64], R3 ;  /* 0x0000000308007986 */ /* 0x0011e4000c101924 */
.L_x_37055:
[----:B------:R-:W-:-:S07]  /*b4f0*/  VIADD R25, R25, 0x80 ;  /* 0x0000008019197836 */ /* 0x000fce0000000000 */
.L_x_37015:
[----:B------:R-:W-:Y:S05]  /*b500*/  BSYNC B6 ;  /* 0x0000000000067941 */ /* 0x000fea0003800000 */
.L_x_37014:
        /* <DEDUP_REMOVED lines=19> */
[----:B-1-3--:R-:W0:Y:S02]  /*b640*/  F2I.FTZ.TRUNC.NTZ R5, R24 ;  /* 0x0000001800057305 */ /* 0x00ae24000021f100 */
[----:B0-----:R-:W-:Y:S01]  /*b650*/  STG.E.U8 desc[UR36][R2.64], R5 ;  /* 0x0000000502007986 */ /* 0x001fe2000c101124 */
[----:B------:R-:W-:Y:S05]  /*b660*/  EXIT ;  /* 0x000000000000794d */ /* 0x000fea0003800000 */
.L_x_37087:
[----:B-1-3--:R-:W0:Y:S02]  /*b670*/  F2I.S64.TRUNC R24, R24 ;  /* 0x0000001800187311 */ /* 0x00ae24000020d900 */
[----:B0-----:R-:W-:-:S05]  /*b680*/  IMAD.MOV.U32 R5, RZ, RZ, R24 ;  /* 0x000000ffff057224 */ /* 0x001fca00078e0018 */
[----:B------:R-:W-:Y:S01]  /*b690*/  STG.E.U8 desc[UR36][R2.64], R5 ;  /* 0x0000000502007986 */ /* 0x000fe2000c101124 */
[----:B------:R-:W-:Y:S05]  /*b6a0*/  EXIT ;  /* 0x000000000000794d */ /* 0x000fea0003800000 */
.L_x_37086:
[----:B------:R-:W-:-:S13]  /*b6b0*/  ISETP.NE.AND P0, PT, R0, 0x2, PT ;  /* 0x000000020000780c */ /* 0x000fda0003f05270 */
[----:B------:R-:W-:Y:S05]  /*b6c0*/  @!P0 BRA `(.L_x_37089) ;  /* 0x0000000000288947 */ /* 0x000fea0003800000 */
[----:B------:R-:W-:-:S13]  /*b6d0*/  ISETP.NE.AND P0, PT, R0, 0x3, PT ;  /* 0x000000030000780c */ /* 0x000fda0003f05270 */
[----:B------:R-:W-:Y:S05]  /*b6e0*/  @!P0 BRA `(.L_x_37090) ;  /* 0x0000000000148947 */ /* 0x000fea0003800000 */
[----:B------:R-:W-:-:S13]  /*b6f0*/  ISETP.NE.AND P0, PT, R0, 0x4, PT ;  /* 0x000000040000780c */ /* 0x000fda0003f05270 */
[----:B------:R-:W-:Y:S05]  /*b700*/  @P0 BRA `(.L_x_37088) ;  /* 0x0000000800d00947 */ /* 0x000fea0003800000 */
[----:B-1-3--:R-:W0:Y:S02]  /*b710*/  F2I.S64.TRUNC R24, R24 ;  /* 0x0000001800187311 */ /* 0x00ae24000020d900 */
[----:B0-----:R-:W-:Y:S01]  /*b720*/  STG.E.64 desc[UR36][R2.64], R24 ;  /* 0x0000001802007986 */ /* 0x001fe2000c101b24 */
[----:B------:R-:W-:Y:S05]  /*b730*/  EXIT ;  /* 0x000000000000794d */ /* 0x000fea0003800000 */
.L_x_37090:
[----:B-1-3--:R-:W0:Y:S02]  /*b740*/  F2I.FTZ.TRUNC.NTZ R5, R24 ;  /* 0x0000001800057305 */ /* 0x00ae24000021f100 */
[----:B0-----:R-:W-:Y:S01]  /*b750*/  STG.E desc[UR36][R2.64], R5 ;  /* 0x0000000502007986 */ /* 0x001fe2000c101924 */
[----:B------:R-:W-:Y:S05]  /*b760*/  EXIT ;  /* 0x000000000000794d */ /* 0x000fea0003800000 */
.L_x_37089:
[----:B-1-3--:R-:W0:Y:S02]  /*b770*/  F2I.FTZ.TRUNC.NTZ R5, R24 ;  /* 0x0000001800057305 */ /* 0x00ae24000021f100 */
[----:B0-----:R-:W-:Y:S01]  /*b780*/  STG.E.U16 desc[UR36][R2.64], R5 ;  /* 0x0000000502007986 */ /* 0x001fe2000c101524 */
[----:B------:R-:W-:Y:S05]  /*b790*/  EXIT ;  /* 0x000000000000794d */ /* 0x000fea0003800000 */
.L_x_37085:
[----:B------:R-:W-:-:S13]  /*b7a0*/  ISETP.GT.AND P0, PT, R0, 0x6, PT ;  /* 0x000000060000780c */ /* 0x000fda0003f04270 */
[----:B------:R-:W-:Y:S05]  /*b7b0*/  @P0 BRA `(.L_x_37091) ;  /* 0x0000000000240947 */ /* 0x000fea0003800000 */
[----:B------:R-:W-:-:S13]  /*b7c0*/  ISETP.NE.AND P0, PT, R0, 0x5, PT ;  /* 0x000000050000780c */ /* 0x000fda0003f05270 */
[----:B------:R-:W-:Y:S05]  /*b7d0*/  @!P0 BRA `(.L_x_37092) ;  /* 0x0000000000108947 */ /* 0x000fea0003800000 */
[----:B------:R-:W-:-:S13]  /*b7e0*/  ISETP.NE.AND P0, PT, R0, 0x6, PT ;  /* 0x000000060000780c */ /* 0x000fda0003f05270 */
[----:B------:R-:W-:Y:S05]  /*b7f0*/  @P0 BRA `(.L_x_37088) ;  /* 0x0000000800940947 */ /* 0x000fea0003800000 */
[----:B-1-3--:R-:W-:Y:S01]  /*b800*/  STG.E desc[UR36][R2.64], R24 ;  /* 0x0000001802007986 */ /* 0x00afe2000c101924 */
[----:B------:R-:W-:Y:S05]  /*b810*/  EXIT ;  /* 0x000000000000794d */ /* 0x000fea0003800000 */
.L_x_37092:
[----:B-1-3--:R-:W-:-:S05]  /*b820*/  F2FP.F16.F32.PACK_AB R24, RZ, R24 ;  /* 0x00000018ff18723e */ /* 0x00afca00000000ff */
[----:B------:R-:W-:Y:S01]  /*b830*/  STG.E.U16 desc[UR36][R2.64], R24 ;  /* 0x0000001802007986 */ /* 0x000fe2000c101524 */
[----:B------:R-:W-:Y:S05]  /*b840*/  EXIT ;  /* 0x000000000000794d */ /* 0x000fea0003800000 */
.L_x_37091:
[----:B------:R-:W-:-:S13]  /*b850*/  ISETP.NE.AND P0, PT, R0, 0x7, PT ;  /* 0x000000070000780c */ /* 0x000fda0003f05270 */
[----:B------:R-:W-:Y:S05]  /*b860*/  @!P0 BRA `(.L_x_37093) ;  /* 0x00000000002c8947 */ /* 0x000fea0003800000 */
[----:B------:R-:W-:-:S13]  /*b870*/  ISETP.NE.AND P0, PT, R0, 0x8, PT ;  /* 0x000000080000780c */ /* 0x000fda0003f05270 */
[----:B------:R-:W-:Y:S05]  /*b880*/  @!P0 BRA `(.L_x_37094) ;  /* 0x0000000000148947 */ /* 0x000fea0003800000 */
[----:B------:R-:W-:-:S13]  /*b890*/  ISETP.NE.AND P0, PT, R0, 0x9, PT ;  /* 0x000000090000780c */ /* 0x000fda0003f05270 */
[----:B------:R-:W-:Y:S05]  /*b8a0*/  @P0 BRA `(.L_x_37088) ;  /* 0x0000000800680947 */ /* 0x000fea0003800000 */
[----:B------:R-:W-:-:S05]  /*b8b0*/  IMAD.MOV.U32 R25, RZ, RZ, RZ ;  /* 0x000000ffff197224 */ /* 0x000fca00078e00ff */
[----:B-1-3--:R-:W-:Y:S01]  /*b8c0*/  STG.E.64 desc[UR36][R2.64], R24 ;  /* 0x0000001802007986 */ /* 0x00afe2000c101b24 */
[----:B------:R-:W-:Y:S05]  /*b8d0*/  EXIT ;  /* 0x000000000000794d */ /* 0x000fea0003800000 */
.L_x_37094:
[----:B-1-3--:R-:W-:-:S04]  /*b8e0*/  F2FP.F16.F32.PACK_AB R5, RZ, R24 ;  /* 0x00000018ff05723e */ /* 0x00afc800000000ff */
[----:B------:R-:W-:-:S05]  /*b8f0*/  PRMT R5, R5, 0x5410, RZ ;  /* 0x0000541005057816 */ /* 0x000fca00000000ff */
[----:B------:R-:W-:Y:S01]  /*b900*/  STG.E desc[UR36][R2.64], R5 ;  /* 0x0000000502007986 */ /* 0x000fe2000c101924 */
[----:B------:R-:W-:Y:S05]  /*b910*/  EXIT ;  /* 0x000000000000794d */ /* 0x000fea0003800000 */
.L_x_37093:
[----:B-1-3--:R-:W-:-:S06]  /*b920*/  FMUL.FTZ R4, R24, 1 ;  /* 0x3f80000018047820 */ /* 0x00afcc0000410000 */
[----:B------:R-:W0:Y:S02]  /*b930*/  F2F.F64.F32 R4, R4 ;  /* 0x0000000400047310 */ /* 0x000e240000201800 */
[----:B0-----:R-:W-:Y:S01]  /*b940*/  STG.E.64 desc[UR36][R2.64], R4 ;  /* 0x0000000402007986 */ /* 0x001fe2000c101b24 */
[----:B------:R-:W-:Y:S05]  /*b950*/  EXIT ;  /* 0x000000000000794d */ /* 0x000fea0003800000 */
.L_x_37084:
        /* <DEDUP_REMOVED lines=10> */
[----:B------:R-:W-:Y:S01]  /*ba00*/  STG.E.U8 desc[UR36][R2.64], R5 ;  /* 0x0000000502007986 */ /* 0x000fe2000c101124 */
[----:B------:R-:W-:Y:S05]  /*ba10*/  EXIT ;  /* 0x000000000000794d */ /* 0x000fea0003800000 */
.L_x_37097:
[----:B-1-3--:R-:W-:Y:S01]  /*ba20*/  FMUL.FTZ R4, R24, 1 ;  /* 0x3f80000018047820 */ /* 0x00afe20000410000 */
[----:B------:R-:W-:-:S05]  /*ba30*/  CS2R R6, SRZ ;  /* 0x0000000000067805 */ /* 0x000fca000001ff00 */
[----:B------:R-:W0:Y:S02]  /*ba40*/  F2F.F64.F32 R4, R4 ;  /* 0x0000000400047310 */ /* 0x000e240000201800 */
[----:B0-----:R-:W-:Y:S01]  /*ba50*/  STG.E.128 desc[UR36][R2.64], R4 ;  /* 0x0000000402007986 */ /* 0x001fe2000c101d24 */
[----:B------:R-:W-:Y:S05]  /*ba60*/  EXIT ;  /* 0x000000000000794d */ /* 0x000fea0003800000 */
.L_x_37096:
        /* <DEDUP_REMOVED lines=20> */
.L_x_37101:
[----:B------:R-:W-:Y:S05]  /*bbb0*/  BSYNC B0 ;  /* 0x0000000000007941 */ /* 0x000fea0003800000 */
.L_x_37100:
[----:B------:R-:W-:-:S05]  /*bbc0*/  LOP3.LUT R7, R0, R7, RZ, 0xfc, !PT ;  /* 0x0000000700077212 */ /* 0x000fca00078efcff */
[----:B------:R-:W-:Y:S01]  /*bbd0*/  STG.E.U8 desc[UR36][R2.64], R7 ;  /* 0x0000000702007986 */ /* 0x000fe2000c101124 */
[----:B------:R-:W-:Y:S05]  /*bbe0*/  EXIT ;  /* 0x000000000000794d */ /* 0x000fea0003800000 */
.L_x_37099:
[----:B-1-3--:R-:W-:Y:S01]  /*bbf0*/  LOP3.LUT R4, R24, 0x7fffffff, RZ, 0xc0, !PT ;  /* 0x7fffffff18047812 */ /* 0x00afe200078ec0ff */
        /* <DEDUP_REMOVED lines=11> */
.L_x_37103:
[----:B------:R-:W-:Y:S01]  /*bcb0*/  IMAD.MOV.U32 R0, RZ, RZ, 0x7f ;  /* 0x0000007fff007424 */ /* 0x000fe200078e00ff */
[----:B------:R-:W-:-:S04]  /*bcc0*/  ISETP.GT.U32.AND P0, PT, R4, 0x7f800000, PT ;  /* 0x7f8000000400780c */ /* 0x000fc80003f04070 */
[----:B------:R-:W-:-:S09]  /*bcd0*/  SEL R0, R0, 0x7c, P0 ;  /* 0x0000007c00007807 */ /* 0x000fd20000000000 */
.L_x_37104:
[----:B------:R-:W-:Y:S05]  /*bce0*/  BSYNC B0 ;  /* 0x0000000000007941 */ /* 0x000fea0003800000 */
.L_x_37102:
[----:B------:R-:W-:-:S04]  /*bcf0*/  LOP3.LUT R24, R24, 0x80000000, RZ, 0xc0, !PT ;  /* 0x8000000018187812 */ /* 0x000fc800078ec0ff */
[----:B------:R-:W-:-:S04]  /*bd00*/  SHF.R.U32.HI R5, RZ, 0x18, R24 ;  /* 0x00000018ff057819 */ /* 0x000fc80000011618 */
[----:B------:R-:W-:-:S05]  /*bd10*/  LOP3.LUT R5, R0, R5, RZ, 0xfc, !PT ;  /* 0x0000000500057212 */ /* 0x000fca00078efcff */
[----:B------:R-:W-:Y:S01]  /*bd20*/  STG.E.U8 desc[UR36][R2.64], R5 ;  /* 0x0000000502007986 */ /* 0x000fe2000c101124 */
[----:B------:R-:W-:Y:S05]  /*bd30*/  EXIT ;  /* 0x000000000000794d */ /* 0x000fea0003800000 */
.L_x_37098:
[----:B-1-3--:R-:W-:-:S05]  /*bd40*/  F2FP.BF16.F32.PACK_AB R24, RZ, R24 ;  /* 0x00000018ff18723e */ /* 0x00afca00000010ff */
[----:B------:R-:W-:Y:S01]  /*bd50*/  STG.E.U16 desc[UR36][R2.64], R24 ;  /* 0x0000001802007986 */ /* 0x000fe2000c101524 */
[----:B------:R-:W-:Y:S05]  /*bd60*/  EXIT ;  /* 0x000000000000794d */ /* 0x000fea0003800000 */
.L_x_37095:
        /* <DEDUP_REMOVED lines=8> */
[----:B-1-3--:R-:W0:Y:S02]  /*bdf0*/  F2I.FTZ.U32.TRUNC.NTZ R5, R24 ;  /* 0x0000001800057305 */ /* 0x00ae24000021f000 */
[----:B0-----:R-:W-:Y:S01]  /*be00*/  STG.E.U16 desc[UR36][R2.64], R5 ;  /* 0x0000000502007986 */ /* 0x001fe2000c101524 */
[----:B------:R-:W-:Y:S05]  /*be10*/  EXIT ;  /* 0x000000000000794d */ /* 0x000fea0003800000 */
.L_x_37107:
        /* <DEDUP_REMOVED lines=16> */
.L_x_37110:
[----:B------:R-:W-:-:S04]  /*bf20*/  LOP3.LUT R24, R24, 0x80000000, RZ, 0xc0, !PT ;  /* 0x8000000018187812 */ /* 0x000fc800078ec0ff */
[----:B------:R-:W-:-:S04]  /*bf30*/  SHF.R.U32.HI R5, RZ, 0x18, R24 ;  /* 0x00000018ff057819 */ /* 0x000fc80000011618 */
[----:B------:R-:W-:-:S04]  /*bf40*/  LOP3.LUT R4, R4, R5, RZ, 0xfc, !PT ;  /* 0x0000000504047212 */ /* 0x000fc800078efcff */
[----:B------:R-:W-:-:S07]  /*bf50*/  PRMT R0, R4, 0x7610, R0 ;  /* 0x0000761004007816 */ /* 0x000fce0000000000 */
.L_x_37109:
[----:B------:R-:W-:Y:S05]  /*bf60*/  BSYNC B0 ;  /* 0x0000000000007941 */ /* 0x000fea0003800000 */
.L_x_37108:
[----:B------:R-:W-:Y:S01]  /*bf70*/  STG.E.U8 desc[UR36][R2.64], R0 ;  /* 0x0000000002007986 */ /* 0x000fe2000c101124 */
[----:B------:R-:W-:Y:S05]  /*bf80*/  EXIT ;  /* 0x000000000000794d */ /* 0x000fea0003800000 */
.L_x_37106:
        /* <DEDUP_REMOVED lines=16> */
.L_x_37113:
[----:B------:R-:W-:-:S04]  /*c090*/  LOP3.LUT R24, R24, 0x80000000, RZ, 0xc0, !PT ;  /* 0x8000000018187812 */ /* 0x000fc800078ec0ff */
[----:B------:R-:W-:-:S04]  /*c0a0*/  SHF.R.U32.HI R5, RZ, 0x18, R24 ;  /* 0x00000018ff057819 */ /* 0x000fc80000011618 */
[----:B------:R-:W-:-:S04]  /*c0b0*/  LOP3.LUT R4, R4, R5, RZ, 0xfc, !PT ;  /* 0x0000000504047212 */ /* 0x000fc800078efcff */
[----:B------:R-:W-:-:S07]  /*c0c0*/  PRMT R0, R4, 0x7610, R0 ;  /* 0x0000761004007816 */ /* 0x000fce0000000000 */
.L_x_37112:
[----:B------:R-:W-:Y:S05]  /*c0d0*/  BSYNC B0 ;  /* 0x0000000000007941 */ /* 0x000fea0003800000 */
.L_x_37111:
[----:B------:R-:W-:Y:S01]  /*c0e0*/  STG.E.U8 desc[UR36][R2.64], R0 ;  /* 0x0000000002007986 */ /* 0x000fe2000c101124 */
[----:B------:R-:W-:Y:S05]  /*c0f0*/  EXIT ;  /* 0x000000000000794d */ /* 0x000fea0003800000 */
.L_x_37105:
        /* <DEDUP_REMOVED lines=21> */
.L_x_37088:
        /* <DEDUP_REMOVED lines=16> */
.L_x_37116:
[----:B------:R-:W-:Y:S05]  /*c350*/  EXIT ;  /* 0x000000000000794d */ /* 0x000fea0003800000 */
.L_x_37115:
[----:B-1-3--:R-:W0:Y:S02]  /*c360*/  F2I.U64.TRUNC R24, R24 ;  /* 0x0000001800187311 */ /* 0x00ae24000020d800 */
[----:B0-----:R-:W-:Y:S01]  /*c370*/  STG.E.64 desc[UR36][R2.64], R24 ;  /* 0x0000001802007986 */ /* 0x001fe2000c101b24 */
[----:B------:R-:W-:Y:S05]  /*c380*/  EXIT ;  /* 0x000000000000794d */ /* 0x000fea0003800000 */
.L_x_37114:
[----:B-1-3--:R-:W0:Y:S02]  /*c390*/  F2I.FTZ.U32.TRUNC.NTZ R5, R24 ;  /* 0x0000001800057305 */ /* 0x00ae24000021f000 */
[----:B0-----:R-:W-:Y:S01]  /*c3a0*/  STG.E desc[UR36][R2.64], R5 ;  /* 0x0000000502007986 */ /* 0x001fe2000c101924 */
[----:B------:R-:W-:Y:S05]  /*c3b0*/  EXIT ;  /* 0x000000000000794d */ /* 0x000fea0003800000 */
.L_x_37117:
        /* <DEDUP_REMOVED lines=12> */
.L_x_57529:


//--------------------- .text._ZN2at6native18elementwise_kernelILi128ELi2EZNS0_22gpu_kernel_impl_nocastINS0_13BinaryFunctorIfffZZZNS0_21remainder_kernel_cudaERNS_18TensorIteratorBaseEENKUlvE0_clEvENKUlvE0_clEvEUlffE_EEEEvS5_RKT_EUliE_EEviT1_ --------------------------
	.section	.text._ZN2at6native18elementwise_kernelILi128ELi2EZNS0_22gpu_kernel_impl_nocastINS0_13BinaryFunctorIfffZZZNS0_21remainder_kernel_cudaERNS_18TensorIteratorBaseEENKUlvE0_clEvENKUlvE0_clEvEUlffE_EEEEvS5_RKT_EUliE_EEviT1_,"ax",@progbits
	.align	128
        .global         _ZN2at6native18elementwise_kernelILi128ELi2EZNS0_22gpu_kernel_impl_nocastINS0_13BinaryFunctorIfffZZZNS0_21remainder_kernel_cudaERNS_18TensorIteratorBaseEENKUlvE0_clEvENKUlvE0_clEvEUlffE_EEEEvS5_RKT_EUliE_EEviT1_
        .type           _ZN2at6native18elementwise_kernelILi128ELi2EZNS0_22gpu_kernel_impl_nocastINS0_13BinaryFunctorIfffZZZNS0_21remainder_kernel_cudaERNS_18TensorIteratorBaseEENKUlvE0_clEvENKUlvE0_clEvEUlffE_EEEEvS5_RKT_EUliE_EEviT1_,@function
        .size           _ZN2at6native18elementwise_kernelILi128ELi2EZNS0_22gpu_kernel_impl_nocastINS0_13BinaryFunctorIfffZZZNS0_21remainder_kernel_cudaERNS_18TensorIteratorBaseEENKUlvE0_clEvENKUlvE0_clEvEUlffE_EEEEvS5_RKT_EUliE_EEviT1_,(.L_x_57530 - _ZN2at6native18elementwise_kernelILi128ELi2EZNS0_22gpu_kernel_impl_nocastINS0_13BinaryFunctorIfffZZZNS0_21remainder_kernel_cudaERNS_18TensorIteratorBaseEENKUlvE0_clEvENKUlvE0_clEvEUlffE_EEEEvS5_RKT_EUliE_EEviT1_)
        .other          _ZN2at6native18elementwise_kernelILi128ELi2EZNS0_22gpu_kernel_impl_nocastINS0_13BinaryFunctorIfffZZZNS0_21remainder_kernel_cudaERNS_18TensorIteratorBaseEENKUlvE0_clEvENKUlvE0_clEvEUlffE_EEEEvS5_RKT_EUliE_EEviT1_,@"STO_CUDA_ENTRY STV_DEFAULT"
_ZN2at6native18elementwise_kernelILi128ELi2EZNS0_22gpu_kernel_impl_nocastINS0_13BinaryFunctorIfffZZZNS0_21remainder_kernel_cudaERNS_18TensorIteratorBaseEENKUlvE0_clEvENKUlvE0_clEvEUlffE_EEEEvS5_RKT_EUliE_EEviT1_:
.text._ZN2at6native18elementwise_kernelILi128ELi2EZNS0_22gpu_kernel_impl_nocastINS0_13BinaryFunctorIfffZZZNS0_21remainder_kernel_cudaERNS_18TensorIteratorBaseEENKUlvE0_clEvENKUlvE0_clEvEUlffE_EEEEvS5_RKT_EUliE_EEviT1_:
        /* <DEDUP_REMOVED lines=364> */
.L_x_37120:
[----:B------:R-:W-:Y:S01]  /*16c0*/  ULDC.64 UR10, c[0x0][0x488] ;  /* 0x00012200000a7ab9 */ /* 0x000fe20000000a00 */
[----:B------:R-:W-:Y:S01]  /*16d0*/  ULDC.64 UR8, c[0x0][0x480] ;  /* 0x0001200000087ab9 */ /* 0x000fe20000000a00 */
[----:B------:R-:W-:Y:S02]  /*16e0*/  IADD3 R8, P1, R4, UR10, RZ ;  /* 0x0000000a04087c10 */ /* 0x000fe4000ff3e0ff */
[----:B------:R-:W-:Y:S02]  /*16f0*/  IADD3 R10, P0, R0, UR8, RZ ;  /* 0x00000008000a7c10 */ /* 0x000fe4000ff1e0ff */
[----:B------:R-:W-:Y:S02]  /*1700*/  IADD3.X R9, RZ, UR11, RZ, P1, !PT ;  /* 0x0000000bff097c10 */ /* 0x000fe40008ffe4ff */
[----:B------:R-:W-:Y:S01]  /*1710*/  IADD3.X R11, RZ, UR9, RZ, P0, !PT ;  /* 0x00000009ff0b7c10 */ /* 0x000fe200087fe4ff */
[----:B------:R-:W-:Y:S02]  /*1720*/  ULDC.64 UR8, c[0x0][0x478] ;  /* 0x00011e0000087ab9 */ /* 0x000fe40000000a00 */
[----:B------:R-:W2:Y:S04]  /*1730*/  LDG.E R6, desc[UR4][R8.64] ;  /* 0x0000000408067981 */ /* 0x000ea8000c1e1900 */
[----:B------:R-:W2:Y:S01]  /*1740*/  LDG.E R7, desc[UR4][R10.64] ;  /* 0x000000040a077981 */ /* 0x000ea2000c1e1900 */
[----:B------:R-:W-:Y:S01]  /*1750*/  IADD3 R4, P1, R3, UR8, RZ ;  /* 0x0000000803047c10 */ /* 0x000fe2000ff3e0ff */
[----:B------:R-:W-:Y:S03]  /*1760*/  BSSY B0, `(.L_x_37121) ;  /* 0x0000041000007945 */ /* 0x000fe60003800000 */
[----:B------:R-:W-:-:S02]  /*1770*/  IADD3.X R5, RZ, UR9, RZ, P1, !PT ;  /* 0x00000009ff057c10 */ /* 0x000fc40008ffe4ff */
        /* <DEDUP_REMOVED lines=26> */
.L_x_37126:
[----:B------:R-:W-:Y:S01]  /*1920*/  FSETP.GEU.FTZ.AND P0, PT, R9, -R11, PT ;  /* 0x8000000b0900720b */ /* 0x000fe20003f1e000 */
[----:B------:R-:W-:-:S12]  /*1930*/  FADD.FTZ R3, R3, -1 ;  /* 0xbf80000003037421 */ /* 0x000fd80000010000 */
[----:B------:R-:W-:-:S07]  /*1940*/  @!P0 FADD.FTZ R3, R3, -1 ;  /* 0xbf80000003038421 */ /* 0x000fce0000010000 */
.L_x_37125:
[----:B------:R-:W-:Y:S05]  /*1950*/  BSYNC B2 ;  /* 0x0000000000027941 */ /* 0x000fea0003800000 */
.L_x_37124:
[----:B------:R-:W-:Y:S01]  /*1960*/  FFMA.FTZ R0, -R11, R3, R0 ;  /* 0x000000030b007223 */ /* 0x000fe20000010100 */
[----:B------:R-:W-:Y:S06]  /*1970*/  BRA `(.L_x_37122) ;  /* 0x00000000007c7947 */ /* 0x000fec0003800000 */
.L_x_37123:
        /* <DEDUP_REMOVED lines=15> */
.L_x_37129:
        /* <DEDUP_REMOVED lines=13> */
.L_x_37128:
[----:B------:R-:W-:Y:S05]  /*1b40*/  BSYNC B2 ;  /* 0x0000000000027941 */ /* 0x000fea0003800000 */
.L_x_37127:
[----:B------:R-:W-:-:S04]  /*1b50*/  FMUL.FTZ R3, R3, 1.1920928955078125e-07 ;  /* 0x3400000003037820 */ /* 0x000fc80000410000 */
[----:B------:R-:W-:-:S07]  /*1b60*/  FMUL.FTZ R0, R12, R3 ;  /* 0x000000030c007220 */ /* 0x000fce0000410000 */
.L_x_37122:
[----:B------:R-:W-:Y:S05]  /*1b70*/  BSYNC B0 ;  /* 0x0000000000007941 */ /* 0x000fea0003800000 */
.L_x_37121:
        /* <DEDUP_REMOVED lines=8> */
[----:B------:R-:W-:-:S05]  /*1c00*/  @P0 FADD.FTZ R7, R6, R7 ;  /* 0x0000000706070221 */ /* 0x000fca0000010000 */
[----:B------:R1:W-:Y:S02]  /*1c10*/  STG.E desc[UR4][R4.64], R7 ;  /* 0x0000000704007986 */ /* 0x0003e4000c101904 */
.L_x_37119:
[----:B------:R-:W-:Y:S05]  /*1c20*/  BSYNC B1 ;  /* 0x0000000000017941 */ /* 0x000fea0003800000 */
.L_x_37118:
[----:B------:R-:W-:-:S13]  /*1c30*/  ISETP.GE.AND P0, PT, R9, UR6, PT ;  /* 0x0000000609007c0c */ /* 0x000fda000bf06270 */
[----:B------:R-:W-:Y:S05]  /*1c40*/  @P0 EXIT ;  /* 0x000000000000094d */ /* 0x000fea0003800000 */
[----:B------:R-:W2:Y:S01]  /*1c50*/  LDC R8, c[0x0][0x218] ;  /* 0x00008600ff087b82 */ /* 0x000ea20000000800 */
[----:B------:R-:W-:Y:S01]  /*1c60*/  HFMA2.MMA R0, -RZ, RZ, 0, 0 ;  /* 0x00000000ff007435 */ /* 0x000fe200000001ff */
[----:B------:R-:W-:Y:S02]  /*1c70*/  CS2R R2, SRZ ;  /* 0x0000000000027805 */ /* 0x000fe4000001ff00 */
[----:B--2---:R-:W-:-:S13]  /*1c80*/  ISETP.NE.AND P0, PT, R8, RZ, PT ;  /* 0x000000ff0800720c */ /* 0x004fda0003f05270 */
[----:B------:R-:W-:Y:S05]  /*1c90*/  @!P0 BRA `(.L_x_37130) ;  /* 0x0000001400708947 */ /* 0x000fea0003800000 */
[----:B------:R-:W-:Y:S01]  /*1ca0*/  MOV R2, RZ ;  /* 0x000000ff00027202 */ /* 0x000fe20000000f00 */
[----:B------:R-:W-:Y:S01]  /*1cb0*/  ULDC.64 UR6, c[0x0][0x220] ;  /* 0x0000880000067ab9 */ /* 0x000fe20000000a00 */
[----:B------:R-:W-:Y:S01]  /*1cc0*/  MOV R3, R9 ;  /* 0x0000000900037202 */ /* 0x000fe20000000f00 */
[----:B------:R-:W-:Y:S01]  /*1cd0*/  ULDC UR8, c[0x0][0x350] ;  /* 0x0000d40000087ab9 */ /* 0x000fe20000000800 */
[----:B------:R-:W-:Y:S01]  /*1ce0*/  ISETP.NE.AND P0, PT, R8, 0x1, PT ;  /* 0x000000010800780c */ /* 0x000fe20003f05270 */
[----:B-1----:R-:W-:Y:S01]  /*1cf0*/  IMAD.HI.U32 R4, R9, UR6, R2 ;  /* 0x0000000609047c27 */ /* 0x002fe2000f8e0002 */
        /* <DEDUP_REMOVED lines=325> */
[----:B------:R-:W-:-:S03]  /*3150*/  @P0 MOV R8, RZ ;  /* 0x000000ff00080202 */ /* 0x000fc60000000f00 */
[----:B------:R-:W2:Y:S08]  /*3160*/  @P0 LDC R13, c[0x0][0x33c] ;  /* 0x0000cf00ff0d0b82 */ /* 0x000eb00000000800 */
[----:B------:R-:W3:Y:S08]  /*3170*/  @P0 LDC.64 R6, c[0x0][0x468] ;  /* 0x00011a00ff060b82 */ /* 0x000ef00000000a00 */
[----:B------:R-:W4:Y:S01]  /*3180*/  @P0 LDC R12, c[0x0][0x470] ;  /* 0x00011c00ff0c0b82 */ /* 0x000f220000000800 */
[----:B-1----:R-:W-:-:S05]  /*3190*/  @P0 IMAD.HI.U32 R4, R9, R10, R8 ;  /* 0x0000000a09040227 */ /* 0x002fca00078e0008 */
[----:B------:R-:W-:Y:S02]  /*31a0*/  @P0 SHF.R.U32.HI R4, RZ, R11, R4 ;  /* 0x0000000bff040219 */ /* 0x000fe40000011604 */
[----:B------:R-:W-:Y:S02]  /*31b0*/  IADD3 R11, -R9, RZ, RZ ;  /* 0x000000ff090b7210 */ /* 0x000fe40007ffe1ff */
[----:B------:R-:W-:-:S03]  /*31c0*/  @P0 IADD3 R8, -R4, RZ, RZ ;  /* 0x000000ff04080210 */ /* 0x000fc60007ffe1ff */
[----:B------:R-:W-:Y:S01]  /*31d0*/  IMAD R5, R11, UR8, R5 ;  /* 0x000000080b057c24 */ /* 0x000fe2000f8e0205 */
[----:B------:R-:W-:Y:S01]  /*31e0*/  ULDC.64 UR8, c[0x0][0x460] ;  /* 0x0001180000087ab9 */ /* 0x000fe20000000a00 */
[----:B--2---:R-:W-:Y:S02]  /*31f0*/  @P0 IMAD R9, R13, R8, R9 ;  /* 0x000000080d090224 */ /* 0x004fe400078e0209 */
[C---:B------:R-:W-:Y:S02]  /*3200*/  IMAD R3, R5.reuse, UR6, R3 ;  /* 0x0000000605037c24 */ /* 0x040fe4000f8e0203 */
[C---:B------:R-:W-:Y:S02]  /*3210*/  IMAD R0, R5.reuse, UR8, R0 ;  /* 0x0000000805007c24 */ /* 0x040fe4000f8e0200 */
[----:B------:R-:W-:Y:S02]  /*3220*/  IMAD R2, R5, UR9, R2 ;  /* 0x0000000905027c24 */ /* 0x000fe4000f8e0202 */
[----:B---3--:R-:W-:-:S02]  /*3230*/  @P0 IMAD R3, R9, R6, R3 ;  /* 0x0000000609030224 */ /* 0x008fc400078e0203 */
[C---:B------:R-:W-:Y:S02]  /*3240*/  @P0 IMAD R0, R9.reuse, R7, R0 ;  /* 0x0000000709000224 */ /* 0x040fe400078e0200 */
[----:B----4-:R-:W-:-:S07]  /*3250*/  @P0 IMAD R2, R9, R12, R2 ;  /* 0x0000000c09020224 */ /* 0x010fce00078e0202 */
.L_x_37130:
[----:B------:R-:W-:Y:S01]  /*3260*/  ULDC.64 UR8, c[0x0][0x488] ;  /* 0x0001220000087ab9 */ /* 0x000fe20000000a00 */
[----:B------:R-:W-:Y:S01]  /*3270*/  ULDC.64 UR6, c[0x0][0x480] ;  /* 0x0001200000067ab9 */ /* 0x000fe20000000a00 */
[----:B------:R-:W-:Y:S02]  /*3280*/  IADD3 R6, P1, R2, UR8, RZ ;  /* 0x0000000802067c10 */ /* 0x000fe4000ff3e0ff */
[----:B------:R-:W-:Y:S02]  /*3290*/  IADD3 R8, P0, R0, UR6, RZ ;  /* 0x0000000600087c10 */ /* 0x000fe4000ff1e0ff */
[----:B-1----:R-:W-:Y:S02]  /*32a0*/  IADD3.X R7, RZ, UR9, RZ, P1, !PT ;  /* 0x00000009ff077c10 */ /* 0x002fe40008ffe4ff */
        /* <DEDUP_REMOVED lines=33> */
.L_x_37136:
[----:B------:R-:W-:Y:S01]  /*34c0*/  FSETP.GEU.FTZ.AND P0, PT, R7, -R11, PT ;  /* 0x8000000b0700720b */ /* 0x000fe20003f1e000 */
[----:B------:R-:W-:-:S12]  /*34d0*/  FADD.FTZ R9, R9, -1 ;  /* 0xbf80000009097421 */ /* 0x000fd80000010000 */
[----:B------:R-:W-:-:S07]  /*34e0*/  @!P0 FADD.FTZ R9, R9, -1 ;  /* 0xbf80000009098421 */ /* 0x000fce0000010000 */
.L_x_37135:
[----:B------:R-:W-:Y:S05]  /*34f0*/  BSYNC B1 ;  /* 0x0000000000017941 */ /* 0x000fea0003800000 */
.L_x_37134:
[----:B------:R-:W-:Y:S01]  /*3500*/  FFMA.FTZ R0, -R11, R9, R0 ;  /* 0x000000090b007223 */ /* 0x000fe20000010100 */
[----:B------:R-:W-:Y:S06]  /*3510*/  BRA `(.L_x_37132) ;  /* 0x00000000007c7947 */ /* 0x000fec0003800000 */
.L_x_37133:
        /* <DEDUP_REMOVED lines=15> */
.L_x_37139:
        /* <DEDUP_REMOVED lines=13> */
.L_x_37138:
[----:B------:R-:W-:Y:S05]  /*36e0*/  BSYNC B1 ;  /* 0x0000000000017941 */ /* 0x000fea0003800000 */
.L_x_37137:
[----:B------:R-:W-:-:S04]  /*36f0*/  FMUL.FTZ R7, R6, 1.1920928955078125e-07 ;  /* 0x3400000006077820 */ /* 0x000fc80000410000 */
[----:B------:R-:W-:-:S07]  /*3700*/  FMUL.FTZ R0, R10, R7 ;  /* 0x000000070a007220 */ /* 0x000fce0000410000 */
.L_x_37132:
[----:B------:R-:W-:Y:S05]  /*3710*/  BSYNC B0 ;  /* 0x0000000000007941 */ /* 0x000fea0003800000 */
.L_x_37131:
[C---:B------:R-:W-:Y:S02]  /*3720*/  FSETP.GTU.FTZ.AND P0, PT, |R0|.reuse, +INF , PT ;  /* 0x7f8000000000780b */ /* 0x040fe40003f1c200 */
[----:B------:R-:W-:Y:S02]  /*3730*/  LOP3.LUT R5, R0, 0x80000000, R5, 0xb8, !PT ;  /* 0x8000000000057812 */ /* 0x000fe400078eb805 */
[----:B------:R-:W-:Y:S02]  /*3740*/  FSETP.GEU.FTZ.AND P2, PT, R4, RZ, PT ;  /* 0x000000ff0400720b */ /* 0x000fe40003f5e000 */
[----:B------:R-:W-:-:S04]  /*3750*/  FSEL R5, R0, R5, P0 ;  /* 0x0000000500057208 */ /* 0x000fc80000000000 */
[C---:B------:R-:W-:Y:S02]  /*3760*/  FSETP.NEU.FTZ.AND P0, PT, R5.reuse, RZ, PT ;  /* 0x000000ff0500720b */ /* 0x040fe40003f1d000 */
[----:B------:R-:W-:-:S04]  /*3770*/  FSETP.GEU.FTZ.AND P1, PT, R5, RZ, PT ;  /* 0x000000ff0500720b */ /* 0x000fc80003f3e000 */
[----:B------:R-:W-:-:S13]  /*3780*/  PLOP3.LUT P0, PT, P0, P2, P1, 0x60, 0x0 ;  /* 0x000000000000781c */ /* 0x000fda0000704c10 */
[----:B------:R-:W-:-:S05]  /*3790*/  @P0 FADD.FTZ R5, R4, R5 ;  /* 0x0000000504050221 */ /* 0x000fca0000010000 */
[----:B------:R-:W-:Y:S01]  /*37a0*/  STG.E desc[UR4][R2.64], R5 ;  /* 0x0000000502007986 */ /* 0x000fe2000c101904 */
[----:B------:R-:W-:Y:S05]  /*37b0*/  EXIT ;  /* 0x000000000000794d */ /* 0x000fea0003800000 */
.L_x_37140:
        /* <DEDUP_REMOVED lines=12> */
.L_x_57530:


//--------------------- .text._ZN2at6native27unrolled_elementwise_kernelINS0_13BinaryFunctorIfffZZZNS0_21remainder_kernel_cudaERNS_18TensorIteratorBaseEENKUlvE0_clEvENKUlvE0_clEvEUlffE_EESt5arrayIPcLm3EELi4E23TrivialOffsetCalculatorILi2EjESC_ILi1EjENS0_6memory15LoadWithoutCastENSF_16StoreWithoutCastEEEviT_T0_T2_T3_T4_T5_ --------------------------
	.section	.text._ZN2at6native27unrolled_elementwise_kernelINS0_13BinaryFunctorIfffZZZNS0_21remainder_kernel_cudaERNS_18TensorIteratorBaseEENKUlvE0_clEvENKUlvE0_clEvEUlffE_EESt5arrayIPcLm3EELi4E23TrivialOffsetCalculatorILi2EjESC_ILi1EjENS0_6memory15LoadWithoutCastENSF_16StoreWithoutCastEEEviT_T0_T2_T3_T4_T5_,"ax",@progbits
	.align	128
        .global         _ZN2at6native27unrolled_elementwise_kernelINS0_13BinaryFunctorIfffZZZNS0_21remainder_kernel_cudaERNS_18TensorIteratorBaseEENKUlvE0_clEvENKUlvE0_clEvEUlffE_EESt5arrayIPcLm3EELi4E23TrivialOffsetCalculatorILi2EjESC_ILi1EjENS0_6memory15LoadWithoutCastENSF_16StoreWithoutCastEEEviT_T0_T2_T3_T4_T5_
        .type           _ZN2at6native27unrolled_elementwise_kernelINS0_13BinaryFunctorIfffZZZNS0_21remainder_kernel_cudaERNS_18TensorIteratorBaseEENKUlvE0_clEvENKUlvE0_clEvEUlffE_EESt5arrayIPcLm3EELi4E23TrivialOffsetCalculatorILi2EjESC_ILi1EjENS0_6memory15LoadWithoutCastENSF_16StoreWithoutCastEEEviT_T0_T2_T3_T4_T5_,@function
        .size           _ZN2at6native27unrolled_elementwise_kernelINS0_13BinaryFunctorIfffZZZNS0_21remainder_kernel_cudaERNS_18TensorIteratorBaseEENKUlvE0_clEvENKUlvE0_clEvEUlffE_EESt5arrayIPcLm3EELi4E23TrivialOffsetCalculatorILi2EjESC_ILi1EjENS0_6memory15LoadWithoutCastENSF_16StoreWithoutCastEEEviT_T0_T2_T3_T4_T5_,(.L_x_57531 - _ZN2at6native27unrolled_elementwise_kernelINS0_13BinaryFunctorIfffZZZNS0_21remainder_kernel_cudaERNS_18TensorIteratorBaseEENKUlvE0_clEvENKUlvE0_clEvEUlffE_EESt5arrayIPcLm3EELi4E23TrivialOffsetCalculatorILi2EjESC_ILi1EjENS0_6memory15LoadWithoutCastENSF_16StoreWithoutCastEEEviT_T0_T2_T3_T4_T5_)
        .other          _ZN2at6native27unrolled_elementwise_kernelINS0_13BinaryFunctorIfffZZZNS0_21remainder_kernel_cudaERNS_18TensorIteratorBaseEENKUlvE0_clEvENKUlvE0_clEvEUlffE_EESt5arrayIPcLm3EELi4E23TrivialOffsetCalculatorILi2EjESC_ILi1EjENS0_6memory15LoadWithoutCastENSF_16StoreWithoutCastEEEviT_T0_T2_T3_T4_T5_,@"STO_CUDA_ENTRY STV_DEFAULT"
_ZN2at6native27unrolled_elementwise_kernelINS0_13BinaryFunctorIfffZZZNS0_21remainder_kernel_cudaERNS_18TensorIteratorBaseEENKUlvE0_clEvENKUlvE0_clEvEUlffE_EESt5arrayIPcLm3EELi4E23TrivialOffsetCalculatorILi2EjESC_ILi1EjENS0_6memory15LoadWithoutCastENSF_16StoreWithoutCastEEEviT_T0_T2_T3_T4_T5_:
.text._ZN2at6native27unrolled_elementwise_kernelINS0_13BinaryFunctorIfffZZZNS0_21remainder_kernel_cudaERNS_18TensorIteratorBaseEENKUlvE0_clEvENKUlvE0_clEvEUlffE_EESt5arrayIPcLm3EELi4E23TrivialOffsetCalculatorILi2EjESC_ILi1EjENS0_6memory15LoadWithoutCastENSF_16StoreWithoutCastEEEviT_T0_T2_T3_T4_T5_:
[----:B------:R-:W-:Y:S01]  /*0000*/  LDC R1, c[0x0][0x28] ;  /* 0x00000a00ff017b82 */ /* 0x000fe20000000800 */
[----:B------:R-:W0:Y:S07]  /*0010*/  S2R R10, SR_CTAID.X ;  /* 0x00000000000a7919 */ /* 0x000e2e0000002500 */
[----:B------:R-:W0:Y:S01]  /*0020*/  LDC R3, c[0x0][0x210] ;  /* 0x00008400ff037b82 */ /* 0x000e220000000800 */
[----:B------:R-:W-:Y:S01]  /*0030*/  CS2R R22, SRZ ;  /* 0x0000000000167805 */ /* 0x000fe2000001ff00 */
        /* <DEDUP_REMOVED lines=16> */
[----:B------:R3:W5:Y:S01]  /*0140*/  @!P2 LDG.E R22, desc[UR4][R16.64] ;  /* 0x000000041016a981 */ /* 0x000762000c1e1900 */
[----:B-1----:R-:W-:Y:S01]  /*0150*/  @!P2 IMAD.WIDE.U32 R18, R13, 0x4, R18 ;  /* 0x000000040d12a825 */ /* 0x002fe200078e0012 */
[----:B------:R-:W-:-:S06]  /*0160*/  HFMA2.MMA R13, -RZ, RZ, 0, 0 ;  /* 0x00000000ff0d7435 */ /* 0x000fcc00000001ff */
[----:B------:R-:W-:Y:S01]  /*0170*/  @!P3 IMAD R25, R10, 0x200, R27 ;  /* 0x000002000a19b824 */ /* 0x000fe200078e021b */
[----:B------:R-:W1:Y:S01]  /*0180*/  @!P3 LDC.64 R8, c[0x0][0x220] ;  /* 0x00008800ff08bb82 */ /* 0x000e620000000a00 */
[----:B------:R-:W-:Y:S02]  /*0190*/  @!P3 VIADD R27, R27, 0x80 ;  /* 0x000000801b1bb836 */ /* 0x000fe40000000000 */
[----:B------:R-:W-:Y:S02]  /*01a0*/  IMAD.MOV.U32 R26, RZ, RZ, RZ ;  /* 0x000000ffff1a7224 */ /* 0x000fe400078e00ff */
[----:B--2---:R-:W-:Y:S01]  /*01b0*/  @!P0 IMAD.WIDE.U32 R20, R29, 0x4, R20 ;  /* 0x000000041d148825 */ /* 0x004fe200078e0014 */
[----:B------:R-:W-:Y:S02]  /*01c0*/  ISETP.GE.AND P1, PT, R27, R12, PT ;  /* 0x0000000c1b00720c */ /* 0x000fe40003f26270 */
[----:B------:R-:W2:Y:S01]  /*01d0*/  @!P3 LDC.64 R6, c[0x0][0x228] ;  /* 0x00008a00ff06bb82 */ /* 0x000ea20000000a00 */
[----:B---3--:R-:W-:Y:S01]  /*01e0*/  CS2R R16, SRZ ;  /* 0x0000000000107805 */ /* 0x008fe2000001ff00 */
[----:B------:R3:W5:Y:S01]  /*01f0*/  @!P2 LDG.E R13, desc[UR4][R18.64] ;  /* 0x00000004120da981 */ /* 0x000762000c1e1900 */
[----:B0-----:R-:W-:-:S03]  /*0200*/  @!P0 IMAD.WIDE.U32 R14, R29, 0x4, R14 ;  /* 0x000000041d0e8825 */ /* 0x001fc600078e000e */
[----:B------:R3:W5:Y:S04]  /*0210*/  @!P0 LDG.E R23, desc[UR4][R20.64] ;  /* 0x0000000414178981 */ /* 0x000768000c1e1900 */
[----:B------:R3:W5:Y:S01]  /*0220*/  @!P0 LDG.E R26, desc[UR4][R14.64] ;  /* 0x000000040e1a8981 */ /* 0x000762000c1e1900 */
[----:B------:R-:W0:Y:S08]  /*0230*/  @!P1 LDC.64 R4, c[0x0][0x220] ;  /* 0x00008800ff049b82 */ /* 0x000e300000000a00 */
[----:B------:R-:W4:Y:S01]  /*0240*/  @!P1 LDC.64 R2, c[0x0][0x228] ;  /* 0x00008a00ff029b82 */ /* 0x000f220000000a00 */
[----:B------:R-:W-:-:S02]  /*0250*/  @!P1 IMAD R27, R10, 0x200, R27 ;  /* 0x000002000a1b9824 */ /* 0x000fc400078e021b */
[----:B-1----:R-:W-:-:S04]  /*0260*/  @!P3 IMAD.WIDE.U32 R8, R25, 0x4, R8 ;  /* 0x000000041908b825 */ /* 0x002fc800078e0008 */
[----:B--2---:R-:W-:Y:S01]  /*0270*/  @!P3 IMAD.WIDE.U32 R6, R25, 0x4, R6 ;  /* 0x000000041906b825 */ /* 0x004fe200078e0006 */
[----:B------:R-:W-:-:S06]  /*0280*/  CS2R R24, SRZ ;  /* 0x0000000000187805 */ /* 0x000fcc000001ff00 */
[----:B------:R3:W5:Y:S01]  /*0290*/  @!P3 LDG.E R25, desc[UR4][R8.64] ;  /* 0x000000040819b981 */ /* 0x000762000c1e1900 */
[----:B0-----:R-:W-:-:S03]  /*02a0*/  @!P1 IMAD.WIDE.U32 R4, R27, 0x4, R4 ;  /* 0x000000041b049825 */ /* 0x001fc600078e0004 */
[----:B------:R3:W5:Y:S04]  /*02b0*/  @!P3 LDG.E R24, desc[UR4][R6.64] ;  /* 0x000000040618b981 */ /* 0x000768000c1e1900 */
[----:B------:R3:W5:Y:S01]  /*02c0*/  @!P1 LDG.E R17, desc[UR4][R4.64] ;  /* 0x0000000404119981 */ /* 0x000762000c1e1900 */
[----:B----4-:R-:W-:-:S05]  /*02d0*/  @!P1 IMAD.WIDE.U32 R2, R27, 0x4, R2 ;  /* 0x000000041b029825 */ /* 0x010fca00078e0002 */
[----:B------:R3:W5:Y:S01]  /*02e0*/  @!P1 LDG.E R16, desc[UR4][R2.64] ;  /* 0x0000000402109981 */ /* 0x000762000c1e1900 */
[----:B------:R-:W-:Y:S04]  /*02f0*/  BSSY B1, `(.L_x_37141) ;  /* 0x000004b000017945 */ /* 0x000fe80003800000 */
[----:B------:R-:W-:Y:S05]  /*0300*/  @P2 BRA `(.L_x_37142) ;  /* 0x0000000400242947 */ /* 0x000fea0003800000 */
[C---:B-----5:R-:W-:Y:S01]  /*0310*/  FSETP.GEU.FTZ.AND P0, PT, |R22|.reuse, |R13|, PT ;  /* 0x4000000d1600720b */ /* 0x060fe20003f1e200 */
        /* <DEDUP_REMOVED lines=26> */
.L_x_37148:
[----:B------:R-:W-:Y:S01]  /*04c0*/  FSETP.GEU.FTZ.AND P0, PT, R5, -R4, PT ;  /* 0x800000040500720b */ /* 0x000fe20003f1e000 */
[----:B------:R-:W-:-:S12]  /*04d0*/  FADD.FTZ R0, R0, -1 ;  /* 0xbf80000000007421 */ /* 0x000fd80000010000 */
[----:B------:R-:W-:-:S07]  /*04e0*/  @!P0 FADD.FTZ R0, R0, -1 ;  /* 0xbf80000000008421 */ /* 0x000fce0000010000 */
.L_x_37147:
[----:B------:R-:W-:Y:S05]  /*04f0*/  BSYNC B2 ;  /* 0x0000000000027941 */ /* 0x000fea0003800000 */
.L_x_37146:
[----:B------:R-:W-:Y:S01]  /*0500*/  FFMA.FTZ R3, -R4, R0, R3 ;  /* 0x0000000004037223 */ /* 0x000fe20000010103 */
[----:B------:R-:W-:Y:S06]  /*0510*/  BRA `(.L_x_37144) ;  /* 0x00000000007c7947 */ /* 0x000fec0003800000 */
.L_x_37145:
        /* <DEDUP_REMOVED lines=15> */
.L_x_37151:
        /* <DEDUP_REMOVED lines=13> */
.L_x_37150:
[----:B------:R-:W-:Y:S05]  /*06e0*/  BSYNC B2 ;  /* 0x0000000000027941 */ /* 0x000fea0003800000 */
.L_x_37149:
[----:B------:R-:W-:-:S04]  /*06f0*/  FMUL.FTZ R3, R3, 1.1920928955078125e-07 ;  /* 0x3400000003037820 */ /* 0x000fc80000410000 */
[----:B------:R-:W-:-:S07]  /*0700*/  FMUL.FTZ R3, R2, R3 ;  /* 0x0000000302037220 */ /* 0x000fce0000410000 */
.L_x_37144:
[----:B------:R-:W-:Y:S05]  /*0710*/  BSYNC B0 ;  /* 0x0000000000007941 */ /* 0x000fea0003800000 */
.L_x_37143:
        /* <DEDUP_REMOVED lines=8> */
.L_x_37142:
[----:B------:R-:W-:Y:S05]  /*07a0*/  BSYNC B1 ;  /* 0x0000000000017941 */ /* 0x000fea0003800000 */
.L_x_37141:
[----:B---3--:R-:W-:Y:S01]  /*07b0*/  VIADD R3, R11, 0x80 ;  /* 0x000000800b037836 */ /* 0x008fe20000000000 */
        /* <DEDUP_REMOVED lines=30> */
.L_x_37159:
[----:B------:R-:W-:Y:S01]  /*09a0*/  FSETP.GEU.FTZ.AND P0, PT, R5, -R9, PT ;  /* 0x800000090500720b */ /* 0x000fe20003f1e000 */
[----:B------:R-:W-:-:S12]  /*09b0*/  FADD.FTZ R7, R7, -1 ;  /* 0xbf80000007077421 */ /* 0x000fd80000010000 */
[----:B------:R-:W-:-:S07]  /*09c0*/  @!P0 FADD.FTZ R7, R7, -1 ;  /* 0xbf80000007078421 */ /* 0x000fce0000010000 */
.L_x_37158:
[----:B------:R-:W-:Y:S05]  /*09d0*/  BSYNC B2 ;  /* 0x0000000000027941 */ /* 0x000fea0003800000 */
.L_x_37157:
[----:B------:R-:W-:Y:S01]  /*09e0*/  FFMA.FTZ R4, -R9, R7, R4 ;  /* 0x0000000709047223 */ /* 0x000fe20000010104 */
[----:B------:R-:W-:Y:S06]  /*09f0*/  BRA `(.L_x_37155) ;  /* 0x00000000007c7947 */ /* 0x000fec0003800000 */
.L_x_37156:
        /* <DEDUP_REMOVED lines=15> */
.L_x_37162:
        /* <DEDUP_REMOVED lines=13> */
.L_x_37161:
[----:B------:R-:W-:Y:S05]  /*0bc0*/  BSYNC B2 ;  /* 0x0000000000027941 */ /* 0x000fea0003800000 */
.L_x_37160:
[----:B------:R-:W-:-:S04]  /*0bd0*/  FMUL.FTZ R5, R5, 1.1920928955078125e-07 ;  /* 0x3400000005057820 */ /* 0x000fc80000410000 */
[----:B------:R-:W-:-:S07]  /*0be0*/  FMUL.FTZ R4, R4, R5 ;  /* 0x0000000504047220 */ /* 0x000fce0000410000 */
.L_x_37155:
[----:B------:R-:W-:Y:S05]  /*0bf0*/  BSYNC B0 ;  /* 0x0000000000007941 */ /* 0x000fea0003800000 */
.L_x_37154:
        /* <DEDUP_REMOVED lines=8> */
.L_x_37153:
[----:B------:R-:W-:Y:S05]  /*0c80*/  BSYNC B1 ;  /* 0x0000000000017941 */ /* 0x000fea0003800000 */
.L_x_37152:
        /* <DEDUP_REMOVED lines=31> */
.L_x_37170:
[----:B------:R-:W-:Y:S01]  /*0e80*/  FSETP.GEU.FTZ.AND P0, PT, R7, -R13, PT ;  /* 0x8000000d0700720b */ /* 0x000fe20003f1e000 */
[----:B------:R-:W-:-:S12]  /*0e90*/  FADD.FTZ R9, R9, -1 ;  /* 0xbf80000009097421 */ /* 0x000fd80000010000 */
[----:B------:R-:W-:-:S07]  /*0ea0*/  @!P0 FADD.FTZ R9, R9, -1 ;  /* 0xbf80000009098421 */ /* 0x000fce0000010000 */
.L_x_37169:
[----:B------:R-:W-:Y:S05]  /*0eb0*/  BSYNC B2 ;  /* 0x0000000000027941 */ /* 0x000fea0003800000 */
.L_x_37168:
[----:B------:R-:W-:Y:S01]  /*0ec0*/  FFMA.FTZ R4, -R13, R9, R4 ;  /* 0x000000090d047223 */ /* 0x000fe20000010104 */
[----:B------:R-:W-:Y:S06]  /*0ed0*/  BRA `(.L_x_37166) ;  /* 0x00000000007c7947 */ /* 0x000fec0003800000 */
.L_x_37167:
        /* <DEDUP_REMOVED lines=13> */
[----:B-1----:R-:W-:-:S04]  /*0fb0*/  LOP3.LUT R14, R0, 0x3f800000, RZ, 0xfc, !PT ;  /* 0x3f800000000e7812 */ /* 0x002fc800078efcff */
[----:B------:R1:W2:Y:S03]  /*0fc0*/  MUFU.RCP R0, R14 ;  /* 0x0000000e00007308 */ /* 0x0002a60000001000 */
.L_x_37173:
        /* <DEDUP_REMOVED lines=13> */
.L_x_37172:
[----:B------:R-:W-:Y:S05]  /*10a0*/  BSYNC B2 ;  /* 0x0000000000027941 */ /* 0x000fea0003800000 */
.L_x_37171:
[----:B------:R-:W-:-:S04]  /*10b0*/  FMUL.FTZ R7, R6, 1.1920928955078125e-07 ;  /* 0x3400000006077820 */ /* 0x000fc80000410000 */
[----:B------:R-:W-:-:S07]  /*10c0*/  FMUL.FTZ R4, R4, R7 ;  /* 0x0000000704047220 */ /* 0x000fce0000410000 */
.L_x_37166:
[----:B------:R-:W-:Y:S05]  /*10d0*/  BSYNC B0 ;  /* 0x0000000000007941 */ /* 0x000fea0003800000 */
.L_x_37165:
        /* <DEDUP_REMOVED lines=8> */
.L_x_37164:
[----:B------:R-:W-:Y:S05]  /*1160*/  BSYNC B1 ;  /* 0x0000000000017941 */ /* 0x000fea0003800000 */
.L_x_37163:
        /* <DEDUP_REMOVED lines=31> */
.L_x_37181:
[----:B------:R-:W-:Y:S01]  /*1360*/  FSETP.GEU.FTZ.AND P0, PT, R9, -R15, PT ;  /* 0x8000000f0900720b */ /* 0x000fe20003f1e000 */
[----:B------:R-:W-:-:S12]  /*1370*/  FADD.FTZ R13, R13, -1 ;  /* 0xbf8000000d0d7421 */ /* 0x000fd80000010000 */
[----:B------:R-:W-:-:S07]  /*1380*/  @!P0 FADD.FTZ R13, R13, -1 ;  /* 0xbf8000000d0d8421 */ /* 0x000fce0000010000 */
.L_x_37180:
[----:B------:R-:W-:Y:S05]  /*1390*/  BSYNC B2 ;  /* 0x0000000000027941 */ /* 0x000fea0003800000 */
.L_x_37179:
[----:B------:R-:W-:Y:S01]  /*13a0*/  FFMA.FTZ R0, -R15, R13, R0 ;  /* 0x0000000d0f007223 */ /* 0x000fe20000010100 */
[----:B------:R-:W-:Y:S06]  /*13b0*/  BRA `(.L_x_37177) ;  /* 0x00000000007c7947 */ /* 0x000fec0003800000 */
.L_x_37178:
        /* <DEDUP_REMOVED lines=13> */
[----:B-1----:R-:W-:-:S04]  /*1490*/  LOP3.LUT R14, R0, 0x3f800000, RZ, 0xfc, !PT ;  /* 0x3f800000000e7812 */ /* 0x002fc800078efcff */
[----:B------:R0:W1:Y:S03]  /*14a0*/  MUFU.RCP R0, R14 ;  /* 0x0000000e00007308 */ /* 0x0000660000001000 */
.L_x_37184:
        /* <DEDUP_REMOVED lines=13> */
.L_x_37183:
[----:B------:R-:W-:Y:S05]  /*1580*/  BSYNC B2 ;  /* 0x0000000000027941 */ /* 0x000fea0003800000 */
.L_x_37182:
[----:B------:R-:W-:-:S04]  /*1590*/  FMUL.FTZ R9, R4, 1.1920928955078125e-07 ;  /* 0x3400000004097820 */ /* 0x000fc80000410000 */
[----:B------:R-:W-:-:S07]  /*15a0*/  FMUL.FTZ R0, R8, R9 ;  /* 0x0000000908007220 */ /* 0x000fce0000410000 */
.L_x_37177:
[----:B------:R-:W-:Y:S05]  /*15b0*/  BSYNC B0 ;  /* 0x0000000000007941 */ /* 0x000fea0003800000 */
.L_x_37176:
        /* <DEDUP_REMOVED lines=8> */
.L_x_37175:
[----:B------:R-:W-:Y:S05]  /*1640*/  BSYNC B1 ;  /* 0x0000000000017941 */ /* 0x000fea0003800000 */
.L_x_37174:
[----:B------:R-:W-:Y:S01]  /*1650*/  ISETP.GE.AND P0, PT, R11, R12, PT ;  /* 0x0000000c0b00720c */ /* 0x000fe20003f06270 */
[----:B------:R-:W-:Y:S04]  /*1660*/  BSSY B0, `(.L_x_37185) ;  /* 0x0000017000007945 */ /* 0x000fe80003800000 */
[----:B------:R-:W-:Y:S08]  /*1670*/  BSSY B1, `(.L_x_37186) ;  /* 0x000000f000017945 */ /* 0x000ff00003800000 */
[----:B------:R-:W-:Y:S05]  /*1680*/  @P0 BRA `(.L_x_37187) ;  /* 0x0000000000340947 */ /* 0x000fea0003800000 */
[----:B01----:R-:W0:Y:S01]  /*1690*/  LDC.64 R14, c[0x0][0x218] ;  /* 0x00008600ff0e7b82 */ /* 0x003e220000000a00 */
[----:B------:R-:W-:-:S04]  /*16a0*/  IMAD R11, R10, 0x200, R11 ;  /* 0x000002000a0b7824 */ /* 0x000fc800078e020b */
[----:B0-----:R-:W-:-:S04]  /*16b0*/  IMAD.WIDE.U32 R14, R11, 0x4, R14 ;  /* 0x000000040b0e7825 */ /* 0x001fc800078e000e */
[----:B------:R-:W-:Y:S01]  /*16c0*/  IMAD.MOV.U32 R11, RZ, RZ, R3 ;  /* 0x000000ffff0b7224 */ /* 0x000fe200078e0003 */
[----:B------:R0:W-:Y:S04]  /*16d0*/  STG.E desc[UR4][R14.64], R2 ;  /* 0x000000020e007986 */ /* 0x0001e8000c101904 */
[----:B------:R-:W-:-:S13]  /*16e0*/  ISETP.GE.AND P0, PT, R11, R12, PT ;  /* 0x0000000c0b00720c */ /* 0x000fda0003f06270 */
[----:B------:R-:W-:Y:S05]  /*16f0*/  @P0 BREAK B1 ;  /* 0x0000000000010942 */ /* 0x000fea0003800000 */
[----:B0-----:R-:W-:Y:S05]  /*1700*/  @P0 BRA `(.L_x_37188) ;  /* 0x0000000000300947 */ /* 0x001fea0003800000 */
[----:B------:R-:W0:Y:S01]  /*1710*/  LDC.64 R2, c[0x0][0x218] ;  /* 0x00008600ff027b82 */ /* 0x000e220000000a00 */
[----:B-----5:R-:W-:Y:S01]  /*1720*/  LEA R13, R10, R11, 0x9 ;  /* 0x0000000b0a0d7211 */ /* 0x020fe200078e48ff */
[----:B------:R-:W-:-:S04]  /*1730*/  VIADD R11, R11, 0x80 ;  /* 0x000000800b0b7836 */ /* 0x000fc80000000000 */
[----:B0-----:R-:W-:-:S05]  /*1740*/  IMAD.WIDE.U32 R2, R13, 0x4, R2 ;  /* 0x000000040d027825 */ /* 0x001fca00078e0002 */
[----:B------:R2:W-:Y:S02]  /*1750*/  STG.E desc[UR4][R2.64], R5 ;  /* 0x0000000502007986 */ /* 0x0005e4000c101904 */
.L_x_37187:
[----:B------:R-:W-:Y:S05]  /*1760*/  BSYNC B1 ;  /* 0x0000000000017941 */ /* 0x000fea0003800000 */
.L_x_37186:
[----:B------:R-:W-:-:S13]  /*1770*/  ISETP.GE.AND P0, PT, R11, R12, PT ;  /* 0x0000000c0b00720c */ /* 0x000fda0003f06270 */
[----:B--2---:R-:W2:Y:S01]  /*1780*/  @!P0 LDC.64 R2, c[0x0][0x218] ;  /* 0x00008600ff028b82 */ /* 0x004ea20000000a00 */
[----:B------:R-:W-:Y:S01]  /*1790*/  @!P0 IMAD R5, R10, 0x200, R11 ;  /* 0x000002000a058824 */ /* 0x000fe200078e020b */
[----:B------:R-:W-:-:S03]  /*17a0*/  @!P0 IADD3 R11, R11, 0x80, RZ ;  /* 0x000000800b0b8810 */ /* 0x000fc60007ffe0ff */
[----:B--2---:R-:W-:-:S05]  /*17b0*/  @!P0 IMAD.WIDE.U32 R2, R5, 0x4, R2 ;  /* 0x0000000405028825 */ /* 0x004fca00078e0002 */
[----:B------:R2:W-:Y:S02]  /*17c0*/  @!P0 STG.E desc[UR4][R2.64], R7 ;  /* 0x0000000702008986 */ /* 0x0005e4000c101904 */
.L_x_37188:
[----:B------:R-:W-:Y:S05]  /*17d0*/  BSYNC B0 ;  /* 0x0000000000007941 */ /* 0x000fea0003800000 */
.L_x_37185:
[----:B------:R-:W-:Y:S05]  /*17e0*/  WARPSYNC.ALL ;  /* 0x0000000000007948 */ /* 0x000fea0003800000 */
[----:B------:R-:W-:-:S13]  /*17f0*/  ISETP.GE.AND P0, PT, R11, R12, PT ;  /* 0x0000000c0b00720c */ /* 0x000fda0003f06270 */
[----:B------:R-:W-:Y:S05]  /*1800*/  @P0 EXIT ;  /* 0x000000000000094d */ /* 0x000fea0003800000 */
[----:B--2---:R-:W2:Y:S01]  /*1810*/  LDC.64 R2, c[0x0][0x218] ;  /* 0x00008600ff027b82 */ /* 0x004ea20000000a00 */
[----:B------:R-:W-:-:S04]  /*1820*/  IMAD R11, R10, 0x200, R11 ;  /* 0x000002000a0b7824 */ /* 0x000fc800078e020b */
[----:B--2---:R-:W-:-:S05]  /*1830*/  IMAD.WIDE.U32 R2, R11, 0x4, R2 ;  /* 0x000000040b027825 */ /* 0x004fca00078e0002 */
[----:B------:R-:W-:Y:S01]  /*1840*/  STG.E desc[UR4][R2.64], R9 ;  /* 0x0000000902007986 */ /* 0x000fe2000c101904 */
[----:B------:R-:W-:Y:S05]  /*1850*/  EXIT ;  /* 0x000000000000794d */ /* 0x000fea0003800000 */
.L_x_37189:
        /* <DEDUP_REMOVED lines=10> */
.L_x_57531:


//--------------------- .text._ZN2at6native29vectorized_elementwise_kernelILi2ENS0_13BinaryFunctorIfffZZZNS0_21remainder_kernel_cudaERNS_18TensorIteratorBaseEENKUlvE0_clEvENKUlvE0_clEvEUlffE_EESt5arrayIPcLm3EEEEviT0_T1_ --------------------------
	.section	.text._ZN2at6native29vectorized_elementwise_kernelILi2ENS0_13BinaryFunctorIfffZZZNS0_21remainder_kernel_cudaERNS_18TensorIteratorBaseEENKUlvE0_clEvENKUlvE0_clEvEUlffE_EESt5arrayIPcLm3EEEEviT0_T1_,"ax",@progbits
	.align	128
        .global         _ZN2at6native29vectorized_elementwise_kernelILi2ENS0_13BinaryFunctorIfffZZZNS0_21remainder_kernel_cudaERNS_18TensorIteratorBaseEENKUlvE0_clEvENKUlvE0_clEvEUlffE_EESt5arrayIPcLm3EEEEviT0_T1_
        .type           _ZN2at6native29vectorized_elementwise_kernelILi2ENS0_13BinaryFunctorIfffZZZNS0_21remainder_kernel_cudaERNS_18TensorIteratorBaseEENKUlvE0_clEvENKUlvE0_clEvEUlffE_EESt5arrayIPcLm3EEEEviT0_T1_,@function
        .size           _ZN2at6native29vectorized_elementwise_kernelILi2ENS0_13BinaryFunctorIfffZZZNS0_21remainder_kernel_cudaERNS_18TensorIteratorBaseEENKUlvE0_clEvENKUlvE0_clEvEUlffE_EESt5arrayIPcLm3EEEEviT0_T1_,(.L_x_57532 - _ZN2at6native29vectorized_elementwise_kernelILi2ENS0_13BinaryFunctorIfffZZZNS0_21remainder_kernel_cudaERNS_18TensorIteratorBaseEENKUlvE0_clEvENKUlvE0_clEvEUlffE_EESt5arrayIPcLm3EEEEviT0_T1_)
        .other          _ZN2at6native29vectorized_elementwise_kernelILi2ENS0_13BinaryFunctorIfffZZZNS0_21remainder_kernel_cudaERNS_18TensorIteratorBaseEENKUlvE0_clEvENKUlvE0_clEvEUlffE_EESt5arrayIPcLm3EEEEviT0_T1_,@"STO_CUDA_ENTRY STV_DEFAULT"
_ZN2at6native29vectorized_elementwise_kernelILi2ENS0_13BinaryFunctorIfffZZZNS0_21remainder_kernel_cudaERNS_18TensorIteratorBaseEENKUlvE0_clEvENKUlvE0_clEvEUlffE_EESt5arrayIPcLm3EEEEviT0_T1_:
.text._ZN2at6native29vectorized_elementwise_kernelILi2ENS0_13BinaryFunctorIfffZZZNS0_21remainder_kernel_cudaERNS_18TensorIteratorBaseEENKUlvE0_clEvENKUlvE0_clEvEUlffE_EESt5arrayIPcLm3EEEEviT0_T1_:
        /* <DEDUP_REMOVED lines=50> */
.L_x_37196:
[----:B------:R-:W-:Y:S01]  /*0320*/  FSETP.GEU.FTZ.AND P0, PT, R23, -R0, PT ;  /* 0x800000001700720b */ /* 0x000fe20003f1e000 */
[----:B------:R-:W-:-:S12]  /*0330*/  FADD.FTZ R20, R20, -1 ;  /* 0xbf80000014147421 */ /* 0x000fd80000010000 */
[----:B------:R-:W-:-:S07]  /*0340*/  @!P0 FADD.FTZ R20, R20, -1 ;  /* 0xbf80000014148421 */ /* 0x000fce0000010000 */
.L_x_37195:
[----:B------:R-:W-:Y:S05]  /*0350*/  BSYNC B1 ;  /* 0x0000000000017941 */ /* 0x000fea0003800000 */
.L_x_37194:
[----:B------:R-:W-:Y:S01]  /*0360*/  FFMA.FTZ R21, -R0, R20, R21 ;  /* 0x0000001400157223 */ /* 0x000fe20000010115 */
[----:B------:R-:W-:Y:S06]  /*0370*/  BRA `(.L_x_37192) ;  /* 0x0000000000847947 */ /* 0x000fec0003800000 */
.L_x_37193:
        /* <DEDUP_REMOVED lines=12> */
[----:B------:R-:W-:Y:S02]  /*0440*/  LOP3.LUT R21, R0, 0x7fffff, RZ, 0xc0, !PT ;  /* 0x007fffff00157812 */ /* 0x000fe400078ec0ff */
[----:B------:R-:W-:Y:S02]  /*0450*/  MOV R24, R23 ;  /* 0x0000001700187202 */ /* 0x000fe40000000f00 */
[----:B------:R-:W-:-:S04]  /*0460*/  LOP3.LUT R21, R21, 0x3f800000, RZ, 0xfc, !PT ;  /* 0x3f80000015157812 */ /* 0x000fc800078efcff */
[----:B------:R0:W1:Y:S03]  /*0470*/  MUFU.RCP R0, R21 ;  /* 0x0000001500007308 */ /* 0x0000660000001000 */
.L_x_37199:
        /* <DEDUP_REMOVED lines=14> */
.L_x_37198:
[----:B------:R-:W-:Y:S05]  /*0560*/  BSYNC B1 ;  /* 0x0000000000017941 */ /* 0x000fea0003800000 */
.L_x_37197:
[----:B------:R-:W-:-:S04]  /*0570*/  FMUL.FTZ R23, R23, 1.1920928955078125e-07 ;  /* 0x3400000017177820 */ /* 0x000fc80000410000 */
[----:B0-----:R-:W-:-:S07]  /*0580*/  FMUL.FTZ R21, R20, R23 ;  /* 0x0000001714157220 */ /* 0x001fce0000410000 */
.L_x_37192:
[----:B------:R-:W-:Y:S05]  /*0590*/  BSYNC B0 ;  /* 0x0000000000007941 */ /* 0x000fea0003800000 */
.L_x_37191:
[C---:B------:R-:W-:Y:S01]  /*05a0*/  FSETP.GTU.FTZ.AND P0, PT, |R21|.reuse, +INF , PT ;  /* 0x7f8000001500780b */ /* 0x040fe20003f1c200 */
[----:B------:R-:W-:Y:S01]  /*05b0*/  BSSY B0, `(.L_x_37200) ;  /* 0x000004a000007945 */ /* 0x000fe20003800000 */
[----:B------:R-:W-:Y:S01]  /*05c0*/  LOP3.LUT R8, R21, 0x80000000, R8, 0xb8, !PT ;  /* 0x8000000015087812 */ /* 0x000fe200078eb808 */
[----:B------:R-:W-:Y:S01]  /*05d0*/  FADD.FTZ R0, |R9|, -RZ ;  /* 0x800000ff09007221 */ /* 0x000fe20000010200 */
[----:B------:R-:W-:Y:S02]  /*05e0*/  FSETP.GEU.FTZ.AND P2, PT, R18, RZ, PT ;  /* 0x000000ff1200720b */ /* 0x000fe40003f5e000 */
[----:B------:R-:W-:-:S04]  /*05f0*/  FSEL R8, R21, R8, P0 ;  /* 0x0000000815087208 */ /* 0x000fc80000000000 */
[C---:B------:R-:W-:Y:S02]  /*0600*/  FSETP.NEU.FTZ.AND P0, PT, R8.reuse, RZ, PT ;  /* 0x000000ff0800720b */ /* 0x040fe40003f1d000 */
[----:B------:R-:W-:-:S04]  /*0610*/  FSETP.GEU.FTZ.AND P1, PT, R8, RZ, PT ;  /* 0x000000ff0800720b */ /* 0x000fc80003f3e000 */
[----:B------:R-:W-:Y:S02]  /*0620*/  PLOP3.LUT P0, PT, P0, P2, P1, 0x60, 0x0 ;  /* 0x000000000000781c */ /* 0x000fe40000704c10 */
[----:B------:R-:W-:-:S11]  /*0630*/  FSETP.GEU.FTZ.AND P1, PT, |R9|, |R19|, PT ;  /* 0x400000130900720b */ /* 0x000fd60003f3e200 */
[----:B------:R-:W-:Y:S02]  /*0640*/  @P0 FADD.FTZ R8, R18, R8 ;  /* 0x0000000812080221 */ /* 0x000fe40000010000 */
        /* <DEDUP_REMOVED lines=24> */
.L_x_37205:
[----:B------:R-:W-:Y:S01]  /*07d0*/  FSETP.GEU.FTZ.AND P0, PT, R20, -R21, PT ;  /* 0x800000151400720b */ /* 0x000fe20003f1e000 */
[----:B------:R-:W-:-:S12]  /*07e0*/  FADD.FTZ R25, R25, -1 ;  /* 0xbf80000019197421 */ /* 0x000fd80000010000 */
[----:B------:R-:W-:-:S07]  /*07f0*/  @!P0 FADD.FTZ R25, R25, -1 ;  /* 0xbf80000019198421 */ /* 0x000fce0000010000 */
.L_x_37204:
[----:B------:R-:W-:Y:S05]  /*0800*/  BSYNC B1 ;  /* 0x0000000000017941 */ /* 0x000fea0003800000 */
.L_x_37203:
[----:B------:R-:W-:Y:S01]  /*0810*/  FFMA.FTZ R0, -R21, R25, R0 ;  /* 0x0000001915007223 */ /* 0x000fe20000010100 */
[----:B------:R-:W-:Y:S06]  /*0820*/  BRA `(.L_x_37201) ;  /* 0x0000000000887947 */ /* 0x000fec0003800000 */
.L_x_37202:
        /* <DEDUP_REMOVED lines=12> */
[----:B------:R-:W-:Y:S01]  /*08f0*/  LOP3.LUT R20, R21, 0x7fffff, RZ, 0xc0, !PT ;  /* 0x007fffff15147812 */ /* 0x000fe200078ec0ff */
[----:B------:R-:W-:Y:S02]  /*0900*/  IMAD.MOV.U32 R25, RZ, RZ, R22 ;  /* 0x000000ffff197224 */ /* 0x000fe400078e0016 */
[----:B------:R-:W-:Y:S01]  /*0910*/  IMAD.MOV.U32 R21, RZ, RZ, R23 ;  /* 0x000000ffff157224 */ /* 0x000fe200078e0017 */
[----:B------:R-:W-:-:S04]  /*0920*/  LOP3.LUT R20, R20, 0x3f800000, RZ, 0xfc, !PT ;  /* 0x3f80000014147812 */ /* 0x000fc800078efcff */
[----:B------:R0:W1:Y:S03]  /*0930*/  MUFU.RCP R0, R20 ;  /* 0x0000001400007308 */ /* 0x0000660000001000 */
.L_x_37208:
        /* <DEDUP_REMOVED lines=14> */
.L_x_37207:
[----:B------:R-:W-:Y:S05]  /*0a20*/  BSYNC B1 ;  /* 0x0000000000017941 */ /* 0x000fea0003800000 */
.L_x_37206:
[----:B------:R-:W-:-:S04]  /*0a30*/  FMUL.FTZ R21, R22, 1.1920928955078125e-07 ;  /* 0x3400000016157820 */ /* 0x000fc80000410000 */
[----:B------:R-:W-:-:S07]  /*0a40*/  FMUL.FTZ R0, R18, R21 ;  /* 0x0000001512007220 */ /* 0x000fce0000410000 */
.L_x_37201:
[----:B------:R-:W-:Y:S05]  /*0a50*/  BSYNC B0 ;  /* 0x0000000000007941 */ /* 0x000fea0003800000 */
.L_x_37200:
[C---:B------:R-:W-:Y:S01]  /*0a60*/  LOP3.LUT R9, R0.reuse, 0x80000000, R9, 0xb8, !PT ;  /* 0x8000000000097812 */ /* 0x040fe200078eb809 */
[----:B------:R-:W-:Y:S01]  /*0a70*/  BSSY B0, `(.L_x_37209) ;  /* 0x000004a000007945 */ /* 0x000fe20003800000 */
[----:B------:R-:W-:Y:S01]  /*0a80*/  FSETP.GTU.FTZ.AND P0, PT, |R0|, +INF , PT ;  /* 0x7f8000000000780b */ /* 0x000fe20003f1c200 */
[----:B-----5:R-:W-:Y:S01]  /*0a90*/  FADD.FTZ R21, |R16|, -RZ ;  /* 0x800000ff10157221 */ /* 0x020fe20000010200 */
        /* <DEDUP_REMOVED lines=31> */
.L_x_37214:
[----:B------:R-:W-:Y:S01]  /*0c90*/  FSETP.GEU.FTZ.AND P0, PT, R23, -R0, PT ;  /* 0x800000001700720b */ /* 0x000fe20003f1e000 */
[----:B------:R-:W-:-:S12]  /*0ca0*/  FADD.FTZ R18, R18, -1 ;  /* 0xbf80000012127421 */ /* 0x000fd80000010000 */
[----:B------:R-:W-:-:S07]  /*0cb0*/  @!P0 FADD.FTZ R18, R18, -1 ;  /* 0xbf80000012128421 */ /* 0x000fce0000010000 */
.L_x_37213:
[----:B------:R-:W-:Y:S05]  /*0cc0*/  BSYNC B1 ;  /* 0x0000000000017941 */ /* 0x000fea0003800000 */
.L_x_37212:
[----:B------:R-:W-:Y:S01]  /*0cd0*/  FFMA.FTZ R21, -R0, R18, R21 ;  /* 0x0000001200157223 */ /* 0x000fe20000010115 */
[----:B------:R-:W-:Y:S06]  /*0ce0*/  BRA `(.L_x_37210) ;  /* 0x0000000000887947 */ /* 0x000fec0003800000 */
.L_x_37211:
        /* <DEDUP_REMOVED lines=8> */
[----:B0-----:R-:W-:Y:S02]  /*0d70*/  LOP3.LUT R20, R18, 0x3f800000, RZ, 0xfc, !PT ;  /* 0x3f80000012147812 */ /* 0x001fe400078efcff */
        /* <DEDUP_REMOVED lines=9> */
.L_x_37217:
        /* <DEDUP_REMOVED lines=13> */
.L_x_37216:
[----:B------:R-:W-:Y:S05]  /*0ee0*/  BSYNC B1 ;  /* 0x0000000000017941 */ /* 0x000fea0003800000 */
.L_x_37215:
[----:B------:R-:W-:-:S04]  /*0ef0*/  FMUL.FTZ R21, R21, 1.1920928955078125e-07 ;  /* 0x3400000015157820 */ /* 0x000fc80000410000 */
[----:B------:R-:W-:-:S07]  /*0f00*/  FMUL.FTZ R21, R18, R21 ;  /* 0x0000001512157220 */ /* 0x000fce0000410000 */
.L_x_37210:
[----:B------:R-:W-:Y:S05]  /*0f10*/  BSYNC B0 ;  /* 0x0000000000007941 */ /* 0x000fea0003800000 */
.L_x_37209:
        /* <DEDUP_REMOVED lines=35> */
.L_x_37223:
[----:B------:R-:W-:Y:S01]  /*1150*/  FSETP.GEU.FTZ.AND P0, PT, R18, -R19, PT ;  /* 0x800000131200720b */ /* 0x000fe20003f1e000 */
[----:B------:R-:W-:-:S12]  /*1160*/  FADD.FTZ R23, R23, -1 ;  /* 0xbf80000017177421 */ /* 0x000fd80000010000 */
[----:B------:R-:W-:-:S07]  /*1170*/  @!P0 FADD.FTZ R23, R23, -1 ;  /* 0xbf80000017178421 */ /* 0x000fce0000010000 */
.L_x_37222:
[----:B------:R-:W-:Y:S05]  /*1180*/  BSYNC B1 ;  /* 0x0000000000017941 */ /* 0x000fea0003800000 */
.L_x_37221:
[----:B------:R-:W-:Y:S01]  /*1190*/  FFMA.FTZ R0, -R19, R23, R0 ;  /* 0x0000001713007223 */ /* 0x000fe20000010100 */
[----:B------:R-:W-:Y:S06]  /*11a0*/  BRA `(.L_x_37219) ;  /* 0x00000000007c7947 */ /* 0x000fec0003800000 */
.L_x_37220:
        /* <DEDUP_REMOVED lines=15> */
.L_x_37226:
        /* <DEDUP_REMOVED lines=13> */
.L_x_37225:
[----:B------:R-:W-:Y:S05]  /*1370*/  BSYNC B1 ;  /* 0x0000000000017941 */ /* 0x000fea0003800000 */
.L_x_37224:
[----:B------:R-:W-:-:S04]  /*1380*/  FMUL.FTZ R19, R20, 1.1920928955078125e-07 ;  /* 0x3400000014137820 */ /* 0x000fc80000410000 */
[----:B------:R-:W-:-:S07]  /*1390*/  FMUL.FTZ R0, R14, R19 ;  /* 0x000000130e007220 */ /* 0x000fce0000410000 */
.L_x_37219:
[----:B------:R-:W-:Y:S05]  /*13a0*/  BSYNC B0 ;  /* 0x0000000000007941 */ /* 0x000fea0003800000 */
.L_x_37218:
[C---:B------:R-:W-:Y:S01]  /*13b0*/  LOP3.LUT R17, R0.reuse, 0x80000000, R17, 0xb8, !PT ;  /* 0x8000000000117812 */ /* 0x040fe200078eb811 */
[----:B------:R-:W-:Y:S01]  /*13c0*/  BSSY B0, `(.L_x_37227) ;  /* 0x0000047000007945 */ /* 0x000fe20003800000 */
[----:B------:R-:W-:Y:S01]  /*13d0*/  FSETP.GTU.FTZ.AND P0, PT, |R0|, +INF , PT ;  /* 0x7f8000000000780b */ /* 0x000fe20003f1c200 */
[----:B0-----:R-:W-:Y:S01]  /*13e0*/  FADD.FTZ R19, |R10|, -RZ ;  /* 0x800000ff0a137221 */ /* 0x001fe20000010200 */
        /* <DEDUP_REMOVED lines=31> */
.L_x_37232:
[----:B------:R-:W-:Y:S01]  /*15e0*/  FSETP.GEU.FTZ.AND P0, PT, R21, -R0, PT ;  /* 0x800000001500720b */ /* 0x000fe20003f1e000 */
[----:B------:R-:W-:-:S12]  /*15f0*/  FADD.FTZ R14, R14, -1 ;  /* 0xbf8000000e0e7421 */ /* 0x000fd80000010000 */
[----:B------:R-:W-:-:S07]  /*1600*/  @!P0 FADD.FTZ R14, R14, -1 ;  /* 0xbf8000000e0e8421 */ /* 0x000fce0000010000 */
.L_x_37231:
[----:B------:R-:W-:Y:S05]  /*1610*/  BSYNC B1 ;  /* 0x0000000000017941 */ /* 0x000fea0003800000 */
.L_x_37230:
[----:B------:R-:W-:Y:S01]  /*1620*/  FFMA.FTZ R19, -R0, R14, R19 ;  /* 0x0000000e00137223 */ /* 0x000fe20000010113 */
[----:B------:R-:W-:Y:S06]  /*1630*/  BRA `(.L_x_37228) ;  /* 0x00000000007c7947 */ /* 0x000fec0003800000 */
.L_x_37229:
        /* <DEDUP_REMOVED lines=15> */
.L_x_37235:
        /* <DEDUP_REMOVED lines=13> */
.L_x_37234:
[----:B------:R-:W-:Y:S05]  /*1800*/  BSYNC B1 ;  /* 0x0000000000017941 */ /* 0x000fea0003800000 */
.L_x_37233:
[----:B------:R-:W-:-:S04]  /*1810*/  FMUL.FTZ R19, R18, 1.1920928955078125e-07 ;  /* 0x3400000012137820 */ /* 0x000fc80000410000 */
[----:B------:R-:W-:-:S07]  /*1820*/  FMUL.FTZ R19, R14, R19 ;  /* 0x000000130e137220 */ /* 0x000fce0000410000 */
.L_x_37228:
[----:B------:R-:W-:Y:S05]  /*1830*/  BSYNC B0 ;  /* 0x0000000000007941 */ /* 0x000fea0003800000 */
.L_x_37227:
        /* <DEDUP_REMOVED lines=35> */
.L_x_37241:
[----:B------:R-:W-:Y:S01]  /*1a70*/  FSETP.GEU.FTZ.AND P0, PT, R14, -R15, PT ;  /* 0x8000000f0e00720b */ /* 0x000fe20003f1e000 */
[----:B------:R-:W-:-:S12]  /*1a80*/  FADD.FTZ R21, R21, -1 ;  /* 0xbf80000015157421 */ /* 0x000fd80000010000 */
[----:B------:R-:W-:-:S07]  /*1a90*/  @!P0 FADD.FTZ R21, R21, -1 ;  /* 0xbf80000015158421 */ /* 0x000fce0000010000 */
.L_x_37240:
[----:B------:R-:W-:Y:S05]  /*1aa0*/  BSYNC B1 ;  /* 0x0000000000017941 */ /* 0x000fea0003800000 */
.L_x_37239:
[----:B------:R-:W-:Y:S01]  /*1ab0*/  FFMA.FTZ R0, -R15, R21, R0 ;  /* 0x000000150f007223 */ /* 0x000fe20000010100 */
[----:B------:R-:W-:Y:S06]  /*1ac0*/  BRA `(.L_x_37237) ;  /* 0x00000000007c7947 */ /* 0x000fec0003800000 */
.L_x_37238:
        /* <DEDUP_REMOVED lines=15> */
.L_x_37244:
        /* <DEDUP_REMOVED lines=13> */
.L_x_37243:
[----:B------:R-:W-:Y:S05]  /*1c90*/  BSYNC B1 ;  /* 0x0000000000017941 */ /* 0x000fea0003800000 */
.L_x_37242:
[----:B0-----:R-:W-:-:S04]  /*1ca0*/  FMUL.FTZ R15, R14, 1.1920928955078125e-07 ;  /* 0x340000000e0f7820 */ /* 0x001fc80000410000 */
[----:B------:R-:W-:-:S07]  /*1cb0*/  FMUL.FTZ R0, R12, R15 ;  /* 0x0000000f0c007220 */ /* 0x000fce0000410000 */
.L_x_37237:
[----:B------:R-:W-:Y:S05]  /*1cc0*/  BSYNC B0 ;  /* 0x0000000000007941 */ /* 0x000fea0003800000 */
.L_x_37236:
        /* <DEDUP_REMOVED lines=35> */
.L_x_37250:
[----:B------:R-:W-:Y:S01]  /*1f00*/  FSETP.GEU.FTZ.AND P0, PT, R19, -R0, PT ;  /* 0x800000001300720b */ /* 0x000fe20003f1e000 */
[----:B------:R-:W-:-:S12]  /*1f10*/  FADD.FTZ R12, R12, -1 ;  /* 0xbf8000000c0c7421 */ /* 0x000fd80000010000 */
[----:B------:R-:W-:-:S07]  /*1f20*/  @!P0 FADD.FTZ R12, R12, -1 ;  /* 0xbf8000000c0c8421 */ /* 0x000fce0000010000 */
.L_x_37249:
[----:B------:R-:W-:Y:S05]  /*1f30*/  BSYNC B1 ;  /* 0x0000000000017941 */ /* 0x000fea0003800000 */
.L_x_37248:
[----:B------:R-:W-:Y:S01]  /*1f40*/  FFMA.FTZ R15, -R0, R12, R15 ;  /* 0x0000000c000f7223 */ /* 0x000fe2000001010f */
[----:B------:R-:W-:Y:S06]  /*1f50*/  BRA `(.L_x_37246) ;  /* 0x00000000007c7947 */ /* 0x000fec0003800000 */
.L_x_37247:
        /* <DEDUP_REMOVED lines=15> */
.L_x_37253:
        /* <DEDUP_REMOVED lines=13> */
.L_x_37252:
[----:B------:R-:W-:Y:S05]  /*2120*/  BSYNC B1 ;  /* 0x0000000000017941 */ /* 0x000fea0003800000 */
.L_x_37251:
[----:B------:R-:W-:-:S04]  /*2130*/  FMUL.FTZ R13, R13, 1.1920928955078125e-07 ;  /* 0x340000000d0d7820 */ /* 0x000fc80000410000 */
[----:B0-----:R-:W-:-:S07]  /*2140*/  FMUL.FTZ R15, R12, R13 ;  /* 0x0000000d0c0f7220 */ /* 0x001fce0000410000 */
.L_x_37246:
[----:B------:R-:W-:Y:S05]  /*2150*/  BSYNC B0 ;  /* 0x0000000000007941 */ /* 0x000fea0003800000 */
.L_x_37245:
        /* <DEDUP_REMOVED lines=35> */
.L_x_37259:
[----:B------:R-:W-:Y:S01]  /*2390*/  FSETP.GEU.FTZ.AND P0, PT, R12, -R13, PT ;  /* 0x8000000d0c00720b */ /* 0x000fe20003f1e000 */
[----:B------:R-:W-:-:S12]  /*23a0*/  FADD.FTZ R19, R19, -1 ;  /* 0xbf80000013137421 */ /* 0x000fd80000010000 */
[----:B------:R-:W-:-:S07]  /*23b0*/  @!P0 FADD.FTZ R19, R19, -1 ;  /* 0xbf80000013138421 */ /* 0x000fce0000010000 */
.L_x_37258:
[----:B------:R-:W-:Y:S05]  /*23c0*/  BSYNC B1 ;  /* 0x0000000000017941 */ /* 0x000fea0003800000 */
.L_x_37257:
[----:B------:R-:W-:Y:S01]  /*23d0*/  FFMA.FTZ R0, -R13, R19, R0 ;  /* 0x000000130d007223 */ /* 0x000fe20000010100 */
[----:B------:R-:W-:Y:S06]  /*23e0*/  BRA `(.L_x_37255) ;  /* 0x00000000007c7947 */ /* 0x000fec0003800000 */
.L_x_37256:
        /* <DEDUP_REMOVED lines=15> */
.L_x_37262:
        /* <DEDUP_REMOVED lines=13> */
.L_x_37261:
[----:B------:R-:W-:Y:S05]  /*25b0*/  BSYNC B1 ;  /* 0x0000000000017941 */ /* 0x000fea0003800000 */
.L_x_37260:
[----:B0-----:R-:W-:-:S04]  /*25c0*/  FMUL.FTZ R13, R12, 1.1920928955078125e-07 ;  /* 0x340000000c0d7820 */ /* 0x001fc80000410000 */
[----:B------:R-:W-:-:S07]  /*25d0*/  FMUL.FTZ R0, R6, R13 ;  /* 0x0000000d06007220 */ /* 0x000fce0000410000 */
.L_x_37255:
[----:B------:R-:W-:Y:S05]  /*25e0*/  BSYNC B0 ;  /* 0x0000000000007941 */ /* 0x000fea0003800000 */
.L_x_37254:
[----:B------:R-:W0:Y:S01]  /*25f0*/  LDC.64 R12, c[0x0][0x218] ;  /* 0x00008600ff0c7b82 */ /* 0x000e220000000a00 */
[C---:B------:R-:W-:Y:S02]  /*2600*/  LOP3.LUT R3, R0.reuse, 0x80000000, R3, 0xb8, !PT ;  /* 0x8000000000037812 */ /* 0x040fe400078eb803 */
[C---:B------:R-:W-:Y:S02]  /*2610*/  FSETP.GTU.FTZ.AND P0, PT, |R0|.reuse, +INF , PT ;  /* 0x7f8000000000780b */ /* 0x040fe40003f1c200 */
[----:B------:R-:W-:Y:S02]  /*2620*/  FSETP.GEU.FTZ.AND P2, PT, R7, RZ, PT ;  /* 0x000000ff0700720b */ /* 0x000fe40003f5e000 */
[----:B------:R-:W-:-:S04]  /*2630*/  FSEL R3, R0, R3, P0 ;  /* 0x0000000300037208 */ /* 0x000fc80000000000 */
[C---:B------:R-:W-:Y:S02]  /*2640*/  FSETP.NEU.FTZ.AND P0, PT, R3.reuse, RZ, PT ;  /* 0x000000ff0300720b */ /* 0x040fe40003f1d000 */
[----:B------:R-:W-:-:S04]  /*2650*/  FSETP.GEU.FTZ.AND P1, PT, R3, RZ, PT ;  /* 0x000000ff0300720b */ /* 0x000fc80003f3e000 */
[----:B------:R-:W-:Y:S01]  /*2660*/  PLOP3.LUT P0, PT, P0, P2, P1, 0x60, 0x0 ;  /* 0x000000000000781c */ /* 0x000fe20000704c10 */
[----:B0-----:R-:W-:-:S04]  /*2670*/  IMAD.WIDE.U32 R12, R4, 0x4, R12 ;  /* 0x00000004040c7825 */ /* 0x001fc800078e000c */
[----:B------:R-:W-:-:S08]  /*2680*/  IMAD.WIDE R12, R5, 0x8, R12 ;  /* 0x00000008050c7825 */ /* 0x000fd000078e020c */
[----:B------:R-:W-:Y:S01]  /*2690*/  @P0 FADD.FTZ R3, R7, R3 ;  /* 0x0000000307030221 */ /* 0x000fe20000010000 */
[----:B------:R-:W-:Y:S04]  /*26a0*/  STG.E.64 desc[UR4][R12.64], R8 ;  /* 0x000000080c007986 */ /* 0x000fe8000c101b04 */
[----:B------:R-:W-:Y:S04]  /*26b0*/  STG.E.64 desc[UR4][R12.64+0x400], R16 ;  /* 0x000400100c007986 */ /* 0x000fe8000c101b04 */
[----:B------:R-:W-:Y:S04]  /*26c0*/  STG.E.64 desc[UR4][R12.64+0x800], R10 ;  /* 0x0008000a0c007986 */ /* 0x000fe8000c101b04 */
[----:B------:R-:W-:Y:S01]  /*26d0*/  STG.E.64 desc[UR4][R12.64+0xc00], R2 ;  /* 0x000c00020c007986 */ /* 0x000fe2000c101b04 */
[----:B------:R-:W-:Y:S05]  /*26e0*/  EXIT ;  /* 0x000000000000794d */ /* 0x000fea0003800000 */
.L_x_37190:
[----:B------:R-:W0:Y:S01]  /*26f0*/  S2R R6, SR_TID.X ;  /* 0x0000000000067919 */ /* 0x000e220000002100 */
        /* <DEDUP_REMOVED lines=12> */
[----:B------:R-:W-:Y:S01]  /*27c0*/  IMAD.MOV.U32 R20, RZ, RZ, RZ ;  /* 0x000000ffff147224 */ /* 0x000fe200078e00ff */
[----:B------:R-:W3:Y:S01]  /*27d0*/  @!P4 LDC.64 R12, c[0x0][0x228] ;  /* 0x00008a00ff0ccb82 */ /* 0x000ee20000000a00 */
[----:B0-----:R-:W-:-:S04]  /*27e0*/  @!P0 IMAD.WIDE.U32 R16, R7, 0x4, R16 ;  /* 0x0000000407108825 */ /* 0x001fc800078e0010 */
[----:B-1----:R-:W-:-:S06]  /*27f0*/  @!P0 IMAD.WIDE.U32 R22, R7, 0x4, R22 ;  /* 0x0000000407168825 */ /* 0x002fcc00078e0016 */
[----:B------:R-:W-:Y:S01]  /*2800*/  @!P5 IMAD.IADD R11, R4, 0x1, R27 ;  /* 0x00000001040bd824 */ /* 0x000fe200078e021b */
[----:B------:R-:W-:Y:S01]  /*2810*/  @!P5 IADD3 R27, R27, 0x80, RZ ;  /* 0x000000801b1bd810 */ /* 0x000fe20007ffe0ff */
[----:B------:R-:W0:Y:S01]  /*2820*/  @!P5 LDC.64 R2, c[0x0][0x228] ;  /* 0x00008a00ff02db82 */ /* 0x000e220000000a00 */
[----:B------:R-:W-:Y:S01]  /*2830*/  IMAD.MOV.U32 R7, RZ, RZ, RZ ;  /* 0x000000ffff077224 */ /* 0x000fe200078e00ff */
[----:B------:R-:W5:Y:S01]  /*2840*/  @!P0 LDG.E R8, desc[UR4][R22.64] ;  /* 0x0000000416088981 */ /* 0x000f62000c1e1900 */
[----:B------:R-:W-:Y:S01]  /*2850*/  ISETP.GE.AND P3, PT, R27, R5, PT ;  /* 0x000000051b00720c */ /* 0x000fe20003f66270 */
[----:B--2---:R-:W-:-:S03]  /*2860*/  @!P4 IMAD.WIDE.U32 R14, R10, 0x4, R14 ;  /* 0x000000040a0ec825 */ /* 0x004fc600078e000e */
[----:B------:R1:W5:Y:S01]  /*2870*/  @!P0 LDG.E R7, desc[UR4][R16.64] ;  /* 0x0000000410078981 */ /* 0x000362000c1e1900 */
[----:B------:R-:W2:Y:S01]  /*2880*/  @!P5 LDC.64 R24, c[0x0][0x220] ;  /* 0x00008800ff18db82 */ /* 0x000ea20000000a00 */
[----:B---3--:R-:W-:Y:S02]  /*2890*/  @!P4 IMAD.WIDE.U32 R12, R10, 0x4, R12 ;  /* 0x000000040a0cc825 */ /* 0x008fe400078e000c */
[----:B------:R3:W5:Y:S05]  /*28a0*/  @!P4 LDG.E R9, desc[UR4][R14.64] ;  /* 0x000000040e09c981 */ /* 0x00076a000c1e1900 */
[----:B------:R-:W-:Y:S01]  /*28b0*/  @!P3 IMAD.IADD R21, R4, 0x1, R27 ;  /* 0x000000010415b824 */ /* 0x000fe200078e021b */
[----:B------:R-:W4:Y:S01]  /*28c0*/  @!P3 LDC.64 R28, c[0x0][0x220] ;  /* 0x00008800ff1cbb82 */ /* 0x000f220000000a00 */
[----:B------:R-:W-:-:S05]  /*28d0*/  @!P3 VIADD R27, R27, 0x80 ;  /* 0x000000801b1bb836 */ /* 0x000fca0000000000 */
[C---:B------:R-:W-:Y:S02]  /*28e0*/  ISETP.GE.AND P1, PT, R27.reuse, R5, PT ;  /* 0x000000051b00720c */ /* 0x040fe40003f26270 */
[----:B------:R-:W4:Y:S11]  /*28f0*/  @!P3 LDC.64 R18, c[0x0][0x228] ;  /* 0x00008a00ff12bb82 */ /* 0x000f360000000a00 */
[----:B------:R-:W-:Y:S01]  /*2900*/  @!P1 IADD3 R0, R4, R27, RZ ;  /* 0x0000001b04009210 */ /* 0x000fe20007ffe0ff */
[----:B------:R-:W-:Y:S01]  /*2910*/  @!P1 VIADD R27, R27, 0x80 ;  /* 0x000000801b1b9836 */ /* 0x000fe20000000000 */
[----:B-1----:R-:W1:Y:S04]  /*2920*/  @!P1 LDC.64 R16, c[0x0][0x220] ;  /* 0x00008800ff109b82 */ /* 0x002e680000000a00 */
[----:B------:R-:W-:Y:S01]  /*2930*/  ISETP.GE.AND P2, PT, R27, R5, PT ;  /* 0x000000051b00720c */ /* 0x000fe20003f46270 */
[----:B0-----:R-:W-:-:S03]  /*2940*/  @!P5 IMAD.WIDE.U32 R2, R11, 0x4, R2 ;  /* 0x000000040b02d825 */ /* 0x001fc600078e0002 */
[----:B---3--:R-:W0:Y:S01]  /*2950*/  @!P1 LDC.64 R14, c[0x0][0x228] ;  /* 0x00008a00ff0e9b82 */ /* 0x008e220000000a00 */
[----:B--2---:R-:W-:Y:S01]  /*2960*/  @!P5 IMAD.WIDE.U32 R24, R11, 0x4, R24 ;  /* 0x000000040b18d825 */ /* 0x004fe200078e0018 */
[----:B------:R-:W-:Y:S01]  /*2970*/  CS2R R10, SRZ ;  /* 0x00000000000a7805 */ /* 0x000fe2000001ff00 */
[----:B------:R2:W5:Y:S05]  /*2980*/  @!P5 LDG.E R20, desc[UR4][R2.64] ;  /* 0x000000040214d981 */ /* 0x00056a000c1e1900 */
[----:B------:R3:W5:Y:S01]  /*2990*/  @!P4 LDG.E R10, desc[UR4][R12.64] ;  /* 0x000000040c0ac981 */ /* 0x000762000c1e1900 */
[----:B------:R-:W0:Y:S01]  /*29a0*/  @!P2 LDC.64 R22, c[0x0][0x228] ;  /* 0x00008a00ff16ab82 */ /* 0x000e220000000a00 */
[----:B----4-:R-:W-:-:S02]  /*29b0*/  @!P3 IMAD.WIDE.U32 R28, R21, 0x4, R28 ;  /* 0x00000004151cb825 */ /* 0x010fc400078e001c */
[----:B------:R4:W5:Y:S02]  /*29c0*/  @!P5 LDG.E R11, desc[UR4][R24.64] ;  /* 0x00000004180bd981 */ /* 0x000964000c1e1900 */
[----:B--2---:R-:W-:Y:S01]  /*29d0*/  @!P2 IMAD.IADD R3, R4, 0x1, R27 ;  /* 0x000000010403a824 */ /* 0x004fe200078e021b */
[----:B------:R-:W-:Y:S02]  /*29e0*/  @!P2 IADD3 R27, R27, 0x80, RZ ;  /* 0x000000801b1ba810 */ /* 0x000fe40007ffe0ff */
[----:B---3--:R-:W2:Y:S02]  /*29f0*/  @!P2 LDC.64 R12, c[0x0][0x220] ;  /* 0x00008800ff0cab82 */ /* 0x008ea40000000a00 */
[----:B------:R-:W-:Y:S01]  /*2a00*/  ISETP.GE.AND P4, PT, R27, R5, PT ;  /* 0x000000051b00720c */ /* 0x000fe20003f86270 */
[----:B------:R-:W-:-:S04]  /*2a10*/  @!P3 IMAD.WIDE.U32 R18, R21, 0x4, R18 ;  /* 0x000000041512b825 */ /* 0x000fc800078e0012 */
[----:B------:R-:W-:Y:S01]  /*2a20*/  IMAD.MOV.U32 R21, RZ, RZ, RZ ;  /* 0x000000ffff157224 */ /* 0x000fe200078e00ff */
[----:B----4-:R-:W-:-:S05]  /*2a30*/  CS2R R24, SRZ ;  /* 0x0000000000187805 */ /* 0x010fca000001ff00 */
[----:B------:R3:W5:Y:S04]  /*2a40*/  @!P3 LDG.E R21, desc[UR4][R28.64] ;  /* 0x000000041c15b981 */ /* 0x000768000c1e1900 */
[----:B------:R4:W5:Y:S01]  /*2a50*/  @!P3 LDG.E R24, desc[UR4][R18.64] ;  /* 0x000000041218b981 */ /* 0x000962000c1e1900 */
[----:B---3--:R-:W-:Y:S02]  /*2a60*/  @!P4 IMAD.IADD R29, R4, 0x1, R27 ;  /* 0x00000001041dc824 */ /* 0x008fe400078e021b */
[----:B------:R-:W-:Y:S02]  /*2a70*/  @!P4 VIADD R27, R27, 0x80 ;  /* 0x000000801b1bc836 */ /* 0x000fe40000000000 */
[C---:B-1----:R-:W-:Y:S01]  /*2a80*/  @!P1 IMAD.WIDE.U32 R16, R0.reuse, 0x4, R16 ;  /* 0x0000000400109825 */ /* 0x042fe200078e0010 */
[----:B----4-:R-:W1:Y:S02]  /*2a90*/  @!P4 LDC.64 R18, c[0x0][0x220] ;  /* 0x00008800ff12cb82 */ /* 0x010e640000000a00 */
[----:B------:R-:W-:Y:S01]  /*2aa0*/  ISETP.GE.AND P3, PT, R27, R5, PT ;  /* 0x000000051b00720c */ /* 0x000fe20003f66270 */
[----:B0-----:R-:W-:Y:S01]  /*2ab0*/  @!P1 IMAD.WIDE.U32 R14, R0, 0x4, R14 ;  /* 0x00000004000e9825 */ /* 0x001fe200078e000e */
[----:B------:R-:W-:Y:S01]  /*2ac0*/  HFMA2.MMA R0, -RZ, RZ, 0, 0 ;  /* 0x00000000ff007435 */ /* 0x000fe200000001ff */
[----:B------:R0:W5:Y:S02]  /*2ad0*/  @!P1 LDG.E R25, desc[UR4][R16.64] ;  /* 0x0000000410199981 */ /* 0x000164000c1e1900 */
[----:B--2---:R-:W-:-:S04]  /*2ae0*/  @!P2 IMAD.WIDE.U32 R12, R3, 0x4, R12 ;  /* 0x00000004030ca825 */ /* 0x004fc800078e000c */
[----:B------:R-:W-:Y:S01]  /*2af0*/  @!P2 IMAD.WIDE.U32 R22, R3, 0x4, R22 ;  /* 0x000000040316a825 */ /* 0x000fe200078e0016 */
[----:B------:R-:W-:Y:S02]  /*2b00*/  CS2R R2, SRZ ;  /* 0x0000000000027805 */ /* 0x000fe4000001ff00 */
[----:B------:R2:W5:Y:S01]  /*2b10*/  @!P1 LDG.E R0, desc[UR4][R14.64] ;  /* 0x000000040e009981 */ /* 0x000562000c1e1900 */
[----:B0-----:R-:W0:Y:S03]  /*2b20*/  @!P4 LDC.64 R16, c[0x0][0x228] ;  /* 0x00008a00ff10cb82 */ /* 0x001e260000000a00 */
[----:B------:R3:W5:Y:S01]  /*2b30*/  @!P2 LDG.E R3, desc[UR4][R12.64] ;  /* 0x000000040c03a981 */ /* 0x000762000c1e1900 */
[----:B------:R-:W-:Y:S02]  /*2b40*/  @!P3 IMAD.IADD R27, R4, 0x1, R27 ;  /* 0x00000001041bb824 */ /* 0x000fe400078e021b */
[----:B------:R-:W-:Y:S01]  /*2b50*/  IMAD.MOV.U32 R26, RZ, RZ, RZ ;  /* 0x000000ffff1a7224 */ /* 0x000fe200078e00ff */
[----:B------:R4:W5:Y:S01]  /*2b60*/  @!P2 LDG.E R2, desc[UR4][R22.64] ;  /* 0x000000041602a981 */ /* 0x000962000c1e1900 */
[----:B--2---:R-:W2:Y:S08]  /*2b70*/  @!P3 LDC.64 R14, c[0x0][0x228] ;  /* 0x00008a00ff0ebb82 */ /* 0x004eb00000000a00 */
[----:B---3--:R-:W3:Y:S01]  /*2b80*/  @!P3 LDC.64 R12, c[0x0][0x220] ;  /* 0x00008800ff0cbb82 */ /* 0x008ee20000000a00 */
[----:B-1----:R-:W-:Y:S01]  /*2b90*/  @!P4 IMAD.WIDE.U32 R18, R29, 0x4, R18 ;  /* 0x000000041d12c825 */ /* 0x002fe200078e0012 */
[----:B----4-:R-:W-:-:S04]  /*2ba0*/  CS2R R22, SRZ ;  /* 0x0000000000167805 */ /* 0x010fc8000001ff00 */
[----:B------:R1:W5:Y:S01]  /*2bb0*/  @!P4 LDG.E R26, desc[UR4][R18.64] ;  /* 0x00000004121ac981 */ /* 0x000362000c1e1900 */
[----:B0-----:R-:W-:-:S05]  /*2bc0*/  @!P4 IMAD.WIDE.U32 R16, R29, 0x4, R16 ;  /* 0x000000041d10c825 */ /* 0x001fca00078e0010 */
[----:B------:R1:W5:Y:S01]  /*2bd0*/  @!P4 LDG.E R23, desc[UR4][R16.64] ;  /* 0x000000041017c981 */ /* 0x000362000c1e1900 */
[----:B--2---:R-:W-:-:S04]  /*2be0*/  @!P3 IMAD.WIDE.U32 R14, R27, 0x4, R14 ;  /* 0x000000041b0eb825 */ /* 0x004fc800078e000e */
[----:B---3--:R-:W-:-:S04]  /*2bf0*/  @!P3 IMAD.WIDE.U32 R28, R27, 0x4, R12 ;  /* 0x000000041b1cb825 */ /* 0x008fc800078e000c */
[----:B------:R-:W-:Y:S01]  /*2c00*/  IMAD.MOV.U32 R13, RZ, RZ, RZ ;  /* 0x000000ffff0d7224 */ /* 0x000fe200078e00ff */
[----:B------:R1:W5:Y:S05]  /*2c10*/  @!P3 LDG.E R22, desc[UR4][R28.64] ;  /* 0x000000041c16b981 */ /* 0x00036a000c1e1900 */
[----:B------:R1:W5:Y:S01]  /*2c20*/  @!P3 LDG.E R13, desc[UR4][R14.64] ;  /* 0x000000040e0db981 */ /* 0x000362000c1e1900 */
[----:B------:R-:W-:Y:S04]  /*2c30*/  BSSY B1, `(.L_x_37263) ;  /* 0x000004b000017945 */ /* 0x000fe80003800000 */
[----:B------:R-:W-:Y:S05]  /*2c40*/  @P0 BRA `(.L_x_37264) ;  /* 0x0000000400240947 */ /* 0x000fea0003800000 */
[C---:B-----5:R-:W-:Y:S01]  /*2c50*/  FSETP.GEU.FTZ.AND P0, PT, |R7|.reuse, |R8|, PT ;  /* 0x400000080700720b */ /* 0x060fe20003f1e200 */
[----:B------:R-:W-:Y:S01]  /*2c60*/  BSSY B0, `(.L_x_37265) ;  /* 0x000003f000007945 */ /* 0x000fe20003800000 */
[----:B-1----:R-:W-:-:S11]  /*2c70*/  FADD.FTZ R14, |R7|, -RZ ;  /* 0x800000ff070e7221 */ /* 0x002fd60000010200 */
        /* <DEDUP_REMOVED lines=24> */
.L_x_37270:
[----:B------:R-:W-:Y:S01]  /*2e00*/  FSETP.GEU.FTZ.AND P0, PT, R15, -R19, PT ;  /* 0x800000130f00720b */ /* 0x000fe20003f1e000 */
[----:B------:R-:W-:-:S12]  /*2e10*/  FADD.FTZ R17, R17, -1 ;  /* 0xbf80000011117421 */ /* 0x000fd80000010000 */
[----:B------:R-:W-:-:S07]  /*2e20*/  @!P0 FADD.FTZ R17, R17, -1 ;  /* 0xbf80000011118421 */ /* 0x000fce0000010000 */
.L_x_37269:
[----:B------:R-:W-:Y:S05]  /*2e30*/  BSYNC B2 ;  /* 0x0000000000027941 */ /* 0x000fea0003800000 */
.L_x_37268:
[----:B------:R-:W-:Y:S01]  /*2e40*/  FFMA.FTZ R14, -R19, R17, R14 ;  /* 0x00000011130e7223 */ /* 0x000fe2000001010e */
[----:B------:R-:W-:Y:S06]  /*2e50*/  BRA `(.L_x_37266) ;  /* 0x00000000007c7947 */ /* 0x000fec0003800000 */
.L_x_37267:
        /* <DEDUP_REMOVED lines=15> */
.L_x_37273:
        /* <DEDUP_REMOVED lines=13> */
.L_x_37272:
[----:B------:R-:W-:Y:S05]  /*3020*/  BSYNC B2 ;  /* 0x0000000000027941 */ /* 0x000fea0003800000 */
.L_x_37271:
[----:B------:R-:W-:-:S04]  /*3030*/  FMUL.FTZ R17, R17, 1.1920928955078125e-07 ;  /* 0x3400000011117820 */ /* 0x000fc80000410000 */
[----:B------:R-:W-:-:S07]  /*3040*/  FMUL.FTZ R14, R14, R17 ;  /* 0x000000110e0e7220 */ /* 0x000fce0000410000 */
.L_x_37266:
[----:B------:R-:W-:Y:S05]  /*3050*/  BSYNC B0 ;  /* 0x0000000000007941 */ /* 0x000fea0003800000 */
.L_x_37265:
        /* <DEDUP_REMOVED lines=8> */
.L_x_37264:
[----:B------:R-:W-:Y:S05]  /*30e0*/  BSYNC B1 ;  /* 0x0000000000017941 */ /* 0x000fea0003800000 */
.L_x_37263:
[----:B-----5:R-:W-:Y:S01]  /*30f0*/  IADD3 R8, R6, 0x80, RZ ;  /* 0x0000008006087810 */ /* 0x020fe20007ffe0ff */
        /* <DEDUP_REMOVED lines=10> */
[----:B-1----:R-:W-:Y:S01]  /*31a0*/  FADD.FTZ R19, |R10|, -RZ ;  /* 0x800000ff0a137221 */ /* 0x002fe20000010200 */
        /* <DEDUP_REMOVED lines=19> */
.L_x_37281:
[----:B------:R-:W-:Y:S01]  /*32e0*/  FSETP.GEU.FTZ.AND P0, PT, R17, -R19, PT ;  /* 0x800000131100720b */ /* 0x000fe20003f1e000 */
[----:B------:R-:W-:-:S12]  /*32f0*/  FADD.FTZ R7, R7, -1 ;  /* 0xbf80000007077421 */ /* 0x000fd80000010000 */
[----:B------:R-:W-:-:S07]  /*3300*/  @!P0 FADD.FTZ R7, R7, -1 ;  /* 0xbf80000007078421 */ /* 0x000fce0000010000 */
.L_x_37280:
[----:B------:R-:W-:Y:S05]  /*3310*/  BSYNC B2 ;  /* 0x0000000000027941 */ /* 0x000fea0003800000 */
.L_x_37279:
[----:B------:R-:W-:Y:S01]  /*3320*/  FFMA.FTZ R12, -R19, R7, R12 ;  /* 0x00000007130c7223 */ /* 0x000fe2000001010c */
[----:B------:R-:W-:Y:S06]  /*3330*/  BRA `(.L_x_37277) ;  /* 0x00000000007c7947 */ /* 0x000fec0003800000 */
.L_x_37278:
[----:B-1----:R-:W-:Y:S01]  /*3340*/  VIADD R14, R7, 0xf4800000 ;  /* 0xf4800000070e7836 */ /* 0x002fe20000000000 */
[----:B------:R-:W-:Y:S01]  /*3350*/  FSETP.GT.FTZ.AND P0, PT, |R10|, RZ, PT ;  /* 0x000000ff0a00720b */ /* 0x000fe20003f14200 */
[----:B------:R-:W-:Y:S01]  /*3360*/  BSSY B2, `(.L_x_37282) ;  /* 0x0000019000027945 */ /* 0x000fe20003800000 */
[----:B0-----:R-:W-:Y:S02]  /*3370*/  LOP3.LUT R16, R12, 0x7fffff, RZ, 0xc0, !PT ;  /* 0x007fffff0c107812 */ /* 0x001fe400078ec0ff */
[----:B------:R-:W-:Y:S02]  /*3380*/  LOP3.LUT R17, R14, 0xff800000, RZ, 0xc0, !PT ;  /* 0xff8000000e117812 */ /* 0x000fe400078ec0ff */
[----:B------:R-:W-:-:S03]  /*3390*/  ISETP.GT.U32.OR P0, PT, R12, 0x7f7fffff, !P0 ;  /* 0x7f7fffff0c00780c */ /* 0x000fc60004704470 */
[----:B------:R-:W-:Y:S01]  /*33a0*/  IMAD.IADD R14, R12, 0x1, -R17 ;  /* 0x000000010c0e7824 */ /* 0x000fe200078e0a11 */
[----:B------:R-:W-:Y:S02]  /*33b0*/  LOP3.LUT R17, R16, 0x3f800000, RZ, 0xfc, !PT ;  /* 0x3f80000010117812 */ /* 0x000fe400078efcff */
[----:B------:R-:W-:Y:S02]  /*33c0*/  LOP3.LUT R12, R7, 0xff800000, RZ, 0xc0, !PT ;  /* 0xff800000070c7812 */ /* 0x000fe400078ec0ff */
[----:B------:R-:W-:-:S13]  /*33d0*/  LOP3.LUT P1, R14, R14, 0xff800000, RZ, 0xc0, !PT ;  /* 0xff8000000e0e7812 */ /* 0x000fda000782c0ff */
[----:B------:R-:W-:Y:S05]  /*33e0*/  @!P1 BRA `(.L_x_37283) ;  /* 0x0000000000409947 */ /* 0x000fea0003800000 */
[----:B------:R-:W-:-:S04]  /*33f0*/  LOP3.LUT R16, R7, 0x7fffff, RZ, 0xc0, !PT ;  /* 0x007fffff07107812 */ /* 0x000fc800078ec0ff */
[----:B------:R-:W-:-:S04]  /*3400*/  LOP3.LUT R16, R16, 0x3f800000, RZ, 0xfc, !PT ;  /* 0x3f80000010107812 */ /* 0x000fc800078efcff */
[----:B------:R0:W1:Y:S03]  /*3410*/  MUFU.RCP R7, R16 ;  /* 0x0000001000077308 */ /* 0x0000660000001000 */
.L_x_37284:
        /* <DEDUP_REMOVED lines=13> */
.L_x_37283:
[----:B------:R-:W-:Y:S05]  /*34f0*/  BSYNC B2 ;  /* 0x0000000000027941 */ /* 0x000fea0003800000 */
.L_x_37282:
[----:B------:R-:W-:Y:S01]  /*3500*/  FSEL R12, R12, +QNAN , !P0 ;  /* 0x7fffffff0c0c7808 */ /* 0x000fe20004000000 */
[----:B------:R-:W-:-:S04]  /*3510*/  FMUL.FTZ R17, R17, 1.1920928955078125e-07 ;  /* 0x3400000011117820 */ /* 0x000fc80000410000 */
[----:B------:R-:W-:-:S07]  /*3520*/  FMUL.FTZ R12, R12, R17 ;  /* 0x000000110c0c7220 */ /* 0x000fce0000410000 */
.L_x_37277:
[----:B------:R-:W-:Y:S05]  /*3530*/  BSYNC B0 ;  /* 0x0000000000007941 */ /* 0x000fea0003800000 */
.L_x_37276:
        /* <DEDUP_REMOVED lines=8> */
.L_x_37275:
[----:B------:R-:W-:Y:S05]  /*35c0*/  BSYNC B1 ;  /* 0x0000000000017941 */ /* 0x000fea0003800000 */
.L_x_37274:
        /* <DEDUP_REMOVED lines=31> */
.L_x_37292:
[----:B------:R-:W-:Y:S01]  /*37c0*/  FSETP.GEU.FTZ.AND P0, PT, R17, -R19, PT ;  /* 0x800000131100720b */ /* 0x000fe20003f1e000 */
[----:B------:R-:W-:-:S12]  /*37d0*/  FADD.FTZ R7, R7, -1 ;  /* 0xbf80000007077421 */ /* 0x000fd80000010000 */
[----:B------:R-:W-:-:S07]  /*37e0*/  @!P0 FADD.FTZ R7, R7, -1 ;  /* 0xbf80000007078421 */ /* 0x000fce0000010000 */
.L_x_37291:
[----:B------:R-:W-:Y:S05]  /*37f0*/  BSYNC B2 ;  /* 0x0000000000027941 */ /* 0x000fea0003800000 */
.L_x_37290:
[----:B------:R-:W-:Y:S01]  /*3800*/  FFMA.FTZ R10, -R19, R7, R10 ;  /* 0x00000007130a7223 */ /* 0x000fe2000001010a */
[----:B------:R-:W-:Y:S06]  /*3810*/  BRA `(.L_x_37288) ;  /* 0x00000000007c7947 */ /* 0x000fec0003800000 */
.L_x_37289:
[C---:B------:R-:W-:Y:S01]  /*3820*/  VIADD R12, R7.reuse, 0xf4800000 ;  /* 0xf4800000070c7836 */ /* 0x040fe20000000000 */
[----:B------:R-:W-:Y:S01]  /*3830*/  FSETP.GT.FTZ.AND P0, PT, |R20|, RZ, PT ;  /* 0x000000ff1400720b */ /* 0x000fe20003f14200 */
[----:B------:R-:W-:Y:S01]  /*3840*/  BSSY B2, `(.L_x_37293) ;  /* 0x000001a000027945 */ /* 0x000fe20003800000 */
[----:B-1----:R-:W-:Y:S02]  /*3850*/  LOP3.LUT R14, R10, 0x7fffff, RZ, 0xc0, !PT ;  /* 0x007fffff0a0e7812 */ /* 0x002fe400078ec0ff */
        /* <DEDUP_REMOVED lines=11> */
.L_x_37295:
        /* <DEDUP_REMOVED lines=13> */
.L_x_37294:
[----:B------:R-:W-:Y:S05]  /*39e0*/  BSYNC B2 ;  /* 0x0000000000027941 */ /* 0x000fea0003800000 */
.L_x_37293:
[----:B------:R-:W-:-:S04]  /*39f0*/  FMUL.FTZ R7, R16, 1.1920928955078125e-07 ;  /* 0x3400000010077820 */ /* 0x000fc80000410000 */
[----:B------:R-:W-:-:S07]  /*3a00*/  FMUL.FTZ R10, R10, R7 ;  /* 0x000000070a0a7220 */ /* 0x000fce0000410000 */
.L_x_37288:
[----:B------:R-:W-:Y:S05]  /*3a10*/  BSYNC B0 ;  /* 0x0000000000007941 */ /* 0x000fea0003800000 */
.L_x_37287:
        /* <DEDUP_REMOVED lines=8> */
.L_x_37286:
[----:B------:R-:W-:Y:S05]  /*3aa0*/  BSYNC B1 ;  /* 0x0000000000017941 */ /* 0x000fea0003800000 */
.L_x_37285:
        /* <DEDUP_REMOVED lines=31> */
.L_x_37303:
[----:B------:R-:W-:Y:S01]  /*3ca0*/  FSETP.GEU.FTZ.AND P0, PT, R17, -R19, PT ;  /* 0x800000131100720b */ /* 0x000fe20003f1e000 */
[----:B------:R-:W-:-:S12]  /*3cb0*/  FADD.FTZ R7, R7, -1 ;  /* 0xbf80000007077421 */ /* 0x000fd80000010000 */
[----:B------:R-:W-:-:S07]  /*3cc0*/  @!P0 FADD.FTZ R7, R7, -1 ;  /* 0xbf80000007078421 */ /* 0x000fce0000010000 */
.L_x_37302:
[----:B------:R-:W-:Y:S05]  /*3cd0*/  BSYNC B2 ;  /* 0x0000000000027941 */ /* 0x000fea0003800000 */
.L_x_37301:
[----:B------:R-:W-:Y:S01]  /*3ce0*/  FFMA.FTZ R10, -R19, R7, R10 ;  /* 0x00000007130a7223 */ /* 0x000fe2000001010a */
[----:B------:R-:W-:Y:S06]  /*3cf0*/  BRA `(.L_x_37299) ;  /* 0x00000000007c7947 */ /* 0x000fec0003800000 */
.L_x_37300:
        /* <DEDUP_REMOVED lines=15> */
.L_x_37306:
        /* <DEDUP_REMOVED lines=13> */
.L_x_37305:
[----:B------:R-:W-:Y:S05]  /*3ec0*/  BSYNC B2 ;  /* 0x0000000000027941 */ /* 0x000fea0003800000 */
.L_x_37304:
[----:B------:R-:W-:-:S04]  /*3ed0*/  FMUL.FTZ R7, R16, 1.1920928955078125e-07 ;  /* 0x3400000010077820 */ /* 0x000fc80000410000 */
[----:B------:R-:W-:-:S07]  /*3ee0*/  FMUL.FTZ R10, R10, R7 ;  /* 0x000000070a0a7220 */ /* 0x000fce0000410000 */
.L_x_37299:
[----:B------:R-:W-:Y:S05]  /*3ef0*/  BSYNC B0 ;  /* 0x0000000000007941 */ /* 0x000fea0003800000 */
.L_x_37298:
[C---:B------:R-:W-:Y:S02]  /*3f00*/  FSETP.GTU.FTZ.AND P0, PT, |R10|.reuse, +INF , PT ;  /* 0x7f8000000a00780b */ /* 0x040fe40003f1c200 */
[----:B-1----:R-:W-:Y:S02]  /*3f10*/  LOP3.LUT R17, R10, 0x80000000, R21, 0xb8, !PT ;  /* 0x800000000a117812 */ /* 0x002fe400078eb815 */
[----:B------:R-:W-:Y:S02]  /*3f20*/  FSETP.GEU.FTZ.AND P2, PT, R24, RZ, PT ;  /* 0x000000ff1800720b */ /* 0x000fe40003f5e000 */
[----:B------:R-:W-:-:S04]  /*3f30*/  FSEL R17, R10, R17, P0 ;  /* 0x000000110a117208 */ /* 0x000fc80000000000 */
[C---:B------:R-:W-:Y:S02]  /*3f40*/  FSETP.NEU.FTZ.AND P0, PT, R17.reuse, RZ, PT ;  /* 0x000000ff1100720b */ /* 0x040fe40003f1d000 */
[----:B------:R-:W-:-:S04]  /*3f50*/  FSETP.GEU.FTZ.AND P1, PT, R17, RZ, PT ;  /* 0x000000ff1100720b */ /* 0x000fc80003f3e000 */
[----:B------:R-:W-:-:S13]  /*3f60*/  PLOP3.LUT P0, PT, P0, P2, P1, 0x60, 0x0 ;  /* 0x000000000000781c */ /* 0x000fda0000704c10 */
[----:B------:R-:W-:-:S07]  /*3f70*/  @P0 FADD.FTZ R17, R17, R24 ;  /* 0x0000001811110221 */ /* 0x000fce0000010000 */
.L_x_37297:
[----:B------:R-:W-:Y:S05]  /*3f80*/  BSYNC B1 ;  /* 0x0000000000017941 */ /* 0x000fea0003800000 */
.L_x_37296:
        /* <DEDUP_REMOVED lines=31> */
.L_x_37314:
[----:B------:R-:W-:Y:S01]  /*4180*/  FSETP.GEU.FTZ.AND P0, PT, R19, -R21, PT ;  /* 0x800000151300720b */ /* 0x000fe20003f1e000 */
[----:B------:R-:W-:-:S12]  /*4190*/  FADD.FTZ R7, R7, -1 ;  /* 0xbf80000007077421 */ /* 0x000fd80000010000 */
[----:B------:R-:W-:-:S07]  /*41a0*/  @!P0 FADD.FTZ R7, R7, -1 ;  /* 0xbf80000007078421 */ /* 0x000fce0000010000 */
.L_x_37313:
[----:B------:R-:W-:Y:S05]  /*41b0*/  BSYNC B2 ;  /* 0x0000000000027941 */ /* 0x000fea0003800000 */
.L_x_37312:
[----:B------:R-:W-:Y:S01]  /*41c0*/  FFMA.FTZ R10, -R21, R7, R10 ;  /* 0x00000007150a7223 */ /* 0x000fe2000001010a */
[----:B------:R-:W-:Y:S06]  /*41d0*/  BRA `(.L_x_37310) ;  /* 0x0000000000887947 */ /* 0x000fec0003800000 */
.L_x_37311:
        /* <DEDUP_REMOVED lines=18> */
.L_x_37317:
        /* <DEDUP_REMOVED lines=13> */
.L_x_37316:
[----:B------:R-:W-:Y:S05]  /*43d0*/  BSYNC B2 ;  /* 0x0000000000027941 */ /* 0x000fea0003800000 */
.L_x_37315:
[----:B------:R-:W-:-:S04]  /*43e0*/  FMUL.FTZ R7, R18, 1.1920928955078125e-07 ;  /* 0x3400000012077820 */ /* 0x000fc80000410000 */
[----:B------:R-:W-:-:S07]  /*43f0*/  FMUL.FTZ R10, R10, R7 ;  /* 0x000000070a0a7220 */ /* 0x000fce0000410000 */
.L_x_37310:
[----:B------:R-:W-:Y:S05]  /*4400*/  BSYNC B0 ;  /* 0x0000000000007941 */ /* 0x000fea0003800000 */
.L_x_37309:
        /* <DEDUP_REMOVED lines=8> */
.L_x_37308:
[----:B------:R-:W-:Y:S05]  /*4490*/  BSYNC B1 ;  /* 0x0000000000017941 */ /* 0x000fea0003800000 */
.L_x_37307:
        /* <DEDUP_REMOVED lines=31> */
.L_x_37325:
[----:B------:R-:W-:Y:S01]  /*4690*/  FSETP.GEU.FTZ.AND P0, PT, R19, -R25, PT ;  /* 0x800000191300720b */ /* 0x000fe20003f1e000 */
[----:B------:R-:W-:-:S12]  /*46a0*/  FADD.FTZ R21, R21, -1 ;  /* 0xbf80000015157421 */ /* 0x000fd80000010000 */
[----:B------:R-:W-:-:S07]  /*46b0*/  @!P0 FADD.FTZ R21, R21, -1 ;  /* 0xbf80000015158421 */ /* 0x000fce0000010000 */
.L_x_37324:
[----:B------:R-:W-:Y:S05]  /*46c0*/  BSYNC B2 ;  /* 0x0000000000027941 */ /* 0x000fea0003800000 */
.L_x_37323:
[----:B------:R-:W-:Y:S01]  /*46d0*/  FFMA.FTZ R10, -R25, R21, R10 ;  /* 0x00000015190a7223 */ /* 0x000fe2000001010a */
[----:B------:R-:W-:Y:S06]  /*46e0*/  BRA `(.L_x_37321) ;  /* 0x0000000000887947 */ /* 0x000fec0003800000 */
.L_x_37322:
[----:B------:R-:W-:Y:S01]  /*46f0*/  IADD3 R0, R21, -0xb800000, RZ ;  /* 0xf480000015007810 */ /* 0x000fe20007ffe0ff */
[----:B------:R-:W-:Y:S01]  /*4700*/  BSSY B2, `(.L_x_37326) ;  /* 0x000001e000027945 */ /* 0x000fe20003800000 */
[----:B------:R-:W-:Y:S02]  /*4710*/  FSETP.GT.FTZ.AND P0, PT, |R2|, RZ, PT ;  /* 0x000000ff0200720b */ /* 0x000fe40003f14200 */
[----:B-1----:R-:W-:Y:S02]  /*4720*/  LOP3.LUT R19, R0, 0xff800000, RZ, 0xc0, !PT ;  /* 0xff80000000137812 */ /* 0x002fe400078ec0ff */
        /* <DEDUP_REMOVED lines=9> */
[----:B------:R-:W-:Y:S01]  /*47c0*/  LOP3.LUT R12, R21, 0x7fffff, RZ, 0xc0, !PT ;  /* 0x007fffff150c7812 */ /* 0x000fe200078ec0ff */
[----:B------:R-:W-:Y:S01]  /*47d0*/  IMAD.MOV.U32 R16, RZ, RZ, R14 ;  /* 0x000000ffff107224 */ /* 0x000fe200078e000e */
[----:B------:R-:W-:Y:S02]  /*47e0*/  MOV R14, R19 ;  /* 0x00000013000e7202 */ /* 0x000fe40000000f00 */
[----:B------:R-:W-:-:S04]  /*47f0*/  LOP3.LUT R12, R12, 0x3f800000, RZ, 0xfc, !PT ;  /* 0x3f8000000c0c7812 */ /* 0x000fc800078efcff */
[----:B------:R0:W1:Y:S03]  /*4800*/  MUFU.RCP R0, R12 ;  /* 0x0000000c00007308 */ /* 0x0000660000001000 */
.L_x_37328:
        /* <DEDUP_REMOVED lines=13> */
.L_x_37327:
[----:B------:R-:W-:Y:S05]  /*48e0*/  BSYNC B2 ;  /* 0x0000000000027941 */ /* 0x000fea0003800000 */
.L_x_37326:
[----:B------:R-:W-:-:S04]  /*48f0*/  FMUL.FTZ R19, R16, 1.1920928955078125e-07 ;  /* 0x3400000010137820 */ /* 0x000fc80000410000 */
[----:B------:R-:W-:-:S07]  /*4900*/  FMUL.FTZ R10, R10, R19 ;  /* 0x000000130a0a7220 */ /* 0x000fce0000410000 */
.L_x_37321:
[----:B------:R-:W-:Y:S05]  /*4910*/  BSYNC B0 ;  /* 0x0000000000007941 */ /* 0x000fea0003800000 */
.L_x_37320:
        /* <DEDUP_REMOVED lines=8> */
.L_x_37319:
[----:B------:R-:W-:Y:S05]  /*49a0*/  BSYNC B1 ;  /* 0x0000000000017941 */ /* 0x000fea0003800000 */
.L_x_37318:
[----:B------:R-:W-:Y:S01]  /*49b0*/  VIADD R0, R6, 0x300 ;  /* 0x0000030006007836 */ /* 0x000fe20000000000 */
[----:B------:R-:W-:Y:S04]  /*49c0*/  BSSY B1, `(.L_x_37329) ;  /* 0x000004c000017945 */ /* 0x000fe80003800000 */
[----:B------:R-:W-:-:S13]  /*49d0*/  ISETP.GE.AND P0, PT, R0, R5, PT ;  /* 0x000000050000720c */ /* 0x000fda0003f06270 */
[----:B------:R-:W-:Y:S05]  /*49e0*/  @P0 BRA `(.L_x_37330) ;  /* 0x0000000400240947 */ /* 0x000fea0003800000 */
[C---:B------:R-:W-:Y:S01]  /*49f0*/  FSETP.GEU.FTZ.AND P0, PT, |R26|.reuse, |R23|, PT ;  /* 0x400000171a00720b */ /* 0x040fe20003f1e200 */
        /* <DEDUP_REMOVED lines=26> */
.L_x_37336:
[----:B------:R-:W-:Y:S01]  /*4ba0*/  FSETP.GEU.FTZ.AND P0, PT, R12, -R10, PT ;  /* 0x8000000a0c00720b */ /* 0x000fe20003f1e000 */
[----:B------:R-:W-:-:S12]  /*4bb0*/  FADD.FTZ R0, R0, -1 ;  /* 0xbf80000000007421 */ /* 0x000fd80000010000 */
[----:B------:R-:W-:-:S07]  /*4bc0*/  @!P0 FADD.FTZ R0, R0, -1 ;  /* 0xbf80000000008421 */ /* 0x000fce0000010000 */
.L_x_37335:
[----:B------:R-:W-:Y:S05]  /*4bd0*/  BSYNC B2 ;  /* 0x0000000000027941 */ /* 0x000fea0003800000 */
.L_x_37334:
[----:B------:R-:W-:Y:S01]  /*4be0*/  FFMA.FTZ R19, -R10, R0, R19 ;  /* 0x000000000a137223 */ /* 0x000fe20000010113 */
[----:B------:R-:W-:Y:S06]  /*4bf0*/  BRA `(.L_x_37332) ;  /* 0x00000000007c7947 */ /* 0x000fec0003800000 */
.L_x_37333:
[----:B------:R-:W-:Y:S01]  /*4c00*/  IADD3 R0, R10, -0xb800000, RZ ;  /* 0xf48000000a007810 */ /* 0x000fe20007ffe0ff */
[----:B------:R-:W-:Y:S01]  /*4c10*/  BSSY B2, `(.L_x_37337) ;  /* 0x000001b000027945 */ /* 0x000fe20003800000 */
[----:B------:R-:W-:Y:S02]  /*4c20*/  FSETP.GT.FTZ.AND P0, PT, |R23|, RZ, PT ;  /* 0x000000ff1700720b */ /* 0x000fe40003f14200 */
[----:B------:R-:W-:Y:S02]  /*4c30*/  LOP3.LUT R0, R0, 0xff800000, RZ, 0xc0, !PT ;  /* 0xff80000000007812 */ /* 0x000fe400078ec0ff */
[----:B------:R-:W-:-:S03]  /*4c40*/  ISETP.GT.U32.OR P0, PT, R19, 0x7f7fffff, !P0 ;  /* 0x7f7fffff1300780c */ /* 0x000fc60004704470 */
[C---:B------:R-:W-:Y:S01]  /*4c50*/  IMAD.IADD R2, R19.reuse, 0x1, -R0 ;  /* 0x0000000113027824 */ /* 0x040fe200078e0a00 */
[----:B------:R-:W-:-:S04]  /*4c60*/  LOP3.LUT R0, R19, 0x7fffff, RZ, 0xc0, !PT ;  /* 0x007fffff13007812 */ /* 0x000fc800078ec0ff */
        /* <DEDUP_REMOVED lines=8> */
.L_x_37339:
        /* <DEDUP_REMOVED lines=13> */
.L_x_37338:
[----:B------:R-:W-:Y:S05]  /*4dc0*/  BSYNC B2 ;  /* 0x0000000000027941 */ /* 0x000fea0003800000 */
.L_x_37337:
[----:B------:R-:W-:-:S04]  /*4dd0*/  FMUL.FTZ R19, R12, 1.1920928955078125e-07 ;  /* 0x340000000c137820 */ /* 0x000fc80000410000 */
[----:B------:R-:W-:-:S07]  /*4de0*/  FMUL.FTZ R19, R2, R19 ;  /* 0x0000001302137220 */ /* 0x000fce0000410000 */
.L_x_37332:
[----:B------:R-:W-:Y:S05]  /*4df0*/  BSYNC B0 ;  /* 0x0000000000007941 */ /* 0x000fea0003800000 */
.L_x_37331:
        /* <DEDUP_REMOVED lines=8> */
.L_x_37330:
[----:B------:R-:W-:Y:S05]  /*4e80*/  BSYNC B1 ;  /* 0x0000000000017941 */ /* 0x000fea0003800000 */
.L_x_37329:
[----:B------:R-:W-:Y:S01]  /*4e90*/  IADD3 R0, R6, 0x380, RZ ;  /* 0x0000038006007810 */ /* 0x000fe20007ffe0ff */
[----:B------:R-:W-:Y:S03]  /*4ea0*/  BSSY B1, `(.L_x_37340) ;  /* 0x000004c000017945 */ /* 0x000fe60003800000 */
[----:B------:R-:W-:-:S13]  /*4eb0*/  ISETP.GE.AND P0, PT, R0, R5, PT ;  /* 0x000000050000720c */ /* 0x000fda0003f06270 */
[----:B------:R-:W-:Y:S05]  /*4ec0*/  @P0 BRA `(.L_x_37341) ;  /* 0x0000000400240947 */ /* 0x000fea0003800000 */
[C---:B------:R-:W-:Y:S01]  /*4ed0*/  FSETP.GEU.FTZ.AND P0, PT, |R22|.reuse, |R13|, PT ;  /* 0x4000000d1600720b */ /* 0x040fe20003f1e200 */
[----:B------:R-:W-:Y:S01]  /*4ee0*/  BSSY B0, `(.L_x_37342) ;  /* 0x000003f000007945 */ /* 0x000fe20003800000 */
[----:B-1----:R-:W-:-:S11]  /*4ef0*/  FADD.FTZ R19, |R22|, -RZ ;  /* 0x800000ff16137221 */ /* 0x002fd60000010200 */
        /* <DEDUP_REMOVED lines=24> */
.L_x_37347:
[----:B------:R-:W-:Y:S01]  /*5080*/  FSETP.GEU.FTZ.AND P0, PT, R14, -R12, PT ;  /* 0x8000000c0e00720b */ /* 0x000fe20003f1e000 */
[----:B------:R-:W-:-:S12]  /*5090*/  FADD.FTZ R0, R0, -1 ;  /* 0xbf80000000007421 */ /* 0x000fd80000010000 */
[----:B------:R-:W-:-:S07]  /*50a0*/  @!P0 FADD.FTZ R0, R0, -1 ;  /* 0xbf80000000008421 */ /* 0x000fce0000010000 */
.L_x_37346:
[----:B------:R-:W-:Y:S05]  /*50b0*/  BSYNC B2 ;  /* 0x0000000000027941 */ /* 0x000fea0003800000 */
.L_x_37345:
[----:B------:R-:W-:Y:S01]  /*50c0*/  FFMA.FTZ R19, -R12, R0, R19 ;  /* 0x000000000c137223 */ /* 0x000fe20000010113 */
[----:B------:R-:W-:Y:S06]  /*50d0*/  BRA `(.L_x_37343) ;  /* 0x00000000007c7947 */ /* 0x000fec0003800000 */
.L_x_37344:
        /* <DEDUP_REMOVED lines=15> */
.L_x_37350:
        /* <DEDUP_REMOVED lines=13> */
.L_x_37349:
[----:B------:R-:W-:Y:S05]  /*52a0*/  BSYNC B2 ;  /* 0x0000000000027941 */ /* 0x000fea0003800000 */
.L_x_37348:
[----:B------:R-:W-:-:S04]  /*52b0*/  FMUL.FTZ R19, R14, 1.1920928955078125e-07 ;  /* 0x340000000e137820 */ /* 0x000fc80000410000 */
[----:B------:R-:W-:-:S07]  /*52c0*/  FMUL.FTZ R19, R10, R19 ;  /* 0x000000130a137220 */ /* 0x000fce0000410000 */
.L_x_37343:
[----:B------:R-:W-:Y:S05]  /*52d0*/  BSYNC B0 ;  /* 0x0000000000007941 */ /* 0x000fea0003800000 */
.L_x_37342:
        /* <DEDUP_REMOVED lines=8> */
.L_x_37341:
[----:B------:R-:W-:Y:S05]  /*5360*/  BSYNC B1 ;  /* 0x0000000000017941 */ /* 0x000fea0003800000 */
.L_x_37340:
[----:B------:R-:W-:Y:S01]  /*5370*/  ISETP.GE.AND P0, PT, R6, R5, PT ;  /* 0x000000050600720c */ /* 0x000fe20003f06270 */
[----:B------:R-:W-:Y:S04]  /*5380*/  BSSY B0, `(.L_x_37351) ;  /* 0x0000033000007945 */ /* 0x000fe80003800000 */
[----:B------:R-:W-:Y:S08]  /*5390*/  BSSY B1, `(.L_x_37352) ;  /* 0x000002b000017945 */ /* 0x000ff00003800000 */
[----:B------:R-:W-:Y:S05]  /*53a0*/  @P0 BRA `(.L_x_37353) ;  /* 0x0000000000300947 */ /* 0x000fea0003800000 */
[----:B0-----:R-:W0:Y:S01]  /*53b0*/  LDC.64 R12, c[0x0][0x218] ;  /* 0x00008600ff0c7b82 */ /* 0x001e220000000a00 */
[----:B-1----:R-:W-:Y:S02]  /*53c0*/  IMAD.IADD R19, R4, 0x1, R6 ;  /* 0x0000000104137824 */ /* 0x002fe400078e0206 */
[----:B------:R-:W-:-:S05]  /*53d0*/  IMAD.MOV.U32 R6, RZ, RZ, R8 ;  /* 0x000000ffff067224 */ /* 0x000fca00078e0008 */
[----:B------:R-:W-:Y:S01]  /*53e0*/  ISETP.GE.AND P0, PT, R6, R5, PT ;  /* 0x000000050600720c */ /* 0x000fe20003f06270 */
[----:B0-----:R-:W-:-:S05]  /*53f0*/  IMAD.WIDE.U32 R12, R19, 0x4, R12 ;  /* 0x00000004130c7825 */ /* 0x001fca00078e000c */
[----:B------:R0:W-:Y:S07]  /*5400*/  STG.E desc[UR4][R12.64], R15 ;  /* 0x0000000f0c007986 */ /* 0x0001ee000c101904 */
[----:B------:R-:W-:Y:S05]  /*5410*/  @P0 BRA `(.L_x_37354) ;  /* 0x0000000000300947 */ /* 0x000fea0003800000 */
[----:B0-----:R-:W0:Y:S01]  /*5420*/  LDC.64 R12, c[0x0][0x218] ;  /* 0x00008600ff0c7b82 */ /* 0x001e220000000a00 */
[----:B------:R-:W-:Y:S01]  /*5430*/  IMAD.IADD R15, R4, 0x1, R6 ;  /* 0x00000001040f7824 */ /* 0x000fe200078e0206 */
[----:B------:R-:W-:-:S03]  /*5440*/  IADD3 R6, R6, 0x80, RZ ;  /* 0x0000008006067810 */ /* 0x000fc60007ffe0ff */
[----:B0-----:R-:W-:-:S05]  /*5450*/  IMAD.WIDE.U32 R12, R15, 0x4, R12 ;  /* 0x000000040f0c7825 */ /* 0x001fca00078e000c */
[----:B------:R2:W-:Y:S02]  /*5460*/  STG.E desc[UR4][R12.64], R9 ;  /* 0x000000090c007986 */ /* 0x0005e4000c101904 */
.L_x_37353:
[----:B------:R-:W-:-:S13]  /*5470*/  ISETP.GE.AND P0, PT, R6, R5, PT ;  /* 0x000000050600720c */ /* 0x000fda0003f06270 */
[----:B------:R-:W-:Y:S05]  /*5480*/  @P0 BRA `(.L_x_37355) ;  /* 0x0000000000300947 */ /* 0x000fea0003800000 */
[----:B--2---:R-:W2:Y:S01]  /*5490*/  LDC.64 R8, c[0x0][0x218] ;  /* 0x00008600ff087b82 */ /* 0x004ea20000000a00 */
[----:B------:R-:W-:Y:S02]  /*54a0*/  IMAD.IADD R13, R4, 0x1, R6 ;  /* 0x00000001040d7824 */ /* 0x000fe400078e0206 */
[----:B------:R-:W-:Y:S02]  /*54b0*/  VIADD R6, R6, 0x80 ;  /* 0x0000008006067836 */ /* 0x000fe40000000000 */
[----:B--2---:R-:W-:-:S05]  /*54c0*/  IMAD.WIDE.U32 R8, R13, 0x4, R8 ;  /* 0x000000040d087825 */ /* 0x004fca00078e0008 */
[----:B------:R2:W-:Y:S02]  /*54d0*/  STG.E desc[UR4][R8.64], R11 ;  /* 0x0000000b08007986 */ /* 0x0005e4000c101904 */
.L_x_37354:
[----:B------:R-:W-:-:S13]  /*54e0*/  ISETP.GE.AND P0, PT, R6, R5, PT ;  /* 0x000000050600720c */ /* 0x000fda0003f06270 */
[----:B------:R-:W-:Y:S05]  /*54f0*/  @P0 BRA `(.L_x_37356) ;  /* 0x0000000000300947 */ /* 0x000fea0003800000 */
[----:B--2---:R-:W2:Y:S01]  /*5500*/  LDC.64 R8, c[0x0][0x218] ;  /* 0x00008600ff087b82 */ /* 0x004ea20000000a00 */
[----:B------:R-:W-:Y:S01]  /*5510*/  IMAD.IADD R11, R4, 0x1, R6 ;  /* 0x00000001040b7824 */ /* 0x000fe200078e0206 */
[----:B------:R-:W-:-:S03]  /*5520*/  IADD3 R6, R6, 0x80, RZ ;  /* 0x0000008006067810 */ /* 0x000fc60007ffe0ff */
[----:B--2---:R-:W-:-:S05]  /*5530*/  IMAD.WIDE.U32 R8, R11, 0x4, R8 ;  /* 0x000000040b087825 */ /* 0x004fca00078e0008 */
[----:B------:R3:W-:Y:S02]  /*5540*/  STG.E desc[UR4][R8.64], R17 ;  /* 0x0000001108007986 */ /* 0x0007e4000c101904 */
.L_x_37355:
[----:B------:R-:W-:-:S13]  /*5550*/  ISETP.GE.AND P0, PT, R6, R5, PT ;  /* 0x000000050600720c */ /* 0x000fda0003f06270 */
[----:B------:R-:W-:Y:S05]  /*5560*/  @P0 BRA `(.L_x_37357) ;  /* 0x0000000000340947 */ /* 0x000fea0003800000 */
[----:B--23--:R-:W2:Y:S01]  /*5570*/  LDC.64 R8, c[0x0][0x218] ;  /* 0x00008600ff087b82 */ /* 0x00cea20000000a00 */
[----:B------:R-:W-:Y:S02]  /*5580*/  IMAD.IADD R11, R4, 0x1, R6 ;  /* 0x00000001040b7824 */ /* 0x000fe400078e0206 */
[----:B------:R-:W-:Y:S02]  /*5590*/  VIADD R6, R6, 0x80 ;  /* 0x0000008006067836 */ /* 0x000fe40000000000 */
[----:B--2---:R-:W-:-:S05]  /*55a0*/  IMAD.WIDE.U32 R8, R11, 0x4, R8 ;  /* 0x000000040b087825 */ /* 0x004fca00078e0008 */
[----:B------:R3:W-:Y:S02]  /*55b0*/  STG.E desc[UR4][R8.64], R7 ;  /* 0x0000000708007986 */ /* 0x0007e4000c101904 */
.L_x_37356:
[----:B------:R-:W-:-:S13]  /*55c0*/  ISETP.GE.AND P0, PT, R6, R5, PT ;  /* 0x000000050600720c */ /* 0x000fda0003f06270 */
[----:B------:R-:W-:Y:S05]  /*55d0*/  @P0 BREAK B1 ;  /* 0x0000000000010942 */ /* 0x000fea0003800000 */
[----:B------:R-:W-:Y:S05]  /*55e0*/  @P0 BRA `(.L_x_37358) ;  /* 0x0000000000300947 */ /* 0x000fea0003800000 */
[----:B--23--:R-:W2:Y:S01]  /*55f0*/  LDC.64 R8, c[0x0][0x218] ;  /* 0x00008600ff087b82 */ /* 0x00cea20000000a00 */
[----:B------:R-:W-:Y:S01]  /*5600*/  IADD3 R7, R4, R6, RZ ;  /* 0x0000000604077210 */ /* 0x000fe20007ffe0ff */
[----:B------:R-:W-:-:S04]  /*5610*/  VIADD R6, R6, 0x80 ;  /* 0x0000008006067836 */ /* 0x000fc80000000000 */
[----:B--2---:R-:W-:-:S05]  /*5620*/  IMAD.WIDE.U32 R8, R7, 0x4, R8 ;  /* 0x0000000407087825 */ /* 0x004fca00078e0008 */
[----:B------:R4:W-:Y:S02]  /*5630*/  STG.E desc[UR4][R8.64], R3 ;  /* 0x0000000308007986 */ /* 0x0009e4000c101904 */
.L_x_37357:
[----:B------:R-:W-:Y:S05]  /*5640*/  BSYNC B1 ;  /* 0x0000000000017941 */ /* 0x000fea0003800000 */
.L_x_37352:
[----:B------:R-:W-:-:S13]  /*5650*/  ISETP.GE.AND P0, PT, R6, R5, PT ;  /* 0x000000050600720c */ /* 0x000fda0003f06270 */
[----:B--234-:R-:W2:Y:S01]  /*5660*/  @!P0 LDC.64 R8, c[0x0][0x218] ;  /* 0x00008600ff088b82 */ /* 0x01cea20000000a00 */
[----:B------:R-:W-:Y:S01]  /*5670*/  @!P0 IMAD.IADD R3, R4, 0x1, R6 ;  /* 0x0000000104038824 */ /* 0x000fe200078e0206 */
[----:B------:R-:W-:-:S03]  /*5680*/  @!P0 IADD3 R6, R6, 0x80, RZ ;  /* 0x0000008006068810 */ /* 0x000fc60007ffe0ff */
[----:B--2---:R-:W-:-:S05]  /*5690*/  @!P0 IMAD.WIDE.U32 R8, R3, 0x4, R8 ;  /* 0x0000000403088825 */ /* 0x004fca00078e0008 */
[----:B------:R4:W-:Y:S02]  /*56a0*/  @!P0 STG.E desc[UR4][R8.64], R2 ;  /* 0x0000000208008986 */ /* 0x0009e4000c101904 */
.L_x_37358:
[----:B------:R-:W-:Y:S05]  /*56b0*/  BSYNC B0 ;  /* 0x0000000000007941 */ /* 0x000fea0003800000 */
.L_x_37351:
[----:B------:R-:W-:Y:S05]  /*56c0*/  WARPSYNC.ALL ;  /* 0x0000000000007948 */ /* 0x000fea0003800000 */
[----:B------:R-:W-:-:S13]  /*56d0*/  ISETP.GE.AND P0, PT, R6, R5, PT ;  /* 0x000000050600720c */ /* 0x000fda0003f06270 */
[----:B------:R-:W-:Y:S05]  /*56e0*/  @P0 EXIT ;  /* 0x000000000000094d */ /* 0x000fea0003800000 */
[----:B----4-:R-:W4:Y:S01]  /*56f0*/  LDC.64 R2, c[0x0][0x218] ;  /* 0x00008600ff027b82 */ /* 0x010f220000000a00 */
[----:B------:R-:W-:-:S04]  /*5700*/  IMAD.IADD R5, R4, 0x1, R6 ;  /* 0x0000000104057824 */ /* 0x000fc800078e0206 */
[----:B----4-:R-:W-:-:S05]  /*5710*/  IMAD.WIDE.U32 R2, R5, 0x4, R2 ;  /* 0x0000000405027825 */ /* 0x010fca00078e0002 */
[----:B------:R-:W-:Y:S01]  /*5720*/  STG.E desc[UR4][R2.64], R0 ;  /* 0x0000000002007986 */ /* 0x000fe2000c101904 */
[----:B------:R-:W-:Y:S05]  /*5730*/  EXIT ;  /* 0x000000000000794d */ /* 0x000fea0003800000 */
.L_x_37359:
        /* <DEDUP_REMOVED lines=12> */
.L_x_57532:


//--------------------- .text._ZN2at6native29vectorized_elementwise_kernelILi4ENS0_13BinaryFunctorIfffZZZNS0_21remainder_kernel_cudaERNS_18TensorIteratorBaseEENKUlvE0_clEvENKUlvE0_clEvEUlffE_EESt5arrayIPcLm3EEEEviT0_T1_ --------------------------
	.section	.text._ZN2at6native29vectorized_elementwise_kernelILi4ENS0_13BinaryFunctorIfffZZZNS0_21remainder_kernel_cudaERNS_18TensorIteratorBaseEENKUlvE0_clEvENKUlvE0_clEvEUlffE_EESt5arrayIPcLm3EEEEviT0_T1_,"ax",@progbits
	.align	128
        .global         _ZN2at6native29vectorized_elementwise_kernelILi4ENS0_13BinaryFunctorIfffZZZNS0_21remainder_kernel_cudaERNS_18TensorIteratorBaseEENKUlvE0_clEvENKUlvE0_clEvEUlffE_EESt5arrayIPcLm3EEEEviT0_T1_
        .type           _ZN2at6native29vectorized_elementwise_kernelILi4ENS0_13BinaryFunctorIfffZZZNS0_21remainder_kernel_cudaERNS_18TensorIteratorBaseEENKUlvE0_clEvENKUlvE0_clEvEUlffE_EESt5arrayIPcLm3EEEEviT0_T1_,@function
        .size           _ZN2at6native29vectorized_elementwise_kernelILi4ENS0_13BinaryFunctorIfffZZZNS0_21remainder_kernel_cudaERNS_18TensorIteratorBaseEENKUlvE0_clEvENKUlvE0_clEvEUlffE_EESt5arrayIPcLm3EEEEviT0_T1_,(.L_x_57533 - _ZN2at6native29vectorized_elementwise_kernelILi4ENS0_13BinaryFunctorIfffZZZNS0_21remainder_kernel_cudaERNS_18TensorIteratorBaseEENKUlvE0_clEvENKUlvE0_clEvEUlffE_EESt5arrayIPcLm3EEEEviT0_T1_)
        .other          _ZN2at6native29vectorized_elementwise_kernelILi4ENS0_13BinaryFunctorIfffZZZNS0_21remainder_kernel_cudaERNS_18TensorIteratorBaseEENKUlvE0_clEvENKUlvE0_clEvEUlffE_EESt5arrayIPcLm3EEEEviT0_T1_,@"STO_CUDA_ENTRY STV_DEFAULT"
_ZN2at6native29vectorized_elementwise_kernelILi4ENS0_13BinaryFunctorIfffZZZNS0_21remainder_kernel_cudaERNS_18TensorIteratorBaseEENKUlvE0_clEvENKUlvE0_clEvEUlffE_EESt5arrayIPcLm3EEEEviT0_T1_:
.text._ZN2at6native29vectorized_elementwise_kernelILi4ENS0_13BinaryFunctorIfffZZZNS0_21remainder_kernel_cudaERNS_18TensorIteratorBaseEENKUlvE0_clEvENKUlvE0_clEvEUlffE_EESt5arrayIPcLm3EEEEviT0_T1_:
        /* <DEDUP_REMOVED lines=46> */
.L_x_37366:
[----:B------:R-:W-:Y:S01]  /*02e0*/  FSETP.GEU.FTZ.AND P0, PT, R7, -R0, PT ;  /* 0x800000000700720b */ /* 0x000fe20003f1e000 */
[----:B------:R-:W-:-:S12]  /*02f0*/  FADD.FTZ R24, R24, -1 ;  /* 0xbf80000018187421 */ /* 0x000fd80000010000 */
[----:B------:R-:W-:-:S07]  /*0300*/  @!P0 FADD.FTZ R24, R24, -1 ;  /* 0xbf80000018188421 */ /* 0x000fce0000010000 */
.L_x_37365:
[----:B------:R-:W-:Y:S05]  /*0310*/  BSYNC B1 ;  /* 0x0000000000017941 */ /* 0x000fea0003800000 */
.L_x_37364:
[----:B------:R-:W-:Y:S01]  /*0320*/  FFMA.FTZ R3, -R0, R24, R3 ;  /* 0x0000001800037223 */ /* 0x000fe20000010103 */
[----:B------:R-:W-:Y:S06]  /*0330*/  BRA `(.L_x_37362) ;  /* 0x0000000000847947 */ /* 0x000fec0003800000 */
.L_x_37363:
        /* <DEDUP_REMOVED lines=12> */
[----:B------:R-:W-:Y:S02]  /*0400*/  LOP3.LUT R5, R0, 0x7fffff, RZ, 0xc0, !PT ;  /* 0x007fffff00057812 */ /* 0x000fe400078ec0ff */
[----:B------:R-:W-:Y:S02]  /*0410*/  MOV R24, R7 ;  /* 0x0000000700187202 */ /* 0x000fe40000000f00 */
[----:B------:R-:W-:-:S04]  /*0420*/  LOP3.LUT R5, R5, 0x3f800000, RZ, 0xfc, !PT ;  /* 0x3f80000005057812 */ /* 0x000fc800078efcff */
[----:B------:R0:W1:Y:S03]  /*0430*/  MUFU.RCP R0, R5 ;  /* 0x0000000500007308 */ /* 0x0000660000001000 */
.L_x_37369:
        /* <DEDUP_REMOVED lines=14> */
.L_x_37368:
[----:B------:R-:W-:Y:S05]  /*0520*/  BSYNC B1 ;  /* 0x0000000000017941 */ /* 0x000fea0003800000 */
.L_x_37367:
[----:B------:R-:W-:-:S04]  /*0530*/  FMUL.FTZ R0, R7, 1.1920928955078125e-07 ;  /* 0x3400000007007820 */ /* 0x000fc80000410000 */
[----:B------:R-:W-:-:S07]  /*0540*/  FMUL.FTZ R3, R3, R0 ;  /* 0x0000000003037220 */ /* 0x000fce0000410000 */
.L_x_37362:
[----:B------:R-:W-:Y:S05]  /*0550*/  BSYNC B0 ;  /* 0x0000000000007941 */ /* 0x000fea0003800000 */
.L_x_37361:
[C---:B------:R-:W-:Y:S01]  /*0560*/  LOP3.LUT R20, R3.reuse, 0x80000000, R20, 0xb8, !PT ;  /* 0x8000000003147812 */ /* 0x040fe200078eb814 */
[----:B------:R-:W-:Y:S01]  /*0570*/  BSSY B0, `(.L_x_37370) ;  /* 0x000004a000007945 */ /* 0x000fe20003800000 */
[----:B------:R-:W-:Y:S01]  /*0580*/  FSETP.GTU.FTZ.AND P0, PT, |R3|, +INF , PT ;  /* 0x7f8000000300780b */ /* 0x000fe20003f1c200 */
        /* <DEDUP_REMOVED lines=32> */
.L_x_37375:
[----:B------:R-:W-:Y:S01]  /*0790*/  FSETP.GEU.FTZ.AND P0, PT, R16, -R3, PT ;  /* 0x800000031000720b */ /* 0x000fe20003f1e000 */
[----:B------:R-:W-:-:S12]  /*07a0*/  FADD.FTZ R5, R5, -1 ;  /* 0xbf80000005057421 */ /* 0x000fd80000010000 */
[----:B------:R-:W-:-:S07]  /*07b0*/  @!P0 FADD.FTZ R5, R5, -1 ;  /* 0xbf80000005058421 */ /* 0x000fce0000010000 */
.L_x_37374:
[----:B------:R-:W-:Y:S05]  /*07c0*/  BSYNC B1 ;  /* 0x0000000000017941 */ /* 0x000fea0003800000 */
.L_x_37373:
[----:B------:R-:W-:Y:S01]  /*07d0*/  FFMA.FTZ R0, -R3, R5, R0 ;  /* 0x0000000503007223 */ /* 0x000fe20000010100 */
[----:B------:R-:W-:Y:S06]  /*07e0*/  BRA `(.L_x_37371) ;  /* 0x0000000000887947 */ /* 0x000fec0003800000 */
.L_x_37372:
        /* <DEDUP_REMOVED lines=18> */
.L_x_37378:
        /* <DEDUP_REMOVED lines=13> */
.L_x_37377:
[----:B------:R-:W-:Y:S05]  /*09e0*/  BSYNC B1 ;  /* 0x0000000000017941 */ /* 0x000fea0003800000 */
.L_x_37376:
[----:B------:R-:W-:-:S04]  /*09f0*/  FMUL.FTZ R16, R16, 1.1920928955078125e-07 ;  /* 0x3400000010107820 */ /* 0x000fc80000410000 */
[----:B------:R-:W-:-:S07]  /*0a00*/  FMUL.FTZ R0, R3, R16 ;  /* 0x0000001003007220 */ /* 0x000fce0000410000 */
.L_x_37371:
[----:B------:R-:W-:Y:S05]  /*0a10*/  BSYNC B0 ;  /* 0x0000000000007941 */ /* 0x000fea0003800000 */
.L_x_37370:
        /* <DEDUP_REMOVED lines=35> */
.L_x_37384:
[----:B------:R-:W-:Y:S01]  /*0c50*/  FSETP.GEU.FTZ.AND P0, PT, R7, -R0, PT ;  /* 0x800000000700720b */ /* 0x000fe20003f1e000 */
[----:B------:R-:W-:-:S12]  /*0c60*/  FADD.FTZ R16, R16, -1 ;  /* 0xbf80000010107421 */ /* 0x000fd80000010000 */
[----:B------:R-:W-:-:S07]  /*0c70*/  @!P0 FADD.FTZ R16, R16, -1 ;  /* 0xbf80000010108421 */ /* 0x000fce0000010000 */
.L_x_37383:
[----:B------:R-:W-:Y:S05]  /*0c80*/  BSYNC B1 ;  /* 0x0000000000017941 */ /* 0x000fea0003800000 */
.L_x_37382:
[----:B------:R-:W-:Y:S01]  /*0c90*/  FFMA.FTZ R3, -R0, R16, R3 ;  /* 0x0000001000037223 */ /* 0x000fe20000010103 */
[----:B------:R-:W-:Y:S06]  /*0ca0*/  BRA `(.L_x_37380) ;  /* 0x0000000000887947 */ /* 0x000fec0003800000 */
.L_x_37381:
        /* <DEDUP_REMOVED lines=18> */
.L_x_37387:
        /* <DEDUP_REMOVED lines=13> */
.L_x_37386:
[----:B------:R-:W-:Y:S05]  /*0ea0*/  BSYNC B1 ;  /* 0x0000000000017941 */ /* 0x000fea0003800000 */
.L_x_37385:
[----:B------:R-:W-:-:S04]  /*0eb0*/  FMUL.FTZ R16, R16, 1.1920928955078125e-07 ;  /* 0x3400000010107820 */ /* 0x000fc80000410000 */
[----:B------:R-:W-:-:S07]  /*0ec0*/  FMUL.FTZ R3, R3, R16 ;  /* 0x0000001003037220 */ /* 0x000fce0000410000 */
.L_x_37380:
[----:B------:R-:W-:Y:S05]  /*0ed0*/  BSYNC B0 ;  /* 0x0000000000007941 */ /* 0x000fea0003800000 */
.L_x_37379:
        /* <DEDUP_REMOVED lines=35> */
.L_x_37393:
[----:B------:R-:W-:Y:S01]  /*1110*/  FSETP.GEU.FTZ.AND P0, PT, R16, -R3, PT ;  /* 0x800000031000720b */ /* 0x000fe20003f1e000 */
[----:B------:R-:W-:-:S12]  /*1120*/  FADD.FTZ R5, R5, -1 ;  /* 0xbf80000005057421 */ /* 0x000fd80000010000 */
[----:B------:R-:W-:-:S07]  /*1130*/  @!P0 FADD.FTZ R5, R5, -1 ;  /* 0xbf80000005058421 */ /* 0x000fce0000010000 */
.L_x_37392:
[----:B------:R-:W-:Y:S05]  /*1140*/  BSYNC B1 ;  /* 0x0000000000017941 */ /* 0x000fea0003800000 */
.L_x_37391:
[----:B------:R-:W-:Y:S01]  /*1150*/  FFMA.FTZ R0, -R3, R5, R0 ;  /* 0x0000000503007223 */ /* 0x000fe20000010100 */
[----:B------:R-:W-:Y:S06]  /*1160*/  BRA `(.L_x_37389) ;  /* 0x00000000007c7947 */ /* 0x000fec0003800000 */
.L_x_37390:
        /* <DEDUP_REMOVED lines=15> */
.L_x_37396:
        /* <DEDUP_REMOVED lines=13> */
.L_x_37395:
[----:B------:R-:W-:Y:S05]  /*1330*/  BSYNC B1 ;  /* 0x0000000000017941 */ /* 0x000fea0003800000 */
.L_x_37394:
[----:B------:R-:W-:-:S04]  /*1340*/  FMUL.FTZ R6, R6, 1.1920928955078125e-07 ;  /* 0x3400000006067820 */ /* 0x000fc80000410000 */
[----:B------:R-:W-:-:S07]  /*1350*/  FMUL.FTZ R0, R3, R6 ;  /* 0x0000000603007220 */ /* 0x000fce0000410000 */
.L_x_37389:
[----:B------:R-:W-:Y:S05]  /*1360*/  BSYNC B0 ;  /* 0x0000000000007941 */ /* 0x000fea0003800000 */
.L_x_37388:
        /* <DEDUP_REMOVED lines=35> */
.L_x_37402:
[----:B------:R-:W-:Y:S01]  /*15a0*/  FSETP.GEU.FTZ.AND P0, PT, R7, -R0, PT ;  /* 0x800000000700720b */ /* 0x000fe20003f1e000 */
[----:B------:R-:W-:-:S12]  /*15b0*/  FADD.FTZ R16, R16, -1 ;  /* 0xbf80000010107421 */ /* 0x000fd80000010000 */
[----:B------:R-:W-:-:S07]  /*15c0*/  @!P0 FADD.FTZ R16, R16, -1 ;  /* 0xbf80000010108421 */ /* 0x000fce0000010000 */
.L_x_37401:
[----:B------:R-:W-:Y:S05]  /*15d0*/  BSYNC B1 ;  /* 0x0000000000017941 */ /* 0x000fea0003800000 */
.L_x_37400:
[----:B------:R-:W-:Y:S01]  /*15e0*/  FFMA.FTZ R3, -R0, R16, R3 ;  /* 0x0000001000037223 */ /* 0x000fe20000010103 */
[----:B------:R-:W-:Y:S06]  /*15f0*/  BRA `(.L_x_37398) ;  /* 0x00000000007c7947 */ /* 0x000fec0003800000 */
.L_x_37399:
        /* <DEDUP_REMOVED lines=15> */
.L_x_37405:
        /* <DEDUP_REMOVED lines=13> */
.L_x_37404:
[----:B------:R-:W-:Y:S05]  /*17c0*/  BSYNC B1 ;  /* 0x0000000000017941 */ /* 0x000fea0003800000 */
.L_x_37403:
[----:B------:R-:W-:-:S04]  /*17d0*/  FMUL.FTZ R6, R6, 1.1920928955078125e-07 ;  /* 0x3400000006067820 */ /* 0x000fc80000410000 */
[----:B------:R-:W-:-:S07]  /*17e0*/  FMUL.FTZ R3, R3, R6 ;  /* 0x0000000603037220 */ /* 0x000fce0000410000 */
.L_x_37398:
[----:B------:R-:W-:Y:S05]  /*17f0*/  BSYNC B0 ;  /* 0x0000000000007941 */ /* 0x000fea0003800000 */
.L_x_37397:
        /* <DEDUP_REMOVED lines=35> */
.L_x_37411:
[----:B------:R-:W-:Y:S01]  /*1a30*/  FSETP.GEU.FTZ.AND P0, PT, R8, -R3, PT ;  /* 0x800000030800720b */ /* 0x000fe20003f1e000 */
[----:B------:R-:W-:-:S12]  /*1a40*/  FADD.FTZ R5, R5, -1 ;  /* 0xbf80000005057421 */ /* 0x000fd80000010000 */
[----:B------:R-:W-:-:S07]  /*1a50*/  @!P0 FADD.FTZ R5, R5, -1 ;  /* 0xbf80000005058421 */ /* 0x000fce0000010000 */
.L_x_37410:
[----:B------:R-:W-:Y:S05]  /*1a60*/  BSYNC B1 ;  /* 0x0000000000017941 */ /* 0x000fea0003800000 */
.L_x_37409:
[----:B------:R-:W-:Y:S01]  /*1a70*/  FFMA.FTZ R0, -R3, R5, R0 ;  /* 0x0000000503007223 */ /* 0x000fe20000010100 */
[----:B------:R-:W-:Y:S06]  /*1a80*/  BRA `(.L_x_37407) ;  /* 0x00000000007c7947 */ /* 0x000fec0003800000 */
.L_x_37408:
        /* <DEDUP_REMOVED lines=15> */
.L_x_37414:
        /* <DEDUP_REMOVED lines=13> */
.L_x_37413:
[----:B------:R-:W-:Y:S05]  /*1c50*/  BSYNC B1 ;  /* 0x0000000000017941 */ /* 0x000fea0003800000 */
.L_x_37412:
[----:B------:R-:W-:-:S04]  /*1c60*/  FMUL.FTZ R6, R6, 1.1920928955078125e-07 ;  /* 0x3400000006067820 */ /* 0x000fc80000410000 */
[----:B------:R-:W-:-:S07]  /*1c70*/  FMUL.FTZ R0, R3, R6 ;  /* 0x0000000603007220 */ /* 0x000fce0000410000 */
.L_x_37407:
[----:B------:R-:W-:Y:S05]  /*1c80*/  BSYNC B0 ;  /* 0x0000000000007941 */ /* 0x000fea0003800000 */
.L_x_37406:
        /* <DEDUP_REMOVED lines=35> */
.L_x_37420:
[----:B------:R-:W-:Y:S01]  /*1ec0*/  FSETP.GEU.FTZ.AND P0, PT, R7, -R0, PT ;  /* 0x800000000700720b */ /* 0x000fe20003f1e000 */
[----:B------:R-:W-:-:S12]  /*1ed0*/  FADD.FTZ R8, R8, -1 ;  /* 0xbf80000008087421 */ /* 0x000fd80000010000 */
[----:B------:R-:W-:-:S07]  /*1ee0*/  @!P0 FADD.FTZ R8, R8, -1 ;  /* 0xbf80000008088421 */ /* 0x000fce0000010000 */
.L_x_37419:
[----:B------:R-:W-:Y:S05]  /*1ef0*/  BSYNC B1 ;  /* 0x0000000000017941 */ /* 0x000fea0003800000 */
.L_x_37418:
[----:B------:R-:W-:Y:S01]  /*1f00*/  FFMA.FTZ R3, -R0, R8, R3 ;  /* 0x0000000800037223 */ /* 0x000fe20000010103 */
[----:B------:R-:W-:Y:S06]  /*1f10*/  BRA `(.L_x_37416) ;  /* 0x00000000007c7947 */ /* 0x000fec0003800000 */
.L_x_37417:
[----:B0-----:R-:W-:Y:S01]  /*1f20*/  VIADD R5, R0, 0xf4800000 ;  /* 0xf480000000057836 */ /* 0x001fe20000000000 */
        /* <DEDUP_REMOVED lines=14> */
.L_x_37423:
        /* <DEDUP_REMOVED lines=13> */
.L_x_37422:
[----:B------:R-:W-:Y:S05]  /*20e0*/  BSYNC B1 ;  /* 0x0000000000017941 */ /* 0x000fea0003800000 */
.L_x_37421:
[----:B------:R-:W-:-:S04]  /*20f0*/  FMUL.FTZ R0, R5, 1.1920928955078125e-07 ;  /* 0x3400000005007820 */ /* 0x000fc80000410000 */
[----:B------:R-:W-:-:S07]  /*2100*/  FMUL.FTZ R3, R3, R0 ;  /* 0x0000000003037220 */ /* 0x000fce0000410000 */
.L_x_37416:
[----:B------:R-:W-:Y:S05]  /*2110*/  BSYNC B0 ;  /* 0x0000000000007941 */ /* 0x000fea0003800000 */
.L_x_37415:
        /* <DEDUP_REMOVED lines=35> */
.L_x_37429:
[----:B------:R-:W-:Y:S01]  /*2350*/  FSETP.GEU.FTZ.AND P0, PT, R8, -R3, PT ;  /* 0x800000030800720b */ /* 0x000fe20003f1e000 */
[----:B------:R-:W-:-:S12]  /*2360*/  FADD.FTZ R5, R5, -1 ;  /* 0xbf80000005057421 */ /* 0x000fd80000010000 */
[----:B------:R-:W-:-:S07]  /*2370*/  @!P0 FADD.FTZ R5, R5, -1 ;  /* 0xbf80000005058421 */ /* 0x000fce0000010000 */
.L_x_37428:
[----:B------:R-:W-:Y:S05]  /*2380*/  BSYNC B1 ;  /* 0x0000000000017941 */ /* 0x000fea0003800000 */
.L_x_37427:
[----:B------:R-:W-:Y:S01]  /*2390*/  FFMA.FTZ R0, -R3, R5, R0 ;  /* 0x0000000503007223 */ /* 0x000fe20000010100 */
[----:B------:R-:W-:Y:S06]  /*23a0*/  BRA `(.L_x_37425) ;  /* 0x00000000007c7947 */ /* 0x000fec0003800000 */
.L_x_37426:
        /* <DEDUP_REMOVED lines=15> */
.L_x_37432:
        /* <DEDUP_REMOVED lines=13> */
.L_x_37431:
[----:B------:R-:W-:Y:S05]  /*2570*/  BSYNC B1 ;  /* 0x0000000000017941 */ /* 0x000fea0003800000 */
.L_x_37430:
[----:B------:R-:W-:-:S04]  /*2580*/  FMUL.FTZ R6, R6, 1.1920928955078125e-07 ;  /* 0x3400000006067820 */ /* 0x000fc80000410000 */
[----:B------:R-:W-:-:S07]  /*2590*/  FMUL.FTZ R0, R3, R6 ;  /* 0x0000000603007220 */ /* 0x000fce0000410000 */
.L_x_37425:
[----:B------:R-:W-:Y:S05]  /*25a0*/  BSYNC B0 ;  /* 0x0000000000007941 */ /* 0x000fea0003800000 */
.L_x_37424:
[----:B0-----:R-:W0:Y:S01]  /*25b0*/  LDC.64 R6, c[0x0][0x218] ;  /* 0x00008600ff067b82 */ /* 0x001e220000000a00 */
        /* <DEDUP_REMOVED lines=10> */
[----:B------:R-:W-:Y:S04]  /*2660*/  STG.E.128 desc[UR4][R4.64], R20 ;  /* 0x0000001404007986 */ /* 0x000fe8000c101d04 */
[----:B------:R-:W-:Y:S01]  /*2670*/  STG.E.128 desc[UR4][R4.64+0x800], R12 ;  /* 0x0008000c04007986 */ /* 0x000fe2000c101d04 */
[----:B------:R-:W-:Y:S05]  /*2680*/  EXIT ;  /* 0x000000000000794d */ /* 0x000fea0003800000 */
.L_x_37360:
        /* <DEDUP_REMOVED lines=113> */
.L_x_37440:
[----:B------:R-:W-:Y:S01]  /*2da0*/  FSETP.GEU.FTZ.AND P0, PT, R15, -R19, PT ;  /* 0x800000130f00720b */ /* 0x000fe20003f1e000 */
[----:B------:R-:W-:-:S12]  /*2db0*/  FADD.FTZ R17, R17, -1 ;  /* 0xbf80000011117421 */ /* 0x000fd80000010000 */
[----:B------:R-:W-:-:S07]  /*2dc0*/  @!P0 FADD.FTZ R17, R17, -1 ;  /* 0xbf80000011118421 */ /* 0x000fce0000010000 */
.L_x_37439:
[----:B------:R-:W-:Y:S05]  /*2dd0*/  BSYNC B2 ;  /* 0x0000000000027941 */ /* 0x000fea0003800000 */
.L_x_37438:
[----:B------:R-:W-:Y:S01]  /*2de0*/  FFMA.FTZ R14, -R19, R17, R14 ;  /* 0x00000011130e7223 */ /* 0x000fe2000001010e */
[----:B------:R-:W-:Y:S06]  /*2df0*/  BRA `(.L_x_37436) ;  /* 0x00000000007c7947 */ /* 0x000fec0003800000 */
.L_x_37437:
        /* <DEDUP_REMOVED lines=15> */
.L_x_37443:
        /* <DEDUP_REMOVED lines=13> */
.L_x_37442:
[----:B------:R-:W-:Y:S05]  /*2fc0*/  BSYNC B2 ;  /* 0x0000000000027941 */ /* 0x000fea0003800000 */
.L_x_37441:
[----:B------:R-:W-:-:S04]  /*2fd0*/  FMUL.FTZ R17, R17, 1.1920928955078125e-07 ;  /* 0x3400000011117820 */ /* 0x000fc80000410000 */
[----:B------:R-:W-:-:S07]  /*2fe0*/  FMUL.FTZ R14, R14, R17 ;  /* 0x000000110e0e7220 */ /* 0x000fce0000410000 */
.L_x_37436:
[----:B------:R-:W-:Y:S05]  /*2ff0*/  BSYNC B0 ;  /* 0x0000000000007941 */ /* 0x000fea0003800000 */
.L_x_37435:
        /* <DEDUP_REMOVED lines=8> */
.L_x_37434:
[----:B------:R-:W-:Y:S05]  /*3080*/  BSYNC B1 ;  /* 0x0000000000017941 */ /* 0x000fea0003800000 */
.L_x_37433:
        /* <DEDUP_REMOVED lines=31> */
.L_x_37451:
[----:B------:R-:W-:Y:S01]  /*3280*/  FSETP.GEU.FTZ.AND P0, PT, R17, -R19, PT ;  /* 0x800000131100720b */ /* 0x000fe20003f1e000 */
[----:B------:R-:W-:-:S12]  /*3290*/  FADD.FTZ R7, R7, -1 ;  /* 0xbf80000007077421 */ /* 0x000fd80000010000 */
[----:B------:R-:W-:-:S07]  /*32a0*/  @!P0 FADD.FTZ R7, R7, -1 ;  /* 0xbf80000007078421 */ /* 0x000fce0000010000 */
.L_x_37450:
[----:B------:R-:W-:Y:S05]  /*32b0*/  BSYNC B2 ;  /* 0x0000000000027941 */ /* 0x000fea0003800000 */
.L_x_37449:
[----:B------:R-:W-:Y:S01]  /*32c0*/  FFMA.FTZ R12, -R19, R7, R12 ;  /* 0x00000007130c7223 */ /* 0x000fe2000001010c */
[----:B------:R-:W-:Y:S06]  /*32d0*/  BRA `(.L_x_37447) ;  /* 0x00000000007c7947 */ /* 0x000fec0003800000 */
.L_x_37448:
        /* <DEDUP_REMOVED lines=14> */
.L_x_37454:
        /* <DEDUP_REMOVED lines=13> */
.L_x_37453:
[----:B------:R-:W-:Y:S05]  /*3490*/  BSYNC B2 ;  /* 0x0000000000027941 */ /* 0x000fea0003800000 */
.L_x_37452:
[----:B------:R-:W-:Y:S01]  /*34a0*/  FSEL R12, R12, +QNAN , !P0 ;  /* 0x7fffffff0c0c7808 */ /* 0x000fe20004000000 */
[----:B------:R-:W-:-:S04]  /*34b0*/  FMUL.FTZ R17, R17, 1.1920928955078125e-07 ;  /* 0x3400000011117820 */ /* 0x000fc80000410000 */
[----:B------:R-:W-:-:S07]  /*34c0*/  FMUL.FTZ R12, R12, R17 ;  /* 0x000000110c0c7220 */ /* 0x000fce0000410000 */
.L_x_37447:
[----:B------:R-:W-:Y:S05]  /*34d0*/  BSYNC B0 ;  /* 0x0000000000007941 */ /* 0x000fea0003800000 */
.L_x_37446:
        /* <DEDUP_REMOVED lines=8> */
.L_x_37445:
[----:B------:R-:W-:Y:S05]  /*3560*/  BSYNC B1 ;  /* 0x0000000000017941 */ /* 0x000fea0003800000 */
.L_x_37444:
        /* <DEDUP_REMOVED lines=31> */
.L_x_37462:
[----:B------:R-:W-:Y:S01]  /*3760*/  FSETP.GEU.FTZ.AND P0, PT, R17, -R19, PT ;  /* 0x800000131100720b */ /* 0x000fe20003f1e000 */
[----:B------:R-:W-:-:S12]  /*3770*/  FADD.FTZ R7, R7, -1 ;  /* 0xbf80000007077421 */ /* 0x000fd80000010000 */
[----:B------:R-:W-:-:S07]  /*3780*/  @!P0 FADD.FTZ R7, R7, -1 ;  /* 0xbf80000007078421 */ /* 0x000fce0000010000 */
.L_x_37461:
[----:B------:R-:W-:Y:S05]  /*3790*/  BSYNC B2 ;  /* 0x0000000000027941 */ /* 0x000fea0003800000 */
.L_x_37460:
[----:B------:R-:W-:Y:S01]  /*37a0*/  FFMA.FTZ R10, -R19, R7, R10 ;  /* 0x00000007130a7223 */ /* 0x000fe2000001010a */
[----:B------:R-:W-:Y:S06]  /*37b0*/  BRA `(.L_x_37458) ;  /* 0x00000000007c7947 */ /* 0x000fec0003800000 */
.L_x_37459:
        /* <DEDUP_REMOVED lines=15> */
.L_x_37465:
        /* <DEDUP_REMOVED lines=13> */
.L_x_37464:
[----:B------:R-:W-:Y:S05]  /*3980*/  BSYNC B2 ;  /* 0x0000000000027941 */ /* 0x000fea0003800000 */
.L_x_37463:
[----:B------:R-:W-:-:S04]  /*3990*/  FMUL.FTZ R7, R16, 1.1920928955078125e-07 ;  /* 0x3400000010077820 */ /* 0x000fc80000410000 */
[----:B------:R-:W-:-:S07]  /*39a0*/  FMUL.FTZ R10, R10, R7 ;  /* 0x000000070a0a7220 */ /* 0x000fce0000410000 */
.L_x_37458:
[----:B------:R-:W-:Y:S05]  /*39b0*/  BSYNC B0 ;  /* 0x0000000000007941 */ /* 0x000fea0003800000 */
.L_x_37457:
        /* <DEDUP_REMOVED lines=8> */
.L_x_37456:
[----:B------:R-:W-:Y:S05]  /*3a40*/  BSYNC B1 ;  /* 0x0000000000017941 */ /* 0x000fea0003800000 */
.L_x_37455:
        /* <DEDUP_REMOVED lines=31> */
.L_x_37473:
[----:B------:R-:W-:Y:S01]  /*3c40*/  FSETP.GEU.FTZ.AND P0, PT, R17, -R19, PT ;  /* 0x800000131100720b */ /* 0x000fe20003f1e000 */
[----:B------:R-:W-:-:S12]  /*3c50*/  FADD.FTZ R7, R7, -1 ;  /* 0xbf80000007077421 */ /* 0x000fd80000010000 */
[----:B------:R-:W-:-:S07]  /*3c60*/  @!P0 FADD.FTZ R7, R7, -1 ;  /* 0xbf80000007078421 */ /* 0x000fce0000010000 */
.L_x_37472:
[----:B------:R-:W-:Y:S05]  /*3c70*/  BSYNC B2 ;  /* 0x0000000000027941 */ /* 0x000fea0003800000 */
.L_x_37471:
[----:B------:R-:W-:Y:S01]  /*3c80*/  FFMA.FTZ R10, -R19, R7, R10 ;  /* 0x00000007130a7223 */ /* 0x000fe2000001010a */
[----:B------:R-:W-:Y:S06]  /*3c90*/  BRA `(.L_x_37469) ;  /* 0x00000000007c7947 */ /* 0x000fec0003800000 */
.L_x_37470:
        /* <DEDUP_REMOVED lines=15> */
.L_x_37476:
        /* <DEDUP_REMOVED lines=13> */
.L_x_37475:
[----:B------:R-:W-:Y:S05]  /*3e60*/  BSYNC B2 ;  /* 0x0000000000027941 */ /* 0x000fea0003800000 */
.L_x_37474:
[----:B------:R-:W-:-:S04]  /*3e70*/  FMUL.FTZ R7, R16, 1.1920928955078125e-07 ;  /* 0x3400000010077820 */ /* 0x000fc80000410000 */
[----:B------:R-:W-:-:S07]  /*3e80*/  FMUL.FTZ R10, R10, R7 ;  /* 0x000000070a0a7220 */ /* 0x000fce0000410000 */
.L_x_37469:
[----:B------:R-:W-:Y:S05]  /*3e90*/  BSYNC B0 ;  /* 0x0000000000007941 */ /* 0x000fea0003800000 */
.L_x_37468:
        /* <DEDUP_REMOVED lines=8> */
.L_x_37467:
[----:B------:R-:W-:Y:S05]  /*3f20*/  BSYNC B1 ;  /* 0x0000000000017941 */ /* 0x000fea0003800000 */
.L_x_37466:
        /* <DEDUP_REMOVED lines=31> */
.L_x_37484:
[----:B------:R-:W-:Y:S01]  /*4120*/  FSETP.GEU.FTZ.AND P0, PT, R19, -R21, PT ;  /* 0x800000151300720b */ /* 0x000fe20003f1e000 */
[----:B------:R-:W-:-:S12]  /*4130*/  FADD.FTZ R7, R7, -1 ;  /* 0xbf80000007077421 */ /* 0x000fd80000010000 */
[----:B------:R-:W-:-:S07]  /*4140*/  @!P0 FADD.FTZ R7, R7, -1 ;  /* 0xbf80000007078421 */ /* 0x000fce0000010000 */
.L_x_37483:
[----:B------:R-:W-:Y:S05]  /*4150*/  BSYNC B2 ;  /* 0x0000000000027941 */ /* 0x000fea0003800000 */
.L_x_37482:
[----:B------:R-:W-:Y:S01]  /*4160*/  FFMA.FTZ R10, -R21, R7, R10 ;  /* 0x00000007150a7223 */ /* 0x000fe2000001010a */
[----:B------:R-:W-:Y:S06]  /*4170*/  BRA `(.L_x_37480) ;  /* 0x0000000000887947 */ /* 0x000fec0003800000 */
.L_x_37481:
        /* <DEDUP_REMOVED lines=18> */
.L_x_37487:
        /* <DEDUP_REMOVED lines=13> */
.L_x_37486:
[----:B------:R-:W-:Y:S05]  /*4370*/  BSYNC B2 ;  /* 0x0000000000027941 */ /* 0x000fea0003800000 */
.L_x_37485:
[----:B------:R-:W-:-:S04]  /*4380*/  FMUL.FTZ R7, R18, 1.1920928955078125e-07 ;  /* 0x3400000012077820 */ /* 0x000fc80000410000 */
[----:B------:R-:W-:-:S07]  /*4390*/  FMUL.FTZ R10, R10, R7 ;  /* 0x000000070a0a7220 */ /* 0x000fce0000410000 */
.L_x_37480:
[----:B------:R-:W-:Y:S05]  /*43a0*/  BSYNC B0 ;  /* 0x0000000000007941 */ /* 0x000fea0003800000 */
.L_x_37479:
        /* <DEDUP_REMOVED lines=8> */
.L_x_37478:
[----:B------:R-:W-:Y:S05]  /*4430*/  BSYNC B1 ;  /* 0x0000000000017941 */ /* 0x000fea0003800000 */
.L_x_37477:
        /* <DEDUP_REMOVED lines=31> */
.L_x_37495:
[----:B------:R-:W-:Y:S01]  /*4630*/  FSETP.GEU.FTZ.AND P0, PT, R19, -R25, PT ;  /* 0x800000191300720b */ /* 0x000fe20003f1e000 */
[----:B------:R-:W-:-:S12]  /*4640*/  FADD.FTZ R21, R21, -1 ;  /* 0xbf80000015157421 */ /* 0x000fd80000010000 */
[----:B------:R-:W-:-:S07]  /*4650*/  @!P0 FADD.FTZ R21, R21, -1 ;  /* 0xbf80000015158421 */ /* 0x000fce0000010000 */
.L_x_37494:
[----:B------:R-:W-:Y:S05]  /*4660*/  BSYNC B2 ;  /* 0x0000000000027941 */ /* 0x000fea0003800000 */
.L_x_37493:
[----:B------:R-:W-:Y:S01]  /*4670*/  FFMA.FTZ R10, -R25, R21, R10 ;  /* 0x00000015190a7223 */ /* 0x000fe2000001010a */
[----:B------:R-:W-:Y:S06]  /*4680*/  BRA `(.L_x_37491) ;  /* 0x0000000000887947 */ /* 0x000fec0003800000 */
.L_x_37492:
        /* <DEDUP_REMOVED lines=18> */
.L_x_37498:
        /* <DEDUP_REMOVED lines=13> */
.L_x_37497:
[----:B------:R-:W-:Y:S05]  /*4880*/  BSYNC B2 ;  /* 0x0000000000027941 */ /* 0x000fea0003800000 */
.L_x_37496:
[----:B------:R-:W-:-:S04]  /*4890*/  FMUL.FTZ R19, R16, 1.1920928955078125e-07 ;  /* 0x3400000010137820 */ /* 0x000fc80000410000 */
[----:B------:R-:W-:-:S07]  /*48a0*/  FMUL.FTZ R10, R10, R19 ;  /* 0x000000130a0a7220 */ /* 0x000fce0000410000 */
.L_x_37491:
[----:B------:R-:W-:Y:S05]  /*48b0*/  BSYNC B0 ;  /* 0x0000000000007941 */ /* 0x000fea0003800000 */
.L_x_37490:
        /* <DEDUP_REMOVED lines=8> */
.L_x_37489:
[----:B------:R-:W-:Y:S05]  /*4940*/  BSYNC B1 ;  /* 0x0000000000017941 */ /* 0x000fea0003800000 */
.L_x_37488:
        /* <DEDUP_REMOVED lines=31> */
.L_x_37506:
[----:B------:R-:W-:Y:S01]  /*4b40*/  FSETP.GEU.FTZ.AND P0, PT, R12, -R10, PT ;  /* 0x8000000a0c00720b */ /* 0x000fe20003f1e000 */
[----:B------:R-:W-:-:S12]  /*4b50*/  FADD.FTZ R0, R0, -1 ;  /* 0xbf80000000007421 */ /* 0x000fd80000010000 */
[----:B------:R-:W-:-:S07]  /*4b60*/  @!P0 FADD.FTZ R0, R0, -1 ;  /* 0xbf80000000008421 */ /* 0x000fce0000010000 */
.L_x_37505:
[----:B------:R-:W-:Y:S05]  /*4b70*/  BSYNC B2 ;  /* 0x0000000000027941 */ /* 0x000fea0003800000 */
.L_x_37504:
[----:B------:R-:W-:Y:S01]  /*4b80*/  FFMA.FTZ R19, -R10, R0, R19 ;  /* 0x000000000a137223 */ /* 0x000fe20000010113 */
[----:B------:R-:W-:Y:S06]  /*4b90*/  BRA `(.L_x_37502) ;  /* 0x00000000007c7947 */ /* 0x000fec0003800000 */
.L_x_37503:
        /* <DEDUP_REMOVED lines=15> */
.L_x_37509:
        /* <DEDUP_REMOVED lines=13> */
.L_x_37508:
[----:B------:R-:W-:Y:S05]  /*4d60*/  BSYNC B2 ;  /* 0x0000000000027941 */ /* 0x000fea0003800000 */
.L_x_37507:
[----:B------:R-:W-:-:S04]  /*4d70*/  FMUL.FTZ R19, R12, 1.1920928955078125e-07 ;  /* 0x340000000c137820 */ /* 0x000fc80000410000 */
[----:B------:R-:W-:-:S07]  /*4d80*/  FMUL.FTZ R19, R2, R19 ;  /* 0x0000001302137220 */ /* 0x000fce0000410000 */
.L_x_37502:
[----:B------:R-:W-:Y:S05]  /*4d90*/  BSYNC B0 ;  /* 0x0000000000007941 */ /* 0x000fea0003800000 */
.L_x_37501:
        /* <DEDUP_REMOVED lines=8> */
.L_x_37500:
[----:B------:R-:W-:Y:S05]  /*4e20*/  BSYNC B1 ;  /* 0x0000000000017941 */ /* 0x000fea0003800000 */
.L_x_37499:
        /* <DEDUP_REMOVED lines=31> */
.L_x_37517:
[----:B------:R-:W-:Y:S01]  /*5020*/  FSETP.GEU.FTZ.AND P0, PT, R14, -R12, PT ;  /* 0x8000000c0e00720b */ /* 0x000fe20003f1e000 */
[----:B------:R-:W-:-:S12]  /*5030*/  FADD.FTZ R0, R0, -1 ;  /* 0xbf80000000007421 */ /* 0x000fd80000010000 */
[----:B------:R-:W-:-:S07]  /*5040*/  @!P0 FADD.FTZ R0, R0, -1 ;  /* 0xbf80000000008421 */ /* 0x000fce0000010000 */
.L_x_37516:
[----:B------:R-:W-:Y:S05]  /*5050*/  BSYNC B2 ;  /* 0x0000000000027941 */ /* 0x000fea0003800000 */
.L_x_37515:
[----:B------:R-:W-:Y:S01]  /*5060*/  FFMA.FTZ R19, -R12, R0, R19 ;  /* 0x000000000c137223 */ /* 0x000fe20000010113 */
[----:B------:R-:W-:Y:S06]  /*5070*/  BRA `(.L_x_37513) ;  /* 0x00000000007c7947 */ /* 0x000fec0003800000 */
.L_x_37514:
        /* <DEDUP_REMOVED lines=15> */
.L_x_37520:
        /* <DEDUP_REMOVED lines=13> */
.L_x_37519:
[----:B------:R-:W-:Y:S05]  /*5240*/  BSYNC B2 ;  /* 0x0000000000027941 */ /* 0x000fea0003800000 */
.L_x_37518:
[----:B------:R-:W-:-:S04]  /*5250*/  FMUL.FTZ R19, R14, 1.1920928955078125e-07 ;  /* 0x340000000e137820 */ /* 0x000fc80000410000 */
[----:B------:R-:W-:-:S07]  /*5260*/  FMUL.FTZ R19, R10, R19 ;  /* 0x000000130a137220 */ /* 0x000fce0000410000 */
.L_x_37513:
[----:B------:R-:W-:Y:S05]  /*5270*/  BSYNC B0 ;  /* 0x0000000000007941 */ /* 0x000fea0003800000 */
.L_x_37512:
        /* <DEDUP_REMOVED lines=8> */
.L_x_37511:
[----:B------:R-:W-:Y:S05]  /*5300*/  BSYNC B1 ;  /* 0x0000000000017941 */ /* 0x000fea0003800000 */
.L_x_37510:
        /* <DEDUP_REMOVED lines=16> */
.L_x_37523:
[----:B------:R-:W-:-:S13]  /*5410*/  ISETP.GE.AND P0, PT, R6, R5, PT ;  /* 0x000000050600720c */ /* 0x000fda0003f06270 */
[----:B------:R-:W-:Y:S05]  /*5420*/  @P0 BRA `(.L_x_37525) ;  /* 0x0000000000300947 */ /* 0x000fea0003800000 */
[----:B--2---:R-:W2:Y:S01]  /*5430*/  LDC.64 R8, c[0x0][0x218] ;  /* 0x00008600ff087b82 */ /* 0x004ea20000000a00 */
[----:B------:R-:W-:Y:S02]  /*5440*/  IMAD.IADD R13, R4, 0x1, R6 ;  /* 0x00000001040d7824 */ /* 0x000fe400078e0206 */
[----:B------:R-:W-:Y:S02]  /*5450*/  VIADD R6, R6, 0x80 ;  /* 0x0000008006067836 */ /* 0x000fe40000000000 */
[----:B--2---:R-:W-:-:S05]  /*5460*/  IMAD.WIDE.U32 R8, R13, 0x4, R8 ;  /* 0x000000040d087825 */ /* 0x004fca00078e0008 */
[----:B------:R2:W-:Y:S02]  /*5470*/  STG.E desc[UR4][R8.64], R11 ;  /* 0x0000000b08007986 */ /* 0x0005e4000c101904 */
.L_x_37524:
[----:B------:R-:W-:-:S13]  /*5480*/  ISETP.GE.AND P0, PT, R6, R5, PT ;  /* 0x000000050600720c */ /* 0x000fda0003f06270 */
[----:B------:R-:W-:Y:S05]  /*5490*/  @P0 BRA `(.L_x_37526) ;  /* 0x0000000000300947 */ /* 0x000fea0003800000 */
[----:B--2---:R-:W2:Y:S01]  /*54a0*/  LDC.64 R8, c[0x0][0x218] ;  /* 0x00008600ff087b82 */ /* 0x004ea20000000a00 */
[----:B------:R-:W-:Y:S01]  /*54b0*/  IMAD.IADD R11, R4, 0x1, R6 ;  /* 0x00000001040b7824 */ /* 0x000fe200078e0206 */
[----:B------:R-:W-:-:S03]  /*54c0*/  IADD3 R6, R6, 0x80, RZ ;  /* 0x0000008006067810 */ /* 0x000fc60007ffe0ff */
[----:B--2---:R-:W-:-:S05]  /*54d0*/  IMAD.WIDE.U32 R8, R11, 0x4, R8 ;  /* 0x000000040b087825 */ /* 0x004fca00078e0008 */
[----:B------:R3:W-:Y:S02]  /*54e0*/  STG.E desc[UR4][R8.64], R17 ;  /* 0x0000001108007986 */ /* 0x0007e4000c101904 */
.L_x_37525:
[----:B------:R-:W-:-:S13]  /*54f0*/  ISETP.GE.AND P0, PT, R6, R5, PT ;  /* 0x000000050600720c */ /* 0x000fda0003f06270 */
[----:B------:R-:W-:Y:S05]  /*5500*/  @P0 BRA `(.L_x_37527) ;  /* 0x0000000000340947 */ /* 0x000fea0003800000 */
[----:B--23--:R-:W2:Y:S01]  /*5510*/  LDC.64 R8, c[0x0][0x218] ;  /* 0x00008600ff087b82 */ /* 0x00cea20000000a00 */
[----:B------:R-:W-:Y:S02]  /*5520*/  IMAD.IADD R11, R4, 0x1, R6 ;  /* 0x00000001040b7824 */ /* 0x000fe400078e0206 */
[----:B------:R-:W-:Y:S02]  /*5530*/  VIADD R6, R6, 0x80 ;  /* 0x0000008006067836 */ /* 0x000fe40000000000 */
[----:B--2---:R-:W-:-:S05]  /*5540*/  IMAD.WIDE.U32 R8, R11, 0x4, R8 ;  /* 0x000000040b087825 */ /* 0x004fca00078e0008 */
[----:B------:R3:W-:Y:S02]  /*5550*/  STG.E desc[UR4][R8.64], R7 ;  /* 0x0000000708007986 */ /* 0x0007e4000c101904 */
.L_x_37526:
        /* <DEDUP_REMOVED lines=8> */
.L_x_37527:
[----:B------:R-:W-:Y:S05]  /*55e0*/  BSYNC B1 ;  /* 0x0000000000017941 */ /* 0x000fea0003800000 */
.L_x_37522:
[----:B------:R-:W-:-:S13]  /*55f0*/  ISETP.GE.AND P0, PT, R6, R5, PT ;  /* 0x000000050600720c */ /* 0x000fda0003f06270 */
[----:B--234-:R-:W2:Y:S01]  /*5600*/  @!P0 LDC.64 R8, c[0x0][0x218] ;  /* 0x00008600ff088b82 */ /* 0x01cea20000000a00 */
[----:B------:R-:W-:Y:S01]  /*5610*/  @!P0 IMAD.IADD R3, R4, 0x1, R6 ;  /* 0x0000000104038824 */ /* 0x000fe200078e0206 */
[----:B------:R-:W-:-:S03]  /*5620*/  @!P0 IADD3 R6, R6, 0x80, RZ ;  /* 0x0000008006068810 */ /* 0x000fc60007ffe0ff */
[----:B--2---:R-:W-:-:S05]  /*5630*/  @!P0 IMAD.WIDE.U32 R8, R3, 0x4, R8 ;  /* 0x0000000403088825 */ /* 0x004fca00078e0008 */
[----:B------:R4:W-:Y:S02]  /*5640*/  @!P0 STG.E desc[UR4][R8.64], R2 ;  /* 0x0000000208008986 */ /* 0x0009e4000c101904 */
.L_x_37528:
[----:B------:R-:W-:Y:S05]  /*5650*/  BSYNC B0 ;  /* 0x0000000000007941 */ /* 0x000fea0003800000 */
.L_x_37521:
        /* <DEDUP_REMOVED lines=8> */
.L_x_37529:
        /* <DEDUP_REMOVED lines=10> */
.L_x_57533:


//--------------------- .text._ZN2at6native29vectorized_elementwise_kernelILi8ENS0_13BinaryFunctorIfffZZZNS0_21remainder_kernel_cudaERNS_18TensorIteratorBaseEENKUlvE0_clEvENKUlvE0_clEvEUlffE_EESt5arrayIPcLm3EEEEviT0_T1_ --------------------------
	.section	.text._ZN2at6native29vectorized_elementwise_kernelILi8ENS0_13BinaryFunctorIfffZZZNS0_21remainder_kernel_cudaERNS_18TensorIteratorBaseEENKUlvE0_clEvENKUlvE0_clEvEUlffE_EESt5arrayIPcLm3EEEEviT0_T1_,"ax",@progbits
	.align	128
        .global         _ZN2at6native29vectorized_elementwise_kernelILi8ENS0_13BinaryFunctorIfffZZZNS0_21remainder_kernel_cudaERNS_18TensorIteratorBaseEENKUlvE0_clEvENKUlvE0_clEvEUlffE_EESt5arrayIPcLm3EEEEviT0_T1_
        .type           _ZN2at6native29vectorized_elementwise_kernelILi8ENS0_13BinaryFunctorIfffZZZNS0_21remainder_kernel_cudaERNS_18TensorIteratorBaseEENKUlvE0_clEvENKUlvE0_clEvEUlffE_EESt5arrayIPcLm3EEEEviT0_T1_,@function
        .size           _ZN2at6native29vectorized_elementwise_kernelILi8ENS0_13BinaryFunctorIfffZZZNS0_21remainder_kernel_cudaERNS_18TensorIteratorBaseEENKUlvE0_clEvENKUlvE0_clEvEUlffE_EESt5arrayIPcLm3EEEEviT0_T1_,(.L_x_57534 - _ZN2at6native29vectorized_elementwise_kernelILi8ENS0_13BinaryFunctorIfffZZZNS0_21remainder_kernel_cudaERNS_18TensorIteratorBaseEENKUlvE0_clEvENKUlvE0_clEvEUlffE_EESt5arrayIPcLm3EEEEviT0_T1_)
        .other          _ZN2at6native29vectorized_elementwise_kernelILi8ENS0_13BinaryFunctorIfffZZZNS0_21remainder_kernel_cudaERNS_18TensorIteratorBaseEENKUlvE0_clEvENKUlvE0_clEvEUlffE_EESt5arrayIPcLm3EEEEviT0_T1_,@"STO_CUDA_ENTRY STV_DEFAULT"
_ZN2at6native29vectorized_elementwise_kernelILi8ENS0_13BinaryFunctorIfffZZZNS0_21remainder_kernel_cudaERNS_18TensorIteratorBaseEENKUlvE0_clEvENKUlvE0_clEvEUlffE_EESt5arrayIPcLm3EEEEviT0_T1_:
.text._ZN2at6native29vectorized_elementwise_kernelILi8ENS0_13BinaryFunctorIfffZZZNS0_21remainder_kernel_cudaERNS_18TensorIteratorBaseEENKUlvE0_clEvENKUlvE0_clEvEUlffE_EESt5arrayIPcLm3EEEEviT0_T1_:
        /* <DEDUP_REMOVED lines=46> */
.L_x_37536:
[----:B------:R-:W-:Y:S01]  /*02e0*/  FSETP.GEU.FTZ.AND P0, PT, R7, -R0, PT ;  /* 0x800000000700720b */ /* 0x000fe20003f1e000 */
[----:B------:R-:W-:-:S12]  /*02f0*/  FADD.FTZ R24, R24, -1 ;  /* 0xbf80000018187421 */ /* 0x000fd80000010000 */
[----:B------:R-:W-:-:S07]  /*0300*/  @!P0 FADD.FTZ R24, R24, -1 ;  /* 0xbf80000018188421 */ /* 0x000fce0000010000 */
.L_x_37535:
[----:B------:R-:W-:Y:S05]  /*0310*/  BSYNC B1 ;  /* 0x0000000000017941 */ /* 0x000fea0003800000 */
.L_x_37534:
[----:B------:R-:W-:Y:S01]  /*0320*/  FFMA.FTZ R3, -R0, R24, R3 ;  /* 0x0000001800037223 */ /* 0x000fe20000010103 */
[----:B------:R-:W-:Y:S06]  /*0330*/  BRA `(.L_x_37532) ;  /* 0x0000000000847947 */ /* 0x000fec0003800000 */
.L_x_37533:
        /* <DEDUP_REMOVED lines=16> */
.L_x_37539:
        /* <DEDUP_REMOVED lines=14> */
.L_x_37538:
[----:B------:R-:W-:Y:S05]  /*0520*/  BSYNC B1 ;  /* 0x0000000000017941 */ /* 0x000fea0003800000 */
.L_x_37537:
[----:B------:R-:W-:-:S04]  /*0530*/  FMUL.FTZ R0, R7, 1.1920928955078125e-07 ;  /* 0x3400000007007820 */ /* 0x000fc80000410000 */
[----:B------:R-:W-:-:S07]  /*0540*/  FMUL.FTZ R3, R3, R0 ;  /* 0x0000000003037220 */ /* 0x000fce0000410000 */
.L_x_37532:
[----:B------:R-:W-:Y:S05]  /*0550*/  BSYNC B0 ;  /* 0x0000000000007941 */ /* 0x000fea0003800000 */
.L_x_37531:
        /* <DEDUP_REMOVED lines=35> */
.L_x_37545:
[----:B------:R-:W-:Y:S01]  /*0790*/  FSETP.GEU.FTZ.AND P0, PT, R16, -R3, PT ;  /* 0x800000031000720b */ /* 0x000fe20003f1e000 */
[----:B------:R-:W-:-:S12]  /*07a0*/  FADD.FTZ R5, R5, -1 ;  /* 0xbf80000005057421 */ /* 0x000fd80000010000 */
[----:B------:R-:W-:-:S07]  /*07b0*/  @!P0 FADD.FTZ R5, R5, -1 ;  /* 0xbf80000005058421 */ /* 0x000fce0000010000 */
.L_x_37544:
[----:B------:R-:W-:Y:S05]  /*07c0*/  BSYNC B1 ;  /* 0x0000000000017941 */ /* 0x000fea0003800000 */
.L_x_37543:
[----:B------:R-:W-:Y:S01]  /*07d0*/  FFMA.FTZ R0, -R3, R5, R0 ;  /* 0x0000000503007223 */ /* 0x000fe20000010100 */
[----:B------:R-:W-:Y:S06]  /*07e0*/  BRA `(.L_x_37541) ;  /* 0x0000000000887947 */ /* 0x000fec0003800000 */
.L_x_37542:
        /* <DEDUP_REMOVED lines=18> */
.L_x_37548:
        /* <DEDUP_REMOVED lines=13> */
.L_x_37547:
[----:B------:R-:W-:Y:S05]  /*09e0*/  BSYNC B1 ;  /* 0x0000000000017941 */ /* 0x000fea0003800000 */
.L_x_37546:
[----:B------:R-:W-:-:S04]  /*09f0*/  FMUL.FTZ R16, R16, 1.1920928955078125e-07 ;  /* 0x3400000010107820 */ /* 0x000fc80000410000 */
[----:B------:R-:W-:-:S07]  /*0a00*/  FMUL.FTZ R0, R3, R16 ;  /* 0x0000001003007220 */ /* 0x000fce0000410000 */
.L_x_37541:
[----:B------:R-:W-:Y:S05]  /*0a10*/  BSYNC B0 ;  /* 0x0000000000007941 */ /* 0x000fea0003800000 */
.L_x_37540:
        /* <DEDUP_REMOVED lines=35> */
.L_x_37554:
[----:B------:R-:W-:Y:S01]  /*0c50*/  FSETP.GEU.FTZ.AND P0, PT, R7, -R0, PT ;  /* 0x800000000700720b */ /* 0x000fe20003f1e000 */
[----:B------:R-:W-:-:S12]  /*0c60*/  FADD.FTZ R16, R16, -1 ;  /* 0xbf80000010107421 */ /* 0x000fd80000010000 */
[----:B------:R-:W-:-:S07]  /*0c70*/  @!P0 FADD.FTZ R16, R16, -1 ;  /* 0xbf80000010108421 */ /* 0x000fce0000010000 */
.L_x_37553:
[----:B------:R-:W-:Y:S05]  /*0c80*/  BSYNC B1 ;  /* 0x0000000000017941 */ /* 0x000fea0003800000 */
.L_x_37552:
[----:B------:R-:W-:Y:S01]  /*0c90*/  FFMA.FTZ R3, -R0, R16, R3 ;  /* 0x0000001000037223 */ /* 0x000fe20000010103 */
[----:B------:R-:W-:Y:S06]  /*0ca0*/  BRA `(.L_x_37550) ;  /* 0x0000000000887947 */ /* 0x000fec0003800000 */
.L_x_37551:
        /* <DEDUP_REMOVED lines=18> */
.L_x_37557:
        /* <DEDUP_REMOVED lines=13> */
.L_x_37556:
[----:B------:R-:W-:Y:S05]  /*0ea0*/  BSYNC B1 ;  /* 0x0000000000017941 */ /* 0x000fea0003800000 */
.L_x_37555:
[----:B------:R-:W-:-:S04]  /*0eb0*/  FMUL.FTZ R16, R16, 1.1920928955078125e-07 ;  /* 0x3400000010107820 */ /* 0x000fc80000410000 */
[----:B------:R-:W-:-:S07]  /*0ec0*/  FMUL.FTZ R3, R3, R16 ;  /* 0x0000001003037220 */ /* 0x000fce0000410000 */
.L_x_37550:
[----:B------:R-:W-:Y:S05]  /*0ed0*/  BSYNC B0 ;  /* 0x0000000000007941 */ /* 0x000fea0003800000 */
.L_x_37549:
        /* <DEDUP_REMOVED lines=35> */
.L_x_37563:
[----:B------:R-:W-:Y:S01]  /*1110*/  FSETP.GEU.FTZ.AND P0, PT, R16, -R3, PT ;  /* 0x800000031000720b */ /* 0x000fe20003f1e000 */
[----:B------:R-:W-:-:S12]  /*1120*/  FADD.FTZ R5, R5, -1 ;  /* 0xbf80000005057421 */ /* 0x000fd80000010000 */
[----:B------:R-:W-:-:S07]  /*1130*/  @!P0 FADD.FTZ R5, R5, -1 ;  /* 0xbf80000005058421 */ /* 0x000fce0000010000 */
.L_x_37562:
[----:B------:R-:W-:Y:S05]  /*1140*/  BSYNC B1 ;  /* 0x0000000000017941 */ /* 0x000fea0003800000 */
.L_x_37561:
[----:B------:R-:W-:Y:S01]  /*1150*/  FFMA.FTZ R0, -R3, R5, R0 ;  /* 0x0000000503007223 */ /* 0x000fe20000010100 */
[----:B------:R-:W-:Y:S06]  /*1160*/  BRA `(.L_x_37559) ;  /* 0x00000000007c7947 */ /* 0x000fec0003800000 */
.L_x_37560:
        /* <DEDUP_REMOVED lines=15> */
.L_x_37566:
        /* <DEDUP_REMOVED lines=13> */
.L_x_37565:
[----:B------:R-:W-:Y:S05]  /*1330*/  BSYNC B1 ;  /* 0x0000000000017941 */ /* 0x000fea0003800000 */
.L_x_37564:
[----:B------:R-:W-:-:S04]  /*1340*/  FMUL.FTZ R6, R6, 1.1920928955078125e-07 ;  /* 0x3400000006067820 */ /* 0x000fc80000410000 */
[----:B------:R-:W-:-:S07]  /*1350*/  FMUL.FTZ R0, R3, R6 ;  /* 0x0000000603007220 */ /* 0x000fce0000410000 */
.L_x_37559:
[----:B------:R-:W-:Y:S05]  /*1360*/  BSYNC B0 ;  /* 0x0000000000007941 */ /* 0x000fea0003800000 */
.L_x_37558:
        /* <DEDUP_REMOVED lines=35> */
.L_x_37572:
[----:B------:R-:W-:Y:S01]  /*15a0*/  FSETP.GEU.FTZ.AND P0, PT, R7, -R0, PT ;  /* 0x800000000700720b */ /* 0x000fe20003f1e000 */
[----:B------:R-:W-:-:S12]  /*15b0*/  FADD.FTZ R16, R16, -1 ;  /* 0xbf80000010107421 */ /* 0x000fd80000010000 */
[----:B------:R-:W-:-:S07]  /*15c0*/  @!P0 FADD.FTZ R16, R16, -1 ;  /* 0xbf80000010108421 */ /* 0x000fce0000010000 */
.L_x_37571:
[----:B------:R-:W-:Y:S05]  /*15d0*/  BSYNC B1 ;  /* 0x0000000000017941 */ /* 0x000fea0003800000 */
.L_x_37570:
[----:B------:R-:W-:Y:S01]  /*15e0*/  FFMA.FTZ R3, -R0, R16, R3 ;  /* 0x0000001000037223 */ /* 0x000fe20000010103 */
[----:B------:R-:W-:Y:S06]  /*15f0*/  BRA `(.L_x_37568) ;  /* 0x00000000007c7947 */ /* 0x000fec0003800000 */
.L_x_37569:
        /* <DEDUP_REMOVED lines=15> */
.L_x_37575:
        /* <DEDUP_REMOVED lines=13> */
.L_x_37574:
[----:B------:R-:W-:Y:S05]  /*17c0*/  BSYNC B1 ;  /* 0x0000000000017941 */ /* 0x000fea0003800000 */
.L_x_37573:
[----:B------:R-:W-:-:S04]  /*17d0*/  FMUL.FTZ R6, R6, 1.1920928955078125e-07 ;  /* 0x3400000006067820 */ /* 0x000fc80000410000 */
[----:B------:R-:W-:-:S07]  /*17e0*/  FMUL.FTZ R3, R3, R6 ;  /* 0x0000000603037220 */ /* 0x000fce0000410000 */
.L_x_37568:
[----:B------:R-:W-:Y:S05]  /*17f0*/  BSYNC B0 ;  /* 0x0000000000007941 */ /* 0x000fea0003800000 */
.L_x_37567:
        /* <DEDUP_REMOVED lines=35> */
.L_x_37581:
[----:B------:R-:W-:Y:S01]  /*1a30*/  FSETP.GEU.FTZ.AND P0, PT, R8, -R3, PT ;  /* 0x800000030800720b */ /* 0x000fe20003f1e000 */
[----:B------:R-:W-:-:S12]  /*1a40*/  FADD.FTZ R5, R5, -1 ;  /* 0xbf80000005057421 */ /* 0x000fd80000010000 */
[----:B------:R-:W-:-:S07]  /*1a50*/  @!P0 FADD.FTZ R5, R5, -1 ;  /* 0xbf80000005058421 */ /* 0x000fce0000010000 */
.L_x_37580:
[----:B------:R-:W-:Y:S05]  /*1a60*/  BSYNC B1 ;  /* 0x0000000000017941 */ /* 0x000fea0003800000 */
.L_x_37579:
[----:B------:R-:W-:Y:S01]  /*1a70*/  FFMA.FTZ R0, -R3, R5, R0 ;  /* 0x0000000503007223 */ /* 0x000fe20000010100 */
[----:B------:R-:W-:Y:S06]  /*1a80*/  BRA `(.L_x_37577) ;  /* 0x00000000007c7947 */ /* 0x000fec0003800000 */
.L_x_37578:
        /* <DEDUP_REMOVED lines=15> */
.L_x_37584:
        /* <DEDUP_REMOVED lines=13> */
.L_x_37583:
[----:B------:R-:W-:Y:S05]  /*1c50*/  BSYNC B1 ;  /* 0x0000000000017941 */ /* 0x000fea0003800000 */
.L_x_37582:
[----:B------:R-:W-:-:S04]  /*1c60*/  FMUL.FTZ R6, R6, 1.1920928955078125e-07 ;  /* 0x3400000006067820 */ /* 0x000fc80000410000 */
[----:B------:R-:W-:-:S07]  /*1c70*/  FMUL.FTZ R0, R3, R6 ;  /* 0x0000000603007220 */ /* 0x000fce0000410000 */
.L_x_37577:
[----:B------:R-:W-:Y:S05]  /*1c80*/  BSYNC B0 ;  /* 0x0000000000007941 */ /* 0x000fea0003800000 */
.L_x_37576:
        /* <DEDUP_REMOVED lines=35> */
.L_x_37590:
[----:B------:R-:W-:Y:S01]  /*1ec0*/  FSETP.GEU.FTZ.AND P0, PT, R7, -R0, PT ;  /* 0x800000000700720b */ /* 0x000fe20003f1e000 */
[----:B------:R-:W-:-:S12]  /*1ed0*/  FADD.FTZ R8, R8, -1 ;  /* 0xbf80000008087421 */ /* 0x000fd80000010000 */
[----:B------:R-:W-:-:S07]  /*1ee0*/  @!P0 FADD.FTZ R8, R8, -1 ;  /* 0xbf80000008088421 */ /* 0x000fce0000010000 */
.L_x_37589:
[----:B------:R-:W-:Y:S05]  /*1ef0*/  BSYNC B1 ;  /* 0x0000000000017941 */ /* 0x000fea0003800000 */
.L_x_37588:
[----:B------:R-:W-:Y:S01]  /*1f00*/  FFMA.FTZ R3, -R0, R8, R3 ;  /* 0x0000000800037223 */ /* 0x000fe20000010103 */
[----:B------:R-:W-:Y:S06]  /*1f10*/  BRA `(.L_x_37586) ;  /* 0x00000000007c7947 */ /* 0x000fec0003800000 */
.L_x_37587:
        /* <DEDUP_REMOVED lines=15> */
.L_x_37593:
        /* <DEDUP_REMOVED lines=13> */
.L_x_37592:
[----:B------:R-:W-:Y:S05]  /*20e0*/  BSYNC B1 ;  /* 0x0000000000017941 */ /* 0x000fea0003800000 */
.L_x_37591:
[----:B------:R-:W-:-:S04]  /*20f0*/  FMUL.FTZ R0, R5, 1.1920928955078125e-07 ;  /* 0x3400000005007820 */ /* 0x000fc80000410000 */
[----:B------:R-:W-:-:S07]  /*2100*/  FMUL.FTZ R3, R3, R0 ;  /* 0x0000000003037220 */ /* 0x000fce0000410000 */
.L_x_37586:
[----:B------:R-:W-:Y:S05]  /*2110*/  BSYNC B0 ;  /* 0x0000000000007941 */ /* 0x000fea0003800000 */
.L_x_37585:
        /* <DEDUP_REMOVED lines=35> */
.L_x_37599:
[----:B------:R-:W-:Y:S01]  /*2350*/  FSETP.GEU.FTZ.AND P0, PT, R8, -R3, PT ;  /* 0x800000030800720b */ /* 0x000fe20003f1e000 */
[----:B------:R-:W-:-:S12]  /*2360*/  FADD.FTZ R5, R5, -1 ;  /* 0xbf80000005057421 */ /* 0x000fd80000010000 */
[----:B------:R-:W-:-:S07]  /*2370*/  @!P0 FADD.FTZ R5, R5, -1 ;  /* 0xbf80000005058421 */ /* 0x000fce0000010000 */
.L_x_37598:
[----:B------:R-:W-:Y:S05]  /*2380*/  BSYNC B1 ;  /* 0x0000000000017941 */ /* 0x000fea0003800000 */
.L_x_37597:
[----:B------:R-:W-:Y:S01]  /*2390*/  FFMA.FTZ R0, -R3, R5, R0 ;  /* 0x0000000503007223 */ /* 0x000fe20000010100 */
[----:B------:R-:W-:Y:S06]  /*23a0*/  BRA `(.L_x_37595) ;  /* 0x00000000007c7947 */ /* 0x000fec0003800000 */
.L_x_37596:
        /* <DEDUP_REMOVED lines=15> */
.L_x_37602:
        /* <DEDUP_REMOVED lines=13> */
.L_x_37601:
[----:B------:R-:W-:Y:S05]  /*2570*/  BSYNC B1 ;  /* 0x0000000000017941 */ /* 0x000fea0003800000 */
.L_x_37600:
[----:B------:R-:W-:-:S04]  /*2580*/  FMUL.FTZ R6, R6, 1.1920928955078125e-07 ;  /* 0x3400000006067820 */ /* 0x000fc80000410000 */
[----:B------:R-:W-:-:S07]  /*2590*/  FMUL.FTZ R0, R3, R6 ;  /* 0x0000000603007220 */ /* 0x000fce0000410000 */
.L_x_37595:
[----:B------:R-:W-:Y:S05]  /*25a0*/  BSYNC B0 ;  /* 0x0000000000007941 */ /* 0x000fea0003800000 */
.L_x_37594:
        /* <DEDUP_REMOVED lines=14> */
.L_x_37530:
        /* <DEDUP_REMOVED lines=113> */
.L_x_37610:
[----:B------:R-:W-:Y:S01]  /*2da0*/  FSETP.GEU.FTZ.AND P0, PT, R15, -R19, PT ;  /* 0x800000130f00720b */ /* 0x000fe20003f1e000 */
[----:B------:R-:W-:-:S12]  /*2db0*/  FADD.FTZ R17, R17, -1 ;  /* 0xbf80000011117421 */ /* 0x000fd80000010000 */
[----:B------:R-:W-:-:S07]  /*2dc0*/  @!P0 FADD.FTZ R17, R17, -1 ;  /* 0xbf80000011118421 */ /* 0x000fce0000010000 */
.L_x_37609:
[----:B------:R-:W-:Y:S05]  /*2dd0*/  BSYNC B2 ;  /* 0x0000000000027941 */ /* 0x000fea0003800000 */
.L_x_37608:
[----:B------:R-:W-:Y:S01]  /*2de0*/  FFMA.FTZ R14, -R19, R17, R14 ;  /* 0x00000011130e7223 */ /* 0x000fe2000001010e */
[----:B------:R-:W-:Y:S06]  /*2df0*/  BRA `(.L_x_37606) ;  /* 0x00000000007c7947 */ /* 0x000fec0003800000 */
.L_x_37607:
        /* <DEDUP_REMOVED lines=15> */
.L_x_37613:
        /* <DEDUP_REMOVED lines=13> */
.L_x_37612:
[----:B------:R-:W-:Y:S05]  /*2fc0*/  BSYNC B2 ;  /* 0x0000000000027941 */ /* 0x000fea0003800000 */
.L_x_37611:
[----:B------:R-:W-:-:S04]  /*2fd0*/  FMUL.FTZ R17, R17, 1.1920928955078125e-07 ;  /* 0x3400000011117820 */ /* 0x000fc80000410000 */
[----:B------:R-:W-:-:S07]  /*2fe0*/  FMUL.FTZ R14, R14, R17 ;  /* 0x000000110e0e7220 */ /* 0x000fce0000410000 */
.L_x_37606:
[----:B------:R-:W-:Y:S05]  /*2ff0*/  BSYNC B0 ;  /* 0x0000000000007941 */ /* 0x000fea0003800000 */
.L_x_37605:
        /* <DEDUP_REMOVED lines=8> */
.L_x_37604:
[----:B------:R-:W-:Y:S05]  /*3080*/  BSYNC B1 ;  /* 0x0000000000017941 */ /* 0x000fea0003800000 */
.L_x_37603:
        /* <DEDUP_REMOVED lines=31> */
.L_x_37621:
[----:B------:R-:W-:Y:S01]  /*3280*/  FSETP.GEU.FTZ.AND P0, PT, R17, -R19, PT ;  /* 0x800000131100720b */ /* 0x000fe20003f1e000 */
[----:B------:R-:W-:-:S12]  /*3290*/  FADD.FTZ R7, R7, -1 ;  /* 0xbf80000007077421 */ /* 0x000fd80000010000 */
[----:B------:R-:W-:-:S07]  /*32a0*/  @!P0 FADD.FTZ R7, R7, -1 ;  /* 0xbf80000007078421 */ /* 0x000fce0000010000 */
.L_x_37620:
[----:B------:R-:W-:Y:S05]  /*32b0*/  BSYNC B2 ;  /* 0x0000000000027941 */ /* 0x000fea0003800000 */
.L_x_37619:
[----:B------:R-:W-:Y:S01]  /*32c0*/  FFMA.FTZ R12, -R19, R7, R12 ;  /* 0x00000007130c7223 */ /* 0x000fe2000001010c */
[----:B------:R-:W-:Y:S06]  /*32d0*/  BRA `(.L_x_37617) ;  /* 0x00000000007c7947 */ /* 0x000fec0003800000 */
.L_x_37618:
        /* <DEDUP_REMOVED lines=14> */
.L_x_37624:
        /* <DEDUP_REMOVED lines=13> */
.L_x_37623:
[----:B------:R-:W-:Y:S05]  /*3490*/  BSYNC B2 ;  /* 0x0000000000027941 */ /* 0x000fea0003800000 */
.L_x_37622:
[----:B------:R-:W-:Y:S01]  /*34a0*/  FSEL R12, R12, +QNAN , !P0 ;  /* 0x7fffffff0c0c7808 */ /* 0x000fe20004000000 */
[----:B------:R-:W-:-:S04]  /*34b0*/  FMUL.FTZ R17, R17, 1.1920928955078125e-07 ;  /* 0x3400000011117820 */ /* 0x000fc80000410000 */
[----:B------:R-:W-:-:S07]  /*34c0*/  FMUL.FTZ R12, R12, R17 ;  /* 0x000000110c0c7220 */ /* 0x000fce0000410000 */
.L_x_37617:
[----:B------:R-:W-:Y:S05]  /*34d0*/  BSYNC B0 ;  /* 0x0000000000007941 */ /* 0x000fea0003800000 */
.L_x_37616:
        /* <DEDUP_REMOVED lines=8> */
.L_x_37615:
[----:B------:R-:W-:Y:S05]  /*3560*/  BSYNC B1 ;  /* 0x0000000000017941 */ /* 0x000fea0003800000 */
.L_x_37614:
        /* <DEDUP_REMOVED lines=31> */
.L_x_37632:
[----:B------:R-:W-:Y:S01]  /*3760*/  FSETP.GEU.FTZ.AND P0, PT, R17, -R19, PT ;  /* 0x800000131100720b */ /* 0x000fe20003f1e000 */
[----:B------:R-:W-:-:S12]  /*3770*/  FADD.FTZ R7, R7, -1 ;  /* 0xbf80000007077421 */ /* 0x000fd80000010000 */
[----:B------:R-:W-:-:S07]  /*3780*/  @!P0 FADD.FTZ R7, R7, -1 ;  /* 0xbf80000007078421 */ /* 0x000fce0000010000 */
.L_x_37631:
[----:B------:R-:W-:Y:S05]  /*3790*/  BSYNC B2 ;  /* 0x0000000000027941 */ /* 0x000fea0003800000 */
.L_x_37630:
[----:B------:R-:W-:Y:S01]  /*37a0*/  FFMA.FTZ R10, -R19, R7, R10 ;  /* 0x00000007130a7223 */ /* 0x000fe2000001010a */
[----:B------:R-:W-:Y:S06]  /*37b0*/  BRA `(.L_x_37628) ;  /* 0x00000000007c7947 */ /* 0x000fec0003800000 */
.L_x_37629:
        /* <DEDUP_REMOVED lines=15> */
.L_x_37635:
        /* <DEDUP_REMOVED lines=13> */
.L_x_37634:
[----:B------:R-:W-:Y:S05]  /*3980*/  BSYNC B2 ;  /* 0x0000000000027941 */ /* 0x000fea0003800000 */
.L_x_37633:
[----:B------:R-:W-:-:S04]  /*3990*/  FMUL.FTZ R7, R16, 1.1920928955078125e-07 ;  /* 0x3400000010077820 */ /* 0x000fc80000410000 */
[----:B------:R-:W-:-:S07]  /*39a0*/  FMUL.FTZ R10, R10, R7 ;  /* 0x000000070a0a7220 */ /* 0x000fce0000410000 */
.L_x_37628:
[----:B------:R-:W-:Y:S05]  /*39b0*/  BSYNC B0 ;  /* 0x0000000000007941 */ /* 0x000fea0003800000 */
.L_x_37627:
        /* <DEDUP_REMOVED lines=8> */
.L_x_37626:
[----:B------:R-:W-:Y:S05]  /*3a40*/  BSYNC B1 ;  /* 0x0000000000017941 */ /* 0x000fea0003800000 */
.L_x_37625:
        /* <DEDUP_REMOVED lines=31> */
.L_x_37643:
[----:B------:R-:W-:Y:S01]  /*3c40*/  FSETP.GEU.FTZ.AND P0, PT, R17, -R19, PT ;  /* 0x800000131100720b */ /* 0x000fe20003f1e000 */
[----:B------:R-:W-:-:S12]  /*3c50*/  FADD.FTZ R7, R7, -1 ;  /* 0xbf80000007077421 */ /* 0x000fd80000010000 */
[----:B------:R-:W-:-:S07]  /*3c60*/  @!P0 FADD.FTZ R7, R7, -1 ;  /* 0xbf80000007078421 */ /* 0x000fce0000010000 */
.L_x_37642:
[----:B------:R-:W-:Y:S05]  /*3c70*/  BSYNC B2 ;  /* 0x0000000000027941 */ /* 0x000fea0003800000 */
.L_x_37641:
[----:B------:R-:W-:Y:S01]  /*3c80*/  FFMA.FTZ R10, -R19, R7, R10 ;  /* 0x00000007130a7223 */ /* 0x000fe2000001010a */
[----:B------:R-:W-:Y:S06]  /*3c90*/  BRA `(.L_x_37639) ;  /* 0x00000000007c7947 */ /* 0x000fec0003800000 */
.L_x_37640:
        /* <DEDUP_REMOVED lines=15> */
.L_x_37646:
        /* <DEDUP_REMOVED lines=13> */
.L_x_37645:
[----:B------:R-:W-:Y:S05]  /*3e60*/  BSYNC B2 ;  /* 0x0000000000027941 */ /* 0x000fea0003800000 */
.L_x_37644:
[----:B------:R-:W-:-:S04]  /*3e70*/  FMUL.FTZ R7, R16, 1.1920928955078125e-07 ;  /* 0x3400000010077820 */ /* 0x000fc80000410000 */
[----:B------:R-:W-:-:S07]  /*3e80*/  FMUL.FTZ R10, R10, R7 ;  /* 0x000000070a0a7220 */ /* 0x000fce0000410000 */
.L_x_37639:
[----:B------:R-:W-:Y:S05]  /*3e90*/  BSYNC B0 ;  /* 0x0000000000007941 */ /* 0x000fea0003800000 */
.L_x_37638:
        /* <DEDUP_REMOVED lines=8> */
.L_x_37637:
[----:B------:R-:W-:Y:S05]  /*3f20*/  BSYNC B1 ;  /* 0x0000000000017941 */ /* 0x000fea0003800000 */
.L_x_37636:
        /* <DEDUP_REMOVED lines=31> */
.L_x_37654:
[----:B------:R-:W-:Y:S01]  /*4120*/  FSETP.GEU.FTZ.AND P0, PT, R19, -R21, PT ;  /* 0x800000151300720b */ /* 0x000fe20003f1e000 */
[----:B------:R-:W-:-:S12]  /*4130*/  FADD.FTZ R7, R7, -1 ;  /* 0xbf80000007077421 */ /* 0x000fd80000010000 */
[----:B------:R-:W-:-:S07]  /*4140*/  @!P0 FADD.FTZ R7, R7, -1 ;  /* 0xbf80000007078421 */ /* 0x000fce0000010000 */
.L_x_37653:
[----:B------:R-:W-:Y:S05]  /*4150*/  BSYNC B2 ;  /* 0x0000000000027941 */ /* 0x000fea0003800000 */
.L_x_37652:
[----:B------:R-:W-:Y:S01]  /*4160*/  FFMA.FTZ R10, -R21, R7, R10 ;  /* 0x00000007150a7223 */ /* 0x000fe2000001010a */
[----:B------:R-:W-:Y:S06]  /*4170*/  BRA `(.L_x_37650) ;  /* 0x0000000000887947 */ /* 0x000fec0003800000 */
.L_x_37651:
        /* <DEDUP_REMOVED lines=18> */
.L_x_37657:
        /* <DEDUP_REMOVED lines=13> */
.L_x_37656:
[----:B------:R-:W-:Y:S05]  /*4370*/  BSYNC B2 ;  /* 0x0000000000027941 */ /* 0x000fea0003800000 */
.L_x_37655:
[----:B------:R-:W-:-:S04]  /*4380*/  FMUL.FTZ R7, R18, 1.1920928955078125e-07 ;  /* 0x3400000012077820 */ /* 0x000fc80000410000 */
[----:B------:R-:W-:-:S07]  /*4390*/  FMUL.FTZ R10, R10, R7 ;  /* 0x000000070a0a7220 */ /* 0x000fce0000410000 */
.L_x_37650:
[----:B------:R-:W-:Y:S05]  /*43a0*/  BSYNC B0 ;  /* 0x0000000000007941 */ /* 0x000fea0003800000 */
.L_x_37649:
        /* <DEDUP_REMOVED lines=8> */
.L_x_37648:
[----:B------:R-:W-:Y:S05]  /*4430*/  BSYNC B1 ;  /* 0x0000000000017941 */ /* 0x000fea0003800000 */
.L_x_37647:
        /* <DEDUP_REMOVED lines=31> */
.L_x_37665:
[----:B------:R-:W-:Y:S01]  /*4630*/  FSETP.GEU.FTZ.AND P0, PT, R19, -R25, PT ;  /* 0x800000191300720b */ /* 0x000fe20003f1e000 */
[----:B------:R-:W-:-:S12]  /*4640*/  FADD.FTZ R21, R21, -1 ;  /* 0xbf80000015157421 */ /* 0x000fd80000010000 */
[----:B------:R-:W-:-:S07]  /*4650*/  @!P0 FADD.FTZ R21, R21, -1 ;  /* 0xbf80000015158421 */ /* 0x000fce0000010000 */
.L_x_37664:
[----:B------:R-:W-:Y:S05]  /*4660*/  BSYNC B2 ;  /* 0x0000000000027941 */ /* 0x000fea0003800000 */
.L_x_37663:
[----:B------:R-:W-:Y:S01]  /*4670*/  FFMA.FTZ R10, -R25, R21, R10 ;  /* 0x00000015190a7223 */ /* 0x000fe2000001010a */
[----:B------:R-:W-:Y:S06]  /*4680*/  BRA `(.L_x_37661) ;  /* 0x0000000000887947 */ /* 0x000fec0003800000 */
.L_x_37662:
        /* <DEDUP_REMOVED lines=18> */
.L_x_37668:
        /* <DEDUP_REMOVED lines=13> */
.L_x_37667:
[----:B------:R-:W-:Y:S05]  /*4880*/  BSYNC B2 ;  /* 0x0000000000027941 */ /* 0x000fea0003800000 */
.L_x_37666:
[----:B------:R-:W-:-:S04]  /*4890*/  FMUL.FTZ R19, R16, 1.1920928955078125e-07 ;  /* 0x3400000010137820 */ /* 0x000fc80000410000 */
[----:B------:R-:W-:-:S07]  /*48a0*/  FMUL.FTZ R10, R10, R19 ;  /* 0x000000130a0a7220 */ /* 0x000fce0000410000 */
.L_x_37661:
[----:B------:R-:W-:Y:S05]  /*48b0*/  BSYNC B0 ;  /* 0x0000000000007941 */ /* 0x000fea0003800000 */
.L_x_37660:
        /* <DEDUP_REMOVED lines=8> */
.L_x_37659:
[----:B------:R-:W-:Y:S05]  /*4940*/  BSYNC B1 ;  /* 0x0000000000017941 */ /* 0x000fea0003800000 */
.L_x_37658:
        /* <DEDUP_REMOVED lines=31> */
.L_x_37676:
[----:B------:R-:W-:Y:S01]  /*4b40*/  FSETP.GEU.FTZ.AND P0, PT, R12, -R10, PT ;  /* 0x8000000a0c00720b */ /* 0x000fe20003f1e000 */
[----:B------:R-:W-:-:S12]  /*4b50*/  FADD.FTZ R0, R0, -1 ;  /* 0xbf80000000007421 */ /* 0x000fd80000010000 */
[----:B------:R-:W-:-:S07]  /*4b60*/  @!P0 FADD.FTZ R0, R0, -1 ;  /* 0xbf80000000008421 */ /* 0x000fce0000010000 */
.L_x_37675:
[----:B------:R-:W-:Y:S05]  /*4b70*/  BSYNC B2 ;  /* 0x0000000000027941 */ /* 0x000fea0003800000 */
.L_x_37674:
[----:B------:R-:W-:Y:S01]  /*4b80*/  FFMA.FTZ R19, -R10, R0, R19 ;  /* 0x000000000a137223 */ /* 0x000fe20000010113 */
[----:B------:R-:W-:Y:S06]  /*4b90*/  BRA `(.L_x_37672) ;  /* 0x00000000007c7947 */ /* 0x000fec0003800000 */
.L_x_37673:
        /* <DEDUP_REMOVED lines=15> */
.L_x_37679:
        /* <DEDUP_REMOVED lines=13> */
.L_x_37678:
[----:B------:R-:W-:Y:S05]  /*4d60*/  BSYNC B2 ;  /* 0x0000000000027941 */ /* 0x000fea0003800000 */
.L_x_37677:
[----:B------:R-:W-:-:S04]  /*4d70*/  FMUL.FTZ R19, R12, 1.1920928955078125e-07 ;  /* 0x340000000c137820 */ /* 0x000fc80000410000 */
[----:B------:R-:W-:-:S07]  /*4d80*/  FMUL.FTZ R19, R2, R19 ;  /* 0x0000001302137220 */ /* 0x000fce0000410000 */
.L_x_37672:
[----:B------:R-:W-:Y:S05]  /*4d90*/  BSYNC B0 ;  /* 0x0000000000007941 */ /* 0x000fea0003800000 */
.L_x_37671:
        /* <DEDUP_REMOVED lines=8> */
.L_x_37670:
[----:B------:R-:W-:Y:S05]  /*4e20*/  BSYNC B1 ;  /* 0x0000000000017941 */ /* 0x000fea0003800000 */
.L_x_37669:
        /* <DEDUP_REMOVED lines=31> */
.L_x_37687:
[----:B------:R-:W-:Y:S01]  /*5020*/  FSETP.GEU.FTZ.AND P0, PT, R14, -R12, PT ;  /* 0x8000000c0e00720b */ /* 0x000fe20003f1e000 */
[----:B------:R-:W-:-:S12]  /*5030*/  FADD.FTZ R0, R0, -1 ;  /* 0xbf80000000007421 */ /* 0x000fd80000010000 */
[----:B------:R-:W-:-:S07]  /*5040*/  @!P0 FADD.FTZ R0, R0, -1 ;  /* 0xbf80000000008421 */ /* 0x000fce0000010000 */
.L_x_37686:
[----:B------:R-:W-:Y:S05]  /*5050*/  BSYNC B2 ;  /* 0x0000000000027941 */ /* 0x000fea0003800000 */
.L_x_37685:
[----:B------:R-:W-:Y:S01]  /*5060*/  FFMA.FTZ R19, -R12, R0, R19 ;  /* 0x000000000c137223 */ /* 0x000fe20000010113 */
[----:B------:R-:W-:Y:S06]  /*5070*/  BRA `(.L_x_37683) ;  /* 0x00000000007c7947 */ /* 0x000fec0003800000 */
.L_x_37684:
        /* <DEDUP_REMOVED lines=15> */
.L_x_37690:
        /* <DEDUP_REMOVED lines=13> */
.L_x_37689:
[----:B------:R-:W-:Y:S05]  /*5240*/  BSYNC B2 ;  /* 0x0000000000027941 */ /* 0x000fea0003800000 */
.L_x_37688:
[----:B------:R-:W-:-:S04]  /*5250*/  FMUL.FTZ R19, R14, 1.1920928955078125e-07 ;  /* 0x340000000e137820 */ /* 0x000fc80000410000 */
[----:B------:R-:W-:-:S07]  /*5260*/  FMUL.FTZ R19, R10, R19 ;  /* 0x000000130a137220 */ /* 0x000fce0000410000 */
.L_x_37683:
[----:B------:R-:W-:Y:S05]  /*5270*/  BSYNC B0 ;  /* 0x0000000000007941 */ /* 0x000fea0003800000 */
.L_x_37682:
        /* <DEDUP_REMOVED lines=8> */
.L_x_37681:
[----:B------:R-:W-:Y:S05]  /*5300*/  BSYNC B1 ;  /* 0x0000000000017941 */ /* 0x000fea0003800000 */
.L_x_37680:
        /* <DEDUP_REMOVED lines=16> */
.L_x_37693:
[----:B------:R-:W-:-:S13]  /*5410*/  ISETP.GE.AND P0, PT, R6, R5, PT ;  /* 0x000000050600720c */ /* 0x000fda0003f06270 */
[----:B------:R-:W-:Y:S05]  /*5420*/  @P0 BRA `(.L_x_37695) ;  /* 0x0000000000300947 */ /* 0x000fea0003800000 */
[----:B--2---:R-:W2:Y:S01]  /*5430*/  LDC.64 R8, c[0x0][0x218] ;  /* 0x00008600ff087b82 */ /* 0x004ea20000000a00 */
[----:B------:R-:W-:Y:S02]  /*5440*/  IMAD.IADD R13, R4, 0x1, R6 ;  /* 0x00000001040d7824 */ /* 0x000fe400078e0206 */
[----:B------:R-:W-:Y:S02]  /*5450*/  VIADD R6, R6, 0x80 ;  /* 0x0000008006067836 */ /* 0x000fe40000000000 */
[----:B--2---:R-:W-:-:S05]  /*5460*/  IMAD.WIDE.U32 R8, R13, 0x4, R8 ;  /* 0x000000040d087825 */ /* 0x004fca00078e0008 */
[----:B------:R2:W-:Y:S02]  /*5470*/  STG.E desc[UR4][R8.64], R11 ;  /* 0x0000000b08007986 */ /* 0x0005e4000c101904 */
.L_x_37694:
[----:B------:R-:W-:-:S13]  /*5480*/  ISETP.GE.AND P0, PT, R6, R5, PT ;  /* 0x000000050600720c */ /* 0x000fda0003f06270 */
[----:B------:R-:W-:Y:S05]  /*5490*/  @P0 BRA `(.L_x_37696) ;  /* 0x0000000000300947 */ /* 0x000fea0003800000 */
[----:B--2---:R-:W2:Y:S01]  /*54a0*/  LDC.64 R8, c[0x0][0x218] ;  /* 0x00008600ff087b82 */ /* 0x004ea20000000a00 */
[----:B------:R-:W-:Y:S01]  /*54b0*/  IMAD.IADD R11, R4, 0x1, R6 ;  /* 0x00000001040b7824 */ /* 0x000fe200078e0206 */
[----:B------:R-:W-:-:S03]  /*54c0*/  IADD3 R6, R6, 0x80, RZ ;  /* 0x0000008006067810 */ /* 0x000fc60007ffe0ff */
[----:B--2---:R-:W-:-:S05]  /*54d0*/  IMAD.WIDE.U32 R8, R11, 0x4, R8 ;  /* 0x000000040b087825 */ /* 0x004fca00078e0008 */
[----:B------:R3:W-:Y:S02]  /*54e0*/  STG.E desc[UR4][R8.64], R17 ;  /* 0x0000001108007986 */ /* 0x0007e4000c101904 */
.L_x_37695:
[----:B------:R-:W-:-:S13]  /*54f0*/  ISETP.GE.AND P0, PT, R6, R5, PT ;  /* 0x000000050600720c */ /* 0x000fda0003f06270 */
[----:B------:R-:W-:Y:S05]  /*5500*/  @P0 BRA `(.L_x_37697) ;  /* 0x0000000000340947 */ /* 0x000fea0003800000 */
[----:B--23--:R-:W2:Y:S01]  /*5510*/  LDC.64 R8, c[0x0][0x218] ;  /* 0x00008600ff087b82 */ /* 0x00cea20000000a00 */
[----:B------:R-:W-:Y:S02]  /*5520*/  IMAD.IADD R11, R4, 0x1, R6 ;  /* 0x00000001040b7824 */ /* 0x000fe400078e0206 */
[----:B------:R-:W-:Y:S02]  /*5530*/  VIADD R6, R6, 0x80 ;  /* 0x0000008006067836 */ /* 0x000fe40000000000 */
[----:B--2---:R-:W-:-:S05]  /*5540*/  IMAD.WIDE.U32 R8, R11, 0x4, R8 ;  /* 0x000000040b087825 */ /* 0x004fca00078e0008 */
[----:B------:R3:W-:Y:S02]  /*5550*/  STG.E desc[UR4][R8.64], R7 ;  /* 0x0000000708007986 */ /* 0x0007e4000c101904 */
.L_x_37696:
        /* <DEDUP_REMOVED lines=8> */
.L_x_37697:
[----:B------:R-:W-:Y:S05]  /*55e0*/  BSYNC B1 ;  /* 0x0000000000017941 */ /* 0x000fea0003800000 */
.L_x_37692:
[----:B------:R-:W-:-:S13]  /*55f0*/  ISETP.GE.AND P0, PT, R6, R5, PT ;  /* 0x000000050600720c */ /* 0x000fda0003f06270 */
[----:B--234-:R-:W2:Y:S01]  /*5600*/  @!P0 LDC.64 R8, c[0x0][0x218] ;  /* 0x00008600ff088b82 */ /* 0x01cea20000000a00 */
[----:B------:R-:W-:Y:S01]  /*5610*/  @!P0 IMAD.IADD R3, R4, 0x1, R6 ;  /* 0x0000000104038824 */ /* 0x000fe200078e0206 */
[----:B------:R-:W-:-:S03]  /*5620*/  @!P0 IADD3 R6, R6, 0x80, RZ ;  /* 0x0000008006068810 */ /* 0x000fc60007ffe0ff */
[----:B--2---:R-:W-:-:S05]  /*5630*/  @!P0 IMAD.WIDE.U32 R8, R3, 0x4, R8 ;  /* 0x0000000403088825 */ /* 0x004fca00078e0008 */
[----:B------:R4:W-:Y:S02]  /*5640*/  @!P0 STG.E desc[UR4][R8.64], R2 ;  /* 0x0000000208008986 */ /* 0x0009e4000c101904 */
.L_x_37698:
[----:B------:R-:W-:Y:S05]  /*5650*/  BSYNC B0 ;  /* 0x0000000000007941 */ /* 0x000fea0003800000 */
.L_x_37691:
        /* <DEDUP_REMOVED lines=8> */
.L_x_37699:
        /* <DEDUP_REMOVED lines=10> */
.L_x_57534:


//--------------------- .text._ZN2at6native18elementwise_kernelILi128ELi4EZNS0_15gpu_kernel_implINS0_13BUnaryFunctorIfffZZZNS0_21remainder_kernel_cudaERNS_18TensorIteratorBaseEENKUlvE0_clEvENKUlvE0_clEvEUlffE_EEEEvS5_RKT_EUliE_EEviT1_ --------------------------
	.section	.text._ZN2at6native18elementwise_kernelILi128ELi4EZNS0_15gpu_kernel_implINS0_13BUnaryFunctorIfffZZZNS0_21remainder_kernel_cudaERNS_18TensorIteratorBaseEENKUlvE0_clEvENKUlvE0_clEvEUlffE_EEEEvS5_RKT_EUliE_EEviT1_,"ax",@progbits
	.align	128
        .global         _ZN2at6native18elementwise_kernelILi128ELi4EZNS0_15gpu_kernel_implINS0_13BUnaryFunctorIfffZZZNS0_21remainder_kernel_cudaERNS_18TensorIteratorBaseEENKUlvE0_clEvENKUlvE0_clEvEUlffE_EEEEvS5_RKT_EUliE_EEviT1_
        .type           _ZN2at6native18elementwise_kernelILi128ELi4EZNS0_15gpu_kernel_implINS0_13BUnaryFunctorIfffZZZNS0_21remainder_kernel_cudaERNS_18TensorIteratorBaseEENKUlvE0_clEvENKUlvE0_clEvEUlffE_EEEEvS5_RKT_EUliE_EEviT1_,@function
        .size           _ZN2at6native18elementwise_kernelILi128ELi4EZNS0_15gpu_kernel_implINS0_13BUnaryFunctorIfffZZZNS0_21remainder_kernel_cudaERNS_18TensorIteratorBaseEENKUlvE0_clEvENKUlvE0_clEvEUlffE_EEEEvS5_RKT_EUliE_EEviT1_,(.L_x_57535 - _ZN2at6native18elementwise_kernelILi128ELi4EZNS0_15gpu_kernel_implINS0_13BUnaryFunctorIfffZZZNS0_21remainder_kernel_cudaERNS_18TensorIteratorBaseEENKUlvE0_clEvENKUlvE0_clEvEUlffE_EEEEvS5_RKT_EUliE_EEviT1_)
        .other          _ZN2at6native18elementwise_kernelILi128ELi4EZNS0_15gpu_kernel_implINS0_13BUnaryFunctorIfffZZZNS0_21remainder_kernel_cudaERNS_18TensorIteratorBaseEENKUlvE0_clEvENKUlvE0_clEvEUlffE_EEEEvS5_RKT_EUliE_EEviT1_,@"STO_CUDA_ENTRY STV_DEFAULT"
_ZN2at6native18elementwise_kernelILi128ELi4EZNS0_15gpu_kernel_implINS0_13BUnaryFunctorIfffZZZNS0_21remainder_kernel_cudaERNS_18TensorIteratorBaseEENKUlvE0_clEvENKUlvE0_clEvEUlffE_EEEEvS5_RKT_EUliE_EEviT1_:
.text._ZN2at6native18elementwise_kernelILi128ELi4EZNS0_15gpu_kernel_implINS0_13BUnaryFunctorIfffZZZNS0_21remainder_kernel_cudaERNS_18TensorIteratorBaseEENKUlvE0_clEvENKUlvE0_clEvEUlffE_EEEEvS5_RKT_EUliE_EEviT1_:
        /* <DEDUP_REMOVED lines=312> */
.L_x_37702:
        /* <DEDUP_REMOVED lines=22> */
.L_x_37707:
[----:B------:R-:W2:Y:S02]  /*14e0*/  LDG.E.U8 R2, desc[UR36][R4.64] ;  /* 0x0000002404027981 */ /* 0x000ea4000c1e1100 */
[----:B--2---:R-:W-:Y:S01]  /*14f0*/  I2FP.F32.U32 R2, R2 ;  /* 0x0000000200027245 */ /* 0x004fe20000201000 */
[----:B------:R-:W-:Y:S06]  /*1500*/  BRA `(.L_x_37709) ;  /* 0x0000000c002c7947 */ /* 0x000fec0003800000 */
.L_x_37706:
        /* <DEDUP_REMOVED lines=9> */
.L_x_37711:
[----:B------:R-:W2:Y:S02]  /*15a0*/  LDG.E R2, desc[UR36][R4.64] ;  /* 0x0000002404027981 */ /* 0x000ea4000c1e1900 */
[----:B--2---:R-:W-:Y:S01]  /*15b0*/  I2FP.F32.S32 R2, R2 ;  /* 0x0000000200027245 */ /* 0x004fe20000201400 */
[----:B------:R-:W-:Y:S06]  /*15c0*/  BRA `(.L_x_37709) ;  /* 0x0000000800fc7947 */ /* 0x000fec0003800000 */
.L_x_37710:
[----:B------:R-:W2:Y:S02]  /*15d0*/  LDG.E.U16 R2, desc[UR36][R4.64] ;  /* 0x0000002404027981 */ /* 0x000ea4000c1e1500 */
[----:B--2---:R-:W0:Y:S01]  /*15e0*/  I2F.S16 R2, R2 ;  /* 0x0000000200027306 */ /* 0x004e220000101400 */
[----:B------:R-:W-:Y:S05]  /*15f0*/  BRA `(.L_x_37709) ;  /* 0x0000000800f07947 */ /* 0x000fea0003800000 */
.L_x_37705:
        /* <DEDUP_REMOVED lines=8> */
.L_x_37713:
[----:B------:R-:W2:Y:S02]  /*1680*/  LDG.E.U16 R2, desc[UR36][R4.64] ;  /* 0x0000002404027981 */ /* 0x000ea4000c1e1500 */
[----:B--2---:R-:W-:Y:S01]  /*1690*/  HADD2.F32 R2, -RZ, R2.H0_H0 ;  /* 0x20000002ff027230 */ /* 0x004fe20000004100 */
[----:B------:R-:W-:Y:S06]  /*16a0*/  BRA `(.L_x_37709) ;  /* 0x0000000800c47947 */ /* 0x000fec0003800000 */
.L_x_37712:
        /* <DEDUP_REMOVED lines=8> */
.L_x_37715:
[----:B------:R-:W2:Y:S02]  /*1730*/  LDG.E.U16 R2, desc[UR36][R4.64] ;  /* 0x0000002404027981 */ /* 0x000ea4000c1e1500 */
[----:B--2---:R-:W-:Y:S01]  /*1740*/  HADD2.F32 R2, -RZ, R2.H0_H0 ;  /* 0x20000002ff027230 */ /* 0x004fe20000004100 */
[----:B------:R-:W-:Y:S06]  /*1750*/  BRA `(.L_x_37709) ;  /* 0x0000000800987947 */ /* 0x000fec0003800000 */
.L_x_37714:
[----:B------:R-:W2:Y:S01]  /*1760*/  LDG.E.64 R4, desc[UR36][R4.64] ;  /* 0x0000002404047981 */ /* 0x000ea2000c1e1b00 */
[----:B------:R-:W-:Y:S01]  /*1770*/  UMOV UR4, 0xf0000000 ;  /* 0xf000000000047882 */ /* 0x000fe20000000000 */
[----:B------:R-:W-:Y:S01]  /*1780*/  UMOV UR5, 0x380fffff ;  /* 0x380fffff00057882 */ /* 0x000fe20000000000 */
[----:B--2---:R-:W0:Y:S01]  /*1790*/  F2F.F32.F64 R2, R4 ;  /* 0x0000000400027310 */ /* 0x004e220000301000 */
[----:B------:R-:W-:-:S14]  /*17a0*/  DSETP.GEU.AND P0, PT, |R4|, UR4, PT ;  /* 0x0000000404007e2a */ /* 0x000fdc000bf0e200 */
[----:B0-----:R-:W-:Y:S01]  /*17b0*/  @!P0 FMUL R2, R2, 1.175494350822287508e-38 ;  /* 0x0080000002028820 */ /* 0x001fe20000400000 */
[----:B------:R-:W-:Y:S06]  /*17c0*/  BRA `(.L_x_37709) ;  /* 0x00000008007c7947 */ /* 0x000fec0003800000 */
.L_x_37704:
        /* <DEDUP_REMOVED lines=12> */
.L_x_37718:
[----:B------:R-:W2:Y:S01]  /*1890*/  LDG.E.64 R4, desc[UR36][R4.64] ;  /* 0x0000002404047981 */ /* 0x000ea2000c1e1b00 */
[----:B------:R-:W-:Y:S01]  /*18a0*/  UMOV UR4, 0xf0000000 ;  /* 0xf000000000047882 */ /* 0x000fe20000000000 */
[----:B------:R-:W-:Y:S01]  /*18b0*/  UMOV UR5, 0x380fffff ;  /* 0x380fffff00057882 */ /* 0x000fe20000000000 */
[----:B--2---:R-:W0:Y:S01]  /*18c0*/  F2F.F32.F64 R2, R4 ;  /* 0x0000000400027310 */ /* 0x004e220000301000 */
[----:B------:R-:W-:-:S14]  /*18d0*/  DSETP.GEU.AND P0, PT, |R4|, UR4, PT ;  /* 0x0000000404007e2a */ /* 0x000fdc000bf0e200 */
[----:B0-----:R-:W-:Y:S01]  /*18e0*/  @!P0 FMUL R2, R2, 1.175494350822287508e-38 ;  /* 0x0080000002028820 */ /* 0x001fe20000400000 */
[----:B------:R-:W-:Y:S06]  /*18f0*/  BRA `(.L_x_37709) ;  /* 0x0000000800307947 */ /* 0x000fec0003800000 */
.L_x_37717:
        /* <DEDUP_REMOVED lines=26> */
.L_x_37720:
        /* <DEDUP_REMOVED lines=13> */
.L_x_37719:
[----:B------:R-:W2:Y:S02]  /*1b70*/  LDG.E.U16 R2, desc[UR36][R4.64] ;  /* 0x0000002404027981 */ /* 0x000ea4000c1e1500 */
[----:B--2---:R-:W-:Y:S01]  /*1b80*/  IMAD.U32 R2, R2, 0x10000, RZ ;  /* 0x0001000002027824 */ /* 0x004fe200078e00ff */
[----:B------:R-:W-:Y:S06]  /*1b90*/  BRA `(.L_x_37709) ;  /* 0x0000000400887947 */ /* 0x000fec0003800000 */
.L_x_37716:
        /* <DEDUP_REMOVED lines=11> */
.L_x_37723:
        /* <DEDUP_REMOVED lines=20> */
.L_x_37725:
[----:B------:R-:W-:Y:S05]  /*1d90*/  BSYNC B0 ;  /* 0x0000000000007941 */ /* 0x000fea0003800000 */
.L_x_37724:
[----:B------:R-:W-:Y:S01]  /*1da0*/  IMAD.SHL.U32 R2, R2, 0x100000, RZ ;  /* 0x0010000002027824 */ /* 0x000fe200078e00ff */
[----:B------:R-:W-:-:S04]  /*1db0*/  LEA R3, R0, 0x3b800000, 0x17 ;  /* 0x3b80000000037811 */ /* 0x000fc800078eb8ff */
[----:B------:R-:W-:Y:S01]  /*1dc0*/  LOP3.LUT R2, R3, R2, R4, 0xfe, !PT ;  /* 0x0000000203027212 */ /* 0x000fe200078efe04 */
[----:B------:R-:W-:Y:S06]  /*1dd0*/  BRA `(.L_x_37709) ;  /* 0x0000000000f87947 */ /* 0x000fec0003800000 */
.L_x_37722:
        /* <DEDUP_REMOVED lines=20> */
.L_x_37727:
[----:B------:R-:W-:Y:S05]  /*1f20*/  BSYNC B0 ;  /* 0x0000000000007941 */ /* 0x000fea0003800000 */
.L_x_37726:
[----:B------:R-:W-:Y:S01]  /*1f30*/  IMAD.SHL.U32 R2, R2, 0x200000, RZ ;  /* 0x0020000002027824 */ /* 0x000fe200078e00ff */
[----:B------:R-:W-:-:S04]  /*1f40*/  LEA R3, R0, 0x37800000, 0x17 ;  /* 0x3780000000037811 */ /* 0x000fc800078eb8ff */
[----:B------:R-:W-:Y:S01]  /*1f50*/  LOP3.LUT R2, R3, R2, R4, 0xfe, !PT ;  /* 0x0000000203027212 */ /* 0x000fe200078efe04 */
[----:B------:R-:W-:Y:S06]  /*1f60*/  BRA `(.L_x_37709) ;  /* 0x0000000000947947 */ /* 0x000fec0003800000 */
.L_x_37721:
        /* <DEDUP_REMOVED lines=14> */
.L_x_37708:
        /* <DEDUP_REMOVED lines=16> */
.L_x_37730:
[----:B------:R-:W-:Y:S01]  /*2150*/  IMAD.MOV.U32 R2, RZ, RZ, RZ ;  /* 0x000000ffff027224 */ /* 0x000fe200078e00ff */
[----:B------:R-:W-:Y:S06]  /*2160*/  BRA `(.L_x_37709) ;  /* 0x0000000000147947 */ /* 0x000fec0003800000 */
.L_x_37729:
[----:B------:R-:W2:Y:S02]  /*2170*/  LDG.E.64 R2, desc[UR36][R4.64] ;  /* 0x0000002404027981 */ /* 0x000ea4000c1e1b00 */
[----:B--2---:R0:W1:Y:S01]  /*2180*/  I2F.U64 R2, R2 ;  /* 0x0000000200027312 */ /* 0x0040620000301000 */
[----:B------:R-:W-:Y:S05]  /*2190*/  BRA `(.L_x_37709) ;  /* 0x0000000000087947 */ /* 0x000fea0003800000 */
.L_x_37728:
[----:B------:R-:W2:Y:S02]  /*21a0*/  LDG.E R2, desc[UR36][R4.64] ;  /* 0x0000002404027981 */ /* 0x000ea4000c1e1900 */
[----:B--2---:R-:W-:-:S07]  /*21b0*/  I2FP.F32.U32 R2, R2 ;  /* 0x0000000200027245 */ /* 0x004fce0000201000 */
.L_x_37709:
[----:B------:R-:W-:Y:S05]  /*21c0*/  BSYNC B6 ;  /* 0x0000000000067941 */ /* 0x000fea0003800000 */
.L_x_37703:
[----:B0---4-:R-:W0:Y:S01]  /*21d0*/  LDC R3, c[0x0][0x424] ;  /* 0x00010900ff037b82 */ /* 0x011e220000000800 */
        /* <DEDUP_REMOVED lines=27> */
.L_x_37736:
[----:B------:R-:W-:Y:S01]  /*2390*/  FSETP.GEU.FTZ.AND P0, PT, R7, -R0, PT ;  /* 0x800000000700720b */ /* 0x000fe20003f1e000 */
[----:B------:R-:W-:-:S12]  /*23a0*/  FADD.FTZ R4, R4, -1 ;  /* 0xbf80000004047421 */ /* 0x000fd80000010000 */
[----:B------:R-:W-:-:S07]  /*23b0*/  @!P0 FADD.FTZ R4, R4, -1 ;  /* 0xbf80000004048421 */ /* 0x000fce0000010000 */
.L_x_37735:
[----:B------:R-:W-:Y:S05]  /*23c0*/  BSYNC B1 ;  /* 0x0000000000017941 */ /* 0x000fea0003800000 */
.L_x_37734:
[----:B------:R-:W-:Y:S01]  /*23d0*/  FFMA.FTZ R5, -R0, R4, R5 ;  /* 0x0000000400057223 */ /* 0x000fe20000010105 */
[----:B------:R-:W-:Y:S06]  /*23e0*/  BRA `(.L_x_37732) ;  /* 0x00000000007c7947 */ /* 0x000fec0003800000 */
.L_x_37733:
        /* <DEDUP_REMOVED lines=15> */
.L_x_37739:
        /* <DEDUP_REMOVED lines=13> */
.L_x_37738:
[----:B------:R-:W-:Y:S05]  /*25b0*/  BSYNC B1 ;  /* 0x0000000000017941 */ /* 0x000fea0003800000 */
.L_x_37737:
[----:B0-----:R-:W-:-:S04]  /*25c0*/  FMUL.FTZ R5, R4, 1.1920928955078125e-07 ;  /* 0x3400000004057820 */ /* 0x001fc80000410000 */
[----:B------:R-:W-:-:S07]  /*25d0*/  FMUL.FTZ R5, R10, R5 ;  /* 0x000000050a057220 */ /* 0x000fce0000410000 */
.L_x_37732:
[----:B------:R-:W-:Y:S05]  /*25e0*/  BSYNC B0 ;  /* 0x0000000000007941 */ /* 0x000fea0003800000 */
.L_x_37731:
        /* <DEDUP_REMOVED lines=23> */
.L_x_37743:
[----:B------:R-:W0:Y:S02]  /*2760*/  F2I.S64.TRUNC R2, R2 ;  /* 0x0000000200027311 */ /* 0x000e24000020d900 */
[----:B0-----:R-:W-:-:S05]  /*2770*/  IMAD.MOV.U32 R5, RZ, RZ, R2 ;  /* 0x000000ffff057224 */ /* 0x001fca00078e0002 */
[----:B------:R0:W-:Y:S01]  /*2780*/  STG.E.U8 desc[UR36][R16.64], R5 ;  /* 0x0000000510007986 */ /* 0x0001e2000c101124 */
[----:B------:R-:W-:Y:S05]  /*2790*/  BRA `(.L_x_37745) ;  /* 0x0000000c00407947 */ /* 0x000fea0003800000 */
.L_x_37742:
        /* <DEDUP_REMOVED lines=9> */
.L_x_37747:
[----:B------:R-:W0:Y:S02]  /*2830*/  F2I.FTZ.TRUNC.NTZ R3, R2 ;  /* 0x0000000200037305 */ /* 0x000e24000021f100 */
[----:B0-----:R0:W-:Y:S01]  /*2840*/  STG.E desc[UR36][R16.64], R3 ;  /* 0x0000000310007986 */ /* 0x0011e2000c101924 */
[----:B------:R-:W-:Y:S05]  /*2850*/  BRA `(.L_x_37745) ;  /* 0x0000000c00107947 */ /* 0x000fea0003800000 */
.L_x_37746:
[----:B------:R-:W0:Y:S02]  /*2860*/  F2I.FTZ.TRUNC.NTZ R3, R2 ;  /* 0x0000000200037305 */ /* 0x000e24000021f100 */
[----:B0-----:R0:W-:Y:S01]  /*2870*/  STG.E.U16 desc[UR36][R16.64], R3 ;  /* 0x0000000310007986 */ /* 0x0011e2000c101524 */
[----:B------:R-:W-:Y:S05]  /*2880*/  BRA `(.L_x_37745) ;  /* 0x0000000c00047947 */ /* 0x000fea0003800000 */
.L_x_37741:
        /* <DEDUP_REMOVED lines=8> */
.L_x_37749:
[----:B------:R-:W-:-:S05]  /*2910*/  F2FP.F16.F32.PACK_AB R2, RZ, R2 ;  /* 0x00000002ff02723e */ /* 0x000fca00000000ff */
[----:B------:R0:W-:Y:S01]  /*2920*/  STG.E.U16 desc[UR36][R16.64], R2 ;  /* 0x0000000210007986 */ /* 0x0001e2000c101524 */
[----:B------:R-:W-:Y:S05]  /*2930*/  BRA `(.L_x_37745) ;  /* 0x0000000800d87947 */ /* 0x000fea0003800000 */
.L_x_37748:
        /* <DEDUP_REMOVED lines=9> */
.L_x_37751:
[----:B------:R-:W-:-:S04]  /*29d0*/  F2FP.F16.F32.PACK_AB R3, RZ, R2 ;  /* 0x00000002ff03723e */ /* 0x000fc800000000ff */
[----:B------:R-:W-:-:S05]  /*29e0*/  PRMT R3, R3, 0x5410, RZ ;  /* 0x0000541003037816 */ /* 0x000fca00000000ff */
[----:B------:R0:W-:Y:S01]  /*29f0*/  STG.E desc[UR36][R16.64], R3 ;  /* 0x0000000310007986 */ /* 0x0001e2000c101924 */
[----:B------:R-:W-:Y:S05]  /*2a00*/  BRA `(.L_x_37745) ;  /* 0x0000000800a47947 */ /* 0x000fea0003800000 */
.L_x_37750:
[----:B------:R-:W-:-:S06]  /*2a10*/  FMUL.FTZ R2, R2, 1 ;  /* 0x3f80000002027820 */ /* 0x000fcc0000410000 */
[----:B------:R-:W0:Y:S02]  /*2a20*/  F2F.F64.F32 R2, R2 ;  /* 0x0000000200027310 */ /* 0x000e240000201800 */
[----:B0-----:R0:W-:Y:S01]  /*2a30*/  STG.E.64 desc[UR36][R16.64], R2 ;  /* 0x0000000210007986 */ /* 0x0011e2000c101b24 */
[----:B------:R-:W-:Y:S05]  /*2a40*/  BRA `(.L_x_37745) ;  /* 0x0000000800947947 */ /* 0x000fea0003800000 */
.L_x_37740:
        /* <DEDUP_REMOVED lines=12> */
.L_x_37754:
[----:B------:R-:W-:Y:S01]  /*2b10*/  FMUL.FTZ R4, R2, 1 ;  /* 0x3f80000002047820 */ /* 0x000fe20000410000 */
[----:B------:R-:W-:-:S05]  /*2b20*/  CS2R R6, SRZ ;  /* 0x0000000000067805 */ /* 0x000fca000001ff00 */
[----:B------:R-:W0:Y:S02]  /*2b30*/  F2F.F64.F32 R4, R4 ;  /* 0x0000000400047310 */ /* 0x000e240000201800 */
[----:B0-----:R0:W-:Y:S01]  /*2b40*/  STG.E.128 desc[UR36][R16.64], R4 ;  /* 0x0000000410007986 */ /* 0x0011e2000c101d24 */
[----:B------:R-:W-:Y:S05]  /*2b50*/  BRA `(.L_x_37745) ;  /* 0x0000000800507947 */ /* 0x000fea0003800000 */
.L_x_37753:
        /* <DEDUP_REMOVED lines=20> */
.L_x_37758:
[----:B------:R-:W-:Y:S05]  /*2ca0*/  BSYNC B0 ;  /* 0x0000000000007941 */ /* 0x000fea0003800000 */
.L_x_37757:
[----:B------:R-:W-:-:S05]  /*2cb0*/  LOP3.LUT R5, R0, R5, RZ, 0xfc, !PT ;  /* 0x0000000500057212 */ /* 0x000fca00078efcff */
[----:B------:R0:W-:Y:S01]  /*2cc0*/  STG.E.U8 desc[UR36][R16.64], R5 ;  /* 0x0000000510007986 */ /* 0x0001e2000c101124 */
[----:B------:R-:W-:Y:S05]  /*2cd0*/  BRA `(.L_x_37745) ;  /* 0x0000000400f07947 */ /* 0x000fea0003800000 */
.L_x_37756:
        /* <DEDUP_REMOVED lines=12> */
.L_x_37760:
[----:B------:R-:W-:Y:S01]  /*2da0*/  IMAD.MOV.U32 R0, RZ, RZ, 0x7f ;  /* 0x0000007fff007424 */ /* 0x000fe200078e00ff */
[----:B------:R-:W-:-:S04]  /*2db0*/  ISETP.GT.U32.AND P0, PT, R4, 0x7f800000, PT ;  /* 0x7f8000000400780c */ /* 0x000fc80003f04070 */
[----:B------:R-:W-:-:S09]  /*2dc0*/  SEL R0, R0, 0x7c, P0 ;  /* 0x0000007c00007807 */ /* 0x000fd20000000000 */
.L_x_37761:
[----:B------:R-:W-:Y:S05]  /*2dd0*/  BSYNC B0 ;  /* 0x0000000000007941 */ /* 0x000fea0003800000 */
.L_x_37759:
[----:B------:R-:W-:-:S04]  /*2de0*/  LOP3.LUT R2, R2, 0x80000000, RZ, 0xc0, !PT ;  /* 0x8000000002027812 */ /* 0x000fc800078ec0ff */
[----:B------:R-:W-:-:S04]  /*2df0*/  SHF.R.U32.HI R3, RZ, 0x18, R2 ;  /* 0x00000018ff037819 */ /* 0x000fc80000011602 */
[----:B------:R-:W-:-:S05]  /*2e00*/  LOP3.LUT R3, R0, R3, RZ, 0xfc, !PT ;  /* 0x0000000300037212 */ /* 0x000fca00078efcff */
[----:B------:R0:W-:Y:S01]  /*2e10*/  STG.E.U8 desc[UR36][R16.64], R3 ;  /* 0x0000000310007986 */ /* 0x0001e2000c101124 */
[----:B------:R-:W-:Y:S05]  /*2e20*/  BRA `(.L_x_37745) ;  /* 0x00000004009c7947 */ /* 0x000fea0003800000 */
.L_x_37755:
[----:B------:R-:W-:-:S05]  /*2e30*/  F2FP.BF16.F32.PACK_AB R2, RZ, R2 ;  /* 0x00000002ff02723e */ /* 0x000fca00000010ff */
[----:B------:R0:W-:Y:S01]  /*2e40*/  STG.E.U16 desc[UR36][R16.64], R2 ;  /* 0x0000000210007986 */ /* 0x0001e2000c101524 */
[----:B------:R-:W-:Y:S05]  /*2e50*/  BRA `(.L_x_37745) ;  /* 0x0000000400907947 */ /* 0x000fea0003800000 */
.L_x_37752:
        /* <DEDUP_REMOVED lines=11> */
.L_x_37764:
        /* <DEDUP_REMOVED lines=16> */
.L_x_37767:
[----:B------:R-:W-:-:S04]  /*3010*/  LOP3.LUT R2, R2, 0x80000000, RZ, 0xc0, !PT ;  /* 0x8000000002027812 */ /* 0x000fc800078ec0ff */
[----:B------:R-:W-:-:S04]  /*3020*/  SHF.R.U32.HI R3, RZ, 0x18, R2 ;  /* 0x00000018ff037819 */ /* 0x000fc80000011602 */
[----:B------:R-:W-:-:S04]  /*3030*/  LOP3.LUT R0, R0, R3, RZ, 0xfc, !PT ;  /* 0x0000000300007212 */ /* 0x000fc800078efcff */
[----:B------:R-:W-:-:S07]  /*3040*/  PRMT R8, R0, 0x7610, R8 ;  /* 0x0000761000087816 */ /* 0x000fce0000000008 */
.L_x_37766:
[----:B------:R-:W-:Y:S05]  /*3050*/  BSYNC B0 ;  /* 0x0000000000007941 */ /* 0x000fea0003800000 */
.L_x_37765:
[----:B------:R3:W-:Y:S01]  /*3060*/  STG.E.U8 desc[UR36][R16.64], R8 ;  /* 0x0000000810007986 */ /* 0x0007e2000c101124 */
[----:B------:R-:W-:Y:S05]  /*3070*/  BRA `(.L_x_37745) ;  /* 0x0000000400087947 */ /* 0x000fea0003800000 */
.L_x_37763:
        /* <DEDUP_REMOVED lines=16> */
.L_x_37770:
[----:B------:R-:W-:-:S04]  /*3180*/  LOP3.LUT R2, R2, 0x80000000, RZ, 0xc0, !PT ;  /* 0x8000000002027812 */ /* 0x000fc800078ec0ff */
[----:B------:R-:W-:-:S04]  /*3190*/  SHF.R.U32.HI R3, RZ, 0x18, R2 ;  /* 0x00000018ff037819 */ /* 0x000fc80000011602 */
[----:B------:R-:W-:-:S04]  /*31a0*/  LOP3.LUT R0, R0, R3, RZ, 0xfc, !PT ;  /* 0x0000000300007212 */ /* 0x000fc800078efcff */
[----:B------:R-:W-:-:S07]  /*31b0*/  PRMT R8, R0, 0x7610, R8 ;  /* 0x0000761000087816 */ /* 0x000fce0000000008 */
.L_x_37769:
[----:B------:R-:W-:Y:S05]  /*31c0*/  BSYNC B0 ;  /* 0x0000000000007941 */ /* 0x000fea0003800000 */
.L_x_37768:
[----:B------:R0:W-:Y:S01]  /*31d0*/  STG.E.U8 desc[UR36][R16.64], R8 ;  /* 0x0000000810007986 */ /* 0x0001e2000c101124 */
[----:B------:R-:W-:Y:S05]  /*31e0*/  BRA `(.L_x_37745) ;  /* 0x0000000000ac7947 */ /* 0x000fea0003800000 */
.L_x_37762:
        /* <DEDUP_REMOVED lines=21> */
.L_x_37744:
        /* <DEDUP_REMOVED lines=16> */
.L_x_37773:
[----:B------:R-:W-:Y:S05]  /*3440*/  BRA `(.L_x_37745) ;  /* 0x0000000000147947 */ /* 0x000fea0003800000 */
.L_x_37772:
[----:B------:R-:W0:Y:S02]  /*3450*/  F2I.U64.TRUNC R2, R2 ;  /* 0x0000000200027311 */ /* 0x000e24000020d800 */
[----:B0-----:R2:W-:Y:S01]  /*3460*/  STG.E.64 desc[UR36][R16.64], R2 ;  /* 0x0000000210007986 */ /* 0x0015e2000c101b24 */
[----:B------:R-:W-:Y:S05]  /*3470*/  BRA `(.L_x_37745) ;  /* 0x0000000000087947 */ /* 0x000fea0003800000 */
.L_x_37771:
[----:B------:R-:W0:Y:S02]  /*3480*/  F2I.FTZ.U32.TRUNC.NTZ R3, R2 ;  /* 0x0000000200037305 */ /* 0x000e24000021f000 */
[----:B0-----:R0:W-:Y:S02]  /*3490*/  STG.E desc[UR36][R16.64], R3 ;  /* 0x0000000310007986 */ /* 0x0011e4000c101924 */
.L_x_37745:
[----:B------:R-:W-:-:S04]  /*34a0*/  IMAD R18, R19, 0x200, R18 ;  /* 0x0000020013127824 */ /* 0x000fc800078e0212 */
[----:B------:R-:W-:-:S07]  /*34b0*/  VIADD R23, R18, 0x80 ;  /* 0x0000008012177836 */ /* 0x000fce0000000000 */
.L_x_37701:
[----:B------:R-:W-:Y:S05]  /*34c0*/  BSYNC B7 ;  /* 0x0000000000077941 */ /* 0x000fea0003800000 */
.L_x_37700:
        /* <DEDUP_REMOVED lines=307> */
.L_x_37776:
        /* <DEDUP_REMOVED lines=22> */
.L_x_37781:
[----:B------:R-:W2:Y:S02]  /*4960*/  LDG.E.U8 R2, desc[UR36][R4.64] ;  /* 0x0000002404027981 */ /* 0x000ea4000c1e1100 */
[----:B--2---:R-:W-:Y:S01]  /*4970*/  I2FP.F32.U32 R2, R2 ;  /* 0x0000000200027245 */ /* 0x004fe20000201000 */
[----:B------:R-:W-:Y:S06]  /*4980*/  BRA `(.L_x_37783) ;  /* 0x0000000c002c7947 */ /* 0x000fec0003800000 */
.L_x_37780:
        /* <DEDUP_REMOVED lines=9> */
.L_x_37785:
[----:B------:R-:W2:Y:S02]  /*4a20*/  LDG.E R2, desc[UR36][R4.64] ;  /* 0x0000002404027981 */ /* 0x000ea4000c1e1900 */
[----:B--2---:R-:W-:Y:S01]  /*4a30*/  I2FP.F32.S32 R2, R2 ;  /* 0x0000000200027245 */ /* 0x004fe20000201400 */
[----:B------:R-:W-:Y:S06]  /*4a40*/  BRA `(.L_x_37783) ;  /* 0x0000000800fc7947 */ /* 0x000fec0003800000 */
.L_x_37784:
[----:B------:R-:W2:Y:S02]  /*4a50*/  LDG.E.U16 R2, desc[UR36][R4.64] ;  /* 0x0000002404027981 */ /* 0x000ea4000c1e1500 */
[----:B--2---:R-:W0:Y:S01]  /*4a60*/  I2F.S16 R2, R2 ;  /* 0x0000000200027306 */ /* 0x004e220000101400 */
[----:B------:R-:W-:Y:S05]  /*4a70*/  BRA `(.L_x_37783) ;  /* 0x0000000800f07947 */ /* 0x000fea0003800000 */
.L_x_37779:
        /* <DEDUP_REMOVED lines=8> */
.L_x_37787:
[----:B------:R-:W2:Y:S02]  /*4b00*/  LDG.E.U16 R2, desc[UR36][R4.64] ;  /* 0x0000002404027981 */ /* 0x000ea4000c1e1500 */
[----:B--2---:R-:W-:Y:S01]  /*4b10*/  HADD2.F32 R2, -RZ, R2.H0_H0 ;  /* 0x20000002ff027230 */ /* 0x004fe20000004100 */
[----:B------:R-:W-:Y:S06]  /*4b20*/  BRA `(.L_x_37783) ;  /* 0x0000000800c47947 */ /* 0x000fec0003800000 */
.L_x_37786:
        /* <DEDUP_REMOVED lines=8> */
.L_x_37789:
[----:B------:R-:W2:Y:S02]  /*4bb0*/  LDG.E.U16 R2, desc[UR36][R4.64] ;  /* 0x0000002404027981 */ /* 0x000ea4000c1e1500 */
[----:B--2---:R-:W-:Y:S01]  /*4bc0*/  HADD2.F32 R2, -RZ, R2.H0_H0 ;  /* 0x20000002ff027230 */ /* 0x004fe20000004100 */
[----:B------:R-:W-:Y:S06]  /*4bd0*/  BRA `(.L_x_37783) ;  /* 0x0000000800987947 */ /* 0x000fec0003800000 */
.L_x_37788:
[----:B------:R-:W2:Y:S01]  /*4be0*/  LDG.E.64 R4, desc[UR36][R4.64] ;  /* 0x0000002404047981 */ /* 0x000ea2000c1e1b00 */
[----:B------:R-:W-:Y:S01]  /*4bf0*/  UMOV UR4, 0xf0000000 ;  /* 0xf000000000047882 */ /* 0x000fe20000000000 */
[----:B------:R-:W-:Y:S01]  /*4c00*/  UMOV UR5, 0x380fffff ;  /* 0x380fffff00057882 */ /* 0x000fe20000000000 */
[----:B--2---:R-:W0:Y:S01]  /*4c10*/  F2F.F32.F64 R2, R4 ;  /* 0x0000000400027310 */ /* 0x004e220000301000 */
[----:B------:R-:W-:-:S14]  /*4c20*/  DSETP.GEU.AND P0, PT, |R4|, UR4, PT ;  /* 0x0000000404007e2a */ /* 0x000fdc000bf0e200 */
[----:B0-----:R-:W-:Y:S01]  /*4c30*/  @!P0 FMUL R2, R2, 1.175494350822287508e-38 ;  /* 0x0080000002028820 */ /* 0x001fe20000400000 */
[----:B------:R-:W-:Y:S06]  /*4c40*/  BRA `(.L_x_37783) ;  /* 0x00000008007c7947 */ /* 0x000fec0003800000 */
.L_x_37778:
        /* <DEDUP_REMOVED lines=12> */
.L_x_37792:
[----:B------:R-:W2:Y:S01]  /*4d10*/  LDG.E.64 R4, desc[UR36][R4.64] ;  /* 0x0000002404047981 */ /* 0x000ea2000c1e1b00 */
[----:B------:R-:W-:Y:S01]  /*4d20*/  UMOV UR4, 0xf0000000 ;  /* 0xf000000000047882 */ /* 0x000fe20000000000 */
[----:B------:R-:W-:Y:S01]  /*4d30*/  UMOV UR5, 0x380fffff ;  /* 0x380fffff00057882 */ /* 0x000fe20000000000 */
[----:B--2---:R-:W0:Y:S01]  /*4d40*/  F2F.F32.F64 R2, R4 ;  /* 0x0000000400027310 */ /* 0x004e220000301000 */
[----:B------:R-:W-:-:S14]  /*4d50*/  DSETP.GEU.AND P0, PT, |R4|, UR4, PT ;  /* 0x0000000404007e2a */ /* 0x000fdc000bf0e200 */
[----:B0-----:R-:W-:Y:S01]  /*4d60*/  @!P0 FMUL R2, R2, 1.175494350822287508e-38 ;  /* 0x0080000002028820 */ /* 0x001fe20000400000 */
[----:B------:R-:W-:Y:S06]  /*4d70*/  BRA `(.L_x_37783) ;  /* 0x0000000800307947 */ /* 0x000fec0003800000 */
.L_x_37791:
        /* <DEDUP_REMOVED lines=26> */
.L_x_37794:
        /* <DEDUP_REMOVED lines=13> */
.L_x_37793:
[----:B------:R-:W2:Y:S02]  /*4ff0*/  LDG.E.U16 R2, desc[UR36][R4.64] ;  /* 0x0000002404027981 */ /* 0x000ea4000c1e1500 */
[----:B--2---:R-:W-:Y:S01]  /*5000*/  IMAD.U32 R2, R2, 0x10000, RZ ;  /* 0x0001000002027824 */ /* 0x004fe200078e00ff */
[----:B------:R-:W-:Y:S06]  /*5010*/  BRA `(.L_x_37783) ;  /* 0x0000000400887947 */ /* 0x000fec0003800000 */
.L_x_37790:
        /* <DEDUP_REMOVED lines=11> */
.L_x_37797:
        /* <DEDUP_REMOVED lines=20> */
.L_x_37799:
[----:B------:R-:W-:Y:S05]  /*5210*/  BSYNC B0 ;  /* 0x0000000000007941 */ /* 0x000fea0003800000 */
.L_x_37798:
[----:B------:R-:W-:Y:S01]  /*5220*/  IMAD.SHL.U32 R2, R2, 0x100000, RZ ;  /* 0x0010000002027824 */ /* 0x000fe200078e00ff */
[----:B------:R-:W-:-:S04]  /*5230*/  LEA R3, R0, 0x3b800000, 0x17 ;  /* 0x3b80000000037811 */ /* 0x000fc800078eb8ff */
[----:B------:R-:W-:Y:S01]  /*5240*/  LOP3.LUT R2, R3, R2, R4, 0xfe, !PT ;  /* 0x0000000203027212 */ /* 0x000fe200078efe04 */
[----:B------:R-:W-:Y:S06]  /*5250*/  BRA `(.L_x_37783) ;  /* 0x0000000000f87947 */ /* 0x000fec0003800000 */
.L_x_37796:
        /* <DEDUP_REMOVED lines=20> */
.L_x_37801:
[----:B------:R-:W-:Y:S05]  /*53a0*/  BSYNC B0 ;  /* 0x0000000000007941 */ /* 0x000fea0003800000 */
.L_x_37800:
[----:B------:R-:W-:Y:S01]  /*53b0*/  IMAD.SHL.U32 R2, R2, 0x200000, RZ ;  /* 0x0020000002027824 */ /* 0x000fe200078e00ff */
[----:B------:R-:W-:-:S04]  /*53c0*/  LEA R3, R0, 0x37800000, 0x17 ;  /* 0x3780000000037811 */ /* 0x000fc800078eb8ff */
[----:B------:R-:W-:Y:S01]  /*53d0*/  LOP3.LUT R2, R3, R2, R4, 0xfe, !PT ;  /* 0x0000000203027212 */ /* 0x000fe200078efe04 */
[----:B------:R-:W-:Y:S06]  /*53e0*/  BRA `(.L_x_37783) ;  /* 0x0000000000947947 */ /* 0x000fec0003800000 */
.L_x_37795:
        /* <DEDUP_REMOVED lines=14> */
.L_x_37782:
        /* <DEDUP_REMOVED lines=16> */
.L_x_37804:
[----:B------:R-:W-:Y:S01]  /*55d0*/  IMAD.MOV.U32 R2, RZ, RZ, RZ ;  /* 0x000000ffff027224 */ /* 0x000fe200078e00ff */
[----:B------:R-:W-:Y:S06]  /*55e0*/  BRA `(.L_x_37783) ;  /* 0x0000000000147947 */ /* 0x000fec0003800000 */
.L_x_37803:
[----:B------:R-:W2:Y:S02]  /*55f0*/  LDG.E.64 R2, desc[UR36][R4.64] ;  /* 0x0000002404027981 */ /* 0x000ea4000c1e1b00 */
[----:B--2---:R0:W1:Y:S01]  /*5600*/  I2F.U64 R2, R2 ;  /* 0x0000000200027312 */ /* 0x0040620000301000 */
[----:B------:R-:W-:Y:S05]  /*5610*/  BRA `(.L_x_37783) ;  /* 0x0000000000087947 */ /* 0x000fea0003800000 */
.L_x_37802:
[----:B------:R-:W2:Y:S02]  /*5620*/  LDG.E R2, desc[UR36][R4.64] ;  /* 0x0000002404027981 */ /* 0x000ea4000c1e1900 */
[----:B--2---:R-:W-:-:S07]  /*5630*/  I2FP.F32.U32 R2, R2 ;  /* 0x0000000200027245 */ /* 0x004fce0000201000 */
.L_x_37783:
[----:B------:R-:W-:Y:S05]  /*5640*/  BSYNC B6 ;  /* 0x0000000000067941 */ /* 0x000fea0003800000 */
.L_x_37777:
        /* <DEDUP_REMOVED lines=28> */
.L_x_37810:
[----:B------:R-:W-:Y:S01]  /*5810*/  FSETP.GEU.FTZ.AND P0, PT, R4, -R6, PT ;  /* 0x800000060400720b */ /* 0x000fe20003f1e000 */
[----:B------:R-:W-:-:S12]  /*5820*/  FADD.FTZ R0, R0, -1 ;  /* 0xbf80000000007421 */ /* 0x000fd80000010000 */
[----:B------:R-:W-:-:S07]  /*5830*/  @!P0 FADD.FTZ R0, R0, -1 ;  /* 0xbf80000000008421 */ /* 0x000fce0000010000 */
.L_x_37809:
[----:B------:R-:W-:Y:S05]  /*5840*/  BSYNC B1 ;  /* 0x0000000000017941 */ /* 0x000fea0003800000 */
.L_x_37808:
[----:B------:R-:W-:Y:S01]  /*5850*/  FFMA.FTZ R5, -R6, R0, R5 ;  /* 0x0000000006057223 */ /* 0x000fe20000010105 */
[----:B------:R-:W-:Y:S06]  /*5860*/  BRA `(.L_x_37806) ;  /* 0x00000000007c7947 */ /* 0x000fec0003800000 */
.L_x_37807:
        /* <DEDUP_REMOVED lines=15> */
.L_x_37813:
        /* <DEDUP_REMOVED lines=13> */
.L_x_37812:
[----:B------:R-:W-:Y:S05]  /*5a30*/  BSYNC B1 ;  /* 0x0000000000017941 */ /* 0x000fea0003800000 */
.L_x_37811:
[----:B------:R-:W-:-:S04]  /*5a40*/  FMUL.FTZ R5, R4, 1.1920928955078125e-07 ;  /* 0x3400000004057820 */ /* 0x000fc80000410000 */
[----:B------:R-:W-:-:S07]  /*5a50*/  FMUL.FTZ R5, R8, R5 ;  /* 0x0000000508057220 */ /* 0x000fce0000410000 */
.L_x_37806:
[----:B------:R-:W-:Y:S05]  /*5a60*/  BSYNC B0 ;  /* 0x0000000000007941 */ /* 0x000fea0003800000 */
.L_x_37805:
        /* <DEDUP_REMOVED lines=23> */
.L_x_37817:
[----:B------:R-:W1:Y:S02]  /*5be0*/  F2I.S64.TRUNC R2, R2 ;  /* 0x0000000200027311 */ /* 0x000e64000020d900 */
[----:B-1----:R-:W-:-:S05]  /*5bf0*/  IMAD.MOV.U32 R5, RZ, RZ, R2 ;  /* 0x000000ffff057224 */ /* 0x002fca00078e0002 */
[----:B------:R1:W-:Y:S01]  /*5c00*/  STG.E.U8 desc[UR36][R16.64], R5 ;  /* 0x0000000510007986 */ /* 0x0003e2000c101124 */
[----:B------:R-:W-:Y:S05]  /*5c10*/  BRA `(.L_x_37819) ;  /* 0x0000000c00407947 */ /* 0x000fea0003800000 */
.L_x_37816:
        /* <DEDUP_REMOVED lines=9> */
.L_x_37821:
[----:B------:R-:W1:Y:S02]  /*5cb0*/  F2I.FTZ.TRUNC.NTZ R3, R2 ;  /* 0x0000000200037305 */ /* 0x000e64000021f100 */
[----:B-1----:R4:W-:Y:S01]  /*5cc0*/  STG.E desc[UR36][R16.64], R3 ;  /* 0x0000000310007986 */ /* 0x0029e2000c101924 */
[----:B------:R-:W-:Y:S05]  /*5cd0*/  BRA `(.L_x_37819) ;  /* 0x0000000c00107947 */ /* 0x000fea0003800000 */
.L_x_37820:
[----:B------:R-:W1:Y:S02]  /*5ce0*/  F2I.FTZ.TRUNC.NTZ R3, R2 ;  /* 0x0000000200037305 */ /* 0x000e64000021f100 */
[----:B-1----:R3:W-:Y:S01]  /*5cf0*/  STG.E.U16 desc[UR36][R16.64], R3 ;  /* 0x0000000310007986 */ /* 0x0027e2000c101524 */
[----:B------:R-:W-:Y:S05]  /*5d00*/  BRA `(.L_x_37819) ;  /* 0x0000000c00047947 */ /* 0x000fea0003800000 */
.L_x_37815:
        /* <DEDUP_REMOVED lines=8> */
.L_x_37823:
[----:B------:R-:W-:-:S05]  /*5d90*/  F2FP.F16.F32.PACK_AB R2, RZ, R2 ;  /* 0x00000002ff02723e */ /* 0x000fca00000000ff */
[----:B------:R1:W-:Y:S01]  /*5da0*/  STG.E.U16 desc[UR36][R16.64], R2 ;  /* 0x0000000210007986 */ /* 0x0003e2000c101524 */
[----:B------:R-:W-:Y:S05]  /*5db0*/  BRA `(.L_x_37819) ;  /* 0x0000000800d87947 */ /* 0x000fea0003800000 */
.L_x_37822:
        /* <DEDUP_REMOVED lines=9> */
.L_x_37825:
[----:B------:R-:W-:-:S04]  /*5e50*/  F2FP.F16.F32.PACK_AB R3, RZ, R2 ;  /* 0x00000002ff03723e */ /* 0x000fc800000000ff */
[----:B------:R-:W-:-:S05]  /*5e60*/  PRMT R3, R3, 0x5410, RZ ;  /* 0x0000541003037816 */ /* 0x000fca00000000ff */
[----:B------:R1:W-:Y:S01]  /*5e70*/  STG.E desc[UR36][R16.64], R3 ;  /* 0x0000000310007986 */ /* 0x0003e2000c101924 */
[----:B------:R-:W-:Y:S05]  /*5e80*/  BRA `(.L_x_37819) ;  /* 0x0000000800a47947 */ /* 0x000fea0003800000 */
.L_x_37824:
[----:B------:R-:W-:-:S06]  /*5e90*/  FMUL.FTZ R2, R2, 1 ;  /* 0x3f80000002027820 */ /* 0x000fcc0000410000 */
[----:B------:R-:W1:Y:S02]  /*5ea0*/  F2F.F64.F32 R2, R2 ;  /* 0x0000000200027310 */ /* 0x000e640000201800 */
[----:B-1----:R1:W-:Y:S01]  /*5eb0*/  STG.E.64 desc[UR36][R16.64], R2 ;  /* 0x0000000210007986 */ /* 0x0023e2000c101b24 */
[----:B------:R-:W-:Y:S05]  /*5ec0*/  BRA `(.L_x_37819) ;  /* 0x0000000800947947 */ /* 0x000fea0003800000 */
.L_x_37814:
        /* <DEDUP_REMOVED lines=12> */
.L_x_37828:
[----:B------:R-:W-:Y:S01]  /*5f90*/  FMUL.FTZ R4, R2, 1 ;  /* 0x3f80000002047820 */ /* 0x000fe20000410000 */
[----:B------:R-:W-:-:S05]  /*5fa0*/  CS2R R6, SRZ ;  /* 0x0000000000067805 */ /* 0x000fca000001ff00 */
[----:B------:R-:W1:Y:S02]  /*5fb0*/  F2F.F64.F32 R4, R4 ;  /* 0x0000000400047310 */ /* 0x000e640000201800 */
[----:B-1----:R1:W-:Y:S01]  /*5fc0*/  STG.E.128 desc[UR36][R16.64], R4 ;  /* 0x0000000410007986 */ /* 0x0023e2000c101d24 */
[----:B------:R-:W-:Y:S05]  /*5fd0*/  BRA `(.L_x_37819) ;  /* 0x0000000800507947 */ /* 0x000fea0003800000 */
.L_x_37827:
        /* <DEDUP_REMOVED lines=20> */
.L_x_37832:
[----:B------:R-:W-:Y:S05]  /*6120*/  BSYNC B0 ;  /* 0x0000000000007941 */ /* 0x000fea0003800000 */
.L_x_37831:
[----:B------:R-:W-:-:S05]  /*6130*/  LOP3.LUT R5, R0, R5, RZ, 0xfc, !PT ;  /* 0x0000000500057212 */ /* 0x000fca00078efcff */
[----:B------:R1:W-:Y:S01]  /*6140*/  STG.E.U8 desc[UR36][R16.64], R5 ;  /* 0x0000000510007986 */ /* 0x0003e2000c101124 */
[----:B------:R-:W-:Y:S05]  /*6150*/  BRA `(.L_x_37819) ;  /* 0x0000000400f07947 */ /* 0x000fea0003800000 */
.L_x_37830:
        /* <DEDUP_REMOVED lines=12> */
.L_x_37834:
[----:B------:R-:W-:Y:S01]  /*6220*/  IMAD.MOV.U32 R0, RZ, RZ, 0x7f ;  /* 0x0000007fff007424 */ /* 0x000fe200078e00ff */
[----:B------:R-:W-:-:S04]  /*6230*/  ISETP.GT.U32.AND P0, PT, R4, 0x7f800000, PT ;  /* 0x7f8000000400780c */ /* 0x000fc80003f04070 */
[----:B------:R-:W-:-:S09]  /*6240*/  SEL R0, R0, 0x7c, P0 ;  /* 0x0000007c00007807 */ /* 0x000fd20000000000 */
.L_x_37835:
[----:B------:R-:W-:Y:S05]  /*6250*/  BSYNC B0 ;  /* 0x0000000000007941 */ /* 0x000fea0003800000 */
.L_x_37833:
[----:B------:R-:W-:-:S04]  /*6260*/  LOP3.LUT R2, R2, 0x80000000, RZ, 0xc0, !PT ;  /* 0x8000000002027812 */ /* 0x000fc800078ec0ff */
[----:B------:R-:W-:-:S04]  /*6270*/  SHF.R.U32.HI R3, RZ, 0x18, R2 ;  /* 0x00000018ff037819 */ /* 0x000fc80000011602 */
[----:B------:R-:W-:-:S05]  /*6280*/  LOP3.LUT R3, R0, R3, RZ, 0xfc, !PT ;  /* 0x0000000300037212 */ /* 0x000fca00078efcff */
[----:B------:R1:W-:Y:S01]  /*6290*/  STG.E.U8 desc[UR36][R16.64], R3 ;  /* 0x0000000310007986 */ /* 0x0003e2000c101124 */
[----:B------:R-:W-:Y:S05]  /*62a0*/  BRA `(.L_x_37819) ;  /* 0x00000004009c7947 */ /* 0x000fea0003800000 */
.L_x_37829:
[----:B------:R-:W-:-:S05]  /*62b0*/  F2FP.BF16.F32.PACK_AB R2, RZ, R2 ;  /* 0x00000002ff02723e */ /* 0x000fca00000010ff */
[----:B------:R1:W-:Y:S01]  /*62c0*/  STG.E.U16 desc[UR36][R16.64], R2 ;  /* 0x0000000210007986 */ /* 0x0003e2000c101524 */
[----:B------:R-:W-:Y:S05]  /*62d0*/  BRA `(.L_x_37819) ;  /* 0x0000000400907947 */ /* 0x000fea0003800000 */
.L_x_37826:
        /* <DEDUP_REMOVED lines=11> */
.L_x_37838:
        /* <DEDUP_REMOVED lines=16> */
.L_x_37841:
[----:B------:R-:W-:-:S04]  /*6490*/  LOP3.LUT R2, R2, 0x80000000, RZ, 0xc0, !PT ;  /* 0x8000000002027812 */ /* 0x000fc800078ec0ff */
[----:B------:R-:W-:-:S04]  /*64a0*/  SHF.R.U32.HI R3, RZ, 0x18, R2 ;  /* 0x00000018ff037819 */ /* 0x000fc80000011602 */
[----:B------:R-:W-:-:S04]  /*64b0*/  LOP3.LUT R0, R0, R3, RZ, 0xfc, !PT ;  /* 0x0000000300007212 */ /* 0x000fc800078efcff */
[----:B------:R-:W-:-:S07]  /*64c0*/  PRMT R8, R0, 0x7610, R8 ;  /* 0x0000761000087816 */ /* 0x000fce0000000008 */
.L_x_37840:
[----:B------:R-:W-:Y:S05]  /*64d0*/  BSYNC B0 ;  /* 0x0000000000007941 */ /* 0x000fea0003800000 */
.L_x_37839:
[----:B------:R1:W-:Y:S01]  /*64e0*/  STG.E.U8 desc[UR36][R16.64], R8 ;  /* 0x0000000810007986 */ /* 0x0003e2000c101124 */
[----:B------:R-:W-:Y:S05]  /*64f0*/  BRA `(.L_x_37819) ;  /* 0x0000000400087947 */ /* 0x000fea0003800000 */
.L_x_37837:
        /* <DEDUP_REMOVED lines=16> */
.L_x_37844:
[----:B------:R-:W-:-:S04]  /*6600*/  LOP3.LUT R2, R2, 0x80000000, RZ, 0xc0, !PT ;  /* 0x8000000002027812 */ /* 0x000fc800078ec0ff */
[----:B------:R-:W-:-:S04]  /*6610*/  SHF.R.U32.HI R3, RZ, 0x18, R2 ;  /* 0x00000018ff037819 */ /* 0x000fc80000011602 */
[----:B------:R-:W-:-:S04]  /*6620*/  LOP3.LUT R0, R0, R3, RZ, 0xfc, !PT ;  /* 0x0000000300007212 */ /* 0x000fc800078efcff */
[----:B------:R-:W-:-:S07]  /*6630*/  PRMT R8, R0, 0x7610, R8 ;  /* 0x0000761000087816 */ /* 0x000fce0000000008 */
.L_x_37843:
[----:B------:R-:W-:Y:S05]  /*6640*/  BSYNC B0 ;  /* 0x0000000000007941 */ /* 0x000fea0003800000 */
.L_x_37842:
[----:B------:R1:W-:Y:S01]  /*6650*/  STG.E.U8 desc[UR36][R16.64], R8 ;  /* 0x0000000810007986 */ /* 0x0003e2000c101124 */
[----:B------:R-:W-:Y:S05]  /*6660*/  BRA `(.L_x_37819) ;  /* 0x0000000000ac7947 */ /* 0x000fea0003800000 */
.L_x_37836:
        /* <DEDUP_REMOVED lines=21> */
.L_x_37818:
        /* <DEDUP_REMOVED lines=16> */
.L_x_37847:
[----:B------:R-:W-:Y:S05]  /*68c0*/  BRA `(.L_x_37819) ;  /* 0x0000000000147947 */ /* 0x000fea0003800000 */
.L_x_37846:
[----:B------:R-:W1:Y:S02]  /*68d0*/  F2I.U64.TRUNC R2, R2 ;  /* 0x0000000200027311 */ /* 0x000e64000020d800 */
[----:B-1----:R1:W-:Y:S01]  /*68e0*/  STG.E.64 desc[UR36][R16.64], R2 ;  /* 0x0000000210007986 */ /* 0x0023e2000c101b24 */
[----:B------:R-:W-:Y:S05]  /*68f0*/  BRA `(.L_x_37819) ;  /* 0x0000000000087947 */ /* 0x000fea0003800000 */
.L_x_37845:
[----:B------:R-:W1:Y:S02]  /*6900*/  F2I.FTZ.U32.TRUNC.NTZ R3, R2 ;  /* 0x0000000200037305 */ /* 0x000e64000021f000 */
[----:B-1----:R1:W-:Y:S02]  /*6910*/  STG.E desc[UR36][R16.64], R3 ;  /* 0x0000000310007986 */ /* 0x0023e4000c101924 */
.L_x_37819:
[----:B------:R-:W-:-:S07]  /*6920*/  VIADD R23, R23, 0x80 ;  /* 0x0000008017177836 */ /* 0x000fce0000000000 */
.L_x_37775:
[----:B------:R-:W-:Y:S05]  /*6930*/  BSYNC B7 ;  /* 0x0000000000077941 */ /* 0x000fea0003800000 */
.L_x_37774:
        /* <DEDUP_REMOVED lines=307> */
.L_x_37850:
        /* <DEDUP_REMOVED lines=22> */
.L_x_37855:
[----:B------:R-:W2:Y:S02]  /*7dd0*/  LDG.E.U8 R2, desc[UR36][R4.64] ;  /* 0x0000002404027981 */ /* 0x000ea4000c1e1100 */
[----:B--2---:R-:W-:Y:S01]  /*7de0*/  I2FP.F32.U32 R2, R2 ;  /* 0x0000000200027245 */ /* 0x004fe20000201000 */
[----:B------:R-:W-:Y:S06]  /*7df0*/  BRA `(.L_x_37857) ;  /* 0x0000000c002c7947 */ /* 0x000fec0003800000 */
.L_x_37854:
        /* <DEDUP_REMOVED lines=9> */
.L_x_37859:
[----:B------:R-:W2:Y:S02]  /*7e90*/  LDG.E R2, desc[UR36][R4.64] ;  /* 0x0000002404027981 */ /* 0x000ea4000c1e1900 */
[----:B--2---:R-:W-:Y:S01]  /*7ea0*/  I2FP.F32.S32 R2, R2 ;  /* 0x0000000200027245 */ /* 0x004fe20000201400 */
[----:B------:R-:W-:Y:S06]  /*7eb0*/  BRA `(.L_x_37857) ;  /* 0x0000000800fc7947 */ /* 0x000fec0003800000 */
.L_x_37858:
[----:B------:R-:W2:Y:S02]  /*7ec0*/  LDG.E.U16 R2, desc[UR36][R4.64] ;  /* 0x0000002404027981 */ /* 0x000ea4000c1e1500 */
[----:B--2---:R-:W0:Y:S01]  /*7ed0*/  I2F.S16 R2, R2 ;  /* 0x0000000200027306 */ /* 0x004e220000101400 */
[----:B------:R-:W-:Y:S05]  /*7ee0*/  BRA `(.L_x_37857) ;  /* 0x0000000800f07947 */ /* 0x000fea0003800000 */
.L_x_37853:
        /* <DEDUP_REMOVED lines=8> */
.L_x_37861:
[----:B------:R-:W2:Y:S02]  /*7f70*/  LDG.E.U16 R2, desc[UR36][R4.64] ;  /* 0x0000002404027981 */ /* 0x000ea4000c1e1500 */
[----:B--2---:R-:W-:Y:S01]  /*7f80*/  HADD2.F32 R2, -RZ, R2.H0_H0 ;  /* 0x20000002ff027230 */ /* 0x004fe20000004100 */
[----:B------:R-:W-:Y:S06]  /*7f90*/  BRA `(.L_x_37857) ;  /* 0x0000000800c47947 */ /* 0x000fec0003800000 */
.L_x_37860:
        /* <DEDUP_REMOVED lines=8> */
.L_x_37863:
[----:B------:R-:W2:Y:S02]  /*8020*/  LDG.E.U16 R2, desc[UR36][R4.64] ;  /* 0x0000002404027981 */ /* 0x000ea4000c1e1500 */
[----:B--2---:R-:W-:Y:S01]  /*8030*/  HADD2.F32 R2, -RZ, R2.H0_H0 ;  /* 0x20000002ff027230 */ /* 0x004fe20000004100 */
[----:B------:R-:W-:Y:S06]  /*8040*/  BRA `(.L_x_37857) ;  /* 0x0000000800987947 */ /* 0x000fec0003800000 */
.L_x_37862:
[----:B------:R-:W2:Y:S01]  /*8050*/  LDG.E.64 R4, desc[UR36][R4.64] ;  /* 0x0000002404047981 */ /* 0x000ea2000c1e1b00 */
[----:B------:R-:W-:Y:S01]  /*8060*/  UMOV UR4, 0xf0000000 ;  /* 0xf000000000047882 */ /* 0x000fe20000000000 */
[----:B------:R-:W-:Y:S01]  /*8070*/  UMOV UR5, 0x380fffff ;  /* 0x380fffff00057882 */ /* 0x000fe20000000000 */
[----:B--2---:R-:W0:Y:S01]  /*8080*/  F2F.F32.F64 R2, R4 ;  /* 0x0000000400027310 */ /* 0x004e220000301000 */
[----:B------:R-:W-:-:S14]  /*8090*/  DSETP.GEU.AND P0, PT, |R4|, UR4, PT ;  /* 0x0000000404007e2a */ /* 0x000fdc000bf0e200 */
[----:B0-----:R-:W-:Y:S01]  /*80a0*/  @!P0 FMUL R2, R2, 1.175494350822287508e-38 ;  /* 0x0080000002028820 */ /* 0x001fe20000400000 */
[----:B------:R-:W-:Y:S06]  /*80b0*/  BRA `(.L_x_37857) ;  /* 0x00000008007c7947 */ /* 0x000fec0003800000 */
.L_x_37852:
        /* <DEDUP_REMOVED lines=12> */
.L_x_37866:
[----:B------:R-:W2:Y:S01]  /*8180*/  LDG.E.64 R4, desc[UR36][R4.64] ;  /* 0x0000002404047981 */ /* 0x000ea2000c1e1b00 */
[----:B------:R-:W-:Y:S01]  /*8190*/  UMOV UR4, 0xf0000000 ;  /* 0xf000000000047882 */ /* 0x000fe20000000000 */
[----:B------:R-:W-:Y:S01]  /*81a0*/  UMOV UR5, 0x380fffff ;  /* 0x380fffff00057882 */ /* 0x000fe20000000000 */
[----:B--2---:R-:W0:Y:S01]  /*81b0*/  F2F.F32.F64 R2, R4 ;  /* 0x0000000400027310 */ /* 0x004e220000301000 */
[----:B------:R-:W-:-:S14]  /*81c0*/  DSETP.GEU.AND P0, PT, |R4|, UR4, PT ;  /* 0x0000000404007e2a */ /* 0x000fdc000bf0e200 */
[----:B0-----:R-:W-:Y:S01]  /*81d0*/  @!P0 FMUL R2, R2, 1.175494350822287508e-38 ;  /* 0x0080000002028820 */ /* 0x001fe20000400000 */
[----:B------:R-:W-:Y:S06]  /*81e0*/  BRA `(.L_x_37857) ;  /* 0x0000000800307947 */ /* 0x000fec0003800000 */
.L_x_37865:
        /* <DEDUP_REMOVED lines=26> */
.L_x_37868:
        /* <DEDUP_REMOVED lines=13> */
.L_x_37867:
[----:B------:R-:W2:Y:S02]  /*8460*/  LDG.E.U16 R2, desc[UR36][R4.64] ;  /* 0x0000002404027981 */ /* 0x000ea4000c1e1500 */
[----:B--2---:R-:W-:Y:S01]  /*8470*/  IMAD.U32 R2, R2, 0x10000, RZ ;  /* 0x0001000002027824 */ /* 0x004fe200078e00ff */
[----:B------:R-:W-:Y:S06]  /*8480*/  BRA `(.L_x_37857) ;  /* 0x0000000400887947 */ /* 0x000fec0003800000 */
.L_x_37864:
        /* <DEDUP_REMOVED lines=11> */
.L_x_37871:
        /* <DEDUP_REMOVED lines=20> */
.L_x_37873:
[----:B------:R-:W-:Y:S05]  /*8680*/  BSYNC B0 ;  /* 0x0000000000007941 */ /* 0x000fea0003800000 */
.L_x_37872:
[----:B------:R-:W-:Y:S01]  /*8690*/  IMAD.SHL.U32 R2, R2, 0x100000, RZ ;  /* 0x0010000002027824 */ /* 0x000fe200078e00ff */
[----:B------:R-:W-:-:S04]  /*86a0*/  LEA R3, R0, 0x3b800000, 0x17 ;  /* 0x3b80000000037811 */ /* 0x000fc800078eb8ff */
[----:B------:R-:W-:Y:S01]  /*86b0*/  LOP3.LUT R2, R3, R2, R4, 0xfe, !PT ;  /* 0x0000000203027212 */ /* 0x000fe200078efe04 */
[----:B------:R-:W-:Y:S06]  /*86c0*/  BRA `(.L_x_37857) ;  /* 0x0000000000f87947 */ /* 0x000fec0003800000 */
.L_x_37870:
        /* <DEDUP_REMOVED lines=20> */
.L_x_37875:
[----:B------:R-:W-:Y:S05]  /*8810*/  BSYNC B0 ;  /* 0x0000000000007941 */ /* 0x000fea0003800000 */
.L_x_37874:
[----:B------:R-:W-:Y:S01]  /*8820*/  IMAD.SHL.U32 R2, R2, 0x200000, RZ ;  /* 0x0020000002027824 */ /* 0x000fe200078e00ff */
[----:B------:R-:W-:-:S04]  /*8830*/  LEA R3, R0, 0x37800000, 0x17 ;  /* 0x3780000000037811 */ /* 0x000fc800078eb8ff */
[----:B------:R-:W-:Y:S01]  /*8840*/  LOP3.LUT R2, R3, R2, R4, 0xfe, !PT ;  /* 0x0000000203027212 */ /* 0x000fe200078efe04 */
[----:B------:R-:W-:Y:S06]  /*8850*/  BRA `(.L_x_37857) ;  /* 0x0000000000947947 */ /* 0x000fec0003800000 */
.L_x_37869:
        /* <DEDUP_REMOVED lines=14> */
.L_x_37856:
        /* <DEDUP_REMOVED lines=16> */
.L_x_37878:
[----:B------:R-:W-:Y:S01]  /*8a40*/  IMAD.MOV.U32 R2, RZ, RZ, RZ ;  /* 0x000000ffff027224 */ /* 0x000fe200078e00ff */
[----:B------:R-:W-:Y:S06]  /*8a50*/  BRA `(.L_x_37857) ;  /* 0x0000000000147947 */ /* 0x000fec0003800000 */
.L_x_37877:
[----:B------:R-:W2:Y:S02]  /*8a60*/  LDG.E.64 R2, desc[UR36][R4.64] ;  /* 0x0000002404027981 */ /* 0x000ea4000c1e1b00 */
[----:B--2---:R0:W1:Y:S01]  /*8a70*/  I2F.U64 R2, R2 ;  /* 0x0000000200027312 */ /* 0x0040620000301000 */
[----:B------:R-:W-:Y:S05]  /*8a80*/  BRA `(.L_x_37857) ;  /* 0x0000000000087947 */ /* 0x000fea0003800000 */
.L_x_37876:
[----:B------:R-:W2:Y:S02]  /*8a90*/  LDG.E R2, desc[UR36][R4.64] ;  /* 0x0000002404027981 */ /* 0x000ea4000c1e1900 */
[----:B--2---:R-:W-:-:S07]  /*8aa0*/  I2FP.F32.U32 R2, R2 ;  /* 0x0000000200027245 */ /* 0x004fce0000201000 */
.L_x_37857:
[----:B------:R-:W-:Y:S05]  /*8ab0*/  BSYNC B6 ;  /* 0x0000000000067941 */ /* 0x000fea0003800000 */
.L_x_37851:
[----:B0--3--:R-:W0:Y:S01]  /*8ac0*/  LDC R3, c[0x0][0x424] ;  /* 0x00010900ff037b82 */ /* 0x009e220000000800 */
        /* <DEDUP_REMOVED lines=27> */
.L_x_37884:
[----:B------:R-:W-:Y:S01]  /*8c80*/  FSETP.GEU.FTZ.AND P0, PT, R4, -R6, PT ;  /* 0x800000060400720b */ /* 0x000fe20003f1e000 */
[----:B------:R-:W-:-:S12]  /*8c90*/  FADD.FTZ R0, R0, -1 ;  /* 0xbf80000000007421 */ /* 0x000fd80000010000 */
[----:B------:R-:W-:-:S07]  /*8ca0*/  @!P0 FADD.FTZ R0, R0, -1 ;  /* 0xbf80000000008421 */ /* 0x000fce0000010000 */
.L_x_37883:
[----:B------:R-:W-:Y:S05]  /*8cb0*/  BSYNC B1 ;  /* 0x0000000000017941 */ /* 0x000fea0003800000 */
.L_x_37882:
[----:B------:R-:W-:Y:S01]  /*8cc0*/  FFMA.FTZ R5, -R6, R0, R5 ;  /* 0x0000000006057223 */ /* 0x000fe20000010105 */
[----:B------:R-:W-:Y:S06]  /*8cd0*/  BRA `(.L_x_37880) ;  /* 0x00000000007c7947 */ /* 0x000fec0003800000 */
.L_x_37881:
        /* <DEDUP_REMOVED lines=15> */
.L_x_37887:
        /* <DEDUP_REMOVED lines=13> */
.L_x_37886:
[----:B------:R-:W-:Y:S05]  /*8ea0*/  BSYNC B1 ;  /* 0x0000000000017941 */ /* 0x000fea0003800000 */
.L_x_37885:
[----:B------:R-:W-:-:S04]  /*8eb0*/  FMUL.FTZ R5, R4, 1.1920928955078125e-07 ;  /* 0x3400000004057820 */ /* 0x000fc80000410000 */
[----:B------:R-:W-:-:S07]  /*8ec0*/  FMUL.FTZ R5, R8, R5 ;  /* 0x0000000508057220 */ /* 0x000fce0000410000 */
.L_x_37880:
[----:B------:R-:W-:Y:S05]  /*8ed0*/  BSYNC B0 ;  /* 0x0000000000007941 */ /* 0x000fea0003800000 */
.L_x_37879:
        /* <DEDUP_REMOVED lines=23> */
.L_x_37891:
[----:B------:R-:W1:Y:S02]  /*9050*/  F2I.S64.TRUNC R2, R2 ;  /* 0x0000000200027311 */ /* 0x000e64000020d900 */
[----:B-1----:R-:W-:-:S05]  /*9060*/  IMAD.MOV.U32 R5, RZ, RZ, R2 ;  /* 0x000000ffff057224 */ /* 0x002fca00078e0002 */
[----:B------:R1:W-:Y:S01]  /*9070*/  STG.E.U8 desc[UR36][R16.64], R5 ;  /* 0x0000000510007986 */ /* 0x0003e2000c101124 */
[----:B------:R-:W-:Y:S05]  /*9080*/  BRA `(.L_x_37893) ;  /* 0x0000000c00407947 */ /* 0x000fea0003800000 */
.L_x_37890:
        /* <DEDUP_REMOVED lines=9> */
.L_x_37895:
[----:B------:R-:W1:Y:S02]  /*9120*/  F2I.FTZ.TRUNC.NTZ R3, R2 ;  /* 0x0000000200037305 */ /* 0x000e64000021f100 */
[----:B-1----:R1:W-:Y:S01]  /*9130*/  STG.E desc[UR36][R16.64], R3 ;  /* 0x0000000310007986 */ /* 0x0023e2000c101924 */
[----:B------:R-:W-:Y:S05]  /*9140*/  BRA `(.L_x_37893) ;  /* 0x0000000c00107947 */ /* 0x000fea0003800000 */
.L_x_37894:
[----:B------:R-:W1:Y:S02]  /*9150*/  F2I.FTZ.TRUNC.NTZ R3, R2 ;  /* 0x0000000200037305 */ /* 0x000e64000021f100 */
[----:B-1----:R1:W-:Y:S01]  /*9160*/  STG.E.U16 desc[UR36][R16.64], R3 ;  /* 0x0000000310007986 */ /* 0x0023e2000c101524 */
[----:B------:R-:W-:Y:S05]  /*9170*/  BRA `(.L_x_37893) ;  /* 0x0000000c00047947 */ /* 0x000fea0003800000 */
.L_x_37889:
        /* <DEDUP_REMOVED lines=8> */
.L_x_37897:
[----:B------:R-:W-:-:S05]  /*9200*/  F2FP.F16.F32.PACK_AB R2, RZ, R2 ;  /* 0x00000002ff02723e */ /* 0x000fca00000000ff */
[----:B------:R1:W-:Y:S01]  /*9210*/  STG.E.U16 desc[UR36][R16.64], R2 ;  /* 0x0000000210007986 */ /* 0x0003e2000c101524 */
[----:B------:R-:W-:Y:S05]  /*9220*/  BRA `(.L_x_37893) ;  /* 0x0000000800d87947 */ /* 0x000fea0003800000 */
.L_x_37896:
        /* <DEDUP_REMOVED lines=9> */
.L_x_37899:
[----:B------:R-:W-:-:S04]  /*92c0*/  F2FP.F16.F32.PACK_AB R3, RZ, R2 ;  /* 0x00000002ff03723e */ /* 0x000fc800000000ff */
[----:B------:R-:W-:-:S05]  /*92d0*/  PRMT R3, R3, 0x5410, RZ ;  /* 0x0000541003037816 */ /* 0x000fca00000000ff */
[----:B------:R1:W-:Y:S01]  /*92e0*/  STG.E desc[UR36][R16.64], R3 ;  /* 0x0000000310007986 */ /* 0x0003e2000c101924 */
[----:B------:R-:W-:Y:S05]  /*92f0*/  BRA `(.L_x_37893) ;  /* 0x0000000800a47947 */ /* 0x000fea0003800000 */
.L_x_37898:
[----:B------:R-:W-:-:S06]  /*9300*/  FMUL.FTZ R2, R2, 1 ;  /* 0x3f80000002027820 */ /* 0x000fcc0000410000 */
[----:B------:R-:W1:Y:S02]  /*9310*/  F2F.F64.F32 R2, R2 ;  /* 0x0000000200027310 */ /* 0x000e640000201800 */
[----:B-1----:R1:W-:Y:S01]  /*9320*/  STG.E.64 desc[UR36][R16.64], R2 ;  /* 0x0000000210007986 */ /* 0x0023e2000c101b24 */
[----:B------:R-:W-:Y:S05]  /*9330*/  BRA `(.L_x_37893) ;  /* 0x0000000800947947 */ /* 0x000fea0003800000 */
.L_x_37888:
        /* <DEDUP_REMOVED lines=12> */
.L_x_37902:
[----:B------:R-:W-:Y:S01]  /*9400*/  FMUL.FTZ R4, R2, 1 ;  /* 0x3f80000002047820 */ /* 0x000fe20000410000 */
[----:B------:R-:W-:-:S05]  /*9410*/  CS2R R6, SRZ ;  /* 0x0000000000067805 */ /* 0x000fca000001ff00 */
[----:B------:R-:W1:Y:S02]  /*9420*/  F2F.F64.F32 R4, R4 ;  /* 0x0000000400047310 */ /* 0x000e640000201800 */
[----:B-1----:R1:W-:Y:S01]  /*9430*/  STG.E.128 desc[UR36][R16.64], R4 ;  /* 0x0000000410007986 */ /* 0x0023e2000c101d24 */
[----:B------:R-:W-:Y:S05]  /*9440*/  BRA `(.L_x_37893) ;  /* 0x0000000800507947 */ /* 0x000fea0003800000 */
.L_x_37901:
        /* <DEDUP_REMOVED lines=20> */
.L_x_37906:
[----:B------:R-:W-:Y:S05]  /*9590*/  BSYNC B0 ;  /* 0x0000000000007941 */ /* 0x000fea0003800000 */
.L_x_37905:
[----:B------:R-:W-:-:S05]  /*95a0*/  LOP3.LUT R5, R0, R5, RZ, 0xfc, !PT ;  /* 0x0000000500057212 */ /* 0x000fca00078efcff */
[----:B------:R1:W-:Y:S01]  /*95b0*/  STG.E.U8 desc[UR36][R16.64], R5 ;  /* 0x0000000510007986 */ /* 0x0003e2000c101124 */
[----:B------:R-:W-:Y:S05]  /*95c0*/  BRA `(.L_x_37893) ;  /* 0x0000000400f07947 */ /* 0x000fea0003800000 */
.L_x_37904:
        /* <DEDUP_REMOVED lines=12> */
.L_x_37908:
[----:B------:R-:W-:Y:S01]  /*9690*/  IMAD.MOV.U32 R0, RZ, RZ, 0x7f ;  /* 0x0000007fff007424 */ /* 0x000fe200078e00ff */
[----:B------:R-:W-:-:S04]  /*96a0*/  ISETP.GT.U32.AND P0, PT, R4, 0x7f800000, PT ;  /* 0x7f8000000400780c */ /* 0x000fc80003f04070 */
[----:B------:R-:W-:-:S09]  /*96b0*/  SEL R0, R0, 0x7c, P0 ;  /* 0x0000007c00007807 */ /* 0x000fd20000000000 */
.L_x_37909:
[----:B------:R-:W-:Y:S05]  /*96c0*/  BSYNC B0 ;  /* 0x0000000000007941 */ /* 0x000fea0003800000 */
.L_x_37907:
[----:B------:R-:W-:-:S04]  /*96d0*/  LOP3.LUT R2, R2, 0x80000000, RZ, 0xc0, !PT ;  /* 0x8000000002027812 */ /* 0x000fc800078ec0ff */
[----:B------:R-:W-:-:S04]  /*96e0*/  SHF.R.U32.HI R3, RZ, 0x18, R2 ;  /* 0x00000018ff037819 */ /* 0x000fc80000011602 */
[----:B------:R-:W-:-:S05]  /*96f0*/  LOP3.LUT R3, R0, R3, RZ, 0xfc, !PT ;  /* 0x0000000300037212 */ /* 0x000fca00078efcff */
[----:B------:R1:W-:Y:S01]  /*9700*/  STG.E.U8 desc[UR36][R16.64], R3 ;  /* 0x0000000310007986 */ /* 0x0003e2000c101124 */
[----:B------:R-:W-:Y:S05]  /*9710*/  BRA `(.L_x_37893) ;  /* 0x00000004009c7947 */ /* 0x000fea0003800000 */
.L_x_37903:
[----:B------:R-:W-:-:S05]  /*9720*/  F2FP.BF16.F32.PACK_AB R2, RZ, R2 ;  /* 0x00000002ff02723e */ /* 0x000fca00000010ff */
[----:B------:R1:W-:Y:S01]  /*9730*/  STG.E.U16 desc[UR36][R16.64], R2 ;  /* 0x0000000210007986 */ /* 0x0003e2000c101524 */
[----:B------:R-:W-:Y:S05]  /*9740*/  BRA `(.L_x_37893) ;  /* 0x0000000400907947 */ /* 0x000fea0003800000 */
.L_x_37900:
        /* <DEDUP_REMOVED lines=11> */
.L_x_37912:
        /* <DEDUP_REMOVED lines=16> */
.L_x_37915:
[----:B------:R-:W-:-:S04]  /*9900*/  LOP3.LUT R2, R2, 0x80000000, RZ, 0xc0, !PT ;  /* 0x8000000002027812 */ /* 0x000fc800078ec0ff */
[----:B------:R-:W-:-:S04]  /*9910*/  SHF.R.U32.HI R3, RZ, 0x18, R2 ;  /* 0x00000018ff037819 */ /* 0x000fc80000011602 */
[----:B------:R-:W-:-:S04]  /*9920*/  LOP3.LUT R0, R0, R3, RZ, 0xfc, !PT ;  /* 0x0000000300007212 */ /* 0x000fc800078efcff */
[----:B------:R-:W-:-:S07]  /*9930*/  PRMT R8, R0, 0x7610, R8 ;  /* 0x0000761000087816 */ /* 0x000fce0000000008 */
.L_x_37914:
[----:B------:R-:W-:Y:S05]  /*9940*/  BSYNC B0 ;  /* 0x0000000000007941 */ /* 0x000fea0003800000 */
.L_x_37913:
[----:B------:R1:W-:Y:S01]  /*9950*/  STG.E.U8 desc[UR36][R16.64], R8 ;  /* 0x0000000810007986 */ /* 0x0003e2000c101124 */
[----:B------:R-:W-:Y:S05]  /*9960*/  BRA `(.L_x_37893) ;  /* 0x0000000400087947 */ /* 0x000fea0003800000 */
.L_x_37911:
        /* <DEDUP_REMOVED lines=16> */
.L_x_37918:
[----:B------:R-:W-:-:S04]  /*9a70*/  LOP3.LUT R2, R2, 0x80000000, RZ, 0xc0, !PT ;  /* 0x8000000002027812 */ /* 0x000fc800078ec0ff */
[----:B------:R-:W-:-:S04]  /*9a80*/  SHF.R.U32.HI R3, RZ, 0x18, R2 ;  /* 0x00000018ff037819 */ /* 0x000fc80000011602 */
[----:B------:R-:W-:-:S04]  /*9a90*/  LOP3.LUT R0, R0, R3, RZ, 0xfc, !PT ;  /* 0x0000000300007212 */ /* 0x000fc800078efcff */
[----:B------:R-:W-:-:S07]  /*9aa0*/  PRMT R8, R0, 0x7610, R8 ;  /* 0x0000761000087816 */ /* 0x000fce0000000008 */
.L_x_37917:
[----:B------:R-:W-:Y:S05]  /*9ab0*/  BSYNC B0 ;  /* 0x0000000000007941 */ /* 0x000fea0003800000 */
.L_x_37916:
[----:B------:R4:W-:Y:S01]  /*9ac0*/  STG.E.U8 desc[UR36][R16.64], R8 ;  /* 0x0000000810007986 */ /* 0x0009e2000c101124 */
[----:B------:R-:W-:Y:S05]  /*9ad0*/  BRA `(.L_x_37893) ;  /* 0x0000000000ac7947 */ /* 0x000fea0003800000 */
.L_x_37910:
        /* <DEDUP_REMOVED lines=21> */
.L_x_37892:
        /* <DEDUP_REMOVED lines=16> */
.L_x_37921:
[----:B------:R-:W-:Y:S05]  /*9d30*/  BRA `(.L_x_37893) ;  /* 0x0000000000147947 */ /* 0x000fea0003800000 */
.L_x_37920:
[----:B------:R-:W1:Y:S02]  /*9d40*/  F2I.U64.TRUNC R2, R2 ;  /* 0x0000000200027311 */ /* 0x000e64000020d800 */
[----:B-1----:R2:W-:Y:S01]  /*9d50*/  STG.E.64 desc[UR36][R16.64], R2 ;  /* 0x0000000210007986 */ /* 0x0025e2000c101b24 */
[----:B------:R-:W-:Y:S05]  /*9d60*/  BRA `(.L_x_37893) ;  /* 0x0000000000087947 */ /* 0x000fea0003800000 */
.L_x_37919:
[----:B------:R-:W1:Y:S02]  /*9d70*/  F2I.FTZ.U32.TRUNC.NTZ R3, R2 ;  /* 0x0000000200037305 */ /* 0x000e64000021f000 */
[----:B-1----:R1:W-:Y:S02]  /*9d80*/  STG.E desc[UR36][R16.64], R3 ;  /* 0x0000000310007986 */ /* 0x0023e4000c101924 */
.L_x_37893:
[----:B------:R-:W-:-:S07]  /*9d90*/  VIADD R23, R23, 0x80 ;  /* 0x0000008017177836 */ /* 0x000fce0000000000 */
.L_x_37849:
[----:B------:R-:W-:Y:S05]  /*9da0*/  BSYNC B7 ;  /* 0x0000000000077941 */ /* 0x000fea0003800000 */
.L_x_37848:
        /* <DEDUP_REMOVED lines=306> */
.L_x_37922:
        /* <DEDUP_REMOVED lines=22> */
.L_x_37927:
[----:B------:R-:W2:Y:S02]  /*b230*/  LDG.E.U8 R2, desc[UR36][R4.64] ;  /* 0x0000002404027981 */ /* 0x000ea4000c1e1100 */
[----:B--2---:R-:W-:Y:S01]  /*b240*/  I2FP.F32.U32 R2, R2 ;  /* 0x0000000200027245 */ /* 0x004fe20000201000 */
[----:B------:R-:W-:Y:S06]  /*b250*/  BRA `(.L_x_37929) ;  /* 0x0000000c002c7947 */ /* 0x000fec0003800000 */
.L_x_37926:
        /* <DEDUP_REMOVED lines=9> */
.L_x_37931:
[----:B------:R-:W2:Y:S02]  /*b2f0*/  LDG.E R2, desc[UR36][R4.64] ;  /* 0x0000002404027981 */ /* 0x000ea4000c1e1900 */
[----:B--2---:R-:W-:Y:S01]  /*b300*/  I2FP.F32.S32 R2, R2 ;  /* 0x0000000200027245 */ /* 0x004fe20000201400 */
[----:B------:R-:W-:Y:S06]  /*b310*/  BRA `(.L_x_37929) ;  /* 0x0000000800fc7947 */ /* 0x000fec0003800000 */
.L_x_37930:
[----:B------:R-:W2:Y:S02]  /*b320*/  LDG.E.U16 R2, desc[UR36][R4.64] ;  /* 0x0000002404027981 */ /* 0x000ea4000c1e1500 */
[----:B--2---:R-:W3:Y:S01]  /*b330*/  I2F.S16 R2, R2 ;  /* 0x0000000200027306 */ /* 0x004ee20000101400 */
[----:B------:R-:W-:Y:S05]  /*b340*/  BRA `(.L_x_37929) ;  /* 0x0000000800f07947 */ /* 0x000fea0003800000 */
.L_x_37925:
        /* <DEDUP_REMOVED lines=8> */
.L_x_37933:
[----:B------:R-:W2:Y:S02]  /*b3d0*/  LDG.E.U16 R2, desc[UR36][R4.64] ;  /* 0x0000002404027981 */ /* 0x000ea4000c1e1500 */
[----:B--2---:R-:W-:Y:S01]  /*b3e0*/  HADD2.F32 R2, -RZ, R2.H0_H0 ;  /* 0x20000002ff027230 */ /* 0x004fe20000004100 */
[----:B------:R-:W-:Y:S06]  /*b3f0*/  BRA `(.L_x_37929) ;  /* 0x0000000800c47947 */ /* 0x000fec0003800000 */
.L_x_37932:
        /* <DEDUP_REMOVED lines=8> */
.L_x_37935:
[----:B------:R-:W2:Y:S02]  /*b480*/  LDG.E.U16 R2, desc[UR36][R4.64] ;  /* 0x0000002404027981 */ /* 0x000ea4000c1e1500 */
[----:B--2---:R-:W-:Y:S01]  /*b490*/  HADD2.F32 R2, -RZ, R2.H0_H0 ;  /* 0x20000002ff027230 */ /* 0x004fe20000004100 */
[----:B------:R-:W-:Y:S06]  /*b4a0*/  BRA `(.L_x_37929) ;  /* 0x0000000800987947 */ /* 0x000fec0003800000 */
.L_x_37934:
[----:B------:R-:W2:Y:S01]  /*b4b0*/  LDG.E.64 R4, desc[UR36][R4.64] ;  /* 0x0000002404047981 */ /* 0x000ea2000c1e1b00 */
[----:B------:R-:W-:Y:S01]  /*b4c0*/  UMOV UR4, 0xf0000000 ;  /* 0xf000000000047882 */ /* 0x000fe20000000000 */
[----:B------:R-:W-:Y:S01]  /*b4d0*/  UMOV UR5, 0x380fffff ;  /* 0x380fffff00057882 */ /* 0x000fe20000000000 */
[----:B--2---:R-:W0:Y:S01]  /*b4e0*/  F2F.F32.F64 R2, R4 ;  /* 0x0000000400027310 */ /* 0x004e220000301000 */
[----:B------:R-:W-:-:S14]  /*b4f0*/  DSETP.GEU.AND P0, PT, |R4|, UR4, PT ;  /* 0x0000000404007e2a */ /* 0x000fdc000bf0e200 */
[----:B0-----:R-:W-:Y:S01]  /*b500*/  @!P0 FMUL R2, R2, 1.175494350822287508e-38 ;  /* 0x0080000002028820 */ /* 0x001fe20000400000 */
[----:B------:R-:W-:Y:S06]  /*b510*/  BRA `(.L_x_37929) ;  /* 0x00000008007c7947 */ /* 0x000fec0003800000 */
.L_x_37924:
        /* <DEDUP_REMOVED lines=12> */
.L_x_37938:
[----:B------:R-:W2:Y:S01]  /*b5e0*/  LDG.E.64 R4, desc[UR36][R4.64] ;  /* 0x0000002404047981 */ /* 0x000ea2000c1e1b00 */
[----:B------:R-:W-:Y:S01]  /*b5f0*/  UMOV UR4, 0xf0000000 ;  /* 0xf000000000047882 */ /* 0x000fe20000000000 */
[----:B------:R-:W-:Y:S01]  /*b600*/  UMOV UR5, 0x380fffff ;  /* 0x380fffff00057882 */ /* 0x000fe20000000000 */
[----:B--2---:R-:W0:Y:S01]  /*b610*/  F2F.F32.F64 R2, R4 ;  /* 0x0000000400027310 */ /* 0x004e220000301000 */
[----:B------:R-:W-:-:S14]  /*b620*/  DSETP.GEU.AND P0, PT, |R4|, UR4, PT ;  /* 0x0000000404007e2a */ /* 0x000fdc000bf0e200 */
[----:B0-----:R-:W-:Y:S01]  /*b630*/  @!P0 FMUL R2, R2, 1.175494350822287508e-38 ;  /* 0x0080000002028820 */ /* 0x001fe20000400000 */
[----:B------:R-:W-:Y:S06]  /*b640*/  BRA `(.L_x_37929) ;  /* 0x0000000800307947 */ /* 0x000fec0003800000 */
.L_x_37937:
        /* <DEDUP_REMOVED lines=26> */
.L_x_37940:
        /* <DEDUP_REMOVED lines=13> */
.L_x_37939:
[----:B------:R-:W2:Y:S02]  /*b8c0*/  LDG.E.U16 R2, desc[UR36][R4.64] ;  /* 0x0000002404027981 */ /* 0x000ea4000c1e1500 */
[----:B--2---:R-:W-:Y:S01]  /*b8d0*/  IMAD.U32 R2, R2, 0x10000, RZ ;  /* 0x0001000002027824 */ /* 0x004fe200078e00ff */
[----:B------:R-:W-:Y:S06]  /*b8e0*/  BRA `(.L_x_37929) ;  /* 0x0000000400887947 */ /* 0x000fec0003800000 */
.L_x_37936:
        /* <DEDUP_REMOVED lines=11> */
.L_x_37943:
        /* <DEDUP_REMOVED lines=20> */
.L_x_37945:
[----:B------:R-:W-:Y:S05]  /*bae0*/  BSYNC B0 ;  /* 0x0000000000007941 */ /* 0x000fea0003800000 */
.L_x_37944:
[----:B------:R-:W-:Y:S01]  /*baf0*/  IMAD.SHL.U32 R2, R2, 0x100000, RZ ;  /* 0x0010000002027824 */ /* 0x000fe200078e00ff */
[----:B------:R-:W-:-:S04]  /*bb00*/  LEA R3, R0, 0x3b800000, 0x17 ;  /* 0x3b80000000037811 */ /* 0x000fc800078eb8ff */
[----:B------:R-:W-:Y:S01]  /*bb10*/  LOP3.LUT R2, R3, R2, R4, 0xfe, !PT ;  /* 0x0000000203027212 */ /* 0x000fe200078efe04 */
[----:B------:R-:W-:Y:S06]  /*bb20*/  BRA `(.L_x_37929) ;  /* 0x0000000000f87947 */ /* 0x000fec0003800000 */
.L_x_37942:
        /* <DEDUP_REMOVED lines=20> */
.L_x_37947:
[----:B------:R-:W-:Y:S05]  /*bc70*/  BSYNC B0 ;  /* 0x0000000000007941 */ /* 0x000fea0003800000 */
.L_x_37946:
[----:B------:R-:W-:Y:S01]  /*bc80*/  IMAD.SHL.U32 R2, R2, 0x200000, RZ ;  /* 0x0020000002027824 */ /* 0x000fe200078e00ff */
[----:B------:R-:W-:-:S04]  /*bc90*/  LEA R3, R0, 0x37800000, 0x17 ;  /* 0x3780000000037811 */ /* 0x000fc800078eb8ff */
[----:B------:R-:W-:Y:S01]  /*bca0*/  LOP3.LUT R2, R3, R2, R4, 0xfe, !PT ;  /* 0x0000000203027212 */ /* 0x000fe200078efe04 */
[----:B------:R-:W-:Y:S06]  /*bcb0*/  BRA `(.L_x_37929) ;  /* 0x0000000000947947 */ /* 0x000fec0003800000 */
.L_x_37941:
        /* <DEDUP_REMOVED lines=14> */
.L_x_37928:
        /* <DEDUP_REMOVED lines=16> */
.L_x_37950:
[----:B------:R-:W-:Y:S01]  /*bea0*/  IMAD.MOV.U32 R2, RZ, RZ, RZ ;  /* 0x000000ffff027224 */ /* 0x000fe200078e00ff */
[----:B------:R-:W-:Y:S06]  /*beb0*/  BRA `(.L_x_37929) ;  /* 0x0000000000147947 */ /* 0x000fec0003800000 */
.L_x_37949:
[----:B------:R-:W2:Y:S02]  /*bec0*/  LDG.E.64 R2, desc[UR36][R4.64] ;  /* 0x0000002404027981 */ /* 0x000ea4000c1e1b00 */
[----:B--2---:R0:W1:Y:S01]  /*bed0*/  I2F.U64 R2, R2 ;  /* 0x0000000200027312 */ /* 0x0040620000301000 */
[----:B------:R-:W-:Y:S05]  /*bee0*/  BRA `(.L_x_37929) ;  /* 0x0000000000087947 */ /* 0x000fea0003800000 */
.L_x_37948:
[----:B------:R-:W2:Y:S02]  /*bef0*/  LDG.E R2, desc[UR36][R4.64] ;  /* 0x0000002404027981 */ /* 0x000ea4000c1e1900 */
[----:B--2---:R-:W-:-:S07]  /*bf00*/  I2FP.F32.U32 R2, R2 ;  /* 0x0000000200027245 */ /* 0x004fce0000201000 */
.L_x_37929:
[----:B------:R-:W-:Y:S05]  /*bf10*/  BSYNC B6 ;  /* 0x0000000000067941 */ /* 0x000fea0003800000 */
.L_x_37923:
        /* <DEDUP_REMOVED lines=28> */
.L_x_37956:
[----:B------:R-:W-:Y:S01]  /*c0e0*/  FSETP.GEU.FTZ.AND P0, PT, R4, -R6, PT ;  /* 0x800000060400720b */ /* 0x000fe20003f1e000 */
[----:B------:R-:W-:-:S12]  /*c0f0*/  FADD.FTZ R0, R0, -1 ;  /* 0xbf80000000007421 */ /* 0x000fd80000010000 */
[----:B------:R-:W-:-:S07]  /*c100*/  @!P0 FADD.FTZ R0, R0, -1 ;  /* 0xbf80000000008421 */ /* 0x000fce0000010000 */
.L_x_37955:
[----:B------:R-:W-:Y:S05]  /*c110*/  BSYNC B1 ;  /* 0x0000000000017941 */ /* 0x000fea0003800000 */
.L_x_37954:
[----:B------:R-:W-:Y:S01]  /*c120*/  FFMA.FTZ R5, -R6, R0, R5 ;  /* 0x0000000006057223 */ /* 0x000fe20000010105 */
[----:B------:R-:W-:Y:S06]  /*c130*/  BRA `(.L_x_37952) ;  /* 0x00000000007c7947 */ /* 0x000fec0003800000 */
.L_x_37953:
        /* <DEDUP_REMOVED lines=15> */
.L_x_37959:
        /* <DEDUP_REMOVED lines=13> */
.L_x_37958:
[----:B------:R-:W-:Y:S05]  /*c300*/  BSYNC B1 ;  /* 0x0000000000017941 */ /* 0x000fea0003800000 */
.L_x_37957:
[----:B------:R-:W-:-:S04]  /*c310*/  FMUL.FTZ R5, R4, 1.1920928955078125e-07 ;  /* 0x3400000004057820 */ /* 0x000fc80000410000 */
[----:B------:R-:W-:-:S07]  /*c320*/  FMUL.FTZ R5, R8, R5 ;  /* 0x0000000508057220 */ /* 0x000fce0000410000 */
.L_x_37952:
[----:B------:R-:W-:Y:S05]  /*c330*/  BSYNC B0 ;  /* 0x0000000000007941 */ /* 0x000fea0003800000 */
.L_x_37951:
        /* <DEDUP_REMOVED lines=23> */
.L_x_37963:
[----:B------:R-:W1:Y:S02]  /*c4b0*/  F2I.S64.TRUNC R2, R2 ;  /* 0x0000000200027311 */ /* 0x000e64000020d900 */
[----:B-1----:R-:W-:-:S05]  /*c4c0*/  IMAD.MOV.U32 R5, RZ, RZ, R2 ;  /* 0x000000ffff057224 */ /* 0x002fca00078e0002 */
[----:B------:R-:W-:Y:S01]  /*c4d0*/  STG.E.U8 desc[UR36][R16.64], R5 ;  /* 0x0000000510007986 */ /* 0x000fe2000c101124 */
[----:B------:R-:W-:Y:S05]  /*c4e0*/  EXIT ;  /* 0x000000000000794d */ /* 0x000fea0003800000 */
.L_x_37962:
        /* <DEDUP_REMOVED lines=9> */
.L_x_37966:
[----:B------:R-:W1:Y:S02]  /*c580*/  F2I.FTZ.TRUNC.NTZ R3, R2 ;  /* 0x0000000200037305 */ /* 0x000e64000021f100 */
[----:B-1----:R-:W-:Y:S01]  /*c590*/  STG.E desc[UR36][R16.64], R3 ;  /* 0x0000000310007986 */ /* 0x002fe2000c101924 */
[----:B------:R-:W-:Y:S05]  /*c5a0*/  EXIT ;  /* 0x000000000000794d */ /* 0x000fea0003800000 */
.L_x_37965:
[----:B------:R-:W1:Y:S02]  /*c5b0*/  F2I.FTZ.TRUNC.NTZ R3, R2 ;  /* 0x0000000200037305 */ /* 0x000e64000021f100 */
[----:B-1----:R-:W-:Y:S01]  /*c5c0*/  STG.E.U16 desc[UR36][R16.64], R3 ;  /* 0x0000000310007986 */ /* 0x002fe2000c101524 */
[----:B------:R-:W-:Y:S05]  /*c5d0*/  EXIT ;  /* 0x000000000000794d */ /* 0x000fea0003800000 */
.L_x_37961:
        /* <DEDUP_REMOVED lines=8> */
.L_x_37968:
[----:B------:R-:W-:-:S05]  /*c660*/  F2FP.F16.F32.PACK_AB R2, RZ, R2 ;  /* 0x00000002ff02723e */ /* 0x000fca00000000ff */
[----:B------:R-:W-:Y:S01]  /*c670*/  STG.E.U16 desc[UR36][R16.64], R2 ;  /* 0x0000000210007986 */ /* 0x000fe2000c101524 */
[----:B------:R-:W-:Y:S05]  /*c680*/  EXIT ;  /* 0x000000000000794d */ /* 0x000fea0003800000 */
.L_x_37967:
        /* <DEDUP_REMOVED lines=9> */
.L_x_37970:
[----:B------:R-:W-:-:S04]  /*c720*/  F2FP.F16.F32.PACK_AB R3, RZ, R2 ;  /* 0x00000002ff03723e */ /* 0x000fc800000000ff */
[----:B------:R-:W-:-:S05]  /*c730*/  PRMT R3, R3, 0x5410, RZ ;  /* 0x0000541003037816 */ /* 0x000fca00000000ff */
[----:B------:R-:W-:Y:S01]  /*c740*/  STG.E desc[UR36][R16.64], R3 ;  /* 0x0000000310007986 */ /* 0x000fe2000c101924 */
[----:B------:R-:W-:Y:S05]  /*c750*/  EXIT ;  /* 0x000000000000794d */ /* 0x000fea0003800000 */
.L_x_37969:
[----:B------:R-:W-:-:S06]  /*c760*/  FMUL.FTZ R2, R2, 1 ;  /* 0x3f80000002027820 */ /* 0x000fcc0000410000 */
[----:B------:R-:W1:Y:S02]  /*c770*/  F2F.F64.F32 R2, R2 ;  /* 0x0000000200027310 */ /* 0x000e640000201800 */
[----:B-1----:R-:W-:Y:S01]  /*c780*/  STG.E.64 desc[UR36][R16.64], R2 ;  /* 0x0000000210007986 */ /* 0x002fe2000c101b24 */
[----:B------:R-:W-:Y:S05]  /*c790*/  EXIT ;  /* 0x000000000000794d */ /* 0x000fea0003800000 */
.L_x_37960:
        /* <DEDUP_REMOVED lines=12> */
.L_x_37973:
[----:B------:R-:W-:Y:S01]  /*c860*/  FMUL.FTZ R4, R2, 1 ;  /* 0x3f80000002047820 */ /* 0x000fe20000410000 */
[----:B------:R-:W-:-:S05]  /*c870*/  CS2R R6, SRZ ;  /* 0x0000000000067805 */ /* 0x000fca000001ff00 */
[----:B------:R-:W1:Y:S02]  /*c880*/  F2F.F64.F32 R4, R4 ;  /* 0x0000000400047310 */ /* 0x000e640000201800 */
[----:B-1----:R-:W-:Y:S01]  /*c890*/  STG.E.128 desc[UR36][R16.64], R4 ;  /* 0x0000000410007986 */ /* 0x002fe2000c101d24 */
[----:B------:R-:W-:Y:S05]  /*c8a0*/  EXIT ;  /* 0x000000000000794d */ /* 0x000fea0003800000 */
.L_x_37972:
        /* <DEDUP_REMOVED lines=20> */
.L_x_37977:
[----:B------:R-:W-:Y:S05]  /*c9f0*/  BSYNC B0 ;  /* 0x0000000000007941 */ /* 0x000fea0003800000 */
.L_x_37976:
[----:B------:R-:W-:-:S05]  /*ca00*/  LOP3.LUT R5, R0, R5, RZ, 0xfc, !PT ;  /* 0x0000000500057212 */ /* 0x000fca00078efcff */
[----:B------:R-:W-:Y:S01]  /*ca10*/  STG.E.U8 desc[UR36][R16.64], R5 ;  /* 0x0000000510007986 */ /* 0x000fe2000c101124 */
[----:B------:R-:W-:Y:S05]  /*ca20*/  EXIT ;  /* 0x000000000000794d */ /* 0x000fea0003800000 */
.L_x_37975:
        /* <DEDUP_REMOVED lines=12> */
.L_x_37979:
[----:B------:R-:W-:Y:S01]  /*caf0*/  IMAD.MOV.U32 R0, RZ, RZ, 0x7f ;  /* 0x0000007fff007424 */ /* 0x000fe200078e00ff */
[----:B------:R-:W-:-:S04]  /*cb00*/  ISETP.GT.U32.AND P0, PT, R4, 0x7f800000, PT ;  /* 0x7f8000000400780c */ /* 0x000fc80003f04070 */
[----:B------:R-:W-:-:S09]  /*cb10*/  SEL R0, R0, 0x7c, P0 ;  /* 0x0000007c00007807 */ /* 0x000fd20000000000 */
.L_x_37980:
[----:B------:R-:W-:Y:S05]  /*cb20*/  BSYNC B0 ;  /* 0x0000000000007941 */ /* 0x000fea0003800000 */
.L_x_37978:
[----:B------:R-:W-:-:S04]  /*cb30*/  LOP3.LUT R2, R2, 0x80000000, RZ, 0xc0, !PT ;  /* 0x8000000002027812 */ /* 0x000fc800078ec0ff */
[----:B------:R-:W-:-:S04]  /*cb40*/  SHF.R.U32.HI R3, RZ, 0x18, R2 ;  /* 0x00000018ff037819 */ /* 0x000fc80000011602 */
[----:B------:R-:W-:-:S05]  /*cb50*/  LOP3.LUT R3, R0, R3, RZ, 0xfc, !PT ;  /* 0x0000000300037212 */ /* 0x000fca00078efcff */
[----:B------:R-:W-:Y:S01]  /*cb60*/  STG.E.U8 desc[UR36][R16.64], R3 ;  /* 0x0000000310007986 */ /* 0x000fe2000c101124 */
[----:B------:R-:W-:Y:S05]  /*cb70*/  EXIT ;  /* 0x000000000000794d */ /* 0x000fea0003800000 */
.L_x_37974:
[----:B------:R-:W-:-:S05]  /*cb80*/  F2FP.BF16.F32.PACK_AB R2, RZ, R2 ;  /* 0x00000002ff02723e */ /* 0x000fca00000010ff */
[----:B------:R-:W-:Y:S01]  /*cb90*/  STG.E.U16 desc[UR36][R16.64], R2 ;  /* 0x0000000210007986 */ /* 0x000fe2000c101524 */
[----:B------:R-:W-:Y:S05]  /*cba0*/  EXIT ;  /* 0x000000000000794d */ /* 0x000fea0003800000 */
.L_x_37971:
        /* <DEDUP_REMOVED lines=11> */
.L_x_37983:
        /* <DEDUP_REMOVED lines=16> */
.L_x_37986:
[----:B------:R-:W-:-:S04]  /*cd60*/  LOP3.LUT R2, R2, 0x80000000, RZ, 0xc0, !PT ;  /* 0x8000000002027812 */ /* 0x000fc800078ec0ff */
[----:B------:R-:W-:-:S04]  /*cd70*/  SHF.R.U32.HI R3, RZ, 0x18, R2 ;  /* 0x00000018ff037819 */ /* 0x000fc80000011602 */
[----:B------:R-:W-:-:S04]  /*cd80*/  LOP3.LUT R0, R0, R3, RZ, 0xfc, !PT ;  /* 0x0000000300007212 */ /* 0x000fc800078efcff */
[----:B------:R-:W-:-:S07]  /*cd90*/  PRMT R8, R0, 0x7610, R8 ;  /* 0x0000761000087816 */ /* 0x000fce0000000008 */
.L_x_37985:
[----:B------:R-:W-:Y:S05]  /*cda0*/  BSYNC B0 ;  /* 0x0000000000007941 */ /* 0x000fea0003800000 */
.L_x_37984:
[----:B------:R-:W-:Y:S01]  /*cdb0*/  STG.E.U8 desc[UR36][R16.64], R8 ;  /* 0x0000000810007986 */ /* 0x000fe2000c101124 */
[----:B------:R-:W-:Y:S05]  /*cdc0*/  EXIT ;  /* 0x000000000000794d */ /* 0x000fea0003800000 */
.L_x_37982:
        /* <DEDUP_REMOVED lines=16> */
.L_x_37989:
[----:B------:R-:W-:-:S04]  /*ced0*/  LOP3.LUT R2, R2, 0x80000000, RZ, 0xc0, !PT ;  /* 0x8000000002027812 */ /* 0x000fc800078ec0ff */
[----:B------:R-:W-:-:S04]  /*cee0*/  SHF.R.U32.HI R3, RZ, 0x18, R2 ;  /* 0x00000018ff037819 */ /* 0x000fc80000011602 */
[----:B------:R-:W-:-:S04]  /*cef0*/  LOP3.LUT R0, R0, R3, RZ, 0xfc, !PT ;  /* 0x0000000300007212 */ /* 0x000fc800078efcff */
[----:B------:R-:W-:-:S07]  /*cf00*/  PRMT R8, R0, 0x7610, R8 ;  /* 0x0000761000087816 */ /* 0x000fce0000000008 */
.L_x_37988:
[----:B------:R-:W-:Y:S05]  /*cf10*/  BSYNC B0 ;  /* 0x0000000000007941 */ /* 0x000fea0003800000 */
.L_x_37987:
[----:B------:R-:W-:Y:S01]  /*cf20*/  STG.E.U8 desc[UR36][R16.64], R8 ;  /* 0x0000000810007986 */ /* 0x000fe2000c101124 */
[----:B------:R-:W-:Y:S05]  /*cf30*/  EXIT ;  /* 0x000000000000794d */ /* 0x000fea0003800000 */
.L_x_37981:
        /* <DEDUP_REMOVED lines=21> */
.L_x_37964:
        /* <DEDUP_REMOVED lines=16> */
.L_x_37992:
[----:B------:R-:W-:Y:S05]  /*d190*/  EXIT ;  /* 0x000000000000794d */ /* 0x000fea0003800000 */
.L_x_37991:
[----:B------:R-:W1:Y:S02]  /*d1a0*/  F2I.U64.TRUNC R2, R2 ;  /* 0x0000000200027311 */ /* 0x000e64000020d800 */
[----:B-1----:R-:W-:Y:S01]  /*d1b0*/  STG.E.64 desc[UR36][R16.64], R2 ;  /* 0x0000000210007986 */ /* 0x002fe2000c101b24 */
[----:B------:R-:W-:Y:S05]  /*d1c0*/  EXIT ;  /* 0x000000000000794d */ /* 0x000fea0003800000 */
.L_x_37990:
[----:B------:R-:W1:Y:S02]  /*d1d0*/  F2I.FTZ.U32.TRUNC.NTZ R3, R2 ;  /* 0x0000000200037305 */ /* 0x000e64000021f000 */
[----:B-1----:R-:W-:Y:S01]  /*d1e0*/  STG.E desc[UR36][R16.64], R3 ;  /* 0x0000000310007986 */ /* 0x002fe2000c101924 */
[----:B------:R-:W-:Y:S05]  /*d1f0*/  EXIT ;  /* 0x000000000000794d */ /* 0x000fea0003800000 */
.L_x_37993:
        /* <DEDUP_REMOVED lines=16> */
.L_x_57535:


//--------------------- .text._ZN2at6native27unrolled_elementwise_kernelINS0_13BUnaryFunctorIfffZZZNS0_21remainder_kernel_cudaERNS_18TensorIteratorBaseEENKUlvE0_clEvENKUlvE0_clEvEUlffE_EESt5arrayIPcLm2EELi4E23TrivialOffsetCalculatorILi1EjESD_NS0_6memory12LoadWithCastILi1EEENSE_13StoreWithCastILi1EEEEEviT_T0_T2_T3_T4_T5_ --------------------------
	.section	.text._ZN2at6native27unrolled_elementwise_kernelINS0_13BUnaryFunctorIfffZZZNS0_21remainder_kernel_cudaERNS_18TensorIteratorBaseEENKUlvE0_clEvENKUlvE0_clEvEUlffE_EESt5arrayIPcLm2EELi4E23TrivialOffsetCalculatorILi1EjESD_NS0_6memory12LoadWithCastILi1EEENSE_13StoreWithCastILi1EEEEEviT_T0_T2_T3_T4_T5_,"ax",@progbits
	.align	128
        .global         _ZN2at6native27unrolled_elementwise_kernelINS0_13BUnaryFunctorIfffZZZNS0_21remainder_kernel_cudaERNS_18TensorIteratorBaseEENKUlvE0_clEvENKUlvE0_clEvEUlffE_EESt5arrayIPcLm2EELi4E23TrivialOffsetCalculatorILi1EjESD_NS0_6memory12LoadWithCastILi1EEENSE_13StoreWithCastILi1EEEEEviT_T0_T2_T3_T4_T5_
        .type           _ZN2at6native27unrolled_elementwise_kernelINS0_13BUnaryFunctorIfffZZZNS0_21remainder_kernel_cudaERNS_18TensorIteratorBaseEENKUlvE0_clEvENKUlvE0_clEvEUlffE_EESt5arrayIPcLm2EELi4E23TrivialOffsetCalculatorILi1EjESD_NS0_6memory12LoadWithCastILi1EEENSE_13StoreWithCastILi1EEEEEviT_T0_T2_T3_T4_T5_,@function
        .size           _ZN2at6native27unrolled_elementwise_kernelINS0_13BUnaryFunctorIfffZZZNS0_21remainder_kernel_cudaERNS_18TensorIteratorBaseEENKUlvE0_clEvENKUlvE0_clEvEUlffE_EESt5arrayIPcLm2EELi4E23TrivialOffsetCalculatorILi1EjESD_NS0_6memory12LoadWithCastILi1EEENSE_13StoreWithCastILi1EEEEEviT_T0_T2_T3_T4_T5_,(.L_x_57536 - _ZN2at6native27unrolled_elementwise_kernelINS0_13BUnaryFunctorIfffZZZNS0_21remainder_kernel_cudaERNS_18TensorIteratorBaseEENKUlvE0_clEvENKUlvE0_clEvEUlffE_EESt5arrayIPcLm2EELi4E23TrivialOffsetCalculatorILi1EjESD_NS0_6memory12LoadWithCastILi1EEENSE_13StoreWithCastILi1EEEEEviT_T0_T2_T3_T4_T5_)
        .other          _ZN2at6native27unrolled_elementwise_kernelINS0_13BUnaryFunctorIfffZZZNS0_21remainder_kernel_cudaERNS_18TensorIteratorBaseEENKUlvE0_clEvENKUlvE0_clEvEUlffE_EESt5arrayIPcLm2EELi4E23TrivialOffsetCalculatorILi1EjESD_NS0_6memory12LoadWithCastILi1EEENSE_13StoreWithCastILi1EEEEEviT_T0_T2_T3_T4_T5_,@"STO_CUDA_ENTRY STV_DEFAULT"
_ZN2at6native27unrolled_elementwise_kernelINS0_13BUnaryFunctorIfffZZZNS0_21remainder_kernel_cudaERNS_18TensorIteratorBaseEENKUlvE0_clEvENKUlvE0_clEvEUlffE_EESt5arrayIPcLm2EELi4E23TrivialOffsetCalculatorILi1EjESD_NS0_6memory12LoadWithCastILi1EEENSE_13StoreWithCastILi1EEEEEviT_T0_T2_T3_T4_T5_:
.text._ZN2at6native27unrolled_elementwise_kernelINS0_13BUnaryFunctorIfffZZZNS0_21remainder_kernel_cudaERNS_18TensorIteratorBaseEENKUlvE0_clEvENKUlvE0_clEvEUlffE_EESt5arrayIPcLm2EELi4E23TrivialOffsetCalculatorILi1EjESD_NS0_6memory12LoadWithCastILi1EEENSE_13StoreWithCastILi1EEEEEviT_T0_T2_T3_T4_T5_:
        /* <DEDUP_REMOVED lines=32> */
.L_x_38000:
[----:B------:R-:W2:Y:S02]  /*0200*/  LDG.E.U8 R4, desc[UR36][R4.64] ;  /* 0x0000002404047981 */ /* 0x000ea4000c1e1100 */
[----:B--2---:R-:W-:Y:S01]  /*0210*/  I2FP.F32.U32 R18, R4 ;  /* 0x0000000400127245 */ /* 0x004fe20000201000 */
[----:B------:R-:W-:Y:S06]  /*0220*/  BRA `(.L_x_38002) ;  /* 0x0000000c00307947 */ /* 0x000fec0003800000 */
.L_x_37999:
        /* <DEDUP_REMOVED lines=9> */
.L_x_38004:
[----:B------:R-:W2:Y:S02]  /*02c0*/  LDG.E R4, desc[UR36][R4.64] ;  /* 0x0000002404047981 */ /* 0x000ea4000c1e1900 */
[----:B--2---:R-:W-:Y:S01]  /*02d0*/  I2FP.F32.S32 R18, R4 ;  /* 0x0000000400127245 */ /* 0x004fe20000201400 */
[----:B------:R-:W-:Y:S06]  /*02e0*/  BRA `(.L_x_38002) ;  /* 0x0000000c00007947 */ /* 0x000fec0003800000 */
.L_x_38003:
[----:B------:R-:W2:Y:S02]  /*02f0*/  LDG.E.U16 R4, desc[UR36][R4.64] ;  /* 0x0000002404047981 */ /* 0x000ea4000c1e1500 */
[----:B--2---:R2:W3:Y:S01]  /*0300*/  I2F.S16 R18, R4 ;  /* 0x0000000400127306 */ /* 0x0044e20000101400 */
[----:B------:R-:W-:Y:S05]  /*0310*/  BRA `(.L_x_38002) ;  /* 0x0000000800f47947 */ /* 0x000fea0003800000 */
.L_x_37998:
        /* <DEDUP_REMOVED lines=8> */
.L_x_38006:
[----:B------:R-:W2:Y:S02]  /*03a0*/  LDG.E.U16 R4, desc[UR36][R4.64] ;  /* 0x0000002404047981 */ /* 0x000ea4000c1e1500 */
[----:B--2---:R-:W-:Y:S01]  /*03b0*/  HADD2.F32 R18, -RZ, R4.H0_H0 ;  /* 0x20000004ff127230 */ /* 0x004fe20000004100 */
[----:B------:R-:W-:Y:S06]  /*03c0*/  BRA `(.L_x_38002) ;  /* 0x0000000800c87947 */ /* 0x000fec0003800000 */
.L_x_38005:
        /* <DEDUP_REMOVED lines=8> */
.L_x_38008:
[----:B------:R-:W2:Y:S02]  /*0450*/  LDG.E.U16 R4, desc[UR36][R4.64] ;  /* 0x0000002404047981 */ /* 0x000ea4000c1e1500 */
[----:B--2---:R-:W-:Y:S01]  /*0460*/  HADD2.F32 R18, -RZ, R4.H0_H0 ;  /* 0x20000004ff127230 */ /* 0x004fe20000004100 */
[----:B------:R-:W-:Y:S06]  /*0470*/  BRA `(.L_x_38002) ;  /* 0x00000008009c7947 */ /* 0x000fec0003800000 */
.L_x_38007:
[----:B------:R-:W2:Y:S01]  /*0480*/  LDG.E.64 R4, desc[UR36][R4.64] ;  /* 0x0000002404047981 */ /* 0x000ea2000c1e1b00 */
[----:B------:R-:W-:Y:S01]  /*0490*/  UMOV UR4, 0xf0000000 ;  /* 0xf000000000047882 */ /* 0x000fe20000000000 */
[----:B------:R-:W-:Y:S01]  /*04a0*/  UMOV UR5, 0x380fffff ;  /* 0x380fffff00057882 */ /* 0x000fe20000000000 */
[----:B--2---:R-:W0:Y:S01]  /*04b0*/  F2F.F32.F64 R18, R4 ;  /* 0x0000000400127310 */ /* 0x004e220000301000 */
[----:B------:R-:W-:-:S14]  /*04c0*/  DSETP.GEU.AND P0, PT, |R4|, UR4, PT ;  /* 0x0000000404007e2a */ /* 0x000fdc000bf0e200 */
[----:B0-----:R-:W-:Y:S01]  /*04d0*/  @!P0 FMUL R18, R18, 1.175494350822287508e-38 ;  /* 0x0080000012128820 */ /* 0x001fe20000400000 */
[----:B------:R-:W-:Y:S06]  /*04e0*/  BRA `(.L_x_38002) ;  /* 0x0000000800807947 */ /* 0x000fec0003800000 */
.L_x_37997:
        /* <DEDUP_REMOVED lines=12> */
.L_x_38011:
[----:B------:R-:W2:Y:S01]  /*05b0*/  LDG.E.64 R4, desc[UR36][R4.64] ;  /* 0x0000002404047981 */ /* 0x000ea2000c1e1b00 */
[----:B------:R-:W-:Y:S01]  /*05c0*/  UMOV UR4, 0xf0000000 ;  /* 0xf000000000047882 */ /* 0x000fe20000000000 */
[----:B------:R-:W-:Y:S01]  /*05d0*/  UMOV UR5, 0x380fffff ;  /* 0x380fffff00057882 */ /* 0x000fe20000000000 */
[----:B--2---:R-:W0:Y:S01]  /*05e0*/  F2F.F32.F64 R18, R4 ;  /* 0x0000000400127310 */ /* 0x004e220000301000 */
[----:B------:R-:W-:-:S14]  /*05f0*/  DSETP.GEU.AND P0, PT, |R4|, UR4, PT ;  /* 0x0000000404007e2a */ /* 0x000fdc000bf0e200 */
[----:B0-----:R-:W-:Y:S01]  /*0600*/  @!P0 FMUL R18, R18, 1.175494350822287508e-38 ;  /* 0x0080000012128820 */ /* 0x001fe20000400000 */
[----:B------:R-:W-:Y:S06]  /*0610*/  BRA `(.L_x_38002) ;  /* 0x0000000800347947 */ /* 0x000fec0003800000 */
.L_x_38010:
        /* <DEDUP_REMOVED lines=26> */
.L_x_38013:
        /* <DEDUP_REMOVED lines=14> */
.L_x_38012:
[----:B------:R-:W2:Y:S02]  /*08a0*/  LDG.E.U16 R4, desc[UR36][R4.64] ;  /* 0x0000002404047981 */ /* 0x000ea4000c1e1500 */
[----:B--2---:R-:W-:Y:S01]  /*08b0*/  IMAD.U32 R18, R4, 0x10000, RZ ;  /* 0x0001000004127824 */ /* 0x004fe200078e00ff */
[----:B------:R-:W-:Y:S06]  /*08c0*/  BRA `(.L_x_38002) ;  /* 0x0000000400887947 */ /* 0x000fec0003800000 */
.L_x_38009:
        /* <DEDUP_REMOVED lines=11> */
.L_x_38016:
        /* <DEDUP_REMOVED lines=20> */
.L_x_38018:
[----:B------:R-:W-:Y:S05]  /*0ac0*/  BSYNC B0 ;  /* 0x0000000000007941 */ /* 0x000fea0003800000 */
.L_x_38017:
[----:B------:R-:W-:Y:S01]  /*0ad0*/  IMAD.SHL.U32 R3, R3, 0x100000, RZ ;  /* 0x0010000003037824 */ /* 0x000fe200078e00ff */
[----:B------:R-:W-:-:S04]  /*0ae0*/  LEA R5, R0, 0x3b800000, 0x17 ;  /* 0x3b80000000057811 */ /* 0x000fc800078eb8ff */
[----:B------:R-:W-:Y:S01]  /*0af0*/  LOP3.LUT R18, R5, R3, R18, 0xfe, !PT ;  /* 0x0000000305127212 */ /* 0x000fe200078efe12 */
[----:B------:R-:W-:Y:S06]  /*0b00*/  BRA `(.L_x_38002) ;  /* 0x0000000000f87947 */ /* 0x000fec0003800000 */
.L_x_38015:
        /* <DEDUP_REMOVED lines=20> */
.L_x_38020:
[----:B------:R-:W-:Y:S05]  /*0c50*/  BSYNC B0 ;  /* 0x0000000000007941 */ /* 0x000fea0003800000 */
.L_x_38019:
[----:B------:R-:W-:Y:S01]  /*0c60*/  IMAD.SHL.U32 R3, R3, 0x200000, RZ ;  /* 0x0020000003037824 */ /* 0x000fe200078e00ff */
[----:B------:R-:W-:-:S04]  /*0c70*/  LEA R5, R0, 0x37800000, 0x17 ;  /* 0x3780000000057811 */ /* 0x000fc800078eb8ff */
[----:B------:R-:W-:Y:S01]  /*0c80*/  LOP3.LUT R18, R5, R3, R18, 0xfe, !PT ;  /* 0x0000000305127212 */ /* 0x000fe200078efe12 */
[----:B------:R-:W-:Y:S06]  /*0c90*/  BRA `(.L_x_38002) ;  /* 0x0000000000947947 */ /* 0x000fec0003800000 */
.L_x_38014:
        /* <DEDUP_REMOVED lines=14> */
.L_x_38001:
        /* <DEDUP_REMOVED lines=16> */
.L_x_38023:
[----:B------:R-:W-:Y:S01]  /*0e80*/  IMAD.MOV.U32 R18, RZ, RZ, RZ ;  /* 0x000000ffff127224 */ /* 0x000fe200078e00ff */
[----:B------:R-:W-:Y:S06]  /*0e90*/  BRA `(.L_x_38002) ;  /* 0x0000000000147947 */ /* 0x000fec0003800000 */
.L_x_38022:
[----:B------:R-:W2:Y:S02]  /*0ea0*/  LDG.E.64 R4, desc[UR36][R4.64] ;  /* 0x0000002404047981 */ /* 0x000ea4000c1e1b00 */
[----:B--2---:R0:W1:Y:S01]  /*0eb0*/  I2F.U64 R18, R4 ;  /* 0x0000000400127312 */ /* 0x0040620000301000 */
[----:B------:R-:W-:Y:S05]  /*0ec0*/  BRA `(.L_x_38002) ;  /* 0x0000000000087947 */ /* 0x000fea0003800000 */
.L_x_38021:
[----:B------:R-:W2:Y:S02]  /*0ed0*/  LDG.E R4, desc[UR36][R4.64] ;  /* 0x0000002404047981 */ /* 0x000ea4000c1e1900 */
[----:B--2---:R-:W-:-:S07]  /*0ee0*/  I2FP.F32.U32 R18, R4 ;  /* 0x0000000400127245 */ /* 0x004fce0000201000 */
.L_x_38002:
[----:B------:R-:W-:Y:S05]  /*0ef0*/  BSYNC B6 ;  /* 0x0000000000067941 */ /* 0x000fea0003800000 */
.L_x_37996:
[----:B------:R-:W2:Y:S02]  /*0f00*/  S2R R23, SR_TID.X ;  /* 0x0000000000177919 */ /* 0x000ea40000002100 */
[----:B--2---:R-:W-:-:S07]  /*0f10*/  VIADD R23, R23, 0x80 ;  /* 0x0000008017177836 */ /* 0x004fce0000000000 */
.L_x_37995:
[----:B------:R-:W-:Y:S05]  /*0f20*/  BSYNC B7 ;  /* 0x0000000000077941 */ /* 0x000fea0003800000 */
.L_x_37994:
        /* <DEDUP_REMOVED lines=25> */
.L_x_38030:
[----:B------:R-:W2:Y:S02]  /*10c0*/  LDG.E.U8 R4, desc[UR36][R4.64] ;  /* 0x0000002404047981 */ /* 0x000ea4000c1e1100 */
[----:B--2---:R-:W-:Y:S01]  /*10d0*/  I2FP.F32.U32 R19, R4 ;  /* 0x0000000400137245 */ /* 0x004fe20000201000 */
[----:B------:R-:W-:Y:S06]  /*10e0*/  BRA `(.L_x_38032) ;  /* 0x0000000c002c7947 */ /* 0x000fec0003800000 */
.L_x_38029:
        /* <DEDUP_REMOVED lines=9> */
.L_x_38034:
[----:B------:R-:W2:Y:S02]  /*1180*/  LDG.E R4, desc[UR36][R4.64] ;  /* 0x0000002404047981 */ /* 0x000ea4000c1e1900 */
[----:B--2---:R-:W-:Y:S01]  /*1190*/  I2FP.F32.S32 R19, R4 ;  /* 0x0000000400137245 */ /* 0x004fe20000201400 */
[----:B------:R-:W-:Y:S06]  /*11a0*/  BRA `(.L_x_38032) ;  /* 0x0000000800fc7947 */ /* 0x000fec0003800000 */
.L_x_38033:
[----:B------:R-:W2:Y:S02]  /*11b0*/  LDG.E.U16 R4, desc[UR36][R4.64] ;  /* 0x0000002404047981 */ /* 0x000ea4000c1e1500 */
[----:B--2---:R0:W2:Y:S01]  /*11c0*/  I2F.S16 R19, R4 ;  /* 0x0000000400137306 */ /* 0x0040a20000101400 */
[----:B------:R-:W-:Y:S05]  /*11d0*/  BRA `(.L_x_38032) ;  /* 0x0000000800f07947 */ /* 0x000fea0003800000 */
.L_x_38028:
        /* <DEDUP_REMOVED lines=8> */
.L_x_38036:
[----:B------:R-:W2:Y:S02]  /*1260*/  LDG.E.U16 R4, desc[UR36][R4.64] ;  /* 0x0000002404047981 */ /* 0x000ea4000c1e1500 */
[----:B--2---:R-:W-:Y:S01]  /*1270*/  HADD2.F32 R19, -RZ, R4.H0_H0 ;  /* 0x20000004ff137230 */ /* 0x004fe20000004100 */
[----:B------:R-:W-:Y:S06]  /*1280*/  BRA `(.L_x_38032) ;  /* 0x0000000800c47947 */ /* 0x000fec0003800000 */
.L_x_38035:
        /* <DEDUP_REMOVED lines=8> */
.L_x_38038:
[----:B------:R-:W2:Y:S02]  /*1310*/  LDG.E.U16 R4, desc[UR36][R4.64] ;  /* 0x0000002404047981 */ /* 0x000ea4000c1e1500 */
[----:B--2---:R-:W-:Y:S01]  /*1320*/  HADD2.F32 R19, -RZ, R4.H0_H0 ;  /* 0x20000004ff137230 */ /* 0x004fe20000004100 */
[----:B------:R-:W-:Y:S06]  /*1330*/  BRA `(.L_x_38032) ;  /* 0x0000000800987947 */ /* 0x000fec0003800000 */
.L_x_38037:
[----:B------:R-:W2:Y:S01]  /*1340*/  LDG.E.64 R4, desc[UR36][R4.64] ;  /* 0x0000002404047981 */ /* 0x000ea2000c1e1b00 */
[----:B------:R-:W-:Y:S01]  /*1350*/  UMOV UR4, 0xf0000000 ;  /* 0xf000000000047882 */ /* 0x000fe20000000000 */
[----:B------:R-:W-:Y:S01]  /*1360*/  UMOV UR5, 0x380fffff ;  /* 0x380fffff00057882 */ /* 0x000fe20000000000 */
[----:B--2---:R-:W0:Y:S01]  /*1370*/  F2F.F32.F64 R19, R4 ;  /* 0x0000000400137310 */ /* 0x004e220000301000 */
[----:B------:R-:W-:-:S14]  /*1380*/  DSETP.GEU.AND P0, PT, |R4|, UR4, PT ;  /* 0x0000000404007e2a */ /* 0x000fdc000bf0e200 */
[----:B0-----:R-:W-:Y:S01]  /*1390*/  @!P0 FMUL R19, R19, 1.175494350822287508e-38 ;  /* 0x0080000013138820 */ /* 0x001fe20000400000 */
[----:B------:R-:W-:Y:S06]  /*13a0*/  BRA `(.L_x_38032) ;  /* 0x00000008007c7947 */ /* 0x000fec0003800000 */
.L_x_38027:
        /* <DEDUP_REMOVED lines=12> */
.L_x_38041:
[----:B------:R-:W2:Y:S01]  /*1470*/  LDG.E.64 R4, desc[UR36][R4.64] ;  /* 0x0000002404047981 */ /* 0x000ea2000c1e1b00 */
[----:B------:R-:W-:Y:S01]  /*1480*/  UMOV UR4, 0xf0000000 ;  /* 0xf000000000047882 */ /* 0x000fe20000000000 */
[----:B------:R-:W-:Y:S01]  /*1490*/  UMOV UR5, 0x380fffff ;  /* 0x380fffff00057882 */ /* 0x000fe20000000000 */
[----:B--2---:R-:W0:Y:S01]  /*14a0*/  F2F.F32.F64 R19, R4 ;  /* 0x0000000400137310 */ /* 0x004e220000301000 */
[----:B------:R-:W-:-:S14]  /*14b0*/  DSETP.GEU.AND P0, PT, |R4|, UR4, PT ;  /* 0x0000000404007e2a */ /* 0x000fdc000bf0e200 */
[----:B0-----:R-:W-:Y:S01]  /*14c0*/  @!P0 FMUL R19, R19, 1.175494350822287508e-38 ;  /* 0x0080000013138820 */ /* 0x001fe20000400000 */
[----:B------:R-:W-:Y:S06]  /*14d0*/  BRA `(.L_x_38032) ;  /* 0x0000000800307947 */ /* 0x000fec0003800000 */
.L_x_38040:
        /* <DEDUP_REMOVED lines=26> */
.L_x_38043:
        /* <DEDUP_REMOVED lines=13> */
.L_x_38042:
[----:B------:R-:W2:Y:S02]  /*1750*/  LDG.E.U16 R4, desc[UR36][R4.64] ;  /* 0x0000002404047981 */ /* 0x000ea4000c1e1500 */
[----:B--2---:R-:W-:Y:S01]  /*1760*/  IMAD.U32 R19, R4, 0x10000, RZ ;  /* 0x0001000004137824 */ /* 0x004fe200078e00ff */
[----:B------:R-:W-:Y:S06]  /*1770*/  BRA `(.L_x_38032) ;  /* 0x0000000400887947 */ /* 0x000fec0003800000 */
.L_x_38039:
        /* <DEDUP_REMOVED lines=11> */
.L_x_38046:
        /* <DEDUP_REMOVED lines=20> */
.L_x_38048:
[----:B------:R-:W-:Y:S05]  /*1970*/  BSYNC B0 ;  /* 0x0000000000007941 */ /* 0x000fea0003800000 */
.L_x_38047:
[----:B------:R-:W-:Y:S01]  /*1980*/  IMAD.SHL.U32 R3, R3, 0x100000, RZ ;  /* 0x0010000003037824 */ /* 0x000fe200078e00ff */
[----:B------:R-:W-:-:S04]  /*1990*/  LEA R0, R0, 0x3b800000, 0x17 ;  /* 0x3b80000000007811 */ /* 0x000fc800078eb8ff */
[----:B------:R-:W-:Y:S01]  /*19a0*/  LOP3.LUT R19, R0, R3, R19, 0xfe, !PT ;  /* 0x0000000300137212 */ /* 0x000fe200078efe13 */
[----:B------:R-:W-:Y:S06]  /*19b0*/  BRA `(.L_x_38032) ;  /* 0x0000000000f87947 */ /* 0x000fec0003800000 */
.L_x_38045:
        /* <DEDUP_REMOVED lines=20> */
.L_x_38050:
[----:B------:R-:W-:Y:S05]  /*1b00*/  BSYNC B0 ;  /* 0x0000000000007941 */ /* 0x000fea0003800000 */
.L_x_38049:
[----:B------:R-:W-:Y:S01]  /*1b10*/  IMAD.SHL.U32 R3, R3, 0x200000, RZ ;  /* 0x0020000003037824 */ /* 0x000fe200078e00ff */
[----:B------:R-:W-:-:S04]  /*1b20*/  LEA R0, R0, 0x37800000, 0x17 ;  /* 0x3780000000007811 */ /* 0x000fc800078eb8ff */
[----:B------:R-:W-:Y:S01]  /*1b30*/  LOP3.LUT R19, R0, R3, R19, 0xfe, !PT ;  /* 0x0000000300137212 */ /* 0x000fe200078efe13 */
[----:B------:R-:W-:Y:S06]  /*1b40*/  BRA `(.L_x_38032) ;  /* 0x0000000000947947 */ /* 0x000fec0003800000 */
.L_x_38044:
        /* <DEDUP_REMOVED lines=14> */
.L_x_38031:
        /* <DEDUP_REMOVED lines=16> */
.L_x_38053:
[----:B------:R-:W-:Y:S01]  /*1d30*/  IMAD.MOV.U32 R19, RZ, RZ, RZ ;  /* 0x000000ffff137224 */ /* 0x000fe200078e00ff */
[----:B------:R-:W-:Y:S06]  /*1d40*/  BRA `(.L_x_38032) ;  /* 0x0000000000147947 */ /* 0x000fec0003800000 */
.L_x_38052:
[----:B------:R-:W2:Y:S02]  /*1d50*/  LDG.E.64 R4, desc[UR36][R4.64] ;  /* 0x0000002404047981 */ /* 0x000ea4000c1e1b00 */
[----:B--2---:R0:W2:Y:S01]  /*1d60*/  I2F.U64 R19, R4 ;  /* 0x0000000400137312 */ /* 0x0040a20000301000 */
[----:B------:R-:W-:Y:S05]  /*1d70*/  BRA `(.L_x_38032) ;  /* 0x0000000000087947 */ /* 0x000fea0003800000 */
.L_x_38051:
[----:B------:R-:W2:Y:S02]  /*1d80*/  LDG.E R4, desc[UR36][R4.64] ;  /* 0x0000002404047981 */ /* 0x000ea4000c1e1900 */
[----:B--2---:R-:W-:-:S07]  /*1d90*/  I2FP.F32.U32 R19, R4 ;  /* 0x0000000400137245 */ /* 0x004fce0000201000 */
.L_x_38032:
[----:B------:R-:W-:Y:S05]  /*1da0*/  BSYNC B6 ;  /* 0x0000000000067941 */ /* 0x000fea0003800000 */
.L_x_38026:
[----:B------:R-:W-:-:S07]  /*1db0*/  VIADD R23, R23, 0x80 ;  /* 0x0000008017177836 */ /* 0x000fce0000000000 */
.L_x_38025:
[----:B------:R-:W-:Y:S05]  /*1dc0*/  BSYNC B7 ;  /* 0x0000000000077941 */ /* 0x000fea0003800000 */
.L_x_38024:
        /* <DEDUP_REMOVED lines=27> */
.L_x_38060:
[----:B------:R-:W2:Y:S02]  /*1f80*/  LDG.E.U8 R4, desc[UR36][R4.64] ;  /* 0x0000002404047981 */ /* 0x000ea4000c1e1100 */
[----:B--2---:R-:W-:Y:S01]  /*1f90*/  I2FP.F32.U32 R22, R4 ;  /* 0x0000000400167245 */ /* 0x004fe20000201000 */
[----:B------:R-:W-:Y:S06]  /*1fa0*/  BRA `(.L_x_38062) ;  /* 0x0000000c002c7947 */ /* 0x000fec0003800000 */
.L_x_38059:
        /* <DEDUP_REMOVED lines=9> */
.L_x_38064:
[----:B------:R-:W2:Y:S02]  /*2040*/  LDG.E R4, desc[UR36][R4.64] ;  /* 0x0000002404047981 */ /* 0x000ea4000c1e1900 */
[----:B--2---:R-:W-:Y:S01]  /*2050*/  I2FP.F32.S32 R22, R4 ;  /* 0x0000000400167245 */ /* 0x004fe20000201400 */
[----:B------:R-:W-:Y:S06]  /*2060*/  BRA `(.L_x_38062) ;  /* 0x0000000800fc7947 */ /* 0x000fec0003800000 */
.L_x_38063:
[----:B------:R-:W2:Y:S02]  /*2070*/  LDG.E.U16 R4, desc[UR36][R4.64] ;  /* 0x0000002404047981 */ /* 0x000ea4000c1e1500 */
[----:B--2---:R4:W0:Y:S01]  /*2080*/  I2F.S16 R22, R4 ;  /* 0x0000000400167306 */ /* 0x0048220000101400 */
[----:B------:R-:W-:Y:S05]  /*2090*/  BRA `(.L_x_38062) ;  /* 0x0000000800f07947 */ /* 0x000fea0003800000 */
.L_x_38058:
        /* <DEDUP_REMOVED lines=8> */
.L_x_38066:
[----:B------:R-:W2:Y:S02]  /*2120*/  LDG.E.U16 R4, desc[UR36][R4.64] ;  /* 0x0000002404047981 */ /* 0x000ea4000c1e1500 */
[----:B--2---:R-:W-:Y:S01]  /*2130*/  HADD2.F32 R22, -RZ, R4.H0_H0 ;  /* 0x20000004ff167230 */ /* 0x004fe20000004100 */
[----:B------:R-:W-:Y:S06]  /*2140*/  BRA `(.L_x_38062) ;  /* 0x0000000800c47947 */ /* 0x000fec0003800000 */
.L_x_38065:
        /* <DEDUP_REMOVED lines=8> */
.L_x_38068:
[----:B------:R-:W2:Y:S02]  /*21d0*/  LDG.E.U16 R4, desc[UR36][R4.64] ;  /* 0x0000002404047981 */ /* 0x000ea4000c1e1500 */
[----:B--2---:R-:W-:Y:S01]  /*21e0*/  HADD2.F32 R22, -RZ, R4.H0_H0 ;  /* 0x20000004ff167230 */ /* 0x004fe20000004100 */
[----:B------:R-:W-:Y:S06]  /*21f0*/  BRA `(.L_x_38062) ;  /* 0x0000000800987947 */ /* 0x000fec0003800000 */
.L_x_38067:
[----:B------:R-:W2:Y:S01]  /*2200*/  LDG.E.64 R4, desc[UR36][R4.64] ;  /* 0x0000002404047981 */ /* 0x000ea2000c1e1b00 */
[----:B------:R-:W-:Y:S01]  /*2210*/  UMOV UR4, 0xf0000000 ;  /* 0xf000000000047882 */ /* 0x000fe20000000000 */
[----:B------:R-:W-:Y:S01]  /*2220*/  UMOV UR5, 0x380fffff ;  /* 0x380fffff00057882 */ /* 0x000fe20000000000 */
[----:B--2---:R-:W0:Y:S01]  /*2230*/  F2F.F32.F64 R22, R4 ;  /* 0x0000000400167310 */ /* 0x004e220000301000 */
[----:B------:R-:W-:-:S14]  /*2240*/  DSETP.GEU.AND P0, PT, |R4|, UR4, PT ;  /* 0x0000000404007e2a */ /* 0x000fdc000bf0e200 */
[----:B0-----:R-:W-:Y:S01]  /*2250*/  @!P0 FMUL R22, R22, 1.175494350822287508e-38 ;  /* 0x0080000016168820 */ /* 0x001fe20000400000 */
[----:B------:R-:W-:Y:S06]  /*2260*/  BRA `(.L_x_38062) ;  /* 0x00000008007c7947 */ /* 0x000fec0003800000 */
.L_x_38057:
        /* <DEDUP_REMOVED lines=12> */
.L_x_38071:
[----:B------:R-:W2:Y:S01]  /*2330*/  LDG.E.64 R4, desc[UR36][R4.64] ;  /* 0x0000002404047981 */ /* 0x000ea2000c1e1b00 */
[----:B------:R-:W-:Y:S01]  /*2340*/  UMOV UR4, 0xf0000000 ;  /* 0xf000000000047882 */ /* 0x000fe20000000000 */
[----:B------:R-:W-:Y:S01]  /*2350*/  UMOV UR5, 0x380fffff ;  /* 0x380fffff00057882 */ /* 0x000fe20000000000 */
[----:B--2---:R-:W0:Y:S01]  /*2360*/  F2F.F32.F64 R22, R4 ;  /* 0x0000000400167310 */ /* 0x004e220000301000 */
[----:B------:R-:W-:-:S14]  /*2370*/  DSETP.GEU.AND P0, PT, |R4|, UR4, PT ;  /* 0x0000000404007e2a */ /* 0x000fdc000bf0e200 */
[----:B0-----:R-:W-:Y:S01]  /*2380*/  @!P0 FMUL R22, R22, 1.175494350822287508e-38 ;  /* 0x0080000016168820 */ /* 0x001fe20000400000 */
[----:B------:R-:W-:Y:S06]  /*2390*/  BRA `(.L_x_38062) ;  /* 0x0000000800307947 */ /* 0x000fec0003800000 */
.L_x_38070:
        /* <DEDUP_REMOVED lines=26> */
.L_x_38073:
        /* <DEDUP_REMOVED lines=13> */
.L_x_38072:
[----:B------:R-:W2:Y:S02]  /*2610*/  LDG.E.U16 R4, desc[UR36][R4.64] ;  /* 0x0000002404047981 */ /* 0x000ea4000c1e1500 */
[----:B--2---:R-:W-:Y:S01]  /*2620*/  IMAD.U32 R22, R4, 0x10000, RZ ;  /* 0x0001000004167824 */ /* 0x004fe200078e00ff */
[----:B------:R-:W-:Y:S06]  /*2630*/  BRA `(.L_x_38062) ;  /* 0x0000000400887947 */ /* 0x000fec0003800000 */
.L_x_38069:
        /* <DEDUP_REMOVED lines=11> */
.L_x_38076:
        /* <DEDUP_REMOVED lines=20> */
.L_x_38078:
[----:B------:R-:W-:Y:S05]  /*2830*/  BSYNC B0 ;  /* 0x0000000000007941 */ /* 0x000fea0003800000 */
.L_x_38077:
[----:B------:R-:W-:Y:S01]  /*2840*/  IMAD.SHL.U32 R3, R3, 0x100000, RZ ;  /* 0x0010000003037824 */ /* 0x000fe200078e00ff */
[----:B------:R-:W-:-:S04]  /*2850*/  LEA R5, R0, 0x3b800000, 0x17 ;  /* 0x3b80000000057811 */ /* 0x000fc800078eb8ff */
[----:B------:R-:W-:Y:S01]  /*2860*/  LOP3.LUT R22, R5, R3, R22, 0xfe, !PT ;  /* 0x0000000305167212 */ /* 0x000fe200078efe16 */
[----:B------:R-:W-:Y:S06]  /*2870*/  BRA `(.L_x_38062) ;  /* 0x0000000000f87947 */ /* 0x000fec0003800000 */
.L_x_38075:
        /* <DEDUP_REMOVED lines=20> */
.L_x_38080:
[----:B------:R-:W-:Y:S05]  /*29c0*/  BSYNC B0 ;  /* 0x0000000000007941 */ /* 0x000fea0003800000 */
.L_x_38079:
[----:B------:R-:W-:Y:S01]  /*29d0*/  IMAD.SHL.U32 R3, R3, 0x200000, RZ ;  /* 0x0020000003037824 */ /* 0x000fe200078e00ff */
[----:B------:R-:W-:-:S04]  /*29e0*/  LEA R5, R0, 0x37800000, 0x17 ;  /* 0x3780000000057811 */ /* 0x000fc800078eb8ff */
[----:B------:R-:W-:Y:S01]  /*29f0*/  LOP3.LUT R22, R5, R3, R22, 0xfe, !PT ;  /* 0x0000000305167212 */ /* 0x000fe200078efe16 */
[----:B------:R-:W-:Y:S06]  /*2a00*/  BRA `(.L_x_38062) ;  /* 0x0000000000947947 */ /* 0x000fec0003800000 */
.L_x_38074:
        /* <DEDUP_REMOVED lines=14> */
.L_x_38061:
        /* <DEDUP_REMOVED lines=16> */
.L_x_38083:
[----:B------:R-:W-:Y:S01]  /*2bf0*/  IMAD.MOV.U32 R22, RZ, RZ, RZ ;  /* 0x000000ffff167224 */ /* 0x000fe200078e00ff */
[----:B------:R-:W-:Y:S06]  /*2c00*/  BRA `(.L_x_38062) ;  /* 0x0000000000147947 */ /* 0x000fec0003800000 */
.L_x_38082:
[----:B------:R-:W2:Y:S02]  /*2c10*/  LDG.E.64 R4, desc[UR36][R4.64] ;  /* 0x0000002404047981 */ /* 0x000ea4000c1e1b00 */
[----:B--2---:R0:W2:Y:S01]  /*2c20*/  I2F.U64 R22, R4 ;  /* 0x0000000400167312 */ /* 0x0040a20000301000 */
[----:B------:R-:W-:Y:S05]  /*2c30*/  BRA `(.L_x_38062) ;  /* 0x0000000000087947 */ /* 0x000fea0003800000 */
.L_x_38081:
[----:B------:R-:W2:Y:S02]  /*2c40*/  LDG.E R4, desc[UR36][R4.64] ;  /* 0x0000002404047981 */ /* 0x000ea4000c1e1900 */
[----:B--2---:R-:W-:-:S07]  /*2c50*/  I2FP.F32.U32 R22, R4 ;  /* 0x0000000400167245 */ /* 0x004fce0000201000 */
.L_x_38062:
[----:B------:R-:W-:Y:S05]  /*2c60*/  BSYNC B6 ;  /* 0x0000000000067941 */ /* 0x000fea0003800000 */
.L_x_38056:
[----:B------:R-:W-:-:S07]  /*2c70*/  VIADD R23, R23, 0x80 ;  /* 0x0000008017177836 */ /* 0x000fce0000000000 */
.L_x_38055:
[----:B------:R-:W-:Y:S05]  /*2c80*/  BSYNC B7 ;  /* 0x0000000000077941 */ /* 0x000fea0003800000 */
.L_x_38054:
        /* <DEDUP_REMOVED lines=23> */
.L_x_38089:
[----:B------:R-:W2:Y:S02]  /*2e00*/  LDG.E.U8 R4, desc[UR36][R4.64] ;  /* 0x0000002404047981 */ /* 0x000ea4000c1e1100 */
[----:B--2---:R-:W-:Y:S01]  /*2e10*/  I2FP.F32.U32 R16, R4 ;  /* 0x0000000400107245 */ /* 0x004fe20000201000 */
[----:B------:R-:W-:Y:S06]  /*2e20*/  BRA `(.L_x_38085) ;  /* 0x0000000c00207947 */ /* 0x000fec0003800000 */
.L_x_38088:
        /* <DEDUP_REMOVED lines=9> */
.L_x_38092:
[----:B------:R-:W2:Y:S02]  /*2ec0*/  LDG.E R4, desc[UR36][R4.64] ;  /* 0x0000002404047981 */ /* 0x000ea4000c1e1900 */
[----:B--2---:R-:W-:Y:S01]  /*2ed0*/  I2FP.F32.S32 R16, R4 ;  /* 0x0000000400107245 */ /* 0x004fe20000201400 */
[----:B------:R-:W-:Y:S06]  /*2ee0*/  BRA `(.L_x_38085) ;  /* 0x0000000800f07947 */ /* 0x000fec0003800000 */
.L_x_38091:
[----:B------:R-:W2:Y:S02]  /*2ef0*/  LDG.E.U16 R4, desc[UR36][R4.64] ;  /* 0x0000002404047981 */ /* 0x000ea4000c1e1500 */
[----:B--2---:R0:W2:Y:S01]  /*2f00*/  I2F.S16 R16, R4 ;  /* 0x0000000400107306 */ /* 0x0040a20000101400 */
[----:B------:R-:W-:Y:S05]  /*2f10*/  BRA `(.L_x_38085) ;  /* 0x0000000800e47947 */ /* 0x000fea0003800000 */
.L_x_38087:
        /* <DEDUP_REMOVED lines=8> */
.L_x_38094:
[----:B------:R-:W2:Y:S02]  /*2fa0*/  LDG.E.U16 R4, desc[UR36][R4.64] ;  /* 0x0000002404047981 */ /* 0x000ea4000c1e1500 */
[----:B--2---:R-:W-:Y:S01]  /*2fb0*/  HADD2.F32 R16, -RZ, R4.H0_H0 ;  /* 0x20000004ff107230 */ /* 0x004fe20000004100 */
[----:B------:R-:W-:Y:S06]  /*2fc0*/  BRA `(.L_x_38085) ;  /* 0x0000000800b87947 */ /* 0x000fec0003800000 */
.L_x_38093:
        /* <DEDUP_REMOVED lines=8> */
.L_x_38096:
[----:B------:R-:W2:Y:S02]  /*3050*/  LDG.E.U16 R4, desc[UR36][R4.64] ;  /* 0x0000002404047981 */ /* 0x000ea4000c1e1500 */
[----:B--2---:R-:W-:Y:S01]  /*3060*/  HADD2.F32 R16, -RZ, R4.H0_H0 ;  /* 0x20000004ff107230 */ /* 0x004fe20000004100 */
[----:B------:R-:W-:Y:S06]  /*3070*/  BRA `(.L_x_38085) ;  /* 0x00000008008c7947 */ /* 0x000fec0003800000 */
.L_x_38095:
[----:B------:R-:W2:Y:S01]  /*3080*/  LDG.E.64 R4, desc[UR36][R4.64] ;  /* 0x0000002404047981 */ /* 0x000ea2000c1e1b00 */
[----:B------:R-:W-:Y:S01]  /*3090*/  UMOV UR4, 0xf0000000 ;  /* 0xf000000000047882 */ /* 0x000fe20000000000 */
[----:B------:R-:W-:Y:S01]  /*30a0*/  UMOV UR5, 0x380fffff ;  /* 0x380fffff00057882 */ /* 0x000fe20000000000 */
[----:B--2---:R-:W0:Y:S01]  /*30b0*/  F2F.F32.F64 R16, R4 ;  /* 0x0000000400107310 */ /* 0x004e220000301000 */
[----:B------:R-:W-:-:S14]  /*30c0*/  DSETP.GEU.AND P0, PT, |R4|, UR4, PT ;  /* 0x0000000404007e2a */ /* 0x000fdc000bf0e200 */
[----:B0-----:R-:W-:Y:S01]  /*30d0*/  @!P0 FMUL R16, R16, 1.175494350822287508e-38 ;  /* 0x0080000010108820 */ /* 0x001fe20000400000 */
[----:B------:R-:W-:Y:S06]  /*30e0*/  BRA `(.L_x_38085) ;  /* 0x0000000800707947 */ /* 0x000fec0003800000 */
.L_x_38086:
        /* <DEDUP_REMOVED lines=12> */
.L_x_38099:
[----:B------:R-:W2:Y:S01]  /*31b0*/  LDG.E.64 R4, desc[UR36][R4.64] ;  /* 0x0000002404047981 */ /* 0x000ea2000c1e1b00 */
[----:B------:R-:W-:Y:S01]  /*31c0*/  UMOV UR4, 0xf0000000 ;  /* 0xf000000000047882 */ /* 0x000fe20000000000 */
[----:B------:R-:W-:Y:S01]  /*31d0*/  UMOV UR5, 0x380fffff ;  /* 0x380fffff00057882 */ /* 0x000fe20000000000 */
[----:B--2---:R-:W0:Y:S01]  /*31e0*/  F2F.F32.F64 R16, R4 ;  /* 0x0000000400107310 */ /* 0x004e220000301000 */
[----:B------:R-:W-:-:S14]  /*31f0*/  DSETP.GEU.AND P0, PT, |R4|, UR4, PT ;  /* 0x0000000404007e2a */ /* 0x000fdc000bf0e200 */
[----:B0-----:R-:W-:Y:S01]  /*3200*/  @!P0 FMUL R16, R16, 1.175494350822287508e-38 ;  /* 0x0080000010108820 */ /* 0x001fe20000400000 */
[----:B------:R-:W-:Y:S06]  /*3210*/  BRA `(.L_x_38085) ;  /* 0x0000000800247947 */ /* 0x000fec0003800000 */
.L_x_38098:
        /* <DEDUP_REMOVED lines=26> */
.L_x_38101:
        /* <DEDUP_REMOVED lines=13> */
.L_x_38100:
[----:B------:R-:W2:Y:S02]  /*3490*/  LDG.E.U16 R4, desc[UR36][R4.64] ;  /* 0x0000002404047981 */ /* 0x000ea4000c1e1500 */
[----:B--2---:R-:W-:Y:S01]  /*34a0*/  IMAD.U32 R16, R4, 0x10000, RZ ;  /* 0x0001000004107824 */ /* 0x004fe200078e00ff */
[----:B------:R-:W-:Y:S06]  /*34b0*/  BRA `(.L_x_38085) ;  /* 0x00000004007c7947 */ /* 0x000fec0003800000 */
.L_x_38097:
        /* <DEDUP_REMOVED lines=11> */
.L_x_38104:
        /* <DEDUP_REMOVED lines=19> */
.L_x_38106:
[----:B------:R-:W-:Y:S05]  /*36a0*/  BSYNC B0 ;  /* 0x0000000000007941 */ /* 0x000fea0003800000 */
.L_x_38105:
[----:B------:R-:W-:Y:S01]  /*36b0*/  IMAD.SHL.U32 R3, R3, 0x100000, RZ ;  /* 0x0010000003037824 */ /* 0x000fe200078e00ff */
[----:B------:R-:W-:-:S04]  /*36c0*/  LEA R5, R0, 0x3b800000, 0x17 ;  /* 0x3b80000000057811 */ /* 0x000fc800078eb8ff */
[----:B------:R-:W-:Y:S01]  /*36d0*/  LOP3.LUT R16, R5, R3, R16, 0xfe, !PT ;  /* 0x0000000305107212 */ /* 0x000fe200078efe10 */
[----:B------:R-:W-:Y:S06]  /*36e0*/  BRA `(.L_x_38085) ;  /* 0x0000000000f07947 */ /* 0x000fec0003800000 */
.L_x_38103:
        /* <DEDUP_REMOVED lines=19> */
.L_x_38108:
[----:B------:R-:W-:Y:S05]  /*3820*/  BSYNC B0 ;  /* 0x0000000000007941 */ /* 0x000fea0003800000 */
.L_x_38107:
[----:B------:R-:W-:Y:S01]  /*3830*/  IMAD.SHL.U32 R3, R3, 0x200000, RZ ;  /* 0x0020000003037824 */ /* 0x000fe200078e00ff */
[----:B------:R-:W-:-:S04]  /*3840*/  LEA R5, R0, 0x37800000, 0x17 ;  /* 0x3780000000057811 */ /* 0x000fc800078eb8ff */
[----:B------:R-:W-:Y:S01]  /*3850*/  LOP3.LUT R16, R5, R3, R16, 0xfe, !PT ;  /* 0x0000000305107212 */ /* 0x000fe200078efe10 */
[----:B------:R-:W-:Y:S06]  /*3860*/  BRA `(.L_x_38085) ;  /* 0x0000000000907947 */ /* 0x000fec0003800000 */
.L_x_38102:
        /* <DEDUP_REMOVED lines=14> */
.L_x_38090:
        /* <DEDUP_REMOVED lines=16> */
.L_x_38111:
[----:B------:R-:W-:Y:S05]  /*3a50*/  BRA `(.L_x_38085) ;  /* 0x0000000000147947 */ /* 0x000fea0003800000 */
.L_x_38110:
[----:B------:R-:W2:Y:S02]  /*3a60*/  LDG.E.64 R4, desc[UR36][R4.64] ;  /* 0x0000002404047981 */ /* 0x000ea4000c1e1b00 */
[----:B--2---:R0:W2:Y:S01]  /*3a70*/  I2F.U64 R16, R4 ;  /* 0x0000000400107312 */ /* 0x0040a20000301000 */
[----:B------:R-:W-:Y:S05]  /*3a80*/  BRA `(.L_x_38085) ;  /* 0x0000000000087947 */ /* 0x000fea0003800000 */
.L_x_38109:
[----:B------:R-:W2:Y:S02]  /*3a90*/  LDG.E R4, desc[UR36][R4.64] ;  /* 0x0000002404047981 */ /* 0x000ea4000c1e1900 */
[----:B--2---:R-:W-:-:S07]  /*3aa0*/  I2FP.F32.U32 R16, R4 ;  /* 0x0000000400107245 */ /* 0x004fce0000201000 */
.L_x_38085:
[----:B------:R-:W-:Y:S05]  /*3ab0*/  BSYNC B6 ;  /* 0x0000000000067941 */ /* 0x000fea0003800000 */
.L_x_38084:
[----:B------:R-:W0:Y:S01]  /*3ac0*/  S2R R25, SR_TID.X ;  /* 0x0000000000197919 */ /* 0x000e220000002100 */
[----:B------:R-:W-:Y:S01]  /*3ad0*/  BSSY B1, `(.L_x_38112) ;  /* 0x000004d000017945 */ /* 0x000fe20003800000 */
[----:B0-----:R-:W-:-:S13]  /*3ae0*/  ISETP.GE.AND P1, PT, R25, R17, PT ;  /* 0x000000111900720c */ /* 0x001fda0003f26270 */
        /* <DEDUP_REMOVED lines=11> */
[----:B----4-:R-:W0:Y:S01]  /*3ba0*/  MUFU.RCP R4, R0 ;  /* 0x0000000000047308 */ /* 0x010e220000001000 */
        /* <DEDUP_REMOVED lines=17> */
.L_x_38119:
[----:B------:R-:W-:Y:S01]  /*3cc0*/  FSETP.GEU.FTZ.AND P0, PT, R7, -R0, PT ;  /* 0x800000000700720b */ /* 0x000fe20003f1e000 */
[----:B------:R-:W-:-:S12]  /*3cd0*/  FADD.FTZ R4, R4, -1 ;  /* 0xbf80000004047421 */ /* 0x000fd80000010000 */
[----:B------:R-:W-:-:S07]  /*3ce0*/  @!P0 FADD.FTZ R4, R4, -1 ;  /* 0xbf80000004048421 */ /* 0x000fce0000010000 */
.L_x_38118:
[----:B------:R-:W-:Y:S05]  /*3cf0*/  BSYNC B2 ;  /* 0x0000000000027941 */ /* 0x000fea0003800000 */
.L_x_38117:
[----:B------:R-:W-:Y:S01]  /*3d00*/  FFMA.FTZ R5, -R0, R4, R5 ;  /* 0x0000000400057223 */ /* 0x000fe20000010105 */
[----:B------:R-:W-:Y:S06]  /*3d10*/  BRA `(.L_x_38115) ;  /* 0x00000000007c7947 */ /* 0x000fec0003800000 */
.L_x_38116:
[----:B----4-:R-:W-:Y:S01]  /*3d20*/  VIADD R4, R0, 0xf4800000 ;  /* 0xf480000000047836 */ /* 0x010fe20000000000 */
        /* <DEDUP_REMOVED lines=14> */
.L_x_38122:
        /* <DEDUP_REMOVED lines=13> */
.L_x_38121:
[----:B------:R-:W-:Y:S05]  /*3ee0*/  BSYNC B2 ;  /* 0x0000000000027941 */ /* 0x000fea0003800000 */
.L_x_38120:
[----:B0-----:R-:W-:-:S04]  /*3ef0*/  FMUL.FTZ R5, R4, 1.1920928955078125e-07 ;  /* 0x3400000004057820 */ /* 0x001fc80000410000 */
[----:B------:R-:W-:-:S07]  /*3f00*/  FMUL.FTZ R5, R10, R5 ;  /* 0x000000050a057220 */ /* 0x000fce0000410000 */
.L_x_38115:
[----:B------:R-:W-:Y:S05]  /*3f10*/  BSYNC B0 ;  /* 0x0000000000007941 */ /* 0x000fea0003800000 */
.L_x_38114:
        /* <DEDUP_REMOVED lines=8> */
.L_x_38113:
[----:B------:R-:W-:Y:S05]  /*3fa0*/  BSYNC B1 ;  /* 0x0000000000017941 */ /* 0x000fea0003800000 */
.L_x_38112:
        /* <DEDUP_REMOVED lines=32> */
.L_x_38130:
[----:B------:R-:W-:Y:S01]  /*41b0*/  FSETP.GEU.FTZ.AND P0, PT, R6, -R7, PT ;  /* 0x800000070600720b */ /* 0x000fe20003f1e000 */
[----:B------:R-:W-:-:S12]  /*41c0*/  FADD.FTZ R5, R5, -1 ;  /* 0xbf80000005057421 */ /* 0x000fd80000010000 */
[----:B------:R-:W-:-:S07]  /*41d0*/  @!P0 FADD.FTZ R5, R5, -1 ;  /* 0xbf80000005058421 */ /* 0x000fce0000010000 */
.L_x_38129:
[----:B------:R-:W-:Y:S05]  /*41e0*/  BSYNC B2 ;  /* 0x0000000000027941 */ /* 0x000fea0003800000 */
.L_x_38128:
[----:B------:R-:W-:Y:S01]  /*41f0*/  FFMA.FTZ R18, -R7, R5, R18 ;  /* 0x0000000507127223 */ /* 0x000fe20000010112 */
[----:B------:R-:W-:Y:S06]  /*4200*/  BRA `(.L_x_38126) ;  /* 0x00000000007c7947 */ /* 0x000fec0003800000 */
.L_x_38127:
        /* <DEDUP_REMOVED lines=15> */
.L_x_38133:
        /* <DEDUP_REMOVED lines=13> */
.L_x_38132:
[----:B------:R-:W-:Y:S05]  /*43d0*/  BSYNC B2 ;  /* 0x0000000000027941 */ /* 0x000fea0003800000 */
.L_x_38131:
[----:B------:R-:W-:-:S04]  /*43e0*/  FMUL.FTZ R5, R5, 1.1920928955078125e-07 ;  /* 0x3400000005057820 */ /* 0x000fc80000410000 */
[----:B------:R-:W-:-:S07]  /*43f0*/  FMUL.FTZ R18, R18, R5 ;  /* 0x0000000512127220 */ /* 0x000fce0000410000 */
.L_x_38126:
[----:B------:R-:W-:Y:S05]  /*4400*/  BSYNC B0 ;  /* 0x0000000000007941 */ /* 0x000fea0003800000 */
.L_x_38125:
[C---:B------:R-:W-:Y:S02]  /*4410*/  FSETP.GTU.FTZ.AND P0, PT, |R18|.reuse, +INF , PT ;  /* 0x7f8000001200780b */ /* 0x040fe40003f1c200 */
[C---:B------:R-:W-:Y:S02]  /*4420*/  LOP3.LUT R19, R18.reuse, 0x80000000, R19, 0xb8, !PT ;  /* 0x8000000012137812 */ /* 0x040fe400078eb813 */
[----:B------:R-:W-:Y:S02]  /*4430*/  FSETP.GEU.FTZ.AND P3, PT, R3, RZ, PT ;  /* 0x000000ff0300720b */ /* 0x000fe40003f7e000 */
[----:B------:R-:W-:-:S04]  /*4440*/  FSEL R18, R18, R19, P0 ;  /* 0x0000001312127208 */ /* 0x000fc80000000000 */
[C---:B------:R-:W-:Y:S02]  /*4450*/  FSETP.NEU.FTZ.AND P0, PT, R18.reuse, RZ, PT ;  /* 0x000000ff1200720b */ /* 0x040fe40003f1d000 */
[----:B------:R-:W-:-:S04]  /*4460*/  FSETP.GEU.FTZ.AND P2, PT, R18, RZ, PT ;  /* 0x000000ff1200720b */ /* 0x000fc80003f5e000 */
[----:B------:R-:W-:-:S13]  /*4470*/  PLOP3.LUT P0, PT, P0, P3, P2, 0x60, 0x0 ;  /* 0x000000000000781c */ /* 0x000fda0000706c20 */
[----:B------:R-:W-:-:S07]  /*4480*/  @P0 FADD.FTZ R18, R18, R3 ;  /* 0x0000000312120221 */ /* 0x000fce0000010000 */
.L_x_38124:
[----:B------:R-:W-:Y:S05]  /*4490*/  BSYNC B1 ;  /* 0x0000000000017941 */ /* 0x000fea0003800000 */
.L_x_38123:
        /* <DEDUP_REMOVED lines=32> */
.L_x_38141:
[----:B------:R-:W-:Y:S01]  /*46a0*/  FSETP.GEU.FTZ.AND P0, PT, R6, -R7, PT ;  /* 0x800000070600720b */ /* 0x000fe20003f1e000 */
[----:B------:R-:W-:-:S12]  /*46b0*/  FADD.FTZ R0, R0, -1 ;  /* 0xbf80000000007421 */ /* 0x000fd80000010000 */
[----:B------:R-:W-:-:S07]  /*46c0*/  @!P0 FADD.FTZ R0, R0, -1 ;  /* 0xbf80000000008421 */ /* 0x000fce0000010000 */
.L_x_38140:
[----:B------:R-:W-:Y:S05]  /*46d0*/  BSYNC B2 ;  /* 0x0000000000027941 */ /* 0x000fea0003800000 */
.L_x_38139:
[----:B------:R-:W-:Y:S01]  /*46e0*/  FFMA.FTZ R5, -R7, R0, R5 ;  /* 0x0000000007057223 */ /* 0x000fe20000010105 */
[----:B------:R-:W-:Y:S06]  /*46f0*/  BRA `(.L_x_38137) ;  /* 0x00000000007c7947 */ /* 0x000fec0003800000 */
.L_x_38138:
        /* <DEDUP_REMOVED lines=15> */
.L_x_38144:
        /* <DEDUP_REMOVED lines=13> */
.L_x_38143:
[----:B------:R-:W-:Y:S05]  /*48c0*/  BSYNC B2 ;  /* 0x0000000000027941 */ /* 0x000fea0003800000 */
.L_x_38142:
[----:B------:R-:W-:-:S04]  /*48d0*/  FMUL.FTZ R5, R5, 1.1920928955078125e-07 ;  /* 0x3400000005057820 */ /* 0x000fc80000410000 */
[----:B------:R-:W-:-:S07]  /*48e0*/  FMUL.FTZ R5, R10, R5 ;  /* 0x000000050a057220 */ /* 0x000fce0000410000 */
.L_x_38137:
[----:B------:R-:W-:Y:S05]  /*48f0*/  BSYNC B0 ;  /* 0x0000000000007941 */ /* 0x000fea0003800000 */
.L_x_38136:
        /* <DEDUP_REMOVED lines=8> */
.L_x_38135:
[----:B------:R-:W-:Y:S05]  /*4980*/  BSYNC B1 ;  /* 0x0000000000017941 */ /* 0x000fea0003800000 */
.L_x_38134:
        /* <DEDUP_REMOVED lines=32> */
.L_x_38152:
[----:B------:R-:W-:Y:S01]  /*4b90*/  FSETP.GEU.FTZ.AND P0, PT, R6, -R7, PT ;  /* 0x800000070600720b */ /* 0x000fe20003f1e000 */
[----:B------:R-:W-:-:S12]  /*4ba0*/  FADD.FTZ R0, R0, -1 ;  /* 0xbf80000000007421 */ /* 0x000fd80000010000 */
[----:B------:R-:W-:-:S07]  /*4bb0*/  @!P0 FADD.FTZ R0, R0, -1 ;  /* 0xbf80000000008421 */ /* 0x000fce0000010000 */
.L_x_38151:
[----:B------:R-:W-:Y:S05]  /*4bc0*/  BSYNC B2 ;  /* 0x0000000000027941 */ /* 0x000fea0003800000 */
.L_x_38150:
[----:B------:R-:W-:Y:S01]  /*4bd0*/  FFMA.FTZ R5, -R7, R0, R5 ;  /* 0x0000000007057223 */ /* 0x000fe20000010105 */
[----:B------:R-:W-:Y:S06]  /*4be0*/  BRA `(.L_x_38148) ;  /* 0x00000000007c7947 */ /* 0x000fec0003800000 */
.L_x_38149:
        /* <DEDUP_REMOVED lines=15> */
.L_x_38155:
        /* <DEDUP_REMOVED lines=13> */
.L_x_38154:
[----:B------:R-:W-:Y:S05]  /*4db0*/  BSYNC B2 ;  /* 0x0000000000027941 */ /* 0x000fea0003800000 */
.L_x_38153:
[----:B------:R-:W-:-:S04]  /*4dc0*/  FMUL.FTZ R5, R5, 1.1920928955078125e-07 ;  /* 0x3400000005057820 */ /* 0x000fc80000410000 */
[----:B------:R-:W-:-:S07]  /*4dd0*/  FMUL.FTZ R5, R10, R5 ;  /* 0x000000050a057220 */ /* 0x000fce0000410000 */
.L_x_38148:
[----:B------:R-:W-:Y:S05]  /*4de0*/  BSYNC B0 ;  /* 0x0000000000007941 */ /* 0x000fea0003800000 */
.L_x_38147:
        /* <DEDUP_REMOVED lines=8> */
.L_x_38146:
[----:B------:R-:W-:Y:S05]  /*4e70*/  BSYNC B1 ;  /* 0x0000000000017941 */ /* 0x000fea0003800000 */
.L_x_38145:
        /* <DEDUP_REMOVED lines=25> */
.L_x_38161:
[----:B----4-:R-:W2:Y:S01]  /*5010*/  F2I.S64.TRUNC R4, R4 ;  /* 0x0000000400047311 */ /* 0x010ea2000020d900 */
[----:B------:R-:W-:Y:S02]  /*5020*/  VIADD R25, R25, 0x80 ;  /* 0x0000008019197836 */ /* 0x000fe40000000000 */
[----:B--2---:R-:W-:-:S05]  /*5030*/  IMAD.MOV.U32 R3, RZ, RZ, R4 ;  /* 0x000000ffff037224 */ /* 0x004fca00078e0004 */
[----:B------:R2:W-:Y:S01]  /*5040*/  STG.E.U8 desc[UR36][R8.64], R3 ;  /* 0x0000000308007986 */ /* 0x0005e2000c101124 */
[----:B------:R-:W-:Y:S05]  /*5050*/  BRA `(.L_x_38157) ;  /* 0x0000000c00907947 */ /* 0x000fea0003800000 */
.L_x_38160:
        /* <DEDUP_REMOVED lines=10> */
.L_x_38164:
[----:B------:R-:W2:Y:S01]  /*5100*/  F2I.FTZ.TRUNC.NTZ R3, R4 ;  /* 0x0000000400037305 */ /* 0x000ea2000021f100 */
[----:B------:R-:W-:Y:S01]  /*5110*/  VIADD R25, R25, 0x80 ;  /* 0x0000008019197836 */ /* 0x000fe20000000000 */
[----:B--2---:R2:W-:Y:S01]  /*5120*/  STG.E desc[UR36][R8.64], R3 ;  /* 0x0000000308007986 */ /* 0x0045e2000c101924 */
[----:B------:R-:W-:Y:S05]  /*5130*/  BRA `(.L_x_38157) ;  /* 0x0000000c00587947 */ /* 0x000fea0003800000 */
.L_x_38163:
[----:B------:R-:W2:Y:S01]  /*5140*/  F2I.FTZ.TRUNC.NTZ R3, R4 ;  /* 0x0000000400037305 */ /* 0x000ea2000021f100 */
[----:B------:R-:W-:Y:S01]  /*5150*/  VIADD R25, R25, 0x80 ;  /* 0x0000008019197836 */ /* 0x000fe20000000000 */
[----:B--2---:R2:W-:Y:S01]  /*5160*/  STG.E.U16 desc[UR36][R8.64], R3 ;  /* 0x0000000308007986 */ /* 0x0045e2000c101524 */
[----:B------:R-:W-:Y:S05]  /*5170*/  BRA `(.L_x_38157) ;  /* 0x0000000c00487947 */ /* 0x000fea0003800000 */
.L_x_38159:
        /* <DEDUP_REMOVED lines=9> */
.L_x_38166:
[----:B----4-:R-:W-:Y:S01]  /*5210*/  F2FP.F16.F32.PACK_AB R4, RZ, R4 ;  /* 0x00000004ff04723e */ /* 0x010fe200000000ff */
[----:B------:R-:W-:-:S04]  /*5220*/  VIADD R25, R25, 0x80 ;  /* 0x0000008019197836 */ /* 0x000fc80000000000 */
[----:B------:R2:W-:Y:S01]  /*5230*/  STG.E.U16 desc[UR36][R8.64], R4 ;  /* 0x0000000408007986 */ /* 0x0005e2000c101524 */
[----:B------:R-:W-:Y:S05]  /*5240*/  BRA `(.L_x_38157) ;  /* 0x0000000c00147947 */ /* 0x000fea0003800000 */
.L_x_38165:
        /* <DEDUP_REMOVED lines=10> */
.L_x_38168:
[----:B------:R-:W-:Y:S01]  /*52f0*/  F2FP.F16.F32.PACK_AB R3, RZ, R4 ;  /* 0x00000004ff03723e */ /* 0x000fe200000000ff */
[----:B------:R-:W-:-:S03]  /*5300*/  VIADD R25, R25, 0x80 ;  /* 0x0000008019197836 */ /* 0x000fc60000000000 */
[----:B------:R-:W-:-:S05]  /*5310*/  PRMT R3, R3, 0x5410, RZ ;  /* 0x0000541003037816 */ /* 0x000fca00000000ff */
[----:B------:R2:W-:Y:S01]  /*5320*/  STG.E desc[UR36][R8.64], R3 ;  /* 0x0000000308007986 */ /* 0x0005e2000c101924 */
[----:B------:R-:W-:Y:S05]  /*5330*/  BRA `(.L_x_38157) ;  /* 0x0000000800d87947 */ /* 0x000fea0003800000 */
.L_x_38167:
[----:B----4-:R-:W-:Y:S01]  /*5340*/  FMUL.FTZ R4, R4, 1 ;  /* 0x3f80000004047820 */ /* 0x010fe20000410000 */
[----:B------:R-:W-:-:S05]  /*5350*/  VIADD R25, R25, 0x80 ;  /* 0x0000008019197836 */ /* 0x000fca0000000000 */
[----:B------:R-:W2:Y:S02]  /*5360*/  F2F.F64.F32 R4, R4 ;  /* 0x0000000400047310 */ /* 0x000ea40000201800 */
[----:B--2---:R2:W-:Y:S01]  /*5370*/  STG.E.64 desc[UR36][R8.64], R4 ;  /* 0x0000000408007986 */ /* 0x0045e2000c101b24 */
[----:B------:R-:W-:Y:S05]  /*5380*/  BRA `(.L_x_38157) ;  /* 0x0000000800c47947 */ /* 0x000fea0003800000 */
.L_x_38158:
        /* <DEDUP_REMOVED lines=13> */
.L_x_38171:
[----:B----4-:R-:W-:Y:S01]  /*5460*/  FMUL.FTZ R4, R4, 1 ;  /* 0x3f80000004047820 */ /* 0x010fe20000410000 */
[----:B------:R-:W-:Y:S01]  /*5470*/  CS2R R6, SRZ ;  /* 0x0000000000067805 */ /* 0x000fe2000001ff00 */
[----:B------:R-:W-:-:S04]  /*5480*/  VIADD R25, R25, 0x80 ;  /* 0x0000008019197836 */ /* 0x000fc80000000000 */
[----:B------:R-:W2:Y:S02]  /*5490*/  F2F.F64.F32 R4, R4 ;  /* 0x0000000400047310 */ /* 0x000ea40000201800 */
[----:B--2---:R2:W-:Y:S01]  /*54a0*/  STG.E.128 desc[UR36][R8.64], R4 ;  /* 0x0000000408007986 */ /* 0x0045e2000c101d24 */
[----:B------:R-:W-:Y:S05]  /*54b0*/  BRA `(.L_x_38157) ;  /* 0x0000000800787947 */ /* 0x000fea0003800000 */
.L_x_38170:
        /* <DEDUP_REMOVED lines=20> */
.L_x_38175:
[----:B------:R-:W-:Y:S05]  /*5600*/  BSYNC B0 ;  /* 0x0000000000007941 */ /* 0x000fea0003800000 */
.L_x_38174:
[----:B------:R-:W-:Y:S01]  /*5610*/  LOP3.LUT R5, R0, R5, RZ, 0xfc, !PT ;  /* 0x0000000500057212 */ /* 0x000fe200078efcff */
[----:B------:R-:W-:-:S04]  /*5620*/  VIADD R25, R25, 0x80 ;  /* 0x0000008019197836 */ /* 0x000fc80000000000 */
[----:B------:R2:W-:Y:S01]  /*5630*/  STG.E.U8 desc[UR36][R8.64], R5 ;  /* 0x0000000508007986 */ /* 0x0005e2000c101124 */
[----:B------:R-:W-:Y:S05]  /*5640*/  BRA `(.L_x_38157) ;  /* 0x0000000800147947 */ /* 0x000fea0003800000 */
.L_x_38173:
        /* <DEDUP_REMOVED lines=12> */
.L_x_38177:
[----:B------:R-:W-:Y:S01]  /*5710*/  IMAD.MOV.U32 R0, RZ, RZ, 0x7f ;  /* 0x0000007fff007424 */ /* 0x000fe200078e00ff */
[----:B------:R-:W-:-:S04]  /*5720*/  ISETP.GT.U32.AND P0, PT, R5, 0x7f800000, PT ;  /* 0x7f8000000500780c */ /* 0x000fc80003f04070 */
[----:B------:R-:W-:-:S09]  /*5730*/  SEL R0, R0, 0x7c, P0 ;  /* 0x0000007c00007807 */ /* 0x000fd20000000000 */
.L_x_38178:
[----:B------:R-:W-:Y:S05]  /*5740*/  BSYNC B0 ;  /* 0x0000000000007941 */ /* 0x000fea0003800000 */
.L_x_38176:
[----:B----4-:R-:W-:Y:S01]  /*5750*/  LOP3.LUT R4, R4, 0x80000000, RZ, 0xc0, !PT ;  /* 0x8000000004047812 */ /* 0x010fe200078ec0ff */
[----:B------:R-:W-:-:S03]  /*5760*/  VIADD R25, R25, 0x80 ;  /* 0x0000008019197836 */ /* 0x000fc60000000000 */
[----:B------:R-:W-:-:S04]  /*5770*/  SHF.R.U32.HI R3, RZ, 0x18, R4 ;  /* 0x00000018ff037819 */ /* 0x000fc80000011604 */
[----:B------:R-:W-:-:S05]  /*5780*/  LOP3.LUT R3, R0, R3, RZ, 0xfc, !PT ;  /* 0x0000000300037212 */ /* 0x000fca00078efcff */
[----:B------:R2:W-:Y:S01]  /*5790*/  STG.E.U8 desc[UR36][R8.64], R3 ;  /* 0x0000000308007986 */ /* 0x0005e2000c101124 */
[----:B------:R-:W-:Y:S05]  /*57a0*/  BRA `(.L_x_38157) ;  /* 0x0000000400bc7947 */ /* 0x000fea0003800000 */
.L_x_38172:
[----:B----4-:R-:W-:Y:S01]  /*57b0*/  F2FP.BF16.F32.PACK_AB R4, RZ, R4 ;  /* 0x00000004ff04723e */ /* 0x010fe200000010ff */
[----:B------:R-:W-:-:S04]  /*57c0*/  VIADD R25, R25, 0x80 ;  /* 0x0000008019197836 */ /* 0x000fc80000000000 */
[----:B------:R2:W-:Y:S01]  /*57d0*/  STG.E.U16 desc[UR36][R8.64], R4 ;  /* 0x0000000408007986 */ /* 0x0005e2000c101524 */
[----:B------:R-:W-:Y:S05]  /*57e0*/  BRA `(.L_x_38157) ;  /* 0x0000000400ac7947 */ /* 0x000fea0003800000 */
.L_x_38169:
        /* <DEDUP_REMOVED lines=12> */
.L_x_38181:
        /* <DEDUP_REMOVED lines=16> */
.L_x_38184:
[----:B----4-:R-:W-:-:S04]  /*59b0*/  LOP3.LUT R4, R4, 0x80000000, RZ, 0xc0, !PT ;  /* 0x8000000004047812 */ /* 0x010fc800078ec0ff */
[----:B------:R-:W-:-:S04]  /*59c0*/  SHF.R.U32.HI R4, RZ, 0x18, R4 ;  /* 0x00000018ff047819 */ /* 0x000fc80000011604 */
[----:B------:R-:W-:-:S04]  /*59d0*/  LOP3.LUT R3, R3, R4, RZ, 0xfc, !PT ;  /* 0x0000000403037212 */ /* 0x000fc800078efcff */
[----:B------:R-:W-:-:S07]  /*59e0*/  PRMT R0, R3, 0x7610, R0 ;  /* 0x0000761003007816 */ /* 0x000fce0000000000 */
.L_x_38183:
[----:B------:R-:W-:Y:S05]  /*59f0*/  BSYNC B0 ;  /* 0x0000000000007941 */ /* 0x000fea0003800000 */
.L_x_38182:
[----:B------:R2:W-:Y:S01]  /*5a00*/  STG.E.U8 desc[UR36][R8.64], R0 ;  /* 0x0000000008007986 */ /* 0x0005e2000c101124 */
[----:B------:R-:W-:Y:S01]  /*5a10*/  VIADD R25, R25, 0x80 ;  /* 0x0000008019197836 */ /* 0x000fe20000000000 */
[----:B------:R-:W-:Y:S06]  /*5a20*/  BRA `(.L_x_38157) ;  /* 0x00000004001c7947 */ /* 0x000fec0003800000 */
.L_x_38180:
        /* <DEDUP_REMOVED lines=16> */
.L_x_38187:
[----:B----4-:R-:W-:-:S04]  /*5b30*/  LOP3.LUT R4, R4, 0x80000000, RZ, 0xc0, !PT ;  /* 0x8000000004047812 */ /* 0x010fc800078ec0ff */
[----:B------:R-:W-:-:S04]  /*5b40*/  SHF.R.U32.HI R4, RZ, 0x18, R4 ;  /* 0x00000018ff047819 */ /* 0x000fc80000011604 */
[----:B------:R-:W-:-:S04]  /*5b50*/  LOP3.LUT R3, R3, R4, RZ, 0xfc, !PT ;  /* 0x0000000403037212 */ /* 0x000fc800078efcff */
[----:B------:R-:W-:-:S07]  /*5b60*/  PRMT R0, R3, 0x7610, R0 ;  /* 0x0000761003007816 */ /* 0x000fce0000000000 */
.L_x_38186:
[----:B------:R-:W-:Y:S05]  /*5b70*/  BSYNC B0 ;  /* 0x0000000000007941 */ /* 0x000fea0003800000 */
.L_x_38185:
[----:B------:R2:W-:Y:S01]  /*5b80*/  STG.E.U8 desc[UR36][R8.64], R0 ;  /* 0x0000000008007986 */ /* 0x0005e2000c101124 */
[----:B------:R-:W-:Y:S01]  /*5b90*/  VIADD R25, R25, 0x80 ;  /* 0x0000008019197836 */ /* 0x000fe20000000000 */
[----:B------:R-:W-:Y:S06]  /*5ba0*/  BRA `(.L_x_38157) ;  /* 0x0000000000bc7947 */ /* 0x000fec0003800000 */
.L_x_38179:
        /* <DEDUP_REMOVED lines=22> */
.L_x_38162:
        /* <DEDUP_REMOVED lines=16> */
.L_x_38190:
[----:B------:R-:W-:Y:S01]  /*5e10*/  VIADD R25, R25, 0x80 ;  /* 0x0000008019197836 */ /* 0x000fe20000000000 */
[----:B------:R-:W-:Y:S06]  /*5e20*/  BRA `(.L_x_38157) ;  /* 0x00000000001c7947 */ /* 0x000fec0003800000 */
.L_x_38189:
[----:B----4-:R-:W2:Y:S01]  /*5e30*/  F2I.U64.TRUNC R4, R4 ;  /* 0x0000000400047311 */ /* 0x010ea2000020d800 */
[----:B------:R-:W-:Y:S01]  /*5e40*/  VIADD R25, R25, 0x80 ;  /* 0x0000008019197836 */ /* 0x000fe20000000000 */
[----:B--2---:R2:W-:Y:S01]  /*5e50*/  STG.E.64 desc[UR36][R8.64], R4 ;  /* 0x0000000408007986 */ /* 0x0045e2000c101b24 */
[----:B------:R-:W-:Y:S05]  /*5e60*/  BRA `(.L_x_38157) ;  /* 0x00000000000c7947 */ /* 0x000fea0003800000 */
.L_x_38188:
[----:B------:R-:W2:Y:S01]  /*5e70*/  F2I.FTZ.U32.TRUNC.NTZ R3, R4 ;  /* 0x0000000400037305 */ /* 0x000ea2000021f000 */
[----:B------:R-:W-:Y:S01]  /*5e80*/  VIADD R25, R25, 0x80 ;  /* 0x0000008019197836 */ /* 0x000fe20000000000 */
[----:B--2---:R2:W-:Y:S06]  /*5e90*/  STG.E desc[UR36][R8.64], R3 ;  /* 0x0000000308007986 */ /* 0x0045ec000c101924 */
.L_x_38157:
[----:B------:R-:W-:Y:S05]  /*5ea0*/  BSYNC B6 ;  /* 0x0000000000067941 */ /* 0x000fea0003800000 */
.L_x_38156:
        /* <DEDUP_REMOVED lines=24> */
.L_x_38196:
[----:B-1-3--:R-:W1:Y:S02]  /*6030*/  F2I.S64.TRUNC R18, R18 ;  /* 0x0000001200127311 */ /* 0x00ae64000020d900 */
[----:B-1----:R-:W-:-:S05]  /*6040*/  IMAD.MOV.U32 R3, RZ, RZ, R18 ;  /* 0x000000ffff037224 */ /* 0x002fca00078e0012 */
[----:B------:R1:W-:Y:S01]  /*6050*/  STG.E.U8 desc[UR36][R8.64], R3 ;  /* 0x0000000308007986 */ /* 0x0003e2000c101124 */
[----:B------:R-:W-:Y:S05]  /*6060*/  BRA `(.L_x_38198) ;  /* 0x0000000c00407947 */ /* 0x000fea0003800000 */
.L_x_38195:
        /* <DEDUP_REMOVED lines=9> */
.L_x_38200:
[----:B-1-3--:R-:W1:Y:S02]  /*6100*/  F2I.FTZ.TRUNC.NTZ R3, R18 ;  /* 0x0000001200037305 */ /* 0x00ae64000021f100 */
[----:B-1----:R1:W-:Y:S01]  /*6110*/  STG.E desc[UR36][R8.64], R3 ;  /* 0x0000000308007986 */ /* 0x0023e2000c101924 */
[----:B------:R-:W-:Y:S05]  /*6120*/  BRA `(.L_x_38198) ;  /* 0x0000000c00107947 */ /* 0x000fea0003800000 */
.L_x_38199:
[----:B-1-3--:R-:W1:Y:S02]  /*6130*/  F2I.FTZ.TRUNC.NTZ R3, R18 ;  /* 0x0000001200037305 */ /* 0x00ae64000021f100 */
[----:B-1----:R1:W-:Y:S01]  /*6140*/  STG.E.U16 desc[UR36][R8.64], R3 ;  /* 0x0000000308007986 */ /* 0x0023e2000c101524 */
[----:B------:R-:W-:Y:S05]  /*6150*/  BRA `(.L_x_38198) ;  /* 0x0000000c00047947 */ /* 0x000fea0003800000 */
.L_x_38194:
        /* <DEDUP_REMOVED lines=8> */
.L_x_38202:
[----:B-1-3--:R-:W-:-:S05]  /*61e0*/  F2FP.F16.F32.PACK_AB R18, RZ, R18 ;  /* 0x00000012ff12723e */ /* 0x00afca00000000ff */
[----:B------:R1:W-:Y:S01]  /*61f0*/  STG.E.U16 desc[UR36][R8.64], R18 ;  /* 0x0000001208007986 */ /* 0x0003e2000c101524 */
[----:B------:R-:W-:Y:S05]  /*6200*/  BRA `(.L_x_38198) ;  /* 0x0000000800d87947 */ /* 0x000fea0003800000 */
.L_x_38201:
        /* <DEDUP_REMOVED lines=9> */
.L_x_38204:
[----:B-1-3--:R-:W-:-:S04]  /*62a0*/  F2FP.F16.F32.PACK_AB R3, RZ, R18 ;  /* 0x00000012ff03723e */ /* 0x00afc800000000ff */
[----:B------:R-:W-:-:S05]  /*62b0*/  PRMT R3, R3, 0x5410, RZ ;  /* 0x0000541003037816 */ /* 0x000fca00000000ff */
[----:B------:R1:W-:Y:S01]  /*62c0*/  STG.E desc[UR36][R8.64], R3 ;  /* 0x0000000308007986 */ /* 0x0003e2000c101924 */
[----:B------:R-:W-:Y:S05]  /*62d0*/  BRA `(.L_x_38198) ;  /* 0x0000000800a47947 */ /* 0x000fea0003800000 */
.L_x_38203:
[----:B-1-3--:R-:W-:-:S06]  /*62e0*/  FMUL.FTZ R4, R18, 1 ;  /* 0x3f80000012047820 */ /* 0x00afcc0000410000 */
[----:B------:R-:W1:Y:S02]  /*62f0*/  F2F.F64.F32 R4, R4 ;  /* 0x0000000400047310 */ /* 0x000e640000201800 */
[----:B-1----:R1:W-:Y:S01]  /*6300*/  STG.E.64 desc[UR36][R8.64], R4 ;  /* 0x0000000408007986 */ /* 0x0023e2000c101b24 */
[----:B------:R-:W-:Y:S05]  /*6310*/  BRA `(.L_x_38198) ;  /* 0x0000000800947947 */ /* 0x000fea0003800000 */
.L_x_38193:
        /* <DEDUP_REMOVED lines=12> */
.L_x_38207:
[----:B-1-3--:R-:W-:Y:S01]  /*63e0*/  FMUL.FTZ R4, R18, 1 ;  /* 0x3f80000012047820 */ /* 0x00afe20000410000 */
[----:B------:R-:W-:-:S05]  /*63f0*/  CS2R R6, SRZ ;  /* 0x0000000000067805 */ /* 0x000fca000001ff00 */
[----:B------:R-:W1:Y:S02]  /*6400*/  F2F.F64.F32 R4, R4 ;  /* 0x0000000400047310 */ /* 0x000e640000201800 */
[----:B-1----:R1:W-:Y:S01]  /*6410*/  STG.E.128 desc[UR36][R8.64], R4 ;  /* 0x0000000408007986 */ /* 0x0023e2000c101d24 */
[----:B------:R-:W-:Y:S05]  /*6420*/  BRA `(.L_x_38198) ;  /* 0x0000000800507947 */ /* 0x000fea0003800000 */
.L_x_38206:
        /* <DEDUP_REMOVED lines=20> */
.L_x_38211:
[----:B------:R-:W-:Y:S05]  /*6570*/  BSYNC B0 ;  /* 0x0000000000007941 */ /* 0x000fea0003800000 */
.L_x_38210:
[----:B------:R-:W-:-:S05]  /*6580*/  LOP3.LUT R5, R0, R5, RZ, 0xfc, !PT ;  /* 0x0000000500057212 */ /* 0x000fca00078efcff */
[----:B------:R1:W-:Y:S01]  /*6590*/  STG.E.U8 desc[UR36][R8.64], R5 ;  /* 0x0000000508007986 */ /* 0x0003e2000c101124 */
[----:B------:R-:W-:Y:S05]  /*65a0*/  BRA `(.L_x_38198) ;  /* 0x0000000400f07947 */ /* 0x000fea0003800000 */
.L_x_38209:
        /* <DEDUP_REMOVED lines=12> */
.L_x_38213:
[----:B------:R-:W-:Y:S01]  /*6670*/  IMAD.MOV.U32 R0, RZ, RZ, 0x7f ;  /* 0x0000007fff007424 */ /* 0x000fe200078e00ff */
[----:B------:R-:W-:-:S04]  /*6680*/  ISETP.GT.U32.AND P0, PT, R4, 0x7f800000, PT ;  /* 0x7f8000000400780c */ /* 0x000fc80003f04070 */
[----:B------:R-:W-:-:S09]  /*6690*/  SEL R0, R0, 0x7c, P0 ;  /* 0x0000007c00007807 */ /* 0x000fd20000000000 */
.L_x_38214:
[----:B------:R-:W-:Y:S05]  /*66a0*/  BSYNC B0 ;  /* 0x0000000000007941 */ /* 0x000fea0003800000 */
.L_x_38212:
[----:B------:R-:W-:-:S04]  /*66b0*/  LOP3.LUT R18, R18, 0x80000000, RZ, 0xc0, !PT ;  /* 0x8000000012127812 */ /* 0x000fc800078ec0ff */
[----:B------:R-:W-:-:S04]  /*66c0*/  SHF.R.U32.HI R3, RZ, 0x18, R18 ;  /* 0x00000018ff037819 */ /* 0x000fc80000011612 */
[----:B------:R-:W-:-:S05]  /*66d0*/  LOP3.LUT R3, R0, R3, RZ, 0xfc, !PT ;  /* 0x0000000300037212 */ /* 0x000fca00078efcff */
[----:B------:R1:W-:Y:S01]  /*66e0*/  STG.E.U8 desc[UR36][R8.64], R3 ;  /* 0x0000000308007986 */ /* 0x0003e2000c101124 */
[----:B------:R-:W-:Y:S05]  /*66f0*/  BRA `(.L_x_38198) ;  /* 0x00000004009c7947 */ /* 0x000fea0003800000 */
.L_x_38208:
[----:B-1-3--:R-:W-:-:S05]  /*6700*/  F2FP.BF16.F32.PACK_AB R18, RZ, R18 ;  /* 0x00000012ff12723e */ /* 0x00afca00000010ff */
[----:B------:R1:W-:Y:S01]  /*6710*/  STG.E.U16 desc[UR36][R8.64], R18 ;  /* 0x0000001208007986 */ /* 0x0003e2000c101524 */
[----:B------:R-:W-:Y:S05]  /*6720*/  BRA `(.L_x_38198) ;  /* 0x0000000400907947 */ /* 0x000fea0003800000 */
.L_x_38205:
        /* <DEDUP_REMOVED lines=11> */
.L_x_38217:
        /* <DEDUP_REMOVED lines=16> */
.L_x_38220:
[----:B------:R-:W-:-:S04]  /*68e0*/  LOP3.LUT R18, R18, 0x80000000, RZ, 0xc0, !PT ;  /* 0x8000000012127812 */ /* 0x000fc800078ec0ff */
[----:B------:R-:W-:-:S04]  /*68f0*/  SHF.R.U32.HI R3, RZ, 0x18, R18 ;  /* 0x00000018ff037819 */ /* 0x000fc80000011612 */
[----:B------:R-:W-:-:S04]  /*6900*/  LOP3.LUT R0, R0, R3, RZ, 0xfc, !PT ;  /* 0x0000000300007212 */ /* 0x000fc800078efcff */
[----:B------:R-:W-:-:S07]  /*6910*/  PRMT R4, R0, 0x7610, R4 ;  /* 0x0000761000047816 */ /* 0x000fce0000000004 */
.L_x_38219:
[----:B------:R-:W-:Y:S05]  /*6920*/  BSYNC B0 ;  /* 0x0000000000007941 */ /* 0x000fea0003800000 */
.L_x_38218:
[----:B------:R4:W-:Y:S01]  /*6930*/  STG.E.U8 desc[UR36][R8.64], R4 ;  /* 0x0000000408007986 */ /* 0x0009e2000c101124 */
[----:B------:R-:W-:Y:S05]  /*6940*/  BRA `(.L_x_38198) ;  /* 0x0000000400087947 */ /* 0x000fea0003800000 */
.L_x_38216:
        /* <DEDUP_REMOVED lines=16> */
.L_x_38223:
[----:B------:R-:W-:-:S04]  /*6a50*/  LOP3.LUT R18, R18, 0x80000000, RZ, 0xc0, !PT ;  /* 0x8000000012127812 */ /* 0x000fc800078ec0ff */
[----:B------:R-:W-:-:S04]  /*6a60*/  SHF.R.U32.HI R3, RZ, 0x18, R18 ;  /* 0x00000018ff037819 */ /* 0x000fc80000011612 */
[----:B------:R-:W-:-:S04]  /*6a70*/  LOP3.LUT R0, R0, R3, RZ, 0xfc, !PT ;  /* 0x0000000300007212 */ /* 0x000fc800078efcff */
[----:B------:R-:W-:-:S07]  /*6a80*/  PRMT R4, R0, 0x7610, R4 ;  /* 0x0000761000047816 */ /* 0x000fce0000000004 */
.L_x_38222:
[----:B------:R-:W-:Y:S05]  /*6a90*/  BSYNC B0 ;  /* 0x0000000000007941 */ /* 0x000fea0003800000 */
.L_x_38221:
[----:B------:R1:W-:Y:S01]  /*6aa0*/  STG.E.U8 desc[UR36][R8.64], R4 ;  /* 0x0000000408007986 */ /* 0x0003e2000c101124 */
[----:B------:R-:W-:Y:S05]  /*6ab0*/  BRA `(.L_x_38198) ;  /* 0x0000000000ac7947 */ /* 0x000fea0003800000 */
.L_x_38215:
        /* <DEDUP_REMOVED lines=21> */
.L_x_38197:
        /* <DEDUP_REMOVED lines=16> */
.L_x_38226:
[----:B------:R-:W-:Y:S05]  /*6d10*/  BRA `(.L_x_38198) ;  /* 0x0000000000147947 */ /* 0x000fea0003800000 */
.L_x_38225:
[----:B-1-3--:R-:W1:Y:S02]  /*6d20*/  F2I.U64.TRUNC R18, R18 ;  /* 0x0000001200127311 */ /* 0x00ae64000020d800 */
[----:B-1----:R3:W-:Y:S01]  /*6d30*/  STG.E.64 desc[UR36][R8.64], R18 ;  /* 0x0000001208007986 */ /* 0x0027e2000c101b24 */
[----:B------:R-:W-:Y:S05]  /*6d40*/  BRA `(.L_x_38198) ;  /* 0x0000000000087947 */ /* 0x000fea0003800000 */
.L_x_38224:
[----:B-1-3--:R-:W1:Y:S02]  /*6d50*/  F2I.FTZ.U32.TRUNC.NTZ R3, R18 ;  /* 0x0000001200037305 */ /* 0x00ae64000021f000 */
[----:B-1----:R1:W-:Y:S02]  /*6d60*/  STG.E desc[UR36][R8.64], R3 ;  /* 0x0000000308007986 */ /* 0x0023e4000c101924 */
.L_x_38198:
        /* <DEDUP_REMOVED lines=24> */
.L_x_38230:
[----:B------:R-:W1:Y:S02]  /*6ef0*/  F2I.S64.TRUNC R22, R22 ;  /* 0x0000001600167311 */ /* 0x000e64000020d900 */
[----:B-1----:R-:W-:-:S05]  /*6f00*/  IMAD.MOV.U32 R3, RZ, RZ, R22 ;  /* 0x000000ffff037224 */ /* 0x002fca00078e0016 */
[----:B------:R1:W-:Y:S01]  /*6f10*/  STG.E.U8 desc[UR36][R8.64], R3 ;  /* 0x0000000308007986 */ /* 0x0003e2000c101124 */
[----:B------:R-:W-:Y:S05]  /*6f20*/  BRA `(.L_x_38232) ;  /* 0x0000000c00407947 */ /* 0x000fea0003800000 */
.L_x_38229:
        /* <DEDUP_REMOVED lines=9> */
.L_x_38234:
[----:B------:R-:W1:Y:S02]  /*6fc0*/  F2I.FTZ.TRUNC.NTZ R3, R22 ;  /* 0x0000001600037305 */ /* 0x000e64000021f100 */
[----:B-1----:R4:W-:Y:S01]  /*6fd0*/  STG.E desc[UR36][R8.64], R3 ;  /* 0x0000000308007986 */ /* 0x0029e2000c101924 */
[----:B------:R-:W-:Y:S05]  /*6fe0*/  BRA `(.L_x_38232) ;  /* 0x0000000c00107947 */ /* 0x000fea0003800000 */
.L_x_38233:
[----:B------:R-:W1:Y:S02]  /*6ff0*/  F2I.FTZ.TRUNC.NTZ R3, R22 ;  /* 0x0000001600037305 */ /* 0x000e64000021f100 */
[----:B-1----:R3:W-:Y:S01]  /*7000*/  STG.E.U16 desc[UR36][R8.64], R3 ;  /* 0x0000000308007986 */ /* 0x0027e2000c101524 */
[----:B------:R-:W-:Y:S05]  /*7010*/  BRA `(.L_x_38232) ;  /* 0x0000000c00047947 */ /* 0x000fea0003800000 */
.L_x_38228:
        /* <DEDUP_REMOVED lines=8> */
.L_x_38236:
[----:B------:R-:W-:-:S05]  /*70a0*/  F2FP.F16.F32.PACK_AB R22, RZ, R22 ;  /* 0x00000016ff16723e */ /* 0x000fca00000000ff */
[----:B------:R1:W-:Y:S01]  /*70b0*/  STG.E.U16 desc[UR36][R8.64], R22 ;  /* 0x0000001608007986 */ /* 0x0003e2000c101524 */
[----:B------:R-:W-:Y:S05]  /*70c0*/  BRA `(.L_x_38232) ;  /* 0x0000000800d87947 */ /* 0x000fea0003800000 */
.L_x_38235:
        /* <DEDUP_REMOVED lines=9> */
.L_x_38238:
[----:B------:R-:W-:-:S04]  /*7160*/  F2FP.F16.F32.PACK_AB R3, RZ, R22 ;  /* 0x00000016ff03723e */ /* 0x000fc800000000ff */
[----:B------:R-:W-:-:S05]  /*7170*/  PRMT R3, R3, 0x5410, RZ ;  /* 0x0000541003037816 */ /* 0x000fca00000000ff */
[----:B------:R1:W-:Y:S01]  /*7180*/  STG.E desc[UR36][R8.64], R3 ;  /* 0x0000000308007986 */ /* 0x0003e2000c101924 */
[----:B------:R-:W-:Y:S05]  /*7190*/  BRA `(.L_x_38232) ;  /* 0x0000000800a47947 */ /* 0x000fea0003800000 */
.L_x_38237:
[----:B------:R-:W-:-:S06]  /*71a0*/  FMUL.FTZ R4, R22, 1 ;  /* 0x3f80000016047820 */ /* 0x000fcc0000410000 */
[----:B------:R-:W1:Y:S02]  /*71b0*/  F2F.F64.F32 R4, R4 ;  /* 0x0000000400047310 */ /* 0x000e640000201800 */
[----:B-1----:R1:W-:Y:S01]  /*71c0*/  STG.E.64 desc[UR36][R8.64], R4 ;  /* 0x0000000408007986 */ /* 0x0023e2000c101b24 */
[----:B------:R-:W-:Y:S05]  /*71d0*/  BRA `(.L_x_38232) ;  /* 0x0000000800947947 */ /* 0x000fea0003800000 */
.L_x_38227:
        /* <DEDUP_REMOVED lines=12> */
.L_x_38241:
[----:B------:R-:W-:Y:S01]  /*72a0*/  FMUL.FTZ R4, R22, 1 ;  /* 0x3f80000016047820 */ /* 0x000fe20000410000 */
[----:B------:R-:W-:-:S05]  /*72b0*/  CS2R R6, SRZ ;  /* 0x0000000000067805 */ /* 0x000fca000001ff00 */
[----:B------:R-:W1:Y:S02]  /*72c0*/  F2F.F64.F32 R4, R4 ;  /* 0x0000000400047310 */ /* 0x000e640000201800 */
[----:B-1----:R1:W-:Y:S01]  /*72d0*/  STG.E.128 desc[UR36][R8.64], R4 ;  /* 0x0000000408007986 */ /* 0x0023e2000c101d24 */
[----:B------:R-:W-:Y:S05]  /*72e0*/  BRA `(.L_x_38232) ;  /* 0x0000000800507947 */ /* 0x000fea0003800000 */
.L_x_38240:
        /* <DEDUP_REMOVED lines=20> */
.L_x_38245:
[----:B------:R-:W-:Y:S05]  /*7430*/  BSYNC B0 ;  /* 0x0000000000007941 */ /* 0x000fea0003800000 */
.L_x_38244:
[----:B------:R-:W-:-:S05]  /*7440*/  LOP3.LUT R5, R0, R5, RZ, 0xfc, !PT ;  /* 0x0000000500057212 */ /* 0x000fca00078efcff */
[----:B------:R1:W-:Y:S01]  /*7450*/  STG.E.U8 desc[UR36][R8.64], R5 ;  /* 0x0000000508007986 */ /* 0x0003e2000c101124 */
[----:B------:R-:W-:Y:S05]  /*7460*/  BRA `(.L_x_38232) ;  /* 0x0000000400f07947 */ /* 0x000fea0003800000 */
.L_x_38243:
        /* <DEDUP_REMOVED lines=12> */
.L_x_38247:
[----:B------:R-:W-:Y:S01]  /*7530*/  IMAD.MOV.U32 R0, RZ, RZ, 0x7f ;  /* 0x0000007fff007424 */ /* 0x000fe200078e00ff */
[----:B------:R-:W-:-:S04]  /*7540*/  ISETP.GT.U32.AND P0, PT, R4, 0x7f800000, PT ;  /* 0x7f8000000400780c */ /* 0x000fc80003f04070 */
[----:B------:R-:W-:-:S09]  /*7550*/  SEL R0, R0, 0x7c, P0 ;  /* 0x0000007c00007807 */ /* 0x000fd20000000000 */
.L_x_38248:
[----:B------:R-:W-:Y:S05]  /*7560*/  BSYNC B0 ;  /* 0x0000000000007941 */ /* 0x000fea0003800000 */
.L_x_38246:
[----:B------:R-:W-:-:S04]  /*7570*/  LOP3.LUT R22, R22, 0x80000000, RZ, 0xc0, !PT ;  /* 0x8000000016167812 */ /* 0x000fc800078ec0ff */
[----:B------:R-:W-:-:S04]  /*7580*/  SHF.R.U32.HI R3, RZ, 0x18, R22 ;  /* 0x00000018ff037819 */ /* 0x000fc80000011616 */
[----:B------:R-:W-:-:S05]  /*7590*/  LOP3.LUT R3, R0, R3, RZ, 0xfc, !PT ;  /* 0x0000000300037212 */ /* 0x000fca00078efcff */
[----:B------:R1:W-:Y:S01]  /*75a0*/  STG.E.U8 desc[UR36][R8.64], R3 ;  /* 0x0000000308007986 */ /* 0x0003e2000c101124 */
[----:B------:R-:W-:Y:S05]  /*75b0*/  BRA `(.L_x_38232) ;  /* 0x00000004009c7947 */ /* 0x000fea0003800000 */
.L_x_38242:
[----:B------:R-:W-:-:S05]  /*75c0*/  F2FP.BF16.F32.PACK_AB R22, RZ, R22 ;  /* 0x00000016ff16723e */ /* 0x000fca00000010ff */
[----:B------:R1:W-:Y:S01]  /*75d0*/  STG.E.U16 desc[UR36][R8.64], R22 ;  /* 0x0000001608007986 */ /* 0x0003e2000c101524 */
[----:B------:R-:W-:Y:S05]  /*75e0*/  BRA `(.L_x_38232) ;  /* 0x0000000400907947 */ /* 0x000fea0003800000 */
.L_x_38239:
        /* <DEDUP_REMOVED lines=11> */
.L_x_38251:
        /* <DEDUP_REMOVED lines=16> */
.L_x_38254:
[----:B------:R-:W-:-:S04]  /*77a0*/  LOP3.LUT R22, R22, 0x80000000, RZ, 0xc0, !PT ;  /* 0x8000000016167812 */ /* 0x000fc800078ec0ff */
[----:B------:R-:W-:-:S04]  /*77b0*/  SHF.R.U32.HI R3, RZ, 0x18, R22 ;  /* 0x00000018ff037819 */ /* 0x000fc80000011616 */
[----:B------:R-:W-:-:S04]  /*77c0*/  LOP3.LUT R0, R0, R3, RZ, 0xfc, !PT ;  /* 0x0000000300007212 */ /* 0x000fc800078efcff */
[----:B------:R-:W-:-:S07]  /*77d0*/  PRMT R4, R0, 0x7610, R4 ;  /* 0x0000761000047816 */ /* 0x000fce0000000004 */
.L_x_38253:
[----:B------:R-:W-:Y:S05]  /*77e0*/  BSYNC B0 ;  /* 0x0000000000007941 */ /* 0x000fea0003800000 */
.L_x_38252:
[----:B------:R1:W-:Y:S01]  /*77f0*/  STG.E.U8 desc[UR36][R8.64], R4 ;  /* 0x0000000408007986 */ /* 0x0003e2000c101124 */
[----:B------:R-:W-:Y:S05]  /*7800*/  BRA `(.L_x_38232) ;  /* 0x0000000400087947 */ /* 0x000fea0003800000 */
.L_x_38250:
        /* <DEDUP_REMOVED lines=16> */
.L_x_38257:
[----:B------:R-:W-:-:S04]  /*7910*/  LOP3.LUT R22, R22, 0x80000000, RZ, 0xc0, !PT ;  /* 0x8000000016167812 */ /* 0x000fc800078ec0ff */
[----:B------:R-:W-:-:S04]  /*7920*/  SHF.R.U32.HI R3, RZ, 0x18, R22 ;  /* 0x00000018ff037819 */ /* 0x000fc80000011616 */
[----:B------:R-:W-:-:S04]  /*7930*/  LOP3.LUT R0, R0, R3, RZ, 0xfc, !PT ;  /* 0x0000000300007212 */ /* 0x000fc800078efcff */
[----:B------:R-:W-:-:S07]  /*7940*/  PRMT R4, R0, 0x7610, R4 ;  /* 0x0000761000047816 */ /* 0x000fce0000000004 */
.L_x_38256:
[----:B------:R-:W-:Y:S05]  /*7950*/  BSYNC B0 ;  /* 0x0000000000007941 */ /* 0x000fea0003800000 */
.L_x_38255:
[----:B------:R1:W-:Y:S01]  /*7960*/  STG.E.U8 desc[UR36][R8.64], R4 ;  /* 0x0000000408007986 */ /* 0x0003e2000c101124 */
[----:B------:R-:W-:Y:S05]  /*7970*/  BRA `(.L_x_38232) ;  /* 0x0000000000ac7947 */ /* 0x000fea0003800000 */
.L_x_38249:
        /* <DEDUP_REMOVED lines=21> */
.L_x_38231:
        /* <DEDUP_REMOVED lines=16> */
.L_x_38260:
[----:B------:R-:W-:Y:S05]  /*7bd0*/  BRA `(.L_x_38232) ;  /* 0x0000000000147947 */ /* 0x000fea0003800000 */
.L_x_38259:
[----:B------:R-:W1:Y:S02]  /*7be0*/  F2I.U64.TRUNC R22, R22 ;  /* 0x0000001600167311 */ /* 0x000e64000020d800 */
[----:B-1----:R1:W-:Y:S01]  /*7bf0*/  STG.E.64 desc[UR36][R8.64], R22 ;  /* 0x0000001608007986 */ /* 0x0023e2000c101b24 */
[----:B------:R-:W-:Y:S05]  /*7c00*/  BRA `(.L_x_38232) ;  /* 0x0000000000087947 */ /* 0x000fea0003800000 */
.L_x_38258:
[----:B------:R-:W1:Y:S02]  /*7c10*/  F2I.FTZ.U32.TRUNC.NTZ R3, R22 ;  /* 0x0000001600037305 */ /* 0x000e64000021f000 */
[----:B-1----:R1:W-:Y:S02]  /*7c20*/  STG.E desc[UR36][R8.64], R3 ;  /* 0x0000000308007986 */ /* 0x0023e4000c101924 */
.L_x_38232:
[----:B------:R-:W-:-:S07]  /*7c30*/  VIADD R25, R25, 0x80 ;  /* 0x0000008019197836 */ /* 0x000fce0000000000 */
.L_x_38192:
[----:B------:R-:W-:Y:S05]  /*7c40*/  BSYNC B6 ;  /* 0x0000000000067941 */ /* 0x000fea0003800000 */
.L_x_38191:
        /* <DEDUP_REMOVED lines=22> */
.L_x_38264:
[----:B------:R-:W1:Y:S02]  /*7db0*/  F2I.S64.TRUNC R24, R24 ;  /* 0x0000001800187311 */ /* 0x000e64000020d900 */
[----:B-1----:R-:W-:-:S05]  /*7dc0*/  IMAD.MOV.U32 R5, RZ, RZ, R24 ;  /* 0x000000ffff057224 */ /* 0x002fca00078e0018 */
[----:B------:R-:W-:Y:S01]  /*7dd0*/  STG.E.U8 desc[UR36][R2.64], R5 ;  /* 0x0000000502007986 */ /* 0x000fe2000c101124 */
[----:B------:R-:W-:Y:S05]  /*7de0*/  EXIT ;  /* 0x000000000000794d */ /* 0x000fea0003800000 */
.L_x_38263:
        /* <DEDUP_REMOVED lines=9> */
.L_x_38267:
[----:B------:R-:W1:Y:S02]  /*7e80*/  F2I.FTZ.TRUNC.NTZ R5, R24 ;  /* 0x0000001800057305 */ /* 0x000e64000021f100 */
[----:B-1----:R-:W-:Y:S01]  /*7e90*/  STG.E desc[UR36][R2.64], R5 ;  /* 0x0000000502007986 */ /* 0x002fe2000c101924 */
[----:B------:R-:W-:Y:S05]  /*7ea0*/  EXIT ;  /* 0x000000000000794d */ /* 0x000fea0003800000 */
.L_x_38266:
[----:B------:R-:W1:Y:S02]  /*7eb0*/  F2I.FTZ.TRUNC.NTZ R5, R24 ;  /* 0x0000001800057305 */ /* 0x000e64000021f100 */
[----:B-1----:R-:W-:Y:S01]  /*7ec0*/  STG.E.U16 desc[UR36][R2.64], R5 ;  /* 0x0000000502007986 */ /* 0x002fe2000c101524 */
[----:B------:R-:W-:Y:S05]  /*7ed0*/  EXIT ;  /* 0x000000000000794d */ /* 0x000fea0003800000 */
.L_x_38262:
        /* <DEDUP_REMOVED lines=8> */
.L_x_38269:
[----:B------:R-:W-:-:S05]  /*7f60*/  F2FP.F16.F32.PACK_AB R24, RZ, R24 ;  /* 0x00000018ff18723e */ /* 0x000fca00000000ff */
[----:B------:R-:W-:Y:S01]  /*7f70*/  STG.E.U16 desc[UR36][R2.64], R24 ;  /* 0x0000001802007986 */ /* 0x000fe2000c101524 */
[----:B------:R-:W-:Y:S05]  /*7f80*/  EXIT ;  /* 0x000000000000794d */ /* 0x000fea0003800000 */
.L_x_38268:
        /* <DEDUP_REMOVED lines=9> */
.L_x_38271:
[----:B------:R-:W-:-:S04]  /*8020*/  F2FP.F16.F32.PACK_AB R5, RZ, R24 ;  /* 0x00000018ff05723e */ /* 0x000fc800000000ff */
[----:B------:R-:W-:-:S05]  /*8030*/  PRMT R5, R5, 0x5410, RZ ;  /* 0x0000541005057816 */ /* 0x000fca00000000ff */
[----:B------:R-:W-:Y:S01]  /*8040*/  STG.E desc[UR36][R2.64], R5 ;  /* 0x0000000502007986 */ /* 0x000fe2000c101924 */
[----:B------:R-:W-:Y:S05]  /*8050*/  EXIT ;  /* 0x000000000000794d */ /* 0x000fea0003800000 */
.L_x_38270:
[----:B------:R-:W-:-:S06]  /*8060*/  FMUL.FTZ R4, R24, 1 ;  /* 0x3f80000018047820 */ /* 0x000fcc0000410000 */
[----:B------:R-:W1:Y:S02]  /*8070*/  F2F.F64.F32 R4, R4 ;  /* 0x0000000400047310 */ /* 0x000e640000201800 */
[----:B-1----:R-:W-:Y:S01]  /*8080*/  STG.E.64 desc[UR36][R2.64], R4 ;  /* 0x0000000402007986 */ /* 0x002fe2000c101b24 */
[----:B------:R-:W-:Y:S05]  /*8090*/  EXIT ;  /* 0x000000000000794d */ /* 0x000fea0003800000 */
.L_x_38261:
        /* <DEDUP_REMOVED lines=12> */
.L_x_38274:
[----:B------:R-:W-:Y:S01]  /*8160*/  FMUL.FTZ R4, R24, 1 ;  /* 0x3f80000018047820 */ /* 0x000fe20000410000 */
[----:B------:R-:W-:-:S05]  /*8170*/  CS2R R6, SRZ ;  /* 0x0000000000067805 */ /* 0x000fca000001ff00 */
[----:B------:R-:W1:Y:S02]  /*8180*/  F2F.F64.F32 R4, R4 ;  /* 0x0000000400047310 */ /* 0x000e640000201800 */
[----:B-1----:R-:W-:Y:S01]  /*8190*/  STG.E.128 desc[UR36][R2.64], R4 ;  /* 0x0000000402007986 */ /* 0x002fe2000c101d24 */
[----:B------:R-:W-:Y:S05]  /*81a0*/  EXIT ;  /* 0x000000000000794d */ /* 0x000fea0003800000 */
.L_x_38273:
        /* <DEDUP_REMOVED lines=20> */
.L_x_38278:
[----:B------:R-:W-:Y:S05]  /*82f0*/  BSYNC B0 ;  /* 0x0000000000007941 */ /* 0x000fea0003800000 */
.L_x_38277:
[----:B------:R-:W-:-:S05]  /*8300*/  LOP3.LUT R7, R0, R7, RZ, 0xfc, !PT ;  /* 0x0000000700077212 */ /* 0x000fca00078efcff */
[----:B------:R-:W-:Y:S01]  /*8310*/  STG.E.U8 desc[UR36][R2.64], R7 ;  /* 0x0000000702007986 */ /* 0x000fe2000c101124 */
[----:B------:R-:W-:Y:S05]  /*8320*/  EXIT ;  /* 0x000000000000794d */ /* 0x000fea0003800000 */
.L_x_38276:
        /* <DEDUP_REMOVED lines=12> */
.L_x_38280:
[----:B------:R-:W-:Y:S01]  /*83f0*/  IMAD.MOV.U32 R0, RZ, RZ, 0x7f ;  /* 0x0000007fff007424 */ /* 0x000fe200078e00ff */
[----:B------:R-:W-:-:S04]  /*8400*/  ISETP.GT.U32.AND P0, PT, R4, 0x7f800000, PT ;  /* 0x7f8000000400780c */ /* 0x000fc80003f04070 */
[----:B------:R-:W-:-:S09]  /*8410*/  SEL R0, R0, 0x7c, P0 ;  /* 0x0000007c00007807 */ /* 0x000fd20000000000 */
.L_x_38281:
[----:B------:R-:W-:Y:S05]  /*8420*/  BSYNC B0 ;  /* 0x0000000000007941 */ /* 0x000fea0003800000 */
.L_x_38279:
[----:B------:R-:W-:-:S04]  /*8430*/  LOP3.LUT R24, R24, 0x80000000, RZ, 0xc0, !PT ;  /* 0x8000000018187812 */ /* 0x000fc800078ec0ff */
[----:B------:R-:W-:-:S04]  /*8440*/  SHF.R.U32.HI R5, RZ, 0x18, R24 ;  /* 0x00000018ff057819 */ /* 0x000fc80000011618 */
[----:B------:R-:W-:-:S05]  /*8450*/  LOP3.LUT R5, R0, R5, RZ, 0xfc, !PT ;  /* 0x0000000500057212 */ /* 0x000fca00078efcff */
[----:B------:R-:W-:Y:S01]  /*8460*/  STG.E.U8 desc[UR36][R2.64], R5 ;  /* 0x0000000502007986 */ /* 0x000fe2000c101124 */
[----:B------:R-:W-:Y:S05]  /*8470*/  EXIT ;  /* 0x000000000000794d */ /* 0x000fea0003800000 */
.L_x_38275:
[----:B------:R-:W-:-:S05]  /*8480*/  F2FP.BF16.F32.PACK_AB R24, RZ, R24 ;  /* 0x00000018ff18723e */ /* 0x000fca00000010ff */
[----:B------:R-:W-:Y:S01]  /*8490*/  STG.E.U16 desc[UR36][R2.64], R24 ;  /* 0x0000001802007986 */ /* 0x000fe2000c101524 */
[----:B------:R-:W-:Y:S05]  /*84a0*/  EXIT ;  /* 0x000000000000794d */ /* 0x000fea0003800000 */
.L_x_38272:
        /* <DEDUP_REMOVED lines=11> */
.L_x_38284:
        /* <DEDUP_REMOVED lines=16> */
.L_x_38287:
[----:B------:R-:W-:-:S04]  /*8660*/  LOP3.LUT R24, R24, 0x80000000, RZ, 0xc0, !PT ;  /* 0x8000000018187812 */ /* 0x000fc800078ec0ff */
[----:B------:R-:W-:-:S04]  /*8670*/  SHF.R.U32.HI R5, RZ, 0x18, R24 ;  /* 0x00000018ff057819 */ /* 0x000fc80000011618 */
[----:B------:R-:W-:-:S04]  /*8680*/  LOP3.LUT R4, R4, R5, RZ, 0xfc, !PT ;  /* 0x0000000504047212 */ /* 0x000fc800078efcff */
[----:B------:R-:W-:-:S07]  /*8690*/  PRMT R0, R4, 0x7610, R0 ;  /* 0x0000761004007816 */ /* 0x000fce0000000000 */
.L_x_38286:
[----:B------:R-:W-:Y:S05]  /*86a0*/  BSYNC B0 ;  /* 0x0000000000007941 */ /* 0x000fea0003800000 */
.L_x_38285:
[----:B------:R-:W-:Y:S01]  /*86b0*/  STG.E.U8 desc[UR36][R2.64], R0 ;  /* 0x0000000002007986 */ /* 0x000fe2000c101124 */
[----:B------:R-:W-:Y:S05]  /*86c0*/  EXIT ;  /* 0x000000000000794d */ /* 0x000fea0003800000 */
.L_x_38283:
        /* <DEDUP_REMOVED lines=16> */
.L_x_38290:
[----:B------:R-:W-:-:S04]  /*87d0*/  LOP3.LUT R24, R24, 0x80000000, RZ, 0xc0, !PT ;  /* 0x8000000018187812 */ /* 0x000fc800078ec0ff */
[----:B------:R-:W-:-:S04]  /*87e0*/  SHF.R.U32.HI R5, RZ, 0x18, R24 ;  /* 0x00000018ff057819 */ /* 0x000fc80000011618 */
[----:B------:R-:W-:-:S04]  /*87f0*/  LOP3.LUT R4, R4, R5, RZ, 0xfc, !PT ;  /* 0x0000000504047212 */ /* 0x000fc800078efcff */
[----:B------:R-:W-:-:S07]  /*8800*/  PRMT R0, R4, 0x7610, R0 ;  /* 0x0000761004007816 */ /* 0x000fce0000000000 */
.L_x_38289:
[----:B------:R-:W-:Y:S05]  /*8810*/  BSYNC B0 ;  /* 0x0000000000007941 */ /* 0x000fea0003800000 */
.L_x_38288:
[----:B------:R-:W-:Y:S01]  /*8820*/  STG.E.U8 desc[UR36][R2.64], R0 ;  /* 0x0000000002007986 */ /* 0x000fe2000c101124 */
[----:B------:R-:W-:Y:S05]  /*8830*/  EXIT ;  /* 0x000000000000794d */ /* 0x000fea0003800000 */
.L_x_38282:
        /* <DEDUP_REMOVED lines=21> */
.L_x_38265:
        /* <DEDUP_REMOVED lines=16> */
.L_x_38293:
[----:B------:R-:W-:Y:S05]  /*8a90*/  EXIT ;  /* 0x000000000000794d */ /* 0x000fea0003800000 */
.L_x_38292:
[----:B------:R-:W1:Y:S02]  /*8aa0*/  F2I.U64.TRUNC R24, R24 ;  /* 0x0000001800187311 */ /* 0x000e64000020d800 */
[----:B-1----:R-:W-:Y:S01]  /*8ab0*/  STG.E.64 desc[UR36][R2.64], R24 ;  /* 0x0000001802007986 */ /* 0x002fe2000c101b24 */
[----:B------:R-:W-:Y:S05]  /*8ac0*/  EXIT ;  /* 0x000000000000794d */ /* 0x000fea0003800000 */
.L_x_38291:
[----:B------:R-:W1:Y:S02]  /*8ad0*/  F2I.FTZ.U32.TRUNC.NTZ R5, R24 ;  /* 0x0000001800057305 */ /* 0x000e64000021f000 */
[----:B-1----:R-:W-:Y:S01]  /*8ae0*/  STG.E desc[UR36][R2.64], R5 ;  /* 0x0000000502007986 */ /* 0x002fe2000c101924 */
[----:B------:R-:W-:Y:S05]  /*8af0*/  EXIT ;  /* 0x000000000000794d */ /* 0x000fea0003800000 */
.L_x_38294:
        /* <DEDUP_REMOVED lines=16> */
.L_x_57536:


//--------------------- .text._ZN2at6native18elementwise_kernelILi128ELi2EZNS0_22gpu_kernel_impl_nocastINS0_13BUnaryFunctorIfffZZZNS0_21remainder_kernel_cudaERNS_18TensorIteratorBaseEENKUlvE0_clEvENKUlvE0_clEvEUlffE_EEEEvS5_RKT_EUliE_EEviT1_ --------------------------
	.section	.text._ZN2at6native18elementwise_kernelILi128ELi2EZNS0_22gpu_kernel_impl_nocastINS0_13BUnaryFunctorIfffZZZNS0_21remainder_kernel_cudaERNS_18TensorIteratorBaseEENKUlvE0_clEvENKUlvE0_clEvEUlffE_EEEEvS5_RKT_EUliE_EEviT1_,"ax",@progbits
	.align	128
        .global         _ZN2at6native18elementwise_kernelILi128ELi2EZNS0_22gpu_kernel_impl_nocastINS0_13BUnaryFunctorIfffZZZNS0_21remainder_kernel_cudaERNS_18TensorIteratorBaseEENKUlvE0_clEvENKUlvE0_clEvEUlffE_EEEEvS5_RKT_EUliE_EEviT1_
        .type           _ZN2at6native18elementwise_kernelILi128ELi2EZNS0_22gpu_kernel_impl_nocastINS0_13BUnaryFunctorIfffZZZNS0_21remainder_kernel_cudaERNS_18TensorIteratorBaseEENKUlvE0_clEvENKUlvE0_clEvEUlffE_EEEEvS5_RKT_EUliE_EEviT1_,@function
        .size           _ZN2at6native18elementwise_kernelILi128ELi2EZNS0_22gpu_kernel_impl_nocastINS0_13BUnaryFunctorIfffZZZNS0_21remainder_kernel_cudaERNS_18TensorIteratorBaseEENKUlvE0_clEvENKUlvE0_clEvEUlffE_EEEEvS5_RKT_EUliE_EEviT1_,(.L_x_57537 - _ZN2at6native18elementwise_kernelILi128ELi2EZNS0_22gpu_kernel_impl_nocastINS0_13BUnaryFunctorIfffZZZNS0_21remainder_kernel_cudaERNS_18TensorIteratorBaseEENKUlvE0_clEvENKUlvE0_clEvEUlffE_EEEEvS5_RKT_EUliE_EEviT1_)
        .other          _ZN2at6native18elementwise_kernelILi128ELi2EZNS0_22gpu_kernel_impl_nocastINS0_13BUnaryFunctorIfffZZZNS0_21remainder_kernel_cudaERNS_18TensorIteratorBaseEENKUlvE0_clEvENKUlvE0_clEvEUlffE_EEEEvS5_RKT_EUliE_EEviT1_,@"STO_CUDA_ENTRY STV_DEFAULT"
_ZN2at6native18elementwise_kernelILi128ELi2EZNS0_22gpu_kernel_impl_nocastINS0_13BUnaryFunctorIfffZZZNS0_21remainder_kernel_cudaERNS_18TensorIteratorBaseEENKUlvE0_clEvENKUlvE0_clEvEUlffE_EEEEvS5_RKT_EUliE_EEviT1_:
.text._ZN2at6native18elementwise_kernelILi128ELi2EZNS0_22gpu_kernel_impl_nocastINS0_13BUnaryFunctorIfffZZZNS0_21remainder_kernel_cudaERNS_18TensorIteratorBaseEENKUlvE0_clEvENKUlvE0_clEvEUlffE_EEEEvS5_RKT_EUliE_EEviT1_:
        /* <DEDUP_REMOVED lines=313> */
.L_x_38297:
        /* <DEDUP_REMOVED lines=35> */
.L_x_38303:
[----:B------:R-:W-:Y:S01]  /*15c0*/  FSETP.GEU.FTZ.AND P0, PT, R10, -R0, PT ;  /* 0x800000000a00720b */ /* 0x000fe20003f1e000 */
[----:B------:R-:W-:-:S12]  /*15d0*/  FADD.FTZ R8, R8, -1 ;  /* 0xbf80000008087421 */ /* 0x000fd80000010000 */
[----:B------:R-:W-:-:S07]  /*15e0*/  @!P0 FADD.FTZ R8, R8, -1 ;  /* 0xbf80000008088421 */ /* 0x000fce0000010000 */
.L_x_38302:
[----:B------:R-:W-:Y:S05]  /*15f0*/  BSYNC B2 ;  /* 0x0000000000027941 */ /* 0x000fea0003800000 */
.L_x_38301:
[----:B------:R-:W-:Y:S01]  /*1600*/  FFMA.FTZ R3, -R0, R8, R3 ;  /* 0x0000000800037223 */ /* 0x000fe20000010103 */
[----:B------:R-:W-:Y:S06]  /*1610*/  BRA `(.L_x_38299) ;  /* 0x00000000007c7947 */ /* 0x000fec0003800000 */
.L_x_38300:
        /* <DEDUP_REMOVED lines=15> */
.L_x_38306:
        /* <DEDUP_REMOVED lines=13> */
.L_x_38305:
[----:B------:R-:W-:Y:S05]  /*17e0*/  BSYNC B2 ;  /* 0x0000000000027941 */ /* 0x000fea0003800000 */
.L_x_38304:
[----:B------:R-:W-:-:S04]  /*17f0*/  FMUL.FTZ R8, R8, 1.1920928955078125e-07 ;  /* 0x3400000008087820 */ /* 0x000fc80000410000 */
[----:B0-----:R-:W-:-:S07]  /*1800*/  FMUL.FTZ R3, R13, R8 ;  /* 0x000000080d037220 */ /* 0x001fce0000410000 */
.L_x_38299:
[----:B------:R-:W-:Y:S05]  /*1810*/  BSYNC B0 ;  /* 0x0000000000007941 */ /* 0x000fea0003800000 */
.L_x_38298:
[C---:B------:R-:W-:Y:S02]  /*1820*/  FSETP.GTU.FTZ.AND P0, PT, |R3|.reuse, +INF , PT ;  /* 0x7f8000000300780b */ /* 0x040fe40003f1c200 */
[----:B------:R-:W-:Y:S02]  /*1830*/  LOP3.LUT R6, R3, 0x80000000, R6, 0xb8, !PT ;  /* 0x8000000003067812 */ /* 0x000fe400078eb806 */
[----:B------:R-:W-:Y:S02]  /*1840*/  FSETP.GEU.FTZ.AND P2, PT, R7, RZ, PT ;  /* 0x000000ff0700720b */ /* 0x000fe40003f5e000 */
[----:B------:R-:W-:-:S04]  /*1850*/  FSEL R3, R3, R6, P0 ;  /* 0x0000000603037208 */ /* 0x000fc80000000000 */
[C---:B------:R-:W-:Y:S02]  /*1860*/  FSETP.NEU.FTZ.AND P0, PT, R3.reuse, RZ, PT ;  /* 0x000000ff0300720b */ /* 0x040fe40003f1d000 */
[----:B------:R-:W-:-:S04]  /*1870*/  FSETP.GEU.FTZ.AND P1, PT, R3, RZ, PT ;  /* 0x000000ff0300720b */ /* 0x000fc80003f3e000 */
[----:B------:R-:W-:-:S13]  /*1880*/  PLOP3.LUT P0, PT, P0, P2, P1, 0x60, 0x0 ;  /* 0x000000000000781c */ /* 0x000fda0000704c10 */
[----:B------:R-:W-:Y:S01]  /*1890*/  @P0 FADD.FTZ R3, R3, R7 ;  /* 0x0000000703030221 */ /* 0x000fe20000010000 */
[----:B------:R-:W-:-:S04]  /*18a0*/  IADD3 R7, R2, 0x80, RZ ;  /* 0x0000008002077810 */ /* 0x000fc80007ffe0ff */
[----:B------:R0:W-:Y:S03]  /*18b0*/  STG.E desc[UR4][R4.64], R3 ;  /* 0x0000000304007986 */ /* 0x0001e6000c101904 */
.L_x_38296:
[----:B------:R-:W-:Y:S05]  /*18c0*/  BSYNC B1 ;  /* 0x0000000000017941 */ /* 0x000fea0003800000 */
.L_x_38295:
[----:B------:R-:W-:-:S13]  /*18d0*/  ISETP.GE.AND P0, PT, R7, UR6, PT ;  /* 0x0000000607007c0c */ /* 0x000fda000bf06270 */
[----:B------:R-:W-:Y:S05]  /*18e0*/  @P0 EXIT ;  /* 0x000000000000094d */ /* 0x000fea0003800000 */
[----:B------:R-:W1:Y:S01]  /*18f0*/  LDC R8, c[0x0][0x218] ;  /* 0x00008600ff087b82 */ /* 0x000e620000000800 */
[----:B------:R-:W-:Y:S01]  /*1900*/  HFMA2.MMA R0, -RZ, RZ, 0, 0 ;  /* 0x00000000ff007435 */ /* 0x000fe200000001ff */
[----:B0-----:R-:W-:Y:S02]  /*1910*/  MOV R3, RZ ;  /* 0x000000ff00037202 */ /* 0x001fe40000000f00 */
[----:B-1----:R-:W-:-:S13]  /*1920*/  ISETP.NE.AND P0, PT, R8, RZ, PT ;  /* 0x000000ff0800720c */ /* 0x002fda0003f05270 */
[----:B------:R-:W-:Y:S05]  /*1930*/  @!P0 BRA `(.L_x_38307) ;  /* 0x0000001000a88947 */ /* 0x000fea0003800000 */
[----:B------:R-:W-:Y:S01]  /*1940*/  MOV R2, RZ ;  /* 0x000000ff00027202 */ /* 0x000fe20000000f00 */
[----:B------:R-:W-:Y:S01]  /*1950*/  IMAD.MOV.U32 R3, RZ, RZ, R7 ;  /* 0x000000ffff037224 */ /* 0x000fe200078e0007 */
        /* <DEDUP_REMOVED lines=296> */
.L_x_38307:
        /* <DEDUP_REMOVED lines=35> */
.L_x_38313:
[----:B------:R-:W-:Y:S01]  /*2e10*/  FSETP.GEU.FTZ.AND P0, PT, R9, -R8, PT ;  /* 0x800000080900720b */ /* 0x000fe20003f1e000 */
[----:B------:R-:W-:-:S12]  /*2e20*/  FADD.FTZ R7, R7, -1 ;  /* 0xbf80000007077421 */ /* 0x000fd80000010000 */
[----:B------:R-:W-:-:S07]  /*2e30*/  @!P0 FADD.FTZ R7, R7, -1 ;  /* 0xbf80000007078421 */ /* 0x000fce0000010000 */
.L_x_38312:
[----:B------:R-:W-:Y:S05]  /*2e40*/  BSYNC B1 ;  /* 0x0000000000017941 */ /* 0x000fea0003800000 */
.L_x_38311:
[----:B------:R-:W-:Y:S01]  /*2e50*/  FFMA.FTZ R0, -R8, R7, R0 ;  /* 0x0000000708007223 */ /* 0x000fe20000010100 */
[----:B------:R-:W-:Y:S06]  /*2e60*/  BRA `(.L_x_38309) ;  /* 0x00000000007c7947 */ /* 0x000fec0003800000 */
.L_x_38310:
        /* <DEDUP_REMOVED lines=15> */
.L_x_38316:
        /* <DEDUP_REMOVED lines=13> */
.L_x_38315:
[----:B------:R-:W-:Y:S05]  /*3030*/  BSYNC B1 ;  /* 0x0000000000017941 */ /* 0x000fea0003800000 */
.L_x_38314:
[----:B------:R-:W-:-:S04]  /*3040*/  FMUL.FTZ R7, R6, 1.1920928955078125e-07 ;  /* 0x3400000006077820 */ /* 0x000fc80000410000 */
[----:B------:R-:W-:-:S07]  /*3050*/  FMUL.FTZ R0, R10, R7 ;  /* 0x000000070a007220 */ /* 0x000fce0000410000 */
.L_x_38309:
[----:B------:R-:W-:Y:S05]  /*3060*/  BSYNC B0 ;  /* 0x0000000000007941 */ /* 0x000fea0003800000 */
.L_x_38308:
        /* <DEDUP_REMOVED lines=10> */
.L_x_38317:
        /* <DEDUP_REMOVED lines=15> */
.L_x_57537:


//--------------------- .text._ZN2at6native27unrolled_elementwise_kernelINS0_13BUnaryFunctorIfffZZZNS0_21remainder_kernel_cudaERNS_18TensorIteratorBaseEENKUlvE0_clEvENKUlvE0_clEvEUlffE_EESt5arrayIPcLm2EELi4E23TrivialOffsetCalculatorILi1EjESD_NS0_6memory15LoadWithoutCastENSE_16StoreWithoutCastEEEviT_T0_T2_T3_T4_T5_ --------------------------
	.section	.text._ZN2at6native27unrolled_elementwise_kernelINS0_13BUnaryFunctorIfffZZZNS0_21remainder_kernel_cudaERNS_18TensorIteratorBaseEENKUlvE0_clEvENKUlvE0_clEvEUlffE_EESt5arrayIPcLm2EELi4E23TrivialOffsetCalculatorILi1EjESD_NS0_6memory15LoadWithoutCastENSE_16StoreWithoutCastEEEviT_T0_T2_T3_T4_T5_,"ax",@progbits
	.align	128
        .global         _ZN2at6native27unrolled_elementwise_kernelINS0_13BUnaryFunctorIfffZZZNS0_21remainder_kernel_cudaERNS_18TensorIteratorBaseEENKUlvE0_clEvENKUlvE0_clEvEUlffE_EESt5arrayIPcLm2EELi4E23TrivialOffsetCalculatorILi1EjESD_NS0_6memory15LoadWithoutCastENSE_16StoreWithoutCastEEEviT_T0_T2_T3_T4_T5_
        .type           _ZN2at6native27unrolled_elementwise_kernelINS0_13BUnaryFunctorIfffZZZNS0_21remainder_kernel_cudaERNS_18TensorIteratorBaseEENKUlvE0_clEvENKUlvE0_clEvEUlffE_EESt5arrayIPcLm2EELi4E23TrivialOffsetCalculatorILi1EjESD_NS0_6memory15LoadWithoutCastENSE_16StoreWithoutCastEEEviT_T0_T2_T3_T4_T5_,@function
        .size           _ZN2at6native27unrolled_elementwise_kernelINS0_13BUnaryFunctorIfffZZZNS0_21remainder_kernel_cudaERNS_18TensorIteratorBaseEENKUlvE0_clEvENKUlvE0_clEvEUlffE_EESt5arrayIPcLm2EELi4E23TrivialOffsetCalculatorILi1EjESD_NS0_6memory15LoadWithoutCastENSE_16StoreWithoutCastEEEviT_T0_T2_T3_T4_T5_,(.L_x_57538 - _ZN2at6native27unrolled_elementwise_kernelINS0_13BUnaryFunctorIfffZZZNS0_21remainder_kernel_cudaERNS_18TensorIteratorBaseEENKUlvE0_clEvENKUlvE0_clEvEUlffE_EESt5arrayIPcLm2EELi4E23TrivialOffsetCalculatorILi1EjESD_NS0_6memory15LoadWithoutCastENSE_16StoreWithoutCastEEEviT_T0_T2_T3_T4_T5_)
        .other          _ZN2at6native27unrolled_elementwise_kernelINS0_13BUnaryFunctorIfffZZZNS0_21remainder_kernel_cudaERNS_18TensorIteratorBaseEENKUlvE0_clEvENKUlvE0_clEvEUlffE_EESt5arrayIPcLm2EELi4E23TrivialOffsetCalculatorILi1EjESD_NS0_6memory15LoadWithoutCastENSE_16StoreWithoutCastEEEviT_T0_T2_T3_T4_T5_,@"STO_CUDA_ENTRY STV_DEFAULT"
_ZN2at6native27unrolled_elementwise_kernelINS0_13BUnaryFunctorIfffZZZNS0_21remainder_kernel_cudaERNS_18TensorIteratorBaseEENKUlvE0_clEvENKUlvE0_clEvEUlffE_EESt5arrayIPcLm2EELi4E23TrivialOffsetCalculatorILi1EjESD_NS0_6memory15LoadWithoutCastENSE_16StoreWithoutCastEEEviT_T0_T2_T3_T4_T5_:
.text._ZN2at6native27unrolled_elementwise_kernelINS0_13BUnaryFunctorIfffZZZNS0_21remainder_kernel_cudaERNS_18TensorIteratorBaseEENKUlvE0_clEvENKUlvE0_clEvEUlffE_EESt5arrayIPcLm2EELi4E23TrivialOffsetCalculatorILi1EjESD_NS0_6memory15LoadWithoutCastENSE_16StoreWithoutCastEEEviT_T0_T2_T3_T4_T5_:
        /* <DEDUP_REMOVED lines=18> */
[----:B------:R-:W0:Y:S01]  /*0120*/  @!P3 LDC.64 R10, c[0x0][0x228] ;  /* 0x00008a00ff0abb82 */ /* 0x000e220000000a00 */
[----:B------:R-:W-:-:S05]  /*0130*/  @!P3 VIADD R5, R5, 0x80 ;  /* 0x000000800505b836 */ /* 0x000fca0000000000 */
[----:B------:R-:W-:Y:S01]  /*0140*/  ISETP.GE.AND P1, PT, R5, R3, PT ;  /* 0x000000030500720c */ /* 0x000fe20003f26270 */
[----:B-1----:R-:W-:-:S12]  /*0150*/  @!P0 IMAD.WIDE.U32 R12, R17, 0x4, R12 ;  /* 0x00000004110c8825 */ /* 0x002fd800078e000c */
[----:B------:R-:W1:Y:S01]  /*0160*/  @!P1 LDC.64 R8, c[0x0][0x228] ;  /* 0x00008a00ff089b82 */ /* 0x000e620000000a00 */
[----:B------:R-:W-:Y:S01]  /*0170*/  @!P1 LEA R5, R2, R5, 0x9 ;  /* 0x0000000502059211 */ /* 0x000fe200078e48ff */
[----:B0-----:R-:W-:-:S04]  /*0180*/  @!P3 IMAD.WIDE.U32 R16, R19, 0x4, R10 ;  /* 0x000000041310b825 */ /* 0x001fc800078e000a */
[----:B------:R-:W-:-:S06]  /*0190*/  IMAD.MOV.U32 R10, RZ, RZ, RZ ;  /* 0x000000ffff0a7224 */ /* 0x000fcc00078e00ff */
        /* <DEDUP_REMOVED lines=37> */
.L_x_38325:
[----:B------:R-:W-:Y:S01]  /*03f0*/  FSETP.GEU.FTZ.AND P0, PT, R13, -R0, PT ;  /* 0x800000000d00720b */ /* 0x000fe20003f1e000 */
[----:B------:R-:W-:-:S12]  /*0400*/  FADD.FTZ R6, R6, -1 ;  /* 0xbf80000006067421 */ /* 0x000fd80000010000 */
[----:B------:R-:W-:-:S07]  /*0410*/  @!P0 FADD.FTZ R6, R6, -1 ;  /* 0xbf80000006068421 */ /* 0x000fce0000010000 */
.L_x_38324:
[----:B------:R-:W-:Y:S05]  /*0420*/  BSYNC B2 ;  /* 0x0000000000027941 */ /* 0x000fea0003800000 */
.L_x_38323:
[----:B------:R-:W-:Y:S01]  /*0430*/  FFMA.FTZ R11, -R0, R6, R11 ;  /* 0x00000006000b7223 */ /* 0x000fe2000001010b */
[----:B------:R-:W-:Y:S06]  /*0440*/  BRA `(.L_x_38321) ;  /* 0x00000000007c7947 */ /* 0x000fec0003800000 */
.L_x_38322:
        /* <DEDUP_REMOVED lines=15> */
.L_x_38328:
        /* <DEDUP_REMOVED lines=13> */
.L_x_38327:
[----:B------:R-:W-:Y:S05]  /*0610*/  BSYNC B2 ;  /* 0x0000000000027941 */ /* 0x000fea0003800000 */
.L_x_38326:
[----:B0-----:R-:W-:-:S04]  /*0620*/  FMUL.FTZ R11, R6, 1.1920928955078125e-07 ;  /* 0x34000000060b7820 */ /* 0x001fc80000410000 */
[----:B------:R-:W-:-:S07]  /*0630*/  FMUL.FTZ R11, R16, R11 ;  /* 0x0000000b100b7220 */ /* 0x000fce0000410000 */
.L_x_38321:
[----:B------:R-:W-:Y:S05]  /*0640*/  BSYNC B0 ;  /* 0x0000000000007941 */ /* 0x000fea0003800000 */
.L_x_38320:
        /* <DEDUP_REMOVED lines=8> */
.L_x_38319:
[----:B------:R-:W-:Y:S05]  /*06d0*/  BSYNC B1 ;  /* 0x0000000000017941 */ /* 0x000fea0003800000 */
.L_x_38318:
        /* <DEDUP_REMOVED lines=32> */
.L_x_38336:
[----:B------:R-:W-:Y:S01]  /*08e0*/  FSETP.GEU.FTZ.AND P0, PT, R11, -R13, PT ;  /* 0x8000000d0b00720b */ /* 0x000fe20003f1e000 */
[----:B------:R-:W-:-:S12]  /*08f0*/  FADD.FTZ R7, R7, -1 ;  /* 0xbf80000007077421 */ /* 0x000fd80000010000 */
[----:B------:R-:W-:-:S07]  /*0900*/  @!P0 FADD.FTZ R7, R7, -1 ;  /* 0xbf80000007078421 */ /* 0x000fce0000010000 */
.L_x_38335:
[----:B------:R-:W-:Y:S05]  /*0910*/  BSYNC B2 ;  /* 0x0000000000027941 */ /* 0x000fea0003800000 */
.L_x_38334:
[----:B------:R-:W-:Y:S01]  /*0920*/  FFMA.FTZ R0, -R13, R7, R0 ;  /* 0x000000070d007223 */ /* 0x000fe20000010100 */
[----:B------:R-:W-:Y:S06]  /*0930*/  BRA `(.L_x_38332) ;  /* 0x00000000007c7947 */ /* 0x000fec0003800000 */
.L_x_38333:
        /* <DEDUP_REMOVED lines=15> */
.L_x_38339:
        /* <DEDUP_REMOVED lines=13> */
.L_x_38338:
[----:B------:R-:W-:Y:S05]  /*0b00*/  BSYNC B2 ;  /* 0x0000000000027941 */ /* 0x000fea0003800000 */
.L_x_38337:
[----:B------:R-:W-:-:S04]  /*0b10*/  FMUL.FTZ R0, R7, 1.1920928955078125e-07 ;  /* 0x3400000007007820 */ /* 0x000fc80000410000 */
[----:B------:R-:W-:-:S07]  /*0b20*/  FMUL.FTZ R0, R15, R0 ;  /* 0x000000000f007220 */ /* 0x000fce0000410000 */
.L_x_38332:
[----:B------:R-:W-:Y:S05]  /*0b30*/  BSYNC B0 ;  /* 0x0000000000007941 */ /* 0x000fea0003800000 */
.L_x_38331:
        /* <DEDUP_REMOVED lines=8> */
.L_x_38330:
[----:B------:R-:W-:Y:S05]  /*0bc0*/  BSYNC B1 ;  /* 0x0000000000017941 */ /* 0x000fea0003800000 */
.L_x_38329:
[----:B------:R-:W-:Y:S01]  /*0bd0*/  IADD3 R0, R4, 0x100, RZ ;  /* 0x0000010004007810 */ /* 0x000fe20007ffe0ff */
[----:B------:R-:W-:Y:S03]  /*0be0*/  BSSY B1, `(.L_x_38340) ;  /* 0x000004d000017945 */ /* 0x000fe60003800000 */
[----:B------:R-:W-:-:S13]  /*0bf0*/  ISETP.GE.AND P0, PT, R0, R3, PT ;  /* 0x000000030000720c */ /* 0x000fda0003f06270 */
[----:B------:R-:W-:Y:S05]  /*0c00*/  @P0 BRA `(.L_x_38341) ;  /* 0x0000000400280947 */ /* 0x000fea0003800000 */
[----:B------:R-:W1:Y:S01]  /*0c10*/  LDC R9, c[0x0][0x218] ;  /* 0x00008600ff097b82 */ /* 0x000e620000000800 */
[----:B------:R-:W-:Y:S01]  /*0c20*/  BSSY B0, `(.L_x_38342) ;  /* 0x0000040000007945 */ /* 0x000fe20003800000 */
[C---:B------:R-:W-:Y:S01]  /*0c30*/  FADD.FTZ R11, |R8|.reuse, -RZ ;  /* 0x800000ff080b7221 */ /* 0x040fe20000010200 */
[----:B-1----:R-:W-:-:S13]  /*0c40*/  FSETP.GEU.FTZ.AND P0, PT, |R8|, |R9|, PT ;  /* 0x400000090800720b */ /* 0x002fda0003f1e200 */
        /* <DEDUP_REMOVED lines=24> */
.L_x_38347:
[----:B------:R-:W-:Y:S01]  /*0dd0*/  FSETP.GEU.FTZ.AND P0, PT, R12, -R13, PT ;  /* 0x8000000d0c00720b */ /* 0x000fe20003f1e000 */
[----:B------:R-:W-:-:S12]  /*0de0*/  FADD.FTZ R0, R0, -1 ;  /* 0xbf80000000007421 */ /* 0x000fd80000010000 */
[----:B------:R-:W-:-:S07]  /*0df0*/  @!P0 FADD.FTZ R0, R0, -1 ;  /* 0xbf80000000008421 */ /* 0x000fce0000010000 */
.L_x_38346:
[----:B------:R-:W-:Y:S05]  /*0e00*/  BSYNC B2 ;  /* 0x0000000000027941 */ /* 0x000fea0003800000 */
.L_x_38345:
[----:B------:R-:W-:Y:S01]  /*0e10*/  FFMA.FTZ R11, -R13, R0, R11 ;  /* 0x000000000d0b7223 */ /* 0x000fe2000001010b */
[----:B------:R-:W-:Y:S06]  /*0e20*/  BRA `(.L_x_38343) ;  /* 0x00000000007c7947 */ /* 0x000fec0003800000 */
.L_x_38344:
        /* <DEDUP_REMOVED lines=15> */
.L_x_38350:
        /* <DEDUP_REMOVED lines=13> */
.L_x_38349:
[----:B------:R-:W-:Y:S05]  /*0ff0*/  BSYNC B2 ;  /* 0x0000000000027941 */ /* 0x000fea0003800000 */
.L_x_38348:
[----:B------:R-:W-:-:S04]  /*1000*/  FMUL.FTZ R11, R11, 1.1920928955078125e-07 ;  /* 0x340000000b0b7820 */ /* 0x000fc80000410000 */
[----:B------:R-:W-:-:S07]  /*1010*/  FMUL.FTZ R11, R16, R11 ;  /* 0x0000000b100b7220 */ /* 0x000fce0000410000 */
.L_x_38343:
[----:B------:R-:W-:Y:S05]  /*1020*/  BSYNC B0 ;  /* 0x0000000000007941 */ /* 0x000fea0003800000 */
.L_x_38342:
        /* <DEDUP_REMOVED lines=8> */
.L_x_38341:
[----:B------:R-:W-:Y:S05]  /*10b0*/  BSYNC B1 ;  /* 0x0000000000017941 */ /* 0x000fea0003800000 */
.L_x_38340:
        /* <DEDUP_REMOVED lines=32> */
.L_x_38358:
[----:B------:R-:W-:Y:S01]  /*12c0*/  FSETP.GEU.FTZ.AND P0, PT, R11, -R13, PT ;  /* 0x8000000d0b00720b */ /* 0x000fe20003f1e000 */
[----:B------:R-:W-:-:S12]  /*12d0*/  FADD.FTZ R9, R9, -1 ;  /* 0xbf80000009097421 */ /* 0x000fd80000010000 */
[----:B------:R-:W-:-:S07]  /*12e0*/  @!P0 FADD.FTZ R9, R9, -1 ;  /* 0xbf80000009098421 */ /* 0x000fce0000010000 */
.L_x_38357:
[----:B------:R-:W-:Y:S05]  /*12f0*/  BSYNC B2 ;  /* 0x0000000000027941 */ /* 0x000fea0003800000 */
.L_x_38356:
[----:B------:R-:W-:Y:S01]  /*1300*/  FFMA.FTZ R0, -R13, R9, R0 ;  /* 0x000000090d007223 */ /* 0x000fe20000010100 */
[----:B------:R-:W-:Y:S06]  /*1310*/  BRA `(.L_x_38354) ;  /* 0x00000000007c7947 */ /* 0x000fec0003800000 */
.L_x_38355:
        /* <DEDUP_REMOVED lines=15> */
.L_x_38361:
        /* <DEDUP_REMOVED lines=13> */
.L_x_38360:
[----:B------:R-:W-:Y:S05]  /*14e0*/  BSYNC B2 ;  /* 0x0000000000027941 */ /* 0x000fea0003800000 */
.L_x_38359:
[----:B------:R-:W-:-:S04]  /*14f0*/  FMUL.FTZ R0, R9, 1.1920928955078125e-07 ;  /* 0x3400000009007820 */ /* 0x000fc80000410000 */
[----:B------:R-:W-:-:S07]  /*1500*/  FMUL.FTZ R0, R15, R0 ;  /* 0x000000000f007220 */ /* 0x000fce0000410000 */
.L_x_38354:
[----:B------:R-:W-:Y:S05]  /*1510*/  BSYNC B0 ;  /* 0x0000000000007941 */ /* 0x000fea0003800000 */
.L_x_38353:
        /* <DEDUP_REMOVED lines=8> */
.L_x_38352:
[----:B------:R-:W-:Y:S05]  /*15a0*/  BSYNC B1 ;  /* 0x0000000000017941 */ /* 0x000fea0003800000 */
.L_x_38351:
[----:B------:R-:W-:Y:S01]  /*15b0*/  ISETP.GE.AND P0, PT, R4, R3, PT ;  /* 0x000000030400720c */ /* 0x000fe20003f06270 */
[----:B------:R-:W-:Y:S04]  /*15c0*/  BSSY B0, `(.L_x_38362) ;  /* 0x0000017000007945 */ /* 0x000fe80003800000 */
[----:B------:R-:W-:Y:S08]  /*15d0*/  BSSY B1, `(.L_x_38363) ;  /* 0x000000f000017945 */ /* 0x000ff00003800000 */
[----:B------:R-:W-:Y:S05]  /*15e0*/  @P0 BRA `(.L_x_38364) ;  /* 0x0000000000340947 */ /* 0x000fea0003800000 */
[----:B0-----:R-:W0:Y:S01]  /*15f0*/  LDC.64 R12, c[0x0][0x220] ;  /* 0x00008800ff0c7b82 */ /* 0x001e220000000a00 */
[----:B------:R-:W-:Y:S02]  /*1600*/  IMAD R9, R2, 0x200, R4 ;  /* 0x0000020002097824 */ /* 0x000fe400078e0204 */
        /* <DEDUP_REMOVED lines=11> */
.L_x_38364:
[----:B------:R-:W-:Y:S05]  /*16c0*/  BSYNC B1 ;  /* 0x0000000000017941 */ /* 0x000fea0003800000 */
.L_x_38363:
[----:B------:R-:W-:-:S13]  /*16d0*/  ISETP.GE.AND P0, PT, R4, R3, PT ;  /* 0x000000030400720c */ /* 0x000fda0003f06270 */
[----:B01----:R-:W0:Y:S01]  /*16e0*/  @!P0 LDC.64 R6, c[0x0][0x220] ;  /* 0x00008800ff068b82 */ /* 0x003e220000000a00 */
[----:B------:R-:W-:Y:S01]  /*16f0*/  @!P0 IMAD R9, R2, 0x200, R4 ;  /* 0x0000020002098824 */ /* 0x000fe200078e0204 */
[----:B------:R-:W-:-:S03]  /*1700*/  @!P0 IADD3 R4, R4, 0x80, RZ ;  /* 0x0000008004048810 */ /* 0x000fc60007ffe0ff */
[----:B0-----:R-:W-:-:S05]  /*1710*/  @!P0 IMAD.WIDE.U32 R6, R9, 0x4, R6 ;  /* 0x0000000409068825 */ /* 0x001fca00078e0006 */
[----:B------:R1:W-:Y:S02]  /*1720*/  @!P0 STG.E desc[UR4][R6.64], R8 ;  /* 0x0000000806008986 */ /* 0x0003e4000c101904 */
.L_x_38365:
[----:B------:R-:W-:Y:S05]  /*1730*/  BSYNC B0 ;  /* 0x0000000000007941 */ /* 0x000fea0003800000 */
.L_x_38362:
[----:B------:R-:W-:Y:S05]  /*1740*/  WARPSYNC.ALL ;  /* 0x0000000000007948 */ /* 0x000fea0003800000 */
[----:B------:R-:W-:-:S13]  /*1750*/  ISETP.GE.AND P0, PT, R4, R3, PT ;  /* 0x000000030400720c */ /* 0x000fda0003f06270 */
[----:B------:R-:W-:Y:S05]  /*1760*/  @P0 EXIT ;  /* 0x000000000000094d */ /* 0x000fea0003800000 */
[----:B01----:R-:W0:Y:S01]  /*1770*/  LDC.64 R6, c[0x0][0x220] ;  /* 0x00008800ff067b82 */ /* 0x003e220000000a00 */
[----:B------:R-:W-:-:S04]  /*1780*/  IMAD R3, R2, 0x200, R4 ;  /* 0x0000020002037824 */ /* 0x000fc800078e0204 */
[----:B0-----:R-:W-:-:S05]  /*1790*/  IMAD.WIDE.U32 R2, R3, 0x4, R6 ;  /* 0x0000000403027825 */ /* 0x001fca00078e0006 */
[----:B------:R-:W-:Y:S01]  /*17a0*/  STG.E desc[UR4][R2.64], R5 ;  /* 0x0000000502007986 */ /* 0x000fe2000c101904 */
[----:B------:R-:W-:Y:S05]  /*17b0*/  EXIT ;  /* 0x000000000000794d */ /* 0x000fea0003800000 */
.L_x_38366:
        /* <DEDUP_REMOVED lines=12> */
.L_x_57538:


//--------------------- .text._ZN2at6native29vectorized_elementwise_kernelILi2ENS0_13BUnaryFunctorIfffZZZNS0_21remainder_kernel_cudaERNS_18TensorIteratorBaseEENKUlvE0_clEvENKUlvE0_clEvEUlffE_EESt5arrayIPcLm2EEEEviT0_T1_ --------------------------
	.section	.text._ZN2at6native29vectorized_elementwise_kernelILi2ENS0_13BUnaryFunctorIfffZZZNS0_21remainder_kernel_cudaERNS_18TensorIteratorBaseEENKUlvE0_clEvENKUlvE0_clEvEUlffE_EESt5arrayIPcLm2EEEEviT0_T1_,"ax",@progbits
	.align	128
        .global         _ZN2at6native29vectorized_elementwise_kernelILi2ENS0_13BUnaryFunctorIfffZZZNS0_21remainder_kernel_cudaERNS_18TensorIteratorBaseEENKUlvE0_clEvENKUlvE0_clEvEUlffE_EESt5arrayIPcLm2EEEEviT0_T1_
        .type           _ZN2at6native29vectorized_elementwise_kernelILi2ENS0_13BUnaryFunctorIfffZZZNS0_21remainder_kernel_cudaERNS_18TensorIteratorBaseEENKUlvE0_clEvENKUlvE0_clEvEUlffE_EESt5arrayIPcLm2EEEEviT0_T1_,@function
        .size           _ZN2at6native29vectorized_elementwise_kernelILi2ENS0_13BUnaryFunctorIfffZZZNS0_21remainder_kernel_cudaERNS_18TensorIteratorBaseEENKUlvE0_clEvENKUlvE0_clEvEUlffE_EESt5arrayIPcLm2EEEEviT0_T1_,(.L_x_57539 - _ZN2at6native29vectorized_elementwise_kernelILi2ENS0_13BUnaryFunctorIfffZZZNS0_21remainder_kernel_cudaERNS_18TensorIteratorBaseEENKUlvE0_clEvENKUlvE0_clEvEUlffE_EESt5arrayIPcLm2EEEEviT0_T1_)
        .other          _ZN2at6native29vectorized_elementwise_kernelILi2ENS0_13BUnaryFunctorIfffZZZNS0_21remainder_kernel_cudaERNS_18TensorIteratorBaseEENKUlvE0_clEvENKUlvE0_clEvEUlffE_EESt5arrayIPcLm2EEEEviT0_T1_,@"STO_CUDA_ENTRY STV_DEFAULT"
_ZN2at6native29vectorized_elementwise_kernelILi2ENS0_13BUnaryFunctorIfffZZZNS0_21remainder_kernel_cudaERNS_18TensorIteratorBaseEENKUlvE0_clEvENKUlvE0_clEvEUlffE_EESt5arrayIPcLm2EEEEviT0_T1_:
.text._ZN2at6native29vectorized_elementwise_kernelILi2ENS0_13BUnaryFunctorIfffZZZNS0_21remainder_kernel_cudaERNS_18TensorIteratorBaseEENKUlvE0_clEvENKUlvE0_clEvEUlffE_EESt5arrayIPcLm2EEEEviT0_T1_:
        /* <DEDUP_REMOVED lines=26> */
[----:B------:R-:W-:Y:S01]  /*01a0*/  BSSY B1, `(.L_x_38371) ;  /* 0x0000015000017945 */ /* 0x000fe20003800000 */
        /* <DEDUP_REMOVED lines=17> */
.L_x_38373:
[----:B------:R-:W-:Y:S01]  /*02c0*/  FSETP.GEU.FTZ.AND P0, PT, R14, -R13, PT ;  /* 0x8000000d0e00720b */ /* 0x000fe20003f1e000 */
[----:B------:R-:W-:-:S12]  /*02d0*/  FADD.FTZ R17, R17, -1 ;  /* 0xbf80000011117421 */ /* 0x000fd80000010000 */
[----:B------:R-:W-:-:S07]  /*02e0*/  @!P0 FADD.FTZ R17, R17, -1 ;  /* 0xbf80000011118421 */ /* 0x000fce0000010000 */
.L_x_38372:
[----:B------:R-:W-:Y:S05]  /*02f0*/  BSYNC B1 ;  /* 0x0000000000017941 */ /* 0x000fea0003800000 */
.L_x_38371:
[----:B------:R-:W-:Y:S01]  /*0300*/  FFMA.FTZ R16, -R13, R17, R16 ;  /* 0x000000110d107223 */ /* 0x000fe20000010110 */
[----:B------:R-:W-:Y:S06]  /*0310*/  BRA `(.L_x_38369) ;  /* 0x00000000007c7947 */ /* 0x000fec0003800000 */
.L_x_38370:
        /* <DEDUP_REMOVED lines=15> */
.L_x_38376:
        /* <DEDUP_REMOVED lines=13> */
.L_x_38375:
[----:B------:R-:W-:Y:S05]  /*04e0*/  BSYNC B1 ;  /* 0x0000000000017941 */ /* 0x000fea0003800000 */
.L_x_38374:
[----:B0-----:R-:W-:-:S04]  /*04f0*/  FMUL.FTZ R15, R16, 1.1920928955078125e-07 ;  /* 0x34000000100f7820 */ /* 0x001fc80000410000 */
[----:B------:R-:W-:-:S07]  /*0500*/  FMUL.FTZ R16, R14, R15 ;  /* 0x0000000f0e107220 */ /* 0x000fce0000410000 */
.L_x_38369:
[----:B------:R-:W-:Y:S05]  /*0510*/  BSYNC B0 ;  /* 0x0000000000007941 */ /* 0x000fea0003800000 */
.L_x_38368:
        /* <DEDUP_REMOVED lines=29> */
.L_x_38382:
[----:B------:R-:W-:Y:S01]  /*06f0*/  FSETP.GEU.FTZ.AND P0, PT, R16, -R13, PT ;  /* 0x8000000d1000720b */ /* 0x000fe20003f1e000 */
[----:B------:R-:W-:-:S12]  /*0700*/  FADD.FTZ R15, R15, -1 ;  /* 0xbf8000000f0f7421 */ /* 0x000fd80000010000 */
[----:B------:R-:W-:-:S07]  /*0710*/  @!P0 FADD.FTZ R15, R15, -1 ;  /* 0xbf8000000f0f8421 */ /* 0x000fce0000010000 */
.L_x_38381:
[----:B------:R-:W-:Y:S05]  /*0720*/  BSYNC B1 ;  /* 0x0000000000017941 */ /* 0x000fea0003800000 */
.L_x_38380:
[----:B------:R-:W-:Y:S01]  /*0730*/  FFMA.FTZ R0, -R13, R15, R0 ;  /* 0x0000000f0d007223 */ /* 0x000fe20000010100 */
[----:B------:R-:W-:Y:S06]  /*0740*/  BRA `(.L_x_38378) ;  /* 0x00000000007c7947 */ /* 0x000fec0003800000 */
.L_x_38379:
        /* <DEDUP_REMOVED lines=15> */
.L_x_38385:
        /* <DEDUP_REMOVED lines=13> */
.L_x_38384:
[----:B------:R-:W-:Y:S05]  /*0910*/  BSYNC B1 ;  /* 0x0000000000017941 */ /* 0x000fea0003800000 */
.L_x_38383:
[----:B------:R-:W-:-:S04]  /*0920*/  FMUL.FTZ R15, R15, 1.1920928955078125e-07 ;  /* 0x340000000f0f7820 */ /* 0x000fc80000410000 */
[----:B------:R-:W-:-:S07]  /*0930*/  FMUL.FTZ R0, R14, R15 ;  /* 0x0000000f0e007220 */ /* 0x000fce0000410000 */
.L_x_38378:
[----:B------:R-:W-:Y:S05]  /*0940*/  BSYNC B0 ;  /* 0x0000000000007941 */ /* 0x000fea0003800000 */
.L_x_38377:
        /* <DEDUP_REMOVED lines=29> */
.L_x_38391:
[----:B------:R-:W-:Y:S01]  /*0b20*/  FSETP.GEU.FTZ.AND P0, PT, R16, -R13, PT ;  /* 0x8000000d1000720b */ /* 0x000fe20003f1e000 */
[----:B------:R-:W-:-:S12]  /*0b30*/  FADD.FTZ R15, R15, -1 ;  /* 0xbf8000000f0f7421 */ /* 0x000fd80000010000 */
[----:B------:R-:W-:-:S07]  /*0b40*/  @!P0 FADD.FTZ R15, R15, -1 ;  /* 0xbf8000000f0f8421 */ /* 0x000fce0000010000 */
.L_x_38390:
[----:B------:R-:W-:Y:S05]  /*0b50*/  BSYNC B1 ;  /* 0x0000000000017941 */ /* 0x000fea0003800000 */
.L_x_38389:
[----:B------:R-:W-:Y:S01]  /*0b60*/  FFMA.FTZ R14, -R13, R15, R14 ;  /* 0x0000000f0d0e7223 */ /* 0x000fe2000001010e */
[----:B------:R-:W-:Y:S06]  /*0b70*/  BRA `(.L_x_38387) ;  /* 0x00000000007c7947 */ /* 0x000fec0003800000 */
.L_x_38388:
        /* <DEDUP_REMOVED lines=15> */
.L_x_38394:
        /* <DEDUP_REMOVED lines=13> */
.L_x_38393:
[----:B------:R-:W-:Y:S05]  /*0d40*/  BSYNC B1 ;  /* 0x0000000000017941 */ /* 0x000fea0003800000 */
.L_x_38392:
[----:B------:R-:W-:-:S04]  /*0d50*/  FMUL.FTZ R15, R15, 1.1920928955078125e-07 ;  /* 0x340000000f0f7820 */ /* 0x000fc80000410000 */
[----:B------:R-:W-:-:S07]  /*0d60*/  FMUL.FTZ R14, R14, R15 ;  /* 0x0000000f0e0e7220 */ /* 0x000fce0000410000 */
.L_x_38387:
[----:B------:R-:W-:Y:S05]  /*0d70*/  BSYNC B0 ;  /* 0x0000000000007941 */ /* 0x000fea0003800000 */
.L_x_38386:
        /* <DEDUP_REMOVED lines=29> */
.L_x_38400:
[----:B------:R-:W-:Y:S01]  /*0f50*/  FSETP.GEU.FTZ.AND P0, PT, R16, -R13, PT ;  /* 0x8000000d1000720b */ /* 0x000fe20003f1e000 */
[----:B------:R-:W-:-:S12]  /*0f60*/  FADD.FTZ R15, R15, -1 ;  /* 0xbf8000000f0f7421 */ /* 0x000fd80000010000 */
[----:B------:R-:W-:-:S07]  /*0f70*/  @!P0 FADD.FTZ R15, R15, -1 ;  /* 0xbf8000000f0f8421 */ /* 0x000fce0000010000 */
.L_x_38399:
[----:B------:R-:W-:Y:S05]  /*0f80*/  BSYNC B1 ;  /* 0x0000000000017941 */ /* 0x000fea0003800000 */
.L_x_38398:
[----:B------:R-:W-:Y:S01]  /*0f90*/  FFMA.FTZ R0, -R13, R15, R0 ;  /* 0x0000000f0d007223 */ /* 0x000fe20000010100 */
[----:B------:R-:W-:Y:S06]  /*0fa0*/  BRA `(.L_x_38396) ;  /* 0x00000000007c7947 */ /* 0x000fec0003800000 */
.L_x_38397:
        /* <DEDUP_REMOVED lines=15> */
.L_x_38403:
        /* <DEDUP_REMOVED lines=13> */
.L_x_38402:
[----:B------:R-:W-:Y:S05]  /*1170*/  BSYNC B1 ;  /* 0x0000000000017941 */ /* 0x000fea0003800000 */
.L_x_38401:
[----:B------:R-:W-:-:S04]  /*1180*/  FMUL.FTZ R15, R15, 1.1920928955078125e-07 ;  /* 0x340000000f0f7820 */ /* 0x000fc80000410000 */
[----:B------:R-:W-:-:S07]  /*1190*/  FMUL.FTZ R0, R14, R15 ;  /* 0x0000000f0e007220 */ /* 0x000fce0000410000 */
.L_x_38396:
[----:B------:R-:W-:Y:S05]  /*11a0*/  BSYNC B0 ;  /* 0x0000000000007941 */ /* 0x000fea0003800000 */
.L_x_38395:
        /* <DEDUP_REMOVED lines=29> */
.L_x_38409:
[----:B------:R-:W-:Y:S01]  /*1380*/  FSETP.GEU.FTZ.AND P0, PT, R16, -R13, PT ;  /* 0x8000000d1000720b */ /* 0x000fe20003f1e000 */
[----:B------:R-:W-:-:S12]  /*1390*/  FADD.FTZ R15, R15, -1 ;  /* 0xbf8000000f0f7421 */ /* 0x000fd80000010000 */
[----:B------:R-:W-:-:S07]  /*13a0*/  @!P0 FADD.FTZ R15, R15, -1 ;  /* 0xbf8000000f0f8421 */ /* 0x000fce0000010000 */
.L_x_38408:
[----:B------:R-:W-:Y:S05]  /*13b0*/  BSYNC B1 ;  /* 0x0000000000017941 */ /* 0x000fea0003800000 */
.L_x_38407:
[----:B------:R-:W-:Y:S01]  /*13c0*/  FFMA.FTZ R14, -R13, R15, R14 ;  /* 0x0000000f0d0e7223 */ /* 0x000fe2000001010e */
[----:B------:R-:W-:Y:S06]  /*13d0*/  BRA `(.L_x_38405) ;  /* 0x00000000007c7947 */ /* 0x000fec0003800000 */
.L_x_38406:
        /* <DEDUP_REMOVED lines=15> */
.L_x_38412:
        /* <DEDUP_REMOVED lines=13> */
.L_x_38411:
[----:B------:R-:W-:Y:S05]  /*15a0*/  BSYNC B1 ;  /* 0x0000000000017941 */ /* 0x000fea0003800000 */
.L_x_38410:
[----:B------:R-:W-:-:S04]  /*15b0*/  FMUL.FTZ R15, R15, 1.1920928955078125e-07 ;  /* 0x340000000f0f7820 */ /* 0x000fc80000410000 */
[----:B------:R-:W-:-:S07]  /*15c0*/  FMUL.FTZ R14, R14, R15 ;  /* 0x0000000f0e0e7220 */ /* 0x000fce0000410000 */
.L_x_38405:
[----:B------:R-:W-:Y:S05]  /*15d0*/  BSYNC B0 ;  /* 0x0000000000007941 */ /* 0x000fea0003800000 */
.L_x_38404:
        /* <DEDUP_REMOVED lines=29> */
.L_x_38418:
[----:B------:R-:W-:Y:S01]  /*17b0*/  FSETP.GEU.FTZ.AND P0, PT, R16, -R13, PT ;  /* 0x8000000d1000720b */ /* 0x000fe20003f1e000 */
[----:B------:R-:W-:-:S12]  /*17c0*/  FADD.FTZ R15, R15, -1 ;  /* 0xbf8000000f0f7421 */ /* 0x000fd80000010000 */
[----:B------:R-:W-:-:S07]  /*17d0*/  @!P0 FADD.FTZ R15, R15, -1 ;  /* 0xbf8000000f0f8421 */ /* 0x000fce0000010000 */
.L_x_38417:
[----:B------:R-:W-:Y:S05]  /*17e0*/  BSYNC B1 ;  /* 0x0000000000017941 */ /* 0x000fea0003800000 */
.L_x_38416:
[----:B------:R-:W-:Y:S01]  /*17f0*/  FFMA.FTZ R0, -R13, R15, R0 ;  /* 0x0000000f0d007223 */ /* 0x000fe20000010100 */
[----:B------:R-:W-:Y:S06]  /*1800*/  BRA `(.L_x_38414) ;  /* 0x00000000007c7947 */ /* 0x000fec0003800000 */
.L_x_38415:
        /* <DEDUP_REMOVED lines=15> */
.L_x_38421:
        /* <DEDUP_REMOVED lines=13> */
.L_x_38420:
[----:B------:R-:W-:Y:S05]  /*19d0*/  BSYNC B1 ;  /* 0x0000000000017941 */ /* 0x000fea0003800000 */
.L_x_38419:
[----:B------:R-:W-:-:S04]  /*19e0*/  FMUL.FTZ R15, R15, 1.1920928955078125e-07 ;  /* 0x340000000f0f7820 */ /* 0x000fc80000410000 */
[----:B------:R-:W-:-:S07]  /*19f0*/  FMUL.FTZ R0, R14, R15 ;  /* 0x0000000f0e007220 */ /* 0x000fce0000410000 */
.L_x_38414:
[----:B------:R-:W-:Y:S05]  /*1a00*/  BSYNC B0 ;  /* 0x0000000000007941 */ /* 0x000fea0003800000 */
.L_x_38413:
        /* <DEDUP_REMOVED lines=29> */
.L_x_38427:
[----:B------:R-:W-:Y:S01]  /*1be0*/  FSETP.GEU.FTZ.AND P0, PT, R16, -R13, PT ;  /* 0x8000000d1000720b */ /* 0x000fe20003f1e000 */
[----:B------:R-:W-:-:S12]  /*1bf0*/  FADD.FTZ R15, R15, -1 ;  /* 0xbf8000000f0f7421 */ /* 0x000fd80000010000 */
[----:B------:R-:W-:-:S07]  /*1c00*/  @!P0 FADD.FTZ R15, R15, -1 ;  /* 0xbf8000000f0f8421 */ /* 0x000fce0000010000 */
.L_x_38426:
[----:B------:R-:W-:Y:S05]  /*1c10*/  BSYNC B1 ;  /* 0x0000000000017941 */ /* 0x000fea0003800000 */
.L_x_38425:
[----:B------:R-:W-:Y:S01]  /*1c20*/  FFMA.FTZ R14, -R13, R15, R14 ;  /* 0x0000000f0d0e7223 */ /* 0x000fe2000001010e */
[----:B------:R-:W-:Y:S06]  /*1c30*/  BRA `(.L_x_38423) ;  /* 0x00000000007c7947 */ /* 0x000fec0003800000 */
.L_x_38424:
        /* <DEDUP_REMOVED lines=15> */
.L_x_38430:
        /* <DEDUP_REMOVED lines=13> */
.L_x_38429:
[----:B------:R-:W-:Y:S05]  /*1e00*/  BSYNC B1 ;  /* 0x0000000000017941 */ /* 0x000fea0003800000 */
.L_x_38428:
[----:B------:R-:W-:-:S04]  /*1e10*/  FMUL.FTZ R15, R15, 1.1920928955078125e-07 ;  /* 0x340000000f0f7820 */ /* 0x000fc80000410000 */
[----:B------:R-:W-:-:S07]  /*1e20*/  FMUL.FTZ R14, R14, R15 ;  /* 0x0000000f0e0e7220 */ /* 0x000fce0000410000 */
.L_x_38423:
[----:B------:R-:W-:Y:S05]  /*1e30*/  BSYNC B0 ;  /* 0x0000000000007941 */ /* 0x000fea0003800000 */
.L_x_38422:
        /* <DEDUP_REMOVED lines=29> */
.L_x_38436:
[----:B------:R-:W-:Y:S01]  /*2010*/  FSETP.GEU.FTZ.AND P0, PT, R16, -R13, PT ;  /* 0x8000000d1000720b */ /* 0x000fe20003f1e000 */
[----:B------:R-:W-:-:S12]  /*2020*/  FADD.FTZ R15, R15, -1 ;  /* 0xbf8000000f0f7421 */ /* 0x000fd80000010000 */
[----:B------:R-:W-:-:S07]  /*2030*/  @!P0 FADD.FTZ R15, R15, -1 ;  /* 0xbf8000000f0f8421 */ /* 0x000fce0000010000 */
.L_x_38435:
[----:B------:R-:W-:Y:S05]  /*2040*/  BSYNC B1 ;  /* 0x0000000000017941 */ /* 0x000fea0003800000 */
.L_x_38434:
[----:B------:R-:W-:Y:S01]  /*2050*/  FFMA.FTZ R0, -R13, R15, R0 ;  /* 0x0000000f0d007223 */ /* 0x000fe20000010100 */
[----:B------:R-:W-:Y:S06]  /*2060*/  BRA `(.L_x_38432) ;  /* 0x00000000007c7947 */ /* 0x000fec0003800000 */
.L_x_38433:
        /* <DEDUP_REMOVED lines=15> */
.L_x_38439:
        /* <DEDUP_REMOVED lines=13> */
.L_x_38438:
[----:B------:R-:W-:Y:S05]  /*2230*/  BSYNC B1 ;  /* 0x0000000000017941 */ /* 0x000fea0003800000 */
.L_x_38437:
[----:B------:R-:W-:-:S04]  /*2240*/  FMUL.FTZ R14, R14, 1.1920928955078125e-07 ;  /* 0x340000000e0e7820 */ /* 0x000fc80000410000 */
[----:B------:R-:W-:-:S07]  /*2250*/  FMUL.FTZ R0, R13, R14 ;  /* 0x0000000e0d007220 */ /* 0x000fce0000410000 */
.L_x_38432:
[----:B------:R-:W-:Y:S05]  /*2260*/  BSYNC B0 ;  /* 0x0000000000007941 */ /* 0x000fea0003800000 */
.L_x_38431:
[C---:B------:R-:W-:Y:S02]  /*2270*/  LOP3.LUT R5, R0.reuse, 0x80000000, R5, 0xb8, !PT ;  /* 0x8000000000057812 */ /* 0x040fe400078eb805 */
[C---:B------:R-:W-:Y:S02]  /*2280*/  FSETP.GTU.FTZ.AND P0, PT, |R0|.reuse, +INF , PT ;  /* 0x7f8000000000780b */ /* 0x040fe40003f1c200 */
[----:B------:R-:W-:Y:S02]  /*2290*/  FSETP.GEU.FTZ.AND P5, PT, R3, RZ, PT ;  /* 0x000000ff0300720b */ /* 0x000fe40003fbe000 */
[----:B------:R-:W-:Y:S02]  /*22a0*/  FSEL R5, R0, R5, P0 ;  /* 0x0000000500057208 */ /* 0x000fe40000000000 */
[C---:B------:R-:W-:Y:S02]  /*22b0*/  FSETP.NEU.FTZ.AND P3, PT, R7.reuse, RZ, PT ;  /* 0x000000ff0700720b */ /* 0x040fe40003f7d000 */
[----:B------:R-:W-:-:S02]  /*22c0*/  FSETP.GEU.FTZ.AND P6, PT, R7, RZ, PT ;  /* 0x000000ff0700720b */ /* 0x000fc40003fde000 */
[C---:B------:R-:W-:Y:S02]  /*22d0*/  FSETP.GEU.FTZ.AND P0, PT, R6.reuse, RZ, PT ;  /* 0x000000ff0600720b */ /* 0x040fe40003f1e000 */
[----:B------:R-:W-:Y:S02]  /*22e0*/  FSETP.NEU.FTZ.AND P2, PT, R6, RZ, PT ;  /* 0x000000ff0600720b */ /* 0x000fe40003f5d000 */
[----:B------:R-:W-:Y:S02]  /*22f0*/  PLOP3.LUT P6, PT, P3, P5, P6, 0x60, 0x0 ;  /* 0x000000000000781c */ /* 0x000fe40001fcac60 */
[----:B------:R-:W-:Y:S02]  /*2300*/  PLOP3.LUT P2, PT, P2, P5, P0, 0x60, 0x0 ;  /* 0x000000000000781c */ /* 0x000fe4000174ac00 */
[C---:B------:R-:W-:Y:S02]  /*2310*/  FSETP.GEU.FTZ.AND P3, PT, R10.reuse, RZ, PT ;  /* 0x000000ff0a00720b */ /* 0x040fe40003f7e000 */
[----:B------:R-:W-:-:S02]  /*2320*/  FSETP.NEU.FTZ.AND P0, PT, R10, RZ, PT ;  /* 0x000000ff0a00720b */ /* 0x000fc40003f1d000 */
[----:B------:R-:W-:Y:S02]  /*2330*/  P2R R14, PR, RZ, 0x4 ;  /* 0x00000004ff0e7803 */ /* 0x000fe40000000000 */
[----:B------:R-:W-:Y:S02]  /*2340*/  PLOP3.LUT P3, PT, P0, P5, P3, 0x60, 0x0 ;  /* 0x000000000000781c */ /* 0x000fe4000076ac30 */
[C---:B------:R-:W-:Y:S02]  /*2350*/  FSETP.NEU.FTZ.AND P4, PT, R11.reuse, RZ, PT ;  /* 0x000000ff0b00720b */ /* 0x040fe40003f9d000 */
[----:B------:R-:W-:Y:S02]  /*2360*/  FSETP.GEU.FTZ.AND P1, PT, R11, RZ, PT ;  /* 0x000000ff0b00720b */ /* 0x000fe40003f3e000 */
[C---:B------:R-:W-:Y:S02]  /*2370*/  FSETP.NEU.FTZ.AND P2, PT, R9.reuse, RZ, PT ;  /* 0x000000ff0900720b */ /* 0x040fe40003f5d000 */
[----:B------:R-:W-:-:S02]  /*2380*/  FSETP.GEU.FTZ.AND P0, PT, R9, RZ, PT ;  /* 0x000000ff0900720b */ /* 0x000fc40003f1e000 */
[----:B------:R-:W-:Y:S02]  /*2390*/  PLOP3.LUT P4, PT, P4, P5, P1, 0x60, 0x0 ;  /* 0x000000000000781c */ /* 0x000fe4000278ac10 */
[----:B------:R-:W-:Y:S01]  /*23a0*/  PLOP3.LUT P2, PT, P2, P5, P0, 0x60, 0x0 ;  /* 0x000000000000781c */ /* 0x000fe2000174ac00 */
[----:B------:R-:W-:Y:S01]  /*23b0*/  @P3 FADD.FTZ R10, R10, R3 ;  /* 0x000000030a0a3221 */ /* 0x000fe20000010000 */
[C---:B------:R-:W-:Y:S02]  /*23c0*/  FSETP.GEU.FTZ.AND P1, PT, R8.reuse, RZ, PT ;  /* 0x000000ff0800720b */ /* 0x040fe40003f3e000 */
[----:B------:R-:W-:Y:S02]  /*23d0*/  FSETP.NEU.FTZ.AND P0, PT, R8, RZ, PT ;  /* 0x000000ff0800720b */ /* 0x000fe40003f1d000 */
[----:B------:R-:W-:Y:S02]  /*23e0*/  P2R R0, PR, RZ, 0x40 ;  /* 0x00000040ff007803 */ /* 0x000fe40000000000 */
[----:B------:R-:W-:-:S02]  /*23f0*/  P2R R13, PR, RZ, 0x10 ;  /* 0x00000010ff0d7803 */ /* 0x000fc40000000000 */
[----:B------:R-:W-:Y:S02]  /*2400*/  PLOP3.LUT P1, PT, P0, P5, P1, 0x60, 0x0 ;  /* 0x000000000000781c */ /* 0x000fe4000072ac10 */
[----:B------:R-:W-:Y:S01]  /*2410*/  ISETP.NE.AND P4, PT, R0, RZ, PT ;  /* 0x000000ff0000720c */ /* 0x000fe20003f85270 */
[----:B------:R-:W-:Y:S01]  /*2420*/  @P2 FADD.FTZ R9, R9, R3 ;  /* 0x0000000309092221 */ /* 0x000fe20000010000 */
[C---:B------:R-:W-:Y:S02]  /*2430*/  FSETP.GEU.FTZ.AND P0, PT, R4.reuse, RZ, PT ;  /* 0x000000ff0400720b */ /* 0x040fe40003f1e000 */
[----:B------:R-:W-:Y:S02]  /*2440*/  FSETP.NEU.FTZ.AND P6, PT, R4, RZ, PT ;  /* 0x000000ff0400720b */ /* 0x000fe40003fdd000 */
[----:B------:R-:W-:Y:S02]  /*2450*/  P2R R0, PR, RZ, 0x10 ;  /* 0x00000010ff007803 */ /* 0x000fe40000000000 */
[----:B------:R-:W-:-:S02]  /*2460*/  PLOP3.LUT P0, PT, P6, P5, P0, 0x60, 0x0 ;  /* 0x000000000000781c */ /* 0x000fc4000370ac00 */
[C---:B------:R-:W-:Y:S01]  /*2470*/  FSETP.NEU.FTZ.AND P4, PT, R5.reuse, RZ, PT ;  /* 0x000000ff0500720b */ /* 0x040fe20003f9d000 */
[----:B------:R-:W-:Y:S01]  /*2480*/  @P1 FADD.FTZ R8, R8, R3 ;  /* 0x0000000308081221 */ /* 0x000fe20000010000 */
[----:B------:R-:W-:-:S04]  /*2490*/  FSETP.GEU.FTZ.AND P6, PT, R5, RZ, PT ;  /* 0x000000ff0500720b */ /* 0x000fc80003fde000 */
[----:B------:R-:W-:Y:S02]  /*24a0*/  PLOP3.LUT P6, PT, P4, P5, P6, 0x60, 0x0 ;  /* 0x000000000000781c */ /* 0x000fe400027cac60 */
[----:B------:R-:W-:Y:S02]  /*24b0*/  ISETP.NE.AND P5, PT, R14, RZ, PT ;  /* 0x000000ff0e00720c */ /* 0x000fe40003fa5270 */
[----:B------:R-:W2:Y:S01]  /*24c0*/  LDC.64 R14, c[0x0][0x220] ;  /* 0x00008800ff0e7b82 */ /* 0x000ea20000000a00 */
[----:B------:R-:W-:Y:S01]  /*24d0*/  ISETP.NE.AND P4, PT, R0, RZ, PT ;  /* 0x000000ff0000720c */ /* 0x000fe20003f85270 */
[----:B------:R-:W-:-:S07]  /*24e0*/  @P0 FADD.FTZ R4, R4, R3 ;  /* 0x0000000304040221 */ /* 0x000fce0000010000 */
[--C-:B------:R-:W-:Y:S02]  /*24f0*/  @P6 FADD.FTZ R5, R5, R3.reuse ;  /* 0x0000000305056221 */ /* 0x100fe40000010000 */
[----:B------:R-:W-:-:S03]  /*2500*/  @P5 FADD.FTZ R6, R6, R3 ;  /* 0x0000000306065221 */ /* 0x000fc60000010000 */
[----:B------:R-:W-:Y:S01]  /*2510*/  @P4 FADD.FTZ R7, R7, R3 ;  /* 0x0000000307074221 */ /* 0x000fe20000010000 */
[----:B------:R-:W-:Y:S01]  /*2520*/  ISETP.NE.AND P4, PT, R13, RZ, PT ;  /* 0x000000ff0d00720c */ /* 0x000fe20003f85270 */
[----:B--2---:R-:W-:-:S12]  /*2530*/  IMAD.WIDE.U32 R14, R2, 0x4, R14 ;  /* 0x00000004020e7825 */ /* 0x004fd800078e000e */
[----:B------:R-:W-:Y:S01]  /*2540*/  @P4 FADD.FTZ R11, R11, R3 ;  /* 0x000000030b0b4221 */ /* 0x000fe20000010000 */
[----:B------:R-:W-:-:S05]  /*2550*/  IMAD.WIDE R14, R12, 0x8, R14 ;  /* 0x000000080c0e7825 */ /* 0x000fca00078e020e */
[----:B------:R-:W-:Y:S04]  /*2560*/  STG.E.64 desc[UR4][R14.64], R6 ;  /* 0x000000060e007986 */ /* 0x000fe8000c101b04 */
[----:B------:R-:W-:Y:S04]  /*2570*/  STG.E.64 desc[UR4][R14.64+0x400], R10 ;  /* 0x0004000a0e007986 */ /* 0x000fe8000c101b04 */
[----:B------:R-:W-:Y:S04]  /*2580*/  STG.E.64 desc[UR4][R14.64+0x800], R8 ;  /* 0x000800080e007986 */ /* 0x000fe8000c101b04 */
[----:B------:R-:W-:Y:S01]  /*2590*/  STG.E.64 desc[UR4][R14.64+0xc00], R4 ;  /* 0x000c00040e007986 */ /* 0x000fe2000c101b04 */
[----:B------:R-:W-:Y:S05]  /*25a0*/  EXIT ;  /* 0x000000000000794d */ /* 0x000fea0003800000 */
.L_x_38367:
[----:B------:R-:W0:Y:S01]  /*25b0*/  S2R R4, SR_TID.X ;  /* 0x0000000000047919 */ /* 0x000e220000002100 */
[----:B------:R-:W-:Y:S01]  /*25c0*/  IMAD.MOV.U32 R5, RZ, RZ, RZ ;  /* 0x000000ffff057224 */ /* 0x000fe200078e00ff */
[----:B0-----:R-:W-:Y:S01]  /*25d0*/  ISETP.GE.AND P0, PT, R4, R3, PT ;  /* 0x000000030400720c */ /* 0x001fe20003f06270 */
[----:B------:R-:W-:-:S12]  /*25e0*/  IMAD.MOV.U32 R27, RZ, RZ, R4 ;  /* 0x000000ffff1b7224 */ /* 0x000fd800078e0004 */
        /* <DEDUP_REMOVED lines=13> */
[----:B------:R1:W5:Y:S11]  /*26c0*/  @!P6 LDG.E R5, desc[UR4][R6.64] ;  /* 0x000000040605e981 */ /* 0x000376000c1e1900 */
[----:B------:R-:W-:Y:S01]  /*26d0*/  @!P4 IMAD.IADD R29, R2, 0x1, R27 ;  /* 0x00000001021dc824 */ /* 0x000fe200078e021b */
[----:B------:R-:W3:Y:S01]  /*26e0*/  @!P4 LDC.64 R14, c[0x0][0x228] ;  /* 0x00008a00ff0ecb82 */ /* 0x000ee20000000a00 */
[----:B------:R-:W-:-:S05]  /*26f0*/  @!P4 VIADD R27, R27, 0x80 ;  /* 0x000000801b1bc836 */ /* 0x000fca0000000000 */
        /* <DEDUP_REMOVED lines=14> */
[----:B------:R-:W-:Y:S02]  /*27e0*/  IMAD.MOV.U32 R22, RZ, RZ, RZ ;  /* 0x000000ffff167224 */ /* 0x000fe400078e00ff */
[----:B0-----:R-:W-:Y:S01]  /*27f0*/  @!P0 IMAD.WIDE.U32 R16, R20, 0x4, R16 ;  /* 0x0000000414108825 */ /* 0x001fe200078e0010 */
[----:B------:R-:W-:-:S03]  /*2800*/  HFMA2.MMA R20, -RZ, RZ, 0, 0 ;  /* 0x00000000ff147435 */ /* 0x000fc600000001ff */
[----:B------:R-:W-:Y:S01]  /*2810*/  @!P6 IMAD.IADD R27, R2, 0x1, R27 ;  /* 0x00000001021be824 */ /* 0x000fe200078e021b */
[----:B------:R0:W5:Y:S01]  /*2820*/  @!P0 LDG.E R22, desc[UR4][R16.64] ;  /* 0x0000000410168981 */ /* 0x000162000c1e1900 */
[----:B----4-:R-:W-:-:S04]  /*2830*/  @!P2 IMAD.WIDE.U32 R8, R23, 0x4, R8 ;  /* 0x000000041708a825 */ /* 0x010fc800078e0008 */
[----:B--2---:R-:W-:-:S04]  /*2840*/  @!P1 IMAD.WIDE.U32 R10, R21, 0x4, R10 ;  /* 0x00000004150a9825 */ /* 0x004fc800078e000a */
[----:B------:R-:W-:Y:S01]  /*2850*/  IMAD.MOV.U32 R24, RZ, RZ, RZ ;  /* 0x000000ffff187224 */ /* 0x000fe200078e00ff */
[----:B0-----:R-:W-:Y:S01]  /*2860*/  CS2R R16, SRZ ;  /* 0x0000000000107805 */ /* 0x001fe2000001ff00 */
[----:B------:R-:W-:Y:S02]  /*2870*/  IMAD.MOV.U32 R23, RZ, RZ, RZ ;  /* 0x000000ffff177224 */ /* 0x000fe400078e00ff */
[----:B------:R-:W-:Y:S02]  /*2880*/  IMAD.MOV.U32 R21, RZ, RZ, RZ ;  /* 0x000000ffff157224 */ /* 0x000fe400078e00ff */
[----:B------:R-:W-:Y:S01]  /*2890*/  @!P5 IMAD.WIDE.U32 R18, R0, 0x4, R18 ;  /* 0x000000040012d825 */ /* 0x000fe200078e0012 */
[----:B------:R0:W5:Y:S03]  /*28a0*/  @!P1 LDG.E R17, desc[UR4][R10.64] ;  /* 0x000000040a119981 */ /* 0x000166000c1e1900 */
[----:B---3--:R-:W-:Y:S01]  /*28b0*/  @!P4 IMAD.WIDE.U32 R14, R29, 0x4, R14 ;  /* 0x000000041d0ec825 */ /* 0x008fe200078e000e */
[----:B------:R0:W5:Y:S03]  /*28c0*/  @!P5 LDG.E R20, desc[UR4][R18.64] ;  /* 0x000000041214d981 */ /* 0x000166000c1e1900 */
[----:B-1----:R-:W-:Y:S01]  /*28d0*/  @!P3 IMAD.WIDE.U32 R6, R25, 0x4, R6 ;  /* 0x000000041906b825 */ /* 0x002fe200078e0006 */
[----:B------:R0:W5:Y:S03]  /*28e0*/  @!P4 LDG.E R24, desc[UR4][R14.64] ;  /* 0x000000040e18c981 */ /* 0x000166000c1e1900 */
[----:B------:R-:W-:Y:S01]  /*28f0*/  @!P6 IMAD.WIDE.U32 R12, R27, 0x4, R12 ;  /* 0x000000041b0ce825 */ /* 0x000fe200078e000c */
        /* <DEDUP_REMOVED lines=33> */
.L_x_38447:
[----:B------:R-:W-:Y:S01]  /*2b10*/  FSETP.GEU.FTZ.AND P0, PT, R6, -R8, PT ;  /* 0x800000080600720b */ /* 0x000fe20003f1e000 */
[----:B------:R-:W-:-:S12]  /*2b20*/  FADD.FTZ R0, R0, -1 ;  /* 0xbf80000000007421 */ /* 0x000fd80000010000 */
[----:B------:R-:W-:-:S07]  /*2b30*/  @!P0 FADD.FTZ R0, R0, -1 ;  /* 0xbf80000000008421 */ /* 0x000fce0000010000 */
.L_x_38446:
[----:B------:R-:W-:Y:S05]  /*2b40*/  BSYNC B2 ;  /* 0x0000000000027941 */ /* 0x000fea0003800000 */
.L_x_38445:
[----:B------:R-:W-:Y:S01]  /*2b50*/  FFMA.FTZ R9, -R8, R0, R9 ;  /* 0x0000000008097223 */ /* 0x000fe20000010109 */
[----:B------:R-:W-:Y:S06]  /*2b60*/  BRA `(.L_x_38443) ;  /* 0x00000000007c7947 */ /* 0x000fec0003800000 */
.L_x_38444:
        /* <DEDUP_REMOVED lines=15> */
.L_x_38450:
        /* <DEDUP_REMOVED lines=13> */
.L_x_38449:
[----:B------:R-:W-:Y:S05]  /*2d30*/  BSYNC B2 ;  /* 0x0000000000027941 */ /* 0x000fea0003800000 */
.L_x_38448:
[----:B------:R-:W-:-:S04]  /*2d40*/  FMUL.FTZ R9, R0, 1.1920928955078125e-07 ;  /* 0x3400000000097820 */ /* 0x000fc80000410000 */
[----:B------:R-:W-:-:S07]  /*2d50*/  FMUL.FTZ R9, R6, R9 ;  /* 0x0000000906097220 */ /* 0x000fce0000410000 */
.L_x_38443:
[----:B------:R-:W-:Y:S05]  /*2d60*/  BSYNC B0 ;  /* 0x0000000000007941 */ /* 0x000fea0003800000 */
.L_x_38442:
        /* <DEDUP_REMOVED lines=8> */
.L_x_38441:
[----:B------:R-:W-:Y:S05]  /*2df0*/  BSYNC B1 ;  /* 0x0000000000017941 */ /* 0x000fea0003800000 */
.L_x_38440:
[----:B0-----:R-:W-:Y:S01]  /*2e00*/  VIADD R8, R4, 0x80 ;  /* 0x0000008004087836 */ /* 0x001fe20000000000 */
[----:B------:R-:W-:Y:S04]  /*2e10*/  BSSY B1, `(.L_x_38451) ;  /* 0x000004d000017945 */ /* 0x000fe80003800000 */
        /* <DEDUP_REMOVED lines=30> */
.L_x_38458:
[----:B------:R-:W-:Y:S01]  /*3000*/  FSETP.GEU.FTZ.AND P0, PT, R9, -R11, PT ;  /* 0x8000000b0900720b */ /* 0x000fe20003f1e000 */
[----:B------:R-:W-:-:S12]  /*3010*/  FADD.FTZ R7, R7, -1 ;  /* 0xbf80000007077421 */ /* 0x000fd80000010000 */
[----:B------:R-:W-:-:S07]  /*3020*/  @!P0 FADD.FTZ R7, R7, -1 ;  /* 0xbf80000007078421 */ /* 0x000fce0000010000 */
.L_x_38457:
[----:B------:R-:W-:Y:S05]  /*3030*/  BSYNC B2 ;  /* 0x0000000000027941 */ /* 0x000fea0003800000 */
.L_x_38456:
[----:B------:R-:W-:Y:S01]  /*3040*/  FFMA.FTZ R0, -R11, R7, R0 ;  /* 0x000000070b007223 */ /* 0x000fe20000010100 */
[----:B------:R-:W-:Y:S06]  /*3050*/  BRA `(.L_x_38454) ;  /* 0x00000000007c7947 */ /* 0x000fec0003800000 */
.L_x_38455:
        /* <DEDUP_REMOVED lines=15> */
.L_x_38461:
        /* <DEDUP_REMOVED lines=13> */
.L_x_38460:
[----:B------:R-:W-:Y:S05]  /*3220*/  BSYNC B2 ;  /* 0x0000000000027941 */ /* 0x000fea0003800000 */
.L_x_38459:
[----:B------:R-:W-:-:S04]  /*3230*/  FMUL.FTZ R0, R11, 1.1920928955078125e-07 ;  /* 0x340000000b007820 */ /* 0x000fc80000410000 */
[----:B------:R-:W-:-:S07]  /*3240*/  FMUL.FTZ R0, R7, R0 ;  /* 0x0000000007007220 */ /* 0x000fce0000410000 */
.L_x_38454:
[----:B------:R-:W-:Y:S05]  /*3250*/  BSYNC B0 ;  /* 0x0000000000007941 */ /* 0x000fea0003800000 */
.L_x_38453:
        /* <DEDUP_REMOVED lines=8> */
.L_x_38452:
[----:B------:R-:W-:Y:S05]  /*32e0*/  BSYNC B1 ;  /* 0x0000000000017941 */ /* 0x000fea0003800000 */
.L_x_38451:
[----:B------:R-:W-:Y:S01]  /*32f0*/  VIADD R0, R4, 0x100 ;  /* 0x0000010004007836 */ /* 0x000fe20000000000 */
[----:B------:R-:W-:Y:S04]  /*3300*/  BSSY B1, `(.L_x_38462) ;  /* 0x000004d000017945 */ /* 0x000fe80003800000 */
[----:B------:R-:W-:-:S13]  /*3310*/  ISETP.GE.AND P0, PT, R0, R3, PT ;  /* 0x000000030000720c */ /* 0x000fda0003f06270 */
        /* <DEDUP_REMOVED lines=29> */
.L_x_38469:
[----:B------:R-:W-:Y:S01]  /*34f0*/  FSETP.GEU.FTZ.AND P0, PT, R10, -R11, PT ;  /* 0x8000000b0a00720b */ /* 0x000fe20003f1e000 */
[----:B------:R-:W-:-:S12]  /*3500*/  FADD.FTZ R0, R0, -1 ;  /* 0xbf80000000007421 */ /* 0x000fd80000010000 */
[----:B------:R-:W-:-:S07]  /*3510*/  @!P0 FADD.FTZ R0, R0, -1 ;  /* 0xbf80000000008421 */ /* 0x000fce0000010000 */
.L_x_38468:
[----:B------:R-:W-:Y:S05]  /*3520*/  BSYNC B2 ;  /* 0x0000000000027941 */ /* 0x000fea0003800000 */
.L_x_38467:
[----:B------:R-:W-:Y:S01]  /*3530*/  FFMA.FTZ R7, -R11, R0, R7 ;  /* 0x000000000b077223 */ /* 0x000fe20000010107 */
[----:B------:R-:W-:Y:S06]  /*3540*/  BRA `(.L_x_38465) ;  /* 0x00000000007c7947 */ /* 0x000fec0003800000 */
.L_x_38466:
        /* <DEDUP_REMOVED lines=15> */
.L_x_38472:
        /* <DEDUP_REMOVED lines=13> */
.L_x_38471:
[----:B------:R-:W-:Y:S05]  /*3710*/  BSYNC B2 ;  /* 0x0000000000027941 */ /* 0x000fea0003800000 */
.L_x_38470:
[----:B------:R-:W-:-:S04]  /*3720*/  FMUL.FTZ R0, R11, 1.1920928955078125e-07 ;  /* 0x340000000b007820 */ /* 0x000fc80000410000 */
[----:B------:R-:W-:-:S07]  /*3730*/  FMUL.FTZ R7, R7, R0 ;  /* 0x0000000007077220 */ /* 0x000fce0000410000 */
.L_x_38465:
[----:B------:R-:W-:Y:S05]  /*3740*/  BSYNC B0 ;  /* 0x0000000000007941 */ /* 0x000fea0003800000 */
.L_x_38464:
        /* <DEDUP_REMOVED lines=8> */
.L_x_38463:
[----:B------:R-:W-:Y:S05]  /*37d0*/  BSYNC B1 ;  /* 0x0000000000017941 */ /* 0x000fea0003800000 */
.L_x_38462:
        /* <DEDUP_REMOVED lines=32> */
.L_x_38480:
[----:B------:R-:W-:Y:S01]  /*39e0*/  FSETP.GEU.FTZ.AND P0, PT, R11, -R12, PT ;  /* 0x8000000c0b00720b */ /* 0x000fe20003f1e000 */
[----:B------:R-:W-:-:S12]  /*39f0*/  FADD.FTZ R0, R0, -1 ;  /* 0xbf80000000007421 */ /* 0x000fd80000010000 */
[----:B------:R-:W-:-:S07]  /*3a00*/  @!P0 FADD.FTZ R0, R0, -1 ;  /* 0xbf80000000008421 */ /* 0x000fce0000010000 */
.L_x_38479:
[----:B------:R-:W-:Y:S05]  /*3a10*/  BSYNC B2 ;  /* 0x0000000000027941 */ /* 0x000fea0003800000 */
.L_x_38478:
[----:B------:R-:W-:Y:S01]  /*3a20*/  FFMA.FTZ R9, -R12, R0, R9 ;  /* 0x000000000c097223 */ /* 0x000fe20000010109 */
[----:B------:R-:W-:Y:S06]  /*3a30*/  BRA `(.L_x_38476) ;  /* 0x00000000007c7947 */ /* 0x000fec0003800000 */
.L_x_38477:
        /* <DEDUP_REMOVED lines=15> */
.L_x_38483:
        /* <DEDUP_REMOVED lines=13> */
.L_x_38482:
[----:B------:R-:W-:Y:S05]  /*3c00*/  BSYNC B2 ;  /* 0x0000000000027941 */ /* 0x000fea0003800000 */
.L_x_38481:
[----:B------:R-:W-:-:S04]  /*3c10*/  FMUL.FTZ R12, R12, 1.1920928955078125e-07 ;  /* 0x340000000c0c7820 */ /* 0x000fc80000410000 */
[----:B------:R-:W-:-:S07]  /*3c20*/  FMUL.FTZ R9, R9, R12 ;  /* 0x0000000c09097220 */ /* 0x000fce0000410000 */
.L_x_38476:
[----:B------:R-:W-:Y:S05]  /*3c30*/  BSYNC B0 ;  /* 0x0000000000007941 */ /* 0x000fea0003800000 */
.L_x_38475:
        /* <DEDUP_REMOVED lines=8> */
.L_x_38474:
[----:B------:R-:W-:Y:S05]  /*3cc0*/  BSYNC B1 ;  /* 0x0000000000017941 */ /* 0x000fea0003800000 */
.L_x_38473:
[----:B------:R-:W-:Y:S01]  /*3cd0*/  IADD3 R0, R4, 0x200, RZ ;  /* 0x0000020004007810 */ /* 0x000fe20007ffe0ff */
[----:B------:R-:W-:Y:S03]  /*3ce0*/  BSSY B1, `(.L_x_38484) ;  /* 0x000004d000017945 */ /* 0x000fe60003800000 */
        /* <DEDUP_REMOVED lines=30> */
.L_x_38491:
[----:B------:R-:W-:Y:S01]  /*3ed0*/  FSETP.GEU.FTZ.AND P0, PT, R12, -R15, PT ;  /* 0x8000000f0c00720b */ /* 0x000fe20003f1e000 */
[----:B------:R-:W-:-:S12]  /*3ee0*/  FADD.FTZ R13, R13, -1 ;  /* 0xbf8000000d0d7421 */ /* 0x000fd80000010000 */
[----:B------:R-:W-:-:S07]  /*3ef0*/  @!P0 FADD.FTZ R13, R13, -1 ;  /* 0xbf8000000d0d8421 */ /* 0x000fce0000010000 */
.L_x_38490:
[----:B------:R-:W-:Y:S05]  /*3f00*/  BSYNC B2 ;  /* 0x0000000000027941 */ /* 0x000fea0003800000 */
.L_x_38489:
[----:B------:R-:W-:Y:S01]  /*3f10*/  FFMA.FTZ R10, -R15, R13, R10 ;  /* 0x0000000d0f0a7223 */ /* 0x000fe2000001010a */
[----:B------:R-:W-:Y:S06]  /*3f20*/  BRA `(.L_x_38487) ;  /* 0x00000000007c7947 */ /* 0x000fec0003800000 */
.L_x_38488:
        /* <DEDUP_REMOVED lines=15> */
.L_x_38494:
        /* <DEDUP_REMOVED lines=13> */
.L_x_38493:
[----:B------:R-:W-:Y:S05]  /*40f0*/  BSYNC B2 ;  /* 0x0000000000027941 */ /* 0x000fea0003800000 */
.L_x_38492:
[----:B------:R-:W-:-:S04]  /*4100*/  FMUL.FTZ R13, R13, 1.1920928955078125e-07 ;  /* 0x340000000d0d7820 */ /* 0x000fc80000410000 */
[----:B------:R-:W-:-:S07]  /*4110*/  FMUL.FTZ R10, R10, R13 ;  /* 0x0000000d0a0a7220 */ /* 0x000fce0000410000 */
.L_x_38487:
[----:B------:R-:W-:Y:S05]  /*4120*/  BSYNC B0 ;  /* 0x0000000000007941 */ /* 0x000fea0003800000 */
.L_x_38486:
        /* <DEDUP_REMOVED lines=8> */
.L_x_38485:
[----:B------:R-:W-:Y:S05]  /*41b0*/  BSYNC B1 ;  /* 0x0000000000017941 */ /* 0x000fea0003800000 */
.L_x_38484:
        /* <DEDUP_REMOVED lines=32> */
.L_x_38502:
[----:B------:R-:W-:Y:S01]  /*43c0*/  FSETP.GEU.FTZ.AND P0, PT, R13, -R14, PT ;  /* 0x8000000e0d00720b */ /* 0x000fe20003f1e000 */
[----:B------:R-:W-:-:S12]  /*43d0*/  FADD.FTZ R11, R11, -1 ;  /* 0xbf8000000b0b7421 */ /* 0x000fd80000010000 */
[----:B------:R-:W-:-:S07]  /*43e0*/  @!P0 FADD.FTZ R11, R11, -1 ;  /* 0xbf8000000b0b8421 */ /* 0x000fce0000010000 */
.L_x_38501:
[----:B------:R-:W-:Y:S05]  /*43f0*/  BSYNC B2 ;  /* 0x0000000000027941 */ /* 0x000fea0003800000 */
.L_x_38500:
[----:B------:R-:W-:Y:S01]  /*4400*/  FFMA.FTZ R0, -R14, R11, R0 ;  /* 0x0000000b0e007223 */ /* 0x000fe20000010100 */
[----:B------:R-:W-:Y:S06]  /*4410*/  BRA `(.L_x_38498) ;  /* 0x00000000007c7947 */ /* 0x000fec0003800000 */
.L_x_38499:
        /* <DEDUP_REMOVED lines=15> */
.L_x_38505:
        /* <DEDUP_REMOVED lines=13> */
.L_x_38504:
[----:B------:R-:W-:Y:S05]  /*45e0*/  BSYNC B2 ;  /* 0x0000000000027941 */ /* 0x000fea0003800000 */
.L_x_38503:
[----:B------:R-:W-:-:S04]  /*45f0*/  FMUL.FTZ R14, R14, 1.1920928955078125e-07 ;  /* 0x340000000e0e7820 */ /* 0x000fc80000410000 */
[----:B------:R-:W-:-:S07]  /*4600*/  FMUL.FTZ R0, R11, R14 ;  /* 0x0000000e0b007220 */ /* 0x000fce0000410000 */
.L_x_38498:
[----:B------:R-:W-:Y:S05]  /*4610*/  BSYNC B0 ;  /* 0x0000000000007941 */ /* 0x000fea0003800000 */
.L_x_38497:
        /* <DEDUP_REMOVED lines=8> */
.L_x_38496:
[----:B------:R-:W-:Y:S05]  /*46a0*/  BSYNC B1 ;  /* 0x0000000000017941 */ /* 0x000fea0003800000 */
.L_x_38495:
        /* <DEDUP_REMOVED lines=32> */
.L_x_38513:
[----:B------:R-:W-:Y:S01]  /*48b0*/  FSETP.GEU.FTZ.AND P0, PT, R14, -R19, PT ;  /* 0x800000130e00720b */ /* 0x000fe20003f1e000 */
[----:B------:R-:W-:-:S12]  /*48c0*/  FADD.FTZ R15, R15, -1 ;  /* 0xbf8000000f0f7421 */ /* 0x000fd80000010000 */
[----:B------:R-:W-:-:S07]  /*48d0*/  @!P0 FADD.FTZ R15, R15, -1 ;  /* 0xbf8000000f0f8421 */ /* 0x000fce0000010000 */
.L_x_38512:
[----:B------:R-:W-:Y:S05]  /*48e0*/  BSYNC B2 ;  /* 0x0000000000027941 */ /* 0x000fea0003800000 */
.L_x_38511:
[----:B------:R-:W-:Y:S01]  /*48f0*/  FFMA.FTZ R12, -R19, R15, R12 ;  /* 0x0000000f130c7223 */ /* 0x000fe2000001010c */
[----:B------:R-:W-:Y:S06]  /*4900*/  BRA `(.L_x_38509) ;  /* 0x00000000007c7947 */ /* 0x000fec0003800000 */
.L_x_38510:
        /* <DEDUP_REMOVED lines=15> */
.L_x_38516:
        /* <DEDUP_REMOVED lines=13> */
.L_x_38515:
[----:B------:R-:W-:Y:S05]  /*4ad0*/  BSYNC B2 ;  /* 0x0000000000027941 */ /* 0x000fea0003800000 */
.L_x_38514:
[----:B------:R-:W-:-:S04]  /*4ae0*/  FMUL.FTZ R15, R15, 1.1920928955078125e-07 ;  /* 0x340000000f0f7820 */ /* 0x000fc80000410000 */
[----:B------:R-:W-:-:S07]  /*4af0*/  FMUL.FTZ R12, R12, R15 ;  /* 0x0000000f0c0c7220 */ /* 0x000fce0000410000 */
.L_x_38509:
[----:B------:R-:W-:Y:S05]  /*4b00*/  BSYNC B0 ;  /* 0x0000000000007941 */ /* 0x000fea0003800000 */
.L_x_38508:
        /* <DEDUP_REMOVED lines=8> */
.L_x_38507:
[----:B------:R-:W-:Y:S05]  /*4b90*/  BSYNC B1 ;  /* 0x0000000000017941 */ /* 0x000fea0003800000 */
.L_x_38506:
        /* <DEDUP_REMOVED lines=32> */
.L_x_38524:
[----:B------:R-:W-:Y:S01]  /*4da0*/  FSETP.GEU.FTZ.AND P0, PT, R14, -R17, PT ;  /* 0x800000110e00720b */ /* 0x000fe20003f1e000 */
[----:B------:R-:W-:-:S12]  /*4db0*/  FADD.FTZ R0, R0, -1 ;  /* 0xbf80000000007421 */ /* 0x000fd80000010000 */
[----:B------:R-:W-:-:S07]  /*4dc0*/  @!P0 FADD.FTZ R0, R0, -1 ;  /* 0xbf80000000008421 */ /* 0x000fce0000010000 */
.L_x_38523:
[----:B------:R-:W-:Y:S05]  /*4dd0*/  BSYNC B2 ;  /* 0x0000000000027941 */ /* 0x000fea0003800000 */
.L_x_38522:
[----:B------:R-:W-:Y:S01]  /*4de0*/  FFMA.FTZ R15, -R17, R0, R15 ;  /* 0x00000000110f7223 */ /* 0x000fe2000001010f */
[----:B------:R-:W-:Y:S06]  /*4df0*/  BRA `(.L_x_38520) ;  /* 0x00000000007c7947 */ /* 0x000fec0003800000 */
.L_x_38521:
        /* <DEDUP_REMOVED lines=15> */
.L_x_38527:
        /* <DEDUP_REMOVED lines=13> */
.L_x_38526:
[----:B------:R-:W-:Y:S05]  /*4fc0*/  BSYNC B2 ;  /* 0x0000000000027941 */ /* 0x000fea0003800000 */
.L_x_38525:
[----:B------:R-:W-:-:S04]  /*4fd0*/  FMUL.FTZ R17, R17, 1.1920928955078125e-07 ;  /* 0x3400000011117820 */ /* 0x000fc80000410000 */
[----:B0-----:R-:W-:-:S07]  /*4fe0*/  FMUL.FTZ R15, R14, R17 ;  /* 0x000000110e0f7220 */ /* 0x001fce0000410000 */
.L_x_38520:
[----:B------:R-:W-:Y:S05]  /*4ff0*/  BSYNC B0 ;  /* 0x0000000000007941 */ /* 0x000fea0003800000 */
.L_x_38519:
        /* <DEDUP_REMOVED lines=8> */
.L_x_38518:
[----:B------:R-:W-:Y:S05]  /*5080*/  BSYNC B1 ;  /* 0x0000000000017941 */ /* 0x000fea0003800000 */
.L_x_38517:
[----:B------:R-:W-:Y:S01]  /*5090*/  ISETP.GE.AND P0, PT, R4, R3, PT ;  /* 0x000000030400720c */ /* 0x000fe20003f06270 */
[----:B------:R-:W-:Y:S04]  /*50a0*/  BSSY B0, `(.L_x_38528) ;  /* 0x0000033000007945 */ /* 0x000fe80003800000 */
[----:B------:R-:W-:Y:S08]  /*50b0*/  BSSY B1, `(.L_x_38529) ;  /* 0x000002b000017945 */ /* 0x000ff00003800000 */
[----:B------:R-:W-:Y:S05]  /*50c0*/  @P0 BRA `(.L_x_38530) ;  /* 0x0000000000300947 */ /* 0x000fea0003800000 */
[----:B0-----:R-:W0:Y:S01]  /*50d0*/  LDC.64 R14, c[0x0][0x220] ;  /* 0x00008800ff0e7b82 */ /* 0x001e220000000a00 */
[----:B------:R-:W-:Y:S02]  /*50e0*/  IMAD.IADD R13, R2, 0x1, R4 ;  /* 0x00000001020d7824 */ /* 0x000fe400078e0204 */
[----:B------:R-:W-:-:S05]  /*50f0*/  IMAD.MOV.U32 R4, RZ, RZ, R8 ;  /* 0x000000ffff047224 */ /* 0x000fca00078e0008 */
        /* <DEDUP_REMOVED lines=8> */
[----:B-----5:R1:W-:Y:S02]  /*5180*/  STG.E desc[UR4][R14.64], R5 ;  /* 0x000000050e007986 */ /* 0x0203e4000c101904 */
.L_x_38530:
[----:B------:R-:W-:-:S13]  /*5190*/  ISETP.GE.AND P0, PT, R4, R3, PT ;  /* 0x000000030400720c */ /* 0x000fda0003f06270 */
[----:B------:R-:W-:Y:S05]  /*51a0*/  @P0 BRA `(.L_x_38532) ;  /* 0x0000000000300947 */ /* 0x000fea0003800000 */
[----:B01----:R-:W0:Y:S01]  /*51b0*/  LDC.64 R14, c[0x0][0x220] ;  /* 0x00008800ff0e7b82 */ /* 0x003e220000000a00 */
[----:B-----5:R-:W-:Y:S01]  /*51c0*/  IADD3 R5, R2, R4, RZ ;  /* 0x0000000402057210 */ /* 0x020fe20007ffe0ff */
[----:B------:R-:W-:-:S04]  /*51d0*/  VIADD R4, R4, 0x80 ;  /* 0x0000008004047836 */ /* 0x000fc80000000000 */
[----:B0-----:R-:W-:-:S05]  /*51e0*/  IMAD.WIDE.U32 R14, R5, 0x4, R14 ;  /* 0x00000004050e7825 */ /* 0x001fca00078e000e */
[----:B------:R1:W-:Y:S02]  /*51f0*/  STG.E desc[UR4][R14.64], R7 ;  /* 0x000000070e007986 */ /* 0x0003e4000c101904 */
.L_x_38531:
[----:B------:R-:W-:-:S13]  /*5200*/  ISETP.GE.AND P0, PT, R4, R3, PT ;  /* 0x000000030400720c */ /* 0x000fda0003f06270 */
[----:B------:R-:W-:Y:S05]  /*5210*/  @P0 BRA `(.L_x_38533) ;  /* 0x0000000000300947 */ /* 0x000fea0003800000 */
[----:B01----:R-:W0:Y:S01]  /*5220*/  LDC.64 R6, c[0x0][0x220] ;  /* 0x00008800ff067b82 */ /* 0x003e220000000a00 */
[----:B-----5:R-:W-:Y:S02]  /*5230*/  IMAD.IADD R5, R2, 0x1, R4 ;  /* 0x0000000102057824 */ /* 0x020fe400078e0204 */
[----:B------:R-:W-:Y:S02]  /*5240*/  VIADD R4, R4, 0x80 ;  /* 0x0000008004047836 */ /* 0x000fe40000000000 */
[----:B0-----:R-:W-:-:S05]  /*5250*/  IMAD.WIDE.U32 R6, R5, 0x4, R6 ;  /* 0x0000000405067825 */ /* 0x001fca00078e0006 */
[----:B------:R2:W-:Y:S02]  /*5260*/  STG.E desc[UR4][R6.64], R9 ;  /* 0x0000000906007986 */ /* 0x0005e4000c101904 */
.L_x_38532:
[----:B------:R-:W-:-:S13]  /*5270*/  ISETP.GE.AND P0, PT, R4, R3, PT ;  /* 0x000000030400720c */ /* 0x000fda0003f06270 */
[----:B------:R-:W-:Y:S05]  /*5280*/  @P0 BRA `(.L_x_38534) ;  /* 0x0000000000340947 */ /* 0x000fea0003800000 */
[----:B--2---:R-:W2:Y:S01]  /*5290*/  LDC.64 R6, c[0x0][0x220] ;  /* 0x00008800ff067b82 */ /* 0x004ea20000000a00 */
[----:B-1---5:R-:W-:Y:S02]  /*52a0*/  IMAD.IADD R5, R2, 0x1, R4 ;  /* 0x0000000102057824 */ /* 0x022fe400078e0204 */
[----:B------:R-:W-:Y:S02]  /*52b0*/  VIADD R4, R4, 0x80 ;  /* 0x0000008004047836 */ /* 0x000fe40000000000 */
[----:B--2---:R-:W-:-:S05]  /*52c0*/  IMAD.WIDE.U32 R6, R5, 0x4, R6 ;  /* 0x0000000405067825 */ /* 0x004fca00078e0006 */
[----:B------:R2:W-:Y:S02]  /*52d0*/  STG.E desc[UR4][R6.64], R10 ;  /* 0x0000000a06007986 */ /* 0x0005e4000c101904 */
.L_x_38533:
[----:B------:R-:W-:-:S13]  /*52e0*/  ISETP.GE.AND P0, PT, R4, R3, PT ;  /* 0x000000030400720c */ /* 0x000fda0003f06270 */
[----:B------:R-:W-:Y:S05]  /*52f0*/  @P0 BREAK B1 ;  /* 0x0000000000010942 */ /* 0x000fea0003800000 */
[----:B------:R-:W-:Y:S05]  /*5300*/  @P0 BRA `(.L_x_38535) ;  /* 0x0000000000300947 */ /* 0x000fea0003800000 */
[----:B012---:R-:W0:Y:S01]  /*5310*/  LDC.64 R6, c[0x0][0x220] ;  /* 0x00008800ff067b82 */ /* 0x007e220000000a00 */
[----:B-----5:R-:W-:Y:S01]  /*5320*/  IADD3 R5, R2, R4, RZ ;  /* 0x0000000402057210 */ /* 0x020fe20007ffe0ff */
[----:B------:R-:W-:-:S04]  /*5330*/  VIADD R4, R4, 0x80 ;  /* 0x0000008004047836 */ /* 0x000fc80000000000 */
[----:B0-----:R-:W-:-:S05]  /*5340*/  IMAD.WIDE.U32 R6, R5, 0x4, R6 ;  /* 0x0000000405067825 */ /* 0x001fca00078e0006 */
[----:B------:R3:W-:Y:S02]  /*5350*/  STG.E desc[UR4][R6.64], R11 ;  /* 0x0000000b06007986 */ /* 0x0007e4000c101904 */
.L_x_38534:
[----:B------:R-:W-:Y:S05]  /*5360*/  BSYNC B1 ;  /* 0x0000000000017941 */ /* 0x000fea0003800000 */
.L_x_38529:
[----:B------:R-:W-:-:S13]  /*5370*/  ISETP.GE.AND P0, PT, R4, R3, PT ;  /* 0x000000030400720c */ /* 0x000fda0003f06270 */
[----:B--23--:R-:W2:Y:S01]  /*5380*/  @!P0 LDC.64 R6, c[0x0][0x220] ;  /* 0x00008800ff068b82 */ /* 0x00cea20000000a00 */
[----:B-1---5:R-:W-:Y:S02]  /*5390*/  @!P0 IMAD.IADD R5, R2, 0x1, R4 ;  /* 0x0000000102058824 */ /* 0x022fe400078e0204 */
[----:B------:R-:W-:Y:S02]  /*53a0*/  @!P0 VIADD R4, R4, 0x80 ;  /* 0x0000008004048836 */ /* 0x000fe40000000000 */
[----:B--2---:R-:W-:-:S05]  /*53b0*/  @!P0 IMAD.WIDE.U32 R6, R5, 0x4, R6 ;  /* 0x0000000405068825 */ /* 0x004fca00078e0006 */
[----:B------:R3:W-:Y:S02]  /*53c0*/  @!P0 STG.E desc[UR4][R6.64], R12 ;  /* 0x0000000c06008986 */ /* 0x0007e4000c101904 */
.L_x_38535:
[----:B------:R-:W-:Y:S05]  /*53d0*/  BSYNC B0 ;  /* 0x0000000000007941 */ /* 0x000fea0003800000 */
.L_x_38528:
[----:B------:R-:W-:Y:S05]  /*53e0*/  WARPSYNC.ALL ;  /* 0x0000000000007948 */ /* 0x000fea0003800000 */
[----:B------:R-:W-:-:S13]  /*53f0*/  ISETP.GE.AND P0, PT, R4, R3, PT ;  /* 0x000000030400720c */ /* 0x000fda0003f06270 */
[----:B------:R-:W-:Y:S05]  /*5400*/  @P0 EXIT ;  /* 0x000000000000094d */ /* 0x000fea0003800000 */
[----:B0123--:R-:W0:Y:S01]  /*5410*/  LDC.64 R6, c[0x0][0x220] ;  /* 0x00008800ff067b82 */ /* 0x00fe220000000a00 */
[----:B------:R-:W-:-:S04]  /*5420*/  IMAD.IADD R3, R2, 0x1, R4 ;  /* 0x0000000102037824 */ /* 0x000fc800078e0204 */
[----:B0-----:R-:W-:-:S05]  /*5430*/  IMAD.WIDE.U32 R2, R3, 0x4, R6 ;  /* 0x0000000403027825 */ /* 0x001fca00078e0006 */
[----:B------:R-:W-:Y:S01]  /*5440*/  STG.E desc[UR4][R2.64], R0 ;  /* 0x0000000002007986 */ /* 0x000fe2000c101904 */
[----:B------:R-:W-:Y:S05]  /*5450*/  EXIT ;  /* 0x000000000000794d */ /* 0x000fea0003800000 */
.L_x_38536:
        /* <DEDUP_REMOVED lines=10> */
.L_x_57539:


//--------------------- .text._ZN2at6native29vectorized_elementwise_kernelILi4ENS0_13BUnaryFunctorIfffZZZNS0_21remainder_kernel_cudaERNS_18TensorIteratorBaseEENKUlvE0_clEvENKUlvE0_clEvEUlffE_EESt5arrayIPcLm2EEEEviT0_T1_ --------------------------
	.section	.text._ZN2at6native29vectorized_elementwise_kernelILi4ENS0_13BUnaryFunctorIfffZZZNS0_21remainder_kernel_cudaERNS_18TensorIteratorBaseEENKUlvE0_clEvENKUlvE0_clEvEUlffE_EESt5arrayIPcLm2EEEEviT0_T1_,"ax",@progbits
	.align	128
        .global         _ZN2at6native29vectorized_elementwise_kernelILi4ENS0_13BUnaryFunctorIfffZZZNS0_21remainder_kernel_cudaERNS_18TensorIteratorBaseEENKUlvE0_clEvENKUlvE0_clEvEUlffE_EESt5arrayIPcLm2EEEEviT0_T1_
        .type           _ZN2at6native29vectorized_elementwise_kernelILi4ENS0_13BUnaryFunctorIfffZZZNS0_21remainder_kernel_cudaERNS_18TensorIteratorBaseEENKUlvE0_clEvENKUlvE0_clEvEUlffE_EESt5arrayIPcLm2EEEEviT0_T1_,@function
        .size           _ZN2at6native29vectorized_elementwise_kernelILi4ENS0_13BUnaryFunctorIfffZZZNS0_21remainder_kernel_cudaERNS_18TensorIteratorBaseEENKUlvE0_clEvENKUlvE0_clEvEUlffE_EESt5arrayIPcLm2EEEEviT0_T1_,(.L_x_57540 - _ZN2at6native29vectorized_elementwise_kernelILi4ENS0_13BUnaryFunctorIfffZZZNS0_21remainder_kernel_cudaERNS_18TensorIteratorBaseEENKUlvE0_clEvENKUlvE0_clEvEUlffE_EESt5arrayIPcLm2EEEEviT0_T1_)
        .other          _ZN2at6native29vectorized_elementwise_kernelILi4ENS0_13BUnaryFunctorIfffZZZNS0_21remainder_kernel_cudaERNS_18TensorIteratorBaseEENKUlvE0_clEvENKUlvE0_clEvEUlffE_EESt5arrayIPcLm2EEEEviT0_T1_,@"STO_CUDA_ENTRY STV_DEFAULT"
_ZN2at6native29vectorized_elementwise_kernelILi4ENS0_13BUnaryFunctorIfffZZZNS0_21remainder_kernel_cudaERNS_18TensorIteratorBaseEENKUlvE0_clEvENKUlvE0_clEvEUlffE_EESt5arrayIPcLm2EEEEviT0_T1_:
.text._ZN2at6native29vectorized_elementwise_kernelILi4ENS0_13BUnaryFunctorIfffZZZNS0_21remainder_kernel_cudaERNS_18TensorIteratorBaseEENKUlvE0_clEvENKUlvE0_clEvEUlffE_EESt5arrayIPcLm2EEEEviT0_T1_:
        /* <DEDUP_REMOVED lines=42> */
.L_x_38543:
[----:B------:R-:W-:Y:S01]  /*02a0*/  FSETP.GEU.FTZ.AND P0, PT, R14, -R13, PT ;  /* 0x8000000d0e00720b */ /* 0x000fe20003f1e000 */
[----:B------:R-:W-:-:S12]  /*02b0*/  FADD.FTZ R17, R17, -1 ;  /* 0xbf80000011117421 */ /* 0x000fd80000010000 */
[----:B------:R-:W-:-:S07]  /*02c0*/  @!P0 FADD.FTZ R17, R17, -1 ;  /* 0xbf80000011118421 */ /* 0x000fce0000010000 */
.L_x_38542:
[----:B------:R-:W-:Y:S05]  /*02d0*/  BSYNC B1 ;  /* 0x0000000000017941 */ /* 0x000fea0003800000 */
.L_x_38541:
[----:B------:R-:W-:Y:S01]  /*02e0*/  FFMA.FTZ R16, -R13, R17, R16 ;  /* 0x000000110d107223 */ /* 0x000fe20000010110 */
[----:B------:R-:W-:Y:S06]  /*02f0*/  BRA `(.L_x_38539) ;  /* 0x00000000007c7947 */ /* 0x000fec0003800000 */
.L_x_38540:
        /* <DEDUP_REMOVED lines=15> */
.L_x_38546:
        /* <DEDUP_REMOVED lines=13> */
.L_x_38545:
[----:B------:R-:W-:Y:S05]  /*04c0*/  BSYNC B1 ;  /* 0x0000000000017941 */ /* 0x000fea0003800000 */
.L_x_38544:
[----:B0-----:R-:W-:-:S04]  /*04d0*/  FMUL.FTZ R15, R16, 1.1920928955078125e-07 ;  /* 0x34000000100f7820 */ /* 0x001fc80000410000 */
[----:B------:R-:W-:-:S07]  /*04e0*/  FMUL.FTZ R16, R14, R15 ;  /* 0x0000000f0e107220 */ /* 0x000fce0000410000 */
.L_x_38539:
[----:B------:R-:W-:Y:S05]  /*04f0*/  BSYNC B0 ;  /* 0x0000000000007941 */ /* 0x000fea0003800000 */
.L_x_38538:
        /* <DEDUP_REMOVED lines=29> */
.L_x_38552:
[----:B------:R-:W-:Y:S01]  /*06d0*/  FSETP.GEU.FTZ.AND P0, PT, R16, -R13, PT ;  /* 0x8000000d1000720b */ /* 0x000fe20003f1e000 */
[----:B------:R-:W-:-:S12]  /*06e0*/  FADD.FTZ R15, R15, -1 ;  /* 0xbf8000000f0f7421 */ /* 0x000fd80000010000 */
[----:B------:R-:W-:-:S07]  /*06f0*/  @!P0 FADD.FTZ R15, R15, -1 ;  /* 0xbf8000000f0f8421 */ /* 0x000fce0000010000 */
.L_x_38551:
[----:B------:R-:W-:Y:S05]  /*0700*/  BSYNC B1 ;  /* 0x0000000000017941 */ /* 0x000fea0003800000 */
.L_x_38550:
[----:B------:R-:W-:Y:S01]  /*0710*/  FFMA.FTZ R0, -R13, R15, R0 ;  /* 0x0000000f0d007223 */ /* 0x000fe20000010100 */
[----:B------:R-:W-:Y:S06]  /*0720*/  BRA `(.L_x_38548) ;  /* 0x00000000007c7947 */ /* 0x000fec0003800000 */
.L_x_38549:
        /* <DEDUP_REMOVED lines=15> */
.L_x_38555:
        /* <DEDUP_REMOVED lines=13> */
.L_x_38554:
[----:B------:R-:W-:Y:S05]  /*08f0*/  BSYNC B1 ;  /* 0x0000000000017941 */ /* 0x000fea0003800000 */
.L_x_38553:
[----:B------:R-:W-:-:S04]  /*0900*/  FMUL.FTZ R15, R15, 1.1920928955078125e-07 ;  /* 0x340000000f0f7820 */ /* 0x000fc80000410000 */
[----:B------:R-:W-:-:S07]  /*0910*/  FMUL.FTZ R0, R14, R15 ;  /* 0x0000000f0e007220 */ /* 0x000fce0000410000 */
.L_x_38548:
[----:B------:R-:W-:Y:S05]  /*0920*/  BSYNC B0 ;  /* 0x0000000000007941 */ /* 0x000fea0003800000 */
.L_x_38547:
        /* <DEDUP_REMOVED lines=29> */
.L_x_38561:
[----:B------:R-:W-:Y:S01]  /*0b00*/  FSETP.GEU.FTZ.AND P0, PT, R16, -R13, PT ;  /* 0x8000000d1000720b */ /* 0x000fe20003f1e000 */
[----:B------:R-:W-:-:S12]  /*0b10*/  FADD.FTZ R15, R15, -1 ;  /* 0xbf8000000f0f7421 */ /* 0x000fd80000010000 */
[----:B------:R-:W-:-:S07]  /*0b20*/  @!P0 FADD.FTZ R15, R15, -1 ;  /* 0xbf8000000f0f8421 */ /* 0x000fce0000010000 */
.L_x_38560:
[----:B------:R-:W-:Y:S05]  /*0b30*/  BSYNC B1 ;  /* 0x0000000000017941 */ /* 0x000fea0003800000 */
.L_x_38559:
[----:B------:R-:W-:Y:S01]  /*0b40*/  FFMA.FTZ R14, -R13, R15, R14 ;  /* 0x0000000f0d0e7223 */ /* 0x000fe2000001010e */
[----:B------:R-:W-:Y:S06]  /*0b50*/  BRA `(.L_x_38557) ;  /* 0x00000000007c7947 */ /* 0x000fec0003800000 */
.L_x_38558:
        /* <DEDUP_REMOVED lines=15> */
.L_x_38564:
        /* <DEDUP_REMOVED lines=13> */
.L_x_38563:
[----:B------:R-:W-:Y:S05]  /*0d20*/  BSYNC B1 ;  /* 0x0000000000017941 */ /* 0x000fea0003800000 */
.L_x_38562:
[----:B------:R-:W-:-:S04]  /*0d30*/  FMUL.FTZ R15, R15, 1.1920928955078125e-07 ;  /* 0x340000000f0f7820 */ /* 0x000fc80000410000 */
[----:B------:R-:W-:-:S07]  /*0d40*/  FMUL.FTZ R14, R14, R15 ;  /* 0x0000000f0e0e7220 */ /* 0x000fce0000410000 */
.L_x_38557:
[----:B------:R-:W-:Y:S05]  /*0d50*/  BSYNC B0 ;  /* 0x0000000000007941 */ /* 0x000fea0003800000 */
.L_x_38556:
        /* <DEDUP_REMOVED lines=29> */
.L_x_38570:
[----:B------:R-:W-:Y:S01]  /*0f30*/  FSETP.GEU.FTZ.AND P0, PT, R16, -R13, PT ;  /* 0x8000000d1000720b */ /* 0x000fe20003f1e000 */
[----:B------:R-:W-:-:S12]  /*0f40*/  FADD.FTZ R15, R15, -1 ;  /* 0xbf8000000f0f7421 */ /* 0x000fd80000010000 */
[----:B------:R-:W-:-:S07]  /*0f50*/  @!P0 FADD.FTZ R15, R15, -1 ;  /* 0xbf8000000f0f8421 */ /* 0x000fce0000010000 */
.L_x_38569:
[----:B------:R-:W-:Y:S05]  /*0f60*/  BSYNC B1 ;  /* 0x0000000000017941 */ /* 0x000fea0003800000 */
.L_x_38568:
[----:B------:R-:W-:Y:S01]  /*0f70*/  FFMA.FTZ R0, -R13, R15, R0 ;  /* 0x0000000f0d007223 */ /* 0x000fe20000010100 */
[----:B------:R-:W-:Y:S06]  /*0f80*/  BRA `(.L_x_38566) ;  /* 0x00000000007c7947 */ /* 0x000fec0003800000 */
.L_x_38567:
        /* <DEDUP_REMOVED lines=15> */
.L_x_38573:
        /* <DEDUP_REMOVED lines=13> */
.L_x_38572:
[----:B------:R-:W-:Y:S05]  /*1150*/  BSYNC B1 ;  /* 0x0000000000017941 */ /* 0x000fea0003800000 */
.L_x_38571:
[----:B------:R-:W-:-:S04]  /*1160*/  FMUL.FTZ R15, R15, 1.1920928955078125e-07 ;  /* 0x340000000f0f7820 */ /* 0x000fc80000410000 */
[----:B------:R-:W-:-:S07]  /*1170*/  FMUL.FTZ R0, R14, R15 ;  /* 0x0000000f0e007220 */ /* 0x000fce0000410000 */
.L_x_38566:
[----:B------:R-:W-:Y:S05]  /*1180*/  BSYNC B0 ;  /* 0x0000000000007941 */ /* 0x000fea0003800000 */
.L_x_38565:
        /* <DEDUP_REMOVED lines=29> */
.L_x_38579:
[----:B------:R-:W-:Y:S01]  /*1360*/  FSETP.GEU.FTZ.AND P0, PT, R16, -R13, PT ;  /* 0x8000000d1000720b */ /* 0x000fe20003f1e000 */
[----:B------:R-:W-:-:S12]  /*1370*/  FADD.FTZ R15, R15, -1 ;  /* 0xbf8000000f0f7421 */ /* 0x000fd80000010000 */
[----:B------:R-:W-:-:S07]  /*1380*/  @!P0 FADD.FTZ R15, R15, -1 ;  /* 0xbf8000000f0f8421 */ /* 0x000fce0000010000 */
.L_x_38578:
[----:B------:R-:W-:Y:S05]  /*1390*/  BSYNC B1 ;  /* 0x0000000000017941 */ /* 0x000fea0003800000 */
.L_x_38577:
[----:B------:R-:W-:Y:S01]  /*13a0*/  FFMA.FTZ R14, -R13, R15, R14 ;  /* 0x0000000f0d0e7223 */ /* 0x000fe2000001010e */
[----:B------:R-:W-:Y:S06]  /*13b0*/  BRA `(.L_x_38575) ;  /* 0x00000000007c7947 */ /* 0x000fec0003800000 */
.L_x_38576:
        /* <DEDUP_REMOVED lines=15> */
.L_x_38582:
        /* <DEDUP_REMOVED lines=13> */
.L_x_38581:
[----:B------:R-:W-:Y:S05]  /*1580*/  BSYNC B1 ;  /* 0x0000000000017941 */ /* 0x000fea0003800000 */
.L_x_38580:
[----:B------:R-:W-:-:S04]  /*1590*/  FMUL.FTZ R15, R15, 1.1920928955078125e-07 ;  /* 0x340000000f0f7820 */ /* 0x000fc80000410000 */
[----:B------:R-:W-:-:S07]  /*15a0*/  FMUL.FTZ R14, R14, R15 ;  /* 0x0000000f0e0e7220 */ /* 0x000fce0000410000 */
.L_x_38575:
[----:B------:R-:W-:Y:S05]  /*15b0*/  BSYNC B0 ;  /* 0x0000000000007941 */ /* 0x000fea0003800000 */
.L_x_38574:
        /* <DEDUP_REMOVED lines=29> */
.L_x_38588:
[----:B------:R-:W-:Y:S01]  /*1790*/  FSETP.GEU.FTZ.AND P0, PT, R16, -R13, PT ;  /* 0x8000000d1000720b */ /* 0x000fe20003f1e000 */
[----:B------:R-:W-:-:S12]  /*17a0*/  FADD.FTZ R15, R15, -1 ;  /* 0xbf8000000f0f7421 */ /* 0x000fd80000010000 */
[----:B------:R-:W-:-:S07]  /*17b0*/  @!P0 FADD.FTZ R15, R15, -1 ;  /* 0xbf8000000f0f8421 */ /* 0x000fce0000010000 */
.L_x_38587:
[----:B------:R-:W-:Y:S05]  /*17c0*/  BSYNC B1 ;  /* 0x0000000000017941 */ /* 0x000fea0003800000 */
.L_x_38586:
[----:B------:R-:W-:Y:S01]  /*17d0*/  FFMA.FTZ R0, -R13, R15, R0 ;  /* 0x0000000f0d007223 */ /* 0x000fe20000010100 */
[----:B------:R-:W-:Y:S06]  /*17e0*/  BRA `(.L_x_38584) ;  /* 0x00000000007c7947 */ /* 0x000fec0003800000 */
.L_x_38585:
        /* <DEDUP_REMOVED lines=15> */
.L_x_38591:
        /* <DEDUP_REMOVED lines=13> */
.L_x_38590:
[----:B------:R-:W-:Y:S05]  /*19b0*/  BSYNC B1 ;  /* 0x0000000000017941 */ /* 0x000fea0003800000 */
.L_x_38589:
[----:B------:R-:W-:-:S04]  /*19c0*/  FMUL.FTZ R15, R15, 1.1920928955078125e-07 ;  /* 0x340000000f0f7820 */ /* 0x000fc80000410000 */
[----:B------:R-:W-:-:S07]  /*19d0*/  FMUL.FTZ R0, R14, R15 ;  /* 0x0000000f0e007220 */ /* 0x000fce0000410000 */
.L_x_38584:
[----:B------:R-:W-:Y:S05]  /*19e0*/  BSYNC B0 ;  /* 0x0000000000007941 */ /* 0x000fea0003800000 */
.L_x_38583:
        /* <DEDUP_REMOVED lines=29> */
.L_x_38597:
[----:B------:R-:W-:Y:S01]  /*1bc0*/  FSETP.GEU.FTZ.AND P0, PT, R16, -R13, PT ;  /* 0x8000000d1000720b */ /* 0x000fe20003f1e000 */
[----:B------:R-:W-:-:S12]  /*1bd0*/  FADD.FTZ R15, R15, -1 ;  /* 0xbf8000000f0f7421 */ /* 0x000fd80000010000 */
[----:B------:R-:W-:-:S07]  /*1be0*/  @!P0 FADD.FTZ R15, R15, -1 ;  /* 0xbf8000000f0f8421 */ /* 0x000fce0000010000 */
.L_x_38596:
[----:B------:R-:W-:Y:S05]  /*1bf0*/  BSYNC B1 ;  /* 0x0000000000017941 */ /* 0x000fea0003800000 */
.L_x_38595:
[----:B------:R-:W-:Y:S01]  /*1c00*/  FFMA.FTZ R14, -R13, R15, R14 ;  /* 0x0000000f0d0e7223 */ /* 0x000fe2000001010e */
[----:B------:R-:W-:Y:S06]  /*1c10*/  BRA `(.L_x_38593) ;  /* 0x00000000007c7947 */ /* 0x000fec0003800000 */
.L_x_38594:
        /* <DEDUP_REMOVED lines=15> */
.L_x_38600:
        /* <DEDUP_REMOVED lines=13> */
.L_x_38599:
[----:B------:R-:W-:Y:S05]  /*1de0*/  BSYNC B1 ;  /* 0x0000000000017941 */ /* 0x000fea0003800000 */
.L_x_38598:
[----:B------:R-:W-:-:S04]  /*1df0*/  FMUL.FTZ R15, R15, 1.1920928955078125e-07 ;  /* 0x340000000f0f7820 */ /* 0x000fc80000410000 */
[----:B------:R-:W-:-:S07]  /*1e00*/  FMUL.FTZ R14, R14, R15 ;  /* 0x0000000f0e0e7220 */ /* 0x000fce0000410000 */
.L_x_38593:
[----:B------:R-:W-:Y:S05]  /*1e10*/  BSYNC B0 ;  /* 0x0000000000007941 */ /* 0x000fea0003800000 */
.L_x_38592:
        /* <DEDUP_REMOVED lines=29> */
.L_x_38606:
[----:B------:R-:W-:Y:S01]  /*1ff0*/  FSETP.GEU.FTZ.AND P0, PT, R16, -R13, PT ;  /* 0x8000000d1000720b */ /* 0x000fe20003f1e000 */
[----:B------:R-:W-:-:S12]  /*2000*/  FADD.FTZ R15, R15, -1 ;  /* 0xbf8000000f0f7421 */ /* 0x000fd80000010000 */
[----:B------:R-:W-:-:S07]  /*2010*/  @!P0 FADD.FTZ R15, R15, -1 ;  /* 0xbf8000000f0f8421 */ /* 0x000fce0000010000 */
.L_x_38605:
[----:B------:R-:W-:Y:S05]  /*2020*/  BSYNC B1 ;  /* 0x0000000000017941 */ /* 0x000fea0003800000 */
.L_x_38604:
[----:B------:R-:W-:Y:S01]  /*2030*/  FFMA.FTZ R0, -R13, R15, R0 ;  /* 0x0000000f0d007223 */ /* 0x000fe20000010100 */
[----:B------:R-:W-:Y:S06]  /*2040*/  BRA `(.L_x_38602) ;  /* 0x00000000007c7947 */ /* 0x000fec0003800000 */
.L_x_38603:
        /* <DEDUP_REMOVED lines=15> */
.L_x_38609:
        /* <DEDUP_REMOVED lines=13> */
.L_x_38608:
[----:B------:R-:W-:Y:S05]  /*2210*/  BSYNC B1 ;  /* 0x0000000000017941 */ /* 0x000fea0003800000 */
.L_x_38607:
[----:B------:R-:W-:-:S04]  /*2220*/  FMUL.FTZ R14, R14, 1.1920928955078125e-07 ;  /* 0x340000000e0e7820 */ /* 0x000fc80000410000 */
[----:B------:R-:W-:-:S07]  /*2230*/  FMUL.FTZ R0, R13, R14 ;  /* 0x0000000e0d007220 */ /* 0x000fce0000410000 */
.L_x_38602:
[----:B------:R-:W-:Y:S05]  /*2240*/  BSYNC B0 ;  /* 0x0000000000007941 */ /* 0x000fea0003800000 */
.L_x_38601:
[C---:B------:R-:W-:Y:S02]  /*2250*/  LOP3.LUT R7, R0.reuse, 0x80000000, R7, 0xb8, !PT ;  /* 0x8000000000077812 */ /* 0x040fe400078eb807 */
[----:B------:R-:W-:Y:S02]  /*2260*/  FSETP.GTU.FTZ.AND P1, PT, |R0|, +INF , PT ;  /* 0x7f8000000000780b */ /* 0x000fe40003f3c200 */
[----:B------:R-:W-:Y:S02]  /*2270*/  FSETP.GEU.FTZ.AND P5, PT, R3, RZ, PT ;  /* 0x000000ff0300720b */ /* 0x000fe40003fbe000 */
[C---:B------:R-:W-:Y:S02]  /*2280*/  FSETP.NEU.FTZ.AND P0, PT, R11.reuse, RZ, PT ;  /* 0x000000ff0b00720b */ /* 0x040fe40003f1d000 */
[----:B------:R-:W-:Y:S02]  /*2290*/  FSETP.GEU.FTZ.AND P2, PT, R11, RZ, PT ;  /* 0x000000ff0b00720b */ /* 0x000fe40003f5e000 */
[----:B------:R-:W-:-:S02]  /*22a0*/  FSETP.GEU.FTZ.AND P4, PT, R10, RZ, PT ;  /* 0x000000ff0a00720b */ /* 0x000fc40003f9e000 */
[----:B------:R-:W-:Y:S02]  /*22b0*/  FSETP.NEU.FTZ.AND P3, PT, R10, RZ, PT ;  /* 0x000000ff0a00720b */ /* 0x000fe40003f7d000 */
[----:B------:R-:W-:Y:S02]  /*22c0*/  FSEL R7, R0, R7, P1 ;  /* 0x0000000700077208 */ /* 0x000fe40000800000 */
[----:B------:R-:W-:Y:S02]  /*22d0*/  PLOP3.LUT P0, PT, P0, P5, P2, 0x60, 0x0 ;  /* 0x000000000000781c */ /* 0x000fe4000070ac20 */
[----:B------:R-:W-:Y:S02]  /*22e0*/  PLOP3.LUT P4, PT, P3, P5, P4, 0x60, 0x0 ;  /* 0x000000000000781c */ /* 0x000fe40001f8ac40 */
[C---:B------:R-:W-:Y:S02]  /*22f0*/  FSETP.NEU.FTZ.AND P1, PT, R9.reuse, RZ, PT ;  /* 0x000000ff0900720b */ /* 0x040fe40003f3d000 */
[----:B------:R-:W-:-:S02]  /*2300*/  FSETP.GEU.FTZ.AND P6, PT, R9, RZ, PT ;  /* 0x000000ff0900720b */ /* 0x000fc40003fde000 */
[C---:B------:R-:W-:Y:S02]  /*2310*/  FSETP.GEU.FTZ.AND P2, PT, R8.reuse, RZ, PT ;  /* 0x000000ff0800720b */ /* 0x040fe40003f5e000 */
[----:B------:R-:W-:Y:S02]  /*2320*/  FSETP.NEU.FTZ.AND P3, PT, R8, RZ, PT ;  /* 0x000000ff0800720b */ /* 0x000fe40003f7d000 */
[----:B------:R-:W-:Y:S02]  /*2330*/  P2R R0, PR, RZ, 0x1 ;  /* 0x00000001ff007803 */ /* 0x000fe40000000000 */
[----:B------:R-:W-:Y:S01]  /*2340*/  PLOP3.LUT P6, PT, P1, P5, P6, 0x60, 0x0 ;  /* 0x000000000000781c */ /* 0x000fe20000fcac60 */
[----:B------:R-:W-:Y:S01]  /*2350*/  @P4 FADD.FTZ R10, R10, R3 ;  /* 0x000000030a0a4221 */ /* 0x000fe20000010000 */
[----:B------:R-:W-:Y:S02]  /*2360*/  PLOP3.LUT P0, PT, P3, P5, P2, 0x60, 0x0 ;  /* 0x000000000000781c */ /* 0x000fe40001f0ac20 */
[----:B------:R-:W-:-:S02]  /*2370*/  FSETP.GEU.FTZ.AND P1, PT, R4, RZ, PT ;  /* 0x000000ff0400720b */ /* 0x000fc40003f3e000 */
[----:B------:R-:W-:Y:S02]  /*2380*/  FSETP.NEU.FTZ.AND P2, PT, R4, RZ, PT ;  /* 0x000000ff0400720b */ /* 0x000fe40003f5d000 */
[C---:B------:R-:W-:Y:S02]  /*2390*/  FSETP.GEU.FTZ.AND P3, PT, R5.reuse, RZ, PT ;  /* 0x000000ff0500720b */ /* 0x040fe40003f7e000 */
[----:B------:R-:W-:Y:S02]  /*23a0*/  PLOP3.LUT P1, PT, P2, P5, P1, 0x60, 0x0 ;  /* 0x000000000000781c */ /* 0x000fe4000172ac10 */
[----:B------:R-:W-:Y:S02]  /*23b0*/  FSETP.NEU.FTZ.AND P2, PT, R5, RZ, PT ;  /* 0x000000ff0500720b */ /* 0x000fe40003f5d000 */
[----:B------:R-:W-:Y:S02]  /*23c0*/  P2R R14, PR, RZ, 0x40 ;  /* 0x00000040ff0e7803 */ /* 0x000fe40000000000 */
[----:B------:R-:W-:-:S02]  /*23d0*/  PLOP3.LUT P2, PT, P2, P5, P3, 0x60, 0x0 ;  /* 0x000000000000781c */ /* 0x000fc4000174ac30 */
[C---:B------:R-:W-:Y:S02]  /*23e0*/  FSETP.GEU.FTZ.AND P3, PT, R6.reuse, RZ, PT ;  /* 0x000000ff0600720b */ /* 0x040fe40003f7e000 */
[----:B------:R-:W-:Y:S02]  /*23f0*/  FSETP.NEU.FTZ.AND P6, PT, R6, RZ, PT ;  /* 0x000000ff0600720b */ /* 0x000fe40003fdd000 */
[----:B------:R-:W-:Y:S01]  /*2400*/  P2R R13, PR, RZ, 0x1 ;  /* 0x00000001ff0d7803 */ /* 0x000fe20000000000 */
[--C-:B------:R-:W-:Y:S01]  /*2410*/  @P1 FADD.FTZ R4, R4, R3.reuse ;  /* 0x0000000304041221 */ /* 0x100fe20000010000 */
[----:B------:R-:W-:Y:S02]  /*2420*/  PLOP3.LUT P3, PT, P6, P5, P3, 0x60, 0x0 ;  /* 0x000000000000781c */ /* 0x000fe4000376ac30 */
[C---:B------:R-:W-:Y:S02]  /*2430*/  FSETP.NEU.FTZ.AND P0, PT, R7.reuse, RZ, PT ;  /* 0x000000ff0700720b */ /* 0x040fe40003f1d000 */
[----:B------:R-:W-:Y:S01]  /*2440*/  FSETP.GEU.FTZ.AND P6, PT, R7, RZ, PT ;  /* 0x000000ff0700720b */ /* 0x000fe20003fde000 */
[----:B------:R-:W-:-:S03]  /*2450*/  @P2 FADD.FTZ R5, R5, R3 ;  /* 0x0000000305052221 */ /* 0x000fc60000010000 */
[----:B------:R-:W-:Y:S02]  /*2460*/  PLOP3.LUT P6, PT, P0, P5, P6, 0x60, 0x0 ;  /* 0x000000000000781c */ /* 0x000fe400007cac60 */
[----:B------:R-:W-:Y:S02]  /*2470*/  ISETP.NE.AND P0, PT, R0, RZ, PT ;  /* 0x000000ff0000720c */ /* 0x000fe40003f05270 */
[----:B------:R-:W-:Y:S01]  /*2480*/  ISETP.NE.AND P5, PT, R13, RZ, PT ;  /* 0x000000ff0d00720c */ /* 0x000fe20003fa5270 */
[----:B------:R-:W-:-:S08]  /*2490*/  @P3 FADD.FTZ R6, R6, R3 ;  /* 0x0000000306063221 */ /* 0x000fd00000010000 */
[--C-:B------:R-:W-:Y:S02]  /*24a0*/  @P6 FADD.FTZ R7, R7, R3.reuse ;  /* 0x0000000307076221 */ /* 0x100fe40000010000 */
[--C-:B------:R-:W-:Y:S01]  /*24b0*/  @P0 FADD.FTZ R11, R11, R3.reuse ;  /* 0x000000030b0b0221 */ /* 0x100fe20000010000 */
[----:B------:R-:W-:Y:S01]  /*24c0*/  ISETP.NE.AND P0, PT, R14, RZ, PT ;  /* 0x000000ff0e00720c */ /* 0x000fe20003f05270 */
[--C-:B------:R-:W-:Y:S01]  /*24d0*/  @P5 FADD.FTZ R8, R8, R3.reuse ;  /* 0x0000000308085221 */ /* 0x100fe20000010000 */
[----:B------:R-:W2:Y:S11]  /*24e0*/  LDC.64 R14, c[0x0][0x220] ;  /* 0x00008800ff0e7b82 */ /* 0x000eb60000000a00 */
[----:B------:R-:W-:Y:S01]  /*24f0*/  @P0 FADD.FTZ R9, R9, R3 ;  /* 0x0000000309090221 */ /* 0x000fe20000010000 */
[----:B--2---:R-:W-:-:S04]  /*2500*/  IMAD.WIDE.U32 R14, R2, 0x4, R14 ;  /* 0x00000004020e7825 */ /* 0x004fc800078e000e */
[----:B------:R-:W-:-:S05]  /*2510*/  IMAD.WIDE R14, R12, 0x10, R14 ;  /* 0x000000100c0e7825 */ /* 0x000fca00078e020e */
[----:B------:R-:W-:Y:S04]  /*2520*/  STG.E.128 desc[UR4][R14.64], R8 ;  /* 0x000000080e007986 */ /* 0x000fe8000c101d04 */
[----:B------:R-:W-:Y:S01]  /*2530*/  STG.E.128 desc[UR4][R14.64+0x800], R4 ;  /* 0x000800040e007986 */ /* 0x000fe2000c101d04 */
[----:B------:R-:W-:Y:S05]  /*2540*/  EXIT ;  /* 0x000000000000794d */ /* 0x000fea0003800000 */
.L_x_38537:
        /* <DEDUP_REMOVED lines=32> */
[----:B------:R-:W2:Y:S03]  /*2750*/  @!P1 LDC.64 R10, c[0x0][0x228] ;  /* 0x00008a00ff0a9b82 */ /* 0x000ea60000000a00 */
[----:B------:R-:W-:-:S13]  /*2760*/  ISETP.GE.AND P6, PT, R27, R3, PT ;  /* 0x000000031b00720c */ /* 0x000fda0003fc6270 */
[----:B------:R-:W1:Y:S01]  /*2770*/  @!P6 LDC.64 R12, c[0x0][0x228] ;  /* 0x00008a00ff0ceb82 */ /* 0x000e620000000a00 */
[----:B------:R-:W-:Y:S02]  /*2780*/  IMAD.MOV.U32 R22, RZ, RZ, RZ ;  /* 0x000000ffff167224 */ /* 0x000fe400078e00ff */
[----:B0-----:R-:W-:-:S04]  /*2790*/  @!P0 IMAD.WIDE.U32 R16, R20, 0x4, R16 ;  /* 0x0000000414108825 */ /* 0x001fc800078e0010 */
[----:B--2---:R-:W-:Y:S01]  /*27a0*/  @!P1 IMAD.WIDE.U32 R10, R21, 0x4, R10 ;  /* 0x00000004150a9825 */ /* 0x004fe200078e000a */
[----:B------:R-:W-:Y:S01]  /*27b0*/  HFMA2.MMA R21, -RZ, RZ, 0, 0 ;  /* 0x00000000ff157435 */ /* 0x000fe200000001ff */
[----:B------:R0:W5:Y:S02]  /*27c0*/  @!P0 LDG.E R22, desc[UR4][R16.64] ;  /* 0x0000000410168981 */ /* 0x000164000c1e1900 */
[----:B------:R-:W-:Y:S02]  /*27d0*/  @!P6 IMAD.IADD R27, R2, 0x1, R27 ;  /* 0x00000001021be824 */ /* 0x000fe400078e021b */
[----:B----4-:R-:W-:-:S04]  /*27e0*/  @!P2 IMAD.WIDE.U32 R8, R23, 0x4, R8 ;  /* 0x000000041708a825 */ /* 0x010fc800078e0008 */
[----:B------:R-:W-:Y:S01]  /*27f0*/  IMAD.MOV.U32 R20, RZ, RZ, RZ ;  /* 0x000000ffff147224 */ /* 0x000fe200078e00ff */
[----:B------:R2:W5:Y:S01]  /*2800*/  @!P2 LDG.E R21, desc[UR4][R8.64] ;  /* 0x000000040815a981 */ /* 0x000562000c1e1900 */
        /* <DEDUP_REMOVED lines=11> */
[----:B------:R2:W5:Y:S01]  /*28c0*/  @!P6 LDG.E R16, desc[UR4][R12.64] ;  /* 0x000000040c10e981 */ /* 0x000562000c1e1900 */
[----:B------:R-:W-:Y:S04]  /*28d0*/  BSSY B1, `(.L_x_38610) ;  /* 0x000004c000017945 */ /* 0x000fe80003800000 */
[----:B------:R-:W-:Y:S05]  /*28e0*/  @P0 BRA `(.L_x_38611) ;  /* 0x0000000400280947 */ /* 0x000fea0003800000 */
[----:B--2---:R-:W0:Y:S01]  /*28f0*/  LDC R7, c[0x0][0x218] ;  /* 0x00008600ff077b82 */ /* 0x004e220000000800 */
        /* <DEDUP_REMOVED lines=27> */
.L_x_38617:
[----:B------:R-:W-:Y:S01]  /*2ab0*/  FSETP.GEU.FTZ.AND P0, PT, R6, -R8, PT ;  /* 0x800000080600720b */ /* 0x000fe20003f1e000 */
[----:B------:R-:W-:-:S12]  /*2ac0*/  FADD.FTZ R0, R0, -1 ;  /* 0xbf80000000007421 */ /* 0x000fd80000010000 */
[----:B------:R-:W-:-:S07]  /*2ad0*/  @!P0 FADD.FTZ R0, R0, -1 ;  /* 0xbf80000000008421 */ /* 0x000fce0000010000 */
.L_x_38616:
[----:B------:R-:W-:Y:S05]  /*2ae0*/  BSYNC B2 ;  /* 0x0000000000027941 */ /* 0x000fea0003800000 */
.L_x_38615:
[----:B------:R-:W-:Y:S01]  /*2af0*/  FFMA.FTZ R9, -R8, R0, R9 ;  /* 0x0000000008097223 */ /* 0x000fe20000010109 */
[----:B------:R-:W-:Y:S06]  /*2b00*/  BRA `(.L_x_38613) ;  /* 0x00000000007c7947 */ /* 0x000fec0003800000 */
.L_x_38614:
        /* <DEDUP_REMOVED lines=15> */
.L_x_38620:
        /* <DEDUP_REMOVED lines=13> */
.L_x_38619:
[----:B------:R-:W-:Y:S05]  /*2cd0*/  BSYNC B2 ;  /* 0x0000000000027941 */ /* 0x000fea0003800000 */
.L_x_38618:
[----:B------:R-:W-:-:S04]  /*2ce0*/  FMUL.FTZ R9, R0, 1.1920928955078125e-07 ;  /* 0x3400000000097820 */ /* 0x000fc80000410000 */
[----:B------:R-:W-:-:S07]  /*2cf0*/  FMUL.FTZ R9, R6, R9 ;  /* 0x0000000906097220 */ /* 0x000fce0000410000 */
.L_x_38613:
[----:B------:R-:W-:Y:S05]  /*2d00*/  BSYNC B0 ;  /* 0x0000000000007941 */ /* 0x000fea0003800000 */
.L_x_38612:
        /* <DEDUP_REMOVED lines=8> */
.L_x_38611:
[----:B------:R-:W-:Y:S05]  /*2d90*/  BSYNC B1 ;  /* 0x0000000000017941 */ /* 0x000fea0003800000 */
.L_x_38610:
[----:B--2---:R-:W-:Y:S01]  /*2da0*/  VIADD R8, R4, 0x80 ;  /* 0x0000008004087836 */ /* 0x004fe20000000000 */
        /* <DEDUP_REMOVED lines=31> */
.L_x_38628:
[----:B------:R-:W-:Y:S01]  /*2fa0*/  FSETP.GEU.FTZ.AND P0, PT, R9, -R11, PT ;  /* 0x8000000b0900720b */ /* 0x000fe20003f1e000 */
[----:B------:R-:W-:-:S12]  /*2fb0*/  FADD.FTZ R7, R7, -1 ;  /* 0xbf80000007077421 */ /* 0x000fd80000010000 */
[----:B------:R-:W-:-:S07]  /*2fc0*/  @!P0 FADD.FTZ R7, R7, -1 ;  /* 0xbf80000007078421 */ /* 0x000fce0000010000 */
.L_x_38627:
[----:B------:R-:W-:Y:S05]  /*2fd0*/  BSYNC B2 ;  /* 0x0000000000027941 */ /* 0x000fea0003800000 */
.L_x_38626:
[----:B------:R-:W-:Y:S01]  /*2fe0*/  FFMA.FTZ R0, -R11, R7, R0 ;  /* 0x000000070b007223 */ /* 0x000fe20000010100 */
[----:B------:R-:W-:Y:S06]  /*2ff0*/  BRA `(.L_x_38624) ;  /* 0x00000000007c7947 */ /* 0x000fec0003800000 */
.L_x_38625:
        /* <DEDUP_REMOVED lines=15> */
.L_x_38631:
        /* <DEDUP_REMOVED lines=13> */
.L_x_38630:
[----:B------:R-:W-:Y:S05]  /*31c0*/  BSYNC B2 ;  /* 0x0000000000027941 */ /* 0x000fea0003800000 */
.L_x_38629:
[----:B------:R-:W-:-:S04]  /*31d0*/  FMUL.FTZ R0, R11, 1.1920928955078125e-07 ;  /* 0x340000000b007820 */ /* 0x000fc80000410000 */
[----:B------:R-:W-:-:S07]  /*31e0*/  FMUL.FTZ R0, R7, R0 ;  /* 0x0000000007007220 */ /* 0x000fce0000410000 */
.L_x_38624:
[----:B------:R-:W-:Y:S05]  /*31f0*/  BSYNC B0 ;  /* 0x0000000000007941 */ /* 0x000fea0003800000 */
.L_x_38623:
        /* <DEDUP_REMOVED lines=8> */
.L_x_38622:
[----:B------:R-:W-:Y:S05]  /*3280*/  BSYNC B1 ;  /* 0x0000000000017941 */ /* 0x000fea0003800000 */
.L_x_38621:
        /* <DEDUP_REMOVED lines=32> */
.L_x_38639:
[----:B------:R-:W-:Y:S01]  /*3490*/  FSETP.GEU.FTZ.AND P0, PT, R10, -R11, PT ;  /* 0x8000000b0a00720b */ /* 0x000fe20003f1e000 */
[----:B------:R-:W-:-:S12]  /*34a0*/  FADD.FTZ R0, R0, -1 ;  /* 0xbf80000000007421 */ /* 0x000fd80000010000 */
[----:B------:R-:W-:-:S07]  /*34b0*/  @!P0 FADD.FTZ R0, R0, -1 ;  /* 0xbf80000000008421 */ /* 0x000fce0000010000 */
.L_x_38638:
[----:B------:R-:W-:Y:S05]  /*34c0*/  BSYNC B2 ;  /* 0x0000000000027941 */ /* 0x000fea0003800000 */
.L_x_38637:
[----:B------:R-:W-:Y:S01]  /*34d0*/  FFMA.FTZ R7, -R11, R0, R7 ;  /* 0x000000000b077223 */ /* 0x000fe20000010107 */
[----:B------:R-:W-:Y:S06]  /*34e0*/  BRA `(.L_x_38635) ;  /* 0x00000000007c7947 */ /* 0x000fec0003800000 */
.L_x_38636:
        /* <DEDUP_REMOVED lines=15> */
.L_x_38642:
        /* <DEDUP_REMOVED lines=13> */
.L_x_38641:
[----:B------:R-:W-:Y:S05]  /*36b0*/  BSYNC B2 ;  /* 0x0000000000027941 */ /* 0x000fea0003800000 */
.L_x_38640:
[----:B------:R-:W-:-:S04]  /*36c0*/  FMUL.FTZ R0, R11, 1.1920928955078125e-07 ;  /* 0x340000000b007820 */ /* 0x000fc80000410000 */
[----:B------:R-:W-:-:S07]  /*36d0*/  FMUL.FTZ R7, R7, R0 ;  /* 0x0000000007077220 */ /* 0x000fce0000410000 */
.L_x_38635:
[----:B------:R-:W-:Y:S05]  /*36e0*/  BSYNC B0 ;  /* 0x0000000000007941 */ /* 0x000fea0003800000 */
.L_x_38634:
        /* <DEDUP_REMOVED lines=8> */
.L_x_38633:
[----:B------:R-:W-:Y:S05]  /*3770*/  BSYNC B1 ;  /* 0x0000000000017941 */ /* 0x000fea0003800000 */
.L_x_38632:
        /* <DEDUP_REMOVED lines=32> */
.L_x_38650:
[----:B------:R-:W-:Y:S01]  /*3980*/  FSETP.GEU.FTZ.AND P0, PT, R11, -R12, PT ;  /* 0x8000000c0b00720b */ /* 0x000fe20003f1e000 */
[----:B------:R-:W-:-:S12]  /*3990*/  FADD.FTZ R0, R0, -1 ;  /* 0xbf80000000007421 */ /* 0x000fd80000010000 */
[----:B------:R-:W-:-:S07]  /*39a0*/  @!P0 FADD.FTZ R0, R0, -1 ;  /* 0xbf80000000008421 */ /* 0x000fce0000010000 */
.L_x_38649:
[----:B------:R-:W-:Y:S05]  /*39b0*/  BSYNC B2 ;  /* 0x0000000000027941 */ /* 0x000fea0003800000 */
.L_x_38648:
[----:B------:R-:W-:Y:S01]  /*39c0*/  FFMA.FTZ R9, -R12, R0, R9 ;  /* 0x000000000c097223 */ /* 0x000fe20000010109 */
[----:B------:R-:W-:Y:S06]  /*39d0*/  BRA `(.L_x_38646) ;  /* 0x00000000007c7947 */ /* 0x000fec0003800000 */
.L_x_38647:
        /* <DEDUP_REMOVED lines=15> */
.L_x_38653:
        /* <DEDUP_REMOVED lines=13> */
.L_x_38652:
[----:B------:R-:W-:Y:S05]  /*3ba0*/  BSYNC B2 ;  /* 0x0000000000027941 */ /* 0x000fea0003800000 */
.L_x_38651:
[----:B------:R-:W-:-:S04]  /*3bb0*/  FMUL.FTZ R12, R12, 1.1920928955078125e-07 ;  /* 0x340000000c0c7820 */ /* 0x000fc80000410000 */
[----:B------:R-:W-:-:S07]  /*3bc0*/  FMUL.FTZ R9, R9, R12 ;  /* 0x0000000c09097220 */ /* 0x000fce0000410000 */
.L_x_38646:
[----:B------:R-:W-:Y:S05]  /*3bd0*/  BSYNC B0 ;  /* 0x0000000000007941 */ /* 0x000fea0003800000 */
.L_x_38645:
        /* <DEDUP_REMOVED lines=8> */
.L_x_38644:
[----:B------:R-:W-:Y:S05]  /*3c60*/  BSYNC B1 ;  /* 0x0000000000017941 */ /* 0x000fea0003800000 */
.L_x_38643:
        /* <DEDUP_REMOVED lines=32> */
.L_x_38661:
[----:B------:R-:W-:Y:S01]  /*3e70*/  FSETP.GEU.FTZ.AND P0, PT, R12, -R15, PT ;  /* 0x8000000f0c00720b */ /* 0x000fe20003f1e000 */
[----:B------:R-:W-:-:S12]  /*3e80*/  FADD.FTZ R13, R13, -1 ;  /* 0xbf8000000d0d7421 */ /* 0x000fd80000010000 */
[----:B------:R-:W-:-:S07]  /*3e90*/  @!P0 FADD.FTZ R13, R13, -1 ;  /* 0xbf8000000d0d8421 */ /* 0x000fce0000010000 */
.L_x_38660:
[----:B------:R-:W-:Y:S05]  /*3ea0*/  BSYNC B2 ;  /* 0x0000000000027941 */ /* 0x000fea0003800000 */
.L_x_38659:
[----:B------:R-:W-:Y:S01]  /*3eb0*/  FFMA.FTZ R10, -R15, R13, R10 ;  /* 0x0000000d0f0a7223 */ /* 0x000fe2000001010a */
[----:B------:R-:W-:Y:S06]  /*3ec0*/  BRA `(.L_x_38657) ;  /* 0x00000000007c7947 */ /* 0x000fec0003800000 */
.L_x_38658:
        /* <DEDUP_REMOVED lines=15> */
.L_x_38664:
        /* <DEDUP_REMOVED lines=13> */
.L_x_38663:
[----:B------:R-:W-:Y:S05]  /*4090*/  BSYNC B2 ;  /* 0x0000000000027941 */ /* 0x000fea0003800000 */
.L_x_38662:
[----:B------:R-:W-:-:S04]  /*40a0*/  FMUL.FTZ R13, R13, 1.1920928955078125e-07 ;  /* 0x340000000d0d7820 */ /* 0x000fc80000410000 */
[----:B------:R-:W-:-:S07]  /*40b0*/  FMUL.FTZ R10, R10, R13 ;  /* 0x0000000d0a0a7220 */ /* 0x000fce0000410000 */
.L_x_38657:
[----:B------:R-:W-:Y:S05]  /*40c0*/  BSYNC B0 ;  /* 0x0000000000007941 */ /* 0x000fea0003800000 */
.L_x_38656:
        /* <DEDUP_REMOVED lines=8> */
.L_x_38655:
[----:B------:R-:W-:Y:S05]  /*4150*/  BSYNC B1 ;  /* 0x0000000000017941 */ /* 0x000fea0003800000 */
.L_x_38654:
        /* <DEDUP_REMOVED lines=32> */
.L_x_38672:
[----:B------:R-:W-:Y:S01]  /*4360*/  FSETP.GEU.FTZ.AND P0, PT, R13, -R14, PT ;  /* 0x8000000e0d00720b */ /* 0x000fe20003f1e000 */
[----:B------:R-:W-:-:S12]  /*4370*/  FADD.FTZ R11, R11, -1 ;  /* 0xbf8000000b0b7421 */ /* 0x000fd80000010000 */
[----:B------:R-:W-:-:S07]  /*4380*/  @!P0 FADD.FTZ R11, R11, -1 ;  /* 0xbf8000000b0b8421 */ /* 0x000fce0000010000 */
.L_x_38671:
[----:B------:R-:W-:Y:S05]  /*4390*/  BSYNC B2 ;  /* 0x0000000000027941 */ /* 0x000fea0003800000 */
.L_x_38670:
[----:B------:R-:W-:Y:S01]  /*43a0*/  FFMA.FTZ R0, -R14, R11, R0 ;  /* 0x0000000b0e007223 */ /* 0x000fe20000010100 */
[----:B------:R-:W-:Y:S06]  /*43b0*/  BRA `(.L_x_38668) ;  /* 0x00000000007c7947 */ /* 0x000fec0003800000 */
.L_x_38669:
        /* <DEDUP_REMOVED lines=15> */
.L_x_38675:
        /* <DEDUP_REMOVED lines=13> */
.L_x_38674:
[----:B------:R-:W-:Y:S05]  /*4580*/  BSYNC B2 ;  /* 0x0000000000027941 */ /* 0x000fea0003800000 */
.L_x_38673:
[----:B------:R-:W-:-:S04]  /*4590*/  FMUL.FTZ R14, R14, 1.1920928955078125e-07 ;  /* 0x340000000e0e7820 */ /* 0x000fc80000410000 */
[----:B------:R-:W-:-:S07]  /*45a0*/  FMUL.FTZ R0, R11, R14 ;  /* 0x0000000e0b007220 */ /* 0x000fce0000410000 */
.L_x_38668:
[----:B------:R-:W-:Y:S05]  /*45b0*/  BSYNC B0 ;  /* 0x0000000000007941 */ /* 0x000fea0003800000 */
.L_x_38667:
        /* <DEDUP_REMOVED lines=8> */
.L_x_38666:
[----:B------:R-:W-:Y:S05]  /*4640*/  BSYNC B1 ;  /* 0x0000000000017941 */ /* 0x000fea0003800000 */
.L_x_38665:
        /* <DEDUP_REMOVED lines=32> */
.L_x_38683:
[----:B------:R-:W-:Y:S01]  /*4850*/  FSETP.GEU.FTZ.AND P0, PT, R14, -R19, PT ;  /* 0x800000130e00720b */ /* 0x000fe20003f1e000 */
[----:B------:R-:W-:-:S12]  /*4860*/  FADD.FTZ R15, R15, -1 ;  /* 0xbf8000000f0f7421 */ /* 0x000fd80000010000 */
[----:B------:R-:W-:-:S07]  /*4870*/  @!P0 FADD.FTZ R15, R15, -1 ;  /* 0xbf8000000f0f8421 */ /* 0x000fce0000010000 */
.L_x_38682:
[----:B------:R-:W-:Y:S05]  /*4880*/  BSYNC B2 ;  /* 0x0000000000027941 */ /* 0x000fea0003800000 */
.L_x_38681:
[----:B------:R-:W-:Y:S01]  /*4890*/  FFMA.FTZ R12, -R19, R15, R12 ;  /* 0x0000000f130c7223 */ /* 0x000fe2000001010c */
[----:B------:R-:W-:Y:S06]  /*48a0*/  BRA `(.L_x_38679) ;  /* 0x00000000007c7947 */ /* 0x000fec0003800000 */
.L_x_38680:
        /* <DEDUP_REMOVED lines=15> */
.L_x_38686:
        /* <DEDUP_REMOVED lines=13> */
.L_x_38685:
[----:B------:R-:W-:Y:S05]  /*4a70*/  BSYNC B2 ;  /* 0x0000000000027941 */ /* 0x000fea0003800000 */
.L_x_38684:
[----:B------:R-:W-:-:S04]  /*4a80*/  FMUL.FTZ R15, R15, 1.1920928955078125e-07 ;  /* 0x340000000f0f7820 */ /* 0x000fc80000410000 */
[----:B------:R-:W-:-:S07]  /*4a90*/  FMUL.FTZ R12, R12, R15 ;  /* 0x0000000f0c0c7220 */ /* 0x000fce0000410000 */
.L_x_38679:
[----:B------:R-:W-:Y:S05]  /*4aa0*/  BSYNC B0 ;  /* 0x0000000000007941 */ /* 0x000fea0003800000 */
.L_x_38678:
        /* <DEDUP_REMOVED lines=8> */
.L_x_38677:
[----:B------:R-:W-:Y:S05]  /*4b30*/  BSYNC B1 ;  /* 0x0000000000017941 */ /* 0x000fea0003800000 */
.L_x_38676:
        /* <DEDUP_REMOVED lines=32> */
.L_x_38694:
[----:B------:R-:W-:Y:S01]  /*4d40*/  FSETP.GEU.FTZ.AND P0, PT, R14, -R17, PT ;  /* 0x800000110e00720b */ /* 0x000fe20003f1e000 */
[----:B------:R-:W-:-:S12]  /*4d50*/  FADD.FTZ R0, R0, -1 ;  /* 0xbf80000000007421 */ /* 0x000fd80000010000 */
[----:B------:R-:W-:-:S07]  /*4d60*/  @!P0 FADD.FTZ R0, R0, -1 ;  /* 0xbf80000000008421 */ /* 0x000fce0000010000 */
.L_x_38693:
[----:B------:R-:W-:Y:S05]  /*4d70*/  BSYNC B2 ;  /* 0x0000000000027941 */ /* 0x000fea0003800000 */
.L_x_38692:
[----:B------:R-:W-:Y:S01]  /*4d80*/  FFMA.FTZ R15, -R17, R0, R15 ;  /* 0x00000000110f7223 */ /* 0x000fe2000001010f */
[----:B------:R-:W-:Y:S06]  /*4d90*/  BRA `(.L_x_38690) ;  /* 0x00000000007c7947 */ /* 0x000fec0003800000 */
.L_x_38691:
        /* <DEDUP_REMOVED lines=15> */
.L_x_38697:
        /* <DEDUP_REMOVED lines=13> */
.L_x_38696:
[----:B------:R-:W-:Y:S05]  /*4f60*/  BSYNC B2 ;  /* 0x0000000000027941 */ /* 0x000fea0003800000 */
.L_x_38695:
[----:B------:R-:W-:-:S04]  /*4f70*/  FMUL.FTZ R17, R17, 1.1920928955078125e-07 ;  /* 0x3400000011117820 */ /* 0x000fc80000410000 */
[----:B0-----:R-:W-:-:S07]  /*4f80*/  FMUL.FTZ R15, R14, R17 ;  /* 0x000000110e0f7220 */ /* 0x001fce0000410000 */
.L_x_38690:
[----:B------:R-:W-:Y:S05]  /*4f90*/  BSYNC B0 ;  /* 0x0000000000007941 */ /* 0x000fea0003800000 */
.L_x_38689:
        /* <DEDUP_REMOVED lines=8> */
.L_x_38688:
[----:B------:R-:W-:Y:S05]  /*5020*/  BSYNC B1 ;  /* 0x0000000000017941 */ /* 0x000fea0003800000 */
.L_x_38687:
        /* <DEDUP_REMOVED lines=16> */
.L_x_38700:
[----:B------:R-:W-:-:S13]  /*5130*/  ISETP.GE.AND P0, PT, R4, R3, PT ;  /* 0x000000030400720c */ /* 0x000fda0003f06270 */
[----:B------:R-:W-:Y:S05]  /*5140*/  @P0 BRA `(.L_x_38702) ;  /* 0x0000000000300947 */ /* 0x000fea0003800000 */
[----:B01----:R-:W0:Y:S01]  /*5150*/  LDC.64 R14, c[0x0][0x220] ;  /* 0x00008800ff0e7b82 */ /* 0x003e220000000a00 */
[----:B-----5:R-:W-:Y:S02]  /*5160*/  IMAD.IADD R5, R2, 0x1, R4 ;  /* 0x0000000102057824 */ /* 0x020fe400078e0204 */
[----:B------:R-:W-:Y:S02]  /*5170*/  VIADD R4, R4, 0x80 ;  /* 0x0000008004047836 */ /* 0x000fe40000000000 */
[----:B0-----:R-:W-:-:S05]  /*5180*/  IMAD.WIDE.U32 R14, R5, 0x4, R14 ;  /* 0x00000004050e7825 */ /* 0x001fca00078e000e */
[----:B------:R1:W-:Y:S02]  /*5190*/  STG.E desc[UR4][R14.64], R7 ;  /* 0x000000070e007986 */ /* 0x0003e4000c101904 */
.L_x_38701:
[----:B------:R-:W-:-:S13]  /*51a0*/  ISETP.GE.AND P0, PT, R4, R3, PT ;  /* 0x000000030400720c */ /* 0x000fda0003f06270 */
[----:B------:R-:W-:Y:S05]  /*51b0*/  @P0 BRA `(.L_x_38703) ;  /* 0x0000000000300947 */ /* 0x000fea0003800000 */
[----:B01----:R-:W0:Y:S01]  /*51c0*/  LDC.64 R6, c[0x0][0x220] ;  /* 0x00008800ff067b82 */ /* 0x003e220000000a00 */
[----:B-----5:R-:W-:Y:S01]  /*51d0*/  IADD3 R5, R2, R4, RZ ;  /* 0x0000000402057210 */ /* 0x020fe20007ffe0ff */
[----:B------:R-:W-:-:S04]  /*51e0*/  VIADD R4, R4, 0x80 ;  /* 0x0000008004047836 */ /* 0x000fc80000000000 */
[----:B0-----:R-:W-:-:S05]  /*51f0*/  IMAD.WIDE.U32 R6, R5, 0x4, R6 ;  /* 0x0000000405067825 */ /* 0x001fca00078e0006 */
[----:B------:R2:W-:Y:S02]  /*5200*/  STG.E desc[UR4][R6.64], R9 ;  /* 0x0000000906007986 */ /* 0x0005e4000c101904 */
.L_x_38702:
[----:B------:R-:W-:-:S13]  /*5210*/  ISETP.GE.AND P0, PT, R4, R3, PT ;  /* 0x000000030400720c */ /* 0x000fda0003f06270 */
[----:B------:R-:W-:Y:S05]  /*5220*/  @P0 BRA `(.L_x_38704) ;  /* 0x0000000000340947 */ /* 0x000fea0003800000 */
[----:B--2---:R-:W2:Y:S01]  /*5230*/  LDC.64 R6, c[0x0][0x220] ;  /* 0x00008800ff067b82 */ /* 0x004ea20000000a00 */
[----:B-1---5:R-:W-:Y:S02]  /*5240*/  IMAD.IADD R5, R2, 0x1, R4 ;  /* 0x0000000102057824 */ /* 0x022fe400078e0204 */
[----:B------:R-:W-:Y:S02]  /*5250*/  VIADD R4, R4, 0x80 ;  /* 0x0000008004047836 */ /* 0x000fe40000000000 */
[----:B--2---:R-:W-:-:S05]  /*5260*/  IMAD.WIDE.U32 R6, R5, 0x4, R6 ;  /* 0x0000000405067825 */ /* 0x004fca00078e0006 */
[----:B------:R2:W-:Y:S02]  /*5270*/  STG.E desc[UR4][R6.64], R10 ;  /* 0x0000000a06007986 */ /* 0x0005e4000c101904 */
.L_x_38703:
[----:B------:R-:W-:-:S13]  /*5280*/  ISETP.GE.AND P0, PT, R4, R3, PT ;  /* 0x000000030400720c */ /* 0x000fda0003f06270 */
[----:B------:R-:W-:Y:S05]  /*5290*/  @P0 BREAK B1 ;  /* 0x0000000000010942 */ /* 0x000fea0003800000 */
[----:B------:R-:W-:Y:S05]  /*52a0*/  @P0 BRA `(.L_x_38705) ;  /* 0x0000000000300947 */ /* 0x000fea0003800000 */
[----:B012---:R-:W0:Y:S01]  /*52b0*/  LDC.64 R6, c[0x0][0x220] ;  /* 0x00008800ff067b82 */ /* 0x007e220000000a00 */
[----:B-----5:R-:W-:Y:S01]  /*52c0*/  IMAD.IADD R5, R2, 0x1, R4 ;  /* 0x0000000102057824 */ /* 0x020fe200078e0204 */
[----:B------:R-:W-:-:S03]  /*52d0*/  IADD3 R4, R4, 0x80, RZ ;  /* 0x0000008004047810 */ /* 0x000fc60007ffe0ff */
[----:B0-----:R-:W-:-:S05]  /*52e0*/  IMAD.WIDE.U32 R6, R5, 0x4, R6 ;  /* 0x0000000405067825 */ /* 0x001fca00078e0006 */
[----:B------:R3:W-:Y:S02]  /*52f0*/  STG.E desc[UR4][R6.64], R11 ;  /* 0x0000000b06007986 */ /* 0x0007e4000c101904 */
.L_x_38704:
[----:B------:R-:W-:Y:S05]  /*5300*/  BSYNC B1 ;  /* 0x0000000000017941 */ /* 0x000fea0003800000 */
.L_x_38699:
[----:B------:R-:W-:-:S13]  /*5310*/  ISETP.GE.AND P0, PT, R4, R3, PT ;  /* 0x000000030400720c */ /* 0x000fda0003f06270 */
[----:B--23--:R-:W2:Y:S01]  /*5320*/  @!P0 LDC.64 R6, c[0x0][0x220] ;  /* 0x00008800ff068b82 */ /* 0x00cea20000000a00 */
[----:B-1---5:R-:W-:Y:S02]  /*5330*/  @!P0 IMAD.IADD R5, R2, 0x1, R4 ;  /* 0x0000000102058824 */ /* 0x022fe400078e0204 */
[----:B------:R-:W-:Y:S02]  /*5340*/  @!P0 VIADD R4, R4, 0x80 ;  /* 0x0000008004048836 */ /* 0x000fe40000000000 */
[----:B--2---:R-:W-:-:S05]  /*5350*/  @!P0 IMAD.WIDE.U32 R6, R5, 0x4, R6 ;  /* 0x0000000405068825 */ /* 0x004fca00078e0006 */
[----:B------:R3:W-:Y:S02]  /*5360*/  @!P0 STG.E desc[UR4][R6.64], R12 ;  /* 0x0000000c06008986 */ /* 0x0007e4000c101904 */
.L_x_38705:
[----:B------:R-:W-:Y:S05]  /*5370*/  BSYNC B0 ;  /* 0x0000000000007941 */ /* 0x000fea0003800000 */
.L_x_38698:
        /* <DEDUP_REMOVED lines=8> */
.L_x_38706:
        /* <DEDUP_REMOVED lines=16> */
.L_x_57540:


//--------------------- .text._ZN2at6native29vectorized_elementwise_kernelILi8ENS0_13BUnaryFunctorIfffZZZNS0_21remainder_kernel_cudaERNS_18TensorIteratorBaseEENKUlvE0_clEvENKUlvE0_clEvEUlffE_EESt5arrayIPcLm2EEEEviT0_T1_ --------------------------
	.section	.text._ZN2at6native29vectorized_elementwise_kernelILi8ENS0_13BUnaryFunctorIfffZZZNS0_21remainder_kernel_cudaERNS_18TensorIteratorBaseEENKUlvE0_clEvENKUlvE0_clEvEUlffE_EESt5arrayIPcLm2EEEEviT0_T1_,"ax",@progbits
	.align	128
        .global         _ZN2at6native29vectorized_elementwise_kernelILi8ENS0_13BUnaryFunctorIfffZZZNS0_21remainder_kernel_cudaERNS_18TensorIteratorBaseEENKUlvE0_clEvENKUlvE0_clEvEUlffE_EESt5arrayIPcLm2EEEEviT0_T1_
        .type           _ZN2at6native29vectorized_elementwise_kernelILi8ENS0_13BUnaryFunctorIfffZZZNS0_21remainder_kernel_cudaERNS_18TensorIteratorBaseEENKUlvE0_clEvENKUlvE0_clEvEUlffE_EESt5arrayIPcLm2EEEEviT0_T1_,@function
        .size           _ZN2at6native29vectorized_elementwise_kernelILi8ENS0_13BUnaryFunctorIfffZZZNS0_21remainder_kernel_cudaERNS_18TensorIteratorBaseEENKUlvE0_clEvENKUlvE0_clEvEUlffE_EESt5arrayIPcLm2EEEEviT0_T1_,(.L_x_57541 - _ZN2at6native29vectorized_elementwise_kernelILi8ENS0_13BUnaryFunctorIfffZZZNS0_21remainder_kernel_cudaERNS_18TensorIteratorBaseEENKUlvE0_clEvENKUlvE0_clEvEUlffE_EESt5arrayIPcLm2EEEEviT0_T1_)
        .other          _ZN2at6native29vectorized_elementwise_kernelILi8ENS0_13BUnaryFunctorIfffZZZNS0_21remainder_kernel_cudaERNS_18TensorIteratorBaseEENKUlvE0_clEvENKUlvE0_clEvEUlffE_EESt5arrayIPcLm2EEEEviT0_T1_,@"STO_CUDA_ENTRY STV_DEFAULT"
_ZN2at6native29vectorized_elementwise_kernelILi8ENS0_13BUnaryFunctorIfffZZZNS0_21remainder_kernel_cudaERNS_18TensorIteratorBaseEENKUlvE0_clEvENKUlvE0_clEvEUlffE_EESt5arrayIPcLm2EEEEviT0_T1_:
.text._ZN2at6native29vectorized_elementwise_kernelILi8ENS0_13BUnaryFunctorIfffZZZNS0_21remainder_kernel_cudaERNS_18TensorIteratorBaseEENKUlvE0_clEvENKUlvE0_clEvEUlffE_EESt5arrayIPcLm2EEEEviT0_T1_:
        /* <DEDUP_REMOVED lines=42> */
.L_x_38713:
[----:B------:R-:W-:Y:S01]  /*02a0*/  FSETP.GEU.FTZ.AND P0, PT, R14, -R13, PT ;  /* 0x8000000d0e00720b */ /* 0x000fe20003f1e000 */
[----:B------:R-:W-:-:S12]  /*02b0*/  FADD.FTZ R17, R17, -1 ;  /* 0xbf80000011117421 */ /* 0x000fd80000010000 */
[----:B------:R-:W-:-:S07]  /*02c0*/  @!P0 FADD.FTZ R17, R17, -1 ;  /* 0xbf80000011118421 */ /* 0x000fce0000010000 */
.L_x_38712:
[----:B------:R-:W-:Y:S05]  /*02d0*/  BSYNC B1 ;  /* 0x0000000000017941 */ /* 0x000fea0003800000 */
.L_x_38711:
[----:B------:R-:W-:Y:S01]  /*02e0*/  FFMA.FTZ R16, -R13, R17, R16 ;  /* 0x000000110d107223 */ /* 0x000fe20000010110 */
[----:B------:R-:W-:Y:S06]  /*02f0*/  BRA `(.L_x_38709) ;  /* 0x00000000007c7947 */ /* 0x000fec0003800000 */
.L_x_38710:
        /* <DEDUP_REMOVED lines=15> */
.L_x_38716:
        /* <DEDUP_REMOVED lines=13> */
.L_x_38715:
[----:B------:R-:W-:Y:S05]  /*04c0*/  BSYNC B1 ;  /* 0x0000000000017941 */ /* 0x000fea0003800000 */
.L_x_38714:
[----:B0-----:R-:W-:-:S04]  /*04d0*/  FMUL.FTZ R15, R16, 1.1920928955078125e-07 ;  /* 0x34000000100f7820 */ /* 0x001fc80000410000 */
[----:B------:R-:W-:-:S07]  /*04e0*/  FMUL.FTZ R16, R14, R15 ;  /* 0x0000000f0e107220 */ /* 0x000fce0000410000 */
.L_x_38709:
[----:B------:R-:W-:Y:S05]  /*04f0*/  BSYNC B0 ;  /* 0x0000000000007941 */ /* 0x000fea0003800000 */
.L_x_38708:
        /* <DEDUP_REMOVED lines=29> */
.L_x_38722:
[----:B------:R-:W-:Y:S01]  /*06d0*/  FSETP.GEU.FTZ.AND P0, PT, R16, -R13, PT ;  /* 0x8000000d1000720b */ /* 0x000fe20003f1e000 */
[----:B------:R-:W-:-:S12]  /*06e0*/  FADD.FTZ R15, R15, -1 ;  /* 0xbf8000000f0f7421 */ /* 0x000fd80000010000 */
[----:B------:R-:W-:-:S07]  /*06f0*/  @!P0 FADD.FTZ R15, R15, -1 ;  /* 0xbf8000000f0f8421 */ /* 0x000fce0000010000 */
.L_x_38721:
[----:B------:R-:W-:Y:S05]  /*0700*/  BSYNC B1 ;  /* 0x0000000000017941 */ /* 0x000fea0003800000 */
.L_x_38720:
[----:B------:R-:W-:Y:S01]  /*0710*/  FFMA.FTZ R0, -R13, R15, R0 ;  /* 0x0000000f0d007223 */ /* 0x000fe20000010100 */
[----:B------:R-:W-:Y:S06]  /*0720*/  BRA `(.L_x_38718) ;  /* 0x00000000007c7947 */ /* 0x000fec0003800000 */
.L_x_38719:
        /* <DEDUP_REMOVED lines=15> */
.L_x_38725:
        /* <DEDUP_REMOVED lines=13> */
.L_x_38724:
[----:B------:R-:W-:Y:S05]  /*08f0*/  BSYNC B1 ;  /* 0x0000000000017941 */ /* 0x000fea0003800000 */
.L_x_38723:
[----:B------:R-:W-:-:S04]  /*0900*/  FMUL.FTZ R15, R15, 1.1920928955078125e-07 ;  /* 0x340000000f0f7820 */ /* 0x000fc80000410000 */
[----:B------:R-:W-:-:S07]  /*0910*/  FMUL.FTZ R0, R14, R15 ;  /* 0x0000000f0e007220 */ /* 0x000fce0000410000 */
.L_x_38718:
[----:B------:R-:W-:Y:S05]  /*0920*/  BSYNC B0 ;  /* 0x0000000000007941 */ /* 0x000fea0003800000 */
.L_x_38717:
        /* <DEDUP_REMOVED lines=29> */
.L_x_38731:
[----:B------:R-:W-:Y:S01]  /*0b00*/  FSETP.GEU.FTZ.AND P0, PT, R16, -R13, PT ;  /* 0x8000000d1000720b */ /* 0x000fe20003f1e000 */
[----:B------:R-:W-:-:S12]  /*0b10*/  FADD.FTZ R15, R15, -1 ;  /* 0xbf8000000f0f7421 */ /* 0x000fd80000010000 */
[----:B------:R-:W-:-:S07]  /*0b20*/  @!P0 FADD.FTZ R15, R15, -1 ;  /* 0xbf8000000f0f8421 */ /* 0x000fce0000010000 */
.L_x_38730:
[----:B------:R-:W-:Y:S05]  /*0b30*/  BSYNC B1 ;  /* 0x0000000000017941 */ /* 0x000fea0003800000 */
.L_x_38729:
[----:B------:R-:W-:Y:S01]  /*0b40*/  FFMA.FTZ R14, -R13, R15, R14 ;  /* 0x0000000f0d0e7223 */ /* 0x000fe2000001010e */
[----:B------:R-:W-:Y:S06]  /*0b50*/  BRA `(.L_x_38727) ;  /* 0x00000000007c7947 */ /* 0x000fec0003800000 */
.L_x_38728:
        /* <DEDUP_REMOVED lines=15> */
.L_x_38734:
        /* <DEDUP_REMOVED lines=13> */
.L_x_38733:
[----:B------:R-:W-:Y:S05]  /*0d20*/  BSYNC B1 ;  /* 0x0000000000017941 */ /* 0x000fea0003800000 */
.L_x_38732:
[----:B------:R-:W-:-:S04]  /*0d30*/  FMUL.FTZ R15, R15, 1.1920928955078125e-07 ;  /* 0x340000000f0f7820 */ /* 0x000fc80000410000 */
[----:B------:R-:W-:-:S07]  /*0d40*/  FMUL.FTZ R14, R14, R15 ;  /* 0x0000000f0e0e7220 */ /* 0x000fce0000410000 */
.L_x_38727:
[----:B------:R-:W-:Y:S05]  /*0d50*/  BSYNC B0 ;  /* 0x0000000000007941 */ /* 0x000fea0003800000 */
.L_x_38726:
        /* <DEDUP_REMOVED lines=29> */
.L_x_38740:
[----:B------:R-:W-:Y:S01]  /*0f30*/  FSETP.GEU.FTZ.AND P0, PT, R16, -R13, PT ;  /* 0x8000000d1000720b */ /* 0x000fe20003f1e000 */
[----:B------:R-:W-:-:S12]  /*0f40*/  FADD.FTZ R15, R15, -1 ;  /* 0xbf8000000f0f7421 */ /* 0x000fd80000010000 */
[----:B------:R-:W-:-:S07]  /*0f50*/  @!P0 FADD.FTZ R15, R15, -1 ;  /* 0xbf8000000f0f8421 */ /* 0x000fce0000010000 */
.L_x_38739:
[----:B------:R-:W-:Y:S05]  /*0f60*/  BSYNC B1 ;  /* 0x0000000000017941 */ /* 0x000fea0003800000 */
.L_x_38738:
[----:B------:R-:W-:Y:S01]  /*0f70*/  FFMA.FTZ R0, -R13, R15, R0 ;  /* 0x0000000f0d007223 */ /* 0x000fe20000010100 */
[----:B------:R-:W-:Y:S06]  /*0f80*/  BRA `(.L_x_38736) ;  /* 0x00000000007c7947 */ /* 0x000fec0003800000 */
.L_x_38737:
        /* <DEDUP_REMOVED lines=15> */
.L_x_38743:
        /* <DEDUP_REMOVED lines=13> */
.L_x_38742:
[----:B------:R-:W-:Y:S05]  /*1150*/  BSYNC B1 ;  /* 0x0000000000017941 */ /* 0x000fea0003800000 */
.L_x_38741:
[----:B------:R-:W-:-:S04]  /*1160*/  FMUL.FTZ R15, R15, 1.1920928955078125e-07 ;  /* 0x340000000f0f7820 */ /* 0x000fc80000410000 */
[----:B------:R-:W-:-:S07]  /*1170*/  FMUL.FTZ R0, R14, R15 ;  /* 0x0000000f0e007220 */ /* 0x000fce0000410000 */
.L_x_38736:
[----:B------:R-:W-:Y:S05]  /*1180*/  BSYNC B0 ;  /* 0x0000000000007941 */ /* 0x000fea0003800000 */
.L_x_38735:
        /* <DEDUP_REMOVED lines=29> */
.L_x_38749:
[----:B------:R-:W-:Y:S01]  /*1360*/  FSETP.GEU.FTZ.AND P0, PT, R16, -R13, PT ;  /* 0x8000000d1000720b */ /* 0x000fe20003f1e000 */
[----:B------:R-:W-:-:S12]  /*1370*/  FADD.FTZ R15, R15, -1 ;  /* 0xbf8000000f0f7421 */ /* 0x000fd80000010000 */
[----:B------:R-:W-:-:S07]  /*1380*/  @!P0 FADD.FTZ R15, R15, -1 ;  /* 0xbf8000000f0f8421 */ /* 0x000fce0000010000 */
.L_x_38748:
[----:B------:R-:W-:Y:S05]  /*1390*/  BSYNC B1 ;  /* 0x0000000000017941 */ /* 0x000fea0003800000 */
.L_x_38747:
[----:B------:R-:W-:Y:S01]  /*13a0*/  FFMA.FTZ R14, -R13, R15, R14 ;  /* 0x0000000f0d0e7223 */ /* 0x000fe2000001010e */
[----:B------:R-:W-:Y:S06]  /*13b0*/  BRA `(.L_x_38745) ;  /* 0x00000000007c7947 */ /* 0x000fec0003800000 */
.L_x_38746:
        /* <DEDUP_REMOVED lines=15> */
.L_x_38752:
        /* <DEDUP_REMOVED lines=13> */
.L_x_38751:
[----:B------:R-:W-:Y:S05]  /*1580*/  BSYNC B1 ;  /* 0x0000000000017941 */ /* 0x000fea0003800000 */
.L_x_38750:
[----:B------:R-:W-:-:S04]  /*1590*/  FMUL.FTZ R15, R15, 1.1920928955078125e-07 ;  /* 0x340000000f0f7820 */ /* 0x000fc80000410000 */
[----:B------:R-:W-:-:S07]  /*15a0*/  FMUL.FTZ R14, R14, R15 ;  /* 0x0000000f0e0e7220 */ /* 0x000fce0000410000 */
.L_x_38745:
[----:B------:R-:W-:Y:S05]  /*15b0*/  BSYNC B0 ;  /* 0x0000000000007941 */ /* 0x000fea0003800000 */
.L_x_38744:
        /* <DEDUP_REMOVED lines=29> */
.L_x_38758:
[----:B------:R-:W-:Y:S01]  /*1790*/  FSETP.GEU.FTZ.AND P0, PT, R16, -R13, PT ;  /* 0x8000000d1000720b */ /* 0x000fe20003f1e000 */
[----:B------:R-:W-:-:S12]  /*17a0*/  FADD.FTZ R15, R15, -1 ;  /* 0xbf8000000f0f7421 */ /* 0x000fd80000010000 */
[----:B------:R-:W-:-:S07]  /*17b0*/  @!P0 FADD.FTZ R15, R15, -1 ;  /* 0xbf8000000f0f8421 */ /* 0x000fce0000010000 */
.L_x_38757:
[----:B------:R-:W-:Y:S05]  /*17c0*/  BSYNC B1 ;  /* 0x0000000000017941 */ /* 0x000fea0003800000 */
.L_x_38756:
[----:B------:R-:W-:Y:S01]  /*17d0*/  FFMA.FTZ R0, -R13, R15, R0 ;  /* 0x0000000f0d007223 */ /* 0x000fe20000010100 */
[----:B------:R-:W-:Y:S06]  /*17e0*/  BRA `(.L_x_38754) ;  /* 0x00000000007c7947 */ /* 0x000fec0003800000 */
.L_x_38755:
        /* <DEDUP_REMOVED lines=15> */
.L_x_38761:
        /* <DEDUP_REMOVED lines=13> */
.L_x_38760:
[----:B------:R-:W-:Y:S05]  /*19b0*/  BSYNC B1 ;  /* 0x0000000000017941 */ /* 0x000fea0003800000 */
.L_x_38759:
[----:B------:R-:W-:-:S04]  /*19c0*/  FMUL.FTZ R15, R15, 1.1920928955078125e-07 ;  /* 0x340000000f0f7820 */ /* 0x000fc80000410000 */
[----:B------:R-:W-:-:S07]  /*19d0*/  FMUL.FTZ R0, R14, R15 ;  /* 0x0000000f0e007220 */ /* 0x000fce0000410000 */
.L_x_38754:
[----:B------:R-:W-:Y:S05]  /*19e0*/  BSYNC B0 ;  /* 0x0000000000007941 */ /* 0x000fea0003800000 */
.L_x_38753:
        /* <DEDUP_REMOVED lines=29> */
.L_x_38767:
[----:B------:R-:W-:Y:S01]  /*1bc0*/  FSETP.GEU.FTZ.AND P0, PT, R16, -R13, PT ;  /* 0x8000000d1000720b */ /* 0x000fe20003f1e000 */
[----:B------:R-:W-:-:S12]  /*1bd0*/  FADD.FTZ R15, R15, -1 ;  /* 0xbf8000000f0f7421 */ /* 0x000fd80000010000 */
[----:B------:R-:W-:-:S07]  /*1be0*/  @!P0 FADD.FTZ R15, R15, -1 ;  /* 0xbf8000000f0f8421 */ /* 0x000fce0000010000 */
.L_x_38766:
[----:B------:R-:W-:Y:S05]  /*1bf0*/  BSYNC B1 ;  /* 0x0000000000017941 */ /* 0x000fea0003800000 */
.L_x_38765:
[----:B------:R-:W-:Y:S01]  /*1c00*/  FFMA.FTZ R14, -R13, R15, R14 ;  /* 0x0000000f0d0e7223 */ /* 0x000fe2000001010e */
[----:B------:R-:W-:Y:S06]  /*1c10*/  BRA `(.L_x_38763) ;  /* 0x00000000007c7947 */ /* 0x000fec0003800000 */
.L_x_38764:
        /* <DEDUP_REMOVED lines=15> */
.L_x_38770:
        /* <DEDUP_REMOVED lines=13> */
.L_x_38769:
[----:B------:R-:W-:Y:S05]  /*1de0*/  BSYNC B1 ;  /* 0x0000000000017941 */ /* 0x000fea0003800000 */
.L_x_38768:
[----:B------:R-:W-:-:S04]  /*1df0*/  FMUL.FTZ R15, R15, 1.1920928955078125e-07 ;  /* 0x340000000f0f7820 */ /* 0x000fc80000410000 */
[----:B------:R-:W-:-:S07]  /*1e00*/  FMUL.FTZ R14, R14, R15 ;  /* 0x0000000f0e0e7220 */ /* 0x000fce0000410000 */
.L_x_38763:
[----:B------:R-:W-:Y:S05]  /*1e10*/  BSYNC B0 ;  /* 0x0000000000007941 */ /* 0x000fea0003800000 */
.L_x_38762:
        /* <DEDUP_REMOVED lines=29> */
.L_x_38776:
[----:B------:R-:W-:Y:S01]  /*1ff0*/  FSETP.GEU.FTZ.AND P0, PT, R16, -R13, PT ;  /* 0x8000000d1000720b */ /* 0x000fe20003f1e000 */
[----:B------:R-:W-:-:S12]  /*2000*/  FADD.FTZ R15, R15, -1 ;  /* 0xbf8000000f0f7421 */ /* 0x000fd80000010000 */
[----:B------:R-:W-:-:S07]  /*2010*/  @!P0 FADD.FTZ R15, R15, -1 ;  /* 0xbf8000000f0f8421 */ /* 0x000fce0000010000 */
.L_x_38775:
[----:B------:R-:W-:Y:S05]  /*2020*/  BSYNC B1 ;  /* 0x0000000000017941 */ /* 0x000fea0003800000 */
.L_x_38774:
[----:B------:R-:W-:Y:S01]  /*2030*/  FFMA.FTZ R0, -R13, R15, R0 ;  /* 0x0000000f0d007223 */ /* 0x000fe20000010100 */
[----:B------:R-:W-:Y:S06]  /*2040*/  BRA `(.L_x_38772) ;  /* 0x00000000007c7947 */ /* 0x000fec0003800000 */
.L_x_38773:
        /* <DEDUP_REMOVED lines=15> */
.L_x_38779:
        /* <DEDUP_REMOVED lines=13> */
.L_x_38778:
[----:B------:R-:W-:Y:S05]  /*2210*/  BSYNC B1 ;  /* 0x0000000000017941 */ /* 0x000fea0003800000 */
.L_x_38777:
[----:B------:R-:W-:-:S04]  /*2220*/  FMUL.FTZ R14, R14, 1.1920928955078125e-07 ;  /* 0x340000000e0e7820 */ /* 0x000fc80000410000 */
[----:B------:R-:W-:-:S07]  /*2230*/  FMUL.FTZ R0, R13, R14 ;  /* 0x0000000e0d007220 */ /* 0x000fce0000410000 */
.L_x_38772:
[----:B------:R-:W-:Y:S05]  /*2240*/  BSYNC B0 ;  /* 0x0000000000007941 */ /* 0x000fea0003800000 */
.L_x_38771:
        /* <DEDUP_REMOVED lines=48> */
.L_x_38707:
        /* <DEDUP_REMOVED lines=86> */
.L_x_38787:
[----:B------:R-:W-:Y:S01]  /*2ab0*/  FSETP.GEU.FTZ.AND P0, PT, R6, -R8, PT ;  /* 0x800000080600720b */ /* 0x000fe20003f1e000 */
[----:B------:R-:W-:-:S12]  /*2ac0*/  FADD.FTZ R0, R0, -1 ;  /* 0xbf80000000007421 */ /* 0x000fd80000010000 */
[----:B------:R-:W-:-:S07]  /*2ad0*/  @!P0 FADD.FTZ R0, R0, -1 ;  /* 0xbf80000000008421 */ /* 0x000fce0000010000 */
.L_x_38786:
[----:B------:R-:W-:Y:S05]  /*2ae0*/  BSYNC B2 ;  /* 0x0000000000027941 */ /* 0x000fea0003800000 */
.L_x_38785:
[----:B------:R-:W-:Y:S01]  /*2af0*/  FFMA.FTZ R9, -R8, R0, R9 ;  /* 0x0000000008097223 */ /* 0x000fe20000010109 */
[----:B------:R-:W-:Y:S06]  /*2b00*/  BRA `(.L_x_38783) ;  /* 0x00000000007c7947 */ /* 0x000fec0003800000 */
.L_x_38784:
        /* <DEDUP_REMOVED lines=15> */
.L_x_38790:
        /* <DEDUP_REMOVED lines=13> */
.L_x_38789:
[----:B------:R-:W-:Y:S05]  /*2cd0*/  BSYNC B2 ;  /* 0x0000000000027941 */ /* 0x000fea0003800000 */
.L_x_38788:
[----:B------:R-:W-:-:S04]  /*2ce0*/  FMUL.FTZ R9, R0, 1.1920928955078125e-07 ;  /* 0x3400000000097820 */ /* 0x000fc80000410000 */
[----:B------:R-:W-:-:S07]  /*2cf0*/  FMUL.FTZ R9, R6, R9 ;  /* 0x0000000906097220 */ /* 0x000fce0000410000 */
.L_x_38783:
[----:B------:R-:W-:Y:S05]  /*2d00*/  BSYNC B0 ;  /* 0x0000000000007941 */ /* 0x000fea0003800000 */
.L_x_38782:
        /* <DEDUP_REMOVED lines=8> */
.L_x_38781:
[----:B------:R-:W-:Y:S05]  /*2d90*/  BSYNC B1 ;  /* 0x0000000000017941 */ /* 0x000fea0003800000 */
.L_x_38780:
        /* <DEDUP_REMOVED lines=32> */
.L_x_38798:
[----:B------:R-:W-:Y:S01]  /*2fa0*/  FSETP.GEU.FTZ.AND P0, PT, R9, -R11, PT ;  /* 0x8000000b0900720b */ /* 0x000fe20003f1e000 */
[----:B------:R-:W-:-:S12]  /*2fb0*/  FADD.FTZ R7, R7, -1 ;  /* 0xbf80000007077421 */ /* 0x000fd80000010000 */
[----:B------:R-:W-:-:S07]  /*2fc0*/  @!P0 FADD.FTZ R7, R7, -1 ;  /* 0xbf80000007078421 */ /* 0x000fce0000010000 */
.L_x_38797:
[----:B------:R-:W-:Y:S05]  /*2fd0*/  BSYNC B2 ;  /* 0x0000000000027941 */ /* 0x000fea0003800000 */
.L_x_38796:
[----:B------:R-:W-:Y:S01]  /*2fe0*/  FFMA.FTZ R0, -R11, R7, R0 ;  /* 0x000000070b007223 */ /* 0x000fe20000010100 */
[----:B------:R-:W-:Y:S06]  /*2ff0*/  BRA `(.L_x_38794) ;  /* 0x00000000007c7947 */ /* 0x000fec0003800000 */
.L_x_38795:
        /* <DEDUP_REMOVED lines=15> */
.L_x_38801:
        /* <DEDUP_REMOVED lines=13> */
.L_x_38800:
[----:B------:R-:W-:Y:S05]  /*31c0*/  BSYNC B2 ;  /* 0x0000000000027941 */ /* 0x000fea0003800000 */
.L_x_38799:
[----:B------:R-:W-:-:S04]  /*31d0*/  FMUL.FTZ R0, R11, 1.1920928955078125e-07 ;  /* 0x340000000b007820 */ /* 0x000fc80000410000 */
[----:B------:R-:W-:-:S07]  /*31e0*/  FMUL.FTZ R0, R7, R0 ;  /* 0x0000000007007220 */ /* 0x000fce0000410000 */
.L_x_38794:
[----:B------:R-:W-:Y:S05]  /*31f0*/  BSYNC B0 ;  /* 0x0000000000007941 */ /* 0x000fea0003800000 */
.L_x_38793:
        /* <DEDUP_REMOVED lines=8> */
.L_x_38792:
[----:B------:R-:W-:Y:S05]  /*3280*/  BSYNC B1 ;  /* 0x0000000000017941 */ /* 0x000fea0003800000 */
.L_x_38791:
        /* <DEDUP_REMOVED lines=32> */
.L_x_38809:
[----:B------:R-:W-:Y:S01]  /*3490*/  FSETP.GEU.FTZ.AND P0, PT, R10, -R11, PT ;  /* 0x8000000b0a00720b */ /* 0x000fe20003f1e000 */
[----:B------:R-:W-:-:S12]  /*34a0*/  FADD.FTZ R0, R0, -1 ;  /* 0xbf80000000007421 */ /* 0x000fd80000010000 */
[----:B------:R-:W-:-:S07]  /*34b0*/  @!P0 FADD.FTZ R0, R0, -1 ;  /* 0xbf80000000008421 */ /* 0x000fce0000010000 */
.L_x_38808:
[----:B------:R-:W-:Y:S05]  /*34c0*/  BSYNC B2 ;  /* 0x0000000000027941 */ /* 0x000fea0003800000 */
.L_x_38807:
[----:B------:R-:W-:Y:S01]  /*34d0*/  FFMA.FTZ R7, -R11, R0, R7 ;  /* 0x000000000b077223 */ /* 0x000fe20000010107 */
[----:B------:R-:W-:Y:S06]  /*34e0*/  BRA `(.L_x_38805) ;  /* 0x00000000007c7947 */ /* 0x000fec0003800000 */
.L_x_38806:
        /* <DEDUP_REMOVED lines=15> */
.L_x_38812:
        /* <DEDUP_REMOVED lines=13> */
.L_x_38811:
[----:B------:R-:W-:Y:S05]  /*36b0*/  BSYNC B2 ;  /* 0x0000000000027941 */ /* 0x000fea0003800000 */
.L_x_38810:
[----:B------:R-:W-:-:S04]  /*36c0*/  FMUL.FTZ R0, R11, 1.1920928955078125e-07 ;  /* 0x340000000b007820 */ /* 0x000fc80000410000 */
[----:B------:R-:W-:-:S07]  /*36d0*/  FMUL.FTZ R7, R7, R0 ;  /* 0x0000000007077220 */ /* 0x000fce0000410000 */
.L_x_38805:
[----:B------:R-:W-:Y:S05]  /*36e0*/  BSYNC B0 ;  /* 0x0000000000007941 */ /* 0x000fea0003800000 */
.L_x_38804:
        /* <DEDUP_REMOVED lines=8> */
.L_x_38803:
[----:B------:R-:W-:Y:S05]  /*3770*/  BSYNC B1 ;  /* 0x0000000000017941 */ /* 0x000fea0003800000 */
.L_x_38802:
        /* <DEDUP_REMOVED lines=32> */
.L_x_38820:
[----:B------:R-:W-:Y:S01]  /*3980*/  FSETP.GEU.FTZ.AND P0, PT, R11, -R12, PT ;  /* 0x8000000c0b00720b */ /* 0x000fe20003f1e000 */
[----:B------:R-:W-:-:S12]  /*3990*/  FADD.FTZ R0, R0, -1 ;  /* 0xbf80000000007421 */ /* 0x000fd80000010000 */
[----:B------:R-:W-:-:S07]  /*39a0*/  @!P0 FADD.FTZ R0, R0, -1 ;  /* 0xbf80000000008421 */ /* 0x000fce0000010000 */
.L_x_38819:
[----:B------:R-:W-:Y:S05]  /*39b0*/  BSYNC B2 ;  /* 0x0000000000027941 */ /* 0x000fea0003800000 */
.L_x_38818:
[----:B------:R-:W-:Y:S01]  /*39c0*/  FFMA.FTZ R9, -R12, R0, R9 ;  /* 0x000000000c097223 */ /* 0x000fe20000010109 */
[----:B------:R-:W-:Y:S06]  /*39d0*/  BRA `(.L_x_38816) ;  /* 0x00000000007c7947 */ /* 0x000fec0003800000 */
.L_x_38817:
        /* <DEDUP_REMOVED lines=15> */
.L_x_38823:
        /* <DEDUP_REMOVED lines=13> */
.L_x_38822:
[----:B------:R-:W-:Y:S05]  /*3ba0*/  BSYNC B2 ;  /* 0x0000000000027941 */ /* 0x000fea0003800000 */
.L_x_38821:
[----:B------:R-:W-:-:S04]  /*3bb0*/  FMUL.FTZ R12, R12, 1.1920928955078125e-07 ;  /* 0x340000000c0c7820 */ /* 0x000fc80000410000 */
[----:B------:R-:W-:-:S07]  /*3bc0*/  FMUL.FTZ R9, R9, R12 ;  /* 0x0000000c09097220 */ /* 0x000fce0000410000 */
.L_x_38816:
[----:B------:R-:W-:Y:S05]  /*3bd0*/  BSYNC B0 ;  /* 0x0000000000007941 */ /* 0x000fea0003800000 */
.L_x_38815:
        /* <DEDUP_REMOVED lines=8> */
.L_x_38814:
[----:B------:R-:W-:Y:S05]  /*3c60*/  BSYNC B1 ;  /* 0x0000000000017941 */ /* 0x000fea0003800000 */
.L_x_38813:
        /* <DEDUP_REMOVED lines=32> */
.L_x_38831:
[----:B------:R-:W-:Y:S01]  /*3e70*/  FSETP.GEU.FTZ.AND P0, PT, R12, -R15, PT ;  /* 0x8000000f0c00720b */ /* 0x000fe20003f1e000 */
[----:B------:R-:W-:-:S12]  /*3e80*/  FADD.FTZ R13, R13, -1 ;  /* 0xbf8000000d0d7421 */ /* 0x000fd80000010000 */
[----:B------:R-:W-:-:S07]  /*3e90*/  @!P0 FADD.FTZ R13, R13, -1 ;  /* 0xbf8000000d0d8421 */ /* 0x000fce0000010000 */
.L_x_38830:
[----:B------:R-:W-:Y:S05]  /*3ea0*/  BSYNC B2 ;  /* 0x0000000000027941 */ /* 0x000fea0003800000 */
.L_x_38829:
[----:B------:R-:W-:Y:S01]  /*3eb0*/  FFMA.FTZ R10, -R15, R13, R10 ;  /* 0x0000000d0f0a7223 */ /* 0x000fe2000001010a */
[----:B------:R-:W-:Y:S06]  /*3ec0*/  BRA `(.L_x_38827) ;  /* 0x00000000007c7947 */ /* 0x000fec0003800000 */
.L_x_38828:
        /* <DEDUP_REMOVED lines=15> */
.L_x_38834:
        /* <DEDUP_REMOVED lines=13> */
.L_x_38833:
[----:B------:R-:W-:Y:S05]  /*4090*/  BSYNC B2 ;  /* 0x0000000000027941 */ /* 0x000fea0003800000 */
.L_x_38832:
[----:B------:R-:W-:-:S04]  /*40a0*/  FMUL.FTZ R13, R13, 1.1920928955078125e-07 ;  /* 0x340000000d0d7820 */ /* 0x000fc80000410000 */
[----:B------:R-:W-:-:S07]  /*40b0*/  FMUL.FTZ R10, R10, R13 ;  /* 0x0000000d0a0a7220 */ /* 0x000fce0000410000 */
.L_x_38827:
[----:B------:R-:W-:Y:S05]  /*40c0*/  BSYNC B0 ;  /* 0x0000000000007941 */ /* 0x000fea0003800000 */
.L_x_38826:
        /* <DEDUP_REMOVED lines=8> */
.L_x_38825:
[----:B------:R-:W-:Y:S05]  /*4150*/  BSYNC B1 ;  /* 0x0000000000017941 */ /* 0x000fea0003800000 */
.L_x_38824:
        /* <DEDUP_REMOVED lines=32> */
.L_x_38842:
[----:B------:R-:W-:Y:S01]  /*4360*/  FSETP.GEU.FTZ.AND P0, PT, R13, -R14, PT ;  /* 0x8000000e0d00720b */ /* 0x000fe20003f1e000 */
[----:B------:R-:W-:-:S12]  /*4370*/  FADD.FTZ R11, R11, -1 ;  /* 0xbf8000000b0b7421 */ /* 0x000fd80000010000 */
[----:B------:R-:W-:-:S07]  /*4380*/  @!P0 FADD.FTZ R11, R11, -1 ;  /* 0xbf8000000b0b8421 */ /* 0x000fce0000010000 */
.L_x_38841:
[----:B------:R-:W-:Y:S05]  /*4390*/  BSYNC B2 ;  /* 0x0000000000027941 */ /* 0x000fea0003800000 */
.L_x_38840:
[----:B------:R-:W-:Y:S01]  /*43a0*/  FFMA.FTZ R0, -R14, R11, R0 ;  /* 0x0000000b0e007223 */ /* 0x000fe20000010100 */
[----:B------:R-:W-:Y:S06]  /*43b0*/  BRA `(.L_x_38838) ;  /* 0x00000000007c7947 */ /* 0x000fec0003800000 */
.L_x_38839:
        /* <DEDUP_REMOVED lines=15> */
.L_x_38845:
        /* <DEDUP_REMOVED lines=13> */
.L_x_38844:
[----:B------:R-:W-:Y:S05]  /*4580*/  BSYNC B2 ;  /* 0x0000000000027941 */ /* 0x000fea0003800000 */
.L_x_38843:
[----:B------:R-:W-:-:S04]  /*4590*/  FMUL.FTZ R14, R14, 1.1920928955078125e-07 ;  /* 0x340000000e0e7820 */ /* 0x000fc80000410000 */
[----:B------:R-:W-:-:S07]  /*45a0*/  FMUL.FTZ R0, R11, R14 ;  /* 0x0000000e0b007220 */ /* 0x000fce0000410000 */
.L_x_38838:
[----:B------:R-:W-:Y:S05]  /*45b0*/  BSYNC B0 ;  /* 0x0000000000007941 */ /* 0x000fea0003800000 */
.L_x_38837:
        /* <DEDUP_REMOVED lines=8> */
.L_x_38836:
[----:B------:R-:W-:Y:S05]  /*4640*/  BSYNC B1 ;  /* 0x0000000000017941 */ /* 0x000fea0003800000 */
.L_x_38835:
        /* <DEDUP_REMOVED lines=32> */
.L_x_38853:
[----:B------:R-:W-:Y:S01]  /*4850*/  FSETP.GEU.FTZ.AND P0, PT, R14, -R19, PT ;  /* 0x800000130e00720b */ /* 0x000fe20003f1e000 */
[----:B------:R-:W-:-:S12]  /*4860*/  FADD.FTZ R15, R15, -1 ;  /* 0xbf8000000f0f7421 */ /* 0x000fd80000010000 */
[----:B------:R-:W-:-:S07]  /*4870*/  @!P0 FADD.FTZ R15, R15, -1 ;  /* 0xbf8000000f0f8421 */ /* 0x000fce0000010000 */
.L_x_38852:
[----:B------:R-:W-:Y:S05]  /*4880*/  BSYNC B2 ;  /* 0x0000000000027941 */ /* 0x000fea0003800000 */
.L_x_38851:
[----:B------:R-:W-:Y:S01]  /*4890*/  FFMA.FTZ R12, -R19, R15, R12 ;  /* 0x0000000f130c7223 */ /* 0x000fe2000001010c */
[----:B------:R-:W-:Y:S06]  /*48a0*/  BRA `(.L_x_38849) ;  /* 0x00000000007c7947 */ /* 0x000fec0003800000 */
.L_x_38850:
        /* <DEDUP_REMOVED lines=15> */
.L_x_38856:
        /* <DEDUP_REMOVED lines=13> */
.L_x_38855:
[----:B------:R-:W-:Y:S05]  /*4a70*/  BSYNC B2 ;  /* 0x0000000000027941 */ /* 0x000fea0003800000 */
.L_x_38854:
[----:B------:R-:W-:-:S04]  /*4a80*/  FMUL.FTZ R15, R15, 1.1920928955078125e-07 ;  /* 0x340000000f0f7820 */ /* 0x000fc80000410000 */
[----:B------:R-:W-:-:S07]  /*4a90*/  FMUL.FTZ R12, R12, R15 ;  /* 0x0000000f0c0c7220 */ /* 0x000fce0000410000 */
.L_x_38849:
[----:B------:R-:W-:Y:S05]  /*4aa0*/  BSYNC B0 ;  /* 0x0000000000007941 */ /* 0x000fea0003800000 */
.L_x_38848:
        /* <DEDUP_REMOVED lines=8> */
.L_x_38847:
[----:B------:R-:W-:Y:S05]  /*4b30*/  BSYNC B1 ;  /* 0x0000000000017941 */ /* 0x000fea0003800000 */
.L_x_38846:
        /* <DEDUP_REMOVED lines=32> */
.L_x_38864:
[----:B------:R-:W-:Y:S01]  /*4d40*/  FSETP.GEU.FTZ.AND P0, PT, R14, -R17, PT ;  /* 0x800000110e00720b */ /* 0x000fe20003f1e000 */
[----:B------:R-:W-:-:S12]  /*4d50*/  FADD.FTZ R0, R0, -1 ;  /* 0xbf80000000007421 */ /* 0x000fd80000010000 */
[----:B------:R-:W-:-:S07]  /*4d60*/  @!P0 FADD.FTZ R0, R0, -1 ;  /* 0xbf80000000008421 */ /* 0x000fce0000010000 */
.L_x_38863:
[----:B------:R-:W-:Y:S05]  /*4d70*/  BSYNC B2 ;  /* 0x0000000000027941 */ /* 0x000fea0003800000 */
.L_x_38862:
[----:B------:R-:W-:Y:S01]  /*4d80*/  FFMA.FTZ R15, -R17, R0, R15 ;  /* 0x00000000110f7223 */ /* 0x000fe2000001010f */
[----:B------:R-:W-:Y:S06]  /*4d90*/  BRA `(.L_x_38860) ;  /* 0x00000000007c7947 */ /* 0x000fec0003800000 */
.L_x_38861:
        /* <DEDUP_REMOVED lines=15> */
.L_x_38867:
        /* <DEDUP_REMOVED lines=13> */
.L_x_38866:
[----:B------:R-:W-:Y:S05]  /*4f60*/  BSYNC B2 ;  /* 0x0000000000027941 */ /* 0x000fea0003800000 */
.L_x_38865:
[----:B------:R-:W-:-:S04]  /*4f70*/  FMUL.FTZ R17, R17, 1.1920928955078125e-07 ;  /* 0x3400000011117820 */ /* 0x000fc80000410000 */
[----:B0-----:R-:W-:-:S07]  /*4f80*/  FMUL.FTZ R15, R14, R17 ;  /* 0x000000110e0f7220 */ /* 0x001fce0000410000 */
.L_x_38860:
[----:B------:R-:W-:Y:S05]  /*4f90*/  BSYNC B0 ;  /* 0x0000000000007941 */ /* 0x000fea0003800000 */
.L_x_38859:
        /* <DEDUP_REMOVED lines=8> */
.L_x_38858:
[----:B------:R-:W-:Y:S05]  /*5020*/  BSYNC B1 ;  /* 0x0000000000017941 */ /* 0x000fea0003800000 */
.L_x_38857:
        /* <DEDUP_REMOVED lines=16> */
.L_x_38870:
[----:B------:R-:W-:-:S13]  /*5130*/  ISETP.GE.AND P0, PT, R4, R3, PT ;  /* 0x000000030400720c */ /* 0x000fda0003f06270 */
[----:B------:R-:W-:Y:S05]  /*5140*/  @P0 BRA `(.L_x_38872) ;  /* 0x0000000000300947 */ /* 0x000fea0003800000 */
[----:B01----:R-:W0:Y:S01]  /*5150*/  LDC.64 R14, c[0x0][0x220] ;  /* 0x00008800ff0e7b82 */ /* 0x003e220000000a00 */
[----:B-----5:R-:W-:Y:S02]  /*5160*/  IMAD.IADD R5, R2, 0x1, R4 ;  /* 0x0000000102057824 */ /* 0x020fe400078e0204 */
[----:B------:R-:W-:Y:S02]  /*5170*/  VIADD R4, R4, 0x80 ;  /* 0x0000008004047836 */ /* 0x000fe40000000000 */
[----:B0-----:R-:W-:-:S05]  /*5180*/  IMAD.WIDE.U32 R14, R5, 0x4, R14 ;  /* 0x00000004050e7825 */ /* 0x001fca00078e000e */
[----:B------:R1:W-:Y:S02]  /*5190*/  STG.E desc[UR4][R14.64], R7 ;  /* 0x000000070e007986 */ /* 0x0003e4000c101904 */
.L_x_38871:
[----:B------:R-:W-:-:S13]  /*51a0*/  ISETP.GE.AND P0, PT, R4, R3, PT ;  /* 0x000000030400720c */ /* 0x000fda0003f06270 */
[----:B------:R-:W-:Y:S05]  /*51b0*/  @P0 BRA `(.L_x_38873) ;  /* 0x0000000000300947 */ /* 0x000fea0003800000 */
[----:B01----:R-:W0:Y:S01]  /*51c0*/  LDC.64 R6, c[0x0][0x220] ;  /* 0x00008800ff067b82 */ /* 0x003e220000000a00 */
[----:B-----5:R-:W-:Y:S01]  /*51d0*/  IADD3 R5, R2, R4, RZ ;  /* 0x0000000402057210 */ /* 0x020fe20007ffe0ff */
[----:B------:R-:W-:-:S04]  /*51e0*/  VIADD R4, R4, 0x80 ;  /* 0x0000008004047836 */ /* 0x000fc80000000000 */
[----:B0-----:R-:W-:-:S05]  /*51f0*/  IMAD.WIDE.U32 R6, R5, 0x4, R6 ;  /* 0x0000000405067825 */ /* 0x001fca00078e0006 */
[----:B------:R2:W-:Y:S02]  /*5200*/  STG.E desc[UR4][R6.64], R9 ;  /* 0x0000000906007986 */ /* 0x0005e4000c101904 */
.L_x_38872:
[----:B------:R-:W-:-:S13]  /*5210*/  ISETP.GE.AND P0, PT, R4, R3, PT ;  /* 0x000000030400720c */ /* 0x000fda0003f06270 */
[----:B------:R-:W-:Y:S05]  /*5220*/  @P0 BRA `(.L_x_38874) ;  /* 0x0000000000340947 */ /* 0x000fea0003800000 */
[----:B--2---:R-:W2:Y:S01]  /*5230*/  LDC.64 R6, c[0x0][0x220] ;  /* 0x00008800ff067b82 */ /* 0x004ea20000000a00 */
[----:B-1---5:R-:W-:Y:S02]  /*5240*/  IMAD.IADD R5, R2, 0x1, R4 ;  /* 0x0000000102057824 */ /* 0x022fe400078e0204 */
[----:B------:R-:W-:Y:S02]  /*5250*/  VIADD R4, R4, 0x80 ;  /* 0x0000008004047836 */ /* 0x000fe40000000000 */
[----:B--2---:R-:W-:-:S05]  /*5260*/  IMAD.WIDE.U32 R6, R5, 0x4, R6 ;  /* 0x0000000405067825 */ /* 0x004fca00078e0006 */
[----:B------:R2:W-:Y:S02]  /*5270*/  STG.E desc[UR4][R6.64], R10 ;  /* 0x0000000a06007986 */ /* 0x0005e4000c101904 */
.L_x_38873:
        /* <DEDUP_REMOVED lines=8> */
.L_x_38874:
[----:B------:R-:W-:Y:S05]  /*5300*/  BSYNC B1 ;  /* 0x0000000000017941 */ /* 0x000fea0003800000 */
.L_x_38869:
[----:B------:R-:W-:-:S13]  /*5310*/  ISETP.GE.AND P0, PT, R4, R3, PT ;  /* 0x000000030400720c */ /* 0x000fda0003f06270 */
[----:B--23--:R-:W2:Y:S01]  /*5320*/  @!P0 LDC.64 R6, c[0x0][0x220] ;  /* 0x00008800ff068b82 */ /* 0x00cea20000000a00 */
[----:B-1---5:R-:W-:Y:S02]  /*5330*/  @!P0 IMAD.IADD R5, R2, 0x1, R4 ;  /* 0x0000000102058824 */ /* 0x022fe400078e0204 */
[----:B------:R-:W-:Y:S02]  /*5340*/  @!P0 VIADD R4, R4, 0x80 ;  /* 0x0000008004048836 */ /* 0x000fe40000000000 */
[----:B--2---:R-:W-:-:S05]  /*5350*/  @!P0 IMAD.WIDE.U32 R6, R5, 0x4, R6 ;  /* 0x0000000405068825 */ /* 0x004fca00078e0006 */
[----:B------:R3:W-:Y:S02]  /*5360*/  @!P0 STG.E desc[UR4][R6.64], R12 ;  /* 0x0000000c06008986 */ /* 0x0007e4000c101904 */
.L_x_38875:
[----:B------:R-:W-:Y:S05]  /*5370*/  BSYNC B0 ;  /* 0x0000000000007941 */ /* 0x000fea0003800000 */
.L_x_38868:
        /* <DEDUP_REMOVED lines=8> */
.L_x_38876:
        /* <DEDUP_REMOVED lines=16> */
.L_x_57541:


//--------------------- .text._ZN2at6native18elementwise_kernelILi128ELi4EZNS0_15gpu_kernel_implINS0_13AUnaryFunctorIfffZZZNS0_21remainder_kernel_cudaERNS_18TensorIteratorBaseEENKUlvE0_clEvENKUlvE0_clEvEUlffE_EEEEvS5_RKT_EUliE_EEviT1_ --------------------------
	.section	.text._ZN2at6native18elementwise_kernelILi128ELi4EZNS0_15gpu_kernel_implINS0_13AUnaryFunctorIfffZZZNS0_21remainder_kernel_cudaERNS_18TensorIteratorBaseEENKUlvE0_clEvENKUlvE0_clEvEUlffE_EEEEvS5_RKT_EUliE_EEviT1_,"ax",@progbits
	.align	128
        .global         _ZN2at6native18elementwise_kernelILi128ELi4EZNS0_15gpu_kernel_implINS0_13AUnaryFunctorIfffZZZNS0_21remainder_kernel_cudaERNS_18TensorIteratorBaseEENKUlvE0_clEvENKUlvE0_clEvEUlffE_EEEEvS5_RKT_EUliE_EEviT1_
        .type           _ZN2at6native18elementwise_kernelILi128ELi4EZNS0_15gpu_kernel_implINS0_13AUnaryFunctorIfffZZZNS0_21remainder_kernel_cudaERNS_18TensorIteratorBaseEENKUlvE0_clEvENKUlvE0_clEvEUlffE_EEEEvS5_RKT_EUliE_EEviT1_,@function
        .size           _ZN2at6native18elementwise_kernelILi128ELi4EZNS0_15gpu_kernel_implINS0_13AUnaryFunctorIfffZZZNS0_21remainder_kernel_cudaERNS_18TensorIteratorBaseEENKUlvE0_clEvENKUlvE0_clEvEUlffE_EEEEvS5_RKT_EUliE_EEviT1_,(.L_x_57542 - _ZN2at6native18elementwise_kernelILi128ELi4EZNS0_15gpu_kernel_implINS0_13AUnaryFunctorIfffZZZNS0_21remainder_kernel_cudaERNS_18TensorIteratorBaseEENKUlvE0_clEvENKUlvE0_clEvEUlffE_EEEEvS5_RKT_EUliE_EEviT1_)
        .other          _ZN2at6native18elementwise_kernelILi128ELi4EZNS0_15gpu_kernel_implINS0_13AUnaryFunctorIfffZZZNS0_21remainder_kernel_cudaERNS_18TensorIteratorBaseEENKUlvE0_clEvENKUlvE0_clEvEUlffE_EEEEvS5_RKT_EUliE_EEviT1_,@"STO_CUDA_ENTRY STV_DEFAULT"
_ZN2at6native18elementwise_kernelILi128ELi4EZNS0_15gpu_kernel_implINS0_13AUnaryFunctorIfffZZZNS0_21remainder_kernel_cudaERNS_18TensorIteratorBaseEENKUlvE0_clEvENKUlvE0_clEvEUlffE_EEEEvS5_RKT_EUliE_EEviT1_:
.text._ZN2at6native18elementwise_kernelILi128ELi4EZNS0_15gpu_kernel_implINS0_13AUnaryFunctorIfffZZZNS0_21remainder_kernel_cudaERNS_18TensorIteratorBaseEENKUlvE0_clEvENKUlvE0_clEvEUlffE_EEEEvS5_RKT_EUliE_EEviT1_:
        /* <DEDUP_REMOVED lines=313> */
.L_x_38879:
        /* <DEDUP_REMOVED lines=22> */
.L_x_38884:
[----:B------:R-:W2:Y:S02]  /*14f0*/  LDG.E.U8 R3, desc[UR36][R4.64] ;  /* 0x0000002404037981 */ /* 0x000ea4000c1e1100 */
[----:B--2---:R-:W-:Y:S01]  /*1500*/  I2FP.F32.U32 R3, R3 ;  /* 0x0000000300037245 */ /* 0x004fe20000201000 */
[----:B------:R-:W-:Y:S06]  /*1510*/  BRA `(.L_x_38886) ;  /* 0x0000000c002c7947 */ /* 0x000fec0003800000 */
.L_x_38883:
        /* <DEDUP_REMOVED lines=9> */
.L_x_38888:
[----:B------:R-:W2:Y:S02]  /*15b0*/  LDG.E R3, desc[UR36][R4.64] ;  /* 0x0000002404037981 */ /* 0x000ea4000c1e1900 */
[----:B--2---:R-:W-:Y:S01]  /*15c0*/  I2FP.F32.S32 R3, R3 ;  /* 0x0000000300037245 */ /* 0x004fe20000201400 */
[----:B------:R-:W-:Y:S06]  /*15d0*/  BRA `(.L_x_38886) ;  /* 0x0000000800fc7947 */ /* 0x000fec0003800000 */
.L_x_38887:
[----:B------:R-:W2:Y:S02]  /*15e0*/  LDG.E.U16 R3, desc[UR36][R4.64] ;  /* 0x0000002404037981 */ /* 0x000ea4000c1e1500 */
[----:B--2---:R-:W0:Y:S01]  /*15f0*/  I2F.S16 R3, R3 ;  /* 0x0000000300037306 */ /* 0x004e220000101400 */
[----:B------:R-:W-:Y:S05]  /*1600*/  BRA `(.L_x_38886) ;  /* 0x0000000800f07947 */ /* 0x000fea0003800000 */
.L_x_38882:
        /* <DEDUP_REMOVED lines=8> */
.L_x_38890:
[----:B------:R-:W2:Y:S02]  /*1690*/  LDG.E.U16 R3, desc[UR36][R4.64] ;  /* 0x0000002404037981 */ /* 0x000ea4000c1e1500 */
[----:B--2---:R-:W-:Y:S01]  /*16a0*/  HADD2.F32 R3, -RZ, R3.H0_H0 ;  /* 0x20000003ff037230 */ /* 0x004fe20000004100 */
[----:B------:R-:W-:Y:S06]  /*16b0*/  BRA `(.L_x_38886) ;  /* 0x0000000800c47947 */ /* 0x000fec0003800000 */
.L_x_38889:
        /* <DEDUP_REMOVED lines=8> */
.L_x_38892:
[----:B------:R-:W2:Y:S02]  /*1740*/  LDG.E.U16 R3, desc[UR36][R4.64] ;  /* 0x0000002404037981 */ /* 0x000ea4000c1e1500 */
[----:B--2---:R-:W-:Y:S01]  /*1750*/  HADD2.F32 R3, -RZ, R3.H0_H0 ;  /* 0x20000003ff037230 */ /* 0x004fe20000004100 */
[----:B------:R-:W-:Y:S06]  /*1760*/  BRA `(.L_x_38886) ;  /* 0x0000000800987947 */ /* 0x000fec0003800000 */
.L_x_38891:
[----:B------:R-:W2:Y:S01]  /*1770*/  LDG.E.64 R4, desc[UR36][R4.64] ;  /* 0x0000002404047981 */ /* 0x000ea2000c1e1b00 */
[----:B------:R-:W-:Y:S01]  /*1780*/  UMOV UR4, 0xf0000000 ;  /* 0xf000000000047882 */ /* 0x000fe20000000000 */
[----:B------:R-:W-:Y:S01]  /*1790*/  UMOV UR5, 0x380fffff ;  /* 0x380fffff00057882 */ /* 0x000fe20000000000 */
[----:B--2---:R-:W0:Y:S01]  /*17a0*/  F2F.F32.F64 R3, R4 ;  /* 0x0000000400037310 */ /* 0x004e220000301000 */
[----:B------:R-:W-:-:S14]  /*17b0*/  DSETP.GEU.AND P0, PT, |R4|, UR4, PT ;  /* 0x0000000404007e2a */ /* 0x000fdc000bf0e200 */
[----:B0-----:R-:W-:Y:S01]  /*17c0*/  @!P0 FMUL R3, R3, 1.175494350822287508e-38 ;  /* 0x0080000003038820 */ /* 0x001fe20000400000 */
[----:B------:R-:W-:Y:S06]  /*17d0*/  BRA `(.L_x_38886) ;  /* 0x00000008007c7947 */ /* 0x000fec0003800000 */
.L_x_38881:
        /* <DEDUP_REMOVED lines=12> */
.L_x_38895:
[----:B------:R-:W2:Y:S01]  /*18a0*/  LDG.E.64 R4, desc[UR36][R4.64] ;  /* 0x0000002404047981 */ /* 0x000ea2000c1e1b00 */
[----:B------:R-:W-:Y:S01]  /*18b0*/  UMOV UR4, 0xf0000000 ;  /* 0xf000000000047882 */ /* 0x000fe20000000000 */
[----:B------:R-:W-:Y:S01]  /*18c0*/  UMOV UR5, 0x380fffff ;  /* 0x380fffff00057882 */ /* 0x000fe20000000000 */
[----:B--2---:R-:W0:Y:S01]  /*18d0*/  F2F.F32.F64 R3, R4 ;  /* 0x0000000400037310 */ /* 0x004e220000301000 */
[----:B------:R-:W-:-:S14]  /*18e0*/  DSETP.GEU.AND P0, PT, |R4|, UR4, PT ;  /* 0x0000000404007e2a */ /* 0x000fdc000bf0e200 */
[----:B0-----:R-:W-:Y:S01]  /*18f0*/  @!P0 FMUL R3, R3, 1.175494350822287508e-38 ;  /* 0x0080000003038820 */ /* 0x001fe20000400000 */
[----:B------:R-:W-:Y:S06]  /*1900*/  BRA `(.L_x_38886) ;  /* 0x0000000800307947 */ /* 0x000fec0003800000 */
.L_x_38894:
        /* <DEDUP_REMOVED lines=26> */
.L_x_38897:
        /* <DEDUP_REMOVED lines=13> */
.L_x_38896:
[----:B------:R-:W2:Y:S02]  /*1b80*/  LDG.E.U16 R3, desc[UR36][R4.64] ;  /* 0x0000002404037981 */ /* 0x000ea4000c1e1500 */
[----:B--2---:R-:W-:Y:S01]  /*1b90*/  IMAD.U32 R3, R3, 0x10000, RZ ;  /* 0x0001000003037824 */ /* 0x004fe200078e00ff */
[----:B------:R-:W-:Y:S06]  /*1ba0*/  BRA `(.L_x_38886) ;  /* 0x0000000400887947 */ /* 0x000fec0003800000 */
.L_x_38893:
        /* <DEDUP_REMOVED lines=11> */
.L_x_38900:
        /* <DEDUP_REMOVED lines=20> */
.L_x_38902:
[----:B------:R-:W-:Y:S05]  /*1da0*/  BSYNC B0 ;  /* 0x0000000000007941 */ /* 0x000fea0003800000 */
.L_x_38901:
[----:B------:R-:W-:Y:S01]  /*1db0*/  IMAD.SHL.U32 R2, R2, 0x100000, RZ ;  /* 0x0010000002027824 */ /* 0x000fe200078e00ff */
[----:B------:R-:W-:-:S04]  /*1dc0*/  LEA R3, R0, 0x3b800000, 0x17 ;  /* 0x3b80000000037811 */ /* 0x000fc800078eb8ff */
[----:B------:R-:W-:Y:S01]  /*1dd0*/  LOP3.LUT R3, R3, R2, R4, 0xfe, !PT ;  /* 0x0000000203037212 */ /* 0x000fe200078efe04 */
[----:B------:R-:W-:Y:S06]  /*1de0*/  BRA `(.L_x_38886) ;  /* 0x0000000000f87947 */ /* 0x000fec0003800000 */
.L_x_38899:
        /* <DEDUP_REMOVED lines=20> */
.L_x_38904:
[----:B------:R-:W-:Y:S05]  /*1f30*/  BSYNC B0 ;  /* 0x0000000000007941 */ /* 0x000fea0003800000 */
.L_x_38903:
[----:B------:R-:W-:Y:S01]  /*1f40*/  IMAD.SHL.U32 R2, R2, 0x200000, RZ ;  /* 0x0020000002027824 */ /* 0x000fe200078e00ff */
[----:B------:R-:W-:-:S04]  /*1f50*/  LEA R3, R0, 0x37800000, 0x17 ;  /* 0x3780000000037811 */ /* 0x000fc800078eb8ff */
[----:B------:R-:W-:Y:S01]  /*1f60*/  LOP3.LUT R3, R3, R2, R4, 0xfe, !PT ;  /* 0x0000000203037212 */ /* 0x000fe200078efe04 */
[----:B------:R-:W-:Y:S06]  /*1f70*/  BRA `(.L_x_38886) ;  /* 0x0000000000947947 */ /* 0x000fec0003800000 */
.L_x_38898:
        /* <DEDUP_REMOVED lines=14> */
.L_x_38885:
        /* <DEDUP_REMOVED lines=16> */
.L_x_38907:
[----:B------:R-:W-:Y:S01]  /*2160*/  IMAD.MOV.U32 R3, RZ, RZ, RZ ;  /* 0x000000ffff037224 */ /* 0x000fe200078e00ff */
[----:B------:R-:W-:Y:S06]  /*2170*/  BRA `(.L_x_38886) ;  /* 0x0000000000147947 */ /* 0x000fec0003800000 */
.L_x_38906:
[----:B------:R-:W2:Y:S02]  /*2180*/  LDG.E.64 R2, desc[UR36][R4.64] ;  /* 0x0000002404027981 */ /* 0x000ea4000c1e1b00 */
[----:B--2---:R0:W1:Y:S01]  /*2190*/  I2F.U64 R3, R2 ;  /* 0x0000000200037312 */ /* 0x0040620000301000 */
[----:B------:R-:W-:Y:S05]  /*21a0*/  BRA `(.L_x_38886) ;  /* 0x0000000000087947 */ /* 0x000fea0003800000 */
.L_x_38905:
[----:B------:R-:W2:Y:S02]  /*21b0*/  LDG.E R3, desc[UR36][R4.64] ;  /* 0x0000002404037981 */ /* 0x000ea4000c1e1900 */
[----:B--2---:R-:W-:-:S07]  /*21c0*/  I2FP.F32.U32 R3, R3 ;  /* 0x0000000300037245 */ /* 0x004fce0000201000 */
.L_x_38886:
[----:B------:R-:W-:Y:S05]  /*21d0*/  BSYNC B6 ;  /* 0x0000000000067941 */ /* 0x000fea0003800000 */
.L_x_38880:
[----:B0---4-:R-:W1:Y:S01]  /*21e0*/  LDC R2, c[0x0][0x424] ;  /* 0x00010900ff027b82 */ /* 0x011e620000000800 */
[----:B------:R-:W-:Y:S01]  /*21f0*/  BSSY B0, `(.L_x_38908) ;  /* 0x0000040000007945 */ /* 0x000fe20003800000 */
[C---:B-1---5:R-:W-:Y:S01]  /*2200*/  FSETP.GEU.FTZ.AND P0, PT, |R2|.reuse, |R3|, PT ;  /* 0x400000030200720b */ /* 0x062fe20003f1e200 */
[----:B--23--:R-:W-:-:S12]  /*2210*/  FADD.FTZ R5, |R2|, -RZ ;  /* 0x800000ff02057221 */ /* 0x00cfd80000010200 */
        /* <DEDUP_REMOVED lines=24> */
.L_x_38913:
[----:B------:R-:W-:Y:S01]  /*23a0*/  FSETP.GEU.FTZ.AND P0, PT, R7, -R6, PT ;  /* 0x800000060700720b */ /* 0x000fe20003f1e000 */
[----:B------:R-:W-:-:S12]  /*23b0*/  FADD.FTZ R0, R0, -1 ;  /* 0xbf80000000007421 */ /* 0x000fd80000010000 */
[----:B------:R-:W-:-:S07]  /*23c0*/  @!P0 FADD.FTZ R0, R0, -1 ;  /* 0xbf80000000008421 */ /* 0x000fce0000010000 */
.L_x_38912:
[----:B------:R-:W-:Y:S05]  /*23d0*/  BSYNC B1 ;  /* 0x0000000000017941 */ /* 0x000fea0003800000 */
.L_x_38911:
[----:B------:R-:W-:Y:S01]  /*23e0*/  FFMA.FTZ R5, -R6, R0, R5 ;  /* 0x0000000006057223 */ /* 0x000fe20000010105 */
[----:B------:R-:W-:Y:S06]  /*23f0*/  BRA `(.L_x_38909) ;  /* 0x00000000007c7947 */ /* 0x000fec0003800000 */
.L_x_38910:
        /* <DEDUP_REMOVED lines=15> */
.L_x_38916:
        /* <DEDUP_REMOVED lines=13> */
.L_x_38915:
[----:B------:R-:W-:Y:S05]  /*25c0*/  BSYNC B1 ;  /* 0x0000000000017941 */ /* 0x000fea0003800000 */
.L_x_38914:
[----:B------:R-:W-:-:S04]  /*25d0*/  FMUL.FTZ R5, R4, 1.1920928955078125e-07 ;  /* 0x3400000004057820 */ /* 0x000fc80000410000 */
[----:B------:R-:W-:-:S07]  /*25e0*/  FMUL.FTZ R5, R8, R5 ;  /* 0x0000000508057220 */ /* 0x000fce0000410000 */
.L_x_38909:
[----:B------:R-:W-:Y:S05]  /*25f0*/  BSYNC B0 ;  /* 0x0000000000007941 */ /* 0x000fea0003800000 */
.L_x_38908:
        /* <DEDUP_REMOVED lines=23> */
.L_x_38920:
[----:B------:R-:W1:Y:S02]  /*2770*/  F2I.S64.TRUNC R2, R2 ;  /* 0x0000000200027311 */ /* 0x000e64000020d900 */
[----:B-1----:R-:W-:-:S05]  /*2780*/  IMAD.MOV.U32 R5, RZ, RZ, R2 ;  /* 0x000000ffff057224 */ /* 0x002fca00078e0002 */
[----:B------:R1:W-:Y:S01]  /*2790*/  STG.E.U8 desc[UR36][R16.64], R5 ;  /* 0x0000000510007986 */ /* 0x0003e2000c101124 */
[----:B------:R-:W-:Y:S05]  /*27a0*/  BRA `(.L_x_38922) ;  /* 0x0000000c00407947 */ /* 0x000fea0003800000 */
.L_x_38919:
        /* <DEDUP_REMOVED lines=9> */
.L_x_38924:
[----:B------:R-:W1:Y:S02]  /*2840*/  F2I.FTZ.TRUNC.NTZ R3, R2 ;  /* 0x0000000200037305 */ /* 0x000e64000021f100 */
[----:B-1----:R1:W-:Y:S01]  /*2850*/  STG.E desc[UR36][R16.64], R3 ;  /* 0x0000000310007986 */ /* 0x0023e2000c101924 */
[----:B------:R-:W-:Y:S05]  /*2860*/  BRA `(.L_x_38922) ;  /* 0x0000000c00107947 */ /* 0x000fea0003800000 */
.L_x_38923:
[----:B------:R-:W1:Y:S02]  /*2870*/  F2I.FTZ.TRUNC.NTZ R3, R2 ;  /* 0x0000000200037305 */ /* 0x000e64000021f100 */
[----:B-1----:R1:W-:Y:S01]  /*2880*/  STG.E.U16 desc[UR36][R16.64], R3 ;  /* 0x0000000310007986 */ /* 0x0023e2000c101524 */
[----:B------:R-:W-:Y:S05]  /*2890*/  BRA `(.L_x_38922) ;  /* 0x0000000c00047947 */ /* 0x000fea0003800000 */
.L_x_38918:
        /* <DEDUP_REMOVED lines=8> */
.L_x_38926:
[----:B------:R-:W-:-:S05]  /*2920*/  F2FP.F16.F32.PACK_AB R2, RZ, R2 ;  /* 0x00000002ff02723e */ /* 0x000fca00000000ff */
[----:B------:R1:W-:Y:S01]  /*2930*/  STG.E.U16 desc[UR36][R16.64], R2 ;  /* 0x0000000210007986 */ /* 0x0003e2000c101524 */
[----:B------:R-:W-:Y:S05]  /*2940*/  BRA `(.L_x_38922) ;  /* 0x0000000800d87947 */ /* 0x000fea0003800000 */
.L_x_38925:
        /* <DEDUP_REMOVED lines=9> */
.L_x_38928:
[----:B------:R-:W-:-:S04]  /*29e0*/  F2FP.F16.F32.PACK_AB R3, RZ, R2 ;  /* 0x00000002ff03723e */ /* 0x000fc800000000ff */
[----:B------:R-:W-:-:S05]  /*29f0*/  PRMT R3, R3, 0x5410, RZ ;  /* 0x0000541003037816 */ /* 0x000fca00000000ff */
[----:B------:R1:W-:Y:S01]  /*2a00*/  STG.E desc[UR36][R16.64], R3 ;  /* 0x0000000310007986 */ /* 0x0003e2000c101924 */
[----:B------:R-:W-:Y:S05]  /*2a10*/  BRA `(.L_x_38922) ;  /* 0x0000000800a47947 */ /* 0x000fea0003800000 */
.L_x_38927:
[----:B------:R-:W-:-:S06]  /*2a20*/  FMUL.FTZ R2, R2, 1 ;  /* 0x3f80000002027820 */ /* 0x000fcc0000410000 */
[----:B------:R-:W1:Y:S02]  /*2a30*/  F2F.F64.F32 R2, R2 ;  /* 0x0000000200027310 */ /* 0x000e640000201800 */
[----:B-1----:R1:W-:Y:S01]  /*2a40*/  STG.E.64 desc[UR36][R16.64], R2 ;  /* 0x0000000210007986 */ /* 0x0023e2000c101b24 */
[----:B------:R-:W-:Y:S05]  /*2a50*/  BRA `(.L_x_38922) ;  /* 0x0000000800947947 */ /* 0x000fea0003800000 */
.L_x_38917:
        /* <DEDUP_REMOVED lines=12> */
.L_x_38931:
[----:B------:R-:W-:Y:S01]  /*2b20*/  FMUL.FTZ R4, R2, 1 ;  /* 0x3f80000002047820 */ /* 0x000fe20000410000 */
[----:B------:R-:W-:-:S05]  /*2b30*/  CS2R R6, SRZ ;  /* 0x0000000000067805 */ /* 0x000fca000001ff00 */
[----:B------:R-:W1:Y:S02]  /*2b40*/  F2F.F64.F32 R4, R4 ;  /* 0x0000000400047310 */ /* 0x000e640000201800 */
[----:B-1----:R1:W-:Y:S01]  /*2b50*/  STG.E.128 desc[UR36][R16.64], R4 ;  /* 0x0000000410007986 */ /* 0x0023e2000c101d24 */
[----:B------:R-:W-:Y:S05]  /*2b60*/  BRA `(.L_x_38922) ;  /* 0x0000000800507947 */ /* 0x000fea0003800000 */
.L_x_38930:
        /* <DEDUP_REMOVED lines=20> */
.L_x_38935:
[----:B------:R-:W-:Y:S05]  /*2cb0*/  BSYNC B0 ;  /* 0x0000000000007941 */ /* 0x000fea0003800000 */
.L_x_38934:
[----:B------:R-:W-:-:S05]  /*2cc0*/  LOP3.LUT R5, R0, R5, RZ, 0xfc, !PT ;  /* 0x0000000500057212 */ /* 0x000fca00078efcff */
[----:B------:R1:W-:Y:S01]  /*2cd0*/  STG.E.U8 desc[UR36][R16.64], R5 ;  /* 0x0000000510007986 */ /* 0x0003e2000c101124 */
[----:B------:R-:W-:Y:S05]  /*2ce0*/  BRA `(.L_x_38922) ;  /* 0x0000000400f07947 */ /* 0x000fea0003800000 */
.L_x_38933:
        /* <DEDUP_REMOVED lines=12> */
.L_x_38937:
[----:B------:R-:W-:Y:S01]  /*2db0*/  IMAD.MOV.U32 R0, RZ, RZ, 0x7f ;  /* 0x0000007fff007424 */ /* 0x000fe200078e00ff */
[----:B------:R-:W-:-:S04]  /*2dc0*/  ISETP.GT.U32.AND P0, PT, R4, 0x7f800000, PT ;  /* 0x7f8000000400780c */ /* 0x000fc80003f04070 */
[----:B------:R-:W-:-:S09]  /*2dd0*/  SEL R0, R0, 0x7c, P0 ;  /* 0x0000007c00007807 */ /* 0x000fd20000000000 */
.L_x_38938:
[----:B------:R-:W-:Y:S05]  /*2de0*/  BSYNC B0 ;  /* 0x0000000000007941 */ /* 0x000fea0003800000 */
.L_x_38936:
[----:B------:R-:W-:-:S04]  /*2df0*/  LOP3.LUT R2, R2, 0x80000000, RZ, 0xc0, !PT ;  /* 0x8000000002027812 */ /* 0x000fc800078ec0ff */
[----:B------:R-:W-:-:S04]  /*2e00*/  SHF.R.U32.HI R3, RZ, 0x18, R2 ;  /* 0x00000018ff037819 */ /* 0x000fc80000011602 */
[----:B------:R-:W-:-:S05]  /*2e10*/  LOP3.LUT R3, R0, R3, RZ, 0xfc, !PT ;  /* 0x0000000300037212 */ /* 0x000fca00078efcff */
[----:B------:R1:W-:Y:S01]  /*2e20*/  STG.E.U8 desc[UR36][R16.64], R3 ;  /* 0x0000000310007986 */ /* 0x0003e2000c101124 */
[----:B------:R-:W-:Y:S05]  /*2e30*/  BRA `(.L_x_38922) ;  /* 0x00000004009c7947 */ /* 0x000fea0003800000 */
.L_x_38932:
[----:B------:R-:W-:-:S05]  /*2e40*/  F2FP.BF16.F32.PACK_AB R2, RZ, R2 ;  /* 0x00000002ff02723e */ /* 0x000fca00000010ff */
[----:B------:R1:W-:Y:S01]  /*2e50*/  STG.E.U16 desc[UR36][R16.64], R2 ;  /* 0x0000000210007986 */ /* 0x0003e2000c101524 */
[----:B------:R-:W-:Y:S05]  /*2e60*/  BRA `(.L_x_38922) ;  /* 0x0000000400907947 */ /* 0x000fea0003800000 */
.L_x_38929:
        /* <DEDUP_REMOVED lines=11> */
.L_x_38941:
        /* <DEDUP_REMOVED lines=16> */
.L_x_38944:
[----:B------:R-:W-:-:S04]  /*3020*/  LOP3.LUT R2, R2, 0x80000000, RZ, 0xc0, !PT ;  /* 0x8000000002027812 */ /* 0x000fc800078ec0ff */
[----:B------:R-:W-:-:S04]  /*3030*/  SHF.R.U32.HI R3, RZ, 0x18, R2 ;  /* 0x00000018ff037819 */ /* 0x000fc80000011602 */
[----:B------:R-:W-:-:S04]  /*3040*/  LOP3.LUT R0, R0, R3, RZ, 0xfc, !PT ;  /* 0x0000000300007212 */ /* 0x000fc800078efcff */
[----:B------:R-:W-:-:S07]  /*3050*/  PRMT R8, R0, 0x7610, R8 ;  /* 0x0000761000087816 */ /* 0x000fce0000000008 */
.L_x_38943:
[----:B------:R-:W-:Y:S05]  /*3060*/  BSYNC B0 ;  /* 0x0000000000007941 */ /* 0x000fea0003800000 */
.L_x_38942:
[----:B------:R4:W-:Y:S01]  /*3070*/  STG.E.U8 desc[UR36][R16.64], R8 ;  /* 0x0000000810007986 */ /* 0x0009e2000c101124 */
[----:B------:R-:W-:Y:S05]  /*3080*/  BRA `(.L_x_38922) ;  /* 0x0000000400087947 */ /* 0x000fea0003800000 */
.L_x_38940:
        /* <DEDUP_REMOVED lines=16> */
.L_x_38947:
[----:B------:R-:W-:-:S04]  /*3190*/  LOP3.LUT R2, R2, 0x80000000, RZ, 0xc0, !PT ;  /* 0x8000000002027812 */ /* 0x000fc800078ec0ff */
[----:B------:R-:W-:-:S04]  /*31a0*/  SHF.R.U32.HI R3, RZ, 0x18, R2 ;  /* 0x00000018ff037819 */ /* 0x000fc80000011602 */
[----:B------:R-:W-:-:S04]  /*31b0*/  LOP3.LUT R0, R0, R3, RZ, 0xfc, !PT ;  /* 0x0000000300007212 */ /* 0x000fc800078efcff */
[----:B------:R-:W-:-:S07]  /*31c0*/  PRMT R8, R0, 0x7610, R8 ;  /* 0x0000761000087816 */ /* 0x000fce0000000008 */
.L_x_38946:
[----:B------:R-:W-:Y:S05]  /*31d0*/  BSYNC B0 ;  /* 0x0000000000007941 */ /* 0x000fea0003800000 */
.L_x_38945:
[----:B------:R1:W-:Y:S01]  /*31e0*/  STG.E.U8 desc[UR36][R16.64], R8 ;  /* 0x0000000810007986 */ /* 0x0003e2000c101124 */
[----:B------:R-:W-:Y:S05]  /*31f0*/  BRA `(.L_x_38922) ;  /* 0x0000000000ac7947 */ /* 0x000fea0003800000 */
.L_x_38939:
        /* <DEDUP_REMOVED lines=21> */
.L_x_38921:
        /* <DEDUP_REMOVED lines=16> */
.L_x_38950:
[----:B------:R-:W-:Y:S05]  /*3450*/  BRA `(.L_x_38922) ;  /* 0x0000000000147947 */ /* 0x000fea0003800000 */
.L_x_38949:
[----:B------:R-:W1:Y:S02]  /*3460*/  F2I.U64.TRUNC R2, R2 ;  /* 0x0000000200027311 */ /* 0x000e64000020d800 */
[----:B-1----:R3:W-:Y:S01]  /*3470*/  STG.E.64 desc[UR36][R16.64], R2 ;  /* 0x0000000210007986 */ /* 0x0027e2000c101b24 */
[----:B------:R-:W-:Y:S05]  /*3480*/  BRA `(.L_x_38922) ;  /* 0x0000000000087947 */ /* 0x000fea0003800000 */
.L_x_38948:
[----:B------:R-:W1:Y:S02]  /*3490*/  F2I.FTZ.U32.TRUNC.NTZ R3, R2 ;  /* 0x0000000200037305 */ /* 0x000e64000021f000 */
[----:B-1----:R1:W-:Y:S02]  /*34a0*/  STG.E desc[UR36][R16.64], R3 ;  /* 0x0000000310007986 */ /* 0x0023e4000c101924 */
.L_x_38922:
[----:B------:R-:W-:-:S04]  /*34b0*/  IMAD R18, R18, 0x200, R23 ;  /* 0x0000020012127824 */ /* 0x000fc800078e0217 */
[----:B------:R-:W-:-:S07]  /*34c0*/  VIADD R19, R18, 0x80 ;  /* 0x0000008012137836 */ /* 0x000fce0000000000 */
.L_x_38878:
[----:B------:R-:W-:Y:S05]  /*34d0*/  BSYNC B7 ;  /* 0x0000000000077941 */ /* 0x000fea0003800000 */
.L_x_38877:
        /* <DEDUP_REMOVED lines=307> */
.L_x_38953:
        /* <DEDUP_REMOVED lines=20> */
[----:B--2---:R-:W1:Y:S01]  /*4950*/  I2F.S16 R3, R3 ;  /* 0x0000000300037306 */ /* 0x004e620000101400 */
[----:B------:R-:W-:Y:S05]  /*4960*/  BRA `(.L_x_38960) ;  /* 0x0000000c00387947 */ /* 0x000fea0003800000 */
.L_x_38958:
[----:B------:R-:W2:Y:S02]  /*4970*/  LDG.E.U8 R3, desc[UR36][R4.64] ;  /* 0x0000002404037981 */ /* 0x000ea4000c1e1100 */
[----:B--2---:R-:W-:Y:S01]  /*4980*/  I2FP.F32.U32 R3, R3 ;  /* 0x0000000300037245 */ /* 0x004fe20000201000 */
[----:B------:R-:W-:Y:S06]  /*4990*/  BRA `(.L_x_38960) ;  /* 0x0000000c002c7947 */ /* 0x000fec0003800000 */
.L_x_38957:
        /* <DEDUP_REMOVED lines=9> */
.L_x_38962:
[----:B------:R-:W2:Y:S02]  /*4a30*/  LDG.E R3, desc[UR36][R4.64] ;  /* 0x0000002404037981 */ /* 0x000ea4000c1e1900 */
[----:B--2---:R-:W-:Y:S01]  /*4a40*/  I2FP.F32.S32 R3, R3 ;  /* 0x0000000300037245 */ /* 0x004fe20000201400 */
[----:B------:R-:W-:Y:S06]  /*4a50*/  BRA `(.L_x_38960) ;  /* 0x0000000800fc7947 */ /* 0x000fec0003800000 */
.L_x_38961:
[----:B------:R-:W2:Y:S02]  /*4a60*/  LDG.E.U16 R3, desc[UR36][R4.64] ;  /* 0x0000002404037981 */ /* 0x000ea4000c1e1500 */
[----:B--2---:R-:W1:Y:S01]  /*4a70*/  I2F.S16 R3, R3 ;  /* 0x0000000300037306 */ /* 0x004e620000101400 */
[----:B------:R-:W-:Y:S05]  /*4a80*/  BRA `(.L_x_38960) ;  /* 0x0000000800f07947 */ /* 0x000fea0003800000 */
.L_x_38956:
        /* <DEDUP_REMOVED lines=8> */
.L_x_38964:
[----:B------:R-:W2:Y:S02]  /*4b10*/  LDG.E.U16 R3, desc[UR36][R4.64] ;  /* 0x0000002404037981 */ /* 0x000ea4000c1e1500 */
[----:B--2---:R-:W-:Y:S01]  /*4b20*/  HADD2.F32 R3, -RZ, R3.H0_H0 ;  /* 0x20000003ff037230 */ /* 0x004fe20000004100 */
[----:B------:R-:W-:Y:S06]  /*4b30*/  BRA `(.L_x_38960) ;  /* 0x0000000800c47947 */ /* 0x000fec0003800000 */
.L_x_38963:
        /* <DEDUP_REMOVED lines=8> */
.L_x_38966:
[----:B------:R-:W2:Y:S02]  /*4bc0*/  LDG.E.U16 R3, desc[UR36][R4.64] ;  /* 0x0000002404037981 */ /* 0x000ea4000c1e1500 */
[----:B--2---:R-:W-:Y:S01]  /*4bd0*/  HADD2.F32 R3, -RZ, R3.H0_H0 ;  /* 0x20000003ff037230 */ /* 0x004fe20000004100 */
[----:B------:R-:W-:Y:S06]  /*4be0*/  BRA `(.L_x_38960) ;  /* 0x0000000800987947 */ /* 0x000fec0003800000 */
.L_x_38965:
[----:B------:R-:W2:Y:S01]  /*4bf0*/  LDG.E.64 R4, desc[UR36][R4.64] ;  /* 0x0000002404047981 */ /* 0x000ea2000c1e1b00 */
[----:B------:R-:W-:Y:S01]  /*4c00*/  UMOV UR4, 0xf0000000 ;  /* 0xf000000000047882 */ /* 0x000fe20000000000 */
[----:B------:R-:W-:Y:S01]  /*4c10*/  UMOV UR5, 0x380fffff ;  /* 0x380fffff00057882 */ /* 0x000fe20000000000 */
[----:B--2---:R-:W1:Y:S01]  /*4c20*/  F2F.F32.F64 R3, R4 ;  /* 0x0000000400037310 */ /* 0x004e620000301000 */
[----:B------:R-:W-:-:S14]  /*4c30*/  DSETP.GEU.AND P0, PT, |R4|, UR4, PT ;  /* 0x0000000404007e2a */ /* 0x000fdc000bf0e200 */
[----:B-1----:R-:W-:Y:S01]  /*4c40*/  @!P0 FMUL R3, R3, 1.175494350822287508e-38 ;  /* 0x0080000003038820 */ /* 0x002fe20000400000 */
[----:B------:R-:W-:Y:S06]  /*4c50*/  BRA `(.L_x_38960) ;  /* 0x00000008007c7947 */ /* 0x000fec0003800000 */
.L_x_38955:
        /* <DEDUP_REMOVED lines=12> */
.L_x_38969:
[----:B------:R-:W2:Y:S01]  /*4d20*/  LDG.E.64 R4, desc[UR36][R4.64] ;  /* 0x0000002404047981 */ /* 0x000ea2000c1e1b00 */
[----:B------:R-:W-:Y:S01]  /*4d30*/  UMOV UR4, 0xf0000000 ;  /* 0xf000000000047882 */ /* 0x000fe20000000000 */
[----:B------:R-:W-:Y:S01]  /*4d40*/  UMOV UR5, 0x380fffff ;  /* 0x380fffff00057882 */ /* 0x000fe20000000000 */
[----:B--2---:R-:W1:Y:S01]  /*4d50*/  F2F.F32.F64 R3, R4 ;  /* 0x0000000400037310 */ /* 0x004e620000301000 */
[----:B------:R-:W-:-:S14]  /*4d60*/  DSETP.GEU.AND P0, PT, |R4|, UR4, PT ;  /* 0x0000000404007e2a */ /* 0x000fdc000bf0e200 */
[----:B-1----:R-:W-:Y:S01]  /*4d70*/  @!P0 FMUL R3, R3, 1.175494350822287508e-38 ;  /* 0x0080000003038820 */ /* 0x002fe20000400000 */
[----:B------:R-:W-:Y:S06]  /*4d80*/  BRA `(.L_x_38960) ;  /* 0x0000000800307947 */ /* 0x000fec0003800000 */
.L_x_38968:
        /* <DEDUP_REMOVED lines=26> */
.L_x_38971:
        /* <DEDUP_REMOVED lines=13> */
.L_x_38970:
[----:B------:R-:W2:Y:S02]  /*5000*/  LDG.E.U16 R3, desc[UR36][R4.64] ;  /* 0x0000002404037981 */ /* 0x000ea4000c1e1500 */
[----:B--2---:R-:W-:Y:S01]  /*5010*/  IMAD.U32 R3, R3, 0x10000, RZ ;  /* 0x0001000003037824 */ /* 0x004fe200078e00ff */
[----:B------:R-:W-:Y:S06]  /*5020*/  BRA `(.L_x_38960) ;  /* 0x0000000400887947 */ /* 0x000fec0003800000 */
.L_x_38967:
        /* <DEDUP_REMOVED lines=11> */
.L_x_38974:
        /* <DEDUP_REMOVED lines=20> */
.L_x_38976:
[----:B------:R-:W-:Y:S05]  /*5220*/  BSYNC B0 ;  /* 0x0000000000007941 */ /* 0x000fea0003800000 */
.L_x_38975:
[----:B------:R-:W-:Y:S01]  /*5230*/  IMAD.SHL.U32 R2, R2, 0x100000, RZ ;  /* 0x0010000002027824 */ /* 0x000fe200078e00ff */
[----:B------:R-:W-:-:S04]  /*5240*/  LEA R3, R0, 0x3b800000, 0x17 ;  /* 0x3b80000000037811 */ /* 0x000fc800078eb8ff */
[----:B------:R-:W-:Y:S01]  /*5250*/  LOP3.LUT R3, R3, R2, R4, 0xfe, !PT ;  /* 0x0000000203037212 */ /* 0x000fe200078efe04 */
[----:B------:R-:W-:Y:S06]  /*5260*/  BRA `(.L_x_38960) ;  /* 0x0000000000f87947 */ /* 0x000fec0003800000 */
.L_x_38973:
        /* <DEDUP_REMOVED lines=20> */
.L_x_38978:
[----:B------:R-:W-:Y:S05]  /*53b0*/  BSYNC B0 ;  /* 0x0000000000007941 */ /* 0x000fea0003800000 */
.L_x_38977:
[----:B------:R-:W-:Y:S01]  /*53c0*/  IMAD.SHL.U32 R2, R2, 0x200000, RZ ;  /* 0x0020000002027824 */ /* 0x000fe200078e00ff */
[----:B------:R-:W-:-:S04]  /*53d0*/  LEA R3, R0, 0x37800000, 0x17 ;  /* 0x3780000000037811 */ /* 0x000fc800078eb8ff */
[----:B------:R-:W-:Y:S01]  /*53e0*/  LOP3.LUT R3, R3, R2, R4, 0xfe, !PT ;  /* 0x0000000203037212 */ /* 0x000fe200078efe04 */
[----:B------:R-:W-:Y:S06]  /*53f0*/  BRA `(.L_x_38960) ;  /* 0x0000000000947947 */ /* 0x000fec0003800000 */
.L_x_38972:
        /* <DEDUP_REMOVED lines=14> */
.L_x_38959:
        /* <DEDUP_REMOVED lines=16> */
.L_x_38981:
[----:B------:R-:W-:Y:S01]  /*55e0*/  IMAD.MOV.U32 R3, RZ, RZ, RZ ;  /* 0x000000ffff037224 */ /* 0x000fe200078e00ff */
[----:B------:R-:W-:Y:S06]  /*55f0*/  BRA `(.L_x_38960) ;  /* 0x0000000000147947 */ /* 0x000fec0003800000 */
.L_x_38980:
[----:B------:R-:W2:Y:S02]  /*5600*/  LDG.E.64 R2, desc[UR36][R4.64] ;  /* 0x0000002404027981 */ /* 0x000ea4000c1e1b00 */
[----:B--2---:R1:W2:Y:S01]  /*5610*/  I2F.U64 R3, R2 ;  /* 0x0000000200037312 */ /* 0x0042a20000301000 */
[----:B------:R-:W-:Y:S05]  /*5620*/  BRA `(.L_x_38960) ;  /* 0x0000000000087947 */ /* 0x000fea0003800000 */
.L_x_38979:
[----:B------:R-:W2:Y:S02]  /*5630*/  LDG.E R3, desc[UR36][R4.64] ;  /* 0x0000002404037981 */ /* 0x000ea4000c1e1900 */
[----:B--2---:R-:W-:-:S07]  /*5640*/  I2FP.F32.U32 R3, R3 ;  /* 0x0000000300037245 */ /* 0x004fce0000201000 */
.L_x_38960:
[----:B------:R-:W-:Y:S05]  /*5650*/  BSYNC B6 ;  /* 0x0000000000067941 */ /* 0x000fea0003800000 */
.L_x_38954:
[----:B-1----:R-:W2:Y:S01]  /*5660*/  LDC R2, c[0x0][0x424] ;  /* 0x00010900ff027b82 */ /* 0x002ea20000000800 */
[----:B------:R-:W-:Y:S01]  /*5670*/  BSSY B0, `(.L_x_38982) ;  /* 0x0000040000007945 */ /* 0x000fe20003800000 */
[C---:B--2--5:R-:W-:Y:S01]  /*5680*/  FSETP.GEU.FTZ.AND P0, PT, |R2|.reuse, |R3|, PT ;  /* 0x400000030200720b */ /* 0x064fe20003f1e200 */
[----:B---34-:R-:W-:-:S12]  /*5690*/  FADD.FTZ R5, |R2|, -RZ ;  /* 0x800000ff02057221 */ /* 0x018fd80000010200 */
        /* <DEDUP_REMOVED lines=24> */
.L_x_38987:
[----:B------:R-:W-:Y:S01]  /*5820*/  FSETP.GEU.FTZ.AND P0, PT, R7, -R6, PT ;  /* 0x800000060700720b */ /* 0x000fe20003f1e000 */
[----:B------:R-:W-:-:S12]  /*5830*/  FADD.FTZ R0, R0, -1 ;  /* 0xbf80000000007421 */ /* 0x000fd80000010000 */
[----:B------:R-:W-:-:S07]  /*5840*/  @!P0 FADD.FTZ R0, R0, -1 ;  /* 0xbf80000000008421 */ /* 0x000fce0000010000 */
.L_x_38986:
[----:B------:R-:W-:Y:S05]  /*5850*/  BSYNC B1 ;  /* 0x0000000000017941 */ /* 0x000fea0003800000 */
.L_x_38985:
[----:B------:R-:W-:Y:S01]  /*5860*/  FFMA.FTZ R5, -R6, R0, R5 ;  /* 0x0000000006057223 */ /* 0x000fe20000010105 */
[----:B------:R-:W-:Y:S06]  /*5870*/  BRA `(.L_x_38983) ;  /* 0x00000000007c7947 */ /* 0x000fec0003800000 */
.L_x_38984:
        /* <DEDUP_REMOVED lines=15> */
.L_x_38990:
        /* <DEDUP_REMOVED lines=13> */
.L_x_38989:
[----:B------:R-:W-:Y:S05]  /*5a40*/  BSYNC B1 ;  /* 0x0000000000017941 */ /* 0x000fea0003800000 */
.L_x_38988:
[----:B------:R-:W-:-:S04]  /*5a50*/  FMUL.FTZ R5, R4, 1.1920928955078125e-07 ;  /* 0x3400000004057820 */ /* 0x000fc80000410000 */
[----:B------:R-:W-:-:S07]  /*5a60*/  FMUL.FTZ R5, R8, R5 ;  /* 0x0000000508057220 */ /* 0x000fce0000410000 */
.L_x_38983:
[----:B------:R-:W-:Y:S05]  /*5a70*/  BSYNC B0 ;  /* 0x0000000000007941 */ /* 0x000fea0003800000 */
.L_x_38982:
        /* <DEDUP_REMOVED lines=23> */
.L_x_38994:
[----:B------:R-:W1:Y:S02]  /*5bf0*/  F2I.S64.TRUNC R2, R2 ;  /* 0x0000000200027311 */ /* 0x000e64000020d900 */
[----:B-1----:R-:W-:-:S05]  /*5c00*/  IMAD.MOV.U32 R5, RZ, RZ, R2 ;  /* 0x000000ffff057224 */ /* 0x002fca00078e0002 */
[----:B------:R1:W-:Y:S01]  /*5c10*/  STG.E.U8 desc[UR36][R16.64], R5 ;  /* 0x0000000510007986 */ /* 0x0003e2000c101124 */
[----:B------:R-:W-:Y:S05]  /*5c20*/  BRA `(.L_x_38996) ;  /* 0x0000000c00407947 */ /* 0x000fea0003800000 */
.L_x_38993:
        /* <DEDUP_REMOVED lines=9> */
.L_x_38998:
[----:B------:R-:W1:Y:S02]  /*5cc0*/  F2I.FTZ.TRUNC.NTZ R3, R2 ;  /* 0x0000000200037305 */ /* 0x000e64000021f100 */
[----:B-1----:R4:W-:Y:S01]  /*5cd0*/  STG.E desc[UR36][R16.64], R3 ;  /* 0x0000000310007986 */ /* 0x0029e2000c101924 */
[----:B------:R-:W-:Y:S05]  /*5ce0*/  BRA `(.L_x_38996) ;  /* 0x0000000c00107947 */ /* 0x000fea0003800000 */
.L_x_38997:
[----:B------:R-:W1:Y:S02]  /*5cf0*/  F2I.FTZ.TRUNC.NTZ R3, R2 ;  /* 0x0000000200037305 */ /* 0x000e64000021f100 */
[----:B-1----:R3:W-:Y:S01]  /*5d00*/  STG.E.U16 desc[UR36][R16.64], R3 ;  /* 0x0000000310007986 */ /* 0x0027e2000c101524 */
[----:B------:R-:W-:Y:S05]  /*5d10*/  BRA `(.L_x_38996) ;  /* 0x0000000c00047947 */ /* 0x000fea0003800000 */
.L_x_38992:
        /* <DEDUP_REMOVED lines=8> */
.L_x_39000:
[----:B------:R-:W-:-:S05]  /*5da0*/  F2FP.F16.F32.PACK_AB R2, RZ, R2 ;  /* 0x00000002ff02723e */ /* 0x000fca00000000ff */
[----:B------:R1:W-:Y:S01]  /*5db0*/  STG.E.U16 desc[UR36][R16.64], R2 ;  /* 0x0000000210007986 */ /* 0x0003e2000c101524 */
[----:B------:R-:W-:Y:S05]  /*5dc0*/  BRA `(.L_x_38996) ;  /* 0x0000000800d87947 */ /* 0x000fea0003800000 */
.L_x_38999:
        /* <DEDUP_REMOVED lines=9> */
.L_x_39002:
[----:B------:R-:W-:-:S04]  /*5e60*/  F2FP.F16.F32.PACK_AB R3, RZ, R2 ;  /* 0x00000002ff03723e */ /* 0x000fc800000000ff */
[----:B------:R-:W-:-:S05]  /*5e70*/  PRMT R3, R3, 0x5410, RZ ;  /* 0x0000541003037816 */ /* 0x000fca00000000ff */
[----:B------:R1:W-:Y:S01]  /*5e80*/  STG.E desc[UR36][R16.64], R3 ;  /* 0x0000000310007986 */ /* 0x0003e2000c101924 */
[----:B------:R-:W-:Y:S05]  /*5e90*/  BRA `(.L_x_38996) ;  /* 0x0000000800a47947 */ /* 0x000fea0003800000 */
.L_x_39001:
[----:B------:R-:W-:-:S06]  /*5ea0*/  FMUL.FTZ R2, R2, 1 ;  /* 0x3f80000002027820 */ /* 0x000fcc0000410000 */
[----:B------:R-:W1:Y:S02]  /*5eb0*/  F2F.F64.F32 R2, R2 ;  /* 0x0000000200027310 */ /* 0x000e640000201800 */
[----:B-1----:R1:W-:Y:S01]  /*5ec0*/  STG.E.64 desc[UR36][R16.64], R2 ;  /* 0x0000000210007986 */ /* 0x0023e2000c101b24 */
[----:B------:R-:W-:Y:S05]  /*5ed0*/  BRA `(.L_x_38996) ;  /* 0x0000000800947947 */ /* 0x000fea0003800000 */
.L_x_38991:
        /* <DEDUP_REMOVED lines=12> */
.L_x_39005:
[----:B------:R-:W-:Y:S01]  /*5fa0*/  FMUL.FTZ R4, R2, 1 ;  /* 0x3f80000002047820 */ /* 0x000fe20000410000 */
[----:B------:R-:W-:-:S05]  /*5fb0*/  CS2R R6, SRZ ;  /* 0x0000000000067805 */ /* 0x000fca000001ff00 */
[----:B------:R-:W1:Y:S02]  /*5fc0*/  F2F.F64.F32 R4, R4 ;  /* 0x0000000400047310 */ /* 0x000e640000201800 */
[----:B-1----:R1:W-:Y:S01]  /*5fd0*/  STG.E.128 desc[UR36][R16.64], R4 ;  /* 0x0000000410007986 */ /* 0x0023e2000c101d24 */
[----:B------:R-:W-:Y:S05]  /*5fe0*/  BRA `(.L_x_38996) ;  /* 0x0000000800507947 */ /* 0x000fea0003800000 */
.L_x_39004:
        /* <DEDUP_REMOVED lines=20> */
.L_x_39009:
[----:B------:R-:W-:Y:S05]  /*6130*/  BSYNC B0 ;  /* 0x0000000000007941 */ /* 0x000fea0003800000 */
.L_x_39008:
[----:B------:R-:W-:-:S05]  /*6140*/  LOP3.LUT R5, R0, R5, RZ, 0xfc, !PT ;  /* 0x0000000500057212 */ /* 0x000fca00078efcff */
[----:B------:R1:W-:Y:S01]  /*6150*/  STG.E.U8 desc[UR36][R16.64], R5 ;  /* 0x0000000510007986 */ /* 0x0003e2000c101124 */
[----:B------:R-:W-:Y:S05]  /*6160*/  BRA `(.L_x_38996) ;  /* 0x0000000400f07947 */ /* 0x000fea0003800000 */
.L_x_39007:
        /* <DEDUP_REMOVED lines=12> */
.L_x_39011:
[----:B------:R-:W-:Y:S01]  /*6230*/  IMAD.MOV.U32 R0, RZ, RZ, 0x7f ;  /* 0x0000007fff007424 */ /* 0x000fe200078e00ff */
[----:B------:R-:W-:-:S04]  /*6240*/  ISETP.GT.U32.AND P0, PT, R4, 0x7f800000, PT ;  /* 0x7f8000000400780c */ /* 0x000fc80003f04070 */
[----:B------:R-:W-:-:S09]  /*6250*/  SEL R0, R0, 0x7c, P0 ;  /* 0x0000007c00007807 */ /* 0x000fd20000000000 */
.L_x_39012:
[----:B------:R-:W-:Y:S05]  /*6260*/  BSYNC B0 ;  /* 0x0000000000007941 */ /* 0x000fea0003800000 */
.L_x_39010:
[----:B------:R-:W-:-:S04]  /*6270*/  LOP3.LUT R2, R2, 0x80000000, RZ, 0xc0, !PT ;  /* 0x8000000002027812 */ /* 0x000fc800078ec0ff */
[----:B------:R-:W-:-:S04]  /*6280*/  SHF.R.U32.HI R3, RZ, 0x18, R2 ;  /* 0x00000018ff037819 */ /* 0x000fc80000011602 */
[----:B------:R-:W-:-:S05]  /*6290*/  LOP3.LUT R3, R0, R3, RZ, 0xfc, !PT ;  /* 0x0000000300037212 */ /* 0x000fca00078efcff */
[----:B------:R1:W-:Y:S01]  /*62a0*/  STG.E.U8 desc[UR36][R16.64], R3 ;  /* 0x0000000310007986 */ /* 0x0003e2000c101124 */
[----:B------:R-:W-:Y:S05]  /*62b0*/  BRA `(.L_x_38996) ;  /* 0x00000004009c7947 */ /* 0x000fea0003800000 */
.L_x_39006:
[----:B------:R-:W-:-:S05]  /*62c0*/  F2FP.BF16.F32.PACK_AB R2, RZ, R2 ;  /* 0x00000002ff02723e */ /* 0x000fca00000010ff */
[----:B------:R1:W-:Y:S01]  /*62d0*/  STG.E.U16 desc[UR36][R16.64], R2 ;  /* 0x0000000210007986 */ /* 0x0003e2000c101524 */
[----:B------:R-:W-:Y:S05]  /*62e0*/  BRA `(.L_x_38996) ;  /* 0x0000000400907947 */ /* 0x000fea0003800000 */
.L_x_39003:
        /* <DEDUP_REMOVED lines=11> */
.L_x_39015:
        /* <DEDUP_REMOVED lines=16> */
.L_x_39018:
[----:B------:R-:W-:-:S04]  /*64a0*/  LOP3.LUT R2, R2, 0x80000000, RZ, 0xc0, !PT ;  /* 0x8000000002027812 */ /* 0x000fc800078ec0ff */
[----:B------:R-:W-:-:S04]  /*64b0*/  SHF.R.U32.HI R3, RZ, 0x18, R2 ;  /* 0x00000018ff037819 */ /* 0x000fc80000011602 */
[----:B------:R-:W-:-:S04]  /*64c0*/  LOP3.LUT R0, R0, R3, RZ, 0xfc, !PT ;  /* 0x0000000300007212 */ /* 0x000fc800078efcff */
[----:B------:R-:W-:-:S07]  /*64d0*/  PRMT R8, R0, 0x7610, R8 ;  /* 0x0000761000087816 */ /* 0x000fce0000000008 */
.L_x_39017:
[----:B------:R-:W-:Y:S05]  /*64e0*/  BSYNC B0 ;  /* 0x0000000000007941 */ /* 0x000fea0003800000 */
.L_x_39016:
[----:B------:R1:W-:Y:S01]  /*64f0*/  STG.E.U8 desc[UR36][R16.64], R8 ;  /* 0x0000000810007986 */ /* 0x0003e2000c101124 */
[----:B------:R-:W-:Y:S05]  /*6500*/  BRA `(.L_x_38996) ;  /* 0x0000000400087947 */ /* 0x000fea0003800000 */
.L_x_39014:
        /* <DEDUP_REMOVED lines=16> */
.L_x_39021:
[----:B------:R-:W-:-:S04]  /*6610*/  LOP3.LUT R2, R2, 0x80000000, RZ, 0xc0, !PT ;  /* 0x8000000002027812 */ /* 0x000fc800078ec0ff */
[----:B------:R-:W-:-:S04]  /*6620*/  SHF.R.U32.HI R3, RZ, 0x18, R2 ;  /* 0x00000018ff037819 */ /* 0x000fc80000011602 */
[----:B------:R-:W-:-:S04]  /*6630*/  LOP3.LUT R0, R0, R3, RZ, 0xfc, !PT ;  /* 0x0000000300007212 */ /* 0x000fc800078efcff */
[----:B------:R-:W-:-:S07]  /*6640*/  PRMT R8, R0, 0x7610, R8 ;  /* 0x0000761000087816 */ /* 0x000fce0000000008 */
.L_x_39020:
[----:B------:R-:W-:Y:S05]  /*6650*/  BSYNC B0 ;  /* 0x0000000000007941 */ /* 0x000fea0003800000 */
.L_x_39019:
[----:B------:R1:W-:Y:S01]  /*6660*/  STG.E.U8 desc[UR36][R16.64], R8 ;  /* 0x0000000810007986 */ /* 0x0003e2000c101124 */
[----:B------:R-:W-:Y:S05]  /*6670*/  BRA `(.L_x_38996) ;  /* 0x0000000000ac7947 */ /* 0x000fea0003800000 */
.L_x_39013:
        /* <DEDUP_REMOVED lines=21> */
.L_x_38995:
        /* <DEDUP_REMOVED lines=16> */
.L_x_39024:
[----:B------:R-:W-:Y:S05]  /*68d0*/  BRA `(.L_x_38996) ;  /* 0x0000000000147947 */ /* 0x000fea0003800000 */
.L_x_39023:
[----:B------:R-:W1:Y:S02]  /*68e0*/  F2I.U64.TRUNC R2, R2 ;  /* 0x0000000200027311 */ /* 0x000e64000020d800 */
[----:B-1----:R1:W-:Y:S01]  /*68f0*/  STG.E.64 desc[UR36][R16.64], R2 ;  /* 0x0000000210007986 */ /* 0x0023e2000c101b24 */
[----:B------:R-:W-:Y:S05]  /*6900*/  BRA `(.L_x_38996) ;  /* 0x0000000000087947 */ /* 0x000fea0003800000 */
.L_x_39022:
[----:B------:R-:W1:Y:S02]  /*6910*/  F2I.FTZ.U32.TRUNC.NTZ R3, R2 ;  /* 0x0000000200037305 */ /* 0x000e64000021f000 */
[----:B-1----:R1:W-:Y:S02]  /*6920*/  STG.E desc[UR36][R16.64], R3 ;  /* 0x0000000310007986 */ /* 0x0023e4000c101924 */
.L_x_38996:
[----:B------:R-:W-:-:S07]  /*6930*/  VIADD R19, R19, 0x80 ;  /* 0x0000008013137836 */ /* 0x000fce0000000000 */
.L_x_38952:
[----:B------:R-:W-:Y:S05]  /*6940*/  BSYNC B7 ;  /* 0x0000000000077941 */ /* 0x000fea0003800000 */
.L_x_38951:
        /* <DEDUP_REMOVED lines=307> */
.L_x_39027:
        /* <DEDUP_REMOVED lines=20> */
[----:B--2---:R-:W3:Y:S01]  /*7dc0*/  I2F.S16 R3, R3 ;  /* 0x0000000300037306 */ /* 0x004ee20000101400 */
[----:B------:R-:W-:Y:S05]  /*7dd0*/  BRA `(.L_x_39034) ;  /* 0x0000000c00387947 */ /* 0x000fea0003800000 */
.L_x_39032:
[----:B------:R-:W2:Y:S02]  /*7de0*/  LDG.E.U8 R3, desc[UR36][R4.64] ;  /* 0x0000002404037981 */ /* 0x000ea4000c1e1100 */
[----:B--2---:R-:W-:Y:S01]  /*7df0*/  I2FP.F32.U32 R3, R3 ;  /* 0x0000000300037245 */ /* 0x004fe20000201000 */
[----:B------:R-:W-:Y:S06]  /*7e00*/  BRA `(.L_x_39034) ;  /* 0x0000000c002c7947 */ /* 0x000fec0003800000 */
.L_x_39031:
        /* <DEDUP_REMOVED lines=9> */
.L_x_39036:
[----:B------:R-:W2:Y:S02]  /*7ea0*/  LDG.E R3, desc[UR36][R4.64] ;  /* 0x0000002404037981 */ /* 0x000ea4000c1e1900 */
[----:B--2---:R-:W-:Y:S01]  /*7eb0*/  I2FP.F32.S32 R3, R3 ;  /* 0x0000000300037245 */ /* 0x004fe20000201400 */
[----:B------:R-:W-:Y:S06]  /*7ec0*/  BRA `(.L_x_39034) ;  /* 0x0000000800fc7947 */ /* 0x000fec0003800000 */
.L_x_39035:
[----:B------:R-:W2:Y:S02]  /*7ed0*/  LDG.E.U16 R3, desc[UR36][R4.64] ;  /* 0x0000002404037981 */ /* 0x000ea4000c1e1500 */
[----:B--2---:R-:W1:Y:S01]  /*7ee0*/  I2F.S16 R3, R3 ;  /* 0x0000000300037306 */ /* 0x004e620000101400 */
[----:B------:R-:W-:Y:S05]  /*7ef0*/  BRA `(.L_x_39034) ;  /* 0x0000000800f07947 */ /* 0x000fea0003800000 */
.L_x_39030:
        /* <DEDUP_REMOVED lines=8> */
.L_x_39038:
[----:B------:R-:W2:Y:S02]  /*7f80*/  LDG.E.U16 R3, desc[UR36][R4.64] ;  /* 0x0000002404037981 */ /* 0x000ea4000c1e1500 */
[----:B--2---:R-:W-:Y:S01]  /*7f90*/  HADD2.F32 R3, -RZ, R3.H0_H0 ;  /* 0x20000003ff037230 */ /* 0x004fe20000004100 */
[----:B------:R-:W-:Y:S06]  /*7fa0*/  BRA `(.L_x_39034) ;  /* 0x0000000800c47947 */ /* 0x000fec0003800000 */
.L_x_39037:
        /* <DEDUP_REMOVED lines=8> */
.L_x_39040:
[----:B------:R-:W2:Y:S02]  /*8030*/  LDG.E.U16 R3, desc[UR36][R4.64] ;  /* 0x0000002404037981 */ /* 0x000ea4000c1e1500 */
[----:B--2---:R-:W-:Y:S01]  /*8040*/  HADD2.F32 R3, -RZ, R3.H0_H0 ;  /* 0x20000003ff037230 */ /* 0x004fe20000004100 */
[----:B------:R-:W-:Y:S06]  /*8050*/  BRA `(.L_x_39034) ;  /* 0x0000000800987947 */ /* 0x000fec0003800000 */
.L_x_39039:
[----:B------:R-:W2:Y:S01]  /*8060*/  LDG.E.64 R4, desc[UR36][R4.64] ;  /* 0x0000002404047981 */ /* 0x000ea2000c1e1b00 */
[----:B------:R-:W-:Y:S01]  /*8070*/  UMOV UR4, 0xf0000000 ;  /* 0xf000000000047882 */ /* 0x000fe20000000000 */
[----:B------:R-:W-:Y:S01]  /*8080*/  UMOV UR5, 0x380fffff ;  /* 0x380fffff00057882 */ /* 0x000fe20000000000 */
[----:B--2---:R-:W1:Y:S01]  /*8090*/  F2F.F32.F64 R3, R4 ;  /* 0x0000000400037310 */ /* 0x004e620000301000 */
[----:B------:R-:W-:-:S14]  /*80a0*/  DSETP.GEU.AND P0, PT, |R4|, UR4, PT ;  /* 0x0000000404007e2a */ /* 0x000fdc000bf0e200 */
[----:B-1----:R-:W-:Y:S01]  /*80b0*/  @!P0 FMUL R3, R3, 1.175494350822287508e-38 ;  /* 0x0080000003038820 */ /* 0x002fe20000400000 */
[----:B------:R-:W-:Y:S06]  /*80c0*/  BRA `(.L_x_39034) ;  /* 0x00000008007c7947 */ /* 0x000fec0003800000 */
.L_x_39029:
        /* <DEDUP_REMOVED lines=12> */
.L_x_39043:
[----:B------:R-:W2:Y:S01]  /*8190*/  LDG.E.64 R4, desc[UR36][R4.64] ;  /* 0x0000002404047981 */ /* 0x000ea2000c1e1b00 */
[----:B------:R-:W-:Y:S01]  /*81a0*/  UMOV UR4, 0xf0000000 ;  /* 0xf000000000047882 */ /* 0x000fe20000000000 */
[----:B------:R-:W-:Y:S01]  /*81b0*/  UMOV UR5, 0x380fffff ;  /* 0x380fffff00057882 */ /* 0x000fe20000000000 */
[----:B--2---:R-:W1:Y:S01]  /*81c0*/  F2F.F32.F64 R3, R4 ;  /* 0x0000000400037310 */ /* 0x004e620000301000 */
[----:B------:R-:W-:-:S14]  /*81d0*/  DSETP.GEU.AND P0, PT, |R4|, UR4, PT ;  /* 0x0000000404007e2a */ /* 0x000fdc000bf0e200 */
[----:B-1----:R-:W-:Y:S01]  /*81e0*/  @!P0 FMUL R3, R3, 1.175494350822287508e-38 ;  /* 0x0080000003038820 */ /* 0x002fe20000400000 */
[----:B------:R-:W-:Y:S06]  /*81f0*/  BRA `(.L_x_39034) ;  /* 0x0000000800307947 */ /* 0x000fec0003800000 */
.L_x_39042:
        /* <DEDUP_REMOVED lines=26> */
.L_x_39045:
        /* <DEDUP_REMOVED lines=13> */
.L_x_39044:
[----:B------:R-:W2:Y:S02]  /*8470*/  LDG.E.U16 R3, desc[UR36][R4.64] ;  /* 0x0000002404037981 */ /* 0x000ea4000c1e1500 */
[----:B--2---:R-:W-:Y:S01]  /*8480*/  IMAD.U32 R3, R3, 0x10000, RZ ;  /* 0x0001000003037824 */ /* 0x004fe200078e00ff */
[----:B------:R-:W-:Y:S06]  /*8490*/  BRA `(.L_x_39034) ;  /* 0x0000000400887947 */ /* 0x000fec0003800000 */
.L_x_39041:
        /* <DEDUP_REMOVED lines=11> */
.L_x_39048:
        /* <DEDUP_REMOVED lines=20> */
.L_x_39050:
[----:B------:R-:W-:Y:S05]  /*8690*/  BSYNC B0 ;  /* 0x0000000000007941 */ /* 0x000fea0003800000 */
.L_x_39049:
[----:B------:R-:W-:Y:S01]  /*86a0*/  IMAD.SHL.U32 R2, R2, 0x100000, RZ ;  /* 0x0010000002027824 */ /* 0x000fe200078e00ff */
[----:B------:R-:W-:-:S04]  /*86b0*/  LEA R3, R0, 0x3b800000, 0x17 ;  /* 0x3b80000000037811 */ /* 0x000fc800078eb8ff */
[----:B------:R-:W-:Y:S01]  /*86c0*/  LOP3.LUT R3, R3, R2, R4, 0xfe, !PT ;  /* 0x0000000203037212 */ /* 0x000fe200078efe04 */
[----:B------:R-:W-:Y:S06]  /*86d0*/  BRA `(.L_x_39034) ;  /* 0x0000000000f87947 */ /* 0x000fec0003800000 */
.L_x_39047:
        /* <DEDUP_REMOVED lines=20> */
.L_x_39052:
[----:B------:R-:W-:Y:S05]  /*8820*/  BSYNC B0 ;  /* 0x0000000000007941 */ /* 0x000fea0003800000 */
.L_x_39051:
[----:B------:R-:W-:Y:S01]  /*8830*/  IMAD.SHL.U32 R2, R2, 0x200000, RZ ;  /* 0x0020000002027824 */ /* 0x000fe200078e00ff */
[----:B------:R-:W-:-:S04]  /*8840*/  LEA R3, R0, 0x37800000, 0x17 ;  /* 0x3780000000037811 */ /* 0x000fc800078eb8ff */
[----:B------:R-:W-:Y:S01]  /*8850*/  LOP3.LUT R3, R3, R2, R4, 0xfe, !PT ;  /* 0x0000000203037212 */ /* 0x000fe200078efe04 */
[----:B------:R-:W-:Y:S06]  /*8860*/  BRA `(.L_x_39034) ;  /* 0x0000000000947947 */ /* 0x000fec0003800000 */
.L_x_39046:
        /* <DEDUP_REMOVED lines=14> */
.L_x_39033:
        /* <DEDUP_REMOVED lines=16> */
.L_x_39055:
[----:B------:R-:W-:Y:S01]  /*8a50*/  IMAD.MOV.U32 R3, RZ, RZ, RZ ;  /* 0x000000ffff037224 */ /* 0x000fe200078e00ff */
[----:B------:R-:W-:Y:S06]  /*8a60*/  BRA `(.L_x_39034) ;  /* 0x0000000000147947 */ /* 0x000fec0003800000 */
.L_x_39054:
[----:B------:R-:W2:Y:S02]  /*8a70*/  LDG.E.64 R2, desc[UR36][R4.64] ;  /* 0x0000002404027981 */ /* 0x000ea4000c1e1b00 */
[----:B--2---:R1:W2:Y:S01]  /*8a80*/  I2F.U64 R3, R2 ;  /* 0x0000000200037312 */ /* 0x0042a20000301000 */
[----:B------:R-:W-:Y:S05]  /*8a90*/  BRA `(.L_x_39034) ;  /* 0x0000000000087947 */ /* 0x000fea0003800000 */
.L_x_39053:
[----:B------:R-:W2:Y:S02]  /*8aa0*/  LDG.E R3, desc[UR36][R4.64] ;  /* 0x0000002404037981 */ /* 0x000ea4000c1e1900 */
[----:B--2---:R-:W-:-:S07]  /*8ab0*/  I2FP.F32.U32 R3, R3 ;  /* 0x0000000300037245 */ /* 0x004fce0000201000 */
.L_x_39034:
[----:B------:R-:W-:Y:S05]  /*8ac0*/  BSYNC B6 ;  /* 0x0000000000067941 */ /* 0x000fea0003800000 */
.L_x_39028:
[----:B-1--4-:R-:W2:Y:S01]  /*8ad0*/  LDC R2, c[0x0][0x424] ;  /* 0x00010900ff027b82 */ /* 0x012ea20000000800 */
[----:B------:R-:W-:Y:S01]  /*8ae0*/  BSSY B0, `(.L_x_39056) ;  /* 0x0000040000007945 */ /* 0x000fe20003800000 */
[C---:B--23-5:R-:W-:Y:S01]  /*8af0*/  FSETP.GEU.FTZ.AND P0, PT, |R2|.reuse, |R3|, PT ;  /* 0x400000030200720b */ /* 0x06cfe20003f1e200 */
        /* <DEDUP_REMOVED lines=25> */
.L_x_39061:
[----:B------:R-:W-:Y:S01]  /*8c90*/  FSETP.GEU.FTZ.AND P0, PT, R7, -R6, PT ;  /* 0x800000060700720b */ /* 0x000fe20003f1e000 */
[----:B------:R-:W-:-:S12]  /*8ca0*/  FADD.FTZ R0, R0, -1 ;  /* 0xbf80000000007421 */ /* 0x000fd80000010000 */
[----:B------:R-:W-:-:S07]  /*8cb0*/  @!P0 FADD.FTZ R0, R0, -1 ;  /* 0xbf80000000008421 */ /* 0x000fce0000010000 */
.L_x_39060:
[----:B------:R-:W-:Y:S05]  /*8cc0*/  BSYNC B1 ;  /* 0x0000000000017941 */ /* 0x000fea0003800000 */
.L_x_39059:
[----:B------:R-:W-:Y:S01]  /*8cd0*/  FFMA.FTZ R5, -R6, R0, R5 ;  /* 0x0000000006057223 */ /* 0x000fe20000010105 */
[----:B------:R-:W-:Y:S06]  /*8ce0*/  BRA `(.L_x_39057) ;  /* 0x00000000007c7947 */ /* 0x000fec0003800000 */
.L_x_39058:
        /* <DEDUP_REMOVED lines=15> */
.L_x_39064:
        /* <DEDUP_REMOVED lines=13> */
.L_x_39063:
[----:B------:R-:W-:Y:S05]  /*8eb0*/  BSYNC B1 ;  /* 0x0000000000017941 */ /* 0x000fea0003800000 */
.L_x_39062:
[----:B------:R-:W-:-:S04]  /*8ec0*/  FMUL.FTZ R5, R4, 1.1920928955078125e-07 ;  /* 0x3400000004057820 */ /* 0x000fc80000410000 */
[----:B------:R-:W-:-:S07]  /*8ed0*/  FMUL.FTZ R5, R8, R5 ;  /* 0x0000000508057220 */ /* 0x000fce0000410000 */
.L_x_39057:
[----:B------:R-:W-:Y:S05]  /*8ee0*/  BSYNC B0 ;  /* 0x0000000000007941 */ /* 0x000fea0003800000 */
.L_x_39056:
        /* <DEDUP_REMOVED lines=23> */
.L_x_39068:
[----:B------:R-:W1:Y:S02]  /*9060*/  F2I.S64.TRUNC R2, R2 ;  /* 0x0000000200027311 */ /* 0x000e64000020d900 */
[----:B-1----:R-:W-:-:S05]  /*9070*/  IMAD.MOV.U32 R5, RZ, RZ, R2 ;  /* 0x000000ffff057224 */ /* 0x002fca00078e0002 */
[----:B------:R1:W-:Y:S01]  /*9080*/  STG.E.U8 desc[UR36][R16.64], R5 ;  /* 0x0000000510007986 */ /* 0x0003e2000c101124 */
[----:B------:R-:W-:Y:S05]  /*9090*/  BRA `(.L_x_39070) ;  /* 0x0000000c00407947 */ /* 0x000fea0003800000 */
.L_x_39067:
        /* <DEDUP_REMOVED lines=9> */
.L_x_39072:
[----:B------:R-:W1:Y:S02]  /*9130*/  F2I.FTZ.TRUNC.NTZ R3, R2 ;  /* 0x0000000200037305 */ /* 0x000e64000021f100 */
[----:B-1----:R1:W-:Y:S01]  /*9140*/  STG.E desc[UR36][R16.64], R3 ;  /* 0x0000000310007986 */ /* 0x0023e2000c101924 */
[----:B------:R-:W-:Y:S05]  /*9150*/  BRA `(.L_x_39070) ;  /* 0x0000000c00107947 */ /* 0x000fea0003800000 */
.L_x_39071:
[----:B------:R-:W1:Y:S02]  /*9160*/  F2I.FTZ.TRUNC.NTZ R3, R2 ;  /* 0x0000000200037305 */ /* 0x000e64000021f100 */
[----:B-1----:R1:W-:Y:S01]  /*9170*/  STG.E.U16 desc[UR36][R16.64], R3 ;  /* 0x0000000310007986 */ /* 0x0023e2000c101524 */
[----:B------:R-:W-:Y:S05]  /*9180*/  BRA `(.L_x_39070) ;  /* 0x0000000c00047947 */ /* 0x000fea0003800000 */
.L_x_39066:
        /* <DEDUP_REMOVED lines=8> */
.L_x_39074:
[----:B------:R-:W-:-:S05]  /*9210*/  F2FP.F16.F32.PACK_AB R2, RZ, R2 ;  /* 0x00000002ff02723e */ /* 0x000fca00000000ff */
[----:B------:R1:W-:Y:S01]  /*9220*/  STG.E.U16 desc[UR36][R16.64], R2 ;  /* 0x0000000210007986 */ /* 0x0003e2000c101524 */
[----:B------:R-:W-:Y:S05]  /*9230*/  BRA `(.L_x_39070) ;  /* 0x0000000800d87947 */ /* 0x000fea0003800000 */
.L_x_39073:
        /* <DEDUP_REMOVED lines=9> */
.L_x_39076:
[----:B------:R-:W-:-:S04]  /*92d0*/  F2FP.F16.F32.PACK_AB R3, RZ, R2 ;  /* 0x00000002ff03723e */ /* 0x000fc800000000ff */
[----:B------:R-:W-:-:S05]  /*92e0*/  PRMT R3, R3, 0x5410, RZ ;  /* 0x0000541003037816 */ /* 0x000fca00000000ff */
[----:B------:R1:W-:Y:S01]  /*92f0*/  STG.E desc[UR36][R16.64], R3 ;  /* 0x0000000310007986 */ /* 0x0003e2000c101924 */
[----:B------:R-:W-:Y:S05]  /*9300*/  BRA `(.L_x_39070) ;  /* 0x0000000800a47947 */ /* 0x000fea0003800000 */
.L_x_39075:
[----:B------:R-:W-:-:S06]  /*9310*/  FMUL.FTZ R2, R2, 1 ;  /* 0x3f80000002027820 */ /* 0x000fcc0000410000 */
[----:B------:R-:W1:Y:S02]  /*9320*/  F2F.F64.F32 R2, R2 ;  /* 0x0000000200027310 */ /* 0x000e640000201800 */
[----:B-1----:R1:W-:Y:S01]  /*9330*/  STG.E.64 desc[UR36][R16.64], R2 ;  /* 0x0000000210007986 */ /* 0x0023e2000c101b24 */
[----:B------:R-:W-:Y:S05]  /*9340*/  BRA `(.L_x_39070) ;  /* 0x0000000800947947 */ /* 0x000fea0003800000 */
.L_x_39065:
        /* <DEDUP_REMOVED lines=12> */
.L_x_39079:
[----:B------:R-:W-:Y:S01]  /*9410*/  FMUL.FTZ R4, R2, 1 ;  /* 0x3f80000002047820 */ /* 0x000fe20000410000 */
[----:B------:R-:W-:-:S05]  /*9420*/  CS2R R6, SRZ ;  /* 0x0000000000067805 */ /* 0x000fca000001ff00 */
[----:B------:R-:W1:Y:S02]  /*9430*/  F2F.F64.F32 R4, R4 ;  /* 0x0000000400047310 */ /* 0x000e640000201800 */
[----:B-1----:R1:W-:Y:S01]  /*9440*/  STG.E.128 desc[UR36][R16.64], R4 ;  /* 0x0000000410007986 */ /* 0x0023e2000c101d24 */
[----:B------:R-:W-:Y:S05]  /*9450*/  BRA `(.L_x_39070) ;  /* 0x0000000800507947 */ /* 0x000fea0003800000 */
.L_x_39078:
        /* <DEDUP_REMOVED lines=20> */
.L_x_39083:
[----:B------:R-:W-:Y:S05]  /*95a0*/  BSYNC B0 ;  /* 0x0000000000007941 */ /* 0x000fea0003800000 */
.L_x_39082:
[----:B------:R-:W-:-:S05]  /*95b0*/  LOP3.LUT R5, R0, R5, RZ, 0xfc, !PT ;  /* 0x0000000500057212 */ /* 0x000fca00078efcff */
[----:B------:R1:W-:Y:S01]  /*95c0*/  STG.E.U8 desc[UR36][R16.64], R5 ;  /* 0x0000000510007986 */ /* 0x0003e2000c101124 */
[----:B------:R-:W-:Y:S05]  /*95d0*/  BRA `(.L_x_39070) ;  /* 0x0000000400f07947 */ /* 0x000fea0003800000 */
.L_x_39081:
        /* <DEDUP_REMOVED lines=12> */
.L_x_39085:
[----:B------:R-:W-:Y:S01]  /*96a0*/  IMAD.MOV.U32 R0, RZ, RZ, 0x7f ;  /* 0x0000007fff007424 */ /* 0x000fe200078e00ff */
[----:B------:R-:W-:-:S04]  /*96b0*/  ISETP.GT.U32.AND P0, PT, R4, 0x7f800000, PT ;  /* 0x7f8000000400780c */ /* 0x000fc80003f04070 */
[----:B------:R-:W-:-:S09]  /*96c0*/  SEL R0, R0, 0x7c, P0 ;  /* 0x0000007c00007807 */ /* 0x000fd20000000000 */
.L_x_39086:
[----:B------:R-:W-:Y:S05]  /*96d0*/  BSYNC B0 ;  /* 0x0000000000007941 */ /* 0x000fea0003800000 */
.L_x_39084:
[----:B------:R-:W-:-:S04]  /*96e0*/  LOP3.LUT R2, R2, 0x80000000, RZ, 0xc0, !PT ;  /* 0x8000000002027812 */ /* 0x000fc800078ec0ff */
[----:B------:R-:W-:-:S04]  /*96f0*/  SHF.R.U32.HI R3, RZ, 0x18, R2 ;  /* 0x00000018ff037819 */ /* 0x000fc80000011602 */
[----:B------:R-:W-:-:S05]  /*9700*/  LOP3.LUT R3, R0, R3, RZ, 0xfc, !PT ;  /* 0x0000000300037212 */ /* 0x000fca00078efcff */
[----:B------:R1:W-:Y:S01]  /*9710*/  STG.E.U8 desc[UR36][R16.64], R3 ;  /* 0x0000000310007986 */ /* 0x0003e2000c101124 */
[----:B------:R-:W-:Y:S05]  /*9720*/  BRA `(.L_x_39070) ;  /* 0x00000004009c7947 */ /* 0x000fea0003800000 */
.L_x_39080:
[----:B------:R-:W-:-:S05]  /*9730*/  F2FP.BF16.F32.PACK_AB R2, RZ, R2 ;  /* 0x00000002ff02723e */ /* 0x000fca00000010ff */
[----:B------:R1:W-:Y:S01]  /*9740*/  STG.E.U16 desc[UR36][R16.64], R2 ;  /* 0x0000000210007986 */ /* 0x0003e2000c101524 */
[----:B------:R-:W-:Y:S05]  /*9750*/  BRA `(.L_x_39070) ;  /* 0x0000000400907947 */ /* 0x000fea0003800000 */
.L_x_39077:
        /* <DEDUP_REMOVED lines=11> */
.L_x_39089:
        /* <DEDUP_REMOVED lines=16> */
.L_x_39092:
[----:B------:R-:W-:-:S04]  /*9910*/  LOP3.LUT R2, R2, 0x80000000, RZ, 0xc0, !PT ;  /* 0x8000000002027812 */ /* 0x000fc800078ec0ff */
[----:B------:R-:W-:-:S04]  /*9920*/  SHF.R.U32.HI R3, RZ, 0x18, R2 ;  /* 0x00000018ff037819 */ /* 0x000fc80000011602 */
[----:B------:R-:W-:-:S04]  /*9930*/  LOP3.LUT R0, R0, R3, RZ, 0xfc, !PT ;  /* 0x0000000300007212 */ /* 0x000fc800078efcff */
[----:B------:R-:W-:-:S07]  /*9940*/  PRMT R8, R0, 0x7610, R8 ;  /* 0x0000761000087816 */ /* 0x000fce0000000008 */
.L_x_39091:
[----:B------:R-:W-:Y:S05]  /*9950*/  BSYNC B0 ;  /* 0x0000000000007941 */ /* 0x000fea0003800000 */
.L_x_39090:
[----:B------:R1:W-:Y:S01]  /*9960*/  STG.E.U8 desc[UR36][R16.64], R8 ;  /* 0x0000000810007986 */ /* 0x0003e2000c101124 */
[----:B------:R-:W-:Y:S05]  /*9970*/  BRA `(.L_x_39070) ;  /* 0x0000000400087947 */ /* 0x000fea0003800000 */
.L_x_39088:
        /* <DEDUP_REMOVED lines=16> */
.L_x_39095:
[----:B------:R-:W-:-:S04]  /*9a80*/  LOP3.LUT R2, R2, 0x80000000, RZ, 0xc0, !PT ;  /* 0x8000000002027812 */ /* 0x000fc800078ec0ff */
[----:B------:R-:W-:-:S04]  /*9a90*/  SHF.R.U32.HI R3, RZ, 0x18, R2 ;  /* 0x00000018ff037819 */ /* 0x000fc80000011602 */
[----:B------:R-:W-:-:S04]  /*9aa0*/  LOP3.LUT R0, R0, R3, RZ, 0xfc, !PT ;  /* 0x0000000300007212 */ /* 0x000fc800078efcff */
[----:B------:R-:W-:-:S07]  /*9ab0*/  PRMT R8, R0, 0x7610, R8 ;  /* 0x0000761000087816 */ /* 0x000fce0000000008 */
.L_x_39094:
[----:B------:R-:W-:Y:S05]  /*9ac0*/  BSYNC B0 ;  /* 0x0000000000007941 */ /* 0x000fea0003800000 */
.L_x_39093:
[----:B------:R4:W-:Y:S01]  /*9ad0*/  STG.E.U8 desc[UR36][R16.64], R8 ;  /* 0x0000000810007986 */ /* 0x0009e2000c101124 */
[----:B------:R-:W-:Y:S05]  /*9ae0*/  BRA `(.L_x_39070) ;  /* 0x0000000000ac7947 */ /* 0x000fea0003800000 */
.L_x_39087:
        /* <DEDUP_REMOVED lines=21> */
.L_x_39069:
        /* <DEDUP_REMOVED lines=16> */
.L_x_39098:
[----:B------:R-:W-:Y:S05]  /*9d40*/  BRA `(.L_x_39070) ;  /* 0x0000000000147947 */ /* 0x000fea0003800000 */
.L_x_39097:
[----:B------:R-:W1:Y:S02]  /*9d50*/  F2I.U64.TRUNC R2, R2 ;  /* 0x0000000200027311 */ /* 0x000e64000020d800 */
[----:B-1----:R2:W-:Y:S01]  /*9d60*/  STG.E.64 desc[UR36][R16.64], R2 ;  /* 0x0000000210007986 */ /* 0x0025e2000c101b24 */
[----:B------:R-:W-:Y:S05]  /*9d70*/  BRA `(.L_x_39070) ;  /* 0x0000000000087947 */ /* 0x000fea0003800000 */
.L_x_39096:
[----:B------:R-:W1:Y:S02]  /*9d80*/  F2I.FTZ.U32.TRUNC.NTZ R3, R2 ;  /* 0x0000000200037305 */ /* 0x000e64000021f000 */
[----:B-1----:R1:W-:Y:S02]  /*9d90*/  STG.E desc[UR36][R16.64], R3 ;  /* 0x0000000310007986 */ /* 0x0023e4000c101924 */
.L_x_39070:
[----:B------:R-:W-:-:S07]  /*9da0*/  VIADD R19, R19, 0x80 ;  /* 0x0000008013137836 */ /* 0x000fce0000000000 */
.L_x_39026:
[----:B------:R-:W-:Y:S05]  /*9db0*/  BSYNC B7 ;  /* 0x0000000000077941 */ /* 0x000fea0003800000 */
.L_x_39025:
        /* <DEDUP_REMOVED lines=306> */
.L_x_39099:
        /* <DEDUP_REMOVED lines=22> */
.L_x_39104:
[----:B------:R-:W2:Y:S02]  /*b240*/  LDG.E.U8 R3, desc[UR36][R4.64] ;  /* 0x0000002404037981 */ /* 0x000ea4000c1e1100 */
[----:B--2---:R-:W-:Y:S01]  /*b250*/  I2FP.F32.U32 R3, R3 ;  /* 0x0000000300037245 */ /* 0x004fe20000201000 */
[----:B------:R-:W-:Y:S06]  /*b260*/  BRA `(.L_x_39106) ;  /* 0x0000000c002c7947 */ /* 0x000fec0003800000 */
.L_x_39103:
        /* <DEDUP_REMOVED lines=9> */
.L_x_39108:
[----:B------:R-:W2:Y:S02]  /*b300*/  LDG.E R3, desc[UR36][R4.64] ;  /* 0x0000002404037981 */ /* 0x000ea4000c1e1900 */
[----:B--2---:R-:W-:Y:S01]  /*b310*/  I2FP.F32.S32 R3, R3 ;  /* 0x0000000300037245 */ /* 0x004fe20000201400 */
[----:B------:R-:W-:Y:S06]  /*b320*/  BRA `(.L_x_39106) ;  /* 0x0000000800fc7947 */ /* 0x000fec0003800000 */
.L_x_39107:
[----:B------:R-:W2:Y:S02]  /*b330*/  LDG.E.U16 R3, desc[UR36][R4.64] ;  /* 0x0000002404037981 */ /* 0x000ea4000c1e1500 */
[----:B--2---:R-:W4:Y:S01]  /*b340*/  I2F.S16 R3, R3 ;  /* 0x0000000300037306 */ /* 0x004f220000101400 */
[----:B------:R-:W-:Y:S05]  /*b350*/  BRA `(.L_x_39106) ;  /* 0x0000000800f07947 */ /* 0x000fea0003800000 */
.L_x_39102:
        /* <DEDUP_REMOVED lines=8> */
.L_x_39110:
[----:B------:R-:W2:Y:S02]  /*b3e0*/  LDG.E.U16 R3, desc[UR36][R4.64] ;  /* 0x0000002404037981 */ /* 0x000ea4000c1e1500 */
[----:B--2---:R-:W-:Y:S01]  /*b3f0*/  HADD2.F32 R3, -RZ, R3.H0_H0 ;  /* 0x20000003ff037230 */ /* 0x004fe20000004100 */
[----:B------:R-:W-:Y:S06]  /*b400*/  BRA `(.L_x_39106) ;  /* 0x0000000800c47947 */ /* 0x000fec0003800000 */
.L_x_39109:
        /* <DEDUP_REMOVED lines=8> */
.L_x_39112:
[----:B------:R-:W2:Y:S02]  /*b490*/  LDG.E.U16 R3, desc[UR36][R4.64] ;  /* 0x0000002404037981 */ /* 0x000ea4000c1e1500 */
[----:B--2---:R-:W-:Y:S01]  /*b4a0*/  HADD2.F32 R3, -RZ, R3.H0_H0 ;  /* 0x20000003ff037230 */ /* 0x004fe20000004100 */
[----:B------:R-:W-:Y:S06]  /*b4b0*/  BRA `(.L_x_39106) ;  /* 0x0000000800987947 */ /* 0x000fec0003800000 */
.L_x_39111:
[----:B------:R-:W2:Y:S01]  /*b4c0*/  LDG.E.64 R4, desc[UR36][R4.64] ;  /* 0x0000002404047981 */ /* 0x000ea2000c1e1b00 */
[----:B------:R-:W-:Y:S01]  /*b4d0*/  UMOV UR4, 0xf0000000 ;  /* 0xf000000000047882 */ /* 0x000fe20000000000 */
[----:B------:R-:W-:Y:S01]  /*b4e0*/  UMOV UR5, 0x380fffff ;  /* 0x380fffff00057882 */ /* 0x000fe20000000000 */
[----:B--2---:R-:W1:Y:S01]  /*b4f0*/  F2F.F32.F64 R3, R4 ;  /* 0x0000000400037310 */ /* 0x004e620000301000 */
[----:B------:R-:W-:-:S14]  /*b500*/  DSETP.GEU.AND P0, PT, |R4|, UR4, PT ;  /* 0x0000000404007e2a */ /* 0x000fdc000bf0e200 */
[----:B-1----:R-:W-:Y:S01]  /*b510*/  @!P0 FMUL R3, R3, 1.175494350822287508e-38 ;  /* 0x0080000003038820 */ /* 0x002fe20000400000 */
[----:B------:R-:W-:Y:S06]  /*b520*/  BRA `(.L_x_39106) ;  /* 0x00000008007c7947 */ /* 0x000fec0003800000 */
.L_x_39101:
        /* <DEDUP_REMOVED lines=12> */
.L_x_39115:
[----:B------:R-:W2:Y:S01]  /*b5f0*/  LDG.E.64 R4, desc[UR36][R4.64] ;  /* 0x0000002404047981 */ /* 0x000ea2000c1e1b00 */
[----:B------:R-:W-:Y:S01]  /*b600*/  UMOV UR4, 0xf0000000 ;  /* 0xf000000000047882 */ /* 0x000fe20000000000 */
[----:B------:R-:W-:Y:S01]  /*b610*/  UMOV UR5, 0x380fffff ;  /* 0x380fffff00057882 */ /* 0x000fe20000000000 */
[----:B--2---:R-:W1:Y:S01]  /*b620*/  F2F.F32.F64 R3, R4 ;  /* 0x0000000400037310 */ /* 0x004e620000301000 */
[----:B------:R-:W-:-:S14]  /*b630*/  DSETP.GEU.AND P0, PT, |R4|, UR4, PT ;  /* 0x0000000404007e2a */ /* 0x000fdc000bf0e200 */
[----:B-1----:R-:W-:Y:S01]  /*b640*/  @!P0 FMUL R3, R3, 1.175494350822287508e-38 ;  /* 0x0080000003038820 */ /* 0x002fe20000400000 */
[----:B------:R-:W-:Y:S06]  /*b650*/  BRA `(.L_x_39106) ;  /* 0x0000000800307947 */ /* 0x000fec0003800000 */
.L_x_39114:
        /* <DEDUP_REMOVED lines=26> */
.L_x_39117:
        /* <DEDUP_REMOVED lines=13> */
.L_x_39116:
[----:B------:R-:W2:Y:S02]  /*b8d0*/  LDG.E.U16 R3, desc[UR36][R4.64] ;  /* 0x0000002404037981 */ /* 0x000ea4000c1e1500 */
[----:B--2---:R-:W-:Y:S01]  /*b8e0*/  IMAD.U32 R3, R3, 0x10000, RZ ;  /* 0x0001000003037824 */ /* 0x004fe200078e00ff */
[----:B------:R-:W-:Y:S06]  /*b8f0*/  BRA `(.L_x_39106) ;  /* 0x0000000400887947 */ /* 0x000fec0003800000 */
.L_x_39113:
        /* <DEDUP_REMOVED lines=11> */
.L_x_39120:
        /* <DEDUP_REMOVED lines=20> */
.L_x_39122:
[----:B------:R-:W-:Y:S05]  /*baf0*/  BSYNC B0 ;  /* 0x0000000000007941 */ /* 0x000fea0003800000 */
.L_x_39121:
[----:B------:R-:W-:Y:S01]  /*bb00*/  IMAD.SHL.U32 R2, R2, 0x100000, RZ ;  /* 0x0010000002027824 */ /* 0x000fe200078e00ff */
[----:B------:R-:W-:-:S04]  /*bb10*/  LEA R3, R0, 0x3b800000, 0x17 ;  /* 0x3b80000000037811 */ /* 0x000fc800078eb8ff */
[----:B------:R-:W-:Y:S01]  /*bb20*/  LOP3.LUT R3, R3, R2, R4, 0xfe, !PT ;  /* 0x0000000203037212 */ /* 0x000fe200078efe04 */
[----:B------:R-:W-:Y:S06]  /*bb30*/  BRA `(.L_x_39106) ;  /* 0x0000000000f87947 */ /* 0x000fec0003800000 */
.L_x_39119:
        /* <DEDUP_REMOVED lines=20> */
.L_x_39124:
[----:B------:R-:W-:Y:S05]  /*bc80*/  BSYNC B0 ;  /* 0x0000000000007941 */ /* 0x000fea0003800000 */
.L_x_39123:
[----:B------:R-:W-:Y:S01]  /*bc90*/  IMAD.SHL.U32 R2, R2, 0x200000, RZ ;  /* 0x0020000002027824 */ /* 0x000fe200078e00ff */
[----:B------:R-:W-:-:S04]  /*bca0*/  LEA R3, R0, 0x37800000, 0x17 ;  /* 0x3780000000037811 */ /* 0x000fc800078eb8ff */
[----:B------:R-:W-:Y:S01]  /*bcb0*/  LOP3.LUT R3, R3, R2, R4, 0xfe, !PT ;  /* 0x0000000203037212 */ /* 0x000fe200078efe04 */
[----:B------:R-:W-:Y:S06]  /*bcc0*/  BRA `(.L_x_39106) ;  /* 0x0000000000947947 */ /* 0x000fec0003800000 */
.L_x_39118:
        /* <DEDUP_REMOVED lines=14> */
.L_x_39105:
        /* <DEDUP_REMOVED lines=16> */
.L_x_39127:
[----:B------:R-:W-:Y:S01]  /*beb0*/  IMAD.MOV.U32 R3, RZ, RZ, RZ ;  /* 0x000000ffff037224 */ /* 0x000fe200078e00ff */
[----:B------:R-:W-:Y:S06]  /*bec0*/  BRA `(.L_x_39106) ;  /* 0x0000000000147947 */ /* 0x000fec0003800000 */
.L_x_39126:
[----:B------:R-:W2:Y:S02]  /*bed0*/  LDG.E.64 R2, desc[UR36][R4.64] ;  /* 0x0000002404027981 */ /* 0x000ea4000c1e1b00 */
[----:B--2---:R1:W2:Y:S01]  /*bee0*/  I2F.U64 R3, R2 ;  /* 0x0000000200037312 */ /* 0x0042a20000301000 */
[----:B------:R-:W-:Y:S05]  /*bef0*/  BRA `(.L_x_39106) ;  /* 0x0000000000087947 */ /* 0x000fea0003800000 */
.L_x_39125:
[----:B------:R-:W2:Y:S02]  /*bf00*/  LDG.E R3, desc[UR36][R4.64] ;  /* 0x0000002404037981 */ /* 0x000ea4000c1e1900 */
[----:B--2---:R-:W-:-:S07]  /*bf10*/  I2FP.F32.U32 R3, R3 ;  /* 0x0000000300037245 */ /* 0x004fce0000201000 */
.L_x_39106:
[----:B------:R-:W-:Y:S05]  /*bf20*/  BSYNC B6 ;  /* 0x0000000000067941 */ /* 0x000fea0003800000 */
.L_x_39100:
[----:B-1----:R-:W2:Y:S01]  /*bf30*/  LDC R2, c[0x0][0x424] ;  /* 0x00010900ff027b82 */ /* 0x002ea20000000800 */
[----:B------:R-:W-:Y:S01]  /*bf40*/  BSSY B0, `(.L_x_39128) ;  /* 0x0000040000007945 */ /* 0x000fe20003800000 */
[C---:B--2345:R-:W-:Y:S01]  /*bf50*/  FSETP.GEU.FTZ.AND P0, PT, |R2|.reuse, |R3|, PT ;  /* 0x400000030200720b */ /* 0x07cfe20003f1e200 */
        /* <DEDUP_REMOVED lines=25> */
.L_x_39133:
[----:B------:R-:W-:Y:S01]  /*c0f0*/  FSETP.GEU.FTZ.AND P0, PT, R7, -R6, PT ;  /* 0x800000060700720b */ /* 0x000fe20003f1e000 */
[----:B------:R-:W-:-:S12]  /*c100*/  FADD.FTZ R0, R0, -1 ;  /* 0xbf80000000007421 */ /* 0x000fd80000010000 */
[----:B------:R-:W-:-:S07]  /*c110*/  @!P0 FADD.FTZ R0, R0, -1 ;  /* 0xbf80000000008421 */ /* 0x000fce0000010000 */
.L_x_39132:
[----:B------:R-:W-:Y:S05]  /*c120*/  BSYNC B1 ;  /* 0x0000000000017941 */ /* 0x000fea0003800000 */
.L_x_39131:
[----:B------:R-:W-:Y:S01]  /*c130*/  FFMA.FTZ R5, -R6, R0, R5 ;  /* 0x0000000006057223 */ /* 0x000fe20000010105 */
[----:B------:R-:W-:Y:S06]  /*c140*/  BRA `(.L_x_39129) ;  /* 0x00000000007c7947 */ /* 0x000fec0003800000 */
.L_x_39130:
        /* <DEDUP_REMOVED lines=15> */
.L_x_39136:
        /* <DEDUP_REMOVED lines=13> */
.L_x_39135:
[----:B------:R-:W-:Y:S05]  /*c310*/  BSYNC B1 ;  /* 0x0000000000017941 */ /* 0x000fea0003800000 */
.L_x_39134:
[----:B------:R-:W-:-:S04]  /*c320*/  FMUL.FTZ R5, R4, 1.1920928955078125e-07 ;  /* 0x3400000004057820 */ /* 0x000fc80000410000 */
[----:B------:R-:W-:-:S07]  /*c330*/  FMUL.FTZ R5, R8, R5 ;  /* 0x0000000508057220 */ /* 0x000fce0000410000 */
.L_x_39129:
[----:B------:R-:W-:Y:S05]  /*c340*/  BSYNC B0 ;  /* 0x0000000000007941 */ /* 0x000fea0003800000 */
.L_x_39128:
        /* <DEDUP_REMOVED lines=23> */
.L_x_39140:
[----:B------:R-:W1:Y:S02]  /*c4c0*/  F2I.S64.TRUNC R2, R2 ;  /* 0x0000000200027311 */ /* 0x000e64000020d900 */
[----:B-1----:R-:W-:-:S05]  /*c4d0*/  IMAD.MOV.U32 R5, RZ, RZ, R2 ;  /* 0x000000ffff057224 */ /* 0x002fca00078e0002 */
[----:B------:R-:W-:Y:S01]  /*c4e0*/  STG.E.U8 desc[UR36][R16.64], R5 ;  /* 0x0000000510007986 */ /* 0x000fe2000c101124 */
[----:B------:R-:W-:Y:S05]  /*c4f0*/  EXIT ;  /* 0x000000000000794d */ /* 0x000fea0003800000 */
.L_x_39139:
        /* <DEDUP_REMOVED lines=9> */
.L_x_39143:
[----:B------:R-:W1:Y:S02]  /*c590*/  F2I.FTZ.TRUNC.NTZ R3, R2 ;  /* 0x0000000200037305 */ /* 0x000e64000021f100 */
[----:B-1----:R-:W-:Y:S01]  /*c5a0*/  STG.E desc[UR36][R16.64], R3 ;  /* 0x0000000310007986 */ /* 0x002fe2000c101924 */
[----:B------:R-:W-:Y:S05]  /*c5b0*/  EXIT ;  /* 0x000000000000794d */ /* 0x000fea0003800000 */
.L_x_39142:
[----:B------:R-:W1:Y:S02]  /*c5c0*/  F2I.FTZ.TRUNC.NTZ R3, R2 ;  /* 0x0000000200037305 */ /* 0x000e64000021f100 */
[----:B-1----:R-:W-:Y:S01]  /*c5d0*/  STG.E.U16 desc[UR36][R16.64], R3 ;  /* 0x0000000310007986 */ /* 0x002fe2000c101524 */
[----:B------:R-:W-:Y:S05]  /*c5e0*/  EXIT ;  /* 0x000000000000794d */ /* 0x000fea0003800000 */
.L_x_39138:
        /* <DEDUP_REMOVED lines=8> */
.L_x_39145:
[----:B------:R-:W-:-:S05]  /*c670*/  F2FP.F16.F32.PACK_AB R2, RZ, R2 ;  /* 0x00000002ff02723e */ /* 0x000fca00000000ff */
[----:B------:R-:W-:Y:S01]  /*c680*/  STG.E.U16 desc[UR36][R16.64], R2 ;  /* 0x0000000210007986 */ /* 0x000fe2000c101524 */
[----:B------:R-:W-:Y:S05]  /*c690*/  EXIT ;  /* 0x000000000000794d */ /* 0x000fea0003800000 */
.L_x_39144:
        /* <DEDUP_REMOVED lines=9> */
.L_x_39147:
[----:B------:R-:W-:-:S04]  /*c730*/  F2FP.F16.F32.PACK_AB R3, RZ, R2 ;  /* 0x00000002ff03723e */ /* 0x000fc800000000ff */
[----:B------:R-:W-:-:S05]  /*c740*/  PRMT R3, R3, 0x5410, RZ ;  /* 0x0000541003037816 */ /* 0x000fca00000000ff */
[----:B------:R-:W-:Y:S01]  /*c750*/  STG.E desc[UR36][R16.64], R3 ;  /* 0x0000000310007986 */ /* 0x000fe2000c101924 */
[----:B------:R-:W-:Y:S05]  /*c760*/  EXIT ;  /* 0x000000000000794d */ /* 0x000fea0003800000 */
.L_x_39146:
[----:B------:R-:W-:-:S06]  /*c770*/  FMUL.FTZ R2, R2, 1 ;  /* 0x3f80000002027820 */ /* 0x000fcc0000410000 */
[----:B------:R-:W1:Y:S02]  /*c780*/  F2F.F64.F32 R2, R2 ;  /* 0x0000000200027310 */ /* 0x000e640000201800 */
[----:B-1----:R-:W-:Y:S01]  /*c790*/  STG.E.64 desc[UR36][R16.64], R2 ;  /* 0x0000000210007986 */ /* 0x002fe2000c101b24 */
[----:B------:R-:W-:Y:S05]  /*c7a0*/  EXIT ;  /* 0x000000000000794d */ /* 0x000fea0003800000 */
.L_x_39137:
        /* <DEDUP_REMOVED lines=12> */
.L_x_39150:
[----:B------:R-:W-:Y:S01]  /*c870*/  FMUL.FTZ R4, R2, 1 ;  /* 0x3f80000002047820 */ /* 0x000fe20000410000 */
[----:B------:R-:W-:-:S05]  /*c880*/  CS2R R6, SRZ ;  /* 0x0000000000067805 */ /* 0x000fca000001ff00 */
[----:B------:R-:W1:Y:S02]  /*c890*/  F2F.F64.F32 R4, R4 ;  /* 0x0000000400047310 */ /* 0x000e640000201800 */
[----:B-1----:R-:W-:Y:S01]  /*c8a0*/  STG.E.128 desc[UR36][R16.64], R4 ;  /* 0x0000000410007986 */ /* 0x002fe2000c101d24 */
[----:B------:R-:W-:Y:S05]  /*c8b0*/  EXIT ;  /* 0x000000000000794d */ /* 0x000fea0003800000 */
.L_x_39149:
        /* <DEDUP_REMOVED lines=20> */
.L_x_39154:
[----:B------:R-:W-:Y:S05]  /*ca00*/  BSYNC B0 ;  /* 0x0000000000007941 */ /* 0x000fea0003800000 */
.L_x_39153:
[----:B------:R-:W-:-:S05]  /*ca10*/  LOP3.LUT R5, R0, R5, RZ, 0xfc, !PT ;  /* 0x0000000500057212 */ /* 0x000fca00078efcff */
[----:B------:R-:W-:Y:S01]  /*ca20*/  STG.E.U8 desc[UR36][R16.64], R5 ;  /* 0x0000000510007986 */ /* 0x000fe2000c101124 */
[----:B------:R-:W-:Y:S05]  /*ca30*/  EXIT ;  /* 0x000000000000794d */ /* 0x000fea0003800000 */
.L_x_39152:
        /* <DEDUP_REMOVED lines=12> */
.L_x_39156:
[----:B------:R-:W-:Y:S01]  /*cb00*/  IMAD.MOV.U32 R0, RZ, RZ, 0x7f ;  /* 0x0000007fff007424 */ /* 0x000fe200078e00ff */
[----:B------:R-:W-:-:S04]  /*cb10*/  ISETP.GT.U32.AND P0, PT, R4, 0x7f800000, PT ;  /* 0x7f8000000400780c */ /* 0x000fc80003f04070 */
[----:B------:R-:W-:-:S09]  /*cb20*/  SEL R0, R0, 0x7c, P0 ;  /* 0x0000007c00007807 */ /* 0x000fd20000000000 */
.L_x_39157:
[----:B------:R-:W-:Y:S05]  /*cb30*/  BSYNC B0 ;  /* 0x0000000000007941 */ /* 0x000fea0003800000 */
.L_x_39155:
[----:B------:R-:W-:-:S04]  /*cb40*/  LOP3.LUT R2, R2, 0x80000000, RZ, 0xc0, !PT ;  /* 0x8000000002027812 */ /* 0x000fc800078ec0ff */
[----:B------:R-:W-:-:S04]  /*cb50*/  SHF.R.U32.HI R3, RZ, 0x18, R2 ;  /* 0x00000018ff037819 */ /* 0x000fc80000011602 */
[----:B------:R-:W-:-:S05]  /*cb60*/  LOP3.LUT R3, R0, R3, RZ, 0xfc, !PT ;  /* 0x0000000300037212 */ /* 0x000fca00078efcff */
[----:B------:R-:W-:Y:S01]  /*cb70*/  STG.E.U8 desc[UR36][R16.64], R3 ;  /* 0x0000000310007986 */ /* 0x000fe2000c101124 */
[----:B------:R-:W-:Y:S05]  /*cb80*/  EXIT ;  /* 0x000000000000794d */ /* 0x000fea0003800000 */
.L_x_39151:
[----:B------:R-:W-:-:S05]  /*cb90*/  F2FP.BF16.F32.PACK_AB R2, RZ, R2 ;  /* 0x00000002ff02723e */ /* 0x000fca00000010ff */
[----:B------:R-:W-:Y:S01]  /*cba0*/  STG.E.U16 desc[UR36][R16.64], R2 ;  /* 0x0000000210007986 */ /* 0x000fe2000c101524 */
[----:B------:R-:W-:Y:S05]  /*cbb0*/  EXIT ;  /* 0x000000000000794d */ /* 0x000fea0003800000 */
.L_x_39148:
        /* <DEDUP_REMOVED lines=11> */
.L_x_39160:
        /* <DEDUP_REMOVED lines=16> */
.L_x_39163:
[----:B------:R-:W-:-:S04]  /*cd70*/  LOP3.LUT R2, R2, 0x80000000, RZ, 0xc0, !PT ;  /* 0x8000000002027812 */ /* 0x000fc800078ec0ff */
[----:B------:R-:W-:-:S04]  /*cd80*/  SHF.R.U32.HI R3, RZ, 0x18, R2 ;  /* 0x00000018ff037819 */ /* 0x000fc80000011602 */
[----:B------:R-:W-:-:S04]  /*cd90*/  LOP3.LUT R0, R0, R3, RZ, 0xfc, !PT ;  /* 0x0000000300007212 */ /* 0x000fc800078efcff */
[----:B------:R-:W-:-:S07]  /*cda0*/  PRMT R8, R0, 0x7610, R8 ;  /* 0x0000761000087816 */ /* 0x000fce0000000008 */
.L_x_39162:
[----:B------:R-:W-:Y:S05]  /*cdb0*/  BSYNC B0 ;  /* 0x0000000000007941 */ /* 0x000fea0003800000 */
.L_x_39161:
[----:B------:R-:W-:Y:S01]  /*cdc0*/  STG.E.U8 desc[UR36][R16.64], R8 ;  /* 0x0000000810007986 */ /* 0x000fe2000c101124 */
[----:B------:R-:W-:Y:S05]  /*cdd0*/  EXIT ;  /* 0x000000000000794d */ /* 0x000fea0003800000 */
.L_x_39159:
        /* <DEDUP_REMOVED lines=16> */
.L_x_39166:
[----:B------:R-:W-:-:S04]  /*cee0*/  LOP3.LUT R2, R2, 0x80000000, RZ, 0xc0, !PT ;  /* 0x8000000002027812 */ /* 0x000fc800078ec0ff */
[----:B------:R-:W-:-:S04]  /*cef0*/  SHF.R.U32.HI R3, RZ, 0x18, R2 ;  /* 0x00000018ff037819 */ /* 0x000fc80000011602 */
[----:B------:R-:W-:-:S04]  /*cf00*/  LOP3.LUT R0, R0, R3, RZ, 0xfc, !PT ;  /* 0x0000000300007212 */ /* 0x000fc800078efcff */
[----:B------:R-:W-:-:S07]  /*cf10*/  PRMT R8, R0, 0x7610, R8 ;  /* 0x0000761000087816 */ /* 0x000fce0000000008 */
.L_x_39165:
[----:B------:R-:W-:Y:S05]  /*cf20*/  BSYNC B0 ;  /* 0x0000000000007941 */ /* 0x000fea0003800000 */
.L_x_39164:
[----:B------:R-:W-:Y:S01]  /*cf30*/  STG.E.U8 desc[UR36][R16.64], R8 ;  /* 0x0000000810007986 */ /* 0x000fe2000c101124 */
[----:B------:R-:W-:Y:S05]  /*cf40*/  EXIT ;  /* 0x000000000000794d */ /* 0x000fea0003800000 */
.L_x_39158:
        /* <DEDUP_REMOVED lines=21> */
.L_x_39141:
        /* <DEDUP_REMOVED lines=16> */
.L_x_39169:
[----:B------:R-:W-:Y:S05]  /*d1a0*/  EXIT ;  /* 0x000000000000794d */ /* 0x000fea0003800000 */
.L_x_39168:
[----:B------:R-:W1:Y:S02]  /*d1b0*/  F2I.U64.TRUNC R2, R2 ;  /* 0x0000000200027311 */ /* 0x000e64000020d800 */
[----:B-1----:R-:W-:Y:S01]  /*d1c0*/  STG.E.64 desc[UR36][R16.64], R2 ;  /* 0x0000000210007986 */ /* 0x002fe2000c101b24 */
[----:B------:R-:W-:Y:S05]  /*d1d0*/  EXIT ;  /* 0x000000000000794d */ /* 0x000fea0003800000 */
.L_x_39167:
[----:B------:R-:W1:Y:S02]  /*d1e0*/  F2I.FTZ.U32.TRUNC.NTZ R3, R2 ;  /* 0x0000000200037305 */ /* 0x000e64000021f000 */
[----:B-1----:R-:W-:Y:S01]  /*d1f0*/  STG.E desc[UR36][R16.64], R3 ;  /* 0x0000000310007986 */ /* 0x002fe2000c101924 */
[----:B------:R-:W-:Y:S05]  /*d200*/  EXIT ;  /* 0x000000000000794d */ /* 0x000fea0003800000 */
.L_x_39170:
        /* <DEDUP_REMOVED lines=15> */
.L_x_57542:


//--------------------- .text._ZN2at6native27unrolled_elementwise_kernelINS0_13AUnaryFunctorIfffZZZNS0_21remainder_kernel_cudaERNS_18TensorIteratorBaseEENKUlvE0_clEvENKUlvE0_clEvEUlffE_EESt5arrayIPcLm2EELi4E23TrivialOffsetCalculatorILi1EjESD_NS0_6memory12LoadWithCastILi1EEENSE_13StoreWithCastILi1EEEEEviT_T0_T2_T3_T4_T5_ --------------------------
	.section	.text._ZN2at6native27unrolled_elementwise_kernelINS0_13AUnaryFunctorIfffZZZNS0_21remainder_kernel_cudaERNS_18TensorIteratorBaseEENKUlvE0_clEvENKUlvE0_clEvEUlffE_EESt5arrayIPcLm2EELi4E23TrivialOffsetCalculatorILi1EjESD_NS0_6memory12LoadWithCastILi1EEENSE_13StoreWithCastILi1EEEEEviT_T0_T2_T3_T4_T5_,"ax",@progbits
	.align	128
        .global         _ZN2at6native27unrolled_elementwise_kernelINS0_13AUnaryFunctorIfffZZZNS0_21remainder_kernel_cudaERNS_18TensorIteratorBaseEENKUlvE0_clEvENKUlvE0_clEvEUlffE_EESt5arrayIPcLm2EELi4E23TrivialOffsetCalculatorILi1EjESD_NS0_6memory12LoadWithCastILi1EEENSE_13StoreWithCastILi1EEEEEviT_T0_T2_T3_T4_T5_
        .type           _ZN2at6native27unrolled_elementwise_kernelINS0_13AUnaryFunctorIfffZZZNS0_21remainder_kernel_cudaERNS_18TensorIteratorBaseEENKUlvE0_clEvENKUlvE0_clEvEUlffE_EESt5arrayIPcLm2EELi4E23TrivialOffsetCalculatorILi1EjESD_NS0_6memory12LoadWithCastILi1EEENSE_13StoreWithCastILi1EEEEEviT_T0_T2_T3_T4_T5_,@function
        .size           _ZN2at6native27unrolled_elementwise_kernelINS0_13AUnaryFunctorIfffZZZNS0_21remainder_kernel_cudaERNS_18TensorIteratorBaseEENKUlvE0_clEvENKUlvE0_clEvEUlffE_EESt5arrayIPcLm2EELi4E23TrivialOffsetCalculatorILi1EjESD_NS0_6memory12LoadWithCastILi1EEENSE_13StoreWithCastILi1EEEEEviT_T0_T2_T3_T4_T5_,(.L_x_57543 - _ZN2at6native27unrolled_elementwise_kernelINS0_13AUnaryFunctorIfffZZZNS0_21remainder_kernel_cudaERNS_18TensorIteratorBaseEENKUlvE0_clEvENKUlvE0_clEvEUlffE_EESt5arrayIPcLm2EELi4E23TrivialOffsetCalculatorILi1EjESD_NS0_6memory12LoadWithCastILi1EEENSE_13StoreWithCastILi1EEEEEviT_T0_T2_T3_T4_T5_)
        .other          _ZN2at6native27unrolled_elementwise_kernelINS0_13AUnaryFunctorIfffZZZNS0_21remainder_kernel_cudaERNS_18TensorIteratorBaseEENKUlvE0_clEvENKUlvE0_clEvEUlffE_EESt5arrayIPcLm2EELi4E23TrivialOffsetCalculatorILi1EjESD_NS0_6memory12LoadWithCastILi1EEENSE_13StoreWithCastILi1EEEEEviT_T0_T2_T3_T4_T5_,@"STO_CUDA_ENTRY STV_DEFAULT"
_ZN2at6native27unrolled_elementwise_kernelINS0_13AUnaryFunctorIfffZZZNS0_21remainder_kernel_cudaERNS_18TensorIteratorBaseEENKUlvE0_clEvENKUlvE0_clEvEUlffE_EESt5arrayIPcLm2EELi4E23TrivialOffsetCalculatorILi1EjESD_NS0_6memory12LoadWithCastILi1EEENSE_13StoreWithCastILi1EEEEEviT_T0_T2_T3_T4_T5_:
.text._ZN2at6native27unrolled_elementwise_kernelINS0_13AUnaryFunctorIfffZZZNS0_21remainder_kernel_cudaERNS_18TensorIteratorBaseEENKUlvE0_clEvENKUlvE0_clEvEUlffE_EESt5arrayIPcLm2EELi4E23TrivialOffsetCalculatorILi1EjESD_NS0_6memory12LoadWithCastILi1EEENSE_13StoreWithCastILi1EEEEEviT_T0_T2_T3_T4_T5_:
        /* <DEDUP_REMOVED lines=33> */
.L_x_39177:
[----:B------:R-:W2:Y:S02]  /*0210*/  LDG.E.U8 R4, desc[UR36][R4.64] ;  /* 0x0000002404047981 */ /* 0x000ea4000c1e1100 */
[----:B--2---:R-:W-:Y:S01]  /*0220*/  I2FP.F32.U32 R29, R4 ;  /* 0x00000004001d7245 */ /* 0x004fe20000201000 */
[----:B------:R-:W-:Y:S06]  /*0230*/  BRA `(.L_x_39179) ;  /* 0x0000000c00307947 */ /* 0x000fec0003800000 */
.L_x_39176:
        /* <DEDUP_REMOVED lines=9> */
.L_x_39181:
[----:B------:R-:W2:Y:S02]  /*02d0*/  LDG.E R4, desc[UR36][R4.64] ;  /* 0x0000002404047981 */ /* 0x000ea4000c1e1900 */
[----:B--2---:R-:W-:Y:S01]  /*02e0*/  I2FP.F32.S32 R29, R4 ;  /* 0x00000004001d7245 */ /* 0x004fe20000201400 */
[----:B------:R-:W-:Y:S06]  /*02f0*/  BRA `(.L_x_39179) ;  /* 0x0000000c00007947 */ /* 0x000fec0003800000 */
.L_x_39180:
[----:B------:R-:W2:Y:S02]  /*0300*/  LDG.E.U16 R4, desc[UR36][R4.64] ;  /* 0x0000002404047981 */ /* 0x000ea4000c1e1500 */
[----:B--2---:R2:W3:Y:S01]  /*0310*/  I2F.S16 R29, R4 ;  /* 0x00000004001d7306 */ /* 0x0044e20000101400 */
[----:B------:R-:W-:Y:S05]  /*0320*/  BRA `(.L_x_39179) ;  /* 0x0000000800f47947 */ /* 0x000fea0003800000 */
.L_x_39175:
        /* <DEDUP_REMOVED lines=8> */
.L_x_39183:
[----:B------:R-:W2:Y:S02]  /*03b0*/  LDG.E.U16 R4, desc[UR36][R4.64] ;  /* 0x0000002404047981 */ /* 0x000ea4000c1e1500 */
[----:B--2---:R-:W-:Y:S01]  /*03c0*/  HADD2.F32 R29, -RZ, R4.H0_H0 ;  /* 0x20000004ff1d7230 */ /* 0x004fe20000004100 */
[----:B------:R-:W-:Y:S06]  /*03d0*/  BRA `(.L_x_39179) ;  /* 0x0000000800c87947 */ /* 0x000fec0003800000 */
.L_x_39182:
        /* <DEDUP_REMOVED lines=8> */
.L_x_39185:
[----:B------:R-:W2:Y:S02]  /*0460*/  LDG.E.U16 R4, desc[UR36][R4.64] ;  /* 0x0000002404047981 */ /* 0x000ea4000c1e1500 */
[----:B--2---:R-:W-:Y:S01]  /*0470*/  HADD2.F32 R29, -RZ, R4.H0_H0 ;  /* 0x20000004ff1d7230 */ /* 0x004fe20000004100 */
[----:B------:R-:W-:Y:S06]  /*0480*/  BRA `(.L_x_39179) ;  /* 0x00000008009c7947 */ /* 0x000fec0003800000 */
.L_x_39184:
[----:B------:R-:W2:Y:S01]  /*0490*/  LDG.E.64 R4, desc[UR36][R4.64] ;  /* 0x0000002404047981 */ /* 0x000ea2000c1e1b00 */
[----:B------:R-:W-:Y:S01]  /*04a0*/  UMOV UR4, 0xf0000000 ;  /* 0xf000000000047882 */ /* 0x000fe20000000000 */
[----:B------:R-:W-:Y:S01]  /*04b0*/  UMOV UR5, 0x380fffff ;  /* 0x380fffff00057882 */ /* 0x000fe20000000000 */
[----:B--2---:R-:W0:Y:S01]  /*04c0*/  F2F.F32.F64 R29, R4 ;  /* 0x00000004001d7310 */ /* 0x004e220000301000 */
[----:B------:R-:W-:-:S14]  /*04d0*/  DSETP.GEU.AND P0, PT, |R4|, UR4, PT ;  /* 0x0000000404007e2a */ /* 0x000fdc000bf0e200 */
[----:B0-----:R-:W-:Y:S01]  /*04e0*/  @!P0 FMUL R29, R29, 1.175494350822287508e-38 ;  /* 0x008000001d1d8820 */ /* 0x001fe20000400000 */
[----:B------:R-:W-:Y:S06]  /*04f0*/  BRA `(.L_x_39179) ;  /* 0x0000000800807947 */ /* 0x000fec0003800000 */
.L_x_39174:
        /* <DEDUP_REMOVED lines=12> */
.L_x_39188:
[----:B------:R-:W2:Y:S01]  /*05c0*/  LDG.E.64 R4, desc[UR36][R4.64] ;  /* 0x0000002404047981 */ /* 0x000ea2000c1e1b00 */
[----:B------:R-:W-:Y:S01]  /*05d0*/  UMOV UR4, 0xf0000000 ;  /* 0xf000000000047882 */ /* 0x000fe20000000000 */
[----:B------:R-:W-:Y:S01]  /*05e0*/  UMOV UR5, 0x380fffff ;  /* 0x380fffff00057882 */ /* 0x000fe20000000000 */
[----:B--2---:R-:W0:Y:S01]  /*05f0*/  F2F.F32.F64 R29, R4 ;  /* 0x00000004001d7310 */ /* 0x004e220000301000 */
[----:B------:R-:W-:-:S14]  /*0600*/  DSETP.GEU.AND P0, PT, |R4|, UR4, PT ;  /* 0x0000000404007e2a */ /* 0x000fdc000bf0e200 */
[----:B0-----:R-:W-:Y:S01]  /*0610*/  @!P0 FMUL R29, R29, 1.175494350822287508e-38 ;  /* 0x008000001d1d8820 */ /* 0x001fe20000400000 */
[----:B------:R-:W-:Y:S06]  /*0620*/  BRA `(.L_x_39179) ;  /* 0x0000000800347947 */ /* 0x000fec0003800000 */
.L_x_39187:
        /* <DEDUP_REMOVED lines=26> */
.L_x_39190:
        /* <DEDUP_REMOVED lines=14> */
.L_x_39189:
[----:B------:R-:W2:Y:S02]  /*08b0*/  LDG.E.U16 R4, desc[UR36][R4.64] ;  /* 0x0000002404047981 */ /* 0x000ea4000c1e1500 */
[----:B--2---:R-:W-:Y:S01]  /*08c0*/  IMAD.U32 R29, R4, 0x10000, RZ ;  /* 0x00010000041d7824 */ /* 0x004fe200078e00ff */
[----:B------:R-:W-:Y:S06]  /*08d0*/  BRA `(.L_x_39179) ;  /* 0x0000000400887947 */ /* 0x000fec0003800000 */
.L_x_39186:
        /* <DEDUP_REMOVED lines=11> */
.L_x_39193:
        /* <DEDUP_REMOVED lines=20> */
.L_x_39195:
[----:B------:R-:W-:Y:S05]  /*0ad0*/  BSYNC B0 ;  /* 0x0000000000007941 */ /* 0x000fea0003800000 */
.L_x_39194:
[----:B------:R-:W-:Y:S01]  /*0ae0*/  IMAD.SHL.U32 R3, R3, 0x100000, RZ ;  /* 0x0010000003037824 */ /* 0x000fe200078e00ff */
[----:B------:R-:W-:-:S04]  /*0af0*/  LEA R0, R0, 0x3b800000, 0x17 ;  /* 0x3b80000000007811 */ /* 0x000fc800078eb8ff */
[----:B------:R-:W-:Y:S01]  /*0b00*/  LOP3.LUT R29, R0, R3, R29, 0xfe, !PT ;  /* 0x00000003001d7212 */ /* 0x000fe200078efe1d */
[----:B------:R-:W-:Y:S06]  /*0b10*/  BRA `(.L_x_39179) ;  /* 0x0000000000f87947 */ /* 0x000fec0003800000 */
.L_x_39192:
        /* <DEDUP_REMOVED lines=20> */
.L_x_39197:
[----:B------:R-:W-:Y:S05]  /*0c60*/  BSYNC B0 ;  /* 0x0000000000007941 */ /* 0x000fea0003800000 */
.L_x_39196:
[----:B------:R-:W-:Y:S01]  /*0c70*/  IMAD.SHL.U32 R3, R3, 0x200000, RZ ;  /* 0x0020000003037824 */ /* 0x000fe200078e00ff */
[----:B------:R-:W-:-:S04]  /*0c80*/  LEA R0, R0, 0x37800000, 0x17 ;  /* 0x3780000000007811 */ /* 0x000fc800078eb8ff */
[----:B------:R-:W-:Y:S01]  /*0c90*/  LOP3.LUT R29, R0, R3, R29, 0xfe, !PT ;  /* 0x00000003001d7212 */ /* 0x000fe200078efe1d */
[----:B------:R-:W-:Y:S06]  /*0ca0*/  BRA `(.L_x_39179) ;  /* 0x0000000000947947 */ /* 0x000fec0003800000 */
.L_x_39191:
        /* <DEDUP_REMOVED lines=14> */
.L_x_39178:
        /* <DEDUP_REMOVED lines=16> */
.L_x_39200:
[----:B------:R-:W-:Y:S01]  /*0e90*/  IMAD.MOV.U32 R29, RZ, RZ, RZ ;  /* 0x000000ffff1d7224 */ /* 0x000fe200078e00ff */
[----:B------:R-:W-:Y:S06]  /*0ea0*/  BRA `(.L_x_39179) ;  /* 0x0000000000147947 */ /* 0x000fec0003800000 */
.L_x_39199:
[----:B------:R-:W2:Y:S02]  /*0eb0*/  LDG.E.64 R4, desc[UR36][R4.64] ;  /* 0x0000002404047981 */ /* 0x000ea4000c1e1b00 */
[----:B--2---:R0:W1:Y:S01]  /*0ec0*/  I2F.U64 R29, R4 ;  /* 0x00000004001d7312 */ /* 0x0040620000301000 */
[----:B------:R-:W-:Y:S05]  /*0ed0*/  BRA `(.L_x_39179) ;  /* 0x0000000000087947 */ /* 0x000fea0003800000 */
.L_x_39198:
[----:B------:R-:W2:Y:S02]  /*0ee0*/  LDG.E R4, desc[UR36][R4.64] ;  /* 0x0000002404047981 */ /* 0x000ea4000c1e1900 */
[----:B--2---:R-:W-:-:S07]  /*0ef0*/  I2FP.F32.U32 R29, R4 ;  /* 0x00000004001d7245 */ /* 0x004fce0000201000 */
.L_x_39179:
[----:B------:R-:W-:Y:S05]  /*0f00*/  BSYNC B6 ;  /* 0x0000000000067941 */ /* 0x000fea0003800000 */
.L_x_39173:
[----:B------:R-:W2:Y:S02]  /*0f10*/  S2R R16, SR_TID.X ;  /* 0x0000000000107919 */ /* 0x000ea40000002100 */
[----:B--2---:R-:W-:-:S07]  /*0f20*/  VIADD R16, R16, 0x80 ;  /* 0x0000008010107836 */ /* 0x004fce0000000000 */
.L_x_39172:
[----:B------:R-:W-:Y:S05]  /*0f30*/  BSYNC B7 ;  /* 0x0000000000077941 */ /* 0x000fea0003800000 */
.L_x_39171:
        /* <DEDUP_REMOVED lines=25> */
.L_x_39207:
[----:B------:R-:W2:Y:S02]  /*10d0*/  LDG.E.U8 R4, desc[UR36][R4.64] ;  /* 0x0000002404047981 */ /* 0x000ea4000c1e1100 */
[----:B--2---:R-:W-:Y:S01]  /*10e0*/  I2FP.F32.U32 R27, R4 ;  /* 0x00000004001b7245 */ /* 0x004fe20000201000 */
[----:B------:R-:W-:Y:S06]  /*10f0*/  BRA `(.L_x_39209) ;  /* 0x0000000c002c7947 */ /* 0x000fec0003800000 */
.L_x_39206:
        /* <DEDUP_REMOVED lines=9> */
.L_x_39211:
[----:B------:R-:W2:Y:S02]  /*1190*/  LDG.E R4, desc[UR36][R4.64] ;  /* 0x0000002404047981 */ /* 0x000ea4000c1e1900 */
[----:B--2---:R-:W-:Y:S01]  /*11a0*/  I2FP.F32.S32 R27, R4 ;  /* 0x00000004001b7245 */ /* 0x004fe20000201400 */
[----:B------:R-:W-:Y:S06]  /*11b0*/  BRA `(.L_x_39209) ;  /* 0x0000000800fc7947 */ /* 0x000fec0003800000 */
.L_x_39210:
[----:B------:R-:W2:Y:S02]  /*11c0*/  LDG.E.U16 R4, desc[UR36][R4.64] ;  /* 0x0000002404047981 */ /* 0x000ea4000c1e1500 */
[----:B--2---:R0:W2:Y:S01]  /*11d0*/  I2F.S16 R27, R4 ;  /* 0x00000004001b7306 */ /* 0x0040a20000101400 */
[----:B------:R-:W-:Y:S05]  /*11e0*/  BRA `(.L_x_39209) ;  /* 0x0000000800f07947 */ /* 0x000fea0003800000 */
.L_x_39205:
        /* <DEDUP_REMOVED lines=8> */
.L_x_39213:
[----:B------:R-:W2:Y:S02]  /*1270*/  LDG.E.U16 R4, desc[UR36][R4.64] ;  /* 0x0000002404047981 */ /* 0x000ea4000c1e1500 */
[----:B--2---:R-:W-:Y:S01]  /*1280*/  HADD2.F32 R27, -RZ, R4.H0_H0 ;  /* 0x20000004ff1b7230 */ /* 0x004fe20000004100 */
[----:B------:R-:W-:Y:S06]  /*1290*/  BRA `(.L_x_39209) ;  /* 0x0000000800c47947 */ /* 0x000fec0003800000 */
.L_x_39212:
        /* <DEDUP_REMOVED lines=8> */
.L_x_39215:
[----:B------:R-:W2:Y:S02]  /*1320*/  LDG.E.U16 R4, desc[UR36][R4.64] ;  /* 0x0000002404047981 */ /* 0x000ea4000c1e1500 */
[----:B--2---:R-:W-:Y:S01]  /*1330*/  HADD2.F32 R27, -RZ, R4.H0_H0 ;  /* 0x20000004ff1b7230 */ /* 0x004fe20000004100 */
[----:B------:R-:W-:Y:S06]  /*1340*/  BRA `(.L_x_39209) ;  /* 0x0000000800987947 */ /* 0x000fec0003800000 */
.L_x_39214:
[----:B------:R-:W2:Y:S01]  /*1350*/  LDG.E.64 R4, desc[UR36][R4.64] ;  /* 0x0000002404047981 */ /* 0x000ea2000c1e1b00 */
[----:B------:R-:W-:Y:S01]  /*1360*/  UMOV UR4, 0xf0000000 ;  /* 0xf000000000047882 */ /* 0x000fe20000000000 */
[----:B------:R-:W-:Y:S01]  /*1370*/  UMOV UR5, 0x380fffff ;  /* 0x380fffff00057882 */ /* 0x000fe20000000000 */
[----:B--2---:R-:W0:Y:S01]  /*1380*/  F2F.F32.F64 R27, R4 ;  /* 0x00000004001b7310 */ /* 0x004e220000301000 */
[----:B------:R-:W-:-:S14]  /*1390*/  DSETP.GEU.AND P0, PT, |R4|, UR4, PT ;  /* 0x0000000404007e2a */ /* 0x000fdc000bf0e200 */
[----:B0-----:R-:W-:Y:S01]  /*13a0*/  @!P0 FMUL R27, R27, 1.175494350822287508e-38 ;  /* 0x008000001b1b8820 */ /* 0x001fe20000400000 */
[----:B------:R-:W-:Y:S06]  /*13b0*/  BRA `(.L_x_39209) ;  /* 0x00000008007c7947 */ /* 0x000fec0003800000 */
.L_x_39204:
        /* <DEDUP_REMOVED lines=12> */
.L_x_39218:
[----:B------:R-:W2:Y:S01]  /*1480*/  LDG.E.64 R4, desc[UR36][R4.64] ;  /* 0x0000002404047981 */ /* 0x000ea2000c1e1b00 */
[----:B------:R-:W-:Y:S01]  /*1490*/  UMOV UR4, 0xf0000000 ;  /* 0xf000000000047882 */ /* 0x000fe20000000000 */
[----:B------:R-:W-:Y:S01]  /*14a0*/  UMOV UR5, 0x380fffff ;  /* 0x380fffff00057882 */ /* 0x000fe20000000000 */
[----:B--2---:R-:W0:Y:S01]  /*14b0*/  F2F.F32.F64 R27, R4 ;  /* 0x00000004001b7310 */ /* 0x004e220000301000 */
[----:B------:R-:W-:-:S14]  /*14c0*/  DSETP.GEU.AND P0, PT, |R4|, UR4, PT ;  /* 0x0000000404007e2a */ /* 0x000fdc000bf0e200 */
[----:B0-----:R-:W-:Y:S01]  /*14d0*/  @!P0 FMUL R27, R27, 1.175494350822287508e-38 ;  /* 0x008000001b1b8820 */ /* 0x001fe20000400000 */
[----:B------:R-:W-:Y:S06]  /*14e0*/  BRA `(.L_x_39209) ;  /* 0x0000000800307947 */ /* 0x000fec0003800000 */
.L_x_39217:
        /* <DEDUP_REMOVED lines=26> */
.L_x_39220:
        /* <DEDUP_REMOVED lines=13> */
.L_x_39219:
[----:B------:R-:W2:Y:S02]  /*1760*/  LDG.E.U16 R4, desc[UR36][R4.64] ;  /* 0x0000002404047981 */ /* 0x000ea4000c1e1500 */
[----:B--2---:R-:W-:Y:S01]  /*1770*/  IMAD.U32 R27, R4, 0x10000, RZ ;  /* 0x00010000041b7824 */ /* 0x004fe200078e00ff */
[----:B------:R-:W-:Y:S06]  /*1780*/  BRA `(.L_x_39209) ;  /* 0x0000000400887947 */ /* 0x000fec0003800000 */
.L_x_39216:
        /* <DEDUP_REMOVED lines=11> */
.L_x_39223:
        /* <DEDUP_REMOVED lines=20> */
.L_x_39225:
[----:B------:R-:W-:Y:S05]  /*1980*/  BSYNC B0 ;  /* 0x0000000000007941 */ /* 0x000fea0003800000 */
.L_x_39224:
[----:B------:R-:W-:Y:S01]  /*1990*/  IMAD.SHL.U32 R3, R3, 0x100000, RZ ;  /* 0x0010000003037824 */ /* 0x000fe200078e00ff */
[----:B------:R-:W-:-:S04]  /*19a0*/  LEA R0, R0, 0x3b800000, 0x17 ;  /* 0x3b80000000007811 */ /* 0x000fc800078eb8ff */
[----:B------:R-:W-:Y:S01]  /*19b0*/  LOP3.LUT R27, R0, R3, R27, 0xfe, !PT ;  /* 0x00000003001b7212 */ /* 0x000fe200078efe1b */
[----:B------:R-:W-:Y:S06]  /*19c0*/  BRA `(.L_x_39209) ;  /* 0x0000000000f87947 */ /* 0x000fec0003800000 */
.L_x_39222:
        /* <DEDUP_REMOVED lines=20> */
.L_x_39227:
[----:B------:R-:W-:Y:S05]  /*1b10*/  BSYNC B0 ;  /* 0x0000000000007941 */ /* 0x000fea0003800000 */
.L_x_39226:
[----:B------:R-:W-:Y:S01]  /*1b20*/  IMAD.SHL.U32 R3, R3, 0x200000, RZ ;  /* 0x0020000003037824 */ /* 0x000fe200078e00ff */
[----:B------:R-:W-:-:S04]  /*1b30*/  LEA R0, R0, 0x37800000, 0x17 ;  /* 0x3780000000007811 */ /* 0x000fc800078eb8ff */
[----:B------:R-:W-:Y:S01]  /*1b40*/  LOP3.LUT R27, R0, R3, R27, 0xfe, !PT ;  /* 0x00000003001b7212 */ /* 0x000fe200078efe1b */
[----:B------:R-:W-:Y:S06]  /*1b50*/  BRA `(.L_x_39209) ;  /* 0x0000000000947947 */ /* 0x000fec0003800000 */
.L_x_39221:
        /* <DEDUP_REMOVED lines=14> */
.L_x_39208:
        /* <DEDUP_REMOVED lines=16> */
.L_x_39230:
[----:B------:R-:W-:Y:S01]  /*1d40*/  IMAD.MOV.U32 R27, RZ, RZ, RZ ;  /* 0x000000ffff1b7224 */ /* 0x000fe200078e00ff */
[----:B------:R-:W-:Y:S06]  /*1d50*/  BRA `(.L_x_39209) ;  /* 0x0000000000147947 */ /* 0x000fec0003800000 */
.L_x_39229:
[----:B------:R-:W2:Y:S02]  /*1d60*/  LDG.E.64 R4, desc[UR36][R4.64] ;  /* 0x0000002404047981 */ /* 0x000ea4000c1e1b00 */
[----:B--2---:R0:W2:Y:S01]  /*1d70*/  I2F.U64 R27, R4 ;  /* 0x00000004001b7312 */ /* 0x0040a20000301000 */
[----:B------:R-:W-:Y:S05]  /*1d80*/  BRA `(.L_x_39209) ;  /* 0x0000000000087947 */ /* 0x000fea0003800000 */
.L_x_39228:
[----:B------:R-:W2:Y:S02]  /*1d90*/  LDG.E R4, desc[UR36][R4.64] ;  /* 0x0000002404047981 */ /* 0x000ea4000c1e1900 */
[----:B--2---:R-:W-:-:S07]  /*1da0*/  I2FP.F32.U32 R27, R4 ;  /* 0x00000004001b7245 */ /* 0x004fce0000201000 */
.L_x_39209:
[----:B------:R-:W-:Y:S05]  /*1db0*/  BSYNC B6 ;  /* 0x0000000000067941 */ /* 0x000fea0003800000 */
.L_x_39203:
[----:B------:R-:W-:-:S07]  /*1dc0*/  VIADD R16, R16, 0x80 ;  /* 0x0000008010107836 */ /* 0x000fce0000000000 */
.L_x_39202:
[----:B------:R-:W-:Y:S05]  /*1dd0*/  BSYNC B7 ;  /* 0x0000000000077941 */ /* 0x000fea0003800000 */
.L_x_39201:
        /* <DEDUP_REMOVED lines=27> */
.L_x_39237:
[----:B------:R-:W2:Y:S02]  /*1f90*/  LDG.E.U8 R4, desc[UR36][R4.64] ;  /* 0x0000002404047981 */ /* 0x000ea4000c1e1100 */
[----:B--2---:R-:W-:Y:S01]  /*1fa0*/  I2FP.F32.U32 R23, R4 ;  /* 0x0000000400177245 */ /* 0x004fe20000201000 */
[----:B------:R-:W-:Y:S06]  /*1fb0*/  BRA `(.L_x_39239) ;  /* 0x0000000c002c7947 */ /* 0x000fec0003800000 */
.L_x_39236:
        /* <DEDUP_REMOVED lines=9> */
.L_x_39241:
[----:B------:R-:W2:Y:S02]  /*2050*/  LDG.E R4, desc[UR36][R4.64] ;  /* 0x0000002404047981 */ /* 0x000ea4000c1e1900 */
[----:B--2---:R-:W-:Y:S01]  /*2060*/  I2FP.F32.S32 R23, R4 ;  /* 0x0000000400177245 */ /* 0x004fe20000201400 */
[----:B------:R-:W-:Y:S06]  /*2070*/  BRA `(.L_x_39239) ;  /* 0x0000000800fc7947 */ /* 0x000fec0003800000 */
.L_x_39240:
[----:B------:R-:W2:Y:S02]  /*2080*/  LDG.E.U16 R4, desc[UR36][R4.64] ;  /* 0x0000002404047981 */ /* 0x000ea4000c1e1500 */
[----:B--2---:R4:W0:Y:S01]  /*2090*/  I2F.S16 R23, R4 ;  /* 0x0000000400177306 */ /* 0x0048220000101400 */
[----:B------:R-:W-:Y:S05]  /*20a0*/  BRA `(.L_x_39239) ;  /* 0x0000000800f07947 */ /* 0x000fea0003800000 */
.L_x_39235:
        /* <DEDUP_REMOVED lines=8> */
.L_x_39243:
[----:B------:R-:W2:Y:S02]  /*2130*/  LDG.E.U16 R4, desc[UR36][R4.64] ;  /* 0x0000002404047981 */ /* 0x000ea4000c1e1500 */
[----:B--2---:R-:W-:Y:S01]  /*2140*/  HADD2.F32 R23, -RZ, R4.H0_H0 ;  /* 0x20000004ff177230 */ /* 0x004fe20000004100 */
[----:B------:R-:W-:Y:S06]  /*2150*/  BRA `(.L_x_39239) ;  /* 0x0000000800c47947 */ /* 0x000fec0003800000 */
.L_x_39242:
        /* <DEDUP_REMOVED lines=8> */
.L_x_39245:
[----:B------:R-:W2:Y:S02]  /*21e0*/  LDG.E.U16 R4, desc[UR36][R4.64] ;  /* 0x0000002404047981 */ /* 0x000ea4000c1e1500 */
[----:B--2---:R-:W-:Y:S01]  /*21f0*/  HADD2.F32 R23, -RZ, R4.H0_H0 ;  /* 0x20000004ff177230 */ /* 0x004fe20000004100 */
[----:B------:R-:W-:Y:S06]  /*2200*/  BRA `(.L_x_39239) ;  /* 0x0000000800987947 */ /* 0x000fec0003800000 */
.L_x_39244:
[----:B------:R-:W2:Y:S01]  /*2210*/  LDG.E.64 R4, desc[UR36][R4.64] ;  /* 0x0000002404047981 */ /* 0x000ea2000c1e1b00 */
[----:B------:R-:W-:Y:S01]  /*2220*/  UMOV UR4, 0xf0000000 ;  /* 0xf000000000047882 */ /* 0x000fe20000000000 */
[----:B------:R-:W-:Y:S01]  /*2230*/  UMOV UR5, 0x380fffff ;  /* 0x380fffff00057882 */ /* 0x000fe20000000000 */
[----:B--2---:R-:W0:Y:S01]  /*2240*/  F2F.F32.F64 R23, R4 ;  /* 0x0000000400177310 */ /* 0x004e220000301000 */
[----:B------:R-:W-:-:S14]  /*2250*/  DSETP.GEU.AND P0, PT, |R4|, UR4, PT ;  /* 0x0000000404007e2a */ /* 0x000fdc000bf0e200 */
[----:B0-----:R-:W-:Y:S01]  /*2260*/  @!P0 FMUL R23, R23, 1.175494350822287508e-38 ;  /* 0x0080000017178820 */ /* 0x001fe20000400000 */
[----:B------:R-:W-:Y:S06]  /*2270*/  BRA `(.L_x_39239) ;  /* 0x00000008007c7947 */ /* 0x000fec0003800000 */
.L_x_39234:
        /* <DEDUP_REMOVED lines=12> */
.L_x_39248:
[----:B------:R-:W2:Y:S01]  /*2340*/  LDG.E.64 R4, desc[UR36][R4.64] ;  /* 0x0000002404047981 */ /* 0x000ea2000c1e1b00 */
[----:B------:R-:W-:Y:S01]  /*2350*/  UMOV UR4, 0xf0000000 ;  /* 0xf000000000047882 */ /* 0x000fe20000000000 */
[----:B------:R-:W-:Y:S01]  /*2360*/  UMOV UR5, 0x380fffff ;  /* 0x380fffff00057882 */ /* 0x000fe20000000000 */
[----:B--2---:R-:W0:Y:S01]  /*2370*/  F2F.F32.F64 R23, R4 ;  /* 0x0000000400177310 */ /* 0x004e220000301000 */
[----:B------:R-:W-:-:S14]  /*2380*/  DSETP.GEU.AND P0, PT, |R4|, UR4, PT ;  /* 0x0000000404007e2a */ /* 0x000fdc000bf0e200 */
[----:B0-----:R-:W-:Y:S01]  /*2390*/  @!P0 FMUL R23, R23, 1.175494350822287508e-38 ;  /* 0x0080000017178820 */ /* 0x001fe20000400000 */
[----:B------:R-:W-:Y:S06]  /*23a0*/  BRA `(.L_x_39239) ;  /* 0x0000000800307947 */ /* 0x000fec0003800000 */
.L_x_39247:
        /* <DEDUP_REMOVED lines=26> */
.L_x_39250:
        /* <DEDUP_REMOVED lines=13> */
.L_x_39249:
[----:B------:R-:W2:Y:S02]  /*2620*/  LDG.E.U16 R4, desc[UR36][R4.64] ;  /* 0x0000002404047981 */ /* 0x000ea4000c1e1500 */
[----:B--2---:R-:W-:Y:S01]  /*2630*/  IMAD.U32 R23, R4, 0x10000, RZ ;  /* 0x0001000004177824 */ /* 0x004fe200078e00ff */
[----:B------:R-:W-:Y:S06]  /*2640*/  BRA `(.L_x_39239) ;  /* 0x0000000400887947 */ /* 0x000fec0003800000 */
.L_x_39246:
        /* <DEDUP_REMOVED lines=11> */
.L_x_39253:
        /* <DEDUP_REMOVED lines=20> */
.L_x_39255:
[----:B------:R-:W-:Y:S05]  /*2840*/  BSYNC B0 ;  /* 0x0000000000007941 */ /* 0x000fea0003800000 */
.L_x_39254:
[----:B------:R-:W-:Y:S01]  /*2850*/  IMAD.SHL.U32 R3, R3, 0x100000, RZ ;  /* 0x0010000003037824 */ /* 0x000fe200078e00ff */
[----:B------:R-:W-:-:S04]  /*2860*/  LEA R0, R0, 0x3b800000, 0x17 ;  /* 0x3b80000000007811 */ /* 0x000fc800078eb8ff */
[----:B------:R-:W-:Y:S01]  /*2870*/  LOP3.LUT R23, R0, R3, R23, 0xfe, !PT ;  /* 0x0000000300177212 */ /* 0x000fe200078efe17 */
[----:B------:R-:W-:Y:S06]  /*2880*/  BRA `(.L_x_39239) ;  /* 0x0000000000f87947 */ /* 0x000fec0003800000 */
.L_x_39252:
        /* <DEDUP_REMOVED lines=20> */
.L_x_39257:
[----:B------:R-:W-:Y:S05]  /*29d0*/  BSYNC B0 ;  /* 0x0000000000007941 */ /* 0x000fea0003800000 */
.L_x_39256:
[----:B------:R-:W-:Y:S01]  /*29e0*/  IMAD.SHL.U32 R3, R3, 0x200000, RZ ;  /* 0x0020000003037824 */ /* 0x000fe200078e00ff */
[----:B------:R-:W-:-:S04]  /*29f0*/  LEA R0, R0, 0x37800000, 0x17 ;  /* 0x3780000000007811 */ /* 0x000fc800078eb8ff */
[----:B------:R-:W-:Y:S01]  /*2a00*/  LOP3.LUT R23, R0, R3, R23, 0xfe, !PT ;  /* 0x0000000300177212 */ /* 0x000fe200078efe17 */
[----:B------:R-:W-:Y:S06]  /*2a10*/  BRA `(.L_x_39239) ;  /* 0x0000000000947947 */ /* 0x000fec0003800000 */
.L_x_39251:
        /* <DEDUP_REMOVED lines=14> */
.L_x_39238:
        /* <DEDUP_REMOVED lines=16> */
.L_x_39260:
[----:B------:R-:W-:Y:S01]  /*2c00*/  IMAD.MOV.U32 R23, RZ, RZ, RZ ;  /* 0x000000ffff177224 */ /* 0x000fe200078e00ff */
[----:B------:R-:W-:Y:S06]  /*2c10*/  BRA `(.L_x_39239) ;  /* 0x0000000000147947 */ /* 0x000fec0003800000 */
.L_x_39259:
[----:B------:R-:W2:Y:S02]  /*2c20*/  LDG.E.64 R4, desc[UR36][R4.64] ;  /* 0x0000002404047981 */ /* 0x000ea4000c1e1b00 */
[----:B--2---:R0:W2:Y:S01]  /*2c30*/  I2F.U64 R23, R4 ;  /* 0x0000000400177312 */ /* 0x0040a20000301000 */
[----:B------:R-:W-:Y:S05]  /*2c40*/  BRA `(.L_x_39239) ;  /* 0x0000000000087947 */ /* 0x000fea0003800000 */
.L_x_39258:
[----:B------:R-:W2:Y:S02]  /*2c50*/  LDG.E R4, desc[UR36][R4.64] ;  /* 0x0000002404047981 */ /* 0x000ea4000c1e1900 */
[----:B--2---:R-:W-:-:S07]  /*2c60*/  I2FP.F32.U32 R23, R4 ;  /* 0x0000000400177245 */ /* 0x004fce0000201000 */
.L_x_39239:
[----:B------:R-:W-:Y:S05]  /*2c70*/  BSYNC B6 ;  /* 0x0000000000067941 */ /* 0x000fea0003800000 */
.L_x_39233:
[----:B------:R-:W-:-:S07]  /*2c80*/  VIADD R16, R16, 0x80 ;  /* 0x0000008010107836 */ /* 0x000fce0000000000 */
.L_x_39232:
[----:B------:R-:W-:Y:S05]  /*2c90*/  BSYNC B7 ;  /* 0x0000000000077941 */ /* 0x000fea0003800000 */
.L_x_39231:
        /* <DEDUP_REMOVED lines=23> */
.L_x_39266:
[----:B------:R-:W2:Y:S02]  /*2e10*/  LDG.E.U8 R4, desc[UR36][R4.64] ;  /* 0x0000002404047981 */ /* 0x000ea4000c1e1100 */
[----:B--2---:R-:W-:Y:S01]  /*2e20*/  I2FP.F32.U32 R19, R4 ;  /* 0x0000000400137245 */ /* 0x004fe20000201000 */
[----:B------:R-:W-:Y:S06]  /*2e30*/  BRA `(.L_x_39262) ;  /* 0x0000000c00207947 */ /* 0x000fec0003800000 */
.L_x_39265:
        /* <DEDUP_REMOVED lines=9> */
.L_x_39269:
[----:B------:R-:W2:Y:S02]  /*2ed0*/  LDG.E R4, desc[UR36][R4.64] ;  /* 0x0000002404047981 */ /* 0x000ea4000c1e1900 */
[----:B--2---:R-:W-:Y:S01]  /*2ee0*/  I2FP.F32.S32 R19, R4 ;  /* 0x0000000400137245 */ /* 0x004fe20000201400 */
[----:B------:R-:W-:Y:S06]  /*2ef0*/  BRA `(.L_x_39262) ;  /* 0x0000000800f07947 */ /* 0x000fec0003800000 */
.L_x_39268:
[----:B------:R-:W2:Y:S02]  /*2f00*/  LDG.E.U16 R4, desc[UR36][R4.64] ;  /* 0x0000002404047981 */ /* 0x000ea4000c1e1500 */
[----:B--2---:R0:W2:Y:S01]  /*2f10*/  I2F.S16 R19, R4 ;  /* 0x0000000400137306 */ /* 0x0040a20000101400 */
[----:B------:R-:W-:Y:S05]  /*2f20*/  BRA `(.L_x_39262) ;  /* 0x0000000800e47947 */ /* 0x000fea0003800000 */
.L_x_39264:
        /* <DEDUP_REMOVED lines=8> */
.L_x_39271:
[----:B------:R-:W2:Y:S02]  /*2fb0*/  LDG.E.U16 R4, desc[UR36][R4.64] ;  /* 0x0000002404047981 */ /* 0x000ea4000c1e1500 */
[----:B--2---:R-:W-:Y:S01]  /*2fc0*/  HADD2.F32 R19, -RZ, R4.H0_H0 ;  /* 0x20000004ff137230 */ /* 0x004fe20000004100 */
[----:B------:R-:W-:Y:S06]  /*2fd0*/  BRA `(.L_x_39262) ;  /* 0x0000000800b87947 */ /* 0x000fec0003800000 */
.L_x_39270:
        /* <DEDUP_REMOVED lines=8> */
.L_x_39273:
[----:B------:R-:W2:Y:S02]  /*3060*/  LDG.E.U16 R4, desc[UR36][R4.64] ;  /* 0x0000002404047981 */ /* 0x000ea4000c1e1500 */
[----:B--2---:R-:W-:Y:S01]  /*3070*/  HADD2.F32 R19, -RZ, R4.H0_H0 ;  /* 0x20000004ff137230 */ /* 0x004fe20000004100 */
[----:B------:R-:W-:Y:S06]  /*3080*/  BRA `(.L_x_39262) ;  /* 0x00000008008c7947 */ /* 0x000fec0003800000 */
.L_x_39272:
[----:B------:R-:W2:Y:S01]  /*3090*/  LDG.E.64 R4, desc[UR36][R4.64] ;  /* 0x0000002404047981 */ /* 0x000ea2000c1e1b00 */
[----:B------:R-:W-:Y:S01]  /*30a0*/  UMOV UR4, 0xf0000000 ;  /* 0xf000000000047882 */ /* 0x000fe20000000000 */
[----:B------:R-:W-:Y:S01]  /*30b0*/  UMOV UR5, 0x380fffff ;  /* 0x380fffff00057882 */ /* 0x000fe20000000000 */
[----:B--2---:R-:W0:Y:S01]  /*30c0*/  F2F.F32.F64 R19, R4 ;  /* 0x0000000400137310 */ /* 0x004e220000301000 */
[----:B------:R-:W-:-:S14]  /*30d0*/  DSETP.GEU.AND P0, PT, |R4|, UR4, PT ;  /* 0x0000000404007e2a */ /* 0x000fdc000bf0e200 */
[----:B0-----:R-:W-:Y:S01]  /*30e0*/  @!P0 FMUL R19, R19, 1.175494350822287508e-38 ;  /* 0x0080000013138820 */ /* 0x001fe20000400000 */
[----:B------:R-:W-:Y:S06]  /*30f0*/  BRA `(.L_x_39262) ;  /* 0x0000000800707947 */ /* 0x000fec0003800000 */
.L_x_39263:
        /* <DEDUP_REMOVED lines=12> */
.L_x_39276:
[----:B------:R-:W2:Y:S01]  /*31c0*/  LDG.E.64 R4, desc[UR36][R4.64] ;  /* 0x0000002404047981 */ /* 0x000ea2000c1e1b00 */
[----:B------:R-:W-:Y:S01]  /*31d0*/  UMOV UR4, 0xf0000000 ;  /* 0xf000000000047882 */ /* 0x000fe20000000000 */
[----:B------:R-:W-:Y:S01]  /*31e0*/  UMOV UR5, 0x380fffff ;  /* 0x380fffff00057882 */ /* 0x000fe20000000000 */
[----:B--2---:R-:W0:Y:S01]  /*31f0*/  F2F.F32.F64 R19, R4 ;  /* 0x0000000400137310 */ /* 0x004e220000301000 */
[----:B------:R-:W-:-:S14]  /*3200*/  DSETP.GEU.AND P0, PT, |R4|, UR4, PT ;  /* 0x0000000404007e2a */ /* 0x000fdc000bf0e200 */
[----:B0-----:R-:W-:Y:S01]  /*3210*/  @!P0 FMUL R19, R19, 1.175494350822287508e-38 ;  /* 0x0080000013138820 */ /* 0x001fe20000400000 */
[----:B------:R-:W-:Y:S06]  /*3220*/  BRA `(.L_x_39262) ;  /* 0x0000000800247947 */ /* 0x000fec0003800000 */
.L_x_39275:
        /* <DEDUP_REMOVED lines=26> */
.L_x_39278:
        /* <DEDUP_REMOVED lines=13> */
.L_x_39277:
[----:B------:R-:W2:Y:S02]  /*34a0*/  LDG.E.U16 R4, desc[UR36][R4.64] ;  /* 0x0000002404047981 */ /* 0x000ea4000c1e1500 */
[----:B--2---:R-:W-:Y:S01]  /*34b0*/  IMAD.U32 R19, R4, 0x10000, RZ ;  /* 0x0001000004137824 */ /* 0x004fe200078e00ff */
[----:B------:R-:W-:Y:S06]  /*34c0*/  BRA `(.L_x_39262) ;  /* 0x00000004007c7947 */ /* 0x000fec0003800000 */
.L_x_39274:
        /* <DEDUP_REMOVED lines=11> */
.L_x_39281:
        /* <DEDUP_REMOVED lines=19> */
.L_x_39283:
[----:B------:R-:W-:Y:S05]  /*36b0*/  BSYNC B0 ;  /* 0x0000000000007941 */ /* 0x000fea0003800000 */
.L_x_39282:
[----:B------:R-:W-:Y:S01]  /*36c0*/  IMAD.SHL.U32 R3, R3, 0x100000, RZ ;  /* 0x0010000003037824 */ /* 0x000fe200078e00ff */
[----:B------:R-:W-:-:S04]  /*36d0*/  LEA R0, R0, 0x3b800000, 0x17 ;  /* 0x3b80000000007811 */ /* 0x000fc800078eb8ff */
[----:B------:R-:W-:Y:S01]  /*36e0*/  LOP3.LUT R19, R0, R3, R19, 0xfe, !PT ;  /* 0x0000000300137212 */ /* 0x000fe200078efe13 */
[----:B------:R-:W-:Y:S06]  /*36f0*/  BRA `(.L_x_39262) ;  /* 0x0000000000f07947 */ /* 0x000fec0003800000 */
.L_x_39280:
        /* <DEDUP_REMOVED lines=19> */
.L_x_39285:
[----:B------:R-:W-:Y:S05]  /*3830*/  BSYNC B0 ;  /* 0x0000000000007941 */ /* 0x000fea0003800000 */
.L_x_39284:
[----:B------:R-:W-:Y:S01]  /*3840*/  IMAD.SHL.U32 R3, R3, 0x200000, RZ ;  /* 0x0020000003037824 */ /* 0x000fe200078e00ff */
[----:B------:R-:W-:-:S04]  /*3850*/  LEA R0, R0, 0x37800000, 0x17 ;  /* 0x3780000000007811 */ /* 0x000fc800078eb8ff */
[----:B------:R-:W-:Y:S01]  /*3860*/  LOP3.LUT R19, R0, R3, R19, 0xfe, !PT ;  /* 0x0000000300137212 */ /* 0x000fe200078efe13 */
[----:B------:R-:W-:Y:S06]  /*3870*/  BRA `(.L_x_39262) ;  /* 0x0000000000907947 */ /* 0x000fec0003800000 */
.L_x_39279:
        /* <DEDUP_REMOVED lines=14> */
.L_x_39267:
        /* <DEDUP_REMOVED lines=16> */
.L_x_39288:
[----:B------:R-:W-:Y:S05]  /*3a60*/  BRA `(.L_x_39262) ;  /* 0x0000000000147947 */ /* 0x000fea0003800000 */
.L_x_39287:
[----:B------:R-:W2:Y:S02]  /*3a70*/  LDG.E.64 R4, desc[UR36][R4.64] ;  /* 0x0000002404047981 */ /* 0x000ea4000c1e1b00 */
[----:B--2---:R0:W2:Y:S01]  /*3a80*/  I2F.U64 R19, R4 ;  /* 0x0000000400137312 */ /* 0x0040a20000301000 */
[----:B------:R-:W-:Y:S05]  /*3a90*/  BRA `(.L_x_39262) ;  /* 0x0000000000087947 */ /* 0x000fea0003800000 */
.L_x_39286:
[----:B------:R-:W2:Y:S02]  /*3aa0*/  LDG.E R4, desc[UR36][R4.64] ;  /* 0x0000002404047981 */ /* 0x000ea4000c1e1900 */
[----:B--2---:R-:W-:-:S07]  /*3ab0*/  I2FP.F32.U32 R19, R4 ;  /* 0x0000000400137245 */ /* 0x004fce0000201000 */
.L_x_39262:
[----:B------:R-:W-:Y:S05]  /*3ac0*/  BSYNC B6 ;  /* 0x0000000000067941 */ /* 0x000fea0003800000 */
.L_x_39261:
[----:B------:R-:W0:Y:S01]  /*3ad0*/  S2R R25, SR_TID.X ;  /* 0x0000000000197919 */ /* 0x000e220000002100 */
[----:B------:R-:W-:Y:S01]  /*3ae0*/  BSSY B1, `(.L_x_39289) ;  /* 0x000004d000017945 */ /* 0x000fe20003800000 */
[----:B0-----:R-:W-:-:S13]  /*3af0*/  ISETP.GE.AND P1, PT, R25, R17, PT ;  /* 0x000000111900720c */ /* 0x001fda0003f26270 */
[----:B------:R-:W-:Y:S05]  /*3b00*/  @P1 BRA `(.L_x_39290) ;  /* 0x0000000400281947 */ /* 0x000fea0003800000 */
[----:B--2-4-:R-:W1:Y:S01]  /*3b10*/  LDC R4, c[0x0][0x218] ;  /* 0x00008600ff047b82 */ /* 0x014e620000000800 */
[----:B------:R-:W-:Y:S01]  /*3b20*/  BSSY B0, `(.L_x_39291) ;  /* 0x0000040000007945 */ /* 0x000fe20003800000 */
[C---:B-1-3-5:R-:W-:Y:S01]  /*3b30*/  FSETP.GEU.FTZ.AND P0, PT, |R4|.reuse, |R29|, PT ;  /* 0x4000001d0400720b */ /* 0x06afe20003f1e200 */
        /* <DEDUP_REMOVED lines=25> */
.L_x_39296:
[----:B------:R-:W-:Y:S01]  /*3cd0*/  FSETP.GEU.FTZ.AND P0, PT, R6, -R8, PT ;  /* 0x800000080600720b */ /* 0x000fe20003f1e000 */
[----:B------:R-:W-:-:S12]  /*3ce0*/  FADD.FTZ R0, R0, -1 ;  /* 0xbf80000000007421 */ /* 0x000fd80000010000 */
[----:B------:R-:W-:-:S07]  /*3cf0*/  @!P0 FADD.FTZ R0, R0, -1 ;  /* 0xbf80000000008421 */ /* 0x000fce0000010000 */
.L_x_39295:
[----:B------:R-:W-:Y:S05]  /*3d00*/  BSYNC B2 ;  /* 0x0000000000027941 */ /* 0x000fea0003800000 */
.L_x_39294:
[----:B------:R-:W-:Y:S01]  /*3d10*/  FFMA.FTZ R3, -R8, R0, R3 ;  /* 0x0000000008037223 */ /* 0x000fe20000010103 */
[----:B------:R-:W-:Y:S06]  /*3d20*/  BRA `(.L_x_39292) ;  /* 0x00000000007c7947 */ /* 0x000fec0003800000 */
.L_x_39293:
        /* <DEDUP_REMOVED lines=15> */
.L_x_39299:
        /* <DEDUP_REMOVED lines=13> */
.L_x_39298:
[----:B------:R-:W-:Y:S05]  /*3ef0*/  BSYNC B2 ;  /* 0x0000000000027941 */ /* 0x000fea0003800000 */
.L_x_39297:
[----:B------:R-:W-:-:S04]  /*3f00*/  FMUL.FTZ R0, R3, 1.1920928955078125e-07 ;  /* 0x3400000003007820 */ /* 0x000fc80000410000 */
[----:B------:R-:W-:-:S07]  /*3f10*/  FMUL.FTZ R3, R9, R0 ;  /* 0x0000000009037220 */ /* 0x000fce0000410000 */
.L_x_39292:
[----:B------:R-:W-:Y:S05]  /*3f20*/  BSYNC B0 ;  /* 0x0000000000007941 */ /* 0x000fea0003800000 */
.L_x_39291:
        /* <DEDUP_REMOVED lines=8> */
.L_x_39290:
[----:B------:R-:W-:Y:S05]  /*3fb0*/  BSYNC B1 ;  /* 0x0000000000017941 */ /* 0x000fea0003800000 */
.L_x_39289:
        /* <DEDUP_REMOVED lines=32> */
.L_x_39307:
[----:B------:R-:W-:Y:S01]  /*41c0*/  FSETP.GEU.FTZ.AND P0, PT, R8, -R10, PT ;  /* 0x8000000a0800720b */ /* 0x000fe20003f1e000 */
[----:B------:R-:W-:-:S12]  /*41d0*/  FADD.FTZ R0, R0, -1 ;  /* 0xbf80000000007421 */ /* 0x000fd80000010000 */
[----:B------:R-:W-:-:S07]  /*41e0*/  @!P0 FADD.FTZ R0, R0, -1 ;  /* 0xbf80000000008421 */ /* 0x000fce0000010000 */
.L_x_39306:
[----:B------:R-:W-:Y:S05]  /*41f0*/  BSYNC B2 ;  /* 0x0000000000027941 */ /* 0x000fea0003800000 */
.L_x_39305:
[----:B------:R-:W-:Y:S01]  /*4200*/  FFMA.FTZ R3, -R10, R0, R3 ;  /* 0x000000000a037223 */ /* 0x000fe20000010103 */
[----:B------:R-:W-:Y:S06]  /*4210*/  BRA `(.L_x_39303) ;  /* 0x00000000007c7947 */ /* 0x000fec0003800000 */
.L_x_39304:
        /* <DEDUP_REMOVED lines=15> */
.L_x_39310:
        /* <DEDUP_REMOVED lines=13> */
.L_x_39309:
[----:B------:R-:W-:Y:S05]  /*43e0*/  BSYNC B2 ;  /* 0x0000000000027941 */ /* 0x000fea0003800000 */
.L_x_39308:
[----:B------:R-:W-:-:S04]  /*43f0*/  FMUL.FTZ R0, R3, 1.1920928955078125e-07 ;  /* 0x3400000003007820 */ /* 0x000fc80000410000 */
[----:B------:R-:W-:-:S07]  /*4400*/  FMUL.FTZ R3, R9, R0 ;  /* 0x0000000009037220 */ /* 0x000fce0000410000 */
.L_x_39303:
[----:B------:R-:W-:Y:S05]  /*4410*/  BSYNC B0 ;  /* 0x0000000000007941 */ /* 0x000fea0003800000 */
.L_x_39302:
        /* <DEDUP_REMOVED lines=8> */
.L_x_39301:
[----:B------:R-:W-:Y:S05]  /*44a0*/  BSYNC B1 ;  /* 0x0000000000017941 */ /* 0x000fea0003800000 */
.L_x_39300:
        /* <DEDUP_REMOVED lines=32> */
.L_x_39318:
[----:B------:R-:W-:Y:S01]  /*46b0*/  FSETP.GEU.FTZ.AND P0, PT, R8, -R10, PT ;  /* 0x8000000a0800720b */ /* 0x000fe20003f1e000 */
[----:B------:R-:W-:-:S12]  /*46c0*/  FADD.FTZ R0, R0, -1 ;  /* 0xbf80000000007421 */ /* 0x000fd80000010000 */
[----:B------:R-:W-:-:S07]  /*46d0*/  @!P0 FADD.FTZ R0, R0, -1 ;  /* 0xbf80000000008421 */ /* 0x000fce0000010000 */
.L_x_39317:
[----:B------:R-:W-:Y:S05]  /*46e0*/  BSYNC B2 ;  /* 0x0000000000027941 */ /* 0x000fea0003800000 */
.L_x_39316:
[----:B------:R-:W-:Y:S01]  /*46f0*/  FFMA.FTZ R3, -R10, R0, R3 ;  /* 0x000000000a037223 */ /* 0x000fe20000010103 */
[----:B------:R-:W-:Y:S06]  /*4700*/  BRA `(.L_x_39314) ;  /* 0x00000000007c7947 */ /* 0x000fec0003800000 */
.L_x_39315:
        /* <DEDUP_REMOVED lines=15> */
.L_x_39321:
        /* <DEDUP_REMOVED lines=13> */
.L_x_39320:
[----:B------:R-:W-:Y:S05]  /*48d0*/  BSYNC B2 ;  /* 0x0000000000027941 */ /* 0x000fea0003800000 */
.L_x_39319:
[----:B------:R-:W-:-:S04]  /*48e0*/  FMUL.FTZ R0, R3, 1.1920928955078125e-07 ;  /* 0x3400000003007820 */ /* 0x000fc80000410000 */
[----:B------:R-:W-:-:S07]  /*48f0*/  FMUL.FTZ R3, R9, R0 ;  /* 0x0000000009037220 */ /* 0x000fce0000410000 */
.L_x_39314:
[----:B------:R-:W-:Y:S05]  /*4900*/  BSYNC B0 ;  /* 0x0000000000007941 */ /* 0x000fea0003800000 */
.L_x_39313:
        /* <DEDUP_REMOVED lines=8> */
.L_x_39312:
[----:B------:R-:W-:Y:S05]  /*4990*/  BSYNC B1 ;  /* 0x0000000000017941 */ /* 0x000fea0003800000 */
.L_x_39311:
        /* <DEDUP_REMOVED lines=32> */
.L_x_39329:
[----:B------:R-:W-:Y:S01]  /*4ba0*/  FSETP.GEU.FTZ.AND P0, PT, R8, -R10, PT ;  /* 0x8000000a0800720b */ /* 0x000fe20003f1e000 */
[----:B------:R-:W-:-:S12]  /*4bb0*/  FADD.FTZ R0, R0, -1 ;  /* 0xbf80000000007421 */ /* 0x000fd80000010000 */
[----:B------:R-:W-:-:S07]  /*4bc0*/  @!P0 FADD.FTZ R0, R0, -1 ;  /* 0xbf80000000008421 */ /* 0x000fce0000010000 */
.L_x_39328:
[----:B------:R-:W-:Y:S05]  /*4bd0*/  BSYNC B2 ;  /* 0x0000000000027941 */ /* 0x000fea0003800000 */
.L_x_39327:
[----:B------:R-:W-:Y:S01]  /*4be0*/  FFMA.FTZ R3, -R10, R0, R3 ;  /* 0x000000000a037223 */ /* 0x000fe20000010103 */
[----:B------:R-:W-:Y:S06]  /*4bf0*/  BRA `(.L_x_39325) ;  /* 0x00000000007c7947 */ /* 0x000fec0003800000 */
.L_x_39326:
        /* <DEDUP_REMOVED lines=15> */
.L_x_39332:
        /* <DEDUP_REMOVED lines=13> */
.L_x_39331:
[----:B------:R-:W-:Y:S05]  /*4dc0*/  BSYNC B2 ;  /* 0x0000000000027941 */ /* 0x000fea0003800000 */
.L_x_39330:
[----:B------:R-:W-:-:S04]  /*4dd0*/  FMUL.FTZ R0, R3, 1.1920928955078125e-07 ;  /* 0x3400000003007820 */ /* 0x000fc80000410000 */
[----:B------:R-:W-:-:S07]  /*4de0*/  FMUL.FTZ R3, R9, R0 ;  /* 0x0000000009037220 */ /* 0x000fce0000410000 */
.L_x_39325:
[----:B------:R-:W-:Y:S05]  /*4df0*/  BSYNC B0 ;  /* 0x0000000000007941 */ /* 0x000fea0003800000 */
.L_x_39324:
        /* <DEDUP_REMOVED lines=8> */
.L_x_39323:
[----:B------:R-:W-:Y:S05]  /*4e80*/  BSYNC B1 ;  /* 0x0000000000017941 */ /* 0x000fea0003800000 */
.L_x_39322:
[----:B------:R-:W0:Y:S01]  /*4e90*/  LDC.U8 R16, c[0x0][0x23c] ;  /* 0x00008f00ff107b82 */ /* 0x000e220000000000 */
[----:B------:R-:W-:Y:S04]  /*4ea0*/  BSSY B6, `(.L_x_39333) ;  /* 0x0000101000067945 */ /* 0x000fe80003800000 */
[----:B------:R-:W-:Y:S05]  /*4eb0*/  @P1 BRA `(.L_x_39334) ;  /* 0x0000000c00fc1947 */ /* 0x000fea0003800000 */
[----:B------:R-:W1:Y:S01]  /*4ec0*/  LDC.64 R8, c[0x0][0x220] ;  /* 0x00008800ff087b82 */ /* 0x000e620000000a00 */
[----:B------:R-:W-:Y:S01]  /*4ed0*/  IMAD R0, R2, 0x200, R25 ;  /* 0x0000020002007824 */ /* 0x000fe200078e0219 */
[----:B0-2---:R-:W-:Y:S01]  /*4ee0*/  PRMT R5, R16, 0x9910, RZ ;  /* 0x0000991010057816 */ /* 0x005fe200000000ff */
        /* <DEDUP_REMOVED lines=16> */
[----:B------:R-:W-:Y:S01]  /*4ff0*/  VIADD R25, R25, 0x80 ;  /* 0x0000008019197836 */ /* 0x000fe20000000000 */
[----:B0-----:R0:W-:Y:S01]  /*5000*/  STG.E.U8 desc[UR36][R8.64], R3 ;  /* 0x0000000308007986 */ /* 0x0011e2000c101124 */
[----:B------:R-:W-:Y:S05]  /*5010*/  BRA `(.L_x_39334) ;  /* 0x0000000c00a47947 */ /* 0x000fea0003800000 */
.L_x_39338:
[----:B----4-:R-:W0:Y:S01]  /*5020*/  F2I.S64.TRUNC R4, R4 ;  /* 0x0000000400047311 */ /* 0x010e22000020d900 */
[----:B------:R-:W-:Y:S02]  /*5030*/  VIADD R25, R25, 0x80 ;  /* 0x0000008019197836 */ /* 0x000fe40000000000 */
[----:B0-----:R-:W-:-:S05]  /*5040*/  IMAD.MOV.U32 R3, RZ, RZ, R4 ;  /* 0x000000ffff037224 */ /* 0x001fca00078e0004 */
[----:B------:R0:W-:Y:S01]  /*5050*/  STG.E.U8 desc[UR36][R8.64], R3 ;  /* 0x0000000308007986 */ /* 0x0001e2000c101124 */
[----:B------:R-:W-:Y:S05]  /*5060*/  BRA `(.L_x_39334) ;  /* 0x0000000c00907947 */ /* 0x000fea0003800000 */
.L_x_39337:
[----:B------:R-:W-:-:S13]  /*5070*/  ISETP.NE.AND P0, PT, R0, 0x2, PT ;  /* 0x000000020000780c */ /* 0x000fda0003f05270 */
[----:B------:R-:W-:Y:S05]  /*5080*/  @!P0 BRA `(.L_x_39340) ;  /* 0x0000000000308947 */ /* 0x000fea0003800000 */
[----:B------:R-:W-:-:S13]  /*5090*/  ISETP.NE.AND P0, PT, R0, 0x3, PT ;  /* 0x000000030000780c */ /* 0x000fda0003f05270 */
[----:B------:R-:W-:Y:S05]  /*50a0*/  @!P0 BRA `(.L_x_39341) ;  /* 0x0000000000188947 */ /* 0x000fea0003800000 */
[----:B------:R-:W-:-:S13]  /*50b0*/  ISETP.NE.AND P0, PT, R0, 0x4, PT ;  /* 0x000000040000780c */ /* 0x000fda0003f05270 */
[----:B------:R-:W-:Y:S05]  /*50c0*/  @P0 BRA `(.L_x_39339) ;  /* 0x0000000c00140947 */ /* 0x000fea0003800000 */
[----:B----4-:R-:W0:Y:S01]  /*50d0*/  F2I.S64.TRUNC R4, R4 ;  /* 0x0000000400047311 */ /* 0x010e22000020d900 */
[----:B------:R-:W-:Y:S01]  /*50e0*/  VIADD R25, R25, 0x80 ;  /* 0x0000008019197836 */ /* 0x000fe20000000000 */
[----:B0-----:R0:W-:Y:S01]  /*50f0*/  STG.E.64 desc[UR36][R8.64], R4 ;  /* 0x0000000408007986 */ /* 0x0011e2000c101b24 */
[----:B------:R-:W-:Y:S05]  /*5100*/  BRA `(.L_x_39334) ;  /* 0x0000000c00687947 */ /* 0x000fea0003800000 */
.L_x_39341:
[----:B------:R-:W0:Y:S01]  /*5110*/  F2I.FTZ.TRUNC.NTZ R3, R4 ;  /* 0x0000000400037305 */ /* 0x000e22000021f100 */
[----:B------:R-:W-:Y:S01]  /*5120*/  VIADD R25, R25, 0x80 ;  /* 0x0000008019197836 */ /* 0x000fe20000000000 */
[----:B0-----:R0:W-:Y:S01]  /*5130*/  STG.E desc[UR36][R8.64], R3 ;  /* 0x0000000308007986 */ /* 0x0011e2000c101924 */
[----:B------:R-:W-:Y:S05]  /*5140*/  BRA `(.L_x_39334) ;  /* 0x0000000c00587947 */ /* 0x000fea0003800000 */
.L_x_39340:
[----:B------:R-:W0:Y:S01]  /*5150*/  F2I.FTZ.TRUNC.NTZ R3, R4 ;  /* 0x0000000400037305 */ /* 0x000e22000021f100 */
[----:B------:R-:W-:Y:S01]  /*5160*/  VIADD R25, R25, 0x80 ;  /* 0x0000008019197836 */ /* 0x000fe20000000000 */
[----:B0-----:R0:W-:Y:S01]  /*5170*/  STG.E.U16 desc[UR36][R8.64], R3 ;  /* 0x0000000308007986 */ /* 0x0011e2000c101524 */
[----:B------:R-:W-:Y:S05]  /*5180*/  BRA `(.L_x_39334) ;  /* 0x0000000c00487947 */ /* 0x000fea0003800000 */
.L_x_39336:
        /* <DEDUP_REMOVED lines=9> */
.L_x_39343:
[----:B----4-:R-:W-:Y:S01]  /*5220*/  F2FP.F16.F32.PACK_AB R4, RZ, R4 ;  /* 0x00000004ff04723e */ /* 0x010fe200000000ff */
[----:B------:R-:W-:-:S04]  /*5230*/  VIADD R25, R25, 0x80 ;  /* 0x0000008019197836 */ /* 0x000fc80000000000 */
[----:B------:R0:W-:Y:S01]  /*5240*/  STG.E.U16 desc[UR36][R8.64], R4 ;  /* 0x0000000408007986 */ /* 0x0001e2000c101524 */
[----:B------:R-:W-:Y:S05]  /*5250*/  BRA `(.L_x_39334) ;  /* 0x0000000c00147947 */ /* 0x000fea0003800000 */
.L_x_39342:
        /* <DEDUP_REMOVED lines=10> */
.L_x_39345:
[----:B------:R-:W-:Y:S01]  /*5300*/  F2FP.F16.F32.PACK_AB R3, RZ, R4 ;  /* 0x00000004ff03723e */ /* 0x000fe200000000ff */
[----:B------:R-:W-:-:S03]  /*5310*/  VIADD R25, R25, 0x80 ;  /* 0x0000008019197836 */ /* 0x000fc60000000000 */
[----:B------:R-:W-:-:S05]  /*5320*/  PRMT R3, R3, 0x5410, RZ ;  /* 0x0000541003037816 */ /* 0x000fca00000000ff */
[----:B------:R0:W-:Y:S01]  /*5330*/  STG.E desc[UR36][R8.64], R3 ;  /* 0x0000000308007986 */ /* 0x0001e2000c101924 */
[----:B------:R-:W-:Y:S05]  /*5340*/  BRA `(.L_x_39334) ;  /* 0x0000000800d87947 */ /* 0x000fea0003800000 */
.L_x_39344:
[----:B----4-:R-:W-:Y:S01]  /*5350*/  FMUL.FTZ R4, R4, 1 ;  /* 0x3f80000004047820 */ /* 0x010fe20000410000 */
[----:B------:R-:W-:-:S05]  /*5360*/  VIADD R25, R25, 0x80 ;  /* 0x0000008019197836 */ /* 0x000fca0000000000 */
[----:B------:R-:W0:Y:S02]  /*5370*/  F2F.F64.F32 R4, R4 ;  /* 0x0000000400047310 */ /* 0x000e240000201800 */
[----:B0-----:R0:W-:Y:S01]  /*5380*/  STG.E.64 desc[UR36][R8.64], R4 ;  /* 0x0000000408007986 */ /* 0x0011e2000c101b24 */
[----:B------:R-:W-:Y:S05]  /*5390*/  BRA `(.L_x_39334) ;  /* 0x0000000800c47947 */ /* 0x000fea0003800000 */
.L_x_39335:
        /* <DEDUP_REMOVED lines=13> */
.L_x_39348:
[----:B----4-:R-:W-:Y:S01]  /*5470*/  FMUL.FTZ R4, R4, 1 ;  /* 0x3f80000004047820 */ /* 0x010fe20000410000 */
[----:B------:R-:W-:Y:S01]  /*5480*/  CS2R R6, SRZ ;  /* 0x0000000000067805 */ /* 0x000fe2000001ff00 */
[----:B------:R-:W-:-:S04]  /*5490*/  VIADD R25, R25, 0x80 ;  /* 0x0000008019197836 */ /* 0x000fc80000000000 */
[----:B------:R-:W0:Y:S02]  /*54a0*/  F2F.F64.F32 R4, R4 ;  /* 0x0000000400047310 */ /* 0x000e240000201800 */
[----:B0-----:R0:W-:Y:S01]  /*54b0*/  STG.E.128 desc[UR36][R8.64], R4 ;  /* 0x0000000408007986 */ /* 0x0011e2000c101d24 */
[----:B------:R-:W-:Y:S05]  /*54c0*/  BRA `(.L_x_39334) ;  /* 0x0000000800787947 */ /* 0x000fea0003800000 */
.L_x_39347:
        /* <DEDUP_REMOVED lines=20> */
.L_x_39352:
[----:B------:R-:W-:Y:S05]  /*5610*/  BSYNC B0 ;  /* 0x0000000000007941 */ /* 0x000fea0003800000 */
.L_x_39351:
[----:B------:R-:W-:Y:S01]  /*5620*/  LOP3.LUT R5, R0, R5, RZ, 0xfc, !PT ;  /* 0x0000000500057212 */ /* 0x000fe200078efcff */
[----:B------:R-:W-:-:S04]  /*5630*/  VIADD R25, R25, 0x80 ;  /* 0x0000008019197836 */ /* 0x000fc80000000000 */
[----:B------:R0:W-:Y:S01]  /*5640*/  STG.E.U8 desc[UR36][R8.64], R5 ;  /* 0x0000000508007986 */ /* 0x0001e2000c101124 */
[----:B------:R-:W-:Y:S05]  /*5650*/  BRA `(.L_x_39334) ;  /* 0x0000000800147947 */ /* 0x000fea0003800000 */
.L_x_39350:
        /* <DEDUP_REMOVED lines=12> */
.L_x_39354:
[----:B------:R-:W-:Y:S01]  /*5720*/  IMAD.MOV.U32 R0, RZ, RZ, 0x7f ;  /* 0x0000007fff007424 */ /* 0x000fe200078e00ff */
[----:B------:R-:W-:-:S04]  /*5730*/  ISETP.GT.U32.AND P0, PT, R5, 0x7f800000, PT ;  /* 0x7f8000000500780c */ /* 0x000fc80003f04070 */
[----:B------:R-:W-:-:S09]  /*5740*/  SEL R0, R0, 0x7c, P0 ;  /* 0x0000007c00007807 */ /* 0x000fd20000000000 */
.L_x_39355:
[----:B------:R-:W-:Y:S05]  /*5750*/  BSYNC B0 ;  /* 0x0000000000007941 */ /* 0x000fea0003800000 */
.L_x_39353:
[----:B----4-:R-:W-:Y:S01]  /*5760*/  LOP3.LUT R4, R4, 0x80000000, RZ, 0xc0, !PT ;  /* 0x8000000004047812 */ /* 0x010fe200078ec0ff */
[----:B------:R-:W-:-:S03]  /*5770*/  VIADD R25, R25, 0x80 ;  /* 0x0000008019197836 */ /* 0x000fc60000000000 */
[----:B------:R-:W-:-:S04]  /*5780*/  SHF.R.U32.HI R3, RZ, 0x18, R4 ;  /* 0x00000018ff037819 */ /* 0x000fc80000011604 */
[----:B------:R-:W-:-:S05]  /*5790*/  LOP3.LUT R3, R0, R3, RZ, 0xfc, !PT ;  /* 0x0000000300037212 */ /* 0x000fca00078efcff */
[----:B------:R0:W-:Y:S01]  /*57a0*/  STG.E.U8 desc[UR36][R8.64], R3 ;  /* 0x0000000308007986 */ /* 0x0001e2000c101124 */
[----:B------:R-:W-:Y:S05]  /*57b0*/  BRA `(.L_x_39334) ;  /* 0x0000000400bc7947 */ /* 0x000fea0003800000 */
.L_x_39349:
[----:B----4-:R-:W-:Y:S01]  /*57c0*/  F2FP.BF16.F32.PACK_AB R4, RZ, R4 ;  /* 0x00000004ff04723e */ /* 0x010fe200000010ff */
[----:B------:R-:W-:-:S04]  /*57d0*/  VIADD R25, R25, 0x80 ;  /* 0x0000008019197836 */ /* 0x000fc80000000000 */
[----:B------:R0:W-:Y:S01]  /*57e0*/  STG.E.U16 desc[UR36][R8.64], R4 ;  /* 0x0000000408007986 */ /* 0x0001e2000c101524 */
[----:B------:R-:W-:Y:S05]  /*57f0*/  BRA `(.L_x_39334) ;  /* 0x0000000400ac7947 */ /* 0x000fea0003800000 */
.L_x_39346:
        /* <DEDUP_REMOVED lines=9> */
[----:B------:R-:W-:Y:S01]  /*5890*/  VIADD R25, R25, 0x80 ;  /* 0x0000008019197836 */ /* 0x000fe20000000000 */
[----:B0-----:R0:W-:Y:S01]  /*58a0*/  STG.E.U16 desc[UR36][R8.64], R3 ;  /* 0x0000000308007986 */ /* 0x0011e2000c101524 */
[----:B------:R-:W-:Y:S05]  /*58b0*/  BRA `(.L_x_39334) ;  /* 0x00000004007c7947 */ /* 0x000fea0003800000 */
.L_x_39358:
        /* <DEDUP_REMOVED lines=16> */
.L_x_39361:
[----:B----4-:R-:W-:-:S04]  /*59c0*/  LOP3.LUT R4, R4, 0x80000000, RZ, 0xc0, !PT ;  /* 0x8000000004047812 */ /* 0x010fc800078ec0ff */
[----:B------:R-:W-:-:S04]  /*59d0*/  SHF.R.U32.HI R4, RZ, 0x18, R4 ;  /* 0x00000018ff047819 */ /* 0x000fc80000011604 */
[----:B------:R-:W-:-:S04]  /*59e0*/  LOP3.LUT R3, R3, R4, RZ, 0xfc, !PT ;  /* 0x0000000403037212 */ /* 0x000fc800078efcff */
[----:B------:R-:W-:-:S07]  /*59f0*/  PRMT R0, R3, 0x7610, R0 ;  /* 0x0000761003007816 */ /* 0x000fce0000000000 */
.L_x_39360:
[----:B------:R-:W-:Y:S05]  /*5a00*/  BSYNC B0 ;  /* 0x0000000000007941 */ /* 0x000fea0003800000 */
.L_x_39359:
[----:B------:R0:W-:Y:S01]  /*5a10*/  STG.E.U8 desc[UR36][R8.64], R0 ;  /* 0x0000000008007986 */ /* 0x0001e2000c101124 */
[----:B------:R-:W-:Y:S01]  /*5a20*/  VIADD R25, R25, 0x80 ;  /* 0x0000008019197836 */ /* 0x000fe20000000000 */
[----:B------:R-:W-:Y:S06]  /*5a30*/  BRA `(.L_x_39334) ;  /* 0x00000004001c7947 */ /* 0x000fec0003800000 */
.L_x_39357:
        /* <DEDUP_REMOVED lines=16> */
.L_x_39364:
[----:B----4-:R-:W-:-:S04]  /*5b40*/  LOP3.LUT R4, R4, 0x80000000, RZ, 0xc0, !PT ;  /* 0x8000000004047812 */ /* 0x010fc800078ec0ff */
[----:B------:R-:W-:-:S04]  /*5b50*/  SHF.R.U32.HI R4, RZ, 0x18, R4 ;  /* 0x00000018ff047819 */ /* 0x000fc80000011604 */
[----:B------:R-:W-:-:S04]  /*5b60*/  LOP3.LUT R3, R3, R4, RZ, 0xfc, !PT ;  /* 0x0000000403037212 */ /* 0x000fc800078efcff */
[----:B------:R-:W-:-:S07]  /*5b70*/  PRMT R0, R3, 0x7610, R0 ;  /* 0x0000761003007816 */ /* 0x000fce0000000000 */
.L_x_39363:
[----:B------:R-:W-:Y:S05]  /*5b80*/  BSYNC B0 ;  /* 0x0000000000007941 */ /* 0x000fea0003800000 */
.L_x_39362:
[----:B------:R0:W-:Y:S01]  /*5b90*/  STG.E.U8 desc[UR36][R8.64], R0 ;  /* 0x0000000008007986 */ /* 0x0001e2000c101124 */
[----:B------:R-:W-:Y:S01]  /*5ba0*/  VIADD R25, R25, 0x80 ;  /* 0x0000008019197836 */ /* 0x000fe20000000000 */
[----:B------:R-:W-:Y:S06]  /*5bb0*/  BRA `(.L_x_39334) ;  /* 0x0000000000bc7947 */ /* 0x000fec0003800000 */
.L_x_39356:
        /* <DEDUP_REMOVED lines=22> */
.L_x_39339:
[----:B------:R-:W-:Y:S01]  /*5d20*/  MOV R14, 0x0 ;  /* 0x00000000000e7802 */ /* 0x000fe20000000f00 */
[----:B------:R-:W-:Y:S01]  /*5d30*/  ULDC.64 UR4, c[0x4][0x178] ;  /* 0x01005e0000047ab9 */ /* 0x000fe20000000a00 */
[----:B------:R-:W-:Y:S01]  /*5d40*/  ULDC.64 UR6, c[0x4][0x180] ;  /* 0x0100600000067ab9 */ /* 0x000fe20000000a00 */
[----:B----4-:R-:W-:Y:S02]  /*5d50*/  IMAD.U32 R4, RZ, RZ, UR4 ;  /* 0x00000004ff047e24 */ /* 0x010fe4000f8e00ff */
        /* <DEDUP_REMOVED lines=12> */
.L_x_39367:
[----:B------:R-:W-:Y:S01]  /*5e20*/  VIADD R25, R25, 0x80 ;  /* 0x0000008019197836 */ /* 0x000fe20000000000 */
[----:B------:R-:W-:Y:S06]  /*5e30*/  BRA `(.L_x_39334) ;  /* 0x00000000001c7947 */ /* 0x000fec0003800000 */
.L_x_39366:
[----:B----4-:R-:W0:Y:S01]  /*5e40*/  F2I.U64.TRUNC R4, R4 ;  /* 0x0000000400047311 */ /* 0x010e22000020d800 */
[----:B------:R-:W-:Y:S01]  /*5e50*/  VIADD R25, R25, 0x80 ;  /* 0x0000008019197836 */ /* 0x000fe20000000000 */
[----:B0-----:R0:W-:Y:S01]  /*5e60*/  STG.E.64 desc[UR36][R8.64], R4 ;  /* 0x0000000408007986 */ /* 0x0011e2000c101b24 */
[----:B------:R-:W-:Y:S05]  /*5e70*/  BRA `(.L_x_39334) ;  /* 0x00000000000c7947 */ /* 0x000fea0003800000 */
.L_x_39365:
[----:B------:R-:W0:Y:S01]  /*5e80*/  F2I.FTZ.U32.TRUNC.NTZ R3, R4 ;  /* 0x0000000400037305 */ /* 0x000e22000021f000 */
[----:B------:R-:W-:Y:S01]  /*5e90*/  VIADD R25, R25, 0x80 ;  /* 0x0000008019197836 */ /* 0x000fe20000000000 */
[----:B0-----:R0:W-:Y:S06]  /*5ea0*/  STG.E desc[UR36][R8.64], R3 ;  /* 0x0000000308007986 */ /* 0x0011ec000c101924 */
.L_x_39334:
[----:B------:R-:W-:Y:S05]  /*5eb0*/  BSYNC B6 ;  /* 0x0000000000067941 */ /* 0x000fea0003800000 */
.L_x_39333:
[----:B------:R-:W-:Y:S01]  /*5ec0*/  ISETP.GE.AND P0, PT, R25, R17, PT ;  /* 0x000000111900720c */ /* 0x000fe20003f06270 */
[----:B------:R-:W-:-:S12]  /*5ed0*/  BSSY B6, `(.L_x_39368) ;  /* 0x00001d8000067945 */ /* 0x000fd80003800000 */
[----:B------:R-:W-:Y:S05]  /*5ee0*/  @P0 BRA `(.L_x_39369) ;  /* 0x0000001c00580947 */ /* 0x000fea0003800000 */
[----:B0-----:R-:W0:Y:S01]  /*5ef0*/  LDC.64 R8, c[0x0][0x220] ;  /* 0x00008800ff087b82 */ /* 0x001e220000000a00 */
[----:B------:R-:W-:Y:S01]  /*5f00*/  IMAD R0, R2, 0x200, R25 ;  /* 0x0000020002007824 */ /* 0x000fe200078e0219 */
[----:B--2-4-:R-:W-:Y:S01]  /*5f10*/  PRMT R4, R16, 0x9910, RZ ;  /* 0x0000991010047816 */ /* 0x014fe200000000ff */
        /* <DEDUP_REMOVED lines=18> */
.L_x_39373:
[----:B-----5:R-:W0:Y:S02]  /*6040*/  F2I.S64.TRUNC R18, R18 ;  /* 0x0000001200127311 */ /* 0x020e24000020d900 */
[----:B0-----:R-:W-:-:S05]  /*6050*/  IMAD.MOV.U32 R3, RZ, RZ, R18 ;  /* 0x000000ffff037224 */ /* 0x001fca00078e0012 */
[----:B------:R0:W-:Y:S01]  /*6060*/  STG.E.U8 desc[UR36][R8.64], R3 ;  /* 0x0000000308007986 */ /* 0x0001e2000c101124 */
[----:B------:R-:W-:Y:S05]  /*6070*/  BRA `(.L_x_39375) ;  /* 0x0000000c00407947 */ /* 0x000fea0003800000 */
.L_x_39372:
[----:B------:R-:W-:-:S13]  /*6080*/  ISETP.NE.AND P0, PT, R0, 0x2, PT ;  /* 0x000000020000780c */ /* 0x000fda0003f05270 */
[----:B------:R-:W-:Y:S05]  /*6090*/  @!P0 BRA `(.L_x_39376) ;  /* 0x0000000000288947 */ /* 0x000fea0003800000 */
[----:B------:R-:W-:-:S13]  /*60a0*/  ISETP.NE.AND P0, PT, R0, 0x3, PT ;  /* 0x000000030000780c */ /* 0x000fda0003f05270 */
[----:B------:R-:W-:Y:S05]  /*60b0*/  @!P0 BRA `(.L_x_39377) ;  /* 0x0000000000148947 */ /* 0x000fea0003800000 */
[----:B------:R-:W-:-:S13]  /*60c0*/  ISETP.NE.AND P0, PT, R0, 0x4, PT ;  /* 0x000000040000780c */ /* 0x000fda0003f05270 */
[----:B------:R-:W-:Y:S05]  /*60d0*/  @P0 BRA `(.L_x_39374) ;  /* 0x0000000800d00947 */ /* 0x000fea0003800000 */
[----:B-----5:R-:W0:Y:S02]  /*60e0*/  F2I.S64.TRUNC R18, R18 ;  /* 0x0000001200127311 */ /* 0x020e24000020d900 */
[----:B0-----:R0:W-:Y:S01]  /*60f0*/  STG.E.64 desc[UR36][R8.64], R18 ;  /* 0x0000001208007986 */ /* 0x0011e2000c101b24 */
[----:B------:R-:W-:Y:S05]  /*6100*/  BRA `(.L_x_39375) ;  /* 0x0000000c001c7947 */ /* 0x000fea0003800000 */
.L_x_39377:
[----:B------:R-:W0:Y:S02]  /*6110*/  F2I.FTZ.TRUNC.NTZ R3, R18 ;  /* 0x0000001200037305 */ /* 0x000e24000021f100 */
[----:B0-----:R0:W-:Y:S01]  /*6120*/  STG.E desc[UR36][R8.64], R3 ;  /* 0x0000000308007986 */ /* 0x0011e2000c101924 */
[----:B------:R-:W-:Y:S05]  /*6130*/  BRA `(.L_x_39375) ;  /* 0x0000000c00107947 */ /* 0x000fea0003800000 */
.L_x_39376:
[----:B------:R-:W0:Y:S02]  /*6140*/  F2I.FTZ.TRUNC.NTZ R3, R18 ;  /* 0x0000001200037305 */ /* 0x000e24000021f100 */
[----:B0-----:R0:W-:Y:S01]  /*6150*/  STG.E.U16 desc[UR36][R8.64], R3 ;  /* 0x0000000308007986 */ /* 0x0011e2000c101524 */
[----:B------:R-:W-:Y:S05]  /*6160*/  BRA `(.L_x_39375) ;  /* 0x0000000c00047947 */ /* 0x000fea0003800000 */
.L_x_39371:
        /* <DEDUP_REMOVED lines=8> */
.L_x_39379:
[----:B------:R-:W-:-:S05]  /*61f0*/  F2FP.F16.F32.PACK_AB R18, RZ, R18 ;  /* 0x00000012ff12723e */ /* 0x000fca00000000ff */
[----:B------:R0:W-:Y:S01]  /*6200*/  STG.E.U16 desc[UR36][R8.64], R18 ;  /* 0x0000001208007986 */ /* 0x0001e2000c101524 */
[----:B------:R-:W-:Y:S05]  /*6210*/  BRA `(.L_x_39375) ;  /* 0x0000000800d87947 */ /* 0x000fea0003800000 */
.L_x_39378:
[----:B------:R-:W-:-:S13]  /*6220*/  ISETP.NE.AND P0, PT, R0, 0x7, PT ;  /* 0x000000070000780c */ /* 0x000fda0003f05270 */
[----:B------:R-:W-:Y:S05]  /*6230*/  @!P0 BRA `(.L_x_39380) ;  /* 0x00000000002c8947 */ /* 0x000fea0003800000 */
[----:B------:R-:W-:-:S13]  /*6240*/  ISETP.NE.AND P0, PT, R0, 0x8, PT ;  /* 0x000000080000780c */ /* 0x000fda0003f05270 */
[----:B------:R-:W-:Y:S05]  /*6250*/  @!P0 BRA `(.L_x_39381) ;  /* 0x0000000000148947 */ /* 0x000fea0003800000 */
[----:B------:R-:W-:-:S13]  /*6260*/  ISETP.NE.AND P0, PT, R0, 0x9, PT ;  /* 0x000000090000780c */ /* 0x000fda0003f05270 */
[----:B------:R-:W-:Y:S05]  /*6270*/  @P0 BRA `(.L_x_39374) ;  /* 0x0000000800680947 */ /* 0x000fea0003800000 */
[----:B-----5:R-:W-:-:S05]  /*6280*/  IMAD.MOV.U32 R19, RZ, RZ, RZ ;  /* 0x000000ffff137224 */ /* 0x020fca00078e00ff */
[----:B------:R0:W-:Y:S01]  /*6290*/  STG.E.64 desc[UR36][R8.64], R18 ;  /* 0x0000001208007986 */ /* 0x0001e2000c101b24 */
[----:B------:R-:W-:Y:S05]  /*62a0*/  BRA `(.L_x_39375) ;  /* 0x0000000800b47947 */ /* 0x000fea0003800000 */
.L_x_39381:
[----:B------:R-:W-:-:S04]  /*62b0*/  F2FP.F16.F32.PACK_AB R3, RZ, R18 ;  /* 0x00000012ff03723e */ /* 0x000fc800000000ff */
[----:B------:R-:W-:-:S05]  /*62c0*/  PRMT R3, R3, 0x5410, RZ ;  /* 0x0000541003037816 */ /* 0x000fca00000000ff */
[----:B------:R0:W-:Y:S01]  /*62d0*/  STG.E desc[UR36][R8.64], R3 ;  /* 0x0000000308007986 */ /* 0x0001e2000c101924 */
[----:B------:R-:W-:Y:S05]  /*62e0*/  BRA `(.L_x_39375) ;  /* 0x0000000800a47947 */ /* 0x000fea0003800000 */
.L_x_39380:
[----:B------:R-:W-:-:S06]  /*62f0*/  FMUL.FTZ R4, R18, 1 ;  /* 0x3f80000012047820 */ /* 0x000fcc0000410000 */
[----:B------:R-:W0:Y:S02]  /*6300*/  F2F.F64.F32 R4, R4 ;  /* 0x0000000400047310 */ /* 0x000e240000201800 */
[----:B0-----:R0:W-:Y:S01]  /*6310*/  STG.E.64 desc[UR36][R8.64], R4 ;  /* 0x0000000408007986 */ /* 0x0011e2000c101b24 */
[----:B------:R-:W-:Y:S05]  /*6320*/  BRA `(.L_x_39375) ;  /* 0x0000000800947947 */ /* 0x000fea0003800000 */
.L_x_39370:
        /* <DEDUP_REMOVED lines=12> */
.L_x_39384:
[----:B------:R-:W-:Y:S01]  /*63f0*/  FMUL.FTZ R4, R18, 1 ;  /* 0x3f80000012047820 */ /* 0x000fe20000410000 */
[----:B------:R-:W-:-:S05]  /*6400*/  CS2R R6, SRZ ;  /* 0x0000000000067805 */ /* 0x000fca000001ff00 */
[----:B------:R-:W0:Y:S02]  /*6410*/  F2F.F64.F32 R4, R4 ;  /* 0x0000000400047310 */ /* 0x000e240000201800 */
[----:B0-----:R0:W-:Y:S01]  /*6420*/  STG.E.128 desc[UR36][R8.64], R4 ;  /* 0x0000000408007986 */ /* 0x0011e2000c101d24 */
[----:B------:R-:W-:Y:S05]  /*6430*/  BRA `(.L_x_39375) ;  /* 0x0000000800507947 */ /* 0x000fea0003800000 */
.L_x_39383:
        /* <DEDUP_REMOVED lines=20> */
.L_x_39388:
[----:B------:R-:W-:Y:S05]  /*6580*/  BSYNC B0 ;  /* 0x0000000000007941 */ /* 0x000fea0003800000 */
.L_x_39387:
[----:B------:R-:W-:-:S05]  /*6590*/  LOP3.LUT R5, R0, R5, RZ, 0xfc, !PT ;  /* 0x0000000500057212 */ /* 0x000fca00078efcff */
[----:B------:R0:W-:Y:S01]  /*65a0*/  STG.E.U8 desc[UR36][R8.64], R5 ;  /* 0x0000000508007986 */ /* 0x0001e2000c101124 */
[----:B------:R-:W-:Y:S05]  /*65b0*/  BRA `(.L_x_39375) ;  /* 0x0000000400f07947 */ /* 0x000fea0003800000 */
.L_x_39386:
        /* <DEDUP_REMOVED lines=12> */
.L_x_39390:
[----:B------:R-:W-:Y:S01]  /*6680*/  IMAD.MOV.U32 R0, RZ, RZ, 0x7f ;  /* 0x0000007fff007424 */ /* 0x000fe200078e00ff */
[----:B------:R-:W-:-:S04]  /*6690*/  ISETP.GT.U32.AND P0, PT, R4, 0x7f800000, PT ;  /* 0x7f8000000400780c */ /* 0x000fc80003f04070 */
[----:B------:R-:W-:-:S09]  /*66a0*/  SEL R0, R0, 0x7c, P0 ;  /* 0x0000007c00007807 */ /* 0x000fd20000000000 */
.L_x_39391:
[----:B------:R-:W-:Y:S05]  /*66b0*/  BSYNC B0 ;  /* 0x0000000000007941 */ /* 0x000fea0003800000 */
.L_x_39389:
[----:B------:R-:W-:-:S04]  /*66c0*/  LOP3.LUT R18, R18, 0x80000000, RZ, 0xc0, !PT ;  /* 0x8000000012127812 */ /* 0x000fc800078ec0ff */
[----:B------:R-:W-:-:S04]  /*66d0*/  SHF.R.U32.HI R3, RZ, 0x18, R18 ;  /* 0x00000018ff037819 */ /* 0x000fc80000011612 */
[----:B------:R-:W-:-:S05]  /*66e0*/  LOP3.LUT R3, R0, R3, RZ, 0xfc, !PT ;  /* 0x0000000300037212 */ /* 0x000fca00078efcff */
[----:B------:R0:W-:Y:S01]  /*66f0*/  STG.E.U8 desc[UR36][R8.64], R3 ;  /* 0x0000000308007986 */ /* 0x0001e2000c101124 */
[----:B------:R-:W-:Y:S05]  /*6700*/  BRA `(.L_x_39375) ;  /* 0x00000004009c7947 */ /* 0x000fea0003800000 */
.L_x_39385:
[----:B------:R-:W-:-:S05]  /*6710*/  F2FP.BF16.F32.PACK_AB R18, RZ, R18 ;  /* 0x00000012ff12723e */ /* 0x000fca00000010ff */
[----:B------:R0:W-:Y:S01]  /*6720*/  STG.E.U16 desc[UR36][R8.64], R18 ;  /* 0x0000001208007986 */ /* 0x0001e2000c101524 */
[----:B------:R-:W-:Y:S05]  /*6730*/  BRA `(.L_x_39375) ;  /* 0x0000000400907947 */ /* 0x000fea0003800000 */
.L_x_39382:
        /* <DEDUP_REMOVED lines=11> */
.L_x_39394:
        /* <DEDUP_REMOVED lines=16> */
.L_x_39397:
[----:B------:R-:W-:-:S04]  /*68f0*/  LOP3.LUT R18, R18, 0x80000000, RZ, 0xc0, !PT ;  /* 0x8000000012127812 */ /* 0x000fc800078ec0ff */
[----:B------:R-:W-:-:S04]  /*6900*/  SHF.R.U32.HI R3, RZ, 0x18, R18 ;  /* 0x00000018ff037819 */ /* 0x000fc80000011612 */
[----:B------:R-:W-:-:S04]  /*6910*/  LOP3.LUT R0, R0, R3, RZ, 0xfc, !PT ;  /* 0x0000000300007212 */ /* 0x000fc800078efcff */
[----:B------:R-:W-:-:S07]  /*6920*/  PRMT R4, R0, 0x7610, R4 ;  /* 0x0000761000047816 */ /* 0x000fce0000000004 */
.L_x_39396:
[----:B------:R-:W-:Y:S05]  /*6930*/  BSYNC B0 ;  /* 0x0000000000007941 */ /* 0x000fea0003800000 */
.L_x_39395:
[----:B------:R0:W-:Y:S01]  /*6940*/  STG.E.U8 desc[UR36][R8.64], R4 ;  /* 0x0000000408007986 */ /* 0x0001e2000c101124 */
[----:B------:R-:W-:Y:S05]  /*6950*/  BRA `(.L_x_39375) ;  /* 0x0000000400087947 */ /* 0x000fea0003800000 */
.L_x_39393:
        /* <DEDUP_REMOVED lines=16> */
.L_x_39400:
[----:B------:R-:W-:-:S04]  /*6a60*/  LOP3.LUT R18, R18, 0x80000000, RZ, 0xc0, !PT ;  /* 0x8000000012127812 */ /* 0x000fc800078ec0ff */
[----:B------:R-:W-:-:S04]  /*6a70*/  SHF.R.U32.HI R3, RZ, 0x18, R18 ;  /* 0x00000018ff037819 */ /* 0x000fc80000011612 */
[----:B------:R-:W-:-:S04]  /*6a80*/  LOP3.LUT R0, R0, R3, RZ, 0xfc, !PT ;  /* 0x0000000300007212 */ /* 0x000fc800078efcff */
[----:B------:R-:W-:-:S07]  /*6a90*/  PRMT R4, R0, 0x7610, R4 ;  /* 0x0000761000047816 */ /* 0x000fce0000000004 */
.L_x_39399:
[----:B------:R-:W-:Y:S05]  /*6aa0*/  BSYNC B0 ;  /* 0x0000000000007941 */ /* 0x000fea0003800000 */
.L_x_39398:
[----:B------:R0:W-:Y:S01]  /*6ab0*/  STG.E.U8 desc[UR36][R8.64], R4 ;  /* 0x0000000408007986 */ /* 0x0001e2000c101124 */
[----:B------:R-:W-:Y:S05]  /*6ac0*/  BRA `(.L_x_39375) ;  /* 0x0000000000ac7947 */ /* 0x000fea0003800000 */
.L_x_39392:
        /* <DEDUP_REMOVED lines=21> */
.L_x_39374:
        /* <DEDUP_REMOVED lines=16> */
.L_x_39403:
[----:B------:R-:W-:Y:S05]  /*6d20*/  BRA `(.L_x_39375) ;  /* 0x0000000000147947 */ /* 0x000fea0003800000 */
.L_x_39402:
[----:B-----5:R-:W0:Y:S02]  /*6d30*/  F2I.U64.TRUNC R18, R18 ;  /* 0x0000001200127311 */ /* 0x020e24000020d800 */
[----:B0-----:R4:W-:Y:S01]  /*6d40*/  STG.E.64 desc[UR36][R8.64], R18 ;  /* 0x0000001208007986 */ /* 0x0019e2000c101b24 */
[----:B------:R-:W-:Y:S05]  /*6d50*/  BRA `(.L_x_39375) ;  /* 0x0000000000087947 */ /* 0x000fea0003800000 */
.L_x_39401:
[----:B------:R-:W0:Y:S02]  /*6d60*/  F2I.FTZ.U32.TRUNC.NTZ R3, R18 ;  /* 0x0000001200037305 */ /* 0x000e24000021f000 */
[----:B0-----:R0:W-:Y:S02]  /*6d70*/  STG.E desc[UR36][R8.64], R3 ;  /* 0x0000000308007986 */ /* 0x0011e4000c101924 */
.L_x_39375:
[----:B------:R-:W-:-:S05]  /*6d80*/  VIADD R25, R25, 0x80 ;  /* 0x0000008019197836 */ /* 0x000fca0000000000 */
[----:B------:R-:W-:-:S13]  /*6d90*/  ISETP.GE.AND P0, PT, R25, R17, PT ;  /* 0x000000111900720c */ /* 0x000fda0003f06270 */
[----:B------:R-:W-:Y:S05]  /*6da0*/  @P0 BRA `(.L_x_39369) ;  /* 0x0000000c00a80947 */ /* 0x000fea0003800000 */
[----:B0-2-4-:R-:W0:Y:S01]  /*6db0*/  LDC.64 R8, c[0x0][0x220] ;  /* 0x00008800ff087b82 */ /* 0x015e220000000a00 */
        /* <DEDUP_REMOVED lines=20> */
.L_x_39407:
[----:B-----5:R-:W0:Y:S02]  /*6f00*/  F2I.S64.TRUNC R22, R22 ;  /* 0x0000001600167311 */ /* 0x020e24000020d900 */
[----:B0-----:R-:W-:-:S05]  /*6f10*/  IMAD.MOV.U32 R3, RZ, RZ, R22 ;  /* 0x000000ffff037224 */ /* 0x001fca00078e0016 */
[----:B------:R0:W-:Y:S01]  /*6f20*/  STG.E.U8 desc[UR36][R8.64], R3 ;  /* 0x0000000308007986 */ /* 0x0001e2000c101124 */
[----:B------:R-:W-:Y:S05]  /*6f30*/  BRA `(.L_x_39409) ;  /* 0x0000000c00407947 */ /* 0x000fea0003800000 */
.L_x_39406:
        /* <DEDUP_REMOVED lines=9> */
.L_x_39411:
[----:B------:R-:W0:Y:S02]  /*6fd0*/  F2I.FTZ.TRUNC.NTZ R3, R22 ;  /* 0x0000001600037305 */ /* 0x000e24000021f100 */
[----:B0-----:R0:W-:Y:S01]  /*6fe0*/  STG.E desc[UR36][R8.64], R3 ;  /* 0x0000000308007986 */ /* 0x0011e2000c101924 */
[----:B------:R-:W-:Y:S05]  /*6ff0*/  BRA `(.L_x_39409) ;  /* 0x0000000c00107947 */ /* 0x000fea0003800000 */
.L_x_39410:
[----:B------:R-:W0:Y:S02]  /*7000*/  F2I.FTZ.TRUNC.NTZ R3, R22 ;  /* 0x0000001600037305 */ /* 0x000e24000021f100 */
[----:B0-----:R4:W-:Y:S01]  /*7010*/  STG.E.U16 desc[UR36][R8.64], R3 ;  /* 0x0000000308007986 */ /* 0x0019e2000c101524 */
[----:B------:R-:W-:Y:S05]  /*7020*/  BRA `(.L_x_39409) ;  /* 0x0000000c00047947 */ /* 0x000fea0003800000 */
.L_x_39405:
        /* <DEDUP_REMOVED lines=8> */
.L_x_39413:
[----:B------:R-:W-:-:S05]  /*70b0*/  F2FP.F16.F32.PACK_AB R22, RZ, R22 ;  /* 0x00000016ff16723e */ /* 0x000fca00000000ff */
[----:B------:R0:W-:Y:S01]  /*70c0*/  STG.E.U16 desc[UR36][R8.64], R22 ;  /* 0x0000001608007986 */ /* 0x0001e2000c101524 */
[----:B------:R-:W-:Y:S05]  /*70d0*/  BRA `(.L_x_39409) ;  /* 0x0000000800d87947 */ /* 0x000fea0003800000 */
.L_x_39412:
        /* <DEDUP_REMOVED lines=9> */
.L_x_39415:
[----:B------:R-:W-:-:S04]  /*7170*/  F2FP.F16.F32.PACK_AB R3, RZ, R22 ;  /* 0x00000016ff03723e */ /* 0x000fc800000000ff */
[----:B------:R-:W-:-:S05]  /*7180*/  PRMT R3, R3, 0x5410, RZ ;  /* 0x0000541003037816 */ /* 0x000fca00000000ff */
[----:B------:R0:W-:Y:S01]  /*7190*/  STG.E desc[UR36][R8.64], R3 ;  /* 0x0000000308007986 */ /* 0x0001e2000c101924 */
[----:B------:R-:W-:Y:S05]  /*71a0*/  BRA `(.L_x_39409) ;  /* 0x0000000800a47947 */ /* 0x000fea0003800000 */
.L_x_39414:
[----:B------:R-:W-:-:S06]  /*71b0*/  FMUL.FTZ R4, R22, 1 ;  /* 0x3f80000016047820 */ /* 0x000fcc0000410000 */
[----:B------:R-:W0:Y:S02]  /*71c0*/  F2F.F64.F32 R4, R4 ;  /* 0x0000000400047310 */ /* 0x000e240000201800 */
[----:B0-----:R0:W-:Y:S01]  /*71d0*/  STG.E.64 desc[UR36][R8.64], R4 ;  /* 0x0000000408007986 */ /* 0x0011e2000c101b24 */
[----:B------:R-:W-:Y:S05]  /*71e0*/  BRA `(.L_x_39409) ;  /* 0x0000000800947947 */ /* 0x000fea0003800000 */
.L_x_39404:
        /* <DEDUP_REMOVED lines=12> */
.L_x_39418:
[----:B------:R-:W-:Y:S01]  /*72b0*/  FMUL.FTZ R4, R22, 1 ;  /* 0x3f80000016047820 */ /* 0x000fe20000410000 */
[----:B------:R-:W-:-:S05]  /*72c0*/  CS2R R6, SRZ ;  /* 0x0000000000067805 */ /* 0x000fca000001ff00 */
[----:B------:R-:W0:Y:S02]  /*72d0*/  F2F.F64.F32 R4, R4 ;  /* 0x0000000400047310 */ /* 0x000e240000201800 */
[----:B0-----:R0:W-:Y:S01]  /*72e0*/  STG.E.128 desc[UR36][R8.64], R4 ;  /* 0x0000000408007986 */ /* 0x0011e2000c101d24 */
[----:B------:R-:W-:Y:S05]  /*72f0*/  BRA `(.L_x_39409) ;  /* 0x0000000800507947 */ /* 0x000fea0003800000 */
.L_x_39417:
        /* <DEDUP_REMOVED lines=20> */
.L_x_39422:
[----:B------:R-:W-:Y:S05]  /*7440*/  BSYNC B0 ;  /* 0x0000000000007941 */ /* 0x000fea0003800000 */
.L_x_39421:
[----:B------:R-:W-:-:S05]  /*7450*/  LOP3.LUT R5, R0, R5, RZ, 0xfc, !PT ;  /* 0x0000000500057212 */ /* 0x000fca00078efcff */
[----:B------:R0:W-:Y:S01]  /*7460*/  STG.E.U8 desc[UR36][R8.64], R5 ;  /* 0x0000000508007986 */ /* 0x0001e2000c101124 */
[----:B------:R-:W-:Y:S05]  /*7470*/  BRA `(.L_x_39409) ;  /* 0x0000000400f07947 */ /* 0x000fea0003800000 */
.L_x_39420:
        /* <DEDUP_REMOVED lines=12> */
.L_x_39424:
[----:B------:R-:W-:Y:S01]  /*7540*/  IMAD.MOV.U32 R0, RZ, RZ, 0x7f ;  /* 0x0000007fff007424 */ /* 0x000fe200078e00ff */
[----:B------:R-:W-:-:S04]  /*7550*/  ISETP.GT.U32.AND P0, PT, R4, 0x7f800000, PT ;  /* 0x7f8000000400780c */ /* 0x000fc80003f04070 */
[----:B------:R-:W-:-:S09]  /*7560*/  SEL R0, R0, 0x7c, P0 ;  /* 0x0000007c00007807 */ /* 0x000fd20000000000 */
.L_x_39425:
[----:B------:R-:W-:Y:S05]  /*7570*/  BSYNC B0 ;  /* 0x0000000000007941 */ /* 0x000fea0003800000 */
.L_x_39423:
[----:B------:R-:W-:-:S04]  /*7580*/  LOP3.LUT R22, R22, 0x80000000, RZ, 0xc0, !PT ;  /* 0x8000000016167812 */ /* 0x000fc800078ec0ff */
[----:B------:R-:W-:-:S04]  /*7590*/  SHF.R.U32.HI R3, RZ, 0x18, R22 ;  /* 0x00000018ff037819 */ /* 0x000fc80000011616 */
[----:B------:R-:W-:-:S05]  /*75a0*/  LOP3.LUT R3, R0, R3, RZ, 0xfc, !PT ;  /* 0x0000000300037212 */ /* 0x000fca00078efcff */
[----:B------:R0:W-:Y:S01]  /*75b0*/  STG.E.U8 desc[UR36][R8.64], R3 ;  /* 0x0000000308007986 */ /* 0x0001e2000c101124 */
[----:B------:R-:W-:Y:S05]  /*75c0*/  BRA `(.L_x_39409) ;  /* 0x00000004009c7947 */ /* 0x000fea0003800000 */
.L_x_39419:
[----:B------:R-:W-:-:S05]  /*75d0*/  F2FP.BF16.F32.PACK_AB R22, RZ, R22 ;  /* 0x00000016ff16723e */ /* 0x000fca00000010ff */
[----:B------:R0:W-:Y:S01]  /*75e0*/  STG.E.U16 desc[UR36][R8.64], R22 ;  /* 0x0000001608007986 */ /* 0x0001e2000c101524 */
[----:B------:R-:W-:Y:S05]  /*75f0*/  BRA `(.L_x_39409) ;  /* 0x0000000400907947 */ /* 0x000fea0003800000 */
.L_x_39416:
        /* <DEDUP_REMOVED lines=11> */
.L_x_39428:
        /* <DEDUP_REMOVED lines=16> */
.L_x_39431:
[----:B------:R-:W-:-:S04]  /*77b0*/  LOP3.LUT R22, R22, 0x80000000, RZ, 0xc0, !PT ;  /* 0x8000000016167812 */ /* 0x000fc800078ec0ff */
[----:B------:R-:W-:-:S04]  /*77c0*/  SHF.R.U32.HI R3, RZ, 0x18, R22 ;  /* 0x00000018ff037819 */ /* 0x000fc80000011616 */
[----:B------:R-:W-:-:S04]  /*77d0*/  LOP3.LUT R0, R0, R3, RZ, 0xfc, !PT ;  /* 0x0000000300007212 */ /* 0x000fc800078efcff */
[----:B------:R-:W-:-:S07]  /*77e0*/  PRMT R4, R0, 0x7610, R4 ;  /* 0x0000761000047816 */ /* 0x000fce0000000004 */
.L_x_39430:
[----:B------:R-:W-:Y:S05]  /*77f0*/  BSYNC B0 ;  /* 0x0000000000007941 */ /* 0x000fea0003800000 */
.L_x_39429:
[----:B------:R0:W-:Y:S01]  /*7800*/  STG.E.U8 desc[UR36][R8.64], R4 ;  /* 0x0000000408007986 */ /* 0x0001e2000c101124 */
[----:B------:R-:W-:Y:S05]  /*7810*/  BRA `(.L_x_39409) ;  /* 0x0000000400087947 */ /* 0x000fea0003800000 */
.L_x_39427:
        /* <DEDUP_REMOVED lines=16> */
.L_x_39434:
[----:B------:R-:W-:-:S04]  /*7920*/  LOP3.LUT R22, R22, 0x80000000, RZ, 0xc0, !PT ;  /* 0x8000000016167812 */ /* 0x000fc800078ec0ff */
[----:B------:R-:W-:-:S04]  /*7930*/  SHF.R.U32.HI R3, RZ, 0x18, R22 ;  /* 0x00000018ff037819 */ /* 0x000fc80000011616 */
[----:B------:R-:W-:-:S04]  /*7940*/  LOP3.LUT R0, R0, R3, RZ, 0xfc, !PT ;  /* 0x0000000300007212 */ /* 0x000fc800078efcff */
[----:B------:R-:W-:-:S07]  /*7950*/  PRMT R4, R0, 0x7610, R4 ;  /* 0x0000761000047816 */ /* 0x000fce0000000004 */
.L_x_39433:
[----:B------:R-:W-:Y:S05]  /*7960*/  BSYNC B0 ;  /* 0x0000000000007941 */ /* 0x000fea0003800000 */
.L_x_39432:
[----:B------:R0:W-:Y:S01]  /*7970*/  STG.E.U8 desc[UR36][R8.64], R4 ;  /* 0x0000000408007986 */ /* 0x0001e2000c101124 */
[----:B------:R-:W-:Y:S05]  /*7980*/  BRA `(.L_x_39409) ;  /* 0x0000000000ac7947 */ /* 0x000fea0003800000 */
.L_x_39426:
        /* <DEDUP_REMOVED lines=21> */
.L_x_39408:
        /* <DEDUP_REMOVED lines=16> */
.L_x_39437:
[----:B------:R-:W-:Y:S05]  /*7be0*/  BRA `(.L_x_39409) ;  /* 0x0000000000147947 */ /* 0x000fea0003800000 */
.L_x_39436:
[----:B-----5:R-:W0:Y:S02]  /*7bf0*/  F2I.U64.TRUNC R22, R22 ;  /* 0x0000001600167311 */ /* 0x020e24000020d800 */
[----:B0-----:R0:W-:Y:S01]  /*7c00*/  STG.E.64 desc[UR36][R8.64], R22 ;  /* 0x0000001608007986 */ /* 0x0011e2000c101b24 */
[----:B------:R-:W-:Y:S05]  /*7c10*/  BRA `(.L_x_39409) ;  /* 0x0000000000087947 */ /* 0x000fea0003800000 */
.L_x_39435:
[----:B------:R-:W0:Y:S02]  /*7c20*/  F2I.FTZ.U32.TRUNC.NTZ R3, R22 ;  /* 0x0000001600037305 */ /* 0x000e24000021f000 */
[----:B0-----:R0:W-:Y:S02]  /*7c30*/  STG.E desc[UR36][R8.64], R3 ;  /* 0x0000000308007986 */ /* 0x0011e4000c101924 */
.L_x_39409:
[----:B------:R-:W-:-:S07]  /*7c40*/  VIADD R25, R25, 0x80 ;  /* 0x0000008019197836 */ /* 0x000fce0000000000 */
.L_x_39369:
[----:B------:R-:W-:Y:S05]  /*7c50*/  BSYNC B6 ;  /* 0x0000000000067941 */ /* 0x000fea0003800000 */
.L_x_39368:
[----:B------:R-:W-:-:S13]  /*7c60*/  ISETP.GE.AND P0, PT, R25, R17, PT ;  /* 0x000000111900720c */ /* 0x000fda0003f06270 */
[----:B------:R-:W-:Y:S05]  /*7c70*/  @P0 EXIT ;  /* 0x000000000000094d */ /* 0x000fea0003800000 */
        /* <DEDUP_REMOVED lines=18> */
[----:B0-----:R-:W-:Y:S01]  /*7da0*/  STG.E.U8 desc[UR36][R2.64], R5 ;  /* 0x0000000502007986 */ /* 0x001fe2000c101124 */
[----:B------:R-:W-:Y:S05]  /*7db0*/  EXIT ;  /* 0x000000000000794d */ /* 0x000fea0003800000 */
.L_x_39441:
[----:B------:R-:W0:Y:S02]  /*7dc0*/  F2I.S64.TRUNC R24, R24 ;  /* 0x0000001800187311 */ /* 0x000e24000020d900 */
[----:B0-----:R-:W-:-:S05]  /*7dd0*/  IMAD.MOV.U32 R5, RZ, RZ, R24 ;  /* 0x000000ffff057224 */ /* 0x001fca00078e0018 */
[----:B------:R-:W-:Y:S01]  /*7de0*/  STG.E.U8 desc[UR36][R2.64], R5 ;  /* 0x0000000502007986 */ /* 0x000fe2000c101124 */
[----:B------:R-:W-:Y:S05]  /*7df0*/  EXIT ;  /* 0x000000000000794d */ /* 0x000fea0003800000 */
.L_x_39440:
[----:B------:R-:W-:-:S13]  /*7e00*/  ISETP.NE.AND P0, PT, R0, 0x2, PT ;  /* 0x000000020000780c */ /* 0x000fda0003f05270 */
[----:B------:R-:W-:Y:S05]  /*7e10*/  @!P0 BRA `(.L_x_39443) ;  /* 0x0000000000288947 */ /* 0x000fea0003800000 */
[----:B------:R-:W-:-:S13]  /*7e20*/  ISETP.NE.AND P0, PT, R0, 0x3, PT ;  /* 0x000000030000780c */ /* 0x000fda0003f05270 */
[----:B------:R-:W-:Y:S05]  /*7e30*/  @!P0 BRA `(.L_x_39444) ;  /* 0x0000000000148947 */ /* 0x000fea0003800000 */
[----:B------:R-:W-:-:S13]  /*7e40*/  ISETP.NE.AND P0, PT, R0, 0x4, PT ;  /* 0x000000040000780c */ /* 0x000fda0003f05270 */
[----:B------:R-:W-:Y:S05]  /*7e50*/  @P0 BRA `(.L_x_39442) ;  /* 0x0000000800d00947 */ /* 0x000fea0003800000 */
[----:B------:R-:W0:Y:S02]  /*7e60*/  F2I.S64.TRUNC R24, R24 ;  /* 0x0000001800187311 */ /* 0x000e24000020d900 */
[----:B0-----:R-:W-:Y:S01]  /*7e70*/  STG.E.64 desc[UR36][R2.64], R24 ;  /* 0x0000001802007986 */ /* 0x001fe2000c101b24 */
[----:B------:R-:W-:Y:S05]  /*7e80*/  EXIT ;  /* 0x000000000000794d */ /* 0x000fea0003800000 */
.L_x_39444:
[----:B------:R-:W0:Y:S02]  /*7e90*/  F2I.FTZ.TRUNC.NTZ R5, R24 ;  /* 0x0000001800057305 */ /* 0x000e24000021f100 */
[----:B0-----:R-:W-:Y:S01]  /*7ea0*/  STG.E desc[UR36][R2.64], R5 ;  /* 0x0000000502007986 */ /* 0x001fe2000c101924 */
[----:B------:R-:W-:Y:S05]  /*7eb0*/  EXIT ;  /* 0x000000000000794d */ /* 0x000fea0003800000 */
.L_x_39443:
[----:B------:R-:W0:Y:S02]  /*7ec0*/  F2I.FTZ.TRUNC.NTZ R5, R24 ;  /* 0x0000001800057305 */ /* 0x000e24000021f100 */
[----:B0-----:R-:W-:Y:S01]  /*7ed0*/  STG.E.U16 desc[UR36][R2.64], R5 ;  /* 0x0000000502007986 */ /* 0x001fe2000c101524 */
[----:B------:R-:W-:Y:S05]  /*7ee0*/  EXIT ;  /* 0x000000000000794d */ /* 0x000fea0003800000 */
.L_x_39439:
        /* <DEDUP_REMOVED lines=8> */
.L_x_39446:
[----:B------:R-:W-:-:S05]  /*7f70*/  F2FP.F16.F32.PACK_AB R24, RZ, R24 ;  /* 0x00000018ff18723e */ /* 0x000fca00000000ff */
[----:B------:R-:W-:Y:S01]  /*7f80*/  STG.E.U16 desc[UR36][R2.64], R24 ;  /* 0x0000001802007986 */ /* 0x000fe2000c101524 */
[----:B------:R-:W-:Y:S05]  /*7f90*/  EXIT ;  /* 0x000000000000794d */ /* 0x000fea0003800000 */
.L_x_39445:
        /* <DEDUP_REMOVED lines=9> */
.L_x_39448:
[----:B------:R-:W-:-:S04]  /*8030*/  F2FP.F16.F32.PACK_AB R5, RZ, R24 ;  /* 0x00000018ff05723e */ /* 0x000fc800000000ff */
[----:B------:R-:W-:-:S05]  /*8040*/  PRMT R5, R5, 0x5410, RZ ;  /* 0x0000541005057816 */ /* 0x000fca00000000ff */
[----:B------:R-:W-:Y:S01]  /*8050*/  STG.E desc[UR36][R2.64], R5 ;  /* 0x0000000502007986 */ /* 0x000fe2000c101924 */
[----:B------:R-:W-:Y:S05]  /*8060*/  EXIT ;  /* 0x000000000000794d */ /* 0x000fea0003800000 */
.L_x_39447:
[----:B------:R-:W-:-:S06]  /*8070*/  FMUL.FTZ R4, R24, 1 ;  /* 0x3f80000018047820 */ /* 0x000fcc0000410000 */
[----:B------:R-:W0:Y:S02]  /*8080*/  F2F.F64.F32 R4, R4 ;  /* 0x0000000400047310 */ /* 0x000e240000201800 */
[----:B0-----:R-:W-:Y:S01]  /*8090*/  STG.E.64 desc[UR36][R2.64], R4 ;  /* 0x0000000402007986 */ /* 0x001fe2000c101b24 */
[----:B------:R-:W-:Y:S05]  /*80a0*/  EXIT ;  /* 0x000000000000794d */ /* 0x000fea0003800000 */
.L_x_39438:
        /* <DEDUP_REMOVED lines=12> */
.L_x_39451:
[----:B------:R-:W-:Y:S01]  /*8170*/  FMUL.FTZ R4, R24, 1 ;  /* 0x3f80000018047820 */ /* 0x000fe20000410000 */
[----:B------:R-:W-:-:S05]  /*8180*/  CS2R R6, SRZ ;  /* 0x0000000000067805 */ /* 0x000fca000001ff00 */
[----:B------:R-:W0:Y:S02]  /*8190*/  F2F.F64.F32 R4, R4 ;  /* 0x0000000400047310 */ /* 0x000e240000201800 */
[----:B0-----:R-:W-:Y:S01]  /*81a0*/  STG.E.128 desc[UR36][R2.64], R4 ;  /* 0x0000000402007986 */ /* 0x001fe2000c101d24 */
[----:B------:R-:W-:Y:S05]  /*81b0*/  EXIT ;  /* 0x000000000000794d */ /* 0x000fea0003800000 */
.L_x_39450:
        /* <DEDUP_REMOVED lines=20> */
.L_x_39455:
[----:B------:R-:W-:Y:S05]  /*8300*/  BSYNC B0 ;  /* 0x0000000000007941 */ /* 0x000fea0003800000 */
.L_x_39454:
[----:B------:R-:W-:-:S05]  /*8310*/  LOP3.LUT R7, R0, R7, RZ, 0xfc, !PT ;  /* 0x0000000700077212 */ /* 0x000fca00078efcff */
[----:B------:R-:W-:Y:S01]  /*8320*/  STG.E.U8 desc[UR36][R2.64], R7 ;  /* 0x0000000702007986 */ /* 0x000fe2000c101124 */
[----:B------:R-:W-:Y:S05]  /*8330*/  EXIT ;  /* 0x000000000000794d */ /* 0x000fea0003800000 */
.L_x_39453:
        /* <DEDUP_REMOVED lines=12> */
.L_x_39457:
[----:B------:R-:W-:Y:S01]  /*8400*/  IMAD.MOV.U32 R0, RZ, RZ, 0x7f ;  /* 0x0000007fff007424 */ /* 0x000fe200078e00ff */
[----:B------:R-:W-:-:S04]  /*8410*/  ISETP.GT.U32.AND P0, PT, R4, 0x7f800000, PT ;  /* 0x7f8000000400780c */ /* 0x000fc80003f04070 */
[----:B------:R-:W-:-:S09]  /*8420*/  SEL R0, R0, 0x7c, P0 ;  /* 0x0000007c00007807 */ /* 0x000fd20000000000 */
.L_x_39458:
[----:B------:R-:W-:Y:S05]  /*8430*/  BSYNC B0 ;  /* 0x0000000000007941 */ /* 0x000fea0003800000 */
.L_x_39456:
[----:B------:R-:W-:-:S04]  /*8440*/  LOP3.LUT R24, R24, 0x80000000, RZ, 0xc0, !PT ;  /* 0x8000000018187812 */ /* 0x000fc800078ec0ff */
[----:B------:R-:W-:-:S04]  /*8450*/  SHF.R.U32.HI R5, RZ, 0x18, R24 ;  /* 0x00000018ff057819 */ /* 0x000fc80000011618 */
[----:B------:R-:W-:-:S05]  /*8460*/  LOP3.LUT R5, R0, R5, RZ, 0xfc, !PT ;  /* 0x0000000500057212 */ /* 0x000fca00078efcff */
[----:B------:R-:W-:Y:S01]  /*8470*/  STG.E.U8 desc[UR36][R2.64], R5 ;  /* 0x0000000502007986 */ /* 0x000fe2000c101124 */
[----:B------:R-:W-:Y:S05]  /*8480*/  EXIT ;  /* 0x000000000000794d */ /* 0x000fea0003800000 */
.L_x_39452:
[----:B------:R-:W-:-:S05]  /*8490*/  F2FP.BF16.F32.PACK_AB R24, RZ, R24 ;  /* 0x00000018ff18723e */ /* 0x000fca00000010ff */
[----:B------:R-:W-:Y:S01]  /*84a0*/  STG.E.U16 desc[UR36][R2.64], R24 ;  /* 0x0000001802007986 */ /* 0x000fe2000c101524 */
[----:B------:R-:W-:Y:S05]  /*84b0*/  EXIT ;  /* 0x000000000000794d */ /* 0x000fea0003800000 */
.L_x_39449:
        /* <DEDUP_REMOVED lines=9> */
[----:B0-----:R-:W-:Y:S01]  /*8550*/  STG.E.U16 desc[UR36][R2.64], R5 ;  /* 0x0000000502007986 */ /* 0x001fe2000c101524 */
[----:B------:R-:W-:Y:S05]  /*8560*/  EXIT ;  /* 0x000000000000794d */ /* 0x000fea0003800000 */
.L_x_39461:
        /* <DEDUP_REMOVED lines=16> */
.L_x_39464:
[----:B------:R-:W-:-:S04]  /*8670*/  LOP3.LUT R24, R24, 0x80000000, RZ, 0xc0, !PT ;  /* 0x8000000018187812 */ /* 0x000fc800078ec0ff */
[----:B------:R-:W-:-:S04]  /*8680*/  SHF.R.U32.HI R5, RZ, 0x18, R24 ;  /* 0x00000018ff057819 */ /* 0x000fc80000011618 */
[----:B------:R-:W-:-:S04]  /*8690*/  LOP3.LUT R4, R4, R5, RZ, 0xfc, !PT ;  /* 0x0000000504047212 */ /* 0x000fc800078efcff */
[----:B------:R-:W-:-:S07]  /*86a0*/  PRMT R0, R4, 0x7610, R0 ;  /* 0x0000761004007816 */ /* 0x000fce0000000000 */
.L_x_39463:
[----:B------:R-:W-:Y:S05]  /*86b0*/  BSYNC B0 ;  /* 0x0000000000007941 */ /* 0x000fea0003800000 */
.L_x_39462:
[----:B------:R-:W-:Y:S01]  /*86c0*/  STG.E.U8 desc[UR36][R2.64], R0 ;  /* 0x0000000002007986 */ /* 0x000fe2000c101124 */
[----:B------:R-:W-:Y:S05]  /*86d0*/  EXIT ;  /* 0x000000000000794d */ /* 0x000fea0003800000 */
.L_x_39460:
        /* <DEDUP_REMOVED lines=16> */
.L_x_39467:
[----:B------:R-:W-:-:S04]  /*87e0*/  LOP3.LUT R24, R24, 0x80000000, RZ, 0xc0, !PT ;  /* 0x8000000018187812 */ /* 0x000fc800078ec0ff */
[----:B------:R-:W-:-:S04]  /*87f0*/  SHF.R.U32.HI R5, RZ, 0x18, R24 ;  /* 0x00000018ff057819 */ /* 0x000fc80000011618 */
[----:B------:R-:W-:-:S04]  /*8800*/  LOP3.LUT R4, R4, R5, RZ, 0xfc, !PT ;  /* 0x0000000504047212 */ /* 0x000fc800078efcff */
[----:B------:R-:W-:-:S07]  /*8810*/  PRMT R0, R4, 0x7610, R0 ;  /* 0x0000761004007816 */ /* 0x000fce0000000000 */
.L_x_39466:
[----:B------:R-:W-:Y:S05]  /*8820*/  BSYNC B0 ;  /* 0x0000000000007941 */ /* 0x000fea0003800000 */
.L_x_39465:
[----:B------:R-:W-:Y:S01]  /*8830*/  STG.E.U8 desc[UR36][R2.64], R0 ;  /* 0x0000000002007986 */ /* 0x000fe2000c101124 */
[----:B------:R-:W-:Y:S05]  /*8840*/  EXIT ;  /* 0x000000000000794d */ /* 0x000fea0003800000 */
.L_x_39459:
        /* <DEDUP_REMOVED lines=21> */
.L_x_39442:
        /* <DEDUP_REMOVED lines=16> */
.L_x_39470:
[----:B------:R-:W-:Y:S05]  /*8aa0*/  EXIT ;  /* 0x000000000000794d */ /* 0x000fea0003800000 */
.L_x_39469:
[----:B------:R-:W0:Y:S02]  /*8ab0*/  F2I.U64.TRUNC R24, R24 ;  /* 0x0000001800187311 */ /* 0x000e24000020d800 */
[----:B0-----:R-:W-:Y:S01]  /*8ac0*/  STG.E.64 desc[UR36][R2.64], R24 ;  /* 0x0000001802007986 */ /* 0x001fe2000c101b24 */
[----:B------:R-:W-:Y:S05]  /*8ad0*/  EXIT ;  /* 0x000000000000794d */ /* 0x000fea0003800000 */
.L_x_39468:
[----:B------:R-:W0:Y:S02]  /*8ae0*/  F2I.FTZ.U32.TRUNC.NTZ R5, R24 ;  /* 0x0000001800057305 */ /* 0x000e24000021f000 */
[----:B0-----:R-:W-:Y:S01]  /*8af0*/  STG.E desc[UR36][R2.64], R5 ;  /* 0x0000000502007986 */ /* 0x001fe2000c101924 */
[----:B------:R-:W-:Y:S05]  /*8b00*/  EXIT ;  /* 0x000000000000794d */ /* 0x000fea0003800000 */
.L_x_39471:
        /* <DEDUP_REMOVED lines=15> */
.L_x_57543:


//--------------------- .text._ZN2at6native18elementwise_kernelILi128ELi2EZNS0_22gpu_kernel_impl_nocastINS0_13AUnaryFunctorIfffZZZNS0_21remainder_kernel_cudaERNS_18TensorIteratorBaseEENKUlvE0_clEvENKUlvE0_clEvEUlffE_EEEEvS5_RKT_EUliE_EEviT1_ --------------------------
	.section	.text._ZN2at6native18elementwise_kernelILi128ELi2EZNS0_22gpu_kernel_impl_nocastINS0_13AUnaryFunctorIfffZZZNS0_21remainder_kernel_cudaERNS_18TensorIteratorBaseEENKUlvE0_clEvENKUlvE0_clEvEUlffE_EEEEvS5_RKT_EUliE_EEviT1_,"ax",@progbits
	.align	128
        .global         _ZN2at6native18elementwise_kernelILi128ELi2EZNS0_22gpu_kernel_impl_nocastINS0_13AUnaryFunctorIfffZZZNS0_21remainder_kernel_cudaERNS_18TensorIteratorBaseEENKUlvE0_clEvENKUlvE0_clEvEUlffE_EEEEvS5_RKT_EUliE_EEviT1_
        .type           _ZN2at6native18elementwise_kernelILi128ELi2EZNS0_22gpu_kernel_impl_nocastINS0_13AUnaryFunctorIfffZZZNS0_21remainder_kernel_cudaERNS_18TensorIteratorBaseEENKUlvE0_clEvENKUlvE0_clEvEUlffE_EEEEvS5_RKT_EUliE_EEviT1_,@function
        .size           _ZN2at6native18elementwise_kernelILi128ELi2EZNS0_22gpu_kernel_impl_nocastINS0_13AUnaryFunctorIfffZZZNS0_21remainder_kernel_cudaERNS_18TensorIteratorBaseEENKUlvE0_clEvENKUlvE0_clEvEUlffE_EEEEvS5_RKT_EUliE_EEviT1_,(.L_x_57544 - _ZN2at6native18elementwise_kernelILi128ELi2EZNS0_22gpu_kernel_impl_nocastINS0_13AUnaryFunctorIfffZZZNS0_21remainder_kernel_cudaERNS_18TensorIteratorBaseEENKUlvE0_clEvENKUlvE0_clEvEUlffE_EEEEvS5_RKT_EUliE_EEviT1_)
        .other          _ZN2at6native18elementwise_kernelILi128ELi2EZNS0_22gpu_kernel_impl_nocastINS0_13AUnaryFunctorIfffZZZNS0_21remainder_kernel_cudaERNS_18TensorIteratorBaseEENKUlvE0_clEvENKUlvE0_clEvEUlffE_EEEEvS5_RKT_EUliE_EEviT1_,@"STO_CUDA_ENTRY STV_DEFAULT"
_ZN2at6native18elementwise_kernelILi128ELi2EZNS0_22gpu_kernel_impl_nocastINS0_13AUnaryFunctorIfffZZZNS0_21remainder_kernel_cudaERNS_18TensorIteratorBaseEENKUlvE0_clEvENKUlvE0_clEvEUlffE_EEEEvS5_RKT_EUliE_EEviT1_:
.text._ZN2at6native18elementwise_kernelILi128ELi2EZNS0_22gpu_kernel_impl_nocastINS0_13AUnaryFunctorIfffZZZNS0_21remainder_kernel_cudaERNS_18TensorIteratorBaseEENKUlvE0_clEvENKUlvE0_clEvEUlffE_EEEEvS5_RKT_EUliE_EEviT1_:
        /* <DEDUP_REMOVED lines=313> */
.L_x_39474:
[----:B------:R-:W-:Y:S01]  /*1390*/  ULDC.64 UR8, c[0x0][0x418] ;  /* 0x0001060000087ab9 */ /* 0x000fe20000000a00 */
[----:B------:R-:W0:Y:S01]  /*13a0*/  LDC R7, c[0x0][0x424] ;  /* 0x00010900ff077b82 */ /* 0x000e220000000800 */
[----:B------:R-:W-:-:S04]  /*13b0*/  IADD3 R8, P0, R0, UR8, RZ ;  /* 0x0000000800087c10 */ /* 0x000fc8000ff1e0ff */
[----:B------:R-:W-:Y:S01]  /*13c0*/  IADD3.X R9, RZ, UR9, RZ, P0, !PT ;  /* 0x00000009ff097c10 */ /* 0x000fe200087fe4ff */
[----:B------:R-:W-:-:S04]  /*13d0*/  ULDC.64 UR8, c[0x0][0x410] ;  /* 0x0001040000087ab9 */ /* 0x000fc80000000a00 */
        /* <DEDUP_REMOVED lines=30> */
.L_x_39480:
[----:B------:R-:W-:Y:S01]  /*15c0*/  FSETP.GEU.FTZ.AND P0, PT, R9, -R11, PT ;  /* 0x8000000b0900720b */ /* 0x000fe20003f1e000 */
[----:B------:R-:W-:-:S12]  /*15d0*/  FADD.FTZ R3, R3, -1 ;  /* 0xbf80000003037421 */ /* 0x000fd80000010000 */
[----:B------:R-:W-:-:S07]  /*15e0*/  @!P0 FADD.FTZ R3, R3, -1 ;  /* 0xbf80000003038421 */ /* 0x000fce0000010000 */
.L_x_39479:
[----:B------:R-:W-:Y:S05]  /*15f0*/  BSYNC B2 ;  /* 0x0000000000027941 */ /* 0x000fea0003800000 */
.L_x_39478:
[----:B------:R-:W-:Y:S01]  /*1600*/  FFMA.FTZ R0, -R11, R3, R0 ;  /* 0x000000030b007223 */ /* 0x000fe20000010100 */
[----:B------:R-:W-:Y:S06]  /*1610*/  BRA `(.L_x_39476) ;  /* 0x00000000007c7947 */ /* 0x000fec0003800000 */
.L_x_39477:
        /* <DEDUP_REMOVED lines=15> */
.L_x_39483:
        /* <DEDUP_REMOVED lines=13> */
.L_x_39482:
[----:B------:R-:W-:Y:S05]  /*17e0*/  BSYNC B2 ;  /* 0x0000000000027941 */ /* 0x000fea0003800000 */
.L_x_39481:
[----:B------:R-:W-:-:S04]  /*17f0*/  FMUL.FTZ R3, R3, 1.1920928955078125e-07 ;  /* 0x3400000003037820 */ /* 0x000fc80000410000 */
[----:B------:R-:W-:-:S07]  /*1800*/  FMUL.FTZ R0, R12, R3 ;  /* 0x000000030c007220 */ /* 0x000fce0000410000 */
.L_x_39476:
[----:B------:R-:W-:Y:S05]  /*1810*/  BSYNC B0 ;  /* 0x0000000000007941 */ /* 0x000fea0003800000 */
.L_x_39475:
        /* <DEDUP_REMOVED lines=10> */
.L_x_39473:
[----:B------:R-:W-:Y:S05]  /*18c0*/  BSYNC B1 ;  /* 0x0000000000017941 */ /* 0x000fea0003800000 */
.L_x_39472:
[----:B------:R-:W-:-:S13]  /*18d0*/  ISETP.GE.AND P0, PT, R7, UR6, PT ;  /* 0x0000000607007c0c */ /* 0x000fda000bf06270 */
[----:B------:R-:W-:Y:S05]  /*18e0*/  @P0 EXIT ;  /* 0x000000000000094d */ /* 0x000fea0003800000 */
[----:B------:R-:W2:Y:S01]  /*18f0*/  LDC R8, c[0x0][0x218] ;  /* 0x00008600ff087b82 */ /* 0x000ea20000000800 */
[----:B------:R-:W-:Y:S01]  /*1900*/  HFMA2.MMA R0, -RZ, RZ, 0, 0 ;  /* 0x00000000ff007435 */ /* 0x000fe200000001ff */
[----:B-1----:R-:W-:Y:S02]  /*1910*/  MOV R3, RZ ;  /* 0x000000ff00037202 */ /* 0x002fe40000000f00 */
[----:B--2---:R-:W-:-:S13]  /*1920*/  ISETP.NE.AND P0, PT, R8, RZ, PT ;  /* 0x000000ff0800720c */ /* 0x004fda0003f05270 */
        /* <DEDUP_REMOVED lines=288> */
[----:B------:R-:W2:Y:S01]  /*2b30*/  @P0 LDC R11, c[0x0][0x33c] ;  /* 0x0000cf00ff0b0b82 */ /* 0x000ea20000000800 */
[----:B------:R-:W-:-:S04]  /*2b40*/  IMAD R4, R4, UR8, R5 ;  /* 0x0000000804047c24 */ /* 0x000fc8000f8e0205 */
        /* <DEDUP_REMOVED lines=9> */
.L_x_39484:
[----:B------:R-:W-:Y:S01]  /*2be0*/  ULDC.64 UR6, c[0x0][0x418] ;  /* 0x0001060000067ab9 */ /* 0x000fe20000000a00 */
[----:B------:R-:W1:Y:S01]  /*2bf0*/  LDC R5, c[0x0][0x424] ;  /* 0x00010900ff057b82 */ /* 0x000e620000000800 */
[----:B------:R-:W-:-:S04]  /*2c00*/  IADD3 R6, P0, R0, UR6, RZ ;  /* 0x0000000600067c10 */ /* 0x000fc8000ff1e0ff */
[----:B------:R-:W-:Y:S01]  /*2c10*/  IADD3.X R7, RZ, UR7, RZ, P0, !PT ;  /* 0x00000007ff077c10 */ /* 0x000fe200087fe4ff */
[----:B------:R-:W-:-:S04]  /*2c20*/  ULDC.64 UR6, c[0x0][0x410] ;  /* 0x0001040000067ab9 */ /* 0x000fc80000000a00 */
        /* <DEDUP_REMOVED lines=30> */
.L_x_39490:
[----:B------:R-:W-:Y:S01]  /*2e10*/  FSETP.GEU.FTZ.AND P0, PT, R7, -R11, PT ;  /* 0x8000000b0700720b */ /* 0x000fe20003f1e000 */
[----:B------:R-:W-:-:S12]  /*2e20*/  FADD.FTZ R9, R9, -1 ;  /* 0xbf80000009097421 */ /* 0x000fd80000010000 */
[----:B------:R-:W-:-:S07]  /*2e30*/  @!P0 FADD.FTZ R9, R9, -1 ;  /* 0xbf80000009098421 */ /* 0x000fce0000010000 */
.L_x_39489:
[----:B------:R-:W-:Y:S05]  /*2e40*/  BSYNC B1 ;  /* 0x0000000000017941 */ /* 0x000fea0003800000 */
.L_x_39488:
[----:B------:R-:W-:Y:S01]  /*2e50*/  FFMA.FTZ R0, -R11, R9, R0 ;  /* 0x000000090b007223 */ /* 0x000fe20000010100 */
[----:B------:R-:W-:Y:S06]  /*2e60*/  BRA `(.L_x_39486) ;  /* 0x00000000007c7947 */ /* 0x000fec0003800000 */
.L_x_39487:
        /* <DEDUP_REMOVED lines=15> */
.L_x_39493:
        /* <DEDUP_REMOVED lines=13> */
.L_x_39492:
[----:B------:R-:W-:Y:S05]  /*3030*/  BSYNC B1 ;  /* 0x0000000000017941 */ /* 0x000fea0003800000 */
.L_x_39491:
[----:B------:R-:W-:-:S04]  /*3040*/  FMUL.FTZ R7, R6, 1.1920928955078125e-07 ;  /* 0x3400000006077820 */ /* 0x000fc80000410000 */
[----:B------:R-:W-:-:S07]  /*3050*/  FMUL.FTZ R0, R10, R7 ;  /* 0x000000070a007220 */ /* 0x000fce0000410000 */
.L_x_39486:
[----:B------:R-:W-:Y:S05]  /*3060*/  BSYNC B0 ;  /* 0x0000000000007941 */ /* 0x000fea0003800000 */
.L_x_39485:
        /* <DEDUP_REMOVED lines=10> */
.L_x_39494:
        /* <DEDUP_REMOVED lines=15> */
.L_x_57544:


//--------------------- .text._ZN2at6native27unrolled_elementwise_kernelINS0_13AUnaryFunctorIfffZZZNS0_21remainder_kernel_cudaERNS_18TensorIteratorBaseEENKUlvE0_clEvENKUlvE0_clEvEUlffE_EESt5arrayIPcLm2EELi4E23TrivialOffsetCalculatorILi1EjESD_NS0_6memory15LoadWithoutCastENSE_16StoreWithoutCastEEEviT_T0_T2_T3_T4_T5_ --------------------------
	.section	.text._ZN2at6native27unrolled_elementwise_kernelINS0_13AUnaryFunctorIfffZZZNS0_21remainder_kernel_cudaERNS_18TensorIteratorBaseEENKUlvE0_clEvENKUlvE0_clEvEUlffE_EESt5arrayIPcLm2EELi4E23TrivialOffsetCalculatorILi1EjESD_NS0_6memory15LoadWithoutCastENSE_16StoreWithoutCastEEEviT_T0_T2_T3_T4_T5_,"ax",@progbits
	.align	128
        .global         _ZN2at6native27unrolled_elementwise_kernelINS0_13AUnaryFunctorIfffZZZNS0_21remainder_kernel_cudaERNS_18TensorIteratorBaseEENKUlvE0_clEvENKUlvE0_clEvEUlffE_EESt5arrayIPcLm2EELi4E23TrivialOffsetCalculatorILi1EjESD_NS0_6memory15LoadWithoutCastENSE_16StoreWithoutCastEEEviT_T0_T2_T3_T4_T5_
        .type           _ZN2at6native27unrolled_elementwise_kernelINS0_13AUnaryFunctorIfffZZZNS0_21remainder_kernel_cudaERNS_18TensorIteratorBaseEENKUlvE0_clEvENKUlvE0_clEvEUlffE_EESt5arrayIPcLm2EELi4E23TrivialOffsetCalculatorILi1EjESD_NS0_6memory15LoadWithoutCastENSE_16StoreWithoutCastEEEviT_T0_T2_T3_T4_T5_,@function
        .size           _ZN2at6native27unrolled_elementwise_kernelINS0_13AUnaryFunctorIfffZZZNS0_21remainder_kernel_cudaERNS_18TensorIteratorBaseEENKUlvE0_clEvENKUlvE0_clEvEUlffE_EESt5arrayIPcLm2EELi4E23TrivialOffsetCalculatorILi1EjESD_NS0_6memory15LoadWithoutCastENSE_16StoreWithoutCastEEEviT_T0_T2_T3_T4_T5_,(.L_x_57545 - _ZN2at6native27unrolled_elementwise_kernelINS0_13AUnaryFunctorIfffZZZNS0_21remainder_kernel_cudaERNS_18TensorIteratorBaseEENKUlvE0_clEvENKUlvE0_clEvEUlffE_EESt5arrayIPcLm2EELi4E23TrivialOffsetCalculatorILi1EjESD_NS0_6memory15LoadWithoutCastENSE_16StoreWithoutCastEEEviT_T0_T2_T3_T4_T5_)
        .other          _ZN2at6native27unrolled_elementwise_kernelINS0_13AUnaryFunctorIfffZZZNS0_21remainder_kernel_cudaERNS_18TensorIteratorBaseEENKUlvE0_clEvENKUlvE0_clEvEUlffE_EESt5arrayIPcLm2EELi4E23TrivialOffsetCalculatorILi1EjESD_NS0_6memory15LoadWithoutCastENSE_16StoreWithoutCastEEEviT_T0_T2_T3_T4_T5_,@"STO_CUDA_ENTRY STV_DEFAULT"
_ZN2at6native27unrolled_elementwise_kernelINS0_13AUnaryFunctorIfffZZZNS0_21remainder_kernel_cudaERNS_18TensorIteratorBaseEENKUlvE0_clEvENKUlvE0_clEvEUlffE_EESt5arrayIPcLm2EELi4E23TrivialOffsetCalculatorILi1EjESD_NS0_6memory15LoadWithoutCastENSE_16StoreWithoutCastEEEviT_T0_T2_T3_T4_T5_:
.text._ZN2at6native27unrolled_elementwise_kernelINS0_13AUnaryFunctorIfffZZZNS0_21remainder_kernel_cudaERNS_18TensorIteratorBaseEENKUlvE0_clEvENKUlvE0_clEvEUlffE_EESt5arrayIPcLm2EELi4E23TrivialOffsetCalculatorILi1EjESD_NS0_6memory15LoadWithoutCastENSE_16StoreWithoutCastEEEviT_T0_T2_T3_T4_T5_:
        /* <DEDUP_REMOVED lines=63> */
.L_x_39502:
[----:B------:R-:W-:Y:S01]  /*03f0*/  FSETP.GEU.FTZ.AND P0, PT, R11, -R15, PT ;  /* 0x8000000f0b00720b */ /* 0x000fe20003f1e000 */
[----:B------:R-:W-:-:S12]  /*0400*/  FADD.FTZ R13, R13, -1 ;  /* 0xbf8000000d0d7421 */ /* 0x000fd80000010000 */
[----:B------:R-:W-:-:S07]  /*0410*/  @!P0 FADD.FTZ R13, R13, -1 ;  /* 0xbf8000000d0d8421 */ /* 0x000fce0000010000 */
.L_x_39501:
[----:B------:R-:W-:Y:S05]  /*0420*/  BSYNC B2 ;  /* 0x0000000000027941 */ /* 0x000fea0003800000 */
.L_x_39500:
[----:B------:R-:W-:Y:S01]  /*0430*/  FFMA.FTZ R0, -R15, R13, R0 ;  /* 0x0000000d0f007223 */ /* 0x000fe20000010100 */
[----:B------:R-:W-:Y:S06]  /*0440*/  BRA `(.L_x_39498) ;  /* 0x00000000007c7947 */ /* 0x000fec0003800000 */
.L_x_39499:
        /* <DEDUP_REMOVED lines=15> */
.L_x_39505:
        /* <DEDUP_REMOVED lines=13> */
.L_x_39504:
[----:B------:R-:W-:Y:S05]  /*0610*/  BSYNC B2 ;  /* 0x0000000000027941 */ /* 0x000fea0003800000 */
.L_x_39503:
[----:B------:R-:W-:-:S04]  /*0620*/  FMUL.FTZ R11, R6, 1.1920928955078125e-07 ;  /* 0x34000000060b7820 */ /* 0x000fc80000410000 */
[----:B------:R-:W-:-:S07]  /*0630*/  FMUL.FTZ R0, R14, R11 ;  /* 0x0000000b0e007220 */ /* 0x000fce0000410000 */
.L_x_39498:
[----:B------:R-:W-:Y:S05]  /*0640*/  BSYNC B0 ;  /* 0x0000000000007941 */ /* 0x000fea0003800000 */
.L_x_39497:
        /* <DEDUP_REMOVED lines=8> */
.L_x_39496:
[----:B------:R-:W-:Y:S05]  /*06d0*/  BSYNC B1 ;  /* 0x0000000000017941 */ /* 0x000fea0003800000 */
.L_x_39495:
[----:B0-----:R-:W-:Y:S01]  /*06e0*/  VIADD R6, R4, 0x80 ;  /* 0x0000008004067836 */ /* 0x001fe20000000000 */
[----:B------:R-:W-:Y:S04]  /*06f0*/  BSSY B1, `(.L_x_39506) ;  /* 0x000004d000017945 */ /* 0x000fe80003800000 */
[----:B------:R-:W-:-:S13]  /*0700*/  ISETP.GE.AND P0, PT, R6, R3, PT ;  /* 0x000000030600720c */ /* 0x000fda0003f06270 */
[----:B------:R-:W-:Y:S05]  /*0710*/  @P0 BRA `(.L_x_39507) ;  /* 0x0000000400280947 */ /* 0x000fea0003800000 */
[----:B-----5:R-:W0:Y:S01]  /*0720*/  LDC R10, c[0x0][0x218] ;  /* 0x00008600ff0a7b82 */ /* 0x020e220000000800 */
        /* <DEDUP_REMOVED lines=27> */
.L_x_39513:
[----:B------:R-:W-:Y:S01]  /*08e0*/  FSETP.GEU.FTZ.AND P0, PT, R13, -R14, PT ;  /* 0x8000000e0d00720b */ /* 0x000fe20003f1e000 */
[----:B------:R-:W-:-:S12]  /*08f0*/  FADD.FTZ R0, R0, -1 ;  /* 0xbf80000000007421 */ /* 0x000fd80000010000 */
[----:B------:R-:W-:-:S07]  /*0900*/  @!P0 FADD.FTZ R0, R0, -1 ;  /* 0xbf80000000008421 */ /* 0x000fce0000010000 */
.L_x_39512:
[----:B------:R-:W-:Y:S05]  /*0910*/  BSYNC B2 ;  /* 0x0000000000027941 */ /* 0x000fea0003800000 */
.L_x_39511:
[----:B------:R-:W-:Y:S01]  /*0920*/  FFMA.FTZ R11, -R14, R0, R11 ;  /* 0x000000000e0b7223 */ /* 0x000fe2000001010b */
[----:B------:R-:W-:Y:S06]  /*0930*/  BRA `(.L_x_39509) ;  /* 0x00000000007c7947 */ /* 0x000fec0003800000 */
.L_x_39510:
        /* <DEDUP_REMOVED lines=15> */
.L_x_39516:
        /* <DEDUP_REMOVED lines=13> */
.L_x_39515:
[----:B------:R-:W-:Y:S05]  /*0b00*/  BSYNC B2 ;  /* 0x0000000000027941 */ /* 0x000fea0003800000 */
.L_x_39514:
[----:B------:R-:W-:-:S04]  /*0b10*/  FMUL.FTZ R11, R11, 1.1920928955078125e-07 ;  /* 0x340000000b0b7820 */ /* 0x000fc80000410000 */
[----:B------:R-:W-:-:S07]  /*0b20*/  FMUL.FTZ R11, R16, R11 ;  /* 0x0000000b100b7220 */ /* 0x000fce0000410000 */
.L_x_39509:
[----:B------:R-:W-:Y:S05]  /*0b30*/  BSYNC B0 ;  /* 0x0000000000007941 */ /* 0x000fea0003800000 */
.L_x_39508:
        /* <DEDUP_REMOVED lines=8> */
.L_x_39507:
[----:B------:R-:W-:Y:S05]  /*0bc0*/  BSYNC B1 ;  /* 0x0000000000017941 */ /* 0x000fea0003800000 */
.L_x_39506:
[----:B------:R-:W-:Y:S01]  /*0bd0*/  IADD3 R0, R4, 0x100, RZ ;  /* 0x0000010004007810 */ /* 0x000fe20007ffe0ff */
[----:B------:R-:W-:Y:S03]  /*0be0*/  BSSY B1, `(.L_x_39517) ;  /* 0x000004d000017945 */ /* 0x000fe60003800000 */
[----:B------:R-:W-:-:S13]  /*0bf0*/  ISETP.GE.AND P0, PT, R0, R3, PT ;  /* 0x000000030000720c */ /* 0x000fda0003f06270 */
[----:B------:R-:W-:Y:S05]  /*0c00*/  @P0 BRA `(.L_x_39518) ;  /* 0x0000000400280947 */ /* 0x000fea0003800000 */
[----:B-----5:R-:W1:Y:S01]  /*0c10*/  LDC R9, c[0x0][0x218] ;  /* 0x00008600ff097b82 */ /* 0x020e620000000800 */
        /* <DEDUP_REMOVED lines=27> */
.L_x_39524:
[----:B------:R-:W-:Y:S01]  /*0dd0*/  FSETP.GEU.FTZ.AND P0, PT, R13, -R15, PT ;  /* 0x8000000f0d00720b */ /* 0x000fe20003f1e000 */
[----:B------:R-:W-:-:S12]  /*0de0*/  FADD.FTZ R11, R11, -1 ;  /* 0xbf8000000b0b7421 */ /* 0x000fd80000010000 */
[----:B------:R-:W-:-:S07]  /*0df0*/  @!P0 FADD.FTZ R11, R11, -1 ;  /* 0xbf8000000b0b8421 */ /* 0x000fce0000010000 */
.L_x_39523:
[----:B------:R-:W-:Y:S05]  /*0e00*/  BSYNC B2 ;  /* 0x0000000000027941 */ /* 0x000fea0003800000 */
.L_x_39522:
[----:B------:R-:W-:Y:S01]  /*0e10*/  FFMA.FTZ R0, -R15, R11, R0 ;  /* 0x0000000b0f007223 */ /* 0x000fe20000010100 */
[----:B------:R-:W-:Y:S06]  /*0e20*/  BRA `(.L_x_39520) ;  /* 0x00000000007c7947 */ /* 0x000fec0003800000 */
.L_x_39521:
        /* <DEDUP_REMOVED lines=15> */
.L_x_39527:
        /* <DEDUP_REMOVED lines=13> */
.L_x_39526:
[----:B------:R-:W-:Y:S05]  /*0ff0*/  BSYNC B2 ;  /* 0x0000000000027941 */ /* 0x000fea0003800000 */
.L_x_39525:
[----:B------:R-:W-:-:S04]  /*1000*/  FMUL.FTZ R11, R11, 1.1920928955078125e-07 ;  /* 0x340000000b0b7820 */ /* 0x000fc80000410000 */
[----:B------:R-:W-:-:S07]  /*1010*/  FMUL.FTZ R0, R16, R11 ;  /* 0x0000000b10007220 */ /* 0x000fce0000410000 */
.L_x_39520:
[----:B------:R-:W-:Y:S05]  /*1020*/  BSYNC B0 ;  /* 0x0000000000007941 */ /* 0x000fea0003800000 */
.L_x_39519:
        /* <DEDUP_REMOVED lines=8> */
.L_x_39518:
[----:B------:R-:W-:Y:S05]  /*10b0*/  BSYNC B1 ;  /* 0x0000000000017941 */ /* 0x000fea0003800000 */
.L_x_39517:
[----:B------:R-:W-:Y:S01]  /*10c0*/  VIADD R0, R4, 0x180 ;  /* 0x0000018004007836 */ /* 0x000fe20000000000 */
[----:B------:R-:W-:Y:S04]  /*10d0*/  BSSY B1, `(.L_x_39528) ;  /* 0x000004d000017945 */ /* 0x000fe80003800000 */
        /* <DEDUP_REMOVED lines=30> */
.L_x_39535:
[----:B------:R-:W-:Y:S01]  /*12c0*/  FSETP.GEU.FTZ.AND P0, PT, R13, -R14, PT ;  /* 0x8000000e0d00720b */ /* 0x000fe20003f1e000 */
[----:B------:R-:W-:-:S12]  /*12d0*/  FADD.FTZ R0, R0, -1 ;  /* 0xbf80000000007421 */ /* 0x000fd80000010000 */
[----:B------:R-:W-:-:S07]  /*12e0*/  @!P0 FADD.FTZ R0, R0, -1 ;  /* 0xbf80000000008421 */ /* 0x000fce0000010000 */
.L_x_39534:
[----:B------:R-:W-:Y:S05]  /*12f0*/  BSYNC B2 ;  /* 0x0000000000027941 */ /* 0x000fea0003800000 */
.L_x_39533:
[----:B------:R-:W-:Y:S01]  /*1300*/  FFMA.FTZ R11, -R14, R0, R11 ;  /* 0x000000000e0b7223 */ /* 0x000fe2000001010b */
[----:B------:R-:W-:Y:S06]  /*1310*/  BRA `(.L_x_39531) ;  /* 0x00000000007c7947 */ /* 0x000fec0003800000 */
.L_x_39532:
        /* <DEDUP_REMOVED lines=15> */
.L_x_39538:
        /* <DEDUP_REMOVED lines=13> */
.L_x_39537:
[----:B------:R-:W-:Y:S05]  /*14e0*/  BSYNC B2 ;  /* 0x0000000000027941 */ /* 0x000fea0003800000 */
.L_x_39536:
[----:B------:R-:W-:-:S04]  /*14f0*/  FMUL.FTZ R11, R11, 1.1920928955078125e-07 ;  /* 0x340000000b0b7820 */ /* 0x000fc80000410000 */
[----:B------:R-:W-:-:S07]  /*1500*/  FMUL.FTZ R11, R16, R11 ;  /* 0x0000000b100b7220 */ /* 0x000fce0000410000 */
.L_x_39531:
[----:B------:R-:W-:Y:S05]  /*1510*/  BSYNC B0 ;  /* 0x0000000000007941 */ /* 0x000fea0003800000 */
.L_x_39530:
        /* <DEDUP_REMOVED lines=8> */
.L_x_39529:
[----:B------:R-:W-:Y:S05]  /*15a0*/  BSYNC B1 ;  /* 0x0000000000017941 */ /* 0x000fea0003800000 */
.L_x_39528:
[----:B------:R-:W-:Y:S01]  /*15b0*/  ISETP.GE.AND P0, PT, R4, R3, PT ;  /* 0x000000030400720c */ /* 0x000fe20003f06270 */
[----:B------:R-:W-:Y:S04]  /*15c0*/  BSSY B0, `(.L_x_39539) ;  /* 0x0000017000007945 */ /* 0x000fe80003800000 */
[----:B------:R-:W-:Y:S08]  /*15d0*/  BSSY B1, `(.L_x_39540) ;  /* 0x000000f000017945 */ /* 0x000ff00003800000 */
[----:B------:R-:W-:Y:S05]  /*15e0*/  @P0 BRA `(.L_x_39541) ;  /* 0x0000000000340947 */ /* 0x000fea0003800000 */
[----:B------:R-:W1:Y:S01]  /*15f0*/  LDC.64 R12, c[0x0][0x220] ;  /* 0x00008800ff0c7b82 */ /* 0x000e620000000a00 */
[----:B-----5:R-:W-:Y:S02]  /*1600*/  IMAD R5, R2, 0x200, R4 ;  /* 0x0000020002057824 */ /* 0x020fe400078e0204 */
[----:B------:R-:W-:-:S05]  /*1610*/  IMAD.MOV.U32 R4, RZ, RZ, R6 ;  /* 0x000000ffff047224 */ /* 0x000fca00078e0006 */
[----:B------:R-:W-:-:S13]  /*1620*/  ISETP.GE.AND P0, PT, R4, R3, PT ;  /* 0x000000030400720c */ /* 0x000fda0003f06270 */
[----:B------:R-:W-:Y:S05]  /*1630*/  @P0 BREAK B1 ;  /* 0x0000000000010942 */ /* 0x000fea0003800000 */
[----:B-1----:R-:W-:-:S05]  /*1640*/  IMAD.WIDE.U32 R12, R5, 0x4, R12 ;  /* 0x00000004050c7825 */ /* 0x002fca00078e000c */
[----:B------:R1:W-:Y:S01]  /*1650*/  STG.E desc[UR4][R12.64], R7 ;  /* 0x000000070c007986 */ /* 0x0003e2000c101904 */
[----:B------:R-:W-:Y:S05]  /*1660*/  @P0 BRA `(.L_x_39542) ;  /* 0x0000000000300947 */ /* 0x000fea0003800000 */
[----:B-1----:R-:W1:Y:S01]  /*1670*/  LDC.64 R6, c[0x0][0x220] ;  /* 0x00008800ff067b82 */ /* 0x002e620000000a00 */
[----:B------:R-:W-:Y:S01]  /*1680*/  LEA R5, R2, R4, 0x9 ;  /* 0x0000000402057211 */ /* 0x000fe200078e48ff */
[----:B------:R-:W-:-:S04]  /*1690*/  VIADD R4, R4, 0x80 ;  /* 0x0000008004047836 */ /* 0x000fc80000000000 */
[----:B-1----:R-:W-:-:S05]  /*16a0*/  IMAD.WIDE.U32 R6, R5, 0x4, R6 ;  /* 0x0000000405067825 */ /* 0x002fca00078e0006 */
[----:B------:R1:W-:Y:S02]  /*16b0*/  STG.E desc[UR4][R6.64], R10 ;  /* 0x0000000a06007986 */ /* 0x0003e4000c101904 */
.L_x_39541:
[----:B------:R-:W-:Y:S05]  /*16c0*/  BSYNC B1 ;  /* 0x0000000000017941 */ /* 0x000fea0003800000 */
.L_x_39540:
[----:B------:R-:W-:-:S13]  /*16d0*/  ISETP.GE.AND P0, PT, R4, R3, PT ;  /* 0x000000030400720c */ /* 0x000fda0003f06270 */
[----:B-1----:R-:W1:Y:S01]  /*16e0*/  @!P0 LDC.64 R6, c[0x0][0x220] ;  /* 0x00008800ff068b82 */ /* 0x002e620000000a00 */
[----:B-----5:R-:W-:Y:S01]  /*16f0*/  @!P0 IMAD R5, R2, 0x200, R4 ;  /* 0x0000020002058824 */ /* 0x020fe200078e0204 */
[----:B------:R-:W-:-:S03]  /*1700*/  @!P0 IADD3 R4, R4, 0x80, RZ ;  /* 0x0000008004048810 */ /* 0x000fc60007ffe0ff */
[----:B-1----:R-:W-:-:S05]  /*1710*/  @!P0 IMAD.WIDE.U32 R6, R5, 0x4, R6 ;  /* 0x0000000405068825 */ /* 0x002fca00078e0006 */
[----:B------:R2:W-:Y:S02]  /*1720*/  @!P0 STG.E desc[UR4][R6.64], R9 ;  /* 0x0000000906008986 */ /* 0x0005e4000c101904 */
.L_x_39542:
[----:B------:R-:W-:Y:S05]  /*1730*/  BSYNC B0 ;  /* 0x0000000000007941 */ /* 0x000fea0003800000 */
.L_x_39539:
[----:B------:R-:W-:Y:S05]  /*1740*/  WARPSYNC.ALL ;  /* 0x0000000000007948 */ /* 0x000fea0003800000 */
[----:B------:R-:W-:-:S13]  /*1750*/  ISETP.GE.AND P0, PT, R4, R3, PT ;  /* 0x000000030400720c */ /* 0x000fda0003f06270 */
[----:B------:R-:W-:Y:S05]  /*1760*/  @P0 EXIT ;  /* 0x000000000000094d */ /* 0x000fea0003800000 */
[----:B-12---:R-:W1:Y:S01]  /*1770*/  LDC.64 R6, c[0x0][0x220] ;  /* 0x00008800ff067b82 */ /* 0x006e620000000a00 */
[----:B------:R-:W-:-:S04]  /*1780*/  IMAD R3, R2, 0x200, R4 ;  /* 0x0000020002037824 */ /* 0x000fc800078e0204 */
[----:B-1----:R-:W-:-:S05]  /*1790*/  IMAD.WIDE.U32 R2, R3, 0x4, R6 ;  /* 0x0000000403027825 */ /* 0x002fca00078e0006 */
[----:B------:R-:W-:Y:S01]  /*17a0*/  STG.E desc[UR4][R2.64], R0 ;  /* 0x0000000002007986 */ /* 0x000fe2000c101904 */
[----:B------:R-:W-:Y:S05]  /*17b0*/  EXIT ;  /* 0x000000000000794d */ /* 0x000fea0003800000 */
.L_x_39543:
        /* <DEDUP_REMOVED lines=12> */
.L_x_57545:


//--------------------- .text._ZN2at6native29vectorized_elementwise_kernelILi2ENS0_13AUnaryFunctorIfffZZZNS0_21remainder_kernel_cudaERNS_18TensorIteratorBaseEENKUlvE0_clEvENKUlvE0_clEvEUlffE_EESt5arrayIPcLm2EEEEviT0_T1_ --------------------------
	.section	.text._ZN2at6native29vectorized_elementwise_kernelILi2ENS0_13AUnaryFunctorIfffZZZNS0_21remainder_kernel_cudaERNS_18TensorIteratorBaseEENKUlvE0_clEvENKUlvE0_clEvEUlffE_EESt5arrayIPcLm2EEEEviT0_T1_,"ax",@progbits
	.align	128
        .global         _ZN2at6native29vectorized_elementwise_kernelILi2ENS0_13AUnaryFunctorIfffZZZNS0_21remainder_kernel_cudaERNS_18TensorIteratorBaseEENKUlvE0_clEvENKUlvE0_clEvEUlffE_EESt5arrayIPcLm2EEEEviT0_T1_
        .type           _ZN2at6native29vectorized_elementwise_kernelILi2ENS0_13AUnaryFunctorIfffZZZNS0_21remainder_kernel_cudaERNS_18TensorIteratorBaseEENKUlvE0_clEvENKUlvE0_clEvEUlffE_EESt5arrayIPcLm2EEEEviT0_T1_,@function
        .size           _ZN2at6native29vectorized_elementwise_kernelILi2ENS0_13AUnaryFunctorIfffZZZNS0_21remainder_kernel_cudaERNS_18TensorIteratorBaseEENKUlvE0_clEvENKUlvE0_clEvEUlffE_EESt5arrayIPcLm2EEEEviT0_T1_,(.L_x_57546 - _ZN2at6native29vectorized_elementwise_kernelILi2ENS0_13AUnaryFunctorIfffZZZNS0_21remainder_kernel_cudaERNS_18TensorIteratorBaseEENKUlvE0_clEvENKUlvE0_clEvEUlffE_EESt5arrayIPcLm2EEEEviT0_T1_)
        .other          _ZN2at6native29vectorized_elementwise_kernelILi2ENS0_13AUnaryFunctorIfffZZZNS0_21remainder_kernel_cudaERNS_18TensorIteratorBaseEENKUlvE0_clEvENKUlvE0_clEvEUlffE_EESt5arrayIPcLm2EEEEviT0_T1_,@"STO_CUDA_ENTRY STV_DEFAULT"
_ZN2at6native29vectorized_elementwise_kernelILi2ENS0_13AUnaryFunctorIfffZZZNS0_21remainder_kernel_cudaERNS_18TensorIteratorBaseEENKUlvE0_clEvENKUlvE0_clEvEUlffE_EESt5arrayIPcLm2EEEEviT0_T1_:
.text._ZN2at6native29vectorized_elementwise_kernelILi2ENS0_13AUnaryFunctorIfffZZZNS0_21remainder_kernel_cudaERNS_18TensorIteratorBaseEENKUlvE0_clEvENKUlvE0_clEvEUlffE_EESt5arrayIPcLm2EEEEviT0_T1_:
        /* <DEDUP_REMOVED lines=45> */
.L_x_39550:
[----:B------:R-:W-:Y:S01]  /*02d0*/  FSETP.GEU.FTZ.AND P0, PT, R15, -R7, PT ;  /* 0x800000070f00720b */ /* 0x000fe20003f1e000 */
[----:B------:R-:W-:-:S12]  /*02e0*/  FADD.FTZ R17, R17, -1 ;  /* 0xbf80000011117421 */ /* 0x000fd80000010000 */
[----:B------:R-:W-:-:S07]  /*02f0*/  @!P0 FADD.FTZ R17, R17, -1 ;  /* 0xbf80000011118421 */ /* 0x000fce0000010000 */
.L_x_39549:
[----:B------:R-:W-:Y:S05]  /*0300*/  BSYNC B1 ;  /* 0x0000000000017941 */ /* 0x000fea0003800000 */
.L_x_39548:
[----:B------:R-:W-:Y:S01]  /*0310*/  FFMA.FTZ R0, -R7, R17, R16 ;  /* 0x0000001107007223 */ /* 0x000fe20000010110 */
[----:B------:R-:W-:Y:S06]  /*0320*/  BRA `(.L_x_39546) ;  /* 0x00000000007c7947 */ /* 0x000fec0003800000 */
.L_x_39547:
        /* <DEDUP_REMOVED lines=15> */
.L_x_39553:
        /* <DEDUP_REMOVED lines=13> */
.L_x_39552:
[----:B------:R-:W-:Y:S05]  /*04f0*/  BSYNC B1 ;  /* 0x0000000000017941 */ /* 0x000fea0003800000 */
.L_x_39551:
[----:B------:R-:W-:-:S04]  /*0500*/  FMUL.FTZ R15, R15, 1.1920928955078125e-07 ;  /* 0x340000000f0f7820 */ /* 0x000fc80000410000 */
[----:B------:R-:W-:-:S07]  /*0510*/  FMUL.FTZ R0, R6, R15 ;  /* 0x0000000f06007220 */ /* 0x000fce0000410000 */
.L_x_39546:
[----:B------:R-:W-:Y:S05]  /*0520*/  BSYNC B0 ;  /* 0x0000000000007941 */ /* 0x000fea0003800000 */
.L_x_39545:
[C---:B------:R-:W-:Y:S01]  /*0530*/  FSETP.GTU.FTZ.AND P0, PT, |R0|.reuse, +INF , PT ;  /* 0x7f8000000000780b */ /* 0x040fe20003f1c200 */
[----:B------:R-:W-:Y:S01]  /*0540*/  BSSY B0, `(.L_x_39554) ;  /* 0x0000049000007945 */ /* 0x000fe20003800000 */
[----:B0-----:R-:W-:Y:S02]  /*0550*/  LOP3.LUT R7, R0, 0x80000000, R3, 0xb8, !PT ;  /* 0x8000000000077812 */ /* 0x001fe400078eb803 */
[----:B------:R-:W-:Y:S02]  /*0560*/  FSETP.GEU.FTZ.AND P2, PT, R10, RZ, PT ;  /* 0x000000ff0a00720b */ /* 0x000fe40003f5e000 */
[----:B------:R-:W-:Y:S01]  /*0570*/  FSEL R6, R0, R7, P0 ;  /* 0x0000000700067208 */ /* 0x000fe20000000000 */
[----:B------:R-:W-:-:S03]  /*0580*/  IMAD.MOV.U32 R0, RZ, RZ, R16 ;  /* 0x000000ffff007224 */ /* 0x000fc600078e0010 */
[C---:B------:R-:W-:Y:S02]  /*0590*/  FSETP.NEU.FTZ.AND P0, PT, R6.reuse, RZ, PT ;  /* 0x000000ff0600720b */ /* 0x040fe40003f1d000 */
[----:B------:R-:W-:-:S04]  /*05a0*/  FSETP.GEU.FTZ.AND P1, PT, R6, RZ, PT ;  /* 0x000000ff0600720b */ /* 0x000fc80003f3e000 */
[----:B------:R-:W-:Y:S02]  /*05b0*/  PLOP3.LUT P0, PT, P0, P2, P1, 0x60, 0x0 ;  /* 0x000000000000781c */ /* 0x000fe40000704c10 */
[----:B------:R-:W-:-:S11]  /*05c0*/  FSETP.GEU.FTZ.AND P1, PT, R16, |R11|, PT ;  /* 0x4000000b1000720b */ /* 0x000fd60003f3e000 */
        /* <DEDUP_REMOVED lines=25> */
.L_x_39559:
[----:B------:R-:W-:Y:S01]  /*0760*/  FSETP.GEU.FTZ.AND P0, PT, R10, -R7, PT ;  /* 0x800000070a00720b */ /* 0x000fe20003f1e000 */
[----:B------:R-:W-:-:S12]  /*0770*/  FADD.FTZ R17, R17, -1 ;  /* 0xbf80000011117421 */ /* 0x000fd80000010000 */
[----:B------:R-:W-:-:S07]  /*0780*/  @!P0 FADD.FTZ R17, R17, -1 ;  /* 0xbf80000011118421 */ /* 0x000fce0000010000 */
.L_x_39558:
[----:B------:R-:W-:Y:S05]  /*0790*/  BSYNC B1 ;  /* 0x0000000000017941 */ /* 0x000fea0003800000 */
.L_x_39557:
[----:B------:R-:W-:Y:S01]  /*07a0*/  FFMA.FTZ R0, -R7, R17, R16 ;  /* 0x0000001107007223 */ /* 0x000fe20000010110 */
[----:B------:R-:W-:Y:S06]  /*07b0*/  BRA `(.L_x_39555) ;  /* 0x0000000000847947 */ /* 0x000fec0003800000 */
.L_x_39556:
        /* <DEDUP_REMOVED lines=13> */
[----:B------:R-:W-:Y:S02]  /*0890*/  LOP3.LUT R18, R15, 0x3f800000, RZ, 0xfc, !PT ;  /* 0x3f8000000f127812 */ /* 0x000fe400078efcff */
[----:B------:R-:W-:Y:S02]  /*08a0*/  MOV R15, R17 ;  /* 0x00000011000f7202 */ /* 0x000fe40000000f00 */
[----:B------:R0:W1:Y:S05]  /*08b0*/  MUFU.RCP R0, R18 ;  /* 0x0000001200007308 */ /* 0x00006a0000001000 */
.L_x_39562:
        /* <DEDUP_REMOVED lines=14> */
.L_x_39561:
[----:B------:R-:W-:Y:S05]  /*09a0*/  BSYNC B1 ;  /* 0x0000000000017941 */ /* 0x000fea0003800000 */
.L_x_39560:
[----:B------:R-:W-:-:S04]  /*09b0*/  FMUL.FTZ R0, R17, 1.1920928955078125e-07 ;  /* 0x3400000011007820 */ /* 0x000fc80000410000 */
[----:B------:R-:W-:-:S07]  /*09c0*/  FMUL.FTZ R0, R7, R0 ;  /* 0x0000000007007220 */ /* 0x000fce0000410000 */
.L_x_39555:
[----:B------:R-:W-:Y:S05]  /*09d0*/  BSYNC B0 ;  /* 0x0000000000007941 */ /* 0x000fea0003800000 */
.L_x_39554:
[C---:B------:R-:W-:Y:S01]  /*09e0*/  FSETP.GTU.FTZ.AND P0, PT, |R0|.reuse, +INF , PT ;  /* 0x7f8000000000780b */ /* 0x040fe20003f1c200 */
[----:B------:R-:W-:Y:S01]  /*09f0*/  BSSY B0, `(.L_x_39563) ;  /* 0x0000049000007945 */ /* 0x000fe20003800000 */
[C---:B------:R-:W-:Y:S01]  /*0a00*/  LOP3.LUT R7, R0.reuse, 0x80000000, R3, 0xb8, !PT ;  /* 0x8000000000077812 */ /* 0x040fe200078eb803 */
[----:B------:R-:W-:Y:S01]  /*0a10*/  IMAD.MOV.U32 R10, RZ, RZ, R16 ;  /* 0x000000ffff0a7224 */ /* 0x000fe200078e0010 */
[----:B------:R-:W-:Y:S02]  /*0a20*/  FSETP.GEU.FTZ.AND P2, PT, R11, RZ, PT ;  /* 0x000000ff0b00720b */ /* 0x000fe40003f5e000 */
[----:B------:R-:W-:-:S04]  /*0a30*/  FSEL R7, R0, R7, P0 ;  /* 0x0000000700077208 */ /* 0x000fc80000000000 */
[C---:B------:R-:W-:Y:S02]  /*0a40*/  FSETP.NEU.FTZ.AND P0, PT, R7.reuse, RZ, PT ;  /* 0x000000ff0700720b */ /* 0x040fe40003f1d000 */
[----:B------:R-:W-:-:S04]  /*0a50*/  FSETP.GEU.FTZ.AND P1, PT, R7, RZ, PT ;  /* 0x000000ff0700720b */ /* 0x000fc80003f3e000 */
[----:B------:R-:W-:Y:S02]  /*0a60*/  PLOP3.LUT P0, PT, P0, P2, P1, 0x60, 0x0 ;  /* 0x000000000000781c */ /* 0x000fe40000704c10 */
[----:B-----5:R-:W-:-:S11]  /*0a70*/  FSETP.GEU.FTZ.AND P1, PT, R16, |R12|, PT ;  /* 0x4000000c1000720b */ /* 0x020fd60003f3e000 */
[----:B------:R-:W-:Y:S02]  /*0a80*/  @P0 FADD.FTZ R7, R11, R7 ;  /* 0x000000070b070221 */ /* 0x000fe40000010000 */
        /* <DEDUP_REMOVED lines=24> */
.L_x_39568:
[----:B------:R-:W-:Y:S01]  /*0c10*/  FSETP.GEU.FTZ.AND P0, PT, R15, -R11, PT ;  /* 0x8000000b0f00720b */ /* 0x000fe20003f1e000 */
[----:B------:R-:W-:-:S12]  /*0c20*/  FADD.FTZ R17, R17, -1 ;  /* 0xbf80000011117421 */ /* 0x000fd80000010000 */
[----:B------:R-:W-:-:S07]  /*0c30*/  @!P0 FADD.FTZ R17, R17, -1 ;  /* 0xbf80000011118421 */ /* 0x000fce0000010000 */
.L_x_39567:
[----:B------:R-:W-:Y:S05]  /*0c40*/  BSYNC B1 ;  /* 0x0000000000017941 */ /* 0x000fea0003800000 */
.L_x_39566:
[----:B------:R-:W-:Y:S01]  /*0c50*/  FFMA.FTZ R10, -R11, R17, R16 ;  /* 0x000000110b0a7223 */ /* 0x000fe20000010110 */
[----:B------:R-:W-:Y:S06]  /*0c60*/  BRA `(.L_x_39564) ;  /* 0x0000000000847947 */ /* 0x000fec0003800000 */
.L_x_39565:
        /* <DEDUP_REMOVED lines=13> */
[----:B0-----:R-:W-:Y:S01]  /*0d40*/  LOP3.LUT R18, R11, 0x3f800000, RZ, 0xfc, !PT ;  /* 0x3f8000000b127812 */ /* 0x001fe200078efcff */
[----:B------:R-:W-:-:S03]  /*0d50*/  IMAD.MOV.U32 R11, RZ, RZ, R17 ;  /* 0x000000ffff0b7224 */ /* 0x000fc600078e0011 */
[----:B------:R0:W1:Y:S04]  /*0d60*/  MUFU.RCP R0, R18 ;  /* 0x0000001200007308 */ /* 0x0000680000001000 */
.L_x_39571:
        /* <DEDUP_REMOVED lines=14> */
.L_x_39570:
[----:B------:R-:W-:Y:S05]  /*0e50*/  BSYNC B1 ;  /* 0x0000000000017941 */ /* 0x000fea0003800000 */
.L_x_39569:
[----:B------:R-:W-:-:S04]  /*0e60*/  FMUL.FTZ R17, R17, 1.1920928955078125e-07 ;  /* 0x3400000011117820 */ /* 0x000fc80000410000 */
[----:B------:R-:W-:-:S07]  /*0e70*/  FMUL.FTZ R10, R10, R17 ;  /* 0x000000110a0a7220 */ /* 0x000fce0000410000 */
.L_x_39564:
[----:B------:R-:W-:Y:S05]  /*0e80*/  BSYNC B0 ;  /* 0x0000000000007941 */ /* 0x000fea0003800000 */
.L_x_39563:
[C---:B------:R-:W-:Y:S01]  /*0e90*/  FSETP.GTU.FTZ.AND P0, PT, |R10|.reuse, +INF , PT ;  /* 0x7f8000000a00780b */ /* 0x040fe20003f1c200 */
[----:B------:R-:W-:Y:S01]  /*0ea0*/  BSSY B0, `(.L_x_39572) ;  /* 0x0000049000007945 */ /* 0x000fe20003800000 */
[----:B------:R-:W-:Y:S01]  /*0eb0*/  LOP3.LUT R11, R10, 0x80000000, R3, 0xb8, !PT ;  /* 0x800000000a0b7812 */ /* 0x000fe200078eb803 */
[----:B------:R-:W-:Y:S01]  /*0ec0*/  IMAD.MOV.U32 R0, RZ, RZ, R16 ;  /* 0x000000ffff007224 */ /* 0x000fe200078e0010 */
[----:B------:R-:W-:Y:S02]  /*0ed0*/  FSETP.GEU.FTZ.AND P2, PT, R12, RZ, PT ;  /* 0x000000ff0c00720b */ /* 0x000fe40003f5e000 */
[----:B------:R-:W-:-:S04]  /*0ee0*/  FSEL R10, R10, R11, P0 ;  /* 0x0000000b0a0a7208 */ /* 0x000fc80000000000 */
        /* <DEDUP_REMOVED lines=29> */
.L_x_39577:
[----:B------:R-:W-:Y:S01]  /*10c0*/  FSETP.GEU.FTZ.AND P0, PT, R12, -R11, PT ;  /* 0x8000000b0c00720b */ /* 0x000fe20003f1e000 */
[----:B------:R-:W-:-:S12]  /*10d0*/  FADD.FTZ R17, R17, -1 ;  /* 0xbf80000011117421 */ /* 0x000fd80000010000 */
[----:B------:R-:W-:-:S07]  /*10e0*/  @!P0 FADD.FTZ R17, R17, -1 ;  /* 0xbf80000011118421 */ /* 0x000fce0000010000 */
.L_x_39576:
[----:B------:R-:W-:Y:S05]  /*10f0*/  BSYNC B1 ;  /* 0x0000000000017941 */ /* 0x000fea0003800000 */
.L_x_39575:
[----:B------:R-:W-:Y:S01]  /*1100*/  FFMA.FTZ R0, -R11, R17, R16 ;  /* 0x000000110b007223 */ /* 0x000fe20000010110 */
[----:B------:R-:W-:Y:S06]  /*1110*/  BRA `(.L_x_39573) ;  /* 0x0000000000847947 */ /* 0x000fec0003800000 */
.L_x_39574:
        /* <DEDUP_REMOVED lines=13> */
[----:B0-----:R-:W-:Y:S01]  /*11f0*/  LOP3.LUT R18, R15, 0x3f800000, RZ, 0xfc, !PT ;  /* 0x3f8000000f127812 */ /* 0x001fe200078efcff */
[----:B------:R-:W-:-:S03]  /*1200*/  IMAD.MOV.U32 R15, RZ, RZ, R17 ;  /* 0x000000ffff0f7224 */ /* 0x000fc600078e0011 */
[----:B------:R0:W1:Y:S04]  /*1210*/  MUFU.RCP R0, R18 ;  /* 0x0000001200007308 */ /* 0x0000680000001000 */
.L_x_39580:
        /* <DEDUP_REMOVED lines=14> */
.L_x_39579:
[----:B------:R-:W-:Y:S05]  /*1300*/  BSYNC B1 ;  /* 0x0000000000017941 */ /* 0x000fea0003800000 */
.L_x_39578:
[----:B------:R-:W-:-:S04]  /*1310*/  FMUL.FTZ R0, R17, 1.1920928955078125e-07 ;  /* 0x3400000011007820 */ /* 0x000fc80000410000 */
[----:B------:R-:W-:-:S07]  /*1320*/  FMUL.FTZ R0, R11, R0 ;  /* 0x000000000b007220 */ /* 0x000fce0000410000 */
.L_x_39573:
[----:B------:R-:W-:Y:S05]  /*1330*/  BSYNC B0 ;  /* 0x0000000000007941 */ /* 0x000fea0003800000 */
.L_x_39572:
        /* <DEDUP_REMOVED lines=35> */
.L_x_39586:
[----:B------:R-:W-:Y:S01]  /*1570*/  FSETP.GEU.FTZ.AND P0, PT, R15, -R13, PT ;  /* 0x8000000d0f00720b */ /* 0x000fe20003f1e000 */
[----:B------:R-:W-:-:S12]  /*1580*/  FADD.FTZ R17, R17, -1 ;  /* 0xbf80000011117421 */ /* 0x000fd80000010000 */
[----:B------:R-:W-:-:S07]  /*1590*/  @!P0 FADD.FTZ R17, R17, -1 ;  /* 0xbf80000011118421 */ /* 0x000fce0000010000 */
.L_x_39585:
[----:B------:R-:W-:Y:S05]  /*15a0*/  BSYNC B1 ;  /* 0x0000000000017941 */ /* 0x000fea0003800000 */
.L_x_39584:
[----:B------:R-:W-:Y:S01]  /*15b0*/  FFMA.FTZ R12, -R13, R17, R16 ;  /* 0x000000110d0c7223 */ /* 0x000fe20000010110 */
[----:B------:R-:W-:Y:S06]  /*15c0*/  BRA `(.L_x_39582) ;  /* 0x0000000000847947 */ /* 0x000fec0003800000 */
.L_x_39583:
[C---:B------:R-:W-:Y:S01]  /*15d0*/  VIADD R0, R13.reuse, 0xf4800000 ;  /* 0xf48000000d007836 */ /* 0x040fe20000000000 */
        /* <DEDUP_REMOVED lines=12> */
[----:B0-----:R-:W-:Y:S01]  /*16a0*/  LOP3.LUT R18, R13, 0x3f800000, RZ, 0xfc, !PT ;  /* 0x3f8000000d127812 */ /* 0x001fe200078efcff */
[----:B------:R-:W-:-:S03]  /*16b0*/  IMAD.MOV.U32 R13, RZ, RZ, R17 ;  /* 0x000000ffff0d7224 */ /* 0x000fc600078e0011 */
[----:B------:R0:W1:Y:S04]  /*16c0*/  MUFU.RCP R0, R18 ;  /* 0x0000001200007308 */ /* 0x0000680000001000 */
.L_x_39589:
        /* <DEDUP_REMOVED lines=14> */
.L_x_39588:
[----:B------:R-:W-:Y:S05]  /*17b0*/  BSYNC B1 ;  /* 0x0000000000017941 */ /* 0x000fea0003800000 */
.L_x_39587:
[----:B------:R-:W-:-:S04]  /*17c0*/  FMUL.FTZ R17, R17, 1.1920928955078125e-07 ;  /* 0x3400000011117820 */ /* 0x000fc80000410000 */
[----:B------:R-:W-:-:S07]  /*17d0*/  FMUL.FTZ R12, R12, R17 ;  /* 0x000000110c0c7220 */ /* 0x000fce0000410000 */
.L_x_39582:
[----:B------:R-:W-:Y:S05]  /*17e0*/  BSYNC B0 ;  /* 0x0000000000007941 */ /* 0x000fea0003800000 */
.L_x_39581:
[C---:B------:R-:W-:Y:S01]  /*17f0*/  FSETP.GTU.FTZ.AND P0, PT, |R12|.reuse, +INF , PT ;  /* 0x7f8000000c00780b */ /* 0x040fe20003f1c200 */
[----:B------:R-:W-:Y:S01]  /*1800*/  BSSY B0, `(.L_x_39590) ;  /* 0x0000049000007945 */ /* 0x000fe20003800000 */
[----:B------:R-:W-:Y:S02]  /*1810*/  LOP3.LUT R13, R12, 0x80000000, R3, 0xb8, !PT ;  /* 0x800000000c0d7812 */ /* 0x000fe400078eb803 */
[----:B------:R-:W-:Y:S02]  /*1820*/  FSETP.GEU.FTZ.AND P2, PT, R8, RZ, PT ;  /* 0x000000ff0800720b */ /* 0x000fe40003f5e000 */
[----:B------:R-:W-:Y:S02]  /*1830*/  FSEL R12, R12, R13, P0 ;  /* 0x0000000d0c0c7208 */ /* 0x000fe40000000000 */
[----:B------:R-:W-:Y:S02]  /*1840*/  MOV R0, R16 ;  /* 0x0000001000007202 */ /* 0x000fe40000000f00 */
[----:B------:R-:W-:-:S02]  /*1850*/  FSETP.NEU.FTZ.AND P0, PT, R12, RZ, PT ;  /* 0x000000ff0c00720b */ /* 0x000fc40003f1d000 */
        /* <DEDUP_REMOVED lines=28> */
.L_x_39595:
[----:B------:R-:W-:Y:S01]  /*1a20*/  FSETP.GEU.FTZ.AND P0, PT, R8, -R13, PT ;  /* 0x8000000d0800720b */ /* 0x000fe20003f1e000 */
[----:B------:R-:W-:-:S12]  /*1a30*/  FADD.FTZ R17, R17, -1 ;  /* 0xbf80000011117421 */ /* 0x000fd80000010000 */
[----:B------:R-:W-:-:S07]  /*1a40*/  @!P0 FADD.FTZ R17, R17, -1 ;  /* 0xbf80000011118421 */ /* 0x000fce0000010000 */
.L_x_39594:
[----:B------:R-:W-:Y:S05]  /*1a50*/  BSYNC B1 ;  /* 0x0000000000017941 */ /* 0x000fea0003800000 */
.L_x_39593:
[----:B------:R-:W-:Y:S01]  /*1a60*/  FFMA.FTZ R0, -R13, R17, R16 ;  /* 0x000000110d007223 */ /* 0x000fe20000010110 */
[----:B------:R-:W-:Y:S06]  /*1a70*/  BRA `(.L_x_39591) ;  /* 0x0000000000847947 */ /* 0x000fec0003800000 */
.L_x_39592:
        /* <DEDUP_REMOVED lines=13> */
[----:B0-----:R-:W-:Y:S01]  /*1b50*/  LOP3.LUT R18, R13, 0x3f800000, RZ, 0xfc, !PT ;  /* 0x3f8000000d127812 */ /* 0x001fe200078efcff */
[----:B------:R-:W-:-:S03]  /*1b60*/  IMAD.MOV.U32 R13, RZ, RZ, R17 ;  /* 0x000000ffff0d7224 */ /* 0x000fc600078e0011 */
[----:B------:R0:W1:Y:S04]  /*1b70*/  MUFU.RCP R0, R18 ;  /* 0x0000001200007308 */ /* 0x0000680000001000 */
.L_x_39598:
        /* <DEDUP_REMOVED lines=14> */
.L_x_39597:
[----:B------:R-:W-:Y:S05]  /*1c60*/  BSYNC B1 ;  /* 0x0000000000017941 */ /* 0x000fea0003800000 */
.L_x_39596:
[----:B------:R-:W-:-:S04]  /*1c70*/  FMUL.FTZ R17, R17, 1.1920928955078125e-07 ;  /* 0x3400000011117820 */ /* 0x000fc80000410000 */
[----:B------:R-:W-:-:S07]  /*1c80*/  FMUL.FTZ R0, R8, R17 ;  /* 0x0000001108007220 */ /* 0x000fce0000410000 */
.L_x_39591:
[----:B------:R-:W-:Y:S05]  /*1c90*/  BSYNC B0 ;  /* 0x0000000000007941 */ /* 0x000fea0003800000 */
.L_x_39590:
        /* <DEDUP_REMOVED lines=35> */
.L_x_39604:
[----:B------:R-:W-:Y:S01]  /*1ed0*/  FSETP.GEU.FTZ.AND P0, PT, R15, -R9, PT ;  /* 0x800000090f00720b */ /* 0x000fe20003f1e000 */
[----:B------:R-:W-:-:S12]  /*1ee0*/  FADD.FTZ R17, R17, -1 ;  /* 0xbf80000011117421 */ /* 0x000fd80000010000 */
[----:B------:R-:W-:-:S07]  /*1ef0*/  @!P0 FADD.FTZ R17, R17, -1 ;  /* 0xbf80000011118421 */ /* 0x000fce0000010000 */
.L_x_39603:
[----:B------:R-:W-:Y:S05]  /*1f00*/  BSYNC B1 ;  /* 0x0000000000017941 */ /* 0x000fea0003800000 */
.L_x_39602:
[----:B------:R-:W-:Y:S01]  /*1f10*/  FFMA.FTZ R8, -R9, R17, R16 ;  /* 0x0000001109087223 */ /* 0x000fe20000010110 */
[----:B------:R-:W-:Y:S06]  /*1f20*/  BRA `(.L_x_39600) ;  /* 0x0000000000847947 */ /* 0x000fec0003800000 */
.L_x_39601:
        /* <DEDUP_REMOVED lines=13> */
[----:B0-----:R-:W-:Y:S02]  /*2000*/  LOP3.LUT R18, R9, 0x3f800000, RZ, 0xfc, !PT ;  /* 0x3f80000009127812 */ /* 0x001fe400078efcff */
[----:B------:R-:W-:Y:S02]  /*2010*/  MOV R9, R17 ;  /* 0x0000001100097202 */ /* 0x000fe40000000f00 */
[----:B------:R0:W1:Y:S05]  /*2020*/  MUFU.RCP R0, R18 ;  /* 0x0000001200007308 */ /* 0x00006a0000001000 */
.L_x_39607:
        /* <DEDUP_REMOVED lines=14> */
.L_x_39606:
[----:B------:R-:W-:Y:S05]  /*2110*/  BSYNC B1 ;  /* 0x0000000000017941 */ /* 0x000fea0003800000 */
.L_x_39605:
[----:B------:R-:W-:-:S04]  /*2120*/  FMUL.FTZ R17, R17, 1.1920928955078125e-07 ;  /* 0x3400000011117820 */ /* 0x000fc80000410000 */
[----:B------:R-:W-:-:S07]  /*2130*/  FMUL.FTZ R8, R8, R17 ;  /* 0x0000001108087220 */ /* 0x000fce0000410000 */
.L_x_39600:
[----:B------:R-:W-:Y:S05]  /*2140*/  BSYNC B0 ;  /* 0x0000000000007941 */ /* 0x000fea0003800000 */
.L_x_39599:
[C---:B------:R-:W-:Y:S01]  /*2150*/  FSETP.GTU.FTZ.AND P0, PT, |R8|.reuse, +INF , PT ;  /* 0x7f8000000800780b */ /* 0x040fe20003f1c200 */
[----:B------:R-:W-:Y:S01]  /*2160*/  BSSY B0, `(.L_x_39608) ;  /* 0x0000046000007945 */ /* 0x000fe20003800000 */
[----:B------:R-:W-:Y:S02]  /*2170*/  LOP3.LUT R9, R8, 0x80000000, R3, 0xb8, !PT ;  /* 0x8000000008097812 */ /* 0x000fe400078eb803 */
        /* <DEDUP_REMOVED lines=31> */
.L_x_39613:
[----:B------:R-:W-:Y:S01]  /*2370*/  FSETP.GEU.FTZ.AND P0, PT, R4, -R9, PT ;  /* 0x800000090400720b */ /* 0x000fe20003f1e000 */
[----:B------:R-:W-:-:S12]  /*2380*/  FADD.FTZ R17, R17, -1 ;  /* 0xbf80000011117421 */ /* 0x000fd80000010000 */
[----:B------:R-:W-:-:S07]  /*2390*/  @!P0 FADD.FTZ R17, R17, -1 ;  /* 0xbf80000011118421 */ /* 0x000fce0000010000 */
.L_x_39612:
[----:B------:R-:W-:Y:S05]  /*23a0*/  BSYNC B1 ;  /* 0x0000000000017941 */ /* 0x000fea0003800000 */
.L_x_39611:
[----:B------:R-:W-:Y:S01]  /*23b0*/  FFMA.FTZ R16, -R9, R17, R16 ;  /* 0x0000001109107223 */ /* 0x000fe20000010110 */
[----:B------:R-:W-:Y:S06]  /*23c0*/  BRA `(.L_x_39609) ;  /* 0x00000000007c7947 */ /* 0x000fec0003800000 */
.L_x_39610:
        /* <DEDUP_REMOVED lines=15> */
.L_x_39616:
        /* <DEDUP_REMOVED lines=13> */
.L_x_39615:
[----:B------:R-:W-:Y:S05]  /*2590*/  BSYNC B1 ;  /* 0x0000000000017941 */ /* 0x000fea0003800000 */
.L_x_39614:
[----:B-1----:R-:W-:-:S04]  /*25a0*/  FMUL.FTZ R9, R4, 1.1920928955078125e-07 ;  /* 0x3400000004097820 */ /* 0x002fc80000410000 */
[----:B------:R-:W-:-:S07]  /*25b0*/  FMUL.FTZ R16, R16, R9 ;  /* 0x0000000910107220 */ /* 0x000fce0000410000 */
.L_x_39609:
[----:B------:R-:W-:Y:S05]  /*25c0*/  BSYNC B0 ;  /* 0x0000000000007941 */ /* 0x000fea0003800000 */
.L_x_39608:
[----:B0-----:R-:W0:Y:S01]  /*25d0*/  LDC.64 R18, c[0x0][0x220] ;  /* 0x00008800ff127b82 */ /* 0x001e220000000a00 */
[C---:B------:R-:W-:Y:S02]  /*25e0*/  FSETP.GTU.FTZ.AND P0, PT, |R16|.reuse, +INF , PT ;  /* 0x7f8000001000780b */ /* 0x040fe40003f1c200 */
[C---:B------:R-:W-:Y:S02]  /*25f0*/  LOP3.LUT R3, R16.reuse, 0x80000000, R3, 0xb8, !PT ;  /* 0x8000000010037812 */ /* 0x040fe400078eb803 */
        /* <DEDUP_REMOVED lines=13> */
.L_x_39544:
        /* <DEDUP_REMOVED lines=12> */
[----:B------:R-:W-:Y:S01]  /*2790*/  @!P5 IMAD.IADD R0, R2, 0x1, R27 ;  /* 0x000000010200d824 */ /* 0x000fe200078e021b */
[----:B------:R-:W2:Y:S01]  /*27a0*/  @!P5 LDC.64 R18, c[0x0][0x228] ;  /* 0x00008a00ff12db82 */ /* 0x000ea20000000a00 */
[----:B------:R-:W-:Y:S02]  /*27b0*/  @!P5 VIADD R27, R27, 0x80 ;  /* 0x000000801b1bd836 */ /* 0x000fe40000000000 */
[----:B-1----:R-:W-:-:S03]  /*27c0*/  @!P6 IMAD.WIDE.U32 R6, R9, 0x4, R6 ;  /* 0x000000040906e825 */ /* 0x002fc600078e0006 */
[C---:B------:R-:W-:Y:S02]  /*27d0*/  ISETP.GE.AND P4, PT, R27.reuse, R3, PT ;  /* 0x000000031b00720c */ /* 0x040fe40003f86270 */
[----:B------:R1:W5:Y:S11]  /*27e0*/  @!P6 LDG.E R5, desc[UR4][R6.64] ;  /* 0x000000040605e981 */ /* 0x000376000c1e1900 */
        /* <DEDUP_REMOVED lines=8> */
[----:B------:R-:W-:Y:S01]  /*2870*/  @!P2 IMAD.IADD R23, R2, 0x1, R27 ;  /* 0x000000010217a824 */ /* 0x000fe200078e021b */
[----:B------:R-:W-:Y:S01]  /*2880*/  @!P2 IADD3 R27, R27, 0x80, RZ ;  /* 0x000000801b1ba810 */ /* 0x000fe20007ffe0ff */
[----:B------:R-:W4:Y:S03]  /*2890*/  @!P2 LDC.64 R8, c[0x0][0x228] ;  /* 0x00008a00ff08ab82 */ /* 0x000f260000000a00 */
        /* <DEDUP_REMOVED lines=57> */
.L_x_39624:
[----:B------:R-:W-:Y:S01]  /*2c30*/  FSETP.GEU.FTZ.AND P0, PT, R9, -R13, PT ;  /* 0x8000000d0900720b */ /* 0x000fe20003f1e000 */
[----:B------:R-:W-:-:S12]  /*2c40*/  FADD.FTZ R11, R11, -1 ;  /* 0xbf8000000b0b7421 */ /* 0x000fd80000010000 */
[----:B------:R-:W-:-:S07]  /*2c50*/  @!P0 FADD.FTZ R11, R11, -1 ;  /* 0xbf8000000b0b8421 */ /* 0x000fce0000010000 */
.L_x_39623:
[----:B------:R-:W-:Y:S05]  /*2c60*/  BSYNC B2 ;  /* 0x0000000000027941 */ /* 0x000fea0003800000 */
.L_x_39622:
[----:B------:R-:W-:Y:S01]  /*2c70*/  FFMA.FTZ R6, -R13, R11, R6 ;  /* 0x0000000b0d067223 */ /* 0x000fe20000010106 */
[----:B------:R-:W-:Y:S06]  /*2c80*/  BRA `(.L_x_39620) ;  /* 0x00000000007c7947 */ /* 0x000fec0003800000 */
.L_x_39621:
        /* <DEDUP_REMOVED lines=15> */
.L_x_39627:
        /* <DEDUP_REMOVED lines=13> */
.L_x_39626:
[----:B------:R-:W-:Y:S05]  /*2e50*/  BSYNC B2 ;  /* 0x0000000000027941 */ /* 0x000fea0003800000 */
.L_x_39625:
[----:B------:R-:W-:-:S04]  /*2e60*/  FMUL.FTZ R9, R8, 1.1920928955078125e-07 ;  /* 0x3400000008097820 */ /* 0x000fc80000410000 */
[----:B------:R-:W-:-:S07]  /*2e70*/  FMUL.FTZ R6, R6, R9 ;  /* 0x0000000906067220 */ /* 0x000fce0000410000 */
.L_x_39620:
[----:B------:R-:W-:Y:S05]  /*2e80*/  BSYNC B0 ;  /* 0x0000000000007941 */ /* 0x000fea0003800000 */
.L_x_39619:
        /* <DEDUP_REMOVED lines=8> */
.L_x_39618:
[----:B------:R-:W-:Y:S05]  /*2f10*/  BSYNC B1 ;  /* 0x0000000000017941 */ /* 0x000fea0003800000 */
.L_x_39617:
[----:B0-----:R-:W-:Y:S01]  /*2f20*/  VIADD R6, R4, 0x80 ;  /* 0x0000008004067836 */ /* 0x001fe20000000000 */
[----:B------:R-:W-:Y:S04]  /*2f30*/  BSSY B1, `(.L_x_39628) ;  /* 0x000004d000017945 */ /* 0x000fe80003800000 */
        /* <DEDUP_REMOVED lines=30> */
.L_x_39635:
[----:B------:R-:W-:Y:S01]  /*3120*/  FSETP.GEU.FTZ.AND P0, PT, R11, -R12, PT ;  /* 0x8000000c0b00720b */ /* 0x000fe20003f1e000 */
[----:B------:R-:W-:-:S12]  /*3130*/  FADD.FTZ R0, R0, -1 ;  /* 0xbf80000000007421 */ /* 0x000fd80000010000 */
[----:B------:R-:W-:-:S07]  /*3140*/  @!P0 FADD.FTZ R0, R0, -1 ;  /* 0xbf80000000008421 */ /* 0x000fce0000010000 */
.L_x_39634:
[----:B------:R-:W-:Y:S05]  /*3150*/  BSYNC B2 ;  /* 0x0000000000027941 */ /* 0x000fea0003800000 */
.L_x_39633:
[----:B------:R-:W-:Y:S01]  /*3160*/  FFMA.FTZ R9, -R12, R0, R9 ;  /* 0x000000000c097223 */ /* 0x000fe20000010109 */
[----:B------:R-:W-:Y:S06]  /*3170*/  BRA `(.L_x_39631) ;  /* 0x00000000007c7947 */ /* 0x000fec0003800000 */
.L_x_39632:
        /* <DEDUP_REMOVED lines=15> */
.L_x_39638:
        /* <DEDUP_REMOVED lines=13> */
.L_x_39637:
[----:B------:R-:W-:Y:S05]  /*3340*/  BSYNC B2 ;  /* 0x0000000000027941 */ /* 0x000fea0003800000 */
.L_x_39636:
[----:B------:R-:W-:-:S04]  /*3350*/  FMUL.FTZ R0, R11, 1.1920928955078125e-07 ;  /* 0x340000000b007820 */ /* 0x000fc80000410000 */
[----:B------:R-:W-:-:S07]  /*3360*/  FMUL.FTZ R9, R9, R0 ;  /* 0x0000000009097220 */ /* 0x000fce0000410000 */
.L_x_39631:
[----:B------:R-:W-:Y:S05]  /*3370*/  BSYNC B0 ;  /* 0x0000000000007941 */ /* 0x000fea0003800000 */
.L_x_39630:
        /* <DEDUP_REMOVED lines=8> */
.L_x_39629:
[----:B------:R-:W-:Y:S05]  /*3400*/  BSYNC B1 ;  /* 0x0000000000017941 */ /* 0x000fea0003800000 */
.L_x_39628:
        /* <DEDUP_REMOVED lines=32> */
.L_x_39646:
[----:B------:R-:W-:Y:S01]  /*3610*/  FSETP.GEU.FTZ.AND P0, PT, R11, -R13, PT ;  /* 0x8000000d0b00720b */ /* 0x000fe20003f1e000 */
[----:B------:R-:W-:-:S12]  /*3620*/  FADD.FTZ R9, R9, -1 ;  /* 0xbf80000009097421 */ /* 0x000fd80000010000 */
[----:B------:R-:W-:-:S07]  /*3630*/  @!P0 FADD.FTZ R9, R9, -1 ;  /* 0xbf80000009098421 */ /* 0x000fce0000010000 */
.L_x_39645:
[----:B------:R-:W-:Y:S05]  /*3640*/  BSYNC B2 ;  /* 0x0000000000027941 */ /* 0x000fea0003800000 */
.L_x_39644:
[----:B------:R-:W-:Y:S01]  /*3650*/  FFMA.FTZ R0, -R13, R9, R0 ;  /* 0x000000090d007223 */ /* 0x000fe20000010100 */
[----:B------:R-:W-:Y:S06]  /*3660*/  BRA `(.L_x_39642) ;  /* 0x00000000007c7947 */ /* 0x000fec0003800000 */
.L_x_39643:
        /* <DEDUP_REMOVED lines=15> */
.L_x_39649:
        /* <DEDUP_REMOVED lines=13> */
.L_x_39648:
[----:B------:R-:W-:Y:S05]  /*3830*/  BSYNC B2 ;  /* 0x0000000000027941 */ /* 0x000fea0003800000 */
.L_x_39647:
[----:B------:R-:W-:-:S04]  /*3840*/  FMUL.FTZ R0, R11, 1.1920928955078125e-07 ;  /* 0x340000000b007820 */ /* 0x000fc80000410000 */
[----:B------:R-:W-:-:S07]  /*3850*/  FMUL.FTZ R0, R9, R0 ;  /* 0x0000000009007220 */ /* 0x000fce0000410000 */
.L_x_39642:
[----:B------:R-:W-:Y:S05]  /*3860*/  BSYNC B0 ;  /* 0x0000000000007941 */ /* 0x000fea0003800000 */
.L_x_39641:
        /* <DEDUP_REMOVED lines=8> */
.L_x_39640:
[----:B------:R-:W-:Y:S05]  /*38f0*/  BSYNC B1 ;  /* 0x0000000000017941 */ /* 0x000fea0003800000 */
.L_x_39639:
[----:B------:R-:W-:Y:S01]  /*3900*/  VIADD R0, R4, 0x180 ;  /* 0x0000018004007836 */ /* 0x000fe20000000000 */
[----:B------:R-:W-:Y:S04]  /*3910*/  BSSY B1, `(.L_x_39650) ;  /* 0x000004d000017945 */ /* 0x000fe80003800000 */
[----:B------:R-:W-:-:S13]  /*3920*/  ISETP.GE.AND P0, PT, R0, R3, PT ;  /* 0x000000030000720c */ /* 0x000fda0003f06270 */
[----:B------:R-:W-:Y:S05]  /*3930*/  @P0 BRA `(.L_x_39651) ;  /* 0x0000000400280947 */ /* 0x000fea0003800000 */
[----:B------:R-:W1:Y:S01]  /*3940*/  LDC R9, c[0x0][0x218] ;  /* 0x00008600ff097b82 */ /* 0x000e620000000800 */
[----:B------:R-:W-:Y:S01]  /*3950*/  BSSY B0, `(.L_x_39652) ;  /* 0x0000040000007945 */ /* 0x000fe20003800000 */
[C---:B-1---5:R-:W-:Y:S01]  /*3960*/  FSETP.GEU.FTZ.AND P0, PT, |R9|.reuse, |R24|, PT ;  /* 0x400000180900720b */ /* 0x062fe20003f1e200 */
        /* <DEDUP_REMOVED lines=25> */
.L_x_39657:
[----:B------:R-:W-:Y:S01]  /*3b00*/  FSETP.GEU.FTZ.AND P0, PT, R11, -R15, PT ;  /* 0x8000000f0b00720b */ /* 0x000fe20003f1e000 */
[----:B------:R-:W-:-:S12]  /*3b10*/  FADD.FTZ R13, R13, -1 ;  /* 0xbf8000000d0d7421 */ /* 0x000fd80000010000 */
[----:B------:R-:W-:-:S07]  /*3b20*/  @!P0 FADD.FTZ R13, R13, -1 ;  /* 0xbf8000000d0d8421 */ /* 0x000fce0000010000 */
.L_x_39656:
[----:B------:R-:W-:Y:S05]  /*3b30*/  BSYNC B2 ;  /* 0x0000000000027941 */ /* 0x000fea0003800000 */
.L_x_39655:
[----:B------:R-:W-:Y:S01]  /*3b40*/  FFMA.FTZ R10, -R15, R13, R10 ;  /* 0x0000000d0f0a7223 */ /* 0x000fe2000001010a */
[----:B------:R-:W-:Y:S06]  /*3b50*/  BRA `(.L_x_39653) ;  /* 0x00000000007c7947 */ /* 0x000fec0003800000 */
.L_x_39654:
        /* <DEDUP_REMOVED lines=15> */
.L_x_39660:
        /* <DEDUP_REMOVED lines=13> */
.L_x_39659:
[----:B------:R-:W-:Y:S05]  /*3d20*/  BSYNC B2 ;  /* 0x0000000000027941 */ /* 0x000fea0003800000 */
.L_x_39658:
[----:B0-----:R-:W-:-:S04]  /*3d30*/  FMUL.FTZ R11, R12, 1.1920928955078125e-07 ;  /* 0x340000000c0b7820 */ /* 0x001fc80000410000 */
[----:B------:R-:W-:-:S07]  /*3d40*/  FMUL.FTZ R10, R10, R11 ;  /* 0x0000000b0a0a7220 */ /* 0x000fce0000410000 */
.L_x_39653:
[----:B------:R-:W-:Y:S05]  /*3d50*/  BSYNC B0 ;  /* 0x0000000000007941 */ /* 0x000fea0003800000 */
.L_x_39652:
        /* <DEDUP_REMOVED lines=8> */
.L_x_39651:
[----:B------:R-:W-:Y:S05]  /*3de0*/  BSYNC B1 ;  /* 0x0000000000017941 */ /* 0x000fea0003800000 */
.L_x_39650:
[----:B------:R-:W-:Y:S01]  /*3df0*/  IADD3 R0, R4, 0x200, RZ ;  /* 0x0000020004007810 */ /* 0x000fe20007ffe0ff */
[----:B------:R-:W-:Y:S03]  /*3e00*/  BSSY B1, `(.L_x_39661) ;  /* 0x000004d000017945 */ /* 0x000fe60003800000 */
[----:B------:R-:W-:-:S13]  /*3e10*/  ISETP.GE.AND P0, PT, R0, R3, PT ;  /* 0x000000030000720c */ /* 0x000fda0003f06270 */
        /* <DEDUP_REMOVED lines=29> */
.L_x_39668:
[----:B------:R-:W-:Y:S01]  /*3ff0*/  FSETP.GEU.FTZ.AND P0, PT, R13, -R14, PT ;  /* 0x8000000e0d00720b */ /* 0x000fe20003f1e000 */
[----:B------:R-:W-:-:S12]  /*4000*/  FADD.FTZ R0, R0, -1 ;  /* 0xbf80000000007421 */ /* 0x000fd80000010000 */
[----:B------:R-:W-:-:S07]  /*4010*/  @!P0 FADD.FTZ R0, R0, -1 ;  /* 0xbf80000000008421 */ /* 0x000fce0000010000 */
.L_x_39667:
[----:B------:R-:W-:Y:S05]  /*4020*/  BSYNC B2 ;  /* 0x0000000000027941 */ /* 0x000fea0003800000 */
.L_x_39666:
[----:B------:R-:W-:Y:S01]  /*4030*/  FFMA.FTZ R11, -R14, R0, R11 ;  /* 0x000000000e0b7223 */ /* 0x000fe2000001010b */
[----:B------:R-:W-:Y:S06]  /*4040*/  BRA `(.L_x_39664) ;  /* 0x00000000007c7947 */ /* 0x000fec0003800000 */
.L_x_39665:
        /* <DEDUP_REMOVED lines=15> */
.L_x_39671:
        /* <DEDUP_REMOVED lines=13> */
.L_x_39670:
[----:B------:R-:W-:Y:S05]  /*4210*/  BSYNC B2 ;  /* 0x0000000000027941 */ /* 0x000fea0003800000 */
.L_x_39669:
[----:B------:R-:W-:-:S04]  /*4220*/  FMUL.FTZ R0, R13, 1.1920928955078125e-07 ;  /* 0x340000000d007820 */ /* 0x000fc80000410000 */
[----:B------:R-:W-:-:S07]  /*4230*/  FMUL.FTZ R11, R11, R0 ;  /* 0x000000000b0b7220 */ /* 0x000fce0000410000 */
.L_x_39664:
[----:B------:R-:W-:Y:S05]  /*4240*/  BSYNC B0 ;  /* 0x0000000000007941 */ /* 0x000fea0003800000 */
.L_x_39663:
        /* <DEDUP_REMOVED lines=8> */
.L_x_39662:
[----:B------:R-:W-:Y:S05]  /*42d0*/  BSYNC B1 ;  /* 0x0000000000017941 */ /* 0x000fea0003800000 */
.L_x_39661:
[----:B------:R-:W-:Y:S01]  /*42e0*/  VIADD R0, R4, 0x280 ;  /* 0x0000028004007836 */ /* 0x000fe20000000000 */
[----:B------:R-:W-:Y:S04]  /*42f0*/  BSSY B1, `(.L_x_39672) ;  /* 0x000004d000017945 */ /* 0x000fe80003800000 */
        /* <DEDUP_REMOVED lines=30> */
.L_x_39679:
[----:B------:R-:W-:Y:S01]  /*44e0*/  FSETP.GEU.FTZ.AND P0, PT, R14, -R18, PT ;  /* 0x800000120e00720b */ /* 0x000fe20003f1e000 */
[----:B------:R-:W-:-:S12]  /*44f0*/  FADD.FTZ R0, R0, -1 ;  /* 0xbf80000000007421 */ /* 0x000fd80000010000 */
[----:B------:R-:W-:-:S07]  /*4500*/  @!P0 FADD.FTZ R0, R0, -1 ;  /* 0xbf80000000008421 */ /* 0x000fce0000010000 */
.L_x_39678:
[----:B------:R-:W-:Y:S05]  /*4510*/  BSYNC B2 ;  /* 0x0000000000027941 */ /* 0x000fea0003800000 */
.L_x_39677:
[----:B------:R-:W-:Y:S01]  /*4520*/  FFMA.FTZ R11, -R18, R0, R11 ;  /* 0x00000000120b7223 */ /* 0x000fe2000001010b */
[----:B------:R-:W-:Y:S06]  /*4530*/  BRA `(.L_x_39675) ;  /* 0x00000000007c7947 */ /* 0x000fec0003800000 */
.L_x_39676:
        /* <DEDUP_REMOVED lines=15> */
.L_x_39682:
        /* <DEDUP_REMOVED lines=13> */
.L_x_39681:
[----:B------:R-:W-:Y:S05]  /*4700*/  BSYNC B2 ;  /* 0x0000000000027941 */ /* 0x000fea0003800000 */
.L_x_39680:
[----:B------:R-:W-:-:S04]  /*4710*/  FMUL.FTZ R14, R14, 1.1920928955078125e-07 ;  /* 0x340000000e0e7820 */ /* 0x000fc80000410000 */
[----:B------:R-:W-:-:S07]  /*4720*/  FMUL.FTZ R11, R11, R14 ;  /* 0x0000000e0b0b7220 */ /* 0x000fce0000410000 */
.L_x_39675:
[----:B------:R-:W-:Y:S05]  /*4730*/  BSYNC B0 ;  /* 0x0000000000007941 */ /* 0x000fea0003800000 */
.L_x_39674:
        /* <DEDUP_REMOVED lines=8> */
.L_x_39673:
[----:B------:R-:W-:Y:S05]  /*47c0*/  BSYNC B1 ;  /* 0x0000000000017941 */ /* 0x000fea0003800000 */
.L_x_39672:
[----:B------:R-:W-:Y:S01]  /*47d0*/  VIADD R0, R4, 0x300 ;  /* 0x0000030004007836 */ /* 0x000fe20000000000 */
        /* <DEDUP_REMOVED lines=31> */
.L_x_39690:
[----:B------:R-:W-:Y:S01]  /*49d0*/  FSETP.GEU.FTZ.AND P0, PT, R18, -R20, PT ;  /* 0x800000141200720b */ /* 0x000fe20003f1e000 */
[----:B------:R-:W-:-:S12]  /*49e0*/  FADD.FTZ R0, R0, -1 ;  /* 0xbf80000000007421 */ /* 0x000fd80000010000 */
[----:B------:R-:W-:-:S07]  /*49f0*/  @!P0 FADD.FTZ R0, R0, -1 ;  /* 0xbf80000000008421 */ /* 0x000fce0000010000 */
.L_x_39689:
[----:B------:R-:W-:Y:S05]  /*4a00*/  BSYNC B2 ;  /* 0x0000000000027941 */ /* 0x000fea0003800000 */
.L_x_39688:
[----:B------:R-:W-:Y:S01]  /*4a10*/  FFMA.FTZ R11, -R20, R0, R11 ;  /* 0x00000000140b7223 */ /* 0x000fe2000001010b */
[----:B------:R-:W-:Y:S06]  /*4a20*/  BRA `(.L_x_39686) ;  /* 0x00000000007c7947 */ /* 0x000fec0003800000 */
.L_x_39687:
        /* <DEDUP_REMOVED lines=15> */
.L_x_39693:
        /* <DEDUP_REMOVED lines=13> */
.L_x_39692:
[----:B------:R-:W-:Y:S05]  /*4bf0*/  BSYNC B2 ;  /* 0x0000000000027941 */ /* 0x000fea0003800000 */
.L_x_39691:
[----:B------:R-:W-:-:S04]  /*4c00*/  FMUL.FTZ R0, R15, 1.1920928955078125e-07 ;  /* 0x340000000f007820 */ /* 0x000fc80000410000 */
[----:B------:R-:W-:-:S07]  /*4c10*/  FMUL.FTZ R11, R11, R0 ;  /* 0x000000000b0b7220 */ /* 0x000fce0000410000 */
.L_x_39686:
[----:B------:R-:W-:Y:S05]  /*4c20*/  BSYNC B0 ;  /* 0x0000000000007941 */ /* 0x000fea0003800000 */
.L_x_39685:
        /* <DEDUP_REMOVED lines=8> */
.L_x_39684:
[----:B------:R-:W-:Y:S05]  /*4cb0*/  BSYNC B1 ;  /* 0x0000000000017941 */ /* 0x000fea0003800000 */
.L_x_39683:
        /* <DEDUP_REMOVED lines=32> */
.L_x_39701:
[----:B------:R-:W-:Y:S01]  /*4ec0*/  FSETP.GEU.FTZ.AND P0, PT, R18, -R17, PT ;  /* 0x800000111200720b */ /* 0x000fe20003f1e000 */
[----:B------:R-:W-:-:S12]  /*4ed0*/  FADD.FTZ R13, R13, -1 ;  /* 0xbf8000000d0d7421 */ /* 0x000fd80000010000 */
[----:B------:R-:W-:-:S07]  /*4ee0*/  @!P0 FADD.FTZ R13, R13, -1 ;  /* 0xbf8000000d0d8421 */ /* 0x000fce0000010000 */
.L_x_39700:
[----:B------:R-:W-:Y:S05]  /*4ef0*/  BSYNC B2 ;  /* 0x0000000000027941 */ /* 0x000fea0003800000 */
.L_x_39699:
[----:B------:R-:W-:Y:S01]  /*4f00*/  FFMA.FTZ R0, -R17, R13, R0 ;  /* 0x0000000d11007223 */ /* 0x000fe20000010100 */
[----:B------:R-:W-:Y:S06]  /*4f10*/  BRA `(.L_x_39697) ;  /* 0x00000000007c7947 */ /* 0x000fec0003800000 */
.L_x_39698:
        /* <DEDUP_REMOVED lines=15> */
.L_x_39704:
        /* <DEDUP_REMOVED lines=13> */
.L_x_39703:
[----:B------:R-:W-:Y:S05]  /*50e0*/  BSYNC B2 ;  /* 0x0000000000027941 */ /* 0x000fea0003800000 */
.L_x_39702:
[----:B------:R-:W-:-:S04]  /*50f0*/  FMUL.FTZ R0, R17, 1.1920928955078125e-07 ;  /* 0x3400000011007820 */ /* 0x000fc80000410000 */
[----:B------:R-:W-:-:S07]  /*5100*/  FMUL.FTZ R0, R13, R0 ;  /* 0x000000000d007220 */ /* 0x000fce0000410000 */
.L_x_39697:
[----:B------:R-:W-:Y:S05]  /*5110*/  BSYNC B0 ;  /* 0x0000000000007941 */ /* 0x000fea0003800000 */
.L_x_39696:
        /* <DEDUP_REMOVED lines=8> */
.L_x_39695:
[----:B------:R-:W-:Y:S05]  /*51a0*/  BSYNC B1 ;  /* 0x0000000000017941 */ /* 0x000fea0003800000 */
.L_x_39694:
[----:B------:R-:W-:Y:S01]  /*51b0*/  ISETP.GE.AND P0, PT, R4, R3, PT ;  /* 0x000000030400720c */ /* 0x000fe20003f06270 */
[----:B------:R-:W-:Y:S04]  /*51c0*/  BSSY B0, `(.L_x_39705) ;  /* 0x0000033000007945 */ /* 0x000fe80003800000 */
[----:B------:R-:W-:Y:S08]  /*51d0*/  BSSY B1, `(.L_x_39706) ;  /* 0x000002b000017945 */ /* 0x000ff00003800000 */
[----:B------:R-:W-:Y:S05]  /*51e0*/  @P0 BRA `(.L_x_39707) ;  /* 0x0000000000300947 */ /* 0x000fea0003800000 */
[----:B-----5:R-:W1:Y:S01]  /*51f0*/  LDC.64 R16, c[0x0][0x220] ;  /* 0x00008800ff107b82 */ /* 0x020e620000000a00 */
[----:B0-----:R-:W-:Y:S01]  /*5200*/  IADD3 R13, R2, R4, RZ ;  /* 0x00000004020d7210 */ /* 0x001fe20007ffe0ff */
[----:B------:R-:W-:-:S05]  /*5210*/  IMAD.MOV.U32 R4, RZ, RZ, R6 ;  /* 0x000000ffff047224 */ /* 0x000fca00078e0006 */
[----:B------:R-:W-:Y:S01]  /*5220*/  ISETP.GE.AND P0, PT, R4, R3, PT ;  /* 0x000000030400720c */ /* 0x000fe20003f06270 */
[----:B-1----:R-:W-:-:S05]  /*5230*/  IMAD.WIDE.U32 R16, R13, 0x4, R16 ;  /* 0x000000040d107825 */ /* 0x002fca00078e0010 */
[----:B------:R0:W-:Y:S07]  /*5240*/  STG.E desc[UR4][R16.64], R7 ;  /* 0x0000000710007986 */ /* 0x0001ee000c101904 */
[----:B------:R-:W-:Y:S05]  /*5250*/  @P0 BRA `(.L_x_39708) ;  /* 0x0000000000300947 */ /* 0x000fea0003800000 */
[----:B0-----:R-:W0:Y:S01]  /*5260*/  LDC.64 R6, c[0x0][0x220] ;  /* 0x00008800ff067b82 */ /* 0x001e220000000a00 */
[----:B------:R-:W-:Y:S02]  /*5270*/  IMAD.IADD R13, R2, 0x1, R4 ;  /* 0x00000001020d7824 */ /* 0x000fe400078e0204 */
[----:B------:R-:W-:Y:S02]  /*5280*/  VIADD R4, R4, 0x80 ;  /* 0x0000008004047836 */ /* 0x000fe40000000000 */
[----:B0-----:R-:W-:-:S05]  /*5290*/  IMAD.WIDE.U32 R6, R13, 0x4, R6 ;  /* 0x000000040d067825 */ /* 0x001fca00078e0006 */
[----:B------:R1:W-:Y:S02]  /*52a0*/  STG.E desc[UR4][R6.64], R8 ;  /* 0x0000000806007986 */ /* 0x0003e4000c101904 */
.L_x_39707:
[----:B------:R-:W-:-:S13]  /*52b0*/  ISETP.GE.AND P0, PT, R4, R3, PT ;  /* 0x000000030400720c */ /* 0x000fda0003f06270 */
[----:B------:R-:W-:Y:S05]  /*52c0*/  @P0 BRA `(.L_x_39709) ;  /* 0x0000000000300947 */ /* 0x000fea0003800000 */
[----:B-1----:R-:W1:Y:S01]  /*52d0*/  LDC.64 R6, c[0x0][0x220] ;  /* 0x00008800ff067b82 */ /* 0x002e620000000a00 */
[----:B0-----:R-:W-:Y:S01]  /*52e0*/  IADD3 R13, R2, R4, RZ ;  /* 0x00000004020d7210 */ /* 0x001fe20007ffe0ff */
[----:B------:R-:W-:-:S04]  /*52f0*/  VIADD R4, R4, 0x80 ;  /* 0x0000008004047836 */ /* 0x000fc80000000000 */
[----:B-1----:R-:W-:-:S05]  /*5300*/  IMAD.WIDE.U32 R6, R13, 0x4, R6 ;  /* 0x000000040d067825 */ /* 0x002fca00078e0006 */
[----:B-----5:R1:W-:Y:S02]  /*5310*/  STG.E desc[UR4][R6.64], R5 ;  /* 0x0000000506007986 */ /* 0x0203e4000c101904 */
.L_x_39708:
[----:B------:R-:W-:-:S13]  /*5320*/  ISETP.GE.AND P0, PT, R4, R3, PT ;  /* 0x000000030400720c */ /* 0x000fda0003f06270 */
[----:B------:R-:W-:Y:S05]  /*5330*/  @P0 BRA `(.L_x_39710) ;  /* 0x0000000000300947 */ /* 0x000fea0003800000 */
[----:B01----:R-:W0:Y:S01]  /*5340*/  LDC.64 R6, c[0x0][0x220] ;  /* 0x00008800ff067b82 */ /* 0x003e220000000a00 */
[----:B------:R-:W-:Y:S02]  /*5350*/  IMAD.IADD R5, R2, 0x1, R4 ;  /* 0x0000000102057824 */ /* 0x000fe400078e0204 */
[----:B------:R-:W-:Y:S02]  /*5360*/  VIADD R4, R4, 0x80 ;  /* 0x0000008004047836 */ /* 0x000fe40000000000 */
[----:B0-----:R-:W-:-:S05]  /*5370*/  IMAD.WIDE.U32 R6, R5, 0x4, R6 ;  /* 0x0000000405067825 */ /* 0x001fca00078e0006 */
[----:B------:R2:W-:Y:S02]  /*5380*/  STG.E desc[UR4][R6.64], R9 ;  /* 0x0000000906007986 */ /* 0x0005e4000c101904 */
.L_x_39709:
[----:B------:R-:W-:-:S13]  /*5390*/  ISETP.GE.AND P0, PT, R4, R3, PT ;  /* 0x000000030400720c */ /* 0x000fda0003f06270 */
[----:B------:R-:W-:Y:S05]  /*53a0*/  @P0 BRA `(.L_x_39711) ;  /* 0x0000000000340947 */ /* 0x000fea0003800000 */
[----:B-12---:R-:W1:Y:S01]  /*53b0*/  LDC.64 R6, c[0x0][0x220] ;  /* 0x00008800ff067b82 */ /* 0x006e620000000a00 */
[----:B-----5:R-:W-:Y:S01]  /*53c0*/  IADD3 R5, R2, R4, RZ ;  /* 0x0000000402057210 */ /* 0x020fe20007ffe0ff */
[----:B------:R-:W-:-:S04]  /*53d0*/  VIADD R4, R4, 0x80 ;  /* 0x0000008004047836 */ /* 0x000fc80000000000 */
[----:B-1----:R-:W-:-:S05]  /*53e0*/  IMAD.WIDE.U32 R6, R5, 0x4, R6 ;  /* 0x0000000405067825 */ /* 0x002fca00078e0006 */
[----:B------:R2:W-:Y:S02]  /*53f0*/  STG.E desc[UR4][R6.64], R10 ;  /* 0x0000000a06007986 */ /* 0x0005e4000c101904 */
.L_x_39710:
[----:B------:R-:W-:-:S13]  /*5400*/  ISETP.GE.AND P0, PT, R4, R3, PT ;  /* 0x000000030400720c */ /* 0x000fda0003f06270 */
[----:B------:R-:W-:Y:S05]  /*5410*/  @P0 BREAK B1 ;  /* 0x0000000000010942 */ /* 0x000fea0003800000 */
[----:B------:R-:W-:Y:S05]  /*5420*/  @P0 BRA `(.L_x_39712) ;  /* 0x0000000000300947 */ /* 0x000fea0003800000 */
[----:B012---:R-:W0:Y:S01]  /*5430*/  LDC.64 R6, c[0x0][0x220] ;  /* 0x00008800ff067b82 */ /* 0x007e220000000a00 */
[----:B------:R-:W-:Y:S02]  /*5440*/  IMAD.IADD R5, R2, 0x1, R4 ;  /* 0x0000000102057824 */ /* 0x000fe400078e0204 */
[----:B------:R-:W-:Y:S02]  /*5450*/  VIADD R4, R4, 0x80 ;  /* 0x0000008004047836 */ /* 0x000fe40000000000 */
[----:B0-----:R-:W-:-:S05]  /*5460*/  IMAD.WIDE.U32 R6, R5, 0x4, R6 ;  /* 0x0000000405067825 */ /* 0x001fca00078e0006 */
[----:B------:R3:W-:Y:S02]  /*5470*/  STG.E desc[UR4][R6.64], R12 ;  /* 0x0000000c06007986 */ /* 0x0007e4000c101904 */
.L_x_39711:
[----:B------:R-:W-:Y:S05]  /*5480*/  BSYNC B1 ;  /* 0x0000000000017941 */ /* 0x000fea0003800000 */
.L_x_39706:
[----:B------:R-:W-:-:S13]  /*5490*/  ISETP.GE.AND P0, PT, R4, R3, PT ;  /* 0x000000030400720c */ /* 0x000fda0003f06270 */
[----:B-123--:R-:W1:Y:S01]  /*54a0*/  @!P0 LDC.64 R6, c[0x0][0x220] ;  /* 0x00008800ff068b82 */ /* 0x00ee620000000a00 */
[----:B-----5:R-:W-:Y:S01]  /*54b0*/  @!P0 IADD3 R5, R2, R4, RZ ;  /* 0x0000000402058210 */ /* 0x020fe20007ffe0ff */
[----:B------:R-:W-:-:S04]  /*54c0*/  @!P0 VIADD R4, R4, 0x80 ;  /* 0x0000008004048836 */ /* 0x000fc80000000000 */
[----:B-1----:R-:W-:-:S05]  /*54d0*/  @!P0 IMAD.WIDE.U32 R6, R5, 0x4, R6 ;  /* 0x0000000405068825 */ /* 0x002fca00078e0006 */
[----:B------:R3:W-:Y:S02]  /*54e0*/  @!P0 STG.E desc[UR4][R6.64], R14 ;  /* 0x0000000e06008986 */ /* 0x0007e4000c101904 */
.L_x_39712:
[----:B------:R-:W-:Y:S05]  /*54f0*/  BSYNC B0 ;  /* 0x0000000000007941 */ /* 0x000fea0003800000 */
.L_x_39705:
        /* <DEDUP_REMOVED lines=8> */
.L_x_39713:
        /* <DEDUP_REMOVED lines=16> */
.L_x_57546:


//--------------------- .text._ZN2at6native29vectorized_elementwise_kernelILi4ENS0_13AUnaryFunctorIfffZZZNS0_21remainder_kernel_cudaERNS_18TensorIteratorBaseEENKUlvE0_clEvENKUlvE0_clEvEUlffE_EESt5arrayIPcLm2EEEEviT0_T1_ --------------------------
	.section	.text._ZN2at6native29vectorized_elementwise_kernelILi4ENS0_13AUnaryFunctorIfffZZZNS0_21remainder_kernel_cudaERNS_18TensorIteratorBaseEENKUlvE0_clEvENKUlvE0_clEvEUlffE_EESt5arrayIPcLm2EEEEviT0_T1_,"ax",@progbits
	.align	128
        .global         _ZN2at6native29vectorized_elementwise_kernelILi4ENS0_13AUnaryFunctorIfffZZZNS0_21remainder_kernel_cudaERNS_18TensorIteratorBaseEENKUlvE0_clEvENKUlvE0_clEvEUlffE_EESt5arrayIPcLm2EEEEviT0_T1_
        .type           _ZN2at6native29vectorized_elementwise_kernelILi4ENS0_13AUnaryFunctorIfffZZZNS0_21remainder_kernel_cudaERNS_18TensorIteratorBaseEENKUlvE0_clEvENKUlvE0_clEvEUlffE_EESt5arrayIPcLm2EEEEviT0_T1_,@function
        .size           _ZN2at6native29vectorized_elementwise_kernelILi4ENS0_13AUnaryFunctorIfffZZZNS0_21remainder_kernel_cudaERNS_18TensorIteratorBaseEENKUlvE0_clEvENKUlvE0_clEvEUlffE_EESt5arrayIPcLm2EEEEviT0_T1_,(.L_x_57547 - _ZN2at6native29vectorized_elementwise_kernelILi4ENS0_13AUnaryFunctorIfffZZZNS0_21remainder_kernel_cudaERNS_18TensorIteratorBaseEENKUlvE0_clEvENKUlvE0_clEvEUlffE_EESt5arrayIPcLm2EEEEviT0_T1_)
        .other          _ZN2at6native29vectorized_elementwise_kernelILi4ENS0_13AUnaryFunctorIfffZZZNS0_21remainder_kernel_cudaERNS_18TensorIteratorBaseEENKUlvE0_clEvENKUlvE0_clEvEUlffE_EESt5arrayIPcLm2EEEEviT0_T1_,@"STO_CUDA_ENTRY STV_DEFAULT"
_ZN2at6native29vectorized_elementwise_kernelILi4ENS0_13AUnaryFunctorIfffZZZNS0_21remainder_kernel_cudaERNS_18TensorIteratorBaseEENKUlvE0_clEvENKUlvE0_clEvEUlffE_EESt5arrayIPcLm2EEEEviT0_T1_:
.text._ZN2at6native29vectorized_elementwise_kernelILi4ENS0_13AUnaryFunctorIfffZZZNS0_21remainder_kernel_cudaERNS_18TensorIteratorBaseEENKUlvE0_clEvENKUlvE0_clEvEUlffE_EESt5arrayIPcLm2EEEEviT0_T1_:
        /* <DEDUP_REMOVED lines=43> */
.L_x_39720:
[----:B------:R-:W-:Y:S01]  /*02b0*/  FSETP.GEU.FTZ.AND P0, PT, R15, -R13, PT ;  /* 0x8000000d0f00720b */ /* 0x000fe20003f1e000 */
[----:B------:R-:W-:-:S12]  /*02c0*/  FADD.FTZ R19, R19, -1 ;  /* 0xbf80000013137421 */ /* 0x000fd80000010000 */
[----:B------:R-:W-:-:S07]  /*02d0*/  @!P0 FADD.FTZ R19, R19, -1 ;  /* 0xbf80000013138421 */ /* 0x000fce0000010000 */
.L_x_39719:
[----:B------:R-:W-:Y:S05]  /*02e0*/  BSYNC B1 ;  /* 0x0000000000017941 */ /* 0x000fea0003800000 */
.L_x_39718:
[----:B------:R-:W-:Y:S01]  /*02f0*/  FFMA.FTZ R0, -R13, R19, R16 ;  /* 0x000000130d007223 */ /* 0x000fe20000010110 */
[----:B------:R-:W-:Y:S06]  /*0300*/  BRA `(.L_x_39716) ;  /* 0x00000000007c7947 */ /* 0x000fec0003800000 */
.L_x_39717:
        /* <DEDUP_REMOVED lines=15> */
.L_x_39723:
        /* <DEDUP_REMOVED lines=13> */
.L_x_39722:
[----:B------:R-:W-:Y:S05]  /*04d0*/  BSYNC B1 ;  /* 0x0000000000017941 */ /* 0x000fea0003800000 */
.L_x_39721:
[----:B0-----:R-:W-:-:S04]  /*04e0*/  FMUL.FTZ R13, R14, 1.1920928955078125e-07 ;  /* 0x340000000e0d7820 */ /* 0x001fc80000410000 */
[----:B------:R-:W-:-:S07]  /*04f0*/  FMUL.FTZ R0, R12, R13 ;  /* 0x0000000d0c007220 */ /* 0x000fce0000410000 */
.L_x_39716:
[----:B------:R-:W-:Y:S05]  /*0500*/  BSYNC B0 ;  /* 0x0000000000007941 */ /* 0x000fea0003800000 */
.L_x_39715:
[C---:B------:R-:W-:Y:S01]  /*0510*/  FSETP.GTU.FTZ.AND P0, PT, |R0|.reuse, +INF , PT ;  /* 0x7f8000000000780b */ /* 0x040fe20003f1c200 */
[----:B------:R-:W-:Y:S01]  /*0520*/  BSSY B0, `(.L_x_39724) ;  /* 0x0000049000007945 */ /* 0x000fe20003800000 */
[----:B------:R-:W-:Y:S02]  /*0530*/  LOP3.LUT R13, R0, 0x80000000, R17, 0xb8, !PT ;  /* 0x80000000000d7812 */ /* 0x000fe400078eb811 */
        /* <DEDUP_REMOVED lines=32> */
.L_x_39729:
[----:B------:R-:W-:Y:S01]  /*0740*/  FSETP.GEU.FTZ.AND P0, PT, R8, -R13, PT ;  /* 0x8000000d0800720b */ /* 0x000fe20003f1e000 */
[----:B------:R-:W-:-:S12]  /*0750*/  FADD.FTZ R19, R19, -1 ;  /* 0xbf80000013137421 */ /* 0x000fd80000010000 */
[----:B------:R-:W-:-:S07]  /*0760*/  @!P0 FADD.FTZ R19, R19, -1 ;  /* 0xbf80000013138421 */ /* 0x000fce0000010000 */
.L_x_39728:
[----:B------:R-:W-:Y:S05]  /*0770*/  BSYNC B1 ;  /* 0x0000000000017941 */ /* 0x000fea0003800000 */
.L_x_39727:
[----:B------:R-:W-:Y:S01]  /*0780*/  FFMA.FTZ R0, -R13, R19, R16 ;  /* 0x000000130d007223 */ /* 0x000fe20000010110 */
[----:B------:R-:W-:Y:S06]  /*0790*/  BRA `(.L_x_39725) ;  /* 0x0000000000847947 */ /* 0x000fec0003800000 */
.L_x_39726:
        /* <DEDUP_REMOVED lines=16> */
.L_x_39732:
        /* <DEDUP_REMOVED lines=14> */
.L_x_39731:
[----:B------:R-:W-:Y:S05]  /*0980*/  BSYNC B1 ;  /* 0x0000000000017941 */ /* 0x000fea0003800000 */
.L_x_39730:
[----:B------:R-:W-:-:S04]  /*0990*/  FMUL.FTZ R13, R14, 1.1920928955078125e-07 ;  /* 0x340000000e0d7820 */ /* 0x000fc80000410000 */
[----:B------:R-:W-:-:S07]  /*09a0*/  FMUL.FTZ R0, R8, R13 ;  /* 0x0000000d08007220 */ /* 0x000fce0000410000 */
.L_x_39725:
[----:B------:R-:W-:Y:S05]  /*09b0*/  BSYNC B0 ;  /* 0x0000000000007941 */ /* 0x000fea0003800000 */
.L_x_39724:
        /* <DEDUP_REMOVED lines=35> */
.L_x_39738:
[----:B------:R-:W-:Y:S01]  /*0bf0*/  FSETP.GEU.FTZ.AND P0, PT, R15, -R9, PT ;  /* 0x800000090f00720b */ /* 0x000fe20003f1e000 */
[----:B------:R-:W-:-:S12]  /*0c00*/  FADD.FTZ R19, R19, -1 ;  /* 0xbf80000013137421 */ /* 0x000fd80000010000 */
[----:B------:R-:W-:-:S07]  /*0c10*/  @!P0 FADD.FTZ R19, R19, -1 ;  /* 0xbf80000013138421 */ /* 0x000fce0000010000 */
.L_x_39737:
[----:B------:R-:W-:Y:S05]  /*0c20*/  BSYNC B1 ;  /* 0x0000000000017941 */ /* 0x000fea0003800000 */
.L_x_39736:
[----:B------:R-:W-:Y:S01]  /*0c30*/  FFMA.FTZ R8, -R9, R19, R16 ;  /* 0x0000001309087223 */ /* 0x000fe20000010110 */
[----:B------:R-:W-:Y:S06]  /*0c40*/  BRA `(.L_x_39734) ;  /* 0x0000000000847947 */ /* 0x000fec0003800000 */
.L_x_39735:
        /* <DEDUP_REMOVED lines=16> */
.L_x_39741:
        /* <DEDUP_REMOVED lines=14> */
.L_x_39740:
[----:B------:R-:W-:Y:S05]  /*0e30*/  BSYNC B1 ;  /* 0x0000000000017941 */ /* 0x000fea0003800000 */
.L_x_39739:
[----:B------:R-:W-:-:S04]  /*0e40*/  FMUL.FTZ R9, R14, 1.1920928955078125e-07 ;  /* 0x340000000e097820 */ /* 0x000fc80000410000 */
[----:B------:R-:W-:-:S07]  /*0e50*/  FMUL.FTZ R8, R8, R9 ;  /* 0x0000000908087220 */ /* 0x000fce0000410000 */
.L_x_39734:
[----:B------:R-:W-:Y:S05]  /*0e60*/  BSYNC B0 ;  /* 0x0000000000007941 */ /* 0x000fea0003800000 */
.L_x_39733:
        /* <DEDUP_REMOVED lines=35> */
.L_x_39747:
[----:B------:R-:W-:Y:S01]  /*10a0*/  FSETP.GEU.FTZ.AND P0, PT, R8, -R9, PT ;  /* 0x800000090800720b */ /* 0x000fe20003f1e000 */
[----:B------:R-:W-:-:S12]  /*10b0*/  FADD.FTZ R19, R19, -1 ;  /* 0xbf80000013137421 */ /* 0x000fd80000010000 */
[----:B------:R-:W-:-:S07]  /*10c0*/  @!P0 FADD.FTZ R19, R19, -1 ;  /* 0xbf80000013138421 */ /* 0x000fce0000010000 */
.L_x_39746:
[----:B------:R-:W-:Y:S05]  /*10d0*/  BSYNC B1 ;  /* 0x0000000000017941 */ /* 0x000fea0003800000 */
.L_x_39745:
[----:B------:R-:W-:Y:S01]  /*10e0*/  FFMA.FTZ R8, -R9, R19, R16 ;  /* 0x0000001309087223 */ /* 0x000fe20000010110 */
[----:B------:R-:W-:Y:S06]  /*10f0*/  BRA `(.L_x_39743) ;  /* 0x0000000000847947 */ /* 0x000fec0003800000 */
.L_x_39744:
        /* <DEDUP_REMOVED lines=16> */
.L_x_39750:
        /* <DEDUP_REMOVED lines=14> */
.L_x_39749:
[----:B------:R-:W-:Y:S05]  /*12e0*/  BSYNC B1 ;  /* 0x0000000000017941 */ /* 0x000fea0003800000 */
.L_x_39748:
[----:B------:R-:W-:-:S04]  /*12f0*/  FMUL.FTZ R9, R10, 1.1920928955078125e-07 ;  /* 0x340000000a097820 */ /* 0x000fc80000410000 */
[----:B------:R-:W-:-:S07]  /*1300*/  FMUL.FTZ R8, R8, R9 ;  /* 0x0000000908087220 */ /* 0x000fce0000410000 */
.L_x_39743:
[----:B------:R-:W-:Y:S05]  /*1310*/  BSYNC B0 ;  /* 0x0000000000007941 */ /* 0x000fea0003800000 */
.L_x_39742:
[C---:B------:R-:W-:Y:S01]  /*1320*/  FSETP.GTU.FTZ.AND P0, PT, |R8|.reuse, +INF , PT ;  /* 0x7f8000000800780b */ /* 0x040fe20003f1c200 */
[----:B------:R-:W-:Y:S01]  /*1330*/  BSSY B0, `(.L_x_39751) ;  /* 0x0000049000007945 */ /* 0x000fe20003800000 */
[C---:B------:R-:W-:Y:S02]  /*1340*/  LOP3.LUT R15, R8.reuse, 0x80000000, R17, 0xb8, !PT ;  /* 0x80000000080f7812 */ /* 0x040fe400078eb811 */
[----:B------:R-:W-:Y:S02]  /*1350*/  FSETP.GEU.FTZ.AND P2, PT, R11, RZ, PT ;  /* 0x000000ff0b00720b */ /* 0x000fe40003f5e000 */
[----:B------:R-:W-:Y:S01]  /*1360*/  FSEL R15, R8, R15, P0 ;  /* 0x0000000f080f7208 */ /* 0x000fe20000000000 */
[----:B------:R-:W-:-:S03]  /*1370*/  IMAD.MOV.U32 R8, RZ, RZ, R16 ;  /* 0x000000ffff087224 */ /* 0x000fc600078e0010 */
        /* <DEDUP_REMOVED lines=29> */
.L_x_39756:
[----:B------:R-:W-:Y:S01]  /*1550*/  FSETP.GEU.FTZ.AND P0, PT, R11, -R9, PT ;  /* 0x800000090b00720b */ /* 0x000fe20003f1e000 */
[----:B------:R-:W-:-:S12]  /*1560*/  FADD.FTZ R19, R19, -1 ;  /* 0xbf80000013137421 */ /* 0x000fd80000010000 */
[----:B------:R-:W-:-:S07]  /*1570*/  @!P0 FADD.FTZ R19, R19, -1 ;  /* 0xbf80000013138421 */ /* 0x000fce0000010000 */
.L_x_39755:
[----:B------:R-:W-:Y:S05]  /*1580*/  BSYNC B1 ;  /* 0x0000000000017941 */ /* 0x000fea0003800000 */
.L_x_39754:
[----:B------:R-:W-:Y:S01]  /*1590*/  FFMA.FTZ R8, -R9, R19, R16 ;  /* 0x0000001309087223 */ /* 0x000fe20000010110 */
[----:B------:R-:W-:Y:S06]  /*15a0*/  BRA `(.L_x_39752) ;  /* 0x0000000000847947 */ /* 0x000fec0003800000 */
.L_x_39753:
        /* <DEDUP_REMOVED lines=16> */
.L_x_39759:
        /* <DEDUP_REMOVED lines=14> */
.L_x_39758:
[----:B------:R-:W-:Y:S05]  /*1790*/  BSYNC B1 ;  /* 0x0000000000017941 */ /* 0x000fea0003800000 */
.L_x_39757:
[----:B------:R-:W-:-:S04]  /*17a0*/  FMUL.FTZ R9, R10, 1.1920928955078125e-07 ;  /* 0x340000000a097820 */ /* 0x000fc80000410000 */
[----:B------:R-:W-:-:S07]  /*17b0*/  FMUL.FTZ R8, R8, R9 ;  /* 0x0000000908087220 */ /* 0x000fce0000410000 */
.L_x_39752:
[----:B------:R-:W-:Y:S05]  /*17c0*/  BSYNC B0 ;  /* 0x0000000000007941 */ /* 0x000fea0003800000 */
.L_x_39751:
        /* <DEDUP_REMOVED lines=35> */
.L_x_39765:
[----:B------:R-:W-:Y:S01]  /*1a00*/  FSETP.GEU.FTZ.AND P0, PT, R4, -R9, PT ;  /* 0x800000090400720b */ /* 0x000fe20003f1e000 */
[----:B------:R-:W-:-:S12]  /*1a10*/  FADD.FTZ R19, R19, -1 ;  /* 0xbf80000013137421 */ /* 0x000fd80000010000 */
[----:B------:R-:W-:-:S07]  /*1a20*/  @!P0 FADD.FTZ R19, R19, -1 ;  /* 0xbf80000013138421 */ /* 0x000fce0000010000 */
.L_x_39764:
[----:B------:R-:W-:Y:S05]  /*1a30*/  BSYNC B1 ;  /* 0x0000000000017941 */ /* 0x000fea0003800000 */
.L_x_39763:
[----:B------:R-:W-:Y:S01]  /*1a40*/  FFMA.FTZ R0, -R9, R19, R16 ;  /* 0x0000001309007223 */ /* 0x000fe20000010110 */
[----:B------:R-:W-:Y:S06]  /*1a50*/  BRA `(.L_x_39761) ;  /* 0x0000000000847947 */ /* 0x000fec0003800000 */
.L_x_39762:
        /* <DEDUP_REMOVED lines=16> */
.L_x_39768:
        /* <DEDUP_REMOVED lines=14> */
.L_x_39767:
[----:B------:R-:W-:Y:S05]  /*1c40*/  BSYNC B1 ;  /* 0x0000000000017941 */ /* 0x000fea0003800000 */
.L_x_39766:
[----:B------:R-:W-:-:S04]  /*1c50*/  FMUL.FTZ R9, R10, 1.1920928955078125e-07 ;  /* 0x340000000a097820 */ /* 0x000fc80000410000 */
[----:B------:R-:W-:-:S07]  /*1c60*/  FMUL.FTZ R0, R4, R9 ;  /* 0x0000000904007220 */ /* 0x000fce0000410000 */
.L_x_39761:
[----:B------:R-:W-:Y:S05]  /*1c70*/  BSYNC B0 ;  /* 0x0000000000007941 */ /* 0x000fea0003800000 */
.L_x_39760:
        /* <DEDUP_REMOVED lines=35> */
.L_x_39774:
[----:B------:R-:W-:Y:S01]  /*1eb0*/  FSETP.GEU.FTZ.AND P0, PT, R11, -R5, PT ;  /* 0x800000050b00720b */ /* 0x000fe20003f1e000 */
[----:B------:R-:W-:-:S12]  /*1ec0*/  FADD.FTZ R19, R19, -1 ;  /* 0xbf80000013137421 */ /* 0x000fd80000010000 */
[----:B------:R-:W-:-:S07]  /*1ed0*/  @!P0 FADD.FTZ R19, R19, -1 ;  /* 0xbf80000013138421 */ /* 0x000fce0000010000 */
.L_x_39773:
[----:B------:R-:W-:Y:S05]  /*1ee0*/  BSYNC B1 ;  /* 0x0000000000017941 */ /* 0x000fea0003800000 */
.L_x_39772:
[----:B------:R-:W-:Y:S01]  /*1ef0*/  FFMA.FTZ R4, -R5, R19, R16 ;  /* 0x0000001305047223 */ /* 0x000fe20000010110 */
[----:B------:R-:W-:Y:S06]  /*1f00*/  BRA `(.L_x_39770) ;  /* 0x0000000000847947 */ /* 0x000fec0003800000 */
.L_x_39771:
        /* <DEDUP_REMOVED lines=16> */
.L_x_39777:
        /* <DEDUP_REMOVED lines=14> */
.L_x_39776:
[----:B------:R-:W-:Y:S05]  /*20f0*/  BSYNC B1 ;  /* 0x0000000000017941 */ /* 0x000fea0003800000 */
.L_x_39775:
[----:B------:R-:W-:-:S04]  /*2100*/  FMUL.FTZ R5, R10, 1.1920928955078125e-07 ;  /* 0x340000000a057820 */ /* 0x000fc80000410000 */
[----:B------:R-:W-:-:S07]  /*2110*/  FMUL.FTZ R4, R4, R5 ;  /* 0x0000000504047220 */ /* 0x000fce0000410000 */
.L_x_39770:
[----:B------:R-:W-:Y:S05]  /*2120*/  BSYNC B0 ;  /* 0x0000000000007941 */ /* 0x000fea0003800000 */
.L_x_39769:
        /* <DEDUP_REMOVED lines=34> */
.L_x_39783:
[----:B------:R-:W-:Y:S01]  /*2350*/  FSETP.GEU.FTZ.AND P0, PT, R4, -R5, PT ;  /* 0x800000050400720b */ /* 0x000fe20003f1e000 */
[----:B------:R-:W-:-:S12]  /*2360*/  FADD.FTZ R19, R19, -1 ;  /* 0xbf80000013137421 */ /* 0x000fd80000010000 */
[----:B------:R-:W-:-:S07]  /*2370*/  @!P0 FADD.FTZ R19, R19, -1 ;  /* 0xbf80000013138421 */ /* 0x000fce0000010000 */
.L_x_39782:
[----:B------:R-:W-:Y:S05]  /*2380*/  BSYNC B1 ;  /* 0x0000000000017941 */ /* 0x000fea0003800000 */
.L_x_39781:
[----:B------:R-:W-:Y:S01]  /*2390*/  FFMA.FTZ R16, -R5, R19, R16 ;  /* 0x0000001305107223 */ /* 0x000fe20000010110 */
[----:B------:R-:W-:Y:S06]  /*23a0*/  BRA `(.L_x_39779) ;  /* 0x00000000007c7947 */ /* 0x000fec0003800000 */
.L_x_39780:
        /* <DEDUP_REMOVED lines=15> */
.L_x_39786:
        /* <DEDUP_REMOVED lines=13> */
.L_x_39785:
[----:B------:R-:W-:Y:S05]  /*2570*/  BSYNC B1 ;  /* 0x0000000000017941 */ /* 0x000fea0003800000 */
.L_x_39784:
[----:B-1----:R-:W-:-:S04]  /*2580*/  FMUL.FTZ R5, R4, 1.1920928955078125e-07 ;  /* 0x3400000004057820 */ /* 0x002fc80000410000 */
[----:B------:R-:W-:-:S07]  /*2590*/  FMUL.FTZ R16, R16, R5 ;  /* 0x0000000510107220 */ /* 0x000fce0000410000 */
.L_x_39779:
[----:B------:R-:W-:Y:S05]  /*25a0*/  BSYNC B0 ;  /* 0x0000000000007941 */ /* 0x000fea0003800000 */
.L_x_39778:
[----:B------:R-:W1:Y:S01]  /*25b0*/  LDC.64 R4, c[0x0][0x220] ;  /* 0x00008800ff047b82 */ /* 0x000e620000000a00 */
[C---:B------:R-:W-:Y:S02]  /*25c0*/  FSETP.GTU.FTZ.AND P0, PT, |R16|.reuse, +INF , PT ;  /* 0x7f8000001000780b */ /* 0x040fe40003f1c200 */
[C---:B------:R-:W-:Y:S02]  /*25d0*/  LOP3.LUT R11, R16.reuse, 0x80000000, R17, 0xb8, !PT ;  /* 0x80000000100b7812 */ /* 0x040fe400078eb811 */
[----:B------:R-:W-:Y:S02]  /*25e0*/  FSETP.GEU.FTZ.AND P2, PT, R7, RZ, PT ;  /* 0x000000ff0700720b */ /* 0x000fe40003f5e000 */
[----:B------:R-:W-:-:S04]  /*25f0*/  FSEL R11, R16, R11, P0 ;  /* 0x0000000b100b7208 */ /* 0x000fc80000000000 */
[C---:B------:R-:W-:Y:S02]  /*2600*/  FSETP.NEU.FTZ.AND P0, PT, R11.reuse, RZ, PT ;  /* 0x000000ff0b00720b */ /* 0x040fe40003f1d000 */
[----:B------:R-:W-:-:S04]  /*2610*/  FSETP.GEU.FTZ.AND P1, PT, R11, RZ, PT ;  /* 0x000000ff0b00720b */ /* 0x000fc80003f3e000 */
[----:B------:R-:W-:Y:S01]  /*2620*/  PLOP3.LUT P0, PT, P0, P2, P1, 0x60, 0x0 ;  /* 0x000000000000781c */ /* 0x000fe20000704c10 */
[----:B-1----:R-:W-:-:S04]  /*2630*/  IMAD.WIDE.U32 R4, R2, 0x4, R4 ;  /* 0x0000000402047825 */ /* 0x002fc800078e0004 */
[----:B------:R-:W-:-:S08]  /*2640*/  IMAD.WIDE R4, R3, 0x10, R4 ;  /* 0x0000001003047825 */ /* 0x000fd000078e0204 */
[----:B------:R-:W-:Y:S01]  /*2650*/  @P0 FADD.FTZ R11, R7, R11 ;  /* 0x0000000b070b0221 */ /* 0x000fe20000010000 */
[----:B------:R-:W-:Y:S04]  /*2660*/  STG.E.128 desc[UR4][R4.64], R12 ;  /* 0x0000000c04007986 */ /* 0x000fe8000c101d04 */
[----:B------:R-:W-:Y:S01]  /*2670*/  STG.E.128 desc[UR4][R4.64+0x800], R8 ;  /* 0x0008000804007986 */ /* 0x000fe2000c101d04 */
[----:B------:R-:W-:Y:S05]  /*2680*/  EXIT ;  /* 0x000000000000794d */ /* 0x000fea0003800000 */
.L_x_39714:
        /* <DEDUP_REMOVED lines=86> */
.L_x_39794:
[----:B------:R-:W-:Y:S01]  /*2bf0*/  FSETP.GEU.FTZ.AND P0, PT, R9, -R13, PT ;  /* 0x8000000d0900720b */ /* 0x000fe20003f1e000 */
[----:B------:R-:W-:-:S12]  /*2c00*/  FADD.FTZ R11, R11, -1 ;  /* 0xbf8000000b0b7421 */ /* 0x000fd80000010000 */
[----:B------:R-:W-:-:S07]  /*2c10*/  @!P0 FADD.FTZ R11, R11, -1 ;  /* 0xbf8000000b0b8421 */ /* 0x000fce0000010000 */
.L_x_39793:
[----:B------:R-:W-:Y:S05]  /*2c20*/  BSYNC B2 ;  /* 0x0000000000027941 */ /* 0x000fea0003800000 */
.L_x_39792:
[----:B------:R-:W-:Y:S01]  /*2c30*/  FFMA.FTZ R6, -R13, R11, R6 ;  /* 0x0000000b0d067223 */ /* 0x000fe20000010106 */
[----:B------:R-:W-:Y:S06]  /*2c40*/  BRA `(.L_x_39790) ;  /* 0x00000000007c7947 */ /* 0x000fec0003800000 */
.L_x_39791:
        /* <DEDUP_REMOVED lines=15> */
.L_x_39797:
        /* <DEDUP_REMOVED lines=13> */
.L_x_39796:
[----:B------:R-:W-:Y:S05]  /*2e10*/  BSYNC B2 ;  /* 0x0000000000027941 */ /* 0x000fea0003800000 */
.L_x_39795:
[----:B------:R-:W-:-:S04]  /*2e20*/  FMUL.FTZ R9, R8, 1.1920928955078125e-07 ;  /* 0x3400000008097820 */ /* 0x000fc80000410000 */
[----:B------:R-:W-:-:S07]  /*2e30*/  FMUL.FTZ R6, R6, R9 ;  /* 0x0000000906067220 */ /* 0x000fce0000410000 */
.L_x_39790:
[----:B------:R-:W-:Y:S05]  /*2e40*/  BSYNC B0 ;  /* 0x0000000000007941 */ /* 0x000fea0003800000 */
.L_x_39789:
        /* <DEDUP_REMOVED lines=8> */
.L_x_39788:
[----:B------:R-:W-:Y:S05]  /*2ed0*/  BSYNC B1 ;  /* 0x0000000000017941 */ /* 0x000fea0003800000 */
.L_x_39787:
        /* <DEDUP_REMOVED lines=32> */
.L_x_39805:
[----:B------:R-:W-:Y:S01]  /*30e0*/  FSETP.GEU.FTZ.AND P0, PT, R11, -R12, PT ;  /* 0x8000000c0b00720b */ /* 0x000fe20003f1e000 */
[----:B------:R-:W-:-:S12]  /*30f0*/  FADD.FTZ R0, R0, -1 ;  /* 0xbf80000000007421 */ /* 0x000fd80000010000 */
[----:B------:R-:W-:-:S07]  /*3100*/  @!P0 FADD.FTZ R0, R0, -1 ;  /* 0xbf80000000008421 */ /* 0x000fce0000010000 */
.L_x_39804:
[----:B------:R-:W-:Y:S05]  /*3110*/  BSYNC B2 ;  /* 0x0000000000027941 */ /* 0x000fea0003800000 */
.L_x_39803:
[----:B------:R-:W-:Y:S01]  /*3120*/  FFMA.FTZ R9, -R12, R0, R9 ;  /* 0x000000000c097223 */ /* 0x000fe20000010109 */
[----:B------:R-:W-:Y:S06]  /*3130*/  BRA `(.L_x_39801) ;  /* 0x00000000007c7947 */ /* 0x000fec0003800000 */
.L_x_39802:
        /* <DEDUP_REMOVED lines=15> */
.L_x_39808:
        /* <DEDUP_REMOVED lines=13> */
.L_x_39807:
[----:B------:R-:W-:Y:S05]  /*3300*/  BSYNC B2 ;  /* 0x0000000000027941 */ /* 0x000fea0003800000 */
.L_x_39806:
[----:B------:R-:W-:-:S04]  /*3310*/  FMUL.FTZ R0, R11, 1.1920928955078125e-07 ;  /* 0x340000000b007820 */ /* 0x000fc80000410000 */
[----:B------:R-:W-:-:S07]  /*3320*/  FMUL.FTZ R9, R9, R0 ;  /* 0x0000000009097220 */ /* 0x000fce0000410000 */
.L_x_39801:
[----:B------:R-:W-:Y:S05]  /*3330*/  BSYNC B0 ;  /* 0x0000000000007941 */ /* 0x000fea0003800000 */
.L_x_39800:
        /* <DEDUP_REMOVED lines=8> */
.L_x_39799:
[----:B------:R-:W-:Y:S05]  /*33c0*/  BSYNC B1 ;  /* 0x0000000000017941 */ /* 0x000fea0003800000 */
.L_x_39798:
        /* <DEDUP_REMOVED lines=32> */
.L_x_39816:
[----:B------:R-:W-:Y:S01]  /*35d0*/  FSETP.GEU.FTZ.AND P0, PT, R11, -R13, PT ;  /* 0x8000000d0b00720b */ /* 0x000fe20003f1e000 */
[----:B------:R-:W-:-:S12]  /*35e0*/  FADD.FTZ R9, R9, -1 ;  /* 0xbf80000009097421 */ /* 0x000fd80000010000 */
[----:B------:R-:W-:-:S07]  /*35f0*/  @!P0 FADD.FTZ R9, R9, -1 ;  /* 0xbf80000009098421 */ /* 0x000fce0000010000 */
.L_x_39815:
[----:B------:R-:W-:Y:S05]  /*3600*/  BSYNC B2 ;  /* 0x0000000000027941 */ /* 0x000fea0003800000 */
.L_x_39814:
[----:B------:R-:W-:Y:S01]  /*3610*/  FFMA.FTZ R0, -R13, R9, R0 ;  /* 0x000000090d007223 */ /* 0x000fe20000010100 */
[----:B------:R-:W-:Y:S06]  /*3620*/  BRA `(.L_x_39812) ;  /* 0x00000000007c7947 */ /* 0x000fec0003800000 */
.L_x_39813:
        /* <DEDUP_REMOVED lines=15> */
.L_x_39819:
        /* <DEDUP_REMOVED lines=13> */
.L_x_39818:
[----:B------:R-:W-:Y:S05]  /*37f0*/  BSYNC B2 ;  /* 0x0000000000027941 */ /* 0x000fea0003800000 */
.L_x_39817:
[----:B------:R-:W-:-:S04]  /*3800*/  FMUL.FTZ R0, R11, 1.1920928955078125e-07 ;  /* 0x340000000b007820 */ /* 0x000fc80000410000 */
[----:B------:R-:W-:-:S07]  /*3810*/  FMUL.FTZ R0, R9, R0 ;  /* 0x0000000009007220 */ /* 0x000fce0000410000 */
.L_x_39812:
[----:B------:R-:W-:Y:S05]  /*3820*/  BSYNC B0 ;  /* 0x0000000000007941 */ /* 0x000fea0003800000 */
.L_x_39811:
        /* <DEDUP_REMOVED lines=8> */
.L_x_39810:
[----:B------:R-:W-:Y:S05]  /*38b0*/  BSYNC B1 ;  /* 0x0000000000017941 */ /* 0x000fea0003800000 */
.L_x_39809:
        /* <DEDUP_REMOVED lines=32> */
.L_x_39827:
[----:B------:R-:W-:Y:S01]  /*3ac0*/  FSETP.GEU.FTZ.AND P0, PT, R11, -R15, PT ;  /* 0x8000000f0b00720b */ /* 0x000fe20003f1e000 */
[----:B------:R-:W-:-:S12]  /*3ad0*/  FADD.FTZ R13, R13, -1 ;  /* 0xbf8000000d0d7421 */ /* 0x000fd80000010000 */
[----:B------:R-:W-:-:S07]  /*3ae0*/  @!P0 FADD.FTZ R13, R13, -1 ;  /* 0xbf8000000d0d8421 */ /* 0x000fce0000010000 */
.L_x_39826:
[----:B------:R-:W-:Y:S05]  /*3af0*/  BSYNC B2 ;  /* 0x0000000000027941 */ /* 0x000fea0003800000 */
.L_x_39825:
[----:B------:R-:W-:Y:S01]  /*3b00*/  FFMA.FTZ R10, -R15, R13, R10 ;  /* 0x0000000d0f0a7223 */ /* 0x000fe2000001010a */
[----:B------:R-:W-:Y:S06]  /*3b10*/  BRA `(.L_x_39823) ;  /* 0x00000000007c7947 */ /* 0x000fec0003800000 */
.L_x_39824:
        /* <DEDUP_REMOVED lines=15> */
.L_x_39830:
        /* <DEDUP_REMOVED lines=13> */
.L_x_39829:
[----:B------:R-:W-:Y:S05]  /*3ce0*/  BSYNC B2 ;  /* 0x0000000000027941 */ /* 0x000fea0003800000 */
.L_x_39828:
[----:B0-----:R-:W-:-:S04]  /*3cf0*/  FMUL.FTZ R11, R12, 1.1920928955078125e-07 ;  /* 0x340000000c0b7820 */ /* 0x001fc80000410000 */
[----:B------:R-:W-:-:S07]  /*3d00*/  FMUL.FTZ R10, R10, R11 ;  /* 0x0000000b0a0a7220 */ /* 0x000fce0000410000 */
.L_x_39823:
[----:B------:R-:W-:Y:S05]  /*3d10*/  BSYNC B0 ;  /* 0x0000000000007941 */ /* 0x000fea0003800000 */
.L_x_39822:
        /* <DEDUP_REMOVED lines=8> */
.L_x_39821:
[----:B------:R-:W-:Y:S05]  /*3da0*/  BSYNC B1 ;  /* 0x0000000000017941 */ /* 0x000fea0003800000 */
.L_x_39820:
        /* <DEDUP_REMOVED lines=32> */
.L_x_39838:
[----:B------:R-:W-:Y:S01]  /*3fb0*/  FSETP.GEU.FTZ.AND P0, PT, R13, -R14, PT ;  /* 0x8000000e0d00720b */ /* 0x000fe20003f1e000 */
[----:B------:R-:W-:-:S12]  /*3fc0*/  FADD.FTZ R0, R0, -1 ;  /* 0xbf80000000007421 */ /* 0x000fd80000010000 */
[----:B------:R-:W-:-:S07]  /*3fd0*/  @!P0 FADD.FTZ R0, R0, -1 ;  /* 0xbf80000000008421 */ /* 0x000fce0000010000 */
.L_x_39837:
[----:B------:R-:W-:Y:S05]  /*3fe0*/  BSYNC B2 ;  /* 0x0000000000027941 */ /* 0x000fea0003800000 */
.L_x_39836:
[----:B------:R-:W-:Y:S01]  /*3ff0*/  FFMA.FTZ R11, -R14, R0, R11 ;  /* 0x000000000e0b7223 */ /* 0x000fe2000001010b */
[----:B------:R-:W-:Y:S06]  /*4000*/  BRA `(.L_x_39834) ;  /* 0x00000000007c7947 */ /* 0x000fec0003800000 */
.L_x_39835:
        /* <DEDUP_REMOVED lines=15> */
.L_x_39841:
        /* <DEDUP_REMOVED lines=13> */
.L_x_39840:
[----:B------:R-:W-:Y:S05]  /*41d0*/  BSYNC B2 ;  /* 0x0000000000027941 */ /* 0x000fea0003800000 */
.L_x_39839:
[----:B------:R-:W-:-:S04]  /*41e0*/  FMUL.FTZ R0, R13, 1.1920928955078125e-07 ;  /* 0x340000000d007820 */ /* 0x000fc80000410000 */
[----:B------:R-:W-:-:S07]  /*41f0*/  FMUL.FTZ R11, R11, R0 ;  /* 0x000000000b0b7220 */ /* 0x000fce0000410000 */
.L_x_39834:
[----:B------:R-:W-:Y:S05]  /*4200*/  BSYNC B0 ;  /* 0x0000000000007941 */ /* 0x000fea0003800000 */
.L_x_39833:
        /* <DEDUP_REMOVED lines=8> */
.L_x_39832:
[----:B------:R-:W-:Y:S05]  /*4290*/  BSYNC B1 ;  /* 0x0000000000017941 */ /* 0x000fea0003800000 */
.L_x_39831:
        /* <DEDUP_REMOVED lines=32> */
.L_x_39849:
[----:B------:R-:W-:Y:S01]  /*44a0*/  FSETP.GEU.FTZ.AND P0, PT, R14, -R18, PT ;  /* 0x800000120e00720b */ /* 0x000fe20003f1e000 */
[----:B------:R-:W-:-:S12]  /*44b0*/  FADD.FTZ R0, R0, -1 ;  /* 0xbf80000000007421 */ /* 0x000fd80000010000 */
[----:B------:R-:W-:-:S07]  /*44c0*/  @!P0 FADD.FTZ R0, R0, -1 ;  /* 0xbf80000000008421 */ /* 0x000fce0000010000 */
.L_x_39848:
[----:B------:R-:W-:Y:S05]  /*44d0*/  BSYNC B2 ;  /* 0x0000000000027941 */ /* 0x000fea0003800000 */
.L_x_39847:
[----:B------:R-:W-:Y:S01]  /*44e0*/  FFMA.FTZ R11, -R18, R0, R11 ;  /* 0x00000000120b7223 */ /* 0x000fe2000001010b */
[----:B------:R-:W-:Y:S06]  /*44f0*/  BRA `(.L_x_39845) ;  /* 0x00000000007c7947 */ /* 0x000fec0003800000 */
.L_x_39846:
        /* <DEDUP_REMOVED lines=15> */
.L_x_39852:
        /* <DEDUP_REMOVED lines=13> */
.L_x_39851:
[----:B------:R-:W-:Y:S05]  /*46c0*/  BSYNC B2 ;  /* 0x0000000000027941 */ /* 0x000fea0003800000 */
.L_x_39850:
[----:B------:R-:W-:-:S04]  /*46d0*/  FMUL.FTZ R14, R14, 1.1920928955078125e-07 ;  /* 0x340000000e0e7820 */ /* 0x000fc80000410000 */
[----:B------:R-:W-:-:S07]  /*46e0*/  FMUL.FTZ R11, R11, R14 ;  /* 0x0000000e0b0b7220 */ /* 0x000fce0000410000 */
.L_x_39845:
[----:B------:R-:W-:Y:S05]  /*46f0*/  BSYNC B0 ;  /* 0x0000000000007941 */ /* 0x000fea0003800000 */
.L_x_39844:
        /* <DEDUP_REMOVED lines=8> */
.L_x_39843:
[----:B------:R-:W-:Y:S05]  /*4780*/  BSYNC B1 ;  /* 0x0000000000017941 */ /* 0x000fea0003800000 */
.L_x_39842:
        /* <DEDUP_REMOVED lines=32> */
.L_x_39860:
[----:B------:R-:W-:Y:S01]  /*4990*/  FSETP.GEU.FTZ.AND P0, PT, R18, -R20, PT ;  /* 0x800000141200720b */ /* 0x000fe20003f1e000 */
[----:B------:R-:W-:-:S12]  /*49a0*/  FADD.FTZ R0, R0, -1 ;  /* 0xbf80000000007421 */ /* 0x000fd80000010000 */
[----:B------:R-:W-:-:S07]  /*49b0*/  @!P0 FADD.FTZ R0, R0, -1 ;  /* 0xbf80000000008421 */ /* 0x000fce0000010000 */
.L_x_39859:
[----:B------:R-:W-:Y:S05]  /*49c0*/  BSYNC B2 ;  /* 0x0000000000027941 */ /* 0x000fea0003800000 */
.L_x_39858:
[----:B------:R-:W-:Y:S01]  /*49d0*/  FFMA.FTZ R11, -R20, R0, R11 ;  /* 0x00000000140b7223 */ /* 0x000fe2000001010b */
[----:B------:R-:W-:Y:S06]  /*49e0*/  BRA `(.L_x_39856) ;  /* 0x00000000007c7947 */ /* 0x000fec0003800000 */
.L_x_39857:
        /* <DEDUP_REMOVED lines=15> */
.L_x_39863:
        /* <DEDUP_REMOVED lines=13> */
.L_x_39862:
[----:B------:R-:W-:Y:S05]  /*4bb0*/  BSYNC B2 ;  /* 0x0000000000027941 */ /* 0x000fea0003800000 */
.L_x_39861:
[----:B------:R-:W-:-:S04]  /*4bc0*/  FMUL.FTZ R0, R15, 1.1920928955078125e-07 ;  /* 0x340000000f007820 */ /* 0x000fc80000410000 */
[----:B------:R-:W-:-:S07]  /*4bd0*/  FMUL.FTZ R11, R11, R0 ;  /* 0x000000000b0b7220 */ /* 0x000fce0000410000 */
.L_x_39856:
[----:B------:R-:W-:Y:S05]  /*4be0*/  BSYNC B0 ;  /* 0x0000000000007941 */ /* 0x000fea0003800000 */
.L_x_39855:
        /* <DEDUP_REMOVED lines=8> */
.L_x_39854:
[----:B------:R-:W-:Y:S05]  /*4c70*/  BSYNC B1 ;  /* 0x0000000000017941 */ /* 0x000fea0003800000 */
.L_x_39853:
        /* <DEDUP_REMOVED lines=32> */
.L_x_39871:
[----:B------:R-:W-:Y:S01]  /*4e80*/  FSETP.GEU.FTZ.AND P0, PT, R18, -R17, PT ;  /* 0x800000111200720b */ /* 0x000fe20003f1e000 */
[----:B------:R-:W-:-:S12]  /*4e90*/  FADD.FTZ R13, R13, -1 ;  /* 0xbf8000000d0d7421 */ /* 0x000fd80000010000 */
[----:B------:R-:W-:-:S07]  /*4ea0*/  @!P0 FADD.FTZ R13, R13, -1 ;  /* 0xbf8000000d0d8421 */ /* 0x000fce0000010000 */
.L_x_39870:
[----:B------:R-:W-:Y:S05]  /*4eb0*/  BSYNC B2 ;  /* 0x0000000000027941 */ /* 0x000fea0003800000 */
.L_x_39869:
[----:B------:R-:W-:Y:S01]  /*4ec0*/  FFMA.FTZ R0, -R17, R13, R0 ;  /* 0x0000000d11007223 */ /* 0x000fe20000010100 */
[----:B------:R-:W-:Y:S06]  /*4ed0*/  BRA `(.L_x_39867) ;  /* 0x00000000007c7947 */ /* 0x000fec0003800000 */
.L_x_39868:
        /* <DEDUP_REMOVED lines=15> */
.L_x_39874:
        /* <DEDUP_REMOVED lines=13> */
.L_x_39873:
[----:B------:R-:W-:Y:S05]  /*50a0*/  BSYNC B2 ;  /* 0x0000000000027941 */ /* 0x000fea0003800000 */
.L_x_39872:
[----:B------:R-:W-:-:S04]  /*50b0*/  FMUL.FTZ R0, R17, 1.1920928955078125e-07 ;  /* 0x3400000011007820 */ /* 0x000fc80000410000 */
[----:B------:R-:W-:-:S07]  /*50c0*/  FMUL.FTZ R0, R13, R0 ;  /* 0x000000000d007220 */ /* 0x000fce0000410000 */
.L_x_39867:
[----:B------:R-:W-:Y:S05]  /*50d0*/  BSYNC B0 ;  /* 0x0000000000007941 */ /* 0x000fea0003800000 */
.L_x_39866:
        /* <DEDUP_REMOVED lines=8> */
.L_x_39865:
[----:B------:R-:W-:Y:S05]  /*5160*/  BSYNC B1 ;  /* 0x0000000000017941 */ /* 0x000fea0003800000 */
.L_x_39864:
        /* <DEDUP_REMOVED lines=16> */
.L_x_39877:
[----:B------:R-:W-:-:S13]  /*5270*/  ISETP.GE.AND P0, PT, R4, R3, PT ;  /* 0x000000030400720c */ /* 0x000fda0003f06270 */
[----:B------:R-:W-:Y:S05]  /*5280*/  @P0 BRA `(.L_x_39879) ;  /* 0x0000000000300947 */ /* 0x000fea0003800000 */
[----:B-1----:R-:W1:Y:S01]  /*5290*/  LDC.64 R6, c[0x0][0x220] ;  /* 0x00008800ff067b82 */ /* 0x002e620000000a00 */
[----:B0-----:R-:W-:Y:S01]  /*52a0*/  IADD3 R13, R2, R4, RZ ;  /* 0x00000004020d7210 */ /* 0x001fe20007ffe0ff */
[----:B------:R-:W-:-:S04]  /*52b0*/  VIADD R4, R4, 0x80 ;  /* 0x0000008004047836 */ /* 0x000fc80000000000 */
[----:B-1----:R-:W-:-:S05]  /*52c0*/  IMAD.WIDE.U32 R6, R13, 0x4, R6 ;  /* 0x000000040d067825 */ /* 0x002fca00078e0006 */
[----:B-----5:R1:W-:Y:S02]  /*52d0*/  STG.E desc[UR4][R6.64], R5 ;  /* 0x0000000506007986 */ /* 0x0203e4000c101904 */
.L_x_39878:
[----:B------:R-:W-:-:S13]  /*52e0*/  ISETP.GE.AND P0, PT, R4, R3, PT ;  /* 0x000000030400720c */ /* 0x000fda0003f06270 */
[----:B------:R-:W-:Y:S05]  /*52f0*/  @P0 BRA `(.L_x_39880) ;  /* 0x0000000000300947 */ /* 0x000fea0003800000 */
[----:B01----:R-:W0:Y:S01]  /*5300*/  LDC.64 R6, c[0x0][0x220] ;  /* 0x00008800ff067b82 */ /* 0x003e220000000a00 */
[----:B------:R-:W-:Y:S02]  /*5310*/  IMAD.IADD R5, R2, 0x1, R4 ;  /* 0x0000000102057824 */ /* 0x000fe400078e0204 */
[----:B------:R-:W-:Y:S02]  /*5320*/  VIADD R4, R4, 0x80 ;  /* 0x0000008004047836 */ /* 0x000fe40000000000 */
[----:B0-----:R-:W-:-:S05]  /*5330*/  IMAD.WIDE.U32 R6, R5, 0x4, R6 ;  /* 0x0000000405067825 */ /* 0x001fca00078e0006 */
[----:B------:R2:W-:Y:S02]  /*5340*/  STG.E desc[UR4][R6.64], R9 ;  /* 0x0000000906007986 */ /* 0x0005e4000c101904 */
.L_x_39879:
[----:B------:R-:W-:-:S13]  /*5350*/  ISETP.GE.AND P0, PT, R4, R3, PT ;  /* 0x000000030400720c */ /* 0x000fda0003f06270 */
[----:B------:R-:W-:Y:S05]  /*5360*/  @P0 BRA `(.L_x_39881) ;  /* 0x0000000000340947 */ /* 0x000fea0003800000 */
[----:B-12---:R-:W1:Y:S01]  /*5370*/  LDC.64 R6, c[0x0][0x220] ;  /* 0x00008800ff067b82 */ /* 0x006e620000000a00 */
[----:B-----5:R-:W-:Y:S01]  /*5380*/  IADD3 R5, R2, R4, RZ ;  /* 0x0000000402057210 */ /* 0x020fe20007ffe0ff */
[----:B------:R-:W-:-:S04]  /*5390*/  VIADD R4, R4, 0x80 ;  /* 0x0000008004047836 */ /* 0x000fc80000000000 */
[----:B-1----:R-:W-:-:S05]  /*53a0*/  IMAD.WIDE.U32 R6, R5, 0x4, R6 ;  /* 0x0000000405067825 */ /* 0x002fca00078e0006 */
[----:B------:R2:W-:Y:S02]  /*53b0*/  STG.E desc[UR4][R6.64], R10 ;  /* 0x0000000a06007986 */ /* 0x0005e4000c101904 */
.L_x_39880:
        /* <DEDUP_REMOVED lines=8> */
.L_x_39881:
[----:B------:R-:W-:Y:S05]  /*5440*/  BSYNC B1 ;  /* 0x0000000000017941 */ /* 0x000fea0003800000 */
.L_x_39876:
[----:B------:R-:W-:-:S13]  /*5450*/  ISETP.GE.AND P0, PT, R4, R3, PT ;  /* 0x000000030400720c */ /* 0x000fda0003f06270 */
[----:B-123--:R-:W1:Y:S01]  /*5460*/  @!P0 LDC.64 R6, c[0x0][0x220] ;  /* 0x00008800ff068b82 */ /* 0x00ee620000000a00 */
[----:B-----5:R-:W-:Y:S01]  /*5470*/  @!P0 IADD3 R5, R2, R4, RZ ;  /* 0x0000000402058210 */ /* 0x020fe20007ffe0ff */
[----:B------:R-:W-:-:S04]  /*5480*/  @!P0 VIADD R4, R4, 0x80 ;  /* 0x0000008004048836 */ /* 0x000fc80000000000 */
[----:B-1----:R-:W-:-:S05]  /*5490*/  @!P0 IMAD.WIDE.U32 R6, R5, 0x4, R6 ;  /* 0x0000000405068825 */ /* 0x002fca00078e0006 */
[----:B------:R3:W-:Y:S02]  /*54a0*/  @!P0 STG.E desc[UR4][R6.64], R14 ;  /* 0x0000000e06008986 */ /* 0x0007e4000c101904 */
.L_x_39882:
[----:B------:R-:W-:Y:S05]  /*54b0*/  BSYNC B0 ;  /* 0x0000000000007941 */ /* 0x000fea0003800000 */
.L_x_39875:
        /* <DEDUP_REMOVED lines=8> */
.L_x_39883:
        /* <DEDUP_REMOVED lines=12> */
.L_x_57547:


//--------------------- .text._ZN2at6native29vectorized_elementwise_kernelILi8ENS0_13AUnaryFunctorIfffZZZNS0_21remainder_kernel_cudaERNS_18TensorIteratorBaseEENKUlvE0_clEvENKUlvE0_clEvEUlffE_EESt5arrayIPcLm2EEEEviT0_T1_ --------------------------
	.section	.text._ZN2at6native29vectorized_elementwise_kernelILi8ENS0_13AUnaryFunctorIfffZZZNS0_21remainder_kernel_cudaERNS_18TensorIteratorBaseEENKUlvE0_clEvENKUlvE0_clEvEUlffE_EESt5arrayIPcLm2EEEEviT0_T1_,"ax",@progbits
	.align	128
        .global         _ZN2at6native29vectorized_elementwise_kernelILi8ENS0_13AUnaryFunctorIfffZZZNS0_21remainder_kernel_cudaERNS_18TensorIteratorBaseEENKUlvE0_clEvENKUlvE0_clEvEUlffE_EESt5arrayIPcLm2EEEEviT0_T1_
        .type           _ZN2at6native29vectorized_elementwise_kernelILi8ENS0_13AUnaryFunctorIfffZZZNS0_21remainder_kernel_cudaERNS_18TensorIteratorBaseEENKUlvE0_clEvENKUlvE0_clEvEUlffE_EESt5arrayIPcLm2EEEEviT0_T1_,@function
        .size           _ZN2at6native29vectorized_elementwise_kernelILi8ENS0_13AUnaryFunctorIfffZZZNS0_21remainder_kernel_cudaERNS_18TensorIteratorBaseEENKUlvE0_clEvENKUlvE0_clEvEUlffE_EESt5arrayIPcLm2EEEEviT0_T1_,(.L_x_57548 - _ZN2at6native29vectorized_elementwise_kernelILi8ENS0_13AUnaryFunctorIfffZZZNS0_21remainder_kernel_cudaERNS_18TensorIteratorBaseEENKUlvE0_clEvENKUlvE0_clEvEUlffE_EESt5arrayIPcLm2EEEEviT0_T1_)
        .other          _ZN2at6native29vectorized_elementwise_kernelILi8ENS0_13AUnaryFunctorIfffZZZNS0_21remainder_kernel_cudaERNS_18TensorIteratorBaseEENKUlvE0_clEvENKUlvE0_clEvEUlffE_EESt5arrayIPcLm2EEEEviT0_T1_,@"STO_CUDA_ENTRY STV_DEFAULT"
_ZN2at6native29vectorized_elementwise_kernelILi8ENS0_13AUnaryFunctorIfffZZZNS0_21remainder_kernel_cudaERNS_18TensorIteratorBaseEENKUlvE0_clEvENKUlvE0_clEvEUlffE_EESt5arrayIPcLm2EEEEviT0_T1_:
.text._ZN2at6native29vectorized_elementwise_kernelILi8ENS0_13AUnaryFunctorIfffZZZNS0_21remainder_kernel_cudaERNS_18TensorIteratorBaseEENKUlvE0_clEvENKUlvE0_clEvEUlffE_EESt5arrayIPcLm2EEEEviT0_T1_:
        /* <DEDUP_REMOVED lines=43> */
.L_x_39890:
[----:B------:R-:W-:Y:S01]  /*02b0*/  FSETP.GEU.FTZ.AND P0, PT, R15, -R13, PT ;  /* 0x8000000d0f00720b */ /* 0x000fe20003f1e000 */
[----:B------:R-:W-:-:S12]  /*02c0*/  FADD.FTZ R19, R19, -1 ;  /* 0xbf80000013137421 */ /* 0x000fd80000010000 */
[----:B------:R-:W-:-:S07]  /*02d0*/  @!P0 FADD.FTZ R19, R19, -1 ;  /* 0xbf80000013138421 */ /* 0x000fce0000010000 */
.L_x_39889:
[----:B------:R-:W-:Y:S05]  /*02e0*/  BSYNC B1 ;  /* 0x0000000000017941 */ /* 0x000fea0003800000 */
.L_x_39888:
[----:B------:R-:W-:Y:S01]  /*02f0*/  FFMA.FTZ R0, -R13, R19, R16 ;  /* 0x000000130d007223 */ /* 0x000fe20000010110 */
[----:B------:R-:W-:Y:S06]  /*0300*/  BRA `(.L_x_39886) ;  /* 0x00000000007c7947 */ /* 0x000fec0003800000 */
.L_x_39887:
        /* <DEDUP_REMOVED lines=15> */
.L_x_39893:
        /* <DEDUP_REMOVED lines=13> */
.L_x_39892:
[----:B------:R-:W-:Y:S05]  /*04d0*/  BSYNC B1 ;  /* 0x0000000000017941 */ /* 0x000fea0003800000 */
.L_x_39891:
[----:B0-----:R-:W-:-:S04]  /*04e0*/  FMUL.FTZ R13, R14, 1.1920928955078125e-07 ;  /* 0x340000000e0d7820 */ /* 0x001fc80000410000 */
[----:B------:R-:W-:-:S07]  /*04f0*/  FMUL.FTZ R0, R12, R13 ;  /* 0x0000000d0c007220 */ /* 0x000fce0000410000 */
.L_x_39886:
[----:B------:R-:W-:Y:S05]  /*0500*/  BSYNC B0 ;  /* 0x0000000000007941 */ /* 0x000fea0003800000 */
.L_x_39885:
        /* <DEDUP_REMOVED lines=35> */
.L_x_39899:
[----:B------:R-:W-:Y:S01]  /*0740*/  FSETP.GEU.FTZ.AND P0, PT, R8, -R13, PT ;  /* 0x8000000d0800720b */ /* 0x000fe20003f1e000 */
[----:B------:R-:W-:-:S12]  /*0750*/  FADD.FTZ R19, R19, -1 ;  /* 0xbf80000013137421 */ /* 0x000fd80000010000 */
[----:B------:R-:W-:-:S07]  /*0760*/  @!P0 FADD.FTZ R19, R19, -1 ;  /* 0xbf80000013138421 */ /* 0x000fce0000010000 */
.L_x_39898:
[----:B------:R-:W-:Y:S05]  /*0770*/  BSYNC B1 ;  /* 0x0000000000017941 */ /* 0x000fea0003800000 */
.L_x_39897:
[----:B------:R-:W-:Y:S01]  /*0780*/  FFMA.FTZ R0, -R13, R19, R16 ;  /* 0x000000130d007223 */ /* 0x000fe20000010110 */
[----:B------:R-:W-:Y:S06]  /*0790*/  BRA `(.L_x_39895) ;  /* 0x0000000000847947 */ /* 0x000fec0003800000 */
.L_x_39896:
        /* <DEDUP_REMOVED lines=16> */
.L_x_39902:
        /* <DEDUP_REMOVED lines=14> */
.L_x_39901:
[----:B------:R-:W-:Y:S05]  /*0980*/  BSYNC B1 ;  /* 0x0000000000017941 */ /* 0x000fea0003800000 */
.L_x_39900:
[----:B------:R-:W-:-:S04]  /*0990*/  FMUL.FTZ R13, R14, 1.1920928955078125e-07 ;  /* 0x340000000e0d7820 */ /* 0x000fc80000410000 */
[----:B------:R-:W-:-:S07]  /*09a0*/  FMUL.FTZ R0, R8, R13 ;  /* 0x0000000d08007220 */ /* 0x000fce0000410000 */
.L_x_39895:
[----:B------:R-:W-:Y:S05]  /*09b0*/  BSYNC B0 ;  /* 0x0000000000007941 */ /* 0x000fea0003800000 */
.L_x_39894:
        /* <DEDUP_REMOVED lines=35> */
.L_x_39908:
[----:B------:R-:W-:Y:S01]  /*0bf0*/  FSETP.GEU.FTZ.AND P0, PT, R15, -R9, PT ;  /* 0x800000090f00720b */ /* 0x000fe20003f1e000 */
[----:B------:R-:W-:-:S12]  /*0c00*/  FADD.FTZ R19, R19, -1 ;  /* 0xbf80000013137421 */ /* 0x000fd80000010000 */
[----:B------:R-:W-:-:S07]  /*0c10*/  @!P0 FADD.FTZ R19, R19, -1 ;  /* 0xbf80000013138421 */ /* 0x000fce0000010000 */
.L_x_39907:
[----:B------:R-:W-:Y:S05]  /*0c20*/  BSYNC B1 ;  /* 0x0000000000017941 */ /* 0x000fea0003800000 */
.L_x_39906:
[----:B------:R-:W-:Y:S01]  /*0c30*/  FFMA.FTZ R8, -R9, R19, R16 ;  /* 0x0000001309087223 */ /* 0x000fe20000010110 */
[----:B------:R-:W-:Y:S06]  /*0c40*/  BRA `(.L_x_39904) ;  /* 0x0000000000847947 */ /* 0x000fec0003800000 */
.L_x_39905:
        /* <DEDUP_REMOVED lines=16> */
.L_x_39911:
        /* <DEDUP_REMOVED lines=14> */
.L_x_39910:
[----:B------:R-:W-:Y:S05]  /*0e30*/  BSYNC B1 ;  /* 0x0000000000017941 */ /* 0x000fea0003800000 */
.L_x_39909:
[----:B------:R-:W-:-:S04]  /*0e40*/  FMUL.FTZ R9, R14, 1.1920928955078125e-07 ;  /* 0x340000000e097820 */ /* 0x000fc80000410000 */
[----:B------:R-:W-:-:S07]  /*0e50*/  FMUL.FTZ R8, R8, R9 ;  /* 0x0000000908087220 */ /* 0x000fce0000410000 */
.L_x_39904:
[----:B------:R-:W-:Y:S05]  /*0e60*/  BSYNC B0 ;  /* 0x0000000000007941 */ /* 0x000fea0003800000 */
.L_x_39903:
        /* <DEDUP_REMOVED lines=35> */
.L_x_39917:
[----:B------:R-:W-:Y:S01]  /*10a0*/  FSETP.GEU.FTZ.AND P0, PT, R8, -R9, PT ;  /* 0x800000090800720b */ /* 0x000fe20003f1e000 */
[----:B------:R-:W-:-:S12]  /*10b0*/  FADD.FTZ R19, R19, -1 ;  /* 0xbf80000013137421 */ /* 0x000fd80000010000 */
[----:B------:R-:W-:-:S07]  /*10c0*/  @!P0 FADD.FTZ R19, R19, -1 ;  /* 0xbf80000013138421 */ /* 0x000fce0000010000 */
.L_x_39916:
[----:B------:R-:W-:Y:S05]  /*10d0*/  BSYNC B1 ;  /* 0x0000000000017941 */ /* 0x000fea0003800000 */
.L_x_39915:
[----:B------:R-:W-:Y:S01]  /*10e0*/  FFMA.FTZ R8, -R9, R19, R16 ;  /* 0x0000001309087223 */ /* 0x000fe20000010110 */
[----:B------:R-:W-:Y:S06]  /*10f0*/  BRA `(.L_x_39913) ;  /* 0x0000000000847947 */ /* 0x000fec0003800000 */
.L_x_39914:
        /* <DEDUP_REMOVED lines=16> */
.L_x_39920:
        /* <DEDUP_REMOVED lines=14> */
.L_x_39919:
[----:B------:R-:W-:Y:S05]  /*12e0*/  BSYNC B1 ;  /* 0x0000000000017941 */ /* 0x000fea0003800000 */
.L_x_39918:
[----:B------:R-:W-:-:S04]  /*12f0*/  FMUL.FTZ R9, R10, 1.1920928955078125e-07 ;  /* 0x340000000a097820 */ /* 0x000fc80000410000 */
[----:B------:R-:W-:-:S07]  /*1300*/  FMUL.FTZ R8, R8, R9 ;  /* 0x0000000908087220 */ /* 0x000fce0000410000 */
.L_x_39913:
[----:B------:R-:W-:Y:S05]  /*1310*/  BSYNC B0 ;  /* 0x0000000000007941 */ /* 0x000fea0003800000 */
.L_x_39912:
        /* <DEDUP_REMOVED lines=35> */
.L_x_39926:
[----:B------:R-:W-:Y:S01]  /*1550*/  FSETP.GEU.FTZ.AND P0, PT, R11, -R9, PT ;  /* 0x800000090b00720b */ /* 0x000fe20003f1e000 */
[----:B------:R-:W-:-:S12]  /*1560*/  FADD.FTZ R19, R19, -1 ;  /* 0xbf80000013137421 */ /* 0x000fd80000010000 */
[----:B------:R-:W-:-:S07]  /*1570*/  @!P0 FADD.FTZ R19, R19, -1 ;  /* 0xbf80000013138421 */ /* 0x000fce0000010000 */
.L_x_39925:
[----:B------:R-:W-:Y:S05]  /*1580*/  BSYNC B1 ;  /* 0x0000000000017941 */ /* 0x000fea0003800000 */
.L_x_39924:
[----:B------:R-:W-:Y:S01]  /*1590*/  FFMA.FTZ R8, -R9, R19, R16 ;  /* 0x0000001309087223 */ /* 0x000fe20000010110 */
[----:B------:R-:W-:Y:S06]  /*15a0*/  BRA `(.L_x_39922) ;  /* 0x0000000000847947 */ /* 0x000fec0003800000 */
.L_x_39923:
        /* <DEDUP_REMOVED lines=16> */
.L_x_39929:
        /* <DEDUP_REMOVED lines=14> */
.L_x_39928:
[----:B------:R-:W-:Y:S05]  /*1790*/  BSYNC B1 ;  /* 0x0000000000017941 */ /* 0x000fea0003800000 */
.L_x_39927:
[----:B------:R-:W-:-:S04]  /*17a0*/  FMUL.FTZ R9, R10, 1.1920928955078125e-07 ;  /* 0x340000000a097820 */ /* 0x000fc80000410000 */
[----:B------:R-:W-:-:S07]  /*17b0*/  FMUL.FTZ R8, R8, R9 ;  /* 0x0000000908087220 */ /* 0x000fce0000410000 */
.L_x_39922:
[----:B------:R-:W-:Y:S05]  /*17c0*/  BSYNC B0 ;  /* 0x0000000000007941 */ /* 0x000fea0003800000 */
.L_x_39921:
        /* <DEDUP_REMOVED lines=35> */
.L_x_39935:
[----:B------:R-:W-:Y:S01]  /*1a00*/  FSETP.GEU.FTZ.AND P0, PT, R4, -R9, PT ;  /* 0x800000090400720b */ /* 0x000fe20003f1e000 */
[----:B------:R-:W-:-:S12]  /*1a10*/  FADD.FTZ R19, R19, -1 ;  /* 0xbf80000013137421 */ /* 0x000fd80000010000 */
[----:B------:R-:W-:-:S07]  /*1a20*/  @!P0 FADD.FTZ R19, R19, -1 ;  /* 0xbf80000013138421 */ /* 0x000fce0000010000 */
.L_x_39934:
[----:B------:R-:W-:Y:S05]  /*1a30*/  BSYNC B1 ;  /* 0x0000000000017941 */ /* 0x000fea0003800000 */
.L_x_39933:
[----:B------:R-:W-:Y:S01]  /*1a40*/  FFMA.FTZ R0, -R9, R19, R16 ;  /* 0x0000001309007223 */ /* 0x000fe20000010110 */
[----:B------:R-:W-:Y:S06]  /*1a50*/  BRA `(.L_x_39931) ;  /* 0x0000000000847947 */ /* 0x000fec0003800000 */
.L_x_39932:
        /* <DEDUP_REMOVED lines=16> */
.L_x_39938:
        /* <DEDUP_REMOVED lines=14> */
.L_x_39937:
[----:B------:R-:W-:Y:S05]  /*1c40*/  BSYNC B1 ;  /* 0x0000000000017941 */ /* 0x000fea0003800000 */
.L_x_39936:
[----:B------:R-:W-:-:S04]  /*1c50*/  FMUL.FTZ R9, R10, 1.1920928955078125e-07 ;  /* 0x340000000a097820 */ /* 0x000fc80000410000 */
[----:B------:R-:W-:-:S07]  /*1c60*/  FMUL.FTZ R0, R4, R9 ;  /* 0x0000000904007220 */ /* 0x000fce0000410000 */
.L_x_39931:
[----:B------:R-:W-:Y:S05]  /*1c70*/  BSYNC B0 ;  /* 0x0000000000007941 */ /* 0x000fea0003800000 */
.L_x_39930:
        /* <DEDUP_REMOVED lines=35> */
.L_x_39944:
[----:B------:R-:W-:Y:S01]  /*1eb0*/  FSETP.GEU.FTZ.AND P0, PT, R11, -R5, PT ;  /* 0x800000050b00720b */ /* 0x000fe20003f1e000 */
[----:B------:R-:W-:-:S12]  /*1ec0*/  FADD.FTZ R19, R19, -1 ;  /* 0xbf80000013137421 */ /* 0x000fd80000010000 */
[----:B------:R-:W-:-:S07]  /*1ed0*/  @!P0 FADD.FTZ R19, R19, -1 ;  /* 0xbf80000013138421 */ /* 0x000fce0000010000 */
.L_x_39943:
[----:B------:R-:W-:Y:S05]  /*1ee0*/  BSYNC B1 ;  /* 0x0000000000017941 */ /* 0x000fea0003800000 */
.L_x_39942:
[----:B------:R-:W-:Y:S01]  /*1ef0*/  FFMA.FTZ R4, -R5, R19, R16 ;  /* 0x0000001305047223 */ /* 0x000fe20000010110 */
[----:B------:R-:W-:Y:S06]  /*1f00*/  BRA `(.L_x_39940) ;  /* 0x0000000000847947 */ /* 0x000fec0003800000 */
.L_x_39941:
        /* <DEDUP_REMOVED lines=16> */
.L_x_39947:
        /* <DEDUP_REMOVED lines=14> */
.L_x_39946:
[----:B------:R-:W-:Y:S05]  /*20f0*/  BSYNC B1 ;  /* 0x0000000000017941 */ /* 0x000fea0003800000 */
.L_x_39945:
[----:B------:R-:W-:-:S04]  /*2100*/  FMUL.FTZ R5, R10, 1.1920928955078125e-07 ;  /* 0x340000000a057820 */ /* 0x000fc80000410000 */
[----:B------:R-:W-:-:S07]  /*2110*/  FMUL.FTZ R4, R4, R5 ;  /* 0x0000000504047220 */ /* 0x000fce0000410000 */
.L_x_39940:
[----:B------:R-:W-:Y:S05]  /*2120*/  BSYNC B0 ;  /* 0x0000000000007941 */ /* 0x000fea0003800000 */
.L_x_39939:
        /* <DEDUP_REMOVED lines=34> */
.L_x_39953:
[----:B------:R-:W-:Y:S01]  /*2350*/  FSETP.GEU.FTZ.AND P0, PT, R4, -R5, PT ;  /* 0x800000050400720b */ /* 0x000fe20003f1e000 */
[----:B------:R-:W-:-:S12]  /*2360*/  FADD.FTZ R19, R19, -1 ;  /* 0xbf80000013137421 */ /* 0x000fd80000010000 */
[----:B------:R-:W-:-:S07]  /*2370*/  @!P0 FADD.FTZ R19, R19, -1 ;  /* 0xbf80000013138421 */ /* 0x000fce0000010000 */
.L_x_39952:
[----:B------:R-:W-:Y:S05]  /*2380*/  BSYNC B1 ;  /* 0x0000000000017941 */ /* 0x000fea0003800000 */
.L_x_39951:
[----:B------:R-:W-:Y:S01]  /*2390*/  FFMA.FTZ R16, -R5, R19, R16 ;  /* 0x0000001305107223 */ /* 0x000fe20000010110 */
[----:B------:R-:W-:Y:S06]  /*23a0*/  BRA `(.L_x_39949) ;  /* 0x00000000007c7947 */ /* 0x000fec0003800000 */
.L_x_39950:
        /* <DEDUP_REMOVED lines=15> */
.L_x_39956:
        /* <DEDUP_REMOVED lines=13> */
.L_x_39955:
[----:B------:R-:W-:Y:S05]  /*2570*/  BSYNC B1 ;  /* 0x0000000000017941 */ /* 0x000fea0003800000 */
.L_x_39954:
[----:B-1----:R-:W-:-:S04]  /*2580*/  FMUL.FTZ R5, R4, 1.1920928955078125e-07 ;  /* 0x3400000004057820 */ /* 0x002fc80000410000 */
[----:B------:R-:W-:-:S07]  /*2590*/  FMUL.FTZ R16, R16, R5 ;  /* 0x0000000510107220 */ /* 0x000fce0000410000 */
.L_x_39949:
[----:B------:R-:W-:Y:S05]  /*25a0*/  BSYNC B0 ;  /* 0x0000000000007941 */ /* 0x000fea0003800000 */
.L_x_39948:
        /* <DEDUP_REMOVED lines=14> */
.L_x_39884:
        /* <DEDUP_REMOVED lines=86> */
.L_x_39964:
[----:B------:R-:W-:Y:S01]  /*2bf0*/  FSETP.GEU.FTZ.AND P0, PT, R9, -R13, PT ;  /* 0x8000000d0900720b */ /* 0x000fe20003f1e000 */
[----:B------:R-:W-:-:S12]  /*2c00*/  FADD.FTZ R11, R11, -1 ;  /* 0xbf8000000b0b7421 */ /* 0x000fd80000010000 */
[----:B------:R-:W-:-:S07]  /*2c10*/  @!P0 FADD.FTZ R11, R11, -1 ;  /* 0xbf8000000b0b8421 */ /* 0x000fce0000010000 */
.L_x_39963:
[----:B------:R-:W-:Y:S05]  /*2c20*/  BSYNC B2 ;  /* 0x0000000000027941 */ /* 0x000fea0003800000 */
.L_x_39962:
[----:B------:R-:W-:Y:S01]  /*2c30*/  FFMA.FTZ R6, -R13, R11, R6 ;  /* 0x0000000b0d067223 */ /* 0x000fe20000010106 */
[----:B------:R-:W-:Y:S06]  /*2c40*/  BRA `(.L_x_39960) ;  /* 0x00000000007c7947 */ /* 0x000fec0003800000 */
.L_x_39961:
        /* <DEDUP_REMOVED lines=15> */
.L_x_39967:
        /* <DEDUP_REMOVED lines=13> */
.L_x_39966:
[----:B------:R-:W-:Y:S05]  /*2e10*/  BSYNC B2 ;  /* 0x0000000000027941 */ /* 0x000fea0003800000 */
.L_x_39965:
[----:B------:R-:W-:-:S04]  /*2e20*/  FMUL.FTZ R9, R8, 1.1920928955078125e-07 ;  /* 0x3400000008097820 */ /* 0x000fc80000410000 */
[----:B------:R-:W-:-:S07]  /*2e30*/  FMUL.FTZ R6, R6, R9 ;  /* 0x0000000906067220 */ /* 0x000fce0000410000 */
.L_x_39960:
[----:B------:R-:W-:Y:S05]  /*2e40*/  BSYNC B0 ;  /* 0x0000000000007941 */ /* 0x000fea0003800000 */
.L_x_39959:
        /* <DEDUP_REMOVED lines=8> */
.L_x_39958:
[----:B------:R-:W-:Y:S05]  /*2ed0*/  BSYNC B1 ;  /* 0x0000000000017941 */ /* 0x000fea0003800000 */
.L_x_39957:
        /* <DEDUP_REMOVED lines=32> */
.L_x_39975:
[----:B------:R-:W-:Y:S01]  /*30e0*/  FSETP.GEU.FTZ.AND P0, PT, R11, -R12, PT ;  /* 0x8000000c0b00720b */ /* 0x000fe20003f1e000 */
[----:B------:R-:W-:-:S12]  /*30f0*/  FADD.FTZ R0, R0, -1 ;  /* 0xbf80000000007421 */ /* 0x000fd80000010000 */
[----:B------:R-:W-:-:S07]  /*3100*/  @!P0 FADD.FTZ R0, R0, -1 ;  /* 0xbf80000000008421 */ /* 0x000fce0000010000 */
.L_x_39974:
[----:B------:R-:W-:Y:S05]  /*3110*/  BSYNC B2 ;  /* 0x0000000000027941 */ /* 0x000fea0003800000 */
.L_x_39973:
[----:B------:R-:W-:Y:S01]  /*3120*/  FFMA.FTZ R9, -R12, R0, R9 ;  /* 0x000000000c097223 */ /* 0x000fe20000010109 */
[----:B------:R-:W-:Y:S06]  /*3130*/  BRA `(.L_x_39971) ;  /* 0x00000000007c7947 */ /* 0x000fec0003800000 */
.L_x_39972:
        /* <DEDUP_REMOVED lines=15> */
.L_x_39978:
        /* <DEDUP_REMOVED lines=13> */
.L_x_39977:
[----:B------:R-:W-:Y:S05]  /*3300*/  BSYNC B2 ;  /* 0x0000000000027941 */ /* 0x000fea0003800000 */
.L_x_39976:
[----:B------:R-:W-:-:S04]  /*3310*/  FMUL.FTZ R0, R11, 1.1920928955078125e-07 ;  /* 0x340000000b007820 */ /* 0x000fc80000410000 */
[----:B------:R-:W-:-:S07]  /*3320*/  FMUL.FTZ R9, R9, R0 ;  /* 0x0000000009097220 */ /* 0x000fce0000410000 */
.L_x_39971:
[----:B------:R-:W-:Y:S05]  /*3330*/  BSYNC B0 ;  /* 0x0000000000007941 */ /* 0x000fea0003800000 */
.L_x_39970:
        /* <DEDUP_REMOVED lines=8> */
.L_x_39969:
[----:B------:R-:W-:Y:S05]  /*33c0*/  BSYNC B1 ;  /* 0x0000000000017941 */ /* 0x000fea0003800000 */
.L_x_39968:
        /* <DEDUP_REMOVED lines=32> */
.L_x_39986:
[----:B------:R-:W-:Y:S01]  /*35d0*/  FSETP.GEU.FTZ.AND P0, PT, R11, -R13, PT ;  /* 0x8000000d0b00720b */ /* 0x000fe20003f1e000 */
[----:B------:R-:W-:-:S12]  /*35e0*/  FADD.FTZ R9, R9, -1 ;  /* 0xbf80000009097421 */ /* 0x000fd80000010000 */
[----:B------:R-:W-:-:S07]  /*35f0*/  @!P0 FADD.FTZ R9, R9, -1 ;  /* 0xbf80000009098421 */ /* 0x000fce0000010000 */
.L_x_39985:
[----:B------:R-:W-:Y:S05]  /*3600*/  BSYNC B2 ;  /* 0x0000000000027941 */ /* 0x000fea0003800000 */
.L_x_39984:
[----:B------:R-:W-:Y:S01]  /*3610*/  FFMA.FTZ R0, -R13, R9, R0 ;  /* 0x000000090d007223 */ /* 0x000fe20000010100 */
[----:B------:R-:W-:Y:S06]  /*3620*/  BRA `(.L_x_39982) ;  /* 0x00000000007c7947 */ /* 0x000fec0003800000 */
.L_x_39983:
        /* <DEDUP_REMOVED lines=15> */
.L_x_39989:
        /* <DEDUP_REMOVED lines=13> */
.L_x_39988:
[----:B------:R-:W-:Y:S05]  /*37f0*/  BSYNC B2 ;  /* 0x0000000000027941 */ /* 0x000fea0003800000 */
.L_x_39987:
[----:B------:R-:W-:-:S04]  /*3800*/  FMUL.FTZ R0, R11, 1.1920928955078125e-07 ;  /* 0x340000000b007820 */ /* 0x000fc80000410000 */
[----:B------:R-:W-:-:S07]  /*3810*/  FMUL.FTZ R0, R9, R0 ;  /* 0x0000000009007220 */ /* 0x000fce0000410000 */
.L_x_39982:
[----:B------:R-:W-:Y:S05]  /*3820*/  BSYNC B0 ;  /* 0x0000000000007941 */ /* 0x000fea0003800000 */
.L_x_39981:
        /* <DEDUP_REMOVED lines=8> */
.L_x_39980:
[----:B------:R-:W-:Y:S05]  /*38b0*/  BSYNC B1 ;  /* 0x0000000000017941 */ /* 0x000fea0003800000 */
.L_x_39979:
        /* <DEDUP_REMOVED lines=32> */
.L_x_39997:
[----:B------:R-:W-:Y:S01]  /*3ac0*/  FSETP.GEU.FTZ.AND P0, PT, R11, -R15, PT ;  /* 0x8000000f0b00720b */ /* 0x000fe20003f1e000 */
[----:B------:R-:W-:-:S12]  /*3ad0*/  FADD.FTZ R13, R13, -1 ;  /* 0xbf8000000d0d7421 */ /* 0x000fd80000010000 */
[----:B------:R-:W-:-:S07]  /*3ae0*/  @!P0 FADD.FTZ R13, R13, -1 ;  /* 0xbf8000000d0d8421 */ /* 0x000fce0000010000 */
.L_x_39996:
[----:B------:R-:W-:Y:S05]  /*3af0*/  BSYNC B2 ;  /* 0x0000000000027941 */ /* 0x000fea0003800000 */
.L_x_39995:
[----:B------:R-:W-:Y:S01]  /*3b00*/  FFMA.FTZ R10, -R15, R13, R10 ;  /* 0x0000000d0f0a7223 */ /* 0x000fe2000001010a */
[----:B------:R-:W-:Y:S06]  /*3b10*/  BRA `(.L_x_39993) ;  /* 0x00000000007c7947 */ /* 0x000fec0003800000 */
.L_x_39994:
        /* <DEDUP_REMOVED lines=15> */
.L_x_40000:
        /* <DEDUP_REMOVED lines=13> */
.L_x_39999:
[----:B------:R-:W-:Y:S05]  /*3ce0*/  BSYNC B2 ;  /* 0x0000000000027941 */ /* 0x000fea0003800000 */
.L_x_39998:
[----:B0-----:R-:W-:-:S04]  /*3cf0*/  FMUL.FTZ R11, R12, 1.1920928955078125e-07 ;  /* 0x340000000c0b7820 */ /* 0x001fc80000410000 */
[----:B------:R-:W-:-:S07]  /*3d00*/  FMUL.FTZ R10, R10, R11 ;  /* 0x0000000b0a0a7220 */ /* 0x000fce0000410000 */
.L_x_39993:
[----:B------:R-:W-:Y:S05]  /*3d10*/  BSYNC B0 ;  /* 0x0000000000007941 */ /* 0x000fea0003800000 */
.L_x_39992:
        /* <DEDUP_REMOVED lines=8> */
.L_x_39991:
[----:B------:R-:W-:Y:S05]  /*3da0*/  BSYNC B1 ;  /* 0x0000000000017941 */ /* 0x000fea0003800000 */
.L_x_39990:
        /* <DEDUP_REMOVED lines=32> */
.L_x_40008:
[----:B------:R-:W-:Y:S01]  /*3fb0*/  FSETP.GEU.FTZ.AND P0, PT, R13, -R14, PT ;  /* 0x8000000e0d00720b */ /* 0x000fe20003f1e000 */
[----:B------:R-:W-:-:S12]  /*3fc0*/  FADD.FTZ R0, R0, -1 ;  /* 0xbf80000000007421 */ /* 0x000fd80000010000 */
[----:B------:R-:W-:-:S07]  /*3fd0*/  @!P0 FADD.FTZ R0, R0, -1 ;  /* 0xbf80000000008421 */ /* 0x000fce0000010000 */
.L_x_40007:
[----:B------:R-:W-:Y:S05]  /*3fe0*/  BSYNC B2 ;  /* 0x0000000000027941 */ /* 0x000fea0003800000 */
.L_x_40006:
[----:B------:R-:W-:Y:S01]  /*3ff0*/  FFMA.FTZ R11, -R14, R0, R11 ;  /* 0x000000000e0b7223 */ /* 0x000fe2000001010b */
[----:B------:R-:W-:Y:S06]  /*4000*/  BRA `(.L_x_40004) ;  /* 0x00000000007c7947 */ /* 0x000fec0003800000 */
.L_x_40005:
        /* <DEDUP_REMOVED lines=15> */
.L_x_40011:
        /* <DEDUP_REMOVED lines=13> */
.L_x_40010:
[----:B------:R-:W-:Y:S05]  /*41d0*/  BSYNC B2 ;  /* 0x0000000000027941 */ /* 0x000fea0003800000 */
.L_x_40009:
[----:B------:R-:W-:-:S04]  /*41e0*/  FMUL.FTZ R0, R13, 1.1920928955078125e-07 ;  /* 0x340000000d007820 */ /* 0x000fc80000410000 */
[----:B------:R-:W-:-:S07]  /*41f0*/  FMUL.FTZ R11, R11, R0 ;  /* 0x000000000b0b7220 */ /* 0x000fce0000410000 */
.L_x_40004:
[----:B------:R-:W-:Y:S05]  /*4200*/  BSYNC B0 ;  /* 0x0000000000007941 */ /* 0x000fea0003800000 */
.L_x_40003:
        /* <DEDUP_REMOVED lines=8> */
.L_x_40002:
[----:B------:R-:W-:Y:S05]  /*4290*/  BSYNC B1 ;  /* 0x0000000000017941 */ /* 0x000fea0003800000 */
.L_x_40001:
        /* <DEDUP_REMOVED lines=32> */
.L_x_40019:
[----:B------:R-:W-:Y:S01]  /*44a0*/  FSETP.GEU.FTZ.AND P0, PT, R14, -R18, PT ;  /* 0x800000120e00720b */ /* 0x000fe20003f1e000 */
[----:B------:R-:W-:-:S12]  /*44b0*/  FADD.FTZ R0, R0, -1 ;  /* 0xbf80000000007421 */ /* 0x000fd80000010000 */
[----:B------:R-:W-:-:S07]  /*44c0*/  @!P0 FADD.FTZ R0, R0, -1 ;  /* 0xbf80000000008421 */ /* 0x000fce0000010000 */
.L_x_40018:
[----:B------:R-:W-:Y:S05]  /*44d0*/  BSYNC B2 ;  /* 0x0000000000027941 */ /* 0x000fea0003800000 */
.L_x_40017:
[----:B------:R-:W-:Y:S01]  /*44e0*/  FFMA.FTZ R11, -R18, R0, R11 ;  /* 0x00000000120b7223 */ /* 0x000fe2000001010b */
[----:B------:R-:W-:Y:S06]  /*44f0*/  BRA `(.L_x_40015) ;  /* 0x00000000007c7947 */ /* 0x000fec0003800000 */
.L_x_40016:
        /* <DEDUP_REMOVED lines=15> */
.L_x_40022:
        /* <DEDUP_REMOVED lines=13> */
.L_x_40021:
[----:B------:R-:W-:Y:S05]  /*46c0*/  BSYNC B2 ;  /* 0x0000000000027941 */ /* 0x000fea0003800000 */
.L_x_40020:
[----:B------:R-:W-:-:S04]  /*46d0*/  FMUL.FTZ R14, R14, 1.1920928955078125e-07 ;  /* 0x340000000e0e7820 */ /* 0x000fc80000410000 */
[----:B------:R-:W-:-:S07]  /*46e0*/  FMUL.FTZ R11, R11, R14 ;  /* 0x0000000e0b0b7220 */ /* 0x000fce0000410000 */
.L_x_40015:
[----:B------:R-:W-:Y:S05]  /*46f0*/  BSYNC B0 ;  /* 0x0000000000007941 */ /* 0x000fea0003800000 */
.L_x_40014:
        /* <DEDUP_REMOVED lines=8> */
.L_x_40013:
[----:B------:R-:W-:Y:S05]  /*4780*/  BSYNC B1 ;  /* 0x0000000000017941 */ /* 0x000fea0003800000 */
.L_x_40012:
        /* <DEDUP_REMOVED lines=32> */
.L_x_40030:
[----:B------:R-:W-:Y:S01]  /*4990*/  FSETP.GEU.FTZ.AND P0, PT, R18, -R20, PT ;  /* 0x800000141200720b */ /* 0x000fe20003f1e000 */
[----:B------:R-:W-:-:S12]  /*49a0*/  FADD.FTZ R0, R0, -1 ;  /* 0xbf80000000007421 */ /* 0x000fd80000010000 */
[----:B------:R-:W-:-:S07]  /*49b0*/  @!P0 FADD.FTZ R0, R0, -1 ;  /* 0xbf80000000008421 */ /* 0x000fce0000010000 */
.L_x_40029:
[----:B------:R-:W-:Y:S05]  /*49c0*/  BSYNC B2 ;  /* 0x0000000000027941 */ /* 0x000fea0003800000 */
.L_x_40028:
[----:B------:R-:W-:Y:S01]  /*49d0*/  FFMA.FTZ R11, -R20, R0, R11 ;  /* 0x00000000140b7223 */ /* 0x000fe2000001010b */
[----:B------:R-:W-:Y:S06]  /*49e0*/  BRA `(.L_x_40026) ;  /* 0x00000000007c7947 */ /* 0x000fec0003800000 */
.L_x_40027:
        /* <DEDUP_REMOVED lines=15> */
.L_x_40033:
        /* <DEDUP_REMOVED lines=13> */
.L_x_40032:
[----:B------:R-:W-:Y:S05]  /*4bb0*/  BSYNC B2 ;  /* 0x0000000000027941 */ /* 0x000fea0003800000 */
.L_x_40031:
[----:B------:R-:W-:-:S04]  /*4bc0*/  FMUL.FTZ R0, R15, 1.1920928955078125e-07 ;  /* 0x340000000f007820 */ /* 0x000fc80000410000 */
[----:B------:R-:W-:-:S07]  /*4bd0*/  FMUL.FTZ R11, R11, R0 ;  /* 0x000000000b0b7220 */ /* 0x000fce0000410000 */
.L_x_40026:
[----:B------:R-:W-:Y:S05]  /*4be0*/  BSYNC B0 ;  /* 0x0000000000007941 */ /* 0x000fea0003800000 */
.L_x_40025:
        /* <DEDUP_REMOVED lines=8> */
.L_x_40024:
[----:B------:R-:W-:Y:S05]  /*4c70*/  BSYNC B1 ;  /* 0x0000000000017941 */ /* 0x000fea0003800000 */
.L_x_40023:
        /* <DEDUP_REMOVED lines=32> */
.L_x_40041:
[----:B------:R-:W-:Y:S01]  /*4e80*/  FSETP.GEU.FTZ.AND P0, PT, R18, -R17, PT ;  /* 0x800000111200720b */ /* 0x000fe20003f1e000 */
[----:B------:R-:W-:-:S12]  /*4e90*/  FADD.FTZ R13, R13, -1 ;  /* 0xbf8000000d0d7421 */ /* 0x000fd80000010000 */
[----:B------:R-:W-:-:S07]  /*4ea0*/  @!P0 FADD.FTZ R13, R13, -1 ;  /* 0xbf8000000d0d8421 */ /* 0x000fce0000010000 */
.L_x_40040:
[----:B------:R-:W-:Y:S05]  /*4eb0*/  BSYNC B2 ;  /* 0x0000000000027941 */ /* 0x000fea0003800000 */
.L_x_40039:
[----:B------:R-:W-:Y:S01]  /*4ec0*/  FFMA.FTZ R0, -R17, R13, R0 ;  /* 0x0000000d11007223 */ /* 0x000fe20000010100 */
[----:B------:R-:W-:Y:S06]  /*4ed0*/  BRA `(.L_x_40037) ;  /* 0x00000000007c7947 */ /* 0x000fec0003800000 */
.L_x_40038:
        /* <DEDUP_REMOVED lines=15> */
.L_x_40044:
        /* <DEDUP_REMOVED lines=13> */
.L_x_40043:
[----:B------:R-:W-:Y:S05]  /*50a0*/  BSYNC B2 ;  /* 0x0000000000027941 */ /* 0x000fea0003800000 */
.L_x_40042:
[----:B------:R-:W-:-:S04]  /*50b0*/  FMUL.FTZ R0, R17, 1.1920928955078125e-07 ;  /* 0x3400000011007820 */ /* 0x000fc80000410000 */
[----:B------:R-:W-:-:S07]  /*50c0*/  FMUL.FTZ R0, R13, R0 ;  /* 0x000000000d007220 */ /* 0x000fce0000410000 */
.L_x_40037:
[----:B------:R-:W-:Y:S05]  /*50d0*/  BSYNC B0 ;  /* 0x0000000000007941 */ /* 0x000fea0003800000 */
.L_x_40036:
        /* <DEDUP_REMOVED lines=8> */
.L_x_40035:
[----:B------:R-:W-:Y:S05]  /*5160*/  BSYNC B1 ;  /* 0x0000000000017941 */ /* 0x000fea0003800000 */
.L_x_40034:
        /* <DEDUP_REMOVED lines=16> */
.L_x_40047:
[----:B------:R-:W-:-:S13]  /*5270*/  ISETP.GE.AND P0, PT, R4, R3, PT ;  /* 0x000000030400720c */ /* 0x000fda0003f06270 */
[----:B------:R-:W-:Y:S05]  /*5280*/  @P0 BRA `(.L_x_40049) ;  /* 0x0000000000300947 */ /* 0x000fea0003800000 */
[----:B-1----:R-:W1:Y:S01]  /*5290*/  LDC.64 R6, c[0x0][0x220] ;  /* 0x00008800ff067b82 */ /* 0x002e620000000a00 */
[----:B0-----:R-:W-:Y:S01]  /*52a0*/  IADD3 R13, R2, R4, RZ ;  /* 0x00000004020d7210 */ /* 0x001fe20007ffe0ff */
[----:B------:R-:W-:-:S04]  /*52b0*/  VIADD R4, R4, 0x80 ;  /* 0x0000008004047836 */ /* 0x000fc80000000000 */
[----:B-1----:R-:W-:-:S05]  /*52c0*/  IMAD.WIDE.U32 R6, R13, 0x4, R6 ;  /* 0x000000040d067825 */ /* 0x002fca00078e0006 */
[----:B-----5:R1:W-:Y:S02]  /*52d0*/  STG.E desc[UR4][R6.64], R5 ;  /* 0x0000000506007986 */ /* 0x0203e4000c101904 */
.L_x_40048:
[----:B------:R-:W-:-:S13]  /*52e0*/  ISETP.GE.AND P0, PT, R4, R3, PT ;  /* 0x000000030400720c */ /* 0x000fda0003f06270 */
[----:B------:R-:W-:Y:S05]  /*52f0*/  @P0 BRA `(.L_x_40050) ;  /* 0x0000000000300947 */ /* 0x000fea0003800000 */
[----:B01----:R-:W0:Y:S01]  /*5300*/  LDC.64 R6, c[0x0][0x220] ;  /* 0x00008800ff067b82 */ /* 0x003e220000000a00 */
[----:B------:R-:W-:Y:S02]  /*5310*/  IMAD.IADD R5, R2, 0x1, R4 ;  /* 0x0000000102057824 */ /* 0x000fe400078e0204 */
[----:B------:R-:W-:Y:S02]  /*5320*/  VIADD R4, R4, 0x80 ;  /* 0x0000008004047836 */ /* 0x000fe40000000000 */
[----:B0-----:R-:W-:-:S05]  /*5330*/  IMAD.WIDE.U32 R6, R5, 0x4, R6 ;  /* 0x0000000405067825 */ /* 0x001fca00078e0006 */
[----:B------:R2:W-:Y:S02]  /*5340*/  STG.E desc[UR4][R6.64], R9 ;  /* 0x0000000906007986 */ /* 0x0005e4000c101904 */
.L_x_40049:
[----:B------:R-:W-:-:S13]  /*5350*/  ISETP.GE.AND P0, PT, R4, R3, PT ;  /* 0x000000030400720c */ /* 0x000fda0003f06270 */
[----:B------:R-:W-:Y:S05]  /*5360*/  @P0 BRA `(.L_x_40051) ;  /* 0x0000000000340947 */ /* 0x000fea0003800000 */
[----:B-12---:R-:W1:Y:S01]  /*5370*/  LDC.64 R6, c[0x0][0x220] ;  /* 0x00008800ff067b82 */ /* 0x006e620000000a00 */
[----:B-----5:R-:W-:Y:S01]  /*5380*/  IADD3 R5, R2, R4, RZ ;  /* 0x0000000402057210 */ /* 0x020fe20007ffe0ff */
[----:B------:R-:W-:-:S04]  /*5390*/  VIADD R4, R4, 0x80 ;  /* 0x0000008004047836 */ /* 0x000fc80000000000 */
[----:B-1----:R-:W-:-:S05]  /*53a0*/  IMAD.WIDE.U32 R6, R5, 0x4, R6 ;  /* 0x0000000405067825 */ /* 0x002fca00078e0006 */
[----:B------:R2:W-:Y:S02]  /*53b0*/  STG.E desc[UR4][R6.64], R10 ;  /* 0x0000000a06007986 */ /* 0x0005e4000c101904 */
.L_x_40050:
        /* <DEDUP_REMOVED lines=8> */
.L_x_40051:
[----:B------:R-:W-:Y:S05]  /*5440*/  BSYNC B1 ;  /* 0x0000000000017941 */ /* 0x000fea0003800000 */
.L_x_40046:
[----:B------:R-:W-:-:S13]  /*5450*/  ISETP.GE.AND P0, PT, R4, R3, PT ;  /* 0x000000030400720c */ /* 0x000fda0003f06270 */
[----:B-123--:R-:W1:Y:S01]  /*5460*/  @!P0 LDC.64 R6, c[0x0][0x220] ;  /* 0x00008800ff068b82 */ /* 0x00ee620000000a00 */
[----:B-----5:R-:W-:Y:S01]  /*5470*/  @!P0 IADD3 R5, R2, R4, RZ ;  /* 0x0000000402058210 */ /* 0x020fe20007ffe0ff */
[----:B------:R-:W-:-:S04]  /*5480*/  @!P0 VIADD R4, R4, 0x80 ;  /* 0x0000008004048836 */ /* 0x000fc80000000000 */
[----:B-1----:R-:W-:-:S05]  /*5490*/  @!P0 IMAD.WIDE.U32 R6, R5, 0x4, R6 ;  /* 0x0000000405068825 */ /* 0x002fca00078e0006 */
[----:B------:R3:W-:Y:S02]  /*54a0*/  @!P0 STG.E desc[UR4][R6.64], R14 ;  /* 0x0000000e06008986 */ /* 0x0007e4000c101904 */
.L_x_40052:
[----:B------:R-:W-:Y:S05]  /*54b0*/  BSYNC B0 ;  /* 0x0000000000007941 */ /* 0x000fea0003800000 */
.L_x_40045:
        /* <DEDUP_REMOVED lines=8> */
.L_x_40053:
        /* <DEDUP_REMOVED lines=12> */
.L_x_57548:


//--------------------- .text._ZN2at6native18elementwise_kernelILi128ELi4EZNS0_15gpu_kernel_implINS0_13BinaryFunctorIdddZZZNS0_21remainder_kernel_cudaERNS_18TensorIteratorBaseEENKUlvE0_clEvENKUlvE_clEvEUlddE_EEEEvS5_RKT_EUliE_EEviT1_ --------------------------
	.section	.text._ZN2at6native18elementwise_kernelILi128ELi4EZNS0_15gpu_kernel_implINS0_13BinaryFunctorIdddZZZNS0_21remainder_kernel_cudaERNS_18TensorIteratorBaseEENKUlvE0_clEvENKUlvE_clEvEUlddE_EEEEvS5_RKT_EUliE_EEviT1_,"ax",@progbits
	.align	128
        .global         _ZN2at6native18elementwise_kernelILi128ELi4EZNS0_15gpu_kernel_implINS0_13BinaryFunctorIdddZZZNS0_21remainder_kernel_cudaERNS_18TensorIteratorBaseEENKUlvE0_clEvENKUlvE_clEvEUlddE_EEEEvS5_RKT_EUliE_EEviT1_
        .type           _ZN2at6native18elementwise_kernelILi128ELi4EZNS0_15gpu_kernel_implINS0_13BinaryFunctorIdddZZZNS0_21remainder_kernel_cudaERNS_18TensorIteratorBaseEENKUlvE0_clEvENKUlvE_clEvEUlddE_EEEEvS5_RKT_EUliE_EEviT1_,@function
        .size           _ZN2at6native18elementwise_kernelILi128ELi4EZNS0_15gpu_kernel_implINS0_13BinaryFunctorIdddZZZNS0_21remainder_kernel_cudaERNS_18TensorIteratorBaseEENKUlvE0_clEvENKUlvE_clEvEUlddE_EEEEvS5_RKT_EUliE_EEviT1_,(.L_x_57549 - _ZN2at6native18elementwise_kernelILi128ELi4EZNS0_15gpu_kernel_implINS0_13BinaryFunctorIdddZZZNS0_21remainder_kernel_cudaERNS_18TensorIteratorBaseEENKUlvE0_clEvENKUlvE_clEvEUlddE_EEEEvS5_RKT_EUliE_EEviT1_)
        .other          _ZN2at6native18elementwise_kernelILi128ELi4EZNS0_15gpu_kernel_implINS0_13BinaryFunctorIdddZZZNS0_21remainder_kernel_cudaERNS_18TensorIteratorBaseEENKUlvE0_clEvENKUlvE_clEvEUlddE_EEEEvS5_RKT_EUliE_EEviT1_,@"STO_CUDA_ENTRY STV_DEFAULT"
_ZN2at6native18elementwise_kernelILi128ELi4EZNS0_15gpu_kernel_implINS0_13BinaryFunctorIdddZZZNS0_21remainder_kernel_cudaERNS_18TensorIteratorBaseEENKUlvE0_clEvENKUlvE_clEvEUlddE_EEEEvS5_RKT_EUliE_EEviT1_:
.text._ZN2at6native18elementwise_kernelILi128ELi4EZNS0_15gpu_kernel_implINS0_13BinaryFunctorIdddZZZNS0_21remainder_kernel_cudaERNS_18TensorIteratorBaseEENKUlvE0_clEvENKUlvE_clEvEUlddE_EEEEvS5_RKT_EUliE_EEviT1_:
        /* <DEDUP_REMOVED lines=363> */
.L_x_40056:
        /* <DEDUP_REMOVED lines=21> */
.L_x_40060:
[----:B------:R-:W2:Y:S02]  /*1800*/  LDG.E.U8 R2, desc[UR36][R2.64] ;  /* 0x0000002402027981 */ /* 0x000ea4000c1e1100 */
[----:B--2---:R0:W1:Y:S01]  /*1810*/  I2F.F64.U16 R18, R2 ;  /* 0x0000000200127312 */ /* 0x0040620000101800 */
[----:B------:R-:W-:Y:S05]  /*1820*/  BRA `(.L_x_40062) ;  /* 0x0000000c00707947 */ /* 0x000fea0003800000 */
.L_x_40059:
        /* <DEDUP_REMOVED lines=9> */
.L_x_40064:
[----:B------:R-:W2:Y:S02]  /*18c0*/  LDG.E R2, desc[UR36][R2.64] ;  /* 0x0000002402027981 */ /* 0x000ea4000c1e1900 */
[----:B--2---:R0:W1:Y:S01]  /*18d0*/  I2F.F64 R18, R2 ;  /* 0x0000000200127312 */ /* 0x0040620000201c00 */
[----:B------:R-:W-:Y:S05]  /*18e0*/  BRA `(.L_x_40062) ;  /* 0x0000000c00407947 */ /* 0x000fea0003800000 */
.L_x_40063:
[----:B------:R-:W2:Y:S02]  /*18f0*/  LDG.E.U16 R2, desc[UR36][R2.64] ;  /* 0x0000002402027981 */ /* 0x000ea4000c1e1500 */
[----:B--2---:R0:W1:Y:S01]  /*1900*/  I2F.F64.S16 R18, R2 ;  /* 0x0000000200127312 */ /* 0x0040620000101c00 */
[----:B------:R-:W-:Y:S05]  /*1910*/  BRA `(.L_x_40062) ;  /* 0x0000000c00347947 */ /* 0x000fea0003800000 */
.L_x_40058:
        /* <DEDUP_REMOVED lines=10> */
.L_x_40066:
[----:B------:R-:W2:Y:S02]  /*19c0*/  LDG.E.U16 R0, desc[UR36][R2.64] ;  /* 0x0000002402007981 */ /* 0x000ea4000c1e1500 */
[----:B--2---:R-:W-:-:S05]  /*19d0*/  HADD2.F32 R0, -RZ, R0.H0_H0 ;  /* 0x20000000ff007230 */ /* 0x004fca0000004100 */
[----:B------:R-:W-:-:S04]  /*19e0*/  FMUL.FTZ R0, R0, 1 ;  /* 0x3f80000000007820 */ /* 0x000fc80000410000 */
[----:B------:R0:W1:Y:S01]  /*19f0*/  F2F.F64.F32 R18, R0 ;  /* 0x0000000000127310 */ /* 0x0000620000201800 */
[----:B------:R-:W-:Y:S05]  /*1a00*/  BRA `(.L_x_40062) ;  /* 0x0000000800f87947 */ /* 0x000fea0003800000 */
.L_x_40065:
        /* <DEDUP_REMOVED lines=10> */
.L_x_40068:
[----:B------:R-:W2:Y:S02]  /*1ab0*/  LDG.E.U16 R2, desc[UR36][R2.64] ;  /* 0x0000002402027981 */ /* 0x000ea4000c1e1500 */
[----:B--2---:R-:W-:-:S05]  /*1ac0*/  HADD2.F32 R0, -RZ, R2.H0_H0 ;  /* 0x20000002ff007230 */ /* 0x004fca0000004100 */
[----:B------:R-:W-:-:S04]  /*1ad0*/  FMUL.FTZ R0, R0, 1 ;  /* 0x3f80000000007820 */ /* 0x000fc80000410000 */
[----:B------:R0:W1:Y:S01]  /*1ae0*/  F2F.F64.F32 R18, R0 ;  /* 0x0000000000127310 */ /* 0x0000620000201800 */
[----:B------:R-:W-:Y:S05]  /*1af0*/  BRA `(.L_x_40062) ;  /* 0x0000000800bc7947 */ /* 0x000fea0003800000 */
.L_x_40067:
[----:B------:R0:W5:Y:S01]  /*1b00*/  LDG.E.64 R18, desc[UR36][R2.64] ;  /* 0x0000002402127981 */ /* 0x000162000c1e1b00 */
[----:B------:R-:W-:Y:S05]  /*1b10*/  BRA `(.L_x_40062) ;  /* 0x0000000800b47947 */ /* 0x000fea0003800000 */
.L_x_40057:
        /* <DEDUP_REMOVED lines=13> */
.L_x_40071:
[----:B------:R0:W5:Y:S01]  /*1bf0*/  LDG.E.64 R18, desc[UR36][R2.64] ;  /* 0x0000002402127981 */ /* 0x000162000c1e1b00 */
[----:B------:R-:W-:Y:S05]  /*1c00*/  BRA `(.L_x_40062) ;  /* 0x0000000800787947 */ /* 0x000fea0003800000 */
.L_x_40070:
        /* <DEDUP_REMOVED lines=28> */
.L_x_40073:
        /* <DEDUP_REMOVED lines=15> */
.L_x_40072:
[----:B------:R-:W2:Y:S02]  /*1ec0*/  LDG.E.U16 R0, desc[UR36][R2.64] ;  /* 0x0000002402007981 */ /* 0x000ea4000c1e1500 */
[----:B--2---:R-:W-:-:S04]  /*1ed0*/  IMAD.U32 R0, R0, 0x10000, RZ ;  /* 0x0001000000007824 */ /* 0x004fc800078e00ff */
[----:B------:R-:W-:-:S04]  /*1ee0*/  FMUL.FTZ R0, R0, 1 ;  /* 0x3f80000000007820 */ /* 0x000fc80000410000 */
[----:B------:R0:W1:Y:S01]  /*1ef0*/  F2F.F64.F32 R18, R0 ;  /* 0x0000000000127310 */ /* 0x0000620000201800 */
[----:B------:R-:W-:Y:S05]  /*1f00*/  BRA `(.L_x_40062) ;  /* 0x0000000400b87947 */ /* 0x000fea0003800000 */
.L_x_40069:
        /* <DEDUP_REMOVED lines=11> */
.L_x_40076:
        /* <DEDUP_REMOVED lines=21> */
.L_x_40080:
[----:B------:R-:W-:Y:S05]  /*2110*/  BSYNC B1 ;  /* 0x0000000000017941 */ /* 0x000fea0003800000 */
.L_x_40079:
[----:B------:R-:W-:Y:S01]  /*2120*/  LEA R3, R0, 0x3b800000, 0x17 ;  /* 0x3b80000000037811 */ /* 0x000fe200078eb8ff */
[----:B------:R-:W-:-:S05]  /*2130*/  IMAD.SHL.U32 R0, R2, 0x100000, RZ ;  /* 0x0010000002007824 */ /* 0x000fca00078e00ff */
[----:B------:R-:W-:-:S07]  /*2140*/  LOP3.LUT R0, R3, R0, R4, 0xfe, !PT ;  /* 0x0000000003007212 */ /* 0x000fce00078efe04 */
.L_x_40078:
[----:B------:R-:W-:Y:S05]  /*2150*/  BSYNC B0 ;  /* 0x0000000000007941 */ /* 0x000fea0003800000 */
.L_x_40077:
[----:B------:R-:W-:-:S04]  /*2160*/  FMUL.FTZ R0, R0, 1 ;  /* 0x3f80000000007820 */ /* 0x000fc80000410000 */
[----:B------:R2:W3:Y:S01]  /*2170*/  F2F.F64.F32 R18, R0 ;  /* 0x0000000000127310 */ /* 0x0004e20000201800 */
[----:B------:R-:W-:Y:S05]  /*2180*/  BRA `(.L_x_40062) ;  /* 0x0000000400187947 */ /* 0x000fea0003800000 */
.L_x_40075:
        /* <DEDUP_REMOVED lines=21> */
.L_x_40084:
[----:B------:R-:W-:Y:S05]  /*22e0*/  BSYNC B1 ;  /* 0x0000000000017941 */ /* 0x000fea0003800000 */
.L_x_40083:
[----:B------:R-:W-:Y:S01]  /*22f0*/  LEA R3, R0, 0x37800000, 0x17 ;  /* 0x3780000000037811 */ /* 0x000fe200078eb8ff */
[----:B------:R-:W-:-:S05]  /*2300*/  IMAD.SHL.U32 R0, R2, 0x200000, RZ ;  /* 0x0020000002007824 */ /* 0x000fca00078e00ff */
[----:B------:R-:W-:-:S07]  /*2310*/  LOP3.LUT R0, R3, R0, R4, 0xfe, !PT ;  /* 0x0000000003007212 */ /* 0x000fce00078efe04 */
.L_x_40082:
[----:B------:R-:W-:Y:S05]  /*2320*/  BSYNC B0 ;  /* 0x0000000000007941 */ /* 0x000fea0003800000 */
.L_x_40081:
[----:B------:R-:W-:-:S04]  /*2330*/  FMUL.FTZ R0, R0, 1 ;  /* 0x3f80000000007820 */ /* 0x000fc80000410000 */
[----:B------:R4:W0:Y:S01]  /*2340*/  F2F.F64.F32 R18, R0 ;  /* 0x0000000000127310 */ /* 0x0008220000201800 */
[----:B------:R-:W-:Y:S05]  /*2350*/  BRA `(.L_x_40062) ;  /* 0x0000000000a47947 */ /* 0x000fea0003800000 */
.L_x_40074:
        /* <DEDUP_REMOVED lines=14> */
.L_x_40088:
[----:B------:R-:W-:Y:S05]  /*2440*/  BSYNC B0 ;  /* 0x0000000000007941 */ /* 0x000fea0003800000 */
.L_x_40087:
[----:B------:R-:W-:-:S04]  /*2450*/  FMUL.FTZ R0, R0, 1 ;  /* 0x3f80000000007820 */ /* 0x000fc80000410000 */
[----:B------:R0:W1:Y:S01]  /*2460*/  F2F.F64.F32 R18, R0 ;  /* 0x0000000000127310 */ /* 0x0000620000201800 */
[----:B------:R-:W-:Y:S05]  /*2470*/  BRA `(.L_x_40062) ;  /* 0x00000000005c7947 */ /* 0x000fea0003800000 */
.L_x_40061:
        /* <DEDUP_REMOVED lines=16> */
.L_x_40089:
[----:B------:R-:W-:Y:S01]  /*2580*/  CS2R R18, SRZ ;  /* 0x0000000000127805 */ /* 0x000fe2000001ff00 */
[----:B------:R-:W-:Y:S06]  /*2590*/  BRA `(.L_x_40062) ;  /* 0x0000000000147947 */ /* 0x000fec0003800000 */
.L_x_40086:
[----:B------:R-:W2:Y:S02]  /*25a0*/  LDG.E.64 R18, desc[UR36][R2.64] ;  /* 0x0000002402127981 */ /* 0x000ea4000c1e1b00 */
[----:B--2---:R-:W0:Y:S01]  /*25b0*/  I2F.F64.U64 R18, R18 ;  /* 0x0000001200127312 */ /* 0x004e220000301800 */
[----:B------:R-:W-:Y:S05]  /*25c0*/  BRA `(.L_x_40062) ;  /* 0x0000000000087947 */ /* 0x000fea0003800000 */
.L_x_40085:
[----:B------:R-:W2:Y:S02]  /*25d0*/  LDG.E R2, desc[UR36][R2.64] ;  /* 0x0000002402027981 */ /* 0x000ea4000c1e1900 */
[----:B--2---:R0:W1:Y:S02]  /*25e0*/  I2F.F64.U32 R18, R2 ;  /* 0x0000000200127312 */ /* 0x0040640000201800 */
.L_x_40062:
        /* <DEDUP_REMOVED lines=18> */
.L_x_40093:
[----:B------:R-:W2:Y:S02]  /*2710*/  LDG.E.U8 R2, desc[UR36][R22.64] ;  /* 0x0000002416027981 */ /* 0x000ea4000c1e1100 */
[----:B--2---:R-:W0:Y:S01]  /*2720*/  I2F.F64.U16 R2, R2 ;  /* 0x0000000200027312 */ /* 0x004e220000101800 */
[----:B------:R-:W-:Y:S05]  /*2730*/  BRA `(.L_x_40095) ;  /* 0x0000000c00707947 */ /* 0x000fea0003800000 */
.L_x_40092:
        /* <DEDUP_REMOVED lines=9> */
.L_x_40097:
[----:B------:R-:W2:Y:S02]  /*27d0*/  LDG.E R2, desc[UR36][R22.64] ;  /* 0x0000002416027981 */ /* 0x000ea4000c1e1900 */
[----:B--2---:R-:W2:Y:S01]  /*27e0*/  I2F.F64 R2, R2 ;  /* 0x0000000200027312 */ /* 0x004ea20000201c00 */
[----:B------:R-:W-:Y:S05]  /*27f0*/  BRA `(.L_x_40095) ;  /* 0x0000000c00407947 */ /* 0x000fea0003800000 */
.L_x_40096:
[----:B------:R-:W2:Y:S02]  /*2800*/  LDG.E.U16 R2, desc[UR36][R22.64] ;  /* 0x0000002416027981 */ /* 0x000ea4000c1e1500 */
[----:B--2---:R-:W4:Y:S01]  /*2810*/  I2F.F64.S16 R2, R2 ;  /* 0x0000000200027312 */ /* 0x004f220000101c00 */
[----:B------:R-:W-:Y:S05]  /*2820*/  BRA `(.L_x_40095) ;  /* 0x0000000c00347947 */ /* 0x000fea0003800000 */
.L_x_40091:
        /* <DEDUP_REMOVED lines=10> */
.L_x_40099:
[----:B------:R-:W2:Y:S02]  /*28d0*/  LDG.E.U16 R0, desc[UR36][R22.64] ;  /* 0x0000002416007981 */ /* 0x000ea4000c1e1500 */
[----:B--2---:R-:W-:-:S05]  /*28e0*/  HADD2.F32 R0, -RZ, R0.H0_H0 ;  /* 0x20000000ff007230 */ /* 0x004fca0000004100 */
[----:B------:R-:W-:-:S04]  /*28f0*/  FMUL.FTZ R0, R0, 1 ;  /* 0x3f80000000007820 */ /* 0x000fc80000410000 */
[----:B------:R0:W2:Y:S01]  /*2900*/  F2F.F64.F32 R2, R0 ;  /* 0x0000000000027310 */ /* 0x0000a20000201800 */
[----:B------:R-:W-:Y:S05]  /*2910*/  BRA `(.L_x_40095) ;  /* 0x0000000800f87947 */ /* 0x000fea0003800000 */
.L_x_40098:
        /* <DEDUP_REMOVED lines=10> */
.L_x_40101:
[----:B------:R-:W2:Y:S02]  /*29c0*/  LDG.E.U16 R22, desc[UR36][R22.64] ;  /* 0x0000002416167981 */ /* 0x000ea4000c1e1500 */
[----:B--2---:R-:W-:-:S05]  /*29d0*/  HADD2.F32 R0, -RZ, R22.H0_H0 ;  /* 0x20000016ff007230 */ /* 0x004fca0000004100 */
[----:B------:R-:W-:-:S04]  /*29e0*/  FMUL.FTZ R0, R0, 1 ;  /* 0x3f80000000007820 */ /* 0x000fc80000410000 */
[----:B------:R0:W2:Y:S01]  /*29f0*/  F2F.F64.F32 R2, R0 ;  /* 0x0000000000027310 */ /* 0x0000a20000201800 */
[----:B------:R-:W-:Y:S05]  /*2a00*/  BRA `(.L_x_40095) ;  /* 0x0000000800bc7947 */ /* 0x000fea0003800000 */
.L_x_40100:
[----:B------:R0:W5:Y:S01]  /*2a10*/  LDG.E.64 R2, desc[UR36][R22.64] ;  /* 0x0000002416027981 */ /* 0x000162000c1e1b00 */
[----:B------:R-:W-:Y:S05]  /*2a20*/  BRA `(.L_x_40095) ;  /* 0x0000000800b47947 */ /* 0x000fea0003800000 */
.L_x_40090:
        /* <DEDUP_REMOVED lines=13> */
.L_x_40104:
[----:B------:R0:W5:Y:S01]  /*2b00*/  LDG.E.64 R2, desc[UR36][R22.64] ;  /* 0x0000002416027981 */ /* 0x000162000c1e1b00 */
[----:B------:R-:W-:Y:S05]  /*2b10*/  BRA `(.L_x_40095) ;  /* 0x0000000800787947 */ /* 0x000fea0003800000 */
.L_x_40103:
        /* <DEDUP_REMOVED lines=28> */
.L_x_40106:
        /* <DEDUP_REMOVED lines=15> */
.L_x_40105:
[----:B------:R-:W2:Y:S02]  /*2dd0*/  LDG.E.U16 R0, desc[UR36][R22.64] ;  /* 0x0000002416007981 */ /* 0x000ea4000c1e1500 */
[----:B--2---:R-:W-:-:S04]  /*2de0*/  IMAD.U32 R0, R0, 0x10000, RZ ;  /* 0x0001000000007824 */ /* 0x004fc800078e00ff */
[----:B------:R-:W-:-:S04]  /*2df0*/  FMUL.FTZ R0, R0, 1 ;  /* 0x3f80000000007820 */ /* 0x000fc80000410000 */
[----:B------:R0:W2:Y:S01]  /*2e00*/  F2F.F64.F32 R2, R0 ;  /* 0x0000000000027310 */ /* 0x0000a20000201800 */
[----:B------:R-:W-:Y:S05]  /*2e10*/  BRA `(.L_x_40095) ;  /* 0x0000000400b87947 */ /* 0x000fea0003800000 */
.L_x_40102:
        /* <DEDUP_REMOVED lines=11> */
.L_x_40109:
        /* <DEDUP_REMOVED lines=21> */
.L_x_40113:
[----:B------:R-:W-:Y:S05]  /*3020*/  BSYNC B1 ;  /* 0x0000000000017941 */ /* 0x000fea0003800000 */
.L_x_40112:
[----:B------:R-:W-:Y:S01]  /*3030*/  LEA R3, R0, 0x3b800000, 0x17 ;  /* 0x3b80000000037811 */ /* 0x000fe200078eb8ff */
[----:B------:R-:W-:-:S05]  /*3040*/  IMAD.SHL.U32 R0, R2, 0x100000, RZ ;  /* 0x0010000002007824 */ /* 0x000fca00078e00ff */
[----:B------:R-:W-:-:S07]  /*3050*/  LOP3.LUT R0, R3, R0, R4, 0xfe, !PT ;  /* 0x0000000003007212 */ /* 0x000fce00078efe04 */
.L_x_40111:
[----:B------:R-:W-:Y:S05]  /*3060*/  BSYNC B0 ;  /* 0x0000000000007941 */ /* 0x000fea0003800000 */
.L_x_40110:
[----:B------:R-:W-:-:S04]  /*3070*/  FMUL.FTZ R0, R0, 1 ;  /* 0x3f80000000007820 */ /* 0x000fc80000410000 */
[----:B------:R0:W2:Y:S01]  /*3080*/  F2F.F64.F32 R2, R0 ;  /* 0x0000000000027310 */ /* 0x0000a20000201800 */
[----:B------:R-:W-:Y:S05]  /*3090*/  BRA `(.L_x_40095) ;  /* 0x0000000400187947 */ /* 0x000fea0003800000 */
.L_x_40108:
        /* <DEDUP_REMOVED lines=21> */
.L_x_40117:
[----:B------:R-:W-:Y:S05]  /*31f0*/  BSYNC B1 ;  /* 0x0000000000017941 */ /* 0x000fea0003800000 */
.L_x_40116:
[----:B------:R-:W-:Y:S01]  /*3200*/  LEA R3, R0, 0x37800000, 0x17 ;  /* 0x3780000000037811 */ /* 0x000fe200078eb8ff */
[----:B------:R-:W-:-:S05]  /*3210*/  IMAD.SHL.U32 R0, R2, 0x200000, RZ ;  /* 0x0020000002007824 */ /* 0x000fca00078e00ff */
[----:B------:R-:W-:-:S07]  /*3220*/  LOP3.LUT R0, R3, R0, R4, 0xfe, !PT ;  /* 0x0000000003007212 */ /* 0x000fce00078efe04 */
.L_x_40115:
[----:B------:R-:W-:Y:S05]  /*3230*/  BSYNC B0 ;  /* 0x0000000000007941 */ /* 0x000fea0003800000 */
.L_x_40114:
[----:B------:R-:W-:-:S04]  /*3240*/  FMUL.FTZ R0, R0, 1 ;  /* 0x3f80000000007820 */ /* 0x000fc80000410000 */
[----:B------:R0:W2:Y:S01]  /*3250*/  F2F.F64.F32 R2, R0 ;  /* 0x0000000000027310 */ /* 0x0000a20000201800 */
[----:B------:R-:W-:Y:S05]  /*3260*/  BRA `(.L_x_40095) ;  /* 0x0000000000a47947 */ /* 0x000fea0003800000 */
.L_x_40107:
        /* <DEDUP_REMOVED lines=14> */
.L_x_40121:
[----:B------:R-:W-:Y:S05]  /*3350*/  BSYNC B0 ;  /* 0x0000000000007941 */ /* 0x000fea0003800000 */
.L_x_40120:
[----:B------:R-:W-:-:S04]  /*3360*/  FMUL.FTZ R0, R0, 1 ;  /* 0x3f80000000007820 */ /* 0x000fc80000410000 */
[----:B------:R0:W2:Y:S01]  /*3370*/  F2F.F64.F32 R2, R0 ;  /* 0x0000000000027310 */ /* 0x0000a20000201800 */
[----:B------:R-:W-:Y:S05]  /*3380*/  BRA `(.L_x_40095) ;  /* 0x00000000005c7947 */ /* 0x000fea0003800000 */
.L_x_40094:
        /* <DEDUP_REMOVED lines=16> */
.L_x_40122:
[----:B------:R-:W-:Y:S01]  /*3490*/  CS2R R2, SRZ ;  /* 0x0000000000027805 */ /* 0x000fe2000001ff00 */
[----:B------:R-:W-:Y:S06]  /*34a0*/  BRA `(.L_x_40095) ;  /* 0x0000000000147947 */ /* 0x000fec0003800000 */
.L_x_40119:
[----:B------:R-:W2:Y:S02]  /*34b0*/  LDG.E.64 R2, desc[UR36][R22.64] ;  /* 0x0000002416027981 */ /* 0x000ea4000c1e1b00 */
[----:B--2---:R-:W0:Y:S01]  /*34c0*/  I2F.F64.U64 R2, R2 ;  /* 0x0000000200027312 */ /* 0x004e220000301800 */
[----:B------:R-:W-:Y:S05]  /*34d0*/  BRA `(.L_x_40095) ;  /* 0x0000000000087947 */ /* 0x000fea0003800000 */
.L_x_40118:
[----:B------:R-:W2:Y:S02]  /*34e0*/  LDG.E R2, desc[UR36][R22.64] ;  /* 0x0000002416027981 */ /* 0x000ea4000c1e1900 */
[----:B--2---:R-:W0:Y:S02]  /*34f0*/  I2F.F64.U32 R2, R2 ;  /* 0x0000000200027312 */ /* 0x004e240000201800 */
.L_x_40095:
        /* <DEDUP_REMOVED lines=38> */
.L_x_40128:
        /* <DEDUP_REMOVED lines=12> */
.L_x_40127:
[----:B------:R-:W-:Y:S05]  /*3820*/  BSYNC B1 ;  /* 0x0000000000017941 */ /* 0x000fea0003800000 */
.L_x_40126:
        /* <DEDUP_REMOVED lines=13> */
.L_x_40134:
        /* <DEDUP_REMOVED lines=33> */
.L_x_40133:
[----:B------:R-:W-:-:S07]  /*3b10*/  IMAD.MOV.U32 R6, RZ, RZ, R12 ;  /* 0x000000ffff067224 */ /* 0x000fce00078e000c */
.L_x_40132:
[----:B------:R-:W-:Y:S05]  /*3b20*/  BSYNC B2 ;  /* 0x0000000000027941 */ /* 0x000fea0003800000 */
.L_x_40131:
[----:B------:R-:W-:-:S13]  /*3b30*/  ISETP.GE.U32.AND P0, PT, R9, 0xc, PT ;  /* 0x0000000c0900780c */ /* 0x000fda0003f06070 */
[----:B------:R-:W-:Y:S05]  /*3b40*/  @!P0 BRA `(.L_x_40130) ;  /* 0x0000000400d88947 */ /* 0x000fea0003800000 */
[----:B------:R-:W-:Y:S01]  /*3b50*/  BSSY B2, `(.L_x_40135) ;  /* 0x0000074000027945 */ /* 0x000fe20003800000 */
.L_x_40136:
        /* <DEDUP_REMOVED lines=116> */
.L_x_40135:
[----:B------:R-:W-:-:S07]  /*42a0*/  IMAD.MOV.U32 R13, RZ, RZ, R9 ;  /* 0x000000ffff0d7224 */ /* 0x000fce00078e0009 */
.L_x_40130:
[----:B------:R-:W-:Y:S05]  /*42b0*/  BSYNC B1 ;  /* 0x0000000000017941 */ /* 0x000fea0003800000 */
.L_x_40129:
        /* <DEDUP_REMOVED lines=20> */
.L_x_40138:
[----:B------:R-:W-:Y:S05]  /*4400*/  BSYNC B1 ;  /* 0x0000000000017941 */ /* 0x000fea0003800000 */
.L_x_40137:
[----:B------:R-:W-:-:S05]  /*4410*/  IMAD.MOV.U32 R9, RZ, RZ, R11 ;  /* 0x000000ffff097224 */ /* 0x000fca00078e000b */
[----:B------:R-:W-:Y:S01]  /*4420*/  LOP3.LUT R9, R9, 0x80000000, R19, 0xb8, !PT ;  /* 0x8000000009097812 */ /* 0x000fe200078eb813 */
[----:B------:R-:W-:Y:S06]  /*4430*/  BRA `(.L_x_40125) ;  /* 0x0000000000187947 */ /* 0x000fec0003800000 */
.L_x_40124:
[----:B------:R-:W-:-:S06]  /*4440*/  DSETP.GTU.AND P0, PT, R4, +INF , PT ;  /* 0x7ff000000400742a */ /* 0x000fcc0003f0c000 */
[----:B------:R-:W-:-:S14]  /*4450*/  DSETP.LE.AND P0, PT, R6, +INF , !P0 ;  /* 0x7ff000000600742a */ /* 0x000fdc0004703000 */
[----:B------:R-:W-:Y:S02]  /*4460*/  @P0 DSETP.NEU.AND P1, PT, R6, +INF , PT ;  /* 0x7ff000000600042a */ /* 0x000fe40003f2d000 */
[----:B------:R-:W-:-:S06]  /*4470*/  @!P0 DADD R8, R2, R18 ;  /* 0x0000000002088229 */ /* 0x000fcc0000000012 */
[----:B------:R-:W-:Y:S02]  /*4480*/  @P0 FSEL R8, R18, RZ, P1 ;  /* 0x000000ff12080208 */ /* 0x000fe40000800000 */
[----:B------:R-:W-:-:S07]  /*4490*/  @P0 FSEL R9, R19, -QNAN , P1 ;  /* 0xfff8000013090808 */ /* 0x000fce0000800000 */
.L_x_40125:
[----:B------:R-:W-:Y:S05]  /*44a0*/  BSYNC B0 ;  /* 0x0000000000007941 */ /* 0x000fea0003800000 */
.L_x_40123:
[----:B------:R-:W0:Y:S01]  /*44b0*/  LDC.U8 R6, c[0x0][0x491] ;  /* 0x00012440ff067b82 */ /* 0x000e220000000000 */
[----:B------:R-:W-:-:S06]  /*44c0*/  DSETP.GEU.AND P0, PT, R8, RZ, PT ;  /* 0x000000ff0800722a */ /* 0x000fcc0003f0e000 */
[----:B------:R-:W-:Y:S02]  /*44d0*/  DSETP.LT.XOR P0, PT, R2, RZ, !P0 ;  /* 0x000000ff0200722a */ /* 0x000fe40004701800 */
[----:B------:R-:W-:-:S04]  /*44e0*/  DADD R2, R8, R2 ;  /* 0x0000000008027229 */ /* 0x000fc80000000002 */
[----:B------:R-:W-:-:S06]  /*44f0*/  DSETP.NEU.AND P0, PT, R8, RZ, P0 ;  /* 0x000000ff0800722a */ /* 0x000fcc000070d000 */
[----:B------:R-:W-:Y:S02]  /*4500*/  FSEL R4, R2, R8, P0 ;  /* 0x0000000802047208 */ /* 0x000fe40000000000 */
        /* <DEDUP_REMOVED lines=15> */
.L_x_40142:
[----:B------:R-:W0:Y:S02]  /*4600*/  F2I.S64.F64.TRUNC R4, R4 ;  /* 0x0000000400047311 */ /* 0x000e24000030d900 */
[----:B0-----:R-:W-:-:S05]  /*4610*/  IMAD.MOV.U32 R3, RZ, RZ, R4 ;  /* 0x000000ffff037224 */ /* 0x001fca00078e0004 */
[----:B------:R0:W-:Y:S01]  /*4620*/  STG.E.U8 desc[UR36][R16.64], R3 ;  /* 0x0000000310007986 */ /* 0x0001e2000c101124 */
[----:B------:R-:W-:Y:S05]  /*4630*/  BRA `(.L_x_40144) ;  /* 0x0000000c00f87947 */ /* 0x000fea0003800000 */
.L_x_40141:
        /* <DEDUP_REMOVED lines=9> */
.L_x_40146:
[----:B------:R-:W0:Y:S02]  /*46d0*/  F2I.F64.TRUNC R5, R4 ;  /* 0x0000000400057311 */ /* 0x000e24000030d100 */
[----:B0-----:R0:W-:Y:S01]  /*46e0*/  STG.E desc[UR36][R16.64], R5 ;  /* 0x0000000510007986 */ /* 0x0011e2000c101924 */
[----:B------:R-:W-:Y:S05]  /*46f0*/  BRA `(.L_x_40144) ;  /* 0x0000000c00c87947 */ /* 0x000fea0003800000 */
.L_x_40145:
[----:B------:R-:W0:Y:S02]  /*4700*/  F2I.F64.TRUNC R5, R4 ;  /* 0x0000000400057311 */ /* 0x000e24000030d100 */
[----:B0-----:R0:W-:Y:S01]  /*4710*/  STG.E.U16 desc[UR36][R16.64], R5 ;  /* 0x0000000510007986 */ /* 0x0011e2000c101524 */
[----:B------:R-:W-:Y:S05]  /*4720*/  BRA `(.L_x_40144) ;  /* 0x0000000c00bc7947 */ /* 0x000fea0003800000 */
.L_x_40140:
        /* <DEDUP_REMOVED lines=13> */
.L_x_40148:
        /* <DEDUP_REMOVED lines=8> */
.L_x_40147:
        /* <DEDUP_REMOVED lines=14> */
.L_x_40150:
        /* <DEDUP_REMOVED lines=9> */
.L_x_40149:
[----:B------:R0:W-:Y:S01]  /*49f0*/  STG.E.64 desc[UR36][R16.64], R4 ;  /* 0x0000000410007986 */ /* 0x0001e2000c101b24 */
[----:B------:R-:W-:Y:S05]  /*4a00*/  BRA `(.L_x_40144) ;  /* 0x0000000c00047947 */ /* 0x000fea0003800000 */
.L_x_40139:
        /* <DEDUP_REMOVED lines=12> */
.L_x_40153:
[----:B------:R-:W-:-:S05]  /*4ad0*/  CS2R R6, SRZ ;  /* 0x0000000000067805 */ /* 0x000fca000001ff00 */
[----:B------:R3:W-:Y:S01]  /*4ae0*/  STG.E.128 desc[UR36][R16.64], R4 ;  /* 0x0000000410007986 */ /* 0x0007e2000c101d24 */
[----:B------:R-:W-:Y:S05]  /*4af0*/  BRA `(.L_x_40144) ;  /* 0x0000000800c87947 */ /* 0x000fea0003800000 */
.L_x_40152:
        /* <DEDUP_REMOVED lines=25> */
.L_x_40157:
[----:B------:R-:W-:Y:S05]  /*4c90*/  BSYNC B0 ;  /* 0x0000000000007941 */ /* 0x000fea0003800000 */
.L_x_40156:
[----:B------:R-:W-:-:S05]  /*4ca0*/  LOP3.LUT R3, R0, R3, RZ, 0xfc, !PT ;  /* 0x0000000300037212 */ /* 0x000fca00078efcff */
[----:B------:R0:W-:Y:S01]  /*4cb0*/  STG.E.U8 desc[UR36][R16.64], R3 ;  /* 0x0000000310007986 */ /* 0x0001e2000c101124 */
[----:B------:R-:W-:Y:S05]  /*4cc0*/  BRA `(.L_x_40144) ;  /* 0x0000000800547947 */ /* 0x000fea0003800000 */
.L_x_40155:
        /* <DEDUP_REMOVED lines=17> */
.L_x_40159:
[----:B------:R-:W-:Y:S01]  /*4de0*/  IMAD.MOV.U32 R0, RZ, RZ, 0x7f ;  /* 0x0000007fff007424 */ /* 0x000fe200078e00ff */
[----:B------:R-:W-:-:S04]  /*4df0*/  ISETP.GT.U32.AND P0, PT, R2, 0x7f800000, PT ;  /* 0x7f8000000200780c */ /* 0x000fc80003f04070 */
[----:B------:R-:W-:-:S09]  /*4e00*/  SEL R0, R0, 0x7c, P0 ;  /* 0x0000007c00007807 */ /* 0x000fd20000000000 */
.L_x_40160:
[----:B------:R-:W-:Y:S05]  /*4e10*/  BSYNC B0 ;  /* 0x0000000000007941 */ /* 0x000fea0003800000 */
.L_x_40158:
[----:B------:R-:W-:-:S04]  /*4e20*/  LOP3.LUT R2, R3, 0x80000000, RZ, 0xc0, !PT ;  /* 0x8000000003027812 */ /* 0x000fc800078ec0ff */
[----:B------:R-:W-:-:S04]  /*4e30*/  SHF.R.U32.HI R3, RZ, 0x18, R2 ;  /* 0x00000018ff037819 */ /* 0x000fc80000011602 */
[----:B------:R-:W-:-:S05]  /*4e40*/  LOP3.LUT R3, R0, R3, RZ, 0xfc, !PT ;  /* 0x0000000300037212 */ /* 0x000fca00078efcff */
[----:B------:R1:W-:Y:S01]  /*4e50*/  STG.E.U8 desc[UR36][R16.64], R3 ;  /* 0x0000000310007986 */ /* 0x0003e2000c101124 */
[----:B------:R-:W-:Y:S05]  /*4e60*/  BRA `(.L_x_40144) ;  /* 0x0000000400ec7947 */ /* 0x000fea0003800000 */
.L_x_40154:
        /* <DEDUP_REMOVED lines=8> */
.L_x_40151:
        /* <DEDUP_REMOVED lines=11> */
.L_x_40163:
        /* <DEDUP_REMOVED lines=21> */
.L_x_40166:
[----:B------:R-:W-:-:S04]  /*50f0*/  LOP3.LUT R2, R3, 0x80000000, RZ, 0xc0, !PT ;  /* 0x8000000003027812 */ /* 0x000fc800078ec0ff */
[----:B------:R-:W-:-:S04]  /*5100*/  SHF.R.U32.HI R3, RZ, 0x18, R2 ;  /* 0x00000018ff037819 */ /* 0x000fc80000011602 */
[----:B------:R-:W-:-:S04]  /*5110*/  LOP3.LUT R0, R0, R3, RZ, 0xfc, !PT ;  /* 0x0000000300007212 */ /* 0x000fc800078efcff */
[----:B------:R-:W-:-:S07]  /*5120*/  PRMT R8, R0, 0x7610, R8 ;  /* 0x0000761000087816 */ /* 0x000fce0000000008 */
.L_x_40165:
[----:B------:R-:W-:Y:S05]  /*5130*/  BSYNC B0 ;  /* 0x0000000000007941 */ /* 0x000fea0003800000 */
.L_x_40164:
[----:B------:R0:W-:Y:S01]  /*5140*/  STG.E.U8 desc[UR36][R16.64], R8 ;  /* 0x0000000810007986 */ /* 0x0001e2000c101124 */
[----:B------:R-:W-:Y:S05]  /*5150*/  BRA `(.L_x_40144) ;  /* 0x0000000400307947 */ /* 0x000fea0003800000 */
.L_x_40162:
        /* <DEDUP_REMOVED lines=21> */
.L_x_40169:
[----:B------:R-:W-:-:S04]  /*52b0*/  LOP3.LUT R2, R3, 0x80000000, RZ, 0xc0, !PT ;  /* 0x8000000003027812 */ /* 0x000fc800078ec0ff */
[----:B------:R-:W-:-:S04]  /*52c0*/  SHF.R.U32.HI R3, RZ, 0x18, R2 ;  /* 0x00000018ff037819 */ /* 0x000fc80000011602 */
[----:B------:R-:W-:-:S04]  /*52d0*/  LOP3.LUT R0, R0, R3, RZ, 0xfc, !PT ;  /* 0x0000000300007212 */ /* 0x000fc800078efcff */
[----:B------:R-:W-:-:S07]  /*52e0*/  PRMT R8, R0, 0x7610, R8 ;  /* 0x0000761000087816 */ /* 0x000fce0000000008 */
.L_x_40168:
[----:B------:R-:W-:Y:S05]  /*52f0*/  BSYNC B0 ;  /* 0x0000000000007941 */ /* 0x000fea0003800000 */
.L_x_40167:
[----:B------:R0:W-:Y:S01]  /*5300*/  STG.E.U8 desc[UR36][R16.64], R8 ;  /* 0x0000000810007986 */ /* 0x0001e2000c101124 */
[----:B------:R-:W-:Y:S05]  /*5310*/  BRA `(.L_x_40144) ;  /* 0x0000000000c07947 */ /* 0x000fea0003800000 */
.L_x_40161:
        /* <DEDUP_REMOVED lines=26> */
.L_x_40143:
        /* <DEDUP_REMOVED lines=16> */
.L_x_40172:
[----:B------:R-:W-:Y:S05]  /*55c0*/  BRA `(.L_x_40144) ;  /* 0x0000000000147947 */ /* 0x000fea0003800000 */
.L_x_40171:
[----:B------:R-:W0:Y:S02]  /*55d0*/  F2I.U64.F64.TRUNC R4, R4 ;  /* 0x0000000400047311 */ /* 0x000e24000030d800 */
[----:B0-----:R0:W-:Y:S01]  /*55e0*/  STG.E.64 desc[UR36][R16.64], R4 ;  /* 0x0000000410007986 */ /* 0x0011e2000c101b24 */
[----:B------:R-:W-:Y:S05]  /*55f0*/  BRA `(.L_x_40144) ;  /* 0x0000000000087947 */ /* 0x000fea0003800000 */
.L_x_40170:
[----:B------:R-:W0:Y:S02]  /*5600*/  F2I.U32.F64.TRUNC R5, R4 ;  /* 0x0000000400057311 */ /* 0x000e24000030d000 */
[----:B0-----:R0:W-:Y:S02]  /*5610*/  STG.E desc[UR36][R16.64], R5 ;  /* 0x0000000510007986 */ /* 0x0011e4000c101924 */
.L_x_40144:
[----:B0-2---:R-:W0:Y:S01]  /*5620*/  S2R R0, SR_TID.X ;  /* 0x0000000000007919 */ /* 0x005e220000002100 */
[----:B-1--4-:R-:W0:Y:S02]  /*5630*/  S2R R3, SR_CTAID.X ;  /* 0x0000000000037919 */ /* 0x012e240000002500 */
[----:B0-----:R-:W-:-:S04]  /*5640*/  IMAD R0, R3, 0x200, R0 ;  /* 0x0000020003007824 */ /* 0x001fc800078e0200 */
[----:B------:R-:W-:-:S07]  /*5650*/  VIADD R23, R0, 0x80 ;  /* 0x0000008000177836 */ /* 0x000fce0000000000 */
.L_x_40055:
[----:B------:R-:W-:Y:S05]  /*5660*/  BSYNC B6 ;  /* 0x0000000000067941 */ /* 0x000fea0003800000 */
.L_x_40054:
        /* <DEDUP_REMOVED lines=358> */
.L_x_40175:
        /* <DEDUP_REMOVED lines=21> */
.L_x_40179:
[----:B------:R-:W2:Y:S02]  /*6e20*/  LDG.E.U8 R2, desc[UR36][R2.64] ;  /* 0x0000002402027981 */ /* 0x000ea4000c1e1100 */
[----:B--2---:R0:W1:Y:S01]  /*6e30*/  I2F.F64.U16 R18, R2 ;  /* 0x0000000200127312 */ /* 0x0040620000101800 */
[----:B------:R-:W-:Y:S05]  /*6e40*/  BRA `(.L_x_40181) ;  /* 0x0000000c00707947 */ /* 0x000fea0003800000 */
.L_x_40178:
        /* <DEDUP_REMOVED lines=9> */
.L_x_40183:
[----:B------:R-:W2:Y:S02]  /*6ee0*/  LDG.E R2, desc[UR36][R2.64] ;  /* 0x0000002402027981 */ /* 0x000ea4000c1e1900 */
[----:B--2---:R0:W1:Y:S01]  /*6ef0*/  I2F.F64 R18, R2 ;  /* 0x0000000200127312 */ /* 0x0040620000201c00 */
[----:B------:R-:W-:Y:S05]  /*6f00*/  BRA `(.L_x_40181) ;  /* 0x0000000c00407947 */ /* 0x000fea0003800000 */
.L_x_40182:
[----:B------:R-:W2:Y:S02]  /*6f10*/  LDG.E.U16 R2, desc[UR36][R2.64] ;  /* 0x0000002402027981 */ /* 0x000ea4000c1e1500 */
[----:B--2---:R0:W1:Y:S01]  /*6f20*/  I2F.F64.S16 R18, R2 ;  /* 0x0000000200127312 */ /* 0x0040620000101c00 */
[----:B------:R-:W-:Y:S05]  /*6f30*/  BRA `(.L_x_40181) ;  /* 0x0000000c00347947 */ /* 0x000fea0003800000 */
.L_x_40177:
        /* <DEDUP_REMOVED lines=10> */
.L_x_40185:
[----:B------:R-:W2:Y:S02]  /*6fe0*/  LDG.E.U16 R0, desc[UR36][R2.64] ;  /* 0x0000002402007981 */ /* 0x000ea4000c1e1500 */
[----:B--2---:R-:W-:-:S05]  /*6ff0*/  HADD2.F32 R0, -RZ, R0.H0_H0 ;  /* 0x20000000ff007230 */ /* 0x004fca0000004100 */
[----:B------:R-:W-:-:S04]  /*7000*/  FMUL.FTZ R0, R0, 1 ;  /* 0x3f80000000007820 */ /* 0x000fc80000410000 */
[----:B------:R0:W1:Y:S01]  /*7010*/  F2F.F64.F32 R18, R0 ;  /* 0x0000000000127310 */ /* 0x0000620000201800 */
[----:B------:R-:W-:Y:S05]  /*7020*/  BRA `(.L_x_40181) ;  /* 0x0000000800f87947 */ /* 0x000fea0003800000 */
.L_x_40184:
        /* <DEDUP_REMOVED lines=10> */
.L_x_40187:
[----:B------:R-:W2:Y:S02]  /*70d0*/  LDG.E.U16 R2, desc[UR36][R2.64] ;  /* 0x0000002402027981 */ /* 0x000ea4000c1e1500 */
[----:B--2---:R-:W-:-:S05]  /*70e0*/  HADD2.F32 R0, -RZ, R2.H0_H0 ;  /* 0x20000002ff007230 */ /* 0x004fca0000004100 */
[----:B------:R-:W-:-:S04]  /*70f0*/  FMUL.FTZ R0, R0, 1 ;  /* 0x3f80000000007820 */ /* 0x000fc80000410000 */
[----:B------:R0:W1:Y:S01]  /*7100*/  F2F.F64.F32 R18, R0 ;  /* 0x0000000000127310 */ /* 0x0000620000201800 */
[----:B------:R-:W-:Y:S05]  /*7110*/  BRA `(.L_x_40181) ;  /* 0x0000000800bc7947 */ /* 0x000fea0003800000 */
.L_x_40186:
[----:B------:R0:W5:Y:S01]  /*7120*/  LDG.E.64 R18, desc[UR36][R2.64] ;  /* 0x0000002402127981 */ /* 0x000162000c1e1b00 */
[----:B------:R-:W-:Y:S05]  /*7130*/  BRA `(.L_x_40181) ;  /* 0x0000000800b47947 */ /* 0x000fea0003800000 */
.L_x_40176:
        /* <DEDUP_REMOVED lines=13> */
.L_x_40190:
[----:B------:R0:W5:Y:S01]  /*7210*/  LDG.E.64 R18, desc[UR36][R2.64] ;  /* 0x0000002402127981 */ /* 0x000162000c1e1b00 */
[----:B------:R-:W-:Y:S05]  /*7220*/  BRA `(.L_x_40181) ;  /* 0x0000000800787947 */ /* 0x000fea0003800000 */
.L_x_40189:
        /* <DEDUP_REMOVED lines=28> */
.L_x_40192:
        /* <DEDUP_REMOVED lines=15> */
.L_x_40191:
[----:B------:R-:W2:Y:S02]  /*74e0*/  LDG.E.U16 R0, desc[UR36][R2.64] ;  /* 0x0000002402007981 */ /* 0x000ea4000c1e1500 */
[----:B--2---:R-:W-:-:S04]  /*74f0*/  IMAD.U32 R0, R0, 0x10000, RZ ;  /* 0x0001000000007824 */ /* 0x004fc800078e00ff */
[----:B------:R-:W-:-:S04]  /*7500*/  FMUL.FTZ R0, R0, 1 ;  /* 0x3f80000000007820 */ /* 0x000fc80000410000 */
[----:B------:R0:W1:Y:S01]  /*7510*/  F2F.F64.F32 R18, R0 ;  /* 0x0000000000127310 */ /* 0x0000620000201800 */
[----:B------:R-:W-:Y:S05]  /*7520*/  BRA `(.L_x_40181) ;  /* 0x0000000400b87947 */ /* 0x000fea0003800000 */
.L_x_40188:
        /* <DEDUP_REMOVED lines=11> */
.L_x_40195:
        /* <DEDUP_REMOVED lines=21> */
.L_x_40199:
[----:B------:R-:W-:Y:S05]  /*7730*/  BSYNC B1 ;  /* 0x0000000000017941 */ /* 0x000fea0003800000 */
.L_x_40198:
[----:B------:R-:W-:Y:S01]  /*7740*/  LEA R3, R0, 0x3b800000, 0x17 ;  /* 0x3b80000000037811 */ /* 0x000fe200078eb8ff */
[----:B------:R-:W-:-:S05]  /*7750*/  IMAD.SHL.U32 R0, R2, 0x100000, RZ ;  /* 0x0010000002007824 */ /* 0x000fca00078e00ff */
[----:B------:R-:W-:-:S07]  /*7760*/  LOP3.LUT R0, R3, R0, R4, 0xfe, !PT ;  /* 0x0000000003007212 */ /* 0x000fce00078efe04 */
.L_x_40197:
[----:B------:R-:W-:Y:S05]  /*7770*/  BSYNC B0 ;  /* 0x0000000000007941 */ /* 0x000fea0003800000 */
.L_x_40196:
[----:B------:R-:W-:-:S04]  /*7780*/  FMUL.FTZ R0, R0, 1 ;  /* 0x3f80000000007820 */ /* 0x000fc80000410000 */
[----:B------:R2:W3:Y:S01]  /*7790*/  F2F.F64.F32 R18, R0 ;  /* 0x0000000000127310 */ /* 0x0004e20000201800 */
[----:B------:R-:W-:Y:S05]  /*77a0*/  BRA `(.L_x_40181) ;  /* 0x0000000400187947 */ /* 0x000fea0003800000 */
.L_x_40194:
        /* <DEDUP_REMOVED lines=21> */
.L_x_40203:
[----:B------:R-:W-:Y:S05]  /*7900*/  BSYNC B1 ;  /* 0x0000000000017941 */ /* 0x000fea0003800000 */
.L_x_40202:
[----:B------:R-:W-:Y:S01]  /*7910*/  LEA R3, R0, 0x37800000, 0x17 ;  /* 0x3780000000037811 */ /* 0x000fe200078eb8ff */
[----:B------:R-:W-:-:S05]  /*7920*/  IMAD.SHL.U32 R0, R2, 0x200000, RZ ;  /* 0x0020000002007824 */ /* 0x000fca00078e00ff */
[----:B------:R-:W-:-:S07]  /*7930*/  LOP3.LUT R0, R3, R0, R4, 0xfe, !PT ;  /* 0x0000000003007212 */ /* 0x000fce00078efe04 */
.L_x_40201:
[----:B------:R-:W-:Y:S05]  /*7940*/  BSYNC B0 ;  /* 0x0000000000007941 */ /* 0x000fea0003800000 */
.L_x_40200:
[----:B------:R-:W-:-:S04]  /*7950*/  FMUL.FTZ R0, R0, 1 ;  /* 0x3f80000000007820 */ /* 0x000fc80000410000 */
[----:B------:R4:W0:Y:S01]  /*7960*/  F2F.F64.F32 R18, R0 ;  /* 0x0000000000127310 */ /* 0x0008220000201800 */
[----:B------:R-:W-:Y:S05]  /*7970*/  BRA `(.L_x_40181) ;  /* 0x0000000000a47947 */ /* 0x000fea0003800000 */
.L_x_40193:
        /* <DEDUP_REMOVED lines=14> */
.L_x_40207:
[----:B------:R-:W-:Y:S05]  /*7a60*/  BSYNC B0 ;  /* 0x0000000000007941 */ /* 0x000fea0003800000 */
.L_x_40206:
[----:B------:R-:W-:-:S04]  /*7a70*/  FMUL.FTZ R0, R0, 1 ;  /* 0x3f80000000007820 */ /* 0x000fc80000410000 */
[----:B------:R0:W1:Y:S01]  /*7a80*/  F2F.F64.F32 R18, R0 ;  /* 0x0000000000127310 */ /* 0x0000620000201800 */
[----:B------:R-:W-:Y:S05]  /*7a90*/  BRA `(.L_x_40181) ;  /* 0x00000000005c7947 */ /* 0x000fea0003800000 */
.L_x_40180:
        /* <DEDUP_REMOVED lines=16> */
.L_x_40208:
[----:B------:R-:W-:Y:S01]  /*7ba0*/  CS2R R18, SRZ ;  /* 0x0000000000127805 */ /* 0x000fe2000001ff00 */
[----:B------:R-:W-:Y:S06]  /*7bb0*/  BRA `(.L_x_40181) ;  /* 0x0000000000147947 */ /* 0x000fec0003800000 */
.L_x_40205:
[----:B------:R-:W2:Y:S02]  /*7bc0*/  LDG.E.64 R18, desc[UR36][R2.64] ;  /* 0x0000002402127981 */ /* 0x000ea4000c1e1b00 */
[----:B--2---:R-:W0:Y:S01]  /*7bd0*/  I2F.F64.U64 R18, R18 ;  /* 0x0000001200127312 */ /* 0x004e220000301800 */
[----:B------:R-:W-:Y:S05]  /*7be0*/  BRA `(.L_x_40181) ;  /* 0x0000000000087947 */ /* 0x000fea0003800000 */
.L_x_40204:
[----:B------:R-:W2:Y:S02]  /*7bf0*/  LDG.E R2, desc[UR36][R2.64] ;  /* 0x0000002402027981 */ /* 0x000ea4000c1e1900 */
[----:B--2---:R0:W1:Y:S02]  /*7c00*/  I2F.F64.U32 R18, R2 ;  /* 0x0000000200127312 */ /* 0x0040640000201800 */
.L_x_40181:
        /* <DEDUP_REMOVED lines=18> */
.L_x_40212:
[----:B------:R-:W2:Y:S02]  /*7d30*/  LDG.E.U8 R2, desc[UR36][R2.64] ;  /* 0x0000002402027981 */ /* 0x000ea4000c1e1100 */
[----:B--2---:R0:W2:Y:S01]  /*7d40*/  I2F.F64.U16 R4, R2 ;  /* 0x0000000200047312 */ /* 0x0040a20000101800 */
[----:B------:R-:W-:Y:S05]  /*7d50*/  BRA `(.L_x_40214) ;  /* 0x0000000c00707947 */ /* 0x000fea0003800000 */
.L_x_40211:
        /* <DEDUP_REMOVED lines=9> */
.L_x_40216:
[----:B------:R-:W2:Y:S02]  /*7df0*/  LDG.E R2, desc[UR36][R2.64] ;  /* 0x0000002402027981 */ /* 0x000ea4000c1e1900 */
[----:B--2---:R0:W2:Y:S01]  /*7e00*/  I2F.F64 R4, R2 ;  /* 0x0000000200047312 */ /* 0x0040a20000201c00 */
[----:B------:R-:W-:Y:S05]  /*7e10*/  BRA `(.L_x_40214) ;  /* 0x0000000c00407947 */ /* 0x000fea0003800000 */
.L_x_40215:
[----:B------:R-:W2:Y:S02]  /*7e20*/  LDG.E.U16 R2, desc[UR36][R2.64] ;  /* 0x0000002402027981 */ /* 0x000ea4000c1e1500 */
[----:B--2---:R0:W2:Y:S01]  /*7e30*/  I2F.F64.S16 R4, R2 ;  /* 0x0000000200047312 */ /* 0x0040a20000101c00 */
[----:B------:R-:W-:Y:S05]  /*7e40*/  BRA `(.L_x_40214) ;  /* 0x0000000c00347947 */ /* 0x000fea0003800000 */
.L_x_40210:
        /* <DEDUP_REMOVED lines=10> */
.L_x_40218:
[----:B------:R-:W2:Y:S02]  /*7ef0*/  LDG.E.U16 R0, desc[UR36][R2.64] ;  /* 0x0000002402007981 */ /* 0x000ea4000c1e1500 */
[----:B--2---:R-:W-:-:S05]  /*7f00*/  HADD2.F32 R0, -RZ, R0.H0_H0 ;  /* 0x20000000ff007230 */ /* 0x004fca0000004100 */
[----:B------:R-:W-:-:S04]  /*7f10*/  FMUL.FTZ R0, R0, 1 ;  /* 0x3f80000000007820 */ /* 0x000fc80000410000 */
[----:B------:R0:W2:Y:S01]  /*7f20*/  F2F.F64.F32 R4, R0 ;  /* 0x0000000000047310 */ /* 0x0000a20000201800 */
[----:B------:R-:W-:Y:S05]  /*7f30*/  BRA `(.L_x_40214) ;  /* 0x0000000800f87947 */ /* 0x000fea0003800000 */
.L_x_40217:
        /* <DEDUP_REMOVED lines=10> */
.L_x_40220:
[----:B------:R-:W2:Y:S02]  /*7fe0*/  LDG.E.U16 R2, desc[UR36][R2.64] ;  /* 0x0000002402027981 */ /* 0x000ea4000c1e1500 */
[----:B--2---:R-:W-:-:S05]  /*7ff0*/  HADD2.F32 R0, -RZ, R2.H0_H0 ;  /* 0x20000002ff007230 */ /* 0x004fca0000004100 */
[----:B------:R-:W-:-:S04]  /*8000*/  FMUL.FTZ R0, R0, 1 ;  /* 0x3f80000000007820 */ /* 0x000fc80000410000 */
[----:B------:R0:W2:Y:S01]  /*8010*/  F2F.F64.F32 R4, R0 ;  /* 0x0000000000047310 */ /* 0x0000a20000201800 */
[----:B------:R-:W-:Y:S05]  /*8020*/  BRA `(.L_x_40214) ;  /* 0x0000000800bc7947 */ /* 0x000fea0003800000 */
.L_x_40219:
[----:B------:R0:W5:Y:S01]  /*8030*/  LDG.E.64 R4, desc[UR36][R2.64] ;  /* 0x0000002402047981 */ /* 0x000162000c1e1b00 */
[----:B------:R-:W-:Y:S05]  /*8040*/  BRA `(.L_x_40214) ;  /* 0x0000000800b47947 */ /* 0x000fea0003800000 */
.L_x_40209:
        /* <DEDUP_REMOVED lines=13> */
.L_x_40223:
[----:B------:R0:W5:Y:S01]  /*8120*/  LDG.E.64 R4, desc[UR36][R2.64] ;  /* 0x0000002402047981 */ /* 0x000162000c1e1b00 */
[----:B------:R-:W-:Y:S05]  /*8130*/  BRA `(.L_x_40214) ;  /* 0x0000000800787947 */ /* 0x000fea0003800000 */
.L_x_40222:
        /* <DEDUP_REMOVED lines=28> */
.L_x_40225:
        /* <DEDUP_REMOVED lines=15> */
.L_x_40224:
[----:B------:R-:W2:Y:S02]  /*83f0*/  LDG.E.U16 R0, desc[UR36][R2.64] ;  /* 0x0000002402007981 */ /* 0x000ea4000c1e1500 */
[----:B--2---:R-:W-:-:S04]  /*8400*/  IMAD.U32 R0, R0, 0x10000, RZ ;  /* 0x0001000000007824 */ /* 0x004fc800078e00ff */
[----:B------:R-:W-:-:S04]  /*8410*/  FMUL.FTZ R0, R0, 1 ;  /* 0x3f80000000007820 */ /* 0x000fc80000410000 */
[----:B------:R0:W2:Y:S01]  /*8420*/  F2F.F64.F32 R4, R0 ;  /* 0x0000000000047310 */ /* 0x0000a20000201800 */
[----:B------:R-:W-:Y:S05]  /*8430*/  BRA `(.L_x_40214) ;  /* 0x0000000400b87947 */ /* 0x000fea0003800000 */
.L_x_40221:
        /* <DEDUP_REMOVED lines=11> */
.L_x_40228:
        /* <DEDUP_REMOVED lines=21> */
.L_x_40232:
[----:B------:R-:W-:Y:S05]  /*8640*/  BSYNC B1 ;  /* 0x0000000000017941 */ /* 0x000fea0003800000 */
.L_x_40231:
[----:B------:R-:W-:Y:S01]  /*8650*/  LEA R3, R0, 0x3b800000, 0x17 ;  /* 0x3b80000000037811 */ /* 0x000fe200078eb8ff */
[----:B------:R-:W-:-:S05]  /*8660*/  IMAD.SHL.U32 R0, R2, 0x100000, RZ ;  /* 0x0010000002007824 */ /* 0x000fca00078e00ff */
[----:B------:R-:W-:-:S07]  /*8670*/  LOP3.LUT R0, R3, R0, R4, 0xfe, !PT ;  /* 0x0000000003007212 */ /* 0x000fce00078efe04 */
.L_x_40230:
[----:B------:R-:W-:Y:S05]  /*8680*/  BSYNC B0 ;  /* 0x0000000000007941 */ /* 0x000fea0003800000 */
.L_x_40229:
[----:B------:R-:W-:-:S04]  /*8690*/  FMUL.FTZ R0, R0, 1 ;  /* 0x3f80000000007820 */ /* 0x000fc80000410000 */
[----:B------:R0:W2:Y:S01]  /*86a0*/  F2F.F64.F32 R4, R0 ;  /* 0x0000000000047310 */ /* 0x0000a20000201800 */
[----:B------:R-:W-:Y:S05]  /*86b0*/  BRA `(.L_x_40214) ;  /* 0x0000000400187947 */ /* 0x000fea0003800000 */
.L_x_40227:
        /* <DEDUP_REMOVED lines=21> */
.L_x_40236:
[----:B------:R-:W-:Y:S05]  /*8810*/  BSYNC B1 ;  /* 0x0000000000017941 */ /* 0x000fea0003800000 */
.L_x_40235:
[----:B------:R-:W-:Y:S01]  /*8820*/  LEA R3, R0, 0x37800000, 0x17 ;  /* 0x3780000000037811 */ /* 0x000fe200078eb8ff */
[----:B------:R-:W-:-:S05]  /*8830*/  IMAD.SHL.U32 R0, R2, 0x200000, RZ ;  /* 0x0020000002007824 */ /* 0x000fca00078e00ff */
[----:B------:R-:W-:-:S07]  /*8840*/  LOP3.LUT R0, R3, R0, R4, 0xfe, !PT ;  /* 0x0000000003007212 */ /* 0x000fce00078efe04 */
.L_x_40234:
[----:B------:R-:W-:Y:S05]  /*8850*/  BSYNC B0 ;  /* 0x0000000000007941 */ /* 0x000fea0003800000 */
.L_x_40233:
[----:B------:R-:W-:-:S04]  /*8860*/  FMUL.FTZ R0, R0, 1 ;  /* 0x3f80000000007820 */ /* 0x000fc80000410000 */
[----:B------:R0:W2:Y:S01]  /*8870*/  F2F.F64.F32 R4, R0 ;  /* 0x0000000000047310 */ /* 0x0000a20000201800 */
[----:B------:R-:W-:Y:S05]  /*8880*/  BRA `(.L_x_40214) ;  /* 0x0000000000a47947 */ /* 0x000fea0003800000 */
.L_x_40226:
        /* <DEDUP_REMOVED lines=14> */
.L_x_40240:
[----:B------:R-:W-:Y:S05]  /*8970*/  BSYNC B0 ;  /* 0x0000000000007941 */ /* 0x000fea0003800000 */
.L_x_40239:
[----:B------:R-:W-:-:S04]  /*8980*/  FMUL.FTZ R0, R0, 1 ;  /* 0x3f80000000007820 */ /* 0x000fc80000410000 */
[----:B------:R0:W2:Y:S01]  /*8990*/  F2F.F64.F32 R4, R0 ;  /* 0x0000000000047310 */ /* 0x0000a20000201800 */
[----:B------:R-:W-:Y:S05]  /*89a0*/  BRA `(.L_x_40214) ;  /* 0x00000000005c7947 */ /* 0x000fea0003800000 */
.L_x_40213:
        /* <DEDUP_REMOVED lines=16> */
.L_x_40241:
[----:B------:R-:W-:Y:S01]  /*8ab0*/  CS2R R4, SRZ ;  /* 0x0000000000047805 */ /* 0x000fe2000001ff00 */
[----:B------:R-:W-:Y:S06]  /*8ac0*/  BRA `(.L_x_40214) ;  /* 0x0000000000147947 */ /* 0x000fec0003800000 */
.L_x_40238:
[----:B------:R-:W2:Y:S02]  /*8ad0*/  LDG.E.64 R4, desc[UR36][R2.64] ;  /* 0x0000002402047981 */ /* 0x000ea4000c1e1b00 */
[----:B--2---:R-:W0:Y:S01]  /*8ae0*/  I2F.F64.U64 R4, R4 ;  /* 0x0000000400047312 */ /* 0x004e220000301800 */
[----:B------:R-:W-:Y:S05]  /*8af0*/  BRA `(.L_x_40214) ;  /* 0x0000000000087947 */ /* 0x000fea0003800000 */
.L_x_40237:
[----:B------:R-:W2:Y:S02]  /*8b00*/  LDG.E R2, desc[UR36][R2.64] ;  /* 0x0000002402027981 */ /* 0x000ea4000c1e1900 */
[----:B--2---:R0:W2:Y:S02]  /*8b10*/  I2F.F64.U32 R4, R2 ;  /* 0x0000000200047312 */ /* 0x0040a40000201800 */
.L_x_40214:
        /* <DEDUP_REMOVED lines=38> */
.L_x_40247:
        /* <DEDUP_REMOVED lines=12> */
.L_x_40246:
[----:B------:R-:W-:Y:S05]  /*8e40*/  BSYNC B1 ;  /* 0x0000000000017941 */ /* 0x000fea0003800000 */
.L_x_40245:
        /* <DEDUP_REMOVED lines=13> */
.L_x_40253:
        /* <DEDUP_REMOVED lines=33> */
.L_x_40252:
[----:B------:R-:W-:-:S07]  /*9130*/  IMAD.MOV.U32 R6, RZ, RZ, R12 ;  /* 0x000000ffff067224 */ /* 0x000fce00078e000c */
.L_x_40251:
[----:B------:R-:W-:Y:S05]  /*9140*/  BSYNC B2 ;  /* 0x0000000000027941 */ /* 0x000fea0003800000 */
.L_x_40250:
[----:B------:R-:W-:-:S13]  /*9150*/  ISETP.GE.U32.AND P0, PT, R9, 0xc, PT ;  /* 0x0000000c0900780c */ /* 0x000fda0003f06070 */
[----:B------:R-:W-:Y:S05]  /*9160*/  @!P0 BRA `(.L_x_40249) ;  /* 0x0000000400d88947 */ /* 0x000fea0003800000 */
[----:B------:R-:W-:Y:S01]  /*9170*/  BSSY B2, `(.L_x_40254) ;  /* 0x0000074000027945 */ /* 0x000fe20003800000 */
.L_x_40255:
        /* <DEDUP_REMOVED lines=116> */
.L_x_40254:
[----:B------:R-:W-:-:S07]  /*98c0*/  IMAD.MOV.U32 R13, RZ, RZ, R9 ;  /* 0x000000ffff0d7224 */ /* 0x000fce00078e0009 */
.L_x_40249:
[----:B------:R-:W-:Y:S05]  /*98d0*/  BSYNC B1 ;  /* 0x0000000000017941 */ /* 0x000fea0003800000 */
.L_x_40248:
        /* <DEDUP_REMOVED lines=20> */
.L_x_40257:
[----:B------:R-:W-:Y:S05]  /*9a20*/  BSYNC B1 ;  /* 0x0000000000017941 */ /* 0x000fea0003800000 */
.L_x_40256:
[----:B------:R-:W-:-:S05]  /*9a30*/  IMAD.MOV.U32 R9, RZ, RZ, R11 ;  /* 0x000000ffff097224 */ /* 0x000fca00078e000b */
[----:B------:R-:W-:Y:S01]  /*9a40*/  LOP3.LUT R9, R9, 0x80000000, R19, 0xb8, !PT ;  /* 0x8000000009097812 */ /* 0x000fe200078eb813 */
[----:B------:R-:W-:Y:S06]  /*9a50*/  BRA `(.L_x_40244) ;  /* 0x0000000000187947 */ /* 0x000fec0003800000 */
.L_x_40243:
[----:B------:R-:W-:-:S06]  /*9a60*/  DSETP.GTU.AND P0, PT, R2, +INF , PT ;  /* 0x7ff000000200742a */ /* 0x000fcc0003f0c000 */
[----:B------:R-:W-:-:S14]  /*9a70*/  DSETP.LE.AND P0, PT, R6, +INF , !P0 ;  /* 0x7ff000000600742a */ /* 0x000fdc0004703000 */
[----:B------:R-:W-:Y:S02]  /*9a80*/  @P0 DSETP.NEU.AND P1, PT, R6, +INF , PT ;  /* 0x7ff000000600042a */ /* 0x000fe40003f2d000 */
[----:B------:R-:W-:-:S06]  /*9a90*/  @!P0 DADD R8, R4, R18 ;  /* 0x0000000004088229 */ /* 0x000fcc0000000012 */
[----:B------:R-:W-:Y:S02]  /*9aa0*/  @P0 FSEL R8, R18, RZ, P1 ;  /* 0x000000ff12080208 */ /* 0x000fe40000800000 */
[----:B------:R-:W-:-:S07]  /*9ab0*/  @P0 FSEL R9, R19, -QNAN , P1 ;  /* 0xfff8000013090808 */ /* 0x000fce0000800000 */
.L_x_40244:
[----:B------:R-:W-:Y:S05]  /*9ac0*/  BSYNC B0 ;  /* 0x0000000000007941 */ /* 0x000fea0003800000 */
.L_x_40242:
        /* <DEDUP_REMOVED lines=21> */
.L_x_40261:
[----:B------:R-:W0:Y:S02]  /*9c20*/  F2I.S64.F64.TRUNC R4, R4 ;  /* 0x0000000400047311 */ /* 0x000e24000030d900 */
[----:B0-----:R-:W-:-:S05]  /*9c30*/  IMAD.MOV.U32 R3, RZ, RZ, R4 ;  /* 0x000000ffff037224 */ /* 0x001fca00078e0004 */
[----:B------:R0:W-:Y:S01]  /*9c40*/  STG.E.U8 desc[UR36][R16.64], R3 ;  /* 0x0000000310007986 */ /* 0x0001e2000c101124 */
[----:B------:R-:W-:Y:S05]  /*9c50*/  BRA `(.L_x_40263) ;  /* 0x0000000c00f87947 */ /* 0x000fea0003800000 */
.L_x_40260:
        /* <DEDUP_REMOVED lines=9> */
.L_x_40265:
[----:B------:R-:W0:Y:S02]  /*9cf0*/  F2I.F64.TRUNC R5, R4 ;  /* 0x0000000400057311 */ /* 0x000e24000030d100 */
[----:B0-----:R0:W-:Y:S01]  /*9d00*/  STG.E desc[UR36][R16.64], R5 ;  /* 0x0000000510007986 */ /* 0x0011e2000c101924 */
[----:B------:R-:W-:Y:S05]  /*9d10*/  BRA `(.L_x_40263) ;  /* 0x0000000c00c87947 */ /* 0x000fea0003800000 */
.L_x_40264:
[----:B------:R-:W0:Y:S02]  /*9d20*/  F2I.F64.TRUNC R5, R4 ;  /* 0x0000000400057311 */ /* 0x000e24000030d100 */
[----:B0-----:R0:W-:Y:S01]  /*9d30*/  STG.E.U16 desc[UR36][R16.64], R5 ;  /* 0x0000000510007986 */ /* 0x0011e2000c101524 */
[----:B------:R-:W-:Y:S05]  /*9d40*/  BRA `(.L_x_40263) ;  /* 0x0000000c00bc7947 */ /* 0x000fea0003800000 */
.L_x_40259:
        /* <DEDUP_REMOVED lines=13> */
.L_x_40267:
        /* <DEDUP_REMOVED lines=8> */
.L_x_40266:
        /* <DEDUP_REMOVED lines=14> */
.L_x_40269:
        /* <DEDUP_REMOVED lines=9> */
.L_x_40268:
[----:B------:R0:W-:Y:S01]  /*a010*/  STG.E.64 desc[UR36][R16.64], R4 ;  /* 0x0000000410007986 */ /* 0x0001e2000c101b24 */
[----:B------:R-:W-:Y:S05]  /*a020*/  BRA `(.L_x_40263) ;  /* 0x0000000c00047947 */ /* 0x000fea0003800000 */
.L_x_40258:
        /* <DEDUP_REMOVED lines=12> */
.L_x_40272:
[----:B------:R-:W-:-:S05]  /*a0f0*/  CS2R R6, SRZ ;  /* 0x0000000000067805 */ /* 0x000fca000001ff00 */
[----:B------:R0:W-:Y:S01]  /*a100*/  STG.E.128 desc[UR36][R16.64], R4 ;  /* 0x0000000410007986 */ /* 0x0001e2000c101d24 */
[----:B------:R-:W-:Y:S05]  /*a110*/  BRA `(.L_x_40263) ;  /* 0x0000000800c87947 */ /* 0x000fea0003800000 */
.L_x_40271:
        /* <DEDUP_REMOVED lines=25> */
.L_x_40276:
[----:B------:R-:W-:Y:S05]  /*a2b0*/  BSYNC B0 ;  /* 0x0000000000007941 */ /* 0x000fea0003800000 */
.L_x_40275:
[----:B------:R-:W-:-:S05]  /*a2c0*/  LOP3.LUT R3, R0, R3, RZ, 0xfc, !PT ;  /* 0x0000000300037212 */ /* 0x000fca00078efcff */
[----:B------:R0:W-:Y:S01]  /*a2d0*/  STG.E.U8 desc[UR36][R16.64], R3 ;  /* 0x0000000310007986 */ /* 0x0001e2000c101124 */
[----:B------:R-:W-:Y:S05]  /*a2e0*/  BRA `(.L_x_40263) ;  /* 0x0000000800547947 */ /* 0x000fea0003800000 */
.L_x_40274:
        /* <DEDUP_REMOVED lines=17> */
.L_x_40278:
[----:B------:R-:W-:Y:S01]  /*a400*/  IMAD.MOV.U32 R0, RZ, RZ, 0x7f ;  /* 0x0000007fff007424 */ /* 0x000fe200078e00ff */
[----:B------:R-:W-:-:S04]  /*a410*/  ISETP.GT.U32.AND P0, PT, R2, 0x7f800000, PT ;  /* 0x7f8000000200780c */ /* 0x000fc80003f04070 */
[----:B------:R-:W-:-:S09]  /*a420*/  SEL R0, R0, 0x7c, P0 ;  /* 0x0000007c00007807 */ /* 0x000fd20000000000 */
.L_x_40279:
[----:B------:R-:W-:Y:S05]  /*a430*/  BSYNC B0 ;  /* 0x0000000000007941 */ /* 0x000fea0003800000 */
.L_x_40277:
[----:B------:R-:W-:-:S04]  /*a440*/  LOP3.LUT R2, R3, 0x80000000, RZ, 0xc0, !PT ;  /* 0x8000000003027812 */ /* 0x000fc800078ec0ff */
[----:B------:R-:W-:-:S04]  /*a450*/  SHF.R.U32.HI R3, RZ, 0x18, R2 ;  /* 0x00000018ff037819 */ /* 0x000fc80000011602 */
[----:B------:R-:W-:-:S05]  /*a460*/  LOP3.LUT R3, R0, R3, RZ, 0xfc, !PT ;  /* 0x0000000300037212 */ /* 0x000fca00078efcff */
[----:B------:R0:W-:Y:S01]  /*a470*/  STG.E.U8 desc[UR36][R16.64], R3 ;  /* 0x0000000310007986 */ /* 0x0001e2000c101124 */
[----:B------:R-:W-:Y:S05]  /*a480*/  BRA `(.L_x_40263) ;  /* 0x0000000400ec7947 */ /* 0x000fea0003800000 */
.L_x_40273:
        /* <DEDUP_REMOVED lines=8> */
.L_x_40270:
        /* <DEDUP_REMOVED lines=11> */
.L_x_40282:
        /* <DEDUP_REMOVED lines=21> */
.L_x_40285:
[----:B------:R-:W-:-:S04]  /*a710*/  LOP3.LUT R2, R3, 0x80000000, RZ, 0xc0, !PT ;  /* 0x8000000003027812 */ /* 0x000fc800078ec0ff */
[----:B------:R-:W-:-:S04]  /*a720*/  SHF.R.U32.HI R3, RZ, 0x18, R2 ;  /* 0x00000018ff037819 */ /* 0x000fc80000011602 */
[----:B------:R-:W-:-:S04]  /*a730*/  LOP3.LUT R0, R0, R3, RZ, 0xfc, !PT ;  /* 0x0000000300007212 */ /* 0x000fc800078efcff */
[----:B------:R-:W-:-:S07]  /*a740*/  PRMT R8, R0, 0x7610, R8 ;  /* 0x0000761000087816 */ /* 0x000fce0000000008 */
.L_x_40284:
[----:B------:R-:W-:Y:S05]  /*a750*/  BSYNC B0 ;  /* 0x0000000000007941 */ /* 0x000fea0003800000 */
.L_x_40283:
[----:B------:R3:W-:Y:S01]  /*a760*/  STG.E.U8 desc[UR36][R16.64], R8 ;  /* 0x0000000810007986 */ /* 0x0007e2000c101124 */
[----:B------:R-:W-:Y:S05]  /*a770*/  BRA `(.L_x_40263) ;  /* 0x0000000400307947 */ /* 0x000fea0003800000 */
.L_x_40281:
        /* <DEDUP_REMOVED lines=21> */
.L_x_40288:
[----:B------:R-:W-:-:S04]  /*a8d0*/  LOP3.LUT R2, R3, 0x80000000, RZ, 0xc0, !PT ;  /* 0x8000000003027812 */ /* 0x000fc800078ec0ff */
[----:B------:R-:W-:-:S04]  /*a8e0*/  SHF.R.U32.HI R3, RZ, 0x18, R2 ;  /* 0x00000018ff037819 */ /* 0x000fc80000011602 */
[----:B------:R-:W-:-:S04]  /*a8f0*/  LOP3.LUT R0, R0, R3, RZ, 0xfc, !PT ;  /* 0x0000000300007212 */ /* 0x000fc800078efcff */
[----:B------:R-:W-:-:S07]  /*a900*/  PRMT R8, R0, 0x7610, R8 ;  /* 0x0000761000087816 */ /* 0x000fce0000000008 */
.L_x_40287:
[----:B------:R-:W-:Y:S05]  /*a910*/  BSYNC B0 ;  /* 0x0000000000007941 */ /* 0x000fea0003800000 */
.L_x_40286:
[----:B------:R0:W-:Y:S01]  /*a920*/  STG.E.U8 desc[UR36][R16.64], R8 ;  /* 0x0000000810007986 */ /* 0x0001e2000c101124 */
[----:B------:R-:W-:Y:S05]  /*a930*/  BRA `(.L_x_40263) ;  /* 0x0000000000c07947 */ /* 0x000fea0003800000 */
.L_x_40280:
        /* <DEDUP_REMOVED lines=26> */
.L_x_40262:
        /* <DEDUP_REMOVED lines=16> */
.L_x_40291:
[----:B------:R-:W-:Y:S05]  /*abe0*/  BRA `(.L_x_40263) ;  /* 0x0000000000147947 */ /* 0x000fea0003800000 */
.L_x_40290:
[----:B------:R-:W0:Y:S02]  /*abf0*/  F2I.U64.F64.TRUNC R4, R4 ;  /* 0x0000000400047311 */ /* 0x000e24000030d800 */
[----:B0-----:R1:W-:Y:S01]  /*ac00*/  STG.E.64 desc[UR36][R16.64], R4 ;  /* 0x0000000410007986 */ /* 0x0013e2000c101b24 */
[----:B------:R-:W-:Y:S05]  /*ac10*/  BRA `(.L_x_40263) ;  /* 0x0000000000087947 */ /* 0x000fea0003800000 */
.L_x_40289:
[----:B------:R-:W0:Y:S02]  /*ac20*/  F2I.U32.F64.TRUNC R5, R4 ;  /* 0x0000000400057311 */ /* 0x000e24000030d000 */
[----:B0-----:R0:W-:Y:S02]  /*ac30*/  STG.E desc[UR36][R16.64], R5 ;  /* 0x0000000510007986 */ /* 0x0011e4000c101924 */
.L_x_40263:
[----:B------:R-:W-:-:S07]  /*ac40*/  VIADD R23, R23, 0x80 ;  /* 0x0000008017177836 */ /* 0x000fce0000000000 */
.L_x_40174:
[----:B------:R-:W-:Y:S05]  /*ac50*/  BSYNC B6 ;  /* 0x0000000000067941 */ /* 0x000fea0003800000 */
.L_x_40173:
        /* <DEDUP_REMOVED lines=358> */
.L_x_40294:
        /* <DEDUP_REMOVED lines=21> */
.L_x_40298:
[----:B------:R-:W2:Y:S02]  /*c410*/  LDG.E.U8 R2, desc[UR36][R2.64] ;  /* 0x0000002402027981 */ /* 0x000ea4000c1e1100 */
[----:B--2---:R0:W1:Y:S01]  /*c420*/  I2F.F64.U16 R18, R2 ;  /* 0x0000000200127312 */ /* 0x0040620000101800 */
[----:B------:R-:W-:Y:S05]  /*c430*/  BRA `(.L_x_40300) ;  /* 0x0000000c00707947 */ /* 0x000fea0003800000 */
.L_x_40297:
        /* <DEDUP_REMOVED lines=9> */
.L_x_40302:
[----:B------:R-:W2:Y:S02]  /*c4d0*/  LDG.E R2, desc[UR36][R2.64] ;  /* 0x0000002402027981 */ /* 0x000ea4000c1e1900 */
[----:B--2---:R0:W1:Y:S01]  /*c4e0*/  I2F.F64 R18, R2 ;  /* 0x0000000200127312 */ /* 0x0040620000201c00 */
[----:B------:R-:W-:Y:S05]  /*c4f0*/  BRA `(.L_x_40300) ;  /* 0x0000000c00407947 */ /* 0x000fea0003800000 */
.L_x_40301:
[----:B------:R-:W2:Y:S02]  /*c500*/  LDG.E.U16 R2, desc[UR36][R2.64] ;  /* 0x0000002402027981 */ /* 0x000ea4000c1e1500 */
[----:B--2---:R0:W1:Y:S01]  /*c510*/  I2F.F64.S16 R18, R2 ;  /* 0x0000000200127312 */ /* 0x0040620000101c00 */
[----:B------:R-:W-:Y:S05]  /*c520*/  BRA `(.L_x_40300) ;  /* 0x0000000c00347947 */ /* 0x000fea0003800000 */
.L_x_40296:
        /* <DEDUP_REMOVED lines=10> */
.L_x_40304:
[----:B------:R-:W2:Y:S02]  /*c5d0*/  LDG.E.U16 R0, desc[UR36][R2.64] ;  /* 0x0000002402007981 */ /* 0x000ea4000c1e1500 */
[----:B--2---:R-:W-:-:S05]  /*c5e0*/  HADD2.F32 R0, -RZ, R0.H0_H0 ;  /* 0x20000000ff007230 */ /* 0x004fca0000004100 */
[----:B------:R-:W-:-:S04]  /*c5f0*/  FMUL.FTZ R0, R0, 1 ;  /* 0x3f80000000007820 */ /* 0x000fc80000410000 */
[----:B------:R0:W1:Y:S01]  /*c600*/  F2F.F64.F32 R18, R0 ;  /* 0x0000000000127310 */ /* 0x0000620000201800 */
[----:B------:R-:W-:Y:S05]  /*c610*/  BRA `(.L_x_40300) ;  /* 0x0000000800f87947 */ /* 0x000fea0003800000 */
.L_x_40303:
        /* <DEDUP_REMOVED lines=10> */
.L_x_40306:
[----:B------:R-:W2:Y:S02]  /*c6c0*/  LDG.E.U16 R2, desc[UR36][R2.64] ;  /* 0x0000002402027981 */ /* 0x000ea4000c1e1500 */
[----:B--2---:R-:W-:-:S05]  /*c6d0*/  HADD2.F32 R0, -RZ, R2.H0_H0 ;  /* 0x20000002ff007230 */ /* 0x004fca0000004100 */
[----:B------:R-:W-:-:S04]  /*c6e0*/  FMUL.FTZ R0, R0, 1 ;  /* 0x3f80000000007820 */ /* 0x000fc80000410000 */
[----:B------:R3:W4:Y:S01]  /*c6f0*/  F2F.F64.F32 R18, R0 ;  /* 0x0000000000127310 */ /* 0x0007220000201800 */
[----:B------:R-:W-:Y:S05]  /*c700*/  BRA `(.L_x_40300) ;  /* 0x0000000800bc7947 */ /* 0x000fea0003800000 */
.L_x_40305:
[----:B------:R0:W5:Y:S01]  /*c710*/  LDG.E.64 R18, desc[UR36][R2.64] ;  /* 0x0000002402127981 */ /* 0x000162000c1e1b00 */
[----:B------:R-:W-:Y:S05]  /*c720*/  BRA `(.L_x_40300) ;  /* 0x0000000800b47947 */ /* 0x000fea0003800000 */
.L_x_40295:
        /* <DEDUP_REMOVED lines=13> */
.L_x_40309:
[----:B------:R0:W5:Y:S01]  /*c800*/  LDG.E.64 R18, desc[UR36][R2.64] ;  /* 0x0000002402127981 */ /* 0x000162000c1e1b00 */
[----:B------:R-:W-:Y:S05]  /*c810*/  BRA `(.L_x_40300) ;  /* 0x0000000800787947 */ /* 0x000fea0003800000 */
.L_x_40308:
        /* <DEDUP_REMOVED lines=28> */
.L_x_40311:
        /* <DEDUP_REMOVED lines=15> */
.L_x_40310:
[----:B------:R-:W2:Y:S02]  /*cad0*/  LDG.E.U16 R0, desc[UR36][R2.64] ;  /* 0x0000002402007981 */ /* 0x000ea4000c1e1500 */
[----:B--2---:R-:W-:-:S04]  /*cae0*/  IMAD.U32 R0, R0, 0x10000, RZ ;  /* 0x0001000000007824 */ /* 0x004fc800078e00ff */
[----:B------:R-:W-:-:S04]  /*caf0*/  FMUL.FTZ R0, R0, 1 ;  /* 0x3f80000000007820 */ /* 0x000fc80000410000 */
[----:B------:R0:W1:Y:S01]  /*cb00*/  F2F.F64.F32 R18, R0 ;  /* 0x0000000000127310 */ /* 0x0000620000201800 */
[----:B------:R-:W-:Y:S05]  /*cb10*/  BRA `(.L_x_40300) ;  /* 0x0000000400b87947 */ /* 0x000fea0003800000 */
.L_x_40307:
        /* <DEDUP_REMOVED lines=11> */
.L_x_40314:
        /* <DEDUP_REMOVED lines=21> */
.L_x_40318:
[----:B------:R-:W-:Y:S05]  /*cd20*/  BSYNC B1 ;  /* 0x0000000000017941 */ /* 0x000fea0003800000 */
.L_x_40317:
[----:B------:R-:W-:Y:S01]  /*cd30*/  LEA R3, R0, 0x3b800000, 0x17 ;  /* 0x3b80000000037811 */ /* 0x000fe200078eb8ff */
[----:B------:R-:W-:-:S05]  /*cd40*/  IMAD.SHL.U32 R0, R2, 0x100000, RZ ;  /* 0x0010000002007824 */ /* 0x000fca00078e00ff */
[----:B------:R-:W-:-:S07]  /*cd50*/  LOP3.LUT R0, R3, R0, R4, 0xfe, !PT ;  /* 0x0000000003007212 */ /* 0x000fce00078efe04 */
.L_x_40316:
[----:B------:R-:W-:Y:S05]  /*cd60*/  BSYNC B0 ;  /* 0x0000000000007941 */ /* 0x000fea0003800000 */
.L_x_40315:
[----:B------:R-:W-:-:S04]  /*cd70*/  FMUL.FTZ R0, R0, 1 ;  /* 0x3f80000000007820 */ /* 0x000fc80000410000 */
[----:B------:R0:W1:Y:S01]  /*cd80*/  F2F.F64.F32 R18, R0 ;  /* 0x0000000000127310 */ /* 0x0000620000201800 */
[----:B------:R-:W-:Y:S05]  /*cd90*/  BRA `(.L_x_40300) ;  /* 0x0000000400187947 */ /* 0x000fea0003800000 */
.L_x_40313:
        /* <DEDUP_REMOVED lines=21> */
.L_x_40322:
[----:B------:R-:W-:Y:S05]  /*cef0*/  BSYNC B1 ;  /* 0x0000000000017941 */ /* 0x000fea0003800000 */
.L_x_40321:
[----:B------:R-:W-:Y:S01]  /*cf00*/  LEA R3, R0, 0x37800000, 0x17 ;  /* 0x3780000000037811 */ /* 0x000fe200078eb8ff */
[----:B------:R-:W-:-:S05]  /*cf10*/  IMAD.SHL.U32 R0, R2, 0x200000, RZ ;  /* 0x0020000002007824 */ /* 0x000fca00078e00ff */
[----:B------:R-:W-:-:S07]  /*cf20*/  LOP3.LUT R0, R3, R0, R4, 0xfe, !PT ;  /* 0x0000000003007212 */ /* 0x000fce00078efe04 */
.L_x_40320:
[----:B------:R-:W-:Y:S05]  /*cf30*/  BSYNC B0 ;  /* 0x0000000000007941 */ /* 0x000fea0003800000 */
.L_x_40319:
[----:B------:R-:W-:-:S04]  /*cf40*/  FMUL.FTZ R0, R0, 1 ;  /* 0x3f80000000007820 */ /* 0x000fc80000410000 */
[----:B------:R0:W1:Y:S01]  /*cf50*/  F2F.F64.F32 R18, R0 ;  /* 0x0000000000127310 */ /* 0x0000620000201800 */
[----:B------:R-:W-:Y:S05]  /*cf60*/  BRA `(.L_x_40300) ;  /* 0x0000000000a47947 */ /* 0x000fea0003800000 */
.L_x_40312:
        /* <DEDUP_REMOVED lines=14> */
.L_x_40326:
[----:B------:R-:W-:Y:S05]  /*d050*/  BSYNC B0 ;  /* 0x0000000000007941 */ /* 0x000fea0003800000 */
.L_x_40325:
[----:B------:R-:W-:-:S04]  /*d060*/  FMUL.FTZ R0, R0, 1 ;  /* 0x3f80000000007820 */ /* 0x000fc80000410000 */
[----:B------:R0:W1:Y:S01]  /*d070*/  F2F.F64.F32 R18, R0 ;  /* 0x0000000000127310 */ /* 0x0000620000201800 */
[----:B------:R-:W-:Y:S05]  /*d080*/  BRA `(.L_x_40300) ;  /* 0x00000000005c7947 */ /* 0x000fea0003800000 */
.L_x_40299:
        /* <DEDUP_REMOVED lines=16> */
.L_x_40327:
[----:B------:R-:W-:Y:S01]  /*d190*/  CS2R R18, SRZ ;  /* 0x0000000000127805 */ /* 0x000fe2000001ff00 */
[----:B------:R-:W-:Y:S06]  /*d1a0*/  BRA `(.L_x_40300) ;  /* 0x0000000000147947 */ /* 0x000fec0003800000 */
.L_x_40324:
[----:B------:R-:W2:Y:S02]  /*d1b0*/  LDG.E.64 R18, desc[UR36][R2.64] ;  /* 0x0000002402127981 */ /* 0x000ea4000c1e1b00 */
[----:B--2---:R-:W0:Y:S01]  /*d1c0*/  I2F.F64.U64 R18, R18 ;  /* 0x0000001200127312 */ /* 0x004e220000301800 */
[----:B------:R-:W-:Y:S05]  /*d1d0*/  BRA `(.L_x_40300) ;  /* 0x0000000000087947 */ /* 0x000fea0003800000 */
.L_x_40323:
[----:B------:R-:W2:Y:S02]  /*d1e0*/  LDG.E R2, desc[UR36][R2.64] ;  /* 0x0000002402027981 */ /* 0x000ea4000c1e1900 */
[----:B--2---:R0:W1:Y:S02]  /*d1f0*/  I2F.F64.U32 R18, R2 ;  /* 0x0000000200127312 */ /* 0x0040640000201800 */
.L_x_40300:
[----:B0-----:R-:W3:Y:S01]  /*d200*/  LDC.U8 R4, c[0x0][0x493] ;  /* 0x000124c0ff047b82 */ /* 0x001ee20000000000 */
[----:B------:R-:W-:Y:S02]  /*d210*/  ULDC.64 UR4, c[0x0][0x488] ;  /* 0x0001220000047ab9 */ /* 0x000fe40000000a00 */
[----:B------:R-:W-:-:S05]  /*d220*/  IADD3 R2, P0, R22, UR4, RZ ;  /* 0x0000000416027c10 */ /* 0x000fca000ff1e0ff */
[----:B------:R-:W-:Y:S01]  /*d230*/  IMAD.X R3, RZ, RZ, UR5, P0 ;  /* 0x00000005ff037e24 */ /* 0x000fe200080e06ff */
        /* <DEDUP_REMOVED lines=14> */
.L_x_40331:
[----:B------:R-:W3:Y:S02]  /*d320*/  LDG.E.U8 R2, desc[UR36][R2.64] ;  /* 0x0000002402027981 */ /* 0x000ee4000c1e1100 */
[----:B---3--:R0:W3:Y:S01]  /*d330*/  I2F.F64.U16 R4, R2 ;  /* 0x0000000200047312 */ /* 0x0080e20000101800 */
[----:B------:R-:W-:Y:S05]  /*d340*/  BRA `(.L_x_40333) ;  /* 0x0000000c00707947 */ /* 0x000fea0003800000 */
.L_x_40330:
        /* <DEDUP_REMOVED lines=9> */
.L_x_40335:
[----:B------:R-:W3:Y:S02]  /*d3e0*/  LDG.E R2, desc[UR36][R2.64] ;  /* 0x0000002402027981 */ /* 0x000ee4000c1e1900 */
[----:B---3--:R0:W3:Y:S01]  /*d3f0*/  I2F.F64 R4, R2 ;  /* 0x0000000200047312 */ /* 0x0080e20000201c00 */
[----:B------:R-:W-:Y:S05]  /*d400*/  BRA `(.L_x_40333) ;  /* 0x0000000c00407947 */ /* 0x000fea0003800000 */
.L_x_40334:
[----:B------:R-:W3:Y:S02]  /*d410*/  LDG.E.U16 R2, desc[UR36][R2.64] ;  /* 0x0000002402027981 */ /* 0x000ee4000c1e1500 */
[----:B---3--:R0:W3:Y:S01]  /*d420*/  I2F.F64.S16 R4, R2 ;  /* 0x0000000200047312 */ /* 0x0080e20000101c00 */
[----:B------:R-:W-:Y:S05]  /*d430*/  BRA `(.L_x_40333) ;  /* 0x0000000c00347947 */ /* 0x000fea0003800000 */
.L_x_40329:
        /* <DEDUP_REMOVED lines=10> */
.L_x_40337:
[----:B------:R-:W3:Y:S02]  /*d4e0*/  LDG.E.U16 R0, desc[UR36][R2.64] ;  /* 0x0000002402007981 */ /* 0x000ee4000c1e1500 */
[----:B---3--:R-:W-:-:S05]  /*d4f0*/  HADD2.F32 R0, -RZ, R0.H0_H0 ;  /* 0x20000000ff007230 */ /* 0x008fca0000004100 */
[----:B------:R-:W-:-:S04]  /*d500*/  FMUL.FTZ R0, R0, 1 ;  /* 0x3f80000000007820 */ /* 0x000fc80000410000 */
[----:B------:R0:W3:Y:S01]  /*d510*/  F2F.F64.F32 R4, R0 ;  /* 0x0000000000047310 */ /* 0x0000e20000201800 */
[----:B------:R-:W-:Y:S05]  /*d520*/  BRA `(.L_x_40333) ;  /* 0x0000000800f87947 */ /* 0x000fea0003800000 */
.L_x_40336:
        /* <DEDUP_REMOVED lines=10> */
.L_x_40339:
[----:B------:R-:W3:Y:S02]  /*d5d0*/  LDG.E.U16 R2, desc[UR36][R2.64] ;  /* 0x0000002402027981 */ /* 0x000ee4000c1e1500 */
[----:B---3--:R-:W-:-:S05]  /*d5e0*/  HADD2.F32 R0, -RZ, R2.H0_H0 ;  /* 0x20000002ff007230 */ /* 0x008fca0000004100 */
[----:B------:R-:W-:-:S04]  /*d5f0*/  FMUL.FTZ R0, R0, 1 ;  /* 0x3f80000000007820 */ /* 0x000fc80000410000 */
[----:B------:R0:W3:Y:S01]  /*d600*/  F2F.F64.F32 R4, R0 ;  /* 0x0000000000047310 */ /* 0x0000e20000201800 */
[----:B------:R-:W-:Y:S05]  /*d610*/  BRA `(.L_x_40333) ;  /* 0x0000000800bc7947 */ /* 0x000fea0003800000 */
.L_x_40338:
[----:B------:R0:W5:Y:S01]  /*d620*/  LDG.E.64 R4, desc[UR36][R2.64] ;  /* 0x0000002402047981 */ /* 0x000162000c1e1b00 */
[----:B------:R-:W-:Y:S05]  /*d630*/  BRA `(.L_x_40333) ;  /* 0x0000000800b47947 */ /* 0x000fea0003800000 */
.L_x_40328:
        /* <DEDUP_REMOVED lines=13> */
.L_x_40342:
[----:B------:R0:W5:Y:S01]  /*d710*/  LDG.E.64 R4, desc[UR36][R2.64] ;  /* 0x0000002402047981 */ /* 0x000162000c1e1b00 */
[----:B------:R-:W-:Y:S05]  /*d720*/  BRA `(.L_x_40333) ;  /* 0x0000000800787947 */ /* 0x000fea0003800000 */
.L_x_40341:
        /* <DEDUP_REMOVED lines=28> */
.L_x_40344:
        /* <DEDUP_REMOVED lines=15> */
.L_x_40343:
[----:B------:R-:W3:Y:S02]  /*d9e0*/  LDG.E.U16 R0, desc[UR36][R2.64] ;  /* 0x0000002402007981 */ /* 0x000ee4000c1e1500 */
[----:B---3--:R-:W-:-:S04]  /*d9f0*/  IMAD.U32 R0, R0, 0x10000, RZ ;  /* 0x0001000000007824 */ /* 0x008fc800078e00ff */
[----:B------:R-:W-:-:S04]  /*da00*/  FMUL.FTZ R0, R0, 1 ;  /* 0x3f80000000007820 */ /* 0x000fc80000410000 */
[----:B------:R0:W3:Y:S01]  /*da10*/  F2F.F64.F32 R4, R0 ;  /* 0x0000000000047310 */ /* 0x0000e20000201800 */
[----:B------:R-:W-:Y:S05]  /*da20*/  BRA `(.L_x_40333) ;  /* 0x0000000400b87947 */ /* 0x000fea0003800000 */
.L_x_40340:
        /* <DEDUP_REMOVED lines=11> */
.L_x_40347:
        /* <DEDUP_REMOVED lines=21> */
.L_x_40351:
[----:B------:R-:W-:Y:S05]  /*dc30*/  BSYNC B1 ;  /* 0x0000000000017941 */ /* 0x000fea0003800000 */
.L_x_40350:
[----:B------:R-:W-:Y:S01]  /*dc40*/  LEA R3, R0, 0x3b800000, 0x17 ;  /* 0x3b80000000037811 */ /* 0x000fe200078eb8ff */
[----:B------:R-:W-:-:S05]  /*dc50*/  IMAD.SHL.U32 R0, R2, 0x100000, RZ ;  /* 0x0010000002007824 */ /* 0x000fca00078e00ff */
[----:B------:R-:W-:-:S07]  /*dc60*/  LOP3.LUT R0, R3, R0, R4, 0xfe, !PT ;  /* 0x0000000003007212 */ /* 0x000fce00078efe04 */
.L_x_40349:
[----:B------:R-:W-:Y:S05]  /*dc70*/  BSYNC B0 ;  /* 0x0000000000007941 */ /* 0x000fea0003800000 */
.L_x_40348:
[----:B------:R-:W-:-:S04]  /*dc80*/  FMUL.FTZ R0, R0, 1 ;  /* 0x3f80000000007820 */ /* 0x000fc80000410000 */
[----:B------:R0:W3:Y:S01]  /*dc90*/  F2F.F64.F32 R4, R0 ;  /* 0x0000000000047310 */ /* 0x0000e20000201800 */
[----:B------:R-:W-:Y:S05]  /*dca0*/  BRA `(.L_x_40333) ;  /* 0x0000000400187947 */ /* 0x000fea0003800000 */
.L_x_40346:
        /* <DEDUP_REMOVED lines=21> */
.L_x_40355:
[----:B------:R-:W-:Y:S05]  /*de00*/  BSYNC B1 ;  /* 0x0000000000017941 */ /* 0x000fea0003800000 */
.L_x_40354:
[----:B------:R-:W-:Y:S01]  /*de10*/  LEA R3, R0, 0x37800000, 0x17 ;  /* 0x3780000000037811 */ /* 0x000fe200078eb8ff */
[----:B------:R-:W-:-:S05]  /*de20*/  IMAD.SHL.U32 R0, R2, 0x200000, RZ ;  /* 0x0020000002007824 */ /* 0x000fca00078e00ff */
[----:B------:R-:W-:-:S07]  /*de30*/  LOP3.LUT R0, R3, R0, R4, 0xfe, !PT ;  /* 0x0000000003007212 */ /* 0x000fce00078efe04 */
.L_x_40353:
[----:B------:R-:W-:Y:S05]  /*de40*/  BSYNC B0 ;  /* 0x0000000000007941 */ /* 0x000fea0003800000 */
.L_x_40352:
[----:B------:R-:W-:-:S04]  /*de50*/  FMUL.FTZ R0, R0, 1 ;  /* 0x3f80000000007820 */ /* 0x000fc80000410000 */
[----:B------:R0:W3:Y:S01]  /*de60*/  F2F.F64.F32 R4, R0 ;  /* 0x0000000000047310 */ /* 0x0000e20000201800 */
[----:B------:R-:W-:Y:S05]  /*de70*/  BRA `(.L_x_40333) ;  /* 0x0000000000a47947 */ /* 0x000fea0003800000 */
.L_x_40345:
        /* <DEDUP_REMOVED lines=14> */
.L_x_40359:
[----:B------:R-:W-:Y:S05]  /*df60*/  BSYNC B0 ;  /* 0x0000000000007941 */ /* 0x000fea0003800000 */
.L_x_40358:
[----:B------:R-:W-:-:S04]  /*df70*/  FMUL.FTZ R0, R0, 1 ;  /* 0x3f80000000007820 */ /* 0x000fc80000410000 */
[----:B------:R0:W3:Y:S01]  /*df80*/  F2F.F64.F32 R4, R0 ;  /* 0x0000000000047310 */ /* 0x0000e20000201800 */
[----:B------:R-:W-:Y:S05]  /*df90*/  BRA `(.L_x_40333) ;  /* 0x00000000005c7947 */ /* 0x000fea0003800000 */
.L_x_40332:
        /* <DEDUP_REMOVED lines=16> */
.L_x_40360:
[----:B------:R-:W-:Y:S01]  /*e0a0*/  CS2R R4, SRZ ;  /* 0x0000000000047805 */ /* 0x000fe2000001ff00 */
[----:B------:R-:W-:Y:S06]  /*e0b0*/  BRA `(.L_x_40333) ;  /* 0x0000000000147947 */ /* 0x000fec0003800000 */
.L_x_40357:
[----:B------:R-:W3:Y:S02]  /*e0c0*/  LDG.E.64 R4, desc[UR36][R2.64] ;  /* 0x0000002402047981 */ /* 0x000ee4000c1e1b00 */
[----:B---3--:R-:W0:Y:S01]  /*e0d0*/  I2F.F64.U64 R4, R4 ;  /* 0x0000000400047312 */ /* 0x008e220000301800 */
[----:B------:R-:W-:Y:S05]  /*e0e0*/  BRA `(.L_x_40333) ;  /* 0x0000000000087947 */ /* 0x000fea0003800000 */
.L_x_40356:
[----:B------:R-:W3:Y:S02]  /*e0f0*/  LDG.E R2, desc[UR36][R2.64] ;  /* 0x0000002402027981 */ /* 0x000ee4000c1e1900 */
[----:B---3--:R0:W3:Y:S02]  /*e100*/  I2F.F64.U32 R4, R2 ;  /* 0x0000000200047312 */ /* 0x0080e40000201800 */
.L_x_40333:
[----:B0--3-5:R-:W-:Y:S01]  /*e110*/  LOP3.LUT R3, R5, 0x7fffffff, RZ, 0xc0, !PT ;  /* 0x7fffffff05037812 */ /* 0x029fe200078ec0ff */
[----:B------:R-:W-:Y:S01]  /*e120*/  BSSY B0, `(.L_x_40361) ;  /* 0x00000f9000007945 */ /* 0x000fe20003800000 */
[----:B-12-4-:R-:W-:Y:S01]  /*e130*/  LOP3.LUT R7, R19, 0x7fffffff, RZ, 0xc0, !PT ;  /* 0x7fffffff13077812 */ /* 0x016fe200078ec0ff */
        /* <DEDUP_REMOVED lines=35> */
.L_x_40366:
        /* <DEDUP_REMOVED lines=12> */
.L_x_40365:
[----:B------:R-:W-:Y:S05]  /*e430*/  BSYNC B1 ;  /* 0x0000000000017941 */ /* 0x000fea0003800000 */
.L_x_40364:
        /* <DEDUP_REMOVED lines=13> */
.L_x_40372:
        /* <DEDUP_REMOVED lines=33> */
.L_x_40371:
[----:B------:R-:W-:-:S07]  /*e720*/  IMAD.MOV.U32 R6, RZ, RZ, R12 ;  /* 0x000000ffff067224 */ /* 0x000fce00078e000c */
.L_x_40370:
[----:B------:R-:W-:Y:S05]  /*e730*/  BSYNC B2 ;  /* 0x0000000000027941 */ /* 0x000fea0003800000 */
.L_x_40369:
[----:B------:R-:W-:-:S13]  /*e740*/  ISETP.GE.U32.AND P0, PT, R9, 0xc, PT ;  /* 0x0000000c0900780c */ /* 0x000fda0003f06070 */
[----:B------:R-:W-:Y:S05]  /*e750*/  @!P0 BRA `(.L_x_40368) ;  /* 0x0000000400d88947 */ /* 0x000fea0003800000 */
[----:B------:R-:W-:Y:S01]  /*e760*/  BSSY B2, `(.L_x_40373) ;  /* 0x0000074000027945 */ /* 0x000fe20003800000 */
.L_x_40374:
        /* <DEDUP_REMOVED lines=116> */
.L_x_40373:
[----:B------:R-:W-:-:S07]  /*eeb0*/  IMAD.MOV.U32 R13, RZ, RZ, R9 ;  /* 0x000000ffff0d7224 */ /* 0x000fce00078e0009 */
.L_x_40368:
[----:B------:R-:W-:Y:S05]  /*eec0*/  BSYNC B1 ;  /* 0x0000000000017941 */ /* 0x000fea0003800000 */
.L_x_40367:
        /* <DEDUP_REMOVED lines=20> */
.L_x_40376:
[----:B------:R-:W-:Y:S05]  /*f010*/  BSYNC B1 ;  /* 0x0000000000017941 */ /* 0x000fea0003800000 */
.L_x_40375:
[----:B------:R-:W-:-:S05]  /*f020*/  IMAD.MOV.U32 R9, RZ, RZ, R11 ;  /* 0x000000ffff097224 */ /* 0x000fca00078e000b */
[----:B------:R-:W-:Y:S01]  /*f030*/  LOP3.LUT R9, R9, 0x80000000, R19, 0xb8, !PT ;  /* 0x8000000009097812 */ /* 0x000fe200078eb813 */
[----:B------:R-:W-:Y:S06]  /*f040*/  BRA `(.L_x_40363) ;  /* 0x0000000000187947 */ /* 0x000fec0003800000 */
.L_x_40362:
[----:B------:R-:W-:-:S06]  /*f050*/  DSETP.GTU.AND P0, PT, R2, +INF , PT ;  /* 0x7ff000000200742a */ /* 0x000fcc0003f0c000 */
[----:B------:R-:W-:-:S14]  /*f060*/  DSETP.LE.AND P0, PT, R6, +INF , !P0 ;  /* 0x7ff000000600742a */ /* 0x000fdc0004703000 */
[----:B------:R-:W-:Y:S02]  /*f070*/  @P0 DSETP.NEU.AND P1, PT, R6, +INF , PT ;  /* 0x7ff000000600042a */ /* 0x000fe40003f2d000 */
[----:B------:R-:W-:-:S06]  /*f080*/  @!P0 DADD R8, R4, R18 ;  /* 0x0000000004088229 */ /* 0x000fcc0000000012 */
[----:B------:R-:W-:Y:S02]  /*f090*/  @P0 FSEL R8, R18, RZ, P1 ;  /* 0x000000ff12080208 */ /* 0x000fe40000800000 */
[----:B------:R-:W-:-:S07]  /*f0a0*/  @P0 FSEL R9, R19, -QNAN , P1 ;  /* 0xfff8000013090808 */ /* 0x000fce0000800000 */
.L_x_40363:
[----:B------:R-:W-:Y:S05]  /*f0b0*/  BSYNC B0 ;  /* 0x0000000000007941 */ /* 0x000fea0003800000 */
.L_x_40361:
        /* <DEDUP_REMOVED lines=21> */
.L_x_40380:
[----:B------:R-:W0:Y:S02]  /*f210*/  F2I.S64.F64.TRUNC R4, R4 ;  /* 0x0000000400047311 */ /* 0x000e24000030d900 */
[----:B0-----:R-:W-:-:S05]  /*f220*/  IMAD.MOV.U32 R3, RZ, RZ, R4 ;  /* 0x000000ffff037224 */ /* 0x001fca00078e0004 */
[----:B------:R4:W-:Y:S01]  /*f230*/  STG.E.U8 desc[UR36][R16.64], R3 ;  /* 0x0000000310007986 */ /* 0x0009e2000c101124 */
[----:B------:R-:W-:Y:S05]  /*f240*/  BRA `(.L_x_40382) ;  /* 0x0000000c00f87947 */ /* 0x000fea0003800000 */
.L_x_40379:
        /* <DEDUP_REMOVED lines=9> */
.L_x_40384:
[----:B------:R-:W0:Y:S02]  /*f2e0*/  F2I.F64.TRUNC R5, R4 ;  /* 0x0000000400057311 */ /* 0x000e24000030d100 */
[----:B0-----:R2:W-:Y:S01]  /*f2f0*/  STG.E desc[UR36][R16.64], R5 ;  /* 0x0000000510007986 */ /* 0x0015e2000c101924 */
[----:B------:R-:W-:Y:S05]  /*f300*/  BRA `(.L_x_40382) ;  /* 0x0000000c00c87947 */ /* 0x000fea0003800000 */
.L_x_40383:
[----:B------:R-:W0:Y:S02]  /*f310*/  F2I.F64.TRUNC R5, R4 ;  /* 0x0000000400057311 */ /* 0x000e24000030d100 */
[----:B0-----:R0:W-:Y:S01]  /*f320*/  STG.E.U16 desc[UR36][R16.64], R5 ;  /* 0x0000000510007986 */ /* 0x0011e2000c101524 */
[----:B------:R-:W-:Y:S05]  /*f330*/  BRA `(.L_x_40382) ;  /* 0x0000000c00bc7947 */ /* 0x000fea0003800000 */
.L_x_40378:
        /* <DEDUP_REMOVED lines=13> */
.L_x_40386:
        /* <DEDUP_REMOVED lines=8> */
.L_x_40385:
        /* <DEDUP_REMOVED lines=14> */
.L_x_40388:
        /* <DEDUP_REMOVED lines=9> */
.L_x_40387:
[----:B------:R0:W-:Y:S01]  /*f600*/  STG.E.64 desc[UR36][R16.64], R4 ;  /* 0x0000000410007986 */ /* 0x0001e2000c101b24 */
[----:B------:R-:W-:Y:S05]  /*f610*/  BRA `(.L_x_40382) ;  /* 0x0000000c00047947 */ /* 0x000fea0003800000 */
.L_x_40377:
        /* <DEDUP_REMOVED lines=12> */
.L_x_40391:
[----:B------:R-:W-:-:S05]  /*f6e0*/  CS2R R6, SRZ ;  /* 0x0000000000067805 */ /* 0x000fca000001ff00 */
[----:B------:R0:W-:Y:S01]  /*f6f0*/  STG.E.128 desc[UR36][R16.64], R4 ;  /* 0x0000000410007986 */ /* 0x0001e2000c101d24 */
[----:B------:R-:W-:Y:S05]  /*f700*/  BRA `(.L_x_40382) ;  /* 0x0000000800c87947 */ /* 0x000fea0003800000 */
.L_x_40390:
        /* <DEDUP_REMOVED lines=25> */
.L_x_40395:
[----:B------:R-:W-:Y:S05]  /*f8a0*/  BSYNC B0 ;  /* 0x0000000000007941 */ /* 0x000fea0003800000 */
.L_x_40394:
[----:B------:R-:W-:-:S05]  /*f8b0*/  LOP3.LUT R3, R0, R3, RZ, 0xfc, !PT ;  /* 0x0000000300037212 */ /* 0x000fca00078efcff */
[----:B------:R0:W-:Y:S01]  /*f8c0*/  STG.E.U8 desc[UR36][R16.64], R3 ;  /* 0x0000000310007986 */ /* 0x0001e2000c101124 */
[----:B------:R-:W-:Y:S05]  /*f8d0*/  BRA `(.L_x_40382) ;  /* 0x0000000800547947 */ /* 0x000fea0003800000 */
.L_x_40393:
        /* <DEDUP_REMOVED lines=17> */
.L_x_40397:
[----:B------:R-:W-:Y:S01]  /*f9f0*/  IMAD.MOV.U32 R0, RZ, RZ, 0x7f ;  /* 0x0000007fff007424 */ /* 0x000fe200078e00ff */
[----:B------:R-:W-:-:S04]  /*fa00*/  ISETP.GT.U32.AND P0, PT, R2, 0x7f800000, PT ;  /* 0x7f8000000200780c */ /* 0x000fc80003f04070 */
[----:B------:R-:W-:-:S09]  /*fa10*/  SEL R0, R0, 0x7c, P0 ;  /* 0x0000007c00007807 */ /* 0x000fd20000000000 */
.L_x_40398:
[----:B------:R-:W-:Y:S05]  /*fa20*/  BSYNC B0 ;  /* 0x0000000000007941 */ /* 0x000fea0003800000 */
.L_x_40396:
[----:B------:R-:W-:-:S04]  /*fa30*/  LOP3.LUT R2, R3, 0x80000000, RZ, 0xc0, !PT ;  /* 0x8000000003027812 */ /* 0x000fc800078ec0ff */
[----:B------:R-:W-:-:S04]  /*fa40*/  SHF.R.U32.HI R3, RZ, 0x18, R2 ;  /* 0x00000018ff037819 */ /* 0x000fc80000011602 */
[----:B------:R-:W-:-:S05]  /*fa50*/  LOP3.LUT R3, R0, R3, RZ, 0xfc, !PT ;  /* 0x0000000300037212 */ /* 0x000fca00078efcff */
[----:B------:R0:W-:Y:S01]  /*fa60*/  STG.E.U8 desc[UR36][R16.64], R3 ;  /* 0x0000000310007986 */ /* 0x0001e2000c101124 */
[----:B------:R-:W-:Y:S05]  /*fa70*/  BRA `(.L_x_40382) ;  /* 0x0000000400ec7947 */ /* 0x000fea0003800000 */
.L_x_40392:
        /* <DEDUP_REMOVED lines=8> */
.L_x_40389:
        /* <DEDUP_REMOVED lines=11> */
.L_x_40401:
        /* <DEDUP_REMOVED lines=21> */
.L_x_40404:
[----:B------:R-:W-:-:S04]  /*fd00*/  LOP3.LUT R2, R3, 0x80000000, RZ, 0xc0, !PT ;  /* 0x8000000003027812 */ /* 0x000fc800078ec0ff */
[----:B------:R-:W-:-:S04]  /*fd10*/  SHF.R.U32.HI R3, RZ, 0x18, R2 ;  /* 0x00000018ff037819 */ /* 0x000fc80000011602 */
[----:B------:R-:W-:-:S04]  /*fd20*/  LOP3.LUT R0, R0, R3, RZ, 0xfc, !PT ;  /* 0x0000000300007212 */ /* 0x000fc800078efcff */
[----:B------:R-:W-:-:S07]  /*fd30*/  PRMT R8, R0, 0x7610, R8 ;  /* 0x0000761000087816 */ /* 0x000fce0000000008 */
.L_x_40403:
[----:B------:R-:W-:Y:S05]  /*fd40*/  BSYNC B0 ;  /* 0x0000000000007941 */ /* 0x000fea0003800000 */
.L_x_40402:
[----:B------:R0:W-:Y:S01]  /*fd50*/  STG.E.U8 desc[UR36][R16.64], R8 ;  /* 0x0000000810007986 */ /* 0x0001e2000c101124 */
[----:B------:R-:W-:Y:S05]  /*fd60*/  BRA `(.L_x_40382) ;  /* 0x0000000400307947 */ /* 0x000fea0003800000 */
.L_x_40400:
        /* <DEDUP_REMOVED lines=21> */
.L_x_40407:
[----:B------:R-:W-:-:S04]  /*fec0*/  LOP3.LUT R2, R3, 0x80000000, RZ, 0xc0, !PT ;  /* 0x8000000003027812 */ /* 0x000fc800078ec0ff */
[----:B------:R-:W-:-:S04]  /*fed0*/  SHF.R.U32.HI R3, RZ, 0x18, R2 ;  /* 0x00000018ff037819 */ /* 0x000fc80000011602 */
[----:B------:R-:W-:-:S04]  /*fee0*/  LOP3.LUT R0, R0, R3, RZ, 0xfc, !PT ;  /* 0x0000000300007212 */ /* 0x000fc800078efcff */
[----:B------:R-:W-:-:S07]  /*fef0*/  PRMT R8, R0, 0x7610, R8 ;  /* 0x0000761000087816 */ /* 0x000fce0000000008 */
.L_x_40406:
[----:B------:R-:W-:Y:S05]  /*ff00*/  BSYNC B0 ;  /* 0x0000000000007941 */ /* 0x000fea0003800000 */
.L_x_40405:
[----:B------:R0:W-:Y:S01]  /*ff10*/  STG.E.U8 desc[UR36][R16.64], R8 ;  /* 0x0000000810007986 */ /* 0x0001e2000c101124 */
[----:B------:R-:W-:Y:S05]  /*ff20*/  BRA `(.L_x_40382) ;  /* 0x0000000000c07947 */ /* 0x000fea0003800000 */
.L_x_40399:
        /* <DEDUP_REMOVED lines=26> */
.L_x_40381:
        /* <DEDUP_REMOVED lines=16> */
.L_x_40410:
[----:B------:R-:W-:Y:S05]  /*101d0*/  BRA `(.L_x_40382) ;  /* 0x0000000000147947 */ /* 0x000fea0003800000 */
.L_x_40409:
[----:B------:R-:W0:Y:S02]  /*101e0*/  F2I.U64.F64.TRUNC R4, R4 ;  /* 0x0000000400047311 */ /* 0x000e24000030d800 */
[----:B0-----:R0:W-:Y:S01]  /*101f0*/  STG.E.64 desc[UR36][R16.64], R4 ;  /* 0x0000000410007986 */ /* 0x0011e2000c101b24 */
[----:B------:R-:W-:Y:S05]  /*10200*/  BRA `(.L_x_40382) ;  /* 0x0000000000087947 */ /* 0x000fea0003800000 */
.L_x_40408:
[----:B------:R-:W0:Y:S02]  /*10210*/  F2I.U32.F64.TRUNC R5, R4 ;  /* 0x0000000400057311 */ /* 0x000e24000030d000 */
[----:B0-----:R0:W-:Y:S02]  /*10220*/  STG.E desc[UR36][R16.64], R5 ;  /* 0x0000000510007986 */ /* 0x0011e4000c101924 */
.L_x_40382:
[----:B------:R-:W-:-:S07]  /*10230*/  VIADD R23, R23, 0x80 ;  /* 0x0000008017177836 */ /* 0x000fce0000000000 */
.L_x_40293:
[----:B------:R-:W-:Y:S05]  /*10240*/  BSYNC B6 ;  /* 0x0000000000067941 */ /* 0x000fea0003800000 */
.L_x_40292:
        /* <DEDUP_REMOVED lines=357> */
.L_x_40411:
        /* <DEDUP_REMOVED lines=21> */
.L_x_40415:
[----:B------:R-:W2:Y:S02]  /*119f0*/  LDG.E.U8 R2, desc[UR36][R2.64] ;  /* 0x0000002402027981 */ /* 0x000ea4000c1e1100 */
[----:B--2---:R0:W1:Y:S01]  /*11a00*/  I2F.F64.U16 R18, R2 ;  /* 0x0000000200127312 */ /* 0x0040620000101800 */
[----:B------:R-:W-:Y:S05]  /*11a10*/  BRA `(.L_x_40417) ;  /* 0x0000000c00707947 */ /* 0x000fea0003800000 */
.L_x_40414:
        /* <DEDUP_REMOVED lines=9> */
.L_x_40419:
[----:B------:R-:W2:Y:S02]  /*11ab0*/  LDG.E R2, desc[UR36][R2.64] ;  /* 0x0000002402027981 */ /* 0x000ea4000c1e1900 */
[----:B--2---:R0:W1:Y:S01]  /*11ac0*/  I2F.F64 R18, R2 ;  /* 0x0000000200127312 */ /* 0x0040620000201c00 */
[----:B------:R-:W-:Y:S05]  /*11ad0*/  BRA `(.L_x_40417) ;  /* 0x0000000c00407947 */ /* 0x000fea0003800000 */
.L_x_40418:
[----:B------:R-:W2:Y:S02]  /*11ae0*/  LDG.E.U16 R2, desc[UR36][R2.64] ;  /* 0x0000002402027981 */ /* 0x000ea4000c1e1500 */
[----:B--2---:R0:W1:Y:S01]  /*11af0*/  I2F.F64.S16 R18, R2 ;  /* 0x0000000200127312 */ /* 0x0040620000101c00 */
[----:B------:R-:W-:Y:S05]  /*11b00*/  BRA `(.L_x_40417) ;  /* 0x0000000c00347947 */ /* 0x000fea0003800000 */
.L_x_40413:
        /* <DEDUP_REMOVED lines=10> */
.L_x_40421:
[----:B------:R-:W2:Y:S02]  /*11bb0*/  LDG.E.U16 R0, desc[UR36][R2.64] ;  /* 0x0000002402007981 */ /* 0x000ea4000c1e1500 */
[----:B--2---:R-:W-:-:S05]  /*11bc0*/  HADD2.F32 R0, -RZ, R0.H0_H0 ;  /* 0x20000000ff007230 */ /* 0x004fca0000004100 */
[----:B------:R-:W-:-:S04]  /*11bd0*/  FMUL.FTZ R0, R0, 1 ;  /* 0x3f80000000007820 */ /* 0x000fc80000410000 */
[----:B------:R0:W1:Y:S01]  /*11be0*/  F2F.F64.F32 R18, R0 ;  /* 0x0000000000127310 */ /* 0x0000620000201800 */
[----:B------:R-:W-:Y:S05]  /*11bf0*/  BRA `(.L_x_40417) ;  /* 0x0000000800f87947 */ /* 0x000fea0003800000 */
.L_x_40420:
        /* <DEDUP_REMOVED lines=10> */
.L_x_40423:
[----:B------:R-:W2:Y:S02]  /*11ca0*/  LDG.E.U16 R2, desc[UR36][R2.64] ;  /* 0x0000002402027981 */ /* 0x000ea4000c1e1500 */
[----:B--2---:R-:W-:-:S05]  /*11cb0*/  HADD2.F32 R0, -RZ, R2.H0_H0 ;  /* 0x20000002ff007230 */ /* 0x004fca0000004100 */
[----:B------:R-:W-:-:S04]  /*11cc0*/  FMUL.FTZ R0, R0, 1 ;  /* 0x3f80000000007820 */ /* 0x000fc80000410000 */
[----:B------:R0:W1:Y:S01]  /*11cd0*/  F2F.F64.F32 R18, R0 ;  /* 0x0000000000127310 */ /* 0x0000620000201800 */
[----:B------:R-:W-:Y:S05]  /*11ce0*/  BRA `(.L_x_40417) ;  /* 0x0000000800bc7947 */ /* 0x000fea0003800000 */
.L_x_40422:
[----:B------:R0:W5:Y:S01]  /*11cf0*/  LDG.E.64 R18, desc[UR36][R2.64] ;  /* 0x0000002402127981 */ /* 0x000162000c1e1b00 */
[----:B------:R-:W-:Y:S05]  /*11d00*/  BRA `(.L_x_40417) ;  /* 0x0000000800b47947 */ /* 0x000fea0003800000 */
.L_x_40412:
        /* <DEDUP_REMOVED lines=13> */
.L_x_40426:
[----:B------:R0:W5:Y:S01]  /*11de0*/  LDG.E.64 R18, desc[UR36][R2.64] ;  /* 0x0000002402127981 */ /* 0x000162000c1e1b00 */
[----:B------:R-:W-:Y:S05]  /*11df0*/  BRA `(.L_x_40417) ;  /* 0x0000000800787947 */ /* 0x000fea0003800000 */
.L_x_40425:
        /* <DEDUP_REMOVED lines=28> */
.L_x_40428:
        /* <DEDUP_REMOVED lines=15> */
.L_x_40427:
[----:B------:R-:W2:Y:S02]  /*120b0*/  LDG.E.U16 R0, desc[UR36][R2.64] ;  /* 0x0000002402007981 */ /* 0x000ea4000c1e1500 */
[----:B--2---:R-:W-:-:S04]  /*120c0*/  IMAD.U32 R0, R0, 0x10000, RZ ;  /* 0x0001000000007824 */ /* 0x004fc800078e00ff */
[----:B------:R-:W-:-:S04]  /*120d0*/  FMUL.FTZ R0, R0, 1 ;  /* 0x3f80000000007820 */ /* 0x000fc80000410000 */
[----:B------:R4:W0:Y:S01]  /*120e0*/  F2F.F64.F32 R18, R0 ;  /* 0x0000000000127310 */ /* 0x0008220000201800 */
[----:B------:R-:W-:Y:S05]  /*120f0*/  BRA `(.L_x_40417) ;  /* 0x0000000400b87947 */ /* 0x000fea0003800000 */
.L_x_40424:
        /* <DEDUP_REMOVED lines=11> */
.L_x_40431:
        /* <DEDUP_REMOVED lines=21> */
.L_x_40435:
[----:B------:R-:W-:Y:S05]  /*12300*/  BSYNC B1 ;  /* 0x0000000000017941 */ /* 0x000fea0003800000 */
.L_x_40434:
[----:B------:R-:W-:Y:S01]  /*12310*/  LEA R3, R0, 0x3b800000, 0x17 ;  /* 0x3b80000000037811 */ /* 0x000fe200078eb8ff */
[----:B------:R-:W-:-:S05]  /*12320*/  IMAD.SHL.U32 R0, R2, 0x100000, RZ ;  /* 0x0010000002007824 */ /* 0x000fca00078e00ff */
[----:B------:R-:W-:-:S07]  /*12330*/  LOP3.LUT R0, R3, R0, R4, 0xfe, !PT ;  /* 0x0000000003007212 */ /* 0x000fce00078efe04 */
.L_x_40433:
[----:B------:R-:W-:Y:S05]  /*12340*/  BSYNC B0 ;  /* 0x0000000000007941 */ /* 0x000fea0003800000 */
.L_x_40432:
[----:B------:R-:W-:-:S04]  /*12350*/  FMUL.FTZ R0, R0, 1 ;  /* 0x3f80000000007820 */ /* 0x000fc80000410000 */
[----:B------:R0:W1:Y:S01]  /*12360*/  F2F.F64.F32 R18, R0 ;  /* 0x0000000000127310 */ /* 0x0000620000201800 */
[----:B------:R-:W-:Y:S05]  /*12370*/  BRA `(.L_x_40417) ;  /* 0x0000000400187947 */ /* 0x000fea0003800000 */
.L_x_40430:
        /* <DEDUP_REMOVED lines=21> */
.L_x_40439:
[----:B------:R-:W-:Y:S05]  /*124d0*/  BSYNC B1 ;  /* 0x0000000000017941 */ /* 0x000fea0003800000 */
.L_x_40438:
[----:B------:R-:W-:Y:S01]  /*124e0*/  LEA R3, R0, 0x37800000, 0x17 ;  /* 0x3780000000037811 */ /* 0x000fe200078eb8ff */
[----:B------:R-:W-:-:S05]  /*124f0*/  IMAD.SHL.U32 R0, R2, 0x200000, RZ ;  /* 0x0020000002007824 */ /* 0x000fca00078e00ff */
[----:B------:R-:W-:-:S07]  /*12500*/  LOP3.LUT R0, R3, R0, R4, 0xfe, !PT ;  /* 0x0000000003007212 */ /* 0x000fce00078efe04 */
.L_x_40437:
[----:B------:R-:W-:Y:S05]  /*12510*/  BSYNC B0 ;  /* 0x0000000000007941 */ /* 0x000fea0003800000 */
.L_x_40436:
[----:B------:R-:W-:-:S04]  /*12520*/  FMUL.FTZ R0, R0, 1 ;  /* 0x3f80000000007820 */ /* 0x000fc80000410000 */
[----:B------:R0:W1:Y:S01]  /*12530*/  F2F.F64.F32 R18, R0 ;  /* 0x0000000000127310 */ /* 0x0000620000201800 */
[----:B------:R-:W-:Y:S05]  /*12540*/  BRA `(.L_x_40417) ;  /* 0x0000000000a47947 */ /* 0x000fea0003800000 */
.L_x_40429:
        /* <DEDUP_REMOVED lines=14> */
.L_x_40443:
[----:B------:R-:W-:Y:S05]  /*12630*/  BSYNC B0 ;  /* 0x0000000000007941 */ /* 0x000fea0003800000 */
.L_x_40442:
[----:B------:R-:W-:-:S04]  /*12640*/  FMUL.FTZ R0, R0, 1 ;  /* 0x3f80000000007820 */ /* 0x000fc80000410000 */
[----:B------:R0:W1:Y:S01]  /*12650*/  F2F.F64.F32 R18, R0 ;  /* 0x0000000000127310 */ /* 0x0000620000201800 */
[----:B------:R-:W-:Y:S05]  /*12660*/  BRA `(.L_x_40417) ;  /* 0x00000000005c7947 */ /* 0x000fea0003800000 */
.L_x_40416:
        /* <DEDUP_REMOVED lines=16> */
.L_x_40444:
[----:B------:R-:W-:Y:S01]  /*12770*/  CS2R R18, SRZ ;  /* 0x0000000000127805 */ /* 0x000fe2000001ff00 */
[----:B------:R-:W-:Y:S06]  /*12780*/  BRA `(.L_x_40417) ;  /* 0x0000000000147947 */ /* 0x000fec0003800000 */
.L_x_40441:
[----:B------:R-:W2:Y:S02]  /*12790*/  LDG.E.64 R18, desc[UR36][R2.64] ;  /* 0x0000002402127981 */ /* 0x000ea4000c1e1b00 */
[----:B--2---:R-:W0:Y:S01]  /*127a0*/  I2F.F64.U64 R18, R18 ;  /* 0x0000001200127312 */ /* 0x004e220000301800 */
[----:B------:R-:W-:Y:S05]  /*127b0*/  BRA `(.L_x_40417) ;  /* 0x0000000000087947 */ /* 0x000fea0003800000 */
.L_x_40440:
[----:B------:R-:W2:Y:S02]  /*127c0*/  LDG.E R2, desc[UR36][R2.64] ;  /* 0x0000002402027981 */ /* 0x000ea4000c1e1900 */
[----:B--2---:R0:W1:Y:S02]  /*127d0*/  I2F.F64.U32 R18, R2 ;  /* 0x0000000200127312 */ /* 0x0040640000201800 */
.L_x_40417:
[----:B0-----:R-:W4:Y:S01]  /*127e0*/  LDC.U8 R2, c[0x0][0x493] ;  /* 0x000124c0ff027b82 */ /* 0x001f220000000000 */
[----:B------:R-:W-:Y:S02]  /*127f0*/  ULDC.64 UR4, c[0x0][0x488] ;  /* 0x0001220000047ab9 */ /* 0x000fe40000000a00 */
[----:B------:R-:W-:-:S05]  /*12800*/  IADD3 R22, P0, R22, UR4, RZ ;  /* 0x0000000416167c10 */ /* 0x000fca000ff1e0ff */
        /* <DEDUP_REMOVED lines=13> */
[----:B----4-:R-:W0:Y:S01]  /*128e0*/  I2F.F64.S16 R2, R2 ;  /* 0x0000000200027312 */ /* 0x010e220000101c00 */
[----:B------:R-:W-:Y:S05]  /*128f0*/  BRA `(.L_x_40450) ;  /* 0x0000000c007c7947 */ /* 0x000fea0003800000 */
.L_x_40448:
[----:B------:R-:W4:Y:S02]  /*12900*/  LDG.E.U8 R2, desc[UR36][R22.64] ;  /* 0x0000002416027981 */ /* 0x000f24000c1e1100 */
[----:B----4-:R-:W0:Y:S01]  /*12910*/  I2F.F64.U16 R2, R2 ;  /* 0x0000000200027312 */ /* 0x010e220000101800 */
[----:B------:R-:W-:Y:S05]  /*12920*/  BRA `(.L_x_40450) ;  /* 0x0000000c00707947 */ /* 0x000fea0003800000 */
.L_x_40447:
[----:B------:R-:W-:-:S13]  /*12930*/  ISETP.NE.AND P0, PT, R0, 0x2, PT ;  /* 0x000000020000780c */ /* 0x000fda0003f05270 */
[----:B------:R-:W-:Y:S05]  /*12940*/  @!P0 BRA `(.L_x_40451) ;  /* 0x0000000000288947 */ /* 0x000fea0003800000 */
[----:B------:R-:W-:-:S13]  /*12950*/  ISETP.NE.AND P0, PT, R0, 0x3, PT ;  /* 0x000000030000780c */ /* 0x000fda0003f05270 */
[----:B------:R-:W-:Y:S05]  /*12960*/  @!P0 BRA `(.L_x_40452) ;  /* 0x0000000000148947 */ /* 0x000fea0003800000 */
[----:B------:R-:W-:-:S13]  /*12970*/  ISETP.NE.AND P0, PT, R0, 0x4, PT ;  /* 0x000000040000780c */ /* 0x000fda0003f05270 */
[----:B------:R-:W-:Y:S05]  /*12980*/  @P0 BRA `(.L_x_40449) ;  /* 0x0000000800fc0947 */ /* 0x000fea0003800000 */
[----:B------:R-:W4:Y:S02]  /*12990*/  LDG.E.64 R2, desc[UR36][R22.64] ;  /* 0x0000002416027981 */ /* 0x000f24000c1e1b00 */
[----:B----4-:R-:W0:Y:S01]  /*129a0*/  I2F.F64.S64 R2, R2 ;  /* 0x0000000200027312 */ /* 0x010e220000301c00 */
[----:B------:R-:W-:Y:S05]  /*129b0*/  BRA `(.L_x_40450) ;  /* 0x0000000c004c7947 */ /* 0x000fea0003800000 */
.L_x_40452:
[----:B------:R-:W4:Y:S02]  /*129c0*/  LDG.E R2, desc[UR36][R22.64] ;  /* 0x0000002416027981 */ /* 0x000f24000c1e1900 */
[----:B----4-:R-:W0:Y:S01]  /*129d0*/  I2F.F64 R2, R2 ;  /* 0x0000000200027312 */ /* 0x010e220000201c00 */
[----:B------:R-:W-:Y:S05]  /*129e0*/  BRA `(.L_x_40450) ;  /* 0x0000000c00407947 */ /* 0x000fea0003800000 */
.L_x_40451:
[----:B------:R-:W4:Y:S02]  /*129f0*/  LDG.E.U16 R2, desc[UR36][R22.64] ;  /* 0x0000002416027981 */ /* 0x000f24000c1e1500 */
[----:B----4-:R-:W0:Y:S01]  /*12a00*/  I2F.F64.S16 R2, R2 ;  /* 0x0000000200027312 */ /* 0x010e220000101c00 */
[----:B------:R-:W-:Y:S05]  /*12a10*/  BRA `(.L_x_40450) ;  /* 0x0000000c00347947 */ /* 0x000fea0003800000 */
.L_x_40446:
[----:B------:R-:W-:-:S13]  /*12a20*/  ISETP.GT.AND P0, PT, R0, 0x6, PT ;  /* 0x000000060000780c */ /* 0x000fda0003f04270 */
[----:B------:R-:W-:Y:S05]  /*12a30*/  @P0 BRA `(.L_x_40453) ;  /* 0x0000000000340947 */ /* 0x000fea0003800000 */
[----:B------:R-:W-:-:S13]  /*12a40*/  ISETP.NE.AND P0, PT, R0, 0x5, PT ;  /* 0x000000050000780c */ /* 0x000fda0003f05270 */
[----:B------:R-:W-:Y:S05]  /*12a50*/  @!P0 BRA `(.L_x_40454) ;  /* 0x0000000000188947 */ /* 0x000fea0003800000 */
[----:B------:R-:W-:-:S13]  /*12a60*/  ISETP.NE.AND P0, PT, R0, 0x6, PT ;  /* 0x000000060000780c */ /* 0x000fda0003f05270 */
[----:B------:R-:W-:Y:S05]  /*12a70*/  @P0 BRA `(.L_x_40449) ;  /* 0x0000000800c00947 */ /* 0x000fea0003800000 */
[----:B------:R-:W4:Y:S02]  /*12a80*/  LDG.E R2, desc[UR36][R22.64] ;  /* 0x0000002416027981 */ /* 0x000f24000c1e1900 */
[----:B----4-:R-:W-:-:S06]  /*12a90*/  FMUL.FTZ R2, R2, 1 ;  /* 0x3f80000002027820 */ /* 0x010fcc0000410000 */
[----:B------:R-:W0:Y:S01]  /*12aa0*/  F2F.F64.F32 R2, R2 ;  /* 0x0000000200027310 */ /* 0x000e220000201800 */
[----:B------:R-:W-:Y:S05]  /*12ab0*/  BRA `(.L_x_40450) ;  /* 0x0000000c000c7947 */ /* 0x000fea0003800000 */
.L_x_40454:
[----:B------:R-:W4:Y:S02]  /*12ac0*/  LDG.E.U16 R0, desc[UR36][R22.64] ;  /* 0x0000002416007981 */ /* 0x000f24000c1e1500 */
[----:B----4-:R-:W-:-:S05]  /*12ad0*/  HADD2.F32 R0, -RZ, R0.H0_H0 ;  /* 0x20000000ff007230 */ /* 0x010fca0000004100 */
[----:B------:R-:W-:-:S04]  /*12ae0*/  FMUL.FTZ R0, R0, 1 ;  /* 0x3f80000000007820 */ /* 0x000fc80000410000 */
[----:B------:R0:W4:Y:S01]  /*12af0*/  F2F.F64.F32 R2, R0 ;  /* 0x0000000000027310 */ /* 0x0001220000201800 */
[----:B------:R-:W-:Y:S05]  /*12b00*/  BRA `(.L_x_40450) ;  /* 0x0000000800f87947 */ /* 0x000fea0003800000 */
.L_x_40453:
[----:B------:R-:W-:-:S13]  /*12b10*/  ISETP.NE.AND P0, PT, R0, 0x7, PT ;  /* 0x000000070000780c */ /* 0x000fda0003f05270 */
[----:B------:R-:W-:Y:S05]  /*12b20*/  @!P0 BRA `(.L_x_40455) ;  /* 0x0000000000348947 */ /* 0x000fea0003800000 */
        /* <DEDUP_REMOVED lines=8> */
.L_x_40456:
[----:B------:R-:W4:Y:S02]  /*12bb0*/  LDG.E.U16 R22, desc[UR36][R22.64] ;  /* 0x0000002416167981 */ /* 0x000f24000c1e1500 */
[----:B----4-:R-:W-:-:S05]  /*12bc0*/  HADD2.F32 R0, -RZ, R22.H0_H0 ;  /* 0x20000016ff007230 */ /* 0x010fca0000004100 */
[----:B------:R-:W-:-:S04]  /*12bd0*/  FMUL.FTZ R0, R0, 1 ;  /* 0x3f80000000007820 */ /* 0x000fc80000410000 */
[----:B------:R0:W4:Y:S01]  /*12be0*/  F2F.F64.F32 R2, R0 ;  /* 0x0000000000027310 */ /* 0x0001220000201800 */
[----:B------:R-:W-:Y:S05]  /*12bf0*/  BRA `(.L_x_40450) ;  /* 0x0000000800bc7947 */ /* 0x000fea0003800000 */
.L_x_40455:
[----:B------:R0:W5:Y:S01]  /*12c00*/  LDG.E.64 R2, desc[UR36][R22.64] ;  /* 0x0000002416027981 */ /* 0x000162000c1e1b00 */
[----:B------:R-:W-:Y:S05]  /*12c10*/  BRA `(.L_x_40450) ;  /* 0x0000000800b47947 */ /* 0x000fea0003800000 */
.L_x_40445:
        /* <DEDUP_REMOVED lines=8> */
[----:B------:R-:W4:Y:S01]  /*12ca0*/  LDG.E.U8 R22, desc[UR36][R22.64] ;  /* 0x0000002416167981 */ /* 0x000f22000c1e1100 */
[----:B------:R-:W-:Y:S01]  /*12cb0*/  IMAD.MOV.U32 R2, RZ, RZ, RZ ;  /* 0x000000ffff027224 */ /* 0x000fe200078e00ff */
[----:B----4-:R-:W-:-:S04]  /*12cc0*/  ISETP.NE.AND P0, PT, R22, RZ, PT ;  /* 0x000000ff1600720c */ /* 0x010fc80003f05270 */
[----:B------:R-:W-:Y:S01]  /*12cd0*/  FSEL R3, RZ, 1.875, !P0 ;  /* 0x3ff00000ff037808 */ /* 0x000fe20004000000 */
[----:B------:R-:W-:Y:S08]  /*12ce0*/  BRA `(.L_x_40450) ;  /* 0x0000000800807947 */ /* 0x000ff00003800000 */
.L_x_40459:
[----:B------:R0:W5:Y:S01]  /*12cf0*/  LDG.E.64 R2, desc[UR36][R22.64] ;  /* 0x0000002416027981 */ /* 0x000162000c1e1b00 */
[----:B------:R-:W-:Y:S05]  /*12d00*/  BRA `(.L_x_40450) ;  /* 0x0000000800787947 */ /* 0x000fea0003800000 */
.L_x_40458:
        /* <DEDUP_REMOVED lines=11> */
[----:B--2---:R-:W-:-:S05]  /*12dc0*/  VIADD R4, R2, 0x1000000 ;  /* 0x0100000002047836 */ /* 0x004fca0000000000 */
        /* <DEDUP_REMOVED lines=14> */
[----:B------:R-:W4:Y:S01]  /*12eb0*/  F2F.F64.F32 R2, R3 ;  /* 0x0000000300027310 */ /* 0x000f220000201800 */
[----:B------:R-:W-:Y:S05]  /*12ec0*/  BRA `(.L_x_40450) ;  /* 0x0000000800087947 */ /* 0x000fea0003800000 */
.L_x_40461:
[----:B------:R-:W4:Y:S02]  /*12ed0*/  LDG.E.U8 R3, desc[UR36][R22.64] ;  /* 0x0000002416037981 */ /* 0x000f24000c1e1100 */
[----:B----4-:R-:W-:-:S05]  /*12ee0*/  IMAD.SHL.U32 R0, R3, 0x2000000, RZ ;  /* 0x0200000003007824 */ /* 0x010fca00078e00ff */
        /* <DEDUP_REMOVED lines=13> */
.L_x_40460:
[----:B------:R-:W4:Y:S02]  /*12fc0*/  LDG.E.U16 R0, desc[UR36][R22.64] ;  /* 0x0000002416007981 */ /* 0x000f24000c1e1500 */
[----:B----4-:R-:W-:-:S04]  /*12fd0*/  IMAD.U32 R0, R0, 0x10000, RZ ;  /* 0x0001000000007824 */ /* 0x010fc800078e00ff */
[----:B------:R-:W-:-:S04]  /*12fe0*/  FMUL.FTZ R0, R0, 1 ;  /* 0x3f80000000007820 */ /* 0x000fc80000410000 */
[----:B------:R0:W4:Y:S01]  /*12ff0*/  F2F.F64.F32 R2, R0 ;  /* 0x0000000000027310 */ /* 0x0001220000201800 */
[----:B------:R-:W-:Y:S05]  /*13000*/  BRA `(.L_x_40450) ;  /* 0x0000000400b87947 */ /* 0x000fea0003800000 */
.L_x_40457:
        /* <DEDUP_REMOVED lines=9> */
[----:B----4-:R-:W0:Y:S01]  /*130a0*/  I2F.F64.U16 R2, R2 ;  /* 0x0000000200027312 */ /* 0x010e220000101800 */
[----:B------:R-:W-:Y:S05]  /*130b0*/  BRA `(.L_x_40450) ;  /* 0x00000004008c7947 */ /* 0x000fea0003800000 */
.L_x_40464:
        /* <DEDUP_REMOVED lines=13> */
[----:B--2---:R-:W-:-:S06]  /*13190*/  IMAD.U32 R4, R3, -0x80000000, RZ ;  /* 0x8000000003047824 */ /* 0x004fcc00078e00ff */
[----:B------:R-:W-:Y:S05]  /*131a0*/  @P0 BRA `(.L_x_40468) ;  /* 0x0000000000180947 */ /* 0x000fea0003800000 */
[----:B------:R-:W0:Y:S02]  /*131b0*/  FLO.U32 R3, R2 ;  /* 0x0000000200037300 */ /* 0x000e2400000e0000 */
[----:B0-----:R-:W-:-:S04]  /*131c0*/  IADD3 R3, -R3, 0x1f, RZ ;  /* 0x0000001f03037810 */ /* 0x001fc80007ffe1ff */
[----:B------:R-:W-:Y:S01]  /*131d0*/  IADD3 R0, R0, 0x1d, -R3 ;  /* 0x0000001d00007810 */ /* 0x000fe20007ffe803 */
[----:B------:R-:W-:-:S05]  /*131e0*/  VIADD R5, R3, 0xffffffe4 ;  /* 0xffffffe403057836 */ /* 0x000fca0000000000 */
[----:B------:R-:W-:-:S04]  /*131f0*/  SHF.L.U32 R5, R2, R5, RZ ;  /* 0x0000000502057219 */ /* 0x000fc800000006ff */
[----:B------:R-:W-:-:S07]  /*13200*/  LOP3.LUT R2, R5, 0x7, RZ, 0xc0, !PT ;  /* 0x0000000705027812 */ /* 0x000fce00078ec0ff */
.L_x_40468:
[----:B------:R-:W-:Y:S05]  /*13210*/  BSYNC B1 ;  /* 0x0000000000017941 */ /* 0x000fea0003800000 */
.L_x_40467:
[----:B------:R-:W-:Y:S01]  /*13220*/  LEA R3, R0, 0x3b800000, 0x17 ;  /* 0x3b80000000037811 */ /* 0x000fe200078eb8ff */
[----:B------:R-:W-:-:S05]  /*13230*/  IMAD.SHL.U32 R0, R2, 0x100000, RZ ;  /* 0x0010000002007824 */ /* 0x000fca00078e00ff */
[----:B------:R-:W-:-:S07]  /*13240*/  LOP3.LUT R0, R3, R0, R4, 0xfe, !PT ;  /* 0x0000000003007212 */ /* 0x000fce00078efe04 */
.L_x_40466:
[----:B------:R-:W-:Y:S05]  /*13250*/  BSYNC B0 ;  /* 0x0000000000007941 */ /* 0x000fea0003800000 */
.L_x_40465:
[----:B------:R-:W-:-:S04]  /*13260*/  FMUL.FTZ R0, R0, 1 ;  /* 0x3f80000000007820 */ /* 0x000fc80000410000 */
[----:B------:R0:W4:Y:S01]  /*13270*/  F2F.F64.F32 R2, R0 ;  /* 0x0000000000027310 */ /* 0x0001220000201800 */
[----:B------:R-:W-:Y:S05]  /*13280*/  BRA `(.L_x_40450) ;  /* 0x0000000400187947 */ /* 0x000fea0003800000 */
.L_x_40463:
        /* <DEDUP_REMOVED lines=21> */
.L_x_40472:
[----:B------:R-:W-:Y:S05]  /*133e0*/  BSYNC B1 ;  /* 0x0000000000017941 */ /* 0x000fea0003800000 */
.L_x_40471:
[----:B------:R-:W-:Y:S01]  /*133f0*/  LEA R3, R0, 0x37800000, 0x17 ;  /* 0x3780000000037811 */ /* 0x000fe200078eb8ff */
[----:B------:R-:W-:-:S05]  /*13400*/  IMAD.SHL.U32 R0, R2, 0x200000, RZ ;  /* 0x0020000002007824 */ /* 0x000fca00078e00ff */
[----:B------:R-:W-:-:S07]  /*13410*/  LOP3.LUT R0, R3, R0, R4, 0xfe, !PT ;  /* 0x0000000003007212 */ /* 0x000fce00078efe04 */
.L_x_40470:
[----:B------:R-:W-:Y:S05]  /*13420*/  BSYNC B0 ;  /* 0x0000000000007941 */ /* 0x000fea0003800000 */
.L_x_40469:
[----:B------:R-:W-:-:S04]  /*13430*/  FMUL.FTZ R0, R0, 1 ;  /* 0x3f80000000007820 */ /* 0x000fc80000410000 */
[----:B------:R0:W4:Y:S01]  /*13440*/  F2F.F64.F32 R2, R0 ;  /* 0x0000000000027310 */ /* 0x0001220000201800 */
[----:B------:R-:W-:Y:S05]  /*13450*/  BRA `(.L_x_40450) ;  /* 0x0000000000a47947 */ /* 0x000fea0003800000 */
.L_x_40462:
        /* <DEDUP_REMOVED lines=14> */
.L_x_40476:
[----:B------:R-:W-:Y:S05]  /*13540*/  BSYNC B0 ;  /* 0x0000000000007941 */ /* 0x000fea0003800000 */
.L_x_40475:
[----:B------:R-:W-:-:S04]  /*13550*/  FMUL.FTZ R0, R0, 1 ;  /* 0x3f80000000007820 */ /* 0x000fc80000410000 */
[----:B------:R0:W4:Y:S01]  /*13560*/  F2F.F64.F32 R2, R0 ;  /* 0x0000000000027310 */ /* 0x0001220000201800 */
[----:B------:R-:W-:Y:S05]  /*13570*/  BRA `(.L_x_40450) ;  /* 0x00000000005c7947 */ /* 0x000fea0003800000 */
.L_x_40449:
[----:B------:R-:W-:Y:S01]  /*13580*/  MOV R2, 0x0 ;  /* 0x0000000000027802 */ /* 0x000fe20000000f00 */
[----:B------:R-:W-:Y:S01]  /*13590*/  ULDC.64 UR4, c[0x4][0x178] ;  /* 0x01005e0000047ab9 */ /* 0x000fe20000000a00 */
[----:B------:R-:W-:Y:S01]  /*135a0*/  ULDC.64 UR6, c[0x4][0x58] ;  /* 0x0100160000067ab9 */ /* 0x000fe20000000a00 */
[----:B--2---:R-:W-:Y:S02]  /*135b0*/  IMAD.U32 R4, RZ, RZ, UR4 ;  /* 0x00000004ff047e24 */ /* 0x004fe4000f8e00ff */
        /* <DEDUP_REMOVED lines=12> */
.L_x_40477:
[----:B------:R-:W-:Y:S01]  /*13680*/  CS2R R2, SRZ ;  /* 0x0000000000027805 */ /* 0x000fe2000001ff00 */
[----:B------:R-:W-:Y:S06]  /*13690*/  BRA `(.L_x_40450) ;  /* 0x0000000000147947 */ /* 0x000fec0003800000 */
.L_x_40474:
[----:B------:R-:W4:Y:S02]  /*136a0*/  LDG.E.64 R2, desc[UR36][R22.64] ;  /* 0x0000002416027981 */ /* 0x000f24000c1e1b00 */
[----:B----4-:R-:W0:Y:S01]  /*136b0*/  I2F.F64.U64 R2, R2 ;  /* 0x0000000200027312 */ /* 0x010e220000301800 */
[----:B------:R-:W-:Y:S05]  /*136c0*/  BRA `(.L_x_40450) ;  /* 0x0000000000087947 */ /* 0x000fea0003800000 */
.L_x_40473:
[----:B------:R-:W4:Y:S02]  /*136d0*/  LDG.E R2, desc[UR36][R22.64] ;  /* 0x0000002416027981 */ /* 0x000f24000c1e1900 */
[----:B----4-:R-:W0:Y:S02]  /*136e0*/  I2F.F64.U32 R2, R2 ;  /* 0x0000000200027312 */ /* 0x010e240000201800 */
.L_x_40450:
[----:B0---45:R-:W-:Y:S01]  /*136f0*/  LOP3.LUT R5, R3, 0x7fffffff, RZ, 0xc0, !PT ;  /* 0x7fffffff03057812 */ /* 0x031fe200078ec0ff */
[----:B------:R-:W-:Y:S01]  /*13700*/  BSSY B0, `(.L_x_40478) ;  /* 0x00000f9000007945 */ /* 0x000fe20003800000 */
[----:B-1-3--:R-:W-:Y:S01]  /*13710*/  LOP3.LUT R7, R19, 0x7fffffff, RZ, 0xc0, !PT ;  /* 0x7fffffff13077812 */ /* 0x00afe200078ec0ff */
[----:B--2---:R-:W-:Y:S01]  /*13720*/  IMAD.MOV.U32 R4, RZ, RZ, R2 ;  /* 0x000000ffff047224 */ /* 0x004fe200078e0002 */
        /* <DEDUP_REMOVED lines=34> */
.L_x_40483:
        /* <DEDUP_REMOVED lines=12> */
.L_x_40482:
[----:B------:R-:W-:Y:S05]  /*13a10*/  BSYNC B1 ;  /* 0x0000000000017941 */ /* 0x000fea0003800000 */
.L_x_40481:
        /* <DEDUP_REMOVED lines=13> */
.L_x_40489:
        /* <DEDUP_REMOVED lines=33> */
.L_x_40488:
[----:B------:R-:W-:-:S07]  /*13d00*/  IMAD.MOV.U32 R6, RZ, RZ, R12 ;  /* 0x000000ffff067224 */ /* 0x000fce00078e000c */
.L_x_40487:
[----:B------:R-:W-:Y:S05]  /*13d10*/  BSYNC B2 ;  /* 0x0000000000027941 */ /* 0x000fea0003800000 */
.L_x_40486:
[----:B------:R-:W-:-:S13]  /*13d20*/  ISETP.GE.U32.AND P0, PT, R9, 0xc, PT ;  /* 0x0000000c0900780c */ /* 0x000fda0003f06070 */
[----:B------:R-:W-:Y:S05]  /*13d30*/  @!P0 BRA `(.L_x_40485) ;  /* 0x0000000400d88947 */ /* 0x000fea0003800000 */
[----:B------:R-:W-:Y:S01]  /*13d40*/  BSSY B2, `(.L_x_40490) ;  /* 0x0000074000027945 */ /* 0x000fe20003800000 */
.L_x_40491:
        /* <DEDUP_REMOVED lines=116> */
.L_x_40490:
[----:B------:R-:W-:-:S07]  /*14490*/  IMAD.MOV.U32 R13, RZ, RZ, R9 ;  /* 0x000000ffff0d7224 */ /* 0x000fce00078e0009 */
.L_x_40485:
[----:B------:R-:W-:Y:S05]  /*144a0*/  BSYNC B1 ;  /* 0x0000000000017941 */ /* 0x000fea0003800000 */
.L_x_40484:
        /* <DEDUP_REMOVED lines=20> */
.L_x_40493:
[----:B------:R-:W-:Y:S05]  /*145f0*/  BSYNC B1 ;  /* 0x0000000000017941 */ /* 0x000fea0003800000 */
.L_x_40492:
[----:B------:R-:W-:-:S05]  /*14600*/  IMAD.MOV.U32 R9, RZ, RZ, R11 ;  /* 0x000000ffff097224 */ /* 0x000fca00078e000b */
[----:B------:R-:W-:Y:S01]  /*14610*/  LOP3.LUT R9, R9, 0x80000000, R19, 0xb8, !PT ;  /* 0x8000000009097812 */ /* 0x000fe200078eb813 */
[----:B------:R-:W-:Y:S06]  /*14620*/  BRA `(.L_x_40480) ;  /* 0x0000000000187947 */ /* 0x000fec0003800000 */
.L_x_40479:
[----:B------:R-:W-:-:S06]  /*14630*/  DSETP.GTU.AND P0, PT, R4, +INF , PT ;  /* 0x7ff000000400742a */ /* 0x000fcc0003f0c000 */
[----:B------:R-:W-:-:S14]  /*14640*/  DSETP.LE.AND P0, PT, R6, +INF , !P0 ;  /* 0x7ff000000600742a */ /* 0x000fdc0004703000 */
[----:B------:R-:W-:Y:S02]  /*14650*/  @P0 DSETP.NEU.AND P1, PT, R6, +INF , PT ;  /* 0x7ff000000600042a */ /* 0x000fe40003f2d000 */
[----:B------:R-:W-:-:S06]  /*14660*/  @!P0 DADD R8, R2, R18 ;  /* 0x0000000002088229 */ /* 0x000fcc0000000012 */
[----:B------:R-:W-:Y:S02]  /*14670*/  @P0 FSEL R8, R18, RZ, P1 ;  /* 0x000000ff12080208 */ /* 0x000fe40000800000 */
[----:B------:R-:W-:-:S07]  /*14680*/  @P0 FSEL R9, R19, -QNAN , P1 ;  /* 0xfff8000013090808 */ /* 0x000fce0000800000 */
.L_x_40480:
[----:B------:R-:W-:Y:S05]  /*14690*/  BSYNC B0 ;  /* 0x0000000000007941 */ /* 0x000fea0003800000 */
.L_x_40478:
        /* <DEDUP_REMOVED lines=21> */
.L_x_40497:
[----:B------:R-:W0:Y:S02]  /*147f0*/  F2I.S64.F64.TRUNC R4, R4 ;  /* 0x0000000400047311 */ /* 0x000e24000030d900 */
[----:B0-----:R-:W-:-:S05]  /*14800*/  IMAD.MOV.U32 R3, RZ, RZ, R4 ;  /* 0x000000ffff037224 */ /* 0x001fca00078e0004 */
[----:B------:R-:W-:Y:S01]  /*14810*/  STG.E.U8 desc[UR36][R16.64], R3 ;  /* 0x0000000310007986 */ /* 0x000fe2000c101124 */
[----:B------:R-:W-:Y:S05]  /*14820*/  EXIT ;  /* 0x000000000000794d */ /* 0x000fea0003800000 */
.L_x_40496:
        /* <DEDUP_REMOVED lines=9> */
.L_x_40500:
[----:B------:R-:W0:Y:S02]  /*148c0*/  F2I.F64.TRUNC R5, R4 ;  /* 0x0000000400057311 */ /* 0x000e24000030d100 */
[----:B0-----:R-:W-:Y:S01]  /*148d0*/  STG.E desc[UR36][R16.64], R5 ;  /* 0x0000000510007986 */ /* 0x001fe2000c101924 */
[----:B------:R-:W-:Y:S05]  /*148e0*/  EXIT ;  /* 0x000000000000794d */ /* 0x000fea0003800000 */
.L_x_40499:
[----:B------:R-:W0:Y:S02]  /*148f0*/  F2I.F64.TRUNC R5, R4 ;  /* 0x0000000400057311 */ /* 0x000e24000030d100 */
[----:B0-----:R-:W-:Y:S01]  /*14900*/  STG.E.U16 desc[UR36][R16.64], R5 ;  /* 0x0000000510007986 */ /* 0x001fe2000c101524 */
[----:B------:R-:W-:Y:S05]  /*14910*/  EXIT ;  /* 0x000000000000794d */ /* 0x000fea0003800000 */
.L_x_40495:
        /* <DEDUP_REMOVED lines=13> */
.L_x_40502:
        /* <DEDUP_REMOVED lines=8> */
.L_x_40501:
        /* <DEDUP_REMOVED lines=14> */
.L_x_40504:
        /* <DEDUP_REMOVED lines=9> */
.L_x_40503:
[----:B------:R-:W-:Y:S01]  /*14be0*/  STG.E.64 desc[UR36][R16.64], R4 ;  /* 0x0000000410007986 */ /* 0x000fe2000c101b24 */
[----:B------:R-:W-:Y:S05]  /*14bf0*/  EXIT ;  /* 0x000000000000794d */ /* 0x000fea0003800000 */
.L_x_40494:
        /* <DEDUP_REMOVED lines=12> */
.L_x_40507:
[----:B------:R-:W-:-:S05]  /*14cc0*/  CS2R R6, SRZ ;  /* 0x0000000000067805 */ /* 0x000fca000001ff00 */
[----:B------:R-:W-:Y:S01]  /*14cd0*/  STG.E.128 desc[UR36][R16.64], R4 ;  /* 0x0000000410007986 */ /* 0x000fe2000c101d24 */
[----:B------:R-:W-:Y:S05]  /*14ce0*/  EXIT ;  /* 0x000000000000794d */ /* 0x000fea0003800000 */
.L_x_40506:
        /* <DEDUP_REMOVED lines=25> */
.L_x_40511:
[----:B------:R-:W-:Y:S05]  /*14e80*/  BSYNC B0 ;  /* 0x0000000000007941 */ /* 0x000fea0003800000 */
.L_x_40510:
[----:B------:R-:W-:-:S05]  /*14e90*/  LOP3.LUT R3, R0, R3, RZ, 0xfc, !PT ;  /* 0x0000000300037212 */ /* 0x000fca00078efcff */
[----:B------:R-:W-:Y:S01]  /*14ea0*/  STG.E.U8 desc[UR36][R16.64], R3 ;  /* 0x0000000310007986 */ /* 0x000fe2000c101124 */
[----:B------:R-:W-:Y:S05]  /*14eb0*/  EXIT ;  /* 0x000000000000794d */ /* 0x000fea0003800000 */
.L_x_40509:
        /* <DEDUP_REMOVED lines=17> */
.L_x_40513:
[----:B------:R-:W-:Y:S01]  /*14fd0*/  IMAD.MOV.U32 R0, RZ, RZ, 0x7f ;  /* 0x0000007fff007424 */ /* 0x000fe200078e00ff */
[----:B------:R-:W-:-:S04]  /*14fe0*/  ISETP.GT.U32.AND P0, PT, R2, 0x7f800000, PT ;  /* 0x7f8000000200780c */ /* 0x000fc80003f04070 */
[----:B------:R-:W-:-:S09]  /*14ff0*/  SEL R0, R0, 0x7c, P0 ;  /* 0x0000007c00007807 */ /* 0x000fd20000000000 */
.L_x_40514:
[----:B------:R-:W-:Y:S05]  /*15000*/  BSYNC B0 ;  /* 0x0000000000007941 */ /* 0x000fea0003800000 */
.L_x_40512:
[----:B------:R-:W-:-:S04]  /*15010*/  LOP3.LUT R2, R3, 0x80000000, RZ, 0xc0, !PT ;  /* 0x8000000003027812 */ /* 0x000fc800078ec0ff */
[----:B------:R-:W-:-:S04]  /*15020*/  SHF.R.U32.HI R3, RZ, 0x18, R2 ;  /* 0x00000018ff037819 */ /* 0x000fc80000011602 */
[----:B------:R-:W-:-:S05]  /*15030*/  LOP3.LUT R3, R0, R3, RZ, 0xfc, !PT ;  /* 0x0000000300037212 */ /* 0x000fca00078efcff */
[----:B------:R-:W-:Y:S01]  /*15040*/  STG.E.U8 desc[UR36][R16.64], R3 ;  /* 0x0000000310007986 */ /* 0x000fe2000c101124 */
[----:B------:R-:W-:Y:S05]  /*15050*/  EXIT ;  /* 0x000000000000794d */ /* 0x000fea0003800000 */
.L_x_40508:
        /* <DEDUP_REMOVED lines=8> */
.L_x_40505:
        /* <DEDUP_REMOVED lines=11> */
.L_x_40517:
        /* <DEDUP_REMOVED lines=21> */
.L_x_40520:
[----:B------:R-:W-:-:S04]  /*152e0*/  LOP3.LUT R2, R3, 0x80000000, RZ, 0xc0, !PT ;  /* 0x8000000003027812 */ /* 0x000fc800078ec0ff */
[----:B------:R-:W-:-:S04]  /*152f0*/  SHF.R.U32.HI R3, RZ, 0x18, R2 ;  /* 0x00000018ff037819 */ /* 0x000fc80000011602 */
[----:B------:R-:W-:-:S04]  /*15300*/  LOP3.LUT R0, R0, R3, RZ, 0xfc, !PT ;  /* 0x0000000300007212 */ /* 0x000fc800078efcff */
[----:B------:R-:W-:-:S07]  /*15310*/  PRMT R8, R0, 0x7610, R8 ;  /* 0x0000761000087816 */ /* 0x000fce0000000008 */
.L_x_40519:
[----:B------:R-:W-:Y:S05]  /*15320*/  BSYNC B0 ;  /* 0x0000000000007941 */ /* 0x000fea0003800000 */
.L_x_40518:
[----:B------:R-:W-:Y:S01]  /*15330*/  STG.E.U8 desc[UR36][R16.64], R8 ;  /* 0x0000000810007986 */ /* 0x000fe2000c101124 */
[----:B------:R-:W-:Y:S05]  /*15340*/  EXIT ;  /* 0x000000000000794d */ /* 0x000fea0003800000 */
.L_x_40516:
        /* <DEDUP_REMOVED lines=21> */
.L_x_40523:
[----:B------:R-:W-:-:S04]  /*154a0*/  LOP3.LUT R2, R3, 0x80000000, RZ, 0xc0, !PT ;  /* 0x8000000003027812 */ /* 0x000fc800078ec0ff */
[----:B------:R-:W-:-:S04]  /*154b0*/  SHF.R.U32.HI R3, RZ, 0x18, R2 ;  /* 0x00000018ff037819 */ /* 0x000fc80000011602 */
[----:B------:R-:W-:-:S04]  /*154c0*/  LOP3.LUT R0, R0, R3, RZ, 0xfc, !PT ;  /* 0x0000000300007212 */ /* 0x000fc800078efcff */
[----:B------:R-:W-:-:S07]  /*154d0*/  PRMT R8, R0, 0x7610, R8 ;  /* 0x0000761000087816 */ /* 0x000fce0000000008 */
.L_x_40522:
[----:B------:R-:W-:Y:S05]  /*154e0*/  BSYNC B0 ;  /* 0x0000000000007941 */ /* 0x000fea0003800000 */
.L_x_40521:
[----:B------:R-:W-:Y:S01]  /*154f0*/  STG.E.U8 desc[UR36][R16.64], R8 ;  /* 0x0000000810007986 */ /* 0x000fe2000c101124 */
[----:B------:R-:W-:Y:S05]  /*15500*/  EXIT ;  /* 0x000000000000794d */ /* 0x000fea0003800000 */
.L_x_40515:
        /* <DEDUP_REMOVED lines=26> */
.L_x_40498:
        /* <DEDUP_REMOVED lines=16> */
.L_x_40526:
[----:B------:R-:W-:Y:S05]  /*157b0*/  EXIT ;  /* 0x000000000000794d */ /* 0x000fea0003800000 */
.L_x_40525:
[----:B------:R-:W0:Y:S02]  /*157c0*/  F2I.U64.F64.TRUNC R4, R4 ;  /* 0x0000000400047311 */ /* 0x000e24000030d800 */
[----:B0-----:R-:W-:Y:S01]  /*157d0*/  STG.E.64 desc[UR36][R16.64], R4 ;  /* 0x0000000410007986 */ /* 0x001fe2000c101b24 */
[----:B------:R-:W-:Y:S05]  /*157e0*/  EXIT ;  /* 0x000000000000794d */ /* 0x000fea0003800000 */
.L_x_40524:
[----:B------:R-:W0:Y:S02]  /*157f0*/  F2I.U32.F64.TRUNC R5, R4 ;  /* 0x0000000400057311 */ /* 0x000e24000030d000 */
[----:B0-----:R-:W-:Y:S01]  /*15800*/  STG.E desc[UR36][R16.64], R5 ;  /* 0x0000000510007986 */ /* 0x001fe2000c101924 */
[----:B------:R-:W-:Y:S05]  /*15810*/  EXIT ;  /* 0x000000000000794d */ /* 0x000fea0003800000 */
.L_x_40527:
        /* <DEDUP_REMOVED lines=14> */
.L_x_57549:


//--------------------- .text._ZN2at6native27unrolled_elementwise_kernelINS0_13BinaryFunctorIdddZZZNS0_21remainder_kernel_cudaERNS_18TensorIteratorBaseEENKUlvE0_clEvENKUlvE_clEvEUlddE_EESt5arrayIPcLm3EELi4E23TrivialOffsetCalculatorILi2EjESC_ILi1EjENS0_6memory12LoadWithCastILi2EEENSF_13StoreWithCastILi1EEEEEviT_T0_T2_T3_T4_T5_ --------------------------
	.section	.text._ZN2at6native27unrolled_elementwise_kernelINS0_13BinaryFunctorIdddZZZNS0_21remainder_kernel_cudaERNS_18TensorIteratorBaseEENKUlvE0_clEvENKUlvE_clEvEUlddE_EESt5arrayIPcLm3EELi4E23TrivialOffsetCalculatorILi2EjESC_ILi1EjENS0_6memory12LoadWithCastILi2EEENSF_13StoreWithCastILi1EEEEEviT_T0_T2_T3_T4_T5_,"ax",@progbits
	.align	128
        .global         _ZN2at6native27unrolled_elementwise_kernelINS0_13BinaryFunctorIdddZZZNS0_21remainder_kernel_cudaERNS_18TensorIteratorBaseEENKUlvE0_clEvENKUlvE_clEvEUlddE_EESt5arrayIPcLm3EELi4E23TrivialOffsetCalculatorILi2EjESC_ILi1EjENS0_6memory12LoadWithCastILi2EEENSF_13StoreWithCastILi1EEEEEviT_T0_T2_T3_T4_T5_
        .type           _ZN2at6native27unrolled_elementwise_kernelINS0_13BinaryFunctorIdddZZZNS0_21remainder_kernel_cudaERNS_18TensorIteratorBaseEENKUlvE0_clEvENKUlvE_clEvEUlddE_EESt5arrayIPcLm3EELi4E23TrivialOffsetCalculatorILi2EjESC_ILi1EjENS0_6memory12LoadWithCastILi2EEENSF_13StoreWithCastILi1EEEEEviT_T0_T2_T3_T4_T5_,@function
        .size           _ZN2at6native27unrolled_elementwise_kernelINS0_13BinaryFunctorIdddZZZNS0_21remainder_kernel_cudaERNS_18TensorIteratorBaseEENKUlvE0_clEvENKUlvE_clEvEUlddE_EESt5arrayIPcLm3EELi4E23TrivialOffsetCalculatorILi2EjESC_ILi1EjENS0_6memory12LoadWithCastILi2EEENSF_13StoreWithCastILi1EEEEEviT_T0_T2_T3_T4_T5_,(.L_x_57550 - _ZN2at6native27unrolled_elementwise_kernelINS0_13BinaryFunctorIdddZZZNS0_21remainder_kernel_cudaERNS_18TensorIteratorBaseEENKUlvE0_clEvENKUlvE_clEvEUlddE_EESt5arrayIPcLm3EELi4E23TrivialOffsetCalculatorILi2EjESC_ILi1EjENS0_6memory12LoadWithCastILi2EEENSF_13StoreWithCastILi1EEEEEviT_T0_T2_T3_T4_T5_)
        .other          _ZN2at6native27unrolled_elementwise_kernelINS0_13BinaryFunctorIdddZZZNS0_21remainder_kernel_cudaERNS_18TensorIteratorBaseEENKUlvE0_clEvENKUlvE_clEvEUlddE_EESt5arrayIPcLm3EELi4E23TrivialOffsetCalculatorILi2EjESC_ILi1EjENS0_6memory12LoadWithCastILi2EEENSF_13StoreWithCastILi1EEEEEviT_T0_T2_T3_T4_T5_,@"STO_CUDA_ENTRY STV_DEFAULT"
_ZN2at6native27unrolled_elementwise_kernelINS0_13BinaryFunctorIdddZZZNS0_21remainder_kernel_cudaERNS_18TensorIteratorBaseEENKUlvE0_clEvENKUlvE_clEvEUlddE_EESt5arrayIPcLm3EELi4E23TrivialOffsetCalculatorILi2EjESC_ILi1EjENS0_6memory12LoadWithCastILi2EEENSF_13StoreWithCastILi1EEEEEviT_T0_T2_T3_T4_T5_:
.text._ZN2at6native27unrolled_elementwise_kernelINS0_13BinaryFunctorIdddZZZNS0_21remainder_kernel_cudaERNS_18TensorIteratorBaseEENKUlvE0_clEvENKUlvE_clEvEUlddE_EESt5arrayIPcLm3EELi4E23TrivialOffsetCalculatorILi2EjESC_ILi1EjENS0_6memory12LoadWithCastILi2EEENSF_13StoreWithCastILi1EEEEEviT_T0_T2_T3_T4_T5_:
        /* <DEDUP_REMOVED lines=34> */
.L_x_40533:
[----:B------:R-:W2:Y:S02]  /*0220*/  LDG.E.U8 R4, desc[UR36][R4.64] ;  /* 0x0000002404047981 */ /* 0x000ea4000c1e1100 */
[----:B--2---:R0:W1:Y:S01]  /*0230*/  I2F.F64.U16 R36, R4 ;  /* 0x0000000400247312 */ /* 0x0040620000101800 */
[----:B------:R-:W-:Y:S05]  /*0240*/  BRA `(.L_x_40535) ;  /* 0x0000000c00747947 */ /* 0x000fea0003800000 */
.L_x_40532:
        /* <DEDUP_REMOVED lines=9> */
.L_x_40537:
[----:B------:R-:W2:Y:S02]  /*02e0*/  LDG.E R4, desc[UR36][R4.64] ;  /* 0x0000002404047981 */ /* 0x000ea4000c1e1900 */
[----:B--2---:R1:W2:Y:S01]  /*02f0*/  I2F.F64 R36, R4 ;  /* 0x0000000400247312 */ /* 0x0042a20000201c00 */
[----:B------:R-:W-:Y:S05]  /*0300*/  BRA `(.L_x_40535) ;  /* 0x0000000c00447947 */ /* 0x000fea0003800000 */
.L_x_40536:
[----:B------:R-:W2:Y:S02]  /*0310*/  LDG.E.U16 R4, desc[UR36][R4.64] ;  /* 0x0000002404047981 */ /* 0x000ea4000c1e1500 */
[----:B--2---:R3:W4:Y:S01]  /*0320*/  I2F.F64.S16 R36, R4 ;  /* 0x0000000400247312 */ /* 0x0047220000101c00 */
[----:B------:R-:W-:Y:S05]  /*0330*/  BRA `(.L_x_40535) ;  /* 0x0000000c00387947 */ /* 0x000fea0003800000 */
.L_x_40531:
        /* <DEDUP_REMOVED lines=10> */
.L_x_40539:
[----:B------:R-:W2:Y:S02]  /*03e0*/  LDG.E.U16 R0, desc[UR36][R4.64] ;  /* 0x0000002404007981 */ /* 0x000ea4000c1e1500 */
[----:B--2---:R-:W-:-:S05]  /*03f0*/  HADD2.F32 R0, -RZ, R0.H0_H0 ;  /* 0x20000000ff007230 */ /* 0x004fca0000004100 */
[----:B------:R-:W-:-:S04]  /*0400*/  FMUL.FTZ R0, R0, 1 ;  /* 0x3f80000000007820 */ /* 0x000fc80000410000 */
[----:B------:R0:W1:Y:S01]  /*0410*/  F2F.F64.F32 R36, R0 ;  /* 0x0000000000247310 */ /* 0x0000620000201800 */
[----:B------:R-:W-:Y:S05]  /*0420*/  BRA `(.L_x_40535) ;  /* 0x0000000800fc7947 */ /* 0x000fea0003800000 */
.L_x_40538:
        /* <DEDUP_REMOVED lines=10> */
.L_x_40541:
[----:B------:R-:W2:Y:S02]  /*04d0*/  LDG.E.U16 R4, desc[UR36][R4.64] ;  /* 0x0000002404047981 */ /* 0x000ea4000c1e1500 */
[----:B--2---:R-:W-:-:S05]  /*04e0*/  HADD2.F32 R0, -RZ, R4.H0_H0 ;  /* 0x20000004ff007230 */ /* 0x004fca0000004100 */
[----:B------:R-:W-:-:S04]  /*04f0*/  FMUL.FTZ R0, R0, 1 ;  /* 0x3f80000000007820 */ /* 0x000fc80000410000 */
[----:B------:R0:W1:Y:S01]  /*0500*/  F2F.F64.F32 R36, R0 ;  /* 0x0000000000247310 */ /* 0x0000620000201800 */
[----:B------:R-:W-:Y:S05]  /*0510*/  BRA `(.L_x_40535) ;  /* 0x0000000800c07947 */ /* 0x000fea0003800000 */
.L_x_40540:
[----:B------:R0:W5:Y:S01]  /*0520*/  LDG.E.64 R36, desc[UR36][R4.64] ;  /* 0x0000002404247981 */ /* 0x000162000c1e1b00 */
[----:B------:R-:W-:Y:S05]  /*0530*/  BRA `(.L_x_40535) ;  /* 0x0000000800b87947 */ /* 0x000fea0003800000 */
.L_x_40530:
        /* <DEDUP_REMOVED lines=13> */
.L_x_40544:
[----:B------:R0:W5:Y:S01]  /*0610*/  LDG.E.64 R36, desc[UR36][R4.64] ;  /* 0x0000002404247981 */ /* 0x000162000c1e1b00 */
[----:B------:R-:W-:Y:S05]  /*0620*/  BRA `(.L_x_40535) ;  /* 0x00000008007c7947 */ /* 0x000fea0003800000 */
.L_x_40543:
        /* <DEDUP_REMOVED lines=28> */
.L_x_40546:
        /* <DEDUP_REMOVED lines=16> */
.L_x_40545:
[----:B------:R-:W2:Y:S02]  /*08f0*/  LDG.E.U16 R0, desc[UR36][R4.64] ;  /* 0x0000002404007981 */ /* 0x000ea4000c1e1500 */
[----:B--2---:R-:W-:-:S04]  /*0900*/  IMAD.U32 R0, R0, 0x10000, RZ ;  /* 0x0001000000007824 */ /* 0x004fc800078e00ff */
[----:B------:R-:W-:-:S04]  /*0910*/  FMUL.FTZ R0, R0, 1 ;  /* 0x3f80000000007820 */ /* 0x000fc80000410000 */
[----:B------:R0:W1:Y:S01]  /*0920*/  F2F.F64.F32 R36, R0 ;  /* 0x0000000000247310 */ /* 0x0000620000201800 */
[----:B------:R-:W-:Y:S05]  /*0930*/  BRA `(.L_x_40535) ;  /* 0x0000000400b87947 */ /* 0x000fea0003800000 */
.L_x_40542:
        /* <DEDUP_REMOVED lines=11> */
.L_x_40549:
        /* <DEDUP_REMOVED lines=21> */
.L_x_40553:
[----:B------:R-:W-:Y:S05]  /*0b40*/  BSYNC B1 ;  /* 0x0000000000017941 */ /* 0x000fea0003800000 */
.L_x_40552:
[----:B------:R-:W-:Y:S01]  /*0b50*/  LEA R5, R0, 0x3b800000, 0x17 ;  /* 0x3b80000000057811 */ /* 0x000fe200078eb8ff */
[----:B------:R-:W-:-:S05]  /*0b60*/  IMAD.SHL.U32 R0, R3, 0x100000, RZ ;  /* 0x0010000003007824 */ /* 0x000fca00078e00ff */
[----:B------:R-:W-:-:S07]  /*0b70*/  LOP3.LUT R0, R5, R0, R6, 0xfe, !PT ;  /* 0x0000000005007212 */ /* 0x000fce00078efe06 */
.L_x_40551:
[----:B------:R-:W-:Y:S05]  /*0b80*/  BSYNC B0 ;  /* 0x0000000000007941 */ /* 0x000fea0003800000 */
.L_x_40550:
[----:B------:R-:W-:-:S04]  /*0b90*/  FMUL.FTZ R0, R0, 1 ;  /* 0x3f80000000007820 */ /* 0x000fc80000410000 */
[----:B------:R0:W1:Y:S01]  /*0ba0*/  F2F.F64.F32 R36, R0 ;  /* 0x0000000000247310 */ /* 0x0000620000201800 */
[----:B------:R-:W-:Y:S05]  /*0bb0*/  BRA `(.L_x_40535) ;  /* 0x0000000400187947 */ /* 0x000fea0003800000 */
.L_x_40548:
        /* <DEDUP_REMOVED lines=21> */
.L_x_40557:
[----:B------:R-:W-:Y:S05]  /*0d10*/  BSYNC B1 ;  /* 0x0000000000017941 */ /* 0x000fea0003800000 */
.L_x_40556:
[----:B------:R-:W-:Y:S01]  /*0d20*/  LEA R5, R0, 0x37800000, 0x17 ;  /* 0x3780000000057811 */ /* 0x000fe200078eb8ff */
[----:B------:R-:W-:-:S05]  /*0d30*/  IMAD.SHL.U32 R0, R3, 0x200000, RZ ;  /* 0x0020000003007824 */ /* 0x000fca00078e00ff */
[----:B------:R-:W-:-:S07]  /*0d40*/  LOP3.LUT R0, R5, R0, R6, 0xfe, !PT ;  /* 0x0000000005007212 */ /* 0x000fce00078efe06 */
.L_x_40555:
[----:B------:R-:W-:Y:S05]  /*0d50*/  BSYNC B0 ;  /* 0x0000000000007941 */ /* 0x000fea0003800000 */
.L_x_40554:
[----:B------:R-:W-:-:S04]  /*0d60*/  FMUL.FTZ R0, R0, 1 ;  /* 0x3f80000000007820 */ /* 0x000fc80000410000 */
[----:B------:R0:W1:Y:S01]  /*0d70*/  F2F.F64.F32 R36, R0 ;  /* 0x0000000000247310 */ /* 0x0000620000201800 */
[----:B------:R-:W-:Y:S05]  /*0d80*/  BRA `(.L_x_40535) ;  /* 0x0000000000a47947 */ /* 0x000fea0003800000 */
.L_x_40547:
        /* <DEDUP_REMOVED lines=14> */
.L_x_40561:
[----:B------:R-:W-:Y:S05]  /*0e70*/  BSYNC B0 ;  /* 0x0000000000007941 */ /* 0x000fea0003800000 */
.L_x_40560:
[----:B------:R-:W-:-:S04]  /*0e80*/  FMUL.FTZ R0, R0, 1 ;  /* 0x3f80000000007820 */ /* 0x000fc80000410000 */
[----:B------:R0:W1:Y:S01]  /*0e90*/  F2F.F64.F32 R36, R0 ;  /* 0x0000000000247310 */ /* 0x0000620000201800 */
[----:B------:R-:W-:Y:S05]  /*0ea0*/  BRA `(.L_x_40535) ;  /* 0x00000000005c7947 */ /* 0x000fea0003800000 */
.L_x_40534:
        /* <DEDUP_REMOVED lines=16> */
.L_x_40562:
[----:B------:R-:W-:Y:S01]  /*0fb0*/  CS2R R36, SRZ ;  /* 0x0000000000247805 */ /* 0x000fe2000001ff00 */
[----:B------:R-:W-:Y:S06]  /*0fc0*/  BRA `(.L_x_40535) ;  /* 0x0000000000147947 */ /* 0x000fec0003800000 */
.L_x_40559:
[----:B------:R-:W2:Y:S02]  /*0fd0*/  LDG.E.64 R36, desc[UR36][R4.64] ;  /* 0x0000002404247981 */ /* 0x000ea4000c1e1b00 */
[----:B--2---:R-:W0:Y:S01]  /*0fe0*/  I2F.F64.U64 R36, R36 ;  /* 0x0000002400247312 */ /* 0x004e220000301800 */
[----:B------:R-:W-:Y:S05]  /*0ff0*/  BRA `(.L_x_40535) ;  /* 0x0000000000087947 */ /* 0x000fea0003800000 */
.L_x_40558:
[----:B------:R-:W2:Y:S02]  /*1000*/  LDG.E R4, desc[UR36][R4.64] ;  /* 0x0000002404047981 */ /* 0x000ea4000c1e1900 */
[----:B--2---:R0:W1:Y:S02]  /*1010*/  I2F.F64.U32 R36, R4 ;  /* 0x0000000400247312 */ /* 0x0040640000201800 */
.L_x_40535:
        /* <DEDUP_REMOVED lines=19> */
.L_x_40566:
[----:B------:R-:W3:Y:S02]  /*1150*/  LDG.E.U8 R4, desc[UR36][R4.64] ;  /* 0x0000002404047981 */ /* 0x000ee4000c1e1100 */
[----:B---3--:R3:W0:Y:S01]  /*1160*/  I2F.F64.U16 R32, R4 ;  /* 0x0000000400207312 */ /* 0x0086220000101800 */
[----:B------:R-:W-:Y:S05]  /*1170*/  BRA `(.L_x_40568) ;  /* 0x0000000c00707947 */ /* 0x000fea0003800000 */
.L_x_40565:
        /* <DEDUP_REMOVED lines=9> */
.L_x_40570:
[----:B------:R-:W3:Y:S02]  /*1210*/  LDG.E R4, desc[UR36][R4.64] ;  /* 0x0000002404047981 */ /* 0x000ee4000c1e1900 */
[----:B---3--:R0:W1:Y:S01]  /*1220*/  I2F.F64 R32, R4 ;  /* 0x0000000400207312 */ /* 0x0080620000201c00 */
[----:B------:R-:W-:Y:S05]  /*1230*/  BRA `(.L_x_40568) ;  /* 0x0000000c00407947 */ /* 0x000fea0003800000 */
.L_x_40569:
[----:B------:R-:W3:Y:S02]  /*1240*/  LDG.E.U16 R4, desc[UR36][R4.64] ;  /* 0x0000002404047981 */ /* 0x000ee4000c1e1500 */
[----:B---3--:R0:W1:Y:S01]  /*1250*/  I2F.F64.S16 R32, R4 ;  /* 0x0000000400207312 */ /* 0x0080620000101c00 */
[----:B------:R-:W-:Y:S05]  /*1260*/  BRA `(.L_x_40568) ;  /* 0x0000000c00347947 */ /* 0x000fea0003800000 */
.L_x_40564:
        /* <DEDUP_REMOVED lines=10> */
.L_x_40572:
[----:B------:R-:W3:Y:S02]  /*1310*/  LDG.E.U16 R0, desc[UR36][R4.64] ;  /* 0x0000002404007981 */ /* 0x000ee4000c1e1500 */
[----:B---3--:R-:W-:-:S05]  /*1320*/  HADD2.F32 R0, -RZ, R0.H0_H0 ;  /* 0x20000000ff007230 */ /* 0x008fca0000004100 */
[----:B------:R-:W-:-:S04]  /*1330*/  FMUL.FTZ R0, R0, 1 ;  /* 0x3f80000000007820 */ /* 0x000fc80000410000 */
[----:B------:R0:W1:Y:S01]  /*1340*/  F2F.F64.F32 R32, R0 ;  /* 0x0000000000207310 */ /* 0x0000620000201800 */
[----:B------:R-:W-:Y:S05]  /*1350*/  BRA `(.L_x_40568) ;  /* 0x0000000800f87947 */ /* 0x000fea0003800000 */
.L_x_40571:
        /* <DEDUP_REMOVED lines=10> */
.L_x_40574:
[----:B------:R-:W3:Y:S02]  /*1400*/  LDG.E.U16 R4, desc[UR36][R4.64] ;  /* 0x0000002404047981 */ /* 0x000ee4000c1e1500 */
[----:B---3--:R-:W-:-:S05]  /*1410*/  HADD2.F32 R0, -RZ, R4.H0_H0 ;  /* 0x20000004ff007230 */ /* 0x008fca0000004100 */
[----:B------:R-:W-:-:S04]  /*1420*/  FMUL.FTZ R0, R0, 1 ;  /* 0x3f80000000007820 */ /* 0x000fc80000410000 */
[----:B------:R0:W1:Y:S01]  /*1430*/  F2F.F64.F32 R32, R0 ;  /* 0x0000000000207310 */ /* 0x0000620000201800 */
[----:B------:R-:W-:Y:S05]  /*1440*/  BRA `(.L_x_40568) ;  /* 0x0000000800bc7947 */ /* 0x000fea0003800000 */
.L_x_40573:
[----:B------:R0:W5:Y:S01]  /*1450*/  LDG.E.64 R32, desc[UR36][R4.64] ;  /* 0x0000002404207981 */ /* 0x000162000c1e1b00 */
[----:B------:R-:W-:Y:S05]  /*1460*/  BRA `(.L_x_40568) ;  /* 0x0000000800b47947 */ /* 0x000fea0003800000 */
.L_x_40563:
        /* <DEDUP_REMOVED lines=13> */
.L_x_40577:
[----:B------:R0:W5:Y:S01]  /*1540*/  LDG.E.64 R32, desc[UR36][R4.64] ;  /* 0x0000002404207981 */ /* 0x000162000c1e1b00 */
[----:B------:R-:W-:Y:S05]  /*1550*/  BRA `(.L_x_40568) ;  /* 0x0000000800787947 */ /* 0x000fea0003800000 */
.L_x_40576:
        /* <DEDUP_REMOVED lines=28> */
.L_x_40579:
        /* <DEDUP_REMOVED lines=15> */
.L_x_40578:
[----:B------:R-:W3:Y:S02]  /*1810*/  LDG.E.U16 R0, desc[UR36][R4.64] ;  /* 0x0000002404007981 */ /* 0x000ee4000c1e1500 */
[----:B---3--:R-:W-:-:S04]  /*1820*/  IMAD.U32 R0, R0, 0x10000, RZ ;  /* 0x0001000000007824 */ /* 0x008fc800078e00ff */
[----:B------:R-:W-:-:S04]  /*1830*/  FMUL.FTZ R0, R0, 1 ;  /* 0x3f80000000007820 */ /* 0x000fc80000410000 */
[----:B------:R0:W1:Y:S01]  /*1840*/  F2F.F64.F32 R32, R0 ;  /* 0x0000000000207310 */ /* 0x0000620000201800 */
[----:B------:R-:W-:Y:S05]  /*1850*/  BRA `(.L_x_40568) ;  /* 0x0000000400b87947 */ /* 0x000fea0003800000 */
.L_x_40575:
        /* <DEDUP_REMOVED lines=11> */
.L_x_40582:
        /* <DEDUP_REMOVED lines=21> */
.L_x_40586:
[----:B------:R-:W-:Y:S05]  /*1a60*/  BSYNC B1 ;  /* 0x0000000000017941 */ /* 0x000fea0003800000 */
.L_x_40585:
[----:B------:R-:W-:Y:S01]  /*1a70*/  LEA R5, R0, 0x3b800000, 0x17 ;  /* 0x3b80000000057811 */ /* 0x000fe200078eb8ff */
[----:B------:R-:W-:-:S05]  /*1a80*/  IMAD.SHL.U32 R0, R3, 0x100000, RZ ;  /* 0x0010000003007824 */ /* 0x000fca00078e00ff */
[----:B------:R-:W-:-:S07]  /*1a90*/  LOP3.LUT R0, R5, R0, R6, 0xfe, !PT ;  /* 0x0000000005007212 */ /* 0x000fce00078efe06 */
.L_x_40584:
[----:B------:R-:W-:Y:S05]  /*1aa0*/  BSYNC B0 ;  /* 0x0000000000007941 */ /* 0x000fea0003800000 */
.L_x_40583:
[----:B------:R-:W-:-:S04]  /*1ab0*/  FMUL.FTZ R0, R0, 1 ;  /* 0x3f80000000007820 */ /* 0x000fc80000410000 */
[----:B------:R0:W1:Y:S01]  /*1ac0*/  F2F.F64.F32 R32, R0 ;  /* 0x0000000000207310 */ /* 0x0000620000201800 */
[----:B------:R-:W-:Y:S05]  /*1ad0*/  BRA `(.L_x_40568) ;  /* 0x0000000400187947 */ /* 0x000fea0003800000 */
.L_x_40581:
        /* <DEDUP_REMOVED lines=21> */
.L_x_40590:
[----:B------:R-:W-:Y:S05]  /*1c30*/  BSYNC B1 ;  /* 0x0000000000017941 */ /* 0x000fea0003800000 */
.L_x_40589:
[----:B------:R-:W-:Y:S01]  /*1c40*/  LEA R5, R0, 0x37800000, 0x17 ;  /* 0x3780000000057811 */ /* 0x000fe200078eb8ff */
[----:B------:R-:W-:-:S05]  /*1c50*/  IMAD.SHL.U32 R0, R3, 0x200000, RZ ;  /* 0x0020000003007824 */ /* 0x000fca00078e00ff */
[----:B------:R-:W-:-:S07]  /*1c60*/  LOP3.LUT R0, R5, R0, R6, 0xfe, !PT ;  /* 0x0000000005007212 */ /* 0x000fce00078efe06 */
.L_x_40588:
[----:B------:R-:W-:Y:S05]  /*1c70*/  BSYNC B0 ;  /* 0x0000000000007941 */ /* 0x000fea0003800000 */
.L_x_40587:
[----:B------:R-:W-:-:S04]  /*1c80*/  FMUL.FTZ R0, R0, 1 ;  /* 0x3f80000000007820 */ /* 0x000fc80000410000 */
[----:B------:R0:W1:Y:S01]  /*1c90*/  F2F.F64.F32 R32, R0 ;  /* 0x0000000000207310 */ /* 0x0000620000201800 */
[----:B------:R-:W-:Y:S05]  /*1ca0*/  BRA `(.L_x_40568) ;  /* 0x0000000000a47947 */ /* 0x000fea0003800000 */
.L_x_40580:
        /* <DEDUP_REMOVED lines=14> */
.L_x_40594:
[----:B------:R-:W-:Y:S05]  /*1d90*/  BSYNC B0 ;  /* 0x0000000000007941 */ /* 0x000fea0003800000 */
.L_x_40593:
[----:B------:R-:W-:-:S04]  /*1da0*/  FMUL.FTZ R0, R0, 1 ;  /* 0x3f80000000007820 */ /* 0x000fc80000410000 */
[----:B------:R0:W1:Y:S01]  /*1db0*/  F2F.F64.F32 R32, R0 ;  /* 0x0000000000207310 */ /* 0x0000620000201800 */
[----:B------:R-:W-:Y:S05]  /*1dc0*/  BRA `(.L_x_40568) ;  /* 0x00000000005c7947 */ /* 0x000fea0003800000 */
.L_x_40567:
        /* <DEDUP_REMOVED lines=16> */
.L_x_40595:
[----:B------:R-:W-:Y:S01]  /*1ed0*/  CS2R R32, SRZ ;  /* 0x0000000000207805 */ /* 0x000fe2000001ff00 */
[----:B------:R-:W-:Y:S06]  /*1ee0*/  BRA `(.L_x_40568) ;  /* 0x0000000000147947 */ /* 0x000fec0003800000 */
.L_x_40592:
[----:B------:R-:W3:Y:S02]  /*1ef0*/  LDG.E.64 R32, desc[UR36][R4.64] ;  /* 0x0000002404207981 */ /* 0x000ee4000c1e1b00 */
[----:B---3--:R-:W0:Y:S01]  /*1f00*/  I2F.F64.U64 R32, R32 ;  /* 0x0000002000207312 */ /* 0x008e220000301800 */
[----:B------:R-:W-:Y:S05]  /*1f10*/  BRA `(.L_x_40568) ;  /* 0x0000000000087947 */ /* 0x000fea0003800000 */
.L_x_40591:
[----:B------:R-:W3:Y:S02]  /*1f20*/  LDG.E R4, desc[UR36][R4.64] ;  /* 0x0000002404047981 */ /* 0x000ee4000c1e1900 */
[----:B---3--:R0:W1:Y:S02]  /*1f30*/  I2F.F64.U32 R32, R4 ;  /* 0x0000000400207312 */ /* 0x0080640000201800 */
.L_x_40568:
[----:B------:R-:W2:Y:S02]  /*1f40*/  S2R R30, SR_TID.X ;  /* 0x00000000001e7919 */ /* 0x000ea40000002100 */
[----:B--2---:R-:W-:-:S07]  /*1f50*/  VIADD R30, R30, 0x80 ;  /* 0x000000801e1e7836 */ /* 0x004fce0000000000 */
.L_x_40529:
[----:B------:R-:W-:Y:S05]  /*1f60*/  BSYNC B6 ;  /* 0x0000000000067941 */ /* 0x000fea0003800000 */
.L_x_40528:
        /* <DEDUP_REMOVED lines=24> */
.L_x_40601:
[----:B------:R-:W2:Y:S02]  /*20f0*/  LDG.E.U8 R4, desc[UR36][R4.64] ;  /* 0x0000002404047981 */ /* 0x000ea4000c1e1100 */
[----:B--2---:R0:W2:Y:S01]  /*2100*/  I2F.F64.U16 R28, R4 ;  /* 0x00000004001c7312 */ /* 0x0040a20000101800 */
[----:B------:R-:W-:Y:S05]  /*2110*/  BRA `(.L_x_40603) ;  /* 0x0000000c00707947 */ /* 0x000fea0003800000 */
.L_x_40600:
        /* <DEDUP_REMOVED lines=9> */
.L_x_40605:
[----:B------:R-:W2:Y:S02]  /*21b0*/  LDG.E R4, desc[UR36][R4.64] ;  /* 0x0000002404047981 */ /* 0x000ea4000c1e1900 */
[----:B--2---:R0:W2:Y:S01]  /*21c0*/  I2F.F64 R28, R4 ;  /* 0x00000004001c7312 */ /* 0x0040a20000201c00 */
[----:B------:R-:W-:Y:S05]  /*21d0*/  BRA `(.L_x_40603) ;  /* 0x0000000c00407947 */ /* 0x000fea0003800000 */
.L_x_40604:
[----:B------:R-:W2:Y:S02]  /*21e0*/  LDG.E.U16 R4, desc[UR36][R4.64] ;  /* 0x0000002404047981 */ /* 0x000ea4000c1e1500 */
[----:B--2---:R0:W2:Y:S01]  /*21f0*/  I2F.F64.S16 R28, R4 ;  /* 0x00000004001c7312 */ /* 0x0040a20000101c00 */
[----:B------:R-:W-:Y:S05]  /*2200*/  BRA `(.L_x_40603) ;  /* 0x0000000c00347947 */ /* 0x000fea0003800000 */
.L_x_40599:
        /* <DEDUP_REMOVED lines=10> */
.L_x_40607:
[----:B------:R-:W2:Y:S02]  /*22b0*/  LDG.E.U16 R0, desc[UR36][R4.64] ;  /* 0x0000002404007981 */ /* 0x000ea4000c1e1500 */
[----:B--2---:R-:W-:-:S05]  /*22c0*/  HADD2.F32 R0, -RZ, R0.H0_H0 ;  /* 0x20000000ff007230 */ /* 0x004fca0000004100 */
[----:B------:R-:W-:-:S04]  /*22d0*/  FMUL.FTZ R0, R0, 1 ;  /* 0x3f80000000007820 */ /* 0x000fc80000410000 */
[----:B------:R0:W2:Y:S01]  /*22e0*/  F2F.F64.F32 R28, R0 ;  /* 0x00000000001c7310 */ /* 0x0000a20000201800 */
[----:B------:R-:W-:Y:S05]  /*22f0*/  BRA `(.L_x_40603) ;  /* 0x0000000800f87947 */ /* 0x000fea0003800000 */
.L_x_40606:
        /* <DEDUP_REMOVED lines=10> */
.L_x_40609:
[----:B------:R-:W2:Y:S02]  /*23a0*/  LDG.E.U16 R4, desc[UR36][R4.64] ;  /* 0x0000002404047981 */ /* 0x000ea4000c1e1500 */
[----:B--2---:R-:W-:-:S05]  /*23b0*/  HADD2.F32 R0, -RZ, R4.H0_H0 ;  /* 0x20000004ff007230 */ /* 0x004fca0000004100 */
[----:B------:R-:W-:-:S04]  /*23c0*/  FMUL.FTZ R0, R0, 1 ;  /* 0x3f80000000007820 */ /* 0x000fc80000410000 */
[----:B------:R0:W2:Y:S01]  /*23d0*/  F2F.F64.F32 R28, R0 ;  /* 0x00000000001c7310 */ /* 0x0000a20000201800 */
[----:B------:R-:W-:Y:S05]  /*23e0*/  BRA `(.L_x_40603) ;  /* 0x0000000800bc7947 */ /* 0x000fea0003800000 */
.L_x_40608:
[----:B------:R0:W5:Y:S01]  /*23f0*/  LDG.E.64 R28, desc[UR36][R4.64] ;  /* 0x00000024041c7981 */ /* 0x000162000c1e1b00 */
[----:B------:R-:W-:Y:S05]  /*2400*/  BRA `(.L_x_40603) ;  /* 0x0000000800b47947 */ /* 0x000fea0003800000 */
.L_x_40598:
        /* <DEDUP_REMOVED lines=13> */
.L_x_40612:
[----:B------:R0:W5:Y:S01]  /*24e0*/  LDG.E.64 R28, desc[UR36][R4.64] ;  /* 0x00000024041c7981 */ /* 0x000162000c1e1b00 */
[----:B------:R-:W-:Y:S05]  /*24f0*/  BRA `(.L_x_40603) ;  /* 0x0000000800787947 */ /* 0x000fea0003800000 */
.L_x_40611:
        /* <DEDUP_REMOVED lines=28> */
.L_x_40614:
        /* <DEDUP_REMOVED lines=15> */
.L_x_40613:
[----:B------:R-:W2:Y:S02]  /*27b0*/  LDG.E.U16 R0, desc[UR36][R4.64] ;  /* 0x0000002404007981 */ /* 0x000ea4000c1e1500 */
[----:B--2---:R-:W-:-:S04]  /*27c0*/  IMAD.U32 R0, R0, 0x10000, RZ ;  /* 0x0001000000007824 */ /* 0x004fc800078e00ff */
[----:B------:R-:W-:-:S04]  /*27d0*/  FMUL.FTZ R0, R0, 1 ;  /* 0x3f80000000007820 */ /* 0x000fc80000410000 */
[----:B------:R2:W3:Y:S01]  /*27e0*/  F2F.F64.F32 R28, R0 ;  /* 0x00000000001c7310 */ /* 0x0004e20000201800 */
[----:B------:R-:W-:Y:S05]  /*27f0*/  BRA `(.L_x_40603) ;  /* 0x0000000400b87947 */ /* 0x000fea0003800000 */
.L_x_40610:
        /* <DEDUP_REMOVED lines=11> */
.L_x_40617:
        /* <DEDUP_REMOVED lines=21> */
.L_x_40621:
[----:B------:R-:W-:Y:S05]  /*2a00*/  BSYNC B1 ;  /* 0x0000000000017941 */ /* 0x000fea0003800000 */
.L_x_40620:
[----:B------:R-:W-:Y:S01]  /*2a10*/  LEA R5, R0, 0x3b800000, 0x17 ;  /* 0x3b80000000057811 */ /* 0x000fe200078eb8ff */
[----:B------:R-:W-:-:S05]  /*2a20*/  IMAD.SHL.U32 R0, R3, 0x100000, RZ ;  /* 0x0010000003007824 */ /* 0x000fca00078e00ff */
[----:B------:R-:W-:-:S07]  /*2a30*/  LOP3.LUT R0, R5, R0, R6, 0xfe, !PT ;  /* 0x0000000005007212 */ /* 0x000fce00078efe06 */
.L_x_40619:
[----:B------:R-:W-:Y:S05]  /*2a40*/  BSYNC B0 ;  /* 0x0000000000007941 */ /* 0x000fea0003800000 */
.L_x_40618:
[----:B------:R-:W-:-:S04]  /*2a50*/  FMUL.FTZ R0, R0, 1 ;  /* 0x3f80000000007820 */ /* 0x000fc80000410000 */
[----:B------:R0:W2:Y:S01]  /*2a60*/  F2F.F64.F32 R28, R0 ;  /* 0x00000000001c7310 */ /* 0x0000a20000201800 */
[----:B------:R-:W-:Y:S05]  /*2a70*/  BRA `(.L_x_40603) ;  /* 0x0000000400187947 */ /* 0x000fea0003800000 */
.L_x_40616:
        /* <DEDUP_REMOVED lines=21> */
.L_x_40625:
[----:B------:R-:W-:Y:S05]  /*2bd0*/  BSYNC B1 ;  /* 0x0000000000017941 */ /* 0x000fea0003800000 */
.L_x_40624:
[----:B------:R-:W-:Y:S01]  /*2be0*/  LEA R5, R0, 0x37800000, 0x17 ;  /* 0x3780000000057811 */ /* 0x000fe200078eb8ff */
[----:B------:R-:W-:-:S05]  /*2bf0*/  IMAD.SHL.U32 R0, R3, 0x200000, RZ ;  /* 0x0020000003007824 */ /* 0x000fca00078e00ff */
[----:B------:R-:W-:-:S07]  /*2c00*/  LOP3.LUT R0, R5, R0, R6, 0xfe, !PT ;  /* 0x0000000005007212 */ /* 0x000fce00078efe06 */
.L_x_40623:
[----:B------:R-:W-:Y:S05]  /*2c10*/  BSYNC B0 ;  /* 0x0000000000007941 */ /* 0x000fea0003800000 */
.L_x_40622:
[----:B------:R-:W-:-:S04]  /*2c20*/  FMUL.FTZ R0, R0, 1 ;  /* 0x3f80000000007820 */ /* 0x000fc80000410000 */
[----:B------:R0:W2:Y:S01]  /*2c30*/  F2F.F64.F32 R28, R0 ;  /* 0x00000000001c7310 */ /* 0x0000a20000201800 */
[----:B------:R-:W-:Y:S05]  /*2c40*/  BRA `(.L_x_40603) ;  /* 0x0000000000a47947 */ /* 0x000fea0003800000 */
.L_x_40615:
        /* <DEDUP_REMOVED lines=14> */
.L_x_40629:
[----:B------:R-:W-:Y:S05]  /*2d30*/  BSYNC B0 ;  /* 0x0000000000007941 */ /* 0x000fea0003800000 */
.L_x_40628:
[----:B------:R-:W-:-:S04]  /*2d40*/  FMUL.FTZ R0, R0, 1 ;  /* 0x3f80000000007820 */ /* 0x000fc80000410000 */
[----:B------:R0:W2:Y:S01]  /*2d50*/  F2F.F64.F32 R28, R0 ;  /* 0x00000000001c7310 */ /* 0x0000a20000201800 */
[----:B------:R-:W-:Y:S05]  /*2d60*/  BRA `(.L_x_40603) ;  /* 0x00000000005c7947 */ /* 0x000fea0003800000 */
.L_x_40602:
        /* <DEDUP_REMOVED lines=16> */
.L_x_40630:
[----:B------:R-:W-:Y:S01]  /*2e70*/  CS2R R28, SRZ ;  /* 0x00000000001c7805 */ /* 0x000fe2000001ff00 */
[----:B------:R-:W-:Y:S06]  /*2e80*/  BRA `(.L_x_40603) ;  /* 0x0000000000147947 */ /* 0x000fec0003800000 */
.L_x_40627:
[----:B------:R-:W2:Y:S02]  /*2e90*/  LDG.E.64 R28, desc[UR36][R4.64] ;  /* 0x00000024041c7981 */ /* 0x000ea4000c1e1b00 */
[----:B--2---:R-:W0:Y:S01]  /*2ea0*/  I2F.F64.U64 R28, R28 ;  /* 0x0000001c001c7312 */ /* 0x004e220000301800 */
[----:B------:R-:W-:Y:S05]  /*2eb0*/  BRA `(.L_x_40603) ;  /* 0x0000000000087947 */ /* 0x000fea0003800000 */
.L_x_40626:
[----:B------:R-:W2:Y:S02]  /*2ec0*/  LDG.E R4, desc[UR36][R4.64] ;  /* 0x0000002404047981 */ /* 0x000ea4000c1e1900 */
[----:B--2---:R0:W2:Y:S02]  /*2ed0*/  I2F.F64.U32 R28, R4 ;  /* 0x00000004001c7312 */ /* 0x0040a40000201800 */
.L_x_40603:
        /* <DEDUP_REMOVED lines=19> */
.L_x_40634:
[----:B------:R-:W2:Y:S02]  /*3010*/  LDG.E.U8 R4, desc[UR36][R4.64] ;  /* 0x0000002404047981 */ /* 0x000ea4000c1e1100 */
[----:B--2---:R0:W2:Y:S01]  /*3020*/  I2F.F64.U16 R26, R4 ;  /* 0x00000004001a7312 */ /* 0x0040a20000101800 */
[----:B------:R-:W-:Y:S05]  /*3030*/  BRA `(.L_x_40636) ;  /* 0x0000000c00707947 */ /* 0x000fea0003800000 */
.L_x_40633:
        /* <DEDUP_REMOVED lines=9> */
.L_x_40638:
[----:B------:R-:W2:Y:S02]  /*30d0*/  LDG.E R4, desc[UR36][R4.64] ;  /* 0x0000002404047981 */ /* 0x000ea4000c1e1900 */
[----:B--2---:R0:W2:Y:S01]  /*30e0*/  I2F.F64 R26, R4 ;  /* 0x00000004001a7312 */ /* 0x0040a20000201c00 */
[----:B------:R-:W-:Y:S05]  /*30f0*/  BRA `(.L_x_40636) ;  /* 0x0000000c00407947 */ /* 0x000fea0003800000 */
.L_x_40637:
[----:B------:R-:W2:Y:S02]  /*3100*/  LDG.E.U16 R4, desc[UR36][R4.64] ;  /* 0x0000002404047981 */ /* 0x000ea4000c1e1500 */
[----:B--2---:R0:W2:Y:S01]  /*3110*/  I2F.F64.S16 R26, R4 ;  /* 0x00000004001a7312 */ /* 0x0040a20000101c00 */
[----:B------:R-:W-:Y:S05]  /*3120*/  BRA `(.L_x_40636) ;  /* 0x0000000c00347947 */ /* 0x000fea0003800000 */
.L_x_40632:
        /* <DEDUP_REMOVED lines=10> */
.L_x_40640:
[----:B------:R-:W2:Y:S02]  /*31d0*/  LDG.E.U16 R0, desc[UR36][R4.64] ;  /* 0x0000002404007981 */ /* 0x000ea4000c1e1500 */
[----:B--2---:R-:W-:-:S05]  /*31e0*/  HADD2.F32 R0, -RZ, R0.H0_H0 ;  /* 0x20000000ff007230 */ /* 0x004fca0000004100 */
[----:B------:R-:W-:-:S04]  /*31f0*/  FMUL.FTZ R0, R0, 1 ;  /* 0x3f80000000007820 */ /* 0x000fc80000410000 */
[----:B------:R0:W2:Y:S01]  /*3200*/  F2F.F64.F32 R26, R0 ;  /* 0x00000000001a7310 */ /* 0x0000a20000201800 */
[----:B------:R-:W-:Y:S05]  /*3210*/  BRA `(.L_x_40636) ;  /* 0x0000000800f87947 */ /* 0x000fea0003800000 */
.L_x_40639:
        /* <DEDUP_REMOVED lines=10> */
.L_x_40642:
[----:B------:R-:W2:Y:S02]  /*32c0*/  LDG.E.U16 R4, desc[UR36][R4.64] ;  /* 0x0000002404047981 */ /* 0x000ea4000c1e1500 */
[----:B--2---:R-:W-:-:S05]  /*32d0*/  HADD2.F32 R0, -RZ, R4.H0_H0 ;  /* 0x20000004ff007230 */ /* 0x004fca0000004100 */
[----:B------:R-:W-:-:S04]  /*32e0*/  FMUL.FTZ R0, R0, 1 ;  /* 0x3f80000000007820 */ /* 0x000fc80000410000 */
[----:B------:R0:W2:Y:S01]  /*32f0*/  F2F.F64.F32 R26, R0 ;  /* 0x00000000001a7310 */ /* 0x0000a20000201800 */
[----:B------:R-:W-:Y:S05]  /*3300*/  BRA `(.L_x_40636) ;  /* 0x0000000800bc7947 */ /* 0x000fea0003800000 */
.L_x_40641:
[----:B------:R0:W5:Y:S01]  /*3310*/  LDG.E.64 R26, desc[UR36][R4.64] ;  /* 0x00000024041a7981 */ /* 0x000162000c1e1b00 */
[----:B------:R-:W-:Y:S05]  /*3320*/  BRA `(.L_x_40636) ;  /* 0x0000000800b47947 */ /* 0x000fea0003800000 */
.L_x_40631:
        /* <DEDUP_REMOVED lines=13> */
.L_x_40645:
[----:B------:R0:W5:Y:S01]  /*3400*/  LDG.E.64 R26, desc[UR36][R4.64] ;  /* 0x00000024041a7981 */ /* 0x000162000c1e1b00 */
[----:B------:R-:W-:Y:S05]  /*3410*/  BRA `(.L_x_40636) ;  /* 0x0000000800787947 */ /* 0x000fea0003800000 */
.L_x_40644:
        /* <DEDUP_REMOVED lines=28> */
.L_x_40647:
        /* <DEDUP_REMOVED lines=15> */
.L_x_40646:
[----:B------:R-:W2:Y:S02]  /*36d0*/  LDG.E.U16 R0, desc[UR36][R4.64] ;  /* 0x0000002404007981 */ /* 0x000ea4000c1e1500 */
[----:B--2---:R-:W-:-:S04]  /*36e0*/  IMAD.U32 R0, R0, 0x10000, RZ ;  /* 0x0001000000007824 */ /* 0x004fc800078e00ff */
[----:B------:R-:W-:-:S04]  /*36f0*/  FMUL.FTZ R0, R0, 1 ;  /* 0x3f80000000007820 */ /* 0x000fc80000410000 */
[----:B------:R0:W2:Y:S01]  /*3700*/  F2F.F64.F32 R26, R0 ;  /* 0x00000000001a7310 */ /* 0x0000a20000201800 */
[----:B------:R-:W-:Y:S05]  /*3710*/  BRA `(.L_x_40636) ;  /* 0x0000000400b87947 */ /* 0x000fea0003800000 */
.L_x_40643:
        /* <DEDUP_REMOVED lines=11> */
.L_x_40650:
        /* <DEDUP_REMOVED lines=21> */
.L_x_40654:
[----:B------:R-:W-:Y:S05]  /*3920*/  BSYNC B1 ;  /* 0x0000000000017941 */ /* 0x000fea0003800000 */
.L_x_40653:
[----:B------:R-:W-:Y:S01]  /*3930*/  LEA R5, R0, 0x3b800000, 0x17 ;  /* 0x3b80000000057811 */ /* 0x000fe200078eb8ff */
[----:B------:R-:W-:-:S05]  /*3940*/  IMAD.SHL.U32 R0, R3, 0x100000, RZ ;  /* 0x0010000003007824 */ /* 0x000fca00078e00ff */
[----:B------:R-:W-:-:S07]  /*3950*/  LOP3.LUT R0, R5, R0, R6, 0xfe, !PT ;  /* 0x0000000005007212 */ /* 0x000fce00078efe06 */
.L_x_40652:
[----:B------:R-:W-:Y:S05]  /*3960*/  BSYNC B0 ;  /* 0x0000000000007941 */ /* 0x000fea0003800000 */
.L_x_40651:
[----:B------:R-:W-:-:S04]  /*3970*/  FMUL.FTZ R0, R0, 1 ;  /* 0x3f80000000007820 */ /* 0x000fc80000410000 */
[----:B------:R0:W2:Y:S01]  /*3980*/  F2F.F64.F32 R26, R0 ;  /* 0x00000000001a7310 */ /* 0x0000a20000201800 */
[----:B------:R-:W-:Y:S05]  /*3990*/  BRA `(.L_x_40636) ;  /* 0x0000000400187947 */ /* 0x000fea0003800000 */
.L_x_40649:
        /* <DEDUP_REMOVED lines=21> */
.L_x_40658:
[----:B------:R-:W-:Y:S05]  /*3af0*/  BSYNC B1 ;  /* 0x0000000000017941 */ /* 0x000fea0003800000 */
.L_x_40657:
[----:B------:R-:W-:Y:S01]  /*3b00*/  LEA R5, R0, 0x37800000, 0x17 ;  /* 0x3780000000057811 */ /* 0x000fe200078eb8ff */
[----:B------:R-:W-:-:S05]  /*3b10*/  IMAD.SHL.U32 R0, R3, 0x200000, RZ ;  /* 0x0020000003007824 */ /* 0x000fca00078e00ff */
[----:B------:R-:W-:-:S07]  /*3b20*/  LOP3.LUT R0, R5, R0, R6, 0xfe, !PT ;  /* 0x0000000005007212 */ /* 0x000fce00078efe06 */
.L_x_40656:
[----:B------:R-:W-:Y:S05]  /*3b30*/  BSYNC B0 ;  /* 0x0000000000007941 */ /* 0x000fea0003800000 */
.L_x_40655:
[----:B------:R-:W-:-:S04]  /*3b40*/  FMUL.FTZ R0, R0, 1 ;  /* 0x3f80000000007820 */ /* 0x000fc80000410000 */
[----:B------:R0:W2:Y:S01]  /*3b50*/  F2F.F64.F32 R26, R0 ;  /* 0x00000000001a7310 */ /* 0x0000a20000201800 */
[----:B------:R-:W-:Y:S05]  /*3b60*/  BRA `(.L_x_40636) ;  /* 0x0000000000a47947 */ /* 0x000fea0003800000 */
.L_x_40648:
        /* <DEDUP_REMOVED lines=14> */
.L_x_40662:
[----:B------:R-:W-:Y:S05]  /*3c50*/  BSYNC B0 ;  /* 0x0000000000007941 */ /* 0x000fea0003800000 */
.L_x_40661:
[----:B------:R-:W-:-:S04]  /*3c60*/  FMUL.FTZ R0, R0, 1 ;  /* 0x3f80000000007820 */ /* 0x000fc80000410000 */
[----:B------:R0:W2:Y:S01]  /*3c70*/  F2F.F64.F32 R26, R0 ;  /* 0x00000000001a7310 */ /* 0x0000a20000201800 */
[----:B------:R-:W-:Y:S05]  /*3c80*/  BRA `(.L_x_40636) ;  /* 0x00000000005c7947 */ /* 0x000fea0003800000 */
.L_x_40635:
        /* <DEDUP_REMOVED lines=16> */
.L_x_40663:
[----:B------:R-:W-:Y:S01]  /*3d90*/  CS2R R26, SRZ ;  /* 0x00000000001a7805 */ /* 0x000fe2000001ff00 */
[----:B------:R-:W-:Y:S06]  /*3da0*/  BRA `(.L_x_40636) ;  /* 0x0000000000147947 */ /* 0x000fec0003800000 */
.L_x_40660:
[----:B------:R-:W2:Y:S02]  /*3db0*/  LDG.E.64 R26, desc[UR36][R4.64] ;  /* 0x00000024041a7981 */ /* 0x000ea4000c1e1b00 */
[----:B--2---:R-:W0:Y:S01]  /*3dc0*/  I2F.F64.U64 R26, R26 ;  /* 0x0000001a001a7312 */ /* 0x004e220000301800 */
[----:B------:R-:W-:Y:S05]  /*3dd0*/  BRA `(.L_x_40636) ;  /* 0x0000000000087947 */ /* 0x000fea0003800000 */
.L_x_40659:
[----:B------:R-:W2:Y:S02]  /*3de0*/  LDG.E R4, desc[UR36][R4.64] ;  /* 0x0000002404047981 */ /* 0x000ea4000c1e1900 */
[----:B--2---:R0:W2:Y:S02]  /*3df0*/  I2F.F64.U32 R26, R4 ;  /* 0x00000004001a7312 */ /* 0x0040a40000201800 */
.L_x_40636:
[----:B------:R-:W-:-:S07]  /*3e00*/  VIADD R30, R30, 0x80 ;  /* 0x000000801e1e7836 */ /* 0x000fce0000000000 */
.L_x_40597:
[----:B------:R-:W-:Y:S05]  /*3e10*/  BSYNC B6 ;  /* 0x0000000000067941 */ /* 0x000fea0003800000 */
.L_x_40596:
        /* <DEDUP_REMOVED lines=26> */
.L_x_40669:
[----:B------:R-:W3:Y:S02]  /*3fc0*/  LDG.E.U8 R4, desc[UR36][R4.64] ;  /* 0x0000002404047981 */ /* 0x000ee4000c1e1100 */
[----:B---3--:R0:W3:Y:S01]  /*3fd0*/  I2F.F64.U16 R24, R4 ;  /* 0x0000000400187312 */ /* 0x0080e20000101800 */
[----:B------:R-:W-:Y:S05]  /*3fe0*/  BRA `(.L_x_40671) ;  /* 0x0000000c00707947 */ /* 0x000fea0003800000 */
.L_x_40668:
        /* <DEDUP_REMOVED lines=9> */
.L_x_40673:
[----:B------:R-:W3:Y:S02]  /*4080*/  LDG.E R4, desc[UR36][R4.64] ;  /* 0x0000002404047981 */ /* 0x000ee4000c1e1900 */
[----:B---3--:R0:W3:Y:S01]  /*4090*/  I2F.F64 R24, R4 ;  /* 0x0000000400187312 */ /* 0x0080e20000201c00 */
[----:B------:R-:W-:Y:S05]  /*40a0*/  BRA `(.L_x_40671) ;  /* 0x0000000c00407947 */ /* 0x000fea0003800000 */
.L_x_40672:
[----:B------:R-:W3:Y:S02]  /*40b0*/  LDG.E.U16 R4, desc[UR36][R4.64] ;  /* 0x0000002404047981 */ /* 0x000ee4000c1e1500 */
[----:B---3--:R0:W3:Y:S01]  /*40c0*/  I2F.F64.S16 R24, R4 ;  /* 0x0000000400187312 */ /* 0x0080e20000101c00 */
[----:B------:R-:W-:Y:S05]  /*40d0*/  BRA `(.L_x_40671) ;  /* 0x0000000c00347947 */ /* 0x000fea0003800000 */
.L_x_40667:
        /* <DEDUP_REMOVED lines=10> */
.L_x_40675:
[----:B------:R-:W3:Y:S02]  /*4180*/  LDG.E.U16 R0, desc[UR36][R4.64] ;  /* 0x0000002404007981 */ /* 0x000ee4000c1e1500 */
[----:B---3--:R-:W-:-:S05]  /*4190*/  HADD2.F32 R0, -RZ, R0.H0_H0 ;  /* 0x20000000ff007230 */ /* 0x008fca0000004100 */
[----:B------:R-:W-:-:S04]  /*41a0*/  FMUL.FTZ R0, R0, 1 ;  /* 0x3f80000000007820 */ /* 0x000fc80000410000 */
[----:B------:R0:W3:Y:S01]  /*41b0*/  F2F.F64.F32 R24, R0 ;  /* 0x0000000000187310 */ /* 0x0000e20000201800 */
[----:B------:R-:W-:Y:S05]  /*41c0*/  BRA `(.L_x_40671) ;  /* 0x0000000800f87947 */ /* 0x000fea0003800000 */
.L_x_40674:
        /* <DEDUP_REMOVED lines=10> */
.L_x_40677:
[----:B------:R-:W3:Y:S02]  /*4270*/  LDG.E.U16 R4, desc[UR36][R4.64] ;  /* 0x0000002404047981 */ /* 0x000ee4000c1e1500 */
[----:B---3--:R-:W-:-:S05]  /*4280*/  HADD2.F32 R0, -RZ, R4.H0_H0 ;  /* 0x20000004ff007230 */ /* 0x008fca0000004100 */
[----:B------:R-:W-:-:S04]  /*4290*/  FMUL.FTZ R0, R0, 1 ;  /* 0x3f80000000007820 */ /* 0x000fc80000410000 */
[----:B------:R0:W3:Y:S01]  /*42a0*/  F2F.F64.F32 R24, R0 ;  /* 0x0000000000187310 */ /* 0x0000e20000201800 */
[----:B------:R-:W-:Y:S05]  /*42b0*/  BRA `(.L_x_40671) ;  /* 0x0000000800bc7947 */ /* 0x000fea0003800000 */
.L_x_40676:
[----:B------:R0:W5:Y:S01]  /*42c0*/  LDG.E.64 R24, desc[UR36][R4.64] ;  /* 0x0000002404187981 */ /* 0x000162000c1e1b00 */
[----:B------:R-:W-:Y:S05]  /*42d0*/  BRA `(.L_x_40671) ;  /* 0x0000000800b47947 */ /* 0x000fea0003800000 */
.L_x_40666:
        /* <DEDUP_REMOVED lines=13> */
.L_x_40680:
[----:B------:R0:W5:Y:S01]  /*43b0*/  LDG.E.64 R24, desc[UR36][R4.64] ;  /* 0x0000002404187981 */ /* 0x000162000c1e1b00 */
[----:B------:R-:W-:Y:S05]  /*43c0*/  BRA `(.L_x_40671) ;  /* 0x0000000800787947 */ /* 0x000fea0003800000 */
.L_x_40679:
        /* <DEDUP_REMOVED lines=28> */
.L_x_40682:
        /* <DEDUP_REMOVED lines=15> */
.L_x_40681:
[----:B------:R-:W3:Y:S02]  /*4680*/  LDG.E.U16 R0, desc[UR36][R4.64] ;  /* 0x0000002404007981 */ /* 0x000ee4000c1e1500 */
[----:B---3--:R-:W-:-:S04]  /*4690*/  IMAD.U32 R0, R0, 0x10000, RZ ;  /* 0x0001000000007824 */ /* 0x008fc800078e00ff */
[----:B------:R-:W-:-:S04]  /*46a0*/  FMUL.FTZ R0, R0, 1 ;  /* 0x3f80000000007820 */ /* 0x000fc80000410000 */
[----:B------:R3:W0:Y:S01]  /*46b0*/  F2F.F64.F32 R24, R0 ;  /* 0x0000000000187310 */ /* 0x0006220000201800 */
[----:B------:R-:W-:Y:S05]  /*46c0*/  BRA `(.L_x_40671) ;  /* 0x0000000400b87947 */ /* 0x000fea0003800000 */
.L_x_40678:
        /* <DEDUP_REMOVED lines=11> */
.L_x_40685:
        /* <DEDUP_REMOVED lines=21> */
.L_x_40689:
[----:B------:R-:W-:Y:S05]  /*48d0*/  BSYNC B1 ;  /* 0x0000000000017941 */ /* 0x000fea0003800000 */
.L_x_40688:
[----:B------:R-:W-:Y:S01]  /*48e0*/  LEA R5, R0, 0x3b800000, 0x17 ;  /* 0x3b80000000057811 */ /* 0x000fe200078eb8ff */
[----:B------:R-:W-:-:S05]  /*48f0*/  IMAD.SHL.U32 R0, R3, 0x100000, RZ ;  /* 0x0010000003007824 */ /* 0x000fca00078e00ff */
[----:B------:R-:W-:-:S07]  /*4900*/  LOP3.LUT R0, R5, R0, R6, 0xfe, !PT ;  /* 0x0000000005007212 */ /* 0x000fce00078efe06 */
.L_x_40687:
[----:B------:R-:W-:Y:S05]  /*4910*/  BSYNC B0 ;  /* 0x0000000000007941 */ /* 0x000fea0003800000 */
.L_x_40686:
[----:B------:R-:W-:-:S04]  /*4920*/  FMUL.FTZ R0, R0, 1 ;  /* 0x3f80000000007820 */ /* 0x000fc80000410000 */
[----:B------:R0:W3:Y:S01]  /*4930*/  F2F.F64.F32 R24, R0 ;  /* 0x0000000000187310 */ /* 0x0000e20000201800 */
[----:B------:R-:W-:Y:S05]  /*4940*/  BRA `(.L_x_40671) ;  /* 0x0000000400187947 */ /* 0x000fea0003800000 */
.L_x_40684:
        /* <DEDUP_REMOVED lines=21> */
.L_x_40693:
[----:B------:R-:W-:Y:S05]  /*4aa0*/  BSYNC B1 ;  /* 0x0000000000017941 */ /* 0x000fea0003800000 */
.L_x_40692:
[----:B------:R-:W-:Y:S01]  /*4ab0*/  LEA R5, R0, 0x37800000, 0x17 ;  /* 0x3780000000057811 */ /* 0x000fe200078eb8ff */
[----:B------:R-:W-:-:S05]  /*4ac0*/  IMAD.SHL.U32 R0, R3, 0x200000, RZ ;  /* 0x0020000003007824 */ /* 0x000fca00078e00ff */
[----:B------:R-:W-:-:S07]  /*4ad0*/  LOP3.LUT R0, R5, R0, R6, 0xfe, !PT ;  /* 0x0000000005007212 */ /* 0x000fce00078efe06 */
.L_x_40691:
[----:B------:R-:W-:Y:S05]  /*4ae0*/  BSYNC B0 ;  /* 0x0000000000007941 */ /* 0x000fea0003800000 */
.L_x_40690:
[----:B------:R-:W-:-:S04]  /*4af0*/  FMUL.FTZ R0, R0, 1 ;  /* 0x3f80000000007820 */ /* 0x000fc80000410000 */
[----:B------:R0:W3:Y:S01]  /*4b00*/  F2F.F64.F32 R24, R0 ;  /* 0x0000000000187310 */ /* 0x0000e20000201800 */
[----:B------:R-:W-:Y:S05]  /*4b10*/  BRA `(.L_x_40671) ;  /* 0x0000000000a47947 */ /* 0x000fea0003800000 */
.L_x_40683:
        /* <DEDUP_REMOVED lines=14> */
.L_x_40697:
[----:B------:R-:W-:Y:S05]  /*4c00*/  BSYNC B0 ;  /* 0x0000000000007941 */ /* 0x000fea0003800000 */
.L_x_40696:
[----:B------:R-:W-:-:S04]  /*4c10*/  FMUL.FTZ R0, R0, 1 ;  /* 0x3f80000000007820 */ /* 0x000fc80000410000 */
[----:B------:R0:W3:Y:S01]  /*4c20*/  F2F.F64.F32 R24, R0 ;  /* 0x0000000000187310 */ /* 0x0000e20000201800 */
[----:B------:R-:W-:Y:S05]  /*4c30*/  BRA `(.L_x_40671) ;  /* 0x00000000005c7947 */ /* 0x000fea0003800000 */
.L_x_40670:
        /* <DEDUP_REMOVED lines=16> */
.L_x_40698:
[----:B------:R-:W-:Y:S01]  /*4d40*/  CS2R R24, SRZ ;  /* 0x0000000000187805 */ /* 0x000fe2000001ff00 */
[----:B------:R-:W-:Y:S06]  /*4d50*/  BRA `(.L_x_40671) ;  /* 0x0000000000147947 */ /* 0x000fec0003800000 */
.L_x_40695:
[----:B------:R-:W3:Y:S02]  /*4d60*/  LDG.E.64 R24, desc[UR36][R4.64] ;  /* 0x0000002404187981 */ /* 0x000ee4000c1e1b00 */
[----:B---3--:R-:W0:Y:S01]  /*4d70*/  I2F.F64.U64 R24, R24 ;  /* 0x0000001800187312 */ /* 0x008e220000301800 */
[----:B------:R-:W-:Y:S05]  /*4d80*/  BRA `(.L_x_40671) ;  /* 0x0000000000087947 */ /* 0x000fea0003800000 */
.L_x_40694:
[----:B------:R-:W3:Y:S02]  /*4d90*/  LDG.E R4, desc[UR36][R4.64] ;  /* 0x0000002404047981 */ /* 0x000ee4000c1e1900 */
[----:B---3--:R0:W3:Y:S02]  /*4da0*/  I2F.F64.U32 R24, R4 ;  /* 0x0000000400187312 */ /* 0x0080e40000201800 */
.L_x_40671:
        /* <DEDUP_REMOVED lines=19> */
.L_x_40702:
[----:B------:R-:W3:Y:S02]  /*4ee0*/  LDG.E.U8 R4, desc[UR36][R4.64] ;  /* 0x0000002404047981 */ /* 0x000ee4000c1e1100 */
[----:B---3--:R0:W3:Y:S01]  /*4ef0*/  I2F.F64.U16 R22, R4 ;  /* 0x0000000400167312 */ /* 0x0080e20000101800 */
[----:B------:R-:W-:Y:S05]  /*4f00*/  BRA `(.L_x_40704) ;  /* 0x0000000c00707947 */ /* 0x000fea0003800000 */
.L_x_40701:
        /* <DEDUP_REMOVED lines=9> */
.L_x_40706:
[----:B------:R-:W3:Y:S02]  /*4fa0*/  LDG.E R4, desc[UR36][R4.64] ;  /* 0x0000002404047981 */ /* 0x000ee4000c1e1900 */
[----:B---3--:R0:W3:Y:S01]  /*4fb0*/  I2F.F64 R22, R4 ;  /* 0x0000000400167312 */ /* 0x0080e20000201c00 */
[----:B------:R-:W-:Y:S05]  /*4fc0*/  BRA `(.L_x_40704) ;  /* 0x0000000c00407947 */ /* 0x000fea0003800000 */
.L_x_40705:
[----:B------:R-:W3:Y:S02]  /*4fd0*/  LDG.E.U16 R4, desc[UR36][R4.64] ;  /* 0x0000002404047981 */ /* 0x000ee4000c1e1500 */
[----:B---3--:R0:W3:Y:S01]  /*4fe0*/  I2F.F64.S16 R22, R4 ;  /* 0x0000000400167312 */ /* 0x0080e20000101c00 */
[----:B------:R-:W-:Y:S05]  /*4ff0*/  BRA `(.L_x_40704) ;  /* 0x0000000c00347947 */ /* 0x000fea0003800000 */
.L_x_40700:
        /* <DEDUP_REMOVED lines=10> */
.L_x_40708:
[----:B------:R-:W3:Y:S02]  /*50a0*/  LDG.E.U16 R0, desc[UR36][R4.64] ;  /* 0x0000002404007981 */ /* 0x000ee4000c1e1500 */
[----:B---3--:R-:W-:-:S05]  /*50b0*/  HADD2.F32 R0, -RZ, R0.H0_H0 ;  /* 0x20000000ff007230 */ /* 0x008fca0000004100 */
[----:B------:R-:W-:-:S04]  /*50c0*/  FMUL.FTZ R0, R0, 1 ;  /* 0x3f80000000007820 */ /* 0x000fc80000410000 */
[----:B------:R0:W3:Y:S01]  /*50d0*/  F2F.F64.F32 R22, R0 ;  /* 0x0000000000167310 */ /* 0x0000e20000201800 */
[----:B------:R-:W-:Y:S05]  /*50e0*/  BRA `(.L_x_40704) ;  /* 0x0000000800f87947 */ /* 0x000fea0003800000 */
.L_x_40707:
        /* <DEDUP_REMOVED lines=10> */
.L_x_40710:
[----:B------:R-:W3:Y:S02]  /*5190*/  LDG.E.U16 R4, desc[UR36][R4.64] ;  /* 0x0000002404047981 */ /* 0x000ee4000c1e1500 */
[----:B---3--:R-:W-:-:S05]  /*51a0*/  HADD2.F32 R0, -RZ, R4.H0_H0 ;  /* 0x20000004ff007230 */ /* 0x008fca0000004100 */
[----:B------:R-:W-:-:S04]  /*51b0*/  FMUL.FTZ R0, R0, 1 ;  /* 0x3f80000000007820 */ /* 0x000fc80000410000 */
[----:B------:R0:W3:Y:S01]  /*51c0*/  F2F.F64.F32 R22, R0 ;  /* 0x0000000000167310 */ /* 0x0000e20000201800 */
[----:B------:R-:W-:Y:S05]  /*51d0*/  BRA `(.L_x_40704) ;  /* 0x0000000800bc7947 */ /* 0x000fea0003800000 */
.L_x_40709:
[----:B------:R0:W5:Y:S01]  /*51e0*/  LDG.E.64 R22, desc[UR36][R4.64] ;  /* 0x0000002404167981 */ /* 0x000162000c1e1b00 */
[----:B------:R-:W-:Y:S05]  /*51f0*/  BRA `(.L_x_40704) ;  /* 0x0000000800b47947 */ /* 0x000fea0003800000 */
.L_x_40699:
        /* <DEDUP_REMOVED lines=13> */
.L_x_40713:
[----:B------:R0:W5:Y:S01]  /*52d0*/  LDG.E.64 R22, desc[UR36][R4.64] ;  /* 0x0000002404167981 */ /* 0x000162000c1e1b00 */
[----:B------:R-:W-:Y:S05]  /*52e0*/  BRA `(.L_x_40704) ;  /* 0x0000000800787947 */ /* 0x000fea0003800000 */
.L_x_40712:
        /* <DEDUP_REMOVED lines=28> */
.L_x_40715:
        /* <DEDUP_REMOVED lines=15> */
.L_x_40714:
[----:B------:R-:W3:Y:S02]  /*55a0*/  LDG.E.U16 R0, desc[UR36][R4.64] ;  /* 0x0000002404007981 */ /* 0x000ee4000c1e1500 */
[----:B---3--:R-:W-:-:S04]  /*55b0*/  IMAD.U32 R0, R0, 0x10000, RZ ;  /* 0x0001000000007824 */ /* 0x008fc800078e00ff */
[----:B------:R-:W-:-:S04]  /*55c0*/  FMUL.FTZ R0, R0, 1 ;  /* 0x3f80000000007820 */ /* 0x000fc80000410000 */
[----:B------:R0:W3:Y:S01]  /*55d0*/  F2F.F64.F32 R22, R0 ;  /* 0x0000000000167310 */ /* 0x0000e20000201800 */
[----:B------:R-:W-:Y:S05]  /*55e0*/  BRA `(.L_x_40704) ;  /* 0x0000000400b87947 */ /* 0x000fea0003800000 */
.L_x_40711:
        /* <DEDUP_REMOVED lines=11> */
.L_x_40718:
        /* <DEDUP_REMOVED lines=21> */
.L_x_40722:
[----:B------:R-:W-:Y:S05]  /*57f0*/  BSYNC B1 ;  /* 0x0000000000017941 */ /* 0x000fea0003800000 */
.L_x_40721:
[----:B------:R-:W-:Y:S01]  /*5800*/  LEA R5, R0, 0x3b800000, 0x17 ;  /* 0x3b80000000057811 */ /* 0x000fe200078eb8ff */
[----:B------:R-:W-:-:S05]  /*5810*/  IMAD.SHL.U32 R0, R3, 0x100000, RZ ;  /* 0x0010000003007824 */ /* 0x000fca00078e00ff */
[----:B------:R-:W-:-:S07]  /*5820*/  LOP3.LUT R0, R5, R0, R6, 0xfe, !PT ;  /* 0x0000000005007212 */ /* 0x000fce00078efe06 */
.L_x_40720:
[----:B------:R-:W-:Y:S05]  /*5830*/  BSYNC B0 ;  /* 0x0000000000007941 */ /* 0x000fea0003800000 */
.L_x_40719:
[----:B------:R-:W-:-:S04]  /*5840*/  FMUL.FTZ R0, R0, 1 ;  /* 0x3f80000000007820 */ /* 0x000fc80000410000 */
[----:B------:R0:W3:Y:S01]  /*5850*/  F2F.F64.F32 R22, R0 ;  /* 0x0000000000167310 */ /* 0x0000e20000201800 */
[----:B------:R-:W-:Y:S05]  /*5860*/  BRA `(.L_x_40704) ;  /* 0x0000000400187947 */ /* 0x000fea0003800000 */
.L_x_40717:
        /* <DEDUP_REMOVED lines=21> */
.L_x_40726:
[----:B------:R-:W-:Y:S05]  /*59c0*/  BSYNC B1 ;  /* 0x0000000000017941 */ /* 0x000fea0003800000 */
.L_x_40725:
[----:B------:R-:W-:Y:S01]  /*59d0*/  LEA R5, R0, 0x37800000, 0x17 ;  /* 0x3780000000057811 */ /* 0x000fe200078eb8ff */
[----:B------:R-:W-:-:S05]  /*59e0*/  IMAD.SHL.U32 R0, R3, 0x200000, RZ ;  /* 0x0020000003007824 */ /* 0x000fca00078e00ff */
[----:B------:R-:W-:-:S07]  /*59f0*/  LOP3.LUT R0, R5, R0, R6, 0xfe, !PT ;  /* 0x0000000005007212 */ /* 0x000fce00078efe06 */
.L_x_40724:
[----:B------:R-:W-:Y:S05]  /*5a00*/  BSYNC B0 ;  /* 0x0000000000007941 */ /* 0x000fea0003800000 */
.L_x_40723:
[----:B------:R-:W-:-:S04]  /*5a10*/  FMUL.FTZ R0, R0, 1 ;  /* 0x3f80000000007820 */ /* 0x000fc80000410000 */
[----:B------:R0:W3:Y:S01]  /*5a20*/  F2F.F64.F32 R22, R0 ;  /* 0x0000000000167310 */ /* 0x0000e20000201800 */
[----:B------:R-:W-:Y:S05]  /*5a30*/  BRA `(.L_x_40704) ;  /* 0x0000000000a47947 */ /* 0x000fea0003800000 */
.L_x_40716:
        /* <DEDUP_REMOVED lines=14> */
.L_x_40730:
[----:B------:R-:W-:Y:S05]  /*5b20*/  BSYNC B0 ;  /* 0x0000000000007941 */ /* 0x000fea0003800000 */
.L_x_40729:
[----:B------:R-:W-:-:S04]  /*5b30*/  FMUL.FTZ R0, R0, 1 ;  /* 0x3f80000000007820 */ /* 0x000fc80000410000 */
[----:B------:R0:W3:Y:S01]  /*5b40*/  F2F.F64.F32 R22, R0 ;  /* 0x0000000000167310 */ /* 0x0000e20000201800 */
[----:B------:R-:W-:Y:S05]  /*5b50*/  BRA `(.L_x_40704) ;  /* 0x00000000005c7947 */ /* 0x000fea0003800000 */
.L_x_40703:
        /* <DEDUP_REMOVED lines=16> */
.L_x_40731:
[----:B------:R-:W-:Y:S01]  /*5c60*/  CS2R R22, SRZ ;  /* 0x0000000000167805 */ /* 0x000fe2000001ff00 */
[----:B------:R-:W-:Y:S06]  /*5c70*/  BRA `(.L_x_40704) ;  /* 0x0000000000147947 */ /* 0x000fec0003800000 */
.L_x_40728:
[----:B------:R-:W3:Y:S02]  /*5c80*/  LDG.E.64 R22, desc[UR36][R4.64] ;  /* 0x0000002404167981 */ /* 0x000ee4000c1e1b00 */
[----:B---3--:R-:W0:Y:S01]  /*5c90*/  I2F.F64.U64 R22, R22 ;  /* 0x0000001600167312 */ /* 0x008e220000301800 */
[----:B------:R-:W-:Y:S05]  /*5ca0*/  BRA `(.L_x_40704) ;  /* 0x0000000000087947 */ /* 0x000fea0003800000 */
.L_x_40727:
[----:B------:R-:W3:Y:S02]  /*5cb0*/  LDG.E R4, desc[UR36][R4.64] ;  /* 0x0000002404047981 */ /* 0x000ee4000c1e1900 */
[----:B---3--:R0:W3:Y:S02]  /*5cc0*/  I2F.F64.U32 R22, R4 ;  /* 0x0000000400167312 */ /* 0x0080e40000201800 */
.L_x_40704:
[----:B------:R-:W-:-:S07]  /*5cd0*/  VIADD R30, R30, 0x80 ;  /* 0x000000801e1e7836 */ /* 0x000fce0000000000 */
.L_x_40665:
[----:B------:R-:W-:Y:S05]  /*5ce0*/  BSYNC B6 ;  /* 0x0000000000067941 */ /* 0x000fea0003800000 */
.L_x_40664:
        /* <DEDUP_REMOVED lines=24> */
.L_x_40737:
[----:B------:R-:W3:Y:S02]  /*5e70*/  LDG.E.U8 R4, desc[UR36][R4.64] ;  /* 0x0000002404047981 */ /* 0x000ee4000c1e1100 */
[----:B---3--:R0:W3:Y:S01]  /*5e80*/  I2F.F64.U16 R16, R4 ;  /* 0x0000000400107312 */ /* 0x0080e20000101800 */
[----:B------:R-:W-:Y:S05]  /*5e90*/  BRA `(.L_x_40739) ;  /* 0x0000000c00707947 */ /* 0x000fea0003800000 */
.L_x_40736:
        /* <DEDUP_REMOVED lines=9> */
.L_x_40741:
[----:B------:R-:W3:Y:S02]  /*5f30*/  LDG.E R4, desc[UR36][R4.64] ;  /* 0x0000002404047981 */ /* 0x000ee4000c1e1900 */
[----:B---3--:R0:W3:Y:S01]  /*5f40*/  I2F.F64 R16, R4 ;  /* 0x0000000400107312 */ /* 0x0080e20000201c00 */
[----:B------:R-:W-:Y:S05]  /*5f50*/  BRA `(.L_x_40739) ;  /* 0x0000000c00407947 */ /* 0x000fea0003800000 */
.L_x_40740:
[----:B------:R-:W3:Y:S02]  /*5f60*/  LDG.E.U16 R4, desc[UR36][R4.64] ;  /* 0x0000002404047981 */ /* 0x000ee4000c1e1500 */
[----:B---3--:R0:W3:Y:S01]  /*5f70*/  I2F.F64.S16 R16, R4 ;  /* 0x0000000400107312 */ /* 0x0080e20000101c00 */
[----:B------:R-:W-:Y:S05]  /*5f80*/  BRA `(.L_x_40739) ;  /* 0x0000000c00347947 */ /* 0x000fea0003800000 */
.L_x_40735:
        /* <DEDUP_REMOVED lines=10> */
.L_x_40743:
[----:B------:R-:W3:Y:S02]  /*6030*/  LDG.E.U16 R0, desc[UR36][R4.64] ;  /* 0x0000002404007981 */ /* 0x000ee4000c1e1500 */
[----:B---3--:R-:W-:-:S05]  /*6040*/  HADD2.F32 R0, -RZ, R0.H0_H0 ;  /* 0x20000000ff007230 */ /* 0x008fca0000004100 */
[----:B------:R-:W-:-:S04]  /*6050*/  FMUL.FTZ R0, R0, 1 ;  /* 0x3f80000000007820 */ /* 0x000fc80000410000 */
[----:B------:R0:W3:Y:S01]  /*6060*/  F2F.F64.F32 R16, R0 ;  /* 0x0000000000107310 */ /* 0x0000e20000201800 */
[----:B------:R-:W-:Y:S05]  /*6070*/  BRA `(.L_x_40739) ;  /* 0x0000000800f87947 */ /* 0x000fea0003800000 */
.L_x_40742:
        /* <DEDUP_REMOVED lines=10> */
.L_x_40745:
[----:B------:R-:W3:Y:S02]  /*6120*/  LDG.E.U16 R4, desc[UR36][R4.64] ;  /* 0x0000002404047981 */ /* 0x000ee4000c1e1500 */
[----:B---3--:R-:W-:-:S05]  /*6130*/  HADD2.F32 R0, -RZ, R4.H0_H0 ;  /* 0x20000004ff007230 */ /* 0x008fca0000004100 */
[----:B------:R-:W-:-:S04]  /*6140*/  FMUL.FTZ R0, R0, 1 ;  /* 0x3f80000000007820 */ /* 0x000fc80000410000 */
[----:B------:R0:W3:Y:S01]  /*6150*/  F2F.F64.F32 R16, R0 ;  /* 0x0000000000107310 */ /* 0x0000e20000201800 */
[----:B------:R-:W-:Y:S05]  /*6160*/  BRA `(.L_x_40739) ;  /* 0x0000000800bc7947 */ /* 0x000fea0003800000 */
.L_x_40744:
[----:B------:R0:W5:Y:S01]  /*6170*/  LDG.E.64 R16, desc[UR36][R4.64] ;  /* 0x0000002404107981 */ /* 0x000162000c1e1b00 */
[----:B------:R-:W-:Y:S05]  /*6180*/  BRA `(.L_x_40739) ;  /* 0x0000000800b47947 */ /* 0x000fea0003800000 */
.L_x_40734:
        /* <DEDUP_REMOVED lines=13> */
.L_x_40748:
[----:B------:R0:W5:Y:S01]  /*6260*/  LDG.E.64 R16, desc[UR36][R4.64] ;  /* 0x0000002404107981 */ /* 0x000162000c1e1b00 */
[----:B------:R-:W-:Y:S05]  /*6270*/  BRA `(.L_x_40739) ;  /* 0x0000000800787947 */ /* 0x000fea0003800000 */
.L_x_40747:
        /* <DEDUP_REMOVED lines=28> */
.L_x_40750:
        /* <DEDUP_REMOVED lines=15> */
.L_x_40749:
[----:B------:R-:W3:Y:S02]  /*6530*/  LDG.E.U16 R0, desc[UR36][R4.64] ;  /* 0x0000002404007981 */ /* 0x000ee4000c1e1500 */
[----:B---3--:R-:W-:-:S04]  /*6540*/  IMAD.U32 R0, R0, 0x10000, RZ ;  /* 0x0001000000007824 */ /* 0x008fc800078e00ff */
[----:B------:R-:W-:-:S04]  /*6550*/  FMUL.FTZ R0, R0, 1 ;  /* 0x3f80000000007820 */ /* 0x000fc80000410000 */
[----:B------:R0:W3:Y:S01]  /*6560*/  F2F.F64.F32 R16, R0 ;  /* 0x0000000000107310 */ /* 0x0000e20000201800 */
[----:B------:R-:W-:Y:S05]  /*6570*/  BRA `(.L_x_40739) ;  /* 0x0000000400b87947 */ /* 0x000fea0003800000 */
.L_x_40746:
        /* <DEDUP_REMOVED lines=11> */
.L_x_40753:
        /* <DEDUP_REMOVED lines=21> */
.L_x_40757:
[----:B------:R-:W-:Y:S05]  /*6780*/  BSYNC B1 ;  /* 0x0000000000017941 */ /* 0x000fea0003800000 */
.L_x_40756:
[----:B------:R-:W-:Y:S01]  /*6790*/  LEA R3, R0, 0x3b800000, 0x17 ;  /* 0x3b80000000037811 */ /* 0x000fe200078eb8ff */
[----:B------:R-:W-:-:S05]  /*67a0*/  IMAD.SHL.U32 R0, R2, 0x100000, RZ ;  /* 0x0010000002007824 */ /* 0x000fca00078e00ff */
[----:B------:R-:W-:-:S07]  /*67b0*/  LOP3.LUT R0, R3, R0, R4, 0xfe, !PT ;  /* 0x0000000003007212 */ /* 0x000fce00078efe04 */
.L_x_40755:
[----:B------:R-:W-:Y:S05]  /*67c0*/  BSYNC B0 ;  /* 0x0000000000007941 */ /* 0x000fea0003800000 */
.L_x_40754:
[----:B------:R-:W-:-:S04]  /*67d0*/  FMUL.FTZ R0, R0, 1 ;  /* 0x3f80000000007820 */ /* 0x000fc80000410000 */
[----:B------:R0:W3:Y:S01]  /*67e0*/  F2F.F64.F32 R16, R0 ;  /* 0x0000000000107310 */ /* 0x0000e20000201800 */
[----:B------:R-:W-:Y:S05]  /*67f0*/  BRA `(.L_x_40739) ;  /* 0x0000000400187947 */ /* 0x000fea0003800000 */
.L_x_40752:
        /* <DEDUP_REMOVED lines=21> */
.L_x_40761:
[----:B------:R-:W-:Y:S05]  /*6950*/  BSYNC B1 ;  /* 0x0000000000017941 */ /* 0x000fea0003800000 */
.L_x_40760:
[----:B------:R-:W-:Y:S01]  /*6960*/  LEA R3, R0, 0x37800000, 0x17 ;  /* 0x3780000000037811 */ /* 0x000fe200078eb8ff */
[----:B------:R-:W-:-:S05]  /*6970*/  IMAD.SHL.U32 R0, R2, 0x200000, RZ ;  /* 0x0020000002007824 */ /* 0x000fca00078e00ff */
[----:B------:R-:W-:-:S07]  /*6980*/  LOP3.LUT R0, R3, R0, R4, 0xfe, !PT ;  /* 0x0000000003007212 */ /* 0x000fce00078efe04 */
.L_x_40759:
[----:B------:R-:W-:Y:S05]  /*6990*/  BSYNC B0 ;  /* 0x0000000000007941 */ /* 0x000fea0003800000 */
.L_x_40758:
[----:B------:R-:W-:-:S04]  /*69a0*/  FMUL.FTZ R0, R0, 1 ;  /* 0x3f80000000007820 */ /* 0x000fc80000410000 */
[----:B------:R0:W3:Y:S01]  /*69b0*/  F2F.F64.F32 R16, R0 ;  /* 0x0000000000107310 */ /* 0x0000e20000201800 */
[----:B------:R-:W-:Y:S05]  /*69c0*/  BRA `(.L_x_40739) ;  /* 0x0000000000a47947 */ /* 0x000fea0003800000 */
.L_x_40751:
        /* <DEDUP_REMOVED lines=14> */
.L_x_40765:
[----:B------:R-:W-:Y:S05]  /*6ab0*/  BSYNC B0 ;  /* 0x0000000000007941 */ /* 0x000fea0003800000 */
.L_x_40764:
[----:B------:R-:W-:-:S04]  /*6ac0*/  FMUL.FTZ R0, R0, 1 ;  /* 0x3f80000000007820 */ /* 0x000fc80000410000 */
[----:B------:R0:W3:Y:S01]  /*6ad0*/  F2F.F64.F32 R16, R0 ;  /* 0x0000000000107310 */ /* 0x0000e20000201800 */
[----:B------:R-:W-:Y:S05]  /*6ae0*/  BRA `(.L_x_40739) ;  /* 0x00000000005c7947 */ /* 0x000fea0003800000 */
.L_x_40738:
        /* <DEDUP_REMOVED lines=16> */
.L_x_40766:
[----:B------:R-:W-:Y:S01]  /*6bf0*/  CS2R R16, SRZ ;  /* 0x0000000000107805 */ /* 0x000fe2000001ff00 */
[----:B------:R-:W-:Y:S06]  /*6c00*/  BRA `(.L_x_40739) ;  /* 0x0000000000147947 */ /* 0x000fec0003800000 */
.L_x_40763:
[----:B------:R-:W3:Y:S02]  /*6c10*/  LDG.E.64 R16, desc[UR36][R4.64] ;  /* 0x0000002404107981 */ /* 0x000ee4000c1e1b00 */
[----:B---3--:R-:W0:Y:S01]  /*6c20*/  I2F.F64.U64 R16, R16 ;  /* 0x0000001000107312 */ /* 0x008e220000301800 */
[----:B------:R-:W-:Y:S05]  /*6c30*/  BRA `(.L_x_40739) ;  /* 0x0000000000087947 */ /* 0x000fea0003800000 */
.L_x_40762:
[----:B------:R-:W3:Y:S02]  /*6c40*/  LDG.E R4, desc[UR36][R4.64] ;  /* 0x0000002404047981 */ /* 0x000ee4000c1e1900 */
[----:B---3--:R0:W3:Y:S02]  /*6c50*/  I2F.F64.U32 R16, R4 ;  /* 0x0000000400107312 */ /* 0x0080e40000201800 */
.L_x_40739:
        /* <DEDUP_REMOVED lines=20> */
.L_x_40770:
[----:B------:R-:W2:Y:S02]  /*6da0*/  LDG.E.U8 R2, desc[UR36][R2.64] ;  /* 0x0000002402027981 */ /* 0x000ea4000c1e1100 */
[----:B--2---:R0:W1:Y:S01]  /*6db0*/  I2F.F64.U16 R18, R2 ;  /* 0x0000000200127312 */ /* 0x0040620000101800 */
[----:B------:R-:W-:Y:S05]  /*6dc0*/  BRA `(.L_x_40733) ;  /* 0x0000000c006c7947 */ /* 0x000fea0003800000 */
.L_x_40769:
        /* <DEDUP_REMOVED lines=9> */
.L_x_40773:
[----:B------:R-:W2:Y:S02]  /*6e60*/  LDG.E R2, desc[UR36][R2.64] ;  /* 0x0000002402027981 */ /* 0x000ea4000c1e1900 */
[----:B--2---:R0:W1:Y:S01]  /*6e70*/  I2F.F64 R18, R2 ;  /* 0x0000000200127312 */ /* 0x0040620000201c00 */
[----:B------:R-:W-:Y:S05]  /*6e80*/  BRA `(.L_x_40733) ;  /* 0x0000000c003c7947 */ /* 0x000fea0003800000 */
.L_x_40772:
[----:B------:R-:W2:Y:S02]  /*6e90*/  LDG.E.U16 R2, desc[UR36][R2.64] ;  /* 0x0000002402027981 */ /* 0x000ea4000c1e1500 */
[----:B--2---:R0:W1:Y:S01]  /*6ea0*/  I2F.F64.S16 R18, R2 ;  /* 0x0000000200127312 */ /* 0x0040620000101c00 */
[----:B------:R-:W-:Y:S05]  /*6eb0*/  BRA `(.L_x_40733) ;  /* 0x0000000c00307947 */ /* 0x000fea0003800000 */
.L_x_40768:
        /* <DEDUP_REMOVED lines=10> */
.L_x_40775:
[----:B------:R-:W2:Y:S02]  /*6f60*/  LDG.E.U16 R0, desc[UR36][R2.64] ;  /* 0x0000002402007981 */ /* 0x000ea4000c1e1500 */
[----:B--2---:R-:W-:-:S05]  /*6f70*/  HADD2.F32 R0, -RZ, R0.H0_H0 ;  /* 0x20000000ff007230 */ /* 0x004fca0000004100 */
[----:B------:R-:W-:-:S04]  /*6f80*/  FMUL.FTZ R0, R0, 1 ;  /* 0x3f80000000007820 */ /* 0x000fc80000410000 */
[----:B------:R0:W1:Y:S01]  /*6f90*/  F2F.F64.F32 R18, R0 ;  /* 0x0000000000127310 */ /* 0x0000620000201800 */
[----:B------:R-:W-:Y:S05]  /*6fa0*/  BRA `(.L_x_40733) ;  /* 0x0000000800f47947 */ /* 0x000fea0003800000 */
.L_x_40774:
        /* <DEDUP_REMOVED lines=10> */
.L_x_40777:
[----:B------:R-:W2:Y:S02]  /*7050*/  LDG.E.U16 R2, desc[UR36][R2.64] ;  /* 0x0000002402027981 */ /* 0x000ea4000c1e1500 */
[----:B--2---:R-:W-:-:S05]  /*7060*/  HADD2.F32 R0, -RZ, R2.H0_H0 ;  /* 0x20000002ff007230 */ /* 0x004fca0000004100 */
[----:B------:R-:W-:-:S04]  /*7070*/  FMUL.FTZ R0, R0, 1 ;  /* 0x3f80000000007820 */ /* 0x000fc80000410000 */
[----:B------:R0:W1:Y:S01]  /*7080*/  F2F.F64.F32 R18, R0 ;  /* 0x0000000000127310 */ /* 0x0000620000201800 */
[----:B------:R-:W-:Y:S05]  /*7090*/  BRA `(.L_x_40733) ;  /* 0x0000000800b87947 */ /* 0x000fea0003800000 */
.L_x_40776:
[----:B------:R0:W5:Y:S01]  /*70a0*/  LDG.E.64 R18, desc[UR36][R2.64] ;  /* 0x0000002402127981 */ /* 0x000162000c1e1b00 */
[----:B------:R-:W-:Y:S05]  /*70b0*/  BRA `(.L_x_40733) ;  /* 0x0000000800b07947 */ /* 0x000fea0003800000 */
.L_x_40767:
        /* <DEDUP_REMOVED lines=13> */
.L_x_40780:
[----:B------:R0:W5:Y:S01]  /*7190*/  LDG.E.64 R18, desc[UR36][R2.64] ;  /* 0x0000002402127981 */ /* 0x000162000c1e1b00 */
[----:B------:R-:W-:Y:S05]  /*71a0*/  BRA `(.L_x_40733) ;  /* 0x0000000800747947 */ /* 0x000fea0003800000 */
.L_x_40779:
        /* <DEDUP_REMOVED lines=28> */
.L_x_40782:
        /* <DEDUP_REMOVED lines=15> */
.L_x_40781:
[----:B------:R-:W2:Y:S02]  /*7460*/  LDG.E.U16 R0, desc[UR36][R2.64] ;  /* 0x0000002402007981 */ /* 0x000ea4000c1e1500 */
[----:B--2---:R-:W-:-:S04]  /*7470*/  IMAD.U32 R0, R0, 0x10000, RZ ;  /* 0x0001000000007824 */ /* 0x004fc800078e00ff */
[----:B------:R-:W-:-:S04]  /*7480*/  FMUL.FTZ R0, R0, 1 ;  /* 0x3f80000000007820 */ /* 0x000fc80000410000 */
[----:B------:R0:W1:Y:S01]  /*7490*/  F2F.F64.F32 R18, R0 ;  /* 0x0000000000127310 */ /* 0x0000620000201800 */
[----:B------:R-:W-:Y:S05]  /*74a0*/  BRA `(.L_x_40733) ;  /* 0x0000000400b47947 */ /* 0x000fea0003800000 */
.L_x_40778:
        /* <DEDUP_REMOVED lines=11> */
.L_x_40785:
        /* <DEDUP_REMOVED lines=21> */
.L_x_40789:
[----:B------:R-:W-:Y:S05]  /*76b0*/  BSYNC B1 ;  /* 0x0000000000017941 */ /* 0x000fea0003800000 */
.L_x_40788:
[----:B------:R-:W-:Y:S01]  /*76c0*/  LEA R3, R0, 0x3b800000, 0x17 ;  /* 0x3b80000000037811 */ /* 0x000fe200078eb8ff */
[----:B------:R-:W-:-:S05]  /*76d0*/  IMAD.SHL.U32 R0, R2, 0x100000, RZ ;  /* 0x0010000002007824 */ /* 0x000fca00078e00ff */
[----:B------:R-:W-:-:S07]  /*76e0*/  LOP3.LUT R0, R3, R0, R4, 0xfe, !PT ;  /* 0x0000000003007212 */ /* 0x000fce00078efe04 */
.L_x_40787:
[----:B------:R-:W-:Y:S05]  /*76f0*/  BSYNC B0 ;  /* 0x0000000000007941 */ /* 0x000fea0003800000 */
.L_x_40786:
[----:B------:R-:W-:-:S04]  /*7700*/  FMUL.FTZ R0, R0, 1 ;  /* 0x3f80000000007820 */ /* 0x000fc80000410000 */
[----:B------:R0:W1:Y:S01]  /*7710*/  F2F.F64.F32 R18, R0 ;  /* 0x0000000000127310 */ /* 0x0000620000201800 */
[----:B------:R-:W-:Y:S05]  /*7720*/  BRA `(.L_x_40733) ;  /* 0x0000000400147947 */ /* 0x000fea0003800000 */
.L_x_40784:
        /* <DEDUP_REMOVED lines=21> */
.L_x_40793:
[----:B------:R-:W-:Y:S05]  /*7880*/  BSYNC B1 ;  /* 0x0000000000017941 */ /* 0x000fea0003800000 */
.L_x_40792:
[----:B------:R-:W-:Y:S01]  /*7890*/  LEA R3, R0, 0x37800000, 0x17 ;  /* 0x3780000000037811 */ /* 0x000fe200078eb8ff */
[----:B------:R-:W-:-:S05]  /*78a0*/  IMAD.SHL.U32 R0, R2, 0x200000, RZ ;  /* 0x0020000002007824 */ /* 0x000fca00078e00ff */
[----:B------:R-:W-:-:S07]  /*78b0*/  LOP3.LUT R0, R3, R0, R4, 0xfe, !PT ;  /* 0x0000000003007212 */ /* 0x000fce00078efe04 */
.L_x_40791:
[----:B------:R-:W-:Y:S05]  /*78c0*/  BSYNC B0 ;  /* 0x0000000000007941 */ /* 0x000fea0003800000 */
.L_x_40790:
[----:B------:R-:W-:-:S04]  /*78d0*/  FMUL.FTZ R0, R0, 1 ;  /* 0x3f80000000007820 */ /* 0x000fc80000410000 */
[----:B------:R0:W1:Y:S01]  /*78e0*/  F2F.F64.F32 R18, R0 ;  /* 0x0000000000127310 */ /* 0x0000620000201800 */
[----:B------:R-:W-:Y:S05]  /*78f0*/  BRA `(.L_x_40733) ;  /* 0x0000000000a07947 */ /* 0x000fea0003800000 */
.L_x_40783:
        /* <DEDUP_REMOVED lines=14> */
.L_x_40797:
[----:B------:R-:W-:Y:S05]  /*79e0*/  BSYNC B0 ;  /* 0x0000000000007941 */ /* 0x000fea0003800000 */
.L_x_40796:
[----:B------:R-:W-:-:S04]  /*79f0*/  FMUL.FTZ R0, R0, 1 ;  /* 0x3f80000000007820 */ /* 0x000fc80000410000 */
[----:B------:R0:W1:Y:S01]  /*7a00*/  F2F.F64.F32 R18, R0 ;  /* 0x0000000000127310 */ /* 0x0000620000201800 */
[----:B------:R-:W-:Y:S05]  /*7a10*/  BRA `(.L_x_40733) ;  /* 0x0000000000587947 */ /* 0x000fea0003800000 */
.L_x_40771:
        /* <DEDUP_REMOVED lines=16> */
.L_x_40798:
[----:B------:R-:W-:Y:S05]  /*7b20*/  BRA `(.L_x_40733) ;  /* 0x0000000000147947 */ /* 0x000fea0003800000 */
.L_x_40795:
[----:B------:R-:W2:Y:S02]  /*7b30*/  LDG.E.64 R18, desc[UR36][R2.64] ;  /* 0x0000002402127981 */ /* 0x000ea4000c1e1b00 */
[----:B--2---:R-:W0:Y:S01]  /*7b40*/  I2F.F64.U64 R18, R18 ;  /* 0x0000001200127312 */ /* 0x004e220000301800 */
[----:B------:R-:W-:Y:S05]  /*7b50*/  BRA `(.L_x_40733) ;  /* 0x0000000000087947 */ /* 0x000fea0003800000 */
.L_x_40794:
[----:B------:R-:W2:Y:S02]  /*7b60*/  LDG.E R2, desc[UR36][R2.64] ;  /* 0x0000002402027981 */ /* 0x000ea4000c1e1900 */
[----:B--2---:R0:W1:Y:S02]  /*7b70*/  I2F.F64.U32 R18, R2 ;  /* 0x0000000200127312 */ /* 0x0040640000201800 */
.L_x_40733:
[----:B------:R-:W-:Y:S05]  /*7b80*/  BSYNC B6 ;  /* 0x0000000000067941 */ /* 0x000fea0003800000 */
.L_x_40732:
[----:B0-----:R-:W0:Y:S01]  /*7b90*/  S2R R0, SR_TID.X ;  /* 0x0000000000007919 */ /* 0x001e220000002100 */
[----:B------:R-:W-:Y:S01]  /*7ba0*/  BSSY B1, `(.L_x_40799) ;  /* 0x0000107000017945 */ /* 0x000fe20003800000 */
[----:B0-----:R-:W-:-:S13]  /*7bb0*/  ISETP.GE.AND P1, PT, R0, R31, PT ;  /* 0x0000001f0000720c */ /* 0x001fda0003f26270 */
[----:B------:R-:W-:Y:S05]  /*7bc0*/  @P1 BRA `(.L_x_40800) ;  /* 0x0000001000101947 */ /* 0x000fea0003800000 */
[----:B-1---5:R-:W-:Y:S01]  /*7bd0*/  LOP3.LUT R3, R33, 0x7fffffff, RZ, 0xc0, !PT ;  /* 0x7fffffff21037812 */ /* 0x022fe200078ec0ff */
[----:B------:R-:W-:Y:S01]  /*7be0*/  BSSY B0, `(.L_x_40801) ;  /* 0x00000fc000007945 */ /* 0x000fe20003800000 */
[----:B----4-:R-:W-:Y:S01]  /*7bf0*/  LOP3.LUT R7, R37, 0x7fffffff, RZ, 0xc0, !PT ;  /* 0x7fffffff25077812 */ /* 0x010fe200078ec0ff */
[----:B------:R-:W-:Y:S01]  /*7c00*/  IMAD.MOV.U32 R2, RZ, RZ, R32 ;  /* 0x000000ffff027224 */ /* 0x000fe200078e0020 */
[----:B------:R-:W-:Y:S01]  /*7c10*/  ISETP.GT.U32.AND P0, PT, R3, 0x7fefffff, PT ;  /* 0x7fefffff0300780c */ /* 0x000fe20003f04070 */
[----:B------:R-:W-:-:S03]  /*7c20*/  IMAD.MOV.U32 R6, RZ, RZ, R36 ;  /* 0x000000ffff067224 */ /* 0x000fc600078e0024 */
        /* <DEDUP_REMOVED lines=32> */
.L_x_40807:
        /* <DEDUP_REMOVED lines=12> */
.L_x_40806:
[----:B------:R-:W-:-:S07]  /*7ef0*/  IMAD.MOV.U32 R8, RZ, RZ, R10 ;  /* 0x000000ffff087224 */ /* 0x000fce00078e000a */
.L_x_40805:
[----:B------:R-:W-:Y:S05]  /*7f00*/  BSYNC B2 ;  /* 0x0000000000027941 */ /* 0x000fea0003800000 */
.L_x_40804:
        /* <DEDUP_REMOVED lines=13> */
.L_x_40813:
        /* <DEDUP_REMOVED lines=33> */
.L_x_40812:
[----:B------:R-:W-:-:S07]  /*81f0*/  IMAD.MOV.U32 R8, RZ, RZ, R11 ;  /* 0x000000ffff087224 */ /* 0x000fce00078e000b */
.L_x_40811:
[----:B------:R-:W-:Y:S05]  /*8200*/  BSYNC B3 ;  /* 0x0000000000037941 */ /* 0x000fea0003800000 */
.L_x_40810:
[----:B------:R-:W-:-:S13]  /*8210*/  ISETP.GE.U32.AND P0, PT, R10, 0xc, PT ;  /* 0x0000000c0a00780c */ /* 0x000fda0003f06070 */
[----:B------:R-:W-:Y:S05]  /*8220*/  @!P0 BRA `(.L_x_40809) ;  /* 0x0000000400e08947 */ /* 0x000fea0003800000 */
[----:B------:R-:W-:Y:S01]  /*8230*/  BSSY B3, `(.L_x_40814) ;  /* 0x0000075000037945 */ /* 0x000fe20003800000 */
[----:B------:R-:W-:-:S07]  /*8240*/  VIADD R8, R9, 0x10 ;  /* 0x0000001009087836 */ /* 0x000fce0000000000 */
.L_x_40815:
        /* <DEDUP_REMOVED lines=116> */
.L_x_40814:
[----:B------:R-:W-:Y:S02]  /*8990*/  IMAD.MOV.U32 R8, RZ, RZ, R9 ;  /* 0x000000ffff087224 */ /* 0x000fe400078e0009 */
[----:B------:R-:W-:-:S07]  /*89a0*/  IMAD.MOV.U32 R12, RZ, RZ, R10 ;  /* 0x000000ffff0c7224 */ /* 0x000fce00078e000a */
.L_x_40809:
[----:B------:R-:W-:Y:S05]  /*89b0*/  BSYNC B2 ;  /* 0x0000000000027941 */ /* 0x000fea0003800000 */
.L_x_40808:
        /* <DEDUP_REMOVED lines=19> */
.L_x_40817:
[----:B------:R-:W-:Y:S05]  /*8af0*/  BSYNC B2 ;  /* 0x0000000000027941 */ /* 0x000fea0003800000 */
.L_x_40816:
[----:B------:R-:W-:Y:S02]  /*8b00*/  IMAD.MOV.U32 R5, RZ, RZ, R7 ;  /* 0x000000ffff057224 */ /* 0x000fe400078e0007 */
[----:B------:R-:W-:-:S03]  /*8b10*/  IMAD.MOV.U32 R4, RZ, RZ, R6 ;  /* 0x000000ffff047224 */ /* 0x000fc600078e0006 */
[----:B------:R-:W-:Y:S01]  /*8b20*/  LOP3.LUT R5, R5, 0x80000000, R37, 0xb8, !PT ;  /* 0x8000000005057812 */ /* 0x000fe200078eb825 */
[----:B------:R-:W-:Y:S06]  /*8b30*/  BRA `(.L_x_40803) ;  /* 0x0000000000187947 */ /* 0x000fec0003800000 */
.L_x_40802:
[----:B------:R-:W-:-:S06]  /*8b40*/  DSETP.GTU.AND P0, PT, R2, +INF , PT ;  /* 0x7ff000000200742a */ /* 0x000fcc0003f0c000 */
[----:B------:R-:W-:-:S14]  /*8b50*/  DSETP.LE.AND P0, PT, R6, +INF , !P0 ;  /* 0x7ff000000600742a */ /* 0x000fdc0004703000 */
[----:B------:R-:W-:Y:S02]  /*8b60*/  @P0 DSETP.NEU.AND P2, PT, R6, +INF , PT ;  /* 0x7ff000000600042a */ /* 0x000fe40003f4d000 */
[----:B---3--:R-:W-:-:S06]  /*8b70*/  @!P0 DADD R4, R32, R36 ;  /* 0x0000000020048229 */ /* 0x008fcc0000000024 */
[----:B------:R-:W-:Y:S02]  /*8b80*/  @P0 FSEL R4, R36, RZ, P2 ;  /* 0x000000ff24040208 */ /* 0x000fe40001000000 */
[----:B------:R-:W-:-:S07]  /*8b90*/  @P0 FSEL R5, R37, -QNAN , P2 ;  /* 0xfff8000025050808 */ /* 0x000fce0001000000 */
.L_x_40803:
[----:B------:R-:W-:Y:S05]  /*8ba0*/  BSYNC B0 ;  /* 0x0000000000007941 */ /* 0x000fea0003800000 */
.L_x_40801:
[----:B------:R-:W-:-:S06]  /*8bb0*/  DSETP.GEU.AND P0, PT, R4, RZ, PT ;  /* 0x000000ff0400722a */ /* 0x000fcc0003f0e000 */
[----:B------:R-:W-:Y:S02]  /*8bc0*/  DSETP.LT.XOR P0, PT, R32, RZ, !P0 ;  /* 0x000000ff2000722a */ /* 0x000fe40004701800 */
[----:B------:R-:W-:-:S04]  /*8bd0*/  DADD R32, R4, R32 ;  /* 0x0000000004207229 */ /* 0x000fc80000000020 */
[----:B------:R-:W-:-:S06]  /*8be0*/  DSETP.NEU.AND P0, PT, R4, RZ, P0 ;  /* 0x000000ff0400722a */ /* 0x000fcc000070d000 */
[----:B------:R-:W-:Y:S02]  /*8bf0*/  FSEL R4, R32, R4, P0 ;  /* 0x0000000420047208 */ /* 0x000fe40000000000 */
[----:B------:R-:W-:-:S07]  /*8c00*/  FSEL R5, R33, R5, P0 ;  /* 0x0000000521057208 */ /* 0x000fce0000000000 */
.L_x_40800:
[----:B------:R-:W-:Y:S05]  /*8c10*/  BSYNC B1 ;  /* 0x0000000000017941 */ /* 0x000fea0003800000 */
.L_x_40799:
[----:B------:R-:W-:Y:S01]  /*8c20*/  VIADD R2, R0, 0x80 ;  /* 0x0000008000027836 */ /* 0x000fe20000000000 */
[----:B------:R-:W-:Y:S04]  /*8c30*/  BSSY B1, `(.L_x_40818) ;  /* 0x0000107000017945 */ /* 0x000fe80003800000 */
[----:B------:R-:W-:-:S13]  /*8c40*/  ISETP.GE.AND P0, PT, R2, R31, PT ;  /* 0x0000001f0200720c */ /* 0x000fda0003f06270 */
[----:B------:R-:W-:Y:S05]  /*8c50*/  @P0 BRA `(.L_x_40819) ;  /* 0x0000001000100947 */ /* 0x000fea0003800000 */
[----:B--2--5:R-:W-:Y:S01]  /*8c60*/  LOP3.LUT R7, R27, 0x7fffffff, RZ, 0xc0, !PT ;  /* 0x7fffffff1b077812 */ /* 0x024fe200078ec0ff */
[----:B------:R-:W-:Y:S01]  /*8c70*/  BSSY B0, `(.L_x_40820) ;  /* 0x00000fc000007945 */ /* 0x000fe20003800000 */
[----:B---3--:R-:W-:Y:S01]  /*8c80*/  LOP3.LUT R9, R29, 0x7fffffff, RZ, 0xc0, !PT ;  /* 0x7fffffff1d097812 */ /* 0x008fe200078ec0ff */
        /* <DEDUP_REMOVED lines=35> */
.L_x_40826:
        /* <DEDUP_REMOVED lines=12> */
.L_x_40825:
[----:B------:R-:W-:-:S07]  /*8f80*/  IMAD.MOV.U32 R8, RZ, RZ, R13 ;  /* 0x000000ffff087224 */ /* 0x000fce00078e000d */
.L_x_40824:
[----:B------:R-:W-:Y:S05]  /*8f90*/  BSYNC B2 ;  /* 0x0000000000027941 */ /* 0x000fea0003800000 */
.L_x_40823:
        /* <DEDUP_REMOVED lines=13> */
.L_x_40832:
        /* <DEDUP_REMOVED lines=33> */
.L_x_40831:
[----:B------:R-:W-:-:S07]  /*9280*/  IMAD.MOV.U32 R8, RZ, RZ, R14 ;  /* 0x000000ffff087224 */ /* 0x000fce00078e000e */
.L_x_40830:
[----:B------:R-:W-:Y:S05]  /*9290*/  BSYNC B3 ;  /* 0x0000000000037941 */ /* 0x000fea0003800000 */
.L_x_40829:
[----:B------:R-:W-:-:S13]  /*92a0*/  ISETP.GE.U32.AND P0, PT, R13, 0xc, PT ;  /* 0x0000000c0d00780c */ /* 0x000fda0003f06070 */
[----:B------:R-:W-:Y:S05]  /*92b0*/  @!P0 BRA `(.L_x_40828) ;  /* 0x0000000400e08947 */ /* 0x000fea0003800000 */
[----:B------:R-:W-:Y:S01]  /*92c0*/  BSSY B3, `(.L_x_40833) ;  /* 0x0000075000037945 */ /* 0x000fe20003800000 */
[----:B------:R-:W-:-:S07]  /*92d0*/  VIADD R8, R12, 0x10 ;  /* 0x000000100c087836 */ /* 0x000fce0000000000 */
.L_x_40834:
        /* <DEDUP_REMOVED lines=116> */
.L_x_40833:
[----:B------:R-:W-:Y:S02]  /*9a20*/  IMAD.MOV.U32 R8, RZ, RZ, R12 ;  /* 0x000000ffff087224 */ /* 0x000fe400078e000c */
[----:B------:R-:W-:-:S07]  /*9a30*/  IMAD.MOV.U32 R15, RZ, RZ, R13 ;  /* 0x000000ffff0f7224 */ /* 0x000fce00078e000d */
.L_x_40828:
[----:B------:R-:W-:Y:S05]  /*9a40*/  BSYNC B2 ;  /* 0x0000000000027941 */ /* 0x000fea0003800000 */
.L_x_40827:
        /* <DEDUP_REMOVED lines=20> */
.L_x_40836:
[----:B------:R-:W-:Y:S05]  /*9b90*/  BSYNC B2 ;  /* 0x0000000000027941 */ /* 0x000fea0003800000 */
.L_x_40835:
[----:B------:R-:W-:Y:S01]  /*9ba0*/  IMAD.MOV.U32 R10, RZ, RZ, R12 ;  /* 0x000000ffff0a7224 */ /* 0x000fe200078e000c */
[----:B------:R-:W-:Y:S01]  /*9bb0*/  LOP3.LUT R11, R11, 0x80000000, R29, 0xb8, !PT ;  /* 0x800000000b0b7812 */ /* 0x000fe200078eb81d */
[----:B------:R-:W-:Y:S06]  /*9bc0*/  BRA `(.L_x_40822) ;  /* 0x0000000000187947 */ /* 0x000fec0003800000 */
.L_x_40821:
[----:B------:R-:W-:-:S06]  /*9bd0*/  DSETP.GTU.AND P0, PT, R6, +INF , PT ;  /* 0x7ff000000600742a */ /* 0x000fcc0003f0c000 */
[----:B------:R-:W-:-:S14]  /*9be0*/  DSETP.LE.AND P0, PT, R8, +INF , !P0 ;  /* 0x7ff000000800742a */ /* 0x000fdc0004703000 */
[----:B------:R-:W-:Y:S02]  /*9bf0*/  @P0 DSETP.NEU.AND P2, PT, R8, +INF , PT ;  /* 0x7ff000000800042a */ /* 0x000fe40003f4d000 */
[----:B------:R-:W-:-:S06]  /*9c00*/  @!P0 DADD R10, R26, R28 ;  /* 0x000000001a0a8229 */ /* 0x000fcc000000001c */
[----:B------:R-:W-:Y:S02]  /*9c10*/  @P0 FSEL R10, R28, RZ, P2 ;  /* 0x000000ff1c0a0208 */ /* 0x000fe40001000000 */
[----:B------:R-:W-:-:S07]  /*9c20*/  @P0 FSEL R11, R29, -QNAN , P2 ;  /* 0xfff800001d0b0808 */ /* 0x000fce0001000000 */
.L_x_40822:
[----:B------:R-:W-:Y:S05]  /*9c30*/  BSYNC B0 ;  /* 0x0000000000007941 */ /* 0x000fea0003800000 */
.L_x_40820:
[----:B------:R-:W-:-:S06]  /*9c40*/  DSETP.GEU.AND P0, PT, R10, RZ, PT ;  /* 0x000000ff0a00722a */ /* 0x000fcc0003f0e000 */
[----:B------:R-:W-:Y:S02]  /*9c50*/  DSETP.LT.XOR P0, PT, R26, RZ, !P0 ;  /* 0x000000ff1a00722a */ /* 0x000fe40004701800 */
[----:B------:R-:W-:-:S04]  /*9c60*/  DADD R26, R10, R26 ;  /* 0x000000000a1a7229 */ /* 0x000fc8000000001a */
[----:B------:R-:W-:-:S06]  /*9c70*/  DSETP.NEU.AND P0, PT, R10, RZ, P0 ;  /* 0x000000ff0a00722a */ /* 0x000fcc000070d000 */
[----:B------:R-:W-:Y:S02]  /*9c80*/  FSEL R28, R26, R10, P0 ;  /* 0x0000000a1a1c7208 */ /* 0x000fe40000000000 */
[----:B------:R-:W-:-:S07]  /*9c90*/  FSEL R29, R27, R11, P0 ;  /* 0x0000000b1b1d7208 */ /* 0x000fce0000000000 */
.L_x_40819:
[----:B------:R-:W-:Y:S05]  /*9ca0*/  BSYNC B1 ;  /* 0x0000000000017941 */ /* 0x000fea0003800000 */
.L_x_40818:
[----:B------:R-:W-:Y:S01]  /*9cb0*/  VIADD R6, R0, 0x100 ;  /* 0x0000010000067836 */ /* 0x000fe20000000000 */
[----:B------:R-:W-:Y:S04]  /*9cc0*/  BSSY B1, `(.L_x_40837) ;  /* 0x0000106000017945 */ /* 0x000fe80003800000 */
[----:B------:R-:W-:-:S13]  /*9cd0*/  ISETP.GE.AND P0, PT, R6, R31, PT ;  /* 0x0000001f0600720c */ /* 0x000fda0003f06270 */
[----:B------:R-:W-:Y:S05]  /*9ce0*/  @P0 BRA `(.L_x_40838) ;  /* 0x00000010000c0947 */ /* 0x000fea0003800000 */
[----:B---3-5:R-:W-:Y:S01]  /*9cf0*/  LOP3.LUT R7, R23, 0x7fffffff, RZ, 0xc0, !PT ;  /* 0x7fffffff17077812 */ /* 0x028fe200078ec0ff */
        /* <DEDUP_REMOVED lines=37> */
.L_x_40844:
        /* <DEDUP_REMOVED lines=12> */
.L_x_40843:
[----:B------:R-:W-:Y:S05]  /*a010*/  BSYNC B2 ;  /* 0x0000000000027941 */ /* 0x000fea0003800000 */
.L_x_40842:
        /* <DEDUP_REMOVED lines=13> */
.L_x_40850:
        /* <DEDUP_REMOVED lines=33> */
.L_x_40849:
[----:B------:R-:W-:-:S07]  /*a300*/  IMAD.MOV.U32 R8, RZ, RZ, R14 ;  /* 0x000000ffff087224 */ /* 0x000fce00078e000e */
.L_x_40848:
[----:B------:R-:W-:Y:S05]  /*a310*/  BSYNC B3 ;  /* 0x0000000000037941 */ /* 0x000fea0003800000 */
.L_x_40847:
[----:B------:R-:W-:-:S13]  /*a320*/  ISETP.GE.U32.AND P0, PT, R13, 0xc, PT ;  /* 0x0000000c0d00780c */ /* 0x000fda0003f06070 */
[----:B------:R-:W-:Y:S05]  /*a330*/  @!P0 BRA `(.L_x_40846) ;  /* 0x0000000400e08947 */ /* 0x000fea0003800000 */
[----:B------:R-:W-:Y:S01]  /*a340*/  BSSY B3, `(.L_x_40851) ;  /* 0x0000075000037945 */ /* 0x000fe20003800000 */
[----:B------:R-:W-:-:S07]  /*a350*/  VIADD R8, R12, 0x10 ;  /* 0x000000100c087836 */ /* 0x000fce0000000000 */
.L_x_40852:
        /* <DEDUP_REMOVED lines=116> */
.L_x_40851:
[----:B------:R-:W-:Y:S02]  /*aaa0*/  IMAD.MOV.U32 R8, RZ, RZ, R12 ;  /* 0x000000ffff087224 */ /* 0x000fe400078e000c */
[----:B------:R-:W-:-:S07]  /*aab0*/  IMAD.MOV.U32 R15, RZ, RZ, R13 ;  /* 0x000000ffff0f7224 */ /* 0x000fce00078e000d */
.L_x_40846:
[----:B------:R-:W-:Y:S05]  /*aac0*/  BSYNC B2 ;  /* 0x0000000000027941 */ /* 0x000fea0003800000 */
.L_x_40845:
        /* <DEDUP_REMOVED lines=20> */
.L_x_40854:
[----:B------:R-:W-:Y:S05]  /*ac10*/  BSYNC B2 ;  /* 0x0000000000027941 */ /* 0x000fea0003800000 */
.L_x_40853:
[----:B------:R-:W-:Y:S01]  /*ac20*/  IMAD.MOV.U32 R10, RZ, RZ, R12 ;  /* 0x000000ffff0a7224 */ /* 0x000fe200078e000c */
[----:B------:R-:W-:Y:S01]  /*ac30*/  LOP3.LUT R11, R11, 0x80000000, R25, 0xb8, !PT ;  /* 0x800000000b0b7812 */ /* 0x000fe200078eb819 */
[----:B------:R-:W-:Y:S06]  /*ac40*/  BRA `(.L_x_40841) ;  /* 0x0000000000187947 */ /* 0x000fec0003800000 */
.L_x_40840:
[----:B------:R-:W-:-:S06]  /*ac50*/  DSETP.GTU.AND P0, PT, R6, +INF , PT ;  /* 0x7ff000000600742a */ /* 0x000fcc0003f0c000 */
[----:B------:R-:W-:-:S14]  /*ac60*/  DSETP.LE.AND P0, PT, R8, +INF , !P0 ;  /* 0x7ff000000800742a */ /* 0x000fdc0004703000 */
[----:B------:R-:W-:Y:S02]  /*ac70*/  @P0 DSETP.NEU.AND P2, PT, R8, +INF , PT ;  /* 0x7ff000000800042a */ /* 0x000fe40003f4d000 */
[----:B------:R-:W-:-:S06]  /*ac80*/  @!P0 DADD R10, R22, R24 ;  /* 0x00000000160a8229 */ /* 0x000fcc0000000018 */
[----:B------:R-:W-:Y:S02]  /*ac90*/  @P0 FSEL R10, R24, RZ, P2 ;  /* 0x000000ff180a0208 */ /* 0x000fe40001000000 */
[----:B------:R-:W-:-:S07]  /*aca0*/  @P0 FSEL R11, R25, -QNAN , P2 ;  /* 0xfff80000190b0808 */ /* 0x000fce0001000000 */
.L_x_40841:
[----:B------:R-:W-:Y:S05]  /*acb0*/  BSYNC B0 ;  /* 0x0000000000007941 */ /* 0x000fea0003800000 */
.L_x_40839:
[----:B------:R-:W-:-:S06]  /*acc0*/  DSETP.GEU.AND P0, PT, R10, RZ, PT ;  /* 0x000000ff0a00722a */ /* 0x000fcc0003f0e000 */
[----:B------:R-:W-:Y:S02]  /*acd0*/  DSETP.LT.XOR P0, PT, R22, RZ, !P0 ;  /* 0x000000ff1600722a */ /* 0x000fe40004701800 */
[----:B------:R-:W-:-:S04]  /*ace0*/  DADD R22, R10, R22 ;  /* 0x000000000a167229 */ /* 0x000fc80000000016 */
[----:B------:R-:W-:-:S06]  /*acf0*/  DSETP.NEU.AND P0, PT, R10, RZ, P0 ;  /* 0x000000ff0a00722a */ /* 0x000fcc000070d000 */
[----:B------:R-:W-:Y:S02]  /*ad00*/  FSEL R24, R22, R10, P0 ;  /* 0x0000000a16187208 */ /* 0x000fe40000000000 */
[----:B------:R-:W-:-:S07]  /*ad10*/  FSEL R25, R23, R11, P0 ;  /* 0x0000000b17197208 */ /* 0x000fce0000000000 */
.L_x_40838:
[----:B------:R-:W-:Y:S05]  /*ad20*/  BSYNC B1 ;  /* 0x0000000000017941 */ /* 0x000fea0003800000 */
.L_x_40837:
[----:B------:R-:W-:Y:S01]  /*ad30*/  VIADD R6, R0, 0x180 ;  /* 0x0000018000067836 */ /* 0x000fe20000000000 */
[----:B------:R-:W-:Y:S04]  /*ad40*/  BSSY B1, `(.L_x_40855) ;  /* 0x0000106000017945 */ /* 0x000fe80003800000 */
[----:B------:R-:W-:-:S13]  /*ad50*/  ISETP.GE.AND P0, PT, R6, R31, PT ;  /* 0x0000001f0600720c */ /* 0x000fda0003f06270 */
[----:B------:R-:W-:Y:S05]  /*ad60*/  @P0 BRA `(.L_x_40856) ;  /* 0x00000010000c0947 */ /* 0x000fea0003800000 */
[----:B-1---5:R-:W-:Y:S01]  /*ad70*/  LOP3.LUT R7, R19, 0x7fffffff, RZ, 0xc0, !PT ;  /* 0x7fffffff13077812 */ /* 0x022fe200078ec0ff */
        /* <DEDUP_REMOVED lines=37> */
.L_x_40862:
        /* <DEDUP_REMOVED lines=12> */
.L_x_40861:
[----:B------:R-:W-:Y:S05]  /*b090*/  BSYNC B2 ;  /* 0x0000000000027941 */ /* 0x000fea0003800000 */
.L_x_40860:
        /* <DEDUP_REMOVED lines=13> */
.L_x_40868:
        /* <DEDUP_REMOVED lines=33> */
.L_x_40867:
[----:B------:R-:W-:-:S07]  /*b380*/  IMAD.MOV.U32 R10, RZ, RZ, R12 ;  /* 0x000000ffff0a7224 */ /* 0x000fce00078e000c */
.L_x_40866:
[----:B------:R-:W-:Y:S05]  /*b390*/  BSYNC B3 ;  /* 0x0000000000037941 */ /* 0x000fea0003800000 */
.L_x_40865:
[----:B------:R-:W-:-:S13]  /*b3a0*/  ISETP.GE.U32.AND P0, PT, R11, 0xc, PT ;  /* 0x0000000c0b00780c */ /* 0x000fda0003f06070 */
[----:B------:R-:W-:Y:S05]  /*b3b0*/  @!P0 BRA `(.L_x_40864) ;  /* 0x0000000400dc8947 */ /* 0x000fea0003800000 */
[----:B------:R-:W-:Y:S01]  /*b3c0*/  BSSY B3, `(.L_x_40869) ;  /* 0x0000075000037945 */ /* 0x000fe20003800000 */
[----:B------:R-:W-:-:S07]  /*b3d0*/  VIADD R9, R9, 0x10 ;  /* 0x0000001009097836 */ /* 0x000fce0000000000 */
.L_x_40870:
        /* <DEDUP_REMOVED lines=116> */
.L_x_40869:
[----:B------:R-:W-:-:S07]  /*bb20*/  IMAD.MOV.U32 R21, RZ, RZ, R11 ;  /* 0x000000ffff157224 */ /* 0x000fce00078e000b */
.L_x_40864:
[----:B------:R-:W-:Y:S05]  /*bb30*/  BSYNC B2 ;  /* 0x0000000000027941 */ /* 0x000fea0003800000 */
.L_x_40863:
        /* <DEDUP_REMOVED lines=20> */
.L_x_40872:
[----:B------:R-:W-:Y:S05]  /*bc80*/  BSYNC B2 ;  /* 0x0000000000027941 */ /* 0x000fea0003800000 */
.L_x_40871:
[----:B------:R-:W-:Y:S02]  /*bc90*/  IMAD.MOV.U32 R11, RZ, RZ, R6 ;  /* 0x000000ffff0b7224 */ /* 0x000fe400078e0006 */
[----:B------:R-:W-:-:S03]  /*bca0*/  IMAD.MOV.U32 R10, RZ, RZ, R9 ;  /* 0x000000ffff0a7224 */ /* 0x000fc600078e0009 */
[----:B------:R-:W-:Y:S01]  /*bcb0*/  LOP3.LUT R11, R11, 0x80000000, R17, 0xb8, !PT ;  /* 0x800000000b0b7812 */ /* 0x000fe200078eb811 */
[----:B------:R-:W-:Y:S06]  /*bcc0*/  BRA `(.L_x_40859) ;  /* 0x0000000000187947 */ /* 0x000fec0003800000 */
.L_x_40858:
[----:B------:R-:W-:-:S06]  /*bcd0*/  DSETP.GTU.AND P0, PT, R6, +INF , PT ;  /* 0x7ff000000600742a */ /* 0x000fcc0003f0c000 */
[----:B------:R-:W-:-:S14]  /*bce0*/  DSETP.LE.AND P0, PT, R8, +INF , !P0 ;  /* 0x7ff000000800742a */ /* 0x000fdc0004703000 */
[----:B------:R-:W-:Y:S02]  /*bcf0*/  @P0 DSETP.NEU.AND P2, PT, R8, +INF , PT ;  /* 0x7ff000000800042a */ /* 0x000fe40003f4d000 */
[----:B------:R-:W-:-:S06]  /*bd00*/  @!P0 DADD R10, R16, R18 ;  /* 0x00000000100a8229 */ /* 0x000fcc0000000012 */
[----:B------:R-:W-:Y:S02]  /*bd10*/  @P0 FSEL R10, R16, RZ, P2 ;  /* 0x000000ff100a0208 */ /* 0x000fe40001000000 */
[----:B------:R-:W-:-:S07]  /*bd20*/  @P0 FSEL R11, R17, -QNAN , P2 ;  /* 0xfff80000110b0808 */ /* 0x000fce0001000000 */
.L_x_40859:
[----:B------:R-:W-:Y:S05]  /*bd30*/  BSYNC B0 ;  /* 0x0000000000007941 */ /* 0x000fea0003800000 */
.L_x_40857:
[----:B------:R-:W-:-:S06]  /*bd40*/  DSETP.GEU.AND P0, PT, R10, RZ, PT ;  /* 0x000000ff0a00722a */ /* 0x000fcc0003f0e000 */
[----:B------:R-:W-:Y:S02]  /*bd50*/  DSETP.LT.XOR P0, PT, R18, RZ, !P0 ;  /* 0x000000ff1200722a */ /* 0x000fe40004701800 */
[----:B------:R-:W-:-:S04]  /*bd60*/  DADD R18, R10, R18 ;  /* 0x000000000a127229 */ /* 0x000fc80000000012 */
[----:B------:R-:W-:-:S06]  /*bd70*/  DSETP.NEU.AND P0, PT, R10, RZ, P0 ;  /* 0x000000ff0a00722a */ /* 0x000fcc000070d000 */
[----:B------:R-:W-:Y:S02]  /*bd80*/  FSEL R16, R18, R10, P0 ;  /* 0x0000000a12107208 */ /* 0x000fe40000000000 */
[----:B------:R-:W-:-:S07]  /*bd90*/  FSEL R17, R19, R11, P0 ;  /* 0x0000000b13117208 */ /* 0x000fce0000000000 */
.L_x_40856:
[----:B------:R-:W-:Y:S05]  /*bda0*/  BSYNC B1 ;  /* 0x0000000000017941 */ /* 0x000fea0003800000 */
.L_x_40855:
[----:B------:R-:W0:Y:S01]  /*bdb0*/  S2R R3, SR_CTAID.X ;  /* 0x0000000000037919 */ /* 0x000e220000002500 */
[----:B-1---5:R-:W0:Y:S01]  /*bdc0*/  LDC R18, c[0x0][0x210] ;  /* 0x00008400ff127b82 */ /* 0x022e220000000800 */
[----:B------:R-:W-:Y:S01]  /*bdd0*/  BSSY B6, `(.L_x_40873) ;  /* 0x0000130000067945 */ /* 0x000fe20003800000 */
[----:B---3--:R-:W-:-:S06]  /*bde0*/  IMAD.MOV.U32 R23, RZ, RZ, R0 ;  /* 0x000000ffff177224 */ /* 0x008fcc00078e0000 */
        /* <DEDUP_REMOVED lines=25> */
.L_x_40878:
[----:B------:R-:W0:Y:S01]  /*bf80*/  F2I.S64.F64.TRUNC R4, R4 ;  /* 0x0000000400047311 */ /* 0x000e22000030d900 */
[----:B------:R-:W-:Y:S02]  /*bf90*/  IMAD.MOV.U32 R23, RZ, RZ, R2 ;  /* 0x000000ffff177224 */ /* 0x000fe400078e0002 */
[----:B0-----:R-:W-:-:S05]  /*bfa0*/  IMAD.MOV.U32 R3, RZ, RZ, R4 ;  /* 0x000000ffff037224 */ /* 0x001fca00078e0004 */
[----:B------:R0:W-:Y:S01]  /*bfb0*/  STG.E.U8 desc[UR36][R8.64], R3 ;  /* 0x0000000308007986 */ /* 0x0001e2000c101124 */
[----:B------:R-:W-:Y:S05]  /*bfc0*/  BRA `(.L_x_40874) ;  /* 0x0000001000407947 */ /* 0x000fea0003800000 */
.L_x_40877:
        /* <DEDUP_REMOVED lines=10> */
.L_x_40881:
[----:B------:R-:W0:Y:S01]  /*c070*/  F2I.F64.TRUNC R5, R4 ;  /* 0x0000000400057311 */ /* 0x000e22000030d100 */
[----:B------:R-:W-:Y:S01]  /*c080*/  IMAD.MOV.U32 R23, RZ, RZ, R2 ;  /* 0x000000ffff177224 */ /* 0x000fe200078e0002 */
[----:B0-----:R0:W-:Y:S01]  /*c090*/  STG.E desc[UR36][R8.64], R5 ;  /* 0x0000000508007986 */ /* 0x0011e2000c101924 */
[----:B------:R-:W-:Y:S05]  /*c0a0*/  BRA `(.L_x_40874) ;  /* 0x0000001000087947 */ /* 0x000fea0003800000 */
.L_x_40880:
[----:B------:R-:W0:Y:S01]  /*c0b0*/  F2I.F64.TRUNC R5, R4 ;  /* 0x0000000400057311 */ /* 0x000e22000030d100 */
[----:B------:R-:W-:Y:S01]  /*c0c0*/  IMAD.MOV.U32 R23, RZ, RZ, R2 ;  /* 0x000000ffff177224 */ /* 0x000fe200078e0002 */
[----:B0-----:R0:W-:Y:S01]  /*c0d0*/  STG.E.U16 desc[UR36][R8.64], R5 ;  /* 0x0000000508007986 */ /* 0x0011e2000c101524 */
[----:B------:R-:W-:Y:S05]  /*c0e0*/  BRA `(.L_x_40874) ;  /* 0x0000000c00f87947 */ /* 0x000fea0003800000 */
.L_x_40876:
        /* <DEDUP_REMOVED lines=14> */
.L_x_40883:
        /* <DEDUP_REMOVED lines=9> */
.L_x_40882:
        /* <DEDUP_REMOVED lines=15> */
.L_x_40885:
        /* <DEDUP_REMOVED lines=10> */
.L_x_40884:
[----:B------:R0:W-:Y:S01]  /*c3f0*/  STG.E.64 desc[UR36][R8.64], R4 ;  /* 0x0000000408007986 */ /* 0x0001e2000c101b24 */
[----:B------:R-:W-:Y:S01]  /*c400*/  IMAD.MOV.U32 R23, RZ, RZ, R2 ;  /* 0x000000ffff177224 */ /* 0x000fe200078e0002 */
[----:B------:R-:W-:Y:S06]  /*c410*/  BRA `(.L_x_40874) ;  /* 0x0000000c002c7947 */ /* 0x000fec0003800000 */
.L_x_40875:
        /* <DEDUP_REMOVED lines=13> */
.L_x_40888:
[----:B------:R-:W-:Y:S01]  /*c4f0*/  CS2R R6, SRZ ;  /* 0x0000000000067805 */ /* 0x000fe2000001ff00 */
[----:B------:R-:W-:-:S04]  /*c500*/  IMAD.MOV.U32 R23, RZ, RZ, R2 ;  /* 0x000000ffff177224 */ /* 0x000fc800078e0002 */
[----:B------:R0:W-:Y:S01]  /*c510*/  STG.E.128 desc[UR36][R8.64], R4 ;  /* 0x0000000408007986 */ /* 0x0001e2000c101d24 */
[----:B------:R-:W-:Y:S05]  /*c520*/  BRA `(.L_x_40874) ;  /* 0x0000000800e87947 */ /* 0x000fea0003800000 */
.L_x_40887:
        /* <DEDUP_REMOVED lines=25> */
.L_x_40892:
[----:B------:R-:W-:Y:S05]  /*c6c0*/  BSYNC B0 ;  /* 0x0000000000007941 */ /* 0x000fea0003800000 */
.L_x_40891:
[----:B------:R-:W-:Y:S01]  /*c6d0*/  LOP3.LUT R7, R0, R7, RZ, 0xfc, !PT ;  /* 0x0000000700077212 */ /* 0x000fe200078efcff */
[----:B------:R-:W-:-:S04]  /*c6e0*/  IMAD.MOV.U32 R23, RZ, RZ, R2 ;  /* 0x000000ffff177224 */ /* 0x000fc800078e0002 */
[----:B------:R0:W-:Y:S01]  /*c6f0*/  STG.E.U8 desc[UR36][R8.64], R7 ;  /* 0x0000000708007986 */ /* 0x0001e2000c101124 */
[----:B------:R-:W-:Y:S05]  /*c700*/  BRA `(.L_x_40874) ;  /* 0x0000000800707947 */ /* 0x000fea0003800000 */
.L_x_40890:
        /* <DEDUP_REMOVED lines=17> */
.L_x_40894:
[----:B------:R-:W-:Y:S01]  /*c820*/  IMAD.MOV.U32 R0, RZ, RZ, 0x7f ;  /* 0x0000007fff007424 */ /* 0x000fe200078e00ff */
[----:B------:R-:W-:-:S04]  /*c830*/  ISETP.GT.U32.AND P0, PT, R3, 0x7f800000, PT ;  /* 0x7f8000000300780c */ /* 0x000fc80003f04070 */
[----:B------:R-:W-:-:S09]  /*c840*/  SEL R0, R0, 0x7c, P0 ;  /* 0x0000007c00007807 */ /* 0x000fd20000000000 */
.L_x_40895:
[----:B------:R-:W-:Y:S05]  /*c850*/  BSYNC B0 ;  /* 0x0000000000007941 */ /* 0x000fea0003800000 */
.L_x_40893:
[----:B------:R-:W-:Y:S01]  /*c860*/  LOP3.LUT R3, R7, 0x80000000, RZ, 0xc0, !PT ;  /* 0x8000000007037812 */ /* 0x000fe200078ec0ff */
[----:B------:R-:W-:-:S03]  /*c870*/  IMAD.MOV.U32 R23, RZ, RZ, R2 ;  /* 0x000000ffff177224 */ /* 0x000fc600078e0002 */
[----:B------:R-:W-:-:S04]  /*c880*/  SHF.R.U32.HI R3, RZ, 0x18, R3 ;  /* 0x00000018ff037819 */ /* 0x000fc80000011603 */
[----:B------:R-:W-:-:S05]  /*c890*/  LOP3.LUT R3, R0, R3, RZ, 0xfc, !PT ;  /* 0x0000000300037212 */ /* 0x000fca00078efcff */
[----:B------:R0:W-:Y:S01]  /*c8a0*/  STG.E.U8 desc[UR36][R8.64], R3 ;  /* 0x0000000308007986 */ /* 0x0001e2000c101124 */
[----:B------:R-:W-:Y:S05]  /*c8b0*/  BRA `(.L_x_40874) ;  /* 0x0000000800047947 */ /* 0x000fea0003800000 */
.L_x_40889:
        /* <DEDUP_REMOVED lines=9> */
.L_x_40886:
        /* <DEDUP_REMOVED lines=12> */
.L_x_40898:
        /* <DEDUP_REMOVED lines=21> */
.L_x_40901:
[----:B------:R-:W-:-:S04]  /*cb60*/  LOP3.LUT R0, R7, 0x80000000, RZ, 0xc0, !PT ;  /* 0x8000000007007812 */ /* 0x000fc800078ec0ff */
[----:B------:R-:W-:-:S04]  /*cb70*/  SHF.R.U32.HI R0, RZ, 0x18, R0 ;  /* 0x00000018ff007819 */ /* 0x000fc80000011600 */
[----:B------:R-:W-:-:S07]  /*cb80*/  LOP3.LUT R0, R3, R0, RZ, 0xfc, !PT ;  /* 0x0000000003007212 */ /* 0x000fce00078efcff */
.L_x_40900:
[----:B------:R-:W-:Y:S05]  /*cb90*/  BSYNC B0 ;  /* 0x0000000000007941 */ /* 0x000fea0003800000 */
.L_x_40899:
[----:B------:R0:W-:Y:S01]  /*cba0*/  STG.E.U8 desc[UR36][R8.64], R0 ;  /* 0x0000000008007986 */ /* 0x0001e2000c101124 */
[----:B------:R-:W-:Y:S01]  /*cbb0*/  IMAD.MOV.U32 R23, RZ, RZ, R2 ;  /* 0x000000ffff177224 */ /* 0x000fe200078e0002 */
[----:B------:R-:W-:Y:S06]  /*cbc0*/  BRA `(.L_x_40874) ;  /* 0x0000000400407947 */ /* 0x000fec0003800000 */
.L_x_40897:
        /* <DEDUP_REMOVED lines=21> */
.L_x_40904:
[----:B------:R-:W-:-:S04]  /*cd20*/  LOP3.LUT R0, R7, 0x80000000, RZ, 0xc0, !PT ;  /* 0x8000000007007812 */ /* 0x000fc800078ec0ff */
[----:B------:R-:W-:-:S04]  /*cd30*/  SHF.R.U32.HI R0, RZ, 0x18, R0 ;  /* 0x00000018ff007819 */ /* 0x000fc80000011600 */
[----:B------:R-:W-:-:S07]  /*cd40*/  LOP3.LUT R0, R3, R0, RZ, 0xfc, !PT ;  /* 0x0000000003007212 */ /* 0x000fce00078efcff */
.L_x_40903:
[----:B------:R-:W-:Y:S05]  /*cd50*/  BSYNC B0 ;  /* 0x0000000000007941 */ /* 0x000fea0003800000 */
.L_x_40902:
[----:B------:R0:W-:Y:S01]  /*cd60*/  STG.E.U8 desc[UR36][R8.64], R0 ;  /* 0x0000000008007986 */ /* 0x0001e2000c101124 */
[----:B------:R-:W-:Y:S01]  /*cd70*/  IMAD.MOV.U32 R23, RZ, RZ, R2 ;  /* 0x000000ffff177224 */ /* 0x000fe200078e0002 */
[----:B------:R-:W-:Y:S06]  /*cd80*/  BRA `(.L_x_40874) ;  /* 0x0000000000d07947 */ /* 0x000fec0003800000 */
.L_x_40896:
        /* <DEDUP_REMOVED lines=27> */
.L_x_40879:
        /* <DEDUP_REMOVED lines=16> */
.L_x_40907:
[----:B------:R-:W-:Y:S01]  /*d040*/  IMAD.MOV.U32 R23, RZ, RZ, R2 ;  /* 0x000000ffff177224 */ /* 0x000fe200078e0002 */
[----:B------:R-:W-:Y:S06]  /*d050*/  BRA `(.L_x_40874) ;  /* 0x00000000001c7947 */ /* 0x000fec0003800000 */
.L_x_40906:
[----:B------:R-:W0:Y:S01]  /*d060*/  F2I.U64.F64.TRUNC R4, R4 ;  /* 0x0000000400047311 */ /* 0x000e22000030d800 */
[----:B------:R-:W-:Y:S01]  /*d070*/  IMAD.MOV.U32 R23, RZ, RZ, R2 ;  /* 0x000000ffff177224 */ /* 0x000fe200078e0002 */
[----:B0-----:R0:W-:Y:S01]  /*d080*/  STG.E.64 desc[UR36][R8.64], R4 ;  /* 0x0000000408007986 */ /* 0x0011e2000c101b24 */
[----:B------:R-:W-:Y:S05]  /*d090*/  BRA `(.L_x_40874) ;  /* 0x00000000000c7947 */ /* 0x000fea0003800000 */
.L_x_40905:
[----:B------:R-:W0:Y:S01]  /*d0a0*/  F2I.U32.F64.TRUNC R5, R4 ;  /* 0x0000000400057311 */ /* 0x000e22000030d000 */
[----:B------:R-:W-:Y:S01]  /*d0b0*/  IMAD.MOV.U32 R23, RZ, RZ, R2 ;  /* 0x000000ffff177224 */ /* 0x000fe200078e0002 */
[----:B0-----:R0:W-:Y:S06]  /*d0c0*/  STG.E desc[UR36][R8.64], R5 ;  /* 0x0000000508007986 */ /* 0x0011ec000c101924 */
.L_x_40874:
[----:B------:R-:W-:Y:S05]  /*d0d0*/  BSYNC B6 ;  /* 0x0000000000067941 */ /* 0x000fea0003800000 */
.L_x_40873:
        /* <DEDUP_REMOVED lines=25> */
.L_x_40913:
[----:B------:R-:W0:Y:S02]  /*d270*/  F2I.S64.F64.TRUNC R28, R28 ;  /* 0x0000001c001c7311 */ /* 0x000e24000030d900 */
[----:B0-----:R-:W-:-:S05]  /*d280*/  IMAD.MOV.U32 R5, RZ, RZ, R28 ;  /* 0x000000ffff057224 */ /* 0x001fca00078e001c */
[----:B------:R0:W-:Y:S01]  /*d290*/  STG.E.U8 desc[UR36][R2.64], R5 ;  /* 0x0000000502007986 */ /* 0x0001e2000c101124 */
[----:B------:R-:W-:Y:S05]  /*d2a0*/  BRA `(.L_x_40915) ;  /* 0x0000000c00f87947 */ /* 0x000fea0003800000 */
.L_x_40912:
        /* <DEDUP_REMOVED lines=9> */
.L_x_40917:
[----:B------:R-:W0:Y:S02]  /*d340*/  F2I.F64.TRUNC R29, R28 ;  /* 0x0000001c001d7311 */ /* 0x000e24000030d100 */
[----:B0-----:R0:W-:Y:S01]  /*d350*/  STG.E desc[UR36][R2.64], R29 ;  /* 0x0000001d02007986 */ /* 0x0011e2000c101924 */
[----:B------:R-:W-:Y:S05]  /*d360*/  BRA `(.L_x_40915) ;  /* 0x0000000c00c87947 */ /* 0x000fea0003800000 */
.L_x_40916:
[----:B------:R-:W0:Y:S02]  /*d370*/  F2I.F64.TRUNC R29, R28 ;  /* 0x0000001c001d7311 */ /* 0x000e24000030d100 */
[----:B0-----:R0:W-:Y:S01]  /*d380*/  STG.E.U16 desc[UR36][R2.64], R29 ;  /* 0x0000001d02007986 */ /* 0x0011e2000c101524 */
[----:B------:R-:W-:Y:S05]  /*d390*/  BRA `(.L_x_40915) ;  /* 0x0000000c00bc7947 */ /* 0x000fea0003800000 */
.L_x_40911:
        /* <DEDUP_REMOVED lines=13> */
.L_x_40919:
        /* <DEDUP_REMOVED lines=8> */
.L_x_40918:
        /* <DEDUP_REMOVED lines=14> */
.L_x_40921:
        /* <DEDUP_REMOVED lines=9> */
.L_x_40920:
[----:B------:R0:W-:Y:S01]  /*d660*/  STG.E.64 desc[UR36][R2.64], R28 ;  /* 0x0000001c02007986 */ /* 0x0001e2000c101b24 */
[----:B------:R-:W-:Y:S05]  /*d670*/  BRA `(.L_x_40915) ;  /* 0x0000000c00047947 */ /* 0x000fea0003800000 */
.L_x_40910:
        /* <DEDUP_REMOVED lines=12> */
.L_x_40924:
[----:B------:R-:W-:-:S05]  /*d740*/  CS2R R30, SRZ ;  /* 0x00000000001e7805 */ /* 0x000fca000001ff00 */
[----:B------:R1:W-:Y:S01]  /*d750*/  STG.E.128 desc[UR36][R2.64], R28 ;  /* 0x0000001c02007986 */ /* 0x0003e2000c101d24 */
[----:B------:R-:W-:Y:S05]  /*d760*/  BRA `(.L_x_40915) ;  /* 0x0000000800c87947 */ /* 0x000fea0003800000 */
.L_x_40923:
        /* <DEDUP_REMOVED lines=25> */
.L_x_40928:
[----:B------:R-:W-:Y:S05]  /*d900*/  BSYNC B0 ;  /* 0x0000000000007941 */ /* 0x000fea0003800000 */
.L_x_40927:
[----:B------:R-:W-:-:S05]  /*d910*/  LOP3.LUT R5, R0, R5, RZ, 0xfc, !PT ;  /* 0x0000000500057212 */ /* 0x000fca00078efcff */
[----:B------:R0:W-:Y:S01]  /*d920*/  STG.E.U8 desc[UR36][R2.64], R5 ;  /* 0x0000000502007986 */ /* 0x0001e2000c101124 */
[----:B------:R-:W-:Y:S05]  /*d930*/  BRA `(.L_x_40915) ;  /* 0x0000000800547947 */ /* 0x000fea0003800000 */
.L_x_40926:
        /* <DEDUP_REMOVED lines=17> */
.L_x_40930:
[----:B------:R-:W-:Y:S01]  /*da50*/  IMAD.MOV.U32 R0, RZ, RZ, 0x7f ;  /* 0x0000007fff007424 */ /* 0x000fe200078e00ff */
[----:B------:R-:W-:-:S04]  /*da60*/  ISETP.GT.U32.AND P0, PT, R4, 0x7f800000, PT ;  /* 0x7f8000000400780c */ /* 0x000fc80003f04070 */
[----:B------:R-:W-:-:S09]  /*da70*/  SEL R0, R0, 0x7c, P0 ;  /* 0x0000007c00007807 */ /* 0x000fd20000000000 */
.L_x_40931:
[----:B------:R-:W-:Y:S05]  /*da80*/  BSYNC B0 ;  /* 0x0000000000007941 */ /* 0x000fea0003800000 */
.L_x_40929:
[----:B------:R-:W-:-:S04]  /*da90*/  LOP3.LUT R4, R5, 0x80000000, RZ, 0xc0, !PT ;  /* 0x8000000005047812 */ /* 0x000fc800078ec0ff */
[----:B------:R-:W-:-:S04]  /*daa0*/  SHF.R.U32.HI R5, RZ, 0x18, R4 ;  /* 0x00000018ff057819 */ /* 0x000fc80000011604 */
[----:B------:R-:W-:-:S05]  /*dab0*/  LOP3.LUT R5, R0, R5, RZ, 0xfc, !PT ;  /* 0x0000000500057212 */ /* 0x000fca00078efcff */
[----:B------:R0:W-:Y:S01]  /*dac0*/  STG.E.U8 desc[UR36][R2.64], R5 ;  /* 0x0000000502007986 */ /* 0x0001e2000c101124 */
[----:B------:R-:W-:Y:S05]  /*dad0*/  BRA `(.L_x_40915) ;  /* 0x0000000400ec7947 */ /* 0x000fea0003800000 */
.L_x_40925:
        /* <DEDUP_REMOVED lines=8> */
.L_x_40922:
        /* <DEDUP_REMOVED lines=11> */
.L_x_40934:
        /* <DEDUP_REMOVED lines=21> */
.L_x_40937:
[----:B------:R-:W-:-:S04]  /*dd60*/  LOP3.LUT R0, R7, 0x80000000, RZ, 0xc0, !PT ;  /* 0x8000000007007812 */ /* 0x000fc800078ec0ff */
[----:B------:R-:W-:-:S04]  /*dd70*/  SHF.R.U32.HI R5, RZ, 0x18, R0 ;  /* 0x00000018ff057819 */ /* 0x000fc80000011600 */
[----:B------:R-:W-:-:S04]  /*dd80*/  LOP3.LUT R4, R4, R5, RZ, 0xfc, !PT ;  /* 0x0000000504047212 */ /* 0x000fc800078efcff */
[----:B------:R-:W-:-:S07]  /*dd90*/  PRMT R0, R4, 0x7610, R0 ;  /* 0x0000761004007816 */ /* 0x000fce0000000000 */
.L_x_40936:
[----:B------:R-:W-:Y:S05]  /*dda0*/  BSYNC B0 ;  /* 0x0000000000007941 */ /* 0x000fea0003800000 */
.L_x_40935:
[----:B------:R0:W-:Y:S01]  /*ddb0*/  STG.E.U8 desc[UR36][R2.64], R0 ;  /* 0x0000000002007986 */ /* 0x0001e2000c101124 */
[----:B------:R-:W-:Y:S05]  /*ddc0*/  BRA `(.L_x_40915) ;  /* 0x0000000400307947 */ /* 0x000fea0003800000 */
.L_x_40933:
        /* <DEDUP_REMOVED lines=21> */
.L_x_40940:
[----:B------:R-:W-:-:S04]  /*df20*/  LOP3.LUT R0, R7, 0x80000000, RZ, 0xc0, !PT ;  /* 0x8000000007007812 */ /* 0x000fc800078ec0ff */
[----:B------:R-:W-:-:S04]  /*df30*/  SHF.R.U32.HI R5, RZ, 0x18, R0 ;  /* 0x00000018ff057819 */ /* 0x000fc80000011600 */
[----:B------:R-:W-:-:S04]  /*df40*/  LOP3.LUT R4, R4, R5, RZ, 0xfc, !PT ;  /* 0x0000000504047212 */ /* 0x000fc800078efcff */
[----:B------:R-:W-:-:S07]  /*df50*/  PRMT R0, R4, 0x7610, R0 ;  /* 0x0000761004007816 */ /* 0x000fce0000000000 */
.L_x_40939:
[----:B------:R-:W-:Y:S05]  /*df60*/  BSYNC B0 ;  /* 0x0000000000007941 */ /* 0x000fea0003800000 */
.L_x_40938:
[----:B------:R0:W-:Y:S01]  /*df70*/  STG.E.U8 desc[UR36][R2.64], R0 ;  /* 0x0000000002007986 */ /* 0x0001e2000c101124 */
[----:B------:R-:W-:Y:S05]  /*df80*/  BRA `(.L_x_40915) ;  /* 0x0000000000c07947 */ /* 0x000fea0003800000 */
.L_x_40932:
        /* <DEDUP_REMOVED lines=26> */
.L_x_40914:
        /* <DEDUP_REMOVED lines=16> */
.L_x_40943:
[----:B------:R-:W-:Y:S05]  /*e230*/  BRA `(.L_x_40915) ;  /* 0x0000000000147947 */ /* 0x000fea0003800000 */
.L_x_40942:
[----:B------:R-:W0:Y:S02]  /*e240*/  F2I.U64.F64.TRUNC R28, R28 ;  /* 0x0000001c001c7311 */ /* 0x000e24000030d800 */
[----:B0-----:R0:W-:Y:S01]  /*e250*/  STG.E.64 desc[UR36][R2.64], R28 ;  /* 0x0000001c02007986 */ /* 0x0011e2000c101b24 */
[----:B------:R-:W-:Y:S05]  /*e260*/  BRA `(.L_x_40915) ;  /* 0x0000000000087947 */ /* 0x000fea0003800000 */
.L_x_40941:
[----:B------:R-:W0:Y:S02]  /*e270*/  F2I.U32.F64.TRUNC R29, R28 ;  /* 0x0000001c001d7311 */ /* 0x000e24000030d000 */
[----:B0-----:R0:W-:Y:S02]  /*e280*/  STG.E desc[UR36][R2.64], R29 ;  /* 0x0000001d02007986 */ /* 0x0011e4000c101924 */
.L_x_40915:
[----:B------:R-:W-:-:S05]  /*e290*/  VIADD R23, R23, 0x80 ;  /* 0x0000008017177836 */ /* 0x000fca0000000000 */
[----:B------:R-:W-:-:S13]  /*e2a0*/  ISETP.GE.AND P0, PT, R23, R18, PT ;  /* 0x000000121700720c */ /* 0x000fda0003f06270 */
[----:B------:R-:W-:Y:S05]  /*e2b0*/  @P0 BRA `(.L_x_40909) ;  /* 0x0000001000640947 */ /* 0x000fea0003800000 */
[----:B0--3--:R-:W0:Y:S01]  /*e2c0*/  S2R R0, SR_CTAID.X ;  /* 0x0000000000007919 */ /* 0x009e220000002500 */
[----:B-1----:R-:W1:Y:S01]  /*e2d0*/  LDC.64 R2, c[0x0][0x218] ;  /* 0x00008600ff027b82 */ /* 0x002e620000000a00 */
        /* <DEDUP_REMOVED lines=20> */
.L_x_40947:
[----:B------:R-:W0:Y:S02]  /*e420*/  F2I.S64.F64.TRUNC R24, R24 ;  /* 0x0000001800187311 */ /* 0x000e24000030d900 */
[----:B0-----:R-:W-:-:S05]  /*e430*/  IMAD.MOV.U32 R5, RZ, RZ, R24 ;  /* 0x000000ffff057224 */ /* 0x001fca00078e0018 */
[----:B------:R1:W-:Y:S01]  /*e440*/  STG.E.U8 desc[UR36][R2.64], R5 ;  /* 0x0000000502007986 */ /* 0x0003e2000c101124 */
[----:B------:R-:W-:Y:S05]  /*e450*/  BRA `(.L_x_40949) ;  /* 0x0000000c00f87947 */ /* 0x000fea0003800000 */
.L_x_40946:
        /* <DEDUP_REMOVED lines=9> */
.L_x_40951:
[----:B------:R-:W0:Y:S02]  /*e4f0*/  F2I.F64.TRUNC R25, R24 ;  /* 0x0000001800197311 */ /* 0x000e24000030d100 */
[----:B0-----:R0:W-:Y:S01]  /*e500*/  STG.E desc[UR36][R2.64], R25 ;  /* 0x0000001902007986 */ /* 0x0011e2000c101924 */
[----:B------:R-:W-:Y:S05]  /*e510*/  BRA `(.L_x_40949) ;  /* 0x0000000c00c87947 */ /* 0x000fea0003800000 */
.L_x_40950:
[----:B------:R-:W0:Y:S02]  /*e520*/  F2I.F64.TRUNC R25, R24 ;  /* 0x0000001800197311 */ /* 0x000e24000030d100 */
[----:B0-----:R3:W-:Y:S01]  /*e530*/  STG.E.U16 desc[UR36][R2.64], R25 ;  /* 0x0000001902007986 */ /* 0x0017e2000c101524 */
[----:B------:R-:W-:Y:S05]  /*e540*/  BRA `(.L_x_40949) ;  /* 0x0000000c00bc7947 */ /* 0x000fea0003800000 */
.L_x_40945:
        /* <DEDUP_REMOVED lines=13> */
.L_x_40953:
        /* <DEDUP_REMOVED lines=8> */
.L_x_40952:
        /* <DEDUP_REMOVED lines=14> */
.L_x_40955:
        /* <DEDUP_REMOVED lines=9> */
.L_x_40954:
[----:B------:R0:W-:Y:S01]  /*e810*/  STG.E.64 desc[UR36][R2.64], R24 ;  /* 0x0000001802007986 */ /* 0x0001e2000c101b24 */
[----:B------:R-:W-:Y:S05]  /*e820*/  BRA `(.L_x_40949) ;  /* 0x0000000c00047947 */ /* 0x000fea0003800000 */
.L_x_40944:
        /* <DEDUP_REMOVED lines=12> */
.L_x_40958:
[----:B--2---:R-:W-:-:S05]  /*e8f0*/  CS2R R26, SRZ ;  /* 0x00000000001a7805 */ /* 0x004fca000001ff00 */
[----:B------:R0:W-:Y:S01]  /*e900*/  STG.E.128 desc[UR36][R2.64], R24 ;  /* 0x0000001802007986 */ /* 0x0001e2000c101d24 */
[----:B------:R-:W-:Y:S05]  /*e910*/  BRA `(.L_x_40949) ;  /* 0x0000000800c87947 */ /* 0x000fea0003800000 */
.L_x_40957:
        /* <DEDUP_REMOVED lines=25> */
.L_x_40962:
[----:B------:R-:W-:Y:S05]  /*eab0*/  BSYNC B0 ;  /* 0x0000000000007941 */ /* 0x000fea0003800000 */
.L_x_40961:
[----:B------:R-:W-:-:S05]  /*eac0*/  LOP3.LUT R5, R0, R5, RZ, 0xfc, !PT ;  /* 0x0000000500057212 */ /* 0x000fca00078efcff */
[----:B------:R0:W-:Y:S01]  /*ead0*/  STG.E.U8 desc[UR36][R2.64], R5 ;  /* 0x0000000502007986 */ /* 0x0001e2000c101124 */
[----:B------:R-:W-:Y:S05]  /*eae0*/  BRA `(.L_x_40949) ;  /* 0x0000000800547947 */ /* 0x000fea0003800000 */
.L_x_40960:
        /* <DEDUP_REMOVED lines=17> */
.L_x_40964:
[----:B------:R-:W-:Y:S01]  /*ec00*/  IMAD.MOV.U32 R0, RZ, RZ, 0x7f ;  /* 0x0000007fff007424 */ /* 0x000fe200078e00ff */
[----:B------:R-:W-:-:S04]  /*ec10*/  ISETP.GT.U32.AND P0, PT, R4, 0x7f800000, PT ;  /* 0x7f8000000400780c */ /* 0x000fc80003f04070 */
[----:B------:R-:W-:-:S09]  /*ec20*/  SEL R0, R0, 0x7c, P0 ;  /* 0x0000007c00007807 */ /* 0x000fd20000000000 */
.L_x_40965:
[----:B------:R-:W-:Y:S05]  /*ec30*/  BSYNC B0 ;  /* 0x0000000000007941 */ /* 0x000fea0003800000 */
.L_x_40963:
[----:B------:R-:W-:-:S04]  /*ec40*/  LOP3.LUT R4, R5, 0x80000000, RZ, 0xc0, !PT ;  /* 0x8000000005047812 */ /* 0x000fc800078ec0ff */
[----:B------:R-:W-:-:S04]  /*ec50*/  SHF.R.U32.HI R5, RZ, 0x18, R4 ;  /* 0x00000018ff057819 */ /* 0x000fc80000011604 */
[----:B------:R-:W-:-:S05]  /*ec60*/  LOP3.LUT R5, R0, R5, RZ, 0xfc, !PT ;  /* 0x0000000500057212 */ /* 0x000fca00078efcff */
[----:B------:R0:W-:Y:S01]  /*ec70*/  STG.E.U8 desc[UR36][R2.64], R5 ;  /* 0x0000000502007986 */ /* 0x0001e2000c101124 */
[----:B------:R-:W-:Y:S05]  /*ec80*/  BRA `(.L_x_40949) ;  /* 0x0000000400ec7947 */ /* 0x000fea0003800000 */
.L_x_40959:
        /* <DEDUP_REMOVED lines=8> */
.L_x_40956:
        /* <DEDUP_REMOVED lines=11> */
.L_x_40968:
        /* <DEDUP_REMOVED lines=21> */
.L_x_40971:
[----:B------:R-:W-:-:S04]  /*ef10*/  LOP3.LUT R0, R7, 0x80000000, RZ, 0xc0, !PT ;  /* 0x8000000007007812 */ /* 0x000fc800078ec0ff */
[----:B------:R-:W-:-:S04]  /*ef20*/  SHF.R.U32.HI R5, RZ, 0x18, R0 ;  /* 0x00000018ff057819 */ /* 0x000fc80000011600 */
[----:B------:R-:W-:-:S04]  /*ef30*/  LOP3.LUT R4, R4, R5, RZ, 0xfc, !PT ;  /* 0x0000000504047212 */ /* 0x000fc800078efcff */
[----:B------:R-:W-:-:S07]  /*ef40*/  PRMT R0, R4, 0x7610, R0 ;  /* 0x0000761004007816 */ /* 0x000fce0000000000 */
.L_x_40970:
[----:B------:R-:W-:Y:S05]  /*ef50*/  BSYNC B0 ;  /* 0x0000000000007941 */ /* 0x000fea0003800000 */
.L_x_40969:
[----:B------:R0:W-:Y:S01]  /*ef60*/  STG.E.U8 desc[UR36][R2.64], R0 ;  /* 0x0000000002007986 */ /* 0x0001e2000c101124 */
[----:B------:R-:W-:Y:S05]  /*ef70*/  BRA `(.L_x_40949) ;  /* 0x0000000400307947 */ /* 0x000fea0003800000 */
.L_x_40967:
        /* <DEDUP_REMOVED lines=21> */
.L_x_40974:
[----:B------:R-:W-:-:S04]  /*f0d0*/  LOP3.LUT R0, R7, 0x80000000, RZ, 0xc0, !PT ;  /* 0x8000000007007812 */ /* 0x000fc800078ec0ff */
[----:B------:R-:W-:-:S04]  /*f0e0*/  SHF.R.U32.HI R5, RZ, 0x18, R0 ;  /* 0x00000018ff057819 */ /* 0x000fc80000011600 */
[----:B------:R-:W-:-:S04]  /*f0f0*/  LOP3.LUT R4, R4, R5, RZ, 0xfc, !PT ;  /* 0x0000000504047212 */ /* 0x000fc800078efcff */
[----:B------:R-:W-:-:S07]  /*f100*/  PRMT R0, R4, 0x7610, R0 ;  /* 0x0000761004007816 */ /* 0x000fce0000000000 */
.L_x_40973:
[----:B------:R-:W-:Y:S05]  /*f110*/  BSYNC B0 ;  /* 0x0000000000007941 */ /* 0x000fea0003800000 */
.L_x_40972:
[----:B------:R0:W-:Y:S01]  /*f120*/  STG.E.U8 desc[UR36][R2.64], R0 ;  /* 0x0000000002007986 */ /* 0x0001e2000c101124 */
[----:B------:R-:W-:Y:S05]  /*f130*/  BRA `(.L_x_40949) ;  /* 0x0000000000c07947 */ /* 0x000fea0003800000 */
.L_x_40966:
        /* <DEDUP_REMOVED lines=26> */
.L_x_40948:
        /* <DEDUP_REMOVED lines=16> */
.L_x_40977:
[----:B------:R-:W-:Y:S05]  /*f3e0*/  BRA `(.L_x_40949) ;  /* 0x0000000000147947 */ /* 0x000fea0003800000 */
.L_x_40976:
[----:B------:R-:W0:Y:S02]  /*f3f0*/  F2I.U64.F64.TRUNC R24, R24 ;  /* 0x0000001800187311 */ /* 0x000e24000030d800 */
[----:B0-----:R0:W-:Y:S01]  /*f400*/  STG.E.64 desc[UR36][R2.64], R24 ;  /* 0x0000001802007986 */ /* 0x0011e2000c101b24 */
[----:B------:R-:W-:Y:S05]  /*f410*/  BRA `(.L_x_40949) ;  /* 0x0000000000087947 */ /* 0x000fea0003800000 */
.L_x_40975:
[----:B------:R-:W0:Y:S02]  /*f420*/  F2I.U32.F64.TRUNC R25, R24 ;  /* 0x0000001800197311 */ /* 0x000e24000030d000 */
[----:B0-----:R0:W-:Y:S02]  /*f430*/  STG.E desc[UR36][R2.64], R25 ;  /* 0x0000001902007986 */ /* 0x0011e4000c101924 */
.L_x_40949:
[----:B------:R-:W-:-:S07]  /*f440*/  VIADD R23, R23, 0x80 ;  /* 0x0000008017177836 */ /* 0x000fce0000000000 */
.L_x_40909:
[----:B------:R-:W-:Y:S05]  /*f450*/  BSYNC B6 ;  /* 0x0000000000067941 */ /* 0x000fea0003800000 */
.L_x_40908:
[----:B------:R-:W-:-:S13]  /*f460*/  ISETP.GE.AND P0, PT, R23, R18, PT ;  /* 0x000000121700720c */ /* 0x000fda0003f06270 */
[----:B------:R-:W-:Y:S05]  /*f470*/  @P0 EXIT ;  /* 0x000000000000094d */ /* 0x000fea0003800000 */
[----:B0--3--:R-:W0:Y:S01]  /*f480*/  S2R R0, SR_CTAID.X ;  /* 0x0000000000007919 */ /* 0x009e220000002500 */
[----:B-1----:R-:W1:Y:S01]  /*f490*/  LDC.64 R2, c[0x0][0x218] ;  /* 0x00008600ff027b82 */ /* 0x002e620000000a00 */
        /* <DEDUP_REMOVED lines=19> */
.L_x_40981:
[----:B------:R-:W0:Y:S02]  /*f5d0*/  F2I.S64.F64.TRUNC R16, R16 ;  /* 0x0000001000107311 */ /* 0x000e24000030d900 */
[----:B0-----:R-:W-:-:S05]  /*f5e0*/  IMAD.MOV.U32 R5, RZ, RZ, R16 ;  /* 0x000000ffff057224 */ /* 0x001fca00078e0010 */
[----:B------:R-:W-:Y:S01]  /*f5f0*/  STG.E.U8 desc[UR36][R2.64], R5 ;  /* 0x0000000502007986 */ /* 0x000fe2000c101124 */
[----:B------:R-:W-:Y:S05]  /*f600*/  EXIT ;  /* 0x000000000000794d */ /* 0x000fea0003800000 */
.L_x_40980:
        /* <DEDUP_REMOVED lines=9> */
.L_x_40984:
[----:B------:R-:W0:Y:S02]  /*f6a0*/  F2I.F64.TRUNC R17, R16 ;  /* 0x0000001000117311 */ /* 0x000e24000030d100 */
[----:B0-----:R-:W-:Y:S01]  /*f6b0*/  STG.E desc[UR36][R2.64], R17 ;  /* 0x0000001102007986 */ /* 0x001fe2000c101924 */
[----:B------:R-:W-:Y:S05]  /*f6c0*/  EXIT ;  /* 0x000000000000794d */ /* 0x000fea0003800000 */
.L_x_40983:
[----:B------:R-:W0:Y:S02]  /*f6d0*/  F2I.F64.TRUNC R17, R16 ;  /* 0x0000001000117311 */ /* 0x000e24000030d100 */
[----:B0-----:R-:W-:Y:S01]  /*f6e0*/  STG.E.U16 desc[UR36][R2.64], R17 ;  /* 0x0000001102007986 */ /* 0x001fe2000c101524 */
[----:B------:R-:W-:Y:S05]  /*f6f0*/  EXIT ;  /* 0x000000000000794d */ /* 0x000fea0003800000 */
.L_x_40979:
        /* <DEDUP_REMOVED lines=13> */
.L_x_40986:
        /* <DEDUP_REMOVED lines=8> */
.L_x_40985:
        /* <DEDUP_REMOVED lines=14> */
.L_x_40988:
        /* <DEDUP_REMOVED lines=9> */
.L_x_40987:
[----:B------:R-:W-:Y:S01]  /*f9c0*/  STG.E.64 desc[UR36][R2.64], R16 ;  /* 0x0000001002007986 */ /* 0x000fe2000c101b24 */
[----:B------:R-:W-:Y:S05]  /*f9d0*/  EXIT ;  /* 0x000000000000794d */ /* 0x000fea0003800000 */
.L_x_40978:
        /* <DEDUP_REMOVED lines=12> */
.L_x_40991:
[----:B------:R-:W-:-:S05]  /*faa0*/  CS2R R18, SRZ ;  /* 0x0000000000127805 */ /* 0x000fca000001ff00 */
[----:B------:R-:W-:Y:S01]  /*fab0*/  STG.E.128 desc[UR36][R2.64], R16 ;  /* 0x0000001002007986 */ /* 0x000fe2000c101d24 */
[----:B------:R-:W-:Y:S05]  /*fac0*/  EXIT ;  /* 0x000000000000794d */ /* 0x000fea0003800000 */
.L_x_40990:
        /* <DEDUP_REMOVED lines=25> */
.L_x_40995:
[----:B------:R-:W-:Y:S05]  /*fc60*/  BSYNC B0 ;  /* 0x0000000000007941 */ /* 0x000fea0003800000 */
.L_x_40994:
[----:B------:R-:W-:-:S05]  /*fc70*/  LOP3.LUT R5, R0, R5, RZ, 0xfc, !PT ;  /* 0x0000000500057212 */ /* 0x000fca00078efcff */
[----:B------:R-:W-:Y:S01]  /*fc80*/  STG.E.U8 desc[UR36][R2.64], R5 ;  /* 0x0000000502007986 */ /* 0x000fe2000c101124 */
[----:B------:R-:W-:Y:S05]  /*fc90*/  EXIT ;  /* 0x000000000000794d */ /* 0x000fea0003800000 */
.L_x_40993:
        /* <DEDUP_REMOVED lines=17> */
.L_x_40997:
[----:B------:R-:W-:Y:S01]  /*fdb0*/  IMAD.MOV.U32 R0, RZ, RZ, 0x7f ;  /* 0x0000007fff007424 */ /* 0x000fe200078e00ff */
[----:B------:R-:W-:-:S04]  /*fdc0*/  ISETP.GT.U32.AND P0, PT, R4, 0x7f800000, PT ;  /* 0x7f8000000400780c */ /* 0x000fc80003f04070 */
[----:B------:R-:W-:-:S09]  /*fdd0*/  SEL R0, R0, 0x7c, P0 ;  /* 0x0000007c00007807 */ /* 0x000fd20000000000 */
.L_x_40998:
[----:B------:R-:W-:Y:S05]  /*fde0*/  BSYNC B0 ;  /* 0x0000000000007941 */ /* 0x000fea0003800000 */
.L_x_40996:
[----:B------:R-:W-:-:S04]  /*fdf0*/  LOP3.LUT R4, R5, 0x80000000, RZ, 0xc0, !PT ;  /* 0x8000000005047812 */ /* 0x000fc800078ec0ff */
[----:B------:R-:W-:-:S04]  /*fe00*/  SHF.R.U32.HI R5, RZ, 0x18, R4 ;  /* 0x00000018ff057819 */ /* 0x000fc80000011604 */
[----:B------:R-:W-:-:S05]  /*fe10*/  LOP3.LUT R5, R0, R5, RZ, 0xfc, !PT ;  /* 0x0000000500057212 */ /* 0x000fca00078efcff */
[----:B------:R-:W-:Y:S01]  /*fe20*/  STG.E.U8 desc[UR36][R2.64], R5 ;  /* 0x0000000502007986 */ /* 0x000fe2000c101124 */
[----:B------:R-:W-:Y:S05]  /*fe30*/  EXIT ;  /* 0x000000000000794d */ /* 0x000fea0003800000 */
.L_x_40992:
        /* <DEDUP_REMOVED lines=8> */
.L_x_40989:
        /* <DEDUP_REMOVED lines=11> */
.L_x_41001:
        /* <DEDUP_REMOVED lines=21> */
.L_x_41004:
[----:B------:R-:W-:-:S04]  /*100c0*/  LOP3.LUT R0, R7, 0x80000000, RZ, 0xc0, !PT ;  /* 0x8000000007007812 */ /* 0x000fc800078ec0ff */
[----:B------:R-:W-:-:S04]  /*100d0*/  SHF.R.U32.HI R5, RZ, 0x18, R0 ;  /* 0x00000018ff057819 */ /* 0x000fc80000011600 */
[----:B------:R-:W-:-:S04]  /*100e0*/  LOP3.LUT R4, R4, R5, RZ, 0xfc, !PT ;  /* 0x0000000504047212 */ /* 0x000fc800078efcff */
[----:B------:R-:W-:-:S07]  /*100f0*/  PRMT R0, R4, 0x7610, R0 ;  /* 0x0000761004007816 */ /* 0x000fce0000000000 */
.L_x_41003:
[----:B------:R-:W-:Y:S05]  /*10100*/  BSYNC B0 ;  /* 0x0000000000007941 */ /* 0x000fea0003800000 */
.L_x_41002:
[----:B------:R-:W-:Y:S01]  /*10110*/  STG.E.U8 desc[UR36][R2.64], R0 ;  /* 0x0000000002007986 */ /* 0x000fe2000c101124 */
[----:B------:R-:W-:Y:S05]  /*10120*/  EXIT ;  /* 0x000000000000794d */ /* 0x000fea0003800000 */
.L_x_41000:
        /* <DEDUP_REMOVED lines=21> */
.L_x_41007:
[----:B------:R-:W-:-:S04]  /*10280*/  LOP3.LUT R0, R7, 0x80000000, RZ, 0xc0, !PT ;  /* 0x8000000007007812 */ /* 0x000fc800078ec0ff */
[----:B------:R-:W-:-:S04]  /*10290*/  SHF.R.U32.HI R5, RZ, 0x18, R0 ;  /* 0x00000018ff057819 */ /* 0x000fc80000011600 */
[----:B------:R-:W-:-:S04]  /*102a0*/  LOP3.LUT R4, R4, R5, RZ, 0xfc, !PT ;  /* 0x0000000504047212 */ /* 0x000fc800078efcff */
[----:B------:R-:W-:-:S07]  /*102b0*/  PRMT R0, R4, 0x7610, R0 ;  /* 0x0000761004007816 */ /* 0x000fce0000000000 */
.L_x_41006:
[----:B------:R-:W-:Y:S05]  /*102c0*/  BSYNC B0 ;  /* 0x0000000000007941 */ /* 0x000fea0003800000 */
.L_x_41005:
[----:B------:R-:W-:Y:S01]  /*102d0*/  STG.E.U8 desc[UR36][R2.64], R0 ;  /* 0x0000000002007986 */ /* 0x000fe2000c101124 */
[----:B------:R-:W-:Y:S05]  /*102e0*/  EXIT ;  /* 0x000000000000794d */ /* 0x000fea0003800000 */
.L_x_40999:
        /* <DEDUP_REMOVED lines=26> */
.L_x_40982:
        /* <DEDUP_REMOVED lines=16> */
.L_x_41010:
[----:B------:R-:W-:Y:S05]  /*10590*/  EXIT ;  /* 0x000000000000794d */ /* 0x000fea0003800000 */
.L_x_41009:
[----:B------:R-:W0:Y:S02]  /*105a0*/  F2I.U64.F64.TRUNC R16, R16 ;  /* 0x0000001000107311 */ /* 0x000e24000030d800 */
[----:B0-----:R-:W-:Y:S01]  /*105b0*/  STG.E.64 desc[UR36][R2.64], R16 ;  /* 0x0000001002007986 */ /* 0x001fe2000c101b24 */
[----:B------:R-:W-:Y:S05]  /*105c0*/  EXIT ;  /* 0x000000000000794d */ /* 0x000fea0003800000 */
.L_x_41008:
[----:B------:R-:W0:Y:S02]  /*105d0*/  F2I.U32.F64.TRUNC R17, R16 ;  /* 0x0000001000117311 */ /* 0x000e24000030d000 */
[----:B0-----:R-:W-:Y:S01]  /*105e0*/  STG.E desc[UR36][R2.64], R17 ;  /* 0x0000001102007986 */ /* 0x001fe2000c101924 */
[----:B------:R-:W-:Y:S05]  /*105f0*/  EXIT ;  /* 0x000000000000794d */ /* 0x000fea0003800000 */
.L_x_41011:
        /* <DEDUP_REMOVED lines=16> */
.L_x_57550:


//--------------------- .text._ZN2at6native18elementwise_kernelILi128ELi2EZNS0_22gpu_kernel_impl_nocastINS0_13BinaryFunctorIdddZZZNS0_21remainder_kernel_cudaERNS_18TensorIteratorBaseEENKUlvE0_clEvENKUlvE_clEvEUlddE_EEEEvS5_RKT_EUliE_EEviT1_ --------------------------
	.section	.text._ZN2at6native18elementwise_kernelILi128ELi2EZNS0_22gpu_kernel_impl_nocastINS0_13BinaryFunctorIdddZZZNS0_21remainder_kernel_cudaERNS_18TensorIteratorBaseEENKUlvE0_clEvENKUlvE_clEvEUlddE_EEEEvS5_RKT_EUliE_EEviT1_,"ax",@progbits
	.align	128
        .global         _ZN2at6native18elementwise_kernelILi128ELi2EZNS0_22gpu_kernel_impl_nocastINS0_13BinaryFunctorIdddZZZNS0_21remainder_kernel_cudaERNS_18TensorIteratorBaseEENKUlvE0_clEvENKUlvE_clEvEUlddE_EEEEvS5_RKT_EUliE_EEviT1_
        .type           _ZN2at6native18elementwise_kernelILi128ELi2EZNS0_22gpu_kernel_impl_nocastINS0_13BinaryFunctorIdddZZZNS0_21remainder_kernel_cudaERNS_18TensorIteratorBaseEENKUlvE0_clEvENKUlvE_clEvEUlddE_EEEEvS5_RKT_EUliE_EEviT1_,@function
        .size           _ZN2at6native18elementwise_kernelILi128ELi2EZNS0_22gpu_kernel_impl_nocastINS0_13BinaryFunctorIdddZZZNS0_21remainder_kernel_cudaERNS_18TensorIteratorBaseEENKUlvE0_clEvENKUlvE_clEvEUlddE_EEEEvS5_RKT_EUliE_EEviT1_,(.L_x_57551 - _ZN2at6native18elementwise_kernelILi128ELi2EZNS0_22gpu_kernel_impl_nocastINS0_13BinaryFunctorIdddZZZNS0_21remainder_kernel_cudaERNS_18TensorIteratorBaseEENKUlvE0_clEvENKUlvE_clEvEUlddE_EEEEvS5_RKT_EUliE_EEviT1_)
        .other          _ZN2at6native18elementwise_kernelILi128ELi2EZNS0_22gpu_kernel_impl_nocastINS0_13BinaryFunctorIdddZZZNS0_21remainder_kernel_cudaERNS_18TensorIteratorBaseEENKUlvE0_clEvENKUlvE_clEvEUlddE_EEEEvS5_RKT_EUliE_EEviT1_,@"STO_CUDA_ENTRY STV_DEFAULT"
_ZN2at6native18elementwise_kernelILi128ELi2EZNS0_22gpu_kernel_impl_nocastINS0_13BinaryFunctorIdddZZZNS0_21remainder_kernel_cudaERNS_18TensorIteratorBaseEENKUlvE0_clEvENKUlvE_clEvEUlddE_EEEEvS5_RKT_EUliE_EEviT1_:
.text._ZN2at6native18elementwise_kernelILi128ELi2EZNS0_22gpu_kernel_impl_nocastINS0_13BinaryFunctorIdddZZZNS0_21remainder_kernel_cudaERNS_18TensorIteratorBaseEENKUlvE0_clEvENKUlvE_clEvEUlddE_EEEEvS5_RKT_EUliE_EEviT1_:
        /* <DEDUP_REMOVED lines=346> */
[----:B------:R-:W-:-:S07]  /*15a0*/  @P0 IMAD.MOV.U32 R10, RZ, RZ, RZ ;  /* 0x000000ffff0a0224 */ /* 0x000fce00078e00ff */
[----:B------:R-:W1:Y:S08]  /*15b0*/  @P0 LDC R15, c[0x0][0x33c] ;  /* 0x0000cf00ff0f0b82 */ /* 0x000e700000000800 */
[----:B------:R-:W2:Y:S08]  /*15c0*/  @P0 LDC.64 R6, c[0x0][0x468] ;  /* 0x00011a00ff060b82 */ /* 0x000eb00000000a00 */
[----:B------:R-:W3:Y:S01]  /*15d0*/  @P0 LDC R8, c[0x0][0x470] ;  /* 0x00011c00ff080b82 */ /* 0x000ee20000000800 */
[----:B0-----:R-:W-:-:S05]  /*15e0*/  @P0 IMAD.HI.U32 R4, R11, R12, R10 ;  /* 0x0000000c0b040227 */ /* 0x001fca00078e000a */
[----:B------:R-:W-:Y:S01]  /*15f0*/  @P0 SHF.R.U32.HI R4, RZ, R13, R4 ;  /* 0x0000000dff040219 */ /* 0x000fe20000011604 */
[----:B------:R-:W-:-:S03]  /*1600*/  IMAD.MOV R13, RZ, RZ, -R11 ;  /* 0x000000ffff0d7224 */ /* 0x000fc600078e0a0b */
[----:B------:R-:W-:Y:S01]  /*1610*/  @P0 IADD3 R10, -R4, RZ, RZ ;  /* 0x000000ff040a0210 */ /* 0x000fe20007ffe1ff */
[----:B------:R-:W-:Y:S01]  /*1620*/  IMAD R4, R13, UR8, R5 ;  /* 0x000000080d047c24 */ /* 0x000fe2000f8e0205 */
[----:B------:R-:W-:-:S03]  /*1630*/  ULDC.64 UR8, c[0x0][0x460] ;  /* 0x0001180000087ab9 */ /* 0x000fc60000000a00 */
[----:B-1----:R-:W-:Y:S02]  /*1640*/  @P0 IMAD R10, R10, R15, R11 ;  /* 0x0000000f0a0a0224 */ /* 0x002fe400078e020b */
[C---:B------:R-:W-:Y:S02]  /*1650*/  IMAD R9, R4.reuse, UR7, R9 ;  /* 0x0000000704097c24 */ /* 0x040fe4000f8e0209 */
[C---:B------:R-:W-:Y:S02]  /*1660*/  IMAD R2, R4.reuse, UR8, R2 ;  /* 0x0000000804027c24 */ /* 0x040fe4000f8e0202 */
[----:B------:R-:W-:Y:S02]  /*1670*/  IMAD R3, R4, UR9, R3 ;  /* 0x0000000904037c24 */ /* 0x000fe4000f8e0203 */
[C---:B--2---:R-:W-:Y:S02]  /*1680*/  @P0 IMAD R9, R10.reuse, R6, R9 ;  /* 0x000000060a090224 */ /* 0x044fe400078e0209 */
[----:B------:R-:W-:-:S02]  /*1690*/  @P0 IMAD R2, R10, R7, R2 ;  /* 0x000000070a020224 */ /* 0x000fc400078e0202 */
[----:B---3--:R-:W-:-:S07]  /*16a0*/  @P0 IMAD R3, R10, R8, R3 ;  /* 0x000000080a030224 */ /* 0x008fce00078e0203 */
.L_x_41014:
[----:B------:R-:W-:Y:S01]  /*16b0*/  ULDC.64 UR10, c[0x0][0x488] ;  /* 0x00012200000a7ab9 */ /* 0x000fe20000000a00 */
[----:B------:R-:W-:Y:S01]  /*16c0*/  ULDC.64 UR8, c[0x0][0x480] ;  /* 0x0001200000087ab9 */ /* 0x000fe20000000a00 */
[----:B------:R-:W-:Y:S02]  /*16d0*/  IADD3 R4, P1, R3, UR10, RZ ;  /* 0x0000000a03047c10 */ /* 0x000fe4000ff3e0ff */
[----:B------:R-:W-:-:S03]  /*16e0*/  IADD3 R2, P0, R2, UR8, RZ ;  /* 0x0000000802027c10 */ /* 0x000fc6000ff1e0ff */
[----:B------:R-:W-:Y:S02]  /*16f0*/  IMAD.X R5, RZ, RZ, UR11, P1 ;  /* 0x0000000bff057e24 */ /* 0x000fe400088e06ff */
[----:B------:R-:W-:Y:S01]  /*1700*/  IMAD.X R3, RZ, RZ, UR9, P0 ;  /* 0x00000009ff037e24 */ /* 0x000fe200080e06ff */
        /* <DEDUP_REMOVED lines=43> */
.L_x_41020:
        /* <DEDUP_REMOVED lines=12> */
.L_x_41019:
[----:B------:R-:W-:Y:S05]  /*1a80*/  BSYNC B2 ;  /* 0x0000000000027941 */ /* 0x000fea0003800000 */
.L_x_41018:
        /* <DEDUP_REMOVED lines=13> */
.L_x_41026:
        /* <DEDUP_REMOVED lines=33> */
.L_x_41025:
[----:B------:R-:W-:-:S07]  /*1d70*/  IMAD.MOV.U32 R12, RZ, RZ, R17 ;  /* 0x000000ffff0c7224 */ /* 0x000fce00078e0011 */
.L_x_41024:
[----:B------:R-:W-:Y:S05]  /*1d80*/  BSYNC B3 ;  /* 0x0000000000037941 */ /* 0x000fea0003800000 */
.L_x_41023:
[----:B------:R-:W-:-:S13]  /*1d90*/  ISETP.GE.U32.AND P0, PT, R14, 0xc, PT ;  /* 0x0000000c0e00780c */ /* 0x000fda0003f06070 */
[----:B------:R-:W-:Y:S05]  /*1da0*/  @!P0 BRA `(.L_x_41022) ;  /* 0x0000000400d88947 */ /* 0x000fea0003800000 */
[----:B------:R-:W-:Y:S01]  /*1db0*/  BSSY B3, `(.L_x_41027) ;  /* 0x0000074000037945 */ /* 0x000fe20003800000 */
.L_x_41028:
[----:B------:R-:W-:Y:S02]  /*1dc0*/  IADD3 R12, P0, -R6, R15, RZ ;  /* 0x0000000f060c7210 */ /* 0x000fe40007f1e1ff */
[C---:B------:R-:W-:Y:S02]  /*1dd0*/  ISETP.GT.AND P1, PT, R13.reuse, 0xf, PT ;  /* 0x0000000f0d00780c */ /* 0x040fe40003f24270 */
[----:B------:R-:W-:Y:S01]  /*1de0*/  IADD3 R13, R13, -0x10, RZ ;  /* 0xfffffff00d0d7810 */ /* 0x000fe20007ffe0ff */
        /* <DEDUP_REMOVED lines=113> */
.L_x_41027:
[----:B------:R-:W-:-:S07]  /*2500*/  IMAD.MOV.U32 R18, RZ, RZ, R17 ;  /* 0x000000ffff127224 */ /* 0x000fce00078e0011 */
.L_x_41022:
[----:B------:R-:W-:Y:S05]  /*2510*/  BSYNC B2 ;  /* 0x0000000000027941 */ /* 0x000fea0003800000 */
.L_x_41021:
        /* <DEDUP_REMOVED lines=19> */
.L_x_41030:
[----:B------:R-:W-:Y:S05]  /*2650*/  BSYNC B2 ;  /* 0x0000000000027941 */ /* 0x000fea0003800000 */
.L_x_41029:
[----:B------:R-:W-:Y:S01]  /*2660*/  IMAD.MOV.U32 R11, RZ, RZ, R15 ;  /* 0x000000ffff0b7224 */ /* 0x000fe200078e000f */
[----:B------:R-:W-:-:S04]  /*2670*/  MOV R10, R14 ;  /* 0x0000000e000a7202 */ /* 0x000fc80000000f00 */
[----:B------:R-:W-:Y:S01]  /*2680*/  LOP3.LUT R11, R11, 0x80000000, R3, 0xb8, !PT ;  /* 0x800000000b0b7812 */ /* 0x000fe200078eb803 */
[----:B------:R-:W-:Y:S06]  /*2690*/  BRA `(.L_x_41017) ;  /* 0x0000000000187947 */ /* 0x000fec0003800000 */
.L_x_41016:
[----:B------:R-:W-:-:S06]  /*26a0*/  DSETP.GTU.AND P0, PT, R6, +INF , PT ;  /* 0x7ff000000600742a */ /* 0x000fcc0003f0c000 */
[----:B------:R-:W-:-:S14]  /*26b0*/  DSETP.LE.AND P0, PT, R12, +INF , !P0 ;  /* 0x7ff000000c00742a */ /* 0x000fdc0004703000 */
[----:B------:R-:W-:Y:S02]  /*26c0*/  @P0 DSETP.NEU.AND P1, PT, R12, +INF , PT ;  /* 0x7ff000000c00042a */ /* 0x000fe40003f2d000 */
[----:B------:R-:W-:-:S06]  /*26d0*/  @!P0 DADD R10, R2, R4 ;  /* 0x00000000020a8229 */ /* 0x000fcc0000000004 */
[----:B------:R-:W-:Y:S02]  /*26e0*/  @P0 FSEL R10, R2, RZ, P1 ;  /* 0x000000ff020a0208 */ /* 0x000fe40000800000 */
[----:B------:R-:W-:-:S07]  /*26f0*/  @P0 FSEL R11, R3, -QNAN , P1 ;  /* 0xfff80000030b0808 */ /* 0x000fce0000800000 */
.L_x_41017:
[----:B------:R-:W-:Y:S05]  /*2700*/  BSYNC B0 ;  /* 0x0000000000007941 */ /* 0x000fea0003800000 */
.L_x_41015:
[----:B------:R-:W-:-:S06]  /*2710*/  DSETP.GEU.AND P0, PT, R10, RZ, PT ;  /* 0x000000ff0a00722a */ /* 0x000fcc0003f0e000 */
[C---:B------:R-:W-:Y:S02]  /*2720*/  DSETP.LT.XOR P0, PT, R4.reuse, RZ, !P0 ;  /* 0x000000ff0400722a */ /* 0x040fe40004701800 */
[----:B------:R-:W-:-:S04]  /*2730*/  DADD R4, R4, R10 ;  /* 0x0000000004047229 */ /* 0x000fc8000000000a */
[----:B------:R-:W-:-:S06]  /*2740*/  DSETP.NEU.AND P0, PT, R10, RZ, P0 ;  /* 0x000000ff0a00722a */ /* 0x000fcc000070d000 */
[----:B------:R-:W-:Y:S02]  /*2750*/  FSEL R2, R4, R10, P0 ;  /* 0x0000000a04027208 */ /* 0x000fe40000000000 */
[----:B------:R-:W-:Y:S01]  /*2760*/  FSEL R3, R5, R11, P0 ;  /* 0x0000000b05037208 */ /* 0x000fe20000000000 */
[----:B------:R-:W-:-:S04]  /*2770*/  VIADD R11, R0, 0x80 ;  /* 0x00000080000b7836 */ /* 0x000fc80000000000 */
[----:B------:R0:W-:Y:S03]  /*2780*/  STG.E.64 desc[UR4][R8.64], R2 ;  /* 0x0000000208007986 */ /* 0x0001e6000c101b04 */
.L_x_41013:
[----:B------:R-:W-:Y:S05]  /*2790*/  BSYNC B1 ;  /* 0x0000000000017941 */ /* 0x000fea0003800000 */
.L_x_41012:
[----:B------:R-:W-:-:S13]  /*27a0*/  ISETP.GE.AND P0, PT, R11, UR6, PT ;  /* 0x000000060b007c0c */ /* 0x000fda000bf06270 */
[----:B------:R-:W-:Y:S05]  /*27b0*/  @P0 EXIT ;  /* 0x000000000000094d */ /* 0x000fea0003800000 */
[----:B------:R-:W1:Y:S01]  /*27c0*/  LDC R6, c[0x0][0x218] ;  /* 0x00008600ff067b82 */ /* 0x000e620000000800 */
[----:B0-----:R-:W-:Y:S02]  /*27d0*/  IMAD.MOV.U32 R2, RZ, RZ, RZ ;  /* 0x000000ffff027224 */ /* 0x001fe400078e00ff */
[----:B------:R-:W-:Y:S02]  /*27e0*/  IMAD.MOV.U32 R0, RZ, RZ, RZ ;  /* 0x000000ffff007224 */ /* 0x000fe400078e00ff */
[----:B------:R-:W-:Y:S01]  /*27f0*/  IMAD.MOV.U32 R7, RZ, RZ, RZ ;  /* 0x000000ffff077224 */ /* 0x000fe200078e00ff */
[----:B-1----:R-:W-:-:S13]  /*2800*/  ISETP.NE.AND P0, PT, R6, RZ, PT ;  /* 0x000000ff0600720c */ /* 0x002fda0003f05270 */
[----:B------:R-:W-:Y:S05]  /*2810*/  @!P0 BRA `(.L_x_41031) ;  /* 0x0000001400708947 */ /* 0x000fea0003800000 */
[----:B------:R-:W-:Y:S01]  /*2820*/  MOV R2, RZ ;  /* 0x000000ff00027202 */ /* 0x000fe20000000f00 */
[----:B------:R-:W-:Y:S01]  /*2830*/  IMAD.MOV.U32 R3, RZ, RZ, R11 ;  /* 0x000000ffff037224 */ /* 0x000fe200078e000b */
        /* <DEDUP_REMOVED lines=329> */
[----:B------:R-:W-:Y:S01]  /*3cd0*/  @P0 MOV R10, RZ ;  /* 0x000000ff000a0202 */ /* 0x000fe20000000f00 */
[----:B------:R-:W-:-:S04]  /*3ce0*/  IMAD.MOV R3, RZ, RZ, -R11 ;  /* 0x000000ffff037224 */ /* 0x000fc800078e0a0b */
[----:B------:R-:W-:Y:S01]  /*3cf0*/  IMAD R5, R3, UR8, R5 ;  /* 0x0000000803057c24 */ /* 0x000fe2000f8e0205 */
[----:B------:R-:W-:Y:S01]  /*3d00*/  ULDC.64 UR8, c[0x0][0x460] ;  /* 0x0001180000087ab9 */ /* 0x000fe20000000a00 */
[----:B------:R-:W1:Y:S02]  /*3d10*/  @P0 LDC R15, c[0x0][0x33c] ;  /* 0x0000cf00ff0f0b82 */ /* 0x000e640000000800 */
[C---:B------:R-:W-:Y:S02]  /*3d20*/  IMAD R7, R5.reuse, UR6, R7 ;  /* 0x0000000605077c24 */ /* 0x040fe4000f8e0207 */
[C---:B------:R-:W-:Y:S02]  /*3d30*/  IMAD R0, R5.reuse, UR8, R0 ;  /* 0x0000000805007c24 */ /* 0x040fe4000f8e0200 */
[----:B------:R-:W-:Y:S02]  /*3d40*/  IMAD R2, R5, UR9, R2 ;  /* 0x0000000905027c24 */ /* 0x000fe4000f8e0202 */
[----:B------:R-:W2:Y:S08]  /*3d50*/  @P0 LDC.64 R8, c[0x0][0x468] ;  /* 0x00011a00ff080b82 */ /* 0x000eb00000000a00 */
        /* <DEDUP_REMOVED lines=8> */
.L_x_41031:
        /* <DEDUP_REMOVED lines=14> */
[----:B---3--:R-:W-:-:S02]  /*3ec0*/  LOP3.LUT R11, R3, 0x7fffffff, RZ, 0xc0, !PT ;  /* 0x7fffffff030b7812 */ /* 0x008fc400078ec0ff */
[----:B------:R-:W-:Y:S02]  /*3ed0*/  ISETP.GT.U32.AND P0, PT, R9, 0x7fefffff, PT ;  /* 0x7fefffff0900780c */ /* 0x000fe40003f04070 */
[----:B------:R-:W-:Y:S02]  /*3ee0*/  MOV R10, R2 ;  /* 0x00000002000a7202 */ /* 0x000fe40000000f00 */
        /* <DEDUP_REMOVED lines=24> */
[----:B------:R-:W-:Y:S02]  /*4070*/  IADD3 R19, R12, R13, RZ ;  /* 0x0000000d0c137210 */ /* 0x000fe40007ffe0ff */
[----:B------:R-:W-:Y:S02]  /*4080*/  LOP3.LUT R14, R14, 0x100000, RZ, 0xfc, !PT ;  /* 0x001000000e0e7812 */ /* 0x000fe400078efcff */
[--C-:B------:R-:W-:Y:S02]  /*4090*/  IADD3 R12, R19, 0x2, -R0.reuse ;  /* 0x00000002130c7810 */ /* 0x100fe40007ffe800 */
[----:B------:R-:W-:Y:S02]  /*40a0*/  LOP3.LUT R11, R11, 0x100000, RZ, 0xfc, !PT ;  /* 0x001000000b0b7812 */ /* 0x000fe400078efcff */
[----:B------:R-:W-:Y:S01]  /*40b0*/  LOP3.LUT P0, R16, R12, 0x3, RZ, 0xc0, !PT ;  /* 0x000000030c107812 */ /* 0x000fe2000780c0ff */
[----:B------:R-:W-:-:S12]  /*40c0*/  IMAD.IADD R12, R13, 0x1, -R0 ;  /* 0x000000010d0c7824 */ /* 0x000fd800078e0a00 */
[----:B------:R-:W-:Y:S05]  /*40d0*/  @!P0 BRA `(.L_x_41036) ;  /* 0x0000000000348947 */ /* 0x000fea0003800000 */
[----:B------:R-:W-:Y:S01]  /*40e0*/  BSSY B2, `(.L_x_41036) ;  /* 0x000000c000027945 */ /* 0x000fe20003800000 */
.L_x_41037:
[----:B------:R-:W-:Y:S01]  /*40f0*/  VIADD R16, R16, 0xffffffff ;  /* 0xffffffff10107836 */ /* 0x000fe20000000000 */
[----:B------:R-:W-:Y:S02]  /*4100*/  IADD3 R10, P0, -R8, R15, RZ ;  /* 0x0000000f080a7210 */ /* 0x000fe40007f1e1ff */
[----:B------:R-:W-:Y:S02]  /*4110*/  IADD3 R12, R12, -0x1, RZ ;  /* 0xffffffff0c0c7810 */ /* 0x000fe40007ffe0ff */
        /* <DEDUP_REMOVED lines=9> */
.L_x_41036:
[----:B------:R-:W-:Y:S05]  /*41b0*/  BSYNC B1 ;  /* 0x0000000000017941 */ /* 0x000fea0003800000 */
.L_x_41035:
        /* <DEDUP_REMOVED lines=13> */
.L_x_41043:
        /* <DEDUP_REMOVED lines=33> */
.L_x_41042:
[----:B------:R-:W-:-:S07]  /*44a0*/  IMAD.MOV.U32 R10, RZ, RZ, R16 ;  /* 0x000000ffff0a7224 */ /* 0x000fce00078e0010 */
.L_x_41041:
[----:B------:R-:W-:Y:S05]  /*44b0*/  BSYNC B2 ;  /* 0x0000000000027941 */ /* 0x000fea0003800000 */
.L_x_41040:
[----:B------:R-:W-:-:S13]  /*44c0*/  ISETP.GE.U32.AND P0, PT, R13, 0xc, PT ;  /* 0x0000000c0d00780c */ /* 0x000fda0003f06070 */
[----:B------:R-:W-:Y:S05]  /*44d0*/  @!P0 BRA `(.L_x_41039) ;  /* 0x0000000400d88947 */ /* 0x000fea0003800000 */
[----:B------:R-:W-:Y:S01]  /*44e0*/  BSSY B2, `(.L_x_41044) ;  /* 0x0000074000027945 */ /* 0x000fe20003800000 */
.L_x_41045:
        /* <DEDUP_REMOVED lines=116> */
.L_x_41044:
[----:B------:R-:W-:-:S07]  /*4c30*/  IMAD.MOV.U32 R17, RZ, RZ, R13 ;  /* 0x000000ffff117224 */ /* 0x000fce00078e000d */
.L_x_41039:
[----:B------:R-:W-:Y:S05]  /*4c40*/  BSYNC B1 ;  /* 0x0000000000017941 */ /* 0x000fea0003800000 */
.L_x_41038:
        /* <DEDUP_REMOVED lines=10> */
[----:B------:R-:W-:Y:S02]  /*4cf0*/  IADD3 R0, -R9, R0, RZ ;  /* 0x0000000009007210 */ /* 0x000fe40007ffe1ff */
[-C--:B------:R-:W-:Y:S02]  /*4d00*/  SHF.L.U32 R13, R10, R9.reuse, RZ ;  /* 0x000000090a0d7219 */ /* 0x080fe400000006ff */
[C---:B------:R-:W-:Y:S01]  /*4d10*/  ISETP.GE.AND P0, PT, R0.reuse, 0x1, PT ;  /* 0x000000010000780c */ /* 0x040fe20003f06270 */
[----:B------:R-:W-:Y:S01]  /*4d20*/  VIADD R8, R0, 0xffffffff ;  /* 0xffffffff00087836 */ /* 0x000fe20000000000 */
[----:B------:R-:W-:Y:S02]  /*4d30*/  SHF.L.U64.HI R9, R10, R9, R11 ;  /* 0x000000090a097219 */ /* 0x000fe4000001020b */
[----:B------:R-:W-:Y:S02]  /*4d40*/  IADD3 R12, P1, RZ, R13, RZ ;  /* 0x0000000dff0c7210 */ /* 0x000fe40007f3e0ff */
[----:B------:R-:W-:-:S03]  /*4d50*/  IADD3 R0, -R0, 0x1, RZ ;  /* 0x0000000100007810 */ /* 0x000fc60007ffe1ff */
[----:B------:R-:W-:-:S04]  /*4d60*/  IMAD.U32.X R15, R8, 0x100000, R9, P1 ;  /* 0x00100000080f7824 */ /* 0x000fc800008e0409 */
[-CC-:B------:R-:W-:Y:S02]  /*4d70*/  @!P0 SHF.R.U64 R12, R13, R0.reuse, R9.reuse ;  /* 0x000000000d0c8219 */ /* 0x180fe40000001209 */
[----:B------:R-:W-:-:S07]  /*4d80*/  @!P0 SHF.R.U32.HI R15, RZ, R0, R9 ;  /* 0x00000000ff0f8219 */ /* 0x000fce0000011609 */
.L_x_41047:
[----:B------:R-:W-:Y:S05]  /*4d90*/  BSYNC B1 ;  /* 0x0000000000017941 */ /* 0x000fea0003800000 */
.L_x_41046:
[----:B------:R-:W-:-:S05]  /*4da0*/  IMAD.MOV.U32 R13, RZ, RZ, R15 ;  /* 0x000000ffff0d7224 */ /* 0x000fca00078e000f */
[----:B------:R-:W-:Y:S01]  /*4db0*/  LOP3.LUT R13, R13, 0x80000000, R3, 0xb8, !PT ;  /* 0x800000000d0d7812 */ /* 0x000fe200078eb803 */
[----:B------:R-:W-:Y:S06]  /*4dc0*/  BRA `(.L_x_41034) ;  /* 0x0000000000187947 */ /* 0x000fec0003800000 */
.L_x_41033:
[----:B------:R-:W-:-:S06]  /*4dd0*/  DSETP.GTU.AND P0, PT, R8, +INF , PT ;  /* 0x7ff000000800742a */ /* 0x000fcc0003f0c000 */
[----:B------:R-:W-:-:S14]  /*4de0*/  DSETP.LE.AND P0, PT, R10, +INF , !P0 ;  /* 0x7ff000000a00742a */ /* 0x000fdc0004703000 */
[----:B------:R-:W-:Y:S02]  /*4df0*/  @P0 DSETP.NEU.AND P1, PT, R10, +INF , PT ;  /* 0x7ff000000a00042a */ /* 0x000fe40003f2d000 */
[----:B------:R-:W-:-:S06]  /*4e00*/  @!P0 DADD R12, R2, R4 ;  /* 0x00000000020c8229 */ /* 0x000fcc0000000004 */
[----:B------:R-:W-:Y:S02]  /*4e10*/  @P0 FSEL R12, R2, RZ, P1 ;  /* 0x000000ff020c0208 */ /* 0x000fe40000800000 */
[----:B------:R-:W-:-:S07]  /*4e20*/  @P0 FSEL R13, R3, -QNAN , P1 ;  /* 0xfff80000030d0808 */ /* 0x000fce0000800000 */
.L_x_41034:
[----:B------:R-:W-:Y:S05]  /*4e30*/  BSYNC B0 ;  /* 0x0000000000007941 */ /* 0x000fea0003800000 */
.L_x_41032:
[----:B------:R-:W-:-:S06]  /*4e40*/  DSETP.GEU.AND P0, PT, R12, RZ, PT ;  /* 0x000000ff0c00722a */ /* 0x000fcc0003f0e000 */
[C---:B------:R-:W-:Y:S02]  /*4e50*/  DSETP.LT.XOR P0, PT, R4.reuse, RZ, !P0 ;  /* 0x000000ff0400722a */ /* 0x040fe40004701800 */
[----:B------:R-:W-:-:S04]  /*4e60*/  DADD R4, R4, R12 ;  /* 0x0000000004047229 */ /* 0x000fc8000000000c */
[----:B------:R-:W-:-:S06]  /*4e70*/  DSETP.NEU.AND P0, PT, R12, RZ, P0 ;  /* 0x000000ff0c00722a */ /* 0x000fcc000070d000 */
[----:B------:R-:W-:Y:S02]  /*4e80*/  FSEL R2, R4, R12, P0 ;  /* 0x0000000c04027208 */ /* 0x000fe40000000000 */
[----:B------:R-:W-:-:S05]  /*4e90*/  FSEL R3, R5, R13, P0 ;  /* 0x0000000d05037208 */ /* 0x000fca0000000000 */
[----:B------:R-:W-:Y:S01]  /*4ea0*/  STG.E.64 desc[UR4][R6.64], R2 ;  /* 0x0000000206007986 */ /* 0x000fe2000c101b04 */
[----:B------:R-:W-:Y:S05]  /*4eb0*/  EXIT ;  /* 0x000000000000794d */ /* 0x000fea0003800000 */
.L_x_41048:
        /* <DEDUP_REMOVED lines=12> */
.L_x_57551:


//--------------------- .text._ZN2at6native27unrolled_elementwise_kernelINS0_13BinaryFunctorIdddZZZNS0_21remainder_kernel_cudaERNS_18TensorIteratorBaseEENKUlvE0_clEvENKUlvE_clEvEUlddE_EESt5arrayIPcLm3EELi4E23TrivialOffsetCalculatorILi2EjESC_ILi1EjENS0_6memory15LoadWithoutCastENSF_16StoreWithoutCastEEEviT_T0_T2_T3_T4_T5_ --------------------------
	.section	.text._ZN2at6native27unrolled_elementwise_kernelINS0_13BinaryFunctorIdddZZZNS0_21remainder_kernel_cudaERNS_18TensorIteratorBaseEENKUlvE0_clEvENKUlvE_clEvEUlddE_EESt5arrayIPcLm3EELi4E23TrivialOffsetCalculatorILi2EjESC_ILi1EjENS0_6memory15LoadWithoutCastENSF_16StoreWithoutCastEEEviT_T0_T2_T3_T4_T5_,"ax",@progbits
	.align	128
        .global         _ZN2at6native27unrolled_elementwise_kernelINS0_13BinaryFunctorIdddZZZNS0_21remainder_kernel_cudaERNS_18TensorIteratorBaseEENKUlvE0_clEvENKUlvE_clEvEUlddE_EESt5arrayIPcLm3EELi4E23TrivialOffsetCalculatorILi2EjESC_ILi1EjENS0_6memory15LoadWithoutCastENSF_16StoreWithoutCastEEEviT_T0_T2_T3_T4_T5_
        .type           _ZN2at6native27unrolled_elementwise_kernelINS0_13BinaryFunctorIdddZZZNS0_21remainder_kernel_cudaERNS_18TensorIteratorBaseEENKUlvE0_clEvENKUlvE_clEvEUlddE_EESt5arrayIPcLm3EELi4E23TrivialOffsetCalculatorILi2EjESC_ILi1EjENS0_6memory15LoadWithoutCastENSF_16StoreWithoutCastEEEviT_T0_T2_T3_T4_T5_,@function
        .size           _ZN2at6native27unrolled_elementwise_kernelINS0_13BinaryFunctorIdddZZZNS0_21remainder_kernel_cudaERNS_18TensorIteratorBaseEENKUlvE0_clEvENKUlvE_clEvEUlddE_EESt5arrayIPcLm3EELi4E23TrivialOffsetCalculatorILi2EjESC_ILi1EjENS0_6memory15LoadWithoutCastENSF_16StoreWithoutCastEEEviT_T0_T2_T3_T4_T5_,(.L_x_57552 - _ZN2at6native27unrolled_elementwise_kernelINS0_13BinaryFunctorIdddZZZNS0_21remainder_kernel_cudaERNS_18TensorIteratorBaseEENKUlvE0_clEvENKUlvE_clEvEUlddE_EESt5arrayIPcLm3EELi4E23TrivialOffsetCalculatorILi2EjESC_ILi1EjENS0_6memory15LoadWithoutCastENSF_16StoreWithoutCastEEEviT_T0_T2_T3_T4_T5_)
        .other          _ZN2at6native27unrolled_elementwise_kernelINS0_13BinaryFunctorIdddZZZNS0_21remainder_kernel_cudaERNS_18TensorIteratorBaseEENKUlvE0_clEvENKUlvE_clEvEUlddE_EESt5arrayIPcLm3EELi4E23TrivialOffsetCalculatorILi2EjESC_ILi1EjENS0_6memory15LoadWithoutCastENSF_16StoreWithoutCastEEEviT_T0_T2_T3_T4_T5_,@"STO_CUDA_ENTRY STV_DEFAULT"
_ZN2at6native27unrolled_elementwise_kernelINS0_13BinaryFunctorIdddZZZNS0_21remainder_kernel_cudaERNS_18TensorIteratorBaseEENKUlvE0_clEvENKUlvE_clEvEUlddE_EESt5arrayIPcLm3EELi4E23TrivialOffsetCalculatorILi2EjESC_ILi1EjENS0_6memory15LoadWithoutCastENSF_16StoreWithoutCastEEEviT_T0_T2_T3_T4_T5_:
.text._ZN2at6native27unrolled_elementwise_kernelINS0_13BinaryFunctorIdddZZZNS0_21remainder_kernel_cudaERNS_18TensorIteratorBaseEENKUlvE0_clEvENKUlvE_clEvEUlddE_EESt5arrayIPcLm3EELi4E23TrivialOffsetCalculatorILi2EjESC_ILi1EjENS0_6memory15LoadWithoutCastENSF_16StoreWithoutCastEEEviT_T0_T2_T3_T4_T5_:
        /* <DEDUP_REMOVED lines=94> */
.L_x_41057:
        /* <DEDUP_REMOVED lines=12> */
.L_x_41056:
[----:B------:R-:W-:Y:S02]  /*06a0*/  IMAD.MOV.U32 R22, RZ, RZ, R27 ;  /* 0x000000ffff167224 */ /* 0x000fe400078e001b */
[----:B------:R-:W-:-:S07]  /*06b0*/  IMAD.MOV.U32 R27, RZ, RZ, R28 ;  /* 0x000000ffff1b7224 */ /* 0x000fce00078e001c */
.L_x_41055:
[----:B------:R-:W-:Y:S05]  /*06c0*/  BSYNC B2 ;  /* 0x0000000000027941 */ /* 0x000fea0003800000 */
.L_x_41054:
        /* <DEDUP_REMOVED lines=13> */
.L_x_41063:
        /* <DEDUP_REMOVED lines=33> */
.L_x_41062:
[----:B------:R-:W-:Y:S02]  /*09b0*/  IMAD.MOV.U32 R22, RZ, RZ, R27 ;  /* 0x000000ffff167224 */ /* 0x000fe400078e001b */
[----:B------:R-:W-:-:S07]  /*09c0*/  IMAD.MOV.U32 R27, RZ, RZ, R28 ;  /* 0x000000ffff1b7224 */ /* 0x000fce00078e001c */
.L_x_41061:
[----:B------:R-:W-:Y:S05]  /*09d0*/  BSYNC B3 ;  /* 0x0000000000037941 */ /* 0x000fea0003800000 */
.L_x_41060:
[----:B------:R-:W-:-:S13]  /*09e0*/  ISETP.GE.U32.AND P0, PT, R25, 0xc, PT ;  /* 0x0000000c1900780c */ /* 0x000fda0003f06070 */
[----:B------:R-:W-:Y:S05]  /*09f0*/  @!P0 BRA `(.L_x_41059) ;  /* 0x0000000400d88947 */ /* 0x000fea0003800000 */
[----:B------:R-:W-:Y:S01]  /*0a00*/  BSSY B3, `(.L_x_41059) ;  /* 0x0000075000037945 */ /* 0x000fe20003800000 */
[----:B------:R-:W-:-:S07]  /*0a10*/  VIADD R26, R26, 0x10 ;  /* 0x000000101a1a7836 */ /* 0x000fce0000000000 */
.L_x_41064:
        /* <DEDUP_REMOVED lines=116> */
.L_x_41059:
[----:B------:R-:W-:Y:S05]  /*1160*/  BSYNC B2 ;  /* 0x0000000000027941 */ /* 0x000fea0003800000 */
.L_x_41058:
        /* <DEDUP_REMOVED lines=19> */
.L_x_41066:
[----:B------:R-:W-:Y:S05]  /*12a0*/  BSYNC B2 ;  /* 0x0000000000027941 */ /* 0x000fea0003800000 */
.L_x_41065:
[----:B------:R-:W-:Y:S02]  /*12b0*/  IMAD.MOV.U32 R21, RZ, RZ, R25 ;  /* 0x000000ffff157224 */ /* 0x000fe400078e0019 */
[----:B------:R-:W-:-:S03]  /*12c0*/  IMAD.MOV.U32 R20, RZ, RZ, R24 ;  /* 0x000000ffff147224 */ /* 0x000fc600078e0018 */
[----:B------:R-:W-:Y:S01]  /*12d0*/  LOP3.LUT R21, R21, 0x80000000, R7, 0xb8, !PT ;  /* 0x8000000015157812 */ /* 0x000fe200078eb807 */
[----:B------:R-:W-:Y:S06]  /*12e0*/  BRA `(.L_x_41053) ;  /* 0x0000000000187947 */ /* 0x000fec0003800000 */
.L_x_41052:
[----:B------:R-:W-:-:S06]  /*12f0*/  DSETP.GTU.AND P0, PT, R18, +INF , PT ;  /* 0x7ff000001200742a */ /* 0x000fcc0003f0c000 */
[----:B------:R-:W-:-:S14]  /*1300*/  DSETP.LE.AND P0, PT, R22, +INF , !P0 ;  /* 0x7ff000001600742a */ /* 0x000fdc0004703000 */
[----:B------:R-:W-:Y:S02]  /*1310*/  @P0 DSETP.NEU.AND P2, PT, R22, +INF , PT ;  /* 0x7ff000001600042a */ /* 0x000fe40003f4d000 */
[----:B------:R-:W-:-:S06]  /*1320*/  @!P0 DADD R20, R8, R6 ;  /* 0x0000000008148229 */ /* 0x000fcc0000000006 */
[----:B------:R-:W-:Y:S02]  /*1330*/  @P0 FSEL R20, R6, RZ, P2 ;  /* 0x000000ff06140208 */ /* 0x000fe40001000000 */
[----:B------:R-:W-:-:S07]  /*1340*/  @P0 FSEL R21, R7, -QNAN , P2 ;  /* 0xfff8000007150808 */ /* 0x000fce0001000000 */
.L_x_41053:
[----:B------:R-:W-:Y:S05]  /*1350*/  BSYNC B0 ;  /* 0x0000000000007941 */ /* 0x000fea0003800000 */
.L_x_41051:
[----:B------:R-:W-:-:S06]  /*1360*/  DSETP.GEU.AND P0, PT, R20, RZ, PT ;  /* 0x000000ff1400722a */ /* 0x000fcc0003f0e000 */
[----:B------:R-:W-:Y:S02]  /*1370*/  DSETP.LT.XOR P0, PT, R8, RZ, !P0 ;  /* 0x000000ff0800722a */ /* 0x000fe40004701800 */
[----:B------:R-:W-:-:S04]  /*1380*/  DADD R8, R20, R8 ;  /* 0x0000000014087229 */ /* 0x000fc80000000008 */
[----:B------:R-:W-:-:S06]  /*1390*/  DSETP.NEU.AND P0, PT, R20, RZ, P0 ;  /* 0x000000ff1400722a */ /* 0x000fcc000070d000 */
[----:B------:R-:W-:Y:S02]  /*13a0*/  FSEL R6, R8, R20, P0 ;  /* 0x0000001408067208 */ /* 0x000fe40000000000 */
[----:B------:R-:W-:-:S07]  /*13b0*/  FSEL R7, R9, R21, P0 ;  /* 0x0000001509077208 */ /* 0x000fce0000000000 */
.L_x_41050:
[----:B------:R-:W-:Y:S05]  /*13c0*/  BSYNC B1 ;  /* 0x0000000000017941 */ /* 0x000fea0003800000 */
.L_x_41049:
[----:B-1----:R-:W-:Y:S01]  /*13d0*/  VIADD R21, R0, 0x80 ;  /* 0x0000008000157836 */ /* 0x002fe20000000000 */
[----:B------:R-:W-:Y:S04]  /*13e0*/  BSSY B1, `(.L_x_41067) ;  /* 0x0000108000017945 */ /* 0x000fe80003800000 */
[----:B------:R-:W-:-:S13]  /*13f0*/  ISETP.GE.AND P0, PT, R21, UR4, PT ;  /* 0x0000000415007c0c */ /* 0x000fda000bf06270 */
[----:B------:R-:W-:Y:S05]  /*1400*/  @P0 BRA `(.L_x_41068) ;  /* 0x0000001000140947 */ /* 0x000fea0003800000 */
        /* <DEDUP_REMOVED lines=38> */
.L_x_41075:
        /* <DEDUP_REMOVED lines=12> */
.L_x_41074:
[----:B------:R-:W-:Y:S02]  /*1730*/  IMAD.MOV.U32 R22, RZ, RZ, R26 ;  /* 0x000000ffff167224 */ /* 0x000fe400078e001a */
[----:B------:R-:W-:-:S07]  /*1740*/  IMAD.MOV.U32 R26, RZ, RZ, R27 ;  /* 0x000000ffff1a7224 */ /* 0x000fce00078e001b */
.L_x_41073:
[----:B------:R-:W-:Y:S05]  /*1750*/  BSYNC B2 ;  /* 0x0000000000027941 */ /* 0x000fea0003800000 */
.L_x_41072:
        /* <DEDUP_REMOVED lines=13> */
.L_x_41081:
        /* <DEDUP_REMOVED lines=33> */
.L_x_41080:
[----:B------:R-:W-:Y:S02]  /*1a40*/  IMAD.MOV.U32 R22, RZ, RZ, R26 ;  /* 0x000000ffff167224 */ /* 0x000fe400078e001a */
[----:B------:R-:W-:-:S07]  /*1a50*/  IMAD.MOV.U32 R26, RZ, RZ, R27 ;  /* 0x000000ffff1a7224 */ /* 0x000fce00078e001b */
.L_x_41079:
[----:B------:R-:W-:Y:S05]  /*1a60*/  BSYNC B3 ;  /* 0x0000000000037941 */ /* 0x000fea0003800000 */
.L_x_41078:
[----:B------:R-:W-:-:S13]  /*1a70*/  ISETP.GE.U32.AND P0, PT, R25, 0xc, PT ;  /* 0x0000000c1900780c */ /* 0x000fda0003f06070 */
[----:B------:R-:W-:Y:S05]  /*1a80*/  @!P0 BRA `(.L_x_41077) ;  /* 0x0000000400d88947 */ /* 0x000fea0003800000 */
[----:B------:R-:W-:Y:S01]  /*1a90*/  BSSY B3, `(.L_x_41077) ;  /* 0x0000075000037945 */ /* 0x000fe20003800000 */
[----:B------:R-:W-:-:S07]  /*1aa0*/  VIADD R24, R24, 0x10 ;  /* 0x0000001018187836 */ /* 0x000fce0000000000 */
.L_x_41082:
        /* <DEDUP_REMOVED lines=116> */
.L_x_41077:
[----:B------:R-:W-:Y:S05]  /*21f0*/  BSYNC B2 ;  /* 0x0000000000027941 */ /* 0x000fea0003800000 */
.L_x_41076:
        /* <DEDUP_REMOVED lines=20> */
.L_x_41084:
[----:B------:R-:W-:Y:S05]  /*2340*/  BSYNC B2 ;  /* 0x0000000000027941 */ /* 0x000fea0003800000 */
.L_x_41083:
[----:B------:R-:W-:Y:S02]  /*2350*/  IMAD.MOV.U32 R23, RZ, RZ, R25 ;  /* 0x000000ffff177224 */ /* 0x000fe400078e0019 */
[----:B------:R-:W-:-:S03]  /*2360*/  IMAD.MOV.U32 R22, RZ, RZ, R18 ;  /* 0x000000ffff167224 */ /* 0x000fc600078e0012 */
[----:B------:R-:W-:Y:S01]  /*2370*/  LOP3.LUT R23, R23, 0x80000000, R5, 0xb8, !PT ;  /* 0x8000000017177812 */ /* 0x000fe200078eb805 */
[----:B------:R-:W-:Y:S06]  /*2380*/  BRA `(.L_x_41071) ;  /* 0x0000000000187947 */ /* 0x000fec0003800000 */
.L_x_41070:
[----:B------:R-:W-:-:S06]  /*2390*/  DSETP.GTU.AND P0, PT, R8, +INF , PT ;  /* 0x7ff000000800742a */ /* 0x000fcc0003f0c000 */
[----:B------:R-:W-:-:S14]  /*23a0*/  DSETP.LE.AND P0, PT, R18, +INF , !P0 ;  /* 0x7ff000001200742a */ /* 0x000fdc0004703000 */
[----:B------:R-:W-:Y:S02]  /*23b0*/  @P0 DSETP.NEU.AND P2, PT, R18, +INF , PT ;  /* 0x7ff000001200042a */ /* 0x000fe40003f4d000 */
[----:B------:R-:W-:-:S06]  /*23c0*/  @!P0 DADD R22, R2, R4 ;  /* 0x0000000002168229 */ /* 0x000fcc0000000004 */
[----:B------:R-:W-:Y:S02]  /*23d0*/  @P0 FSEL R22, R4, RZ, P2 ;  /* 0x000000ff04160208 */ /* 0x000fe40001000000 */
[----:B------:R-:W-:-:S07]  /*23e0*/  @P0 FSEL R23, R5, -QNAN , P2 ;  /* 0xfff8000005170808 */ /* 0x000fce0001000000 */
.L_x_41071:
[----:B------:R-:W-:Y:S05]  /*23f0*/  BSYNC B0 ;  /* 0x0000000000007941 */ /* 0x000fea0003800000 */
.L_x_41069:
[----:B------:R-:W-:-:S06]  /*2400*/  DSETP.GEU.AND P0, PT, R22, RZ, PT ;  /* 0x000000ff1600722a */ /* 0x000fcc0003f0e000 */
[----:B------:R-:W-:Y:S02]  /*2410*/  DSETP.LT.XOR P0, PT, R2, RZ, !P0 ;  /* 0x000000ff0200722a */ /* 0x000fe40004701800 */
[----:B------:R-:W-:-:S04]  /*2420*/  DADD R2, R22, R2 ;  /* 0x0000000016027229 */ /* 0x000fc80000000002 */
[----:B------:R-:W-:-:S06]  /*2430*/  DSETP.NEU.AND P0, PT, R22, RZ, P0 ;  /* 0x000000ff1600722a */ /* 0x000fcc000070d000 */
[----:B------:R-:W-:Y:S02]  /*2440*/  FSEL R2, R2, R22, P0 ;  /* 0x0000001602027208 */ /* 0x000fe40000000000 */
[----:B------:R-:W-:-:S07]  /*2450*/  FSEL R3, R3, R23, P0 ;  /* 0x0000001703037208 */ /* 0x000fce0000000000 */
.L_x_41068:
[----:B------:R-:W-:Y:S05]  /*2460*/  BSYNC B1 ;  /* 0x0000000000017941 */ /* 0x000fea0003800000 */
.L_x_41067:
[----:B-----5:R-:W-:Y:S01]  /*2470*/  VIADD R4, R0, 0x100 ;  /* 0x0000010000047836 */ /* 0x020fe20000000000 */
[----:B------:R-:W-:Y:S04]  /*2480*/  BSSY B1, `(.L_x_41085) ;  /* 0x0000108000017945 */ /* 0x000fe80003800000 */
[----:B------:R-:W-:-:S13]  /*2490*/  ISETP.GE.AND P0, PT, R4, UR4, PT ;  /* 0x0000000404007c0c */ /* 0x000fda000bf06270 */
[----:B------:R-:W-:Y:S05]  /*24a0*/  @P0 BRA `(.L_x_41086) ;  /* 0x0000001000140947 */ /* 0x000fea0003800000 */
        /* <DEDUP_REMOVED lines=32> */
[----:B------:R-:W-:Y:S01]  /*26b0*/  LOP3.LUT P0, R20, R19, 0x3, RZ, 0xc0, !PT ;  /* 0x0000000313147812 */ /* 0x000fe2000780c0ff */
[----:B------:R-:W-:Y:S01]  /*26c0*/  IMAD.MOV.U32 R19, RZ, RZ, R8 ;  /* 0x000000ffff137224 */ /* 0x000fe200078e0008 */
[----:B------:R-:W-:Y:S01]  /*26d0*/  LOP3.LUT R8, R22, 0x100000, RZ, 0xfc, !PT ;  /* 0x0010000016087812 */ /* 0x000fe200078efcff */
[----:B------:R-:W-:-:S10]  /*26e0*/  IMAD.IADD R22, R25, 0x1, -R18 ;  /* 0x0000000119167824 */ /* 0x000fd400078e0a12 */
[----:B------:R-:W-:Y:S05]  /*26f0*/  @!P0 BRA `(.L_x_41091) ;  /* 0x00000000003c8947 */ /* 0x000fea0003800000 */
[----:B------:R-:W-:Y:S01]  /*2700*/  BSSY B3, `(.L_x_41092) ;  /* 0x000000c000037945 */ /* 0x000fe20003800000 */
.L_x_41093:
        /* <DEDUP_REMOVED lines=12> */
.L_x_41092:
[----:B------:R-:W-:Y:S02]  /*27d0*/  IMAD.MOV.U32 R20, RZ, RZ, R24 ;  /* 0x000000ffff147224 */ /* 0x000fe400078e0018 */
[----:B------:R-:W-:-:S07]  /*27e0*/  IMAD.MOV.U32 R24, RZ, RZ, R25 ;  /* 0x000000ffff187224 */ /* 0x000fce00078e0019 */
.L_x_41091:
[----:B------:R-:W-:Y:S05]  /*27f0*/  BSYNC B2 ;  /* 0x0000000000027941 */ /* 0x000fea0003800000 */
.L_x_41090:
        /* <DEDUP_REMOVED lines=13> */
.L_x_41099:
        /* <DEDUP_REMOVED lines=33> */
.L_x_41098:
[----:B------:R-:W-:Y:S02]  /*2ae0*/  IMAD.MOV.U32 R20, RZ, RZ, R24 ;  /* 0x000000ffff147224 */ /* 0x000fe400078e0018 */
[----:B------:R-:W-:-:S07]  /*2af0*/  IMAD.MOV.U32 R24, RZ, RZ, R25 ;  /* 0x000000ffff187224 */ /* 0x000fce00078e0019 */
.L_x_41097:
[----:B------:R-:W-:Y:S05]  /*2b00*/  BSYNC B3 ;  /* 0x0000000000037941 */ /* 0x000fea0003800000 */
.L_x_41096:
[----:B------:R-:W-:-:S13]  /*2b10*/  ISETP.GE.U32.AND P0, PT, R23, 0xc, PT ;  /* 0x0000000c1700780c */ /* 0x000fda0003f06070 */
[----:B------:R-:W-:Y:S05]  /*2b20*/  @!P0 BRA `(.L_x_41095) ;  /* 0x0000000400d88947 */ /* 0x000fea0003800000 */
[----:B------:R-:W-:Y:S01]  /*2b30*/  BSSY B3, `(.L_x_41095) ;  /* 0x0000075000037945 */ /* 0x000fe20003800000 */
[----:B------:R-:W-:-:S07]  /*2b40*/  VIADD R22, R22, 0x10 ;  /* 0x0000001016167836 */ /* 0x000fce0000000000 */
.L_x_41100:
        /* <DEDUP_REMOVED lines=116> */
.L_x_41095:
[----:B------:R-:W-:Y:S05]  /*3290*/  BSYNC B2 ;  /* 0x0000000000027941 */ /* 0x000fea0003800000 */
.L_x_41094:
        /* <DEDUP_REMOVED lines=21> */
.L_x_41102:
[----:B------:R-:W-:Y:S05]  /*33f0*/  BSYNC B2 ;  /* 0x0000000000027941 */ /* 0x000fea0003800000 */
.L_x_41101:
[----:B------:R-:W-:Y:S01]  /*3400*/  IMAD.MOV.U32 R18, RZ, RZ, R8 ;  /* 0x000000ffff127224 */ /* 0x000fe200078e0008 */
[----:B------:R-:W-:Y:S01]  /*3410*/  LOP3.LUT R19, R19, 0x80000000, R17, 0xb8, !PT ;  /* 0x8000000013137812 */ /* 0x000fe200078eb811 */
[----:B------:R-:W-:Y:S06]  /*3420*/  BRA `(.L_x_41089) ;  /* 0x0000000000187947 */ /* 0x000fec0003800000 */
.L_x_41088:
[----:B------:R-:W-:-:S06]  /*3430*/  DSETP.GTU.AND P0, PT, R4, +INF , PT ;  /* 0x7ff000000400742a */ /* 0x000fcc0003f0c000 */
[----:B------:R-:W-:-:S14]  /*3440*/  DSETP.LE.AND P0, PT, R8, +INF , !P0 ;  /* 0x7ff000000800742a */ /* 0x000fdc0004703000 */
[----:B------:R-:W-:Y:S02]  /*3450*/  @P0 DSETP.NEU.AND P2, PT, R8, +INF , PT ;  /* 0x7ff000000800042a */ /* 0x000fe40003f4d000 */
[----:B------:R-:W-:-:S06]  /*3460*/  @!P0 DADD R18, R14, R16 ;  /* 0x000000000e128229 */ /* 0x000fcc0000000010 */
[----:B------:R-:W-:Y:S02]  /*3470*/  @P0 FSEL R18, R16, RZ, P2 ;  /* 0x000000ff10120208 */ /* 0x000fe40001000000 */
[----:B------:R-:W-:-:S07]  /*3480*/  @P0 FSEL R19, R17, -QNAN , P2 ;  /* 0xfff8000011130808 */ /* 0x000fce0001000000 */
.L_x_41089:
[----:B------:R-:W-:Y:S05]  /*3490*/  BSYNC B0 ;  /* 0x0000000000007941 */ /* 0x000fea0003800000 */
.L_x_41087:
[----:B------:R-:W-:-:S06]  /*34a0*/  DSETP.GEU.AND P0, PT, R18, RZ, PT ;  /* 0x000000ff1200722a */ /* 0x000fcc0003f0e000 */
[----:B------:R-:W-:Y:S02]  /*34b0*/  DSETP.LT.XOR P0, PT, R14, RZ, !P0 ;  /* 0x000000ff0e00722a */ /* 0x000fe40004701800 */
[----:B------:R-:W-:-:S04]  /*34c0*/  DADD R14, R18, R14 ;  /* 0x00000000120e7229 */ /* 0x000fc8000000000e */
[----:B------:R-:W-:-:S06]  /*34d0*/  DSETP.NEU.AND P0, PT, R18, RZ, P0 ;  /* 0x000000ff1200722a */ /* 0x000fcc000070d000 */
[----:B------:R-:W-:Y:S02]  /*34e0*/  FSEL R8, R14, R18, P0 ;  /* 0x000000120e087208 */ /* 0x000fe40000000000 */
[----:B------:R-:W-:-:S07]  /*34f0*/  FSEL R9, R15, R19, P0 ;  /* 0x000000130f097208 */ /* 0x000fce0000000000 */
.L_x_41086:
[----:B------:R-:W-:Y:S05]  /*3500*/  BSYNC B1 ;  /* 0x0000000000017941 */ /* 0x000fea0003800000 */
.L_x_41085:
[----:B------:R-:W-:Y:S01]  /*3510*/  VIADD R4, R0, 0x180 ;  /* 0x0000018000047836 */ /* 0x000fe20000000000 */
        /* <DEDUP_REMOVED lines=40> */
.L_x_41111:
        /* <DEDUP_REMOVED lines=12> */
.L_x_41110:
[----:B------:R-:W-:-:S07]  /*3860*/  IMAD.MOV.U32 R20, RZ, RZ, R22 ;  /* 0x000000ffff147224 */ /* 0x000fce00078e0016 */
.L_x_41109:
[----:B------:R-:W-:Y:S05]  /*3870*/  BSYNC B2 ;  /* 0x0000000000027941 */ /* 0x000fea0003800000 */
.L_x_41108:
        /* <DEDUP_REMOVED lines=13> */
.L_x_41117:
        /* <DEDUP_REMOVED lines=33> */
.L_x_41116:
[----:B------:R-:W-:-:S07]  /*3b60*/  IMAD.MOV.U32 R20, RZ, RZ, R22 ;  /* 0x000000ffff147224 */ /* 0x000fce00078e0016 */
.L_x_41115:
[----:B------:R-:W-:Y:S05]  /*3b70*/  BSYNC B3 ;  /* 0x0000000000037941 */ /* 0x000fea0003800000 */
.L_x_41114:
[----:B------:R-:W-:-:S13]  /*3b80*/  ISETP.GE.U32.AND P0, PT, R19, 0xc, PT ;  /* 0x0000000c1300780c */ /* 0x000fda0003f06070 */
[----:B------:R-:W-:Y:S05]  /*3b90*/  @!P0 BRA `(.L_x_41113) ;  /* 0x0000000400dc8947 */ /* 0x000fea0003800000 */
[----:B------:R-:W-:Y:S01]  /*3ba0*/  BSSY B3, `(.L_x_41118) ;  /* 0x0000075000037945 */ /* 0x000fe20003800000 */
[----:B------:R-:W-:-:S07]  /*3bb0*/  VIADD R17, R17, 0x10 ;  /* 0x0000001011117836 */ /* 0x000fce0000000000 */
.L_x_41119:
        /* <DEDUP_REMOVED lines=116> */
.L_x_41118:
[----:B------:R-:W-:-:S07]  /*4300*/  IMAD.MOV.U32 R23, RZ, RZ, R19 ;  /* 0x000000ffff177224 */ /* 0x000fce00078e0013 */
.L_x_41113:
[----:B------:R-:W-:Y:S05]  /*4310*/  BSYNC B2 ;  /* 0x0000000000027941 */ /* 0x000fea0003800000 */
.L_x_41112:
        /* <DEDUP_REMOVED lines=21> */
.L_x_41121:
[----:B------:R-:W-:Y:S05]  /*4470*/  BSYNC B2 ;  /* 0x0000000000027941 */ /* 0x000fea0003800000 */
.L_x_41120:
[----:B------:R-:W-:Y:S02]  /*4480*/  IMAD.MOV.U32 R17, RZ, RZ, R19 ;  /* 0x000000ffff117224 */ /* 0x000fe400078e0013 */
[----:B------:R-:W-:-:S03]  /*4490*/  IMAD.MOV.U32 R16, RZ, RZ, R14 ;  /* 0x000000ffff107224 */ /* 0x000fc600078e000e */
[----:B------:R-:W-:Y:S01]  /*44a0*/  LOP3.LUT R17, R17, 0x80000000, R13, 0xb8, !PT ;  /* 0x8000000011117812 */ /* 0x000fe200078eb80d */
[----:B------:R-:W-:Y:S06]  /*44b0*/  BRA `(.L_x_41107) ;  /* 0x0000000000187947 */ /* 0x000fec0003800000 */
.L_x_41106:
[----:B------:R-:W-:-:S06]  /*44c0*/  DSETP.GTU.AND P0, PT, R4, +INF , PT ;  /* 0x7ff000000400742a */ /* 0x000fcc0003f0c000 */
[----:B------:R-:W-:-:S14]  /*44d0*/  DSETP.LE.AND P0, PT, R14, +INF , !P0 ;  /* 0x7ff000000e00742a */ /* 0x000fdc0004703000 */
[----:B------:R-:W-:Y:S02]  /*44e0*/  @P0 DSETP.NEU.AND P2, PT, R14, +INF , PT ;  /* 0x7ff000000e00042a */ /* 0x000fe40003f4d000 */
[----:B------:R-:W-:-:S06]  /*44f0*/  @!P0 DADD R16, R10, R12 ;  /* 0x000000000a108229 */ /* 0x000fcc000000000c */
[----:B------:R-:W-:Y:S02]  /*4500*/  @P0 FSEL R16, R12, RZ, P2 ;  /* 0x000000ff0c100208 */ /* 0x000fe40001000000 */
[----:B------:R-:W-:-:S07]  /*4510*/  @P0 FSEL R17, R13, -QNAN , P2 ;  /* 0xfff800000d110808 */ /* 0x000fce0001000000 */
.L_x_41107:
[----:B------:R-:W-:Y:S05]  /*4520*/  BSYNC B0 ;  /* 0x0000000000007941 */ /* 0x000fea0003800000 */
.L_x_41105:
[----:B------:R-:W-:-:S06]  /*4530*/  DSETP.GEU.AND P0, PT, R16, RZ, PT ;  /* 0x000000ff1000722a */ /* 0x000fcc0003f0e000 */
[----:B------:R-:W-:Y:S02]  /*4540*/  DSETP.LT.XOR P0, PT, R10, RZ, !P0 ;  /* 0x000000ff0a00722a */ /* 0x000fe40004701800 */
[----:B------:R-:W-:-:S04]  /*4550*/  DADD R10, R16, R10 ;  /* 0x00000000100a7229 */ /* 0x000fc8000000000a */
[----:B------:R-:W-:-:S06]  /*4560*/  DSETP.NEU.AND P0, PT, R16, RZ, P0 ;  /* 0x000000ff1000722a */ /* 0x000fcc000070d000 */
[----:B------:R-:W-:Y:S02]  /*4570*/  FSEL R4, R10, R16, P0 ;  /* 0x000000100a047208 */ /* 0x000fe40000000000 */
[----:B------:R-:W-:-:S07]  /*4580*/  FSEL R5, R11, R17, P0 ;  /* 0x000000110b057208 */ /* 0x000fce0000000000 */
.L_x_41104:
[----:B------:R-:W-:Y:S05]  /*4590*/  BSYNC B1 ;  /* 0x0000000000017941 */ /* 0x000fea0003800000 */
.L_x_41103:
        /* <DEDUP_REMOVED lines=22> */
.L_x_41123:
[----:B------:R-:W-:Y:S05]  /*4700*/  BSYNC B0 ;  /* 0x0000000000007941 */ /* 0x000fea0003800000 */
.L_x_41122:
[----:B------:R-:W-:-:S13]  /*4710*/  ISETP.GE.AND P0, PT, R10, UR4, PT ;  /* 0x000000040a007c0c */ /* 0x000fda000bf06270 */
[----:B------:R-:W-:Y:S05]  /*4720*/  @P0 EXIT ;  /* 0x000000000000094d */ /* 0x000fea0003800000 */
[----:B-1----:R-:W1:Y:S01]  /*4730*/  LDC.64 R2, c[0x0][0x218] ;  /* 0x00008600ff027b82 */ /* 0x002e620000000a00 */
[----:B0-----:R-:W-:-:S04]  /*4740*/  IMAD.U32 R7, RZ, RZ, UR5 ;  /* 0x00000005ff077e24 */ /* 0x001fc8000f8e00ff */
[----:B------:R-:W-:-:S04]  /*4750*/  IMAD R7, R7, 0x200, R10 ;  /* 0x0000020007077824 */ /* 0x000fc800078e020a */
[----:B-1----:R-:W-:-:S05]  /*4760*/  IMAD.WIDE.U32 R2, R7, 0x8, R2 ;  /* 0x0000000807027825 */ /* 0x002fca00078e0002 */
[----:B------:R-:W-:Y:S01]  /*4770*/  STG.E.64 desc[UR6][R2.64], R4 ;  /* 0x0000000402007986 */ /* 0x000fe2000c101b06 */
[----:B------:R-:W-:Y:S05]  /*4780*/  EXIT ;  /* 0x000000000000794d */ /* 0x000fea0003800000 */
.L_x_41124:
        /* <DEDUP_REMOVED lines=15> */
.L_x_57552:


//--------------------- .text._ZN2at6native29vectorized_elementwise_kernelILi2ENS0_13BinaryFunctorIdddZZZNS0_21remainder_kernel_cudaERNS_18TensorIteratorBaseEENKUlvE0_clEvENKUlvE_clEvEUlddE_EESt5arrayIPcLm3EEEEviT0_T1_ --------------------------
	.section	.text._ZN2at6native29vectorized_elementwise_kernelILi2ENS0_13BinaryFunctorIdddZZZNS0_21remainder_kernel_cudaERNS_18TensorIteratorBaseEENKUlvE0_clEvENKUlvE_clEvEUlddE_EESt5arrayIPcLm3EEEEviT0_T1_,"ax",@progbits
	.align	128
        .global         _ZN2at6native29vectorized_elementwise_kernelILi2ENS0_13BinaryFunctorIdddZZZNS0_21remainder_kernel_cudaERNS_18TensorIteratorBaseEENKUlvE0_clEvENKUlvE_clEvEUlddE_EESt5arrayIPcLm3EEEEviT0_T1_
        .type           _ZN2at6native29vectorized_elementwise_kernelILi2ENS0_13BinaryFunctorIdddZZZNS0_21remainder_kernel_cudaERNS_18TensorIteratorBaseEENKUlvE0_clEvENKUlvE_clEvEUlddE_EESt5arrayIPcLm3EEEEviT0_T1_,@function
        .size           _ZN2at6native29vectorized_elementwise_kernelILi2ENS0_13BinaryFunctorIdddZZZNS0_21remainder_kernel_cudaERNS_18TensorIteratorBaseEENKUlvE0_clEvENKUlvE_clEvEUlddE_EESt5arrayIPcLm3EEEEviT0_T1_,(.L_x_57553 - _ZN2at6native29vectorized_elementwise_kernelILi2ENS0_13BinaryFunctorIdddZZZNS0_21remainder_kernel_cudaERNS_18TensorIteratorBaseEENKUlvE0_clEvENKUlvE_clEvEUlddE_EESt5arrayIPcLm3EEEEviT0_T1_)
        .other          _ZN2at6native29vectorized_elementwise_kernelILi2ENS0_13BinaryFunctorIdddZZZNS0_21remainder_kernel_cudaERNS_18TensorIteratorBaseEENKUlvE0_clEvENKUlvE_clEvEUlddE_EESt5arrayIPcLm3EEEEviT0_T1_,@"STO_CUDA_ENTRY STV_DEFAULT"
_ZN2at6native29vectorized_elementwise_kernelILi2ENS0_13BinaryFunctorIdddZZZNS0_21remainder_kernel_cudaERNS_18TensorIteratorBaseEENKUlvE0_clEvENKUlvE_clEvEUlddE_EESt5arrayIPcLm3EEEEviT0_T1_:
.text._ZN2at6native29vectorized_elementwise_kernelILi2ENS0_13BinaryFunctorIdddZZZNS0_21remainder_kernel_cudaERNS_18TensorIteratorBaseEENKUlvE0_clEvENKUlvE_clEvEUlddE_EESt5arrayIPcLm3EEEEviT0_T1_:
        /* <DEDUP_REMOVED lines=68> */
.L_x_41132:
        /* <DEDUP_REMOVED lines=12> */
.L_x_41131:
[----:B------:R-:W-:Y:S02]  /*0500*/  IMAD.MOV.U32 R38, RZ, RZ, R42 ;  /* 0x000000ffff267224 */ /* 0x000fe400078e002a */
[----:B------:R-:W-:-:S07]  /*0510*/  IMAD.MOV.U32 R42, RZ, RZ, R43 ;  /* 0x000000ffff2a7224 */ /* 0x000fce00078e002b */
.L_x_41130:
[----:B------:R-:W-:Y:S05]  /*0520*/  BSYNC B1 ;  /* 0x0000000000017941 */ /* 0x000fea0003800000 */
.L_x_41129:
        /* <DEDUP_REMOVED lines=13> */
.L_x_41138:
        /* <DEDUP_REMOVED lines=33> */
.L_x_41137:
[----:B------:R-:W-:Y:S02]  /*0810*/  IMAD.MOV.U32 R38, RZ, RZ, R42 ;  /* 0x000000ffff267224 */ /* 0x000fe400078e002a */
[----:B------:R-:W-:-:S07]  /*0820*/  IMAD.MOV.U32 R42, RZ, RZ, R43 ;  /* 0x000000ffff2a7224 */ /* 0x000fce00078e002b */
.L_x_41136:
[----:B------:R-:W-:Y:S05]  /*0830*/  BSYNC B2 ;  /* 0x0000000000027941 */ /* 0x000fea0003800000 */
.L_x_41135:
[----:B------:R-:W-:-:S13]  /*0840*/  ISETP.GE.U32.AND P0, PT, R39, 0xc, PT ;  /* 0x0000000c2700780c */ /* 0x000fda0003f06070 */
[----:B------:R-:W-:Y:S05]  /*0850*/  @!P0 BRA `(.L_x_41134) ;  /* 0x0000000400d88947 */ /* 0x000fea0003800000 */
[----:B------:R-:W-:Y:S01]  /*0860*/  BSSY B2, `(.L_x_41134) ;  /* 0x0000075000027945 */ /* 0x000fe20003800000 */
[----:B------:R-:W-:-:S07]  /*0870*/  VIADD R40, R40, 0x10 ;  /* 0x0000001028287836 */ /* 0x000fce0000000000 */
.L_x_41139:
        /* <DEDUP_REMOVED lines=116> */
.L_x_41134:
[----:B------:R-:W-:Y:S05]  /*0fc0*/  BSYNC B1 ;  /* 0x0000000000017941 */ /* 0x000fea0003800000 */
.L_x_41133:
        /* <DEDUP_REMOVED lines=20> */
.L_x_41141:
[----:B------:R-:W-:Y:S05]  /*1110*/  BSYNC B1 ;  /* 0x0000000000017941 */ /* 0x000fea0003800000 */
.L_x_41140:
[----:B------:R-:W-:Y:S02]  /*1120*/  IMAD.MOV.U32 R39, RZ, RZ, R41 ;  /* 0x000000ffff277224 */ /* 0x000fe400078e0029 */
[----:B------:R-:W-:-:S03]  /*1130*/  IMAD.MOV.U32 R38, RZ, RZ, R36 ;  /* 0x000000ffff267224 */ /* 0x000fc600078e0024 */
[----:B------:R-:W-:Y:S01]  /*1140*/  LOP3.LUT R39, R39, 0x80000000, R29, 0xb8, !PT ;  /* 0x8000000027277812 */ /* 0x000fe200078eb81d */
[----:B------:R-:W-:Y:S06]  /*1150*/  BRA `(.L_x_41128) ;  /* 0x0000000000187947 */ /* 0x000fec0003800000 */
.L_x_41127:
[----:B------:R-:W-:-:S06]  /*1160*/  DSETP.GTU.AND P0, PT, R2, +INF , PT ;  /* 0x7ff000000200742a */ /* 0x000fcc0003f0c000 */
[----:B------:R-:W-:-:S14]  /*1170*/  DSETP.LE.AND P0, PT, R36, +INF , !P0 ;  /* 0x7ff000002400742a */ /* 0x000fdc0004703000 */
[----:B------:R-:W-:Y:S02]  /*1180*/  @P0 DSETP.NEU.AND P1, PT, R36, +INF , PT ;  /* 0x7ff000002400042a */ /* 0x000fe40003f2d000 */
[----:B------:R-:W-:-:S06]  /*1190*/  @!P0 DADD R38, R28, R32 ;  /* 0x000000001c268229 */ /* 0x000fcc0000000020 */
[----:B------:R-:W-:Y:S02]  /*11a0*/  @P0 FSEL R38, R28, RZ, P1 ;  /* 0x000000ff1c260208 */ /* 0x000fe40000800000 */
[----:B------:R-:W-:-:S07]  /*11b0*/  @P0 FSEL R39, R29, -QNAN , P1 ;  /* 0xfff800001d270808 */ /* 0x000fce0000800000 */
.L_x_41128:
[----:B------:R-:W-:Y:S05]  /*11c0*/  BSYNC B0 ;  /* 0x0000000000007941 */ /* 0x000fea0003800000 */
.L_x_41126:
[----:B------:R-:W-:Y:S01]  /*11d0*/  LOP3.LUT R29, R35, 0x7fffffff, RZ, 0xc0, !PT ;  /* 0x7fffffff231d7812 */ /* 0x000fe200078ec0ff */
[----:B------:R-:W-:Y:S01]  /*11e0*/  DSETP.GEU.AND P0, PT, R38, RZ, PT ;  /* 0x000000ff2600722a */ /* 0x000fe20003f0e000 */
[----:B------:R-:W-:Y:S01]  /*11f0*/  LOP3.LUT R37, R31, 0x7fffffff, RZ, 0xc0, !PT ;  /* 0x7fffffff1f257812 */ /* 0x000fe200078ec0ff */
[----:B------:R-:W-:Y:S01]  /*1200*/  BSSY B0, `(.L_x_41142) ;  /* 0x0000102000007945 */ /* 0x000fe20003800000 */
[----:B------:R-:W-:Y:S01]  /*1210*/  ISETP.GT.U32.AND P1, PT, R29, 0x7fefffff, PT ;  /* 0x7fefffff1d00780c */ /* 0x000fe20003f24070 */
[----:B------:R-:W-:Y:S02]  /*1220*/  IMAD.MOV.U32 R28, RZ, RZ, R34 ;  /* 0x000000ffff1c7224 */ /* 0x000fe400078e0022 */
[C---:B------:R-:W-:Y:S01]  /*1230*/  DSETP.LT.XOR P0, PT, R32.reuse, RZ, !P0 ;  /* 0x000000ff2000722a */ /* 0x040fe20004701800 */
[----:B------:R-:W-:Y:S01]  /*1240*/  ISETP.GT.U32.OR P1, PT, R37, 0x7fefffff, P1 ;  /* 0x7fefffff2500780c */ /* 0x000fe20000f24470 */
[----:B------:R-:W-:-:S04]  /*1250*/  DADD R32, R32, R38 ;  /* 0x0000000020207229 */ /* 0x000fc80000000026 */
[----:B------:R-:W-:-:S06]  /*1260*/  DSETP.NEU.AND P0, PT, R38, RZ, P0 ;  /* 0x000000ff2600722a */ /* 0x000fcc000070d000 */
[----:B------:R-:W-:Y:S01]  /*1270*/  FSEL R2, R32, R38, P0 ;  /* 0x0000002620027208 */ /* 0x000fe20000000000 */
[----:B------:R-:W-:Y:S01]  /*1280*/  IMAD.MOV.U32 R32, RZ, RZ, R30 ;  /* 0x000000ffff207224 */ /* 0x000fe200078e001e */
[----:B------:R-:W-:Y:S01]  /*1290*/  FSEL R3, R33, R39, P0 ;  /* 0x0000002721037208 */ /* 0x000fe20000000000 */
[----:B------:R-:W-:Y:S01]  /*12a0*/  IMAD.MOV.U32 R33, RZ, RZ, R37 ;  /* 0x000000ffff217224 */ /* 0x000fe200078e0025 */
[----:B------:R-:W-:Y:S06]  /*12b0*/  @P1 BRA `(.L_x_41143) ;  /* 0x0000000c00c01947 */ /* 0x000fec0003800000 */
        /* <DEDUP_REMOVED lines=30> */
.L_x_41148:
        /* <DEDUP_REMOVED lines=12> */
.L_x_41147:
[----:B------:R-:W-:Y:S02]  /*1560*/  IMAD.MOV.U32 R36, RZ, RZ, R40 ;  /* 0x000000ffff247224 */ /* 0x000fe400078e0028 */
[----:B------:R-:W-:-:S07]  /*1570*/  IMAD.MOV.U32 R40, RZ, RZ, R41 ;  /* 0x000000ffff287224 */ /* 0x000fce00078e0029 */
.L_x_41146:
[----:B------:R-:W-:Y:S05]  /*1580*/  BSYNC B1 ;  /* 0x0000000000017941 */ /* 0x000fea0003800000 */
.L_x_41145:
        /* <DEDUP_REMOVED lines=13> */
.L_x_41154:
        /* <DEDUP_REMOVED lines=33> */
.L_x_41153:
[----:B------:R-:W-:Y:S02]  /*1870*/  IMAD.MOV.U32 R36, RZ, RZ, R40 ;  /* 0x000000ffff247224 */ /* 0x000fe400078e0028 */
[----:B------:R-:W-:-:S07]  /*1880*/  IMAD.MOV.U32 R40, RZ, RZ, R41 ;  /* 0x000000ffff287224 */ /* 0x000fce00078e0029 */
.L_x_41152:
[----:B------:R-:W-:Y:S05]  /*1890*/  BSYNC B2 ;  /* 0x0000000000027941 */ /* 0x000fea0003800000 */
.L_x_41151:
[----:B------:R-:W-:-:S13]  /*18a0*/  ISETP.GE.U32.AND P0, PT, R39, 0xc, PT ;  /* 0x0000000c2700780c */ /* 0x000fda0003f06070 */
[----:B------:R-:W-:Y:S05]  /*18b0*/  @!P0 BRA `(.L_x_41150) ;  /* 0x0000000400d88947 */ /* 0x000fea0003800000 */
[----:B------:R-:W-:Y:S01]  /*18c0*/  BSSY B2, `(.L_x_41150) ;  /* 0x0000075000027945 */ /* 0x000fe20003800000 */
[----:B------:R-:W-:-:S07]  /*18d0*/  VIADD R38, R38, 0x10 ;  /* 0x0000001026267836 */ /* 0x000fce0000000000 */
.L_x_41155:
        /* <DEDUP_REMOVED lines=116> */
.L_x_41150:
[----:B------:R-:W-:Y:S05]  /*2020*/  BSYNC B1 ;  /* 0x0000000000017941 */ /* 0x000fea0003800000 */
.L_x_41149:
        /* <DEDUP_REMOVED lines=20> */
.L_x_41157:
[----:B------:R-:W-:Y:S05]  /*2170*/  BSYNC B1 ;  /* 0x0000000000017941 */ /* 0x000fea0003800000 */
.L_x_41156:
[----:B------:R-:W-:Y:S02]  /*2180*/  IMAD.MOV.U32 R37, RZ, RZ, R39 ;  /* 0x000000ffff257224 */ /* 0x000fe400078e0027 */
[----:B------:R-:W-:-:S03]  /*2190*/  IMAD.MOV.U32 R36, RZ, RZ, R32 ;  /* 0x000000ffff247224 */ /* 0x000fc600078e0020 */
[----:B------:R-:W-:Y:S01]  /*21a0*/  LOP3.LUT R37, R37, 0x80000000, R31, 0xb8, !PT ;  /* 0x8000000025257812 */ /* 0x000fe200078eb81f */
[----:B------:R-:W-:Y:S06]  /*21b0*/  BRA `(.L_x_41144) ;  /* 0x0000000000187947 */ /* 0x000fec0003800000 */
.L_x_41143:
[----:B------:R-:W-:-:S06]  /*21c0*/  DSETP.GTU.AND P0, PT, R28, +INF , PT ;  /* 0x7ff000001c00742a */ /* 0x000fcc0003f0c000 */
[----:B------:R-:W-:-:S14]  /*21d0*/  DSETP.LE.AND P0, PT, R32, +INF , !P0 ;  /* 0x7ff000002000742a */ /* 0x000fdc0004703000 */
[----:B------:R-:W-:Y:S02]  /*21e0*/  @P0 DSETP.NEU.AND P1, PT, R32, +INF , PT ;  /* 0x7ff000002000042a */ /* 0x000fe40003f2d000 */
[----:B------:R-:W-:-:S06]  /*21f0*/  @!P0 DADD R36, R30, R34 ;  /* 0x000000001e248229 */ /* 0x000fcc0000000022 */
[----:B------:R-:W-:Y:S02]  /*2200*/  @P0 FSEL R36, R30, RZ, P1 ;  /* 0x000000ff1e240208 */ /* 0x000fe40000800000 */
[----:B------:R-:W-:-:S07]  /*2210*/  @P0 FSEL R37, R31, -QNAN , P1 ;  /* 0xfff800001f250808 */ /* 0x000fce0000800000 */
.L_x_41144:
[----:B------:R-:W-:Y:S05]  /*2220*/  BSYNC B0 ;  /* 0x0000000000007941 */ /* 0x000fea0003800000 */
.L_x_41142:
[----:B-----5:R-:W-:Y:S01]  /*2230*/  LOP3.LUT R31, R13, 0x7fffffff, RZ, 0xc0, !PT ;  /* 0x7fffffff0d1f7812 */ /* 0x020fe200078ec0ff */
[----:B------:R-:W-:Y:S01]  /*2240*/  DSETP.GEU.AND P0, PT, R36, RZ, PT ;  /* 0x000000ff2400722a */ /* 0x000fe20003f0e000 */
[----:B------:R-:W-:Y:S01]  /*2250*/  LOP3.LUT R33, R25, 0x7fffffff, RZ, 0xc0, !PT ;  /* 0x7fffffff19217812 */ /* 0x000fe200078ec0ff */
[----:B------:R-:W-:Y:S01]  /*2260*/  BSSY B0, `(.L_x_41158) ;  /* 0x00000fc000007945 */ /* 0x000fe20003800000 */
[----:B------:R-:W-:Y:S01]  /*2270*/  ISETP.GT.U32.AND P1, PT, R31, 0x7fefffff, PT ;  /* 0x7fefffff1f00780c */ /* 0x000fe20003f24070 */
[----:B------:R-:W-:Y:S02]  /*2280*/  IMAD.MOV.U32 R30, RZ, RZ, R12 ;  /* 0x000000ffff1e7224 */ /* 0x000fe400078e000c */
[C---:B------:R-:W-:Y:S01]  /*2290*/  DSETP.LT.XOR P0, PT, R34.reuse, RZ, !P0 ;  /* 0x000000ff2200722a */ /* 0x040fe20004701800 */
[----:B------:R-:W-:Y:S01]  /*22a0*/  ISETP.GT.U32.OR P1, PT, R33, 0x7fefffff, P1 ;  /* 0x7fefffff2100780c */ /* 0x000fe20000f24470 */
[----:B------:R-:W-:Y:S01]  /*22b0*/  DADD R34, R34, R36 ;  /* 0x0000000022227229 */ /* 0x000fe20000000024 */
[----:B------:R-:W-:-:S03]  /*22c0*/  IMAD.MOV.U32 R32, RZ, RZ, R24 ;  /* 0x000000ffff207224 */ /* 0x000fc600078e0018 */
[----:B------:R-:W-:-:S06]  /*22d0*/  DSETP.NEU.AND P0, PT, R36, RZ, P0 ;  /* 0x000000ff2400722a */ /* 0x000fcc000070d000 */
[----:B------:R-:W-:Y:S02]  /*22e0*/  FSEL R29, R34, R36, P0 ;  /* 0x00000024221d7208 */ /* 0x000fe40000000000 */
[----:B------:R-:W-:Y:S01]  /*22f0*/  FSEL R0, R35, R37, P0 ;  /* 0x0000002523007208 */ /* 0x000fe20000000000 */
        /* <DEDUP_REMOVED lines=30> */
.L_x_41164:
        /* <DEDUP_REMOVED lines=12> */
.L_x_41163:
[----:B------:R-:W-:-:S07]  /*25a0*/  IMAD.MOV.U32 R36, RZ, RZ, R38 ;  /* 0x000000ffff247224 */ /* 0x000fce00078e0026 */
.L_x_41162:
[----:B------:R-:W-:Y:S05]  /*25b0*/  BSYNC B1 ;  /* 0x0000000000017941 */ /* 0x000fea0003800000 */
.L_x_41161:
        /* <DEDUP_REMOVED lines=13> */
.L_x_41170:
        /* <DEDUP_REMOVED lines=33> */
.L_x_41169:
[----:B------:R-:W-:-:S07]  /*28a0*/  IMAD.MOV.U32 R36, RZ, RZ, R38 ;  /* 0x000000ffff247224 */ /* 0x000fce00078e0026 */
.L_x_41168:
[----:B------:R-:W-:Y:S05]  /*28b0*/  BSYNC B2 ;  /* 0x0000000000027941 */ /* 0x000fea0003800000 */
.L_x_41167:
[----:B------:R-:W-:-:S13]  /*28c0*/  ISETP.GE.U32.AND P0, PT, R37, 0xc, PT ;  /* 0x0000000c2500780c */ /* 0x000fda0003f06070 */
[----:B------:R-:W-:Y:S05]  /*28d0*/  @!P0 BRA `(.L_x_41166) ;  /* 0x0000000400dc8947 */ /* 0x000fea0003800000 */
[----:B------:R-:W-:Y:S01]  /*28e0*/  BSSY B2, `(.L_x_41171) ;  /* 0x0000075000027945 */ /* 0x000fe20003800000 */
[----:B------:R-:W-:-:S07]  /*28f0*/  VIADD R35, R35, 0x10 ;  /* 0x0000001023237836 */ /* 0x000fce0000000000 */
.L_x_41172:
        /* <DEDUP_REMOVED lines=116> */
.L_x_41171:
[----:B------:R-:W-:-:S07]  /*3040*/  IMAD.MOV.U32 R39, RZ, RZ, R37 ;  /* 0x000000ffff277224 */ /* 0x000fce00078e0025 */
.L_x_41166:
[----:B------:R-:W-:Y:S05]  /*3050*/  BSYNC B1 ;  /* 0x0000000000017941 */ /* 0x000fea0003800000 */
.L_x_41165:
        /* <DEDUP_REMOVED lines=19> */
.L_x_41174:
[----:B------:R-:W-:Y:S05]  /*3190*/  BSYNC B1 ;  /* 0x0000000000017941 */ /* 0x000fea0003800000 */
.L_x_41173:
[----:B------:R-:W-:Y:S01]  /*31a0*/  LOP3.LUT R35, R35, 0x80000000, R25, 0xb8, !PT ;  /* 0x8000000023237812 */ /* 0x000fe200078eb819 */
[----:B------:R-:W-:Y:S06]  /*31b0*/  BRA `(.L_x_41160) ;  /* 0x0000000000187947 */ /* 0x000fec0003800000 */
.L_x_41159:
[----:B------:R-:W-:-:S06]  /*31c0*/  DSETP.GTU.AND P0, PT, R30, +INF , PT ;  /* 0x7ff000001e00742a */ /* 0x000fcc0003f0c000 */
[----:B------:R-:W-:-:S14]  /*31d0*/  DSETP.LE.AND P0, PT, R32, +INF , !P0 ;  /* 0x7ff000002000742a */ /* 0x000fdc0004703000 */
[----:B------:R-:W-:Y:S02]  /*31e0*/  @P0 DSETP.NEU.AND P1, PT, R32, +INF , PT ;  /* 0x7ff000002000042a */ /* 0x000fe40003f2d000 */
[----:B------:R-:W-:-:S06]  /*31f0*/  @!P0 DADD R34, R24, R12 ;  /* 0x0000000018228229 */ /* 0x000fcc000000000c */
[----:B------:R-:W-:Y:S02]  /*3200*/  @P0 FSEL R34, R24, RZ, P1 ;  /* 0x000000ff18220208 */ /* 0x000fe40000800000 */
[----:B------:R-:W-:-:S07]  /*3210*/  @P0 FSEL R35, R25, -QNAN , P1 ;  /* 0xfff8000019230808 */ /* 0x000fce0000800000 */
.L_x_41160:
[----:B------:R-:W-:Y:S05]  /*3220*/  BSYNC B0 ;  /* 0x0000000000007941 */ /* 0x000fea0003800000 */
.L_x_41158:
        /* <DEDUP_REMOVED lines=44> */
.L_x_41181:
        /* <DEDUP_REMOVED lines=12> */
.L_x_41180:
[----:B------:R-:W-:-:S07]  /*35b0*/  IMAD.MOV.U32 R32, RZ, RZ, R36 ;  /* 0x000000ffff207224 */ /* 0x000fce00078e0024 */
.L_x_41179:
[----:B------:R-:W-:Y:S05]  /*35c0*/  BSYNC B1 ;  /* 0x0000000000017941 */ /* 0x000fea0003800000 */
.L_x_41178:
        /* <DEDUP_REMOVED lines=13> */
.L_x_41187:
        /* <DEDUP_REMOVED lines=33> */
.L_x_41186:
[----:B------:R-:W-:-:S07]  /*38b0*/  IMAD.MOV.U32 R32, RZ, RZ, R36 ;  /* 0x000000ffff207224 */ /* 0x000fce00078e0024 */
.L_x_41185:
[----:B------:R-:W-:Y:S05]  /*38c0*/  BSYNC B2 ;  /* 0x0000000000027941 */ /* 0x000fea0003800000 */
.L_x_41184:
[----:B------:R-:W-:-:S13]  /*38d0*/  ISETP.GE.U32.AND P0, PT, R35, 0xc, PT ;  /* 0x0000000c2300780c */ /* 0x000fda0003f06070 */
[----:B------:R-:W-:Y:S05]  /*38e0*/  @!P0 BRA `(.L_x_41183) ;  /* 0x0000000400e08947 */ /* 0x000fea0003800000 */
[----:B------:R-:W-:Y:S01]  /*38f0*/  BSSY B2, `(.L_x_41188) ;  /* 0x0000075000027945 */ /* 0x000fe20003800000 */
[----:B------:R-:W-:-:S07]  /*3900*/  VIADD R32, R34, 0x10 ;  /* 0x0000001022207836 */ /* 0x000fce0000000000 */
.L_x_41189:
        /* <DEDUP_REMOVED lines=116> */
.L_x_41188:
[----:B------:R-:W-:Y:S02]  /*4050*/  IMAD.MOV.U32 R32, RZ, RZ, R34 ;  /* 0x000000ffff207224 */ /* 0x000fe400078e0022 */
[----:B------:R-:W-:-:S07]  /*4060*/  IMAD.MOV.U32 R37, RZ, RZ, R35 ;  /* 0x000000ffff257224 */ /* 0x000fce00078e0023 */
.L_x_41183:
[----:B------:R-:W-:Y:S05]  /*4070*/  BSYNC B1 ;  /* 0x0000000000017941 */ /* 0x000fea0003800000 */
.L_x_41182:
        /* <DEDUP_REMOVED lines=20> */
.L_x_41191:
[----:B------:R-:W-:Y:S05]  /*41c0*/  BSYNC B1 ;  /* 0x0000000000017941 */ /* 0x000fea0003800000 */
.L_x_41190:
[----:B------:R-:W-:Y:S02]  /*41d0*/  IMAD.MOV.U32 R33, RZ, RZ, R35 ;  /* 0x000000ffff217224 */ /* 0x000fe400078e0023 */
[----:B------:R-:W-:-:S03]  /*41e0*/  IMAD.MOV.U32 R32, RZ, RZ, R30 ;  /* 0x000000ffff207224 */ /* 0x000fc600078e001e */
[----:B------:R-:W-:Y:S01]  /*41f0*/  LOP3.LUT R33, R33, 0x80000000, R27, 0xb8, !PT ;  /* 0x8000000021217812 */ /* 0x000fe200078eb81b */
[----:B------:R-:W-:Y:S06]  /*4200*/  BRA `(.L_x_41177) ;  /* 0x0000000000187947 */ /* 0x000fec0003800000 */
.L_x_41176:
[----:B------:R-:W-:-:S06]  /*4210*/  DSETP.GTU.AND P0, PT, R24, +INF , PT ;  /* 0x7ff000001800742a */ /* 0x000fcc0003f0c000 */
[----:B------:R-:W-:-:S14]  /*4220*/  DSETP.LE.AND P0, PT, R30, +INF , !P0 ;  /* 0x7ff000001e00742a */ /* 0x000fdc0004703000 */
[----:B------:R-:W-:Y:S02]  /*4230*/  @P0 DSETP.NEU.AND P1, PT, R30, +INF , PT ;  /* 0x7ff000001e00042a */ /* 0x000fe40003f2d000 */
[----:B------:R-:W-:-:S06]  /*4240*/  @!P0 DADD R32, R26, R14 ;  /* 0x000000001a208229 */ /* 0x000fcc000000000e */
[----:B------:R-:W-:Y:S02]  /*4250*/  @P0 FSEL R32, R26, RZ, P1 ;  /* 0x000000ff1a200208 */ /* 0x000fe40000800000 */
[----:B------:R-:W-:-:S07]  /*4260*/  @P0 FSEL R33, R27, -QNAN , P1 ;  /* 0xfff800001b210808 */ /* 0x000fce0000800000 */
.L_x_41177:
[----:B------:R-:W-:Y:S05]  /*4270*/  BSYNC B0 ;  /* 0x0000000000007941 */ /* 0x000fea0003800000 */
.L_x_41175:
        /* <DEDUP_REMOVED lines=44> */
.L_x_41197:
        /* <DEDUP_REMOVED lines=12> */
.L_x_41196:
[----:B------:R-:W-:Y:S05]  /*4600*/  BSYNC B1 ;  /* 0x0000000000017941 */ /* 0x000fea0003800000 */
.L_x_41195:
        /* <DEDUP_REMOVED lines=13> */
.L_x_41203:
        /* <DEDUP_REMOVED lines=33> */
.L_x_41202:
[----:B------:R-:W-:-:S07]  /*48f0*/  IMAD.MOV.U32 R26, RZ, RZ, R34 ;  /* 0x000000ffff1a7224 */ /* 0x000fce00078e0022 */
.L_x_41201:
[----:B------:R-:W-:Y:S05]  /*4900*/  BSYNC B2 ;  /* 0x0000000000027941 */ /* 0x000fea0003800000 */
.L_x_41200:
[----:B------:R-:W-:-:S13]  /*4910*/  ISETP.GE.U32.AND P0, PT, R33, 0xc, PT ;  /* 0x0000000c2100780c */ /* 0x000fda0003f06070 */
[----:B------:R-:W-:Y:S05]  /*4920*/  @!P0 BRA `(.L_x_41199) ;  /* 0x0000000400e08947 */ /* 0x000fea0003800000 */
[----:B------:R-:W-:Y:S01]  /*4930*/  BSSY B2, `(.L_x_41204) ;  /* 0x0000075000027945 */ /* 0x000fe20003800000 */
[----:B------:R-:W-:-:S07]  /*4940*/  VIADD R26, R32, 0x10 ;  /* 0x00000010201a7836 */ /* 0x000fce0000000000 */
.L_x_41205:
        /* <DEDUP_REMOVED lines=116> */
.L_x_41204:
[----:B------:R-:W-:Y:S02]  /*5090*/  IMAD.MOV.U32 R26, RZ, RZ, R32 ;  /* 0x000000ffff1a7224 */ /* 0x000fe400078e0020 */
[----:B------:R-:W-:-:S07]  /*50a0*/  IMAD.MOV.U32 R35, RZ, RZ, R33 ;  /* 0x000000ffff237224 */ /* 0x000fce00078e0021 */
.L_x_41199:
[----:B------:R-:W-:Y:S05]  /*50b0*/  BSYNC B1 ;  /* 0x0000000000017941 */ /* 0x000fea0003800000 */
.L_x_41198:
        /* <DEDUP_REMOVED lines=20> */
.L_x_41207:
[----:B------:R-:W-:Y:S05]  /*5200*/  BSYNC B1 ;  /* 0x0000000000017941 */ /* 0x000fea0003800000 */
.L_x_41206:
[----:B------:R-:W-:-:S05]  /*5210*/  IMAD.MOV.U32 R31, RZ, RZ, R33 ;  /* 0x000000ffff1f7224 */ /* 0x000fca00078e0021 */
[----:B------:R-:W-:Y:S01]  /*5220*/  LOP3.LUT R31, R31, 0x80000000, R21, 0xb8, !PT ;  /* 0x800000001f1f7812 */ /* 0x000fe200078eb815 */
[----:B------:R-:W-:Y:S06]  /*5230*/  BRA `(.L_x_41194) ;  /* 0x0000000000187947 */ /* 0x000fec0003800000 */
.L_x_41193:
[----:B------:R-:W-:-:S06]  /*5240*/  DSETP.GTU.AND P0, PT, R24, +INF , PT ;  /* 0x7ff000001800742a */ /* 0x000fcc0003f0c000 */
[----:B------:R-:W-:-:S14]  /*5250*/  DSETP.LE.AND P0, PT, R26, +INF , !P0 ;  /* 0x7ff000001a00742a */ /* 0x000fdc0004703000 */
[----:B------:R-:W-:Y:S02]  /*5260*/  @P0 DSETP.NEU.AND P1, PT, R26, +INF , PT ;  /* 0x7ff000001a00042a */ /* 0x000fe40003f2d000 */
[----:B------:R-:W-:-:S06]  /*5270*/  @!P0 DADD R30, R20, R8 ;  /* 0x00000000141e8229 */ /* 0x000fcc0000000008 */
[----:B------:R-:W-:Y:S02]  /*5280*/  @P0 FSEL R30, R20, RZ, P1 ;  /* 0x000000ff141e0208 */ /* 0x000fe40000800000 */
[----:B------:R-:W-:-:S07]  /*5290*/  @P0 FSEL R31, R21, -QNAN , P1 ;  /* 0xfff80000151f0808 */ /* 0x000fce0000800000 */
.L_x_41194:
[----:B------:R-:W-:Y:S05]  /*52a0*/  BSYNC B0 ;  /* 0x0000000000007941 */ /* 0x000fea0003800000 */
.L_x_41192:
        /* <DEDUP_REMOVED lines=44> */
.L_x_41213:
        /* <DEDUP_REMOVED lines=12> */
.L_x_41212:
[----:B------:R-:W-:Y:S05]  /*5630*/  BSYNC B1 ;  /* 0x0000000000017941 */ /* 0x000fea0003800000 */
.L_x_41211:
        /* <DEDUP_REMOVED lines=13> */
.L_x_41219:
        /* <DEDUP_REMOVED lines=33> */
.L_x_41218:
[----:B------:R-:W-:-:S07]  /*5920*/  IMAD.MOV.U32 R25, RZ, RZ, R30 ;  /* 0x000000ffff197224 */ /* 0x000fce00078e001e */
.L_x_41217:
[----:B------:R-:W-:Y:S05]  /*5930*/  BSYNC B2 ;  /* 0x0000000000027941 */ /* 0x000fea0003800000 */
.L_x_41216:
[----:B------:R-:W-:-:S13]  /*5940*/  ISETP.GE.U32.AND P0, PT, R28, 0xc, PT ;  /* 0x0000000c1c00780c */ /* 0x000fda0003f06070 */
[----:B------:R-:W-:Y:S05]  /*5950*/  @!P0 BRA `(.L_x_41215) ;  /* 0x0000000400e08947 */ /* 0x000fea0003800000 */
[----:B------:R-:W-:Y:S01]  /*5960*/  BSSY B2, `(.L_x_41220) ;  /* 0x0000075000027945 */ /* 0x000fe20003800000 */
[----:B------:R-:W-:-:S07]  /*5970*/  VIADD R25, R27, 0x10 ;  /* 0x000000101b197836 */ /* 0x000fce0000000000 */
.L_x_41221:
        /* <DEDUP_REMOVED lines=116> */
.L_x_41220:
[----:B------:R-:W-:Y:S02]  /*60c0*/  IMAD.MOV.U32 R25, RZ, RZ, R27 ;  /* 0x000000ffff197224 */ /* 0x000fe400078e001b */
[----:B------:R-:W-:-:S07]  /*60d0*/  IMAD.MOV.U32 R35, RZ, RZ, R28 ;  /* 0x000000ffff237224 */ /* 0x000fce00078e001c */
.L_x_41215:
[----:B------:R-:W-:Y:S05]  /*60e0*/  BSYNC B1 ;  /* 0x0000000000017941 */ /* 0x000fea0003800000 */
.L_x_41214:
        /* <DEDUP_REMOVED lines=21> */
.L_x_41223:
[----:B------:R-:W-:Y:S05]  /*6240*/  BSYNC B1 ;  /* 0x0000000000017941 */ /* 0x000fea0003800000 */
.L_x_41222:
[----:B------:R-:W-:Y:S02]  /*6250*/  IMAD.MOV.U32 R27, RZ, RZ, R31 ;  /* 0x000000ffff1b7224 */ /* 0x000fe400078e001f */
[----:B------:R-:W-:-:S03]  /*6260*/  IMAD.MOV.U32 R26, RZ, RZ, R24 ;  /* 0x000000ffff1a7224 */ /* 0x000fc600078e0018 */
[----:B------:R-:W-:Y:S01]  /*6270*/  LOP3.LUT R27, R27, 0x80000000, R23, 0xb8, !PT ;  /* 0x800000001b1b7812 */ /* 0x000fe200078eb817 */
[----:B------:R-:W-:Y:S06]  /*6280*/  BRA `(.L_x_41210) ;  /* 0x0000000000187947 */ /* 0x000fec0003800000 */
.L_x_41209:
[----:B------:R-:W-:-:S06]  /*6290*/  DSETP.GTU.AND P0, PT, R20, +INF , PT ;  /* 0x7ff000001400742a */ /* 0x000fcc0003f0c000 */
[----:B------:R-:W-:-:S14]  /*62a0*/  DSETP.LE.AND P0, PT, R24, +INF , !P0 ;  /* 0x7ff000001800742a */ /* 0x000fdc0004703000 */
[----:B------:R-:W-:Y:S02]  /*62b0*/  @P0 DSETP.NEU.AND P1, PT, R24, +INF , PT ;  /* 0x7ff000001800042a */ /* 0x000fe40003f2d000 */
[----:B------:R-:W-:-:S06]  /*62c0*/  @!P0 DADD R26, R22, R10 ;  /* 0x00000000161a8229 */ /* 0x000fcc000000000a */
[----:B------:R-:W-:Y:S02]  /*62d0*/  @P0 FSEL R26, R22, RZ, P1 ;  /* 0x000000ff161a0208 */ /* 0x000fe40000800000 */
[----:B------:R-:W-:-:S07]  /*62e0*/  @P0 FSEL R27, R23, -QNAN , P1 ;  /* 0xfff80000171b0808 */ /* 0x000fce0000800000 */
.L_x_41210:
[----:B------:R-:W-:Y:S05]  /*62f0*/  BSYNC B0 ;  /* 0x0000000000007941 */ /* 0x000fea0003800000 */
.L_x_41208:
        /* <DEDUP_REMOVED lines=44> */
.L_x_41229:
        /* <DEDUP_REMOVED lines=12> */
.L_x_41228:
[----:B------:R-:W-:Y:S05]  /*6680*/  BSYNC B1 ;  /* 0x0000000000017941 */ /* 0x000fea0003800000 */
.L_x_41227:
        /* <DEDUP_REMOVED lines=13> */
.L_x_41235:
        /* <DEDUP_REMOVED lines=33> */
.L_x_41234:
[----:B------:R-:W-:-:S07]  /*6970*/  IMAD.MOV.U32 R23, RZ, RZ, R28 ;  /* 0x000000ffff177224 */ /* 0x000fce00078e001c */
.L_x_41233:
[----:B------:R-:W-:Y:S05]  /*6980*/  BSYNC B2 ;  /* 0x0000000000027941 */ /* 0x000fea0003800000 */
.L_x_41232:
[----:B------:R-:W-:-:S13]  /*6990*/  ISETP.GE.U32.AND P0, PT, R26, 0xc, PT ;  /* 0x0000000c1a00780c */ /* 0x000fda0003f06070 */
[----:B------:R-:W-:Y:S05]  /*69a0*/  @!P0 BRA `(.L_x_41231) ;  /* 0x0000000400e08947 */ /* 0x000fea0003800000 */
[----:B------:R-:W-:Y:S01]  /*69b0*/  BSSY B2, `(.L_x_41236) ;  /* 0x0000075000027945 */ /* 0x000fe20003800000 */
[----:B------:R-:W-:-:S07]  /*69c0*/  VIADD R23, R25, 0x10 ;  /* 0x0000001019177836 */ /* 0x000fce0000000000 */
.L_x_41237:
        /* <DEDUP_REMOVED lines=116> */
.L_x_41236:
[----:B------:R-:W-:Y:S02]  /*7110*/  IMAD.MOV.U32 R23, RZ, RZ, R25 ;  /* 0x000000ffff177224 */ /* 0x000fe400078e0019 */
[----:B------:R-:W-:-:S07]  /*7120*/  IMAD.MOV.U32 R33, RZ, RZ, R26 ;  /* 0x000000ffff217224 */ /* 0x000fce00078e001a */
.L_x_41231:
[----:B------:R-:W-:Y:S05]  /*7130*/  BSYNC B1 ;  /* 0x0000000000017941 */ /* 0x000fea0003800000 */
.L_x_41230:
        /* <DEDUP_REMOVED lines=21> */
.L_x_41239:
[----:B------:R-:W-:Y:S05]  /*7290*/  BSYNC B1 ;  /* 0x0000000000017941 */ /* 0x000fea0003800000 */
.L_x_41238:
[----:B------:R-:W-:Y:S02]  /*72a0*/  IMAD.MOV.U32 R25, RZ, RZ, R27 ;  /* 0x000000ffff197224 */ /* 0x000fe400078e001b */
[----:B------:R-:W-:-:S03]  /*72b0*/  IMAD.MOV.U32 R24, RZ, RZ, R22 ;  /* 0x000000ffff187224 */ /* 0x000fc600078e0016 */
[----:B------:R-:W-:Y:S01]  /*72c0*/  LOP3.LUT R25, R25, 0x80000000, R17, 0xb8, !PT ;  /* 0x8000000019197812 */ /* 0x000fe200078eb811 */
[----:B------:R-:W-:Y:S06]  /*72d0*/  BRA `(.L_x_41226) ;  /* 0x0000000000187947 */ /* 0x000fec0003800000 */
.L_x_41225:
[----:B------:R-:W-:-:S06]  /*72e0*/  DSETP.GTU.AND P0, PT, R20, +INF , PT ;  /* 0x7ff000001400742a */ /* 0x000fcc0003f0c000 */
[----:B------:R-:W-:-:S14]  /*72f0*/  DSETP.LE.AND P0, PT, R22, +INF , !P0 ;  /* 0x7ff000001600742a */ /* 0x000fdc0004703000 */
[----:B------:R-:W-:Y:S02]  /*7300*/  @P0 DSETP.NEU.AND P1, PT, R22, +INF , PT ;  /* 0x7ff000001600042a */ /* 0x000fe40003f2d000 */
[----:B------:R-:W-:-:S06]  /*7310*/  @!P0 DADD R24, R16, R4 ;  /* 0x0000000010188229 */ /* 0x000fcc0000000004 */
[----:B------:R-:W-:Y:S02]  /*7320*/  @P0 FSEL R24, R16, RZ, P1 ;  /* 0x000000ff10180208 */ /* 0x000fe40000800000 */
[----:B------:R-:W-:-:S07]  /*7330*/  @P0 FSEL R25, R17, -QNAN , P1 ;  /* 0xfff8000011190808 */ /* 0x000fce0000800000 */
.L_x_41226:
[----:B------:R-:W-:Y:S05]  /*7340*/  BSYNC B0 ;  /* 0x0000000000007941 */ /* 0x000fea0003800000 */
.L_x_41224:
        /* <DEDUP_REMOVED lines=45> */
.L_x_41245:
        /* <DEDUP_REMOVED lines=12> */
.L_x_41244:
[----:B------:R-:W-:Y:S05]  /*76e0*/  BSYNC B1 ;  /* 0x0000000000017941 */ /* 0x000fea0003800000 */
.L_x_41243:
        /* <DEDUP_REMOVED lines=12> */
.L_x_41250:
        /* <DEDUP_REMOVED lines=33> */
.L_x_41249:
[----:B------:R-:W-:Y:S05]  /*79c0*/  BSYNC B2 ;  /* 0x0000000000027941 */ /* 0x000fea0003800000 */
.L_x_41248:
[----:B------:R-:W-:-:S13]  /*79d0*/  ISETP.GE.U32.AND P0, PT, R23, 0xc, PT ;  /* 0x0000000c1700780c */ /* 0x000fda0003f06070 */
[----:B------:R-:W-:Y:S05]  /*79e0*/  @!P0 BRA `(.L_x_41247) ;  /* 0x0000000400dc8947 */ /* 0x000fea0003800000 */
[----:B------:R-:W-:Y:S01]  /*79f0*/  BSSY B2, `(.L_x_41251) ;  /* 0x0000075000027945 */ /* 0x000fe20003800000 */
[----:B------:R-:W-:-:S07]  /*7a00*/  VIADD R21, R21, 0x10 ;  /* 0x0000001015157836 */ /* 0x000fce0000000000 */
.L_x_41252:
        /* <DEDUP_REMOVED lines=116> */
.L_x_41251:
[----:B------:R-:W-:-:S07]  /*8150*/  IMAD.MOV.U32 R26, RZ, RZ, R24 ;  /* 0x000000ffff1a7224 */ /* 0x000fce00078e0018 */
.L_x_41247:
[----:B------:R-:W-:Y:S05]  /*8160*/  BSYNC B1 ;  /* 0x0000000000017941 */ /* 0x000fea0003800000 */
.L_x_41246:
        /* <DEDUP_REMOVED lines=21> */
.L_x_41254:
[----:B------:R-:W-:Y:S05]  /*82c0*/  BSYNC B1 ;  /* 0x0000000000017941 */ /* 0x000fea0003800000 */
.L_x_41253:
[----:B------:R-:W-:Y:S01]  /*82d0*/  IMAD.MOV.U32 R22, RZ, RZ, R20 ;  /* 0x000000ffff167224 */ /* 0x000fe200078e0014 */
[----:B------:R-:W-:Y:S01]  /*82e0*/  LOP3.LUT R23, R23, 0x80000000, R19, 0xb8, !PT ;  /* 0x8000000017177812 */ /* 0x000fe200078eb813 */
[----:B------:R-:W-:Y:S06]  /*82f0*/  BRA `(.L_x_41242) ;  /* 0x0000000000187947 */ /* 0x000fec0003800000 */
.L_x_41241:
[----:B------:R-:W-:-:S06]  /*8300*/  DSETP.GTU.AND P0, PT, R4, +INF , PT ;  /* 0x7ff000000400742a */ /* 0x000fcc0003f0c000 */
[----:B------:R-:W-:-:S14]  /*8310*/  DSETP.LE.AND P0, PT, R20, +INF , !P0 ;  /* 0x7ff000001400742a */ /* 0x000fdc0004703000 */
[----:B------:R-:W-:Y:S02]  /*8320*/  @P0 DSETP.NEU.AND P1, PT, R20, +INF , PT ;  /* 0x7ff000001400042a */ /* 0x000fe40003f2d000 */
[----:B------:R-:W-:-:S06]  /*8330*/  @!P0 DADD R22, R18, R6 ;  /* 0x0000000012168229 */ /* 0x000fcc0000000006 */
[----:B------:R-:W-:Y:S02]  /*8340*/  @P0 FSEL R22, R18, RZ, P1 ;  /* 0x000000ff12160208 */ /* 0x000fe40000800000 */
[----:B------:R-:W-:-:S07]  /*8350*/  @P0 FSEL R23, R19, -QNAN , P1 ;  /* 0xfff8000013170808 */ /* 0x000fce0000800000 */
.L_x_41242:
[----:B------:R-:W-:Y:S05]  /*8360*/  BSYNC B0 ;  /* 0x0000000000007941 */ /* 0x000fea0003800000 */
.L_x_41240:
[----:B------:R-:W0:Y:S01]  /*8370*/  S2R R5, SR_TID.X ;  /* 0x0000000000057919 */ /* 0x000e220000002100 */
[----:B------:R-:W-:Y:S01]  /*8380*/  DSETP.GEU.AND P0, PT, R22, RZ, PT ;  /* 0x000000ff1600722a */ /* 0x000fe20003f0e000 */
[----:B------:R-:W-:Y:S01]  /*8390*/  ULDC.64 UR4, c[0x0][0x218] ;  /* 0x0000860000047ab9 */ /* 0x000fe20000000a00 */
[----:B------:R-:W-:Y:S01]  /*83a0*/  IMAD.MOV.U32 R4, RZ, RZ, R2 ;  /* 0x000000ffff047224 */ /* 0x000fe200078e0002 */
[----:B------:R-:W-:-:S03]  /*83b0*/  UIMAD.WIDE.U32 UR4, UR8, 0x8, UR4 ;  /* 0x00000008080478a5 */ /* 0x000fc6000f8e0004 */
[C---:B------:R-:W-:Y:S02]  /*83c0*/  DSETP.LT.XOR P0, PT, R6.reuse, RZ, !P0 ;  /* 0x000000ff0600722a */ /* 0x040fe40004701800 */
[----:B------:R-:W-:Y:S01]  /*83d0*/  DADD R6, R6, R22 ;  /* 0x0000000006067229 */ /* 0x000fe20000000016 */
[----:B------:R-:W-:Y:S02]  /*83e0*/  IMAD.U32 R18, RZ, RZ, UR4 ;  /* 0x00000004ff127e24 */ /* 0x000fe4000f8e00ff */
[----:B------:R-:W-:Y:S01]  /*83f0*/  IMAD.U32 R19, RZ, RZ, UR5 ;  /* 0x00000005ff137e24 */ /* 0x000fe2000f8e00ff */
[----:B------:R-:W-:-:S06]  /*8400*/  DSETP.NEU.AND P0, PT, R22, RZ, P0 ;  /* 0x000000ff1600722a */ /* 0x000fcc000070d000 */
[----:B------:R-:W-:Y:S01]  /*8410*/  FSEL R20, R6, R22, P0 ;  /* 0x0000001606147208 */ /* 0x000fe20000000000 */
[----:B------:R-:W-:Y:S01]  /*8420*/  IMAD.MOV.U32 R6, RZ, RZ, R29 ;  /* 0x000000ffff067224 */ /* 0x000fe200078e001d */
[----:B------:R-:W-:Y:S01]  /*8430*/  FSEL R21, R7, R23, P0 ;  /* 0x0000001707157208 */ /* 0x000fe20000000000 */
[----:B------:R-:W-:Y:S02]  /*8440*/  IMAD.MOV.U32 R7, RZ, RZ, R0 ;  /* 0x000000ffff077224 */ /* 0x000fe400078e0000 */
[----:B0-----:R-:W-:-:S04]  /*8450*/  IMAD.WIDE R18, R5, 0x10, R18 ;  /* 0x0000001005127825 */ /* 0x001fc800078e0212 */
[----:B------:R-:W-:Y:S01]  /*8460*/  IMAD.MOV.U32 R5, RZ, RZ, R3 ;  /* 0x000000ffff057224 */ /* 0x000fe200078e0003 */
[----:B------:R-:W-:Y:S04]  /*8470*/  STG.E.128 desc[UR10][R18.64+0x800], R12 ;  /* 0x0008000c12007986 */ /* 0x000fe8000c101d0a */
[----:B------:R0:W-:Y:S04]  /*8480*/  STG.E.128 desc[UR10][R18.64], R4 ;  /* 0x0000000412007986 */ /* 0x0001e8000c101d0a */
[----:B------:R-:W-:Y:S01]  /*8490*/  STG.E.128 desc[UR10][R18.64+0x1000], R8 ;  /* 0x0010000812007986 */ /* 0x000fe2000c101d0a */
[----:B0-----:R-:W-:-:S02]  /*84a0*/  IMAD.MOV.U32 R4, RZ, RZ, R16 ;  /* 0x000000ffff047224 */ /* 0x001fc400078e0010 */
[----:B------:R-:W-:Y:S02]  /*84b0*/  IMAD.MOV.U32 R5, RZ, RZ, R17 ;  /* 0x000000ffff057224 */ /* 0x000fe400078e0011 */
[----:B------:R-:W-:Y:S02]  /*84c0*/  IMAD.MOV.U32 R6, RZ, RZ, R20 ;  /* 0x000000ffff067224 */ /* 0x000fe400078e0014 */
[----:B------:R-:W-:-:S05]  /*84d0*/  IMAD.MOV.U32 R7, RZ, RZ, R21 ;  /* 0x000000ffff077224 */ /* 0x000fca00078e0015 */
[----:B------:R-:W-:Y:S01]  /*84e0*/  STG.E.128 desc[UR10][R18.64+0x1800], R4 ;  /* 0x0018000412007986 */ /* 0x000fe2000c101d0a */
[----:B------:R-:W-:Y:S05]  /*84f0*/  EXIT ;  /* 0x000000000000794d */ /* 0x000fea0003800000 */
.L_x_41125:
        /* <DEDUP_REMOVED lines=14> */
[----:B------:R-:W-:-:S02]  /*85e0*/  @!P6 VIADD R32, R32, 0x80 ;  /* 0x000000802020e836 */ /* 0x000fc40000000000 */
[----:B0-----:R-:W-:-:S03]  /*85f0*/  @!P5 IMAD.WIDE.U32 R16, R19, 0x8, R4 ;  /* 0x000000081310d825 */ /* 0x001fc600078e0004 */
[C---:B------:R-:W-:Y:S02]  /*8600*/  ISETP.GE.AND P0, PT, R32.reuse, UR4, PT ;  /* 0x0000000420007c0c */ /* 0x040fe4000bf06270 */
[----:B------:R-:W0:Y:S01]  /*8610*/  @!P6 LDC.64 R20, c[0x0][0x228] ;  /* 0x00008a00ff14eb82 */ /* 0x000e220000000a00 */
[----:B------:R-:W-:Y:S01]  /*8620*/  CS2R R4, SRZ ;  /* 0x0000000000047805 */ /* 0x000fe2000001ff00 */
[----:B------:R3:W5:Y:S09]  /*8630*/  @!P5 LDG.E.64 R2, desc[UR10][R16.64] ;  /* 0x0000000a1002d981 */ /* 0x000772000c1e1b00 */
[C---:B------:R-:W-:Y:S01]  /*8640*/  @!P0 VIADD R15, R32.reuse, UR8 ;  /* 0x00000008200f8c36 */ /* 0x040fe20008000000 */
[----:B------:R-:W4:Y:S01]  /*8650*/  @!P0 LDC.64 R42, c[0x0][0x220] ;  /* 0x00008800ff2a8b82 */ /* 0x000f220000000a00 */
[----:B------:R-:W-:-:S05]  /*8660*/  @!P0 VIADD R32, R32, 0x80 ;  /* 0x0000008020208836 */ /* 0x000fca0000000000 */
[C---:B------:R-:W-:Y:S02]  /*8670*/  ISETP.GE.AND P2, PT, R32.reuse, UR4, PT ;  /* 0x0000000420007c0c */ /* 0x040fe4000bf46270 */
[----:B------:R-:W0:Y:S11]  /*8680*/  @!P0 LDC.64 R40, c[0x0][0x228] ;  /* 0x00008a00ff288b82 */ /* 0x000e360000000a00 */
        /* <DEDUP_REMOVED lines=8> */
[----:B------:R-:W-:Y:S01]  /*8710*/  ISETP.GE.AND P4, PT, R32, UR4, PT ;  /* 0x0000000420007c0c */ /* 0x000fe2000bf86270 */
[----:B-1----:R-:W-:-:S05]  /*8720*/  @!P5 IMAD.WIDE.U32 R18, R19, 0x8, R6 ;  /* 0x000000081312d825 */ /* 0x002fca00078e0006 */
[----:B------:R-:W5:Y:S07]  /*8730*/  @!P5 LDG.E.64 R4, desc[UR10][R18.64] ;  /* 0x0000000a1204d981 */ /* 0x000f6e000c1e1b00 */
[C---:B------:R-:W-:Y:S02]  /*8740*/  @!P4 VIADD R37, R32.reuse, UR8 ;  /* 0x000000082025cc36 */ /* 0x040fe40008000000 */
[----:B--2---:R-:W-:Y:S01]  /*8750*/  @!P6 IMAD.WIDE.U32 R24, R29, 0x8, R8 ;  /* 0x000000081d18e825 */ /* 0x004fe200078e0008 */
[----:B---3--:R-:W-:Y:S01]  /*8760*/  CS2R R16, SRZ ;  /* 0x0000000000107805 */ /* 0x008fe2000001ff00 */
[----:B------:R-:W1:Y:S02]  /*8770*/  @!P4 LDC.64 R22, c[0x0][0x220] ;  /* 0x00008800ff16cb82 */ /* 0x000e640000000a00 */
[----:B------:R-:W-:-:S05]  /*8780*/  @!P4 VIADD R32, R32, 0x80 ;  /* 0x000000802020c836 */ /* 0x000fca0000000000 */
[----:B------:R-:W-:Y:S01]  /*8790*/  ISETP.GE.AND P5, PT, R32, UR4, PT ;  /* 0x0000000420007c0c */ /* 0x000fe2000bfa6270 */
[----:B----4-:R-:W-:Y:S01]  /*87a0*/  @!P0 IMAD.WIDE.U32 R42, R15, 0x8, R42 ;  /* 0x000000080f2a8825 */ /* 0x010fe200078e002a */
[----:B------:R-:W-:-:S03]  /*87b0*/  CS2R R6, SRZ ;  /* 0x0000000000067805 */ /* 0x000fc6000001ff00 */
[----:B0-----:R-:W-:Y:S01]  /*87c0*/  @!P0 IMAD.WIDE.U32 R40, R15, 0x8, R40 ;  /* 0x000000080f288825 */ /* 0x001fe200078e0028 */
[----:B------:R-:W-:Y:S02]  /*87d0*/  CS2R R14, SRZ ;  /* 0x00000000000e7805 */ /* 0x000fe4000001ff00 */
[----:B------:R-:W-:Y:S01]  /*87e0*/  CS2R R8, SRZ ;  /* 0x0000000000087805 */ /* 0x000fe2000001ff00 */
[----:B------:R0:W5:Y:S01]  /*87f0*/  @!P6 LDG.E.64 R6, desc[UR10][R24.64] ;  /* 0x0000000a1806e981 */ /* 0x000162000c1e1b00 */
[----:B------:R-:W-:Y:S01]  /*8800*/  @!P6 IMAD.WIDE.U32 R28, R29, 0x8, R20 ;  /* 0x000000081d1ce825 */ /* 0x000fe200078e0014 */
[----:B------:R-:W2:Y:S03]  /*8810*/  @!P4 LDC.64 R34, c[0x0][0x228] ;  /* 0x00008a00ff22cb82 */ /* 0x000ea60000000a00 */
[C---:B------:R-:W-:Y:S01]  /*8820*/  @!P2 IMAD.WIDE.U32 R44, R13.reuse, 0x8, R44 ;  /* 0x000000080d2ca825 */ /* 0x040fe200078e002c */
[----:B------:R-:W5:Y:S04]  /*8830*/  @!P6 LDG.E.64 R8, desc[UR10][R28.64] ;  /* 0x0000000a1c08e981 */ /* 0x000f68000c1e1b00 */
[----:B------:R-:W3:Y:S01]  /*8840*/  @!P3 LDC.64 R20, c[0x0][0x228] ;  /* 0x00008a00ff14bb82 */ /* 0x000ee20000000a00 */
[----:B------:R-:W-:Y:S01]  /*8850*/  @!P2 IMAD.WIDE.U32 R30, R13, 0x8, R10 ;  /* 0x000000080d1ea825 */ /* 0x000fe200078e000a */
[----:B------:R4:W5:Y:S04]  /*8860*/  @!P2 LDG.E.64 R14, desc[UR10][R44.64] ;  /* 0x0000000a2c0ea981 */ /* 0x000968000c1e1b00 */
[----:B------:R1:W5:Y:S02]  /*8870*/  @!P2 LDG.E.64 R16, desc[UR10][R30.64] ;  /* 0x0000000a1e10a981 */ /* 0x000364000c1e1b00 */
[----:B0-----:R-:W0:Y:S01]  /*8880*/  @!P5 LDC.64 R24, c[0x0][0x220] ;  /* 0x00008800ff18db82 */ /* 0x001e220000000a00 */
[----:B----4-:R-:W-:-:S07]  /*8890*/  @!P3 IMAD.WIDE.U32 R44, R39, 0x8, R26 ;  /* 0x00000008272cb825 */ /* 0x010fce00078e001a */
[----:B------:R-:W4:Y:S08]  /*88a0*/  @!P5 LDC.64 R26, c[0x0][0x228] ;  /* 0x00008a00ff1adb82 */ /* 0x000f300000000a00 */
[----:B------:R-:W2:Y:S08]  /*88b0*/  @!P1 LDC.64 R28, c[0x0][0x220] ;  /* 0x00008800ff1c9b82 */ /* 0x000eb00000000a00 */
[----:B-1----:R-:W1:Y:S01]  /*88c0*/  @!P1 LDC.64 R30, c[0x0][0x228] ;  /* 0x00008a00ff1e9b82 */ /* 0x002e620000000a00 */
[----:B------:R-:W-:-:S02]  /*88d0*/  CS2R R10, SRZ ;  /* 0x00000000000a7805 */ /* 0x000fc4000001ff00 */
[----:B------:R-:W-:Y:S01]  /*88e0*/  CS2R R18, SRZ ;  /* 0x0000000000127805 */ /* 0x000fe2000001ff00 */
[----:B---3--:R-:W-:Y:S01]  /*88f0*/  @!P3 IMAD.WIDE.U32 R38, R39, 0x8, R20 ;  /* 0x000000082726b825 */ /* 0x008fe200078e0014 */
[----:B------:R-:W-:Y:S02]  /*8900*/  CS2R R12, SRZ ;  /* 0x00000000000c7805 */ /* 0x000fe4000001ff00 */
[----:B------:R-:W-:Y:S01]  /*8910*/  CS2R R20, SRZ ;  /* 0x0000000000147805 */ /* 0x000fe2000001ff00 */
[----:B------:R3:W5:Y:S04]  /*8920*/  @!P0 LDG.E.64 R10, desc[UR10][R42.64] ;  /* 0x0000000a2a0a8981 */ /* 0x000768000c1e1b00 */
[----:B------:R0:W5:Y:S04]  /*8930*/  @!P3 LDG.E.64 R18, desc[UR10][R44.64] ;  /* 0x0000000a2c12b981 */ /* 0x000168000c1e1b00 */
[----:B------:R2:W5:Y:S01]  /*8940*/  @!P0 LDG.E.64 R12, desc[UR10][R40.64] ;  /* 0x0000000a280c8981 */ /* 0x000562000c1e1b00 */
[----:B---3--:R-:W-:-:S03]  /*8950*/  @!P5 VIADD R43, R32, UR8 ;  /* 0x00000008202bdc36 */ /* 0x008fc60008000000 */
[----:B------:R3:W5:Y:S01]  /*8960*/  @!P3 LDG.E.64 R20, desc[UR10][R38.64] ;  /* 0x0000000a2614b981 */ /* 0x000762000c1e1b00 */
[----:B0-----:R-:W-:Y:S01]  /*8970*/  @!P5 IMAD.WIDE.U32 R44, R43, 0x8, R24 ;  /* 0x000000082b2cd825 */ /* 0x001fe200078e0018 */
[----:B------:R-:W-:-:S03]  /*8980*/  CS2R R24, SRZ ;  /* 0x0000000000187805 */ /* 0x000fc6000001ff00 */
[----:B----4-:R-:W-:-:S04]  /*8990*/  @!P5 IMAD.WIDE.U32 R26, R43, 0x8, R26 ;  /* 0x000000082b1ad825 */ /* 0x010fc800078e001a */
[----:B--2---:R-:W-:Y:S01]  /*89a0*/  @!P1 IMAD.WIDE.U32 R42, R33, 0x8, R28 ;  /* 0x00000008212a9825 */ /* 0x004fe200078e001c */
[----:B------:R-:W-:Y:S01]  /*89b0*/  CS2R R28, SRZ ;  /* 0x00000000001c7805 */ /* 0x000fe2000001ff00 */
[----:B------:R0:W5:Y:S02]  /*89c0*/  @!P5 LDG.E.64 R24, desc[UR10][R26.64] ;  /* 0x0000000a1a18d981 */ /* 0x000164000c1e1b00 */
[----:B------:R-:W-:Y:S01]  /*89d0*/  @!P4 IMAD.WIDE.U32 R40, R37, 0x8, R22 ;  /* 0x000000082528c825 */ /* 0x000fe200078e0016 */
[----:B------:R-:W-:-:S03]  /*89e0*/  CS2R R22, SRZ ;  /* 0x0000000000167805 */ /* 0x000fc6000001ff00 */
[----:B---3--:R-:W-:Y:S01]  /*89f0*/  @!P4 IMAD.WIDE.U32 R38, R37, 0x8, R34 ;  /* 0x000000082526c825 */ /* 0x008fe200078e0022 */
[----:B------:R-:W-:Y:S02]  /*8a00*/  CS2R R36, SRZ ;  /* 0x0000000000247805 */ /* 0x000fe4000001ff00 */
[----:B------:R-:W-:Y:S01]  /*8a10*/  CS2R R34, SRZ ;  /* 0x0000000000227805 */ /* 0x000fe2000001ff00 */
[----:B------:R0:W5:Y:S01]  /*8a20*/  @!P4 LDG.E.64 R22, desc[UR10][R40.64] ;  /* 0x0000000a2816c981 */ /* 0x000162000c1e1b00 */
[----:B-1----:R-:W-:Y:S01]  /*8a30*/  @!P1 IMAD.WIDE.U32 R32, R33, 0x8, R30 ;  /* 0x0000000821209825 */ /* 0x002fe200078e001e */
[----:B------:R-:W-:Y:S02]  /*8a40*/  CS2R R30, SRZ ;  /* 0x00000000001e7805 */ /* 0x000fe4000001ff00 */
[----:B------:R0:W5:Y:S04]  /*8a50*/  @!P4 LDG.E.64 R36, desc[UR10][R38.64] ;  /* 0x0000000a2624c981 */ /* 0x000168000c1e1b00 */
[----:B------:R0:W5:Y:S04]  /*8a60*/  @!P5 LDG.E.64 R34, desc[UR10][R44.64] ;  /* 0x0000000a2c22d981 */ /* 0x000168000c1e1b00 */
[----:B------:R0:W5:Y:S04]  /*8a70*/  @!P1 LDG.E.64 R30, desc[UR10][R42.64] ;  /* 0x0000000a2a1e9981 */ /* 0x000168000c1e1b00 */
[----:B------:R0:W5:Y:S01]  /*8a80*/  @!P1 LDG.E.64 R28, desc[UR10][R32.64] ;  /* 0x0000000a201c9981 */ /* 0x000162000c1e1b00 */
[----:B------:R-:W-:Y:S04]  /*8a90*/  BSSY B1, `(.L_x_41255) ;  /* 0x0000106000017945 */ /* 0x000fe80003800000 */
[----:B------:R-:W-:Y:S05]  /*8aa0*/  @P1 BRA `(.L_x_41256) ;  /* 0x0000001000101947 */ /* 0x000fea0003800000 */
[----:B0----5:R-:W-:Y:S01]  /*8ab0*/  LOP3.LUT R27, R29, 0x7fffffff, RZ, 0xc0, !PT ;  /* 0x7fffffff1d1b7812 */ /* 0x021fe200078ec0ff */
        /* <DEDUP_REMOVED lines=37> */
.L_x_41263:
        /* <DEDUP_REMOVED lines=12> */
.L_x_41262:
[----:B------:R-:W-:Y:S02]  /*8dd0*/  IMAD.MOV.U32 R38, RZ, RZ, R43 ;  /* 0x000000ffff267224 */ /* 0x000fe400078e002b */
[----:B------:R-:W-:-:S07]  /*8de0*/  IMAD.MOV.U32 R43, RZ, RZ, R44 ;  /* 0x000000ffff2b7224 */ /* 0x000fce00078e002c */
.L_x_41261:
[----:B------:R-:W-:Y:S05]  /*8df0*/  BSYNC B2 ;  /* 0x0000000000027941 */ /* 0x000fea0003800000 */
.L_x_41260:
        /* <DEDUP_REMOVED lines=13> */
.L_x_41269:
        /* <DEDUP_REMOVED lines=33> */
.L_x_41268:
[----:B------:R-:W-:Y:S02]  /*90e0*/  IMAD.MOV.U32 R38, RZ, RZ, R43 ;  /* 0x000000ffff267224 */ /* 0x000fe400078e002b */
[----:B------:R-:W-:-:S07]  /*90f0*/  IMAD.MOV.U32 R43, RZ, RZ, R44 ;  /* 0x000000ffff2b7224 */ /* 0x000fce00078e002c */
.L_x_41267:
[----:B------:R-:W-:Y:S05]  /*9100*/  BSYNC B3 ;  /* 0x0000000000037941 */ /* 0x000fea0003800000 */
.L_x_41266:
[----:B------:R-:W-:-:S13]  /*9110*/  ISETP.GE.U32.AND P0, PT, R41, 0xc, PT ;  /* 0x0000000c2900780c */ /* 0x000fda0003f06070 */
[----:B------:R-:W-:Y:S05]  /*9120*/  @!P0 BRA `(.L_x_41265) ;  /* 0x0000000400d88947 */ /* 0x000fea0003800000 */
[----:B------:R-:W-:Y:S01]  /*9130*/  BSSY B3, `(.L_x_41265) ;  /* 0x0000075000037945 */ /* 0x000fe20003800000 */
[----:B------:R-:W-:-:S07]  /*9140*/  VIADD R42, R42, 0x10 ;  /* 0x000000102a2a7836 */ /* 0x000fce0000000000 */
.L_x_41270:
        /* <DEDUP_REMOVED lines=116> */
.L_x_41265:
[----:B------:R-:W-:Y:S05]  /*9890*/  BSYNC B2 ;  /* 0x0000000000027941 */ /* 0x000fea0003800000 */
.L_x_41264:
        /* <DEDUP_REMOVED lines=19> */
.L_x_41272:
[----:B------:R-:W-:Y:S05]  /*99d0*/  BSYNC B2 ;  /* 0x0000000000027941 */ /* 0x000fea0003800000 */
.L_x_41271:
[----:B------:R-:W-:Y:S02]  /*99e0*/  IMAD.MOV.U32 R33, RZ, RZ, R41 ;  /* 0x000000ffff217224 */ /* 0x000fe400078e0029 */
[----:B------:R-:W-:-:S03]  /*99f0*/  IMAD.MOV.U32 R32, RZ, RZ, R40 ;  /* 0x000000ffff207224 */ /* 0x000fc600078e0028 */
[----:B------:R-:W-:Y:S01]  /*9a00*/  LOP3.LUT R33, R33, 0x80000000, R31, 0xb8, !PT ;  /* 0x8000000021217812 */ /* 0x000fe200078eb81f */
[----:B------:R-:W-:Y:S06]  /*9a10*/  BRA `(.L_x_41259) ;  /* 0x0000000000187947 */ /* 0x000fec0003800000 */
.L_x_41258:
[----:B------:R-:W-:-:S06]  /*9a20*/  DSETP.GTU.AND P0, PT, R26, +INF , PT ;  /* 0x7ff000001a00742a */ /* 0x000fcc0003f0c000 */
[----:B------:R-:W-:-:S14]  /*9a30*/  DSETP.LE.AND P0, PT, R38, +INF , !P0 ;  /* 0x7ff000002600742a */ /* 0x000fdc0004703000 */
[----:B------:R-:W-:Y:S02]  /*9a40*/  @P0 DSETP.NEU.AND P2, PT, R38, +INF , PT ;  /* 0x7ff000002600042a */ /* 0x000fe40003f4d000 */
[----:B------:R-:W-:-:S06]  /*9a50*/  @!P0 DADD R32, R28, R30 ;  /* 0x000000001c208229 */ /* 0x000fcc000000001e */
[----:B------:R-:W-:Y:S02]  /*9a60*/  @P0 FSEL R32, R30, RZ, P2 ;  /* 0x000000ff1e200208 */ /* 0x000fe40001000000 */
[----:B------:R-:W-:-:S07]  /*9a70*/  @P0 FSEL R33, R31, -QNAN , P2 ;  /* 0xfff800001f210808 */ /* 0x000fce0001000000 */
.L_x_41259:
[----:B------:R-:W-:Y:S05]  /*9a80*/  BSYNC B0 ;  /* 0x0000000000007941 */ /* 0x000fea0003800000 */
.L_x_41257:
[----:B------:R-:W-:-:S06]  /*9a90*/  DSETP.GEU.AND P0, PT, R32, RZ, PT ;  /* 0x000000ff2000722a */ /* 0x000fcc0003f0e000 */
[----:B------:R-:W-:Y:S02]  /*9aa0*/  DSETP.LT.XOR P0, PT, R28, RZ, !P0 ;  /* 0x000000ff1c00722a */ /* 0x000fe40004701800 */
[----:B------:R-:W-:-:S04]  /*9ab0*/  DADD R28, R32, R28 ;  /* 0x00000000201c7229 */ /* 0x000fc8000000001c */
[----:B------:R-:W-:-:S06]  /*9ac0*/  DSETP.NEU.AND P0, PT, R32, RZ, P0 ;  /* 0x000000ff2000722a */ /* 0x000fcc000070d000 */
[----:B------:R-:W-:Y:S02]  /*9ad0*/  FSEL R26, R28, R32, P0 ;  /* 0x000000201c1a7208 */ /* 0x000fe40000000000 */
[----:B------:R-:W-:-:S07]  /*9ae0*/  FSEL R27, R29, R33, P0 ;  /* 0x000000211d1b7208 */ /* 0x000fce0000000000 */
.L_x_41256:
[----:B------:R-:W-:Y:S05]  /*9af0*/  BSYNC B1 ;  /* 0x0000000000017941 */ /* 0x000fea0003800000 */
.L_x_41255:
[----:B0-----:R-:W-:Y:S01]  /*9b00*/  VIADD R33, R0, 0x80 ;  /* 0x0000008000217836 */ /* 0x001fe20000000000 */
        /* <DEDUP_REMOVED lines=41> */
.L_x_41281:
        /* <DEDUP_REMOVED lines=12> */
.L_x_41280:
[----:B------:R-:W-:Y:S02]  /*9e60*/  IMAD.MOV.U32 R38, RZ, RZ, R42 ;  /* 0x000000ffff267224 */ /* 0x000fe400078e002a */
[----:B------:R-:W-:-:S07]  /*9e70*/  IMAD.MOV.U32 R42, RZ, RZ, R43 ;  /* 0x000000ffff2a7224 */ /* 0x000fce00078e002b */
.L_x_41279:
[----:B------:R-:W-:Y:S05]  /*9e80*/  BSYNC B2 ;  /* 0x0000000000027941 */ /* 0x000fea0003800000 */
.L_x_41278:
        /* <DEDUP_REMOVED lines=13> */
.L_x_41287:
        /* <DEDUP_REMOVED lines=33> */
.L_x_41286:
[----:B------:R-:W-:Y:S02]  /*a170*/  IMAD.MOV.U32 R38, RZ, RZ, R42 ;  /* 0x000000ffff267224 */ /* 0x000fe400078e002a */
[----:B------:R-:W-:-:S07]  /*a180*/  IMAD.MOV.U32 R42, RZ, RZ, R43 ;  /* 0x000000ffff2a7224 */ /* 0x000fce00078e002b */
.L_x_41285:
[----:B------:R-:W-:Y:S05]  /*a190*/  BSYNC B3 ;  /* 0x0000000000037941 */ /* 0x000fea0003800000 */
.L_x_41284:
[----:B------:R-:W-:-:S13]  /*a1a0*/  ISETP.GE.U32.AND P0, PT, R41, 0xc, PT ;  /* 0x0000000c2900780c */ /* 0x000fda0003f06070 */
[----:B------:R-:W-:Y:S05]  /*a1b0*/  @!P0 BRA `(.L_x_41283) ;  /* 0x0000000400d88947 */ /* 0x000fea0003800000 */
[----:B------:R-:W-:Y:S01]  /*a1c0*/  BSSY B3, `(.L_x_41283) ;  /* 0x0000075000037945 */ /* 0x000fe20003800000 */
[----:B------:R-:W-:-:S07]  /*a1d0*/  VIADD R40, R40, 0x10 ;  /* 0x0000001028287836 */ /* 0x000fce0000000000 */
.L_x_41288:
        /* <DEDUP_REMOVED lines=116> */
.L_x_41283:
[----:B------:R-:W-:Y:S05]  /*a920*/  BSYNC B2 ;  /* 0x0000000000027941 */ /* 0x000fea0003800000 */
.L_x_41282:
        /* <DEDUP_REMOVED lines=20> */
.L_x_41290:
[----:B------:R-:W-:Y:S05]  /*aa70*/  BSYNC B2 ;  /* 0x0000000000027941 */ /* 0x000fea0003800000 */
.L_x_41289:
[----:B------:R-:W-:Y:S02]  /*aa80*/  IMAD.MOV.U32 R39, RZ, RZ, R41 ;  /* 0x000000ffff277224 */ /* 0x000fe400078e0029 */
[----:B------:R-:W-:-:S03]  /*aa90*/  IMAD.MOV.U32 R38, RZ, RZ, R30 ;  /* 0x000000ffff267224 */ /* 0x000fc600078e001e */
[----:B------:R-:W-:Y:S01]  /*aaa0*/  LOP3.LUT R39, R39, 0x80000000, R3, 0xb8, !PT ;  /* 0x8000000027277812 */ /* 0x000fe200078eb803 */
[----:B------:R-:W-:Y:S06]  /*aab0*/  BRA `(.L_x_41277) ;  /* 0x0000000000187947 */ /* 0x000fec0003800000 */
.L_x_41276:
[----:B------:R-:W-:-:S06]  /*aac0*/  DSETP.GTU.AND P0, PT, R28, +INF , PT ;  /* 0x7ff000001c00742a */ /* 0x000fcc0003f0c000 */
[----:B------:R-:W-:-:S14]  /*aad0*/  DSETP.LE.AND P0, PT, R30, +INF , !P0 ;  /* 0x7ff000001e00742a */ /* 0x000fdc0004703000 */
[----:B------:R-:W-:Y:S02]  /*aae0*/  @P0 DSETP.NEU.AND P2, PT, R30, +INF , PT ;  /* 0x7ff000001e00042a */ /* 0x000fe40003f4d000 */
[----:B------:R-:W-:-:S06]  /*aaf0*/  @!P0 DADD R38, R4, R2 ;  /* 0x0000000004268229 */ /* 0x000fcc0000000002 */
[----:B------:R-:W-:Y:S02]  /*ab00*/  @P0 FSEL R38, R2, RZ, P2 ;  /* 0x000000ff02260208 */ /* 0x000fe40001000000 */
[----:B------:R-:W-:-:S07]  /*ab10*/  @P0 FSEL R39, R3, -QNAN , P2 ;  /* 0xfff8000003270808 */ /* 0x000fce0001000000 */
.L_x_41277:
[----:B------:R-:W-:Y:S05]  /*ab20*/  BSYNC B0 ;  /* 0x0000000000007941 */ /* 0x000fea0003800000 */
.L_x_41275:
[----:B------:R-:W-:-:S06]  /*ab30*/  DSETP.GEU.AND P0, PT, R38, RZ, PT ;  /* 0x000000ff2600722a */ /* 0x000fcc0003f0e000 */
[----:B------:R-:W-:Y:S02]  /*ab40*/  DSETP.LT.XOR P0, PT, R4, RZ, !P0 ;  /* 0x000000ff0400722a */ /* 0x000fe40004701800 */
[----:B------:R-:W-:-:S04]  /*ab50*/  DADD R4, R38, R4 ;  /* 0x0000000026047229 */ /* 0x000fc80000000004 */
[----:B------:R-:W-:-:S06]  /*ab60*/  DSETP.NEU.AND P0, PT, R38, RZ, P0 ;  /* 0x000000ff2600722a */ /* 0x000fcc000070d000 */
[----:B------:R-:W-:Y:S02]  /*ab70*/  FSEL R2, R4, R38, P0 ;  /* 0x0000002604027208 */ /* 0x000fe40000000000 */
[----:B------:R-:W-:-:S07]  /*ab80*/  FSEL R3, R5, R39, P0 ;  /* 0x0000002705037208 */ /* 0x000fce0000000000 */
.L_x_41274:
[----:B------:R-:W-:Y:S05]  /*ab90*/  BSYNC B1 ;  /* 0x0000000000017941 */ /* 0x000fea0003800000 */
.L_x_41273:
        /* <DEDUP_REMOVED lines=42> */
.L_x_41299:
        /* <DEDUP_REMOVED lines=12> */
.L_x_41298:
[----:B------:R-:W-:Y:S02]  /*af00*/  IMAD.MOV.U32 R32, RZ, RZ, R40 ;  /* 0x000000ffff207224 */ /* 0x000fe400078e0028 */
[----:B------:R-:W-:-:S07]  /*af10*/  IMAD.MOV.U32 R40, RZ, RZ, R41 ;  /* 0x000000ffff287224 */ /* 0x000fce00078e0029 */
.L_x_41297:
[----:B------:R-:W-:Y:S05]  /*af20*/  BSYNC B2 ;  /* 0x0000000000027941 */ /* 0x000fea0003800000 */
.L_x_41296:
        /* <DEDUP_REMOVED lines=13> */
.L_x_41305:
        /* <DEDUP_REMOVED lines=33> */
.L_x_41304:
[----:B------:R-:W-:Y:S02]  /*b210*/  IMAD.MOV.U32 R32, RZ, RZ, R40 ;  /* 0x000000ffff207224 */ /* 0x000fe400078e0028 */
[----:B------:R-:W-:-:S07]  /*b220*/  IMAD.MOV.U32 R40, RZ, RZ, R41 ;  /* 0x000000ffff287224 */ /* 0x000fce00078e0029 */
.L_x_41303:
[----:B------:R-:W-:Y:S05]  /*b230*/  BSYNC B3 ;  /* 0x0000000000037941 */ /* 0x000fea0003800000 */
.L_x_41302:
[----:B------:R-:W-:-:S13]  /*b240*/  ISETP.GE.U32.AND P0, PT, R39, 0xc, PT ;  /* 0x0000000c2700780c */ /* 0x000fda0003f06070 */
[----:B------:R-:W-:Y:S05]  /*b250*/  @!P0 BRA `(.L_x_41301) ;  /* 0x0000000400d88947 */ /* 0x000fea0003800000 */
[----:B------:R-:W-:Y:S01]  /*b260*/  BSSY B3, `(.L_x_41301) ;  /* 0x0000075000037945 */ /* 0x000fe20003800000 */
[----:B------:R-:W-:-:S07]  /*b270*/  VIADD R38, R38, 0x10 ;  /* 0x0000001026267836 */ /* 0x000fce0000000000 */
.L_x_41306:
        /* <DEDUP_REMOVED lines=116> */
.L_x_41301:
[----:B------:R-:W-:Y:S05]  /*b9c0*/  BSYNC B2 ;  /* 0x0000000000027941 */ /* 0x000fea0003800000 */
.L_x_41300:
        /* <DEDUP_REMOVED lines=21> */
.L_x_41308:
[----:B------:R-:W-:Y:S05]  /*bb20*/  BSYNC B2 ;  /* 0x0000000000027941 */ /* 0x000fea0003800000 */
.L_x_41307:
[----:B------:R-:W-:Y:S01]  /*bb30*/  IMAD.MOV.U32 R30, RZ, RZ, R28 ;  /* 0x000000ffff1e7224 */ /* 0x000fe200078e001c */
[----:B------:R-:W-:Y:S01]  /*bb40*/  LOP3.LUT R31, R31, 0x80000000, R7, 0xb8, !PT ;  /* 0x800000001f1f7812 */ /* 0x000fe200078eb807 */
[----:B------:R-:W-:Y:S06]  /*bb50*/  BRA `(.L_x_41295) ;  /* 0x0000000000187947 */ /* 0x000fec0003800000 */
.L_x_41294:
[----:B------:R-:W-:-:S06]  /*bb60*/  DSETP.GTU.AND P0, PT, R4, +INF , PT ;  /* 0x7ff000000400742a */ /* 0x000fcc0003f0c000 */
[----:B------:R-:W-:-:S14]  /*bb70*/  DSETP.LE.AND P0, PT, R28, +INF , !P0 ;  /* 0x7ff000001c00742a */ /* 0x000fdc0004703000 */
[----:B------:R-:W-:Y:S02]  /*bb80*/  @P0 DSETP.NEU.AND P2, PT, R28, +INF , PT ;  /* 0x7ff000001c00042a */ /* 0x000fe40003f4d000 */
[----:B------:R-:W-:-:S06]  /*bb90*/  @!P0 DADD R30, R8, R6 ;  /* 0x00000000081e8229 */ /* 0x000fcc0000000006 */
[----:B------:R-:W-:Y:S02]  /*bba0*/  @P0 FSEL R30, R6, RZ, P2 ;  /* 0x000000ff061e0208 */ /* 0x000fe40001000000 */
[----:B------:R-:W-:-:S07]  /*bbb0*/  @P0 FSEL R31, R7, -QNAN , P2 ;  /* 0xfff80000071f0808 */ /* 0x000fce0001000000 */
.L_x_41295:
[----:B------:R-:W-:Y:S05]  /*bbc0*/  BSYNC B0 ;  /* 0x0000000000007941 */ /* 0x000fea0003800000 */
.L_x_41293:
[----:B------:R-:W-:-:S06]  /*bbd0*/  DSETP.GEU.AND P0, PT, R30, RZ, PT ;  /* 0x000000ff1e00722a */ /* 0x000fcc0003f0e000 */
[----:B------:R-:W-:Y:S02]  /*bbe0*/  DSETP.LT.XOR P0, PT, R8, RZ, !P0 ;  /* 0x000000ff0800722a */ /* 0x000fe40004701800 */
[----:B------:R-:W-:-:S04]  /*bbf0*/  DADD R8, R30, R8 ;  /* 0x000000001e087229 */ /* 0x000fc80000000008 */
[----:B------:R-:W-:-:S06]  /*bc00*/  DSETP.NEU.AND P0, PT, R30, RZ, P0 ;  /* 0x000000ff1e00722a */ /* 0x000fcc000070d000 */
[----:B------:R-:W-:Y:S02]  /*bc10*/  FSEL R4, R8, R30, P0 ;  /* 0x0000001e08047208 */ /* 0x000fe40000000000 */
[----:B------:R-:W-:-:S07]  /*bc20*/  FSEL R5, R9, R31, P0 ;  /* 0x0000001f09057208 */ /* 0x000fce0000000000 */
.L_x_41292:
[----:B------:R-:W-:Y:S05]  /*bc30*/  BSYNC B1 ;  /* 0x0000000000017941 */ /* 0x000fea0003800000 */
.L_x_41291:
        /* <DEDUP_REMOVED lines=41> */
.L_x_41317:
        /* <DEDUP_REMOVED lines=12> */
.L_x_41316:
[----:B------:R-:W-:-:S07]  /*bf90*/  IMAD.MOV.U32 R32, RZ, RZ, R38 ;  /* 0x000000ffff207224 */ /* 0x000fce00078e0026 */
.L_x_41315:
[----:B------:R-:W-:Y:S05]  /*bfa0*/  BSYNC B2 ;  /* 0x0000000000027941 */ /* 0x000fea0003800000 */
.L_x_41314:
        /* <DEDUP_REMOVED lines=13> */
.L_x_41323:
        /* <DEDUP_REMOVED lines=33> */
.L_x_41322:
[----:B------:R-:W-:-:S07]  /*c290*/  IMAD.MOV.U32 R32, RZ, RZ, R38 ;  /* 0x000000ffff207224 */ /* 0x000fce00078e0026 */
.L_x_41321:
[----:B------:R-:W-:Y:S05]  /*c2a0*/  BSYNC B3 ;  /* 0x0000000000037941 */ /* 0x000fea0003800000 */
.L_x_41320:
[----:B------:R-:W-:-:S13]  /*c2b0*/  ISETP.GE.U32.AND P0, PT, R31, 0xc, PT ;  /* 0x0000000c1f00780c */ /* 0x000fda0003f06070 */
[----:B------:R-:W-:Y:S05]  /*c2c0*/  @!P0 BRA `(.L_x_41319) ;  /* 0x0000000400dc8947 */ /* 0x000fea0003800000 */
[----:B------:R-:W-:Y:S01]  /*c2d0*/  BSSY B3, `(.L_x_41324) ;  /* 0x0000075000037945 */ /* 0x000fe20003800000 */
[----:B------:R-:W-:-:S07]  /*c2e0*/  VIADD R29, R29, 0x10 ;  /* 0x000000101d1d7836 */ /* 0x000fce0000000000 */
.L_x_41325:
        /* <DEDUP_REMOVED lines=116> */
.L_x_41324:
[----:B------:R-:W-:-:S07]  /*ca30*/  IMAD.MOV.U32 R39, RZ, RZ, R31 ;  /* 0x000000ffff277224 */ /* 0x000fce00078e001f */
.L_x_41319:
[----:B------:R-:W-:Y:S05]  /*ca40*/  BSYNC B2 ;  /* 0x0000000000027941 */ /* 0x000fea0003800000 */
.L_x_41318:
        /* <DEDUP_REMOVED lines=21> */
.L_x_41327:
[----:B------:R-:W-:Y:S05]  /*cba0*/  BSYNC B2 ;  /* 0x0000000000027941 */ /* 0x000fea0003800000 */
.L_x_41326:
[----:B------:R-:W-:Y:S02]  /*cbb0*/  IMAD.MOV.U32 R29, RZ, RZ, R31 ;  /* 0x000000ffff1d7224 */ /* 0x000fe400078e001f */
[----:B------:R-:W-:-:S03]  /*cbc0*/  IMAD.MOV.U32 R28, RZ, RZ, R8 ;  /* 0x000000ffff1c7224 */ /* 0x000fc600078e0008 */
[----:B------:R-:W-:Y:S01]  /*cbd0*/  LOP3.LUT R29, R29, 0x80000000, R11, 0xb8, !PT ;  /* 0x800000001d1d7812 */ /* 0x000fe200078eb80b */
[----:B------:R-:W-:Y:S06]  /*cbe0*/  BRA `(.L_x_41313) ;  /* 0x0000000000187947 */ /* 0x000fec0003800000 */
.L_x_41312:
[----:B------:R-:W-:-:S06]  /*cbf0*/  DSETP.GTU.AND P0, PT, R6, +INF , PT ;  /* 0x7ff000000600742a */ /* 0x000fcc0003f0c000 */
[----:B------:R-:W-:-:S14]  /*cc00*/  DSETP.LE.AND P0, PT, R8, +INF , !P0 ;  /* 0x7ff000000800742a */ /* 0x000fdc0004703000 */
[----:B------:R-:W-:Y:S02]  /*cc10*/  @P0 DSETP.NEU.AND P2, PT, R8, +INF , PT ;  /* 0x7ff000000800042a */ /* 0x000fe40003f4d000 */
[----:B------:R-:W-:-:S06]  /*cc20*/  @!P0 DADD R28, R12, R10 ;  /* 0x000000000c1c8229 */ /* 0x000fcc000000000a */
[----:B------:R-:W-:Y:S02]  /*cc30*/  @P0 FSEL R28, R10, RZ, P2 ;  /* 0x000000ff0a1c0208 */ /* 0x000fe40001000000 */
[----:B------:R-:W-:-:S07]  /*cc40*/  @P0 FSEL R29, R11, -QNAN , P2 ;  /* 0xfff800000b1d0808 */ /* 0x000fce0001000000 */
.L_x_41313:
[----:B------:R-:W-:Y:S05]  /*cc50*/  BSYNC B0 ;  /* 0x0000000000007941 */ /* 0x000fea0003800000 */
.L_x_41311:
[----:B------:R-:W-:-:S06]  /*cc60*/  DSETP.GEU.AND P0, PT, R28, RZ, PT ;  /* 0x000000ff1c00722a */ /* 0x000fcc0003f0e000 */
[----:B------:R-:W-:Y:S02]  /*cc70*/  DSETP.LT.XOR P0, PT, R12, RZ, !P0 ;  /* 0x000000ff0c00722a */ /* 0x000fe40004701800 */
[----:B------:R-:W-:-:S04]  /*cc80*/  DADD R12, R28, R12 ;  /* 0x000000001c0c7229 */ /* 0x000fc8000000000c */
[----:B------:R-:W-:-:S06]  /*cc90*/  DSETP.NEU.AND P0, PT, R28, RZ, P0 ;  /* 0x000000ff1c00722a */ /* 0x000fcc000070d000 */
[----:B------:R-:W-:Y:S02]  /*cca0*/  FSEL R6, R12, R28, P0 ;  /* 0x0000001c0c067208 */ /* 0x000fe40000000000 */
[----:B------:R-:W-:-:S07]  /*ccb0*/  FSEL R7, R13, R29, P0 ;  /* 0x0000001d0d077208 */ /* 0x000fce0000000000 */
.L_x_41310:
[----:B------:R-:W-:Y:S05]  /*ccc0*/  BSYNC B1 ;  /* 0x0000000000017941 */ /* 0x000fea0003800000 */
.L_x_41309:
        /* <DEDUP_REMOVED lines=31> */
[----:B------:R-:W-:-:S05]  /*cec0*/  VIADDMNMX R28, R12, R13, 0xffffffff, !PT ;  /* 0xffffffff0c1c7446 */ /* 0x000fca000780010d */
[----:B------:R-:W-:Y:S01]  /*ced0*/  IMAD.IADD R31, R28, 0x1, R29 ;  /* 0x000000011c1f7824 */ /* 0x000fe200078e021d */
[----:B------:R-:W-:-:S04]  /*cee0*/  LOP3.LUT R28, R11, 0xfffff, RZ, 0xc0, !PT ;  /* 0x000fffff0b1c7812 */ /* 0x000fc800078ec0ff */
[----:B------:R-:W-:-:S04]  /*cef0*/  IADD3 R13, R31, 0x2, -R12 ;  /* 0x000000021f0d7810 */ /* 0x000fc80007ffe80c */
[----:B------:R-:W-:Y:S01]  /*cf00*/  LOP3.LUT P0, R11, R13, 0x3, RZ, 0xc0, !PT ;  /* 0x000000030d0b7812 */ /* 0x000fe2000780c0ff */
[----:B------:R-:W-:Y:S01]  /*cf10*/  IMAD.MOV.U32 R13, RZ, RZ, R10 ;  /* 0x000000ffff0d7224 */ /* 0x000fe200078e000a */
[----:B------:R-:W-:Y:S01]  /*cf20*/  LOP3.LUT R10, R28, 0x100000, RZ, 0xfc, !PT ;  /* 0x001000001c0a7812 */ /* 0x000fe200078efcff */
[----:B------:R-:W-:Y:S01]  /*cf30*/  IMAD.IADD R28, R29, 0x1, -R12 ;  /* 0x000000011d1c7824 */ /* 0x000fe200078e0a0c */
[----:B------:R-:W-:-:S09]  /*cf40*/  LOP3.LUT R29, R30, 0x100000, RZ, 0xfc, !PT ;  /* 0x001000001e1d7812 */ /* 0x000fd200078efcff */
[----:B------:R-:W-:Y:S05]  /*cf50*/  @!P0 BRA `(.L_x_41334) ;  /* 0x0000000000388947 */ /* 0x000fea0003800000 */
[----:B------:R-:W-:Y:S01]  /*cf60*/  BSSY B3, `(.L_x_41335) ;  /* 0x000000c000037945 */ /* 0x000fe20003800000 */
.L_x_41336:
        /* <DEDUP_REMOVED lines=12> */
.L_x_41335:
[----:B------:R-:W-:-:S07]  /*d030*/  IMAD.MOV.U32 R11, RZ, RZ, R30 ;  /* 0x000000ffff0b7224 */ /* 0x000fce00078e001e */
.L_x_41334:
[----:B------:R-:W-:Y:S05]  /*d040*/  BSYNC B2 ;  /* 0x0000000000027941 */ /* 0x000fea0003800000 */
.L_x_41333:
        /* <DEDUP_REMOVED lines=13> */
.L_x_41342:
        /* <DEDUP_REMOVED lines=33> */
.L_x_41341:
[----:B------:R-:W-:-:S07]  /*d330*/  IMAD.MOV.U32 R11, RZ, RZ, R31 ;  /* 0x000000ffff0b7224 */ /* 0x000fce00078e001f */
.L_x_41340:
[----:B------:R-:W-:Y:S05]  /*d340*/  BSYNC B3 ;  /* 0x0000000000037941 */ /* 0x000fea0003800000 */
.L_x_41339:
[----:B------:R-:W-:-:S13]  /*d350*/  ISETP.GE.U32.AND P0, PT, R30, 0xc, PT ;  /* 0x0000000c1e00780c */ /* 0x000fda0003f06070 */
[----:B------:R-:W-:Y:S05]  /*d360*/  @!P0 BRA `(.L_x_41338) ;  /* 0x0000000400e08947 */ /* 0x000fea0003800000 */
[----:B------:R-:W-:Y:S01]  /*d370*/  BSSY B3, `(.L_x_41343) ;  /* 0x0000075000037945 */ /* 0x000fe20003800000 */
[----:B------:R-:W-:-:S07]  /*d380*/  VIADD R11, R28, 0x10 ;  /* 0x000000101c0b7836 */ /* 0x000fce0000000000 */
.L_x_41344:
        /* <DEDUP_REMOVED lines=116> */
.L_x_41343:
[----:B------:R-:W-:Y:S02]  /*dad0*/  IMAD.MOV.U32 R11, RZ, RZ, R28 ;  /* 0x000000ffff0b7224 */ /* 0x000fe400078e001c */
[----:B------:R-:W-:-:S07]  /*dae0*/  IMAD.MOV.U32 R32, RZ, RZ, R31 ;  /* 0x000000ffff207224 */ /* 0x000fce00078e001f */
.L_x_41338:
[----:B------:R-:W-:Y:S05]  /*daf0*/  BSYNC B2 ;  /* 0x0000000000027941 */ /* 0x000fea0003800000 */
.L_x_41337:
        /* <DEDUP_REMOVED lines=21> */
.L_x_41346:
[----:B------:R-:W-:Y:S05]  /*dc50*/  BSYNC B2 ;  /* 0x0000000000027941 */ /* 0x000fea0003800000 */
.L_x_41345:
[----:B------:R-:W-:Y:S02]  /*dc60*/  IMAD.MOV.U32 R13, RZ, RZ, R29 ;  /* 0x000000ffff0d7224 */ /* 0x000fe400078e001d */
[----:B------:R-:W-:-:S03]  /*dc70*/  IMAD.MOV.U32 R12, RZ, RZ, R10 ;  /* 0x000000ffff0c7224 */ /* 0x000fc600078e000a */
[----:B------:R-:W-:Y:S01]  /*dc80*/  LOP3.LUT R13, R13, 0x80000000, R15, 0xb8, !PT ;  /* 0x800000000d0d7812 */ /* 0x000fe200078eb80f */
[----:B------:R-:W-:Y:S06]  /*dc90*/  BRA `(.L_x_41332) ;  /* 0x0000000000187947 */ /* 0x000fec0003800000 */
.L_x_41331:
[----:B------:R-:W-:-:S06]  /*dca0*/  DSETP.GTU.AND P0, PT, R8, +INF , PT ;  /* 0x7ff000000800742a */ /* 0x000fcc0003f0c000 */
[----:B------:R-:W-:-:S14]  /*dcb0*/  DSETP.LE.AND P0, PT, R10, +INF , !P0 ;  /* 0x7ff000000a00742a */ /* 0x000fdc0004703000 */
[----:B------:R-:W-:Y:S02]  /*dcc0*/  @P0 DSETP.NEU.AND P2, PT, R10, +INF , PT ;  /* 0x7ff000000a00042a */ /* 0x000fe40003f4d000 */
[----:B------:R-:W-:-:S06]  /*dcd0*/  @!P0 DADD R12, R16, R14 ;  /* 0x00000000100c8229 */ /* 0x000fcc000000000e */
[----:B------:R-:W-:Y:S02]  /*dce0*/  @P0 FSEL R12, R14, RZ, P2 ;  /* 0x000000ff0e0c0208 */ /* 0x000fe40001000000 */
[----:B------:R-:W-:-:S07]  /*dcf0*/  @P0 FSEL R13, R15, -QNAN , P2 ;  /* 0xfff800000f0d0808 */ /* 0x000fce0001000000 */
.L_x_41332:
[----:B------:R-:W-:Y:S05]  /*dd00*/  BSYNC B0 ;  /* 0x0000000000007941 */ /* 0x000fea0003800000 */
.L_x_41330:
[----:B------:R-:W-:-:S06]  /*dd10*/  DSETP.GEU.AND P0, PT, R12, RZ, PT ;  /* 0x000000ff0c00722a */ /* 0x000fcc0003f0e000 */
[----:B------:R-:W-:Y:S02]  /*dd20*/  DSETP.LT.XOR P0, PT, R16, RZ, !P0 ;  /* 0x000000ff1000722a */ /* 0x000fe40004701800 */
[----:B------:R-:W-:-:S04]  /*dd30*/  DADD R16, R12, R16 ;  /* 0x000000000c107229 */ /* 0x000fc80000000010 */
[----:B------:R-:W-:-:S06]  /*dd40*/  DSETP.NEU.AND P0, PT, R12, RZ, P0 ;  /* 0x000000ff0c00722a */ /* 0x000fcc000070d000 */
[----:B------:R-:W-:Y:S02]  /*dd50*/  FSEL R8, R16, R12, P0 ;  /* 0x0000000c10087208 */ /* 0x000fe40000000000 */
[----:B------:R-:W-:-:S07]  /*dd60*/  FSEL R9, R17, R13, P0 ;  /* 0x0000000d11097208 */ /* 0x000fce0000000000 */
.L_x_41329:
[----:B------:R-:W-:Y:S05]  /*dd70*/  BSYNC B1 ;  /* 0x0000000000017941 */ /* 0x000fea0003800000 */
.L_x_41328:
        /* <DEDUP_REMOVED lines=42> */
.L_x_41355:
        /* <DEDUP_REMOVED lines=12> */
.L_x_41354:
[----:B------:R-:W-:-:S07]  /*e0e0*/  IMAD.MOV.U32 R13, RZ, RZ, R28 ;  /* 0x000000ffff0d7224 */ /* 0x000fce00078e001c */
.L_x_41353:
[----:B------:R-:W-:Y:S05]  /*e0f0*/  BSYNC B2 ;  /* 0x0000000000027941 */ /* 0x000fea0003800000 */
.L_x_41352:
        /* <DEDUP_REMOVED lines=13> */
.L_x_41361:
        /* <DEDUP_REMOVED lines=33> */
.L_x_41360:
[----:B------:R-:W-:-:S07]  /*e3e0*/  IMAD.MOV.U32 R13, RZ, RZ, R29 ;  /* 0x000000ffff0d7224 */ /* 0x000fce00078e001d */
.L_x_41359:
[----:B------:R-:W-:Y:S05]  /*e3f0*/  BSYNC B3 ;  /* 0x0000000000037941 */ /* 0x000fea0003800000 */
.L_x_41358:
[----:B------:R-:W-:-:S13]  /*e400*/  ISETP.GE.U32.AND P0, PT, R28, 0xc, PT ;  /* 0x0000000c1c00780c */ /* 0x000fda0003f06070 */
[----:B------:R-:W-:Y:S05]  /*e410*/  @!P0 BRA `(.L_x_41357) ;  /* 0x0000000400e08947 */ /* 0x000fea0003800000 */
[----:B------:R-:W-:Y:S01]  /*e420*/  BSSY B3, `(.L_x_41362) ;  /* 0x0000075000037945 */ /* 0x000fe20003800000 */
[----:B------:R-:W-:-:S07]  /*e430*/  VIADD R13, R16, 0x10 ;  /* 0x00000010100d7836 */ /* 0x000fce0000000000 */
.L_x_41363:
        /* <DEDUP_REMOVED lines=116> */
.L_x_41362:
[----:B------:R-:W-:Y:S02]  /*eb80*/  IMAD.MOV.U32 R13, RZ, RZ, R16 ;  /* 0x000000ffff0d7224 */ /* 0x000fe400078e0010 */
[----:B------:R-:W-:-:S07]  /*eb90*/  IMAD.MOV.U32 R30, RZ, RZ, R29 ;  /* 0x000000ffff1e7224 */ /* 0x000fce00078e001d */
.L_x_41357:
[----:B------:R-:W-:Y:S05]  /*eba0*/  BSYNC B2 ;  /* 0x0000000000027941 */ /* 0x000fea0003800000 */
.L_x_41356:
        /* <DEDUP_REMOVED lines=21> */
.L_x_41365:
[----:B------:R-:W-:Y:S05]  /*ed00*/  BSYNC B2 ;  /* 0x0000000000027941 */ /* 0x000fea0003800000 */
.L_x_41364:
[----:B------:R-:W-:Y:S02]  /*ed10*/  IMAD.MOV.U32 R15, RZ, RZ, R17 ;  /* 0x000000ffff0f7224 */ /* 0x000fe400078e0011 */
[----:B------:R-:W-:-:S03]  /*ed20*/  IMAD.MOV.U32 R14, RZ, RZ, R12 ;  /* 0x000000ffff0e7224 */ /* 0x000fc600078e000c */
[----:B------:R-:W-:Y:S01]  /*ed30*/  LOP3.LUT R15, R15, 0x80000000, R19, 0xb8, !PT ;  /* 0x800000000f0f7812 */ /* 0x000fe200078eb813 */
[----:B------:R-:W-:Y:S06]  /*ed40*/  BRA `(.L_x_41351) ;  /* 0x0000000000187947 */ /* 0x000fec0003800000 */
.L_x_41350:
[----:B------:R-:W-:-:S06]  /*ed50*/  DSETP.GTU.AND P0, PT, R10, +INF , PT ;  /* 0x7ff000000a00742a */ /* 0x000fcc0003f0c000 */
[----:B------:R-:W-:-:S14]  /*ed60*/  DSETP.LE.AND P0, PT, R12, +INF , !P0 ;  /* 0x7ff000000c00742a */ /* 0x000fdc0004703000 */
[----:B------:R-:W-:Y:S02]  /*ed70*/  @P0 DSETP.NEU.AND P2, PT, R12, +INF , PT ;  /* 0x7ff000000c00042a */ /* 0x000fe40003f4d000 */
[----:B------:R-:W-:-:S06]  /*ed80*/  @!P0 DADD R14, R20, R18 ;  /* 0x00000000140e8229 */ /* 0x000fcc0000000012 */
[----:B------:R-:W-:Y:S02]  /*ed90*/  @P0 FSEL R14, R18, RZ, P2 ;  /* 0x000000ff120e0208 */ /* 0x000fe40001000000 */
[----:B------:R-:W-:-:S07]  /*eda0*/  @P0 FSEL R15, R19, -QNAN , P2 ;  /* 0xfff80000130f0808 */ /* 0x000fce0001000000 */
.L_x_41351:
[----:B------:R-:W-:Y:S05]  /*edb0*/  BSYNC B0 ;  /* 0x0000000000007941 */ /* 0x000fea0003800000 */
.L_x_41349:
[----:B------:R-:W-:-:S06]  /*edc0*/  DSETP.GEU.AND P0, PT, R14, RZ, PT ;  /* 0x000000ff0e00722a */ /* 0x000fcc0003f0e000 */
[----:B------:R-:W-:Y:S02]  /*edd0*/  DSETP.LT.XOR P0, PT, R20, RZ, !P0 ;  /* 0x000000ff1400722a */ /* 0x000fe40004701800 */
[----:B------:R-:W-:-:S04]  /*ede0*/  DADD R20, R14, R20 ;  /* 0x000000000e147229 */ /* 0x000fc80000000014 */
[----:B------:R-:W-:-:S06]  /*edf0*/  DSETP.NEU.AND P0, PT, R14, RZ, P0 ;  /* 0x000000ff0e00722a */ /* 0x000fcc000070d000 */
[----:B------:R-:W-:Y:S02]  /*ee00*/  FSEL R10, R20, R14, P0 ;  /* 0x0000000e140a7208 */ /* 0x000fe40000000000 */
[----:B------:R-:W-:-:S07]  /*ee10*/  FSEL R11, R21, R15, P0 ;  /* 0x0000000f150b7208 */ /* 0x000fce0000000000 */
.L_x_41348:
[----:B------:R-:W-:Y:S05]  /*ee20*/  BSYNC B1 ;  /* 0x0000000000017941 */ /* 0x000fea0003800000 */
.L_x_41347:
        /* <DEDUP_REMOVED lines=42> */
.L_x_41373:
        /* <DEDUP_REMOVED lines=12> */
.L_x_41372:
[----:B------:R-:W-:Y:S05]  /*f190*/  BSYNC B2 ;  /* 0x0000000000027941 */ /* 0x000fea0003800000 */
.L_x_41371:
        /* <DEDUP_REMOVED lines=13> */
.L_x_41379:
        /* <DEDUP_REMOVED lines=33> */
.L_x_41378:
[----:B------:R-:W-:-:S07]  /*f480*/  IMAD.MOV.U32 R15, RZ, RZ, R20 ;  /* 0x000000ffff0f7224 */ /* 0x000fce00078e0014 */
.L_x_41377:
[----:B------:R-:W-:Y:S05]  /*f490*/  BSYNC B3 ;  /* 0x0000000000037941 */ /* 0x000fea0003800000 */
.L_x_41376:
[----:B------:R-:W-:-:S13]  /*f4a0*/  ISETP.GE.U32.AND P0, PT, R18, 0xc, PT ;  /* 0x0000000c1200780c */ /* 0x000fda0003f06070 */
[----:B------:R-:W-:Y:S05]  /*f4b0*/  @!P0 BRA `(.L_x_41375) ;  /* 0x0000000400e08947 */ /* 0x000fea0003800000 */
[----:B------:R-:W-:Y:S01]  /*f4c0*/  BSSY B3, `(.L_x_41380) ;  /* 0x0000075000037945 */ /* 0x000fe20003800000 */
[----:B------:R-:W-:-:S07]  /*f4d0*/  VIADD R15, R17, 0x10 ;  /* 0x00000010110f7836 */ /* 0x000fce0000000000 */
.L_x_41381:
        /* <DEDUP_REMOVED lines=116> */
.L_x_41380:
[----:B------:R-:W-:Y:S02]  /*fc20*/  IMAD.MOV.U32 R15, RZ, RZ, R17 ;  /* 0x000000ffff0f7224 */ /* 0x000fe400078e0011 */
[----:B------:R-:W-:-:S07]  /*fc30*/  IMAD.MOV.U32 R29, RZ, RZ, R18 ;  /* 0x000000ffff1d7224 */ /* 0x000fce00078e0012 */
.L_x_41375:
[----:B------:R-:W-:Y:S05]  /*fc40*/  BSYNC B2 ;  /* 0x0000000000027941 */ /* 0x000fea0003800000 */
.L_x_41374:
        /* <DEDUP_REMOVED lines=21> */
.L_x_41383:
[----:B------:R-:W-:Y:S05]  /*fda0*/  BSYNC B2 ;  /* 0x0000000000027941 */ /* 0x000fea0003800000 */
.L_x_41382:
[----:B------:R-:W-:Y:S02]  /*fdb0*/  IMAD.MOV.U32 R15, RZ, RZ, R19 ;  /* 0x000000ffff0f7224 */ /* 0x000fe400078e0013 */
[----:B------:R-:W-:-:S03]  /*fdc0*/  IMAD.MOV.U32 R14, RZ, RZ, R16 ;  /* 0x000000ffff0e7224 */ /* 0x000fc600078e0010 */
[----:B------:R-:W-:Y:S01]  /*fdd0*/  LOP3.LUT R15, R15, 0x80000000, R23, 0xb8, !PT ;  /* 0x800000000f0f7812 */ /* 0x000fe200078eb817 */
[----:B------:R-:W-:Y:S06]  /*fde0*/  BRA `(.L_x_41370) ;  /* 0x0000000000187947 */ /* 0x000fec0003800000 */
.L_x_41369:
[----:B------:R-:W-:-:S06]  /*fdf0*/  DSETP.GTU.AND P0, PT, R12, +INF , PT ;  /* 0x7ff000000c00742a */ /* 0x000fcc0003f0c000 */
[----:B------:R-:W-:-:S14]  /*fe00*/  DSETP.LE.AND P0, PT, R16, +INF , !P0 ;  /* 0x7ff000001000742a */ /* 0x000fdc0004703000 */
[----:B------:R-:W-:Y:S02]  /*fe10*/  @P0 DSETP.NEU.AND P2, PT, R16, +INF , PT ;  /* 0x7ff000001000042a */ /* 0x000fe40003f4d000 */
[----:B------:R-:W-:-:S06]  /*fe20*/  @!P0 DADD R14, R36, R22 ;  /* 0x00000000240e8229 */ /* 0x000fcc0000000016 */
[----:B------:R-:W-:Y:S02]  /*fe30*/  @P0 FSEL R14, R22, RZ, P2 ;  /* 0x000000ff160e0208 */ /* 0x000fe40001000000 */
[----:B------:R-:W-:-:S07]  /*fe40*/  @P0 FSEL R15, R23, -QNAN , P2 ;  /* 0xfff80000170f0808 */ /* 0x000fce0001000000 */
.L_x_41370:
[----:B------:R-:W-:Y:S05]  /*fe50*/  BSYNC B0 ;  /* 0x0000000000007941 */ /* 0x000fea0003800000 */
.L_x_41368:
[----:B------:R-:W-:-:S06]  /*fe60*/  DSETP.GEU.AND P0, PT, R14, RZ, PT ;  /* 0x000000ff0e00722a */ /* 0x000fcc0003f0e000 */
[----:B------:R-:W-:Y:S02]  /*fe70*/  DSETP.LT.XOR P0, PT, R36, RZ, !P0 ;  /* 0x000000ff2400722a */ /* 0x000fe40004701800 */
[----:B------:R-:W-:-:S04]  /*fe80*/  DADD R36, R14, R36 ;  /* 0x000000000e247229 */ /* 0x000fc80000000024 */
[----:B------:R-:W-:-:S06]  /*fe90*/  DSETP.NEU.AND P0, PT, R14, RZ, P0 ;  /* 0x000000ff0e00722a */ /* 0x000fcc000070d000 */
[----:B------:R-:W-:Y:S02]  /*fea0*/  FSEL R14, R36, R14, P0 ;  /* 0x0000000e240e7208 */ /* 0x000fe40000000000 */
[----:B------:R-:W-:-:S07]  /*feb0*/  FSEL R15, R37, R15, P0 ;  /* 0x0000000f250f7208 */ /* 0x000fce0000000000 */
.L_x_41367:
[----:B------:R-:W-:Y:S05]  /*fec0*/  BSYNC B1 ;  /* 0x0000000000017941 */ /* 0x000fea0003800000 */
.L_x_41366:
        /* <DEDUP_REMOVED lines=42> */
.L_x_41391:
        /* <DEDUP_REMOVED lines=12> */
.L_x_41390:
[----:B------:R-:W-:Y:S05]  /*10230*/  BSYNC B2 ;  /* 0x0000000000027941 */ /* 0x000fea0003800000 */
.L_x_41389:
        /* <DEDUP_REMOVED lines=13> */
.L_x_41397:
        /* <DEDUP_REMOVED lines=33> */
.L_x_41396:
[----:B------:R-:W-:-:S07]  /*10520*/  IMAD.MOV.U32 R19, RZ, RZ, R23 ;  /* 0x000000ffff137224 */ /* 0x000fce00078e0017 */
.L_x_41395:
[----:B------:R-:W-:Y:S05]  /*10530*/  BSYNC B3 ;  /* 0x0000000000037941 */ /* 0x000fea0003800000 */
.L_x_41394:
[----:B------:R-:W-:-:S13]  /*10540*/  ISETP.GE.U32.AND P0, PT, R20, 0xc, PT ;  /* 0x0000000c1400780c */ /* 0x000fda0003f06070 */
[----:B------:R-:W-:Y:S05]  /*10550*/  @!P0 BRA `(.L_x_41393) ;  /* 0x0000000400dc8947 */ /* 0x000fea0003800000 */
[----:B------:R-:W-:Y:S01]  /*10560*/  BSSY B3, `(.L_x_41398) ;  /* 0x0000075000037945 */ /* 0x000fe20003800000 */
[----:B------:R-:W-:-:S07]  /*10570*/  VIADD R18, R18, 0x10 ;  /* 0x0000001012127836 */ /* 0x000fce0000000000 */
.L_x_41399:
        /* <DEDUP_REMOVED lines=116> */
.L_x_41398:
[----:B------:R-:W-:-:S07]  /*10cc0*/  IMAD.MOV.U32 R28, RZ, RZ, R20 ;  /* 0x000000ffff1c7224 */ /* 0x000fce00078e0014 */
.L_x_41393:
[----:B------:R-:W-:Y:S05]  /*10cd0*/  BSYNC B2 ;  /* 0x0000000000027941 */ /* 0x000fea0003800000 */
.L_x_41392:
        /* <DEDUP_REMOVED lines=21> */
.L_x_41401:
[----:B------:R-:W-:Y:S05]  /*10e30*/  BSYNC B2 ;  /* 0x0000000000027941 */ /* 0x000fea0003800000 */
.L_x_41400:
[----:B------:R-:W-:Y:S02]  /*10e40*/  IMAD.MOV.U32 R17, RZ, RZ, R21 ;  /* 0x000000ffff117224 */ /* 0x000fe400078e0015 */
[----:B------:R-:W-:-:S03]  /*10e50*/  IMAD.MOV.U32 R16, RZ, RZ, R18 ;  /* 0x000000ffff107224 */ /* 0x000fc600078e0012 */
[----:B------:R-:W-:Y:S01]  /*10e60*/  LOP3.LUT R17, R17, 0x80000000, R35, 0xb8, !PT ;  /* 0x8000000011117812 */ /* 0x000fe200078eb823 */
[----:B------:R-:W-:Y:S06]  /*10e70*/  BRA `(.L_x_41388) ;  /* 0x0000000000187947 */ /* 0x000fec0003800000 */
.L_x_41387:
[----:B------:R-:W-:-:S06]  /*10e80*/  DSETP.GTU.AND P0, PT, R12, +INF , PT ;  /* 0x7ff000000c00742a */ /* 0x000fcc0003f0c000 */
[----:B------:R-:W-:-:S14]  /*10e90*/  DSETP.LE.AND P0, PT, R18, +INF , !P0 ;  /* 0x7ff000001200742a */ /* 0x000fdc0004703000 */
[----:B------:R-:W-:Y:S02]  /*10ea0*/  @P0 DSETP.NEU.AND P2, PT, R18, +INF , PT ;  /* 0x7ff000001200042a */ /* 0x000fe40003f4d000 */
[----:B------:R-:W-:-:S06]  /*10eb0*/  @!P0 DADD R16, R24, R34 ;  /* 0x0000000018108229 */ /* 0x000fcc0000000022 */
[----:B------:R-:W-:Y:S02]  /*10ec0*/  @P0 FSEL R16, R34, RZ, P2 ;  /* 0x000000ff22100208 */ /* 0x000fe40001000000 */
[----:B------:R-:W-:-:S07]  /*10ed0*/  @P0 FSEL R17, R35, -QNAN , P2 ;  /* 0xfff8000023110808 */ /* 0x000fce0001000000 */
.L_x_41388:
[----:B------:R-:W-:Y:S05]  /*10ee0*/  BSYNC B0 ;  /* 0x0000000000007941 */ /* 0x000fea0003800000 */
.L_x_41386:
[----:B------:R-:W-:-:S06]  /*10ef0*/  DSETP.GEU.AND P0, PT, R16, RZ, PT ;  /* 0x000000ff1000722a */ /* 0x000fcc0003f0e000 */
[----:B------:R-:W-:Y:S02]  /*10f00*/  DSETP.LT.XOR P0, PT, R24, RZ, !P0 ;  /* 0x000000ff1800722a */ /* 0x000fe40004701800 */
[----:B------:R-:W-:-:S04]  /*10f10*/  DADD R24, R16, R24 ;  /* 0x0000000010187229 */ /* 0x000fc80000000018 */
[----:B------:R-:W-:-:S06]  /*10f20*/  DSETP.NEU.AND P0, PT, R16, RZ, P0 ;  /* 0x000000ff1000722a */ /* 0x000fcc000070d000 */
[----:B------:R-:W-:Y:S02]  /*10f30*/  FSEL R12, R24, R16, P0 ;  /* 0x00000010180c7208 */ /* 0x000fe40000000000 */
[----:B------:R-:W-:-:S07]  /*10f40*/  FSEL R13, R25, R17, P0 ;  /* 0x00000011190d7208 */ /* 0x000fce0000000000 */
.L_x_41385:
[----:B------:R-:W-:Y:S05]  /*10f50*/  BSYNC B1 ;  /* 0x0000000000017941 */ /* 0x000fea0003800000 */
.L_x_41384:
        /* <DEDUP_REMOVED lines=21> */
.L_x_41404:
[----:B------:R-:W-:-:S13]  /*110b0*/  ISETP.GE.AND P0, PT, R0, UR4, PT ;  /* 0x0000000400007c0c */ /* 0x000fda000bf06270 */
[----:B------:R-:W-:Y:S05]  /*110c0*/  @P0 BRA `(.L_x_41406) ;  /* 0x0000000000300947 */ /* 0x000fea0003800000 */
[----:B-1----:R-:W1:Y:S01]  /*110d0*/  LDC.64 R2, c[0x0][0x218] ;  /* 0x00008600ff027b82 */ /* 0x002e620000000a00 */
[C---:B------:R-:W-:Y:S02]  /*110e0*/  VIADD R5, R0.reuse, UR8 ;  /* 0x0000000800057c36 */ /* 0x040fe40008000000 */
[----:B------:R-:W-:Y:S02]  /*110f0*/  VIADD R0, R0, 0x80 ;  /* 0x0000008000007836 */ /* 0x000fe40000000000 */
[----:B-1----:R-:W-:-:S05]  /*11100*/  IMAD.WIDE.U32 R2, R5, 0x8, R2 ;  /* 0x0000000805027825 */ /* 0x002fca00078e0002 */
[----:B------:R1:W-:Y:S02]  /*11110*/  STG.E.64 desc[UR10][R2.64], R6 ;  /* 0x0000000602007986 */ /* 0x0003e4000c101b0a */
.L_x_41405:
[----:B------:R-:W-:-:S13]  /*11120*/  ISETP.GE.AND P0, PT, R0, UR4, PT ;  /* 0x0000000400007c0c */ /* 0x000fda000bf06270 */
[----:B------:R-:W-:Y:S05]  /*11130*/  @P0 BRA `(.L_x_41407) ;  /* 0x0000000000340947 */ /* 0x000fea0003800000 */
[----:B01----:R-:W0:Y:S01]  /*11140*/  LDC.64 R2, c[0x0][0x218] ;  /* 0x00008600ff027b82 */ /* 0x003e220000000a00 */
[C---:B------:R-:W-:Y:S02]  /*11150*/  VIADD R5, R0.reuse, UR8 ;  /* 0x0000000800057c36 */ /* 0x040fe40008000000 */
[----:B------:R-:W-:Y:S02]  /*11160*/  VIADD R0, R0, 0x80 ;  /* 0x0000008000007836 */ /* 0x000fe40000000000 */
[----:B0-----:R-:W-:-:S05]  /*11170*/  IMAD.WIDE.U32 R2, R5, 0x8, R2 ;  /* 0x0000000805027825 */ /* 0x001fca00078e0002 */
[----:B------:R2:W-:Y:S02]  /*11180*/  STG.E.64 desc[UR10][R2.64], R8 ;  /* 0x0000000802007986 */ /* 0x0005e4000c101b0a */
.L_x_41406:
[----:B------:R-:W-:-:S13]  /*11190*/  ISETP.GE.AND P0, PT, R0, UR4, PT ;  /* 0x0000000400007c0c */ /* 0x000fda000bf06270 */
[----:B------:R-:W-:Y:S05]  /*111a0*/  @P0 BREAK B1 ;  /* 0x0000000000010942 */ /* 0x000fea0003800000 */
[----:B------:R-:W-:Y:S05]  /*111b0*/  @P0 BRA `(.L_x_41408) ;  /* 0x0000000000300947 */ /* 0x000fea0003800000 */
[----:B-12---:R-:W1:Y:S01]  /*111c0*/  LDC.64 R2, c[0x0][0x218] ;  /* 0x00008600ff027b82 */ /* 0x006e620000000a00 */
[C---:B------:R-:W-:Y:S02]  /*111d0*/  VIADD R5, R0.reuse, UR8 ;  /* 0x0000000800057c36 */ /* 0x040fe40008000000 */
[----:B------:R-:W-:Y:S02]  /*111e0*/  VIADD R0, R0, 0x80 ;  /* 0x0000008000007836 */ /* 0x000fe40000000000 */
[----:B-1----:R-:W-:-:S05]  /*111f0*/  IMAD.WIDE.U32 R2, R5, 0x8, R2 ;  /* 0x0000000805027825 */ /* 0x002fca00078e0002 */
[----:B------:R2:W-:Y:S02]  /*11200*/  STG.E.64 desc[UR10][R2.64], R10 ;  /* 0x0000000a02007986 */ /* 0x0005e4000c101b0a */
.L_x_41407:
[----:B------:R-:W-:Y:S05]  /*11210*/  BSYNC B1 ;  /* 0x0000000000017941 */ /* 0x000fea0003800000 */
.L_x_41403:
[----:B------:R-:W-:-:S13]  /*11220*/  ISETP.GE.AND P0, PT, R0, UR4, PT ;  /* 0x0000000400007c0c */ /* 0x000fda000bf06270 */
[----:B012---:R-:W0:Y:S01]  /*11230*/  @!P0 LDC.64 R2, c[0x0][0x218] ;  /* 0x00008600ff028b82 */ /* 0x007e220000000a00 */
[C---:B------:R-:W-:Y:S02]  /*11240*/  @!P0 VIADD R5, R0.reuse, UR8 ;  /* 0x0000000800058c36 */ /* 0x040fe40008000000 */
[----:B------:R-:W-:Y:S02]  /*11250*/  @!P0 VIADD R0, R0, 0x80 ;  /* 0x0000008000008836 */ /* 0x000fe40000000000 */
[----:B0-----:R-:W-:-:S05]  /*11260*/  @!P0 IMAD.WIDE.U32 R2, R5, 0x8, R2 ;  /* 0x0000000805028825 */ /* 0x001fca00078e0002 */
[----:B------:R3:W-:Y:S02]  /*11270*/  @!P0 STG.E.64 desc[UR10][R2.64], R14 ;  /* 0x0000000e02008986 */ /* 0x0007e4000c101b0a */
.L_x_41408:
[----:B------:R-:W-:Y:S05]  /*11280*/  BSYNC B0 ;  /* 0x0000000000007941 */ /* 0x000fea0003800000 */
.L_x_41402:
[----:B------:R-:W-:Y:S05]  /*11290*/  WARPSYNC.ALL ;  /* 0x0000000000007948 */ /* 0x000fea0003800000 */
[----:B------:R-:W-:-:S13]  /*112a0*/  ISETP.GE.AND P0, PT, R0, UR4, PT ;  /* 0x0000000400007c0c */ /* 0x000fda000bf06270 */
[----:B------:R-:W-:Y:S05]  /*112b0*/  @P0 EXIT ;  /* 0x000000000000094d */ /* 0x000fea0003800000 */
[----:B-123--:R-:W1:Y:S01]  /*112c0*/  LDC.64 R2, c[0x0][0x218] ;  /* 0x00008600ff027b82 */ /* 0x00ee620000000a00 */
[----:B------:R-:W-:-:S04]  /*112d0*/  VIADD R5, R0, UR8 ;  /* 0x0000000800057c36 */ /* 0x000fc80008000000 */
[----:B-1----:R-:W-:-:S05]  /*112e0*/  IMAD.WIDE.U32 R2, R5, 0x8, R2 ;  /* 0x0000000805027825 */ /* 0x002fca00078e0002 */
[----:B------:R-:W-:Y:S01]  /*112f0*/  STG.E.64 desc[UR10][R2.64], R12 ;  /* 0x0000000c02007986 */ /* 0x000fe2000c101b0a */
[----:B------:R-:W-:Y:S05]  /*11300*/  EXIT ;  /* 0x000000000000794d */ /* 0x000fea0003800000 */
.L_x_41409:
        /* <DEDUP_REMOVED lines=15> */
.L_x_57553:


//--------------------- .text._ZN2at6native29vectorized_elementwise_kernelILi4ENS0_13BinaryFunctorIdddZZZNS0_21remainder_kernel_cudaERNS_18TensorIteratorBaseEENKUlvE0_clEvENKUlvE_clEvEUlddE_EESt5arrayIPcLm3EEEEviT0_T1_ --------------------------
	.section	.text._ZN2at6native29vectorized_elementwise_kernelILi4ENS0_13BinaryFunctorIdddZZZNS0_21remainder_kernel_cudaERNS_18TensorIteratorBaseEENKUlvE0_clEvENKUlvE_clEvEUlddE_EESt5arrayIPcLm3EEEEviT0_T1_,"ax",@progbits
	.align	128
        .global         _ZN2at6native29vectorized_elementwise_kernelILi4ENS0_13BinaryFunctorIdddZZZNS0_21remainder_kernel_cudaERNS_18TensorIteratorBaseEENKUlvE0_clEvENKUlvE_clEvEUlddE_EESt5arrayIPcLm3EEEEviT0_T1_
        .type           _ZN2at6native29vectorized_elementwise_kernelILi4ENS0_13BinaryFunctorIdddZZZNS0_21remainder_kernel_cudaERNS_18TensorIteratorBaseEENKUlvE0_clEvENKUlvE_clEvEUlddE_EESt5arrayIPcLm3EEEEviT0_T1_,@function
        .size           _ZN2at6native29vectorized_elementwise_kernelILi4ENS0_13BinaryFunctorIdddZZZNS0_21remainder_kernel_cudaERNS_18TensorIteratorBaseEENKUlvE0_clEvENKUlvE_clEvEUlddE_EESt5arrayIPcLm3EEEEviT0_T1_,(.L_x_57554 - _ZN2at6native29vectorized_elementwise_kernelILi4ENS0_13BinaryFunctorIdddZZZNS0_21remainder_kernel_cudaERNS_18TensorIteratorBaseEENKUlvE0_clEvENKUlvE_clEvEUlddE_EESt5arrayIPcLm3EEEEviT0_T1_)
        .other          _ZN2at6native29vectorized_elementwise_kernelILi4ENS0_13BinaryFunctorIdddZZZNS0_21remainder_kernel_cudaERNS_18TensorIteratorBaseEENKUlvE0_clEvENKUlvE_clEvEUlddE_EESt5arrayIPcLm3EEEEviT0_T1_,@"STO_CUDA_ENTRY STV_DEFAULT"
_ZN2at6native29vectorized_elementwise_kernelILi4ENS0_13BinaryFunctorIdddZZZNS0_21remainder_kernel_cudaERNS_18TensorIteratorBaseEENKUlvE0_clEvENKUlvE_clEvEUlddE_EESt5arrayIPcLm3EEEEviT0_T1_:
.text._ZN2at6native29vectorized_elementwise_kernelILi4ENS0_13BinaryFunctorIdddZZZNS0_21remainder_kernel_cudaERNS_18TensorIteratorBaseEENKUlvE0_clEvENKUlvE_clEvEUlddE_EESt5arrayIPcLm3EEEEviT0_T1_:
        /* <DEDUP_REMOVED lines=68> */
.L_x_41417:
        /* <DEDUP_REMOVED lines=12> */
.L_x_41416:
[----:B------:R-:W-:Y:S02]  /*0500*/  IMAD.MOV.U32 R38, RZ, RZ, R42 ;  /* 0x000000ffff267224 */ /* 0x000fe400078e002a */
[----:B------:R-:W-:-:S07]  /*0510*/  IMAD.MOV.U32 R42, RZ, RZ, R43 ;  /* 0x000000ffff2a7224 */ /* 0x000fce00078e002b */
.L_x_41415:
[----:B------:R-:W-:Y:S05]  /*0520*/  BSYNC B1 ;  /* 0x0000000000017941 */ /* 0x000fea0003800000 */
.L_x_41414:
        /* <DEDUP_REMOVED lines=13> */
.L_x_41423:
        /* <DEDUP_REMOVED lines=33> */
.L_x_41422:
[----:B------:R-:W-:Y:S02]  /*0810*/  IMAD.MOV.U32 R38, RZ, RZ, R42 ;  /* 0x000000ffff267224 */ /* 0x000fe400078e002a */
[----:B------:R-:W-:-:S07]  /*0820*/  IMAD.MOV.U32 R42, RZ, RZ, R43 ;  /* 0x000000ffff2a7224 */ /* 0x000fce00078e002b */
.L_x_41421:
[----:B------:R-:W-:Y:S05]  /*0830*/  BSYNC B2 ;  /* 0x0000000000027941 */ /* 0x000fea0003800000 */
.L_x_41420:
[----:B------:R-:W-:-:S13]  /*0840*/  ISETP.GE.U32.AND P0, PT, R39, 0xc, PT ;  /* 0x0000000c2700780c */ /* 0x000fda0003f06070 */
[----:B------:R-:W-:Y:S05]  /*0850*/  @!P0 BRA `(.L_x_41419) ;  /* 0x0000000400d88947 */ /* 0x000fea0003800000 */
[----:B------:R-:W-:Y:S01]  /*0860*/  BSSY B2, `(.L_x_41419) ;  /* 0x0000075000027945 */ /* 0x000fe20003800000 */
[----:B------:R-:W-:-:S07]  /*0870*/  VIADD R40, R40, 0x10 ;  /* 0x0000001028287836 */ /* 0x000fce0000000000 */
.L_x_41424:
        /* <DEDUP_REMOVED lines=116> */
.L_x_41419:
[----:B------:R-:W-:Y:S05]  /*0fc0*/  BSYNC B1 ;  /* 0x0000000000017941 */ /* 0x000fea0003800000 */
.L_x_41418:
        /* <DEDUP_REMOVED lines=20> */
.L_x_41426:
[----:B------:R-:W-:Y:S05]  /*1110*/  BSYNC B1 ;  /* 0x0000000000017941 */ /* 0x000fea0003800000 */
.L_x_41425:
[----:B------:R-:W-:Y:S02]  /*1120*/  IMAD.MOV.U32 R39, RZ, RZ, R41 ;  /* 0x000000ffff277224 */ /* 0x000fe400078e0029 */
[----:B------:R-:W-:-:S03]  /*1130*/  IMAD.MOV.U32 R38, RZ, RZ, R36 ;  /* 0x000000ffff267224 */ /* 0x000fc600078e0024 */
[----:B------:R-:W-:Y:S01]  /*1140*/  LOP3.LUT R39, R39, 0x80000000, R29, 0xb8, !PT ;  /* 0x8000000027277812 */ /* 0x000fe200078eb81d */
[----:B------:R-:W-:Y:S06]  /*1150*/  BRA `(.L_x_41413) ;  /* 0x0000000000187947 */ /* 0x000fec0003800000 */
.L_x_41412:
[----:B------:R-:W-:-:S06]  /*1160*/  DSETP.GTU.AND P0, PT, R2, +INF , PT ;  /* 0x7ff000000200742a */ /* 0x000fcc0003f0c000 */
[----:B------:R-:W-:-:S14]  /*1170*/  DSETP.LE.AND P0, PT, R36, +INF , !P0 ;  /* 0x7ff000002400742a */ /* 0x000fdc0004703000 */
[----:B------:R-:W-:Y:S02]  /*1180*/  @P0 DSETP.NEU.AND P1, PT, R36, +INF , PT ;  /* 0x7ff000002400042a */ /* 0x000fe40003f2d000 */
[----:B------:R-:W-:-:S06]  /*1190*/  @!P0 DADD R38, R28, R32 ;  /* 0x000000001c268229 */ /* 0x000fcc0000000020 */
[----:B------:R-:W-:Y:S02]  /*11a0*/  @P0 FSEL R38, R28, RZ, P1 ;  /* 0x000000ff1c260208 */ /* 0x000fe40000800000 */
[----:B------:R-:W-:-:S07]  /*11b0*/  @P0 FSEL R39, R29, -QNAN , P1 ;  /* 0xfff800001d270808 */ /* 0x000fce0000800000 */
.L_x_41413:
[----:B------:R-:W-:Y:S05]  /*11c0*/  BSYNC B0 ;  /* 0x0000000000007941 */ /* 0x000fea0003800000 */
.L_x_41411:
        /* <DEDUP_REMOVED lines=45> */
.L_x_41433:
        /* <DEDUP_REMOVED lines=12> */
.L_x_41432:
[----:B------:R-:W-:Y:S02]  /*1560*/  IMAD.MOV.U32 R36, RZ, RZ, R40 ;  /* 0x000000ffff247224 */ /* 0x000fe400078e0028 */
[----:B------:R-:W-:-:S07]  /*1570*/  IMAD.MOV.U32 R40, RZ, RZ, R41 ;  /* 0x000000ffff287224 */ /* 0x000fce00078e0029 */
.L_x_41431:
[----:B------:R-:W-:Y:S05]  /*1580*/  BSYNC B1 ;  /* 0x0000000000017941 */ /* 0x000fea0003800000 */
.L_x_41430:
        /* <DEDUP_REMOVED lines=13> */
.L_x_41439:
        /* <DEDUP_REMOVED lines=33> */
.L_x_41438:
[----:B------:R-:W-:Y:S02]  /*1870*/  IMAD.MOV.U32 R36, RZ, RZ, R40 ;  /* 0x000000ffff247224 */ /* 0x000fe400078e0028 */
[----:B------:R-:W-:-:S07]  /*1880*/  IMAD.MOV.U32 R40, RZ, RZ, R41 ;  /* 0x000000ffff287224 */ /* 0x000fce00078e0029 */
.L_x_41437:
[----:B------:R-:W-:Y:S05]  /*1890*/  BSYNC B2 ;  /* 0x0000000000027941 */ /* 0x000fea0003800000 */
.L_x_41436:
[----:B------:R-:W-:-:S13]  /*18a0*/  ISETP.GE.U32.AND P0, PT, R39, 0xc, PT ;  /* 0x0000000c2700780c */ /* 0x000fda0003f06070 */
[----:B------:R-:W-:Y:S05]  /*18b0*/  @!P0 BRA `(.L_x_41435) ;  /* 0x0000000400d88947 */ /* 0x000fea0003800000 */
[----:B------:R-:W-:Y:S01]  /*18c0*/  BSSY B2, `(.L_x_41435) ;  /* 0x0000075000027945 */ /* 0x000fe20003800000 */
[----:B------:R-:W-:-:S07]  /*18d0*/  VIADD R38, R38, 0x10 ;  /* 0x0000001026267836 */ /* 0x000fce0000000000 */
.L_x_41440:
        /* <DEDUP_REMOVED lines=116> */
.L_x_41435:
[----:B------:R-:W-:Y:S05]  /*2020*/  BSYNC B1 ;  /* 0x0000000000017941 */ /* 0x000fea0003800000 */
.L_x_41434:
        /* <DEDUP_REMOVED lines=20> */
.L_x_41442:
[----:B------:R-:W-:Y:S05]  /*2170*/  BSYNC B1 ;  /* 0x0000000000017941 */ /* 0x000fea0003800000 */
.L_x_41441:
[----:B------:R-:W-:Y:S02]  /*2180*/  IMAD.MOV.U32 R37, RZ, RZ, R39 ;  /* 0x000000ffff257224 */ /* 0x000fe400078e0027 */
[----:B------:R-:W-:-:S03]  /*2190*/  IMAD.MOV.U32 R36, RZ, RZ, R32 ;  /* 0x000000ffff247224 */ /* 0x000fc600078e0020 */
[----:B------:R-:W-:Y:S01]  /*21a0*/  LOP3.LUT R37, R37, 0x80000000, R31, 0xb8, !PT ;  /* 0x8000000025257812 */ /* 0x000fe200078eb81f */
[----:B------:R-:W-:Y:S06]  /*21b0*/  BRA `(.L_x_41429) ;  /* 0x0000000000187947 */ /* 0x000fec0003800000 */
.L_x_41428:
[----:B------:R-:W-:-:S06]  /*21c0*/  DSETP.GTU.AND P0, PT, R28, +INF , PT ;  /* 0x7ff000001c00742a */ /* 0x000fcc0003f0c000 */
[----:B------:R-:W-:-:S14]  /*21d0*/  DSETP.LE.AND P0, PT, R32, +INF , !P0 ;  /* 0x7ff000002000742a */ /* 0x000fdc0004703000 */
[----:B------:R-:W-:Y:S02]  /*21e0*/  @P0 DSETP.NEU.AND P1, PT, R32, +INF , PT ;  /* 0x7ff000002000042a */ /* 0x000fe40003f2d000 */
[----:B------:R-:W-:-:S06]  /*21f0*/  @!P0 DADD R36, R30, R34 ;  /* 0x000000001e248229 */ /* 0x000fcc0000000022 */
[----:B------:R-:W-:Y:S02]  /*2200*/  @P0 FSEL R36, R30, RZ, P1 ;  /* 0x000000ff1e240208 */ /* 0x000fe40000800000 */
[----:B------:R-:W-:-:S07]  /*2210*/  @P0 FSEL R37, R31, -QNAN , P1 ;  /* 0xfff800001f250808 */ /* 0x000fce0000800000 */
.L_x_41429:
[----:B------:R-:W-:Y:S05]  /*2220*/  BSYNC B0 ;  /* 0x0000000000007941 */ /* 0x000fea0003800000 */
.L_x_41427:
        /* <DEDUP_REMOVED lines=43> */
.L_x_41449:
        /* <DEDUP_REMOVED lines=12> */
.L_x_41448:
[----:B------:R-:W-:-:S07]  /*25a0*/  IMAD.MOV.U32 R36, RZ, RZ, R38 ;  /* 0x000000ffff247224 */ /* 0x000fce00078e0026 */
.L_x_41447:
[----:B------:R-:W-:Y:S05]  /*25b0*/  BSYNC B1 ;  /* 0x0000000000017941 */ /* 0x000fea0003800000 */
.L_x_41446:
        /* <DEDUP_REMOVED lines=13> */
.L_x_41455:
        /* <DEDUP_REMOVED lines=33> */
.L_x_41454:
[----:B------:R-:W-:-:S07]  /*28a0*/  IMAD.MOV.U32 R36, RZ, RZ, R38 ;  /* 0x000000ffff247224 */ /* 0x000fce00078e0026 */
.L_x_41453:
[----:B------:R-:W-:Y:S05]  /*28b0*/  BSYNC B2 ;  /* 0x0000000000027941 */ /* 0x000fea0003800000 */
.L_x_41452:
[----:B------:R-:W-:-:S13]  /*28c0*/  ISETP.GE.U32.AND P0, PT, R37, 0xc, PT ;  /* 0x0000000c2500780c */ /* 0x000fda0003f06070 */
[----:B------:R-:W-:Y:S05]  /*28d0*/  @!P0 BRA `(.L_x_41451) ;  /* 0x0000000400dc8947 */ /* 0x000fea0003800000 */
[----:B------:R-:W-:Y:S01]  /*28e0*/  BSSY B2, `(.L_x_41456) ;  /* 0x0000075000027945 */ /* 0x000fe20003800000 */
[----:B------:R-:W-:-:S07]  /*28f0*/  VIADD R35, R35, 0x10 ;  /* 0x0000001023237836 */ /* 0x000fce0000000000 */
.L_x_41457:
        /* <DEDUP_REMOVED lines=116> */
.L_x_41456:
[----:B------:R-:W-:-:S07]  /*3040*/  IMAD.MOV.U32 R39, RZ, RZ, R37 ;  /* 0x000000ffff277224 */ /* 0x000fce00078e0025 */
.L_x_41451:
[----:B------:R-:W-:Y:S05]  /*3050*/  BSYNC B1 ;  /* 0x0000000000017941 */ /* 0x000fea0003800000 */
.L_x_41450:
        /* <DEDUP_REMOVED lines=19> */
.L_x_41459:
[----:B------:R-:W-:Y:S05]  /*3190*/  BSYNC B1 ;  /* 0x0000000000017941 */ /* 0x000fea0003800000 */
.L_x_41458:
[----:B------:R-:W-:Y:S01]  /*31a0*/  LOP3.LUT R35, R35, 0x80000000, R25, 0xb8, !PT ;  /* 0x8000000023237812 */ /* 0x000fe200078eb819 */
[----:B------:R-:W-:Y:S06]  /*31b0*/  BRA `(.L_x_41445) ;  /* 0x0000000000187947 */ /* 0x000fec0003800000 */
.L_x_41444:
[----:B------:R-:W-:-:S06]  /*31c0*/  DSETP.GTU.AND P0, PT, R30, +INF , PT ;  /* 0x7ff000001e00742a */ /* 0x000fcc0003f0c000 */
[----:B------:R-:W-:-:S14]  /*31d0*/  DSETP.LE.AND P0, PT, R32, +INF , !P0 ;  /* 0x7ff000002000742a */ /* 0x000fdc0004703000 */
[----:B------:R-:W-:Y:S02]  /*31e0*/  @P0 DSETP.NEU.AND P1, PT, R32, +INF , PT ;  /* 0x7ff000002000042a */ /* 0x000fe40003f2d000 */
[----:B------:R-:W-:-:S06]  /*31f0*/  @!P0 DADD R34, R24, R12 ;  /* 0x0000000018228229 */ /* 0x000fcc000000000c */
[----:B------:R-:W-:Y:S02]  /*3200*/  @P0 FSEL R34, R24, RZ, P1 ;  /* 0x000000ff18220208 */ /* 0x000fe40000800000 */
[----:B------:R-:W-:-:S07]  /*3210*/  @P0 FSEL R35, R25, -QNAN , P1 ;  /* 0xfff8000019230808 */ /* 0x000fce0000800000 */
.L_x_41445:
[----:B------:R-:W-:Y:S05]  /*3220*/  BSYNC B0 ;  /* 0x0000000000007941 */ /* 0x000fea0003800000 */
.L_x_41443:
        /* <DEDUP_REMOVED lines=44> */
.L_x_41466:
        /* <DEDUP_REMOVED lines=12> */
.L_x_41465:
[----:B------:R-:W-:-:S07]  /*35b0*/  IMAD.MOV.U32 R32, RZ, RZ, R36 ;  /* 0x000000ffff207224 */ /* 0x000fce00078e0024 */
.L_x_41464:
[----:B------:R-:W-:Y:S05]  /*35c0*/  BSYNC B1 ;  /* 0x0000000000017941 */ /* 0x000fea0003800000 */
.L_x_41463:
        /* <DEDUP_REMOVED lines=13> */
.L_x_41472:
        /* <DEDUP_REMOVED lines=33> */
.L_x_41471:
[----:B------:R-:W-:-:S07]  /*38b0*/  IMAD.MOV.U32 R32, RZ, RZ, R36 ;  /* 0x000000ffff207224 */ /* 0x000fce00078e0024 */
.L_x_41470:
[----:B------:R-:W-:Y:S05]  /*38c0*/  BSYNC B2 ;  /* 0x0000000000027941 */ /* 0x000fea0003800000 */
.L_x_41469:
[----:B------:R-:W-:-:S13]  /*38d0*/  ISETP.GE.U32.AND P0, PT, R35, 0xc, PT ;  /* 0x0000000c2300780c */ /* 0x000fda0003f06070 */
[----:B------:R-:W-:Y:S05]  /*38e0*/  @!P0 BRA `(.L_x_41468) ;  /* 0x0000000400e08947 */ /* 0x000fea0003800000 */
[----:B------:R-:W-:Y:S01]  /*38f0*/  BSSY B2, `(.L_x_41473) ;  /* 0x0000075000027945 */ /* 0x000fe20003800000 */
[----:B------:R-:W-:-:S07]  /*3900*/  VIADD R32, R34, 0x10 ;  /* 0x0000001022207836 */ /* 0x000fce0000000000 */
.L_x_41474:
        /* <DEDUP_REMOVED lines=116> */
.L_x_41473:
[----:B------:R-:W-:Y:S02]  /*4050*/  IMAD.MOV.U32 R32, RZ, RZ, R34 ;  /* 0x000000ffff207224 */ /* 0x000fe400078e0022 */
[----:B------:R-:W-:-:S07]  /*4060*/  IMAD.MOV.U32 R37, RZ, RZ, R35 ;  /* 0x000000ffff257224 */ /* 0x000fce00078e0023 */
.L_x_41468:
[----:B------:R-:W-:Y:S05]  /*4070*/  BSYNC B1 ;  /* 0x0000000000017941 */ /* 0x000fea0003800000 */
.L_x_41467:
        /* <DEDUP_REMOVED lines=20> */
.L_x_41476:
[----:B------:R-:W-:Y:S05]  /*41c0*/  BSYNC B1 ;  /* 0x0000000000017941 */ /* 0x000fea0003800000 */
.L_x_41475:
[----:B------:R-:W-:Y:S02]  /*41d0*/  IMAD.MOV.U32 R33, RZ, RZ, R35 ;  /* 0x000000ffff217224 */ /* 0x000fe400078e0023 */
[----:B------:R-:W-:-:S03]  /*41e0*/  IMAD.MOV.U32 R32, RZ, RZ, R30 ;  /* 0x000000ffff207224 */ /* 0x000fc600078e001e */
[----:B------:R-:W-:Y:S01]  /*41f0*/  LOP3.LUT R33, R33, 0x80000000, R27, 0xb8, !PT ;  /* 0x8000000021217812 */ /* 0x000fe200078eb81b */
[----:B------:R-:W-:Y:S06]  /*4200*/  BRA `(.L_x_41462) ;  /* 0x0000000000187947 */ /* 0x000fec0003800000 */
.L_x_41461:
[----:B------:R-:W-:-:S06]  /*4210*/  DSETP.GTU.AND P0, PT, R24, +INF , PT ;  /* 0x7ff000001800742a */ /* 0x000fcc0003f0c000 */
[----:B------:R-:W-:-:S14]  /*4220*/  DSETP.LE.AND P0, PT, R30, +INF , !P0 ;  /* 0x7ff000001e00742a */ /* 0x000fdc0004703000 */
[----:B------:R-:W-:Y:S02]  /*4230*/  @P0 DSETP.NEU.AND P1, PT, R30, +INF , PT ;  /* 0x7ff000001e00042a */ /* 0x000fe40003f2d000 */
[----:B------:R-:W-:-:S06]  /*4240*/  @!P0 DADD R32, R26, R14 ;  /* 0x000000001a208229 */ /* 0x000fcc000000000e */
[----:B------:R-:W-:Y:S02]  /*4250*/  @P0 FSEL R32, R26, RZ, P1 ;  /* 0x000000ff1a200208 */ /* 0x000fe40000800000 */
[----:B------:R-:W-:-:S07]  /*4260*/  @P0 FSEL R33, R27, -QNAN , P1 ;  /* 0xfff800001b210808 */ /* 0x000fce0000800000 */
.L_x_41462:
[----:B------:R-:W-:Y:S05]  /*4270*/  BSYNC B0 ;  /* 0x0000000000007941 */ /* 0x000fea0003800000 */
.L_x_41460:
        /* <DEDUP_REMOVED lines=44> */
.L_x_41482:
        /* <DEDUP_REMOVED lines=12> */
.L_x_41481:
[----:B------:R-:W-:Y:S05]  /*4600*/  BSYNC B1 ;  /* 0x0000000000017941 */ /* 0x000fea0003800000 */
.L_x_41480:
        /* <DEDUP_REMOVED lines=13> */
.L_x_41488:
        /* <DEDUP_REMOVED lines=33> */
.L_x_41487:
[----:B------:R-:W-:-:S07]  /*48f0*/  IMAD.MOV.U32 R26, RZ, RZ, R34 ;  /* 0x000000ffff1a7224 */ /* 0x000fce00078e0022 */
.L_x_41486:
[----:B------:R-:W-:Y:S05]  /*4900*/  BSYNC B2 ;  /* 0x0000000000027941 */ /* 0x000fea0003800000 */
.L_x_41485:
[----:B------:R-:W-:-:S13]  /*4910*/  ISETP.GE.U32.AND P0, PT, R33, 0xc, PT ;  /* 0x0000000c2100780c */ /* 0x000fda0003f06070 */
[----:B------:R-:W-:Y:S05]  /*4920*/  @!P0 BRA `(.L_x_41484) ;  /* 0x0000000400e08947 */ /* 0x000fea0003800000 */
[----:B------:R-:W-:Y:S01]  /*4930*/  BSSY B2, `(.L_x_41489) ;  /* 0x0000075000027945 */ /* 0x000fe20003800000 */
[----:B------:R-:W-:-:S07]  /*4940*/  VIADD R26, R32, 0x10 ;  /* 0x00000010201a7836 */ /* 0x000fce0000000000 */
.L_x_41490:
        /* <DEDUP_REMOVED lines=116> */
.L_x_41489:
[----:B------:R-:W-:Y:S02]  /*5090*/  IMAD.MOV.U32 R26, RZ, RZ, R32 ;  /* 0x000000ffff1a7224 */ /* 0x000fe400078e0020 */
[----:B------:R-:W-:-:S07]  /*50a0*/  IMAD.MOV.U32 R35, RZ, RZ, R33 ;  /* 0x000000ffff237224 */ /* 0x000fce00078e0021 */
.L_x_41484:
[----:B------:R-:W-:Y:S05]  /*50b0*/  BSYNC B1 ;  /* 0x0000000000017941 */ /* 0x000fea0003800000 */
.L_x_41483:
        /* <DEDUP_REMOVED lines=20> */
.L_x_41492:
[----:B------:R-:W-:Y:S05]  /*5200*/  BSYNC B1 ;  /* 0x0000000000017941 */ /* 0x000fea0003800000 */
.L_x_41491:
[----:B------:R-:W-:-:S05]  /*5210*/  IMAD.MOV.U32 R31, RZ, RZ, R33 ;  /* 0x000000ffff1f7224 */ /* 0x000fca00078e0021 */
[----:B------:R-:W-:Y:S01]  /*5220*/  LOP3.LUT R31, R31, 0x80000000, R21, 0xb8, !PT ;  /* 0x800000001f1f7812 */ /* 0x000fe200078eb815 */
[----:B------:R-:W-:Y:S06]  /*5230*/  BRA `(.L_x_41479) ;  /* 0x0000000000187947 */ /* 0x000fec0003800000 */
.L_x_41478:
[----:B------:R-:W-:-:S06]  /*5240*/  DSETP.GTU.AND P0, PT, R24, +INF , PT ;  /* 0x7ff000001800742a */ /* 0x000fcc0003f0c000 */
[----:B------:R-:W-:-:S14]  /*5250*/  DSETP.LE.AND P0, PT, R26, +INF , !P0 ;  /* 0x7ff000001a00742a */ /* 0x000fdc0004703000 */
[----:B------:R-:W-:Y:S02]  /*5260*/  @P0 DSETP.NEU.AND P1, PT, R26, +INF , PT ;  /* 0x7ff000001a00042a */ /* 0x000fe40003f2d000 */
[----:B------:R-:W-:-:S06]  /*5270*/  @!P0 DADD R30, R20, R8 ;  /* 0x00000000141e8229 */ /* 0x000fcc0000000008 */
[----:B------:R-:W-:Y:S02]  /*5280*/  @P0 FSEL R30, R20, RZ, P1 ;  /* 0x000000ff141e0208 */ /* 0x000fe40000800000 */
[----:B------:R-:W-:-:S07]  /*5290*/  @P0 FSEL R31, R21, -QNAN , P1 ;  /* 0xfff80000151f0808 */ /* 0x000fce0000800000 */
.L_x_41479:
[----:B------:R-:W-:Y:S05]  /*52a0*/  BSYNC B0 ;  /* 0x0000000000007941 */ /* 0x000fea0003800000 */
.L_x_41477:
        /* <DEDUP_REMOVED lines=44> */
.L_x_41498:
        /* <DEDUP_REMOVED lines=12> */
.L_x_41497:
[----:B------:R-:W-:Y:S05]  /*5630*/  BSYNC B1 ;  /* 0x0000000000017941 */ /* 0x000fea0003800000 */
.L_x_41496:
        /* <DEDUP_REMOVED lines=13> */
.L_x_41504:
        /* <DEDUP_REMOVED lines=33> */
.L_x_41503:
[----:B------:R-:W-:-:S07]  /*5920*/  IMAD.MOV.U32 R25, RZ, RZ, R30 ;  /* 0x000000ffff197224 */ /* 0x000fce00078e001e */
.L_x_41502:
[----:B------:R-:W-:Y:S05]  /*5930*/  BSYNC B2 ;  /* 0x0000000000027941 */ /* 0x000fea0003800000 */
.L_x_41501:
[----:B------:R-:W-:-:S13]  /*5940*/  ISETP.GE.U32.AND P0, PT, R28, 0xc, PT ;  /* 0x0000000c1c00780c */ /* 0x000fda0003f06070 */
[----:B------:R-:W-:Y:S05]  /*5950*/  @!P0 BRA `(.L_x_41500) ;  /* 0x0000000400e08947 */ /* 0x000fea0003800000 */
[----:B------:R-:W-:Y:S01]  /*5960*/  BSSY B2, `(.L_x_41505) ;  /* 0x0000075000027945 */ /* 0x000fe20003800000 */
[----:B------:R-:W-:-:S07]  /*5970*/  VIADD R25, R27, 0x10 ;  /* 0x000000101b197836 */ /* 0x000fce0000000000 */
.L_x_41506:
        /* <DEDUP_REMOVED lines=116> */
.L_x_41505:
[----:B------:R-:W-:Y:S02]  /*60c0*/  IMAD.MOV.U32 R25, RZ, RZ, R27 ;  /* 0x000000ffff197224 */ /* 0x000fe400078e001b */
[----:B------:R-:W-:-:S07]  /*60d0*/  IMAD.MOV.U32 R35, RZ, RZ, R28 ;  /* 0x000000ffff237224 */ /* 0x000fce00078e001c */
.L_x_41500:
[----:B------:R-:W-:Y:S05]  /*60e0*/  BSYNC B1 ;  /* 0x0000000000017941 */ /* 0x000fea0003800000 */
.L_x_41499:
        /* <DEDUP_REMOVED lines=21> */
.L_x_41508:
[----:B------:R-:W-:Y:S05]  /*6240*/  BSYNC B1 ;  /* 0x0000000000017941 */ /* 0x000fea0003800000 */
.L_x_41507:
[----:B------:R-:W-:Y:S02]  /*6250*/  IMAD.MOV.U32 R27, RZ, RZ, R31 ;  /* 0x000000ffff1b7224 */ /* 0x000fe400078e001f */
[----:B------:R-:W-:-:S03]  /*6260*/  IMAD.MOV.U32 R26, RZ, RZ, R24 ;  /* 0x000000ffff1a7224 */ /* 0x000fc600078e0018 */
[----:B------:R-:W-:Y:S01]  /*6270*/  LOP3.LUT R27, R27, 0x80000000, R23, 0xb8, !PT ;  /* 0x800000001b1b7812 */ /* 0x000fe200078eb817 */
[----:B------:R-:W-:Y:S06]  /*6280*/  BRA `(.L_x_41495) ;  /* 0x0000000000187947 */ /* 0x000fec0003800000 */
.L_x_41494:
[----:B------:R-:W-:-:S06]  /*6290*/  DSETP.GTU.AND P0, PT, R20, +INF , PT ;  /* 0x7ff000001400742a */ /* 0x000fcc0003f0c000 */
[----:B------:R-:W-:-:S14]  /*62a0*/  DSETP.LE.AND P0, PT, R24, +INF , !P0 ;  /* 0x7ff000001800742a */ /* 0x000fdc0004703000 */
[----:B------:R-:W-:Y:S02]  /*62b0*/  @P0 DSETP.NEU.AND P1, PT, R24, +INF , PT ;  /* 0x7ff000001800042a */ /* 0x000fe40003f2d000 */
[----:B------:R-:W-:-:S06]  /*62c0*/  @!P0 DADD R26, R22, R10 ;  /* 0x00000000161a8229 */ /* 0x000fcc000000000a */
[----:B------:R-:W-:Y:S02]  /*62d0*/  @P0 FSEL R26, R22, RZ, P1 ;  /* 0x000000ff161a0208 */ /* 0x000fe40000800000 */
[----:B------:R-:W-:-:S07]  /*62e0*/  @P0 FSEL R27, R23, -QNAN , P1 ;  /* 0xfff80000171b0808 */ /* 0x000fce0000800000 */
.L_x_41495:
[----:B------:R-:W-:Y:S05]  /*62f0*/  BSYNC B0 ;  /* 0x0000000000007941 */ /* 0x000fea0003800000 */
.L_x_41493:
        /* <DEDUP_REMOVED lines=44> */
.L_x_41514:
        /* <DEDUP_REMOVED lines=12> */
.L_x_41513:
[----:B------:R-:W-:Y:S05]  /*6680*/  BSYNC B1 ;  /* 0x0000000000017941 */ /* 0x000fea0003800000 */
.L_x_41512:
        /* <DEDUP_REMOVED lines=13> */
.L_x_41520:
        /* <DEDUP_REMOVED lines=33> */
.L_x_41519:
[----:B------:R-:W-:-:S07]  /*6970*/  IMAD.MOV.U32 R23, RZ, RZ, R28 ;  /* 0x000000ffff177224 */ /* 0x000fce00078e001c */
.L_x_41518:
[----:B------:R-:W-:Y:S05]  /*6980*/  BSYNC B2 ;  /* 0x0000000000027941 */ /* 0x000fea0003800000 */
.L_x_41517:
[----:B------:R-:W-:-:S13]  /*6990*/  ISETP.GE.U32.AND P0, PT, R26, 0xc, PT ;  /* 0x0000000c1a00780c */ /* 0x000fda0003f06070 */
[----:B------:R-:W-:Y:S05]  /*69a0*/  @!P0 BRA `(.L_x_41516) ;  /* 0x0000000400e08947 */ /* 0x000fea0003800000 */
[----:B------:R-:W-:Y:S01]  /*69b0*/  BSSY B2, `(.L_x_41521) ;  /* 0x0000075000027945 */ /* 0x000fe20003800000 */
[----:B------:R-:W-:-:S07]  /*69c0*/  VIADD R23, R25, 0x10 ;  /* 0x0000001019177836 */ /* 0x000fce0000000000 */
.L_x_41522:
        /* <DEDUP_REMOVED lines=116> */
.L_x_41521:
[----:B------:R-:W-:Y:S02]  /*7110*/  IMAD.MOV.U32 R23, RZ, RZ, R25 ;  /* 0x000000ffff177224 */ /* 0x000fe400078e0019 */
[----:B------:R-:W-:-:S07]  /*7120*/  IMAD.MOV.U32 R33, RZ, RZ, R26 ;  /* 0x000000ffff217224 */ /* 0x000fce00078e001a */
.L_x_41516:
[----:B------:R-:W-:Y:S05]  /*7130*/  BSYNC B1 ;  /* 0x0000000000017941 */ /* 0x000fea0003800000 */
.L_x_41515:
        /* <DEDUP_REMOVED lines=21> */
.L_x_41524:
[----:B------:R-:W-:Y:S05]  /*7290*/  BSYNC B1 ;  /* 0x0000000000017941 */ /* 0x000fea0003800000 */
.L_x_41523:
[----:B------:R-:W-:Y:S02]  /*72a0*/  IMAD.MOV.U32 R25, RZ, RZ, R27 ;  /* 0x000000ffff197224 */ /* 0x000fe400078e001b */
[----:B------:R-:W-:-:S03]  /*72b0*/  IMAD.MOV.U32 R24, RZ, RZ, R22 ;  /* 0x000000ffff187224 */ /* 0x000fc600078e0016 */
[----:B------:R-:W-:Y:S01]  /*72c0*/  LOP3.LUT R25, R25, 0x80000000, R17, 0xb8, !PT ;  /* 0x8000000019197812 */ /* 0x000fe200078eb811 */
[----:B------:R-:W-:Y:S06]  /*72d0*/  BRA `(.L_x_41511) ;  /* 0x0000000000187947 */ /* 0x000fec0003800000 */
.L_x_41510:
[----:B------:R-:W-:-:S06]  /*72e0*/  DSETP.GTU.AND P0, PT, R20, +INF , PT ;  /* 0x7ff000001400742a */ /* 0x000fcc0003f0c000 */
[----:B------:R-:W-:-:S14]  /*72f0*/  DSETP.LE.AND P0, PT, R22, +INF , !P0 ;  /* 0x7ff000001600742a */ /* 0x000fdc0004703000 */
[----:B------:R-:W-:Y:S02]  /*7300*/  @P0 DSETP.NEU.AND P1, PT, R22, +INF , PT ;  /* 0x7ff000001600042a */ /* 0x000fe40003f2d000 */
[----:B------:R-:W-:-:S06]  /*7310*/  @!P0 DADD R24, R16, R4 ;  /* 0x0000000010188229 */ /* 0x000fcc0000000004 */
[----:B------:R-:W-:Y:S02]  /*7320*/  @P0 FSEL R24, R16, RZ, P1 ;  /* 0x000000ff10180208 */ /* 0x000fe40000800000 */
[----:B------:R-:W-:-:S07]  /*7330*/  @P0 FSEL R25, R17, -QNAN , P1 ;  /* 0xfff8000011190808 */ /* 0x000fce0000800000 */
.L_x_41511:
[----:B------:R-:W-:Y:S05]  /*7340*/  BSYNC B0 ;  /* 0x0000000000007941 */ /* 0x000fea0003800000 */
.L_x_41509:
        /* <DEDUP_REMOVED lines=45> */
.L_x_41530:
        /* <DEDUP_REMOVED lines=12> */
.L_x_41529:
[----:B------:R-:W-:Y:S05]  /*76e0*/  BSYNC B1 ;  /* 0x0000000000017941 */ /* 0x000fea0003800000 */
.L_x_41528:
        /* <DEDUP_REMOVED lines=12> */
.L_x_41535:
        /* <DEDUP_REMOVED lines=33> */
.L_x_41534:
[----:B------:R-:W-:Y:S05]  /*79c0*/  BSYNC B2 ;  /* 0x0000000000027941 */ /* 0x000fea0003800000 */
.L_x_41533:
[----:B------:R-:W-:-:S13]  /*79d0*/  ISETP.GE.U32.AND P0, PT, R23, 0xc, PT ;  /* 0x0000000c1700780c */ /* 0x000fda0003f06070 */
[----:B------:R-:W-:Y:S05]  /*79e0*/  @!P0 BRA `(.L_x_41532) ;  /* 0x0000000400dc8947 */ /* 0x000fea0003800000 */
[----:B------:R-:W-:Y:S01]  /*79f0*/  BSSY B2, `(.L_x_41536) ;  /* 0x0000075000027945 */ /* 0x000fe20003800000 */
[----:B------:R-:W-:-:S07]  /*7a00*/  VIADD R21, R21, 0x10 ;  /* 0x0000001015157836 */ /* 0x000fce0000000000 */
.L_x_41537:
        /* <DEDUP_REMOVED lines=116> */
.L_x_41536:
[----:B------:R-:W-:-:S07]  /*8150*/  IMAD.MOV.U32 R26, RZ, RZ, R24 ;  /* 0x000000ffff1a7224 */ /* 0x000fce00078e0018 */
.L_x_41532:
[----:B------:R-:W-:Y:S05]  /*8160*/  BSYNC B1 ;  /* 0x0000000000017941 */ /* 0x000fea0003800000 */
.L_x_41531:
        /* <DEDUP_REMOVED lines=21> */
.L_x_41539:
[----:B------:R-:W-:Y:S05]  /*82c0*/  BSYNC B1 ;  /* 0x0000000000017941 */ /* 0x000fea0003800000 */
.L_x_41538:
[----:B------:R-:W-:Y:S01]  /*82d0*/  IMAD.MOV.U32 R22, RZ, RZ, R20 ;  /* 0x000000ffff167224 */ /* 0x000fe200078e0014 */
[----:B------:R-:W-:Y:S01]  /*82e0*/  LOP3.LUT R23, R23, 0x80000000, R19, 0xb8, !PT ;  /* 0x8000000017177812 */ /* 0x000fe200078eb813 */
[----:B------:R-:W-:Y:S06]  /*82f0*/  BRA `(.L_x_41527) ;  /* 0x0000000000187947 */ /* 0x000fec0003800000 */
.L_x_41526:
[----:B------:R-:W-:-:S06]  /*8300*/  DSETP.GTU.AND P0, PT, R4, +INF , PT ;  /* 0x7ff000000400742a */ /* 0x000fcc0003f0c000 */
[----:B------:R-:W-:-:S14]  /*8310*/  DSETP.LE.AND P0, PT, R20, +INF , !P0 ;  /* 0x7ff000001400742a */ /* 0x000fdc0004703000 */
[----:B------:R-:W-:Y:S02]  /*8320*/  @P0 DSETP.NEU.AND P1, PT, R20, +INF , PT ;  /* 0x7ff000001400042a */ /* 0x000fe40003f2d000 */
[----:B------:R-:W-:-:S06]  /*8330*/  @!P0 DADD R22, R18, R6 ;  /* 0x0000000012168229 */ /* 0x000fcc0000000006 */
[----:B------:R-:W-:Y:S02]  /*8340*/  @P0 FSEL R22, R18, RZ, P1 ;  /* 0x000000ff12160208 */ /* 0x000fe40000800000 */
[----:B------:R-:W-:-:S07]  /*8350*/  @P0 FSEL R23, R19, -QNAN , P1 ;  /* 0xfff8000013170808 */ /* 0x000fce0000800000 */
.L_x_41527:
[----:B------:R-:W-:Y:S05]  /*8360*/  BSYNC B0 ;  /* 0x0000000000007941 */ /* 0x000fea0003800000 */
.L_x_41525:
        /* <DEDUP_REMOVED lines=25> */
.L_x_41410:
        /* <DEDUP_REMOVED lines=129> */
.L_x_41548:
        /* <DEDUP_REMOVED lines=12> */
.L_x_41547:
[----:B------:R-:W-:Y:S02]  /*8dd0*/  IMAD.MOV.U32 R38, RZ, RZ, R43 ;  /* 0x000000ffff267224 */ /* 0x000fe400078e002b */
[----:B------:R-:W-:-:S07]  /*8de0*/  IMAD.MOV.U32 R43, RZ, RZ, R44 ;  /* 0x000000ffff2b7224 */ /* 0x000fce00078e002c */
.L_x_41546:
[----:B------:R-:W-:Y:S05]  /*8df0*/  BSYNC B2 ;  /* 0x0000000000027941 */ /* 0x000fea0003800000 */
.L_x_41545:
        /* <DEDUP_REMOVED lines=13> */
.L_x_41554:
        /* <DEDUP_REMOVED lines=33> */
.L_x_41553:
[----:B------:R-:W-:Y:S02]  /*90e0*/  IMAD.MOV.U32 R38, RZ, RZ, R43 ;  /* 0x000000ffff267224 */ /* 0x000fe400078e002b */
[----:B------:R-:W-:-:S07]  /*90f0*/  IMAD.MOV.U32 R43, RZ, RZ, R44 ;  /* 0x000000ffff2b7224 */ /* 0x000fce00078e002c */
.L_x_41552:
[----:B------:R-:W-:Y:S05]  /*9100*/  BSYNC B3 ;  /* 0x0000000000037941 */ /* 0x000fea0003800000 */
.L_x_41551:
[----:B------:R-:W-:-:S13]  /*9110*/  ISETP.GE.U32.AND P0, PT, R41, 0xc, PT ;  /* 0x0000000c2900780c */ /* 0x000fda0003f06070 */
[----:B------:R-:W-:Y:S05]  /*9120*/  @!P0 BRA `(.L_x_41550) ;  /* 0x0000000400d88947 */ /* 0x000fea0003800000 */
[----:B------:R-:W-:Y:S01]  /*9130*/  BSSY B3, `(.L_x_41550) ;  /* 0x0000075000037945 */ /* 0x000fe20003800000 */
[----:B------:R-:W-:-:S07]  /*9140*/  VIADD R42, R42, 0x10 ;  /* 0x000000102a2a7836 */ /* 0x000fce0000000000 */
.L_x_41555:
        /* <DEDUP_REMOVED lines=116> */
.L_x_41550:
[----:B------:R-:W-:Y:S05]  /*9890*/  BSYNC B2 ;  /* 0x0000000000027941 */ /* 0x000fea0003800000 */
.L_x_41549:
        /* <DEDUP_REMOVED lines=19> */
.L_x_41557:
[----:B------:R-:W-:Y:S05]  /*99d0*/  BSYNC B2 ;  /* 0x0000000000027941 */ /* 0x000fea0003800000 */
.L_x_41556:
[----:B------:R-:W-:Y:S02]  /*99e0*/  IMAD.MOV.U32 R33, RZ, RZ, R41 ;  /* 0x000000ffff217224 */ /* 0x000fe400078e0029 */
[----:B------:R-:W-:-:S03]  /*99f0*/  IMAD.MOV.U32 R32, RZ, RZ, R40 ;  /* 0x000000ffff207224 */ /* 0x000fc600078e0028 */
[----:B------:R-:W-:Y:S01]  /*9a00*/  LOP3.LUT R33, R33, 0x80000000, R31, 0xb8, !PT ;  /* 0x8000000021217812 */ /* 0x000fe200078eb81f */
[----:B------:R-:W-:Y:S06]  /*9a10*/  BRA `(.L_x_41544) ;  /* 0x0000000000187947 */ /* 0x000fec0003800000 */
.L_x_41543:
[----:B------:R-:W-:-:S06]  /*9a20*/  DSETP.GTU.AND P0, PT, R26, +INF , PT ;  /* 0x7ff000001a00742a */ /* 0x000fcc0003f0c000 */
[----:B------:R-:W-:-:S14]  /*9a30*/  DSETP.LE.AND P0, PT, R38, +INF , !P0 ;  /* 0x7ff000002600742a */ /* 0x000fdc0004703000 */
[----:B------:R-:W-:Y:S02]  /*9a40*/  @P0 DSETP.NEU.AND P2, PT, R38, +INF , PT ;  /* 0x7ff000002600042a */ /* 0x000fe40003f4d000 */
[----:B------:R-:W-:-:S06]  /*9a50*/  @!P0 DADD R32, R28, R30 ;  /* 0x000000001c208229 */ /* 0x000fcc000000001e */
[----:B------:R-:W-:Y:S02]  /*9a60*/  @P0 FSEL R32, R30, RZ, P2 ;  /* 0x000000ff1e200208 */ /* 0x000fe40001000000 */
[----:B------:R-:W-:-:S07]  /*9a70*/  @P0 FSEL R33, R31, -QNAN , P2 ;  /* 0xfff800001f210808 */ /* 0x000fce0001000000 */
.L_x_41544:
[----:B------:R-:W-:Y:S05]  /*9a80*/  BSYNC B0 ;  /* 0x0000000000007941 */ /* 0x000fea0003800000 */
.L_x_41542:
[----:B------:R-:W-:-:S06]  /*9a90*/  DSETP.GEU.AND P0, PT, R32, RZ, PT ;  /* 0x000000ff2000722a */ /* 0x000fcc0003f0e000 */
[----:B------:R-:W-:Y:S02]  /*9aa0*/  DSETP.LT.XOR P0, PT, R28, RZ, !P0 ;  /* 0x000000ff1c00722a */ /* 0x000fe40004701800 */
[----:B------:R-:W-:-:S04]  /*9ab0*/  DADD R28, R32, R28 ;  /* 0x00000000201c7229 */ /* 0x000fc8000000001c */
[----:B------:R-:W-:-:S06]  /*9ac0*/  DSETP.NEU.AND P0, PT, R32, RZ, P0 ;  /* 0x000000ff2000722a */ /* 0x000fcc000070d000 */
[----:B------:R-:W-:Y:S02]  /*9ad0*/  FSEL R26, R28, R32, P0 ;  /* 0x000000201c1a7208 */ /* 0x000fe40000000000 */
[----:B------:R-:W-:-:S07]  /*9ae0*/  FSEL R27, R29, R33, P0 ;  /* 0x000000211d1b7208 */ /* 0x000fce0000000000 */
.L_x_41541:
[----:B------:R-:W-:Y:S05]  /*9af0*/  BSYNC B1 ;  /* 0x0000000000017941 */ /* 0x000fea0003800000 */
.L_x_41540:
        /* <DEDUP_REMOVED lines=42> */
.L_x_41566:
        /* <DEDUP_REMOVED lines=12> */
.L_x_41565:
[----:B------:R-:W-:Y:S02]  /*9e60*/  IMAD.MOV.U32 R38, RZ, RZ, R42 ;  /* 0x000000ffff267224 */ /* 0x000fe400078e002a */
[----:B------:R-:W-:-:S07]  /*9e70*/  IMAD.MOV.U32 R42, RZ, RZ, R43 ;  /* 0x000000ffff2a7224 */ /* 0x000fce00078e002b */
.L_x_41564:
[----:B------:R-:W-:Y:S05]  /*9e80*/  BSYNC B2 ;  /* 0x0000000000027941 */ /* 0x000fea0003800000 */
.L_x_41563:
        /* <DEDUP_REMOVED lines=13> */
.L_x_41572:
        /* <DEDUP_REMOVED lines=33> */
.L_x_41571:
[----:B------:R-:W-:Y:S02]  /*a170*/  IMAD.MOV.U32 R38, RZ, RZ, R42 ;  /* 0x000000ffff267224 */ /* 0x000fe400078e002a */
[----:B------:R-:W-:-:S07]  /*a180*/  IMAD.MOV.U32 R42, RZ, RZ, R43 ;  /* 0x000000ffff2a7224 */ /* 0x000fce00078e002b */
.L_x_41570:
[----:B------:R-:W-:Y:S05]  /*a190*/  BSYNC B3 ;  /* 0x0000000000037941 */ /* 0x000fea0003800000 */
.L_x_41569:
[----:B------:R-:W-:-:S13]  /*a1a0*/  ISETP.GE.U32.AND P0, PT, R41, 0xc, PT ;  /* 0x0000000c2900780c */ /* 0x000fda0003f06070 */
[----:B------:R-:W-:Y:S05]  /*a1b0*/  @!P0 BRA `(.L_x_41568) ;  /* 0x0000000400d88947 */ /* 0x000fea0003800000 */
[----:B------:R-:W-:Y:S01]  /*a1c0*/  BSSY B3, `(.L_x_41568) ;  /* 0x0000075000037945 */ /* 0x000fe20003800000 */
[----:B------:R-:W-:-:S07]  /*a1d0*/  VIADD R40, R40, 0x10 ;  /* 0x0000001028287836 */ /* 0x000fce0000000000 */
.L_x_41573:
        /* <DEDUP_REMOVED lines=116> */
.L_x_41568:
[----:B------:R-:W-:Y:S05]  /*a920*/  BSYNC B2 ;  /* 0x0000000000027941 */ /* 0x000fea0003800000 */
.L_x_41567:
        /* <DEDUP_REMOVED lines=20> */
.L_x_41575:
[----:B------:R-:W-:Y:S05]  /*aa70*/  BSYNC B2 ;  /* 0x0000000000027941 */ /* 0x000fea0003800000 */
.L_x_41574:
[----:B------:R-:W-:Y:S02]  /*aa80*/  IMAD.MOV.U32 R39, RZ, RZ, R41 ;  /* 0x000000ffff277224 */ /* 0x000fe400078e0029 */
[----:B------:R-:W-:-:S03]  /*aa90*/  IMAD.MOV.U32 R38, RZ, RZ, R30 ;  /* 0x000000ffff267224 */ /* 0x000fc600078e001e */
[----:B------:R-:W-:Y:S01]  /*aaa0*/  LOP3.LUT R39, R39, 0x80000000, R3, 0xb8, !PT ;  /* 0x8000000027277812 */ /* 0x000fe200078eb803 */
[----:B------:R-:W-:Y:S06]  /*aab0*/  BRA `(.L_x_41562) ;  /* 0x0000000000187947 */ /* 0x000fec0003800000 */
.L_x_41561:
[----:B------:R-:W-:-:S06]  /*aac0*/  DSETP.GTU.AND P0, PT, R28, +INF , PT ;  /* 0x7ff000001c00742a */ /* 0x000fcc0003f0c000 */
[----:B------:R-:W-:-:S14]  /*aad0*/  DSETP.LE.AND P0, PT, R30, +INF , !P0 ;  /* 0x7ff000001e00742a */ /* 0x000fdc0004703000 */
[----:B------:R-:W-:Y:S02]  /*aae0*/  @P0 DSETP.NEU.AND P2, PT, R30, +INF , PT ;  /* 0x7ff000001e00042a */ /* 0x000fe40003f4d000 */
[----:B------:R-:W-:-:S06]  /*aaf0*/  @!P0 DADD R38, R4, R2 ;  /* 0x0000000004268229 */ /* 0x000fcc0000000002 */
[----:B------:R-:W-:Y:S02]  /*ab00*/  @P0 FSEL R38, R2, RZ, P2 ;  /* 0x000000ff02260208 */ /* 0x000fe40001000000 */
[----:B------:R-:W-:-:S07]  /*ab10*/  @P0 FSEL R39, R3, -QNAN , P2 ;  /* 0xfff8000003270808 */ /* 0x000fce0001000000 */
.L_x_41562:
[----:B------:R-:W-:Y:S05]  /*ab20*/  BSYNC B0 ;  /* 0x0000000000007941 */ /* 0x000fea0003800000 */
.L_x_41560:
[----:B------:R-:W-:-:S06]  /*ab30*/  DSETP.GEU.AND P0, PT, R38, RZ, PT ;  /* 0x000000ff2600722a */ /* 0x000fcc0003f0e000 */
[----:B------:R-:W-:Y:S02]  /*ab40*/  DSETP.LT.XOR P0, PT, R4, RZ, !P0 ;  /* 0x000000ff0400722a */ /* 0x000fe40004701800 */
[----:B------:R-:W-:-:S04]  /*ab50*/  DADD R4, R38, R4 ;  /* 0x0000000026047229 */ /* 0x000fc80000000004 */
[----:B------:R-:W-:-:S06]  /*ab60*/  DSETP.NEU.AND P0, PT, R38, RZ, P0 ;  /* 0x000000ff2600722a */ /* 0x000fcc000070d000 */
[----:B------:R-:W-:Y:S02]  /*ab70*/  FSEL R2, R4, R38, P0 ;  /* 0x0000002604027208 */ /* 0x000fe40000000000 */
[----:B------:R-:W-:-:S07]  /*ab80*/  FSEL R3, R5, R39, P0 ;  /* 0x0000002705037208 */ /* 0x000fce0000000000 */
.L_x_41559:
[----:B------:R-:W-:Y:S05]  /*ab90*/  BSYNC B1 ;  /* 0x0000000000017941 */ /* 0x000fea0003800000 */
.L_x_41558:
        /* <DEDUP_REMOVED lines=42> */
.L_x_41584:
        /* <DEDUP_REMOVED lines=12> */
.L_x_41583:
[----:B------:R-:W-:Y:S02]  /*af00*/  IMAD.MOV.U32 R32, RZ, RZ, R40 ;  /* 0x000000ffff207224 */ /* 0x000fe400078e0028 */
[----:B------:R-:W-:-:S07]  /*af10*/  IMAD.MOV.U32 R40, RZ, RZ, R41 ;  /* 0x000000ffff287224 */ /* 0x000fce00078e0029 */
.L_x_41582:
[----:B------:R-:W-:Y:S05]  /*af20*/  BSYNC B2 ;  /* 0x0000000000027941 */ /* 0x000fea0003800000 */
.L_x_41581:
        /* <DEDUP_REMOVED lines=13> */
.L_x_41590:
        /* <DEDUP_REMOVED lines=33> */
.L_x_41589:
[----:B------:R-:W-:Y:S02]  /*b210*/  IMAD.MOV.U32 R32, RZ, RZ, R40 ;  /* 0x000000ffff207224 */ /* 0x000fe400078e0028 */
[----:B------:R-:W-:-:S07]  /*b220*/  IMAD.MOV.U32 R40, RZ, RZ, R41 ;  /* 0x000000ffff287224 */ /* 0x000fce00078e0029 */
.L_x_41588:
[----:B------:R-:W-:Y:S05]  /*b230*/  BSYNC B3 ;  /* 0x0000000000037941 */ /* 0x000fea0003800000 */
.L_x_41587:
[----:B------:R-:W-:-:S13]  /*b240*/  ISETP.GE.U32.AND P0, PT, R39, 0xc, PT ;  /* 0x0000000c2700780c */ /* 0x000fda0003f06070 */
[----:B------:R-:W-:Y:S05]  /*b250*/  @!P0 BRA `(.L_x_41586) ;  /* 0x0000000400d88947 */ /* 0x000fea0003800000 */
[----:B------:R-:W-:Y:S01]  /*b260*/  BSSY B3, `(.L_x_41586) ;  /* 0x0000075000037945 */ /* 0x000fe20003800000 */
[----:B------:R-:W-:-:S07]  /*b270*/  VIADD R38, R38, 0x10 ;  /* 0x0000001026267836 */ /* 0x000fce0000000000 */
.L_x_41591:
        /* <DEDUP_REMOVED lines=116> */
.L_x_41586:
[----:B------:R-:W-:Y:S05]  /*b9c0*/  BSYNC B2 ;  /* 0x0000000000027941 */ /* 0x000fea0003800000 */
.L_x_41585:
        /* <DEDUP_REMOVED lines=21> */
.L_x_41593:
[----:B------:R-:W-:Y:S05]  /*bb20*/  BSYNC B2 ;  /* 0x0000000000027941 */ /* 0x000fea0003800000 */
.L_x_41592:
[----:B------:R-:W-:Y:S01]  /*bb30*/  IMAD.MOV.U32 R30, RZ, RZ, R28 ;  /* 0x000000ffff1e7224 */ /* 0x000fe200078e001c */
[----:B------:R-:W-:Y:S01]  /*bb40*/  LOP3.LUT R31, R31, 0x80000000, R7, 0xb8, !PT ;  /* 0x800000001f1f7812 */ /* 0x000fe200078eb807 */
[----:B------:R-:W-:Y:S06]  /*bb50*/  BRA `(.L_x_41580) ;  /* 0x0000000000187947 */ /* 0x000fec0003800000 */
.L_x_41579:
[----:B------:R-:W-:-:S06]  /*bb60*/  DSETP.GTU.AND P0, PT, R4, +INF , PT ;  /* 0x7ff000000400742a */ /* 0x000fcc0003f0c000 */
[----:B------:R-:W-:-:S14]  /*bb70*/  DSETP.LE.AND P0, PT, R28, +INF , !P0 ;  /* 0x7ff000001c00742a */ /* 0x000fdc0004703000 */
[----:B------:R-:W-:Y:S02]  /*bb80*/  @P0 DSETP.NEU.AND P2, PT, R28, +INF , PT ;  /* 0x7ff000001c00042a */ /* 0x000fe40003f4d000 */
[----:B------:R-:W-:-:S06]  /*bb90*/  @!P0 DADD R30, R8, R6 ;  /* 0x00000000081e8229 */ /* 0x000fcc0000000006 */
[----:B------:R-:W-:Y:S02]  /*bba0*/  @P0 FSEL R30, R6, RZ, P2 ;  /* 0x000000ff061e0208 */ /* 0x000fe40001000000 */
[----:B------:R-:W-:-:S07]  /*bbb0*/  @P0 FSEL R31, R7, -QNAN , P2 ;  /* 0xfff80000071f0808 */ /* 0x000fce0001000000 */
.L_x_41580:
[----:B------:R-:W-:Y:S05]  /*bbc0*/  BSYNC B0 ;  /* 0x0000000000007941 */ /* 0x000fea0003800000 */
.L_x_41578:
[----:B------:R-:W-:-:S06]  /*bbd0*/  DSETP.GEU.AND P0, PT, R30, RZ, PT ;  /* 0x000000ff1e00722a */ /* 0x000fcc0003f0e000 */
[----:B------:R-:W-:Y:S02]  /*bbe0*/  DSETP.LT.XOR P0, PT, R8, RZ, !P0 ;  /* 0x000000ff0800722a */ /* 0x000fe40004701800 */
[----:B------:R-:W-:-:S04]  /*bbf0*/  DADD R8, R30, R8 ;  /* 0x000000001e087229 */ /* 0x000fc80000000008 */
[----:B------:R-:W-:-:S06]  /*bc00*/  DSETP.NEU.AND P0, PT, R30, RZ, P0 ;  /* 0x000000ff1e00722a */ /* 0x000fcc000070d000 */
[----:B------:R-:W-:Y:S02]  /*bc10*/  FSEL R4, R8, R30, P0 ;  /* 0x0000001e08047208 */ /* 0x000fe40000000000 */
[----:B------:R-:W-:-:S07]  /*bc20*/  FSEL R5, R9, R31, P0 ;  /* 0x0000001f09057208 */ /* 0x000fce0000000000 */
.L_x_41577:
[----:B------:R-:W-:Y:S05]  /*bc30*/  BSYNC B1 ;  /* 0x0000000000017941 */ /* 0x000fea0003800000 */
.L_x_41576:
        /* <DEDUP_REMOVED lines=41> */
.L_x_41602:
        /* <DEDUP_REMOVED lines=12> */
.L_x_41601:
[----:B------:R-:W-:-:S07]  /*bf90*/  IMAD.MOV.U32 R32, RZ, RZ, R38 ;  /* 0x000000ffff207224 */ /* 0x000fce00078e0026 */
.L_x_41600:
[----:B------:R-:W-:Y:S05]  /*bfa0*/  BSYNC B2 ;  /* 0x0000000000027941 */ /* 0x000fea0003800000 */
.L_x_41599:
        /* <DEDUP_REMOVED lines=13> */
.L_x_41608:
        /* <DEDUP_REMOVED lines=33> */
.L_x_41607:
[----:B------:R-:W-:-:S07]  /*c290*/  IMAD.MOV.U32 R32, RZ, RZ, R38 ;  /* 0x000000ffff207224 */ /* 0x000fce00078e0026 */
.L_x_41606:
[----:B------:R-:W-:Y:S05]  /*c2a0*/  BSYNC B3 ;  /* 0x0000000000037941 */ /* 0x000fea0003800000 */
.L_x_41605:
[----:B------:R-:W-:-:S13]  /*c2b0*/  ISETP.GE.U32.AND P0, PT, R31, 0xc, PT ;  /* 0x0000000c1f00780c */ /* 0x000fda0003f06070 */
[----:B------:R-:W-:Y:S05]  /*c2c0*/  @!P0 BRA `(.L_x_41604) ;  /* 0x0000000400dc8947 */ /* 0x000fea0003800000 */
[----:B------:R-:W-:Y:S01]  /*c2d0*/  BSSY B3, `(.L_x_41609) ;  /* 0x0000075000037945 */ /* 0x000fe20003800000 */
[----:B------:R-:W-:-:S07]  /*c2e0*/  VIADD R29, R29, 0x10 ;  /* 0x000000101d1d7836 */ /* 0x000fce0000000000 */
.L_x_41610:
        /* <DEDUP_REMOVED lines=116> */
.L_x_41609:
[----:B------:R-:W-:-:S07]  /*ca30*/  IMAD.MOV.U32 R39, RZ, RZ, R31 ;  /* 0x000000ffff277224 */ /* 0x000fce00078e001f */
.L_x_41604:
[----:B------:R-:W-:Y:S05]  /*ca40*/  BSYNC B2 ;  /* 0x0000000000027941 */ /* 0x000fea0003800000 */
.L_x_41603:
        /* <DEDUP_REMOVED lines=21> */
.L_x_41612:
[----:B------:R-:W-:Y:S05]  /*cba0*/  BSYNC B2 ;  /* 0x0000000000027941 */ /* 0x000fea0003800000 */
.L_x_41611:
[----:B------:R-:W-:Y:S02]  /*cbb0*/  IMAD.MOV.U32 R29, RZ, RZ, R31 ;  /* 0x000000ffff1d7224 */ /* 0x000fe400078e001f */
[----:B------:R-:W-:-:S03]  /*cbc0*/  IMAD.MOV.U32 R28, RZ, RZ, R8 ;  /* 0x000000ffff1c7224 */ /* 0x000fc600078e0008 */
[----:B------:R-:W-:Y:S01]  /*cbd0*/  LOP3.LUT R29, R29, 0x80000000, R11, 0xb8, !PT ;  /* 0x800000001d1d7812 */ /* 0x000fe200078eb80b */
[----:B------:R-:W-:Y:S06]  /*cbe0*/  BRA `(.L_x_41598) ;  /* 0x0000000000187947 */ /* 0x000fec0003800000 */
.L_x_41597:
[----:B------:R-:W-:-:S06]  /*cbf0*/  DSETP.GTU.AND P0, PT, R6, +INF , PT ;  /* 0x7ff000000600742a */ /* 0x000fcc0003f0c000 */
[----:B------:R-:W-:-:S14]  /*cc00*/  DSETP.LE.AND P0, PT, R8, +INF , !P0 ;  /* 0x7ff000000800742a */ /* 0x000fdc0004703000 */
[----:B------:R-:W-:Y:S02]  /*cc10*/  @P0 DSETP.NEU.AND P2, PT, R8, +INF , PT ;  /* 0x7ff000000800042a */ /* 0x000fe40003f4d000 */
[----:B------:R-:W-:-:S06]  /*cc20*/  @!P0 DADD R28, R12, R10 ;  /* 0x000000000c1c8229 */ /* 0x000fcc000000000a */
[----:B------:R-:W-:Y:S02]  /*cc30*/  @P0 FSEL R28, R10, RZ, P2 ;  /* 0x000000ff0a1c0208 */ /* 0x000fe40001000000 */
[----:B------:R-:W-:-:S07]  /*cc40*/  @P0 FSEL R29, R11, -QNAN , P2 ;  /* 0xfff800000b1d0808 */ /* 0x000fce0001000000 */
.L_x_41598:
[----:B------:R-:W-:Y:S05]  /*cc50*/  BSYNC B0 ;  /* 0x0000000000007941 */ /* 0x000fea0003800000 */
.L_x_41596:
[----:B------:R-:W-:-:S06]  /*cc60*/  DSETP.GEU.AND P0, PT, R28, RZ, PT ;  /* 0x000000ff1c00722a */ /* 0x000fcc0003f0e000 */
[----:B------:R-:W-:Y:S02]  /*cc70*/  DSETP.LT.XOR P0, PT, R12, RZ, !P0 ;  /* 0x000000ff0c00722a */ /* 0x000fe40004701800 */
[----:B------:R-:W-:-:S04]  /*cc80*/  DADD R12, R28, R12 ;  /* 0x000000001c0c7229 */ /* 0x000fc8000000000c */
[----:B------:R-:W-:-:S06]  /*cc90*/  DSETP.NEU.AND P0, PT, R28, RZ, P0 ;  /* 0x000000ff1c00722a */ /* 0x000fcc000070d000 */
[----:B------:R-:W-:Y:S02]  /*cca0*/  FSEL R6, R12, R28, P0 ;  /* 0x0000001c0c067208 */ /* 0x000fe40000000000 */
[----:B------:R-:W-:-:S07]  /*ccb0*/  FSEL R7, R13, R29, P0 ;  /* 0x0000001d0d077208 */ /* 0x000fce0000000000 */
.L_x_41595:
[----:B------:R-:W-:Y:S05]  /*ccc0*/  BSYNC B1 ;  /* 0x0000000000017941 */ /* 0x000fea0003800000 */
.L_x_41594:
        /* <DEDUP_REMOVED lines=42> */
.L_x_41621:
        /* <DEDUP_REMOVED lines=12> */
.L_x_41620:
[----:B------:R-:W-:-:S07]  /*d030*/  IMAD.MOV.U32 R11, RZ, RZ, R30 ;  /* 0x000000ffff0b7224 */ /* 0x000fce00078e001e */
.L_x_41619:
[----:B------:R-:W-:Y:S05]  /*d040*/  BSYNC B2 ;  /* 0x0000000000027941 */ /* 0x000fea0003800000 */
.L_x_41618:
        /* <DEDUP_REMOVED lines=13> */
.L_x_41627:
        /* <DEDUP_REMOVED lines=33> */
.L_x_41626:
[----:B------:R-:W-:-:S07]  /*d330*/  IMAD.MOV.U32 R11, RZ, RZ, R31 ;  /* 0x000000ffff0b7224 */ /* 0x000fce00078e001f */
.L_x_41625:
[----:B------:R-:W-:Y:S05]  /*d340*/  BSYNC B3 ;  /* 0x0000000000037941 */ /* 0x000fea0003800000 */
.L_x_41624:
[----:B------:R-:W-:-:S13]  /*d350*/  ISETP.GE.U32.AND P0, PT, R30, 0xc, PT ;  /* 0x0000000c1e00780c */ /* 0x000fda0003f06070 */
[----:B------:R-:W-:Y:S05]  /*d360*/  @!P0 BRA `(.L_x_41623) ;  /* 0x0000000400e08947 */ /* 0x000fea0003800000 */
[----:B------:R-:W-:Y:S01]  /*d370*/  BSSY B3, `(.L_x_41628) ;  /* 0x0000075000037945 */ /* 0x000fe20003800000 */
[----:B------:R-:W-:-:S07]  /*d380*/  VIADD R11, R28, 0x10 ;  /* 0x000000101c0b7836 */ /* 0x000fce0000000000 */
.L_x_41629:
        /* <DEDUP_REMOVED lines=116> */
.L_x_41628:
[----:B------:R-:W-:Y:S02]  /*dad0*/  IMAD.MOV.U32 R11, RZ, RZ, R28 ;  /* 0x000000ffff0b7224 */ /* 0x000fe400078e001c */
[----:B------:R-:W-:-:S07]  /*dae0*/  IMAD.MOV.U32 R32, RZ, RZ, R31 ;  /* 0x000000ffff207224 */ /* 0x000fce00078e001f */
.L_x_41623:
[----:B------:R-:W-:Y:S05]  /*daf0*/  BSYNC B2 ;  /* 0x0000000000027941 */ /* 0x000fea0003800000 */
.L_x_41622:
        /* <DEDUP_REMOVED lines=21> */
.L_x_41631:
[----:B------:R-:W-:Y:S05]  /*dc50*/  BSYNC B2 ;  /* 0x0000000000027941 */ /* 0x000fea0003800000 */
.L_x_41630:
[----:B------:R-:W-:Y:S02]  /*dc60*/  IMAD.MOV.U32 R13, RZ, RZ, R29 ;  /* 0x000000ffff0d7224 */ /* 0x000fe400078e001d */
[----:B------:R-:W-:-:S03]  /*dc70*/  IMAD.MOV.U32 R12, RZ, RZ, R10 ;  /* 0x000000ffff0c7224 */ /* 0x000fc600078e000a */
[----:B------:R-:W-:Y:S01]  /*dc80*/  LOP3.LUT R13, R13, 0x80000000, R15, 0xb8, !PT ;  /* 0x800000000d0d7812 */ /* 0x000fe200078eb80f */
[----:B------:R-:W-:Y:S06]  /*dc90*/  BRA `(.L_x_41617) ;  /* 0x0000000000187947 */ /* 0x000fec0003800000 */
.L_x_41616:
[----:B------:R-:W-:-:S06]  /*dca0*/  DSETP.GTU.AND P0, PT, R8, +INF , PT ;  /* 0x7ff000000800742a */ /* 0x000fcc0003f0c000 */
[----:B------:R-:W-:-:S14]  /*dcb0*/  DSETP.LE.AND P0, PT, R10, +INF , !P0 ;  /* 0x7ff000000a00742a */ /* 0x000fdc0004703000 */
[----:B------:R-:W-:Y:S02]  /*dcc0*/  @P0 DSETP.NEU.AND P2, PT, R10, +INF , PT ;  /* 0x7ff000000a00042a */ /* 0x000fe40003f4d000 */
[----:B------:R-:W-:-:S06]  /*dcd0*/  @!P0 DADD R12, R16, R14 ;  /* 0x00000000100c8229 */ /* 0x000fcc000000000e */
[----:B------:R-:W-:Y:S02]  /*dce0*/  @P0 FSEL R12, R14, RZ, P2 ;  /* 0x000000ff0e0c0208 */ /* 0x000fe40001000000 */
[----:B------:R-:W-:-:S07]  /*dcf0*/  @P0 FSEL R13, R15, -QNAN , P2 ;  /* 0xfff800000f0d0808 */ /* 0x000fce0001000000 */
.L_x_41617:
[----:B------:R-:W-:Y:S05]  /*dd00*/  BSYNC B0 ;  /* 0x0000000000007941 */ /* 0x000fea0003800000 */
.L_x_41615:
[----:B------:R-:W-:-:S06]  /*dd10*/  DSETP.GEU.AND P0, PT, R12, RZ, PT ;  /* 0x000000ff0c00722a */ /* 0x000fcc0003f0e000 */
[----:B------:R-:W-:Y:S02]  /*dd20*/  DSETP.LT.XOR P0, PT, R16, RZ, !P0 ;  /* 0x000000ff1000722a */ /* 0x000fe40004701800 */
[----:B------:R-:W-:-:S04]  /*dd30*/  DADD R16, R12, R16 ;  /* 0x000000000c107229 */ /* 0x000fc80000000010 */
[----:B------:R-:W-:-:S06]  /*dd40*/  DSETP.NEU.AND P0, PT, R12, RZ, P0 ;  /* 0x000000ff0c00722a */ /* 0x000fcc000070d000 */
[----:B------:R-:W-:Y:S02]  /*dd50*/  FSEL R8, R16, R12, P0 ;  /* 0x0000000c10087208 */ /* 0x000fe40000000000 */
[----:B------:R-:W-:-:S07]  /*dd60*/  FSEL R9, R17, R13, P0 ;  /* 0x0000000d11097208 */ /* 0x000fce0000000000 */
.L_x_41614:
[----:B------:R-:W-:Y:S05]  /*dd70*/  BSYNC B1 ;  /* 0x0000000000017941 */ /* 0x000fea0003800000 */
.L_x_41613:
        /* <DEDUP_REMOVED lines=42> */
.L_x_41640:
        /* <DEDUP_REMOVED lines=12> */
.L_x_41639:
[----:B------:R-:W-:-:S07]  /*e0e0*/  IMAD.MOV.U32 R13, RZ, RZ, R28 ;  /* 0x000000ffff0d7224 */ /* 0x000fce00078e001c */
.L_x_41638:
[----:B------:R-:W-:Y:S05]  /*e0f0*/  BSYNC B2 ;  /* 0x0000000000027941 */ /* 0x000fea0003800000 */
.L_x_41637:
        /* <DEDUP_REMOVED lines=13> */
.L_x_41646:
        /* <DEDUP_REMOVED lines=33> */
.L_x_41645:
[----:B------:R-:W-:-:S07]  /*e3e0*/  IMAD.MOV.U32 R13, RZ, RZ, R29 ;  /* 0x000000ffff0d7224 */ /* 0x000fce00078e001d */
.L_x_41644:
[----:B------:R-:W-:Y:S05]  /*e3f0*/  BSYNC B3 ;  /* 0x0000000000037941 */ /* 0x000fea0003800000 */
.L_x_41643:
[----:B------:R-:W-:-:S13]  /*e400*/  ISETP.GE.U32.AND P0, PT, R28, 0xc, PT ;  /* 0x0000000c1c00780c */ /* 0x000fda0003f06070 */
[----:B------:R-:W-:Y:S05]  /*e410*/  @!P0 BRA `(.L_x_41642) ;  /* 0x0000000400e08947 */ /* 0x000fea0003800000 */
[----:B------:R-:W-:Y:S01]  /*e420*/  BSSY B3, `(.L_x_41647) ;  /* 0x0000075000037945 */ /* 0x000fe20003800000 */
[----:B------:R-:W-:-:S07]  /*e430*/  VIADD R13, R16, 0x10 ;  /* 0x00000010100d7836 */ /* 0x000fce0000000000 */
.L_x_41648:
        /* <DEDUP_REMOVED lines=116> */
.L_x_41647:
[----:B------:R-:W-:Y:S02]  /*eb80*/  IMAD.MOV.U32 R13, RZ, RZ, R16 ;  /* 0x000000ffff0d7224 */ /* 0x000fe400078e0010 */
[----:B------:R-:W-:-:S07]  /*eb90*/  IMAD.MOV.U32 R30, RZ, RZ, R29 ;  /* 0x000000ffff1e7224 */ /* 0x000fce00078e001d */
.L_x_41642:
[----:B------:R-:W-:Y:S05]  /*eba0*/  BSYNC B2 ;  /* 0x0000000000027941 */ /* 0x000fea0003800000 */
.L_x_41641:
        /* <DEDUP_REMOVED lines=21> */
.L_x_41650:
[----:B------:R-:W-:Y:S05]  /*ed00*/  BSYNC B2 ;  /* 0x0000000000027941 */ /* 0x000fea0003800000 */
.L_x_41649:
[----:B------:R-:W-:Y:S02]  /*ed10*/  IMAD.MOV.U32 R15, RZ, RZ, R17 ;  /* 0x000000ffff0f7224 */ /* 0x000fe400078e0011 */
[----:B------:R-:W-:-:S03]  /*ed20*/  IMAD.MOV.U32 R14, RZ, RZ, R12 ;  /* 0x000000ffff0e7224 */ /* 0x000fc600078e000c */
[----:B------:R-:W-:Y:S01]  /*ed30*/  LOP3.LUT R15, R15, 0x80000000, R19, 0xb8, !PT ;  /* 0x800000000f0f7812 */ /* 0x000fe200078eb813 */
[----:B------:R-:W-:Y:S06]  /*ed40*/  BRA `(.L_x_41636) ;  /* 0x0000000000187947 */ /* 0x000fec0003800000 */
.L_x_41635:
[----:B------:R-:W-:-:S06]  /*ed50*/  DSETP.GTU.AND P0, PT, R10, +INF , PT ;  /* 0x7ff000000a00742a */ /* 0x000fcc0003f0c000 */
[----:B------:R-:W-:-:S14]  /*ed60*/  DSETP.LE.AND P0, PT, R12, +INF , !P0 ;  /* 0x7ff000000c00742a */ /* 0x000fdc0004703000 */
[----:B------:R-:W-:Y:S02]  /*ed70*/  @P0 DSETP.NEU.AND P2, PT, R12, +INF , PT ;  /* 0x7ff000000c00042a */ /* 0x000fe40003f4d000 */
[----:B------:R-:W-:-:S06]  /*ed80*/  @!P0 DADD R14, R20, R18 ;  /* 0x00000000140e8229 */ /* 0x000fcc0000000012 */
[----:B------:R-:W-:Y:S02]  /*ed90*/  @P0 FSEL R14, R18, RZ, P2 ;  /* 0x000000ff120e0208 */ /* 0x000fe40001000000 */
[----:B------:R-:W-:-:S07]  /*eda0*/  @P0 FSEL R15, R19, -QNAN , P2 ;  /* 0xfff80000130f0808 */ /* 0x000fce0001000000 */
.L_x_41636:
[----:B------:R-:W-:Y:S05]  /*edb0*/  BSYNC B0 ;  /* 0x0000000000007941 */ /* 0x000fea0003800000 */
.L_x_41634:
[----:B------:R-:W-:-:S06]  /*edc0*/  DSETP.GEU.AND P0, PT, R14, RZ, PT ;  /* 0x000000ff0e00722a */ /* 0x000fcc0003f0e000 */
[----:B------:R-:W-:Y:S02]  /*edd0*/  DSETP.LT.XOR P0, PT, R20, RZ, !P0 ;  /* 0x000000ff1400722a */ /* 0x000fe40004701800 */
[----:B------:R-:W-:-:S04]  /*ede0*/  DADD R20, R14, R20 ;  /* 0x000000000e147229 */ /* 0x000fc80000000014 */
[----:B------:R-:W-:-:S06]  /*edf0*/  DSETP.NEU.AND P0, PT, R14, RZ, P0 ;  /* 0x000000ff0e00722a */ /* 0x000fcc000070d000 */
[----:B------:R-:W-:Y:S02]  /*ee00*/  FSEL R10, R20, R14, P0 ;  /* 0x0000000e140a7208 */ /* 0x000fe40000000000 */
[----:B------:R-:W-:-:S07]  /*ee10*/  FSEL R11, R21, R15, P0 ;  /* 0x0000000f150b7208 */ /* 0x000fce0000000000 */
.L_x_41633:
[----:B------:R-:W-:Y:S05]  /*ee20*/  BSYNC B1 ;  /* 0x0000000000017941 */ /* 0x000fea0003800000 */
.L_x_41632:
        /* <DEDUP_REMOVED lines=42> */
.L_x_41658:
        /* <DEDUP_REMOVED lines=12> */
.L_x_41657:
[----:B------:R-:W-:Y:S05]  /*f190*/  BSYNC B2 ;  /* 0x0000000000027941 */ /* 0x000fea0003800000 */
.L_x_41656:
        /* <DEDUP_REMOVED lines=13> */
.L_x_41664:
        /* <DEDUP_REMOVED lines=33> */
.L_x_41663:
[----:B------:R-:W-:-:S07]  /*f480*/  IMAD.MOV.U32 R15, RZ, RZ, R20 ;  /* 0x000000ffff0f7224 */ /* 0x000fce00078e0014 */
.L_x_41662:
[----:B------:R-:W-:Y:S05]  /*f490*/  BSYNC B3 ;  /* 0x0000000000037941 */ /* 0x000fea0003800000 */
.L_x_41661:
[----:B------:R-:W-:-:S13]  /*f4a0*/  ISETP.GE.U32.AND P0, PT, R18, 0xc, PT ;  /* 0x0000000c1200780c */ /* 0x000fda0003f06070 */
[----:B------:R-:W-:Y:S05]  /*f4b0*/  @!P0 BRA `(.L_x_41660) ;  /* 0x0000000400e08947 */ /* 0x000fea0003800000 */
[----:B------:R-:W-:Y:S01]  /*f4c0*/  BSSY B3, `(.L_x_41665) ;  /* 0x0000075000037945 */ /* 0x000fe20003800000 */
[----:B------:R-:W-:-:S07]  /*f4d0*/  VIADD R15, R17, 0x10 ;  /* 0x00000010110f7836 */ /* 0x000fce0000000000 */
.L_x_41666:
        /* <DEDUP_REMOVED lines=116> */
.L_x_41665:
[----:B------:R-:W-:Y:S02]  /*fc20*/  IMAD.MOV.U32 R15, RZ, RZ, R17 ;  /* 0x000000ffff0f7224 */ /* 0x000fe400078e0011 */
[----:B------:R-:W-:-:S07]  /*fc30*/  IMAD.MOV.U32 R29, RZ, RZ, R18 ;  /* 0x000000ffff1d7224 */ /* 0x000fce00078e0012 */
.L_x_41660:
[----:B------:R-:W-:Y:S05]  /*fc40*/  BSYNC B2 ;  /* 0x0000000000027941 */ /* 0x000fea0003800000 */
.L_x_41659:
        /* <DEDUP_REMOVED lines=21> */
.L_x_41668:
[----:B------:R-:W-:Y:S05]  /*fda0*/  BSYNC B2 ;  /* 0x0000000000027941 */ /* 0x000fea0003800000 */
.L_x_41667:
[----:B------:R-:W-:Y:S02]  /*fdb0*/  IMAD.MOV.U32 R15, RZ, RZ, R19 ;  /* 0x000000ffff0f7224 */ /* 0x000fe400078e0013 */
[----:B------:R-:W-:-:S03]  /*fdc0*/  IMAD.MOV.U32 R14, RZ, RZ, R16 ;  /* 0x000000ffff0e7224 */ /* 0x000fc600078e0010 */
[----:B------:R-:W-:Y:S01]  /*fdd0*/  LOP3.LUT R15, R15, 0x80000000, R23, 0xb8, !PT ;  /* 0x800000000f0f7812 */ /* 0x000fe200078eb817 */
[----:B------:R-:W-:Y:S06]  /*fde0*/  BRA `(.L_x_41655) ;  /* 0x0000000000187947 */ /* 0x000fec0003800000 */
.L_x_41654:
[----:B------:R-:W-:-:S06]  /*fdf0*/  DSETP.GTU.AND P0, PT, R12, +INF , PT ;  /* 0x7ff000000c00742a */ /* 0x000fcc0003f0c000 */
[----:B------:R-:W-:-:S14]  /*fe00*/  DSETP.LE.AND P0, PT, R16, +INF , !P0 ;  /* 0x7ff000001000742a */ /* 0x000fdc0004703000 */
[----:B------:R-:W-:Y:S02]  /*fe10*/  @P0 DSETP.NEU.AND P2, PT, R16, +INF , PT ;  /* 0x7ff000001000042a */ /* 0x000fe40003f4d000 */
[----:B------:R-:W-:-:S06]  /*fe20*/  @!P0 DADD R14, R36, R22 ;  /* 0x00000000240e8229 */ /* 0x000fcc0000000016 */
[----:B------:R-:W-:Y:S02]  /*fe30*/  @P0 FSEL R14, R22, RZ, P2 ;  /* 0x000000ff160e0208 */ /* 0x000fe40001000000 */
[----:B------:R-:W-:-:S07]  /*fe40*/  @P0 FSEL R15, R23, -QNAN , P2 ;  /* 0xfff80000170f0808 */ /* 0x000fce0001000000 */
.L_x_41655:
[----:B------:R-:W-:Y:S05]  /*fe50*/  BSYNC B0 ;  /* 0x0000000000007941 */ /* 0x000fea0003800000 */
.L_x_41653:
[----:B------:R-:W-:-:S06]  /*fe60*/  DSETP.GEU.AND P0, PT, R14, RZ, PT ;  /* 0x000000ff0e00722a */ /* 0x000fcc0003f0e000 */
[----:B------:R-:W-:Y:S02]  /*fe70*/  DSETP.LT.XOR P0, PT, R36, RZ, !P0 ;  /* 0x000000ff2400722a */ /* 0x000fe40004701800 */
[----:B------:R-:W-:-:S04]  /*fe80*/  DADD R36, R14, R36 ;  /* 0x000000000e247229 */ /* 0x000fc80000000024 */
[----:B------:R-:W-:-:S06]  /*fe90*/  DSETP.NEU.AND P0, PT, R14, RZ, P0 ;  /* 0x000000ff0e00722a */ /* 0x000fcc000070d000 */
[----:B------:R-:W-:Y:S02]  /*fea0*/  FSEL R14, R36, R14, P0 ;  /* 0x0000000e240e7208 */ /* 0x000fe40000000000 */
[----:B------:R-:W-:-:S07]  /*feb0*/  FSEL R15, R37, R15, P0 ;  /* 0x0000000f250f7208 */ /* 0x000fce0000000000 */
.L_x_41652:
[----:B------:R-:W-:Y:S05]  /*fec0*/  BSYNC B1 ;  /* 0x0000000000017941 */ /* 0x000fea0003800000 */
.L_x_41651:
        /* <DEDUP_REMOVED lines=42> */
.L_x_41676:
        /* <DEDUP_REMOVED lines=12> */
.L_x_41675:
[----:B------:R-:W-:Y:S05]  /*10230*/  BSYNC B2 ;  /* 0x0000000000027941 */ /* 0x000fea0003800000 */
.L_x_41674:
        /* <DEDUP_REMOVED lines=13> */
.L_x_41682:
        /* <DEDUP_REMOVED lines=33> */
.L_x_41681:
[----:B------:R-:W-:-:S07]  /*10520*/  IMAD.MOV.U32 R19, RZ, RZ, R23 ;  /* 0x000000ffff137224 */ /* 0x000fce00078e0017 */
.L_x_41680:
[----:B------:R-:W-:Y:S05]  /*10530*/  BSYNC B3 ;  /* 0x0000000000037941 */ /* 0x000fea0003800000 */
.L_x_41679:
[----:B------:R-:W-:-:S13]  /*10540*/  ISETP.GE.U32.AND P0, PT, R20, 0xc, PT ;  /* 0x0000000c1400780c */ /* 0x000fda0003f06070 */
[----:B------:R-:W-:Y:S05]  /*10550*/  @!P0 BRA `(.L_x_41678) ;  /* 0x0000000400dc8947 */ /* 0x000fea0003800000 */
[----:B------:R-:W-:Y:S01]  /*10560*/  BSSY B3, `(.L_x_41683) ;  /* 0x0000075000037945 */ /* 0x000fe20003800000 */
[----:B------:R-:W-:-:S07]  /*10570*/  VIADD R18, R18, 0x10 ;  /* 0x0000001012127836 */ /* 0x000fce0000000000 */
.L_x_41684:
        /* <DEDUP_REMOVED lines=116> */
.L_x_41683:
[----:B------:R-:W-:-:S07]  /*10cc0*/  IMAD.MOV.U32 R28, RZ, RZ, R20 ;  /* 0x000000ffff1c7224 */ /* 0x000fce00078e0014 */
.L_x_41678:
[----:B------:R-:W-:Y:S05]  /*10cd0*/  BSYNC B2 ;  /* 0x0000000000027941 */ /* 0x000fea0003800000 */
.L_x_41677:
        /* <DEDUP_REMOVED lines=21> */
.L_x_41686:
[----:B------:R-:W-:Y:S05]  /*10e30*/  BSYNC B2 ;  /* 0x0000000000027941 */ /* 0x000fea0003800000 */
.L_x_41685:
[----:B------:R-:W-:Y:S02]  /*10e40*/  IMAD.MOV.U32 R17, RZ, RZ, R21 ;  /* 0x000000ffff117224 */ /* 0x000fe400078e0015 */
[----:B------:R-:W-:-:S03]  /*10e50*/  IMAD.MOV.U32 R16, RZ, RZ, R18 ;  /* 0x000000ffff107224 */ /* 0x000fc600078e0012 */
[----:B------:R-:W-:Y:S01]  /*10e60*/  LOP3.LUT R17, R17, 0x80000000, R35, 0xb8, !PT ;  /* 0x8000000011117812 */ /* 0x000fe200078eb823 */
[----:B------:R-:W-:Y:S06]  /*10e70*/  BRA `(.L_x_41673) ;  /* 0x0000000000187947 */ /* 0x000fec0003800000 */
.L_x_41672:
[----:B------:R-:W-:-:S06]  /*10e80*/  DSETP.GTU.AND P0, PT, R12, +INF , PT ;  /* 0x7ff000000c00742a */ /* 0x000fcc0003f0c000 */
[----:B------:R-:W-:-:S14]  /*10e90*/  DSETP.LE.AND P0, PT, R18, +INF , !P0 ;  /* 0x7ff000001200742a */ /* 0x000fdc0004703000 */
[----:B------:R-:W-:Y:S02]  /*10ea0*/  @P0 DSETP.NEU.AND P2, PT, R18, +INF , PT ;  /* 0x7ff000001200042a */ /* 0x000fe40003f4d000 */
[----:B------:R-:W-:-:S06]  /*10eb0*/  @!P0 DADD R16, R24, R34 ;  /* 0x0000000018108229 */ /* 0x000fcc0000000022 */
[----:B------:R-:W-:Y:S02]  /*10ec0*/  @P0 FSEL R16, R34, RZ, P2 ;  /* 0x000000ff22100208 */ /* 0x000fe40001000000 */
[----:B------:R-:W-:-:S07]  /*10ed0*/  @P0 FSEL R17, R35, -QNAN , P2 ;  /* 0xfff8000023110808 */ /* 0x000fce0001000000 */
.L_x_41673:
[----:B------:R-:W-:Y:S05]  /*10ee0*/  BSYNC B0 ;  /* 0x0000000000007941 */ /* 0x000fea0003800000 */
.L_x_41671:
[----:B------:R-:W-:-:S06]  /*10ef0*/  DSETP.GEU.AND P0, PT, R16, RZ, PT ;  /* 0x000000ff1000722a */ /* 0x000fcc0003f0e000 */
[----:B------:R-:W-:Y:S02]  /*10f00*/  DSETP.LT.XOR P0, PT, R24, RZ, !P0 ;  /* 0x000000ff1800722a */ /* 0x000fe40004701800 */
[----:B------:R-:W-:-:S04]  /*10f10*/  DADD R24, R16, R24 ;  /* 0x0000000010187229 */ /* 0x000fc80000000018 */
[----:B------:R-:W-:-:S06]  /*10f20*/  DSETP.NEU.AND P0, PT, R16, RZ, P0 ;  /* 0x000000ff1000722a */ /* 0x000fcc000070d000 */
[----:B------:R-:W-:Y:S02]  /*10f30*/  FSEL R12, R24, R16, P0 ;  /* 0x00000010180c7208 */ /* 0x000fe40000000000 */
[----:B------:R-:W-:-:S07]  /*10f40*/  FSEL R13, R25, R17, P0 ;  /* 0x00000011190d7208 */ /* 0x000fce0000000000 */
.L_x_41670:
[----:B------:R-:W-:Y:S05]  /*10f50*/  BSYNC B1 ;  /* 0x0000000000017941 */ /* 0x000fea0003800000 */
.L_x_41669:
        /* <DEDUP_REMOVED lines=21> */
.L_x_41689:
[----:B------:R-:W-:-:S13]  /*110b0*/  ISETP.GE.AND P0, PT, R0, UR4, PT ;  /* 0x0000000400007c0c */ /* 0x000fda000bf06270 */
[----:B------:R-:W-:Y:S05]  /*110c0*/  @P0 BRA `(.L_x_41691) ;  /* 0x0000000000300947 */ /* 0x000fea0003800000 */
[----:B-1----:R-:W1:Y:S01]  /*110d0*/  LDC.64 R2, c[0x0][0x218] ;  /* 0x00008600ff027b82 */ /* 0x002e620000000a00 */
[C---:B------:R-:W-:Y:S02]  /*110e0*/  VIADD R5, R0.reuse, UR8 ;  /* 0x0000000800057c36 */ /* 0x040fe40008000000 */
[----:B------:R-:W-:Y:S02]  /*110f0*/  VIADD R0, R0, 0x80 ;  /* 0x0000008000007836 */ /* 0x000fe40000000000 */
[----:B-1----:R-:W-:-:S05]  /*11100*/  IMAD.WIDE.U32 R2, R5, 0x8, R2 ;  /* 0x0000000805027825 */ /* 0x002fca00078e0002 */
[----:B------:R1:W-:Y:S02]  /*11110*/  STG.E.64 desc[UR10][R2.64], R6 ;  /* 0x0000000602007986 */ /* 0x0003e4000c101b0a */
.L_x_41690:
[----:B------:R-:W-:-:S13]  /*11120*/  ISETP.GE.AND P0, PT, R0, UR4, PT ;  /* 0x0000000400007c0c */ /* 0x000fda000bf06270 */
[----:B------:R-:W-:Y:S05]  /*11130*/  @P0 BRA `(.L_x_41692) ;  /* 0x0000000000340947 */ /* 0x000fea0003800000 */
[----:B01----:R-:W0:Y:S01]  /*11140*/  LDC.64 R2, c[0x0][0x218] ;  /* 0x00008600ff027b82 */ /* 0x003e220000000a00 */
[C---:B------:R-:W-:Y:S02]  /*11150*/  VIADD R5, R0.reuse, UR8 ;  /* 0x0000000800057c36 */ /* 0x040fe40008000000 */
[----:B------:R-:W-:Y:S02]  /*11160*/  VIADD R0, R0, 0x80 ;  /* 0x0000008000007836 */ /* 0x000fe40000000000 */
[----:B0-----:R-:W-:-:S05]  /*11170*/  IMAD.WIDE.U32 R2, R5, 0x8, R2 ;  /* 0x0000000805027825 */ /* 0x001fca00078e0002 */
[----:B------:R2:W-:Y:S02]  /*11180*/  STG.E.64 desc[UR10][R2.64], R8 ;  /* 0x0000000802007986 */ /* 0x0005e4000c101b0a */
.L_x_41691:
        /* <DEDUP_REMOVED lines=8> */
.L_x_41692:
[----:B------:R-:W-:Y:S05]  /*11210*/  BSYNC B1 ;  /* 0x0000000000017941 */ /* 0x000fea0003800000 */
.L_x_41688:
[----:B------:R-:W-:-:S13]  /*11220*/  ISETP.GE.AND P0, PT, R0, UR4, PT ;  /* 0x0000000400007c0c */ /* 0x000fda000bf06270 */
[----:B012---:R-:W0:Y:S01]  /*11230*/  @!P0 LDC.64 R2, c[0x0][0x218] ;  /* 0x00008600ff028b82 */ /* 0x007e220000000a00 */
[C---:B------:R-:W-:Y:S02]  /*11240*/  @!P0 VIADD R5, R0.reuse, UR8 ;  /* 0x0000000800058c36 */ /* 0x040fe40008000000 */
[----:B------:R-:W-:Y:S02]  /*11250*/  @!P0 VIADD R0, R0, 0x80 ;  /* 0x0000008000008836 */ /* 0x000fe40000000000 */
[----:B0-----:R-:W-:-:S05]  /*11260*/  @!P0 IMAD.WIDE.U32 R2, R5, 0x8, R2 ;  /* 0x0000000805028825 */ /* 0x001fca00078e0002 */
[----:B------:R3:W-:Y:S02]  /*11270*/  @!P0 STG.E.64 desc[UR10][R2.64], R14 ;  /* 0x0000000e02008986 */ /* 0x0007e4000c101b0a */
.L_x_41693:
[----:B------:R-:W-:Y:S05]  /*11280*/  BSYNC B0 ;  /* 0x0000000000007941 */ /* 0x000fea0003800000 */
.L_x_41687:
        /* <DEDUP_REMOVED lines=8> */
.L_x_41694:
        /* <DEDUP_REMOVED lines=15> */
.L_x_57554:


//--------------------- .text._ZN2at6native29vectorized_elementwise_kernelILi8ENS0_13BinaryFunctorIdddZZZNS0_21remainder_kernel_cudaERNS_18TensorIteratorBaseEENKUlvE0_clEvENKUlvE_clEvEUlddE_EESt5arrayIPcLm3EEEEviT0_T1_ --------------------------
	.section	.text._ZN2at6native29vectorized_elementwise_kernelILi8ENS0_13BinaryFunctorIdddZZZNS0_21remainder_kernel_cudaERNS_18TensorIteratorBaseEENKUlvE0_clEvENKUlvE_clEvEUlddE_EESt5arrayIPcLm3EEEEviT0_T1_,"ax",@progbits
	.align	128
        .global         _ZN2at6native29vectorized_elementwise_kernelILi8ENS0_13BinaryFunctorIdddZZZNS0_21remainder_kernel_cudaERNS_18TensorIteratorBaseEENKUlvE0_clEvENKUlvE_clEvEUlddE_EESt5arrayIPcLm3EEEEviT0_T1_
        .type           _ZN2at6native29vectorized_elementwise_kernelILi8ENS0_13BinaryFunctorIdddZZZNS0_21remainder_kernel_cudaERNS_18TensorIteratorBaseEENKUlvE0_clEvENKUlvE_clEvEUlddE_EESt5arrayIPcLm3EEEEviT0_T1_,@function
        .size           _ZN2at6native29vectorized_elementwise_kernelILi8ENS0_13BinaryFunctorIdddZZZNS0_21remainder_kernel_cudaERNS_18TensorIteratorBaseEENKUlvE0_clEvENKUlvE_clEvEUlddE_EESt5arrayIPcLm3EEEEviT0_T1_,(.L_x_57555 - _ZN2at6native29vectorized_elementwise_kernelILi8ENS0_13BinaryFunctorIdddZZZNS0_21remainder_kernel_cudaERNS_18TensorIteratorBaseEENKUlvE0_clEvENKUlvE_clEvEUlddE_EESt5arrayIPcLm3EEEEviT0_T1_)
        .other          _ZN2at6native29vectorized_elementwise_kernelILi8ENS0_13BinaryFunctorIdddZZZNS0_21remainder_kernel_cudaERNS_18TensorIteratorBaseEENKUlvE0_clEvENKUlvE_clEvEUlddE_EESt5arrayIPcLm3EEEEviT0_T1_,@"STO_CUDA_ENTRY STV_DEFAULT"
_ZN2at6native29vectorized_elementwise_kernelILi8ENS0_13BinaryFunctorIdddZZZNS0_21remainder_kernel_cudaERNS_18TensorIteratorBaseEENKUlvE0_clEvENKUlvE_clEvEUlddE_EESt5arrayIPcLm3EEEEviT0_T1_:
.text._ZN2at6native29vectorized_elementwise_kernelILi8ENS0_13BinaryFunctorIdddZZZNS0_21remainder_kernel_cudaERNS_18TensorIteratorBaseEENKUlvE0_clEvENKUlvE_clEvEUlddE_EESt5arrayIPcLm3EEEEviT0_T1_:
        /* <DEDUP_REMOVED lines=68> */
.L_x_41702:
        /* <DEDUP_REMOVED lines=12> */
.L_x_41701:
[----:B------:R-:W-:Y:S02]  /*0500*/  IMAD.MOV.U32 R38, RZ, RZ, R42 ;  /* 0x000000ffff267224 */ /* 0x000fe400078e002a */
[----:B------:R-:W-:-:S07]  /*0510*/  IMAD.MOV.U32 R42, RZ, RZ, R43 ;  /* 0x000000ffff2a7224 */ /* 0x000fce00078e002b */
.L_x_41700:
[----:B------:R-:W-:Y:S05]  /*0520*/  BSYNC B1 ;  /* 0x0000000000017941 */ /* 0x000fea0003800000 */
.L_x_41699:
        /* <DEDUP_REMOVED lines=13> */
.L_x_41708:
        /* <DEDUP_REMOVED lines=33> */
.L_x_41707:
[----:B------:R-:W-:Y:S02]  /*0810*/  IMAD.MOV.U32 R38, RZ, RZ, R42 ;  /* 0x000000ffff267224 */ /* 0x000fe400078e002a */
[----:B------:R-:W-:-:S07]  /*0820*/  IMAD.MOV.U32 R42, RZ, RZ, R43 ;  /* 0x000000ffff2a7224 */ /* 0x000fce00078e002b */
.L_x_41706:
[----:B------:R-:W-:Y:S05]  /*0830*/  BSYNC B2 ;  /* 0x0000000000027941 */ /* 0x000fea0003800000 */
.L_x_41705:
[----:B------:R-:W-:-:S13]  /*0840*/  ISETP.GE.U32.AND P0, PT, R39, 0xc, PT ;  /* 0x0000000c2700780c */ /* 0x000fda0003f06070 */
[----:B------:R-:W-:Y:S05]  /*0850*/  @!P0 BRA `(.L_x_41704) ;  /* 0x0000000400d88947 */ /* 0x000fea0003800000 */
[----:B------:R-:W-:Y:S01]  /*0860*/  BSSY B2, `(.L_x_41704) ;  /* 0x0000075000027945 */ /* 0x000fe20003800000 */
[----:B------:R-:W-:-:S07]  /*0870*/  VIADD R40, R40, 0x10 ;  /* 0x0000001028287836 */ /* 0x000fce0000000000 */
.L_x_41709:
        /* <DEDUP_REMOVED lines=116> */
.L_x_41704:
[----:B------:R-:W-:Y:S05]  /*0fc0*/  BSYNC B1 ;  /* 0x0000000000017941 */ /* 0x000fea0003800000 */
.L_x_41703:
        /* <DEDUP_REMOVED lines=20> */
.L_x_41711:
[----:B------:R-:W-:Y:S05]  /*1110*/  BSYNC B1 ;  /* 0x0000000000017941 */ /* 0x000fea0003800000 */
.L_x_41710:
[----:B------:R-:W-:Y:S02]  /*1120*/  IMAD.MOV.U32 R39, RZ, RZ, R41 ;  /* 0x000000ffff277224 */ /* 0x000fe400078e0029 */
[----:B------:R-:W-:-:S03]  /*1130*/  IMAD.MOV.U32 R38, RZ, RZ, R36 ;  /* 0x000000ffff267224 */ /* 0x000fc600078e0024 */
[----:B------:R-:W-:Y:S01]  /*1140*/  LOP3.LUT R39, R39, 0x80000000, R29, 0xb8, !PT ;  /* 0x8000000027277812 */ /* 0x000fe200078eb81d */
[----:B------:R-:W-:Y:S06]  /*1150*/  BRA `(.L_x_41698) ;  /* 0x0000000000187947 */ /* 0x000fec0003800000 */
.L_x_41697:
[----:B------:R-:W-:-:S06]  /*1160*/  DSETP.GTU.AND P0, PT, R2, +INF , PT ;  /* 0x7ff000000200742a */ /* 0x000fcc0003f0c000 */
[----:B------:R-:W-:-:S14]  /*1170*/  DSETP.LE.AND P0, PT, R36, +INF , !P0 ;  /* 0x7ff000002400742a */ /* 0x000fdc0004703000 */
[----:B------:R-:W-:Y:S02]  /*1180*/  @P0 DSETP.NEU.AND P1, PT, R36, +INF , PT ;  /* 0x7ff000002400042a */ /* 0x000fe40003f2d000 */
[----:B------:R-:W-:-:S06]  /*1190*/  @!P0 DADD R38, R28, R32 ;  /* 0x000000001c268229 */ /* 0x000fcc0000000020 */
[----:B------:R-:W-:Y:S02]  /*11a0*/  @P0 FSEL R38, R28, RZ, P1 ;  /* 0x000000ff1c260208 */ /* 0x000fe40000800000 */
[----:B------:R-:W-:-:S07]  /*11b0*/  @P0 FSEL R39, R29, -QNAN , P1 ;  /* 0xfff800001d270808 */ /* 0x000fce0000800000 */
.L_x_41698:
[----:B------:R-:W-:Y:S05]  /*11c0*/  BSYNC B0 ;  /* 0x0000000000007941 */ /* 0x000fea0003800000 */
.L_x_41696:
        /* <DEDUP_REMOVED lines=45> */
.L_x_41718:
        /* <DEDUP_REMOVED lines=12> */
.L_x_41717:
[----:B------:R-:W-:Y:S02]  /*1560*/  IMAD.MOV.U32 R36, RZ, RZ, R40 ;  /* 0x000000ffff247224 */ /* 0x000fe400078e0028 */
[----:B------:R-:W-:-:S07]  /*1570*/  IMAD.MOV.U32 R40, RZ, RZ, R41 ;  /* 0x000000ffff287224 */ /* 0x000fce00078e0029 */
.L_x_41716:
[----:B------:R-:W-:Y:S05]  /*1580*/  BSYNC B1 ;  /* 0x0000000000017941 */ /* 0x000fea0003800000 */
.L_x_41715:
        /* <DEDUP_REMOVED lines=13> */
.L_x_41724:
        /* <DEDUP_REMOVED lines=33> */
.L_x_41723:
[----:B------:R-:W-:Y:S02]  /*1870*/  IMAD.MOV.U32 R36, RZ, RZ, R40 ;  /* 0x000000ffff247224 */ /* 0x000fe400078e0028 */
[----:B------:R-:W-:-:S07]  /*1880*/  IMAD.MOV.U32 R40, RZ, RZ, R41 ;  /* 0x000000ffff287224 */ /* 0x000fce00078e0029 */
.L_x_41722:
[----:B------:R-:W-:Y:S05]  /*1890*/  BSYNC B2 ;  /* 0x0000000000027941 */ /* 0x000fea0003800000 */
.L_x_41721:
[----:B------:R-:W-:-:S13]  /*18a0*/  ISETP.GE.U32.AND P0, PT, R39, 0xc, PT ;  /* 0x0000000c2700780c */ /* 0x000fda0003f06070 */
[----:B------:R-:W-:Y:S05]  /*18b0*/  @!P0 BRA `(.L_x_41720) ;  /* 0x0000000400d88947 */ /* 0x000fea0003800000 */
[----:B------:R-:W-:Y:S01]  /*18c0*/  BSSY B2, `(.L_x_41720) ;  /* 0x0000075000027945 */ /* 0x000fe20003800000 */
[----:B------:R-:W-:-:S07]  /*18d0*/  VIADD R38, R38, 0x10 ;  /* 0x0000001026267836 */ /* 0x000fce0000000000 */
.L_x_41725:
        /* <DEDUP_REMOVED lines=116> */
.L_x_41720:
[----:B------:R-:W-:Y:S05]  /*2020*/  BSYNC B1 ;  /* 0x0000000000017941 */ /* 0x000fea0003800000 */
.L_x_41719:
        /* <DEDUP_REMOVED lines=20> */
.L_x_41727:
[----:B------:R-:W-:Y:S05]  /*2170*/  BSYNC B1 ;  /* 0x0000000000017941 */ /* 0x000fea0003800000 */
.L_x_41726:
[----:B------:R-:W-:Y:S02]  /*2180*/  IMAD.MOV.U32 R37, RZ, RZ, R39 ;  /* 0x000000ffff257224 */ /* 0x000fe400078e0027 */
[----:B------:R-:W-:-:S03]  /*2190*/  IMAD.MOV.U32 R36, RZ, RZ, R32 ;  /* 0x000000ffff247224 */ /* 0x000fc600078e0020 */
[----:B------:R-:W-:Y:S01]  /*21a0*/  LOP3.LUT R37, R37, 0x80000000, R31, 0xb8, !PT ;  /* 0x8000000025257812 */ /* 0x000fe200078eb81f */
[----:B------:R-:W-:Y:S06]  /*21b0*/  BRA `(.L_x_41714) ;  /* 0x0000000000187947 */ /* 0x000fec0003800000 */
.L_x_41713:
[----:B------:R-:W-:-:S06]  /*21c0*/  DSETP.GTU.AND P0, PT, R28, +INF , PT ;  /* 0x7ff000001c00742a */ /* 0x000fcc0003f0c000 */
[----:B------:R-:W-:-:S14]  /*21d0*/  DSETP.LE.AND P0, PT, R32, +INF , !P0 ;  /* 0x7ff000002000742a */ /* 0x000fdc0004703000 */
[----:B------:R-:W-:Y:S02]  /*21e0*/  @P0 DSETP.NEU.AND P1, PT, R32, +INF , PT ;  /* 0x7ff000002000042a */ /* 0x000fe40003f2d000 */
[----:B------:R-:W-:-:S06]  /*21f0*/  @!P0 DADD R36, R30, R34 ;  /* 0x000000001e248229 */ /* 0x000fcc0000000022 */
[----:B------:R-:W-:Y:S02]  /*2200*/  @P0 FSEL R36, R30, RZ, P1 ;  /* 0x000000ff1e240208 */ /* 0x000fe40000800000 */
[----:B------:R-:W-:-:S07]  /*2210*/  @P0 FSEL R37, R31, -QNAN , P1 ;  /* 0xfff800001f250808 */ /* 0x000fce0000800000 */
.L_x_41714:
[----:B------:R-:W-:Y:S05]  /*2220*/  BSYNC B0 ;  /* 0x0000000000007941 */ /* 0x000fea0003800000 */
.L_x_41712:
        /* <DEDUP_REMOVED lines=43> */
.L_x_41734:
        /* <DEDUP_REMOVED lines=12> */
.L_x_41733:
[----:B------:R-:W-:-:S07]  /*25a0*/  IMAD.MOV.U32 R36, RZ, RZ, R38 ;  /* 0x000000ffff247224 */ /* 0x000fce00078e0026 */
.L_x_41732:
[----:B------:R-:W-:Y:S05]  /*25b0*/  BSYNC B1 ;  /* 0x0000000000017941 */ /* 0x000fea0003800000 */
.L_x_41731:
        /* <DEDUP_REMOVED lines=13> */
.L_x_41740:
        /* <DEDUP_REMOVED lines=33> */
.L_x_41739:
[----:B------:R-:W-:-:S07]  /*28a0*/  IMAD.MOV.U32 R36, RZ, RZ, R38 ;  /* 0x000000ffff247224 */ /* 0x000fce00078e0026 */
.L_x_41738:
[----:B------:R-:W-:Y:S05]  /*28b0*/  BSYNC B2 ;  /* 0x0000000000027941 */ /* 0x000fea0003800000 */
.L_x_41737:
[----:B------:R-:W-:-:S13]  /*28c0*/  ISETP.GE.U32.AND P0, PT, R37, 0xc, PT ;  /* 0x0000000c2500780c */ /* 0x000fda0003f06070 */
[----:B------:R-:W-:Y:S05]  /*28d0*/  @!P0 BRA `(.L_x_41736) ;  /* 0x0000000400dc8947 */ /* 0x000fea0003800000 */
[----:B------:R-:W-:Y:S01]  /*28e0*/  BSSY B2, `(.L_x_41741) ;  /* 0x0000075000027945 */ /* 0x000fe20003800000 */
[----:B------:R-:W-:-:S07]  /*28f0*/  VIADD R35, R35, 0x10 ;  /* 0x0000001023237836 */ /* 0x000fce0000000000 */
.L_x_41742:
        /* <DEDUP_REMOVED lines=116> */
.L_x_41741:
[----:B------:R-:W-:-:S07]  /*3040*/  IMAD.MOV.U32 R39, RZ, RZ, R37 ;  /* 0x000000ffff277224 */ /* 0x000fce00078e0025 */
.L_x_41736:
[----:B------:R-:W-:Y:S05]  /*3050*/  BSYNC B1 ;  /* 0x0000000000017941 */ /* 0x000fea0003800000 */
.L_x_41735:
        /* <DEDUP_REMOVED lines=19> */
.L_x_41744:
[----:B------:R-:W-:Y:S05]  /*3190*/  BSYNC B1 ;  /* 0x0000000000017941 */ /* 0x000fea0003800000 */
.L_x_41743:
[----:B------:R-:W-:Y:S01]  /*31a0*/  LOP3.LUT R35, R35, 0x80000000, R25, 0xb8, !PT ;  /* 0x8000000023237812 */ /* 0x000fe200078eb819 */
[----:B------:R-:W-:Y:S06]  /*31b0*/  BRA `(.L_x_41730) ;  /* 0x0000000000187947 */ /* 0x000fec0003800000 */
.L_x_41729:
[----:B------:R-:W-:-:S06]  /*31c0*/  DSETP.GTU.AND P0, PT, R30, +INF , PT ;  /* 0x7ff000001e00742a */ /* 0x000fcc0003f0c000 */
[----:B------:R-:W-:-:S14]  /*31d0*/  DSETP.LE.AND P0, PT, R32, +INF , !P0 ;  /* 0x7ff000002000742a */ /* 0x000fdc0004703000 */
[----:B------:R-:W-:Y:S02]  /*31e0*/  @P0 DSETP.NEU.AND P1, PT, R32, +INF , PT ;  /* 0x7ff000002000042a */ /* 0x000fe40003f2d000 */
[----:B------:R-:W-:-:S06]  /*31f0*/  @!P0 DADD R34, R24, R12 ;  /* 0x0000000018228229 */ /* 0x000fcc000000000c */
[----:B------:R-:W-:Y:S02]  /*3200*/  @P0 FSEL R34, R24, RZ, P1 ;  /* 0x000000ff18220208 */ /* 0x000fe40000800000 */
[----:B------:R-:W-:-:S07]  /*3210*/  @P0 FSEL R35, R25, -QNAN , P1 ;  /* 0xfff8000019230808 */ /* 0x000fce0000800000 */
.L_x_41730:
[----:B------:R-:W-:Y:S05]  /*3220*/  BSYNC B0 ;  /* 0x0000000000007941 */ /* 0x000fea0003800000 */
.L_x_41728:
        /* <DEDUP_REMOVED lines=44> */
.L_x_41751:
        /* <DEDUP_REMOVED lines=12> */
.L_x_41750:
[----:B------:R-:W-:-:S07]  /*35b0*/  IMAD.MOV.U32 R32, RZ, RZ, R36 ;  /* 0x000000ffff207224 */ /* 0x000fce00078e0024 */
.L_x_41749:
[----:B------:R-:W-:Y:S05]  /*35c0*/  BSYNC B1 ;  /* 0x0000000000017941 */ /* 0x000fea0003800000 */
.L_x_41748:
        /* <DEDUP_REMOVED lines=13> */
.L_x_41757:
        /* <DEDUP_REMOVED lines=33> */
.L_x_41756:
[----:B------:R-:W-:-:S07]  /*38b0*/  IMAD.MOV.U32 R32, RZ, RZ, R36 ;  /* 0x000000ffff207224 */ /* 0x000fce00078e0024 */
.L_x_41755:
[----:B------:R-:W-:Y:S05]  /*38c0*/  BSYNC B2 ;  /* 0x0000000000027941 */ /* 0x000fea0003800000 */
.L_x_41754:
[----:B------:R-:W-:-:S13]  /*38d0*/  ISETP.GE.U32.AND P0, PT, R35, 0xc, PT ;  /* 0x0000000c2300780c */ /* 0x000fda0003f06070 */
[----:B------:R-:W-:Y:S05]  /*38e0*/  @!P0 BRA `(.L_x_41753) ;  /* 0x0000000400e08947 */ /* 0x000fea0003800000 */
[----:B------:R-:W-:Y:S01]  /*38f0*/  BSSY B2, `(.L_x_41758) ;  /* 0x0000075000027945 */ /* 0x000fe20003800000 */
[----:B------:R-:W-:-:S07]  /*3900*/  VIADD R32, R34, 0x10 ;  /* 0x0000001022207836 */ /* 0x000fce0000000000 */
.L_x_41759:
        /* <DEDUP_REMOVED lines=116> */
.L_x_41758:
[----:B------:R-:W-:Y:S02]  /*4050*/  IMAD.MOV.U32 R32, RZ, RZ, R34 ;  /* 0x000000ffff207224 */ /* 0x000fe400078e0022 */
[----:B------:R-:W-:-:S07]  /*4060*/  IMAD.MOV.U32 R37, RZ, RZ, R35 ;  /* 0x000000ffff257224 */ /* 0x000fce00078e0023 */
.L_x_41753:
[----:B------:R-:W-:Y:S05]  /*4070*/  BSYNC B1 ;  /* 0x0000000000017941 */ /* 0x000fea0003800000 */
.L_x_41752:
        /* <DEDUP_REMOVED lines=20> */
.L_x_41761:
[----:B------:R-:W-:Y:S05]  /*41c0*/  BSYNC B1 ;  /* 0x0000000000017941 */ /* 0x000fea0003800000 */
.L_x_41760:
[----:B------:R-:W-:Y:S02]  /*41d0*/  IMAD.MOV.U32 R33, RZ, RZ, R35 ;  /* 0x000000ffff217224 */ /* 0x000fe400078e0023 */
[----:B------:R-:W-:-:S03]  /*41e0*/  IMAD.MOV.U32 R32, RZ, RZ, R30 ;  /* 0x000000ffff207224 */ /* 0x000fc600078e001e */
[----:B------:R-:W-:Y:S01]  /*41f0*/  LOP3.LUT R33, R33, 0x80000000, R27, 0xb8, !PT ;  /* 0x8000000021217812 */ /* 0x000fe200078eb81b */
[----:B------:R-:W-:Y:S06]  /*4200*/  BRA `(.L_x_41747) ;  /* 0x0000000000187947 */ /* 0x000fec0003800000 */
.L_x_41746:
[----:B------:R-:W-:-:S06]  /*4210*/  DSETP.GTU.AND P0, PT, R24, +INF , PT ;  /* 0x7ff000001800742a */ /* 0x000fcc0003f0c000 */
[----:B------:R-:W-:-:S14]  /*4220*/  DSETP.LE.AND P0, PT, R30, +INF , !P0 ;  /* 0x7ff000001e00742a */ /* 0x000fdc0004703000 */
[----:B------:R-:W-:Y:S02]  /*4230*/  @P0 DSETP.NEU.AND P1, PT, R30, +INF , PT ;  /* 0x7ff000001e00042a */ /* 0x000fe40003f2d000 */
[----:B------:R-:W-:-:S06]  /*4240*/  @!P0 DADD R32, R26, R14 ;  /* 0x000000001a208229 */ /* 0x000fcc000000000e */
[----:B------:R-:W-:Y:S02]  /*4250*/  @P0 FSEL R32, R26, RZ, P1 ;  /* 0x000000ff1a200208 */ /* 0x000fe40000800000 */
[----:B------:R-:W-:-:S07]  /*4260*/  @P0 FSEL R33, R27, -QNAN , P1 ;  /* 0xfff800001b210808 */ /* 0x000fce0000800000 */
.L_x_41747:
[----:B------:R-:W-:Y:S05]  /*4270*/  BSYNC B0 ;  /* 0x0000000000007941 */ /* 0x000fea0003800000 */
.L_x_41745:
        /* <DEDUP_REMOVED lines=44> */
.L_x_41767:
        /* <DEDUP_REMOVED lines=12> */
.L_x_41766:
[----:B------:R-:W-:Y:S05]  /*4600*/  BSYNC B1 ;  /* 0x0000000000017941 */ /* 0x000fea0003800000 */
.L_x_41765:
        /* <DEDUP_REMOVED lines=13> */
.L_x_41773:
        /* <DEDUP_REMOVED lines=33> */
.L_x_41772:
[----:B------:R-:W-:-:S07]  /*48f0*/  IMAD.MOV.U32 R26, RZ, RZ, R34 ;  /* 0x000000ffff1a7224 */ /* 0x000fce00078e0022 */
.L_x_41771:
[----:B------:R-:W-:Y:S05]  /*4900*/  BSYNC B2 ;  /* 0x0000000000027941 */ /* 0x000fea0003800000 */
.L_x_41770:
[----:B------:R-:W-:-:S13]  /*4910*/  ISETP.GE.U32.AND P0, PT, R33, 0xc, PT ;  /* 0x0000000c2100780c */ /* 0x000fda0003f06070 */
[----:B------:R-:W-:Y:S05]  /*4920*/  @!P0 BRA `(.L_x_41769) ;  /* 0x0000000400e08947 */ /* 0x000fea0003800000 */
[----:B------:R-:W-:Y:S01]  /*4930*/  BSSY B2, `(.L_x_41774) ;  /* 0x0000075000027945 */ /* 0x000fe20003800000 */
[----:B------:R-:W-:-:S07]  /*4940*/  VIADD R26, R32, 0x10 ;  /* 0x00000010201a7836 */ /* 0x000fce0000000000 */
.L_x_41775:
        /* <DEDUP_REMOVED lines=116> */
.L_x_41774:
[----:B------:R-:W-:Y:S02]  /*5090*/  IMAD.MOV.U32 R26, RZ, RZ, R32 ;  /* 0x000000ffff1a7224 */ /* 0x000fe400078e0020 */
[----:B------:R-:W-:-:S07]  /*50a0*/  IMAD.MOV.U32 R35, RZ, RZ, R33 ;  /* 0x000000ffff237224 */ /* 0x000fce00078e0021 */
.L_x_41769:
[----:B------:R-:W-:Y:S05]  /*50b0*/  BSYNC B1 ;  /* 0x0000000000017941 */ /* 0x000fea0003800000 */
.L_x_41768:
        /* <DEDUP_REMOVED lines=20> */
.L_x_41777:
[----:B------:R-:W-:Y:S05]  /*5200*/  BSYNC B1 ;  /* 0x0000000000017941 */ /* 0x000fea0003800000 */
.L_x_41776:
[----:B------:R-:W-:-:S05]  /*5210*/  IMAD.MOV.U32 R31, RZ, RZ, R33 ;  /* 0x000000ffff1f7224 */ /* 0x000fca00078e0021 */
[----:B------:R-:W-:Y:S01]  /*5220*/  LOP3.LUT R31, R31, 0x80000000, R21, 0xb8, !PT ;  /* 0x800000001f1f7812 */ /* 0x000fe200078eb815 */
[----:B------:R-:W-:Y:S06]  /*5230*/  BRA `(.L_x_41764) ;  /* 0x0000000000187947 */ /* 0x000fec0003800000 */
.L_x_41763:
[----:B------:R-:W-:-:S06]  /*5240*/  DSETP.GTU.AND P0, PT, R24, +INF , PT ;  /* 0x7ff000001800742a */ /* 0x000fcc0003f0c000 */
[----:B------:R-:W-:-:S14]  /*5250*/  DSETP.LE.AND P0, PT, R26, +INF , !P0 ;  /* 0x7ff000001a00742a */ /* 0x000fdc0004703000 */
[----:B------:R-:W-:Y:S02]  /*5260*/  @P0 DSETP.NEU.AND P1, PT, R26, +INF , PT ;  /* 0x7ff000001a00042a */ /* 0x000fe40003f2d000 */
[----:B------:R-:W-:-:S06]  /*5270*/  @!P0 DADD R30, R20, R8 ;  /* 0x00000000141e8229 */ /* 0x000fcc0000000008 */
[----:B------:R-:W-:Y:S02]  /*5280*/  @P0 FSEL R30, R20, RZ, P1 ;  /* 0x000000ff141e0208 */ /* 0x000fe40000800000 */
[----:B------:R-:W-:-:S07]  /*5290*/  @P0 FSEL R31, R21, -QNAN , P1 ;  /* 0xfff80000151f0808 */ /* 0x000fce0000800000 */
.L_x_41764:
[----:B------:R-:W-:Y:S05]  /*52a0*/  BSYNC B0 ;  /* 0x0000000000007941 */ /* 0x000fea0003800000 */
.L_x_41762:
        /* <DEDUP_REMOVED lines=44> */
.L_x_41783:
        /* <DEDUP_REMOVED lines=12> */
.L_x_41782:
[----:B------:R-:W-:Y:S05]  /*5630*/  BSYNC B1 ;  /* 0x0000000000017941 */ /* 0x000fea0003800000 */
.L_x_41781:
        /* <DEDUP_REMOVED lines=13> */
.L_x_41789:
        /* <DEDUP_REMOVED lines=33> */
.L_x_41788:
[----:B------:R-:W-:-:S07]  /*5920*/  IMAD.MOV.U32 R25, RZ, RZ, R30 ;  /* 0x000000ffff197224 */ /* 0x000fce00078e001e */
.L_x_41787:
[----:B------:R-:W-:Y:S05]  /*5930*/  BSYNC B2 ;  /* 0x0000000000027941 */ /* 0x000fea0003800000 */
.L_x_41786:
[----:B------:R-:W-:-:S13]  /*5940*/  ISETP.GE.U32.AND P0, PT, R28, 0xc, PT ;  /* 0x0000000c1c00780c */ /* 0x000fda0003f06070 */
[----:B------:R-:W-:Y:S05]  /*5950*/  @!P0 BRA `(.L_x_41785) ;  /* 0x0000000400e08947 */ /* 0x000fea0003800000 */
[----:B------:R-:W-:Y:S01]  /*5960*/  BSSY B2, `(.L_x_41790) ;  /* 0x0000075000027945 */ /* 0x000fe20003800000 */
[----:B------:R-:W-:-:S07]  /*5970*/  VIADD R25, R27, 0x10 ;  /* 0x000000101b197836 */ /* 0x000fce0000000000 */
.L_x_41791:
        /* <DEDUP_REMOVED lines=116> */
.L_x_41790:
[----:B------:R-:W-:Y:S02]  /*60c0*/  IMAD.MOV.U32 R25, RZ, RZ, R27 ;  /* 0x000000ffff197224 */ /* 0x000fe400078e001b */
[----:B------:R-:W-:-:S07]  /*60d0*/  IMAD.MOV.U32 R35, RZ, RZ, R28 ;  /* 0x000000ffff237224 */ /* 0x000fce00078e001c */
.L_x_41785:
[----:B------:R-:W-:Y:S05]  /*60e0*/  BSYNC B1 ;  /* 0x0000000000017941 */ /* 0x000fea0003800000 */
.L_x_41784:
        /* <DEDUP_REMOVED lines=21> */
.L_x_41793:
[----:B------:R-:W-:Y:S05]  /*6240*/  BSYNC B1 ;  /* 0x0000000000017941 */ /* 0x000fea0003800000 */
.L_x_41792:
[----:B------:R-:W-:Y:S02]  /*6250*/  IMAD.MOV.U32 R27, RZ, RZ, R31 ;  /* 0x000000ffff1b7224 */ /* 0x000fe400078e001f */
[----:B------:R-:W-:-:S03]  /*6260*/  IMAD.MOV.U32 R26, RZ, RZ, R24 ;  /* 0x000000ffff1a7224 */ /* 0x000fc600078e0018 */
[----:B------:R-:W-:Y:S01]  /*6270*/  LOP3.LUT R27, R27, 0x80000000, R23, 0xb8, !PT ;  /* 0x800000001b1b7812 */ /* 0x000fe200078eb817 */
[----:B------:R-:W-:Y:S06]  /*6280*/  BRA `(.L_x_41780) ;  /* 0x0000000000187947 */ /* 0x000fec0003800000 */
.L_x_41779:
[----:B------:R-:W-:-:S06]  /*6290*/  DSETP.GTU.AND P0, PT, R20, +INF , PT ;  /* 0x7ff000001400742a */ /* 0x000fcc0003f0c000 */
[----:B------:R-:W-:-:S14]  /*62a0*/  DSETP.LE.AND P0, PT, R24, +INF , !P0 ;  /* 0x7ff000001800742a */ /* 0x000fdc0004703000 */
[----:B------:R-:W-:Y:S02]  /*62b0*/  @P0 DSETP.NEU.AND P1, PT, R24, +INF , PT ;  /* 0x7ff000001800042a */ /* 0x000fe40003f2d000 */
[----:B------:R-:W-:-:S06]  /*62c0*/  @!P0 DADD R26, R22, R10 ;  /* 0x00000000161a8229 */ /* 0x000fcc000000000a */
[----:B------:R-:W-:Y:S02]  /*62d0*/  @P0 FSEL R26, R22, RZ, P1 ;  /* 0x000000ff161a0208 */ /* 0x000fe40000800000 */
[----:B------:R-:W-:-:S07]  /*62e0*/  @P0 FSEL R27, R23, -QNAN , P1 ;  /* 0xfff80000171b0808 */ /* 0x000fce0000800000 */
.L_x_41780:
[----:B------:R-:W-:Y:S05]  /*62f0*/  BSYNC B0 ;  /* 0x0000000000007941 */ /* 0x000fea0003800000 */
.L_x_41778:
        /* <DEDUP_REMOVED lines=44> */
.L_x_41799:
        /* <DEDUP_REMOVED lines=12> */
.L_x_41798:
[----:B------:R-:W-:Y:S05]  /*6680*/  BSYNC B1 ;  /* 0x0000000000017941 */ /* 0x000fea0003800000 */
.L_x_41797:
        /* <DEDUP_REMOVED lines=13> */
.L_x_41805:
        /* <DEDUP_REMOVED lines=33> */
.L_x_41804:
[----:B------:R-:W-:-:S07]  /*6970*/  IMAD.MOV.U32 R23, RZ, RZ, R28 ;  /* 0x000000ffff177224 */ /* 0x000fce00078e001c */
.L_x_41803:
[----:B------:R-:W-:Y:S05]  /*6980*/  BSYNC B2 ;  /* 0x0000000000027941 */ /* 0x000fea0003800000 */
.L_x_41802:
[----:B------:R-:W-:-:S13]  /*6990*/  ISETP.GE.U32.AND P0, PT, R26, 0xc, PT ;  /* 0x0000000c1a00780c */ /* 0x000fda0003f06070 */
[----:B------:R-:W-:Y:S05]  /*69a0*/  @!P0 BRA `(.L_x_41801) ;  /* 0x0000000400e08947 */ /* 0x000fea0003800000 */
[----:B------:R-:W-:Y:S01]  /*69b0*/  BSSY B2, `(.L_x_41806) ;  /* 0x0000075000027945 */ /* 0x000fe20003800000 */
[----:B------:R-:W-:-:S07]  /*69c0*/  VIADD R23, R25, 0x10 ;  /* 0x0000001019177836 */ /* 0x000fce0000000000 */
.L_x_41807:
        /* <DEDUP_REMOVED lines=116> */
.L_x_41806:
[----:B------:R-:W-:Y:S02]  /*7110*/  IMAD.MOV.U32 R23, RZ, RZ, R25 ;  /* 0x000000ffff177224 */ /* 0x000fe400078e0019 */
[----:B------:R-:W-:-:S07]  /*7120*/  IMAD.MOV.U32 R33, RZ, RZ, R26 ;  /* 0x000000ffff217224 */ /* 0x000fce00078e001a */
.L_x_41801:
[----:B------:R-:W-:Y:S05]  /*7130*/  BSYNC B1 ;  /* 0x0000000000017941 */ /* 0x000fea0003800000 */
.L_x_41800:
        /* <DEDUP_REMOVED lines=21> */
.L_x_41809:
[----:B------:R-:W-:Y:S05]  /*7290*/  BSYNC B1 ;  /* 0x0000000000017941 */ /* 0x000fea0003800000 */
.L_x_41808:
[----:B------:R-:W-:Y:S02]  /*72a0*/  IMAD.MOV.U32 R25, RZ, RZ, R27 ;  /* 0x000000ffff197224 */ /* 0x000fe400078e001b */
[----:B------:R-:W-:-:S03]  /*72b0*/  IMAD.MOV.U32 R24, RZ, RZ, R22 ;  /* 0x000000ffff187224 */ /* 0x000fc600078e0016 */
[----:B------:R-:W-:Y:S01]  /*72c0*/  LOP3.LUT R25, R25, 0x80000000, R17, 0xb8, !PT ;  /* 0x8000000019197812 */ /* 0x000fe200078eb811 */
[----:B------:R-:W-:Y:S06]  /*72d0*/  BRA `(.L_x_41796) ;  /* 0x0000000000187947 */ /* 0x000fec0003800000 */
.L_x_41795:
[----:B------:R-:W-:-:S06]  /*72e0*/  DSETP.GTU.AND P0, PT, R20, +INF , PT ;  /* 0x7ff000001400742a */ /* 0x000fcc0003f0c000 */
[----:B------:R-:W-:-:S14]  /*72f0*/  DSETP.LE.AND P0, PT, R22, +INF , !P0 ;  /* 0x7ff000001600742a */ /* 0x000fdc0004703000 */
[----:B------:R-:W-:Y:S02]  /*7300*/  @P0 DSETP.NEU.AND P1, PT, R22, +INF , PT ;  /* 0x7ff000001600042a */ /* 0x000fe40003f2d000 */
[----:B------:R-:W-:-:S06]  /*7310*/  @!P0 DADD R24, R16, R4 ;  /* 0x0000000010188229 */ /* 0x000fcc0000000004 */
[----:B------:R-:W-:Y:S02]  /*7320*/  @P0 FSEL R24, R16, RZ, P1 ;  /* 0x000000ff10180208 */ /* 0x000fe40000800000 */
[----:B------:R-:W-:-:S07]  /*7330*/  @P0 FSEL R25, R17, -QNAN , P1 ;  /* 0xfff8000011190808 */ /* 0x000fce0000800000 */
.L_x_41796:
[----:B------:R-:W-:Y:S05]  /*7340*/  BSYNC B0 ;  /* 0x0000000000007941 */ /* 0x000fea0003800000 */
.L_x_41794:
        /* <DEDUP_REMOVED lines=45> */
.L_x_41815:
        /* <DEDUP_REMOVED lines=12> */
.L_x_41814:
[----:B------:R-:W-:Y:S05]  /*76e0*/  BSYNC B1 ;  /* 0x0000000000017941 */ /* 0x000fea0003800000 */
.L_x_41813:
        /* <DEDUP_REMOVED lines=12> */
.L_x_41820:
        /* <DEDUP_REMOVED lines=33> */
.L_x_41819:
[----:B------:R-:W-:Y:S05]  /*79c0*/  BSYNC B2 ;  /* 0x0000000000027941 */ /* 0x000fea0003800000 */
.L_x_41818:
[----:B------:R-:W-:-:S13]  /*79d0*/  ISETP.GE.U32.AND P0, PT, R23, 0xc, PT ;  /* 0x0000000c1700780c */ /* 0x000fda0003f06070 */
[----:B------:R-:W-:Y:S05]  /*79e0*/  @!P0 BRA `(.L_x_41817) ;  /* 0x0000000400dc8947 */ /* 0x000fea0003800000 */
[----:B------:R-:W-:Y:S01]  /*79f0*/  BSSY B2, `(.L_x_41821) ;  /* 0x0000075000027945 */ /* 0x000fe20003800000 */
[----:B------:R-:W-:-:S07]  /*7a00*/  VIADD R21, R21, 0x10 ;  /* 0x0000001015157836 */ /* 0x000fce0000000000 */
.L_x_41822:
        /* <DEDUP_REMOVED lines=116> */
.L_x_41821:
[----:B------:R-:W-:-:S07]  /*8150*/  IMAD.MOV.U32 R26, RZ, RZ, R24 ;  /* 0x000000ffff1a7224 */ /* 0x000fce00078e0018 */
.L_x_41817:
[----:B------:R-:W-:Y:S05]  /*8160*/  BSYNC B1 ;  /* 0x0000000000017941 */ /* 0x000fea0003800000 */
.L_x_41816:
        /* <DEDUP_REMOVED lines=21> */
.L_x_41824:
[----:B------:R-:W-:Y:S05]  /*82c0*/  BSYNC B1 ;  /* 0x0000000000017941 */ /* 0x000fea0003800000 */
.L_x_41823:
[----:B------:R-:W-:Y:S01]  /*82d0*/  IMAD.MOV.U32 R22, RZ, RZ, R20 ;  /* 0x000000ffff167224 */ /* 0x000fe200078e0014 */
[----:B------:R-:W-:Y:S01]  /*82e0*/  LOP3.LUT R23, R23, 0x80000000, R19, 0xb8, !PT ;  /* 0x8000000017177812 */ /* 0x000fe200078eb813 */
[----:B------:R-:W-:Y:S06]  /*82f0*/  BRA `(.L_x_41812) ;  /* 0x0000000000187947 */ /* 0x000fec0003800000 */
.L_x_41811:
[----:B------:R-:W-:-:S06]  /*8300*/  DSETP.GTU.AND P0, PT, R4, +INF , PT ;  /* 0x7ff000000400742a */ /* 0x000fcc0003f0c000 */
[----:B------:R-:W-:-:S14]  /*8310*/  DSETP.LE.AND P0, PT, R20, +INF , !P0 ;  /* 0x7ff000001400742a */ /* 0x000fdc0004703000 */
[----:B------:R-:W-:Y:S02]  /*8320*/  @P0 DSETP.NEU.AND P1, PT, R20, +INF , PT ;  /* 0x7ff000001400042a */ /* 0x000fe40003f2d000 */
[----:B------:R-:W-:-:S06]  /*8330*/  @!P0 DADD R22, R18, R6 ;  /* 0x0000000012168229 */ /* 0x000fcc0000000006 */
[----:B------:R-:W-:Y:S02]  /*8340*/  @P0 FSEL R22, R18, RZ, P1 ;  /* 0x000000ff12160208 */ /* 0x000fe40000800000 */
[----:B------:R-:W-:-:S07]  /*8350*/  @P0 FSEL R23, R19, -QNAN , P1 ;  /* 0xfff8000013170808 */ /* 0x000fce0000800000 */
.L_x_41812:
[----:B------:R-:W-:Y:S05]  /*8360*/  BSYNC B0 ;  /* 0x0000000000007941 */ /* 0x000fea0003800000 */
.L_x_41810:
        /* <DEDUP_REMOVED lines=25> */
.L_x_41695:
        /* <DEDUP_REMOVED lines=129> */
.L_x_41833:
        /* <DEDUP_REMOVED lines=12> */
.L_x_41832:
[----:B------:R-:W-:Y:S02]  /*8dd0*/  IMAD.MOV.U32 R38, RZ, RZ, R43 ;  /* 0x000000ffff267224 */ /* 0x000fe400078e002b */
[----:B------:R-:W-:-:S07]  /*8de0*/  IMAD.MOV.U32 R43, RZ, RZ, R44 ;  /* 0x000000ffff2b7224 */ /* 0x000fce00078e002c */
.L_x_41831:
[----:B------:R-:W-:Y:S05]  /*8df0*/  BSYNC B2 ;  /* 0x0000000000027941 */ /* 0x000fea0003800000 */
.L_x_41830:
        /* <DEDUP_REMOVED lines=13> */
.L_x_41839:
        /* <DEDUP_REMOVED lines=33> */
.L_x_41838:
[----:B------:R-:W-:Y:S02]  /*90e0*/  IMAD.MOV.U32 R38, RZ, RZ, R43 ;  /* 0x000000ffff267224 */ /* 0x000fe400078e002b */
[----:B------:R-:W-:-:S07]  /*90f0*/  IMAD.MOV.U32 R43, RZ, RZ, R44 ;  /* 0x000000ffff2b7224 */ /* 0x000fce00078e002c */
.L_x_41837:
[----:B------:R-:W-:Y:S05]  /*9100*/  BSYNC B3 ;  /* 0x0000000000037941 */ /* 0x000fea0003800000 */
.L_x_41836:
[----:B------:R-:W-:-:S13]  /*9110*/  ISETP.GE.U32.AND P0, PT, R41, 0xc, PT ;  /* 0x0000000c2900780c */ /* 0x000fda0003f06070 */
[----:B------:R-:W-:Y:S05]  /*9120*/  @!P0 BRA `(.L_x_41835) ;  /* 0x0000000400d88947 */ /* 0x000fea0003800000 */
[----:B------:R-:W-:Y:S01]  /*9130*/  BSSY B3, `(.L_x_41835) ;  /* 0x0000075000037945 */ /* 0x000fe20003800000 */
[----:B------:R-:W-:-:S07]  /*9140*/  VIADD R42, R42, 0x10 ;  /* 0x000000102a2a7836 */ /* 0x000fce0000000000 */
.L_x_41840:
        /* <DEDUP_REMOVED lines=116> */
.L_x_41835:
[----:B------:R-:W-:Y:S05]  /*9890*/  BSYNC B2 ;  /* 0x0000000000027941 */ /* 0x000fea0003800000 */
.L_x_41834:
        /* <DEDUP_REMOVED lines=19> */
.L_x_41842:
[----:B------:R-:W-:Y:S05]  /*99d0*/  BSYNC B2 ;  /* 0x0000000000027941 */ /* 0x000fea0003800000 */
.L_x_41841:
[----:B------:R-:W-:Y:S02]  /*99e0*/  IMAD.MOV.U32 R33, RZ, RZ, R41 ;  /* 0x000000ffff217224 */ /* 0x000fe400078e0029 */
[----:B------:R-:W-:-:S03]  /*99f0*/  IMAD.MOV.U32 R32, RZ, RZ, R40 ;  /* 0x000000ffff207224 */ /* 0x000fc600078e0028 */
[----:B------:R-:W-:Y:S01]  /*9a00*/  LOP3.LUT R33, R33, 0x80000000, R31, 0xb8, !PT ;  /* 0x8000000021217812 */ /* 0x000fe200078eb81f */
[----:B------:R-:W-:Y:S06]  /*9a10*/  BRA `(.L_x_41829) ;  /* 0x0000000000187947 */ /* 0x000fec0003800000 */
.L_x_41828:
[----:B------:R-:W-:-:S06]  /*9a20*/  DSETP.GTU.AND P0, PT, R26, +INF , PT ;  /* 0x7ff000001a00742a */ /* 0x000fcc0003f0c000 */
[----:B------:R-:W-:-:S14]  /*9a30*/  DSETP.LE.AND P0, PT, R38, +INF , !P0 ;  /* 0x7ff000002600742a */ /* 0x000fdc0004703000 */
[----:B------:R-:W-:Y:S02]  /*9a40*/  @P0 DSETP.NEU.AND P2, PT, R38, +INF , PT ;  /* 0x7ff000002600042a */ /* 0x000fe40003f4d000 */
[----:B------:R-:W-:-:S06]  /*9a50*/  @!P0 DADD R32, R28, R30 ;  /* 0x000000001c208229 */ /* 0x000fcc000000001e */
[----:B------:R-:W-:Y:S02]  /*9a60*/  @P0 FSEL R32, R30, RZ, P2 ;  /* 0x000000ff1e200208 */ /* 0x000fe40001000000 */
[----:B------:R-:W-:-:S07]  /*9a70*/  @P0 FSEL R33, R31, -QNAN , P2 ;  /* 0xfff800001f210808 */ /* 0x000fce0001000000 */
.L_x_41829:
[----:B------:R-:W-:Y:S05]  /*9a80*/  BSYNC B0 ;  /* 0x0000000000007941 */ /* 0x000fea0003800000 */
.L_x_41827:
[----:B------:R-:W-:-:S06]  /*9a90*/  DSETP.GEU.AND P0, PT, R32, RZ, PT ;  /* 0x000000ff2000722a */ /* 0x000fcc0003f0e000 */
[----:B------:R-:W-:Y:S02]  /*9aa0*/  DSETP.LT.XOR P0, PT, R28, RZ, !P0 ;  /* 0x000000ff1c00722a */ /* 0x000fe40004701800 */
[----:B------:R-:W-:-:S04]  /*9ab0*/  DADD R28, R32, R28 ;  /* 0x00000000201c7229 */ /* 0x000fc8000000001c */
[----:B------:R-:W-:-:S06]  /*9ac0*/  DSETP.NEU.AND P0, PT, R32, RZ, P0 ;  /* 0x000000ff2000722a */ /* 0x000fcc000070d000 */
[----:B------:R-:W-:Y:S02]  /*9ad0*/  FSEL R26, R28, R32, P0 ;  /* 0x000000201c1a7208 */ /* 0x000fe40000000000 */
[----:B------:R-:W-:-:S07]  /*9ae0*/  FSEL R27, R29, R33, P0 ;  /* 0x000000211d1b7208 */ /* 0x000fce0000000000 */
.L_x_41826:
[----:B------:R-:W-:Y:S05]  /*9af0*/  BSYNC B1 ;  /* 0x0000000000017941 */ /* 0x000fea0003800000 */
.L_x_41825:
        /* <DEDUP_REMOVED lines=42> */
.L_x_41851:
        /* <DEDUP_REMOVED lines=12> */
.L_x_41850:
[----:B------:R-:W-:Y:S02]  /*9e60*/  IMAD.MOV.U32 R38, RZ, RZ, R42 ;  /* 0x000000ffff267224 */ /* 0x000fe400078e002a */
[----:B------:R-:W-:-:S07]  /*9e70*/  IMAD.MOV.U32 R42, RZ, RZ, R43 ;  /* 0x000000ffff2a7224 */ /* 0x000fce00078e002b */
.L_x_41849:
[----:B------:R-:W-:Y:S05]  /*9e80*/  BSYNC B2 ;  /* 0x0000000000027941 */ /* 0x000fea0003800000 */
.L_x_41848:
        /* <DEDUP_REMOVED lines=13> */
.L_x_41857:
        /* <DEDUP_REMOVED lines=33> */
.L_x_41856:
[----:B------:R-:W-:Y:S02]  /*a170*/  IMAD.MOV.U32 R38, RZ, RZ, R42 ;  /* 0x000000ffff267224 */ /* 0x000fe400078e002a */
[----:B------:R-:W-:-:S07]  /*a180*/  IMAD.MOV.U32 R42, RZ, RZ, R43 ;  /* 0x000000ffff2a7224 */ /* 0x000fce00078e002b */
.L_x_41855:
[----:B------:R-:W-:Y:S05]  /*a190*/  BSYNC B3 ;  /* 0x0000000000037941 */ /* 0x000fea0003800000 */
.L_x_41854:
[----:B------:R-:W-:-:S13]  /*a1a0*/  ISETP.GE.U32.AND P0, PT, R41, 0xc, PT ;  /* 0x0000000c2900780c */ /* 0x000fda0003f06070 */
[----:B------:R-:W-:Y:S05]  /*a1b0*/  @!P0 BRA `(.L_x_41853) ;  /* 0x0000000400d88947 */ /* 0x000fea0003800000 */
[----:B------:R-:W-:Y:S01]  /*a1c0*/  BSSY B3, `(.L_x_41853) ;  /* 0x0000075000037945 */ /* 0x000fe20003800000 */
[----:B------:R-:W-:-:S07]  /*a1d0*/  VIADD R40, R40, 0x10 ;  /* 0x0000001028287836 */ /* 0x000fce0000000000 */
.L_x_41858:
        /* <DEDUP_REMOVED lines=116> */
.L_x_41853:
[----:B------:R-:W-:Y:S05]  /*a920*/  BSYNC B2 ;  /* 0x0000000000027941 */ /* 0x000fea0003800000 */
.L_x_41852:
        /* <DEDUP_REMOVED lines=20> */
.L_x_41860:
[----:B------:R-:W-:Y:S05]  /*aa70*/  BSYNC B2 ;  /* 0x0000000000027941 */ /* 0x000fea0003800000 */
.L_x_41859:
[----:B------:R-:W-:Y:S02]  /*aa80*/  IMAD.MOV.U32 R39, RZ, RZ, R41 ;  /* 0x000000ffff277224 */ /* 0x000fe400078e0029 */
[----:B------:R-:W-:-:S03]  /*aa90*/  IMAD.MOV.U32 R38, RZ, RZ, R30 ;  /* 0x000000ffff267224 */ /* 0x000fc600078e001e */
[----:B------:R-:W-:Y:S01]  /*aaa0*/  LOP3.LUT R39, R39, 0x80000000, R3, 0xb8, !PT ;  /* 0x8000000027277812 */ /* 0x000fe200078eb803 */
[----:B------:R-:W-:Y:S06]  /*aab0*/  BRA `(.L_x_41847) ;  /* 0x0000000000187947 */ /* 0x000fec0003800000 */
.L_x_41846:
[----:B------:R-:W-:-:S06]  /*aac0*/  DSETP.GTU.AND P0, PT, R28, +INF , PT ;  /* 0x7ff000001c00742a */ /* 0x000fcc0003f0c000 */
[----:B------:R-:W-:-:S14]  /*aad0*/  DSETP.LE.AND P0, PT, R30, +INF , !P0 ;  /* 0x7ff000001e00742a */ /* 0x000fdc0004703000 */
[----:B------:R-:W-:Y:S02]  /*aae0*/  @P0 DSETP.NEU.AND P2, PT, R30, +INF , PT ;  /* 0x7ff000001e00042a */ /* 0x000fe40003f4d000 */
[----:B------:R-:W-:-:S06]  /*aaf0*/  @!P0 DADD R38, R4, R2 ;  /* 0x0000000004268229 */ /* 0x000fcc0000000002 */
[----:B------:R-:W-:Y:S02]  /*ab00*/  @P0 FSEL R38, R2, RZ, P2 ;  /* 0x000000ff02260208 */ /* 0x000fe40001000000 */
[----:B------:R-:W-:-:S07]  /*ab10*/  @P0 FSEL R39, R3, -QNAN , P2 ;  /* 0xfff8000003270808 */ /* 0x000fce0001000000 */
.L_x_41847:
[----:B------:R-:W-:Y:S05]  /*ab20*/  BSYNC B0 ;  /* 0x0000000000007941 */ /* 0x000fea0003800000 */
.L_x_41845:
[----:B------:R-:W-:-:S06]  /*ab30*/  DSETP.GEU.AND P0, PT, R38, RZ, PT ;  /* 0x000000ff2600722a */ /* 0x000fcc0003f0e000 */
[----:B------:R-:W-:Y:S02]  /*ab40*/  DSETP.LT.XOR P0, PT, R4, RZ, !P0 ;  /* 0x000000ff0400722a */ /* 0x000fe40004701800 */
[----:B------:R-:W-:-:S04]  /*ab50*/  DADD R4, R38, R4 ;  /* 0x0000000026047229 */ /* 0x000fc80000000004 */
[----:B------:R-:W-:-:S06]  /*ab60*/  DSETP.NEU.AND P0, PT, R38, RZ, P0 ;  /* 0x000000ff2600722a */ /* 0x000fcc000070d000 */
[----:B------:R-:W-:Y:S02]  /*ab70*/  FSEL R2, R4, R38, P0 ;  /* 0x0000002604027208 */ /* 0x000fe40000000000 */
[----:B------:R-:W-:-:S07]  /*ab80*/  FSEL R3, R5, R39, P0 ;  /* 0x0000002705037208 */ /* 0x000fce0000000000 */
.L_x_41844:
[----:B------:R-:W-:Y:S05]  /*ab90*/  BSYNC B1 ;  /* 0x0000000000017941 */ /* 0x000fea0003800000 */
.L_x_41843:
        /* <DEDUP_REMOVED lines=42> */
.L_x_41869:
        /* <DEDUP_REMOVED lines=12> */
.L_x_41868:
[----:B------:R-:W-:Y:S02]  /*af00*/  IMAD.MOV.U32 R32, RZ, RZ, R40 ;  /* 0x000000ffff207224 */ /* 0x000fe400078e0028 */
[----:B------:R-:W-:-:S07]  /*af10*/  IMAD.MOV.U32 R40, RZ, RZ, R41 ;  /* 0x000000ffff287224 */ /* 0x000fce00078e0029 */
.L_x_41867:
[----:B------:R-:W-:Y:S05]  /*af20*/  BSYNC B2 ;  /* 0x0000000000027941 */ /* 0x000fea0003800000 */
.L_x_41866:
        /* <DEDUP_REMOVED lines=13> */
.L_x_41875:
        /* <DEDUP_REMOVED lines=33> */
.L_x_41874:
[----:B------:R-:W-:Y:S02]  /*b210*/  IMAD.MOV.U32 R32, RZ, RZ, R40 ;  /* 0x000000ffff207224 */ /* 0x000fe400078e0028 */
[----:B------:R-:W-:-:S07]  /*b220*/  IMAD.MOV.U32 R40, RZ, RZ, R41 ;  /* 0x000000ffff287224 */ /* 0x000fce00078e0029 */
.L_x_41873:
[----:B------:R-:W-:Y:S05]  /*b230*/  BSYNC B3 ;  /* 0x0000000000037941 */ /* 0x000fea0003800000 */
.L_x_41872:
[----:B------:R-:W-:-:S13]  /*b240*/  ISETP.GE.U32.AND P0, PT, R39, 0xc, PT ;  /* 0x0000000c2700780c */ /* 0x000fda0003f06070 */
[----:B------:R-:W-:Y:S05]  /*b250*/  @!P0 BRA `(.L_x_41871) ;  /* 0x0000000400d88947 */ /* 0x000fea0003800000 */
[----:B------:R-:W-:Y:S01]  /*b260*/  BSSY B3, `(.L_x_41871) ;  /* 0x0000075000037945 */ /* 0x000fe20003800000 */
[----:B------:R-:W-:-:S07]  /*b270*/  VIADD R38, R38, 0x10 ;  /* 0x0000001026267836 */ /* 0x000fce0000000000 */
.L_x_41876:
        /* <DEDUP_REMOVED lines=116> */
.L_x_41871:
[----:B------:R-:W-:Y:S05]  /*b9c0*/  BSYNC B2 ;  /* 0x0000000000027941 */ /* 0x000fea0003800000 */
.L_x_41870:
        /* <DEDUP_REMOVED lines=21> */
.L_x_41878:
[----:B------:R-:W-:Y:S05]  /*bb20*/  BSYNC B2 ;  /* 0x0000000000027941 */ /* 0x000fea0003800000 */
.L_x_41877:
[----:B------:R-:W-:Y:S01]  /*bb30*/  IMAD.MOV.U32 R30, RZ, RZ, R28 ;  /* 0x000000ffff1e7224 */ /* 0x000fe200078e001c */
[----:B------:R-:W-:Y:S01]  /*bb40*/  LOP3.LUT R31, R31, 0x80000000, R7, 0xb8, !PT ;  /* 0x800000001f1f7812 */ /* 0x000fe200078eb807 */
[----:B------:R-:W-:Y:S06]  /*bb50*/  BRA `(.L_x_41865) ;  /* 0x0000000000187947 */ /* 0x000fec0003800000 */
.L_x_41864:
[----:B------:R-:W-:-:S06]  /*bb60*/  DSETP.GTU.AND P0, PT, R4, +INF , PT ;  /* 0x7ff000000400742a */ /* 0x000fcc0003f0c000 */
[----:B------:R-:W-:-:S14]  /*bb70*/  DSETP.LE.AND P0, PT, R28, +INF , !P0 ;  /* 0x7ff000001c00742a */ /* 0x000fdc0004703000 */
[----:B------:R-:W-:Y:S02]  /*bb80*/  @P0 DSETP.NEU.AND P2, PT, R28, +INF , PT ;  /* 0x7ff000001c00042a */ /* 0x000fe40003f4d000 */
[----:B------:R-:W-:-:S06]  /*bb90*/  @!P0 DADD R30, R8, R6 ;  /* 0x00000000081e8229 */ /* 0x000fcc0000000006 */
[----:B------:R-:W-:Y:S02]  /*bba0*/  @P0 FSEL R30, R6, RZ, P2 ;  /* 0x000000ff061e0208 */ /* 0x000fe40001000000 */
[----:B------:R-:W-:-:S07]  /*bbb0*/  @P0 FSEL R31, R7, -QNAN , P2 ;  /* 0xfff80000071f0808 */ /* 0x000fce0001000000 */
.L_x_41865:
[----:B------:R-:W-:Y:S05]  /*bbc0*/  BSYNC B0 ;  /* 0x0000000000007941 */ /* 0x000fea0003800000 */
.L_x_41863:
[----:B------:R-:W-:-:S06]  /*bbd0*/  DSETP.GEU.AND P0, PT, R30, RZ, PT ;  /* 0x000000ff1e00722a */ /* 0x000fcc0003f0e000 */
[----:B------:R-:W-:Y:S02]  /*bbe0*/  DSETP.LT.XOR P0, PT, R8, RZ, !P0 ;  /* 0x000000ff0800722a */ /* 0x000fe40004701800 */
[----:B------:R-:W-:-:S04]  /*bbf0*/  DADD R8, R30, R8 ;  /* 0x000000001e087229 */ /* 0x000fc80000000008 */
[----:B------:R-:W-:-:S06]  /*bc00*/  DSETP.NEU.AND P0, PT, R30, RZ, P0 ;  /* 0x000000ff1e00722a */ /* 0x000fcc000070d000 */
[----:B------:R-:W-:Y:S02]  /*bc10*/  FSEL R4, R8, R30, P0 ;  /* 0x0000001e08047208 */ /* 0x000fe40000000000 */
[----:B------:R-:W-:-:S07]  /*bc20*/  FSEL R5, R9, R31, P0 ;  /* 0x0000001f09057208 */ /* 0x000fce0000000000 */
.L_x_41862:
[----:B------:R-:W-:Y:S05]  /*bc30*/  BSYNC B1 ;  /* 0x0000000000017941 */ /* 0x000fea0003800000 */
.L_x_41861:
        /* <DEDUP_REMOVED lines=41> */
.L_x_41887:
        /* <DEDUP_REMOVED lines=12> */
.L_x_41886:
[----:B------:R-:W-:-:S07]  /*bf90*/  IMAD.MOV.U32 R32, RZ, RZ, R38 ;  /* 0x000000ffff207224 */ /* 0x000fce00078e0026 */
.L_x_41885:
[----:B------:R-:W-:Y:S05]  /*bfa0*/  BSYNC B2 ;  /* 0x0000000000027941 */ /* 0x000fea0003800000 */
.L_x_41884:
        /* <DEDUP_REMOVED lines=13> */
.L_x_41893:
        /* <DEDUP_REMOVED lines=33> */
.L_x_41892:
[----:B------:R-:W-:-:S07]  /*c290*/  IMAD.MOV.U32 R32, RZ, RZ, R38 ;  /* 0x000000ffff207224 */ /* 0x000fce00078e0026 */
.L_x_41891:
[----:B------:R-:W-:Y:S05]  /*c2a0*/  BSYNC B3 ;  /* 0x0000000000037941 */ /* 0x000fea0003800000 */
.L_x_41890:
[----:B------:R-:W-:-:S13]  /*c2b0*/  ISETP.GE.U32.AND P0, PT, R31, 0xc, PT ;  /* 0x0000000c1f00780c */ /* 0x000fda0003f06070 */
[----:B------:R-:W-:Y:S05]  /*c2c0*/  @!P0 BRA `(.L_x_41889) ;  /* 0x0000000400dc8947 */ /* 0x000fea0003800000 */
[----:B------:R-:W-:Y:S01]  /*c2d0*/  BSSY B3, `(.L_x_41894) ;  /* 0x0000075000037945 */ /* 0x000fe20003800000 */
[----:B------:R-:W-:-:S07]  /*c2e0*/  VIADD R29, R29, 0x10 ;  /* 0x000000101d1d7836 */ /* 0x000fce0000000000 */
.L_x_41895:
        /* <DEDUP_REMOVED lines=116> */
.L_x_41894:
[----:B------:R-:W-:-:S07]  /*ca30*/  IMAD.MOV.U32 R39, RZ, RZ, R31 ;  /* 0x000000ffff277224 */ /* 0x000fce00078e001f */
.L_x_41889:
[----:B------:R-:W-:Y:S05]  /*ca40*/  BSYNC B2 ;  /* 0x0000000000027941 */ /* 0x000fea0003800000 */
.L_x_41888:
        /* <DEDUP_REMOVED lines=21> */
.L_x_41897:
[----:B------:R-:W-:Y:S05]  /*cba0*/  BSYNC B2 ;  /* 0x0000000000027941 */ /* 0x000fea0003800000 */
.L_x_41896:
[----:B------:R-:W-:Y:S02]  /*cbb0*/  IMAD.MOV.U32 R29, RZ, RZ, R31 ;  /* 0x000000ffff1d7224 */ /* 0x000fe400078e001f */
[----:B------:R-:W-:-:S03]  /*cbc0*/  IMAD.MOV.U32 R28, RZ, RZ, R8 ;  /* 0x000000ffff1c7224 */ /* 0x000fc600078e0008 */
[----:B------:R-:W-:Y:S01]  /*cbd0*/  LOP3.LUT R29, R29, 0x80000000, R11, 0xb8, !PT ;  /* 0x800000001d1d7812 */ /* 0x000fe200078eb80b */
[----:B------:R-:W-:Y:S06]  /*cbe0*/  BRA `(.L_x_41883) ;  /* 0x0000000000187947 */ /* 0x000fec0003800000 */
.L_x_41882:
[----:B------:R-:W-:-:S06]  /*cbf0*/  DSETP.GTU.AND P0, PT, R6, +INF , PT ;  /* 0x7ff000000600742a */ /* 0x000fcc0003f0c000 */
[----:B------:R-:W-:-:S14]  /*cc00*/  DSETP.LE.AND P0, PT, R8, +INF , !P0 ;  /* 0x7ff000000800742a */ /* 0x000fdc0004703000 */
[----:B------:R-:W-:Y:S02]  /*cc10*/  @P0 DSETP.NEU.AND P2, PT, R8, +INF , PT ;  /* 0x7ff000000800042a */ /* 0x000fe40003f4d000 */
[----:B------:R-:W-:-:S06]  /*cc20*/  @!P0 DADD R28, R12, R10 ;  /* 0x000000000c1c8229 */ /* 0x000fcc000000000a */
[----:B------:R-:W-:Y:S02]  /*cc30*/  @P0 FSEL R28, R10, RZ, P2 ;  /* 0x000000ff0a1c0208 */ /* 0x000fe40001000000 */
[----:B------:R-:W-:-:S07]  /*cc40*/  @P0 FSEL R29, R11, -QNAN , P2 ;  /* 0xfff800000b1d0808 */ /* 0x000fce0001000000 */
.L_x_41883:
[----:B------:R-:W-:Y:S05]  /*cc50*/  BSYNC B0 ;  /* 0x0000000000007941 */ /* 0x000fea0003800000 */
.L_x_41881:
[----:B------:R-:W-:-:S06]  /*cc60*/  DSETP.GEU.AND P0, PT, R28, RZ, PT ;  /* 0x000000ff1c00722a */ /* 0x000fcc0003f0e000 */
[----:B------:R-:W-:Y:S02]  /*cc70*/  DSETP.LT.XOR P0, PT, R12, RZ, !P0 ;  /* 0x000000ff0c00722a */ /* 0x000fe40004701800 */
[----:B------:R-:W-:-:S04]  /*cc80*/  DADD R12, R28, R12 ;  /* 0x000000001c0c7229 */ /* 0x000fc8000000000c */
[----:B------:R-:W-:-:S06]  /*cc90*/  DSETP.NEU.AND P0, PT, R28, RZ, P0 ;  /* 0x000000ff1c00722a */ /* 0x000fcc000070d000 */
[----:B------:R-:W-:Y:S02]  /*cca0*/  FSEL R6, R12, R28, P0 ;  /* 0x0000001c0c067208 */ /* 0x000fe40000000000 */
[----:B------:R-:W-:-:S07]  /*ccb0*/  FSEL R7, R13, R29, P0 ;  /* 0x0000001d0d077208 */ /* 0x000fce0000000000 */
.L_x_41880:
[----:B------:R-:W-:Y:S05]  /*ccc0*/  BSYNC B1 ;  /* 0x0000000000017941 */ /* 0x000fea0003800000 */
.L_x_41879:
        /* <DEDUP_REMOVED lines=42> */
.L_x_41906:
        /* <DEDUP_REMOVED lines=12> */
.L_x_41905:
[----:B------:R-:W-:-:S07]  /*d030*/  IMAD.MOV.U32 R11, RZ, RZ, R30 ;  /* 0x000000ffff0b7224 */ /* 0x000fce00078e001e */
.L_x_41904:
[----:B------:R-:W-:Y:S05]  /*d040*/  BSYNC B2 ;  /* 0x0000000000027941 */ /* 0x000fea0003800000 */
.L_x_41903:
        /* <DEDUP_REMOVED lines=13> */
.L_x_41912:
        /* <DEDUP_REMOVED lines=33> */
.L_x_41911:
[----:B------:R-:W-:-:S07]  /*d330*/  IMAD.MOV.U32 R11, RZ, RZ, R31 ;  /* 0x000000ffff0b7224 */ /* 0x000fce00078e001f */
.L_x_41910:
[----:B------:R-:W-:Y:S05]  /*d340*/  BSYNC B3 ;  /* 0x0000000000037941 */ /* 0x000fea0003800000 */
.L_x_41909:
[----:B------:R-:W-:-:S13]  /*d350*/  ISETP.GE.U32.AND P0, PT, R30, 0xc, PT ;  /* 0x0000000c1e00780c */ /* 0x000fda0003f06070 */
[----:B------:R-:W-:Y:S05]  /*d360*/  @!P0 BRA `(.L_x_41908) ;  /* 0x0000000400e08947 */ /* 0x000fea0003800000 */
[----:B------:R-:W-:Y:S01]  /*d370*/  BSSY B3, `(.L_x_41913) ;  /* 0x0000075000037945 */ /* 0x000fe20003800000 */
[----:B------:R-:W-:-:S07]  /*d380*/  VIADD R11, R28, 0x10 ;  /* 0x000000101c0b7836 */ /* 0x000fce0000000000 */
.L_x_41914:
        /* <DEDUP_REMOVED lines=116> */
.L_x_41913:
[----:B------:R-:W-:Y:S02]  /*dad0*/  IMAD.MOV.U32 R11, RZ, RZ, R28 ;  /* 0x000000ffff0b7224 */ /* 0x000fe400078e001c */
[----:B------:R-:W-:-:S07]  /*dae0*/  IMAD.MOV.U32 R32, RZ, RZ, R31 ;  /* 0x000000ffff207224 */ /* 0x000fce00078e001f */
.L_x_41908:
[----:B------:R-:W-:Y:S05]  /*daf0*/  BSYNC B2 ;  /* 0x0000000000027941 */ /* 0x000fea0003800000 */
.L_x_41907:
        /* <DEDUP_REMOVED lines=21> */
.L_x_41916:
[----:B------:R-:W-:Y:S05]  /*dc50*/  BSYNC B2 ;  /* 0x0000000000027941 */ /* 0x000fea0003800000 */
.L_x_41915:
[----:B------:R-:W-:Y:S02]  /*dc60*/  IMAD.MOV.U32 R13, RZ, RZ, R29 ;  /* 0x000000ffff0d7224 */ /* 0x000fe400078e001d */
[----:B------:R-:W-:-:S03]  /*dc70*/  IMAD.MOV.U32 R12, RZ, RZ, R10 ;  /* 0x000000ffff0c7224 */ /* 0x000fc600078e000a */
[----:B------:R-:W-:Y:S01]  /*dc80*/  LOP3.LUT R13, R13, 0x80000000, R15, 0xb8, !PT ;  /* 0x800000000d0d7812 */ /* 0x000fe200078eb80f */
[----:B------:R-:W-:Y:S06]  /*dc90*/  BRA `(.L_x_41902) ;  /* 0x0000000000187947 */ /* 0x000fec0003800000 */
.L_x_41901:
[----:B------:R-:W-:-:S06]  /*dca0*/  DSETP.GTU.AND P0, PT, R8, +INF , PT ;  /* 0x7ff000000800742a */ /* 0x000fcc0003f0c000 */
[----:B------:R-:W-:-:S14]  /*dcb0*/  DSETP.LE.AND P0, PT, R10, +INF , !P0 ;  /* 0x7ff000000a00742a */ /* 0x000fdc0004703000 */
[----:B------:R-:W-:Y:S02]  /*dcc0*/  @P0 DSETP.NEU.AND P2, PT, R10, +INF , PT ;  /* 0x7ff000000a00042a */ /* 0x000fe40003f4d000 */
[----:B------:R-:W-:-:S06]  /*dcd0*/  @!P0 DADD R12, R16, R14 ;  /* 0x00000000100c8229 */ /* 0x000fcc000000000e */
[----:B------:R-:W-:Y:S02]  /*dce0*/  @P0 FSEL R12, R14, RZ, P2 ;  /* 0x000000ff0e0c0208 */ /* 0x000fe40001000000 */
[----:B------:R-:W-:-:S07]  /*dcf0*/  @P0 FSEL R13, R15, -QNAN , P2 ;  /* 0xfff800000f0d0808 */ /* 0x000fce0001000000 */
.L_x_41902:
[----:B------:R-:W-:Y:S05]  /*dd00*/  BSYNC B0 ;  /* 0x0000000000007941 */ /* 0x000fea0003800000 */
.L_x_41900:
[----:B------:R-:W-:-:S06]  /*dd10*/  DSETP.GEU.AND P0, PT, R12, RZ, PT ;  /* 0x000000ff0c00722a */ /* 0x000fcc0003f0e000 */
[----:B------:R-:W-:Y:S02]  /*dd20*/  DSETP.LT.XOR P0, PT, R16, RZ, !P0 ;  /* 0x000000ff1000722a */ /* 0x000fe40004701800 */
[----:B------:R-:W-:-:S04]  /*dd30*/  DADD R16, R12, R16 ;  /* 0x000000000c107229 */ /* 0x000fc80000000010 */
[----:B------:R-:W-:-:S06]  /*dd40*/  DSETP.NEU.AND P0, PT, R12, RZ, P0 ;  /* 0x000000ff0c00722a */ /* 0x000fcc000070d000 */
[----:B------:R-:W-:Y:S02]  /*dd50*/  FSEL R8, R16, R12, P0 ;  /* 0x0000000c10087208 */ /* 0x000fe40000000000 */
[----:B------:R-:W-:-:S07]  /*dd60*/  FSEL R9, R17, R13, P0 ;  /* 0x0000000d11097208 */ /* 0x000fce0000000000 */
.L_x_41899:
[----:B------:R-:W-:Y:S05]  /*dd70*/  BSYNC B1 ;  /* 0x0000000000017941 */ /* 0x000fea0003800000 */
.L_x_41898:
        /* <DEDUP_REMOVED lines=42> */
.L_x_41925:
        /* <DEDUP_REMOVED lines=12> */
.L_x_41924:
[----:B------:R-:W-:-:S07]  /*e0e0*/  IMAD.MOV.U32 R13, RZ, RZ, R28 ;  /* 0x000000ffff0d7224 */ /* 0x000fce00078e001c */
.L_x_41923:
[----:B------:R-:W-:Y:S05]  /*e0f0*/  BSYNC B2 ;  /* 0x0000000000027941 */ /* 0x000fea0003800000 */
.L_x_41922:
        /* <DEDUP_REMOVED lines=13> */
.L_x_41931:
        /* <DEDUP_REMOVED lines=33> */
.L_x_41930:
[----:B------:R-:W-:-:S07]  /*e3e0*/  IMAD.MOV.U32 R13, RZ, RZ, R29 ;  /* 0x000000ffff0d7224 */ /* 0x000fce00078e001d */
.L_x_41929:
[----:B------:R-:W-:Y:S05]  /*e3f0*/  BSYNC B3 ;  /* 0x0000000000037941 */ /* 0x000fea0003800000 */
.L_x_41928:
[----:B------:R-:W-:-:S13]  /*e400*/  ISETP.GE.U32.AND P0, PT, R28, 0xc, PT ;  /* 0x0000000c1c00780c */ /* 0x000fda0003f06070 */
[----:B------:R-:W-:Y:S05]  /*e410*/  @!P0 BRA `(.L_x_41927) ;  /* 0x0000000400e08947 */ /* 0x000fea0003800000 */
[----:B------:R-:W-:Y:S01]  /*e420*/  BSSY B3, `(.L_x_41932) ;  /* 0x0000075000037945 */ /* 0x000fe20003800000 */
[----:B------:R-:W-:-:S07]  /*e430*/  VIADD R13, R16, 0x10 ;  /* 0x00000010100d7836 */ /* 0x000fce0000000000 */
.L_x_41933:
        /* <DEDUP_REMOVED lines=116> */
.L_x_41932:
[----:B------:R-:W-:Y:S02]  /*eb80*/  IMAD.MOV.U32 R13, RZ, RZ, R16 ;  /* 0x000000ffff0d7224 */ /* 0x000fe400078e0010 */
[----:B------:R-:W-:-:S07]  /*eb90*/  IMAD.MOV.U32 R30, RZ, RZ, R29 ;  /* 0x000000ffff1e7224 */ /* 0x000fce00078e001d */
.L_x_41927:
[----:B------:R-:W-:Y:S05]  /*eba0*/  BSYNC B2 ;  /* 0x0000000000027941 */ /* 0x000fea0003800000 */
.L_x_41926:
        /* <DEDUP_REMOVED lines=21> */
.L_x_41935:
[----:B------:R-:W-:Y:S05]  /*ed00*/  BSYNC B2 ;  /* 0x0000000000027941 */ /* 0x000fea0003800000 */
.L_x_41934:
[----:B------:R-:W-:Y:S02]  /*ed10*/  IMAD.MOV.U32 R15, RZ, RZ, R17 ;  /* 0x000000ffff0f7224 */ /* 0x000fe400078e0011 */
[----:B------:R-:W-:-:S03]  /*ed20*/  IMAD.MOV.U32 R14, RZ, RZ, R12 ;  /* 0x000000ffff0e7224 */ /* 0x000fc600078e000c */
[----:B------:R-:W-:Y:S01]  /*ed30*/  LOP3.LUT R15, R15, 0x80000000, R19, 0xb8, !PT ;  /* 0x800000000f0f7812 */ /* 0x000fe200078eb813 */
[----:B------:R-:W-:Y:S06]  /*ed40*/  BRA `(.L_x_41921) ;  /* 0x0000000000187947 */ /* 0x000fec0003800000 */
.L_x_41920:
[----:B------:R-:W-:-:S06]  /*ed50*/  DSETP.GTU.AND P0, PT, R10, +INF , PT ;  /* 0x7ff000000a00742a */ /* 0x000fcc0003f0c000 */
[----:B------:R-:W-:-:S14]  /*ed60*/  DSETP.LE.AND P0, PT, R12, +INF , !P0 ;  /* 0x7ff000000c00742a */ /* 0x000fdc0004703000 */
[----:B------:R-:W-:Y:S02]  /*ed70*/  @P0 DSETP.NEU.AND P2, PT, R12, +INF , PT ;  /* 0x7ff000000c00042a */ /* 0x000fe40003f4d000 */
[----:B------:R-:W-:-:S06]  /*ed80*/  @!P0 DADD R14, R20, R18 ;  /* 0x00000000140e8229 */ /* 0x000fcc0000000012 */
[----:B------:R-:W-:Y:S02]  /*ed90*/  @P0 FSEL R14, R18, RZ, P2 ;  /* 0x000000ff120e0208 */ /* 0x000fe40001000000 */
[----:B------:R-:W-:-:S07]  /*eda0*/  @P0 FSEL R15, R19, -QNAN , P2 ;  /* 0xfff80000130f0808 */ /* 0x000fce0001000000 */
.L_x_41921:
[----:B------:R-:W-:Y:S05]  /*edb0*/  BSYNC B0 ;  /* 0x0000000000007941 */ /* 0x000fea0003800000 */
.L_x_41919:
[----:B------:R-:W-:-:S06]  /*edc0*/  DSETP.GEU.AND P0, PT, R14, RZ, PT ;  /* 0x000000ff0e00722a */ /* 0x000fcc0003f0e000 */
[----:B------:R-:W-:Y:S02]  /*edd0*/  DSETP.LT.XOR P0, PT, R20, RZ, !P0 ;  /* 0x000000ff1400722a */ /* 0x000fe40004701800 */
[----:B------:R-:W-:-:S04]  /*ede0*/  DADD R20, R14, R20 ;  /* 0x000000000e147229 */ /* 0x000fc80000000014 */
[----:B------:R-:W-:-:S06]  /*edf0*/  DSETP.NEU.AND P0, PT, R14, RZ, P0 ;  /* 0x000000ff0e00722a */ /* 0x000fcc000070d000 */
[----:B------:R-:W-:Y:S02]  /*ee00*/  FSEL R10, R20, R14, P0 ;  /* 0x0000000e140a7208 */ /* 0x000fe40000000000 */
[----:B------:R-:W-:-:S07]  /*ee10*/  FSEL R11, R21, R15, P0 ;  /* 0x0000000f150b7208 */ /* 0x000fce0000000000 */
.L_x_41918:
[----:B------:R-:W-:Y:S05]  /*ee20*/  BSYNC B1 ;  /* 0x0000000000017941 */ /* 0x000fea0003800000 */
.L_x_41917:
        /* <DEDUP_REMOVED lines=42> */
.L_x_41943:
        /* <DEDUP_REMOVED lines=12> */
.L_x_41942:
[----:B------:R-:W-:Y:S05]  /*f190*/  BSYNC B2 ;  /* 0x0000000000027941 */ /* 0x000fea0003800000 */
.L_x_41941:
        /* <DEDUP_REMOVED lines=13> */
.L_x_41949:
        /* <DEDUP_REMOVED lines=33> */
.L_x_41948:
[----:B------:R-:W-:-:S07]  /*f480*/  IMAD.MOV.U32 R15, RZ, RZ, R20 ;  /* 0x000000ffff0f7224 */ /* 0x000fce00078e0014 */
.L_x_41947:
[----:B------:R-:W-:Y:S05]  /*f490*/  BSYNC B3 ;  /* 0x0000000000037941 */ /* 0x000fea0003800000 */
.L_x_41946:
[----:B------:R-:W-:-:S13]  /*f4a0*/  ISETP.GE.U32.AND P0, PT, R18, 0xc, PT ;  /* 0x0000000c1200780c */ /* 0x000fda0003f06070 */
[----:B------:R-:W-:Y:S05]  /*f4b0*/  @!P0 BRA `(.L_x_41945) ;  /* 0x0000000400e08947 */ /* 0x000fea0003800000 */
[----:B------:R-:W-:Y:S01]  /*f4c0*/  BSSY B3, `(.L_x_41950) ;  /* 0x0000075000037945 */ /* 0x000fe20003800000 */
[----:B------:R-:W-:-:S07]  /*f4d0*/  VIADD R15, R17, 0x10 ;  /* 0x00000010110f7836 */ /* 0x000fce0000000000 */
.L_x_41951:
        /* <DEDUP_REMOVED lines=116> */
.L_x_41950:
[----:B------:R-:W-:Y:S02]  /*fc20*/  IMAD.MOV.U32 R15, RZ, RZ, R17 ;  /* 0x000000ffff0f7224 */ /* 0x000fe400078e0011 */
[----:B------:R-:W-:-:S07]  /*fc30*/  IMAD.MOV.U32 R29, RZ, RZ, R18 ;  /* 0x000000ffff1d7224 */ /* 0x000fce00078e0012 */
.L_x_41945:
[----:B------:R-:W-:Y:S05]  /*fc40*/  BSYNC B2 ;  /* 0x0000000000027941 */ /* 0x000fea0003800000 */
.L_x_41944:
        /* <DEDUP_REMOVED lines=21> */
.L_x_41953:
[----:B------:R-:W-:Y:S05]  /*fda0*/  BSYNC B2 ;  /* 0x0000000000027941 */ /* 0x000fea0003800000 */
.L_x_41952:
[----:B------:R-:W-:Y:S02]  /*fdb0*/  IMAD.MOV.U32 R15, RZ, RZ, R19 ;  /* 0x000000ffff0f7224 */ /* 0x000fe400078e0013 */
[----:B------:R-:W-:-:S03]  /*fdc0*/  IMAD.MOV.U32 R14, RZ, RZ, R16 ;  /* 0x000000ffff0e7224 */ /* 0x000fc600078e0010 */
[----:B------:R-:W-:Y:S01]  /*fdd0*/  LOP3.LUT R15, R15, 0x80000000, R23, 0xb8, !PT ;  /* 0x800000000f0f7812 */ /* 0x000fe200078eb817 */
[----:B------:R-:W-:Y:S06]  /*fde0*/  BRA `(.L_x_41940) ;  /* 0x0000000000187947 */ /* 0x000fec0003800000 */
.L_x_41939:
[----:B------:R-:W-:-:S06]  /*fdf0*/  DSETP.GTU.AND P0, PT, R12, +INF , PT ;  /* 0x7ff000000c00742a */ /* 0x000fcc0003f0c000 */
[----:B------:R-:W-:-:S14]  /*fe00*/  DSETP.LE.AND P0, PT, R16, +INF , !P0 ;  /* 0x7ff000001000742a */ /* 0x000fdc0004703000 */
[----:B------:R-:W-:Y:S02]  /*fe10*/  @P0 DSETP.NEU.AND P2, PT, R16, +INF , PT ;  /* 0x7ff000001000042a */ /* 0x000fe40003f4d000 */
[----:B------:R-:W-:-:S06]  /*fe20*/  @!P0 DADD R14, R36, R22 ;  /* 0x00000000240e8229 */ /* 0x000fcc0000000016 */
[----:B------:R-:W-:Y:S02]  /*fe30*/  @P0 FSEL R14, R22, RZ, P2 ;  /* 0x000000ff160e0208 */ /* 0x000fe40001000000 */
[----:B------:R-:W-:-:S07]  /*fe40*/  @P0 FSEL R15, R23, -QNAN , P2 ;  /* 0xfff80000170f0808 */ /* 0x000fce0001000000 */
.L_x_41940:
[----:B------:R-:W-:Y:S05]  /*fe50*/  BSYNC B0 ;  /* 0x0000000000007941 */ /* 0x000fea0003800000 */
.L_x_41938:
[----:B------:R-:W-:-:S06]  /*fe60*/  DSETP.GEU.AND P0, PT, R14, RZ, PT ;  /* 0x000000ff0e00722a */ /* 0x000fcc0003f0e000 */
[----:B------:R-:W-:Y:S02]  /*fe70*/  DSETP.LT.XOR P0, PT, R36, RZ, !P0 ;  /* 0x000000ff2400722a */ /* 0x000fe40004701800 */
[----:B------:R-:W-:-:S04]  /*fe80*/  DADD R36, R14, R36 ;  /* 0x000000000e247229 */ /* 0x000fc80000000024 */
[----:B------:R-:W-:-:S06]  /*fe90*/  DSETP.NEU.AND P0, PT, R14, RZ, P0 ;  /* 0x000000ff0e00722a */ /* 0x000fcc000070d000 */
[----:B------:R-:W-:Y:S02]  /*fea0*/  FSEL R14, R36, R14, P0 ;  /* 0x0000000e240e7208 */ /* 0x000fe40000000000 */
[----:B------:R-:W-:-:S07]  /*feb0*/  FSEL R15, R37, R15, P0 ;  /* 0x0000000f250f7208 */ /* 0x000fce0000000000 */
.L_x_41937:
[----:B------:R-:W-:Y:S05]  /*fec0*/  BSYNC B1 ;  /* 0x0000000000017941 */ /* 0x000fea0003800000 */
.L_x_41936:
        /* <DEDUP_REMOVED lines=42> */
.L_x_41961:
        /* <DEDUP_REMOVED lines=12> */
.L_x_41960:
[----:B------:R-:W-:Y:S05]  /*10230*/  BSYNC B2 ;  /* 0x0000000000027941 */ /* 0x000fea0003800000 */
.L_x_41959:
        /* <DEDUP_REMOVED lines=13> */
.L_x_41967:
        /* <DEDUP_REMOVED lines=33> */
.L_x_41966:
[----:B------:R-:W-:-:S07]  /*10520*/  IMAD.MOV.U32 R19, RZ, RZ, R23 ;  /* 0x000000ffff137224 */ /* 0x000fce00078e0017 */
.L_x_41965:
[----:B------:R-:W-:Y:S05]  /*10530*/  BSYNC B3 ;  /* 0x0000000000037941 */ /* 0x000fea0003800000 */
.L_x_41964:
[----:B------:R-:W-:-:S13]  /*10540*/  ISETP.GE.U32.AND P0, PT, R20, 0xc, PT ;  /* 0x0000000c1400780c */ /* 0x000fda0003f06070 */
[----:B------:R-:W-:Y:S05]  /*10550*/  @!P0 BRA `(.L_x_41963) ;  /* 0x0000000400dc8947 */ /* 0x000fea0003800000 */
[----:B------:R-:W-:Y:S01]  /*10560*/  BSSY B3, `(.L_x_41968) ;  /* 0x0000075000037945 */ /* 0x000fe20003800000 */
[----:B------:R-:W-:-:S07]  /*10570*/  VIADD R18, R18, 0x10 ;  /* 0x0000001012127836 */ /* 0x000fce0000000000 */
.L_x_41969:
        /* <DEDUP_REMOVED lines=116> */
.L_x_41968:
[----:B------:R-:W-:-:S07]  /*10cc0*/  IMAD.MOV.U32 R28, RZ, RZ, R20 ;  /* 0x000000ffff1c7224 */ /* 0x000fce00078e0014 */
.L_x_41963:
[----:B------:R-:W-:Y:S05]  /*10cd0*/  BSYNC B2 ;  /* 0x0000000000027941 */ /* 0x000fea0003800000 */
.L_x_41962:
        /* <DEDUP_REMOVED lines=21> */
.L_x_41971:
[----:B------:R-:W-:Y:S05]  /*10e30*/  BSYNC B2 ;  /* 0x0000000000027941 */ /* 0x000fea0003800000 */
.L_x_41970:
[----:B------:R-:W-:Y:S02]  /*10e40*/  IMAD.MOV.U32 R17, RZ, RZ, R21 ;  /* 0x000000ffff117224 */ /* 0x000fe400078e0015 */
[----:B------:R-:W-:-:S03]  /*10e50*/  IMAD.MOV.U32 R16, RZ, RZ, R18 ;  /* 0x000000ffff107224 */ /* 0x000fc600078e0012 */
[----:B------:R-:W-:Y:S01]  /*10e60*/  LOP3.LUT R17, R17, 0x80000000, R35, 0xb8, !PT ;  /* 0x8000000011117812 */ /* 0x000fe200078eb823 */
[----:B------:R-:W-:Y:S06]  /*10e70*/  BRA `(.L_x_41958) ;  /* 0x0000000000187947 */ /* 0x000fec0003800000 */
.L_x_41957:
[----:B------:R-:W-:-:S06]  /*10e80*/  DSETP.GTU.AND P0, PT, R12, +INF , PT ;  /* 0x7ff000000c00742a */ /* 0x000fcc0003f0c000 */
[----:B------:R-:W-:-:S14]  /*10e90*/  DSETP.LE.AND P0, PT, R18, +INF , !P0 ;  /* 0x7ff000001200742a */ /* 0x000fdc0004703000 */
[----:B------:R-:W-:Y:S02]  /*10ea0*/  @P0 DSETP.NEU.AND P2, PT, R18, +INF , PT ;  /* 0x7ff000001200042a */ /* 0x000fe40003f4d000 */
[----:B------:R-:W-:-:S06]  /*10eb0*/  @!P0 DADD R16, R24, R34 ;  /* 0x0000000018108229 */ /* 0x000fcc0000000022 */
[----:B------:R-:W-:Y:S02]  /*10ec0*/  @P0 FSEL R16, R34, RZ, P2 ;  /* 0x000000ff22100208 */ /* 0x000fe40001000000 */
[----:B------:R-:W-:-:S07]  /*10ed0*/  @P0 FSEL R17, R35, -QNAN , P2 ;  /* 0xfff8000023110808 */ /* 0x000fce0001000000 */
.L_x_41958:
[----:B------:R-:W-:Y:S05]  /*10ee0*/  BSYNC B0 ;  /* 0x0000000000007941 */ /* 0x000fea0003800000 */
.L_x_41956:
[----:B------:R-:W-:-:S06]  /*10ef0*/  DSETP.GEU.AND P0, PT, R16, RZ, PT ;  /* 0x000000ff1000722a */ /* 0x000fcc0003f0e000 */
[----:B------:R-:W-:Y:S02]  /*10f00*/  DSETP.LT.XOR P0, PT, R24, RZ, !P0 ;  /* 0x000000ff1800722a */ /* 0x000fe40004701800 */
[----:B------:R-:W-:-:S04]  /*10f10*/  DADD R24, R16, R24 ;  /* 0x0000000010187229 */ /* 0x000fc80000000018 */
[----:B------:R-:W-:-:S06]  /*10f20*/  DSETP.NEU.AND P0, PT, R16, RZ, P0 ;  /* 0x000000ff1000722a */ /* 0x000fcc000070d000 */
[----:B------:R-:W-:Y:S02]  /*10f30*/  FSEL R12, R24, R16, P0 ;  /* 0x00000010180c7208 */ /* 0x000fe40000000000 */
[----:B------:R-:W-:-:S07]  /*10f40*/  FSEL R13, R25, R17, P0 ;  /* 0x00000011190d7208 */ /* 0x000fce0000000000 */
.L_x_41955:
[----:B------:R-:W-:Y:S05]  /*10f50*/  BSYNC B1 ;  /* 0x0000000000017941 */ /* 0x000fea0003800000 */
.L_x_41954:
        /* <DEDUP_REMOVED lines=21> */
.L_x_41974:
[----:B------:R-:W-:-:S13]  /*110b0*/  ISETP.GE.AND P0, PT, R0, UR4, PT ;  /* 0x0000000400007c0c */ /* 0x000fda000bf06270 */
[----:B------:R-:W-:Y:S05]  /*110c0*/  @P0 BRA `(.L_x_41976) ;  /* 0x0000000000300947 */ /* 0x000fea0003800000 */
[----:B-1----:R-:W1:Y:S01]  /*110d0*/  LDC.64 R2, c[0x0][0x218] ;  /* 0x00008600ff027b82 */ /* 0x002e620000000a00 */
[C---:B------:R-:W-:Y:S02]  /*110e0*/  VIADD R5, R0.reuse, UR8 ;  /* 0x0000000800057c36 */ /* 0x040fe40008000000 */
[----:B------:R-:W-:Y:S02]  /*110f0*/  VIADD R0, R0, 0x80 ;  /* 0x0000008000007836 */ /* 0x000fe40000000000 */
[----:B-1----:R-:W-:-:S05]  /*11100*/  IMAD.WIDE.U32 R2, R5, 0x8, R2 ;  /* 0x0000000805027825 */ /* 0x002fca00078e0002 */
[----:B------:R1:W-:Y:S02]  /*11110*/  STG.E.64 desc[UR10][R2.64], R6 ;  /* 0x0000000602007986 */ /* 0x0003e4000c101b0a */
.L_x_41975:
[----:B------:R-:W-:-:S13]  /*11120*/  ISETP.GE.AND P0, PT, R0, UR4, PT ;  /* 0x0000000400007c0c */ /* 0x000fda000bf06270 */
[----:B------:R-:W-:Y:S05]  /*11130*/  @P0 BRA `(.L_x_41977) ;  /* 0x0000000000340947 */ /* 0x000fea0003800000 */
[----:B01----:R-:W0:Y:S01]  /*11140*/  LDC.64 R2, c[0x0][0x218] ;  /* 0x00008600ff027b82 */ /* 0x003e220000000a00 */
[C---:B------:R-:W-:Y:S02]  /*11150*/  VIADD R5, R0.reuse, UR8 ;  /* 0x0000000800057c36 */ /* 0x040fe40008000000 */
[----:B------:R-:W-:Y:S02]  /*11160*/  VIADD R0, R0, 0x80 ;  /* 0x0000008000007836 */ /* 0x000fe40000000000 */
[----:B0-----:R-:W-:-:S05]  /*11170*/  IMAD.WIDE.U32 R2, R5, 0x8, R2 ;  /* 0x0000000805027825 */ /* 0x001fca00078e0002 */
[----:B------:R2:W-:Y:S02]  /*11180*/  STG.E.64 desc[UR10][R2.64], R8 ;  /* 0x0000000802007986 */ /* 0x0005e4000c101b0a */
.L_x_41976:
        /* <DEDUP_REMOVED lines=8> */
.L_x_41977:
[----:B------:R-:W-:Y:S05]  /*11210*/  BSYNC B1 ;  /* 0x0000000000017941 */ /* 0x000fea0003800000 */
.L_x_41973:
[----:B------:R-:W-:-:S13]  /*11220*/  ISETP.GE.AND P0, PT, R0, UR4, PT ;  /* 0x0000000400007c0c */ /* 0x000fda000bf06270 */
[----:B012---:R-:W0:Y:S01]  /*11230*/  @!P0 LDC.64 R2, c[0x0][0x218] ;  /* 0x00008600ff028b82 */ /* 0x007e220000000a00 */
[C---:B------:R-:W-:Y:S02]  /*11240*/  @!P0 VIADD R5, R0.reuse, UR8 ;  /* 0x0000000800058c36 */ /* 0x040fe40008000000 */
[----:B------:R-:W-:Y:S02]  /*11250*/  @!P0 VIADD R0, R0, 0x80 ;  /* 0x0000008000008836 */ /* 0x000fe40000000000 */
[----:B0-----:R-:W-:-:S05]  /*11260*/  @!P0 IMAD.WIDE.U32 R2, R5, 0x8, R2 ;  /* 0x0000000805028825 */ /* 0x001fca00078e0002 */
[----:B------:R3:W-:Y:S02]  /*11270*/  @!P0 STG.E.64 desc[UR10][R2.64], R14 ;  /* 0x0000000e02008986 */ /* 0x0007e4000c101b0a */
.L_x_41978:
[----:B------:R-:W-:Y:S05]  /*11280*/  BSYNC B0 ;  /* 0x0000000000007941 */ /* 0x000fea0003800000 */
.L_x_41972:
        /* <DEDUP_REMOVED lines=8> */
.L_x_41979:
        /* <DEDUP_REMOVED lines=15> */
.L_x_57555:


//--------------------- .text._ZN2at6native18elementwise_kernelILi128ELi4EZNS0_15gpu_kernel_implINS0_13BUnaryFunctorIdddZZZNS0_21remainder_kernel_cudaERNS_18TensorIteratorBaseEENKUlvE0_clEvENKUlvE_clEvEUlddE_EEEEvS5_RKT_EUliE_EEviT1_ --------------------------
	.section	.text._ZN2at6native18elementwise_kernelILi128ELi4EZNS0_15gpu_kernel_implINS0_13BUnaryFunctorIdddZZZNS0_21remainder_kernel_cudaERNS_18TensorIteratorBaseEENKUlvE0_clEvENKUlvE_clEvEUlddE_EEEEvS5_RKT_EUliE_EEviT1_,"ax",@progbits
	.align	128
        .global         _ZN2at6native18elementwise_kernelILi128ELi4EZNS0_15gpu_kernel_implINS0_13BUnaryFunctorIdddZZZNS0_21remainder_kernel_cudaERNS_18TensorIteratorBaseEENKUlvE0_clEvENKUlvE_clEvEUlddE_EEEEvS5_RKT_EUliE_EEviT1_
        .type           _ZN2at6native18elementwise_kernelILi128ELi4EZNS0_15gpu_kernel_implINS0_13BUnaryFunctorIdddZZZNS0_21remainder_kernel_cudaERNS_18TensorIteratorBaseEENKUlvE0_clEvENKUlvE_clEvEUlddE_EEEEvS5_RKT_EUliE_EEviT1_,@function
        .size           _ZN2at6native18elementwise_kernelILi128ELi4EZNS0_15gpu_kernel_implINS0_13BUnaryFunctorIdddZZZNS0_21remainder_kernel_cudaERNS_18TensorIteratorBaseEENKUlvE0_clEvENKUlvE_clEvEUlddE_EEEEvS5_RKT_EUliE_EEviT1_,(.L_x_57556 - _ZN2at6native18elementwise_kernelILi128ELi4EZNS0_15gpu_kernel_implINS0_13BUnaryFunctorIdddZZZNS0_21remainder_kernel_cudaERNS_18TensorIteratorBaseEENKUlvE0_clEvENKUlvE_clEvEUlddE_EEEEvS5_RKT_EUliE_EEviT1_)
        .other          _ZN2at6native18elementwise_kernelILi128ELi4EZNS0_15gpu_kernel_implINS0_13BUnaryFunctorIdddZZZNS0_21remainder_kernel_cudaERNS_18TensorIteratorBaseEENKUlvE0_clEvENKUlvE_clEvEUlddE_EEEEvS5_RKT_EUliE_EEviT1_,@"STO_CUDA_ENTRY STV_DEFAULT"
_ZN2at6native18elementwise_kernelILi128ELi4EZNS0_15gpu_kernel_implINS0_13BUnaryFunctorIdddZZZNS0_21remainder_kernel_cudaERNS_18TensorIteratorBaseEENKUlvE0_clEvENKUlvE_clEvEUlddE_EEEEvS5_RKT_EUliE_EEviT1_:
.text._ZN2at6native18elementwise_kernelILi128ELi4EZNS0_15gpu_kernel_implINS0_13BUnaryFunctorIdddZZZNS0_21remainder_kernel_cudaERNS_18TensorIteratorBaseEENKUlvE0_clEvENKUlvE_clEvEUlddE_EEEEvS5_RKT_EUliE_EEviT1_:
        /* <DEDUP_REMOVED lines=312> */
.L_x_41982:
        /* <DEDUP_REMOVED lines=21> */
.L_x_41986:
[----:B------:R-:W2:Y:S02]  /*14d0*/  LDG.E.U8 R2, desc[UR36][R4.64] ;  /* 0x0000002404027981 */ /* 0x000ea4000c1e1100 */
[----:B--2---:R-:W0:Y:S01]  /*14e0*/  I2F.F64.U16 R2, R2 ;  /* 0x0000000200027312 */ /* 0x004e220000101800 */
[----:B------:R-:W-:Y:S05]  /*14f0*/  BRA `(.L_x_41988) ;  /* 0x0000000c00707947 */ /* 0x000fea0003800000 */
.L_x_41985:
        /* <DEDUP_REMOVED lines=9> */
.L_x_41990:
[----:B------:R-:W2:Y:S02]  /*1590*/  LDG.E R2, desc[UR36][R4.64] ;  /* 0x0000002404027981 */ /* 0x000ea4000c1e1900 */
[----:B--2---:R-:W0:Y:S01]  /*15a0*/  I2F.F64 R2, R2 ;  /* 0x0000000200027312 */ /* 0x004e220000201c00 */
[----:B------:R-:W-:Y:S05]  /*15b0*/  BRA `(.L_x_41988) ;  /* 0x0000000c00407947 */ /* 0x000fea0003800000 */
.L_x_41989:
[----:B------:R-:W2:Y:S02]  /*15c0*/  LDG.E.U16 R2, desc[UR36][R4.64] ;  /* 0x0000002404027981 */ /* 0x000ea4000c1e1500 */
[----:B--2---:R-:W0:Y:S01]  /*15d0*/  I2F.F64.S16 R2, R2 ;  /* 0x0000000200027312 */ /* 0x004e220000101c00 */
[----:B------:R-:W-:Y:S05]  /*15e0*/  BRA `(.L_x_41988) ;  /* 0x0000000c00347947 */ /* 0x000fea0003800000 */
.L_x_41984:
        /* <DEDUP_REMOVED lines=10> */
.L_x_41992:
[----:B------:R-:W2:Y:S02]  /*1690*/  LDG.E.U16 R0, desc[UR36][R4.64] ;  /* 0x0000002404007981 */ /* 0x000ea4000c1e1500 */
[----:B--2---:R-:W-:-:S05]  /*16a0*/  HADD2.F32 R0, -RZ, R0.H0_H0 ;  /* 0x20000000ff007230 */ /* 0x004fca0000004100 */
[----:B------:R-:W-:-:S04]  /*16b0*/  FMUL.FTZ R0, R0, 1 ;  /* 0x3f80000000007820 */ /* 0x000fc80000410000 */
[----:B------:R0:W1:Y:S01]  /*16c0*/  F2F.F64.F32 R2, R0 ;  /* 0x0000000000027310 */ /* 0x0000620000201800 */
[----:B------:R-:W-:Y:S05]  /*16d0*/  BRA `(.L_x_41988) ;  /* 0x0000000800f87947 */ /* 0x000fea0003800000 */
.L_x_41991:
        /* <DEDUP_REMOVED lines=10> */
.L_x_41994:
[----:B------:R-:W2:Y:S02]  /*1780*/  LDG.E.U16 R4, desc[UR36][R4.64] ;  /* 0x0000002404047981 */ /* 0x000ea4000c1e1500 */
[----:B--2---:R-:W-:-:S05]  /*1790*/  HADD2.F32 R0, -RZ, R4.H0_H0 ;  /* 0x20000004ff007230 */ /* 0x004fca0000004100 */
[----:B------:R-:W-:-:S04]  /*17a0*/  FMUL.FTZ R0, R0, 1 ;  /* 0x3f80000000007820 */ /* 0x000fc80000410000 */
[----:B------:R0:W1:Y:S01]  /*17b0*/  F2F.F64.F32 R2, R0 ;  /* 0x0000000000027310 */ /* 0x0000620000201800 */
[----:B------:R-:W-:Y:S05]  /*17c0*/  BRA `(.L_x_41988) ;  /* 0x0000000800bc7947 */ /* 0x000fea0003800000 */
.L_x_41993:
[----:B------:R0:W5:Y:S01]  /*17d0*/  LDG.E.64 R2, desc[UR36][R4.64] ;  /* 0x0000002404027981 */ /* 0x000162000c1e1b00 */
[----:B------:R-:W-:Y:S05]  /*17e0*/  BRA `(.L_x_41988) ;  /* 0x0000000800b47947 */ /* 0x000fea0003800000 */
.L_x_41983:
        /* <DEDUP_REMOVED lines=13> */
.L_x_41997:
[----:B------:R0:W5:Y:S01]  /*18c0*/  LDG.E.64 R2, desc[UR36][R4.64] ;  /* 0x0000002404027981 */ /* 0x000162000c1e1b00 */
[----:B------:R-:W-:Y:S05]  /*18d0*/  BRA `(.L_x_41988) ;  /* 0x0000000800787947 */ /* 0x000fea0003800000 */
.L_x_41996:
        /* <DEDUP_REMOVED lines=28> */
.L_x_41999:
        /* <DEDUP_REMOVED lines=15> */
.L_x_41998:
[----:B------:R-:W2:Y:S02]  /*1b90*/  LDG.E.U16 R0, desc[UR36][R4.64] ;  /* 0x0000002404007981 */ /* 0x000ea4000c1e1500 */
[----:B--2---:R-:W-:-:S04]  /*1ba0*/  IMAD.U32 R0, R0, 0x10000, RZ ;  /* 0x0001000000007824 */ /* 0x004fc800078e00ff */
[----:B------:R-:W-:-:S04]  /*1bb0*/  FMUL.FTZ R0, R0, 1 ;  /* 0x3f80000000007820 */ /* 0x000fc80000410000 */
[----:B------:R0:W1:Y:S01]  /*1bc0*/  F2F.F64.F32 R2, R0 ;  /* 0x0000000000027310 */ /* 0x0000620000201800 */
[----:B------:R-:W-:Y:S05]  /*1bd0*/  BRA `(.L_x_41988) ;  /* 0x0000000400b87947 */ /* 0x000fea0003800000 */
.L_x_41995:
        /* <DEDUP_REMOVED lines=11> */
.L_x_42002:
        /* <DEDUP_REMOVED lines=21> */
.L_x_42006:
[----:B------:R-:W-:Y:S05]  /*1de0*/  BSYNC B1 ;  /* 0x0000000000017941 */ /* 0x000fea0003800000 */
.L_x_42005:
[----:B------:R-:W-:Y:S01]  /*1df0*/  LEA R3, R0, 0x3b800000, 0x17 ;  /* 0x3b80000000037811 */ /* 0x000fe200078eb8ff */
[----:B------:R-:W-:-:S05]  /*1e00*/  IMAD.SHL.U32 R0, R2, 0x100000, RZ ;  /* 0x0010000002007824 */ /* 0x000fca00078e00ff */
[----:B------:R-:W-:-:S07]  /*1e10*/  LOP3.LUT R0, R3, R0, R4, 0xfe, !PT ;  /* 0x0000000003007212 */ /* 0x000fce00078efe04 */
.L_x_42004:
[----:B------:R-:W-:Y:S05]  /*1e20*/  BSYNC B0 ;  /* 0x0000000000007941 */ /* 0x000fea0003800000 */
.L_x_42003:
[----:B------:R-:W-:-:S04]  /*1e30*/  FMUL.FTZ R0, R0, 1 ;  /* 0x3f80000000007820 */ /* 0x000fc80000410000 */
[----:B------:R1:W2:Y:S01]  /*1e40*/  F2F.F64.F32 R2, R0 ;  /* 0x0000000000027310 */ /* 0x0002a20000201800 */
[----:B------:R-:W-:Y:S05]  /*1e50*/  BRA `(.L_x_41988) ;  /* 0x0000000400187947 */ /* 0x000fea0003800000 */
.L_x_42001:
        /* <DEDUP_REMOVED lines=21> */
.L_x_42010:
[----:B------:R-:W-:Y:S05]  /*1fb0*/  BSYNC B1 ;  /* 0x0000000000017941 */ /* 0x000fea0003800000 */
.L_x_42009:
[----:B------:R-:W-:Y:S01]  /*1fc0*/  LEA R3, R0, 0x37800000, 0x17 ;  /* 0x3780000000037811 */ /* 0x000fe200078eb8ff */
[----:B------:R-:W-:-:S05]  /*1fd0*/  IMAD.SHL.U32 R0, R2, 0x200000, RZ ;  /* 0x0020000002007824 */ /* 0x000fca00078e00ff */
[----:B------:R-:W-:-:S07]  /*1fe0*/  LOP3.LUT R0, R3, R0, R4, 0xfe, !PT ;  /* 0x0000000003007212 */ /* 0x000fce00078efe04 */
.L_x_42008:
[----:B------:R-:W-:Y:S05]  /*1ff0*/  BSYNC B0 ;  /* 0x0000000000007941 */ /* 0x000fea0003800000 */
.L_x_42007:
[----:B------:R-:W-:-:S04]  /*2000*/  FMUL.FTZ R0, R0, 1 ;  /* 0x3f80000000007820 */ /* 0x000fc80000410000 */
[----:B------:R3:W4:Y:S01]  /*2010*/  F2F.F64.F32 R2, R0 ;  /* 0x0000000000027310 */ /* 0x0007220000201800 */
[----:B------:R-:W-:Y:S05]  /*2020*/  BRA `(.L_x_41988) ;  /* 0x0000000000a47947 */ /* 0x000fea0003800000 */
.L_x_42000:
        /* <DEDUP_REMOVED lines=14> */
.L_x_42014:
[----:B------:R-:W-:Y:S05]  /*2110*/  BSYNC B0 ;  /* 0x0000000000007941 */ /* 0x000fea0003800000 */
.L_x_42013:
[----:B------:R-:W-:-:S04]  /*2120*/  FMUL.FTZ R0, R0, 1 ;  /* 0x3f80000000007820 */ /* 0x000fc80000410000 */
[----:B------:R0:W1:Y:S01]  /*2130*/  F2F.F64.F32 R2, R0 ;  /* 0x0000000000027310 */ /* 0x0000620000201800 */
[----:B------:R-:W-:Y:S05]  /*2140*/  BRA `(.L_x_41988) ;  /* 0x00000000005c7947 */ /* 0x000fea0003800000 */
.L_x_41987:
        /* <DEDUP_REMOVED lines=16> */
.L_x_42015:
[----:B------:R-:W-:Y:S01]  /*2250*/  CS2R R2, SRZ ;  /* 0x0000000000027805 */ /* 0x000fe2000001ff00 */
[----:B------:R-:W-:Y:S06]  /*2260*/  BRA `(.L_x_41988) ;  /* 0x0000000000147947 */ /* 0x000fec0003800000 */
.L_x_42012:
[----:B------:R-:W2:Y:S02]  /*2270*/  LDG.E.64 R2, desc[UR36][R4.64] ;  /* 0x0000002404027981 */ /* 0x000ea4000c1e1b00 */
[----:B--2---:R-:W0:Y:S01]  /*2280*/  I2F.F64.U64 R2, R2 ;  /* 0x0000000200027312 */ /* 0x004e220000301800 */
[----:B------:R-:W-:Y:S05]  /*2290*/  BRA `(.L_x_41988) ;  /* 0x0000000000087947 */ /* 0x000fea0003800000 */
.L_x_42011:
[----:B------:R-:W2:Y:S02]  /*22a0*/  LDG.E R2, desc[UR36][R4.64] ;  /* 0x0000002404027981 */ /* 0x000ea4000c1e1900 */
[----:B--2---:R-:W0:Y:S02]  /*22b0*/  I2F.F64.U32 R2, R2 ;  /* 0x0000000200027312 */ /* 0x004e240000201800 */
.L_x_41988:
        /* <DEDUP_REMOVED lines=38> */
.L_x_42022:
        /* <DEDUP_REMOVED lines=12> */
.L_x_42021:
[----:B------:R-:W-:-:S07]  /*25e0*/  IMAD.MOV.U32 R8, RZ, RZ, R9 ;  /* 0x000000ffff087224 */ /* 0x000fce00078e0009 */
.L_x_42020:
[----:B------:R-:W-:Y:S05]  /*25f0*/  BSYNC B1 ;  /* 0x0000000000017941 */ /* 0x000fea0003800000 */
.L_x_42019:
        /* <DEDUP_REMOVED lines=13> */
.L_x_42028:
        /* <DEDUP_REMOVED lines=33> */
.L_x_42027:
[----:B------:R-:W-:-:S07]  /*28e0*/  IMAD.MOV.U32 R8, RZ, RZ, R10 ;  /* 0x000000ffff087224 */ /* 0x000fce00078e000a */
.L_x_42026:
[----:B------:R-:W-:Y:S05]  /*28f0*/  BSYNC B2 ;  /* 0x0000000000027941 */ /* 0x000fea0003800000 */
.L_x_42025:
[----:B------:R-:W-:-:S13]  /*2900*/  ISETP.GE.U32.AND P0, PT, R9, 0xc, PT ;  /* 0x0000000c0900780c */ /* 0x000fda0003f06070 */
[----:B------:R-:W-:Y:S05]  /*2910*/  @!P0 BRA `(.L_x_42024) ;  /* 0x0000000400d88947 */ /* 0x000fea0003800000 */
[----:B------:R-:W-:Y:S01]  /*2920*/  BSSY B2, `(.L_x_42029) ;  /* 0x0000074000027945 */ /* 0x000fe20003800000 */
.L_x_42030:
        /* <DEDUP_REMOVED lines=116> */
.L_x_42029:
[----:B------:R-:W-:-:S07]  /*3070*/  IMAD.MOV.U32 R15, RZ, RZ, R9 ;  /* 0x000000ffff0f7224 */ /* 0x000fce00078e0009 */
.L_x_42024:
[----:B------:R-:W-:Y:S05]  /*3080*/  BSYNC B1 ;  /* 0x0000000000017941 */ /* 0x000fea0003800000 */
.L_x_42023:
        /* <DEDUP_REMOVED lines=20> */
.L_x_42032:
[----:B------:R-:W-:Y:S05]  /*31d0*/  BSYNC B1 ;  /* 0x0000000000017941 */ /* 0x000fea0003800000 */
.L_x_42031:
[----:B------:R-:W-:Y:S02]  /*31e0*/  IMAD.MOV.U32 R9, RZ, RZ, R11 ;  /* 0x000000ffff097224 */ /* 0x000fe400078e000b */
[----:B------:R-:W-:-:S03]  /*31f0*/  IMAD.MOV.U32 R8, RZ, RZ, R6 ;  /* 0x000000ffff087224 */ /* 0x000fc600078e0006 */
[----:B------:R-:W-:Y:S01]  /*3200*/  LOP3.LUT R9, R9, 0x80000000, R3, 0xb8, !PT ;  /* 0x8000000009097812 */ /* 0x000fe200078eb803 */
[----:B------:R-:W-:Y:S06]  /*3210*/  BRA `(.L_x_42018) ;  /* 0x00000000001c7947 */ /* 0x000fec0003800000 */
.L_x_42017:
[----:B------:R-:W-:-:S06]  /*3220*/  DSETP.GTU.AND P0, PT, R4, +INF , PT ;  /* 0x7ff000000400742a */ /* 0x000fcc0003f0c000 */
[----:B------:R-:W-:-:S14]  /*3230*/  DSETP.LE.AND P0, PT, R6, +INF , !P0 ;  /* 0x7ff000000600742a */ /* 0x000fdc0004703000 */
[----:B------:R-:W0:Y:S01]  /*3240*/  @!P0 LDC.64 R8, c[0x0][0x428] ;  /* 0x00010a00ff088b82 */ /* 0x000e220000000a00 */
[----:B------:R-:W-:Y:S02]  /*3250*/  @P0 DSETP.NEU.AND P1, PT, R6, +INF , PT ;  /* 0x7ff000000600042a */ /* 0x000fe40003f2d000 */
[----:B0-----:R-:W-:-:S06]  /*3260*/  @!P0 DADD R8, R2, R8 ;  /* 0x0000000002088229 */ /* 0x001fcc0000000008 */
[----:B------:R-:W-:Y:S02]  /*3270*/  @P0 FSEL R8, R2, RZ, P1 ;  /* 0x000000ff02080208 */ /* 0x000fe40000800000 */
[----:B------:R-:W-:-:S07]  /*3280*/  @P0 FSEL R9, R3, -QNAN , P1 ;  /* 0xfff8000003090808 */ /* 0x000fce0000800000 */
.L_x_42018:
[----:B------:R-:W-:Y:S05]  /*3290*/  BSYNC B0 ;  /* 0x0000000000007941 */ /* 0x000fea0003800000 */
.L_x_42016:
[----:B------:R-:W3:Y:S01]  /*32a0*/  LDC.U8 R6, c[0x0][0x430] ;  /* 0x00010c00ff067b82 */ /* 0x000ee20000000000 */
[C---:B------:R-:W-:Y:S01]  /*32b0*/  DSETP.GEU.AND P0, PT, R8.reuse, RZ, PT ;  /* 0x000000ff0800722a */ /* 0x040fe20003f0e000 */
[----:B------:R-:W-:Y:S02]  /*32c0*/  ULDC.64 UR4, c[0x0][0x428] ;  /* 0x00010a0000047ab9 */ /* 0x000fe40000000a00 */
[----:B------:R-:W-:-:S03]  /*32d0*/  DADD R2, R8, UR4 ;  /* 0x0000000408027e29 */ /* 0x000fc60008000000 */
[----:B------:R-:W-:-:S06]  /*32e0*/  DSETP.GT.XOR P0, PT, RZ, UR4, !P0 ;  /* 0x00000004ff007e2a */ /* 0x000fcc000c704800 */
[----:B------:R-:W-:-:S06]  /*32f0*/  DSETP.NEU.AND P0, PT, R8, RZ, P0 ;  /* 0x000000ff0800722a */ /* 0x000fcc000070d000 */
[----:B------:R-:W-:Y:S02]  /*3300*/  FSEL R4, R2, R8, P0 ;  /* 0x0000000802047208 */ /* 0x000fe40000000000 */
[----:B------:R-:W-:Y:S02]  /*3310*/  FSEL R5, R3, R9, P0 ;  /* 0x0000000903057208 */ /* 0x000fe40000000000 */
        /* <DEDUP_REMOVED lines=14> */
.L_x_42036:
[----:B------:R-:W0:Y:S02]  /*3400*/  F2I.S64.F64.TRUNC R4, R4 ;  /* 0x0000000400047311 */ /* 0x000e24000030d900 */
[----:B0-----:R-:W-:-:S05]  /*3410*/  IMAD.MOV.U32 R3, RZ, RZ, R4 ;  /* 0x000000ffff037224 */ /* 0x001fca00078e0004 */
[----:B------:R0:W-:Y:S01]  /*3420*/  STG.E.U8 desc[UR36][R16.64], R3 ;  /* 0x0000000310007986 */ /* 0x0001e2000c101124 */
[----:B------:R-:W-:Y:S05]  /*3430*/  BRA `(.L_x_42038) ;  /* 0x0000000c00f87947 */ /* 0x000fea0003800000 */
.L_x_42035:
        /* <DEDUP_REMOVED lines=9> */
.L_x_42040:
[----:B------:R-:W0:Y:S02]  /*34d0*/  F2I.F64.TRUNC R5, R4 ;  /* 0x0000000400057311 */ /* 0x000e24000030d100 */
[----:B0-----:R0:W-:Y:S01]  /*34e0*/  STG.E desc[UR36][R16.64], R5 ;  /* 0x0000000510007986 */ /* 0x0011e2000c101924 */
[----:B------:R-:W-:Y:S05]  /*34f0*/  BRA `(.L_x_42038) ;  /* 0x0000000c00c87947 */ /* 0x000fea0003800000 */
.L_x_42039:
[----:B------:R-:W0:Y:S02]  /*3500*/  F2I.F64.TRUNC R5, R4 ;  /* 0x0000000400057311 */ /* 0x000e24000030d100 */
[----:B0-----:R0:W-:Y:S01]  /*3510*/  STG.E.U16 desc[UR36][R16.64], R5 ;  /* 0x0000000510007986 */ /* 0x0011e2000c101524 */
[----:B------:R-:W-:Y:S05]  /*3520*/  BRA `(.L_x_42038) ;  /* 0x0000000c00bc7947 */ /* 0x000fea0003800000 */
.L_x_42034:
        /* <DEDUP_REMOVED lines=13> */
.L_x_42042:
        /* <DEDUP_REMOVED lines=8> */
.L_x_42041:
        /* <DEDUP_REMOVED lines=14> */
.L_x_42044:
        /* <DEDUP_REMOVED lines=9> */
.L_x_42043:
[----:B------:R4:W-:Y:S01]  /*37f0*/  STG.E.64 desc[UR36][R16.64], R4 ;  /* 0x0000000410007986 */ /* 0x0009e2000c101b24 */
[----:B------:R-:W-:Y:S05]  /*3800*/  BRA `(.L_x_42038) ;  /* 0x0000000c00047947 */ /* 0x000fea0003800000 */
.L_x_42033:
        /* <DEDUP_REMOVED lines=12> */
.L_x_42047:
[----:B------:R-:W-:-:S05]  /*38d0*/  CS2R R6, SRZ ;  /* 0x0000000000067805 */ /* 0x000fca000001ff00 */
[----:B------:R0:W-:Y:S01]  /*38e0*/  STG.E.128 desc[UR36][R16.64], R4 ;  /* 0x0000000410007986 */ /* 0x0001e2000c101d24 */
[----:B------:R-:W-:Y:S05]  /*38f0*/  BRA `(.L_x_42038) ;  /* 0x0000000800c87947 */ /* 0x000fea0003800000 */
.L_x_42046:
        /* <DEDUP_REMOVED lines=25> */
.L_x_42051:
[----:B------:R-:W-:Y:S05]  /*3a90*/  BSYNC B0 ;  /* 0x0000000000007941 */ /* 0x000fea0003800000 */
.L_x_42050:
[----:B------:R-:W-:-:S05]  /*3aa0*/  LOP3.LUT R3, R0, R3, RZ, 0xfc, !PT ;  /* 0x0000000300037212 */ /* 0x000fca00078efcff */
[----:B------:R0:W-:Y:S01]  /*3ab0*/  STG.E.U8 desc[UR36][R16.64], R3 ;  /* 0x0000000310007986 */ /* 0x0001e2000c101124 */
[----:B------:R-:W-:Y:S05]  /*3ac0*/  BRA `(.L_x_42038) ;  /* 0x0000000800547947 */ /* 0x000fea0003800000 */
.L_x_42049:
        /* <DEDUP_REMOVED lines=17> */
.L_x_42053:
[----:B------:R-:W-:Y:S01]  /*3be0*/  IMAD.MOV.U32 R0, RZ, RZ, 0x7f ;  /* 0x0000007fff007424 */ /* 0x000fe200078e00ff */
[----:B------:R-:W-:-:S04]  /*3bf0*/  ISETP.GT.U32.AND P0, PT, R2, 0x7f800000, PT ;  /* 0x7f8000000200780c */ /* 0x000fc80003f04070 */
[----:B------:R-:W-:-:S09]  /*3c00*/  SEL R0, R0, 0x7c, P0 ;  /* 0x0000007c00007807 */ /* 0x000fd20000000000 */
.L_x_42054:
[----:B------:R-:W-:Y:S05]  /*3c10*/  BSYNC B0 ;  /* 0x0000000000007941 */ /* 0x000fea0003800000 */
.L_x_42052:
[----:B------:R-:W-:-:S04]  /*3c20*/  LOP3.LUT R2, R3, 0x80000000, RZ, 0xc0, !PT ;  /* 0x8000000003027812 */ /* 0x000fc800078ec0ff */
[----:B------:R-:W-:-:S04]  /*3c30*/  SHF.R.U32.HI R3, RZ, 0x18, R2 ;  /* 0x00000018ff037819 */ /* 0x000fc80000011602 */
[----:B------:R-:W-:-:S05]  /*3c40*/  LOP3.LUT R3, R0, R3, RZ, 0xfc, !PT ;  /* 0x0000000300037212 */ /* 0x000fca00078efcff */
[----:B------:R0:W-:Y:S01]  /*3c50*/  STG.E.U8 desc[UR36][R16.64], R3 ;  /* 0x0000000310007986 */ /* 0x0001e2000c101124 */
[----:B------:R-:W-:Y:S05]  /*3c60*/  BRA `(.L_x_42038) ;  /* 0x0000000400ec7947 */ /* 0x000fea0003800000 */
.L_x_42048:
        /* <DEDUP_REMOVED lines=8> */
.L_x_42045:
        /* <DEDUP_REMOVED lines=11> */
.L_x_42057:
        /* <DEDUP_REMOVED lines=21> */
.L_x_42060:
[----:B------:R-:W-:-:S04]  /*3ef0*/  LOP3.LUT R2, R3, 0x80000000, RZ, 0xc0, !PT ;  /* 0x8000000003027812 */ /* 0x000fc800078ec0ff */
[----:B------:R-:W-:-:S04]  /*3f00*/  SHF.R.U32.HI R3, RZ, 0x18, R2 ;  /* 0x00000018ff037819 */ /* 0x000fc80000011602 */
[----:B------:R-:W-:-:S04]  /*3f10*/  LOP3.LUT R0, R0, R3, RZ, 0xfc, !PT ;  /* 0x0000000300007212 */ /* 0x000fc800078efcff */
[----:B------:R-:W-:-:S07]  /*3f20*/  PRMT R8, R0, 0x7610, R8 ;  /* 0x0000761000087816 */ /* 0x000fce0000000008 */
.L_x_42059:
[----:B------:R-:W-:Y:S05]  /*3f30*/  BSYNC B0 ;  /* 0x0000000000007941 */ /* 0x000fea0003800000 */
.L_x_42058:
[----:B------:R0:W-:Y:S01]  /*3f40*/  STG.E.U8 desc[UR36][R16.64], R8 ;  /* 0x0000000810007986 */ /* 0x0001e2000c101124 */
[----:B------:R-:W-:Y:S05]  /*3f50*/  BRA `(.L_x_42038) ;  /* 0x0000000400307947 */ /* 0x000fea0003800000 */
.L_x_42056:
        /* <DEDUP_REMOVED lines=21> */
.L_x_42063:
[----:B------:R-:W-:-:S04]  /*40b0*/  LOP3.LUT R2, R3, 0x80000000, RZ, 0xc0, !PT ;  /* 0x8000000003027812 */ /* 0x000fc800078ec0ff */
[----:B------:R-:W-:-:S04]  /*40c0*/  SHF.R.U32.HI R3, RZ, 0x18, R2 ;  /* 0x00000018ff037819 */ /* 0x000fc80000011602 */
[----:B------:R-:W-:-:S04]  /*40d0*/  LOP3.LUT R0, R0, R3, RZ, 0xfc, !PT ;  /* 0x0000000300007212 */ /* 0x000fc800078efcff */
[----:B------:R-:W-:-:S07]  /*40e0*/  PRMT R8, R0, 0x7610, R8 ;  /* 0x0000761000087816 */ /* 0x000fce0000000008 */
.L_x_42062:
[----:B------:R-:W-:Y:S05]  /*40f0*/  BSYNC B0 ;  /* 0x0000000000007941 */ /* 0x000fea0003800000 */
.L_x_42061:
[----:B------:R0:W-:Y:S01]  /*4100*/  STG.E.U8 desc[UR36][R16.64], R8 ;  /* 0x0000000810007986 */ /* 0x0001e2000c101124 */
[----:B------:R-:W-:Y:S05]  /*4110*/  BRA `(.L_x_42038) ;  /* 0x0000000000c07947 */ /* 0x000fea0003800000 */
.L_x_42055:
        /* <DEDUP_REMOVED lines=26> */
.L_x_42037:
        /* <DEDUP_REMOVED lines=16> */
.L_x_42066:
[----:B------:R-:W-:Y:S05]  /*43c0*/  BRA `(.L_x_42038) ;  /* 0x0000000000147947 */ /* 0x000fea0003800000 */
.L_x_42065:
[----:B------:R-:W0:Y:S02]  /*43d0*/  F2I.U64.F64.TRUNC R4, R4 ;  /* 0x0000000400047311 */ /* 0x000e24000030d800 */
[----:B0-----:R0:W-:Y:S01]  /*43e0*/  STG.E.64 desc[UR36][R16.64], R4 ;  /* 0x0000000410007986 */ /* 0x0011e2000c101b24 */
[----:B------:R-:W-:Y:S05]  /*43f0*/  BRA `(.L_x_42038) ;  /* 0x0000000000087947 */ /* 0x000fea0003800000 */
.L_x_42064:
[----:B------:R-:W0:Y:S02]  /*4400*/  F2I.U32.F64.TRUNC R5, R4 ;  /* 0x0000000400057311 */ /* 0x000e24000030d000 */
[----:B0-----:R0:W-:Y:S02]  /*4410*/  STG.E desc[UR36][R16.64], R5 ;  /* 0x0000000510007986 */ /* 0x0011e4000c101924 */
.L_x_42038:
[----:B0-----:R-:W0:Y:S01]  /*4420*/  S2R R0, SR_TID.X ;  /* 0x0000000000007919 */ /* 0x001e220000002100 */
[----:B-123--:R-:W0:Y:S02]  /*4430*/  S2R R3, SR_CTAID.X ;  /* 0x0000000000037919 */ /* 0x00ee240000002500 */
[----:B0-----:R-:W-:-:S04]  /*4440*/  IMAD R0, R3, 0x200, R0 ;  /* 0x0000020003007824 */ /* 0x001fc800078e0200 */
[----:B------:R-:W-:-:S07]  /*4450*/  VIADD R19, R0, 0x80 ;  /* 0x0000008000137836 */ /* 0x000fce0000000000 */
.L_x_41981:
[----:B------:R-:W-:Y:S05]  /*4460*/  BSYNC B6 ;  /* 0x0000000000067941 */ /* 0x000fea0003800000 */
.L_x_41980:
        /* <DEDUP_REMOVED lines=307> */
.L_x_42069:
        /* <DEDUP_REMOVED lines=21> */
.L_x_42073:
[----:B------:R-:W2:Y:S02]  /*58f0*/  LDG.E.U8 R2, desc[UR36][R4.64] ;  /* 0x0000002404027981 */ /* 0x000ea4000c1e1100 */
[----:B--2---:R-:W0:Y:S01]  /*5900*/  I2F.F64.U16 R2, R2 ;  /* 0x0000000200027312 */ /* 0x004e220000101800 */
[----:B------:R-:W-:Y:S05]  /*5910*/  BRA `(.L_x_42075) ;  /* 0x0000000c00707947 */ /* 0x000fea0003800000 */
.L_x_42072:
        /* <DEDUP_REMOVED lines=9> */
.L_x_42077:
[----:B------:R-:W2:Y:S02]  /*59b0*/  LDG.E R2, desc[UR36][R4.64] ;  /* 0x0000002404027981 */ /* 0x000ea4000c1e1900 */
[----:B--2---:R-:W0:Y:S01]  /*59c0*/  I2F.F64 R2, R2 ;  /* 0x0000000200027312 */ /* 0x004e220000201c00 */
[----:B------:R-:W-:Y:S05]  /*59d0*/  BRA `(.L_x_42075) ;  /* 0x0000000c00407947 */ /* 0x000fea0003800000 */
.L_x_42076:
[----:B------:R-:W2:Y:S02]  /*59e0*/  LDG.E.U16 R2, desc[UR36][R4.64] ;  /* 0x0000002404027981 */ /* 0x000ea4000c1e1500 */
[----:B--2---:R-:W0:Y:S01]  /*59f0*/  I2F.F64.S16 R2, R2 ;  /* 0x0000000200027312 */ /* 0x004e220000101c00 */
[----:B------:R-:W-:Y:S05]  /*5a00*/  BRA `(.L_x_42075) ;  /* 0x0000000c00347947 */ /* 0x000fea0003800000 */
.L_x_42071:
        /* <DEDUP_REMOVED lines=10> */
.L_x_42079:
[----:B------:R-:W2:Y:S02]  /*5ab0*/  LDG.E.U16 R0, desc[UR36][R4.64] ;  /* 0x0000002404007981 */ /* 0x000ea4000c1e1500 */
[----:B--2---:R-:W-:-:S05]  /*5ac0*/  HADD2.F32 R0, -RZ, R0.H0_H0 ;  /* 0x20000000ff007230 */ /* 0x004fca0000004100 */
[----:B------:R-:W-:-:S04]  /*5ad0*/  FMUL.FTZ R0, R0, 1 ;  /* 0x3f80000000007820 */ /* 0x000fc80000410000 */
[----:B------:R0:W1:Y:S01]  /*5ae0*/  F2F.F64.F32 R2, R0 ;  /* 0x0000000000027310 */ /* 0x0000620000201800 */
[----:B------:R-:W-:Y:S05]  /*5af0*/  BRA `(.L_x_42075) ;  /* 0x0000000800f87947 */ /* 0x000fea0003800000 */
.L_x_42078:
        /* <DEDUP_REMOVED lines=10> */
.L_x_42081:
[----:B------:R-:W2:Y:S02]  /*5ba0*/  LDG.E.U16 R4, desc[UR36][R4.64] ;  /* 0x0000002404047981 */ /* 0x000ea4000c1e1500 */
[----:B--2---:R-:W-:-:S05]  /*5bb0*/  HADD2.F32 R0, -RZ, R4.H0_H0 ;  /* 0x20000004ff007230 */ /* 0x004fca0000004100 */
[----:B------:R-:W-:-:S04]  /*5bc0*/  FMUL.FTZ R0, R0, 1 ;  /* 0x3f80000000007820 */ /* 0x000fc80000410000 */
[----:B------:R0:W1:Y:S01]  /*5bd0*/  F2F.F64.F32 R2, R0 ;  /* 0x0000000000027310 */ /* 0x0000620000201800 */
[----:B------:R-:W-:Y:S05]  /*5be0*/  BRA `(.L_x_42075) ;  /* 0x0000000800bc7947 */ /* 0x000fea0003800000 */
.L_x_42080:
[----:B------:R0:W5:Y:S01]  /*5bf0*/  LDG.E.64 R2, desc[UR36][R4.64] ;  /* 0x0000002404027981 */ /* 0x000162000c1e1b00 */
[----:B------:R-:W-:Y:S05]  /*5c00*/  BRA `(.L_x_42075) ;  /* 0x0000000800b47947 */ /* 0x000fea0003800000 */
.L_x_42070:
        /* <DEDUP_REMOVED lines=13> */
.L_x_42084:
[----:B------:R0:W5:Y:S01]  /*5ce0*/  LDG.E.64 R2, desc[UR36][R4.64] ;  /* 0x0000002404027981 */ /* 0x000162000c1e1b00 */
[----:B------:R-:W-:Y:S05]  /*5cf0*/  BRA `(.L_x_42075) ;  /* 0x0000000800787947 */ /* 0x000fea0003800000 */
.L_x_42083:
        /* <DEDUP_REMOVED lines=28> */
.L_x_42086:
        /* <DEDUP_REMOVED lines=15> */
.L_x_42085:
[----:B------:R-:W2:Y:S02]  /*5fb0*/  LDG.E.U16 R0, desc[UR36][R4.64] ;  /* 0x0000002404007981 */ /* 0x000ea4000c1e1500 */
[----:B--2---:R-:W-:-:S04]  /*5fc0*/  IMAD.U32 R0, R0, 0x10000, RZ ;  /* 0x0001000000007824 */ /* 0x004fc800078e00ff */
[----:B------:R-:W-:-:S04]  /*5fd0*/  FMUL.FTZ R0, R0, 1 ;  /* 0x3f80000000007820 */ /* 0x000fc80000410000 */
[----:B------:R0:W1:Y:S01]  /*5fe0*/  F2F.F64.F32 R2, R0 ;  /* 0x0000000000027310 */ /* 0x0000620000201800 */
[----:B------:R-:W-:Y:S05]  /*5ff0*/  BRA `(.L_x_42075) ;  /* 0x0000000400b87947 */ /* 0x000fea0003800000 */
.L_x_42082:
        /* <DEDUP_REMOVED lines=11> */
.L_x_42089:
        /* <DEDUP_REMOVED lines=21> */
.L_x_42093:
[----:B------:R-:W-:Y:S05]  /*6200*/  BSYNC B1 ;  /* 0x0000000000017941 */ /* 0x000fea0003800000 */
.L_x_42092:
[----:B------:R-:W-:Y:S01]  /*6210*/  LEA R3, R0, 0x3b800000, 0x17 ;  /* 0x3b80000000037811 */ /* 0x000fe200078eb8ff */
[----:B------:R-:W-:-:S05]  /*6220*/  IMAD.SHL.U32 R0, R2, 0x100000, RZ ;  /* 0x0010000002007824 */ /* 0x000fca00078e00ff */
[----:B------:R-:W-:-:S07]  /*6230*/  LOP3.LUT R0, R3, R0, R4, 0xfe, !PT ;  /* 0x0000000003007212 */ /* 0x000fce00078efe04 */
.L_x_42091:
[----:B------:R-:W-:Y:S05]  /*6240*/  BSYNC B0 ;  /* 0x0000000000007941 */ /* 0x000fea0003800000 */
.L_x_42090:
[----:B------:R-:W-:-:S04]  /*6250*/  FMUL.FTZ R0, R0, 1 ;  /* 0x3f80000000007820 */ /* 0x000fc80000410000 */
[----:B------:R0:W1:Y:S01]  /*6260*/  F2F.F64.F32 R2, R0 ;  /* 0x0000000000027310 */ /* 0x0000620000201800 */
[----:B------:R-:W-:Y:S05]  /*6270*/  BRA `(.L_x_42075) ;  /* 0x0000000400187947 */ /* 0x000fea0003800000 */
.L_x_42088:
        /* <DEDUP_REMOVED lines=21> */
.L_x_42097:
[----:B------:R-:W-:Y:S05]  /*63d0*/  BSYNC B1 ;  /* 0x0000000000017941 */ /* 0x000fea0003800000 */
.L_x_42096:
[----:B------:R-:W-:Y:S01]  /*63e0*/  LEA R3, R0, 0x37800000, 0x17 ;  /* 0x3780000000037811 */ /* 0x000fe200078eb8ff */
[----:B------:R-:W-:-:S05]  /*63f0*/  IMAD.SHL.U32 R0, R2, 0x200000, RZ ;  /* 0x0020000002007824 */ /* 0x000fca00078e00ff */
[----:B------:R-:W-:-:S07]  /*6400*/  LOP3.LUT R0, R3, R0, R4, 0xfe, !PT ;  /* 0x0000000003007212 */ /* 0x000fce00078efe04 */
.L_x_42095:
[----:B------:R-:W-:Y:S05]  /*6410*/  BSYNC B0 ;  /* 0x0000000000007941 */ /* 0x000fea0003800000 */
.L_x_42094:
[----:B------:R-:W-:-:S04]  /*6420*/  FMUL.FTZ R0, R0, 1 ;  /* 0x3f80000000007820 */ /* 0x000fc80000410000 */
[----:B------:R4:W0:Y:S01]  /*6430*/  F2F.F64.F32 R2, R0 ;  /* 0x0000000000027310 */ /* 0x0008220000201800 */
[----:B------:R-:W-:Y:S05]  /*6440*/  BRA `(.L_x_42075) ;  /* 0x0000000000a47947 */ /* 0x000fea0003800000 */
.L_x_42087:
        /* <DEDUP_REMOVED lines=14> */
.L_x_42101:
[----:B------:R-:W-:Y:S05]  /*6530*/  BSYNC B0 ;  /* 0x0000000000007941 */ /* 0x000fea0003800000 */
.L_x_42100:
[----:B------:R-:W-:-:S04]  /*6540*/  FMUL.FTZ R0, R0, 1 ;  /* 0x3f80000000007820 */ /* 0x000fc80000410000 */
[----:B------:R1:W2:Y:S01]  /*6550*/  F2F.F64.F32 R2, R0 ;  /* 0x0000000000027310 */ /* 0x0002a20000201800 */
[----:B------:R-:W-:Y:S05]  /*6560*/  BRA `(.L_x_42075) ;  /* 0x00000000005c7947 */ /* 0x000fea0003800000 */
.L_x_42074:
        /* <DEDUP_REMOVED lines=16> */
.L_x_42102:
[----:B------:R-:W-:Y:S01]  /*6670*/  CS2R R2, SRZ ;  /* 0x0000000000027805 */ /* 0x000fe2000001ff00 */
[----:B------:R-:W-:Y:S06]  /*6680*/  BRA `(.L_x_42075) ;  /* 0x0000000000147947 */ /* 0x000fec0003800000 */
.L_x_42099:
[----:B------:R-:W2:Y:S02]  /*6690*/  LDG.E.64 R2, desc[UR36][R4.64] ;  /* 0x0000002404027981 */ /* 0x000ea4000c1e1b00 */
[----:B--2---:R-:W0:Y:S01]  /*66a0*/  I2F.F64.U64 R2, R2 ;  /* 0x0000000200027312 */ /* 0x004e220000301800 */
[----:B------:R-:W-:Y:S05]  /*66b0*/  BRA `(.L_x_42075) ;  /* 0x0000000000087947 */ /* 0x000fea0003800000 */
.L_x_42098:
[----:B------:R-:W2:Y:S02]  /*66c0*/  LDG.E R2, desc[UR36][R4.64] ;  /* 0x0000002404027981 */ /* 0x000ea4000c1e1900 */
[----:B--2---:R-:W3:Y:S02]  /*66d0*/  I2F.F64.U32 R2, R2 ;  /* 0x0000000200027312 */ /* 0x004ee40000201800 */
.L_x_42075:
        /* <DEDUP_REMOVED lines=38> */
.L_x_42108:
        /* <DEDUP_REMOVED lines=12> */
.L_x_42107:
[----:B------:R-:W-:Y:S05]  /*6a00*/  BSYNC B1 ;  /* 0x0000000000017941 */ /* 0x000fea0003800000 */
.L_x_42106:
        /* <DEDUP_REMOVED lines=13> */
.L_x_42114:
        /* <DEDUP_REMOVED lines=33> */
.L_x_42113:
[----:B------:R-:W-:-:S07]  /*6cf0*/  IMAD.MOV.U32 R6, RZ, RZ, R12 ;  /* 0x000000ffff067224 */ /* 0x000fce00078e000c */
.L_x_42112:
[----:B------:R-:W-:Y:S05]  /*6d00*/  BSYNC B2 ;  /* 0x0000000000027941 */ /* 0x000fea0003800000 */
.L_x_42111:
[----:B------:R-:W-:-:S13]  /*6d10*/  ISETP.GE.U32.AND P0, PT, R9, 0xc, PT ;  /* 0x0000000c0900780c */ /* 0x000fda0003f06070 */
[----:B------:R-:W-:Y:S05]  /*6d20*/  @!P0 BRA `(.L_x_42110) ;  /* 0x0000000400d88947 */ /* 0x000fea0003800000 */
[----:B------:R-:W-:Y:S01]  /*6d30*/  BSSY B2, `(.L_x_42115) ;  /* 0x0000074000027945 */ /* 0x000fe20003800000 */
.L_x_42116:
        /* <DEDUP_REMOVED lines=116> */
.L_x_42115:
[----:B------:R-:W-:-:S07]  /*7480*/  IMAD.MOV.U32 R13, RZ, RZ, R9 ;  /* 0x000000ffff0d7224 */ /* 0x000fce00078e0009 */
.L_x_42110:
[----:B------:R-:W-:Y:S05]  /*7490*/  BSYNC B1 ;  /* 0x0000000000017941 */ /* 0x000fea0003800000 */
.L_x_42109:
        /* <DEDUP_REMOVED lines=20> */
.L_x_42118:
[----:B------:R-:W-:Y:S05]  /*75e0*/  BSYNC B1 ;  /* 0x0000000000017941 */ /* 0x000fea0003800000 */
.L_x_42117:
[----:B------:R-:W-:-:S05]  /*75f0*/  IMAD.MOV.U32 R9, RZ, RZ, R11 ;  /* 0x000000ffff097224 */ /* 0x000fca00078e000b */
[----:B------:R-:W-:Y:S01]  /*7600*/  LOP3.LUT R9, R9, 0x80000000, R3, 0xb8, !PT ;  /* 0x8000000009097812 */ /* 0x000fe200078eb803 */
[----:B------:R-:W-:Y:S06]  /*7610*/  BRA `(.L_x_42105) ;  /* 0x00000000001c7947 */ /* 0x000fec0003800000 */
.L_x_42104:
[----:B------:R-:W-:-:S06]  /*7620*/  DSETP.GTU.AND P0, PT, R4, +INF , PT ;  /* 0x7ff000000400742a */ /* 0x000fcc0003f0c000 */
[----:B------:R-:W-:-:S14]  /*7630*/  DSETP.LE.AND P0, PT, R6, +INF , !P0 ;  /* 0x7ff000000600742a */ /* 0x000fdc0004703000 */
[----:B------:R-:W0:Y:S01]  /*7640*/  @!P0 LDC.64 R8, c[0x0][0x428] ;  /* 0x00010a00ff088b82 */ /* 0x000e220000000a00 */
[----:B------:R-:W-:Y:S02]  /*7650*/  @P0 DSETP.NEU.AND P1, PT, R6, +INF , PT ;  /* 0x7ff000000600042a */ /* 0x000fe40003f2d000 */
[----:B0-----:R-:W-:-:S06]  /*7660*/  @!P0 DADD R8, R2, R8 ;  /* 0x0000000002088229 */ /* 0x001fcc0000000008 */
[----:B------:R-:W-:Y:S02]  /*7670*/  @P0 FSEL R8, R2, RZ, P1 ;  /* 0x000000ff02080208 */ /* 0x000fe40000800000 */
[----:B------:R-:W-:-:S07]  /*7680*/  @P0 FSEL R9, R3, -QNAN , P1 ;  /* 0xfff8000003090808 */ /* 0x000fce0000800000 */
.L_x_42105:
[----:B------:R-:W-:Y:S05]  /*7690*/  BSYNC B0 ;  /* 0x0000000000007941 */ /* 0x000fea0003800000 */
.L_x_42103:
[----:B------:R-:W4:Y:S01]  /*76a0*/  LDC.U8 R6, c[0x0][0x430] ;  /* 0x00010c00ff067b82 */ /* 0x000f220000000000 */
[C---:B------:R-:W-:Y:S01]  /*76b0*/  DSETP.GEU.AND P0, PT, R8.reuse, RZ, PT ;  /* 0x000000ff0800722a */ /* 0x040fe20003f0e000 */
[----:B------:R-:W-:Y:S02]  /*76c0*/  ULDC.64 UR4, c[0x0][0x428] ;  /* 0x00010a0000047ab9 */ /* 0x000fe40000000a00 */
[----:B------:R-:W-:-:S03]  /*76d0*/  DADD R2, R8, UR4 ;  /* 0x0000000408027e29 */ /* 0x000fc60008000000 */
[----:B------:R-:W-:-:S06]  /*76e0*/  DSETP.GT.XOR P0, PT, RZ, UR4, !P0 ;  /* 0x00000004ff007e2a */ /* 0x000fcc000c704800 */
[----:B------:R-:W-:-:S06]  /*76f0*/  DSETP.NEU.AND P0, PT, R8, RZ, P0 ;  /* 0x000000ff0800722a */ /* 0x000fcc000070d000 */
[----:B------:R-:W-:Y:S02]  /*7700*/  FSEL R4, R2, R8, P0 ;  /* 0x0000000802047208 */ /* 0x000fe40000000000 */
[----:B------:R-:W-:Y:S02]  /*7710*/  FSEL R5, R3, R9, P0 ;  /* 0x0000000903057208 */ /* 0x000fe40000000000 */
        /* <DEDUP_REMOVED lines=14> */
.L_x_42122:
[----:B------:R-:W0:Y:S02]  /*7800*/  F2I.S64.F64.TRUNC R4, R4 ;  /* 0x0000000400047311 */ /* 0x000e24000030d900 */
[----:B0-----:R-:W-:-:S05]  /*7810*/  IMAD.MOV.U32 R3, RZ, RZ, R4 ;  /* 0x000000ffff037224 */ /* 0x001fca00078e0004 */
[----:B------:R0:W-:Y:S01]  /*7820*/  STG.E.U8 desc[UR36][R16.64], R3 ;  /* 0x0000000310007986 */ /* 0x0001e2000c101124 */
[----:B------:R-:W-:Y:S05]  /*7830*/  BRA `(.L_x_42124) ;  /* 0x0000000c00f87947 */ /* 0x000fea0003800000 */
.L_x_42121:
        /* <DEDUP_REMOVED lines=9> */
.L_x_42126:
[----:B------:R-:W0:Y:S02]  /*78d0*/  F2I.F64.TRUNC R5, R4 ;  /* 0x0000000400057311 */ /* 0x000e24000030d100 */
[----:B0-----:R0:W-:Y:S01]  /*78e0*/  STG.E desc[UR36][R16.64], R5 ;  /* 0x0000000510007986 */ /* 0x0011e2000c101924 */
[----:B------:R-:W-:Y:S05]  /*78f0*/  BRA `(.L_x_42124) ;  /* 0x0000000c00c87947 */ /* 0x000fea0003800000 */
.L_x_42125:
[----:B------:R-:W0:Y:S02]  /*7900*/  F2I.F64.TRUNC R5, R4 ;  /* 0x0000000400057311 */ /* 0x000e24000030d100 */
[----:B0-----:R0:W-:Y:S01]  /*7910*/  STG.E.U16 desc[UR36][R16.64], R5 ;  /* 0x0000000510007986 */ /* 0x0011e2000c101524 */
[----:B------:R-:W-:Y:S05]  /*7920*/  BRA `(.L_x_42124) ;  /* 0x0000000c00bc7947 */ /* 0x000fea0003800000 */
.L_x_42120:
        /* <DEDUP_REMOVED lines=13> */
.L_x_42128:
        /* <DEDUP_REMOVED lines=8> */
.L_x_42127:
        /* <DEDUP_REMOVED lines=14> */
.L_x_42130:
        /* <DEDUP_REMOVED lines=9> */
.L_x_42129:
[----:B------:R0:W-:Y:S01]  /*7bf0*/  STG.E.64 desc[UR36][R16.64], R4 ;  /* 0x0000000410007986 */ /* 0x0001e2000c101b24 */
[----:B------:R-:W-:Y:S05]  /*7c00*/  BRA `(.L_x_42124) ;  /* 0x0000000c00047947 */ /* 0x000fea0003800000 */
.L_x_42119:
        /* <DEDUP_REMOVED lines=12> */
.L_x_42133:
[----:B------:R-:W-:-:S05]  /*7cd0*/  CS2R R6, SRZ ;  /* 0x0000000000067805 */ /* 0x000fca000001ff00 */
[----:B------:R0:W-:Y:S01]  /*7ce0*/  STG.E.128 desc[UR36][R16.64], R4 ;  /* 0x0000000410007986 */ /* 0x0001e2000c101d24 */
[----:B------:R-:W-:Y:S05]  /*7cf0*/  BRA `(.L_x_42124) ;  /* 0x0000000800c87947 */ /* 0x000fea0003800000 */
.L_x_42132:
        /* <DEDUP_REMOVED lines=25> */
.L_x_42137:
[----:B------:R-:W-:Y:S05]  /*7e90*/  BSYNC B0 ;  /* 0x0000000000007941 */ /* 0x000fea0003800000 */
.L_x_42136:
[----:B------:R-:W-:-:S05]  /*7ea0*/  LOP3.LUT R3, R0, R3, RZ, 0xfc, !PT ;  /* 0x0000000300037212 */ /* 0x000fca00078efcff */
[----:B------:R0:W-:Y:S01]  /*7eb0*/  STG.E.U8 desc[UR36][R16.64], R3 ;  /* 0x0000000310007986 */ /* 0x0001e2000c101124 */
[----:B------:R-:W-:Y:S05]  /*7ec0*/  BRA `(.L_x_42124) ;  /* 0x0000000800547947 */ /* 0x000fea0003800000 */
.L_x_42135:
        /* <DEDUP_REMOVED lines=17> */
.L_x_42139:
[----:B------:R-:W-:Y:S01]  /*7fe0*/  IMAD.MOV.U32 R0, RZ, RZ, 0x7f ;  /* 0x0000007fff007424 */ /* 0x000fe200078e00ff */
[----:B------:R-:W-:-:S04]  /*7ff0*/  ISETP.GT.U32.AND P0, PT, R2, 0x7f800000, PT ;  /* 0x7f8000000200780c */ /* 0x000fc80003f04070 */
[----:B------:R-:W-:-:S09]  /*8000*/  SEL R0, R0, 0x7c, P0 ;  /* 0x0000007c00007807 */ /* 0x000fd20000000000 */
.L_x_42140:
[----:B------:R-:W-:Y:S05]  /*8010*/  BSYNC B0 ;  /* 0x0000000000007941 */ /* 0x000fea0003800000 */
.L_x_42138:
[----:B------:R-:W-:-:S04]  /*8020*/  LOP3.LUT R2, R3, 0x80000000, RZ, 0xc0, !PT ;  /* 0x8000000003027812 */ /* 0x000fc800078ec0ff */
[----:B------:R-:W-:-:S04]  /*8030*/  SHF.R.U32.HI R3, RZ, 0x18, R2 ;  /* 0x00000018ff037819 */ /* 0x000fc80000011602 */
[----:B------:R-:W-:-:S05]  /*8040*/  LOP3.LUT R3, R0, R3, RZ, 0xfc, !PT ;  /* 0x0000000300037212 */ /* 0x000fca00078efcff */
[----:B------:R0:W-:Y:S01]  /*8050*/  STG.E.U8 desc[UR36][R16.64], R3 ;  /* 0x0000000310007986 */ /* 0x0001e2000c101124 */
[----:B------:R-:W-:Y:S05]  /*8060*/  BRA `(.L_x_42124) ;  /* 0x0000000400ec7947 */ /* 0x000fea0003800000 */
.L_x_42134:
        /* <DEDUP_REMOVED lines=8> */
.L_x_42131:
        /* <DEDUP_REMOVED lines=11> */
.L_x_42143:
        /* <DEDUP_REMOVED lines=21> */
.L_x_42146:
[----:B------:R-:W-:-:S04]  /*82f0*/  LOP3.LUT R2, R3, 0x80000000, RZ, 0xc0, !PT ;  /* 0x8000000003027812 */ /* 0x000fc800078ec0ff */
[----:B------:R-:W-:-:S04]  /*8300*/  SHF.R.U32.HI R3, RZ, 0x18, R2 ;  /* 0x00000018ff037819 */ /* 0x000fc80000011602 */
[----:B------:R-:W-:-:S04]  /*8310*/  LOP3.LUT R0, R0, R3, RZ, 0xfc, !PT ;  /* 0x0000000300007212 */ /* 0x000fc800078efcff */
[----:B------:R-:W-:-:S07]  /*8320*/  PRMT R8, R0, 0x7610, R8 ;  /* 0x0000761000087816 */ /* 0x000fce0000000008 */
.L_x_42145:
[----:B------:R-:W-:Y:S05]  /*8330*/  BSYNC B0 ;  /* 0x0000000000007941 */ /* 0x000fea0003800000 */
.L_x_42144:
[----:B------:R4:W-:Y:S01]  /*8340*/  STG.E.U8 desc[UR36][R16.64], R8 ;  /* 0x0000000810007986 */ /* 0x0009e2000c101124 */
[----:B------:R-:W-:Y:S05]  /*8350*/  BRA `(.L_x_42124) ;  /* 0x0000000400307947 */ /* 0x000fea0003800000 */
.L_x_42142:
        /* <DEDUP_REMOVED lines=21> */
.L_x_42149:
[----:B------:R-:W-:-:S04]  /*84b0*/  LOP3.LUT R2, R3, 0x80000000, RZ, 0xc0, !PT ;  /* 0x8000000003027812 */ /* 0x000fc800078ec0ff */
[----:B------:R-:W-:-:S04]  /*84c0*/  SHF.R.U32.HI R3, RZ, 0x18, R2 ;  /* 0x00000018ff037819 */ /* 0x000fc80000011602 */
[----:B------:R-:W-:-:S04]  /*84d0*/  LOP3.LUT R0, R0, R3, RZ, 0xfc, !PT ;  /* 0x0000000300007212 */ /* 0x000fc800078efcff */
[----:B------:R-:W-:-:S07]  /*84e0*/  PRMT R8, R0, 0x7610, R8 ;  /* 0x0000761000087816 */ /* 0x000fce0000000008 */
.L_x_42148:
[----:B------:R-:W-:Y:S05]  /*84f0*/  BSYNC B0 ;  /* 0x0000000000007941 */ /* 0x000fea0003800000 */
.L_x_42147:
[----:B------:R3:W-:Y:S01]  /*8500*/  STG.E.U8 desc[UR36][R16.64], R8 ;  /* 0x0000000810007986 */ /* 0x0007e2000c101124 */
[----:B------:R-:W-:Y:S05]  /*8510*/  BRA `(.L_x_42124) ;  /* 0x0000000000c07947 */ /* 0x000fea0003800000 */
.L_x_42141:
        /* <DEDUP_REMOVED lines=26> */
.L_x_42123:
        /* <DEDUP_REMOVED lines=16> */
.L_x_42152:
[----:B------:R-:W-:Y:S05]  /*87c0*/  BRA `(.L_x_42124) ;  /* 0x0000000000147947 */ /* 0x000fea0003800000 */
.L_x_42151:
[----:B------:R-:W0:Y:S02]  /*87d0*/  F2I.U64.F64.TRUNC R4, R4 ;  /* 0x0000000400047311 */ /* 0x000e24000030d800 */
[----:B0-----:R2:W-:Y:S01]  /*87e0*/  STG.E.64 desc[UR36][R16.64], R4 ;  /* 0x0000000410007986 */ /* 0x0015e2000c101b24 */
[----:B------:R-:W-:Y:S05]  /*87f0*/  BRA `(.L_x_42124) ;  /* 0x0000000000087947 */ /* 0x000fea0003800000 */
.L_x_42150:
[----:B------:R-:W0:Y:S02]  /*8800*/  F2I.U32.F64.TRUNC R5, R4 ;  /* 0x0000000400057311 */ /* 0x000e24000030d000 */
[----:B0-----:R0:W-:Y:S02]  /*8810*/  STG.E desc[UR36][R16.64], R5 ;  /* 0x0000000510007986 */ /* 0x0011e4000c101924 */
.L_x_42124:
[----:B------:R-:W-:-:S07]  /*8820*/  VIADD R19, R19, 0x80 ;  /* 0x0000008013137836 */ /* 0x000fce0000000000 */
.L_x_42068:
[----:B------:R-:W-:Y:S05]  /*8830*/  BSYNC B6 ;  /* 0x0000000000067941 */ /* 0x000fea0003800000 */
.L_x_42067:
        /* <DEDUP_REMOVED lines=307> */
.L_x_42155:
        /* <DEDUP_REMOVED lines=21> */
.L_x_42159:
[----:B------:R-:W2:Y:S02]  /*9cc0*/  LDG.E.U8 R2, desc[UR36][R4.64] ;  /* 0x0000002404027981 */ /* 0x000ea4000c1e1100 */
[----:B--2---:R-:W0:Y:S01]  /*9cd0*/  I2F.F64.U16 R2, R2 ;  /* 0x0000000200027312 */ /* 0x004e220000101800 */
[----:B------:R-:W-:Y:S05]  /*9ce0*/  BRA `(.L_x_42161) ;  /* 0x0000000c00707947 */ /* 0x000fea0003800000 */
.L_x_42158:
        /* <DEDUP_REMOVED lines=9> */
.L_x_42163:
[----:B------:R-:W2:Y:S02]  /*9d80*/  LDG.E R2, desc[UR36][R4.64] ;  /* 0x0000002404027981 */ /* 0x000ea4000c1e1900 */
[----:B--2---:R-:W0:Y:S01]  /*9d90*/  I2F.F64 R2, R2 ;  /* 0x0000000200027312 */ /* 0x004e220000201c00 */
[----:B------:R-:W-:Y:S05]  /*9da0*/  BRA `(.L_x_42161) ;  /* 0x0000000c00407947 */ /* 0x000fea0003800000 */
.L_x_42162:
[----:B------:R-:W2:Y:S02]  /*9db0*/  LDG.E.U16 R2, desc[UR36][R4.64] ;  /* 0x0000002404027981 */ /* 0x000ea4000c1e1500 */
[----:B--2---:R-:W0:Y:S01]  /*9dc0*/  I2F.F64.S16 R2, R2 ;  /* 0x0000000200027312 */ /* 0x004e220000101c00 */
[----:B------:R-:W-:Y:S05]  /*9dd0*/  BRA `(.L_x_42161) ;  /* 0x0000000c00347947 */ /* 0x000fea0003800000 */
.L_x_42157:
        /* <DEDUP_REMOVED lines=10> */
.L_x_42165:
[----:B------:R-:W2:Y:S02]  /*9e80*/  LDG.E.U16 R0, desc[UR36][R4.64] ;  /* 0x0000002404007981 */ /* 0x000ea4000c1e1500 */
[----:B--2---:R-:W-:-:S05]  /*9e90*/  HADD2.F32 R0, -RZ, R0.H0_H0 ;  /* 0x20000000ff007230 */ /* 0x004fca0000004100 */
[----:B------:R-:W-:-:S04]  /*9ea0*/  FMUL.FTZ R0, R0, 1 ;  /* 0x3f80000000007820 */ /* 0x000fc80000410000 */
[----:B------:R0:W1:Y:S01]  /*9eb0*/  F2F.F64.F32 R2, R0 ;  /* 0x0000000000027310 */ /* 0x0000620000201800 */
[----:B------:R-:W-:Y:S05]  /*9ec0*/  BRA `(.L_x_42161) ;  /* 0x0000000800f87947 */ /* 0x000fea0003800000 */
.L_x_42164:
        /* <DEDUP_REMOVED lines=10> */
.L_x_42167:
[----:B------:R-:W2:Y:S02]  /*9f70*/  LDG.E.U16 R4, desc[UR36][R4.64] ;  /* 0x0000002404047981 */ /* 0x000ea4000c1e1500 */
[----:B--2---:R-:W-:-:S05]  /*9f80*/  HADD2.F32 R0, -RZ, R4.H0_H0 ;  /* 0x20000004ff007230 */ /* 0x004fca0000004100 */
[----:B------:R-:W-:-:S04]  /*9f90*/  FMUL.FTZ R0, R0, 1 ;  /* 0x3f80000000007820 */ /* 0x000fc80000410000 */
[----:B------:R0:W1:Y:S01]  /*9fa0*/  F2F.F64.F32 R2, R0 ;  /* 0x0000000000027310 */ /* 0x0000620000201800 */
[----:B------:R-:W-:Y:S05]  /*9fb0*/  BRA `(.L_x_42161) ;  /* 0x0000000800bc7947 */ /* 0x000fea0003800000 */
.L_x_42166:
[----:B------:R0:W5:Y:S01]  /*9fc0*/  LDG.E.64 R2, desc[UR36][R4.64] ;  /* 0x0000002404027981 */ /* 0x000162000c1e1b00 */
[----:B------:R-:W-:Y:S05]  /*9fd0*/  BRA `(.L_x_42161) ;  /* 0x0000000800b47947 */ /* 0x000fea0003800000 */
.L_x_42156:
        /* <DEDUP_REMOVED lines=13> */
.L_x_42170:
[----:B------:R4:W5:Y:S01]  /*a0b0*/  LDG.E.64 R2, desc[UR36][R4.64] ;  /* 0x0000002404027981 */ /* 0x000962000c1e1b00 */
[----:B------:R-:W-:Y:S05]  /*a0c0*/  BRA `(.L_x_42161) ;  /* 0x0000000800787947 */ /* 0x000fea0003800000 */
.L_x_42169:
        /* <DEDUP_REMOVED lines=28> */
.L_x_42172:
        /* <DEDUP_REMOVED lines=15> */
.L_x_42171:
[----:B------:R-:W2:Y:S02]  /*a380*/  LDG.E.U16 R0, desc[UR36][R4.64] ;  /* 0x0000002404007981 */ /* 0x000ea4000c1e1500 */
[----:B--2---:R-:W-:-:S04]  /*a390*/  IMAD.U32 R0, R0, 0x10000, RZ ;  /* 0x0001000000007824 */ /* 0x004fc800078e00ff */
[----:B------:R-:W-:-:S04]  /*a3a0*/  FMUL.FTZ R0, R0, 1 ;  /* 0x3f80000000007820 */ /* 0x000fc80000410000 */
[----:B------:R0:W1:Y:S01]  /*a3b0*/  F2F.F64.F32 R2, R0 ;  /* 0x0000000000027310 */ /* 0x0000620000201800 */
[----:B------:R-:W-:Y:S05]  /*a3c0*/  BRA `(.L_x_42161) ;  /* 0x0000000400b87947 */ /* 0x000fea0003800000 */
.L_x_42168:
        /* <DEDUP_REMOVED lines=11> */
.L_x_42175:
        /* <DEDUP_REMOVED lines=21> */
.L_x_42179:
[----:B------:R-:W-:Y:S05]  /*a5d0*/  BSYNC B1 ;  /* 0x0000000000017941 */ /* 0x000fea0003800000 */
.L_x_42178:
[----:B------:R-:W-:Y:S01]  /*a5e0*/  LEA R3, R0, 0x3b800000, 0x17 ;  /* 0x3b80000000037811 */ /* 0x000fe200078eb8ff */
[----:B------:R-:W-:-:S05]  /*a5f0*/  IMAD.SHL.U32 R0, R2, 0x100000, RZ ;  /* 0x0010000002007824 */ /* 0x000fca00078e00ff */
[----:B------:R-:W-:-:S07]  /*a600*/  LOP3.LUT R0, R3, R0, R4, 0xfe, !PT ;  /* 0x0000000003007212 */ /* 0x000fce00078efe04 */
.L_x_42177:
[----:B------:R-:W-:Y:S05]  /*a610*/  BSYNC B0 ;  /* 0x0000000000007941 */ /* 0x000fea0003800000 */
.L_x_42176:
[----:B------:R-:W-:-:S04]  /*a620*/  FMUL.FTZ R0, R0, 1 ;  /* 0x3f80000000007820 */ /* 0x000fc80000410000 */
[----:B------:R0:W1:Y:S01]  /*a630*/  F2F.F64.F32 R2, R0 ;  /* 0x0000000000027310 */ /* 0x0000620000201800 */
[----:B------:R-:W-:Y:S05]  /*a640*/  BRA `(.L_x_42161) ;  /* 0x0000000400187947 */ /* 0x000fea0003800000 */
.L_x_42174:
        /* <DEDUP_REMOVED lines=21> */
.L_x_42183:
[----:B------:R-:W-:Y:S05]  /*a7a0*/  BSYNC B1 ;  /* 0x0000000000017941 */ /* 0x000fea0003800000 */
.L_x_42182:
[----:B------:R-:W-:Y:S01]  /*a7b0*/  LEA R3, R0, 0x37800000, 0x17 ;  /* 0x3780000000037811 */ /* 0x000fe200078eb8ff */
[----:B------:R-:W-:-:S05]  /*a7c0*/  IMAD.SHL.U32 R0, R2, 0x200000, RZ ;  /* 0x0020000002007824 */ /* 0x000fca00078e00ff */
[----:B------:R-:W-:-:S07]  /*a7d0*/  LOP3.LUT R0, R3, R0, R4, 0xfe, !PT ;  /* 0x0000000003007212 */ /* 0x000fce00078efe04 */
.L_x_42181:
[----:B------:R-:W-:Y:S05]  /*a7e0*/  BSYNC B0 ;  /* 0x0000000000007941 */ /* 0x000fea0003800000 */
.L_x_42180:
[----:B------:R-:W-:-:S04]  /*a7f0*/  FMUL.FTZ R0, R0, 1 ;  /* 0x3f80000000007820 */ /* 0x000fc80000410000 */
[----:B------:R0:W1:Y:S01]  /*a800*/  F2F.F64.F32 R2, R0 ;  /* 0x0000000000027310 */ /* 0x0000620000201800 */
[----:B------:R-:W-:Y:S05]  /*a810*/  BRA `(.L_x_42161) ;  /* 0x0000000000a47947 */ /* 0x000fea0003800000 */
.L_x_42173:
        /* <DEDUP_REMOVED lines=14> */
.L_x_42187:
[----:B------:R-:W-:Y:S05]  /*a900*/  BSYNC B0 ;  /* 0x0000000000007941 */ /* 0x000fea0003800000 */
.L_x_42186:
[----:B------:R-:W-:-:S04]  /*a910*/  FMUL.FTZ R0, R0, 1 ;  /* 0x3f80000000007820 */ /* 0x000fc80000410000 */
[----:B------:R0:W1:Y:S01]  /*a920*/  F2F.F64.F32 R2, R0 ;  /* 0x0000000000027310 */ /* 0x0000620000201800 */
[----:B------:R-:W-:Y:S05]  /*a930*/  BRA `(.L_x_42161) ;  /* 0x00000000005c7947 */ /* 0x000fea0003800000 */
.L_x_42160:
        /* <DEDUP_REMOVED lines=16> */
.L_x_42188:
[----:B------:R-:W-:Y:S01]  /*aa40*/  CS2R R2, SRZ ;  /* 0x0000000000027805 */ /* 0x000fe2000001ff00 */
[----:B------:R-:W-:Y:S06]  /*aa50*/  BRA `(.L_x_42161) ;  /* 0x0000000000147947 */ /* 0x000fec0003800000 */
.L_x_42185:
[----:B------:R-:W2:Y:S02]  /*aa60*/  LDG.E.64 R2, desc[UR36][R4.64] ;  /* 0x0000002404027981 */ /* 0x000ea4000c1e1b00 */
[----:B--2---:R-:W0:Y:S01]  /*aa70*/  I2F.F64.U64 R2, R2 ;  /* 0x0000000200027312 */ /* 0x004e220000301800 */
[----:B------:R-:W-:Y:S05]  /*aa80*/  BRA `(.L_x_42161) ;  /* 0x0000000000087947 */ /* 0x000fea0003800000 */
.L_x_42184:
[----:B------:R-:W2:Y:S02]  /*aa90*/  LDG.E R2, desc[UR36][R4.64] ;  /* 0x0000002404027981 */ /* 0x000ea4000c1e1900 */
[----:B--2---:R-:W0:Y:S02]  /*aaa0*/  I2F.F64.U32 R2, R2 ;  /* 0x0000000200027312 */ /* 0x004e240000201800 */
.L_x_42161:
        /* <DEDUP_REMOVED lines=38> */
.L_x_42194:
        /* <DEDUP_REMOVED lines=12> */
.L_x_42193:
[----:B------:R-:W-:Y:S05]  /*add0*/  BSYNC B1 ;  /* 0x0000000000017941 */ /* 0x000fea0003800000 */
.L_x_42192:
        /* <DEDUP_REMOVED lines=13> */
.L_x_42200:
        /* <DEDUP_REMOVED lines=33> */
.L_x_42199:
[----:B------:R-:W-:-:S07]  /*b0c0*/  IMAD.MOV.U32 R6, RZ, RZ, R12 ;  /* 0x000000ffff067224 */ /* 0x000fce00078e000c */
.L_x_42198:
[----:B------:R-:W-:Y:S05]  /*b0d0*/  BSYNC B2 ;  /* 0x0000000000027941 */ /* 0x000fea0003800000 */
.L_x_42197:
[----:B------:R-:W-:-:S13]  /*b0e0*/  ISETP.GE.U32.AND P0, PT, R9, 0xc, PT ;  /* 0x0000000c0900780c */ /* 0x000fda0003f06070 */
[----:B------:R-:W-:Y:S05]  /*b0f0*/  @!P0 BRA `(.L_x_42196) ;  /* 0x0000000400d88947 */ /* 0x000fea0003800000 */
[----:B------:R-:W-:Y:S01]  /*b100*/  BSSY B2, `(.L_x_42201) ;  /* 0x0000074000027945 */ /* 0x000fe20003800000 */
.L_x_42202:
        /* <DEDUP_REMOVED lines=116> */
.L_x_42201:
[----:B------:R-:W-:-:S07]  /*b850*/  IMAD.MOV.U32 R13, RZ, RZ, R9 ;  /* 0x000000ffff0d7224 */ /* 0x000fce00078e0009 */
.L_x_42196:
[----:B------:R-:W-:Y:S05]  /*b860*/  BSYNC B1 ;  /* 0x0000000000017941 */ /* 0x000fea0003800000 */
.L_x_42195:
        /* <DEDUP_REMOVED lines=20> */
.L_x_42204:
[----:B------:R-:W-:Y:S05]  /*b9b0*/  BSYNC B1 ;  /* 0x0000000000017941 */ /* 0x000fea0003800000 */
.L_x_42203:
[----:B------:R-:W-:-:S05]  /*b9c0*/  IMAD.MOV.U32 R9, RZ, RZ, R11 ;  /* 0x000000ffff097224 */ /* 0x000fca00078e000b */
[----:B------:R-:W-:Y:S01]  /*b9d0*/  LOP3.LUT R9, R9, 0x80000000, R3, 0xb8, !PT ;  /* 0x8000000009097812 */ /* 0x000fe200078eb803 */
[----:B------:R-:W-:Y:S06]  /*b9e0*/  BRA `(.L_x_42191) ;  /* 0x00000000001c7947 */ /* 0x000fec0003800000 */
.L_x_42190:
[----:B------:R-:W-:-:S06]  /*b9f0*/  DSETP.GTU.AND P0, PT, R4, +INF , PT ;  /* 0x7ff000000400742a */ /* 0x000fcc0003f0c000 */
[----:B------:R-:W-:-:S14]  /*ba00*/  DSETP.LE.AND P0, PT, R6, +INF , !P0 ;  /* 0x7ff000000600742a */ /* 0x000fdc0004703000 */
[----:B------:R-:W0:Y:S01]  /*ba10*/  @!P0 LDC.64 R8, c[0x0][0x428] ;  /* 0x00010a00ff088b82 */ /* 0x000e220000000a00 */
[----:B------:R-:W-:Y:S02]  /*ba20*/  @P0 DSETP.NEU.AND P1, PT, R6, +INF , PT ;  /* 0x7ff000000600042a */ /* 0x000fe40003f2d000 */
[----:B0-----:R-:W-:-:S06]  /*ba30*/  @!P0 DADD R8, R2, R8 ;  /* 0x0000000002088229 */ /* 0x001fcc0000000008 */
[----:B------:R-:W-:Y:S02]  /*ba40*/  @P0 FSEL R8, R2, RZ, P1 ;  /* 0x000000ff02080208 */ /* 0x000fe40000800000 */
[----:B------:R-:W-:-:S07]  /*ba50*/  @P0 FSEL R9, R3, -QNAN , P1 ;  /* 0xfff8000003090808 */ /* 0x000fce0000800000 */
.L_x_42191:
[----:B------:R-:W-:Y:S05]  /*ba60*/  BSYNC B0 ;  /* 0x0000000000007941 */ /* 0x000fea0003800000 */
.L_x_42189:
[----:B------:R-:W0:Y:S01]  /*ba70*/  LDC.U8 R6, c[0x0][0x430] ;  /* 0x00010c00ff067b82 */ /* 0x000e220000000000 */
[C---:B------:R-:W-:Y:S01]  /*ba80*/  DSETP.GEU.AND P0, PT, R8.reuse, RZ, PT ;  /* 0x000000ff0800722a */ /* 0x040fe20003f0e000 */
[----:B------:R-:W-:Y:S02]  /*ba90*/  ULDC.64 UR4, c[0x0][0x428] ;  /* 0x00010a0000047ab9 */ /* 0x000fe40000000a00 */
[----:B------:R-:W-:-:S03]  /*baa0*/  DADD R2, R8, UR4 ;  /* 0x0000000408027e29 */ /* 0x000fc60008000000 */
[----:B------:R-:W-:-:S06]  /*bab0*/  DSETP.GT.XOR P0, PT, RZ, UR4, !P0 ;  /* 0x00000004ff007e2a */ /* 0x000fcc000c704800 */
        /* <DEDUP_REMOVED lines=17> */
.L_x_42208:
[----:B------:R-:W0:Y:S02]  /*bbd0*/  F2I.S64.F64.TRUNC R4, R4 ;  /* 0x0000000400047311 */ /* 0x000e24000030d900 */
[----:B0-----:R-:W-:-:S05]  /*bbe0*/  IMAD.MOV.U32 R3, RZ, RZ, R4 ;  /* 0x000000ffff037224 */ /* 0x001fca00078e0004 */
[----:B------:R0:W-:Y:S01]  /*bbf0*/  STG.E.U8 desc[UR36][R16.64], R3 ;  /* 0x0000000310007986 */ /* 0x0001e2000c101124 */
[----:B------:R-:W-:Y:S05]  /*bc00*/  BRA `(.L_x_42210) ;  /* 0x0000000c00f87947 */ /* 0x000fea0003800000 */
.L_x_42207:
        /* <DEDUP_REMOVED lines=9> */
.L_x_42212:
[----:B------:R-:W0:Y:S02]  /*bca0*/  F2I.F64.TRUNC R5, R4 ;  /* 0x0000000400057311 */ /* 0x000e24000030d100 */
[----:B0-----:R0:W-:Y:S01]  /*bcb0*/  STG.E desc[UR36][R16.64], R5 ;  /* 0x0000000510007986 */ /* 0x0011e2000c101924 */
[----:B------:R-:W-:Y:S05]  /*bcc0*/  BRA `(.L_x_42210) ;  /* 0x0000000c00c87947 */ /* 0x000fea0003800000 */
.L_x_42211:
[----:B------:R-:W0:Y:S02]  /*bcd0*/  F2I.F64.TRUNC R5, R4 ;  /* 0x0000000400057311 */ /* 0x000e24000030d100 */
[----:B0-----:R0:W-:Y:S01]  /*bce0*/  STG.E.U16 desc[UR36][R16.64], R5 ;  /* 0x0000000510007986 */ /* 0x0011e2000c101524 */
[----:B------:R-:W-:Y:S05]  /*bcf0*/  BRA `(.L_x_42210) ;  /* 0x0000000c00bc7947 */ /* 0x000fea0003800000 */
.L_x_42206:
        /* <DEDUP_REMOVED lines=13> */
.L_x_42214:
        /* <DEDUP_REMOVED lines=8> */
.L_x_42213:
        /* <DEDUP_REMOVED lines=14> */
.L_x_42216:
        /* <DEDUP_REMOVED lines=9> */
.L_x_42215:
[----:B------:R0:W-:Y:S01]  /*bfc0*/  STG.E.64 desc[UR36][R16.64], R4 ;  /* 0x0000000410007986 */ /* 0x0001e2000c101b24 */
[----:B------:R-:W-:Y:S05]  /*bfd0*/  BRA `(.L_x_42210) ;  /* 0x0000000c00047947 */ /* 0x000fea0003800000 */
.L_x_42205:
        /* <DEDUP_REMOVED lines=12> */
.L_x_42219:
[----:B------:R-:W-:-:S05]  /*c0a0*/  CS2R R6, SRZ ;  /* 0x0000000000067805 */ /* 0x000fca000001ff00 */
[----:B------:R0:W-:Y:S01]  /*c0b0*/  STG.E.128 desc[UR36][R16.64], R4 ;  /* 0x0000000410007986 */ /* 0x0001e2000c101d24 */
[----:B------:R-:W-:Y:S05]  /*c0c0*/  BRA `(.L_x_42210) ;  /* 0x0000000800c87947 */ /* 0x000fea0003800000 */
.L_x_42218:
        /* <DEDUP_REMOVED lines=25> */
.L_x_42223:
[----:B------:R-:W-:Y:S05]  /*c260*/  BSYNC B0 ;  /* 0x0000000000007941 */ /* 0x000fea0003800000 */
.L_x_42222:
[----:B------:R-:W-:-:S05]  /*c270*/  LOP3.LUT R3, R0, R3, RZ, 0xfc, !PT ;  /* 0x0000000300037212 */ /* 0x000fca00078efcff */
[----:B------:R0:W-:Y:S01]  /*c280*/  STG.E.U8 desc[UR36][R16.64], R3 ;  /* 0x0000000310007986 */ /* 0x0001e2000c101124 */
[----:B------:R-:W-:Y:S05]  /*c290*/  BRA `(.L_x_42210) ;  /* 0x0000000800547947 */ /* 0x000fea0003800000 */
.L_x_42221:
        /* <DEDUP_REMOVED lines=17> */
.L_x_42225:
[----:B------:R-:W-:Y:S01]  /*c3b0*/  IMAD.MOV.U32 R0, RZ, RZ, 0x7f ;  /* 0x0000007fff007424 */ /* 0x000fe200078e00ff */
[----:B------:R-:W-:-:S04]  /*c3c0*/  ISETP.GT.U32.AND P0, PT, R2, 0x7f800000, PT ;  /* 0x7f8000000200780c */ /* 0x000fc80003f04070 */
[----:B------:R-:W-:-:S09]  /*c3d0*/  SEL R0, R0, 0x7c, P0 ;  /* 0x0000007c00007807 */ /* 0x000fd20000000000 */
.L_x_42226:
[----:B------:R-:W-:Y:S05]  /*c3e0*/  BSYNC B0 ;  /* 0x0000000000007941 */ /* 0x000fea0003800000 */
.L_x_42224:
[----:B------:R-:W-:-:S04]  /*c3f0*/  LOP3.LUT R2, R3, 0x80000000, RZ, 0xc0, !PT ;  /* 0x8000000003027812 */ /* 0x000fc800078ec0ff */
[----:B------:R-:W-:-:S04]  /*c400*/  SHF.R.U32.HI R3, RZ, 0x18, R2 ;  /* 0x00000018ff037819 */ /* 0x000fc80000011602 */
[----:B------:R-:W-:-:S05]  /*c410*/  LOP3.LUT R3, R0, R3, RZ, 0xfc, !PT ;  /* 0x0000000300037212 */ /* 0x000fca00078efcff */
[----:B------:R0:W-:Y:S01]  /*c420*/  STG.E.U8 desc[UR36][R16.64], R3 ;  /* 0x0000000310007986 */ /* 0x0001e2000c101124 */
[----:B------:R-:W-:Y:S05]  /*c430*/  BRA `(.L_x_42210) ;  /* 0x0000000400ec7947 */ /* 0x000fea0003800000 */
.L_x_42220:
        /* <DEDUP_REMOVED lines=8> */
.L_x_42217:
        /* <DEDUP_REMOVED lines=11> */
.L_x_42229:
        /* <DEDUP_REMOVED lines=21> */
.L_x_42232:
[----:B------:R-:W-:-:S04]  /*c6c0*/  LOP3.LUT R2, R3, 0x80000000, RZ, 0xc0, !PT ;  /* 0x8000000003027812 */ /* 0x000fc800078ec0ff */
[----:B------:R-:W-:-:S04]  /*c6d0*/  SHF.R.U32.HI R3, RZ, 0x18, R2 ;  /* 0x00000018ff037819 */ /* 0x000fc80000011602 */
[----:B------:R-:W-:-:S04]  /*c6e0*/  LOP3.LUT R0, R0, R3, RZ, 0xfc, !PT ;  /* 0x0000000300007212 */ /* 0x000fc800078efcff */
[----:B------:R-:W-:-:S07]  /*c6f0*/  PRMT R8, R0, 0x7610, R8 ;  /* 0x0000761000087816 */ /* 0x000fce0000000008 */
.L_x_42231:
[----:B------:R-:W-:Y:S05]  /*c700*/  BSYNC B0 ;  /* 0x0000000000007941 */ /* 0x000fea0003800000 */
.L_x_42230:
[----:B------:R3:W-:Y:S01]  /*c710*/  STG.E.U8 desc[UR36][R16.64], R8 ;  /* 0x0000000810007986 */ /* 0x0007e2000c101124 */
[----:B------:R-:W-:Y:S05]  /*c720*/  BRA `(.L_x_42210) ;  /* 0x0000000400307947 */ /* 0x000fea0003800000 */
.L_x_42228:
        /* <DEDUP_REMOVED lines=21> */
.L_x_42235:
[----:B------:R-:W-:-:S04]  /*c880*/  LOP3.LUT R2, R3, 0x80000000, RZ, 0xc0, !PT ;  /* 0x8000000003027812 */ /* 0x000fc800078ec0ff */
[----:B------:R-:W-:-:S04]  /*c890*/  SHF.R.U32.HI R3, RZ, 0x18, R2 ;  /* 0x00000018ff037819 */ /* 0x000fc80000011602 */
[----:B------:R-:W-:-:S04]  /*c8a0*/  LOP3.LUT R0, R0, R3, RZ, 0xfc, !PT ;  /* 0x0000000300007212 */ /* 0x000fc800078efcff */
[----:B------:R-:W-:-:S07]  /*c8b0*/  PRMT R8, R0, 0x7610, R8 ;  /* 0x0000761000087816 */ /* 0x000fce0000000008 */
.L_x_42234:
[----:B------:R-:W-:Y:S05]  /*c8c0*/  BSYNC B0 ;  /* 0x0000000000007941 */ /* 0x000fea0003800000 */
.L_x_42233:
[----:B------:R0:W-:Y:S01]  /*c8d0*/  STG.E.U8 desc[UR36][R16.64], R8 ;  /* 0x0000000810007986 */ /* 0x0001e2000c101124 */
[----:B------:R-:W-:Y:S05]  /*c8e0*/  BRA `(.L_x_42210) ;  /* 0x0000000000c07947 */ /* 0x000fea0003800000 */
.L_x_42227:
        /* <DEDUP_REMOVED lines=26> */
.L_x_42209:
        /* <DEDUP_REMOVED lines=16> */
.L_x_42238:
[----:B------:R-:W-:Y:S05]  /*cb90*/  BRA `(.L_x_42210) ;  /* 0x0000000000147947 */ /* 0x000fea0003800000 */
.L_x_42237:
[----:B------:R-:W0:Y:S02]  /*cba0*/  F2I.U64.F64.TRUNC R4, R4 ;  /* 0x0000000400047311 */ /* 0x000e24000030d800 */
[----:B0-----:R1:W-:Y:S01]  /*cbb0*/  STG.E.64 desc[UR36][R16.64], R4 ;  /* 0x0000000410007986 */ /* 0x0013e2000c101b24 */
[----:B------:R-:W-:Y:S05]  /*cbc0*/  BRA `(.L_x_42210) ;  /* 0x0000000000087947 */ /* 0x000fea0003800000 */
.L_x_42236:
[----:B------:R-:W0:Y:S02]  /*cbd0*/  F2I.U32.F64.TRUNC R5, R4 ;  /* 0x0000000400057311 */ /* 0x000e24000030d000 */
[----:B0-----:R0:W-:Y:S02]  /*cbe0*/  STG.E desc[UR36][R16.64], R5 ;  /* 0x0000000510007986 */ /* 0x0011e4000c101924 */
.L_x_42210:
[----:B------:R-:W-:-:S07]  /*cbf0*/  VIADD R19, R19, 0x80 ;  /* 0x0000008013137836 */ /* 0x000fce0000000000 */
.L_x_42154:
[----:B------:R-:W-:Y:S05]  /*cc00*/  BSYNC B6 ;  /* 0x0000000000067941 */ /* 0x000fea0003800000 */
.L_x_42153:
        /* <DEDUP_REMOVED lines=306> */
.L_x_42239:
        /* <DEDUP_REMOVED lines=21> */
.L_x_42243:
[----:B------:R-:W2:Y:S02]  /*e080*/  LDG.E.U8 R2, desc[UR36][R4.64] ;  /* 0x0000002404027981 */ /* 0x000ea4000c1e1100 */
[----:B--2---:R-:W0:Y:S01]  /*e090*/  I2F.F64.U16 R2, R2 ;  /* 0x0000000200027312 */ /* 0x004e220000101800 */
[----:B------:R-:W-:Y:S05]  /*e0a0*/  BRA `(.L_x_42245) ;  /* 0x0000000c00707947 */ /* 0x000fea0003800000 */
.L_x_42242:
        /* <DEDUP_REMOVED lines=9> */
.L_x_42247:
[----:B------:R-:W2:Y:S02]  /*e140*/  LDG.E R2, desc[UR36][R4.64] ;  /* 0x0000002404027981 */ /* 0x000ea4000c1e1900 */
[----:B--2---:R-:W0:Y:S01]  /*e150*/  I2F.F64 R2, R2 ;  /* 0x0000000200027312 */ /* 0x004e220000201c00 */
[----:B------:R-:W-:Y:S05]  /*e160*/  BRA `(.L_x_42245) ;  /* 0x0000000c00407947 */ /* 0x000fea0003800000 */
.L_x_42246:
[----:B------:R-:W2:Y:S02]  /*e170*/  LDG.E.U16 R2, desc[UR36][R4.64] ;  /* 0x0000002404027981 */ /* 0x000ea4000c1e1500 */
[----:B--2---:R-:W0:Y:S01]  /*e180*/  I2F.F64.S16 R2, R2 ;  /* 0x0000000200027312 */ /* 0x004e220000101c00 */
[----:B------:R-:W-:Y:S05]  /*e190*/  BRA `(.L_x_42245) ;  /* 0x0000000c00347947 */ /* 0x000fea0003800000 */
.L_x_42241:
        /* <DEDUP_REMOVED lines=10> */
.L_x_42249:
[----:B------:R-:W2:Y:S02]  /*e240*/  LDG.E.U16 R0, desc[UR36][R4.64] ;  /* 0x0000002404007981 */ /* 0x000ea4000c1e1500 */
[----:B--2---:R-:W-:-:S05]  /*e250*/  HADD2.F32 R0, -RZ, R0.H0_H0 ;  /* 0x20000000ff007230 */ /* 0x004fca0000004100 */
[----:B------:R-:W-:-:S04]  /*e260*/  FMUL.FTZ R0, R0, 1 ;  /* 0x3f80000000007820 */ /* 0x000fc80000410000 */
[----:B------:R0:W1:Y:S01]  /*e270*/  F2F.F64.F32 R2, R0 ;  /* 0x0000000000027310 */ /* 0x0000620000201800 */
[----:B------:R-:W-:Y:S05]  /*e280*/  BRA `(.L_x_42245) ;  /* 0x0000000800f87947 */ /* 0x000fea0003800000 */
.L_x_42248:
        /* <DEDUP_REMOVED lines=10> */
.L_x_42251:
[----:B------:R-:W2:Y:S02]  /*e330*/  LDG.E.U16 R4, desc[UR36][R4.64] ;  /* 0x0000002404047981 */ /* 0x000ea4000c1e1500 */
[----:B--2---:R-:W-:-:S05]  /*e340*/  HADD2.F32 R0, -RZ, R4.H0_H0 ;  /* 0x20000004ff007230 */ /* 0x004fca0000004100 */
[----:B------:R-:W-:-:S04]  /*e350*/  FMUL.FTZ R0, R0, 1 ;  /* 0x3f80000000007820 */ /* 0x000fc80000410000 */
[----:B------:R0:W1:Y:S01]  /*e360*/  F2F.F64.F32 R2, R0 ;  /* 0x0000000000027310 */ /* 0x0000620000201800 */
[----:B------:R-:W-:Y:S05]  /*e370*/  BRA `(.L_x_42245) ;  /* 0x0000000800bc7947 */ /* 0x000fea0003800000 */
.L_x_42250:
[----:B------:R0:W5:Y:S01]  /*e380*/  LDG.E.64 R2, desc[UR36][R4.64] ;  /* 0x0000002404027981 */ /* 0x000162000c1e1b00 */
[----:B------:R-:W-:Y:S05]  /*e390*/  BRA `(.L_x_42245) ;  /* 0x0000000800b47947 */ /* 0x000fea0003800000 */
.L_x_42240:
        /* <DEDUP_REMOVED lines=13> */
.L_x_42254:
[----:B------:R0:W5:Y:S01]  /*e470*/  LDG.E.64 R2, desc[UR36][R4.64] ;  /* 0x0000002404027981 */ /* 0x000162000c1e1b00 */
[----:B------:R-:W-:Y:S05]  /*e480*/  BRA `(.L_x_42245) ;  /* 0x0000000800787947 */ /* 0x000fea0003800000 */
.L_x_42253:
        /* <DEDUP_REMOVED lines=28> */
.L_x_42256:
        /* <DEDUP_REMOVED lines=15> */
.L_x_42255:
[----:B------:R-:W2:Y:S02]  /*e740*/  LDG.E.U16 R0, desc[UR36][R4.64] ;  /* 0x0000002404007981 */ /* 0x000ea4000c1e1500 */
[----:B--2---:R-:W-:-:S04]  /*e750*/  IMAD.U32 R0, R0, 0x10000, RZ ;  /* 0x0001000000007824 */ /* 0x004fc800078e00ff */
[----:B------:R-:W-:-:S04]  /*e760*/  FMUL.FTZ R0, R0, 1 ;  /* 0x3f80000000007820 */ /* 0x000fc80000410000 */
[----:B------:R0:W1:Y:S01]  /*e770*/  F2F.F64.F32 R2, R0 ;  /* 0x0000000000027310 */ /* 0x0000620000201800 */
[----:B------:R-:W-:Y:S05]  /*e780*/  BRA `(.L_x_42245) ;  /* 0x0000000400b87947 */ /* 0x000fea0003800000 */
.L_x_42252:
        /* <DEDUP_REMOVED lines=11> */
.L_x_42259:
        /* <DEDUP_REMOVED lines=21> */
.L_x_42263:
[----:B------:R-:W-:Y:S05]  /*e990*/  BSYNC B1 ;  /* 0x0000000000017941 */ /* 0x000fea0003800000 */
.L_x_42262:
[----:B------:R-:W-:Y:S01]  /*e9a0*/  LEA R3, R0, 0x3b800000, 0x17 ;  /* 0x3b80000000037811 */ /* 0x000fe200078eb8ff */
[----:B------:R-:W-:-:S05]  /*e9b0*/  IMAD.SHL.U32 R0, R2, 0x100000, RZ ;  /* 0x0010000002007824 */ /* 0x000fca00078e00ff */
[----:B------:R-:W-:-:S07]  /*e9c0*/  LOP3.LUT R0, R3, R0, R4, 0xfe, !PT ;  /* 0x0000000003007212 */ /* 0x000fce00078efe04 */
.L_x_42261:
[----:B------:R-:W-:Y:S05]  /*e9d0*/  BSYNC B0 ;  /* 0x0000000000007941 */ /* 0x000fea0003800000 */
.L_x_42260:
[----:B------:R-:W-:-:S04]  /*e9e0*/  FMUL.FTZ R0, R0, 1 ;  /* 0x3f80000000007820 */ /* 0x000fc80000410000 */
[----:B------:R3:W4:Y:S01]  /*e9f0*/  F2F.F64.F32 R2, R0 ;  /* 0x0000000000027310 */ /* 0x0007220000201800 */
[----:B------:R-:W-:Y:S05]  /*ea00*/  BRA `(.L_x_42245) ;  /* 0x0000000400187947 */ /* 0x000fea0003800000 */
.L_x_42258:
        /* <DEDUP_REMOVED lines=21> */
.L_x_42267:
[----:B------:R-:W-:Y:S05]  /*eb60*/  BSYNC B1 ;  /* 0x0000000000017941 */ /* 0x000fea0003800000 */
.L_x_42266:
[----:B------:R-:W-:Y:S01]  /*eb70*/  LEA R3, R0, 0x37800000, 0x17 ;  /* 0x3780000000037811 */ /* 0x000fe200078eb8ff */
[----:B------:R-:W-:-:S05]  /*eb80*/  IMAD.SHL.U32 R0, R2, 0x200000, RZ ;  /* 0x0020000002007824 */ /* 0x000fca00078e00ff */
[----:B------:R-:W-:-:S07]  /*eb90*/  LOP3.LUT R0, R3, R0, R4, 0xfe, !PT ;  /* 0x0000000003007212 */ /* 0x000fce00078efe04 */
.L_x_42265:
[----:B------:R-:W-:Y:S05]  /*eba0*/  BSYNC B0 ;  /* 0x0000000000007941 */ /* 0x000fea0003800000 */
.L_x_42264:
[----:B------:R-:W-:-:S04]  /*ebb0*/  FMUL.FTZ R0, R0, 1 ;  /* 0x3f80000000007820 */ /* 0x000fc80000410000 */
[----:B------:R0:W1:Y:S01]  /*ebc0*/  F2F.F64.F32 R2, R0 ;  /* 0x0000000000027310 */ /* 0x0000620000201800 */
[----:B------:R-:W-:Y:S05]  /*ebd0*/  BRA `(.L_x_42245) ;  /* 0x0000000000a47947 */ /* 0x000fea0003800000 */
.L_x_42257:
        /* <DEDUP_REMOVED lines=14> */
.L_x_42271:
[----:B------:R-:W-:Y:S05]  /*ecc0*/  BSYNC B0 ;  /* 0x0000000000007941 */ /* 0x000fea0003800000 */
.L_x_42270:
[----:B------:R-:W-:-:S04]  /*ecd0*/  FMUL.FTZ R0, R0, 1 ;  /* 0x3f80000000007820 */ /* 0x000fc80000410000 */
[----:B------:R0:W1:Y:S01]  /*ece0*/  F2F.F64.F32 R2, R0 ;  /* 0x0000000000027310 */ /* 0x0000620000201800 */
[----:B------:R-:W-:Y:S05]  /*ecf0*/  BRA `(.L_x_42245) ;  /* 0x00000000005c7947 */ /* 0x000fea0003800000 */
.L_x_42244:
        /* <DEDUP_REMOVED lines=16> */
.L_x_42272:
[----:B------:R-:W-:Y:S01]  /*ee00*/  CS2R R2, SRZ ;  /* 0x0000000000027805 */ /* 0x000fe2000001ff00 */
[----:B------:R-:W-:Y:S06]  /*ee10*/  BRA `(.L_x_42245) ;  /* 0x0000000000147947 */ /* 0x000fec0003800000 */
.L_x_42269:
[----:B------:R-:W2:Y:S02]  /*ee20*/  LDG.E.64 R2, desc[UR36][R4.64] ;  /* 0x0000002404027981 */ /* 0x000ea4000c1e1b00 */
[----:B--2---:R-:W0:Y:S01]  /*ee30*/  I2F.F64.U64 R2, R2 ;  /* 0x0000000200027312 */ /* 0x004e220000301800 */
[----:B------:R-:W-:Y:S05]  /*ee40*/  BRA `(.L_x_42245) ;  /* 0x0000000000087947 */ /* 0x000fea0003800000 */
.L_x_42268:
[----:B------:R-:W2:Y:S02]  /*ee50*/  LDG.E R2, desc[UR36][R4.64] ;  /* 0x0000002404027981 */ /* 0x000ea4000c1e1900 */
[----:B--2---:R-:W0:Y:S02]  /*ee60*/  I2F.F64.U32 R2, R2 ;  /* 0x0000000200027312 */ /* 0x004e240000201800 */
.L_x_42245:
        /* <DEDUP_REMOVED lines=38> */
.L_x_42279:
        /* <DEDUP_REMOVED lines=12> */
.L_x_42278:
[----:B------:R-:W-:-:S07]  /*f190*/  IMAD.MOV.U32 R8, RZ, RZ, R9 ;  /* 0x000000ffff087224 */ /* 0x000fce00078e0009 */
.L_x_42277:
[----:B------:R-:W-:Y:S05]  /*f1a0*/  BSYNC B1 ;  /* 0x0000000000017941 */ /* 0x000fea0003800000 */
.L_x_42276:
        /* <DEDUP_REMOVED lines=13> */
.L_x_42285:
        /* <DEDUP_REMOVED lines=33> */
.L_x_42284:
[----:B------:R-:W-:-:S07]  /*f490*/  IMAD.MOV.U32 R8, RZ, RZ, R10 ;  /* 0x000000ffff087224 */ /* 0x000fce00078e000a */
.L_x_42283:
[----:B------:R-:W-:Y:S05]  /*f4a0*/  BSYNC B2 ;  /* 0x0000000000027941 */ /* 0x000fea0003800000 */
.L_x_42282:
[----:B------:R-:W-:-:S13]  /*f4b0*/  ISETP.GE.U32.AND P0, PT, R9, 0xc, PT ;  /* 0x0000000c0900780c */ /* 0x000fda0003f06070 */
[----:B------:R-:W-:Y:S05]  /*f4c0*/  @!P0 BRA `(.L_x_42281) ;  /* 0x0000000400d88947 */ /* 0x000fea0003800000 */
[----:B------:R-:W-:Y:S01]  /*f4d0*/  BSSY B2, `(.L_x_42286) ;  /* 0x0000074000027945 */ /* 0x000fe20003800000 */
.L_x_42287:
        /* <DEDUP_REMOVED lines=116> */
.L_x_42286:
[----:B------:R-:W-:-:S07]  /*fc20*/  IMAD.MOV.U32 R15, RZ, RZ, R9 ;  /* 0x000000ffff0f7224 */ /* 0x000fce00078e0009 */
.L_x_42281:
[----:B------:R-:W-:Y:S05]  /*fc30*/  BSYNC B1 ;  /* 0x0000000000017941 */ /* 0x000fea0003800000 */
.L_x_42280:
        /* <DEDUP_REMOVED lines=20> */
.L_x_42289:
[----:B------:R-:W-:Y:S05]  /*fd80*/  BSYNC B1 ;  /* 0x0000000000017941 */ /* 0x000fea0003800000 */
.L_x_42288:
[----:B------:R-:W-:Y:S02]  /*fd90*/  IMAD.MOV.U32 R9, RZ, RZ, R11 ;  /* 0x000000ffff097224 */ /* 0x000fe400078e000b */
[----:B------:R-:W-:-:S03]  /*fda0*/  IMAD.MOV.U32 R8, RZ, RZ, R6 ;  /* 0x000000ffff087224 */ /* 0x000fc600078e0006 */
[----:B------:R-:W-:Y:S01]  /*fdb0*/  LOP3.LUT R9, R9, 0x80000000, R3, 0xb8, !PT ;  /* 0x8000000009097812 */ /* 0x000fe200078eb803 */
[----:B------:R-:W-:Y:S06]  /*fdc0*/  BRA `(.L_x_42275) ;  /* 0x00000000001c7947 */ /* 0x000fec0003800000 */
.L_x_42274:
[----:B------:R-:W-:-:S06]  /*fdd0*/  DSETP.GTU.AND P0, PT, R4, +INF , PT ;  /* 0x7ff000000400742a */ /* 0x000fcc0003f0c000 */
[----:B------:R-:W-:-:S14]  /*fde0*/  DSETP.LE.AND P0, PT, R6, +INF , !P0 ;  /* 0x7ff000000600742a */ /* 0x000fdc0004703000 */
[----:B------:R-:W0:Y:S01]  /*fdf0*/  @!P0 LDC.64 R8, c[0x0][0x428] ;  /* 0x00010a00ff088b82 */ /* 0x000e220000000a00 */
[----:B------:R-:W-:Y:S02]  /*fe00*/  @P0 DSETP.NEU.AND P1, PT, R6, +INF , PT ;  /* 0x7ff000000600042a */ /* 0x000fe40003f2d000 */
[----:B0-----:R-:W-:-:S06]  /*fe10*/  @!P0 DADD R8, R2, R8 ;  /* 0x0000000002088229 */ /* 0x001fcc0000000008 */
[----:B------:R-:W-:Y:S02]  /*fe20*/  @P0 FSEL R8, R2, RZ, P1 ;  /* 0x000000ff02080208 */ /* 0x000fe40000800000 */
[----:B------:R-:W-:-:S07]  /*fe30*/  @P0 FSEL R9, R3, -QNAN , P1 ;  /* 0xfff8000003090808 */ /* 0x000fce0000800000 */
.L_x_42275:
[----:B------:R-:W-:Y:S05]  /*fe40*/  BSYNC B0 ;  /* 0x0000000000007941 */ /* 0x000fea0003800000 */
.L_x_42273:
        /* <DEDUP_REMOVED lines=22> */
.L_x_42293:
[----:B------:R-:W0:Y:S02]  /*ffb0*/  F2I.S64.F64.TRUNC R4, R4 ;  /* 0x0000000400047311 */ /* 0x000e24000030d900 */
[----:B0-----:R-:W-:-:S05]  /*ffc0*/  IMAD.MOV.U32 R3, RZ, RZ, R4 ;  /* 0x000000ffff037224 */ /* 0x001fca00078e0004 */
[----:B------:R-:W-:Y:S01]  /*ffd0*/  STG.E.U8 desc[UR36][R16.64], R3 ;  /* 0x0000000310007986 */ /* 0x000fe2000c101124 */
[----:B------:R-:W-:Y:S05]  /*ffe0*/  EXIT ;  /* 0x000000000000794d */ /* 0x000fea0003800000 */
.L_x_42292:
        /* <DEDUP_REMOVED lines=9> */
.L_x_42296:
[----:B------:R-:W0:Y:S02]  /*10080*/  F2I.F64.TRUNC R5, R4 ;  /* 0x0000000400057311 */ /* 0x000e24000030d100 */
[----:B0-----:R-:W-:Y:S01]  /*10090*/  STG.E desc[UR36][R16.64], R5 ;  /* 0x0000000510007986 */ /* 0x001fe2000c101924 */
[----:B------:R-:W-:Y:S05]  /*100a0*/  EXIT ;  /* 0x000000000000794d */ /* 0x000fea0003800000 */
.L_x_42295:
[----:B------:R-:W0:Y:S02]  /*100b0*/  F2I.F64.TRUNC R5, R4 ;  /* 0x0000000400057311 */ /* 0x000e24000030d100 */
[----:B0-----:R-:W-:Y:S01]  /*100c0*/  STG.E.U16 desc[UR36][R16.64], R5 ;  /* 0x0000000510007986 */ /* 0x001fe2000c101524 */
[----:B------:R-:W-:Y:S05]  /*100d0*/  EXIT ;  /* 0x000000000000794d */ /* 0x000fea0003800000 */
.L_x_42291:
        /* <DEDUP_REMOVED lines=13> */
.L_x_42298:
        /* <DEDUP_REMOVED lines=8> */
.L_x_42297:
        /* <DEDUP_REMOVED lines=14> */
.L_x_42300:
        /* <DEDUP_REMOVED lines=9> */
.L_x_42299:
[----:B------:R-:W-:Y:S01]  /*103a0*/  STG.E.64 desc[UR36][R16.64], R4 ;  /* 0x0000000410007986 */ /* 0x000fe2000c101b24 */
[----:B------:R-:W-:Y:S05]  /*103b0*/  EXIT ;  /* 0x000000000000794d */ /* 0x000fea0003800000 */
.L_x_42290:
        /* <DEDUP_REMOVED lines=12> */
.L_x_42303:
[----:B------:R-:W-:-:S05]  /*10480*/  CS2R R6, SRZ ;  /* 0x0000000000067805 */ /* 0x000fca000001ff00 */
[----:B------:R-:W-:Y:S01]  /*10490*/  STG.E.128 desc[UR36][R16.64], R4 ;  /* 0x0000000410007986 */ /* 0x000fe2000c101d24 */
[----:B------:R-:W-:Y:S05]  /*104a0*/  EXIT ;  /* 0x000000000000794d */ /* 0x000fea0003800000 */
.L_x_42302:
        /* <DEDUP_REMOVED lines=25> */
.L_x_42307:
[----:B------:R-:W-:Y:S05]  /*10640*/  BSYNC B0 ;  /* 0x0000000000007941 */ /* 0x000fea0003800000 */
.L_x_42306:
[----:B------:R-:W-:-:S05]  /*10650*/  LOP3.LUT R3, R0, R3, RZ, 0xfc, !PT ;  /* 0x0000000300037212 */ /* 0x000fca00078efcff */
[----:B------:R-:W-:Y:S01]  /*10660*/  STG.E.U8 desc[UR36][R16.64], R3 ;  /* 0x0000000310007986 */ /* 0x000fe2000c101124 */
[----:B------:R-:W-:Y:S05]  /*10670*/  EXIT ;  /* 0x000000000000794d */ /* 0x000fea0003800000 */
.L_x_42305:
        /* <DEDUP_REMOVED lines=17> */
.L_x_42309:
[----:B------:R-:W-:Y:S01]  /*10790*/  IMAD.MOV.U32 R0, RZ, RZ, 0x7f ;  /* 0x0000007fff007424 */ /* 0x000fe200078e00ff */
[----:B------:R-:W-:-:S04]  /*107a0*/  ISETP.GT.U32.AND P0, PT, R2, 0x7f800000, PT ;  /* 0x7f8000000200780c */ /* 0x000fc80003f04070 */
[----:B------:R-:W-:-:S09]  /*107b0*/  SEL R0, R0, 0x7c, P0 ;  /* 0x0000007c00007807 */ /* 0x000fd20000000000 */
.L_x_42310:
[----:B------:R-:W-:Y:S05]  /*107c0*/  BSYNC B0 ;  /* 0x0000000000007941 */ /* 0x000fea0003800000 */
.L_x_42308:
[----:B------:R-:W-:-:S04]  /*107d0*/  LOP3.LUT R2, R3, 0x80000000, RZ, 0xc0, !PT ;  /* 0x8000000003027812 */ /* 0x000fc800078ec0ff */
[----:B------:R-:W-:-:S04]  /*107e0*/  SHF.R.U32.HI R3, RZ, 0x18, R2 ;  /* 0x00000018ff037819 */ /* 0x000fc80000011602 */
[----:B------:R-:W-:-:S05]  /*107f0*/  LOP3.LUT R3, R0, R3, RZ, 0xfc, !PT ;  /* 0x0000000300037212 */ /* 0x000fca00078efcff */
[----:B------:R-:W-:Y:S01]  /*10800*/  STG.E.U8 desc[UR36][R16.64], R3 ;  /* 0x0000000310007986 */ /* 0x000fe2000c101124 */
[----:B------:R-:W-:Y:S05]  /*10810*/  EXIT ;  /* 0x000000000000794d */ /* 0x000fea0003800000 */
.L_x_42304:
        /* <DEDUP_REMOVED lines=8> */
.L_x_42301:
        /* <DEDUP_REMOVED lines=11> */
.L_x_42313:
        /* <DEDUP_REMOVED lines=21> */
.L_x_42316:
[----:B------:R-:W-:-:S04]  /*10aa0*/  LOP3.LUT R2, R3, 0x80000000, RZ, 0xc0, !PT ;  /* 0x8000000003027812 */ /* 0x000fc800078ec0ff */
[----:B------:R-:W-:-:S04]  /*10ab0*/  SHF.R.U32.HI R3, RZ, 0x18, R2 ;  /* 0x00000018ff037819 */ /* 0x000fc80000011602 */
[----:B------:R-:W-:-:S04]  /*10ac0*/  LOP3.LUT R0, R0, R3, RZ, 0xfc, !PT ;  /* 0x0000000300007212 */ /* 0x000fc800078efcff */
[----:B------:R-:W-:-:S07]  /*10ad0*/  PRMT R8, R0, 0x7610, R8 ;  /* 0x0000761000087816 */ /* 0x000fce0000000008 */
.L_x_42315:
[----:B------:R-:W-:Y:S05]  /*10ae0*/  BSYNC B0 ;  /* 0x0000000000007941 */ /* 0x000fea0003800000 */
.L_x_42314:
[----:B------:R-:W-:Y:S01]  /*10af0*/  STG.E.U8 desc[UR36][R16.64], R8 ;  /* 0x0000000810007986 */ /* 0x000fe2000c101124 */
[----:B------:R-:W-:Y:S05]  /*10b00*/  EXIT ;  /* 0x000000000000794d */ /* 0x000fea0003800000 */
.L_x_42312:
        /* <DEDUP_REMOVED lines=21> */
.L_x_42319:
[----:B------:R-:W-:-:S04]  /*10c60*/  LOP3.LUT R2, R3, 0x80000000, RZ, 0xc0, !PT ;  /* 0x8000000003027812 */ /* 0x000fc800078ec0ff */
[----:B------:R-:W-:-:S04]  /*10c70*/  SHF.R.U32.HI R3, RZ, 0x18, R2 ;  /* 0x00000018ff037819 */ /* 0x000fc80000011602 */
[----:B------:R-:W-:-:S04]  /*10c80*/  LOP3.LUT R0, R0, R3, RZ, 0xfc, !PT ;  /* 0x0000000300007212 */ /* 0x000fc800078efcff */
[----:B------:R-:W-:-:S07]  /*10c90*/  PRMT R8, R0, 0x7610, R8 ;  /* 0x0000761000087816 */ /* 0x000fce0000000008 */
.L_x_42318:
[----:B------:R-:W-:Y:S05]  /*10ca0*/  BSYNC B0 ;  /* 0x0000000000007941 */ /* 0x000fea0003800000 */
.L_x_42317:
[----:B------:R-:W-:Y:S01]  /*10cb0*/  STG.E.U8 desc[UR36][R16.64], R8 ;  /* 0x0000000810007986 */ /* 0x000fe2000c101124 */
[----:B------:R-:W-:Y:S05]  /*10cc0*/  EXIT ;  /* 0x000000000000794d */ /* 0x000fea0003800000 */
.L_x_42311:
        /* <DEDUP_REMOVED lines=26> */
.L_x_42294:
        /* <DEDUP_REMOVED lines=16> */
.L_x_42322:
[----:B------:R-:W-:Y:S05]  /*10f70*/  EXIT ;  /* 0x000000000000794d */ /* 0x000fea0003800000 */
.L_x_42321:
[----:B------:R-:W0:Y:S02]  /*10f80*/  F2I.U64.F64.TRUNC R4, R4 ;  /* 0x0000000400047311 */ /* 0x000e24000030d800 */
[----:B0-----:R-:W-:Y:S01]  /*10f90*/  STG.E.64 desc[UR36][R16.64], R4 ;  /* 0x0000000410007986 */ /* 0x001fe2000c101b24 */
[----:B------:R-:W-:Y:S05]  /*10fa0*/  EXIT ;  /* 0x000000000000794d */ /* 0x000fea0003800000 */
.L_x_42320:
[----:B------:R-:W0:Y:S02]  /*10fb0*/  F2I.U32.F64.TRUNC R5, R4 ;  /* 0x0000000400057311 */ /* 0x000e24000030d000 */
[----:B0-----:R-:W-:Y:S01]  /*10fc0*/  STG.E desc[UR36][R16.64], R5 ;  /* 0x0000000510007986 */ /* 0x001fe2000c101924 */
[----:B------:R-:W-:Y:S05]  /*10fd0*/  EXIT ;  /* 0x000000000000794d */ /* 0x000fea0003800000 */
.L_x_42323:
        /* <DEDUP_REMOVED lines=10> */
.L_x_57556:


//--------------------- .text._ZN2at6native27unrolled_elementwise_kernelINS0_13BUnaryFunctorIdddZZZNS0_21remainder_kernel_cudaERNS_18TensorIteratorBaseEENKUlvE0_clEvENKUlvE_clEvEUlddE_EESt5arrayIPcLm2EELi4E23TrivialOffsetCalculatorILi1EjESD_NS0_6memory12LoadWithCastILi1EEENSE_13StoreWithCastILi1EEEEEviT_T0_T2_T3_T4_T5_ --------------------------
	.section	.text._ZN2at6native27unrolled_elementwise_kernelINS0_13BUnaryFunctorIdddZZZNS0_21remainder_kernel_cudaERNS_18TensorIteratorBaseEENKUlvE0_clEvENKUlvE_clEvEUlddE_EESt5arrayIPcLm2EELi4E23TrivialOffsetCalculatorILi1EjESD_NS0_6memory12LoadWithCastILi1EEENSE_13StoreWithCastILi1EEEEEviT_T0_T2_T3_T4_T5_,"ax",@progbits
	.align	128
        .global         _ZN2at6native27unrolled_elementwise_kernelINS0_13BUnaryFunctorIdddZZZNS0_21remainder_kernel_cudaERNS_18TensorIteratorBaseEENKUlvE0_clEvENKUlvE_clEvEUlddE_EESt5arrayIPcLm2EELi4E23TrivialOffsetCalculatorILi1EjESD_NS0_6memory12LoadWithCastILi1EEENSE_13StoreWithCastILi1EEEEEviT_T0_T2_T3_T4_T5_
        .type           _ZN2at6native27unrolled_elementwise_kernelINS0_13BUnaryFunctorIdddZZZNS0_21remainder_kernel_cudaERNS_18TensorIteratorBaseEENKUlvE0_clEvENKUlvE_clEvEUlddE_EESt5arrayIPcLm2EELi4E23TrivialOffsetCalculatorILi1EjESD_NS0_6memory12LoadWithCastILi1EEENSE_13StoreWithCastILi1EEEEEviT_T0_T2_T3_T4_T5_,@function
        .size           _ZN2at6native27unrolled_elementwise_kernelINS0_13BUnaryFunctorIdddZZZNS0_21remainder_kernel_cudaERNS_18TensorIteratorBaseEENKUlvE0_clEvENKUlvE_clEvEUlddE_EESt5arrayIPcLm2EELi4E23TrivialOffsetCalculatorILi1EjESD_NS0_6memory12LoadWithCastILi1EEENSE_13StoreWithCastILi1EEEEEviT_T0_T2_T3_T4_T5_,(.L_x_57557 - _ZN2at6native27unrolled_elementwise_kernelINS0_13BUnaryFunctorIdddZZZNS0_21remainder_kernel_cudaERNS_18TensorIteratorBaseEENKUlvE0_clEvENKUlvE_clEvEUlddE_EESt5arrayIPcLm2EELi4E23TrivialOffsetCalculatorILi1EjESD_NS0_6memory12LoadWithCastILi1EEENSE_13StoreWithCastILi1EEEEEviT_T0_T2_T3_T4_T5_)
        .other          _ZN2at6native27unrolled_elementwise_kernelINS0_13BUnaryFunctorIdddZZZNS0_21remainder_kernel_cudaERNS_18TensorIteratorBaseEENKUlvE0_clEvENKUlvE_clEvEUlddE_EESt5arrayIPcLm2EELi4E23TrivialOffsetCalculatorILi1EjESD_NS0_6memory12LoadWithCastILi1EEENSE_13StoreWithCastILi1EEEEEviT_T0_T2_T3_T4_T5_,@"STO_CUDA_ENTRY STV_DEFAULT"
_ZN2at6native27unrolled_elementwise_kernelINS0_13BUnaryFunctorIdddZZZNS0_21remainder_kernel_cudaERNS_18TensorIteratorBaseEENKUlvE0_clEvENKUlvE_clEvEUlddE_EESt5arrayIPcLm2EELi4E23TrivialOffsetCalculatorILi1EjESD_NS0_6memory12LoadWithCastILi1EEENSE_13StoreWithCastILi1EEEEEviT_T0_T2_T3_T4_T5_:
.text._ZN2at6native27unrolled_elementwise_kernelINS0_13BUnaryFunctorIdddZZZNS0_21remainder_kernel_cudaERNS_18TensorIteratorBaseEENKUlvE0_clEvENKUlvE_clEvEUlddE_EESt5arrayIPcLm2EELi4E23TrivialOffsetCalculatorILi1EjESD_NS0_6memory12LoadWithCastILi1EEENSE_13StoreWithCastILi1EEEEEviT_T0_T2_T3_T4_T5_:
        /* <DEDUP_REMOVED lines=32> */
.L_x_42329:
[----:B------:R-:W2:Y:S02]  /*0200*/  LDG.E.U8 R4, desc[UR36][R4.64] ;  /* 0x0000002404047981 */ /* 0x000ea4000c1e1100 */
[----:B--2---:R0:W1:Y:S01]  /*0210*/  I2F.F64.U16 R28, R4 ;  /* 0x00000004001c7312 */ /* 0x0040620000101800 */
[----:B------:R-:W-:Y:S05]  /*0220*/  BRA `(.L_x_42331) ;  /* 0x0000000c00747947 */ /* 0x000fea0003800000 */
.L_x_42328:
        /* <DEDUP_REMOVED lines=9> */
.L_x_42333:
[----:B------:R-:W2:Y:S02]  /*02c0*/  LDG.E R4, desc[UR36][R4.64] ;  /* 0x0000002404047981 */ /* 0x000ea4000c1e1900 */
[----:B--2---:R1:W2:Y:S01]  /*02d0*/  I2F.F64 R28, R4 ;  /* 0x00000004001c7312 */ /* 0x0042a20000201c00 */
[----:B------:R-:W-:Y:S05]  /*02e0*/  BRA `(.L_x_42331) ;  /* 0x0000000c00447947 */ /* 0x000fea0003800000 */
.L_x_42332:
[----:B------:R-:W2:Y:S02]  /*02f0*/  LDG.E.U16 R4, desc[UR36][R4.64] ;  /* 0x0000002404047981 */ /* 0x000ea4000c1e1500 */
[----:B--2---:R3:W4:Y:S01]  /*0300*/  I2F.F64.S16 R28, R4 ;  /* 0x00000004001c7312 */ /* 0x0047220000101c00 */
[----:B------:R-:W-:Y:S05]  /*0310*/  BRA `(.L_x_42331) ;  /* 0x0000000c00387947 */ /* 0x000fea0003800000 */
.L_x_42327:
        /* <DEDUP_REMOVED lines=10> */
.L_x_42335:
[----:B------:R-:W2:Y:S02]  /*03c0*/  LDG.E.U16 R0, desc[UR36][R4.64] ;  /* 0x0000002404007981 */ /* 0x000ea4000c1e1500 */
[----:B--2---:R-:W-:-:S05]  /*03d0*/  HADD2.F32 R0, -RZ, R0.H0_H0 ;  /* 0x20000000ff007230 */ /* 0x004fca0000004100 */
[----:B------:R-:W-:-:S04]  /*03e0*/  FMUL.FTZ R0, R0, 1 ;  /* 0x3f80000000007820 */ /* 0x000fc80000410000 */
[----:B------:R0:W1:Y:S01]  /*03f0*/  F2F.F64.F32 R28, R0 ;  /* 0x00000000001c7310 */ /* 0x0000620000201800 */
[----:B------:R-:W-:Y:S05]  /*0400*/  BRA `(.L_x_42331) ;  /* 0x0000000800fc7947 */ /* 0x000fea0003800000 */
.L_x_42334:
        /* <DEDUP_REMOVED lines=10> */
.L_x_42337:
[----:B------:R-:W2:Y:S02]  /*04b0*/  LDG.E.U16 R4, desc[UR36][R4.64] ;  /* 0x0000002404047981 */ /* 0x000ea4000c1e1500 */
[----:B--2---:R-:W-:-:S05]  /*04c0*/  HADD2.F32 R0, -RZ, R4.H0_H0 ;  /* 0x20000004ff007230 */ /* 0x004fca0000004100 */
[----:B------:R-:W-:-:S04]  /*04d0*/  FMUL.FTZ R0, R0, 1 ;  /* 0x3f80000000007820 */ /* 0x000fc80000410000 */
[----:B------:R0:W1:Y:S01]  /*04e0*/  F2F.F64.F32 R28, R0 ;  /* 0x00000000001c7310 */ /* 0x0000620000201800 */
[----:B------:R-:W-:Y:S05]  /*04f0*/  BRA `(.L_x_42331) ;  /* 0x0000000800c07947 */ /* 0x000fea0003800000 */
.L_x_42336:
[----:B------:R0:W5:Y:S01]  /*0500*/  LDG.E.64 R28, desc[UR36][R4.64] ;  /* 0x00000024041c7981 */ /* 0x000162000c1e1b00 */
[----:B------:R-:W-:Y:S05]  /*0510*/  BRA `(.L_x_42331) ;  /* 0x0000000800b87947 */ /* 0x000fea0003800000 */
.L_x_42326:
        /* <DEDUP_REMOVED lines=13> */
.L_x_42340:
[----:B------:R0:W5:Y:S01]  /*05f0*/  LDG.E.64 R28, desc[UR36][R4.64] ;  /* 0x00000024041c7981 */ /* 0x000162000c1e1b00 */
[----:B------:R-:W-:Y:S05]  /*0600*/  BRA `(.L_x_42331) ;  /* 0x00000008007c7947 */ /* 0x000fea0003800000 */
.L_x_42339:
        /* <DEDUP_REMOVED lines=28> */
.L_x_42342:
        /* <DEDUP_REMOVED lines=16> */
.L_x_42341:
[----:B------:R-:W2:Y:S02]  /*08d0*/  LDG.E.U16 R0, desc[UR36][R4.64] ;  /* 0x0000002404007981 */ /* 0x000ea4000c1e1500 */
[----:B--2---:R-:W-:-:S04]  /*08e0*/  IMAD.U32 R0, R0, 0x10000, RZ ;  /* 0x0001000000007824 */ /* 0x004fc800078e00ff */
[----:B------:R-:W-:-:S04]  /*08f0*/  FMUL.FTZ R0, R0, 1 ;  /* 0x3f80000000007820 */ /* 0x000fc80000410000 */
[----:B------:R0:W1:Y:S01]  /*0900*/  F2F.F64.F32 R28, R0 ;  /* 0x00000000001c7310 */ /* 0x0000620000201800 */
[----:B------:R-:W-:Y:S05]  /*0910*/  BRA `(.L_x_42331) ;  /* 0x0000000400b87947 */ /* 0x000fea0003800000 */
.L_x_42338:
        /* <DEDUP_REMOVED lines=11> */
.L_x_42345:
        /* <DEDUP_REMOVED lines=21> */
.L_x_42349:
[----:B------:R-:W-:Y:S05]  /*0b20*/  BSYNC B1 ;  /* 0x0000000000017941 */ /* 0x000fea0003800000 */
.L_x_42348:
[----:B------:R-:W-:Y:S01]  /*0b30*/  LEA R5, R0, 0x3b800000, 0x17 ;  /* 0x3b80000000057811 */ /* 0x000fe200078eb8ff */
[----:B------:R-:W-:-:S05]  /*0b40*/  IMAD.SHL.U32 R0, R3, 0x100000, RZ ;  /* 0x0010000003007824 */ /* 0x000fca00078e00ff */
[----:B------:R-:W-:-:S07]  /*0b50*/  LOP3.LUT R0, R5, R0, R6, 0xfe, !PT ;  /* 0x0000000005007212 */ /* 0x000fce00078efe06 */
.L_x_42347:
[----:B------:R-:W-:Y:S05]  /*0b60*/  BSYNC B0 ;  /* 0x0000000000007941 */ /* 0x000fea0003800000 */
.L_x_42346:
[----:B------:R-:W-:-:S04]  /*0b70*/  FMUL.FTZ R0, R0, 1 ;  /* 0x3f80000000007820 */ /* 0x000fc80000410000 */
[----:B------:R0:W1:Y:S01]  /*0b80*/  F2F.F64.F32 R28, R0 ;  /* 0x00000000001c7310 */ /* 0x0000620000201800 */
[----:B------:R-:W-:Y:S05]  /*0b90*/  BRA `(.L_x_42331) ;  /* 0x0000000400187947 */ /* 0x000fea0003800000 */
.L_x_42344:
        /* <DEDUP_REMOVED lines=21> */
.L_x_42353:
[----:B------:R-:W-:Y:S05]  /*0cf0*/  BSYNC B1 ;  /* 0x0000000000017941 */ /* 0x000fea0003800000 */
.L_x_42352:
[----:B------:R-:W-:Y:S01]  /*0d00*/  LEA R5, R0, 0x37800000, 0x17 ;  /* 0x3780000000057811 */ /* 0x000fe200078eb8ff */
[----:B------:R-:W-:-:S05]  /*0d10*/  IMAD.SHL.U32 R0, R3, 0x200000, RZ ;  /* 0x0020000003007824 */ /* 0x000fca00078e00ff */
[----:B------:R-:W-:-:S07]  /*0d20*/  LOP3.LUT R0, R5, R0, R6, 0xfe, !PT ;  /* 0x0000000005007212 */ /* 0x000fce00078efe06 */
.L_x_42351:
[----:B------:R-:W-:Y:S05]  /*0d30*/  BSYNC B0 ;  /* 0x0000000000007941 */ /* 0x000fea0003800000 */
.L_x_42350:
[----:B------:R-:W-:-:S04]  /*0d40*/  FMUL.FTZ R0, R0, 1 ;  /* 0x3f80000000007820 */ /* 0x000fc80000410000 */
[----:B------:R0:W1:Y:S01]  /*0d50*/  F2F.F64.F32 R28, R0 ;  /* 0x00000000001c7310 */ /* 0x0000620000201800 */
[----:B------:R-:W-:Y:S05]  /*0d60*/  BRA `(.L_x_42331) ;  /* 0x0000000000a47947 */ /* 0x000fea0003800000 */
.L_x_42343:
        /* <DEDUP_REMOVED lines=14> */
.L_x_42357:
[----:B------:R-:W-:Y:S05]  /*0e50*/  BSYNC B0 ;  /* 0x0000000000007941 */ /* 0x000fea0003800000 */
.L_x_42356:
[----:B------:R-:W-:-:S04]  /*0e60*/  FMUL.FTZ R0, R0, 1 ;  /* 0x3f80000000007820 */ /* 0x000fc80000410000 */
[----:B------:R0:W1:Y:S01]  /*0e70*/  F2F.F64.F32 R28, R0 ;  /* 0x00000000001c7310 */ /* 0x0000620000201800 */
[----:B------:R-:W-:Y:S05]  /*0e80*/  BRA `(.L_x_42331) ;  /* 0x00000000005c7947 */ /* 0x000fea0003800000 */
.L_x_42330:
        /* <DEDUP_REMOVED lines=16> */
.L_x_42358:
[----:B------:R-:W-:Y:S01]  /*0f90*/  CS2R R28, SRZ ;  /* 0x00000000001c7805 */ /* 0x000fe2000001ff00 */
[----:B------:R-:W-:Y:S06]  /*0fa0*/  BRA `(.L_x_42331) ;  /* 0x0000000000147947 */ /* 0x000fec0003800000 */
.L_x_42355:
[----:B------:R-:W2:Y:S02]  /*0fb0*/  LDG.E.64 R28, desc[UR36][R4.64] ;  /* 0x00000024041c7981 */ /* 0x000ea4000c1e1b00 */
[----:B--2---:R-:W0:Y:S01]  /*0fc0*/  I2F.F64.U64 R28, R28 ;  /* 0x0000001c001c7312 */ /* 0x004e220000301800 */
[----:B------:R-:W-:Y:S05]  /*0fd0*/  BRA `(.L_x_42331) ;  /* 0x0000000000087947 */ /* 0x000fea0003800000 */
.L_x_42354:
[----:B------:R-:W2:Y:S02]  /*0fe0*/  LDG.E R4, desc[UR36][R4.64] ;  /* 0x0000002404047981 */ /* 0x000ea4000c1e1900 */
[----:B--2---:R0:W1:Y:S02]  /*0ff0*/  I2F.F64.U32 R28, R4 ;  /* 0x00000004001c7312 */ /* 0x0040640000201800 */
.L_x_42331:
[----:B------:R-:W3:Y:S02]  /*1000*/  S2R R23, SR_TID.X ;  /* 0x0000000000177919 */ /* 0x000ee40000002100 */
[----:B---3--:R-:W-:-:S07]  /*1010*/  VIADD R23, R23, 0x80 ;  /* 0x0000008017177836 */ /* 0x008fce0000000000 */
.L_x_42325:
[----:B------:R-:W-:Y:S05]  /*1020*/  BSYNC B6 ;  /* 0x0000000000067941 */ /* 0x000fea0003800000 */
.L_x_42324:
        /* <DEDUP_REMOVED lines=24> */
.L_x_42364:
[----:B------:R-:W3:Y:S02]  /*11b0*/  LDG.E.U8 R4, desc[UR36][R4.64] ;  /* 0x0000002404047981 */ /* 0x000ee4000c1e1100 */
[----:B---3--:R0:W1:Y:S01]  /*11c0*/  I2F.F64.U16 R24, R4 ;  /* 0x0000000400187312 */ /* 0x0080620000101800 */
[----:B------:R-:W-:Y:S05]  /*11d0*/  BRA `(.L_x_42366) ;  /* 0x0000000c00707947 */ /* 0x000fea0003800000 */
.L_x_42363:
        /* <DEDUP_REMOVED lines=9> */
.L_x_42368:
[----:B------:R-:W3:Y:S02]  /*1270*/  LDG.E R4, desc[UR36][R4.64] ;  /* 0x0000002404047981 */ /* 0x000ee4000c1e1900 */
[----:B---3--:R0:W1:Y:S01]  /*1280*/  I2F.F64 R24, R4 ;  /* 0x0000000400187312 */ /* 0x0080620000201c00 */
[----:B------:R-:W-:Y:S05]  /*1290*/  BRA `(.L_x_42366) ;  /* 0x0000000c00407947 */ /* 0x000fea0003800000 */
.L_x_42367:
[----:B------:R-:W3:Y:S02]  /*12a0*/  LDG.E.U16 R4, desc[UR36][R4.64] ;  /* 0x0000002404047981 */ /* 0x000ee4000c1e1500 */
[----:B---3--:R0:W1:Y:S01]  /*12b0*/  I2F.F64.S16 R24, R4 ;  /* 0x0000000400187312 */ /* 0x0080620000101c00 */
[----:B------:R-:W-:Y:S05]  /*12c0*/  BRA `(.L_x_42366) ;  /* 0x0000000c00347947 */ /* 0x000fea0003800000 */
.L_x_42362:
        /* <DEDUP_REMOVED lines=10> */
.L_x_42370:
[----:B------:R-:W3:Y:S02]  /*1370*/  LDG.E.U16 R0, desc[UR36][R4.64] ;  /* 0x0000002404007981 */ /* 0x000ee4000c1e1500 */
[----:B---3--:R-:W-:-:S05]  /*1380*/  HADD2.F32 R0, -RZ, R0.H0_H0 ;  /* 0x20000000ff007230 */ /* 0x008fca0000004100 */
[----:B------:R-:W-:-:S04]  /*1390*/  FMUL.FTZ R0, R0, 1 ;  /* 0x3f80000000007820 */ /* 0x000fc80000410000 */
[----:B------:R0:W1:Y:S01]  /*13a0*/  F2F.F64.F32 R24, R0 ;  /* 0x0000000000187310 */ /* 0x0000620000201800 */
[----:B------:R-:W-:Y:S05]  /*13b0*/  BRA `(.L_x_42366) ;  /* 0x0000000800f87947 */ /* 0x000fea0003800000 */
.L_x_42369:
        /* <DEDUP_REMOVED lines=10> */
.L_x_42372:
[----:B------:R-:W3:Y:S02]  /*1460*/  LDG.E.U16 R4, desc[UR36][R4.64] ;  /* 0x0000002404047981 */ /* 0x000ee4000c1e1500 */
[----:B---3--:R-:W-:-:S05]  /*1470*/  HADD2.F32 R0, -RZ, R4.H0_H0 ;  /* 0x20000004ff007230 */ /* 0x008fca0000004100 */
[----:B------:R-:W-:-:S04]  /*1480*/  FMUL.FTZ R0, R0, 1 ;  /* 0x3f80000000007820 */ /* 0x000fc80000410000 */
[----:B------:R0:W1:Y:S01]  /*1490*/  F2F.F64.F32 R24, R0 ;  /* 0x0000000000187310 */ /* 0x0000620000201800 */
[----:B------:R-:W-:Y:S05]  /*14a0*/  BRA `(.L_x_42366) ;  /* 0x0000000800bc7947 */ /* 0x000fea0003800000 */
.L_x_42371:
[----:B------:R0:W5:Y:S01]  /*14b0*/  LDG.E.64 R24, desc[UR36][R4.64] ;  /* 0x0000002404187981 */ /* 0x000162000c1e1b00 */
[----:B------:R-:W-:Y:S05]  /*14c0*/  BRA `(.L_x_42366) ;  /* 0x0000000800b47947 */ /* 0x000fea0003800000 */
.L_x_42361:
        /* <DEDUP_REMOVED lines=13> */
.L_x_42375:
[----:B------:R0:W5:Y:S01]  /*15a0*/  LDG.E.64 R24, desc[UR36][R4.64] ;  /* 0x0000002404187981 */ /* 0x000162000c1e1b00 */
[----:B------:R-:W-:Y:S05]  /*15b0*/  BRA `(.L_x_42366) ;  /* 0x0000000800787947 */ /* 0x000fea0003800000 */
.L_x_42374:
        /* <DEDUP_REMOVED lines=28> */
.L_x_42377:
        /* <DEDUP_REMOVED lines=15> */
.L_x_42376:
[----:B------:R-:W3:Y:S02]  /*1870*/  LDG.E.U16 R0, desc[UR36][R4.64] ;  /* 0x0000002404007981 */ /* 0x000ee4000c1e1500 */
[----:B---3--:R-:W-:-:S04]  /*1880*/  IMAD.U32 R0, R0, 0x10000, RZ ;  /* 0x0001000000007824 */ /* 0x008fc800078e00ff */
[----:B------:R-:W-:-:S04]  /*1890*/  FMUL.FTZ R0, R0, 1 ;  /* 0x3f80000000007820 */ /* 0x000fc80000410000 */
[----:B------:R0:W1:Y:S01]  /*18a0*/  F2F.F64.F32 R24, R0 ;  /* 0x0000000000187310 */ /* 0x0000620000201800 */
[----:B------:R-:W-:Y:S05]  /*18b0*/  BRA `(.L_x_42366) ;  /* 0x0000000400b87947 */ /* 0x000fea0003800000 */
.L_x_42373:
        /* <DEDUP_REMOVED lines=11> */
.L_x_42380:
        /* <DEDUP_REMOVED lines=21> */
.L_x_42384:
[----:B------:R-:W-:Y:S05]  /*1ac0*/  BSYNC B1 ;  /* 0x0000000000017941 */ /* 0x000fea0003800000 */
.L_x_42383:
[----:B------:R-:W-:Y:S01]  /*1ad0*/  LEA R5, R0, 0x3b800000, 0x17 ;  /* 0x3b80000000057811 */ /* 0x000fe200078eb8ff */
[----:B------:R-:W-:-:S05]  /*1ae0*/  IMAD.SHL.U32 R0, R3, 0x100000, RZ ;  /* 0x0010000003007824 */ /* 0x000fca00078e00ff */
[----:B------:R-:W-:-:S07]  /*1af0*/  LOP3.LUT R0, R5, R0, R6, 0xfe, !PT ;  /* 0x0000000005007212 */ /* 0x000fce00078efe06 */
.L_x_42382:
[----:B------:R-:W-:Y:S05]  /*1b00*/  BSYNC B0 ;  /* 0x0000000000007941 */ /* 0x000fea0003800000 */
.L_x_42381:
[----:B------:R-:W-:-:S04]  /*1b10*/  FMUL.FTZ R0, R0, 1 ;  /* 0x3f80000000007820 */ /* 0x000fc80000410000 */
[----:B------:R0:W1:Y:S01]  /*1b20*/  F2F.F64.F32 R24, R0 ;  /* 0x0000000000187310 */ /* 0x0000620000201800 */
[----:B------:R-:W-:Y:S05]  /*1b30*/  BRA `(.L_x_42366) ;  /* 0x0000000400187947 */ /* 0x000fea0003800000 */
.L_x_42379:
        /* <DEDUP_REMOVED lines=21> */
.L_x_42388:
[----:B------:R-:W-:Y:S05]  /*1c90*/  BSYNC B1 ;  /* 0x0000000000017941 */ /* 0x000fea0003800000 */
.L_x_42387:
[----:B------:R-:W-:Y:S01]  /*1ca0*/  LEA R5, R0, 0x37800000, 0x17 ;  /* 0x3780000000057811 */ /* 0x000fe200078eb8ff */
[----:B------:R-:W-:-:S05]  /*1cb0*/  IMAD.SHL.U32 R0, R3, 0x200000, RZ ;  /* 0x0020000003007824 */ /* 0x000fca00078e00ff */
[----:B------:R-:W-:-:S07]  /*1cc0*/  LOP3.LUT R0, R5, R0, R6, 0xfe, !PT ;  /* 0x0000000005007212 */ /* 0x000fce00078efe06 */
.L_x_42386:
[----:B------:R-:W-:Y:S05]  /*1cd0*/  BSYNC B0 ;  /* 0x0000000000007941 */ /* 0x000fea0003800000 */
.L_x_42385:
[----:B------:R-:W-:-:S04]  /*1ce0*/  FMUL.FTZ R0, R0, 1 ;  /* 0x3f80000000007820 */ /* 0x000fc80000410000 */
[----:B------:R0:W1:Y:S01]  /*1cf0*/  F2F.F64.F32 R24, R0 ;  /* 0x0000000000187310 */ /* 0x0000620000201800 */
[----:B------:R-:W-:Y:S05]  /*1d00*/  BRA `(.L_x_42366) ;  /* 0x0000000000a47947 */ /* 0x000fea0003800000 */
.L_x_42378:
        /* <DEDUP_REMOVED lines=14> */
.L_x_42392:
[----:B------:R-:W-:Y:S05]  /*1df0*/  BSYNC B0 ;  /* 0x0000000000007941 */ /* 0x000fea0003800000 */
.L_x_42391:
[----:B------:R-:W-:-:S04]  /*1e00*/  FMUL.FTZ R0, R0, 1 ;  /* 0x3f80000000007820 */ /* 0x000fc80000410000 */
[----:B------:R0:W1:Y:S01]  /*1e10*/  F2F.F64.F32 R24, R0 ;  /* 0x0000000000187310 */ /* 0x0000620000201800 */
[----:B------:R-:W-:Y:S05]  /*1e20*/  BRA `(.L_x_42366) ;  /* 0x00000000005c7947 */ /* 0x000fea0003800000 */
.L_x_42365:
        /* <DEDUP_REMOVED lines=16> */
.L_x_42393:
[----:B------:R-:W-:Y:S01]  /*1f30*/  CS2R R24, SRZ ;  /* 0x0000000000187805 */ /* 0x000fe2000001ff00 */
[----:B------:R-:W-:Y:S06]  /*1f40*/  BRA `(.L_x_42366) ;  /* 0x0000000000147947 */ /* 0x000fec0003800000 */
.L_x_42390:
[----:B------:R-:W3:Y:S02]  /*1f50*/  LDG.E.64 R24, desc[UR36][R4.64] ;  /* 0x0000002404187981 */ /* 0x000ee4000c1e1b00 */
[----:B---3--:R-:W0:Y:S01]  /*1f60*/  I2F.F64.U64 R24, R24 ;  /* 0x0000001800187312 */ /* 0x008e220000301800 */
[----:B------:R-:W-:Y:S05]  /*1f70*/  BRA `(.L_x_42366) ;  /* 0x0000000000087947 */ /* 0x000fea0003800000 */
.L_x_42389:
[----:B------:R-:W3:Y:S02]  /*1f80*/  LDG.E R4, desc[UR36][R4.64] ;  /* 0x0000002404047981 */ /* 0x000ee4000c1e1900 */
[----:B---3--:R0:W1:Y:S02]  /*1f90*/  I2F.F64.U32 R24, R4 ;  /* 0x0000000400187312 */ /* 0x0080640000201800 */
.L_x_42366:
[----:B------:R-:W-:-:S07]  /*1fa0*/  VIADD R23, R23, 0x80 ;  /* 0x0000008017177836 */ /* 0x000fce0000000000 */
.L_x_42360:
[----:B------:R-:W-:Y:S05]  /*1fb0*/  BSYNC B6 ;  /* 0x0000000000067941 */ /* 0x000fea0003800000 */
.L_x_42359:
        /* <DEDUP_REMOVED lines=26> */
.L_x_42399:
[----:B------:R-:W3:Y:S02]  /*2160*/  LDG.E.U8 R4, desc[UR36][R4.64] ;  /* 0x0000002404047981 */ /* 0x000ee4000c1e1100 */
[----:B---3--:R0:W1:Y:S01]  /*2170*/  I2F.F64.U16 R18, R4 ;  /* 0x0000000400127312 */ /* 0x0080620000101800 */
[----:B------:R-:W-:Y:S05]  /*2180*/  BRA `(.L_x_42401) ;  /* 0x0000000c00707947 */ /* 0x000fea0003800000 */
.L_x_42398:
        /* <DEDUP_REMOVED lines=9> */
.L_x_42403:
[----:B------:R-:W3:Y:S02]  /*2220*/  LDG.E R4, desc[UR36][R4.64] ;  /* 0x0000002404047981 */ /* 0x000ee4000c1e1900 */
[----:B---3--:R0:W1:Y:S01]  /*2230*/  I2F.F64 R18, R4 ;  /* 0x0000000400127312 */ /* 0x0080620000201c00 */
[----:B------:R-:W-:Y:S05]  /*2240*/  BRA `(.L_x_42401) ;  /* 0x0000000c00407947 */ /* 0x000fea0003800000 */
.L_x_42402:
[----:B------:R-:W3:Y:S02]  /*2250*/  LDG.E.U16 R4, desc[UR36][R4.64] ;  /* 0x0000002404047981 */ /* 0x000ee4000c1e1500 */
[----:B---3--:R0:W1:Y:S01]  /*2260*/  I2F.F64.S16 R18, R4 ;  /* 0x0000000400127312 */ /* 0x0080620000101c00 */
[----:B------:R-:W-:Y:S05]  /*2270*/  BRA `(.L_x_42401) ;  /* 0x0000000c00347947 */ /* 0x000fea0003800000 */
.L_x_42397:
        /* <DEDUP_REMOVED lines=10> */
.L_x_42405:
[----:B------:R-:W3:Y:S02]  /*2320*/  LDG.E.U16 R0, desc[UR36][R4.64] ;  /* 0x0000002404007981 */ /* 0x000ee4000c1e1500 */
[----:B---3--:R-:W-:-:S05]  /*2330*/  HADD2.F32 R0, -RZ, R0.H0_H0 ;  /* 0x20000000ff007230 */ /* 0x008fca0000004100 */
[----:B------:R-:W-:-:S04]  /*2340*/  FMUL.FTZ R0, R0, 1 ;  /* 0x3f80000000007820 */ /* 0x000fc80000410000 */
[----:B------:R0:W1:Y:S01]  /*2350*/  F2F.F64.F32 R18, R0 ;  /* 0x0000000000127310 */ /* 0x0000620000201800 */
[----:B------:R-:W-:Y:S05]  /*2360*/  BRA `(.L_x_42401) ;  /* 0x0000000800f87947 */ /* 0x000fea0003800000 */
.L_x_42404:
        /* <DEDUP_REMOVED lines=10> */
.L_x_42407:
[----:B------:R-:W3:Y:S02]  /*2410*/  LDG.E.U16 R4, desc[UR36][R4.64] ;  /* 0x0000002404047981 */ /* 0x000ee4000c1e1500 */
[----:B---3--:R-:W-:-:S05]  /*2420*/  HADD2.F32 R0, -RZ, R4.H0_H0 ;  /* 0x20000004ff007230 */ /* 0x008fca0000004100 */
[----:B------:R-:W-:-:S04]  /*2430*/  FMUL.FTZ R0, R0, 1 ;  /* 0x3f80000000007820 */ /* 0x000fc80000410000 */
[----:B------:R0:W1:Y:S01]  /*2440*/  F2F.F64.F32 R18, R0 ;  /* 0x0000000000127310 */ /* 0x0000620000201800 */
[----:B------:R-:W-:Y:S05]  /*2450*/  BRA `(.L_x_42401) ;  /* 0x0000000800bc7947 */ /* 0x000fea0003800000 */
.L_x_42406:
[----:B------:R0:W5:Y:S01]  /*2460*/  LDG.E.64 R18, desc[UR36][R4.64] ;  /* 0x0000002404127981 */ /* 0x000162000c1e1b00 */
[----:B------:R-:W-:Y:S05]  /*2470*/  BRA `(.L_x_42401) ;  /* 0x0000000800b47947 */ /* 0x000fea0003800000 */
.L_x_42396:
        /* <DEDUP_REMOVED lines=13> */
.L_x_42410:
[----:B------:R0:W5:Y:S01]  /*2550*/  LDG.E.64 R18, desc[UR36][R4.64] ;  /* 0x0000002404127981 */ /* 0x000162000c1e1b00 */
[----:B------:R-:W-:Y:S05]  /*2560*/  BRA `(.L_x_42401) ;  /* 0x0000000800787947 */ /* 0x000fea0003800000 */
.L_x_42409:
        /* <DEDUP_REMOVED lines=28> */
.L_x_42412:
        /* <DEDUP_REMOVED lines=15> */
.L_x_42411:
[----:B------:R-:W3:Y:S02]  /*2820*/  LDG.E.U16 R0, desc[UR36][R4.64] ;  /* 0x0000002404007981 */ /* 0x000ee4000c1e1500 */
[----:B---3--:R-:W-:-:S04]  /*2830*/  IMAD.U32 R0, R0, 0x10000, RZ ;  /* 0x0001000000007824 */ /* 0x008fc800078e00ff */
[----:B------:R-:W-:-:S04]  /*2840*/  FMUL.FTZ R0, R0, 1 ;  /* 0x3f80000000007820 */ /* 0x000fc80000410000 */
[----:B------:R0:W1:Y:S01]  /*2850*/  F2F.F64.F32 R18, R0 ;  /* 0x0000000000127310 */ /* 0x0000620000201800 */
[----:B------:R-:W-:Y:S05]  /*2860*/  BRA `(.L_x_42401) ;  /* 0x0000000400b87947 */ /* 0x000fea0003800000 */
.L_x_42408:
        /* <DEDUP_REMOVED lines=11> */
.L_x_42415:
        /* <DEDUP_REMOVED lines=21> */
.L_x_42419:
[----:B------:R-:W-:Y:S05]  /*2a70*/  BSYNC B1 ;  /* 0x0000000000017941 */ /* 0x000fea0003800000 */
.L_x_42418:
[----:B------:R-:W-:Y:S01]  /*2a80*/  LEA R5, R0, 0x3b800000, 0x17 ;  /* 0x3b80000000057811 */ /* 0x000fe200078eb8ff */
[----:B------:R-:W-:-:S05]  /*2a90*/  IMAD.SHL.U32 R0, R3, 0x100000, RZ ;  /* 0x0010000003007824 */ /* 0x000fca00078e00ff */
[----:B------:R-:W-:-:S07]  /*2aa0*/  LOP3.LUT R0, R5, R0, R6, 0xfe, !PT ;  /* 0x0000000005007212 */ /* 0x000fce00078efe06 */
.L_x_42417:
[----:B------:R-:W-:Y:S05]  /*2ab0*/  BSYNC B0 ;  /* 0x0000000000007941 */ /* 0x000fea0003800000 */
.L_x_42416:
[----:B------:R-:W-:-:S04]  /*2ac0*/  FMUL.FTZ R0, R0, 1 ;  /* 0x3f80000000007820 */ /* 0x000fc80000410000 */
[----:B------:R3:W0:Y:S01]  /*2ad0*/  F2F.F64.F32 R18, R0 ;  /* 0x0000000000127310 */ /* 0x0006220000201800 */
[----:B------:R-:W-:Y:S05]  /*2ae0*/  BRA `(.L_x_42401) ;  /* 0x0000000400187947 */ /* 0x000fea0003800000 */
.L_x_42414:
        /* <DEDUP_REMOVED lines=21> */
.L_x_42423:
[----:B------:R-:W-:Y:S05]  /*2c40*/  BSYNC B1 ;  /* 0x0000000000017941 */ /* 0x000fea0003800000 */
.L_x_42422:
[----:B------:R-:W-:Y:S01]  /*2c50*/  LEA R5, R0, 0x37800000, 0x17 ;  /* 0x3780000000057811 */ /* 0x000fe200078eb8ff */
[----:B------:R-:W-:-:S05]  /*2c60*/  IMAD.SHL.U32 R0, R3, 0x200000, RZ ;  /* 0x0020000003007824 */ /* 0x000fca00078e00ff */
[----:B------:R-:W-:-:S07]  /*2c70*/  LOP3.LUT R0, R5, R0, R6, 0xfe, !PT ;  /* 0x0000000005007212 */ /* 0x000fce00078efe06 */
.L_x_42421:
[----:B------:R-:W-:Y:S05]  /*2c80*/  BSYNC B0 ;  /* 0x0000000000007941 */ /* 0x000fea0003800000 */
.L_x_42420:
[----:B------:R-:W-:-:S04]  /*2c90*/  FMUL.FTZ R0, R0, 1 ;  /* 0x3f80000000007820 */ /* 0x000fc80000410000 */
[----:B------:R0:W1:Y:S01]  /*2ca0*/  F2F.F64.F32 R18, R0 ;  /* 0x0000000000127310 */ /* 0x0000620000201800 */
[----:B------:R-:W-:Y:S05]  /*2cb0*/  BRA `(.L_x_42401) ;  /* 0x0000000000a47947 */ /* 0x000fea0003800000 */
.L_x_42413:
        /* <DEDUP_REMOVED lines=14> */
.L_x_42427:
[----:B------:R-:W-:Y:S05]  /*2da0*/  BSYNC B0 ;  /* 0x0000000000007941 */ /* 0x000fea0003800000 */
.L_x_42426:
[----:B------:R-:W-:-:S04]  /*2db0*/  FMUL.FTZ R0, R0, 1 ;  /* 0x3f80000000007820 */ /* 0x000fc80000410000 */
[----:B------:R0:W1:Y:S01]  /*2dc0*/  F2F.F64.F32 R18, R0 ;  /* 0x0000000000127310 */ /* 0x0000620000201800 */
[----:B------:R-:W-:Y:S05]  /*2dd0*/  BRA `(.L_x_42401) ;  /* 0x00000000005c7947 */ /* 0x000fea0003800000 */
.L_x_42400:
        /* <DEDUP_REMOVED lines=16> */
.L_x_42428:
[----:B------:R-:W-:Y:S01]  /*2ee0*/  CS2R R18, SRZ ;  /* 0x0000000000127805 */ /* 0x000fe2000001ff00 */
[----:B------:R-:W-:Y:S06]  /*2ef0*/  BRA `(.L_x_42401) ;  /* 0x0000000000147947 */ /* 0x000fec0003800000 */
.L_x_42425:
[----:B------:R-:W3:Y:S02]  /*2f00*/  LDG.E.64 R18, desc[UR36][R4.64] ;  /* 0x0000002404127981 */ /* 0x000ee4000c1e1b00 */
[----:B---3--:R-:W0:Y:S01]  /*2f10*/  I2F.F64.U64 R18, R18 ;  /* 0x0000001200127312 */ /* 0x008e220000301800 */
[----:B------:R-:W-:Y:S05]  /*2f20*/  BRA `(.L_x_42401) ;  /* 0x0000000000087947 */ /* 0x000fea0003800000 */
.L_x_42424:
[----:B------:R-:W3:Y:S02]  /*2f30*/  LDG.E R4, desc[UR36][R4.64] ;  /* 0x0000002404047981 */ /* 0x000ee4000c1e1900 */
[----:B---3--:R0:W1:Y:S02]  /*2f40*/  I2F.F64.U32 R18, R4 ;  /* 0x0000000400127312 */ /* 0x0080640000201800 */
.L_x_42401:
[----:B------:R-:W-:-:S07]  /*2f50*/  VIADD R23, R23, 0x80 ;  /* 0x0000008017177836 */ /* 0x000fce0000000000 */
.L_x_42395:
[----:B------:R-:W-:Y:S05]  /*2f60*/  BSYNC B6 ;  /* 0x0000000000067941 */ /* 0x000fea0003800000 */
.L_x_42394:
        /* <DEDUP_REMOVED lines=23> */
.L_x_42434:
[----:B------:R-:W3:Y:S02]  /*30e0*/  LDG.E.U8 R4, desc[UR36][R4.64] ;  /* 0x0000002404047981 */ /* 0x000ee4000c1e1100 */
[----:B---3--:R0:W1:Y:S01]  /*30f0*/  I2F.F64.U16 R16, R4 ;  /* 0x0000000400107312 */ /* 0x0080620000101800 */
[----:B------:R-:W-:Y:S05]  /*3100*/  BRA `(.L_x_42430) ;  /* 0x0000000c006c7947 */ /* 0x000fea0003800000 */
.L_x_42433:
        /* <DEDUP_REMOVED lines=9> */
.L_x_42437:
[----:B------:R-:W3:Y:S02]  /*31a0*/  LDG.E R4, desc[UR36][R4.64] ;  /* 0x0000002404047981 */ /* 0x000ee4000c1e1900 */
[----:B---3--:R0:W1:Y:S01]  /*31b0*/  I2F.F64 R16, R4 ;  /* 0x0000000400107312 */ /* 0x0080620000201c00 */
[----:B------:R-:W-:Y:S05]  /*31c0*/  BRA `(.L_x_42430) ;  /* 0x0000000c003c7947 */ /* 0x000fea0003800000 */
.L_x_42436:
[----:B------:R-:W3:Y:S02]  /*31d0*/  LDG.E.U16 R4, desc[UR36][R4.64] ;  /* 0x0000002404047981 */ /* 0x000ee4000c1e1500 */
[----:B---3--:R0:W1:Y:S01]  /*31e0*/  I2F.F64.S16 R16, R4 ;  /* 0x0000000400107312 */ /* 0x0080620000101c00 */
[----:B------:R-:W-:Y:S05]  /*31f0*/  BRA `(.L_x_42430) ;  /* 0x0000000c00307947 */ /* 0x000fea0003800000 */
.L_x_42432:
        /* <DEDUP_REMOVED lines=10> */
.L_x_42439:
[----:B------:R-:W3:Y:S02]  /*32a0*/  LDG.E.U16 R0, desc[UR36][R4.64] ;  /* 0x0000002404007981 */ /* 0x000ee4000c1e1500 */
[----:B---3--:R-:W-:-:S05]  /*32b0*/  HADD2.F32 R0, -RZ, R0.H0_H0 ;  /* 0x20000000ff007230 */ /* 0x008fca0000004100 */
[----:B------:R-:W-:-:S04]  /*32c0*/  FMUL.FTZ R0, R0, 1 ;  /* 0x3f80000000007820 */ /* 0x000fc80000410000 */
[----:B------:R0:W1:Y:S01]  /*32d0*/  F2F.F64.F32 R16, R0 ;  /* 0x0000000000107310 */ /* 0x0000620000201800 */
[----:B------:R-:W-:Y:S05]  /*32e0*/  BRA `(.L_x_42430) ;  /* 0x0000000800f47947 */ /* 0x000fea0003800000 */
.L_x_42438:
        /* <DEDUP_REMOVED lines=10> */
.L_x_42441:
[----:B------:R-:W3:Y:S02]  /*3390*/  LDG.E.U16 R4, desc[UR36][R4.64] ;  /* 0x0000002404047981 */ /* 0x000ee4000c1e1500 */
[----:B---3--:R-:W-:-:S05]  /*33a0*/  HADD2.F32 R0, -RZ, R4.H0_H0 ;  /* 0x20000004ff007230 */ /* 0x008fca0000004100 */
[----:B------:R-:W-:-:S04]  /*33b0*/  FMUL.FTZ R0, R0, 1 ;  /* 0x3f80000000007820 */ /* 0x000fc80000410000 */
[----:B------:R0:W1:Y:S01]  /*33c0*/  F2F.F64.F32 R16, R0 ;  /* 0x0000000000107310 */ /* 0x0000620000201800 */
[----:B------:R-:W-:Y:S05]  /*33d0*/  BRA `(.L_x_42430) ;  /* 0x0000000800b87947 */ /* 0x000fea0003800000 */
.L_x_42440:
[----:B------:R0:W5:Y:S01]  /*33e0*/  LDG.E.64 R16, desc[UR36][R4.64] ;  /* 0x0000002404107981 */ /* 0x000162000c1e1b00 */
[----:B------:R-:W-:Y:S05]  /*33f0*/  BRA `(.L_x_42430) ;  /* 0x0000000800b07947 */ /* 0x000fea0003800000 */
.L_x_42431:
        /* <DEDUP_REMOVED lines=13> */
.L_x_42444:
[----:B------:R0:W5:Y:S01]  /*34d0*/  LDG.E.64 R16, desc[UR36][R4.64] ;  /* 0x0000002404107981 */ /* 0x000162000c1e1b00 */
[----:B------:R-:W-:Y:S05]  /*34e0*/  BRA `(.L_x_42430) ;  /* 0x0000000800747947 */ /* 0x000fea0003800000 */
.L_x_42443:
        /* <DEDUP_REMOVED lines=28> */
.L_x_42446:
        /* <DEDUP_REMOVED lines=15> */
.L_x_42445:
[----:B------:R-:W3:Y:S02]  /*37a0*/  LDG.E.U16 R0, desc[UR36][R4.64] ;  /* 0x0000002404007981 */ /* 0x000ee4000c1e1500 */
[----:B---3--:R-:W-:-:S04]  /*37b0*/  IMAD.U32 R0, R0, 0x10000, RZ ;  /* 0x0001000000007824 */ /* 0x008fc800078e00ff */
[----:B------:R-:W-:-:S04]  /*37c0*/  FMUL.FTZ R0, R0, 1 ;  /* 0x3f80000000007820 */ /* 0x000fc80000410000 */
[----:B------:R0:W1:Y:S01]  /*37d0*/  F2F.F64.F32 R16, R0 ;  /* 0x0000000000107310 */ /* 0x0000620000201800 */
[----:B------:R-:W-:Y:S05]  /*37e0*/  BRA `(.L_x_42430) ;  /* 0x0000000400b47947 */ /* 0x000fea0003800000 */
.L_x_42442:
        /* <DEDUP_REMOVED lines=11> */
.L_x_42449:
        /* <DEDUP_REMOVED lines=21> */
.L_x_42453:
[----:B------:R-:W-:Y:S05]  /*39f0*/  BSYNC B1 ;  /* 0x0000000000017941 */ /* 0x000fea0003800000 */
.L_x_42452:
[----:B------:R-:W-:Y:S01]  /*3a00*/  LEA R5, R0, 0x3b800000, 0x17 ;  /* 0x3b80000000057811 */ /* 0x000fe200078eb8ff */
[----:B------:R-:W-:-:S05]  /*3a10*/  IMAD.SHL.U32 R0, R3, 0x100000, RZ ;  /* 0x0010000003007824 */ /* 0x000fca00078e00ff */
[----:B------:R-:W-:-:S07]  /*3a20*/  LOP3.LUT R0, R5, R0, R6, 0xfe, !PT ;  /* 0x0000000005007212 */ /* 0x000fce00078efe06 */
.L_x_42451:
[----:B------:R-:W-:Y:S05]  /*3a30*/  BSYNC B0 ;  /* 0x0000000000007941 */ /* 0x000fea0003800000 */
.L_x_42450:
[----:B------:R-:W-:-:S04]  /*3a40*/  FMUL.FTZ R0, R0, 1 ;  /* 0x3f80000000007820 */ /* 0x000fc80000410000 */
[----:B------:R0:W1:Y:S01]  /*3a50*/  F2F.F64.F32 R16, R0 ;  /* 0x0000000000107310 */ /* 0x0000620000201800 */
[----:B------:R-:W-:Y:S05]  /*3a60*/  BRA `(.L_x_42430) ;  /* 0x0000000400147947 */ /* 0x000fea0003800000 */
.L_x_42448:
        /* <DEDUP_REMOVED lines=21> */
.L_x_42457:
[----:B------:R-:W-:Y:S05]  /*3bc0*/  BSYNC B1 ;  /* 0x0000000000017941 */ /* 0x000fea0003800000 */
.L_x_42456:
[----:B------:R-:W-:Y:S01]  /*3bd0*/  LEA R5, R0, 0x37800000, 0x17 ;  /* 0x3780000000057811 */ /* 0x000fe200078eb8ff */
[----:B------:R-:W-:-:S05]  /*3be0*/  IMAD.SHL.U32 R0, R3, 0x200000, RZ ;  /* 0x0020000003007824 */ /* 0x000fca00078e00ff */
[----:B------:R-:W-:-:S07]  /*3bf0*/  LOP3.LUT R0, R5, R0, R6, 0xfe, !PT ;  /* 0x0000000005007212 */ /* 0x000fce00078efe06 */
.L_x_42455:
[----:B------:R-:W-:Y:S05]  /*3c00*/  BSYNC B0 ;  /* 0x0000000000007941 */ /* 0x000fea0003800000 */
.L_x_42454:
[----:B------:R-:W-:-:S04]  /*3c10*/  FMUL.FTZ R0, R0, 1 ;  /* 0x3f80000000007820 */ /* 0x000fc80000410000 */
[----:B------:R0:W1:Y:S01]  /*3c20*/  F2F.F64.F32 R16, R0 ;  /* 0x0000000000107310 */ /* 0x0000620000201800 */
[----:B------:R-:W-:Y:S05]  /*3c30*/  BRA `(.L_x_42430) ;  /* 0x0000000000a07947 */ /* 0x000fea0003800000 */
.L_x_42447:
        /* <DEDUP_REMOVED lines=14> */
.L_x_42461:
[----:B------:R-:W-:Y:S05]  /*3d20*/  BSYNC B0 ;  /* 0x0000000000007941 */ /* 0x000fea0003800000 */
.L_x_42460:
[----:B------:R-:W-:-:S04]  /*3d30*/  FMUL.FTZ R0, R0, 1 ;  /* 0x3f80000000007820 */ /* 0x000fc80000410000 */
[----:B------:R0:W1:Y:S01]  /*3d40*/  F2F.F64.F32 R16, R0 ;  /* 0x0000000000107310 */ /* 0x0000620000201800 */
[----:B------:R-:W-:Y:S05]  /*3d50*/  BRA `(.L_x_42430) ;  /* 0x0000000000587947 */ /* 0x000fea0003800000 */
.L_x_42435:
        /* <DEDUP_REMOVED lines=16> */
.L_x_42462:
[----:B------:R-:W-:Y:S05]  /*3e60*/  BRA `(.L_x_42430) ;  /* 0x0000000000147947 */ /* 0x000fea0003800000 */
.L_x_42459:
[----:B------:R-:W3:Y:S02]  /*3e70*/  LDG.E.64 R16, desc[UR36][R4.64] ;  /* 0x0000002404107981 */ /* 0x000ee4000c1e1b00 */
[----:B---3--:R-:W0:Y:S01]  /*3e80*/  I2F.F64.U64 R16, R16 ;  /* 0x0000001000107312 */ /* 0x008e220000301800 */
[----:B------:R-:W-:Y:S05]  /*3e90*/  BRA `(.L_x_42430) ;  /* 0x0000000000087947 */ /* 0x000fea0003800000 */
.L_x_42458:
[----:B------:R-:W3:Y:S02]  /*3ea0*/  LDG.E R4, desc[UR36][R4.64] ;  /* 0x0000002404047981 */ /* 0x000ee4000c1e1900 */
[----:B---3--:R0:W1:Y:S02]  /*3eb0*/  I2F.F64.U32 R16, R4 ;  /* 0x0000000400107312 */ /* 0x0080640000201800 */
.L_x_42430:
[----:B------:R-:W-:Y:S05]  /*3ec0*/  BSYNC B6 ;  /* 0x0000000000067941 */ /* 0x000fea0003800000 */
.L_x_42429:
[----:B------:R-:W2:Y:S01]  /*3ed0*/  S2R R3, SR_TID.X ;  /* 0x0000000000037919 */ /* 0x000ea20000002100 */
[----:B------:R-:W-:Y:S01]  /*3ee0*/  BSSY B1, `(.L_x_42463) ;  /* 0x000010a000017945 */ /* 0x000fe20003800000 */
[----:B--2---:R-:W-:-:S13]  /*3ef0*/  ISETP.GE.AND P1, PT, R3, R2, PT ;  /* 0x000000020300720c */ /* 0x004fda0003f26270 */
[----:B------:R-:W-:Y:S05]  /*3f00*/  @P1 BRA `(.L_x_42464) ;  /* 0x00000010001c1947 */ /* 0x000fea0003800000 */
[----:B01----:R-:W0:Y:S01]  /*3f10*/  LDC.64 R4, c[0x0][0x220] ;  /* 0x00008800ff047b82 */ /* 0x003e220000000a00 */
[----:B----45:R-:W-:Y:S01]  /*3f20*/  LOP3.LUT R7, R29, 0x7fffffff, RZ, 0xc0, !PT ;  /* 0x7fffffff1d077812 */ /* 0x030fe200078ec0ff */
        /* <DEDUP_REMOVED lines=36> */
.L_x_42471:
        /* <DEDUP_REMOVED lines=12> */
.L_x_42470:
[----:B------:R-:W-:-:S07]  /*4230*/  IMAD.MOV.U32 R8, RZ, RZ, R12 ;  /* 0x000000ffff087224 */ /* 0x000fce00078e000c */
.L_x_42469:
[----:B------:R-:W-:Y:S05]  /*4240*/  BSYNC B2 ;  /* 0x0000000000027941 */ /* 0x000fea0003800000 */
.L_x_42468:
        /* <DEDUP_REMOVED lines=13> */
.L_x_42477:
        /* <DEDUP_REMOVED lines=33> */
.L_x_42476:
[----:B------:R-:W-:-:S07]  /*4530*/  IMAD.MOV.U32 R8, RZ, RZ, R12 ;  /* 0x000000ffff087224 */ /* 0x000fce00078e000c */
.L_x_42475:
[----:B------:R-:W-:Y:S05]  /*4540*/  BSYNC B3 ;  /* 0x0000000000037941 */ /* 0x000fea0003800000 */
.L_x_42474:
[----:B------:R-:W-:-:S13]  /*4550*/  ISETP.GE.U32.AND P0, PT, R11, 0xc, PT ;  /* 0x0000000c0b00780c */ /* 0x000fda0003f06070 */
[----:B------:R-:W-:Y:S05]  /*4560*/  @!P0 BRA `(.L_x_42473) ;  /* 0x0000000400e08947 */ /* 0x000fea0003800000 */
[----:B------:R-:W-:Y:S01]  /*4570*/  BSSY B3, `(.L_x_42478) ;  /* 0x0000075000037945 */ /* 0x000fe20003800000 */
[----:B------:R-:W-:-:S07]  /*4580*/  VIADD R8, R10, 0x10 ;  /* 0x000000100a087836 */ /* 0x000fce0000000000 */
.L_x_42479:
        /* <DEDUP_REMOVED lines=116> */
.L_x_42478:
[----:B------:R-:W-:Y:S02]  /*4cd0*/  IMAD.MOV.U32 R8, RZ, RZ, R10 ;  /* 0x000000ffff087224 */ /* 0x000fe400078e000a */
[----:B------:R-:W-:-:S07]  /*4ce0*/  IMAD.MOV.U32 R13, RZ, RZ, R11 ;  /* 0x000000ffff0d7224 */ /* 0x000fce00078e000b */
.L_x_42473:
[----:B------:R-:W-:Y:S05]  /*4cf0*/  BSYNC B2 ;  /* 0x0000000000027941 */ /* 0x000fea0003800000 */
.L_x_42472:
        /* <DEDUP_REMOVED lines=20> */
.L_x_42481:
[----:B------:R-:W-:Y:S05]  /*4e40*/  BSYNC B2 ;  /* 0x0000000000027941 */ /* 0x000fea0003800000 */
.L_x_42480:
[----:B------:R-:W-:Y:S02]  /*4e50*/  IMAD.MOV.U32 R9, RZ, RZ, R11 ;  /* 0x000000ffff097224 */ /* 0x000fe400078e000b */
[----:B------:R-:W-:-:S03]  /*4e60*/  IMAD.MOV.U32 R8, RZ, RZ, R6 ;  /* 0x000000ffff087224 */ /* 0x000fc600078e0006 */
[----:B------:R-:W-:Y:S01]  /*4e70*/  LOP3.LUT R9, R9, 0x80000000, R29, 0xb8, !PT ;  /* 0x8000000009097812 */ /* 0x000fe200078eb81d */
[----:B------:R-:W-:Y:S06]  /*4e80*/  BRA `(.L_x_42467) ;  /* 0x00000000001c7947 */ /* 0x000fec0003800000 */
.L_x_42466:
[----:B------:R-:W-:-:S06]  /*4e90*/  DSETP.GTU.AND P0, PT, R4, +INF , PT ;  /* 0x7ff000000400742a */ /* 0x000fcc0003f0c000 */
[----:B------:R-:W-:-:S14]  /*4ea0*/  DSETP.LE.AND P0, PT, R6, +INF , !P0 ;  /* 0x7ff000000600742a */ /* 0x000fdc0004703000 */
[----:B------:R-:W0:Y:S01]  /*4eb0*/  @!P0 LDC.64 R8, c[0x0][0x220] ;  /* 0x00008800ff088b82 */ /* 0x000e220000000a00 */
[----:B------:R-:W-:Y:S02]  /*4ec0*/  @P0 DSETP.NEU.AND P2, PT, R6, +INF , PT ;  /* 0x7ff000000600042a */ /* 0x000fe40003f4d000 */
[----:B0-----:R-:W-:-:S06]  /*4ed0*/  @!P0 DADD R8, R28, R8 ;  /* 0x000000001c088229 */ /* 0x001fcc0000000008 */
[----:B------:R-:W-:Y:S02]  /*4ee0*/  @P0 FSEL R8, R28, RZ, P2 ;  /* 0x000000ff1c080208 */ /* 0x000fe40001000000 */
[----:B------:R-:W-:-:S07]  /*4ef0*/  @P0 FSEL R9, R29, -QNAN , P2 ;  /* 0xfff800001d090808 */ /* 0x000fce0001000000 */
.L_x_42467:
[----:B------:R-:W-:Y:S05]  /*4f00*/  BSYNC B0 ;  /* 0x0000000000007941 */ /* 0x000fea0003800000 */
.L_x_42465:
[C---:B------:R-:W-:Y:S01]  /*4f10*/  DSETP.GEU.AND P0, PT, R8.reuse, RZ, PT ;  /* 0x000000ff0800722a */ /* 0x040fe20003f0e000 */
[----:B------:R-:W-:Y:S02]  /*4f20*/  ULDC.64 UR4, c[0x0][0x220] ;  /* 0x0000880000047ab9 */ /* 0x000fe40000000a00 */
[----:B------:R-:W-:-:S03]  /*4f30*/  DADD R4, R8, UR4 ;  /* 0x0000000408047e29 */ /* 0x000fc60008000000 */
[----:B------:R-:W-:-:S06]  /*4f40*/  DSETP.GT.XOR P0, PT, RZ, UR4, !P0 ;  /* 0x00000004ff007e2a */ /* 0x000fcc000c704800 */
[----:B------:R-:W-:-:S06]  /*4f50*/  DSETP.NEU.AND P0, PT, R8, RZ, P0 ;  /* 0x000000ff0800722a */ /* 0x000fcc000070d000 */
[----:B------:R-:W-:Y:S02]  /*4f60*/  FSEL R4, R4, R8, P0 ;  /* 0x0000000804047208 */ /* 0x000fe40000000000 */
[----:B------:R-:W-:-:S07]  /*4f70*/  FSEL R5, R5, R9, P0 ;  /* 0x0000000905057208 */ /* 0x000fce0000000000 */
.L_x_42464:
[----:B------:R-:W-:Y:S05]  /*4f80*/  BSYNC B1 ;  /* 0x0000000000017941 */ /* 0x000fea0003800000 */
.L_x_42463:
[----:B------:R-:W-:Y:S01]  /*4f90*/  VIADD R22, R3, 0x80 ;  /* 0x0000008003167836 */ /* 0x000fe20000000000 */
[----:B------:R-:W-:Y:S04]  /*4fa0*/  BSSY B1, `(.L_x_42482) ;  /* 0x0000109000017945 */ /* 0x000fe80003800000 */
[----:B------:R-:W-:-:S13]  /*4fb0*/  ISETP.GE.AND P0, PT, R22, R2, PT ;  /* 0x000000021600720c */ /* 0x000fda0003f06270 */
[----:B------:R-:W-:Y:S05]  /*4fc0*/  @P0 BRA `(.L_x_42483) ;  /* 0x0000001000180947 */ /* 0x000fea0003800000 */
[----:B0-----:R-:W0:Y:S01]  /*4fd0*/  LDC.64 R6, c[0x0][0x220] ;  /* 0x00008800ff067b82 */ /* 0x001e220000000a00 */
[----:B-1---5:R-:W-:Y:S01]  /*4fe0*/  LOP3.LUT R9, R25, 0x7fffffff, RZ, 0xc0, !PT ;  /* 0x7fffffff19097812 */ /* 0x022fe200078ec0ff */
        /* <DEDUP_REMOVED lines=35> */
.L_x_42490:
        /* <DEDUP_REMOVED lines=12> */
.L_x_42489:
[----:B------:R-:W-:-:S07]  /*52e0*/  IMAD.MOV.U32 R10, RZ, RZ, R14 ;  /* 0x000000ffff0a7224 */ /* 0x000fce00078e000e */
.L_x_42488:
[----:B------:R-:W-:Y:S05]  /*52f0*/  BSYNC B2 ;  /* 0x0000000000027941 */ /* 0x000fea0003800000 */
.L_x_42487:
        /* <DEDUP_REMOVED lines=13> */
.L_x_42496:
        /* <DEDUP_REMOVED lines=33> */
.L_x_42495:
[----:B------:R-:W-:-:S07]  /*55e0*/  IMAD.MOV.U32 R10, RZ, RZ, R14 ;  /* 0x000000ffff0a7224 */ /* 0x000fce00078e000e */
.L_x_42494:
[----:B------:R-:W-:Y:S05]  /*55f0*/  BSYNC B3 ;  /* 0x0000000000037941 */ /* 0x000fea0003800000 */
.L_x_42493:
[----:B------:R-:W-:-:S13]  /*5600*/  ISETP.GE.U32.AND P0, PT, R13, 0xc, PT ;  /* 0x0000000c0d00780c */ /* 0x000fda0003f06070 */
[----:B------:R-:W-:Y:S05]  /*5610*/  @!P0 BRA `(.L_x_42492) ;  /* 0x0000000400e08947 */ /* 0x000fea0003800000 */
[----:B------:R-:W-:Y:S01]  /*5620*/  BSSY B3, `(.L_x_42497) ;  /* 0x0000075000037945 */ /* 0x000fe20003800000 */
[----:B------:R-:W-:-:S07]  /*5630*/  VIADD R10, R11, 0x10 ;  /* 0x000000100b0a7836 */ /* 0x000fce0000000000 */
.L_x_42498:
        /* <DEDUP_REMOVED lines=116> */
.L_x_42497:
[----:B------:R-:W-:Y:S02]  /*5d80*/  IMAD.MOV.U32 R10, RZ, RZ, R11 ;  /* 0x000000ffff0a7224 */ /* 0x000fe400078e000b */
[----:B------:R-:W-:-:S07]  /*5d90*/  IMAD.MOV.U32 R15, RZ, RZ, R14 ;  /* 0x000000ffff0f7224 */ /* 0x000fce00078e000e */
.L_x_42492:
[----:B------:R-:W-:Y:S05]  /*5da0*/  BSYNC B2 ;  /* 0x0000000000027941 */ /* 0x000fea0003800000 */
.L_x_42491:
        /* <DEDUP_REMOVED lines=20> */
.L_x_42500:
[----:B------:R-:W-:Y:S05]  /*5ef0*/  BSYNC B2 ;  /* 0x0000000000027941 */ /* 0x000fea0003800000 */
.L_x_42499:
[----:B------:R-:W-:Y:S02]  /*5f00*/  IMAD.MOV.U32 R11, RZ, RZ, R13 ;  /* 0x000000ffff0b7224 */ /* 0x000fe400078e000d */
[----:B------:R-:W-:-:S03]  /*5f10*/  IMAD.MOV.U32 R10, RZ, RZ, R8 ;  /* 0x000000ffff0a7224 */ /* 0x000fc600078e0008 */
[----:B------:R-:W-:Y:S01]  /*5f20*/  LOP3.LUT R11, R11, 0x80000000, R25, 0xb8, !PT ;  /* 0x800000000b0b7812 */ /* 0x000fe200078eb819 */
[----:B------:R-:W-:Y:S06]  /*5f30*/  BRA `(.L_x_42486) ;  /* 0x00000000001c7947 */ /* 0x000fec0003800000 */
.L_x_42485:
[----:B------:R-:W-:-:S06]  /*5f40*/  DSETP.GTU.AND P0, PT, R6, +INF , PT ;  /* 0x7ff000000600742a */ /* 0x000fcc0003f0c000 */
[----:B------:R-:W-:-:S14]  /*5f50*/  DSETP.LE.AND P0, PT, R8, +INF , !P0 ;  /* 0x7ff000000800742a */ /* 0x000fdc0004703000 */
[----:B------:R-:W0:Y:S01]  /*5f60*/  @!P0 LDC.64 R10, c[0x0][0x220] ;  /* 0x00008800ff0a8b82 */ /* 0x000e220000000a00 */
[----:B------:R-:W-:Y:S02]  /*5f70*/  @P0 DSETP.NEU.AND P2, PT, R8, +INF , PT ;  /* 0x7ff000000800042a */ /* 0x000fe40003f4d000 */
[----:B0-----:R-:W-:-:S06]  /*5f80*/  @!P0 DADD R10, R24, R10 ;  /* 0x00000000180a8229 */ /* 0x001fcc000000000a */
[----:B------:R-:W-:Y:S02]  /*5f90*/  @P0 FSEL R10, R24, RZ, P2 ;  /* 0x000000ff180a0208 */ /* 0x000fe40001000000 */
[----:B------:R-:W-:-:S07]  /*5fa0*/  @P0 FSEL R11, R25, -QNAN , P2 ;  /* 0xfff80000190b0808 */ /* 0x000fce0001000000 */
.L_x_42486:
[----:B------:R-:W-:Y:S05]  /*5fb0*/  BSYNC B0 ;  /* 0x0000000000007941 */ /* 0x000fea0003800000 */
.L_x_42484:
[C---:B------:R-:W-:Y:S01]  /*5fc0*/  DSETP.GEU.AND P0, PT, R10.reuse, RZ, PT ;  /* 0x000000ff0a00722a */ /* 0x040fe20003f0e000 */
[----:B------:R-:W-:Y:S02]  /*5fd0*/  ULDC.64 UR4, c[0x0][0x220] ;  /* 0x0000880000047ab9 */ /* 0x000fe40000000a00 */
[----:B------:R-:W-:-:S03]  /*5fe0*/  DADD R6, R10, UR4 ;  /* 0x000000040a067e29 */ /* 0x000fc60008000000 */
[----:B------:R-:W-:-:S06]  /*5ff0*/  DSETP.GT.XOR P0, PT, RZ, UR4, !P0 ;  /* 0x00000004ff007e2a */ /* 0x000fcc000c704800 */
[----:B------:R-:W-:-:S06]  /*6000*/  DSETP.NEU.AND P0, PT, R10, RZ, P0 ;  /* 0x000000ff0a00722a */ /* 0x000fcc000070d000 */
[----:B----4-:R-:W-:Y:S02]  /*6010*/  FSEL R28, R6, R10, P0 ;  /* 0x0000000a061c7208 */ /* 0x010fe40000000000 */
[----:B------:R-:W-:-:S07]  /*6020*/  FSEL R29, R7, R11, P0 ;  /* 0x0000000b071d7208 */ /* 0x000fce0000000000 */
.L_x_42483:
[----:B------:R-:W-:Y:S05]  /*6030*/  BSYNC B1 ;  /* 0x0000000000017941 */ /* 0x000fea0003800000 */
.L_x_42482:
[----:B0-----:R-:W-:Y:S01]  /*6040*/  VIADD R7, R3, 0x100 ;  /* 0x0000010003077836 */ /* 0x001fe20000000000 */
[----:B------:R-:W-:Y:S04]  /*6050*/  BSSY B1, `(.L_x_42501) ;  /* 0x0000109000017945 */ /* 0x000fe80003800000 */
[----:B------:R-:W-:-:S13]  /*6060*/  ISETP.GE.AND P0, PT, R7, R2, PT ;  /* 0x000000020700720c */ /* 0x000fda0003f06270 */
[----:B------:R-:W-:Y:S05]  /*6070*/  @P0 BRA `(.L_x_42502) ;  /* 0x0000001000180947 */ /* 0x000fea0003800000 */
[----:B------:R-:W0:Y:S01]  /*6080*/  LDC.64 R6, c[0x0][0x220] ;  /* 0x00008800ff067b82 */ /* 0x000e220000000a00 */
        /* <DEDUP_REMOVED lines=36> */
.L_x_42509:
        /* <DEDUP_REMOVED lines=12> */
.L_x_42508:
[----:B------:R-:W-:-:S07]  /*6390*/  IMAD.MOV.U32 R10, RZ, RZ, R14 ;  /* 0x000000ffff0a7224 */ /* 0x000fce00078e000e */
.L_x_42507:
[----:B------:R-:W-:Y:S05]  /*63a0*/  BSYNC B2 ;  /* 0x0000000000027941 */ /* 0x000fea0003800000 */
.L_x_42506:
        /* <DEDUP_REMOVED lines=13> */
.L_x_42515:
        /* <DEDUP_REMOVED lines=33> */
.L_x_42514:
[----:B------:R-:W-:-:S07]  /*6690*/  IMAD.MOV.U32 R10, RZ, RZ, R14 ;  /* 0x000000ffff0a7224 */ /* 0x000fce00078e000e */
.L_x_42513:
[----:B------:R-:W-:Y:S05]  /*66a0*/  BSYNC B3 ;  /* 0x0000000000037941 */ /* 0x000fea0003800000 */
.L_x_42512:
[----:B------:R-:W-:-:S13]  /*66b0*/  ISETP.GE.U32.AND P0, PT, R13, 0xc, PT ;  /* 0x0000000c0d00780c */ /* 0x000fda0003f06070 */
[----:B------:R-:W-:Y:S05]  /*66c0*/  @!P0 BRA `(.L_x_42511) ;  /* 0x0000000400e08947 */ /* 0x000fea0003800000 */
[----:B------:R-:W-:Y:S01]  /*66d0*/  BSSY B3, `(.L_x_42516) ;  /* 0x0000075000037945 */ /* 0x000fe20003800000 */
[----:B------:R-:W-:-:S07]  /*66e0*/  VIADD R10, R11, 0x10 ;  /* 0x000000100b0a7836 */ /* 0x000fce0000000000 */
.L_x_42517:
        /* <DEDUP_REMOVED lines=116> */
.L_x_42516:
[----:B------:R-:W-:Y:S02]  /*6e30*/  IMAD.MOV.U32 R10, RZ, RZ, R11 ;  /* 0x000000ffff0a7224 */ /* 0x000fe400078e000b */
[----:B------:R-:W-:-:S07]  /*6e40*/  IMAD.MOV.U32 R15, RZ, RZ, R14 ;  /* 0x000000ffff0f7224 */ /* 0x000fce00078e000e */
.L_x_42511:
[----:B------:R-:W-:Y:S05]  /*6e50*/  BSYNC B2 ;  /* 0x0000000000027941 */ /* 0x000fea0003800000 */
.L_x_42510:
        /* <DEDUP_REMOVED lines=20> */
.L_x_42519:
[----:B------:R-:W-:Y:S05]  /*6fa0*/  BSYNC B2 ;  /* 0x0000000000027941 */ /* 0x000fea0003800000 */
.L_x_42518:
[----:B------:R-:W-:Y:S02]  /*6fb0*/  IMAD.MOV.U32 R11, RZ, RZ, R13 ;  /* 0x000000ffff0b7224 */ /* 0x000fe400078e000d */
[----:B------:R-:W-:-:S03]  /*6fc0*/  IMAD.MOV.U32 R10, RZ, RZ, R8 ;  /* 0x000000ffff0a7224 */ /* 0x000fc600078e0008 */
[----:B------:R-:W-:Y:S01]  /*6fd0*/  LOP3.LUT R11, R11, 0x80000000, R19, 0xb8, !PT ;  /* 0x800000000b0b7812 */ /* 0x000fe200078eb813 */
[----:B------:R-:W-:Y:S06]  /*6fe0*/  BRA `(.L_x_42505) ;  /* 0x00000000001c7947 */ /* 0x000fec0003800000 */
.L_x_42504:
[----:B------:R-:W-:-:S06]  /*6ff0*/  DSETP.GTU.AND P0, PT, R6, +INF , PT ;  /* 0x7ff000000600742a */ /* 0x000fcc0003f0c000 */
[----:B------:R-:W-:-:S14]  /*7000*/  DSETP.LE.AND P0, PT, R8, +INF , !P0 ;  /* 0x7ff000000800742a */ /* 0x000fdc0004703000 */
[----:B------:R-:W0:Y:S01]  /*7010*/  @!P0 LDC.64 R10, c[0x0][0x220] ;  /* 0x00008800ff0a8b82 */ /* 0x000e220000000a00 */
[----:B------:R-:W-:Y:S02]  /*7020*/  @P0 DSETP.NEU.AND P2, PT, R8, +INF , PT ;  /* 0x7ff000000800042a */ /* 0x000fe40003f4d000 */
[----:B0-----:R-:W-:-:S06]  /*7030*/  @!P0 DADD R10, R18, R10 ;  /* 0x00000000120a8229 */ /* 0x001fcc000000000a */
[----:B------:R-:W-:Y:S02]  /*7040*/  @P0 FSEL R10, R18, RZ, P2 ;  /* 0x000000ff120a0208 */ /* 0x000fe40001000000 */
[----:B------:R-:W-:-:S07]  /*7050*/  @P0 FSEL R11, R19, -QNAN , P2 ;  /* 0xfff80000130b0808 */ /* 0x000fce0001000000 */
.L_x_42505:
[----:B------:R-:W-:Y:S05]  /*7060*/  BSYNC B0 ;  /* 0x0000000000007941 */ /* 0x000fea0003800000 */
.L_x_42503:
[C---:B------:R-:W-:Y:S01]  /*7070*/  DSETP.GEU.AND P0, PT, R10.reuse, RZ, PT ;  /* 0x000000ff0a00722a */ /* 0x040fe20003f0e000 */
[----:B------:R-:W-:Y:S02]  /*7080*/  ULDC.64 UR4, c[0x0][0x220] ;  /* 0x0000880000047ab9 */ /* 0x000fe40000000a00 */
[----:B------:R-:W-:-:S03]  /*7090*/  DADD R6, R10, UR4 ;  /* 0x000000040a067e29 */ /* 0x000fc60008000000 */
[----:B------:R-:W-:-:S06]  /*70a0*/  DSETP.GT.XOR P0, PT, RZ, UR4, !P0 ;  /* 0x00000004ff007e2a */ /* 0x000fcc000c704800 */
[----:B------:R-:W-:-:S06]  /*70b0*/  DSETP.NEU.AND P0, PT, R10, RZ, P0 ;  /* 0x000000ff0a00722a */ /* 0x000fcc000070d000 */
[----:B------:R-:W-:Y:S02]  /*70c0*/  FSEL R24, R6, R10, P0 ;  /* 0x0000000a06187208 */ /* 0x000fe40000000000 */
[----:B------:R-:W-:-:S07]  /*70d0*/  FSEL R25, R7, R11, P0 ;  /* 0x0000000b07197208 */ /* 0x000fce0000000000 */
.L_x_42502:
[----:B------:R-:W-:Y:S05]  /*70e0*/  BSYNC B1 ;  /* 0x0000000000017941 */ /* 0x000fea0003800000 */
.L_x_42501:
[----:B------:R-:W-:Y:S01]  /*70f0*/  VIADD R7, R3, 0x180 ;  /* 0x0000018003077836 */ /* 0x000fe20000000000 */
        /* <DEDUP_REMOVED lines=40> */
.L_x_42528:
        /* <DEDUP_REMOVED lines=12> */
.L_x_42527:
[----:B------:R-:W-:-:S07]  /*7440*/  IMAD.MOV.U32 R10, RZ, RZ, R12 ;  /* 0x000000ffff0a7224 */ /* 0x000fce00078e000c */
.L_x_42526:
[----:B------:R-:W-:Y:S05]  /*7450*/  BSYNC B2 ;  /* 0x0000000000027941 */ /* 0x000fea0003800000 */
.L_x_42525:
        /* <DEDUP_REMOVED lines=13> */
.L_x_42534:
        /* <DEDUP_REMOVED lines=33> */
.L_x_42533:
[----:B------:R-:W-:-:S07]  /*7740*/  IMAD.MOV.U32 R10, RZ, RZ, R13 ;  /* 0x000000ffff0a7224 */ /* 0x000fce00078e000d */
.L_x_42532:
[----:B------:R-:W-:Y:S05]  /*7750*/  BSYNC B3 ;  /* 0x0000000000037941 */ /* 0x000fea0003800000 */
.L_x_42531:
[----:B------:R-:W-:-:S13]  /*7760*/  ISETP.GE.U32.AND P0, PT, R12, 0xc, PT ;  /* 0x0000000c0c00780c */ /* 0x000fda0003f06070 */
[----:B------:R-:W-:Y:S05]  /*7770*/  @!P0 BRA `(.L_x_42530) ;  /* 0x0000000400e08947 */ /* 0x000fea0003800000 */
[----:B------:R-:W-:Y:S01]  /*7780*/  BSSY B3, `(.L_x_42535) ;  /* 0x0000075000037945 */ /* 0x000fe20003800000 */
[----:B------:R-:W-:-:S07]  /*7790*/  VIADD R10, R11, 0x10 ;  /* 0x000000100b0a7836 */ /* 0x000fce0000000000 */
.L_x_42536:
        /* <DEDUP_REMOVED lines=116> */
.L_x_42535:
[----:B------:R-:W-:Y:S02]  /*7ee0*/  IMAD.MOV.U32 R10, RZ, RZ, R11 ;  /* 0x000000ffff0a7224 */ /* 0x000fe400078e000b */
[----:B------:R-:W-:-:S07]  /*7ef0*/  IMAD.MOV.U32 R14, RZ, RZ, R12 ;  /* 0x000000ffff0e7224 */ /* 0x000fce00078e000c */
.L_x_42530:
[----:B------:R-:W-:Y:S05]  /*7f00*/  BSYNC B2 ;  /* 0x0000000000027941 */ /* 0x000fea0003800000 */
.L_x_42529:
        /* <DEDUP_REMOVED lines=20> */
.L_x_42538:
[----:B------:R-:W-:Y:S05]  /*8050*/  BSYNC B2 ;  /* 0x0000000000027941 */ /* 0x000fea0003800000 */
.L_x_42537:
[----:B------:R-:W-:Y:S02]  /*8060*/  IMAD.MOV.U32 R11, RZ, RZ, R13 ;  /* 0x000000ffff0b7224 */ /* 0x000fe400078e000d */
[----:B------:R-:W-:-:S03]  /*8070*/  IMAD.MOV.U32 R10, RZ, RZ, R6 ;  /* 0x000000ffff0a7224 */ /* 0x000fc600078e0006 */
[----:B------:R-:W-:Y:S01]  /*8080*/  LOP3.LUT R11, R11, 0x80000000, R17, 0xb8, !PT ;  /* 0x800000000b0b7812 */ /* 0x000fe200078eb811 */
[----:B------:R-:W-:Y:S06]  /*8090*/  BRA `(.L_x_42524) ;  /* 0x00000000001c7947 */ /* 0x000fec0003800000 */
.L_x_42523:
[----:B------:R-:W-:-:S06]  /*80a0*/  DSETP.GTU.AND P0, PT, R6, +INF , PT ;  /* 0x7ff000000600742a */ /* 0x000fcc0003f0c000 */
[----:B------:R-:W-:-:S14]  /*80b0*/  DSETP.LE.AND P0, PT, R8, +INF , !P0 ;  /* 0x7ff000000800742a */ /* 0x000fdc0004703000 */
[----:B------:R-:W0:Y:S01]  /*80c0*/  @!P0 LDC.64 R10, c[0x0][0x220] ;  /* 0x00008800ff0a8b82 */ /* 0x000e220000000a00 */
[----:B------:R-:W-:Y:S02]  /*80d0*/  @P0 DSETP.NEU.AND P2, PT, R8, +INF , PT ;  /* 0x7ff000000800042a */ /* 0x000fe40003f4d000 */
[----:B0-----:R-:W-:-:S06]  /*80e0*/  @!P0 DADD R10, R16, R10 ;  /* 0x00000000100a8229 */ /* 0x001fcc000000000a */
[----:B------:R-:W-:Y:S02]  /*80f0*/  @P0 FSEL R10, R16, RZ, P2 ;  /* 0x000000ff100a0208 */ /* 0x000fe40001000000 */
[----:B------:R-:W-:-:S07]  /*8100*/  @P0 FSEL R11, R17, -QNAN , P2 ;  /* 0xfff80000110b0808 */ /* 0x000fce0001000000 */
.L_x_42524:
[----:B------:R-:W-:Y:S05]  /*8110*/  BSYNC B0 ;  /* 0x0000000000007941 */ /* 0x000fea0003800000 */
.L_x_42522:
[C---:B------:R-:W-:Y:S01]  /*8120*/  DSETP.GEU.AND P0, PT, R10.reuse, RZ, PT ;  /* 0x000000ff0a00722a */ /* 0x040fe20003f0e000 */
[----:B------:R-:W-:Y:S02]  /*8130*/  ULDC.64 UR4, c[0x0][0x220] ;  /* 0x0000880000047ab9 */ /* 0x000fe40000000a00 */
[----:B------:R-:W-:-:S03]  /*8140*/  DADD R6, R10, UR4 ;  /* 0x000000040a067e29 */ /* 0x000fc60008000000 */
[----:B------:R-:W-:-:S06]  /*8150*/  DSETP.GT.XOR P0, PT, RZ, UR4, !P0 ;  /* 0x00000004ff007e2a */ /* 0x000fcc000c704800 */
[----:B------:R-:W-:-:S06]  /*8160*/  DSETP.NEU.AND P0, PT, R10, RZ, P0 ;  /* 0x000000ff0a00722a */ /* 0x000fcc000070d000 */
[----:B------:R-:W-:Y:S02]  /*8170*/  FSEL R16, R6, R10, P0 ;  /* 0x0000000a06107208 */ /* 0x000fe40000000000 */
[----:B------:R-:W-:-:S07]  /*8180*/  FSEL R17, R7, R11, P0 ;  /* 0x0000000b07117208 */ /* 0x000fce0000000000 */
.L_x_42521:
[----:B------:R-:W-:Y:S05]  /*8190*/  BSYNC B1 ;  /* 0x0000000000017941 */ /* 0x000fea0003800000 */
.L_x_42520:
        /* <DEDUP_REMOVED lines=28> */
.L_x_42544:
[----:B------:R-:W0:Y:S01]  /*8360*/  F2I.S64.F64.TRUNC R4, R4 ;  /* 0x0000000400047311 */ /* 0x000e22000030d900 */
[----:B------:R-:W-:Y:S02]  /*8370*/  IMAD.MOV.U32 R19, RZ, RZ, R22 ;  /* 0x000000ffff137224 */ /* 0x000fe400078e0016 */
[----:B0-----:R-:W-:-:S05]  /*8380*/  IMAD.MOV.U32 R3, RZ, RZ, R4 ;  /* 0x000000ffff037224 */ /* 0x001fca00078e0004 */
[----:B------:R0:W-:Y:S01]  /*8390*/  STG.E.U8 desc[UR36][R8.64], R3 ;  /* 0x0000000308007986 */ /* 0x0001e2000c101124 */
[----:B------:R-:W-:Y:S05]  /*83a0*/  BRA `(.L_x_42540) ;  /* 0x0000001000407947 */ /* 0x000fea0003800000 */
.L_x_42543:
        /* <DEDUP_REMOVED lines=10> */
.L_x_42547:
[----:B------:R-:W0:Y:S01]  /*8450*/  F2I.F64.TRUNC R5, R4 ;  /* 0x0000000400057311 */ /* 0x000e22000030d100 */
[----:B------:R-:W-:Y:S01]  /*8460*/  IMAD.MOV.U32 R19, RZ, RZ, R22 ;  /* 0x000000ffff137224 */ /* 0x000fe200078e0016 */
[----:B0-----:R3:W-:Y:S01]  /*8470*/  STG.E desc[UR36][R8.64], R5 ;  /* 0x0000000508007986 */ /* 0x0017e2000c101924 */
[----:B------:R-:W-:Y:S05]  /*8480*/  BRA `(.L_x_42540) ;  /* 0x0000001000087947 */ /* 0x000fea0003800000 */
.L_x_42546:
[----:B------:R-:W0:Y:S01]  /*8490*/  F2I.F64.TRUNC R5, R4 ;  /* 0x0000000400057311 */ /* 0x000e22000030d100 */
[----:B------:R-:W-:Y:S01]  /*84a0*/  IMAD.MOV.U32 R19, RZ, RZ, R22 ;  /* 0x000000ffff137224 */ /* 0x000fe200078e0016 */
[----:B0-----:R0:W-:Y:S01]  /*84b0*/  STG.E.U16 desc[UR36][R8.64], R5 ;  /* 0x0000000508007986 */ /* 0x0011e2000c101524 */
[----:B------:R-:W-:Y:S05]  /*84c0*/  BRA `(.L_x_42540) ;  /* 0x0000000c00f87947 */ /* 0x000fea0003800000 */
.L_x_42542:
        /* <DEDUP_REMOVED lines=14> */
.L_x_42549:
        /* <DEDUP_REMOVED lines=9> */
.L_x_42548:
        /* <DEDUP_REMOVED lines=15> */
.L_x_42551:
        /* <DEDUP_REMOVED lines=10> */
.L_x_42550:
[----:B------:R0:W-:Y:S01]  /*87d0*/  STG.E.64 desc[UR36][R8.64], R4 ;  /* 0x0000000408007986 */ /* 0x0001e2000c101b24 */
[----:B------:R-:W-:Y:S01]  /*87e0*/  IMAD.MOV.U32 R19, RZ, RZ, R22 ;  /* 0x000000ffff137224 */ /* 0x000fe200078e0016 */
[----:B------:R-:W-:Y:S06]  /*87f0*/  BRA `(.L_x_42540) ;  /* 0x0000000c002c7947 */ /* 0x000fec0003800000 */
.L_x_42541:
        /* <DEDUP_REMOVED lines=13> */
.L_x_42554:
[----:B------:R-:W-:Y:S01]  /*88d0*/  CS2R R6, SRZ ;  /* 0x0000000000067805 */ /* 0x000fe2000001ff00 */
[----:B------:R-:W-:-:S04]  /*88e0*/  IMAD.MOV.U32 R19, RZ, RZ, R22 ;  /* 0x000000ffff137224 */ /* 0x000fc800078e0016 */
[----:B------:R0:W-:Y:S01]  /*88f0*/  STG.E.128 desc[UR36][R8.64], R4 ;  /* 0x0000000408007986 */ /* 0x0001e2000c101d24 */
[----:B------:R-:W-:Y:S05]  /*8900*/  BRA `(.L_x_42540) ;  /* 0x0000000800e87947 */ /* 0x000fea0003800000 */
.L_x_42553:
        /* <DEDUP_REMOVED lines=25> */
.L_x_42558:
[----:B------:R-:W-:Y:S05]  /*8aa0*/  BSYNC B0 ;  /* 0x0000000000007941 */ /* 0x000fea0003800000 */
.L_x_42557:
[----:B------:R-:W-:Y:S01]  /*8ab0*/  LOP3.LUT R7, R0, R7, RZ, 0xfc, !PT ;  /* 0x0000000700077212 */ /* 0x000fe200078efcff */
[----:B------:R-:W-:-:S04]  /*8ac0*/  IMAD.MOV.U32 R19, RZ, RZ, R22 ;  /* 0x000000ffff137224 */ /* 0x000fc800078e0016 */
[----:B------:R0:W-:Y:S01]  /*8ad0*/  STG.E.U8 desc[UR36][R8.64], R7 ;  /* 0x0000000708007986 */ /* 0x0001e2000c101124 */
[----:B------:R-:W-:Y:S05]  /*8ae0*/  BRA `(.L_x_42540) ;  /* 0x0000000800707947 */ /* 0x000fea0003800000 */
.L_x_42556:
        /* <DEDUP_REMOVED lines=17> */
.L_x_42560:
[----:B------:R-:W-:Y:S01]  /*8c00*/  IMAD.MOV.U32 R0, RZ, RZ, 0x7f ;  /* 0x0000007fff007424 */ /* 0x000fe200078e00ff */
[----:B------:R-:W-:-:S04]  /*8c10*/  ISETP.GT.U32.AND P0, PT, R3, 0x7f800000, PT ;  /* 0x7f8000000300780c */ /* 0x000fc80003f04070 */
[----:B------:R-:W-:-:S09]  /*8c20*/  SEL R0, R0, 0x7c, P0 ;  /* 0x0000007c00007807 */ /* 0x000fd20000000000 */
.L_x_42561:
[----:B------:R-:W-:Y:S05]  /*8c30*/  BSYNC B0 ;  /* 0x0000000000007941 */ /* 0x000fea0003800000 */
.L_x_42559:
[----:B------:R-:W-:Y:S01]  /*8c40*/  LOP3.LUT R3, R7, 0x80000000, RZ, 0xc0, !PT ;  /* 0x8000000007037812 */ /* 0x000fe200078ec0ff */
[----:B------:R-:W-:-:S03]  /*8c50*/  IMAD.MOV.U32 R19, RZ, RZ, R22 ;  /* 0x000000ffff137224 */ /* 0x000fc600078e0016 */
[----:B------:R-:W-:-:S04]  /*8c60*/  SHF.R.U32.HI R3, RZ, 0x18, R3 ;  /* 0x00000018ff037819 */ /* 0x000fc80000011603 */
[----:B------:R-:W-:-:S05]  /*8c70*/  LOP3.LUT R3, R0, R3, RZ, 0xfc, !PT ;  /* 0x0000000300037212 */ /* 0x000fca00078efcff */
[----:B------:R0:W-:Y:S01]  /*8c80*/  STG.E.U8 desc[UR36][R8.64], R3 ;  /* 0x0000000308007986 */ /* 0x0001e2000c101124 */
[----:B------:R-:W-:Y:S05]  /*8c90*/  BRA `(.L_x_42540) ;  /* 0x0000000800047947 */ /* 0x000fea0003800000 */
.L_x_42555:
        /* <DEDUP_REMOVED lines=9> */
.L_x_42552:
        /* <DEDUP_REMOVED lines=12> */
.L_x_42564:
        /* <DEDUP_REMOVED lines=21> */
.L_x_42567:
[----:B------:R-:W-:-:S04]  /*8f40*/  LOP3.LUT R0, R7, 0x80000000, RZ, 0xc0, !PT ;  /* 0x8000000007007812 */ /* 0x000fc800078ec0ff */
[----:B------:R-:W-:-:S04]  /*8f50*/  SHF.R.U32.HI R0, RZ, 0x18, R0 ;  /* 0x00000018ff007819 */ /* 0x000fc80000011600 */
[----:B------:R-:W-:-:S07]  /*8f60*/  LOP3.LUT R0, R3, R0, RZ, 0xfc, !PT ;  /* 0x0000000003007212 */ /* 0x000fce00078efcff */
.L_x_42566:
[----:B------:R-:W-:Y:S05]  /*8f70*/  BSYNC B0 ;  /* 0x0000000000007941 */ /* 0x000fea0003800000 */
.L_x_42565:
[----:B------:R0:W-:Y:S01]  /*8f80*/  STG.E.U8 desc[UR36][R8.64], R0 ;  /* 0x0000000008007986 */ /* 0x0001e2000c101124 */
[----:B------:R-:W-:Y:S01]  /*8f90*/  IMAD.MOV.U32 R19, RZ, RZ, R22 ;  /* 0x000000ffff137224 */ /* 0x000fe200078e0016 */
[----:B------:R-:W-:Y:S06]  /*8fa0*/  BRA `(.L_x_42540) ;  /* 0x0000000400407947 */ /* 0x000fec0003800000 */
.L_x_42563:
        /* <DEDUP_REMOVED lines=21> */
.L_x_42570:
[----:B------:R-:W-:-:S04]  /*9100*/  LOP3.LUT R0, R7, 0x80000000, RZ, 0xc0, !PT ;  /* 0x8000000007007812 */ /* 0x000fc800078ec0ff */
[----:B------:R-:W-:-:S04]  /*9110*/  SHF.R.U32.HI R0, RZ, 0x18, R0 ;  /* 0x00000018ff007819 */ /* 0x000fc80000011600 */
[----:B------:R-:W-:-:S07]  /*9120*/  LOP3.LUT R0, R3, R0, RZ, 0xfc, !PT ;  /* 0x0000000003007212 */ /* 0x000fce00078efcff */
.L_x_42569:
[----:B------:R-:W-:Y:S05]  /*9130*/  BSYNC B0 ;  /* 0x0000000000007941 */ /* 0x000fea0003800000 */
.L_x_42568:
[----:B------:R0:W-:Y:S01]  /*9140*/  STG.E.U8 desc[UR36][R8.64], R0 ;  /* 0x0000000008007986 */ /* 0x0001e2000c101124 */
[----:B------:R-:W-:Y:S01]  /*9150*/  IMAD.MOV.U32 R19, RZ, RZ, R22 ;  /* 0x000000ffff137224 */ /* 0x000fe200078e0016 */
[----:B------:R-:W-:Y:S06]  /*9160*/  BRA `(.L_x_42540) ;  /* 0x0000000000d07947 */ /* 0x000fec0003800000 */
.L_x_42562:
        /* <DEDUP_REMOVED lines=27> */
.L_x_42545:
        /* <DEDUP_REMOVED lines=16> */
.L_x_42573:
[----:B------:R-:W-:Y:S01]  /*9420*/  IMAD.MOV.U32 R19, RZ, RZ, R22 ;  /* 0x000000ffff137224 */ /* 0x000fe200078e0016 */
[----:B------:R-:W-:Y:S06]  /*9430*/  BRA `(.L_x_42540) ;  /* 0x00000000001c7947 */ /* 0x000fec0003800000 */
.L_x_42572:
[----:B------:R-:W0:Y:S01]  /*9440*/  F2I.U64.F64.TRUNC R4, R4 ;  /* 0x0000000400047311 */ /* 0x000e22000030d800 */
[----:B------:R-:W-:Y:S01]  /*9450*/  IMAD.MOV.U32 R19, RZ, RZ, R22 ;  /* 0x000000ffff137224 */ /* 0x000fe200078e0016 */
[----:B0-----:R0:W-:Y:S01]  /*9460*/  STG.E.64 desc[UR36][R8.64], R4 ;  /* 0x0000000408007986 */ /* 0x0011e2000c101b24 */
[----:B------:R-:W-:Y:S05]  /*9470*/  BRA `(.L_x_42540) ;  /* 0x00000000000c7947 */ /* 0x000fea0003800000 */
.L_x_42571:
[----:B------:R-:W0:Y:S01]  /*9480*/  F2I.U32.F64.TRUNC R5, R4 ;  /* 0x0000000400057311 */ /* 0x000e22000030d000 */
[----:B------:R-:W-:Y:S01]  /*9490*/  IMAD.MOV.U32 R19, RZ, RZ, R22 ;  /* 0x000000ffff137224 */ /* 0x000fe200078e0016 */
[----:B0-----:R0:W-:Y:S06]  /*94a0*/  STG.E desc[UR36][R8.64], R5 ;  /* 0x0000000508007986 */ /* 0x0011ec000c101924 */
.L_x_42540:
[----:B------:R-:W-:Y:S05]  /*94b0*/  BSYNC B6 ;  /* 0x0000000000067941 */ /* 0x000fea0003800000 */
.L_x_42539:
        /* <DEDUP_REMOVED lines=25> */
.L_x_42579:
[----:B----4-:R-:W0:Y:S02]  /*9650*/  F2I.S64.F64.TRUNC R28, R28 ;  /* 0x0000001c001c7311 */ /* 0x010e24000030d900 */
[----:B0-----:R-:W-:-:S05]  /*9660*/  IMAD.MOV.U32 R3, RZ, RZ, R28 ;  /* 0x000000ffff037224 */ /* 0x001fca00078e001c */
[----:B------:R0:W-:Y:S01]  /*9670*/  STG.E.U8 desc[UR36][R4.64], R3 ;  /* 0x0000000304007986 */ /* 0x0001e2000c101124 */
[----:B------:R-:W-:Y:S05]  /*9680*/  BRA `(.L_x_42581) ;  /* 0x0000000c00f07947 */ /* 0x000fea0003800000 */
.L_x_42578:
        /* <DEDUP_REMOVED lines=9> */
.L_x_42583:
[----:B----4-:R-:W0:Y:S02]  /*9720*/  F2I.F64.TRUNC R29, R28 ;  /* 0x0000001c001d7311 */ /* 0x010e24000030d100 */
[----:B0-----:R0:W-:Y:S01]  /*9730*/  STG.E desc[UR36][R4.64], R29 ;  /* 0x0000001d04007986 */ /* 0x0011e2000c101924 */
[----:B------:R-:W-:Y:S05]  /*9740*/  BRA `(.L_x_42581) ;  /* 0x0000000c00c07947 */ /* 0x000fea0003800000 */
.L_x_42582:
[----:B----4-:R-:W0:Y:S02]  /*9750*/  F2I.F64.TRUNC R29, R28 ;  /* 0x0000001c001d7311 */ /* 0x010e24000030d100 */
[----:B0-----:R0:W-:Y:S01]  /*9760*/  STG.E.U16 desc[UR36][R4.64], R29 ;  /* 0x0000001d04007986 */ /* 0x0011e2000c101524 */
[----:B------:R-:W-:Y:S05]  /*9770*/  BRA `(.L_x_42581) ;  /* 0x0000000c00b47947 */ /* 0x000fea0003800000 */
.L_x_42577:
        /* <DEDUP_REMOVED lines=13> */
.L_x_42585:
        /* <DEDUP_REMOVED lines=8> */
.L_x_42584:
        /* <DEDUP_REMOVED lines=14> */
.L_x_42587:
        /* <DEDUP_REMOVED lines=9> */
.L_x_42586:
[----:B----4-:R0:W-:Y:S01]  /*9a40*/  STG.E.64 desc[UR36][R4.64], R28 ;  /* 0x0000001c04007986 */ /* 0x0101e2000c101b24 */
[----:B------:R-:W-:Y:S05]  /*9a50*/  BRA `(.L_x_42581) ;  /* 0x0000000800fc7947 */ /* 0x000fea0003800000 */
.L_x_42576:
        /* <DEDUP_REMOVED lines=12> */
.L_x_42590:
[----:B------:R-:W-:-:S05]  /*9b20*/  CS2R R30, SRZ ;  /* 0x00000000001e7805 */ /* 0x000fca000001ff00 */
[----:B----4-:R0:W-:Y:S01]  /*9b30*/  STG.E.128 desc[UR36][R4.64], R28 ;  /* 0x0000001c04007986 */ /* 0x0101e2000c101d24 */
[----:B------:R-:W-:Y:S05]  /*9b40*/  BRA `(.L_x_42581) ;  /* 0x0000000800c07947 */ /* 0x000fea0003800000 */
.L_x_42589:
        /* <DEDUP_REMOVED lines=25> */
.L_x_42594:
[----:B------:R-:W-:Y:S05]  /*9ce0*/  BSYNC B0 ;  /* 0x0000000000007941 */ /* 0x000fea0003800000 */
.L_x_42593:
[----:B------:R-:W-:-:S05]  /*9cf0*/  LOP3.LUT R7, R0, R7, RZ, 0xfc, !PT ;  /* 0x0000000700077212 */ /* 0x000fca00078efcff */
[----:B------:R3:W-:Y:S01]  /*9d00*/  STG.E.U8 desc[UR36][R4.64], R7 ;  /* 0x0000000704007986 */ /* 0x0007e2000c101124 */
[----:B------:R-:W-:Y:S05]  /*9d10*/  BRA `(.L_x_42581) ;  /* 0x00000008004c7947 */ /* 0x000fea0003800000 */
.L_x_42592:
        /* <DEDUP_REMOVED lines=17> */
.L_x_42596:
[----:B------:R-:W-:Y:S01]  /*9e30*/  IMAD.MOV.U32 R0, RZ, RZ, 0x7f ;  /* 0x0000007fff007424 */ /* 0x000fe200078e00ff */
[----:B------:R-:W-:-:S04]  /*9e40*/  ISETP.GT.U32.AND P0, PT, R3, 0x7f800000, PT ;  /* 0x7f8000000300780c */ /* 0x000fc80003f04070 */
[----:B------:R-:W-:-:S09]  /*9e50*/  SEL R0, R0, 0x7c, P0 ;  /* 0x0000007c00007807 */ /* 0x000fd20000000000 */
.L_x_42597:
[----:B------:R-:W-:Y:S05]  /*9e60*/  BSYNC B0 ;  /* 0x0000000000007941 */ /* 0x000fea0003800000 */
.L_x_42595:
[----:B------:R-:W-:-:S04]  /*9e70*/  LOP3.LUT R3, R7, 0x80000000, RZ, 0xc0, !PT ;  /* 0x8000000007037812 */ /* 0x000fc800078ec0ff */
[----:B------:R-:W-:-:S04]  /*9e80*/  SHF.R.U32.HI R3, RZ, 0x18, R3 ;  /* 0x00000018ff037819 */ /* 0x000fc80000011603 */
[----:B------:R-:W-:-:S05]  /*9e90*/  LOP3.LUT R3, R0, R3, RZ, 0xfc, !PT ;  /* 0x0000000300037212 */ /* 0x000fca00078efcff */
[----:B------:R4:W-:Y:S01]  /*9ea0*/  STG.E.U8 desc[UR36][R4.64], R3 ;  /* 0x0000000304007986 */ /* 0x0009e2000c101124 */
[----:B------:R-:W-:Y:S05]  /*9eb0*/  BRA `(.L_x_42581) ;  /* 0x0000000400e47947 */ /* 0x000fea0003800000 */
.L_x_42591:
        /* <DEDUP_REMOVED lines=8> */
.L_x_42588:
        /* <DEDUP_REMOVED lines=11> */
.L_x_42600:
        /* <DEDUP_REMOVED lines=21> */
.L_x_42603:
[----:B------:R-:W-:-:S04]  /*a140*/  LOP3.LUT R0, R7, 0x80000000, RZ, 0xc0, !PT ;  /* 0x8000000007007812 */ /* 0x000fc800078ec0ff */
[----:B------:R-:W-:-:S04]  /*a150*/  SHF.R.U32.HI R0, RZ, 0x18, R0 ;  /* 0x00000018ff007819 */ /* 0x000fc80000011600 */
[----:B------:R-:W-:-:S07]  /*a160*/  LOP3.LUT R0, R3, R0, RZ, 0xfc, !PT ;  /* 0x0000000003007212 */ /* 0x000fce00078efcff */
.L_x_42602:
[----:B------:R-:W-:Y:S05]  /*a170*/  BSYNC B0 ;  /* 0x0000000000007941 */ /* 0x000fea0003800000 */
.L_x_42601:
[----:B------:R0:W-:Y:S01]  /*a180*/  STG.E.U8 desc[UR36][R4.64], R0 ;  /* 0x0000000004007986 */ /* 0x0001e2000c101124 */
[----:B------:R-:W-:Y:S05]  /*a190*/  BRA `(.L_x_42581) ;  /* 0x00000004002c7947 */ /* 0x000fea0003800000 */
.L_x_42599:
        /* <DEDUP_REMOVED lines=21> */
.L_x_42606:
[----:B------:R-:W-:-:S04]  /*a2f0*/  LOP3.LUT R0, R7, 0x80000000, RZ, 0xc0, !PT ;  /* 0x8000000007007812 */ /* 0x000fc800078ec0ff */
[----:B------:R-:W-:-:S04]  /*a300*/  SHF.R.U32.HI R0, RZ, 0x18, R0 ;  /* 0x00000018ff007819 */ /* 0x000fc80000011600 */
[----:B------:R-:W-:-:S07]  /*a310*/  LOP3.LUT R0, R3, R0, RZ, 0xfc, !PT ;  /* 0x0000000003007212 */ /* 0x000fce00078efcff */
.L_x_42605:
[----:B------:R-:W-:Y:S05]  /*a320*/  BSYNC B0 ;  /* 0x0000000000007941 */ /* 0x000fea0003800000 */
.L_x_42604:
[----:B------:R0:W-:Y:S01]  /*a330*/  STG.E.U8 desc[UR36][R4.64], R0 ;  /* 0x0000000004007986 */ /* 0x0001e2000c101124 */
[----:B------:R-:W-:Y:S05]  /*a340*/  BRA `(.L_x_42581) ;  /* 0x0000000000c07947 */ /* 0x000fea0003800000 */
.L_x_42598:
        /* <DEDUP_REMOVED lines=26> */
.L_x_42580:
        /* <DEDUP_REMOVED lines=16> */
.L_x_42609:
[----:B------:R-:W-:Y:S05]  /*a5f0*/  BRA `(.L_x_42581) ;  /* 0x0000000000147947 */ /* 0x000fea0003800000 */
.L_x_42608:
[----:B----4-:R-:W0:Y:S02]  /*a600*/  F2I.U64.F64.TRUNC R28, R28 ;  /* 0x0000001c001c7311 */ /* 0x010e24000030d800 */
[----:B0-----:R0:W-:Y:S01]  /*a610*/  STG.E.64 desc[UR36][R4.64], R28 ;  /* 0x0000001c04007986 */ /* 0x0011e2000c101b24 */
[----:B------:R-:W-:Y:S05]  /*a620*/  BRA `(.L_x_42581) ;  /* 0x0000000000087947 */ /* 0x000fea0003800000 */
.L_x_42607:
[----:B----4-:R-:W0:Y:S02]  /*a630*/  F2I.U32.F64.TRUNC R29, R28 ;  /* 0x0000001c001d7311 */ /* 0x010e24000030d000 */
[----:B0-----:R0:W-:Y:S02]  /*a640*/  STG.E desc[UR36][R4.64], R29 ;  /* 0x0000001d04007986 */ /* 0x0011e4000c101924 */
.L_x_42581:
[----:B------:R-:W-:-:S05]  /*a650*/  VIADD R19, R19, 0x80 ;  /* 0x0000008013137836 */ /* 0x000fca0000000000 */
[----:B------:R-:W-:-:S13]  /*a660*/  ISETP.GE.AND P0, PT, R19, R2, PT ;  /* 0x000000021300720c */ /* 0x000fda0003f06270 */
[----:B------:R-:W-:Y:S05]  /*a670*/  @P0 BRA `(.L_x_42575) ;  /* 0x00000010005c0947 */ /* 0x000fea0003800000 */
[----:B0-2---:R-:W0:Y:S01]  /*a680*/  S2R R0, SR_CTAID.X ;  /* 0x0000000000007919 */ /* 0x005e220000002500 */
[----:B-1-34-:R-:W1:Y:S01]  /*a690*/  LDC.64 R4, c[0x0][0x228] ;  /* 0x00008a00ff047b82 */ /* 0x01ae620000000a00 */
        /* <DEDUP_REMOVED lines=20> */
.L_x_42613:
[----:B------:R-:W0:Y:S02]  /*a7e0*/  F2I.S64.F64.TRUNC R24, R24 ;  /* 0x0000001800187311 */ /* 0x000e24000030d900 */
[----:B0-----:R-:W-:-:S05]  /*a7f0*/  IMAD.MOV.U32 R3, RZ, RZ, R24 ;  /* 0x000000ffff037224 */ /* 0x001fca00078e0018 */
[----:B------:R0:W-:Y:S01]  /*a800*/  STG.E.U8 desc[UR36][R4.64], R3 ;  /* 0x0000000304007986 */ /* 0x0001e2000c101124 */
[----:B------:R-:W-:Y:S05]  /*a810*/  BRA `(.L_x_42615) ;  /* 0x0000000c00f07947 */ /* 0x000fea0003800000 */
.L_x_42612:
        /* <DEDUP_REMOVED lines=9> */
.L_x_42617:
[----:B------:R-:W0:Y:S02]  /*a8b0*/  F2I.F64.TRUNC R25, R24 ;  /* 0x0000001800197311 */ /* 0x000e24000030d100 */
[----:B0-----:R0:W-:Y:S01]  /*a8c0*/  STG.E desc[UR36][R4.64], R25 ;  /* 0x0000001904007986 */ /* 0x0011e2000c101924 */
[----:B------:R-:W-:Y:S05]  /*a8d0*/  BRA `(.L_x_42615) ;  /* 0x0000000c00c07947 */ /* 0x000fea0003800000 */
.L_x_42616:
[----:B------:R-:W0:Y:S02]  /*a8e0*/  F2I.F64.TRUNC R25, R24 ;  /* 0x0000001800197311 */ /* 0x000e24000030d100 */
[----:B0-----:R0:W-:Y:S01]  /*a8f0*/  STG.E.U16 desc[UR36][R4.64], R25 ;  /* 0x0000001904007986 */ /* 0x0011e2000c101524 */
[----:B------:R-:W-:Y:S05]  /*a900*/  BRA `(.L_x_42615) ;  /* 0x0000000c00b47947 */ /* 0x000fea0003800000 */
.L_x_42611:
        /* <DEDUP_REMOVED lines=13> */
.L_x_42619:
        /* <DEDUP_REMOVED lines=8> */
.L_x_42618:
        /* <DEDUP_REMOVED lines=14> */
.L_x_42621:
        /* <DEDUP_REMOVED lines=9> */
.L_x_42620:
[----:B------:R4:W-:Y:S01]  /*abd0*/  STG.E.64 desc[UR36][R4.64], R24 ;  /* 0x0000001804007986 */ /* 0x0009e2000c101b24 */
[----:B------:R-:W-:Y:S05]  /*abe0*/  BRA `(.L_x_42615) ;  /* 0x0000000800fc7947 */ /* 0x000fea0003800000 */
.L_x_42610:
        /* <DEDUP_REMOVED lines=12> */
.L_x_42624:
[----:B------:R-:W-:-:S05]  /*acb0*/  CS2R R26, SRZ ;  /* 0x00000000001a7805 */ /* 0x000fca000001ff00 */
[----:B------:R0:W-:Y:S01]  /*acc0*/  STG.E.128 desc[UR36][R4.64], R24 ;  /* 0x0000001804007986 */ /* 0x0001e2000c101d24 */
[----:B------:R-:W-:Y:S05]  /*acd0*/  BRA `(.L_x_42615) ;  /* 0x0000000800c07947 */ /* 0x000fea0003800000 */
.L_x_42623:
        /* <DEDUP_REMOVED lines=25> */
.L_x_42628:
[----:B------:R-:W-:Y:S05]  /*ae70*/  BSYNC B0 ;  /* 0x0000000000007941 */ /* 0x000fea0003800000 */
.L_x_42627:
[----:B------:R-:W-:-:S05]  /*ae80*/  LOP3.LUT R7, R0, R7, RZ, 0xfc, !PT ;  /* 0x0000000700077212 */ /* 0x000fca00078efcff */
[----:B------:R0:W-:Y:S01]  /*ae90*/  STG.E.U8 desc[UR36][R4.64], R7 ;  /* 0x0000000704007986 */ /* 0x0001e2000c101124 */
[----:B------:R-:W-:Y:S05]  /*aea0*/  BRA `(.L_x_42615) ;  /* 0x00000008004c7947 */ /* 0x000fea0003800000 */
.L_x_42626:
        /* <DEDUP_REMOVED lines=17> */
.L_x_42630:
[----:B------:R-:W-:Y:S01]  /*afc0*/  IMAD.MOV.U32 R0, RZ, RZ, 0x7f ;  /* 0x0000007fff007424 */ /* 0x000fe200078e00ff */
[----:B------:R-:W-:-:S04]  /*afd0*/  ISETP.GT.U32.AND P0, PT, R3, 0x7f800000, PT ;  /* 0x7f8000000300780c */ /* 0x000fc80003f04070 */
[----:B------:R-:W-:-:S09]  /*afe0*/  SEL R0, R0, 0x7c, P0 ;  /* 0x0000007c00007807 */ /* 0x000fd20000000000 */
.L_x_42631:
[----:B------:R-:W-:Y:S05]  /*aff0*/  BSYNC B0 ;  /* 0x0000000000007941 */ /* 0x000fea0003800000 */
.L_x_42629:
[----:B------:R-:W-:-:S04]  /*b000*/  LOP3.LUT R3, R7, 0x80000000, RZ, 0xc0, !PT ;  /* 0x8000000007037812 */ /* 0x000fc800078ec0ff */
[----:B------:R-:W-:-:S04]  /*b010*/  SHF.R.U32.HI R3, RZ, 0x18, R3 ;  /* 0x00000018ff037819 */ /* 0x000fc80000011603 */
[----:B------:R-:W-:-:S05]  /*b020*/  LOP3.LUT R3, R0, R3, RZ, 0xfc, !PT ;  /* 0x0000000300037212 */ /* 0x000fca00078efcff */
[----:B------:R0:W-:Y:S01]  /*b030*/  STG.E.U8 desc[UR36][R4.64], R3 ;  /* 0x0000000304007986 */ /* 0x0001e2000c101124 */
[----:B------:R-:W-:Y:S05]  /*b040*/  BRA `(.L_x_42615) ;  /* 0x0000000400e47947 */ /* 0x000fea0003800000 */
.L_x_42625:
        /* <DEDUP_REMOVED lines=8> */
.L_x_42622:
        /* <DEDUP_REMOVED lines=11> */
.L_x_42634:
        /* <DEDUP_REMOVED lines=21> */
.L_x_42637:
[----:B------:R-:W-:-:S04]  /*b2d0*/  LOP3.LUT R0, R7, 0x80000000, RZ, 0xc0, !PT ;  /* 0x8000000007007812 */ /* 0x000fc800078ec0ff */
[----:B------:R-:W-:-:S04]  /*b2e0*/  SHF.R.U32.HI R0, RZ, 0x18, R0 ;  /* 0x00000018ff007819 */ /* 0x000fc80000011600 */
[----:B------:R-:W-:-:S07]  /*b2f0*/  LOP3.LUT R0, R3, R0, RZ, 0xfc, !PT ;  /* 0x0000000003007212 */ /* 0x000fce00078efcff */
.L_x_42636:
[----:B------:R-:W-:Y:S05]  /*b300*/  BSYNC B0 ;  /* 0x0000000000007941 */ /* 0x000fea0003800000 */
.L_x_42635:
[----:B------:R0:W-:Y:S01]  /*b310*/  STG.E.U8 desc[UR36][R4.64], R0 ;  /* 0x0000000004007986 */ /* 0x0001e2000c101124 */
[----:B------:R-:W-:Y:S05]  /*b320*/  BRA `(.L_x_42615) ;  /* 0x00000004002c7947 */ /* 0x000fea0003800000 */
.L_x_42633:
        /* <DEDUP_REMOVED lines=21> */
.L_x_42640:
[----:B------:R-:W-:-:S04]  /*b480*/  LOP3.LUT R0, R7, 0x80000000, RZ, 0xc0, !PT ;  /* 0x8000000007007812 */ /* 0x000fc800078ec0ff */
[----:B------:R-:W-:-:S04]  /*b490*/  SHF.R.U32.HI R0, RZ, 0x18, R0 ;  /* 0x00000018ff007819 */ /* 0x000fc80000011600 */
[----:B------:R-:W-:-:S07]  /*b4a0*/  LOP3.LUT R0, R3, R0, RZ, 0xfc, !PT ;  /* 0x0000000003007212 */ /* 0x000fce00078efcff */
.L_x_42639:
[----:B------:R-:W-:Y:S05]  /*b4b0*/  BSYNC B0 ;  /* 0x0000000000007941 */ /* 0x000fea0003800000 */
.L_x_42638:
[----:B------:R0:W-:Y:S01]  /*b4c0*/  STG.E.U8 desc[UR36][R4.64], R0 ;  /* 0x0000000004007986 */ /* 0x0001e2000c101124 */
[----:B------:R-:W-:Y:S05]  /*b4d0*/  BRA `(.L_x_42615) ;  /* 0x0000000000c07947 */ /* 0x000fea0003800000 */
.L_x_42632:
        /* <DEDUP_REMOVED lines=26> */
.L_x_42614:
        /* <DEDUP_REMOVED lines=16> */
.L_x_42643:
[----:B------:R-:W-:Y:S05]  /*b780*/  BRA `(.L_x_42615) ;  /* 0x0000000000147947 */ /* 0x000fea0003800000 */
.L_x_42642:
[----:B------:R-:W0:Y:S02]  /*b790*/  F2I.U64.F64.TRUNC R24, R24 ;  /* 0x0000001800187311 */ /* 0x000e24000030d800 */
[----:B0-----:R0:W-:Y:S01]  /*b7a0*/  STG.E.64 desc[UR36][R4.64], R24 ;  /* 0x0000001804007986 */ /* 0x0011e2000c101b24 */
[----:B------:R-:W-:Y:S05]  /*b7b0*/  BRA `(.L_x_42615) ;  /* 0x0000000000087947 */ /* 0x000fea0003800000 */
.L_x_42641:
[----:B------:R-:W0:Y:S02]  /*b7c0*/  F2I.U32.F64.TRUNC R25, R24 ;  /* 0x0000001800197311 */ /* 0x000e24000030d000 */
[----:B0-----:R0:W-:Y:S02]  /*b7d0*/  STG.E desc[UR36][R4.64], R25 ;  /* 0x0000001904007986 */ /* 0x0011e4000c101924 */
.L_x_42615:
[----:B------:R-:W-:-:S07]  /*b7e0*/  VIADD R19, R19, 0x80 ;  /* 0x0000008013137836 */ /* 0x000fce0000000000 */
.L_x_42575:
[----:B------:R-:W-:Y:S05]  /*b7f0*/  BSYNC B6 ;  /* 0x0000000000067941 */ /* 0x000fea0003800000 */
.L_x_42574:
[----:B------:R-:W-:-:S13]  /*b800*/  ISETP.GE.AND P0, PT, R19, R2, PT ;  /* 0x000000021300720c */ /* 0x000fda0003f06270 */
[----:B------:R-:W-:Y:S05]  /*b810*/  @P0 EXIT ;  /* 0x000000000000094d */ /* 0x000fea0003800000 */
[----:B0-2---:R-:W0:Y:S01]  /*b820*/  S2R R0, SR_CTAID.X ;  /* 0x0000000000007919 */ /* 0x005e220000002500 */
[----:B-1--4-:R-:W1:Y:S01]  /*b830*/  LDC.64 R2, c[0x0][0x228] ;  /* 0x00008a00ff027b82 */ /* 0x012e620000000a00 */
        /* <DEDUP_REMOVED lines=19> */
.L_x_42647:
[----:B------:R-:W3:Y:S02]  /*b970*/  F2I.S64.F64.TRUNC R16, R16 ;  /* 0x0000001000107311 */ /* 0x000ee4000030d900 */
[----:B---3--:R-:W-:-:S05]  /*b980*/  IMAD.MOV.U32 R5, RZ, RZ, R16 ;  /* 0x000000ffff057224 */ /* 0x008fca00078e0010 */
[----:B------:R-:W-:Y:S01]  /*b990*/  STG.E.U8 desc[UR36][R2.64], R5 ;  /* 0x0000000502007986 */ /* 0x000fe2000c101124 */
[----:B------:R-:W-:Y:S05]  /*b9a0*/  EXIT ;  /* 0x000000000000794d */ /* 0x000fea0003800000 */
.L_x_42646:
        /* <DEDUP_REMOVED lines=9> */
.L_x_42650:
[----:B------:R-:W0:Y:S02]  /*ba40*/  F2I.F64.TRUNC R17, R16 ;  /* 0x0000001000117311 */ /* 0x000e24000030d100 */
[----:B0-----:R-:W-:Y:S01]  /*ba50*/  STG.E desc[UR36][R2.64], R17 ;  /* 0x0000001102007986 */ /* 0x001fe2000c101924 */
[----:B------:R-:W-:Y:S05]  /*ba60*/  EXIT ;  /* 0x000000000000794d */ /* 0x000fea0003800000 */
.L_x_42649:
[----:B------:R-:W0:Y:S02]  /*ba70*/  F2I.F64.TRUNC R17, R16 ;  /* 0x0000001000117311 */ /* 0x000e24000030d100 */
[----:B0-----:R-:W-:Y:S01]  /*ba80*/  STG.E.U16 desc[UR36][R2.64], R17 ;  /* 0x0000001102007986 */ /* 0x001fe2000c101524 */
[----:B------:R-:W-:Y:S05]  /*ba90*/  EXIT ;  /* 0x000000000000794d */ /* 0x000fea0003800000 */
.L_x_42645:
        /* <DEDUP_REMOVED lines=13> */
.L_x_42652:
        /* <DEDUP_REMOVED lines=8> */
.L_x_42651:
        /* <DEDUP_REMOVED lines=14> */
.L_x_42654:
        /* <DEDUP_REMOVED lines=9> */
.L_x_42653:
[----:B------:R-:W-:Y:S01]  /*bd60*/  STG.E.64 desc[UR36][R2.64], R16 ;  /* 0x0000001002007986 */ /* 0x000fe2000c101b24 */
[----:B------:R-:W-:Y:S05]  /*bd70*/  EXIT ;  /* 0x000000000000794d */ /* 0x000fea0003800000 */
.L_x_42644:
        /* <DEDUP_REMOVED lines=12> */
.L_x_42657:
[----:B------:R-:W-:-:S05]  /*be40*/  CS2R R18, SRZ ;  /* 0x0000000000127805 */ /* 0x000fca000001ff00 */
[----:B------:R-:W-:Y:S01]  /*be50*/  STG.E.128 desc[UR36][R2.64], R16 ;  /* 0x0000001002007986 */ /* 0x000fe2000c101d24 */
[----:B------:R-:W-:Y:S05]  /*be60*/  EXIT ;  /* 0x000000000000794d */ /* 0x000fea0003800000 */
.L_x_42656:
        /* <DEDUP_REMOVED lines=25> */
.L_x_42661:
[----:B------:R-:W-:Y:S05]  /*c000*/  BSYNC B0 ;  /* 0x0000000000007941 */ /* 0x000fea0003800000 */
.L_x_42660:
[----:B------:R-:W-:-:S05]  /*c010*/  LOP3.LUT R5, R0, R5, RZ, 0xfc, !PT ;  /* 0x0000000500057212 */ /* 0x000fca00078efcff */
[----:B------:R-:W-:Y:S01]  /*c020*/  STG.E.U8 desc[UR36][R2.64], R5 ;  /* 0x0000000502007986 */ /* 0x000fe2000c101124 */
[----:B------:R-:W-:Y:S05]  /*c030*/  EXIT ;  /* 0x000000000000794d */ /* 0x000fea0003800000 */
.L_x_42659:
        /* <DEDUP_REMOVED lines=17> */
.L_x_42663:
[----:B------:R-:W-:Y:S01]  /*c150*/  IMAD.MOV.U32 R0, RZ, RZ, 0x7f ;  /* 0x0000007fff007424 */ /* 0x000fe200078e00ff */
[----:B------:R-:W-:-:S04]  /*c160*/  ISETP.GT.U32.AND P0, PT, R4, 0x7f800000, PT ;  /* 0x7f8000000400780c */ /* 0x000fc80003f04070 */
[----:B------:R-:W-:-:S09]  /*c170*/  SEL R0, R0, 0x7c, P0 ;  /* 0x0000007c00007807 */ /* 0x000fd20000000000 */
.L_x_42664:
[----:B------:R-:W-:Y:S05]  /*c180*/  BSYNC B0 ;  /* 0x0000000000007941 */ /* 0x000fea0003800000 */
.L_x_42662:
[----:B------:R-:W-:-:S04]  /*c190*/  LOP3.LUT R4, R5, 0x80000000, RZ, 0xc0, !PT ;  /* 0x8000000005047812 */ /* 0x000fc800078ec0ff */
[----:B------:R-:W-:-:S04]  /*c1a0*/  SHF.R.U32.HI R5, RZ, 0x18, R4 ;  /* 0x00000018ff057819 */ /* 0x000fc80000011604 */
[----:B------:R-:W-:-:S05]  /*c1b0*/  LOP3.LUT R5, R0, R5, RZ, 0xfc, !PT ;  /* 0x0000000500057212 */ /* 0x000fca00078efcff */
[----:B------:R-:W-:Y:S01]  /*c1c0*/  STG.E.U8 desc[UR36][R2.64], R5 ;  /* 0x0000000502007986 */ /* 0x000fe2000c101124 */
[----:B------:R-:W-:Y:S05]  /*c1d0*/  EXIT ;  /* 0x000000000000794d */ /* 0x000fea0003800000 */
.L_x_42658:
        /* <DEDUP_REMOVED lines=8> */
.L_x_42655:
        /* <DEDUP_REMOVED lines=11> */
.L_x_42667:
        /* <DEDUP_REMOVED lines=21> */
.L_x_42670:
[----:B------:R-:W-:-:S04]  /*c460*/  LOP3.LUT R0, R7, 0x80000000, RZ, 0xc0, !PT ;  /* 0x8000000007007812 */ /* 0x000fc800078ec0ff */
[----:B------:R-:W-:-:S04]  /*c470*/  SHF.R.U32.HI R5, RZ, 0x18, R0 ;  /* 0x00000018ff057819 */ /* 0x000fc80000011600 */
[----:B------:R-:W-:-:S04]  /*c480*/  LOP3.LUT R4, R4, R5, RZ, 0xfc, !PT ;  /* 0x0000000504047212 */ /* 0x000fc800078efcff */
[----:B------:R-:W-:-:S07]  /*c490*/  PRMT R0, R4, 0x7610, R0 ;  /* 0x0000761004007816 */ /* 0x000fce0000000000 */
.L_x_42669:
[----:B------:R-:W-:Y:S05]  /*c4a0*/  BSYNC B0 ;  /* 0x0000000000007941 */ /* 0x000fea0003800000 */
.L_x_42668:
[----:B------:R-:W-:Y:S01]  /*c4b0*/  STG.E.U8 desc[UR36][R2.64], R0 ;  /* 0x0000000002007986 */ /* 0x000fe2000c101124 */
[----:B------:R-:W-:Y:S05]  /*c4c0*/  EXIT ;  /* 0x000000000000794d */ /* 0x000fea0003800000 */
.L_x_42666:
        /* <DEDUP_REMOVED lines=21> */
.L_x_42673:
[----:B------:R-:W-:-:S04]  /*c620*/  LOP3.LUT R0, R7, 0x80000000, RZ, 0xc0, !PT ;  /* 0x8000000007007812 */ /* 0x000fc800078ec0ff */
[----:B------:R-:W-:-:S04]  /*c630*/  SHF.R.U32.HI R5, RZ, 0x18, R0 ;  /* 0x00000018ff057819 */ /* 0x000fc80000011600 */
[----:B------:R-:W-:-:S04]  /*c640*/  LOP3.LUT R4, R4, R5, RZ, 0xfc, !PT ;  /* 0x0000000504047212 */ /* 0x000fc800078efcff */
[----:B------:R-:W-:-:S07]  /*c650*/  PRMT R0, R4, 0x7610, R0 ;  /* 0x0000761004007816 */ /* 0x000fce0000000000 */
.L_x_42672:
[----:B------:R-:W-:Y:S05]  /*c660*/  BSYNC B0 ;  /* 0x0000000000007941 */ /* 0x000fea0003800000 */
.L_x_42671:
[----:B------:R-:W-:Y:S01]  /*c670*/  STG.E.U8 desc[UR36][R2.64], R0 ;  /* 0x0000000002007986 */ /* 0x000fe2000c101124 */
[----:B------:R-:W-:Y:S05]  /*c680*/  EXIT ;  /* 0x000000000000794d */ /* 0x000fea0003800000 */
.L_x_42665:
        /* <DEDUP_REMOVED lines=26> */
.L_x_42648:
        /* <DEDUP_REMOVED lines=16> */
.L_x_42676:
[----:B------:R-:W-:Y:S05]  /*c930*/  EXIT ;  /* 0x000000000000794d */ /* 0x000fea0003800000 */
.L_x_42675:
[----:B------:R-:W0:Y:S02]  /*c940*/  F2I.U64.F64.TRUNC R16, R16 ;  /* 0x0000001000107311 */ /* 0x000e24000030d800 */
[----:B0-----:R-:W-:Y:S01]  /*c950*/  STG.E.64 desc[UR36][R2.64], R16 ;  /* 0x0000001002007986 */ /* 0x001fe2000c101b24 */
[----:B------:R-:W-:Y:S05]  /*c960*/  EXIT ;  /* 0x000000000000794d */ /* 0x000fea0003800000 */
.L_x_42674:
[----:B------:R-:W0:Y:S02]  /*c970*/  F2I.U32.F64.TRUNC R17, R16 ;  /* 0x0000001000117311 */ /* 0x000e24000030d000 */
[----:B0-----:R-:W-:Y:S01]  /*c980*/  STG.E desc[UR36][R2.64], R17 ;  /* 0x0000001102007986 */ /* 0x001fe2000c101924 */
[----:B------:R-:W-:Y:S05]  /*c990*/  EXIT ;  /* 0x000000000000794d */ /* 0x000fea0003800000 */
.L_x_42677:
        /* <DEDUP_REMOVED lines=14> */
.L_x_57557:


//--------------------- .text._ZN2at6native18elementwise_kernelILi128ELi2EZNS0_22gpu_kernel_impl_nocastINS0_13BUnaryFunctorIdddZZZNS0_21remainder_kernel_cudaERNS_18TensorIteratorBaseEENKUlvE0_clEvENKUlvE_clEvEUlddE_EEEEvS5_RKT_EUliE_EEviT1_ --------------------------
	.section	.text._ZN2at6native18elementwise_kernelILi128ELi2EZNS0_22gpu_kernel_impl_nocastINS0_13BUnaryFunctorIdddZZZNS0_21remainder_kernel_cudaERNS_18TensorIteratorBaseEENKUlvE0_clEvENKUlvE_clEvEUlddE_EEEEvS5_RKT_EUliE_EEviT1_,"ax",@progbits
	.align	128
        .global         _ZN2at6native18elementwise_kernelILi128ELi2EZNS0_22gpu_kernel_impl_nocastINS0_13BUnaryFunctorIdddZZZNS0_21remainder_kernel_cudaERNS_18TensorIteratorBaseEENKUlvE0_clEvENKUlvE_clEvEUlddE_EEEEvS5_RKT_EUliE_EEviT1_
        .type           _ZN2at6native18elementwise_kernelILi128ELi2EZNS0_22gpu_kernel_impl_nocastINS0_13BUnaryFunctorIdddZZZNS0_21remainder_kernel_cudaERNS_18TensorIteratorBaseEENKUlvE0_clEvENKUlvE_clEvEUlddE_EEEEvS5_RKT_EUliE_EEviT1_,@function
        .size           _ZN2at6native18elementwise_kernelILi128ELi2EZNS0_22gpu_kernel_impl_nocastINS0_13BUnaryFunctorIdddZZZNS0_21remainder_kernel_cudaERNS_18TensorIteratorBaseEENKUlvE0_clEvENKUlvE_clEvEUlddE_EEEEvS5_RKT_EUliE_EEviT1_,(.L_x_57558 - _ZN2at6native18elementwise_kernelILi128ELi2EZNS0_22gpu_kernel_impl_nocastINS0_13BUnaryFunctorIdddZZZNS0_21remainder_kernel_cudaERNS_18TensorIteratorBaseEENKUlvE0_clEvENKUlvE_clEvEUlddE_EEEEvS5_RKT_EUliE_EEviT1_)
        .other          _ZN2at6native18elementwise_kernelILi128ELi2EZNS0_22gpu_kernel_impl_nocastINS0_13BUnaryFunctorIdddZZZNS0_21remainder_kernel_cudaERNS_18TensorIteratorBaseEENKUlvE0_clEvENKUlvE_clEvEUlddE_EEEEvS5_RKT_EUliE_EEviT1_,@"STO_CUDA_ENTRY STV_DEFAULT"
_ZN2at6native18elementwise_kernelILi128ELi2EZNS0_22gpu_kernel_impl_nocastINS0_13BUnaryFunctorIdddZZZNS0_21remainder_kernel_cudaERNS_18TensorIteratorBaseEENKUlvE0_clEvENKUlvE_clEvEUlddE_EEEEvS5_RKT_EUliE_EEviT1_:
.text._ZN2at6native18elementwise_kernelILi128ELi2EZNS0_22gpu_kernel_impl_nocastINS0_13BUnaryFunctorIdddZZZNS0_21remainder_kernel_cudaERNS_18TensorIteratorBaseEENKUlvE0_clEvENKUlvE_clEvEUlddE_EEEEvS5_RKT_EUliE_EEviT1_:
        /* <DEDUP_REMOVED lines=299> */
[----:B------:R-:W-:Y:S01]  /*12b0*/  @P0 MOV R10, RZ ;  /* 0x000000ff000a0202 */ /* 0x000fe20000000f00 */
[----:B------:R-:W-:-:S04]  /*12c0*/  IMAD.MOV R6, RZ, RZ, -R11 ;  /* 0x000000ffff067224 */ /* 0x000fc800078e0a0b */
[----:B------:R-:W-:Y:S01]  /*12d0*/  IMAD R6, R6, UR8, R7 ;  /* 0x0000000806067c24 */ /* 0x000fe2000f8e0207 */
[----:B------:R-:W-:Y:S01]  /*12e0*/  ULDC.64 UR8, c[0x0][0x400] ;  /* 0x0001000000087ab9 */ /* 0x000fe20000000a00 */
[----:B------:R-:W1:Y:S02]  /*12f0*/  @P0 LDC R3, c[0x0][0x33c] ;  /* 0x0000cf00ff030b82 */ /* 0x000e640000000800 */
[C---:B------:R-:W-:Y:S02]  /*1300*/  IMAD R5, R6.reuse, UR8, R5 ;  /* 0x0000000806057c24 */ /* 0x040fe4000f8e0205 */
[----:B------:R-:W-:-:S04]  /*1310*/  IMAD R2, R6, UR9, R2 ;  /* 0x0000000906027c24 */ /* 0x000fc8000f8e0202 */
[----:B------:R-:W2:Y:S01]  /*1320*/  @P0 LDC.64 R8, c[0x0][0x408] ;  /* 0x00010200ff080b82 */ /* 0x000ea20000000a00 */
[----:B0-----:R-:W-:-:S05]  /*1330*/  @P0 IMAD.HI.U32 R4, R11, R12, R10 ;  /* 0x0000000c0b040227 */ /* 0x001fca00078e000a */
[----:B------:R-:W-:-:S05]  /*1340*/  @P0 SHF.R.U32.HI R4, RZ, R13, R4 ;  /* 0x0000000dff040219 */ /* 0x000fca0000011604 */
[----:B------:R-:W-:-:S04]  /*1350*/  @P0 IMAD.MOV R10, RZ, RZ, -R4 ;  /* 0x000000ffff0a0224 */ /* 0x000fc800078e0a04 */
[----:B-1----:R-:W-:-:S04]  /*1360*/  @P0 IMAD R10, R10, R3, R11 ;  /* 0x000000030a0a0224 */ /* 0x002fc800078e020b */
[C---:B--2---:R-:W-:Y:S02]  /*1370*/  @P0 IMAD R5, R10.reuse, R8, R5 ;  /* 0x000000080a050224 */ /* 0x044fe400078e0205 */
[----:B------:R-:W-:-:S07]  /*1380*/  @P0 IMAD R2, R10, R9, R2 ;  /* 0x000000090a020224 */ /* 0x000fce00078e0202 */
.L_x_42680:
        /* <DEDUP_REMOVED lines=45> */
.L_x_42686:
        /* <DEDUP_REMOVED lines=12> */
.L_x_42685:
[----:B------:R-:W-:Y:S05]  /*1720*/  BSYNC B2 ;  /* 0x0000000000027941 */ /* 0x000fea0003800000 */
.L_x_42684:
        /* <DEDUP_REMOVED lines=13> */
.L_x_42692:
        /* <DEDUP_REMOVED lines=33> */
.L_x_42691:
[----:B------:R-:W-:-:S07]  /*1a10*/  IMAD.MOV.U32 R10, RZ, RZ, R15 ;  /* 0x000000ffff0a7224 */ /* 0x000fce00078e000f */
.L_x_42690:
[----:B------:R-:W-:Y:S05]  /*1a20*/  BSYNC B3 ;  /* 0x0000000000037941 */ /* 0x000fea0003800000 */
.L_x_42689:
[----:B------:R-:W-:-:S13]  /*1a30*/  ISETP.GE.U32.AND P0, PT, R12, 0xc, PT ;  /* 0x0000000c0c00780c */ /* 0x000fda0003f06070 */
[----:B------:R-:W-:Y:S05]  /*1a40*/  @!P0 BRA `(.L_x_42688) ;  /* 0x0000000400d88947 */ /* 0x000fea0003800000 */
[----:B------:R-:W-:Y:S01]  /*1a50*/  BSSY B3, `(.L_x_42693) ;  /* 0x0000074000037945 */ /* 0x000fe20003800000 */
.L_x_42694:
        /* <DEDUP_REMOVED lines=116> */
.L_x_42693:
[----:B------:R-:W-:-:S07]  /*21a0*/  IMAD.MOV.U32 R16, RZ, RZ, R15 ;  /* 0x000000ffff107224 */ /* 0x000fce00078e000f */
.L_x_42688:
[----:B------:R-:W-:Y:S05]  /*21b0*/  BSYNC B2 ;  /* 0x0000000000027941 */ /* 0x000fea0003800000 */
.L_x_42687:
        /* <DEDUP_REMOVED lines=19> */
.L_x_42696:
[----:B------:R-:W-:Y:S05]  /*22f0*/  BSYNC B2 ;  /* 0x0000000000027941 */ /* 0x000fea0003800000 */
.L_x_42695:
[----:B------:R-:W-:Y:S02]  /*2300*/  IMAD.MOV.U32 R9, RZ, RZ, R13 ;  /* 0x000000ffff097224 */ /* 0x000fe400078e000d */
[----:B------:R-:W-:-:S03]  /*2310*/  IMAD.MOV.U32 R8, RZ, RZ, R12 ;  /* 0x000000ffff087224 */ /* 0x000fc600078e000c */
[----:B------:R-:W-:Y:S01]  /*2320*/  LOP3.LUT R9, R9, 0x80000000, R3, 0xb8, !PT ;  /* 0x8000000009097812 */ /* 0x000fe200078eb803 */
[----:B------:R-:W-:Y:S06]  /*2330*/  BRA `(.L_x_42683) ;  /* 0x00000000001c7947 */ /* 0x000fec0003800000 */
.L_x_42682:
[----:B------:R-:W-:-:S06]  /*2340*/  DSETP.GTU.AND P0, PT, R6, +INF , PT ;  /* 0x7ff000000600742a */ /* 0x000fcc0003f0c000 */
[----:B------:R-:W-:-:S14]  /*2350*/  DSETP.LE.AND P0, PT, R10, +INF , !P0 ;  /* 0x7ff000000a00742a */ /* 0x000fdc0004703000 */
[----:B------:R-:W0:Y:S01]  /*2360*/  @!P0 LDC.64 R8, c[0x0][0x428] ;  /* 0x00010a00ff088b82 */ /* 0x000e220000000a00 */
[----:B------:R-:W-:Y:S02]  /*2370*/  @P0 DSETP.NEU.AND P1, PT, R10, +INF , PT ;  /* 0x7ff000000a00042a */ /* 0x000fe40003f2d000 */
[----:B0-----:R-:W-:-:S06]  /*2380*/  @!P0 DADD R8, R2, R8 ;  /* 0x0000000002088229 */ /* 0x001fcc0000000008 */
[----:B------:R-:W-:Y:S02]  /*2390*/  @P0 FSEL R8, R2, RZ, P1 ;  /* 0x000000ff02080208 */ /* 0x000fe40000800000 */
[----:B------:R-:W-:-:S07]  /*23a0*/  @P0 FSEL R9, R3, -QNAN , P1 ;  /* 0xfff8000003090808 */ /* 0x000fce0000800000 */
.L_x_42683:
[----:B------:R-:W-:Y:S05]  /*23b0*/  BSYNC B0 ;  /* 0x0000000000007941 */ /* 0x000fea0003800000 */
.L_x_42681:
[C---:B------:R-:W-:Y:S01]  /*23c0*/  DSETP.GEU.AND P0, PT, R8.reuse, RZ, PT ;  /* 0x000000ff0800722a */ /* 0x040fe20003f0e000 */
[----:B------:R-:W-:Y:S02]  /*23d0*/  ULDC.64 UR8, c[0x0][0x428] ;  /* 0x00010a0000087ab9 */ /* 0x000fe40000000a00 */
[----:B------:R-:W-:-:S03]  /*23e0*/  DADD R2, R8, UR8 ;  /* 0x0000000808027e29 */ /* 0x000fc60008000000 */
[----:B------:R-:W-:-:S06]  /*23f0*/  DSETP.GT.XOR P0, PT, RZ, UR8, !P0 ;  /* 0x00000008ff007e2a */ /* 0x000fcc000c704800 */
[----:B------:R-:W-:-:S06]  /*2400*/  DSETP.NEU.AND P0, PT, R8, RZ, P0 ;  /* 0x000000ff0800722a */ /* 0x000fcc000070d000 */
[----:B------:R-:W-:Y:S02]  /*2410*/  FSEL R2, R2, R8, P0 ;  /* 0x0000000802027208 */ /* 0x000fe40000000000 */
[----:B------:R-:W-:Y:S01]  /*2420*/  FSEL R3, R3, R9, P0 ;  /* 0x0000000903037208 */ /* 0x000fe20000000000 */
[----:B------:R-:W-:-:S04]  /*2430*/  VIADD R9, R0, 0x80 ;  /* 0x0000008000097836 */ /* 0x000fc80000000000 */
[----:B------:R0:W-:Y:S03]  /*2440*/  STG.E.64 desc[UR4][R4.64], R2 ;  /* 0x0000000204007986 */ /* 0x0001e6000c101b04 */
.L_x_42679:
[----:B------:R-:W-:Y:S05]  /*2450*/  BSYNC B1 ;  /* 0x0000000000017941 */ /* 0x000fea0003800000 */
.L_x_42678:
        /* <DEDUP_REMOVED lines=305> */
.L_x_42697:
        /* <DEDUP_REMOVED lines=37> */
[----:B------:R-:W-:Y:S01]  /*39c0*/  MOV R15, R8 ;  /* 0x00000008000f7202 */ /* 0x000fe20000000f00 */
[----:B------:R-:W-:Y:S01]  /*39d0*/  IMAD.IADD R19, R10, 0x1, R11 ;  /* 0x000000010a137824 */ /* 0x000fe200078e020b */
[----:B------:R-:W-:-:S02]  /*39e0*/  LOP3.LUT R13, R13, 0x100000, RZ, 0xfc, !PT ;  /* 0x001000000d0d7812 */ /* 0x000fc400078efcff */
[----:B------:R-:W-:Y:S02]  /*39f0*/  LOP3.LUT R8, R12, 0x100000, RZ, 0xfc, !PT ;  /* 0x001000000c087812 */ /* 0x000fe400078efcff */
[----:B------:R-:W-:-:S04]  /*3a00*/  IADD3 R10, R19, 0x2, -R0 ;  /* 0x00000002130a7810 */ /* 0x000fc80007ffe800 */
[----:B------:R-:W-:-:S13]  /*3a10*/  LOP3.LUT P0, R10, R10, 0x3, RZ, 0xc0, !PT ;  /* 0x000000030a0a7812 */ /* 0x000fda000780c0ff */
[----:B------:R-:W-:Y:S05]  /*3a20*/  @!P0 BRA `(.L_x_42702) ;  /* 0x0000000000388947 */ /* 0x000fea0003800000 */
[----:B------:R-:W-:Y:S01]  /*3a30*/  BSSY B2, `(.L_x_42703) ;  /* 0x000000c000027945 */ /* 0x000fe20003800000 */
.L_x_42704:
        /* <DEDUP_REMOVED lines=12> */
.L_x_42703:
[----:B------:R-:W-:-:S07]  /*3b00*/  IMAD.MOV.U32 R10, RZ, RZ, R11 ;  /* 0x000000ffff0a7224 */ /* 0x000fce00078e000b */
.L_x_42702:
[----:B------:R-:W-:Y:S05]  /*3b10*/  BSYNC B1 ;  /* 0x0000000000017941 */ /* 0x000fea0003800000 */
.L_x_42701:
        /* <DEDUP_REMOVED lines=13> */
.L_x_42710:
        /* <DEDUP_REMOVED lines=33> */
.L_x_42709:
[----:B------:R-:W-:-:S07]  /*3e00*/  IMAD.MOV.U32 R10, RZ, RZ, R12 ;  /* 0x000000ffff0a7224 */ /* 0x000fce00078e000c */
.L_x_42708:
[----:B------:R-:W-:Y:S05]  /*3e10*/  BSYNC B2 ;  /* 0x0000000000027941 */ /* 0x000fea0003800000 */
.L_x_42707:
[----:B------:R-:W-:-:S13]  /*3e20*/  ISETP.GE.U32.AND P0, PT, R11, 0xc, PT ;  /* 0x0000000c0b00780c */ /* 0x000fda0003f06070 */
[----:B------:R-:W-:Y:S05]  /*3e30*/  @!P0 BRA `(.L_x_42706) ;  /* 0x0000000400d88947 */ /* 0x000fea0003800000 */
[----:B------:R-:W-:Y:S01]  /*3e40*/  BSSY B2, `(.L_x_42711) ;  /* 0x0000074000027945 */ /* 0x000fe20003800000 */
.L_x_42712:
        /* <DEDUP_REMOVED lines=116> */
.L_x_42711:
[----:B------:R-:W-:-:S07]  /*4590*/  IMAD.MOV.U32 R17, RZ, RZ, R11 ;  /* 0x000000ffff117224 */ /* 0x000fce00078e000b */
.L_x_42706:
[----:B------:R-:W-:Y:S05]  /*45a0*/  BSYNC B1 ;  /* 0x0000000000017941 */ /* 0x000fea0003800000 */
.L_x_42705:
        /* <DEDUP_REMOVED lines=20> */
.L_x_42714:
[----:B------:R-:W-:Y:S05]  /*46f0*/  BSYNC B1 ;  /* 0x0000000000017941 */ /* 0x000fea0003800000 */
.L_x_42713:
[----:B------:R-:W-:Y:S02]  /*4700*/  IMAD.MOV.U32 R11, RZ, RZ, R13 ;  /* 0x000000ffff0b7224 */ /* 0x000fe400078e000d */
[----:B------:R-:W-:-:S03]  /*4710*/  IMAD.MOV.U32 R10, RZ, RZ, R8 ;  /* 0x000000ffff0a7224 */ /* 0x000fc600078e0008 */
[----:B------:R-:W-:Y:S01]  /*4720*/  LOP3.LUT R11, R11, 0x80000000, R3, 0xb8, !PT ;  /* 0x800000000b0b7812 */ /* 0x000fe200078eb803 */
[----:B------:R-:W-:Y:S06]  /*4730*/  BRA `(.L_x_42700) ;  /* 0x00000000001c7947 */ /* 0x000fec0003800000 */
.L_x_42699:
[----:B------:R-:W-:-:S06]  /*4740*/  DSETP.GTU.AND P0, PT, R6, +INF , PT ;  /* 0x7ff000000600742a */ /* 0x000fcc0003f0c000 */
[----:B------:R-:W-:-:S14]  /*4750*/  DSETP.LE.AND P0, PT, R8, +INF , !P0 ;  /* 0x7ff000000800742a */ /* 0x000fdc0004703000 */
[----:B------:R-:W0:Y:S01]  /*4760*/  @!P0 LDC.64 R10, c[0x0][0x428] ;  /* 0x00010a00ff0a8b82 */ /* 0x000e220000000a00 */
[----:B------:R-:W-:Y:S02]  /*4770*/  @P0 DSETP.NEU.AND P1, PT, R8, +INF , PT ;  /* 0x7ff000000800042a */ /* 0x000fe40003f2d000 */
[----:B0-----:R-:W-:-:S06]  /*4780*/  @!P0 DADD R10, R2, R10 ;  /* 0x00000000020a8229 */ /* 0x001fcc000000000a */
[----:B------:R-:W-:Y:S02]  /*4790*/  @P0 FSEL R10, R2, RZ, P1 ;  /* 0x000000ff020a0208 */ /* 0x000fe40000800000 */
[----:B------:R-:W-:-:S07]  /*47a0*/  @P0 FSEL R11, R3, -QNAN , P1 ;  /* 0xfff80000030b0808 */ /* 0x000fce0000800000 */
.L_x_42700:
[----:B------:R-:W-:Y:S05]  /*47b0*/  BSYNC B0 ;  /* 0x0000000000007941 */ /* 0x000fea0003800000 */
.L_x_42698:
[C---:B------:R-:W-:Y:S01]  /*47c0*/  DSETP.GEU.AND P0, PT, R10.reuse, RZ, PT ;  /* 0x000000ff0a00722a */ /* 0x040fe20003f0e000 */
[----:B------:R-:W-:Y:S02]  /*47d0*/  ULDC.64 UR6, c[0x0][0x428] ;  /* 0x00010a0000067ab9 */ /* 0x000fe40000000a00 */
[----:B------:R-:W-:-:S03]  /*47e0*/  DADD R2, R10, UR6 ;  /* 0x000000060a027e29 */ /* 0x000fc60008000000 */
[----:B------:R-:W-:-:S06]  /*47f0*/  DSETP.GT.XOR P0, PT, RZ, UR6, !P0 ;  /* 0x00000006ff007e2a */ /* 0x000fcc000c704800 */
[----:B------:R-:W-:-:S06]  /*4800*/  DSETP.NEU.AND P0, PT, R10, RZ, P0 ;  /* 0x000000ff0a00722a */ /* 0x000fcc000070d000 */
[----:B------:R-:W-:Y:S02]  /*4810*/  FSEL R2, R2, R10, P0 ;  /* 0x0000000a02027208 */ /* 0x000fe40000000000 */
[----:B------:R-:W-:-:S05]  /*4820*/  FSEL R3, R3, R11, P0 ;  /* 0x0000000b03037208 */ /* 0x000fca0000000000 */
[----:B------:R-:W-:Y:S01]  /*4830*/  STG.E.64 desc[UR4][R4.64], R2 ;  /* 0x0000000204007986 */ /* 0x000fe2000c101b04 */
[----:B------:R-:W-:Y:S05]  /*4840*/  EXIT ;  /* 0x000000000000794d */ /* 0x000fea0003800000 */
.L_x_42715:
        /* <DEDUP_REMOVED lines=11> */
.L_x_57558:


//--------------------- .text._ZN2at6native27unrolled_elementwise_kernelINS0_13BUnaryFunctorIdddZZZNS0_21remainder_kernel_cudaERNS_18TensorIteratorBaseEENKUlvE0_clEvENKUlvE_clEvEUlddE_EESt5arrayIPcLm2EELi4E23TrivialOffsetCalculatorILi1EjESD_NS0_6memory15LoadWithoutCastENSE_16StoreWithoutCastEEEviT_T0_T2_T3_T4_T5_ --------------------------
	.section	.text._ZN2at6native27unrolled_elementwise_kernelINS0_13BUnaryFunctorIdddZZZNS0_21remainder_kernel_cudaERNS_18TensorIteratorBaseEENKUlvE0_clEvENKUlvE_clEvEUlddE_EESt5arrayIPcLm2EELi4E23TrivialOffsetCalculatorILi1EjESD_NS0_6memory15LoadWithoutCastENSE_16StoreWithoutCastEEEviT_T0_T2_T3_T4_T5_,"ax",@progbits
	.align	128
        .global         _ZN2at6native27unrolled_elementwise_kernelINS0_13BUnaryFunctorIdddZZZNS0_21remainder_kernel_cudaERNS_18TensorIteratorBaseEENKUlvE0_clEvENKUlvE_clEvEUlddE_EESt5arrayIPcLm2EELi4E23TrivialOffsetCalculatorILi1EjESD_NS0_6memory15LoadWithoutCastENSE_16StoreWithoutCastEEEviT_T0_T2_T3_T4_T5_
        .type           _ZN2at6native27unrolled_elementwise_kernelINS0_13BUnaryFunctorIdddZZZNS0_21remainder_kernel_cudaERNS_18TensorIteratorBaseEENKUlvE0_clEvENKUlvE_clEvEUlddE_EESt5arrayIPcLm2EELi4E23TrivialOffsetCalculatorILi1EjESD_NS0_6memory15LoadWithoutCastENSE_16StoreWithoutCastEEEviT_T0_T2_T3_T4_T5_,@function
        .size           _ZN2at6native27unrolled_elementwise_kernelINS0_13BUnaryFunctorIdddZZZNS0_21remainder_kernel_cudaERNS_18TensorIteratorBaseEENKUlvE0_clEvENKUlvE_clEvEUlddE_EESt5arrayIPcLm2EELi4E23TrivialOffsetCalculatorILi1EjESD_NS0_6memory15LoadWithoutCastENSE_16StoreWithoutCastEEEviT_T0_T2_T3_T4_T5_,(.L_x_57559 - _ZN2at6native27unrolled_elementwise_kernelINS0_13BUnaryFunctorIdddZZZNS0_21remainder_kernel_cudaERNS_18TensorIteratorBaseEENKUlvE0_clEvENKUlvE_clEvEUlddE_EESt5arrayIPcLm2EELi4E23TrivialOffsetCalculatorILi1EjESD_NS0_6memory15LoadWithoutCastENSE_16StoreWithoutCastEEEviT_T0_T2_T3_T4_T5_)
        .other          _ZN2at6native27unrolled_elementwise_kernelINS0_13BUnaryFunctorIdddZZZNS0_21remainder_kernel_cudaERNS_18TensorIteratorBaseEENKUlvE0_clEvENKUlvE_clEvEUlddE_EESt5arrayIPcLm2EELi4E23TrivialOffsetCalculatorILi1EjESD_NS0_6memory15LoadWithoutCastENSE_16StoreWithoutCastEEEviT_T0_T2_T3_T4_T5_,@"STO_CUDA_ENTRY STV_DEFAULT"
_ZN2at6native27unrolled_elementwise_kernelINS0_13BUnaryFunctorIdddZZZNS0_21remainder_kernel_cudaERNS_18TensorIteratorBaseEENKUlvE0_clEvENKUlvE_clEvEUlddE_EESt5arrayIPcLm2EELi4E23TrivialOffsetCalculatorILi1EjESD_NS0_6memory15LoadWithoutCastENSE_16StoreWithoutCastEEEviT_T0_T2_T3_T4_T5_:
.text._ZN2at6native27unrolled_elementwise_kernelINS0_13BUnaryFunctorIdddZZZNS0_21remainder_kernel_cudaERNS_18TensorIteratorBaseEENKUlvE0_clEvENKUlvE_clEvEUlddE_EESt5arrayIPcLm2EELi4E23TrivialOffsetCalculatorILi1EjESD_NS0_6memory15LoadWithoutCastENSE_16StoreWithoutCastEEEviT_T0_T2_T3_T4_T5_:
        /* <DEDUP_REMOVED lines=73> */
.L_x_42724:
        /* <DEDUP_REMOVED lines=12> */
.L_x_42723:
[----:B------:R-:W-:-:S07]  /*0550*/  IMAD.MOV.U32 R18, RZ, RZ, R21 ;  /* 0x000000ffff127224 */ /* 0x000fce00078e0015 */
.L_x_42722:
[----:B------:R-:W-:Y:S05]  /*0560*/  BSYNC B2 ;  /* 0x0000000000027941 */ /* 0x000fea0003800000 */
.L_x_42721:
        /* <DEDUP_REMOVED lines=13> */
.L_x_42730:
        /* <DEDUP_REMOVED lines=33> */
.L_x_42729:
[----:B------:R-:W-:Y:S02]  /*0850*/  IMAD.MOV.U32 R18, RZ, RZ, R21 ;  /* 0x000000ffff127224 */ /* 0x000fe400078e0015 */
[----:B------:R-:W-:-:S07]  /*0860*/  IMAD.MOV.U32 R23, RZ, RZ, R22 ;  /* 0x000000ffff177224 */ /* 0x000fce00078e0016 */
.L_x_42728:
[----:B------:R-:W-:Y:S05]  /*0870*/  BSYNC B3 ;  /* 0x0000000000037941 */ /* 0x000fea0003800000 */
.L_x_42727:
[----:B------:R-:W-:-:S13]  /*0880*/  ISETP.GE.U32.AND P0, PT, R19, 0xc, PT ;  /* 0x0000000c1300780c */ /* 0x000fda0003f06070 */
[----:B------:R-:W-:Y:S05]  /*0890*/  @!P0 BRA `(.L_x_42726) ;  /* 0x0000000400dc8947 */ /* 0x000fea0003800000 */
[----:B------:R-:W-:Y:S01]  /*08a0*/  BSSY B3, `(.L_x_42731) ;  /* 0x0000075000037945 */ /* 0x000fe20003800000 */
[----:B------:R-:W-:-:S07]  /*08b0*/  VIADD R17, R17, 0x10 ;  /* 0x0000001011117836 */ /* 0x000fce0000000000 */
.L_x_42732:
        /* <DEDUP_REMOVED lines=116> */
.L_x_42731:
[----:B------:R-:W-:-:S07]  /*1000*/  IMAD.MOV.U32 R23, RZ, RZ, R19 ;  /* 0x000000ffff177224 */ /* 0x000fce00078e0013 */
.L_x_42726:
[----:B------:R-:W-:Y:S05]  /*1010*/  BSYNC B2 ;  /* 0x0000000000027941 */ /* 0x000fea0003800000 */
.L_x_42725:
        /* <DEDUP_REMOVED lines=19> */
.L_x_42734:
[----:B------:R-:W-:Y:S05]  /*1150*/  BSYNC B2 ;  /* 0x0000000000027941 */ /* 0x000fea0003800000 */
.L_x_42733:
[----:B------:R-:W-:Y:S02]  /*1160*/  IMAD.MOV.U32 R15, RZ, RZ, R17 ;  /* 0x000000ffff0f7224 */ /* 0x000fe400078e0011 */
[----:B------:R-:W-:-:S03]  /*1170*/  IMAD.MOV.U32 R14, RZ, RZ, R16 ;  /* 0x000000ffff0e7224 */ /* 0x000fc600078e0010 */
[----:B------:R-:W-:Y:S01]  /*1180*/  LOP3.LUT R15, R15, 0x80000000, R7, 0xb8, !PT ;  /* 0x800000000f0f7812 */ /* 0x000fe200078eb807 */
[----:B------:R-:W-:Y:S06]  /*1190*/  BRA `(.L_x_42720) ;  /* 0x00000000001c7947 */ /* 0x000fec0003800000 */
.L_x_42719:
[----:B------:R-:W-:-:S06]  /*11a0*/  DSETP.GTU.AND P0, PT, R8, +INF , PT ;  /* 0x7ff000000800742a */ /* 0x000fcc0003f0c000 */
[----:B------:R-:W-:-:S14]  /*11b0*/  DSETP.LE.AND P0, PT, R16, +INF , !P0 ;  /* 0x7ff000001000742a */ /* 0x000fdc0004703000 */
[----:B------:R-:W0:Y:S01]  /*11c0*/  @!P0 LDC.64 R14, c[0x0][0x220] ;  /* 0x00008800ff0e8b82 */ /* 0x000e220000000a00 */
[----:B------:R-:W-:Y:S02]  /*11d0*/  @P0 DSETP.NEU.AND P2, PT, R16, +INF , PT ;  /* 0x7ff000001000042a */ /* 0x000fe40003f4d000 */
[----:B0-----:R-:W-:-:S06]  /*11e0*/  @!P0 DADD R14, R6, R14 ;  /* 0x00000000060e8229 */ /* 0x001fcc000000000e */
[----:B------:R-:W-:Y:S02]  /*11f0*/  @P0 FSEL R14, R6, RZ, P2 ;  /* 0x000000ff060e0208 */ /* 0x000fe40001000000 */
[----:B------:R-:W-:-:S07]  /*1200*/  @P0 FSEL R15, R7, -QNAN , P2 ;  /* 0xfff80000070f0808 */ /* 0x000fce0001000000 */
.L_x_42720:
[----:B------:R-:W-:Y:S05]  /*1210*/  BSYNC B0 ;  /* 0x0000000000007941 */ /* 0x000fea0003800000 */
.L_x_42718:
[C---:B------:R-:W-:Y:S01]  /*1220*/  DSETP.GEU.AND P0, PT, R14.reuse, RZ, PT ;  /* 0x000000ff0e00722a */ /* 0x040fe20003f0e000 */
[----:B------:R-:W-:Y:S02]  /*1230*/  ULDC.64 UR6, c[0x0][0x220] ;  /* 0x0000880000067ab9 */ /* 0x000fe40000000a00 */
[----:B------:R-:W-:-:S03]  /*1240*/  DADD R6, R14, UR6 ;  /* 0x000000060e067e29 */ /* 0x000fc60008000000 */
[----:B------:R-:W-:-:S06]  /*1250*/  DSETP.GT.XOR P0, PT, RZ, UR6, !P0 ;  /* 0x00000006ff007e2a */ /* 0x000fcc000c704800 */
[----:B------:R-:W-:-:S06]  /*1260*/  DSETP.NEU.AND P0, PT, R14, RZ, P0 ;  /* 0x000000ff0e00722a */ /* 0x000fcc000070d000 */
[----:B------:R-:W-:Y:S02]  /*1270*/  FSEL R6, R6, R14, P0 ;  /* 0x0000000e06067208 */ /* 0x000fe40000000000 */
[----:B------:R-:W-:-:S07]  /*1280*/  FSEL R7, R7, R15, P0 ;  /* 0x0000000f07077208 */ /* 0x000fce0000000000 */
.L_x_42717:
[----:B------:R-:W-:Y:S05]  /*1290*/  BSYNC B1 ;  /* 0x0000000000017941 */ /* 0x000fea0003800000 */
.L_x_42716:
[----:B-1----:R-:W-:Y:S01]  /*12a0*/  VIADD R9, R5, 0x80 ;  /* 0x0000008005097836 */ /* 0x002fe20000000000 */
[----:B------:R-:W-:Y:S04]  /*12b0*/  BSSY B1, `(.L_x_42735) ;  /* 0x0000105000017945 */ /* 0x000fe80003800000 */
[----:B------:R-:W-:-:S13]  /*12c0*/  ISETP.GE.AND P0, PT, R9, R0, PT ;  /* 0x000000000900720c */ /* 0x000fda0003f06270 */
[----:B------:R-:W-:Y:S05]  /*12d0*/  @P0 BRA `(.L_x_42736) ;  /* 0x0000001000080947 */ /* 0x000fea0003800000 */
[----:B------:R-:W0:Y:S01]  /*12e0*/  LDC.64 R14, c[0x0][0x220] ;  /* 0x00008800ff0e7b82 */ /* 0x000e220000000a00 */
        /* <DEDUP_REMOVED lines=36> */
.L_x_42743:
        /* <DEDUP_REMOVED lines=12> */
.L_x_42742:
[----:B------:R-:W-:-:S07]  /*15f0*/  IMAD.MOV.U32 R20, RZ, RZ, R22 ;  /* 0x000000ffff147224 */ /* 0x000fce00078e0016 */
.L_x_42741:
[----:B------:R-:W-:Y:S05]  /*1600*/  BSYNC B2 ;  /* 0x0000000000027941 */ /* 0x000fea0003800000 */
.L_x_42740:
        /* <DEDUP_REMOVED lines=13> */
.L_x_42749:
        /* <DEDUP_REMOVED lines=33> */
.L_x_42748:
[----:B------:R-:W-:-:S07]  /*18f0*/  IMAD.MOV.U32 R20, RZ, RZ, R22 ;  /* 0x000000ffff147224 */ /* 0x000fce00078e0016 */
.L_x_42747:
[----:B------:R-:W-:Y:S05]  /*1900*/  BSYNC B3 ;  /* 0x0000000000037941 */ /* 0x000fea0003800000 */
.L_x_42746:
[----:B------:R-:W-:-:S13]  /*1910*/  ISETP.GE.U32.AND P0, PT, R21, 0xc, PT ;  /* 0x0000000c1500780c */ /* 0x000fda0003f06070 */
[----:B------:R-:W-:Y:S05]  /*1920*/  @!P0 BRA `(.L_x_42745) ;  /* 0x0000000400dc8947 */ /* 0x000fea0003800000 */
[----:B------:R-:W-:Y:S01]  /*1930*/  BSSY B3, `(.L_x_42750) ;  /* 0x0000075000037945 */ /* 0x000fe20003800000 */
[----:B------:R-:W-:-:S07]  /*1940*/  VIADD R19, R19, 0x10 ;  /* 0x0000001013137836 */ /* 0x000fce0000000000 */
.L_x_42751:
        /* <DEDUP_REMOVED lines=116> */
.L_x_42750:
[----:B------:R-:W-:-:S07]  /*2090*/  IMAD.MOV.U32 R23, RZ, RZ, R21 ;  /* 0x000000ffff177224 */ /* 0x000fce00078e0015 */
.L_x_42745:
[----:B------:R-:W-:Y:S05]  /*20a0*/  BSYNC B2 ;  /* 0x0000000000027941 */ /* 0x000fea0003800000 */
.L_x_42744:
        /* <DEDUP_REMOVED lines=19> */
.L_x_42753:
[----:B------:R-:W-:Y:S05]  /*21e0*/  BSYNC B2 ;  /* 0x0000000000027941 */ /* 0x000fea0003800000 */
.L_x_42752:
[----:B------:R-:W-:Y:S01]  /*21f0*/  LOP3.LUT R19, R19, 0x80000000, R13, 0xb8, !PT ;  /* 0x8000000013137812 */ /* 0x000fe200078eb80d */
[----:B------:R-:W-:Y:S06]  /*2200*/  BRA `(.L_x_42739) ;  /* 0x00000000001c7947 */ /* 0x000fec0003800000 */
.L_x_42738:
[----:B------:R-:W-:-:S06]  /*2210*/  DSETP.GTU.AND P0, PT, R14, +INF , PT ;  /* 0x7ff000000e00742a */ /* 0x000fcc0003f0c000 */
[----:B------:R-:W-:-:S14]  /*2220*/  DSETP.LE.AND P0, PT, R16, +INF , !P0 ;  /* 0x7ff000001000742a */ /* 0x000fdc0004703000 */
[----:B------:R-:W0:Y:S01]  /*2230*/  @!P0 LDC.64 R18, c[0x0][0x220] ;  /* 0x00008800ff128b82 */ /* 0x000e220000000a00 */
[----:B------:R-:W-:Y:S02]  /*2240*/  @P0 DSETP.NEU.AND P2, PT, R16, +INF , PT ;  /* 0x7ff000001000042a */ /* 0x000fe40003f4d000 */
[----:B0-----:R-:W-:-:S06]  /*2250*/  @!P0 DADD R18, R12, R18 ;  /* 0x000000000c128229 */ /* 0x001fcc0000000012 */
[----:B------:R-:W-:Y:S02]  /*2260*/  @P0 FSEL R18, R12, RZ, P2 ;  /* 0x000000ff0c120208 */ /* 0x000fe40001000000 */
[----:B------:R-:W-:-:S07]  /*2270*/  @P0 FSEL R19, R13, -QNAN , P2 ;  /* 0xfff800000d130808 */ /* 0x000fce0001000000 */
.L_x_42739:
[----:B------:R-:W-:Y:S05]  /*2280*/  BSYNC B0 ;  /* 0x0000000000007941 */ /* 0x000fea0003800000 */
.L_x_42737:
[C---:B------:R-:W-:Y:S01]  /*2290*/  DSETP.GEU.AND P0, PT, R18.reuse, RZ, PT ;  /* 0x000000ff1200722a */ /* 0x040fe20003f0e000 */
[----:B------:R-:W-:Y:S02]  /*22a0*/  ULDC.64 UR6, c[0x0][0x220] ;  /* 0x0000880000067ab9 */ /* 0x000fe40000000a00 */
[----:B------:R-:W-:-:S03]  /*22b0*/  DADD R12, R18, UR6 ;  /* 0x00000006120c7e29 */ /* 0x000fc60008000000 */
[----:B------:R-:W-:-:S06]  /*22c0*/  DSETP.GT.XOR P0, PT, RZ, UR6, !P0 ;  /* 0x00000006ff007e2a */ /* 0x000fcc000c704800 */
[----:B------:R-:W-:-:S06]  /*22d0*/  DSETP.NEU.AND P0, PT, R18, RZ, P0 ;  /* 0x000000ff1200722a */ /* 0x000fcc000070d000 */
[----:B------:R-:W-:Y:S02]  /*22e0*/  FSEL R14, R12, R18, P0 ;  /* 0x000000120c0e7208 */ /* 0x000fe40000000000 */
[----:B------:R-:W-:-:S07]  /*22f0*/  FSEL R15, R13, R19, P0 ;  /* 0x000000130d0f7208 */ /* 0x000fce0000000000 */
.L_x_42736:
[----:B------:R-:W-:Y:S05]  /*2300*/  BSYNC B1 ;  /* 0x0000000000017941 */ /* 0x000fea0003800000 */
.L_x_42735:
[----:B-----5:R-:W-:Y:S01]  /*2310*/  VIADD R13, R5, 0x100 ;  /* 0x00000100050d7836 */ /* 0x020fe20000000000 */
[----:B------:R-:W-:Y:S04]  /*2320*/  BSSY B1, `(.L_x_42754) ;  /* 0x0000105000017945 */ /* 0x000fe80003800000 */
[----:B------:R-:W-:-:S13]  /*2330*/  ISETP.GE.AND P0, PT, R13, R0, PT ;  /* 0x000000000d00720c */ /* 0x000fda0003f06270 */
[----:B------:R-:W-:Y:S05]  /*2340*/  @P0 BRA `(.L_x_42755) ;  /* 0x0000001000080947 */ /* 0x000fea0003800000 */
[----:B------:R-:W0:Y:S01]  /*2350*/  LDC.64 R12, c[0x0][0x220] ;  /* 0x00008800ff0c7b82 */ /* 0x000e220000000a00 */
[----:B------:R-:W-:Y:S01]  /*2360*/  LOP3.LUT R17, R11, 0x7fffffff, RZ, 0xc0, !PT ;  /* 0x7fffffff0b117812 */ /* 0x000fe200078ec0ff */
        /* <DEDUP_REMOVED lines=35> */
.L_x_42762:
        /* <DEDUP_REMOVED lines=12> */
.L_x_42761:
[----:B------:R-:W-:-:S07]  /*2660*/  IMAD.MOV.U32 R20, RZ, RZ, R22 ;  /* 0x000000ffff147224 */ /* 0x000fce00078e0016 */
.L_x_42760:
[----:B------:R-:W-:Y:S05]  /*2670*/  BSYNC B2 ;  /* 0x0000000000027941 */ /* 0x000fea0003800000 */
.L_x_42759:
        /* <DEDUP_REMOVED lines=13> */
.L_x_42768:
        /* <DEDUP_REMOVED lines=33> */
.L_x_42767:
[----:B------:R-:W-:-:S07]  /*2960*/  IMAD.MOV.U32 R20, RZ, RZ, R22 ;  /* 0x000000ffff147224 */ /* 0x000fce00078e0016 */
.L_x_42766:
[----:B------:R-:W-:Y:S05]  /*2970*/  BSYNC B3 ;  /* 0x0000000000037941 */ /* 0x000fea0003800000 */
.L_x_42765:
[----:B------:R-:W-:-:S13]  /*2980*/  ISETP.GE.U32.AND P0, PT, R21, 0xc, PT ;  /* 0x0000000c1500780c */ /* 0x000fda0003f06070 */
[----:B------:R-:W-:Y:S05]  /*2990*/  @!P0 BRA `(.L_x_42764) ;  /* 0x0000000400dc8947 */ /* 0x000fea0003800000 */
[----:B------:R-:W-:Y:S01]  /*29a0*/  BSSY B3, `(.L_x_42769) ;  /* 0x0000075000037945 */ /* 0x000fe20003800000 */
[----:B------:R-:W-:-:S07]  /*29b0*/  VIADD R19, R19, 0x10 ;  /* 0x0000001013137836 */ /* 0x000fce0000000000 */
.L_x_42770:
        /* <DEDUP_REMOVED lines=116> */
.L_x_42769:
[----:B------:R-:W-:-:S07]  /*3100*/  IMAD.MOV.U32 R23, RZ, RZ, R21 ;  /* 0x000000ffff177224 */ /* 0x000fce00078e0015 */
.L_x_42764:
[----:B------:R-:W-:Y:S05]  /*3110*/  BSYNC B2 ;  /* 0x0000000000027941 */ /* 0x000fea0003800000 */
.L_x_42763:
        /* <DEDUP_REMOVED lines=19> */
.L_x_42772:
[----:B------:R-:W-:Y:S05]  /*3250*/  BSYNC B2 ;  /* 0x0000000000027941 */ /* 0x000fea0003800000 */
.L_x_42771:
[----:B------:R-:W-:Y:S01]  /*3260*/  LOP3.LUT R19, R19, 0x80000000, R11, 0xb8, !PT ;  /* 0x8000000013137812 */ /* 0x000fe200078eb80b */
[----:B------:R-:W-:Y:S06]  /*3270*/  BRA `(.L_x_42758) ;  /* 0x00000000001c7947 */ /* 0x000fec0003800000 */
.L_x_42757:
[----:B------:R-:W-:-:S06]  /*3280*/  DSETP.GTU.AND P0, PT, R12, +INF , PT ;  /* 0x7ff000000c00742a */ /* 0x000fcc0003f0c000 */
[----:B------:R-:W-:-:S14]  /*3290*/  DSETP.LE.AND P0, PT, R16, +INF , !P0 ;  /* 0x7ff000001000742a */ /* 0x000fdc0004703000 */
[----:B------:R-:W0:Y:S01]  /*32a0*/  @!P0 LDC.64 R18, c[0x0][0x220] ;  /* 0x00008800ff128b82 */ /* 0x000e220000000a00 */
[----:B------:R-:W-:Y:S02]  /*32b0*/  @P0 DSETP.NEU.AND P2, PT, R16, +INF , PT ;  /* 0x7ff000001000042a */ /* 0x000fe40003f4d000 */
[----:B0-----:R-:W-:-:S06]  /*32c0*/  @!P0 DADD R18, R10, R18 ;  /* 0x000000000a128229 */ /* 0x001fcc0000000012 */
[----:B------:R-:W-:Y:S02]  /*32d0*/  @P0 FSEL R18, R10, RZ, P2 ;  /* 0x000000ff0a120208 */ /* 0x000fe40001000000 */
[----:B------:R-:W-:-:S07]  /*32e0*/  @P0 FSEL R19, R11, -QNAN , P2 ;  /* 0xfff800000b130808 */ /* 0x000fce0001000000 */
.L_x_42758:
[----:B------:R-:W-:Y:S05]  /*32f0*/  BSYNC B0 ;  /* 0x0000000000007941 */ /* 0x000fea0003800000 */
.L_x_42756:
[C---:B------:R-:W-:Y:S01]  /*3300*/  DSETP.GEU.AND P0, PT, R18.reuse, RZ, PT ;  /* 0x000000ff1200722a */ /* 0x040fe20003f0e000 */
[----:B------:R-:W-:Y:S02]  /*3310*/  ULDC.64 UR6, c[0x0][0x220] ;  /* 0x0000880000067ab9 */ /* 0x000fe40000000a00 */
[----:B------:R-:W-:-:S03]  /*3320*/  DADD R10, R18, UR6 ;  /* 0x00000006120a7e29 */ /* 0x000fc60008000000 */
[----:B------:R-:W-:-:S06]  /*3330*/  DSETP.GT.XOR P0, PT, RZ, UR6, !P0 ;  /* 0x00000006ff007e2a */ /* 0x000fcc000c704800 */
[----:B------:R-:W-:-:S06]  /*3340*/  DSETP.NEU.AND P0, PT, R18, RZ, P0 ;  /* 0x000000ff1200722a */ /* 0x000fcc000070d000 */
[----:B------:R-:W-:Y:S02]  /*3350*/  FSEL R8, R10, R18, P0 ;  /* 0x000000120a087208 */ /* 0x000fe40000000000 */
[----:B------:R-:W-:-:S07]  /*3360*/  FSEL R19, R11, R19, P0 ;  /* 0x000000130b137208 */ /* 0x000fce0000000000 */
.L_x_42755:
[----:B------:R-:W-:Y:S05]  /*3370*/  BSYNC B1 ;  /* 0x0000000000017941 */ /* 0x000fea0003800000 */
.L_x_42754:
[----:B------:R-:W-:Y:S01]  /*3380*/  VIADD R11, R5, 0x180 ;  /* 0x00000180050b7836 */ /* 0x000fe20000000000 */
        /* <DEDUP_REMOVED lines=40> */
.L_x_42780:
        /* <DEDUP_REMOVED lines=12> */
.L_x_42779:
[----:B------:R-:W-:Y:S05]  /*36d0*/  BSYNC B2 ;  /* 0x0000000000027941 */ /* 0x000fea0003800000 */
.L_x_42778:
        /* <DEDUP_REMOVED lines=13> */
.L_x_42786:
        /* <DEDUP_REMOVED lines=33> */
.L_x_42785:
[----:B------:R-:W-:-:S07]  /*39c0*/  IMAD.MOV.U32 R17, RZ, RZ, R22 ;  /* 0x000000ffff117224 */ /* 0x000fce00078e0016 */
.L_x_42784:
[----:B------:R-:W-:Y:S05]  /*39d0*/  BSYNC B3 ;  /* 0x0000000000037941 */ /* 0x000fea0003800000 */
.L_x_42783:
[----:B------:R-:W-:-:S13]  /*39e0*/  ISETP.GE.U32.AND P0, PT, R21, 0xc, PT ;  /* 0x0000000c1500780c */ /* 0x000fda0003f06070 */
[----:B------:R-:W-:Y:S05]  /*39f0*/  @!P0 BRA `(.L_x_42782) ;  /* 0x0000000400dc8947 */ /* 0x000fea0003800000 */
[----:B------:R-:W-:Y:S01]  /*3a00*/  BSSY B3, `(.L_x_42787) ;  /* 0x0000075000037945 */ /* 0x000fe20003800000 */
[----:B------:R-:W-:-:S07]  /*3a10*/  VIADD R20, R20, 0x10 ;  /* 0x0000001014147836 */ /* 0x000fce0000000000 */
.L_x_42788:
        /* <DEDUP_REMOVED lines=116> */
.L_x_42787:
[----:B------:R-:W-:-:S07]  /*4160*/  IMAD.MOV.U32 R23, RZ, RZ, R22 ;  /* 0x000000ffff177224 */ /* 0x000fce00078e0016 */
.L_x_42782:
[----:B------:R-:W-:Y:S05]  /*4170*/  BSYNC B2 ;  /* 0x0000000000027941 */ /* 0x000fea0003800000 */
.L_x_42781:
        /* <DEDUP_REMOVED lines=21> */
.L_x_42790:
[----:B------:R-:W-:Y:S05]  /*42d0*/  BSYNC B2 ;  /* 0x0000000000027941 */ /* 0x000fea0003800000 */
.L_x_42789:
[----:B------:R-:W-:Y:S02]  /*42e0*/  IMAD.MOV.U32 R17, RZ, RZ, R21 ;  /* 0x000000ffff117224 */ /* 0x000fe400078e0015 */
[----:B------:R-:W-:-:S03]  /*42f0*/  IMAD.MOV.U32 R16, RZ, RZ, R12 ;  /* 0x000000ffff107224 */ /* 0x000fc600078e000c */
[----:B------:R-:W-:Y:S01]  /*4300*/  LOP3.LUT R17, R17, 0x80000000, R3, 0xb8, !PT ;  /* 0x8000000011117812 */ /* 0x000fe200078eb803 */
[----:B------:R-:W-:Y:S06]  /*4310*/  BRA `(.L_x_42777) ;  /* 0x00000000001c7947 */ /* 0x000fec0003800000 */
.L_x_42776:
[----:B------:R-:W-:-:S06]  /*4320*/  DSETP.GTU.AND P0, PT, R10, +INF , PT ;  /* 0x7ff000000a00742a */ /* 0x000fcc0003f0c000 */
[----:B------:R-:W-:-:S14]  /*4330*/  DSETP.LE.AND P0, PT, R12, +INF , !P0 ;  /* 0x7ff000000c00742a */ /* 0x000fdc0004703000 */
[----:B------:R-:W0:Y:S01]  /*4340*/  @!P0 LDC.64 R16, c[0x0][0x220] ;  /* 0x00008800ff108b82 */ /* 0x000e220000000a00 */
[----:B------:R-:W-:Y:S02]  /*4350*/  @P0 DSETP.NEU.AND P2, PT, R12, +INF , PT ;  /* 0x7ff000000c00042a */ /* 0x000fe40003f4d000 */
[----:B0-----:R-:W-:-:S06]  /*4360*/  @!P0 DADD R16, R2, R16 ;  /* 0x0000000002108229 */ /* 0x001fcc0000000010 */
[----:B------:R-:W-:Y:S02]  /*4370*/  @P0 FSEL R16, R2, RZ, P2 ;  /* 0x000000ff02100208 */ /* 0x000fe40001000000 */
[----:B------:R-:W-:-:S07]  /*4380*/  @P0 FSEL R17, R3, -QNAN , P2 ;  /* 0xfff8000003110808 */ /* 0x000fce0001000000 */
.L_x_42777:
[----:B------:R-:W-:Y:S05]  /*4390*/  BSYNC B0 ;  /* 0x0000000000007941 */ /* 0x000fea0003800000 */
.L_x_42775:
[C---:B------:R-:W-:Y:S01]  /*43a0*/  DSETP.GEU.AND P0, PT, R16.reuse, RZ, PT ;  /* 0x000000ff1000722a */ /* 0x040fe20003f0e000 */
[----:B------:R-:W-:Y:S02]  /*43b0*/  ULDC.64 UR6, c[0x0][0x220] ;  /* 0x0000880000067ab9 */ /* 0x000fe40000000a00 */
[----:B------:R-:W-:-:S03]  /*43c0*/  DADD R2, R16, UR6 ;  /* 0x0000000610027e29 */ /* 0x000fc60008000000 */
[----:B------:R-:W-:-:S06]  /*43d0*/  DSETP.GT.XOR P0, PT, RZ, UR6, !P0 ;  /* 0x00000006ff007e2a */ /* 0x000fcc000c704800 */
[----:B------:R-:W-:-:S06]  /*43e0*/  DSETP.NEU.AND P0, PT, R16, RZ, P0 ;  /* 0x000000ff1000722a */ /* 0x000fcc000070d000 */
[----:B------:R-:W-:Y:S02]  /*43f0*/  FSEL R2, R2, R16, P0 ;  /* 0x0000001002027208 */ /* 0x000fe40000000000 */
[----:B------:R-:W-:-:S07]  /*4400*/  FSEL R3, R3, R17, P0 ;  /* 0x0000001103037208 */ /* 0x000fce0000000000 */
.L_x_42774:
[----:B------:R-:W-:Y:S05]  /*4410*/  BSYNC B1 ;  /* 0x0000000000017941 */ /* 0x000fea0003800000 */
.L_x_42773:
        /* <DEDUP_REMOVED lines=14> */
[----:B------:R-:W-:Y:S02]  /*4500*/  @!P0 IMAD.MOV.U32 R9, RZ, RZ, R19 ;  /* 0x000000ffff098224 */ /* 0x000fe400078e0013 */
[----:B0-----:R-:W-:-:S04]  /*4510*/  IMAD.WIDE.U32 R6, R7, 0x8, R12 ;  /* 0x0000000807067825 */ /* 0x001fc800078e000c */
[----:B------:R-:W-:Y:S01]  /*4520*/  @!P0 IMAD.WIDE.U32 R12, R5, 0x8, R12 ;  /* 0x00000008050c8825 */ /* 0x000fe200078e000c */
[----:B------:R1:W-:Y:S03]  /*4530*/  STG.E.64 desc[UR4][R6.64], R14 ;  /* 0x0000000e06007986 */ /* 0x0003e6000c101b04 */
[----:B------:R-:W-:Y:S01]  /*4540*/  @!P0 VIADD R11, R11, 0x80 ;  /* 0x000000800b0b8836 */ /* 0x000fe20000000000 */
[----:B------:R1:W-:Y:S06]  /*4550*/  @!P0 STG.E.64 desc[UR4][R12.64], R8 ;  /* 0x000000080c008986 */ /* 0x0003ec000c101b04 */
.L_x_42792:
[----:B------:R-:W-:Y:S05]  /*4560*/  BSYNC B0 ;  /* 0x0000000000007941 */ /* 0x000fea0003800000 */
.L_x_42791:
[----:B------:R-:W-:-:S13]  /*4570*/  ISETP.GE.AND P0, PT, R11, R0, PT ;  /* 0x000000000b00720c */ /* 0x000fda0003f06270 */
[----:B------:R-:W-:Y:S05]  /*4580*/  @P0 EXIT ;  /* 0x000000000000094d */ /* 0x000fea0003800000 */
[----:B01----:R-:W0:Y:S01]  /*4590*/  LDC.64 R6, c[0x0][0x228] ;  /* 0x00008a00ff067b82 */ /* 0x003e220000000a00 */
[----:B------:R-:W-:-:S04]  /*45a0*/  IMAD R5, R4, 0x200, R11 ;  /* 0x0000020004057824 */ /* 0x000fc800078e020b */
[----:B0-----:R-:W-:-:S05]  /*45b0*/  IMAD.WIDE.U32 R4, R5, 0x8, R6 ;  /* 0x0000000805047825 */ /* 0x001fca00078e0006 */
[----:B------:R-:W-:Y:S01]  /*45c0*/  STG.E.64 desc[UR4][R4.64], R2 ;  /* 0x0000000204007986 */ /* 0x000fe2000c101b04 */
[----:B------:R-:W-:Y:S05]  /*45d0*/  EXIT ;  /* 0x000000000000794d */ /* 0x000fea0003800000 */
.L_x_42793:
        /* <DEDUP_REMOVED lines=10> */
.L_x_57559:


//--------------------- .text._ZN2at6native29vectorized_elementwise_kernelILi2ENS0_13BUnaryFunctorIdddZZZNS0_21remainder_kernel_cudaERNS_18TensorIteratorBaseEENKUlvE0_clEvENKUlvE_clEvEUlddE_EESt5arrayIPcLm2EEEEviT0_T1_ --------------------------
	.section	.text._ZN2at6native29vectorized_elementwise_kernelILi2ENS0_13BUnaryFunctorIdddZZZNS0_21remainder_kernel_cudaERNS_18TensorIteratorBaseEENKUlvE0_clEvENKUlvE_clEvEUlddE_EESt5arrayIPcLm2EEEEviT0_T1_,"ax",@progbits
	.align	128
        .global         _ZN2at6native29vectorized_elementwise_kernelILi2ENS0_13BUnaryFunctorIdddZZZNS0_21remainder_kernel_cudaERNS_18TensorIteratorBaseEENKUlvE0_clEvENKUlvE_clEvEUlddE_EESt5arrayIPcLm2EEEEviT0_T1_
        .type           _ZN2at6native29vectorized_elementwise_kernelILi2ENS0_13BUnaryFunctorIdddZZZNS0_21remainder_kernel_cudaERNS_18TensorIteratorBaseEENKUlvE0_clEvENKUlvE_clEvEUlddE_EESt5arrayIPcLm2EEEEviT0_T1_,@function
        .size           _ZN2at6native29vectorized_elementwise_kernelILi2ENS0_13BUnaryFunctorIdddZZZNS0_21remainder_kernel_cudaERNS_18TensorIteratorBaseEENKUlvE0_clEvENKUlvE_clEvEUlddE_EESt5arrayIPcLm2EEEEviT0_T1_,(.L_x_57560 - _ZN2at6native29vectorized_elementwise_kernelILi2ENS0_13BUnaryFunctorIdddZZZNS0_21remainder_kernel_cudaERNS_18TensorIteratorBaseEENKUlvE0_clEvENKUlvE_clEvEUlddE_EESt5arrayIPcLm2EEEEviT0_T1_)
        .other          _ZN2at6native29vectorized_elementwise_kernelILi2ENS0_13BUnaryFunctorIdddZZZNS0_21remainder_kernel_cudaERNS_18TensorIteratorBaseEENKUlvE0_clEvENKUlvE_clEvEUlddE_EESt5arrayIPcLm2EEEEviT0_T1_,@"STO_CUDA_ENTRY STV_DEFAULT"
_ZN2at6native29vectorized_elementwise_kernelILi2ENS0_13BUnaryFunctorIdddZZZNS0_21remainder_kernel_cudaERNS_18TensorIteratorBaseEENKUlvE0_clEvENKUlvE_clEvEUlddE_EESt5arrayIPcLm2EEEEviT0_T1_:
.text._ZN2at6native29vectorized_elementwise_kernelILi2ENS0_13BUnaryFunctorIdddZZZNS0_21remainder_kernel_cudaERNS_18TensorIteratorBaseEENKUlvE0_clEvENKUlvE_clEvEUlddE_EESt5arrayIPcLm2EEEEviT0_T1_:
        /* <DEDUP_REMOVED lines=16> */
[----:B------:R-:W2:Y:S04]  /*0100*/  LDG.E.128 R8, desc[UR8][R2.64] ;  /* 0x0000000802087981 */ /* 0x000ea8000c1e1d00 */
[----:B------:R0:W5:Y:S04]  /*0110*/  LDG.E.128 R4, desc[UR8][R2.64+0x800] ;  /* 0x0008000802047981 */ /* 0x000168000c1e1d00 */
[----:B------:R0:W5:Y:S04]  /*0120*/  LDG.E.128 R12, desc[UR8][R2.64+0x1000] ;  /* 0x00100008020c7981 */ /* 0x000168000c1e1d00 */
[----:B------:R0:W5:Y:S01]  /*0130*/  LDG.E.128 R20, desc[UR8][R2.64+0x1800] ;  /* 0x0018000802147981 */ /* 0x000162000c1e1d00 */
[----:B-1----:R-:W-:Y:S01]  /*0140*/  LOP3.LUT R25, R25, 0x7fffffff, RZ, 0xc0, !PT ;  /* 0x7fffffff19197812 */ /* 0x002fe200078ec0ff */
[----:B------:R-:W-:Y:S03]  /*0150*/  BSSY B0, `(.L_x_42795) ;  /* 0x00000fc000007945 */ /* 0x000fe60003800000 */
[----:B------:R-:W-:-:S02]  /*0160*/  ISETP.GT.U32.AND P0, PT, R25, 0x7fefffff, PT ;  /* 0x7fefffff1900780c */ /* 0x000fc40003f04070 */
[----:B--2---:R-:W-:Y:S01]  /*0170*/  LOP3.LUT R17, R9, 0x7fffffff, RZ, 0xc0, !PT ;  /* 0x7fffffff09117812 */ /* 0x004fe200078ec0ff */
[----:B------:R-:W-:-:S03]  /*0180*/  IMAD.MOV.U32 R16, RZ, RZ, R8 ;  /* 0x000000ffff107224 */ /* 0x000fc600078e0008 */
[----:B------:R-:W-:-:S13]  /*0190*/  ISETP.GT.U32.OR P1, PT, R17, 0x7fefffff, P0 ;  /* 0x7fefffff1100780c */ /* 0x000fda0000724470 */
[----:B0-----:R-:W-:Y:S05]  /*01a0*/  @P1 BRA `(.L_x_42796) ;  /* 0x0000000c00bc1947 */ /* 0x001fea0003800000 */
        /* <DEDUP_REMOVED lines=32> */
.L_x_42801:
        /* <DEDUP_REMOVED lines=12> */
.L_x_42800:
[----:B------:R-:W-:-:S07]  /*0470*/  IMAD.MOV.U32 R26, RZ, RZ, R29 ;  /* 0x000000ffff1a7224 */ /* 0x000fce00078e001d */
.L_x_42799:
[----:B------:R-:W-:Y:S05]  /*0480*/  BSYNC B1 ;  /* 0x0000000000017941 */ /* 0x000fea0003800000 */
.L_x_42798:
        /* <DEDUP_REMOVED lines=13> */
.L_x_42807:
        /* <DEDUP_REMOVED lines=33> */
.L_x_42806:
[----:B------:R-:W-:-:S07]  /*0770*/  IMAD.MOV.U32 R26, RZ, RZ, R29 ;  /* 0x000000ffff1a7224 */ /* 0x000fce00078e001d */
.L_x_42805:
[----:B------:R-:W-:Y:S05]  /*0780*/  BSYNC B2 ;  /* 0x0000000000027941 */ /* 0x000fea0003800000 */
.L_x_42804:
[----:B------:R-:W-:-:S13]  /*0790*/  ISETP.GE.U32.AND P1, PT, R27, 0xc, PT ;  /* 0x0000000c1b00780c */ /* 0x000fda0003f26070 */
[----:B------:R-:W-:Y:S05]  /*07a0*/  @!P1 BRA `(.L_x_42803) ;  /* 0x0000000400d89947 */ /* 0x000fea0003800000 */
[----:B------:R-:W-:Y:S01]  /*07b0*/  BSSY B2, `(.L_x_42803) ;  /* 0x0000075000027945 */ /* 0x000fe20003800000 */
[----:B------:R-:W-:-:S07]  /*07c0*/  VIADD R16, R16, 0x10 ;  /* 0x0000001010107836 */ /* 0x000fce0000000000 */
.L_x_42808:
        /* <DEDUP_REMOVED lines=116> */
.L_x_42803:
[----:B------:R-:W-:Y:S05]  /*0f10*/  BSYNC B1 ;  /* 0x0000000000017941 */ /* 0x000fea0003800000 */
.L_x_42802:
        /* <DEDUP_REMOVED lines=20> */
.L_x_42810:
[----:B------:R-:W-:Y:S05]  /*1060*/  BSYNC B1 ;  /* 0x0000000000017941 */ /* 0x000fea0003800000 */
.L_x_42809:
[----:B------:R-:W-:-:S05]  /*1070*/  IMAD.MOV.U32 R3, RZ, RZ, R19 ;  /* 0x000000ffff037224 */ /* 0x000fca00078e0013 */
[----:B------:R-:W-:Y:S01]  /*1080*/  LOP3.LUT R3, R3, 0x80000000, R9, 0xb8, !PT ;  /* 0x8000000003037812 */ /* 0x000fe200078eb809 */
[----:B------:R-:W-:Y:S06]  /*1090*/  BRA `(.L_x_42797) ;  /* 0x00000000001c7947 */ /* 0x000fec0003800000 */
.L_x_42796:
[----:B------:R-:W-:-:S06]  /*10a0*/  DSETP.GTU.AND P1, PT, R24, +INF , PT ;  /* 0x7ff000001800742a */ /* 0x000fcc0003f2c000 */
[----:B------:R-:W-:-:S14]  /*10b0*/  DSETP.LE.AND P1, PT, R16, +INF , !P1 ;  /* 0x7ff000001000742a */ /* 0x000fdc0004f23000 */
[----:B------:R-:W0:Y:S01]  /*10c0*/  @!P1 LDC.64 R2, c[0x0][0x220] ;  /* 0x00008800ff029b82 */ /* 0x000e220000000a00 */
[----:B------:R-:W-:Y:S02]  /*10d0*/  @P1 DSETP.NEU.AND P2, PT, R16, +INF , PT ;  /* 0x7ff000001000142a */ /* 0x000fe40003f4d000 */
[----:B0-----:R-:W-:-:S06]  /*10e0*/  @!P1 DADD R2, R8, R2 ;  /* 0x0000000008029229 */ /* 0x001fcc0000000002 */
[----:B------:R-:W-:Y:S02]  /*10f0*/  @P1 FSEL R2, R8, RZ, P2 ;  /* 0x000000ff08021208 */ /* 0x000fe40001000000 */
[----:B------:R-:W-:-:S07]  /*1100*/  @P1 FSEL R3, R9, -QNAN , P2 ;  /* 0xfff8000009031808 */ /* 0x000fce0001000000 */
.L_x_42797:
[----:B------:R-:W-:Y:S05]  /*1110*/  BSYNC B0 ;  /* 0x0000000000007941 */ /* 0x000fea0003800000 */
.L_x_42795:
        /* <DEDUP_REMOVED lines=37> */
.L_x_42817:
        /* <DEDUP_REMOVED lines=12> */
.L_x_42816:
[----:B------:R-:W-:-:S07]  /*1430*/  IMAD.MOV.U32 R26, RZ, RZ, R29 ;  /* 0x000000ffff1a7224 */ /* 0x000fce00078e001d */
.L_x_42815:
[----:B------:R-:W-:Y:S05]  /*1440*/  BSYNC B1 ;  /* 0x0000000000017941 */ /* 0x000fea0003800000 */
.L_x_42814:
        /* <DEDUP_REMOVED lines=13> */
.L_x_42823:
        /* <DEDUP_REMOVED lines=33> */
.L_x_42822:
[----:B------:R-:W-:-:S07]  /*1730*/  IMAD.MOV.U32 R26, RZ, RZ, R29 ;  /* 0x000000ffff1a7224 */ /* 0x000fce00078e001d */
.L_x_42821:
[----:B------:R-:W-:Y:S05]  /*1740*/  BSYNC B2 ;  /* 0x0000000000027941 */ /* 0x000fea0003800000 */
.L_x_42820:
[----:B------:R-:W-:-:S13]  /*1750*/  ISETP.GE.U32.AND P1, PT, R27, 0xc, PT ;  /* 0x0000000c1b00780c */ /* 0x000fda0003f26070 */
[----:B------:R-:W-:Y:S05]  /*1760*/  @!P1 BRA `(.L_x_42819) ;  /* 0x0000000400d89947 */ /* 0x000fea0003800000 */
[----:B------:R-:W-:Y:S01]  /*1770*/  BSSY B2, `(.L_x_42819) ;  /* 0x0000075000027945 */ /* 0x000fe20003800000 */
[----:B------:R-:W-:-:S07]  /*1780*/  VIADD R16, R16, 0x10 ;  /* 0x0000001010107836 */ /* 0x000fce0000000000 */
.L_x_42824:
        /* <DEDUP_REMOVED lines=116> */
.L_x_42819:
[----:B------:R-:W-:Y:S05]  /*1ed0*/  BSYNC B1 ;  /* 0x0000000000017941 */ /* 0x000fea0003800000 */
.L_x_42818:
        /* <DEDUP_REMOVED lines=20> */
.L_x_42826:
[----:B------:R-:W-:Y:S05]  /*2020*/  BSYNC B1 ;  /* 0x0000000000017941 */ /* 0x000fea0003800000 */
.L_x_42825:
[----:B------:R-:W-:-:S05]  /*2030*/  IMAD.MOV.U32 R17, RZ, RZ, R19 ;  /* 0x000000ffff117224 */ /* 0x000fca00078e0013 */
[----:B------:R-:W-:Y:S01]  /*2040*/  LOP3.LUT R17, R17, 0x80000000, R11, 0xb8, !PT ;  /* 0x8000000011117812 */ /* 0x000fe200078eb80b */
[----:B------:R-:W-:Y:S06]  /*2050*/  BRA `(.L_x_42813) ;  /* 0x00000000001c7947 */ /* 0x000fec0003800000 */
.L_x_42812:
[----:B------:R-:W-:-:S06]  /*2060*/  DSETP.GTU.AND P1, PT, R24, +INF , PT ;  /* 0x7ff000001800742a */ /* 0x000fcc0003f2c000 */
[----:B------:R-:W-:-:S14]  /*2070*/  DSETP.LE.AND P1, PT, R28, +INF , !P1 ;  /* 0x7ff000001c00742a */ /* 0x000fdc0004f23000 */
[----:B------:R-:W0:Y:S01]  /*2080*/  @!P1 LDC.64 R16, c[0x0][0x220] ;  /* 0x00008800ff109b82 */ /* 0x000e220000000a00 */
[----:B------:R-:W-:Y:S02]  /*2090*/  @P1 DSETP.NEU.AND P2, PT, R28, +INF , PT ;  /* 0x7ff000001c00142a */ /* 0x000fe40003f4d000 */
[----:B0-----:R-:W-:-:S06]  /*20a0*/  @!P1 DADD R16, R10, R16 ;  /* 0x000000000a109229 */ /* 0x001fcc0000000010 */
[----:B------:R-:W-:Y:S02]  /*20b0*/  @P1 FSEL R16, R10, RZ, P2 ;  /* 0x000000ff0a101208 */ /* 0x000fe40001000000 */
[----:B------:R-:W-:-:S07]  /*20c0*/  @P1 FSEL R17, R11, -QNAN , P2 ;  /* 0xfff800000b111808 */ /* 0x000fce0001000000 */
.L_x_42813:
[----:B------:R-:W-:Y:S05]  /*20d0*/  BSYNC B0 ;  /* 0x0000000000007941 */ /* 0x000fea0003800000 */
.L_x_42811:
        /* <DEDUP_REMOVED lines=37> */
.L_x_42833:
        /* <DEDUP_REMOVED lines=12> */
.L_x_42832:
[----:B------:R-:W-:-:S07]  /*23f0*/  IMAD.MOV.U32 R26, RZ, RZ, R29 ;  /* 0x000000ffff1a7224 */ /* 0x000fce00078e001d */
.L_x_42831:
[----:B------:R-:W-:Y:S05]  /*2400*/  BSYNC B1 ;  /* 0x0000000000017941 */ /* 0x000fea0003800000 */
.L_x_42830:
        /* <DEDUP_REMOVED lines=13> */
.L_x_42839:
        /* <DEDUP_REMOVED lines=33> */
.L_x_42838:
[----:B------:R-:W-:-:S07]  /*26f0*/  IMAD.MOV.U32 R26, RZ, RZ, R29 ;  /* 0x000000ffff1a7224 */ /* 0x000fce00078e001d */
.L_x_42837:
[----:B------:R-:W-:Y:S05]  /*2700*/  BSYNC B2 ;  /* 0x0000000000027941 */ /* 0x000fea0003800000 */
.L_x_42836:
[----:B------:R-:W-:-:S13]  /*2710*/  ISETP.GE.U32.AND P1, PT, R27, 0xc, PT ;  /* 0x0000000c1b00780c */ /* 0x000fda0003f26070 */
[----:B------:R-:W-:Y:S05]  /*2720*/  @!P1 BRA `(.L_x_42835) ;  /* 0x0000000400d89947 */ /* 0x000fea0003800000 */
[----:B------:R-:W-:Y:S01]  /*2730*/  BSSY B2, `(.L_x_42835) ;  /* 0x0000075000027945 */ /* 0x000fe20003800000 */
[----:B------:R-:W-:-:S07]  /*2740*/  VIADD R10, R10, 0x10 ;  /* 0x000000100a0a7836 */ /* 0x000fce0000000000 */
.L_x_42840:
        /* <DEDUP_REMOVED lines=116> */
.L_x_42835:
[----:B------:R-:W-:Y:S05]  /*2e90*/  BSYNC B1 ;  /* 0x0000000000017941 */ /* 0x000fea0003800000 */
.L_x_42834:
        /* <DEDUP_REMOVED lines=20> */
.L_x_42842:
[----:B------:R-:W-:Y:S05]  /*2fe0*/  BSYNC B1 ;  /* 0x0000000000017941 */ /* 0x000fea0003800000 */
.L_x_42841:
[----:B------:R-:W-:Y:S01]  /*2ff0*/  IMAD.MOV.U32 R18, RZ, RZ, R8 ;  /* 0x000000ffff127224 */ /* 0x000fe200078e0008 */
[----:B------:R-:W-:Y:S01]  /*3000*/  LOP3.LUT R19, R19, 0x80000000, R5, 0xb8, !PT ;  /* 0x8000000013137812 */ /* 0x000fe200078eb805 */
[----:B------:R-:W-:Y:S06]  /*3010*/  BRA `(.L_x_42829) ;  /* 0x00000000001c7947 */ /* 0x000fec0003800000 */
.L_x_42828:
[----:B------:R-:W-:-:S06]  /*3020*/  DSETP.GTU.AND P1, PT, R24, +INF , PT ;  /* 0x7ff000001800742a */ /* 0x000fcc0003f2c000 */
[----:B------:R-:W-:-:S14]  /*3030*/  DSETP.LE.AND P1, PT, R10, +INF , !P1 ;  /* 0x7ff000000a00742a */ /* 0x000fdc0004f23000 */
[----:B------:R-:W0:Y:S01]  /*3040*/  @!P1 LDC.64 R18, c[0x0][0x220] ;  /* 0x00008800ff129b82 */ /* 0x000e220000000a00 */
[----:B------:R-:W-:Y:S02]  /*3050*/  @P1 DSETP.NEU.AND P2, PT, R10, +INF , PT ;  /* 0x7ff000000a00142a */ /* 0x000fe40003f4d000 */
[----:B0-----:R-:W-:-:S06]  /*3060*/  @!P1 DADD R18, R4, R18 ;  /* 0x0000000004129229 */ /* 0x001fcc0000000012 */
[----:B------:R-:W-:Y:S02]  /*3070*/  @P1 FSEL R18, R4, RZ, P2 ;  /* 0x000000ff04121208 */ /* 0x000fe40001000000 */
[----:B------:R-:W-:-:S07]  /*3080*/  @P1 FSEL R19, R5, -QNAN , P2 ;  /* 0xfff8000005131808 */ /* 0x000fce0001000000 */
.L_x_42829:
[----:B------:R-:W-:Y:S05]  /*3090*/  BSYNC B0 ;  /* 0x0000000000007941 */ /* 0x000fea0003800000 */
.L_x_42827:
        /* <DEDUP_REMOVED lines=37> */
.L_x_42849:
        /* <DEDUP_REMOVED lines=12> */
.L_x_42848:
[----:B------:R-:W-:-:S07]  /*33b0*/  IMAD.MOV.U32 R26, RZ, RZ, R29 ;  /* 0x000000ffff1a7224 */ /* 0x000fce00078e001d */
.L_x_42847:
[----:B------:R-:W-:Y:S05]  /*33c0*/  BSYNC B1 ;  /* 0x0000000000017941 */ /* 0x000fea0003800000 */
.L_x_42846:
        /* <DEDUP_REMOVED lines=13> */
.L_x_42855:
        /* <DEDUP_REMOVED lines=33> */
.L_x_42854:
[----:B------:R-:W-:-:S07]  /*36b0*/  IMAD.MOV.U32 R26, RZ, RZ, R29 ;  /* 0x000000ffff1a7224 */ /* 0x000fce00078e001d */
.L_x_42853:
[----:B------:R-:W-:Y:S05]  /*36c0*/  BSYNC B2 ;  /* 0x0000000000027941 */ /* 0x000fea0003800000 */
.L_x_42852:
[----:B------:R-:W-:-:S13]  /*36d0*/  ISETP.GE.U32.AND P1, PT, R27, 0xc, PT ;  /* 0x0000000c1b00780c */ /* 0x000fda0003f26070 */
[----:B------:R-:W-:Y:S05]  /*36e0*/  @!P1 BRA `(.L_x_42851) ;  /* 0x0000000400d89947 */ /* 0x000fea0003800000 */
[----:B------:R-:W-:Y:S01]  /*36f0*/  BSSY B2, `(.L_x_42851) ;  /* 0x0000075000027945 */ /* 0x000fe20003800000 */
[----:B------:R-:W-:-:S07]  /*3700*/  VIADD R8, R8, 0x10 ;  /* 0x0000001008087836 */ /* 0x000fce0000000000 */
.L_x_42856:
        /* <DEDUP_REMOVED lines=116> */
.L_x_42851:
[----:B------:R-:W-:Y:S05]  /*3e50*/  BSYNC B1 ;  /* 0x0000000000017941 */ /* 0x000fea0003800000 */
.L_x_42850:
        /* <DEDUP_REMOVED lines=20> */
.L_x_42858:
[----:B------:R-:W-:Y:S05]  /*3fa0*/  BSYNC B1 ;  /* 0x0000000000017941 */ /* 0x000fea0003800000 */
.L_x_42857:
[----:B------:R-:W-:-:S05]  /*3fb0*/  IMAD.MOV.U32 R5, RZ, RZ, R11 ;  /* 0x000000ffff057224 */ /* 0x000fca00078e000b */
[----:B------:R-:W-:Y:S01]  /*3fc0*/  LOP3.LUT R5, R5, 0x80000000, R7, 0xb8, !PT ;  /* 0x8000000005057812 */ /* 0x000fe200078eb807 */
[----:B------:R-:W-:Y:S06]  /*3fd0*/  BRA `(.L_x_42845) ;  /* 0x00000000001c7947 */ /* 0x000fec0003800000 */
.L_x_42844:
[----:B------:R-:W-:-:S06]  /*3fe0*/  DSETP.GTU.AND P1, PT, R24, +INF , PT ;  /* 0x7ff000001800742a */ /* 0x000fcc0003f2c000 */
[----:B------:R-:W-:-:S14]  /*3ff0*/  DSETP.LE.AND P1, PT, R8, +INF , !P1 ;  /* 0x7ff000000800742a */ /* 0x000fdc0004f23000 */
[----:B------:R-:W0:Y:S01]  /*4000*/  @!P1 LDC.64 R4, c[0x0][0x220] ;  /* 0x00008800ff049b82 */ /* 0x000e220000000a00 */
[----:B------:R-:W-:Y:S02]  /*4010*/  @P1 DSETP.NEU.AND P2, PT, R8, +INF , PT ;  /* 0x7ff000000800142a */ /* 0x000fe40003f4d000 */
[----:B0-----:R-:W-:-:S06]  /*4020*/  @!P1 DADD R4, R6, R4 ;  /* 0x0000000006049229 */ /* 0x001fcc0000000004 */
[----:B------:R-:W-:Y:S02]  /*4030*/  @P1 FSEL R4, R6, RZ, P2 ;  /* 0x000000ff06041208 */ /* 0x000fe40001000000 */
[----:B------:R-:W-:-:S07]  /*4040*/  @P1 FSEL R5, R7, -QNAN , P2 ;  /* 0xfff8000007051808 */ /* 0x000fce0001000000 */
.L_x_42845:
[----:B------:R-:W-:Y:S05]  /*4050*/  BSYNC B0 ;  /* 0x0000000000007941 */ /* 0x000fea0003800000 */
.L_x_42843:
        /* <DEDUP_REMOVED lines=37> */
.L_x_42865:
        /* <DEDUP_REMOVED lines=12> */
.L_x_42864:
[----:B------:R-:W-:-:S07]  /*4370*/  IMAD.MOV.U32 R26, RZ, RZ, R29 ;  /* 0x000000ffff1a7224 */ /* 0x000fce00078e001d */
.L_x_42863:
[----:B------:R-:W-:Y:S05]  /*4380*/  BSYNC B1 ;  /* 0x0000000000017941 */ /* 0x000fea0003800000 */
.L_x_42862:
        /* <DEDUP_REMOVED lines=13> */
.L_x_42871:
        /* <DEDUP_REMOVED lines=33> */
.L_x_42870:
[----:B------:R-:W-:-:S07]  /*4670*/  IMAD.MOV.U32 R26, RZ, RZ, R29 ;  /* 0x000000ffff1a7224 */ /* 0x000fce00078e001d */
.L_x_42869:
[----:B------:R-:W-:Y:S05]  /*4680*/  BSYNC B2 ;  /* 0x0000000000027941 */ /* 0x000fea0003800000 */
.L_x_42868:
[----:B------:R-:W-:-:S13]  /*4690*/  ISETP.GE.U32.AND P1, PT, R27, 0xc, PT ;  /* 0x0000000c1b00780c */ /* 0x000fda0003f26070 */
[----:B------:R-:W-:Y:S05]  /*46a0*/  @!P1 BRA `(.L_x_42867) ;  /* 0x0000000400d89947 */ /* 0x000fea0003800000 */
[----:B------:R-:W-:Y:S01]  /*46b0*/  BSSY B2, `(.L_x_42867) ;  /* 0x0000075000027945 */ /* 0x000fe20003800000 */
[----:B------:R-:W-:-:S07]  /*46c0*/  VIADD R8, R8, 0x10 ;  /* 0x0000001008087836 */ /* 0x000fce0000000000 */
.L_x_42872:
        /* <DEDUP_REMOVED lines=116> */
.L_x_42867:
[----:B------:R-:W-:Y:S05]  /*4e10*/  BSYNC B1 ;  /* 0x0000000000017941 */ /* 0x000fea0003800000 */
.L_x_42866:
        /* <DEDUP_REMOVED lines=20> */
.L_x_42874:
[----:B------:R-:W-:Y:S05]  /*4f60*/  BSYNC B1 ;  /* 0x0000000000017941 */ /* 0x000fea0003800000 */
.L_x_42873:
[----:B------:R-:W-:Y:S01]  /*4f70*/  IMAD.MOV.U32 R10, RZ, RZ, R6 ;  /* 0x000000ffff0a7224 */ /* 0x000fe200078e0006 */
[----:B------:R-:W-:Y:S01]  /*4f80*/  LOP3.LUT R11, R11, 0x80000000, R13, 0xb8, !PT ;  /* 0x800000000b0b7812 */ /* 0x000fe200078eb80d */
[----:B------:R-:W-:Y:S06]  /*4f90*/  BRA `(.L_x_42861) ;  /* 0x00000000001c7947 */ /* 0x000fec0003800000 */
.L_x_42860:
[----:B------:R-:W-:-:S06]  /*4fa0*/  DSETP.GTU.AND P1, PT, R24, +INF , PT ;  /* 0x7ff000001800742a */ /* 0x000fcc0003f2c000 */
[----:B------:R-:W-:-:S14]  /*4fb0*/  DSETP.LE.AND P1, PT, R8, +INF , !P1 ;  /* 0x7ff000000800742a */ /* 0x000fdc0004f23000 */
[----:B------:R-:W0:Y:S01]  /*4fc0*/  @!P1 LDC.64 R10, c[0x0][0x220] ;  /* 0x00008800ff0a9b82 */ /* 0x000e220000000a00 */
[----:B------:R-:W-:Y:S02]  /*4fd0*/  @P1 DSETP.NEU.AND P2, PT, R8, +INF , PT ;  /* 0x7ff000000800142a */ /* 0x000fe40003f4d000 */
[----:B0-----:R-:W-:-:S06]  /*4fe0*/  @!P1 DADD R10, R12, R10 ;  /* 0x000000000c0a9229 */ /* 0x001fcc000000000a */
[----:B------:R-:W-:Y:S02]  /*4ff0*/  @P1 FSEL R10, R12, RZ, P2 ;  /* 0x000000ff0c0a1208 */ /* 0x000fe40001000000 */
[----:B------:R-:W-:-:S07]  /*5000*/  @P1 FSEL R11, R13, -QNAN , P2 ;  /* 0xfff800000d0b1808 */ /* 0x000fce0001000000 */
.L_x_42861:
[----:B------:R-:W-:Y:S05]  /*5010*/  BSYNC B0 ;  /* 0x0000000000007941 */ /* 0x000fea0003800000 */
.L_x_42859:
        /* <DEDUP_REMOVED lines=37> */
.L_x_42881:
        /* <DEDUP_REMOVED lines=12> */
.L_x_42880:
[----:B------:R-:W-:-:S07]  /*5330*/  IMAD.MOV.U32 R26, RZ, RZ, R29 ;  /* 0x000000ffff1a7224 */ /* 0x000fce00078e001d */
.L_x_42879:
[----:B------:R-:W-:Y:S05]  /*5340*/  BSYNC B1 ;  /* 0x0000000000017941 */ /* 0x000fea0003800000 */
.L_x_42878:
        /* <DEDUP_REMOVED lines=13> */
.L_x_42887:
        /* <DEDUP_REMOVED lines=33> */
.L_x_42886:
[----:B------:R-:W-:-:S07]  /*5630*/  IMAD.MOV.U32 R26, RZ, RZ, R29 ;  /* 0x000000ffff1a7224 */ /* 0x000fce00078e001d */
.L_x_42885:
[----:B------:R-:W-:Y:S05]  /*5640*/  BSYNC B2 ;  /* 0x0000000000027941 */ /* 0x000fea0003800000 */
.L_x_42884:
[----:B------:R-:W-:-:S13]  /*5650*/  ISETP.GE.U32.AND P1, PT, R27, 0xc, PT ;  /* 0x0000000c1b00780c */ /* 0x000fda0003f26070 */
[----:B------:R-:W-:Y:S05]  /*5660*/  @!P1 BRA `(.L_x_42883) ;  /* 0x0000000400d89947 */ /* 0x000fea0003800000 */
[----:B------:R-:W-:Y:S01]  /*5670*/  BSSY B2, `(.L_x_42883) ;  /* 0x0000075000027945 */ /* 0x000fe20003800000 */
[----:B------:R-:W-:-:S07]  /*5680*/  VIADD R8, R8, 0x10 ;  /* 0x0000001008087836 */ /* 0x000fce0000000000 */
.L_x_42888:
        /* <DEDUP_REMOVED lines=116> */
.L_x_42883:
[----:B------:R-:W-:Y:S05]  /*5dd0*/  BSYNC B1 ;  /* 0x0000000000017941 */ /* 0x000fea0003800000 */
.L_x_42882:
        /* <DEDUP_REMOVED lines=20> */
.L_x_42890:
[----:B------:R-:W-:Y:S05]  /*5f20*/  BSYNC B1 ;  /* 0x0000000000017941 */ /* 0x000fea0003800000 */
.L_x_42889:
[----:B------:R-:W-:Y:S01]  /*5f30*/  IMAD.MOV.U32 R12, RZ, RZ, R6 ;  /* 0x000000ffff0c7224 */ /* 0x000fe200078e0006 */
[----:B------:R-:W-:Y:S01]  /*5f40*/  LOP3.LUT R13, R13, 0x80000000, R15, 0xb8, !PT ;  /* 0x800000000d0d7812 */ /* 0x000fe200078eb80f */
[----:B------:R-:W-:Y:S06]  /*5f50*/  BRA `(.L_x_42877) ;  /* 0x00000000001c7947 */ /* 0x000fec0003800000 */
.L_x_42876:
[----:B------:R-:W-:-:S06]  /*5f60*/  DSETP.GTU.AND P1, PT, R24, +INF , PT ;  /* 0x7ff000001800742a */ /* 0x000fcc0003f2c000 */
[----:B------:R-:W-:-:S14]  /*5f70*/  DSETP.LE.AND P1, PT, R8, +INF , !P1 ;  /* 0x7ff000000800742a */ /* 0x000fdc0004f23000 */
[----:B------:R-:W0:Y:S01]  /*5f80*/  @!P1 LDC.64 R12, c[0x0][0x220] ;  /* 0x00008800ff0c9b82 */ /* 0x000e220000000a00 */
[----:B------:R-:W-:Y:S02]  /*5f90*/  @P1 DSETP.NEU.AND P2, PT, R8, +INF , PT ;  /* 0x7ff000000800142a */ /* 0x000fe40003f4d000 */
[----:B0-----:R-:W-:-:S06]  /*5fa0*/  @!P1 DADD R12, R14, R12 ;  /* 0x000000000e0c9229 */ /* 0x001fcc000000000c */
[----:B------:R-:W-:Y:S02]  /*5fb0*/  @P1 FSEL R12, R14, RZ, P2 ;  /* 0x000000ff0e0c1208 */ /* 0x000fe40001000000 */
[----:B------:R-:W-:-:S07]  /*5fc0*/  @P1 FSEL R13, R15, -QNAN , P2 ;  /* 0xfff800000f0d1808 */ /* 0x000fce0001000000 */
.L_x_42877:
[----:B------:R-:W-:Y:S05]  /*5fd0*/  BSYNC B0 ;  /* 0x0000000000007941 */ /* 0x000fea0003800000 */
.L_x_42875:
        /* <DEDUP_REMOVED lines=37> */
.L_x_42897:
        /* <DEDUP_REMOVED lines=12> */
.L_x_42896:
[----:B------:R-:W-:-:S07]  /*62f0*/  IMAD.MOV.U32 R26, RZ, RZ, R29 ;  /* 0x000000ffff1a7224 */ /* 0x000fce00078e001d */
.L_x_42895:
[----:B------:R-:W-:Y:S05]  /*6300*/  BSYNC B1 ;  /* 0x0000000000017941 */ /* 0x000fea0003800000 */
.L_x_42894:
        /* <DEDUP_REMOVED lines=13> */
.L_x_42903:
        /* <DEDUP_REMOVED lines=33> */
.L_x_42902:
[----:B------:R-:W-:-:S07]  /*65f0*/  IMAD.MOV.U32 R26, RZ, RZ, R29 ;  /* 0x000000ffff1a7224 */ /* 0x000fce00078e001d */
.L_x_42901:
[----:B------:R-:W-:Y:S05]  /*6600*/  BSYNC B2 ;  /* 0x0000000000027941 */ /* 0x000fea0003800000 */
.L_x_42900:
[----:B------:R-:W-:-:S13]  /*6610*/  ISETP.GE.U32.AND P1, PT, R27, 0xc, PT ;  /* 0x0000000c1b00780c */ /* 0x000fda0003f26070 */
[----:B------:R-:W-:Y:S05]  /*6620*/  @!P1 BRA `(.L_x_42899) ;  /* 0x0000000400d89947 */ /* 0x000fea0003800000 */
[----:B------:R-:W-:Y:S01]  /*6630*/  BSSY B2, `(.L_x_42899) ;  /* 0x0000075000027945 */ /* 0x000fe20003800000 */
[----:B------:R-:W-:-:S07]  /*6640*/  VIADD R8, R8, 0x10 ;  /* 0x0000001008087836 */ /* 0x000fce0000000000 */
.L_x_42904:
        /* <DEDUP_REMOVED lines=116> */
.L_x_42899:
[----:B------:R-:W-:Y:S05]  /*6d90*/  BSYNC B1 ;  /* 0x0000000000017941 */ /* 0x000fea0003800000 */
.L_x_42898:
        /* <DEDUP_REMOVED lines=20> */
.L_x_42906:
[----:B------:R-:W-:Y:S05]  /*6ee0*/  BSYNC B1 ;  /* 0x0000000000017941 */ /* 0x000fea0003800000 */
.L_x_42905:
[----:B------:R-:W-:-:S05]  /*6ef0*/  IMAD.MOV.U32 R9, RZ, RZ, R15 ;  /* 0x000000ffff097224 */ /* 0x000fca00078e000f */
[----:B------:R-:W-:Y:S01]  /*6f00*/  LOP3.LUT R9, R9, 0x80000000, R21, 0xb8, !PT ;  /* 0x8000000009097812 */ /* 0x000fe200078eb815 */
[----:B------:R-:W-:Y:S06]  /*6f10*/  BRA `(.L_x_42893) ;  /* 0x00000000001c7947 */ /* 0x000fec0003800000 */
.L_x_42892:
[----:B------:R-:W-:-:S06]  /*6f20*/  DSETP.GTU.AND P1, PT, R24, +INF , PT ;  /* 0x7ff000001800742a */ /* 0x000fcc0003f2c000 */
[----:B------:R-:W-:-:S14]  /*6f30*/  DSETP.LE.AND P1, PT, R28, +INF , !P1 ;  /* 0x7ff000001c00742a */ /* 0x000fdc0004f23000 */
[----:B------:R-:W0:Y:S01]  /*6f40*/  @!P1 LDC.64 R8, c[0x0][0x220] ;  /* 0x00008800ff089b82 */ /* 0x000e220000000a00 */
[----:B------:R-:W-:Y:S02]  /*6f50*/  @P1 DSETP.NEU.AND P2, PT, R28, +INF , PT ;  /* 0x7ff000001c00142a */ /* 0x000fe40003f4d000 */
[----:B0-----:R-:W-:-:S06]  /*6f60*/  @!P1 DADD R8, R20, R8 ;  /* 0x0000000014089229 */ /* 0x001fcc0000000008 */
[----:B------:R-:W-:Y:S02]  /*6f70*/  @P1 FSEL R8, R20, RZ, P2 ;  /* 0x000000ff14081208 */ /* 0x000fe40001000000 */
[----:B------:R-:W-:-:S07]  /*6f80*/  @P1 FSEL R9, R21, -QNAN , P2 ;  /* 0xfff8000015091808 */ /* 0x000fce0001000000 */
.L_x_42893:
[----:B------:R-:W-:Y:S05]  /*6f90*/  BSYNC B0 ;  /* 0x0000000000007941 */ /* 0x000fea0003800000 */
.L_x_42891:
        /* <DEDUP_REMOVED lines=35> */
.L_x_42913:
        /* <DEDUP_REMOVED lines=12> */
.L_x_42912:
[----:B------:R-:W-:Y:S02]  /*7290*/  IMAD.MOV.U32 R14, RZ, RZ, R26 ;  /* 0x000000ffff0e7224 */ /* 0x000fe400078e001a */
[----:B------:R-:W-:-:S07]  /*72a0*/  IMAD.MOV.U32 R26, RZ, RZ, R27 ;  /* 0x000000ffff1a7224 */ /* 0x000fce00078e001b */
.L_x_42911:
[----:B------:R-:W-:Y:S05]  /*72b0*/  BSYNC B1 ;  /* 0x0000000000017941 */ /* 0x000fea0003800000 */
.L_x_42910:
        /* <DEDUP_REMOVED lines=13> */
.L_x_42919:
        /* <DEDUP_REMOVED lines=33> */
.L_x_42918:
[----:B------:R-:W-:Y:S02]  /*75a0*/  IMAD.MOV.U32 R14, RZ, RZ, R26 ;  /* 0x000000ffff0e7224 */ /* 0x000fe400078e001a */
[----:B------:R-:W-:-:S07]  /*75b0*/  IMAD.MOV.U32 R26, RZ, RZ, R27 ;  /* 0x000000ffff1a7224 */ /* 0x000fce00078e001b */
.L_x_42917:
[----:B------:R-:W-:Y:S05]  /*75c0*/  BSYNC B2 ;  /* 0x0000000000027941 */ /* 0x000fea0003800000 */
.L_x_42916:
[----:B------:R-:W-:-:S13]  /*75d0*/  ISETP.GE.U32.AND P0, PT, R21, 0xc, PT ;  /* 0x0000000c1500780c */ /* 0x000fda0003f06070 */
[----:B------:R-:W-:Y:S05]  /*75e0*/  @!P0 BRA `(.L_x_42915) ;  /* 0x0000000400d88947 */ /* 0x000fea0003800000 */
[----:B------:R-:W-:Y:S01]  /*75f0*/  BSSY B2, `(.L_x_42915) ;  /* 0x0000075000027945 */ /* 0x000fe20003800000 */
[----:B------:R-:W-:-:S07]  /*7600*/  VIADD R20, R20, 0x10 ;  /* 0x0000001014147836 */ /* 0x000fce0000000000 */
.L_x_42920:
        /* <DEDUP_REMOVED lines=116> */
.L_x_42915:
[----:B------:R-:W-:Y:S05]  /*7d50*/  BSYNC B1 ;  /* 0x0000000000017941 */ /* 0x000fea0003800000 */
.L_x_42914:
        /* <DEDUP_REMOVED lines=20> */
.L_x_42922:
[----:B------:R-:W-:Y:S05]  /*7ea0*/  BSYNC B1 ;  /* 0x0000000000017941 */ /* 0x000fea0003800000 */
.L_x_42921:
[----:B------:R-:W-:Y:S02]  /*7eb0*/  IMAD.MOV.U32 R7, RZ, RZ, R25 ;  /* 0x000000ffff077224 */ /* 0x000fe400078e0019 */
[----:B------:R-:W-:-:S03]  /*7ec0*/  IMAD.MOV.U32 R6, RZ, RZ, R20 ;  /* 0x000000ffff067224 */ /* 0x000fc600078e0014 */
[----:B------:R-:W-:Y:S01]  /*7ed0*/  LOP3.LUT R7, R7, 0x80000000, R23, 0xb8, !PT ;  /* 0x8000000007077812 */ /* 0x000fe200078eb817 */
[----:B------:R-:W-:Y:S06]  /*7ee0*/  BRA `(.L_x_42909) ;  /* 0x00000000001c7947 */ /* 0x000fec0003800000 */
.L_x_42908:
[----:B------:R-:W-:-:S06]  /*7ef0*/  DSETP.GTU.AND P0, PT, R24, +INF , PT ;  /* 0x7ff000001800742a */ /* 0x000fcc0003f0c000 */
[----:B------:R-:W-:-:S14]  /*7f00*/  DSETP.LE.AND P0, PT, R14, +INF , !P0 ;  /* 0x7ff000000e00742a */ /* 0x000fdc0004703000 */
[----:B------:R-:W0:Y:S01]  /*7f10*/  @!P0 LDC.64 R6, c[0x0][0x220] ;  /* 0x00008800ff068b82 */ /* 0x000e220000000a00 */
[----:B------:R-:W-:Y:S02]  /*7f20*/  @P0 DSETP.NEU.AND P1, PT, R14, +INF , PT ;  /* 0x7ff000000e00042a */ /* 0x000fe40003f2d000 */
[----:B0-----:R-:W-:-:S06]  /*7f30*/  @!P0 DADD R6, R22, R6 ;  /* 0x0000000016068229 */ /* 0x001fcc0000000006 */
[----:B------:R-:W-:Y:S02]  /*7f40*/  @P0 FSEL R6, R22, RZ, P1 ;  /* 0x000000ff16060208 */ /* 0x000fe40000800000 */
[----:B------:R-:W-:-:S07]  /*7f50*/  @P0 FSEL R7, R23, -QNAN , P1 ;  /* 0xfff8000017070808 */ /* 0x000fce0000800000 */
.L_x_42909:
[----:B------:R-:W-:Y:S05]  /*7f60*/  BSYNC B0 ;  /* 0x0000000000007941 */ /* 0x000fea0003800000 */
.L_x_42907:
[----:B------:R-:W-:Y:S01]  /*7f70*/  ULDC.64 UR10, c[0x0][0x220] ;  /* 0x00008800000a7ab9 */ /* 0x000fe20000000a00 */
[----:B------:R-:W0:Y:S01]  /*7f80*/  S2R R25, SR_TID.X ;  /* 0x0000000000197919 */ /* 0x000e220000002100 */
[----:B------:R-:W-:Y:S01]  /*7f90*/  DSETP.LEU.AND P0, PT, RZ, UR10, PT ;  /* 0x0000000aff007e2a */ /* 0x000fe2000bf0b000 */
[----:B------:R-:W-:Y:S01]  /*7fa0*/  ULDC.64 UR4, c[0x0][0x228] ;  /* 0x00008a0000047ab9 */ /* 0x000fe20000000a00 */
[----:B------:R-:W-:Y:S01]  /*7fb0*/  DADD R20, R16, UR10 ;  /* 0x0000000a10147e29 */ /* 0x000fe20008000000 */
[----:B------:R-:W-:Y:S01]  /*7fc0*/  UIMAD.WIDE.U32 UR4, UR6, 0x8, UR4 ;  /* 0x00000008060478a5 */ /* 0x000fe2000f8e0004 */
[----:B------:R-:W-:Y:S02]  /*7fd0*/  DADD R14, R2, UR10 ;  /* 0x0000000a020e7e29 */ /* 0x000fe40008000000 */
[----:B------:R-:W-:Y:S02]  /*7fe0*/  DSETP.LT.XOR P2, PT, R16, RZ, !P0 ;  /* 0x000000ff1000722a */ /* 0x000fe40004741800 */
[----:B------:R-:W-:-:S02]  /*7ff0*/  DSETP.LT.XOR P1, PT, R2, RZ, !P0 ;  /* 0x000000ff0200722a */ /* 0x000fc40004721800 */
[----:B------:R-:W-:Y:S02]  /*8000*/  DSETP.LT.XOR P3, PT, R4, RZ, !P0 ;  /* 0x000000ff0400722a */ /* 0x000fe40004761800 */
[----:B------:R-:W-:Y:S02]  /*8010*/  DSETP.NEU.AND P2, PT, R16, RZ, P2 ;  /* 0x000000ff1000722a */ /* 0x000fe4000174d000 */
[----:B------:R-:W-:Y:S02]  /*8020*/  DADD R26, R4, UR10 ;  /* 0x0000000a041a7e29 */ /* 0x000fe40008000000 */
[----:B------:R-:W-:Y:S02]  /*8030*/  DSETP.NEU.AND P1, PT, R2, RZ, P1 ;  /* 0x000000ff0200722a */ /* 0x000fe40000f2d000 */
[----:B------:R-:W-:Y:S01]  /*8040*/  FSEL R20, R20, R16, P2 ;  /* 0x0000001014147208 */ /* 0x000fe20001000000 */
[----:B------:R-:W-:Y:S01]  /*8050*/  DSETP.NEU.AND P3, PT, R4, RZ, P3 ;  /* 0x000000ff0400722a */ /* 0x000fe20001f6d000 */
[----:B------:R-:W-:Y:S01]  /*8060*/  FSEL R21, R21, R17, P2 ;  /* 0x0000001115157208 */ /* 0x000fe20001000000 */
[C---:B------:R-:W-:Y:S01]  /*8070*/  DSETP.LT.XOR P2, PT, R18.reuse, RZ, !P0 ;  /* 0x000000ff1200722a */ /* 0x040fe20004741800 */
[----:B------:R-:W-:Y:S01]  /*8080*/  FSEL R23, R14, R2, P1 ;  /* 0x000000020e177208 */ /* 0x000fe20000800000 */
[----:B------:R-:W-:Y:S01]  /*8090*/  DADD R16, R18, UR10 ;  /* 0x0000000a12107e29 */ /* 0x000fe20008000000 */
[----:B------:R-:W-:Y:S01]  /*80a0*/  FSEL R22, R15, R3, P1 ;  /* 0x000000030f167208 */ /* 0x000fe20000800000 */
[----:B------:R-:W-:Y:S01]  /*80b0*/  DSETP.LT.XOR P1, PT, R10, RZ, !P0 ;  /* 0x000000ff0a00722a */ /* 0x000fe20004721800 */
[----:B------:R-:W-:Y:S01]  /*80c0*/  FSEL R15, R26, R4, P3 ;  /* 0x000000041a0f7208 */ /* 0x000fe20001800000 */
[----:B------:R-:W-:Y:S01]  /*80d0*/  DSETP.NEU.AND P2, PT, R18, RZ, P2 ;  /* 0x000000ff1200722a */ /* 0x000fe2000174d000 */
[----:B------:R-:W-:Y:S01]  /*80e0*/  FSEL R14, R27, R5, P3 ;  /* 0x000000051b0e7208 */ /* 0x000fe20001800000 */
[----:B------:R-:W-:-:S02]  /*80f0*/  DADD R4, R10, UR10 ;  /* 0x0000000a0a047e29 */ /* 0x000fc40008000000 */
[C---:B------:R-:W-:Y:S02]  /*8100*/  DSETP.LT.XOR P4, PT, R12.reuse, RZ, !P0 ;  /* 0x000000ff0c00722a */ /* 0x040fe40004781800 */
[----:B------:R-:W-:Y:S01]  /*8110*/  FSEL R16, R16, R18, P2 ;  /* 0x0000001210107208 */ /* 0x000fe20001000000 */
[----:B------:R-:W-:Y:S01]  /*8120*/  DADD R2, R12, UR10 ;  /* 0x0000000a0c027e29 */ /* 0x000fe20008000000 */
[----:B------:R-:W-:Y:S01]  /*8130*/  FSEL R17, R17, R19, P2 ;  /* 0x0000001311117208 */ /* 0x000fe20001000000 */
[----:B------:R-:W-:Y:S02]  /*8140*/  DSETP.NEU.AND P2, PT, R10, RZ, P1 ;  /* 0x000000ff0a00722a */ /* 0x000fe40000f4d000 */
[----:B------:R-:W-:Y:S02]  /*8150*/  DSETP.LT.XOR P1, PT, R6, RZ, !P0 ;  /* 0x000000ff0600722a */ /* 0x000fe40004721800 */
[----:B------:R-:W-:Y:S02]  /*8160*/  DSETP.LT.XOR P0, PT, R8, RZ, !P0 ;  /* 0x000000ff0800722a */ /* 0x000fe40004701800 */
[----:B------:R-:W-:Y:S01]  /*8170*/  DADD R18, R6, UR10 ;  /* 0x0000000a06127e29 */ /* 0x000fe20008000000 */
[----:B------:R-:W-:Y:S01]  /*8180*/  FSEL R4, R4, R10, P2 ;  /* 0x0000000a04047208 */ /* 0x000fe20001000000 */
[----:B------:R-:W-:Y:S01]  /*8190*/  DSETP.NEU.AND P4, PT, R12, RZ, P4 ;  /* 0x000000ff0c00722a */ /* 0x000fe2000278d000 */
[----:B------:R-:W-:Y:S01]  /*81a0*/  FSEL R5, R5, R11, P2 ;  /* 0x0000000b05057208 */ /* 0x000fe20001000000 */
[----:B------:R-:W-:-:S02]  /*81b0*/  DADD R10, R8, UR10 ;  /* 0x0000000a080a7e29 */ /* 0x000fc40008000000 */
[----:B------:R-:W-:Y:S02]  /*81c0*/  DSETP.NEU.AND P1, PT, R6, RZ, P1 ;  /* 0x000000ff0600722a */ /* 0x000fe40000f2d000 */
[----:B------:R-:W-:Y:S01]  /*81d0*/  DSETP.NEU.AND P0, PT, R8, RZ, P0 ;  /* 0x000000ff0800722a */ /* 0x000fe2000070d000 */
[----:B------:R-:W-:Y:S01]  /*81e0*/  FSEL R2, R2, R12, P4 ;  /* 0x0000000c02027208 */ /* 0x000fe20002000000 */
[----:B------:R-:W-:Y:S01]  /*81f0*/  IMAD.U32 R12, RZ, RZ, UR4 ;  /* 0x00000004ff0c7e24 */ /* 0x000fe2000f8e00ff */
[----:B------:R-:W-:Y:S01]  /*8200*/  FSEL R3, R3, R13, P4 ;  /* 0x0000000d03037208 */ /* 0x000fe20002000000 */
[----:B------:R-:W-:Y:S01]  /*8210*/  IMAD.U32 R13, RZ, RZ, UR5 ;  /* 0x00000005ff0d7e24 */ /* 0x000fe2000f8e00ff */
[----:B------:R-:W-:Y:S02]  /*8220*/  FSEL R0, R18, R6, P1 ;  /* 0x0000000612007208 */ /* 0x000fe40000800000 */
[----:B------:R-:W-:Y:S01]  /*8230*/  FSEL R7, R19, R7, P1 ;  /* 0x0000000713077208 */ /* 0x000fe20000800000 */
[----:B0-----:R-:W-:Y:S01]  /*8240*/  IMAD.WIDE R12, R25, 0x10, R12 ;  /* 0x00000010190c7825 */ /* 0x001fe200078e020c */
[----:B------:R-:W-:-:S02]  /*8250*/  FSEL R6, R10, R8, P0 ;  /* 0x000000080a067208 */ /* 0x000fc40000000000 */
[----:B------:R-:W-:Y:S01]  /*8260*/  FSEL R19, R11, R9, P0 ;  /* 0x000000090b137208 */ /* 0x000fe20000000000 */
[----:B------:R-:W-:Y:S02]  /*8270*/  IMAD.MOV.U32 R8, RZ, RZ, R23 ;  /* 0x000000ffff087224 */ /* 0x000fe400078e0017 */
[----:B------:R-:W-:Y:S02]  /*8280*/  IMAD.MOV.U32 R9, RZ, RZ, R22 ;  /* 0x000000ffff097224 */ /* 0x000fe400078e0016 */
[----:B------:R-:W-:Y:S02]  /*8290*/  IMAD.MOV.U32 R10, RZ, RZ, R20 ;  /* 0x000000ffff0a7224 */ /* 0x000fe400078e0014 */
[----:B------:R-:W-:-:S05]  /*82a0*/  IMAD.MOV.U32 R11, RZ, RZ, R21 ;  /* 0x000000ffff0b7224 */ /* 0x000fca00078e0015 */
[----:B------:R0:W-:Y:S02]  /*82b0*/  STG.E.128 desc[UR8][R12.64], R8 ;  /* 0x000000080c007986 */ /* 0x0001e4000c101d08 */
[----:B0-----:R-:W-:Y:S02]  /*82c0*/  IMAD.MOV.U32 R8, RZ, RZ, R16 ;  /* 0x000000ffff087224 */ /* 0x001fe400078e0010 */
        /* <DEDUP_REMOVED lines=13> */
[----:B------:R-:W-:Y:S01]  /*83a0*/  STG.E.128 desc[UR8][R12.64+0x1800], R8 ;  /* 0x001800080c007986 */ /* 0x000fe2000c101d08 */
[----:B------:R-:W-:Y:S05]  /*83b0*/  EXIT ;  /* 0x000000000000794d */ /* 0x000fea0003800000 */
.L_x_42794:
        /* <DEDUP_REMOVED lines=35> */
[----:B--2---:R-:W-:Y:S01]  /*85f0*/  @!P5 IMAD.WIDE.U32 R28, R25, 0x8, R28 ;  /* 0x00000008191cd825 */ /* 0x004fe200078e001c */
[----:B------:R-:W-:-:S03]  /*8600*/  CS2R R24, SRZ ;  /* 0x0000000000187805 */ /* 0x000fc6000001ff00 */
[----:B---3--:R-:W-:Y:S01]  /*8610*/  @!P4 IMAD.WIDE.U32 R20, R7, 0x8, R20 ;  /* 0x000000080714c825 */ /* 0x008fe200078e0014 */
[----:B------:R-:W-:Y:S02]  /*8620*/  CS2R R6, SRZ ;  /* 0x0000000000067805 */ /* 0x000fe4000001ff00 */
[----:B------:R0:W5:Y:S01]  /*8630*/  @!P5 LDG.E.64 R24, desc[UR8][R28.64] ;  /* 0x000000081c18d981 */ /* 0x000162000c1e1b00 */
[----:B------:R-:W-:Y:S02]  /*8640*/  @!P6 VIADD R0, R0, UR6 ;  /* 0x000000060000ec36 */ /* 0x000fe40008000000 */
[----:B----4-:R-:W-:Y:S01]  /*8650*/  @!P3 IMAD.WIDE.U32 R26, R15, 0x8, R26 ;  /* 0x000000080f1ab825 */ /* 0x010fe200078e001a */
[----:B------:R2:W5:Y:S01]  /*8660*/  @!P4 LDG.E.64 R6, desc[UR8][R20.64] ;  /* 0x000000081406c981 */ /* 0x000562000c1e1b00 */
[----:B------:R-:W-:Y:S02]  /*8670*/  CS2R R14, SRZ ;  /* 0x00000000000e7805 */ /* 0x000fe4000001ff00 */
[----:B-1----:R-:W-:-:S04]  /*8680*/  @!P2 IMAD.WIDE.U32 R4, R23, 0x8, R4 ;  /* 0x000000081704a825 */ /* 0x002fc800078e0004 */
[----:B0-----:R-:W-:Y:S01]  /*8690*/  @!P1 IMAD.WIDE.U32 R28, R17, 0x8, R12 ;  /* 0x00000008111c9825 */ /* 0x001fe200078e000c */
[----:B------:R-:W-:Y:S02]  /*86a0*/  CS2R R16, SRZ ;  /* 0x0000000000107805 */ /* 0x000fe4000001ff00 */
[----:B------:R-:W-:Y:S01]  /*86b0*/  CS2R R12, SRZ ;  /* 0x00000000000c7805 */ /* 0x000fe2000001ff00 */
[----:B------:R0:W5:Y:S01]  /*86c0*/  @!P3 LDG.E.64 R14, desc[UR8][R26.64] ;  /* 0x000000081a0eb981 */ /* 0x000162000c1e1b00 */
[----:B--2---:R-:W-:Y:S01]  /*86d0*/  @!P0 IMAD.WIDE.U32 R20, R19, 0x8, R8 ;  /* 0x0000000813148825 */ /* 0x004fe200078e0008 */
[----:B------:R-:W-:Y:S02]  /*86e0*/  CS2R R18, SRZ ;  /* 0x0000000000127805 */ /* 0x000fe4000001ff00 */
[----:B------:R-:W-:Y:S01]  /*86f0*/  CS2R R8, SRZ ;  /* 0x0000000000087805 */ /* 0x000fe2000001ff00 */
[----:B------:R-:W-:Y:S01]  /*8700*/  @!P6 IMAD.WIDE.U32 R10, R0, 0x8, R10 ;  /* 0x00000008000ae825 */ /* 0x000fe200078e000a */
[----:B------:R0:W5:Y:S04]  /*8710*/  @!P0 LDG.E.64 R16, desc[UR8][R20.64] ;  /* 0x0000000814108981 */ /* 0x000168000c1e1b00 */
[----:B------:R0:W5:Y:S04]  /*8720*/  @!P2 LDG.E.64 R18, desc[UR8][R4.64] ;  /* 0x000000080412a981 */ /* 0x000168000c1e1b00 */
[----:B------:R0:W5:Y:S04]  /*8730*/  @!P6 LDG.E.64 R12, desc[UR8][R10.64] ;  /* 0x000000080a0ce981 */ /* 0x000168000c1e1b00 */
[----:B------:R0:W5:Y:S01]  /*8740*/  @!P1 LDG.E.64 R8, desc[UR8][R28.64] ;  /* 0x000000081c089981 */ /* 0x000162000c1e1b00 */
[----:B------:R-:W-:Y:S04]  /*8750*/  BSSY B1, `(.L_x_42923) ;  /* 0x0000109000017945 */ /* 0x000fe80003800000 */
[----:B------:R-:W-:Y:S05]  /*8760*/  @P1 BRA `(.L_x_42924) ;  /* 0x00000010001c1947 */ /* 0x000fea0003800000 */
[----:B0-----:R-:W0:Y:S01]  /*8770*/  LDC.64 R4, c[0x0][0x220] ;  /* 0x00008800ff047b82 */ /* 0x001e220000000a00 */
        /* <DEDUP_REMOVED lines=37> */
.L_x_42931:
        /* <DEDUP_REMOVED lines=12> */
.L_x_42930:
[----:B------:R-:W-:Y:S02]  /*8a90*/  IMAD.MOV.U32 R20, RZ, RZ, R27 ;  /* 0x000000ffff147224 */ /* 0x000fe400078e001b */
[----:B------:R-:W-:-:S07]  /*8aa0*/  IMAD.MOV.U32 R27, RZ, RZ, R28 ;  /* 0x000000ffff1b7224 */ /* 0x000fce00078e001c */
.L_x_42929:
[----:B------:R-:W-:Y:S05]  /*8ab0*/  BSYNC B2 ;  /* 0x0000000000027941 */ /* 0x000fea0003800000 */
.L_x_42928:
        /* <DEDUP_REMOVED lines=13> */
.L_x_42937:
        /* <DEDUP_REMOVED lines=33> */
.L_x_42936:
[----:B------:R-:W-:Y:S02]  /*8da0*/  IMAD.MOV.U32 R20, RZ, RZ, R27 ;  /* 0x000000ffff147224 */ /* 0x000fe400078e001b */
[----:B------:R-:W-:-:S07]  /*8db0*/  IMAD.MOV.U32 R27, RZ, RZ, R28 ;  /* 0x000000ffff1b7224 */ /* 0x000fce00078e001c */
.L_x_42935:
[----:B------:R-:W-:Y:S05]  /*8dc0*/  BSYNC B3 ;  /* 0x0000000000037941 */ /* 0x000fea0003800000 */
.L_x_42934:
[----:B------:R-:W-:-:S13]  /*8dd0*/  ISETP.GE.U32.AND P0, PT, R21, 0xc, PT ;  /* 0x0000000c1500780c */ /* 0x000fda0003f06070 */
[----:B------:R-:W-:Y:S05]  /*8de0*/  @!P0 BRA `(.L_x_42933) ;  /* 0x0000000400d88947 */ /* 0x000fea0003800000 */
[----:B------:R-:W-:Y:S01]  /*8df0*/  BSSY B3, `(.L_x_42933) ;  /* 0x0000075000037945 */ /* 0x000fe20003800000 */
[----:B------:R-:W-:-:S07]  /*8e00*/  VIADD R26, R26, 0x10 ;  /* 0x000000101a1a7836 */ /* 0x000fce0000000000 */
.L_x_42938:
        /* <DEDUP_REMOVED lines=116> */
.L_x_42933:
[----:B------:R-:W-:Y:S05]  /*9550*/  BSYNC B2 ;  /* 0x0000000000027941 */ /* 0x000fea0003800000 */
.L_x_42932:
        /* <DEDUP_REMOVED lines=20> */
.L_x_42940:
[----:B------:R-:W-:Y:S05]  /*96a0*/  BSYNC B2 ;  /* 0x0000000000027941 */ /* 0x000fea0003800000 */
.L_x_42939:
[----:B------:R-:W-:Y:S02]  /*96b0*/  IMAD.MOV.U32 R21, RZ, RZ, R23 ;  /* 0x000000ffff157224 */ /* 0x000fe400078e0017 */
[----:B------:R-:W-:-:S03]  /*96c0*/  IMAD.MOV.U32 R20, RZ, RZ, R10 ;  /* 0x000000ffff147224 */ /* 0x000fc600078e000a */
[----:B------:R-:W-:Y:S01]  /*96d0*/  LOP3.LUT R21, R21, 0x80000000, R9, 0xb8, !PT ;  /* 0x8000000015157812 */ /* 0x000fe200078eb809 */
[----:B------:R-:W-:Y:S06]  /*96e0*/  BRA `(.L_x_42927) ;  /* 0x00000000001c7947 */ /* 0x000fec0003800000 */
.L_x_42926:
[----:B------:R-:W-:-:S06]  /*96f0*/  DSETP.GTU.AND P0, PT, R4, +INF , PT ;  /* 0x7ff000000400742a */ /* 0x000fcc0003f0c000 */
[----:B------:R-:W-:-:S14]  /*9700*/  DSETP.LE.AND P0, PT, R10, +INF , !P0 ;  /* 0x7ff000000a00742a */ /* 0x000fdc0004703000 */
[----:B------:R-:W0:Y:S01]  /*9710*/  @!P0 LDC.64 R20, c[0x0][0x220] ;  /* 0x00008800ff148b82 */ /* 0x000e220000000a00 */
[----:B------:R-:W-:Y:S02]  /*9720*/  @P0 DSETP.NEU.AND P2, PT, R10, +INF , PT ;  /* 0x7ff000000a00042a */ /* 0x000fe40003f4d000 */
[----:B0-----:R-:W-:-:S06]  /*9730*/  @!P0 DADD R20, R8, R20 ;  /* 0x0000000008148229 */ /* 0x001fcc0000000014 */
[----:B------:R-:W-:Y:S02]  /*9740*/  @P0 FSEL R20, R8, RZ, P2 ;  /* 0x000000ff08140208 */ /* 0x000fe40001000000 */
[----:B------:R-:W-:-:S07]  /*9750*/  @P0 FSEL R21, R9, -QNAN , P2 ;  /* 0xfff8000009150808 */ /* 0x000fce0001000000 */
.L_x_42927:
[----:B------:R-:W-:Y:S05]  /*9760*/  BSYNC B0 ;  /* 0x0000000000007941 */ /* 0x000fea0003800000 */
.L_x_42925:
[C---:B------:R-:W-:Y:S01]  /*9770*/  DSETP.GEU.AND P0, PT, R20.reuse, RZ, PT ;  /* 0x000000ff1400722a */ /* 0x040fe20003f0e000 */
[----:B------:R-:W-:Y:S02]  /*9780*/  ULDC.64 UR10, c[0x0][0x220] ;  /* 0x00008800000a7ab9 */ /* 0x000fe40000000a00 */
[----:B------:R-:W-:-:S03]  /*9790*/  DADD R4, R20, UR10 ;  /* 0x0000000a14047e29 */ /* 0x000fc60008000000 */
[----:B------:R-:W-:-:S06]  /*97a0*/  DSETP.GT.XOR P0, PT, RZ, UR10, !P0 ;  /* 0x0000000aff007e2a */ /* 0x000fcc000c704800 */
[----:B------:R-:W-:-:S06]  /*97b0*/  DSETP.NEU.AND P0, PT, R20, RZ, P0 ;  /* 0x000000ff1400722a */ /* 0x000fcc000070d000 */
[----:B------:R-:W-:Y:S02]  /*97c0*/  FSEL R20, R4, R20, P0 ;  /* 0x0000001404147208 */ /* 0x000fe40000000000 */
[----:B------:R-:W-:-:S07]  /*97d0*/  FSEL R21, R5, R21, P0 ;  /* 0x0000001505157208 */ /* 0x000fce0000000000 */
.L_x_42924:
[----:B------:R-:W-:Y:S05]  /*97e0*/  BSYNC B1 ;  /* 0x0000000000017941 */ /* 0x000fea0003800000 */
.L_x_42923:
[----:B------:R-:W-:Y:S01]  /*97f0*/  VIADD R0, R22, 0x80 ;  /* 0x0000008016007836 */ /* 0x000fe20000000000 */
[----:B------:R-:W-:Y:S04]  /*9800*/  BSSY B1, `(.L_x_42941) ;  /* 0x000010a000017945 */ /* 0x000fe80003800000 */
[----:B------:R-:W-:-:S13]  /*9810*/  ISETP.GE.AND P0, PT, R0, UR4, PT ;  /* 0x0000000400007c0c */ /* 0x000fda000bf06270 */
[----:B------:R-:W-:Y:S05]  /*9820*/  @P0 BRA `(.L_x_42942) ;  /* 0x00000010001c0947 */ /* 0x000fea0003800000 */
[----:B-----5:R-:W1:Y:S01]  /*9830*/  LDC.64 R8, c[0x0][0x220] ;  /* 0x00008800ff087b82 */ /* 0x020e620000000a00 */
[----:B0-----:R-:W-:Y:S01]  /*9840*/  LOP3.LUT R11, R3, 0x7fffffff, RZ, 0xc0, !PT ;  /* 0x7fffffff030b7812 */ /* 0x001fe200078ec0ff */
[----:B------:R-:W-:Y:S01]  /*9850*/  BSSY B0, `(.L_x_42943) ;  /* 0x00000fd000007945 */ /* 0x000fe20003800000 */
[----:B------:R-:W-:Y:S01]  /*9860*/  IMAD.MOV.U32 R10, RZ, RZ, R2 ;  /* 0x000000ffff0a7224 */ /* 0x000fe200078e0002 */
[----:B-1----:R-:W-:-:S04]  /*9870*/  LOP3.LUT R9, R9, 0x7fffffff, RZ, 0xc0, !PT ;  /* 0x7fffffff09097812 */ /* 0x002fc800078ec0ff */
        /* <DEDUP_REMOVED lines=26> */
[----:B------:R-:W-:Y:S02]  /*9a20*/  LOP3.LUT R5, R9, 0xfffff, RZ, 0xc0, !PT ;  /* 0x000fffff09057812 */ /* 0x000fe400078ec0ff */
[----:B------:R-:W-:Y:S02]  /*9a30*/  LOP3.LUT R26, R26, 0x100000, RZ, 0xfc, !PT ;  /* 0x001000001a1a7812 */ /* 0x000fe400078efcff */
[----:B------:R-:W-:Y:S02]  /*9a40*/  IADD3 R11, R28, 0x2, -R23 ;  /* 0x000000021c0b7810 */ /* 0x000fe40007ffe817 */
[----:B------:R-:W-:Y:S02]  /*9a50*/  LOP3.LUT R5, R5, 0x100000, RZ, 0xfc, !PT ;  /* 0x0010000005057812 */ /* 0x000fe400078efcff */
[----:B------:R-:W-:-:S13]  /*9a60*/  LOP3.LUT P0, R11, R11, 0x3, RZ, 0xc0, !PT ;  /* 0x000000030b0b7812 */ /* 0x000fda000780c0ff */
[----:B------:R-:W-:Y:S05]  /*9a70*/  @!P0 BRA `(.L_x_42947) ;  /* 0x0000000000408947 */ /* 0x000fea0003800000 */
[----:B------:R-:W-:Y:S01]  /*9a80*/  BSSY B3, `(.L_x_42948) ;  /* 0x000000d000037945 */ /* 0x000fe20003800000 */
[----:B------:R-:W-:-:S07]  /*9a90*/  IMAD.MOV.U32 R4, RZ, RZ, R11 ;  /* 0x000000ffff047224 */ /* 0x000fce00078e000b */
.L_x_42949:
        /* <DEDUP_REMOVED lines=12> */
.L_x_42948:
[----:B------:R-:W-:Y:S02]  /*9b60*/  IMAD.MOV.U32 R4, RZ, RZ, R29 ;  /* 0x000000ffff047224 */ /* 0x000fe400078e001d */
[----:B------:R-:W-:-:S07]  /*9b70*/  IMAD.MOV.U32 R29, RZ, RZ, R11 ;  /* 0x000000ffff1d7224 */ /* 0x000fce00078e000b */
.L_x_42947:
[----:B------:R-:W-:Y:S05]  /*9b80*/  BSYNC B2 ;  /* 0x0000000000027941 */ /* 0x000fea0003800000 */
.L_x_42946:
        /* <DEDUP_REMOVED lines=13> */
.L_x_42955:
        /* <DEDUP_REMOVED lines=33> */
.L_x_42954:
[----:B------:R-:W-:Y:S02]  /*9e70*/  IMAD.MOV.U32 R4, RZ, RZ, R29 ;  /* 0x000000ffff047224 */ /* 0x000fe400078e001d */
[----:B------:R-:W-:-:S07]  /*9e80*/  IMAD.MOV.U32 R29, RZ, RZ, R28 ;  /* 0x000000ffff1d7224 */ /* 0x000fce00078e001c */
.L_x_42953:
[----:B------:R-:W-:Y:S05]  /*9e90*/  BSYNC B3 ;  /* 0x0000000000037941 */ /* 0x000fea0003800000 */
.L_x_42952:
[----:B------:R-:W-:-:S13]  /*9ea0*/  ISETP.GE.U32.AND P0, PT, R11, 0xc, PT ;  /* 0x0000000c0b00780c */ /* 0x000fda0003f06070 */
[----:B------:R-:W-:Y:S05]  /*9eb0*/  @!P0 BRA `(.L_x_42951) ;  /* 0x0000000400d88947 */ /* 0x000fea0003800000 */
[----:B------:R-:W-:Y:S01]  /*9ec0*/  BSSY B3, `(.L_x_42951) ;  /* 0x0000075000037945 */ /* 0x000fe20003800000 */
[----:B------:R-:W-:-:S07]  /*9ed0*/  VIADD R10, R10, 0x10 ;  /* 0x000000100a0a7836 */ /* 0x000fce0000000000 */
.L_x_42956:
        /* <DEDUP_REMOVED lines=116> */
.L_x_42951:
[----:B------:R-:W-:Y:S05]  /*a620*/  BSYNC B2 ;  /* 0x0000000000027941 */ /* 0x000fea0003800000 */
.L_x_42950:
        /* <DEDUP_REMOVED lines=19> */
.L_x_42958:
[----:B------:R-:W-:Y:S05]  /*a760*/  BSYNC B2 ;  /* 0x0000000000027941 */ /* 0x000fea0003800000 */
.L_x_42957:
[----:B------:R-:W-:Y:S02]  /*a770*/  IMAD.MOV.U32 R5, RZ, RZ, R11 ;  /* 0x000000ffff057224 */ /* 0x000fe400078e000b */
[----:B------:R-:W-:-:S03]  /*a780*/  IMAD.MOV.U32 R4, RZ, RZ, R10 ;  /* 0x000000ffff047224 */ /* 0x000fc600078e000a */
[----:B------:R-:W-:Y:S01]  /*a790*/  LOP3.LUT R5, R5, 0x80000000, R3, 0xb8, !PT ;  /* 0x8000000005057812 */ /* 0x000fe200078eb803 */
[----:B------:R-:W-:Y:S06]  /*a7a0*/  BRA `(.L_x_42945) ;  /* 0x00000000001c7947 */ /* 0x000fec0003800000 */
.L_x_42944:
[----:B------:R-:W-:-:S06]  /*a7b0*/  DSETP.GTU.AND P0, PT, R8, +INF , PT ;  /* 0x7ff000000800742a */ /* 0x000fcc0003f0c000 */
[----:B------:R-:W-:-:S14]  /*a7c0*/  DSETP.LE.AND P0, PT, R10, +INF , !P0 ;  /* 0x7ff000000a00742a */ /* 0x000fdc0004703000 */
[----:B------:R-:W0:Y:S01]  /*a7d0*/  @!P0 LDC.64 R4, c[0x0][0x220] ;  /* 0x00008800ff048b82 */ /* 0x000e220000000a00 */
[----:B------:R-:W-:Y:S02]  /*a7e0*/  @P0 DSETP.NEU.AND P2, PT, R10, +INF , PT ;  /* 0x7ff000000a00042a */ /* 0x000fe40003f4d000 */
[----:B0-----:R-:W-:-:S06]  /*a7f0*/  @!P0 DADD R4, R2, R4 ;  /* 0x0000000002048229 */ /* 0x001fcc0000000004 */
[----:B------:R-:W-:Y:S02]  /*a800*/  @P0 FSEL R4, R2, RZ, P2 ;  /* 0x000000ff02040208 */ /* 0x000fe40001000000 */
[----:B------:R-:W-:-:S07]  /*a810*/  @P0 FSEL R5, R3, -QNAN , P2 ;  /* 0xfff8000003050808 */ /* 0x000fce0001000000 */
.L_x_42945:
[----:B------:R-:W-:Y:S05]  /*a820*/  BSYNC B0 ;  /* 0x0000000000007941 */ /* 0x000fea0003800000 */
.L_x_42943:
[C---:B------:R-:W-:Y:S01]  /*a830*/  DSETP.GEU.AND P0, PT, R4.reuse, RZ, PT ;  /* 0x000000ff0400722a */ /* 0x040fe20003f0e000 */
[----:B------:R-:W-:Y:S02]  /*a840*/  ULDC.64 UR10, c[0x0][0x220] ;  /* 0x00008800000a7ab9 */ /* 0x000fe40000000a00 */
[----:B------:R-:W-:-:S03]  /*a850*/  DADD R2, R4, UR10 ;  /* 0x0000000a04027e29 */ /* 0x000fc60008000000 */
[----:B------:R-:W-:-:S06]  /*a860*/  DSETP.GT.XOR P0, PT, RZ, UR10, !P0 ;  /* 0x0000000aff007e2a */ /* 0x000fcc000c704800 */
[----:B------:R-:W-:-:S06]  /*a870*/  DSETP.NEU.AND P0, PT, R4, RZ, P0 ;  /* 0x000000ff0400722a */ /* 0x000fcc000070d000 */
[----:B------:R-:W-:Y:S02]  /*a880*/  FSEL R10, R2, R4, P0 ;  /* 0x00000004020a7208 */ /* 0x000fe40000000000 */
[----:B------:R-:W-:-:S07]  /*a890*/  FSEL R11, R3, R5, P0 ;  /* 0x00000005030b7208 */ /* 0x000fce0000000000 */
.L_x_42942:
[----:B------:R-:W-:Y:S05]  /*a8a0*/  BSYNC B1 ;  /* 0x0000000000017941 */ /* 0x000fea0003800000 */
.L_x_42941:
[----:B-----5:R-:W-:Y:S01]  /*a8b0*/  VIADD R2, R22, 0x100 ;  /* 0x0000010016027836 */ /* 0x020fe20000000000 */
[----:B------:R-:W-:Y:S04]  /*a8c0*/  BSSY B1, `(.L_x_42959) ;  /* 0x0000109000017945 */ /* 0x000fe80003800000 */
[----:B------:R-:W-:-:S13]  /*a8d0*/  ISETP.GE.AND P0, PT, R2, UR4, PT ;  /* 0x0000000402007c0c */ /* 0x000fda000bf06270 */
[----:B------:R-:W-:Y:S05]  /*a8e0*/  @P0 BRA `(.L_x_42960) ;  /* 0x0000001000180947 */ /* 0x000fea0003800000 */
[----:B------:R-:W1:Y:S01]  /*a8f0*/  LDC.64 R8, c[0x0][0x220] ;  /* 0x00008800ff087b82 */ /* 0x000e620000000a00 */
[----:B------:R-:W-:Y:S01]  /*a900*/  LOP3.LUT R3, R25, 0x7fffffff, RZ, 0xc0, !PT ;  /* 0x7fffffff19037812 */ /* 0x000fe200078ec0ff */
[----:B------:R-:W-:Y:S01]  /*a910*/  BSSY B0, `(.L_x_42961) ;  /* 0x00000fc000007945 */ /* 0x000fe20003800000 */
[----:B------:R-:W-:Y:S01]  /*a920*/  IMAD.MOV.U32 R2, RZ, RZ, R24 ;  /* 0x000000ffff027224 */ /* 0x000fe200078e0018 */
[----:B-1----:R-:W-:-:S04]  /*a930*/  LOP3.LUT R9, R9, 0x7fffffff, RZ, 0xc0, !PT ;  /* 0x7fffffff09097812 */ /* 0x002fc800078ec0ff */
[----:B------:R-:W-:-:S04]  /*a940*/  ISETP.GT.U32.AND P0, PT, R9, 0x7fefffff, PT ;  /* 0x7fefffff0900780c */ /* 0x000fc80003f04070 */
[----:B------:R-:W-:-:S13]  /*a950*/  ISETP.GT.U32.OR P0, PT, R3, 0x7fefffff, P0 ;  /* 0x7fefffff0300780c */ /* 0x000fda0000704470 */
[----:B------:R-:W-:Y:S05]  /*a960*/  @P0 BRA `(.L_x_42962) ;  /* 0x0000000c00bc0947 */ /* 0x000fea0003800000 */
[----:B------:R-:W-:Y:S01]  /*a970*/  DSETP.NEU.AND P0, PT, R8, RZ, PT ;  /* 0x000000ff0800722a */ /* 0x000fe20003f0d000 */
[----:B0-----:R-:W-:Y:S02]  /*a980*/  IMAD.MOV.U32 R4, RZ, RZ, 0x0 ;  /* 0x00000000ff047424 */ /* 0x001fe400078e00ff */
        /* <DEDUP_REMOVED lines=17> */
[----:B------:R-:W-:Y:S02]  /*aaa0*/  LOP3.LUT R26, R3, 0xfffff, RZ, 0xc0, !PT ;  /* 0x000fffff031a7812 */ /* 0x000fe400078ec0ff */
[----:B------:R-:W-:Y:S01]  /*aab0*/  LOP3.LUT R3, R9, 0xfffff, RZ, 0xc0, !PT ;  /* 0x000fffff09037812 */ /* 0x000fe200078ec0ff */
[----:B------:R-:W-:Y:S01]  /*aac0*/  IMAD.IADD R28, R5, 0x1, R4 ;  /* 0x00000001051c7824 */ /* 0x000fe200078e0204 */
[----:B------:R-:W-:Y:S01]  /*aad0*/  LOP3.LUT R26, R26, 0x100000, RZ, 0xfc, !PT ;  /* 0x001000001a1a7812 */ /* 0x000fe200078efcff */
[----:B------:R-:W-:Y:S01]  /*aae0*/  IMAD.MOV.U32 R5, RZ, RZ, R2 ;  /* 0x000000ffff057224 */ /* 0x000fe200078e0002 */
[----:B------:R-:W-:Y:S01]  /*aaf0*/  LOP3.LUT R3, R3, 0x100000, RZ, 0xfc, !PT ;  /* 0x0010000003037812 */ /* 0x000fe200078efcff */
[--C-:B------:R-:W-:Y:S01]  /*ab00*/  IMAD.IADD R4, R4, 0x1, -R23.reuse ;  /* 0x0000000104047824 */ /* 0x100fe200078e0a17 */
[----:B------:R-:W-:-:S04]  /*ab10*/  IADD3 R2, R28, 0x2, -R23 ;  /* 0x000000021c027810 */ /* 0x000fc80007ffe817 */
[----:B------:R-:W-:-:S13]  /*ab20*/  LOP3.LUT P0, R2, R2, 0x3, RZ, 0xc0, !PT ;  /* 0x0000000302027812 */ /* 0x000fda000780c0ff */
[----:B------:R-:W-:Y:S05]  /*ab30*/  @!P0 BRA `(.L_x_42965) ;  /* 0x00000000003c8947 */ /* 0x000fea0003800000 */
[----:B------:R-:W-:Y:S01]  /*ab40*/  BSSY B3, `(.L_x_42966) ;  /* 0x000000c000037945 */ /* 0x000fe20003800000 */
.L_x_42967:
        /* <DEDUP_REMOVED lines=12> */
.L_x_42966:
[----:B------:R-:W-:Y:S02]  /*ac10*/  IMAD.MOV.U32 R2, RZ, RZ, R29 ;  /* 0x000000ffff027224 */ /* 0x000fe400078e001d */
[----:B------:R-:W-:-:S07]  /*ac20*/  IMAD.MOV.U32 R29, RZ, RZ, R27 ;  /* 0x000000ffff1d7224 */ /* 0x000fce00078e001b */
.L_x_42965:
[----:B------:R-:W-:Y:S05]  /*ac30*/  BSYNC B2 ;  /* 0x0000000000027941 */ /* 0x000fea0003800000 */
.L_x_42964:
        /* <DEDUP_REMOVED lines=13> */
.L_x_42973:
        /* <DEDUP_REMOVED lines=33> */
.L_x_42972:
[----:B------:R-:W-:Y:S02]  /*af20*/  IMAD.MOV.U32 R2, RZ, RZ, R29 ;  /* 0x000000ffff027224 */ /* 0x000fe400078e001d */
[----:B------:R-:W-:-:S07]  /*af30*/  IMAD.MOV.U32 R29, RZ, RZ, R28 ;  /* 0x000000ffff1d7224 */ /* 0x000fce00078e001c */
.L_x_42971:
[----:B------:R-:W-:Y:S05]  /*af40*/  BSYNC B3 ;  /* 0x0000000000037941 */ /* 0x000fea0003800000 */
.L_x_42970:
[----:B------:R-:W-:-:S13]  /*af50*/  ISETP.GE.U32.AND P0, PT, R27, 0xc, PT ;  /* 0x0000000c1b00780c */ /* 0x000fda0003f06070 */
[----:B------:R-:W-:Y:S05]  /*af60*/  @!P0 BRA `(.L_x_42969) ;  /* 0x0000000400d88947 */ /* 0x000fea0003800000 */
[----:B------:R-:W-:Y:S01]  /*af70*/  BSSY B3, `(.L_x_42969) ;  /* 0x0000075000037945 */ /* 0x000fe20003800000 */
[----:B------:R-:W-:-:S07]  /*af80*/  VIADD R4, R4, 0x10 ;  /* 0x0000001004047836 */ /* 0x000fce0000000000 */
.L_x_42974:
        /* <DEDUP_REMOVED lines=116> */
.L_x_42969:
[----:B------:R-:W-:Y:S05]  /*b6d0*/  BSYNC B2 ;  /* 0x0000000000027941 */ /* 0x000fea0003800000 */
.L_x_42968:
        /* <DEDUP_REMOVED lines=19> */
.L_x_42976:
[----:B------:R-:W-:Y:S05]  /*b810*/  BSYNC B2 ;  /* 0x0000000000027941 */ /* 0x000fea0003800000 */
.L_x_42975:
[----:B------:R-:W-:Y:S02]  /*b820*/  IMAD.MOV.U32 R5, RZ, RZ, R9 ;  /* 0x000000ffff057224 */ /* 0x000fe400078e0009 */
[----:B------:R-:W-:-:S03]  /*b830*/  IMAD.MOV.U32 R4, RZ, RZ, R8 ;  /* 0x000000ffff047224 */ /* 0x000fc600078e0008 */
[----:B------:R-:W-:Y:S01]  /*b840*/  LOP3.LUT R5, R5, 0x80000000, R25, 0xb8, !PT ;  /* 0x8000000005057812 */ /* 0x000fe200078eb819 */
[----:B------:R-:W-:Y:S06]  /*b850*/  BRA `(.L_x_42963) ;  /* 0x00000000001c7947 */ /* 0x000fec0003800000 */
.L_x_42962:
[----:B------:R-:W-:-:S06]  /*b860*/  DSETP.GTU.AND P0, PT, R8, +INF , PT ;  /* 0x7ff000000800742a */ /* 0x000fcc0003f0c000 */
[----:B------:R-:W-:-:S14]  /*b870*/  DSETP.LE.AND P0, PT, R2, +INF , !P0 ;  /* 0x7ff000000200742a */ /* 0x000fdc0004703000 */
[----:B0-----:R-:W0:Y:S01]  /*b880*/  @!P0 LDC.64 R4, c[0x0][0x220] ;  /* 0x00008800ff048b82 */ /* 0x001e220000000a00 */
[----:B------:R-:W-:Y:S02]  /*b890*/  @P0 DSETP.NEU.AND P2, PT, R2, +INF , PT ;  /* 0x7ff000000200042a */ /* 0x000fe40003f4d000 */
[----:B0-----:R-:W-:-:S06]  /*b8a0*/  @!P0 DADD R4, R24, R4 ;  /* 0x0000000018048229 */ /* 0x001fcc0000000004 */
[----:B------:R-:W-:Y:S02]  /*b8b0*/  @P0 FSEL R4, R24, RZ, P2 ;  /* 0x000000ff18040208 */ /* 0x000fe40001000000 */
[----:B------:R-:W-:-:S07]  /*b8c0*/  @P0 FSEL R5, R25, -QNAN , P2 ;  /* 0xfff8000019050808 */ /* 0x000fce0001000000 */
.L_x_42963:
[----:B------:R-:W-:Y:S05]  /*b8d0*/  BSYNC B0 ;  /* 0x0000000000007941 */ /* 0x000fea0003800000 */
.L_x_42961:
[C---:B------:R-:W-:Y:S01]  /*b8e0*/  DSETP.GEU.AND P0, PT, R4.reuse, RZ, PT ;  /* 0x000000ff0400722a */ /* 0x040fe20003f0e000 */
[----:B------:R-:W-:Y:S02]  /*b8f0*/  ULDC.64 UR10, c[0x0][0x220] ;  /* 0x00008800000a7ab9 */ /* 0x000fe40000000a00 */
[----:B------:R-:W-:-:S03]  /*b900*/  DADD R2, R4, UR10 ;  /* 0x0000000a04027e29 */ /* 0x000fc60008000000 */
[----:B------:R-:W-:-:S06]  /*b910*/  DSETP.GT.XOR P0, PT, RZ, UR10, !P0 ;  /* 0x0000000aff007e2a */ /* 0x000fcc000c704800 */
[----:B------:R-:W-:-:S06]  /*b920*/  DSETP.NEU.AND P0, PT, R4, RZ, P0 ;  /* 0x000000ff0400722a */ /* 0x000fcc000070d000 */
[----:B------:R-:W-:Y:S02]  /*b930*/  FSEL R8, R2, R4, P0 ;  /* 0x0000000402087208 */ /* 0x000fe40000000000 */
[----:B------:R-:W-:-:S07]  /*b940*/  FSEL R9, R3, R5, P0 ;  /* 0x0000000503097208 */ /* 0x000fce0000000000 */
.L_x_42960:
[----:B------:R-:W-:Y:S05]  /*b950*/  BSYNC B1 ;  /* 0x0000000000017941 */ /* 0x000fea0003800000 */
.L_x_42959:
[----:B------:R-:W-:Y:S01]  /*b960*/  VIADD R2, R22, 0x180 ;  /* 0x0000018016027836 */ /* 0x000fe20000000000 */
[----:B------:R-:W-:Y:S04]  /*b970*/  BSSY B1, `(.L_x_42977) ;  /* 0x000010b000017945 */ /* 0x000fe80003800000 */
[----:B------:R-:W-:-:S13]  /*b980*/  ISETP.GE.AND P0, PT, R2, UR4, PT ;  /* 0x0000000402007c0c */ /* 0x000fda000bf06270 */
[----:B------:R-:W-:Y:S05]  /*b990*/  @P0 BRA `(.L_x_42978) ;  /* 0x0000001000200947 */ /* 0x000fea0003800000 */
[----:B------:R-:W1:Y:S01]  /*b9a0*/  LDC.64 R2, c[0x0][0x220] ;  /* 0x00008800ff027b82 */ /* 0x000e620000000a00 */
[----:B0-----:R-:W-:Y:S01]  /*b9b0*/  LOP3.LUT R5, R7, 0x7fffffff, RZ, 0xc0, !PT ;  /* 0x7fffffff07057812 */ /* 0x001fe200078ec0ff */
[----:B------:R-:W-:Y:S01]  /*b9c0*/  BSSY B0, `(.L_x_42979) ;  /* 0x00000fe000007945 */ /* 0x000fe20003800000 */
[----:B------:R-:W-:Y:S01]  /*b9d0*/  IMAD.MOV.U32 R4, RZ, RZ, R6 ;  /* 0x000000ffff047224 */ /* 0x000fe200078e0006 */
[----:B-1----:R-:W-:Y:S01]  /*b9e0*/  LOP3.LUT R25, R3, 0x7fffffff, RZ, 0xc0, !PT ;  /* 0x7fffffff03197812 */ /* 0x002fe200078ec0ff */
        /* <DEDUP_REMOVED lines=35> */
.L_x_42985:
        /* <DEDUP_REMOVED lines=12> */
.L_x_42984:
[----:B------:R-:W-:Y:S02]  /*bce0*/  IMAD.MOV.U32 R2, RZ, RZ, R29 ;  /* 0x000000ffff027224 */ /* 0x000fe400078e001d */
[----:B------:R-:W-:-:S07]  /*bcf0*/  IMAD.MOV.U32 R29, RZ, RZ, R5 ;  /* 0x000000ffff1d7224 */ /* 0x000fce00078e0005 */
.L_x_42983:
[----:B------:R-:W-:Y:S05]  /*bd00*/  BSYNC B2 ;  /* 0x0000000000027941 */ /* 0x000fea0003800000 */
.L_x_42982:
        /* <DEDUP_REMOVED lines=13> */
.L_x_42991:
        /* <DEDUP_REMOVED lines=33> */
.L_x_42990:
[----:B------:R-:W-:Y:S02]  /*bff0*/  IMAD.MOV.U32 R2, RZ, RZ, R29 ;  /* 0x000000ffff027224 */ /* 0x000fe400078e001d */
[----:B------:R-:W-:-:S07]  /*c000*/  IMAD.MOV.U32 R29, RZ, RZ, R28 ;  /* 0x000000ffff1d7224 */ /* 0x000fce00078e001c */
.L_x_42989:
[----:B------:R-:W-:Y:S05]  /*c010*/  BSYNC B3 ;  /* 0x0000000000037941 */ /* 0x000fea0003800000 */
.L_x_42988:
[----:B------:R-:W-:-:S13]  /*c020*/  ISETP.GE.U32.AND P0, PT, R5, 0xc, PT ;  /* 0x0000000c0500780c */ /* 0x000fda0003f06070 */
[----:B------:R-:W-:Y:S05]  /*c030*/  @!P0 BRA `(.L_x_42987) ;  /* 0x0000000400d88947 */ /* 0x000fea0003800000 */
[----:B------:R-:W-:Y:S01]  /*c040*/  BSSY B3, `(.L_x_42987) ;  /* 0x0000075000037945 */ /* 0x000fe20003800000 */
[----:B------:R-:W-:-:S07]  /*c050*/  VIADD R4, R4, 0x10 ;  /* 0x0000001004047836 */ /* 0x000fce0000000000 */
.L_x_42992:
        /* <DEDUP_REMOVED lines=116> */
.L_x_42987:
[----:B------:R-:W-:Y:S05]  /*c7a0*/  BSYNC B2 ;  /* 0x0000000000027941 */ /* 0x000fea0003800000 */
.L_x_42986:
        /* <DEDUP_REMOVED lines=19> */
.L_x_42994:
[----:B------:R-:W-:Y:S05]  /*c8e0*/  BSYNC B2 ;  /* 0x0000000000027941 */ /* 0x000fea0003800000 */
.L_x_42993:
[----:B------:R-:W-:Y:S02]  /*c8f0*/  IMAD.MOV.U32 R3, RZ, RZ, R25 ;  /* 0x000000ffff037224 */ /* 0x000fe400078e0019 */
[----:B------:R-:W-:-:S03]  /*c900*/  IMAD.MOV.U32 R2, RZ, RZ, R24 ;  /* 0x000000ffff027224 */ /* 0x000fc600078e0018 */
[----:B------:R-:W-:Y:S01]  /*c910*/  LOP3.LUT R3, R3, 0x80000000, R7, 0xb8, !PT ;  /* 0x8000000003037812 */ /* 0x000fe200078eb807 */
[----:B------:R-:W-:Y:S06]  /*c920*/  BRA `(.L_x_42981) ;  /* 0x00000000001c7947 */ /* 0x000fec0003800000 */
.L_x_42980:
[----:B------:R-:W-:-:S06]  /*c930*/  DSETP.GTU.AND P0, PT, R24, +INF , PT ;  /* 0x7ff000001800742a */ /* 0x000fcc0003f0c000 */
[----:B------:R-:W-:-:S14]  /*c940*/  DSETP.LE.AND P0, PT, R4, +INF , !P0 ;  /* 0x7ff000000400742a */ /* 0x000fdc0004703000 */
[----:B------:R-:W0:Y:S01]  /*c950*/  @!P0 LDC.64 R2, c[0x0][0x220] ;  /* 0x00008800ff028b82 */ /* 0x000e220000000a00 */
[----:B------:R-:W-:Y:S02]  /*c960*/  @P0 DSETP.NEU.AND P2, PT, R4, +INF , PT ;  /* 0x7ff000000400042a */ /* 0x000fe40003f4d000 */
[----:B0-----:R-:W-:-:S06]  /*c970*/  @!P0 DADD R2, R6, R2 ;  /* 0x0000000006028229 */ /* 0x001fcc0000000002 */
[----:B------:R-:W-:Y:S02]  /*c980*/  @P0 FSEL R2, R6, RZ, P2 ;  /* 0x000000ff06020208 */ /* 0x000fe40001000000 */
[----:B------:R-:W-:-:S07]  /*c990*/  @P0 FSEL R3, R7, -QNAN , P2 ;  /* 0xfff8000007030808 */ /* 0x000fce0001000000 */
.L_x_42981:
[----:B------:R-:W-:Y:S05]  /*c9a0*/  BSYNC B0 ;  /* 0x0000000000007941 */ /* 0x000fea0003800000 */
.L_x_42979:
[C---:B------:R-:W-:Y:S01]  /*c9b0*/  DSETP.GEU.AND P0, PT, R2.reuse, RZ, PT ;  /* 0x000000ff0200722a */ /* 0x040fe20003f0e000 */
[----:B------:R-:W-:Y:S02]  /*c9c0*/  ULDC.64 UR10, c[0x0][0x220] ;  /* 0x00008800000a7ab9 */ /* 0x000fe40000000a00 */
[----:B------:R-:W-:-:S03]  /*c9d0*/  DADD R4, R2, UR10 ;  /* 0x0000000a02047e29 */ /* 0x000fc60008000000 */
[----:B------:R-:W-:-:S06]  /*c9e0*/  DSETP.GT.XOR P0, PT, RZ, UR10, !P0 ;  /* 0x0000000aff007e2a */ /* 0x000fcc000c704800 */
[----:B------:R-:W-:-:S06]  /*c9f0*/  DSETP.NEU.AND P0, PT, R2, RZ, P0 ;  /* 0x000000ff0200722a */ /* 0x000fcc000070d000 */
[----:B------:R-:W-:Y:S02]  /*ca00*/  FSEL R6, R4, R2, P0 ;  /* 0x0000000204067208 */ /* 0x000fe40000000000 */
[----:B------:R-:W-:-:S07]  /*ca10*/  FSEL R7, R5, R3, P0 ;  /* 0x0000000305077208 */ /* 0x000fce0000000000 */
.L_x_42978:
[----:B------:R-:W-:Y:S05]  /*ca20*/  BSYNC B1 ;  /* 0x0000000000017941 */ /* 0x000fea0003800000 */
.L_x_42977:
        /* <DEDUP_REMOVED lines=44> */
.L_x_43003:
        /* <DEDUP_REMOVED lines=12> */
.L_x_43002:
[----:B------:R-:W-:Y:S02]  /*cdb0*/  IMAD.MOV.U32 R2, RZ, RZ, R29 ;  /* 0x000000ffff027224 */ /* 0x000fe400078e001d */
[----:B------:R-:W-:-:S07]  /*cdc0*/  IMAD.MOV.U32 R29, RZ, RZ, R5 ;  /* 0x000000ffff1d7224 */ /* 0x000fce00078e0005 */
.L_x_43001:
[----:B------:R-:W-:Y:S05]  /*cdd0*/  BSYNC B2 ;  /* 0x0000000000027941 */ /* 0x000fea0003800000 */
.L_x_43000:
        /* <DEDUP_REMOVED lines=13> */
.L_x_43009:
        /* <DEDUP_REMOVED lines=33> */
.L_x_43008:
[----:B------:R-:W-:Y:S02]  /*d0c0*/  IMAD.MOV.U32 R2, RZ, RZ, R29 ;  /* 0x000000ffff027224 */ /* 0x000fe400078e001d */
[----:B------:R-:W-:-:S07]  /*d0d0*/  IMAD.MOV.U32 R29, RZ, RZ, R28 ;  /* 0x000000ffff1d7224 */ /* 0x000fce00078e001c */
.L_x_43007:
[----:B------:R-:W-:Y:S05]  /*d0e0*/  BSYNC B3 ;  /* 0x0000000000037941 */ /* 0x000fea0003800000 */
.L_x_43006:
[----:B------:R-:W-:-:S13]  /*d0f0*/  ISETP.GE.U32.AND P0, PT, R5, 0xc, PT ;  /* 0x0000000c0500780c */ /* 0x000fda0003f06070 */
[----:B------:R-:W-:Y:S05]  /*d100*/  @!P0 BRA `(.L_x_43005) ;  /* 0x0000000400d88947 */ /* 0x000fea0003800000 */
[----:B------:R-:W-:Y:S01]  /*d110*/  BSSY B3, `(.L_x_43005) ;  /* 0x0000075000037945 */ /* 0x000fe20003800000 */
[----:B------:R-:W-:-:S07]  /*d120*/  VIADD R4, R4, 0x10 ;  /* 0x0000001004047836 */ /* 0x000fce0000000000 */
.L_x_43010:
        /* <DEDUP_REMOVED lines=116> */
.L_x_43005:
[----:B------:R-:W-:Y:S05]  /*d870*/  BSYNC B2 ;  /* 0x0000000000027941 */ /* 0x000fea0003800000 */
.L_x_43004:
        /* <DEDUP_REMOVED lines=19> */
.L_x_43012:
[----:B------:R-:W-:Y:S05]  /*d9b0*/  BSYNC B2 ;  /* 0x0000000000027941 */ /* 0x000fea0003800000 */
.L_x_43011:
[----:B------:R-:W-:Y:S02]  /*d9c0*/  IMAD.MOV.U32 R3, RZ, RZ, R25 ;  /* 0x000000ffff037224 */ /* 0x000fe400078e0019 */
[----:B------:R-:W-:-:S03]  /*d9d0*/  IMAD.MOV.U32 R2, RZ, RZ, R24 ;  /* 0x000000ffff027224 */ /* 0x000fc600078e0018 */
[----:B------:R-:W-:Y:S01]  /*d9e0*/  LOP3.LUT R3, R3, 0x80000000, R15, 0xb8, !PT ;  /* 0x8000000003037812 */ /* 0x000fe200078eb80f */
[----:B------:R-:W-:Y:S06]  /*d9f0*/  BRA `(.L_x_42999) ;  /* 0x00000000001c7947 */ /* 0x000fec0003800000 */
.L_x_42998:
[----:B------:R-:W-:-:S06]  /*da00*/  DSETP.GTU.AND P0, PT, R24, +INF , PT ;  /* 0x7ff000001800742a */ /* 0x000fcc0003f0c000 */
[----:B------:R-:W-:-:S14]  /*da10*/  DSETP.LE.AND P0, PT, R4, +INF , !P0 ;  /* 0x7ff000000400742a */ /* 0x000fdc0004703000 */
[----:B------:R-:W0:Y:S01]  /*da20*/  @!P0 LDC.64 R2, c[0x0][0x220] ;  /* 0x00008800ff028b82 */ /* 0x000e220000000a00 */
[----:B------:R-:W-:Y:S02]  /*da30*/  @P0 DSETP.NEU.AND P2, PT, R4, +INF , PT ;  /* 0x7ff000000400042a */ /* 0x000fe40003f4d000 */
[----:B0-----:R-:W-:-:S06]  /*da40*/  @!P0 DADD R2, R14, R2 ;  /* 0x000000000e028229 */ /* 0x001fcc0000000002 */
[----:B------:R-:W-:Y:S02]  /*da50*/  @P0 FSEL R2, R14, RZ, P2 ;  /* 0x000000ff0e020208 */ /* 0x000fe40001000000 */
[----:B------:R-:W-:-:S07]  /*da60*/  @P0 FSEL R3, R15, -QNAN , P2 ;  /* 0xfff800000f030808 */ /* 0x000fce0001000000 */
.L_x_42999:
[----:B------:R-:W-:Y:S05]  /*da70*/  BSYNC B0 ;  /* 0x0000000000007941 */ /* 0x000fea0003800000 */
.L_x_42997:
[C---:B------:R-:W-:Y:S01]  /*da80*/  DSETP.GEU.AND P0, PT, R2.reuse, RZ, PT ;  /* 0x000000ff0200722a */ /* 0x040fe20003f0e000 */
[----:B------:R-:W-:Y:S02]  /*da90*/  ULDC.64 UR10, c[0x0][0x220] ;  /* 0x00008800000a7ab9 */ /* 0x000fe40000000a00 */
[----:B------:R-:W-:-:S03]  /*daa0*/  DADD R4, R2, UR10 ;  /* 0x0000000a02047e29 */ /* 0x000fc60008000000 */
[----:B------:R-:W-:-:S06]  /*dab0*/  DSETP.GT.XOR P0, PT, RZ, UR10, !P0 ;  /* 0x0000000aff007e2a */ /* 0x000fcc000c704800 */
[----:B------:R-:W-:-:S06]  /*dac0*/  DSETP.NEU.AND P0, PT, R2, RZ, P0 ;  /* 0x000000ff0200722a */ /* 0x000fcc000070d000 */
[----:B------:R-:W-:Y:S02]  /*dad0*/  FSEL R4, R4, R2, P0 ;  /* 0x0000000204047208 */ /* 0x000fe40000000000 */
[----:B------:R-:W-:-:S07]  /*dae0*/  FSEL R5, R5, R3, P0 ;  /* 0x0000000305057208 */ /* 0x000fce0000000000 */
.L_x_42996:
[----:B------:R-:W-:Y:S05]  /*daf0*/  BSYNC B1 ;  /* 0x0000000000017941 */ /* 0x000fea0003800000 */
.L_x_42995:
[----:B------:R-:W-:Y:S01]  /*db00*/  VIADD R2, R22, 0x280 ;  /* 0x0000028016027836 */ /* 0x000fe20000000000 */
[----:B------:R-:W-:Y:S04]  /*db10*/  BSSY B1, `(.L_x_43013) ;  /* 0x000010b000017945 */ /* 0x000fe80003800000 */
[----:B------:R-:W-:-:S13]  /*db20*/  ISETP.GE.AND P0, PT, R2, UR4, PT ;  /* 0x0000000402007c0c */ /* 0x000fda000bf06270 */
[----:B------:R-:W-:Y:S05]  /*db30*/  @P0 BRA `(.L_x_43014) ;  /* 0x0000001000200947 */ /* 0x000fea0003800000 */
[----:B------:R-:W1:Y:S01]  /*db40*/  LDC.64 R2, c[0x0][0x220] ;  /* 0x00008800ff027b82 */ /* 0x000e620000000a00 */
[----:B------:R-:W-:Y:S01]  /*db50*/  LOP3.LUT R15, R19, 0x7fffffff, RZ, 0xc0, !PT ;  /* 0x7fffffff130f7812 */ /* 0x000fe200078ec0ff */
        /* <DEDUP_REMOVED lines=23> */
[----:B0-----:R-:W-:Y:S01]  /*dcd0*/  IMAD.MOV.U32 R27, RZ, RZ, R14 ;  /* 0x000000ffff1b7224 */ /* 0x001fe200078e000e */
        /* <DEDUP_REMOVED lines=14> */
.L_x_43021:
        /* <DEDUP_REMOVED lines=12> */
.L_x_43020:
[----:B------:R-:W-:Y:S02]  /*de80*/  IMAD.MOV.U32 R2, RZ, RZ, R29 ;  /* 0x000000ffff027224 */ /* 0x000fe400078e001d */
[----:B------:R-:W-:-:S07]  /*de90*/  IMAD.MOV.U32 R29, RZ, RZ, R15 ;  /* 0x000000ffff1d7224 */ /* 0x000fce00078e000f */
.L_x_43019:
[----:B------:R-:W-:Y:S05]  /*dea0*/  BSYNC B2 ;  /* 0x0000000000027941 */ /* 0x000fea0003800000 */
.L_x_43018:
        /* <DEDUP_REMOVED lines=13> */
.L_x_43027:
        /* <DEDUP_REMOVED lines=33> */
.L_x_43026:
[----:B------:R-:W-:Y:S02]  /*e190*/  IMAD.MOV.U32 R2, RZ, RZ, R29 ;  /* 0x000000ffff027224 */ /* 0x000fe400078e001d */
[----:B------:R-:W-:-:S07]  /*e1a0*/  IMAD.MOV.U32 R29, RZ, RZ, R28 ;  /* 0x000000ffff1d7224 */ /* 0x000fce00078e001c */
.L_x_43025:
[----:B------:R-:W-:Y:S05]  /*e1b0*/  BSYNC B3 ;  /* 0x0000000000037941 */ /* 0x000fea0003800000 */
.L_x_43024:
[----:B------:R-:W-:-:S13]  /*e1c0*/  ISETP.GE.U32.AND P0, PT, R15, 0xc, PT ;  /* 0x0000000c0f00780c */ /* 0x000fda0003f06070 */
[----:B------:R-:W-:Y:S05]  /*e1d0*/  @!P0 BRA `(.L_x_43023) ;  /* 0x0000000400d88947 */ /* 0x000fea0003800000 */
[----:B------:R-:W-:Y:S01]  /*e1e0*/  BSSY B3, `(.L_x_43023) ;  /* 0x0000075000037945 */ /* 0x000fe20003800000 */
[----:B------:R-:W-:-:S07]  /*e1f0*/  VIADD R14, R14, 0x10 ;  /* 0x000000100e0e7836 */ /* 0x000fce0000000000 */
.L_x_43028:
        /* <DEDUP_REMOVED lines=116> */
.L_x_43023:
[----:B------:R-:W-:Y:S05]  /*e940*/  BSYNC B2 ;  /* 0x0000000000027941 */ /* 0x000fea0003800000 */
.L_x_43022:
        /* <DEDUP_REMOVED lines=19> */
.L_x_43030:
[----:B------:R-:W-:Y:S05]  /*ea80*/  BSYNC B2 ;  /* 0x0000000000027941 */ /* 0x000fea0003800000 */
.L_x_43029:
[----:B------:R-:W-:Y:S02]  /*ea90*/  IMAD.MOV.U32 R3, RZ, RZ, R25 ;  /* 0x000000ffff037224 */ /* 0x000fe400078e0019 */
[----:B------:R-:W-:-:S03]  /*eaa0*/  IMAD.MOV.U32 R2, RZ, RZ, R24 ;  /* 0x000000ffff027224 */ /* 0x000fc600078e0018 */
[----:B------:R-:W-:Y:S01]  /*eab0*/  LOP3.LUT R3, R3, 0x80000000, R19, 0xb8, !PT ;  /* 0x8000000003037812 */ /* 0x000fe200078eb813 */
[----:B------:R-:W-:Y:S06]  /*eac0*/  BRA `(.L_x_43017) ;  /* 0x00000000001c7947 */ /* 0x000fec0003800000 */
.L_x_43016:
[----:B------:R-:W-:-:S06]  /*ead0*/  DSETP.GTU.AND P0, PT, R24, +INF , PT ;  /* 0x7ff000001800742a */ /* 0x000fcc0003f0c000 */
[----:B------:R-:W-:-:S14]  /*eae0*/  DSETP.LE.AND P0, PT, R14, +INF , !P0 ;  /* 0x7ff000000e00742a */ /* 0x000fdc0004703000 */
[----:B------:R-:W1:Y:S01]  /*eaf0*/  @!P0 LDC.64 R2, c[0x0][0x220] ;  /* 0x00008800ff028b82 */ /* 0x000e620000000a00 */
[----:B------:R-:W-:Y:S02]  /*eb00*/  @P0 DSETP.NEU.AND P2, PT, R14, +INF , PT ;  /* 0x7ff000000e00042a */ /* 0x000fe40003f4d000 */
[----:B-1----:R-:W-:-:S06]  /*eb10*/  @!P0 DADD R2, R18, R2 ;  /* 0x0000000012028229 */ /* 0x002fcc0000000002 */
[----:B------:R-:W-:Y:S02]  /*eb20*/  @P0 FSEL R2, R18, RZ, P2 ;  /* 0x000000ff12020208 */ /* 0x000fe40001000000 */
[----:B------:R-:W-:-:S07]  /*eb30*/  @P0 FSEL R3, R19, -QNAN , P2 ;  /* 0xfff8000013030808 */ /* 0x000fce0001000000 */
.L_x_43017:
[----:B------:R-:W-:Y:S05]  /*eb40*/  BSYNC B0 ;  /* 0x0000000000007941 */ /* 0x000fea0003800000 */
.L_x_43015:
[C---:B------:R-:W-:Y:S01]  /*eb50*/  DSETP.GEU.AND P0, PT, R2.reuse, RZ, PT ;  /* 0x000000ff0200722a */ /* 0x040fe20003f0e000 */
[----:B------:R-:W-:Y:S02]  /*eb60*/  ULDC.64 UR10, c[0x0][0x220] ;  /* 0x00008800000a7ab9 */ /* 0x000fe40000000a00 */
[----:B------:R-:W-:-:S03]  /*eb70*/  DADD R14, R2, UR10 ;  /* 0x0000000a020e7e29 */ /* 0x000fc60008000000 */
[----:B------:R-:W-:-:S06]  /*eb80*/  DSETP.GT.XOR P0, PT, RZ, UR10, !P0 ;  /* 0x0000000aff007e2a */ /* 0x000fcc000c704800 */
[----:B------:R-:W-:-:S06]  /*eb90*/  DSETP.NEU.AND P0, PT, R2, RZ, P0 ;  /* 0x000000ff0200722a */ /* 0x000fcc000070d000 */
[----:B------:R-:W-:Y:S02]  /*eba0*/  FSEL R2, R14, R2, P0 ;  /* 0x000000020e027208 */ /* 0x000fe40000000000 */
[----:B------:R-:W-:-:S07]  /*ebb0*/  FSEL R3, R15, R3, P0 ;  /* 0x000000030f037208 */ /* 0x000fce0000000000 */
.L_x_43014:
[----:B------:R-:W-:Y:S05]  /*ebc0*/  BSYNC B1 ;  /* 0x0000000000017941 */ /* 0x000fea0003800000 */
.L_x_43013:
        /* <DEDUP_REMOVED lines=44> */
.L_x_43039:
        /* <DEDUP_REMOVED lines=12> */
.L_x_43038:
[----:B------:R-:W-:Y:S02]  /*ef50*/  IMAD.MOV.U32 R14, RZ, RZ, R29 ;  /* 0x000000ffff0e7224 */ /* 0x000fe400078e001d */
[----:B------:R-:W-:-:S07]  /*ef60*/  IMAD.MOV.U32 R29, RZ, RZ, R19 ;  /* 0x000000ffff1d7224 */ /* 0x000fce00078e0013 */
.L_x_43037:
[----:B------:R-:W-:Y:S05]  /*ef70*/  BSYNC B2 ;  /* 0x0000000000027941 */ /* 0x000fea0003800000 */
.L_x_43036:
        /* <DEDUP_REMOVED lines=13> */
.L_x_43045:
        /* <DEDUP_REMOVED lines=33> */
.L_x_43044:
[----:B------:R-:W-:Y:S02]  /*f260*/  IMAD.MOV.U32 R14, RZ, RZ, R29 ;  /* 0x000000ffff0e7224 */ /* 0x000fe400078e001d */
[----:B------:R-:W-:-:S07]  /*f270*/  IMAD.MOV.U32 R29, RZ, RZ, R28 ;  /* 0x000000ffff1d7224 */ /* 0x000fce00078e001c */
.L_x_43043:
[----:B------:R-:W-:Y:S05]  /*f280*/  BSYNC B3 ;  /* 0x0000000000037941 */ /* 0x000fea0003800000 */
.L_x_43042:
[----:B------:R-:W-:-:S13]  /*f290*/  ISETP.GE.U32.AND P0, PT, R19, 0xc, PT ;  /* 0x0000000c1300780c */ /* 0x000fda0003f06070 */
[----:B------:R-:W-:Y:S05]  /*f2a0*/  @!P0 BRA `(.L_x_43041) ;  /* 0x0000000400d88947 */ /* 0x000fea0003800000 */
[----:B------:R-:W-:Y:S01]  /*f2b0*/  BSSY B3, `(.L_x_43041) ;  /* 0x0000075000037945 */ /* 0x000fe20003800000 */
[----:B------:R-:W-:-:S07]  /*f2c0*/  VIADD R18, R18, 0x10 ;  /* 0x0000001012127836 */ /* 0x000fce0000000000 */
.L_x_43046:
        /* <DEDUP_REMOVED lines=116> */
.L_x_43041:
[----:B------:R-:W-:Y:S05]  /*fa10*/  BSYNC B2 ;  /* 0x0000000000027941 */ /* 0x000fea0003800000 */
.L_x_43040:
        /* <DEDUP_REMOVED lines=19> */
.L_x_43048:
[----:B------:R-:W-:Y:S05]  /*fb50*/  BSYNC B2 ;  /* 0x0000000000027941 */ /* 0x000fea0003800000 */
.L_x_43047:
[----:B------:R-:W-:Y:S02]  /*fb60*/  IMAD.MOV.U32 R15, RZ, RZ, R25 ;  /* 0x000000ffff0f7224 */ /* 0x000fe400078e0019 */
[----:B------:R-:W-:-:S03]  /*fb70*/  IMAD.MOV.U32 R14, RZ, RZ, R24 ;  /* 0x000000ffff0e7224 */ /* 0x000fc600078e0018 */
[----:B------:R-:W-:Y:S01]  /*fb80*/  LOP3.LUT R15, R15, 0x80000000, R17, 0xb8, !PT ;  /* 0x800000000f0f7812 */ /* 0x000fe200078eb811 */
[----:B------:R-:W-:Y:S06]  /*fb90*/  BRA `(.L_x_43035) ;  /* 0x00000000001c7947 */ /* 0x000fec0003800000 */
.L_x_43034:
[----:B------:R-:W-:-:S06]  /*fba0*/  DSETP.GTU.AND P0, PT, R24, +INF , PT ;  /* 0x7ff000001800742a */ /* 0x000fcc0003f0c000 */
[----:B------:R-:W-:-:S14]  /*fbb0*/  DSETP.LE.AND P0, PT, R18, +INF , !P0 ;  /* 0x7ff000001200742a */ /* 0x000fdc0004703000 */
[----:B------:R-:W1:Y:S01]  /*fbc0*/  @!P0 LDC.64 R14, c[0x0][0x220] ;  /* 0x00008800ff0e8b82 */ /* 0x000e620000000a00 */
[----:B------:R-:W-:Y:S02]  /*fbd0*/  @P0 DSETP.NEU.AND P2, PT, R18, +INF , PT ;  /* 0x7ff000001200042a */ /* 0x000fe40003f4d000 */
[----:B-1----:R-:W-:-:S06]  /*fbe0*/  @!P0 DADD R14, R16, R14 ;  /* 0x00000000100e8229 */ /* 0x002fcc000000000e */
[----:B------:R-:W-:Y:S02]  /*fbf0*/  @P0 FSEL R14, R16, RZ, P2 ;  /* 0x000000ff100e0208 */ /* 0x000fe40001000000 */
[----:B------:R-:W-:-:S07]  /*fc00*/  @P0 FSEL R15, R17, -QNAN , P2 ;  /* 0xfff80000110f0808 */ /* 0x000fce0001000000 */
.L_x_43035:
[----:B------:R-:W-:Y:S05]  /*fc10*/  BSYNC B0 ;  /* 0x0000000000007941 */ /* 0x000fea0003800000 */
.L_x_43033:
[C---:B------:R-:W-:Y:S01]  /*fc20*/  DSETP.GEU.AND P0, PT, R14.reuse, RZ, PT ;  /* 0x000000ff0e00722a */ /* 0x040fe20003f0e000 */
[----:B------:R-:W-:Y:S02]  /*fc30*/  ULDC.64 UR10, c[0x0][0x220] ;  /* 0x00008800000a7ab9 */ /* 0x000fe40000000a00 */
[----:B------:R-:W-:-:S03]  /*fc40*/  DADD R16, R14, UR10 ;  /* 0x0000000a0e107e29 */ /* 0x000fc60008000000 */
[----:B------:R-:W-:-:S06]  /*fc50*/  DSETP.GT.XOR P0, PT, RZ, UR10, !P0 ;  /* 0x0000000aff007e2a */ /* 0x000fcc000c704800 */
[----:B------:R-:W-:-:S06]  /*fc60*/  DSETP.NEU.AND P0, PT, R14, RZ, P0 ;  /* 0x000000ff0e00722a */ /* 0x000fcc000070d000 */
[----:B------:R-:W-:Y:S02]  /*fc70*/  FSEL R24, R16, R14, P0 ;  /* 0x0000000e10187208 */ /* 0x000fe40000000000 */
[----:B------:R-:W-:-:S07]  /*fc80*/  FSEL R23, R17, R15, P0 ;  /* 0x0000000f11177208 */ /* 0x000fce0000000000 */
.L_x_43032:
[----:B------:R-:W-:Y:S05]  /*fc90*/  BSYNC B1 ;  /* 0x0000000000017941 */ /* 0x000fea0003800000 */
.L_x_43031:
        /* <DEDUP_REMOVED lines=30> */
[----:B0-----:R-:W-:Y:S01]  /*fe80*/  VIADDMNMX R26, R18, R25, 0xffffffff, !PT ;  /* 0xffffffff121a7446 */ /* 0x001fe20007800119 */
[----:B------:R-:W-:-:S04]  /*fe90*/  IMAD.MOV.U32 R25, RZ, RZ, R14 ;  /* 0x000000ffff197224 */ /* 0x000fc800078e000e */
[----:B------:R-:W-:Y:S01]  /*fea0*/  IMAD.IADD R27, R26, 0x1, R19 ;  /* 0x000000011a1b7824 */ /* 0x000fe200078e0213 */
[----:B------:R-:W-:Y:S01]  /*feb0*/  LOP3.LUT R26, R15, 0xfffff, RZ, 0xc0, !PT ;  /* 0x000fffff0f1a7812 */ /* 0x000fe200078ec0ff */
[--C-:B------:R-:W-:Y:S01]  /*fec0*/  IMAD.IADD R19, R19, 0x1, -R18.reuse ;  /* 0x0000000113137824 */ /* 0x100fe200078e0a12 */
[----:B------:R-:W-:Y:S02]  /*fed0*/  LOP3.LUT R15, R17, 0xfffff, RZ, 0xc0, !PT ;  /* 0x000fffff110f7812 */ /* 0x000fe400078ec0ff */
[----:B------:R-:W-:Y:S02]  /*fee0*/  IADD3 R14, R27, 0x2, -R18 ;  /* 0x000000021b0e7810 */ /* 0x000fe40007ffe812 */
[----:B------:R-:W-:Y:S02]  /*fef0*/  LOP3.LUT R26, R26, 0x100000, RZ, 0xfc, !PT ;  /* 0x001000001a1a7812 */ /* 0x000fe400078efcff */
[----:B------:R-:W-:Y:S02]  /*ff00*/  LOP3.LUT P0, R14, R14, 0x3, RZ, 0xc0, !PT ;  /* 0x000000030e0e7812 */ /* 0x000fe4000780c0ff */
[----:B------:R-:W-:-:S11]  /*ff10*/  LOP3.LUT R15, R15, 0x100000, RZ, 0xfc, !PT ;  /* 0x001000000f0f7812 */ /* 0x000fd600078efcff */
[----:B------:R-:W-:Y:S05]  /*ff20*/  @!P0 BRA `(.L_x_43055) ;  /* 0x0000000000388947 */ /* 0x000fea0003800000 */
[----:B------:R-:W-:Y:S01]  /*ff30*/  BSSY B3, `(.L_x_43056) ;  /* 0x000000c000037945 */ /* 0x000fe20003800000 */
.L_x_43057:
        /* <DEDUP_REMOVED lines=12> */
.L_x_43056:
[----:B------:R-:W-:-:S07]  /*10000*/  IMAD.MOV.U32 R14, RZ, RZ, R29 ;  /* 0x000000ffff0e7224 */ /* 0x000fce00078e001d */
.L_x_43055:
[----:B------:R-:W-:Y:S05]  /*10010*/  BSYNC B2 ;  /* 0x0000000000027941 */ /* 0x000fea0003800000 */
.L_x_43054:
        /* <DEDUP_REMOVED lines=13> */
.L_x_43063:
        /* <DEDUP_REMOVED lines=33> */
.L_x_43062:
[----:B------:R-:W-:-:S07]  /*10300*/  IMAD.MOV.U32 R14, RZ, RZ, R29 ;  /* 0x000000ffff0e7224 */ /* 0x000fce00078e001d */
.L_x_43061:
[----:B------:R-:W-:Y:S05]  /*10310*/  BSYNC B3 ;  /* 0x0000000000037941 */ /* 0x000fea0003800000 */
.L_x_43060:
[----:B------:R-:W-:-:S13]  /*10320*/  ISETP.GE.U32.AND P0, PT, R27, 0xc, PT ;  /* 0x0000000c1b00780c */ /* 0x000fda0003f06070 */
[----:B------:R-:W-:Y:S05]  /*10330*/  @!P0 BRA `(.L_x_43059) ;  /* 0x0000000400d88947 */ /* 0x000fea0003800000 */
[----:B------:R-:W-:Y:S01]  /*10340*/  BSSY B3, `(.L_x_43059) ;  /* 0x0000075000037945 */ /* 0x000fe20003800000 */
[----:B------:R-:W-:-:S07]  /*10350*/  VIADD R19, R19, 0x10 ;  /* 0x0000001013137836 */ /* 0x000fce0000000000 */
.L_x_43064:
        /* <DEDUP_REMOVED lines=116> */
.L_x_43059:
[----:B------:R-:W-:Y:S05]  /*10aa0*/  BSYNC B2 ;  /* 0x0000000000027941 */ /* 0x000fea0003800000 */
.L_x_43058:
        /* <DEDUP_REMOVED lines=20> */
.L_x_43066:
[----:B------:R-:W-:Y:S05]  /*10bf0*/  BSYNC B2 ;  /* 0x0000000000027941 */ /* 0x000fea0003800000 */
.L_x_43065:
[----:B------:R-:W-:Y:S02]  /*10c00*/  IMAD.MOV.U32 R19, RZ, RZ, R25 ;  /* 0x000000ffff137224 */ /* 0x000fe400078e0019 */
[----:B------:R-:W-:-:S03]  /*10c10*/  IMAD.MOV.U32 R18, RZ, RZ, R16 ;  /* 0x000000ffff127224 */ /* 0x000fc600078e0010 */
[----:B------:R-:W-:Y:S01]  /*10c20*/  LOP3.LUT R19, R19, 0x80000000, R13, 0xb8, !PT ;  /* 0x8000000013137812 */ /* 0x000fe200078eb80d */
[----:B------:R-:W-:Y:S06]  /*10c30*/  BRA `(.L_x_43053) ;  /* 0x00000000001c7947 */ /* 0x000fec0003800000 */
.L_x_43052:
[----:B------:R-:W-:-:S06]  /*10c40*/  DSETP.GTU.AND P0, PT, R16, +INF , PT ;  /* 0x7ff000001000742a */ /* 0x000fcc0003f0c000 */
[----:B------:R-:W-:-:S14]  /*10c50*/  DSETP.LE.AND P0, PT, R14, +INF , !P0 ;  /* 0x7ff000000e00742a */ /* 0x000fdc0004703000 */
[----:B------:R-:W1:Y:S01]  /*10c60*/  @!P0 LDC.64 R18, c[0x0][0x220] ;  /* 0x00008800ff128b82 */ /* 0x000e620000000a00 */
[----:B------:R-:W-:Y:S02]  /*10c70*/  @P0 DSETP.NEU.AND P2, PT, R14, +INF , PT ;  /* 0x7ff000000e00042a */ /* 0x000fe40003f4d000 */
[----:B-1----:R-:W-:-:S06]  /*10c80*/  @!P0 DADD R18, R12, R18 ;  /* 0x000000000c128229 */ /* 0x002fcc0000000012 */
[----:B------:R-:W-:Y:S02]  /*10c90*/  @P0 FSEL R18, R12, RZ, P2 ;  /* 0x000000ff0c120208 */ /* 0x000fe40001000000 */
[----:B------:R-:W-:-:S07]  /*10ca0*/  @P0 FSEL R19, R13, -QNAN , P2 ;  /* 0xfff800000d130808 */ /* 0x000fce0001000000 */
.L_x_43053:
[----:B------:R-:W-:Y:S05]  /*10cb0*/  BSYNC B0 ;  /* 0x0000000000007941 */ /* 0x000fea0003800000 */
.L_x_43051:
[C---:B------:R-:W-:Y:S01]  /*10cc0*/  DSETP.GEU.AND P0, PT, R18.reuse, RZ, PT ;  /* 0x000000ff1200722a */ /* 0x040fe20003f0e000 */
[----:B------:R-:W-:Y:S02]  /*10cd0*/  ULDC.64 UR10, c[0x0][0x220] ;  /* 0x00008800000a7ab9 */ /* 0x000fe40000000a00 */
[----:B------:R-:W-:-:S03]  /*10ce0*/  DADD R12, R18, UR10 ;  /* 0x0000000a120c7e29 */ /* 0x000fc60008000000 */
[----:B------:R-:W-:-:S06]  /*10cf0*/  DSETP.GT.XOR P0, PT, RZ, UR10, !P0 ;  /* 0x0000000aff007e2a */ /* 0x000fcc000c704800 */
[----:B------:R-:W-:-:S06]  /*10d00*/  DSETP.NEU.AND P0, PT, R18, RZ, P0 ;  /* 0x000000ff1200722a */ /* 0x000fcc000070d000 */
[----:B------:R-:W-:Y:S02]  /*10d10*/  FSEL R14, R12, R18, P0 ;  /* 0x000000120c0e7208 */ /* 0x000fe40000000000 */
[----:B------:R-:W-:-:S07]  /*10d20*/  FSEL R15, R13, R19, P0 ;  /* 0x000000130d0f7208 */ /* 0x000fce0000000000 */
.L_x_43050:
[----:B------:R-:W-:Y:S05]  /*10d30*/  BSYNC B1 ;  /* 0x0000000000017941 */ /* 0x000fea0003800000 */
.L_x_43049:
[----:B------:R-:W1:Y:S01]  /*10d40*/  @!P1 LDC.64 R12, c[0x0][0x228] ;  /* 0x00008a00ff0c9b82 */ /* 0x000e620000000a00 */
[----:B------:R-:W-:Y:S01]  /*10d50*/  @!P1 VIADD R17, R22, UR6 ;  /* 0x0000000616119c36 */ /* 0x000fe20008000000 */
[----:B------:R-:W-:Y:S01]  /*10d60*/  BSSY B0, `(.L_x_43067) ;  /* 0x0000031000007945 */ /* 0x000fe20003800000 */
[----:B------:R-:W-:-:S03]  /*10d70*/  @!P1 IMAD.MOV.U32 R22, RZ, RZ, R0 ;  /* 0x000000ffff169224 */ /* 0x000fc600078e0000 */
[----:B------:R-:W-:Y:S02]  /*10d80*/  BSSY B1, `(.L_x_43068) ;  /* 0x0000027000017945 */ /* 0x000fe40003800000 */
[----:B------:R-:W-:Y:S01]  /*10d90*/  ISETP.GE.AND P0, PT, R22, UR4, PT ;  /* 0x0000000416007c0c */ /* 0x000fe2000bf06270 */
[----:B-1----:R-:W-:-:S05]  /*10da0*/  @!P1 IMAD.WIDE.U32 R12, R17, 0x8, R12 ;  /* 0x00000008110c9825 */ /* 0x002fca00078e000c */
[----:B------:R1:W-:Y:S07]  /*10db0*/  @!P1 STG.E.64 desc[UR8][R12.64], R20 ;  /* 0x000000140c009986 */ /* 0x0003ee000c101b08 */
[----:B------:R-:W-:Y:S05]  /*10dc0*/  @P0 BRA `(.L_x_43069) ;  /* 0x0000000000300947 */ /* 0x000fea0003800000 */
[----:B-1----:R-:W1:Y:S01]  /*10dd0*/  LDC.64 R12, c[0x0][0x228] ;  /* 0x00008a00ff0c7b82 */ /* 0x002e620000000a00 */
[C---:B------:R-:W-:Y:S02]  /*10de0*/  VIADD R17, R22.reuse, UR6 ;  /* 0x0000000616117c36 */ /* 0x040fe40008000000 */
[----:B------:R-:W-:-:S05]  /*10df0*/  VIADD R22, R22, 0x80 ;  /* 0x0000008016167836 */ /* 0x000fca0000000000 */
[----:B------:R-:W-:Y:S01]  /*10e00*/  ISETP.GE.AND P0, PT, R22, UR4, PT ;  /* 0x0000000416007c0c */ /* 0x000fe2000bf06270 */
[----:B-1----:R-:W-:-:S05]  /*10e10*/  IMAD.WIDE.U32 R12, R17, 0x8, R12 ;  /* 0x00000008110c7825 */ /* 0x002fca00078e000c */
[----:B------:R1:W-:Y:S07]  /*10e20*/  STG.E.64 desc[UR8][R12.64], R10 ;  /* 0x0000000a0c007986 */ /* 0x0003ee000c101b08 */
[----:B------:R-:W-:Y:S05]  /*10e30*/  @P0 BRA `(.L_x_43070) ;  /* 0x0000000000300947 */ /* 0x000fea0003800000 */
[----:B01----:R-:W0:Y:S01]  /*10e40*/  LDC.64 R10, c[0x0][0x228] ;  /* 0x00008a00ff0a7b82 */ /* 0x003e220000000a00 */
[C---:B------:R-:W-:Y:S02]  /*10e50*/  VIADD R13, R22.reuse, UR6 ;  /* 0x00000006160d7c36 */ /* 0x040fe40008000000 */
[----:B------:R-:W-:Y:S02]  /*10e60*/  VIADD R22, R22, 0x80 ;  /* 0x0000008016167836 */ /* 0x000fe40000000000 */
[----:B0-----:R-:W-:-:S05]  /*10e70*/  IMAD.WIDE.U32 R10, R13, 0x8, R10 ;  /* 0x000000080d0a7825 */ /* 0x001fca00078e000a */
[----:B------:R2:W-:Y:S02]  /*10e80*/  STG.E.64 desc[UR8][R10.64], R8 ;  /* 0x000000080a007986 */ /* 0x0005e4000c101b08 */
.L_x_43069:
[----:B------:R-:W-:-:S13]  /*10e90*/  ISETP.GE.AND P0, PT, R22, UR4, PT ;  /* 0x0000000416007c0c */ /* 0x000fda000bf06270 */
[----:B------:R-:W-:Y:S05]  /*10ea0*/  @P0 BRA `(.L_x_43071) ;  /* 0x0000000000300947 */ /* 0x000fea0003800000 */
[----:B--2---:R-:W2:Y:S01]  /*10eb0*/  LDC.64 R8, c[0x0][0x228] ;  /* 0x00008a00ff087b82 */ /* 0x004ea20000000a00 */
[C---:B0-----:R-:W-:Y:S02]  /*10ec0*/  VIADD R11, R22.reuse, UR6 ;  /* 0x00000006160b7c36 */ /* 0x041fe40008000000 */
[----:B------:R-:W-:Y:S02]  /*10ed0*/  VIADD R22, R22, 0x80 ;  /* 0x0000008016167836 */ /* 0x000fe40000000000 */
[----:B--2---:R-:W-:-:S05]  /*10ee0*/  IMAD.WIDE.U32 R8, R11, 0x8, R8 ;  /* 0x000000080b087825 */ /* 0x004fca00078e0008 */
[----:B------:R2:W-:Y:S02]  /*10ef0*/  STG.E.64 desc[UR8][R8.64], R6 ;  /* 0x0000000608007986 */ /* 0x0005e4000c101b08 */
.L_x_43070:
[----:B------:R-:W-:-:S13]  /*10f00*/  ISETP.GE.AND P0, PT, R22, UR4, PT ;  /* 0x0000000416007c0c */ /* 0x000fda000bf06270 */
[----:B------:R-:W-:Y:S05]  /*10f10*/  @P0 BRA `(.L_x_43072) ;  /* 0x0000000000340947 */ /* 0x000fea0003800000 */
[----:B--2---:R-:W2:Y:S01]  /*10f20*/  LDC.64 R6, c[0x0][0x228] ;  /* 0x00008a00ff067b82 */ /* 0x004ea20000000a00 */
[C---:B------:R-:W-:Y:S02]  /*10f30*/  VIADD R9, R22.reuse, UR6 ;  /* 0x0000000616097c36 */ /* 0x040fe40008000000 */
[----:B------:R-:W-:Y:S02]  /*10f40*/  VIADD R22, R22, 0x80 ;  /* 0x0000008016167836 */ /* 0x000fe40000000000 */
[----:B--2---:R-:W-:-:S05]  /*10f50*/  IMAD.WIDE.U32 R6, R9, 0x8, R6 ;  /* 0x0000000809067825 */ /* 0x004fca00078e0006 */
[----:B------:R3:W-:Y:S02]  /*10f60*/  STG.E.64 desc[UR8][R6.64], R4 ;  /* 0x0000000406007986 */ /* 0x0007e4000c101b08 */
.L_x_43071:
[----:B------:R-:W-:-:S13]  /*10f70*/  ISETP.GE.AND P0, PT, R22, UR4, PT ;  /* 0x0000000416007c0c */ /* 0x000fda000bf06270 */
[----:B------:R-:W-:Y:S05]  /*10f80*/  @P0 BREAK B1 ;  /* 0x0000000000010942 */ /* 0x000fea0003800000 */
[----:B------:R-:W-:Y:S05]  /*10f90*/  @P0 BRA `(.L_x_43073) ;  /* 0x0000000000340947 */ /* 0x000fea0003800000 */
[----:B0--3--:R-:W0:Y:S01]  /*10fa0*/  LDC.64 R4, c[0x0][0x228] ;  /* 0x00008a00ff047b82 */ /* 0x009e220000000a00 */
[C---:B------:R-:W-:Y:S02]  /*10fb0*/  VIADD R7, R22.reuse, UR6 ;  /* 0x0000000616077c36 */ /* 0x040fe40008000000 */
[----:B------:R-:W-:Y:S02]  /*10fc0*/  VIADD R22, R22, 0x80 ;  /* 0x0000008016167836 */ /* 0x000fe40000000000 */
[----:B0-----:R-:W-:-:S05]  /*10fd0*/  IMAD.WIDE.U32 R4, R7, 0x8, R4 ;  /* 0x0000000807047825 */ /* 0x001fca00078e0004 */
[----:B------:R3:W-:Y:S02]  /*10fe0*/  STG.E.64 desc[UR8][R4.64], R2 ;  /* 0x0000000204007986 */ /* 0x0007e4000c101b08 */
.L_x_43072:
[----:B------:R-:W-:Y:S05]  /*10ff0*/  BSYNC B1 ;  /* 0x0000000000017941 */ /* 0x000fea0003800000 */
.L_x_43068:
[----:B------:R-:W-:-:S13]  /*11000*/  ISETP.GE.AND P0, PT, R22, UR4, PT ;  /* 0x0000000416007c0c */ /* 0x000fda000bf06270 */
[----:B---3--:R-:W3:Y:S01]  /*11010*/  @!P0 LDC.64 R2, c[0x0][0x228] ;  /* 0x00008a00ff028b82 */ /* 0x008ee20000000a00 */
[C---:B0-----:R-:W-:Y:S02]  /*11020*/  @!P0 VIADD R5, R22.reuse, UR6 ;  /* 0x0000000616058c36 */ /* 0x041fe40008000000 */
[----:B------:R-:W-:Y:S02]  /*11030*/  @!P0 IMAD.MOV.U32 R25, RZ, RZ, R23 ;  /* 0x000000ffff198224 */ /* 0x000fe400078e0017 */
[----:B------:R-:W-:Y:S02]  /*11040*/  @!P0 VIADD R22, R22, 0x80 ;  /* 0x0000008016168836 */ /* 0x000fe40000000000 */
[----:B---3--:R-:W-:-:S05]  /*11050*/  @!P0 IMAD.WIDE.U32 R2, R5, 0x8, R2 ;  /* 0x0000000805028825 */ /* 0x008fca00078e0002 */
[----:B------:R4:W-:Y:S02]  /*11060*/  @!P0 STG.E.64 desc[UR8][R2.64], R24 ;  /* 0x0000001802008986 */ /* 0x0009e4000c101b08 */
.L_x_43073:
[----:B------:R-:W-:Y:S05]  /*11070*/  BSYNC B0 ;  /* 0x0000000000007941 */ /* 0x000fea0003800000 */
.L_x_43067:
[----:B------:R-:W-:Y:S05]  /*11080*/  WARPSYNC.ALL ;  /* 0x0000000000007948 */ /* 0x000fea0003800000 */
[----:B------:R-:W-:-:S13]  /*11090*/  ISETP.GE.AND P0, PT, R22, UR4, PT ;  /* 0x0000000416007c0c */ /* 0x000fda000bf06270 */
[----:B------:R-:W-:Y:S05]  /*110a0*/  @P0 EXIT ;  /* 0x000000000000094d */ /* 0x000fea0003800000 */
[----:B----4-:R-:W4:Y:S01]  /*110b0*/  LDC.64 R2, c[0x0][0x228] ;  /* 0x00008a00ff027b82 */ /* 0x010f220000000a00 */
[----:B0--3--:R-:W-:-:S04]  /*110c0*/  VIADD R5, R22, UR6 ;  /* 0x0000000616057c36 */ /* 0x009fc80008000000 */
[----:B----4-:R-:W-:-:S05]  /*110d0*/  IMAD.WIDE.U32 R2, R5, 0x8, R2 ;  /* 0x0000000805027825 */ /* 0x010fca00078e0002 */
[----:B------:R-:W-:Y:S01]  /*110e0*/  STG.E.64 desc[UR8][R2.64], R14 ;  /* 0x0000000e02007986 */ /* 0x000fe2000c101b08 */
[----:B------:R-:W-:Y:S05]  /*110f0*/  EXIT ;  /* 0x000000000000794d */ /* 0x000fea0003800000 */
.L_x_43074:
        /* <DEDUP_REMOVED lines=16> */
.L_x_57560:


//--------------------- .text._ZN2at6native29vectorized_elementwise_kernelILi4ENS0_13BUnaryFunctorIdddZZZNS0_21remainder_kernel_cudaERNS_18TensorIteratorBaseEENKUlvE0_clEvENKUlvE_clEvEUlddE_EESt5arrayIPcLm2EEEEviT0_T1_ --------------------------
	.section	.text._ZN2at6native29vectorized_elementwise_kernelILi4ENS0_13BUnaryFunctorIdddZZZNS0_21remainder_kernel_cudaERNS_18TensorIteratorBaseEENKUlvE0_clEvENKUlvE_clEvEUlddE_EESt5arrayIPcLm2EEEEviT0_T1_,"ax",@progbits
	.align	128
        .global         _ZN2at6native29vectorized_elementwise_kernelILi4ENS0_13BUnaryFunctorIdddZZZNS0_21remainder_kernel_cudaERNS_18TensorIteratorBaseEENKUlvE0_clEvENKUlvE_clEvEUlddE_EESt5arrayIPcLm2EEEEviT0_T1_
        .type           _ZN2at6native29vectorized_elementwise_kernelILi4ENS0_13BUnaryFunctorIdddZZZNS0_21remainder_kernel_cudaERNS_18TensorIteratorBaseEENKUlvE0_clEvENKUlvE_clEvEUlddE_EESt5arrayIPcLm2EEEEviT0_T1_,@function
        .size           _ZN2at6native29vectorized_elementwise_kernelILi4ENS0_13BUnaryFunctorIdddZZZNS0_21remainder_kernel_cudaERNS_18TensorIteratorBaseEENKUlvE0_clEvENKUlvE_clEvEUlddE_EESt5arrayIPcLm2EEEEviT0_T1_,(.L_x_57561 - _ZN2at6native29vectorized_elementwise_kernelILi4ENS0_13BUnaryFunctorIdddZZZNS0_21remainder_kernel_cudaERNS_18TensorIteratorBaseEENKUlvE0_clEvENKUlvE_clEvEUlddE_EESt5arrayIPcLm2EEEEviT0_T1_)
        .other          _ZN2at6native29vectorized_elementwise_kernelILi4ENS0_13BUnaryFunctorIdddZZZNS0_21remainder_kernel_cudaERNS_18TensorIteratorBaseEENKUlvE0_clEvENKUlvE_clEvEUlddE_EESt5arrayIPcLm2EEEEviT0_T1_,@"STO_CUDA_ENTRY STV_DEFAULT"
_ZN2at6native29vectorized_elementwise_kernelILi4ENS0_13BUnaryFunctorIdddZZZNS0_21remainder_kernel_cudaERNS_18TensorIteratorBaseEENKUlvE0_clEvENKUlvE_clEvEUlddE_EESt5arrayIPcLm2EEEEviT0_T1_:
.text._ZN2at6native29vectorized_elementwise_kernelILi4ENS0_13BUnaryFunctorIdddZZZNS0_21remainder_kernel_cudaERNS_18TensorIteratorBaseEENKUlvE0_clEvENKUlvE_clEvEUlddE_EESt5arrayIPcLm2EEEEviT0_T1_:
        /* <DEDUP_REMOVED lines=59> */
.L_x_43082:
        /* <DEDUP_REMOVED lines=12> */
.L_x_43081:
[----:B------:R-:W-:-:S07]  /*0470*/  IMAD.MOV.U32 R26, RZ, RZ, R29 ;  /* 0x000000ffff1a7224 */ /* 0x000fce00078e001d */
.L_x_43080:
[----:B------:R-:W-:Y:S05]  /*0480*/  BSYNC B1 ;  /* 0x0000000000017941 */ /* 0x000fea0003800000 */
.L_x_43079:
        /* <DEDUP_REMOVED lines=13> */
.L_x_43088:
        /* <DEDUP_REMOVED lines=33> */
.L_x_43087:
[----:B------:R-:W-:-:S07]  /*0770*/  IMAD.MOV.U32 R26, RZ, RZ, R29 ;  /* 0x000000ffff1a7224 */ /* 0x000fce00078e001d */
.L_x_43086:
[----:B------:R-:W-:Y:S05]  /*0780*/  BSYNC B2 ;  /* 0x0000000000027941 */ /* 0x000fea0003800000 */
.L_x_43085:
[----:B------:R-:W-:-:S13]  /*0790*/  ISETP.GE.U32.AND P1, PT, R27, 0xc, PT ;  /* 0x0000000c1b00780c */ /* 0x000fda0003f26070 */
[----:B------:R-:W-:Y:S05]  /*07a0*/  @!P1 BRA `(.L_x_43084) ;  /* 0x0000000400d89947 */ /* 0x000fea0003800000 */
[----:B------:R-:W-:Y:S01]  /*07b0*/  BSSY B2, `(.L_x_43084) ;  /* 0x0000075000027945 */ /* 0x000fe20003800000 */
[----:B------:R-:W-:-:S07]  /*07c0*/  VIADD R16, R16, 0x10 ;  /* 0x0000001010107836 */ /* 0x000fce0000000000 */
.L_x_43089:
        /* <DEDUP_REMOVED lines=116> */
.L_x_43084:
[----:B------:R-:W-:Y:S05]  /*0f10*/  BSYNC B1 ;  /* 0x0000000000017941 */ /* 0x000fea0003800000 */
.L_x_43083:
        /* <DEDUP_REMOVED lines=20> */
.L_x_43091:
[----:B------:R-:W-:Y:S05]  /*1060*/  BSYNC B1 ;  /* 0x0000000000017941 */ /* 0x000fea0003800000 */
.L_x_43090:
[----:B------:R-:W-:-:S05]  /*1070*/  IMAD.MOV.U32 R3, RZ, RZ, R19 ;  /* 0x000000ffff037224 */ /* 0x000fca00078e0013 */
[----:B------:R-:W-:Y:S01]  /*1080*/  LOP3.LUT R3, R3, 0x80000000, R9, 0xb8, !PT ;  /* 0x8000000003037812 */ /* 0x000fe200078eb809 */
[----:B------:R-:W-:Y:S06]  /*1090*/  BRA `(.L_x_43078) ;  /* 0x00000000001c7947 */ /* 0x000fec0003800000 */
.L_x_43077:
[----:B------:R-:W-:-:S06]  /*10a0*/  DSETP.GTU.AND P1, PT, R24, +INF , PT ;  /* 0x7ff000001800742a */ /* 0x000fcc0003f2c000 */
[----:B------:R-:W-:-:S14]  /*10b0*/  DSETP.LE.AND P1, PT, R16, +INF , !P1 ;  /* 0x7ff000001000742a */ /* 0x000fdc0004f23000 */
[----:B------:R-:W0:Y:S01]  /*10c0*/  @!P1 LDC.64 R2, c[0x0][0x220] ;  /* 0x00008800ff029b82 */ /* 0x000e220000000a00 */
[----:B------:R-:W-:Y:S02]  /*10d0*/  @P1 DSETP.NEU.AND P2, PT, R16, +INF , PT ;  /* 0x7ff000001000142a */ /* 0x000fe40003f4d000 */
[----:B0-----:R-:W-:-:S06]  /*10e0*/  @!P1 DADD R2, R8, R2 ;  /* 0x0000000008029229 */ /* 0x001fcc0000000002 */
[----:B------:R-:W-:Y:S02]  /*10f0*/  @P1 FSEL R2, R8, RZ, P2 ;  /* 0x000000ff08021208 */ /* 0x000fe40001000000 */
[----:B------:R-:W-:-:S07]  /*1100*/  @P1 FSEL R3, R9, -QNAN , P2 ;  /* 0xfff8000009031808 */ /* 0x000fce0001000000 */
.L_x_43078:
[----:B------:R-:W-:Y:S05]  /*1110*/  BSYNC B0 ;  /* 0x0000000000007941 */ /* 0x000fea0003800000 */
.L_x_43076:
        /* <DEDUP_REMOVED lines=37> */
.L_x_43098:
        /* <DEDUP_REMOVED lines=12> */
.L_x_43097:
[----:B------:R-:W-:-:S07]  /*1430*/  IMAD.MOV.U32 R26, RZ, RZ, R29 ;  /* 0x000000ffff1a7224 */ /* 0x000fce00078e001d */
.L_x_43096:
[----:B------:R-:W-:Y:S05]  /*1440*/  BSYNC B1 ;  /* 0x0000000000017941 */ /* 0x000fea0003800000 */
.L_x_43095:
        /* <DEDUP_REMOVED lines=13> */
.L_x_43104:
        /* <DEDUP_REMOVED lines=33> */
.L_x_43103:
[----:B------:R-:W-:-:S07]  /*1730*/  IMAD.MOV.U32 R26, RZ, RZ, R29 ;  /* 0x000000ffff1a7224 */ /* 0x000fce00078e001d */
.L_x_43102:
[----:B------:R-:W-:Y:S05]  /*1740*/  BSYNC B2 ;  /* 0x0000000000027941 */ /* 0x000fea0003800000 */
.L_x_43101:
[----:B------:R-:W-:-:S13]  /*1750*/  ISETP.GE.U32.AND P1, PT, R27, 0xc, PT ;  /* 0x0000000c1b00780c */ /* 0x000fda0003f26070 */
[----:B------:R-:W-:Y:S05]  /*1760*/  @!P1 BRA `(.L_x_43100) ;  /* 0x0000000400d89947 */ /* 0x000fea0003800000 */
[----:B------:R-:W-:Y:S01]  /*1770*/  BSSY B2, `(.L_x_43100) ;  /* 0x0000075000027945 */ /* 0x000fe20003800000 */
[----:B------:R-:W-:-:S07]  /*1780*/  VIADD R16, R16, 0x10 ;  /* 0x0000001010107836 */ /* 0x000fce0000000000 */
.L_x_43105:
        /* <DEDUP_REMOVED lines=116> */
.L_x_43100:
[----:B------:R-:W-:Y:S05]  /*1ed0*/  BSYNC B1 ;  /* 0x0000000000017941 */ /* 0x000fea0003800000 */
.L_x_43099:
        /* <DEDUP_REMOVED lines=20> */
.L_x_43107:
[----:B------:R-:W-:Y:S05]  /*2020*/  BSYNC B1 ;  /* 0x0000000000017941 */ /* 0x000fea0003800000 */
.L_x_43106:
[----:B------:R-:W-:-:S05]  /*2030*/  IMAD.MOV.U32 R17, RZ, RZ, R19 ;  /* 0x000000ffff117224 */ /* 0x000fca00078e0013 */
[----:B------:R-:W-:Y:S01]  /*2040*/  LOP3.LUT R17, R17, 0x80000000, R11, 0xb8, !PT ;  /* 0x8000000011117812 */ /* 0x000fe200078eb80b */
[----:B------:R-:W-:Y:S06]  /*2050*/  BRA `(.L_x_43094) ;  /* 0x00000000001c7947 */ /* 0x000fec0003800000 */
.L_x_43093:
[----:B------:R-:W-:-:S06]  /*2060*/  DSETP.GTU.AND P1, PT, R24, +INF , PT ;  /* 0x7ff000001800742a */ /* 0x000fcc0003f2c000 */
[----:B------:R-:W-:-:S14]  /*2070*/  DSETP.LE.AND P1, PT, R28, +INF , !P1 ;  /* 0x7ff000001c00742a */ /* 0x000fdc0004f23000 */
[----:B------:R-:W0:Y:S01]  /*2080*/  @!P1 LDC.64 R16, c[0x0][0x220] ;  /* 0x00008800ff109b82 */ /* 0x000e220000000a00 */
[----:B------:R-:W-:Y:S02]  /*2090*/  @P1 DSETP.NEU.AND P2, PT, R28, +INF , PT ;  /* 0x7ff000001c00142a */ /* 0x000fe40003f4d000 */
[----:B0-----:R-:W-:-:S06]  /*20a0*/  @!P1 DADD R16, R10, R16 ;  /* 0x000000000a109229 */ /* 0x001fcc0000000010 */
[----:B------:R-:W-:Y:S02]  /*20b0*/  @P1 FSEL R16, R10, RZ, P2 ;  /* 0x000000ff0a101208 */ /* 0x000fe40001000000 */
[----:B------:R-:W-:-:S07]  /*20c0*/  @P1 FSEL R17, R11, -QNAN , P2 ;  /* 0xfff800000b111808 */ /* 0x000fce0001000000 */
.L_x_43094:
[----:B------:R-:W-:Y:S05]  /*20d0*/  BSYNC B0 ;  /* 0x0000000000007941 */ /* 0x000fea0003800000 */
.L_x_43092:
        /* <DEDUP_REMOVED lines=37> */
.L_x_43114:
        /* <DEDUP_REMOVED lines=12> */
.L_x_43113:
[----:B------:R-:W-:-:S07]  /*23f0*/  IMAD.MOV.U32 R26, RZ, RZ, R29 ;  /* 0x000000ffff1a7224 */ /* 0x000fce00078e001d */
.L_x_43112:
[----:B------:R-:W-:Y:S05]  /*2400*/  BSYNC B1 ;  /* 0x0000000000017941 */ /* 0x000fea0003800000 */
.L_x_43111:
        /* <DEDUP_REMOVED lines=13> */
.L_x_43120:
        /* <DEDUP_REMOVED lines=33> */
.L_x_43119:
[----:B------:R-:W-:-:S07]  /*26f0*/  IMAD.MOV.U32 R26, RZ, RZ, R29 ;  /* 0x000000ffff1a7224 */ /* 0x000fce00078e001d */
.L_x_43118:
[----:B------:R-:W-:Y:S05]  /*2700*/  BSYNC B2 ;  /* 0x0000000000027941 */ /* 0x000fea0003800000 */
.L_x_43117:
[----:B------:R-:W-:-:S13]  /*2710*/  ISETP.GE.U32.AND P1, PT, R27, 0xc, PT ;  /* 0x0000000c1b00780c */ /* 0x000fda0003f26070 */
[----:B------:R-:W-:Y:S05]  /*2720*/  @!P1 BRA `(.L_x_43116) ;  /* 0x0000000400d89947 */ /* 0x000fea0003800000 */
[----:B------:R-:W-:Y:S01]  /*2730*/  BSSY B2, `(.L_x_43116) ;  /* 0x0000075000027945 */ /* 0x000fe20003800000 */
[----:B------:R-:W-:-:S07]  /*2740*/  VIADD R10, R10, 0x10 ;  /* 0x000000100a0a7836 */ /* 0x000fce0000000000 */
.L_x_43121:
        /* <DEDUP_REMOVED lines=116> */
.L_x_43116:
[----:B------:R-:W-:Y:S05]  /*2e90*/  BSYNC B1 ;  /* 0x0000000000017941 */ /* 0x000fea0003800000 */
.L_x_43115:
        /* <DEDUP_REMOVED lines=20> */
.L_x_43123:
[----:B------:R-:W-:Y:S05]  /*2fe0*/  BSYNC B1 ;  /* 0x0000000000017941 */ /* 0x000fea0003800000 */
.L_x_43122:
[----:B------:R-:W-:Y:S01]  /*2ff0*/  IMAD.MOV.U32 R18, RZ, RZ, R8 ;  /* 0x000000ffff127224 */ /* 0x000fe200078e0008 */
[----:B------:R-:W-:Y:S01]  /*3000*/  LOP3.LUT R19, R19, 0x80000000, R5, 0xb8, !PT ;  /* 0x8000000013137812 */ /* 0x000fe200078eb805 */
[----:B------:R-:W-:Y:S06]  /*3010*/  BRA `(.L_x_43110) ;  /* 0x00000000001c7947 */ /* 0x000fec0003800000 */
.L_x_43109:
[----:B------:R-:W-:-:S06]  /*3020*/  DSETP.GTU.AND P1, PT, R24, +INF , PT ;  /* 0x7ff000001800742a */ /* 0x000fcc0003f2c000 */
[----:B------:R-:W-:-:S14]  /*3030*/  DSETP.LE.AND P1, PT, R10, +INF , !P1 ;  /* 0x7ff000000a00742a */ /* 0x000fdc0004f23000 */
[----:B------:R-:W0:Y:S01]  /*3040*/  @!P1 LDC.64 R18, c[0x0][0x220] ;  /* 0x00008800ff129b82 */ /* 0x000e220000000a00 */
[----:B------:R-:W-:Y:S02]  /*3050*/  @P1 DSETP.NEU.AND P2, PT, R10, +INF , PT ;  /* 0x7ff000000a00142a */ /* 0x000fe40003f4d000 */
[----:B0-----:R-:W-:-:S06]  /*3060*/  @!P1 DADD R18, R4, R18 ;  /* 0x0000000004129229 */ /* 0x001fcc0000000012 */
[----:B------:R-:W-:Y:S02]  /*3070*/  @P1 FSEL R18, R4, RZ, P2 ;  /* 0x000000ff04121208 */ /* 0x000fe40001000000 */
[----:B------:R-:W-:-:S07]  /*3080*/  @P1 FSEL R19, R5, -QNAN , P2 ;  /* 0xfff8000005131808 */ /* 0x000fce0001000000 */
.L_x_43110:
[----:B------:R-:W-:Y:S05]  /*3090*/  BSYNC B0 ;  /* 0x0000000000007941 */ /* 0x000fea0003800000 */
.L_x_43108:
        /* <DEDUP_REMOVED lines=37> */
.L_x_43130:
        /* <DEDUP_REMOVED lines=12> */
.L_x_43129:
[----:B------:R-:W-:-:S07]  /*33b0*/  IMAD.MOV.U32 R26, RZ, RZ, R29 ;  /* 0x000000ffff1a7224 */ /* 0x000fce00078e001d */
.L_x_43128:
[----:B------:R-:W-:Y:S05]  /*33c0*/  BSYNC B1 ;  /* 0x0000000000017941 */ /* 0x000fea0003800000 */
.L_x_43127:
        /* <DEDUP_REMOVED lines=13> */
.L_x_43136:
        /* <DEDUP_REMOVED lines=33> */
.L_x_43135:
[----:B------:R-:W-:-:S07]  /*36b0*/  IMAD.MOV.U32 R26, RZ, RZ, R29 ;  /* 0x000000ffff1a7224 */ /* 0x000fce00078e001d */
.L_x_43134:
[----:B------:R-:W-:Y:S05]  /*36c0*/  BSYNC B2 ;  /* 0x0000000000027941 */ /* 0x000fea0003800000 */
.L_x_43133:
[----:B------:R-:W-:-:S13]  /*36d0*/  ISETP.GE.U32.AND P1, PT, R27, 0xc, PT ;  /* 0x0000000c1b00780c */ /* 0x000fda0003f26070 */
[----:B------:R-:W-:Y:S05]  /*36e0*/  @!P1 BRA `(.L_x_43132) ;  /* 0x0000000400d89947 */ /* 0x000fea0003800000 */
[----:B------:R-:W-:Y:S01]  /*36f0*/  BSSY B2, `(.L_x_43132) ;  /* 0x0000075000027945 */ /* 0x000fe20003800000 */
[----:B------:R-:W-:-:S07]  /*3700*/  VIADD R8, R8, 0x10 ;  /* 0x0000001008087836 */ /* 0x000fce0000000000 */
.L_x_43137:
        /* <DEDUP_REMOVED lines=116> */
.L_x_43132:
[----:B------:R-:W-:Y:S05]  /*3e50*/  BSYNC B1 ;  /* 0x0000000000017941 */ /* 0x000fea0003800000 */
.L_x_43131:
        /* <DEDUP_REMOVED lines=20> */
.L_x_43139:
[----:B------:R-:W-:Y:S05]  /*3fa0*/  BSYNC B1 ;  /* 0x0000000000017941 */ /* 0x000fea0003800000 */
.L_x_43138:
[----:B------:R-:W-:-:S05]  /*3fb0*/  IMAD.MOV.U32 R5, RZ, RZ, R11 ;  /* 0x000000ffff057224 */ /* 0x000fca00078e000b */
[----:B------:R-:W-:Y:S01]  /*3fc0*/  LOP3.LUT R5, R5, 0x80000000, R7, 0xb8, !PT ;  /* 0x8000000005057812 */ /* 0x000fe200078eb807 */
[----:B------:R-:W-:Y:S06]  /*3fd0*/  BRA `(.L_x_43126) ;  /* 0x00000000001c7947 */ /* 0x000fec0003800000 */
.L_x_43125:
[----:B------:R-:W-:-:S06]  /*3fe0*/  DSETP.GTU.AND P1, PT, R24, +INF , PT ;  /* 0x7ff000001800742a */ /* 0x000fcc0003f2c000 */
[----:B------:R-:W-:-:S14]  /*3ff0*/  DSETP.LE.AND P1, PT, R8, +INF , !P1 ;  /* 0x7ff000000800742a */ /* 0x000fdc0004f23000 */
[----:B------:R-:W0:Y:S01]  /*4000*/  @!P1 LDC.64 R4, c[0x0][0x220] ;  /* 0x00008800ff049b82 */ /* 0x000e220000000a00 */
[----:B------:R-:W-:Y:S02]  /*4010*/  @P1 DSETP.NEU.AND P2, PT, R8, +INF , PT ;  /* 0x7ff000000800142a */ /* 0x000fe40003f4d000 */
[----:B0-----:R-:W-:-:S06]  /*4020*/  @!P1 DADD R4, R6, R4 ;  /* 0x0000000006049229 */ /* 0x001fcc0000000004 */
[----:B------:R-:W-:Y:S02]  /*4030*/  @P1 FSEL R4, R6, RZ, P2 ;  /* 0x000000ff06041208 */ /* 0x000fe40001000000 */
[----:B------:R-:W-:-:S07]  /*4040*/  @P1 FSEL R5, R7, -QNAN , P2 ;  /* 0xfff8000007051808 */ /* 0x000fce0001000000 */
.L_x_43126:
[----:B------:R-:W-:Y:S05]  /*4050*/  BSYNC B0 ;  /* 0x0000000000007941 */ /* 0x000fea0003800000 */
.L_x_43124:
        /* <DEDUP_REMOVED lines=37> */
.L_x_43146:
        /* <DEDUP_REMOVED lines=12> */
.L_x_43145:
[----:B------:R-:W-:-:S07]  /*4370*/  IMAD.MOV.U32 R26, RZ, RZ, R29 ;  /* 0x000000ffff1a7224 */ /* 0x000fce00078e001d */
.L_x_43144:
[----:B------:R-:W-:Y:S05]  /*4380*/  BSYNC B1 ;  /* 0x0000000000017941 */ /* 0x000fea0003800000 */
.L_x_43143:
        /* <DEDUP_REMOVED lines=13> */
.L_x_43152:
        /* <DEDUP_REMOVED lines=33> */
.L_x_43151:
[----:B------:R-:W-:-:S07]  /*4670*/  IMAD.MOV.U32 R26, RZ, RZ, R29 ;  /* 0x000000ffff1a7224 */ /* 0x000fce00078e001d */
.L_x_43150:
[----:B------:R-:W-:Y:S05]  /*4680*/  BSYNC B2 ;  /* 0x0000000000027941 */ /* 0x000fea0003800000 */
.L_x_43149:
[----:B------:R-:W-:-:S13]  /*4690*/  ISETP.GE.U32.AND P1, PT, R27, 0xc, PT ;  /* 0x0000000c1b00780c */ /* 0x000fda0003f26070 */
[----:B------:R-:W-:Y:S05]  /*46a0*/  @!P1 BRA `(.L_x_43148) ;  /* 0x0000000400d89947 */ /* 0x000fea0003800000 */
[----:B------:R-:W-:Y:S01]  /*46b0*/  BSSY B2, `(.L_x_43148) ;  /* 0x0000075000027945 */ /* 0x000fe20003800000 */
[----:B------:R-:W-:-:S07]  /*46c0*/  VIADD R8, R8, 0x10 ;  /* 0x0000001008087836 */ /* 0x000fce0000000000 */
.L_x_43153:
        /* <DEDUP_REMOVED lines=116> */
.L_x_43148:
[----:B------:R-:W-:Y:S05]  /*4e10*/  BSYNC B1 ;  /* 0x0000000000017941 */ /* 0x000fea0003800000 */
.L_x_43147:
        /* <DEDUP_REMOVED lines=20> */
.L_x_43155:
[----:B------:R-:W-:Y:S05]  /*4f60*/  BSYNC B1 ;  /* 0x0000000000017941 */ /* 0x000fea0003800000 */
.L_x_43154:
[----:B------:R-:W-:Y:S01]  /*4f70*/  IMAD.MOV.U32 R10, RZ, RZ, R6 ;  /* 0x000000ffff0a7224 */ /* 0x000fe200078e0006 */
[----:B------:R-:W-:Y:S01]  /*4f80*/  LOP3.LUT R11, R11, 0x80000000, R13, 0xb8, !PT ;  /* 0x800000000b0b7812 */ /* 0x000fe200078eb80d */
[----:B------:R-:W-:Y:S06]  /*4f90*/  BRA `(.L_x_43142) ;  /* 0x00000000001c7947 */ /* 0x000fec0003800000 */
.L_x_43141:
[----:B------:R-:W-:-:S06]  /*4fa0*/  DSETP.GTU.AND P1, PT, R24, +INF , PT ;  /* 0x7ff000001800742a */ /* 0x000fcc0003f2c000 */
[----:B------:R-:W-:-:S14]  /*4fb0*/  DSETP.LE.AND P1, PT, R8, +INF , !P1 ;  /* 0x7ff000000800742a */ /* 0x000fdc0004f23000 */
[----:B------:R-:W0:Y:S01]  /*4fc0*/  @!P1 LDC.64 R10, c[0x0][0x220] ;  /* 0x00008800ff0a9b82 */ /* 0x000e220000000a00 */
[----:B------:R-:W-:Y:S02]  /*4fd0*/  @P1 DSETP.NEU.AND P2, PT, R8, +INF , PT ;  /* 0x7ff000000800142a */ /* 0x000fe40003f4d000 */
[----:B0-----:R-:W-:-:S06]  /*4fe0*/  @!P1 DADD R10, R12, R10 ;  /* 0x000000000c0a9229 */ /* 0x001fcc000000000a */
[----:B------:R-:W-:Y:S02]  /*4ff0*/  @P1 FSEL R10, R12, RZ, P2 ;  /* 0x000000ff0c0a1208 */ /* 0x000fe40001000000 */
[----:B------:R-:W-:-:S07]  /*5000*/  @P1 FSEL R11, R13, -QNAN , P2 ;  /* 0xfff800000d0b1808 */ /* 0x000fce0001000000 */
.L_x_43142:
[----:B------:R-:W-:Y:S05]  /*5010*/  BSYNC B0 ;  /* 0x0000000000007941 */ /* 0x000fea0003800000 */
.L_x_43140:
        /* <DEDUP_REMOVED lines=37> */
.L_x_43162:
        /* <DEDUP_REMOVED lines=12> */
.L_x_43161:
[----:B------:R-:W-:-:S07]  /*5330*/  IMAD.MOV.U32 R26, RZ, RZ, R29 ;  /* 0x000000ffff1a7224 */ /* 0x000fce00078e001d */
.L_x_43160:
[----:B------:R-:W-:Y:S05]  /*5340*/  BSYNC B1 ;  /* 0x0000000000017941 */ /* 0x000fea0003800000 */
.L_x_43159:
        /* <DEDUP_REMOVED lines=13> */
.L_x_43168:
        /* <DEDUP_REMOVED lines=33> */
.L_x_43167:
[----:B------:R-:W-:-:S07]  /*5630*/  IMAD.MOV.U32 R26, RZ, RZ, R29 ;  /* 0x000000ffff1a7224 */ /* 0x000fce00078e001d */
.L_x_43166:
[----:B------:R-:W-:Y:S05]  /*5640*/  BSYNC B2 ;  /* 0x0000000000027941 */ /* 0x000fea0003800000 */
.L_x_43165:
[----:B------:R-:W-:-:S13]  /*5650*/  ISETP.GE.U32.AND P1, PT, R27, 0xc, PT ;  /* 0x0000000c1b00780c */ /* 0x000fda0003f26070 */
[----:B------:R-:W-:Y:S05]  /*5660*/  @!P1 BRA `(.L_x_43164) ;  /* 0x0000000400d89947 */ /* 0x000fea0003800000 */
[----:B------:R-:W-:Y:S01]  /*5670*/  BSSY B2, `(.L_x_43164) ;  /* 0x0000075000027945 */ /* 0x000fe20003800000 */
[----:B------:R-:W-:-:S07]  /*5680*/  VIADD R8, R8, 0x10 ;  /* 0x0000001008087836 */ /* 0x000fce0000000000 */
.L_x_43169:
        /* <DEDUP_REMOVED lines=116> */
.L_x_43164:
[----:B------:R-:W-:Y:S05]  /*5dd0*/  BSYNC B1 ;  /* 0x0000000000017941 */ /* 0x000fea0003800000 */
.L_x_43163:
        /* <DEDUP_REMOVED lines=20> */
.L_x_43171:
[----:B------:R-:W-:Y:S05]  /*5f20*/  BSYNC B1 ;  /* 0x0000000000017941 */ /* 0x000fea0003800000 */
.L_x_43170:
[----:B------:R-:W-:Y:S01]  /*5f30*/  IMAD.MOV.U32 R12, RZ, RZ, R6 ;  /* 0x000000ffff0c7224 */ /* 0x000fe200078e0006 */
[----:B------:R-:W-:Y:S01]  /*5f40*/  LOP3.LUT R13, R13, 0x80000000, R15, 0xb8, !PT ;  /* 0x800000000d0d7812 */ /* 0x000fe200078eb80f */
[----:B------:R-:W-:Y:S06]  /*5f50*/  BRA `(.L_x_43158) ;  /* 0x00000000001c7947 */ /* 0x000fec0003800000 */
.L_x_43157:
[----:B------:R-:W-:-:S06]  /*5f60*/  DSETP.GTU.AND P1, PT, R24, +INF , PT ;  /* 0x7ff000001800742a */ /* 0x000fcc0003f2c000 */
[----:B------:R-:W-:-:S14]  /*5f70*/  DSETP.LE.AND P1, PT, R8, +INF , !P1 ;  /* 0x7ff000000800742a */ /* 0x000fdc0004f23000 */
[----:B------:R-:W0:Y:S01]  /*5f80*/  @!P1 LDC.64 R12, c[0x0][0x220] ;  /* 0x00008800ff0c9b82 */ /* 0x000e220000000a00 */
[----:B------:R-:W-:Y:S02]  /*5f90*/  @P1 DSETP.NEU.AND P2, PT, R8, +INF , PT ;  /* 0x7ff000000800142a */ /* 0x000fe40003f4d000 */
[----:B0-----:R-:W-:-:S06]  /*5fa0*/  @!P1 DADD R12, R14, R12 ;  /* 0x000000000e0c9229 */ /* 0x001fcc000000000c */
[----:B------:R-:W-:Y:S02]  /*5fb0*/  @P1 FSEL R12, R14, RZ, P2 ;  /* 0x000000ff0e0c1208 */ /* 0x000fe40001000000 */
[----:B------:R-:W-:-:S07]  /*5fc0*/  @P1 FSEL R13, R15, -QNAN , P2 ;  /* 0xfff800000f0d1808 */ /* 0x000fce0001000000 */
.L_x_43158:
[----:B------:R-:W-:Y:S05]  /*5fd0*/  BSYNC B0 ;  /* 0x0000000000007941 */ /* 0x000fea0003800000 */
.L_x_43156:
        /* <DEDUP_REMOVED lines=37> */
.L_x_43178:
        /* <DEDUP_REMOVED lines=12> */
.L_x_43177:
[----:B------:R-:W-:-:S07]  /*62f0*/  IMAD.MOV.U32 R26, RZ, RZ, R29 ;  /* 0x000000ffff1a7224 */ /* 0x000fce00078e001d */
.L_x_43176:
[----:B------:R-:W-:Y:S05]  /*6300*/  BSYNC B1 ;  /* 0x0000000000017941 */ /* 0x000fea0003800000 */
.L_x_43175:
        /* <DEDUP_REMOVED lines=13> */
.L_x_43184:
        /* <DEDUP_REMOVED lines=33> */
.L_x_43183:
[----:B------:R-:W-:-:S07]  /*65f0*/  IMAD.MOV.U32 R26, RZ, RZ, R29 ;  /* 0x000000ffff1a7224 */ /* 0x000fce00078e001d */
.L_x_43182:
[----:B------:R-:W-:Y:S05]  /*6600*/  BSYNC B2 ;  /* 0x0000000000027941 */ /* 0x000fea0003800000 */
.L_x_43181:
[----:B------:R-:W-:-:S13]  /*6610*/  ISETP.GE.U32.AND P1, PT, R27, 0xc, PT ;  /* 0x0000000c1b00780c */ /* 0x000fda0003f26070 */
[----:B------:R-:W-:Y:S05]  /*6620*/  @!P1 BRA `(.L_x_43180) ;  /* 0x0000000400d89947 */ /* 0x000fea0003800000 */
[----:B------:R-:W-:Y:S01]  /*6630*/  BSSY B2, `(.L_x_43180) ;  /* 0x0000075000027945 */ /* 0x000fe20003800000 */
[----:B------:R-:W-:-:S07]  /*6640*/  VIADD R8, R8, 0x10 ;  /* 0x0000001008087836 */ /* 0x000fce0000000000 */
.L_x_43185:
        /* <DEDUP_REMOVED lines=116> */
.L_x_43180:
[----:B------:R-:W-:Y:S05]  /*6d90*/  BSYNC B1 ;  /* 0x0000000000017941 */ /* 0x000fea0003800000 */
.L_x_43179:
        /* <DEDUP_REMOVED lines=20> */
.L_x_43187:
[----:B------:R-:W-:Y:S05]  /*6ee0*/  BSYNC B1 ;  /* 0x0000000000017941 */ /* 0x000fea0003800000 */
.L_x_43186:
[----:B------:R-:W-:-:S05]  /*6ef0*/  IMAD.MOV.U32 R9, RZ, RZ, R15 ;  /* 0x000000ffff097224 */ /* 0x000fca00078e000f */
[----:B------:R-:W-:Y:S01]  /*6f00*/  LOP3.LUT R9, R9, 0x80000000, R21, 0xb8, !PT ;  /* 0x8000000009097812 */ /* 0x000fe200078eb815 */
[----:B------:R-:W-:Y:S06]  /*6f10*/  BRA `(.L_x_43174) ;  /* 0x00000000001c7947 */ /* 0x000fec0003800000 */
.L_x_43173:
[----:B------:R-:W-:-:S06]  /*6f20*/  DSETP.GTU.AND P1, PT, R24, +INF , PT ;  /* 0x7ff000001800742a */ /* 0x000fcc0003f2c000 */
[----:B------:R-:W-:-:S14]  /*6f30*/  DSETP.LE.AND P1, PT, R28, +INF , !P1 ;  /* 0x7ff000001c00742a */ /* 0x000fdc0004f23000 */
[----:B------:R-:W0:Y:S01]  /*6f40*/  @!P1 LDC.64 R8, c[0x0][0x220] ;  /* 0x00008800ff089b82 */ /* 0x000e220000000a00 */
[----:B------:R-:W-:Y:S02]  /*6f50*/  @P1 DSETP.NEU.AND P2, PT, R28, +INF , PT ;  /* 0x7ff000001c00142a */ /* 0x000fe40003f4d000 */
[----:B0-----:R-:W-:-:S06]  /*6f60*/  @!P1 DADD R8, R20, R8 ;  /* 0x0000000014089229 */ /* 0x001fcc0000000008 */
[----:B------:R-:W-:Y:S02]  /*6f70*/  @P1 FSEL R8, R20, RZ, P2 ;  /* 0x000000ff14081208 */ /* 0x000fe40001000000 */
[----:B------:R-:W-:-:S07]  /*6f80*/  @P1 FSEL R9, R21, -QNAN , P2 ;  /* 0xfff8000015091808 */ /* 0x000fce0001000000 */
.L_x_43174:
[----:B------:R-:W-:Y:S05]  /*6f90*/  BSYNC B0 ;  /* 0x0000000000007941 */ /* 0x000fea0003800000 */
.L_x_43172:
        /* <DEDUP_REMOVED lines=35> */
.L_x_43194:
        /* <DEDUP_REMOVED lines=12> */
.L_x_43193:
[----:B------:R-:W-:Y:S02]  /*7290*/  IMAD.MOV.U32 R14, RZ, RZ, R26 ;  /* 0x000000ffff0e7224 */ /* 0x000fe400078e001a */
[----:B------:R-:W-:-:S07]  /*72a0*/  IMAD.MOV.U32 R26, RZ, RZ, R27 ;  /* 0x000000ffff1a7224 */ /* 0x000fce00078e001b */
.L_x_43192:
[----:B------:R-:W-:Y:S05]  /*72b0*/  BSYNC B1 ;  /* 0x0000000000017941 */ /* 0x000fea0003800000 */
.L_x_43191:
        /* <DEDUP_REMOVED lines=13> */
.L_x_43200:
        /* <DEDUP_REMOVED lines=33> */
.L_x_43199:
[----:B------:R-:W-:Y:S02]  /*75a0*/  IMAD.MOV.U32 R14, RZ, RZ, R26 ;  /* 0x000000ffff0e7224 */ /* 0x000fe400078e001a */
[----:B------:R-:W-:-:S07]  /*75b0*/  IMAD.MOV.U32 R26, RZ, RZ, R27 ;  /* 0x000000ffff1a7224 */ /* 0x000fce00078e001b */
.L_x_43198:
[----:B------:R-:W-:Y:S05]  /*75c0*/  BSYNC B2 ;  /* 0x0000000000027941 */ /* 0x000fea0003800000 */
.L_x_43197:
[----:B------:R-:W-:-:S13]  /*75d0*/  ISETP.GE.U32.AND P0, PT, R21, 0xc, PT ;  /* 0x0000000c1500780c */ /* 0x000fda0003f06070 */
[----:B------:R-:W-:Y:S05]  /*75e0*/  @!P0 BRA `(.L_x_43196) ;  /* 0x0000000400d88947 */ /* 0x000fea0003800000 */
[----:B------:R-:W-:Y:S01]  /*75f0*/  BSSY B2, `(.L_x_43196) ;  /* 0x0000075000027945 */ /* 0x000fe20003800000 */
[----:B------:R-:W-:-:S07]  /*7600*/  VIADD R20, R20, 0x10 ;  /* 0x0000001014147836 */ /* 0x000fce0000000000 */
.L_x_43201:
        /* <DEDUP_REMOVED lines=116> */
.L_x_43196:
[----:B------:R-:W-:Y:S05]  /*7d50*/  BSYNC B1 ;  /* 0x0000000000017941 */ /* 0x000fea0003800000 */
.L_x_43195:
        /* <DEDUP_REMOVED lines=20> */
.L_x_43203:
[----:B------:R-:W-:Y:S05]  /*7ea0*/  BSYNC B1 ;  /* 0x0000000000017941 */ /* 0x000fea0003800000 */
.L_x_43202:
[----:B------:R-:W-:Y:S02]  /*7eb0*/  IMAD.MOV.U32 R7, RZ, RZ, R25 ;  /* 0x000000ffff077224 */ /* 0x000fe400078e0019 */
[----:B------:R-:W-:-:S03]  /*7ec0*/  IMAD.MOV.U32 R6, RZ, RZ, R20 ;  /* 0x000000ffff067224 */ /* 0x000fc600078e0014 */
[----:B------:R-:W-:Y:S01]  /*7ed0*/  LOP3.LUT R7, R7, 0x80000000, R23, 0xb8, !PT ;  /* 0x8000000007077812 */ /* 0x000fe200078eb817 */
[----:B------:R-:W-:Y:S06]  /*7ee0*/  BRA `(.L_x_43190) ;  /* 0x00000000001c7947 */ /* 0x000fec0003800000 */
.L_x_43189:
[----:B------:R-:W-:-:S06]  /*7ef0*/  DSETP.GTU.AND P0, PT, R24, +INF , PT ;  /* 0x7ff000001800742a */ /* 0x000fcc0003f0c000 */
[----:B------:R-:W-:-:S14]  /*7f00*/  DSETP.LE.AND P0, PT, R14, +INF , !P0 ;  /* 0x7ff000000e00742a */ /* 0x000fdc0004703000 */
[----:B------:R-:W0:Y:S01]  /*7f10*/  @!P0 LDC.64 R6, c[0x0][0x220] ;  /* 0x00008800ff068b82 */ /* 0x000e220000000a00 */
[----:B------:R-:W-:Y:S02]  /*7f20*/  @P0 DSETP.NEU.AND P1, PT, R14, +INF , PT ;  /* 0x7ff000000e00042a */ /* 0x000fe40003f2d000 */
[----:B0-----:R-:W-:-:S06]  /*7f30*/  @!P0 DADD R6, R22, R6 ;  /* 0x0000000016068229 */ /* 0x001fcc0000000006 */
[----:B------:R-:W-:Y:S02]  /*7f40*/  @P0 FSEL R6, R22, RZ, P1 ;  /* 0x000000ff16060208 */ /* 0x000fe40000800000 */
[----:B------:R-:W-:-:S07]  /*7f50*/  @P0 FSEL R7, R23, -QNAN , P1 ;  /* 0xfff8000017070808 */ /* 0x000fce0000800000 */
.L_x_43190:
[----:B------:R-:W-:Y:S05]  /*7f60*/  BSYNC B0 ;  /* 0x0000000000007941 */ /* 0x000fea0003800000 */
.L_x_43188:
        /* <DEDUP_REMOVED lines=69> */
.L_x_43075:
        /* <DEDUP_REMOVED lines=97> */
.L_x_43212:
        /* <DEDUP_REMOVED lines=12> */
.L_x_43211:
[----:B------:R-:W-:Y:S02]  /*8a90*/  IMAD.MOV.U32 R20, RZ, RZ, R27 ;  /* 0x000000ffff147224 */ /* 0x000fe400078e001b */
[----:B------:R-:W-:-:S07]  /*8aa0*/  IMAD.MOV.U32 R27, RZ, RZ, R28 ;  /* 0x000000ffff1b7224 */ /* 0x000fce00078e001c */
.L_x_43210:
[----:B------:R-:W-:Y:S05]  /*8ab0*/  BSYNC B2 ;  /* 0x0000000000027941 */ /* 0x000fea0003800000 */
.L_x_43209:
        /* <DEDUP_REMOVED lines=13> */
.L_x_43218:
        /* <DEDUP_REMOVED lines=33> */
.L_x_43217:
[----:B------:R-:W-:Y:S02]  /*8da0*/  IMAD.MOV.U32 R20, RZ, RZ, R27 ;  /* 0x000000ffff147224 */ /* 0x000fe400078e001b */
[----:B------:R-:W-:-:S07]  /*8db0*/  IMAD.MOV.U32 R27, RZ, RZ, R28 ;  /* 0x000000ffff1b7224 */ /* 0x000fce00078e001c */
.L_x_43216:
[----:B------:R-:W-:Y:S05]  /*8dc0*/  BSYNC B3 ;  /* 0x0000000000037941 */ /* 0x000fea0003800000 */
.L_x_43215:
[----:B------:R-:W-:-:S13]  /*8dd0*/  ISETP.GE.U32.AND P0, PT, R21, 0xc, PT ;  /* 0x0000000c1500780c */ /* 0x000fda0003f06070 */
[----:B------:R-:W-:Y:S05]  /*8de0*/  @!P0 BRA `(.L_x_43214) ;  /* 0x0000000400d88947 */ /* 0x000fea0003800000 */
[----:B------:R-:W-:Y:S01]  /*8df0*/  BSSY B3, `(.L_x_43214) ;  /* 0x0000075000037945 */ /* 0x000fe20003800000 */
[----:B------:R-:W-:-:S07]  /*8e00*/  VIADD R26, R26, 0x10 ;  /* 0x000000101a1a7836 */ /* 0x000fce0000000000 */
.L_x_43219:
        /* <DEDUP_REMOVED lines=116> */
.L_x_43214:
[----:B------:R-:W-:Y:S05]  /*9550*/  BSYNC B2 ;  /* 0x0000000000027941 */ /* 0x000fea0003800000 */
.L_x_43213:
        /* <DEDUP_REMOVED lines=20> */
.L_x_43221:
[----:B------:R-:W-:Y:S05]  /*96a0*/  BSYNC B2 ;  /* 0x0000000000027941 */ /* 0x000fea0003800000 */
.L_x_43220:
[----:B------:R-:W-:Y:S02]  /*96b0*/  IMAD.MOV.U32 R21, RZ, RZ, R23 ;  /* 0x000000ffff157224 */ /* 0x000fe400078e0017 */
[----:B------:R-:W-:-:S03]  /*96c0*/  IMAD.MOV.U32 R20, RZ, RZ, R10 ;  /* 0x000000ffff147224 */ /* 0x000fc600078e000a */
[----:B------:R-:W-:Y:S01]  /*96d0*/  LOP3.LUT R21, R21, 0x80000000, R9, 0xb8, !PT ;  /* 0x8000000015157812 */ /* 0x000fe200078eb809 */
[----:B------:R-:W-:Y:S06]  /*96e0*/  BRA `(.L_x_43208) ;  /* 0x00000000001c7947 */ /* 0x000fec0003800000 */
.L_x_43207:
[----:B------:R-:W-:-:S06]  /*96f0*/  DSETP.GTU.AND P0, PT, R4, +INF , PT ;  /* 0x7ff000000400742a */ /* 0x000fcc0003f0c000 */
[----:B------:R-:W-:-:S14]  /*9700*/  DSETP.LE.AND P0, PT, R10, +INF , !P0 ;  /* 0x7ff000000a00742a */ /* 0x000fdc0004703000 */
[----:B------:R-:W0:Y:S01]  /*9710*/  @!P0 LDC.64 R20, c[0x0][0x220] ;  /* 0x00008800ff148b82 */ /* 0x000e220000000a00 */
[----:B------:R-:W-:Y:S02]  /*9720*/  @P0 DSETP.NEU.AND P2, PT, R10, +INF , PT ;  /* 0x7ff000000a00042a */ /* 0x000fe40003f4d000 */
[----:B0-----:R-:W-:-:S06]  /*9730*/  @!P0 DADD R20, R8, R20 ;  /* 0x0000000008148229 */ /* 0x001fcc0000000014 */
[----:B------:R-:W-:Y:S02]  /*9740*/  @P0 FSEL R20, R8, RZ, P2 ;  /* 0x000000ff08140208 */ /* 0x000fe40001000000 */
[----:B------:R-:W-:-:S07]  /*9750*/  @P0 FSEL R21, R9, -QNAN , P2 ;  /* 0xfff8000009150808 */ /* 0x000fce0001000000 */
.L_x_43208:
[----:B------:R-:W-:Y:S05]  /*9760*/  BSYNC B0 ;  /* 0x0000000000007941 */ /* 0x000fea0003800000 */
.L_x_43206:
[C---:B------:R-:W-:Y:S01]  /*9770*/  DSETP.GEU.AND P0, PT, R20.reuse, RZ, PT ;  /* 0x000000ff1400722a */ /* 0x040fe20003f0e000 */
[----:B------:R-:W-:Y:S02]  /*9780*/  ULDC.64 UR10, c[0x0][0x220] ;  /* 0x00008800000a7ab9 */ /* 0x000fe40000000a00 */
[----:B------:R-:W-:-:S03]  /*9790*/  DADD R4, R20, UR10 ;  /* 0x0000000a14047e29 */ /* 0x000fc60008000000 */
[----:B------:R-:W-:-:S06]  /*97a0*/  DSETP.GT.XOR P0, PT, RZ, UR10, !P0 ;  /* 0x0000000aff007e2a */ /* 0x000fcc000c704800 */
[----:B------:R-:W-:-:S06]  /*97b0*/  DSETP.NEU.AND P0, PT, R20, RZ, P0 ;  /* 0x000000ff1400722a */ /* 0x000fcc000070d000 */
[----:B------:R-:W-:Y:S02]  /*97c0*/  FSEL R20, R4, R20, P0 ;  /* 0x0000001404147208 */ /* 0x000fe40000000000 */
[----:B------:R-:W-:-:S07]  /*97d0*/  FSEL R21, R5, R21, P0 ;  /* 0x0000001505157208 */ /* 0x000fce0000000000 */
.L_x_43205:
[----:B------:R-:W-:Y:S05]  /*97e0*/  BSYNC B1 ;  /* 0x0000000000017941 */ /* 0x000fea0003800000 */
.L_x_43204:
        /* <DEDUP_REMOVED lines=43> */
.L_x_43230:
        /* <DEDUP_REMOVED lines=12> */
.L_x_43229:
[----:B------:R-:W-:Y:S02]  /*9b60*/  IMAD.MOV.U32 R4, RZ, RZ, R29 ;  /* 0x000000ffff047224 */ /* 0x000fe400078e001d */
[----:B------:R-:W-:-:S07]  /*9b70*/  IMAD.MOV.U32 R29, RZ, RZ, R11 ;  /* 0x000000ffff1d7224 */ /* 0x000fce00078e000b */
.L_x_43228:
[----:B------:R-:W-:Y:S05]  /*9b80*/  BSYNC B2 ;  /* 0x0000000000027941 */ /* 0x000fea0003800000 */
.L_x_43227:
        /* <DEDUP_REMOVED lines=13> */
.L_x_43236:
        /* <DEDUP_REMOVED lines=33> */
.L_x_43235:
[----:B------:R-:W-:Y:S02]  /*9e70*/  IMAD.MOV.U32 R4, RZ, RZ, R29 ;  /* 0x000000ffff047224 */ /* 0x000fe400078e001d */
[----:B------:R-:W-:-:S07]  /*9e80*/  IMAD.MOV.U32 R29, RZ, RZ, R28 ;  /* 0x000000ffff1d7224 */ /* 0x000fce00078e001c */
.L_x_43234:
[----:B------:R-:W-:Y:S05]  /*9e90*/  BSYNC B3 ;  /* 0x0000000000037941 */ /* 0x000fea0003800000 */
.L_x_43233:
[----:B------:R-:W-:-:S13]  /*9ea0*/  ISETP.GE.U32.AND P0, PT, R11, 0xc, PT ;  /* 0x0000000c0b00780c */ /* 0x000fda0003f06070 */
[----:B------:R-:W-:Y:S05]  /*9eb0*/  @!P0 BRA `(.L_x_43232) ;  /* 0x0000000400d88947 */ /* 0x000fea0003800000 */
[----:B------:R-:W-:Y:S01]  /*9ec0*/  BSSY B3, `(.L_x_43232) ;  /* 0x0000075000037945 */ /* 0x000fe20003800000 */
[----:B------:R-:W-:-:S07]  /*9ed0*/  VIADD R10, R10, 0x10 ;  /* 0x000000100a0a7836 */ /* 0x000fce0000000000 */
.L_x_43237:
        /* <DEDUP_REMOVED lines=116> */
.L_x_43232:
[----:B------:R-:W-:Y:S05]  /*a620*/  BSYNC B2 ;  /* 0x0000000000027941 */ /* 0x000fea0003800000 */
.L_x_43231:
        /* <DEDUP_REMOVED lines=19> */
.L_x_43239:
[----:B------:R-:W-:Y:S05]  /*a760*/  BSYNC B2 ;  /* 0x0000000000027941 */ /* 0x000fea0003800000 */
.L_x_43238:
[----:B------:R-:W-:Y:S02]  /*a770*/  IMAD.MOV.U32 R5, RZ, RZ, R11 ;  /* 0x000000ffff057224 */ /* 0x000fe400078e000b */
[----:B------:R-:W-:-:S03]  /*a780*/  IMAD.MOV.U32 R4, RZ, RZ, R10 ;  /* 0x000000ffff047224 */ /* 0x000fc600078e000a */
[----:B------:R-:W-:Y:S01]  /*a790*/  LOP3.LUT R5, R5, 0x80000000, R3, 0xb8, !PT ;  /* 0x8000000005057812 */ /* 0x000fe200078eb803 */
[----:B------:R-:W-:Y:S06]  /*a7a0*/  BRA `(.L_x_43226) ;  /* 0x00000000001c7947 */ /* 0x000fec0003800000 */
.L_x_43225:
[----:B------:R-:W-:-:S06]  /*a7b0*/  DSETP.GTU.AND P0, PT, R8, +INF , PT ;  /* 0x7ff000000800742a */ /* 0x000fcc0003f0c000 */
[----:B------:R-:W-:-:S14]  /*a7c0*/  DSETP.LE.AND P0, PT, R10, +INF , !P0 ;  /* 0x7ff000000a00742a */ /* 0x000fdc0004703000 */
[----:B------:R-:W0:Y:S01]  /*a7d0*/  @!P0 LDC.64 R4, c[0x0][0x220] ;  /* 0x00008800ff048b82 */ /* 0x000e220000000a00 */
[----:B------:R-:W-:Y:S02]  /*a7e0*/  @P0 DSETP.NEU.AND P2, PT, R10, +INF , PT ;  /* 0x7ff000000a00042a */ /* 0x000fe40003f4d000 */
[----:B0-----:R-:W-:-:S06]  /*a7f0*/  @!P0 DADD R4, R2, R4 ;  /* 0x0000000002048229 */ /* 0x001fcc0000000004 */
[----:B------:R-:W-:Y:S02]  /*a800*/  @P0 FSEL R4, R2, RZ, P2 ;  /* 0x000000ff02040208 */ /* 0x000fe40001000000 */
[----:B------:R-:W-:-:S07]  /*a810*/  @P0 FSEL R5, R3, -QNAN , P2 ;  /* 0xfff8000003050808 */ /* 0x000fce0001000000 */
.L_x_43226:
[----:B------:R-:W-:Y:S05]  /*a820*/  BSYNC B0 ;  /* 0x0000000000007941 */ /* 0x000fea0003800000 */
.L_x_43224:
[C---:B------:R-:W-:Y:S01]  /*a830*/  DSETP.GEU.AND P0, PT, R4.reuse, RZ, PT ;  /* 0x000000ff0400722a */ /* 0x040fe20003f0e000 */
[----:B------:R-:W-:Y:S02]  /*a840*/  ULDC.64 UR10, c[0x0][0x220] ;  /* 0x00008800000a7ab9 */ /* 0x000fe40000000a00 */
[----:B------:R-:W-:-:S03]  /*a850*/  DADD R2, R4, UR10 ;  /* 0x0000000a04027e29 */ /* 0x000fc60008000000 */
[----:B------:R-:W-:-:S06]  /*a860*/  DSETP.GT.XOR P0, PT, RZ, UR10, !P0 ;  /* 0x0000000aff007e2a */ /* 0x000fcc000c704800 */
[----:B------:R-:W-:-:S06]  /*a870*/  DSETP.NEU.AND P0, PT, R4, RZ, P0 ;  /* 0x000000ff0400722a */ /* 0x000fcc000070d000 */
[----:B------:R-:W-:Y:S02]  /*a880*/  FSEL R10, R2, R4, P0 ;  /* 0x00000004020a7208 */ /* 0x000fe40000000000 */
[----:B------:R-:W-:-:S07]  /*a890*/  FSEL R11, R3, R5, P0 ;  /* 0x00000005030b7208 */ /* 0x000fce0000000000 */
.L_x_43223:
[----:B------:R-:W-:Y:S05]  /*a8a0*/  BSYNC B1 ;  /* 0x0000000000017941 */ /* 0x000fea0003800000 */
.L_x_43222:
        /* <DEDUP_REMOVED lines=42> */
.L_x_43248:
        /* <DEDUP_REMOVED lines=12> */
.L_x_43247:
[----:B------:R-:W-:Y:S02]  /*ac10*/  IMAD.MOV.U32 R2, RZ, RZ, R29 ;  /* 0x000000ffff027224 */ /* 0x000fe400078e001d */
[----:B------:R-:W-:-:S07]  /*ac20*/  IMAD.MOV.U32 R29, RZ, RZ, R27 ;  /* 0x000000ffff1d7224 */ /* 0x000fce00078e001b */
.L_x_43246:
[----:B------:R-:W-:Y:S05]  /*ac30*/  BSYNC B2 ;  /* 0x0000000000027941 */ /* 0x000fea0003800000 */
.L_x_43245:
        /* <DEDUP_REMOVED lines=13> */
.L_x_43254:
        /* <DEDUP_REMOVED lines=33> */
.L_x_43253:
[----:B------:R-:W-:Y:S02]  /*af20*/  IMAD.MOV.U32 R2, RZ, RZ, R29 ;  /* 0x000000ffff027224 */ /* 0x000fe400078e001d */
[----:B------:R-:W-:-:S07]  /*af30*/  IMAD.MOV.U32 R29, RZ, RZ, R28 ;  /* 0x000000ffff1d7224 */ /* 0x000fce00078e001c */
.L_x_43252:
[----:B------:R-:W-:Y:S05]  /*af40*/  BSYNC B3 ;  /* 0x0000000000037941 */ /* 0x000fea0003800000 */
.L_x_43251:
[----:B------:R-:W-:-:S13]  /*af50*/  ISETP.GE.U32.AND P0, PT, R27, 0xc, PT ;  /* 0x0000000c1b00780c */ /* 0x000fda0003f06070 */
[----:B------:R-:W-:Y:S05]  /*af60*/  @!P0 BRA `(.L_x_43250) ;  /* 0x0000000400d88947 */ /* 0x000fea0003800000 */
[----:B------:R-:W-:Y:S01]  /*af70*/  BSSY B3, `(.L_x_43250) ;  /* 0x0000075000037945 */ /* 0x000fe20003800000 */
[----:B------:R-:W-:-:S07]  /*af80*/  VIADD R4, R4, 0x10 ;  /* 0x0000001004047836 */ /* 0x000fce0000000000 */
.L_x_43255:
        /* <DEDUP_REMOVED lines=116> */
.L_x_43250:
[----:B------:R-:W-:Y:S05]  /*b6d0*/  BSYNC B2 ;  /* 0x0000000000027941 */ /* 0x000fea0003800000 */
.L_x_43249:
        /* <DEDUP_REMOVED lines=19> */
.L_x_43257:
[----:B------:R-:W-:Y:S05]  /*b810*/  BSYNC B2 ;  /* 0x0000000000027941 */ /* 0x000fea0003800000 */
.L_x_43256:
[----:B------:R-:W-:Y:S02]  /*b820*/  IMAD.MOV.U32 R5, RZ, RZ, R9 ;  /* 0x000000ffff057224 */ /* 0x000fe400078e0009 */
[----:B------:R-:W-:-:S03]  /*b830*/  IMAD.MOV.U32 R4, RZ, RZ, R8 ;  /* 0x000000ffff047224 */ /* 0x000fc600078e0008 */
[----:B------:R-:W-:Y:S01]  /*b840*/  LOP3.LUT R5, R5, 0x80000000, R25, 0xb8, !PT ;  /* 0x8000000005057812 */ /* 0x000fe200078eb819 */
[----:B------:R-:W-:Y:S06]  /*b850*/  BRA `(.L_x_43244) ;  /* 0x00000000001c7947 */ /* 0x000fec0003800000 */
.L_x_43243:
[----:B------:R-:W-:-:S06]  /*b860*/  DSETP.GTU.AND P0, PT, R8, +INF , PT ;  /* 0x7ff000000800742a */ /* 0x000fcc0003f0c000 */
[----:B------:R-:W-:-:S14]  /*b870*/  DSETP.LE.AND P0, PT, R2, +INF , !P0 ;  /* 0x7ff000000200742a */ /* 0x000fdc0004703000 */
[----:B0-----:R-:W0:Y:S01]  /*b880*/  @!P0 LDC.64 R4, c[0x0][0x220] ;  /* 0x00008800ff048b82 */ /* 0x001e220000000a00 */
[----:B------:R-:W-:Y:S02]  /*b890*/  @P0 DSETP.NEU.AND P2, PT, R2, +INF , PT ;  /* 0x7ff000000200042a */ /* 0x000fe40003f4d000 */
[----:B0-----:R-:W-:-:S06]  /*b8a0*/  @!P0 DADD R4, R24, R4 ;  /* 0x0000000018048229 */ /* 0x001fcc0000000004 */
[----:B------:R-:W-:Y:S02]  /*b8b0*/  @P0 FSEL R4, R24, RZ, P2 ;  /* 0x000000ff18040208 */ /* 0x000fe40001000000 */
[----:B------:R-:W-:-:S07]  /*b8c0*/  @P0 FSEL R5, R25, -QNAN , P2 ;  /* 0xfff8000019050808 */ /* 0x000fce0001000000 */
.L_x_43244:
[----:B------:R-:W-:Y:S05]  /*b8d0*/  BSYNC B0 ;  /* 0x0000000000007941 */ /* 0x000fea0003800000 */
.L_x_43242:
[C---:B------:R-:W-:Y:S01]  /*b8e0*/  DSETP.GEU.AND P0, PT, R4.reuse, RZ, PT ;  /* 0x000000ff0400722a */ /* 0x040fe20003f0e000 */
[----:B------:R-:W-:Y:S02]  /*b8f0*/  ULDC.64 UR10, c[0x0][0x220] ;  /* 0x00008800000a7ab9 */ /* 0x000fe40000000a00 */
[----:B------:R-:W-:-:S03]  /*b900*/  DADD R2, R4, UR10 ;  /* 0x0000000a04027e29 */ /* 0x000fc60008000000 */
[----:B------:R-:W-:-:S06]  /*b910*/  DSETP.GT.XOR P0, PT, RZ, UR10, !P0 ;  /* 0x0000000aff007e2a */ /* 0x000fcc000c704800 */
[----:B------:R-:W-:-:S06]  /*b920*/  DSETP.NEU.AND P0, PT, R4, RZ, P0 ;  /* 0x000000ff0400722a */ /* 0x000fcc000070d000 */
[----:B------:R-:W-:Y:S02]  /*b930*/  FSEL R8, R2, R4, P0 ;  /* 0x0000000402087208 */ /* 0x000fe40000000000 */
[----:B------:R-:W-:-:S07]  /*b940*/  FSEL R9, R3, R5, P0 ;  /* 0x0000000503097208 */ /* 0x000fce0000000000 */
.L_x_43241:
[----:B------:R-:W-:Y:S05]  /*b950*/  BSYNC B1 ;  /* 0x0000000000017941 */ /* 0x000fea0003800000 */
.L_x_43240:
        /* <DEDUP_REMOVED lines=44> */
.L_x_43266:
        /* <DEDUP_REMOVED lines=12> */
.L_x_43265:
[----:B------:R-:W-:Y:S02]  /*bce0*/  IMAD.MOV.U32 R2, RZ, RZ, R29 ;  /* 0x000000ffff027224 */ /* 0x000fe400078e001d */
[----:B------:R-:W-:-:S07]  /*bcf0*/  IMAD.MOV.U32 R29, RZ, RZ, R5 ;  /* 0x000000ffff1d7224 */ /* 0x000fce00078e0005 */
.L_x_43264:
[----:B------:R-:W-:Y:S05]  /*bd00*/  BSYNC B2 ;  /* 0x0000000000027941 */ /* 0x000fea0003800000 */
.L_x_43263:
        /* <DEDUP_REMOVED lines=13> */
.L_x_43272:
        /* <DEDUP_REMOVED lines=33> */
.L_x_43271:
[----:B------:R-:W-:Y:S02]  /*bff0*/  IMAD.MOV.U32 R2, RZ, RZ, R29 ;  /* 0x000000ffff027224 */ /* 0x000fe400078e001d */
[----:B------:R-:W-:-:S07]  /*c000*/  IMAD.MOV.U32 R29, RZ, RZ, R28 ;  /* 0x000000ffff1d7224 */ /* 0x000fce00078e001c */
.L_x_43270:
[----:B------:R-:W-:Y:S05]  /*c010*/  BSYNC B3 ;  /* 0x0000000000037941 */ /* 0x000fea0003800000 */
.L_x_43269:
[----:B------:R-:W-:-:S13]  /*c020*/  ISETP.GE.U32.AND P0, PT, R5, 0xc, PT ;  /* 0x0000000c0500780c */ /* 0x000fda0003f06070 */
[----:B------:R-:W-:Y:S05]  /*c030*/  @!P0 BRA `(.L_x_43268) ;  /* 0x0000000400d88947 */ /* 0x000fea0003800000 */
[----:B------:R-:W-:Y:S01]  /*c040*/  BSSY B3, `(.L_x_43268) ;  /* 0x0000075000037945 */ /* 0x000fe20003800000 */
[----:B------:R-:W-:-:S07]  /*c050*/  VIADD R4, R4, 0x10 ;  /* 0x0000001004047836 */ /* 0x000fce0000000000 */
.L_x_43273:
        /* <DEDUP_REMOVED lines=116> */
.L_x_43268:
[----:B------:R-:W-:Y:S05]  /*c7a0*/  BSYNC B2 ;  /* 0x0000000000027941 */ /* 0x000fea0003800000 */
.L_x_43267:
        /* <DEDUP_REMOVED lines=19> */
.L_x_43275:
[----:B------:R-:W-:Y:S05]  /*c8e0*/  BSYNC B2 ;  /* 0x0000000000027941 */ /* 0x000fea0003800000 */
.L_x_43274:
[----:B------:R-:W-:Y:S02]  /*c8f0*/  IMAD.MOV.U32 R3, RZ, RZ, R25 ;  /* 0x000000ffff037224 */ /* 0x000fe400078e0019 */
[----:B------:R-:W-:-:S03]  /*c900*/  IMAD.MOV.U32 R2, RZ, RZ, R24 ;  /* 0x000000ffff027224 */ /* 0x000fc600078e0018 */
[----:B------:R-:W-:Y:S01]  /*c910*/  LOP3.LUT R3, R3, 0x80000000, R7, 0xb8, !PT ;  /* 0x8000000003037812 */ /* 0x000fe200078eb807 */
[----:B------:R-:W-:Y:S06]  /*c920*/  BRA `(.L_x_43262) ;  /* 0x00000000001c7947 */ /* 0x000fec0003800000 */
.L_x_43261:
[----:B------:R-:W-:-:S06]  /*c930*/  DSETP.GTU.AND P0, PT, R24, +INF , PT ;  /* 0x7ff000001800742a */ /* 0x000fcc0003f0c000 */
[----:B------:R-:W-:-:S14]  /*c940*/  DSETP.LE.AND P0, PT, R4, +INF , !P0 ;  /* 0x7ff000000400742a */ /* 0x000fdc0004703000 */
[----:B------:R-:W0:Y:S01]  /*c950*/  @!P0 LDC.64 R2, c[0x0][0x220] ;  /* 0x00008800ff028b82 */ /* 0x000e220000000a00 */
[----:B------:R-:W-:Y:S02]  /*c960*/  @P0 DSETP.NEU.AND P2, PT, R4, +INF , PT ;  /* 0x7ff000000400042a */ /* 0x000fe40003f4d000 */
[----:B0-----:R-:W-:-:S06]  /*c970*/  @!P0 DADD R2, R6, R2 ;  /* 0x0000000006028229 */ /* 0x001fcc0000000002 */
[----:B------:R-:W-:Y:S02]  /*c980*/  @P0 FSEL R2, R6, RZ, P2 ;  /* 0x000000ff06020208 */ /* 0x000fe40001000000 */
[----:B------:R-:W-:-:S07]  /*c990*/  @P0 FSEL R3, R7, -QNAN , P2 ;  /* 0xfff8000007030808 */ /* 0x000fce0001000000 */
.L_x_43262:
[----:B------:R-:W-:Y:S05]  /*c9a0*/  BSYNC B0 ;  /* 0x0000000000007941 */ /* 0x000fea0003800000 */
.L_x_43260:
[C---:B------:R-:W-:Y:S01]  /*c9b0*/  DSETP.GEU.AND P0, PT, R2.reuse, RZ, PT ;  /* 0x000000ff0200722a */ /* 0x040fe20003f0e000 */
[----:B------:R-:W-:Y:S02]  /*c9c0*/  ULDC.64 UR10, c[0x0][0x220] ;  /* 0x00008800000a7ab9 */ /* 0x000fe40000000a00 */
[----:B------:R-:W-:-:S03]  /*c9d0*/  DADD R4, R2, UR10 ;  /* 0x0000000a02047e29 */ /* 0x000fc60008000000 */
[----:B------:R-:W-:-:S06]  /*c9e0*/  DSETP.GT.XOR P0, PT, RZ, UR10, !P0 ;  /* 0x0000000aff007e2a */ /* 0x000fcc000c704800 */
[----:B------:R-:W-:-:S06]  /*c9f0*/  DSETP.NEU.AND P0, PT, R2, RZ, P0 ;  /* 0x000000ff0200722a */ /* 0x000fcc000070d000 */
[----:B------:R-:W-:Y:S02]  /*ca00*/  FSEL R6, R4, R2, P0 ;  /* 0x0000000204067208 */ /* 0x000fe40000000000 */
[----:B------:R-:W-:-:S07]  /*ca10*/  FSEL R7, R5, R3, P0 ;  /* 0x0000000305077208 */ /* 0x000fce0000000000 */
.L_x_43259:
[----:B------:R-:W-:Y:S05]  /*ca20*/  BSYNC B1 ;  /* 0x0000000000017941 */ /* 0x000fea0003800000 */
.L_x_43258:
        /* <DEDUP_REMOVED lines=44> */
.L_x_43284:
        /* <DEDUP_REMOVED lines=12> */
.L_x_43283:
[----:B------:R-:W-:Y:S02]  /*cdb0*/  IMAD.MOV.U32 R2, RZ, RZ, R29 ;  /* 0x000000ffff027224 */ /* 0x000fe400078e001d */
[----:B------:R-:W-:-:S07]  /*cdc0*/  IMAD.MOV.U32 R29, RZ, RZ, R5 ;  /* 0x000000ffff1d7224 */ /* 0x000fce00078e0005 */
.L_x_43282:
[----:B------:R-:W-:Y:S05]  /*cdd0*/  BSYNC B2 ;  /* 0x0000000000027941 */ /* 0x000fea0003800000 */
.L_x_43281:
        /* <DEDUP_REMOVED lines=13> */
.L_x_43290:
        /* <DEDUP_REMOVED lines=33> */
.L_x_43289:
[----:B------:R-:W-:Y:S02]  /*d0c0*/  IMAD.MOV.U32 R2, RZ, RZ, R29 ;  /* 0x000000ffff027224 */ /* 0x000fe400078e001d */
[----:B------:R-:W-:-:S07]  /*d0d0*/  IMAD.MOV.U32 R29, RZ, RZ, R28 ;  /* 0x000000ffff1d7224 */ /* 0x000fce00078e001c */
.L_x_43288:
[----:B------:R-:W-:Y:S05]  /*d0e0*/  BSYNC B3 ;  /* 0x0000000000037941 */ /* 0x000fea0003800000 */
.L_x_43287:
[----:B------:R-:W-:-:S13]  /*d0f0*/  ISETP.GE.U32.AND P0, PT, R5, 0xc, PT ;  /* 0x0000000c0500780c */ /* 0x000fda0003f06070 */
[----:B------:R-:W-:Y:S05]  /*d100*/  @!P0 BRA `(.L_x_43286) ;  /* 0x0000000400d88947 */ /* 0x000fea0003800000 */
[----:B------:R-:W-:Y:S01]  /*d110*/  BSSY B3, `(.L_x_43286) ;  /* 0x0000075000037945 */ /* 0x000fe20003800000 */
[----:B------:R-:W-:-:S07]  /*d120*/  VIADD R4, R4, 0x10 ;  /* 0x0000001004047836 */ /* 0x000fce0000000000 */
.L_x_43291:
        /* <DEDUP_REMOVED lines=116> */
.L_x_43286:
[----:B------:R-:W-:Y:S05]  /*d870*/  BSYNC B2 ;  /* 0x0000000000027941 */ /* 0x000fea0003800000 */
.L_x_43285:
        /* <DEDUP_REMOVED lines=19> */
.L_x_43293:
[----:B------:R-:W-:Y:S05]  /*d9b0*/  BSYNC B2 ;  /* 0x0000000000027941 */ /* 0x000fea0003800000 */
.L_x_43292:
[----:B------:R-:W-:Y:S02]  /*d9c0*/  IMAD.MOV.U32 R3, RZ, RZ, R25 ;  /* 0x000000ffff037224 */ /* 0x000fe400078e0019 */
[----:B------:R-:W-:-:S03]  /*d9d0*/  IMAD.MOV.U32 R2, RZ, RZ, R24 ;  /* 0x000000ffff027224 */ /* 0x000fc600078e0018 */
[----:B------:R-:W-:Y:S01]  /*d9e0*/  LOP3.LUT R3, R3, 0x80000000, R15, 0xb8, !PT ;  /* 0x8000000003037812 */ /* 0x000fe200078eb80f */
[----:B------:R-:W-:Y:S06]  /*d9f0*/  BRA `(.L_x_43280) ;  /* 0x00000000001c7947 */ /* 0x000fec0003800000 */
.L_x_43279:
[----:B------:R-:W-:-:S06]  /*da00*/  DSETP.GTU.AND P0, PT, R24, +INF , PT ;  /* 0x7ff000001800742a */ /* 0x000fcc0003f0c000 */
[----:B------:R-:W-:-:S14]  /*da10*/  DSETP.LE.AND P0, PT, R4, +INF , !P0 ;  /* 0x7ff000000400742a */ /* 0x000fdc0004703000 */
[----:B------:R-:W0:Y:S01]  /*da20*/  @!P0 LDC.64 R2, c[0x0][0x220] ;  /* 0x00008800ff028b82 */ /* 0x000e220000000a00 */
[----:B------:R-:W-:Y:S02]  /*da30*/  @P0 DSETP.NEU.AND P2, PT, R4, +INF , PT ;  /* 0x7ff000000400042a */ /* 0x000fe40003f4d000 */
[----:B0-----:R-:W-:-:S06]  /*da40*/  @!P0 DADD R2, R14, R2 ;  /* 0x000000000e028229 */ /* 0x001fcc0000000002 */
[----:B------:R-:W-:Y:S02]  /*da50*/  @P0 FSEL R2, R14, RZ, P2 ;  /* 0x000000ff0e020208 */ /* 0x000fe40001000000 */
[----:B------:R-:W-:-:S07]  /*da60*/  @P0 FSEL R3, R15, -QNAN , P2 ;  /* 0xfff800000f030808 */ /* 0x000fce0001000000 */
.L_x_43280:
[----:B------:R-:W-:Y:S05]  /*da70*/  BSYNC B0 ;  /* 0x0000000000007941 */ /* 0x000fea0003800000 */
.L_x_43278:
[C---:B------:R-:W-:Y:S01]  /*da80*/  DSETP.GEU.AND P0, PT, R2.reuse, RZ, PT ;  /* 0x000000ff0200722a */ /* 0x040fe20003f0e000 */
[----:B------:R-:W-:Y:S02]  /*da90*/  ULDC.64 UR10, c[0x0][0x220] ;  /* 0x00008800000a7ab9 */ /* 0x000fe40000000a00 */
[----:B------:R-:W-:-:S03]  /*daa0*/  DADD R4, R2, UR10 ;  /* 0x0000000a02047e29 */ /* 0x000fc60008000000 */
[----:B------:R-:W-:-:S06]  /*dab0*/  DSETP.GT.XOR P0, PT, RZ, UR10, !P0 ;  /* 0x0000000aff007e2a */ /* 0x000fcc000c704800 */
[----:B------:R-:W-:-:S06]  /*dac0*/  DSETP.NEU.AND P0, PT, R2, RZ, P0 ;  /* 0x000000ff0200722a */ /* 0x000fcc000070d000 */
[----:B------:R-:W-:Y:S02]  /*dad0*/  FSEL R4, R4, R2, P0 ;  /* 0x0000000204047208 */ /* 0x000fe40000000000 */
[----:B------:R-:W-:-:S07]  /*dae0*/  FSEL R5, R5, R3, P0 ;  /* 0x0000000305057208 */ /* 0x000fce0000000000 */
.L_x_43277:
[----:B------:R-:W-:Y:S05]  /*daf0*/  BSYNC B1 ;  /* 0x0000000000017941 */ /* 0x000fea0003800000 */
.L_x_43276:
        /* <DEDUP_REMOVED lines=44> */
.L_x_43302:
        /* <DEDUP_REMOVED lines=12> */
.L_x_43301:
[----:B------:R-:W-:Y:S02]  /*de80*/  IMAD.MOV.U32 R2, RZ, RZ, R29 ;  /* 0x000000ffff027224 */ /* 0x000fe400078e001d */
[----:B------:R-:W-:-:S07]  /*de90*/  IMAD.MOV.U32 R29, RZ, RZ, R15 ;  /* 0x000000ffff1d7224 */ /* 0x000fce00078e000f */
.L_x_43300:
[----:B------:R-:W-:Y:S05]  /*dea0*/  BSYNC B2 ;  /* 0x0000000000027941 */ /* 0x000fea0003800000 */
.L_x_43299:
        /* <DEDUP_REMOVED lines=13> */
.L_x_43308:
        /* <DEDUP_REMOVED lines=33> */
.L_x_43307:
[----:B------:R-:W-:Y:S02]  /*e190*/  IMAD.MOV.U32 R2, RZ, RZ, R29 ;  /* 0x000000ffff027224 */ /* 0x000fe400078e001d */
[----:B------:R-:W-:-:S07]  /*e1a0*/  IMAD.MOV.U32 R29, RZ, RZ, R28 ;  /* 0x000000ffff1d7224 */ /* 0x000fce00078e001c */
.L_x_43306:
[----:B------:R-:W-:Y:S05]  /*e1b0*/  BSYNC B3 ;  /* 0x0000000000037941 */ /* 0x000fea0003800000 */
.L_x_43305:
[----:B------:R-:W-:-:S13]  /*e1c0*/  ISETP.GE.U32.AND P0, PT, R15, 0xc, PT ;  /* 0x0000000c0f00780c */ /* 0x000fda0003f06070 */
[----:B------:R-:W-:Y:S05]  /*e1d0*/  @!P0 BRA `(.L_x_43304) ;  /* 0x0000000400d88947 */ /* 0x000fea0003800000 */
[----:B------:R-:W-:Y:S01]  /*e1e0*/  BSSY B3, `(.L_x_43304) ;  /* 0x0000075000037945 */ /* 0x000fe20003800000 */
[----:B------:R-:W-:-:S07]  /*e1f0*/  VIADD R14, R14, 0x10 ;  /* 0x000000100e0e7836 */ /* 0x000fce0000000000 */
.L_x_43309:
        /* <DEDUP_REMOVED lines=116> */
.L_x_43304:
[----:B------:R-:W-:Y:S05]  /*e940*/  BSYNC B2 ;  /* 0x0000000000027941 */ /* 0x000fea0003800000 */
.L_x_43303:
        /* <DEDUP_REMOVED lines=19> */
.L_x_43311:
[----:B------:R-:W-:Y:S05]  /*ea80*/  BSYNC B2 ;  /* 0x0000000000027941 */ /* 0x000fea0003800000 */
.L_x_43310:
[----:B------:R-:W-:Y:S02]  /*ea90*/  IMAD.MOV.U32 R3, RZ, RZ, R25 ;  /* 0x000000ffff037224 */ /* 0x000fe400078e0019 */
[----:B------:R-:W-:-:S03]  /*eaa0*/  IMAD.MOV.U32 R2, RZ, RZ, R24 ;  /* 0x000000ffff027224 */ /* 0x000fc600078e0018 */
[----:B------:R-:W-:Y:S01]  /*eab0*/  LOP3.LUT R3, R3, 0x80000000, R19, 0xb8, !PT ;  /* 0x8000000003037812 */ /* 0x000fe200078eb813 */
[----:B------:R-:W-:Y:S06]  /*eac0*/  BRA `(.L_x_43298) ;  /* 0x00000000001c7947 */ /* 0x000fec0003800000 */
.L_x_43297:
[----:B------:R-:W-:-:S06]  /*ead0*/  DSETP.GTU.AND P0, PT, R24, +INF , PT ;  /* 0x7ff000001800742a */ /* 0x000fcc0003f0c000 */
[----:B------:R-:W-:-:S14]  /*eae0*/  DSETP.LE.AND P0, PT, R14, +INF , !P0 ;  /* 0x7ff000000e00742a */ /* 0x000fdc0004703000 */
[----:B------:R-:W1:Y:S01]  /*eaf0*/  @!P0 LDC.64 R2, c[0x0][0x220] ;  /* 0x00008800ff028b82 */ /* 0x000e620000000a00 */
[----:B------:R-:W-:Y:S02]  /*eb00*/  @P0 DSETP.NEU.AND P2, PT, R14, +INF , PT ;  /* 0x7ff000000e00042a */ /* 0x000fe40003f4d000 */
[----:B-1----:R-:W-:-:S06]  /*eb10*/  @!P0 DADD R2, R18, R2 ;  /* 0x0000000012028229 */ /* 0x002fcc0000000002 */
[----:B------:R-:W-:Y:S02]  /*eb20*/  @P0 FSEL R2, R18, RZ, P2 ;  /* 0x000000ff12020208 */ /* 0x000fe40001000000 */
[----:B------:R-:W-:-:S07]  /*eb30*/  @P0 FSEL R3, R19, -QNAN , P2 ;  /* 0xfff8000013030808 */ /* 0x000fce0001000000 */
.L_x_43298:
[----:B------:R-:W-:Y:S05]  /*eb40*/  BSYNC B0 ;  /* 0x0000000000007941 */ /* 0x000fea0003800000 */
.L_x_43296:
[C---:B------:R-:W-:Y:S01]  /*eb50*/  DSETP.GEU.AND P0, PT, R2.reuse, RZ, PT ;  /* 0x000000ff0200722a */ /* 0x040fe20003f0e000 */
[----:B------:R-:W-:Y:S02]  /*eb60*/  ULDC.64 UR10, c[0x0][0x220] ;  /* 0x00008800000a7ab9 */ /* 0x000fe40000000a00 */
[----:B------:R-:W-:-:S03]  /*eb70*/  DADD R14, R2, UR10 ;  /* 0x0000000a020e7e29 */ /* 0x000fc60008000000 */
[----:B------:R-:W-:-:S06]  /*eb80*/  DSETP.GT.XOR P0, PT, RZ, UR10, !P0 ;  /* 0x0000000aff007e2a */ /* 0x000fcc000c704800 */
[----:B------:R-:W-:-:S06]  /*eb90*/  DSETP.NEU.AND P0, PT, R2, RZ, P0 ;  /* 0x000000ff0200722a */ /* 0x000fcc000070d000 */
[----:B------:R-:W-:Y:S02]  /*eba0*/  FSEL R2, R14, R2, P0 ;  /* 0x000000020e027208 */ /* 0x000fe40000000000 */
[----:B------:R-:W-:-:S07]  /*ebb0*/  FSEL R3, R15, R3, P0 ;  /* 0x000000030f037208 */ /* 0x000fce0000000000 */
.L_x_43295:
[----:B------:R-:W-:Y:S05]  /*ebc0*/  BSYNC B1 ;  /* 0x0000000000017941 */ /* 0x000fea0003800000 */
.L_x_43294:
        /* <DEDUP_REMOVED lines=44> */
.L_x_43320:
        /* <DEDUP_REMOVED lines=12> */
.L_x_43319:
[----:B------:R-:W-:Y:S02]  /*ef50*/  IMAD.MOV.U32 R14, RZ, RZ, R29 ;  /* 0x000000ffff0e7224 */ /* 0x000fe400078e001d */
[----:B------:R-:W-:-:S07]  /*ef60*/  IMAD.MOV.U32 R29, RZ, RZ, R19 ;  /* 0x000000ffff1d7224 */ /* 0x000fce00078e0013 */
.L_x_43318:
[----:B------:R-:W-:Y:S05]  /*ef70*/  BSYNC B2 ;  /* 0x0000000000027941 */ /* 0x000fea0003800000 */
.L_x_43317:
        /* <DEDUP_REMOVED lines=13> */
.L_x_43326:
        /* <DEDUP_REMOVED lines=33> */
.L_x_43325:
[----:B------:R-:W-:Y:S02]  /*f260*/  IMAD.MOV.U32 R14, RZ, RZ, R29 ;  /* 0x000000ffff0e7224 */ /* 0x000fe400078e001d */
[----:B------:R-:W-:-:S07]  /*f270*/  IMAD.MOV.U32 R29, RZ, RZ, R28 ;  /* 0x000000ffff1d7224 */ /* 0x000fce00078e001c */
.L_x_43324:
[----:B------:R-:W-:Y:S05]  /*f280*/  BSYNC B3 ;  /* 0x0000000000037941 */ /* 0x000fea0003800000 */
.L_x_43323:
[----:B------:R-:W-:-:S13]  /*f290*/  ISETP.GE.U32.AND P0, PT, R19, 0xc, PT ;  /* 0x0000000c1300780c */ /* 0x000fda0003f06070 */
[----:B------:R-:W-:Y:S05]  /*f2a0*/  @!P0 BRA `(.L_x_43322) ;  /* 0x0000000400d88947 */ /* 0x000fea0003800000 */
[----:B------:R-:W-:Y:S01]  /*f2b0*/  BSSY B3, `(.L_x_43322) ;  /* 0x0000075000037945 */ /* 0x000fe20003800000 */
[----:B------:R-:W-:-:S07]  /*f2c0*/  VIADD R18, R18, 0x10 ;  /* 0x0000001012127836 */ /* 0x000fce0000000000 */
.L_x_43327:
        /* <DEDUP_REMOVED lines=116> */
.L_x_43322:
[----:B------:R-:W-:Y:S05]  /*fa10*/  BSYNC B2 ;  /* 0x0000000000027941 */ /* 0x000fea0003800000 */
.L_x_43321:
        /* <DEDUP_REMOVED lines=19> */
.L_x_43329:
[----:B------:R-:W-:Y:S05]  /*fb50*/  BSYNC B2 ;  /* 0x0000000000027941 */ /* 0x000fea0003800000 */
.L_x_43328:
[----:B------:R-:W-:Y:S02]  /*fb60*/  IMAD.MOV.U32 R15, RZ, RZ, R25 ;  /* 0x000000ffff0f7224 */ /* 0x000fe400078e0019 */
[----:B------:R-:W-:-:S03]  /*fb70*/  IMAD.MOV.U32 R14, RZ, RZ, R24 ;  /* 0x000000ffff0e7224 */ /* 0x000fc600078e0018 */
[----:B------:R-:W-:Y:S01]  /*fb80*/  LOP3.LUT R15, R15, 0x80000000, R17, 0xb8, !PT ;  /* 0x800000000f0f7812 */ /* 0x000fe200078eb811 */
[----:B------:R-:W-:Y:S06]  /*fb90*/  BRA `(.L_x_43316) ;  /* 0x00000000001c7947 */ /* 0x000fec0003800000 */
.L_x_43315:
[----:B------:R-:W-:-:S06]  /*fba0*/  DSETP.GTU.AND P0, PT, R24, +INF , PT ;  /* 0x7ff000001800742a */ /* 0x000fcc0003f0c000 */
[----:B------:R-:W-:-:S14]  /*fbb0*/  DSETP.LE.AND P0, PT, R18, +INF , !P0 ;  /* 0x7ff000001200742a */ /* 0x000fdc0004703000 */
[----:B------:R-:W1:Y:S01]  /*fbc0*/  @!P0 LDC.64 R14, c[0x0][0x220] ;  /* 0x00008800ff0e8b82 */ /* 0x000e620000000a00 */
[----:B------:R-:W-:Y:S02]  /*fbd0*/  @P0 DSETP.NEU.AND P2, PT, R18, +INF , PT ;  /* 0x7ff000001200042a */ /* 0x000fe40003f4d000 */
[----:B-1----:R-:W-:-:S06]  /*fbe0*/  @!P0 DADD R14, R16, R14 ;  /* 0x00000000100e8229 */ /* 0x002fcc000000000e */
[----:B------:R-:W-:Y:S02]  /*fbf0*/  @P0 FSEL R14, R16, RZ, P2 ;  /* 0x000000ff100e0208 */ /* 0x000fe40001000000 */
[----:B------:R-:W-:-:S07]  /*fc00*/  @P0 FSEL R15, R17, -QNAN , P2 ;  /* 0xfff80000110f0808 */ /* 0x000fce0001000000 */
.L_x_43316:
[----:B------:R-:W-:Y:S05]  /*fc10*/  BSYNC B0 ;  /* 0x0000000000007941 */ /* 0x000fea0003800000 */
.L_x_43314:
[C---:B------:R-:W-:Y:S01]  /*fc20*/  DSETP.GEU.AND P0, PT, R14.reuse, RZ, PT ;  /* 0x000000ff0e00722a */ /* 0x040fe20003f0e000 */
[----:B------:R-:W-:Y:S02]  /*fc30*/  ULDC.64 UR10, c[0x0][0x220] ;  /* 0x00008800000a7ab9 */ /* 0x000fe40000000a00 */
[----:B------:R-:W-:-:S03]  /*fc40*/  DADD R16, R14, UR10 ;  /* 0x0000000a0e107e29 */ /* 0x000fc60008000000 */
[----:B------:R-:W-:-:S06]  /*fc50*/  DSETP.GT.XOR P0, PT, RZ, UR10, !P0 ;  /* 0x0000000aff007e2a */ /* 0x000fcc000c704800 */
[----:B------:R-:W-:-:S06]  /*fc60*/  DSETP.NEU.AND P0, PT, R14, RZ, P0 ;  /* 0x000000ff0e00722a */ /* 0x000fcc000070d000 */
[----:B------:R-:W-:Y:S02]  /*fc70*/  FSEL R24, R16, R14, P0 ;  /* 0x0000000e10187208 */ /* 0x000fe40000000000 */
[----:B------:R-:W-:-:S07]  /*fc80*/  FSEL R23, R17, R15, P0 ;  /* 0x0000000f11177208 */ /* 0x000fce0000000000 */
.L_x_43313:
[----:B------:R-:W-:Y:S05]  /*fc90*/  BSYNC B1 ;  /* 0x0000000000017941 */ /* 0x000fea0003800000 */
.L_x_43312:
        /* <DEDUP_REMOVED lines=42> */
.L_x_43338:
        /* <DEDUP_REMOVED lines=12> */
.L_x_43337:
[----:B------:R-:W-:-:S07]  /*10000*/  IMAD.MOV.U32 R14, RZ, RZ, R29 ;  /* 0x000000ffff0e7224 */ /* 0x000fce00078e001d */
.L_x_43336:
[----:B------:R-:W-:Y:S05]  /*10010*/  BSYNC B2 ;  /* 0x0000000000027941 */ /* 0x000fea0003800000 */
.L_x_43335:
        /* <DEDUP_REMOVED lines=13> */
.L_x_43344:
        /* <DEDUP_REMOVED lines=33> */
.L_x_43343:
[----:B------:R-:W-:-:S07]  /*10300*/  IMAD.MOV.U32 R14, RZ, RZ, R29 ;  /* 0x000000ffff0e7224 */ /* 0x000fce00078e001d */
.L_x_43342:
[----:B------:R-:W-:Y:S05]  /*10310*/  BSYNC B3 ;  /* 0x0000000000037941 */ /* 0x000fea0003800000 */
.L_x_43341:
[----:B------:R-:W-:-:S13]  /*10320*/  ISETP.GE.U32.AND P0, PT, R27, 0xc, PT ;  /* 0x0000000c1b00780c */ /* 0x000fda0003f06070 */
[----:B------:R-:W-:Y:S05]  /*10330*/  @!P0 BRA `(.L_x_43340) ;  /* 0x0000000400d88947 */ /* 0x000fea0003800000 */
[----:B------:R-:W-:Y:S01]  /*10340*/  BSSY B3, `(.L_x_43340) ;  /* 0x0000075000037945 */ /* 0x000fe20003800000 */
[----:B------:R-:W-:-:S07]  /*10350*/  VIADD R19, R19, 0x10 ;  /* 0x0000001013137836 */ /* 0x000fce0000000000 */
.L_x_43345:
        /* <DEDUP_REMOVED lines=116> */
.L_x_43340:
[----:B------:R-:W-:Y:S05]  /*10aa0*/  BSYNC B2 ;  /* 0x0000000000027941 */ /* 0x000fea0003800000 */
.L_x_43339:
        /* <DEDUP_REMOVED lines=20> */
.L_x_43347:
[----:B------:R-:W-:Y:S05]  /*10bf0*/  BSYNC B2 ;  /* 0x0000000000027941 */ /* 0x000fea0003800000 */
.L_x_43346:
[----:B------:R-:W-:Y:S02]  /*10c00*/  IMAD.MOV.U32 R19, RZ, RZ, R25 ;  /* 0x000000ffff137224 */ /* 0x000fe400078e0019 */
[----:B------:R-:W-:-:S03]  /*10c10*/  IMAD.MOV.U32 R18, RZ, RZ, R16 ;  /* 0x000000ffff127224 */ /* 0x000fc600078e0010 */
[----:B------:R-:W-:Y:S01]  /*10c20*/  LOP3.LUT R19, R19, 0x80000000, R13, 0xb8, !PT ;  /* 0x8000000013137812 */ /* 0x000fe200078eb80d */
[----:B------:R-:W-:Y:S06]  /*10c30*/  BRA `(.L_x_43334) ;  /* 0x00000000001c7947 */ /* 0x000fec0003800000 */
.L_x_43333:
[----:B------:R-:W-:-:S06]  /*10c40*/  DSETP.GTU.AND P0, PT, R16, +INF , PT ;  /* 0x7ff000001000742a */ /* 0x000fcc0003f0c000 */
[----:B------:R-:W-:-:S14]  /*10c50*/  DSETP.LE.AND P0, PT, R14, +INF , !P0 ;  /* 0x7ff000000e00742a */ /* 0x000fdc0004703000 */
[----:B------:R-:W1:Y:S01]  /*10c60*/  @!P0 LDC.64 R18, c[0x0][0x220] ;  /* 0x00008800ff128b82 */ /* 0x000e620000000a00 */
[----:B------:R-:W-:Y:S02]  /*10c70*/  @P0 DSETP.NEU.AND P2, PT, R14, +INF , PT ;  /* 0x7ff000000e00042a */ /* 0x000fe40003f4d000 */
[----:B-1----:R-:W-:-:S06]  /*10c80*/  @!P0 DADD R18, R12, R18 ;  /* 0x000000000c128229 */ /* 0x002fcc0000000012 */
[----:B------:R-:W-:Y:S02]  /*10c90*/  @P0 FSEL R18, R12, RZ, P2 ;  /* 0x000000ff0c120208 */ /* 0x000fe40001000000 */
[----:B------:R-:W-:-:S07]  /*10ca0*/  @P0 FSEL R19, R13, -QNAN , P2 ;  /* 0xfff800000d130808 */ /* 0x000fce0001000000 */
.L_x_43334:
[----:B------:R-:W-:Y:S05]  /*10cb0*/  BSYNC B0 ;  /* 0x0000000000007941 */ /* 0x000fea0003800000 */
.L_x_43332:
[C---:B------:R-:W-:Y:S01]  /*10cc0*/  DSETP.GEU.AND P0, PT, R18.reuse, RZ, PT ;  /* 0x000000ff1200722a */ /* 0x040fe20003f0e000 */
[----:B------:R-:W-:Y:S02]  /*10cd0*/  ULDC.64 UR10, c[0x0][0x220] ;  /* 0x00008800000a7ab9 */ /* 0x000fe40000000a00 */
[----:B------:R-:W-:-:S03]  /*10ce0*/  DADD R12, R18, UR10 ;  /* 0x0000000a120c7e29 */ /* 0x000fc60008000000 */
[----:B------:R-:W-:-:S06]  /*10cf0*/  DSETP.GT.XOR P0, PT, RZ, UR10, !P0 ;  /* 0x0000000aff007e2a */ /* 0x000fcc000c704800 */
[----:B------:R-:W-:-:S06]  /*10d00*/  DSETP.NEU.AND P0, PT, R18, RZ, P0 ;  /* 0x000000ff1200722a */ /* 0x000fcc000070d000 */
[----:B------:R-:W-:Y:S02]  /*10d10*/  FSEL R14, R12, R18, P0 ;  /* 0x000000120c0e7208 */ /* 0x000fe40000000000 */
[----:B------:R-:W-:-:S07]  /*10d20*/  FSEL R15, R13, R19, P0 ;  /* 0x000000130d0f7208 */ /* 0x000fce0000000000 */
.L_x_43331:
[----:B------:R-:W-:Y:S05]  /*10d30*/  BSYNC B1 ;  /* 0x0000000000017941 */ /* 0x000fea0003800000 */
.L_x_43330:
        /* <DEDUP_REMOVED lines=21> */
.L_x_43350:
[----:B------:R-:W-:-:S13]  /*10e90*/  ISETP.GE.AND P0, PT, R22, UR4, PT ;  /* 0x0000000416007c0c */ /* 0x000fda000bf06270 */
[----:B------:R-:W-:Y:S05]  /*10ea0*/  @P0 BRA `(.L_x_43352) ;  /* 0x0000000000300947 */ /* 0x000fea0003800000 */
[----:B--2---:R-:W2:Y:S01]  /*10eb0*/  LDC.64 R8, c[0x0][0x228] ;  /* 0x00008a00ff087b82 */ /* 0x004ea20000000a00 */
[C---:B0-----:R-:W-:Y:S02]  /*10ec0*/  VIADD R11, R22.reuse, UR6 ;  /* 0x00000006160b7c36 */ /* 0x041fe40008000000 */
[----:B------:R-:W-:Y:S02]  /*10ed0*/  VIADD R22, R22, 0x80 ;  /* 0x0000008016167836 */ /* 0x000fe40000000000 */
[----:B--2---:R-:W-:-:S05]  /*10ee0*/  IMAD.WIDE.U32 R8, R11, 0x8, R8 ;  /* 0x000000080b087825 */ /* 0x004fca00078e0008 */
[----:B------:R2:W-:Y:S02]  /*10ef0*/  STG.E.64 desc[UR8][R8.64], R6 ;  /* 0x0000000608007986 */ /* 0x0005e4000c101b08 */
.L_x_43351:
[----:B------:R-:W-:-:S13]  /*10f00*/  ISETP.GE.AND P0, PT, R22, UR4, PT ;  /* 0x0000000416007c0c */ /* 0x000fda000bf06270 */
[----:B------:R-:W-:Y:S05]  /*10f10*/  @P0 BRA `(.L_x_43353) ;  /* 0x0000000000340947 */ /* 0x000fea0003800000 */
[----:B--2---:R-:W2:Y:S01]  /*10f20*/  LDC.64 R6, c[0x0][0x228] ;  /* 0x00008a00ff067b82 */ /* 0x004ea20000000a00 */
[C---:B------:R-:W-:Y:S02]  /*10f30*/  VIADD R9, R22.reuse, UR6 ;  /* 0x0000000616097c36 */ /* 0x040fe40008000000 */
[----:B------:R-:W-:Y:S02]  /*10f40*/  VIADD R22, R22, 0x80 ;  /* 0x0000008016167836 */ /* 0x000fe40000000000 */
[----:B--2---:R-:W-:-:S05]  /*10f50*/  IMAD.WIDE.U32 R6, R9, 0x8, R6 ;  /* 0x0000000809067825 */ /* 0x004fca00078e0006 */
[----:B------:R3:W-:Y:S02]  /*10f60*/  STG.E.64 desc[UR8][R6.64], R4 ;  /* 0x0000000406007986 */ /* 0x0007e4000c101b08 */
.L_x_43352:
        /* <DEDUP_REMOVED lines=8> */
.L_x_43353:
[----:B------:R-:W-:Y:S05]  /*10ff0*/  BSYNC B1 ;  /* 0x0000000000017941 */ /* 0x000fea0003800000 */
.L_x_43349:
[----:B------:R-:W-:-:S13]  /*11000*/  ISETP.GE.AND P0, PT, R22, UR4, PT ;  /* 0x0000000416007c0c */ /* 0x000fda000bf06270 */
[----:B---3--:R-:W3:Y:S01]  /*11010*/  @!P0 LDC.64 R2, c[0x0][0x228] ;  /* 0x00008a00ff028b82 */ /* 0x008ee20000000a00 */
[C---:B0-----:R-:W-:Y:S02]  /*11020*/  @!P0 VIADD R5, R22.reuse, UR6 ;  /* 0x0000000616058c36 */ /* 0x041fe40008000000 */
[----:B------:R-:W-:Y:S02]  /*11030*/  @!P0 IMAD.MOV.U32 R25, RZ, RZ, R23 ;  /* 0x000000ffff198224 */ /* 0x000fe400078e0017 */
[----:B------:R-:W-:Y:S02]  /*11040*/  @!P0 VIADD R22, R22, 0x80 ;  /* 0x0000008016168836 */ /* 0x000fe40000000000 */
[----:B---3--:R-:W-:-:S05]  /*11050*/  @!P0 IMAD.WIDE.U32 R2, R5, 0x8, R2 ;  /* 0x0000000805028825 */ /* 0x008fca00078e0002 */
[----:B------:R4:W-:Y:S02]  /*11060*/  @!P0 STG.E.64 desc[UR8][R2.64], R24 ;  /* 0x0000001802008986 */ /* 0x0009e4000c101b08 */
.L_x_43354:
[----:B------:R-:W-:Y:S05]  /*11070*/  BSYNC B0 ;  /* 0x0000000000007941 */ /* 0x000fea0003800000 */
.L_x_43348:
        /* <DEDUP_REMOVED lines=8> */
.L_x_43355:
        /* <DEDUP_REMOVED lines=16> */
.L_x_57561:


//--------------------- .text._ZN2at6native29vectorized_elementwise_kernelILi8ENS0_13BUnaryFunctorIdddZZZNS0_21remainder_kernel_cudaERNS_18TensorIteratorBaseEENKUlvE0_clEvENKUlvE_clEvEUlddE_EESt5arrayIPcLm2EEEEviT0_T1_ --------------------------
	.section	.text._ZN2at6native29vectorized_elementwise_kernelILi8ENS0_13BUnaryFunctorIdddZZZNS0_21remainder_kernel_cudaERNS_18TensorIteratorBaseEENKUlvE0_clEvENKUlvE_clEvEUlddE_EESt5arrayIPcLm2EEEEviT0_T1_,"ax",@progbits
	.align	128
        .global         _ZN2at6native29vectorized_elementwise_kernelILi8ENS0_13BUnaryFunctorIdddZZZNS0_21remainder_kernel_cudaERNS_18TensorIteratorBaseEENKUlvE0_clEvENKUlvE_clEvEUlddE_EESt5arrayIPcLm2EEEEviT0_T1_
        .type           _ZN2at6native29vectorized_elementwise_kernelILi8ENS0_13BUnaryFunctorIdddZZZNS0_21remainder_kernel_cudaERNS_18TensorIteratorBaseEENKUlvE0_clEvENKUlvE_clEvEUlddE_EESt5arrayIPcLm2EEEEviT0_T1_,@function
        .size           _ZN2at6native29vectorized_elementwise_kernelILi8ENS0_13BUnaryFunctorIdddZZZNS0_21remainder_kernel_cudaERNS_18TensorIteratorBaseEENKUlvE0_clEvENKUlvE_clEvEUlddE_EESt5arrayIPcLm2EEEEviT0_T1_,(.L_x_57562 - _ZN2at6native29vectorized_elementwise_kernelILi8ENS0_13BUnaryFunctorIdddZZZNS0_21remainder_kernel_cudaERNS_18TensorIteratorBaseEENKUlvE0_clEvENKUlvE_clEvEUlddE_EESt5arrayIPcLm2EEEEviT0_T1_)
        .other          _ZN2at6native29vectorized_elementwise_kernelILi8ENS0_13BUnaryFunctorIdddZZZNS0_21remainder_kernel_cudaERNS_18TensorIteratorBaseEENKUlvE0_clEvENKUlvE_clEvEUlddE_EESt5arrayIPcLm2EEEEviT0_T1_,@"STO_CUDA_ENTRY STV_DEFAULT"
_ZN2at6native29vectorized_elementwise_kernelILi8ENS0_13BUnaryFunctorIdddZZZNS0_21remainder_kernel_cudaERNS_18TensorIteratorBaseEENKUlvE0_clEvENKUlvE_clEvEUlddE_EESt5arrayIPcLm2EEEEviT0_T1_:
.text._ZN2at6native29vectorized_elementwise_kernelILi8ENS0_13BUnaryFunctorIdddZZZNS0_21remainder_kernel_cudaERNS_18TensorIteratorBaseEENKUlvE0_clEvENKUlvE_clEvEUlddE_EESt5arrayIPcLm2EEEEviT0_T1_:
        /* <DEDUP_REMOVED lines=59> */
.L_x_43363:
        /* <DEDUP_REMOVED lines=12> */
.L_x_43362:
[----:B------:R-:W-:-:S07]  /*0470*/  IMAD.MOV.U32 R26, RZ, RZ, R29 ;  /* 0x000000ffff1a7224 */ /* 0x000fce00078e001d */
.L_x_43361:
[----:B------:R-:W-:Y:S05]  /*0480*/  BSYNC B1 ;  /* 0x0000000000017941 */ /* 0x000fea0003800000 */
.L_x_43360:
        /* <DEDUP_REMOVED lines=13> */
.L_x_43369:
        /* <DEDUP_REMOVED lines=33> */
.L_x_43368:
[----:B------:R-:W-:-:S07]  /*0770*/  IMAD.MOV.U32 R26, RZ, RZ, R29 ;  /* 0x000000ffff1a7224 */ /* 0x000fce00078e001d */
.L_x_43367:
[----:B------:R-:W-:Y:S05]  /*0780*/  BSYNC B2 ;  /* 0x0000000000027941 */ /* 0x000fea0003800000 */
.L_x_43366:
[----:B------:R-:W-:-:S13]  /*0790*/  ISETP.GE.U32.AND P1, PT, R27, 0xc, PT ;  /* 0x0000000c1b00780c */ /* 0x000fda0003f26070 */
[----:B------:R-:W-:Y:S05]  /*07a0*/  @!P1 BRA `(.L_x_43365) ;  /* 0x0000000400d89947 */ /* 0x000fea0003800000 */
[----:B------:R-:W-:Y:S01]  /*07b0*/  BSSY B2, `(.L_x_43365) ;  /* 0x0000075000027945 */ /* 0x000fe20003800000 */
[----:B------:R-:W-:-:S07]  /*07c0*/  VIADD R16, R16, 0x10 ;  /* 0x0000001010107836 */ /* 0x000fce0000000000 */
.L_x_43370:
        /* <DEDUP_REMOVED lines=116> */
.L_x_43365:
[----:B------:R-:W-:Y:S05]  /*0f10*/  BSYNC B1 ;  /* 0x0000000000017941 */ /* 0x000fea0003800000 */
.L_x_43364:
        /* <DEDUP_REMOVED lines=20> */
.L_x_43372:
[----:B------:R-:W-:Y:S05]  /*1060*/  BSYNC B1 ;  /* 0x0000000000017941 */ /* 0x000fea0003800000 */
.L_x_43371:
[----:B------:R-:W-:-:S05]  /*1070*/  IMAD.MOV.U32 R3, RZ, RZ, R19 ;  /* 0x000000ffff037224 */ /* 0x000fca00078e0013 */
[----:B------:R-:W-:Y:S01]  /*1080*/  LOP3.LUT R3, R3, 0x80000000, R9, 0xb8, !PT ;  /* 0x8000000003037812 */ /* 0x000fe200078eb809 */
[----:B------:R-:W-:Y:S06]  /*1090*/  BRA `(.L_x_43359) ;  /* 0x00000000001c7947 */ /* 0x000fec0003800000 */
.L_x_43358:
[----:B------:R-:W-:-:S06]  /*10a0*/  DSETP.GTU.AND P1, PT, R24, +INF , PT ;  /* 0x7ff000001800742a */ /* 0x000fcc0003f2c000 */
[----:B------:R-:W-:-:S14]  /*10b0*/  DSETP.LE.AND P1, PT, R16, +INF , !P1 ;  /* 0x7ff000001000742a */ /* 0x000fdc0004f23000 */
[----:B------:R-:W0:Y:S01]  /*10c0*/  @!P1 LDC.64 R2, c[0x0][0x220] ;  /* 0x00008800ff029b82 */ /* 0x000e220000000a00 */
[----:B------:R-:W-:Y:S02]  /*10d0*/  @P1 DSETP.NEU.AND P2, PT, R16, +INF , PT ;  /* 0x7ff000001000142a */ /* 0x000fe40003f4d000 */
[----:B0-----:R-:W-:-:S06]  /*10e0*/  @!P1 DADD R2, R8, R2 ;  /* 0x0000000008029229 */ /* 0x001fcc0000000002 */
[----:B------:R-:W-:Y:S02]  /*10f0*/  @P1 FSEL R2, R8, RZ, P2 ;  /* 0x000000ff08021208 */ /* 0x000fe40001000000 */
[----:B------:R-:W-:-:S07]  /*1100*/  @P1 FSEL R3, R9, -QNAN , P2 ;  /* 0xfff8000009031808 */ /* 0x000fce0001000000 */
.L_x_43359:
[----:B------:R-:W-:Y:S05]  /*1110*/  BSYNC B0 ;  /* 0x0000000000007941 */ /* 0x000fea0003800000 */
.L_x_43357:
        /* <DEDUP_REMOVED lines=37> */
.L_x_43379:
        /* <DEDUP_REMOVED lines=12> */
.L_x_43378:
[----:B------:R-:W-:-:S07]  /*1430*/  IMAD.MOV.U32 R26, RZ, RZ, R29 ;  /* 0x000000ffff1a7224 */ /* 0x000fce00078e001d */
.L_x_43377:
[----:B------:R-:W-:Y:S05]  /*1440*/  BSYNC B1 ;  /* 0x0000000000017941 */ /* 0x000fea0003800000 */
.L_x_43376:
        /* <DEDUP_REMOVED lines=13> */
.L_x_43385:
        /* <DEDUP_REMOVED lines=33> */
.L_x_43384:
[----:B------:R-:W-:-:S07]  /*1730*/  IMAD.MOV.U32 R26, RZ, RZ, R29 ;  /* 0x000000ffff1a7224 */ /* 0x000fce00078e001d */
.L_x_43383:
[----:B------:R-:W-:Y:S05]  /*1740*/  BSYNC B2 ;  /* 0x0000000000027941 */ /* 0x000fea0003800000 */
.L_x_43382:
[----:B------:R-:W-:-:S13]  /*1750*/  ISETP.GE.U32.AND P1, PT, R27, 0xc, PT ;  /* 0x0000000c1b00780c */ /* 0x000fda0003f26070 */
[----:B------:R-:W-:Y:S05]  /*1760*/  @!P1 BRA `(.L_x_43381) ;  /* 0x0000000400d89947 */ /* 0x000fea0003800000 */
[----:B------:R-:W-:Y:S01]  /*1770*/  BSSY B2, `(.L_x_43381) ;  /* 0x0000075000027945 */ /* 0x000fe20003800000 */
[----:B------:R-:W-:-:S07]  /*1780*/  VIADD R16, R16, 0x10 ;  /* 0x0000001010107836 */ /* 0x000fce0000000000 */
.L_x_43386:
        /* <DEDUP_REMOVED lines=116> */
.L_x_43381:
[----:B------:R-:W-:Y:S05]  /*1ed0*/  BSYNC B1 ;  /* 0x0000000000017941 */ /* 0x000fea0003800000 */
.L_x_43380:
        /* <DEDUP_REMOVED lines=20> */
.L_x_43388:
[----:B------:R-:W-:Y:S05]  /*2020*/  BSYNC B1 ;  /* 0x0000000000017941 */ /* 0x000fea0003800000 */
.L_x_43387:
[----:B------:R-:W-:-:S05]  /*2030*/  IMAD.MOV.U32 R17, RZ, RZ, R19 ;  /* 0x000000ffff117224 */ /* 0x000fca00078e0013 */
[----:B------:R-:W-:Y:S01]  /*2040*/  LOP3.LUT R17, R17, 0x80000000, R11, 0xb8, !PT ;  /* 0x8000000011117812 */ /* 0x000fe200078eb80b */
[----:B------:R-:W-:Y:S06]  /*2050*/  BRA `(.L_x_43375) ;  /* 0x00000000001c7947 */ /* 0x000fec0003800000 */
.L_x_43374:
[----:B------:R-:W-:-:S06]  /*2060*/  DSETP.GTU.AND P1, PT, R24, +INF , PT ;  /* 0x7ff000001800742a */ /* 0x000fcc0003f2c000 */
[----:B------:R-:W-:-:S14]  /*2070*/  DSETP.LE.AND P1, PT, R28, +INF , !P1 ;  /* 0x7ff000001c00742a */ /* 0x000fdc0004f23000 */
[----:B------:R-:W0:Y:S01]  /*2080*/  @!P1 LDC.64 R16, c[0x0][0x220] ;  /* 0x00008800ff109b82 */ /* 0x000e220000000a00 */
[----:B------:R-:W-:Y:S02]  /*2090*/  @P1 DSETP.NEU.AND P2, PT, R28, +INF , PT ;  /* 0x7ff000001c00142a */ /* 0x000fe40003f4d000 */
[----:B0-----:R-:W-:-:S06]  /*20a0*/  @!P1 DADD R16, R10, R16 ;  /* 0x000000000a109229 */ /* 0x001fcc0000000010 */
[----:B------:R-:W-:Y:S02]  /*20b0*/  @P1 FSEL R16, R10, RZ, P2 ;  /* 0x000000ff0a101208 */ /* 0x000fe40001000000 */
[----:B------:R-:W-:-:S07]  /*20c0*/  @P1 FSEL R17, R11, -QNAN , P2 ;  /* 0xfff800000b111808 */ /* 0x000fce0001000000 */
.L_x_43375:
[----:B------:R-:W-:Y:S05]  /*20d0*/  BSYNC B0 ;  /* 0x0000000000007941 */ /* 0x000fea0003800000 */
.L_x_43373:
        /* <DEDUP_REMOVED lines=37> */
.L_x_43395:
        /* <DEDUP_REMOVED lines=12> */
.L_x_43394:
[----:B------:R-:W-:-:S07]  /*23f0*/  IMAD.MOV.U32 R26, RZ, RZ, R29 ;  /* 0x000000ffff1a7224 */ /* 0x000fce00078e001d */
.L_x_43393:
[----:B------:R-:W-:Y:S05]  /*2400*/  BSYNC B1 ;  /* 0x0000000000017941 */ /* 0x000fea0003800000 */
.L_x_43392:
        /* <DEDUP_REMOVED lines=13> */
.L_x_43401:
        /* <DEDUP_REMOVED lines=33> */
.L_x_43400:
[----:B------:R-:W-:-:S07]  /*26f0*/  IMAD.MOV.U32 R26, RZ, RZ, R29 ;  /* 0x000000ffff1a7224 */ /* 0x000fce00078e001d */
.L_x_43399:
[----:B------:R-:W-:Y:S05]  /*2700*/  BSYNC B2 ;  /* 0x0000000000027941 */ /* 0x000fea0003800000 */
.L_x_43398:
[----:B------:R-:W-:-:S13]  /*2710*/  ISETP.GE.U32.AND P1, PT, R27, 0xc, PT ;  /* 0x0000000c1b00780c */ /* 0x000fda0003f26070 */
[----:B------:R-:W-:Y:S05]  /*2720*/  @!P1 BRA `(.L_x_43397) ;  /* 0x0000000400d89947 */ /* 0x000fea0003800000 */
[----:B------:R-:W-:Y:S01]  /*2730*/  BSSY B2, `(.L_x_43397) ;  /* 0x0000075000027945 */ /* 0x000fe20003800000 */
[----:B------:R-:W-:-:S07]  /*2740*/  VIADD R10, R10, 0x10 ;  /* 0x000000100a0a7836 */ /* 0x000fce0000000000 */
.L_x_43402:
        /* <DEDUP_REMOVED lines=116> */
.L_x_43397:
[----:B------:R-:W-:Y:S05]  /*2e90*/  BSYNC B1 ;  /* 0x0000000000017941 */ /* 0x000fea0003800000 */
.L_x_43396:
        /* <DEDUP_REMOVED lines=20> */
.L_x_43404:
[----:B------:R-:W-:Y:S05]  /*2fe0*/  BSYNC B1 ;  /* 0x0000000000017941 */ /* 0x000fea0003800000 */
.L_x_43403:
[----:B------:R-:W-:Y:S01]  /*2ff0*/  IMAD.MOV.U32 R18, RZ, RZ, R8 ;  /* 0x000000ffff127224 */ /* 0x000fe200078e0008 */
[----:B------:R-:W-:Y:S01]  /*3000*/  LOP3.LUT R19, R19, 0x80000000, R5, 0xb8, !PT ;  /* 0x8000000013137812 */ /* 0x000fe200078eb805 */
[----:B------:R-:W-:Y:S06]  /*3010*/  BRA `(.L_x_43391) ;  /* 0x00000000001c7947 */ /* 0x000fec0003800000 */
.L_x_43390:
[----:B------:R-:W-:-:S06]  /*3020*/  DSETP.GTU.AND P1, PT, R24, +INF , PT ;  /* 0x7ff000001800742a */ /* 0x000fcc0003f2c000 */
[----:B------:R-:W-:-:S14]  /*3030*/  DSETP.LE.AND P1, PT, R10, +INF , !P1 ;  /* 0x7ff000000a00742a */ /* 0x000fdc0004f23000 */
[----:B------:R-:W0:Y:S01]  /*3040*/  @!P1 LDC.64 R18, c[0x0][0x220] ;  /* 0x00008800ff129b82 */ /* 0x000e220000000a00 */
[----:B------:R-:W-:Y:S02]  /*3050*/  @P1 DSETP.NEU.AND P2, PT, R10, +INF , PT ;  /* 0x7ff000000a00142a */ /* 0x000fe40003f4d000 */
[----:B0-----:R-:W-:-:S06]  /*3060*/  @!P1 DADD R18, R4, R18 ;  /* 0x0000000004129229 */ /* 0x001fcc0000000012 */
[----:B------:R-:W-:Y:S02]  /*3070*/  @P1 FSEL R18, R4, RZ, P2 ;  /* 0x000000ff04121208 */ /* 0x000fe40001000000 */
[----:B------:R-:W-:-:S07]  /*3080*/  @P1 FSEL R19, R5, -QNAN , P2 ;  /* 0xfff8000005131808 */ /* 0x000fce0001000000 */
.L_x_43391:
[----:B------:R-:W-:Y:S05]  /*3090*/  BSYNC B0 ;  /* 0x0000000000007941 */ /* 0x000fea0003800000 */
.L_x_43389:
        /* <DEDUP_REMOVED lines=37> */
.L_x_43411:
        /* <DEDUP_REMOVED lines=12> */
.L_x_43410:
[----:B------:R-:W-:-:S07]  /*33b0*/  IMAD.MOV.U32 R26, RZ, RZ, R29 ;  /* 0x000000ffff1a7224 */ /* 0x000fce00078e001d */
.L_x_43409:
[----:B------:R-:W-:Y:S05]  /*33c0*/  BSYNC B1 ;  /* 0x0000000000017941 */ /* 0x000fea0003800000 */
.L_x_43408:
        /* <DEDUP_REMOVED lines=13> */
.L_x_43417:
        /* <DEDUP_REMOVED lines=33> */
.L_x_43416:
[----:B------:R-:W-:-:S07]  /*36b0*/  IMAD.MOV.U32 R26, RZ, RZ, R29 ;  /* 0x000000ffff1a7224 */ /* 0x000fce00078e001d */
.L_x_43415:
[----:B------:R-:W-:Y:S05]  /*36c0*/  BSYNC B2 ;  /* 0x0000000000027941 */ /* 0x000fea0003800000 */
.L_x_43414:
[----:B------:R-:W-:-:S13]  /*36d0*/  ISETP.GE.U32.AND P1, PT, R27, 0xc, PT ;  /* 0x0000000c1b00780c */ /* 0x000fda0003f26070 */
[----:B------:R-:W-:Y:S05]  /*36e0*/  @!P1 BRA `(.L_x_43413) ;  /* 0x0000000400d89947 */ /* 0x000fea0003800000 */
[----:B------:R-:W-:Y:S01]  /*36f0*/  BSSY B2, `(.L_x_43413) ;  /* 0x0000075000027945 */ /* 0x000fe20003800000 */
[----:B------:R-:W-:-:S07]  /*3700*/  VIADD R8, R8, 0x10 ;  /* 0x0000001008087836 */ /* 0x000fce0000000000 */
.L_x_43418:
        /* <DEDUP_REMOVED lines=116> */
.L_x_43413:
[----:B------:R-:W-:Y:S05]  /*3e50*/  BSYNC B1 ;  /* 0x0000000000017941 */ /* 0x000fea0003800000 */
.L_x_43412:
        /* <DEDUP_REMOVED lines=20> */
.L_x_43420:
[----:B------:R-:W-:Y:S05]  /*3fa0*/  BSYNC B1 ;  /* 0x0000000000017941 */ /* 0x000fea0003800000 */
.L_x_43419:
[----:B------:R-:W-:-:S05]  /*3fb0*/  IMAD.MOV.U32 R5, RZ, RZ, R11 ;  /* 0x000000ffff057224 */ /* 0x000fca00078e000b */
[----:B------:R-:W-:Y:S01]  /*3fc0*/  LOP3.LUT R5, R5, 0x80000000, R7, 0xb8, !PT ;  /* 0x8000000005057812 */ /* 0x000fe200078eb807 */
[----:B------:R-:W-:Y:S06]  /*3fd0*/  BRA `(.L_x_43407) ;  /* 0x00000000001c7947 */ /* 0x000fec0003800000 */
.L_x_43406:
[----:B------:R-:W-:-:S06]  /*3fe0*/  DSETP.GTU.AND P1, PT, R24, +INF , PT ;  /* 0x7ff000001800742a */ /* 0x000fcc0003f2c000 */
[----:B------:R-:W-:-:S14]  /*3ff0*/  DSETP.LE.AND P1, PT, R8, +INF , !P1 ;  /* 0x7ff000000800742a */ /* 0x000fdc0004f23000 */
[----:B------:R-:W0:Y:S01]  /*4000*/  @!P1 LDC.64 R4, c[0x0][0x220] ;  /* 0x00008800ff049b82 */ /* 0x000e220000000a00 */
[----:B------:R-:W-:Y:S02]  /*4010*/  @P1 DSETP.NEU.AND P2, PT, R8, +INF , PT ;  /* 0x7ff000000800142a */ /* 0x000fe40003f4d000 */
[----:B0-----:R-:W-:-:S06]  /*4020*/  @!P1 DADD R4, R6, R4 ;  /* 0x0000000006049229 */ /* 0x001fcc0000000004 */
[----:B------:R-:W-:Y:S02]  /*4030*/  @P1 FSEL R4, R6, RZ, P2 ;  /* 0x000000ff06041208 */ /* 0x000fe40001000000 */
[----:B------:R-:W-:-:S07]  /*4040*/  @P1 FSEL R5, R7, -QNAN , P2 ;  /* 0xfff8000007051808 */ /* 0x000fce0001000000 */
.L_x_43407:
[----:B------:R-:W-:Y:S05]  /*4050*/  BSYNC B0 ;  /* 0x0000000000007941 */ /* 0x000fea0003800000 */
.L_x_43405:
        /* <DEDUP_REMOVED lines=37> */
.L_x_43427:
        /* <DEDUP_REMOVED lines=12> */
.L_x_43426:
[----:B------:R-:W-:-:S07]  /*4370*/  IMAD.MOV.U32 R26, RZ, RZ, R29 ;  /* 0x000000ffff1a7224 */ /* 0x000fce00078e001d */
.L_x_43425:
[----:B------:R-:W-:Y:S05]  /*4380*/  BSYNC B1 ;  /* 0x0000000000017941 */ /* 0x000fea0003800000 */
.L_x_43424:
        /* <DEDUP_REMOVED lines=13> */
.L_x_43433:
        /* <DEDUP_REMOVED lines=33> */
.L_x_43432:
[----:B------:R-:W-:-:S07]  /*4670*/  IMAD.MOV.U32 R26, RZ, RZ, R29 ;  /* 0x000000ffff1a7224 */ /* 0x000fce00078e001d */
.L_x_43431:
[----:B------:R-:W-:Y:S05]  /*4680*/  BSYNC B2 ;  /* 0x0000000000027941 */ /* 0x000fea0003800000 */
.L_x_43430:
[----:B------:R-:W-:-:S13]  /*4690*/  ISETP.GE.U32.AND P1, PT, R27, 0xc, PT ;  /* 0x0000000c1b00780c */ /* 0x000fda0003f26070 */
[----:B------:R-:W-:Y:S05]  /*46a0*/  @!P1 BRA `(.L_x_43429) ;  /* 0x0000000400d89947 */ /* 0x000fea0003800000 */
[----:B------:R-:W-:Y:S01]  /*46b0*/  BSSY B2, `(.L_x_43429) ;  /* 0x0000075000027945 */ /* 0x000fe20003800000 */
[----:B------:R-:W-:-:S07]  /*46c0*/  VIADD R8, R8, 0x10 ;  /* 0x0000001008087836 */ /* 0x000fce0000000000 */
.L_x_43434:
        /* <DEDUP_REMOVED lines=116> */
.L_x_43429:
[----:B------:R-:W-:Y:S05]  /*4e10*/  BSYNC B1 ;  /* 0x0000000000017941 */ /* 0x000fea0003800000 */
.L_x_43428:
        /* <DEDUP_REMOVED lines=20> */
.L_x_43436:
[----:B------:R-:W-:Y:S05]  /*4f60*/  BSYNC B1 ;  /* 0x0000000000017941 */ /* 0x000fea0003800000 */
.L_x_43435:
[----:B------:R-:W-:Y:S01]  /*4f70*/  IMAD.MOV.U32 R10, RZ, RZ, R6 ;  /* 0x000000ffff0a7224 */ /* 0x000fe200078e0006 */
[----:B------:R-:W-:Y:S01]  /*4f80*/  LOP3.LUT R11, R11, 0x80000000, R13, 0xb8, !PT ;  /* 0x800000000b0b7812 */ /* 0x000fe200078eb80d */
[----:B------:R-:W-:Y:S06]  /*4f90*/  BRA `(.L_x_43423) ;  /* 0x00000000001c7947 */ /* 0x000fec0003800000 */
.L_x_43422:
[----:B------:R-:W-:-:S06]  /*4fa0*/  DSETP.GTU.AND P1, PT, R24, +INF , PT ;  /* 0x7ff000001800742a */ /* 0x000fcc0003f2c000 */
[----:B------:R-:W-:-:S14]  /*4fb0*/  DSETP.LE.AND P1, PT, R8, +INF , !P1 ;  /* 0x7ff000000800742a */ /* 0x000fdc0004f23000 */
[----:B------:R-:W0:Y:S01]  /*4fc0*/  @!P1 LDC.64 R10, c[0x0][0x220] ;  /* 0x00008800ff0a9b82 */ /* 0x000e220000000a00 */
[----:B------:R-:W-:Y:S02]  /*4fd0*/  @P1 DSETP.NEU.AND P2, PT, R8, +INF , PT ;  /* 0x7ff000000800142a */ /* 0x000fe40003f4d000 */
[----:B0-----:R-:W-:-:S06]  /*4fe0*/  @!P1 DADD R10, R12, R10 ;  /* 0x000000000c0a9229 */ /* 0x001fcc000000000a */
[----:B------:R-:W-:Y:S02]  /*4ff0*/  @P1 FSEL R10, R12, RZ, P2 ;  /* 0x000000ff0c0a1208 */ /* 0x000fe40001000000 */
[----:B------:R-:W-:-:S07]  /*5000*/  @P1 FSEL R11, R13, -QNAN , P2 ;  /* 0xfff800000d0b1808 */ /* 0x000fce0001000000 */
.L_x_43423:
[----:B------:R-:W-:Y:S05]  /*5010*/  BSYNC B0 ;  /* 0x0000000000007941 */ /* 0x000fea0003800000 */
.L_x_43421:
        /* <DEDUP_REMOVED lines=37> */
.L_x_43443:
        /* <DEDUP_REMOVED lines=12> */
.L_x_43442:
[----:B------:R-:W-:-:S07]  /*5330*/  IMAD.MOV.U32 R26, RZ, RZ, R29 ;  /* 0x000000ffff1a7224 */ /* 0x000fce00078e001d */
.L_x_43441:
[----:B------:R-:W-:Y:S05]  /*5340*/  BSYNC B1 ;  /* 0x0000000000017941 */ /* 0x000fea0003800000 */
.L_x_43440:
        /* <DEDUP_REMOVED lines=13> */
.L_x_43449:
        /* <DEDUP_REMOVED lines=33> */
.L_x_43448:
[----:B------:R-:W-:-:S07]  /*5630*/  IMAD.MOV.U32 R26, RZ, RZ, R29 ;  /* 0x000000ffff1a7224 */ /* 0x000fce00078e001d */
.L_x_43447:
[----:B------:R-:W-:Y:S05]  /*5640*/  BSYNC B2 ;  /* 0x0000000000027941 */ /* 0x000fea0003800000 */
.L_x_43446:
[----:B------:R-:W-:-:S13]  /*5650*/  ISETP.GE.U32.AND P1, PT, R27, 0xc, PT ;  /* 0x0000000c1b00780c */ /* 0x000fda0003f26070 */
[----:B------:R-:W-:Y:S05]  /*5660*/  @!P1 BRA `(.L_x_43445) ;  /* 0x0000000400d89947 */ /* 0x000fea0003800000 */
[----:B------:R-:W-:Y:S01]  /*5670*/  BSSY B2, `(.L_x_43445) ;  /* 0x0000075000027945 */ /* 0x000fe20003800000 */
[----:B------:R-:W-:-:S07]  /*5680*/  VIADD R8, R8, 0x10 ;  /* 0x0000001008087836 */ /* 0x000fce0000000000 */
.L_x_43450:
        /* <DEDUP_REMOVED lines=116> */
.L_x_43445:
[----:B------:R-:W-:Y:S05]  /*5dd0*/  BSYNC B1 ;  /* 0x0000000000017941 */ /* 0x000fea0003800000 */
.L_x_43444:
        /* <DEDUP_REMOVED lines=20> */
.L_x_43452:
[----:B------:R-:W-:Y:S05]  /*5f20*/  BSYNC B1 ;  /* 0x0000000000017941 */ /* 0x000fea0003800000 */
.L_x_43451:
[----:B------:R-:W-:Y:S01]  /*5f30*/  IMAD.MOV.U32 R12, RZ, RZ, R6 ;  /* 0x000000ffff0c7224 */ /* 0x000fe200078e0006 */
[----:B------:R-:W-:Y:S01]  /*5f40*/  LOP3.LUT R13, R13, 0x80000000, R15, 0xb8, !PT ;  /* 0x800000000d0d7812 */ /* 0x000fe200078eb80f */
[----:B------:R-:W-:Y:S06]  /*5f50*/  BRA `(.L_x_43439) ;  /* 0x00000000001c7947 */ /* 0x000fec0003800000 */
.L_x_43438:
[----:B------:R-:W-:-:S06]  /*5f60*/  DSETP.GTU.AND P1, PT, R24, +INF , PT ;  /* 0x7ff000001800742a */ /* 0x000fcc0003f2c000 */
[----:B------:R-:W-:-:S14]  /*5f70*/  DSETP.LE.AND P1, PT, R8, +INF , !P1 ;  /* 0x7ff000000800742a */ /* 0x000fdc0004f23000 */
[----:B------:R-:W0:Y:S01]  /*5f80*/  @!P1 LDC.64 R12, c[0x0][0x220] ;  /* 0x00008800ff0c9b82 */ /* 0x000e220000000a00 */
[----:B------:R-:W-:Y:S02]  /*5f90*/  @P1 DSETP.NEU.AND P2, PT, R8, +INF , PT ;  /* 0x7ff000000800142a */ /* 0x000fe40003f4d000 */
[----:B0-----:R-:W-:-:S06]  /*5fa0*/  @!P1 DADD R12, R14, R12 ;  /* 0x000000000e0c9229 */ /* 0x001fcc000000000c */
[----:B------:R-:W-:Y:S02]  /*5fb0*/  @P1 FSEL R12, R14, RZ, P2 ;  /* 0x000000ff0e0c1208 */ /* 0x000fe40001000000 */
[----:B------:R-:W-:-:S07]  /*5fc0*/  @P1 FSEL R13, R15, -QNAN , P2 ;  /* 0xfff800000f0d1808 */ /* 0x000fce0001000000 */
.L_x_43439:
[----:B------:R-:W-:Y:S05]  /*5fd0*/  BSYNC B0 ;  /* 0x0000000000007941 */ /* 0x000fea0003800000 */
.L_x_43437:
        /* <DEDUP_REMOVED lines=37> */
.L_x_43459:
        /* <DEDUP_REMOVED lines=12> */
.L_x_43458:
[----:B------:R-:W-:-:S07]  /*62f0*/  IMAD.MOV.U32 R26, RZ, RZ, R29 ;  /* 0x000000ffff1a7224 */ /* 0x000fce00078e001d */
.L_x_43457:
[----:B------:R-:W-:Y:S05]  /*6300*/  BSYNC B1 ;  /* 0x0000000000017941 */ /* 0x000fea0003800000 */
.L_x_43456:
        /* <DEDUP_REMOVED lines=13> */
.L_x_43465:
        /* <DEDUP_REMOVED lines=33> */
.L_x_43464:
[----:B------:R-:W-:-:S07]  /*65f0*/  IMAD.MOV.U32 R26, RZ, RZ, R29 ;  /* 0x000000ffff1a7224 */ /* 0x000fce00078e001d */
.L_x_43463:
[----:B------:R-:W-:Y:S05]  /*6600*/  BSYNC B2 ;  /* 0x0000000000027941 */ /* 0x000fea0003800000 */
.L_x_43462:
[----:B------:R-:W-:-:S13]  /*6610*/  ISETP.GE.U32.AND P1, PT, R27, 0xc, PT ;  /* 0x0000000c1b00780c */ /* 0x000fda0003f26070 */
[----:B------:R-:W-:Y:S05]  /*6620*/  @!P1 BRA `(.L_x_43461) ;  /* 0x0000000400d89947 */ /* 0x000fea0003800000 */
[----:B------:R-:W-:Y:S01]  /*6630*/  BSSY B2, `(.L_x_43461) ;  /* 0x0000075000027945 */ /* 0x000fe20003800000 */
[----:B------:R-:W-:-:S07]  /*6640*/  VIADD R8, R8, 0x10 ;  /* 0x0000001008087836 */ /* 0x000fce0000000000 */
.L_x_43466:
        /* <DEDUP_REMOVED lines=116> */
.L_x_43461:
[----:B------:R-:W-:Y:S05]  /*6d90*/  BSYNC B1 ;  /* 0x0000000000017941 */ /* 0x000fea0003800000 */
.L_x_43460:
        /* <DEDUP_REMOVED lines=20> */
.L_x_43468:
[----:B------:R-:W-:Y:S05]  /*6ee0*/  BSYNC B1 ;  /* 0x0000000000017941 */ /* 0x000fea0003800000 */
.L_x_43467:
[----:B------:R-:W-:-:S05]  /*6ef0*/  IMAD.MOV.U32 R9, RZ, RZ, R15 ;  /* 0x000000ffff097224 */ /* 0x000fca00078e000f */
[----:B------:R-:W-:Y:S01]  /*6f00*/  LOP3.LUT R9, R9, 0x80000000, R21, 0xb8, !PT ;  /* 0x8000000009097812 */ /* 0x000fe200078eb815 */
[----:B------:R-:W-:Y:S06]  /*6f10*/  BRA `(.L_x_43455) ;  /* 0x00000000001c7947 */ /* 0x000fec0003800000 */
.L_x_43454:
[----:B------:R-:W-:-:S06]  /*6f20*/  DSETP.GTU.AND P1, PT, R24, +INF , PT ;  /* 0x7ff000001800742a */ /* 0x000fcc0003f2c000 */
[----:B------:R-:W-:-:S14]  /*6f30*/  DSETP.LE.AND P1, PT, R28, +INF , !P1 ;  /* 0x7ff000001c00742a */ /* 0x000fdc0004f23000 */
[----:B------:R-:W0:Y:S01]  /*6f40*/  @!P1 LDC.64 R8, c[0x0][0x220] ;  /* 0x00008800ff089b82 */ /* 0x000e220000000a00 */
[----:B------:R-:W-:Y:S02]  /*6f50*/  @P1 DSETP.NEU.AND P2, PT, R28, +INF , PT ;  /* 0x7ff000001c00142a */ /* 0x000fe40003f4d000 */
[----:B0-----:R-:W-:-:S06]  /*6f60*/  @!P1 DADD R8, R20, R8 ;  /* 0x0000000014089229 */ /* 0x001fcc0000000008 */
[----:B------:R-:W-:Y:S02]  /*6f70*/  @P1 FSEL R8, R20, RZ, P2 ;  /* 0x000000ff14081208 */ /* 0x000fe40001000000 */
[----:B------:R-:W-:-:S07]  /*6f80*/  @P1 FSEL R9, R21, -QNAN , P2 ;  /* 0xfff8000015091808 */ /* 0x000fce0001000000 */
.L_x_43455:
[----:B------:R-:W-:Y:S05]  /*6f90*/  BSYNC B0 ;  /* 0x0000000000007941 */ /* 0x000fea0003800000 */
.L_x_43453:
        /* <DEDUP_REMOVED lines=35> */
.L_x_43475:
        /* <DEDUP_REMOVED lines=12> */
.L_x_43474:
[----:B------:R-:W-:Y:S02]  /*7290*/  IMAD.MOV.U32 R14, RZ, RZ, R26 ;  /* 0x000000ffff0e7224 */ /* 0x000fe400078e001a */
[----:B------:R-:W-:-:S07]  /*72a0*/  IMAD.MOV.U32 R26, RZ, RZ, R27 ;  /* 0x000000ffff1a7224 */ /* 0x000fce00078e001b */
.L_x_43473:
[----:B------:R-:W-:Y:S05]  /*72b0*/  BSYNC B1 ;  /* 0x0000000000017941 */ /* 0x000fea0003800000 */
.L_x_43472:
        /* <DEDUP_REMOVED lines=13> */
.L_x_43481:
        /* <DEDUP_REMOVED lines=33> */
.L_x_43480:
[----:B------:R-:W-:Y:S02]  /*75a0*/  IMAD.MOV.U32 R14, RZ, RZ, R26 ;  /* 0x000000ffff0e7224 */ /* 0x000fe400078e001a */
[----:B------:R-:W-:-:S07]  /*75b0*/  IMAD.MOV.U32 R26, RZ, RZ, R27 ;  /* 0x000000ffff1a7224 */ /* 0x000fce00078e001b */
.L_x_43479:
[----:B------:R-:W-:Y:S05]  /*75c0*/  BSYNC B2 ;  /* 0x0000000000027941 */ /* 0x000fea0003800000 */
.L_x_43478:
[----:B------:R-:W-:-:S13]  /*75d0*/  ISETP.GE.U32.AND P0, PT, R21, 0xc, PT ;  /* 0x0000000c1500780c */ /* 0x000fda0003f06070 */
[----:B------:R-:W-:Y:S05]  /*75e0*/  @!P0 BRA `(.L_x_43477) ;  /* 0x0000000400d88947 */ /* 0x000fea0003800000 */
[----:B------:R-:W-:Y:S01]  /*75f0*/  BSSY B2, `(.L_x_43477) ;  /* 0x0000075000027945 */ /* 0x000fe20003800000 */
[----:B------:R-:W-:-:S07]  /*7600*/  VIADD R20, R20, 0x10 ;  /* 0x0000001014147836 */ /* 0x000fce0000000000 */
.L_x_43482:
        /* <DEDUP_REMOVED lines=116> */
.L_x_43477:
[----:B------:R-:W-:Y:S05]  /*7d50*/  BSYNC B1 ;  /* 0x0000000000017941 */ /* 0x000fea0003800000 */
.L_x_43476:
        /* <DEDUP_REMOVED lines=20> */
.L_x_43484:
[----:B------:R-:W-:Y:S05]  /*7ea0*/  BSYNC B1 ;  /* 0x0000000000017941 */ /* 0x000fea0003800000 */
.L_x_43483:
[----:B------:R-:W-:Y:S02]  /*7eb0*/  IMAD.MOV.U32 R7, RZ, RZ, R25 ;  /* 0x000000ffff077224 */ /* 0x000fe400078e0019 */
[----:B------:R-:W-:-:S03]  /*7ec0*/  IMAD.MOV.U32 R6, RZ, RZ, R20 ;  /* 0x000000ffff067224 */ /* 0x000fc600078e0014 */
[----:B------:R-:W-:Y:S01]  /*7ed0*/  LOP3.LUT R7, R7, 0x80000000, R23, 0xb8, !PT ;  /* 0x8000000007077812 */ /* 0x000fe200078eb817 */
[----:B------:R-:W-:Y:S06]  /*7ee0*/  BRA `(.L_x_43471) ;  /* 0x00000000001c7947 */ /* 0x000fec0003800000 */
.L_x_43470:
[----:B------:R-:W-:-:S06]  /*7ef0*/  DSETP.GTU.AND P0, PT, R24, +INF , PT ;  /* 0x7ff000001800742a */ /* 0x000fcc0003f0c000 */
[----:B------:R-:W-:-:S14]  /*7f00*/  DSETP.LE.AND P0, PT, R14, +INF , !P0 ;  /* 0x7ff000000e00742a */ /* 0x000fdc0004703000 */
[----:B------:R-:W0:Y:S01]  /*7f10*/  @!P0 LDC.64 R6, c[0x0][0x220] ;  /* 0x00008800ff068b82 */ /* 0x000e220000000a00 */
[----:B------:R-:W-:Y:S02]  /*7f20*/  @P0 DSETP.NEU.AND P1, PT, R14, +INF , PT ;  /* 0x7ff000000e00042a */ /* 0x000fe40003f2d000 */
[----:B0-----:R-:W-:-:S06]  /*7f30*/  @!P0 DADD R6, R22, R6 ;  /* 0x0000000016068229 */ /* 0x001fcc0000000006 */
[----:B------:R-:W-:Y:S02]  /*7f40*/  @P0 FSEL R6, R22, RZ, P1 ;  /* 0x000000ff16060208 */ /* 0x000fe40000800000 */
[----:B------:R-:W-:-:S07]  /*7f50*/  @P0 FSEL R7, R23, -QNAN , P1 ;  /* 0xfff8000017070808 */ /* 0x000fce0000800000 */
.L_x_43471:
[----:B------:R-:W-:Y:S05]  /*7f60*/  BSYNC B0 ;  /* 0x0000000000007941 */ /* 0x000fea0003800000 */
.L_x_43469:
        /* <DEDUP_REMOVED lines=69> */
.L_x_43356:
        /* <DEDUP_REMOVED lines=97> */
.L_x_43493:
        /* <DEDUP_REMOVED lines=12> */
.L_x_43492:
[----:B------:R-:W-:Y:S02]  /*8a90*/  IMAD.MOV.U32 R20, RZ, RZ, R27 ;  /* 0x000000ffff147224 */ /* 0x000fe400078e001b */
[----:B------:R-:W-:-:S07]  /*8aa0*/  IMAD.MOV.U32 R27, RZ, RZ, R28 ;  /* 0x000000ffff1b7224 */ /* 0x000fce00078e001c */
.L_x_43491:
[----:B------:R-:W-:Y:S05]  /*8ab0*/  BSYNC B2 ;  /* 0x0000000000027941 */ /* 0x000fea0003800000 */
.L_x_43490:
        /* <DEDUP_REMOVED lines=13> */
.L_x_43499:
        /* <DEDUP_REMOVED lines=33> */
.L_x_43498:
[----:B------:R-:W-:Y:S02]  /*8da0*/  IMAD.MOV.U32 R20, RZ, RZ, R27 ;  /* 0x000000ffff147224 */ /* 0x000fe400078e001b */
[----:B------:R-:W-:-:S07]  /*8db0*/  IMAD.MOV.U32 R27, RZ, RZ, R28 ;  /* 0x000000ffff1b7224 */ /* 0x000fce00078e001c */
.L_x_43497:
[----:B------:R-:W-:Y:S05]  /*8dc0*/  BSYNC B3 ;  /* 0x0000000000037941 */ /* 0x000fea0003800000 */
.L_x_43496:
[----:B------:R-:W-:-:S13]  /*8dd0*/  ISETP.GE.U32.AND P0, PT, R21, 0xc, PT ;  /* 0x0000000c1500780c */ /* 0x000fda0003f06070 */
[----:B------:R-:W-:Y:S05]  /*8de0*/  @!P0 BRA `(.L_x_43495) ;  /* 0x0000000400d88947 */ /* 0x000fea0003800000 */
[----:B------:R-:W-:Y:S01]  /*8df0*/  BSSY B3, `(.L_x_43495) ;  /* 0x0000075000037945 */ /* 0x000fe20003800000 */
[----:B------:R-:W-:-:S07]  /*8e00*/  VIADD R26, R26, 0x10 ;  /* 0x000000101a1a7836 */ /* 0x000fce0000000000 */
.L_x_43500:
        /* <DEDUP_REMOVED lines=116> */
.L_x_43495:
[----:B------:R-:W-:Y:S05]  /*9550*/  BSYNC B2 ;  /* 0x0000000000027941 */ /* 0x000fea0003800000 */
.L_x_43494:
        /* <DEDUP_REMOVED lines=20> */
.L_x_43502:
[----:B------:R-:W-:Y:S05]  /*96a0*/  BSYNC B2 ;  /* 0x0000000000027941 */ /* 0x000fea0003800000 */
.L_x_43501:
[----:B------:R-:W-:Y:S02]  /*96b0*/  IMAD.MOV.U32 R21, RZ, RZ, R23 ;  /* 0x000000ffff157224 */ /* 0x000fe400078e0017 */
[----:B------:R-:W-:-:S03]  /*96c0*/  IMAD.MOV.U32 R20, RZ, RZ, R10 ;  /* 0x000000ffff147224 */ /* 0x000fc600078e000a */
[----:B------:R-:W-:Y:S01]  /*96d0*/  LOP3.LUT R21, R21, 0x80000000, R9, 0xb8, !PT ;  /* 0x8000000015157812 */ /* 0x000fe200078eb809 */
[----:B------:R-:W-:Y:S06]  /*96e0*/  BRA `(.L_x_43489) ;  /* 0x00000000001c7947 */ /* 0x000fec0003800000 */
.L_x_43488:
[----:B------:R-:W-:-:S06]  /*96f0*/  DSETP.GTU.AND P0, PT, R4, +INF , PT ;  /* 0x7ff000000400742a */ /* 0x000fcc0003f0c000 */
[----:B------:R-:W-:-:S14]  /*9700*/  DSETP.LE.AND P0, PT, R10, +INF , !P0 ;  /* 0x7ff000000a00742a */ /* 0x000fdc0004703000 */
[----:B------:R-:W0:Y:S01]  /*9710*/  @!P0 LDC.64 R20, c[0x0][0x220] ;  /* 0x00008800ff148b82 */ /* 0x000e220000000a00 */
[----:B------:R-:W-:Y:S02]  /*9720*/  @P0 DSETP.NEU.AND P2, PT, R10, +INF , PT ;  /* 0x7ff000000a00042a */ /* 0x000fe40003f4d000 */
[----:B0-----:R-:W-:-:S06]  /*9730*/  @!P0 DADD R20, R8, R20 ;  /* 0x0000000008148229 */ /* 0x001fcc0000000014 */
[----:B------:R-:W-:Y:S02]  /*9740*/  @P0 FSEL R20, R8, RZ, P2 ;  /* 0x000000ff08140208 */ /* 0x000fe40001000000 */
[----:B------:R-:W-:-:S07]  /*9750*/  @P0 FSEL R21, R9, -QNAN , P2 ;  /* 0xfff8000009150808 */ /* 0x000fce0001000000 */
.L_x_43489:
[----:B------:R-:W-:Y:S05]  /*9760*/  BSYNC B0 ;  /* 0x0000000000007941 */ /* 0x000fea0003800000 */
.L_x_43487:
[C---:B------:R-:W-:Y:S01]  /*9770*/  DSETP.GEU.AND P0, PT, R20.reuse, RZ, PT ;  /* 0x000000ff1400722a */ /* 0x040fe20003f0e000 */
[----:B------:R-:W-:Y:S02]  /*9780*/  ULDC.64 UR10, c[0x0][0x220] ;  /* 0x00008800000a7ab9 */ /* 0x000fe40000000a00 */
[----:B------:R-:W-:-:S03]  /*9790*/  DADD R4, R20, UR10 ;  /* 0x0000000a14047e29 */ /* 0x000fc60008000000 */
[----:B------:R-:W-:-:S06]  /*97a0*/  DSETP.GT.XOR P0, PT, RZ, UR10, !P0 ;  /* 0x0000000aff007e2a */ /* 0x000fcc000c704800 */
[----:B------:R-:W-:-:S06]  /*97b0*/  DSETP.NEU.AND P0, PT, R20, RZ, P0 ;  /* 0x000000ff1400722a */ /* 0x000fcc000070d000 */
[----:B------:R-:W-:Y:S02]  /*97c0*/  FSEL R20, R4, R20, P0 ;  /* 0x0000001404147208 */ /* 0x000fe40000000000 */
[----:B------:R-:W-:-:S07]  /*97d0*/  FSEL R21, R5, R21, P0 ;  /* 0x0000001505157208 */ /* 0x000fce0000000000 */
.L_x_43486:
[----:B------:R-:W-:Y:S05]  /*97e0*/  BSYNC B1 ;  /* 0x0000000000017941 */ /* 0x000fea0003800000 */
.L_x_43485:
        /* <DEDUP_REMOVED lines=43> */
.L_x_43511:
        /* <DEDUP_REMOVED lines=12> */
.L_x_43510:
[----:B------:R-:W-:Y:S02]  /*9b60*/  IMAD.MOV.U32 R4, RZ, RZ, R29 ;  /* 0x000000ffff047224 */ /* 0x000fe400078e001d */
[----:B------:R-:W-:-:S07]  /*9b70*/  IMAD.MOV.U32 R29, RZ, RZ, R11 ;  /* 0x000000ffff1d7224 */ /* 0x000fce00078e000b */
.L_x_43509:
[----:B------:R-:W-:Y:S05]  /*9b80*/  BSYNC B2 ;  /* 0x0000000000027941 */ /* 0x000fea0003800000 */
.L_x_43508:
        /* <DEDUP_REMOVED lines=13> */
.L_x_43517:
        /* <DEDUP_REMOVED lines=33> */
.L_x_43516:
[----:B------:R-:W-:Y:S02]  /*9e70*/  IMAD.MOV.U32 R4, RZ, RZ, R29 ;  /* 0x000000ffff047224 */ /* 0x000fe400078e001d */
[----:B------:R-:W-:-:S07]  /*9e80*/  IMAD.MOV.U32 R29, RZ, RZ, R28 ;  /* 0x000000ffff1d7224 */ /* 0x000fce00078e001c */
.L_x_43515:
[----:B------:R-:W-:Y:S05]  /*9e90*/  BSYNC B3 ;  /* 0x0000000000037941 */ /* 0x000fea0003800000 */
.L_x_43514:
[----:B------:R-:W-:-:S13]  /*9ea0*/  ISETP.GE.U32.AND P0, PT, R11, 0xc, PT ;  /* 0x0000000c0b00780c */ /* 0x000fda0003f06070 */
[----:B------:R-:W-:Y:S05]  /*9eb0*/  @!P0 BRA `(.L_x_43513) ;  /* 0x0000000400d88947 */ /* 0x000fea0003800000 */
[----:B------:R-:W-:Y:S01]  /*9ec0*/  BSSY B3, `(.L_x_43513) ;  /* 0x0000075000037945 */ /* 0x000fe20003800000 */
[----:B------:R-:W-:-:S07]  /*9ed0*/  VIADD R10, R10, 0x10 ;  /* 0x000000100a0a7836 */ /* 0x000fce0000000000 */
.L_x_43518:
        /* <DEDUP_REMOVED lines=116> */
.L_x_43513:
[----:B------:R-:W-:Y:S05]  /*a620*/  BSYNC B2 ;  /* 0x0000000000027941 */ /* 0x000fea0003800000 */
.L_x_43512:
        /* <DEDUP_REMOVED lines=19> */
.L_x_43520:
[----:B------:R-:W-:Y:S05]  /*a760*/  BSYNC B2 ;  /* 0x0000000000027941 */ /* 0x000fea0003800000 */
.L_x_43519:
[----:B------:R-:W-:Y:S02]  /*a770*/  IMAD.MOV.U32 R5, RZ, RZ, R11 ;  /* 0x000000ffff057224 */ /* 0x000fe400078e000b */
[----:B------:R-:W-:-:S03]  /*a780*/  IMAD.MOV.U32 R4, RZ, RZ, R10 ;  /* 0x000000ffff047224 */ /* 0x000fc600078e000a */
[----:B------:R-:W-:Y:S01]  /*a790*/  LOP3.LUT R5, R5, 0x80000000, R3, 0xb8, !PT ;  /* 0x8000000005057812 */ /* 0x000fe200078eb803 */
[----:B------:R-:W-:Y:S06]  /*a7a0*/  BRA `(.L_x_43507) ;  /* 0x00000000001c7947 */ /* 0x000fec0003800000 */
.L_x_43506:
[----:B------:R-:W-:-:S06]  /*a7b0*/  DSETP.GTU.AND P0, PT, R8, +INF , PT ;  /* 0x7ff000000800742a */ /* 0x000fcc0003f0c000 */
[----:B------:R-:W-:-:S14]  /*a7c0*/  DSETP.LE.AND P0, PT, R10, +INF , !P0 ;  /* 0x7ff000000a00742a */ /* 0x000fdc0004703000 */
[----:B------:R-:W0:Y:S01]  /*a7d0*/  @!P0 LDC.64 R4, c[0x0][0x220] ;  /* 0x00008800ff048b82 */ /* 0x000e220000000a00 */
[----:B------:R-:W-:Y:S02]  /*a7e0*/  @P0 DSETP.NEU.AND P2, PT, R10, +INF , PT ;  /* 0x7ff000000a00042a */ /* 0x000fe40003f4d000 */
[----:B0-----:R-:W-:-:S06]  /*a7f0*/  @!P0 DADD R4, R2, R4 ;  /* 0x0000000002048229 */ /* 0x001fcc0000000004 */
[----:B------:R-:W-:Y:S02]  /*a800*/  @P0 FSEL R4, R2, RZ, P2 ;  /* 0x000000ff02040208 */ /* 0x000fe40001000000 */
[----:B------:R-:W-:-:S07]  /*a810*/  @P0 FSEL R5, R3, -QNAN , P2 ;  /* 0xfff8000003050808 */ /* 0x000fce0001000000 */
.L_x_43507:
[----:B------:R-:W-:Y:S05]  /*a820*/  BSYNC B0 ;  /* 0x0000000000007941 */ /* 0x000fea0003800000 */
.L_x_43505:
[C---:B------:R-:W-:Y:S01]  /*a830*/  DSETP.GEU.AND P0, PT, R4.reuse, RZ, PT ;  /* 0x000000ff0400722a */ /* 0x040fe20003f0e000 */
[----:B------:R-:W-:Y:S02]  /*a840*/  ULDC.64 UR10, c[0x0][0x220] ;  /* 0x00008800000a7ab9 */ /* 0x000fe40000000a00 */
[----:B------:R-:W-:-:S03]  /*a850*/  DADD R2, R4, UR10 ;  /* 0x0000000a04027e29 */ /* 0x000fc60008000000 */
[----:B------:R-:W-:-:S06]  /*a860*/  DSETP.GT.XOR P0, PT, RZ, UR10, !P0 ;  /* 0x0000000aff007e2a */ /* 0x000fcc000c704800 */
[----:B------:R-:W-:-:S06]  /*a870*/  DSETP.NEU.AND P0, PT, R4, RZ, P0 ;  /* 0x000000ff0400722a */ /* 0x000fcc000070d000 */
[----:B------:R-:W-:Y:S02]  /*a880*/  FSEL R10, R2, R4, P0 ;  /* 0x00000004020a7208 */ /* 0x000fe40000000000 */
[----:B------:R-:W-:-:S07]  /*a890*/  FSEL R11, R3, R5, P0 ;  /* 0x00000005030b7208 */ /* 0x000fce0000000000 */
.L_x_43504:
[----:B------:R-:W-:Y:S05]  /*a8a0*/  BSYNC B1 ;  /* 0x0000000000017941 */ /* 0x000fea0003800000 */
.L_x_43503:
        /* <DEDUP_REMOVED lines=42> */
.L_x_43529:
        /* <DEDUP_REMOVED lines=12> */
.L_x_43528:
[----:B------:R-:W-:Y:S02]  /*ac10*/  IMAD.MOV.U32 R2, RZ, RZ, R29 ;  /* 0x000000ffff027224 */ /* 0x000fe400078e001d */
[----:B------:R-:W-:-:S07]  /*ac20*/  IMAD.MOV.U32 R29, RZ, RZ, R27 ;  /* 0x000000ffff1d7224 */ /* 0x000fce00078e001b */
.L_x_43527:
[----:B------:R-:W-:Y:S05]  /*ac30*/  BSYNC B2 ;  /* 0x0000000000027941 */ /* 0x000fea0003800000 */
.L_x_43526:
        /* <DEDUP_REMOVED lines=13> */
.L_x_43535:
        /* <DEDUP_REMOVED lines=33> */
.L_x_43534:
[----:B------:R-:W-:Y:S02]  /*af20*/  IMAD.MOV.U32 R2, RZ, RZ, R29 ;  /* 0x000000ffff027224 */ /* 0x000fe400078e001d */
[----:B------:R-:W-:-:S07]  /*af30*/  IMAD.MOV.U32 R29, RZ, RZ, R28 ;  /* 0x000000ffff1d7224 */ /* 0x000fce00078e001c */
.L_x_43533:
[----:B------:R-:W-:Y:S05]  /*af40*/  BSYNC B3 ;  /* 0x0000000000037941 */ /* 0x000fea0003800000 */
.L_x_43532:
[----:B------:R-:W-:-:S13]  /*af50*/  ISETP.GE.U32.AND P0, PT, R27, 0xc, PT ;  /* 0x0000000c1b00780c */ /* 0x000fda0003f06070 */
[----:B------:R-:W-:Y:S05]  /*af60*/  @!P0 BRA `(.L_x_43531) ;  /* 0x0000000400d88947 */ /* 0x000fea0003800000 */
[----:B------:R-:W-:Y:S01]  /*af70*/  BSSY B3, `(.L_x_43531) ;  /* 0x0000075000037945 */ /* 0x000fe20003800000 */
[----:B------:R-:W-:-:S07]  /*af80*/  VIADD R4, R4, 0x10 ;  /* 0x0000001004047836 */ /* 0x000fce0000000000 */
.L_x_43536:
        /* <DEDUP_REMOVED lines=116> */
.L_x_43531:
[----:B------:R-:W-:Y:S05]  /*b6d0*/  BSYNC B2 ;  /* 0x0000000000027941 */ /* 0x000fea0003800000 */
.L_x_43530:
        /* <DEDUP_REMOVED lines=19> */
.L_x_43538:
[----:B------:R-:W-:Y:S05]  /*b810*/  BSYNC B2 ;  /* 0x0000000000027941 */ /* 0x000fea0003800000 */
.L_x_43537:
[----:B------:R-:W-:Y:S02]  /*b820*/  IMAD.MOV.U32 R5, RZ, RZ, R9 ;  /* 0x000000ffff057224 */ /* 0x000fe400078e0009 */
[----:B------:R-:W-:-:S03]  /*b830*/  IMAD.MOV.U32 R4, RZ, RZ, R8 ;  /* 0x000000ffff047224 */ /* 0x000fc600078e0008 */
[----:B------:R-:W-:Y:S01]  /*b840*/  LOP3.LUT R5, R5, 0x80000000, R25, 0xb8, !PT ;  /* 0x8000000005057812 */ /* 0x000fe200078eb819 */
[----:B------:R-:W-:Y:S06]  /*b850*/  BRA `(.L_x_43525) ;  /* 0x00000000001c7947 */ /* 0x000fec0003800000 */
.L_x_43524:
[----:B------:R-:W-:-:S06]  /*b860*/  DSETP.GTU.AND P0, PT, R8, +INF , PT ;  /* 0x7ff000000800742a */ /* 0x000fcc0003f0c000 */
[----:B------:R-:W-:-:S14]  /*b870*/  DSETP.LE.AND P0, PT, R2, +INF , !P0 ;  /* 0x7ff000000200742a */ /* 0x000fdc0004703000 */
[----:B0-----:R-:W0:Y:S01]  /*b880*/  @!P0 LDC.64 R4, c[0x0][0x220] ;  /* 0x00008800ff048b82 */ /* 0x001e220000000a00 */
[----:B------:R-:W-:Y:S02]  /*b890*/  @P0 DSETP.NEU.AND P2, PT, R2, +INF , PT ;  /* 0x7ff000000200042a */ /* 0x000fe40003f4d000 */
[----:B0-----:R-:W-:-:S06]  /*b8a0*/  @!P0 DADD R4, R24, R4 ;  /* 0x0000000018048229 */ /* 0x001fcc0000000004 */
[----:B------:R-:W-:Y:S02]  /*b8b0*/  @P0 FSEL R4, R24, RZ, P2 ;  /* 0x000000ff18040208 */ /* 0x000fe40001000000 */
[----:B------:R-:W-:-:S07]  /*b8c0*/  @P0 FSEL R5, R25, -QNAN , P2 ;  /* 0xfff8000019050808 */ /* 0x000fce0001000000 */
.L_x_43525:
[----:B------:R-:W-:Y:S05]  /*b8d0*/  BSYNC B0 ;  /* 0x0000000000007941 */ /* 0x000fea0003800000 */
.L_x_43523:
[C---:B------:R-:W-:Y:S01]  /*b8e0*/  DSETP.GEU.AND P0, PT, R4.reuse, RZ, PT ;  /* 0x000000ff0400722a */ /* 0x040fe20003f0e000 */
[----:B------:R-:W-:Y:S02]  /*b8f0*/  ULDC.64 UR10, c[0x0][0x220] ;  /* 0x00008800000a7ab9 */ /* 0x000fe40000000a00 */
[----:B------:R-:W-:-:S03]  /*b900*/  DADD R2, R4, UR10 ;  /* 0x0000000a04027e29 */ /* 0x000fc60008000000 */
[----:B------:R-:W-:-:S06]  /*b910*/  DSETP.GT.XOR P0, PT, RZ, UR10, !P0 ;  /* 0x0000000aff007e2a */ /* 0x000fcc000c704800 */
[----:B------:R-:W-:-:S06]  /*b920*/  DSETP.NEU.AND P0, PT, R4, RZ, P0 ;  /* 0x000000ff0400722a */ /* 0x000fcc000070d000 */
[----:B------:R-:W-:Y:S02]  /*b930*/  FSEL R8, R2, R4, P0 ;  /* 0x0000000402087208 */ /* 0x000fe40000000000 */
[----:B------:R-:W-:-:S07]  /*b940*/  FSEL R9, R3, R5, P0 ;  /* 0x0000000503097208 */ /* 0x000fce0000000000 */
.L_x_43522:
[----:B------:R-:W-:Y:S05]  /*b950*/  BSYNC B1 ;  /* 0x0000000000017941 */ /* 0x000fea0003800000 */
.L_x_43521:
        /* <DEDUP_REMOVED lines=44> */
.L_x_43547:
        /* <DEDUP_REMOVED lines=12> */
.L_x_43546:
[----:B------:R-:W-:Y:S02]  /*bce0*/  IMAD.MOV.U32 R2, RZ, RZ, R29 ;  /* 0x000000ffff027224 */ /* 0x000fe400078e001d */
[----:B------:R-:W-:-:S07]  /*bcf0*/  IMAD.MOV.U32 R29, RZ, RZ, R5 ;  /* 0x000000ffff1d7224 */ /* 0x000fce00078e0005 */
.L_x_43545:
[----:B------:R-:W-:Y:S05]  /*bd00*/  BSYNC B2 ;  /* 0x0000000000027941 */ /* 0x000fea0003800000 */
.L_x_43544:
        /* <DEDUP_REMOVED lines=13> */
.L_x_43553:
        /* <DEDUP_REMOVED lines=33> */
.L_x_43552:
[----:B------:R-:W-:Y:S02]  /*bff0*/  IMAD.MOV.U32 R2, RZ, RZ, R29 ;  /* 0x000000ffff027224 */ /* 0x000fe400078e001d */
[----:B------:R-:W-:-:S07]  /*c000*/  IMAD.MOV.U32 R29, RZ, RZ, R28 ;  /* 0x000000ffff1d7224 */ /* 0x000fce00078e001c */
.L_x_43551:
[----:B------:R-:W-:Y:S05]  /*c010*/  BSYNC B3 ;  /* 0x0000000000037941 */ /* 0x000fea0003800000 */
.L_x_43550:
[----:B------:R-:W-:-:S13]  /*c020*/  ISETP.GE.U32.AND P0, PT, R5, 0xc, PT ;  /* 0x0000000c0500780c */ /* 0x000fda0003f06070 */
[----:B------:R-:W-:Y:S05]  /*c030*/  @!P0 BRA `(.L_x_43549) ;  /* 0x0000000400d88947 */ /* 0x000fea0003800000 */
[----:B------:R-:W-:Y:S01]  /*c040*/  BSSY B3, `(.L_x_43549) ;  /* 0x0000075000037945 */ /* 0x000fe20003800000 */
[----:B------:R-:W-:-:S07]  /*c050*/  VIADD R4, R4, 0x10 ;  /* 0x0000001004047836 */ /* 0x000fce0000000000 */
.L_x_43554:
        /* <DEDUP_REMOVED lines=116> */
.L_x_43549:
[----:B------:R-:W-:Y:S05]  /*c7a0*/  BSYNC B2 ;  /* 0x0000000000027941 */ /* 0x000fea0003800000 */
.L_x_43548:
        /* <DEDUP_REMOVED lines=19> */
.L_x_43556:
[----:B------:R-:W-:Y:S05]  /*c8e0*/  BSYNC B2 ;  /* 0x0000000000027941 */ /* 0x000fea0003800000 */
.L_x_43555:
[----:B------:R-:W-:Y:S02]  /*c8f0*/  IMAD.MOV.U32 R3, RZ, RZ, R25 ;  /* 0x000000ffff037224 */ /* 0x000fe400078e0019 */
[----:B------:R-:W-:-:S03]  /*c900*/  IMAD.MOV.U32 R2, RZ, RZ, R24 ;  /* 0x000000ffff027224 */ /* 0x000fc600078e0018 */
[----:B------:R-:W-:Y:S01]  /*c910*/  LOP3.LUT R3, R3, 0x80000000, R7, 0xb8, !PT ;  /* 0x8000000003037812 */ /* 0x000fe200078eb807 */
[----:B------:R-:W-:Y:S06]  /*c920*/  BRA `(.L_x_43543) ;  /* 0x00000000001c7947 */ /* 0x000fec0003800000 */
.L_x_43542:
[----:B------:R-:W-:-:S06]  /*c930*/  DSETP.GTU.AND P0, PT, R24, +INF , PT ;  /* 0x7ff000001800742a */ /* 0x000fcc0003f0c000 */
[----:B------:R-:W-:-:S14]  /*c940*/  DSETP.LE.AND P0, PT, R4, +INF , !P0 ;  /* 0x7ff000000400742a */ /* 0x000fdc0004703000 */
[----:B------:R-:W0:Y:S01]  /*c950*/  @!P0 LDC.64 R2, c[0x0][0x220] ;  /* 0x00008800ff028b82 */ /* 0x000e220000000a00 */
[----:B------:R-:W-:Y:S02]  /*c960*/  @P0 DSETP.NEU.AND P2, PT, R4, +INF , PT ;  /* 0x7ff000000400042a */ /* 0x000fe40003f4d000 */
[----:B0-----:R-:W-:-:S06]  /*c970*/  @!P0 DADD R2, R6, R2 ;  /* 0x0000000006028229 */ /* 0x001fcc0000000002 */
[----:B------:R-:W-:Y:S02]  /*c980*/  @P0 FSEL R2, R6, RZ, P2 ;  /* 0x000000ff06020208 */ /* 0x000fe40001000000 */
[----:B------:R-:W-:-:S07]  /*c990*/  @P0 FSEL R3, R7, -QNAN , P2 ;  /* 0xfff8000007030808 */ /* 0x000fce0001000000 */
.L_x_43543:
[----:B------:R-:W-:Y:S05]  /*c9a0*/  BSYNC B0 ;  /* 0x0000000000007941 */ /* 0x000fea0003800000 */
.L_x_43541:
[C---:B------:R-:W-:Y:S01]  /*c9b0*/  DSETP.GEU.AND P0, PT, R2.reuse, RZ, PT ;  /* 0x000000ff0200722a */ /* 0x040fe20003f0e000 */
[----:B------:R-:W-:Y:S02]  /*c9c0*/  ULDC.64 UR10, c[0x0][0x220] ;  /* 0x00008800000a7ab9 */ /* 0x000fe40000000a00 */
[----:B------:R-:W-:-:S03]  /*c9d0*/  DADD R4, R2, UR10 ;  /* 0x0000000a02047e29 */ /* 0x000fc60008000000 */
[----:B------:R-:W-:-:S06]  /*c9e0*/  DSETP.GT.XOR P0, PT, RZ, UR10, !P0 ;  /* 0x0000000aff007e2a */ /* 0x000fcc000c704800 */
[----:B------:R-:W-:-:S06]  /*c9f0*/  DSETP.NEU.AND P0, PT, R2, RZ, P0 ;  /* 0x000000ff0200722a */ /* 0x000fcc000070d000 */
[----:B------:R-:W-:Y:S02]  /*ca00*/  FSEL R6, R4, R2, P0 ;  /* 0x0000000204067208 */ /* 0x000fe40000000000 */
[----:B------:R-:W-:-:S07]  /*ca10*/  FSEL R7, R5, R3, P0 ;  /* 0x0000000305077208 */ /* 0x000fce0000000000 */
.L_x_43540:
[----:B------:R-:W-:Y:S05]  /*ca20*/  BSYNC B1 ;  /* 0x0000000000017941 */ /* 0x000fea0003800000 */
.L_x_43539:
        /* <DEDUP_REMOVED lines=44> */
.L_x_43565:
        /* <DEDUP_REMOVED lines=12> */
.L_x_43564:
[----:B------:R-:W-:Y:S02]  /*cdb0*/  IMAD.MOV.U32 R2, RZ, RZ, R29 ;  /* 0x000000ffff027224 */ /* 0x000fe400078e001d */
[----:B------:R-:W-:-:S07]  /*cdc0*/  IMAD.MOV.U32 R29, RZ, RZ, R5 ;  /* 0x000000ffff1d7224 */ /* 0x000fce00078e0005 */
.L_x_43563:
[----:B------:R-:W-:Y:S05]  /*cdd0*/  BSYNC B2 ;  /* 0x0000000000027941 */ /* 0x000fea0003800000 */
.L_x_43562:
        /* <DEDUP_REMOVED lines=13> */
.L_x_43571:
        /* <DEDUP_REMOVED lines=33> */
.L_x_43570:
[----:B------:R-:W-:Y:S02]  /*d0c0*/  IMAD.MOV.U32 R2, RZ, RZ, R29 ;  /* 0x000000ffff027224 */ /* 0x000fe400078e001d */
[----:B------:R-:W-:-:S07]  /*d0d0*/  IMAD.MOV.U32 R29, RZ, RZ, R28 ;  /* 0x000000ffff1d7224 */ /* 0x000fce00078e001c */
.L_x_43569:
[----:B------:R-:W-:Y:S05]  /*d0e0*/  BSYNC B3 ;  /* 0x0000000000037941 */ /* 0x000fea0003800000 */
.L_x_43568:
[----:B------:R-:W-:-:S13]  /*d0f0*/  ISETP.GE.U32.AND P0, PT, R5, 0xc, PT ;  /* 0x0000000c0500780c */ /* 0x000fda0003f06070 */
[----:B------:R-:W-:Y:S05]  /*d100*/  @!P0 BRA `(.L_x_43567) ;  /* 0x0000000400d88947 */ /* 0x000fea0003800000 */
[----:B------:R-:W-:Y:S01]  /*d110*/  BSSY B3, `(.L_x_43567) ;  /* 0x0000075000037945 */ /* 0x000fe20003800000 */
[----:B------:R-:W-:-:S07]  /*d120*/  VIADD R4, R4, 0x10 ;  /* 0x0000001004047836 */ /* 0x000fce0000000000 */
.L_x_43572:
        /* <DEDUP_REMOVED lines=116> */
.L_x_43567:
[----:B------:R-:W-:Y:S05]  /*d870*/  BSYNC B2 ;  /* 0x0000000000027941 */ /* 0x000fea0003800000 */
.L_x_43566:
        /* <DEDUP_REMOVED lines=19> */
.L_x_43574:
[----:B------:R-:W-:Y:S05]  /*d9b0*/  BSYNC B2 ;  /* 0x0000000000027941 */ /* 0x000fea0003800000 */
.L_x_43573:
[----:B------:R-:W-:Y:S02]  /*d9c0*/  IMAD.MOV.U32 R3, RZ, RZ, R25 ;  /* 0x000000ffff037224 */ /* 0x000fe400078e0019 */
[----:B------:R-:W-:-:S03]  /*d9d0*/  IMAD.MOV.U32 R2, RZ, RZ, R24 ;  /* 0x000000ffff027224 */ /* 0x000fc600078e0018 */
[----:B------:R-:W-:Y:S01]  /*d9e0*/  LOP3.LUT R3, R3, 0x80000000, R15, 0xb8, !PT ;  /* 0x8000000003037812 */ /* 0x000fe200078eb80f */
[----:B------:R-:W-:Y:S06]  /*d9f0*/  BRA `(.L_x_43561) ;  /* 0x00000000001c7947 */ /* 0x000fec0003800000 */
.L_x_43560:
[----:B------:R-:W-:-:S06]  /*da00*/  DSETP.GTU.AND P0, PT, R24, +INF , PT ;  /* 0x7ff000001800742a */ /* 0x000fcc0003f0c000 */
[----:B------:R-:W-:-:S14]  /*da10*/  DSETP.LE.AND P0, PT, R4, +INF , !P0 ;  /* 0x7ff000000400742a */ /* 0x000fdc0004703000 */
[----:B------:R-:W0:Y:S01]  /*da20*/  @!P0 LDC.64 R2, c[0x0][0x220] ;  /* 0x00008800ff028b82 */ /* 0x000e220000000a00 */
[----:B------:R-:W-:Y:S02]  /*da30*/  @P0 DSETP.NEU.AND P2, PT, R4, +INF , PT ;  /* 0x7ff000000400042a */ /* 0x000fe40003f4d000 */
[----:B0-----:R-:W-:-:S06]  /*da40*/  @!P0 DADD R2, R14, R2 ;  /* 0x000000000e028229 */ /* 0x001fcc0000000002 */
[----:B------:R-:W-:Y:S02]  /*da50*/  @P0 FSEL R2, R14, RZ, P2 ;  /* 0x000000ff0e020208 */ /* 0x000fe40001000000 */
[----:B------:R-:W-:-:S07]  /*da60*/  @P0 FSEL R3, R15, -QNAN , P2 ;  /* 0xfff800000f030808 */ /* 0x000fce0001000000 */
.L_x_43561:
[----:B------:R-:W-:Y:S05]  /*da70*/  BSYNC B0 ;  /* 0x0000000000007941 */ /* 0x000fea0003800000 */
.L_x_43559:
[C---:B------:R-:W-:Y:S01]  /*da80*/  DSETP.GEU.AND P0, PT, R2.reuse, RZ, PT ;  /* 0x000000ff0200722a */ /* 0x040fe20003f0e000 */
[----:B------:R-:W-:Y:S02]  /*da90*/  ULDC.64 UR10, c[0x0][0x220] ;  /* 0x00008800000a7ab9 */ /* 0x000fe40000000a00 */
[----:B------:R-:W-:-:S03]  /*daa0*/  DADD R4, R2, UR10 ;  /* 0x0000000a02047e29 */ /* 0x000fc60008000000 */
[----:B------:R-:W-:-:S06]  /*dab0*/  DSETP.GT.XOR P0, PT, RZ, UR10, !P0 ;  /* 0x0000000aff007e2a */ /* 0x000fcc000c704800 */
[----:B------:R-:W-:-:S06]  /*dac0*/  DSETP.NEU.AND P0, PT, R2, RZ, P0 ;  /* 0x000000ff0200722a */ /* 0x000fcc000070d000 */
[----:B------:R-:W-:Y:S02]  /*dad0*/  FSEL R4, R4, R2, P0 ;  /* 0x0000000204047208 */ /* 0x000fe40000000000 */
[----:B------:R-:W-:-:S07]  /*dae0*/  FSEL R5, R5, R3, P0 ;  /* 0x0000000305057208 */ /* 0x000fce0000000000 */
.L_x_43558:
[----:B------:R-:W-:Y:S05]  /*daf0*/  BSYNC B1 ;  /* 0x0000000000017941 */ /* 0x000fea0003800000 */
.L_x_43557:
        /* <DEDUP_REMOVED lines=44> */
.L_x_43583:
        /* <DEDUP_REMOVED lines=12> */
.L_x_43582:
[----:B------:R-:W-:Y:S02]  /*de80*/  IMAD.MOV.U32 R2, RZ, RZ, R29 ;  /* 0x000000ffff027224 */ /* 0x000fe400078e001d */
[----:B------:R-:W-:-:S07]  /*de90*/  IMAD.MOV.U32 R29, RZ, RZ, R15 ;  /* 0x000000ffff1d7224 */ /* 0x000fce00078e000f */
.L_x_43581:
[----:B------:R-:W-:Y:S05]  /*dea0*/  BSYNC B2 ;  /* 0x0000000000027941 */ /* 0x000fea0003800000 */
.L_x_43580:
        /* <DEDUP_REMOVED lines=13> */
.L_x_43589:
        /* <DEDUP_REMOVED lines=33> */
.L_x_43588:
[----:B------:R-:W-:Y:S02]  /*e190*/  IMAD.MOV.U32 R2, RZ, RZ, R29 ;  /* 0x000000ffff027224 */ /* 0x000fe400078e001d */
[----:B------:R-:W-:-:S07]  /*e1a0*/  IMAD.MOV.U32 R29, RZ, RZ, R28 ;  /* 0x000000ffff1d7224 */ /* 0x000fce00078e001c */
.L_x_43587:
[----:B------:R-:W-:Y:S05]  /*e1b0*/  BSYNC B3 ;  /* 0x0000000000037941 */ /* 0x000fea0003800000 */
.L_x_43586:
[----:B------:R-:W-:-:S13]  /*e1c0*/  ISETP.GE.U32.AND P0, PT, R15, 0xc, PT ;  /* 0x0000000c0f00780c */ /* 0x000fda0003f06070 */
[----:B------:R-:W-:Y:S05]  /*e1d0*/  @!P0 BRA `(.L_x_43585) ;  /* 0x0000000400d88947 */ /* 0x000fea0003800000 */
[----:B------:R-:W-:Y:S01]  /*e1e0*/  BSSY B3, `(.L_x_43585) ;  /* 0x0000075000037945 */ /* 0x000fe20003800000 */
[----:B------:R-:W-:-:S07]  /*e1f0*/  VIADD R14, R14, 0x10 ;  /* 0x000000100e0e7836 */ /* 0x000fce0000000000 */
.L_x_43590:
        /* <DEDUP_REMOVED lines=116> */
.L_x_43585:
[----:B------:R-:W-:Y:S05]  /*e940*/  BSYNC B2 ;  /* 0x0000000000027941 */ /* 0x000fea0003800000 */
.L_x_43584:
        /* <DEDUP_REMOVED lines=19> */
.L_x_43592:
[----:B------:R-:W-:Y:S05]  /*ea80*/  BSYNC B2 ;  /* 0x0000000000027941 */ /* 0x000fea0003800000 */
.L_x_43591:
[----:B------:R-:W-:Y:S02]  /*ea90*/  IMAD.MOV.U32 R3, RZ, RZ, R25 ;  /* 0x000000ffff037224 */ /* 0x000fe400078e0019 */
[----:B------:R-:W-:-:S03]  /*eaa0*/  IMAD.MOV.U32 R2, RZ, RZ, R24 ;  /* 0x000000ffff027224 */ /* 0x000fc600078e0018 */
[----:B------:R-:W-:Y:S01]  /*eab0*/  LOP3.LUT R3, R3, 0x80000000, R19, 0xb8, !PT ;  /* 0x8000000003037812 */ /* 0x000fe200078eb813 */
[----:B------:R-:W-:Y:S06]  /*eac0*/  BRA `(.L_x_43579) ;  /* 0x00000000001c7947 */ /* 0x000fec0003800000 */
.L_x_43578:
[----:B------:R-:W-:-:S06]  /*ead0*/  DSETP.GTU.AND P0, PT, R24, +INF , PT ;  /* 0x7ff000001800742a */ /* 0x000fcc0003f0c000 */
[----:B------:R-:W-:-:S14]  /*eae0*/  DSETP.LE.AND P0, PT, R14, +INF , !P0 ;  /* 0x7ff000000e00742a */ /* 0x000fdc0004703000 */
[----:B------:R-:W1:Y:S01]  /*eaf0*/  @!P0 LDC.64 R2, c[0x0][0x220] ;  /* 0x00008800ff028b82 */ /* 0x000e620000000a00 */
[----:B------:R-:W-:Y:S02]  /*eb00*/  @P0 DSETP.NEU.AND P2, PT, R14, +INF , PT ;  /* 0x7ff000000e00042a */ /* 0x000fe40003f4d000 */
[----:B-1----:R-:W-:-:S06]  /*eb10*/  @!P0 DADD R2, R18, R2 ;  /* 0x0000000012028229 */ /* 0x002fcc0000000002 */
[----:B------:R-:W-:Y:S02]  /*eb20*/  @P0 FSEL R2, R18, RZ, P2 ;  /* 0x000000ff12020208 */ /* 0x000fe40001000000 */
[----:B------:R-:W-:-:S07]  /*eb30*/  @P0 FSEL R3, R19, -QNAN , P2 ;  /* 0xfff8000013030808 */ /* 0x000fce0001000000 */
.L_x_43579:
[----:B------:R-:W-:Y:S05]  /*eb40*/  BSYNC B0 ;  /* 0x0000000000007941 */ /* 0x000fea0003800000 */
.L_x_43577:
[C---:B------:R-:W-:Y:S01]  /*eb50*/  DSETP.GEU.AND P0, PT, R2.reuse, RZ, PT ;  /* 0x000000ff0200722a */ /* 0x040fe20003f0e000 */
[----:B------:R-:W-:Y:S02]  /*eb60*/  ULDC.64 UR10, c[0x0][0x220] ;  /* 0x00008800000a7ab9 */ /* 0x000fe40000000a00 */
[----:B------:R-:W-:-:S03]  /*eb70*/  DADD R14, R2, UR10 ;  /* 0x0000000a020e7e29 */ /* 0x000fc60008000000 */
[----:B------:R-:W-:-:S06]  /*eb80*/  DSETP.GT.XOR P0, PT, RZ, UR10, !P0 ;  /* 0x0000000aff007e2a */ /* 0x000fcc000c704800 */
[----:B------:R-:W-:-:S06]  /*eb90*/  DSETP.NEU.AND P0, PT, R2, RZ, P0 ;  /* 0x000000ff0200722a */ /* 0x000fcc000070d000 */
[----:B------:R-:W-:Y:S02]  /*eba0*/  FSEL R2, R14, R2, P0 ;  /* 0x000000020e027208 */ /* 0x000fe40000000000 */
[----:B------:R-:W-:-:S07]  /*ebb0*/  FSEL R3, R15, R3, P0 ;  /* 0x000000030f037208 */ /* 0x000fce0000000000 */
.L_x_43576:
[----:B------:R-:W-:Y:S05]  /*ebc0*/  BSYNC B1 ;  /* 0x0000000000017941 */ /* 0x000fea0003800000 */
.L_x_43575:
        /* <DEDUP_REMOVED lines=44> */
.L_x_43601:
        /* <DEDUP_REMOVED lines=12> */
.L_x_43600:
[----:B------:R-:W-:Y:S02]  /*ef50*/  IMAD.MOV.U32 R14, RZ, RZ, R29 ;  /* 0x000000ffff0e7224 */ /* 0x000fe400078e001d */
[----:B------:R-:W-:-:S07]  /*ef60*/  IMAD.MOV.U32 R29, RZ, RZ, R19 ;  /* 0x000000ffff1d7224 */ /* 0x000fce00078e0013 */
.L_x_43599:
[----:B------:R-:W-:Y:S05]  /*ef70*/  BSYNC B2 ;  /* 0x0000000000027941 */ /* 0x000fea0003800000 */
.L_x_43598:
        /* <DEDUP_REMOVED lines=13> */
.L_x_43607:
        /* <DEDUP_REMOVED lines=33> */
.L_x_43606:
[----:B------:R-:W-:Y:S02]  /*f260*/  IMAD.MOV.U32 R14, RZ, RZ, R29 ;  /* 0x000000ffff0e7224 */ /* 0x000fe400078e001d */
[----:B------:R-:W-:-:S07]  /*f270*/  IMAD.MOV.U32 R29, RZ, RZ, R28 ;  /* 0x000000ffff1d7224 */ /* 0x000fce00078e001c */
.L_x_43605:
[----:B------:R-:W-:Y:S05]  /*f280*/  BSYNC B3 ;  /* 0x0000000000037941 */ /* 0x000fea0003800000 */
.L_x_43604:
[----:B------:R-:W-:-:S13]  /*f290*/  ISETP.GE.U32.AND P0, PT, R19, 0xc, PT ;  /* 0x0000000c1300780c */ /* 0x000fda0003f06070 */
[----:B------:R-:W-:Y:S05]  /*f2a0*/  @!P0 BRA `(.L_x_43603) ;  /* 0x0000000400d88947 */ /* 0x000fea0003800000 */
[----:B------:R-:W-:Y:S01]  /*f2b0*/  BSSY B3, `(.L_x_43603) ;  /* 0x0000075000037945 */ /* 0x000fe20003800000 */
[----:B------:R-:W-:-:S07]  /*f2c0*/  VIADD R18, R18, 0x10 ;  /* 0x0000001012127836 */ /* 0x000fce0000000000 */
.L_x_43608:
        /* <DEDUP_REMOVED lines=116> */
.L_x_43603:
[----:B------:R-:W-:Y:S05]  /*fa10*/  BSYNC B2 ;  /* 0x0000000000027941 */ /* 0x000fea0003800000 */
.L_x_43602:
        /* <DEDUP_REMOVED lines=19> */
.L_x_43610:
[----:B------:R-:W-:Y:S05]  /*fb50*/  BSYNC B2 ;  /* 0x0000000000027941 */ /* 0x000fea0003800000 */
.L_x_43609:
[----:B------:R-:W-:Y:S02]  /*fb60*/  IMAD.MOV.U32 R15, RZ, RZ, R25 ;  /* 0x000000ffff0f7224 */ /* 0x000fe400078e0019 */
[----:B------:R-:W-:-:S03]  /*fb70*/  IMAD.MOV.U32 R14, RZ, RZ, R24 ;  /* 0x000000ffff0e7224 */ /* 0x000fc600078e0018 */
[----:B------:R-:W-:Y:S01]  /*fb80*/  LOP3.LUT R15, R15, 0x80000000, R17, 0xb8, !PT ;  /* 0x800000000f0f7812 */ /* 0x000fe200078eb811 */
[----:B------:R-:W-:Y:S06]  /*fb90*/  BRA `(.L_x_43597) ;  /* 0x00000000001c7947 */ /* 0x000fec0003800000 */
.L_x_43596:
[----:B------:R-:W-:-:S06]  /*fba0*/  DSETP.GTU.AND P0, PT, R24, +INF , PT ;  /* 0x7ff000001800742a */ /* 0x000fcc0003f0c000 */
[----:B------:R-:W-:-:S14]  /*fbb0*/  DSETP.LE.AND P0, PT, R18, +INF , !P0 ;  /* 0x7ff000001200742a */ /* 0x000fdc0004703000 */
[----:B------:R-:W1:Y:S01]  /*fbc0*/  @!P0 LDC.64 R14, c[0x0][0x220] ;  /* 0x00008800ff0e8b82 */ /* 0x000e620000000a00 */
[----:B------:R-:W-:Y:S02]  /*fbd0*/  @P0 DSETP.NEU.AND P2, PT, R18, +INF , PT ;  /* 0x7ff000001200042a */ /* 0x000fe40003f4d000 */
[----:B-1----:R-:W-:-:S06]  /*fbe0*/  @!P0 DADD R14, R16, R14 ;  /* 0x00000000100e8229 */ /* 0x002fcc000000000e */
[----:B------:R-:W-:Y:S02]  /*fbf0*/  @P0 FSEL R14, R16, RZ, P2 ;  /* 0x000000ff100e0208 */ /* 0x000fe40001000000 */
[----:B------:R-:W-:-:S07]  /*fc00*/  @P0 FSEL R15, R17, -QNAN , P2 ;  /* 0xfff80000110f0808 */ /* 0x000fce0001000000 */
.L_x_43597:
[----:B------:R-:W-:Y:S05]  /*fc10*/  BSYNC B0 ;  /* 0x0000000000007941 */ /* 0x000fea0003800000 */
.L_x_43595:
[C---:B------:R-:W-:Y:S01]  /*fc20*/  DSETP.GEU.AND P0, PT, R14.reuse, RZ, PT ;  /* 0x000000ff0e00722a */ /* 0x040fe20003f0e000 */
[----:B------:R-:W-:Y:S02]  /*fc30*/  ULDC.64 UR10, c[0x0][0x220] ;  /* 0x00008800000a7ab9 */ /* 0x000fe40000000a00 */
[----:B------:R-:W-:-:S03]  /*fc40*/  DADD R16, R14, UR10 ;  /* 0x0000000a0e107e29 */ /* 0x000fc60008000000 */
[----:B------:R-:W-:-:S06]  /*fc50*/  DSETP.GT.XOR P0, PT, RZ, UR10, !P0 ;  /* 0x0000000aff007e2a */ /* 0x000fcc000c704800 */
[----:B------:R-:W-:-:S06]  /*fc60*/  DSETP.NEU.AND P0, PT, R14, RZ, P0 ;  /* 0x000000ff0e00722a */ /* 0x000fcc000070d000 */
[----:B------:R-:W-:Y:S02]  /*fc70*/  FSEL R24, R16, R14, P0 ;  /* 0x0000000e10187208 */ /* 0x000fe40000000000 */
[----:B------:R-:W-:-:S07]  /*fc80*/  FSEL R23, R17, R15, P0 ;  /* 0x0000000f11177208 */ /* 0x000fce0000000000 */
.L_x_43594:
[----:B------:R-:W-:Y:S05]  /*fc90*/  BSYNC B1 ;  /* 0x0000000000017941 */ /* 0x000fea0003800000 */
.L_x_43593:
        /* <DEDUP_REMOVED lines=42> */
.L_x_43619:
        /* <DEDUP_REMOVED lines=12> */
.L_x_43618:
[----:B------:R-:W-:-:S07]  /*10000*/  IMAD.MOV.U32 R14, RZ, RZ, R29 ;  /* 0x000000ffff0e7224 */ /* 0x000fce00078e001d */
.L_x_43617:
[----:B------:R-:W-:Y:S05]  /*10010*/  BSYNC B2 ;  /* 0x0000000000027941 */ /* 0x000fea0003800000 */
.L_x_43616:
        /* <DEDUP_REMOVED lines=13> */
.L_x_43625:
        /* <DEDUP_REMOVED lines=33> */
.L_x_43624:
[----:B------:R-:W-:-:S07]  /*10300*/  IMAD.MOV.U32 R14, RZ, RZ, R29 ;  /* 0x000000ffff0e7224 */ /* 0x000fce00078e001d */
.L_x_43623:
[----:B------:R-:W-:Y:S05]  /*10310*/  BSYNC B3 ;  /* 0x0000000000037941 */ /* 0x000fea0003800000 */
.L_x_43622:
[----:B------:R-:W-:-:S13]  /*10320*/  ISETP.GE.U32.AND P0, PT, R27, 0xc, PT ;  /* 0x0000000c1b00780c */ /* 0x000fda0003f06070 */
[----:B------:R-:W-:Y:S05]  /*10330*/  @!P0 BRA `(.L_x_43621) ;  /* 0x0000000400d88947 */ /* 0x000fea0003800000 */
[----:B------:R-:W-:Y:S01]  /*10340*/  BSSY B3, `(.L_x_43621) ;  /* 0x0000075000037945 */ /* 0x000fe20003800000 */
[----:B------:R-:W-:-:S07]  /*10350*/  VIADD R19, R19, 0x10 ;  /* 0x0000001013137836 */ /* 0x000fce0000000000 */
.L_x_43626:
        /* <DEDUP_REMOVED lines=116> */
.L_x_43621:
[----:B------:R-:W-:Y:S05]  /*10aa0*/  BSYNC B2 ;  /* 0x0000000000027941 */ /* 0x000fea0003800000 */
.L_x_43620:
        /* <DEDUP_REMOVED lines=20> */
.L_x_43628:
[----:B------:R-:W-:Y:S05]  /*10bf0*/  BSYNC B2 ;  /* 0x0000000000027941 */ /* 0x000fea0003800000 */
.L_x_43627:
[----:B------:R-:W-:Y:S02]  /*10c00*/  IMAD.MOV.U32 R19, RZ, RZ, R25 ;  /* 0x000000ffff137224 */ /* 0x000fe400078e0019 */
[----:B------:R-:W-:-:S03]  /*10c10*/  IMAD.MOV.U32 R18, RZ, RZ, R16 ;  /* 0x000000ffff127224 */ /* 0x000fc600078e0010 */
[----:B------:R-:W-:Y:S01]  /*10c20*/  LOP3.LUT R19, R19, 0x80000000, R13, 0xb8, !PT ;  /* 0x8000000013137812 */ /* 0x000fe200078eb80d */
[----:B------:R-:W-:Y:S06]  /*10c30*/  BRA `(.L_x_43615) ;  /* 0x00000000001c7947 */ /* 0x000fec0003800000 */
.L_x_43614:
[----:B------:R-:W-:-:S06]  /*10c40*/  DSETP.GTU.AND P0, PT, R16, +INF , PT ;  /* 0x7ff000001000742a */ /* 0x000fcc0003f0c000 */
[----:B------:R-:W-:-:S14]  /*10c50*/  DSETP.LE.AND P0, PT, R14, +INF , !P0 ;  /* 0x7ff000000e00742a */ /* 0x000fdc0004703000 */
[----:B------:R-:W1:Y:S01]  /*10c60*/  @!P0 LDC.64 R18, c[0x0][0x220] ;  /* 0x00008800ff128b82 */ /* 0x000e620000000a00 */
[----:B------:R-:W-:Y:S02]  /*10c70*/  @P0 DSETP.NEU.AND P2, PT, R14, +INF , PT ;  /* 0x7ff000000e00042a */ /* 0x000fe40003f4d000 */
[----:B-1----:R-:W-:-:S06]  /*10c80*/  @!P0 DADD R18, R12, R18 ;  /* 0x000000000c128229 */ /* 0x002fcc0000000012 */
[----:B------:R-:W-:Y:S02]  /*10c90*/  @P0 FSEL R18, R12, RZ, P2 ;  /* 0x000000ff0c120208 */ /* 0x000fe40001000000 */
[----:B------:R-:W-:-:S07]  /*10ca0*/  @P0 FSEL R19, R13, -QNAN , P2 ;  /* 0xfff800000d130808 */ /* 0x000fce0001000000 */
.L_x_43615:
[----:B------:R-:W-:Y:S05]  /*10cb0*/  BSYNC B0 ;  /* 0x0000000000007941 */ /* 0x000fea0003800000 */
.L_x_43613:
[C---:B------:R-:W-:Y:S01]  /*10cc0*/  DSETP.GEU.AND P0, PT, R18.reuse, RZ, PT ;  /* 0x000000ff1200722a */ /* 0x040fe20003f0e000 */
[----:B------:R-:W-:Y:S02]  /*10cd0*/  ULDC.64 UR10, c[0x0][0x220] ;  /* 0x00008800000a7ab9 */ /* 0x000fe40000000a00 */
[----:B------:R-:W-:-:S03]  /*10ce0*/  DADD R12, R18, UR10 ;  /* 0x0000000a120c7e29 */ /* 0x000fc60008000000 */
[----:B------:R-:W-:-:S06]  /*10cf0*/  DSETP.GT.XOR P0, PT, RZ, UR10, !P0 ;  /* 0x0000000aff007e2a */ /* 0x000fcc000c704800 */
[----:B------:R-:W-:-:S06]  /*10d00*/  DSETP.NEU.AND P0, PT, R18, RZ, P0 ;  /* 0x000000ff1200722a */ /* 0x000fcc000070d000 */
[----:B------:R-:W-:Y:S02]  /*10d10*/  FSEL R14, R12, R18, P0 ;  /* 0x000000120c0e7208 */ /* 0x000fe40000000000 */
[----:B------:R-:W-:-:S07]  /*10d20*/  FSEL R15, R13, R19, P0 ;  /* 0x000000130d0f7208 */ /* 0x000fce0000000000 */
.L_x_43612:
[----:B------:R-:W-:Y:S05]  /*10d30*/  BSYNC B1 ;  /* 0x0000000000017941 */ /* 0x000fea0003800000 */
.L_x_43611:
        /* <DEDUP_REMOVED lines=21> */
.L_x_43631:
[----:B------:R-:W-:-:S13]  /*10e90*/  ISETP.GE.AND P0, PT, R22, UR4, PT ;  /* 0x0000000416007c0c */ /* 0x000fda000bf06270 */
[----:B------:R-:W-:Y:S05]  /*10ea0*/  @P0 BRA `(.L_x_43633) ;  /* 0x0000000000300947 */ /* 0x000fea0003800000 */
[----:B--2---:R-:W2:Y:S01]  /*10eb0*/  LDC.64 R8, c[0x0][0x228] ;  /* 0x00008a00ff087b82 */ /* 0x004ea20000000a00 */
[C---:B0-----:R-:W-:Y:S02]  /*10ec0*/  VIADD R11, R22.reuse, UR6 ;  /* 0x00000006160b7c36 */ /* 0x041fe40008000000 */
[----:B------:R-:W-:Y:S02]  /*10ed0*/  VIADD R22, R22, 0x80 ;  /* 0x0000008016167836 */ /* 0x000fe40000000000 */
[----:B--2---:R-:W-:-:S05]  /*10ee0*/  IMAD.WIDE.U32 R8, R11, 0x8, R8 ;  /* 0x000000080b087825 */ /* 0x004fca00078e0008 */
[----:B------:R2:W-:Y:S02]  /*10ef0*/  STG.E.64 desc[UR8][R8.64], R6 ;  /* 0x0000000608007986 */ /* 0x0005e4000c101b08 */
.L_x_43632:
[----:B------:R-:W-:-:S13]  /*10f00*/  ISETP.GE.AND P0, PT, R22, UR4, PT ;  /* 0x0000000416007c0c */ /* 0x000fda000bf06270 */
[----:B------:R-:W-:Y:S05]  /*10f10*/  @P0 BRA `(.L_x_43634) ;  /* 0x0000000000340947 */ /* 0x000fea0003800000 */
[----:B--2---:R-:W2:Y:S01]  /*10f20*/  LDC.64 R6, c[0x0][0x228] ;  /* 0x00008a00ff067b82 */ /* 0x004ea20000000a00 */
[C---:B------:R-:W-:Y:S02]  /*10f30*/  VIADD R9, R22.reuse, UR6 ;  /* 0x0000000616097c36 */ /* 0x040fe40008000000 */
[----:B------:R-:W-:Y:S02]  /*10f40*/  VIADD R22, R22, 0x80 ;  /* 0x0000008016167836 */ /* 0x000fe40000000000 */
[----:B--2---:R-:W-:-:S05]  /*10f50*/  IMAD.WIDE.U32 R6, R9, 0x8, R6 ;  /* 0x0000000809067825 */ /* 0x004fca00078e0006 */
[----:B------:R3:W-:Y:S02]  /*10f60*/  STG.E.64 desc[UR8][R6.64], R4 ;  /* 0x0000000406007986 */ /* 0x0007e4000c101b08 */
.L_x_43633:
        /* <DEDUP_REMOVED lines=8> */
.L_x_43634:
[----:B------:R-:W-:Y:S05]  /*10ff0*/  BSYNC B1 ;  /* 0x0000000000017941 */ /* 0x000fea0003800000 */
.L_x_43630:
[----:B------:R-:W-:-:S13]  /*11000*/  ISETP.GE.AND P0, PT, R22, UR4, PT ;  /* 0x0000000416007c0c */ /* 0x000fda000bf06270 */
[----:B---3--:R-:W3:Y:S01]  /*11010*/  @!P0 LDC.64 R2, c[0x0][0x228] ;  /* 0x00008a00ff028b82 */ /* 0x008ee20000000a00 */
[C---:B0-----:R-:W-:Y:S02]  /*11020*/  @!P0 VIADD R5, R22.reuse, UR6 ;  /* 0x0000000616058c36 */ /* 0x041fe40008000000 */
[----:B------:R-:W-:Y:S02]  /*11030*/  @!P0 IMAD.MOV.U32 R25, RZ, RZ, R23 ;  /* 0x000000ffff198224 */ /* 0x000fe400078e0017 */
[----:B------:R-:W-:Y:S02]  /*11040*/  @!P0 VIADD R22, R22, 0x80 ;  /* 0x0000008016168836 */ /* 0x000fe40000000000 */
[----:B---3--:R-:W-:-:S05]  /*11050*/  @!P0 IMAD.WIDE.U32 R2, R5, 0x8, R2 ;  /* 0x0000000805028825 */ /* 0x008fca00078e0002 */
[----:B------:R4:W-:Y:S02]  /*11060*/  @!P0 STG.E.64 desc[UR8][R2.64], R24 ;  /* 0x0000001802008986 */ /* 0x0009e4000c101b08 */
.L_x_43635:
[----:B------:R-:W-:Y:S05]  /*11070*/  BSYNC B0 ;  /* 0x0000000000007941 */ /* 0x000fea0003800000 */
.L_x_43629:
        /* <DEDUP_REMOVED lines=8> */
.L_x_43636:
        /* <DEDUP_REMOVED lines=16> */
.L_x_57562:


//--------------------- .text._ZN2at6native18elementwise_kernelILi128ELi4EZNS0_15gpu_kernel_implINS0_13AUnaryFunctorIdddZZZNS0_21remainder_kernel_cudaERNS_18TensorIteratorBaseEENKUlvE0_clEvENKUlvE_clEvEUlddE_EEEEvS5_RKT_EUliE_EEviT1_ --------------------------
	.section	.text._ZN2at6native18elementwise_kernelILi128ELi4EZNS0_15gpu_kernel_implINS0_13AUnaryFunctorIdddZZZNS0_21remainder_kernel_cudaERNS_18TensorIteratorBaseEENKUlvE0_clEvENKUlvE_clEvEUlddE_EEEEvS5_RKT_EUliE_EEviT1_,"ax",@progbits
	.align	128
        .global         _ZN2at6native18elementwise_kernelILi128ELi4EZNS0_15gpu_kernel_implINS0_13AUnaryFunctorIdddZZZNS0_21remainder_kernel_cudaERNS_18TensorIteratorBaseEENKUlvE0_clEvENKUlvE_clEvEUlddE_EEEEvS5_RKT_EUliE_EEviT1_
        .type           _ZN2at6native18elementwise_kernelILi128ELi4EZNS0_15gpu_kernel_implINS0_13AUnaryFunctorIdddZZZNS0_21remainder_kernel_cudaERNS_18TensorIteratorBaseEENKUlvE0_clEvENKUlvE_clEvEUlddE_EEEEvS5_RKT_EUliE_EEviT1_,@function
        .size           _ZN2at6native18elementwise_kernelILi128ELi4EZNS0_15gpu_kernel_implINS0_13AUnaryFunctorIdddZZZNS0_21remainder_kernel_cudaERNS_18TensorIteratorBaseEENKUlvE0_clEvENKUlvE_clEvEUlddE_EEEEvS5_RKT_EUliE_EEviT1_,(.L_x_57563 - _ZN2at6native18elementwise_kernelILi128ELi4EZNS0_15gpu_kernel_implINS0_13AUnaryFunctorIdddZZZNS0_21remainder_kernel_cudaERNS_18TensorIteratorBaseEENKUlvE0_clEvENKUlvE_clEvEUlddE_EEEEvS5_RKT_EUliE_EEviT1_)
        .other          _ZN2at6native18elementwise_kernelILi128ELi4EZNS0_15gpu_kernel_implINS0_13AUnaryFunctorIdddZZZNS0_21remainder_kernel_cudaERNS_18TensorIteratorBaseEENKUlvE0_clEvENKUlvE_clEvEUlddE_EEEEvS5_RKT_EUliE_EEviT1_,@"STO_CUDA_ENTRY STV_DEFAULT"
_ZN2at6native18elementwise_kernelILi128ELi4EZNS0_15gpu_kernel_implINS0_13AUnaryFunctorIdddZZZNS0_21remainder_kernel_cudaERNS_18TensorIteratorBaseEENKUlvE0_clEvENKUlvE_clEvEUlddE_EEEEvS5_RKT_EUliE_EEviT1_:
.text._ZN2at6native18elementwise_kernelILi128ELi4EZNS0_15gpu_kernel_implINS0_13AUnaryFunctorIdddZZZNS0_21remainder_kernel_cudaERNS_18TensorIteratorBaseEENKUlvE0_clEvENKUlvE_clEvEUlddE_EEEEvS5_RKT_EUliE_EEviT1_:
        /* <DEDUP_REMOVED lines=312> */
.L_x_43639:
        /* <DEDUP_REMOVED lines=21> */
.L_x_43643:
[----:B------:R-:W2:Y:S02]  /*14d0*/  LDG.E.U8 R2, desc[UR36][R4.64] ;  /* 0x0000002404027981 */ /* 0x000ea4000c1e1100 */
[----:B--2---:R-:W0:Y:S01]  /*14e0*/  I2F.F64.U16 R2, R2 ;  /* 0x0000000200027312 */ /* 0x004e220000101800 */
[----:B------:R-:W-:Y:S05]  /*14f0*/  BRA `(.L_x_43645) ;  /* 0x0000000c00707947 */ /* 0x000fea0003800000 */
.L_x_43642:
        /* <DEDUP_REMOVED lines=9> */
.L_x_43647:
[----:B------:R-:W2:Y:S02]  /*1590*/  LDG.E R2, desc[UR36][R4.64] ;  /* 0x0000002404027981 */ /* 0x000ea4000c1e1900 */
[----:B--2---:R-:W0:Y:S01]  /*15a0*/  I2F.F64 R2, R2 ;  /* 0x0000000200027312 */ /* 0x004e220000201c00 */
[----:B------:R-:W-:Y:S05]  /*15b0*/  BRA `(.L_x_43645) ;  /* 0x0000000c00407947 */ /* 0x000fea0003800000 */
.L_x_43646:
[----:B------:R-:W2:Y:S02]  /*15c0*/  LDG.E.U16 R2, desc[UR36][R4.64] ;  /* 0x0000002404027981 */ /* 0x000ea4000c1e1500 */
[----:B--2---:R-:W0:Y:S01]  /*15d0*/  I2F.F64.S16 R2, R2 ;  /* 0x0000000200027312 */ /* 0x004e220000101c00 */
[----:B------:R-:W-:Y:S05]  /*15e0*/  BRA `(.L_x_43645) ;  /* 0x0000000c00347947 */ /* 0x000fea0003800000 */
.L_x_43641:
        /* <DEDUP_REMOVED lines=10> */
.L_x_43649:
[----:B------:R-:W2:Y:S02]  /*1690*/  LDG.E.U16 R0, desc[UR36][R4.64] ;  /* 0x0000002404007981 */ /* 0x000ea4000c1e1500 */
[----:B--2---:R-:W-:-:S05]  /*16a0*/  HADD2.F32 R0, -RZ, R0.H0_H0 ;  /* 0x20000000ff007230 */ /* 0x004fca0000004100 */
[----:B------:R-:W-:-:S04]  /*16b0*/  FMUL.FTZ R0, R0, 1 ;  /* 0x3f80000000007820 */ /* 0x000fc80000410000 */
[----:B------:R0:W1:Y:S01]  /*16c0*/  F2F.F64.F32 R2, R0 ;  /* 0x0000000000027310 */ /* 0x0000620000201800 */
[----:B------:R-:W-:Y:S05]  /*16d0*/  BRA `(.L_x_43645) ;  /* 0x0000000800f87947 */ /* 0x000fea0003800000 */
.L_x_43648:
        /* <DEDUP_REMOVED lines=10> */
.L_x_43651:
[----:B------:R-:W2:Y:S02]  /*1780*/  LDG.E.U16 R4, desc[UR36][R4.64] ;  /* 0x0000002404047981 */ /* 0x000ea4000c1e1500 */
[----:B--2---:R-:W-:-:S05]  /*1790*/  HADD2.F32 R0, -RZ, R4.H0_H0 ;  /* 0x20000004ff007230 */ /* 0x004fca0000004100 */
[----:B------:R-:W-:-:S04]  /*17a0*/  FMUL.FTZ R0, R0, 1 ;  /* 0x3f80000000007820 */ /* 0x000fc80000410000 */
[----:B------:R0:W1:Y:S01]  /*17b0*/  F2F.F64.F32 R2, R0 ;  /* 0x0000000000027310 */ /* 0x0000620000201800 */
[----:B------:R-:W-:Y:S05]  /*17c0*/  BRA `(.L_x_43645) ;  /* 0x0000000800bc7947 */ /* 0x000fea0003800000 */
.L_x_43650:
[----:B------:R0:W5:Y:S01]  /*17d0*/  LDG.E.64 R2, desc[UR36][R4.64] ;  /* 0x0000002404027981 */ /* 0x000162000c1e1b00 */
[----:B------:R-:W-:Y:S05]  /*17e0*/  BRA `(.L_x_43645) ;  /* 0x0000000800b47947 */ /* 0x000fea0003800000 */
.L_x_43640:
        /* <DEDUP_REMOVED lines=13> */
.L_x_43654:
[----:B------:R0:W5:Y:S01]  /*18c0*/  LDG.E.64 R2, desc[UR36][R4.64] ;  /* 0x0000002404027981 */ /* 0x000162000c1e1b00 */
[----:B------:R-:W-:Y:S05]  /*18d0*/  BRA `(.L_x_43645) ;  /* 0x0000000800787947 */ /* 0x000fea0003800000 */
.L_x_43653:
        /* <DEDUP_REMOVED lines=28> */
.L_x_43656:
        /* <DEDUP_REMOVED lines=15> */
.L_x_43655:
[----:B------:R-:W2:Y:S02]  /*1b90*/  LDG.E.U16 R0, desc[UR36][R4.64] ;  /* 0x0000002404007981 */ /* 0x000ea4000c1e1500 */
[----:B--2---:R-:W-:-:S04]  /*1ba0*/  IMAD.U32 R0, R0, 0x10000, RZ ;  /* 0x0001000000007824 */ /* 0x004fc800078e00ff */
[----:B------:R-:W-:-:S04]  /*1bb0*/  FMUL.FTZ R0, R0, 1 ;  /* 0x3f80000000007820 */ /* 0x000fc80000410000 */
[----:B------:R0:W1:Y:S01]  /*1bc0*/  F2F.F64.F32 R2, R0 ;  /* 0x0000000000027310 */ /* 0x0000620000201800 */
[----:B------:R-:W-:Y:S05]  /*1bd0*/  BRA `(.L_x_43645) ;  /* 0x0000000400b87947 */ /* 0x000fea0003800000 */
.L_x_43652:
        /* <DEDUP_REMOVED lines=11> */
.L_x_43659:
        /* <DEDUP_REMOVED lines=21> */
.L_x_43663:
[----:B------:R-:W-:Y:S05]  /*1de0*/  BSYNC B1 ;  /* 0x0000000000017941 */ /* 0x000fea0003800000 */
.L_x_43662:
[----:B------:R-:W-:Y:S01]  /*1df0*/  LEA R3, R0, 0x3b800000, 0x17 ;  /* 0x3b80000000037811 */ /* 0x000fe200078eb8ff */
[----:B------:R-:W-:-:S05]  /*1e00*/  IMAD.SHL.U32 R0, R2, 0x100000, RZ ;  /* 0x0010000002007824 */ /* 0x000fca00078e00ff */
[----:B------:R-:W-:-:S07]  /*1e10*/  LOP3.LUT R0, R3, R0, R4, 0xfe, !PT ;  /* 0x0000000003007212 */ /* 0x000fce00078efe04 */
.L_x_43661:
[----:B------:R-:W-:Y:S05]  /*1e20*/  BSYNC B0 ;  /* 0x0000000000007941 */ /* 0x000fea0003800000 */
.L_x_43660:
[----:B------:R-:W-:-:S04]  /*1e30*/  FMUL.FTZ R0, R0, 1 ;  /* 0x3f80000000007820 */ /* 0x000fc80000410000 */
[----:B------:R1:W2:Y:S01]  /*1e40*/  F2F.F64.F32 R2, R0 ;  /* 0x0000000000027310 */ /* 0x0002a20000201800 */
[----:B------:R-:W-:Y:S05]  /*1e50*/  BRA `(.L_x_43645) ;  /* 0x0000000400187947 */ /* 0x000fea0003800000 */
.L_x_43658:
        /* <DEDUP_REMOVED lines=21> */
.L_x_43667:
[----:B------:R-:W-:Y:S05]  /*1fb0*/  BSYNC B1 ;  /* 0x0000000000017941 */ /* 0x000fea0003800000 */
.L_x_43666:
[----:B------:R-:W-:Y:S01]  /*1fc0*/  LEA R3, R0, 0x37800000, 0x17 ;  /* 0x3780000000037811 */ /* 0x000fe200078eb8ff */
[----:B------:R-:W-:-:S05]  /*1fd0*/  IMAD.SHL.U32 R0, R2, 0x200000, RZ ;  /* 0x0020000002007824 */ /* 0x000fca00078e00ff */
[----:B------:R-:W-:-:S07]  /*1fe0*/  LOP3.LUT R0, R3, R0, R4, 0xfe, !PT ;  /* 0x0000000003007212 */ /* 0x000fce00078efe04 */
.L_x_43665:
[----:B------:R-:W-:Y:S05]  /*1ff0*/  BSYNC B0 ;  /* 0x0000000000007941 */ /* 0x000fea0003800000 */
.L_x_43664:
[----:B------:R-:W-:-:S04]  /*2000*/  FMUL.FTZ R0, R0, 1 ;  /* 0x3f80000000007820 */ /* 0x000fc80000410000 */
[----:B------:R3:W4:Y:S01]  /*2010*/  F2F.F64.F32 R2, R0 ;  /* 0x0000000000027310 */ /* 0x0007220000201800 */
[----:B------:R-:W-:Y:S05]  /*2020*/  BRA `(.L_x_43645) ;  /* 0x0000000000a47947 */ /* 0x000fea0003800000 */
.L_x_43657:
        /* <DEDUP_REMOVED lines=14> */
.L_x_43671:
[----:B------:R-:W-:Y:S05]  /*2110*/  BSYNC B0 ;  /* 0x0000000000007941 */ /* 0x000fea0003800000 */
.L_x_43670:
[----:B------:R-:W-:-:S04]  /*2120*/  FMUL.FTZ R0, R0, 1 ;  /* 0x3f80000000007820 */ /* 0x000fc80000410000 */
[----:B------:R0:W1:Y:S01]  /*2130*/  F2F.F64.F32 R2, R0 ;  /* 0x0000000000027310 */ /* 0x0000620000201800 */
[----:B------:R-:W-:Y:S05]  /*2140*/  BRA `(.L_x_43645) ;  /* 0x00000000005c7947 */ /* 0x000fea0003800000 */
.L_x_43644:
        /* <DEDUP_REMOVED lines=16> */
.L_x_43672:
[----:B------:R-:W-:Y:S01]  /*2250*/  CS2R R2, SRZ ;  /* 0x0000000000027805 */ /* 0x000fe2000001ff00 */
[----:B------:R-:W-:Y:S06]  /*2260*/  BRA `(.L_x_43645) ;  /* 0x0000000000147947 */ /* 0x000fec0003800000 */
.L_x_43669:
[----:B------:R-:W2:Y:S02]  /*2270*/  LDG.E.64 R2, desc[UR36][R4.64] ;  /* 0x0000002404027981 */ /* 0x000ea4000c1e1b00 */
[----:B--2---:R-:W0:Y:S01]  /*2280*/  I2F.F64.U64 R2, R2 ;  /* 0x0000000200027312 */ /* 0x004e220000301800 */
[----:B------:R-:W-:Y:S05]  /*2290*/  BRA `(.L_x_43645) ;  /* 0x0000000000087947 */ /* 0x000fea0003800000 */
.L_x_43668:
[----:B------:R-:W2:Y:S02]  /*22a0*/  LDG.E R2, desc[UR36][R4.64] ;  /* 0x0000002404027981 */ /* 0x000ea4000c1e1900 */
[----:B--2---:R-:W0:Y:S02]  /*22b0*/  I2F.F64.U32 R2, R2 ;  /* 0x0000000200027312 */ /* 0x004e240000201800 */
.L_x_43645:
        /* <DEDUP_REMOVED lines=40> */
.L_x_43679:
        /* <DEDUP_REMOVED lines=12> */
.L_x_43678:
[----:B------:R-:W-:-:S07]  /*2600*/  IMAD.MOV.U32 R4, RZ, RZ, R10 ;  /* 0x000000ffff047224 */ /* 0x000fce00078e000a */
.L_x_43677:
[----:B------:R-:W-:Y:S05]  /*2610*/  BSYNC B1 ;  /* 0x0000000000017941 */ /* 0x000fea0003800000 */
.L_x_43676:
        /* <DEDUP_REMOVED lines=13> */
.L_x_43685:
        /* <DEDUP_REMOVED lines=33> */
.L_x_43684:
[----:B------:R-:W-:-:S07]  /*2900*/  IMAD.MOV.U32 R4, RZ, RZ, R12 ;  /* 0x000000ffff047224 */ /* 0x000fce00078e000c */
.L_x_43683:
[----:B------:R-:W-:Y:S05]  /*2910*/  BSYNC B2 ;  /* 0x0000000000027941 */ /* 0x000fea0003800000 */
.L_x_43682:
[----:B------:R-:W-:-:S13]  /*2920*/  ISETP.GE.U32.AND P0, PT, R10, 0xc, PT ;  /* 0x0000000c0a00780c */ /* 0x000fda0003f06070 */
[----:B------:R-:W-:Y:S05]  /*2930*/  @!P0 BRA `(.L_x_43681) ;  /* 0x0000000400d48947 */ /* 0x000fea0003800000 */
[----:B------:R-:W-:Y:S01]  /*2940*/  BSSY B2, `(.L_x_43681) ;  /* 0x0000074000027945 */ /* 0x000fe20003800000 */
.L_x_43686:
        /* <DEDUP_REMOVED lines=116> */
.L_x_43681:
[----:B------:R-:W-:Y:S05]  /*3090*/  BSYNC B1 ;  /* 0x0000000000017941 */ /* 0x000fea0003800000 */
.L_x_43680:
        /* <DEDUP_REMOVED lines=21> */
.L_x_43688:
[----:B------:R-:W-:Y:S05]  /*31f0*/  BSYNC B1 ;  /* 0x0000000000017941 */ /* 0x000fea0003800000 */
.L_x_43687:
[----:B------:R-:W-:-:S05]  /*3200*/  IMAD.MOV.U32 R11, RZ, RZ, R13 ;  /* 0x000000ffff0b7224 */ /* 0x000fca00078e000d */
[----:B------:R-:W-:Y:S01]  /*3210*/  LOP3.LUT R11, R11, 0x80000000, R5, 0xb8, !PT ;  /* 0x800000000b0b7812 */ /* 0x000fe200078eb805 */
[----:B------:R-:W-:Y:S06]  /*3220*/  BRA `(.L_x_43675) ;  /* 0x00000000001c7947 */ /* 0x000fec0003800000 */
.L_x_43674:
[----:B------:R-:W-:-:S06]  /*3230*/  DSETP.GTU.AND P0, PT, R6, +INF , PT ;  /* 0x7ff000000600742a */ /* 0x000fcc0003f0c000 */
[----:B------:R-:W-:-:S14]  /*3240*/  DSETP.LE.AND P0, PT, R8, +INF , !P0 ;  /* 0x7ff000000800742a */ /* 0x000fdc0004703000 */
[----:B------:R-:W0:Y:S01]  /*3250*/  @!P0 LDC.64 R10, c[0x0][0x428] ;  /* 0x00010a00ff0a8b82 */ /* 0x000e220000000a00 */
[----:B------:R-:W-:Y:S02]  /*3260*/  @P0 DSETP.NEU.AND P1, PT, R8, +INF , PT ;  /* 0x7ff000000800042a */ /* 0x000fe40003f2d000 */
[----:B0-----:R-:W-:-:S06]  /*3270*/  @!P0 DADD R10, R2, R10 ;  /* 0x00000000020a8229 */ /* 0x001fcc000000000a */
[----:B------:R-:W-:Y:S02]  /*3280*/  @P0 FSEL R10, R4, RZ, P1 ;  /* 0x000000ff040a0208 */ /* 0x000fe40000800000 */
[----:B------:R-:W-:-:S07]  /*3290*/  @P0 FSEL R11, R5, -QNAN , P1 ;  /* 0xfff80000050b0808 */ /* 0x000fce0000800000 */
.L_x_43675:
[----:B------:R-:W-:Y:S05]  /*32a0*/  BSYNC B0 ;  /* 0x0000000000007941 */ /* 0x000fea0003800000 */
.L_x_43673:
[----:B------:R-:W3:Y:S01]  /*32b0*/  LDC.U8 R6, c[0x0][0x430] ;  /* 0x00010c00ff067b82 */ /* 0x000ee20000000000 */
[----:B------:R-:W-:-:S06]  /*32c0*/  DSETP.GEU.AND P0, PT, R10, RZ, PT ;  /* 0x000000ff0a00722a */ /* 0x000fcc0003f0e000 */
[----:B------:R-:W-:Y:S02]  /*32d0*/  DSETP.LT.XOR P0, PT, R2, RZ, !P0 ;  /* 0x000000ff0200722a */ /* 0x000fe40004701800 */
[----:B------:R-:W-:-:S04]  /*32e0*/  DADD R2, R10, R2 ;  /* 0x000000000a027229 */ /* 0x000fc80000000002 */
        /* <DEDUP_REMOVED lines=17> */
.L_x_43692:
[----:B------:R-:W0:Y:S02]  /*3400*/  F2I.S64.F64.TRUNC R4, R4 ;  /* 0x0000000400047311 */ /* 0x000e24000030d900 */
[----:B0-----:R-:W-:-:S05]  /*3410*/  IMAD.MOV.U32 R3, RZ, RZ, R4 ;  /* 0x000000ffff037224 */ /* 0x001fca00078e0004 */
[----:B------:R0:W-:Y:S01]  /*3420*/  STG.E.U8 desc[UR36][R16.64], R3 ;  /* 0x0000000310007986 */ /* 0x0001e2000c101124 */
[----:B------:R-:W-:Y:S05]  /*3430*/  BRA `(.L_x_43694) ;  /* 0x0000000c00f87947 */ /* 0x000fea0003800000 */
.L_x_43691:
        /* <DEDUP_REMOVED lines=9> */
.L_x_43696:
[----:B------:R-:W0:Y:S02]  /*34d0*/  F2I.F64.TRUNC R5, R4 ;  /* 0x0000000400057311 */ /* 0x000e24000030d100 */
[----:B0-----:R0:W-:Y:S01]  /*34e0*/  STG.E desc[UR36][R16.64], R5 ;  /* 0x0000000510007986 */ /* 0x0011e2000c101924 */
[----:B------:R-:W-:Y:S05]  /*34f0*/  BRA `(.L_x_43694) ;  /* 0x0000000c00c87947 */ /* 0x000fea0003800000 */
.L_x_43695:
[----:B------:R-:W0:Y:S02]  /*3500*/  F2I.F64.TRUNC R5, R4 ;  /* 0x0000000400057311 */ /* 0x000e24000030d100 */
[----:B0-----:R0:W-:Y:S01]  /*3510*/  STG.E.U16 desc[UR36][R16.64], R5 ;  /* 0x0000000510007986 */ /* 0x0011e2000c101524 */
[----:B------:R-:W-:Y:S05]  /*3520*/  BRA `(.L_x_43694) ;  /* 0x0000000c00bc7947 */ /* 0x000fea0003800000 */
.L_x_43690:
        /* <DEDUP_REMOVED lines=13> */
.L_x_43698:
        /* <DEDUP_REMOVED lines=8> */
.L_x_43697:
        /* <DEDUP_REMOVED lines=14> */
.L_x_43700:
        /* <DEDUP_REMOVED lines=9> */
.L_x_43699:
[----:B------:R0:W-:Y:S01]  /*37f0*/  STG.E.64 desc[UR36][R16.64], R4 ;  /* 0x0000000410007986 */ /* 0x0001e2000c101b24 */
[----:B------:R-:W-:Y:S05]  /*3800*/  BRA `(.L_x_43694) ;  /* 0x0000000c00047947 */ /* 0x000fea0003800000 */
.L_x_43689:
        /* <DEDUP_REMOVED lines=12> */
.L_x_43703:
[----:B------:R-:W-:-:S05]  /*38d0*/  CS2R R6, SRZ ;  /* 0x0000000000067805 */ /* 0x000fca000001ff00 */
[----:B------:R0:W-:Y:S01]  /*38e0*/  STG.E.128 desc[UR36][R16.64], R4 ;  /* 0x0000000410007986 */ /* 0x0001e2000c101d24 */
[----:B------:R-:W-:Y:S05]  /*38f0*/  BRA `(.L_x_43694) ;  /* 0x0000000800c87947 */ /* 0x000fea0003800000 */
.L_x_43702:
        /* <DEDUP_REMOVED lines=25> */
.L_x_43707:
[----:B------:R-:W-:Y:S05]  /*3a90*/  BSYNC B0 ;  /* 0x0000000000007941 */ /* 0x000fea0003800000 */
.L_x_43706:
[----:B------:R-:W-:-:S05]  /*3aa0*/  LOP3.LUT R3, R0, R3, RZ, 0xfc, !PT ;  /* 0x0000000300037212 */ /* 0x000fca00078efcff */
[----:B------:R0:W-:Y:S01]  /*3ab0*/  STG.E.U8 desc[UR36][R16.64], R3 ;  /* 0x0000000310007986 */ /* 0x0001e2000c101124 */
[----:B------:R-:W-:Y:S05]  /*3ac0*/  BRA `(.L_x_43694) ;  /* 0x0000000800547947 */ /* 0x000fea0003800000 */
.L_x_43705:
        /* <DEDUP_REMOVED lines=17> */
.L_x_43709:
[----:B------:R-:W-:Y:S01]  /*3be0*/  IMAD.MOV.U32 R0, RZ, RZ, 0x7f ;  /* 0x0000007fff007424 */ /* 0x000fe200078e00ff */
[----:B------:R-:W-:-:S04]  /*3bf0*/  ISETP.GT.U32.AND P0, PT, R2, 0x7f800000, PT ;  /* 0x7f8000000200780c */ /* 0x000fc80003f04070 */
[----:B------:R-:W-:-:S09]  /*3c00*/  SEL R0, R0, 0x7c, P0 ;  /* 0x0000007c00007807 */ /* 0x000fd20000000000 */
.L_x_43710:
[----:B------:R-:W-:Y:S05]  /*3c10*/  BSYNC B0 ;  /* 0x0000000000007941 */ /* 0x000fea0003800000 */
.L_x_43708:
[----:B------:R-:W-:-:S04]  /*3c20*/  LOP3.LUT R2, R3, 0x80000000, RZ, 0xc0, !PT ;  /* 0x8000000003027812 */ /* 0x000fc800078ec0ff */
[----:B------:R-:W-:-:S04]  /*3c30*/  SHF.R.U32.HI R3, RZ, 0x18, R2 ;  /* 0x00000018ff037819 */ /* 0x000fc80000011602 */
[----:B------:R-:W-:-:S05]  /*3c40*/  LOP3.LUT R3, R0, R3, RZ, 0xfc, !PT ;  /* 0x0000000300037212 */ /* 0x000fca00078efcff */
[----:B------:R0:W-:Y:S01]  /*3c50*/  STG.E.U8 desc[UR36][R16.64], R3 ;  /* 0x0000000310007986 */ /* 0x0001e2000c101124 */
[----:B------:R-:W-:Y:S05]  /*3c60*/  BRA `(.L_x_43694) ;  /* 0x0000000400ec7947 */ /* 0x000fea0003800000 */
.L_x_43704:
        /* <DEDUP_REMOVED lines=8> */
.L_x_43701:
        /* <DEDUP_REMOVED lines=11> */
.L_x_43713:
        /* <DEDUP_REMOVED lines=21> */
.L_x_43716:
[----:B------:R-:W-:-:S04]  /*3ef0*/  LOP3.LUT R2, R3, 0x80000000, RZ, 0xc0, !PT ;  /* 0x8000000003027812 */ /* 0x000fc800078ec0ff */
[----:B------:R-:W-:-:S04]  /*3f00*/  SHF.R.U32.HI R3, RZ, 0x18, R2 ;  /* 0x00000018ff037819 */ /* 0x000fc80000011602 */
[----:B------:R-:W-:-:S04]  /*3f10*/  LOP3.LUT R0, R0, R3, RZ, 0xfc, !PT ;  /* 0x0000000300007212 */ /* 0x000fc800078efcff */
[----:B------:R-:W-:-:S07]  /*3f20*/  PRMT R8, R0, 0x7610, R8 ;  /* 0x0000761000087816 */ /* 0x000fce0000000008 */
.L_x_43715:
[----:B------:R-:W-:Y:S05]  /*3f30*/  BSYNC B0 ;  /* 0x0000000000007941 */ /* 0x000fea0003800000 */
.L_x_43714:
[----:B------:R0:W-:Y:S01]  /*3f40*/  STG.E.U8 desc[UR36][R16.64], R8 ;  /* 0x0000000810007986 */ /* 0x0001e2000c101124 */
[----:B------:R-:W-:Y:S05]  /*3f50*/  BRA `(.L_x_43694) ;  /* 0x0000000400307947 */ /* 0x000fea0003800000 */
.L_x_43712:
        /* <DEDUP_REMOVED lines=21> */
.L_x_43719:
[----:B------:R-:W-:-:S04]  /*40b0*/  LOP3.LUT R2, R3, 0x80000000, RZ, 0xc0, !PT ;  /* 0x8000000003027812 */ /* 0x000fc800078ec0ff */
[----:B------:R-:W-:-:S04]  /*40c0*/  SHF.R.U32.HI R3, RZ, 0x18, R2 ;  /* 0x00000018ff037819 */ /* 0x000fc80000011602 */
[----:B------:R-:W-:-:S04]  /*40d0*/  LOP3.LUT R0, R0, R3, RZ, 0xfc, !PT ;  /* 0x0000000300007212 */ /* 0x000fc800078efcff */
[----:B------:R-:W-:-:S07]  /*40e0*/  PRMT R8, R0, 0x7610, R8 ;  /* 0x0000761000087816 */ /* 0x000fce0000000008 */
.L_x_43718:
[----:B------:R-:W-:Y:S05]  /*40f0*/  BSYNC B0 ;  /* 0x0000000000007941 */ /* 0x000fea0003800000 */
.L_x_43717:
[----:B------:R3:W-:Y:S01]  /*4100*/  STG.E.U8 desc[UR36][R16.64], R8 ;  /* 0x0000000810007986 */ /* 0x0007e2000c101124 */
[----:B------:R-:W-:Y:S05]  /*4110*/  BRA `(.L_x_43694) ;  /* 0x0000000000c07947 */ /* 0x000fea0003800000 */
.L_x_43711:
        /* <DEDUP_REMOVED lines=26> */
.L_x_43693:
        /* <DEDUP_REMOVED lines=16> */
.L_x_43722:
[----:B------:R-:W-:Y:S05]  /*43c0*/  BRA `(.L_x_43694) ;  /* 0x0000000000147947 */ /* 0x000fea0003800000 */
.L_x_43721:
[----:B------:R-:W0:Y:S02]  /*43d0*/  F2I.U64.F64.TRUNC R4, R4 ;  /* 0x0000000400047311 */ /* 0x000e24000030d800 */
[----:B0-----:R2:W-:Y:S01]  /*43e0*/  STG.E.64 desc[UR36][R16.64], R4 ;  /* 0x0000000410007986 */ /* 0x0015e2000c101b24 */
[----:B------:R-:W-:Y:S05]  /*43f0*/  BRA `(.L_x_43694) ;  /* 0x0000000000087947 */ /* 0x000fea0003800000 */
.L_x_43720:
[----:B------:R-:W0:Y:S02]  /*4400*/  F2I.U32.F64.TRUNC R5, R4 ;  /* 0x0000000400057311 */ /* 0x000e24000030d000 */
[----:B0-----:R0:W-:Y:S02]  /*4410*/  STG.E desc[UR36][R16.64], R5 ;  /* 0x0000000510007986 */ /* 0x0011e4000c101924 */
.L_x_43694:
[----:B0-----:R-:W0:Y:S01]  /*4420*/  S2R R0, SR_TID.X ;  /* 0x0000000000007919 */ /* 0x001e220000002100 */
[----:B-1----:R-:W0:Y:S02]  /*4430*/  S2R R3, SR_CTAID.X ;  /* 0x0000000000037919 */ /* 0x002e240000002500 */
[----:B0-----:R-:W-:-:S04]  /*4440*/  IMAD R0, R3, 0x200, R0 ;  /* 0x0000020003007824 */ /* 0x001fc800078e0200 */
[----:B------:R-:W-:-:S07]  /*4450*/  VIADD R19, R0, 0x80 ;  /* 0x0000008000137836 */ /* 0x000fce0000000000 */
.L_x_43638:
[----:B------:R-:W-:Y:S05]  /*4460*/  BSYNC B6 ;  /* 0x0000000000067941 */ /* 0x000fea0003800000 */
.L_x_43637:
[----:B------:R-:W-:Y:S01]  /*4470*/  ULDC UR4, c[0x0][0x210] ;  /* 0x0000840000047ab9 */ /* 0x000fe20000000800 */
[----:B------:R-:W-:Y:S01]  /*4480*/  BSSY B6, `(.L_x_43723) ;  /* 0x000043d000067945 */ /* 0x000fe20003800000 */
[----:B------:R-:W-:-:S13]  /*4490*/  ISETP.GE.AND P0, PT, R19, UR4, PT ;  /* 0x0000000413007c0c */ /* 0x000fda000bf06270 */
[----:B------:R-:W-:Y:S05]  /*44a0*/  @P0 BRA `(.L_x_43724) ;  /* 0x0000004000e80947 */ /* 0x000fea0003800000 */
[----:B------:R-:W0:Y:S01]  /*44b0*/  LDC R6, c[0x0][0x218] ;  /* 0x00008600ff067b82 */ /* 0x000e220000000800 */
        /* <DEDUP_REMOVED lines=302> */
.L_x_43725:
        /* <DEDUP_REMOVED lines=21> */
.L_x_43729:
[----:B------:R-:W2:Y:S02]  /*58f0*/  LDG.E.U8 R2, desc[UR36][R2.64] ;  /* 0x0000002402027981 */ /* 0x000ea4000c1e1100 */
[----:B--2---:R2:W3:Y:S01]  /*5900*/  I2F.F64.U16 R6, R2 ;  /* 0x0000000200067312 */ /* 0x0044e20000101800 */
[----:B------:R-:W-:Y:S05]  /*5910*/  BRA `(.L_x_43731) ;  /* 0x0000000c00707947 */ /* 0x000fea0003800000 */
.L_x_43728:
        /* <DEDUP_REMOVED lines=9> */
.L_x_43733:
[----:B------:R-:W2:Y:S02]  /*59b0*/  LDG.E R2, desc[UR36][R2.64] ;  /* 0x0000002402027981 */ /* 0x000ea4000c1e1900 */
[----:B--2---:R0:W1:Y:S01]  /*59c0*/  I2F.F64 R6, R2 ;  /* 0x0000000200067312 */ /* 0x0040620000201c00 */
[----:B------:R-:W-:Y:S05]  /*59d0*/  BRA `(.L_x_43731) ;  /* 0x0000000c00407947 */ /* 0x000fea0003800000 */
.L_x_43732:
[----:B------:R-:W2:Y:S02]  /*59e0*/  LDG.E.U16 R2, desc[UR36][R2.64] ;  /* 0x0000002402027981 */ /* 0x000ea4000c1e1500 */
[----:B--2---:R4:W0:Y:S01]  /*59f0*/  I2F.F64.S16 R6, R2 ;  /* 0x0000000200067312 */ /* 0x0048220000101c00 */
[----:B------:R-:W-:Y:S05]  /*5a00*/  BRA `(.L_x_43731) ;  /* 0x0000000c00347947 */ /* 0x000fea0003800000 */
.L_x_43727:
        /* <DEDUP_REMOVED lines=10> */
.L_x_43735:
[----:B------:R-:W2:Y:S02]  /*5ab0*/  LDG.E.U16 R0, desc[UR36][R2.64] ;  /* 0x0000002402007981 */ /* 0x000ea4000c1e1500 */
[----:B--2---:R-:W-:-:S05]  /*5ac0*/  HADD2.F32 R0, -RZ, R0.H0_H0 ;  /* 0x20000000ff007230 */ /* 0x004fca0000004100 */
[----:B------:R-:W-:-:S04]  /*5ad0*/  FMUL.FTZ R0, R0, 1 ;  /* 0x3f80000000007820 */ /* 0x000fc80000410000 */
[----:B------:R0:W1:Y:S01]  /*5ae0*/  F2F.F64.F32 R6, R0 ;  /* 0x0000000000067310 */ /* 0x0000620000201800 */
[----:B------:R-:W-:Y:S05]  /*5af0*/  BRA `(.L_x_43731) ;  /* 0x0000000800f87947 */ /* 0x000fea0003800000 */
.L_x_43734:
        /* <DEDUP_REMOVED lines=10> */
.L_x_43737:
[----:B------:R-:W2:Y:S02]  /*5ba0*/  LDG.E.U16 R2, desc[UR36][R2.64] ;  /* 0x0000002402027981 */ /* 0x000ea4000c1e1500 */
[----:B--2---:R-:W-:-:S05]  /*5bb0*/  HADD2.F32 R0, -RZ, R2.H0_H0 ;  /* 0x20000002ff007230 */ /* 0x004fca0000004100 */
[----:B------:R-:W-:-:S04]  /*5bc0*/  FMUL.FTZ R0, R0, 1 ;  /* 0x3f80000000007820 */ /* 0x000fc80000410000 */
[----:B------:R0:W1:Y:S01]  /*5bd0*/  F2F.F64.F32 R6, R0 ;  /* 0x0000000000067310 */ /* 0x0000620000201800 */
[----:B------:R-:W-:Y:S05]  /*5be0*/  BRA `(.L_x_43731) ;  /* 0x0000000800bc7947 */ /* 0x000fea0003800000 */
.L_x_43736:
[----:B------:R0:W5:Y:S01]  /*5bf0*/  LDG.E.64 R6, desc[UR36][R2.64] ;  /* 0x0000002402067981 */ /* 0x000162000c1e1b00 */
[----:B------:R-:W-:Y:S05]  /*5c00*/  BRA `(.L_x_43731) ;  /* 0x0000000800b47947 */ /* 0x000fea0003800000 */
.L_x_43726:
        /* <DEDUP_REMOVED lines=13> */
.L_x_43740:
[----:B------:R0:W5:Y:S01]  /*5ce0*/  LDG.E.64 R6, desc[UR36][R2.64] ;  /* 0x0000002402067981 */ /* 0x000162000c1e1b00 */
[----:B------:R-:W-:Y:S05]  /*5cf0*/  BRA `(.L_x_43731) ;  /* 0x0000000800787947 */ /* 0x000fea0003800000 */
.L_x_43739:
        /* <DEDUP_REMOVED lines=28> */
.L_x_43742:
        /* <DEDUP_REMOVED lines=15> */
.L_x_43741:
[----:B------:R-:W2:Y:S02]  /*5fb0*/  LDG.E.U16 R0, desc[UR36][R2.64] ;  /* 0x0000002402007981 */ /* 0x000ea4000c1e1500 */
[----:B--2---:R-:W-:-:S04]  /*5fc0*/  IMAD.U32 R0, R0, 0x10000, RZ ;  /* 0x0001000000007824 */ /* 0x004fc800078e00ff */
[----:B------:R-:W-:-:S04]  /*5fd0*/  FMUL.FTZ R0, R0, 1 ;  /* 0x3f80000000007820 */ /* 0x000fc80000410000 */
[----:B------:R0:W1:Y:S01]  /*5fe0*/  F2F.F64.F32 R6, R0 ;  /* 0x0000000000067310 */ /* 0x0000620000201800 */
[----:B------:R-:W-:Y:S05]  /*5ff0*/  BRA `(.L_x_43731) ;  /* 0x0000000400b87947 */ /* 0x000fea0003800000 */
.L_x_43738:
        /* <DEDUP_REMOVED lines=11> */
.L_x_43745:
        /* <DEDUP_REMOVED lines=21> */
.L_x_43749:
[----:B------:R-:W-:Y:S05]  /*6200*/  BSYNC B1 ;  /* 0x0000000000017941 */ /* 0x000fea0003800000 */
.L_x_43748:
[----:B------:R-:W-:Y:S01]  /*6210*/  LEA R3, R0, 0x3b800000, 0x17 ;  /* 0x3b80000000037811 */ /* 0x000fe200078eb8ff */
[----:B------:R-:W-:-:S05]  /*6220*/  IMAD.SHL.U32 R0, R2, 0x100000, RZ ;  /* 0x0010000002007824 */ /* 0x000fca00078e00ff */
[----:B------:R-:W-:-:S07]  /*6230*/  LOP3.LUT R0, R3, R0, R4, 0xfe, !PT ;  /* 0x0000000003007212 */ /* 0x000fce00078efe04 */
.L_x_43747:
[----:B------:R-:W-:Y:S05]  /*6240*/  BSYNC B0 ;  /* 0x0000000000007941 */ /* 0x000fea0003800000 */
.L_x_43746:
[----:B------:R-:W-:-:S04]  /*6250*/  FMUL.FTZ R0, R0, 1 ;  /* 0x3f80000000007820 */ /* 0x000fc80000410000 */
[----:B------:R0:W1:Y:S01]  /*6260*/  F2F.F64.F32 R6, R0 ;  /* 0x0000000000067310 */ /* 0x0000620000201800 */
[----:B------:R-:W-:Y:S05]  /*6270*/  BRA `(.L_x_43731) ;  /* 0x0000000400187947 */ /* 0x000fea0003800000 */
.L_x_43744:
        /* <DEDUP_REMOVED lines=21> */
.L_x_43753:
[----:B------:R-:W-:Y:S05]  /*63d0*/  BSYNC B1 ;  /* 0x0000000000017941 */ /* 0x000fea0003800000 */
.L_x_43752:
[----:B------:R-:W-:Y:S01]  /*63e0*/  LEA R3, R0, 0x37800000, 0x17 ;  /* 0x3780000000037811 */ /* 0x000fe200078eb8ff */
[----:B------:R-:W-:-:S05]  /*63f0*/  IMAD.SHL.U32 R0, R2, 0x200000, RZ ;  /* 0x0020000002007824 */ /* 0x000fca00078e00ff */
[----:B------:R-:W-:-:S07]  /*6400*/  LOP3.LUT R0, R3, R0, R4, 0xfe, !PT ;  /* 0x0000000003007212 */ /* 0x000fce00078efe04 */
.L_x_43751:
[----:B------:R-:W-:Y:S05]  /*6410*/  BSYNC B0 ;  /* 0x0000000000007941 */ /* 0x000fea0003800000 */
.L_x_43750:
[----:B------:R-:W-:-:S04]  /*6420*/  FMUL.FTZ R0, R0, 1 ;  /* 0x3f80000000007820 */ /* 0x000fc80000410000 */
[----:B------:R0:W1:Y:S01]  /*6430*/  F2F.F64.F32 R6, R0 ;  /* 0x0000000000067310 */ /* 0x0000620000201800 */
[----:B------:R-:W-:Y:S05]  /*6440*/  BRA `(.L_x_43731) ;  /* 0x0000000000a47947 */ /* 0x000fea0003800000 */
.L_x_43743:
        /* <DEDUP_REMOVED lines=14> */
.L_x_43757:
[----:B------:R-:W-:Y:S05]  /*6530*/  BSYNC B0 ;  /* 0x0000000000007941 */ /* 0x000fea0003800000 */
.L_x_43756:
[----:B------:R-:W-:-:S04]  /*6540*/  FMUL.FTZ R0, R0, 1 ;  /* 0x3f80000000007820 */ /* 0x000fc80000410000 */
[----:B------:R0:W1:Y:S01]  /*6550*/  F2F.F64.F32 R6, R0 ;  /* 0x0000000000067310 */ /* 0x0000620000201800 */
[----:B------:R-:W-:Y:S05]  /*6560*/  BRA `(.L_x_43731) ;  /* 0x00000000005c7947 */ /* 0x000fea0003800000 */
.L_x_43730:
        /* <DEDUP_REMOVED lines=16> */
.L_x_43758:
[----:B------:R-:W-:Y:S01]  /*6670*/  CS2R R6, SRZ ;  /* 0x0000000000067805 */ /* 0x000fe2000001ff00 */
[----:B------:R-:W-:Y:S06]  /*6680*/  BRA `(.L_x_43731) ;  /* 0x0000000000147947 */ /* 0x000fec0003800000 */
.L_x_43755:
[----:B------:R-:W2:Y:S02]  /*6690*/  LDG.E.64 R6, desc[UR36][R2.64] ;  /* 0x0000002402067981 */ /* 0x000ea4000c1e1b00 */
[----:B--2---:R-:W0:Y:S01]  /*66a0*/  I2F.F64.U64 R6, R6 ;  /* 0x0000000600067312 */ /* 0x004e220000301800 */
[----:B------:R-:W-:Y:S05]  /*66b0*/  BRA `(.L_x_43731) ;  /* 0x0000000000087947 */ /* 0x000fea0003800000 */
.L_x_43754:
[----:B------:R-:W2:Y:S02]  /*66c0*/  LDG.E R2, desc[UR36][R2.64] ;  /* 0x0000002402027981 */ /* 0x000ea4000c1e1900 */
[----:B--2---:R0:W1:Y:S02]  /*66d0*/  I2F.F64.U32 R6, R2 ;  /* 0x0000000200067312 */ /* 0x0040640000201800 */
.L_x_43731:
[----:B0-----:R-:W0:Y:S01]  /*66e0*/  LDC.64 R4, c[0x0][0x428] ;  /* 0x00010a00ff047b82 */ /* 0x001e220000000a00 */
[----:B-1-3-5:R-:W-:Y:S01]  /*66f0*/  LOP3.LUT R3, R7, 0x7fffffff, RZ, 0xc0, !PT ;  /* 0x7fffffff07037812 */ /* 0x02afe200078ec0ff */
[----:B------:R-:W-:Y:S01]  /*6700*/  BSSY B0, `(.L_x_43759) ;  /* 0x00000fc000007945 */ /* 0x000fe20003800000 */
[----:B--2-4-:R-:W-:Y:S02]  /*6710*/  IMAD.MOV.U32 R2, RZ, RZ, R6 ;  /* 0x000000ffff027224 */ /* 0x014fe400078e0006 */
        /* <DEDUP_REMOVED lines=36> */
.L_x_43765:
        /* <DEDUP_REMOVED lines=12> */
.L_x_43764:
[----:B------:R-:W-:-:S07]  /*6a20*/  IMAD.MOV.U32 R4, RZ, RZ, R10 ;  /* 0x000000ffff047224 */ /* 0x000fce00078e000a */
.L_x_43763:
[----:B------:R-:W-:Y:S05]  /*6a30*/  BSYNC B1 ;  /* 0x0000000000017941 */ /* 0x000fea0003800000 */
.L_x_43762:
        /* <DEDUP_REMOVED lines=13> */
.L_x_43771:
        /* <DEDUP_REMOVED lines=33> */
.L_x_43770:
[----:B------:R-:W-:-:S07]  /*6d20*/  IMAD.MOV.U32 R4, RZ, RZ, R12 ;  /* 0x000000ffff047224 */ /* 0x000fce00078e000c */
.L_x_43769:
[----:B------:R-:W-:Y:S05]  /*6d30*/  BSYNC B2 ;  /* 0x0000000000027941 */ /* 0x000fea0003800000 */
.L_x_43768:
[----:B------:R-:W-:-:S13]  /*6d40*/  ISETP.GE.U32.AND P0, PT, R10, 0xc, PT ;  /* 0x0000000c0a00780c */ /* 0x000fda0003f06070 */
[----:B------:R-:W-:Y:S05]  /*6d50*/  @!P0 BRA `(.L_x_43767) ;  /* 0x0000000400d48947 */ /* 0x000fea0003800000 */
[----:B------:R-:W-:Y:S01]  /*6d60*/  BSSY B2, `(.L_x_43767) ;  /* 0x0000074000027945 */ /* 0x000fe20003800000 */
.L_x_43772:
        /* <DEDUP_REMOVED lines=116> */
.L_x_43767:
[----:B------:R-:W-:Y:S05]  /*74b0*/  BSYNC B1 ;  /* 0x0000000000017941 */ /* 0x000fea0003800000 */
.L_x_43766:
        /* <DEDUP_REMOVED lines=21> */
.L_x_43774:
[----:B------:R-:W-:Y:S05]  /*7610*/  BSYNC B1 ;  /* 0x0000000000017941 */ /* 0x000fea0003800000 */
.L_x_43773:
[----:B------:R-:W-:-:S05]  /*7620*/  IMAD.MOV.U32 R11, RZ, RZ, R13 ;  /* 0x000000ffff0b7224 */ /* 0x000fca00078e000d */
[----:B------:R-:W-:Y:S01]  /*7630*/  LOP3.LUT R11, R11, 0x80000000, R5, 0xb8, !PT ;  /* 0x800000000b0b7812 */ /* 0x000fe200078eb805 */
[----:B------:R-:W-:Y:S06]  /*7640*/  BRA `(.L_x_43761) ;  /* 0x00000000001c7947 */ /* 0x000fec0003800000 */
.L_x_43760:
[----:B------:R-:W-:-:S06]  /*7650*/  DSETP.GTU.AND P0, PT, R2, +INF , PT ;  /* 0x7ff000000200742a */ /* 0x000fcc0003f0c000 */
[----:B------:R-:W-:-:S14]  /*7660*/  DSETP.LE.AND P0, PT, R8, +INF , !P0 ;  /* 0x7ff000000800742a */ /* 0x000fdc0004703000 */
[----:B------:R-:W0:Y:S01]  /*7670*/  @!P0 LDC.64 R10, c[0x0][0x428] ;  /* 0x00010a00ff0a8b82 */ /* 0x000e220000000a00 */
[----:B------:R-:W-:Y:S02]  /*7680*/  @P0 DSETP.NEU.AND P1, PT, R8, +INF , PT ;  /* 0x7ff000000800042a */ /* 0x000fe40003f2d000 */
[----:B0-----:R-:W-:-:S06]  /*7690*/  @!P0 DADD R10, R6, R10 ;  /* 0x00000000060a8229 */ /* 0x001fcc000000000a */
[----:B------:R-:W-:Y:S02]  /*76a0*/  @P0 FSEL R10, R4, RZ, P1 ;  /* 0x000000ff040a0208 */ /* 0x000fe40000800000 */
[----:B------:R-:W-:-:S07]  /*76b0*/  @P0 FSEL R11, R5, -QNAN , P1 ;  /* 0xfff80000050b0808 */ /* 0x000fce0000800000 */
.L_x_43761:
[----:B------:R-:W-:Y:S05]  /*76c0*/  BSYNC B0 ;  /* 0x0000000000007941 */ /* 0x000fea0003800000 */
.L_x_43759:
        /* <DEDUP_REMOVED lines=21> */
.L_x_43778:
[----:B------:R-:W0:Y:S02]  /*7820*/  F2I.S64.F64.TRUNC R4, R4 ;  /* 0x0000000400047311 */ /* 0x000e24000030d900 */
[----:B0-----:R-:W-:-:S05]  /*7830*/  IMAD.MOV.U32 R3, RZ, RZ, R4 ;  /* 0x000000ffff037224 */ /* 0x001fca00078e0004 */
[----:B------:R4:W-:Y:S01]  /*7840*/  STG.E.U8 desc[UR36][R16.64], R3 ;  /* 0x0000000310007986 */ /* 0x0009e2000c101124 */
[----:B------:R-:W-:Y:S05]  /*7850*/  BRA `(.L_x_43780) ;  /* 0x0000000c00f87947 */ /* 0x000fea0003800000 */
.L_x_43777:
        /* <DEDUP_REMOVED lines=9> */
.L_x_43782:
[----:B------:R-:W0:Y:S02]  /*78f0*/  F2I.F64.TRUNC R5, R4 ;  /* 0x0000000400057311 */ /* 0x000e24000030d100 */
[----:B0-----:R2:W-:Y:S01]  /*7900*/  STG.E desc[UR36][R16.64], R5 ;  /* 0x0000000510007986 */ /* 0x0015e2000c101924 */
[----:B------:R-:W-:Y:S05]  /*7910*/  BRA `(.L_x_43780) ;  /* 0x0000000c00c87947 */ /* 0x000fea0003800000 */
.L_x_43781:
[----:B------:R-:W0:Y:S02]  /*7920*/  F2I.F64.TRUNC R5, R4 ;  /* 0x0000000400057311 */ /* 0x000e24000030d100 */
[----:B0-----:R0:W-:Y:S01]  /*7930*/  STG.E.U16 desc[UR36][R16.64], R5 ;  /* 0x0000000510007986 */ /* 0x0011e2000c101524 */
[----:B------:R-:W-:Y:S05]  /*7940*/  BRA `(.L_x_43780) ;  /* 0x0000000c00bc7947 */ /* 0x000fea0003800000 */
.L_x_43776:
        /* <DEDUP_REMOVED lines=13> */
.L_x_43784:
        /* <DEDUP_REMOVED lines=8> */
.L_x_43783:
        /* <DEDUP_REMOVED lines=14> */
.L_x_43786:
        /* <DEDUP_REMOVED lines=9> */
.L_x_43785:
[----:B------:R0:W-:Y:S01]  /*7c10*/  STG.E.64 desc[UR36][R16.64], R4 ;  /* 0x0000000410007986 */ /* 0x0001e2000c101b24 */
[----:B------:R-:W-:Y:S05]  /*7c20*/  BRA `(.L_x_43780) ;  /* 0x0000000c00047947 */ /* 0x000fea0003800000 */
.L_x_43775:
        /* <DEDUP_REMOVED lines=12> */
.L_x_43789:
[----:B------:R-:W-:-:S05]  /*7cf0*/  CS2R R6, SRZ ;  /* 0x0000000000067805 */ /* 0x000fca000001ff00 */
[----:B------:R0:W-:Y:S01]  /*7d00*/  STG.E.128 desc[UR36][R16.64], R4 ;  /* 0x0000000410007986 */ /* 0x0001e2000c101d24 */
[----:B------:R-:W-:Y:S05]  /*7d10*/  BRA `(.L_x_43780) ;  /* 0x0000000800c87947 */ /* 0x000fea0003800000 */
.L_x_43788:
        /* <DEDUP_REMOVED lines=25> */
.L_x_43793:
[----:B------:R-:W-:Y:S05]  /*7eb0*/  BSYNC B0 ;  /* 0x0000000000007941 */ /* 0x000fea0003800000 */
.L_x_43792:
[----:B------:R-:W-:-:S05]  /*7ec0*/  LOP3.LUT R3, R0, R3, RZ, 0xfc, !PT ;  /* 0x0000000300037212 */ /* 0x000fca00078efcff */
[----:B------:R0:W-:Y:S01]  /*7ed0*/  STG.E.U8 desc[UR36][R16.64], R3 ;  /* 0x0000000310007986 */ /* 0x0001e2000c101124 */
[----:B------:R-:W-:Y:S05]  /*7ee0*/  BRA `(.L_x_43780) ;  /* 0x0000000800547947 */ /* 0x000fea0003800000 */
.L_x_43791:
        /* <DEDUP_REMOVED lines=17> */
.L_x_43795:
[----:B------:R-:W-:Y:S01]  /*8000*/  IMAD.MOV.U32 R0, RZ, RZ, 0x7f ;  /* 0x0000007fff007424 */ /* 0x000fe200078e00ff */
[----:B------:R-:W-:-:S04]  /*8010*/  ISETP.GT.U32.AND P0, PT, R2, 0x7f800000, PT ;  /* 0x7f8000000200780c */ /* 0x000fc80003f04070 */
[----:B------:R-:W-:-:S09]  /*8020*/  SEL R0, R0, 0x7c, P0 ;  /* 0x0000007c00007807 */ /* 0x000fd20000000000 */
.L_x_43796:
[----:B------:R-:W-:Y:S05]  /*8030*/  BSYNC B0 ;  /* 0x0000000000007941 */ /* 0x000fea0003800000 */
.L_x_43794:
[----:B------:R-:W-:-:S04]  /*8040*/  LOP3.LUT R2, R3, 0x80000000, RZ, 0xc0, !PT ;  /* 0x8000000003027812 */ /* 0x000fc800078ec0ff */
[----:B------:R-:W-:-:S04]  /*8050*/  SHF.R.U32.HI R3, RZ, 0x18, R2 ;  /* 0x00000018ff037819 */ /* 0x000fc80000011602 */
[----:B------:R-:W-:-:S05]  /*8060*/  LOP3.LUT R3, R0, R3, RZ, 0xfc, !PT ;  /* 0x0000000300037212 */ /* 0x000fca00078efcff */
[----:B------:R0:W-:Y:S01]  /*8070*/  STG.E.U8 desc[UR36][R16.64], R3 ;  /* 0x0000000310007986 */ /* 0x0001e2000c101124 */
[----:B------:R-:W-:Y:S05]  /*8080*/  BRA `(.L_x_43780) ;  /* 0x0000000400ec7947 */ /* 0x000fea0003800000 */
.L_x_43790:
        /* <DEDUP_REMOVED lines=8> */
.L_x_43787:
        /* <DEDUP_REMOVED lines=11> */
.L_x_43799:
        /* <DEDUP_REMOVED lines=21> */
.L_x_43802:
[----:B------:R-:W-:-:S04]  /*8310*/  LOP3.LUT R2, R3, 0x80000000, RZ, 0xc0, !PT ;  /* 0x8000000003027812 */ /* 0x000fc800078ec0ff */
[----:B------:R-:W-:-:S04]  /*8320*/  SHF.R.U32.HI R3, RZ, 0x18, R2 ;  /* 0x00000018ff037819 */ /* 0x000fc80000011602 */
[----:B------:R-:W-:-:S04]  /*8330*/  LOP3.LUT R0, R0, R3, RZ, 0xfc, !PT ;  /* 0x0000000300007212 */ /* 0x000fc800078efcff */
[----:B------:R-:W-:-:S07]  /*8340*/  PRMT R8, R0, 0x7610, R8 ;  /* 0x0000761000087816 */ /* 0x000fce0000000008 */
.L_x_43801:
[----:B------:R-:W-:Y:S05]  /*8350*/  BSYNC B0 ;  /* 0x0000000000007941 */ /* 0x000fea0003800000 */
.L_x_43800:
[----:B------:R0:W-:Y:S01]  /*8360*/  STG.E.U8 desc[UR36][R16.64], R8 ;  /* 0x0000000810007986 */ /* 0x0001e2000c101124 */
[----:B------:R-:W-:Y:S05]  /*8370*/  BRA `(.L_x_43780) ;  /* 0x0000000400307947 */ /* 0x000fea0003800000 */
.L_x_43798:
        /* <DEDUP_REMOVED lines=21> */
.L_x_43805:
[----:B------:R-:W-:-:S04]  /*84d0*/  LOP3.LUT R2, R3, 0x80000000, RZ, 0xc0, !PT ;  /* 0x8000000003027812 */ /* 0x000fc800078ec0ff */
[----:B------:R-:W-:-:S04]  /*84e0*/  SHF.R.U32.HI R3, RZ, 0x18, R2 ;  /* 0x00000018ff037819 */ /* 0x000fc80000011602 */
[----:B------:R-:W-:-:S04]  /*84f0*/  LOP3.LUT R0, R0, R3, RZ, 0xfc, !PT ;  /* 0x0000000300007212 */ /* 0x000fc800078efcff */
[----:B------:R-:W-:-:S07]  /*8500*/  PRMT R8, R0, 0x7610, R8 ;  /* 0x0000761000087816 */ /* 0x000fce0000000008 */
.L_x_43804:
[----:B------:R-:W-:Y:S05]  /*8510*/  BSYNC B0 ;  /* 0x0000000000007941 */ /* 0x000fea0003800000 */
.L_x_43803:
[----:B------:R0:W-:Y:S01]  /*8520*/  STG.E.U8 desc[UR36][R16.64], R8 ;  /* 0x0000000810007986 */ /* 0x0001e2000c101124 */
[----:B------:R-:W-:Y:S05]  /*8530*/  BRA `(.L_x_43780) ;  /* 0x0000000000c07947 */ /* 0x000fea0003800000 */
.L_x_43797:
        /* <DEDUP_REMOVED lines=26> */
.L_x_43779:
        /* <DEDUP_REMOVED lines=16> */
.L_x_43808:
[----:B------:R-:W-:Y:S05]  /*87e0*/  BRA `(.L_x_43780) ;  /* 0x0000000000147947 */ /* 0x000fea0003800000 */
.L_x_43807:
[----:B------:R-:W0:Y:S02]  /*87f0*/  F2I.U64.F64.TRUNC R4, R4 ;  /* 0x0000000400047311 */ /* 0x000e24000030d800 */
[----:B0-----:R0:W-:Y:S01]  /*8800*/  STG.E.64 desc[UR36][R16.64], R4 ;  /* 0x0000000410007986 */ /* 0x0011e2000c101b24 */
[----:B------:R-:W-:Y:S05]  /*8810*/  BRA `(.L_x_43780) ;  /* 0x0000000000087947 */ /* 0x000fea0003800000 */
.L_x_43806:
[----:B------:R-:W0:Y:S02]  /*8820*/  F2I.U32.F64.TRUNC R5, R4 ;  /* 0x0000000400057311 */ /* 0x000e24000030d000 */
[----:B0-----:R0:W-:Y:S02]  /*8830*/  STG.E desc[UR36][R16.64], R5 ;  /* 0x0000000510007986 */ /* 0x0011e4000c101924 */
.L_x_43780:
[----:B------:R-:W-:-:S07]  /*8840*/  VIADD R19, R19, 0x80 ;  /* 0x0000008013137836 */ /* 0x000fce0000000000 */
.L_x_43724:
[----:B------:R-:W-:Y:S05]  /*8850*/  BSYNC B6 ;  /* 0x0000000000067941 */ /* 0x000fea0003800000 */
.L_x_43723:
        /* <DEDUP_REMOVED lines=307> */
.L_x_43811:
        /* <DEDUP_REMOVED lines=21> */
.L_x_43815:
[----:B------:R-:W2:Y:S02]  /*9ce0*/  LDG.E.U8 R2, desc[UR36][R2.64] ;  /* 0x0000002402027981 */ /* 0x000ea4000c1e1100 */
[----:B--2---:R0:W1:Y:S01]  /*9cf0*/  I2F.F64.U16 R6, R2 ;  /* 0x0000000200067312 */ /* 0x0040620000101800 */
[----:B------:R-:W-:Y:S05]  /*9d00*/  BRA `(.L_x_43817) ;  /* 0x0000000c00707947 */ /* 0x000fea0003800000 */
.L_x_43814:
        /* <DEDUP_REMOVED lines=9> */
.L_x_43819:
[----:B------:R-:W2:Y:S02]  /*9da0*/  LDG.E R2, desc[UR36][R2.64] ;  /* 0x0000002402027981 */ /* 0x000ea4000c1e1900 */
[----:B--2---:R3:W4:Y:S01]  /*9db0*/  I2F.F64 R6, R2 ;  /* 0x0000000200067312 */ /* 0x0047220000201c00 */
[----:B------:R-:W-:Y:S05]  /*9dc0*/  BRA `(.L_x_43817) ;  /* 0x0000000c00407947 */ /* 0x000fea0003800000 */
.L_x_43818:
[----:B------:R-:W2:Y:S02]  /*9dd0*/  LDG.E.U16 R2, desc[UR36][R2.64] ;  /* 0x0000002402027981 */ /* 0x000ea4000c1e1500 */
[----:B--2---:R0:W1:Y:S01]  /*9de0*/  I2F.F64.S16 R6, R2 ;  /* 0x0000000200067312 */ /* 0x0040620000101c00 */
[----:B------:R-:W-:Y:S05]  /*9df0*/  BRA `(.L_x_43817) ;  /* 0x0000000c00347947 */ /* 0x000fea0003800000 */
.L_x_43813:
        /* <DEDUP_REMOVED lines=10> */
.L_x_43821:
[----:B------:R-:W2:Y:S02]  /*9ea0*/  LDG.E.U16 R0, desc[UR36][R2.64] ;  /* 0x0000002402007981 */ /* 0x000ea4000c1e1500 */
[----:B--2---:R-:W-:-:S05]  /*9eb0*/  HADD2.F32 R0, -RZ, R0.H0_H0 ;  /* 0x20000000ff007230 */ /* 0x004fca0000004100 */
[----:B------:R-:W-:-:S04]  /*9ec0*/  FMUL.FTZ R0, R0, 1 ;  /* 0x3f80000000007820 */ /* 0x000fc80000410000 */
[----:B------:R0:W1:Y:S01]  /*9ed0*/  F2F.F64.F32 R6, R0 ;  /* 0x0000000000067310 */ /* 0x0000620000201800 */
[----:B------:R-:W-:Y:S05]  /*9ee0*/  BRA `(.L_x_43817) ;  /* 0x0000000800f87947 */ /* 0x000fea0003800000 */
.L_x_43820:
        /* <DEDUP_REMOVED lines=10> */
.L_x_43823:
[----:B------:R-:W2:Y:S02]  /*9f90*/  LDG.E.U16 R2, desc[UR36][R2.64] ;  /* 0x0000002402027981 */ /* 0x000ea4000c1e1500 */
[----:B--2---:R-:W-:-:S05]  /*9fa0*/  HADD2.F32 R0, -RZ, R2.H0_H0 ;  /* 0x20000002ff007230 */ /* 0x004fca0000004100 */
[----:B------:R-:W-:-:S04]  /*9fb0*/  FMUL.FTZ R0, R0, 1 ;  /* 0x3f80000000007820 */ /* 0x000fc80000410000 */
[----:B------:R0:W1:Y:S01]  /*9fc0*/  F2F.F64.F32 R6, R0 ;  /* 0x0000000000067310 */ /* 0x0000620000201800 */
[----:B------:R-:W-:Y:S05]  /*9fd0*/  BRA `(.L_x_43817) ;  /* 0x0000000800bc7947 */ /* 0x000fea0003800000 */
.L_x_43822:
[----:B------:R0:W5:Y:S01]  /*9fe0*/  LDG.E.64 R6, desc[UR36][R2.64] ;  /* 0x0000002402067981 */ /* 0x000162000c1e1b00 */
[----:B------:R-:W-:Y:S05]  /*9ff0*/  BRA `(.L_x_43817) ;  /* 0x0000000800b47947 */ /* 0x000fea0003800000 */
.L_x_43812:
        /* <DEDUP_REMOVED lines=13> */
.L_x_43826:
[----:B------:R0:W5:Y:S01]  /*a0d0*/  LDG.E.64 R6, desc[UR36][R2.64] ;  /* 0x0000002402067981 */ /* 0x000162000c1e1b00 */
[----:B------:R-:W-:Y:S05]  /*a0e0*/  BRA `(.L_x_43817) ;  /* 0x0000000800787947 */ /* 0x000fea0003800000 */
.L_x_43825:
        /* <DEDUP_REMOVED lines=28> */
.L_x_43828:
        /* <DEDUP_REMOVED lines=15> */
.L_x_43827:
[----:B------:R-:W2:Y:S02]  /*a3a0*/  LDG.E.U16 R0, desc[UR36][R2.64] ;  /* 0x0000002402007981 */ /* 0x000ea4000c1e1500 */
[----:B--2---:R-:W-:-:S04]  /*a3b0*/  IMAD.U32 R0, R0, 0x10000, RZ ;  /* 0x0001000000007824 */ /* 0x004fc800078e00ff */
[----:B------:R-:W-:-:S04]  /*a3c0*/  FMUL.FTZ R0, R0, 1 ;  /* 0x3f80000000007820 */ /* 0x000fc80000410000 */
[----:B------:R0:W1:Y:S01]  /*a3d0*/  F2F.F64.F32 R6, R0 ;  /* 0x0000000000067310 */ /* 0x0000620000201800 */
[----:B------:R-:W-:Y:S05]  /*a3e0*/  BRA `(.L_x_43817) ;  /* 0x0000000400b87947 */ /* 0x000fea0003800000 */
.L_x_43824:
        /* <DEDUP_REMOVED lines=11> */
.L_x_43831:
        /* <DEDUP_REMOVED lines=21> */
.L_x_43835:
[----:B------:R-:W-:Y:S05]  /*a5f0*/  BSYNC B1 ;  /* 0x0000000000017941 */ /* 0x000fea0003800000 */
.L_x_43834:
[----:B------:R-:W-:Y:S01]  /*a600*/  LEA R3, R0, 0x3b800000, 0x17 ;  /* 0x3b80000000037811 */ /* 0x000fe200078eb8ff */
[----:B------:R-:W-:-:S05]  /*a610*/  IMAD.SHL.U32 R0, R2, 0x100000, RZ ;  /* 0x0010000002007824 */ /* 0x000fca00078e00ff */
[----:B------:R-:W-:-:S07]  /*a620*/  LOP3.LUT R0, R3, R0, R4, 0xfe, !PT ;  /* 0x0000000003007212 */ /* 0x000fce00078efe04 */
.L_x_43833:
[----:B------:R-:W-:Y:S05]  /*a630*/  BSYNC B0 ;  /* 0x0000000000007941 */ /* 0x000fea0003800000 */
.L_x_43832:
[----:B------:R-:W-:-:S04]  /*a640*/  FMUL.FTZ R0, R0, 1 ;  /* 0x3f80000000007820 */ /* 0x000fc80000410000 */
[----:B------:R0:W1:Y:S01]  /*a650*/  F2F.F64.F32 R6, R0 ;  /* 0x0000000000067310 */ /* 0x0000620000201800 */
[----:B------:R-:W-:Y:S05]  /*a660*/  BRA `(.L_x_43817) ;  /* 0x0000000400187947 */ /* 0x000fea0003800000 */
.L_x_43830:
        /* <DEDUP_REMOVED lines=21> */
.L_x_43839:
[----:B------:R-:W-:Y:S05]  /*a7c0*/  BSYNC B1 ;  /* 0x0000000000017941 */ /* 0x000fea0003800000 */
.L_x_43838:
[----:B------:R-:W-:Y:S01]  /*a7d0*/  LEA R3, R0, 0x37800000, 0x17 ;  /* 0x3780000000037811 */ /* 0x000fe200078eb8ff */
[----:B------:R-:W-:-:S05]  /*a7e0*/  IMAD.SHL.U32 R0, R2, 0x200000, RZ ;  /* 0x0020000002007824 */ /* 0x000fca00078e00ff */
[----:B------:R-:W-:-:S07]  /*a7f0*/  LOP3.LUT R0, R3, R0, R4, 0xfe, !PT ;  /* 0x0000000003007212 */ /* 0x000fce00078efe04 */
.L_x_43837:
[----:B------:R-:W-:Y:S05]  /*a800*/  BSYNC B0 ;  /* 0x0000000000007941 */ /* 0x000fea0003800000 */
.L_x_43836:
[----:B------:R-:W-:-:S04]  /*a810*/  FMUL.FTZ R0, R0, 1 ;  /* 0x3f80000000007820 */ /* 0x000fc80000410000 */
[----:B------:R0:W1:Y:S01]  /*a820*/  F2F.F64.F32 R6, R0 ;  /* 0x0000000000067310 */ /* 0x0000620000201800 */
[----:B------:R-:W-:Y:S05]  /*a830*/  BRA `(.L_x_43817) ;  /* 0x0000000000a47947 */ /* 0x000fea0003800000 */
.L_x_43829:
        /* <DEDUP_REMOVED lines=14> */
.L_x_43843:
[----:B------:R-:W-:Y:S05]  /*a920*/  BSYNC B0 ;  /* 0x0000000000007941 */ /* 0x000fea0003800000 */
.L_x_43842:
[----:B------:R-:W-:-:S04]  /*a930*/  FMUL.FTZ R0, R0, 1 ;  /* 0x3f80000000007820 */ /* 0x000fc80000410000 */
[----:B------:R0:W1:Y:S01]  /*a940*/  F2F.F64.F32 R6, R0 ;  /* 0x0000000000067310 */ /* 0x0000620000201800 */
[----:B------:R-:W-:Y:S05]  /*a950*/  BRA `(.L_x_43817) ;  /* 0x00000000005c7947 */ /* 0x000fea0003800000 */
.L_x_43816:
        /* <DEDUP_REMOVED lines=16> */
.L_x_43844:
[----:B------:R-:W-:Y:S01]  /*aa60*/  CS2R R6, SRZ ;  /* 0x0000000000067805 */ /* 0x000fe2000001ff00 */
[----:B------:R-:W-:Y:S06]  /*aa70*/  BRA `(.L_x_43817) ;  /* 0x0000000000147947 */ /* 0x000fec0003800000 */
.L_x_43841:
[----:B------:R-:W2:Y:S02]  /*aa80*/  LDG.E.64 R6, desc[UR36][R2.64] ;  /* 0x0000002402067981 */ /* 0x000ea4000c1e1b00 */
[----:B--2---:R-:W0:Y:S01]  /*aa90*/  I2F.F64.U64 R6, R6 ;  /* 0x0000000600067312 */ /* 0x004e220000301800 */
[----:B------:R-:W-:Y:S05]  /*aaa0*/  BRA `(.L_x_43817) ;  /* 0x0000000000087947 */ /* 0x000fea0003800000 */
.L_x_43840:
[----:B------:R-:W2:Y:S02]  /*aab0*/  LDG.E R2, desc[UR36][R2.64] ;  /* 0x0000002402027981 */ /* 0x000ea4000c1e1900 */
[----:B--2---:R0:W1:Y:S02]  /*aac0*/  I2F.F64.U32 R6, R2 ;  /* 0x0000000200067312 */ /* 0x0040640000201800 */
.L_x_43817:
[----:B0-----:R-:W0:Y:S01]  /*aad0*/  LDC.64 R4, c[0x0][0x428] ;  /* 0x00010a00ff047b82 */ /* 0x001e220000000a00 */
[----:B-12-45:R-:W-:Y:S01]  /*aae0*/  LOP3.LUT R3, R7, 0x7fffffff, RZ, 0xc0, !PT ;  /* 0x7fffffff07037812 */ /* 0x036fe200078ec0ff */
[----:B------:R-:W-:Y:S01]  /*aaf0*/  BSSY B0, `(.L_x_43845) ;  /* 0x00000fc000007945 */ /* 0x000fe20003800000 */
[----:B---3--:R-:W-:Y:S02]  /*ab00*/  IMAD.MOV.U32 R2, RZ, RZ, R6 ;  /* 0x000000ffff027224 */ /* 0x008fe400078e0006 */
        /* <DEDUP_REMOVED lines=36> */
.L_x_43851:
        /* <DEDUP_REMOVED lines=12> */
.L_x_43850:
[----:B------:R-:W-:-:S07]  /*ae10*/  IMAD.MOV.U32 R4, RZ, RZ, R10 ;  /* 0x000000ffff047224 */ /* 0x000fce00078e000a */
.L_x_43849:
[----:B------:R-:W-:Y:S05]  /*ae20*/  BSYNC B1 ;  /* 0x0000000000017941 */ /* 0x000fea0003800000 */
.L_x_43848:
        /* <DEDUP_REMOVED lines=13> */
.L_x_43857:
        /* <DEDUP_REMOVED lines=33> */
.L_x_43856:
[----:B------:R-:W-:-:S07]  /*b110*/  IMAD.MOV.U32 R4, RZ, RZ, R12 ;  /* 0x000000ffff047224 */ /* 0x000fce00078e000c */
.L_x_43855:
[----:B------:R-:W-:Y:S05]  /*b120*/  BSYNC B2 ;  /* 0x0000000000027941 */ /* 0x000fea0003800000 */
.L_x_43854:
[----:B------:R-:W-:-:S13]  /*b130*/  ISETP.GE.U32.AND P0, PT, R10, 0xc, PT ;  /* 0x0000000c0a00780c */ /* 0x000fda0003f06070 */
[----:B------:R-:W-:Y:S05]  /*b140*/  @!P0 BRA `(.L_x_43853) ;  /* 0x0000000400d48947 */ /* 0x000fea0003800000 */
[----:B------:R-:W-:Y:S01]  /*b150*/  BSSY B2, `(.L_x_43853) ;  /* 0x0000074000027945 */ /* 0x000fe20003800000 */
.L_x_43858:
        /* <DEDUP_REMOVED lines=116> */
.L_x_43853:
[----:B------:R-:W-:Y:S05]  /*b8a0*/  BSYNC B1 ;  /* 0x0000000000017941 */ /* 0x000fea0003800000 */
.L_x_43852:
        /* <DEDUP_REMOVED lines=21> */
.L_x_43860:
[----:B------:R-:W-:Y:S05]  /*ba00*/  BSYNC B1 ;  /* 0x0000000000017941 */ /* 0x000fea0003800000 */
.L_x_43859:
[----:B------:R-:W-:-:S05]  /*ba10*/  IMAD.MOV.U32 R11, RZ, RZ, R13 ;  /* 0x000000ffff0b7224 */ /* 0x000fca00078e000d */
[----:B------:R-:W-:Y:S01]  /*ba20*/  LOP3.LUT R11, R11, 0x80000000, R5, 0xb8, !PT ;  /* 0x800000000b0b7812 */ /* 0x000fe200078eb805 */
[----:B------:R-:W-:Y:S06]  /*ba30*/  BRA `(.L_x_43847) ;  /* 0x00000000001c7947 */ /* 0x000fec0003800000 */
.L_x_43846:
[----:B------:R-:W-:-:S06]  /*ba40*/  DSETP.GTU.AND P0, PT, R2, +INF , PT ;  /* 0x7ff000000200742a */ /* 0x000fcc0003f0c000 */
[----:B------:R-:W-:-:S14]  /*ba50*/  DSETP.LE.AND P0, PT, R8, +INF , !P0 ;  /* 0x7ff000000800742a */ /* 0x000fdc0004703000 */
[----:B------:R-:W0:Y:S01]  /*ba60*/  @!P0 LDC.64 R10, c[0x0][0x428] ;  /* 0x00010a00ff0a8b82 */ /* 0x000e220000000a00 */
[----:B------:R-:W-:Y:S02]  /*ba70*/  @P0 DSETP.NEU.AND P1, PT, R8, +INF , PT ;  /* 0x7ff000000800042a */ /* 0x000fe40003f2d000 */
[----:B0-----:R-:W-:-:S06]  /*ba80*/  @!P0 DADD R10, R6, R10 ;  /* 0x00000000060a8229 */ /* 0x001fcc000000000a */
[----:B------:R-:W-:Y:S02]  /*ba90*/  @P0 FSEL R10, R4, RZ, P1 ;  /* 0x000000ff040a0208 */ /* 0x000fe40000800000 */
[----:B------:R-:W-:-:S07]  /*baa0*/  @P0 FSEL R11, R5, -QNAN , P1 ;  /* 0xfff80000050b0808 */ /* 0x000fce0000800000 */
.L_x_43847:
[----:B------:R-:W-:Y:S05]  /*bab0*/  BSYNC B0 ;  /* 0x0000000000007941 */ /* 0x000fea0003800000 */
.L_x_43845:
        /* <DEDUP_REMOVED lines=21> */
.L_x_43864:
[----:B------:R-:W0:Y:S02]  /*bc10*/  F2I.S64.F64.TRUNC R4, R4 ;  /* 0x0000000400047311 */ /* 0x000e24000030d900 */
[----:B0-----:R-:W-:-:S05]  /*bc20*/  IMAD.MOV.U32 R3, RZ, RZ, R4 ;  /* 0x000000ffff037224 */ /* 0x001fca00078e0004 */
[----:B------:R0:W-:Y:S01]  /*bc30*/  STG.E.U8 desc[UR36][R16.64], R3 ;  /* 0x0000000310007986 */ /* 0x0001e2000c101124 */
[----:B------:R-:W-:Y:S05]  /*bc40*/  BRA `(.L_x_43866) ;  /* 0x0000000c00f87947 */ /* 0x000fea0003800000 */
.L_x_43863:
        /* <DEDUP_REMOVED lines=9> */
.L_x_43868:
[----:B------:R-:W0:Y:S02]  /*bce0*/  F2I.F64.TRUNC R5, R4 ;  /* 0x0000000400057311 */ /* 0x000e24000030d100 */
[----:B0-----:R0:W-:Y:S01]  /*bcf0*/  STG.E desc[UR36][R16.64], R5 ;  /* 0x0000000510007986 */ /* 0x0011e2000c101924 */
[----:B------:R-:W-:Y:S05]  /*bd00*/  BRA `(.L_x_43866) ;  /* 0x0000000c00c87947 */ /* 0x000fea0003800000 */
.L_x_43867:
[----:B------:R-:W0:Y:S02]  /*bd10*/  F2I.F64.TRUNC R5, R4 ;  /* 0x0000000400057311 */ /* 0x000e24000030d100 */
[----:B0-----:R0:W-:Y:S01]  /*bd20*/  STG.E.U16 desc[UR36][R16.64], R5 ;  /* 0x0000000510007986 */ /* 0x0011e2000c101524 */
[----:B------:R-:W-:Y:S05]  /*bd30*/  BRA `(.L_x_43866) ;  /* 0x0000000c00bc7947 */ /* 0x000fea0003800000 */
.L_x_43862:
        /* <DEDUP_REMOVED lines=13> */
.L_x_43870:
        /* <DEDUP_REMOVED lines=8> */
.L_x_43869:
        /* <DEDUP_REMOVED lines=14> */
.L_x_43872:
        /* <DEDUP_REMOVED lines=9> */
.L_x_43871:
[----:B------:R4:W-:Y:S01]  /*c000*/  STG.E.64 desc[UR36][R16.64], R4 ;  /* 0x0000000410007986 */ /* 0x0009e2000c101b24 */
[----:B------:R-:W-:Y:S05]  /*c010*/  BRA `(.L_x_43866) ;  /* 0x0000000c00047947 */ /* 0x000fea0003800000 */
.L_x_43861:
        /* <DEDUP_REMOVED lines=12> */
.L_x_43875:
[----:B------:R-:W-:-:S05]  /*c0e0*/  CS2R R6, SRZ ;  /* 0x0000000000067805 */ /* 0x000fca000001ff00 */
[----:B------:R0:W-:Y:S01]  /*c0f0*/  STG.E.128 desc[UR36][R16.64], R4 ;  /* 0x0000000410007986 */ /* 0x0001e2000c101d24 */
[----:B------:R-:W-:Y:S05]  /*c100*/  BRA `(.L_x_43866) ;  /* 0x0000000800c87947 */ /* 0x000fea0003800000 */
.L_x_43874:
        /* <DEDUP_REMOVED lines=25> */
.L_x_43879:
[----:B------:R-:W-:Y:S05]  /*c2a0*/  BSYNC B0 ;  /* 0x0000000000007941 */ /* 0x000fea0003800000 */
.L_x_43878:
[----:B------:R-:W-:-:S05]  /*c2b0*/  LOP3.LUT R3, R0, R3, RZ, 0xfc, !PT ;  /* 0x0000000300037212 */ /* 0x000fca00078efcff */
[----:B------:R0:W-:Y:S01]  /*c2c0*/  STG.E.U8 desc[UR36][R16.64], R3 ;  /* 0x0000000310007986 */ /* 0x0001e2000c101124 */
[----:B------:R-:W-:Y:S05]  /*c2d0*/  BRA `(.L_x_43866) ;  /* 0x0000000800547947 */ /* 0x000fea0003800000 */
.L_x_43877:
        /* <DEDUP_REMOVED lines=17> */
.L_x_43881:
[----:B------:R-:W-:Y:S01]  /*c3f0*/  IMAD.MOV.U32 R0, RZ, RZ, 0x7f ;  /* 0x0000007fff007424 */ /* 0x000fe200078e00ff */
[----:B------:R-:W-:-:S04]  /*c400*/  ISETP.GT.U32.AND P0, PT, R2, 0x7f800000, PT ;  /* 0x7f8000000200780c */ /* 0x000fc80003f04070 */
[----:B------:R-:W-:-:S09]  /*c410*/  SEL R0, R0, 0x7c, P0 ;  /* 0x0000007c00007807 */ /* 0x000fd20000000000 */
.L_x_43882:
[----:B------:R-:W-:Y:S05]  /*c420*/  BSYNC B0 ;  /* 0x0000000000007941 */ /* 0x000fea0003800000 */
.L_x_43880:
[----:B------:R-:W-:-:S04]  /*c430*/  LOP3.LUT R2, R3, 0x80000000, RZ, 0xc0, !PT ;  /* 0x8000000003027812 */ /* 0x000fc800078ec0ff */
[----:B------:R-:W-:-:S04]  /*c440*/  SHF.R.U32.HI R3, RZ, 0x18, R2 ;  /* 0x00000018ff037819 */ /* 0x000fc80000011602 */
[----:B------:R-:W-:-:S05]  /*c450*/  LOP3.LUT R3, R0, R3, RZ, 0xfc, !PT ;  /* 0x0000000300037212 */ /* 0x000fca00078efcff */
[----:B------:R0:W-:Y:S01]  /*c460*/  STG.E.U8 desc[UR36][R16.64], R3 ;  /* 0x0000000310007986 */ /* 0x0001e2000c101124 */
[----:B------:R-:W-:Y:S05]  /*c470*/  BRA `(.L_x_43866) ;  /* 0x0000000400ec7947 */ /* 0x000fea0003800000 */
.L_x_43876:
        /* <DEDUP_REMOVED lines=8> */
.L_x_43873:
        /* <DEDUP_REMOVED lines=11> */
.L_x_43885:
        /* <DEDUP_REMOVED lines=21> */
.L_x_43888:
[----:B------:R-:W-:-:S04]  /*c700*/  LOP3.LUT R2, R3, 0x80000000, RZ, 0xc0, !PT ;  /* 0x8000000003027812 */ /* 0x000fc800078ec0ff */
[----:B------:R-:W-:-:S04]  /*c710*/  SHF.R.U32.HI R3, RZ, 0x18, R2 ;  /* 0x00000018ff037819 */ /* 0x000fc80000011602 */
[----:B------:R-:W-:-:S04]  /*c720*/  LOP3.LUT R0, R0, R3, RZ, 0xfc, !PT ;  /* 0x0000000300007212 */ /* 0x000fc800078efcff */
[----:B------:R-:W-:-:S07]  /*c730*/  PRMT R8, R0, 0x7610, R8 ;  /* 0x0000761000087816 */ /* 0x000fce0000000008 */
.L_x_43887:
[----:B------:R-:W-:Y:S05]  /*c740*/  BSYNC B0 ;  /* 0x0000000000007941 */ /* 0x000fea0003800000 */
.L_x_43886:
[----:B------:R0:W-:Y:S01]  /*c750*/  STG.E.U8 desc[UR36][R16.64], R8 ;  /* 0x0000000810007986 */ /* 0x0001e2000c101124 */
[----:B------:R-:W-:Y:S05]  /*c760*/  BRA `(.L_x_43866) ;  /* 0x0000000400307947 */ /* 0x000fea0003800000 */
.L_x_43884:
        /* <DEDUP_REMOVED lines=21> */
.L_x_43891:
[----:B------:R-:W-:-:S04]  /*c8c0*/  LOP3.LUT R2, R3, 0x80000000, RZ, 0xc0, !PT ;  /* 0x8000000003027812 */ /* 0x000fc800078ec0ff */
[----:B------:R-:W-:-:S04]  /*c8d0*/  SHF.R.U32.HI R3, RZ, 0x18, R2 ;  /* 0x00000018ff037819 */ /* 0x000fc80000011602 */
[----:B------:R-:W-:-:S04]  /*c8e0*/  LOP3.LUT R0, R0, R3, RZ, 0xfc, !PT ;  /* 0x0000000300007212 */ /* 0x000fc800078efcff */
[----:B------:R-:W-:-:S07]  /*c8f0*/  PRMT R8, R0, 0x7610, R8 ;  /* 0x0000761000087816 */ /* 0x000fce0000000008 */
.L_x_43890:
[----:B------:R-:W-:Y:S05]  /*c900*/  BSYNC B0 ;  /* 0x0000000000007941 */ /* 0x000fea0003800000 */
.L_x_43889:
[----:B------:R0:W-:Y:S01]  /*c910*/  STG.E.U8 desc[UR36][R16.64], R8 ;  /* 0x0000000810007986 */ /* 0x0001e2000c101124 */
[----:B------:R-:W-:Y:S05]  /*c920*/  BRA `(.L_x_43866) ;  /* 0x0000000000c07947 */ /* 0x000fea0003800000 */
.L_x_43883:
        /* <DEDUP_REMOVED lines=26> */
.L_x_43865:
        /* <DEDUP_REMOVED lines=16> */
.L_x_43894:
[----:B------:R-:W-:Y:S05]  /*cbd0*/  BRA `(.L_x_43866) ;  /* 0x0000000000147947 */ /* 0x000fea0003800000 */
.L_x_43893:
[----:B------:R-:W0:Y:S02]  /*cbe0*/  F2I.U64.F64.TRUNC R4, R4 ;  /* 0x0000000400047311 */ /* 0x000e24000030d800 */
[----:B0-----:R0:W-:Y:S01]  /*cbf0*/  STG.E.64 desc[UR36][R16.64], R4 ;  /* 0x0000000410007986 */ /* 0x0011e2000c101b24 */
[----:B------:R-:W-:Y:S05]  /*cc00*/  BRA `(.L_x_43866) ;  /* 0x0000000000087947 */ /* 0x000fea0003800000 */
.L_x_43892:
[----:B------:R-:W0:Y:S02]  /*cc10*/  F2I.U32.F64.TRUNC R5, R4 ;  /* 0x0000000400057311 */ /* 0x000e24000030d000 */
[----:B0-----:R0:W-:Y:S02]  /*cc20*/  STG.E desc[UR36][R16.64], R5 ;  /* 0x0000000510007986 */ /* 0x0011e4000c101924 */
.L_x_43866:
[----:B------:R-:W-:-:S07]  /*cc30*/  VIADD R19, R19, 0x80 ;  /* 0x0000008013137836 */ /* 0x000fce0000000000 */
.L_x_43810:
[----:B------:R-:W-:Y:S05]  /*cc40*/  BSYNC B6 ;  /* 0x0000000000067941 */ /* 0x000fea0003800000 */
.L_x_43809:
        /* <DEDUP_REMOVED lines=306> */
.L_x_43895:
        /* <DEDUP_REMOVED lines=21> */
.L_x_43899:
[----:B------:R-:W2:Y:S02]  /*e0c0*/  LDG.E.U8 R2, desc[UR36][R4.64] ;  /* 0x0000002404027981 */ /* 0x000ea4000c1e1100 */
[----:B--2---:R-:W0:Y:S01]  /*e0d0*/  I2F.F64.U16 R2, R2 ;  /* 0x0000000200027312 */ /* 0x004e220000101800 */
[----:B------:R-:W-:Y:S05]  /*e0e0*/  BRA `(.L_x_43901) ;  /* 0x0000000c00707947 */ /* 0x000fea0003800000 */
.L_x_43898:
        /* <DEDUP_REMOVED lines=9> */
.L_x_43903:
[----:B------:R-:W2:Y:S02]  /*e180*/  LDG.E R2, desc[UR36][R4.64] ;  /* 0x0000002404027981 */ /* 0x000ea4000c1e1900 */
[----:B--2---:R-:W0:Y:S01]  /*e190*/  I2F.F64 R2, R2 ;  /* 0x0000000200027312 */ /* 0x004e220000201c00 */
[----:B------:R-:W-:Y:S05]  /*e1a0*/  BRA `(.L_x_43901) ;  /* 0x0000000c00407947 */ /* 0x000fea0003800000 */
.L_x_43902:
[----:B------:R-:W2:Y:S02]  /*e1b0*/  LDG.E.U16 R2, desc[UR36][R4.64] ;  /* 0x0000002404027981 */ /* 0x000ea4000c1e1500 */
[----:B--2---:R-:W0:Y:S01]  /*e1c0*/  I2F.F64.S16 R2, R2 ;  /* 0x0000000200027312 */ /* 0x004e220000101c00 */
[----:B------:R-:W-:Y:S05]  /*e1d0*/  BRA `(.L_x_43901) ;  /* 0x0000000c00347947 */ /* 0x000fea0003800000 */
.L_x_43897:
        /* <DEDUP_REMOVED lines=10> */
.L_x_43905:
[----:B------:R-:W2:Y:S02]  /*e280*/  LDG.E.U16 R0, desc[UR36][R4.64] ;  /* 0x0000002404007981 */ /* 0x000ea4000c1e1500 */
[----:B--2---:R-:W-:-:S05]  /*e290*/  HADD2.F32 R0, -RZ, R0.H0_H0 ;  /* 0x20000000ff007230 */ /* 0x004fca0000004100 */
[----:B------:R-:W-:-:S04]  /*e2a0*/  FMUL.FTZ R0, R0, 1 ;  /* 0x3f80000000007820 */ /* 0x000fc80000410000 */
[----:B------:R0:W1:Y:S01]  /*e2b0*/  F2F.F64.F32 R2, R0 ;  /* 0x0000000000027310 */ /* 0x0000620000201800 */
[----:B------:R-:W-:Y:S05]  /*e2c0*/  BRA `(.L_x_43901) ;  /* 0x0000000800f87947 */ /* 0x000fea0003800000 */
.L_x_43904:
        /* <DEDUP_REMOVED lines=10> */
.L_x_43907:
[----:B------:R-:W2:Y:S02]  /*e370*/  LDG.E.U16 R4, desc[UR36][R4.64] ;  /* 0x0000002404047981 */ /* 0x000ea4000c1e1500 */
[----:B--2---:R-:W-:-:S05]  /*e380*/  HADD2.F32 R0, -RZ, R4.H0_H0 ;  /* 0x20000004ff007230 */ /* 0x004fca0000004100 */
[----:B------:R-:W-:-:S04]  /*e390*/  FMUL.FTZ R0, R0, 1 ;  /* 0x3f80000000007820 */ /* 0x000fc80000410000 */
[----:B------:R3:W4:Y:S01]  /*e3a0*/  F2F.F64.F32 R2, R0 ;  /* 0x0000000000027310 */ /* 0x0007220000201800 */
[----:B------:R-:W-:Y:S05]  /*e3b0*/  BRA `(.L_x_43901) ;  /* 0x0000000800bc7947 */ /* 0x000fea0003800000 */
.L_x_43906:
[----:B------:R0:W5:Y:S01]  /*e3c0*/  LDG.E.64 R2, desc[UR36][R4.64] ;  /* 0x0000002404027981 */ /* 0x000162000c1e1b00 */
[----:B------:R-:W-:Y:S05]  /*e3d0*/  BRA `(.L_x_43901) ;  /* 0x0000000800b47947 */ /* 0x000fea0003800000 */
.L_x_43896:
        /* <DEDUP_REMOVED lines=13> */
.L_x_43910:
[----:B------:R0:W5:Y:S01]  /*e4b0*/  LDG.E.64 R2, desc[UR36][R4.64] ;  /* 0x0000002404027981 */ /* 0x000162000c1e1b00 */
[----:B------:R-:W-:Y:S05]  /*e4c0*/  BRA `(.L_x_43901) ;  /* 0x0000000800787947 */ /* 0x000fea0003800000 */
.L_x_43909:
        /* <DEDUP_REMOVED lines=28> */
.L_x_43912:
        /* <DEDUP_REMOVED lines=15> */
.L_x_43911:
[----:B------:R-:W2:Y:S02]  /*e780*/  LDG.E.U16 R0, desc[UR36][R4.64] ;  /* 0x0000002404007981 */ /* 0x000ea4000c1e1500 */
[----:B--2---:R-:W-:-:S04]  /*e790*/  IMAD.U32 R0, R0, 0x10000, RZ ;  /* 0x0001000000007824 */ /* 0x004fc800078e00ff */
[----:B------:R-:W-:-:S04]  /*e7a0*/  FMUL.FTZ R0, R0, 1 ;  /* 0x3f80000000007820 */ /* 0x000fc80000410000 */
[----:B------:R0:W1:Y:S01]  /*e7b0*/  F2F.F64.F32 R2, R0 ;  /* 0x0000000000027310 */ /* 0x0000620000201800 */
[----:B------:R-:W-:Y:S05]  /*e7c0*/  BRA `(.L_x_43901) ;  /* 0x0000000400b87947 */ /* 0x000fea0003800000 */
.L_x_43908:
        /* <DEDUP_REMOVED lines=11> */
.L_x_43915:
        /* <DEDUP_REMOVED lines=21> */
.L_x_43919:
[----:B------:R-:W-:Y:S05]  /*e9d0*/  BSYNC B1 ;  /* 0x0000000000017941 */ /* 0x000fea0003800000 */
.L_x_43918:
[----:B------:R-:W-:Y:S01]  /*e9e0*/  LEA R3, R0, 0x3b800000, 0x17 ;  /* 0x3b80000000037811 */ /* 0x000fe200078eb8ff */
[----:B------:R-:W-:-:S05]  /*e9f0*/  IMAD.SHL.U32 R0, R2, 0x100000, RZ ;  /* 0x0010000002007824 */ /* 0x000fca00078e00ff */
[----:B------:R-:W-:-:S07]  /*ea00*/  LOP3.LUT R0, R3, R0, R4, 0xfe, !PT ;  /* 0x0000000003007212 */ /* 0x000fce00078efe04 */
.L_x_43917:
[----:B------:R-:W-:Y:S05]  /*ea10*/  BSYNC B0 ;  /* 0x0000000000007941 */ /* 0x000fea0003800000 */
.L_x_43916:
[----:B------:R-:W-:-:S04]  /*ea20*/  FMUL.FTZ R0, R0, 1 ;  /* 0x3f80000000007820 */ /* 0x000fc80000410000 */
[----:B------:R0:W1:Y:S01]  /*ea30*/  F2F.F64.F32 R2, R0 ;  /* 0x0000000000027310 */ /* 0x0000620000201800 */
[----:B------:R-:W-:Y:S05]  /*ea40*/  BRA `(.L_x_43901) ;  /* 0x0000000400187947 */ /* 0x000fea0003800000 */
.L_x_43914:
        /* <DEDUP_REMOVED lines=21> */
.L_x_43923:
[----:B------:R-:W-:Y:S05]  /*eba0*/  BSYNC B1 ;  /* 0x0000000000017941 */ /* 0x000fea0003800000 */
.L_x_43922:
[----:B------:R-:W-:Y:S01]  /*ebb0*/  LEA R3, R0, 0x37800000, 0x17 ;  /* 0x3780000000037811 */ /* 0x000fe200078eb8ff */
[----:B------:R-:W-:-:S05]  /*ebc0*/  IMAD.SHL.U32 R0, R2, 0x200000, RZ ;  /* 0x0020000002007824 */ /* 0x000fca00078e00ff */
[----:B------:R-:W-:-:S07]  /*ebd0*/  LOP3.LUT R0, R3, R0, R4, 0xfe, !PT ;  /* 0x0000000003007212 */ /* 0x000fce00078efe04 */
.L_x_43921:
[----:B------:R-:W-:Y:S05]  /*ebe0*/  BSYNC B0 ;  /* 0x0000000000007941 */ /* 0x000fea0003800000 */
.L_x_43920:
[----:B------:R-:W-:-:S04]  /*ebf0*/  FMUL.FTZ R0, R0, 1 ;  /* 0x3f80000000007820 */ /* 0x000fc80000410000 */
[----:B------:R0:W1:Y:S01]  /*ec00*/  F2F.F64.F32 R2, R0 ;  /* 0x0000000000027310 */ /* 0x0000620000201800 */
[----:B------:R-:W-:Y:S05]  /*ec10*/  BRA `(.L_x_43901) ;  /* 0x0000000000a47947 */ /* 0x000fea0003800000 */
.L_x_43913:
        /* <DEDUP_REMOVED lines=14> */
.L_x_43927:
[----:B------:R-:W-:Y:S05]  /*ed00*/  BSYNC B0 ;  /* 0x0000000000007941 */ /* 0x000fea0003800000 */
.L_x_43926:
[----:B------:R-:W-:-:S04]  /*ed10*/  FMUL.FTZ R0, R0, 1 ;  /* 0x3f80000000007820 */ /* 0x000fc80000410000 */
[----:B------:R0:W1:Y:S01]  /*ed20*/  F2F.F64.F32 R2, R0 ;  /* 0x0000000000027310 */ /* 0x0000620000201800 */
[----:B------:R-:W-:Y:S05]  /*ed30*/  BRA `(.L_x_43901) ;  /* 0x00000000005c7947 */ /* 0x000fea0003800000 */
.L_x_43900:
        /* <DEDUP_REMOVED lines=16> */
.L_x_43928:
[----:B------:R-:W-:Y:S01]  /*ee40*/  CS2R R2, SRZ ;  /* 0x0000000000027805 */ /* 0x000fe2000001ff00 */
[----:B------:R-:W-:Y:S06]  /*ee50*/  BRA `(.L_x_43901) ;  /* 0x0000000000147947 */ /* 0x000fec0003800000 */
.L_x_43925:
[----:B------:R-:W2:Y:S02]  /*ee60*/  LDG.E.64 R2, desc[UR36][R4.64] ;  /* 0x0000002404027981 */ /* 0x000ea4000c1e1b00 */
[----:B--2---:R-:W0:Y:S01]  /*ee70*/  I2F.F64.U64 R2, R2 ;  /* 0x0000000200027312 */ /* 0x004e220000301800 */
[----:B------:R-:W-:Y:S05]  /*ee80*/  BRA `(.L_x_43901) ;  /* 0x0000000000087947 */ /* 0x000fea0003800000 */
.L_x_43924:
[----:B------:R-:W2:Y:S02]  /*ee90*/  LDG.E R2, desc[UR36][R4.64] ;  /* 0x0000002404027981 */ /* 0x000ea4000c1e1900 */
[----:B--2---:R-:W0:Y:S02]  /*eea0*/  I2F.F64.U32 R2, R2 ;  /* 0x0000000200027312 */ /* 0x004e240000201800 */
.L_x_43901:
        /* <DEDUP_REMOVED lines=40> */
.L_x_43935:
        /* <DEDUP_REMOVED lines=12> */
.L_x_43934:
[----:B------:R-:W-:-:S07]  /*f1f0*/  IMAD.MOV.U32 R4, RZ, RZ, R10 ;  /* 0x000000ffff047224 */ /* 0x000fce00078e000a */
.L_x_43933:
[----:B------:R-:W-:Y:S05]  /*f200*/  BSYNC B1 ;  /* 0x0000000000017941 */ /* 0x000fea0003800000 */
.L_x_43932:
        /* <DEDUP_REMOVED lines=13> */
.L_x_43941:
        /* <DEDUP_REMOVED lines=33> */
.L_x_43940:
[----:B------:R-:W-:-:S07]  /*f4f0*/  IMAD.MOV.U32 R4, RZ, RZ, R12 ;  /* 0x000000ffff047224 */ /* 0x000fce00078e000c */
.L_x_43939:
[----:B------:R-:W-:Y:S05]  /*f500*/  BSYNC B2 ;  /* 0x0000000000027941 */ /* 0x000fea0003800000 */
.L_x_43938:
[----:B------:R-:W-:-:S13]  /*f510*/  ISETP.GE.U32.AND P0, PT, R10, 0xc, PT ;  /* 0x0000000c0a00780c */ /* 0x000fda0003f06070 */
[----:B------:R-:W-:Y:S05]  /*f520*/  @!P0 BRA `(.L_x_43937) ;  /* 0x0000000400d48947 */ /* 0x000fea0003800000 */
[----:B------:R-:W-:Y:S01]  /*f530*/  BSSY B2, `(.L_x_43937) ;  /* 0x0000074000027945 */ /* 0x000fe20003800000 */
.L_x_43942:
        /* <DEDUP_REMOVED lines=116> */
.L_x_43937:
[----:B------:R-:W-:Y:S05]  /*fc80*/  BSYNC B1 ;  /* 0x0000000000017941 */ /* 0x000fea0003800000 */
.L_x_43936:
        /* <DEDUP_REMOVED lines=21> */
.L_x_43944:
[----:B------:R-:W-:Y:S05]  /*fde0*/  BSYNC B1 ;  /* 0x0000000000017941 */ /* 0x000fea0003800000 */
.L_x_43943:
[----:B------:R-:W-:-:S05]  /*fdf0*/  IMAD.MOV.U32 R11, RZ, RZ, R13 ;  /* 0x000000ffff0b7224 */ /* 0x000fca00078e000d */
[----:B------:R-:W-:Y:S01]  /*fe00*/  LOP3.LUT R11, R11, 0x80000000, R5, 0xb8, !PT ;  /* 0x800000000b0b7812 */ /* 0x000fe200078eb805 */
[----:B------:R-:W-:Y:S06]  /*fe10*/  BRA `(.L_x_43931) ;  /* 0x00000000001c7947 */ /* 0x000fec0003800000 */
.L_x_43930:
[----:B------:R-:W-:-:S06]  /*fe20*/  DSETP.GTU.AND P0, PT, R6, +INF , PT ;  /* 0x7ff000000600742a */ /* 0x000fcc0003f0c000 */
[----:B------:R-:W-:-:S14]  /*fe30*/  DSETP.LE.AND P0, PT, R8, +INF , !P0 ;  /* 0x7ff000000800742a */ /* 0x000fdc0004703000 */
[----:B------:R-:W0:Y:S01]  /*fe40*/  @!P0 LDC.64 R10, c[0x0][0x428] ;  /* 0x00010a00ff0a8b82 */ /* 0x000e220000000a00 */
[----:B------:R-:W-:Y:S02]  /*fe50*/  @P0 DSETP.NEU.AND P1, PT, R8, +INF , PT ;  /* 0x7ff000000800042a */ /* 0x000fe40003f2d000 */
[----:B0-----:R-:W-:-:S06]  /*fe60*/  @!P0 DADD R10, R2, R10 ;  /* 0x00000000020a8229 */ /* 0x001fcc000000000a */
[----:B------:R-:W-:Y:S02]  /*fe70*/  @P0 FSEL R10, R4, RZ, P1 ;  /* 0x000000ff040a0208 */ /* 0x000fe40000800000 */
[----:B------:R-:W-:-:S07]  /*fe80*/  @P0 FSEL R11, R5, -QNAN , P1 ;  /* 0xfff80000050b0808 */ /* 0x000fce0000800000 */
.L_x_43931:
[----:B------:R-:W-:Y:S05]  /*fe90*/  BSYNC B0 ;  /* 0x0000000000007941 */ /* 0x000fea0003800000 */
.L_x_43929:
        /* <DEDUP_REMOVED lines=21> */
.L_x_43948:
[----:B------:R-:W0:Y:S02]  /*fff0*/  F2I.S64.F64.TRUNC R4, R4 ;  /* 0x0000000400047311 */ /* 0x000e24000030d900 */
[----:B0-----:R-:W-:-:S05]  /*10000*/  IMAD.MOV.U32 R3, RZ, RZ, R4 ;  /* 0x000000ffff037224 */ /* 0x001fca00078e0004 */
[----:B------:R-:W-:Y:S01]  /*10010*/  STG.E.U8 desc[UR36][R16.64], R3 ;  /* 0x0000000310007986 */ /* 0x000fe2000c101124 */
[----:B------:R-:W-:Y:S05]  /*10020*/  EXIT ;  /* 0x000000000000794d */ /* 0x000fea0003800000 */
.L_x_43947:
        /* <DEDUP_REMOVED lines=9> */
.L_x_43951:
[----:B------:R-:W0:Y:S02]  /*100c0*/  F2I.F64.TRUNC R5, R4 ;  /* 0x0000000400057311 */ /* 0x000e24000030d100 */
[----:B0-----:R-:W-:Y:S01]  /*100d0*/  STG.E desc[UR36][R16.64], R5 ;  /* 0x0000000510007986 */ /* 0x001fe2000c101924 */
[----:B------:R-:W-:Y:S05]  /*100e0*/  EXIT ;  /* 0x000000000000794d */ /* 0x000fea0003800000 */
.L_x_43950:
[----:B------:R-:W0:Y:S02]  /*100f0*/  F2I.F64.TRUNC R5, R4 ;  /* 0x0000000400057311 */ /* 0x000e24000030d100 */
[----:B0-----:R-:W-:Y:S01]  /*10100*/  STG.E.U16 desc[UR36][R16.64], R5 ;  /* 0x0000000510007986 */ /* 0x001fe2000c101524 */
[----:B------:R-:W-:Y:S05]  /*10110*/  EXIT ;  /* 0x000000000000794d */ /* 0x000fea0003800000 */
.L_x_43946:
        /* <DEDUP_REMOVED lines=13> */
.L_x_43953:
        /* <DEDUP_REMOVED lines=8> */
.L_x_43952:
        /* <DEDUP_REMOVED lines=14> */
.L_x_43955:
        /* <DEDUP_REMOVED lines=9> */
.L_x_43954:
[----:B------:R-:W-:Y:S01]  /*103e0*/  STG.E.64 desc[UR36][R16.64], R4 ;  /* 0x0000000410007986 */ /* 0x000fe2000c101b24 */
[----:B------:R-:W-:Y:S05]  /*103f0*/  EXIT ;  /* 0x000000000000794d */ /* 0x000fea0003800000 */
.L_x_43945:
        /* <DEDUP_REMOVED lines=12> */
.L_x_43958:
[----:B------:R-:W-:-:S05]  /*104c0*/  CS2R R6, SRZ ;  /* 0x0000000000067805 */ /* 0x000fca000001ff00 */
[----:B------:R-:W-:Y:S01]  /*104d0*/  STG.E.128 desc[UR36][R16.64], R4 ;  /* 0x0000000410007986 */ /* 0x000fe2000c101d24 */
[----:B------:R-:W-:Y:S05]  /*104e0*/  EXIT ;  /* 0x000000000000794d */ /* 0x000fea0003800000 */
.L_x_43957:
        /* <DEDUP_REMOVED lines=25> */
.L_x_43962:
[----:B------:R-:W-:Y:S05]  /*10680*/  BSYNC B0 ;  /* 0x0000000000007941 */ /* 0x000fea0003800000 */
.L_x_43961:
[----:B------:R-:W-:-:S05]  /*10690*/  LOP3.LUT R3, R0, R3, RZ, 0xfc, !PT ;  /* 0x0000000300037212 */ /* 0x000fca00078efcff */
[----:B------:R-:W-:Y:S01]  /*106a0*/  STG.E.U8 desc[UR36][R16.64], R3 ;  /* 0x0000000310007986 */ /* 0x000fe2000c101124 */
[----:B------:R-:W-:Y:S05]  /*106b0*/  EXIT ;  /* 0x000000000000794d */ /* 0x000fea0003800000 */
.L_x_43960:
        /* <DEDUP_REMOVED lines=17> */
.L_x_43964:
[----:B------:R-:W-:Y:S01]  /*107d0*/  IMAD.MOV.U32 R0, RZ, RZ, 0x7f ;  /* 0x0000007fff007424 */ /* 0x000fe200078e00ff */
[----:B------:R-:W-:-:S04]  /*107e0*/  ISETP.GT.U32.AND P0, PT, R2, 0x7f800000, PT ;  /* 0x7f8000000200780c */ /* 0x000fc80003f04070 */
[----:B------:R-:W-:-:S09]  /*107f0*/  SEL R0, R0, 0x7c, P0 ;  /* 0x0000007c00007807 */ /* 0x000fd20000000000 */
.L_x_43965:
[----:B------:R-:W-:Y:S05]  /*10800*/  BSYNC B0 ;  /* 0x0000000000007941 */ /* 0x000fea0003800000 */
.L_x_43963:
[----:B------:R-:W-:-:S04]  /*10810*/  LOP3.LUT R2, R3, 0x80000000, RZ, 0xc0, !PT ;  /* 0x8000000003027812 */ /* 0x000fc800078ec0ff */
[----:B------:R-:W-:-:S04]  /*10820*/  SHF.R.U32.HI R3, RZ, 0x18, R2 ;  /* 0x00000018ff037819 */ /* 0x000fc80000011602 */
[----:B------:R-:W-:-:S05]  /*10830*/  LOP3.LUT R3, R0, R3, RZ, 0xfc, !PT ;  /* 0x0000000300037212 */ /* 0x000fca00078efcff */
[----:B------:R-:W-:Y:S01]  /*10840*/  STG.E.U8 desc[UR36][R16.64], R3 ;  /* 0x0000000310007986 */ /* 0x000fe2000c101124 */
[----:B------:R-:W-:Y:S05]  /*10850*/  EXIT ;  /* 0x000000000000794d */ /* 0x000fea0003800000 */
.L_x_43959:
        /* <DEDUP_REMOVED lines=8> */
.L_x_43956:
        /* <DEDUP_REMOVED lines=11> */
.L_x_43968:
        /* <DEDUP_REMOVED lines=21> */
.L_x_43971:
[----:B------:R-:W-:-:S04]  /*10ae0*/  LOP3.LUT R2, R3, 0x80000000, RZ, 0xc0, !PT ;  /* 0x8000000003027812 */ /* 0x000fc800078ec0ff */
[----:B------:R-:W-:-:S04]  /*10af0*/  SHF.R.U32.HI R3, RZ, 0x18, R2 ;  /* 0x00000018ff037819 */ /* 0x000fc80000011602 */
[----:B------:R-:W-:-:S04]  /*10b00*/  LOP3.LUT R0, R0, R3, RZ, 0xfc, !PT ;  /* 0x0000000300007212 */ /* 0x000fc800078efcff */
[----:B------:R-:W-:-:S07]  /*10b10*/  PRMT R8, R0, 0x7610, R8 ;  /* 0x0000761000087816 */ /* 0x000fce0000000008 */
.L_x_43970:
[----:B------:R-:W-:Y:S05]  /*10b20*/  BSYNC B0 ;  /* 0x0000000000007941 */ /* 0x000fea0003800000 */
.L_x_43969:
[----:B------:R-:W-:Y:S01]  /*10b30*/  STG.E.U8 desc[UR36][R16.64], R8 ;  /* 0x0000000810007986 */ /* 0x000fe2000c101124 */
[----:B------:R-:W-:Y:S05]  /*10b40*/  EXIT ;  /* 0x000000000000794d */ /* 0x000fea0003800000 */
.L_x_43967:
        /* <DEDUP_REMOVED lines=21> */
.L_x_43974:
[----:B------:R-:W-:-:S04]  /*10ca0*/  LOP3.LUT R2, R3, 0x80000000, RZ, 0xc0, !PT ;  /* 0x8000000003027812 */ /* 0x000fc800078ec0ff */
[----:B------:R-:W-:-:S04]  /*10cb0*/  SHF.R.U32.HI R3, RZ, 0x18, R2 ;  /* 0x00000018ff037819 */ /* 0x000fc80000011602 */
[----:B------:R-:W-:-:S04]  /*10cc0*/  LOP3.LUT R0, R0, R3, RZ, 0xfc, !PT ;  /* 0x0000000300007212 */ /* 0x000fc800078efcff */
[----:B------:R-:W-:-:S07]  /*10cd0*/  PRMT R8, R0, 0x7610, R8 ;  /* 0x0000761000087816 */ /* 0x000fce0000000008 */
.L_x_43973:
[----:B------:R-:W-:Y:S05]  /*10ce0*/  BSYNC B0 ;  /* 0x0000000000007941 */ /* 0x000fea0003800000 */
.L_x_43972:
[----:B------:R-:W-:Y:S01]  /*10cf0*/  STG.E.U8 desc[UR36][R16.64], R8 ;  /* 0x0000000810007986 */ /* 0x000fe2000c101124 */
[----:B------:R-:W-:Y:S05]  /*10d00*/  EXIT ;  /* 0x000000000000794d */ /* 0x000fea0003800000 */
.L_x_43966:
        /* <DEDUP_REMOVED lines=26> */
.L_x_43949:
        /* <DEDUP_REMOVED lines=16> */
.L_x_43977:
[----:B------:R-:W-:Y:S05]  /*10fb0*/  EXIT ;  /* 0x000000000000794d */ /* 0x000fea0003800000 */
.L_x_43976:
[----:B------:R-:W0:Y:S02]  /*10fc0*/  F2I.U64.F64.TRUNC R4, R4 ;  /* 0x0000000400047311 */ /* 0x000e24000030d800 */
[----:B0-----:R-:W-:Y:S01]  /*10fd0*/  STG.E.64 desc[UR36][R16.64], R4 ;  /* 0x0000000410007986 */ /* 0x001fe2000c101b24 */
[----:B------:R-:W-:Y:S05]  /*10fe0*/  EXIT ;  /* 0x000000000000794d */ /* 0x000fea0003800000 */
.L_x_43975:
[----:B------:R-:W0:Y:S02]  /*10ff0*/  F2I.U32.F64.TRUNC R5, R4 ;  /* 0x0000000400057311 */ /* 0x000e24000030d000 */
[----:B0-----:R-:W-:Y:S01]  /*11000*/  STG.E desc[UR36][R16.64], R5 ;  /* 0x0000000510007986 */ /* 0x001fe2000c101924 */
[----:B------:R-:W-:Y:S05]  /*11010*/  EXIT ;  /* 0x000000000000794d */ /* 0x000fea0003800000 */
.L_x_43978:
        /* <DEDUP_REMOVED lines=14> */
.L_x_57563:


//--------------------- .text._ZN2at6native27unrolled_elementwise_kernelINS0_13AUnaryFunctorIdddZZZNS0_21remainder_kernel_cudaERNS_18TensorIteratorBaseEENKUlvE0_clEvENKUlvE_clEvEUlddE_EESt5arrayIPcLm2EELi4E23TrivialOffsetCalculatorILi1EjESD_NS0_6memory12LoadWithCastILi1EEENSE_13StoreWithCastILi1EEEEEviT_T0_T2_T3_T4_T5_ --------------------------
	.section	.text._ZN2at6native27unrolled_elementwise_kernelINS0_13AUnaryFunctorIdddZZZNS0_21remainder_kernel_cudaERNS_18TensorIteratorBaseEENKUlvE0_clEvENKUlvE_clEvEUlddE_EESt5arrayIPcLm2EELi4E23TrivialOffsetCalculatorILi1EjESD_NS0_6memory12LoadWithCastILi1EEENSE_13StoreWithCastILi1EEEEEviT_T0_T2_T3_T4_T5_,"ax",@progbits
	.align	128
        .global         _ZN2at6native27unrolled_elementwise_kernelINS0_13AUnaryFunctorIdddZZZNS0_21remainder_kernel_cudaERNS_18TensorIteratorBaseEENKUlvE0_clEvENKUlvE_clEvEUlddE_EESt5arrayIPcLm2EELi4E23TrivialOffsetCalculatorILi1EjESD_NS0_6memory12LoadWithCastILi1EEENSE_13StoreWithCastILi1EEEEEviT_T0_T2_T3_T4_T5_
        .type           _ZN2at6native27unrolled_elementwise_kernelINS0_13AUnaryFunctorIdddZZZNS0_21remainder_kernel_cudaERNS_18TensorIteratorBaseEENKUlvE0_clEvENKUlvE_clEvEUlddE_EESt5arrayIPcLm2EELi4E23TrivialOffsetCalculatorILi1EjESD_NS0_6memory12LoadWithCastILi1EEENSE_13StoreWithCastILi1EEEEEviT_T0_T2_T3_T4_T5_,@function
        .size           _ZN2at6native27unrolled_elementwise_kernelINS0_13AUnaryFunctorIdddZZZNS0_21remainder_kernel_cudaERNS_18TensorIteratorBaseEENKUlvE0_clEvENKUlvE_clEvEUlddE_EESt5arrayIPcLm2EELi4E23TrivialOffsetCalculatorILi1EjESD_NS0_6memory12LoadWithCastILi1EEENSE_13StoreWithCastILi1EEEEEviT_T0_T2_T3_T4_T5_,(.L_x_57564 - _ZN2at6native27unrolled_elementwise_kernelINS0_13AUnaryFunctorIdddZZZNS0_21remainder_kernel_cudaERNS_18TensorIteratorBaseEENKUlvE0_clEvENKUlvE_clEvEUlddE_EESt5arrayIPcLm2EELi4E23TrivialOffsetCalculatorILi1EjESD_NS0_6memory12LoadWithCastILi1EEENSE_13StoreWithCastILi1EEEEEviT_T0_T2_T3_T4_T5_)
        .other          _ZN2at6native27unrolled_elementwise_kernelINS0_13AUnaryFunctorIdddZZZNS0_21remainder_kernel_cudaERNS_18TensorIteratorBaseEENKUlvE0_clEvENKUlvE_clEvEUlddE_EESt5arrayIPcLm2EELi4E23TrivialOffsetCalculatorILi1EjESD_NS0_6memory12LoadWithCastILi1EEENSE_13StoreWithCastILi1EEEEEviT_T0_T2_T3_T4_T5_,@"STO_CUDA_ENTRY STV_DEFAULT"
_ZN2at6native27unrolled_elementwise_kernelINS0_13AUnaryFunctorIdddZZZNS0_21remainder_kernel_cudaERNS_18TensorIteratorBaseEENKUlvE0_clEvENKUlvE_clEvEUlddE_EESt5arrayIPcLm2EELi4E23TrivialOffsetCalculatorILi1EjESD_NS0_6memory12LoadWithCastILi1EEENSE_13StoreWithCastILi1EEEEEviT_T0_T2_T3_T4_T5_:
.text._ZN2at6native27unrolled_elementwise_kernelINS0_13AUnaryFunctorIdddZZZNS0_21remainder_kernel_cudaERNS_18TensorIteratorBaseEENKUlvE0_clEvENKUlvE_clEvEUlddE_EESt5arrayIPcLm2EELi4E23TrivialOffsetCalculatorILi1EjESD_NS0_6memory12LoadWithCastILi1EEENSE_13StoreWithCastILi1EEEEEviT_T0_T2_T3_T4_T5_:
        /* <DEDUP_REMOVED lines=32> */
.L_x_43984:
[----:B------:R-:W2:Y:S02]  /*0200*/  LDG.E.U8 R4, desc[UR36][R4.64] ;  /* 0x0000002404047981 */ /* 0x000ea4000c1e1100 */
[----:B--2---:R0:W1:Y:S01]  /*0210*/  I2F.F64.U16 R28, R4 ;  /* 0x00000004001c7312 */ /* 0x0040620000101800 */
[----:B------:R-:W-:Y:S05]  /*0220*/  BRA `(.L_x_43986) ;  /* 0x0000000c00747947 */ /* 0x000fea0003800000 */
.L_x_43983:
        /* <DEDUP_REMOVED lines=9> */
.L_x_43988:
[----:B------:R-:W2:Y:S02]  /*02c0*/  LDG.E R4, desc[UR36][R4.64] ;  /* 0x0000002404047981 */ /* 0x000ea4000c1e1900 */
[----:B--2---:R1:W2:Y:S01]  /*02d0*/  I2F.F64 R28, R4 ;  /* 0x00000004001c7312 */ /* 0x0042a20000201c00 */
[----:B------:R-:W-:Y:S05]  /*02e0*/  BRA `(.L_x_43986) ;  /* 0x0000000c00447947 */ /* 0x000fea0003800000 */
.L_x_43987:
[----:B------:R-:W2:Y:S02]  /*02f0*/  LDG.E.U16 R4, desc[UR36][R4.64] ;  /* 0x0000002404047981 */ /* 0x000ea4000c1e1500 */
[----:B--2---:R3:W4:Y:S01]  /*0300*/  I2F.F64.S16 R28, R4 ;  /* 0x00000004001c7312 */ /* 0x0047220000101c00 */
[----:B------:R-:W-:Y:S05]  /*0310*/  BRA `(.L_x_43986) ;  /* 0x0000000c00387947 */ /* 0x000fea0003800000 */
.L_x_43982:
        /* <DEDUP_REMOVED lines=10> */
.L_x_43990:
[----:B------:R-:W2:Y:S02]  /*03c0*/  LDG.E.U16 R0, desc[UR36][R4.64] ;  /* 0x0000002404007981 */ /* 0x000ea4000c1e1500 */
[----:B--2---:R-:W-:-:S05]  /*03d0*/  HADD2.F32 R0, -RZ, R0.H0_H0 ;  /* 0x20000000ff007230 */ /* 0x004fca0000004100 */
[----:B------:R-:W-:-:S04]  /*03e0*/  FMUL.FTZ R0, R0, 1 ;  /* 0x3f80000000007820 */ /* 0x000fc80000410000 */
[----:B------:R0:W1:Y:S01]  /*03f0*/  F2F.F64.F32 R28, R0 ;  /* 0x00000000001c7310 */ /* 0x0000620000201800 */
[----:B------:R-:W-:Y:S05]  /*0400*/  BRA `(.L_x_43986) ;  /* 0x0000000800fc7947 */ /* 0x000fea0003800000 */
.L_x_43989:
        /* <DEDUP_REMOVED lines=10> */
.L_x_43992:
[----:B------:R-:W2:Y:S02]  /*04b0*/  LDG.E.U16 R4, desc[UR36][R4.64] ;  /* 0x0000002404047981 */ /* 0x000ea4000c1e1500 */
[----:B--2---:R-:W-:-:S05]  /*04c0*/  HADD2.F32 R0, -RZ, R4.H0_H0 ;  /* 0x20000004ff007230 */ /* 0x004fca0000004100 */
[----:B------:R-:W-:-:S04]  /*04d0*/  FMUL.FTZ R0, R0, 1 ;  /* 0x3f80000000007820 */ /* 0x000fc80000410000 */
[----:B------:R0:W1:Y:S01]  /*04e0*/  F2F.F64.F32 R28, R0 ;  /* 0x00000000001c7310 */ /* 0x0000620000201800 */
[----:B------:R-:W-:Y:S05]  /*04f0*/  BRA `(.L_x_43986) ;  /* 0x0000000800c07947 */ /* 0x000fea0003800000 */
.L_x_43991:
[----:B------:R0:W5:Y:S01]  /*0500*/  LDG.E.64 R28, desc[UR36][R4.64] ;  /* 0x00000024041c7981 */ /* 0x000162000c1e1b00 */
[----:B------:R-:W-:Y:S05]  /*0510*/  BRA `(.L_x_43986) ;  /* 0x0000000800b87947 */ /* 0x000fea0003800000 */
.L_x_43981:
        /* <DEDUP_REMOVED lines=13> */
.L_x_43995:
[----:B------:R0:W5:Y:S01]  /*05f0*/  LDG.E.64 R28, desc[UR36][R4.64] ;  /* 0x00000024041c7981 */ /* 0x000162000c1e1b00 */
[----:B------:R-:W-:Y:S05]  /*0600*/  BRA `(.L_x_43986) ;  /* 0x00000008007c7947 */ /* 0x000fea0003800000 */
.L_x_43994:
        /* <DEDUP_REMOVED lines=28> */
.L_x_43997:
        /* <DEDUP_REMOVED lines=16> */
.L_x_43996:
[----:B------:R-:W2:Y:S02]  /*08d0*/  LDG.E.U16 R0, desc[UR36][R4.64] ;  /* 0x0000002404007981 */ /* 0x000ea4000c1e1500 */
[----:B--2---:R-:W-:-:S04]  /*08e0*/  IMAD.U32 R0, R0, 0x10000, RZ ;  /* 0x0001000000007824 */ /* 0x004fc800078e00ff */
[----:B------:R-:W-:-:S04]  /*08f0*/  FMUL.FTZ R0, R0, 1 ;  /* 0x3f80000000007820 */ /* 0x000fc80000410000 */
[----:B------:R0:W1:Y:S01]  /*0900*/  F2F.F64.F32 R28, R0 ;  /* 0x00000000001c7310 */ /* 0x0000620000201800 */
[----:B------:R-:W-:Y:S05]  /*0910*/  BRA `(.L_x_43986) ;  /* 0x0000000400b87947 */ /* 0x000fea0003800000 */
.L_x_43993:
        /* <DEDUP_REMOVED lines=11> */
.L_x_44000:
        /* <DEDUP_REMOVED lines=21> */
.L_x_44004:
[----:B------:R-:W-:Y:S05]  /*0b20*/  BSYNC B1 ;  /* 0x0000000000017941 */ /* 0x000fea0003800000 */
.L_x_44003:
[----:B------:R-:W-:Y:S01]  /*0b30*/  LEA R5, R0, 0x3b800000, 0x17 ;  /* 0x3b80000000057811 */ /* 0x000fe200078eb8ff */
[----:B------:R-:W-:-:S05]  /*0b40*/  IMAD.SHL.U32 R0, R3, 0x100000, RZ ;  /* 0x0010000003007824 */ /* 0x000fca00078e00ff */
[----:B------:R-:W-:-:S07]  /*0b50*/  LOP3.LUT R0, R5, R0, R6, 0xfe, !PT ;  /* 0x0000000005007212 */ /* 0x000fce00078efe06 */
.L_x_44002:
[----:B------:R-:W-:Y:S05]  /*0b60*/  BSYNC B0 ;  /* 0x0000000000007941 */ /* 0x000fea0003800000 */
.L_x_44001:
[----:B------:R-:W-:-:S04]  /*0b70*/  FMUL.FTZ R0, R0, 1 ;  /* 0x3f80000000007820 */ /* 0x000fc80000410000 */
[----:B------:R0:W1:Y:S01]  /*0b80*/  F2F.F64.F32 R28, R0 ;  /* 0x00000000001c7310 */ /* 0x0000620000201800 */
[----:B------:R-:W-:Y:S05]  /*0b90*/  BRA `(.L_x_43986) ;  /* 0x0000000400187947 */ /* 0x000fea0003800000 */
.L_x_43999:
        /* <DEDUP_REMOVED lines=21> */
.L_x_44008:
[----:B------:R-:W-:Y:S05]  /*0cf0*/  BSYNC B1 ;  /* 0x0000000000017941 */ /* 0x000fea0003800000 */
.L_x_44007:
[----:B------:R-:W-:Y:S01]  /*0d00*/  LEA R5, R0, 0x37800000, 0x17 ;  /* 0x3780000000057811 */ /* 0x000fe200078eb8ff */
[----:B------:R-:W-:-:S05]  /*0d10*/  IMAD.SHL.U32 R0, R3, 0x200000, RZ ;  /* 0x0020000003007824 */ /* 0x000fca00078e00ff */
[----:B------:R-:W-:-:S07]  /*0d20*/  LOP3.LUT R0, R5, R0, R6, 0xfe, !PT ;  /* 0x0000000005007212 */ /* 0x000fce00078efe06 */
.L_x_44006:
[----:B------:R-:W-:Y:S05]  /*0d30*/  BSYNC B0 ;  /* 0x0000000000007941 */ /* 0x000fea0003800000 */
.L_x_44005:
[----:B------:R-:W-:-:S04]  /*0d40*/  FMUL.FTZ R0, R0, 1 ;  /* 0x3f80000000007820 */ /* 0x000fc80000410000 */
[----:B------:R0:W1:Y:S01]  /*0d50*/  F2F.F64.F32 R28, R0 ;  /* 0x00000000001c7310 */ /* 0x0000620000201800 */
[----:B------:R-:W-:Y:S05]  /*0d60*/  BRA `(.L_x_43986) ;  /* 0x0000000000a47947 */ /* 0x000fea0003800000 */
.L_x_43998:
        /* <DEDUP_REMOVED lines=14> */
.L_x_44012:
[----:B------:R-:W-:Y:S05]  /*0e50*/  BSYNC B0 ;  /* 0x0000000000007941 */ /* 0x000fea0003800000 */
.L_x_44011:
[----:B------:R-:W-:-:S04]  /*0e60*/  FMUL.FTZ R0, R0, 1 ;  /* 0x3f80000000007820 */ /* 0x000fc80000410000 */
[----:B------:R0:W1:Y:S01]  /*0e70*/  F2F.F64.F32 R28, R0 ;  /* 0x00000000001c7310 */ /* 0x0000620000201800 */
[----:B------:R-:W-:Y:S05]  /*0e80*/  BRA `(.L_x_43986) ;  /* 0x00000000005c7947 */ /* 0x000fea0003800000 */
.L_x_43985:
        /* <DEDUP_REMOVED lines=16> */
.L_x_44013:
[----:B------:R-:W-:Y:S01]  /*0f90*/  CS2R R28, SRZ ;  /* 0x00000000001c7805 */ /* 0x000fe2000001ff00 */
[----:B------:R-:W-:Y:S06]  /*0fa0*/  BRA `(.L_x_43986) ;  /* 0x0000000000147947 */ /* 0x000fec0003800000 */
.L_x_44010:
[----:B------:R-:W2:Y:S02]  /*0fb0*/  LDG.E.64 R28, desc[UR36][R4.64] ;  /* 0x00000024041c7981 */ /* 0x000ea4000c1e1b00 */
[----:B--2---:R-:W0:Y:S01]  /*0fc0*/  I2F.F64.U64 R28, R28 ;  /* 0x0000001c001c7312 */ /* 0x004e220000301800 */
[----:B------:R-:W-:Y:S05]  /*0fd0*/  BRA `(.L_x_43986) ;  /* 0x0000000000087947 */ /* 0x000fea0003800000 */
.L_x_44009:
[----:B------:R-:W2:Y:S02]  /*0fe0*/  LDG.E R4, desc[UR36][R4.64] ;  /* 0x0000002404047981 */ /* 0x000ea4000c1e1900 */
[----:B--2---:R0:W1:Y:S02]  /*0ff0*/  I2F.F64.U32 R28, R4 ;  /* 0x00000004001c7312 */ /* 0x0040640000201800 */
.L_x_43986:
[----:B------:R-:W3:Y:S02]  /*1000*/  S2R R23, SR_TID.X ;  /* 0x0000000000177919 */ /* 0x000ee40000002100 */
[----:B---3--:R-:W-:-:S07]  /*1010*/  VIADD R23, R23, 0x80 ;  /* 0x0000008017177836 */ /* 0x008fce0000000000 */
.L_x_43980:
[----:B------:R-:W-:Y:S05]  /*1020*/  BSYNC B6 ;  /* 0x0000000000067941 */ /* 0x000fea0003800000 */
.L_x_43979:
        /* <DEDUP_REMOVED lines=24> */
.L_x_44019:
[----:B------:R-:W3:Y:S02]  /*11b0*/  LDG.E.U8 R4, desc[UR36][R4.64] ;  /* 0x0000002404047981 */ /* 0x000ee4000c1e1100 */
[----:B---3--:R0:W1:Y:S01]  /*11c0*/  I2F.F64.U16 R24, R4 ;  /* 0x0000000400187312 */ /* 0x0080620000101800 */
[----:B------:R-:W-:Y:S05]  /*11d0*/  BRA `(.L_x_44021) ;  /* 0x0000000c00707947 */ /* 0x000fea0003800000 */
.L_x_44018:
        /* <DEDUP_REMOVED lines=9> */
.L_x_44023:
[----:B------:R-:W3:Y:S02]  /*1270*/  LDG.E R4, desc[UR36][R4.64] ;  /* 0x0000002404047981 */ /* 0x000ee4000c1e1900 */
[----:B---3--:R0:W1:Y:S01]  /*1280*/  I2F.F64 R24, R4 ;  /* 0x0000000400187312 */ /* 0x0080620000201c00 */
[----:B------:R-:W-:Y:S05]  /*1290*/  BRA `(.L_x_44021) ;  /* 0x0000000c00407947 */ /* 0x000fea0003800000 */
.L_x_44022:
[----:B------:R-:W3:Y:S02]  /*12a0*/  LDG.E.U16 R4, desc[UR36][R4.64] ;  /* 0x0000002404047981 */ /* 0x000ee4000c1e1500 */
[----:B---3--:R0:W1:Y:S01]  /*12b0*/  I2F.F64.S16 R24, R4 ;  /* 0x0000000400187312 */ /* 0x0080620000101c00 */
[----:B------:R-:W-:Y:S05]  /*12c0*/  BRA `(.L_x_44021) ;  /* 0x0000000c00347947 */ /* 0x000fea0003800000 */
.L_x_44017:
        /* <DEDUP_REMOVED lines=10> */
.L_x_44025:
[----:B------:R-:W3:Y:S02]  /*1370*/  LDG.E.U16 R0, desc[UR36][R4.64] ;  /* 0x0000002404007981 */ /* 0x000ee4000c1e1500 */
[----:B---3--:R-:W-:-:S05]  /*1380*/  HADD2.F32 R0, -RZ, R0.H0_H0 ;  /* 0x20000000ff007230 */ /* 0x008fca0000004100 */
[----:B------:R-:W-:-:S04]  /*1390*/  FMUL.FTZ R0, R0, 1 ;  /* 0x3f80000000007820 */ /* 0x000fc80000410000 */
[----:B------:R0:W1:Y:S01]  /*13a0*/  F2F.F64.F32 R24, R0 ;  /* 0x0000000000187310 */ /* 0x0000620000201800 */
[----:B------:R-:W-:Y:S05]  /*13b0*/  BRA `(.L_x_44021) ;  /* 0x0000000800f87947 */ /* 0x000fea0003800000 */
.L_x_44024:
        /* <DEDUP_REMOVED lines=10> */
.L_x_44027:
[----:B------:R-:W3:Y:S02]  /*1460*/  LDG.E.U16 R4, desc[UR36][R4.64] ;  /* 0x0000002404047981 */ /* 0x000ee4000c1e1500 */
[----:B---3--:R-:W-:-:S05]  /*1470*/  HADD2.F32 R0, -RZ, R4.H0_H0 ;  /* 0x20000004ff007230 */ /* 0x008fca0000004100 */
[----:B------:R-:W-:-:S04]  /*1480*/  FMUL.FTZ R0, R0, 1 ;  /* 0x3f80000000007820 */ /* 0x000fc80000410000 */
[----:B------:R0:W1:Y:S01]  /*1490*/  F2F.F64.F32 R24, R0 ;  /* 0x0000000000187310 */ /* 0x0000620000201800 */
[----:B------:R-:W-:Y:S05]  /*14a0*/  BRA `(.L_x_44021) ;  /* 0x0000000800bc7947 */ /* 0x000fea0003800000 */
.L_x_44026:
[----:B------:R0:W5:Y:S01]  /*14b0*/  LDG.E.64 R24, desc[UR36][R4.64] ;  /* 0x0000002404187981 */ /* 0x000162000c1e1b00 */
[----:B------:R-:W-:Y:S05]  /*14c0*/  BRA `(.L_x_44021) ;  /* 0x0000000800b47947 */ /* 0x000fea0003800000 */
.L_x_44016:
        /* <DEDUP_REMOVED lines=13> */
.L_x_44030:
[----:B------:R0:W5:Y:S01]  /*15a0*/  LDG.E.64 R24, desc[UR36][R4.64] ;  /* 0x0000002404187981 */ /* 0x000162000c1e1b00 */
[----:B------:R-:W-:Y:S05]  /*15b0*/  BRA `(.L_x_44021) ;  /* 0x0000000800787947 */ /* 0x000fea0003800000 */
.L_x_44029:
        /* <DEDUP_REMOVED lines=28> */
.L_x_44032:
        /* <DEDUP_REMOVED lines=15> */
.L_x_44031:
[----:B------:R-:W3:Y:S02]  /*1870*/  LDG.E.U16 R0, desc[UR36][R4.64] ;  /* 0x0000002404007981 */ /* 0x000ee4000c1e1500 */
[----:B---3--:R-:W-:-:S04]  /*1880*/  IMAD.U32 R0, R0, 0x10000, RZ ;  /* 0x0001000000007824 */ /* 0x008fc800078e00ff */
[----:B------:R-:W-:-:S04]  /*1890*/  FMUL.FTZ R0, R0, 1 ;  /* 0x3f80000000007820 */ /* 0x000fc80000410000 */
[----:B------:R0:W1:Y:S01]  /*18a0*/  F2F.F64.F32 R24, R0 ;  /* 0x0000000000187310 */ /* 0x0000620000201800 */
[----:B------:R-:W-:Y:S05]  /*18b0*/  BRA `(.L_x_44021) ;  /* 0x0000000400b87947 */ /* 0x000fea0003800000 */
.L_x_44028:
        /* <DEDUP_REMOVED lines=11> */
.L_x_44035:
        /* <DEDUP_REMOVED lines=21> */
.L_x_44039:
[----:B------:R-:W-:Y:S05]  /*1ac0*/  BSYNC B1 ;  /* 0x0000000000017941 */ /* 0x000fea0003800000 */
.L_x_44038:
[----:B------:R-:W-:Y:S01]  /*1ad0*/  LEA R5, R0, 0x3b800000, 0x17 ;  /* 0x3b80000000057811 */ /* 0x000fe200078eb8ff */
[----:B------:R-:W-:-:S05]  /*1ae0*/  IMAD.SHL.U32 R0, R3, 0x100000, RZ ;  /* 0x0010000003007824 */ /* 0x000fca00078e00ff */
[----:B------:R-:W-:-:S07]  /*1af0*/  LOP3.LUT R0, R5, R0, R6, 0xfe, !PT ;  /* 0x0000000005007212 */ /* 0x000fce00078efe06 */
.L_x_44037:
[----:B------:R-:W-:Y:S05]  /*1b00*/  BSYNC B0 ;  /* 0x0000000000007941 */ /* 0x000fea0003800000 */
.L_x_44036:
[----:B------:R-:W-:-:S04]  /*1b10*/  FMUL.FTZ R0, R0, 1 ;  /* 0x3f80000000007820 */ /* 0x000fc80000410000 */
[----:B------:R0:W1:Y:S01]  /*1b20*/  F2F.F64.F32 R24, R0 ;  /* 0x0000000000187310 */ /* 0x0000620000201800 */
[----:B------:R-:W-:Y:S05]  /*1b30*/  BRA `(.L_x_44021) ;  /* 0x0000000400187947 */ /* 0x000fea0003800000 */
.L_x_44034:
        /* <DEDUP_REMOVED lines=21> */
.L_x_44043:
[----:B------:R-:W-:Y:S05]  /*1c90*/  BSYNC B1 ;  /* 0x0000000000017941 */ /* 0x000fea0003800000 */
.L_x_44042:
[----:B------:R-:W-:Y:S01]  /*1ca0*/  LEA R5, R0, 0x37800000, 0x17 ;  /* 0x3780000000057811 */ /* 0x000fe200078eb8ff */
[----:B------:R-:W-:-:S05]  /*1cb0*/  IMAD.SHL.U32 R0, R3, 0x200000, RZ ;  /* 0x0020000003007824 */ /* 0x000fca00078e00ff */
[----:B------:R-:W-:-:S07]  /*1cc0*/  LOP3.LUT R0, R5, R0, R6, 0xfe, !PT ;  /* 0x0000000005007212 */ /* 0x000fce00078efe06 */
.L_x_44041:
[----:B------:R-:W-:Y:S05]  /*1cd0*/  BSYNC B0 ;  /* 0x0000000000007941 */ /* 0x000fea0003800000 */
.L_x_44040:
[----:B------:R-:W-:-:S04]  /*1ce0*/  FMUL.FTZ R0, R0, 1 ;  /* 0x3f80000000007820 */ /* 0x000fc80000410000 */
[----:B------:R0:W1:Y:S01]  /*1cf0*/  F2F.F64.F32 R24, R0 ;  /* 0x0000000000187310 */ /* 0x0000620000201800 */
[----:B------:R-:W-:Y:S05]  /*1d00*/  BRA `(.L_x_44021) ;  /* 0x0000000000a47947 */ /* 0x000fea0003800000 */
.L_x_44033:
        /* <DEDUP_REMOVED lines=14> */
.L_x_44047:
[----:B------:R-:W-:Y:S05]  /*1df0*/  BSYNC B0 ;  /* 0x0000000000007941 */ /* 0x000fea0003800000 */
.L_x_44046:
[----:B------:R-:W-:-:S04]  /*1e00*/  FMUL.FTZ R0, R0, 1 ;  /* 0x3f80000000007820 */ /* 0x000fc80000410000 */
[----:B------:R0:W1:Y:S01]  /*1e10*/  F2F.F64.F32 R24, R0 ;  /* 0x0000000000187310 */ /* 0x0000620000201800 */
[----:B------:R-:W-:Y:S05]  /*1e20*/  BRA `(.L_x_44021) ;  /* 0x00000000005c7947 */ /* 0x000fea0003800000 */
.L_x_44020:
        /* <DEDUP_REMOVED lines=16> */
.L_x_44048:
[----:B------:R-:W-:Y:S01]  /*1f30*/  CS2R R24, SRZ ;  /* 0x0000000000187805 */ /* 0x000fe2000001ff00 */
[----:B------:R-:W-:Y:S06]  /*1f40*/  BRA `(.L_x_44021) ;  /* 0x0000000000147947 */ /* 0x000fec0003800000 */
.L_x_44045:
[----:B------:R-:W3:Y:S02]  /*1f50*/  LDG.E.64 R24, desc[UR36][R4.64] ;  /* 0x0000002404187981 */ /* 0x000ee4000c1e1b00 */
[----:B---3--:R-:W0:Y:S01]  /*1f60*/  I2F.F64.U64 R24, R24 ;  /* 0x0000001800187312 */ /* 0x008e220000301800 */
[----:B------:R-:W-:Y:S05]  /*1f70*/  BRA `(.L_x_44021) ;  /* 0x0000000000087947 */ /* 0x000fea0003800000 */
.L_x_44044:
[----:B------:R-:W3:Y:S02]  /*1f80*/  LDG.E R4, desc[UR36][R4.64] ;  /* 0x0000002404047981 */ /* 0x000ee4000c1e1900 */
[----:B---3--:R0:W1:Y:S02]  /*1f90*/  I2F.F64.U32 R24, R4 ;  /* 0x0000000400187312 */ /* 0x0080640000201800 */
.L_x_44021:
[----:B------:R-:W-:-:S07]  /*1fa0*/  VIADD R23, R23, 0x80 ;  /* 0x0000008017177836 */ /* 0x000fce0000000000 */
.L_x_44015:
[----:B------:R-:W-:Y:S05]  /*1fb0*/  BSYNC B6 ;  /* 0x0000000000067941 */ /* 0x000fea0003800000 */
.L_x_44014:
        /* <DEDUP_REMOVED lines=26> */
.L_x_44054:
[----:B------:R-:W3:Y:S02]  /*2160*/  LDG.E.U8 R4, desc[UR36][R4.64] ;  /* 0x0000002404047981 */ /* 0x000ee4000c1e1100 */
[----:B---3--:R0:W1:Y:S01]  /*2170*/  I2F.F64.U16 R18, R4 ;  /* 0x0000000400127312 */ /* 0x0080620000101800 */
[----:B------:R-:W-:Y:S05]  /*2180*/  BRA `(.L_x_44056) ;  /* 0x0000000c00707947 */ /* 0x000fea0003800000 */
.L_x_44053:
        /* <DEDUP_REMOVED lines=9> */
.L_x_44058:
[----:B------:R-:W3:Y:S02]  /*2220*/  LDG.E R4, desc[UR36][R4.64] ;  /* 0x0000002404047981 */ /* 0x000ee4000c1e1900 */
[----:B---3--:R0:W1:Y:S01]  /*2230*/  I2F.F64 R18, R4 ;  /* 0x0000000400127312 */ /* 0x0080620000201c00 */
[----:B------:R-:W-:Y:S05]  /*2240*/  BRA `(.L_x_44056) ;  /* 0x0000000c00407947 */ /* 0x000fea0003800000 */
.L_x_44057:
[----:B------:R-:W3:Y:S02]  /*2250*/  LDG.E.U16 R4, desc[UR36][R4.64] ;  /* 0x0000002404047981 */ /* 0x000ee4000c1e1500 */
[----:B---3--:R0:W1:Y:S01]  /*2260*/  I2F.F64.S16 R18, R4 ;  /* 0x0000000400127312 */ /* 0x0080620000101c00 */
[----:B------:R-:W-:Y:S05]  /*2270*/  BRA `(.L_x_44056) ;  /* 0x0000000c00347947 */ /* 0x000fea0003800000 */
.L_x_44052:
        /* <DEDUP_REMOVED lines=10> */
.L_x_44060:
[----:B------:R-:W3:Y:S02]  /*2320*/  LDG.E.U16 R0, desc[UR36][R4.64] ;  /* 0x0000002404007981 */ /* 0x000ee4000c1e1500 */
[----:B---3--:R-:W-:-:S05]  /*2330*/  HADD2.F32 R0, -RZ, R0.H0_H0 ;  /* 0x20000000ff007230 */ /* 0x008fca0000004100 */
[----:B------:R-:W-:-:S04]  /*2340*/  FMUL.FTZ R0, R0, 1 ;  /* 0x3f80000000007820 */ /* 0x000fc80000410000 */
[----:B------:R0:W1:Y:S01]  /*2350*/  F2F.F64.F32 R18, R0 ;  /* 0x0000000000127310 */ /* 0x0000620000201800 */
[----:B------:R-:W-:Y:S05]  /*2360*/  BRA `(.L_x_44056) ;  /* 0x0000000800f87947 */ /* 0x000fea0003800000 */
.L_x_44059:
        /* <DEDUP_REMOVED lines=10> */
.L_x_44062:
[----:B------:R-:W3:Y:S02]  /*2410*/  LDG.E.U16 R4, desc[UR36][R4.64] ;  /* 0x0000002404047981 */ /* 0x000ee4000c1e1500 */
[----:B---3--:R-:W-:-:S05]  /*2420*/  HADD2.F32 R0, -RZ, R4.H0_H0 ;  /* 0x20000004ff007230 */ /* 0x008fca0000004100 */
[----:B------:R-:W-:-:S04]  /*2430*/  FMUL.FTZ R0, R0, 1 ;  /* 0x3f80000000007820 */ /* 0x000fc80000410000 */
[----:B------:R0:W1:Y:S01]  /*2440*/  F2F.F64.F32 R18, R0 ;  /* 0x0000000000127310 */ /* 0x0000620000201800 */
[----:B------:R-:W-:Y:S05]  /*2450*/  BRA `(.L_x_44056) ;  /* 0x0000000800bc7947 */ /* 0x000fea0003800000 */
.L_x_44061:
[----:B------:R0:W5:Y:S01]  /*2460*/  LDG.E.64 R18, desc[UR36][R4.64] ;  /* 0x0000002404127981 */ /* 0x000162000c1e1b00 */
[----:B------:R-:W-:Y:S05]  /*2470*/  BRA `(.L_x_44056) ;  /* 0x0000000800b47947 */ /* 0x000fea0003800000 */
.L_x_44051:
        /* <DEDUP_REMOVED lines=13> */
.L_x_44065:
[----:B------:R0:W5:Y:S01]  /*2550*/  LDG.E.64 R18, desc[UR36][R4.64] ;  /* 0x0000002404127981 */ /* 0x000162000c1e1b00 */
[----:B------:R-:W-:Y:S05]  /*2560*/  BRA `(.L_x_44056) ;  /* 0x0000000800787947 */ /* 0x000fea0003800000 */
.L_x_44064:
        /* <DEDUP_REMOVED lines=28> */
.L_x_44067:
        /* <DEDUP_REMOVED lines=15> */
.L_x_44066:
[----:B------:R-:W3:Y:S02]  /*2820*/  LDG.E.U16 R0, desc[UR36][R4.64] ;  /* 0x0000002404007981 */ /* 0x000ee4000c1e1500 */
[----:B---3--:R-:W-:-:S04]  /*2830*/  IMAD.U32 R0, R0, 0x10000, RZ ;  /* 0x0001000000007824 */ /* 0x008fc800078e00ff */
[----:B------:R-:W-:-:S04]  /*2840*/  FMUL.FTZ R0, R0, 1 ;  /* 0x3f80000000007820 */ /* 0x000fc80000410000 */
[----:B------:R0:W1:Y:S01]  /*2850*/  F2F.F64.F32 R18, R0 ;  /* 0x0000000000127310 */ /* 0x0000620000201800 */
[----:B------:R-:W-:Y:S05]  /*2860*/  BRA `(.L_x_44056) ;  /* 0x0000000400b87947 */ /* 0x000fea0003800000 */
.L_x_44063:
        /* <DEDUP_REMOVED lines=11> */
.L_x_44070:
        /* <DEDUP_REMOVED lines=21> */
.L_x_44074:
[----:B------:R-:W-:Y:S05]  /*2a70*/  BSYNC B1 ;  /* 0x0000000000017941 */ /* 0x000fea0003800000 */
.L_x_44073:
[----:B------:R-:W-:Y:S01]  /*2a80*/  LEA R5, R0, 0x3b800000, 0x17 ;  /* 0x3b80000000057811 */ /* 0x000fe200078eb8ff */
[----:B------:R-:W-:-:S05]  /*2a90*/  IMAD.SHL.U32 R0, R3, 0x100000, RZ ;  /* 0x0010000003007824 */ /* 0x000fca00078e00ff */
[----:B------:R-:W-:-:S07]  /*2aa0*/  LOP3.LUT R0, R5, R0, R6, 0xfe, !PT ;  /* 0x0000000005007212 */ /* 0x000fce00078efe06 */
.L_x_44072:
[----:B------:R-:W-:Y:S05]  /*2ab0*/  BSYNC B0 ;  /* 0x0000000000007941 */ /* 0x000fea0003800000 */
.L_x_44071:
[----:B------:R-:W-:-:S04]  /*2ac0*/  FMUL.FTZ R0, R0, 1 ;  /* 0x3f80000000007820 */ /* 0x000fc80000410000 */
[----:B------:R3:W0:Y:S01]  /*2ad0*/  F2F.F64.F32 R18, R0 ;  /* 0x0000000000127310 */ /* 0x0006220000201800 */
[----:B------:R-:W-:Y:S05]  /*2ae0*/  BRA `(.L_x_44056) ;  /* 0x0000000400187947 */ /* 0x000fea0003800000 */
.L_x_44069:
        /* <DEDUP_REMOVED lines=21> */
.L_x_44078:
[----:B------:R-:W-:Y:S05]  /*2c40*/  BSYNC B1 ;  /* 0x0000000000017941 */ /* 0x000fea0003800000 */
.L_x_44077:
[----:B------:R-:W-:Y:S01]  /*2c50*/  LEA R5, R0, 0x37800000, 0x17 ;  /* 0x3780000000057811 */ /* 0x000fe200078eb8ff */
[----:B------:R-:W-:-:S05]  /*2c60*/  IMAD.SHL.U32 R0, R3, 0x200000, RZ ;  /* 0x0020000003007824 */ /* 0x000fca00078e00ff */
[----:B------:R-:W-:-:S07]  /*2c70*/  LOP3.LUT R0, R5, R0, R6, 0xfe, !PT ;  /* 0x0000000005007212 */ /* 0x000fce00078efe06 */
.L_x_44076:
[----:B------:R-:W-:Y:S05]  /*2c80*/  BSYNC B0 ;  /* 0x0000000000007941 */ /* 0x000fea0003800000 */
.L_x_44075:
[----:B------:R-:W-:-:S04]  /*2c90*/  FMUL.FTZ R0, R0, 1 ;  /* 0x3f80000000007820 */ /* 0x000fc80000410000 */
[----:B------:R0:W1:Y:S01]  /*2ca0*/  F2F.F64.F32 R18, R0 ;  /* 0x0000000000127310 */ /* 0x0000620000201800 */
[----:B------:R-:W-:Y:S05]  /*2cb0*/  BRA `(.L_x_44056) ;  /* 0x0000000000a47947 */ /* 0x000fea0003800000 */
.L_x_44068:
        /* <DEDUP_REMOVED lines=14> */
.L_x_44082:
[----:B------:R-:W-:Y:S05]  /*2da0*/  BSYNC B0 ;  /* 0x0000000000007941 */ /* 0x000fea0003800000 */
.L_x_44081:
[----:B------:R-:W-:-:S04]  /*2db0*/  FMUL.FTZ R0, R0, 1 ;  /* 0x3f80000000007820 */ /* 0x000fc80000410000 */
[----:B------:R0:W1:Y:S01]  /*2dc0*/  F2F.F64.F32 R18, R0 ;  /* 0x0000000000127310 */ /* 0x0000620000201800 */
[----:B------:R-:W-:Y:S05]  /*2dd0*/  BRA `(.L_x_44056) ;  /* 0x00000000005c7947 */ /* 0x000fea0003800000 */
.L_x_44055:
        /* <DEDUP_REMOVED lines=16> */
.L_x_44083:
[----:B------:R-:W-:Y:S01]  /*2ee0*/  CS2R R18, SRZ ;  /* 0x0000000000127805 */ /* 0x000fe2000001ff00 */
[----:B------:R-:W-:Y:S06]  /*2ef0*/  BRA `(.L_x_44056) ;  /* 0x0000000000147947 */ /* 0x000fec0003800000 */
.L_x_44080:
[----:B------:R-:W3:Y:S02]  /*2f00*/  LDG.E.64 R18, desc[UR36][R4.64] ;  /* 0x0000002404127981 */ /* 0x000ee4000c1e1b00 */
[----:B---3--:R-:W0:Y:S01]  /*2f10*/  I2F.F64.U64 R18, R18 ;  /* 0x0000001200127312 */ /* 0x008e220000301800 */
[----:B------:R-:W-:Y:S05]  /*2f20*/  BRA `(.L_x_44056) ;  /* 0x0000000000087947 */ /* 0x000fea0003800000 */
.L_x_44079:
[----:B------:R-:W3:Y:S02]  /*2f30*/  LDG.E R4, desc[UR36][R4.64] ;  /* 0x0000002404047981 */ /* 0x000ee4000c1e1900 */
[----:B---3--:R0:W1:Y:S02]  /*2f40*/  I2F.F64.U32 R18, R4 ;  /* 0x0000000400127312 */ /* 0x0080640000201800 */
.L_x_44056:
[----:B------:R-:W-:-:S07]  /*2f50*/  VIADD R23, R23, 0x80 ;  /* 0x0000008017177836 */ /* 0x000fce0000000000 */
.L_x_44050:
[----:B------:R-:W-:Y:S05]  /*2f60*/  BSYNC B6 ;  /* 0x0000000000067941 */ /* 0x000fea0003800000 */
.L_x_44049:
        /* <DEDUP_REMOVED lines=23> */
.L_x_44089:
[----:B------:R-:W3:Y:S02]  /*30e0*/  LDG.E.U8 R4, desc[UR36][R4.64] ;  /* 0x0000002404047981 */ /* 0x000ee4000c1e1100 */
[----:B---3--:R0:W1:Y:S01]  /*30f0*/  I2F.F64.U16 R16, R4 ;  /* 0x0000000400107312 */ /* 0x0080620000101800 */
[----:B------:R-:W-:Y:S05]  /*3100*/  BRA `(.L_x_44085) ;  /* 0x0000000c006c7947 */ /* 0x000fea0003800000 */
.L_x_44088:
        /* <DEDUP_REMOVED lines=9> */
.L_x_44092:
[----:B------:R-:W3:Y:S02]  /*31a0*/  LDG.E R4, desc[UR36][R4.64] ;  /* 0x0000002404047981 */ /* 0x000ee4000c1e1900 */
[----:B---3--:R0:W1:Y:S01]  /*31b0*/  I2F.F64 R16, R4 ;  /* 0x0000000400107312 */ /* 0x0080620000201c00 */
[----:B------:R-:W-:Y:S05]  /*31c0*/  BRA `(.L_x_44085) ;  /* 0x0000000c003c7947 */ /* 0x000fea0003800000 */
.L_x_44091:
[----:B------:R-:W3:Y:S02]  /*31d0*/  LDG.E.U16 R4, desc[UR36][R4.64] ;  /* 0x0000002404047981 */ /* 0x000ee4000c1e1500 */
[----:B---3--:R0:W1:Y:S01]  /*31e0*/  I2F.F64.S16 R16, R4 ;  /* 0x0000000400107312 */ /* 0x0080620000101c00 */
[----:B------:R-:W-:Y:S05]  /*31f0*/  BRA `(.L_x_44085) ;  /* 0x0000000c00307947 */ /* 0x000fea0003800000 */
.L_x_44087:
        /* <DEDUP_REMOVED lines=10> */
.L_x_44094:
[----:B------:R-:W3:Y:S02]  /*32a0*/  LDG.E.U16 R0, desc[UR36][R4.64] ;  /* 0x0000002404007981 */ /* 0x000ee4000c1e1500 */
[----:B---3--:R-:W-:-:S05]  /*32b0*/  HADD2.F32 R0, -RZ, R0.H0_H0 ;  /* 0x20000000ff007230 */ /* 0x008fca0000004100 */
[----:B------:R-:W-:-:S04]  /*32c0*/  FMUL.FTZ R0, R0, 1 ;  /* 0x3f80000000007820 */ /* 0x000fc80000410000 */
[----:B------:R0:W1:Y:S01]  /*32d0*/  F2F.F64.F32 R16, R0 ;  /* 0x0000000000107310 */ /* 0x0000620000201800 */
[----:B------:R-:W-:Y:S05]  /*32e0*/  BRA `(.L_x_44085) ;  /* 0x0000000800f47947 */ /* 0x000fea0003800000 */
.L_x_44093:
        /* <DEDUP_REMOVED lines=10> */
.L_x_44096:
[----:B------:R-:W3:Y:S02]  /*3390*/  LDG.E.U16 R4, desc[UR36][R4.64] ;  /* 0x0000002404047981 */ /* 0x000ee4000c1e1500 */
[----:B---3--:R-:W-:-:S05]  /*33a0*/  HADD2.F32 R0, -RZ, R4.H0_H0 ;  /* 0x20000004ff007230 */ /* 0x008fca0000004100 */
[----:B------:R-:W-:-:S04]  /*33b0*/  FMUL.FTZ R0, R0, 1 ;  /* 0x3f80000000007820 */ /* 0x000fc80000410000 */
[----:B------:R0:W1:Y:S01]  /*33c0*/  F2F.F64.F32 R16, R0 ;  /* 0x0000000000107310 */ /* 0x0000620000201800 */
[----:B------:R-:W-:Y:S05]  /*33d0*/  BRA `(.L_x_44085) ;  /* 0x0000000800b87947 */ /* 0x000fea0003800000 */
.L_x_44095:
[----:B------:R0:W5:Y:S01]  /*33e0*/  LDG.E.64 R16, desc[UR36][R4.64] ;  /* 0x0000002404107981 */ /* 0x000162000c1e1b00 */
[----:B------:R-:W-:Y:S05]  /*33f0*/  BRA `(.L_x_44085) ;  /* 0x0000000800b07947 */ /* 0x000fea0003800000 */
.L_x_44086:
        /* <DEDUP_REMOVED lines=13> */
.L_x_44099:
[----:B------:R0:W5:Y:S01]  /*34d0*/  LDG.E.64 R16, desc[UR36][R4.64] ;  /* 0x0000002404107981 */ /* 0x000162000c1e1b00 */
[----:B------:R-:W-:Y:S05]  /*34e0*/  BRA `(.L_x_44085) ;  /* 0x0000000800747947 */ /* 0x000fea0003800000 */
.L_x_44098:
        /* <DEDUP_REMOVED lines=28> */
.L_x_44101:
        /* <DEDUP_REMOVED lines=15> */
.L_x_44100:
[----:B------:R-:W3:Y:S02]  /*37a0*/  LDG.E.U16 R0, desc[UR36][R4.64] ;  /* 0x0000002404007981 */ /* 0x000ee4000c1e1500 */
[----:B---3--:R-:W-:-:S04]  /*37b0*/  IMAD.U32 R0, R0, 0x10000, RZ ;  /* 0x0001000000007824 */ /* 0x008fc800078e00ff */
[----:B------:R-:W-:-:S04]  /*37c0*/  FMUL.FTZ R0, R0, 1 ;  /* 0x3f80000000007820 */ /* 0x000fc80000410000 */
[----:B------:R0:W1:Y:S01]  /*37d0*/  F2F.F64.F32 R16, R0 ;  /* 0x0000000000107310 */ /* 0x0000620000201800 */
[----:B------:R-:W-:Y:S05]  /*37e0*/  BRA `(.L_x_44085) ;  /* 0x0000000400b47947 */ /* 0x000fea0003800000 */
.L_x_44097:
        /* <DEDUP_REMOVED lines=11> */
.L_x_44104:
        /* <DEDUP_REMOVED lines=21> */
.L_x_44108:
[----:B------:R-:W-:Y:S05]  /*39f0*/  BSYNC B1 ;  /* 0x0000000000017941 */ /* 0x000fea0003800000 */
.L_x_44107:
[----:B------:R-:W-:Y:S01]  /*3a00*/  LEA R5, R0, 0x3b800000, 0x17 ;  /* 0x3b80000000057811 */ /* 0x000fe200078eb8ff */
[----:B------:R-:W-:-:S05]  /*3a10*/  IMAD.SHL.U32 R0, R3, 0x100000, RZ ;  /* 0x0010000003007824 */ /* 0x000fca00078e00ff */
[----:B------:R-:W-:-:S07]  /*3a20*/  LOP3.LUT R0, R5, R0, R6, 0xfe, !PT ;  /* 0x0000000005007212 */ /* 0x000fce00078efe06 */
.L_x_44106:
[----:B------:R-:W-:Y:S05]  /*3a30*/  BSYNC B0 ;  /* 0x0000000000007941 */ /* 0x000fea0003800000 */
.L_x_44105:
[----:B------:R-:W-:-:S04]  /*3a40*/  FMUL.FTZ R0, R0, 1 ;  /* 0x3f80000000007820 */ /* 0x000fc80000410000 */
[----:B------:R0:W1:Y:S01]  /*3a50*/  F2F.F64.F32 R16, R0 ;  /* 0x0000000000107310 */ /* 0x0000620000201800 */
[----:B------:R-:W-:Y:S05]  /*3a60*/  BRA `(.L_x_44085) ;  /* 0x0000000400147947 */ /* 0x000fea0003800000 */
.L_x_44103:
        /* <DEDUP_REMOVED lines=21> */
.L_x_44112:
[----:B------:R-:W-:Y:S05]  /*3bc0*/  BSYNC B1 ;  /* 0x0000000000017941 */ /* 0x000fea0003800000 */
.L_x_44111:
[----:B------:R-:W-:Y:S01]  /*3bd0*/  LEA R5, R0, 0x37800000, 0x17 ;  /* 0x3780000000057811 */ /* 0x000fe200078eb8ff */
[----:B------:R-:W-:-:S05]  /*3be0*/  IMAD.SHL.U32 R0, R3, 0x200000, RZ ;  /* 0x0020000003007824 */ /* 0x000fca00078e00ff */
[----:B------:R-:W-:-:S07]  /*3bf0*/  LOP3.LUT R0, R5, R0, R6, 0xfe, !PT ;  /* 0x0000000005007212 */ /* 0x000fce00078efe06 */
.L_x_44110:
[----:B------:R-:W-:Y:S05]  /*3c00*/  BSYNC B0 ;  /* 0x0000000000007941 */ /* 0x000fea0003800000 */
.L_x_44109:
[----:B------:R-:W-:-:S04]  /*3c10*/  FMUL.FTZ R0, R0, 1 ;  /* 0x3f80000000007820 */ /* 0x000fc80000410000 */
[----:B------:R0:W1:Y:S01]  /*3c20*/  F2F.F64.F32 R16, R0 ;  /* 0x0000000000107310 */ /* 0x0000620000201800 */
[----:B------:R-:W-:Y:S05]  /*3c30*/  BRA `(.L_x_44085) ;  /* 0x0000000000a07947 */ /* 0x000fea0003800000 */
.L_x_44102:
        /* <DEDUP_REMOVED lines=14> */
.L_x_44116:
[----:B------:R-:W-:Y:S05]  /*3d20*/  BSYNC B0 ;  /* 0x0000000000007941 */ /* 0x000fea0003800000 */
.L_x_44115:
[----:B------:R-:W-:-:S04]  /*3d30*/  FMUL.FTZ R0, R0, 1 ;  /* 0x3f80000000007820 */ /* 0x000fc80000410000 */
[----:B------:R0:W1:Y:S01]  /*3d40*/  F2F.F64.F32 R16, R0 ;  /* 0x0000000000107310 */ /* 0x0000620000201800 */
[----:B------:R-:W-:Y:S05]  /*3d50*/  BRA `(.L_x_44085) ;  /* 0x0000000000587947 */ /* 0x000fea0003800000 */
.L_x_44090:
        /* <DEDUP_REMOVED lines=16> */
.L_x_44117:
[----:B------:R-:W-:Y:S05]  /*3e60*/  BRA `(.L_x_44085) ;  /* 0x0000000000147947 */ /* 0x000fea0003800000 */
.L_x_44114:
[----:B------:R-:W3:Y:S02]  /*3e70*/  LDG.E.64 R16, desc[UR36][R4.64] ;  /* 0x0000002404107981 */ /* 0x000ee4000c1e1b00 */
[----:B---3--:R-:W0:Y:S01]  /*3e80*/  I2F.F64.U64 R16, R16 ;  /* 0x0000001000107312 */ /* 0x008e220000301800 */
[----:B------:R-:W-:Y:S05]  /*3e90*/  BRA `(.L_x_44085) ;  /* 0x0000000000087947 */ /* 0x000fea0003800000 */
.L_x_44113:
[----:B------:R-:W3:Y:S02]  /*3ea0*/  LDG.E R4, desc[UR36][R4.64] ;  /* 0x0000002404047981 */ /* 0x000ee4000c1e1900 */
[----:B---3--:R0:W1:Y:S02]  /*3eb0*/  I2F.F64.U32 R16, R4 ;  /* 0x0000000400107312 */ /* 0x0080640000201800 */
.L_x_44085:
[----:B------:R-:W-:Y:S05]  /*3ec0*/  BSYNC B6 ;  /* 0x0000000000067941 */ /* 0x000fea0003800000 */
.L_x_44084:
[----:B------:R-:W2:Y:S01]  /*3ed0*/  S2R R3, SR_TID.X ;  /* 0x0000000000037919 */ /* 0x000ea20000002100 */
[----:B------:R-:W-:Y:S01]  /*3ee0*/  BSSY B1, `(.L_x_44118) ;  /* 0x000010a000017945 */ /* 0x000fe20003800000 */
[----:B--2---:R-:W-:-:S13]  /*3ef0*/  ISETP.GE.AND P1, PT, R3, R2, PT ;  /* 0x000000020300720c */ /* 0x004fda0003f26270 */
[----:B------:R-:W-:Y:S05]  /*3f00*/  @P1 BRA `(.L_x_44119) ;  /* 0x00000010001c1947 */ /* 0x000fea0003800000 */
[----:B01----:R-:W0:Y:S01]  /*3f10*/  LDC.64 R4, c[0x0][0x220] ;  /* 0x00008800ff047b82 */ /* 0x003e220000000a00 */
[----:B----45:R-:W-:Y:S01]  /*3f20*/  LOP3.LUT R7, R29, 0x7fffffff, RZ, 0xc0, !PT ;  /* 0x7fffffff1d077812 */ /* 0x030fe200078ec0ff */
        /* <DEDUP_REMOVED lines=37> */
.L_x_44126:
        /* <DEDUP_REMOVED lines=12> */
.L_x_44125:
[----:B------:R-:W-:-:S07]  /*4240*/  IMAD.MOV.U32 R10, RZ, RZ, R12 ;  /* 0x000000ffff0a7224 */ /* 0x000fce00078e000c */
.L_x_44124:
[----:B------:R-:W-:Y:S05]  /*4250*/  BSYNC B2 ;  /* 0x0000000000027941 */ /* 0x000fea0003800000 */
.L_x_44123:
        /* <DEDUP_REMOVED lines=13> */
.L_x_44132:
        /* <DEDUP_REMOVED lines=33> */
.L_x_44131:
[----:B------:R-:W-:-:S07]  /*4540*/  IMAD.MOV.U32 R10, RZ, RZ, R13 ;  /* 0x000000ffff0a7224 */ /* 0x000fce00078e000d */
.L_x_44130:
[----:B------:R-:W-:Y:S05]  /*4550*/  BSYNC B3 ;  /* 0x0000000000037941 */ /* 0x000fea0003800000 */
.L_x_44129:
[----:B------:R-:W-:-:S13]  /*4560*/  ISETP.GE.U32.AND P0, PT, R12, 0xc, PT ;  /* 0x0000000c0c00780c */ /* 0x000fda0003f06070 */
[----:B------:R-:W-:Y:S05]  /*4570*/  @!P0 BRA `(.L_x_44128) ;  /* 0x0000000400e08947 */ /* 0x000fea0003800000 */
[----:B------:R-:W-:Y:S01]  /*4580*/  BSSY B3, `(.L_x_44133) ;  /* 0x0000075000037945 */ /* 0x000fe20003800000 */
[----:B------:R-:W-:-:S07]  /*4590*/  VIADD R10, R11, 0x10 ;  /* 0x000000100b0a7836 */ /* 0x000fce0000000000 */
.L_x_44134:
        /* <DEDUP_REMOVED lines=116> */
.L_x_44133:
[----:B------:R-:W-:Y:S02]  /*4ce0*/  IMAD.MOV.U32 R10, RZ, RZ, R11 ;  /* 0x000000ffff0a7224 */ /* 0x000fe400078e000b */
[----:B------:R-:W-:-:S07]  /*4cf0*/  IMAD.MOV.U32 R14, RZ, RZ, R12 ;  /* 0x000000ffff0e7224 */ /* 0x000fce00078e000c */
.L_x_44128:
[----:B------:R-:W-:Y:S05]  /*4d00*/  BSYNC B2 ;  /* 0x0000000000027941 */ /* 0x000fea0003800000 */
.L_x_44127:
        /* <DEDUP_REMOVED lines=20> */
.L_x_44136:
[----:B------:R-:W-:Y:S05]  /*4e50*/  BSYNC B2 ;  /* 0x0000000000027941 */ /* 0x000fea0003800000 */
.L_x_44135:
[----:B------:R-:W-:Y:S02]  /*4e60*/  IMAD.MOV.U32 R11, RZ, RZ, R13 ;  /* 0x000000ffff0b7224 */ /* 0x000fe400078e000d */
[----:B------:R-:W-:-:S03]  /*4e70*/  IMAD.MOV.U32 R10, RZ, RZ, R6 ;  /* 0x000000ffff0a7224 */ /* 0x000fc600078e0006 */
[----:B------:R-:W-:Y:S01]  /*4e80*/  LOP3.LUT R11, R11, 0x80000000, R5, 0xb8, !PT ;  /* 0x800000000b0b7812 */ /* 0x000fe200078eb805 */
[----:B------:R-:W-:Y:S06]  /*4e90*/  BRA `(.L_x_44122) ;  /* 0x00000000001c7947 */ /* 0x000fec0003800000 */
.L_x_44121:
[----:B------:R-:W-:-:S06]  /*4ea0*/  DSETP.GTU.AND P0, PT, R6, +INF , PT ;  /* 0x7ff000000600742a */ /* 0x000fcc0003f0c000 */
[----:B------:R-:W-:-:S14]  /*4eb0*/  DSETP.LE.AND P0, PT, R8, +INF , !P0 ;  /* 0x7ff000000800742a */ /* 0x000fdc0004703000 */
[----:B------:R-:W0:Y:S01]  /*4ec0*/  @!P0 LDC.64 R10, c[0x0][0x220] ;  /* 0x00008800ff0a8b82 */ /* 0x000e220000000a00 */
[----:B------:R-:W-:Y:S02]  /*4ed0*/  @P0 DSETP.NEU.AND P2, PT, R8, +INF , PT ;  /* 0x7ff000000800042a */ /* 0x000fe40003f4d000 */
[----:B0-----:R-:W-:-:S06]  /*4ee0*/  @!P0 DADD R10, R28, R10 ;  /* 0x000000001c0a8229 */ /* 0x001fcc000000000a */
[----:B------:R-:W-:Y:S02]  /*4ef0*/  @P0 FSEL R10, R4, RZ, P2 ;  /* 0x000000ff040a0208 */ /* 0x000fe40001000000 */
[----:B------:R-:W-:-:S07]  /*4f00*/  @P0 FSEL R11, R5, -QNAN , P2 ;  /* 0xfff80000050b0808 */ /* 0x000fce0001000000 */
.L_x_44122:
[----:B------:R-:W-:Y:S05]  /*4f10*/  BSYNC B0 ;  /* 0x0000000000007941 */ /* 0x000fea0003800000 */
.L_x_44120:
[----:B------:R-:W-:-:S06]  /*4f20*/  DSETP.GEU.AND P0, PT, R10, RZ, PT ;  /* 0x000000ff0a00722a */ /* 0x000fcc0003f0e000 */
[----:B------:R-:W-:Y:S02]  /*4f30*/  DSETP.LT.XOR P0, PT, R28, RZ, !P0 ;  /* 0x000000ff1c00722a */ /* 0x000fe40004701800 */
[----:B------:R-:W-:-:S04]  /*4f40*/  DADD R28, R10, R28 ;  /* 0x000000000a1c7229 */ /* 0x000fc8000000001c */
[----:B------:R-:W-:-:S06]  /*4f50*/  DSETP.NEU.AND P0, PT, R10, RZ, P0 ;  /* 0x000000ff0a00722a */ /* 0x000fcc000070d000 */
[----:B------:R-:W-:Y:S02]  /*4f60*/  FSEL R4, R28, R10, P0 ;  /* 0x0000000a1c047208 */ /* 0x000fe40000000000 */
[----:B------:R-:W-:-:S07]  /*4f70*/  FSEL R5, R29, R11, P0 ;  /* 0x0000000b1d057208 */ /* 0x000fce0000000000 */
.L_x_44119:
[----:B------:R-:W-:Y:S05]  /*4f80*/  BSYNC B1 ;  /* 0x0000000000017941 */ /* 0x000fea0003800000 */
.L_x_44118:
[----:B------:R-:W-:Y:S01]  /*4f90*/  VIADD R22, R3, 0x80 ;  /* 0x0000008003167836 */ /* 0x000fe20000000000 */
[----:B------:R-:W-:Y:S04]  /*4fa0*/  BSSY B1, `(.L_x_44137) ;  /* 0x0000109000017945 */ /* 0x000fe80003800000 */
[----:B------:R-:W-:-:S13]  /*4fb0*/  ISETP.GE.AND P0, PT, R22, R2, PT ;  /* 0x000000021600720c */ /* 0x000fda0003f06270 */
[----:B------:R-:W-:Y:S05]  /*4fc0*/  @P0 BRA `(.L_x_44138) ;  /* 0x0000001000180947 */ /* 0x000fea0003800000 */
[----:B------:R-:W2:Y:S01]  /*4fd0*/  LDC.64 R8, c[0x0][0x220] ;  /* 0x00008800ff087b82 */ /* 0x000ea20000000a00 */
[----:B01---5:R-:W-:Y:S01]  /*4fe0*/  LOP3.LUT R7, R25, 0x7fffffff, RZ, 0xc0, !PT ;  /* 0x7fffffff19077812 */ /* 0x023fe200078ec0ff */
[----:B------:R-:W-:Y:S01]  /*4ff0*/  BSSY B0, `(.L_x_44139) ;  /* 0x00000fd000007945 */ /* 0x000fe20003800000 */
[----:B------:R-:W-:Y:S02]  /*5000*/  IMAD.MOV.U32 R6, RZ, RZ, R24 ;  /* 0x000000ffff067224 */ /* 0x000fe400078e0018 */
        /* <DEDUP_REMOVED lines=35> */
.L_x_44145:
        /* <DEDUP_REMOVED lines=12> */
.L_x_44144:
[----:B------:R-:W-:-:S07]  /*5300*/  IMAD.MOV.U32 R12, RZ, RZ, R14 ;  /* 0x000000ffff0c7224 */ /* 0x000fce00078e000e */
.L_x_44143:
[----:B------:R-:W-:Y:S05]  /*5310*/  BSYNC B2 ;  /* 0x0000000000027941 */ /* 0x000fea0003800000 */
.L_x_44142:
        /* <DEDUP_REMOVED lines=13> */
.L_x_44151:
        /* <DEDUP_REMOVED lines=33> */
.L_x_44150:
[----:B------:R-:W-:-:S07]  /*5600*/  IMAD.MOV.U32 R12, RZ, RZ, R15 ;  /* 0x000000ffff0c7224 */ /* 0x000fce00078e000f */
.L_x_44149:
[----:B------:R-:W-:Y:S05]  /*5610*/  BSYNC B3 ;  /* 0x0000000000037941 */ /* 0x000fea0003800000 */
.L_x_44148:
[----:B------:R-:W-:-:S13]  /*5620*/  ISETP.GE.U32.AND P0, PT, R14, 0xc, PT ;  /* 0x0000000c0e00780c */ /* 0x000fda0003f06070 */
[----:B------:R-:W-:Y:S05]  /*5630*/  @!P0 BRA `(.L_x_44147) ;  /* 0x0000000400dc8947 */ /* 0x000fea0003800000 */
[----:B------:R-:W-:Y:S01]  /*5640*/  BSSY B3, `(.L_x_44152) ;  /* 0x0000075000037945 */ /* 0x000fe20003800000 */
[----:B------:R-:W-:-:S07]  /*5650*/  VIADD R13, R13, 0x10 ;  /* 0x000000100d0d7836 */ /* 0x000fce0000000000 */
.L_x_44153:
        /* <DEDUP_REMOVED lines=116> */
.L_x_44152:
[----:B------:R-:W-:-:S07]  /*5da0*/  IMAD.MOV.U32 R20, RZ, RZ, R15 ;  /* 0x000000ffff147224 */ /* 0x000fce00078e000f */
.L_x_44147:
[----:B------:R-:W-:Y:S05]  /*5db0*/  BSYNC B2 ;  /* 0x0000000000027941 */ /* 0x000fea0003800000 */
.L_x_44146:
        /* <DEDUP_REMOVED lines=20> */
.L_x_44155:
[----:B------:R-:W-:Y:S05]  /*5f00*/  BSYNC B2 ;  /* 0x0000000000027941 */ /* 0x000fea0003800000 */
.L_x_44154:
[----:B------:R-:W-:Y:S02]  /*5f10*/  IMAD.MOV.U32 R13, RZ, RZ, R15 ;  /* 0x000000ffff0d7224 */ /* 0x000fe400078e000f */
[----:B------:R-:W-:-:S03]  /*5f20*/  IMAD.MOV.U32 R12, RZ, RZ, R8 ;  /* 0x000000ffff0c7224 */ /* 0x000fc600078e0008 */
[----:B------:R-:W-:Y:S01]  /*5f30*/  LOP3.LUT R13, R13, 0x80000000, R9, 0xb8, !PT ;  /* 0x800000000d0d7812 */ /* 0x000fe200078eb809 */
[----:B------:R-:W-:Y:S06]  /*5f40*/  BRA `(.L_x_44141) ;  /* 0x00000000001c7947 */ /* 0x000fec0003800000 */
.L_x_44140:
[----:B------:R-:W-:-:S06]  /*5f50*/  DSETP.GTU.AND P0, PT, R6, +INF , PT ;  /* 0x7ff000000600742a */ /* 0x000fcc0003f0c000 */
[----:B------:R-:W-:-:S14]  /*5f60*/  DSETP.LE.AND P0, PT, R10, +INF , !P0 ;  /* 0x7ff000000a00742a */ /* 0x000fdc0004703000 */
[----:B------:R-:W0:Y:S01]  /*5f70*/  @!P0 LDC.64 R12, c[0x0][0x220] ;  /* 0x00008800ff0c8b82 */ /* 0x000e220000000a00 */
[----:B------:R-:W-:Y:S02]  /*5f80*/  @P0 DSETP.NEU.AND P2, PT, R10, +INF , PT ;  /* 0x7ff000000a00042a */ /* 0x000fe40003f4d000 */
[----:B0-----:R-:W-:-:S06]  /*5f90*/  @!P0 DADD R12, R24, R12 ;  /* 0x00000000180c8229 */ /* 0x001fcc000000000c */
[----:B------:R-:W-:Y:S02]  /*5fa0*/  @P0 FSEL R12, R8, RZ, P2 ;  /* 0x000000ff080c0208 */ /* 0x000fe40001000000 */
[----:B------:R-:W-:-:S07]  /*5fb0*/  @P0 FSEL R13, R9, -QNAN , P2 ;  /* 0xfff80000090d0808 */ /* 0x000fce0001000000 */
.L_x_44141:
[----:B------:R-:W-:Y:S05]  /*5fc0*/  BSYNC B0 ;  /* 0x0000000000007941 */ /* 0x000fea0003800000 */
.L_x_44139:
[----:B------:R-:W-:-:S06]  /*5fd0*/  DSETP.GEU.AND P0, PT, R12, RZ, PT ;  /* 0x000000ff0c00722a */ /* 0x000fcc0003f0e000 */
[----:B------:R-:W-:Y:S02]  /*5fe0*/  DSETP.LT.XOR P0, PT, R24, RZ, !P0 ;  /* 0x000000ff1800722a */ /* 0x000fe40004701800 */
[----:B------:R-:W-:-:S04]  /*5ff0*/  DADD R24, R12, R24 ;  /* 0x000000000c187229 */ /* 0x000fc80000000018 */
[----:B------:R-:W-:-:S06]  /*6000*/  DSETP.NEU.AND P0, PT, R12, RZ, P0 ;  /* 0x000000ff0c00722a */ /* 0x000fcc000070d000 */
[----:B----4-:R-:W-:Y:S02]  /*6010*/  FSEL R28, R24, R12, P0 ;  /* 0x0000000c181c7208 */ /* 0x010fe40000000000 */
[----:B------:R-:W-:-:S07]  /*6020*/  FSEL R29, R25, R13, P0 ;  /* 0x0000000d191d7208 */ /* 0x000fce0000000000 */
.L_x_44138:
[----:B------:R-:W-:Y:S05]  /*6030*/  BSYNC B1 ;  /* 0x0000000000017941 */ /* 0x000fea0003800000 */
.L_x_44137:
[----:B0-----:R-:W-:Y:S01]  /*6040*/  VIADD R7, R3, 0x100 ;  /* 0x0000010003077836 */ /* 0x001fe20000000000 */
[----:B------:R-:W-:Y:S04]  /*6050*/  BSSY B1, `(.L_x_44156) ;  /* 0x0000109000017945 */ /* 0x000fe80003800000 */
[----:B------:R-:W-:-:S13]  /*6060*/  ISETP.GE.AND P0, PT, R7, R2, PT ;  /* 0x000000020700720c */ /* 0x000fda0003f06270 */
[----:B------:R-:W-:Y:S05]  /*6070*/  @P0 BRA `(.L_x_44157) ;  /* 0x0000001000180947 */ /* 0x000fea0003800000 */
[----:B------:R-:W0:Y:S01]  /*6080*/  LDC.64 R8, c[0x0][0x220] ;  /* 0x00008800ff087b82 */ /* 0x000e220000000a00 */
[----:B-1---5:R-:W-:Y:S01]  /*6090*/  LOP3.LUT R7, R19, 0x7fffffff, RZ, 0xc0, !PT ;  /* 0x7fffffff13077812 */ /* 0x022fe200078ec0ff */
        /* <DEDUP_REMOVED lines=37> */
.L_x_44164:
        /* <DEDUP_REMOVED lines=12> */
.L_x_44163:
[----:B------:R-:W-:-:S07]  /*63b0*/  IMAD.MOV.U32 R12, RZ, RZ, R14 ;  /* 0x000000ffff0c7224 */ /* 0x000fce00078e000e */
.L_x_44162:
[----:B------:R-:W-:Y:S05]  /*63c0*/  BSYNC B2 ;  /* 0x0000000000027941 */ /* 0x000fea0003800000 */
.L_x_44161:
        /* <DEDUP_REMOVED lines=13> */
.L_x_44170:
        /* <DEDUP_REMOVED lines=33> */
.L_x_44169:
[----:B------:R-:W-:-:S07]  /*66b0*/  IMAD.MOV.U32 R12, RZ, RZ, R15 ;  /* 0x000000ffff0c7224 */ /* 0x000fce00078e000f */
.L_x_44168:
[----:B------:R-:W-:Y:S05]  /*66c0*/  BSYNC B3 ;  /* 0x0000000000037941 */ /* 0x000fea0003800000 */
.L_x_44167:
[----:B------:R-:W-:-:S13]  /*66d0*/  ISETP.GE.U32.AND P0, PT, R14, 0xc, PT ;  /* 0x0000000c0e00780c */ /* 0x000fda0003f06070 */
[----:B------:R-:W-:Y:S05]  /*66e0*/  @!P0 BRA `(.L_x_44166) ;  /* 0x0000000400dc8947 */ /* 0x000fea0003800000 */
[----:B------:R-:W-:Y:S01]  /*66f0*/  BSSY B3, `(.L_x_44171) ;  /* 0x0000075000037945 */ /* 0x000fe20003800000 */
[----:B------:R-:W-:-:S07]  /*6700*/  VIADD R13, R13, 0x10 ;  /* 0x000000100d0d7836 */ /* 0x000fce0000000000 */
.L_x_44172:
        /* <DEDUP_REMOVED lines=116> */
.L_x_44171:
[----:B------:R-:W-:-:S07]  /*6e50*/  IMAD.MOV.U32 R20, RZ, RZ, R15 ;  /* 0x000000ffff147224 */ /* 0x000fce00078e000f */
.L_x_44166:
[----:B------:R-:W-:Y:S05]  /*6e60*/  BSYNC B2 ;  /* 0x0000000000027941 */ /* 0x000fea0003800000 */
.L_x_44165:
        /* <DEDUP_REMOVED lines=20> */
.L_x_44174:
[----:B------:R-:W-:Y:S05]  /*6fb0*/  BSYNC B2 ;  /* 0x0000000000027941 */ /* 0x000fea0003800000 */
.L_x_44173:
[----:B------:R-:W-:Y:S02]  /*6fc0*/  IMAD.MOV.U32 R13, RZ, RZ, R15 ;  /* 0x000000ffff0d7224 */ /* 0x000fe400078e000f */
[----:B------:R-:W-:-:S03]  /*6fd0*/  IMAD.MOV.U32 R12, RZ, RZ, R8 ;  /* 0x000000ffff0c7224 */ /* 0x000fc600078e0008 */
[----:B------:R-:W-:Y:S01]  /*6fe0*/  LOP3.LUT R13, R13, 0x80000000, R9, 0xb8, !PT ;  /* 0x800000000d0d7812 */ /* 0x000fe200078eb809 */
[----:B------:R-:W-:Y:S06]  /*6ff0*/  BRA `(.L_x_44160) ;  /* 0x00000000001c7947 */ /* 0x000fec0003800000 */
.L_x_44159:
[----:B------:R-:W-:-:S06]  /*7000*/  DSETP.GTU.AND P0, PT, R6, +INF , PT ;  /* 0x7ff000000600742a */ /* 0x000fcc0003f0c000 */
[----:B------:R-:W-:-:S14]  /*7010*/  DSETP.LE.AND P0, PT, R10, +INF , !P0 ;  /* 0x7ff000000a00742a */ /* 0x000fdc0004703000 */
[----:B------:R-:W0:Y:S01]  /*7020*/  @!P0 LDC.64 R12, c[0x0][0x220] ;  /* 0x00008800ff0c8b82 */ /* 0x000e220000000a00 */
[----:B------:R-:W-:Y:S02]  /*7030*/  @P0 DSETP.NEU.AND P2, PT, R10, +INF , PT ;  /* 0x7ff000000a00042a */ /* 0x000fe40003f4d000 */
[----:B0-----:R-:W-:-:S06]  /*7040*/  @!P0 DADD R12, R18, R12 ;  /* 0x00000000120c8229 */ /* 0x001fcc000000000c */
[----:B------:R-:W-:Y:S02]  /*7050*/  @P0 FSEL R12, R8, RZ, P2 ;  /* 0x000000ff080c0208 */ /* 0x000fe40001000000 */
[----:B------:R-:W-:-:S07]  /*7060*/  @P0 FSEL R13, R9, -QNAN , P2 ;  /* 0xfff80000090d0808 */ /* 0x000fce0001000000 */
.L_x_44160:
[----:B------:R-:W-:Y:S05]  /*7070*/  BSYNC B0 ;  /* 0x0000000000007941 */ /* 0x000fea0003800000 */
.L_x_44158:
[----:B------:R-:W-:-:S06]  /*7080*/  DSETP.GEU.AND P0, PT, R12, RZ, PT ;  /* 0x000000ff0c00722a */ /* 0x000fcc0003f0e000 */
[----:B------:R-:W-:Y:S02]  /*7090*/  DSETP.LT.XOR P0, PT, R18, RZ, !P0 ;  /* 0x000000ff1200722a */ /* 0x000fe40004701800 */
[----:B------:R-:W-:-:S04]  /*70a0*/  DADD R18, R12, R18 ;  /* 0x000000000c127229 */ /* 0x000fc80000000012 */
[----:B------:R-:W-:-:S06]  /*70b0*/  DSETP.NEU.AND P0, PT, R12, RZ, P0 ;  /* 0x000000ff0c00722a */ /* 0x000fcc000070d000 */
[----:B------:R-:W-:Y:S02]  /*70c0*/  FSEL R24, R18, R12, P0 ;  /* 0x0000000c12187208 */ /* 0x000fe40000000000 */
[----:B------:R-:W-:-:S07]  /*70d0*/  FSEL R25, R19, R13, P0 ;  /* 0x0000000d13197208 */ /* 0x000fce0000000000 */
.L_x_44157:
[----:B------:R-:W-:Y:S05]  /*70e0*/  BSYNC B1 ;  /* 0x0000000000017941 */ /* 0x000fea0003800000 */
.L_x_44156:
[----:B------:R-:W-:Y:S01]  /*70f0*/  VIADD R7, R3, 0x180 ;  /* 0x0000018003077836 */ /* 0x000fe20000000000 */
        /* <DEDUP_REMOVED lines=42> */
.L_x_44183:
        /* <DEDUP_REMOVED lines=12> */
.L_x_44182:
[----:B------:R-:W-:-:S07]  /*7460*/  IMAD.MOV.U32 R6, RZ, RZ, R14 ;  /* 0x000000ffff067224 */ /* 0x000fce00078e000e */
.L_x_44181:
[----:B------:R-:W-:Y:S05]  /*7470*/  BSYNC B2 ;  /* 0x0000000000027941 */ /* 0x000fea0003800000 */
.L_x_44180:
        /* <DEDUP_REMOVED lines=13> */
.L_x_44189:
        /* <DEDUP_REMOVED lines=33> */
.L_x_44188:
[----:B------:R-:W-:-:S07]  /*7760*/  IMAD.MOV.U32 R6, RZ, RZ, R14 ;  /* 0x000000ffff067224 */ /* 0x000fce00078e000e */
.L_x_44187:
[----:B------:R-:W-:Y:S05]  /*7770*/  BSYNC B3 ;  /* 0x0000000000037941 */ /* 0x000fea0003800000 */
.L_x_44186:
[----:B------:R-:W-:-:S13]  /*7780*/  ISETP.GE.U32.AND P0, PT, R13, 0xc, PT ;  /* 0x0000000c0d00780c */ /* 0x000fda0003f06070 */
[----:B------:R-:W-:Y:S05]  /*7790*/  @!P0 BRA `(.L_x_44185) ;  /* 0x0000000400e08947 */ /* 0x000fea0003800000 */
[----:B------:R-:W-:Y:S01]  /*77a0*/  BSSY B3, `(.L_x_44190) ;  /* 0x0000075000037945 */ /* 0x000fe20003800000 */
[----:B------:R-:W-:-:S07]  /*77b0*/  VIADD R6, R12, 0x10 ;  /* 0x000000100c067836 */ /* 0x000fce0000000000 */
.L_x_44191:
        /* <DEDUP_REMOVED lines=116> */
.L_x_44190:
[----:B------:R-:W-:Y:S02]  /*7f00*/  IMAD.MOV.U32 R6, RZ, RZ, R12 ;  /* 0x000000ffff067224 */ /* 0x000fe400078e000c */
[----:B------:R-:W-:-:S07]  /*7f10*/  IMAD.MOV.U32 R15, RZ, RZ, R13 ;  /* 0x000000ffff0f7224 */ /* 0x000fce00078e000d */
.L_x_44185:
[----:B------:R-:W-:Y:S05]  /*7f20*/  BSYNC B2 ;  /* 0x0000000000027941 */ /* 0x000fea0003800000 */
.L_x_44184:
        /* <DEDUP_REMOVED lines=21> */
.L_x_44193:
[----:B------:R-:W-:Y:S05]  /*8080*/  BSYNC B2 ;  /* 0x0000000000027941 */ /* 0x000fea0003800000 */
.L_x_44192:
[----:B------:R-:W-:-:S05]  /*8090*/  IMAD.MOV.U32 R13, RZ, RZ, R15 ;  /* 0x000000ffff0d7224 */ /* 0x000fca00078e000f */
[----:B------:R-:W-:Y:S01]  /*80a0*/  LOP3.LUT R13, R13, 0x80000000, R7, 0xb8, !PT ;  /* 0x800000000d0d7812 */ /* 0x000fe200078eb807 */
[----:B------:R-:W-:Y:S06]  /*80b0*/  BRA `(.L_x_44179) ;  /* 0x00000000001c7947 */ /* 0x000fec0003800000 */
.L_x_44178:
[----:B------:R-:W-:-:S06]  /*80c0*/  DSETP.GTU.AND P0, PT, R8, +INF , PT ;  /* 0x7ff000000800742a */ /* 0x000fcc0003f0c000 */
[----:B------:R-:W-:-:S14]  /*80d0*/  DSETP.LE.AND P0, PT, R10, +INF , !P0 ;  /* 0x7ff000000a00742a */ /* 0x000fdc0004703000 */
[----:B------:R-:W0:Y:S01]  /*80e0*/  @!P0 LDC.64 R12, c[0x0][0x220] ;  /* 0x00008800ff0c8b82 */ /* 0x000e220000000a00 */
[----:B------:R-:W-:Y:S02]  /*80f0*/  @P0 DSETP.NEU.AND P2, PT, R10, +INF , PT ;  /* 0x7ff000000a00042a */ /* 0x000fe40003f4d000 */
[----:B0-----:R-:W-:-:S06]  /*8100*/  @!P0 DADD R12, R16, R12 ;  /* 0x00000000100c8229 */ /* 0x001fcc000000000c */
[----:B------:R-:W-:Y:S02]  /*8110*/  @P0 FSEL R12, R6, RZ, P2 ;  /* 0x000000ff060c0208 */ /* 0x000fe40001000000 */
[----:B------:R-:W-:-:S07]  /*8120*/  @P0 FSEL R13, R7, -QNAN , P2 ;  /* 0xfff80000070d0808 */ /* 0x000fce0001000000 */
.L_x_44179:
[----:B------:R-:W-:Y:S05]  /*8130*/  BSYNC B0 ;  /* 0x0000000000007941 */ /* 0x000fea0003800000 */
.L_x_44177:
[----:B------:R-:W-:-:S06]  /*8140*/  DSETP.GEU.AND P0, PT, R12, RZ, PT ;  /* 0x000000ff0c00722a */ /* 0x000fcc0003f0e000 */
[----:B------:R-:W-:Y:S02]  /*8150*/  DSETP.LT.XOR P0, PT, R16, RZ, !P0 ;  /* 0x000000ff1000722a */ /* 0x000fe40004701800 */
[----:B------:R-:W-:-:S04]  /*8160*/  DADD R16, R12, R16 ;  /* 0x000000000c107229 */ /* 0x000fc80000000010 */
[----:B------:R-:W-:-:S06]  /*8170*/  DSETP.NEU.AND P0, PT, R12, RZ, P0 ;  /* 0x000000ff0c00722a */ /* 0x000fcc000070d000 */
[----:B------:R-:W-:Y:S02]  /*8180*/  FSEL R16, R16, R12, P0 ;  /* 0x0000000c10107208 */ /* 0x000fe40000000000 */
[----:B------:R-:W-:-:S07]  /*8190*/  FSEL R17, R17, R13, P0 ;  /* 0x0000000d11117208 */ /* 0x000fce0000000000 */
.L_x_44176:
[----:B------:R-:W-:Y:S05]  /*81a0*/  BSYNC B1 ;  /* 0x0000000000017941 */ /* 0x000fea0003800000 */
.L_x_44175:
        /* <DEDUP_REMOVED lines=28> */
.L_x_44199:
[----:B------:R-:W0:Y:S01]  /*8370*/  F2I.S64.F64.TRUNC R4, R4 ;  /* 0x0000000400047311 */ /* 0x000e22000030d900 */
[----:B------:R-:W-:Y:S02]  /*8380*/  IMAD.MOV.U32 R19, RZ, RZ, R22 ;  /* 0x000000ffff137224 */ /* 0x000fe400078e0016 */
[----:B0-----:R-:W-:-:S05]  /*8390*/  IMAD.MOV.U32 R3, RZ, RZ, R4 ;  /* 0x000000ffff037224 */ /* 0x001fca00078e0004 */
[----:B------:R0:W-:Y:S01]  /*83a0*/  STG.E.U8 desc[UR36][R8.64], R3 ;  /* 0x0000000308007986 */ /* 0x0001e2000c101124 */
[----:B------:R-:W-:Y:S05]  /*83b0*/  BRA `(.L_x_44195) ;  /* 0x0000001000407947 */ /* 0x000fea0003800000 */
.L_x_44198:
        /* <DEDUP_REMOVED lines=10> */
.L_x_44202:
[----:B------:R-:W0:Y:S01]  /*8460*/  F2I.F64.TRUNC R5, R4 ;  /* 0x0000000400057311 */ /* 0x000e22000030d100 */
[----:B------:R-:W-:Y:S01]  /*8470*/  IMAD.MOV.U32 R19, RZ, RZ, R22 ;  /* 0x000000ffff137224 */ /* 0x000fe200078e0016 */
[----:B0-----:R3:W-:Y:S01]  /*8480*/  STG.E desc[UR36][R8.64], R5 ;  /* 0x0000000508007986 */ /* 0x0017e2000c101924 */
[----:B------:R-:W-:Y:S05]  /*8490*/  BRA `(.L_x_44195) ;  /* 0x0000001000087947 */ /* 0x000fea0003800000 */
.L_x_44201:
[----:B------:R-:W0:Y:S01]  /*84a0*/  F2I.F64.TRUNC R5, R4 ;  /* 0x0000000400057311 */ /* 0x000e22000030d100 */
[----:B------:R-:W-:Y:S01]  /*84b0*/  IMAD.MOV.U32 R19, RZ, RZ, R22 ;  /* 0x000000ffff137224 */ /* 0x000fe200078e0016 */
[----:B0-----:R0:W-:Y:S01]  /*84c0*/  STG.E.U16 desc[UR36][R8.64], R5 ;  /* 0x0000000508007986 */ /* 0x0011e2000c101524 */
[----:B------:R-:W-:Y:S05]  /*84d0*/  BRA `(.L_x_44195) ;  /* 0x0000000c00f87947 */ /* 0x000fea0003800000 */
.L_x_44197:
        /* <DEDUP_REMOVED lines=14> */
.L_x_44204:
        /* <DEDUP_REMOVED lines=9> */
.L_x_44203:
        /* <DEDUP_REMOVED lines=15> */
.L_x_44206:
        /* <DEDUP_REMOVED lines=10> */
.L_x_44205:
[----:B------:R0:W-:Y:S01]  /*87e0*/  STG.E.64 desc[UR36][R8.64], R4 ;  /* 0x0000000408007986 */ /* 0x0001e2000c101b24 */
[----:B------:R-:W-:Y:S01]  /*87f0*/  IMAD.MOV.U32 R19, RZ, RZ, R22 ;  /* 0x000000ffff137224 */ /* 0x000fe200078e0016 */
[----:B------:R-:W-:Y:S06]  /*8800*/  BRA `(.L_x_44195) ;  /* 0x0000000c002c7947 */ /* 0x000fec0003800000 */
.L_x_44196:
        /* <DEDUP_REMOVED lines=13> */
.L_x_44209:
[----:B------:R-:W-:Y:S01]  /*88e0*/  CS2R R6, SRZ ;  /* 0x0000000000067805 */ /* 0x000fe2000001ff00 */
[----:B------:R-:W-:-:S04]  /*88f0*/  IMAD.MOV.U32 R19, RZ, RZ, R22 ;  /* 0x000000ffff137224 */ /* 0x000fc800078e0016 */
[----:B------:R0:W-:Y:S01]  /*8900*/  STG.E.128 desc[UR36][R8.64], R4 ;  /* 0x0000000408007986 */ /* 0x0001e2000c101d24 */
[----:B------:R-:W-:Y:S05]  /*8910*/  BRA `(.L_x_44195) ;  /* 0x0000000800e87947 */ /* 0x000fea0003800000 */
.L_x_44208:
        /* <DEDUP_REMOVED lines=25> */
.L_x_44213:
[----:B------:R-:W-:Y:S05]  /*8ab0*/  BSYNC B0 ;  /* 0x0000000000007941 */ /* 0x000fea0003800000 */
.L_x_44212:
[----:B------:R-:W-:Y:S01]  /*8ac0*/  LOP3.LUT R7, R0, R7, RZ, 0xfc, !PT ;  /* 0x0000000700077212 */ /* 0x000fe200078efcff */
[----:B------:R-:W-:-:S04]  /*8ad0*/  IMAD.MOV.U32 R19, RZ, RZ, R22 ;  /* 0x000000ffff137224 */ /* 0x000fc800078e0016 */
[----:B------:R0:W-:Y:S01]  /*8ae0*/  STG.E.U8 desc[UR36][R8.64], R7 ;  /* 0x0000000708007986 */ /* 0x0001e2000c101124 */
[----:B------:R-:W-:Y:S05]  /*8af0*/  BRA `(.L_x_44195) ;  /* 0x0000000800707947 */ /* 0x000fea0003800000 */
.L_x_44211:
        /* <DEDUP_REMOVED lines=17> */
.L_x_44215:
[----:B------:R-:W-:Y:S01]  /*8c10*/  IMAD.MOV.U32 R0, RZ, RZ, 0x7f ;  /* 0x0000007fff007424 */ /* 0x000fe200078e00ff */
[----:B------:R-:W-:-:S04]  /*8c20*/  ISETP.GT.U32.AND P0, PT, R3, 0x7f800000, PT ;  /* 0x7f8000000300780c */ /* 0x000fc80003f04070 */
[----:B------:R-:W-:-:S09]  /*8c30*/  SEL R0, R0, 0x7c, P0 ;  /* 0x0000007c00007807 */ /* 0x000fd20000000000 */
.L_x_44216:
[----:B------:R-:W-:Y:S05]  /*8c40*/  BSYNC B0 ;  /* 0x0000000000007941 */ /* 0x000fea0003800000 */
.L_x_44214:
[----:B------:R-:W-:Y:S01]  /*8c50*/  LOP3.LUT R3, R7, 0x80000000, RZ, 0xc0, !PT ;  /* 0x8000000007037812 */ /* 0x000fe200078ec0ff */
[----:B------:R-:W-:-:S03]  /*8c60*/  IMAD.MOV.U32 R19, RZ, RZ, R22 ;  /* 0x000000ffff137224 */ /* 0x000fc600078e0016 */
[----:B------:R-:W-:-:S04]  /*8c70*/  SHF.R.U32.HI R3, RZ, 0x18, R3 ;  /* 0x00000018ff037819 */ /* 0x000fc80000011603 */
[----:B------:R-:W-:-:S05]  /*8c80*/  LOP3.LUT R3, R0, R3, RZ, 0xfc, !PT ;  /* 0x0000000300037212 */ /* 0x000fca00078efcff */
[----:B------:R0:W-:Y:S01]  /*8c90*/  STG.E.U8 desc[UR36][R8.64], R3 ;  /* 0x0000000308007986 */ /* 0x0001e2000c101124 */
[----:B------:R-:W-:Y:S05]  /*8ca0*/  BRA `(.L_x_44195) ;  /* 0x0000000800047947 */ /* 0x000fea0003800000 */
.L_x_44210:
        /* <DEDUP_REMOVED lines=9> */
.L_x_44207:
        /* <DEDUP_REMOVED lines=12> */
.L_x_44219:
        /* <DEDUP_REMOVED lines=21> */
.L_x_44222:
[----:B------:R-:W-:-:S04]  /*8f50*/  LOP3.LUT R0, R7, 0x80000000, RZ, 0xc0, !PT ;  /* 0x8000000007007812 */ /* 0x000fc800078ec0ff */
[----:B------:R-:W-:-:S04]  /*8f60*/  SHF.R.U32.HI R0, RZ, 0x18, R0 ;  /* 0x00000018ff007819 */ /* 0x000fc80000011600 */
[----:B------:R-:W-:-:S07]  /*8f70*/  LOP3.LUT R0, R3, R0, RZ, 0xfc, !PT ;  /* 0x0000000003007212 */ /* 0x000fce00078efcff */
.L_x_44221:
[----:B------:R-:W-:Y:S05]  /*8f80*/  BSYNC B0 ;  /* 0x0000000000007941 */ /* 0x000fea0003800000 */
.L_x_44220:
[----:B------:R0:W-:Y:S01]  /*8f90*/  STG.E.U8 desc[UR36][R8.64], R0 ;  /* 0x0000000008007986 */ /* 0x0001e2000c101124 */
[----:B------:R-:W-:Y:S01]  /*8fa0*/  IMAD.MOV.U32 R19, RZ, RZ, R22 ;  /* 0x000000ffff137224 */ /* 0x000fe200078e0016 */
[----:B------:R-:W-:Y:S06]  /*8fb0*/  BRA `(.L_x_44195) ;  /* 0x0000000400407947 */ /* 0x000fec0003800000 */
.L_x_44218:
        /* <DEDUP_REMOVED lines=21> */
.L_x_44225:
[----:B------:R-:W-:-:S04]  /*9110*/  LOP3.LUT R0, R7, 0x80000000, RZ, 0xc0, !PT ;  /* 0x8000000007007812 */ /* 0x000fc800078ec0ff */
[----:B------:R-:W-:-:S04]  /*9120*/  SHF.R.U32.HI R0, RZ, 0x18, R0 ;  /* 0x00000018ff007819 */ /* 0x000fc80000011600 */
[----:B------:R-:W-:-:S07]  /*9130*/  LOP3.LUT R0, R3, R0, RZ, 0xfc, !PT ;  /* 0x0000000003007212 */ /* 0x000fce00078efcff */
.L_x_44224:
[----:B------:R-:W-:Y:S05]  /*9140*/  BSYNC B0 ;  /* 0x0000000000007941 */ /* 0x000fea0003800000 */
.L_x_44223:
[----:B------:R0:W-:Y:S01]  /*9150*/  STG.E.U8 desc[UR36][R8.64], R0 ;  /* 0x0000000008007986 */ /* 0x0001e2000c101124 */
[----:B------:R-:W-:Y:S01]  /*9160*/  IMAD.MOV.U32 R19, RZ, RZ, R22 ;  /* 0x000000ffff137224 */ /* 0x000fe200078e0016 */
[----:B------:R-:W-:Y:S06]  /*9170*/  BRA `(.L_x_44195) ;  /* 0x0000000000d07947 */ /* 0x000fec0003800000 */
.L_x_44217:
        /* <DEDUP_REMOVED lines=27> */
.L_x_44200:
        /* <DEDUP_REMOVED lines=16> */
.L_x_44228:
[----:B------:R-:W-:Y:S01]  /*9430*/  IMAD.MOV.U32 R19, RZ, RZ, R22 ;  /* 0x000000ffff137224 */ /* 0x000fe200078e0016 */
[----:B------:R-:W-:Y:S06]  /*9440*/  BRA `(.L_x_44195) ;  /* 0x00000000001c7947 */ /* 0x000fec0003800000 */
.L_x_44227:
[----:B------:R-:W0:Y:S01]  /*9450*/  F2I.U64.F64.TRUNC R4, R4 ;  /* 0x0000000400047311 */ /* 0x000e22000030d800 */
[----:B------:R-:W-:Y:S01]  /*9460*/  IMAD.MOV.U32 R19, RZ, RZ, R22 ;  /* 0x000000ffff137224 */ /* 0x000fe200078e0016 */
[----:B0-----:R0:W-:Y:S01]  /*9470*/  STG.E.64 desc[UR36][R8.64], R4 ;  /* 0x0000000408007986 */ /* 0x0011e2000c101b24 */
[----:B------:R-:W-:Y:S05]  /*9480*/  BRA `(.L_x_44195) ;  /* 0x00000000000c7947 */ /* 0x000fea0003800000 */
.L_x_44226:
[----:B------:R-:W0:Y:S01]  /*9490*/  F2I.U32.F64.TRUNC R5, R4 ;  /* 0x0000000400057311 */ /* 0x000e22000030d000 */
[----:B------:R-:W-:Y:S01]  /*94a0*/  IMAD.MOV.U32 R19, RZ, RZ, R22 ;  /* 0x000000ffff137224 */ /* 0x000fe200078e0016 */
[----:B0-----:R0:W-:Y:S06]  /*94b0*/  STG.E desc[UR36][R8.64], R5 ;  /* 0x0000000508007986 */ /* 0x0011ec000c101924 */
.L_x_44195:
[----:B------:R-:W-:Y:S05]  /*94c0*/  BSYNC B6 ;  /* 0x0000000000067941 */ /* 0x000fea0003800000 */
.L_x_44194:
        /* <DEDUP_REMOVED lines=25> */
.L_x_44234:
[----:B----4-:R-:W0:Y:S02]  /*9660*/  F2I.S64.F64.TRUNC R28, R28 ;  /* 0x0000001c001c7311 */ /* 0x010e24000030d900 */
[----:B0-----:R-:W-:-:S05]  /*9670*/  IMAD.MOV.U32 R3, RZ, RZ, R28 ;  /* 0x000000ffff037224 */ /* 0x001fca00078e001c */
[----:B------:R0:W-:Y:S01]  /*9680*/  STG.E.U8 desc[UR36][R4.64], R3 ;  /* 0x0000000304007986 */ /* 0x0001e2000c101124 */
[----:B------:R-:W-:Y:S05]  /*9690*/  BRA `(.L_x_44236) ;  /* 0x0000000c00f07947 */ /* 0x000fea0003800000 */
.L_x_44233:
        /* <DEDUP_REMOVED lines=9> */
.L_x_44238:
[----:B----4-:R-:W0:Y:S02]  /*9730*/  F2I.F64.TRUNC R29, R28 ;  /* 0x0000001c001d7311 */ /* 0x010e24000030d100 */
[----:B0-----:R0:W-:Y:S01]  /*9740*/  STG.E desc[UR36][R4.64], R29 ;  /* 0x0000001d04007986 */ /* 0x0011e2000c101924 */
[----:B------:R-:W-:Y:S05]  /*9750*/  BRA `(.L_x_44236) ;  /* 0x0000000c00c07947 */ /* 0x000fea0003800000 */
.L_x_44237:
[----:B----4-:R-:W0:Y:S02]  /*9760*/  F2I.F64.TRUNC R29, R28 ;  /* 0x0000001c001d7311 */ /* 0x010e24000030d100 */
[----:B0-----:R0:W-:Y:S01]  /*9770*/  STG.E.U16 desc[UR36][R4.64], R29 ;  /* 0x0000001d04007986 */ /* 0x0011e2000c101524 */
[----:B------:R-:W-:Y:S05]  /*9780*/  BRA `(.L_x_44236) ;  /* 0x0000000c00b47947 */ /* 0x000fea0003800000 */
.L_x_44232:
        /* <DEDUP_REMOVED lines=13> */
.L_x_44240:
        /* <DEDUP_REMOVED lines=8> */
.L_x_44239:
        /* <DEDUP_REMOVED lines=14> */
.L_x_44242:
        /* <DEDUP_REMOVED lines=9> */
.L_x_44241:
[----:B----4-:R0:W-:Y:S01]  /*9a50*/  STG.E.64 desc[UR36][R4.64], R28 ;  /* 0x0000001c04007986 */ /* 0x0101e2000c101b24 */
[----:B------:R-:W-:Y:S05]  /*9a60*/  BRA `(.L_x_44236) ;  /* 0x0000000800fc7947 */ /* 0x000fea0003800000 */
.L_x_44231:
        /* <DEDUP_REMOVED lines=12> */
.L_x_44245:
[----:B------:R-:W-:-:S05]  /*9b30*/  CS2R R30, SRZ ;  /* 0x00000000001e7805 */ /* 0x000fca000001ff00 */
[----:B----4-:R0:W-:Y:S01]  /*9b40*/  STG.E.128 desc[UR36][R4.64], R28 ;  /* 0x0000001c04007986 */ /* 0x0101e2000c101d24 */
[----:B------:R-:W-:Y:S05]  /*9b50*/  BRA `(.L_x_44236) ;  /* 0x0000000800c07947 */ /* 0x000fea0003800000 */
.L_x_44244:
        /* <DEDUP_REMOVED lines=25> */
.L_x_44249:
[----:B------:R-:W-:Y:S05]  /*9cf0*/  BSYNC B0 ;  /* 0x0000000000007941 */ /* 0x000fea0003800000 */
.L_x_44248:
[----:B------:R-:W-:-:S05]  /*9d00*/  LOP3.LUT R7, R0, R7, RZ, 0xfc, !PT ;  /* 0x0000000700077212 */ /* 0x000fca00078efcff */
[----:B------:R3:W-:Y:S01]  /*9d10*/  STG.E.U8 desc[UR36][R4.64], R7 ;  /* 0x0000000704007986 */ /* 0x0007e2000c101124 */
[----:B------:R-:W-:Y:S05]  /*9d20*/  BRA `(.L_x_44236) ;  /* 0x00000008004c7947 */ /* 0x000fea0003800000 */
.L_x_44247:
        /* <DEDUP_REMOVED lines=17> */
.L_x_44251:
[----:B------:R-:W-:Y:S01]  /*9e40*/  IMAD.MOV.U32 R0, RZ, RZ, 0x7f ;  /* 0x0000007fff007424 */ /* 0x000fe200078e00ff */
[----:B------:R-:W-:-:S04]  /*9e50*/  ISETP.GT.U32.AND P0, PT, R3, 0x7f800000, PT ;  /* 0x7f8000000300780c */ /* 0x000fc80003f04070 */
[----:B------:R-:W-:-:S09]  /*9e60*/  SEL R0, R0, 0x7c, P0 ;  /* 0x0000007c00007807 */ /* 0x000fd20000000000 */
.L_x_44252:
[----:B------:R-:W-:Y:S05]  /*9e70*/  BSYNC B0 ;  /* 0x0000000000007941 */ /* 0x000fea0003800000 */
.L_x_44250:
[----:B------:R-:W-:-:S04]  /*9e80*/  LOP3.LUT R3, R7, 0x80000000, RZ, 0xc0, !PT ;  /* 0x8000000007037812 */ /* 0x000fc800078ec0ff */
[----:B------:R-:W-:-:S04]  /*9e90*/  SHF.R.U32.HI R3, RZ, 0x18, R3 ;  /* 0x00000018ff037819 */ /* 0x000fc80000011603 */
[----:B------:R-:W-:-:S05]  /*9ea0*/  LOP3.LUT R3, R0, R3, RZ, 0xfc, !PT ;  /* 0x0000000300037212 */ /* 0x000fca00078efcff */
[----:B------:R4:W-:Y:S01]  /*9eb0*/  STG.E.U8 desc[UR36][R4.64], R3 ;  /* 0x0000000304007986 */ /* 0x0009e2000c101124 */
[----:B------:R-:W-:Y:S05]  /*9ec0*/  BRA `(.L_x_44236) ;  /* 0x0000000400e47947 */ /* 0x000fea0003800000 */
.L_x_44246:
        /* <DEDUP_REMOVED lines=8> */
.L_x_44243:
        /* <DEDUP_REMOVED lines=11> */
.L_x_44255:
        /* <DEDUP_REMOVED lines=21> */
.L_x_44258:
[----:B------:R-:W-:-:S04]  /*a150*/  LOP3.LUT R0, R7, 0x80000000, RZ, 0xc0, !PT ;  /* 0x8000000007007812 */ /* 0x000fc800078ec0ff */
[----:B------:R-:W-:-:S04]  /*a160*/  SHF.R.U32.HI R0, RZ, 0x18, R0 ;  /* 0x00000018ff007819 */ /* 0x000fc80000011600 */
[----:B------:R-:W-:-:S07]  /*a170*/  LOP3.LUT R0, R3, R0, RZ, 0xfc, !PT ;  /* 0x0000000003007212 */ /* 0x000fce00078efcff */
.L_x_44257:
[----:B------:R-:W-:Y:S05]  /*a180*/  BSYNC B0 ;  /* 0x0000000000007941 */ /* 0x000fea0003800000 */
.L_x_44256:
[----:B------:R0:W-:Y:S01]  /*a190*/  STG.E.U8 desc[UR36][R4.64], R0 ;  /* 0x0000000004007986 */ /* 0x0001e2000c101124 */
[----:B------:R-:W-:Y:S05]  /*a1a0*/  BRA `(.L_x_44236) ;  /* 0x00000004002c7947 */ /* 0x000fea0003800000 */
.L_x_44254:
        /* <DEDUP_REMOVED lines=21> */
.L_x_44261:
[----:B------:R-:W-:-:S04]  /*a300*/  LOP3.LUT R0, R7, 0x80000000, RZ, 0xc0, !PT ;  /* 0x8000000007007812 */ /* 0x000fc800078ec0ff */
[----:B------:R-:W-:-:S04]  /*a310*/  SHF.R.U32.HI R0, RZ, 0x18, R0 ;  /* 0x00000018ff007819 */ /* 0x000fc80000011600 */
[----:B------:R-:W-:-:S07]  /*a320*/  LOP3.LUT R0, R3, R0, RZ, 0xfc, !PT ;  /* 0x0000000003007212 */ /* 0x000fce00078efcff */
.L_x_44260:
[----:B------:R-:W-:Y:S05]  /*a330*/  BSYNC B0 ;  /* 0x0000000000007941 */ /* 0x000fea0003800000 */
.L_x_44259:
[----:B------:R0:W-:Y:S01]  /*a340*/  STG.E.U8 desc[UR36][R4.64], R0 ;  /* 0x0000000004007986 */ /* 0x0001e2000c101124 */
[----:B------:R-:W-:Y:S05]  /*a350*/  BRA `(.L_x_44236) ;  /* 0x0000000000c07947 */ /* 0x000fea0003800000 */
.L_x_44253:
        /* <DEDUP_REMOVED lines=26> */
.L_x_44235:
        /* <DEDUP_REMOVED lines=16> */
.L_x_44264:
[----:B------:R-:W-:Y:S05]  /*a600*/  BRA `(.L_x_44236) ;  /* 0x0000000000147947 */ /* 0x000fea0003800000 */
.L_x_44263:
[----:B----4-:R-:W0:Y:S02]  /*a610*/  F2I.U64.F64.TRUNC R28, R28 ;  /* 0x0000001c001c7311 */ /* 0x010e24000030d800 */
[----:B0-----:R0:W-:Y:S01]  /*a620*/  STG.E.64 desc[UR36][R4.64], R28 ;  /* 0x0000001c04007986 */ /* 0x0011e2000c101b24 */
[----:B------:R-:W-:Y:S05]  /*a630*/  BRA `(.L_x_44236) ;  /* 0x0000000000087947 */ /* 0x000fea0003800000 */
.L_x_44262:
[----:B----4-:R-:W0:Y:S02]  /*a640*/  F2I.U32.F64.TRUNC R29, R28 ;  /* 0x0000001c001d7311 */ /* 0x010e24000030d000 */
[----:B0-----:R0:W-:Y:S02]  /*a650*/  STG.E desc[UR36][R4.64], R29 ;  /* 0x0000001d04007986 */ /* 0x0011e4000c101924 */
.L_x_44236:
        /* <DEDUP_REMOVED lines=25> */
.L_x_44268:
[----:B------:R-:W0:Y:S02]  /*a7f0*/  F2I.S64.F64.TRUNC R24, R24 ;  /* 0x0000001800187311 */ /* 0x000e24000030d900 */
[----:B0-----:R-:W-:-:S05]  /*a800*/  IMAD.MOV.U32 R3, RZ, RZ, R24 ;  /* 0x000000ffff037224 */ /* 0x001fca00078e0018 */
[----:B------:R0:W-:Y:S01]  /*a810*/  STG.E.U8 desc[UR36][R4.64], R3 ;  /* 0x0000000304007986 */ /* 0x0001e2000c101124 */
[----:B------:R-:W-:Y:S05]  /*a820*/  BRA `(.L_x_44270) ;  /* 0x0000000c00f07947 */ /* 0x000fea0003800000 */
.L_x_44267:
        /* <DEDUP_REMOVED lines=9> */
.L_x_44272:
[----:B------:R-:W0:Y:S02]  /*a8c0*/  F2I.F64.TRUNC R25, R24 ;  /* 0x0000001800197311 */ /* 0x000e24000030d100 */
[----:B0-----:R0:W-:Y:S01]  /*a8d0*/  STG.E desc[UR36][R4.64], R25 ;  /* 0x0000001904007986 */ /* 0x0011e2000c101924 */
[----:B------:R-:W-:Y:S05]  /*a8e0*/  BRA `(.L_x_44270) ;  /* 0x0000000c00c07947 */ /* 0x000fea0003800000 */
.L_x_44271:
[----:B------:R-:W0:Y:S02]  /*a8f0*/  F2I.F64.TRUNC R25, R24 ;  /* 0x0000001800197311 */ /* 0x000e24000030d100 */
[----:B0-----:R0:W-:Y:S01]  /*a900*/  STG.E.U16 desc[UR36][R4.64], R25 ;  /* 0x0000001904007986 */ /* 0x0011e2000c101524 */
[----:B------:R-:W-:Y:S05]  /*a910*/  BRA `(.L_x_44270) ;  /* 0x0000000c00b47947 */ /* 0x000fea0003800000 */
.L_x_44266:
        /* <DEDUP_REMOVED lines=13> */
.L_x_44274:
        /* <DEDUP_REMOVED lines=8> */
.L_x_44273:
        /* <DEDUP_REMOVED lines=14> */
.L_x_44276:
        /* <DEDUP_REMOVED lines=9> */
.L_x_44275:
[----:B------:R4:W-:Y:S01]  /*abe0*/  STG.E.64 desc[UR36][R4.64], R24 ;  /* 0x0000001804007986 */ /* 0x0009e2000c101b24 */
[----:B------:R-:W-:Y:S05]  /*abf0*/  BRA `(.L_x_44270) ;  /* 0x0000000800fc7947 */ /* 0x000fea0003800000 */
.L_x_44265:
        /* <DEDUP_REMOVED lines=12> */
.L_x_44279:
[----:B------:R-:W-:-:S05]  /*acc0*/  CS2R R26, SRZ ;  /* 0x00000000001a7805 */ /* 0x000fca000001ff00 */
[----:B------:R0:W-:Y:S01]  /*acd0*/  STG.E.128 desc[UR36][R4.64], R24 ;  /* 0x0000001804007986 */ /* 0x0001e2000c101d24 */
[----:B------:R-:W-:Y:S05]  /*ace0*/  BRA `(.L_x_44270) ;  /* 0x0000000800c07947 */ /* 0x000fea0003800000 */
.L_x_44278:
        /* <DEDUP_REMOVED lines=25> */
.L_x_44283:
[----:B------:R-:W-:Y:S05]  /*ae80*/  BSYNC B0 ;  /* 0x0000000000007941 */ /* 0x000fea0003800000 */
.L_x_44282:
[----:B------:R-:W-:-:S05]  /*ae90*/  LOP3.LUT R7, R0, R7, RZ, 0xfc, !PT ;  /* 0x0000000700077212 */ /* 0x000fca00078efcff */
[----:B------:R0:W-:Y:S01]  /*aea0*/  STG.E.U8 desc[UR36][R4.64], R7 ;  /* 0x0000000704007986 */ /* 0x0001e2000c101124 */
[----:B------:R-:W-:Y:S05]  /*aeb0*/  BRA `(.L_x_44270) ;  /* 0x00000008004c7947 */ /* 0x000fea0003800000 */
.L_x_44281:
        /* <DEDUP_REMOVED lines=17> */
.L_x_44285:
[----:B------:R-:W-:Y:S01]  /*afd0*/  IMAD.MOV.U32 R0, RZ, RZ, 0x7f ;  /* 0x0000007fff007424 */ /* 0x000fe200078e00ff */
[----:B------:R-:W-:-:S04]  /*afe0*/  ISETP.GT.U32.AND P0, PT, R3, 0x7f800000, PT ;  /* 0x7f8000000300780c */ /* 0x000fc80003f04070 */
[----:B------:R-:W-:-:S09]  /*aff0*/  SEL R0, R0, 0x7c, P0 ;  /* 0x0000007c00007807 */ /* 0x000fd20000000000 */
.L_x_44286:
[----:B------:R-:W-:Y:S05]  /*b000*/  BSYNC B0 ;  /* 0x0000000000007941 */ /* 0x000fea0003800000 */
.L_x_44284:
[----:B------:R-:W-:-:S04]  /*b010*/  LOP3.LUT R3, R7, 0x80000000, RZ, 0xc0, !PT ;  /* 0x8000000007037812 */ /* 0x000fc800078ec0ff */
[----:B------:R-:W-:-:S04]  /*b020*/  SHF.R.U32.HI R3, RZ, 0x18, R3 ;  /* 0x00000018ff037819 */ /* 0x000fc80000011603 */
[----:B------:R-:W-:-:S05]  /*b030*/  LOP3.LUT R3, R0, R3, RZ, 0xfc, !PT ;  /* 0x0000000300037212 */ /* 0x000fca00078efcff */
[----:B------:R0:W-:Y:S01]  /*b040*/  STG.E.U8 desc[UR36][R4.64], R3 ;  /* 0x0000000304007986 */ /* 0x0001e2000c101124 */
[----:B------:R-:W-:Y:S05]  /*b050*/  BRA `(.L_x_44270) ;  /* 0x0000000400e47947 */ /* 0x000fea0003800000 */
.L_x_44280:
        /* <DEDUP_REMOVED lines=8> */
.L_x_44277:
        /* <DEDUP_REMOVED lines=11> */
.L_x_44289:
        /* <DEDUP_REMOVED lines=21> */
.L_x_44292:
[----:B------:R-:W-:-:S04]  /*b2e0*/  LOP3.LUT R0, R7, 0x80000000, RZ, 0xc0, !PT ;  /* 0x8000000007007812 */ /* 0x000fc800078ec0ff */
[----:B------:R-:W-:-:S04]  /*b2f0*/  SHF.R.U32.HI R0, RZ, 0x18, R0 ;  /* 0x00000018ff007819 */ /* 0x000fc80000011600 */
[----:B------:R-:W-:-:S07]  /*b300*/  LOP3.LUT R0, R3, R0, RZ, 0xfc, !PT ;  /* 0x0000000003007212 */ /* 0x000fce00078efcff */
.L_x_44291:
[----:B------:R-:W-:Y:S05]  /*b310*/  BSYNC B0 ;  /* 0x0000000000007941 */ /* 0x000fea0003800000 */
.L_x_44290:
[----:B------:R0:W-:Y:S01]  /*b320*/  STG.E.U8 desc[UR36][R4.64], R0 ;  /* 0x0000000004007986 */ /* 0x0001e2000c101124 */
[----:B------:R-:W-:Y:S05]  /*b330*/  BRA `(.L_x_44270) ;  /* 0x00000004002c7947 */ /* 0x000fea0003800000 */
.L_x_44288:
        /* <DEDUP_REMOVED lines=21> */
.L_x_44295:
[----:B------:R-:W-:-:S04]  /*b490*/  LOP3.LUT R0, R7, 0x80000000, RZ, 0xc0, !PT ;  /* 0x8000000007007812 */ /* 0x000fc800078ec0ff */
[----:B------:R-:W-:-:S04]  /*b4a0*/  SHF.R.U32.HI R0, RZ, 0x18, R0 ;  /* 0x00000018ff007819 */ /* 0x000fc80000011600 */
[----:B------:R-:W-:-:S07]  /*b4b0*/  LOP3.LUT R0, R3, R0, RZ, 0xfc, !PT ;  /* 0x0000000003007212 */ /* 0x000fce00078efcff */
.L_x_44294:
[----:B------:R-:W-:Y:S05]  /*b4c0*/  BSYNC B0 ;  /* 0x0000000000007941 */ /* 0x000fea0003800000 */
.L_x_44293:
[----:B------:R0:W-:Y:S01]  /*b4d0*/  STG.E.U8 desc[UR36][R4.64], R0 ;  /* 0x0000000004007986 */ /* 0x0001e2000c101124 */
[----:B------:R-:W-:Y:S05]  /*b4e0*/  BRA `(.L_x_44270) ;  /* 0x0000000000c07947 */ /* 0x000fea0003800000 */
.L_x_44287:
        /* <DEDUP_REMOVED lines=26> */
.L_x_44269:
        /* <DEDUP_REMOVED lines=16> */
.L_x_44298:
[----:B------:R-:W-:Y:S05]  /*b790*/  BRA `(.L_x_44270) ;  /* 0x0000000000147947 */ /* 0x000fea0003800000 */
.L_x_44297:
[----:B------:R-:W0:Y:S02]  /*b7a0*/  F2I.U64.F64.TRUNC R24, R24 ;  /* 0x0000001800187311 */ /* 0x000e24000030d800 */
[----:B0-----:R0:W-:Y:S01]  /*b7b0*/  STG.E.64 desc[UR36][R4.64], R24 ;  /* 0x0000001804007986 */ /* 0x0011e2000c101b24 */
[----:B------:R-:W-:Y:S05]  /*b7c0*/  BRA `(.L_x_44270) ;  /* 0x0000000000087947 */ /* 0x000fea0003800000 */
.L_x_44296:
[----:B------:R-:W0:Y:S02]  /*b7d0*/  F2I.U32.F64.TRUNC R25, R24 ;  /* 0x0000001800197311 */ /* 0x000e24000030d000 */
[----:B0-----:R0:W-:Y:S02]  /*b7e0*/  STG.E desc[UR36][R4.64], R25 ;  /* 0x0000001904007986 */ /* 0x0011e4000c101924 */
.L_x_44270:
[----:B------:R-:W-:-:S07]  /*b7f0*/  VIADD R19, R19, 0x80 ;  /* 0x0000008013137836 */ /* 0x000fce0000000000 */
.L_x_44230:
[----:B------:R-:W-:Y:S05]  /*b800*/  BSYNC B6 ;  /* 0x0000000000067941 */ /* 0x000fea0003800000 */
.L_x_44229:
        /* <DEDUP_REMOVED lines=23> */
.L_x_44302:
[----:B------:R-:W3:Y:S02]  /*b980*/  F2I.S64.F64.TRUNC R16, R16 ;  /* 0x0000001000107311 */ /* 0x000ee4000030d900 */
[----:B---3--:R-:W-:-:S05]  /*b990*/  IMAD.MOV.U32 R5, RZ, RZ, R16 ;  /* 0x000000ffff057224 */ /* 0x008fca00078e0010 */
[----:B------:R-:W-:Y:S01]  /*b9a0*/  STG.E.U8 desc[UR36][R2.64], R5 ;  /* 0x0000000502007986 */ /* 0x000fe2000c101124 */
[----:B------:R-:W-:Y:S05]  /*b9b0*/  EXIT ;  /* 0x000000000000794d */ /* 0x000fea0003800000 */
.L_x_44301:
        /* <DEDUP_REMOVED lines=9> */
.L_x_44305:
[----:B------:R-:W0:Y:S02]  /*ba50*/  F2I.F64.TRUNC R17, R16 ;  /* 0x0000001000117311 */ /* 0x000e24000030d100 */
[----:B0-----:R-:W-:Y:S01]  /*ba60*/  STG.E desc[UR36][R2.64], R17 ;  /* 0x0000001102007986 */ /* 0x001fe2000c101924 */
[----:B------:R-:W-:Y:S05]  /*ba70*/  EXIT ;  /* 0x000000000000794d */ /* 0x000fea0003800000 */
.L_x_44304:
[----:B------:R-:W0:Y:S02]  /*ba80*/  F2I.F64.TRUNC R17, R16 ;  /* 0x0000001000117311 */ /* 0x000e24000030d100 */
[----:B0-----:R-:W-:Y:S01]  /*ba90*/  STG.E.U16 desc[UR36][R2.64], R17 ;  /* 0x0000001102007986 */ /* 0x001fe2000c101524 */
[----:B------:R-:W-:Y:S05]  /*baa0*/  EXIT ;  /* 0x000000000000794d */ /* 0x000fea0003800000 */
.L_x_44300:
        /* <DEDUP_REMOVED lines=13> */
.L_x_44307:
        /* <DEDUP_REMOVED lines=8> */
.L_x_44306:
        /* <DEDUP_REMOVED lines=14> */
.L_x_44309:
        /* <DEDUP_REMOVED lines=9> */
.L_x_44308:
[----:B------:R-:W-:Y:S01]  /*bd70*/  STG.E.64 desc[UR36][R2.64], R16 ;  /* 0x0000001002007986 */ /* 0x000fe2000c101b24 */
[----:B------:R-:W-:Y:S05]  /*bd80*/  EXIT ;  /* 0x000000000000794d */ /* 0x000fea0003800000 */
.L_x_44299:
        /* <DEDUP_REMOVED lines=12> */
.L_x_44312:
[----:B------:R-:W-:-:S05]  /*be50*/  CS2R R18, SRZ ;  /* 0x0000000000127805 */ /* 0x000fca000001ff00 */
[----:B------:R-:W-:Y:S01]  /*be60*/  STG.E.128 desc[UR36][R2.64], R16 ;  /* 0x0000001002007986 */ /* 0x000fe2000c101d24 */
[----:B------:R-:W-:Y:S05]  /*be70*/  EXIT ;  /* 0x000000000000794d */ /* 0x000fea0003800000 */
.L_x_44311:
        /* <DEDUP_REMOVED lines=25> */
.L_x_44316:
[----:B------:R-:W-:Y:S05]  /*c010*/  BSYNC B0 ;  /* 0x0000000000007941 */ /* 0x000fea0003800000 */
.L_x_44315:
[----:B------:R-:W-:-:S05]  /*c020*/  LOP3.LUT R5, R0, R5, RZ, 0xfc, !PT ;  /* 0x0000000500057212 */ /* 0x000fca00078efcff */
[----:B------:R-:W-:Y:S01]  /*c030*/  STG.E.U8 desc[UR36][R2.64], R5 ;  /* 0x0000000502007986 */ /* 0x000fe2000c101124 */
[----:B------:R-:W-:Y:S05]  /*c040*/  EXIT ;  /* 0x000000000000794d */ /* 0x000fea0003800000 */
.L_x_44314:
        /* <DEDUP_REMOVED lines=17> */
.L_x_44318:
[----:B------:R-:W-:Y:S01]  /*c160*/  IMAD.MOV.U32 R0, RZ, RZ, 0x7f ;  /* 0x0000007fff007424 */ /* 0x000fe200078e00ff */
[----:B------:R-:W-:-:S04]  /*c170*/  ISETP.GT.U32.AND P0, PT, R4, 0x7f800000, PT ;  /* 0x7f8000000400780c */ /* 0x000fc80003f04070 */
[----:B------:R-:W-:-:S09]  /*c180*/  SEL R0, R0, 0x7c, P0 ;  /* 0x0000007c00007807 */ /* 0x000fd20000000000 */
.L_x_44319:
[----:B------:R-:W-:Y:S05]  /*c190*/  BSYNC B0 ;  /* 0x0000000000007941 */ /* 0x000fea0003800000 */
.L_x_44317:
[----:B------:R-:W-:-:S04]  /*c1a0*/  LOP3.LUT R4, R5, 0x80000000, RZ, 0xc0, !PT ;  /* 0x8000000005047812 */ /* 0x000fc800078ec0ff */
[----:B------:R-:W-:-:S04]  /*c1b0*/  SHF.R.U32.HI R5, RZ, 0x18, R4 ;  /* 0x00000018ff057819 */ /* 0x000fc80000011604 */
[----:B------:R-:W-:-:S05]  /*c1c0*/  LOP3.LUT R5, R0, R5, RZ, 0xfc, !PT ;  /* 0x0000000500057212 */ /* 0x000fca00078efcff */
[----:B------:R-:W-:Y:S01]  /*c1d0*/  STG.E.U8 desc[UR36][R2.64], R5 ;  /* 0x0000000502007986 */ /* 0x000fe2000c101124 */
[----:B------:R-:W-:Y:S05]  /*c1e0*/  EXIT ;  /* 0x000000000000794d */ /* 0x000fea0003800000 */
.L_x_44313:
        /* <DEDUP_REMOVED lines=8> */
.L_x_44310:
        /* <DEDUP_REMOVED lines=11> */
.L_x_44322:
        /* <DEDUP_REMOVED lines=21> */
.L_x_44325:
[----:B------:R-:W-:-:S04]  /*c470*/  LOP3.LUT R0, R7, 0x80000000, RZ, 0xc0, !PT ;  /* 0x8000000007007812 */ /* 0x000fc800078ec0ff */
[----:B------:R-:W-:-:S04]  /*c480*/  SHF.R.U32.HI R5, RZ, 0x18, R0 ;  /* 0x00000018ff057819 */ /* 0x000fc80000011600 */
[----:B------:R-:W-:-:S04]  /*c490*/  LOP3.LUT R4, R4, R5, RZ, 0xfc, !PT ;  /* 0x0000000504047212 */ /* 0x000fc800078efcff */
[----:B------:R-:W-:-:S07]  /*c4a0*/  PRMT R0, R4, 0x7610, R0 ;  /* 0x0000761004007816 */ /* 0x000fce0000000000 */
.L_x_44324:
[----:B------:R-:W-:Y:S05]  /*c4b0*/  BSYNC B0 ;  /* 0x0000000000007941 */ /* 0x000fea0003800000 */
.L_x_44323:
[----:B------:R-:W-:Y:S01]  /*c4c0*/  STG.E.U8 desc[UR36][R2.64], R0 ;  /* 0x0000000002007986 */ /* 0x000fe2000c101124 */
[----:B------:R-:W-:Y:S05]  /*c4d0*/  EXIT ;  /* 0x000000000000794d */ /* 0x000fea0003800000 */
.L_x_44321:
        /* <DEDUP_REMOVED lines=21> */
.L_x_44328:
[----:B------:R-:W-:-:S04]  /*c630*/  LOP3.LUT R0, R7, 0x80000000, RZ, 0xc0, !PT ;  /* 0x8000000007007812 */ /* 0x000fc800078ec0ff */
[----:B------:R-:W-:-:S04]  /*c640*/  SHF.R.U32.HI R5, RZ, 0x18, R0 ;  /* 0x00000018ff057819 */ /* 0x000fc80000011600 */
[----:B------:R-:W-:-:S04]  /*c650*/  LOP3.LUT R4, R4, R5, RZ, 0xfc, !PT ;  /* 0x0000000504047212 */ /* 0x000fc800078efcff */
[----:B------:R-:W-:-:S07]  /*c660*/  PRMT R0, R4, 0x7610, R0 ;  /* 0x0000761004007816 */ /* 0x000fce0000000000 */
.L_x_44327:
[----:B------:R-:W-:Y:S05]  /*c670*/  BSYNC B0 ;  /* 0x0000000000007941 */ /* 0x000fea0003800000 */
.L_x_44326:
[----:B------:R-:W-:Y:S01]  /*c680*/  STG.E.U8 desc[UR36][R2.64], R0 ;  /* 0x0000000002007986 */ /* 0x000fe2000c101124 */
[----:B------:R-:W-:Y:S05]  /*c690*/  EXIT ;  /* 0x000000000000794d */ /* 0x000fea0003800000 */
.L_x_44320:
        /* <DEDUP_REMOVED lines=26> */
.L_x_44303:
        /* <DEDUP_REMOVED lines=16> */
.L_x_44331:
[----:B------:R-:W-:Y:S05]  /*c940*/  EXIT ;  /* 0x000000000000794d */ /* 0x000fea0003800000 */
.L_x_44330:
[----:B------:R-:W0:Y:S02]  /*c950*/  F2I.U64.F64.TRUNC R16, R16 ;  /* 0x0000001000107311 */ /* 0x000e24000030d800 */
[----:B0-----:R-:W-:Y:S01]  /*c960*/  STG.E.64 desc[UR36][R2.64], R16 ;  /* 0x0000001002007986 */ /* 0x001fe2000c101b24 */
[----:B------:R-:W-:Y:S05]  /*c970*/  EXIT ;  /* 0x000000000000794d */ /* 0x000fea0003800000 */
.L_x_44329:
[----:B------:R-:W0:Y:S02]  /*c980*/  F2I.U32.F64.TRUNC R17, R16 ;  /* 0x0000001000117311 */ /* 0x000e24000030d000 */
[----:B0-----:R-:W-:Y:S01]  /*c990*/  STG.E desc[UR36][R2.64], R17 ;  /* 0x0000001102007986 */ /* 0x001fe2000c101924 */
[----:B------:R-:W-:Y:S05]  /*c9a0*/  EXIT ;  /* 0x000000000000794d */ /* 0x000fea0003800000 */
.L_x_44332:
        /* <DEDUP_REMOVED lines=13> */
.L_x_57564:


//--------------------- .text._ZN2at6native18elementwise_kernelILi128ELi2EZNS0_22gpu_kernel_impl_nocastINS0_13AUnaryFunctorIdddZZZNS0_21remainder_kernel_cudaERNS_18TensorIteratorBaseEENKUlvE0_clEvENKUlvE_clEvEUlddE_EEEEvS5_RKT_EUliE_EEviT1_ --------------------------
	.section	.text._ZN2at6native18elementwise_kernelILi128ELi2EZNS0_22gpu_kernel_impl_nocastINS0_13AUnaryFunctorIdddZZZNS0_21remainder_kernel_cudaERNS_18TensorIteratorBaseEENKUlvE0_clEvENKUlvE_clEvEUlddE_EEEEvS5_RKT_EUliE_EEviT1_,"ax",@progbits
	.align	128
        .global         _ZN2at6native18elementwise_kernelILi128ELi2EZNS0_22gpu_kernel_impl_nocastINS0_13AUnaryFunctorIdddZZZNS0_21remainder_kernel_cudaERNS_18TensorIteratorBaseEENKUlvE0_clEvENKUlvE_clEvEUlddE_EEEEvS5_RKT_EUliE_EEviT1_
        .type           _ZN2at6native18elementwise_kernelILi128ELi2EZNS0_22gpu_kernel_impl_nocastINS0_13AUnaryFunctorIdddZZZNS0_21remainder_kernel_cudaERNS_18TensorIteratorBaseEENKUlvE0_clEvENKUlvE_clEvEUlddE_EEEEvS5_RKT_EUliE_EEviT1_,@function
        .size           _ZN2at6native18elementwise_kernelILi128ELi2EZNS0_22gpu_kernel_impl_nocastINS0_13AUnaryFunctorIdddZZZNS0_21remainder_kernel_cudaERNS_18TensorIteratorBaseEENKUlvE0_clEvENKUlvE_clEvEUlddE_EEEEvS5_RKT_EUliE_EEviT1_,(.L_x_57565 - _ZN2at6native18elementwise_kernelILi128ELi2EZNS0_22gpu_kernel_impl_nocastINS0_13AUnaryFunctorIdddZZZNS0_21remainder_kernel_cudaERNS_18TensorIteratorBaseEENKUlvE0_clEvENKUlvE_clEvEUlddE_EEEEvS5_RKT_EUliE_EEviT1_)
        .other          _ZN2at6native18elementwise_kernelILi128ELi2EZNS0_22gpu_kernel_impl_nocastINS0_13AUnaryFunctorIdddZZZNS0_21remainder_kernel_cudaERNS_18TensorIteratorBaseEENKUlvE0_clEvENKUlvE_clEvEUlddE_EEEEvS5_RKT_EUliE_EEviT1_,@"STO_CUDA_ENTRY STV_DEFAULT"
_ZN2at6native18elementwise_kernelILi128ELi2EZNS0_22gpu_kernel_impl_nocastINS0_13AUnaryFunctorIdddZZZNS0_21remainder_kernel_cudaERNS_18TensorIteratorBaseEENKUlvE0_clEvENKUlvE_clEvEUlddE_EEEEvS5_RKT_EUliE_EEviT1_:
.text._ZN2at6native18elementwise_kernelILi128ELi2EZNS0_22gpu_kernel_impl_nocastINS0_13AUnaryFunctorIdddZZZNS0_21remainder_kernel_cudaERNS_18TensorIteratorBaseEENKUlvE0_clEvENKUlvE_clEvEUlddE_EEEEvS5_RKT_EUliE_EEviT1_:
        /* <DEDUP_REMOVED lines=299> */
[----:B------:R-:W-:-:S03]  /*12b0*/  @P0 IMAD.MOV.U32 R10, RZ, RZ, RZ ;  /* 0x000000ffff0a0224 */ /* 0x000fc600078e00ff */
[----:B------:R-:W-:-:S04]  /*12c0*/  IMAD.MOV R13, RZ, RZ, -R11 ;  /* 0x000000ffff0d7224 */ /* 0x000fc800078e0a0b */
        /* <DEDUP_REMOVED lines=12> */
.L_x_44335:
[----:B------:R-:W-:Y:S02]  /*1390*/  ULDC.64 UR8, c[0x0][0x418] ;  /* 0x0001060000087ab9 */ /* 0x000fe40000000a00 */
[----:B------:R-:W-:Y:S02]  /*13a0*/  IADD3 R4, P0, R2, UR8, RZ ;  /* 0x0000000802047c10 */ /* 0x000fe4000ff1e0ff */
[----:B------:R-:W0:Y:S03]  /*13b0*/  LDC.64 R2, c[0x0][0x428] ;  /* 0x00010a00ff027b82 */ /* 0x000e260000000a00 */
[----:B------:R-:W-:Y:S01]  /*13c0*/  IMAD.X R5, RZ, RZ, UR9, P0 ;  /* 0x00000009ff057e24 */ /* 0x000fe200080e06ff */
[----:B------:R-:W-:-:S05]  /*13d0*/  ULDC.64 UR8, c[0x0][0x410] ;  /* 0x0001040000087ab9 */ /* 0x000fca0000000a00 */
        /* <DEDUP_REMOVED lines=33> */
[----:B------:R-:W-:Y:S01]  /*15f0*/  MOV R15, R10 ;  /* 0x0000000a000f7202 */ /* 0x000fe20000000f00 */
[----:B------:R-:W-:Y:S01]  /*1600*/  IMAD.IADD R19, R12, 0x1, R13 ;  /* 0x000000010c137824 */ /* 0x000fe200078e020d */
[----:B------:R-:W-:Y:S02]  /*1610*/  LOP3.LUT R14, R14, 0x100000, RZ, 0xfc, !PT ;  /* 0x001000000e0e7812 */ /* 0x000fe400078efcff */
[----:B------:R-:W-:Y:S02]  /*1620*/  LOP3.LUT R11, R11, 0x100000, RZ, 0xfc, !PT ;  /* 0x001000000b0b7812 */ /* 0x000fe400078efcff */
[----:B------:R-:W-:-:S04]  /*1630*/  IADD3 R12, R19, 0x2, -R2 ;  /* 0x00000002130c7810 */ /* 0x000fc80007ffe802 */
[----:B------:R-:W-:Y:S01]  /*1640*/  LOP3.LUT P0, R16, R12, 0x3, RZ, 0xc0, !PT ;  /* 0x000000030c107812 */ /* 0x000fe2000780c0ff */
[----:B------:R-:W-:-:S12]  /*1650*/  IMAD.IADD R12, R13, 0x1, -R2 ;  /* 0x000000010d0c7824 */ /* 0x000fd800078e0a02 */
[----:B------:R-:W-:Y:S05]  /*1660*/  @!P0 BRA `(.L_x_44340) ;  /* 0x0000000000348947 */ /* 0x000fea0003800000 */
[----:B------:R-:W-:Y:S01]  /*1670*/  BSSY B3, `(.L_x_44340) ;  /* 0x000000c000037945 */ /* 0x000fe20003800000 */
.L_x_44341:
        /* <DEDUP_REMOVED lines=12> */
.L_x_44340:
[----:B------:R-:W-:Y:S05]  /*1740*/  BSYNC B2 ;  /* 0x0000000000027941 */ /* 0x000fea0003800000 */
.L_x_44339:
        /* <DEDUP_REMOVED lines=13> */
.L_x_44347:
        /* <DEDUP_REMOVED lines=33> */
.L_x_44346:
[----:B------:R-:W-:-:S07]  /*1a30*/  IMAD.MOV.U32 R10, RZ, RZ, R16 ;  /* 0x000000ffff0a7224 */ /* 0x000fce00078e0010 */
.L_x_44345:
[----:B------:R-:W-:Y:S05]  /*1a40*/  BSYNC B3 ;  /* 0x0000000000037941 */ /* 0x000fea0003800000 */
.L_x_44344:
[----:B------:R-:W-:-:S13]  /*1a50*/  ISETP.GE.U32.AND P0, PT, R13, 0xc, PT ;  /* 0x0000000c0d00780c */ /* 0x000fda0003f06070 */
[----:B------:R-:W-:Y:S05]  /*1a60*/  @!P0 BRA `(.L_x_44343) ;  /* 0x0000000400d88947 */ /* 0x000fea0003800000 */
[----:B------:R-:W-:Y:S01]  /*1a70*/  BSSY B3, `(.L_x_44348) ;  /* 0x0000074000037945 */ /* 0x000fe20003800000 */
.L_x_44349:
        /* <DEDUP_REMOVED lines=116> */
.L_x_44348:
[----:B------:R-:W-:-:S07]  /*21c0*/  IMAD.MOV.U32 R17, RZ, RZ, R13 ;  /* 0x000000ffff117224 */ /* 0x000fce00078e000d */
.L_x_44343:
[----:B------:R-:W-:Y:S05]  /*21d0*/  BSYNC B2 ;  /* 0x0000000000027941 */ /* 0x000fea0003800000 */
.L_x_44342:
        /* <DEDUP_REMOVED lines=20> */
.L_x_44351:
[----:B------:R-:W-:Y:S05]  /*2320*/  BSYNC B2 ;  /* 0x0000000000027941 */ /* 0x000fea0003800000 */
.L_x_44350:
[----:B------:R-:W-:-:S05]  /*2330*/  IMAD.MOV.U32 R13, RZ, RZ, R15 ;  /* 0x000000ffff0d7224 */ /* 0x000fca00078e000f */
[----:B------:R-:W-:Y:S01]  /*2340*/  LOP3.LUT R13, R13, 0x80000000, R3, 0xb8, !PT ;  /* 0x800000000d0d7812 */ /* 0x000fe200078eb803 */
[----:B------:R-:W-:Y:S06]  /*2350*/  BRA `(.L_x_44338) ;  /* 0x00000000001c7947 */ /* 0x000fec0003800000 */
.L_x_44337:
[----:B------:R-:W-:-:S06]  /*2360*/  DSETP.GTU.AND P0, PT, R6, +INF , PT ;  /* 0x7ff000000600742a */ /* 0x000fcc0003f0c000 */
[----:B------:R-:W-:-:S14]  /*2370*/  DSETP.LE.AND P0, PT, R10, +INF , !P0 ;  /* 0x7ff000000a00742a */ /* 0x000fdc0004703000 */
[----:B------:R-:W0:Y:S01]  /*2380*/  @!P0 LDC.64 R12, c[0x0][0x428] ;  /* 0x00010a00ff0c8b82 */ /* 0x000e220000000a00 */
[----:B------:R-:W-:Y:S02]  /*2390*/  @P0 DSETP.NEU.AND P1, PT, R10, +INF , PT ;  /* 0x7ff000000a00042a */ /* 0x000fe40003f2d000 */
[----:B0-----:R-:W-:-:S06]  /*23a0*/  @!P0 DADD R12, R4, R12 ;  /* 0x00000000040c8229 */ /* 0x001fcc000000000c */
[----:B------:R-:W-:Y:S02]  /*23b0*/  @P0 FSEL R12, R2, RZ, P1 ;  /* 0x000000ff020c0208 */ /* 0x000fe40000800000 */
[----:B------:R-:W-:-:S07]  /*23c0*/  @P0 FSEL R13, R3, -QNAN , P1 ;  /* 0xfff80000030d0808 */ /* 0x000fce0000800000 */
.L_x_44338:
[----:B------:R-:W-:Y:S05]  /*23d0*/  BSYNC B0 ;  /* 0x0000000000007941 */ /* 0x000fea0003800000 */
.L_x_44336:
[----:B------:R-:W-:Y:S01]  /*23e0*/  DSETP.GEU.AND P0, PT, R12, RZ, PT ;  /* 0x000000ff0c00722a */ /* 0x000fe20003f0e000 */
[----:B------:R-:W-:-:S05]  /*23f0*/  VIADD R11, R0, 0x80 ;  /* 0x00000080000b7836 */ /* 0x000fca0000000000 */
[C---:B------:R-:W-:Y:S02]  /*2400*/  DSETP.LT.XOR P0, PT, R4.reuse, RZ, !P0 ;  /* 0x000000ff0400722a */ /* 0x040fe40004701800 */
[----:B------:R-:W-:-:S04]  /*2410*/  DADD R4, R4, R12 ;  /* 0x0000000004047229 */ /* 0x000fc8000000000c */
[----:B------:R-:W-:-:S06]  /*2420*/  DSETP.NEU.AND P0, PT, R12, RZ, P0 ;  /* 0x000000ff0c00722a */ /* 0x000fcc000070d000 */
[----:B------:R-:W-:Y:S02]  /*2430*/  FSEL R2, R4, R12, P0 ;  /* 0x0000000c04027208 */ /* 0x000fe40000000000 */
[----:B------:R-:W-:-:S05]  /*2440*/  FSEL R3, R5, R13, P0 ;  /* 0x0000000d05037208 */ /* 0x000fca0000000000 */
[----:B------:R0:W-:Y:S02]  /*2450*/  STG.E.64 desc[UR4][R8.64], R2 ;  /* 0x0000000208007986 */ /* 0x0001e4000c101b04 */
.L_x_44334:
[----:B------:R-:W-:Y:S05]  /*2460*/  BSYNC B1 ;  /* 0x0000000000017941 */ /* 0x000fea0003800000 */
.L_x_44333:
[----:B------:R-:W-:-:S13]  /*2470*/  ISETP.GE.AND P0, PT, R11, UR6, PT ;  /* 0x000000060b007c0c */ /* 0x000fda000bf06270 */
[----:B------:R-:W-:Y:S05]  /*2480*/  @P0 EXIT ;  /* 0x000000000000094d */ /* 0x000fea0003800000 */
[----:B------:R-:W1:Y:S01]  /*2490*/  LDC R6, c[0x0][0x218] ;  /* 0x00008600ff067b82 */ /* 0x000e620000000800 */
[----:B------:R-:W-:Y:S02]  /*24a0*/  IMAD.MOV.U32 R0, RZ, RZ, RZ ;  /* 0x000000ffff007224 */ /* 0x000fe400078e00ff */
[----:B------:R-:W-:Y:S01]  /*24b0*/  IMAD.MOV.U32 R7, RZ, RZ, RZ ;  /* 0x000000ffff077224 */ /* 0x000fe200078e00ff */
[----:B-1----:R-:W-:-:S13]  /*24c0*/  ISETP.NE.AND P0, PT, R6, RZ, PT ;  /* 0x000000ff0600720c */ /* 0x002fda0003f05270 */
[----:B------:R-:W-:Y:S05]  /*24d0*/  @!P0 BRA `(.L_x_44352) ;  /* 0x0000001000a88947 */ /* 0x000fea0003800000 */
[----:B0-----:R-:W-:Y:S01]  /*24e0*/  MOV R2, RZ ;  /* 0x000000ff00027202 */ /* 0x001fe20000000f00 */
[----:B------:R-:W-:Y:S01]  /*24f0*/  IMAD.MOV.U32 R3, RZ, RZ, R11 ;  /* 0x000000ffff037224 */ /* 0x000fe200078e000b */
        /* <DEDUP_REMOVED lines=283> */
[----:B------:R-:W-:Y:S01]  /*36b0*/  @P0 MOV R4, RZ ;  /* 0x000000ff00040202 */ /* 0x000fe20000000f00 */
[----:B------:R-:W-:-:S06]  /*36c0*/  IMAD.MOV R9, RZ, RZ, -R5 ;  /* 0x000000ffff097224 */ /* 0x000fcc00078e0a05 */
        /* <DEDUP_REMOVED lines=11> */
.L_x_44352:
[----:B------:R-:W-:Y:S01]  /*3780*/  ULDC.64 UR6, c[0x0][0x418] ;  /* 0x0001060000067ab9 */ /* 0x000fe20000000a00 */
[----:B0-----:R-:W0:Y:S01]  /*3790*/  LDC.64 R2, c[0x0][0x428] ;  /* 0x00010a00ff027b82 */ /* 0x001e220000000a00 */
[----:B------:R-:W-:-:S05]  /*37a0*/  IADD3 R4, P0, R0, UR6, RZ ;  /* 0x0000000600047c10 */ /* 0x000fca000ff1e0ff */
        /* <DEDUP_REMOVED lines=44> */
.L_x_44359:
        /* <DEDUP_REMOVED lines=12> */
.L_x_44358:
[----:B------:R-:W-:-:S07]  /*3b30*/  IMAD.MOV.U32 R2, RZ, RZ, R12 ;  /* 0x000000ffff027224 */ /* 0x000fce00078e000c */
.L_x_44357:
[----:B------:R-:W-:Y:S05]  /*3b40*/  BSYNC B1 ;  /* 0x0000000000017941 */ /* 0x000fea0003800000 */
.L_x_44356:
        /* <DEDUP_REMOVED lines=13> */
.L_x_44365:
        /* <DEDUP_REMOVED lines=33> */
.L_x_44364:
[----:B------:R-:W-:-:S07]  /*3e30*/  IMAD.MOV.U32 R2, RZ, RZ, R14 ;  /* 0x000000ffff027224 */ /* 0x000fce00078e000e */
.L_x_44363:
[----:B------:R-:W-:Y:S05]  /*3e40*/  BSYNC B2 ;  /* 0x0000000000027941 */ /* 0x000fea0003800000 */
.L_x_44362:
[----:B------:R-:W-:-:S13]  /*3e50*/  ISETP.GE.U32.AND P0, PT, R12, 0xc, PT ;  /* 0x0000000c0c00780c */ /* 0x000fda0003f06070 */
[----:B------:R-:W-:Y:S05]  /*3e60*/  @!P0 BRA `(.L_x_44361) ;  /* 0x0000000400d48947 */ /* 0x000fea0003800000 */
[----:B------:R-:W-:Y:S01]  /*3e70*/  BSSY B2, `(.L_x_44361) ;  /* 0x0000074000027945 */ /* 0x000fe20003800000 */
.L_x_44366:
        /* <DEDUP_REMOVED lines=116> */
.L_x_44361:
[----:B------:R-:W-:Y:S05]  /*45c0*/  BSYNC B1 ;  /* 0x0000000000017941 */ /* 0x000fea0003800000 */
.L_x_44360:
        /* <DEDUP_REMOVED lines=21> */
.L_x_44368:
[----:B------:R-:W-:Y:S05]  /*4720*/  BSYNC B1 ;  /* 0x0000000000017941 */ /* 0x000fea0003800000 */
.L_x_44367:
[----:B------:R-:W-:-:S05]  /*4730*/  IMAD.MOV.U32 R13, RZ, RZ, R15 ;  /* 0x000000ffff0d7224 */ /* 0x000fca00078e000f */
[----:B------:R-:W-:Y:S01]  /*4740*/  LOP3.LUT R13, R13, 0x80000000, R3, 0xb8, !PT ;  /* 0x800000000d0d7812 */ /* 0x000fe200078eb803 */
[----:B------:R-:W-:Y:S06]  /*4750*/  BRA `(.L_x_44355) ;  /* 0x00000000001c7947 */ /* 0x000fec0003800000 */
.L_x_44354:
[----:B------:R-:W-:-:S06]  /*4760*/  DSETP.GTU.AND P0, PT, R8, +INF , PT ;  /* 0x7ff000000800742a */ /* 0x000fcc0003f0c000 */
[----:B------:R-:W-:-:S14]  /*4770*/  DSETP.LE.AND P0, PT, R10, +INF , !P0 ;  /* 0x7ff000000a00742a */ /* 0x000fdc0004703000 */
[----:B------:R-:W0:Y:S01]  /*4780*/  @!P0 LDC.64 R12, c[0x0][0x428] ;  /* 0x00010a00ff0c8b82 */ /* 0x000e220000000a00 */
[----:B------:R-:W-:Y:S02]  /*4790*/  @P0 DSETP.NEU.AND P1, PT, R10, +INF , PT ;  /* 0x7ff000000a00042a */ /* 0x000fe40003f2d000 */
[----:B0-----:R-:W-:-:S06]  /*47a0*/  @!P0 DADD R12, R4, R12 ;  /* 0x00000000040c8229 */ /* 0x001fcc000000000c */
[----:B------:R-:W-:Y:S02]  /*47b0*/  @P0 FSEL R12, R2, RZ, P1 ;  /* 0x000000ff020c0208 */ /* 0x000fe40000800000 */
[----:B------:R-:W-:-:S07]  /*47c0*/  @P0 FSEL R13, R3, -QNAN , P1 ;  /* 0xfff80000030d0808 */ /* 0x000fce0000800000 */
.L_x_44355:
[----:B------:R-:W-:Y:S05]  /*47d0*/  BSYNC B0 ;  /* 0x0000000000007941 */ /* 0x000fea0003800000 */
.L_x_44353:
        /* <DEDUP_REMOVED lines=8> */
.L_x_44369:
        /* <DEDUP_REMOVED lines=10> */
.L_x_57565:


//--------------------- .text._ZN2at6native27unrolled_elementwise_kernelINS0_13AUnaryFunctorIdddZZZNS0_21remainder_kernel_cudaERNS_18TensorIteratorBaseEENKUlvE0_clEvENKUlvE_clEvEUlddE_EESt5arrayIPcLm2EELi4E23TrivialOffsetCalculatorILi1EjESD_NS0_6memory15LoadWithoutCastENSE_16StoreWithoutCastEEEviT_T0_T2_T3_T4_T5_ --------------------------
	.section	.text._ZN2at6native27unrolled_elementwise_kernelINS0_13AUnaryFunctorIdddZZZNS0_21remainder_kernel_cudaERNS_18TensorIteratorBaseEENKUlvE0_clEvENKUlvE_clEvEUlddE_EESt5arrayIPcLm2EELi4E23TrivialOffsetCalculatorILi1EjESD_NS0_6memory15LoadWithoutCastENSE_16StoreWithoutCastEEEviT_T0_T2_T3_T4_T5_,"ax",@progbits
	.align	128
        .global         _ZN2at6native27unrolled_elementwise_kernelINS0_13AUnaryFunctorIdddZZZNS0_21remainder_kernel_cudaERNS_18TensorIteratorBaseEENKUlvE0_clEvENKUlvE_clEvEUlddE_EESt5arrayIPcLm2EELi4E23TrivialOffsetCalculatorILi1EjESD_NS0_6memory15LoadWithoutCastENSE_16StoreWithoutCastEEEviT_T0_T2_T3_T4_T5_
        .type           _ZN2at6native27unrolled_elementwise_kernelINS0_13AUnaryFunctorIdddZZZNS0_21remainder_kernel_cudaERNS_18TensorIteratorBaseEENKUlvE0_clEvENKUlvE_clEvEUlddE_EESt5arrayIPcLm2EELi4E23TrivialOffsetCalculatorILi1EjESD_NS0_6memory15LoadWithoutCastENSE_16StoreWithoutCastEEEviT_T0_T2_T3_T4_T5_,@function
        .size           _ZN2at6native27unrolled_elementwise_kernelINS0_13AUnaryFunctorIdddZZZNS0_21remainder_kernel_cudaERNS_18TensorIteratorBaseEENKUlvE0_clEvENKUlvE_clEvEUlddE_EESt5arrayIPcLm2EELi4E23TrivialOffsetCalculatorILi1EjESD_NS0_6memory15LoadWithoutCastENSE_16StoreWithoutCastEEEviT_T0_T2_T3_T4_T5_,(.L_x_57566 - _ZN2at6native27unrolled_elementwise_kernelINS0_13AUnaryFunctorIdddZZZNS0_21remainder_kernel_cudaERNS_18TensorIteratorBaseEENKUlvE0_clEvENKUlvE_clEvEUlddE_EESt5arrayIPcLm2EELi4E23TrivialOffsetCalculatorILi1EjESD_NS0_6memory15LoadWithoutCastENSE_16StoreWithoutCastEEEviT_T0_T2_T3_T4_T5_)
        .other          _ZN2at6native27unrolled_elementwise_kernelINS0_13AUnaryFunctorIdddZZZNS0_21remainder_kernel_cudaERNS_18TensorIteratorBaseEENKUlvE0_clEvENKUlvE_clEvEUlddE_EESt5arrayIPcLm2EELi4E23TrivialOffsetCalculatorILi1EjESD_NS0_6memory15LoadWithoutCastENSE_16StoreWithoutCastEEEviT_T0_T2_T3_T4_T5_,@"STO_CUDA_ENTRY STV_DEFAULT"
_ZN2at6native27unrolled_elementwise_kernelINS0_13AUnaryFunctorIdddZZZNS0_21remainder_kernel_cudaERNS_18TensorIteratorBaseEENKUlvE0_clEvENKUlvE_clEvEUlddE_EESt5arrayIPcLm2EELi4E23TrivialOffsetCalculatorILi1EjESD_NS0_6memory15LoadWithoutCastENSE_16StoreWithoutCastEEEviT_T0_T2_T3_T4_T5_:
.text._ZN2at6native27unrolled_elementwise_kernelINS0_13AUnaryFunctorIdddZZZNS0_21remainder_kernel_cudaERNS_18TensorIteratorBaseEENKUlvE0_clEvENKUlvE_clEvEUlddE_EESt5arrayIPcLm2EELi4E23TrivialOffsetCalculatorILi1EjESD_NS0_6memory15LoadWithoutCastENSE_16StoreWithoutCastEEEviT_T0_T2_T3_T4_T5_:
        /* <DEDUP_REMOVED lines=21> */
[----:B-1----:R-:W-:Y:S01]  /*0150*/  @!P0 IMAD.WIDE.U32 R14, R9, 0x8, R14 ;  /* 0x00000008090e8825 */ /* 0x002fe200078e000e */
[----:B------:R-:W-:Y:S02]  /*0160*/  CS2R R8, SRZ ;  /* 0x0000000000087805 */ /* 0x000fe4000001ff00 */
[----:B------:R-:W-:Y:S02]  /*0170*/  ISETP.GE.AND P2, PT, R0, R11, PT ;  /* 0x0000000b0000720c */ /* 0x000fe40003f46270 */
[----:B------:R1:W5:Y:S04]  /*0180*/  @!P0 LDG.E.64 R6, desc[UR4][R14.64] ;  /* 0x000000040e068981 */ /* 0x000368000c1e1b00 */
[----:B------:R1:W5:Y:S07]  /*0190*/  @!P1 LDG.E.64 R8, desc[UR4][R16.64] ;  /* 0x0000000410089981 */ /* 0x00036e000c1e1b00 */
[----:B------:R-:W2:Y:S01]  /*01a0*/  @!P2 LDC.64 R2, c[0x0][0x230] ;  /* 0x00008c00ff02ab82 */ /* 0x000ea20000000a00 */
[----:B------:R-:W-:-:S02]  /*01b0*/  @!P2 IMAD R19, R13, 0x200, R0 ;  /* 0x000002000d13a824 */ /* 0x000fc400078e0200 */
[----:B0-----:R-:W-:Y:S01]  /*01c0*/  @!P3 IMAD.WIDE.U32 R20, R21, 0x8, R4 ;  /* 0x000000081514b825 */ /* 0x001fe200078e0004 */
[----:B------:R-:W-:-:S06]  /*01d0*/  CS2R R4, SRZ ;  /* 0x0000000000047805 */ /* 0x000fcc000001ff00 */
        /* <DEDUP_REMOVED lines=45> */
.L_x_44378:
        /* <DEDUP_REMOVED lines=12> */
.L_x_44377:
[----:B------:R-:W-:-:S07]  /*0570*/  IMAD.MOV.U32 R16, RZ, RZ, R22 ;  /* 0x000000ffff107224 */ /* 0x000fce00078e0016 */
.L_x_44376:
[----:B------:R-:W-:Y:S05]  /*0580*/  BSYNC B2 ;  /* 0x0000000000027941 */ /* 0x000fea0003800000 */
.L_x_44375:
        /* <DEDUP_REMOVED lines=13> */
.L_x_44384:
        /* <DEDUP_REMOVED lines=33> */
.L_x_44383:
[----:B------:R-:W-:-:S07]  /*0870*/  IMAD.MOV.U32 R16, RZ, RZ, R22 ;  /* 0x000000ffff107224 */ /* 0x000fce00078e0016 */
.L_x_44382:
[----:B------:R-:W-:Y:S05]  /*0880*/  BSYNC B3 ;  /* 0x0000000000037941 */ /* 0x000fea0003800000 */
.L_x_44381:
[----:B------:R-:W-:-:S13]  /*0890*/  ISETP.GE.U32.AND P0, PT, R21, 0xc, PT ;  /* 0x0000000c1500780c */ /* 0x000fda0003f06070 */
[----:B------:R-:W-:Y:S05]  /*08a0*/  @!P0 BRA `(.L_x_44380) ;  /* 0x0000000400dc8947 */ /* 0x000fea0003800000 */
[----:B------:R-:W-:Y:S01]  /*08b0*/  BSSY B3, `(.L_x_44385) ;  /* 0x0000075000037945 */ /* 0x000fe20003800000 */
[----:B------:R-:W-:-:S07]  /*08c0*/  VIADD R20, R20, 0x10 ;  /* 0x0000001014147836 */ /* 0x000fce0000000000 */
.L_x_44386:
        /* <DEDUP_REMOVED lines=116> */
.L_x_44385:
[----:B------:R-:W-:-:S07]  /*1010*/  IMAD.MOV.U32 R23, RZ, RZ, R21 ;  /* 0x000000ffff177224 */ /* 0x000fce00078e0015 */
.L_x_44380:
[----:B------:R-:W-:Y:S05]  /*1020*/  BSYNC B2 ;  /* 0x0000000000027941 */ /* 0x000fea0003800000 */
.L_x_44379:
        /* <DEDUP_REMOVED lines=21> */
.L_x_44388:
[----:B------:R-:W-:Y:S05]  /*1180*/  BSYNC B2 ;  /* 0x0000000000027941 */ /* 0x000fea0003800000 */
.L_x_44387:
[----:B------:R-:W-:-:S05]  /*1190*/  IMAD.MOV.U32 R21, RZ, RZ, R23 ;  /* 0x000000ffff157224 */ /* 0x000fca00078e0017 */
[----:B------:R-:W-:Y:S01]  /*11a0*/  LOP3.LUT R21, R21, 0x80000000, R17, 0xb8, !PT ;  /* 0x8000000015157812 */ /* 0x000fe200078eb811 */
[----:B------:R-:W-:Y:S06]  /*11b0*/  BRA `(.L_x_44374) ;  /* 0x00000000001c7947 */ /* 0x000fec0003800000 */
.L_x_44373:
[----:B------:R-:W-:-:S06]  /*11c0*/  DSETP.GTU.AND P0, PT, R14, +INF , PT ;  /* 0x7ff000000e00742a */ /* 0x000fcc0003f0c000 */
[----:B------:R-:W-:-:S14]  /*11d0*/  DSETP.LE.AND P0, PT, R18, +INF , !P0 ;  /* 0x7ff000001200742a */ /* 0x000fdc0004703000 */
[----:B------:R-:W0:Y:S01]  /*11e0*/  @!P0 LDC.64 R20, c[0x0][0x220] ;  /* 0x00008800ff148b82 */ /* 0x000e220000000a00 */
[----:B------:R-:W-:Y:S02]  /*11f0*/  @P0 DSETP.NEU.AND P2, PT, R18, +INF , PT ;  /* 0x7ff000001200042a */ /* 0x000fe40003f4d000 */
[----:B0-----:R-:W-:-:S06]  /*1200*/  @!P0 DADD R20, R8, R20 ;  /* 0x0000000008148229 */ /* 0x001fcc0000000014 */
[----:B------:R-:W-:Y:S02]  /*1210*/  @P0 FSEL R20, R16, RZ, P2 ;  /* 0x000000ff10140208 */ /* 0x000fe40001000000 */
[----:B------:R-:W-:-:S07]  /*1220*/  @P0 FSEL R21, R17, -QNAN , P2 ;  /* 0xfff8000011150808 */ /* 0x000fce0001000000 */
.L_x_44374:
[----:B------:R-:W-:Y:S05]  /*1230*/  BSYNC B0 ;  /* 0x0000000000007941 */ /* 0x000fea0003800000 */
.L_x_44372:
[----:B------:R-:W-:-:S06]  /*1240*/  DSETP.GEU.AND P0, PT, R20, RZ, PT ;  /* 0x000000ff1400722a */ /* 0x000fcc0003f0e000 */
[----:B------:R-:W-:Y:S02]  /*1250*/  DSETP.LT.XOR P0, PT, R8, RZ, !P0 ;  /* 0x000000ff0800722a */ /* 0x000fe40004701800 */
[----:B------:R-:W-:-:S04]  /*1260*/  DADD R8, R20, R8 ;  /* 0x0000000014087229 */ /* 0x000fc80000000008 */
[----:B------:R-:W-:-:S06]  /*1270*/  DSETP.NEU.AND P0, PT, R20, RZ, P0 ;  /* 0x000000ff1400722a */ /* 0x000fcc000070d000 */
[----:B------:R-:W-:Y:S02]  /*1280*/  FSEL R8, R8, R20, P0 ;  /* 0x0000001408087208 */ /* 0x000fe40000000000 */
[----:B------:R-:W-:-:S07]  /*1290*/  FSEL R9, R9, R21, P0 ;  /* 0x0000001509097208 */ /* 0x000fce0000000000 */
.L_x_44371:
[----:B------:R-:W-:Y:S05]  /*12a0*/  BSYNC B1 ;  /* 0x0000000000017941 */ /* 0x000fea0003800000 */
.L_x_44370:
[----:B------:R-:W-:Y:S01]  /*12b0*/  VIADD R0, R10, 0x80 ;  /* 0x000000800a007836 */ /* 0x000fe20000000000 */
[----:B------:R-:W-:Y:S04]  /*12c0*/  BSSY B1, `(.L_x_44389) ;  /* 0x0000109000017945 */ /* 0x000fe80003800000 */
[----:B------:R-:W-:-:S13]  /*12d0*/  ISETP.GE.AND P0, PT, R0, R11, PT ;  /* 0x0000000b0000720c */ /* 0x000fda0003f06270 */
        /* <DEDUP_REMOVED lines=40> */
.L_x_44397:
        /* <DEDUP_REMOVED lines=12> */
.L_x_44396:
[----:B------:R-:W-:-:S07]  /*1620*/  IMAD.MOV.U32 R20, RZ, RZ, R22 ;  /* 0x000000ffff147224 */ /* 0x000fce00078e0016 */
.L_x_44395:
[----:B------:R-:W-:Y:S05]  /*1630*/  BSYNC B2 ;  /* 0x0000000000027941 */ /* 0x000fea0003800000 */
.L_x_44394:
        /* <DEDUP_REMOVED lines=13> */
.L_x_44403:
        /* <DEDUP_REMOVED lines=33> */
.L_x_44402:
[----:B------:R-:W-:-:S07]  /*1920*/  IMAD.MOV.U32 R20, RZ, RZ, R23 ;  /* 0x000000ffff147224 */ /* 0x000fce00078e0017 */
.L_x_44401:
[----:B------:R-:W-:Y:S05]  /*1930*/  BSYNC B3 ;  /* 0x0000000000037941 */ /* 0x000fea0003800000 */
.L_x_44400:
[----:B------:R-:W-:-:S13]  /*1940*/  ISETP.GE.U32.AND P0, PT, R22, 0xc, PT ;  /* 0x0000000c1600780c */ /* 0x000fda0003f06070 */
[----:B------:R-:W-:Y:S05]  /*1950*/  @!P0 BRA `(.L_x_44399) ;  /* 0x0000000400dc8947 */ /* 0x000fea0003800000 */
[----:B------:R-:W-:Y:S01]  /*1960*/  BSSY B3, `(.L_x_44404) ;  /* 0x0000075000037945 */ /* 0x000fe20003800000 */
[----:B------:R-:W-:-:S07]  /*1970*/  VIADD R21, R21, 0x10 ;  /* 0x0000001015157836 */ /* 0x000fce0000000000 */
.L_x_44405:
        /* <DEDUP_REMOVED lines=116> */
.L_x_44404:
[----:B------:R-:W-:-:S07]  /*20c0*/  IMAD.MOV.U32 R24, RZ, RZ, R23 ;  /* 0x000000ffff187224 */ /* 0x000fce00078e0017 */
.L_x_44399:
[----:B------:R-:W-:Y:S05]  /*20d0*/  BSYNC B2 ;  /* 0x0000000000027941 */ /* 0x000fea0003800000 */
.L_x_44398:
        /* <DEDUP_REMOVED lines=20> */
.L_x_44407:
[----:B------:R-:W-:Y:S05]  /*2220*/  BSYNC B2 ;  /* 0x0000000000027941 */ /* 0x000fea0003800000 */
.L_x_44406:
[----:B------:R-:W-:Y:S02]  /*2230*/  IMAD.MOV.U32 R21, RZ, RZ, R23 ;  /* 0x000000ffff157224 */ /* 0x000fe400078e0017 */
[----:B------:R-:W-:-:S03]  /*2240*/  IMAD.MOV.U32 R20, RZ, RZ, R16 ;  /* 0x000000ffff147224 */ /* 0x000fc600078e0010 */
[----:B------:R-:W-:Y:S01]  /*2250*/  LOP3.LUT R21, R21, 0x80000000, R17, 0xb8, !PT ;  /* 0x8000000015157812 */ /* 0x000fe200078eb811 */
[----:B------:R-:W-:Y:S06]  /*2260*/  BRA `(.L_x_44393) ;  /* 0x00000000001c7947 */ /* 0x000fec0003800000 */
.L_x_44392:
[----:B------:R-:W-:-:S06]  /*2270*/  DSETP.GTU.AND P0, PT, R14, +INF , PT ;  /* 0x7ff000000e00742a */ /* 0x000fcc0003f0c000 */
[----:B------:R-:W-:-:S14]  /*2280*/  DSETP.LE.AND P0, PT, R18, +INF , !P0 ;  /* 0x7ff000001200742a */ /* 0x000fdc0004703000 */
[----:B------:R-:W0:Y:S01]  /*2290*/  @!P0 LDC.64 R20, c[0x0][0x220] ;  /* 0x00008800ff148b82 */ /* 0x000e220000000a00 */
[----:B------:R-:W-:Y:S02]  /*22a0*/  @P0 DSETP.NEU.AND P2, PT, R18, +INF , PT ;  /* 0x7ff000001200042a */ /* 0x000fe40003f4d000 */
[----:B0-----:R-:W-:-:S06]  /*22b0*/  @!P0 DADD R20, R6, R20 ;  /* 0x0000000006148229 */ /* 0x001fcc0000000014 */
[----:B------:R-:W-:Y:S02]  /*22c0*/  @P0 FSEL R20, R16, RZ, P2 ;  /* 0x000000ff10140208 */ /* 0x000fe40001000000 */
[----:B------:R-:W-:-:S07]  /*22d0*/  @P0 FSEL R21, R17, -QNAN , P2 ;  /* 0xfff8000011150808 */ /* 0x000fce0001000000 */
.L_x_44393:
[----:B------:R-:W-:Y:S05]  /*22e0*/  BSYNC B0 ;  /* 0x0000000000007941 */ /* 0x000fea0003800000 */
.L_x_44391:
[----:B------:R-:W-:-:S06]  /*22f0*/  DSETP.GEU.AND P0, PT, R20, RZ, PT ;  /* 0x000000ff1400722a */ /* 0x000fcc0003f0e000 */
[----:B------:R-:W-:Y:S02]  /*2300*/  DSETP.LT.XOR P0, PT, R6, RZ, !P0 ;  /* 0x000000ff0600722a */ /* 0x000fe40004701800 */
[----:B------:R-:W-:-:S04]  /*2310*/  DADD R6, R20, R6 ;  /* 0x0000000014067229 */ /* 0x000fc80000000006 */
[----:B------:R-:W-:-:S06]  /*2320*/  DSETP.NEU.AND P0, PT, R20, RZ, P0 ;  /* 0x000000ff1400722a */ /* 0x000fcc000070d000 */
[----:B------:R-:W-:Y:S02]  /*2330*/  FSEL R6, R6, R20, P0 ;  /* 0x0000001406067208 */ /* 0x000fe40000000000 */
[----:B------:R-:W-:-:S07]  /*2340*/  FSEL R7, R7, R21, P0 ;  /* 0x0000001507077208 */ /* 0x000fce0000000000 */
.L_x_44390:
[----:B------:R-:W-:Y:S05]  /*2350*/  BSYNC B1 ;  /* 0x0000000000017941 */ /* 0x000fea0003800000 */
.L_x_44389:
        /* <DEDUP_REMOVED lines=43> */
.L_x_44415:
        /* <DEDUP_REMOVED lines=12> */
.L_x_44414:
[----:B------:R-:W-:Y:S05]  /*26d0*/  BSYNC B2 ;  /* 0x0000000000027941 */ /* 0x000fea0003800000 */
.L_x_44413:
        /* <DEDUP_REMOVED lines=12> */
.L_x_44420:
        /* <DEDUP_REMOVED lines=33> */
.L_x_44419:
[----:B------:R-:W-:Y:S05]  /*29b0*/  BSYNC B3 ;  /* 0x0000000000037941 */ /* 0x000fea0003800000 */
.L_x_44418:
[----:B------:R-:W-:-:S13]  /*29c0*/  ISETP.GE.U32.AND P0, PT, R19, 0xc, PT ;  /* 0x0000000c1300780c */ /* 0x000fda0003f06070 */
[----:B------:R-:W-:Y:S05]  /*29d0*/  @!P0 BRA `(.L_x_44417) ;  /* 0x0000000400dc8947 */ /* 0x000fea0003800000 */
[----:B------:R-:W-:Y:S01]  /*29e0*/  BSSY B3, `(.L_x_44421) ;  /* 0x0000075000037945 */ /* 0x000fe20003800000 */
[----:B------:R-:W-:-:S07]  /*29f0*/  VIADD R16, R16, 0x10 ;  /* 0x0000001010107836 */ /* 0x000fce0000000000 */
.L_x_44422:
        /* <DEDUP_REMOVED lines=116> */
.L_x_44421:
[----:B------:R-:W-:-:S07]  /*3140*/  IMAD.MOV.U32 R24, RZ, RZ, R22 ;  /* 0x000000ffff187224 */ /* 0x000fce00078e0016 */
.L_x_44417:
[----:B------:R-:W-:Y:S05]  /*3150*/  BSYNC B2 ;  /* 0x0000000000027941 */ /* 0x000fea0003800000 */
.L_x_44416:
        /* <DEDUP_REMOVED lines=21> */
.L_x_44424:
[----:B------:R-:W-:Y:S05]  /*32b0*/  BSYNC B2 ;  /* 0x0000000000027941 */ /* 0x000fea0003800000 */
.L_x_44423:
[----:B------:R-:W-:Y:S02]  /*32c0*/  IMAD.MOV.U32 R15, RZ, RZ, R21 ;  /* 0x000000ffff0f7224 */ /* 0x000fe400078e0015 */
[----:B------:R-:W-:-:S03]  /*32d0*/  IMAD.MOV.U32 R14, RZ, RZ, R16 ;  /* 0x000000ffff0e7224 */ /* 0x000fc600078e0010 */
[----:B------:R-:W-:Y:S01]  /*32e0*/  LOP3.LUT R15, R15, 0x80000000, R17, 0xb8, !PT ;  /* 0x800000000f0f7812 */ /* 0x000fe200078eb811 */
[----:B------:R-:W-:Y:S06]  /*32f0*/  BRA `(.L_x_44412) ;  /* 0x00000000001c7947 */ /* 0x000fec0003800000 */
.L_x_44411:
[----:B------:R-:W-:-:S06]  /*3300*/  DSETP.GTU.AND P0, PT, R20, +INF , PT ;  /* 0x7ff000001400742a */ /* 0x000fcc0003f0c000 */
[----:B------:R-:W-:-:S14]  /*3310*/  DSETP.LE.AND P0, PT, R18, +INF , !P0 ;  /* 0x7ff000001200742a */ /* 0x000fdc0004703000 */
[----:B------:R-:W0:Y:S01]  /*3320*/  @!P0 LDC.64 R14, c[0x0][0x220] ;  /* 0x00008800ff0e8b82 */ /* 0x000e220000000a00 */
[----:B------:R-:W-:Y:S02]  /*3330*/  @P0 DSETP.NEU.AND P2, PT, R18, +INF , PT ;  /* 0x7ff000001200042a */ /* 0x000fe40003f4d000 */
[----:B0-----:R-:W-:-:S06]  /*3340*/  @!P0 DADD R14, R4, R14 ;  /* 0x00000000040e8229 */ /* 0x001fcc000000000e */
[----:B------:R-:W-:Y:S02]  /*3350*/  @P0 FSEL R14, R16, RZ, P2 ;  /* 0x000000ff100e0208 */ /* 0x000fe40001000000 */
[----:B------:R-:W-:-:S07]  /*3360*/  @P0 FSEL R15, R17, -QNAN , P2 ;  /* 0xfff80000110f0808 */ /* 0x000fce0001000000 */
.L_x_44412:
[----:B------:R-:W-:Y:S05]  /*3370*/  BSYNC B0 ;  /* 0x0000000000007941 */ /* 0x000fea0003800000 */
.L_x_44410:
[----:B------:R-:W-:-:S06]  /*3380*/  DSETP.GEU.AND P0, PT, R14, RZ, PT ;  /* 0x000000ff0e00722a */ /* 0x000fcc0003f0e000 */
[----:B------:R-:W-:Y:S02]  /*3390*/  DSETP.LT.XOR P0, PT, R4, RZ, !P0 ;  /* 0x000000ff0400722a */ /* 0x000fe40004701800 */
[----:B------:R-:W-:-:S04]  /*33a0*/  DADD R4, R14, R4 ;  /* 0x000000000e047229 */ /* 0x000fc80000000004 */
[----:B------:R-:W-:-:S06]  /*33b0*/  DSETP.NEU.AND P0, PT, R14, RZ, P0 ;  /* 0x000000ff0e00722a */ /* 0x000fcc000070d000 */
[----:B------:R-:W-:Y:S02]  /*33c0*/  FSEL R12, R4, R14, P0 ;  /* 0x0000000e040c7208 */ /* 0x000fe40000000000 */
[----:B------:R-:W-:-:S07]  /*33d0*/  FSEL R21, R5, R15, P0 ;  /* 0x0000000f05157208 */ /* 0x000fce0000000000 */
.L_x_44409:
[----:B------:R-:W-:Y:S05]  /*33e0*/  BSYNC B1 ;  /* 0x0000000000017941 */ /* 0x000fea0003800000 */
.L_x_44408:
[----:B-----5:R-:W-:Y:S01]  /*33f0*/  VIADD R4, R10, 0x180 ;  /* 0x000001800a047836 */ /* 0x020fe20000000000 */
[----:B------:R-:W-:Y:S04]  /*3400*/  BSSY B1, `(.L_x_44425) ;  /* 0x0000108000017945 */ /* 0x000fe80003800000 */
[----:B------:R-:W-:-:S13]  /*3410*/  ISETP.GE.AND P0, PT, R4, R11, PT ;  /* 0x0000000b0400720c */ /* 0x000fda0003f06270 */
[----:B------:R-:W-:Y:S05]  /*3420*/  @P0 BRA `(.L_x_44426) ;  /* 0x0000001000140947 */ /* 0x000fea0003800000 */
[----:B------:R-:W0:Y:S01]  /*3430*/  LDC.64 R4, c[0x0][0x220] ;  /* 0x00008800ff047b82 */ /* 0x000e220000000a00 */
[----:B-1----:R-:W-:Y:S01]  /*3440*/  LOP3.LUT R15, R3, 0x7fffffff, RZ, 0xc0, !PT ;  /* 0x7fffffff030f7812 */ /* 0x002fe200078ec0ff */
        /* <DEDUP_REMOVED lines=37> */
.L_x_44432:
        /* <DEDUP_REMOVED lines=12> */
.L_x_44431:
[----:B------:R-:W-:Y:S05]  /*3760*/  BSYNC B2 ;  /* 0x0000000000027941 */ /* 0x000fea0003800000 */
.L_x_44430:
        /* <DEDUP_REMOVED lines=13> */
.L_x_44438:
        /* <DEDUP_REMOVED lines=33> */
.L_x_44437:
[----:B------:R-:W-:-:S07]  /*3a50*/  IMAD.MOV.U32 R19, RZ, RZ, R23 ;  /* 0x000000ffff137224 */ /* 0x000fce00078e0017 */
.L_x_44436:
[----:B------:R-:W-:Y:S05]  /*3a60*/  BSYNC B3 ;  /* 0x0000000000037941 */ /* 0x000fea0003800000 */
.L_x_44435:
[----:B------:R-:W-:-:S13]  /*3a70*/  ISETP.GE.U32.AND P0, PT, R22, 0xc, PT ;  /* 0x0000000c1600780c */ /* 0x000fda0003f06070 */
[----:B------:R-:W-:Y:S05]  /*3a80*/  @!P0 BRA `(.L_x_44434) ;  /* 0x0000000400dc8947 */ /* 0x000fea0003800000 */
[----:B------:R-:W-:Y:S01]  /*3a90*/  BSSY B3, `(.L_x_44439) ;  /* 0x0000075000037945 */ /* 0x000fe20003800000 */
[----:B------:R-:W-:-:S07]  /*3aa0*/  VIADD R20, R20, 0x10 ;  /* 0x0000001014147836 */ /* 0x000fce0000000000 */
.L_x_44440:
        /* <DEDUP_REMOVED lines=116> */
.L_x_44439:
[----:B------:R-:W-:-:S07]  /*41f0*/  IMAD.MOV.U32 R24, RZ, RZ, R22 ;  /* 0x000000ffff187224 */ /* 0x000fce00078e0016 */
.L_x_44434:
[----:B------:R-:W-:Y:S05]  /*4200*/  BSYNC B2 ;  /* 0x0000000000027941 */ /* 0x000fea0003800000 */
.L_x_44433:
        /* <DEDUP_REMOVED lines=21> */
.L_x_44442:
[----:B------:R-:W-:Y:S05]  /*4360*/  BSYNC B2 ;  /* 0x0000000000027941 */ /* 0x000fea0003800000 */
.L_x_44441:
[----:B------:R-:W-:-:S05]  /*4370*/  IMAD.MOV.U32 R19, RZ, RZ, R23 ;  /* 0x000000ffff137224 */ /* 0x000fca00078e0017 */
[----:B------:R-:W-:Y:S01]  /*4380*/  LOP3.LUT R19, R19, 0x80000000, R5, 0xb8, !PT ;  /* 0x8000000013137812 */ /* 0x000fe200078eb805 */
[----:B------:R-:W-:Y:S06]  /*4390*/  BRA `(.L_x_44429) ;  /* 0x00000000001c7947 */ /* 0x000fec0003800000 */
.L_x_44428:
[----:B------:R-:W-:-:S06]  /*43a0*/  DSETP.GTU.AND P0, PT, R14, +INF , PT ;  /* 0x7ff000000e00742a */ /* 0x000fcc0003f0c000 */
[----:B------:R-:W-:-:S14]  /*43b0*/  DSETP.LE.AND P0, PT, R16, +INF , !P0 ;  /* 0x7ff000001000742a */ /* 0x000fdc0004703000 */
[----:B------:R-:W0:Y:S01]  /*43c0*/  @!P0 LDC.64 R18, c[0x0][0x220] ;  /* 0x00008800ff128b82 */ /* 0x000e220000000a00 */
[----:B------:R-:W-:Y:S02]  /*43d0*/  @P0 DSETP.NEU.AND P2, PT, R16, +INF , PT ;  /* 0x7ff000001000042a */ /* 0x000fe40003f4d000 */
[----:B0-----:R-:W-:-:S06]  /*43e0*/  @!P0 DADD R18, R2, R18 ;  /* 0x0000000002128229 */ /* 0x001fcc0000000012 */
[----:B------:R-:W-:Y:S02]  /*43f0*/  @P0 FSEL R18, R4, RZ, P2 ;  /* 0x000000ff04120208 */ /* 0x000fe40001000000 */
[----:B------:R-:W-:-:S07]  /*4400*/  @P0 FSEL R19, R5, -QNAN , P2 ;  /* 0xfff8000005130808 */ /* 0x000fce0001000000 */
.L_x_44429:
[----:B------:R-:W-:Y:S05]  /*4410*/  BSYNC B0 ;  /* 0x0000000000007941 */ /* 0x000fea0003800000 */
.L_x_44427:
[----:B------:R-:W-:-:S06]  /*4420*/  DSETP.GEU.AND P0, PT, R18, RZ, PT ;  /* 0x000000ff1200722a */ /* 0x000fcc0003f0e000 */
[----:B------:R-:W-:Y:S02]  /*4430*/  DSETP.LT.XOR P0, PT, R2, RZ, !P0 ;  /* 0x000000ff0200722a */ /* 0x000fe40004701800 */
[----:B------:R-:W-:-:S04]  /*4440*/  DADD R2, R18, R2 ;  /* 0x0000000012027229 */ /* 0x000fc80000000002 */
[----:B------:R-:W-:-:S06]  /*4450*/  DSETP.NEU.AND P0, PT, R18, RZ, P0 ;  /* 0x000000ff1200722a */ /* 0x000fcc000070d000 */
[----:B------:R-:W-:Y:S02]  /*4460*/  FSEL R2, R2, R18, P0 ;  /* 0x0000001202027208 */ /* 0x000fe40000000000 */
[----:B------:R-:W-:-:S07]  /*4470*/  FSEL R3, R3, R19, P0 ;  /* 0x0000001303037208 */ /* 0x000fce0000000000 */
.L_x_44426:
[----:B------:R-:W-:Y:S05]  /*4480*/  BSYNC B1 ;  /* 0x0000000000017941 */ /* 0x000fea0003800000 */
.L_x_44425:
[----:B-1----:R-:W0:Y:S01]  /*4490*/  @!P1 LDC.64 R14, c[0x0][0x228] ;  /* 0x00008a00ff0e9b82 */ /* 0x002e220000000a00 */
[--C-:B------:R-:W-:Y:S01]  /*44a0*/  @!P1 IMAD R5, R13, 0x200, R10.reuse ;  /* 0x000002000d059824 */ /* 0x100fe200078e020a */
[----:B------:R-:W-:Y:S01]  /*44b0*/  BSSY B0, `(.L_x_44443) ;  /* 0x0000012000007945 */ /* 0x000fe20003800000 */
[----:B------:R-:W-:Y:S02]  /*44c0*/  IMAD.MOV.U32 R4, RZ, RZ, R10 ;  /* 0x000000ffff047224 */ /* 0x000fe400078e000a */
        /* <DEDUP_REMOVED lines=16> */
.L_x_44444:
[----:B------:R-:W-:Y:S05]  /*45d0*/  BSYNC B0 ;  /* 0x0000000000007941 */ /* 0x000fea0003800000 */
.L_x_44443:
[----:B------:R-:W-:-:S13]  /*45e0*/  ISETP.GE.AND P0, PT, R4, R11, PT ;  /* 0x0000000b0400720c */ /* 0x000fda0003f06270 */
[----:B------:R-:W-:Y:S05]  /*45f0*/  @P0 EXIT ;  /* 0x000000000000094d */ /* 0x000fea0003800000 */
[----:B-1----:R-:W1:Y:S01]  /*4600*/  LDC.64 R6, c[0x0][0x228] ;  /* 0x00008a00ff067b82 */ /* 0x002e620000000a00 */
[----:B------:R-:W-:-:S04]  /*4610*/  IMAD R5, R13, 0x200, R4 ;  /* 0x000002000d057824 */ /* 0x000fc800078e0204 */
[----:B-1----:R-:W-:-:S05]  /*4620*/  IMAD.WIDE.U32 R4, R5, 0x8, R6 ;  /* 0x0000000805047825 */ /* 0x002fca00078e0006 */
[----:B------:R-:W-:Y:S01]  /*4630*/  STG.E.64 desc[UR4][R4.64], R2 ;  /* 0x0000000204007986 */ /* 0x000fe2000c101b04 */
[----:B------:R-:W-:Y:S05]  /*4640*/  EXIT ;  /* 0x000000000000794d */ /* 0x000fea0003800000 */
.L_x_44445:
        /* <DEDUP_REMOVED lines=11> */
.L_x_57566:


//--------------------- .text._ZN2at6native29vectorized_elementwise_kernelILi2ENS0_13AUnaryFunctorIdddZZZNS0_21remainder_kernel_cudaERNS_18TensorIteratorBaseEENKUlvE0_clEvENKUlvE_clEvEUlddE_EESt5arrayIPcLm2EEEEviT0_T1_ --------------------------
	.section	.text._ZN2at6native29vectorized_elementwise_kernelILi2ENS0_13AUnaryFunctorIdddZZZNS0_21remainder_kernel_cudaERNS_18TensorIteratorBaseEENKUlvE0_clEvENKUlvE_clEvEUlddE_EESt5arrayIPcLm2EEEEviT0_T1_,"ax",@progbits
	.align	128
        .global         _ZN2at6native29vectorized_elementwise_kernelILi2ENS0_13AUnaryFunctorIdddZZZNS0_21remainder_kernel_cudaERNS_18TensorIteratorBaseEENKUlvE0_clEvENKUlvE_clEvEUlddE_EESt5arrayIPcLm2EEEEviT0_T1_
        .type           _ZN2at6native29vectorized_elementwise_kernelILi2ENS0_13AUnaryFunctorIdddZZZNS0_21remainder_kernel_cudaERNS_18TensorIteratorBaseEENKUlvE0_clEvENKUlvE_clEvEUlddE_EESt5arrayIPcLm2EEEEviT0_T1_,@function
        .size           _ZN2at6native29vectorized_elementwise_kernelILi2ENS0_13AUnaryFunctorIdddZZZNS0_21remainder_kernel_cudaERNS_18TensorIteratorBaseEENKUlvE0_clEvENKUlvE_clEvEUlddE_EESt5arrayIPcLm2EEEEviT0_T1_,(.L_x_57567 - _ZN2at6native29vectorized_elementwise_kernelILi2ENS0_13AUnaryFunctorIdddZZZNS0_21remainder_kernel_cudaERNS_18TensorIteratorBaseEENKUlvE0_clEvENKUlvE_clEvEUlddE_EESt5arrayIPcLm2EEEEviT0_T1_)
        .other          _ZN2at6native29vectorized_elementwise_kernelILi2ENS0_13AUnaryFunctorIdddZZZNS0_21remainder_kernel_cudaERNS_18TensorIteratorBaseEENKUlvE0_clEvENKUlvE_clEvEUlddE_EESt5arrayIPcLm2EEEEviT0_T1_,@"STO_CUDA_ENTRY STV_DEFAULT"
_ZN2at6native29vectorized_elementwise_kernelILi2ENS0_13AUnaryFunctorIdddZZZNS0_21remainder_kernel_cudaERNS_18TensorIteratorBaseEENKUlvE0_clEvENKUlvE_clEvEUlddE_EESt5arrayIPcLm2EEEEviT0_T1_:
.text._ZN2at6native29vectorized_elementwise_kernelILi2ENS0_13AUnaryFunctorIdddZZZNS0_21remainder_kernel_cudaERNS_18TensorIteratorBaseEENKUlvE0_clEvENKUlvE_clEvEUlddE_EESt5arrayIPcLm2EEEEviT0_T1_:
        /* <DEDUP_REMOVED lines=62> */
.L_x_44453:
        /* <DEDUP_REMOVED lines=12> */
.L_x_44452:
[----:B------:R-:W-:-:S07]  /*04a0*/  IMAD.MOV.U32 R28, RZ, RZ, R30 ;  /* 0x000000ffff1c7224 */ /* 0x000fce00078e001e */
.L_x_44451:
[----:B------:R-:W-:Y:S05]  /*04b0*/  BSYNC B1 ;  /* 0x0000000000017941 */ /* 0x000fea0003800000 */
.L_x_44450:
        /* <DEDUP_REMOVED lines=13> */
.L_x_44459:
        /* <DEDUP_REMOVED lines=33> */
.L_x_44458:
[----:B------:R-:W-:-:S07]  /*07a0*/  IMAD.MOV.U32 R28, RZ, RZ, R30 ;  /* 0x000000ffff1c7224 */ /* 0x000fce00078e001e */
.L_x_44457:
[----:B------:R-:W-:Y:S05]  /*07b0*/  BSYNC B2 ;  /* 0x0000000000027941 */ /* 0x000fea0003800000 */
.L_x_44456:
[----:B------:R-:W-:-:S13]  /*07c0*/  ISETP.GE.U32.AND P1, PT, R29, 0xc, PT ;  /* 0x0000000c1d00780c */ /* 0x000fda0003f26070 */
[----:B------:R-:W-:Y:S05]  /*07d0*/  @!P1 BRA `(.L_x_44455) ;  /* 0x0000000400dc9947 */ /* 0x000fea0003800000 */
[----:B------:R-:W-:Y:S01]  /*07e0*/  BSSY B2, `(.L_x_44460) ;  /* 0x0000075000027945 */ /* 0x000fe20003800000 */
[----:B------:R-:W-:-:S07]  /*07f0*/  VIADD R23, R23, 0x10 ;  /* 0x0000001017177836 */ /* 0x000fce0000000000 */
.L_x_44461:
        /* <DEDUP_REMOVED lines=116> */
.L_x_44460:
[----:B------:R-:W-:-:S07]  /*0f40*/  IMAD.MOV.U32 R31, RZ, RZ, R29 ;  /* 0x000000ffff1f7224 */ /* 0x000fce00078e001d */
.L_x_44455:
[----:B------:R-:W-:Y:S05]  /*0f50*/  BSYNC B1 ;  /* 0x0000000000017941 */ /* 0x000fea0003800000 */
.L_x_44454:
        /* <DEDUP_REMOVED lines=20> */
.L_x_44463:
[----:B------:R-:W-:Y:S05]  /*10a0*/  BSYNC B1 ;  /* 0x0000000000017941 */ /* 0x000fea0003800000 */
.L_x_44462:
[----:B------:R-:W-:-:S05]  /*10b0*/  IMAD.MOV.U32 R21, RZ, RZ, R23 ;  /* 0x000000ffff157224 */ /* 0x000fca00078e0017 */
[----:B------:R-:W-:Y:S01]  /*10c0*/  LOP3.LUT R21, R21, 0x80000000, R17, 0xb8, !PT ;  /* 0x8000000015157812 */ /* 0x000fe200078eb811 */
[----:B------:R-:W-:Y:S06]  /*10d0*/  BRA `(.L_x_44449) ;  /* 0x00000000001c7947 */ /* 0x000fec0003800000 */
.L_x_44448:
[----:B------:R-:W-:-:S06]  /*10e0*/  DSETP.GTU.AND P1, PT, R18, +INF , PT ;  /* 0x7ff000001200742a */ /* 0x000fcc0003f2c000 */
[----:B------:R-:W-:-:S14]  /*10f0*/  DSETP.LE.AND P1, PT, R2, +INF , !P1 ;  /* 0x7ff000000200742a */ /* 0x000fdc0004f23000 */
[----:B------:R-:W0:Y:S01]  /*1100*/  @!P1 LDC.64 R20, c[0x0][0x220] ;  /* 0x00008800ff149b82 */ /* 0x000e220000000a00 */
[----:B------:R-:W-:Y:S02]  /*1110*/  @P1 DSETP.NEU.AND P2, PT, R2, +INF , PT ;  /* 0x7ff000000200142a */ /* 0x000fe40003f4d000 */
[----:B0-----:R-:W-:-:S06]  /*1120*/  @!P1 DADD R20, R24, R20 ;  /* 0x0000000018149229 */ /* 0x001fcc0000000014 */
[----:B------:R-:W-:Y:S02]  /*1130*/  @P1 FSEL R20, R16, RZ, P2 ;  /* 0x000000ff10141208 */ /* 0x000fe40001000000 */
[----:B------:R-:W-:-:S07]  /*1140*/  @P1 FSEL R21, R17, -QNAN , P2 ;  /* 0xfff8000011151808 */ /* 0x000fce0001000000 */
.L_x_44449:
[----:B------:R-:W-:Y:S05]  /*1150*/  BSYNC B0 ;  /* 0x0000000000007941 */ /* 0x000fea0003800000 */
.L_x_44447:
[----:B------:R-:W-:Y:S01]  /*1160*/  DSETP.GEU.AND P1, PT, R20, RZ, PT ;  /* 0x000000ff1400722a */ /* 0x000fe20003f2e000 */
[----:B------:R-:W-:Y:S01]  /*1170*/  LOP3.LUT R19, R27, 0x7fffffff, RZ, 0xc0, !PT ;  /* 0x7fffffff1b137812 */ /* 0x000fe200078ec0ff */
[----:B------:R-:W-:Y:S01]  /*1180*/  BSSY B0, `(.L_x_44464) ;  /* 0x00000fe000007945 */ /* 0x000fe20003800000 */
[----:B------:R-:W-:Y:S02]  /*1190*/  IMAD.MOV.U32 R18, RZ, RZ, R26 ;  /* 0x000000ffff127224 */ /* 0x000fe400078e001a */
[----:B------:R-:W-:Y:S01]  /*11a0*/  ISETP.GT.U32.OR P2, PT, R19, 0x7fefffff, P0 ;  /* 0x7fefffff1300780c */ /* 0x000fe20000744470 */
[C---:B------:R-:W-:Y:S02]  /*11b0*/  DSETP.LT.XOR P1, PT, R24.reuse, RZ, !P1 ;  /* 0x000000ff1800722a */ /* 0x040fe40004f21800 */
[----:B------:R-:W-:-:S04]  /*11c0*/  DADD R24, R24, R20 ;  /* 0x0000000018187229 */ /* 0x000fc80000000014 */
        /* <DEDUP_REMOVED lines=36> */
.L_x_44470:
        /* <DEDUP_REMOVED lines=12> */
.L_x_44469:
[----:B------:R-:W-:-:S07]  /*14d0*/  IMAD.MOV.U32 R28, RZ, RZ, R30 ;  /* 0x000000ffff1c7224 */ /* 0x000fce00078e001e */
.L_x_44468:
[----:B------:R-:W-:Y:S05]  /*14e0*/  BSYNC B1 ;  /* 0x0000000000017941 */ /* 0x000fea0003800000 */
.L_x_44467:
        /* <DEDUP_REMOVED lines=13> */
.L_x_44476:
        /* <DEDUP_REMOVED lines=33> */
.L_x_44475:
[----:B------:R-:W-:-:S07]  /*17d0*/  IMAD.MOV.U32 R28, RZ, RZ, R30 ;  /* 0x000000ffff1c7224 */ /* 0x000fce00078e001e */
.L_x_44474:
[----:B------:R-:W-:Y:S05]  /*17e0*/  BSYNC B2 ;  /* 0x0000000000027941 */ /* 0x000fea0003800000 */
.L_x_44473:
[----:B------:R-:W-:-:S13]  /*17f0*/  ISETP.GE.U32.AND P1, PT, R29, 0xc, PT ;  /* 0x0000000c1d00780c */ /* 0x000fda0003f26070 */
[----:B------:R-:W-:Y:S05]  /*1800*/  @!P1 BRA `(.L_x_44472) ;  /* 0x0000000400dc9947 */ /* 0x000fea0003800000 */
[----:B------:R-:W-:Y:S01]  /*1810*/  BSSY B2, `(.L_x_44477) ;  /* 0x0000075000027945 */ /* 0x000fe20003800000 */
[----:B------:R-:W-:-:S07]  /*1820*/  VIADD R25, R25, 0x10 ;  /* 0x0000001019197836 */ /* 0x000fce0000000000 */
.L_x_44478:
        /* <DEDUP_REMOVED lines=116> */
.L_x_44477:
[----:B------:R-:W-:-:S07]  /*1f70*/  IMAD.MOV.U32 R31, RZ, RZ, R29 ;  /* 0x000000ffff1f7224 */ /* 0x000fce00078e001d */
.L_x_44472:
[----:B------:R-:W-:Y:S05]  /*1f80*/  BSYNC B1 ;  /* 0x0000000000017941 */ /* 0x000fea0003800000 */
.L_x_44471:
        /* <DEDUP_REMOVED lines=19> */
.L_x_44480:
[----:B------:R-:W-:Y:S05]  /*20c0*/  BSYNC B1 ;  /* 0x0000000000017941 */ /* 0x000fea0003800000 */
.L_x_44479:
[----:B------:R-:W-:Y:S01]  /*20d0*/  LOP3.LUT R25, R25, 0x80000000, R17, 0xb8, !PT ;  /* 0x8000000019197812 */ /* 0x000fe200078eb811 */
[----:B------:R-:W-:Y:S06]  /*20e0*/  BRA `(.L_x_44466) ;  /* 0x00000000001c7947 */ /* 0x000fec0003800000 */
.L_x_44465:
[----:B------:R-:W-:-:S06]  /*20f0*/  DSETP.GTU.AND P1, PT, R18, +INF , PT ;  /* 0x7ff000001200742a */ /* 0x000fcc0003f2c000 */
[----:B------:R-:W-:-:S14]  /*2100*/  DSETP.LE.AND P1, PT, R2, +INF , !P1 ;  /* 0x7ff000000200742a */ /* 0x000fdc0004f23000 */
[----:B------:R-:W0:Y:S01]  /*2110*/  @!P1 LDC.64 R24, c[0x0][0x220] ;  /* 0x00008800ff189b82 */ /* 0x000e220000000a00 */
[----:B------:R-:W-:Y:S02]  /*2120*/  @P1 DSETP.NEU.AND P2, PT, R2, +INF , PT ;  /* 0x7ff000000200142a */ /* 0x000fe40003f4d000 */
[----:B0-----:R-:W-:-:S06]  /*2130*/  @!P1 DADD R24, R26, R24 ;  /* 0x000000001a189229 */ /* 0x001fcc0000000018 */
[----:B------:R-:W-:Y:S02]  /*2140*/  @P1 FSEL R24, R16, RZ, P2 ;  /* 0x000000ff10181208 */ /* 0x000fe40001000000 */
[----:B------:R-:W-:-:S07]  /*2150*/  @P1 FSEL R25, R17, -QNAN , P2 ;  /* 0xfff8000011191808 */ /* 0x000fce0001000000 */
.L_x_44466:
[----:B------:R-:W-:Y:S05]  /*2160*/  BSYNC B0 ;  /* 0x0000000000007941 */ /* 0x000fea0003800000 */
.L_x_44464:
[----:B-----5:R-:W-:Y:S01]  /*2170*/  LOP3.LUT R19, R13, 0x7fffffff, RZ, 0xc0, !PT ;  /* 0x7fffffff0d137812 */ /* 0x020fe200078ec0ff */
[----:B------:R-:W-:Y:S01]  /*2180*/  DSETP.GEU.AND P1, PT, R24, RZ, PT ;  /* 0x000000ff1800722a */ /* 0x000fe20003f2e000 */
[----:B------:R-:W-:Y:S01]  /*2190*/  BSSY B0, `(.L_x_44481) ;  /* 0x0000100000007945 */ /* 0x000fe20003800000 */
[----:B------:R-:W-:Y:S01]  /*21a0*/  IMAD.MOV.U32 R18, RZ, RZ, R12 ;  /* 0x000000ffff127224 */ /* 0x000fe200078e000c */
[----:B------:R-:W-:-:S03]  /*21b0*/  ISETP.GT.U32.OR P2, PT, R19, 0x7fefffff, P0 ;  /* 0x7fefffff1300780c */ /* 0x000fc60000744470 */
        /* <DEDUP_REMOVED lines=38> */
.L_x_44487:
        /* <DEDUP_REMOVED lines=12> */
.L_x_44486:
[----:B------:R-:W-:-:S07]  /*24e0*/  IMAD.MOV.U32 R28, RZ, RZ, R30 ;  /* 0x000000ffff1c7224 */ /* 0x000fce00078e001e */
.L_x_44485:
[----:B------:R-:W-:Y:S05]  /*24f0*/  BSYNC B1 ;  /* 0x0000000000017941 */ /* 0x000fea0003800000 */
.L_x_44484:
        /* <DEDUP_REMOVED lines=13> */
.L_x_44493:
        /* <DEDUP_REMOVED lines=33> */
.L_x_44492:
[----:B------:R-:W-:-:S07]  /*27e0*/  IMAD.MOV.U32 R28, RZ, RZ, R30 ;  /* 0x000000ffff1c7224 */ /* 0x000fce00078e001e */
.L_x_44491:
[----:B------:R-:W-:Y:S05]  /*27f0*/  BSYNC B2 ;  /* 0x0000000000027941 */ /* 0x000fea0003800000 */
.L_x_44490:
[----:B------:R-:W-:-:S13]  /*2800*/  ISETP.GE.U32.AND P1, PT, R29, 0xc, PT ;  /* 0x0000000c1d00780c */ /* 0x000fda0003f26070 */
[----:B------:R-:W-:Y:S05]  /*2810*/  @!P1 BRA `(.L_x_44489) ;  /* 0x0000000400dc9947 */ /* 0x000fea0003800000 */
[----:B------:R-:W-:Y:S01]  /*2820*/  BSSY B2, `(.L_x_44494) ;  /* 0x0000075000027945 */ /* 0x000fe20003800000 */
[----:B------:R-:W-:-:S07]  /*2830*/  VIADD R27, R27, 0x10 ;  /* 0x000000101b1b7836 */ /* 0x000fce0000000000 */
.L_x_44495:
        /* <DEDUP_REMOVED lines=116> */
.L_x_44494:
[----:B------:R-:W-:-:S07]  /*2f80*/  IMAD.MOV.U32 R31, RZ, RZ, R29 ;  /* 0x000000ffff1f7224 */ /* 0x000fce00078e001d */
.L_x_44489:
[----:B------:R-:W-:Y:S05]  /*2f90*/  BSYNC B1 ;  /* 0x0000000000017941 */ /* 0x000fea0003800000 */
.L_x_44488:
        /* <DEDUP_REMOVED lines=20> */
.L_x_44497:
[----:B------:R-:W-:Y:S05]  /*30e0*/  BSYNC B1 ;  /* 0x0000000000017941 */ /* 0x000fea0003800000 */
.L_x_44496:
[----:B------:R-:W-:-:S05]  /*30f0*/  IMAD.MOV.U32 R25, RZ, RZ, R27 ;  /* 0x000000ffff197224 */ /* 0x000fca00078e001b */
[----:B------:R-:W-:Y:S01]  /*3100*/  LOP3.LUT R25, R25, 0x80000000, R17, 0xb8, !PT ;  /* 0x8000000019197812 */ /* 0x000fe200078eb811 */
[----:B------:R-:W-:Y:S06]  /*3110*/  BRA `(.L_x_44483) ;  /* 0x00000000001c7947 */ /* 0x000fec0003800000 */
.L_x_44482:
[----:B------:R-:W-:-:S06]  /*3120*/  DSETP.GTU.AND P1, PT, R18, +INF , PT ;  /* 0x7ff000001200742a */ /* 0x000fcc0003f2c000 */
[----:B------:R-:W-:-:S14]  /*3130*/  DSETP.LE.AND P1, PT, R2, +INF , !P1 ;  /* 0x7ff000000200742a */ /* 0x000fdc0004f23000 */
[----:B------:R-:W0:Y:S01]  /*3140*/  @!P1 LDC.64 R24, c[0x0][0x220] ;  /* 0x00008800ff189b82 */ /* 0x000e220000000a00 */
[----:B------:R-:W-:Y:S02]  /*3150*/  @P1 DSETP.NEU.AND P2, PT, R2, +INF , PT ;  /* 0x7ff000000200142a */ /* 0x000fe40003f4d000 */
[----:B0-----:R-:W-:-:S06]  /*3160*/  @!P1 DADD R24, R12, R24 ;  /* 0x000000000c189229 */ /* 0x001fcc0000000018 */
[----:B------:R-:W-:Y:S02]  /*3170*/  @P1 FSEL R24, R16, RZ, P2 ;  /* 0x000000ff10181208 */ /* 0x000fe40001000000 */
[----:B------:R-:W-:-:S07]  /*3180*/  @P1 FSEL R25, R17, -QNAN , P2 ;  /* 0xfff8000011191808 */ /* 0x000fce0001000000 */
.L_x_44483:
[----:B------:R-:W-:Y:S05]  /*3190*/  BSYNC B0 ;  /* 0x0000000000007941 */ /* 0x000fea0003800000 */
.L_x_44481:
[----:B------:R-:W-:Y:S01]  /*31a0*/  DSETP.GEU.AND P1, PT, R24, RZ, PT ;  /* 0x000000ff1800722a */ /* 0x000fe20003f2e000 */
[----:B------:R-:W-:Y:S01]  /*31b0*/  LOP3.LUT R27, R15, 0x7fffffff, RZ, 0xc0, !PT ;  /* 0x7fffffff0f1b7812 */ /* 0x000fe200078ec0ff */
[----:B------:R-:W-:Y:S03]  /*31c0*/  BSSY B0, `(.L_x_44498) ;  /* 0x0000101000007945 */ /* 0x000fe60003800000 */
[----:B------:R-:W-:Y:S01]  /*31d0*/  ISETP.GT.U32.OR P2, PT, R27, 0x7fefffff, P0 ;  /* 0x7fefffff1b00780c */ /* 0x000fe20000744470 */
[C---:B------:R-:W-:Y:S02]  /*31e0*/  DSETP.LT.XOR P1, PT, R12.reuse, RZ, !P1 ;  /* 0x000000ff0c00722a */ /* 0x040fe40004f21800 */
        /* <DEDUP_REMOVED lines=39> */
.L_x_44504:
        /* <DEDUP_REMOVED lines=12> */
.L_x_44503:
[----:B------:R-:W-:-:S07]  /*3520*/  IMAD.MOV.U32 R28, RZ, RZ, R30 ;  /* 0x000000ffff1c7224 */ /* 0x000fce00078e001e */
.L_x_44502:
[----:B------:R-:W-:Y:S05]  /*3530*/  BSYNC B1 ;  /* 0x0000000000017941 */ /* 0x000fea0003800000 */
.L_x_44501:
        /* <DEDUP_REMOVED lines=13> */
.L_x_44510:
        /* <DEDUP_REMOVED lines=33> */
.L_x_44509:
[----:B------:R-:W-:-:S07]  /*3820*/  IMAD.MOV.U32 R28, RZ, RZ, R30 ;  /* 0x000000ffff1c7224 */ /* 0x000fce00078e001e */
.L_x_44508:
[----:B------:R-:W-:Y:S05]  /*3830*/  BSYNC B2 ;  /* 0x0000000000027941 */ /* 0x000fea0003800000 */
.L_x_44507:
[----:B------:R-:W-:-:S13]  /*3840*/  ISETP.GE.U32.AND P1, PT, R29, 0xc, PT ;  /* 0x0000000c1d00780c */ /* 0x000fda0003f26070 */
[----:B------:R-:W-:Y:S05]  /*3850*/  @!P1 BRA `(.L_x_44506) ;  /* 0x0000000400dc9947 */ /* 0x000fea0003800000 */
[----:B------:R-:W-:Y:S01]  /*3860*/  BSSY B2, `(.L_x_44511) ;  /* 0x0000075000027945 */ /* 0x000fe20003800000 */
[----:B------:R-:W-:-:S07]  /*3870*/  VIADD R27, R27, 0x10 ;  /* 0x000000101b1b7836 */ /* 0x000fce0000000000 */
.L_x_44512:
        /* <DEDUP_REMOVED lines=116> */
.L_x_44511:
[----:B------:R-:W-:-:S07]  /*3fc0*/  IMAD.MOV.U32 R31, RZ, RZ, R29 ;  /* 0x000000ffff1f7224 */ /* 0x000fce00078e001d */
.L_x_44506:
[----:B------:R-:W-:Y:S05]  /*3fd0*/  BSYNC B1 ;  /* 0x0000000000017941 */ /* 0x000fea0003800000 */
.L_x_44505:
        /* <DEDUP_REMOVED lines=20> */
.L_x_44514:
[----:B------:R-:W-:Y:S05]  /*4120*/  BSYNC B1 ;  /* 0x0000000000017941 */ /* 0x000fea0003800000 */
.L_x_44513:
[----:B------:R-:W-:-:S05]  /*4130*/  IMAD.MOV.U32 R25, RZ, RZ, R27 ;  /* 0x000000ffff197224 */ /* 0x000fca00078e001b */
[----:B------:R-:W-:Y:S01]  /*4140*/  LOP3.LUT R25, R25, 0x80000000, R17, 0xb8, !PT ;  /* 0x8000000019197812 */ /* 0x000fe200078eb811 */
[----:B------:R-:W-:Y:S06]  /*4150*/  BRA `(.L_x_44500) ;  /* 0x00000000001c7947 */ /* 0x000fec0003800000 */
.L_x_44499:
[----:B------:R-:W-:-:S06]  /*4160*/  DSETP.GTU.AND P1, PT, R12, +INF , PT ;  /* 0x7ff000000c00742a */ /* 0x000fcc0003f2c000 */
[----:B------:R-:W-:-:S14]  /*4170*/  DSETP.LE.AND P1, PT, R2, +INF , !P1 ;  /* 0x7ff000000200742a */ /* 0x000fdc0004f23000 */
[----:B------:R-:W0:Y:S01]  /*4180*/  @!P1 LDC.64 R24, c[0x0][0x220] ;  /* 0x00008800ff189b82 */ /* 0x000e220000000a00 */
[----:B------:R-:W-:Y:S02]  /*4190*/  @P1 DSETP.NEU.AND P2, PT, R2, +INF , PT ;  /* 0x7ff000000200142a */ /* 0x000fe40003f4d000 */
[----:B0-----:R-:W-:-:S06]  /*41a0*/  @!P1 DADD R24, R14, R24 ;  /* 0x000000000e189229 */ /* 0x001fcc0000000018 */
[----:B------:R-:W-:Y:S02]  /*41b0*/  @P1 FSEL R24, R16, RZ, P2 ;  /* 0x000000ff10181208 */ /* 0x000fe40001000000 */
[----:B------:R-:W-:-:S07]  /*41c0*/  @P1 FSEL R25, R17, -QNAN , P2 ;  /* 0xfff8000011191808 */ /* 0x000fce0001000000 */
.L_x_44500:
[----:B------:R-:W-:Y:S05]  /*41d0*/  BSYNC B0 ;  /* 0x0000000000007941 */ /* 0x000fea0003800000 */
.L_x_44498:
        /* <DEDUP_REMOVED lines=44> */
.L_x_44521:
        /* <DEDUP_REMOVED lines=12> */
.L_x_44520:
[----:B------:R-:W-:-:S07]  /*4560*/  IMAD.MOV.U32 R28, RZ, RZ, R30 ;  /* 0x000000ffff1c7224 */ /* 0x000fce00078e001e */
.L_x_44519:
[----:B------:R-:W-:Y:S05]  /*4570*/  BSYNC B1 ;  /* 0x0000000000017941 */ /* 0x000fea0003800000 */
.L_x_44518:
        /* <DEDUP_REMOVED lines=13> */
.L_x_44527:
        /* <DEDUP_REMOVED lines=33> */
.L_x_44526:
[----:B------:R-:W-:-:S07]  /*4860*/  IMAD.MOV.U32 R28, RZ, RZ, R30 ;  /* 0x000000ffff1c7224 */ /* 0x000fce00078e001e */
.L_x_44525:
[----:B------:R-:W-:Y:S05]  /*4870*/  BSYNC B2 ;  /* 0x0000000000027941 */ /* 0x000fea0003800000 */
.L_x_44524:
[----:B------:R-:W-:-:S13]  /*4880*/  ISETP.GE.U32.AND P1, PT, R29, 0xc, PT ;  /* 0x0000000c1d00780c */ /* 0x000fda0003f26070 */
[----:B------:R-:W-:Y:S05]  /*4890*/  @!P1 BRA `(.L_x_44523) ;  /* 0x0000000400dc9947 */ /* 0x000fea0003800000 */
[----:B------:R-:W-:Y:S01]  /*48a0*/  BSSY B2, `(.L_x_44528) ;  /* 0x0000075000027945 */ /* 0x000fe20003800000 */
[----:B------:R-:W-:-:S07]  /*48b0*/  VIADD R27, R27, 0x10 ;  /* 0x000000101b1b7836 */ /* 0x000fce0000000000 */
.L_x_44529:
        /* <DEDUP_REMOVED lines=116> */
.L_x_44528:
[----:B------:R-:W-:-:S07]  /*5000*/  IMAD.MOV.U32 R31, RZ, RZ, R29 ;  /* 0x000000ffff1f7224 */ /* 0x000fce00078e001d */
.L_x_44523:
[----:B------:R-:W-:Y:S05]  /*5010*/  BSYNC B1 ;  /* 0x0000000000017941 */ /* 0x000fea0003800000 */
.L_x_44522:
        /* <DEDUP_REMOVED lines=20> */
.L_x_44531:
[----:B------:R-:W-:Y:S05]  /*5160*/  BSYNC B1 ;  /* 0x0000000000017941 */ /* 0x000fea0003800000 */
.L_x_44530:
[----:B------:R-:W-:-:S05]  /*5170*/  IMAD.MOV.U32 R25, RZ, RZ, R27 ;  /* 0x000000ffff197224 */ /* 0x000fca00078e001b */
[----:B------:R-:W-:Y:S01]  /*5180*/  LOP3.LUT R25, R25, 0x80000000, R17, 0xb8, !PT ;  /* 0x8000000019197812 */ /* 0x000fe200078eb811 */
[----:B------:R-:W-:Y:S06]  /*5190*/  BRA `(.L_x_44517) ;  /* 0x00000000001c7947 */ /* 0x000fec0003800000 */
.L_x_44516:
[----:B------:R-:W-:-:S06]  /*51a0*/  DSETP.GTU.AND P1, PT, R14, +INF , PT ;  /* 0x7ff000000e00742a */ /* 0x000fcc0003f2c000 */
[----:B------:R-:W-:-:S14]  /*51b0*/  DSETP.LE.AND P1, PT, R2, +INF , !P1 ;  /* 0x7ff000000200742a */ /* 0x000fdc0004f23000 */
[----:B------:R-:W0:Y:S01]  /*51c0*/  @!P1 LDC.64 R24, c[0x0][0x220] ;  /* 0x00008800ff189b82 */ /* 0x000e220000000a00 */
[----:B------:R-:W-:Y:S02]  /*51d0*/  @P1 DSETP.NEU.AND P2, PT, R2, +INF , PT ;  /* 0x7ff000000200142a */ /* 0x000fe40003f4d000 */
[----:B0-----:R-:W-:-:S06]  /*51e0*/  @!P1 DADD R24, R8, R24 ;  /* 0x0000000008189229 */ /* 0x001fcc0000000018 */
[----:B------:R-:W-:Y:S02]  /*51f0*/  @P1 FSEL R24, R16, RZ, P2 ;  /* 0x000000ff10181208 */ /* 0x000fe40001000000 */
[----:B------:R-:W-:-:S07]  /*5200*/  @P1 FSEL R25, R17, -QNAN , P2 ;  /* 0xfff8000011191808 */ /* 0x000fce0001000000 */
.L_x_44517:
[----:B------:R-:W-:Y:S05]  /*5210*/  BSYNC B0 ;  /* 0x0000000000007941 */ /* 0x000fea0003800000 */
.L_x_44515:
[----:B------:R-:W-:Y:S01]  /*5220*/  LOP3.LUT R15, R11, 0x7fffffff, RZ, 0xc0, !PT ;  /* 0x7fffffff0b0f7812 */ /* 0x000fe200078ec0ff */
        /* <DEDUP_REMOVED lines=42> */
.L_x_44537:
        /* <DEDUP_REMOVED lines=12> */
.L_x_44536:
[----:B------:R-:W-:Y:S05]  /*5590*/  BSYNC B1 ;  /* 0x0000000000017941 */ /* 0x000fea0003800000 */
.L_x_44535:
        /* <DEDUP_REMOVED lines=13> */
.L_x_44543:
        /* <DEDUP_REMOVED lines=33> */
.L_x_44542:
[----:B------:R-:W-:-:S07]  /*5880*/  IMAD.MOV.U32 R27, RZ, RZ, R30 ;  /* 0x000000ffff1b7224 */ /* 0x000fce00078e001e */
.L_x_44541:
[----:B------:R-:W-:Y:S05]  /*5890*/  BSYNC B2 ;  /* 0x0000000000027941 */ /* 0x000fea0003800000 */
.L_x_44540:
[----:B------:R-:W-:-:S13]  /*58a0*/  ISETP.GE.U32.AND P1, PT, R29, 0xc, PT ;  /* 0x0000000c1d00780c */ /* 0x000fda0003f26070 */
[----:B------:R-:W-:Y:S05]  /*58b0*/  @!P1 BRA `(.L_x_44539) ;  /* 0x0000000400dc9947 */ /* 0x000fea0003800000 */
[----:B------:R-:W-:Y:S01]  /*58c0*/  BSSY B2, `(.L_x_44544) ;  /* 0x0000075000027945 */ /* 0x000fe20003800000 */
[----:B------:R-:W-:-:S07]  /*58d0*/  VIADD R28, R28, 0x10 ;  /* 0x000000101c1c7836 */ /* 0x000fce0000000000 */
.L_x_44545:
        /* <DEDUP_REMOVED lines=116> */
.L_x_44544:
[----:B------:R-:W-:-:S07]  /*6020*/  IMAD.MOV.U32 R31, RZ, RZ, R30 ;  /* 0x000000ffff1f7224 */ /* 0x000fce00078e001e */
.L_x_44539:
[----:B------:R-:W-:Y:S05]  /*6030*/  BSYNC B1 ;  /* 0x0000000000017941 */ /* 0x000fea0003800000 */
.L_x_44538:
        /* <DEDUP_REMOVED lines=21> */
.L_x_44547:
[----:B------:R-:W-:Y:S05]  /*6190*/  BSYNC B1 ;  /* 0x0000000000017941 */ /* 0x000fea0003800000 */
.L_x_44546:
[----:B------:R-:W-:-:S05]  /*61a0*/  IMAD.MOV.U32 R25, RZ, RZ, R29 ;  /* 0x000000ffff197224 */ /* 0x000fca00078e001d */
[----:B------:R-:W-:Y:S01]  /*61b0*/  LOP3.LUT R25, R25, 0x80000000, R17, 0xb8, !PT ;  /* 0x8000000019197812 */ /* 0x000fe200078eb811 */
[----:B------:R-:W-:Y:S06]  /*61c0*/  BRA `(.L_x_44534) ;  /* 0x00000000001c7947 */ /* 0x000fec0003800000 */
.L_x_44533:
[----:B------:R-:W-:-:S06]  /*61d0*/  DSETP.GTU.AND P1, PT, R14, +INF , PT ;  /* 0x7ff000000e00742a */ /* 0x000fcc0003f2c000 */
[----:B------:R-:W-:-:S14]  /*61e0*/  DSETP.LE.AND P1, PT, R2, +INF , !P1 ;  /* 0x7ff000000200742a */ /* 0x000fdc0004f23000 */
[----:B------:R-:W0:Y:S01]  /*61f0*/  @!P1 LDC.64 R24, c[0x0][0x220] ;  /* 0x00008800ff189b82 */ /* 0x000e220000000a00 */
[----:B------:R-:W-:Y:S02]  /*6200*/  @P1 DSETP.NEU.AND P2, PT, R2, +INF , PT ;  /* 0x7ff000000200142a */ /* 0x000fe40003f4d000 */
[----:B0-----:R-:W-:-:S06]  /*6210*/  @!P1 DADD R24, R10, R24 ;  /* 0x000000000a189229 */ /* 0x001fcc0000000018 */
[----:B------:R-:W-:Y:S02]  /*6220*/  @P1 FSEL R24, R16, RZ, P2 ;  /* 0x000000ff10181208 */ /* 0x000fe40001000000 */
[----:B------:R-:W-:-:S07]  /*6230*/  @P1 FSEL R25, R17, -QNAN , P2 ;  /* 0xfff8000011191808 */ /* 0x000fce0001000000 */
.L_x_44534:
[----:B------:R-:W-:Y:S05]  /*6240*/  BSYNC B0 ;  /* 0x0000000000007941 */ /* 0x000fea0003800000 */
.L_x_44532:
        /* <DEDUP_REMOVED lines=44> */
.L_x_44553:
        /* <DEDUP_REMOVED lines=12> */
.L_x_44552:
[----:B------:R-:W-:Y:S05]  /*65d0*/  BSYNC B1 ;  /* 0x0000000000017941 */ /* 0x000fea0003800000 */
.L_x_44551:
        /* <DEDUP_REMOVED lines=13> */
.L_x_44559:
        /* <DEDUP_REMOVED lines=33> */
.L_x_44558:
[----:B------:R-:W-:-:S07]  /*68c0*/  IMAD.MOV.U32 R27, RZ, RZ, R30 ;  /* 0x000000ffff1b7224 */ /* 0x000fce00078e001e */
.L_x_44557:
[----:B------:R-:W-:Y:S05]  /*68d0*/  BSYNC B2 ;  /* 0x0000000000027941 */ /* 0x000fea0003800000 */
.L_x_44556:
[----:B------:R-:W-:-:S13]  /*68e0*/  ISETP.GE.U32.AND P1, PT, R29, 0xc, PT ;  /* 0x0000000c1d00780c */ /* 0x000fda0003f26070 */
[----:B------:R-:W-:Y:S05]  /*68f0*/  @!P1 BRA `(.L_x_44555) ;  /* 0x0000000400dc9947 */ /* 0x000fea0003800000 */
[----:B------:R-:W-:Y:S01]  /*6900*/  BSSY B2, `(.L_x_44560) ;  /* 0x0000075000027945 */ /* 0x000fe20003800000 */
[----:B------:R-:W-:-:S07]  /*6910*/  VIADD R28, R28, 0x10 ;  /* 0x000000101c1c7836 */ /* 0x000fce0000000000 */
.L_x_44561:
        /* <DEDUP_REMOVED lines=116> */
.L_x_44560:
[----:B------:R-:W-:-:S07]  /*7060*/  IMAD.MOV.U32 R31, RZ, RZ, R30 ;  /* 0x000000ffff1f7224 */ /* 0x000fce00078e001e */
.L_x_44555:
[----:B------:R-:W-:Y:S05]  /*7070*/  BSYNC B1 ;  /* 0x0000000000017941 */ /* 0x000fea0003800000 */
.L_x_44554:
        /* <DEDUP_REMOVED lines=21> */
.L_x_44563:
[----:B------:R-:W-:Y:S05]  /*71d0*/  BSYNC B1 ;  /* 0x0000000000017941 */ /* 0x000fea0003800000 */
.L_x_44562:
[----:B------:R-:W-:Y:S02]  /*71e0*/  IMAD.MOV.U32 R15, RZ, RZ, R29 ;  /* 0x000000ffff0f7224 */ /* 0x000fe400078e001d */
[----:B------:R-:W-:-:S03]  /*71f0*/  IMAD.MOV.U32 R14, RZ, RZ, R24 ;  /* 0x000000ffff0e7224 */ /* 0x000fc600078e0018 */
[----:B------:R-:W-:Y:S01]  /*7200*/  LOP3.LUT R15, R15, 0x80000000, R17, 0xb8, !PT ;  /* 0x800000000f0f7812 */ /* 0x000fe200078eb811 */
[----:B------:R-:W-:Y:S06]  /*7210*/  BRA `(.L_x_44550) ;  /* 0x00000000001c7947 */ /* 0x000fec0003800000 */
.L_x_44549:
[----:B------:R-:W-:-:S06]  /*7220*/  DSETP.GTU.AND P1, PT, R24, +INF , PT ;  /* 0x7ff000001800742a */ /* 0x000fcc0003f2c000 */
[----:B------:R-:W-:-:S14]  /*7230*/  DSETP.LE.AND P1, PT, R2, +INF , !P1 ;  /* 0x7ff000000200742a */ /* 0x000fdc0004f23000 */
[----:B------:R-:W0:Y:S01]  /*7240*/  @!P1 LDC.64 R14, c[0x0][0x220] ;  /* 0x00008800ff0e9b82 */ /* 0x000e220000000a00 */
[----:B------:R-:W-:Y:S02]  /*7250*/  @P1 DSETP.NEU.AND P2, PT, R2, +INF , PT ;  /* 0x7ff000000200142a */ /* 0x000fe40003f4d000 */
[----:B0-----:R-:W-:-:S06]  /*7260*/  @!P1 DADD R14, R4, R14 ;  /* 0x00000000040e9229 */ /* 0x001fcc000000000e */
[----:B------:R-:W-:Y:S02]  /*7270*/  @P1 FSEL R14, R16, RZ, P2 ;  /* 0x000000ff100e1208 */ /* 0x000fe40001000000 */
[----:B------:R-:W-:-:S07]  /*7280*/  @P1 FSEL R15, R17, -QNAN , P2 ;  /* 0xfff80000110f1808 */ /* 0x000fce0001000000 */
.L_x_44550:
[----:B------:R-:W-:Y:S05]  /*7290*/  BSYNC B0 ;  /* 0x0000000000007941 */ /* 0x000fea0003800000 */
.L_x_44548:
        /* <DEDUP_REMOVED lines=43> */
.L_x_44569:
        /* <DEDUP_REMOVED lines=12> */
.L_x_44568:
[----:B------:R-:W-:Y:S05]  /*7610*/  BSYNC B1 ;  /* 0x0000000000017941 */ /* 0x000fea0003800000 */
.L_x_44567:
        /* <DEDUP_REMOVED lines=13> */
.L_x_44575:
        /* <DEDUP_REMOVED lines=33> */
.L_x_44574:
[----:B------:R-:W-:-:S07]  /*7900*/  IMAD.MOV.U32 R2, RZ, RZ, R27 ;  /* 0x000000ffff027224 */ /* 0x000fce00078e001b */
.L_x_44573:
[----:B------:R-:W-:Y:S05]  /*7910*/  BSYNC B2 ;  /* 0x0000000000027941 */ /* 0x000fea0003800000 */
.L_x_44572:
[----:B------:R-:W-:-:S13]  /*7920*/  ISETP.GE.U32.AND P0, PT, R26, 0xc, PT ;  /* 0x0000000c1a00780c */ /* 0x000fda0003f06070 */
[----:B------:R-:W-:Y:S05]  /*7930*/  @!P0 BRA `(.L_x_44571) ;  /* 0x0000000400e08947 */ /* 0x000fea0003800000 */
[----:B------:R-:W-:Y:S01]  /*7940*/  BSSY B2, `(.L_x_44576) ;  /* 0x0000075000027945 */ /* 0x000fe20003800000 */
[----:B------:R-:W-:-:S07]  /*7950*/  VIADD R2, R24, 0x10 ;  /* 0x0000001018027836 */ /* 0x000fce0000000000 */
.L_x_44577:
        /* <DEDUP_REMOVED lines=116> */
.L_x_44576:
[----:B------:R-:W-:Y:S02]  /*80a0*/  IMAD.MOV.U32 R2, RZ, RZ, R24 ;  /* 0x000000ffff027224 */ /* 0x000fe400078e0018 */
[----:B------:R-:W-:-:S07]  /*80b0*/  IMAD.MOV.U32 R28, RZ, RZ, R27 ;  /* 0x000000ffff1c7224 */ /* 0x000fce00078e001b */
.L_x_44571:
[----:B------:R-:W-:Y:S05]  /*80c0*/  BSYNC B1 ;  /* 0x0000000000017941 */ /* 0x000fea0003800000 */
.L_x_44570:
        /* <DEDUP_REMOVED lines=20> */
.L_x_44579:
[----:B------:R-:W-:Y:S05]  /*8210*/  BSYNC B1 ;  /* 0x0000000000017941 */ /* 0x000fea0003800000 */
.L_x_44578:
[----:B------:R-:W-:-:S05]  /*8220*/  IMAD.MOV.U32 R5, RZ, RZ, R27 ;  /* 0x000000ffff057224 */ /* 0x000fca00078e001b */
[----:B------:R-:W-:Y:S01]  /*8230*/  LOP3.LUT R5, R5, 0x80000000, R17, 0xb8, !PT ;  /* 0x8000000005057812 */ /* 0x000fe200078eb811 */
[----:B------:R-:W-:Y:S06]  /*8240*/  BRA `(.L_x_44566) ;  /* 0x00000000001c7947 */ /* 0x000fec0003800000 */
.L_x_44565:
[----:B------:R-:W-:-:S06]  /*8250*/  DSETP.GTU.AND P0, PT, R14, +INF , PT ;  /* 0x7ff000000e00742a */ /* 0x000fcc0003f0c000 */
[----:B------:R-:W-:-:S14]  /*8260*/  DSETP.LE.AND P0, PT, R2, +INF , !P0 ;  /* 0x7ff000000200742a */ /* 0x000fdc0004703000 */
[----:B------:R-:W0:Y:S01]  /*8270*/  @!P0 LDC.64 R4, c[0x0][0x220] ;  /* 0x00008800ff048b82 */ /* 0x000e220000000a00 */
[----:B------:R-:W-:Y:S02]  /*8280*/  @P0 DSETP.NEU.AND P1, PT, R2, +INF , PT ;  /* 0x7ff000000200042a */ /* 0x000fe40003f2d000 */
[----:B0-----:R-:W-:-:S06]  /*8290*/  @!P0 DADD R4, R6, R4 ;  /* 0x0000000006048229 */ /* 0x001fcc0000000004 */
[----:B------:R-:W-:Y:S02]  /*82a0*/  @P0 FSEL R4, R16, RZ, P1 ;  /* 0x000000ff10040208 */ /* 0x000fe40000800000 */
[----:B------:R-:W-:-:S07]  /*82b0*/  @P0 FSEL R5, R17, -QNAN , P1 ;  /* 0xfff8000011050808 */ /* 0x000fce0000800000 */
.L_x_44566:
[----:B------:R-:W-:Y:S05]  /*82c0*/  BSYNC B0 ;  /* 0x0000000000007941 */ /* 0x000fea0003800000 */
.L_x_44564:
        /* <DEDUP_REMOVED lines=14> */
[----:B------:R-:W-:Y:S02]  /*83b0*/  IMAD.MOV.U32 R6, RZ, RZ, R21 ;  /* 0x000000ffff067224 */ /* 0x000fe400078e0015 */
[----:B------:R-:W-:Y:S02]  /*83c0*/  IMAD.MOV.U32 R7, RZ, RZ, R0 ;  /* 0x000000ffff077224 */ /* 0x000fe400078e0000 */
[----:B0-----:R-:W-:-:S05]  /*83d0*/  IMAD.WIDE R2, R15, 0x10, R2 ;  /* 0x000000100f027825 */ /* 0x001fca00078e0202 */
[----:B------:R0:W-:Y:S04]  /*83e0*/  STG.E.128 desc[UR8][R2.64], R4 ;  /* 0x0000000402007986 */ /* 0x0001e8000c101d08 */
[----:B------:R-:W-:Y:S04]  /*83f0*/  STG.E.128 desc[UR8][R2.64+0x1000], R8 ;  /* 0x0010000802007986 */ /* 0x000fe8000c101d08 */
[----:B------:R-:W-:Y:S01]  /*8400*/  STG.E.128 desc[UR8][R2.64+0x1800], R24 ;  /* 0x0018001802007986 */ /* 0x000fe2000c101d08 */
[----:B0-----:R-:W-:Y:S02]  /*8410*/  IMAD.MOV.U32 R4, RZ, RZ, R18 ;  /* 0x000000ffff047224 */ /* 0x001fe400078e0012 */
[----:B------:R-:W-:-:S02]  /*8420*/  IMAD.MOV.U32 R5, RZ, RZ, R19 ;  /* 0x000000ffff057224 */ /* 0x000fc400078e0013 */
[----:B------:R-:W-:Y:S02]  /*8430*/  IMAD.MOV.U32 R6, RZ, RZ, R12 ;  /* 0x000000ffff067224 */ /* 0x000fe400078e000c */
[----:B------:R-:W-:-:S05]  /*8440*/  IMAD.MOV.U32 R7, RZ, RZ, R13 ;  /* 0x000000ffff077224 */ /* 0x000fca00078e000d */
[----:B------:R-:W-:Y:S01]  /*8450*/  STG.E.128 desc[UR8][R2.64+0x800], R4 ;  /* 0x0008000402007986 */ /* 0x000fe2000c101d08 */
[----:B------:R-:W-:Y:S05]  /*8460*/  EXIT ;  /* 0x000000000000794d */ /* 0x000fea0003800000 */
.L_x_44446:
        /* <DEDUP_REMOVED lines=10> */
[----:B------:R-:W-:-:S13]  /*8510*/  ISETP.GE.AND P5, PT, R0, UR4, PT ;  /* 0x0000000400007c0c */ /* 0x000fda000bfa6270 */
[C---:B------:R-:W-:Y:S01]  /*8520*/  @!P5 VIADD R29, R0.reuse, UR6 ;  /* 0x00000006001ddc36 */ /* 0x040fe20008000000 */
[----:B------:R-:W1:Y:S01]  /*8530*/  @!P5 LDC.64 R6, c[0x0][0x230] ;  /* 0x00008c00ff06db82 */ /* 0x000e620000000a00 */
[----:B------:R-:W-:Y:S02]  /*8540*/  @!P5 VIADD R0, R0, 0x80 ;  /* 0x000000800000d836 */ /* 0x000fe40000000000 */
[----:B0-----:R-:W-:-:S03]  /*8550*/  @!P6 IMAD.WIDE.U32 R4, R5, 0x8, R2 ;  /* 0x000000080504e825 */ /* 0x001fc600078e0002 */
[C---:B------:R-:W-:Y:S02]  /*8560*/  ISETP.GE.AND P4, PT, R0.reuse, UR4, PT ;  /* 0x0000000400007c0c */ /* 0x040fe4000bf86270 */
[----:B------:R-:W0:Y:S01]  /*8570*/  @!P1 LDC.64 R2, c[0x0][0x230] ;  /* 0x00008c00ff029b82 */ /* 0x000e220000000a00 */
[----:B------:R2:W5:Y:S10]  /*8580*/  @!P6 LDG.E.64 R8, desc[UR8][R4.64] ;  /* 0x000000080408e981 */ /* 0x000574000c1e1b00 */
        /* <DEDUP_REMOVED lines=9> */
[----:B------:R-:W2:Y:S01]  /*8620*/  @!P2 LDC.64 R18, c[0x0][0x230] ;  /* 0x00008c00ff12ab82 */ /* 0x000ea20000000a00 */
[----:B------:R-:W-:-:S05]  /*8630*/  @!P2 VIADD R0, R0, 0x80 ;  /* 0x000000800000a836 */ /* 0x000fca0000000000 */
[----:B------:R-:W-:-:S13]  /*8640*/  ISETP.GE.AND P0, PT, R0, UR4, PT ;  /* 0x0000000400007c0c */ /* 0x000fda000bf06270 */
[C---:B------:R-:W-:Y:S01]  /*8650*/  @!P0 VIADD R23, R0.reuse, UR6 ;  /* 0x0000000600178c36 */ /* 0x040fe20008000000 */
[----:B------:R-:W1:Y:S01]  /*8660*/  @!P0 LDC.64 R14, c[0x0][0x230] ;  /* 0x00008c00ff0e8b82 */ /* 0x000e620000000a00 */
[----:B------:R-:W-:-:S05]  /*8670*/  @!P0 VIADD R0, R0, 0x80 ;  /* 0x0000008000008836 */ /* 0x000fca0000000000 */
[----:B------:R-:W-:-:S13]  /*8680*/  ISETP.GE.AND P6, PT, R0, UR4, PT ;  /* 0x0000000400007c0c */ /* 0x000fda000bfc6270 */
[----:B------:R-:W0:Y:S01]  /*8690*/  @!P6 LDC.64 R10, c[0x0][0x230] ;  /* 0x00008c00ff0aeb82 */ /* 0x000e220000000a00 */
[----:B---3--:R-:W-:-:S04]  /*86a0*/  @!P4 IMAD.WIDE.U32 R30, R27, 0x8, R30 ;  /* 0x000000081b1ec825 */ /* 0x008fc800078e001e */
[----:B------:R-:W-:Y:S02]  /*86b0*/  @!P6 VIADD R27, R0, UR6 ;  /* 0x00000006001bec36 */ /* 0x000fe40008000000 */
[----:B--2---:R-:W-:Y:S01]  /*86c0*/  @!P2 IMAD.WIDE.U32 R18, R21, 0x8, R18 ;  /* 0x000000081512a825 */ /* 0x004fe200078e0012 */
[----:B------:R-:W-:-:S03]  /*86d0*/  CS2R R4, SRZ ;  /* 0x0000000000047805 */ /* 0x000fc6000001ff00 */
[----:B-1----:R-:W-:Y:S01]  /*86e0*/  @!P0 IMAD.WIDE.U32 R32, R23, 0x8, R14 ;  /* 0x0000000817208825 */ /* 0x002fe200078e000e */
[----:B------:R-:W-:Y:S02]  /*86f0*/  CS2R R14, SRZ ;  /* 0x00000000000e7805 */ /* 0x000fe4000001ff00 */
[----:B------:R1:W5:Y:S01]  /*8700*/  @!P4 LDG.E.64 R4, desc[UR8][R30.64] ;  /* 0x000000081e04c981 */ /* 0x000362000c1e1b00 */
[----:B------:R-:W-:Y:S01]  /*8710*/  @!P5 IMAD.WIDE.U32 R28, R29, 0x8, R6 ;  /* 0x000000081d1cd825 */ /* 0x000fe200078e0006 */
[----:B------:R-:W-:-:S03]  /*8720*/  CS2R R6, SRZ ;  /* 0x0000000000067805 */ /* 0x000fc6000001ff00 */
[----:B----4-:R-:W-:Y:S01]  /*8730*/  @!P3 IMAD.WIDE.U32 R12, R25, 0x8, R12 ;  /* 0x00000008190cb825 */ /* 0x010fe200078e000c */
[----:B------:R-:W-:Y:S02]  /*8740*/  CS2R R24, SRZ ;  /* 0x0000000000187805 */ /* 0x000fe4000001ff00 */
[----:B------:R1:W5:Y:S01]  /*8750*/  @!P5 LDG.E.64 R6, desc[UR8][R28.64] ;  /* 0x000000081c06d981 */ /* 0x000362000c1e1b00 */
[----:B0-----:R-:W-:Y:S01]  /*8760*/  @!P1 IMAD.WIDE.U32 R20, R17, 0x8, R2 ;  /* 0x0000000811149825 */ /* 0x001fe200078e0002 */
        /* <DEDUP_REMOVED lines=50> */
.L_x_44588:
        /* <DEDUP_REMOVED lines=12> */
.L_x_44587:
[----:B------:R-:W-:-:S07]  /*8b50*/  IMAD.MOV.U32 R22, RZ, RZ, R28 ;  /* 0x000000ffff167224 */ /* 0x000fce00078e001c */
.L_x_44586:
[----:B------:R-:W-:Y:S05]  /*8b60*/  BSYNC B2 ;  /* 0x0000000000027941 */ /* 0x000fea0003800000 */
.L_x_44585:
        /* <DEDUP_REMOVED lines=13> */
.L_x_44594:
        /* <DEDUP_REMOVED lines=33> */
.L_x_44593:
[----:B------:R-:W-:-:S07]  /*8e50*/  IMAD.MOV.U32 R22, RZ, RZ, R28 ;  /* 0x000000ffff167224 */ /* 0x000fce00078e001c */
.L_x_44592:
[----:B------:R-:W-:Y:S05]  /*8e60*/  BSYNC B3 ;  /* 0x0000000000037941 */ /* 0x000fea0003800000 */
.L_x_44591:
[----:B------:R-:W-:-:S13]  /*8e70*/  ISETP.GE.U32.AND P0, PT, R27, 0xc, PT ;  /* 0x0000000c1b00780c */ /* 0x000fda0003f06070 */
[----:B------:R-:W-:Y:S05]  /*8e80*/  @!P0 BRA `(.L_x_44590) ;  /* 0x0000000400e08947 */ /* 0x000fea0003800000 */
[----:B------:R-:W-:Y:S01]  /*8e90*/  BSSY B3, `(.L_x_44595) ;  /* 0x0000075000037945 */ /* 0x000fe20003800000 */
[----:B------:R-:W-:-:S07]  /*8ea0*/  VIADD R22, R23, 0x10 ;  /* 0x0000001017167836 */ /* 0x000fce0000000000 */
.L_x_44596:
        /* <DEDUP_REMOVED lines=116> */
.L_x_44595:
[----:B------:R-:W-:Y:S02]  /*95f0*/  IMAD.MOV.U32 R22, RZ, RZ, R23 ;  /* 0x000000ffff167224 */ /* 0x000fe400078e0017 */
[----:B------:R-:W-:-:S07]  /*9600*/  IMAD.MOV.U32 R29, RZ, RZ, R28 ;  /* 0x000000ffff1d7224 */ /* 0x000fce00078e001c */
.L_x_44590:
[----:B------:R-:W-:Y:S05]  /*9610*/  BSYNC B2 ;  /* 0x0000000000027941 */ /* 0x000fea0003800000 */
.L_x_44589:
        /* <DEDUP_REMOVED lines=20> */
.L_x_44598:
[----:B------:R-:W-:Y:S05]  /*9760*/  BSYNC B2 ;  /* 0x0000000000027941 */ /* 0x000fea0003800000 */
.L_x_44597:
[----:B------:R-:W-:Y:S02]  /*9770*/  IMAD.MOV.U32 R23, RZ, RZ, R27 ;  /* 0x000000ffff177224 */ /* 0x000fe400078e001b */
[----:B------:R-:W-:-:S03]  /*9780*/  IMAD.MOV.U32 R22, RZ, RZ, R18 ;  /* 0x000000ffff167224 */ /* 0x000fc600078e0012 */
[----:B------:R-:W-:Y:S01]  /*9790*/  LOP3.LUT R23, R23, 0x80000000, R13, 0xb8, !PT ;  /* 0x8000000017177812 */ /* 0x000fe200078eb80d */
[----:B------:R-:W-:Y:S06]  /*97a0*/  BRA `(.L_x_44584) ;  /* 0x00000000001c7947 */ /* 0x000fec0003800000 */
.L_x_44583:
[----:B------:R-:W-:-:S06]  /*97b0*/  DSETP.GTU.AND P0, PT, R18, +INF , PT ;  /* 0x7ff000001200742a */ /* 0x000fcc0003f0c000 */
[----:B------:R-:W-:-:S14]  /*97c0*/  DSETP.LE.AND P0, PT, R20, +INF , !P0 ;  /* 0x7ff000001400742a */ /* 0x000fdc0004703000 */
[----:B------:R-:W0:Y:S01]  /*97d0*/  @!P0 LDC.64 R22, c[0x0][0x220] ;  /* 0x00008800ff168b82 */ /* 0x000e220000000a00 */
[----:B------:R-:W-:Y:S02]  /*97e0*/  @P0 DSETP.NEU.AND P2, PT, R20, +INF , PT ;  /* 0x7ff000001400042a */ /* 0x000fe40003f4d000 */
[----:B0-----:R-:W-:-:S06]  /*97f0*/  @!P0 DADD R22, R10, R22 ;  /* 0x000000000a168229 */ /* 0x001fcc0000000016 */
[----:B------:R-:W-:Y:S02]  /*9800*/  @P0 FSEL R22, R12, RZ, P2 ;  /* 0x000000ff0c160208 */ /* 0x000fe40001000000 */
[----:B------:R-:W-:-:S07]  /*9810*/  @P0 FSEL R23, R13, -QNAN , P2 ;  /* 0xfff800000d170808 */ /* 0x000fce0001000000 */
.L_x_44584:
[----:B------:R-:W-:Y:S05]  /*9820*/  BSYNC B0 ;  /* 0x0000000000007941 */ /* 0x000fea0003800000 */
.L_x_44582:
[----:B------:R-:W-:-:S06]  /*9830*/  DSETP.GEU.AND P0, PT, R22, RZ, PT ;  /* 0x000000ff1600722a */ /* 0x000fcc0003f0e000 */
[----:B------:R-:W-:Y:S02]  /*9840*/  DSETP.LT.XOR P0, PT, R10, RZ, !P0 ;  /* 0x000000ff0a00722a */ /* 0x000fe40004701800 */
[----:B------:R-:W-:-:S04]  /*9850*/  DADD R10, R22, R10 ;  /* 0x00000000160a7229 */ /* 0x000fc8000000000a */
[----:B------:R-:W-:-:S06]  /*9860*/  DSETP.NEU.AND P0, PT, R22, RZ, P0 ;  /* 0x000000ff1600722a */ /* 0x000fcc000070d000 */
[----:B------:R-:W-:Y:S02]  /*9870*/  FSEL R12, R10, R22, P0 ;  /* 0x000000160a0c7208 */ /* 0x000fe40000000000 */
[----:B------:R-:W-:-:S07]  /*9880*/  FSEL R13, R11, R23, P0 ;  /* 0x000000170b0d7208 */ /* 0x000fce0000000000 */
.L_x_44581:
[----:B------:R-:W-:Y:S05]  /*9890*/  BSYNC B1 ;  /* 0x0000000000017941 */ /* 0x000fea0003800000 */
.L_x_44580:
[----:B------:R-:W-:Y:S01]  /*98a0*/  VIADD R0, R26, 0x80 ;  /* 0x000000801a007836 */ /* 0x000fe20000000000 */
[----:B------:R-:W-:Y:S04]  /*98b0*/  BSSY B1, `(.L_x_44599) ;  /* 0x000010b000017945 */ /* 0x000fe80003800000 */
[----:B------:R-:W-:-:S13]  /*98c0*/  ISETP.GE.AND P0, PT, R0, UR4, PT ;  /* 0x0000000400007c0c */ /* 0x000fda000bf06270 */
        /* <DEDUP_REMOVED lines=40> */
.L_x_44607:
        /* <DEDUP_REMOVED lines=12> */
.L_x_44606:
[----:B------:R-:W-:-:S07]  /*9c10*/  IMAD.MOV.U32 R22, RZ, RZ, R29 ;  /* 0x000000ffff167224 */ /* 0x000fce00078e001d */
.L_x_44605:
[----:B------:R-:W-:Y:S05]  /*9c20*/  BSYNC B2 ;  /* 0x0000000000027941 */ /* 0x000fea0003800000 */
.L_x_44604:
        /* <DEDUP_REMOVED lines=13> */
.L_x_44613:
        /* <DEDUP_REMOVED lines=33> */
.L_x_44612:
[----:B------:R-:W-:Y:S02]  /*9f10*/  IMAD.MOV.U32 R22, RZ, RZ, R29 ;  /* 0x000000ffff167224 */ /* 0x000fe400078e001d */
[----:B------:R-:W-:-:S07]  /*9f20*/  IMAD.MOV.U32 R31, RZ, RZ, R30 ;  /* 0x000000ffff1f7224 */ /* 0x000fce00078e001e */
.L_x_44611:
[----:B------:R-:W-:Y:S05]  /*9f30*/  BSYNC B3 ;  /* 0x0000000000037941 */ /* 0x000fea0003800000 */
.L_x_44610:
[----:B------:R-:W-:-:S13]  /*9f40*/  ISETP.GE.U32.AND P0, PT, R27, 0xc, PT ;  /* 0x0000000c1b00780c */ /* 0x000fda0003f06070 */
[----:B------:R-:W-:Y:S05]  /*9f50*/  @!P0 BRA `(.L_x_44609) ;  /* 0x0000000400e08947 */ /* 0x000fea0003800000 */
[----:B------:R-:W-:Y:S01]  /*9f60*/  BSSY B3, `(.L_x_44614) ;  /* 0x0000075000037945 */ /* 0x000fe20003800000 */
[----:B------:R-:W-:-:S07]  /*9f70*/  VIADD R22, R23, 0x10 ;  /* 0x0000001017167836 */ /* 0x000fce0000000000 */
.L_x_44615:
        /* <DEDUP_REMOVED lines=116> */
.L_x_44614:
[----:B------:R-:W-:Y:S02]  /*a6c0*/  IMAD.MOV.U32 R22, RZ, RZ, R23 ;  /* 0x000000ffff167224 */ /* 0x000fe400078e0017 */
[----:B------:R-:W-:-:S07]  /*a6d0*/  IMAD.MOV.U32 R31, RZ, RZ, R30 ;  /* 0x000000ffff1f7224 */ /* 0x000fce00078e001e */
.L_x_44609:
[----:B------:R-:W-:Y:S05]  /*a6e0*/  BSYNC B2 ;  /* 0x0000000000027941 */ /* 0x000fea0003800000 */
.L_x_44608:
        /* <DEDUP_REMOVED lines=20> */
.L_x_44617:
[----:B------:R-:W-:Y:S05]  /*a830*/  BSYNC B2 ;  /* 0x0000000000027941 */ /* 0x000fea0003800000 */
.L_x_44616:
[----:B------:R-:W-:Y:S02]  /*a840*/  IMAD.MOV.U32 R23, RZ, RZ, R27 ;  /* 0x000000ffff177224 */ /* 0x000fe400078e001b */
[----:B------:R-:W-:-:S03]  /*a850*/  IMAD.MOV.U32 R22, RZ, RZ, R20 ;  /* 0x000000ffff167224 */ /* 0x000fc600078e0014 */
[----:B------:R-:W-:Y:S01]  /*a860*/  LOP3.LUT R23, R23, 0x80000000, R19, 0xb8, !PT ;  /* 0x8000000017177812 */ /* 0x000fe200078eb813 */
[----:B------:R-:W-:Y:S06]  /*a870*/  BRA `(.L_x_44603) ;  /* 0x00000000001c7947 */ /* 0x000fec0003800000 */
.L_x_44602:
[----:B------:R-:W-:-:S06]  /*a880*/  DSETP.GTU.AND P0, PT, R10, +INF , PT ;  /* 0x7ff000000a00742a */ /* 0x000fcc0003f0c000 */
[----:B------:R-:W-:-:S14]  /*a890*/  DSETP.LE.AND P0, PT, R20, +INF , !P0 ;  /* 0x7ff000001400742a */ /* 0x000fdc0004703000 */
[----:B------:R-:W0:Y:S01]  /*a8a0*/  @!P0 LDC.64 R22, c[0x0][0x220] ;  /* 0x00008800ff168b82 */ /* 0x000e220000000a00 */
[----:B------:R-:W-:Y:S02]  /*a8b0*/  @P0 DSETP.NEU.AND P2, PT, R20, +INF , PT ;  /* 0x7ff000001400042a */ /* 0x000fe40003f4d000 */
[----:B0-----:R-:W-:-:S06]  /*a8c0*/  @!P0 DADD R22, R8, R22 ;  /* 0x0000000008168229 */ /* 0x001fcc0000000016 */
[----:B------:R-:W-:Y:S02]  /*a8d0*/  @P0 FSEL R22, R18, RZ, P2 ;  /* 0x000000ff12160208 */ /* 0x000fe40001000000 */
[----:B------:R-:W-:-:S07]  /*a8e0*/  @P0 FSEL R23, R19, -QNAN , P2 ;  /* 0xfff8000013170808 */ /* 0x000fce0001000000 */
.L_x_44603:
[----:B------:R-:W-:Y:S05]  /*a8f0*/  BSYNC B0 ;  /* 0x0000000000007941 */ /* 0x000fea0003800000 */
.L_x_44601:
[----:B------:R-:W-:-:S06]  /*a900*/  DSETP.GEU.AND P0, PT, R22, RZ, PT ;  /* 0x000000ff1600722a */ /* 0x000fcc0003f0e000 */
[----:B------:R-:W-:Y:S02]  /*a910*/  DSETP.LT.XOR P0, PT, R8, RZ, !P0 ;  /* 0x000000ff0800722a */ /* 0x000fe40004701800 */
[----:B------:R-:W-:-:S04]  /*a920*/  DADD R8, R22, R8 ;  /* 0x0000000016087229 */ /* 0x000fc80000000008 */
[----:B------:R-:W-:-:S06]  /*a930*/  DSETP.NEU.AND P0, PT, R22, RZ, P0 ;  /* 0x000000ff1600722a */ /* 0x000fcc000070d000 */
[----:B------:R-:W-:Y:S02]  /*a940*/  FSEL R10, R8, R22, P0 ;  /* 0x00000016080a7208 */ /* 0x000fe40000000000 */
[----:B------:R-:W-:-:S07]  /*a950*/  FSEL R11, R9, R23, P0 ;  /* 0x00000017090b7208 */ /* 0x000fce0000000000 */
.L_x_44600:
[----:B------:R-:W-:Y:S05]  /*a960*/  BSYNC B1 ;  /* 0x0000000000017941 */ /* 0x000fea0003800000 */
.L_x_44599:
[----:B-----5:R-:W-:Y:S01]  /*a970*/  VIADD R8, R26, 0x100 ;  /* 0x000001001a087836 */ /* 0x020fe20000000000 */
[----:B------:R-:W-:Y:S04]  /*a980*/  BSSY B1, `(.L_x_44618) ;  /* 0x000010b000017945 */ /* 0x000fe80003800000 */
[----:B------:R-:W-:-:S13]  /*a990*/  ISETP.GE.AND P0, PT, R8, UR4, PT ;  /* 0x0000000408007c0c */ /* 0x000fda000bf06270 */
[----:B------:R-:W-:Y:S05]  /*a9a0*/  @P0 BRA `(.L_x_44619) ;  /* 0x0000001000200947 */ /* 0x000fea0003800000 */
[----:B-1----:R-:W0:Y:S01]  /*a9b0*/  LDC.64 R18, c[0x0][0x220] ;  /* 0x00008800ff127b82 */ /* 0x002e220000000a00 */
[----:B------:R-:W-:Y:S01]  /*a9c0*/  LOP3.LUT R9, R7, 0x7fffffff, RZ, 0xc0, !PT ;  /* 0x7fffffff07097812 */ /* 0x000fe200078ec0ff */
        /* <DEDUP_REMOVED lines=37> */
.L_x_44626:
        /* <DEDUP_REMOVED lines=12> */
.L_x_44625:
[----:B------:R-:W-:-:S07]  /*ace0*/  IMAD.MOV.U32 R22, RZ, RZ, R29 ;  /* 0x000000ffff167224 */ /* 0x000fce00078e001d */
.L_x_44624:
[----:B------:R-:W-:Y:S05]  /*acf0*/  BSYNC B2 ;  /* 0x0000000000027941 */ /* 0x000fea0003800000 */
.L_x_44623:
        /* <DEDUP_REMOVED lines=13> */
.L_x_44632:
        /* <DEDUP_REMOVED lines=33> */
.L_x_44631:
[----:B------:R-:W-:Y:S02]  /*afe0*/  IMAD.MOV.U32 R22, RZ, RZ, R29 ;  /* 0x000000ffff167224 */ /* 0x000fe400078e001d */
[----:B------:R-:W-:-:S07]  /*aff0*/  IMAD.MOV.U32 R31, RZ, RZ, R30 ;  /* 0x000000ffff1f7224 */ /* 0x000fce00078e001e */
.L_x_44630:
[----:B------:R-:W-:Y:S05]  /*b000*/  BSYNC B3 ;  /* 0x0000000000037941 */ /* 0x000fea0003800000 */
.L_x_44629:
[----:B------:R-:W-:-:S13]  /*b010*/  ISETP.GE.U32.AND P0, PT, R27, 0xc, PT ;  /* 0x0000000c1b00780c */ /* 0x000fda0003f06070 */
[----:B------:R-:W-:Y:S05]  /*b020*/  @!P0 BRA `(.L_x_44628) ;  /* 0x0000000400e08947 */ /* 0x000fea0003800000 */
[----:B------:R-:W-:Y:S01]  /*b030*/  BSSY B3, `(.L_x_44633) ;  /* 0x0000075000037945 */ /* 0x000fe20003800000 */
[----:B------:R-:W-:-:S07]  /*b040*/  VIADD R22, R23, 0x10 ;  /* 0x0000001017167836 */ /* 0x000fce0000000000 */
.L_x_44634:
        /* <DEDUP_REMOVED lines=116> */
.L_x_44633:
[----:B------:R-:W-:Y:S02]  /*b790*/  IMAD.MOV.U32 R22, RZ, RZ, R23 ;  /* 0x000000ffff167224 */ /* 0x000fe400078e0017 */
[----:B------:R-:W-:-:S07]  /*b7a0*/  IMAD.MOV.U32 R31, RZ, RZ, R30 ;  /* 0x000000ffff1f7224 */ /* 0x000fce00078e001e */
.L_x_44628:
[----:B------:R-:W-:Y:S05]  /*b7b0*/  BSYNC B2 ;  /* 0x0000000000027941 */ /* 0x000fea0003800000 */
.L_x_44627:
        /* <DEDUP_REMOVED lines=20> */
.L_x_44636:
[----:B------:R-:W-:Y:S05]  /*b900*/  BSYNC B2 ;  /* 0x0000000000027941 */ /* 0x000fea0003800000 */
.L_x_44635:
[----:B------:R-:W-:Y:S02]  /*b910*/  IMAD.MOV.U32 R23, RZ, RZ, R27 ;  /* 0x000000ffff177224 */ /* 0x000fe400078e001b */
[----:B------:R-:W-:-:S03]  /*b920*/  IMAD.MOV.U32 R22, RZ, RZ, R20 ;  /* 0x000000ffff167224 */ /* 0x000fc600078e0014 */
[----:B------:R-:W-:Y:S01]  /*b930*/  LOP3.LUT R23, R23, 0x80000000, R19, 0xb8, !PT ;  /* 0x8000000017177812 */ /* 0x000fe200078eb813 */
[----:B------:R-:W-:Y:S06]  /*b940*/  BRA `(.L_x_44622) ;  /* 0x00000000001c7947 */ /* 0x000fec0003800000 */
.L_x_44621:
[----:B------:R-:W-:-:S06]  /*b950*/  DSETP.GTU.AND P0, PT, R8, +INF , PT ;  /* 0x7ff000000800742a */ /* 0x000fcc0003f0c000 */
[----:B------:R-:W-:-:S14]  /*b960*/  DSETP.LE.AND P0, PT, R20, +INF , !P0 ;  /* 0x7ff000001400742a */ /* 0x000fdc0004703000 */
[----:B------:R-:W0:Y:S01]  /*b970*/  @!P0 LDC.64 R22, c[0x0][0x220] ;  /* 0x00008800ff168b82 */ /* 0x000e220000000a00 */
[----:B------:R-:W-:Y:S02]  /*b980*/  @P0 DSETP.NEU.AND P2, PT, R20, +INF , PT ;  /* 0x7ff000001400042a */ /* 0x000fe40003f4d000 */
[----:B0-----:R-:W-:-:S06]  /*b990*/  @!P0 DADD R22, R6, R22 ;  /* 0x0000000006168229 */ /* 0x001fcc0000000016 */
[----:B------:R-:W-:Y:S02]  /*b9a0*/  @P0 FSEL R22, R18, RZ, P2 ;  /* 0x000000ff12160208 */ /* 0x000fe40001000000 */
[----:B------:R-:W-:-:S07]  /*b9b0*/  @P0 FSEL R23, R19, -QNAN , P2 ;  /* 0xfff8000013170808 */ /* 0x000fce0001000000 */
.L_x_44622:
[----:B------:R-:W-:Y:S05]  /*b9c0*/  BSYNC B0 ;  /* 0x0000000000007941 */ /* 0x000fea0003800000 */
.L_x_44620:
[----:B------:R-:W-:-:S06]  /*b9d0*/  DSETP.GEU.AND P0, PT, R22, RZ, PT ;  /* 0x000000ff1600722a */ /* 0x000fcc0003f0e000 */
[----:B------:R-:W-:Y:S02]  /*b9e0*/  DSETP.LT.XOR P0, PT, R6, RZ, !P0 ;  /* 0x000000ff0600722a */ /* 0x000fe40004701800 */
[----:B------:R-:W-:-:S04]  /*b9f0*/  DADD R6, R22, R6 ;  /* 0x0000000016067229 */ /* 0x000fc80000000006 */
[----:B------:R-:W-:-:S06]  /*ba00*/  DSETP.NEU.AND P0, PT, R22, RZ, P0 ;  /* 0x000000ff1600722a */ /* 0x000fcc000070d000 */
[----:B------:R-:W-:Y:S02]  /*ba10*/  FSEL R8, R6, R22, P0 ;  /* 0x0000001606087208 */ /* 0x000fe40000000000 */
[----:B------:R-:W-:-:S07]  /*ba20*/  FSEL R9, R7, R23, P0 ;  /* 0x0000001707097208 */ /* 0x000fce0000000000 */
.L_x_44619:
[----:B------:R-:W-:Y:S05]  /*ba30*/  BSYNC B1 ;  /* 0x0000000000017941 */ /* 0x000fea0003800000 */
.L_x_44618:
[----:B------:R-:W-:Y:S01]  /*ba40*/  VIADD R6, R26, 0x180 ;  /* 0x000001801a067836 */ /* 0x000fe20000000000 */
        /* <DEDUP_REMOVED lines=42> */
.L_x_44645:
        /* <DEDUP_REMOVED lines=12> */
.L_x_44644:
[----:B------:R-:W-:-:S07]  /*bdb0*/  IMAD.MOV.U32 R22, RZ, RZ, R29 ;  /* 0x000000ffff167224 */ /* 0x000fce00078e001d */
.L_x_44643:
[----:B------:R-:W-:Y:S05]  /*bdc0*/  BSYNC B2 ;  /* 0x0000000000027941 */ /* 0x000fea0003800000 */
.L_x_44642:
        /* <DEDUP_REMOVED lines=13> */
.L_x_44651:
        /* <DEDUP_REMOVED lines=33> */
.L_x_44650:
[----:B------:R-:W-:Y:S02]  /*c0b0*/  IMAD.MOV.U32 R22, RZ, RZ, R29 ;  /* 0x000000ffff167224 */ /* 0x000fe400078e001d */
[----:B------:R-:W-:-:S07]  /*c0c0*/  IMAD.MOV.U32 R31, RZ, RZ, R30 ;  /* 0x000000ffff1f7224 */ /* 0x000fce00078e001e */
.L_x_44649:
[----:B------:R-:W-:Y:S05]  /*c0d0*/  BSYNC B3 ;  /* 0x0000000000037941 */ /* 0x000fea0003800000 */
.L_x_44648:
[----:B------:R-:W-:-:S13]  /*c0e0*/  ISETP.GE.U32.AND P0, PT, R27, 0xc, PT ;  /* 0x0000000c1b00780c */ /* 0x000fda0003f06070 */
[----:B------:R-:W-:Y:S05]  /*c0f0*/  @!P0 BRA `(.L_x_44647) ;  /* 0x0000000400e08947 */ /* 0x000fea0003800000 */
[----:B------:R-:W-:Y:S01]  /*c100*/  BSSY B3, `(.L_x_44652) ;  /* 0x0000075000037945 */ /* 0x000fe20003800000 */
[----:B------:R-:W-:-:S07]  /*c110*/  VIADD R22, R23, 0x10 ;  /* 0x0000001017167836 */ /* 0x000fce0000000000 */
.L_x_44653:
        /* <DEDUP_REMOVED lines=116> */
.L_x_44652:
[----:B------:R-:W-:Y:S02]  /*c860*/  IMAD.MOV.U32 R22, RZ, RZ, R23 ;  /* 0x000000ffff167224 */ /* 0x000fe400078e0017 */
[----:B------:R-:W-:-:S07]  /*c870*/  IMAD.MOV.U32 R31, RZ, RZ, R30 ;  /* 0x000000ffff1f7224 */ /* 0x000fce00078e001e */
.L_x_44647:
[----:B------:R-:W-:Y:S05]  /*c880*/  BSYNC B2 ;  /* 0x0000000000027941 */ /* 0x000fea0003800000 */
.L_x_44646:
        /* <DEDUP_REMOVED lines=20> */
.L_x_44655:
[----:B------:R-:W-:Y:S05]  /*c9d0*/  BSYNC B2 ;  /* 0x0000000000027941 */ /* 0x000fea0003800000 */
.L_x_44654:
[----:B------:R-:W-:Y:S02]  /*c9e0*/  IMAD.MOV.U32 R23, RZ, RZ, R27 ;  /* 0x000000ffff177224 */ /* 0x000fe400078e001b */
[----:B------:R-:W-:-:S03]  /*c9f0*/  IMAD.MOV.U32 R22, RZ, RZ, R20 ;  /* 0x000000ffff167224 */ /* 0x000fc600078e0014 */
[----:B------:R-:W-:Y:S01]  /*ca00*/  LOP3.LUT R23, R23, 0x80000000, R19, 0xb8, !PT ;  /* 0x8000000017177812 */ /* 0x000fe200078eb813 */
[----:B------:R-:W-:Y:S06]  /*ca10*/  BRA `(.L_x_44641) ;  /* 0x00000000001c7947 */ /* 0x000fec0003800000 */
.L_x_44640:
[----:B------:R-:W-:-:S06]  /*ca20*/  DSETP.GTU.AND P0, PT, R6, +INF , PT ;  /* 0x7ff000000600742a */ /* 0x000fcc0003f0c000 */
[----:B------:R-:W-:-:S14]  /*ca30*/  DSETP.LE.AND P0, PT, R20, +INF , !P0 ;  /* 0x7ff000001400742a */ /* 0x000fdc0004703000 */
[----:B------:R-:W0:Y:S01]  /*ca40*/  @!P0 LDC.64 R22, c[0x0][0x220] ;  /* 0x00008800ff168b82 */ /* 0x000e220000000a00 */
[----:B------:R-:W-:Y:S02]  /*ca50*/  @P0 DSETP.NEU.AND P2, PT, R20, +INF , PT ;  /* 0x7ff000001400042a */ /* 0x000fe40003f4d000 */
[----:B0-----:R-:W-:-:S06]  /*ca60*/  @!P0 DADD R22, R4, R22 ;  /* 0x0000000004168229 */ /* 0x001fcc0000000016 */
[----:B------:R-:W-:Y:S02]  /*ca70*/  @P0 FSEL R22, R18, RZ, P2 ;  /* 0x000000ff12160208 */ /* 0x000fe40001000000 */
[----:B------:R-:W-:-:S07]  /*ca80*/  @P0 FSEL R23, R19, -QNAN , P2 ;  /* 0xfff8000013170808 */ /* 0x000fce0001000000 */
.L_x_44641:
[----:B------:R-:W-:Y:S05]  /*ca90*/  BSYNC B0 ;  /* 0x0000000000007941 */ /* 0x000fea0003800000 */
.L_x_44639:
[----:B------:R-:W-:-:S06]  /*caa0*/  DSETP.GEU.AND P0, PT, R22, RZ, PT ;  /* 0x000000ff1600722a */ /* 0x000fcc0003f0e000 */
[----:B------:R-:W-:Y:S02]  /*cab0*/  DSETP.LT.XOR P0, PT, R4, RZ, !P0 ;  /* 0x000000ff0400722a */ /* 0x000fe40004701800 */
[----:B------:R-:W-:-:S04]  /*cac0*/  DADD R4, R22, R4 ;  /* 0x0000000016047229 */ /* 0x000fc80000000004 */
[----:B------:R-:W-:-:S06]  /*cad0*/  DSETP.NEU.AND P0, PT, R22, RZ, P0 ;  /* 0x000000ff1600722a */ /* 0x000fcc000070d000 */
[----:B------:R-:W-:Y:S02]  /*cae0*/  FSEL R6, R4, R22, P0 ;  /* 0x0000001604067208 */ /* 0x000fe40000000000 */
[----:B------:R-:W-:-:S07]  /*caf0*/  FSEL R7, R5, R23, P0 ;  /* 0x0000001705077208 */ /* 0x000fce0000000000 */
.L_x_44638:
[----:B------:R-:W-:Y:S05]  /*cb00*/  BSYNC B1 ;  /* 0x0000000000017941 */ /* 0x000fea0003800000 */
.L_x_44637:
        /* <DEDUP_REMOVED lines=43> */
.L_x_44664:
        /* <DEDUP_REMOVED lines=12> */
.L_x_44663:
[----:B------:R-:W-:-:S07]  /*ce80*/  IMAD.MOV.U32 R27, RZ, RZ, R28 ;  /* 0x000000ffff1b7224 */ /* 0x000fce00078e001c */
.L_x_44662:
[----:B------:R-:W-:Y:S05]  /*ce90*/  BSYNC B2 ;  /* 0x0000000000027941 */ /* 0x000fea0003800000 */
.L_x_44661:
        /* <DEDUP_REMOVED lines=13> */
.L_x_44670:
        /* <DEDUP_REMOVED lines=33> */
.L_x_44669:
[----:B------:R-:W-:-:S07]  /*d180*/  IMAD.MOV.U32 R27, RZ, RZ, R29 ;  /* 0x000000ffff1b7224 */ /* 0x000fce00078e001d */
.L_x_44668:
[----:B------:R-:W-:Y:S05]  /*d190*/  BSYNC B3 ;  /* 0x0000000000037941 */ /* 0x000fea0003800000 */
.L_x_44667:
[----:B------:R-:W-:-:S13]  /*d1a0*/  ISETP.GE.U32.AND P0, PT, R28, 0xc, PT ;  /* 0x0000000c1c00780c */ /* 0x000fda0003f06070 */
[----:B------:R-:W-:Y:S05]  /*d1b0*/  @!P0 BRA `(.L_x_44666) ;  /* 0x0000000400dc8947 */ /* 0x000fea0003800000 */
[----:B------:R-:W-:Y:S01]  /*d1c0*/  BSSY B3, `(.L_x_44671) ;  /* 0x0000075000037945 */ /* 0x000fe20003800000 */
[----:B------:R-:W-:-:S07]  /*d1d0*/  VIADD R21, R21, 0x10 ;  /* 0x0000001015157836 */ /* 0x000fce0000000000 */
.L_x_44672:
        /* <DEDUP_REMOVED lines=116> */
.L_x_44671:
[----:B------:R-:W-:-:S07]  /*d920*/  IMAD.MOV.U32 R30, RZ, RZ, R28 ;  /* 0x000000ffff1e7224 */ /* 0x000fce00078e001c */
.L_x_44666:
[----:B------:R-:W-:Y:S05]  /*d930*/  BSYNC B2 ;  /* 0x0000000000027941 */ /* 0x000fea0003800000 */
.L_x_44665:
        /* <DEDUP_REMOVED lines=21> */
.L_x_44674:
[----:B------:R-:W-:Y:S05]  /*da90*/  BSYNC B2 ;  /* 0x0000000000027941 */ /* 0x000fea0003800000 */
.L_x_44673:
[----:B------:R-:W-:Y:S02]  /*daa0*/  IMAD.MOV.U32 R5, RZ, RZ, R23 ;  /* 0x000000ffff057224 */ /* 0x000fe400078e0017 */
[----:B------:R-:W-:-:S03]  /*dab0*/  IMAD.MOV.U32 R4, RZ, RZ, R20 ;  /* 0x000000ffff047224 */ /* 0x000fc600078e0014 */
[----:B------:R-:W-:Y:S01]  /*dac0*/  LOP3.LUT R5, R5, 0x80000000, R19, 0xb8, !PT ;  /* 0x8000000005057812 */ /* 0x000fe200078eb813 */
[----:B------:R-:W-:Y:S06]  /*dad0*/  BRA `(.L_x_44660) ;  /* 0x00000000001c7947 */ /* 0x000fec0003800000 */
.L_x_44659:
[----:B------:R-:W-:-:S06]  /*dae0*/  DSETP.GTU.AND P0, PT, R22, +INF , PT ;  /* 0x7ff000001600742a */ /* 0x000fcc0003f0c000 */
[----:B------:R-:W-:-:S14]  /*daf0*/  DSETP.LE.AND P0, PT, R20, +INF , !P0 ;  /* 0x7ff000001400742a */ /* 0x000fdc0004703000 */
[----:B------:R-:W0:Y:S01]  /*db00*/  @!P0 LDC.64 R4, c[0x0][0x220] ;  /* 0x00008800ff048b82 */ /* 0x000e220000000a00 */
[----:B------:R-:W-:Y:S02]  /*db10*/  @P0 DSETP.NEU.AND P2, PT, R20, +INF , PT ;  /* 0x7ff000001400042a */ /* 0x000fe40003f4d000 */
[----:B0-----:R-:W-:-:S06]  /*db20*/  @!P0 DADD R4, R2, R4 ;  /* 0x0000000002048229 */ /* 0x001fcc0000000004 */
[----:B------:R-:W-:Y:S02]  /*db30*/  @P0 FSEL R4, R18, RZ, P2 ;  /* 0x000000ff12040208 */ /* 0x000fe40001000000 */
[----:B------:R-:W-:-:S07]  /*db40*/  @P0 FSEL R5, R19, -QNAN , P2 ;  /* 0xfff8000013050808 */ /* 0x000fce0001000000 */
.L_x_44660:
[----:B------:R-:W-:Y:S05]  /*db50*/  BSYNC B0 ;  /* 0x0000000000007941 */ /* 0x000fea0003800000 */
.L_x_44658:
[----:B------:R-:W-:-:S06]  /*db60*/  DSETP.GEU.AND P0, PT, R4, RZ, PT ;  /* 0x000000ff0400722a */ /* 0x000fcc0003f0e000 */
[----:B------:R-:W-:Y:S02]  /*db70*/  DSETP.LT.XOR P0, PT, R2, RZ, !P0 ;  /* 0x000000ff0200722a */ /* 0x000fe40004701800 */
[----:B------:R-:W-:-:S04]  /*db80*/  DADD R2, R4, R2 ;  /* 0x0000000004027229 */ /* 0x000fc80000000002 */
[----:B------:R-:W-:-:S06]  /*db90*/  DSETP.NEU.AND P0, PT, R4, RZ, P0 ;  /* 0x000000ff0400722a */ /* 0x000fcc000070d000 */
[----:B------:R-:W-:Y:S02]  /*dba0*/  FSEL R4, R2, R4, P0 ;  /* 0x0000000402047208 */ /* 0x000fe40000000000 */
[----:B------:R-:W-:-:S07]  /*dbb0*/  FSEL R5, R3, R5, P0 ;  /* 0x0000000503057208 */ /* 0x000fce0000000000 */
.L_x_44657:
[----:B------:R-:W-:Y:S05]  /*dbc0*/  BSYNC B1 ;  /* 0x0000000000017941 */ /* 0x000fea0003800000 */
.L_x_44656:
[----:B------:R-:W-:Y:S01]  /*dbd0*/  VIADD R2, R26, 0x280 ;  /* 0x000002801a027836 */ /* 0x000fe20000000000 */
[----:B------:R-:W-:Y:S04]  /*dbe0*/  BSSY B1, `(.L_x_44675) ;  /* 0x000010a000017945 */ /* 0x000fe80003800000 */
[----:B------:R-:W-:-:S13]  /*dbf0*/  ISETP.GE.AND P0, PT, R2, UR4, PT ;  /* 0x0000000402007c0c */ /* 0x000fda000bf06270 */
        /* <DEDUP_REMOVED lines=40> */
.L_x_44683:
        /* <DEDUP_REMOVED lines=12> */
.L_x_44682:
[----:B------:R-:W-:-:S07]  /*df40*/  IMAD.MOV.U32 R23, RZ, RZ, R28 ;  /* 0x000000ffff177224 */ /* 0x000fce00078e001c */
.L_x_44681:
[----:B------:R-:W-:Y:S05]  /*df50*/  BSYNC B2 ;  /* 0x0000000000027941 */ /* 0x000fea0003800000 */
.L_x_44680:
        /* <DEDUP_REMOVED lines=13> */
.L_x_44689:
        /* <DEDUP_REMOVED lines=33> */
.L_x_44688:
[----:B------:R-:W-:-:S07]  /*e240*/  IMAD.MOV.U32 R23, RZ, RZ, R29 ;  /* 0x000000ffff177224 */ /* 0x000fce00078e001d */
.L_x_44687:
[----:B------:R-:W-:Y:S05]  /*e250*/  BSYNC B3 ;  /* 0x0000000000037941 */ /* 0x000fea0003800000 */
.L_x_44686:
[----:B------:R-:W-:-:S13]  /*e260*/  ISETP.GE.U32.AND P0, PT, R28, 0xc, PT ;  /* 0x0000000c1c00780c */ /* 0x000fda0003f06070 */
[----:B------:R-:W-:Y:S05]  /*e270*/  @!P0 BRA `(.L_x_44685) ;  /* 0x0000000400e08947 */ /* 0x000fea0003800000 */
[----:B------:R-:W-:Y:S01]  /*e280*/  BSSY B3, `(.L_x_44690) ;  /* 0x0000075000037945 */ /* 0x000fe20003800000 */
[----:B------:R-:W-:-:S07]  /*e290*/  VIADD R23, R27, 0x10 ;  /* 0x000000101b177836 */ /* 0x000fce0000000000 */
.L_x_44691:
        /* <DEDUP_REMOVED lines=116> */
.L_x_44690:
[----:B------:R-:W-:Y:S02]  /*e9e0*/  IMAD.MOV.U32 R23, RZ, RZ, R27 ;  /* 0x000000ffff177224 */ /* 0x000fe400078e001b */
[----:B------:R-:W-:-:S07]  /*e9f0*/  IMAD.MOV.U32 R30, RZ, RZ, R28 ;  /* 0x000000ffff1e7224 */ /* 0x000fce00078e001c */
.L_x_44685:
[----:B------:R-:W-:Y:S05]  /*ea00*/  BSYNC B2 ;  /* 0x0000000000027941 */ /* 0x000fea0003800000 */
.L_x_44684:
        /* <DEDUP_REMOVED lines=21> */
.L_x_44693:
[----:B------:R-:W-:Y:S05]  /*eb60*/  BSYNC B2 ;  /* 0x0000000000027941 */ /* 0x000fea0003800000 */
.L_x_44692:
[----:B------:R-:W-:-:S05]  /*eb70*/  IMAD.MOV.U32 R21, RZ, RZ, R27 ;  /* 0x000000ffff157224 */ /* 0x000fca00078e001b */
[----:B------:R-:W-:Y:S01]  /*eb80*/  LOP3.LUT R21, R21, 0x80000000, R3, 0xb8, !PT ;  /* 0x8000000015157812 */ /* 0x000fe200078eb803 */
[----:B------:R-:W-:Y:S06]  /*eb90*/  BRA `(.L_x_44679) ;  /* 0x00000000001c7947 */ /* 0x000fec0003800000 */
.L_x_44678:
[----:B------:R-:W-:-:S06]  /*eba0*/  DSETP.GTU.AND P0, PT, R18, +INF , PT ;  /* 0x7ff000001200742a */ /* 0x000fcc0003f0c000 */
[----:B------:R-:W-:-:S14]  /*ebb0*/  DSETP.LE.AND P0, PT, R22, +INF , !P0 ;  /* 0x7ff000001600742a */ /* 0x000fdc0004703000 */
[----:B------:R-:W0:Y:S01]  /*ebc0*/  @!P0 LDC.64 R20, c[0x0][0x220] ;  /* 0x00008800ff148b82 */ /* 0x000e220000000a00 */
[----:B------:R-:W-:Y:S02]  /*ebd0*/  @P0 DSETP.NEU.AND P2, PT, R22, +INF , PT ;  /* 0x7ff000001600042a */ /* 0x000fe40003f4d000 */
[----:B0-----:R-:W-:-:S06]  /*ebe0*/  @!P0 DADD R20, R24, R20 ;  /* 0x0000000018148229 */ /* 0x001fcc0000000014 */
[----:B------:R-:W-:Y:S02]  /*ebf0*/  @P0 FSEL R20, R2, RZ, P2 ;  /* 0x000000ff02140208 */ /* 0x000fe40001000000 */
[----:B------:R-:W-:-:S07]  /*ec00*/  @P0 FSEL R21, R3, -QNAN , P2 ;  /* 0xfff8000003150808 */ /* 0x000fce0001000000 */
.L_x_44679:
[----:B------:R-:W-:Y:S05]  /*ec10*/  BSYNC B0 ;  /* 0x0000000000007941 */ /* 0x000fea0003800000 */
.L_x_44677:
[----:B------:R-:W-:-:S06]  /*ec20*/  DSETP.GEU.AND P0, PT, R20, RZ, PT ;  /* 0x000000ff1400722a */ /* 0x000fcc0003f0e000 */
[----:B------:R-:W-:Y:S02]  /*ec30*/  DSETP.LT.XOR P0, PT, R24, RZ, !P0 ;  /* 0x000000ff1800722a */ /* 0x000fe40004701800 */
[----:B------:R-:W-:-:S04]  /*ec40*/  DADD R24, R20, R24 ;  /* 0x0000000014187229 */ /* 0x000fc80000000018 */
[----:B------:R-:W-:-:S06]  /*ec50*/  DSETP.NEU.AND P0, PT, R20, RZ, P0 ;  /* 0x000000ff1400722a */ /* 0x000fcc000070d000 */
[----:B------:R-:W-:Y:S02]  /*ec60*/  FSEL R2, R24, R20, P0 ;  /* 0x0000001418027208 */ /* 0x000fe40000000000 */
[----:B------:R-:W-:-:S07]  /*ec70*/  FSEL R3, R25, R21, P0 ;  /* 0x0000001519037208 */ /* 0x000fce0000000000 */
.L_x_44676:
[----:B------:R-:W-:Y:S05]  /*ec80*/  BSYNC B1 ;  /* 0x0000000000017941 */ /* 0x000fea0003800000 */
.L_x_44675:
[----:B-1----:R-:W-:Y:S01]  /*ec90*/  VIADD R18, R26, 0x300 ;  /* 0x000003001a127836 */ /* 0x002fe20000000000 */
[----:B------:R-:W-:Y:S04]  /*eca0*/  BSSY B1, `(.L_x_44694) ;  /* 0x000010a000017945 */ /* 0x000fe80003800000 */
[----:B------:R-:W-:-:S13]  /*ecb0*/  ISETP.GE.AND P0, PT, R18, UR4, PT ;  /* 0x0000000412007c0c */ /* 0x000fda000bf06270 */
[----:B------:R-:W-:Y:S05]  /*ecc0*/  @P0 BRA `(.L_x_44695) ;  /* 0x00000010001c0947 */ /* 0x000fea0003800000 */
[----:B------:R-:W0:Y:S01]  /*ecd0*/  LDC.64 R18, c[0x0][0x220] ;  /* 0x00008800ff127b82 */ /* 0x000e220000000a00 */
        /* <DEDUP_REMOVED lines=38> */
.L_x_44702:
        /* <DEDUP_REMOVED lines=12> */
.L_x_44701:
[----:B------:R-:W-:-:S07]  /*f000*/  IMAD.MOV.U32 R25, RZ, RZ, R28 ;  /* 0x000000ffff197224 */ /* 0x000fce00078e001c */
.L_x_44700:
[----:B------:R-:W-:Y:S05]  /*f010*/  BSYNC B2 ;  /* 0x0000000000027941 */ /* 0x000fea0003800000 */
.L_x_44699:
        /* <DEDUP_REMOVED lines=13> */
.L_x_44708:
        /* <DEDUP_REMOVED lines=33> */
.L_x_44707:
[----:B------:R-:W-:-:S07]  /*f300*/  IMAD.MOV.U32 R25, RZ, RZ, R29 ;  /* 0x000000ffff197224 */ /* 0x000fce00078e001d */
.L_x_44706:
[----:B------:R-:W-:Y:S05]  /*f310*/  BSYNC B3 ;  /* 0x0000000000037941 */ /* 0x000fea0003800000 */
.L_x_44705:
[----:B------:R-:W-:-:S13]  /*f320*/  ISETP.GE.U32.AND P0, PT, R28, 0xc, PT ;  /* 0x0000000c1c00780c */ /* 0x000fda0003f06070 */
[----:B------:R-:W-:Y:S05]  /*f330*/  @!P0 BRA `(.L_x_44704) ;  /* 0x0000000400e08947 */ /* 0x000fea0003800000 */
[----:B------:R-:W-:Y:S01]  /*f340*/  BSSY B3, `(.L_x_44709) ;  /* 0x0000075000037945 */ /* 0x000fe20003800000 */
[----:B------:R-:W-:-:S07]  /*f350*/  VIADD R25, R27, 0x10 ;  /* 0x000000101b197836 */ /* 0x000fce0000000000 */
.L_x_44710:
        /* <DEDUP_REMOVED lines=116> */
.L_x_44709:
[----:B------:R-:W-:Y:S02]  /*faa0*/  IMAD.MOV.U32 R25, RZ, RZ, R27 ;  /* 0x000000ffff197224 */ /* 0x000fe400078e001b */
[----:B------:R-:W-:-:S07]  /*fab0*/  IMAD.MOV.U32 R30, RZ, RZ, R28 ;  /* 0x000000ffff1e7224 */ /* 0x000fce00078e001c */
.L_x_44704:
[----:B------:R-:W-:Y:S05]  /*fac0*/  BSYNC B2 ;  /* 0x0000000000027941 */ /* 0x000fea0003800000 */
.L_x_44703:
        /* <DEDUP_REMOVED lines=21> */
.L_x_44712:
[----:B------:R-:W-:Y:S05]  /*fc20*/  BSYNC B2 ;  /* 0x0000000000027941 */ /* 0x000fea0003800000 */
.L_x_44711:
[----:B------:R-:W-:-:S05]  /*fc30*/  IMAD.MOV.U32 R25, RZ, RZ, R27 ;  /* 0x000000ffff197224 */ /* 0x000fca00078e001b */
[----:B------:R-:W-:Y:S01]  /*fc40*/  LOP3.LUT R25, R25, 0x80000000, R19, 0xb8, !PT ;  /* 0x8000000019197812 */ /* 0x000fe200078eb813 */
[----:B------:R-:W-:Y:S06]  /*fc50*/  BRA `(.L_x_44698) ;  /* 0x00000000001c7947 */ /* 0x000fec0003800000 */
.L_x_44697:
[----:B------:R-:W-:-:S06]  /*fc60*/  DSETP.GTU.AND P0, PT, R20, +INF , PT ;  /* 0x7ff000001400742a */ /* 0x000fcc0003f0c000 */
[----:B------:R-:W-:-:S14]  /*fc70*/  DSETP.LE.AND P0, PT, R22, +INF , !P0 ;  /* 0x7ff000001600742a */ /* 0x000fdc0004703000 */
[----:B------:R-:W0:Y:S01]  /*fc80*/  @!P0 LDC.64 R24, c[0x0][0x220] ;  /* 0x00008800ff188b82 */ /* 0x000e220000000a00 */
[----:B------:R-:W-:Y:S02]  /*fc90*/  @P0 DSETP.NEU.AND P2, PT, R22, +INF , PT ;  /* 0x7ff000001600042a */ /* 0x000fe40003f4d000 */
[----:B0-----:R-:W-:-:S06]  /*fca0*/  @!P0 DADD R24, R16, R24 ;  /* 0x0000000010188229 */ /* 0x001fcc0000000018 */
[----:B------:R-:W-:Y:S02]  /*fcb0*/  @P0 FSEL R24, R18, RZ, P2 ;  /* 0x000000ff12180208 */ /* 0x000fe40001000000 */
[----:B------:R-:W-:-:S07]  /*fcc0*/  @P0 FSEL R25, R19, -QNAN , P2 ;  /* 0xfff8000013190808 */ /* 0x000fce0001000000 */
.L_x_44698:
[----:B------:R-:W-:Y:S05]  /*fcd0*/  BSYNC B0 ;  /* 0x0000000000007941 */ /* 0x000fea0003800000 */
.L_x_44696:
[----:B------:R-:W-:-:S06]  /*fce0*/  DSETP.GEU.AND P0, PT, R24, RZ, PT ;  /* 0x000000ff1800722a */ /* 0x000fcc0003f0e000 */
[----:B------:R-:W-:Y:S02]  /*fcf0*/  DSETP.LT.XOR P0, PT, R16, RZ, !P0 ;  /* 0x000000ff1000722a */ /* 0x000fe40004701800 */
[----:B------:R-:W-:-:S04]  /*fd00*/  DADD R16, R24, R16 ;  /* 0x0000000018107229 */ /* 0x000fc80000000010 */
[----:B------:R-:W-:-:S06]  /*fd10*/  DSETP.NEU.AND P0, PT, R24, RZ, P0 ;  /* 0x000000ff1800722a */ /* 0x000fcc000070d000 */
[----:B------:R-:W-:Y:S02]  /*fd20*/  FSEL R24, R16, R24, P0 ;  /* 0x0000001810187208 */ /* 0x000fe40000000000 */
[----:B------:R-:W-:-:S07]  /*fd30*/  FSEL R25, R17, R25, P0 ;  /* 0x0000001911197208 */ /* 0x000fce0000000000 */
.L_x_44695:
[----:B------:R-:W-:Y:S05]  /*fd40*/  BSYNC B1 ;  /* 0x0000000000017941 */ /* 0x000fea0003800000 */
.L_x_44694:
[----:B------:R-:W-:Y:S01]  /*fd50*/  VIADD R16, R26, 0x380 ;  /* 0x000003801a107836 */ /* 0x000fe20000000000 */
        /* <DEDUP_REMOVED lines=42> */
.L_x_44721:
        /* <DEDUP_REMOVED lines=12> */
.L_x_44720:
[----:B------:R-:W-:-:S07]  /*100c0*/  IMAD.MOV.U32 R23, RZ, RZ, R28 ;  /* 0x000000ffff177224 */ /* 0x000fce00078e001c */
.L_x_44719:
[----:B------:R-:W-:Y:S05]  /*100d0*/  BSYNC B2 ;  /* 0x0000000000027941 */ /* 0x000fea0003800000 */
.L_x_44718:
        /* <DEDUP_REMOVED lines=13> */
.L_x_44727:
        /* <DEDUP_REMOVED lines=33> */
.L_x_44726:
[----:B------:R-:W-:-:S07]  /*103c0*/  IMAD.MOV.U32 R23, RZ, RZ, R29 ;  /* 0x000000ffff177224 */ /* 0x000fce00078e001d */
.L_x_44725:
[----:B------:R-:W-:Y:S05]  /*103d0*/  BSYNC B3 ;  /* 0x0000000000037941 */ /* 0x000fea0003800000 */
.L_x_44724:
[----:B------:R-:W-:-:S13]  /*103e0*/  ISETP.GE.U32.AND P0, PT, R28, 0xc, PT ;  /* 0x0000000c1c00780c */ /* 0x000fda0003f06070 */
[----:B------:R-:W-:Y:S05]  /*103f0*/  @!P0 BRA `(.L_x_44723) ;  /* 0x0000000400e08947 */ /* 0x000fea0003800000 */
[----:B------:R-:W-:Y:S01]  /*10400*/  BSSY B3, `(.L_x_44728) ;  /* 0x0000075000037945 */ /* 0x000fe20003800000 */
[----:B------:R-:W-:-:S07]  /*10410*/  VIADD R23, R27, 0x10 ;  /* 0x000000101b177836 */ /* 0x000fce0000000000 */
.L_x_44729:
        /* <DEDUP_REMOVED lines=116> */
.L_x_44728:
[----:B------:R-:W-:Y:S02]  /*10b60*/  IMAD.MOV.U32 R23, RZ, RZ, R27 ;  /* 0x000000ffff177224 */ /* 0x000fe400078e001b */
[----:B------:R-:W-:-:S07]  /*10b70*/  IMAD.MOV.U32 R30, RZ, RZ, R28 ;  /* 0x000000ffff1e7224 */ /* 0x000fce00078e001c */
.L_x_44723:
[----:B------:R-:W-:Y:S05]  /*10b80*/  BSYNC B2 ;  /* 0x0000000000027941 */ /* 0x000fea0003800000 */
.L_x_44722:
        /* <DEDUP_REMOVED lines=21> */
.L_x_44731:
[----:B------:R-:W-:Y:S05]  /*10ce0*/  BSYNC B2 ;  /* 0x0000000000027941 */ /* 0x000fea0003800000 */
.L_x_44730:
[----:B------:R-:W-:-:S05]  /*10cf0*/  IMAD.MOV.U32 R23, RZ, RZ, R27 ;  /* 0x000000ffff177224 */ /* 0x000fca00078e001b */
[----:B------:R-:W-:Y:S01]  /*10d00*/  LOP3.LUT R23, R23, 0x80000000, R17, 0xb8, !PT ;  /* 0x8000000017177812 */ /* 0x000fe200078eb811 */
[----:B------:R-:W-:Y:S06]  /*10d10*/  BRA `(.L_x_44717) ;  /* 0x00000000001c7947 */ /* 0x000fec0003800000 */
.L_x_44716:
[----:B------:R-:W-:-:S06]  /*10d20*/  DSETP.GTU.AND P0, PT, R18, +INF , PT ;  /* 0x7ff000001200742a */ /* 0x000fcc0003f0c000 */
[----:B------:R-:W-:-:S14]  /*10d30*/  DSETP.LE.AND P0, PT, R20, +INF , !P0 ;  /* 0x7ff000001400742a */ /* 0x000fdc0004703000 */
[----:B------:R-:W0:Y:S01]  /*10d40*/  @!P0 LDC.64 R22, c[0x0][0x220] ;  /* 0x00008800ff168b82 */ /* 0x000e220000000a00 */
[----:B------:R-:W-:Y:S02]  /*10d50*/  @P0 DSETP.NEU.AND P2, PT, R20, +INF , PT ;  /* 0x7ff000001400042a */ /* 0x000fe40003f4d000 */
[----:B0-----:R-:W-:-:S06]  /*10d60*/  @!P0 DADD R22, R14, R22 ;  /* 0x000000000e168229 */ /* 0x001fcc0000000016 */
[----:B------:R-:W-:Y:S02]  /*10d70*/  @P0 FSEL R22, R16, RZ, P2 ;  /* 0x000000ff10160208 */ /* 0x000fe40001000000 */
[----:B------:R-:W-:-:S07]  /*10d80*/  @P0 FSEL R23, R17, -QNAN , P2 ;  /* 0xfff8000011170808 */ /* 0x000fce0001000000 */
.L_x_44717:
[----:B------:R-:W-:Y:S05]  /*10d90*/  BSYNC B0 ;  /* 0x0000000000007941 */ /* 0x000fea0003800000 */
.L_x_44715:
[----:B------:R-:W-:-:S06]  /*10da0*/  DSETP.GEU.AND P0, PT, R22, RZ, PT ;  /* 0x000000ff1600722a */ /* 0x000fcc0003f0e000 */
[----:B------:R-:W-:Y:S02]  /*10db0*/  DSETP.LT.XOR P0, PT, R14, RZ, !P0 ;  /* 0x000000ff0e00722a */ /* 0x000fe40004701800 */
[----:B------:R-:W-:-:S04]  /*10dc0*/  DADD R14, R22, R14 ;  /* 0x00000000160e7229 */ /* 0x000fc8000000000e */
[----:B------:R-:W-:-:S06]  /*10dd0*/  DSETP.NEU.AND P0, PT, R22, RZ, P0 ;  /* 0x000000ff1600722a */ /* 0x000fcc000070d000 */
[----:B------:R-:W-:Y:S02]  /*10de0*/  FSEL R16, R14, R22, P0 ;  /* 0x000000160e107208 */ /* 0x000fe40000000000 */
[----:B------:R-:W-:-:S07]  /*10df0*/  FSEL R17, R15, R23, P0 ;  /* 0x000000170f117208 */ /* 0x000fce0000000000 */
.L_x_44714:
[----:B------:R-:W-:Y:S05]  /*10e00*/  BSYNC B1 ;  /* 0x0000000000017941 */ /* 0x000fea0003800000 */
.L_x_44713:
        /* <DEDUP_REMOVED lines=21> */
.L_x_44734:
[----:B------:R-:W-:-:S13]  /*10f60*/  ISETP.GE.AND P0, PT, R26, UR4, PT ;  /* 0x000000041a007c0c */ /* 0x000fda000bf06270 */
[----:B------:R-:W-:Y:S05]  /*10f70*/  @P0 BRA `(.L_x_44736) ;  /* 0x0000000000300947 */ /* 0x000fea0003800000 */
[----:B-1----:R-:W1:Y:S01]  /*10f80*/  LDC.64 R8, c[0x0][0x228] ;  /* 0x00008a00ff087b82 */ /* 0x002e620000000a00 */
[C---:B------:R-:W-:Y:S02]  /*10f90*/  VIADD R11, R26.reuse, UR6 ;  /* 0x000000061a0b7c36 */ /* 0x040fe40008000000 */
[----:B------:R-:W-:Y:S02]  /*10fa0*/  VIADD R26, R26, 0x80 ;  /* 0x000000801a1a7836 */ /* 0x000fe40000000000 */
[----:B-1----:R-:W-:-:S05]  /*10fb0*/  IMAD.WIDE.U32 R8, R11, 0x8, R8 ;  /* 0x000000080b087825 */ /* 0x002fca00078e0008 */
[----:B------:R1:W-:Y:S02]  /*10fc0*/  STG.E.64 desc[UR8][R8.64], R6 ;  /* 0x0000000608007986 */ /* 0x0003e4000c101b08 */
.L_x_44735:
[----:B------:R-:W-:-:S13]  /*10fd0*/  ISETP.GE.AND P0, PT, R26, UR4, PT ;  /* 0x000000041a007c0c */ /* 0x000fda000bf06270 */
[----:B------:R-:W-:Y:S05]  /*10fe0*/  @P0 BRA `(.L_x_44737) ;  /* 0x0000000000340947 */ /* 0x000fea0003800000 */
[----:B-1----:R-:W1:Y:S01]  /*10ff0*/  LDC.64 R6, c[0x0][0x228] ;  /* 0x00008a00ff067b82 */ /* 0x002e620000000a00 */
[C---:B------:R-:W-:Y:S02]  /*11000*/  VIADD R9, R26.reuse, UR6 ;  /* 0x000000061a097c36 */ /* 0x040fe40008000000 */
[----:B------:R-:W-:Y:S02]  /*11010*/  VIADD R26, R26, 0x80 ;  /* 0x000000801a1a7836 */ /* 0x000fe40000000000 */
[----:B-1----:R-:W-:-:S05]  /*11020*/  IMAD.WIDE.U32 R6, R9, 0x8, R6 ;  /* 0x0000000809067825 */ /* 0x002fca00078e0006 */
[----:B------:R2:W-:Y:S02]  /*11030*/  STG.E.64 desc[UR8][R6.64], R4 ;  /* 0x0000000406007986 */ /* 0x0005e4000c101b08 */
.L_x_44736:
        /* <DEDUP_REMOVED lines=8> */
.L_x_44737:
[----:B------:R-:W-:Y:S05]  /*110c0*/  BSYNC B1 ;  /* 0x0000000000017941 */ /* 0x000fea0003800000 */
.L_x_44733:
[----:B------:R-:W-:-:S13]  /*110d0*/  ISETP.GE.AND P0, PT, R26, UR4, PT ;  /* 0x000000041a007c0c */ /* 0x000fda000bf06270 */
[----:B--2---:R-:W2:Y:S01]  /*110e0*/  @!P0 LDC.64 R2, c[0x0][0x228] ;  /* 0x00008a00ff028b82 */ /* 0x004ea20000000a00 */
[C---:B------:R-:W-:Y:S02]  /*110f0*/  @!P0 VIADD R5, R26.reuse, UR6 ;  /* 0x000000061a058c36 */ /* 0x040fe40008000000 */
[----:B------:R-:W-:Y:S02]  /*11100*/  @!P0 VIADD R26, R26, 0x80 ;  /* 0x000000801a1a8836 */ /* 0x000fe40000000000 */
[----:B--2---:R-:W-:-:S05]  /*11110*/  @!P0 IMAD.WIDE.U32 R2, R5, 0x8, R2 ;  /* 0x0000000805028825 */ /* 0x004fca00078e0002 */
[----:B------:R3:W-:Y:S02]  /*11120*/  @!P0 STG.E.64 desc[UR8][R2.64], R24 ;  /* 0x0000001802008986 */ /* 0x0007e4000c101b08 */
.L_x_44738:
[----:B------:R-:W-:Y:S05]  /*11130*/  BSYNC B0 ;  /* 0x0000000000007941 */ /* 0x000fea0003800000 */
.L_x_44732:
        /* <DEDUP_REMOVED lines=8> */
.L_x_44739:
        /* <DEDUP_REMOVED lines=12> */
.L_x_57567:


//--------------------- .text._ZN2at6native29vectorized_elementwise_kernelILi4ENS0_13AUnaryFunctorIdddZZZNS0_21remainder_kernel_cudaERNS_18TensorIteratorBaseEENKUlvE0_clEvENKUlvE_clEvEUlddE_EESt5arrayIPcLm2EEEEviT0_T1_ --------------------------
	.section	.text._ZN2at6native29vectorized_elementwise_kernelILi4ENS0_13AUnaryFunctorIdddZZZNS0_21remainder_kernel_cudaERNS_18TensorIteratorBaseEENKUlvE0_clEvENKUlvE_clEvEUlddE_EESt5arrayIPcLm2EEEEviT0_T1_,"ax",@progbits
	.align	128
        .global         _ZN2at6native29vectorized_elementwise_kernelILi4ENS0_13AUnaryFunctorIdddZZZNS0_21remainder_kernel_cudaERNS_18TensorIteratorBaseEENKUlvE0_clEvENKUlvE_clEvEUlddE_EESt5arrayIPcLm2EEEEviT0_T1_
        .type           _ZN2at6native29vectorized_elementwise_kernelILi4ENS0_13AUnaryFunctorIdddZZZNS0_21remainder_kernel_cudaERNS_18TensorIteratorBaseEENKUlvE0_clEvENKUlvE_clEvEUlddE_EESt5arrayIPcLm2EEEEviT0_T1_,@function
        .size           _ZN2at6native29vectorized_elementwise_kernelILi4ENS0_13AUnaryFunctorIdddZZZNS0_21remainder_kernel_cudaERNS_18TensorIteratorBaseEENKUlvE0_clEvENKUlvE_clEvEUlddE_EESt5arrayIPcLm2EEEEviT0_T1_,(.L_x_57568 - _ZN2at6native29vectorized_elementwise_kernelILi4ENS0_13AUnaryFunctorIdddZZZNS0_21remainder_kernel_cudaERNS_18TensorIteratorBaseEENKUlvE0_clEvENKUlvE_clEvEUlddE_EESt5arrayIPcLm2EEEEviT0_T1_)
        .other          _ZN2at6native29vectorized_elementwise_kernelILi4ENS0_13AUnaryFunctorIdddZZZNS0_21remainder_kernel_cudaERNS_18TensorIteratorBaseEENKUlvE0_clEvENKUlvE_clEvEUlddE_EESt5arrayIPcLm2EEEEviT0_T1_,@"STO_CUDA_ENTRY STV_DEFAULT"
_ZN2at6native29vectorized_elementwise_kernelILi4ENS0_13AUnaryFunctorIdddZZZNS0_21remainder_kernel_cudaERNS_18TensorIteratorBaseEENKUlvE0_clEvENKUlvE_clEvEUlddE_EESt5arrayIPcLm2EEEEviT0_T1_:
.text._ZN2at6native29vectorized_elementwise_kernelILi4ENS0_13AUnaryFunctorIdddZZZNS0_21remainder_kernel_cudaERNS_18TensorIteratorBaseEENKUlvE0_clEvENKUlvE_clEvEUlddE_EESt5arrayIPcLm2EEEEviT0_T1_:
        /* <DEDUP_REMOVED lines=62> */
.L_x_44747:
        /* <DEDUP_REMOVED lines=12> */
.L_x_44746:
[----:B------:R-:W-:-:S07]  /*04a0*/  IMAD.MOV.U32 R28, RZ, RZ, R30 ;  /* 0x000000ffff1c7224 */ /* 0x000fce00078e001e */
.L_x_44745:
[----:B------:R-:W-:Y:S05]  /*04b0*/  BSYNC B1 ;  /* 0x0000000000017941 */ /* 0x000fea0003800000 */
.L_x_44744:
        /* <DEDUP_REMOVED lines=13> */
.L_x_44753:
        /* <DEDUP_REMOVED lines=33> */
.L_x_44752:
[----:B------:R-:W-:-:S07]  /*07a0*/  IMAD.MOV.U32 R28, RZ, RZ, R30 ;  /* 0x000000ffff1c7224 */ /* 0x000fce00078e001e */
.L_x_44751:
[----:B------:R-:W-:Y:S05]  /*07b0*/  BSYNC B2 ;  /* 0x0000000000027941 */ /* 0x000fea0003800000 */
.L_x_44750:
[----:B------:R-:W-:-:S13]  /*07c0*/  ISETP.GE.U32.AND P1, PT, R29, 0xc, PT ;  /* 0x0000000c1d00780c */ /* 0x000fda0003f26070 */
[----:B------:R-:W-:Y:S05]  /*07d0*/  @!P1 BRA `(.L_x_44749) ;  /* 0x0000000400dc9947 */ /* 0x000fea0003800000 */
[----:B------:R-:W-:Y:S01]  /*07e0*/  BSSY B2, `(.L_x_44754) ;  /* 0x0000075000027945 */ /* 0x000fe20003800000 */
[----:B------:R-:W-:-:S07]  /*07f0*/  VIADD R23, R23, 0x10 ;  /* 0x0000001017177836 */ /* 0x000fce0000000000 */
.L_x_44755:
        /* <DEDUP_REMOVED lines=116> */
.L_x_44754:
[----:B------:R-:W-:-:S07]  /*0f40*/  IMAD.MOV.U32 R31, RZ, RZ, R29 ;  /* 0x000000ffff1f7224 */ /* 0x000fce00078e001d */
.L_x_44749:
[----:B------:R-:W-:Y:S05]  /*0f50*/  BSYNC B1 ;  /* 0x0000000000017941 */ /* 0x000fea0003800000 */
.L_x_44748:
        /* <DEDUP_REMOVED lines=20> */
.L_x_44757:
[----:B------:R-:W-:Y:S05]  /*10a0*/  BSYNC B1 ;  /* 0x0000000000017941 */ /* 0x000fea0003800000 */
.L_x_44756:
[----:B------:R-:W-:-:S05]  /*10b0*/  IMAD.MOV.U32 R21, RZ, RZ, R23 ;  /* 0x000000ffff157224 */ /* 0x000fca00078e0017 */
[----:B------:R-:W-:Y:S01]  /*10c0*/  LOP3.LUT R21, R21, 0x80000000, R17, 0xb8, !PT ;  /* 0x8000000015157812 */ /* 0x000fe200078eb811 */
[----:B------:R-:W-:Y:S06]  /*10d0*/  BRA `(.L_x_44743) ;  /* 0x00000000001c7947 */ /* 0x000fec0003800000 */
.L_x_44742:
[----:B------:R-:W-:-:S06]  /*10e0*/  DSETP.GTU.AND P1, PT, R18, +INF , PT ;  /* 0x7ff000001200742a */ /* 0x000fcc0003f2c000 */
[----:B------:R-:W-:-:S14]  /*10f0*/  DSETP.LE.AND P1, PT, R2, +INF , !P1 ;  /* 0x7ff000000200742a */ /* 0x000fdc0004f23000 */
[----:B------:R-:W0:Y:S01]  /*1100*/  @!P1 LDC.64 R20, c[0x0][0x220] ;  /* 0x00008800ff149b82 */ /* 0x000e220000000a00 */
[----:B------:R-:W-:Y:S02]  /*1110*/  @P1 DSETP.NEU.AND P2, PT, R2, +INF , PT ;  /* 0x7ff000000200142a */ /* 0x000fe40003f4d000 */
[----:B0-----:R-:W-:-:S06]  /*1120*/  @!P1 DADD R20, R24, R20 ;  /* 0x0000000018149229 */ /* 0x001fcc0000000014 */
[----:B------:R-:W-:Y:S02]  /*1130*/  @P1 FSEL R20, R16, RZ, P2 ;  /* 0x000000ff10141208 */ /* 0x000fe40001000000 */
[----:B------:R-:W-:-:S07]  /*1140*/  @P1 FSEL R21, R17, -QNAN , P2 ;  /* 0xfff8000011151808 */ /* 0x000fce0001000000 */
.L_x_44743:
[----:B------:R-:W-:Y:S05]  /*1150*/  BSYNC B0 ;  /* 0x0000000000007941 */ /* 0x000fea0003800000 */
.L_x_44741:
        /* <DEDUP_REMOVED lines=43> */
.L_x_44764:
        /* <DEDUP_REMOVED lines=12> */
.L_x_44763:
[----:B------:R-:W-:-:S07]  /*14d0*/  IMAD.MOV.U32 R28, RZ, RZ, R30 ;  /* 0x000000ffff1c7224 */ /* 0x000fce00078e001e */
.L_x_44762:
[----:B------:R-:W-:Y:S05]  /*14e0*/  BSYNC B1 ;  /* 0x0000000000017941 */ /* 0x000fea0003800000 */
.L_x_44761:
        /* <DEDUP_REMOVED lines=13> */
.L_x_44770:
        /* <DEDUP_REMOVED lines=33> */
.L_x_44769:
[----:B------:R-:W-:-:S07]  /*17d0*/  IMAD.MOV.U32 R28, RZ, RZ, R30 ;  /* 0x000000ffff1c7224 */ /* 0x000fce00078e001e */
.L_x_44768:
[----:B------:R-:W-:Y:S05]  /*17e0*/  BSYNC B2 ;  /* 0x0000000000027941 */ /* 0x000fea0003800000 */
.L_x_44767:
[----:B------:R-:W-:-:S13]  /*17f0*/  ISETP.GE.U32.AND P1, PT, R29, 0xc, PT ;  /* 0x0000000c1d00780c */ /* 0x000fda0003f26070 */
[----:B------:R-:W-:Y:S05]  /*1800*/  @!P1 BRA `(.L_x_44766) ;  /* 0x0000000400dc9947 */ /* 0x000fea0003800000 */
[----:B------:R-:W-:Y:S01]  /*1810*/  BSSY B2, `(.L_x_44771) ;  /* 0x0000075000027945 */ /* 0x000fe20003800000 */
[----:B------:R-:W-:-:S07]  /*1820*/  VIADD R25, R25, 0x10 ;  /* 0x0000001019197836 */ /* 0x000fce0000000000 */
.L_x_44772:
        /* <DEDUP_REMOVED lines=116> */
.L_x_44771:
[----:B------:R-:W-:-:S07]  /*1f70*/  IMAD.MOV.U32 R31, RZ, RZ, R29 ;  /* 0x000000ffff1f7224 */ /* 0x000fce00078e001d */
.L_x_44766:
[----:B------:R-:W-:Y:S05]  /*1f80*/  BSYNC B1 ;  /* 0x0000000000017941 */ /* 0x000fea0003800000 */
.L_x_44765:
        /* <DEDUP_REMOVED lines=19> */
.L_x_44774:
[----:B------:R-:W-:Y:S05]  /*20c0*/  BSYNC B1 ;  /* 0x0000000000017941 */ /* 0x000fea0003800000 */
.L_x_44773:
[----:B------:R-:W-:Y:S01]  /*20d0*/  LOP3.LUT R25, R25, 0x80000000, R17, 0xb8, !PT ;  /* 0x8000000019197812 */ /* 0x000fe200078eb811 */
[----:B------:R-:W-:Y:S06]  /*20e0*/  BRA `(.L_x_44760) ;  /* 0x00000000001c7947 */ /* 0x000fec0003800000 */
.L_x_44759:
[----:B------:R-:W-:-:S06]  /*20f0*/  DSETP.GTU.AND P1, PT, R18, +INF , PT ;  /* 0x7ff000001200742a */ /* 0x000fcc0003f2c000 */
[----:B------:R-:W-:-:S14]  /*2100*/  DSETP.LE.AND P1, PT, R2, +INF , !P1 ;  /* 0x7ff000000200742a */ /* 0x000fdc0004f23000 */
[----:B------:R-:W0:Y:S01]  /*2110*/  @!P1 LDC.64 R24, c[0x0][0x220] ;  /* 0x00008800ff189b82 */ /* 0x000e220000000a00 */
[----:B------:R-:W-:Y:S02]  /*2120*/  @P1 DSETP.NEU.AND P2, PT, R2, +INF , PT ;  /* 0x7ff000000200142a */ /* 0x000fe40003f4d000 */
[----:B0-----:R-:W-:-:S06]  /*2130*/  @!P1 DADD R24, R26, R24 ;  /* 0x000000001a189229 */ /* 0x001fcc0000000018 */
[----:B------:R-:W-:Y:S02]  /*2140*/  @P1 FSEL R24, R16, RZ, P2 ;  /* 0x000000ff10181208 */ /* 0x000fe40001000000 */
[----:B------:R-:W-:-:S07]  /*2150*/  @P1 FSEL R25, R17, -QNAN , P2 ;  /* 0xfff8000011191808 */ /* 0x000fce0001000000 */
.L_x_44760:
[----:B------:R-:W-:Y:S05]  /*2160*/  BSYNC B0 ;  /* 0x0000000000007941 */ /* 0x000fea0003800000 */
.L_x_44758:
        /* <DEDUP_REMOVED lines=43> */
.L_x_44781:
        /* <DEDUP_REMOVED lines=12> */
.L_x_44780:
[----:B------:R-:W-:-:S07]  /*24e0*/  IMAD.MOV.U32 R28, RZ, RZ, R30 ;  /* 0x000000ffff1c7224 */ /* 0x000fce00078e001e */
.L_x_44779:
[----:B------:R-:W-:Y:S05]  /*24f0*/  BSYNC B1 ;  /* 0x0000000000017941 */ /* 0x000fea0003800000 */
.L_x_44778:
        /* <DEDUP_REMOVED lines=13> */
.L_x_44787:
        /* <DEDUP_REMOVED lines=33> */
.L_x_44786:
[----:B------:R-:W-:-:S07]  /*27e0*/  IMAD.MOV.U32 R28, RZ, RZ, R30 ;  /* 0x000000ffff1c7224 */ /* 0x000fce00078e001e */
.L_x_44785:
[----:B------:R-:W-:Y:S05]  /*27f0*/  BSYNC B2 ;  /* 0x0000000000027941 */ /* 0x000fea0003800000 */
.L_x_44784:
[----:B------:R-:W-:-:S13]  /*2800*/  ISETP.GE.U32.AND P1, PT, R29, 0xc, PT ;  /* 0x0000000c1d00780c */ /* 0x000fda0003f26070 */
[----:B------:R-:W-:Y:S05]  /*2810*/  @!P1 BRA `(.L_x_44783) ;  /* 0x0000000400dc9947 */ /* 0x000fea0003800000 */
[----:B------:R-:W-:Y:S01]  /*2820*/  BSSY B2, `(.L_x_44788) ;  /* 0x0000075000027945 */ /* 0x000fe20003800000 */
[----:B------:R-:W-:-:S07]  /*2830*/  VIADD R27, R27, 0x10 ;  /* 0x000000101b1b7836 */ /* 0x000fce0000000000 */
.L_x_44789:
        /* <DEDUP_REMOVED lines=116> */
.L_x_44788:
[----:B------:R-:W-:-:S07]  /*2f80*/  IMAD.MOV.U32 R31, RZ, RZ, R29 ;  /* 0x000000ffff1f7224 */ /* 0x000fce00078e001d */
.L_x_44783:
[----:B------:R-:W-:Y:S05]  /*2f90*/  BSYNC B1 ;  /* 0x0000000000017941 */ /* 0x000fea0003800000 */
.L_x_44782:
        /* <DEDUP_REMOVED lines=20> */
.L_x_44791:
[----:B------:R-:W-:Y:S05]  /*30e0*/  BSYNC B1 ;  /* 0x0000000000017941 */ /* 0x000fea0003800000 */
.L_x_44790:
[----:B------:R-:W-:-:S05]  /*30f0*/  IMAD.MOV.U32 R25, RZ, RZ, R27 ;  /* 0x000000ffff197224 */ /* 0x000fca00078e001b */
[----:B------:R-:W-:Y:S01]  /*3100*/  LOP3.LUT R25, R25, 0x80000000, R17, 0xb8, !PT ;  /* 0x8000000019197812 */ /* 0x000fe200078eb811 */
[----:B------:R-:W-:Y:S06]  /*3110*/  BRA `(.L_x_44777) ;  /* 0x00000000001c7947 */ /* 0x000fec0003800000 */
.L_x_44776:
[----:B------:R-:W-:-:S06]  /*3120*/  DSETP.GTU.AND P1, PT, R18, +INF , PT ;  /* 0x7ff000001200742a */ /* 0x000fcc0003f2c000 */
[----:B------:R-:W-:-:S14]  /*3130*/  DSETP.LE.AND P1, PT, R2, +INF , !P1 ;  /* 0x7ff000000200742a */ /* 0x000fdc0004f23000 */
[----:B------:R-:W0:Y:S01]  /*3140*/  @!P1 LDC.64 R24, c[0x0][0x220] ;  /* 0x00008800ff189b82 */ /* 0x000e220000000a00 */
[----:B------:R-:W-:Y:S02]  /*3150*/  @P1 DSETP.NEU.AND P2, PT, R2, +INF , PT ;  /* 0x7ff000000200142a */ /* 0x000fe40003f4d000 */
[----:B0-----:R-:W-:-:S06]  /*3160*/  @!P1 DADD R24, R12, R24 ;  /* 0x000000000c189229 */ /* 0x001fcc0000000018 */
[----:B------:R-:W-:Y:S02]  /*3170*/  @P1 FSEL R24, R16, RZ, P2 ;  /* 0x000000ff10181208 */ /* 0x000fe40001000000 */
[----:B------:R-:W-:-:S07]  /*3180*/  @P1 FSEL R25, R17, -QNAN , P2 ;  /* 0xfff8000011191808 */ /* 0x000fce0001000000 */
.L_x_44777:
[----:B------:R-:W-:Y:S05]  /*3190*/  BSYNC B0 ;  /* 0x0000000000007941 */ /* 0x000fea0003800000 */
.L_x_44775:
        /* <DEDUP_REMOVED lines=44> */
.L_x_44798:
        /* <DEDUP_REMOVED lines=12> */
.L_x_44797:
[----:B------:R-:W-:-:S07]  /*3520*/  IMAD.MOV.U32 R28, RZ, RZ, R30 ;  /* 0x000000ffff1c7224 */ /* 0x000fce00078e001e */
.L_x_44796:
[----:B------:R-:W-:Y:S05]  /*3530*/  BSYNC B1 ;  /* 0x0000000000017941 */ /* 0x000fea0003800000 */
.L_x_44795:
        /* <DEDUP_REMOVED lines=13> */
.L_x_44804:
        /* <DEDUP_REMOVED lines=33> */
.L_x_44803:
[----:B------:R-:W-:-:S07]  /*3820*/  IMAD.MOV.U32 R28, RZ, RZ, R30 ;  /* 0x000000ffff1c7224 */ /* 0x000fce00078e001e */
.L_x_44802:
[----:B------:R-:W-:Y:S05]  /*3830*/  BSYNC B2 ;  /* 0x0000000000027941 */ /* 0x000fea0003800000 */
.L_x_44801:
[----:B------:R-:W-:-:S13]  /*3840*/  ISETP.GE.U32.AND P1, PT, R29, 0xc, PT ;  /* 0x0000000c1d00780c */ /* 0x000fda0003f26070 */
[----:B------:R-:W-:Y:S05]  /*3850*/  @!P1 BRA `(.L_x_44800) ;  /* 0x0000000400dc9947 */ /* 0x000fea0003800000 */
[----:B------:R-:W-:Y:S01]  /*3860*/  BSSY B2, `(.L_x_44805) ;  /* 0x0000075000027945 */ /* 0x000fe20003800000 */
[----:B------:R-:W-:-:S07]  /*3870*/  VIADD R27, R27, 0x10 ;  /* 0x000000101b1b7836 */ /* 0x000fce0000000000 */
.L_x_44806:
        /* <DEDUP_REMOVED lines=116> */
.L_x_44805:
[----:B------:R-:W-:-:S07]  /*3fc0*/  IMAD.MOV.U32 R31, RZ, RZ, R29 ;  /* 0x000000ffff1f7224 */ /* 0x000fce00078e001d */
.L_x_44800:
[----:B------:R-:W-:Y:S05]  /*3fd0*/  BSYNC B1 ;  /* 0x0000000000017941 */ /* 0x000fea0003800000 */
.L_x_44799:
        /* <DEDUP_REMOVED lines=20> */
.L_x_44808:
[----:B------:R-:W-:Y:S05]  /*4120*/  BSYNC B1 ;  /* 0x0000000000017941 */ /* 0x000fea0003800000 */
.L_x_44807:
[----:B------:R-:W-:-:S05]  /*4130*/  IMAD.MOV.U32 R25, RZ, RZ, R27 ;  /* 0x000000ffff197224 */ /* 0x000fca00078e001b */
[----:B------:R-:W-:Y:S01]  /*4140*/  LOP3.LUT R25, R25, 0x80000000, R17, 0xb8, !PT ;  /* 0x8000000019197812 */ /* 0x000fe200078eb811 */
[----:B------:R-:W-:Y:S06]  /*4150*/  BRA `(.L_x_44794) ;  /* 0x00000000001c7947 */ /* 0x000fec0003800000 */
.L_x_44793:
[----:B------:R-:W-:-:S06]  /*4160*/  DSETP.GTU.AND P1, PT, R12, +INF , PT ;  /* 0x7ff000000c00742a */ /* 0x000fcc0003f2c000 */
[----:B------:R-:W-:-:S14]  /*4170*/  DSETP.LE.AND P1, PT, R2, +INF , !P1 ;  /* 0x7ff000000200742a */ /* 0x000fdc0004f23000 */
[----:B------:R-:W0:Y:S01]  /*4180*/  @!P1 LDC.64 R24, c[0x0][0x220] ;  /* 0x00008800ff189b82 */ /* 0x000e220000000a00 */
[----:B------:R-:W-:Y:S02]  /*4190*/  @P1 DSETP.NEU.AND P2, PT, R2, +INF , PT ;  /* 0x7ff000000200142a */ /* 0x000fe40003f4d000 */
[----:B0-----:R-:W-:-:S06]  /*41a0*/  @!P1 DADD R24, R14, R24 ;  /* 0x000000000e189229 */ /* 0x001fcc0000000018 */
[----:B------:R-:W-:Y:S02]  /*41b0*/  @P1 FSEL R24, R16, RZ, P2 ;  /* 0x000000ff10181208 */ /* 0x000fe40001000000 */
[----:B------:R-:W-:-:S07]  /*41c0*/  @P1 FSEL R25, R17, -QNAN , P2 ;  /* 0xfff8000011191808 */ /* 0x000fce0001000000 */
.L_x_44794:
[----:B------:R-:W-:Y:S05]  /*41d0*/  BSYNC B0 ;  /* 0x0000000000007941 */ /* 0x000fea0003800000 */
.L_x_44792:
        /* <DEDUP_REMOVED lines=44> */
.L_x_44815:
        /* <DEDUP_REMOVED lines=12> */
.L_x_44814:
[----:B------:R-:W-:-:S07]  /*4560*/  IMAD.MOV.U32 R28, RZ, RZ, R30 ;  /* 0x000000ffff1c7224 */ /* 0x000fce00078e001e */
.L_x_44813:
[----:B------:R-:W-:Y:S05]  /*4570*/  BSYNC B1 ;  /* 0x0000000000017941 */ /* 0x000fea0003800000 */
.L_x_44812:
        /* <DEDUP_REMOVED lines=13> */
.L_x_44821:
        /* <DEDUP_REMOVED lines=33> */
.L_x_44820:
[----:B------:R-:W-:-:S07]  /*4860*/  IMAD.MOV.U32 R28, RZ, RZ, R30 ;  /* 0x000000ffff1c7224 */ /* 0x000fce00078e001e */
.L_x_44819:
[----:B------:R-:W-:Y:S05]  /*4870*/  BSYNC B2 ;  /* 0x0000000000027941 */ /* 0x000fea0003800000 */
.L_x_44818:
[----:B------:R-:W-:-:S13]  /*4880*/  ISETP.GE.U32.AND P1, PT, R29, 0xc, PT ;  /* 0x0000000c1d00780c */ /* 0x000fda0003f26070 */
[----:B------:R-:W-:Y:S05]  /*4890*/  @!P1 BRA `(.L_x_44817) ;  /* 0x0000000400dc9947 */ /* 0x000fea0003800000 */
[----:B------:R-:W-:Y:S01]  /*48a0*/  BSSY B2, `(.L_x_44822) ;  /* 0x0000075000027945 */ /* 0x000fe20003800000 */
[----:B------:R-:W-:-:S07]  /*48b0*/  VIADD R27, R27, 0x10 ;  /* 0x000000101b1b7836 */ /* 0x000fce0000000000 */
.L_x_44823:
        /* <DEDUP_REMOVED lines=116> */
.L_x_44822:
[----:B------:R-:W-:-:S07]  /*5000*/  IMAD.MOV.U32 R31, RZ, RZ, R29 ;  /* 0x000000ffff1f7224 */ /* 0x000fce00078e001d */
.L_x_44817:
[----:B------:R-:W-:Y:S05]  /*5010*/  BSYNC B1 ;  /* 0x0000000000017941 */ /* 0x000fea0003800000 */
.L_x_44816:
        /* <DEDUP_REMOVED lines=20> */
.L_x_44825:
[----:B------:R-:W-:Y:S05]  /*5160*/  BSYNC B1 ;  /* 0x0000000000017941 */ /* 0x000fea0003800000 */
.L_x_44824:
[----:B------:R-:W-:-:S05]  /*5170*/  IMAD.MOV.U32 R25, RZ, RZ, R27 ;  /* 0x000000ffff197224 */ /* 0x000fca00078e001b */
[----:B------:R-:W-:Y:S01]  /*5180*/  LOP3.LUT R25, R25, 0x80000000, R17, 0xb8, !PT ;  /* 0x8000000019197812 */ /* 0x000fe200078eb811 */
[----:B------:R-:W-:Y:S06]  /*5190*/  BRA `(.L_x_44811) ;  /* 0x00000000001c7947 */ /* 0x000fec0003800000 */
.L_x_44810:
[----:B------:R-:W-:-:S06]  /*51a0*/  DSETP.GTU.AND P1, PT, R14, +INF , PT ;  /* 0x7ff000000e00742a */ /* 0x000fcc0003f2c000 */
[----:B------:R-:W-:-:S14]  /*51b0*/  DSETP.LE.AND P1, PT, R2, +INF , !P1 ;  /* 0x7ff000000200742a */ /* 0x000fdc0004f23000 */
[----:B------:R-:W0:Y:S01]  /*51c0*/  @!P1 LDC.64 R24, c[0x0][0x220] ;  /* 0x00008800ff189b82 */ /* 0x000e220000000a00 */
[----:B------:R-:W-:Y:S02]  /*51d0*/  @P1 DSETP.NEU.AND P2, PT, R2, +INF , PT ;  /* 0x7ff000000200142a */ /* 0x000fe40003f4d000 */
[----:B0-----:R-:W-:-:S06]  /*51e0*/  @!P1 DADD R24, R8, R24 ;  /* 0x0000000008189229 */ /* 0x001fcc0000000018 */
[----:B------:R-:W-:Y:S02]  /*51f0*/  @P1 FSEL R24, R16, RZ, P2 ;  /* 0x000000ff10181208 */ /* 0x000fe40001000000 */
[----:B------:R-:W-:-:S07]  /*5200*/  @P1 FSEL R25, R17, -QNAN , P2 ;  /* 0xfff8000011191808 */ /* 0x000fce0001000000 */
.L_x_44811:
[----:B------:R-:W-:Y:S05]  /*5210*/  BSYNC B0 ;  /* 0x0000000000007941 */ /* 0x000fea0003800000 */
.L_x_44809:
        /* <DEDUP_REMOVED lines=43> */
.L_x_44831:
        /* <DEDUP_REMOVED lines=12> */
.L_x_44830:
[----:B------:R-:W-:Y:S05]  /*5590*/  BSYNC B1 ;  /* 0x0000000000017941 */ /* 0x000fea0003800000 */
.L_x_44829:
        /* <DEDUP_REMOVED lines=13> */
.L_x_44837:
        /* <DEDUP_REMOVED lines=33> */
.L_x_44836:
[----:B------:R-:W-:-:S07]  /*5880*/  IMAD.MOV.U32 R27, RZ, RZ, R30 ;  /* 0x000000ffff1b7224 */ /* 0x000fce00078e001e */
.L_x_44835:
[----:B------:R-:W-:Y:S05]  /*5890*/  BSYNC B2 ;  /* 0x0000000000027941 */ /* 0x000fea0003800000 */
.L_x_44834:
[----:B------:R-:W-:-:S13]  /*58a0*/  ISETP.GE.U32.AND P1, PT, R29, 0xc, PT ;  /* 0x0000000c1d00780c */ /* 0x000fda0003f26070 */
[----:B------:R-:W-:Y:S05]  /*58b0*/  @!P1 BRA `(.L_x_44833) ;  /* 0x0000000400dc9947 */ /* 0x000fea0003800000 */
[----:B------:R-:W-:Y:S01]  /*58c0*/  BSSY B2, `(.L_x_44838) ;  /* 0x0000075000027945 */ /* 0x000fe20003800000 */
[----:B------:R-:W-:-:S07]  /*58d0*/  VIADD R28, R28, 0x10 ;  /* 0x000000101c1c7836 */ /* 0x000fce0000000000 */
.L_x_44839:
        /* <DEDUP_REMOVED lines=116> */
.L_x_44838:
[----:B------:R-:W-:-:S07]  /*6020*/  IMAD.MOV.U32 R31, RZ, RZ, R30 ;  /* 0x000000ffff1f7224 */ /* 0x000fce00078e001e */
.L_x_44833:
[----:B------:R-:W-:Y:S05]  /*6030*/  BSYNC B1 ;  /* 0x0000000000017941 */ /* 0x000fea0003800000 */
.L_x_44832:
        /* <DEDUP_REMOVED lines=21> */
.L_x_44841:
[----:B------:R-:W-:Y:S05]  /*6190*/  BSYNC B1 ;  /* 0x0000000000017941 */ /* 0x000fea0003800000 */
.L_x_44840:
[----:B------:R-:W-:-:S05]  /*61a0*/  IMAD.MOV.U32 R25, RZ, RZ, R29 ;  /* 0x000000ffff197224 */ /* 0x000fca00078e001d */
[----:B------:R-:W-:Y:S01]  /*61b0*/  LOP3.LUT R25, R25, 0x80000000, R17, 0xb8, !PT ;  /* 0x8000000019197812 */ /* 0x000fe200078eb811 */
[----:B------:R-:W-:Y:S06]  /*61c0*/  BRA `(.L_x_44828) ;  /* 0x00000000001c7947 */ /* 0x000fec0003800000 */
.L_x_44827:
[----:B------:R-:W-:-:S06]  /*61d0*/  DSETP.GTU.AND P1, PT, R14, +INF , PT ;  /* 0x7ff000000e00742a */ /* 0x000fcc0003f2c000 */
[----:B------:R-:W-:-:S14]  /*61e0*/  DSETP.LE.AND P1, PT, R2, +INF , !P1 ;  /* 0x7ff000000200742a */ /* 0x000fdc0004f23000 */
[----:B------:R-:W0:Y:S01]  /*61f0*/  @!P1 LDC.64 R24, c[0x0][0x220] ;  /* 0x00008800ff189b82 */ /* 0x000e220000000a00 */
[----:B------:R-:W-:Y:S02]  /*6200*/  @P1 DSETP.NEU.AND P2, PT, R2, +INF , PT ;  /* 0x7ff000000200142a */ /* 0x000fe40003f4d000 */
[----:B0-----:R-:W-:-:S06]  /*6210*/  @!P1 DADD R24, R10, R24 ;  /* 0x000000000a189229 */ /* 0x001fcc0000000018 */
[----:B------:R-:W-:Y:S02]  /*6220*/  @P1 FSEL R24, R16, RZ, P2 ;  /* 0x000000ff10181208 */ /* 0x000fe40001000000 */
[----:B------:R-:W-:-:S07]  /*6230*/  @P1 FSEL R25, R17, -QNAN , P2 ;  /* 0xfff8000011191808 */ /* 0x000fce0001000000 */
.L_x_44828:
[----:B------:R-:W-:Y:S05]  /*6240*/  BSYNC B0 ;  /* 0x0000000000007941 */ /* 0x000fea0003800000 */
.L_x_44826:
        /* <DEDUP_REMOVED lines=44> */
.L_x_44847:
        /* <DEDUP_REMOVED lines=12> */
.L_x_44846:
[----:B------:R-:W-:Y:S05]  /*65d0*/  BSYNC B1 ;  /* 0x0000000000017941 */ /* 0x000fea0003800000 */
.L_x_44845:
        /* <DEDUP_REMOVED lines=13> */
.L_x_44853:
        /* <DEDUP_REMOVED lines=33> */
.L_x_44852:
[----:B------:R-:W-:-:S07]  /*68c0*/  IMAD.MOV.U32 R27, RZ, RZ, R30 ;  /* 0x000000ffff1b7224 */ /* 0x000fce00078e001e */
.L_x_44851:
[----:B------:R-:W-:Y:S05]  /*68d0*/  BSYNC B2 ;  /* 0x0000000000027941 */ /* 0x000fea0003800000 */
.L_x_44850:
[----:B------:R-:W-:-:S13]  /*68e0*/  ISETP.GE.U32.AND P1, PT, R29, 0xc, PT ;  /* 0x0000000c1d00780c */ /* 0x000fda0003f26070 */
[----:B------:R-:W-:Y:S05]  /*68f0*/  @!P1 BRA `(.L_x_44849) ;  /* 0x0000000400dc9947 */ /* 0x000fea0003800000 */
[----:B------:R-:W-:Y:S01]  /*6900*/  BSSY B2, `(.L_x_44854) ;  /* 0x0000075000027945 */ /* 0x000fe20003800000 */
[----:B------:R-:W-:-:S07]  /*6910*/  VIADD R28, R28, 0x10 ;  /* 0x000000101c1c7836 */ /* 0x000fce0000000000 */
.L_x_44855:
        /* <DEDUP_REMOVED lines=116> */
.L_x_44854:
[----:B------:R-:W-:-:S07]  /*7060*/  IMAD.MOV.U32 R31, RZ, RZ, R30 ;  /* 0x000000ffff1f7224 */ /* 0x000fce00078e001e */
.L_x_44849:
[----:B------:R-:W-:Y:S05]  /*7070*/  BSYNC B1 ;  /* 0x0000000000017941 */ /* 0x000fea0003800000 */
.L_x_44848:
        /* <DEDUP_REMOVED lines=21> */
.L_x_44857:
[----:B------:R-:W-:Y:S05]  /*71d0*/  BSYNC B1 ;  /* 0x0000000000017941 */ /* 0x000fea0003800000 */
.L_x_44856:
[----:B------:R-:W-:Y:S02]  /*71e0*/  IMAD.MOV.U32 R15, RZ, RZ, R29 ;  /* 0x000000ffff0f7224 */ /* 0x000fe400078e001d */
[----:B------:R-:W-:-:S03]  /*71f0*/  IMAD.MOV.U32 R14, RZ, RZ, R24 ;  /* 0x000000ffff0e7224 */ /* 0x000fc600078e0018 */
[----:B------:R-:W-:Y:S01]  /*7200*/  LOP3.LUT R15, R15, 0x80000000, R17, 0xb8, !PT ;  /* 0x800000000f0f7812 */ /* 0x000fe200078eb811 */
[----:B------:R-:W-:Y:S06]  /*7210*/  BRA `(.L_x_44844) ;  /* 0x00000000001c7947 */ /* 0x000fec0003800000 */
.L_x_44843:
[----:B------:R-:W-:-:S06]  /*7220*/  DSETP.GTU.AND P1, PT, R24, +INF , PT ;  /* 0x7ff000001800742a */ /* 0x000fcc0003f2c000 */
[----:B------:R-:W-:-:S14]  /*7230*/  DSETP.LE.AND P1, PT, R2, +INF , !P1 ;  /* 0x7ff000000200742a */ /* 0x000fdc0004f23000 */
[----:B------:R-:W0:Y:S01]  /*7240*/  @!P1 LDC.64 R14, c[0x0][0x220] ;  /* 0x00008800ff0e9b82 */ /* 0x000e220000000a00 */
[----:B------:R-:W-:Y:S02]  /*7250*/  @P1 DSETP.NEU.AND P2, PT, R2, +INF , PT ;  /* 0x7ff000000200142a */ /* 0x000fe40003f4d000 */
[----:B0-----:R-:W-:-:S06]  /*7260*/  @!P1 DADD R14, R4, R14 ;  /* 0x00000000040e9229 */ /* 0x001fcc000000000e */
[----:B------:R-:W-:Y:S02]  /*7270*/  @P1 FSEL R14, R16, RZ, P2 ;  /* 0x000000ff100e1208 */ /* 0x000fe40001000000 */
[----:B------:R-:W-:-:S07]  /*7280*/  @P1 FSEL R15, R17, -QNAN , P2 ;  /* 0xfff80000110f1808 */ /* 0x000fce0001000000 */
.L_x_44844:
[----:B------:R-:W-:Y:S05]  /*7290*/  BSYNC B0 ;  /* 0x0000000000007941 */ /* 0x000fea0003800000 */
.L_x_44842:
        /* <DEDUP_REMOVED lines=43> */
.L_x_44863:
        /* <DEDUP_REMOVED lines=12> */
.L_x_44862:
[----:B------:R-:W-:Y:S05]  /*7610*/  BSYNC B1 ;  /* 0x0000000000017941 */ /* 0x000fea0003800000 */
.L_x_44861:
        /* <DEDUP_REMOVED lines=13> */
.L_x_44869:
        /* <DEDUP_REMOVED lines=33> */
.L_x_44868:
[----:B------:R-:W-:-:S07]  /*7900*/  IMAD.MOV.U32 R2, RZ, RZ, R27 ;  /* 0x000000ffff027224 */ /* 0x000fce00078e001b */
.L_x_44867:
[----:B------:R-:W-:Y:S05]  /*7910*/  BSYNC B2 ;  /* 0x0000000000027941 */ /* 0x000fea0003800000 */
.L_x_44866:
[----:B------:R-:W-:-:S13]  /*7920*/  ISETP.GE.U32.AND P0, PT, R26, 0xc, PT ;  /* 0x0000000c1a00780c */ /* 0x000fda0003f06070 */
[----:B------:R-:W-:Y:S05]  /*7930*/  @!P0 BRA `(.L_x_44865) ;  /* 0x0000000400e08947 */ /* 0x000fea0003800000 */
[----:B------:R-:W-:Y:S01]  /*7940*/  BSSY B2, `(.L_x_44870) ;  /* 0x0000075000027945 */ /* 0x000fe20003800000 */
[----:B------:R-:W-:-:S07]  /*7950*/  VIADD R2, R24, 0x10 ;  /* 0x0000001018027836 */ /* 0x000fce0000000000 */
.L_x_44871:
        /* <DEDUP_REMOVED lines=116> */
.L_x_44870:
[----:B------:R-:W-:Y:S02]  /*80a0*/  IMAD.MOV.U32 R2, RZ, RZ, R24 ;  /* 0x000000ffff027224 */ /* 0x000fe400078e0018 */
[----:B------:R-:W-:-:S07]  /*80b0*/  IMAD.MOV.U32 R28, RZ, RZ, R27 ;  /* 0x000000ffff1c7224 */ /* 0x000fce00078e001b */
.L_x_44865:
[----:B------:R-:W-:Y:S05]  /*80c0*/  BSYNC B1 ;  /* 0x0000000000017941 */ /* 0x000fea0003800000 */
.L_x_44864:
        /* <DEDUP_REMOVED lines=20> */
.L_x_44873:
[----:B------:R-:W-:Y:S05]  /*8210*/  BSYNC B1 ;  /* 0x0000000000017941 */ /* 0x000fea0003800000 */
.L_x_44872:
[----:B------:R-:W-:-:S05]  /*8220*/  IMAD.MOV.U32 R5, RZ, RZ, R27 ;  /* 0x000000ffff057224 */ /* 0x000fca00078e001b */
[----:B------:R-:W-:Y:S01]  /*8230*/  LOP3.LUT R5, R5, 0x80000000, R17, 0xb8, !PT ;  /* 0x8000000005057812 */ /* 0x000fe200078eb811 */
[----:B------:R-:W-:Y:S06]  /*8240*/  BRA `(.L_x_44860) ;  /* 0x00000000001c7947 */ /* 0x000fec0003800000 */
.L_x_44859:
[----:B------:R-:W-:-:S06]  /*8250*/  DSETP.GTU.AND P0, PT, R14, +INF , PT ;  /* 0x7ff000000e00742a */ /* 0x000fcc0003f0c000 */
[----:B------:R-:W-:-:S14]  /*8260*/  DSETP.LE.AND P0, PT, R2, +INF , !P0 ;  /* 0x7ff000000200742a */ /* 0x000fdc0004703000 */
[----:B------:R-:W0:Y:S01]  /*8270*/  @!P0 LDC.64 R4, c[0x0][0x220] ;  /* 0x00008800ff048b82 */ /* 0x000e220000000a00 */
[----:B------:R-:W-:Y:S02]  /*8280*/  @P0 DSETP.NEU.AND P1, PT, R2, +INF , PT ;  /* 0x7ff000000200042a */ /* 0x000fe40003f2d000 */
[----:B0-----:R-:W-:-:S06]  /*8290*/  @!P0 DADD R4, R6, R4 ;  /* 0x0000000006048229 */ /* 0x001fcc0000000004 */
[----:B------:R-:W-:Y:S02]  /*82a0*/  @P0 FSEL R4, R16, RZ, P1 ;  /* 0x000000ff10040208 */ /* 0x000fe40000800000 */
[----:B------:R-:W-:-:S07]  /*82b0*/  @P0 FSEL R5, R17, -QNAN , P1 ;  /* 0xfff8000011050808 */ /* 0x000fce0000800000 */
.L_x_44860:
[----:B------:R-:W-:Y:S05]  /*82c0*/  BSYNC B0 ;  /* 0x0000000000007941 */ /* 0x000fea0003800000 */
.L_x_44858:
        /* <DEDUP_REMOVED lines=26> */
.L_x_44740:
        /* <DEDUP_REMOVED lines=98> */
.L_x_44882:
        /* <DEDUP_REMOVED lines=12> */
.L_x_44881:
[----:B------:R-:W-:-:S07]  /*8b50*/  IMAD.MOV.U32 R22, RZ, RZ, R28 ;  /* 0x000000ffff167224 */ /* 0x000fce00078e001c */
.L_x_44880:
[----:B------:R-:W-:Y:S05]  /*8b60*/  BSYNC B2 ;  /* 0x0000000000027941 */ /* 0x000fea0003800000 */
.L_x_44879:
        /* <DEDUP_REMOVED lines=13> */
.L_x_44888:
        /* <DEDUP_REMOVED lines=33> */
.L_x_44887:
[----:B------:R-:W-:-:S07]  /*8e50*/  IMAD.MOV.U32 R22, RZ, RZ, R28 ;  /* 0x000000ffff167224 */ /* 0x000fce00078e001c */
.L_x_44886:
[----:B------:R-:W-:Y:S05]  /*8e60*/  BSYNC B3 ;  /* 0x0000000000037941 */ /* 0x000fea0003800000 */
.L_x_44885:
[----:B------:R-:W-:-:S13]  /*8e70*/  ISETP.GE.U32.AND P0, PT, R27, 0xc, PT ;  /* 0x0000000c1b00780c */ /* 0x000fda0003f06070 */
[----:B------:R-:W-:Y:S05]  /*8e80*/  @!P0 BRA `(.L_x_44884) ;  /* 0x0000000400e08947 */ /* 0x000fea0003800000 */
[----:B------:R-:W-:Y:S01]  /*8e90*/  BSSY B3, `(.L_x_44889) ;  /* 0x0000075000037945 */ /* 0x000fe20003800000 */
[----:B------:R-:W-:-:S07]  /*8ea0*/  VIADD R22, R23, 0x10 ;  /* 0x0000001017167836 */ /* 0x000fce0000000000 */
.L_x_44890:
        /* <DEDUP_REMOVED lines=116> */
.L_x_44889:
[----:B------:R-:W-:Y:S02]  /*95f0*/  IMAD.MOV.U32 R22, RZ, RZ, R23 ;  /* 0x000000ffff167224 */ /* 0x000fe400078e0017 */
[----:B------:R-:W-:-:S07]  /*9600*/  IMAD.MOV.U32 R29, RZ, RZ, R28 ;  /* 0x000000ffff1d7224 */ /* 0x000fce00078e001c */
.L_x_44884:
[----:B------:R-:W-:Y:S05]  /*9610*/  BSYNC B2 ;  /* 0x0000000000027941 */ /* 0x000fea0003800000 */
.L_x_44883:
        /* <DEDUP_REMOVED lines=20> */
.L_x_44892:
[----:B------:R-:W-:Y:S05]  /*9760*/  BSYNC B2 ;  /* 0x0000000000027941 */ /* 0x000fea0003800000 */
.L_x_44891:
[----:B------:R-:W-:Y:S02]  /*9770*/  IMAD.MOV.U32 R23, RZ, RZ, R27 ;  /* 0x000000ffff177224 */ /* 0x000fe400078e001b */
[----:B------:R-:W-:-:S03]  /*9780*/  IMAD.MOV.U32 R22, RZ, RZ, R18 ;  /* 0x000000ffff167224 */ /* 0x000fc600078e0012 */
[----:B------:R-:W-:Y:S01]  /*9790*/  LOP3.LUT R23, R23, 0x80000000, R13, 0xb8, !PT ;  /* 0x8000000017177812 */ /* 0x000fe200078eb80d */
[----:B------:R-:W-:Y:S06]  /*97a0*/  BRA `(.L_x_44878) ;  /* 0x00000000001c7947 */ /* 0x000fec0003800000 */
.L_x_44877:
[----:B------:R-:W-:-:S06]  /*97b0*/  DSETP.GTU.AND P0, PT, R18, +INF , PT ;  /* 0x7ff000001200742a */ /* 0x000fcc0003f0c000 */
[----:B------:R-:W-:-:S14]  /*97c0*/  DSETP.LE.AND P0, PT, R20, +INF , !P0 ;  /* 0x7ff000001400742a */ /* 0x000fdc0004703000 */
[----:B------:R-:W0:Y:S01]  /*97d0*/  @!P0 LDC.64 R22, c[0x0][0x220] ;  /* 0x00008800ff168b82 */ /* 0x000e220000000a00 */
[----:B------:R-:W-:Y:S02]  /*97e0*/  @P0 DSETP.NEU.AND P2, PT, R20, +INF , PT ;  /* 0x7ff000001400042a */ /* 0x000fe40003f4d000 */
[----:B0-----:R-:W-:-:S06]  /*97f0*/  @!P0 DADD R22, R10, R22 ;  /* 0x000000000a168229 */ /* 0x001fcc0000000016 */
[----:B------:R-:W-:Y:S02]  /*9800*/  @P0 FSEL R22, R12, RZ, P2 ;  /* 0x000000ff0c160208 */ /* 0x000fe40001000000 */
[----:B------:R-:W-:-:S07]  /*9810*/  @P0 FSEL R23, R13, -QNAN , P2 ;  /* 0xfff800000d170808 */ /* 0x000fce0001000000 */
.L_x_44878:
[----:B------:R-:W-:Y:S05]  /*9820*/  BSYNC B0 ;  /* 0x0000000000007941 */ /* 0x000fea0003800000 */
.L_x_44876:
[----:B------:R-:W-:-:S06]  /*9830*/  DSETP.GEU.AND P0, PT, R22, RZ, PT ;  /* 0x000000ff1600722a */ /* 0x000fcc0003f0e000 */
[----:B------:R-:W-:Y:S02]  /*9840*/  DSETP.LT.XOR P0, PT, R10, RZ, !P0 ;  /* 0x000000ff0a00722a */ /* 0x000fe40004701800 */
[----:B------:R-:W-:-:S04]  /*9850*/  DADD R10, R22, R10 ;  /* 0x00000000160a7229 */ /* 0x000fc8000000000a */
[----:B------:R-:W-:-:S06]  /*9860*/  DSETP.NEU.AND P0, PT, R22, RZ, P0 ;  /* 0x000000ff1600722a */ /* 0x000fcc000070d000 */
[----:B------:R-:W-:Y:S02]  /*9870*/  FSEL R12, R10, R22, P0 ;  /* 0x000000160a0c7208 */ /* 0x000fe40000000000 */
[----:B------:R-:W-:-:S07]  /*9880*/  FSEL R13, R11, R23, P0 ;  /* 0x000000170b0d7208 */ /* 0x000fce0000000000 */
.L_x_44875:
[----:B------:R-:W-:Y:S05]  /*9890*/  BSYNC B1 ;  /* 0x0000000000017941 */ /* 0x000fea0003800000 */
.L_x_44874:
        /* <DEDUP_REMOVED lines=43> */
.L_x_44901:
        /* <DEDUP_REMOVED lines=12> */
.L_x_44900:
[----:B------:R-:W-:-:S07]  /*9c10*/  IMAD.MOV.U32 R22, RZ, RZ, R29 ;  /* 0x000000ffff167224 */ /* 0x000fce00078e001d */
.L_x_44899:
[----:B------:R-:W-:Y:S05]  /*9c20*/  BSYNC B2 ;  /* 0x0000000000027941 */ /* 0x000fea0003800000 */
.L_x_44898:
        /* <DEDUP_REMOVED lines=13> */
.L_x_44907:
        /* <DEDUP_REMOVED lines=33> */
.L_x_44906:
[----:B------:R-:W-:Y:S02]  /*9f10*/  IMAD.MOV.U32 R22, RZ, RZ, R29 ;  /* 0x000000ffff167224 */ /* 0x000fe400078e001d */
[----:B------:R-:W-:-:S07]  /*9f20*/  IMAD.MOV.U32 R31, RZ, RZ, R30 ;  /* 0x000000ffff1f7224 */ /* 0x000fce00078e001e */
.L_x_44905:
[----:B------:R-:W-:Y:S05]  /*9f30*/  BSYNC B3 ;  /* 0x0000000000037941 */ /* 0x000fea0003800000 */
.L_x_44904:
[----:B------:R-:W-:-:S13]  /*9f40*/  ISETP.GE.U32.AND P0, PT, R27, 0xc, PT ;  /* 0x0000000c1b00780c */ /* 0x000fda0003f06070 */
[----:B------:R-:W-:Y:S05]  /*9f50*/  @!P0 BRA `(.L_x_44903) ;  /* 0x0000000400e08947 */ /* 0x000fea0003800000 */
[----:B------:R-:W-:Y:S01]  /*9f60*/  BSSY B3, `(.L_x_44908) ;  /* 0x0000075000037945 */ /* 0x000fe20003800000 */
[----:B------:R-:W-:-:S07]  /*9f70*/  VIADD R22, R23, 0x10 ;  /* 0x0000001017167836 */ /* 0x000fce0000000000 */
.L_x_44909:
        /* <DEDUP_REMOVED lines=116> */
.L_x_44908:
[----:B------:R-:W-:Y:S02]  /*a6c0*/  IMAD.MOV.U32 R22, RZ, RZ, R23 ;  /* 0x000000ffff167224 */ /* 0x000fe400078e0017 */
[----:B------:R-:W-:-:S07]  /*a6d0*/  IMAD.MOV.U32 R31, RZ, RZ, R30 ;  /* 0x000000ffff1f7224 */ /* 0x000fce00078e001e */
.L_x_44903:
[----:B------:R-:W-:Y:S05]  /*a6e0*/  BSYNC B2 ;  /* 0x0000000000027941 */ /* 0x000fea0003800000 */
.L_x_44902:
        /* <DEDUP_REMOVED lines=20> */
.L_x_44911:
[----:B------:R-:W-:Y:S05]  /*a830*/  BSYNC B2 ;  /* 0x0000000000027941 */ /* 0x000fea0003800000 */
.L_x_44910:
[----:B------:R-:W-:Y:S02]  /*a840*/  IMAD.MOV.U32 R23, RZ, RZ, R27 ;  /* 0x000000ffff177224 */ /* 0x000fe400078e001b */
[----:B------:R-:W-:-:S03]  /*a850*/  IMAD.MOV.U32 R22, RZ, RZ, R20 ;  /* 0x000000ffff167224 */ /* 0x000fc600078e0014 */
[----:B------:R-:W-:Y:S01]  /*a860*/  LOP3.LUT R23, R23, 0x80000000, R19, 0xb8, !PT ;  /* 0x8000000017177812 */ /* 0x000fe200078eb813 */
[----:B------:R-:W-:Y:S06]  /*a870*/  BRA `(.L_x_44897) ;  /* 0x00000000001c7947 */ /* 0x000fec0003800000 */
.L_x_44896:
[----:B------:R-:W-:-:S06]  /*a880*/  DSETP.GTU.AND P0, PT, R10, +INF , PT ;  /* 0x7ff000000a00742a */ /* 0x000fcc0003f0c000 */
[----:B------:R-:W-:-:S14]  /*a890*/  DSETP.LE.AND P0, PT, R20, +INF , !P0 ;  /* 0x7ff000001400742a */ /* 0x000fdc0004703000 */
[----:B------:R-:W0:Y:S01]  /*a8a0*/  @!P0 LDC.64 R22, c[0x0][0x220] ;  /* 0x00008800ff168b82 */ /* 0x000e220000000a00 */
[----:B------:R-:W-:Y:S02]  /*a8b0*/  @P0 DSETP.NEU.AND P2, PT, R20, +INF , PT ;  /* 0x7ff000001400042a */ /* 0x000fe40003f4d000 */
[----:B0-----:R-:W-:-:S06]  /*a8c0*/  @!P0 DADD R22, R8, R22 ;  /* 0x0000000008168229 */ /* 0x001fcc0000000016 */
[----:B------:R-:W-:Y:S02]  /*a8d0*/  @P0 FSEL R22, R18, RZ, P2 ;  /* 0x000000ff12160208 */ /* 0x000fe40001000000 */
[----:B------:R-:W-:-:S07]  /*a8e0*/  @P0 FSEL R23, R19, -QNAN , P2 ;  /* 0xfff8000013170808 */ /* 0x000fce0001000000 */
.L_x_44897:
[----:B------:R-:W-:Y:S05]  /*a8f0*/  BSYNC B0 ;  /* 0x0000000000007941 */ /* 0x000fea0003800000 */
.L_x_44895:
[----:B------:R-:W-:-:S06]  /*a900*/  DSETP.GEU.AND P0, PT, R22, RZ, PT ;  /* 0x000000ff1600722a */ /* 0x000fcc0003f0e000 */
[----:B------:R-:W-:Y:S02]  /*a910*/  DSETP.LT.XOR P0, PT, R8, RZ, !P0 ;  /* 0x000000ff0800722a */ /* 0x000fe40004701800 */
[----:B------:R-:W-:-:S04]  /*a920*/  DADD R8, R22, R8 ;  /* 0x0000000016087229 */ /* 0x000fc80000000008 */
[----:B------:R-:W-:-:S06]  /*a930*/  DSETP.NEU.AND P0, PT, R22, RZ, P0 ;  /* 0x000000ff1600722a */ /* 0x000fcc000070d000 */
[----:B------:R-:W-:Y:S02]  /*a940*/  FSEL R10, R8, R22, P0 ;  /* 0x00000016080a7208 */ /* 0x000fe40000000000 */
[----:B------:R-:W-:-:S07]  /*a950*/  FSEL R11, R9, R23, P0 ;  /* 0x00000017090b7208 */ /* 0x000fce0000000000 */
.L_x_44894:
[----:B------:R-:W-:Y:S05]  /*a960*/  BSYNC B1 ;  /* 0x0000000000017941 */ /* 0x000fea0003800000 */
.L_x_44893:
        /* <DEDUP_REMOVED lines=43> */
.L_x_44920:
        /* <DEDUP_REMOVED lines=12> */
.L_x_44919:
[----:B------:R-:W-:-:S07]  /*ace0*/  IMAD.MOV.U32 R22, RZ, RZ, R29 ;  /* 0x000000ffff167224 */ /* 0x000fce00078e001d */
.L_x_44918:
[----:B------:R-:W-:Y:S05]  /*acf0*/  BSYNC B2 ;  /* 0x0000000000027941 */ /* 0x000fea0003800000 */
.L_x_44917:
        /* <DEDUP_REMOVED lines=13> */
.L_x_44926:
        /* <DEDUP_REMOVED lines=33> */
.L_x_44925:
[----:B------:R-:W-:Y:S02]  /*afe0*/  IMAD.MOV.U32 R22, RZ, RZ, R29 ;  /* 0x000000ffff167224 */ /* 0x000fe400078e001d */
[----:B------:R-:W-:-:S07]  /*aff0*/  IMAD.MOV.U32 R31, RZ, RZ, R30 ;  /* 0x000000ffff1f7224 */ /* 0x000fce00078e001e */
.L_x_44924:
[----:B------:R-:W-:Y:S05]  /*b000*/  BSYNC B3 ;  /* 0x0000000000037941 */ /* 0x000fea0003800000 */
.L_x_44923:
[----:B------:R-:W-:-:S13]  /*b010*/  ISETP.GE.U32.AND P0, PT, R27, 0xc, PT ;  /* 0x0000000c1b00780c */ /* 0x000fda0003f06070 */
[----:B------:R-:W-:Y:S05]  /*b020*/  @!P0 BRA `(.L_x_44922) ;  /* 0x0000000400e08947 */ /* 0x000fea0003800000 */
[----:B------:R-:W-:Y:S01]  /*b030*/  BSSY B3, `(.L_x_44927) ;  /* 0x0000075000037945 */ /* 0x000fe20003800000 */
[----:B------:R-:W-:-:S07]  /*b040*/  VIADD R22, R23, 0x10 ;  /* 0x0000001017167836 */ /* 0x000fce0000000000 */
.L_x_44928:
        /* <DEDUP_REMOVED lines=116> */
.L_x_44927:
[----:B------:R-:W-:Y:S02]  /*b790*/  IMAD.MOV.U32 R22, RZ, RZ, R23 ;  /* 0x000000ffff167224 */ /* 0x000fe400078e0017 */
[----:B------:R-:W-:-:S07]  /*b7a0*/  IMAD.MOV.U32 R31, RZ, RZ, R30 ;  /* 0x000000ffff1f7224 */ /* 0x000fce00078e001e */
.L_x_44922:
[----:B------:R-:W-:Y:S05]  /*b7b0*/  BSYNC B2 ;  /* 0x0000000000027941 */ /* 0x000fea0003800000 */
.L_x_44921:
        /* <DEDUP_REMOVED lines=20> */
.L_x_44930:
[----:B------:R-:W-:Y:S05]  /*b900*/  BSYNC B2 ;  /* 0x0000000000027941 */ /* 0x000fea0003800000 */
.L_x_44929:
[----:B------:R-:W-:Y:S02]  /*b910*/  IMAD.MOV.U32 R23, RZ, RZ, R27 ;  /* 0x000000ffff177224 */ /* 0x000fe400078e001b */
[----:B------:R-:W-:-:S03]  /*b920*/  IMAD.MOV.U32 R22, RZ, RZ, R20 ;  /* 0x000000ffff167224 */ /* 0x000fc600078e0014 */
[----:B------:R-:W-:Y:S01]  /*b930*/  LOP3.LUT R23, R23, 0x80000000, R19, 0xb8, !PT ;  /* 0x8000000017177812 */ /* 0x000fe200078eb813 */
[----:B------:R-:W-:Y:S06]  /*b940*/  BRA `(.L_x_44916) ;  /* 0x00000000001c7947 */ /* 0x000fec0003800000 */
.L_x_44915:
[----:B------:R-:W-:-:S06]  /*b950*/  DSETP.GTU.AND P0, PT, R8, +INF , PT ;  /* 0x7ff000000800742a */ /* 0x000fcc0003f0c000 */
[----:B------:R-:W-:-:S14]  /*b960*/  DSETP.LE.AND P0, PT, R20, +INF , !P0 ;  /* 0x7ff000001400742a */ /* 0x000fdc0004703000 */
[----:B------:R-:W0:Y:S01]  /*b970*/  @!P0 LDC.64 R22, c[0x0][0x220] ;  /* 0x00008800ff168b82 */ /* 0x000e220000000a00 */
[----:B------:R-:W-:Y:S02]  /*b980*/  @P0 DSETP.NEU.AND P2, PT, R20, +INF , PT ;  /* 0x7ff000001400042a */ /* 0x000fe40003f4d000 */
[----:B0-----:R-:W-:-:S06]  /*b990*/  @!P0 DADD R22, R6, R22 ;  /* 0x0000000006168229 */ /* 0x001fcc0000000016 */
[----:B------:R-:W-:Y:S02]  /*b9a0*/  @P0 FSEL R22, R18, RZ, P2 ;  /* 0x000000ff12160208 */ /* 0x000fe40001000000 */
[----:B------:R-:W-:-:S07]  /*b9b0*/  @P0 FSEL R23, R19, -QNAN , P2 ;  /* 0xfff8000013170808 */ /* 0x000fce0001000000 */
.L_x_44916:
[----:B------:R-:W-:Y:S05]  /*b9c0*/  BSYNC B0 ;  /* 0x0000000000007941 */ /* 0x000fea0003800000 */
.L_x_44914:
[----:B------:R-:W-:-:S06]  /*b9d0*/  DSETP.GEU.AND P0, PT, R22, RZ, PT ;  /* 0x000000ff1600722a */ /* 0x000fcc0003f0e000 */
[----:B------:R-:W-:Y:S02]  /*b9e0*/  DSETP.LT.XOR P0, PT, R6, RZ, !P0 ;  /* 0x000000ff0600722a */ /* 0x000fe40004701800 */
[----:B------:R-:W-:-:S04]  /*b9f0*/  DADD R6, R22, R6 ;  /* 0x0000000016067229 */ /* 0x000fc80000000006 */
[----:B------:R-:W-:-:S06]  /*ba00*/  DSETP.NEU.AND P0, PT, R22, RZ, P0 ;  /* 0x000000ff1600722a */ /* 0x000fcc000070d000 */
[----:B------:R-:W-:Y:S02]  /*ba10*/  FSEL R8, R6, R22, P0 ;  /* 0x0000001606087208 */ /* 0x000fe40000000000 */
[----:B------:R-:W-:-:S07]  /*ba20*/  FSEL R9, R7, R23, P0 ;  /* 0x0000001707097208 */ /* 0x000fce0000000000 */
.L_x_44913:
[----:B------:R-:W-:Y:S05]  /*ba30*/  BSYNC B1 ;  /* 0x0000000000017941 */ /* 0x000fea0003800000 */
.L_x_44912:
        /* <DEDUP_REMOVED lines=43> */
.L_x_44939:
        /* <DEDUP_REMOVED lines=12> */
.L_x_44938:
[----:B------:R-:W-:-:S07]  /*bdb0*/  IMAD.MOV.U32 R22, RZ, RZ, R29 ;  /* 0x000000ffff167224 */ /* 0x000fce00078e001d */
.L_x_44937:
[----:B------:R-:W-:Y:S05]  /*bdc0*/  BSYNC B2 ;  /* 0x0000000000027941 */ /* 0x000fea0003800000 */
.L_x_44936:
        /* <DEDUP_REMOVED lines=13> */
.L_x_44945:
        /* <DEDUP_REMOVED lines=33> */
.L_x_44944:
[----:B------:R-:W-:Y:S02]  /*c0b0*/  IMAD.MOV.U32 R22, RZ, RZ, R29 ;  /* 0x000000ffff167224 */ /* 0x000fe400078e001d */
[----:B------:R-:W-:-:S07]  /*c0c0*/  IMAD.MOV.U32 R31, RZ, RZ, R30 ;  /* 0x000000ffff1f7224 */ /* 0x000fce00078e001e */
.L_x_44943:
[----:B------:R-:W-:Y:S05]  /*c0d0*/  BSYNC B3 ;  /* 0x0000000000037941 */ /* 0x000fea0003800000 */
.L_x_44942:
[----:B------:R-:W-:-:S13]  /*c0e0*/  ISETP.GE.U32.AND P0, PT, R27, 0xc, PT ;  /* 0x0000000c1b00780c */ /* 0x000fda0003f06070 */
[----:B------:R-:W-:Y:S05]  /*c0f0*/  @!P0 BRA `(.L_x_44941) ;  /* 0x0000000400e08947 */ /* 0x000fea0003800000 */
[----:B------:R-:W-:Y:S01]  /*c100*/  BSSY B3, `(.L_x_44946) ;  /* 0x0000075000037945 */ /* 0x000fe20003800000 */
[----:B------:R-:W-:-:S07]  /*c110*/  VIADD R22, R23, 0x10 ;  /* 0x0000001017167836 */ /* 0x000fce0000000000 */
.L_x_44947:
        /* <DEDUP_REMOVED lines=116> */
.L_x_44946:
[----:B------:R-:W-:Y:S02]  /*c860*/  IMAD.MOV.U32 R22, RZ, RZ, R23 ;  /* 0x000000ffff167224 */ /* 0x000fe400078e0017 */
[----:B------:R-:W-:-:S07]  /*c870*/  IMAD.MOV.U32 R31, RZ, RZ, R30 ;  /* 0x000000ffff1f7224 */ /* 0x000fce00078e001e */
.L_x_44941:
[----:B------:R-:W-:Y:S05]  /*c880*/  BSYNC B2 ;  /* 0x0000000000027941 */ /* 0x000fea0003800000 */
.L_x_44940:
        /* <DEDUP_REMOVED lines=20> */
.L_x_44949:
[----:B------:R-:W-:Y:S05]  /*c9d0*/  BSYNC B2 ;  /* 0x0000000000027941 */ /* 0x000fea0003800000 */
.L_x_44948:
[----:B------:R-:W-:Y:S02]  /*c9e0*/  IMAD.MOV.U32 R23, RZ, RZ, R27 ;  /* 0x000000ffff177224 */ /* 0x000fe400078e001b */
[----:B------:R-:W-:-:S03]  /*c9f0*/  IMAD.MOV.U32 R22, RZ, RZ, R20 ;  /* 0x000000ffff167224 */ /* 0x000fc600078e0014 */
[----:B------:R-:W-:Y:S01]  /*ca00*/  LOP3.LUT R23, R23, 0x80000000, R19, 0xb8, !PT ;  /* 0x8000000017177812 */ /* 0x000fe200078eb813 */
[----:B------:R-:W-:Y:S06]  /*ca10*/  BRA `(.L_x_44935) ;  /* 0x00000000001c7947 */ /* 0x000fec0003800000 */
.L_x_44934:
[----:B------:R-:W-:-:S06]  /*ca20*/  DSETP.GTU.AND P0, PT, R6, +INF , PT ;  /* 0x7ff000000600742a */ /* 0x000fcc0003f0c000 */
[----:B------:R-:W-:-:S14]  /*ca30*/  DSETP.LE.AND P0, PT, R20, +INF , !P0 ;  /* 0x7ff000001400742a */ /* 0x000fdc0004703000 */
[----:B------:R-:W0:Y:S01]  /*ca40*/  @!P0 LDC.64 R22, c[0x0][0x220] ;  /* 0x00008800ff168b82 */ /* 0x000e220000000a00 */
[----:B------:R-:W-:Y:S02]  /*ca50*/  @P0 DSETP.NEU.AND P2, PT, R20, +INF , PT ;  /* 0x7ff000001400042a */ /* 0x000fe40003f4d000 */
[----:B0-----:R-:W-:-:S06]  /*ca60*/  @!P0 DADD R22, R4, R22 ;  /* 0x0000000004168229 */ /* 0x001fcc0000000016 */
[----:B------:R-:W-:Y:S02]  /*ca70*/  @P0 FSEL R22, R18, RZ, P2 ;  /* 0x000000ff12160208 */ /* 0x000fe40001000000 */
[----:B------:R-:W-:-:S07]  /*ca80*/  @P0 FSEL R23, R19, -QNAN , P2 ;  /* 0xfff8000013170808 */ /* 0x000fce0001000000 */
.L_x_44935:
[----:B------:R-:W-:Y:S05]  /*ca90*/  BSYNC B0 ;  /* 0x0000000000007941 */ /* 0x000fea0003800000 */
.L_x_44933:
[----:B------:R-:W-:-:S06]  /*caa0*/  DSETP.GEU.AND P0, PT, R22, RZ, PT ;  /* 0x000000ff1600722a */ /* 0x000fcc0003f0e000 */
[----:B------:R-:W-:Y:S02]  /*cab0*/  DSETP.LT.XOR P0, PT, R4, RZ, !P0 ;  /* 0x000000ff0400722a */ /* 0x000fe40004701800 */
[----:B------:R-:W-:-:S04]  /*cac0*/  DADD R4, R22, R4 ;  /* 0x0000000016047229 */ /* 0x000fc80000000004 */
[----:B------:R-:W-:-:S06]  /*cad0*/  DSETP.NEU.AND P0, PT, R22, RZ, P0 ;  /* 0x000000ff1600722a */ /* 0x000fcc000070d000 */
[----:B------:R-:W-:Y:S02]  /*cae0*/  FSEL R6, R4, R22, P0 ;  /* 0x0000001604067208 */ /* 0x000fe40000000000 */
[----:B------:R-:W-:-:S07]  /*caf0*/  FSEL R7, R5, R23, P0 ;  /* 0x0000001705077208 */ /* 0x000fce0000000000 */
.L_x_44932:
[----:B------:R-:W-:Y:S05]  /*cb00*/  BSYNC B1 ;  /* 0x0000000000017941 */ /* 0x000fea0003800000 */
.L_x_44931:
        /* <DEDUP_REMOVED lines=43> */
.L_x_44958:
        /* <DEDUP_REMOVED lines=12> */
.L_x_44957:
[----:B------:R-:W-:-:S07]  /*ce80*/  IMAD.MOV.U32 R27, RZ, RZ, R28 ;  /* 0x000000ffff1b7224 */ /* 0x000fce00078e001c */
.L_x_44956:
[----:B------:R-:W-:Y:S05]  /*ce90*/  BSYNC B2 ;  /* 0x0000000000027941 */ /* 0x000fea0003800000 */
.L_x_44955:
        /* <DEDUP_REMOVED lines=13> */
.L_x_44964:
        /* <DEDUP_REMOVED lines=33> */
.L_x_44963:
[----:B------:R-:W-:-:S07]  /*d180*/  IMAD.MOV.U32 R27, RZ, RZ, R29 ;  /* 0x000000ffff1b7224 */ /* 0x000fce00078e001d */
.L_x_44962:
[----:B------:R-:W-:Y:S05]  /*d190*/  BSYNC B3 ;  /* 0x0000000000037941 */ /* 0x000fea0003800000 */
.L_x_44961:
[----:B------:R-:W-:-:S13]  /*d1a0*/  ISETP.GE.U32.AND P0, PT, R28, 0xc, PT ;  /* 0x0000000c1c00780c */ /* 0x000fda0003f06070 */
[----:B------:R-:W-:Y:S05]  /*d1b0*/  @!P0 BRA `(.L_x_44960) ;  /* 0x0000000400dc8947 */ /* 0x000fea0003800000 */
[----:B------:R-:W-:Y:S01]  /*d1c0*/  BSSY B3, `(.L_x_44965) ;  /* 0x0000075000037945 */ /* 0x000fe20003800000 */
[----:B------:R-:W-:-:S07]  /*d1d0*/  VIADD R21, R21, 0x10 ;  /* 0x0000001015157836 */ /* 0x000fce0000000000 */
.L_x_44966:
        /* <DEDUP_REMOVED lines=116> */
.L_x_44965:
[----:B------:R-:W-:-:S07]  /*d920*/  IMAD.MOV.U32 R30, RZ, RZ, R28 ;  /* 0x000000ffff1e7224 */ /* 0x000fce00078e001c */
.L_x_44960:
[----:B------:R-:W-:Y:S05]  /*d930*/  BSYNC B2 ;  /* 0x0000000000027941 */ /* 0x000fea0003800000 */
.L_x_44959:
        /* <DEDUP_REMOVED lines=21> */
.L_x_44968:
[----:B------:R-:W-:Y:S05]  /*da90*/  BSYNC B2 ;  /* 0x0000000000027941 */ /* 0x000fea0003800000 */
.L_x_44967:
[----:B------:R-:W-:Y:S02]  /*daa0*/  IMAD.MOV.U32 R5, RZ, RZ, R23 ;  /* 0x000000ffff057224 */ /* 0x000fe400078e0017 */
[----:B------:R-:W-:-:S03]  /*dab0*/  IMAD.MOV.U32 R4, RZ, RZ, R20 ;  /* 0x000000ffff047224 */ /* 0x000fc600078e0014 */
[----:B------:R-:W-:Y:S01]  /*dac0*/  LOP3.LUT R5, R5, 0x80000000, R19, 0xb8, !PT ;  /* 0x8000000005057812 */ /* 0x000fe200078eb813 */
[----:B------:R-:W-:Y:S06]  /*dad0*/  BRA `(.L_x_44954) ;  /* 0x00000000001c7947 */ /* 0x000fec0003800000 */
.L_x_44953:
[----:B------:R-:W-:-:S06]  /*dae0*/  DSETP.GTU.AND P0, PT, R22, +INF , PT ;  /* 0x7ff000001600742a */ /* 0x000fcc0003f0c000 */
[----:B------:R-:W-:-:S14]  /*daf0*/  DSETP.LE.AND P0, PT, R20, +INF , !P0 ;  /* 0x7ff000001400742a */ /* 0x000fdc0004703000 */
[----:B------:R-:W0:Y:S01]  /*db00*/  @!P0 LDC.64 R4, c[0x0][0x220] ;  /* 0x00008800ff048b82 */ /* 0x000e220000000a00 */
[----:B------:R-:W-:Y:S02]  /*db10*/  @P0 DSETP.NEU.AND P2, PT, R20, +INF , PT ;  /* 0x7ff000001400042a */ /* 0x000fe40003f4d000 */
[----:B0-----:R-:W-:-:S06]  /*db20*/  @!P0 DADD R4, R2, R4 ;  /* 0x0000000002048229 */ /* 0x001fcc0000000004 */
[----:B------:R-:W-:Y:S02]  /*db30*/  @P0 FSEL R4, R18, RZ, P2 ;  /* 0x000000ff12040208 */ /* 0x000fe40001000000 */
[----:B------:R-:W-:-:S07]  /*db40*/  @P0 FSEL R5, R19, -QNAN , P2 ;  /* 0xfff8000013050808 */ /* 0x000fce0001000000 */
.L_x_44954:
[----:B------:R-:W-:Y:S05]  /*db50*/  BSYNC B0 ;  /* 0x0000000000007941 */ /* 0x000fea0003800000 */
.L_x_44952:
[----:B------:R-:W-:-:S06]  /*db60*/  DSETP.GEU.AND P0, PT, R4, RZ, PT ;  /* 0x000000ff0400722a */ /* 0x000fcc0003f0e000 */
[----:B------:R-:W-:Y:S02]  /*db70*/  DSETP.LT.XOR P0, PT, R2, RZ, !P0 ;  /* 0x000000ff0200722a */ /* 0x000fe40004701800 */
[----:B------:R-:W-:-:S04]  /*db80*/  DADD R2, R4, R2 ;  /* 0x0000000004027229 */ /* 0x000fc80000000002 */
[----:B------:R-:W-:-:S06]  /*db90*/  DSETP.NEU.AND P0, PT, R4, RZ, P0 ;  /* 0x000000ff0400722a */ /* 0x000fcc000070d000 */
[----:B------:R-:W-:Y:S02]  /*dba0*/  FSEL R4, R2, R4, P0 ;  /* 0x0000000402047208 */ /* 0x000fe40000000000 */
[----:B------:R-:W-:-:S07]  /*dbb0*/  FSEL R5, R3, R5, P0 ;  /* 0x0000000503057208 */ /* 0x000fce0000000000 */
.L_x_44951:
[----:B------:R-:W-:Y:S05]  /*dbc0*/  BSYNC B1 ;  /* 0x0000000000017941 */ /* 0x000fea0003800000 */
.L_x_44950:
        /* <DEDUP_REMOVED lines=43> */
.L_x_44977:
        /* <DEDUP_REMOVED lines=12> */
.L_x_44976:
[----:B------:R-:W-:-:S07]  /*df40*/  IMAD.MOV.U32 R23, RZ, RZ, R28 ;  /* 0x000000ffff177224 */ /* 0x000fce00078e001c */
.L_x_44975:
[----:B------:R-:W-:Y:S05]  /*df50*/  BSYNC B2 ;  /* 0x0000000000027941 */ /* 0x000fea0003800000 */
.L_x_44974:
        /* <DEDUP_REMOVED lines=13> */
.L_x_44983:
        /* <DEDUP_REMOVED lines=33> */
.L_x_44982:
[----:B------:R-:W-:-:S07]  /*e240*/  IMAD.MOV.U32 R23, RZ, RZ, R29 ;  /* 0x000000ffff177224 */ /* 0x000fce00078e001d */
.L_x_44981:
[----:B------:R-:W-:Y:S05]  /*e250*/  BSYNC B3 ;  /* 0x0000000000037941 */ /* 0x000fea0003800000 */
.L_x_44980:
[----:B------:R-:W-:-:S13]  /*e260*/  ISETP.GE.U32.AND P0, PT, R28, 0xc, PT ;  /* 0x0000000c1c00780c */ /* 0x000fda0003f06070 */
[----:B------:R-:W-:Y:S05]  /*e270*/  @!P0 BRA `(.L_x_44979) ;  /* 0x0000000400e08947 */ /* 0x000fea0003800000 */
[----:B------:R-:W-:Y:S01]  /*e280*/  BSSY B3, `(.L_x_44984) ;  /* 0x0000075000037945 */ /* 0x000fe20003800000 */
[----:B------:R-:W-:-:S07]  /*e290*/  VIADD R23, R27, 0x10 ;  /* 0x000000101b177836 */ /* 0x000fce0000000000 */
.L_x_44985:
        /* <DEDUP_REMOVED lines=116> */
.L_x_44984:
[----:B------:R-:W-:Y:S02]  /*e9e0*/  IMAD.MOV.U32 R23, RZ, RZ, R27 ;  /* 0x000000ffff177224 */ /* 0x000fe400078e001b */
[----:B------:R-:W-:-:S07]  /*e9f0*/  IMAD.MOV.U32 R30, RZ, RZ, R28 ;  /* 0x000000ffff1e7224 */ /* 0x000fce00078e001c */
.L_x_44979:
[----:B------:R-:W-:Y:S05]  /*ea00*/  BSYNC B2 ;  /* 0x0000000000027941 */ /* 0x000fea0003800000 */
.L_x_44978:
        /* <DEDUP_REMOVED lines=21> */
.L_x_44987:
[----:B------:R-:W-:Y:S05]  /*eb60*/  BSYNC B2 ;  /* 0x0000000000027941 */ /* 0x000fea0003800000 */
.L_x_44986:
[----:B------:R-:W-:-:S05]  /*eb70*/  IMAD.MOV.U32 R21, RZ, RZ, R27 ;  /* 0x000000ffff157224 */ /* 0x000fca00078e001b */
[----:B------:R-:W-:Y:S01]  /*eb80*/  LOP3.LUT R21, R21, 0x80000000, R3, 0xb8, !PT ;  /* 0x8000000015157812 */ /* 0x000fe200078eb803 */
[----:B------:R-:W-:Y:S06]  /*eb90*/  BRA `(.L_x_44973) ;  /* 0x00000000001c7947 */ /* 0x000fec0003800000 */
.L_x_44972:
[----:B------:R-:W-:-:S06]  /*eba0*/  DSETP.GTU.AND P0, PT, R18, +INF , PT ;  /* 0x7ff000001200742a */ /* 0x000fcc0003f0c000 */
[----:B------:R-:W-:-:S14]  /*ebb0*/  DSETP.LE.AND P0, PT, R22, +INF , !P0 ;  /* 0x7ff000001600742a */ /* 0x000fdc0004703000 */
[----:B------:R-:W0:Y:S01]  /*ebc0*/  @!P0 LDC.64 R20, c[0x0][0x220] ;  /* 0x00008800ff148b82 */ /* 0x000e220000000a00 */
[----:B------:R-:W-:Y:S02]  /*ebd0*/  @P0 DSETP.NEU.AND P2, PT, R22, +INF , PT ;  /* 0x7ff000001600042a */ /* 0x000fe40003f4d000 */
[----:B0-----:R-:W-:-:S06]  /*ebe0*/  @!P0 DADD R20, R24, R20 ;  /* 0x0000000018148229 */ /* 0x001fcc0000000014 */
[----:B------:R-:W-:Y:S02]  /*ebf0*/  @P0 FSEL R20, R2, RZ, P2 ;  /* 0x000000ff02140208 */ /* 0x000fe40001000000 */
[----:B------:R-:W-:-:S07]  /*ec00*/  @P0 FSEL R21, R3, -QNAN , P2 ;  /* 0xfff8000003150808 */ /* 0x000fce0001000000 */
.L_x_44973:
[----:B------:R-:W-:Y:S05]  /*ec10*/  BSYNC B0 ;  /* 0x0000000000007941 */ /* 0x000fea0003800000 */
.L_x_44971:
[----:B------:R-:W-:-:S06]  /*ec20*/  DSETP.GEU.AND P0, PT, R20, RZ, PT ;  /* 0x000000ff1400722a */ /* 0x000fcc0003f0e000 */
[----:B------:R-:W-:Y:S02]  /*ec30*/  DSETP.LT.XOR P0, PT, R24, RZ, !P0 ;  /* 0x000000ff1800722a */ /* 0x000fe40004701800 */
[----:B------:R-:W-:-:S04]  /*ec40*/  DADD R24, R20, R24 ;  /* 0x0000000014187229 */ /* 0x000fc80000000018 */
[----:B------:R-:W-:-:S06]  /*ec50*/  DSETP.NEU.AND P0, PT, R20, RZ, P0 ;  /* 0x000000ff1400722a */ /* 0x000fcc000070d000 */
[----:B------:R-:W-:Y:S02]  /*ec60*/  FSEL R2, R24, R20, P0 ;  /* 0x0000001418027208 */ /* 0x000fe40000000000 */
[----:B------:R-:W-:-:S07]  /*ec70*/  FSEL R3, R25, R21, P0 ;  /* 0x0000001519037208 */ /* 0x000fce0000000000 */
.L_x_44970:
[----:B------:R-:W-:Y:S05]  /*ec80*/  BSYNC B1 ;  /* 0x0000000000017941 */ /* 0x000fea0003800000 */
.L_x_44969:
        /* <DEDUP_REMOVED lines=43> */
.L_x_44996:
        /* <DEDUP_REMOVED lines=12> */
.L_x_44995:
[----:B------:R-:W-:-:S07]  /*f000*/  IMAD.MOV.U32 R25, RZ, RZ, R28 ;  /* 0x000000ffff197224 */ /* 0x000fce00078e001c */
.L_x_44994:
[----:B------:R-:W-:Y:S05]  /*f010*/  BSYNC B2 ;  /* 0x0000000000027941 */ /* 0x000fea0003800000 */
.L_x_44993:
        /* <DEDUP_REMOVED lines=13> */
.L_x_45002:
        /* <DEDUP_REMOVED lines=33> */
.L_x_45001:
[----:B------:R-:W-:-:S07]  /*f300*/  IMAD.MOV.U32 R25, RZ, RZ, R29 ;  /* 0x000000ffff197224 */ /* 0x000fce00078e001d */
.L_x_45000:
[----:B------:R-:W-:Y:S05]  /*f310*/  BSYNC B3 ;  /* 0x0000000000037941 */ /* 0x000fea0003800000 */
.L_x_44999:
[----:B------:R-:W-:-:S13]  /*f320*/  ISETP.GE.U32.AND P0, PT, R28, 0xc, PT ;  /* 0x0000000c1c00780c */ /* 0x000fda0003f06070 */
[----:B------:R-:W-:Y:S05]  /*f330*/  @!P0 BRA `(.L_x_44998) ;  /* 0x0000000400e08947 */ /* 0x000fea0003800000 */
[----:B------:R-:W-:Y:S01]  /*f340*/  BSSY B3, `(.L_x_45003) ;  /* 0x0000075000037945 */ /* 0x000fe20003800000 */
[----:B------:R-:W-:-:S07]  /*f350*/  VIADD R25, R27, 0x10 ;  /* 0x000000101b197836 */ /* 0x000fce0000000000 */
.L_x_45004:
        /* <DEDUP_REMOVED lines=116> */
.L_x_45003:
[----:B------:R-:W-:Y:S02]  /*faa0*/  IMAD.MOV.U32 R25, RZ, RZ, R27 ;  /* 0x000000ffff197224 */ /* 0x000fe400078e001b */
[----:B------:R-:W-:-:S07]  /*fab0*/  IMAD.MOV.U32 R30, RZ, RZ, R28 ;  /* 0x000000ffff1e7224 */ /* 0x000fce00078e001c */
.L_x_44998:
[----:B------:R-:W-:Y:S05]  /*fac0*/  BSYNC B2 ;  /* 0x0000000000027941 */ /* 0x000fea0003800000 */
.L_x_44997:
        /* <DEDUP_REMOVED lines=21> */
.L_x_45006:
[----:B------:R-:W-:Y:S05]  /*fc20*/  BSYNC B2 ;  /* 0x0000000000027941 */ /* 0x000fea0003800000 */
.L_x_45005:
[----:B------:R-:W-:-:S05]  /*fc30*/  IMAD.MOV.U32 R25, RZ, RZ, R27 ;  /* 0x000000ffff197224 */ /* 0x000fca00078e001b */
[----:B------:R-:W-:Y:S01]  /*fc40*/  LOP3.LUT R25, R25, 0x80000000, R19, 0xb8, !PT ;  /* 0x8000000019197812 */ /* 0x000fe200078eb813 */
[----:B------:R-:W-:Y:S06]  /*fc50*/  BRA `(.L_x_44992) ;  /* 0x00000000001c7947 */ /* 0x000fec0003800000 */
.L_x_44991:
[----:B------:R-:W-:-:S06]  /*fc60*/  DSETP.GTU.AND P0, PT, R20, +INF , PT ;  /* 0x7ff000001400742a */ /* 0x000fcc0003f0c000 */
[----:B------:R-:W-:-:S14]  /*fc70*/  DSETP.LE.AND P0, PT, R22, +INF , !P0 ;  /* 0x7ff000001600742a */ /* 0x000fdc0004703000 */
[----:B------:R-:W0:Y:S01]  /*fc80*/  @!P0 LDC.64 R24, c[0x0][0x220] ;  /* 0x00008800ff188b82 */ /* 0x000e220000000a00 */
[----:B------:R-:W-:Y:S02]  /*fc90*/  @P0 DSETP.NEU.AND P2, PT, R22, +INF , PT ;  /* 0x7ff000001600042a */ /* 0x000fe40003f4d000 */
[----:B0-----:R-:W-:-:S06]  /*fca0*/  @!P0 DADD R24, R16, R24 ;  /* 0x0000000010188229 */ /* 0x001fcc0000000018 */
[----:B------:R-:W-:Y:S02]  /*fcb0*/  @P0 FSEL R24, R18, RZ, P2 ;  /* 0x000000ff12180208 */ /* 0x000fe40001000000 */
[----:B------:R-:W-:-:S07]  /*fcc0*/  @P0 FSEL R25, R19, -QNAN , P2 ;  /* 0xfff8000013190808 */ /* 0x000fce0001000000 */
.L_x_44992:
[----:B------:R-:W-:Y:S05]  /*fcd0*/  BSYNC B0 ;  /* 0x0000000000007941 */ /* 0x000fea0003800000 */
.L_x_44990:
[----:B------:R-:W-:-:S06]  /*fce0*/  DSETP.GEU.AND P0, PT, R24, RZ, PT ;  /* 0x000000ff1800722a */ /* 0x000fcc0003f0e000 */
[----:B------:R-:W-:Y:S02]  /*fcf0*/  DSETP.LT.XOR P0, PT, R16, RZ, !P0 ;  /* 0x000000ff1000722a */ /* 0x000fe40004701800 */
[----:B------:R-:W-:-:S04]  /*fd00*/  DADD R16, R24, R16 ;  /* 0x0000000018107229 */ /* 0x000fc80000000010 */
[----:B------:R-:W-:-:S06]  /*fd10*/  DSETP.NEU.AND P0, PT, R24, RZ, P0 ;  /* 0x000000ff1800722a */ /* 0x000fcc000070d000 */
[----:B------:R-:W-:Y:S02]  /*fd20*/  FSEL R24, R16, R24, P0 ;  /* 0x0000001810187208 */ /* 0x000fe40000000000 */
[----:B------:R-:W-:-:S07]  /*fd30*/  FSEL R25, R17, R25, P0 ;  /* 0x0000001911197208 */ /* 0x000fce0000000000 */
.L_x_44989:
[----:B------:R-:W-:Y:S05]  /*fd40*/  BSYNC B1 ;  /* 0x0000000000017941 */ /* 0x000fea0003800000 */
.L_x_44988:
        /* <DEDUP_REMOVED lines=43> */
.L_x_45015:
        /* <DEDUP_REMOVED lines=12> */
.L_x_45014:
[----:B------:R-:W-:-:S07]  /*100c0*/  IMAD.MOV.U32 R23, RZ, RZ, R28 ;  /* 0x000000ffff177224 */ /* 0x000fce00078e001c */
.L_x_45013:
[----:B------:R-:W-:Y:S05]  /*100d0*/  BSYNC B2 ;  /* 0x0000000000027941 */ /* 0x000fea0003800000 */
.L_x_45012:
        /* <DEDUP_REMOVED lines=13> */
.L_x_45021:
        /* <DEDUP_REMOVED lines=33> */
.L_x_45020:
[----:B------:R-:W-:-:S07]  /*103c0*/  IMAD.MOV.U32 R23, RZ, RZ, R29 ;  /* 0x000000ffff177224 */ /* 0x000fce00078e001d */
.L_x_45019:
[----:B------:R-:W-:Y:S05]  /*103d0*/  BSYNC B3 ;  /* 0x0000000000037941 */ /* 0x000fea0003800000 */
.L_x_45018:
[----:B------:R-:W-:-:S13]  /*103e0*/  ISETP.GE.U32.AND P0, PT, R28, 0xc, PT ;  /* 0x0000000c1c00780c */ /* 0x000fda0003f06070 */
[----:B------:R-:W-:Y:S05]  /*103f0*/  @!P0 BRA `(.L_x_45017) ;  /* 0x0000000400e08947 */ /* 0x000fea0003800000 */
[----:B------:R-:W-:Y:S01]  /*10400*/  BSSY B3, `(.L_x_45022) ;  /* 0x0000075000037945 */ /* 0x000fe20003800000 */
[----:B------:R-:W-:-:S07]  /*10410*/  VIADD R23, R27, 0x10 ;  /* 0x000000101b177836 */ /* 0x000fce0000000000 */
.L_x_45023:
        /* <DEDUP_REMOVED lines=116> */
.L_x_45022:
[----:B------:R-:W-:Y:S02]  /*10b60*/  IMAD.MOV.U32 R23, RZ, RZ, R27 ;  /* 0x000000ffff177224 */ /* 0x000fe400078e001b */
[----:B------:R-:W-:-:S07]  /*10b70*/  IMAD.MOV.U32 R30, RZ, RZ, R28 ;  /* 0x000000ffff1e7224 */ /* 0x000fce00078e001c */
.L_x_45017:
[----:B------:R-:W-:Y:S05]  /*10b80*/  BSYNC B2 ;  /* 0x0000000000027941 */ /* 0x000fea0003800000 */
.L_x_45016:
        /* <DEDUP_REMOVED lines=21> */
.L_x_45025:
[----:B------:R-:W-:Y:S05]  /*10ce0*/  BSYNC B2 ;  /* 0x0000000000027941 */ /* 0x000fea0003800000 */
.L_x_45024:
[----:B------:R-:W-:-:S05]  /*10cf0*/  IMAD.MOV.U32 R23, RZ, RZ, R27 ;  /* 0x000000ffff177224 */ /* 0x000fca00078e001b */
[----:B------:R-:W-:Y:S01]  /*10d00*/  LOP3.LUT R23, R23, 0x80000000, R17, 0xb8, !PT ;  /* 0x8000000017177812 */ /* 0x000fe200078eb811 */
[----:B------:R-:W-:Y:S06]  /*10d10*/  BRA `(.L_x_45011) ;  /* 0x00000000001c7947 */ /* 0x000fec0003800000 */
.L_x_45010:
[----:B------:R-:W-:-:S06]  /*10d20*/  DSETP.GTU.AND P0, PT, R18, +INF , PT ;  /* 0x7ff000001200742a */ /* 0x000fcc0003f0c000 */
[----:B------:R-:W-:-:S14]  /*10d30*/  DSETP.LE.AND P0, PT, R20, +INF , !P0 ;  /* 0x7ff000001400742a */ /* 0x000fdc0004703000 */
[----:B------:R-:W0:Y:S01]  /*10d40*/  @!P0 LDC.64 R22, c[0x0][0x220] ;  /* 0x00008800ff168b82 */ /* 0x000e220000000a00 */
[----:B------:R-:W-:Y:S02]  /*10d50*/  @P0 DSETP.NEU.AND P2, PT, R20, +INF , PT ;  /* 0x7ff000001400042a */ /* 0x000fe40003f4d000 */
[----:B0-----:R-:W-:-:S06]  /*10d60*/  @!P0 DADD R22, R14, R22 ;  /* 0x000000000e168229 */ /* 0x001fcc0000000016 */
[----:B------:R-:W-:Y:S02]  /*10d70*/  @P0 FSEL R22, R16, RZ, P2 ;  /* 0x000000ff10160208 */ /* 0x000fe40001000000 */
[----:B------:R-:W-:-:S07]  /*10d80*/  @P0 FSEL R23, R17, -QNAN , P2 ;  /* 0xfff8000011170808 */ /* 0x000fce0001000000 */
.L_x_45011:
[----:B------:R-:W-:Y:S05]  /*10d90*/  BSYNC B0 ;  /* 0x0000000000007941 */ /* 0x000fea0003800000 */
.L_x_45009:
[----:B------:R-:W-:-:S06]  /*10da0*/  DSETP.GEU.AND P0, PT, R22, RZ, PT ;  /* 0x000000ff1600722a */ /* 0x000fcc0003f0e000 */
[----:B------:R-:W-:Y:S02]  /*10db0*/  DSETP.LT.XOR P0, PT, R14, RZ, !P0 ;  /* 0x000000ff0e00722a */ /* 0x000fe40004701800 */
[----:B------:R-:W-:-:S04]  /*10dc0*/  DADD R14, R22, R14 ;  /* 0x00000000160e7229 */ /* 0x000fc8000000000e */
[----:B------:R-:W-:-:S06]  /*10dd0*/  DSETP.NEU.AND P0, PT, R22, RZ, P0 ;  /* 0x000000ff1600722a */ /* 0x000fcc000070d000 */
[----:B------:R-:W-:Y:S02]  /*10de0*/  FSEL R16, R14, R22, P0 ;  /* 0x000000160e107208 */ /* 0x000fe40000000000 */
[----:B------:R-:W-:-:S07]  /*10df0*/  FSEL R17, R15, R23, P0 ;  /* 0x000000170f117208 */ /* 0x000fce0000000000 */
.L_x_45008:
[----:B------:R-:W-:Y:S05]  /*10e00*/  BSYNC B1 ;  /* 0x0000000000017941 */ /* 0x000fea0003800000 */
.L_x_45007:
        /* <DEDUP_REMOVED lines=21> */
.L_x_45028:
[----:B------:R-:W-:-:S13]  /*10f60*/  ISETP.GE.AND P0, PT, R26, UR4, PT ;  /* 0x000000041a007c0c */ /* 0x000fda000bf06270 */
[----:B------:R-:W-:Y:S05]  /*10f70*/  @P0 BRA `(.L_x_45030) ;  /* 0x0000000000300947 */ /* 0x000fea0003800000 */
[----:B-1----:R-:W1:Y:S01]  /*10f80*/  LDC.64 R8, c[0x0][0x228] ;  /* 0x00008a00ff087b82 */ /* 0x002e620000000a00 */
[C---:B------:R-:W-:Y:S02]  /*10f90*/  VIADD R11, R26.reuse, UR6 ;  /* 0x000000061a0b7c36 */ /* 0x040fe40008000000 */
[----:B------:R-:W-:Y:S02]  /*10fa0*/  VIADD R26, R26, 0x80 ;  /* 0x000000801a1a7836 */ /* 0x000fe40000000000 */
[----:B-1----:R-:W-:-:S05]  /*10fb0*/  IMAD.WIDE.U32 R8, R11, 0x8, R8 ;  /* 0x000000080b087825 */ /* 0x002fca00078e0008 */
[----:B------:R1:W-:Y:S02]  /*10fc0*/  STG.E.64 desc[UR8][R8.64], R6 ;  /* 0x0000000608007986 */ /* 0x0003e4000c101b08 */
.L_x_45029:
[----:B------:R-:W-:-:S13]  /*10fd0*/  ISETP.GE.AND P0, PT, R26, UR4, PT ;  /* 0x000000041a007c0c */ /* 0x000fda000bf06270 */
[----:B------:R-:W-:Y:S05]  /*10fe0*/  @P0 BRA `(.L_x_45031) ;  /* 0x0000000000340947 */ /* 0x000fea0003800000 */
[----:B-1----:R-:W1:Y:S01]  /*10ff0*/  LDC.64 R6, c[0x0][0x228] ;  /* 0x00008a00ff067b82 */ /* 0x002e620000000a00 */
[C---:B------:R-:W-:Y:S02]  /*11000*/  VIADD R9, R26.reuse, UR6 ;  /* 0x000000061a097c36 */ /* 0x040fe40008000000 */
[----:B------:R-:W-:Y:S02]  /*11010*/  VIADD R26, R26, 0x80 ;  /* 0x000000801a1a7836 */ /* 0x000fe40000000000 */
[----:B-1----:R-:W-:-:S05]  /*11020*/  IMAD.WIDE.U32 R6, R9, 0x8, R6 ;  /* 0x0000000809067825 */ /* 0x002fca00078e0006 */
[----:B------:R2:W-:Y:S02]  /*11030*/  STG.E.64 desc[UR8][R6.64], R4 ;  /* 0x0000000406007986 */ /* 0x0005e4000c101b08 */
.L_x_45030:
        /* <DEDUP_REMOVED lines=8> */
.L_x_45031:
[----:B------:R-:W-:Y:S05]  /*110c0*/  BSYNC B1 ;  /* 0x0000000000017941 */ /* 0x000fea0003800000 */
.L_x_45027:
[----:B------:R-:W-:-:S13]  /*110d0*/  ISETP.GE.AND P0, PT, R26, UR4, PT ;  /* 0x000000041a007c0c */ /* 0x000fda000bf06270 */
[----:B--2---:R-:W2:Y:S01]  /*110e0*/  @!P0 LDC.64 R2, c[0x0][0x228] ;  /* 0x00008a00ff028b82 */ /* 0x004ea20000000a00 */
[C---:B------:R-:W-:Y:S02]  /*110f0*/  @!P0 VIADD R5, R26.reuse, UR6 ;  /* 0x000000061a058c36 */ /* 0x040fe40008000000 */
[----:B------:R-:W-:Y:S02]  /*11100*/  @!P0 VIADD R26, R26, 0x80 ;  /* 0x000000801a1a8836 */ /* 0x000fe40000000000 */
[----:B--2---:R-:W-:-:S05]  /*11110*/  @!P0 IMAD.WIDE.U32 R2, R5, 0x8, R2 ;  /* 0x0000000805028825 */ /* 0x004fca00078e0002 */
[----:B------:R3:W-:Y:S02]  /*11120*/  @!P0 STG.E.64 desc[UR8][R2.64], R24 ;  /* 0x0000001802008986 */ /* 0x0007e4000c101b08 */
.L_x_45032:
[----:B------:R-:W-:Y:S05]  /*11130*/  BSYNC B0 ;  /* 0x0000000000007941 */ /* 0x000fea0003800000 */
.L_x_45026:
        /* <DEDUP_REMOVED lines=8> */
.L_x_45033:
        /* <DEDUP_REMOVED lines=12> */
.L_x_57568:


//--------------------- .text._ZN2at6native29vectorized_elementwise_kernelILi8ENS0_13AUnaryFunctorIdddZZZNS0_21remainder_kernel_cudaERNS_18TensorIteratorBaseEENKUlvE0_clEvENKUlvE_clEvEUlddE_EESt5arrayIPcLm2EEEEviT0_T1_ --------------------------
	.section	.text._ZN2at6native29vectorized_elementwise_kernelILi8ENS0_13AUnaryFunctorIdddZZZNS0_21remainder_kernel_cudaERNS_18TensorIteratorBaseEENKUlvE0_clEvENKUlvE_clEvEUlddE_EESt5arrayIPcLm2EEEEviT0_T1_,"ax",@progbits
	.align	128
        .global         _ZN2at6native29vectorized_elementwise_kernelILi8ENS0_13AUnaryFunctorIdddZZZNS0_21remainder_kernel_cudaERNS_18TensorIteratorBaseEENKUlvE0_clEvENKUlvE_clEvEUlddE_EESt5arrayIPcLm2EEEEviT0_T1_
        .type           _ZN2at6native29vectorized_elementwise_kernelILi8ENS0_13AUnaryFunctorIdddZZZNS0_21remainder_kernel_cudaERNS_18TensorIteratorBaseEENKUlvE0_clEvENKUlvE_clEvEUlddE_EESt5arrayIPcLm2EEEEviT0_T1_,@function
        .size           _ZN2at6native29vectorized_elementwise_kernelILi8ENS0_13AUnaryFunctorIdddZZZNS0_21remainder_kernel_cudaERNS_18TensorIteratorBaseEENKUlvE0_clEvENKUlvE_clEvEUlddE_EESt5arrayIPcLm2EEEEviT0_T1_,(.L_x_57569 - _ZN2at6native29vectorized_elementwise_kernelILi8ENS0_13AUnaryFunctorIdddZZZNS0_21remainder_kernel_cudaERNS_18TensorIteratorBaseEENKUlvE0_clEvENKUlvE_clEvEUlddE_EESt5arrayIPcLm2EEEEviT0_T1_)
        .other          _ZN2at6native29vectorized_elementwise_kernelILi8ENS0_13AUnaryFunctorIdddZZZNS0_21remainder_kernel_cudaERNS_18TensorIteratorBaseEENKUlvE0_clEvENKUlvE_clEvEUlddE_EESt5arrayIPcLm2EEEEviT0_T1_,@"STO_CUDA_ENTRY STV_DEFAULT"
_ZN2at6native29vectorized_elementwise_kernelILi8ENS0_13AUnaryFunctorIdddZZZNS0_21remainder_kernel_cudaERNS_18TensorIteratorBaseEENKUlvE0_clEvENKUlvE_clEvEUlddE_EESt5arrayIPcLm2EEEEviT0_T1_:
.text._ZN2at6native29vectorized_elementwise_kernelILi8ENS0_13AUnaryFunctorIdddZZZNS0_21remainder_kernel_cudaERNS_18TensorIteratorBaseEENKUlvE0_clEvENKUlvE_clEvEUlddE_EESt5arrayIPcLm2EEEEviT0_T1_:
        /* <DEDUP_REMOVED lines=62> */
.L_x_45041:
        /* <DEDUP_REMOVED lines=12> */
.L_x_45040:
[----:B------:R-:W-:-:S07]  /*04a0*/  IMAD.MOV.U32 R28, RZ, RZ, R30 ;  /* 0x000000ffff1c7224 */ /* 0x000fce00078e001e */
.L_x_45039:
[----:B------:R-:W-:Y:S05]  /*04b0*/  BSYNC B1 ;  /* 0x0000000000017941 */ /* 0x000fea0003800000 */
.L_x_45038:
        /* <DEDUP_REMOVED lines=13> */
.L_x_45047:
        /* <DEDUP_REMOVED lines=33> */
.L_x_45046:
[----:B------:R-:W-:-:S07]  /*07a0*/  IMAD.MOV.U32 R28, RZ, RZ, R30 ;  /* 0x000000ffff1c7224 */ /* 0x000fce00078e001e */
.L_x_45045:
[----:B------:R-:W-:Y:S05]  /*07b0*/  BSYNC B2 ;  /* 0x0000000000027941 */ /* 0x000fea0003800000 */
.L_x_45044:
[----:B------:R-:W-:-:S13]  /*07c0*/  ISETP.GE.U32.AND P1, PT, R29, 0xc, PT ;  /* 0x0000000c1d00780c */ /* 0x000fda0003f26070 */
[----:B------:R-:W-:Y:S05]  /*07d0*/  @!P1 BRA `(.L_x_45043) ;  /* 0x0000000400dc9947 */ /* 0x000fea0003800000 */
[----:B------:R-:W-:Y:S01]  /*07e0*/  BSSY B2, `(.L_x_45048) ;  /* 0x0000075000027945 */ /* 0x000fe20003800000 */
[----:B------:R-:W-:-:S07]  /*07f0*/  VIADD R23, R23, 0x10 ;  /* 0x0000001017177836 */ /* 0x000fce0000000000 */
.L_x_45049:
        /* <DEDUP_REMOVED lines=116> */
.L_x_45048:
[----:B------:R-:W-:-:S07]  /*0f40*/  IMAD.MOV.U32 R31, RZ, RZ, R29 ;  /* 0x000000ffff1f7224 */ /* 0x000fce00078e001d */
.L_x_45043:
[----:B------:R-:W-:Y:S05]  /*0f50*/  BSYNC B1 ;  /* 0x0000000000017941 */ /* 0x000fea0003800000 */
.L_x_45042:
        /* <DEDUP_REMOVED lines=20> */
.L_x_45051:
[----:B------:R-:W-:Y:S05]  /*10a0*/  BSYNC B1 ;  /* 0x0000000000017941 */ /* 0x000fea0003800000 */
.L_x_45050:
[----:B------:R-:W-:-:S05]  /*10b0*/  IMAD.MOV.U32 R21, RZ, RZ, R23 ;  /* 0x000000ffff157224 */ /* 0x000fca00078e0017 */
[----:B------:R-:W-:Y:S01]  /*10c0*/  LOP3.LUT R21, R21, 0x80000000, R17, 0xb8, !PT ;  /* 0x8000000015157812 */ /* 0x000fe200078eb811 */
[----:B------:R-:W-:Y:S06]  /*10d0*/  BRA `(.L_x_45037) ;  /* 0x00000000001c7947 */ /* 0x000fec0003800000 */
.L_x_45036:
[----:B------:R-:W-:-:S06]  /*10e0*/  DSETP.GTU.AND P1, PT, R18, +INF , PT ;  /* 0x7ff000001200742a */ /* 0x000fcc0003f2c000 */
[----:B------:R-:W-:-:S14]  /*10f0*/  DSETP.LE.AND P1, PT, R2, +INF , !P1 ;  /* 0x7ff000000200742a */ /* 0x000fdc0004f23000 */
[----:B------:R-:W0:Y:S01]  /*1100*/  @!P1 LDC.64 R20, c[0x0][0x220] ;  /* 0x00008800ff149b82 */ /* 0x000e220000000a00 */
[----:B------:R-:W-:Y:S02]  /*1110*/  @P1 DSETP.NEU.AND P2, PT, R2, +INF , PT ;  /* 0x7ff000000200142a */ /* 0x000fe40003f4d000 */
[----:B0-----:R-:W-:-:S06]  /*1120*/  @!P1 DADD R20, R24, R20 ;  /* 0x0000000018149229 */ /* 0x001fcc0000000014 */
[----:B------:R-:W-:Y:S02]  /*1130*/  @P1 FSEL R20, R16, RZ, P2 ;  /* 0x000000ff10141208 */ /* 0x000fe40001000000 */
[----:B------:R-:W-:-:S07]  /*1140*/  @P1 FSEL R21, R17, -QNAN , P2 ;  /* 0xfff8000011151808 */ /* 0x000fce0001000000 */
.L_x_45037:
[----:B------:R-:W-:Y:S05]  /*1150*/  BSYNC B0 ;  /* 0x0000000000007941 */ /* 0x000fea0003800000 */
.L_x_45035:
        /* <DEDUP_REMOVED lines=43> */
.L_x_45058:
        /* <DEDUP_REMOVED lines=12> */
.L_x_45057:
[----:B------:R-:W-:-:S07]  /*14d0*/  IMAD.MOV.U32 R28, RZ, RZ, R30 ;  /* 0x000000ffff1c7224 */ /* 0x000fce00078e001e */
.L_x_45056:
[----:B------:R-:W-:Y:S05]  /*14e0*/  BSYNC B1 ;  /* 0x0000000000017941 */ /* 0x000fea0003800000 */
.L_x_45055:
        /* <DEDUP_REMOVED lines=13> */
.L_x_45064:
        /* <DEDUP_REMOVED lines=33> */
.L_x_45063:
[----:B------:R-:W-:-:S07]  /*17d0*/  IMAD.MOV.U32 R28, RZ, RZ, R30 ;  /* 0x000000ffff1c7224 */ /* 0x000fce00078e001e */
.L_x_45062:
[----:B------:R-:W-:Y:S05]  /*17e0*/  BSYNC B2 ;  /* 0x0000000000027941 */ /* 0x000fea0003800000 */
.L_x_45061:
[----:B------:R-:W-:-:S13]  /*17f0*/  ISETP.GE.U32.AND P1, PT, R29, 0xc, PT ;  /* 0x0000000c1d00780c */ /* 0x000fda0003f26070 */
[----:B------:R-:W-:Y:S05]  /*1800*/  @!P1 BRA `(.L_x_45060) ;  /* 0x0000000400dc9947 */ /* 0x000fea0003800000 */
[----:B------:R-:W-:Y:S01]  /*1810*/  BSSY B2, `(.L_x_45065) ;  /* 0x0000075000027945 */ /* 0x000fe20003800000 */
[----:B------:R-:W-:-:S07]  /*1820*/  VIADD R25, R25, 0x10 ;  /* 0x0000001019197836 */ /* 0x000fce0000000000 */
.L_x_45066:
        /* <DEDUP_REMOVED lines=116> */
.L_x_45065:
[----:B------:R-:W-:-:S07]  /*1f70*/  IMAD.MOV.U32 R31, RZ, RZ, R29 ;  /* 0x000000ffff1f7224 */ /* 0x000fce00078e001d */
.L_x_45060:
[----:B------:R-:W-:Y:S05]  /*1f80*/  BSYNC B1 ;  /* 0x0000000000017941 */ /* 0x000fea0003800000 */
.L_x_45059:
        /* <DEDUP_REMOVED lines=19> */
.L_x_45068:
[----:B------:R-:W-:Y:S05]  /*20c0*/  BSYNC B1 ;  /* 0x0000000000017941 */ /* 0x000fea0003800000 */
.L_x_45067:
[----:B------:R-:W-:Y:S01]  /*20d0*/  LOP3.LUT R25, R25, 0x80000000, R17, 0xb8, !PT ;  /* 0x8000000019197812 */ /* 0x000fe200078eb811 */
[----:B------:R-:W-:Y:S06]  /*20e0*/  BRA `(.L_x_45054) ;  /* 0x00000000001c7947 */ /* 0x000fec0003800000 */
.L_x_45053:
[----:B------:R-:W-:-:S06]  /*20f0*/  DSETP.GTU.AND P1, PT, R18, +INF , PT ;  /* 0x7ff000001200742a */ /* 0x000fcc0003f2c000 */
[----:B------:R-:W-:-:S14]  /*2100*/  DSETP.LE.AND P1, PT, R2, +INF , !P1 ;  /* 0x7ff000000200742a */ /* 0x000fdc0004f23000 */
[----:B------:R-:W0:Y:S01]  /*2110*/  @!P1 LDC.64 R24, c[0x0][0x220] ;  /* 0x00008800ff189b82 */ /* 0x000e220000000a00 */
[----:B------:R-:W-:Y:S02]  /*2120*/  @P1 DSETP.NEU.AND P2, PT, R2, +INF , PT ;  /* 0x7ff000000200142a */ /* 0x000fe40003f4d000 */
[----:B0-----:R-:W-:-:S06]  /*2130*/  @!P1 DADD R24, R26, R24 ;  /* 0x000000001a189229 */ /* 0x001fcc0000000018 */
[----:B------:R-:W-:Y:S02]  /*2140*/  @P1 FSEL R24, R16, RZ, P2 ;  /* 0x000000ff10181208 */ /* 0x000fe40001000000 */
[----:B------:R-:W-:-:S07]  /*2150*/  @P1 FSEL R25, R17, -QNAN , P2 ;  /* 0xfff8000011191808 */ /* 0x000fce0001000000 */
.L_x_45054:
[----:B------:R-:W-:Y:S05]  /*2160*/  BSYNC B0 ;  /* 0x0000000000007941 */ /* 0x000fea0003800000 */
.L_x_45052:
        /* <DEDUP_REMOVED lines=43> */
.L_x_45075:
        /* <DEDUP_REMOVED lines=12> */
.L_x_45074:
[----:B------:R-:W-:-:S07]  /*24e0*/  IMAD.MOV.U32 R28, RZ, RZ, R30 ;  /* 0x000000ffff1c7224 */ /* 0x000fce00078e001e */
.L_x_45073:
[----:B------:R-:W-:Y:S05]  /*24f0*/  BSYNC B1 ;  /* 0x0000000000017941 */ /* 0x000fea0003800000 */
.L_x_45072:
        /* <DEDUP_REMOVED lines=13> */
.L_x_45081:
        /* <DEDUP_REMOVED lines=33> */
.L_x_45080:
[----:B------:R-:W-:-:S07]  /*27e0*/  IMAD.MOV.U32 R28, RZ, RZ, R30 ;  /* 0x000000ffff1c7224 */ /* 0x000fce00078e001e */
.L_x_45079:
[----:B------:R-:W-:Y:S05]  /*27f0*/  BSYNC B2 ;  /* 0x0000000000027941 */ /* 0x000fea0003800000 */
.L_x_45078:
[----:B------:R-:W-:-:S13]  /*2800*/  ISETP.GE.U32.AND P1, PT, R29, 0xc, PT ;  /* 0x0000000c1d00780c */ /* 0x000fda0003f26070 */
[----:B------:R-:W-:Y:S05]  /*2810*/  @!P1 BRA `(.L_x_45077) ;  /* 0x0000000400dc9947 */ /* 0x000fea0003800000 */
[----:B------:R-:W-:Y:S01]  /*2820*/  BSSY B2, `(.L_x_45082) ;  /* 0x0000075000027945 */ /* 0x000fe20003800000 */
[----:B------:R-:W-:-:S07]  /*2830*/  VIADD R27, R27, 0x10 ;  /* 0x000000101b1b7836 */ /* 0x000fce0000000000 */
.L_x_45083:
        /* <DEDUP_REMOVED lines=116> */
.L_x_45082:
[----:B------:R-:W-:-:S07]  /*2f80*/  IMAD.MOV.U32 R31, RZ, RZ, R29 ;  /* 0x000000ffff1f7224 */ /* 0x000fce00078e001d */
.L_x_45077:
[----:B------:R-:W-:Y:S05]  /*2f90*/  BSYNC B1 ;  /* 0x0000000000017941 */ /* 0x000fea0003800000 */
.L_x_45076:
        /* <DEDUP_REMOVED lines=20> */
.L_x_45085:
[----:B------:R-:W-:Y:S05]  /*30e0*/  BSYNC B1 ;  /* 0x0000000000017941 */ /* 0x000fea0003800000 */
.L_x_45084:
[----:B------:R-:W-:-:S05]  /*30f0*/  IMAD.MOV.U32 R25, RZ, RZ, R27 ;  /* 0x000000ffff197224 */ /* 0x000fca00078e001b */
[----:B------:R-:W-:Y:S01]  /*3100*/  LOP3.LUT R25, R25, 0x80000000, R17, 0xb8, !PT ;  /* 0x8000000019197812 */ /* 0x000fe200078eb811 */
[----:B------:R-:W-:Y:S06]  /*3110*/  BRA `(.L_x_45071) ;  /* 0x00000000001c7947 */ /* 0x000fec0003800000 */
.L_x_45070:
[----:B------:R-:W-:-:S06]  /*3120*/  DSETP.GTU.AND P1, PT, R18, +INF , PT ;  /* 0x7ff000001200742a */ /* 0x000fcc0003f2c000 */
[----:B------:R-:W-:-:S14]  /*3130*/  DSETP.LE.AND P1, PT, R2, +INF , !P1 ;  /* 0x7ff000000200742a */ /* 0x000fdc0004f23000 */
[----:B------:R-:W0:Y:S01]  /*3140*/  @!P1 LDC.64 R24, c[0x0][0x220] ;  /* 0x00008800ff189b82 */ /* 0x000e220000000a00 */
[----:B------:R-:W-:Y:S02]  /*3150*/  @P1 DSETP.NEU.AND P2, PT, R2, +INF , PT ;  /* 0x7ff000000200142a */ /* 0x000fe40003f4d000 */
[----:B0-----:R-:W-:-:S06]  /*3160*/  @!P1 DADD R24, R12, R24 ;  /* 0x000000000c189229 */ /* 0x001fcc0000000018 */
[----:B------:R-:W-:Y:S02]  /*3170*/  @P1 FSEL R24, R16, RZ, P2 ;  /* 0x000000ff10181208 */ /* 0x000fe40001000000 */
[----:B------:R-:W-:-:S07]  /*3180*/  @P1 FSEL R25, R17, -QNAN , P2 ;  /* 0xfff8000011191808 */ /* 0x000fce0001000000 */
.L_x_45071:
[----:B------:R-:W-:Y:S05]  /*3190*/  BSYNC B0 ;  /* 0x0000000000007941 */ /* 0x000fea0003800000 */
.L_x_45069:
        /* <DEDUP_REMOVED lines=44> */
.L_x_45092:
        /* <DEDUP_REMOVED lines=12> */
.L_x_45091:
[----:B------:R-:W-:-:S07]  /*3520*/  IMAD.MOV.U32 R28, RZ, RZ, R30 ;  /* 0x000000ffff1c7224 */ /* 0x000fce00078e001e */
.L_x_45090:
[----:B------:R-:W-:Y:S05]  /*3530*/  BSYNC B1 ;  /* 0x0000000000017941 */ /* 0x000fea0003800000 */
.L_x_45089:
        /* <DEDUP_REMOVED lines=13> */
.L_x_45098:
        /* <DEDUP_REMOVED lines=33> */
.L_x_45097:
[----:B------:R-:W-:-:S07]  /*3820*/  IMAD.MOV.U32 R28, RZ, RZ, R30 ;  /* 0x000000ffff1c7224 */ /* 0x000fce00078e001e */
.L_x_45096:
[----:B------:R-:W-:Y:S05]  /*3830*/  BSYNC B2 ;  /* 0x0000000000027941 */ /* 0x000fea0003800000 */
.L_x_45095:
[----:B------:R-:W-:-:S13]  /*3840*/  ISETP.GE.U32.AND P1, PT, R29, 0xc, PT ;  /* 0x0000000c1d00780c */ /* 0x000fda0003f26070 */
[----:B------:R-:W-:Y:S05]  /*3850*/  @!P1 BRA `(.L_x_45094) ;  /* 0x0000000400dc9947 */ /* 0x000fea0003800000 */
[----:B------:R-:W-:Y:S01]  /*3860*/  BSSY B2, `(.L_x_45099) ;  /* 0x0000075000027945 */ /* 0x000fe20003800000 */
[----:B------:R-:W-:-:S07]  /*3870*/  VIADD R27, R27, 0x10 ;  /* 0x000000101b1b7836 */ /* 0x000fce0000000000 */
.L_x_45100:
        /* <DEDUP_REMOVED lines=116> */
.L_x_45099:
[----:B------:R-:W-:-:S07]  /*3fc0*/  IMAD.MOV.U32 R31, RZ, RZ, R29 ;  /* 0x000000ffff1f7224 */ /* 0x000fce00078e001d */
.L_x_45094:
[----:B------:R-:W-:Y:S05]  /*3fd0*/  BSYNC B1 ;  /* 0x0000000000017941 */ /* 0x000fea0003800000 */
.L_x_45093:
        /* <DEDUP_REMOVED lines=20> */
.L_x_45102:
[----:B------:R-:W-:Y:S05]  /*4120*/  BSYNC B1 ;  /* 0x0000000000017941 */ /* 0x000fea0003800000 */
.L_x_45101:
[----:B------:R-:W-:-:S05]  /*4130*/  IMAD.MOV.U32 R25, RZ, RZ, R27 ;  /* 0x000000ffff197224 */ /* 0x000fca00078e001b */
[----:B------:R-:W-:Y:S01]  /*4140*/  LOP3.LUT R25, R25, 0x80000000, R17, 0xb8, !PT ;  /* 0x8000000019197812 */ /* 0x000fe200078eb811 */
[----:B------:R-:W-:Y:S06]  /*4150*/  BRA `(.L_x_45088) ;  /* 0x00000000001c7947 */ /* 0x000fec0003800000 */
.L_x_45087:
[----:B------:R-:W-:-:S06]  /*4160*/  DSETP.GTU.AND P1, PT, R12, +INF , PT ;  /* 0x7ff000000c00742a */ /* 0x000fcc0003f2c000 */
[----:B------:R-:W-:-:S14]  /*4170*/  DSETP.LE.AND P1, PT, R2, +INF , !P1 ;  /* 0x7ff000000200742a */ /* 0x000fdc0004f23000 */
[----:B------:R-:W0:Y:S01]  /*4180*/  @!P1 LDC.64 R24, c[0x0][0x220] ;  /* 0x00008800ff189b82 */ /* 0x000e220000000a00 */
[----:B------:R-:W-:Y:S02]  /*4190*/  @P1 DSETP.NEU.AND P2, PT, R2, +INF , PT ;  /* 0x7ff000000200142a */ /* 0x000fe40003f4d000 */
[----:B0-----:R-:W-:-:S06]  /*41a0*/  @!P1 DADD R24, R14, R24 ;  /* 0x000000000e189229 */ /* 0x001fcc0000000018 */
[----:B------:R-:W-:Y:S02]  /*41b0*/  @P1 FSEL R24, R16, RZ, P2 ;  /* 0x000000ff10181208 */ /* 0x000fe40001000000 */
[----:B------:R-:W-:-:S07]  /*41c0*/  @P1 FSEL R25, R17, -QNAN , P2 ;  /* 0xfff8000011191808 */ /* 0x000fce0001000000 */
.L_x_45088:
[----:B------:R-:W-:Y:S05]  /*41d0*/  BSYNC B0 ;  /* 0x0000000000007941 */ /* 0x000fea0003800000 */
.L_x_45086:
        /* <DEDUP_REMOVED lines=44> */
.L_x_45109:
        /* <DEDUP_REMOVED lines=12> */
.L_x_45108:
[----:B------:R-:W-:-:S07]  /*4560*/  IMAD.MOV.U32 R28, RZ, RZ, R30 ;  /* 0x000000ffff1c7224 */ /* 0x000fce00078e001e */
.L_x_45107:
[----:B------:R-:W-:Y:S05]  /*4570*/  BSYNC B1 ;  /* 0x0000000000017941 */ /* 0x000fea0003800000 */
.L_x_45106:
        /* <DEDUP_REMOVED lines=13> */
.L_x_45115:
        /* <DEDUP_REMOVED lines=33> */
.L_x_45114:
[----:B------:R-:W-:-:S07]  /*4860*/  IMAD.MOV.U32 R28, RZ, RZ, R30 ;  /* 0x000000ffff1c7224 */ /* 0x000fce00078e001e */
.L_x_45113:
[----:B------:R-:W-:Y:S05]  /*4870*/  BSYNC B2 ;  /* 0x0000000000027941 */ /* 0x000fea0003800000 */
.L_x_45112:
[----:B------:R-:W-:-:S13]  /*4880*/  ISETP.GE.U32.AND P1, PT, R29, 0xc, PT ;  /* 0x0000000c1d00780c */ /* 0x000fda0003f26070 */
[----:B------:R-:W-:Y:S05]  /*4890*/  @!P1 BRA `(.L_x_45111) ;  /* 0x0000000400dc9947 */ /* 0x000fea0003800000 */
[----:B------:R-:W-:Y:S01]  /*48a0*/  BSSY B2, `(.L_x_45116) ;  /* 0x0000075000027945 */ /* 0x000fe20003800000 */
[----:B------:R-:W-:-:S07]  /*48b0*/  VIADD R27, R27, 0x10 ;  /* 0x000000101b1b7836 */ /* 0x000fce0000000000 */
.L_x_45117:
        /* <DEDUP_REMOVED lines=116> */
.L_x_45116:
[----:B------:R-:W-:-:S07]  /*5000*/  IMAD.MOV.U32 R31, RZ, RZ, R29 ;  /* 0x000000ffff1f7224 */ /* 0x000fce00078e001d */
.L_x_45111:
[----:B------:R-:W-:Y:S05]  /*5010*/  BSYNC B1 ;  /* 0x0000000000017941 */ /* 0x000fea0003800000 */
.L_x_45110:
        /* <DEDUP_REMOVED lines=20> */
.L_x_45119:
[----:B------:R-:W-:Y:S05]  /*5160*/  BSYNC B1 ;  /* 0x0000000000017941 */ /* 0x000fea0003800000 */
.L_x_45118:
[----:B------:R-:W-:-:S05]  /*5170*/  IMAD.MOV.U32 R25, RZ, RZ, R27 ;  /* 0x000000ffff197224 */ /* 0x000fca00078e001b */
[----:B------:R-:W-:Y:S01]  /*5180*/  LOP3.LUT R25, R25, 0x80000000, R17, 0xb8, !PT ;  /* 0x8000000019197812 */ /* 0x000fe200078eb811 */
[----:B------:R-:W-:Y:S06]  /*5190*/  BRA `(.L_x_45105) ;  /* 0x00000000001c7947 */ /* 0x000fec0003800000 */
.L_x_45104:
[----:B------:R-:W-:-:S06]  /*51a0*/  DSETP.GTU.AND P1, PT, R14, +INF , PT ;  /* 0x7ff000000e00742a */ /* 0x000fcc0003f2c000 */
[----:B------:R-:W-:-:S14]  /*51b0*/  DSETP.LE.AND P1, PT, R2, +INF , !P1 ;  /* 0x7ff000000200742a */ /* 0x000fdc0004f23000 */
[----:B------:R-:W0:Y:S01]  /*51c0*/  @!P1 LDC.64 R24, c[0x0][0x220] ;  /* 0x00008800ff189b82 */ /* 0x000e220000000a00 */
[----:B------:R-:W-:Y:S02]  /*51d0*/  @P1 DSETP.NEU.AND P2, PT, R2, +INF , PT ;  /* 0x7ff000000200142a */ /* 0x000fe40003f4d000 */
[----:B0-----:R-:W-:-:S06]  /*51e0*/  @!P1 DADD R24, R8, R24 ;  /* 0x0000000008189229 */ /* 0x001fcc0000000018 */
[----:B------:R-:W-:Y:S02]  /*51f0*/  @P1 FSEL R24, R16, RZ, P2 ;  /* 0x000000ff10181208 */ /* 0x000fe40001000000 */
[----:B------:R-:W-:-:S07]  /*5200*/  @P1 FSEL R25, R17, -QNAN , P2 ;  /* 0xfff8000011191808 */ /* 0x000fce0001000000 */
.L_x_45105:
[----:B------:R-:W-:Y:S05]  /*5210*/  BSYNC B0 ;  /* 0x0000000000007941 */ /* 0x000fea0003800000 */
.L_x_45103:
        /* <DEDUP_REMOVED lines=43> */
.L_x_45125:
        /* <DEDUP_REMOVED lines=12> */
.L_x_45124:
[----:B------:R-:W-:Y:S05]  /*5590*/  BSYNC B1 ;  /* 0x0000000000017941 */ /* 0x000fea0003800000 */
.L_x_45123:
        /* <DEDUP_REMOVED lines=13> */
.L_x_45131:
        /* <DEDUP_REMOVED lines=33> */
.L_x_45130:
[----:B------:R-:W-:-:S07]  /*5880*/  IMAD.MOV.U32 R27, RZ, RZ, R30 ;  /* 0x000000ffff1b7224 */ /* 0x000fce00078e001e */
.L_x_45129:
[----:B------:R-:W-:Y:S05]  /*5890*/  BSYNC B2 ;  /* 0x0000000000027941 */ /* 0x000fea0003800000 */
.L_x_45128:
[----:B------:R-:W-:-:S13]  /*58a0*/  ISETP.GE.U32.AND P1, PT, R29, 0xc, PT ;  /* 0x0000000c1d00780c */ /* 0x000fda0003f26070 */
[----:B------:R-:W-:Y:S05]  /*58b0*/  @!P1 BRA `(.L_x_45127) ;  /* 0x0000000400dc9947 */ /* 0x000fea0003800000 */
[----:B------:R-:W-:Y:S01]  /*58c0*/  BSSY B2, `(.L_x_45132) ;  /* 0x0000075000027945 */ /* 0x000fe20003800000 */
[----:B------:R-:W-:-:S07]  /*58d0*/  VIADD R28, R28, 0x10 ;  /* 0x000000101c1c7836 */ /* 0x000fce0000000000 */
.L_x_45133:
        /* <DEDUP_REMOVED lines=116> */
.L_x_45132:
[----:B------:R-:W-:-:S07]  /*6020*/  IMAD.MOV.U32 R31, RZ, RZ, R30 ;  /* 0x000000ffff1f7224 */ /* 0x000fce00078e001e */
.L_x_45127:
[----:B------:R-:W-:Y:S05]  /*6030*/  BSYNC B1 ;  /* 0x0000000000017941 */ /* 0x000fea0003800000 */
.L_x_45126:
        /* <DEDUP_REMOVED lines=21> */
.L_x_45135:
[----:B------:R-:W-:Y:S05]  /*6190*/  BSYNC B1 ;  /* 0x0000000000017941 */ /* 0x000fea0003800000 */
.L_x_45134:
[----:B------:R-:W-:-:S05]  /*61a0*/  IMAD.MOV.U32 R25, RZ, RZ, R29 ;  /* 0x000000ffff197224 */ /* 0x000fca00078e001d */
[----:B------:R-:W-:Y:S01]  /*61b0*/  LOP3.LUT R25, R25, 0x80000000, R17, 0xb8, !PT ;  /* 0x8000000019197812 */ /* 0x000fe200078eb811 */
[----:B------:R-:W-:Y:S06]  /*61c0*/  BRA `(.L_x_45122) ;  /* 0x00000000001c7947 */ /* 0x000fec0003800000 */
.L_x_45121:
[----:B------:R-:W-:-:S06]  /*61d0*/  DSETP.GTU.AND P1, PT, R14, +INF , PT ;  /* 0x7ff000000e00742a */ /* 0x000fcc0003f2c000 */
[----:B------:R-:W-:-:S14]  /*61e0*/  DSETP.LE.AND P1, PT, R2, +INF , !P1 ;  /* 0x7ff000000200742a */ /* 0x000fdc0004f23000 */
[----:B------:R-:W0:Y:S01]  /*61f0*/  @!P1 LDC.64 R24, c[0x0][0x220] ;  /* 0x00008800ff189b82 */ /* 0x000e220000000a00 */
[----:B------:R-:W-:Y:S02]  /*6200*/  @P1 DSETP.NEU.AND P2, PT, R2, +INF , PT ;  /* 0x7ff000000200142a */ /* 0x000fe40003f4d000 */
[----:B0-----:R-:W-:-:S06]  /*6210*/  @!P1 DADD R24, R10, R24 ;  /* 0x000000000a189229 */ /* 0x001fcc0000000018 */
[----:B------:R-:W-:Y:S02]  /*6220*/  @P1 FSEL R24, R16, RZ, P2 ;  /* 0x000000ff10181208 */ /* 0x000fe40001000000 */
[----:B------:R-:W-:-:S07]  /*6230*/  @P1 FSEL R25, R17, -QNAN , P2 ;  /* 0xfff8000011191808 */ /* 0x000fce0001000000 */
.L_x_45122:
[----:B------:R-:W-:Y:S05]  /*6240*/  BSYNC B0 ;  /* 0x0000000000007941 */ /* 0x000fea0003800000 */
.L_x_45120:
        /* <DEDUP_REMOVED lines=44> */
.L_x_45141:
        /* <DEDUP_REMOVED lines=12> */
.L_x_45140:
[----:B------:R-:W-:Y:S05]  /*65d0*/  BSYNC B1 ;  /* 0x0000000000017941 */ /* 0x000fea0003800000 */
.L_x_45139:
        /* <DEDUP_REMOVED lines=13> */
.L_x_45147:
        /* <DEDUP_REMOVED lines=33> */
.L_x_45146:
[----:B------:R-:W-:-:S07]  /*68c0*/  IMAD.MOV.U32 R27, RZ, RZ, R30 ;  /* 0x000000ffff1b7224 */ /* 0x000fce00078e001e */
.L_x_45145:
[----:B------:R-:W-:Y:S05]  /*68d0*/  BSYNC B2 ;  /* 0x0000000000027941 */ /* 0x000fea0003800000 */
.L_x_45144:
[----:B------:R-:W-:-:S13]  /*68e0*/  ISETP.GE.U32.AND P1, PT, R29, 0xc, PT ;  /* 0x0000000c1d00780c */ /* 0x000fda0003f26070 */
[----:B------:R-:W-:Y:S05]  /*68f0*/  @!P1 BRA `(.L_x_45143) ;  /* 0x0000000400dc9947 */ /* 0x000fea0003800000 */
[----:B------:R-:W-:Y:S01]  /*6900*/  BSSY B2, `(.L_x_45148) ;  /* 0x0000075000027945 */ /* 0x000fe20003800000 */
[----:B------:R-:W-:-:S07]  /*6910*/  VIADD R28, R28, 0x10 ;  /* 0x000000101c1c7836 */ /* 0x000fce0000000000 */
.L_x_45149:
        /* <DEDUP_REMOVED lines=116> */
.L_x_45148:
[----:B------:R-:W-:-:S07]  /*7060*/  IMAD.MOV.U32 R31, RZ, RZ, R30 ;  /* 0x000000ffff1f7224 */ /* 0x000fce00078e001e */
.L_x_45143:
[----:B------:R-:W-:Y:S05]  /*7070*/  BSYNC B1 ;  /* 0x0000000000017941 */ /* 0x000fea0003800000 */
.L_x_45142:
        /* <DEDUP_REMOVED lines=21> */
.L_x_45151:
[----:B------:R-:W-:Y:S05]  /*71d0*/  BSYNC B1 ;  /* 0x0000000000017941 */ /* 0x000fea0003800000 */
.L_x_45150:
[----:B------:R-:W-:Y:S02]  /*71e0*/  IMAD.MOV.U32 R15, RZ, RZ, R29 ;  /* 0x000000ffff0f7224 */ /* 0x000fe400078e001d */
[----:B------:R-:W-:-:S03]  /*71f0*/  IMAD.MOV.U32 R14, RZ, RZ, R24 ;  /* 0x000000ffff0e7224 */ /* 0x000fc600078e0018 */
[----:B------:R-:W-:Y:S01]  /*7200*/  LOP3.LUT R15, R15, 0x80000000, R17, 0xb8, !PT ;  /* 0x800000000f0f7812 */ /* 0x000fe200078eb811 */
[----:B------:R-:W-:Y:S06]  /*7210*/  BRA `(.L_x_45138) ;  /* 0x00000000001c7947 */ /* 0x000fec0003800000 */
.L_x_45137:
[----:B------:R-:W-:-:S06]  /*7220*/  DSETP.GTU.AND P1, PT, R24, +INF , PT ;  /* 0x7ff000001800742a */ /* 0x000fcc0003f2c000 */
[----:B------:R-:W-:-:S14]  /*7230*/  DSETP.LE.AND P1, PT, R2, +INF , !P1 ;  /* 0x7ff000000200742a */ /* 0x000fdc0004f23000 */
[----:B------:R-:W0:Y:S01]  /*7240*/  @!P1 LDC.64 R14, c[0x0][0x220] ;  /* 0x00008800ff0e9b82 */ /* 0x000e220000000a00 */
[----:B------:R-:W-:Y:S02]  /*7250*/  @P1 DSETP.NEU.AND P2, PT, R2, +INF , PT ;  /* 0x7ff000000200142a */ /* 0x000fe40003f4d000 */
[----:B0-----:R-:W-:-:S06]  /*7260*/  @!P1 DADD R14, R4, R14 ;  /* 0x00000000040e9229 */ /* 0x001fcc000000000e */
[----:B------:R-:W-:Y:S02]  /*7270*/  @P1 FSEL R14, R16, RZ, P2 ;  /* 0x000000ff100e1208 */ /* 0x000fe40001000000 */
[----:B------:R-:W-:-:S07]  /*7280*/  @P1 FSEL R15, R17, -QNAN , P2 ;  /* 0xfff80000110f1808 */ /* 0x000fce0001000000 */
.L_x_45138:
[----:B------:R-:W-:Y:S05]  /*7290*/  BSYNC B0 ;  /* 0x0000000000007941 */ /* 0x000fea0003800000 */
.L_x_45136:
        /* <DEDUP_REMOVED lines=43> */
.L_x_45157:
        /* <DEDUP_REMOVED lines=12> */
.L_x_45156:
[----:B------:R-:W-:Y:S05]  /*7610*/  BSYNC B1 ;  /* 0x0000000000017941 */ /* 0x000fea0003800000 */
.L_x_45155:
        /* <DEDUP_REMOVED lines=13> */
.L_x_45163:
        /* <DEDUP_REMOVED lines=33> */
.L_x_45162:
[----:B------:R-:W-:-:S07]  /*7900*/  IMAD.MOV.U32 R2, RZ, RZ, R27 ;  /* 0x000000ffff027224 */ /* 0x000fce00078e001b */
.L_x_45161:
[----:B------:R-:W-:Y:S05]  /*7910*/  BSYNC B2 ;  /* 0x0000000000027941 */ /* 0x000fea0003800000 */
.L_x_45160:
[----:B------:R-:W-:-:S13]  /*7920*/  ISETP.GE.U32.AND P0, PT, R26, 0xc, PT ;  /* 0x0000000c1a00780c */ /* 0x000fda0003f06070 */
[----:B------:R-:W-:Y:S05]  /*7930*/  @!P0 BRA `(.L_x_45159) ;  /* 0x0000000400e08947 */ /* 0x000fea0003800000 */
[----:B------:R-:W-:Y:S01]  /*7940*/  BSSY B2, `(.L_x_45164) ;  /* 0x0000075000027945 */ /* 0x000fe20003800000 */
[----:B------:R-:W-:-:S07]  /*7950*/  VIADD R2, R24, 0x10 ;  /* 0x0000001018027836 */ /* 0x000fce0000000000 */
.L_x_45165:
        /* <DEDUP_REMOVED lines=116> */
.L_x_45164:
[----:B------:R-:W-:Y:S02]  /*80a0*/  IMAD.MOV.U32 R2, RZ, RZ, R24 ;  /* 0x000000ffff027224 */ /* 0x000fe400078e0018 */
[----:B------:R-:W-:-:S07]  /*80b0*/  IMAD.MOV.U32 R28, RZ, RZ, R27 ;  /* 0x000000ffff1c7224 */ /* 0x000fce00078e001b */
.L_x_45159:
[----:B------:R-:W-:Y:S05]  /*80c0*/  BSYNC B1 ;  /* 0x0000000000017941 */ /* 0x000fea0003800000 */
.L_x_45158:
        /* <DEDUP_REMOVED lines=20> */
.L_x_45167:
[----:B------:R-:W-:Y:S05]  /*8210*/  BSYNC B1 ;  /* 0x0000000000017941 */ /* 0x000fea0003800000 */
.L_x_45166:
[----:B------:R-:W-:-:S05]  /*8220*/  IMAD.MOV.U32 R5, RZ, RZ, R27 ;  /* 0x000000ffff057224 */ /* 0x000fca00078e001b */
[----:B------:R-:W-:Y:S01]  /*8230*/  LOP3.LUT R5, R5, 0x80000000, R17, 0xb8, !PT ;  /* 0x8000000005057812 */ /* 0x000fe200078eb811 */
[----:B------:R-:W-:Y:S06]  /*8240*/  BRA `(.L_x_45154) ;  /* 0x00000000001c7947 */ /* 0x000fec0003800000 */
.L_x_45153:
[----:B------:R-:W-:-:S06]  /*8250*/  DSETP.GTU.AND P0, PT, R14, +INF , PT ;  /* 0x7ff000000e00742a */ /* 0x000fcc0003f0c000 */
[----:B------:R-:W-:-:S14]  /*8260*/  DSETP.LE.AND P0, PT, R2, +INF , !P0 ;  /* 0x7ff000000200742a */ /* 0x000fdc0004703000 */
[----:B------:R-:W0:Y:S01]  /*8270*/  @!P0 LDC.64 R4, c[0x0][0x220] ;  /* 0x00008800ff048b82 */ /* 0x000e220000000a00 */
[----:B------:R-:W-:Y:S02]  /*8280*/  @P0 DSETP.NEU.AND P1, PT, R2, +INF , PT ;  /* 0x7ff000000200042a */ /* 0x000fe40003f2d000 */
[----:B0-----:R-:W-:-:S06]  /*8290*/  @!P0 DADD R4, R6, R4 ;  /* 0x0000000006048229 */ /* 0x001fcc0000000004 */
[----:B------:R-:W-:Y:S02]  /*82a0*/  @P0 FSEL R4, R16, RZ, P1 ;  /* 0x000000ff10040208 */ /* 0x000fe40000800000 */
[----:B------:R-:W-:-:S07]  /*82b0*/  @P0 FSEL R5, R17, -QNAN , P1 ;  /* 0xfff8000011050808 */ /* 0x000fce0000800000 */
.L_x_45154:
[----:B------:R-:W-:Y:S05]  /*82c0*/  BSYNC B0 ;  /* 0x0000000000007941 */ /* 0x000fea0003800000 */
.L_x_45152:
        /* <DEDUP_REMOVED lines=26> */
.L_x_45034:
        /* <DEDUP_REMOVED lines=98> */
.L_x_45176:
        /* <DEDUP_REMOVED lines=12> */
.L_x_45175:
[----:B------:R-:W-:-:S07]  /*8b50*/  IMAD.MOV.U32 R22, RZ, RZ, R28 ;  /* 0x000000ffff167224 */ /* 0x000fce00078e001c */
.L_x_45174:
[----:B------:R-:W-:Y:S05]  /*8b60*/  BSYNC B2 ;  /* 0x0000000000027941 */ /* 0x000fea0003800000 */
.L_x_45173:
        /* <DEDUP_REMOVED lines=13> */
.L_x_45182:
        /* <DEDUP_REMOVED lines=33> */
.L_x_45181:
[----:B------:R-:W-:-:S07]  /*8e50*/  IMAD.MOV.U32 R22, RZ, RZ, R28 ;  /* 0x000000ffff167224 */ /* 0x000fce00078e001c */
.L_x_45180:
[----:B------:R-:W-:Y:S05]  /*8e60*/  BSYNC B3 ;  /* 0x0000000000037941 */ /* 0x000fea0003800000 */
.L_x_45179:
[----:B------:R-:W-:-:S13]  /*8e70*/  ISETP.GE.U32.AND P0, PT, R27, 0xc, PT ;  /* 0x0000000c1b00780c */ /* 0x000fda0003f06070 */
[----:B------:R-:W-:Y:S05]  /*8e80*/  @!P0 BRA `(.L_x_45178) ;  /* 0x0000000400e08947 */ /* 0x000fea0003800000 */
[----:B------:R-:W-:Y:S01]  /*8e90*/  BSSY B3, `(.L_x_45183) ;  /* 0x0000075000037945 */ /* 0x000fe20003800000 */
[----:B------:R-:W-:-:S07]  /*8ea0*/  VIADD R22, R23, 0x10 ;  /* 0x0000001017167836 */ /* 0x000fce0000000000 */
.L_x_45184:
        /* <DEDUP_REMOVED lines=116> */
.L_x_45183:
[----:B------:R-:W-:Y:S02]  /*95f0*/  IMAD.MOV.U32 R22, RZ, RZ, R23 ;  /* 0x000000ffff167224 */ /* 0x000fe400078e0017 */
[----:B------:R-:W-:-:S07]  /*9600*/  IMAD.MOV.U32 R29, RZ, RZ, R28 ;  /* 0x000000ffff1d7224 */ /* 0x000fce00078e001c */
.L_x_45178:
[----:B------:R-:W-:Y:S05]  /*9610*/  BSYNC B2 ;  /* 0x0000000000027941 */ /* 0x000fea0003800000 */
.L_x_45177:
        /* <DEDUP_REMOVED lines=20> */
.L_x_45186:
[----:B------:R-:W-:Y:S05]  /*9760*/  BSYNC B2 ;  /* 0x0000000000027941 */ /* 0x000fea0003800000 */
.L_x_45185:
[----:B------:R-:W-:Y:S02]  /*9770*/  IMAD.MOV.U32 R23, RZ, RZ, R27 ;  /* 0x000000ffff177224 */ /* 0x000fe400078e001b */
[----:B------:R-:W-:-:S03]  /*9780*/  IMAD.MOV.U32 R22, RZ, RZ, R18 ;  /* 0x000000ffff167224 */ /* 0x000fc600078e0012 */
[----:B------:R-:W-:Y:S01]  /*9790*/  LOP3.LUT R23, R23, 0x80000000, R13, 0xb8, !PT ;  /* 0x8000000017177812 */ /* 0x000fe200078eb80d */
[----:B------:R-:W-:Y:S06]  /*97a0*/  BRA `(.L_x_45172) ;  /* 0x00000000001c7947 */ /* 0x000fec0003800000 */
.L_x_45171:
[----:B------:R-:W-:-:S06]  /*97b0*/  DSETP.GTU.AND P0, PT, R18, +INF , PT ;  /* 0x7ff000001200742a */ /* 0x000fcc0003f0c000 */
[----:B------:R-:W-:-:S14]  /*97c0*/  DSETP.LE.AND P0, PT, R20, +INF , !P0 ;  /* 0x7ff000001400742a */ /* 0x000fdc0004703000 */
[----:B------:R-:W0:Y:S01]  /*97d0*/  @!P0 LDC.64 R22, c[0x0][0x220] ;  /* 0x00008800ff168b82 */ /* 0x000e220000000a00 */
[----:B------:R-:W-:Y:S02]  /*97e0*/  @P0 DSETP.NEU.AND P2, PT, R20, +INF , PT ;  /* 0x7ff000001400042a */ /* 0x000fe40003f4d000 */
[----:B0-----:R-:W-:-:S06]  /*97f0*/  @!P0 DADD R22, R10, R22 ;  /* 0x000000000a168229 */ /* 0x001fcc0000000016 */
[----:B------:R-:W-:Y:S02]  /*9800*/  @P0 FSEL R22, R12, RZ, P2 ;  /* 0x000000ff0c160208 */ /* 0x000fe40001000000 */
[----:B------:R-:W-:-:S07]  /*9810*/  @P0 FSEL R23, R13, -QNAN , P2 ;  /* 0xfff800000d170808 */ /* 0x000fce0001000000 */
.L_x_45172:
[----:B------:R-:W-:Y:S05]  /*9820*/  BSYNC B0 ;  /* 0x0000000000007941 */ /* 0x000fea0003800000 */
.L_x_45170:
[----:B------:R-:W-:-:S06]  /*9830*/  DSETP.GEU.AND P0, PT, R22, RZ, PT ;  /* 0x000000ff1600722a */ /* 0x000fcc0003f0e000 */
[----:B------:R-:W-:Y:S02]  /*9840*/  DSETP.LT.XOR P0, PT, R10, RZ, !P0 ;  /* 0x000000ff0a00722a */ /* 0x000fe40004701800 */
[----:B------:R-:W-:-:S04]  /*9850*/  DADD R10, R22, R10 ;  /* 0x00000000160a7229 */ /* 0x000fc8000000000a */
[----:B------:R-:W-:-:S06]  /*9860*/  DSETP.NEU.AND P0, PT, R22, RZ, P0 ;  /* 0x000000ff1600722a */ /* 0x000fcc000070d000 */
[----:B------:R-:W-:Y:S02]  /*9870*/  FSEL R12, R10, R22, P0 ;  /* 0x000000160a0c7208 */ /* 0x000fe40000000000 */
[----:B------:R-:W-:-:S07]  /*9880*/  FSEL R13, R11, R23, P0 ;  /* 0x000000170b0d7208 */ /* 0x000fce0000000000 */
.L_x_45169:
[----:B------:R-:W-:Y:S05]  /*9890*/  BSYNC B1 ;  /* 0x0000000000017941 */ /* 0x000fea0003800000 */
.L_x_45168:
        /* <DEDUP_REMOVED lines=43> */
.L_x_45195:
        /* <DEDUP_REMOVED lines=12> */
.L_x_45194:
[----:B------:R-:W-:-:S07]  /*9c10*/  IMAD.MOV.U32 R22, RZ, RZ, R29 ;  /* 0x000000ffff167224 */ /* 0x000fce00078e001d */
.L_x_45193:
[----:B------:R-:W-:Y:S05]  /*9c20*/  BSYNC B2 ;  /* 0x0000000000027941 */ /* 0x000fea0003800000 */
.L_x_45192:
        /* <DEDUP_REMOVED lines=13> */
.L_x_45201:
        /* <DEDUP_REMOVED lines=33> */
.L_x_45200:
[----:B------:R-:W-:Y:S02]  /*9f10*/  IMAD.MOV.U32 R22, RZ, RZ, R29 ;  /* 0x000000ffff167224 */ /* 0x000fe400078e001d */
[----:B------:R-:W-:-:S07]  /*9f20*/  IMAD.MOV.U32 R31, RZ, RZ, R30 ;  /* 0x000000ffff1f7224 */ /* 0x000fce00078e001e */
.L_x_45199:
[----:B------:R-:W-:Y:S05]  /*9f30*/  BSYNC B3 ;  /* 0x0000000000037941 */ /* 0x000fea0003800000 */
.L_x_45198:
[----:B------:R-:W-:-:S13]  /*9f40*/  ISETP.GE.U32.AND P0, PT, R27, 0xc, PT ;  /* 0x0000000c1b00780c */ /* 0x000fda0003f06070 */
[----:B------:R-:W-:Y:S05]  /*9f50*/  @!P0 BRA `(.L_x_45197) ;  /* 0x0000000400e08947 */ /* 0x000fea0003800000 */
[----:B------:R-:W-:Y:S01]  /*9f60*/  BSSY B3, `(.L_x_45202) ;  /* 0x0000075000037945 */ /* 0x000fe20003800000 */
[----:B------:R-:W-:-:S07]  /*9f70*/  VIADD R22, R23, 0x10 ;  /* 0x0000001017167836 */ /* 0x000fce0000000000 */
.L_x_45203:
        /* <DEDUP_REMOVED lines=116> */
.L_x_45202:
[----:B------:R-:W-:Y:S02]  /*a6c0*/  IMAD.MOV.U32 R22, RZ, RZ, R23 ;  /* 0x000000ffff167224 */ /* 0x000fe400078e0017 */
[----:B------:R-:W-:-:S07]  /*a6d0*/  IMAD.MOV.U32 R31, RZ, RZ, R30 ;  /* 0x000000ffff1f7224 */ /* 0x000fce00078e001e */
.L_x_45197:
[----:B------:R-:W-:Y:S05]  /*a6e0*/  BSYNC B2 ;  /* 0x0000000000027941 */ /* 0x000fea0003800000 */
.L_x_45196:
        /* <DEDUP_REMOVED lines=20> */
.L_x_45205:
[----:B------:R-:W-:Y:S05]  /*a830*/  BSYNC B2 ;  /* 0x0000000000027941 */ /* 0x000fea0003800000 */
.L_x_45204:
[----:B------:R-:W-:Y:S02]  /*a840*/  IMAD.MOV.U32 R23, RZ, RZ, R27 ;  /* 0x000000ffff177224 */ /* 0x000fe400078e001b */
[----:B------:R-:W-:-:S03]  /*a850*/  IMAD.MOV.U32 R22, RZ, RZ, R20 ;  /* 0x000000ffff167224 */ /* 0x000fc600078e0014 */
[----:B------:R-:W-:Y:S01]  /*a860*/  LOP3.LUT R23, R23, 0x80000000, R19, 0xb8, !PT ;  /* 0x8000000017177812 */ /* 0x000fe200078eb813 */
[----:B------:R-:W-:Y:S06]  /*a870*/  BRA `(.L_x_45191) ;  /* 0x00000000001c7947 */ /* 0x000fec0003800000 */
.L_x_45190:
[----:B------:R-:W-:-:S06]  /*a880*/  DSETP.GTU.AND P0, PT, R10, +INF , PT ;  /* 0x7ff000000a00742a */ /* 0x000fcc0003f0c000 */
[----:B------:R-:W-:-:S14]  /*a890*/  DSETP.LE.AND P0, PT, R20, +INF , !P0 ;  /* 0x7ff000001400742a */ /* 0x000fdc0004703000 */
[----:B------:R-:W0:Y:S01]  /*a8a0*/  @!P0 LDC.64 R22, c[0x0][0x220] ;  /* 0x00008800ff168b82 */ /* 0x000e220000000a00 */
[----:B------:R-:W-:Y:S02]  /*a8b0*/  @P0 DSETP.NEU.AND P2, PT, R20, +INF , PT ;  /* 0x7ff000001400042a */ /* 0x000fe40003f4d000 */
[----:B0-----:R-:W-:-:S06]  /*a8c0*/  @!P0 DADD R22, R8, R22 ;  /* 0x0000000008168229 */ /* 0x001fcc0000000016 */
[----:B------:R-:W-:Y:S02]  /*a8d0*/  @P0 FSEL R22, R18, RZ, P2 ;  /* 0x000000ff12160208 */ /* 0x000fe40001000000 */
[----:B------:R-:W-:-:S07]  /*a8e0*/  @P0 FSEL R23, R19, -QNAN , P2 ;  /* 0xfff8000013170808 */ /* 0x000fce0001000000 */
.L_x_45191:
[----:B------:R-:W-:Y:S05]  /*a8f0*/  BSYNC B0 ;  /* 0x0000000000007941 */ /* 0x000fea0003800000 */
.L_x_45189:
[----:B------:R-:W-:-:S06]  /*a900*/  DSETP.GEU.AND P0, PT, R22, RZ, PT ;  /* 0x000000ff1600722a */ /* 0x000fcc0003f0e000 */
[----:B------:R-:W-:Y:S02]  /*a910*/  DSETP.LT.XOR P0, PT, R8, RZ, !P0 ;  /* 0x000000ff0800722a */ /* 0x000fe40004701800 */
[----:B------:R-:W-:-:S04]  /*a920*/  DADD R8, R22, R8 ;  /* 0x0000000016087229 */ /* 0x000fc80000000008 */
[----:B------:R-:W-:-:S06]  /*a930*/  DSETP.NEU.AND P0, PT, R22, RZ, P0 ;  /* 0x000000ff1600722a */ /* 0x000fcc000070d000 */
[----:B------:R-:W-:Y:S02]  /*a940*/  FSEL R10, R8, R22, P0 ;  /* 0x00000016080a7208 */ /* 0x000fe40000000000 */
[----:B------:R-:W-:-:S07]  /*a950*/  FSEL R11, R9, R23, P0 ;  /* 0x00000017090b7208 */ /* 0x000fce0000000000 */
.L_x_45188:
[----:B------:R-:W-:Y:S05]  /*a960*/  BSYNC B1 ;  /* 0x0000000000017941 */ /* 0x000fea0003800000 */
.L_x_45187:
        /* <DEDUP_REMOVED lines=43> */
.L_x_45214:
        /* <DEDUP_REMOVED lines=12> */
.L_x_45213:
[----:B------:R-:W-:-:S07]  /*ace0*/  IMAD.MOV.U32 R22, RZ, RZ, R29 ;  /* 0x000000ffff167224 */ /* 0x000fce00078e001d */
.L_x_45212:
[----:B------:R-:W-:Y:S05]  /*acf0*/  BSYNC B2 ;  /* 0x0000000000027941 */ /* 0x000fea0003800000 */
.L_x_45211:
        /* <DEDUP_REMOVED lines=13> */
.L_x_45220:
        /* <DEDUP_REMOVED lines=33> */
.L_x_45219:
[----:B------:R-:W-:Y:S02]  /*afe0*/  IMAD.MOV.U32 R22, RZ, RZ, R29 ;  /* 0x000000ffff167224 */ /* 0x000fe400078e001d */
[----:B------:R-:W-:-:S07]  /*aff0*/  IMAD.MOV.U32 R31, RZ, RZ, R30 ;  /* 0x000000ffff1f7224 */ /* 0x000fce00078e001e */
.L_x_45218:
[----:B------:R-:W-:Y:S05]  /*b000*/  BSYNC B3 ;  /* 0x0000000000037941 */ /* 0x000fea0003800000 */
.L_x_45217:
[----:B------:R-:W-:-:S13]  /*b010*/  ISETP.GE.U32.AND P0, PT, R27, 0xc, PT ;  /* 0x0000000c1b00780c */ /* 0x000fda0003f06070 */
[----:B------:R-:W-:Y:S05]  /*b020*/  @!P0 BRA `(.L_x_45216) ;  /* 0x0000000400e08947 */ /* 0x000fea0003800000 */
[----:B------:R-:W-:Y:S01]  /*b030*/  BSSY B3, `(.L_x_45221) ;  /* 0x0000075000037945 */ /* 0x000fe20003800000 */
[----:B------:R-:W-:-:S07]  /*b040*/  VIADD R22, R23, 0x10 ;  /* 0x0000001017167836 */ /* 0x000fce0000000000 */
.L_x_45222:
        /* <DEDUP_REMOVED lines=116> */
.L_x_45221:
[----:B------:R-:W-:Y:S02]  /*b790*/  IMAD.MOV.U32 R22, RZ, RZ, R23 ;  /* 0x000000ffff167224 */ /* 0x000fe400078e0017 */
[----:B------:R-:W-:-:S07]  /*b7a0*/  IMAD.MOV.U32 R31, RZ, RZ, R30 ;  /* 0x000000ffff1f7224 */ /* 0x000fce00078e001e */
.L_x_45216:
[----:B------:R-:W-:Y:S05]  /*b7b0*/  BSYNC B2 ;  /* 0x0000000000027941 */ /* 0x000fea0003800000 */
.L_x_45215:
        /* <DEDUP_REMOVED lines=20> */
.L_x_45224:
[----:B------:R-:W-:Y:S05]  /*b900*/  BSYNC B2 ;  /* 0x0000000000027941 */ /* 0x000fea0003800000 */
.L_x_45223:
[----:B------:R-:W-:Y:S02]  /*b910*/  IMAD.MOV.U32 R23, RZ, RZ, R27 ;  /* 0x000000ffff177224 */ /* 0x000fe400078e001b */
[----:B------:R-:W-:-:S03]  /*b920*/  IMAD.MOV.U32 R22, RZ, RZ, R20 ;  /* 0x000000ffff167224 */ /* 0x000fc600078e0014 */
[----:B------:R-:W-:Y:S01]  /*b930*/  LOP3.LUT R23, R23, 0x80000000, R19, 0xb8, !PT ;  /* 0x8000000017177812 */ /* 0x000fe200078eb813 */
[----:B------:R-:W-:Y:S06]  /*b940*/  BRA `(.L_x_45210) ;  /* 0x00000000001c7947 */ /* 0x000fec0003800000 */
.L_x_45209:
[----:B------:R-:W-:-:S06]  /*b950*/  DSETP.GTU.AND P0, PT, R8, +INF , PT ;  /* 0x7ff000000800742a */ /* 0x000fcc0003f0c000 */
[----:B------:R-:W-:-:S14]  /*b960*/  DSETP.LE.AND P0, PT, R20, +INF , !P0 ;  /* 0x7ff000001400742a */ /* 0x000fdc0004703000 */
[----:B------:R-:W0:Y:S01]  /*b970*/  @!P0 LDC.64 R22, c[0x0][0x220] ;  /* 0x00008800ff168b82 */ /* 0x000e220000000a00 */
[----:B------:R-:W-:Y:S02]  /*b980*/  @P0 DSETP.NEU.AND P2, PT, R20, +INF , PT ;  /* 0x7ff000001400042a */ /* 0x000fe40003f4d000 */
[----:B0-----:R-:W-:-:S06]  /*b990*/  @!P0 DADD R22, R6, R22 ;  /* 0x0000000006168229 */ /* 0x001fcc0000000016 */
[----:B------:R-:W-:Y:S02]  /*b9a0*/  @P0 FSEL R22, R18, RZ, P2 ;  /* 0x000000ff12160208 */ /* 0x000fe40001000000 */
[----:B------:R-:W-:-:S07]  /*b9b0*/  @P0 FSEL R23, R19, -QNAN , P2 ;  /* 0xfff8000013170808 */ /* 0x000fce0001000000 */
.L_x_45210:
[----:B------:R-:W-:Y:S05]  /*b9c0*/  BSYNC B0 ;  /* 0x0000000000007941 */ /* 0x000fea0003800000 */
.L_x_45208:
[----:B------:R-:W-:-:S06]  /*b9d0*/  DSETP.GEU.AND P0, PT, R22, RZ, PT ;  /* 0x000000ff1600722a */ /* 0x000fcc0003f0e000 */
[----:B------:R-:W-:Y:S02]  /*b9e0*/  DSETP.LT.XOR P0, PT, R6, RZ, !P0 ;  /* 0x000000ff0600722a */ /* 0x000fe40004701800 */
[----:B------:R-:W-:-:S04]  /*b9f0*/  DADD R6, R22, R6 ;  /* 0x0000000016067229 */ /* 0x000fc80000000006 */
[----:B------:R-:W-:-:S06]  /*ba00*/  DSETP.NEU.AND P0, PT, R22, RZ, P0 ;  /* 0x000000ff1600722a */ /* 0x000fcc000070d000 */
[----:B------:R-:W-:Y:S02]  /*ba10*/  FSEL R8, R6, R22, P0 ;  /* 0x0000001606087208 */ /* 0x000fe40000000000 */
[----:B------:R-:W-:-:S07]  /*ba20*/  FSEL R9, R7, R23, P0 ;  /* 0x0000001707097208 */ /* 0x000fce0000000000 */
.L_x_45207:
[----:B------:R-:W-:Y:S05]  /*ba30*/  BSYNC B1 ;  /* 0x0000000000017941 */ /* 0x000fea0003800000 */
.L_x_45206:
        /* <DEDUP_REMOVED lines=43> */
.L_x_45233:
        /* <DEDUP_REMOVED lines=12> */
.L_x_45232:
[----:B------:R-:W-:-:S07]  /*bdb0*/  IMAD.MOV.U32 R22, RZ, RZ, R29 ;  /* 0x000000ffff167224 */ /* 0x000fce00078e001d */
.L_x_45231:
[----:B------:R-:W-:Y:S05]  /*bdc0*/  BSYNC B2 ;  /* 0x0000000000027941 */ /* 0x000fea0003800000 */
.L_x_45230:
        /* <DEDUP_REMOVED lines=13> */
.L_x_45239:
        /* <DEDUP_REMOVED lines=33> */
.L_x_45238:
[----:B------:R-:W-:Y:S02]  /*c0b0*/  IMAD.MOV.U32 R22, RZ, RZ, R29 ;  /* 0x000000ffff167224 */ /* 0x000fe400078e001d */
[----:B------:R-:W-:-:S07]  /*c0c0*/  IMAD.MOV.U32 R31, RZ, RZ, R30 ;  /* 0x000000ffff1f7224 */ /* 0x000fce00078e001e */
.L_x_45237:
[----:B------:R-:W-:Y:S05]  /*c0d0*/  BSYNC B3 ;  /* 0x0000000000037941 */ /* 0x000fea0003800000 */
.L_x_45236:
[----:B------:R-:W-:-:S13]  /*c0e0*/  ISETP.GE.U32.AND P0, PT, R27, 0xc, PT ;  /* 0x0000000c1b00780c */ /* 0x000fda0003f06070 */
[----:B------:R-:W-:Y:S05]  /*c0f0*/  @!P0 BRA `(.L_x_45235) ;  /* 0x0000000400e08947 */ /* 0x000fea0003800000 */
[----:B------:R-:W-:Y:S01]  /*c100*/  BSSY B3, `(.L_x_45240) ;  /* 0x0000075000037945 */ /* 0x000fe20003800000 */
[----:B------:R-:W-:-:S07]  /*c110*/  VIADD R22, R23, 0x10 ;  /* 0x0000001017167836 */ /* 0x000fce0000000000 */
.L_x_45241:
        /* <DEDUP_REMOVED lines=116> */
.L_x_45240:
[----:B------:R-:W-:Y:S02]  /*c860*/  IMAD.MOV.U32 R22, RZ, RZ, R23 ;  /* 0x000000ffff167224 */ /* 0x000fe400078e0017 */
[----:B------:R-:W-:-:S07]  /*c870*/  IMAD.MOV.U32 R31, RZ, RZ, R30 ;  /* 0x000000ffff1f7224 */ /* 0x000fce00078e001e */
.L_x_45235:
[----:B------:R-:W-:Y:S05]  /*c880*/  BSYNC B2 ;  /* 0x0000000000027941 */ /* 0x000fea0003800000 */
.L_x_45234:
        /* <DEDUP_REMOVED lines=20> */
.L_x_45243:
[----:B------:R-:W-:Y:S05]  /*c9d0*/  BSYNC B2 ;  /* 0x0000000000027941 */ /* 0x000fea0003800000 */
.L_x_45242:
[----:B------:R-:W-:Y:S02]  /*c9e0*/  IMAD.MOV.U32 R23, RZ, RZ, R27 ;  /* 0x000000ffff177224 */ /* 0x000fe400078e001b */
[----:B------:R-:W-:-:S03]  /*c9f0*/  IMAD.MOV.U32 R22, RZ, RZ, R20 ;  /* 0x000000ffff167224 */ /* 0x000fc600078e0014 */
[----:B------:R-:W-:Y:S01]  /*ca00*/  LOP3.LUT R23, R23, 0x80000000, R19, 0xb8, !PT ;  /* 0x8000000017177812 */ /* 0x000fe200078eb813 */
[----:B------:R-:W-:Y:S06]  /*ca10*/  BRA `(.L_x_45229) ;  /* 0x00000000001c7947 */ /* 0x000fec0003800000 */
.L_x_45228:
[----:B------:R-:W-:-:S06]  /*ca20*/  DSETP.GTU.AND P0, PT, R6, +INF , PT ;  /* 0x7ff000000600742a */ /* 0x000fcc0003f0c000 */
[----:B------:R-:W-:-:S14]  /*ca30*/  DSETP.LE.AND P0, PT, R20, +INF , !P0 ;  /* 0x7ff000001400742a */ /* 0x000fdc0004703000 */
[----:B------:R-:W0:Y:S01]  /*ca40*/  @!P0 LDC.64 R22, c[0x0][0x220] ;  /* 0x00008800ff168b82 */ /* 0x000e220000000a00 */
[----:B------:R-:W-:Y:S02]  /*ca50*/  @P0 DSETP.NEU.AND P2, PT, R20, +INF , PT ;  /* 0x7ff000001400042a */ /* 0x000fe40003f4d000 */
[----:B0-----:R-:W-:-:S06]  /*ca60*/  @!P0 DADD R22, R4, R22 ;  /* 0x0000000004168229 */ /* 0x001fcc0000000016 */
[----:B------:R-:W-:Y:S02]  /*ca70*/  @P0 FSEL R22, R18, RZ, P2 ;  /* 0x000000ff12160208 */ /* 0x000fe40001000000 */
[----:B------:R-:W-:-:S07]  /*ca80*/  @P0 FSEL R23, R19, -QNAN , P2 ;  /* 0xfff8000013170808 */ /* 0x000fce0001000000 */
.L_x_45229:
[----:B------:R-:W-:Y:S05]  /*ca90*/  BSYNC B0 ;  /* 0x0000000000007941 */ /* 0x000fea0003800000 */
.L_x_45227:
[----:B------:R-:W-:-:S06]  /*caa0*/  DSETP.GEU.AND P0, PT, R22, RZ, PT ;  /* 0x000000ff1600722a */ /* 0x000fcc0003f0e000 */
[----:B------:R-:W-:Y:S02]  /*cab0*/  DSETP.LT.XOR P0, PT, R4, RZ, !P0 ;  /* 0x000000ff0400722a */ /* 0x000fe40004701800 */
[----:B------:R-:W-:-:S04]  /*cac0*/  DADD R4, R22, R4 ;  /* 0x0000000016047229 */ /* 0x000fc80000000004 */
[----:B------:R-:W-:-:S06]  /*cad0*/  DSETP.NEU.AND P0, PT, R22, RZ, P0 ;  /* 0x000000ff1600722a */ /* 0x000fcc000070d000 */
[----:B------:R-:W-:Y:S02]  /*cae0*/  FSEL R6, R4, R22, P0 ;  /* 0x0000001604067208 */ /* 0x000fe40000000000 */
[----:B------:R-:W-:-:S07]  /*caf0*/  FSEL R7, R5, R23, P0 ;  /* 0x0000001705077208 */ /* 0x000fce0000000000 */
.L_x_45226:
[----:B------:R-:W-:Y:S05]  /*cb00*/  BSYNC B1 ;  /* 0x0000000000017941 */ /* 0x000fea0003800000 */
.L_x_45225:
        /* <DEDUP_REMOVED lines=43> */
.L_x_45252:
        /* <DEDUP_REMOVED lines=12> */
.L_x_45251:
[----:B------:R-:W-:-:S07]  /*ce80*/  IMAD.MOV.U32 R27, RZ, RZ, R28 ;  /* 0x000000ffff1b7224 */ /* 0x000fce00078e001c */
.L_x_45250:
[----:B------:R-:W-:Y:S05]  /*ce90*/  BSYNC B2 ;  /* 0x0000000000027941 */ /* 0x000fea0003800000 */
.L_x_45249:
        /* <DEDUP_REMOVED lines=13> */
.L_x_45258:
        /* <DEDUP_REMOVED lines=33> */
.L_x_45257:
[----:B------:R-:W-:-:S07]  /*d180*/  IMAD.MOV.U32 R27, RZ, RZ, R29 ;  /* 0x000000ffff1b7224 */ /* 0x000fce00078e001d */
.L_x_45256:
[----:B------:R-:W-:Y:S05]  /*d190*/  BSYNC B3 ;  /* 0x0000000000037941 */ /* 0x000fea0003800000 */
.L_x_45255:
[----:B------:R-:W-:-:S13]  /*d1a0*/  ISETP.GE.U32.AND P0, PT, R28, 0xc, PT ;  /* 0x0000000c1c00780c */ /* 0x000fda0003f06070 */
[----:B------:R-:W-:Y:S05]  /*d1b0*/  @!P0 BRA `(.L_x_45254) ;  /* 0x0000000400dc8947 */ /* 0x000fea0003800000 */
[----:B------:R-:W-:Y:S01]  /*d1c0*/  BSSY B3, `(.L_x_45259) ;  /* 0x0000075000037945 */ /* 0x000fe20003800000 */
[----:B------:R-:W-:-:S07]  /*d1d0*/  VIADD R21, R21, 0x10 ;  /* 0x0000001015157836 */ /* 0x000fce0000000000 */
.L_x_45260:
        /* <DEDUP_REMOVED lines=116> */
.L_x_45259:
[----:B------:R-:W-:-:S07]  /*d920*/  IMAD.MOV.U32 R30, RZ, RZ, R28 ;  /* 0x000000ffff1e7224 */ /* 0x000fce00078e001c */
.L_x_45254:
[----:B------:R-:W-:Y:S05]  /*d930*/  BSYNC B2 ;  /* 0x0000000000027941 */ /* 0x000fea0003800000 */
.L_x_45253:
        /* <DEDUP_REMOVED lines=21> */
.L_x_45262:
[----:B------:R-:W-:Y:S05]  /*da90*/  BSYNC B2 ;  /* 0x0000000000027941 */ /* 0x000fea0003800000 */
.L_x_45261:
[----:B------:R-:W-:Y:S02]  /*daa0*/  IMAD.MOV.U32 R5, RZ, RZ, R23 ;  /* 0x000000ffff057224 */ /* 0x000fe400078e0017 */
[----:B------:R-:W-:-:S03]  /*dab0*/  IMAD.MOV.U32 R4, RZ, RZ, R20 ;  /* 0x000000ffff047224 */ /* 0x000fc600078e0014 */
[----:B------:R-:W-:Y:S01]  /*dac0*/  LOP3.LUT R5, R5, 0x80000000, R19, 0xb8, !PT ;  /* 0x8000000005057812 */ /* 0x000fe200078eb813 */
[----:B------:R-:W-:Y:S06]  /*dad0*/  BRA `(.L_x_45248) ;  /* 0x00000000001c7947 */ /* 0x000fec0003800000 */
.L_x_45247:
[----:B------:R-:W-:-:S06]  /*dae0*/  DSETP.GTU.AND P0, PT, R22, +INF , PT ;  /* 0x7ff000001600742a */ /* 0x000fcc0003f0c000 */
[----:B------:R-:W-:-:S14]  /*daf0*/  DSETP.LE.AND P0, PT, R20, +INF , !P0 ;  /* 0x7ff000001400742a */ /* 0x000fdc0004703000 */
[----:B------:R-:W0:Y:S01]  /*db00*/  @!P0 LDC.64 R4, c[0x0][0x220] ;  /* 0x00008800ff048b82 */ /* 0x000e220000000a00 */
[----:B------:R-:W-:Y:S02]  /*db10*/  @P0 DSETP.NEU.AND P2, PT, R20, +INF , PT ;  /* 0x7ff000001400042a */ /* 0x000fe40003f4d000 */
[----:B0-----:R-:W-:-:S06]  /*db20*/  @!P0 DADD R4, R2, R4 ;  /* 0x0000000002048229 */ /* 0x001fcc0000000004 */
[----:B------:R-:W-:Y:S02]  /*db30*/  @P0 FSEL R4, R18, RZ, P2 ;  /* 0x000000ff12040208 */ /* 0x000fe40001000000 */
[----:B------:R-:W-:-:S07]  /*db40*/  @P0 FSEL R5, R19, -QNAN , P2 ;  /* 0xfff8000013050808 */ /* 0x000fce0001000000 */
.L_x_45248:
[----:B------:R-:W-:Y:S05]  /*db50*/  BSYNC B0 ;  /* 0x0000000000007941 */ /* 0x000fea0003800000 */
.L_x_45246:
[----:B------:R-:W-:-:S06]  /*db60*/  DSETP.GEU.AND P0, PT, R4, RZ, PT ;  /* 0x000000ff0400722a */ /* 0x000fcc0003f0e000 */
[----:B------:R-:W-:Y:S02]  /*db70*/  DSETP.LT.XOR P0, PT, R2, RZ, !P0 ;  /* 0x000000ff0200722a */ /* 0x000fe40004701800 */
[----:B------:R-:W-:-:S04]  /*db80*/  DADD R2, R4, R2 ;  /* 0x0000000004027229 */ /* 0x000fc80000000002 */
[----:B------:R-:W-:-:S06]  /*db90*/  DSETP.NEU.AND P0, PT, R4, RZ, P0 ;  /* 0x000000ff0400722a */ /* 0x000fcc000070d000 */
[----:B------:R-:W-:Y:S02]  /*dba0*/  FSEL R4, R2, R4, P0 ;  /* 0x0000000402047208 */ /* 0x000fe40000000000 */
[----:B------:R-:W-:-:S07]  /*dbb0*/  FSEL R5, R3, R5, P0 ;  /* 0x0000000503057208 */ /* 0x000fce0000000000 */
.L_x_45245:
[----:B------:R-:W-:Y:S05]  /*dbc0*/  BSYNC B1 ;  /* 0x0000000000017941 */ /* 0x000fea0003800000 */
.L_x_45244:
        /* <DEDUP_REMOVED lines=43> */
.L_x_45271:
        /* <DEDUP_REMOVED lines=12> */
.L_x_45270:
[----:B------:R-:W-:-:S07]  /*df40*/  IMAD.MOV.U32 R23, RZ, RZ, R28 ;  /* 0x000000ffff177224 */ /* 0x000fce00078e001c */
.L_x_45269:
[----:B------:R-:W-:Y:S05]  /*df50*/  BSYNC B2 ;  /* 0x0000000000027941 */ /* 0x000fea0003800000 */
.L_x_45268:
        /* <DEDUP_REMOVED lines=13> */
.L_x_45277:
        /* <DEDUP_REMOVED lines=33> */
.L_x_45276:
[----:B------:R-:W-:-:S07]  /*e240*/  IMAD.MOV.U32 R23, RZ, RZ, R29 ;  /* 0x000000ffff177224 */ /* 0x000fce00078e001d */
.L_x_45275:
[----:B------:R-:W-:Y:S05]  /*e250*/  BSYNC B3 ;  /* 0x0000000000037941 */ /* 0x000fea0003800000 */
.L_x_45274:
[----:B------:R-:W-:-:S13]  /*e260*/  ISETP.GE.U32.AND P0, PT, R28, 0xc, PT ;  /* 0x0000000c1c00780c */ /* 0x000fda0003f06070 */
[----:B------:R-:W-:Y:S05]  /*e270*/  @!P0 BRA `(.L_x_45273) ;  /* 0x0000000400e08947 */ /* 0x000fea0003800000 */
[----:B------:R-:W-:Y:S01]  /*e280*/  BSSY B3, `(.L_x_45278) ;  /* 0x0000075000037945 */ /* 0x000fe20003800000 */
[----:B------:R-:W-:-:S07]  /*e290*/  VIADD R23, R27, 0x10 ;  /* 0x000000101b177836 */ /* 0x000fce0000000000 */
.L_x_45279:
        /* <DEDUP_REMOVED lines=116> */
.L_x_45278:
[----:B------:R-:W-:Y:S02]  /*e9e0*/  IMAD.MOV.U32 R23, RZ, RZ, R27 ;  /* 0x000000ffff177224 */ /* 0x000fe400078e001b */
[----:B------:R-:W-:-:S07]  /*e9f0*/  IMAD.MOV.U32 R30, RZ, RZ, R28 ;  /* 0x000000ffff1e7224 */ /* 0x000fce00078e001c */
.L_x_45273:
[----:B------:R-:W-:Y:S05]  /*ea00*/  BSYNC B2 ;  /* 0x0000000000027941 */ /* 0x000fea0003800000 */
.L_x_45272:
        /* <DEDUP_REMOVED lines=21> */
.L_x_45281:
[----:B------:R-:W-:Y:S05]  /*eb60*/  BSYNC B2 ;  /* 0x0000000000027941 */ /* 0x000fea0003800000 */
.L_x_45280:
[----:B------:R-:W-:-:S05]  /*eb70*/  IMAD.MOV.U32 R21, RZ, RZ, R27 ;  /* 0x000000ffff157224 */ /* 0x000fca00078e001b */
[----:B------:R-:W-:Y:S01]  /*eb80*/  LOP3.LUT R21, R21, 0x80000000, R3, 0xb8, !PT ;  /* 0x8000000015157812 */ /* 0x000fe200078eb803 */
[----:B------:R-:W-:Y:S06]  /*eb90*/  BRA `(.L_x_45267) ;  /* 0x00000000001c7947 */ /* 0x000fec0003800000 */
.L_x_45266:
[----:B------:R-:W-:-:S06]  /*eba0*/  DSETP.GTU.AND P0, PT, R18, +INF , PT ;  /* 0x7ff000001200742a */ /* 0x000fcc0003f0c000 */
[----:B------:R-:W-:-:S14]  /*ebb0*/  DSETP.LE.AND P0, PT, R22, +INF , !P0 ;  /* 0x7ff000001600742a */ /* 0x000fdc0004703000 */
[----:B------:R-:W0:Y:S01]  /*ebc0*/  @!P0 LDC.64 R20, c[0x0][0x220] ;  /* 0x00008800ff148b82 */ /* 0x000e220000000a00 */
[----:B------:R-:W-:Y:S02]  /*ebd0*/  @P0 DSETP.NEU.AND P2, PT, R22, +INF , PT ;  /* 0x7ff000001600042a */ /* 0x000fe40003f4d000 */
[----:B0-----:R-:W-:-:S06]  /*ebe0*/  @!P0 DADD R20, R24, R20 ;  /* 0x0000000018148229 */ /* 0x001fcc0000000014 */
[----:B------:R-:W-:Y:S02]  /*ebf0*/  @P0 FSEL R20, R2, RZ, P2 ;  /* 0x000000ff02140208 */ /* 0x000fe40001000000 */
[----:B------:R-:W-:-:S07]  /*ec00*/  @P0 FSEL R21, R3, -QNAN , P2 ;  /* 0xfff8000003150808 */ /* 0x000fce0001000000 */
.L_x_45267:
[----:B------:R-:W-:Y:S05]  /*ec10*/  BSYNC B0 ;  /* 0x0000000000007941 */ /* 0x000fea0003800000 */
.L_x_45265:
[----:B------:R-:W-:-:S06]  /*ec20*/  DSETP.GEU.AND P0, PT, R20, RZ, PT ;  /* 0x000000ff1400722a */ /* 0x000fcc0003f0e000 */
[----:B------:R-:W-:Y:S02]  /*ec30*/  DSETP.LT.XOR P0, PT, R24, RZ, !P0 ;  /* 0x000000ff1800722a */ /* 0x000fe40004701800 */
[----:B------:R-:W-:-:S04]  /*ec40*/  DADD R24, R20, R24 ;  /* 0x0000000014187229 */ /* 0x000fc80000000018 */
[----:B------:R-:W-:-:S06]  /*ec50*/  DSETP.NEU.AND P0, PT, R20, RZ, P0 ;  /* 0x000000ff1400722a */ /* 0x000fcc000070d000 */
[----:B------:R-:W-:Y:S02]  /*ec60*/  FSEL R2, R24, R20, P0 ;  /* 0x0000001418027208 */ /* 0x000fe40000000000 */
[----:B------:R-:W-:-:S07]  /*ec70*/  FSEL R3, R25, R21, P0 ;  /* 0x0000001519037208 */ /* 0x000fce0000000000 */
.L_x_45264:
[----:B------:R-:W-:Y:S05]  /*ec80*/  BSYNC B1 ;  /* 0x0000000000017941 */ /* 0x000fea0003800000 */
.L_x_45263:
        /* <DEDUP_REMOVED lines=43> */
.L_x_45290:
        /* <DEDUP_REMOVED lines=12> */
.L_x_45289:
[----:B------:R-:W-:-:S07]  /*f000*/  IMAD.MOV.U32 R25, RZ, RZ, R28 ;  /* 0x000000ffff197224 */ /* 0x000fce00078e001c */
.L_x_45288:
[----:B------:R-:W-:Y:S05]  /*f010*/  BSYNC B2 ;  /* 0x0000000000027941 */ /* 0x000fea0003800000 */
.L_x_45287:
        /* <DEDUP_REMOVED lines=13> */
.L_x_45296:
        /* <DEDUP_REMOVED lines=33> */
.L_x_45295:
[----:B------:R-:W-:-:S07]  /*f300*/  IMAD.MOV.U32 R25, RZ, RZ, R29 ;  /* 0x000000ffff197224 */ /* 0x000fce00078e001d */
.L_x_45294:
[----:B------:R-:W-:Y:S05]  /*f310*/  BSYNC B3 ;  /* 0x0000000000037941 */ /* 0x000fea0003800000 */
.L_x_45293:
[----:B------:R-:W-:-:S13]  /*f320*/  ISETP.GE.U32.AND P0, PT, R28, 0xc, PT ;  /* 0x0000000c1c00780c */ /* 0x000fda0003f06070 */
[----:B------:R-:W-:Y:S05]  /*f330*/  @!P0 BRA `(.L_x_45292) ;  /* 0x0000000400e08947 */ /* 0x000fea0003800000 */
[----:B------:R-:W-:Y:S01]  /*f340*/  BSSY B3, `(.L_x_45297) ;  /* 0x0000075000037945 */ /* 0x000fe20003800000 */
[----:B------:R-:W-:-:S07]  /*f350*/  VIADD R25, R27, 0x10 ;  /* 0x000000101b197836 */ /* 0x000fce0000000000 */
.L_x_45298:
        /* <DEDUP_REMOVED lines=116> */
.L_x_45297:
[----:B------:R-:W-:Y:S02]  /*faa0*/  IMAD.MOV.U32 R25, RZ, RZ, R27 ;  /* 0x000000ffff197224 */ /* 0x000fe400078e001b */
[----:B------:R-:W-:-:S07]  /*fab0*/  IMAD.MOV.U32 R30, RZ, RZ, R28 ;  /* 0x000000ffff1e7224 */ /* 0x000fce00078e001c */
.L_x_45292:
[----:B------:R-:W-:Y:S05]  /*fac0*/  BSYNC B2 ;  /* 0x0000000000027941 */ /* 0x000fea0003800000 */
.L_x_45291:
        /* <DEDUP_REMOVED lines=21> */
.L_x_45300:
[----:B------:R-:W-:Y:S05]  /*fc20*/  BSYNC B2 ;  /* 0x0000000000027941 */ /* 0x000fea0003800000 */
.L_x_45299:
[----:B------:R-:W-:-:S05]  /*fc30*/  IMAD.MOV.U32 R25, RZ, RZ, R27 ;  /* 0x000000ffff197224 */ /* 0x000fca00078e001b */
[----:B------:R-:W-:Y:S01]  /*fc40*/  LOP3.LUT R25, R25, 0x80000000, R19, 0xb8, !PT ;  /* 0x8000000019197812 */ /* 0x000fe200078eb813 */
[----:B------:R-:W-:Y:S06]  /*fc50*/  BRA `(.L_x_45286) ;  /* 0x00000000001c7947 */ /* 0x000fec0003800000 */
.L_x_45285:
[----:B------:R-:W-:-:S06]  /*fc60*/  DSETP.GTU.AND P0, PT, R20, +INF , PT ;  /* 0x7ff000001400742a */ /* 0x000fcc0003f0c000 */
[----:B------:R-:W-:-:S14]  /*fc70*/  DSETP.LE.AND P0, PT, R22, +INF , !P0 ;  /* 0x7ff000001600742a */ /* 0x000fdc0004703000 */
[----:B------:R-:W0:Y:S01]  /*fc80*/  @!P0 LDC.64 R24, c[0x0][0x220] ;  /* 0x00008800ff188b82 */ /* 0x000e220000000a00 */
[----:B------:R-:W-:Y:S02]  /*fc90*/  @P0 DSETP.NEU.AND P2, PT, R22, +INF , PT ;  /* 0x7ff000001600042a */ /* 0x000fe40003f4d000 */
[----:B0-----:R-:W-:-:S06]  /*fca0*/  @!P0 DADD R24, R16, R24 ;  /* 0x0000000010188229 */ /* 0x001fcc0000000018 */
[----:B------:R-:W-:Y:S02]  /*fcb0*/  @P0 FSEL R24, R18, RZ, P2 ;  /* 0x000000ff12180208 */ /* 0x000fe40001000000 */
[----:B------:R-:W-:-:S07]  /*fcc0*/  @P0 FSEL R25, R19, -QNAN , P2 ;  /* 0xfff8000013190808 */ /* 0x000fce0001000000 */
.L_x_45286:
[----:B------:R-:W-:Y:S05]  /*fcd0*/  BSYNC B0 ;  /* 0x0000000000007941 */ /* 0x000fea0003800000 */
.L_x_45284:
[----:B------:R-:W-:-:S06]  /*fce0*/  DSETP.GEU.AND P0, PT, R24, RZ, PT ;  /* 0x000000ff1800722a */ /* 0x000fcc0003f0e000 */
[----:B------:R-:W-:Y:S02]  /*fcf0*/  DSETP.LT.XOR P0, PT, R16, RZ, !P0 ;  /* 0x000000ff1000722a */ /* 0x000fe40004701800 */
[----:B------:R-:W-:-:S04]  /*fd00*/  DADD R16, R24, R16 ;  /* 0x0000000018107229 */ /* 0x000fc80000000010 */
[----:B------:R-:W-:-:S06]  /*fd10*/  DSETP.NEU.AND P0, PT, R24, RZ, P0 ;  /* 0x000000ff1800722a */ /* 0x000fcc000070d000 */
[----:B------:R-:W-:Y:S02]  /*fd20*/  FSEL R24, R16, R24, P0 ;  /* 0x0000001810187208 */ /* 0x000fe40000000000 */
[----:B------:R-:W-:-:S07]  /*fd30*/  FSEL R25, R17, R25, P0 ;  /* 0x0000001911197208 */ /* 0x000fce0000000000 */
.L_x_45283:
[----:B------:R-:W-:Y:S05]  /*fd40*/  BSYNC B1 ;  /* 0x0000000000017941 */ /* 0x000fea0003800000 */
.L_x_45282:
        /* <DEDUP_REMOVED lines=43> */
.L_x_45309:
        /* <DEDUP_REMOVED lines=12> */
.L_x_45308:
[----:B------:R-:W-:-:S07]  /*100c0*/  IMAD.MOV.U32 R23, RZ, RZ, R28 ;  /* 0x000000ffff177224 */ /* 0x000fce00078e001c */
.L_x_45307:
[----:B------:R-:W-:Y:S05]  /*100d0*/  BSYNC B2 ;  /* 0x0000000000027941 */ /* 0x000fea0003800000 */
.L_x_45306:
        /* <DEDUP_REMOVED lines=13> */
.L_x_45315:
        /* <DEDUP_REMOVED lines=33> */
.L_x_45314:
[----:B------:R-:W-:-:S07]  /*103c0*/  IMAD.MOV.U32 R23, RZ, RZ, R29 ;  /* 0x000000ffff177224 */ /* 0x000fce00078e001d */
.L_x_45313:
[----:B------:R-:W-:Y:S05]  /*103d0*/  BSYNC B3 ;  /* 0x0000000000037941 */ /* 0x000fea0003800000 */
.L_x_45312:
[----:B------:R-:W-:-:S13]  /*103e0*/  ISETP.GE.U32.AND P0, PT, R28, 0xc, PT ;  /* 0x0000000c1c00780c */ /* 0x000fda0003f06070 */
[----:B------:R-:W-:Y:S05]  /*103f0*/  @!P0 BRA `(.L_x_45311) ;  /* 0x0000000400e08947 */ /* 0x000fea0003800000 */
[----:B------:R-:W-:Y:S01]  /*10400*/  BSSY B3, `(.L_x_45316) ;  /* 0x0000075000037945 */ /* 0x000fe20003800000 */
[----:B------:R-:W-:-:S07]  /*10410*/  VIADD R23, R27, 0x10 ;  /* 0x000000101b177836 */ /* 0x000fce0000000000 */
.L_x_45317:
        /* <DEDUP_REMOVED lines=116> */
.L_x_45316:
[----:B------:R-:W-:Y:S02]  /*10b60*/  IMAD.MOV.U32 R23, RZ, RZ, R27 ;  /* 0x000000ffff177224 */ /* 0x000fe400078e001b */
[----:B------:R-:W-:-:S07]  /*10b70*/  IMAD.MOV.U32 R30, RZ, RZ, R28 ;  /* 0x000000ffff1e7224 */ /* 0x000fce00078e001c */
.L_x_45311:
[----:B------:R-:W-:Y:S05]  /*10b80*/  BSYNC B2 ;  /* 0x0000000000027941 */ /* 0x000fea0003800000 */
.L_x_45310:
        /* <DEDUP_REMOVED lines=21> */
.L_x_45319:
[----:B------:R-:W-:Y:S05]  /*10ce0*/  BSYNC B2 ;  /* 0x0000000000027941 */ /* 0x000fea0003800000 */
.L_x_45318:
[----:B------:R-:W-:-:S05]  /*10cf0*/  IMAD.MOV.U32 R23, RZ, RZ, R27 ;  /* 0x000000ffff177224 */ /* 0x000fca00078e001b */
[----:B------:R-:W-:Y:S01]  /*10d00*/  LOP3.LUT R23, R23, 0x80000000, R17, 0xb8, !PT ;  /* 0x8000000017177812 */ /* 0x000fe200078eb811 */
[----:B------:R-:W-:Y:S06]  /*10d10*/  BRA `(.L_x_45305) ;  /* 0x00000000001c7947 */ /* 0x000fec0003800000 */
.L_x_45304:
[----:B------:R-:W-:-:S06]  /*10d20*/  DSETP.GTU.AND P0, PT, R18, +INF , PT ;  /* 0x7ff000001200742a */ /* 0x000fcc0003f0c000 */
[----:B------:R-:W-:-:S14]  /*10d30*/  DSETP.LE.AND P0, PT, R20, +INF , !P0 ;  /* 0x7ff000001400742a */ /* 0x000fdc0004703000 */
[----:B------:R-:W0:Y:S01]  /*10d40*/  @!P0 LDC.64 R22, c[0x0][0x220] ;  /* 0x00008800ff168b82 */ /* 0x000e220000000a00 */
[----:B------:R-:W-:Y:S02]  /*10d50*/  @P0 DSETP.NEU.AND P2, PT, R20, +INF , PT ;  /* 0x7ff000001400042a */ /* 0x000fe40003f4d000 */
[----:B0-----:R-:W-:-:S06]  /*10d60*/  @!P0 DADD R22, R14, R22 ;  /* 0x000000000e168229 */ /* 0x001fcc0000000016 */
[----:B------:R-:W-:Y:S02]  /*10d70*/  @P0 FSEL R22, R16, RZ, P2 ;  /* 0x000000ff10160208 */ /* 0x000fe40001000000 */
[----:B------:R-:W-:-:S07]  /*10d80*/  @P0 FSEL R23, R17, -QNAN , P2 ;  /* 0xfff8000011170808 */ /* 0x000fce0001000000 */
.L_x_45305:
[----:B------:R-:W-:Y:S05]  /*10d90*/  BSYNC B0 ;  /* 0x0000000000007941 */ /* 0x000fea0003800000 */
.L_x_45303:
[----:B------:R-:W-:-:S06]  /*10da0*/  DSETP.GEU.AND P0, PT, R22, RZ, PT ;  /* 0x000000ff1600722a */ /* 0x000fcc0003f0e000 */
[----:B------:R-:W-:Y:S02]  /*10db0*/  DSETP.LT.XOR P0, PT, R14, RZ, !P0 ;  /* 0x000000ff0e00722a */ /* 0x000fe40004701800 */
[----:B------:R-:W-:-:S04]  /*10dc0*/  DADD R14, R22, R14 ;  /* 0x00000000160e7229 */ /* 0x000fc8000000000e */
[----:B------:R-:W-:-:S06]  /*10dd0*/  DSETP.NEU.AND P0, PT, R22, RZ, P0 ;  /* 0x000000ff1600722a */ /* 0x000fcc000070d000 */
[----:B------:R-:W-:Y:S02]  /*10de0*/  FSEL R16, R14, R22, P0 ;  /* 0x000000160e107208 */ /* 0x000fe40000000000 */
[----:B------:R-:W-:-:S07]  /*10df0*/  FSEL R17, R15, R23, P0 ;  /* 0x000000170f117208 */ /* 0x000fce0000000000 */
.L_x_45302:
[----:B------:R-:W-:Y:S05]  /*10e00*/  BSYNC B1 ;  /* 0x0000000000017941 */ /* 0x000fea0003800000 */
.L_x_45301:
        /* <DEDUP_REMOVED lines=21> */
.L_x_45322:
[----:B------:R-:W-:-:S13]  /*10f60*/  ISETP.GE.AND P0, PT, R26, UR4, PT ;  /* 0x000000041a007c0c */ /* 0x000fda000bf06270 */
[----:B------:R-:W-:Y:S05]  /*10f70*/  @P0 BRA `(.L_x_45324) ;  /* 0x0000000000300947 */ /* 0x000fea0003800000 */
[----:B-1----:R-:W1:Y:S01]  /*10f80*/  LDC.64 R8, c[0x0][0x228] ;  /* 0x00008a00ff087b82 */ /* 0x002e620000000a00 */
[C---:B------:R-:W-:Y:S02]  /*10f90*/  VIADD R11, R26.reuse, UR6 ;  /* 0x000000061a0b7c36 */ /* 0x040fe40008000000 */
[----:B------:R-:W-:Y:S02]  /*10fa0*/  VIADD R26, R26, 0x80 ;  /* 0x000000801a1a7836 */ /* 0x000fe40000000000 */
[----:B-1----:R-:W-:-:S05]  /*10fb0*/  IMAD.WIDE.U32 R8, R11, 0x8, R8 ;  /* 0x000000080b087825 */ /* 0x002fca00078e0008 */
[----:B------:R1:W-:Y:S02]  /*10fc0*/  STG.E.64 desc[UR8][R8.64], R6 ;  /* 0x0000000608007986 */ /* 0x0003e4000c101b08 */
.L_x_45323:
[----:B------:R-:W-:-:S13]  /*10fd0*/  ISETP.GE.AND P0, PT, R26, UR4, PT ;  /* 0x000000041a007c0c */ /* 0x000fda000bf06270 */
[----:B------:R-:W-:Y:S05]  /*10fe0*/  @P0 BRA `(.L_x_45325) ;  /* 0x0000000000340947 */ /* 0x000fea0003800000 */
[----:B-1----:R-:W1:Y:S01]  /*10ff0*/  LDC.64 R6, c[0x0][0x228] ;  /* 0x00008a00ff067b82 */ /* 0x002e620000000a00 */
[C---:B------:R-:W-:Y:S02]  /*11000*/  VIADD R9, R26.reuse, UR6 ;  /* 0x000000061a097c36 */ /* 0x040fe40008000000 */
[----:B------:R-:W-:Y:S02]  /*11010*/  VIADD R26, R26, 0x80 ;  /* 0x000000801a1a7836 */ /* 0x000fe40000000000 */
[----:B-1----:R-:W-:-:S05]  /*11020*/  IMAD.WIDE.U32 R6, R9, 0x8, R6 ;  /* 0x0000000809067825 */ /* 0x002fca00078e0006 */
[----:B------:R2:W-:Y:S02]  /*11030*/  STG.E.64 desc[UR8][R6.64], R4 ;  /* 0x0000000406007986 */ /* 0x0005e4000c101b08 */
.L_x_45324:
        /* <DEDUP_REMOVED lines=8> */
.L_x_45325:
[----:B------:R-:W-:Y:S05]  /*110c0*/  BSYNC B1 ;  /* 0x0000000000017941 */ /* 0x000fea0003800000 */
.L_x_45321:
[----:B------:R-:W-:-:S13]  /*110d0*/  ISETP.GE.AND P0, PT, R26, UR4, PT ;  /* 0x000000041a007c0c */ /* 0x000fda000bf06270 */
[----:B--2---:R-:W2:Y:S01]  /*110e0*/  @!P0 LDC.64 R2, c[0x0][0x228] ;  /* 0x00008a00ff028b82 */ /* 0x004ea20000000a00 */
[C---:B------:R-:W-:Y:S02]  /*110f0*/  @!P0 VIADD R5, R26.reuse, UR6 ;  /* 0x000000061a058c36 */ /* 0x040fe40008000000 */
[----:B------:R-:W-:Y:S02]  /*11100*/  @!P0 VIADD R26, R26, 0x80 ;  /* 0x000000801a1a8836 */ /* 0x000fe40000000000 */
[----:B--2---:R-:W-:-:S05]  /*11110*/  @!P0 IMAD.WIDE.U32 R2, R5, 0x8, R2 ;  /* 0x0000000805028825 */ /* 0x004fca00078e0002 */
[----:B------:R3:W-:Y:S02]  /*11120*/  @!P0 STG.E.64 desc[UR8][R2.64], R24 ;  /* 0x0000001802008986 */ /* 0x0007e4000c101b08 */
.L_x_45326:
[----:B------:R-:W-:Y:S05]  /*11130*/  BSYNC B0 ;  /* 0x0000000000007941 */ /* 0x000fea0003800000 */
.L_x_45320:
        /* <DEDUP_REMOVED lines=8> */
.L_x_45327:
        /* <DEDUP_REMOVED lines=12> */
.L_x_57569:


//--------------------- .text._ZN2at6native18elementwise_kernelILi128ELi4EZNS0_15gpu_kernel_implINS0_13BinaryFunctorIsssZZZNS0_21remainder_kernel_cudaERNS_18TensorIteratorBaseEENKUlvE_clEvENKUlvE3_clEvEUlssE_EEEEvS5_RKT_EUliE_EEviT1_ --------------------------
	.section	.text._ZN2at6native18elementwise_kernelILi128ELi4EZNS0_15gpu_kernel_implINS0_13BinaryFunctorIsssZZZNS0_21remainder_kernel_cudaERNS_18TensorIteratorBaseEENKUlvE_clEvENKUlvE3_clEvEUlssE_EEEEvS5_RKT_EUliE_EEviT1_,"ax",@progbits
	.align	128
        .global         _ZN2at6native18elementwise_kernelILi128ELi4EZNS0_15gpu_kernel_implINS0_13BinaryFunctorIsssZZZNS0_21remainder_kernel_cudaERNS_18TensorIteratorBaseEENKUlvE_clEvENKUlvE3_clEvEUlssE_EEEEvS5_RKT_EUliE_EEviT1_
        .type           _ZN2at6native18elementwise_kernelILi128ELi4EZNS0_15gpu_kernel_implINS0_13BinaryFunctorIsssZZZNS0_21remainder_kernel_cudaERNS_18TensorIteratorBaseEENKUlvE_clEvENKUlvE3_clEvEUlssE_EEEEvS5_RKT_EUliE_EEviT1_,@function
        .size           _ZN2at6native18elementwise_kernelILi128ELi4EZNS0_15gpu_kernel_implINS0_13BinaryFunctorIsssZZZNS0_21remainder_kernel_cudaERNS_18TensorIteratorBaseEENKUlvE_clEvENKUlvE3_clEvEUlssE_EEEEvS5_RKT_EUliE_EEviT1_,(.L_x_57570 - _ZN2at6native18elementwise_kernelILi128ELi4EZNS0_15gpu_kernel_implINS0_13BinaryFunctorIsssZZZNS0_21remainder_kernel_cudaERNS_18TensorIteratorBaseEENKUlvE_clEvENKUlvE3_clEvEUlssE_EEEEvS5_RKT_EUliE_EEviT1_)
        .other          _ZN2at6native18elementwise_kernelILi128ELi4EZNS0_15gpu_kernel_implINS0_13BinaryFunctorIsssZZZNS0_21remainder_kernel_cudaERNS_18TensorIteratorBaseEENKUlvE_clEvENKUlvE3_clEvEUlssE_EEEEvS5_RKT_EUliE_EEviT1_,@"STO_CUDA_ENTRY STV_DEFAULT"
_ZN2at6native18elementwise_kernelILi128ELi4EZNS0_15gpu_kernel_implINS0_13BinaryFunctorIsssZZZNS0_21remainder_kernel_cudaERNS_18TensorIteratorBaseEENKUlvE_clEvENKUlvE3_clEvEUlssE_EEEEvS5_RKT_EUliE_EEviT1_:
.text._ZN2at6native18elementwise_kernelILi128ELi4EZNS0_15gpu_kernel_implINS0_13BinaryFunctorIsssZZZNS0_21remainder_kernel_cudaERNS_18TensorIteratorBaseEENKUlvE_clEvENKUlvE3_clEvEUlssE_EEEEvS5_RKT_EUliE_EEviT1_:
        /* <DEDUP_REMOVED lines=365> */
.L_x_45330:
        /* <DEDUP_REMOVED lines=20> */
.L_x_45334:
[----:B------:R0:W5:Y:S01]  /*1810*/  LDG.E.U8 R19, desc[UR36][R2.64] ;  /* 0x0000002402137981 */ /* 0x000162000c1e1100 */
[----:B------:R-:W-:Y:S05]  /*1820*/  BRA `(.L_x_45336) ;  /* 0x0000000c00547947 */ /* 0x000fea0003800000 */
.L_x_45333:
        /* <DEDUP_REMOVED lines=8> */
.L_x_45338:
[----:B------:R0:W5:Y:S01]  /*18b0*/  LDG.E.U16 R19, desc[UR36][R2.64] ;  /* 0x0000002402137981 */ /* 0x000162000c1e1500 */
[----:B------:R-:W-:Y:S05]  /*18c0*/  BRA `(.L_x_45336) ;  /* 0x0000000c002c7947 */ /* 0x000fea0003800000 */
.L_x_45337:
[----:B------:R0:W5:Y:S01]  /*18d0*/  LDG.E.U16 R19, desc[UR36][R2.64] ;  /* 0x0000002402137981 */ /* 0x000162000c1e1500 */
[----:B------:R-:W-:Y:S05]  /*18e0*/  BRA `(.L_x_45336) ;  /* 0x0000000c00247947 */ /* 0x000fea0003800000 */
.L_x_45332:
        /* <DEDUP_REMOVED lines=9> */
.L_x_45340:
[----:B------:R-:W2:Y:S02]  /*1980*/  LDG.E.U16 R0, desc[UR36][R2.64] ;  /* 0x0000002402007981 */ /* 0x000ea4000c1e1500 */
[----:B--2---:R-:W-:-:S06]  /*1990*/  HADD2.F32 R0, -RZ, R0.H0_H0 ;  /* 0x20000000ff007230 */ /* 0x004fcc0000004100 */
[----:B------:R-:W0:Y:S02]  /*19a0*/  F2I.FTZ.TRUNC.NTZ R0, R0 ;  /* 0x0000000000007305 */ /* 0x000e24000021f100 */
[----:B0-----:R-:W-:Y:S01]  /*19b0*/  PRMT R19, R0, 0x7610, R19 ;  /* 0x0000761000137816 */ /* 0x001fe20000000013 */
[----:B------:R-:W-:Y:S06]  /*19c0*/  BRA `(.L_x_45336) ;  /* 0x0000000800ec7947 */ /* 0x000fec0003800000 */
.L_x_45339:
        /* <DEDUP_REMOVED lines=9> */
.L_x_45342:
[----:B------:R-:W2:Y:S02]  /*1a60*/  LDG.E.U16 R2, desc[UR36][R2.64] ;  /* 0x0000002402027981 */ /* 0x000ea4000c1e1500 */
[----:B--2---:R-:W-:-:S06]  /*1a70*/  HADD2.F32 R0, -RZ, R2.H0_H0 ;  /* 0x20000002ff007230 */ /* 0x004fcc0000004100 */
[----:B------:R-:W0:Y:S02]  /*1a80*/  F2I.FTZ.TRUNC.NTZ R0, R0 ;  /* 0x0000000000007305 */ /* 0x000e24000021f100 */
[----:B0-----:R-:W-:Y:S01]  /*1a90*/  PRMT R19, R0, 0x7610, R19 ;  /* 0x0000761000137816 */ /* 0x001fe20000000013 */
[----:B------:R-:W-:Y:S06]  /*1aa0*/  BRA `(.L_x_45336) ;  /* 0x0000000800b47947 */ /* 0x000fec0003800000 */
.L_x_45341:
[----:B------:R-:W2:Y:S02]  /*1ab0*/  LDG.E.64 R2, desc[UR36][R2.64] ;  /* 0x0000002402027981 */ /* 0x000ea4000c1e1b00 */
[----:B--2---:R0:W1:Y:S01]  /*1ac0*/  F2I.F64.TRUNC R19, R2 ;  /* 0x0000000200137311 */ /* 0x004062000030d100 */
[----:B------:R-:W-:Y:S05]  /*1ad0*/  BRA `(.L_x_45336) ;  /* 0x0000000800a87947 */ /* 0x000fea0003800000 */
.L_x_45331:
        /* <DEDUP_REMOVED lines=12> */
.L_x_45345:
[----:B------:R-:W2:Y:S02]  /*1ba0*/  LDG.E.64 R2, desc[UR36][R2.64] ;  /* 0x0000002402027981 */ /* 0x000ea4000c1e1b00 */
[----:B--2---:R3:W4:Y:S01]  /*1bb0*/  F2I.F64.TRUNC R19, R2 ;  /* 0x0000000200137311 */ /* 0x004722000030d100 */
[----:B------:R-:W-:Y:S05]  /*1bc0*/  BRA `(.L_x_45336) ;  /* 0x00000008006c7947 */ /* 0x000fea0003800000 */
.L_x_45344:
        /* <DEDUP_REMOVED lines=28> */
.L_x_45347:
        /* <DEDUP_REMOVED lines=15> */
.L_x_45346:
[----:B------:R-:W2:Y:S02]  /*1e80*/  LDG.E.U16 R0, desc[UR36][R2.64] ;  /* 0x0000002402007981 */ /* 0x000ea4000c1e1500 */
[----:B--2---:R-:W-:-:S06]  /*1e90*/  IMAD.U32 R0, R0, 0x10000, RZ ;  /* 0x0001000000007824 */ /* 0x004fcc00078e00ff */
[----:B------:R-:W0:Y:S02]  /*1ea0*/  F2I.FTZ.TRUNC.NTZ R0, R0 ;  /* 0x0000000000007305 */ /* 0x000e24000021f100 */
[----:B0-----:R-:W-:Y:S01]  /*1eb0*/  PRMT R19, R0, 0x7610, R19 ;  /* 0x0000761000137816 */ /* 0x001fe20000000013 */
[----:B------:R-:W-:Y:S06]  /*1ec0*/  BRA `(.L_x_45336) ;  /* 0x0000000400ac7947 */ /* 0x000fec0003800000 */
.L_x_45343:
        /* <DEDUP_REMOVED lines=10> */
.L_x_45350:
        /* <DEDUP_REMOVED lines=21> */
.L_x_45354:
[----:B------:R-:W-:Y:S05]  /*20c0*/  BSYNC B1 ;  /* 0x0000000000017941 */ /* 0x000fea0003800000 */
.L_x_45353:
[----:B------:R-:W-:Y:S01]  /*20d0*/  LEA R3, R0, 0x3b800000, 0x17 ;  /* 0x3b80000000037811 */ /* 0x000fe200078eb8ff */
[----:B------:R-:W-:-:S05]  /*20e0*/  IMAD.SHL.U32 R0, R2, 0x100000, RZ ;  /* 0x0010000002007824 */ /* 0x000fca00078e00ff */
[----:B------:R-:W-:-:S07]  /*20f0*/  LOP3.LUT R0, R3, R0, R4, 0xfe, !PT ;  /* 0x0000000003007212 */ /* 0x000fce00078efe04 */
.L_x_45352:
[----:B------:R-:W-:Y:S05]  /*2100*/  BSYNC B0 ;  /* 0x0000000000007941 */ /* 0x000fea0003800000 */
.L_x_45351:
[----:B------:R-:W0:Y:S02]  /*2110*/  F2I.FTZ.TRUNC.NTZ R0, R0 ;  /* 0x0000000000007305 */ /* 0x000e24000021f100 */
[----:B0-----:R-:W-:Y:S01]  /*2120*/  PRMT R19, R0, 0x7610, R19 ;  /* 0x0000761000137816 */ /* 0x001fe20000000013 */
[----:B------:R-:W-:Y:S06]  /*2130*/  BRA `(.L_x_45336) ;  /* 0x0000000400107947 */ /* 0x000fec0003800000 */
.L_x_45349:
        /* <DEDUP_REMOVED lines=21> */
.L_x_45358:
[----:B------:R-:W-:Y:S05]  /*2290*/  BSYNC B1 ;  /* 0x0000000000017941 */ /* 0x000fea0003800000 */
.L_x_45357:
[----:B------:R-:W-:Y:S01]  /*22a0*/  LEA R3, R0, 0x37800000, 0x17 ;  /* 0x3780000000037811 */ /* 0x000fe200078eb8ff */
[----:B------:R-:W-:-:S05]  /*22b0*/  IMAD.SHL.U32 R0, R2, 0x200000, RZ ;  /* 0x0020000002007824 */ /* 0x000fca00078e00ff */
[----:B------:R-:W-:-:S07]  /*22c0*/  LOP3.LUT R0, R3, R0, R4, 0xfe, !PT ;  /* 0x0000000003007212 */ /* 0x000fce00078efe04 */
.L_x_45356:
[----:B------:R-:W-:Y:S05]  /*22d0*/  BSYNC B0 ;  /* 0x0000000000007941 */ /* 0x000fea0003800000 */
.L_x_45355:
[----:B------:R-:W0:Y:S02]  /*22e0*/  F2I.FTZ.TRUNC.NTZ R0, R0 ;  /* 0x0000000000007305 */ /* 0x000e24000021f100 */
[----:B0-----:R-:W-:Y:S01]  /*22f0*/  PRMT R19, R0, 0x7610, R19 ;  /* 0x0000761000137816 */ /* 0x001fe20000000013 */
[----:B------:R-:W-:Y:S06]  /*2300*/  BRA `(.L_x_45336) ;  /* 0x00000000009c7947 */ /* 0x000fec0003800000 */
.L_x_45348:
        /* <DEDUP_REMOVED lines=14> */
.L_x_45362:
[----:B------:R-:W-:Y:S05]  /*23f0*/  BSYNC B0 ;  /* 0x0000000000007941 */ /* 0x000fea0003800000 */
.L_x_45361:
[----:B------:R-:W0:Y:S02]  /*2400*/  F2I.FTZ.TRUNC.NTZ R0, R0 ;  /* 0x0000000000007305 */ /* 0x000e24000021f100 */
[----:B0-----:R-:W-:Y:S01]  /*2410*/  PRMT R19, R0, 0x7610, R19 ;  /* 0x0000761000137816 */ /* 0x001fe20000000013 */
[----:B------:R-:W-:Y:S06]  /*2420*/  BRA `(.L_x_45336) ;  /* 0x0000000000547947 */ /* 0x000fec0003800000 */
.L_x_45335:
        /* <DEDUP_REMOVED lines=16> */
.L_x_45363:
[----:B------:R-:W-:Y:S01]  /*2530*/  PRMT R19, RZ, 0x7610, R19 ;  /* 0x00007610ff137816 */ /* 0x000fe20000000013 */
[----:B------:R-:W-:Y:S06]  /*2540*/  BRA `(.L_x_45336) ;  /* 0x00000000000c7947 */ /* 0x000fec0003800000 */
.L_x_45360:
[----:B------:R2:W5:Y:S01]  /*2550*/  LDG.E.U16 R19, desc[UR36][R2.64] ;  /* 0x0000002402137981 */ /* 0x000562000c1e1500 */
[----:B------:R-:W-:Y:S05]  /*2560*/  BRA `(.L_x_45336) ;  /* 0x0000000000047947 */ /* 0x000fea0003800000 */
.L_x_45359:
[----:B------:R1:W5:Y:S02]  /*2570*/  LDG.E.U16 R19, desc[UR36][R2.64] ;  /* 0x0000002402137981 */ /* 0x000364000c1e1500 */
.L_x_45336:
        /* <DEDUP_REMOVED lines=17> */
.L_x_45367:
[----:B------:R3:W5:Y:S01]  /*2690*/  LDG.E.U8 R0, desc[UR36][R2.64] ;  /* 0x0000002402007981 */ /* 0x000762000c1e1100 */
[----:B------:R-:W-:Y:S05]  /*26a0*/  BRA `(.L_x_45369) ;  /* 0x0000000c00547947 */ /* 0x000fea0003800000 */
.L_x_45366:
        /* <DEDUP_REMOVED lines=8> */
.L_x_45371:
[----:B------:R1:W5:Y:S01]  /*2730*/  LDG.E.U16 R0, desc[UR36][R2.64] ;  /* 0x0000002402007981 */ /* 0x000362000c1e1500 */
[----:B------:R-:W-:Y:S05]  /*2740*/  BRA `(.L_x_45369) ;  /* 0x0000000c002c7947 */ /* 0x000fea0003800000 */
.L_x_45370:
[----:B------:R2:W5:Y:S01]  /*2750*/  LDG.E.U16 R0, desc[UR36][R2.64] ;  /* 0x0000002402007981 */ /* 0x000562000c1e1500 */
[----:B------:R-:W-:Y:S05]  /*2760*/  BRA `(.L_x_45369) ;  /* 0x0000000c00247947 */ /* 0x000fea0003800000 */
.L_x_45365:
        /* <DEDUP_REMOVED lines=9> */
.L_x_45373:
[----:B------:R-:W2:Y:S02]  /*2800*/  LDG.E.U16 R4, desc[UR36][R2.64] ;  /* 0x0000002402047981 */ /* 0x000ea4000c1e1500 */
[----:B--2---:R-:W-:-:S06]  /*2810*/  HADD2.F32 R4, -RZ, R4.H0_H0 ;  /* 0x20000004ff047230 */ /* 0x004fcc0000004100 */
[----:B------:R-:W0:Y:S02]  /*2820*/  F2I.FTZ.TRUNC.NTZ R4, R4 ;  /* 0x0000000400047305 */ /* 0x000e24000021f100 */
[----:B0-----:R-:W-:Y:S01]  /*2830*/  PRMT R0, R4, 0x7610, R0 ;  /* 0x0000761004007816 */ /* 0x001fe20000000000 */
[----:B------:R-:W-:Y:S06]  /*2840*/  BRA `(.L_x_45369) ;  /* 0x0000000800ec7947 */ /* 0x000fec0003800000 */
.L_x_45372:
        /* <DEDUP_REMOVED lines=9> */
.L_x_45375:
[----:B------:R-:W2:Y:S02]  /*28e0*/  LDG.E.U16 R2, desc[UR36][R2.64] ;  /* 0x0000002402027981 */ /* 0x000ea4000c1e1500 */
[----:B--2---:R-:W-:-:S06]  /*28f0*/  HADD2.F32 R4, -RZ, R2.H0_H0 ;  /* 0x20000002ff047230 */ /* 0x004fcc0000004100 */
[----:B------:R-:W0:Y:S02]  /*2900*/  F2I.FTZ.TRUNC.NTZ R4, R4 ;  /* 0x0000000400047305 */ /* 0x000e24000021f100 */
[----:B0-----:R-:W-:Y:S01]  /*2910*/  PRMT R0, R4, 0x7610, R0 ;  /* 0x0000761004007816 */ /* 0x001fe20000000000 */
[----:B------:R-:W-:Y:S06]  /*2920*/  BRA `(.L_x_45369) ;  /* 0x0000000800b47947 */ /* 0x000fec0003800000 */
.L_x_45374:
[----:B------:R-:W2:Y:S02]  /*2930*/  LDG.E.64 R2, desc[UR36][R2.64] ;  /* 0x0000002402027981 */ /* 0x000ea4000c1e1b00 */
[----:B--2---:R0:W1:Y:S01]  /*2940*/  F2I.F64.TRUNC R0, R2 ;  /* 0x0000000200007311 */ /* 0x004062000030d100 */
[----:B------:R-:W-:Y:S05]  /*2950*/  BRA `(.L_x_45369) ;  /* 0x0000000800a87947 */ /* 0x000fea0003800000 */
.L_x_45364:
        /* <DEDUP_REMOVED lines=12> */
.L_x_45378:
[----:B------:R-:W2:Y:S02]  /*2a20*/  LDG.E.64 R2, desc[UR36][R2.64] ;  /* 0x0000002402027981 */ /* 0x000ea4000c1e1b00 */
[----:B--2---:R0:W1:Y:S01]  /*2a30*/  F2I.F64.TRUNC R0, R2 ;  /* 0x0000000200007311 */ /* 0x004062000030d100 */
[----:B------:R-:W-:Y:S05]  /*2a40*/  BRA `(.L_x_45369) ;  /* 0x00000008006c7947 */ /* 0x000fea0003800000 */
.L_x_45377:
        /* <DEDUP_REMOVED lines=28> */
.L_x_45380:
        /* <DEDUP_REMOVED lines=15> */
.L_x_45379:
[----:B------:R-:W2:Y:S02]  /*2d00*/  LDG.E.U16 R4, desc[UR36][R2.64] ;  /* 0x0000002402047981 */ /* 0x000ea4000c1e1500 */
[----:B--2---:R-:W-:-:S06]  /*2d10*/  IMAD.U32 R4, R4, 0x10000, RZ ;  /* 0x0001000004047824 */ /* 0x004fcc00078e00ff */
[----:B------:R-:W0:Y:S02]  /*2d20*/  F2I.FTZ.TRUNC.NTZ R4, R4 ;  /* 0x0000000400047305 */ /* 0x000e24000021f100 */
[----:B0-----:R-:W-:Y:S01]  /*2d30*/  PRMT R0, R4, 0x7610, R0 ;  /* 0x0000761004007816 */ /* 0x001fe20000000000 */
[----:B------:R-:W-:Y:S06]  /*2d40*/  BRA `(.L_x_45369) ;  /* 0x0000000400ac7947 */ /* 0x000fec0003800000 */
.L_x_45376:
        /* <DEDUP_REMOVED lines=10> */
.L_x_45383:
        /* <DEDUP_REMOVED lines=21> */
.L_x_45387:
[----:B------:R-:W-:Y:S05]  /*2f40*/  BSYNC B1 ;  /* 0x0000000000017941 */ /* 0x000fea0003800000 */
.L_x_45386:
[----:B------:R-:W-:Y:S01]  /*2f50*/  IMAD.SHL.U32 R2, R2, 0x100000, RZ ;  /* 0x0010000002027824 */ /* 0x000fe200078e00ff */
[----:B------:R-:W-:-:S04]  /*2f60*/  LEA R3, R0, 0x3b800000, 0x17 ;  /* 0x3b80000000037811 */ /* 0x000fc800078eb8ff */
[----:B------:R-:W-:-:S07]  /*2f70*/  LOP3.LUT R4, R3, R2, R4, 0xfe, !PT ;  /* 0x0000000203047212 */ /* 0x000fce00078efe04 */
.L_x_45385:
[----:B------:R-:W-:Y:S05]  /*2f80*/  BSYNC B0 ;  /* 0x0000000000007941 */ /* 0x000fea0003800000 */
.L_x_45384:
[----:B------:R-:W0:Y:S02]  /*2f90*/  F2I.FTZ.TRUNC.NTZ R4, R4 ;  /* 0x0000000400047305 */ /* 0x000e24000021f100 */
[----:B0-----:R-:W-:Y:S01]  /*2fa0*/  PRMT R0, R4, 0x7610, R0 ;  /* 0x0000761004007816 */ /* 0x001fe20000000000 */
[----:B------:R-:W-:Y:S06]  /*2fb0*/  BRA `(.L_x_45369) ;  /* 0x0000000400107947 */ /* 0x000fec0003800000 */
.L_x_45382:
        /* <DEDUP_REMOVED lines=21> */
.L_x_45391:
[----:B------:R-:W-:Y:S05]  /*3110*/  BSYNC B1 ;  /* 0x0000000000017941 */ /* 0x000fea0003800000 */
.L_x_45390:
[----:B------:R-:W-:Y:S01]  /*3120*/  IMAD.SHL.U32 R2, R2, 0x200000, RZ ;  /* 0x0020000002027824 */ /* 0x000fe200078e00ff */
[----:B------:R-:W-:-:S04]  /*3130*/  LEA R3, R0, 0x37800000, 0x17 ;  /* 0x3780000000037811 */ /* 0x000fc800078eb8ff */
[----:B------:R-:W-:-:S07]  /*3140*/  LOP3.LUT R4, R3, R2, R4, 0xfe, !PT ;  /* 0x0000000203047212 */ /* 0x000fce00078efe04 */
.L_x_45389:
[----:B------:R-:W-:Y:S05]  /*3150*/  BSYNC B0 ;  /* 0x0000000000007941 */ /* 0x000fea0003800000 */
.L_x_45388:
[----:B------:R-:W0:Y:S02]  /*3160*/  F2I.FTZ.TRUNC.NTZ R4, R4 ;  /* 0x0000000400047305 */ /* 0x000e24000021f100 */
[----:B0-----:R-:W-:Y:S01]  /*3170*/  PRMT R0, R4, 0x7610, R0 ;  /* 0x0000761004007816 */ /* 0x001fe20000000000 */
[----:B------:R-:W-:Y:S06]  /*3180*/  BRA `(.L_x_45369) ;  /* 0x00000000009c7947 */ /* 0x000fec0003800000 */
.L_x_45381:
        /* <DEDUP_REMOVED lines=14> */
.L_x_45395:
[----:B------:R-:W-:Y:S05]  /*3270*/  BSYNC B0 ;  /* 0x0000000000007941 */ /* 0x000fea0003800000 */
.L_x_45394:
[----:B------:R-:W0:Y:S02]  /*3280*/  F2I.FTZ.TRUNC.NTZ R4, R4 ;  /* 0x0000000400047305 */ /* 0x000e24000021f100 */
[----:B0-----:R-:W-:Y:S01]  /*3290*/  PRMT R0, R4, 0x7610, R0 ;  /* 0x0000761004007816 */ /* 0x001fe20000000000 */
[----:B------:R-:W-:Y:S06]  /*32a0*/  BRA `(.L_x_45369) ;  /* 0x0000000000547947 */ /* 0x000fec0003800000 */
.L_x_45368:
        /* <DEDUP_REMOVED lines=16> */
.L_x_45396:
[----:B------:R-:W-:Y:S01]  /*33b0*/  PRMT R0, RZ, 0x7610, R0 ;  /* 0x00007610ff007816 */ /* 0x000fe20000000000 */
[----:B------:R-:W-:Y:S06]  /*33c0*/  BRA `(.L_x_45369) ;  /* 0x00000000000c7947 */ /* 0x000fec0003800000 */
.L_x_45393:
[----:B------:R0:W5:Y:S01]  /*33d0*/  LDG.E.U16 R0, desc[UR36][R2.64] ;  /* 0x0000002402007981 */ /* 0x000162000c1e1500 */
[----:B------:R-:W-:Y:S05]  /*33e0*/  BRA `(.L_x_45369) ;  /* 0x0000000000047947 */ /* 0x000fea0003800000 */
.L_x_45392:
[----:B------:R0:W5:Y:S02]  /*33f0*/  LDG.E.U16 R0, desc[UR36][R2.64] ;  /* 0x0000002402007981 */ /* 0x000164000c1e1500 */
.L_x_45369:
        /* <DEDUP_REMOVED lines=8> */
[----:B0-234-:R-:W-:-:S06]  /*3480*/  VIADD R2, R5, 0xffffffe ;  /* 0x0ffffffe05027836 */ /* 0x01dfcc0000000000 */
        /* <DEDUP_REMOVED lines=12> */
[----:B------:R-:W-:Y:S02]  /*3550*/  @!P1 IMAD.IADD R3, R3, 0x1, -R6 ;  /* 0x0000000103039824 */ /* 0x000fe400078e0a06 */
[----:B------:R-:W0:Y:S02]  /*3560*/  LDC.U8 R6, c[0x0][0x491] ;  /* 0x00012440ff067b82 */ /* 0x000e240000000000 */
[----:B------:R-:W-:Y:S01]  /*3570*/  @!P2 IMAD.MOV R3, RZ, RZ, -R3 ;  /* 0x000000ffff03a224 */ /* 0x000fe200078e0a03 */
[----:B------:R-:W-:-:S04]  /*3580*/  @!P0 LOP3.LUT R3, RZ, R9, RZ, 0x33, !PT ;  /* 0x00000009ff038212 */ /* 0x000fc800078e33ff */
[----:B------:R-:W-:-:S04]  /*3590*/  LOP3.LUT R2, R0, R3, RZ, 0x3c, !PT ;  /* 0x0000000300027212 */ /* 0x000fc800078e3cff */
[----:B------:R-:W-:Y:S02]  /*35a0*/  PRMT R4, R2, 0x9910, RZ ;  /* 0x0000991002047816 */ /* 0x000fe400000000ff */
[----:B------:R-:W-:Y:S02]  /*35b0*/  PRMT R2, R3, 0x9910, RZ ;  /* 0x0000991003027816 */ /* 0x000fe400000000ff */
[----:B------:R-:W-:-:S04]  /*35c0*/  ISETP.GT.AND P0, PT, R4, -0x1, PT ;  /* 0xffffffff0400780c */ /* 0x000fc80003f04270 */
[----:B------:R-:W-:-:S04]  /*35d0*/  ISETP.EQ.OR P0, PT, R2, RZ, P0 ;  /* 0x000000ff0200720c */ /* 0x000fc80000702670 */
[----:B------:R-:W-:Y:S02]  /*35e0*/  SEL R0, R0, RZ, !P0 ;  /* 0x000000ff00007207 */ /* 0x000fe40004000000 */
[----:B0-----:R-:W-:-:S05]  /*35f0*/  PRMT R5, R6, 0x9910, RZ ;  /* 0x0000991006057816 */ /* 0x001fca00000000ff */
[----:B------:R-:W-:Y:S02]  /*3600*/  IMAD.MOV.U32 R4, RZ, RZ, R5 ;  /* 0x000000ffff047224 */ /* 0x000fe400078e0005 */
[----:B------:R-:W-:-:S03]  /*3610*/  IMAD.IADD R5, R3, 0x1, R0 ;  /* 0x0000000103057824 */ /* 0x000fc600078e0200 */
        /* <DEDUP_REMOVED lines=12> */
.L_x_45400:
[----:B------:R1:W-:Y:S01]  /*36e0*/  STG.E.U8 desc[UR36][R16.64], R5 ;  /* 0x0000000510007986 */ /* 0x0003e2000c101124 */
[----:B------:R-:W-:Y:S05]  /*36f0*/  BRA `(.L_x_45402) ;  /* 0x0000000c00647947 */ /* 0x000fea0003800000 */
.L_x_45399:
        /* <DEDUP_REMOVED lines=10> */
.L_x_45404:
[----:B------:R-:W-:-:S05]  /*37a0*/  PRMT R3, R5, 0x9910, RZ ;  /* 0x0000991005037816 */ /* 0x000fca00000000ff */
[----:B------:R3:W-:Y:S01]  /*37b0*/  STG.E desc[UR36][R16.64], R3 ;  /* 0x0000000310007986 */ /* 0x0007e2000c101924 */
[----:B------:R-:W-:Y:S05]  /*37c0*/  BRA `(.L_x_45402) ;  /* 0x0000000c00307947 */ /* 0x000fea0003800000 */
.L_x_45403:
[----:B------:R2:W-:Y:S01]  /*37d0*/  STG.E.U16 desc[UR36][R16.64], R5 ;  /* 0x0000000510007986 */ /* 0x0005e2000c101524 */
[----:B------:R-:W-:Y:S05]  /*37e0*/  BRA `(.L_x_45402) ;  /* 0x0000000c00287947 */ /* 0x000fea0003800000 */
.L_x_45398:
        /* <DEDUP_REMOVED lines=9> */
.L_x_45406:
[----:B------:R-:W0:Y:S02]  /*3880*/  I2F.S16 R0, R5 ;  /* 0x0000000500007306 */ /* 0x000e240000101400 */
[----:B0-----:R-:W-:-:S05]  /*3890*/  F2FP.F16.F32.PACK_AB R0, RZ, R0 ;  /* 0x00000000ff00723e */ /* 0x001fca00000000ff */
[----:B------:R0:W-:Y:S01]  /*38a0*/  STG.E.U16 desc[UR36][R16.64], R0 ;  /* 0x0000000010007986 */ /* 0x0001e2000c101524 */
[----:B------:R-:W-:Y:S05]  /*38b0*/  BRA `(.L_x_45402) ;  /* 0x0000000800f47947 */ /* 0x000fea0003800000 */
.L_x_45405:
        /* <DEDUP_REMOVED lines=10> */
.L_x_45408:
[----:B------:R-:W0:Y:S02]  /*3960*/  I2F.S16 R5, R5 ;  /* 0x0000000500057306 */ /* 0x000e240000101400 */
[----:B0-----:R-:W-:-:S04]  /*3970*/  F2FP.F16.F32.PACK_AB R3, RZ, R5 ;  /* 0x00000005ff03723e */ /* 0x001fc800000000ff */
[----:B------:R-:W-:-:S05]  /*3980*/  PRMT R3, R3, 0x5410, RZ ;  /* 0x0000541003037816 */ /* 0x000fca00000000ff */
[----:B------:R0:W-:Y:S01]  /*3990*/  STG.E desc[UR36][R16.64], R3 ;  /* 0x0000000310007986 */ /* 0x0001e2000c101924 */
[----:B------:R-:W-:Y:S05]  /*39a0*/  BRA `(.L_x_45402) ;  /* 0x0000000800b87947 */ /* 0x000fea0003800000 */
.L_x_45407:
[----:B------:R-:W0:Y:S02]  /*39b0*/  I2F.F64.S16 R2, R5 ;  /* 0x0000000500027312 */ /* 0x000e240000101c00 */
[----:B0-----:R0:W-:Y:S01]  /*39c0*/  STG.E.64 desc[UR36][R16.64], R2 ;  /* 0x0000000210007986 */ /* 0x0011e2000c101b24 */
[----:B------:R-:W-:Y:S05]  /*39d0*/  BRA `(.L_x_45402) ;  /* 0x0000000800ac7947 */ /* 0x000fea0003800000 */
.L_x_45397:
        /* <DEDUP_REMOVED lines=13> */
.L_x_45411:
[----:B------:R-:W0:Y:S01]  /*3ab0*/  I2F.F64.S16 R4, R5 ;  /* 0x0000000500047312 */ /* 0x000e220000101c00 */
[----:B------:R-:W-:-:S05]  /*3ac0*/  CS2R R6, SRZ ;  /* 0x0000000000067805 */ /* 0x000fca000001ff00 */
[----:B0-----:R0:W-:Y:S01]  /*3ad0*/  STG.E.128 desc[UR36][R16.64], R4 ;  /* 0x0000000410007986 */ /* 0x0011e2000c101d24 */
[----:B------:R-:W-:Y:S05]  /*3ae0*/  BRA `(.L_x_45402) ;  /* 0x0000000800687947 */ /* 0x000fea0003800000 */
.L_x_45410:
        /* <DEDUP_REMOVED lines=21> */
.L_x_45415:
[----:B------:R-:W-:Y:S05]  /*3c40*/  BSYNC B0 ;  /* 0x0000000000007941 */ /* 0x000fea0003800000 */
.L_x_45414:
[----:B------:R-:W-:-:S05]  /*3c50*/  LOP3.LUT R3, R0, R3, RZ, 0xfc, !PT ;  /* 0x0000000300037212 */ /* 0x000fca00078efcff */
[----:B------:R0:W-:Y:S01]  /*3c60*/  STG.E.U8 desc[UR36][R16.64], R3 ;  /* 0x0000000310007986 */ /* 0x0001e2000c101124 */
[----:B------:R-:W-:Y:S05]  /*3c70*/  BRA `(.L_x_45402) ;  /* 0x0000000800047947 */ /* 0x000fea0003800000 */
.L_x_45413:
        /* <DEDUP_REMOVED lines=13> */
.L_x_45417:
[----:B------:R-:W-:Y:S01]  /*3d50*/  IMAD.MOV.U32 R0, RZ, RZ, 0x7f ;  /* 0x0000007fff007424 */ /* 0x000fe200078e00ff */
[----:B------:R-:W-:-:S04]  /*3d60*/  ISETP.GT.U32.AND P0, PT, R2, 0x7f800000, PT ;  /* 0x7f8000000200780c */ /* 0x000fc80003f04070 */
[----:B------:R-:W-:-:S09]  /*3d70*/  SEL R0, R0, 0x7c, P0 ;  /* 0x0000007c00007807 */ /* 0x000fd20000000000 */
.L_x_45418:
[----:B------:R-:W-:Y:S05]  /*3d80*/  BSYNC B0 ;  /* 0x0000000000007941 */ /* 0x000fea0003800000 */
.L_x_45416:
[----:B------:R-:W-:-:S04]  /*3d90*/  LOP3.LUT R2, R5, 0x80000000, RZ, 0xc0, !PT ;  /* 0x8000000005027812 */ /* 0x000fc800078ec0ff */
[----:B------:R-:W-:-:S04]  /*3da0*/  SHF.R.U32.HI R3, RZ, 0x18, R2 ;  /* 0x00000018ff037819 */ /* 0x000fc80000011602 */
[----:B------:R-:W-:-:S05]  /*3db0*/  LOP3.LUT R3, R0, R3, RZ, 0xfc, !PT ;  /* 0x0000000300037212 */ /* 0x000fca00078efcff */
[----:B------:R0:W-:Y:S01]  /*3dc0*/  STG.E.U8 desc[UR36][R16.64], R3 ;  /* 0x0000000310007986 */ /* 0x0001e2000c101124 */
[----:B------:R-:W-:Y:S05]  /*3dd0*/  BRA `(.L_x_45402) ;  /* 0x0000000400ac7947 */ /* 0x000fea0003800000 */
.L_x_45412:
[----:B------:R-:W0:Y:S02]  /*3de0*/  I2F.S16 R0, R5 ;  /* 0x0000000500007306 */ /* 0x000e240000101400 */
[----:B0-----:R-:W-:-:S05]  /*3df0*/  F2FP.BF16.F32.PACK_AB R0, RZ, R0 ;  /* 0x00000000ff00723e */ /* 0x001fca00000010ff */
[----:B------:R0:W-:Y:S01]  /*3e00*/  STG.E.U16 desc[UR36][R16.64], R0 ;  /* 0x0000000010007986 */ /* 0x0001e2000c101524 */
[----:B------:R-:W-:Y:S05]  /*3e10*/  BRA `(.L_x_45402) ;  /* 0x00000004009c7947 */ /* 0x000fea0003800000 */
.L_x_45409:
        /* <DEDUP_REMOVED lines=10> */
.L_x_45421:
        /* <DEDUP_REMOVED lines=17> */
.L_x_45424:
[----:B------:R-:W-:-:S04]  /*3fd0*/  LOP3.LUT R2, R5, 0x80000000, RZ, 0xc0, !PT ;  /* 0x8000000005027812 */ /* 0x000fc800078ec0ff */
[----:B------:R-:W-:-:S04]  /*3fe0*/  SHF.R.U32.HI R3, RZ, 0x18, R2 ;  /* 0x00000018ff037819 */ /* 0x000fc80000011602 */
[----:B------:R-:W-:-:S04]  /*3ff0*/  LOP3.LUT R0, R0, R3, RZ, 0xfc, !PT ;  /* 0x0000000300007212 */ /* 0x000fc800078efcff */
[----:B------:R-:W-:-:S07]  /*4000*/  PRMT R8, R0, 0x7610, R8 ;  /* 0x0000761000087816 */ /* 0x000fce0000000008 */
.L_x_45423:
[----:B------:R-:W-:Y:S05]  /*4010*/  BSYNC B0 ;  /* 0x0000000000007941 */ /* 0x000fea0003800000 */
.L_x_45422:
[----:B------:R0:W-:Y:S01]  /*4020*/  STG.E.U8 desc[UR36][R16.64], R8 ;  /* 0x0000000810007986 */ /* 0x0001e2000c101124 */
[----:B------:R-:W-:Y:S05]  /*4030*/  BRA `(.L_x_45402) ;  /* 0x0000000400147947 */ /* 0x000fea0003800000 */
.L_x_45420:
        /* <DEDUP_REMOVED lines=17> */
.L_x_45427:
[----:B------:R-:W-:-:S04]  /*4150*/  LOP3.LUT R2, R5, 0x80000000, RZ, 0xc0, !PT ;  /* 0x8000000005027812 */ /* 0x000fc800078ec0ff */
[----:B------:R-:W-:-:S04]  /*4160*/  SHF.R.U32.HI R3, RZ, 0x18, R2 ;  /* 0x00000018ff037819 */ /* 0x000fc80000011602 */
[----:B------:R-:W-:-:S04]  /*4170*/  LOP3.LUT R0, R0, R3, RZ, 0xfc, !PT ;  /* 0x0000000300007212 */ /* 0x000fc800078efcff */
[----:B------:R-:W-:-:S07]  /*4180*/  PRMT R8, R0, 0x7610, R8 ;  /* 0x0000761000087816 */ /* 0x000fce0000000008 */
.L_x_45426:
[----:B------:R-:W-:Y:S05]  /*4190*/  BSYNC B0 ;  /* 0x0000000000007941 */ /* 0x000fea0003800000 */
.L_x_45425:
[----:B------:R0:W-:Y:S01]  /*41a0*/  STG.E.U8 desc[UR36][R16.64], R8 ;  /* 0x0000000810007986 */ /* 0x0001e2000c101124 */
[----:B------:R-:W-:Y:S05]  /*41b0*/  BRA `(.L_x_45402) ;  /* 0x0000000000b47947 */ /* 0x000fea0003800000 */
.L_x_45419:
        /* <DEDUP_REMOVED lines=22> */
.L_x_45401:
        /* <DEDUP_REMOVED lines=16> */
.L_x_45430:
[----:B------:R-:W-:Y:S05]  /*4420*/  BRA `(.L_x_45402) ;  /* 0x0000000000187947 */ /* 0x000fea0003800000 */
.L_x_45429:
[----:B------:R-:W-:-:S04]  /*4430*/  PRMT R2, R5, 0x9910, RZ ;  /* 0x0000991005027816 */ /* 0x000fc800000000ff */
[----:B------:R-:W-:-:S05]  /*4440*/  SHF.R.S32.HI R3, RZ, 0x1f, R2 ;  /* 0x0000001fff037819 */ /* 0x000fca0000011402 */
[----:B------:R0:W-:Y:S01]  /*4450*/  STG.E.64 desc[UR36][R16.64], R2 ;  /* 0x0000000210007986 */ /* 0x0001e2000c101b24 */
[----:B------:R-:W-:Y:S05]  /*4460*/  BRA `(.L_x_45402) ;  /* 0x0000000000087947 */ /* 0x000fea0003800000 */
.L_x_45428:
[----:B------:R-:W-:-:S05]  /*4470*/  PRMT R3, R5, 0x9910, RZ ;  /* 0x0000991005037816 */ /* 0x000fca00000000ff */
[----:B------:R0:W-:Y:S02]  /*4480*/  STG.E desc[UR36][R16.64], R3 ;  /* 0x0000000310007986 */ /* 0x0001e4000c101924 */
.L_x_45402:
[----:B------:R-:W-:-:S04]  /*4490*/  IMAD R18, R18, 0x200, R23 ;  /* 0x0000020012127824 */ /* 0x000fc800078e0217 */
[----:B------:R-:W-:-:S07]  /*44a0*/  VIADD R19, R18, 0x80 ;  /* 0x0000008012137836 */ /* 0x000fce0000000000 */
.L_x_45329:
[----:B------:R-:W-:Y:S05]  /*44b0*/  BSYNC B6 ;  /* 0x0000000000067941 */ /* 0x000fea0003800000 */
.L_x_45328:
        /* <DEDUP_REMOVED lines=358> */
.L_x_45433:
        /* <DEDUP_REMOVED lines=20> */
.L_x_45437:
[----:B------:R0:W5:Y:S01]  /*5c60*/  LDG.E.U8 R22, desc[UR36][R2.64] ;  /* 0x0000002402167981 */ /* 0x000162000c1e1100 */
[----:B------:R-:W-:Y:S05]  /*5c70*/  BRA `(.L_x_45439) ;  /* 0x0000000c00547947 */ /* 0x000fea0003800000 */
.L_x_45436:
        /* <DEDUP_REMOVED lines=8> */
.L_x_45441:
[----:B------:R0:W5:Y:S01]  /*5d00*/  LDG.E.U16 R22, desc[UR36][R2.64] ;  /* 0x0000002402167981 */ /* 0x000162000c1e1500 */
[----:B------:R-:W-:Y:S05]  /*5d10*/  BRA `(.L_x_45439) ;  /* 0x0000000c002c7947 */ /* 0x000fea0003800000 */
.L_x_45440:
[----:B------:R0:W5:Y:S01]  /*5d20*/  LDG.E.U16 R22, desc[UR36][R2.64] ;  /* 0x0000002402167981 */ /* 0x000162000c1e1500 */
[----:B------:R-:W-:Y:S05]  /*5d30*/  BRA `(.L_x_45439) ;  /* 0x0000000c00247947 */ /* 0x000fea0003800000 */
.L_x_45435:
        /* <DEDUP_REMOVED lines=9> */
.L_x_45443:
[----:B------:R-:W2:Y:S02]  /*5dd0*/  LDG.E.U16 R0, desc[UR36][R2.64] ;  /* 0x0000002402007981 */ /* 0x000ea4000c1e1500 */
[----:B--2---:R-:W-:-:S06]  /*5de0*/  HADD2.F32 R0, -RZ, R0.H0_H0 ;  /* 0x20000000ff007230 */ /* 0x004fcc0000004100 */
[----:B------:R-:W0:Y:S02]  /*5df0*/  F2I.FTZ.TRUNC.NTZ R0, R0 ;  /* 0x0000000000007305 */ /* 0x000e24000021f100 */
[----:B0-----:R-:W-:Y:S01]  /*5e00*/  PRMT R22, R0, 0x7610, R22 ;  /* 0x0000761000167816 */ /* 0x001fe20000000016 */
[----:B------:R-:W-:Y:S06]  /*5e10*/  BRA `(.L_x_45439) ;  /* 0x0000000800ec7947 */ /* 0x000fec0003800000 */
.L_x_45442:
        /* <DEDUP_REMOVED lines=9> */
.L_x_45445:
[----:B------:R-:W2:Y:S02]  /*5eb0*/  LDG.E.U16 R2, desc[UR36][R2.64] ;  /* 0x0000002402027981 */ /* 0x000ea4000c1e1500 */
[----:B--2---:R-:W-:-:S06]  /*5ec0*/  HADD2.F32 R0, -RZ, R2.H0_H0 ;  /* 0x20000002ff007230 */ /* 0x004fcc0000004100 */
[----:B------:R-:W0:Y:S02]  /*5ed0*/  F2I.FTZ.TRUNC.NTZ R0, R0 ;  /* 0x0000000000007305 */ /* 0x000e24000021f100 */
[----:B0-----:R-:W-:Y:S01]  /*5ee0*/  PRMT R22, R0, 0x7610, R22 ;  /* 0x0000761000167816 */ /* 0x001fe20000000016 */
[----:B------:R-:W-:Y:S06]  /*5ef0*/  BRA `(.L_x_45439) ;  /* 0x0000000800b47947 */ /* 0x000fec0003800000 */
.L_x_45444:
[----:B------:R-:W2:Y:S02]  /*5f00*/  LDG.E.64 R2, desc[UR36][R2.64] ;  /* 0x0000002402027981 */ /* 0x000ea4000c1e1b00 */
[----:B--2---:R0:W1:Y:S01]  /*5f10*/  F2I.F64.TRUNC R22, R2 ;  /* 0x0000000200167311 */ /* 0x004062000030d100 */
[----:B------:R-:W-:Y:S05]  /*5f20*/  BRA `(.L_x_45439) ;  /* 0x0000000800a87947 */ /* 0x000fea0003800000 */
.L_x_45434:
        /* <DEDUP_REMOVED lines=12> */
.L_x_45448:
[----:B------:R-:W2:Y:S02]  /*5ff0*/  LDG.E.64 R2, desc[UR36][R2.64] ;  /* 0x0000002402027981 */ /* 0x000ea4000c1e1b00 */
[----:B--2---:R0:W1:Y:S01]  /*6000*/  F2I.F64.TRUNC R22, R2 ;  /* 0x0000000200167311 */ /* 0x004062000030d100 */
[----:B------:R-:W-:Y:S05]  /*6010*/  BRA `(.L_x_45439) ;  /* 0x00000008006c7947 */ /* 0x000fea0003800000 */
.L_x_45447:
        /* <DEDUP_REMOVED lines=28> */
.L_x_45450:
        /* <DEDUP_REMOVED lines=15> */
.L_x_45449:
[----:B------:R-:W2:Y:S02]  /*62d0*/  LDG.E.U16 R0, desc[UR36][R2.64] ;  /* 0x0000002402007981 */ /* 0x000ea4000c1e1500 */
[----:B--2---:R-:W-:-:S06]  /*62e0*/  IMAD.U32 R0, R0, 0x10000, RZ ;  /* 0x0001000000007824 */ /* 0x004fcc00078e00ff */
[----:B------:R-:W0:Y:S02]  /*62f0*/  F2I.FTZ.TRUNC.NTZ R0, R0 ;  /* 0x0000000000007305 */ /* 0x000e24000021f100 */
[----:B0-----:R-:W-:Y:S01]  /*6300*/  PRMT R22, R0, 0x7610, R22 ;  /* 0x0000761000167816 */ /* 0x001fe20000000016 */
[----:B------:R-:W-:Y:S06]  /*6310*/  BRA `(.L_x_45439) ;  /* 0x0000000400ac7947 */ /* 0x000fec0003800000 */
.L_x_45446:
        /* <DEDUP_REMOVED lines=10> */
.L_x_45453:
        /* <DEDUP_REMOVED lines=21> */
.L_x_45457:
[----:B------:R-:W-:Y:S05]  /*6510*/  BSYNC B1 ;  /* 0x0000000000017941 */ /* 0x000fea0003800000 */
.L_x_45456:
[----:B------:R-:W-:Y:S01]  /*6520*/  LEA R3, R0, 0x3b800000, 0x17 ;  /* 0x3b80000000037811 */ /* 0x000fe200078eb8ff */
[----:B------:R-:W-:-:S05]  /*6530*/  IMAD.SHL.U32 R0, R2, 0x100000, RZ ;  /* 0x0010000002007824 */ /* 0x000fca00078e00ff */
[----:B------:R-:W-:-:S07]  /*6540*/  LOP3.LUT R0, R3, R0, R4, 0xfe, !PT ;  /* 0x0000000003007212 */ /* 0x000fce00078efe04 */
.L_x_45455:
[----:B------:R-:W-:Y:S05]  /*6550*/  BSYNC B0 ;  /* 0x0000000000007941 */ /* 0x000fea0003800000 */
.L_x_45454:
[----:B------:R-:W0:Y:S02]  /*6560*/  F2I.FTZ.TRUNC.NTZ R0, R0 ;  /* 0x0000000000007305 */ /* 0x000e24000021f100 */
[----:B0-----:R-:W-:Y:S01]  /*6570*/  PRMT R22, R0, 0x7610, R22 ;  /* 0x0000761000167816 */ /* 0x001fe20000000016 */
[----:B------:R-:W-:Y:S06]  /*6580*/  BRA `(.L_x_45439) ;  /* 0x0000000400107947 */ /* 0x000fec0003800000 */
.L_x_45452:
        /* <DEDUP_REMOVED lines=21> */
.L_x_45461:
[----:B------:R-:W-:Y:S05]  /*66e0*/  BSYNC B1 ;  /* 0x0000000000017941 */ /* 0x000fea0003800000 */
.L_x_45460:
[----:B------:R-:W-:Y:S01]  /*66f0*/  LEA R3, R0, 0x37800000, 0x17 ;  /* 0x3780000000037811 */ /* 0x000fe200078eb8ff */
[----:B------:R-:W-:-:S05]  /*6700*/  IMAD.SHL.U32 R0, R2, 0x200000, RZ ;  /* 0x0020000002007824 */ /* 0x000fca00078e00ff */
[----:B------:R-:W-:-:S07]  /*6710*/  LOP3.LUT R0, R3, R0, R4, 0xfe, !PT ;  /* 0x0000000003007212 */ /* 0x000fce00078efe04 */
.L_x_45459:
[----:B------:R-:W-:Y:S05]  /*6720*/  BSYNC B0 ;  /* 0x0000000000007941 */ /* 0x000fea0003800000 */
.L_x_45458:
[----:B------:R-:W0:Y:S02]  /*6730*/  F2I.FTZ.TRUNC.NTZ R0, R0 ;  /* 0x0000000000007305 */ /* 0x000e24000021f100 */
[----:B0-----:R-:W-:Y:S01]  /*6740*/  PRMT R22, R0, 0x7610, R22 ;  /* 0x0000761000167816 */ /* 0x001fe20000000016 */
[----:B------:R-:W-:Y:S06]  /*6750*/  BRA `(.L_x_45439) ;  /* 0x00000000009c7947 */ /* 0x000fec0003800000 */
.L_x_45451:
        /* <DEDUP_REMOVED lines=14> */
.L_x_45465:
[----:B------:R-:W-:Y:S05]  /*6840*/  BSYNC B0 ;  /* 0x0000000000007941 */ /* 0x000fea0003800000 */
.L_x_45464:
[----:B------:R-:W0:Y:S02]  /*6850*/  F2I.FTZ.TRUNC.NTZ R0, R0 ;  /* 0x0000000000007305 */ /* 0x000e24000021f100 */
[----:B0-----:R-:W-:Y:S01]  /*6860*/  PRMT R22, R0, 0x7610, R22 ;  /* 0x0000761000167816 */ /* 0x001fe20000000016 */
[----:B------:R-:W-:Y:S06]  /*6870*/  BRA `(.L_x_45439) ;  /* 0x0000000000547947 */ /* 0x000fec0003800000 */
.L_x_45438:
        /* <DEDUP_REMOVED lines=16> */
.L_x_45466:
[----:B------:R-:W-:Y:S01]  /*6980*/  PRMT R22, RZ, 0x7610, R22 ;  /* 0x00007610ff167816 */ /* 0x000fe20000000016 */
[----:B------:R-:W-:Y:S06]  /*6990*/  BRA `(.L_x_45439) ;  /* 0x00000000000c7947 */ /* 0x000fec0003800000 */
.L_x_45463:
[----:B------:R3:W5:Y:S01]  /*69a0*/  LDG.E.U16 R22, desc[UR36][R2.64] ;  /* 0x0000002402167981 */ /* 0x000762000c1e1500 */
[----:B------:R-:W-:Y:S05]  /*69b0*/  BRA `(.L_x_45439) ;  /* 0x0000000000047947 */ /* 0x000fea0003800000 */
.L_x_45462:
[----:B------:R4:W5:Y:S02]  /*69c0*/  LDG.E.U16 R22, desc[UR36][R2.64] ;  /* 0x0000002402167981 */ /* 0x000964000c1e1500 */
.L_x_45439:
        /* <DEDUP_REMOVED lines=17> */
.L_x_45470:
[----:B------:R4:W5:Y:S01]  /*6ae0*/  LDG.E.U8 R0, desc[UR36][R2.64] ;  /* 0x0000002402007981 */ /* 0x000962000c1e1100 */
[----:B------:R-:W-:Y:S05]  /*6af0*/  BRA `(.L_x_45472) ;  /* 0x0000000c00547947 */ /* 0x000fea0003800000 */
.L_x_45469:
        /* <DEDUP_REMOVED lines=8> */
.L_x_45474:
[----:B------:R2:W5:Y:S01]  /*6b80*/  LDG.E.U16 R0, desc[UR36][R2.64] ;  /* 0x0000002402007981 */ /* 0x000562000c1e1500 */
[----:B------:R-:W-:Y:S05]  /*6b90*/  BRA `(.L_x_45472) ;  /* 0x0000000c002c7947 */ /* 0x000fea0003800000 */
.L_x_45473:
[----:B------:R0:W5:Y:S01]  /*6ba0*/  LDG.E.U16 R0, desc[UR36][R2.64] ;  /* 0x0000002402007981 */ /* 0x000162000c1e1500 */
[----:B------:R-:W-:Y:S05]  /*6bb0*/  BRA `(.L_x_45472) ;  /* 0x0000000c00247947 */ /* 0x000fea0003800000 */
.L_x_45468:
        /* <DEDUP_REMOVED lines=9> */
.L_x_45476:
[----:B------:R-:W2:Y:S02]  /*6c50*/  LDG.E.U16 R4, desc[UR36][R2.64] ;  /* 0x0000002402047981 */ /* 0x000ea4000c1e1500 */
[----:B--2---:R-:W-:-:S06]  /*6c60*/  HADD2.F32 R4, -RZ, R4.H0_H0 ;  /* 0x20000004ff047230 */ /* 0x004fcc0000004100 */
[----:B------:R-:W0:Y:S02]  /*6c70*/  F2I.FTZ.TRUNC.NTZ R4, R4 ;  /* 0x0000000400047305 */ /* 0x000e24000021f100 */
[----:B0-----:R-:W-:Y:S01]  /*6c80*/  PRMT R0, R4, 0x7610, R0 ;  /* 0x0000761004007816 */ /* 0x001fe20000000000 */
[----:B------:R-:W-:Y:S06]  /*6c90*/  BRA `(.L_x_45472) ;  /* 0x0000000800ec7947 */ /* 0x000fec0003800000 */
.L_x_45475:
        /* <DEDUP_REMOVED lines=9> */
.L_x_45478:
[----:B------:R-:W2:Y:S02]  /*6d30*/  LDG.E.U16 R2, desc[UR36][R2.64] ;  /* 0x0000002402027981 */ /* 0x000ea4000c1e1500 */
[----:B--2---:R-:W-:-:S06]  /*6d40*/  HADD2.F32 R4, -RZ, R2.H0_H0 ;  /* 0x20000002ff047230 */ /* 0x004fcc0000004100 */
[----:B------:R-:W0:Y:S02]  /*6d50*/  F2I.FTZ.TRUNC.NTZ R4, R4 ;  /* 0x0000000400047305 */ /* 0x000e24000021f100 */
[----:B0-----:R-:W-:Y:S01]  /*6d60*/  PRMT R0, R4, 0x7610, R0 ;  /* 0x0000761004007816 */ /* 0x001fe20000000000 */
[----:B------:R-:W-:Y:S06]  /*6d70*/  BRA `(.L_x_45472) ;  /* 0x0000000800b47947 */ /* 0x000fec0003800000 */
.L_x_45477:
[----:B------:R-:W2:Y:S02]  /*6d80*/  LDG.E.64 R2, desc[UR36][R2.64] ;  /* 0x0000002402027981 */ /* 0x000ea4000c1e1b00 */
[----:B--2---:R0:W1:Y:S01]  /*6d90*/  F2I.F64.TRUNC R0, R2 ;  /* 0x0000000200007311 */ /* 0x004062000030d100 */
[----:B------:R-:W-:Y:S05]  /*6da0*/  BRA `(.L_x_45472) ;  /* 0x0000000800a87947 */ /* 0x000fea0003800000 */
.L_x_45467:
        /* <DEDUP_REMOVED lines=12> */
.L_x_45481:
[----:B------:R-:W2:Y:S02]  /*6e70*/  LDG.E.64 R2, desc[UR36][R2.64] ;  /* 0x0000002402027981 */ /* 0x000ea4000c1e1b00 */
[----:B--2---:R0:W1:Y:S01]  /*6e80*/  F2I.F64.TRUNC R0, R2 ;  /* 0x0000000200007311 */ /* 0x004062000030d100 */
[----:B------:R-:W-:Y:S05]  /*6e90*/  BRA `(.L_x_45472) ;  /* 0x00000008006c7947 */ /* 0x000fea0003800000 */
.L_x_45480:
        /* <DEDUP_REMOVED lines=28> */
.L_x_45483:
        /* <DEDUP_REMOVED lines=15> */
.L_x_45482:
[----:B------:R-:W2:Y:S02]  /*7150*/  LDG.E.U16 R4, desc[UR36][R2.64] ;  /* 0x0000002402047981 */ /* 0x000ea4000c1e1500 */
[----:B--2---:R-:W-:-:S06]  /*7160*/  IMAD.U32 R4, R4, 0x10000, RZ ;  /* 0x0001000004047824 */ /* 0x004fcc00078e00ff */
[----:B------:R-:W0:Y:S02]  /*7170*/  F2I.FTZ.TRUNC.NTZ R4, R4 ;  /* 0x0000000400047305 */ /* 0x000e24000021f100 */
[----:B0-----:R-:W-:Y:S01]  /*7180*/  PRMT R0, R4, 0x7610, R0 ;  /* 0x0000761004007816 */ /* 0x001fe20000000000 */
[----:B------:R-:W-:Y:S06]  /*7190*/  BRA `(.L_x_45472) ;  /* 0x0000000400ac7947 */ /* 0x000fec0003800000 */
.L_x_45479:
        /* <DEDUP_REMOVED lines=10> */
.L_x_45486:
        /* <DEDUP_REMOVED lines=21> */
.L_x_45490:
[----:B------:R-:W-:Y:S05]  /*7390*/  BSYNC B1 ;  /* 0x0000000000017941 */ /* 0x000fea0003800000 */
.L_x_45489:
[----:B------:R-:W-:Y:S01]  /*73a0*/  IMAD.SHL.U32 R2, R2, 0x100000, RZ ;  /* 0x0010000002027824 */ /* 0x000fe200078e00ff */
[----:B------:R-:W-:-:S04]  /*73b0*/  LEA R3, R0, 0x3b800000, 0x17 ;  /* 0x3b80000000037811 */ /* 0x000fc800078eb8ff */
[----:B------:R-:W-:-:S07]  /*73c0*/  LOP3.LUT R4, R3, R2, R4, 0xfe, !PT ;  /* 0x0000000203047212 */ /* 0x000fce00078efe04 */
.L_x_45488:
[----:B------:R-:W-:Y:S05]  /*73d0*/  BSYNC B0 ;  /* 0x0000000000007941 */ /* 0x000fea0003800000 */
.L_x_45487:
[----:B------:R-:W0:Y:S02]  /*73e0*/  F2I.FTZ.TRUNC.NTZ R4, R4 ;  /* 0x0000000400047305 */ /* 0x000e24000021f100 */
[----:B0-----:R-:W-:Y:S01]  /*73f0*/  PRMT R0, R4, 0x7610, R0 ;  /* 0x0000761004007816 */ /* 0x001fe20000000000 */
[----:B------:R-:W-:Y:S06]  /*7400*/  BRA `(.L_x_45472) ;  /* 0x0000000400107947 */ /* 0x000fec0003800000 */
.L_x_45485:
        /* <DEDUP_REMOVED lines=21> */
.L_x_45494:
[----:B------:R-:W-:Y:S05]  /*7560*/  BSYNC B1 ;  /* 0x0000000000017941 */ /* 0x000fea0003800000 */
.L_x_45493:
[----:B------:R-:W-:Y:S01]  /*7570*/  IMAD.SHL.U32 R2, R2, 0x200000, RZ ;  /* 0x0020000002027824 */ /* 0x000fe200078e00ff */
[----:B------:R-:W-:-:S04]  /*7580*/  LEA R3, R0, 0x37800000, 0x17 ;  /* 0x3780000000037811 */ /* 0x000fc800078eb8ff */
[----:B------:R-:W-:-:S07]  /*7590*/  LOP3.LUT R4, R3, R2, R4, 0xfe, !PT ;  /* 0x0000000203047212 */ /* 0x000fce00078efe04 */
.L_x_45492:
[----:B------:R-:W-:Y:S05]  /*75a0*/  BSYNC B0 ;  /* 0x0000000000007941 */ /* 0x000fea0003800000 */
.L_x_45491:
[----:B------:R-:W0:Y:S02]  /*75b0*/  F2I.FTZ.TRUNC.NTZ R4, R4 ;  /* 0x0000000400047305 */ /* 0x000e24000021f100 */
[----:B0-----:R-:W-:Y:S01]  /*75c0*/  PRMT R0, R4, 0x7610, R0 ;  /* 0x0000761004007816 */ /* 0x001fe20000000000 */
[----:B------:R-:W-:Y:S06]  /*75d0*/  BRA `(.L_x_45472) ;  /* 0x00000000009c7947 */ /* 0x000fec0003800000 */
.L_x_45484:
        /* <DEDUP_REMOVED lines=14> */
.L_x_45498:
[----:B------:R-:W-:Y:S05]  /*76c0*/  BSYNC B0 ;  /* 0x0000000000007941 */ /* 0x000fea0003800000 */
.L_x_45497:
[----:B------:R-:W0:Y:S02]  /*76d0*/  F2I.FTZ.TRUNC.NTZ R4, R4 ;  /* 0x0000000400047305 */ /* 0x000e24000021f100 */
[----:B0-----:R-:W-:Y:S01]  /*76e0*/  PRMT R0, R4, 0x7610, R0 ;  /* 0x0000761004007816 */ /* 0x001fe20000000000 */
[----:B------:R-:W-:Y:S06]  /*76f0*/  BRA `(.L_x_45472) ;  /* 0x0000000000547947 */ /* 0x000fec0003800000 */
.L_x_45471:
        /* <DEDUP_REMOVED lines=16> */
.L_x_45499:
[----:B------:R-:W-:Y:S01]  /*7800*/  PRMT R0, RZ, 0x7610, R0 ;  /* 0x00007610ff007816 */ /* 0x000fe20000000000 */
[----:B------:R-:W-:Y:S06]  /*7810*/  BRA `(.L_x_45472) ;  /* 0x00000000000c7947 */ /* 0x000fec0003800000 */
.L_x_45496:
[----:B------:R0:W5:Y:S01]  /*7820*/  LDG.E.U16 R0, desc[UR36][R2.64] ;  /* 0x0000002402007981 */ /* 0x000162000c1e1500 */
[----:B------:R-:W-:Y:S05]  /*7830*/  BRA `(.L_x_45472) ;  /* 0x0000000000047947 */ /* 0x000fea0003800000 */
.L_x_45495:
[----:B------:R0:W5:Y:S02]  /*7840*/  LDG.E.U16 R0, desc[UR36][R2.64] ;  /* 0x0000002402007981 */ /* 0x000164000c1e1500 */
.L_x_45472:
        /* <DEDUP_REMOVED lines=46> */
.L_x_45503:
[----:B------:R0:W-:Y:S01]  /*7b30*/  STG.E.U8 desc[UR36][R16.64], R5 ;  /* 0x0000000510007986 */ /* 0x0001e2000c101124 */
[----:B------:R-:W-:Y:S05]  /*7b40*/  BRA `(.L_x_45505) ;  /* 0x0000000c00647947 */ /* 0x000fea0003800000 */
.L_x_45502:
        /* <DEDUP_REMOVED lines=10> */
.L_x_45507:
[----:B------:R-:W-:-:S05]  /*7bf0*/  PRMT R3, R5, 0x9910, RZ ;  /* 0x0000991005037816 */ /* 0x000fca00000000ff */
[----:B------:R3:W-:Y:S01]  /*7c00*/  STG.E desc[UR36][R16.64], R3 ;  /* 0x0000000310007986 */ /* 0x0007e2000c101924 */
[----:B------:R-:W-:Y:S05]  /*7c10*/  BRA `(.L_x_45505) ;  /* 0x0000000c00307947 */ /* 0x000fea0003800000 */
.L_x_45506:
[----:B------:R2:W-:Y:S01]  /*7c20*/  STG.E.U16 desc[UR36][R16.64], R5 ;  /* 0x0000000510007986 */ /* 0x0005e2000c101524 */
[----:B------:R-:W-:Y:S05]  /*7c30*/  BRA `(.L_x_45505) ;  /* 0x0000000c00287947 */ /* 0x000fea0003800000 */
.L_x_45501:
        /* <DEDUP_REMOVED lines=9> */
.L_x_45509:
[----:B------:R-:W0:Y:S02]  /*7cd0*/  I2F.S16 R0, R5 ;  /* 0x0000000500007306 */ /* 0x000e240000101400 */
[----:B0-----:R-:W-:-:S05]  /*7ce0*/  F2FP.F16.F32.PACK_AB R0, RZ, R0 ;  /* 0x00000000ff00723e */ /* 0x001fca00000000ff */
[----:B------:R0:W-:Y:S01]  /*7cf0*/  STG.E.U16 desc[UR36][R16.64], R0 ;  /* 0x0000000010007986 */ /* 0x0001e2000c101524 */
[----:B------:R-:W-:Y:S05]  /*7d00*/  BRA `(.L_x_45505) ;  /* 0x0000000800f47947 */ /* 0x000fea0003800000 */
.L_x_45508:
        /* <DEDUP_REMOVED lines=10> */
.L_x_45511:
[----:B------:R-:W0:Y:S02]  /*7db0*/  I2F.S16 R5, R5 ;  /* 0x0000000500057306 */ /* 0x000e240000101400 */
[----:B0-----:R-:W-:-:S04]  /*7dc0*/  F2FP.F16.F32.PACK_AB R3, RZ, R5 ;  /* 0x00000005ff03723e */ /* 0x001fc800000000ff */
[----:B------:R-:W-:-:S05]  /*7dd0*/  PRMT R3, R3, 0x5410, RZ ;  /* 0x0000541003037816 */ /* 0x000fca00000000ff */
[----:B------:R0:W-:Y:S01]  /*7de0*/  STG.E desc[UR36][R16.64], R3 ;  /* 0x0000000310007986 */ /* 0x0001e2000c101924 */
[----:B------:R-:W-:Y:S05]  /*7df0*/  BRA `(.L_x_45505) ;  /* 0x0000000800b87947 */ /* 0x000fea0003800000 */
.L_x_45510:
[----:B------:R-:W0:Y:S02]  /*7e00*/  I2F.F64.S16 R2, R5 ;  /* 0x0000000500027312 */ /* 0x000e240000101c00 */
[----:B0-----:R0:W-:Y:S01]  /*7e10*/  STG.E.64 desc[UR36][R16.64], R2 ;  /* 0x0000000210007986 */ /* 0x0011e2000c101b24 */
[----:B------:R-:W-:Y:S05]  /*7e20*/  BRA `(.L_x_45505) ;  /* 0x0000000800ac7947 */ /* 0x000fea0003800000 */
.L_x_45500:
        /* <DEDUP_REMOVED lines=13> */
.L_x_45514:
[----:B------:R-:W0:Y:S01]  /*7f00*/  I2F.F64.S16 R4, R5 ;  /* 0x0000000500047312 */ /* 0x000e220000101c00 */
[----:B------:R-:W-:-:S05]  /*7f10*/  CS2R R6, SRZ ;  /* 0x0000000000067805 */ /* 0x000fca000001ff00 */
[----:B0-----:R0:W-:Y:S01]  /*7f20*/  STG.E.128 desc[UR36][R16.64], R4 ;  /* 0x0000000410007986 */ /* 0x0011e2000c101d24 */
[----:B------:R-:W-:Y:S05]  /*7f30*/  BRA `(.L_x_45505) ;  /* 0x0000000800687947 */ /* 0x000fea0003800000 */
.L_x_45513:
        /* <DEDUP_REMOVED lines=21> */
.L_x_45518:
[----:B------:R-:W-:Y:S05]  /*8090*/  BSYNC B0 ;  /* 0x0000000000007941 */ /* 0x000fea0003800000 */
.L_x_45517:
[----:B------:R-:W-:-:S05]  /*80a0*/  LOP3.LUT R3, R0, R3, RZ, 0xfc, !PT ;  /* 0x0000000300037212 */ /* 0x000fca00078efcff */
[----:B------:R0:W-:Y:S01]  /*80b0*/  STG.E.U8 desc[UR36][R16.64], R3 ;  /* 0x0000000310007986 */ /* 0x0001e2000c101124 */
[----:B------:R-:W-:Y:S05]  /*80c0*/  BRA `(.L_x_45505) ;  /* 0x0000000800047947 */ /* 0x000fea0003800000 */
.L_x_45516:
        /* <DEDUP_REMOVED lines=13> */
.L_x_45520:
[----:B------:R-:W-:Y:S01]  /*81a0*/  IMAD.MOV.U32 R0, RZ, RZ, 0x7f ;  /* 0x0000007fff007424 */ /* 0x000fe200078e00ff */
[----:B------:R-:W-:-:S04]  /*81b0*/  ISETP.GT.U32.AND P0, PT, R2, 0x7f800000, PT ;  /* 0x7f8000000200780c */ /* 0x000fc80003f04070 */
[----:B------:R-:W-:-:S09]  /*81c0*/  SEL R0, R0, 0x7c, P0 ;  /* 0x0000007c00007807 */ /* 0x000fd20000000000 */
.L_x_45521:
[----:B------:R-:W-:Y:S05]  /*81d0*/  BSYNC B0 ;  /* 0x0000000000007941 */ /* 0x000fea0003800000 */
.L_x_45519:
[----:B------:R-:W-:-:S04]  /*81e0*/  LOP3.LUT R2, R5, 0x80000000, RZ, 0xc0, !PT ;  /* 0x8000000005027812 */ /* 0x000fc800078ec0ff */
[----:B------:R-:W-:-:S04]  /*81f0*/  SHF.R.U32.HI R3, RZ, 0x18, R2 ;  /* 0x00000018ff037819 */ /* 0x000fc80000011602 */
[----:B------:R-:W-:-:S05]  /*8200*/  LOP3.LUT R3, R0, R3, RZ, 0xfc, !PT ;  /* 0x0000000300037212 */ /* 0x000fca00078efcff */
[----:B------:R0:W-:Y:S01]  /*8210*/  STG.E.U8 desc[UR36][R16.64], R3 ;  /* 0x0000000310007986 */ /* 0x0001e2000c101124 */
[----:B------:R-:W-:Y:S05]  /*8220*/  BRA `(.L_x_45505) ;  /* 0x0000000400ac7947 */ /* 0x000fea0003800000 */
.L_x_45515:
[----:B------:R-:W0:Y:S02]  /*8230*/  I2F.S16 R0, R5 ;  /* 0x0000000500007306 */ /* 0x000e240000101400 */
[----:B0-----:R-:W-:-:S05]  /*8240*/  F2FP.BF16.F32.PACK_AB R0, RZ, R0 ;  /* 0x00000000ff00723e */ /* 0x001fca00000010ff */
[----:B------:R0:W-:Y:S01]  /*8250*/  STG.E.U16 desc[UR36][R16.64], R0 ;  /* 0x0000000010007986 */ /* 0x0001e2000c101524 */
[----:B------:R-:W-:Y:S05]  /*8260*/  BRA `(.L_x_45505) ;  /* 0x00000004009c7947 */ /* 0x000fea0003800000 */
.L_x_45512:
        /* <DEDUP_REMOVED lines=10> */
.L_x_45524:
        /* <DEDUP_REMOVED lines=17> */
.L_x_45527:
[----:B------:R-:W-:-:S04]  /*8420*/  LOP3.LUT R2, R5, 0x80000000, RZ, 0xc0, !PT ;  /* 0x8000000005027812 */ /* 0x000fc800078ec0ff */
[----:B------:R-:W-:-:S04]  /*8430*/  SHF.R.U32.HI R3, RZ, 0x18, R2 ;  /* 0x00000018ff037819 */ /* 0x000fc80000011602 */
[----:B------:R-:W-:-:S04]  /*8440*/  LOP3.LUT R0, R0, R3, RZ, 0xfc, !PT ;  /* 0x0000000300007212 */ /* 0x000fc800078efcff */
[----:B------:R-:W-:-:S07]  /*8450*/  PRMT R8, R0, 0x7610, R8 ;  /* 0x0000761000087816 */ /* 0x000fce0000000008 */
.L_x_45526:
[----:B------:R-:W-:Y:S05]  /*8460*/  BSYNC B0 ;  /* 0x0000000000007941 */ /* 0x000fea0003800000 */
.L_x_45525:
[----:B------:R0:W-:Y:S01]  /*8470*/  STG.E.U8 desc[UR36][R16.64], R8 ;  /* 0x0000000810007986 */ /* 0x0001e2000c101124 */
[----:B------:R-:W-:Y:S05]  /*8480*/  BRA `(.L_x_45505) ;  /* 0x0000000400147947 */ /* 0x000fea0003800000 */
.L_x_45523:
        /* <DEDUP_REMOVED lines=17> */
.L_x_45530:
[----:B------:R-:W-:-:S04]  /*85a0*/  LOP3.LUT R2, R5, 0x80000000, RZ, 0xc0, !PT ;  /* 0x8000000005027812 */ /* 0x000fc800078ec0ff */
[----:B------:R-:W-:-:S04]  /*85b0*/  SHF.R.U32.HI R3, RZ, 0x18, R2 ;  /* 0x00000018ff037819 */ /* 0x000fc80000011602 */
[----:B------:R-:W-:-:S04]  /*85c0*/  LOP3.LUT R0, R0, R3, RZ, 0xfc, !PT ;  /* 0x0000000300007212 */ /* 0x000fc800078efcff */
[----:B------:R-:W-:-:S07]  /*85d0*/  PRMT R8, R0, 0x7610, R8 ;  /* 0x0000761000087816 */ /* 0x000fce0000000008 */
.L_x_45529:
[----:B------:R-:W-:Y:S05]  /*85e0*/  BSYNC B0 ;  /* 0x0000000000007941 */ /* 0x000fea0003800000 */
.L_x_45528:
[----:B------:R0:W-:Y:S01]  /*85f0*/  STG.E.U8 desc[UR36][R16.64], R8 ;  /* 0x0000000810007986 */ /* 0x0001e2000c101124 */
[----:B------:R-:W-:Y:S05]  /*8600*/  BRA `(.L_x_45505) ;  /* 0x0000000000b47947 */ /* 0x000fea0003800000 */
.L_x_45522:
        /* <DEDUP_REMOVED lines=22> */
.L_x_45504:
        /* <DEDUP_REMOVED lines=16> */
.L_x_45533:
[----:B------:R-:W-:Y:S05]  /*8870*/  BRA `(.L_x_45505) ;  /* 0x0000000000187947 */ /* 0x000fea0003800000 */
.L_x_45532:
[----:B------:R-:W-:-:S04]  /*8880*/  PRMT R2, R5, 0x9910, RZ ;  /* 0x0000991005027816 */ /* 0x000fc800000000ff */
[----:B------:R-:W-:-:S05]  /*8890*/  SHF.R.S32.HI R3, RZ, 0x1f, R2 ;  /* 0x0000001fff037819 */ /* 0x000fca0000011402 */
[----:B------:R0:W-:Y:S01]  /*88a0*/  STG.E.64 desc[UR36][R16.64], R2 ;  /* 0x0000000210007986 */ /* 0x0001e2000c101b24 */
[----:B------:R-:W-:Y:S05]  /*88b0*/  BRA `(.L_x_45505) ;  /* 0x0000000000087947 */ /* 0x000fea0003800000 */
.L_x_45531:
[----:B------:R-:W-:-:S05]  /*88c0*/  PRMT R3, R5, 0x9910, RZ ;  /* 0x0000991005037816 */ /* 0x000fca00000000ff */
[----:B------:R0:W-:Y:S02]  /*88d0*/  STG.E desc[UR36][R16.64], R3 ;  /* 0x0000000310007986 */ /* 0x0001e4000c101924 */
.L_x_45505:
[----:B------:R-:W-:-:S07]  /*88e0*/  VIADD R19, R19, 0x80 ;  /* 0x0000008013137836 */ /* 0x000fce0000000000 */
.L_x_45432:
[----:B------:R-:W-:Y:S05]  /*88f0*/  BSYNC B6 ;  /* 0x0000000000067941 */ /* 0x000fea0003800000 */
.L_x_45431:
        /* <DEDUP_REMOVED lines=358> */
.L_x_45536:
        /* <DEDUP_REMOVED lines=20> */
.L_x_45540:
[----:B------:R0:W5:Y:S01]  /*a0a0*/  LDG.E.U8 R22, desc[UR36][R2.64] ;  /* 0x0000002402167981 */ /* 0x000162000c1e1100 */
[----:B------:R-:W-:Y:S05]  /*a0b0*/  BRA `(.L_x_45542) ;  /* 0x0000000c00547947 */ /* 0x000fea0003800000 */
.L_x_45539:
        /* <DEDUP_REMOVED lines=8> */
.L_x_45544:
[----:B------:R0:W5:Y:S01]  /*a140*/  LDG.E.U16 R22, desc[UR36][R2.64] ;  /* 0x0000002402167981 */ /* 0x000162000c1e1500 */
[----:B------:R-:W-:Y:S05]  /*a150*/  BRA `(.L_x_45542) ;  /* 0x0000000c002c7947 */ /* 0x000fea0003800000 */
.L_x_45543:
[----:B------:R0:W5:Y:S01]  /*a160*/  LDG.E.U16 R22, desc[UR36][R2.64] ;  /* 0x0000002402167981 */ /* 0x000162000c1e1500 */
[----:B------:R-:W-:Y:S05]  /*a170*/  BRA `(.L_x_45542) ;  /* 0x0000000c00247947 */ /* 0x000fea0003800000 */
.L_x_45538:
        /* <DEDUP_REMOVED lines=9> */
.L_x_45546:
[----:B------:R-:W2:Y:S02]  /*a210*/  LDG.E.U16 R0, desc[UR36][R2.64] ;  /* 0x0000002402007981 */ /* 0x000ea4000c1e1500 */
[----:B--2---:R-:W-:-:S06]  /*a220*/  HADD2.F32 R0, -RZ, R0.H0_H0 ;  /* 0x20000000ff007230 */ /* 0x004fcc0000004100 */
[----:B------:R-:W0:Y:S02]  /*a230*/  F2I.FTZ.TRUNC.NTZ R0, R0 ;  /* 0x0000000000007305 */ /* 0x000e24000021f100 */
[----:B0-----:R-:W-:Y:S01]  /*a240*/  PRMT R22, R0, 0x7610, R22 ;  /* 0x0000761000167816 */ /* 0x001fe20000000016 */
[----:B------:R-:W-:Y:S06]  /*a250*/  BRA `(.L_x_45542) ;  /* 0x0000000800ec7947 */ /* 0x000fec0003800000 */
.L_x_45545:
        /* <DEDUP_REMOVED lines=9> */
.L_x_45548:
[----:B------:R-:W2:Y:S02]  /*a2f0*/  LDG.E.U16 R2, desc[UR36][R2.64] ;  /* 0x0000002402027981 */ /* 0x000ea4000c1e1500 */
[----:B--2---:R-:W-:-:S06]  /*a300*/  HADD2.F32 R0, -RZ, R2.H0_H0 ;  /* 0x20000002ff007230 */ /* 0x004fcc0000004100 */
[----:B------:R-:W0:Y:S02]  /*a310*/  F2I.FTZ.TRUNC.NTZ R0, R0 ;  /* 0x0000000000007305 */ /* 0x000e24000021f100 */
[----:B0-----:R-:W-:Y:S01]  /*a320*/  PRMT R22, R0, 0x7610, R22 ;  /* 0x0000761000167816 */ /* 0x001fe20000000016 */
[----:B------:R-:W-:Y:S06]  /*a330*/  BRA `(.L_x_45542) ;  /* 0x0000000800b47947 */ /* 0x000fec0003800000 */
.L_x_45547:
[----:B------:R-:W2:Y:S02]  /*a340*/  LDG.E.64 R2, desc[UR36][R2.64] ;  /* 0x0000002402027981 */ /* 0x000ea4000c1e1b00 */
[----:B--2---:R2:W3:Y:S01]  /*a350*/  F2I.F64.TRUNC R22, R2 ;  /* 0x0000000200167311 */ /* 0x0044e2000030d100 */
[----:B------:R-:W-:Y:S05]  /*a360*/  BRA `(.L_x_45542) ;  /* 0x0000000800a87947 */ /* 0x000fea0003800000 */
.L_x_45537:
        /* <DEDUP_REMOVED lines=12> */
.L_x_45551:
[----:B------:R-:W2:Y:S02]  /*a430*/  LDG.E.64 R2, desc[UR36][R2.64] ;  /* 0x0000002402027981 */ /* 0x000ea4000c1e1b00 */
[----:B--2---:R0:W1:Y:S01]  /*a440*/  F2I.F64.TRUNC R22, R2 ;  /* 0x0000000200167311 */ /* 0x004062000030d100 */
[----:B------:R-:W-:Y:S05]  /*a450*/  BRA `(.L_x_45542) ;  /* 0x00000008006c7947 */ /* 0x000fea0003800000 */
.L_x_45550:
        /* <DEDUP_REMOVED lines=28> */
.L_x_45553:
        /* <DEDUP_REMOVED lines=15> */
.L_x_45552:
[----:B------:R-:W2:Y:S02]  /*a710*/  LDG.E.U16 R0, desc[UR36][R2.64] ;  /* 0x0000002402007981 */ /* 0x000ea4000c1e1500 */
[----:B--2---:R-:W-:-:S06]  /*a720*/  IMAD.U32 R0, R0, 0x10000, RZ ;  /* 0x0001000000007824 */ /* 0x004fcc00078e00ff */
[----:B------:R-:W0:Y:S02]  /*a730*/  F2I.FTZ.TRUNC.NTZ R0, R0 ;  /* 0x0000000000007305 */ /* 0x000e24000021f100 */
[----:B0-----:R-:W-:Y:S01]  /*a740*/  PRMT R22, R0, 0x7610, R22 ;  /* 0x0000761000167816 */ /* 0x001fe20000000016 */
[----:B------:R-:W-:Y:S06]  /*a750*/  BRA `(.L_x_45542) ;  /* 0x0000000400ac7947 */ /* 0x000fec0003800000 */
.L_x_45549:
        /* <DEDUP_REMOVED lines=10> */
.L_x_45556:
        /* <DEDUP_REMOVED lines=21> */
.L_x_45560:
[----:B------:R-:W-:Y:S05]  /*a950*/  BSYNC B1 ;  /* 0x0000000000017941 */ /* 0x000fea0003800000 */
.L_x_45559:
[----:B------:R-:W-:Y:S01]  /*a960*/  LEA R3, R0, 0x3b800000, 0x17 ;  /* 0x3b80000000037811 */ /* 0x000fe200078eb8ff */
[----:B------:R-:W-:-:S05]  /*a970*/  IMAD.SHL.U32 R0, R2, 0x100000, RZ ;  /* 0x0010000002007824 */ /* 0x000fca00078e00ff */
[----:B------:R-:W-:-:S07]  /*a980*/  LOP3.LUT R0, R3, R0, R4, 0xfe, !PT ;  /* 0x0000000003007212 */ /* 0x000fce00078efe04 */
.L_x_45558:
[----:B------:R-:W-:Y:S05]  /*a990*/  BSYNC B0 ;  /* 0x0000000000007941 */ /* 0x000fea0003800000 */
.L_x_45557:
[----:B------:R-:W0:Y:S02]  /*a9a0*/  F2I.FTZ.TRUNC.NTZ R0, R0 ;  /* 0x0000000000007305 */ /* 0x000e24000021f100 */
[----:B0-----:R-:W-:Y:S01]  /*a9b0*/  PRMT R22, R0, 0x7610, R22 ;  /* 0x0000761000167816 */ /* 0x001fe20000000016 */
[----:B------:R-:W-:Y:S06]  /*a9c0*/  BRA `(.L_x_45542) ;  /* 0x0000000400107947 */ /* 0x000fec0003800000 */
.L_x_45555:
        /* <DEDUP_REMOVED lines=21> */
.L_x_45564:
[----:B------:R-:W-:Y:S05]  /*ab20*/  BSYNC B1 ;  /* 0x0000000000017941 */ /* 0x000fea0003800000 */
.L_x_45563:
[----:B------:R-:W-:Y:S01]  /*ab30*/  LEA R3, R0, 0x37800000, 0x17 ;  /* 0x3780000000037811 */ /* 0x000fe200078eb8ff */
[----:B------:R-:W-:-:S05]  /*ab40*/  IMAD.SHL.U32 R0, R2, 0x200000, RZ ;  /* 0x0020000002007824 */ /* 0x000fca00078e00ff */
[----:B------:R-:W-:-:S07]  /*ab50*/  LOP3.LUT R0, R3, R0, R4, 0xfe, !PT ;  /* 0x0000000003007212 */ /* 0x000fce00078efe04 */
.L_x_45562:
[----:B------:R-:W-:Y:S05]  /*ab60*/  BSYNC B0 ;  /* 0x0000000000007941 */ /* 0x000fea0003800000 */
.L_x_45561:
[----:B------:R-:W0:Y:S02]  /*ab70*/  F2I.FTZ.TRUNC.NTZ R0, R0 ;  /* 0x0000000000007305 */ /* 0x000e24000021f100 */
[----:B0-----:R-:W-:Y:S01]  /*ab80*/  PRMT R22, R0, 0x7610, R22 ;  /* 0x0000761000167816 */ /* 0x001fe20000000016 */
[----:B------:R-:W-:Y:S06]  /*ab90*/  BRA `(.L_x_45542) ;  /* 0x00000000009c7947 */ /* 0x000fec0003800000 */
.L_x_45554:
        /* <DEDUP_REMOVED lines=14> */
.L_x_45568:
[----:B------:R-:W-:Y:S05]  /*ac80*/  BSYNC B0 ;  /* 0x0000000000007941 */ /* 0x000fea0003800000 */
.L_x_45567:
[----:B------:R-:W0:Y:S02]  /*ac90*/  F2I.FTZ.TRUNC.NTZ R0, R0 ;  /* 0x0000000000007305 */ /* 0x000e24000021f100 */
[----:B0-----:R-:W-:Y:S01]  /*aca0*/  PRMT R22, R0, 0x7610, R22 ;  /* 0x0000761000167816 */ /* 0x001fe20000000016 */
[----:B------:R-:W-:Y:S06]  /*acb0*/  BRA `(.L_x_45542) ;  /* 0x0000000000547947 */ /* 0x000fec0003800000 */
.L_x_45541:
        /* <DEDUP_REMOVED lines=16> */
.L_x_45569:
[----:B------:R-:W-:Y:S01]  /*adc0*/  PRMT R22, RZ, 0x7610, R22 ;  /* 0x00007610ff167816 */ /* 0x000fe20000000016 */
[----:B------:R-:W-:Y:S06]  /*add0*/  BRA `(.L_x_45542) ;  /* 0x00000000000c7947 */ /* 0x000fec0003800000 */
.L_x_45566:
[----:B------:R0:W5:Y:S01]  /*ade0*/  LDG.E.U16 R22, desc[UR36][R2.64] ;  /* 0x0000002402167981 */ /* 0x000162000c1e1500 */
[----:B------:R-:W-:Y:S05]  /*adf0*/  BRA `(.L_x_45542) ;  /* 0x0000000000047947 */ /* 0x000fea0003800000 */
.L_x_45565:
[----:B------:R0:W5:Y:S02]  /*ae00*/  LDG.E.U16 R22, desc[UR36][R2.64] ;  /* 0x0000002402167981 */ /* 0x000164000c1e1500 */
.L_x_45542:
        /* <DEDUP_REMOVED lines=17> */
.L_x_45573:
[----:B------:R0:W5:Y:S01]  /*af20*/  LDG.E.U8 R0, desc[UR36][R2.64] ;  /* 0x0000002402007981 */ /* 0x000162000c1e1100 */
[----:B------:R-:W-:Y:S05]  /*af30*/  BRA `(.L_x_45575) ;  /* 0x0000000c00547947 */ /* 0x000fea0003800000 */
.L_x_45572:
        /* <DEDUP_REMOVED lines=8> */
.L_x_45577:
[----:B------:R0:W5:Y:S01]  /*afc0*/  LDG.E.U16 R0, desc[UR36][R2.64] ;  /* 0x0000002402007981 */ /* 0x000162000c1e1500 */
[----:B------:R-:W-:Y:S05]  /*afd0*/  BRA `(.L_x_45575) ;  /* 0x0000000c002c7947 */ /* 0x000fea0003800000 */
.L_x_45576:
[----:B------:R0:W5:Y:S01]  /*afe0*/  LDG.E.U16 R0, desc[UR36][R2.64] ;  /* 0x0000002402007981 */ /* 0x000162000c1e1500 */
[----:B------:R-:W-:Y:S05]  /*aff0*/  BRA `(.L_x_45575) ;  /* 0x0000000c00247947 */ /* 0x000fea0003800000 */
.L_x_45571:
        /* <DEDUP_REMOVED lines=9> */
.L_x_45579:
[----:B------:R-:W2:Y:S02]  /*b090*/  LDG.E.U16 R4, desc[UR36][R2.64] ;  /* 0x0000002402047981 */ /* 0x000ea4000c1e1500 */
[----:B--2---:R-:W-:-:S06]  /*b0a0*/  HADD2.F32 R4, -RZ, R4.H0_H0 ;  /* 0x20000004ff047230 */ /* 0x004fcc0000004100 */
[----:B------:R-:W0:Y:S02]  /*b0b0*/  F2I.FTZ.TRUNC.NTZ R4, R4 ;  /* 0x0000000400047305 */ /* 0x000e24000021f100 */
[----:B0-----:R-:W-:Y:S01]  /*b0c0*/  PRMT R0, R4, 0x7610, R0 ;  /* 0x0000761004007816 */ /* 0x001fe20000000000 */
[----:B------:R-:W-:Y:S06]  /*b0d0*/  BRA `(.L_x_45575) ;  /* 0x0000000800ec7947 */ /* 0x000fec0003800000 */
.L_x_45578:
        /* <DEDUP_REMOVED lines=9> */
.L_x_45581:
[----:B------:R-:W2:Y:S02]  /*b170*/  LDG.E.U16 R2, desc[UR36][R2.64] ;  /* 0x0000002402027981 */ /* 0x000ea4000c1e1500 */
[----:B--2---:R-:W-:-:S06]  /*b180*/  HADD2.F32 R4, -RZ, R2.H0_H0 ;  /* 0x20000002ff047230 */ /* 0x004fcc0000004100 */
[----:B------:R-:W0:Y:S02]  /*b190*/  F2I.FTZ.TRUNC.NTZ R4, R4 ;  /* 0x0000000400047305 */ /* 0x000e24000021f100 */
[----:B0-----:R-:W-:Y:S01]  /*b1a0*/  PRMT R0, R4, 0x7610, R0 ;  /* 0x0000761004007816 */ /* 0x001fe20000000000 */
[----:B------:R-:W-:Y:S06]  /*b1b0*/  BRA `(.L_x_45575) ;  /* 0x0000000800b47947 */ /* 0x000fec0003800000 */
.L_x_45580:
[----:B------:R-:W2:Y:S02]  /*b1c0*/  LDG.E.64 R2, desc[UR36][R2.64] ;  /* 0x0000002402027981 */ /* 0x000ea4000c1e1b00 */
[----:B--2---:R0:W1:Y:S01]  /*b1d0*/  F2I.F64.TRUNC R0, R2 ;  /* 0x0000000200007311 */ /* 0x004062000030d100 */
[----:B------:R-:W-:Y:S05]  /*b1e0*/  BRA `(.L_x_45575) ;  /* 0x0000000800a87947 */ /* 0x000fea0003800000 */
.L_x_45570:
        /* <DEDUP_REMOVED lines=12> */
.L_x_45584:
[----:B------:R-:W2:Y:S02]  /*b2b0*/  LDG.E.64 R2, desc[UR36][R2.64] ;  /* 0x0000002402027981 */ /* 0x000ea4000c1e1b00 */
[----:B--2---:R0:W1:Y:S01]  /*b2c0*/  F2I.F64.TRUNC R0, R2 ;  /* 0x0000000200007311 */ /* 0x004062000030d100 */
[----:B------:R-:W-:Y:S05]  /*b2d0*/  BRA `(.L_x_45575) ;  /* 0x00000008006c7947 */ /* 0x000fea0003800000 */
.L_x_45583:
        /* <DEDUP_REMOVED lines=28> */
.L_x_45586:
        /* <DEDUP_REMOVED lines=15> */
.L_x_45585:
[----:B------:R-:W2:Y:S02]  /*b590*/  LDG.E.U16 R4, desc[UR36][R2.64] ;  /* 0x0000002402047981 */ /* 0x000ea4000c1e1500 */
[----:B--2---:R-:W-:-:S06]  /*b5a0*/  IMAD.U32 R4, R4, 0x10000, RZ ;  /* 0x0001000004047824 */ /* 0x004fcc00078e00ff */
[----:B------:R-:W0:Y:S02]  /*b5b0*/  F2I.FTZ.TRUNC.NTZ R4, R4 ;  /* 0x0000000400047305 */ /* 0x000e24000021f100 */
[----:B0-----:R-:W-:Y:S01]  /*b5c0*/  PRMT R0, R4, 0x7610, R0 ;  /* 0x0000761004007816 */ /* 0x001fe20000000000 */
[----:B------:R-:W-:Y:S06]  /*b5d0*/  BRA `(.L_x_45575) ;  /* 0x0000000400ac7947 */ /* 0x000fec0003800000 */
.L_x_45582:
        /* <DEDUP_REMOVED lines=10> */
.L_x_45589:
        /* <DEDUP_REMOVED lines=21> */
.L_x_45593:
[----:B------:R-:W-:Y:S05]  /*b7d0*/  BSYNC B1 ;  /* 0x0000000000017941 */ /* 0x000fea0003800000 */
.L_x_45592:
[----:B------:R-:W-:Y:S01]  /*b7e0*/  IMAD.SHL.U32 R2, R2, 0x100000, RZ ;  /* 0x0010000002027824 */ /* 0x000fe200078e00ff */
[----:B------:R-:W-:-:S04]  /*b7f0*/  LEA R3, R0, 0x3b800000, 0x17 ;  /* 0x3b80000000037811 */ /* 0x000fc800078eb8ff */
[----:B------:R-:W-:-:S07]  /*b800*/  LOP3.LUT R4, R3, R2, R4, 0xfe, !PT ;  /* 0x0000000203047212 */ /* 0x000fce00078efe04 */
.L_x_45591:
[----:B------:R-:W-:Y:S05]  /*b810*/  BSYNC B0 ;  /* 0x0000000000007941 */ /* 0x000fea0003800000 */
.L_x_45590:
[----:B------:R-:W0:Y:S02]  /*b820*/  F2I.FTZ.TRUNC.NTZ R4, R4 ;  /* 0x0000000400047305 */ /* 0x000e24000021f100 */
[----:B0-----:R-:W-:Y:S01]  /*b830*/  PRMT R0, R4, 0x7610, R0 ;  /* 0x0000761004007816 */ /* 0x001fe20000000000 */
[----:B------:R-:W-:Y:S06]  /*b840*/  BRA `(.L_x_45575) ;  /* 0x0000000400107947 */ /* 0x000fec0003800000 */
.L_x_45588:
        /* <DEDUP_REMOVED lines=21> */
.L_x_45597:
[----:B------:R-:W-:Y:S05]  /*b9a0*/  BSYNC B1 ;  /* 0x0000000000017941 */ /* 0x000fea0003800000 */
.L_x_45596:
[----:B------:R-:W-:Y:S01]  /*b9b0*/  IMAD.SHL.U32 R2, R2, 0x200000, RZ ;  /* 0x0020000002027824 */ /* 0x000fe200078e00ff */
[----:B------:R-:W-:-:S04]  /*b9c0*/  LEA R3, R0, 0x37800000, 0x17 ;  /* 0x3780000000037811 */ /* 0x000fc800078eb8ff */
[----:B------:R-:W-:-:S07]  /*b9d0*/  LOP3.LUT R4, R3, R2, R4, 0xfe, !PT ;  /* 0x0000000203047212 */ /* 0x000fce00078efe04 */
.L_x_45595:
[----:B------:R-:W-:Y:S05]  /*b9e0*/  BSYNC B0 ;  /* 0x0000000000007941 */ /* 0x000fea0003800000 */
.L_x_45594:
[----:B------:R-:W0:Y:S02]  /*b9f0*/  F2I.FTZ.TRUNC.NTZ R4, R4 ;  /* 0x0000000400047305 */ /* 0x000e24000021f100 */
[----:B0-----:R-:W-:Y:S01]  /*ba00*/  PRMT R0, R4, 0x7610, R0 ;  /* 0x0000761004007816 */ /* 0x001fe20000000000 */
[----:B------:R-:W-:Y:S06]  /*ba10*/  BRA `(.L_x_45575) ;  /* 0x00000000009c7947 */ /* 0x000fec0003800000 */
.L_x_45587:
        /* <DEDUP_REMOVED lines=14> */
.L_x_45601:
[----:B------:R-:W-:Y:S05]  /*bb00*/  BSYNC B0 ;  /* 0x0000000000007941 */ /* 0x000fea0003800000 */
.L_x_45600:
[----:B------:R-:W0:Y:S02]  /*bb10*/  F2I.FTZ.TRUNC.NTZ R4, R4 ;  /* 0x0000000400047305 */ /* 0x000e24000021f100 */
[----:B0-----:R-:W-:Y:S01]  /*bb20*/  PRMT R0, R4, 0x7610, R0 ;  /* 0x0000761004007816 */ /* 0x001fe20000000000 */
[----:B------:R-:W-:Y:S06]  /*bb30*/  BRA `(.L_x_45575) ;  /* 0x0000000000547947 */ /* 0x000fec0003800000 */
.L_x_45574:
        /* <DEDUP_REMOVED lines=16> */
.L_x_45602:
[----:B------:R-:W-:Y:S01]  /*bc40*/  PRMT R0, RZ, 0x7610, R0 ;  /* 0x00007610ff007816 */ /* 0x000fe20000000000 */
[----:B------:R-:W-:Y:S06]  /*bc50*/  BRA `(.L_x_45575) ;  /* 0x00000000000c7947 */ /* 0x000fec0003800000 */
.L_x_45599:
[----:B------:R0:W5:Y:S01]  /*bc60*/  LDG.E.U16 R0, desc[UR36][R2.64] ;  /* 0x0000002402007981 */ /* 0x000162000c1e1500 */
[----:B------:R-:W-:Y:S05]  /*bc70*/  BRA `(.L_x_45575) ;  /* 0x0000000000047947 */ /* 0x000fea0003800000 */
.L_x_45598:
[----:B------:R0:W5:Y:S02]  /*bc80*/  LDG.E.U16 R0, desc[UR36][R2.64] ;  /* 0x0000002402007981 */ /* 0x000164000c1e1500 */
.L_x_45575:
        /* <DEDUP_REMOVED lines=8> */
[----:B0-2---:R-:W-:-:S06]  /*bd10*/  VIADD R2, R5, 0xffffffe ;  /* 0x0ffffffe05027836 */ /* 0x005fcc0000000000 */
        /* <DEDUP_REMOVED lines=37> */
.L_x_45606:
[----:B------:R0:W-:Y:S01]  /*bf70*/  STG.E.U8 desc[UR36][R16.64], R5 ;  /* 0x0000000510007986 */ /* 0x0001e2000c101124 */
[----:B------:R-:W-:Y:S05]  /*bf80*/  BRA `(.L_x_45608) ;  /* 0x0000000c00647947 */ /* 0x000fea0003800000 */
.L_x_45605:
        /* <DEDUP_REMOVED lines=10> */
.L_x_45610:
[----:B------:R-:W-:-:S05]  /*c030*/  PRMT R3, R5, 0x9910, RZ ;  /* 0x0000991005037816 */ /* 0x000fca00000000ff */
[----:B------:R0:W-:Y:S01]  /*c040*/  STG.E desc[UR36][R16.64], R3 ;  /* 0x0000000310007986 */ /* 0x0001e2000c101924 */
[----:B------:R-:W-:Y:S05]  /*c050*/  BRA `(.L_x_45608) ;  /* 0x0000000c00307947 */ /* 0x000fea0003800000 */
.L_x_45609:
[----:B------:R0:W-:Y:S01]  /*c060*/  STG.E.U16 desc[UR36][R16.64], R5 ;  /* 0x0000000510007986 */ /* 0x0001e2000c101524 */
[----:B------:R-:W-:Y:S05]  /*c070*/  BRA `(.L_x_45608) ;  /* 0x0000000c00287947 */ /* 0x000fea0003800000 */
.L_x_45604:
        /* <DEDUP_REMOVED lines=9> */
.L_x_45612:
[----:B------:R-:W0:Y:S02]  /*c110*/  I2F.S16 R0, R5 ;  /* 0x0000000500007306 */ /* 0x000e240000101400 */
[----:B0-----:R-:W-:-:S05]  /*c120*/  F2FP.F16.F32.PACK_AB R0, RZ, R0 ;  /* 0x00000000ff00723e */ /* 0x001fca00000000ff */
[----:B------:R0:W-:Y:S01]  /*c130*/  STG.E.U16 desc[UR36][R16.64], R0 ;  /* 0x0000000010007986 */ /* 0x0001e2000c101524 */
[----:B------:R-:W-:Y:S05]  /*c140*/  BRA `(.L_x_45608) ;  /* 0x0000000800f47947 */ /* 0x000fea0003800000 */
.L_x_45611:
        /* <DEDUP_REMOVED lines=10> */
.L_x_45614:
[----:B------:R-:W0:Y:S02]  /*c1f0*/  I2F.S16 R5, R5 ;  /* 0x0000000500057306 */ /* 0x000e240000101400 */
[----:B0-----:R-:W-:-:S04]  /*c200*/  F2FP.F16.F32.PACK_AB R3, RZ, R5 ;  /* 0x00000005ff03723e */ /* 0x001fc800000000ff */
[----:B------:R-:W-:-:S05]  /*c210*/  PRMT R3, R3, 0x5410, RZ ;  /* 0x0000541003037816 */ /* 0x000fca00000000ff */
[----:B------:R0:W-:Y:S01]  /*c220*/  STG.E desc[UR36][R16.64], R3 ;  /* 0x0000000310007986 */ /* 0x0001e2000c101924 */
[----:B------:R-:W-:Y:S05]  /*c230*/  BRA `(.L_x_45608) ;  /* 0x0000000800b87947 */ /* 0x000fea0003800000 */
.L_x_45613:
[----:B------:R-:W0:Y:S02]  /*c240*/  I2F.F64.S16 R2, R5 ;  /* 0x0000000500027312 */ /* 0x000e240000101c00 */
[----:B0-----:R0:W-:Y:S01]  /*c250*/  STG.E.64 desc[UR36][R16.64], R2 ;  /* 0x0000000210007986 */ /* 0x0011e2000c101b24 */
[----:B------:R-:W-:Y:S05]  /*c260*/  BRA `(.L_x_45608) ;  /* 0x0000000800ac7947 */ /* 0x000fea0003800000 */
.L_x_45603:
        /* <DEDUP_REMOVED lines=13> */
.L_x_45617:
[----:B------:R-:W0:Y:S01]  /*c340*/  I2F.F64.S16 R4, R5 ;  /* 0x0000000500047312 */ /* 0x000e220000101c00 */
[----:B------:R-:W-:-:S05]  /*c350*/  CS2R R6, SRZ ;  /* 0x0000000000067805 */ /* 0x000fca000001ff00 */
[----:B0-----:R0:W-:Y:S01]  /*c360*/  STG.E.128 desc[UR36][R16.64], R4 ;  /* 0x0000000410007986 */ /* 0x0011e2000c101d24 */
[----:B------:R-:W-:Y:S05]  /*c370*/  BRA `(.L_x_45608) ;  /* 0x0000000800687947 */ /* 0x000fea0003800000 */
.L_x_45616:
        /* <DEDUP_REMOVED lines=21> */
.L_x_45621:
[----:B------:R-:W-:Y:S05]  /*c4d0*/  BSYNC B0 ;  /* 0x0000000000007941 */ /* 0x000fea0003800000 */
.L_x_45620:
[----:B------:R-:W-:-:S05]  /*c4e0*/  LOP3.LUT R3, R0, R3, RZ, 0xfc, !PT ;  /* 0x0000000300037212 */ /* 0x000fca00078efcff */
[----:B------:R0:W-:Y:S01]  /*c4f0*/  STG.E.U8 desc[UR36][R16.64], R3 ;  /* 0x0000000310007986 */ /* 0x0001e2000c101124 */
[----:B------:R-:W-:Y:S05]  /*c500*/  BRA `(.L_x_45608) ;  /* 0x0000000800047947 */ /* 0x000fea0003800000 */
.L_x_45619:
        /* <DEDUP_REMOVED lines=13> */
.L_x_45623:
[----:B------:R-:W-:Y:S01]  /*c5e0*/  IMAD.MOV.U32 R0, RZ, RZ, 0x7f ;  /* 0x0000007fff007424 */ /* 0x000fe200078e00ff */
[----:B------:R-:W-:-:S04]  /*c5f0*/  ISETP.GT.U32.AND P0, PT, R2, 0x7f800000, PT ;  /* 0x7f8000000200780c */ /* 0x000fc80003f04070 */
[----:B------:R-:W-:-:S09]  /*c600*/  SEL R0, R0, 0x7c, P0 ;  /* 0x0000007c00007807 */ /* 0x000fd20000000000 */
.L_x_45624:
[----:B------:R-:W-:Y:S05]  /*c610*/  BSYNC B0 ;  /* 0x0000000000007941 */ /* 0x000fea0003800000 */
.L_x_45622:
[----:B------:R-:W-:-:S04]  /*c620*/  LOP3.LUT R2, R5, 0x80000000, RZ, 0xc0, !PT ;  /* 0x8000000005027812 */ /* 0x000fc800078ec0ff */
[----:B------:R-:W-:-:S04]  /*c630*/  SHF.R.U32.HI R3, RZ, 0x18, R2 ;  /* 0x00000018ff037819 */ /* 0x000fc80000011602 */
[----:B------:R-:W-:-:S05]  /*c640*/  LOP3.LUT R3, R0, R3, RZ, 0xfc, !PT ;  /* 0x0000000300037212 */ /* 0x000fca00078efcff */
[----:B------:R0:W-:Y:S01]  /*c650*/  STG.E.U8 desc[UR36][R16.64], R3 ;  /* 0x0000000310007986 */ /* 0x0001e2000c101124 */
[----:B------:R-:W-:Y:S05]  /*c660*/  BRA `(.L_x_45608) ;  /* 0x0000000400ac7947 */ /* 0x000fea0003800000 */
.L_x_45618:
[----:B------:R-:W0:Y:S02]  /*c670*/  I2F.S16 R0, R5 ;  /* 0x0000000500007306 */ /* 0x000e240000101400 */
[----:B0-----:R-:W-:-:S05]  /*c680*/  F2FP.BF16.F32.PACK_AB R0, RZ, R0 ;  /* 0x00000000ff00723e */ /* 0x001fca00000010ff */
[----:B------:R0:W-:Y:S01]  /*c690*/  STG.E.U16 desc[UR36][R16.64], R0 ;  /* 0x0000000010007986 */ /* 0x0001e2000c101524 */
[----:B------:R-:W-:Y:S05]  /*c6a0*/  BRA `(.L_x_45608) ;  /* 0x00000004009c7947 */ /* 0x000fea0003800000 */
.L_x_45615:
        /* <DEDUP_REMOVED lines=10> */
.L_x_45627:
        /* <DEDUP_REMOVED lines=17> */
.L_x_45630:
[----:B------:R-:W-:-:S04]  /*c860*/  LOP3.LUT R2, R5, 0x80000000, RZ, 0xc0, !PT ;  /* 0x8000000005027812 */ /* 0x000fc800078ec0ff */
[----:B------:R-:W-:-:S04]  /*c870*/  SHF.R.U32.HI R3, RZ, 0x18, R2 ;  /* 0x00000018ff037819 */ /* 0x000fc80000011602 */
[----:B------:R-:W-:-:S04]  /*c880*/  LOP3.LUT R0, R0, R3, RZ, 0xfc, !PT ;  /* 0x0000000300007212 */ /* 0x000fc800078efcff */
[----:B------:R-:W-:-:S07]  /*c890*/  PRMT R8, R0, 0x7610, R8 ;  /* 0x0000761000087816 */ /* 0x000fce0000000008 */
.L_x_45629:
[----:B------:R-:W-:Y:S05]  /*c8a0*/  BSYNC B0 ;  /* 0x0000000000007941 */ /* 0x000fea0003800000 */
.L_x_45628:
[----:B------:R3:W-:Y:S01]  /*c8b0*/  STG.E.U8 desc[UR36][R16.64], R8 ;  /* 0x0000000810007986 */ /* 0x0007e2000c101124 */
[----:B------:R-:W-:Y:S05]  /*c8c0*/  BRA `(.L_x_45608) ;  /* 0x0000000400147947 */ /* 0x000fea0003800000 */
.L_x_45626:
        /* <DEDUP_REMOVED lines=17> */
.L_x_45633:
[----:B------:R-:W-:-:S04]  /*c9e0*/  LOP3.LUT R2, R5, 0x80000000, RZ, 0xc0, !PT ;  /* 0x8000000005027812 */ /* 0x000fc800078ec0ff */
[----:B------:R-:W-:-:S04]  /*c9f0*/  SHF.R.U32.HI R3, RZ, 0x18, R2 ;  /* 0x00000018ff037819 */ /* 0x000fc80000011602 */
[----:B------:R-:W-:-:S04]  /*ca00*/  LOP3.LUT R0, R0, R3, RZ, 0xfc, !PT ;  /* 0x0000000300007212 */ /* 0x000fc800078efcff */
[----:B------:R-:W-:-:S07]  /*ca10*/  PRMT R8, R0, 0x7610, R8 ;  /* 0x0000761000087816 */ /* 0x000fce0000000008 */
.L_x_45632:
[----:B------:R-:W-:Y:S05]  /*ca20*/  BSYNC B0 ;  /* 0x0000000000007941 */ /* 0x000fea0003800000 */
.L_x_45631:
[----:B------:R0:W-:Y:S01]  /*ca30*/  STG.E.U8 desc[UR36][R16.64], R8 ;  /* 0x0000000810007986 */ /* 0x0001e2000c101124 */
[----:B------:R-:W-:Y:S05]  /*ca40*/  BRA `(.L_x_45608) ;  /* 0x0000000000b47947 */ /* 0x000fea0003800000 */
.L_x_45625:
        /* <DEDUP_REMOVED lines=22> */
.L_x_45607:
        /* <DEDUP_REMOVED lines=16> */
.L_x_45636:
[----:B------:R-:W-:Y:S05]  /*ccb0*/  BRA `(.L_x_45608) ;  /* 0x0000000000187947 */ /* 0x000fea0003800000 */
.L_x_45635:
[----:B------:R-:W-:-:S04]  /*ccc0*/  PRMT R2, R5, 0x9910, RZ ;  /* 0x0000991005027816 */ /* 0x000fc800000000ff */
[----:B------:R-:W-:-:S05]  /*ccd0*/  SHF.R.S32.HI R3, RZ, 0x1f, R2 ;  /* 0x0000001fff037819 */ /* 0x000fca0000011402 */
[----:B------:R1:W-:Y:S01]  /*cce0*/  STG.E.64 desc[UR36][R16.64], R2 ;  /* 0x0000000210007986 */ /* 0x0003e2000c101b24 */
[----:B------:R-:W-:Y:S05]  /*ccf0*/  BRA `(.L_x_45608) ;  /* 0x0000000000087947 */ /* 0x000fea0003800000 */
.L_x_45634:
[----:B------:R-:W-:-:S05]  /*cd00*/  PRMT R3, R5, 0x9910, RZ ;  /* 0x0000991005037816 */ /* 0x000fca00000000ff */
[----:B------:R0:W-:Y:S02]  /*cd10*/  STG.E desc[UR36][R16.64], R3 ;  /* 0x0000000310007986 */ /* 0x0001e4000c101924 */
.L_x_45608:
[----:B------:R-:W-:-:S07]  /*cd20*/  VIADD R19, R19, 0x80 ;  /* 0x0000008013137836 */ /* 0x000fce0000000000 */
.L_x_45535:
[----:B------:R-:W-:Y:S05]  /*cd30*/  BSYNC B6 ;  /* 0x0000000000067941 */ /* 0x000fea0003800000 */
.L_x_45534:
        /* <DEDUP_REMOVED lines=357> */
.L_x_45637:
        /* <DEDUP_REMOVED lines=20> */
.L_x_45641:
[----:B------:R0:W5:Y:S01]  /*e4d0*/  LDG.E.U8 R19, desc[UR36][R2.64] ;  /* 0x0000002402137981 */ /* 0x000162000c1e1100 */
[----:B------:R-:W-:Y:S05]  /*e4e0*/  BRA `(.L_x_45643) ;  /* 0x0000000c00547947 */ /* 0x000fea0003800000 */
.L_x_45640:
        /* <DEDUP_REMOVED lines=8> */
.L_x_45645:
[----:B------:R0:W5:Y:S01]  /*e570*/  LDG.E.U16 R19, desc[UR36][R2.64] ;  /* 0x0000002402137981 */ /* 0x000162000c1e1500 */
[----:B------:R-:W-:Y:S05]  /*e580*/  BRA `(.L_x_45643) ;  /* 0x0000000c002c7947 */ /* 0x000fea0003800000 */
.L_x_45644:
[----:B------:R0:W5:Y:S01]  /*e590*/  LDG.E.U16 R19, desc[UR36][R2.64] ;  /* 0x0000002402137981 */ /* 0x000162000c1e1500 */
[----:B------:R-:W-:Y:S05]  /*e5a0*/  BRA `(.L_x_45643) ;  /* 0x0000000c00247947 */ /* 0x000fea0003800000 */
.L_x_45639:
        /* <DEDUP_REMOVED lines=9> */
.L_x_45647:
[----:B------:R-:W2:Y:S02]  /*e640*/  LDG.E.U16 R0, desc[UR36][R2.64] ;  /* 0x0000002402007981 */ /* 0x000ea4000c1e1500 */
[----:B--2---:R-:W-:-:S06]  /*e650*/  HADD2.F32 R0, -RZ, R0.H0_H0 ;  /* 0x20000000ff007230 */ /* 0x004fcc0000004100 */
[----:B------:R-:W0:Y:S02]  /*e660*/  F2I.FTZ.TRUNC.NTZ R0, R0 ;  /* 0x0000000000007305 */ /* 0x000e24000021f100 */
[----:B0-----:R-:W-:Y:S01]  /*e670*/  PRMT R19, R0, 0x7610, R19 ;  /* 0x0000761000137816 */ /* 0x001fe20000000013 */
[----:B------:R-:W-:Y:S06]  /*e680*/  BRA `(.L_x_45643) ;  /* 0x0000000800ec7947 */ /* 0x000fec0003800000 */
.L_x_45646:
        /* <DEDUP_REMOVED lines=9> */
.L_x_45649:
[----:B------:R-:W2:Y:S02]  /*e720*/  LDG.E.U16 R2, desc[UR36][R2.64] ;  /* 0x0000002402027981 */ /* 0x000ea4000c1e1500 */
[----:B--2---:R-:W-:-:S06]  /*e730*/  HADD2.F32 R0, -RZ, R2.H0_H0 ;  /* 0x20000002ff007230 */ /* 0x004fcc0000004100 */
[----:B------:R-:W0:Y:S02]  /*e740*/  F2I.FTZ.TRUNC.NTZ R0, R0 ;  /* 0x0000000000007305 */ /* 0x000e24000021f100 */
[----:B0-----:R-:W-:Y:S01]  /*e750*/  PRMT R19, R0, 0x7610, R19 ;  /* 0x0000761000137816 */ /* 0x001fe20000000013 */
[----:B------:R-:W-:Y:S06]  /*e760*/  BRA `(.L_x_45643) ;  /* 0x0000000800b47947 */ /* 0x000fec0003800000 */
.L_x_45648:
[----:B------:R-:W2:Y:S02]  /*e770*/  LDG.E.64 R2, desc[UR36][R2.64] ;  /* 0x0000002402027981 */ /* 0x000ea4000c1e1b00 */
[----:B--2---:R0:W1:Y:S01]  /*e780*/  F2I.F64.TRUNC R19, R2 ;  /* 0x0000000200137311 */ /* 0x004062000030d100 */
[----:B------:R-:W-:Y:S05]  /*e790*/  BRA `(.L_x_45643) ;  /* 0x0000000800a87947 */ /* 0x000fea0003800000 */
.L_x_45638:
        /* <DEDUP_REMOVED lines=12> */
.L_x_45652:
[----:B------:R-:W2:Y:S02]  /*e860*/  LDG.E.64 R2, desc[UR36][R2.64] ;  /* 0x0000002402027981 */ /* 0x000ea4000c1e1b00 */
[----:B--2---:R0:W1:Y:S01]  /*e870*/  F2I.F64.TRUNC R19, R2 ;  /* 0x0000000200137311 */ /* 0x004062000030d100 */
[----:B------:R-:W-:Y:S05]  /*e880*/  BRA `(.L_x_45643) ;  /* 0x00000008006c7947 */ /* 0x000fea0003800000 */
.L_x_45651:
        /* <DEDUP_REMOVED lines=28> */
.L_x_45654:
        /* <DEDUP_REMOVED lines=15> */
.L_x_45653:
[----:B------:R-:W2:Y:S02]  /*eb40*/  LDG.E.U16 R0, desc[UR36][R2.64] ;  /* 0x0000002402007981 */ /* 0x000ea4000c1e1500 */
[----:B--2---:R-:W-:-:S06]  /*eb50*/  IMAD.U32 R0, R0, 0x10000, RZ ;  /* 0x0001000000007824 */ /* 0x004fcc00078e00ff */
[----:B------:R-:W0:Y:S02]  /*eb60*/  F2I.FTZ.TRUNC.NTZ R0, R0 ;  /* 0x0000000000007305 */ /* 0x000e24000021f100 */
[----:B0-----:R-:W-:Y:S01]  /*eb70*/  PRMT R19, R0, 0x7610, R19 ;  /* 0x0000761000137816 */ /* 0x001fe20000000013 */
[----:B------:R-:W-:Y:S06]  /*eb80*/  BRA `(.L_x_45643) ;  /* 0x0000000400ac7947 */ /* 0x000fec0003800000 */
.L_x_45650:
        /* <DEDUP_REMOVED lines=10> */
.L_x_45657:
        /* <DEDUP_REMOVED lines=21> */
.L_x_45661:
[----:B------:R-:W-:Y:S05]  /*ed80*/  BSYNC B1 ;  /* 0x0000000000017941 */ /* 0x000fea0003800000 */
.L_x_45660:
[----:B------:R-:W-:Y:S01]  /*ed90*/  LEA R3, R0, 0x3b800000, 0x17 ;  /* 0x3b80000000037811 */ /* 0x000fe200078eb8ff */
[----:B------:R-:W-:-:S05]  /*eda0*/  IMAD.SHL.U32 R0, R2, 0x100000, RZ ;  /* 0x0010000002007824 */ /* 0x000fca00078e00ff */
[----:B------:R-:W-:-:S07]  /*edb0*/  LOP3.LUT R0, R3, R0, R4, 0xfe, !PT ;  /* 0x0000000003007212 */ /* 0x000fce00078efe04 */
.L_x_45659:
[----:B------:R-:W-:Y:S05]  /*edc0*/  BSYNC B0 ;  /* 0x0000000000007941 */ /* 0x000fea0003800000 */
.L_x_45658:
[----:B------:R-:W0:Y:S02]  /*edd0*/  F2I.FTZ.TRUNC.NTZ R0, R0 ;  /* 0x0000000000007305 */ /* 0x000e24000021f100 */
[----:B0-----:R-:W-:Y:S01]  /*ede0*/  PRMT R19, R0, 0x7610, R19 ;  /* 0x0000761000137816 */ /* 0x001fe20000000013 */
[----:B------:R-:W-:Y:S06]  /*edf0*/  BRA `(.L_x_45643) ;  /* 0x0000000400107947 */ /* 0x000fec0003800000 */
.L_x_45656:
        /* <DEDUP_REMOVED lines=21> */
.L_x_45665:
[----:B------:R-:W-:Y:S05]  /*ef50*/  BSYNC B1 ;  /* 0x0000000000017941 */ /* 0x000fea0003800000 */
.L_x_45664:
[----:B------:R-:W-:Y:S01]  /*ef60*/  LEA R3, R0, 0x37800000, 0x17 ;  /* 0x3780000000037811 */ /* 0x000fe200078eb8ff */
[----:B------:R-:W-:-:S05]  /*ef70*/  IMAD.SHL.U32 R0, R2, 0x200000, RZ ;  /* 0x0020000002007824 */ /* 0x000fca00078e00ff */
[----:B------:R-:W-:-:S07]  /*ef80*/  LOP3.LUT R0, R3, R0, R4, 0xfe, !PT ;  /* 0x0000000003007212 */ /* 0x000fce00078efe04 */
.L_x_45663:
[----:B------:R-:W-:Y:S05]  /*ef90*/  BSYNC B0 ;  /* 0x0000000000007941 */ /* 0x000fea0003800000 */
.L_x_45662:
[----:B------:R-:W0:Y:S02]  /*efa0*/  F2I.FTZ.TRUNC.NTZ R0, R0 ;  /* 0x0000000000007305 */ /* 0x000e24000021f100 */
[----:B0-----:R-:W-:Y:S01]  /*efb0*/  PRMT R19, R0, 0x7610, R19 ;  /* 0x0000761000137816 */ /* 0x001fe20000000013 */
[----:B------:R-:W-:Y:S06]  /*efc0*/  BRA `(.L_x_45643) ;  /* 0x00000000009c7947 */ /* 0x000fec0003800000 */
.L_x_45655:
        /* <DEDUP_REMOVED lines=14> */
.L_x_45669:
[----:B------:R-:W-:Y:S05]  /*f0b0*/  BSYNC B0 ;  /* 0x0000000000007941 */ /* 0x000fea0003800000 */
.L_x_45668:
[----:B------:R-:W0:Y:S02]  /*f0c0*/  F2I.FTZ.TRUNC.NTZ R0, R0 ;  /* 0x0000000000007305 */ /* 0x000e24000021f100 */
[----:B0-----:R-:W-:Y:S01]  /*f0d0*/  PRMT R19, R0, 0x7610, R19 ;  /* 0x0000761000137816 */ /* 0x001fe20000000013 */
[----:B------:R-:W-:Y:S06]  /*f0e0*/  BRA `(.L_x_45643) ;  /* 0x0000000000547947 */ /* 0x000fec0003800000 */
.L_x_45642:
        /* <DEDUP_REMOVED lines=16> */
.L_x_45670:
[----:B------:R-:W-:Y:S01]  /*f1f0*/  PRMT R19, RZ, 0x7610, R19 ;  /* 0x00007610ff137816 */ /* 0x000fe20000000013 */
[----:B------:R-:W-:Y:S06]  /*f200*/  BRA `(.L_x_45643) ;  /* 0x00000000000c7947 */ /* 0x000fec0003800000 */
.L_x_45667:
[----:B------:R2:W5:Y:S01]  /*f210*/  LDG.E.U16 R19, desc[UR36][R2.64] ;  /* 0x0000002402137981 */ /* 0x000562000c1e1500 */
[----:B------:R-:W-:Y:S05]  /*f220*/  BRA `(.L_x_45643) ;  /* 0x0000000000047947 */ /* 0x000fea0003800000 */
.L_x_45666:
[----:B------:R3:W5:Y:S02]  /*f230*/  LDG.E.U16 R19, desc[UR36][R2.64] ;  /* 0x0000002402137981 */ /* 0x000764000c1e1500 */
.L_x_45643:
        /* <DEDUP_REMOVED lines=17> */
.L_x_45674:
[----:B------:R1:W5:Y:S01]  /*f350*/  LDG.E.U8 R0, desc[UR36][R2.64] ;  /* 0x0000002402007981 */ /* 0x000362000c1e1100 */
[----:B------:R-:W-:Y:S05]  /*f360*/  BRA `(.L_x_45676) ;  /* 0x0000000c00547947 */ /* 0x000fea0003800000 */
.L_x_45673:
        /* <DEDUP_REMOVED lines=8> */
.L_x_45678:
[----:B------:R3:W5:Y:S01]  /*f3f0*/  LDG.E.U16 R0, desc[UR36][R2.64] ;  /* 0x0000002402007981 */ /* 0x000762000c1e1500 */
[----:B------:R-:W-:Y:S05]  /*f400*/  BRA `(.L_x_45676) ;  /* 0x0000000c002c7947 */ /* 0x000fea0003800000 */
.L_x_45677:
[----:B------:R4:W5:Y:S01]  /*f410*/  LDG.E.U16 R0, desc[UR36][R2.64] ;  /* 0x0000002402007981 */ /* 0x000962000c1e1500 */
[----:B------:R-:W-:Y:S05]  /*f420*/  BRA `(.L_x_45676) ;  /* 0x0000000c00247947 */ /* 0x000fea0003800000 */
.L_x_45672:
        /* <DEDUP_REMOVED lines=9> */
.L_x_45680:
[----:B------:R-:W2:Y:S02]  /*f4c0*/  LDG.E.U16 R4, desc[UR36][R2.64] ;  /* 0x0000002402047981 */ /* 0x000ea4000c1e1500 */
[----:B--2---:R-:W-:-:S06]  /*f4d0*/  HADD2.F32 R4, -RZ, R4.H0_H0 ;  /* 0x20000004ff047230 */ /* 0x004fcc0000004100 */
[----:B------:R-:W0:Y:S02]  /*f4e0*/  F2I.FTZ.TRUNC.NTZ R4, R4 ;  /* 0x0000000400047305 */ /* 0x000e24000021f100 */
[----:B0-----:R-:W-:Y:S01]  /*f4f0*/  PRMT R0, R4, 0x7610, R0 ;  /* 0x0000761004007816 */ /* 0x001fe20000000000 */
[----:B------:R-:W-:Y:S06]  /*f500*/  BRA `(.L_x_45676) ;  /* 0x0000000800ec7947 */ /* 0x000fec0003800000 */
.L_x_45679:
        /* <DEDUP_REMOVED lines=9> */
.L_x_45682:
[----:B------:R-:W2:Y:S02]  /*f5a0*/  LDG.E.U16 R2, desc[UR36][R2.64] ;  /* 0x0000002402027981 */ /* 0x000ea4000c1e1500 */
[----:B--2---:R-:W-:-:S06]  /*f5b0*/  HADD2.F32 R4, -RZ, R2.H0_H0 ;  /* 0x20000002ff047230 */ /* 0x004fcc0000004100 */
[----:B------:R-:W0:Y:S02]  /*f5c0*/  F2I.FTZ.TRUNC.NTZ R4, R4 ;  /* 0x0000000400047305 */ /* 0x000e24000021f100 */
[----:B0-----:R-:W-:Y:S01]  /*f5d0*/  PRMT R0, R4, 0x7610, R0 ;  /* 0x0000761004007816 */ /* 0x001fe20000000000 */
[----:B------:R-:W-:Y:S06]  /*f5e0*/  BRA `(.L_x_45676) ;  /* 0x0000000800b47947 */ /* 0x000fec0003800000 */
.L_x_45681:
[----:B------:R-:W2:Y:S02]  /*f5f0*/  LDG.E.64 R2, desc[UR36][R2.64] ;  /* 0x0000002402027981 */ /* 0x000ea4000c1e1b00 */
[----:B--2---:R0:W1:Y:S01]  /*f600*/  F2I.F64.TRUNC R0, R2 ;  /* 0x0000000200007311 */ /* 0x004062000030d100 */
[----:B------:R-:W-:Y:S05]  /*f610*/  BRA `(.L_x_45676) ;  /* 0x0000000800a87947 */ /* 0x000fea0003800000 */
.L_x_45671:
        /* <DEDUP_REMOVED lines=12> */
.L_x_45685:
[----:B------:R-:W2:Y:S02]  /*f6e0*/  LDG.E.64 R2, desc[UR36][R2.64] ;  /* 0x0000002402027981 */ /* 0x000ea4000c1e1b00 */
[----:B--2---:R0:W1:Y:S01]  /*f6f0*/  F2I.F64.TRUNC R0, R2 ;  /* 0x0000000200007311 */ /* 0x004062000030d100 */
[----:B------:R-:W-:Y:S05]  /*f700*/  BRA `(.L_x_45676) ;  /* 0x00000008006c7947 */ /* 0x000fea0003800000 */
.L_x_45684:
        /* <DEDUP_REMOVED lines=28> */
.L_x_45687:
        /* <DEDUP_REMOVED lines=15> */
.L_x_45686:
[----:B------:R-:W2:Y:S02]  /*f9c0*/  LDG.E.U16 R4, desc[UR36][R2.64] ;  /* 0x0000002402047981 */ /* 0x000ea4000c1e1500 */
[----:B--2---:R-:W-:-:S06]  /*f9d0*/  IMAD.U32 R4, R4, 0x10000, RZ ;  /* 0x0001000004047824 */ /* 0x004fcc00078e00ff */
[----:B------:R-:W0:Y:S02]  /*f9e0*/  F2I.FTZ.TRUNC.NTZ R4, R4 ;  /* 0x0000000400047305 */ /* 0x000e24000021f100 */
[----:B0-----:R-:W-:Y:S01]  /*f9f0*/  PRMT R0, R4, 0x7610, R0 ;  /* 0x0000761004007816 */ /* 0x001fe20000000000 */
[----:B------:R-:W-:Y:S06]  /*fa00*/  BRA `(.L_x_45676) ;  /* 0x0000000400ac7947 */ /* 0x000fec0003800000 */
.L_x_45683:
        /* <DEDUP_REMOVED lines=10> */
.L_x_45690:
        /* <DEDUP_REMOVED lines=21> */
.L_x_45694:
[----:B------:R-:W-:Y:S05]  /*fc00*/  BSYNC B1 ;  /* 0x0000000000017941 */ /* 0x000fea0003800000 */
.L_x_45693:
[----:B------:R-:W-:Y:S01]  /*fc10*/  IMAD.SHL.U32 R2, R2, 0x100000, RZ ;  /* 0x0010000002027824 */ /* 0x000fe200078e00ff */
[----:B------:R-:W-:-:S04]  /*fc20*/  LEA R3, R0, 0x3b800000, 0x17 ;  /* 0x3b80000000037811 */ /* 0x000fc800078eb8ff */
[----:B------:R-:W-:-:S07]  /*fc30*/  LOP3.LUT R4, R3, R2, R4, 0xfe, !PT ;  /* 0x0000000203047212 */ /* 0x000fce00078efe04 */
.L_x_45692:
[----:B------:R-:W-:Y:S05]  /*fc40*/  BSYNC B0 ;  /* 0x0000000000007941 */ /* 0x000fea0003800000 */
.L_x_45691:
[----:B------:R-:W0:Y:S02]  /*fc50*/  F2I.FTZ.TRUNC.NTZ R4, R4 ;  /* 0x0000000400047305 */ /* 0x000e24000021f100 */
[----:B0-----:R-:W-:Y:S01]  /*fc60*/  PRMT R0, R4, 0x7610, R0 ;  /* 0x0000761004007816 */ /* 0x001fe20000000000 */
[----:B------:R-:W-:Y:S06]  /*fc70*/  BRA `(.L_x_45676) ;  /* 0x0000000400107947 */ /* 0x000fec0003800000 */
.L_x_45689:
        /* <DEDUP_REMOVED lines=21> */
.L_x_45698:
[----:B------:R-:W-:Y:S05]  /*fdd0*/  BSYNC B1 ;  /* 0x0000000000017941 */ /* 0x000fea0003800000 */
.L_x_45697:
[----:B------:R-:W-:Y:S01]  /*fde0*/  IMAD.SHL.U32 R2, R2, 0x200000, RZ ;  /* 0x0020000002027824 */ /* 0x000fe200078e00ff */
[----:B------:R-:W-:-:S04]  /*fdf0*/  LEA R3, R0, 0x37800000, 0x17 ;  /* 0x3780000000037811 */ /* 0x000fc800078eb8ff */
[----:B------:R-:W-:-:S07]  /*fe00*/  LOP3.LUT R4, R3, R2, R4, 0xfe, !PT ;  /* 0x0000000203047212 */ /* 0x000fce00078efe04 */
.L_x_45696:
[----:B------:R-:W-:Y:S05]  /*fe10*/  BSYNC B0 ;  /* 0x0000000000007941 */ /* 0x000fea0003800000 */
.L_x_45695:
[----:B------:R-:W0:Y:S02]  /*fe20*/  F2I.FTZ.TRUNC.NTZ R4, R4 ;  /* 0x0000000400047305 */ /* 0x000e24000021f100 */
[----:B0-----:R-:W-:Y:S01]  /*fe30*/  PRMT R0, R4, 0x7610, R0 ;  /* 0x0000761004007816 */ /* 0x001fe20000000000 */
[----:B------:R-:W-:Y:S06]  /*fe40*/  BRA `(.L_x_45676) ;  /* 0x00000000009c7947 */ /* 0x000fec0003800000 */
.L_x_45688:
        /* <DEDUP_REMOVED lines=14> */
.L_x_45702:
[----:B------:R-:W-:Y:S05]  /*ff30*/  BSYNC B0 ;  /* 0x0000000000007941 */ /* 0x000fea0003800000 */
.L_x_45701:
[----:B------:R-:W0:Y:S02]  /*ff40*/  F2I.FTZ.TRUNC.NTZ R4, R4 ;  /* 0x0000000400047305 */ /* 0x000e24000021f100 */
[----:B0-----:R-:W-:Y:S01]  /*ff50*/  PRMT R0, R4, 0x7610, R0 ;  /* 0x0000761004007816 */ /* 0x001fe20000000000 */
[----:B------:R-:W-:Y:S06]  /*ff60*/  BRA `(.L_x_45676) ;  /* 0x0000000000547947 */ /* 0x000fec0003800000 */
.L_x_45675:
        /* <DEDUP_REMOVED lines=16> */
.L_x_45703:
[----:B------:R-:W-:Y:S01]  /*10070*/  PRMT R0, RZ, 0x7610, R0 ;  /* 0x00007610ff007816 */ /* 0x000fe20000000000 */
[----:B------:R-:W-:Y:S06]  /*10080*/  BRA `(.L_x_45676) ;  /* 0x00000000000c7947 */ /* 0x000fec0003800000 */
.L_x_45700:
[----:B------:R0:W5:Y:S01]  /*10090*/  LDG.E.U16 R0, desc[UR36][R2.64] ;  /* 0x0000002402007981 */ /* 0x000162000c1e1500 */
[----:B------:R-:W-:Y:S05]  /*100a0*/  BRA `(.L_x_45676) ;  /* 0x0000000000047947 */ /* 0x000fea0003800000 */
.L_x_45699:
[----:B------:R0:W5:Y:S02]  /*100b0*/  LDG.E.U16 R0, desc[UR36][R2.64] ;  /* 0x0000002402007981 */ /* 0x000164000c1e1500 */
.L_x_45676:
        /* <DEDUP_REMOVED lines=46> */
.L_x_45707:
[----:B------:R-:W-:Y:S01]  /*103a0*/  STG.E.U8 desc[UR36][R16.64], R5 ;  /* 0x0000000510007986 */ /* 0x000fe2000c101124 */
[----:B------:R-:W-:Y:S05]  /*103b0*/  EXIT ;  /* 0x000000000000794d */ /* 0x000fea0003800000 */
.L_x_45706:
        /* <DEDUP_REMOVED lines=10> */
.L_x_45710:
[----:B------:R-:W-:-:S05]  /*10460*/  PRMT R3, R5, 0x9910, RZ ;  /* 0x0000991005037816 */ /* 0x000fca00000000ff */
[----:B------:R-:W-:Y:S01]  /*10470*/  STG.E desc[UR36][R16.64], R3 ;  /* 0x0000000310007986 */ /* 0x000fe2000c101924 */
[----:B------:R-:W-:Y:S05]  /*10480*/  EXIT ;  /* 0x000000000000794d */ /* 0x000fea0003800000 */
.L_x_45709:
[----:B------:R-:W-:Y:S01]  /*10490*/  STG.E.U16 desc[UR36][R16.64], R5 ;  /* 0x0000000510007986 */ /* 0x000fe2000c101524 */
[----:B------:R-:W-:Y:S05]  /*104a0*/  EXIT ;  /* 0x000000000000794d */ /* 0x000fea0003800000 */
.L_x_45705:
        /* <DEDUP_REMOVED lines=9> */
.L_x_45712:
[----:B------:R-:W0:Y:S02]  /*10540*/  I2F.S16 R0, R5 ;  /* 0x0000000500007306 */ /* 0x000e240000101400 */
[----:B0-----:R-:W-:-:S05]  /*10550*/  F2FP.F16.F32.PACK_AB R0, RZ, R0 ;  /* 0x00000000ff00723e */ /* 0x001fca00000000ff */
[----:B------:R-:W-:Y:S01]  /*10560*/  STG.E.U16 desc[UR36][R16.64], R0 ;  /* 0x0000000010007986 */ /* 0x000fe2000c101524 */
[----:B------:R-:W-:Y:S05]  /*10570*/  EXIT ;  /* 0x000000000000794d */ /* 0x000fea0003800000 */
.L_x_45711:
        /* <DEDUP_REMOVED lines=10> */
.L_x_45714:
[----:B------:R-:W0:Y:S02]  /*10620*/  I2F.S16 R5, R5 ;  /* 0x0000000500057306 */ /* 0x000e240000101400 */
[----:B0-----:R-:W-:-:S04]  /*10630*/  F2FP.F16.F32.PACK_AB R3, RZ, R5 ;  /* 0x00000005ff03723e */ /* 0x001fc800000000ff */
[----:B------:R-:W-:-:S05]  /*10640*/  PRMT R3, R3, 0x5410, RZ ;  /* 0x0000541003037816 */ /* 0x000fca00000000ff */
[----:B------:R-:W-:Y:S01]  /*10650*/  STG.E desc[UR36][R16.64], R3 ;  /* 0x0000000310007986 */ /* 0x000fe2000c101924 */
[----:B------:R-:W-:Y:S05]  /*10660*/  EXIT ;  /* 0x000000000000794d */ /* 0x000fea0003800000 */
.L_x_45713:
[----:B------:R-:W0:Y:S02]  /*10670*/  I2F.F64.S16 R2, R5 ;  /* 0x0000000500027312 */ /* 0x000e240000101c00 */
[----:B0-----:R-:W-:Y:S01]  /*10680*/  STG.E.64 desc[UR36][R16.64], R2 ;  /* 0x0000000210007986 */ /* 0x001fe2000c101b24 */
[----:B------:R-:W-:Y:S05]  /*10690*/  EXIT ;  /* 0x000000000000794d */ /* 0x000fea0003800000 */
.L_x_45704:
        /* <DEDUP_REMOVED lines=13> */
.L_x_45717:
[----:B------:R-:W0:Y:S01]  /*10770*/  I2F.F64.S16 R4, R5 ;  /* 0x0000000500047312 */ /* 0x000e220000101c00 */
[----:B------:R-:W-:-:S05]  /*10780*/  CS2R R6, SRZ ;  /* 0x0000000000067805 */ /* 0x000fca000001ff00 */
[----:B0-----:R-:W-:Y:S01]  /*10790*/  STG.E.128 desc[UR36][R16.64], R4 ;  /* 0x0000000410007986 */ /* 0x001fe2000c101d24 */
[----:B------:R-:W-:Y:S05]  /*107a0*/  EXIT ;  /* 0x000000000000794d */ /* 0x000fea0003800000 */
.L_x_45716:
        /* <DEDUP_REMOVED lines=21> */
.L_x_45721:
[----:B------:R-:W-:Y:S05]  /*10900*/  BSYNC B0 ;  /* 0x0000000000007941 */ /* 0x000fea0003800000 */
.L_x_45720:
[----:B------:R-:W-:-:S05]  /*10910*/  LOP3.LUT R3, R0, R3, RZ, 0xfc, !PT ;  /* 0x0000000300037212 */ /* 0x000fca00078efcff */
[----:B------:R-:W-:Y:S01]  /*10920*/  STG.E.U8 desc[UR36][R16.64], R3 ;  /* 0x0000000310007986 */ /* 0x000fe2000c101124 */
[----:B------:R-:W-:Y:S05]  /*10930*/  EXIT ;  /* 0x000000000000794d */ /* 0x000fea0003800000 */
.L_x_45719:
        /* <DEDUP_REMOVED lines=13> */
.L_x_45723:
[----:B------:R-:W-:Y:S01]  /*10a10*/  IMAD.MOV.U32 R0, RZ, RZ, 0x7f ;  /* 0x0000007fff007424 */ /* 0x000fe200078e00ff */
[----:B------:R-:W-:-:S04]  /*10a20*/  ISETP.GT.U32.AND P0, PT, R2, 0x7f800000, PT ;  /* 0x7f8000000200780c */ /* 0x000fc80003f04070 */
[----:B------:R-:W-:-:S09]  /*10a30*/  SEL R0, R0, 0x7c, P0 ;  /* 0x0000007c00007807 */ /* 0x000fd20000000000 */
.L_x_45724:
[----:B------:R-:W-:Y:S05]  /*10a40*/  BSYNC B0 ;  /* 0x0000000000007941 */ /* 0x000fea0003800000 */
.L_x_45722:
[----:B------:R-:W-:-:S04]  /*10a50*/  LOP3.LUT R2, R5, 0x80000000, RZ, 0xc0, !PT ;  /* 0x8000000005027812 */ /* 0x000fc800078ec0ff */
[----:B------:R-:W-:-:S04]  /*10a60*/  SHF.R.U32.HI R3, RZ, 0x18, R2 ;  /* 0x00000018ff037819 */ /* 0x000fc80000011602 */
[----:B------:R-:W-:-:S05]  /*10a70*/  LOP3.LUT R3, R0, R3, RZ, 0xfc, !PT ;  /* 0x0000000300037212 */ /* 0x000fca00078efcff */
[----:B------:R-:W-:Y:S01]  /*10a80*/  STG.E.U8 desc[UR36][R16.64], R3 ;  /* 0x0000000310007986 */ /* 0x000fe2000c101124 */
[----:B------:R-:W-:Y:S05]  /*10a90*/  EXIT ;  /* 0x000000000000794d */ /* 0x000fea0003800000 */
.L_x_45718:
[----:B------:R-:W0:Y:S02]  /*10aa0*/  I2F.S16 R0, R5 ;  /* 0x0000000500007306 */ /* 0x000e240000101400 */
[----:B0-----:R-:W-:-:S05]  /*10ab0*/  F2FP.BF16.F32.PACK_AB R0, RZ, R0 ;  /* 0x00000000ff00723e */ /* 0x001fca00000010ff */
[----:B------:R-:W-:Y:S01]  /*10ac0*/  STG.E.U16 desc[UR36][R16.64], R0 ;  /* 0x0000000010007986 */ /* 0x000fe2000c101524 */
[----:B------:R-:W-:Y:S05]  /*10ad0*/  EXIT ;  /* 0x000000000000794d */ /* 0x000fea0003800000 */
.L_x_45715:
        /* <DEDUP_REMOVED lines=10> */
.L_x_45727:
        /* <DEDUP_REMOVED lines=17> */
.L_x_45730:
[----:B------:R-:W-:-:S04]  /*10c90*/  LOP3.LUT R2, R5, 0x80000000, RZ, 0xc0, !PT ;  /* 0x8000000005027812 */ /* 0x000fc800078ec0ff */
[----:B------:R-:W-:-:S04]  /*10ca0*/  SHF.R.U32.HI R3, RZ, 0x18, R2 ;  /* 0x00000018ff037819 */ /* 0x000fc80000011602 */
[----:B------:R-:W-:-:S04]  /*10cb0*/  LOP3.LUT R0, R0, R3, RZ, 0xfc, !PT ;  /* 0x0000000300007212 */ /* 0x000fc800078efcff */
[----:B------:R-:W-:-:S07]  /*10cc0*/  PRMT R8, R0, 0x7610, R8 ;  /* 0x0000761000087816 */ /* 0x000fce0000000008 */
.L_x_45729:
[----:B------:R-:W-:Y:S05]  /*10cd0*/  BSYNC B0 ;  /* 0x0000000000007941 */ /* 0x000fea0003800000 */
.L_x_45728:
[----:B------:R-:W-:Y:S01]  /*10ce0*/  STG.E.U8 desc[UR36][R16.64], R8 ;  /* 0x0000000810007986 */ /* 0x000fe2000c101124 */
[----:B------:R-:W-:Y:S05]  /*10cf0*/  EXIT ;  /* 0x000000000000794d */ /* 0x000fea0003800000 */
.L_x_45726:
        /* <DEDUP_REMOVED lines=17> */
.L_x_45733:
[----:B------:R-:W-:-:S04]  /*10e10*/  LOP3.LUT R2, R5, 0x80000000, RZ, 0xc0, !PT ;  /* 0x8000000005027812 */ /* 0x000fc800078ec0ff */
[----:B------:R-:W-:-:S04]  /*10e20*/  SHF.R.U32.HI R3, RZ, 0x18, R2 ;  /* 0x00000018ff037819 */ /* 0x000fc80000011602 */
[----:B------:R-:W-:-:S04]  /*10e30*/  LOP3.LUT R0, R0, R3, RZ, 0xfc, !PT ;  /* 0x0000000300007212 */ /* 0x000fc800078efcff */
[----:B------:R-:W-:-:S07]  /*10e40*/  PRMT R8, R0, 0x7610, R8 ;  /* 0x0000761000087816 */ /* 0x000fce0000000008 */
.L_x_45732:
[----:B------:R-:W-:Y:S05]  /*10e50*/  BSYNC B0 ;  /* 0x0000000000007941 */ /* 0x000fea0003800000 */
.L_x_45731:
[----:B------:R-:W-:Y:S01]  /*10e60*/  STG.E.U8 desc[UR36][R16.64], R8 ;  /* 0x0000000810007986 */ /* 0x000fe2000c101124 */
[----:B------:R-:W-:Y:S05]  /*10e70*/  EXIT ;  /* 0x000000000000794d */ /* 0x000fea0003800000 */
.L_x_45725:
        /* <DEDUP_REMOVED lines=22> */
.L_x_45708:
        /* <DEDUP_REMOVED lines=16> */
.L_x_45736:
[----:B------:R-:W-:Y:S05]  /*110e0*/  EXIT ;  /* 0x000000000000794d */ /* 0x000fea0003800000 */
.L_x_45735:
[----:B------:R-:W-:-:S04]  /*110f0*/  PRMT R2, R5, 0x9910, RZ ;  /* 0x0000991005027816 */ /* 0x000fc800000000ff */
[----:B------:R-:W-:-:S05]  /*11100*/  SHF.R.S32.HI R3, RZ, 0x1f, R2 ;  /* 0x0000001fff037819 */ /* 0x000fca0000011402 */
[----:B------:R-:W-:Y:S01]  /*11110*/  STG.E.64 desc[UR36][R16.64], R2 ;  /* 0x0000000210007986 */ /* 0x000fe2000c101b24 */
[----:B------:R-:W-:Y:S05]  /*11120*/  EXIT ;  /* 0x000000000000794d */ /* 0x000fea0003800000 */
.L_x_45734:
[----:B------:R-:W-:-:S05]  /*11130*/  PRMT R3, R5, 0x9910, RZ ;  /* 0x0000991005037816 */ /* 0x000fca00000000ff */
[----:B------:R-:W-:Y:S01]  /*11140*/  STG.E desc[UR36][R16.64], R3 ;  /* 0x0000000310007986 */ /* 0x000fe2000c101924 */
[----:B------:R-:W-:Y:S05]  /*11150*/  EXIT ;  /* 0x000000000000794d */ /* 0x000fea0003800000 */
.L_x_45737:
        /* <DEDUP_REMOVED lines=10> */
.L_x_57570:


//--------------------- .text._ZN2at6native27unrolled_elementwise_kernelINS0_13BinaryFunctorIsssZZZNS0_21remainder_kernel_cudaERNS_18TensorIteratorBaseEENKUlvE_clEvENKUlvE3_clEvEUlssE_EESt5arrayIPcLm3EELi4E23TrivialOffsetCalculatorILi2EjESC_ILi1EjENS0_6memory12LoadWithCastILi2EEENSF_13StoreWithCastILi1EEEEEviT_T0_T2_T3_T4_T5_ --------------------------
	.section	.text._ZN2at6native27unrolled_elementwise_kernelINS0_13BinaryFunctorIsssZZZNS0_21remainder_kernel_cudaERNS_18TensorIteratorBaseEENKUlvE_clEvENKUlvE3_clEvEUlssE_EESt5arrayIPcLm3EELi4E23TrivialOffsetCalculatorILi2EjESC_ILi1EjENS0_6memory12LoadWithCastILi2EEENSF_13StoreWithCastILi1EEEEEviT_T0_T2_T3_T4_T5_,"ax",@progbits
	.align	128
        .global         _ZN2at6native27unrolled_elementwise_kernelINS0_13BinaryFunctorIsssZZZNS0_21remainder_kernel_cudaERNS_18TensorIteratorBaseEENKUlvE_clEvENKUlvE3_clEvEUlssE_EESt5arrayIPcLm3EELi4E23TrivialOffsetCalculatorILi2EjESC_ILi1EjENS0_6memory12LoadWithCastILi2EEENSF_13StoreWithCastILi1EEEEEviT_T0_T2_T3_T4_T5_
        .type           _ZN2at6native27unrolled_elementwise_kernelINS0_13BinaryFunctorIsssZZZNS0_21remainder_kernel_cudaERNS_18TensorIteratorBaseEENKUlvE_clEvENKUlvE3_clEvEUlssE_EESt5arrayIPcLm3EELi4E23TrivialOffsetCalculatorILi2EjESC_ILi1EjENS0_6memory12LoadWithCastILi2EEENSF_13StoreWithCastILi1EEEEEviT_T0_T2_T3_T4_T5_,@function
        .size           _ZN2at6native27unrolled_elementwise_kernelINS0_13BinaryFunctorIsssZZZNS0_21remainder_kernel_cudaERNS_18TensorIteratorBaseEENKUlvE_clEvENKUlvE3_clEvEUlssE_EESt5arrayIPcLm3EELi4E23TrivialOffsetCalculatorILi2EjESC_ILi1EjENS0_6memory12LoadWithCastILi2EEENSF_13StoreWithCastILi1EEEEEviT_T0_T2_T3_T4_T5_,(.L_x_57571 - _ZN2at6native27unrolled_elementwise_kernelINS0_13BinaryFunctorIsssZZZNS0_21remainder_kernel_cudaERNS_18TensorIteratorBaseEENKUlvE_clEvENKUlvE3_clEvEUlssE_EESt5arrayIPcLm3EELi4E23TrivialOffsetCalculatorILi2EjESC_ILi1EjENS0_6memory12LoadWithCastILi2EEENSF_13StoreWithCastILi1EEEEEviT_T0_T2_T3_T4_T5_)
        .other          _ZN2at6native27unrolled_elementwise_kernelINS0_13BinaryFunctorIsssZZZNS0_21remainder_kernel_cudaERNS_18TensorIteratorBaseEENKUlvE_clEvENKUlvE3_clEvEUlssE_EESt5arrayIPcLm3EELi4E23TrivialOffsetCalculatorILi2EjESC_ILi1EjENS0_6memory12LoadWithCastILi2EEENSF_13StoreWithCastILi1EEEEEviT_T0_T2_T3_T4_T5_,@"STO_CUDA_ENTRY STV_DEFAULT"
_ZN2at6native27unrolled_elementwise_kernelINS0_13BinaryFunctorIsssZZZNS0_21remainder_kernel_cudaERNS_18TensorIteratorBaseEENKUlvE_clEvENKUlvE3_clEvEUlssE_EESt5arrayIPcLm3EELi4E23TrivialOffsetCalculatorILi2EjESC_ILi1EjENS0_6memory12LoadWithCastILi2EEENSF_13StoreWithCastILi1EEEEEviT_T0_T2_T3_T4_T5_:
.text._ZN2at6native27unrolled_elementwise_kernelINS0_13BinaryFunctorIsssZZZNS0_21remainder_kernel_cudaERNS_18TensorIteratorBaseEENKUlvE_clEvENKUlvE3_clEvEUlssE_EESt5arrayIPcLm3EELi4E23TrivialOffsetCalculatorILi2EjESC_ILi1EjENS0_6memory12LoadWithCastILi2EEENSF_13StoreWithCastILi1EEEEEviT_T0_T2_T3_T4_T5_:
        /* <DEDUP_REMOVED lines=33> */
.L_x_45743:
[----:B------:R3:W5:Y:S01]  /*0210*/  LDG.E.U8 R28, desc[UR36][R4.64] ;  /* 0x00000024041c7981 */ /* 0x000762000c1e1100 */
[----:B------:R-:W-:Y:S05]  /*0220*/  BRA `(.L_x_45745) ;  /* 0x0000000c00587947 */ /* 0x000fea0003800000 */
.L_x_45742:
        /* <DEDUP_REMOVED lines=8> */
.L_x_45747:
[----:B------:R1:W5:Y:S01]  /*02b0*/  LDG.E.U16 R28, desc[UR36][R4.64] ;  /* 0x00000024041c7981 */ /* 0x000362000c1e1500 */
[----:B------:R-:W-:Y:S05]  /*02c0*/  BRA `(.L_x_45745) ;  /* 0x0000000c00307947 */ /* 0x000fea0003800000 */
.L_x_45746:
[----:B------:R2:W5:Y:S01]  /*02d0*/  LDG.E.U16 R28, desc[UR36][R4.64] ;  /* 0x00000024041c7981 */ /* 0x000562000c1e1500 */
[----:B------:R-:W-:Y:S05]  /*02e0*/  BRA `(.L_x_45745) ;  /* 0x0000000c00287947 */ /* 0x000fea0003800000 */
.L_x_45741:
        /* <DEDUP_REMOVED lines=9> */
.L_x_45749:
[----:B------:R-:W2:Y:S02]  /*0380*/  LDG.E.U16 R0, desc[UR36][R4.64] ;  /* 0x0000002404007981 */ /* 0x000ea4000c1e1500 */
[----:B--2---:R-:W-:-:S06]  /*0390*/  HADD2.F32 R0, -RZ, R0.H0_H0 ;  /* 0x20000000ff007230 */ /* 0x004fcc0000004100 */
[----:B------:R-:W0:Y:S02]  /*03a0*/  F2I.FTZ.TRUNC.NTZ R0, R0 ;  /* 0x0000000000007305 */ /* 0x000e24000021f100 */
[----:B0-----:R-:W-:Y:S01]  /*03b0*/  PRMT R28, R0, 0x7610, R28 ;  /* 0x00007610001c7816 */ /* 0x001fe2000000001c */
[----:B------:R-:W-:Y:S06]  /*03c0*/  BRA `(.L_x_45745) ;  /* 0x0000000800f07947 */ /* 0x000fec0003800000 */
.L_x_45748:
        /* <DEDUP_REMOVED lines=9> */
.L_x_45751:
[----:B------:R-:W2:Y:S02]  /*0460*/  LDG.E.U16 R4, desc[UR36][R4.64] ;  /* 0x0000002404047981 */ /* 0x000ea4000c1e1500 */
[----:B--2---:R-:W-:-:S06]  /*0470*/  HADD2.F32 R0, -RZ, R4.H0_H0 ;  /* 0x20000004ff007230 */ /* 0x004fcc0000004100 */
[----:B------:R-:W0:Y:S02]  /*0480*/  F2I.FTZ.TRUNC.NTZ R0, R0 ;  /* 0x0000000000007305 */ /* 0x000e24000021f100 */
[----:B0-----:R-:W-:Y:S01]  /*0490*/  PRMT R28, R0, 0x7610, R28 ;  /* 0x00007610001c7816 */ /* 0x001fe2000000001c */
[----:B------:R-:W-:Y:S06]  /*04a0*/  BRA `(.L_x_45745) ;  /* 0x0000000800b87947 */ /* 0x000fec0003800000 */
.L_x_45750:
[----:B------:R-:W2:Y:S02]  /*04b0*/  LDG.E.64 R4, desc[UR36][R4.64] ;  /* 0x0000002404047981 */ /* 0x000ea4000c1e1b00 */
[----:B--2---:R0:W1:Y:S01]  /*04c0*/  F2I.F64.TRUNC R28, R4 ;  /* 0x00000004001c7311 */ /* 0x004062000030d100 */
[----:B------:R-:W-:Y:S05]  /*04d0*/  BRA `(.L_x_45745) ;  /* 0x0000000800ac7947 */ /* 0x000fea0003800000 */
.L_x_45740:
        /* <DEDUP_REMOVED lines=12> */
.L_x_45754:
[----:B------:R-:W2:Y:S02]  /*05a0*/  LDG.E.64 R4, desc[UR36][R4.64] ;  /* 0x0000002404047981 */ /* 0x000ea4000c1e1b00 */
[----:B--2---:R0:W1:Y:S01]  /*05b0*/  F2I.F64.TRUNC R28, R4 ;  /* 0x00000004001c7311 */ /* 0x004062000030d100 */
[----:B------:R-:W-:Y:S05]  /*05c0*/  BRA `(.L_x_45745) ;  /* 0x0000000800707947 */ /* 0x000fea0003800000 */
.L_x_45753:
        /* <DEDUP_REMOVED lines=28> */
.L_x_45756:
        /* <DEDUP_REMOVED lines=16> */
.L_x_45755:
[----:B------:R-:W2:Y:S02]  /*0890*/  LDG.E.U16 R0, desc[UR36][R4.64] ;  /* 0x0000002404007981 */ /* 0x000ea4000c1e1500 */
[----:B--2---:R-:W-:-:S06]  /*08a0*/  IMAD.U32 R0, R0, 0x10000, RZ ;  /* 0x0001000000007824 */ /* 0x004fcc00078e00ff */
[----:B------:R-:W0:Y:S02]  /*08b0*/  F2I.FTZ.TRUNC.NTZ R0, R0 ;  /* 0x0000000000007305 */ /* 0x000e24000021f100 */
[----:B0-----:R-:W-:Y:S01]  /*08c0*/  PRMT R28, R0, 0x7610, R28 ;  /* 0x00007610001c7816 */ /* 0x001fe2000000001c */
[----:B------:R-:W-:Y:S06]  /*08d0*/  BRA `(.L_x_45745) ;  /* 0x0000000400ac7947 */ /* 0x000fec0003800000 */
.L_x_45752:
        /* <DEDUP_REMOVED lines=10> */
.L_x_45759:
        /* <DEDUP_REMOVED lines=21> */
.L_x_45763:
[----:B------:R-:W-:Y:S05]  /*0ad0*/  BSYNC B1 ;  /* 0x0000000000017941 */ /* 0x000fea0003800000 */
.L_x_45762:
[----:B------:R-:W-:Y:S01]  /*0ae0*/  LEA R5, R0, 0x3b800000, 0x17 ;  /* 0x3b80000000057811 */ /* 0x000fe200078eb8ff */
[----:B------:R-:W-:-:S05]  /*0af0*/  IMAD.SHL.U32 R0, R3, 0x100000, RZ ;  /* 0x0010000003007824 */ /* 0x000fca00078e00ff */
[----:B------:R-:W-:-:S07]  /*0b00*/  LOP3.LUT R0, R5, R0, R6, 0xfe, !PT ;  /* 0x0000000005007212 */ /* 0x000fce00078efe06 */
.L_x_45761:
[----:B------:R-:W-:Y:S05]  /*0b10*/  BSYNC B0 ;  /* 0x0000000000007941 */ /* 0x000fea0003800000 */
.L_x_45760:
[----:B------:R-:W0:Y:S02]  /*0b20*/  F2I.FTZ.TRUNC.NTZ R0, R0 ;  /* 0x0000000000007305 */ /* 0x000e24000021f100 */
[----:B0-----:R-:W-:Y:S01]  /*0b30*/  PRMT R28, R0, 0x7610, R28 ;  /* 0x00007610001c7816 */ /* 0x001fe2000000001c */
[----:B------:R-:W-:Y:S06]  /*0b40*/  BRA `(.L_x_45745) ;  /* 0x0000000400107947 */ /* 0x000fec0003800000 */
.L_x_45758:
        /* <DEDUP_REMOVED lines=21> */
.L_x_45767:
[----:B------:R-:W-:Y:S05]  /*0ca0*/  BSYNC B1 ;  /* 0x0000000000017941 */ /* 0x000fea0003800000 */
.L_x_45766:
[----:B------:R-:W-:Y:S01]  /*0cb0*/  LEA R5, R0, 0x37800000, 0x17 ;  /* 0x3780000000057811 */ /* 0x000fe200078eb8ff */
[----:B------:R-:W-:-:S05]  /*0cc0*/  IMAD.SHL.U32 R0, R3, 0x200000, RZ ;  /* 0x0020000003007824 */ /* 0x000fca00078e00ff */
[----:B------:R-:W-:-:S07]  /*0cd0*/  LOP3.LUT R0, R5, R0, R6, 0xfe, !PT ;  /* 0x0000000005007212 */ /* 0x000fce00078efe06 */
.L_x_45765:
[----:B------:R-:W-:Y:S05]  /*0ce0*/  BSYNC B0 ;  /* 0x0000000000007941 */ /* 0x000fea0003800000 */
.L_x_45764:
[----:B------:R-:W0:Y:S02]  /*0cf0*/  F2I.FTZ.TRUNC.NTZ R0, R0 ;  /* 0x0000000000007305 */ /* 0x000e24000021f100 */
[----:B0-----:R-:W-:Y:S01]  /*0d00*/  PRMT R28, R0, 0x7610, R28 ;  /* 0x00007610001c7816 */ /* 0x001fe2000000001c */
[----:B------:R-:W-:Y:S06]  /*0d10*/  BRA `(.L_x_45745) ;  /* 0x00000000009c7947 */ /* 0x000fec0003800000 */
.L_x_45757:
        /* <DEDUP_REMOVED lines=14> */
.L_x_45771:
[----:B------:R-:W-:Y:S05]  /*0e00*/  BSYNC B0 ;  /* 0x0000000000007941 */ /* 0x000fea0003800000 */
.L_x_45770:
[----:B------:R-:W0:Y:S02]  /*0e10*/  F2I.FTZ.TRUNC.NTZ R0, R0 ;  /* 0x0000000000007305 */ /* 0x000e24000021f100 */
[----:B0-----:R-:W-:Y:S01]  /*0e20*/  PRMT R28, R0, 0x7610, R28 ;  /* 0x00007610001c7816 */ /* 0x001fe2000000001c */
[----:B------:R-:W-:Y:S06]  /*0e30*/  BRA `(.L_x_45745) ;  /* 0x0000000000547947 */ /* 0x000fec0003800000 */
.L_x_45744:
        /* <DEDUP_REMOVED lines=16> */
.L_x_45772:
[----:B------:R-:W-:Y:S01]  /*0f40*/  PRMT R28, RZ, 0x7610, R28 ;  /* 0x00007610ff1c7816 */ /* 0x000fe2000000001c */
[----:B------:R-:W-:Y:S06]  /*0f50*/  BRA `(.L_x_45745) ;  /* 0x00000000000c7947 */ /* 0x000fec0003800000 */
.L_x_45769:
[----:B------:R0:W5:Y:S01]  /*0f60*/  LDG.E.U16 R28, desc[UR36][R4.64] ;  /* 0x00000024041c7981 */ /* 0x000162000c1e1500 */
[----:B------:R-:W-:Y:S05]  /*0f70*/  BRA `(.L_x_45745) ;  /* 0x0000000000047947 */ /* 0x000fea0003800000 */
.L_x_45768:
[----:B------:R0:W5:Y:S02]  /*0f80*/  LDG.E.U16 R28, desc[UR36][R4.64] ;  /* 0x00000024041c7981 */ /* 0x000164000c1e1500 */
.L_x_45745:
        /* <DEDUP_REMOVED lines=18> */
.L_x_45776:
[----:B------:R1:W5:Y:S01]  /*10b0*/  LDG.E.U8 R22, desc[UR36][R4.64] ;  /* 0x0000002404167981 */ /* 0x000362000c1e1100 */
[----:B------:R-:W-:Y:S05]  /*10c0*/  BRA `(.L_x_45778) ;  /* 0x0000000c00547947 */ /* 0x000fea0003800000 */
.L_x_45775:
        /* <DEDUP_REMOVED lines=8> */
.L_x_45780:
[----:B------:R3:W5:Y:S01]  /*1150*/  LDG.E.U16 R22, desc[UR36][R4.64] ;  /* 0x0000002404167981 */ /* 0x000762000c1e1500 */
[----:B------:R-:W-:Y:S05]  /*1160*/  BRA `(.L_x_45778) ;  /* 0x0000000c002c7947 */ /* 0x000fea0003800000 */
.L_x_45779:
[----:B------:R2:W5:Y:S01]  /*1170*/  LDG.E.U16 R22, desc[UR36][R4.64] ;  /* 0x0000002404167981 */ /* 0x000562000c1e1500 */
[----:B------:R-:W-:Y:S05]  /*1180*/  BRA `(.L_x_45778) ;  /* 0x0000000c00247947 */ /* 0x000fea0003800000 */
.L_x_45774:
        /* <DEDUP_REMOVED lines=9> */
.L_x_45782:
[----:B------:R-:W2:Y:S02]  /*1220*/  LDG.E.U16 R0, desc[UR36][R4.64] ;  /* 0x0000002404007981 */ /* 0x000ea4000c1e1500 */
[----:B--2---:R-:W-:-:S06]  /*1230*/  HADD2.F32 R0, -RZ, R0.H0_H0 ;  /* 0x20000000ff007230 */ /* 0x004fcc0000004100 */
[----:B------:R-:W0:Y:S02]  /*1240*/  F2I.FTZ.TRUNC.NTZ R0, R0 ;  /* 0x0000000000007305 */ /* 0x000e24000021f100 */
[----:B0-----:R-:W-:Y:S01]  /*1250*/  PRMT R22, R0, 0x7610, R22 ;  /* 0x0000761000167816 */ /* 0x001fe20000000016 */
[----:B------:R-:W-:Y:S06]  /*1260*/  BRA `(.L_x_45778) ;  /* 0x0000000800ec7947 */ /* 0x000fec0003800000 */
.L_x_45781:
        /* <DEDUP_REMOVED lines=9> */
.L_x_45784:
[----:B------:R-:W2:Y:S02]  /*1300*/  LDG.E.U16 R4, desc[UR36][R4.64] ;  /* 0x0000002404047981 */ /* 0x000ea4000c1e1500 */
[----:B--2---:R-:W-:-:S06]  /*1310*/  HADD2.F32 R0, -RZ, R4.H0_H0 ;  /* 0x20000004ff007230 */ /* 0x004fcc0000004100 */
[----:B------:R-:W0:Y:S02]  /*1320*/  F2I.FTZ.TRUNC.NTZ R0, R0 ;  /* 0x0000000000007305 */ /* 0x000e24000021f100 */
[----:B0-----:R-:W-:Y:S01]  /*1330*/  PRMT R22, R0, 0x7610, R22 ;  /* 0x0000761000167816 */ /* 0x001fe20000000016 */
[----:B------:R-:W-:Y:S06]  /*1340*/  BRA `(.L_x_45778) ;  /* 0x0000000800b47947 */ /* 0x000fec0003800000 */
.L_x_45783:
[----:B------:R-:W2:Y:S02]  /*1350*/  LDG.E.64 R4, desc[UR36][R4.64] ;  /* 0x0000002404047981 */ /* 0x000ea4000c1e1b00 */
[----:B--2---:R0:W1:Y:S01]  /*1360*/  F2I.F64.TRUNC R22, R4 ;  /* 0x0000000400167311 */ /* 0x004062000030d100 */
[----:B------:R-:W-:Y:S05]  /*1370*/  BRA `(.L_x_45778) ;  /* 0x0000000800a87947 */ /* 0x000fea0003800000 */
.L_x_45773:
        /* <DEDUP_REMOVED lines=12> */
.L_x_45787:
[----:B------:R-:W2:Y:S02]  /*1440*/  LDG.E.64 R4, desc[UR36][R4.64] ;  /* 0x0000002404047981 */ /* 0x000ea4000c1e1b00 */
[----:B--2---:R0:W1:Y:S01]  /*1450*/  F2I.F64.TRUNC R22, R4 ;  /* 0x0000000400167311 */ /* 0x004062000030d100 */
[----:B------:R-:W-:Y:S05]  /*1460*/  BRA `(.L_x_45778) ;  /* 0x00000008006c7947 */ /* 0x000fea0003800000 */
.L_x_45786:
        /* <DEDUP_REMOVED lines=28> */
.L_x_45789:
        /* <DEDUP_REMOVED lines=15> */
.L_x_45788:
[----:B------:R-:W2:Y:S02]  /*1720*/  LDG.E.U16 R0, desc[UR36][R4.64] ;  /* 0x0000002404007981 */ /* 0x000ea4000c1e1500 */
[----:B--2---:R-:W-:-:S06]  /*1730*/  IMAD.U32 R0, R0, 0x10000, RZ ;  /* 0x0001000000007824 */ /* 0x004fcc00078e00ff */
[----:B------:R-:W0:Y:S02]  /*1740*/  F2I.FTZ.TRUNC.NTZ R0, R0 ;  /* 0x0000000000007305 */ /* 0x000e24000021f100 */
[----:B0-----:R-:W-:Y:S01]  /*1750*/  PRMT R22, R0, 0x7610, R22 ;  /* 0x0000761000167816 */ /* 0x001fe20000000016 */
[----:B------:R-:W-:Y:S06]  /*1760*/  BRA `(.L_x_45778) ;  /* 0x0000000400ac7947 */ /* 0x000fec0003800000 */
.L_x_45785:
        /* <DEDUP_REMOVED lines=10> */
.L_x_45792:
        /* <DEDUP_REMOVED lines=21> */
.L_x_45796:
[----:B------:R-:W-:Y:S05]  /*1960*/  BSYNC B1 ;  /* 0x0000000000017941 */ /* 0x000fea0003800000 */
.L_x_45795:
[----:B------:R-:W-:Y:S01]  /*1970*/  LEA R5, R0, 0x3b800000, 0x17 ;  /* 0x3b80000000057811 */ /* 0x000fe200078eb8ff */
[----:B------:R-:W-:-:S05]  /*1980*/  IMAD.SHL.U32 R0, R3, 0x100000, RZ ;  /* 0x0010000003007824 */ /* 0x000fca00078e00ff */
[----:B------:R-:W-:-:S07]  /*1990*/  LOP3.LUT R0, R5, R0, R6, 0xfe, !PT ;  /* 0x0000000005007212 */ /* 0x000fce00078efe06 */
.L_x_45794:
[----:B------:R-:W-:Y:S05]  /*19a0*/  BSYNC B0 ;  /* 0x0000000000007941 */ /* 0x000fea0003800000 */
.L_x_45793:
[----:B------:R-:W0:Y:S02]  /*19b0*/  F2I.FTZ.TRUNC.NTZ R0, R0 ;  /* 0x0000000000007305 */ /* 0x000e24000021f100 */
[----:B0-----:R-:W-:Y:S01]  /*19c0*/  PRMT R22, R0, 0x7610, R22 ;  /* 0x0000761000167816 */ /* 0x001fe20000000016 */
[----:B------:R-:W-:Y:S06]  /*19d0*/  BRA `(.L_x_45778) ;  /* 0x0000000400107947 */ /* 0x000fec0003800000 */
.L_x_45791:
        /* <DEDUP_REMOVED lines=21> */
.L_x_45800:
[----:B------:R-:W-:Y:S05]  /*1b30*/  BSYNC B1 ;  /* 0x0000000000017941 */ /* 0x000fea0003800000 */
.L_x_45799:
[----:B------:R-:W-:Y:S01]  /*1b40*/  LEA R5, R0, 0x37800000, 0x17 ;  /* 0x3780000000057811 */ /* 0x000fe200078eb8ff */
[----:B------:R-:W-:-:S05]  /*1b50*/  IMAD.SHL.U32 R0, R3, 0x200000, RZ ;  /* 0x0020000003007824 */ /* 0x000fca00078e00ff */
[----:B------:R-:W-:-:S07]  /*1b60*/  LOP3.LUT R0, R5, R0, R6, 0xfe, !PT ;  /* 0x0000000005007212 */ /* 0x000fce00078efe06 */
.L_x_45798:
[----:B------:R-:W-:Y:S05]  /*1b70*/  BSYNC B0 ;  /* 0x0000000000007941 */ /* 0x000fea0003800000 */
.L_x_45797:
[----:B------:R-:W0:Y:S02]  /*1b80*/  F2I.FTZ.TRUNC.NTZ R0, R0 ;  /* 0x0000000000007305 */ /* 0x000e24000021f100 */
[----:B0-----:R-:W-:Y:S01]  /*1b90*/  PRMT R22, R0, 0x7610, R22 ;  /* 0x0000761000167816 */ /* 0x001fe20000000016 */
[----:B------:R-:W-:Y:S06]  /*1ba0*/  BRA `(.L_x_45778) ;  /* 0x00000000009c7947 */ /* 0x000fec0003800000 */
.L_x_45790:
        /* <DEDUP_REMOVED lines=14> */
.L_x_45804:
[----:B------:R-:W-:Y:S05]  /*1c90*/  BSYNC B0 ;  /* 0x0000000000007941 */ /* 0x000fea0003800000 */
.L_x_45803:
[----:B------:R-:W0:Y:S02]  /*1ca0*/  F2I.FTZ.TRUNC.NTZ R0, R0 ;  /* 0x0000000000007305 */ /* 0x000e24000021f100 */
[----:B0-----:R-:W-:Y:S01]  /*1cb0*/  PRMT R22, R0, 0x7610, R22 ;  /* 0x0000761000167816 */ /* 0x001fe20000000016 */
[----:B------:R-:W-:Y:S06]  /*1cc0*/  BRA `(.L_x_45778) ;  /* 0x0000000000547947 */ /* 0x000fec0003800000 */
.L_x_45777:
        /* <DEDUP_REMOVED lines=16> */
.L_x_45805:
[----:B------:R-:W-:Y:S01]  /*1dd0*/  PRMT R22, RZ, 0x7610, R22 ;  /* 0x00007610ff167816 */ /* 0x000fe20000000016 */
[----:B------:R-:W-:Y:S06]  /*1de0*/  BRA `(.L_x_45778) ;  /* 0x00000000000c7947 */ /* 0x000fec0003800000 */
.L_x_45802:
[----:B------:R0:W5:Y:S01]  /*1df0*/  LDG.E.U16 R22, desc[UR36][R4.64] ;  /* 0x0000002404167981 */ /* 0x000162000c1e1500 */
[----:B------:R-:W-:Y:S05]  /*1e00*/  BRA `(.L_x_45778) ;  /* 0x0000000000047947 */ /* 0x000fea0003800000 */
.L_x_45801:
[----:B------:R0:W5:Y:S02]  /*1e10*/  LDG.E.U16 R22, desc[UR36][R4.64] ;  /* 0x0000002404167981 */ /* 0x000164000c1e1500 */
.L_x_45778:
[----:B------:R-:W2:Y:S02]  /*1e20*/  S2R R17, SR_TID.X ;  /* 0x0000000000117919 */ /* 0x000ea40000002100 */
[----:B--2---:R-:W-:-:S07]  /*1e30*/  VIADD R17, R17, 0x80 ;  /* 0x0000008011117836 */ /* 0x004fce0000000000 */
.L_x_45739:
[----:B------:R-:W-:Y:S05]  /*1e40*/  BSYNC B6 ;  /* 0x0000000000067941 */ /* 0x000fea0003800000 */
.L_x_45738:
        /* <DEDUP_REMOVED lines=23> */
.L_x_45811:
[----:B------:R0:W5:Y:S01]  /*1fc0*/  LDG.E.U8 R29, desc[UR36][R4.64] ;  /* 0x00000024041d7981 */ /* 0x000162000c1e1100 */
[----:B------:R-:W-:Y:S05]  /*1fd0*/  BRA `(.L_x_45813) ;  /* 0x0000000c00547947 */ /* 0x000fea0003800000 */
.L_x_45810:
        /* <DEDUP_REMOVED lines=8> */
.L_x_45815:
[----:B------:R0:W5:Y:S01]  /*2060*/  LDG.E.U16 R29, desc[UR36][R4.64] ;  /* 0x00000024041d7981 */ /* 0x000162000c1e1500 */
[----:B------:R-:W-:Y:S05]  /*2070*/  BRA `(.L_x_45813) ;  /* 0x0000000c002c7947 */ /* 0x000fea0003800000 */
.L_x_45814:
[----:B------:R0:W5:Y:S01]  /*2080*/  LDG.E.U16 R29, desc[UR36][R4.64] ;  /* 0x00000024041d7981 */ /* 0x000162000c1e1500 */
[----:B------:R-:W-:Y:S05]  /*2090*/  BRA `(.L_x_45813) ;  /* 0x0000000c00247947 */ /* 0x000fea0003800000 */
.L_x_45809:
        /* <DEDUP_REMOVED lines=9> */
.L_x_45817:
[----:B------:R-:W2:Y:S02]  /*2130*/  LDG.E.U16 R0, desc[UR36][R4.64] ;  /* 0x0000002404007981 */ /* 0x000ea4000c1e1500 */
[----:B--2---:R-:W-:-:S06]  /*2140*/  HADD2.F32 R0, -RZ, R0.H0_H0 ;  /* 0x20000000ff007230 */ /* 0x004fcc0000004100 */
[----:B------:R-:W0:Y:S02]  /*2150*/  F2I.FTZ.TRUNC.NTZ R0, R0 ;  /* 0x0000000000007305 */ /* 0x000e24000021f100 */
[----:B0-----:R-:W-:Y:S01]  /*2160*/  PRMT R29, R0, 0x7610, R29 ;  /* 0x00007610001d7816 */ /* 0x001fe2000000001d */
[----:B------:R-:W-:Y:S06]  /*2170*/  BRA `(.L_x_45813) ;  /* 0x0000000800ec7947 */ /* 0x000fec0003800000 */
.L_x_45816:
        /* <DEDUP_REMOVED lines=9> */
.L_x_45819:
[----:B------:R-:W2:Y:S02]  /*2210*/  LDG.E.U16 R4, desc[UR36][R4.64] ;  /* 0x0000002404047981 */ /* 0x000ea4000c1e1500 */
[----:B--2---:R-:W-:-:S06]  /*2220*/  HADD2.F32 R0, -RZ, R4.H0_H0 ;  /* 0x20000004ff007230 */ /* 0x004fcc0000004100 */
[----:B------:R-:W0:Y:S02]  /*2230*/  F2I.FTZ.TRUNC.NTZ R0, R0 ;  /* 0x0000000000007305 */ /* 0x000e24000021f100 */
[----:B0-----:R-:W-:Y:S01]  /*2240*/  PRMT R29, R0, 0x7610, R29 ;  /* 0x00007610001d7816 */ /* 0x001fe2000000001d */
[----:B------:R-:W-:Y:S06]  /*2250*/  BRA `(.L_x_45813) ;  /* 0x0000000800b47947 */ /* 0x000fec0003800000 */
.L_x_45818:
[----:B------:R-:W2:Y:S02]  /*2260*/  LDG.E.64 R4, desc[UR36][R4.64] ;  /* 0x0000002404047981 */ /* 0x000ea4000c1e1b00 */
[----:B--2---:R0:W1:Y:S01]  /*2270*/  F2I.F64.TRUNC R29, R4 ;  /* 0x00000004001d7311 */ /* 0x004062000030d100 */
[----:B------:R-:W-:Y:S05]  /*2280*/  BRA `(.L_x_45813) ;  /* 0x0000000800a87947 */ /* 0x000fea0003800000 */
.L_x_45808:
        /* <DEDUP_REMOVED lines=12> */
.L_x_45822:
[----:B------:R-:W2:Y:S02]  /*2350*/  LDG.E.64 R4, desc[UR36][R4.64] ;  /* 0x0000002404047981 */ /* 0x000ea4000c1e1b00 */
[----:B--2---:R0:W1:Y:S01]  /*2360*/  F2I.F64.TRUNC R29, R4 ;  /* 0x00000004001d7311 */ /* 0x004062000030d100 */
[----:B------:R-:W-:Y:S05]  /*2370*/  BRA `(.L_x_45813) ;  /* 0x00000008006c7947 */ /* 0x000fea0003800000 */
.L_x_45821:
        /* <DEDUP_REMOVED lines=28> */
.L_x_45824:
        /* <DEDUP_REMOVED lines=15> */
.L_x_45823:
[----:B------:R-:W2:Y:S02]  /*2630*/  LDG.E.U16 R0, desc[UR36][R4.64] ;  /* 0x0000002404007981 */ /* 0x000ea4000c1e1500 */
[----:B--2---:R-:W-:-:S06]  /*2640*/  IMAD.U32 R0, R0, 0x10000, RZ ;  /* 0x0001000000007824 */ /* 0x004fcc00078e00ff */
[----:B------:R-:W0:Y:S02]  /*2650*/  F2I.FTZ.TRUNC.NTZ R0, R0 ;  /* 0x0000000000007305 */ /* 0x000e24000021f100 */
[----:B0-----:R-:W-:Y:S01]  /*2660*/  PRMT R29, R0, 0x7610, R29 ;  /* 0x00007610001d7816 */ /* 0x001fe2000000001d */
[----:B------:R-:W-:Y:S06]  /*2670*/  BRA `(.L_x_45813) ;  /* 0x0000000400ac7947 */ /* 0x000fec0003800000 */
.L_x_45820:
        /* <DEDUP_REMOVED lines=10> */
.L_x_45827:
        /* <DEDUP_REMOVED lines=21> */
.L_x_45831:
[----:B------:R-:W-:Y:S05]  /*2870*/  BSYNC B1 ;  /* 0x0000000000017941 */ /* 0x000fea0003800000 */
.L_x_45830:
[----:B------:R-:W-:Y:S01]  /*2880*/  LEA R5, R0, 0x3b800000, 0x17 ;  /* 0x3b80000000057811 */ /* 0x000fe200078eb8ff */
[----:B------:R-:W-:-:S05]  /*2890*/  IMAD.SHL.U32 R0, R3, 0x100000, RZ ;  /* 0x0010000003007824 */ /* 0x000fca00078e00ff */
[----:B------:R-:W-:-:S07]  /*28a0*/  LOP3.LUT R0, R5, R0, R6, 0xfe, !PT ;  /* 0x0000000005007212 */ /* 0x000fce00078efe06 */
.L_x_45829:
[----:B------:R-:W-:Y:S05]  /*28b0*/  BSYNC B0 ;  /* 0x0000000000007941 */ /* 0x000fea0003800000 */
.L_x_45828:
[----:B------:R-:W0:Y:S02]  /*28c0*/  F2I.FTZ.TRUNC.NTZ R0, R0 ;  /* 0x0000000000007305 */ /* 0x000e24000021f100 */
[----:B0-----:R-:W-:Y:S01]  /*28d0*/  PRMT R29, R0, 0x7610, R29 ;  /* 0x00007610001d7816 */ /* 0x001fe2000000001d */
[----:B------:R-:W-:Y:S06]  /*28e0*/  BRA `(.L_x_45813) ;  /* 0x0000000400107947 */ /* 0x000fec0003800000 */
.L_x_45826:
        /* <DEDUP_REMOVED lines=21> */
.L_x_45835:
[----:B------:R-:W-:Y:S05]  /*2a40*/  BSYNC B1 ;  /* 0x0000000000017941 */ /* 0x000fea0003800000 */
.L_x_45834:
[----:B------:R-:W-:Y:S01]  /*2a50*/  LEA R5, R0, 0x37800000, 0x17 ;  /* 0x3780000000057811 */ /* 0x000fe200078eb8ff */
[----:B------:R-:W-:-:S05]  /*2a60*/  IMAD.SHL.U32 R0, R3, 0x200000, RZ ;  /* 0x0020000003007824 */ /* 0x000fca00078e00ff */
[----:B------:R-:W-:-:S07]  /*2a70*/  LOP3.LUT R0, R5, R0, R6, 0xfe, !PT ;  /* 0x0000000005007212 */ /* 0x000fce00078efe06 */
.L_x_45833:
[----:B------:R-:W-:Y:S05]  /*2a80*/  BSYNC B0 ;  /* 0x0000000000007941 */ /* 0x000fea0003800000 */
.L_x_45832:
[----:B------:R-:W0:Y:S02]  /*2a90*/  F2I.FTZ.TRUNC.NTZ R0, R0 ;  /* 0x0000000000007305 */ /* 0x000e24000021f100 */
[----:B0-----:R-:W-:Y:S01]  /*2aa0*/  PRMT R29, R0, 0x7610, R29 ;  /* 0x00007610001d7816 */ /* 0x001fe2000000001d */
[----:B------:R-:W-:Y:S06]  /*2ab0*/  BRA `(.L_x_45813) ;  /* 0x00000000009c7947 */ /* 0x000fec0003800000 */
.L_x_45825:
        /* <DEDUP_REMOVED lines=14> */
.L_x_45839:
[----:B------:R-:W-:Y:S05]  /*2ba0*/  BSYNC B0 ;  /* 0x0000000000007941 */ /* 0x000fea0003800000 */
.L_x_45838:
[----:B------:R-:W0:Y:S02]  /*2bb0*/  F2I.FTZ.TRUNC.NTZ R0, R0 ;  /* 0x0000000000007305 */ /* 0x000e24000021f100 */
[----:B0-----:R-:W-:Y:S01]  /*2bc0*/  PRMT R29, R0, 0x7610, R29 ;  /* 0x00007610001d7816 */ /* 0x001fe2000000001d */
[----:B------:R-:W-:Y:S06]  /*2bd0*/  BRA `(.L_x_45813) ;  /* 0x0000000000547947 */ /* 0x000fec0003800000 */
.L_x_45812:
        /* <DEDUP_REMOVED lines=16> */
.L_x_45840:
[----:B------:R-:W-:Y:S01]  /*2ce0*/  PRMT R29, RZ, 0x7610, R29 ;  /* 0x00007610ff1d7816 */ /* 0x000fe2000000001d */
[----:B------:R-:W-:Y:S06]  /*2cf0*/  BRA `(.L_x_45813) ;  /* 0x00000000000c7947 */ /* 0x000fec0003800000 */
.L_x_45837:
[----:B------:R2:W5:Y:S01]  /*2d00*/  LDG.E.U16 R29, desc[UR36][R4.64] ;  /* 0x00000024041d7981 */ /* 0x000562000c1e1500 */
[----:B------:R-:W-:Y:S05]  /*2d10*/  BRA `(.L_x_45813) ;  /* 0x0000000000047947 */ /* 0x000fea0003800000 */
.L_x_45836:
[----:B------:R3:W5:Y:S02]  /*2d20*/  LDG.E.U16 R29, desc[UR36][R4.64] ;  /* 0x00000024041d7981 */ /* 0x000764000c1e1500 */
.L_x_45813:
        /* <DEDUP_REMOVED lines=18> */
.L_x_45844:
[----:B------:R0:W5:Y:S01]  /*2e50*/  LDG.E.U8 R27, desc[UR36][R4.64] ;  /* 0x00000024041b7981 */ /* 0x000162000c1e1100 */
[----:B------:R-:W-:Y:S05]  /*2e60*/  BRA `(.L_x_45846) ;  /* 0x0000000c00547947 */ /* 0x000fea0003800000 */
.L_x_45843:
        /* <DEDUP_REMOVED lines=8> */
.L_x_45848:
[----:B------:R0:W5:Y:S01]  /*2ef0*/  LDG.E.U16 R27, desc[UR36][R4.64] ;  /* 0x00000024041b7981 */ /* 0x000162000c1e1500 */
[----:B------:R-:W-:Y:S05]  /*2f00*/  BRA `(.L_x_45846) ;  /* 0x0000000c002c7947 */ /* 0x000fea0003800000 */
.L_x_45847:
[----:B------:R0:W5:Y:S01]  /*2f10*/  LDG.E.U16 R27, desc[UR36][R4.64] ;  /* 0x00000024041b7981 */ /* 0x000162000c1e1500 */
[----:B------:R-:W-:Y:S05]  /*2f20*/  BRA `(.L_x_45846) ;  /* 0x0000000c00247947 */ /* 0x000fea0003800000 */
.L_x_45842:
        /* <DEDUP_REMOVED lines=9> */
.L_x_45850:
[----:B------:R-:W2:Y:S02]  /*2fc0*/  LDG.E.U16 R0, desc[UR36][R4.64] ;  /* 0x0000002404007981 */ /* 0x000ea4000c1e1500 */
[----:B--2---:R-:W-:-:S06]  /*2fd0*/  HADD2.F32 R0, -RZ, R0.H0_H0 ;  /* 0x20000000ff007230 */ /* 0x004fcc0000004100 */
[----:B------:R-:W0:Y:S02]  /*2fe0*/  F2I.FTZ.TRUNC.NTZ R0, R0 ;  /* 0x0000000000007305 */ /* 0x000e24000021f100 */
[----:B0-----:R-:W-:Y:S01]  /*2ff0*/  PRMT R27, R0, 0x7610, R27 ;  /* 0x00007610001b7816 */ /* 0x001fe2000000001b */
[----:B------:R-:W-:Y:S06]  /*3000*/  BRA `(.L_x_45846) ;  /* 0x0000000800ec7947 */ /* 0x000fec0003800000 */
.L_x_45849:
        /* <DEDUP_REMOVED lines=9> */
.L_x_45852:
[----:B------:R-:W2:Y:S02]  /*30a0*/  LDG.E.U16 R4, desc[UR36][R4.64] ;  /* 0x0000002404047981 */ /* 0x000ea4000c1e1500 */
[----:B--2---:R-:W-:-:S06]  /*30b0*/  HADD2.F32 R0, -RZ, R4.H0_H0 ;  /* 0x20000004ff007230 */ /* 0x004fcc0000004100 */
[----:B------:R-:W0:Y:S02]  /*30c0*/  F2I.FTZ.TRUNC.NTZ R0, R0 ;  /* 0x0000000000007305 */ /* 0x000e24000021f100 */
[----:B0-----:R-:W-:Y:S01]  /*30d0*/  PRMT R27, R0, 0x7610, R27 ;  /* 0x00007610001b7816 */ /* 0x001fe2000000001b */
[----:B------:R-:W-:Y:S06]  /*30e0*/  BRA `(.L_x_45846) ;  /* 0x0000000800b47947 */ /* 0x000fec0003800000 */
.L_x_45851:
[----:B------:R-:W2:Y:S02]  /*30f0*/  LDG.E.64 R4, desc[UR36][R4.64] ;  /* 0x0000002404047981 */ /* 0x000ea4000c1e1b00 */
[----:B--2---:R0:W2:Y:S01]  /*3100*/  F2I.F64.TRUNC R27, R4 ;  /* 0x00000004001b7311 */ /* 0x0040a2000030d100 */
[----:B------:R-:W-:Y:S05]  /*3110*/  BRA `(.L_x_45846) ;  /* 0x0000000800a87947 */ /* 0x000fea0003800000 */
.L_x_45841:
        /* <DEDUP_REMOVED lines=12> */
.L_x_45855:
[----:B------:R-:W2:Y:S02]  /*31e0*/  LDG.E.64 R4, desc[UR36][R4.64] ;  /* 0x0000002404047981 */ /* 0x000ea4000c1e1b00 */
[----:B--2---:R4:W0:Y:S01]  /*31f0*/  F2I.F64.TRUNC R27, R4 ;  /* 0x00000004001b7311 */ /* 0x004822000030d100 */
[----:B------:R-:W-:Y:S05]  /*3200*/  BRA `(.L_x_45846) ;  /* 0x00000008006c7947 */ /* 0x000fea0003800000 */
.L_x_45854:
        /* <DEDUP_REMOVED lines=28> */
.L_x_45857:
        /* <DEDUP_REMOVED lines=15> */
.L_x_45856:
[----:B------:R-:W2:Y:S02]  /*34c0*/  LDG.E.U16 R0, desc[UR36][R4.64] ;  /* 0x0000002404007981 */ /* 0x000ea4000c1e1500 */
[----:B--2---:R-:W-:-:S06]  /*34d0*/  IMAD.U32 R0, R0, 0x10000, RZ ;  /* 0x0001000000007824 */ /* 0x004fcc00078e00ff */
[----:B------:R-:W0:Y:S02]  /*34e0*/  F2I.FTZ.TRUNC.NTZ R0, R0 ;  /* 0x0000000000007305 */ /* 0x000e24000021f100 */
[----:B0-----:R-:W-:Y:S01]  /*34f0*/  PRMT R27, R0, 0x7610, R27 ;  /* 0x00007610001b7816 */ /* 0x001fe2000000001b */
[----:B------:R-:W-:Y:S06]  /*3500*/  BRA `(.L_x_45846) ;  /* 0x0000000400ac7947 */ /* 0x000fec0003800000 */
.L_x_45853:
        /* <DEDUP_REMOVED lines=10> */
.L_x_45860:
        /* <DEDUP_REMOVED lines=21> */
.L_x_45864:
[----:B------:R-:W-:Y:S05]  /*3700*/  BSYNC B1 ;  /* 0x0000000000017941 */ /* 0x000fea0003800000 */
.L_x_45863:
[----:B------:R-:W-:Y:S01]  /*3710*/  LEA R5, R0, 0x3b800000, 0x17 ;  /* 0x3b80000000057811 */ /* 0x000fe200078eb8ff */
[----:B------:R-:W-:-:S05]  /*3720*/  IMAD.SHL.U32 R0, R3, 0x100000, RZ ;  /* 0x0010000003007824 */ /* 0x000fca00078e00ff */
[----:B------:R-:W-:-:S07]  /*3730*/  LOP3.LUT R0, R5, R0, R6, 0xfe, !PT ;  /* 0x0000000005007212 */ /* 0x000fce00078efe06 */
.L_x_45862:
[----:B------:R-:W-:Y:S05]  /*3740*/  BSYNC B0 ;  /* 0x0000000000007941 */ /* 0x000fea0003800000 */
.L_x_45861:
[----:B------:R-:W0:Y:S02]  /*3750*/  F2I.FTZ.TRUNC.NTZ R0, R0 ;  /* 0x0000000000007305 */ /* 0x000e24000021f100 */
[----:B0-----:R-:W-:Y:S01]  /*3760*/  PRMT R27, R0, 0x7610, R27 ;  /* 0x00007610001b7816 */ /* 0x001fe2000000001b */
[----:B------:R-:W-:Y:S06]  /*3770*/  BRA `(.L_x_45846) ;  /* 0x0000000400107947 */ /* 0x000fec0003800000 */
.L_x_45859:
        /* <DEDUP_REMOVED lines=21> */
.L_x_45868:
[----:B------:R-:W-:Y:S05]  /*38d0*/  BSYNC B1 ;  /* 0x0000000000017941 */ /* 0x000fea0003800000 */
.L_x_45867:
[----:B------:R-:W-:Y:S01]  /*38e0*/  LEA R5, R0, 0x37800000, 0x17 ;  /* 0x3780000000057811 */ /* 0x000fe200078eb8ff */
[----:B------:R-:W-:-:S05]  /*38f0*/  IMAD.SHL.U32 R0, R3, 0x200000, RZ ;  /* 0x0020000003007824 */ /* 0x000fca00078e00ff */
[----:B------:R-:W-:-:S07]  /*3900*/  LOP3.LUT R0, R5, R0, R6, 0xfe, !PT ;  /* 0x0000000005007212 */ /* 0x000fce00078efe06 */
.L_x_45866:
[----:B------:R-:W-:Y:S05]  /*3910*/  BSYNC B0 ;  /* 0x0000000000007941 */ /* 0x000fea0003800000 */
.L_x_45865:
[----:B------:R-:W0:Y:S02]  /*3920*/  F2I.FTZ.TRUNC.NTZ R0, R0 ;  /* 0x0000000000007305 */ /* 0x000e24000021f100 */
[----:B0-----:R-:W-:Y:S01]  /*3930*/  PRMT R27, R0, 0x7610, R27 ;  /* 0x00007610001b7816 */ /* 0x001fe2000000001b */
[----:B------:R-:W-:Y:S06]  /*3940*/  BRA `(.L_x_45846) ;  /* 0x00000000009c7947 */ /* 0x000fec0003800000 */
.L_x_45858:
        /* <DEDUP_REMOVED lines=14> */
.L_x_45872:
[----:B------:R-:W-:Y:S05]  /*3a30*/  BSYNC B0 ;  /* 0x0000000000007941 */ /* 0x000fea0003800000 */
.L_x_45871:
[----:B------:R-:W0:Y:S02]  /*3a40*/  F2I.FTZ.TRUNC.NTZ R0, R0 ;  /* 0x0000000000007305 */ /* 0x000e24000021f100 */
[----:B0-----:R-:W-:Y:S01]  /*3a50*/  PRMT R27, R0, 0x7610, R27 ;  /* 0x00007610001b7816 */ /* 0x001fe2000000001b */
[----:B------:R-:W-:Y:S06]  /*3a60*/  BRA `(.L_x_45846) ;  /* 0x0000000000547947 */ /* 0x000fec0003800000 */
.L_x_45845:
        /* <DEDUP_REMOVED lines=16> */
.L_x_45873:
[----:B------:R-:W-:Y:S01]  /*3b70*/  PRMT R27, RZ, 0x7610, R27 ;  /* 0x00007610ff1b7816 */ /* 0x000fe2000000001b */
[----:B------:R-:W-:Y:S06]  /*3b80*/  BRA `(.L_x_45846) ;  /* 0x00000000000c7947 */ /* 0x000fec0003800000 */
.L_x_45870:
[----:B------:R2:W5:Y:S01]  /*3b90*/  LDG.E.U16 R27, desc[UR36][R4.64] ;  /* 0x00000024041b7981 */ /* 0x000562000c1e1500 */
[----:B------:R-:W-:Y:S05]  /*3ba0*/  BRA `(.L_x_45846) ;  /* 0x0000000000047947 */ /* 0x000fea0003800000 */
.L_x_45869:
[----:B------:R3:W5:Y:S02]  /*3bb0*/  LDG.E.U16 R27, desc[UR36][R4.64] ;  /* 0x00000024041b7981 */ /* 0x000764000c1e1500 */
.L_x_45846:
[----:B------:R-:W-:-:S07]  /*3bc0*/  VIADD R17, R17, 0x80 ;  /* 0x0000008011117836 */ /* 0x000fce0000000000 */
.L_x_45807:
[----:B------:R-:W-:Y:S05]  /*3bd0*/  BSYNC B6 ;  /* 0x0000000000067941 */ /* 0x000fea0003800000 */
.L_x_45806:
        /* <DEDUP_REMOVED lines=25> */
.L_x_45879:
[----:B------:R0:W5:Y:S01]  /*3d70*/  LDG.E.U8 R18, desc[UR36][R4.64] ;  /* 0x0000002404127981 */ /* 0x000162000c1e1100 */
[----:B------:R-:W-:Y:S05]  /*3d80*/  BRA `(.L_x_45881) ;  /* 0x0000000c00547947 */ /* 0x000fea0003800000 */
.L_x_45878:
        /* <DEDUP_REMOVED lines=8> */
.L_x_45883:
[----:B------:R0:W5:Y:S01]  /*3e10*/  LDG.E.U16 R18, desc[UR36][R4.64] ;  /* 0x0000002404127981 */ /* 0x000162000c1e1500 */
[----:B------:R-:W-:Y:S05]  /*3e20*/  BRA `(.L_x_45881) ;  /* 0x0000000c002c7947 */ /* 0x000fea0003800000 */
.L_x_45882:
[----:B------:R0:W5:Y:S01]  /*3e30*/  LDG.E.U16 R18, desc[UR36][R4.64] ;  /* 0x0000002404127981 */ /* 0x000162000c1e1500 */
[----:B------:R-:W-:Y:S05]  /*3e40*/  BRA `(.L_x_45881) ;  /* 0x0000000c00247947 */ /* 0x000fea0003800000 */
.L_x_45877:
        /* <DEDUP_REMOVED lines=9> */
.L_x_45885:
[----:B------:R-:W2:Y:S02]  /*3ee0*/  LDG.E.U16 R0, desc[UR36][R4.64] ;  /* 0x0000002404007981 */ /* 0x000ea4000c1e1500 */
[----:B--2---:R-:W-:-:S06]  /*3ef0*/  HADD2.F32 R0, -RZ, R0.H0_H0 ;  /* 0x20000000ff007230 */ /* 0x004fcc0000004100 */
[----:B------:R-:W0:Y:S02]  /*3f00*/  F2I.FTZ.TRUNC.NTZ R0, R0 ;  /* 0x0000000000007305 */ /* 0x000e24000021f100 */
[----:B0-----:R-:W-:Y:S01]  /*3f10*/  PRMT R18, R0, 0x7610, R18 ;  /* 0x0000761000127816 */ /* 0x001fe20000000012 */
[----:B------:R-:W-:Y:S06]  /*3f20*/  BRA `(.L_x_45881) ;  /* 0x0000000800ec7947 */ /* 0x000fec0003800000 */
.L_x_45884:
        /* <DEDUP_REMOVED lines=9> */
.L_x_45887:
[----:B------:R-:W2:Y:S02]  /*3fc0*/  LDG.E.U16 R4, desc[UR36][R4.64] ;  /* 0x0000002404047981 */ /* 0x000ea4000c1e1500 */
[----:B--2---:R-:W-:-:S06]  /*3fd0*/  HADD2.F32 R0, -RZ, R4.H0_H0 ;  /* 0x20000004ff007230 */ /* 0x004fcc0000004100 */
[----:B------:R-:W0:Y:S02]  /*3fe0*/  F2I.FTZ.TRUNC.NTZ R0, R0 ;  /* 0x0000000000007305 */ /* 0x000e24000021f100 */
[----:B0-----:R-:W-:Y:S01]  /*3ff0*/  PRMT R18, R0, 0x7610, R18 ;  /* 0x0000761000127816 */ /* 0x001fe20000000012 */
[----:B------:R-:W-:Y:S06]  /*4000*/  BRA `(.L_x_45881) ;  /* 0x0000000800b47947 */ /* 0x000fec0003800000 */
.L_x_45886:
[----:B------:R-:W2:Y:S02]  /*4010*/  LDG.E.64 R4, desc[UR36][R4.64] ;  /* 0x0000002404047981 */ /* 0x000ea4000c1e1b00 */
[----:B--2---:R0:W1:Y:S01]  /*4020*/  F2I.F64.TRUNC R18, R4 ;  /* 0x0000000400127311 */ /* 0x004062000030d100 */
[----:B------:R-:W-:Y:S05]  /*4030*/  BRA `(.L_x_45881) ;  /* 0x0000000800a87947 */ /* 0x000fea0003800000 */
.L_x_45876:
        /* <DEDUP_REMOVED lines=12> */
.L_x_45890:
[----:B------:R-:W2:Y:S02]  /*4100*/  LDG.E.64 R4, desc[UR36][R4.64] ;  /* 0x0000002404047981 */ /* 0x000ea4000c1e1b00 */
[----:B--2---:R0:W1:Y:S01]  /*4110*/  F2I.F64.TRUNC R18, R4 ;  /* 0x0000000400127311 */ /* 0x004062000030d100 */
[----:B------:R-:W-:Y:S05]  /*4120*/  BRA `(.L_x_45881) ;  /* 0x00000008006c7947 */ /* 0x000fea0003800000 */
.L_x_45889:
        /* <DEDUP_REMOVED lines=28> */
.L_x_45892:
        /* <DEDUP_REMOVED lines=15> */
.L_x_45891:
[----:B------:R-:W2:Y:S02]  /*43e0*/  LDG.E.U16 R0, desc[UR36][R4.64] ;  /* 0x0000002404007981 */ /* 0x000ea4000c1e1500 */
[----:B--2---:R-:W-:-:S06]  /*43f0*/  IMAD.U32 R0, R0, 0x10000, RZ ;  /* 0x0001000000007824 */ /* 0x004fcc00078e00ff */
[----:B------:R-:W0:Y:S02]  /*4400*/  F2I.FTZ.TRUNC.NTZ R0, R0 ;  /* 0x0000000000007305 */ /* 0x000e24000021f100 */
[----:B0-----:R-:W-:Y:S01]  /*4410*/  PRMT R18, R0, 0x7610, R18 ;  /* 0x0000761000127816 */ /* 0x001fe20000000012 */
[----:B------:R-:W-:Y:S06]  /*4420*/  BRA `(.L_x_45881) ;  /* 0x0000000400ac7947 */ /* 0x000fec0003800000 */
.L_x_45888:
        /* <DEDUP_REMOVED lines=10> */
.L_x_45895:
        /* <DEDUP_REMOVED lines=21> */
.L_x_45899:
[----:B------:R-:W-:Y:S05]  /*4620*/  BSYNC B1 ;  /* 0x0000000000017941 */ /* 0x000fea0003800000 */
.L_x_45898:
[----:B------:R-:W-:Y:S01]  /*4630*/  LEA R5, R0, 0x3b800000, 0x17 ;  /* 0x3b80000000057811 */ /* 0x000fe200078eb8ff */
[----:B------:R-:W-:-:S05]  /*4640*/  IMAD.SHL.U32 R0, R3, 0x100000, RZ ;  /* 0x0010000003007824 */ /* 0x000fca00078e00ff */
[----:B------:R-:W-:-:S07]  /*4650*/  LOP3.LUT R0, R5, R0, R6, 0xfe, !PT ;  /* 0x0000000005007212 */ /* 0x000fce00078efe06 */
.L_x_45897:
[----:B------:R-:W-:Y:S05]  /*4660*/  BSYNC B0 ;  /* 0x0000000000007941 */ /* 0x000fea0003800000 */
.L_x_45896:
[----:B------:R-:W0:Y:S02]  /*4670*/  F2I.FTZ.TRUNC.NTZ R0, R0 ;  /* 0x0000000000007305 */ /* 0x000e24000021f100 */
[----:B0-----:R-:W-:Y:S01]  /*4680*/  PRMT R18, R0, 0x7610, R18 ;  /* 0x0000761000127816 */ /* 0x001fe20000000012 */
[----:B------:R-:W-:Y:S06]  /*4690*/  BRA `(.L_x_45881) ;  /* 0x0000000400107947 */ /* 0x000fec0003800000 */
.L_x_45894:
        /* <DEDUP_REMOVED lines=21> */
.L_x_45903:
[----:B------:R-:W-:Y:S05]  /*47f0*/  BSYNC B1 ;  /* 0x0000000000017941 */ /* 0x000fea0003800000 */
.L_x_45902:
[----:B------:R-:W-:Y:S01]  /*4800*/  LEA R5, R0, 0x37800000, 0x17 ;  /* 0x3780000000057811 */ /* 0x000fe200078eb8ff */
[----:B------:R-:W-:-:S05]  /*4810*/  IMAD.SHL.U32 R0, R3, 0x200000, RZ ;  /* 0x0020000003007824 */ /* 0x000fca00078e00ff */
[----:B------:R-:W-:-:S07]  /*4820*/  LOP3.LUT R0, R5, R0, R6, 0xfe, !PT ;  /* 0x0000000005007212 */ /* 0x000fce00078efe06 */
.L_x_45901:
[----:B------:R-:W-:Y:S05]  /*4830*/  BSYNC B0 ;  /* 0x0000000000007941 */ /* 0x000fea0003800000 */
.L_x_45900:
[----:B------:R-:W0:Y:S02]  /*4840*/  F2I.FTZ.TRUNC.NTZ R0, R0 ;  /* 0x0000000000007305 */ /* 0x000e24000021f100 */
[----:B0-----:R-:W-:Y:S01]  /*4850*/  PRMT R18, R0, 0x7610, R18 ;  /* 0x0000761000127816 */ /* 0x001fe20000000012 */
[----:B------:R-:W-:Y:S06]  /*4860*/  BRA `(.L_x_45881) ;  /* 0x00000000009c7947 */ /* 0x000fec0003800000 */
.L_x_45893:
        /* <DEDUP_REMOVED lines=14> */
.L_x_45907:
[----:B------:R-:W-:Y:S05]  /*4950*/  BSYNC B0 ;  /* 0x0000000000007941 */ /* 0x000fea0003800000 */
.L_x_45906:
[----:B------:R-:W0:Y:S02]  /*4960*/  F2I.FTZ.TRUNC.NTZ R0, R0 ;  /* 0x0000000000007305 */ /* 0x000e24000021f100 */
[----:B0-----:R-:W-:Y:S01]  /*4970*/  PRMT R18, R0, 0x7610, R18 ;  /* 0x0000761000127816 */ /* 0x001fe20000000012 */
[----:B------:R-:W-:Y:S06]  /*4980*/  BRA `(.L_x_45881) ;  /* 0x0000000000547947 */ /* 0x000fec0003800000 */
.L_x_45880:
        /* <DEDUP_REMOVED lines=16> */
.L_x_45908:
[----:B------:R-:W-:Y:S01]  /*4a90*/  PRMT R18, RZ, 0x7610, R18 ;  /* 0x00007610ff127816 */ /* 0x000fe20000000012 */
[----:B------:R-:W-:Y:S06]  /*4aa0*/  BRA `(.L_x_45881) ;  /* 0x00000000000c7947 */ /* 0x000fec0003800000 */
.L_x_45905:
[----:B------:R3:W5:Y:S01]  /*4ab0*/  LDG.E.U16 R18, desc[UR36][R4.64] ;  /* 0x0000002404127981 */ /* 0x000762000c1e1500 */
[----:B------:R-:W-:Y:S05]  /*4ac0*/  BRA `(.L_x_45881) ;  /* 0x0000000000047947 */ /* 0x000fea0003800000 */
.L_x_45904:
[----:B------:R4:W5:Y:S02]  /*4ad0*/  LDG.E.U16 R18, desc[UR36][R4.64] ;  /* 0x0000002404127981 */ /* 0x000964000c1e1500 */
.L_x_45881:
        /* <DEDUP_REMOVED lines=19> */
.L_x_45912:
[----:B------:R0:W5:Y:S01]  /*4c10*/  LDG.E.U8 R26, desc[UR36][R4.64] ;  /* 0x00000024041a7981 */ /* 0x000162000c1e1100 */
[----:B------:R-:W-:Y:S05]  /*4c20*/  BRA `(.L_x_45914) ;  /* 0x0000000c00547947 */ /* 0x000fea0003800000 */
.L_x_45911:
        /* <DEDUP_REMOVED lines=8> */
.L_x_45916:
[----:B------:R0:W5:Y:S01]  /*4cb0*/  LDG.E.U16 R26, desc[UR36][R4.64] ;  /* 0x00000024041a7981 */ /* 0x000162000c1e1500 */
[----:B------:R-:W-:Y:S05]  /*4cc0*/  BRA `(.L_x_45914) ;  /* 0x0000000c002c7947 */ /* 0x000fea0003800000 */
.L_x_45915:
[----:B------:R0:W5:Y:S01]  /*4cd0*/  LDG.E.U16 R26, desc[UR36][R4.64] ;  /* 0x00000024041a7981 */ /* 0x000162000c1e1500 */
[----:B------:R-:W-:Y:S05]  /*4ce0*/  BRA `(.L_x_45914) ;  /* 0x0000000c00247947 */ /* 0x000fea0003800000 */
.L_x_45910:
        /* <DEDUP_REMOVED lines=9> */
.L_x_45918:
[----:B------:R-:W2:Y:S02]  /*4d80*/  LDG.E.U16 R0, desc[UR36][R4.64] ;  /* 0x0000002404007981 */ /* 0x000ea4000c1e1500 */
[----:B--2---:R-:W-:-:S06]  /*4d90*/  HADD2.F32 R0, -RZ, R0.H0_H0 ;  /* 0x20000000ff007230 */ /* 0x004fcc0000004100 */
[----:B------:R-:W0:Y:S02]  /*4da0*/  F2I.FTZ.TRUNC.NTZ R0, R0 ;  /* 0x0000000000007305 */ /* 0x000e24000021f100 */
[----:B0-----:R-:W-:Y:S01]  /*4db0*/  PRMT R26, R0, 0x7610, R26 ;  /* 0x00007610001a7816 */ /* 0x001fe2000000001a */
[----:B------:R-:W-:Y:S06]  /*4dc0*/  BRA `(.L_x_45914) ;  /* 0x0000000800ec7947 */ /* 0x000fec0003800000 */
.L_x_45917:
        /* <DEDUP_REMOVED lines=9> */
.L_x_45920:
[----:B------:R-:W2:Y:S02]  /*4e60*/  LDG.E.U16 R4, desc[UR36][R4.64] ;  /* 0x0000002404047981 */ /* 0x000ea4000c1e1500 */
[----:B--2---:R-:W-:-:S06]  /*4e70*/  HADD2.F32 R0, -RZ, R4.H0_H0 ;  /* 0x20000004ff007230 */ /* 0x004fcc0000004100 */
[----:B------:R-:W0:Y:S02]  /*4e80*/  F2I.FTZ.TRUNC.NTZ R0, R0 ;  /* 0x0000000000007305 */ /* 0x000e24000021f100 */
[----:B0-----:R-:W-:Y:S01]  /*4e90*/  PRMT R26, R0, 0x7610, R26 ;  /* 0x00007610001a7816 */ /* 0x001fe2000000001a */
[----:B------:R-:W-:Y:S06]  /*4ea0*/  BRA `(.L_x_45914) ;  /* 0x0000000800b47947 */ /* 0x000fec0003800000 */
.L_x_45919:
[----:B------:R-:W2:Y:S02]  /*4eb0*/  LDG.E.64 R4, desc[UR36][R4.64] ;  /* 0x0000002404047981 */ /* 0x000ea4000c1e1b00 */
[----:B--2---:R0:W1:Y:S01]  /*4ec0*/  F2I.F64.TRUNC R26, R4 ;  /* 0x00000004001a7311 */ /* 0x004062000030d100 */
[----:B------:R-:W-:Y:S05]  /*4ed0*/  BRA `(.L_x_45914) ;  /* 0x0000000800a87947 */ /* 0x000fea0003800000 */
.L_x_45909:
        /* <DEDUP_REMOVED lines=12> */
.L_x_45923:
[----:B------:R-:W2:Y:S02]  /*4fa0*/  LDG.E.64 R4, desc[UR36][R4.64] ;  /* 0x0000002404047981 */ /* 0x000ea4000c1e1b00 */
[----:B--2---:R3:W4:Y:S01]  /*4fb0*/  F2I.F64.TRUNC R26, R4 ;  /* 0x00000004001a7311 */ /* 0x004722000030d100 */
[----:B------:R-:W-:Y:S05]  /*4fc0*/  BRA `(.L_x_45914) ;  /* 0x00000008006c7947 */ /* 0x000fea0003800000 */
.L_x_45922:
        /* <DEDUP_REMOVED lines=28> */
.L_x_45925:
        /* <DEDUP_REMOVED lines=15> */
.L_x_45924:
[----:B------:R-:W2:Y:S02]  /*5280*/  LDG.E.U16 R0, desc[UR36][R4.64] ;  /* 0x0000002404007981 */ /* 0x000ea4000c1e1500 */
[----:B--2---:R-:W-:-:S06]  /*5290*/  IMAD.U32 R0, R0, 0x10000, RZ ;  /* 0x0001000000007824 */ /* 0x004fcc00078e00ff */
[----:B------:R-:W0:Y:S02]  /*52a0*/  F2I.FTZ.TRUNC.NTZ R0, R0 ;  /* 0x0000000000007305 */ /* 0x000e24000021f100 */
[----:B0-----:R-:W-:Y:S01]  /*52b0*/  PRMT R26, R0, 0x7610, R26 ;  /* 0x00007610001a7816 */ /* 0x001fe2000000001a */
[----:B------:R-:W-:Y:S06]  /*52c0*/  BRA `(.L_x_45914) ;  /* 0x0000000400ac7947 */ /* 0x000fec0003800000 */
.L_x_45921:
        /* <DEDUP_REMOVED lines=10> */
.L_x_45928:
        /* <DEDUP_REMOVED lines=21> */
.L_x_45932:
[----:B------:R-:W-:Y:S05]  /*54c0*/  BSYNC B1 ;  /* 0x0000000000017941 */ /* 0x000fea0003800000 */
.L_x_45931:
[----:B------:R-:W-:Y:S01]  /*54d0*/  LEA R5, R0, 0x3b800000, 0x17 ;  /* 0x3b80000000057811 */ /* 0x000fe200078eb8ff */
[----:B------:R-:W-:-:S05]  /*54e0*/  IMAD.SHL.U32 R0, R3, 0x100000, RZ ;  /* 0x0010000003007824 */ /* 0x000fca00078e00ff */
[----:B------:R-:W-:-:S07]  /*54f0*/  LOP3.LUT R0, R5, R0, R6, 0xfe, !PT ;  /* 0x0000000005007212 */ /* 0x000fce00078efe06 */
.L_x_45930:
[----:B------:R-:W-:Y:S05]  /*5500*/  BSYNC B0 ;  /* 0x0000000000007941 */ /* 0x000fea0003800000 */
.L_x_45929:
[----:B------:R-:W0:Y:S02]  /*5510*/  F2I.FTZ.TRUNC.NTZ R0, R0 ;  /* 0x0000000000007305 */ /* 0x000e24000021f100 */
[----:B0-----:R-:W-:Y:S01]  /*5520*/  PRMT R26, R0, 0x7610, R26 ;  /* 0x00007610001a7816 */ /* 0x001fe2000000001a */
[----:B------:R-:W-:Y:S06]  /*5530*/  BRA `(.L_x_45914) ;  /* 0x0000000400107947 */ /* 0x000fec0003800000 */
.L_x_45927:
        /* <DEDUP_REMOVED lines=21> */
.L_x_45936:
[----:B------:R-:W-:Y:S05]  /*5690*/  BSYNC B1 ;  /* 0x0000000000017941 */ /* 0x000fea0003800000 */
.L_x_45935:
[----:B------:R-:W-:Y:S01]  /*56a0*/  LEA R5, R0, 0x37800000, 0x17 ;  /* 0x3780000000057811 */ /* 0x000fe200078eb8ff */
[----:B------:R-:W-:-:S05]  /*56b0*/  IMAD.SHL.U32 R0, R3, 0x200000, RZ ;  /* 0x0020000003007824 */ /* 0x000fca00078e00ff */
[----:B------:R-:W-:-:S07]  /*56c0*/  LOP3.LUT R0, R5, R0, R6, 0xfe, !PT ;  /* 0x0000000005007212 */ /* 0x000fce00078efe06 */
.L_x_45934:
[----:B------:R-:W-:Y:S05]  /*56d0*/  BSYNC B0 ;  /* 0x0000000000007941 */ /* 0x000fea0003800000 */
.L_x_45933:
[----:B------:R-:W0:Y:S02]  /*56e0*/  F2I.FTZ.TRUNC.NTZ R0, R0 ;  /* 0x0000000000007305 */ /* 0x000e24000021f100 */
[----:B0-----:R-:W-:Y:S01]  /*56f0*/  PRMT R26, R0, 0x7610, R26 ;  /* 0x00007610001a7816 */ /* 0x001fe2000000001a */
[----:B------:R-:W-:Y:S06]  /*5700*/  BRA `(.L_x_45914) ;  /* 0x00000000009c7947 */ /* 0x000fec0003800000 */
.L_x_45926:
        /* <DEDUP_REMOVED lines=14> */
.L_x_45940:
[----:B------:R-:W-:Y:S05]  /*57f0*/  BSYNC B0 ;  /* 0x0000000000007941 */ /* 0x000fea0003800000 */
.L_x_45939:
[----:B------:R-:W0:Y:S02]  /*5800*/  F2I.FTZ.TRUNC.NTZ R0, R0 ;  /* 0x0000000000007305 */ /* 0x000e24000021f100 */
[----:B0-----:R-:W-:Y:S01]  /*5810*/  PRMT R26, R0, 0x7610, R26 ;  /* 0x00007610001a7816 */ /* 0x001fe2000000001a */
[----:B------:R-:W-:Y:S06]  /*5820*/  BRA `(.L_x_45914) ;  /* 0x0000000000547947 */ /* 0x000fec0003800000 */
.L_x_45913:
        /* <DEDUP_REMOVED lines=16> */
.L_x_45941:
[----:B------:R-:W-:Y:S01]  /*5930*/  PRMT R26, RZ, 0x7610, R26 ;  /* 0x00007610ff1a7816 */ /* 0x000fe2000000001a */
[----:B------:R-:W-:Y:S06]  /*5940*/  BRA `(.L_x_45914) ;  /* 0x00000000000c7947 */ /* 0x000fec0003800000 */
.L_x_45938:
[----:B------:R1:W5:Y:S01]  /*5950*/  LDG.E.U16 R26, desc[UR36][R4.64] ;  /* 0x00000024041a7981 */ /* 0x000362000c1e1500 */
[----:B------:R-:W-:Y:S05]  /*5960*/  BRA `(.L_x_45914) ;  /* 0x0000000000047947 */ /* 0x000fea0003800000 */
.L_x_45937:
[----:B------:R2:W5:Y:S02]  /*5970*/  LDG.E.U16 R26, desc[UR36][R4.64] ;  /* 0x00000024041a7981 */ /* 0x000564000c1e1500 */
.L_x_45914:
[----:B------:R-:W-:-:S07]  /*5980*/  VIADD R17, R17, 0x80 ;  /* 0x0000008011117836 */ /* 0x000fce0000000000 */
.L_x_45875:
[----:B------:R-:W-:Y:S05]  /*5990*/  BSYNC B6 ;  /* 0x0000000000067941 */ /* 0x000fea0003800000 */
.L_x_45874:
        /* <DEDUP_REMOVED lines=23> */
.L_x_45947:
[----:B------:R0:W5:Y:S01]  /*5b10*/  LDG.E.U8 R24, desc[UR36][R4.64] ;  /* 0x0000002404187981 */ /* 0x000162000c1e1100 */
[----:B------:R-:W-:Y:S05]  /*5b20*/  BRA `(.L_x_45949) ;  /* 0x0000000c00547947 */ /* 0x000fea0003800000 */
.L_x_45946:
        /* <DEDUP_REMOVED lines=8> */
.L_x_45951:
[----:B------:R3:W5:Y:S01]  /*5bb0*/  LDG.E.U16 R24, desc[UR36][R4.64] ;  /* 0x0000002404187981 */ /* 0x000762000c1e1500 */
[----:B------:R-:W-:Y:S05]  /*5bc0*/  BRA `(.L_x_45949) ;  /* 0x0000000c002c7947 */ /* 0x000fea0003800000 */
.L_x_45950:
[----:B------:R2:W5:Y:S01]  /*5bd0*/  LDG.E.U16 R24, desc[UR36][R4.64] ;  /* 0x0000002404187981 */ /* 0x000562000c1e1500 */
[----:B------:R-:W-:Y:S05]  /*5be0*/  BRA `(.L_x_45949) ;  /* 0x0000000c00247947 */ /* 0x000fea0003800000 */
.L_x_45945:
        /* <DEDUP_REMOVED lines=9> */
.L_x_45953:
[----:B------:R-:W2:Y:S02]  /*5c80*/  LDG.E.U16 R0, desc[UR36][R4.64] ;  /* 0x0000002404007981 */ /* 0x000ea4000c1e1500 */
[----:B--2---:R-:W-:-:S06]  /*5c90*/  HADD2.F32 R0, -RZ, R0.H0_H0 ;  /* 0x20000000ff007230 */ /* 0x004fcc0000004100 */
[----:B------:R-:W0:Y:S02]  /*5ca0*/  F2I.FTZ.TRUNC.NTZ R0, R0 ;  /* 0x0000000000007305 */ /* 0x000e24000021f100 */
[----:B0-----:R-:W-:Y:S01]  /*5cb0*/  PRMT R24, R0, 0x7610, R24 ;  /* 0x0000761000187816 */ /* 0x001fe20000000018 */
[----:B------:R-:W-:Y:S06]  /*5cc0*/  BRA `(.L_x_45949) ;  /* 0x0000000800ec7947 */ /* 0x000fec0003800000 */
.L_x_45952:
        /* <DEDUP_REMOVED lines=9> */
.L_x_45955:
[----:B------:R-:W2:Y:S02]  /*5d60*/  LDG.E.U16 R4, desc[UR36][R4.64] ;  /* 0x0000002404047981 */ /* 0x000ea4000c1e1500 */
[----:B--2---:R-:W-:-:S06]  /*5d70*/  HADD2.F32 R0, -RZ, R4.H0_H0 ;  /* 0x20000004ff007230 */ /* 0x004fcc0000004100 */
[----:B------:R-:W0:Y:S02]  /*5d80*/  F2I.FTZ.TRUNC.NTZ R0, R0 ;  /* 0x0000000000007305 */ /* 0x000e24000021f100 */
[----:B0-----:R-:W-:Y:S01]  /*5d90*/  PRMT R24, R0, 0x7610, R24 ;  /* 0x0000761000187816 */ /* 0x001fe20000000018 */
[----:B------:R-:W-:Y:S06]  /*5da0*/  BRA `(.L_x_45949) ;  /* 0x0000000800b47947 */ /* 0x000fec0003800000 */
.L_x_45954:
[----:B------:R-:W2:Y:S02]  /*5db0*/  LDG.E.64 R4, desc[UR36][R4.64] ;  /* 0x0000002404047981 */ /* 0x000ea4000c1e1b00 */
[----:B--2---:R0:W1:Y:S01]  /*5dc0*/  F2I.F64.TRUNC R24, R4 ;  /* 0x0000000400187311 */ /* 0x004062000030d100 */
[----:B------:R-:W-:Y:S05]  /*5dd0*/  BRA `(.L_x_45949) ;  /* 0x0000000800a87947 */ /* 0x000fea0003800000 */
.L_x_45944:
        /* <DEDUP_REMOVED lines=12> */
.L_x_45958:
[----:B------:R-:W2:Y:S02]  /*5ea0*/  LDG.E.64 R4, desc[UR36][R4.64] ;  /* 0x0000002404047981 */ /* 0x000ea4000c1e1b00 */
[----:B--2---:R0:W1:Y:S01]  /*5eb0*/  F2I.F64.TRUNC R24, R4 ;  /* 0x0000000400187311 */ /* 0x004062000030d100 */
[----:B------:R-:W-:Y:S05]  /*5ec0*/  BRA `(.L_x_45949) ;  /* 0x00000008006c7947 */ /* 0x000fea0003800000 */
.L_x_45957:
        /* <DEDUP_REMOVED lines=28> */
.L_x_45960:
        /* <DEDUP_REMOVED lines=15> */
.L_x_45959:
[----:B------:R-:W2:Y:S02]  /*6180*/  LDG.E.U16 R0, desc[UR36][R4.64] ;  /* 0x0000002404007981 */ /* 0x000ea4000c1e1500 */
[----:B--2---:R-:W-:-:S06]  /*6190*/  IMAD.U32 R0, R0, 0x10000, RZ ;  /* 0x0001000000007824 */ /* 0x004fcc00078e00ff */
[----:B------:R-:W0:Y:S02]  /*61a0*/  F2I.FTZ.TRUNC.NTZ R0, R0 ;  /* 0x0000000000007305 */ /* 0x000e24000021f100 */
[----:B0-----:R-:W-:Y:S01]  /*61b0*/  PRMT R24, R0, 0x7610, R24 ;  /* 0x0000761000187816 */ /* 0x001fe20000000018 */
[----:B------:R-:W-:Y:S06]  /*61c0*/  BRA `(.L_x_45949) ;  /* 0x0000000400ac7947 */ /* 0x000fec0003800000 */
.L_x_45956:
        /* <DEDUP_REMOVED lines=10> */
.L_x_45963:
        /* <DEDUP_REMOVED lines=21> */
.L_x_45967:
[----:B------:R-:W-:Y:S05]  /*63c0*/  BSYNC B1 ;  /* 0x0000000000017941 */ /* 0x000fea0003800000 */
.L_x_45966:
[----:B------:R-:W-:Y:S01]  /*63d0*/  LEA R5, R0, 0x3b800000, 0x17 ;  /* 0x3b80000000057811 */ /* 0x000fe200078eb8ff */
[----:B------:R-:W-:-:S05]  /*63e0*/  IMAD.SHL.U32 R0, R3, 0x100000, RZ ;  /* 0x0010000003007824 */ /* 0x000fca00078e00ff */
[----:B------:R-:W-:-:S07]  /*63f0*/  LOP3.LUT R0, R5, R0, R6, 0xfe, !PT ;  /* 0x0000000005007212 */ /* 0x000fce00078efe06 */
.L_x_45965:
[----:B------:R-:W-:Y:S05]  /*6400*/  BSYNC B0 ;  /* 0x0000000000007941 */ /* 0x000fea0003800000 */
.L_x_45964:
[----:B------:R-:W0:Y:S02]  /*6410*/  F2I.FTZ.TRUNC.NTZ R0, R0 ;  /* 0x0000000000007305 */ /* 0x000e24000021f100 */
[----:B0-----:R-:W-:Y:S01]  /*6420*/  PRMT R24, R0, 0x7610, R24 ;  /* 0x0000761000187816 */ /* 0x001fe20000000018 */
[----:B------:R-:W-:Y:S06]  /*6430*/  BRA `(.L_x_45949) ;  /* 0x0000000400107947 */ /* 0x000fec0003800000 */
.L_x_45962:
        /* <DEDUP_REMOVED lines=21> */
.L_x_45971:
[----:B------:R-:W-:Y:S05]  /*6590*/  BSYNC B1 ;  /* 0x0000000000017941 */ /* 0x000fea0003800000 */
.L_x_45970:
[----:B------:R-:W-:Y:S01]  /*65a0*/  LEA R5, R0, 0x37800000, 0x17 ;  /* 0x3780000000057811 */ /* 0x000fe200078eb8ff */
[----:B------:R-:W-:-:S05]  /*65b0*/  IMAD.SHL.U32 R0, R3, 0x200000, RZ ;  /* 0x0020000003007824 */ /* 0x000fca00078e00ff */
[----:B------:R-:W-:-:S07]  /*65c0*/  LOP3.LUT R0, R5, R0, R6, 0xfe, !PT ;  /* 0x0000000005007212 */ /* 0x000fce00078efe06 */
.L_x_45969:
[----:B------:R-:W-:Y:S05]  /*65d0*/  BSYNC B0 ;  /* 0x0000000000007941 */ /* 0x000fea0003800000 */
.L_x_45968:
[----:B------:R-:W0:Y:S02]  /*65e0*/  F2I.FTZ.TRUNC.NTZ R0, R0 ;  /* 0x0000000000007305 */ /* 0x000e24000021f100 */
[----:B0-----:R-:W-:Y:S01]  /*65f0*/  PRMT R24, R0, 0x7610, R24 ;  /* 0x0000761000187816 */ /* 0x001fe20000000018 */
[----:B------:R-:W-:Y:S06]  /*6600*/  BRA `(.L_x_45949) ;  /* 0x00000000009c7947 */ /* 0x000fec0003800000 */
.L_x_45961:
        /* <DEDUP_REMOVED lines=14> */
.L_x_45975:
[----:B------:R-:W-:Y:S05]  /*66f0*/  BSYNC B0 ;  /* 0x0000000000007941 */ /* 0x000fea0003800000 */
.L_x_45974:
[----:B------:R-:W0:Y:S02]  /*6700*/  F2I.FTZ.TRUNC.NTZ R0, R0 ;  /* 0x0000000000007305 */ /* 0x000e24000021f100 */
[----:B0-----:R-:W-:Y:S01]  /*6710*/  PRMT R24, R0, 0x7610, R24 ;  /* 0x0000761000187816 */ /* 0x001fe20000000018 */
[----:B------:R-:W-:Y:S06]  /*6720*/  BRA `(.L_x_45949) ;  /* 0x0000000000547947 */ /* 0x000fec0003800000 */
.L_x_45948:
        /* <DEDUP_REMOVED lines=16> */
.L_x_45976:
[----:B------:R-:W-:Y:S01]  /*6830*/  PRMT R24, RZ, 0x7610, R24 ;  /* 0x00007610ff187816 */ /* 0x000fe20000000018 */
[----:B------:R-:W-:Y:S06]  /*6840*/  BRA `(.L_x_45949) ;  /* 0x00000000000c7947 */ /* 0x000fec0003800000 */
.L_x_45973:
[----:B------:R0:W5:Y:S01]  /*6850*/  LDG.E.U16 R24, desc[UR36][R4.64] ;  /* 0x0000002404187981 */ /* 0x000162000c1e1500 */
[----:B------:R-:W-:Y:S05]  /*6860*/  BRA `(.L_x_45949) ;  /* 0x0000000000047947 */ /* 0x000fea0003800000 */
.L_x_45972:
[----:B------:R0:W5:Y:S02]  /*6870*/  LDG.E.U16 R24, desc[UR36][R4.64] ;  /* 0x0000002404187981 */ /* 0x000164000c1e1500 */
.L_x_45949:
        /* <DEDUP_REMOVED lines=19> */
.L_x_45980:
[----:B------:R0:W5:Y:S01]  /*69b0*/  LDG.E.U8 R19, desc[UR36][R4.64] ;  /* 0x0000002404137981 */ /* 0x000162000c1e1100 */
[----:B------:R-:W-:Y:S05]  /*69c0*/  BRA `(.L_x_45943) ;  /* 0x0000000c00507947 */ /* 0x000fea0003800000 */
.L_x_45979:
        /* <DEDUP_REMOVED lines=8> */
.L_x_45983:
[----:B------:R0:W5:Y:S01]  /*6a50*/  LDG.E.U16 R19, desc[UR36][R4.64] ;  /* 0x0000002404137981 */ /* 0x000162000c1e1500 */
[----:B------:R-:W-:Y:S05]  /*6a60*/  BRA `(.L_x_45943) ;  /* 0x0000000c00287947 */ /* 0x000fea0003800000 */
.L_x_45982:
[----:B------:R0:W5:Y:S01]  /*6a70*/  LDG.E.U16 R19, desc[UR36][R4.64] ;  /* 0x0000002404137981 */ /* 0x000162000c1e1500 */
[----:B------:R-:W-:Y:S05]  /*6a80*/  BRA `(.L_x_45943) ;  /* 0x0000000c00207947 */ /* 0x000fea0003800000 */
.L_x_45978:
        /* <DEDUP_REMOVED lines=9> */
.L_x_45985:
[----:B------:R-:W2:Y:S02]  /*6b20*/  LDG.E.U16 R0, desc[UR36][R4.64] ;  /* 0x0000002404007981 */ /* 0x000ea4000c1e1500 */
[----:B--2---:R-:W-:-:S06]  /*6b30*/  HADD2.F32 R0, -RZ, R0.H0_H0 ;  /* 0x20000000ff007230 */ /* 0x004fcc0000004100 */
[----:B------:R-:W0:Y:S02]  /*6b40*/  F2I.FTZ.TRUNC.NTZ R0, R0 ;  /* 0x0000000000007305 */ /* 0x000e24000021f100 */
[----:B0-----:R-:W-:Y:S01]  /*6b50*/  PRMT R19, R0, 0x7610, R19 ;  /* 0x0000761000137816 */ /* 0x001fe20000000013 */
[----:B------:R-:W-:Y:S06]  /*6b60*/  BRA `(.L_x_45943) ;  /* 0x0000000800e87947 */ /* 0x000fec0003800000 */
.L_x_45984:
        /* <DEDUP_REMOVED lines=9> */
.L_x_45987:
[----:B------:R-:W2:Y:S02]  /*6c00*/  LDG.E.U16 R4, desc[UR36][R4.64] ;  /* 0x0000002404047981 */ /* 0x000ea4000c1e1500 */
[----:B--2---:R-:W-:-:S06]  /*6c10*/  HADD2.F32 R0, -RZ, R4.H0_H0 ;  /* 0x20000004ff007230 */ /* 0x004fcc0000004100 */
[----:B------:R-:W0:Y:S02]  /*6c20*/  F2I.FTZ.TRUNC.NTZ R0, R0 ;  /* 0x0000000000007305 */ /* 0x000e24000021f100 */
[----:B0-----:R-:W-:Y:S01]  /*6c30*/  PRMT R19, R0, 0x7610, R19 ;  /* 0x0000761000137816 */ /* 0x001fe20000000013 */
[----:B------:R-:W-:Y:S06]  /*6c40*/  BRA `(.L_x_45943) ;  /* 0x0000000800b07947 */ /* 0x000fec0003800000 */
.L_x_45986:
[----:B------:R-:W2:Y:S02]  /*6c50*/  LDG.E.64 R4, desc[UR36][R4.64] ;  /* 0x0000002404047981 */ /* 0x000ea4000c1e1b00 */
[----:B--2---:R0:W1:Y:S01]  /*6c60*/  F2I.F64.TRUNC R19, R4 ;  /* 0x0000000400137311 */ /* 0x004062000030d100 */
[----:B------:R-:W-:Y:S05]  /*6c70*/  BRA `(.L_x_45943) ;  /* 0x0000000800a47947 */ /* 0x000fea0003800000 */
.L_x_45977:
        /* <DEDUP_REMOVED lines=12> */
.L_x_45990:
[----:B------:R-:W2:Y:S02]  /*6d40*/  LDG.E.64 R4, desc[UR36][R4.64] ;  /* 0x0000002404047981 */ /* 0x000ea4000c1e1b00 */
[----:B--2---:R0:W1:Y:S01]  /*6d50*/  F2I.F64.TRUNC R19, R4 ;  /* 0x0000000400137311 */ /* 0x004062000030d100 */
[----:B------:R-:W-:Y:S05]  /*6d60*/  BRA `(.L_x_45943) ;  /* 0x0000000800687947 */ /* 0x000fea0003800000 */
.L_x_45989:
        /* <DEDUP_REMOVED lines=28> */
.L_x_45992:
        /* <DEDUP_REMOVED lines=15> */
.L_x_45991:
[----:B------:R-:W2:Y:S02]  /*7020*/  LDG.E.U16 R0, desc[UR36][R4.64] ;  /* 0x0000002404007981 */ /* 0x000ea4000c1e1500 */
[----:B--2---:R-:W-:-:S06]  /*7030*/  IMAD.U32 R0, R0, 0x10000, RZ ;  /* 0x0001000000007824 */ /* 0x004fcc00078e00ff */
[----:B------:R-:W0:Y:S02]  /*7040*/  F2I.FTZ.TRUNC.NTZ R0, R0 ;  /* 0x0000000000007305 */ /* 0x000e24000021f100 */
[----:B0-----:R-:W-:Y:S01]  /*7050*/  PRMT R19, R0, 0x7610, R19 ;  /* 0x0000761000137816 */ /* 0x001fe20000000013 */
[----:B------:R-:W-:Y:S06]  /*7060*/  BRA `(.L_x_45943) ;  /* 0x0000000400a87947 */ /* 0x000fec0003800000 */
.L_x_45988:
        /* <DEDUP_REMOVED lines=10> */
.L_x_45995:
        /* <DEDUP_REMOVED lines=21> */
.L_x_45999:
[----:B------:R-:W-:Y:S05]  /*7260*/  BSYNC B1 ;  /* 0x0000000000017941 */ /* 0x000fea0003800000 */
.L_x_45998:
[----:B------:R-:W-:Y:S01]  /*7270*/  LEA R5, R0, 0x3b800000, 0x17 ;  /* 0x3b80000000057811 */ /* 0x000fe200078eb8ff */
[----:B------:R-:W-:-:S05]  /*7280*/  IMAD.SHL.U32 R0, R3, 0x100000, RZ ;  /* 0x0010000003007824 */ /* 0x000fca00078e00ff */
[----:B------:R-:W-:-:S07]  /*7290*/  LOP3.LUT R0, R5, R0, R6, 0xfe, !PT ;  /* 0x0000000005007212 */ /* 0x000fce00078efe06 */
.L_x_45997:
[----:B------:R-:W-:Y:S05]  /*72a0*/  BSYNC B0 ;  /* 0x0000000000007941 */ /* 0x000fea0003800000 */
.L_x_45996:
[----:B------:R-:W0:Y:S02]  /*72b0*/  F2I.FTZ.TRUNC.NTZ R0, R0 ;  /* 0x0000000000007305 */ /* 0x000e24000021f100 */
[----:B0-----:R-:W-:Y:S01]  /*72c0*/  PRMT R19, R0, 0x7610, R19 ;  /* 0x0000761000137816 */ /* 0x001fe20000000013 */
[----:B------:R-:W-:Y:S06]  /*72d0*/  BRA `(.L_x_45943) ;  /* 0x00000004000c7947 */ /* 0x000fec0003800000 */
.L_x_45994:
        /* <DEDUP_REMOVED lines=21> */
.L_x_46003:
[----:B------:R-:W-:Y:S05]  /*7430*/  BSYNC B1 ;  /* 0x0000000000017941 */ /* 0x000fea0003800000 */
.L_x_46002:
[----:B------:R-:W-:Y:S01]  /*7440*/  LEA R5, R0, 0x37800000, 0x17 ;  /* 0x3780000000057811 */ /* 0x000fe200078eb8ff */
[----:B------:R-:W-:-:S05]  /*7450*/  IMAD.SHL.U32 R0, R3, 0x200000, RZ ;  /* 0x0020000003007824 */ /* 0x000fca00078e00ff */
[----:B------:R-:W-:-:S07]  /*7460*/  LOP3.LUT R0, R5, R0, R6, 0xfe, !PT ;  /* 0x0000000005007212 */ /* 0x000fce00078efe06 */
.L_x_46001:
[----:B------:R-:W-:Y:S05]  /*7470*/  BSYNC B0 ;  /* 0x0000000000007941 */ /* 0x000fea0003800000 */
.L_x_46000:
[----:B------:R-:W0:Y:S02]  /*7480*/  F2I.FTZ.TRUNC.NTZ R0, R0 ;  /* 0x0000000000007305 */ /* 0x000e24000021f100 */
[----:B0-----:R-:W-:Y:S01]  /*7490*/  PRMT R19, R0, 0x7610, R19 ;  /* 0x0000761000137816 */ /* 0x001fe20000000013 */
[----:B------:R-:W-:Y:S06]  /*74a0*/  BRA `(.L_x_45943) ;  /* 0x0000000000987947 */ /* 0x000fec0003800000 */
.L_x_45993:
        /* <DEDUP_REMOVED lines=14> */
.L_x_46007:
[----:B------:R-:W-:Y:S05]  /*7590*/  BSYNC B0 ;  /* 0x0000000000007941 */ /* 0x000fea0003800000 */
.L_x_46006:
[----:B------:R-:W0:Y:S02]  /*75a0*/  F2I.FTZ.TRUNC.NTZ R0, R0 ;  /* 0x0000000000007305 */ /* 0x000e24000021f100 */
[----:B0-----:R-:W-:Y:S01]  /*75b0*/  PRMT R19, R0, 0x7610, R19 ;  /* 0x0000761000137816 */ /* 0x001fe20000000013 */
[----:B------:R-:W-:Y:S06]  /*75c0*/  BRA `(.L_x_45943) ;  /* 0x0000000000507947 */ /* 0x000fec0003800000 */
.L_x_45981:
        /* <DEDUP_REMOVED lines=16> */
.L_x_46008:
[----:B------:R-:W-:Y:S05]  /*76d0*/  BRA `(.L_x_45943) ;  /* 0x00000000000c7947 */ /* 0x000fea0003800000 */
.L_x_46005:
[----:B------:R0:W5:Y:S01]  /*76e0*/  LDG.E.U16 R19, desc[UR36][R4.64] ;  /* 0x0000002404137981 */ /* 0x000162000c1e1500 */
[----:B------:R-:W-:Y:S05]  /*76f0*/  BRA `(.L_x_45943) ;  /* 0x0000000000047947 */ /* 0x000fea0003800000 */
.L_x_46004:
[----:B------:R0:W5:Y:S02]  /*7700*/  LDG.E.U16 R19, desc[UR36][R4.64] ;  /* 0x0000002404137981 */ /* 0x000164000c1e1500 */
.L_x_45943:
[----:B------:R-:W-:Y:S05]  /*7710*/  BSYNC B6 ;  /* 0x0000000000067941 */ /* 0x000fea0003800000 */
.L_x_45942:
        /* <DEDUP_REMOVED lines=34> */
[----:B------:R-:W-:-:S04]  /*7940*/  @!P0 LOP3.LUT R4, RZ, R0, RZ, 0x33, !PT ;  /* 0x00000000ff048212 */ /* 0x000fc800078e33ff */
[----:B------:R-:W-:-:S04]  /*7950*/  LOP3.LUT R0, R22, R4, RZ, 0x3c, !PT ;  /* 0x0000000416007212 */ /* 0x000fc800078e3cff */
[----:B------:R-:W-:Y:S02]  /*7960*/  PRMT R3, R0, 0x9910, RZ ;  /* 0x0000991000037816 */ /* 0x000fe400000000ff */
[----:B------:R-:W-:Y:S02]  /*7970*/  PRMT R0, R4, 0x9910, RZ ;  /* 0x0000991004007816 */ /* 0x000fe400000000ff */
[----:B------:R-:W-:-:S04]  /*7980*/  ISETP.GT.AND P0, PT, R3, -0x1, PT ;  /* 0xffffffff0300780c */ /* 0x000fc80003f04270 */
[----:B------:R-:W-:-:S04]  /*7990*/  ISETP.EQ.OR P0, PT, R0, RZ, P0 ;  /* 0x000000ff0000720c */ /* 0x000fc80000702670 */
[----:B------:R-:W-:-:S05]  /*79a0*/  SEL R3, R22, RZ, !P0 ;  /* 0x000000ff16037207 */ /* 0x000fca0004000000 */
[----:B------:R-:W-:-:S07]  /*79b0*/  IMAD.IADD R0, R4, 0x1, R3 ;  /* 0x0000000104007824 */ /* 0x000fce00078e0203 */
.L_x_46010:
[----:B------:R-:W-:Y:S05]  /*79c0*/  BSYNC B0 ;  /* 0x0000000000007941 */ /* 0x000fea0003800000 */
.L_x_46009:
        /* <DEDUP_REMOVED lines=33> */
.L_x_46012:
[----:B------:R-:W-:Y:S05]  /*7be0*/  BSYNC B0 ;  /* 0x0000000000007941 */ /* 0x000fea0003800000 */
.L_x_46011:
        /* <DEDUP_REMOVED lines=33> */
.L_x_46014:
[----:B------:R-:W-:Y:S05]  /*7e00*/  BSYNC B0 ;  /* 0x0000000000007941 */ /* 0x000fea0003800000 */
.L_x_46013:
        /* <DEDUP_REMOVED lines=33> */
.L_x_46016:
[----:B------:R-:W-:Y:S05]  /*8020*/  BSYNC B0 ;  /* 0x0000000000007941 */ /* 0x000fea0003800000 */
.L_x_46015:
        /* <DEDUP_REMOVED lines=22> */
.L_x_46022:
[----:B------:R0:W-:Y:S01]  /*8190*/  STG.E.U8 desc[UR36][R8.64], R0 ;  /* 0x0000000008007986 */ /* 0x0001e2000c101124 */
[----:B------:R-:W-:Y:S01]  /*81a0*/  IMAD.MOV.U32 R25, RZ, RZ, R23 ;  /* 0x000000ffff197224 */ /* 0x000fe200078e0017 */
[----:B------:R-:W-:Y:S06]  /*81b0*/  BRA `(.L_x_46018) ;  /* 0x0000000c00bc7947 */ /* 0x000fec0003800000 */
.L_x_46021:
        /* <DEDUP_REMOVED lines=12> */
.L_x_46025:
[----:B------:R-:W-:Y:S01]  /*8280*/  PRMT R3, R0, 0x9910, RZ ;  /* 0x0000991000037816 */ /* 0x000fe200000000ff */
[----:B------:R-:W-:-:S04]  /*8290*/  IMAD.MOV.U32 R25, RZ, RZ, R23 ;  /* 0x000000ffff197224 */ /* 0x000fc800078e0017 */
[----:B------:R0:W-:Y:S01]  /*82a0*/  STG.E desc[UR36][R8.64], R3 ;  /* 0x0000000308007986 */ /* 0x0001e2000c101924 */
[----:B------:R-:W-:Y:S05]  /*82b0*/  BRA `(.L_x_46018) ;  /* 0x0000000c007c7947 */ /* 0x000fea0003800000 */
.L_x_46024:
[----:B------:R0:W-:Y:S01]  /*82c0*/  STG.E.U16 desc[UR36][R8.64], R0 ;  /* 0x0000000008007986 */ /* 0x0001e2000c101524 */
[----:B------:R-:W-:Y:S01]  /*82d0*/  IMAD.MOV.U32 R25, RZ, RZ, R23 ;  /* 0x000000ffff197224 */ /* 0x000fe200078e0017 */
[----:B------:R-:W-:Y:S06]  /*82e0*/  BRA `(.L_x_46018) ;  /* 0x0000000c00707947 */ /* 0x000fec0003800000 */
.L_x_46020:
        /* <DEDUP_REMOVED lines=10> */
.L_x_46027:
[----:B------:R-:W0:Y:S01]  /*8390*/  I2F.S16 R3, R0 ;  /* 0x0000000000037306 */ /* 0x000e220000101400 */
[----:B------:R-:W-:Y:S01]  /*83a0*/  IMAD.MOV.U32 R25, RZ, RZ, R23 ;  /* 0x000000ffff197224 */ /* 0x000fe200078e0017 */
[----:B0-----:R-:W-:-:S05]  /*83b0*/  F2FP.F16.F32.PACK_AB R3, RZ, R3 ;  /* 0x00000003ff03723e */ /* 0x001fca00000000ff */
[----:B------:R0:W-:Y:S01]  /*83c0*/  STG.E.U16 desc[UR36][R8.64], R3 ;  /* 0x0000000308007986 */ /* 0x0001e2000c101524 */
[----:B------:R-:W-:Y:S05]  /*83d0*/  BRA `(.L_x_46018) ;  /* 0x0000000c00347947 */ /* 0x000fea0003800000 */
.L_x_46026:
        /* <DEDUP_REMOVED lines=11> */
.L_x_46029:
[----:B------:R-:W0:Y:S01]  /*8490*/  I2F.S16 R0, R0 ;  /* 0x0000000000007306 */ /* 0x000e220000101400 */
[----:B------:R-:W-:Y:S01]  /*84a0*/  IMAD.MOV.U32 R25, RZ, RZ, R23 ;  /* 0x000000ffff197224 */ /* 0x000fe200078e0017 */
[----:B0-----:R-:W-:-:S04]  /*84b0*/  F2FP.F16.F32.PACK_AB R3, RZ, R0 ;  /* 0x00000000ff03723e */ /* 0x001fc800000000ff */
[----:B------:R-:W-:-:S05]  /*84c0*/  PRMT R3, R3, 0x5410, RZ ;  /* 0x0000541003037816 */ /* 0x000fca00000000ff */
[----:B------:R0:W-:Y:S01]  /*84d0*/  STG.E desc[UR36][R8.64], R3 ;  /* 0x0000000308007986 */ /* 0x0001e2000c101924 */
[----:B------:R-:W-:Y:S05]  /*84e0*/  BRA `(.L_x_46018) ;  /* 0x0000000800f07947 */ /* 0x000fea0003800000 */
.L_x_46028:
[----:B------:R-:W0:Y:S01]  /*84f0*/  I2F.F64.S16 R4, R0 ;  /* 0x0000000000047312 */ /* 0x000e220000101c00 */
[----:B------:R-:W-:Y:S01]  /*8500*/  IMAD.MOV.U32 R25, RZ, RZ, R23 ;  /* 0x000000ffff197224 */ /* 0x000fe200078e0017 */
[----:B0-----:R0:W-:Y:S01]  /*8510*/  STG.E.64 desc[UR36][R8.64], R4 ;  /* 0x0000000408007986 */ /* 0x0011e2000c101b24 */
[----:B------:R-:W-:Y:S05]  /*8520*/  BRA `(.L_x_46018) ;  /* 0x0000000800e07947 */ /* 0x000fea0003800000 */
.L_x_46019:
        /* <DEDUP_REMOVED lines=14> */
.L_x_46032:
[----:B------:R-:W0:Y:S01]  /*8610*/  I2F.F64.S16 R4, R0 ;  /* 0x0000000000047312 */ /* 0x000e220000101c00 */
[----:B------:R-:W-:Y:S01]  /*8620*/  CS2R R6, SRZ ;  /* 0x0000000000067805 */ /* 0x000fe2000001ff00 */
[----:B------:R-:W-:-:S04]  /*8630*/  IMAD.MOV.U32 R25, RZ, RZ, R23 ;  /* 0x000000ffff197224 */ /* 0x000fc800078e0017 */
[----:B0-----:R0:W-:Y:S01]  /*8640*/  STG.E.128 desc[UR36][R8.64], R4 ;  /* 0x0000000408007986 */ /* 0x0011e2000c101d24 */
[----:B------:R-:W-:Y:S05]  /*8650*/  BRA `(.L_x_46018) ;  /* 0x0000000800947947 */ /* 0x000fea0003800000 */
.L_x_46031:
        /* <DEDUP_REMOVED lines=21> */
.L_x_46036:
[----:B------:R-:W-:Y:S05]  /*87b0*/  BSYNC B0 ;  /* 0x0000000000007941 */ /* 0x000fea0003800000 */
.L_x_46035:
[----:B------:R-:W-:Y:S01]  /*87c0*/  LOP3.LUT R3, R3, R4, RZ, 0xfc, !PT ;  /* 0x0000000403037212 */ /* 0x000fe200078efcff */
[----:B------:R-:W-:-:S04]  /*87d0*/  IMAD.MOV.U32 R25, RZ, RZ, R23 ;  /* 0x000000ffff197224 */ /* 0x000fc800078e0017 */
[----:B------:R3:W-:Y:S01]  /*87e0*/  STG.E.U8 desc[UR36][R8.64], R3 ;  /* 0x0000000308007986 */ /* 0x0007e2000c101124 */
[----:B------:R-:W-:Y:S05]  /*87f0*/  BRA `(.L_x_46018) ;  /* 0x00000008002c7947 */ /* 0x000fea0003800000 */
.L_x_46034:
        /* <DEDUP_REMOVED lines=13> */
.L_x_46038:
[----:B------:R-:W-:Y:S01]  /*88d0*/  IMAD.MOV.U32 R0, RZ, RZ, 0x7f ;  /* 0x0000007fff007424 */ /* 0x000fe200078e00ff */
[----:B------:R-:W-:-:S04]  /*88e0*/  ISETP.GT.U32.AND P0, PT, R3, 0x7f800000, PT ;  /* 0x7f8000000300780c */ /* 0x000fc80003f04070 */
[----:B------:R-:W-:-:S09]  /*88f0*/  SEL R0, R0, 0x7c, P0 ;  /* 0x0000007c00007807 */ /* 0x000fd20000000000 */
.L_x_46039:
[----:B------:R-:W-:Y:S05]  /*8900*/  BSYNC B0 ;  /* 0x0000000000007941 */ /* 0x000fea0003800000 */
.L_x_46037:
[----:B------:R-:W-:Y:S01]  /*8910*/  LOP3.LUT R3, R5, 0x80000000, RZ, 0xc0, !PT ;  /* 0x8000000005037812 */ /* 0x000fe200078ec0ff */
[----:B------:R-:W-:-:S03]  /*8920*/  IMAD.MOV.U32 R25, RZ, RZ, R23 ;  /* 0x000000ffff197224 */ /* 0x000fc600078e0017 */
[----:B------:R-:W-:-:S04]  /*8930*/  SHF.R.U32.HI R3, RZ, 0x18, R3 ;  /* 0x00000018ff037819 */ /* 0x000fc80000011603 */
[----:B------:R-:W-:-:S05]  /*8940*/  LOP3.LUT R3, R0, R3, RZ, 0xfc, !PT ;  /* 0x0000000300037212 */ /* 0x000fca00078efcff */
[----:B------:R4:W-:Y:S01]  /*8950*/  STG.E.U8 desc[UR36][R8.64], R3 ;  /* 0x0000000308007986 */ /* 0x0009e2000c101124 */
[----:B------:R-:W-:Y:S05]  /*8960*/  BRA `(.L_x_46018) ;  /* 0x0000000400d07947 */ /* 0x000fea0003800000 */
.L_x_46033:
[----:B------:R-:W0:Y:S01]  /*8970*/  I2F.S16 R3, R0 ;  /* 0x0000000000037306 */ /* 0x000e220000101400 */
[----:B------:R-:W-:Y:S01]  /*8980*/  IMAD.MOV.U32 R25, RZ, RZ, R23 ;  /* 0x000000ffff197224 */ /* 0x000fe200078e0017 */
[----:B0-----:R-:W-:-:S05]  /*8990*/  F2FP.BF16.F32.PACK_AB R3, RZ, R3 ;  /* 0x00000003ff03723e */ /* 0x001fca00000010ff */
[----:B------:R2:W-:Y:S01]  /*89a0*/  STG.E.U16 desc[UR36][R8.64], R3 ;  /* 0x0000000308007986 */ /* 0x0005e2000c101524 */
[----:B------:R-:W-:Y:S05]  /*89b0*/  BRA `(.L_x_46018) ;  /* 0x0000000400bc7947 */ /* 0x000fea0003800000 */
.L_x_46030:
        /* <DEDUP_REMOVED lines=11> */
.L_x_46042:
        /* <DEDUP_REMOVED lines=17> */
.L_x_46045:
[----:B------:R-:W-:-:S04]  /*8b80*/  LOP3.LUT R3, R5, 0x80000000, RZ, 0xc0, !PT ;  /* 0x8000000005037812 */ /* 0x000fc800078ec0ff */
[----:B------:R-:W-:-:S04]  /*8b90*/  SHF.R.U32.HI R3, RZ, 0x18, R3 ;  /* 0x00000018ff037819 */ /* 0x000fc80000011603 */
[----:B------:R-:W-:-:S04]  /*8ba0*/  LOP3.LUT R0, R0, R3, RZ, 0xfc, !PT ;  /* 0x0000000300007212 */ /* 0x000fc800078efcff */
[----:B------:R-:W-:-:S07]  /*8bb0*/  PRMT R4, R0, 0x7610, R4 ;  /* 0x0000761000047816 */ /* 0x000fce0000000004 */
.L_x_46044:
[----:B------:R-:W-:Y:S05]  /*8bc0*/  BSYNC B0 ;  /* 0x0000000000007941 */ /* 0x000fea0003800000 */
.L_x_46043:
[----:B------:R0:W-:Y:S01]  /*8bd0*/  STG.E.U8 desc[UR36][R8.64], R4 ;  /* 0x0000000408007986 */ /* 0x0001e2000c101124 */
[----:B------:R-:W-:Y:S01]  /*8be0*/  IMAD.MOV.U32 R25, RZ, RZ, R23 ;  /* 0x000000ffff197224 */ /* 0x000fe200078e0017 */
[----:B------:R-:W-:Y:S06]  /*8bf0*/  BRA `(.L_x_46018) ;  /* 0x00000004002c7947 */ /* 0x000fec0003800000 */
.L_x_46041:
        /* <DEDUP_REMOVED lines=17> */
.L_x_46048:
[----:B------:R-:W-:-:S04]  /*8d10*/  LOP3.LUT R3, R5, 0x80000000, RZ, 0xc0, !PT ;  /* 0x8000000005037812 */ /* 0x000fc800078ec0ff */
[----:B------:R-:W-:-:S04]  /*8d20*/  SHF.R.U32.HI R3, RZ, 0x18, R3 ;  /* 0x00000018ff037819 */ /* 0x000fc80000011603 */
[----:B------:R-:W-:-:S04]  /*8d30*/  LOP3.LUT R0, R0, R3, RZ, 0xfc, !PT ;  /* 0x0000000300007212 */ /* 0x000fc800078efcff */
[----:B------:R-:W-:-:S07]  /*8d40*/  PRMT R4, R0, 0x7610, R4 ;  /* 0x0000761000047816 */ /* 0x000fce0000000004 */
.L_x_46047:
[----:B------:R-:W-:Y:S05]  /*8d50*/  BSYNC B0 ;  /* 0x0000000000007941 */ /* 0x000fea0003800000 */
.L_x_46046:
[----:B------:R0:W-:Y:S01]  /*8d60*/  STG.E.U8 desc[UR36][R8.64], R4 ;  /* 0x0000000408007986 */ /* 0x0001e2000c101124 */
[----:B------:R-:W-:Y:S01]  /*8d70*/  IMAD.MOV.U32 R25, RZ, RZ, R23 ;  /* 0x000000ffff197224 */ /* 0x000fe200078e0017 */
[----:B------:R-:W-:Y:S06]  /*8d80*/  BRA `(.L_x_46018) ;  /* 0x0000000000c87947 */ /* 0x000fec0003800000 */
.L_x_46040:
        /* <DEDUP_REMOVED lines=23> */
.L_x_46023:
        /* <DEDUP_REMOVED lines=16> */
.L_x_46051:
[----:B------:R-:W-:Y:S01]  /*9000*/  IMAD.MOV.U32 R25, RZ, RZ, R23 ;  /* 0x000000ffff197224 */ /* 0x000fe200078e0017 */
[----:B------:R-:W-:Y:S06]  /*9010*/  BRA `(.L_x_46018) ;  /* 0x0000000000247947 */ /* 0x000fec0003800000 */
.L_x_46050:
[----:B------:R-:W-:Y:S01]  /*9020*/  PRMT R0, R0, 0x9910, RZ ;  /* 0x0000991000007816 */ /* 0x000fe200000000ff */
[----:B------:R-:W-:-:S04]  /*9030*/  IMAD.MOV.U32 R25, RZ, RZ, R23 ;  /* 0x000000ffff197224 */ /* 0x000fc800078e0017 */
[----:B------:R-:W-:-:S05]  /*9040*/  IMAD.MOV.U32 R4, RZ, RZ, R0 ;  /* 0x000000ffff047224 */ /* 0x000fca00078e0000 */
[----:B------:R-:W-:-:S05]  /*9050*/  SHF.R.S32.HI R5, RZ, 0x1f, R4 ;  /* 0x0000001fff057819 */ /* 0x000fca0000011404 */
[----:B------:R0:W-:Y:S01]  /*9060*/  STG.E.64 desc[UR36][R8.64], R4 ;  /* 0x0000000408007986 */ /* 0x0001e2000c101b24 */
[----:B------:R-:W-:Y:S05]  /*9070*/  BRA `(.L_x_46018) ;  /* 0x00000000000c7947 */ /* 0x000fea0003800000 */
.L_x_46049:
[----:B------:R-:W-:Y:S01]  /*9080*/  PRMT R3, R0, 0x9910, RZ ;  /* 0x0000991000037816 */ /* 0x000fe200000000ff */
[----:B------:R-:W-:-:S04]  /*9090*/  IMAD.MOV.U32 R25, RZ, RZ, R23 ;  /* 0x000000ffff197224 */ /* 0x000fc800078e0017 */
[----:B------:R0:W-:Y:S03]  /*90a0*/  STG.E desc[UR36][R8.64], R3 ;  /* 0x0000000308007986 */ /* 0x0001e6000c101924 */
.L_x_46018:
[----:B------:R-:W-:Y:S05]  /*90b0*/  BSYNC B6 ;  /* 0x0000000000067941 */ /* 0x000fea0003800000 */
.L_x_46017:
        /* <DEDUP_REMOVED lines=23> */
.L_x_46057:
[----:B-----5:R0:W-:Y:S01]  /*9230*/  STG.E.U8 desc[UR36][R8.64], R22 ;  /* 0x0000001608007986 */ /* 0x0201e2000c101124 */
[----:B------:R-:W-:Y:S05]  /*9240*/  BRA `(.L_x_46059) ;  /* 0x0000000c00647947 */ /* 0x000fea0003800000 */
.L_x_46056:
        /* <DEDUP_REMOVED lines=10> */
.L_x_46061:
[----:B-----5:R-:W-:-:S05]  /*92f0*/  PRMT R3, R22, 0x9910, RZ ;  /* 0x0000991016037816 */ /* 0x020fca00000000ff */
[----:B------:R0:W-:Y:S01]  /*9300*/  STG.E desc[UR36][R8.64], R3 ;  /* 0x0000000308007986 */ /* 0x0001e2000c101924 */
[----:B------:R-:W-:Y:S05]  /*9310*/  BRA `(.L_x_46059) ;  /* 0x0000000c00307947 */ /* 0x000fea0003800000 */
.L_x_46060:
[----:B-----5:R0:W-:Y:S01]  /*9320*/  STG.E.U16 desc[UR36][R8.64], R22 ;  /* 0x0000001608007986 */ /* 0x0201e2000c101524 */
[----:B------:R-:W-:Y:S05]  /*9330*/  BRA `(.L_x_46059) ;  /* 0x0000000c00287947 */ /* 0x000fea0003800000 */
.L_x_46055:
        /* <DEDUP_REMOVED lines=9> */
.L_x_46063:
[----:B-----5:R-:W0:Y:S02]  /*93d0*/  I2F.S16 R0, R22 ;  /* 0x0000001600007306 */ /* 0x020e240000101400 */
[----:B0-----:R-:W-:-:S05]  /*93e0*/  F2FP.F16.F32.PACK_AB R0, RZ, R0 ;  /* 0x00000000ff00723e */ /* 0x001fca00000000ff */
[----:B------:R0:W-:Y:S01]  /*93f0*/  STG.E.U16 desc[UR36][R8.64], R0 ;  /* 0x0000000008007986 */ /* 0x0001e2000c101524 */
[----:B------:R-:W-:Y:S05]  /*9400*/  BRA `(.L_x_46059) ;  /* 0x0000000800f47947 */ /* 0x000fea0003800000 */
.L_x_46062:
        /* <DEDUP_REMOVED lines=10> */
.L_x_46065:
[----:B-----5:R-:W0:Y:S02]  /*94b0*/  I2F.S16 R22, R22 ;  /* 0x0000001600167306 */ /* 0x020e240000101400 */
[----:B0-----:R-:W-:-:S04]  /*94c0*/  F2FP.F16.F32.PACK_AB R3, RZ, R22 ;  /* 0x00000016ff03723e */ /* 0x001fc800000000ff */
[----:B------:R-:W-:-:S05]  /*94d0*/  PRMT R3, R3, 0x5410, RZ ;  /* 0x0000541003037816 */ /* 0x000fca00000000ff */
[----:B------:R0:W-:Y:S01]  /*94e0*/  STG.E desc[UR36][R8.64], R3 ;  /* 0x0000000308007986 */ /* 0x0001e2000c101924 */
[----:B------:R-:W-:Y:S05]  /*94f0*/  BRA `(.L_x_46059) ;  /* 0x0000000800b87947 */ /* 0x000fea0003800000 */
.L_x_46064:
[----:B-----5:R-:W0:Y:S02]  /*9500*/  I2F.F64.S16 R22, R22 ;  /* 0x0000001600167312 */ /* 0x020e240000101c00 */
[----:B0-----:R0:W-:Y:S01]  /*9510*/  STG.E.64 desc[UR36][R8.64], R22 ;  /* 0x0000001608007986 */ /* 0x0011e2000c101b24 */
[----:B------:R-:W-:Y:S05]  /*9520*/  BRA `(.L_x_46059) ;  /* 0x0000000800ac7947 */ /* 0x000fea0003800000 */
.L_x_46054:
        /* <DEDUP_REMOVED lines=13> */
.L_x_46068:
[----:B-----5:R-:W0:Y:S01]  /*9600*/  I2F.F64.S16 R4, R22 ;  /* 0x0000001600047312 */ /* 0x020e220000101c00 */
[----:B------:R-:W-:-:S05]  /*9610*/  CS2R R6, SRZ ;  /* 0x0000000000067805 */ /* 0x000fca000001ff00 */
[----:B0-----:R0:W-:Y:S01]  /*9620*/  STG.E.128 desc[UR36][R8.64], R4 ;  /* 0x0000000408007986 */ /* 0x0011e2000c101d24 */
[----:B------:R-:W-:Y:S05]  /*9630*/  BRA `(.L_x_46059) ;  /* 0x0000000800687947 */ /* 0x000fea0003800000 */
.L_x_46067:
        /* <DEDUP_REMOVED lines=21> */
.L_x_46072:
[----:B------:R-:W-:Y:S05]  /*9790*/  BSYNC B0 ;  /* 0x0000000000007941 */ /* 0x000fea0003800000 */
.L_x_46071:
[----:B------:R-:W-:-:S05]  /*97a0*/  LOP3.LUT R5, R0, R5, RZ, 0xfc, !PT ;  /* 0x0000000500057212 */ /* 0x000fca00078efcff */
[----:B------:R3:W-:Y:S01]  /*97b0*/  STG.E.U8 desc[UR36][R8.64], R5 ;  /* 0x0000000508007986 */ /* 0x0007e2000c101124 */
[----:B------:R-:W-:Y:S05]  /*97c0*/  BRA `(.L_x_46059) ;  /* 0x0000000800047947 */ /* 0x000fea0003800000 */
.L_x_46070:
        /* <DEDUP_REMOVED lines=13> */
.L_x_46074:
[----:B------:R-:W-:Y:S01]  /*98a0*/  IMAD.MOV.U32 R0, RZ, RZ, 0x7f ;  /* 0x0000007fff007424 */ /* 0x000fe200078e00ff */
[----:B------:R-:W-:-:S04]  /*98b0*/  ISETP.GT.U32.AND P0, PT, R3, 0x7f800000, PT ;  /* 0x7f8000000300780c */ /* 0x000fc80003f04070 */
[----:B------:R-:W-:-:S09]  /*98c0*/  SEL R0, R0, 0x7c, P0 ;  /* 0x0000007c00007807 */ /* 0x000fd20000000000 */
.L_x_46075:
[----:B------:R-:W-:Y:S05]  /*98d0*/  BSYNC B0 ;  /* 0x0000000000007941 */ /* 0x000fea0003800000 */
.L_x_46073:
[----:B------:R-:W-:-:S04]  /*98e0*/  LOP3.LUT R3, R5, 0x80000000, RZ, 0xc0, !PT ;  /* 0x8000000005037812 */ /* 0x000fc800078ec0ff */
[----:B------:R-:W-:-:S04]  /*98f0*/  SHF.R.U32.HI R3, RZ, 0x18, R3 ;  /* 0x00000018ff037819 */ /* 0x000fc80000011603 */
[----:B------:R-:W-:-:S05]  /*9900*/  LOP3.LUT R3, R0, R3, RZ, 0xfc, !PT ;  /* 0x0000000300037212 */ /* 0x000fca00078efcff */
[----:B------:R4:W-:Y:S01]  /*9910*/  STG.E.U8 desc[UR36][R8.64], R3 ;  /* 0x0000000308007986 */ /* 0x0009e2000c101124 */
[----:B------:R-:W-:Y:S05]  /*9920*/  BRA `(.L_x_46059) ;  /* 0x0000000400ac7947 */ /* 0x000fea0003800000 */
.L_x_46069:
[----:B-----5:R-:W0:Y:S02]  /*9930*/  I2F.S16 R0, R22 ;  /* 0x0000001600007306 */ /* 0x020e240000101400 */
[----:B0-----:R-:W-:-:S05]  /*9940*/  F2FP.BF16.F32.PACK_AB R0, RZ, R0 ;  /* 0x00000000ff00723e */ /* 0x001fca00000010ff */
[----:B------:R2:W-:Y:S01]  /*9950*/  STG.E.U16 desc[UR36][R8.64], R0 ;  /* 0x0000000008007986 */ /* 0x0005e2000c101524 */
[----:B------:R-:W-:Y:S05]  /*9960*/  BRA `(.L_x_46059) ;  /* 0x00000004009c7947 */ /* 0x000fea0003800000 */
.L_x_46066:
        /* <DEDUP_REMOVED lines=10> */
.L_x_46078:
        /* <DEDUP_REMOVED lines=17> */
.L_x_46081:
[----:B------:R-:W-:-:S04]  /*9b20*/  LOP3.LUT R3, R5, 0x80000000, RZ, 0xc0, !PT ;  /* 0x8000000005037812 */ /* 0x000fc800078ec0ff */
[----:B------:R-:W-:-:S04]  /*9b30*/  SHF.R.U32.HI R3, RZ, 0x18, R3 ;  /* 0x00000018ff037819 */ /* 0x000fc80000011603 */
[----:B------:R-:W-:-:S04]  /*9b40*/  LOP3.LUT R0, R0, R3, RZ, 0xfc, !PT ;  /* 0x0000000300007212 */ /* 0x000fc800078efcff */
[----:B------:R-:W-:-:S07]  /*9b50*/  PRMT R4, R0, 0x7610, R4 ;  /* 0x0000761000047816 */ /* 0x000fce0000000004 */
.L_x_46080:
[----:B------:R-:W-:Y:S05]  /*9b60*/  BSYNC B0 ;  /* 0x0000000000007941 */ /* 0x000fea0003800000 */
.L_x_46079:
[----:B------:R0:W-:Y:S01]  /*9b70*/  STG.E.U8 desc[UR36][R8.64], R4 ;  /* 0x0000000408007986 */ /* 0x0001e2000c101124 */
[----:B------:R-:W-:Y:S05]  /*9b80*/  BRA `(.L_x_46059) ;  /* 0x0000000400147947 */ /* 0x000fea0003800000 */
.L_x_46077:
        /* <DEDUP_REMOVED lines=17> */
.L_x_46084:
[----:B------:R-:W-:-:S04]  /*9ca0*/  LOP3.LUT R3, R5, 0x80000000, RZ, 0xc0, !PT ;  /* 0x8000000005037812 */ /* 0x000fc800078ec0ff */
[----:B------:R-:W-:-:S04]  /*9cb0*/  SHF.R.U32.HI R3, RZ, 0x18, R3 ;  /* 0x00000018ff037819 */ /* 0x000fc80000011603 */
[----:B------:R-:W-:-:S04]  /*9cc0*/  LOP3.LUT R0, R0, R3, RZ, 0xfc, !PT ;  /* 0x0000000300007212 */ /* 0x000fc800078efcff */
[----:B------:R-:W-:-:S07]  /*9cd0*/  PRMT R4, R0, 0x7610, R4 ;  /* 0x0000761000047816 */ /* 0x000fce0000000004 */
.L_x_46083:
[----:B------:R-:W-:Y:S05]  /*9ce0*/  BSYNC B0 ;  /* 0x0000000000007941 */ /* 0x000fea0003800000 */
.L_x_46082:
[----:B------:R0:W-:Y:S01]  /*9cf0*/  STG.E.U8 desc[UR36][R8.64], R4 ;  /* 0x0000000408007986 */ /* 0x0001e2000c101124 */
[----:B------:R-:W-:Y:S05]  /*9d00*/  BRA `(.L_x_46059) ;  /* 0x0000000000b47947 */ /* 0x000fea0003800000 */
.L_x_46076:
        /* <DEDUP_REMOVED lines=22> */
.L_x_46058:
        /* <DEDUP_REMOVED lines=16> */
.L_x_46087:
[----:B------:R-:W-:Y:S05]  /*9f70*/  BRA `(.L_x_46059) ;  /* 0x0000000000187947 */ /* 0x000fea0003800000 */
.L_x_46086:
[----:B-----5:R-:W-:-:S04]  /*9f80*/  PRMT R4, R22, 0x9910, RZ ;  /* 0x0000991016047816 */ /* 0x020fc800000000ff */
[----:B------:R-:W-:-:S05]  /*9f90*/  SHF.R.S32.HI R5, RZ, 0x1f, R4 ;  /* 0x0000001fff057819 */ /* 0x000fca0000011404 */
[----:B------:R0:W-:Y:S01]  /*9fa0*/  STG.E.64 desc[UR36][R8.64], R4 ;  /* 0x0000000408007986 */ /* 0x0001e2000c101b24 */
[----:B------:R-:W-:Y:S05]  /*9fb0*/  BRA `(.L_x_46059) ;  /* 0x0000000000087947 */ /* 0x000fea0003800000 */
.L_x_46085:
[----:B-----5:R-:W-:-:S05]  /*9fc0*/  PRMT R3, R22, 0x9910, RZ ;  /* 0x0000991016037816 */ /* 0x020fca00000000ff */
[----:B------:R0:W-:Y:S02]  /*9fd0*/  STG.E desc[UR36][R8.64], R3 ;  /* 0x0000000308007986 */ /* 0x0001e4000c101924 */
.L_x_46059:
        /* <DEDUP_REMOVED lines=23> */
.L_x_46091:
[----:B------:R0:W-:Y:S01]  /*a150*/  STG.E.U8 desc[UR36][R8.64], R18 ;  /* 0x0000001208007986 */ /* 0x0001e2000c101124 */
[----:B------:R-:W-:Y:S05]  /*a160*/  BRA `(.L_x_46093) ;  /* 0x0000000c00647947 */ /* 0x000fea0003800000 */
.L_x_46090:
        /* <DEDUP_REMOVED lines=10> */
.L_x_46095:
[----:B------:R-:W-:-:S05]  /*a210*/  PRMT R3, R18, 0x9910, RZ ;  /* 0x0000991012037816 */ /* 0x000fca00000000ff */
[----:B------:R0:W-:Y:S01]  /*a220*/  STG.E desc[UR36][R8.64], R3 ;  /* 0x0000000308007986 */ /* 0x0001e2000c101924 */
[----:B------:R-:W-:Y:S05]  /*a230*/  BRA `(.L_x_46093) ;  /* 0x0000000c00307947 */ /* 0x000fea0003800000 */
.L_x_46094:
[----:B------:R0:W-:Y:S01]  /*a240*/  STG.E.U16 desc[UR36][R8.64], R18 ;  /* 0x0000001208007986 */ /* 0x0001e2000c101524 */
[----:B------:R-:W-:Y:S05]  /*a250*/  BRA `(.L_x_46093) ;  /* 0x0000000c00287947 */ /* 0x000fea0003800000 */
.L_x_46089:
        /* <DEDUP_REMOVED lines=9> */
.L_x_46097:
[----:B------:R-:W0:Y:S02]  /*a2f0*/  I2F.S16 R0, R18 ;  /* 0x0000001200007306 */ /* 0x000e240000101400 */
[----:B0-----:R-:W-:-:S05]  /*a300*/  F2FP.F16.F32.PACK_AB R0, RZ, R0 ;  /* 0x00000000ff00723e */ /* 0x001fca00000000ff */
[----:B------:R0:W-:Y:S01]  /*a310*/  STG.E.U16 desc[UR36][R8.64], R0 ;  /* 0x0000000008007986 */ /* 0x0001e2000c101524 */
[----:B------:R-:W-:Y:S05]  /*a320*/  BRA `(.L_x_46093) ;  /* 0x0000000800f47947 */ /* 0x000fea0003800000 */
.L_x_46096:
        /* <DEDUP_REMOVED lines=10> */
.L_x_46099:
[----:B------:R-:W0:Y:S02]  /*a3d0*/  I2F.S16 R18, R18 ;  /* 0x0000001200127306 */ /* 0x000e240000101400 */
[----:B0-----:R-:W-:-:S04]  /*a3e0*/  F2FP.F16.F32.PACK_AB R3, RZ, R18 ;  /* 0x00000012ff03723e */ /* 0x001fc800000000ff */
[----:B------:R-:W-:-:S05]  /*a3f0*/  PRMT R3, R3, 0x5410, RZ ;  /* 0x0000541003037816 */ /* 0x000fca00000000ff */
[----:B------:R2:W-:Y:S01]  /*a400*/  STG.E desc[UR36][R8.64], R3 ;  /* 0x0000000308007986 */ /* 0x0005e2000c101924 */
[----:B------:R-:W-:Y:S05]  /*a410*/  BRA `(.L_x_46093) ;  /* 0x0000000800b87947 */ /* 0x000fea0003800000 */
.L_x_46098:
[----:B------:R-:W0:Y:S02]  /*a420*/  I2F.F64.S16 R4, R18 ;  /* 0x0000001200047312 */ /* 0x000e240000101c00 */
[----:B0-----:R4:W-:Y:S01]  /*a430*/  STG.E.64 desc[UR36][R8.64], R4 ;  /* 0x0000000408007986 */ /* 0x0019e2000c101b24 */
[----:B------:R-:W-:Y:S05]  /*a440*/  BRA `(.L_x_46093) ;  /* 0x0000000800ac7947 */ /* 0x000fea0003800000 */
.L_x_46088:
        /* <DEDUP_REMOVED lines=13> */
.L_x_46102:
[----:B------:R-:W0:Y:S01]  /*a520*/  I2F.F64.S16 R4, R18 ;  /* 0x0000001200047312 */ /* 0x000e220000101c00 */
[----:B------:R-:W-:-:S05]  /*a530*/  CS2R R6, SRZ ;  /* 0x0000000000067805 */ /* 0x000fca000001ff00 */
[----:B0-----:R0:W-:Y:S01]  /*a540*/  STG.E.128 desc[UR36][R8.64], R4 ;  /* 0x0000000408007986 */ /* 0x0011e2000c101d24 */
[----:B------:R-:W-:Y:S05]  /*a550*/  BRA `(.L_x_46093) ;  /* 0x0000000800687947 */ /* 0x000fea0003800000 */
.L_x_46101:
        /* <DEDUP_REMOVED lines=21> */
.L_x_46106:
[----:B------:R-:W-:Y:S05]  /*a6b0*/  BSYNC B0 ;  /* 0x0000000000007941 */ /* 0x000fea0003800000 */
.L_x_46105:
[----:B------:R-:W-:-:S05]  /*a6c0*/  LOP3.LUT R5, R0, R5, RZ, 0xfc, !PT ;  /* 0x0000000500057212 */ /* 0x000fca00078efcff */
[----:B------:R0:W-:Y:S01]  /*a6d0*/  STG.E.U8 desc[UR36][R8.64], R5 ;  /* 0x0000000508007986 */ /* 0x0001e2000c101124 */
[----:B------:R-:W-:Y:S05]  /*a6e0*/  BRA `(.L_x_46093) ;  /* 0x0000000800047947 */ /* 0x000fea0003800000 */
.L_x_46104:
        /* <DEDUP_REMOVED lines=13> */
.L_x_46108:
[----:B------:R-:W-:Y:S01]  /*a7c0*/  IMAD.MOV.U32 R0, RZ, RZ, 0x7f ;  /* 0x0000007fff007424 */ /* 0x000fe200078e00ff */
[----:B------:R-:W-:-:S04]  /*a7d0*/  ISETP.GT.U32.AND P0, PT, R3, 0x7f800000, PT ;  /* 0x7f8000000300780c */ /* 0x000fc80003f04070 */
[----:B------:R-:W-:-:S09]  /*a7e0*/  SEL R0, R0, 0x7c, P0 ;  /* 0x0000007c00007807 */ /* 0x000fd20000000000 */
.L_x_46109:
[----:B------:R-:W-:Y:S05]  /*a7f0*/  BSYNC B0 ;  /* 0x0000000000007941 */ /* 0x000fea0003800000 */
.L_x_46107:
[----:B------:R-:W-:-:S04]  /*a800*/  LOP3.LUT R3, R5, 0x80000000, RZ, 0xc0, !PT ;  /* 0x8000000005037812 */ /* 0x000fc800078ec0ff */
[----:B------:R-:W-:-:S04]  /*a810*/  SHF.R.U32.HI R3, RZ, 0x18, R3 ;  /* 0x00000018ff037819 */ /* 0x000fc80000011603 */
[----:B------:R-:W-:-:S05]  /*a820*/  LOP3.LUT R3, R0, R3, RZ, 0xfc, !PT ;  /* 0x0000000300037212 */ /* 0x000fca00078efcff */
[----:B------:R0:W-:Y:S01]  /*a830*/  STG.E.U8 desc[UR36][R8.64], R3 ;  /* 0x0000000308007986 */ /* 0x0001e2000c101124 */
[----:B------:R-:W-:Y:S05]  /*a840*/  BRA `(.L_x_46093) ;  /* 0x0000000400ac7947 */ /* 0x000fea0003800000 */
.L_x_46103:
[----:B------:R-:W0:Y:S02]  /*a850*/  I2F.S16 R0, R18 ;  /* 0x0000001200007306 */ /* 0x000e240000101400 */
[----:B0-----:R-:W-:-:S05]  /*a860*/  F2FP.BF16.F32.PACK_AB R0, RZ, R0 ;  /* 0x00000000ff00723e */ /* 0x001fca00000010ff */
[----:B------:R0:W-:Y:S01]  /*a870*/  STG.E.U16 desc[UR36][R8.64], R0 ;  /* 0x0000000008007986 */ /* 0x0001e2000c101524 */
[----:B------:R-:W-:Y:S05]  /*a880*/  BRA `(.L_x_46093) ;  /* 0x00000004009c7947 */ /* 0x000fea0003800000 */
.L_x_46100:
        /* <DEDUP_REMOVED lines=10> */
.L_x_46112:
        /* <DEDUP_REMOVED lines=17> */
.L_x_46115:
[----:B------:R-:W-:-:S04]  /*aa40*/  LOP3.LUT R3, R5, 0x80000000, RZ, 0xc0, !PT ;  /* 0x8000000005037812 */ /* 0x000fc800078ec0ff */
[----:B------:R-:W-:-:S04]  /*aa50*/  SHF.R.U32.HI R3, RZ, 0x18, R3 ;  /* 0x00000018ff037819 */ /* 0x000fc80000011603 */
[----:B------:R-:W-:-:S04]  /*aa60*/  LOP3.LUT R0, R0, R3, RZ, 0xfc, !PT ;  /* 0x0000000300007212 */ /* 0x000fc800078efcff */
[----:B------:R-:W-:-:S07]  /*aa70*/  PRMT R4, R0, 0x7610, R4 ;  /* 0x0000761000047816 */ /* 0x000fce0000000004 */
.L_x_46114:
[----:B------:R-:W-:Y:S05]  /*aa80*/  BSYNC B0 ;  /* 0x0000000000007941 */ /* 0x000fea0003800000 */
.L_x_46113:
[----:B------:R0:W-:Y:S01]  /*aa90*/  STG.E.U8 desc[UR36][R8.64], R4 ;  /* 0x0000000408007986 */ /* 0x0001e2000c101124 */
[----:B------:R-:W-:Y:S05]  /*aaa0*/  BRA `(.L_x_46093) ;  /* 0x0000000400147947 */ /* 0x000fea0003800000 */
.L_x_46111:
        /* <DEDUP_REMOVED lines=17> */
.L_x_46118:
[----:B------:R-:W-:-:S04]  /*abc0*/  LOP3.LUT R3, R5, 0x80000000, RZ, 0xc0, !PT ;  /* 0x8000000005037812 */ /* 0x000fc800078ec0ff */
[----:B------:R-:W-:-:S04]  /*abd0*/  SHF.R.U32.HI R3, RZ, 0x18, R3 ;  /* 0x00000018ff037819 */ /* 0x000fc80000011603 */
[----:B------:R-:W-:-:S04]  /*abe0*/  LOP3.LUT R0, R0, R3, RZ, 0xfc, !PT ;  /* 0x0000000300007212 */ /* 0x000fc800078efcff */
[----:B------:R-:W-:-:S07]  /*abf0*/  PRMT R4, R0, 0x7610, R4 ;  /* 0x0000761000047816 */ /* 0x000fce0000000004 */
.L_x_46117:
[----:B------:R-:W-:Y:S05]  /*ac00*/  BSYNC B0 ;  /* 0x0000000000007941 */ /* 0x000fea0003800000 */
.L_x_46116:
[----:B------:R0:W-:Y:S01]  /*ac10*/  STG.E.U8 desc[UR36][R8.64], R4 ;  /* 0x0000000408007986 */ /* 0x0001e2000c101124 */
[----:B------:R-:W-:Y:S05]  /*ac20*/  BRA `(.L_x_46093) ;  /* 0x0000000000b47947 */ /* 0x000fea0003800000 */
.L_x_46110:
        /* <DEDUP_REMOVED lines=22> */
.L_x_46092:
        /* <DEDUP_REMOVED lines=16> */
.L_x_46121:
[----:B------:R-:W-:Y:S05]  /*ae90*/  BRA `(.L_x_46093) ;  /* 0x0000000000187947 */ /* 0x000fea0003800000 */
.L_x_46120:
[----:B------:R-:W-:-:S04]  /*aea0*/  PRMT R4, R18, 0x9910, RZ ;  /* 0x0000991012047816 */ /* 0x000fc800000000ff */
[----:B------:R-:W-:-:S05]  /*aeb0*/  SHF.R.S32.HI R5, RZ, 0x1f, R4 ;  /* 0x0000001fff057819 */ /* 0x000fca0000011404 */
[----:B------:R0:W-:Y:S01]  /*aec0*/  STG.E.64 desc[UR36][R8.64], R4 ;  /* 0x0000000408007986 */ /* 0x0001e2000c101b24 */
[----:B------:R-:W-:Y:S05]  /*aed0*/  BRA `(.L_x_46093) ;  /* 0x0000000000087947 */ /* 0x000fea0003800000 */
.L_x_46119:
[----:B------:R-:W-:-:S05]  /*aee0*/  PRMT R3, R18, 0x9910, RZ ;  /* 0x0000991012037816 */ /* 0x000fca00000000ff */
[----:B------:R0:W-:Y:S02]  /*aef0*/  STG.E desc[UR36][R8.64], R3 ;  /* 0x0000000308007986 */ /* 0x0001e4000c101924 */
.L_x_46093:
[----:B------:R-:W-:-:S07]  /*af00*/  VIADD R25, R25, 0x80 ;  /* 0x0000008019197836 */ /* 0x000fce0000000000 */
.L_x_46053:
[----:B------:R-:W-:Y:S05]  /*af10*/  BSYNC B6 ;  /* 0x0000000000067941 */ /* 0x000fea0003800000 */
.L_x_46052:
        /* <DEDUP_REMOVED lines=21> */
.L_x_46125:
[----:B-----5:R-:W-:Y:S01]  /*b070*/  STG.E.U8 desc[UR36][R2.64], R19 ;  /* 0x0000001302007986 */ /* 0x020fe2000c101124 */
[----:B------:R-:W-:Y:S05]  /*b080*/  EXIT ;  /* 0x000000000000794d */ /* 0x000fea0003800000 */
.L_x_46124:
        /* <DEDUP_REMOVED lines=10> */
.L_x_46128:
[----:B-----5:R-:W-:-:S05]  /*b130*/  PRMT R5, R19, 0x9910, RZ ;  /* 0x0000991013057816 */ /* 0x020fca00000000ff */
[----:B------:R-:W-:Y:S01]  /*b140*/  STG.E desc[UR36][R2.64], R5 ;  /* 0x0000000502007986 */ /* 0x000fe2000c101924 */
[----:B------:R-:W-:Y:S05]  /*b150*/  EXIT ;  /* 0x000000000000794d */ /* 0x000fea0003800000 */
.L_x_46127:
[----:B-----5:R-:W-:Y:S01]  /*b160*/  STG.E.U16 desc[UR36][R2.64], R19 ;  /* 0x0000001302007986 */ /* 0x020fe2000c101524 */
[----:B------:R-:W-:Y:S05]  /*b170*/  EXIT ;  /* 0x000000000000794d */ /* 0x000fea0003800000 */
.L_x_46123:
        /* <DEDUP_REMOVED lines=9> */
.L_x_46130:
[----:B-----5:R-:W0:Y:S02]  /*b210*/  I2F.S16 R0, R19 ;  /* 0x0000001300007306 */ /* 0x020e240000101400 */
[----:B0-----:R-:W-:-:S05]  /*b220*/  F2FP.F16.F32.PACK_AB R0, RZ, R0 ;  /* 0x00000000ff00723e */ /* 0x001fca00000000ff */
[----:B------:R-:W-:Y:S01]  /*b230*/  STG.E.U16 desc[UR36][R2.64], R0 ;  /* 0x0000000002007986 */ /* 0x000fe2000c101524 */
[----:B------:R-:W-:Y:S05]  /*b240*/  EXIT ;  /* 0x000000000000794d */ /* 0x000fea0003800000 */
.L_x_46129:
        /* <DEDUP_REMOVED lines=10> */
.L_x_46132:
[----:B-----5:R-:W0:Y:S02]  /*b2f0*/  I2F.S16 R19, R19 ;  /* 0x0000001300137306 */ /* 0x020e240000101400 */
[----:B0-----:R-:W-:-:S04]  /*b300*/  F2FP.F16.F32.PACK_AB R5, RZ, R19 ;  /* 0x00000013ff05723e */ /* 0x001fc800000000ff */
[----:B------:R-:W-:-:S05]  /*b310*/  PRMT R5, R5, 0x5410, RZ ;  /* 0x0000541005057816 */ /* 0x000fca00000000ff */
[----:B------:R-:W-:Y:S01]  /*b320*/  STG.E desc[UR36][R2.64], R5 ;  /* 0x0000000502007986 */ /* 0x000fe2000c101924 */
[----:B------:R-:W-:Y:S05]  /*b330*/  EXIT ;  /* 0x000000000000794d */ /* 0x000fea0003800000 */
.L_x_46131:
[----:B-----5:R-:W0:Y:S02]  /*b340*/  I2F.F64.S16 R4, R19 ;  /* 0x0000001300047312 */ /* 0x020e240000101c00 */
[----:B0-----:R-:W-:Y:S01]  /*b350*/  STG.E.64 desc[UR36][R2.64], R4 ;  /* 0x0000000402007986 */ /* 0x001fe2000c101b24 */
[----:B------:R-:W-:Y:S05]  /*b360*/  EXIT ;  /* 0x000000000000794d */ /* 0x000fea0003800000 */
.L_x_46122:
        /* <DEDUP_REMOVED lines=13> */
.L_x_46135:
[----:B-----5:R-:W0:Y:S01]  /*b440*/  I2F.F64.S16 R4, R19 ;  /* 0x0000001300047312 */ /* 0x020e220000101c00 */
[----:B------:R-:W-:-:S05]  /*b450*/  CS2R R6, SRZ ;  /* 0x0000000000067805 */ /* 0x000fca000001ff00 */
[----:B0-----:R-:W-:Y:S01]  /*b460*/  STG.E.128 desc[UR36][R2.64], R4 ;  /* 0x0000000402007986 */ /* 0x001fe2000c101d24 */
[----:B------:R-:W-:Y:S05]  /*b470*/  EXIT ;  /* 0x000000000000794d */ /* 0x000fea0003800000 */
.L_x_46134:
        /* <DEDUP_REMOVED lines=21> */
.L_x_46139:
[----:B------:R-:W-:Y:S05]  /*b5d0*/  BSYNC B0 ;  /* 0x0000000000007941 */ /* 0x000fea0003800000 */
.L_x_46138:
[----:B------:R-:W-:-:S05]  /*b5e0*/  LOP3.LUT R5, R0, R5, RZ, 0xfc, !PT ;  /* 0x0000000500057212 */ /* 0x000fca00078efcff */
[----:B------:R-:W-:Y:S01]  /*b5f0*/  STG.E.U8 desc[UR36][R2.64], R5 ;  /* 0x0000000502007986 */ /* 0x000fe2000c101124 */
[----:B------:R-:W-:Y:S05]  /*b600*/  EXIT ;  /* 0x000000000000794d */ /* 0x000fea0003800000 */
.L_x_46137:
        /* <DEDUP_REMOVED lines=13> */
.L_x_46141:
[----:B------:R-:W-:Y:S01]  /*b6e0*/  IMAD.MOV.U32 R0, RZ, RZ, 0x7f ;  /* 0x0000007fff007424 */ /* 0x000fe200078e00ff */
[----:B------:R-:W-:-:S04]  /*b6f0*/  ISETP.GT.U32.AND P0, PT, R4, 0x7f800000, PT ;  /* 0x7f8000000400780c */ /* 0x000fc80003f04070 */
[----:B------:R-:W-:-:S09]  /*b700*/  SEL R0, R0, 0x7c, P0 ;  /* 0x0000007c00007807 */ /* 0x000fd20000000000 */
.L_x_46142:
[----:B------:R-:W-:Y:S05]  /*b710*/  BSYNC B0 ;  /* 0x0000000000007941 */ /* 0x000fea0003800000 */
.L_x_46140:
[----:B------:R-:W-:-:S04]  /*b720*/  LOP3.LUT R4, R19, 0x80000000, RZ, 0xc0, !PT ;  /* 0x8000000013047812 */ /* 0x000fc800078ec0ff */
[----:B------:R-:W-:-:S04]  /*b730*/  SHF.R.U32.HI R5, RZ, 0x18, R4 ;  /* 0x00000018ff057819 */ /* 0x000fc80000011604 */
[----:B------:R-:W-:-:S05]  /*b740*/  LOP3.LUT R5, R0, R5, RZ, 0xfc, !PT ;  /* 0x0000000500057212 */ /* 0x000fca00078efcff */
[----:B------:R-:W-:Y:S01]  /*b750*/  STG.E.U8 desc[UR36][R2.64], R5 ;  /* 0x0000000502007986 */ /* 0x000fe2000c101124 */
[----:B------:R-:W-:Y:S05]  /*b760*/  EXIT ;  /* 0x000000000000794d */ /* 0x000fea0003800000 */
.L_x_46136:
[----:B-----5:R-:W0:Y:S02]  /*b770*/  I2F.S16 R0, R19 ;  /* 0x0000001300007306 */ /* 0x020e240000101400 */
[----:B0-----:R-:W-:-:S05]  /*b780*/  F2FP.BF16.F32.PACK_AB R0, RZ, R0 ;  /* 0x00000000ff00723e */ /* 0x001fca00000010ff */
[----:B------:R-:W-:Y:S01]  /*b790*/  STG.E.U16 desc[UR36][R2.64], R0 ;  /* 0x0000000002007986 */ /* 0x000fe2000c101524 */
[----:B------:R-:W-:Y:S05]  /*b7a0*/  EXIT ;  /* 0x000000000000794d */ /* 0x000fea0003800000 */
.L_x_46133:
        /* <DEDUP_REMOVED lines=10> */
.L_x_46145:
        /* <DEDUP_REMOVED lines=17> */
.L_x_46148:
[----:B------:R-:W-:-:S04]  /*b960*/  LOP3.LUT R0, R19, 0x80000000, RZ, 0xc0, !PT ;  /* 0x8000000013007812 */ /* 0x000fc800078ec0ff */
[----:B------:R-:W-:-:S04]  /*b970*/  SHF.R.U32.HI R5, RZ, 0x18, R0 ;  /* 0x00000018ff057819 */ /* 0x000fc80000011600 */
[----:B------:R-:W-:-:S04]  /*b980*/  LOP3.LUT R4, R4, R5, RZ, 0xfc, !PT ;  /* 0x0000000504047212 */ /* 0x000fc800078efcff */
[----:B------:R-:W-:-:S07]  /*b990*/  PRMT R0, R4, 0x7610, R0 ;  /* 0x0000761004007816 */ /* 0x000fce0000000000 */
.L_x_46147:
[----:B------:R-:W-:Y:S05]  /*b9a0*/  BSYNC B0 ;  /* 0x0000000000007941 */ /* 0x000fea0003800000 */
.L_x_46146:
[----:B------:R-:W-:Y:S01]  /*b9b0*/  STG.E.U8 desc[UR36][R2.64], R0 ;  /* 0x0000000002007986 */ /* 0x000fe2000c101124 */
[----:B------:R-:W-:Y:S05]  /*b9c0*/  EXIT ;  /* 0x000000000000794d */ /* 0x000fea0003800000 */
.L_x_46144:
        /* <DEDUP_REMOVED lines=17> */
.L_x_46151:
[----:B------:R-:W-:-:S04]  /*bae0*/  LOP3.LUT R0, R19, 0x80000000, RZ, 0xc0, !PT ;  /* 0x8000000013007812 */ /* 0x000fc800078ec0ff */
[----:B------:R-:W-:-:S04]  /*baf0*/  SHF.R.U32.HI R5, RZ, 0x18, R0 ;  /* 0x00000018ff057819 */ /* 0x000fc80000011600 */
[----:B------:R-:W-:-:S04]  /*bb00*/  LOP3.LUT R4, R4, R5, RZ, 0xfc, !PT ;  /* 0x0000000504047212 */ /* 0x000fc800078efcff */
[----:B------:R-:W-:-:S07]  /*bb10*/  PRMT R0, R4, 0x7610, R0 ;  /* 0x0000761004007816 */ /* 0x000fce0000000000 */
.L_x_46150:
[----:B------:R-:W-:Y:S05]  /*bb20*/  BSYNC B0 ;  /* 0x0000000000007941 */ /* 0x000fea0003800000 */
.L_x_46149:
[----:B------:R-:W-:Y:S01]  /*bb30*/  STG.E.U8 desc[UR36][R2.64], R0 ;  /* 0x0000000002007986 */ /* 0x000fe2000c101124 */
[----:B------:R-:W-:Y:S05]  /*bb40*/  EXIT ;  /* 0x000000000000794d */ /* 0x000fea0003800000 */
.L_x_46143:
        /* <DEDUP_REMOVED lines=22> */
.L_x_46126:
        /* <DEDUP_REMOVED lines=16> */
.L_x_46154:
[----:B------:R-:W-:Y:S05]  /*bdb0*/  EXIT ;  /* 0x000000000000794d */ /* 0x000fea0003800000 */
.L_x_46153:
[----:B-----5:R-:W-:-:S04]  /*bdc0*/  PRMT R4, R19, 0x9910, RZ ;  /* 0x0000991013047816 */ /* 0x020fc800000000ff */
[----:B------:R-:W-:-:S05]  /*bdd0*/  SHF.R.S32.HI R5, RZ, 0x1f, R4 ;  /* 0x0000001fff057819 */ /* 0x000fca0000011404 */
[----:B------:R-:W-:Y:S01]  /*bde0*/  STG.E.64 desc[UR36][R2.64], R4 ;  /* 0x0000000402007986 */ /* 0x000fe2000c101b24 */
[----:B------:R-:W-:Y:S05]  /*bdf0*/  EXIT ;  /* 0x000000000000794d */ /* 0x000fea0003800000 */
.L_x_46152:
[----:B-----5:R-:W-:-:S05]  /*be00*/  PRMT R5, R19, 0x9910, RZ ;  /* 0x0000991013057816 */ /* 0x020fca00000000ff */
[----:B------:R-:W-:Y:S01]  /*be10*/  STG.E desc[UR36][R2.64], R5 ;  /* 0x0000000502007986 */ /* 0x000fe2000c101924 */
[----:B------:R-:W-:Y:S05]  /*be20*/  EXIT ;  /* 0x000000000000794d */ /* 0x000fea0003800000 */
.L_x_46155:
        /* <DEDUP_REMOVED lines=13> */
.L_x_57571:


//--------------------- .text._ZN2at6native18elementwise_kernelILi128ELi4EZNS0_22gpu_kernel_impl_nocastINS0_13BinaryFunctorIsssZZZNS0_21remainder_kernel_cudaERNS_18TensorIteratorBaseEENKUlvE_clEvENKUlvE3_clEvEUlssE_EEEEvS5_RKT_EUliE_EEviT1_ --------------------------
	.section	.text._ZN2at6native18elementwise_kernelILi128ELi4EZNS0_22gpu_kernel_impl_nocastINS0_13BinaryFunctorIsssZZZNS0_21remainder_kernel_cudaERNS_18TensorIteratorBaseEENKUlvE_clEvENKUlvE3_clEvEUlssE_EEEEvS5_RKT_EUliE_EEviT1_,"ax",@progbits
	.align	128
        .global         _ZN2at6native18elementwise_kernelILi128ELi4EZNS0_22gpu_kernel_impl_nocastINS0_13BinaryFunctorIsssZZZNS0_21remainder_kernel_cudaERNS_18TensorIteratorBaseEENKUlvE_clEvENKUlvE3_clEvEUlssE_EEEEvS5_RKT_EUliE_EEviT1_
        .type           _ZN2at6native18elementwise_kernelILi128ELi4EZNS0_22gpu_kernel_impl_nocastINS0_13BinaryFunctorIsssZZZNS0_21remainder_kernel_cudaERNS_18TensorIteratorBaseEENKUlvE_clEvENKUlvE3_clEvEUlssE_EEEEvS5_RKT_EUliE_EEviT1_,@function
        .size           _ZN2at6native18elementwise_kernelILi128ELi4EZNS0_22gpu_kernel_impl_nocastINS0_13BinaryFunctorIsssZZZNS0_21remainder_kernel_cudaERNS_18TensorIteratorBaseEENKUlvE_clEvENKUlvE3_clEvEUlssE_EEEEvS5_RKT_EUliE_EEviT1_,(.L_x_57572 - _ZN2at6native18elementwise_kernelILi128ELi4EZNS0_22gpu_kernel_impl_nocastINS0_13BinaryFunctorIsssZZZNS0_21remainder_kernel_cudaERNS_18TensorIteratorBaseEENKUlvE_clEvENKUlvE3_clEvEUlssE_EEEEvS5_RKT_EUliE_EEviT1_)
        .other          _ZN2at6native18elementwise_kernelILi128ELi4EZNS0_22gpu_kernel_impl_nocastINS0_13BinaryFunctorIsssZZZNS0_21remainder_kernel_cudaERNS_18TensorIteratorBaseEENKUlvE_clEvENKUlvE3_clEvEUlssE_EEEEvS5_RKT_EUliE_EEviT1_,@"STO_CUDA_ENTRY STV_DEFAULT"
_ZN2at6native18elementwise_kernelILi128ELi4EZNS0_22gpu_kernel_impl_nocastINS0_13BinaryFunctorIsssZZZNS0_21remainder_kernel_cudaERNS_18TensorIteratorBaseEENKUlvE_clEvENKUlvE3_clEvEUlssE_EEEEvS5_RKT_EUliE_EEviT1_:
.text._ZN2at6native18elementwise_kernelILi128ELi4EZNS0_22gpu_kernel_impl_nocastINS0_13BinaryFunctorIsssZZZNS0_21remainder_kernel_cudaERNS_18TensorIteratorBaseEENKUlvE_clEvENKUlvE3_clEvEUlssE_EEEEvS5_RKT_EUliE_EEviT1_:
        /* <DEDUP_REMOVED lines=346> */
[----:B------:R-:W-:Y:S01]  /*15a0*/  ULDC UR7, c[0x0][0x45c] ;  /* 0x0001170000077ab9 */ /* 0x000fe20000000800 */
[----:B------:R-:W-:-:S05]  /*15b0*/  IADD3 R6, -R11, RZ, RZ ;  /* 0x000000ff0b067210 */ /* 0x000fca0007ffe1ff */
[----:B------:R-:W1:Y:S01]  /*15c0*/  @P0 LDC R15, c[0x0][0x33c] ;  /* 0x0000cf00ff0f0b82 */ /* 0x000e620000000800 */
[----:B------:R-:W-:Y:S01]  /*15d0*/  IMAD R7, R6, UR8, R7 ;  /* 0x0000000806077c24 */ /* 0x000fe2000f8e0207 */
[----:B------:R-:W-:-:S03]  /*15e0*/  ULDC.64 UR8, c[0x0][0x460] ;  /* 0x0001180000087ab9 */ /* 0x000fc60000000a00 */
[C---:B------:R-:W-:Y:S02]  /*15f0*/  IMAD R5, R7.reuse, UR7, R5 ;  /* 0x0000000707057c24 */ /* 0x040fe4000f8e0205 */
[C---:B------:R-:W-:Y:S01]  /*1600*/  IMAD R0, R7.reuse, UR8, R0 ;  /* 0x0000000807007c24 */ /* 0x040fe2000f8e0200 */
[----:B------:R-:W2:Y:S01]  /*1610*/  @P0 LDC.64 R8, c[0x0][0x468] ;  /* 0x00011a00ff080b82 */ /* 0x000ea20000000a00 */
[----:B------:R-:W-:-:S07]  /*1620*/  IMAD R2, R7, UR9, R2 ;  /* 0x0000000907027c24 */ /* 0x000fce000f8e0202 */
        /* <DEDUP_REMOVED lines=8> */
.L_x_46158:
[----:B------:R-:W-:Y:S02]  /*16b0*/  ULDC.64 UR8, c[0x0][0x488] ;  /* 0x0001220000087ab9 */ /* 0x000fe40000000a00 */
[----:B------:R-:W-:-:S04]  /*16c0*/  IADD3 R8, P0, R2, UR8, RZ ;  /* 0x0000000802087c10 */ /* 0x000fc8000ff1e0ff */
[----:B------:R-:W-:Y:S01]  /*16d0*/  IADD3.X R9, RZ, UR9, RZ, P0, !PT ;  /* 0x00000009ff097c10 */ /* 0x000fe200087fe4ff */
[----:B------:R-:W-:-:S04]  /*16e0*/  ULDC.64 UR8, c[0x0][0x480] ;  /* 0x0001200000087ab9 */ /* 0x000fc80000000a00 */
[----:B------:R-:W2:Y:S01]  /*16f0*/  LDG.E.U16 R2, desc[UR4][R8.64] ;  /* 0x0000000408027981 */ /* 0x000ea2000c1e1500 */
[----:B------:R-:W-:-:S04]  /*1700*/  IADD3 R6, P0, R0, UR8, RZ ;  /* 0x0000000800067c10 */ /* 0x000fc8000ff1e0ff */
[----:B------:R-:W-:Y:S01]  /*1710*/  IADD3.X R7, RZ, UR9, RZ, P0, !PT ;  /* 0x00000009ff077c10 */ /* 0x000fe200087fe4ff */
[----:B------:R-:W-:-:S04]  /*1720*/  ULDC.64 UR8, c[0x0][0x478] ;  /* 0x00011e0000087ab9 */ /* 0x000fc80000000a00 */
[----:B------:R-:W3:Y:S01]  /*1730*/  LDG.E.S16 R6, desc[UR4][R6.64] ;  /* 0x0000000406067981 */ /* 0x000ee2000c1e1700 */
[----:B------:R-:W-:Y:S02]  /*1740*/  IADD3 R3, R3, 0x80, RZ ;  /* 0x0000008003037810 */ /* 0x000fe40007ffe0ff */
[----:B--2---:R-:W-:-:S04]  /*1750*/  PRMT R11, R2, 0x9910, RZ ;  /* 0x00009910020b7816 */ /* 0x004fc800000000ff */
[-C--:B------:R-:W-:Y:S02]  /*1760*/  IABS R4, R11.reuse ;  /* 0x0000000b00047213 */ /* 0x080fe40000000000 */
[----:B------:R-:W-:Y:S02]  /*1770*/  IABS R12, R11 ;  /* 0x0000000b000c7213 */ /* 0x000fe40000000000 */
        /* <DEDUP_REMOVED lines=17> */
[----:B------:R-:W-:-:S04]  /*1890*/  @!P1 IADD3 R9, R9, -R4, RZ ;  /* 0x8000000409099210 */ /* 0x000fc80007ffe0ff */
[----:B------:R-:W-:Y:S02]  /*18a0*/  @!P2 IADD3 R9, -R9, RZ, RZ ;  /* 0x000000ff0909a210 */ /* 0x000fe40007ffe1ff */
[----:B------:R-:W-:-:S04]  /*18b0*/  @!P0 LOP3.LUT R9, RZ, R11, RZ, 0x33, !PT ;  /* 0x0000000bff098212 */ /* 0x000fc800078e33ff */
[----:B------:R-:W-:-:S04]  /*18c0*/  LOP3.LUT R0, R2, R9, RZ, 0x3c, !PT ;  /* 0x0000000902007212 */ /* 0x000fc800078e3cff */
[----:B------:R-:W-:Y:S02]  /*18d0*/  PRMT R4, R0, 0x9910, RZ ;  /* 0x0000991000047816 */ /* 0x000fe400000000ff */
[----:B------:R-:W-:Y:S02]  /*18e0*/  PRMT R0, R9, 0x9910, RZ ;  /* 0x0000991009007816 */ /* 0x000fe400000000ff */
[----:B------:R-:W-:Y:S02]  /*18f0*/  ISETP.GT.AND P0, PT, R4, -0x1, PT ;  /* 0xffffffff0400780c */ /* 0x000fe40003f04270 */
[----:B------:R-:W-:Y:S02]  /*1900*/  IADD3 R4, P1, R5, UR8, RZ ;  /* 0x0000000805047c10 */ /* 0x000fe4000ff3e0ff */
[----:B------:R-:W-:Y:S02]  /*1910*/  ISETP.EQ.OR P0, PT, R0, RZ, P0 ;  /* 0x000000ff0000720c */ /* 0x000fe40000702670 */
[----:B------:R-:W-:-:S02]  /*1920*/  IADD3.X R5, RZ, UR9, RZ, P1, !PT ;  /* 0x00000009ff057c10 */ /* 0x000fc40008ffe4ff */
[----:B------:R-:W-:-:S04]  /*1930*/  SEL R2, R2, RZ, !P0 ;  /* 0x000000ff02027207 */ /* 0x000fc80004000000 */
[----:B------:R-:W-:-:S05]  /*1940*/  IADD3 R9, R9, R2, RZ ;  /* 0x0000000209097210 */ /* 0x000fca0007ffe0ff */
[----:B------:R0:W-:Y:S02]  /*1950*/  STG.E.U16 desc[UR4][R4.64], R9 ;  /* 0x0000000904007986 */ /* 0x0001e4000c101504 */
.L_x_46157:
[----:B------:R-:W-:Y:S05]  /*1960*/  BSYNC B0 ;  /* 0x0000000000007941 */ /* 0x000fea0003800000 */
.L_x_46156:
        /* <DEDUP_REMOVED lines=339> */
[----:B------:R-:W-:Y:S02]  /*2ea0*/  ULDC UR7, c[0x0][0x45c] ;  /* 0x0001170000077ab9 */ /* 0x000fe40000000800 */
        /* <DEDUP_REMOVED lines=16> */
.L_x_46161:
        /* <DEDUP_REMOVED lines=40> */
[----:B------:R-:W-:Y:S02]  /*3230*/  SEL R2, R2, RZ, !P0 ;  /* 0x000000ff02027207 */ /* 0x000fe40004000000 */
[----:B------:R-:W-:Y:S02]  /*3240*/  ISETP.GE.AND P0, PT, R3, UR6, PT ;  /* 0x0000000603007c0c */ /* 0x000fe4000bf06270 */
[----:B------:R-:W-:-:S05]  /*3250*/  IADD3 R9, R9, R2, RZ ;  /* 0x0000000209097210 */ /* 0x000fca0007ffe0ff */
[----:B------:R1:W-:Y:S06]  /*3260*/  STG.E.U16 desc[UR4][R4.64], R9 ;  /* 0x0000000904007986 */ /* 0x0003ec000c101504 */
[----:B------:R-:W-:Y:S05]  /*3270*/  @P0 BRA `(.L_x_46160) ;  /* 0x0000001800300947 */ /* 0x000fea0003800000 */
[----:B-1----:R-:W0:Y:S01]  /*3280*/  LDC R4, c[0x0][0x218] ;  /* 0x00008600ff047b82 */ /* 0x002e220000000800 */
[----:B------:R-:W-:Y:S01]  /*3290*/  HFMA2.MMA R0, -RZ, RZ, 0, 0 ;  /* 0x00000000ff007435 */ /* 0x000fe200000001ff */
[----:B------:R-:W-:Y:S02]  /*32a0*/  MOV R2, RZ ;  /* 0x000000ff00027202 */ /* 0x000fe40000000f00 */
        /* <DEDUP_REMOVED lines=350> */
.L_x_46162:
        /* <DEDUP_REMOVED lines=43> */
.L_x_46160:
[----:B------:R-:W-:Y:S05]  /*4b40*/  BSYNC B0 ;  /* 0x0000000000007941 */ /* 0x000fea0003800000 */
.L_x_46159:
        /* <DEDUP_REMOVED lines=355> */
.L_x_46163:
        /* <DEDUP_REMOVED lines=8> */
[----:B------:R0:W3:Y:S01]  /*6200*/  LDG.E.S16 R6, desc[UR4][R6.64] ;  /* 0x0000000406067981 */ /* 0x0000e2000c1e1700 */
[----:B--2---:R-:W-:-:S04]  /*6210*/  PRMT R11, R2, 0x9910, RZ ;  /* 0x00009910020b7816 */ /* 0x004fc800000000ff */
[-C--:B------:R-:W-:Y:S02]  /*6220*/  IABS R4, R11.reuse ;  /* 0x0000000b00047213 */ /* 0x080fe40000000000 */
        /* <DEDUP_REMOVED lines=21> */
[----:B------:R-:W-:Y:S02]  /*6380*/  @!P0 LOP3.LUT R9, RZ, R11, RZ, 0x33, !PT ;  /* 0x0000000bff098212 */ /* 0x000fe400078e33ff */
[----:B------:R-:W-:Y:S02]  /*6390*/  IADD3.X R5, RZ, UR7, RZ, P1, !PT ;  /* 0x00000007ff057c10 */ /* 0x000fe40008ffe4ff */
[----:B------:R-:W-:-:S04]  /*63a0*/  LOP3.LUT R0, R2, R9, RZ, 0x3c, !PT ;  /* 0x0000000902007212 */ /* 0x000fc800078e3cff */
[----:B------:R-:W-:Y:S02]  /*63b0*/  PRMT R3, R0, 0x9910, RZ ;  /* 0x0000991000037816 */ /* 0x000fe400000000ff */
[----:B------:R-:W-:Y:S02]  /*63c0*/  PRMT R0, R9, 0x9910, RZ ;  /* 0x0000991009007816 */ /* 0x000fe400000000ff */
[----:B------:R-:W-:-:S04]  /*63d0*/  ISETP.GT.AND P0, PT, R3, -0x1, PT ;  /* 0xffffffff0300780c */ /* 0x000fc80003f04270 */
[----:B------:R-:W-:-:S04]  /*63e0*/  ISETP.EQ.OR P0, PT, R0, RZ, P0 ;  /* 0x000000ff0000720c */ /* 0x000fc80000702670 */
[----:B------:R-:W-:-:S04]  /*63f0*/  SEL R2, R2, RZ, !P0 ;  /* 0x000000ff02027207 */ /* 0x000fc80004000000 */
[----:B------:R-:W-:-:S05]  /*6400*/  IADD3 R9, R9, R2, RZ ;  /* 0x0000000209097210 */ /* 0x000fca0007ffe0ff */
[----:B------:R-:W-:Y:S01]  /*6410*/  STG.E.U16 desc[UR4][R4.64], R9 ;  /* 0x0000000904007986 */ /* 0x000fe2000c101504 */
[----:B------:R-:W-:Y:S05]  /*6420*/  EXIT ;  /* 0x000000000000794d */ /* 0x000fea0003800000 */
.L_x_46164:
        /* <DEDUP_REMOVED lines=13> */
.L_x_57572:


//--------------------- .text._ZN2at6native27unrolled_elementwise_kernelINS0_13BinaryFunctorIsssZZZNS0_21remainder_kernel_cudaERNS_18TensorIteratorBaseEENKUlvE_clEvENKUlvE3_clEvEUlssE_EESt5arrayIPcLm3EELi4E23TrivialOffsetCalculatorILi2EjESC_ILi1EjENS0_6memory15LoadWithoutCastENSF_16StoreWithoutCastEEEviT_T0_T2_T3_T4_T5_ --------------------------
	.section	.text._ZN2at6native27unrolled_elementwise_kernelINS0_13BinaryFunctorIsssZZZNS0_21remainder_kernel_cudaERNS_18TensorIteratorBaseEENKUlvE_clEvENKUlvE3_clEvEUlssE_EESt5arrayIPcLm3EELi4E23TrivialOffsetCalculatorILi2EjESC_ILi1EjENS0_6memory15LoadWithoutCastENSF_16StoreWithoutCastEEEviT_T0_T2_T3_T4_T5_,"ax",@progbits
	.align	128
        .global         _ZN2at6native27unrolled_elementwise_kernelINS0_13BinaryFunctorIsssZZZNS0_21remainder_kernel_cudaERNS_18TensorIteratorBaseEENKUlvE_clEvENKUlvE3_clEvEUlssE_EESt5arrayIPcLm3EELi4E23TrivialOffsetCalculatorILi2EjESC_ILi1EjENS0_6memory15LoadWithoutCastENSF_16StoreWithoutCastEEEviT_T0_T2_T3_T4_T5_
        .type           _ZN2at6native27unrolled_elementwise_kernelINS0_13BinaryFunctorIsssZZZNS0_21remainder_kernel_cudaERNS_18TensorIteratorBaseEENKUlvE_clEvENKUlvE3_clEvEUlssE_EESt5arrayIPcLm3EELi4E23TrivialOffsetCalculatorILi2EjESC_ILi1EjENS0_6memory15LoadWithoutCastENSF_16StoreWithoutCastEEEviT_T0_T2_T3_T4_T5_,@function
        .size           _ZN2at6native27unrolled_elementwise_kernelINS0_13BinaryFunctorIsssZZZNS0_21remainder_kernel_cudaERNS_18TensorIteratorBaseEENKUlvE_clEvENKUlvE3_clEvEUlssE_EESt5arrayIPcLm3EELi4E23TrivialOffsetCalculatorILi2EjESC_ILi1EjENS0_6memory15LoadWithoutCastENSF_16StoreWithoutCastEEEviT_T0_T2_T3_T4_T5_,(.L_x_57573 - _ZN2at6native27unrolled_elementwise_kernelINS0_13BinaryFunctorIsssZZZNS0_21remainder_kernel_cudaERNS_18TensorIteratorBaseEENKUlvE_clEvENKUlvE3_clEvEUlssE_EESt5arrayIPcLm3EELi4E23TrivialOffsetCalculatorILi2EjESC_ILi1EjENS0_6memory15LoadWithoutCastENSF_16StoreWithoutCastEEEviT_T0_T2_T3_T4_T5_)
        .other          _ZN2at6native27unrolled_elementwise_kernelINS0_13BinaryFunctorIsssZZZNS0_21remainder_kernel_cudaERNS_18TensorIteratorBaseEENKUlvE_clEvENKUlvE3_clEvEUlssE_EESt5arrayIPcLm3EELi4E23TrivialOffsetCalculatorILi2EjESC_ILi1EjENS0_6memory15LoadWithoutCastENSF_16StoreWithoutCastEEEviT_T0_T2_T3_T4_T5_,@"STO_CUDA_ENTRY STV_DEFAULT"
_ZN2at6native27unrolled_elementwise_kernelINS0_13BinaryFunctorIsssZZZNS0_21remainder_kernel_cudaERNS_18TensorIteratorBaseEENKUlvE_clEvENKUlvE3_clEvEUlssE_EESt5arrayIPcLm3EELi4E23TrivialOffsetCalculatorILi2EjESC_ILi1EjENS0_6memory15LoadWithoutCastENSF_16StoreWithoutCastEEEviT_T0_T2_T3_T4_T5_:
.text._ZN2at6native27unrolled_elementwise_kernelINS0_13BinaryFunctorIsssZZZNS0_21remainder_kernel_cudaERNS_18TensorIteratorBaseEENKUlvE_clEvENKUlvE3_clEvEUlssE_EESt5arrayIPcLm3EELi4E23TrivialOffsetCalculatorILi2EjESC_ILi1EjENS0_6memory15LoadWithoutCastENSF_16StoreWithoutCastEEEviT_T0_T2_T3_T4_T5_:
        /* <DEDUP_REMOVED lines=20> */
[----:B------:R-:W-:-:S02]  /*0140*/  @!P3 IMAD R21, R0, 0x200, R17 ;  /* 0x000002000015b824 */ /* 0x000fc400078e0211 */
[----:B-1----:R-:W-:-:S04]  /*0150*/  @!P0 IMAD.WIDE.U32 R22, R19, 0x2, R22 ;  /* 0x0000000213168825 */ /* 0x002fc800078e0016 */
[----:B------:R-:W-:Y:S01]  /*0160*/  @!P3 VIADD R17, R17, 0x80 ;  /* 0x000000801111b836 */ /* 0x000fe20000000000 */
[----:B------:R1:W5:Y:S01]  /*0170*/  @!P0 LDG.E.U16 R13, desc[UR4][R22.64] ;  /* 0x00000004160d8981 */ /* 0x000362000c1e1500 */
[----:B------:R-:W3:Y:S03]  /*0180*/  @!P3 LDC.64 R6, c[0x0][0x220] ;  /* 0x00008800ff06bb82 */ /* 0x000ee60000000a00 */
[----:B------:R-:W-:-:S05]  /*0190*/  ISETP.GE.AND P2, PT, R17, R12, PT ;  /* 0x0000000c1100720c */ /* 0x000fca0003f46270 */
[----:B-1----:R-:W1:Y:S01]  /*01a0*/  @!P1 LDC.64 R22, c[0x0][0x220] ;  /* 0x00008800ff169b82 */ /* 0x002e620000000a00 */
[----:B--2---:R-:W-:-:S07]  /*01b0*/  @!P3 IMAD.WIDE.U32 R4, R21, 0x2, R4 ;  /* 0x000000021504b825 */ /* 0x004fce00078e0004 */
[----:B------:R-:W2:Y:S01]  /*01c0*/  @!P2 LDC.64 R8, c[0x0][0x228] ;  /* 0x00008a00ff08ab82 */ /* 0x000ea20000000a00 */
[----:B0-----:R-:W-:-:S04]  /*01d0*/  @!P0 IMAD.WIDE.U32 R2, R19, 0x2, R2 ;  /* 0x0000000213028825 */ /* 0x001fc800078e0002 */
[----:B------:R-:W-:Y:S02]  /*01e0*/  @!P2 IMAD R17, R0, 0x200, R17 ;  /* 0x000002000011a824 */ /* 0x000fe400078e0211 */
[----:B---3--:R-:W-:Y:S01]  /*01f0*/  @!P3 IMAD.WIDE.U32 R6, R21, 0x2, R6 ;  /* 0x000000021506b825 */ /* 0x008fe200078e0006 */
[----:B------:R-:W-:Y:S01]  /*0200*/  CS2R R20, SRZ ;  /* 0x0000000000147805 */ /* 0x000fe2000001ff00 */
[----:B------:R-:W0:Y:S05]  /*0210*/  @!P2 LDC.64 R10, c[0x0][0x220] ;  /* 0x00008800ff0aab82 */ /* 0x000e2a0000000a00 */
[----:B------:R3:W5:Y:S01]  /*0220*/  @!P0 LDG.E.S16 R20, desc[UR4][R2.64] ;  /* 0x0000000402148981 */ /* 0x000762000c1e1700 */
[----:B-1----:R-:W-:Y:S01]  /*0230*/  @!P1 IMAD.WIDE.U32 R22, R14, 0x2, R22 ;  /* 0x000000020e169825 */ /* 0x002fe200078e0016 */
[----:B------:R-:W-:-:S04]  /*0240*/  PRMT R14, RZ, 0x7610, R14 ;  /* 0x00007610ff0e7816 */ /* 0x000fc8000000000e */
[----:B------:R-:W5:Y:S04]  /*0250*/  @!P1 LDG.E.S16 R21, desc[UR4][R22.64] ;  /* 0x0000000416159981 */ /* 0x000f68000c1e1700 */
[----:B------:R-:W5:Y:S01]  /*0260*/  @!P1 LDG.E.U16 R14, desc[UR4][R24.64] ;  /* 0x00000004180e9981 */ /* 0x000f62000c1e1500 */
[----:B---3--:R-:W1:Y:S01]  /*0270*/  @!P1 LDC.64 R2, c[0x0][0x218] ;  /* 0x00008600ff029b82 */ /* 0x008e620000000a00 */
[----:B------:R-:W-:Y:S01]  /*0280*/  IMAD.MOV.U32 R18, RZ, RZ, RZ ;  /* 0x000000ffff127224 */ /* 0x000fe200078e00ff */
[----:B------:R-:W-:Y:S01]  /*0290*/  PRMT R19, RZ, 0x7610, R19 ;  /* 0x00007610ff137816 */ /* 0x000fe20000000013 */
[----:B--2---:R-:W-:-:S04]  /*02a0*/  @!P2 IMAD.WIDE.U32 R8, R17, 0x2, R8 ;  /* 0x000000021108a825 */ /* 0x004fc800078e0008 */
[----:B------:R-:W-:Y:S01]  /*02b0*/  IMAD.MOV.U32 R16, RZ, RZ, RZ ;  /* 0x000000ffff107224 */ /* 0x000fe200078e00ff */
[----:B------:R2:W5:Y:S01]  /*02c0*/  @!P3 LDG.E.S16 R18, desc[UR4][R6.64] ;  /* 0x000000040612b981 */ /* 0x000562000c1e1700 */
[----:B0-----:R-:W-:Y:S01]  /*02d0*/  @!P2 IMAD.WIDE.U32 R10, R17, 0x2, R10 ;  /* 0x00000002110aa825 */ /* 0x001fe200078e000a */
[----:B------:R-:W-:Y:S02]  /*02e0*/  PRMT R17, RZ, 0x7610, R17 ;  /* 0x00007610ff117816 */ /* 0x000fe40000000011 */
[----:B------:R0:W5:Y:S01]  /*02f0*/  @!P3 LDG.E.U16 R19, desc[UR4][R4.64] ;  /* 0x000000040413b981 */ /* 0x000162000c1e1500 */
[----:B------:R-:W-:Y:S03]  /*0300*/  BSSY B0, `(.L_x_46165) ;  /* 0x000002a000007945 */ /* 0x000fe60003800000 */
[----:B------:R3:W5:Y:S01]  /*0310*/  @!P2 LDG.E.U16 R17, desc[UR4][R8.64] ;  /* 0x000000040811a981 */ /* 0x000762000c1e1500 */
[----:B--2---:R-:W-:-:S03]  /*0320*/  MOV R7, R15 ;  /* 0x0000000f00077202 */ /* 0x004fc60000000f00 */
[----:B------:R2:W5:Y:S02]  /*0330*/  @!P2 LDG.E.S16 R16, desc[UR4][R10.64] ;  /* 0x000000040a10a981 */ /* 0x000564000c1e1700 */
[C---:B0-----:R-:W-:Y:S02]  /*0340*/  VIADD R5, R7.reuse, 0x100 ;  /* 0x0000010007057836 */ /* 0x041fe40000000000 */
[C---:B---3--:R-:W-:Y:S02]  /*0350*/  VIADD R9, R7.reuse, 0x180 ;  /* 0x0000018007097836 */ /* 0x048fe40000000000 */
[----:B--2---:R-:W-:Y:S01]  /*0360*/  VIADD R11, R7, 0x80 ;  /* 0x00000080070b7836 */ /* 0x004fe20000000000 */
[-C--:B------:R-:W-:Y:S02]  /*0370*/  ISETP.GE.AND P3, PT, R5, R12.reuse, PT ;  /* 0x0000000c0500720c */ /* 0x080fe40003f66270 */
[-C--:B------:R-:W-:Y:S01]  /*0380*/  ISETP.GE.AND P2, PT, R9, R12.reuse, PT ;  /* 0x0000000c0900720c */ /* 0x080fe20003f46270 */
[----:B------:R-:W-:Y:S01]  /*0390*/  @!P1 IMAD.MOV.U32 R7, RZ, RZ, R11 ;  /* 0x000000ffff079224 */ /* 0x000fe200078e000b */
[----:B------:R-:W-:Y:S01]  /*03a0*/  ISETP.GE.AND P5, PT, R11, R12, PT ;  /* 0x0000000c0b00720c */ /* 0x000fe20003fa6270 */
[----:B-1----:R-:W-:-:S12]  /*03b0*/  @P1 BRA `(.L_x_46166) ;  /* 0x0000000000781947 */ /* 0x002fd80003800000 */
        /* <DEDUP_REMOVED lines=30> */
.L_x_46166:
[----:B------:R-:W-:Y:S05]  /*05a0*/  BSYNC B0 ;  /* 0x0000000000007941 */ /* 0x000fea0003800000 */
.L_x_46165:
[----:B------:R-:W-:Y:S01]  /*05b0*/  @!P1 IMAD R9, R0, 0x200, R15 ;  /* 0x0000020000099824 */ /* 0x000fe200078e020f */
[----:B------:R-:W-:Y:S01]  /*05c0*/  BSSY B0, `(.L_x_46167) ;  /* 0x0000022000007945 */ /* 0x000fe20003800000 */
[----:B------:R-:W-:Y:S02]  /*05d0*/  ISETP.GE.AND P4, PT, R7, R12, PT ;  /* 0x0000000c0700720c */ /* 0x000fe40003f86270 */
[----:B------:R-:W-:Y:S01]  /*05e0*/  @!P1 IMAD.WIDE.U32 R2, R9, 0x2, R2 ;  /* 0x0000000209029825 */ /* 0x000fe200078e0002 */
        /* <DEDUP_REMOVED lines=31> */
.L_x_46168:
[----:B------:R-:W-:Y:S05]  /*07e0*/  BSYNC B0 ;  /* 0x0000000000007941 */ /* 0x000fea0003800000 */
.L_x_46167:
        /* <DEDUP_REMOVED lines=32> */
.L_x_46170:
[----:B------:R-:W-:Y:S05]  /*09f0*/  BSYNC B0 ;  /* 0x0000000000007941 */ /* 0x000fea0003800000 */
.L_x_46169:
        /* <DEDUP_REMOVED lines=32> */
.L_x_46172:
[----:B------:R-:W-:Y:S05]  /*0c00*/  BSYNC B0 ;  /* 0x0000000000007941 */ /* 0x000fea0003800000 */
.L_x_46171:
[----:B------:R0:W-:Y:S01]  /*0c10*/  @!P1 STG.E.U16 desc[UR4][R2.64], R5 ;  /* 0x0000000502009986 */ /* 0x0001e2000c101504 */
[----:B------:R-:W-:Y:S04]  /*0c20*/  BSSY B0, `(.L_x_46173) ;  /* 0x000000c000007945 */ /* 0x000fe80003800000 */
[----:B------:R-:W-:Y:S05]  /*0c30*/  @P4 BRA `(.L_x_46174) ;  /* 0x0000000000284947 */ /* 0x000fea0003800000 */
[----:B------:R-:W1:Y:S01]  /*0c40*/  LDC.64 R8, c[0x0][0x218] ;  /* 0x00008600ff087b82 */ /* 0x000e620000000a00 */
[----:B0-----:R-:W-:Y:S02]  /*0c50*/  IMAD R3, R0, 0x200, R7 ;  /* 0x0000020000037824 */ /* 0x001fe400078e0207 */
[----:B------:R-:W-:-:S05]  /*0c60*/  VIADD R7, R7, 0x80 ;  /* 0x0000008007077836 */ /* 0x000fca0000000000 */
[----:B------:R-:W-:-:S13]  /*0c70*/  ISETP.GE.AND P0, PT, R7, R12, PT ;  /* 0x0000000c0700720c */ /* 0x000fda0003f06270 */
[----:B------:R-:W-:Y:S02]  /*0c80*/  @!P0 IMAD R5, R0, 0x200, R7 ;  /* 0x0000020000058824 */ /* 0x000fe400078e0207 */
[----:B------:R-:W-:Y:S02]  /*0c90*/  @!P0 VIADD R7, R7, 0x80 ;  /* 0x0000008007078836 */ /* 0x000fe40000000000 */
[----:B-1----:R-:W-:-:S04]  /*0ca0*/  IMAD.WIDE.U32 R2, R3, 0x2, R8 ;  /* 0x0000000203027825 */ /* 0x002fc800078e0008 */
[----:B------:R-:W-:Y:S01]  /*0cb0*/  @!P0 IMAD.WIDE.U32 R8, R5, 0x2, R8 ;  /* 0x0000000205088825 */ /* 0x000fe200078e0008 */
[----:B------:R1:W-:Y:S04]  /*0cc0*/  STG.E.U16 desc[UR4][R2.64], R4 ;  /* 0x0000000402007986 */ /* 0x0003e8000c101504 */
[----:B------:R1:W-:Y:S02]  /*0cd0*/  @!P0 STG.E.U16 desc[UR4][R8.64], R6 ;  /* 0x0000000608008986 */ /* 0x0003e4000c101504 */
.L_x_46174:
[----:B------:R-:W-:Y:S05]  /*0ce0*/  BSYNC B0 ;  /* 0x0000000000007941 */ /* 0x000fea0003800000 */
.L_x_46173:
[----:B------:R-:W-:-:S13]  /*0cf0*/  ISETP.GE.AND P0, PT, R7, R12, PT ;  /* 0x0000000c0700720c */ /* 0x000fda0003f06270 */
[----:B------:R-:W-:Y:S05]  /*0d00*/  @P0 EXIT ;  /* 0x000000000000094d */ /* 0x000fea0003800000 */
[----:B01----:R-:W0:Y:S01]  /*0d10*/  LDC.64 R2, c[0x0][0x218] ;  /* 0x00008600ff027b82 */ /* 0x003e220000000a00 */
[----:B------:R-:W-:-:S04]  /*0d20*/  IMAD R7, R0, 0x200, R7 ;  /* 0x0000020000077824 */ /* 0x000fc800078e0207 */
[----:B0-----:R-:W-:-:S05]  /*0d30*/  IMAD.WIDE.U32 R2, R7, 0x2, R2 ;  /* 0x0000000207027825 */ /* 0x001fca00078e0002 */
[----:B------:R-:W-:Y:S01]  /*0d40*/  STG.E.U16 desc[UR4][R2.64], R11 ;  /* 0x0000000b02007986 */ /* 0x000fe2000c101504 */
[----:B------:R-:W-:Y:S05]  /*0d50*/  EXIT ;  /* 0x000000000000794d */ /* 0x000fea0003800000 */
.L_x_46175:
        /* <DEDUP_REMOVED lines=10> */
.L_x_57573:


//--------------------- .text._ZN2at6native29vectorized_elementwise_kernelILi2ENS0_13BinaryFunctorIsssZZZNS0_21remainder_kernel_cudaERNS_18TensorIteratorBaseEENKUlvE_clEvENKUlvE3_clEvEUlssE_EESt5arrayIPcLm3EEEEviT0_T1_ --------------------------
	.section	.text._ZN2at6native29vectorized_elementwise_kernelILi2ENS0_13BinaryFunctorIsssZZZNS0_21remainder_kernel_cudaERNS_18TensorIteratorBaseEENKUlvE_clEvENKUlvE3_clEvEUlssE_EESt5arrayIPcLm3EEEEviT0_T1_,"ax",@progbits
	.align	128
        .global         _ZN2at6native29vectorized_elementwise_kernelILi2ENS0_13BinaryFunctorIsssZZZNS0_21remainder_kernel_cudaERNS_18TensorIteratorBaseEENKUlvE_clEvENKUlvE3_clEvEUlssE_EESt5arrayIPcLm3EEEEviT0_T1_
        .type           _ZN2at6native29vectorized_elementwise_kernelILi2ENS0_13BinaryFunctorIsssZZZNS0_21remainder_kernel_cudaERNS_18TensorIteratorBaseEENKUlvE_clEvENKUlvE3_clEvEUlssE_EESt5arrayIPcLm3EEEEviT0_T1_,@function
        .size           _ZN2at6native29vectorized_elementwise_kernelILi2ENS0_13BinaryFunctorIsssZZZNS0_21remainder_kernel_cudaERNS_18TensorIteratorBaseEENKUlvE_clEvENKUlvE3_clEvEUlssE_EESt5arrayIPcLm3EEEEviT0_T1_,(.L_x_57574 - _ZN2at6native29vectorized_elementwise_kernelILi2ENS0_13BinaryFunctorIsssZZZNS0_21remainder_kernel_cudaERNS_18TensorIteratorBaseEENKUlvE_clEvENKUlvE3_clEvEUlssE_EESt5arrayIPcLm3EEEEviT0_T1_)
        .other          _ZN2at6native29vectorized_elementwise_kernelILi2ENS0_13BinaryFunctorIsssZZZNS0_21remainder_kernel_cudaERNS_18TensorIteratorBaseEENKUlvE_clEvENKUlvE3_clEvEUlssE_EESt5arrayIPcLm3EEEEviT0_T1_,@"STO_CUDA_ENTRY STV_DEFAULT"
_ZN2at6native29vectorized_elementwise_kernelILi2ENS0_13BinaryFunctorIsssZZZNS0_21remainder_kernel_cudaERNS_18TensorIteratorBaseEENKUlvE_clEvENKUlvE3_clEvEUlssE_EESt5arrayIPcLm3EEEEviT0_T1_:
.text._ZN2at6native29vectorized_elementwise_kernelILi2ENS0_13BinaryFunctorIsssZZZNS0_21remainder_kernel_cudaERNS_18TensorIteratorBaseEENKUlvE_clEvENKUlvE3_clEvEUlssE_EESt5arrayIPcLm3EEEEviT0_T1_:
        /* <DEDUP_REMOVED lines=17> */
[----:B------:R-:W-:-:S05]  /*0110*/  IMAD.WIDE.U32 R2, R14, 0x4, R2 ;  /* 0x000000040e027825 */ /* 0x000fca00078e0002 */
[----:B------:R-:W5:Y:S04]  /*0120*/  LDG.E R24, desc[UR4][R2.64] ;  /* 0x0000000402187981 */ /* 0x000f68000c1e1900 */
[----:B------:R-:W2:Y:S04]  /*0130*/  LDG.E R22, desc[UR4][R2.64+0x200] ;  /* 0x0002000402167981 */ /* 0x000ea8000c1e1900 */
[----:B------:R-:W2:Y:S01]  /*0140*/  LDG.E R15, desc[UR4][R2.64+0x400] ;  /* 0x00040004020f7981 */ /* 0x000ea2000c1e1900 */
[C---:B---3--:R-:W-:Y:S02]  /*0150*/  PRMT R19, R18.reuse, 0x9910, RZ ;  /* 0x0000991012137816 */ /* 0x048fe400000000ff */
[----:B------:R-:W-:-:S02]  /*0160*/  PRMT R20, R18, 0xbb32, RZ ;  /* 0x0000bb3212147816 */ /* 0x000fc400000000ff */
[----:B------:R-:W-:Y:S02]  /*0170*/  IABS R23, R19 ;  /* 0x0000001300177213 */ /* 0x000fe40000000000 */
[----:B------:R-:W-:Y:S02]  /*0180*/  IABS R21, R20 ;  /* 0x0000001400157213 */ /* 0x000fe40000000000 */
[----:B------:R-:W0:Y:S01]  /*0190*/  I2F.RP R25, R23 ;  /* 0x0000001700197306 */ /* 0x000e220000209400 */
[----:B----4-:R-:W-:-:S04]  /*01a0*/  PRMT R17, R13, 0x9910, RZ ;  /* 0x000099100d117816 */ /* 0x010fc800000000ff */
[----:B------:R-:W-:-:S03]  /*01b0*/  IABS R16, R17 ;  /* 0x0000001100107213 */ /* 0x000fc60000000000 */
[----:B------:R-:W1:Y:S08]  /*01c0*/  I2F.RP R26, R21 ;  /* 0x00000015001a7306 */ /* 0x000e700000209400 */
[----:B------:R-:W3:Y:S08]  /*01d0*/  I2F.RP R27, R16 ;  /* 0x00000010001b7306 */ /* 0x000ef00000209400 */
[----:B0-----:R-:W0:Y:S08]  /*01e0*/  MUFU.RCP R25, R25 ;  /* 0x0000001900197308 */ /* 0x001e300000001000 */
[----:B-1----:R-:W1:Y:S08]  /*01f0*/  MUFU.RCP R26, R26 ;  /* 0x0000001a001a7308 */ /* 0x002e700000001000 */
[----:B---3--:R-:W3:Y:S01]  /*0200*/  MUFU.RCP R27, R27 ;  /* 0x0000001b001b7308 */ /* 0x008ee20000001000 */
[----:B0-----:R-:W-:-:S07]  /*0210*/  VIADD R6, R25, 0xffffffe ;  /* 0x0ffffffe19067836 */ /* 0x001fce0000000000 */
[----:B------:R-:W0:Y:S01]  /*0220*/  F2I.FTZ.U32.TRUNC.NTZ R7, R6 ;  /* 0x0000000600077305 */ /* 0x000e22000021f000 */
[----:B-1----:R-:W-:-:S07]  /*0230*/  VIADD R8, R26, 0xffffffe ;  /* 0x0ffffffe1a087836 */ /* 0x002fce0000000000 */
[----:B------:R-:W1:Y:S01]  /*0240*/  F2I.FTZ.U32.TRUNC.NTZ R9, R8 ;  /* 0x0000000800097305 */ /* 0x000e62000021f000 */
[----:B---3--:R-:W-:-:S07]  /*0250*/  VIADD R10, R27, 0xffffffe ;  /* 0x0ffffffe1b0a7836 */ /* 0x008fce0000000000 */
[----:B------:R-:W3:Y:S01]  /*0260*/  F2I.FTZ.U32.TRUNC.NTZ R11, R10 ;  /* 0x0000000a000b7305 */ /* 0x000ee2000021f000 */
[----:B0-----:R-:W-:Y:S02]  /*0270*/  IMAD.MOV R28, RZ, RZ, -R7 ;  /* 0x000000ffff1c7224 */ /* 0x001fe400078e0a07 */
[----:B------:R-:W-:Y:S02]  /*0280*/  IMAD.MOV.U32 R6, RZ, RZ, RZ ;  /* 0x000000ffff067224 */ /* 0x000fe400078e00ff */
[----:B------:R-:W-:Y:S02]  /*0290*/  IMAD R25, R28, R23, RZ ;  /* 0x000000171c197224 */ /* 0x000fe400078e02ff */
[----:B-1----:R-:W-:Y:S02]  /*02a0*/  IMAD.MOV R26, RZ, RZ, -R9 ;  /* 0x000000ffff1a7224 */ /* 0x002fe400078e0a09 */
[----:B------:R-:W-:-:S04]  /*02b0*/  IMAD.HI.U32 R6, R7, R25, R6 ;  /* 0x0000001907067227 */ /* 0x000fc800078e0006 */
[----:B------:R-:W-:Y:S02]  /*02c0*/  IMAD R7, R26, R21, RZ ;  /* 0x000000151a077224 */ /* 0x000fe400078e02ff */
[----:B------:R-:W-:Y:S02]  /*02d0*/  IMAD.MOV.U32 R8, RZ, RZ, RZ ;  /* 0x000000ffff087224 */ /* 0x000fe400078e00ff */
[----:B---3--:R-:W-:Y:S02]  /*02e0*/  IMAD.MOV R27, RZ, RZ, -R11 ;  /* 0x000000ffff1b7224 */ /* 0x008fe400078e0a0b */
[----:B------:R-:W-:Y:S01]  /*02f0*/  IMAD.HI.U32 R8, R9, R7, R8 ;  /* 0x0000000709087227 */ /* 0x000fe200078e0008 */
[----:B-----5:R-:W-:Y:S02]  /*0300*/  PRMT R25, R24, 0x9910, RZ ;  /* 0x0000991018197816 */ /* 0x020fe400000000ff */
[----:B------:R-:W-:Y:S01]  /*0310*/  IABS R9, R19 ;  /* 0x0000001300097213 */ /* 0x000fe20000000000 */
[----:B------:R-:W-:-:S02]  /*0320*/  IMAD R7, R27, R16, RZ ;  /* 0x000000101b077224 */ /* 0x000fc400078e02ff */
[----:B------:R-:W-:Y:S02]  /*0330*/  IMAD.MOV.U32 R10, RZ, RZ, RZ ;  /* 0x000000ffff0a7224 */ /* 0x000fe400078e00ff */
[----:B------:R-:W-:Y:S02]  /*0340*/  IMAD.MOV R9, RZ, RZ, -R9 ;  /* 0x000000ffff097224 */ /* 0x000fe400078e0a09 */
[----:B------:R-:W-:Y:S01]  /*0350*/  IMAD.HI.U32 R11, R11, R7, R10 ;  /* 0x000000070b0b7227 */ /* 0x000fe200078e000a */
[----:B------:R-:W-:Y:S02]  /*0360*/  IABS R7, R25 ;  /* 0x0000001900077213 */ /* 0x000fe40000000000 */
[----:B------:R-:W-:Y:S01]  /*0370*/  PRMT R26, R24, 0xbb32, RZ ;  /* 0x0000bb32181a7816 */ /* 0x000fe200000000ff */
[----:B------:R-:W-:Y:S02]  /*0380*/  IMAD.MOV.U32 R24, RZ, RZ, R9 ;  /* 0x000000ffff187224 */ /* 0x000fe400078e0009 */
[----:B------:R-:W-:Y:S01]  /*0390*/  IMAD.HI.U32 R6, R6, R7, RZ ;  /* 0x0000000706067227 */ /* 0x000fe200078e00ff */
[----:B------:R-:W-:-:S03]  /*03a0*/  PRMT R9, R13, 0xbb32, RZ ;  /* 0x0000bb320d097816 */ /* 0x000fc600000000ff */
[----:B------:R-:W-:Y:S01]  /*03b0*/  IMAD R24, R6, R24, R7 ;  /* 0x0000001806187224 */ /* 0x000fe200078e0207 */
[----:B------:R-:W-:-:S05]  /*03c0*/  IABS R7, R26 ;  /* 0x0000001a00077213 */ /* 0x000fca0000000000 */
[----:B------:R-:W-:-:S04]  /*03d0*/  IMAD.HI.U32 R10, R8, R7, RZ ;  /* 0x00000007080a7227 */ /* 0x000fc800078e00ff */
[----:B------:R-:W-:-:S05]  /*03e0*/  IMAD.MOV.U32 R8, RZ, RZ, R9 ;  /* 0x000000ffff087224 */ /* 0x000fca00078e0009 */
[----:B------:R-:W-:-:S04]  /*03f0*/  IABS R9, R8 ;  /* 0x0000000800097213 */ /* 0x000fc80000000000 */
[----:B------:R-:W0:Y:S01]  /*0400*/  I2F.RP R28, R9 ;  /* 0x00000009001c7306 */ /* 0x000e220000209400 */
[----:B------:R-:W-:-:S07]  /*0410*/  IABS R6, R20 ;  /* 0x0000001400067213 */ /* 0x000fce0000000000 */
[----:B0-----:R-:W0:Y:S01]  /*0420*/  MUFU.RCP R28, R28 ;  /* 0x0000001c001c7308 */ /* 0x001e220000001000 */
[----:B------:R-:W-:-:S04]  /*0430*/  IMAD.MOV R6, RZ, RZ, -R6 ;  /* 0x000000ffff067224 */ /* 0x000fc800078e0a06 */
[----:B------:R-:W-:Y:S02]  /*0440*/  IMAD R10, R10, R6, R7 ;  /* 0x000000060a0a7224 */ /* 0x000fe400078e0207 */
[----:B0-----:R-:W-:-:S04]  /*0450*/  VIADD R6, R28, 0xffffffe ;  /* 0x0ffffffe1c067836 */ /* 0x001fc80000000000 */
[----:B------:R0:W1:Y:S02]  /*0460*/  F2I.FTZ.U32.TRUNC.NTZ R7, R6 ;  /* 0x0000000600077305 */ /* 0x000064000021f000 */
[----:B0-----:R-:W-:Y:S02]  /*0470*/  IMAD.MOV.U32 R6, RZ, RZ, RZ ;  /* 0x000000ffff067224 */ /* 0x001fe400078e00ff */
[----:B-1----:R-:W-:-:S04]  /*0480*/  IMAD.MOV R27, RZ, RZ, -R7 ;  /* 0x000000ffff1b7224 */ /* 0x002fc800078e0a07 */
[----:B------:R-:W-:-:S04]  /*0490*/  IMAD R27, R27, R9, RZ ;  /* 0x000000091b1b7224 */ /* 0x000fc800078e02ff */
[----:B------:R-:W-:Y:S02]  /*04a0*/  IMAD.HI.U32 R27, R7, R27, R6 ;  /* 0x0000001b071b7227 */ /* 0x000fe400078e0006 */
[----:B------:R0:W3:Y:S01]  /*04b0*/  LDG.E R7, desc[UR4][R4.64+0x600] ;  /* 0x0006000404077981 */ /* 0x0000e2000c1e1900 */
[----:B------:R-:W-:-:S13]  /*04c0*/  ISETP.GT.U32.AND P0, PT, R23, R24, PT ;  /* 0x000000181700720c */ /* 0x000fda0003f04070 */
[----:B------:R-:W-:-:S05]  /*04d0*/  @!P0 IMAD.IADD R24, R24, 0x1, -R23 ;  /* 0x0000000118188824 */ /* 0x000fca00078e0a17 */
[----:B------:R-:W-:Y:S02]  /*04e0*/  ISETP.GT.U32.AND P0, PT, R23, R24, PT ;  /* 0x000000181700720c */ /* 0x000fe40003f04070 */
[----:B--2---:R-:W-:-:S04]  /*04f0*/  PRMT R6, R22, 0x9910, RZ ;  /* 0x0000991016067816 */ /* 0x004fc800000000ff */
[----:B0-----:R-:W-:Y:S02]  /*0500*/  IABS R4, R6 ;  /* 0x0000000600047213 */ /* 0x001fe40000000000 */
[----:B------:R-:W-:-:S05]  /*0510*/  ISETP.GE.AND P1, PT, R25, RZ, PT ;  /* 0x000000ff1900720c */ /* 0x000fca0003f26270 */
[----:B------:R-:W-:Y:S01]  /*0520*/  @!P0 IMAD.IADD R24, R24, 0x1, -R23 ;  /* 0x0000000118188824 */ /* 0x000fe200078e0a17 */
[----:B------:R-:W-:Y:S01]  /*0530*/  IABS R23, R17 ;  /* 0x0000001100177213 */ /* 0x000fe20000000000 */
[----:B------:R-:W-:Y:S01]  /*0540*/  IMAD.HI.U32 R11, R11, R4, RZ ;  /* 0x000000040b0b7227 */ /* 0x000fe200078e00ff */
[----:B------:R-:W-:-:S03]  /*0550*/  PRMT R25, R22, 0xbb32, RZ ;  /* 0x0000bb3216197816 */ /* 0x000fc600000000ff */
[----:B------:R-:W-:Y:S01]  /*0560*/  IMAD.MOV R5, RZ, RZ, -R23 ;  /* 0x000000ffff057224 */ /* 0x000fe200078e0a17 */
[----:B------:R-:W-:Y:S02]  /*0570*/  ISETP.GE.AND P3, PT, R26, RZ, PT ;  /* 0x000000ff1a00720c */ /* 0x000fe40003f66270 */
[----:B------:R-:W-:Y:S01]  /*0580*/  IABS R26, R25 ;  /* 0x00000019001a7213 */ /* 0x000fe20000000000 */
[----:B------:R-:W-:Y:S01]  /*0590*/  IMAD R11, R11, R5, R4 ;  /* 0x000000050b0b7224 */ /* 0x000fe200078e0204 */
[----:B------:R-:W-:-:S03]  /*05a0*/  IABS R4, R8 ;  /* 0x0000000800047213 */ /* 0x000fc60000000000 */
[----:B------:R-:W-:-:S04]  /*05b0*/  IMAD.HI.U32 R27, R27, R26, RZ ;  /* 0x0000001a1b1b7227 */ /* 0x000fc800078e00ff */
[----:B------:R-:W-:-:S04]  /*05c0*/  IMAD.MOV R4, RZ, RZ, -R4 ;  /* 0x000000ffff047224 */ /* 0x000fc800078e0a04 */
[----:B------:R-:W-:Y:S02]  /*05d0*/  IMAD R26, R27, R4, R26 ;  /* 0x000000041b1a7224 */ /* 0x000fe400078e021a */
[----:B------:R0:W2:Y:S01]  /*05e0*/  LDG.E R27, desc[UR4][R2.64+0x600] ;  /* 0x00060004021b7981 */ /* 0x0000a2000c1e1900 */
[----:B------:R-:W-:-:S04]  /*05f0*/  PRMT R22, R12, 0x9910, RZ ;  /* 0x000099100c167816 */ /* 0x000fc800000000ff */
[----:B------:R-:W-:-:S04]  /*0600*/  IABS R23, R22 ;  /* 0x0000001600177213 */ /* 0x000fc80000000000 */
[----:B------:R-:W1:Y:S08]  /*0610*/  I2F.RP R28, R23 ;  /* 0x00000017001c7306 */ /* 0x000e700000209400 */
[----:B-1----:R-:W1:Y:S01]  /*0620*/  MUFU.RCP R28, R28 ;  /* 0x0000001c001c7308 */ /* 0x002e620000001000 */
[----:B------:R-:W-:Y:S01]  /*0630*/  ISETP.GT.U32.AND P0, PT, R21, R10, PT ;  /* 0x0000000a1500720c */ /* 0x000fe20003f04070 */
[----:B-1----:R-:W-:-:S06]  /*0640*/  VIADD R5, R28, 0xffffffe ;  /* 0x0ffffffe1c057836 */ /* 0x002fcc0000000000 */
[----:B------:R-:W1:Y:S06]  /*0650*/  F2I.FTZ.U32.TRUNC.NTZ R5, R5 ;  /* 0x0000000500057305 */ /* 0x000e6c000021f000 */
[----:B------:R-:W-:Y:S01]  /*0660*/  @!P0 IMAD.IADD R10, R10, 0x1, -R21 ;  /* 0x000000010a0a8824 */ /* 0x000fe200078e0a15 */
[----:B------:R-:W-:-:S04]  /*0670*/  ISETP.NE.AND P0, PT, R19, RZ, PT ;  /* 0x000000ff1300720c */ /* 0x000fc80003f05270 */
[----:B------:R-:W-:Y:S01]  /*0680*/  ISETP.GT.U32.AND P2, PT, R21, R10, PT ;  /* 0x0000000a1500720c */ /* 0x000fe20003f44070 */
[----:B-1----:R-:W-:-:S04]  /*0690*/  IMAD.MOV R4, RZ, RZ, -R5 ;  /* 0x000000ffff047224 */ /* 0x002fc800078e0a05 */
[----:B------:R-:W-:Y:S02]  /*06a0*/  IMAD R29, R4, R23, RZ ;  /* 0x00000017041d7224 */ /* 0x000fe400078e02ff */
[----:B------:R-:W-:-:S04]  /*06b0*/  IMAD.MOV.U32 R4, RZ, RZ, RZ ;  /* 0x000000ffff047224 */ /* 0x000fc800078e00ff */
[----:B------:R-:W-:Y:S01]  /*06c0*/  IMAD.HI.U32 R4, R5, R29, R4 ;  /* 0x0000001d05047227 */ /* 0x000fe200078e0004 */
[----:B------:R-:W-:Y:S02]  /*06d0*/  PRMT R5, R15, 0x9910, RZ ;  /* 0x000099100f057816 */ /* 0x000fe400000000ff */
[----:B0-----:R-:W-:Y:S01]  /*06e0*/  IABS R2, R22 ;  /* 0x0000001600027213 */ /* 0x001fe20000000000 */
[----:B------:R-:W-:Y:S01]  /*06f0*/  @!P1 IMAD.MOV R24, RZ, RZ, -R24 ;  /* 0x000000ffff189224 */ /* 0x000fe200078e0a18 */
[----:B------:R-:W-:Y:S02]  /*0700*/  IABS R3, R5 ;  /* 0x0000000500037213 */ /* 0x000fe40000000000 */
[----:B------:R-:W-:Y:S02]  /*0710*/  @!P0 LOP3.LUT R24, RZ, R19, RZ, 0x33, !PT ;  /* 0x00000013ff188212 */ /* 0x000fe400078e33ff */
[----:B------:R-:W-:Y:S01]  /*0720*/  ISETP.NE.AND P0, PT, R20, RZ, PT ;  /* 0x000000ff1400720c */ /* 0x000fe20003f05270 */
[----:B------:R-:W-:-:S02]  /*0730*/  IMAD.MOV R2, RZ, RZ, -R2 ;  /* 0x000000ffff027224 */ /* 0x000fc400078e0a02 */
[----:B------:R-:W-:Y:S01]  /*0740*/  IMAD.HI.U32 R4, R4, R3, RZ ;  /* 0x0000000304047227 */ /* 0x000fe200078e00ff */
[----:B------:R-:W-:-:S03]  /*0750*/  PRMT R19, R12, 0xbb32, RZ ;  /* 0x0000bb320c137816 */ /* 0x000fc600000000ff */
[----:B------:R-:W-:Y:S02]  /*0760*/  @!P2 IMAD.IADD R10, R10, 0x1, -R21 ;  /* 0x000000010a0aa824 */ /* 0x000fe400078e0a15 */
[----:B------:R-:W-:Y:S02]  /*0770*/  IMAD R4, R4, R2, R3 ;  /* 0x0000000204047224 */ /* 0x000fe400078e0203 */
[----:B------:R-:W-:Y:S01]  /*0780*/  IMAD.MOV.U32 R2, RZ, RZ, R10 ;  /* 0x000000ffff027224 */ /* 0x000fe200078e000a */
[----:B------:R-:W-:-:S03]  /*0790*/  IABS R10, R19 ;  /* 0x00000013000a7213 */ /* 0x000fc60000000000 */
[----:B------:R-:W-:Y:S01]  /*07a0*/  @!P3 IMAD.MOV R2, RZ, RZ, -R2 ;  /* 0x000000ffff02b224 */ /* 0x000fe200078e0a02 */
[----:B------:R-:W-:Y:S02]  /*07b0*/  @!P0 LOP3.LUT R2, RZ, R20, RZ, 0x33, !PT ;  /* 0x00000014ff028212 */ /* 0x000fe400078e33ff */
[----:B------:R-:W0:Y:S01]  /*07c0*/  I2F.RP R20, R10 ;  /* 0x0000000a00147306 */ /* 0x000e220000209400 */
[C---:B------:R-:W-:Y:S02]  /*07d0*/  LOP3.LUT R3, R18.reuse, R24, RZ, 0x3c, !PT ;  /* 0x0000001812037212 */ /* 0x040fe400078e3cff */
[----:B------:R-:W-:Y:S02]  /*07e0*/  PRMT R15, R18, 0x7632, R15 ;  /* 0x00007632120f7816 */ /* 0x000fe4000000000f */
[----:B------:R-:W-:-:S04]  /*07f0*/  PRMT R3, R3, 0x9910, RZ ;  /* 0x0000991003037816 */ /* 0x000fc800000000ff */
[----:B------:R-:W-:Y:S02]  /*0800*/  ISETP.GT.AND P0, PT, R3, -0x1, PT ;  /* 0xffffffff0300780c */ /* 0x000fe40003f04270 */
[----:B------:R-:W-:Y:S01]  /*0810*/  LOP3.LUT R3, R15, R2, RZ, 0x3c, !PT ;  /* 0x000000020f037212 */ /* 0x000fe200078e3cff */
[----:B0-----:R-:W0:Y:S03]  /*0820*/  MUFU.RCP R20, R20 ;  /* 0x0000001400147308 */ /* 0x001e260000001000 */
[----:B------:R-:W-:-:S04]  /*0830*/  PRMT R3, R3, 0x9910, RZ ;  /* 0x0000991003037816 */ /* 0x000fc800000000ff */
[----:B------:R-:W-:Y:S02]  /*0840*/  ISETP.GT.AND P1, PT, R3, -0x1, PT ;  /* 0xffffffff0300780c */ /* 0x000fe40003f24270 */
[----:B------:R-:W-:-:S04]  /*0850*/  PRMT R3, R24, 0x9910, RZ ;  /* 0x0000991018037816 */ /* 0x000fc800000000ff */
[----:B------:R-:W-:Y:S02]  /*0860*/  ISETP.EQ.OR P0, PT, R3, RZ, P0 ;  /* 0x000000ff0300720c */ /* 0x000fe40000702670 */
[----:B------:R-:W-:-:S04]  /*0870*/  PRMT R3, R2, 0x9910, RZ ;  /* 0x0000991002037816 */ /* 0x000fc800000000ff */
[----:B------:R-:W-:Y:S01]  /*0880*/  ISETP.EQ.OR P1, PT, R3, RZ, P1 ;  /* 0x000000ff0300720c */ /* 0x000fe20000f22670 */
[----:B0-----:R-:W-:-:S06]  /*0890*/  VIADD R3, R20, 0xffffffe ;  /* 0x0ffffffe14037836 */ /* 0x001fcc0000000000 */
[----:B------:R-:W0:Y:S01]  /*08a0*/  F2I.FTZ.U32.TRUNC.NTZ R3, R3 ;  /* 0x0000000300037305 */ /* 0x000e22000021f000 */
[----:B------:R-:W-:Y:S02]  /*08b0*/  SEL R21, R18, RZ, !P0 ;  /* 0x000000ff12157207 */ /* 0x000fe40004000000 */
[----:B------:R-:W-:-:S03]  /*08c0*/  SEL R29, R15, RZ, !P1 ;  /* 0x000000ff0f1d7207 */ /* 0x000fc60004800000 */
[----:B------:R-:W-:Y:S01]  /*08d0*/  IMAD.IADD R21, R24, 0x1, R21 ;  /* 0x0000000118157824 */ /* 0x000fe200078e0215 */
[----:B------:R-:W-:Y:S01]  /*08e0*/  ISETP.GT.U32.AND P0, PT, R16, R11, PT ;  /* 0x0000000b1000720c */ /* 0x000fe20003f04070 */
[----:B------:R-:W-:Y:S01]  /*08f0*/  IMAD.IADD R18, R2, 0x1, R29 ;  /* 0x0000000102127824 */ /* 0x000fe200078e021d */
[----:B------:R-:W-:Y:S01]  /*0900*/  ISETP.GE.AND P1, PT, R6, RZ, PT ;  /* 0x000000ff0600720c */ /* 0x000fe20003f26270 */
[----:B------:R-:W-:Y:S02]  /*0910*/  IMAD.MOV.U32 R2, RZ, RZ, RZ ;  /* 0x000000ffff027224 */ /* 0x000fe400078e00ff */
[----:B0-----:R-:W-:-:S04]  /*0920*/  IMAD.MOV R24, RZ, RZ, -R3 ;  /* 0x000000ffff187224 */ /* 0x001fc800078e0a03 */
[----:B------:R-:W-:-:S04]  /*0930*/  IMAD R29, R24, R10, RZ ;  /* 0x0000000a181d7224 */ /* 0x000fc800078e02ff */
[----:B------:R-:W-:-:S04]  /*0940*/  IMAD.HI.U32 R2, R3, R29, R2 ;  /* 0x0000001d03027227 */ /* 0x000fc800078e0002 */
[----:B------:R-:W-:-:S05]  /*0950*/  @!P0 IMAD.IADD R11, R11, 0x1, -R16 ;  /* 0x000000010b0b8824 */ /* 0x000fca00078e0a10 */
[----:B------:R-:W-:Y:S02]  /*0960*/  ISETP.GT.U32.AND P0, PT, R16, R11, PT ;  /* 0x0000000b1000720c */ /* 0x000fe40003f04070 */
[----:B------:R-:W-:-:S11]  /*0970*/  PRMT R15, R15, 0xbb32, RZ ;  /* 0x0000bb320f0f7816 */ /* 0x000fd600000000ff */
[----:B------:R-:W-:Y:S01]  /*0980*/  @!P0 IMAD.IADD R11, R11, 0x1, -R16 ;  /* 0x000000010b0b8824 */ /* 0x000fe200078e0a10 */
[----:B------:R-:W-:Y:S01]  /*0990*/  ISETP.GT.U32.AND P0, PT, R9, R26, PT ;  /* 0x0000001a0900720c */ /* 0x000fe20003f04070 */
[----:B------:R-:W-:Y:S01]  /*09a0*/  IMAD.MOV.U32 R16, RZ, RZ, R15 ;  /* 0x000000ffff107224 */ /* 0x000fe200078e000f */
[----:B------:R-:W-:Y:S02]  /*09b0*/  ISETP.GE.AND P2, PT, R25, RZ, PT ;  /* 0x000000ff1900720c */ /* 0x000fe40003f46270 */
[----:B------:R-:W-:Y:S02]  /*09c0*/  IABS R25, R19 ;  /* 0x0000001300197213 */ /* 0x000fe40000000000 */
[----:B------:R-:W-:-:S07]  /*09d0*/  IABS R15, R16 ;  /* 0x00000010000f7213 */ /* 0x000fce0000000000 */
[----:B------:R-:W-:Y:S01]  /*09e0*/  @!P0 IMAD.IADD R26, R26, 0x1, -R9 ;  /* 0x000000011a1a8824 */ /* 0x000fe200078e0a09 */
[----:B---3--:R-:W-:-:S04]  /*09f0*/  PRMT R20, R7, 0x9910, RZ ;  /* 0x0000991007147816 */ /* 0x008fc800000000ff */
[----:B------:R-:W-:-:S04]  /*0a00*/  IABS R6, R20 ;  /* 0x0000001400067213 */ /* 0x000fc80000000000 */
[----:B------:R-:W0:Y:S08]  /*0a10*/  I2F.RP R3, R6 ;  /* 0x0000000600037306 */ /* 0x000e300000209400 */
[----:B0-----:R-:W0:Y:S01]  /*0a20*/  MUFU.RCP R3, R3 ;  /* 0x0000000300037308 */ /* 0x001e220000001000 */
[----:B------:R-:W-:Y:S01]  /*0a30*/  ISETP.GT.U32.AND P0, PT, R9, R26, PT ;  /* 0x0000001a0900720c */ /* 0x000fe20003f04070 */
[----:B------:R-:W-:-:S02]  /*0a40*/  IMAD.MOV R25, RZ, RZ, -R25 ;  /* 0x000000ffff197224 */ /* 0x000fc400078e0a19 */
[----:B0-----:R-:W-:-:S04]  /*0a50*/  VIADD R24, R3, 0xffffffe ;  /* 0x0ffffffe03187836 */ /* 0x001fc80000000000 */
[----:B------:R-:W0:Y:S01]  /*0a60*/  F2I.FTZ.U32.TRUNC.NTZ R3, R24 ;  /* 0x0000001800037305 */ /* 0x000e22000021f000 */
[----:B------:R-:W-:-:S04]  /*0a70*/  IMAD.HI.U32 R2, R2, R15, RZ ;  /* 0x0000000f02027227 */ /* 0x000fc800078e00ff */
[----:B------:R-:W-:Y:S02]  /*0a80*/  IMAD R15, R2, R25, R15 ;  /* 0x00000019020f7224 */ /* 0x000fe400078e020f */
[----:B------:R-:W-:Y:S02]  /*0a90*/  IMAD.MOV.U32 R2, RZ, RZ, RZ ;  /* 0x000000ffff027224 */ /* 0x000fe400078e00ff */
[----:B------:R-:W-:Y:S02]  /*0aa0*/  @!P0 IMAD.IADD R26, R26, 0x1, -R9 ;  /* 0x000000011a1a8824 */ /* 0x000fe400078e0a09 */
[----:B0-----:R-:W-:Y:S01]  /*0ab0*/  IMAD.MOV R25, RZ, RZ, -R3 ;  /* 0x000000ffff197224 */ /* 0x001fe200078e0a03 */
[----:B------:R-:W-:-:S03]  /*0ac0*/  PRMT R9, R7, 0xbb32, RZ ;  /* 0x0000bb3207097816 */ /* 0x000fc600000000ff */
[----:B------:R-:W-:Y:S01]  /*0ad0*/  IMAD R25, R25, R6, RZ ;  /* 0x0000000619197224 */ /* 0x000fe200078e02ff */
[----:B------:R-:W-:-:S03]  /*0ae0*/  ISETP.NE.AND P0, PT, R17, RZ, PT ;  /* 0x000000ff1100720c */ /* 0x000fc60003f05270 */
[----:B------:R-:W-:-:S04]  /*0af0*/  IMAD.HI.U32 R24, R3, R25, R2 ;  /* 0x0000001903187227 */ /* 0x000fc800078e0002 */
[----:B------:R-:W-:Y:S01]  /*0b00*/  IMAD.MOV.U32 R2, RZ, RZ, R11 ;  /* 0x000000ffff027224 */ /* 0x000fe200078e000b */
[----:B------:R-:W-:-:S04]  /*0b10*/  IABS R11, R9 ;  /* 0x00000009000b7213 */ /* 0x000fc80000000000 */
[----:B------:R-:W0:Y:S01]  /*0b20*/  I2F.RP R25, R11 ;  /* 0x0000000b00197306 */ /* 0x000e220000209400 */
[----:B------:R-:W-:Y:S01]  /*0b30*/  @!P1 IMAD.MOV R2, RZ, RZ, -R2 ;  /* 0x000000ffff029224 */ /* 0x000fe200078e0a02 */
[----:B------:R-:W-:Y:S02]  /*0b40*/  @!P0 LOP3.LUT R2, RZ, R17, RZ, 0x33, !PT ;  /* 0x00000011ff028212 */ /* 0x000fe400078e33ff */
[----:B------:R-:W-:Y:S02]  /*0b50*/  ISETP.NE.AND P0, PT, R8, RZ, PT ;  /* 0x000000ff0800720c */ /* 0x000fe40003f05270 */
[C---:B------:R-:W-:Y:S01]  /*0b60*/  LOP3.LUT R3, R13.reuse, R2, RZ, 0x3c, !PT ;  /* 0x000000020d037212 */ /* 0x040fe200078e3cff */
[----:B------:R-:W-:Y:S01]  /*0b70*/  @!P2 IMAD.MOV R26, RZ, RZ, -R26 ;  /* 0x000000ffff1aa224 */ /* 0x000fe200078e0a1a */
[----:B------:R-:W-:Y:S02]  /*0b80*/  PRMT R17, R13, 0x7632, R17 ;  /* 0x000076320d117816 */ /* 0x000fe40000000011 */
[----:B------:R-:W-:Y:S01]  /*0b90*/  PRMT R3, R3, 0x9910, RZ ;  /* 0x0000991003037816 */ /* 0x000fe200000000ff */
[----:B0-----:R-:W0:Y:S06]  /*0ba0*/  MUFU.RCP R25, R25 ;  /* 0x0000001900197308 */ /* 0x001e2c0000001000 */
[----:B------:R-:W-:-:S02]  /*0bb0*/  @!P0 LOP3.LUT R26, RZ, R8, RZ, 0x33, !PT ;  /* 0x00000008ff1a8212 */ /* 0x000fc400078e33ff */
[----:B------:R-:W-:Y:S02]  /*0bc0*/  ISETP.GT.AND P0, PT, R3, -0x1, PT ;  /* 0xffffffff0300780c */ /* 0x000fe40003f04270 */
[----:B------:R-:W-:-:S04]  /*0bd0*/  LOP3.LUT R3, R17, R26, RZ, 0x3c, !PT ;  /* 0x0000001a11037212 */ /* 0x000fc800078e3cff */
[----:B------:R-:W-:-:S04]  /*0be0*/  PRMT R3, R3, 0x9910, RZ ;  /* 0x0000991003037816 */ /* 0x000fc800000000ff */
[----:B------:R-:W-:Y:S01]  /*0bf0*/  ISETP.GT.AND P1, PT, R3, -0x1, PT ;  /* 0xffffffff0300780c */ /* 0x000fe20003f24270 */
[----:B0-----:R-:W-:Y:S01]  /*0c00*/  VIADD R3, R25, 0xffffffe ;  /* 0x0ffffffe19037836 */ /* 0x001fe20000000000 */
[----:B------:R-:W-:Y:S02]  /*0c10*/  ISETP.GT.U32.AND P2, PT, R23, R4, PT ;  /* 0x000000041700720c */ /* 0x000fe40003f44070 */
[----:B------:R-:W-:-:S03]  /*0c20*/  PRMT R8, R2, 0x9910, RZ ;  /* 0x0000991002087816 */ /* 0x000fc600000000ff */
[----:B------:R-:W0:Y:S01]  /*0c30*/  F2I.FTZ.U32.TRUNC.NTZ R3, R3 ;  /* 0x0000000300037305 */ /* 0x000e22000021f000 */
[----:B------:R-:W-:Y:S02]  /*0c40*/  ISETP.EQ.OR P0, PT, R8, RZ, P0 ;  /* 0x000000ff0800720c */ /* 0x000fe40000702670 */
[----:B------:R-:W-:Y:S02]  /*0c50*/  PRMT R8, R26, 0x9910, RZ ;  /* 0x000099101a087816 */ /* 0x000fe400000000ff */
[----:B------:R-:W-:-:S03]  /*0c60*/  SEL R13, R13, RZ, !P0 ;  /* 0x000000ff0d0d7207 */ /* 0x000fc60004000000 */
[----:B------:R-:W-:Y:S01]  /*0c70*/  @!P2 IMAD.IADD R4, R4, 0x1, -R23 ;  /* 0x000000010404a824 */ /* 0x000fe200078e0a17 */
[----:B------:R-:W-:Y:S01]  /*0c80*/  ISETP.EQ.OR P0, PT, R8, RZ, P1 ;  /* 0x000000ff0800720c */ /* 0x000fe20000f02670 */
[----:B------:R-:W-:-:S03]  /*0c90*/  IMAD.IADD R8, R2, 0x1, R13 ;  /* 0x0000000102087824 */ /* 0x000fc600078e020d */
[----:B------:R-:W-:Y:S01]  /*0ca0*/  ISETP.GT.U32.AND P2, PT, R23, R4, PT ;  /* 0x000000041700720c */ /* 0x000fe20003f44070 */
[----:B0-----:R-:W-:-:S04]  /*0cb0*/  IMAD.MOV R2, RZ, RZ, -R3 ;  /* 0x000000ffff027224 */ /* 0x001fc800078e0a03 */
[----:B------:R-:W-:Y:S02]  /*0cc0*/  IMAD R13, R2, R11, RZ ;  /* 0x0000000b020d7224 */ /* 0x000fe400078e02ff */
[----:B------:R-:W-:-:S04]  /*0cd0*/  IMAD.MOV.U32 R2, RZ, RZ, RZ ;  /* 0x000000ffff027224 */ /* 0x000fc800078e00ff */
[----:B------:R-:W-:Y:S01]  /*0ce0*/  IMAD.HI.U32 R2, R3, R13, R2 ;  /* 0x0000000d03027227 */ /* 0x000fe200078e0002 */
[----:B--2---:R-:W-:-:S03]  /*0cf0*/  PRMT R3, R27, 0x9910, RZ ;  /* 0x000099101b037816 */ /* 0x004fc600000000ff */
[----:B------:R-:W-:Y:S01]  /*0d00*/  @!P2 IMAD.IADD R4, R4, 0x1, -R23 ;  /* 0x000000010404a824 */ /* 0x000fe200078e0a17 */
[----:B------:R-:W-:Y:S02]  /*0d10*/  ISETP.GE.AND P2, PT, R3, RZ, PT ;  /* 0x000000ff0300720c */ /* 0x000fe40003f46270 */
[----:B------:R-:W-:Y:S02]  /*0d20*/  IABS R13, R3 ;  /* 0x00000003000d7213 */ /* 0x000fe40000000000 */
[----:B------:R-:W-:Y:S02]  /*0d30*/  IABS R3, R20 ;  /* 0x0000001400037213 */ /* 0x000fe40000000000 */
[----:B------:R-:W-:Y:S01]  /*0d40*/  ISETP.GE.AND P5, PT, R5, RZ, PT ;  /* 0x000000ff0500720c */ /* 0x000fe20003fa6270 */
[----:B------:R-:W-:Y:S01]  /*0d50*/  IMAD.HI.U32 R24, R24, R13, RZ ;  /* 0x0000000d18187227 */ /* 0x000fe200078e00ff */
[----:B------:R-:W-:-:S03]  /*0d60*/  ISETP.GT.U32.AND P3, PT, R10, R15, PT ;  /* 0x0000000f0a00720c */ /* 0x000fc60003f64070 */
[----:B------:R-:W-:Y:S01]  /*0d70*/  IMAD.MOV R5, RZ, RZ, -R3 ;  /* 0x000000ffff057224 */ /* 0x000fe200078e0a03 */
[----:B------:R-:W-:Y:S02]  /*0d80*/  PRMT R3, R27, 0xbb32, RZ ;  /* 0x0000bb321b037816 */ /* 0x000fe400000000ff */
[----:B------:R-:W-:Y:S01]  /*0d90*/  ISETP.GE.AND P1, PT, R16, RZ, PT ;  /* 0x000000ff1000720c */ /* 0x000fe20003f26270 */
[----:B------:R-:W-:Y:S01]  /*0da0*/  IMAD R13, R24, R5, R13 ;  /* 0x00000005180d7224 */ /* 0x000fe200078e020d */
[----:B------:R-:W-:Y:S02]  /*0db0*/  IABS R5, R3 ;  /* 0x0000000300057213 */ /* 0x000fe40000000000 */
[----:B------:R-:W-:-:S03]  /*0dc0*/  IABS R16, R9 ;  /* 0x0000000900107213 */ /* 0x000fc60000000000 */
[----:B------:R-:W-:-:S04]  /*0dd0*/  IMAD.HI.U32 R2, R2, R5, RZ ;  /* 0x0000000502027227 */ /* 0x000fc800078e00ff */
[----:B------:R-:W-:Y:S02]  /*0de0*/  IMAD.MOV R16, RZ, RZ, -R16 ;  /* 0x000000ffff107224 */ /* 0x000fe400078e0a10 */
[----:B------:R-:W-:Y:S02]  /*0df0*/  @!P3 IMAD.IADD R15, R15, 0x1, -R10 ;  /* 0x000000010f0fb824 */ /* 0x000fe400078e0a0a */
[----:B------:R-:W-:Y:S01]  /*0e00*/  IMAD R16, R2, R16, R5 ;  /* 0x0000001002107224 */ /* 0x000fe200078e0205 */
[----:B------:R-:W-:Y:S02]  /*0e10*/  ISETP.GT.U32.AND P6, PT, R6, R13, PT ;  /* 0x0000000d0600720c */ /* 0x000fe40003fc4070 */
[----:B------:R-:W-:Y:S02]  /*0e20*/  ISETP.GT.U32.AND P3, PT, R10, R15, PT ;  /* 0x0000000f0a00720c */ /* 0x000fe40003f64070 */
[----:B------:R-:W-:-:S09]  /*0e30*/  ISETP.GT.U32.AND P4, PT, R11, R16, PT ;  /* 0x000000100b00720c */ /* 0x000fd20003f84070 */
[----:B------:R-:W-:Y:S02]  /*0e40*/  @!P6 IMAD.IADD R13, R13, 0x1, -R6 ;  /* 0x000000010d0de824 */ /* 0x000fe400078e0a06 */
[----:B------:R-:W-:Y:S01]  /*0e50*/  @!P3 IMAD.IADD R15, R15, 0x1, -R10 ;  /* 0x000000010f0fb824 */ /* 0x000fe200078e0a0a */
[----:B------:R-:W-:Y:S01]  /*0e60*/  ISETP.GE.AND P3, PT, R3, RZ, PT ;  /* 0x000000ff0300720c */ /* 0x000fe20003f66270 */
[----:B------:R-:W-:Y:S01]  /*0e70*/  @!P4 IMAD.IADD R16, R16, 0x1, -R11 ;  /* 0x000000011010c824 */ /* 0x000fe200078e0a0b */
[----:B------:R-:W0:Y:S01]  /*0e80*/  LDC.64 R2, c[0x0][0x218] ;  /* 0x00008600ff027b82 */ /* 0x000e220000000a00 */
[----:B------:R-:W-:-:S03]  /*0e90*/  ISETP.GT.U32.AND P6, PT, R6, R13, PT ;  /* 0x0000000d0600720c */ /* 0x000fc60003fc4070 */
[----:B------:R-:W-:Y:S01]  /*0ea0*/  ISETP.GT.U32.AND P4, PT, R11, R16, PT ;  /* 0x000000100b00720c */ /* 0x000fe20003f84070 */
[----:B------:R-:W-:Y:S01]  /*0eb0*/  @!P5 IMAD.MOV R4, RZ, RZ, -R4 ;  /* 0x000000ffff04d224 */ /* 0x000fe200078e0a04 */
[----:B------:R-:W-:Y:S02]  /*0ec0*/  SEL R5, R17, RZ, !P0 ;  /* 0x000000ff11057207 */ /* 0x000fe40004000000 */
[----:B------:R-:W-:Y:S02]  /*0ed0*/  ISETP.NE.AND P5, PT, R22, RZ, PT ;  /* 0x000000ff1600720c */ /* 0x000fe40003fa5270 */
[----:B------:R-:W-:-:S04]  /*0ee0*/  ISETP.NE.AND P0, PT, R20, RZ, PT ;  /* 0x000000ff1400720c */ /* 0x000fc80003f05270 */
[----:B------:R-:W-:Y:S01]  /*0ef0*/  @!P6 IMAD.IADD R13, R13, 0x1, -R6 ;  /* 0x000000010d0de824 */ /* 0x000fe200078e0a06 */
[----:B------:R-:W-:Y:S02]  /*0f00*/  ISETP.NE.AND P6, PT, R19, RZ, PT ;  /* 0x000000ff1300720c */ /* 0x000fe40003fc5270 */
[----:B------:R-:W-:Y:S01]  /*0f10*/  @!P4 IMAD.IADD R16, R16, 0x1, -R11 ;  /* 0x000000011010c824 */ /* 0x000fe200078e0a0b */
[----:B------:R-:W-:Y:S01]  /*0f20*/  ISETP.NE.AND P4, PT, R9, RZ, PT ;  /* 0x000000ff0900720c */ /* 0x000fe20003f85270 */
[----:B------:R-:W-:Y:S02]  /*0f30*/  IMAD.MOV.U32 R6, RZ, RZ, R13 ;  /* 0x000000ffff067224 */ /* 0x000fe400078e000d */
[----:B0-----:R-:W-:-:S04]  /*0f40*/  IMAD.WIDE.U32 R2, R0, 0x2, R2 ;  /* 0x0000000200027825 */ /* 0x001fc800078e0002 */
[----:B------:R-:W-:Y:S01]  /*0f50*/  IMAD.MOV.U32 R0, RZ, RZ, R16 ;  /* 0x000000ffff007224 */ /* 0x000fe200078e0010 */
[----:B------:R-:W-:Y:S01]  /*0f60*/  @!P5 LOP3.LUT R4, RZ, R22, RZ, 0x33, !PT ;  /* 0x00000016ff04d212 */ /* 0x000fe200078e33ff */
[----:B------:R-:W-:Y:S02]  /*0f70*/  @!P1 IMAD.MOV R15, RZ, RZ, -R15 ;  /* 0x000000ffff0f9224 */ /* 0x000fe400078e0a0f */
[----:B------:R-:W-:Y:S02]  /*0f80*/  @!P3 IMAD.MOV R0, RZ, RZ, -R0 ;  /* 0x000000ffff00b224 */ /* 0x000fe400078e0a00 */
[----:B------:R-:W-:Y:S01]  /*0f90*/  @!P4 LOP3.LUT R0, RZ, R9, RZ, 0x33, !PT ;  /* 0x00000009ff00c212 */ /* 0x000fe200078e33ff */
[----:B------:R-:W-:Y:S01]  /*0fa0*/  @!P2 IMAD.MOV R6, RZ, RZ, -R6 ;  /* 0x000000ffff06a224 */ /* 0x000fe200078e0a06 */
[----:B------:R-:W-:Y:S02]  /*0fb0*/  @!P6 LOP3.LUT R15, RZ, R19, RZ, 0x33, !PT ;  /* 0x00000013ff0fe212 */ /* 0x000fe400078e33ff */
[----:B------:R-:W-:-:S02]  /*0fc0*/  @!P0 LOP3.LUT R6, RZ, R20, RZ, 0x33, !PT ;  /* 0x00000014ff068212 */ /* 0x000fc400078e33ff */
[C---:B------:R-:W-:Y:S02]  /*0fd0*/  PRMT R10, R12.reuse, 0x7632, R10 ;  /* 0x000076320c0a7816 */ /* 0x040fe4000000000a */
[C---:B------:R-:W-:Y:S02]  /*0fe0*/  PRMT R9, R7.reuse, 0x7632, R9 ;  /* 0x0000763207097816 */ /* 0x040fe40000000009 */
[----:B------:R-:W-:Y:S02]  /*0ff0*/  LOP3.LUT R11, R12, R4, RZ, 0x3c, !PT ;  /* 0x000000040c0b7212 */ /* 0x000fe400078e3cff */
[----:B------:R-:W-:Y:S02]  /*1000*/  LOP3.LUT R13, R10, R15, RZ, 0x3c, !PT ;  /* 0x0000000f0a0d7212 */ /* 0x000fe400078e3cff */
[----:B------:R-:W-:Y:S02]  /*1010*/  LOP3.LUT R16, R7, R6, RZ, 0x3c, !PT ;  /* 0x0000000607107212 */ /* 0x000fe400078e3cff */
[----:B------:R-:W-:-:S02]  /*1020*/  LOP3.LUT R17, R9, R0, RZ, 0x3c, !PT ;  /* 0x0000000009117212 */ /* 0x000fc400078e3cff */
[----:B------:R-:W-:Y:S02]  /*1030*/  PRMT R11, R11, 0x9910, RZ ;  /* 0x000099100b0b7816 */ /* 0x000fe400000000ff */
[----:B------:R-:W-:Y:S02]  /*1040*/  PRMT R13, R13, 0x9910, RZ ;  /* 0x000099100d0d7816 */ /* 0x000fe400000000ff */
[----:B------:R-:W-:Y:S02]  /*1050*/  PRMT R16, R16, 0x9910, RZ ;  /* 0x0000991010107816 */ /* 0x000fe400000000ff */
[----:B------:R-:W-:Y:S02]  /*1060*/  PRMT R17, R17, 0x9910, RZ ;  /* 0x0000991011117816 */ /* 0x000fe400000000ff */
[----:B------:R-:W-:Y:S02]  /*1070*/  ISETP.GT.AND P0, PT, R11, -0x1, PT ;  /* 0xffffffff0b00780c */ /* 0x000fe40003f04270 */
[----:B------:R-:W-:-:S02]  /*1080*/  ISETP.GT.AND P1, PT, R13, -0x1, PT ;  /* 0xffffffff0d00780c */ /* 0x000fc40003f24270 */
[----:B------:R-:W-:Y:S02]  /*1090*/  ISETP.GT.AND P2, PT, R16, -0x1, PT ;  /* 0xffffffff1000780c */ /* 0x000fe40003f44270 */
[----:B------:R-:W-:Y:S02]  /*10a0*/  ISETP.GT.AND P3, PT, R17, -0x1, PT ;  /* 0xffffffff1100780c */ /* 0x000fe40003f64270 */
[----:B------:R-:W-:Y:S02]  /*10b0*/  PRMT R11, R4, 0x9910, RZ ;  /* 0x00009910040b7816 */ /* 0x000fe400000000ff */
[----:B------:R-:W-:Y:S02]  /*10c0*/  PRMT R13, R15, 0x9910, RZ ;  /* 0x000099100f0d7816 */ /* 0x000fe400000000ff */
[----:B------:R-:W-:Y:S02]  /*10d0*/  PRMT R17, R0, 0x9910, RZ ;  /* 0x0000991000117816 */ /* 0x000fe400000000ff */
[----:B------:R-:W-:-:S02]  /*10e0*/  PRMT R16, R6, 0x9910, RZ ;  /* 0x0000991006107816 */ /* 0x000fc400000000ff */
[----:B------:R-:W-:Y:S02]  /*10f0*/  ISETP.EQ.OR P0, PT, R11, RZ, P0 ;  /* 0x000000ff0b00720c */ /* 0x000fe40000702670 */
[----:B------:R-:W-:Y:S02]  /*1100*/  ISETP.EQ.OR P1, PT, R13, RZ, P1 ;  /* 0x000000ff0d00720c */ /* 0x000fe40000f22670 */
[----:B------:R-:W-:Y:S02]  /*1110*/  ISETP.EQ.OR P3, PT, R17, RZ, P3 ;  /* 0x000000ff1100720c */ /* 0x000fe40001f62670 */
[----:B------:R-:W-:Y:S02]  /*1120*/  ISETP.EQ.OR P2, PT, R16, RZ, P2 ;  /* 0x000000ff1000720c */ /* 0x000fe40001742670 */
[----:B------:R-:W-:Y:S02]  /*1130*/  SEL R11, R12, RZ, !P0 ;  /* 0x000000ff0c0b7207 */ /* 0x000fe40004000000 */
[----:B------:R-:W-:-:S02]  /*1140*/  SEL R10, R10, RZ, !P1 ;  /* 0x000000ff0a0a7207 */ /* 0x000fc40004800000 */
[----:B------:R-:W-:Y:S02]  /*1150*/  SEL R9, R9, RZ, !P3 ;  /* 0x000000ff09097207 */ /* 0x000fe40005800000 */
[----:B------:R-:W-:Y:S01]  /*1160*/  SEL R7, R7, RZ, !P2 ;  /* 0x000000ff07077207 */ /* 0x000fe20005000000 */
[----:B------:R-:W-:Y:S02]  /*1170*/  IMAD.IADD R5, R26, 0x1, R5 ;  /* 0x000000011a057824 */ /* 0x000fe400078e0205 */
[----:B------:R-:W-:Y:S02]  /*1180*/  IMAD.IADD R4, R4, 0x1, R11 ;  /* 0x0000000104047824 */ /* 0x000fe400078e020b */
[----:B------:R-:W-:Y:S02]  /*1190*/  IMAD.IADD R15, R15, 0x1, R10 ;  /* 0x000000010f0f7824 */ /* 0x000fe400078e020a */
[----:B------:R-:W-:Y:S02]  /*11a0*/  IMAD.IADD R9, R0, 0x1, R9 ;  /* 0x0000000100097824 */ /* 0x000fe400078e0209 */
[----:B------:R-:W-:Y:S01]  /*11b0*/  IMAD.IADD R6, R6, 0x1, R7 ;  /* 0x0000000106067824 */ /* 0x000fe200078e0207 */
[----:B------:R-:W-:Y:S01]  /*11c0*/  PRMT R21, R21, 0x5410, R18 ;  /* 0x0000541015157816 */ /* 0x000fe20000000012 */
[----:B------:R-:W-:Y:S01]  /*11d0*/  IMAD.WIDE R2, R14, 0x4, R2 ;  /* 0x000000040e027825 */ /* 0x000fe200078e0202 */
[----:B------:R-:W-:-:S02]  /*11e0*/  PRMT R5, R8, 0x5410, R5 ;  /* 0x0000541008057816 */ /* 0x000fc40000000005 */
[----:B------:R-:W-:Y:S02]  /*11f0*/  PRMT R15, R4, 0x5410, R15 ;  /* 0x00005410040f7816 */ /* 0x000fe4000000000f */
[----:B------:R-:W-:Y:S01]  /*1200*/  PRMT R9, R6, 0x5410, R9 ;  /* 0x0000541006097816 */ /* 0x000fe20000000009 */
[----:B------:R-:W-:Y:S04]  /*1210*/  STG.E desc[UR4][R2.64], R21 ;  /* 0x0000001502007986 */ /* 0x000fe8000c101904 */
[----:B------:R-:W-:Y:S04]  /*1220*/  STG.E desc[UR4][R2.64+0x200], R5 ;  /* 0x0002000502007986 */ /* 0x000fe8000c101904 */
[----:B------:R-:W-:Y:S04]  /*1230*/  STG.E desc[UR4][R2.64+0x400], R15 ;  /* 0x0004000f02007986 */ /* 0x000fe8000c101904 */
[----:B------:R-:W-:Y:S01]  /*1240*/  STG.E desc[UR4][R2.64+0x600], R9 ;  /* 0x0006000902007986 */ /* 0x000fe2000c101904 */
[----:B------:R-:W-:Y:S05]  /*1250*/  EXIT ;  /* 0x000000000000794d */ /* 0x000fea0003800000 */
.L_x_46176:
        /* <DEDUP_REMOVED lines=9> */
[----:B------:R-:W-:Y:S01]  /*12f0*/  @!P0 IMAD.IADD R21, R0, 0x1, R25 ;  /* 0x0000000100158824 */ /* 0x000fe200078e0219 */
[----:B------:R-:W2:Y:S01]  /*1300*/  @!P0 LDC.64 R10, c[0x0][0x228] ;  /* 0x00008a00ff0a8b82 */ /* 0x000ea20000000a00 */
[----:B------:R-:W-:-:S02]  /*1310*/  @!P0 VIADD R25, R25, 0x80 ;  /* 0x0000008019198836 */ /* 0x000fc40000000000 */
[----:B0-----:R-:W-:-:S03]  /*1320*/  @!P1 IMAD.WIDE.U32 R14, R5, 0x2, R14 ;  /* 0x00000002050e9825 */ /* 0x001fc600078e000e */
[----:B------:R-:W-:Y:S02]  /*1330*/  ISETP.GE.AND P2, PT, R25, R2, PT ;  /* 0x000000021900720c */ /* 0x000fe40003f46270 */
[----:B------:R-:W0:Y:S01]  /*1340*/  @!P0 LDC.64 R6, c[0x0][0x220] ;  /* 0x00008800ff068b82 */ /* 0x000e220000000a00 */
[----:B------:R3:W5:Y:S10]  /*1350*/  @!P1 LDG.E.U16 R4, desc[UR4][R14.64] ;  /* 0x000000040e049981 */ /* 0x000774000c1e1500 */
[----:B------:R-:W4:Y:S01]  /*1360*/  @!P2 LDC.64 R12, c[0x0][0x228] ;  /* 0x00008a00ff0cab82 */ /* 0x000f220000000a00 */
[----:B------:R-:W-:-:S02]  /*1370*/  @!P2 IMAD.IADD R9, R0, 0x1, R25 ;  /* 0x000000010009a824 */ /* 0x000fc400078e0219 */
[----:B------:R-:W-:-:S05]  /*1380*/  @!P2 VIADD R25, R25, 0x80 ;  /* 0x000000801919a836 */ /* 0x000fca0000000000 */
[----:B------:R-:W-:Y:S01]  /*1390*/  ISETP.GE.AND P3, PT, R25, R2, PT ;  /* 0x000000021900720c */ /* 0x000fe20003f66270 */
[----:B-1----:R-:W-:Y:S01]  /*13a0*/  @!P1 IMAD.WIDE.U32 R18, R5, 0x2, R18 ;  /* 0x0000000205129825 */ /* 0x002fe200078e0012 */
[----:B------:R-:W-:-:S03]  /*13b0*/  PRMT R5, RZ, 0x7610, R5 ;  /* 0x00007610ff057816 */ /* 0x000fc60000000005 */
[C---:B--2---:R-:W-:Y:S02]  /*13c0*/  @!P0 IMAD.WIDE.U32 R16, R21.reuse, 0x2, R10 ;  /* 0x0000000215108825 */ /* 0x044fe400078e000a */
[----:B------:R-:W1:Y:S01]  /*13d0*/  @!P2 LDC.64 R10, c[0x0][0x220] ;  /* 0x00008800ff0aab82 */ /* 0x000e620000000a00 */
[----:B------:R2:W5:Y:S01]  /*13e0*/  @!P1 LDG.E.U16 R5, desc[UR4][R18.64] ;  /* 0x0000000412059981 */ /* 0x000562000c1e1500 */
[----:B0-----:R-:W-:-:S06]  /*13f0*/  @!P0 IMAD.WIDE.U32 R20, R21, 0x2, R6 ;  /* 0x0000000215148825 */ /* 0x001fcc00078e0006 */
[----:B---3--:R-:W0:Y:S01]  /*1400*/  @!P3 LDC.64 R14, c[0x0][0x228] ;  /* 0x00008a00ff0ebb82 */ /* 0x008e220000000a00 */
[----:B----4-:R-:W-:Y:S01]  /*1410*/  @!P2 IMAD.WIDE.U32 R28, R9, 0x2, R12 ;  /* 0x00000002091ca825 */ /* 0x010fe200078e000c */
[----:B------:R-:W-:-:S06]  /*1420*/  PRMT R6, RZ, 0x7610, R6 ;  /* 0x00007610ff067816 */ /* 0x000fcc0000000006 */
[----:B------:R-:W3:Y:S01]  /*1430*/  @!P3 LDC.64 R12, c[0x0][0x220] ;  /* 0x00008800ff0cbb82 */ /* 0x000ee20000000a00 */
[----:B------:R-:W-:Y:S01]  /*1440*/  IMAD.MOV.U32 R7, RZ, RZ, RZ ;  /* 0x000000ffff077224 */ /* 0x000fe200078e00ff */
[----:B------:R0:W5:Y:S01]  /*1450*/  @!P0 LDG.E.U16 R6, desc[UR4][R16.64] ;  /* 0x0000000410068981 */ /* 0x000162000c1e1500 */
[----:B--2---:R-:W-:Y:S02]  /*1460*/  @!P3 IMAD.IADD R19, R0, 0x1, R25 ;  /* 0x000000010013b824 */ /* 0x004fe400078e0219 */
[----:B------:R-:W-:Y:S02]  /*1470*/  @!P3 VIADD R25, R25, 0x80 ;  /* 0x000000801919b836 */ /* 0x000fe40000000000 */
[----:B------:R-:W5:Y:S03]  /*1480*/  @!P0 LDG.E.S16 R7, desc[UR4][R20.64] ;  /* 0x0000000414078981 */ /* 0x000f66000c1e1700 */
[----:B------:R-:W-:Y:S01]  /*1490*/  ISETP.GE.AND P0, PT, R25, R2, PT ;  /* 0x000000021900720c */ /* 0x000fe20003f06270 */
[----:B-1----:R-:W-:Y:S01]  /*14a0*/  @!P2 IMAD.WIDE.U32 R26, R9, 0x2, R10 ;  /* 0x00000002091aa825 */ /* 0x002fe200078e000a */
[----:B------:R-:W-:-:S03]  /*14b0*/  PRMT R8, RZ, 0x7610, R8 ;  /* 0x00007610ff087816 */ /* 0x000fc60000000008 */
[----:B------:R-:W-:Y:S02]  /*14c0*/  IMAD.MOV.U32 R9, RZ, RZ, RZ ;  /* 0x000000ffff097224 */ /* 0x000fe400078e00ff */
[C---:B0-----:R-:W-:Y:S01]  /*14d0*/  @!P3 IMAD.WIDE.U32 R16, R19.reuse, 0x2, R14 ;  /* 0x000000021310b825 */ /* 0x041fe200078e000e */
[----:B------:R-:W5:Y:S04]  /*14e0*/  @!P2 LDG.E.U16 R8, desc[UR4][R28.64] ;  /* 0x000000041c08a981 */ /* 0x000f68000c1e1500 */
[----:B------:R-:W5:Y:S01]  /*14f0*/  @!P2 LDG.E.S16 R9, desc[UR4][R26.64] ;  /* 0x000000041a09a981 */ /* 0x000f62000c1e1700 */
[----:B------:R-:W0:Y:S01]  /*1500*/  @!P0 LDC.64 R22, c[0x0][0x228] ;  /* 0x00008a00ff168b82 */ /* 0x000e220000000a00 */
[----:B---3--:R-:W-:-:S04]  /*1510*/  @!P3 IMAD.WIDE.U32 R18, R19, 0x2, R12 ;  /* 0x000000021312b825 */ /* 0x008fc800078e000c */
[----:B------:R-:W-:Y:S02]  /*1520*/  @!P0 IMAD.IADD R13, R0, 0x1, R25 ;  /* 0x00000001000d8824 */ /* 0x000fe400078e0219 */
[----:B------:R-:W-:Y:S01]  /*1530*/  @!P0 VIADD R25, R25, 0x80 ;  /* 0x0000008019198836 */ /* 0x000fe20000000000 */
[----:B------:R-:W1:Y:S04]  /*1540*/  @!P0 LDC.64 R14, c[0x0][0x220] ;  /* 0x00008800ff0e8b82 */ /* 0x000e680000000a00 */
[----:B------:R-:W-:Y:S02]  /*1550*/  ISETP.GE.AND P2, PT, R25, R2, PT ;  /* 0x000000021900720c */ /* 0x000fe40003f46270 */
[----:B------:R-:W-:-:S06]  /*1560*/  PRMT R10, RZ, 0x7610, R10 ;  /* 0x00007610ff0a7816 */ /* 0x000fcc000000000a */
[----:B------:R2:W5:Y:S05]  /*1570*/  @!P3 LDG.E.U16 R10, desc[UR4][R16.64] ;  /* 0x00000004100ab981 */ /* 0x00056a000c1e1500 */
[----:B--2---:R-:W2:Y:S01]  /*1580*/  @!P2 LDC.64 R16, c[0x0][0x228] ;  /* 0x00008a00ff10ab82 */ /* 0x004ea20000000a00 */
[----:B0-----:R-:W-:Y:S01]  /*1590*/  @!P0 IMAD.WIDE.U32 R22, R13, 0x2, R22 ;  /* 0x000000020d168825 */ /* 0x001fe200078e0016 */
[----:B------:R-:W-:-:S03]  /*15a0*/  PRMT R12, RZ, 0x7610, R12 ;  /* 0x00007610ff0c7816 */ /* 0x000fc6000000000c */
[----:B-1----:R-:W-:-:S03]  /*15b0*/  @!P0 IMAD.WIDE.U32 R14, R13, 0x2, R14 ;  /* 0x000000020d0e8825 */ /* 0x002fc600078e000e */
[----:B------:R-:W5:Y:S01]  /*15c0*/  @!P0 LDG.E.U16 R12, desc[UR4][R22.64] ;  /* 0x00000004160c8981 */ /* 0x000f62000c1e1500 */
[----:B------:R-:W-:Y:S02]  /*15d0*/  IMAD.MOV.U32 R13, RZ, RZ, RZ ;  /* 0x000000ffff0d7224 */ /* 0x000fe400078e00ff */
[----:B------:R-:W-:Y:S02]  /*15e0*/  @!P2 IMAD.IADD R21, R0, 0x1, R25 ;  /* 0x000000010015a824 */ /* 0x000fe400078e0219 */
[----:B------:R-:W-:Y:S02]  /*15f0*/  @!P2 VIADD R25, R25, 0x80 ;  /* 0x000000801919a836 */ /* 0x000fe40000000000 */
[----:B------:R0:W5:Y:S03]  /*1600*/  @!P0 LDG.E.S16 R13, desc[UR4][R14.64] ;  /* 0x000000040e0d8981 */ /* 0x000166000c1e1700 */
[----:B------:R-:W-:-:S02]  /*1610*/  ISETP.GE.AND P0, PT, R25, R2, PT ;  /* 0x000000021900720c */ /* 0x000fc40003f06270 */
[----:B------:R-:W-:Y:S01]  /*1620*/  PRMT R20, RZ, 0x7610, R20 ;  /* 0x00007610ff147816 */ /* 0x000fe20000000014 */
[----:B--2---:R-:W-:-:S05]  /*1630*/  @!P2 IMAD.WIDE.U32 R16, R21, 0x2, R16 ;  /* 0x000000021510a825 */ /* 0x004fca00078e0010 */
[----:B------:R1:W5:Y:S05]  /*1640*/  @!P2 LDG.E.U16 R20, desc[UR4][R16.64] ;  /* 0x000000041014a981 */ /* 0x00036a000c1e1500 */
[----:B0-----:R-:W0:Y:S01]  /*1650*/  @!P0 LDC.64 R14, c[0x0][0x228] ;  /* 0x00008a00ff0e8b82 */ /* 0x001e220000000a00 */
[----:B------:R-:W-:-:S06]  /*1660*/  IMAD.MOV.U32 R11, RZ, RZ, RZ ;  /* 0x000000ffff0b7224 */ /* 0x000fcc00078e00ff */
[----:B------:R2:W5:Y:S01]  /*1670*/  @!P3 LDG.E.S16 R11, desc[UR4][R18.64] ;  /* 0x00000004120bb981 */ /* 0x000562000c1e1700 */
[----:B-1----:R-:W1:Y:S01]  /*1680*/  @!P0 LDC.64 R16, c[0x0][0x220] ;  /* 0x00008800ff108b82 */ /* 0x002e620000000a00 */
[----:B------:R-:W-:-:S07]  /*1690*/  @!P0 IMAD.IADD R23, R0, 0x1, R25 ;  /* 0x0000000100178824 */ /* 0x000fce00078e0219 */
[----:B--2---:R-:W2:Y:S01]  /*16a0*/  @!P2 LDC.64 R18, c[0x0][0x220] ;  /* 0x00008800ff12ab82 */ /* 0x004ea20000000a00 */
[----:B------:R-:W-:Y:S01]  /*16b0*/  PRMT R22, RZ, 0x7610, R22 ;  /* 0x00007610ff167816 */ /* 0x000fe20000000016 */
[----:B------:R-:W-:Y:S02]  /*16c0*/  @!P0 VIADD R25, R25, 0x80 ;  /* 0x0000008019198836 */ /* 0x000fe40000000000 */
[----:B0-----:R-:W-:-:S05]  /*16d0*/  @!P0 IMAD.WIDE.U32 R14, R23, 0x2, R14 ;  /* 0x00000002170e8825 */ /* 0x001fca00078e000e */
[----:B------:R0:W5:Y:S01]  /*16e0*/  @!P0 LDG.E.U16 R22, desc[UR4][R14.64] ;  /* 0x000000040e168981 */ /* 0x000162000c1e1500 */
[----:B-1----:R-:W-:-:S04]  /*16f0*/  @!P0 IMAD.WIDE.U32 R16, R23, 0x2, R16 ;  /* 0x0000000217108825 */ /* 0x002fc800078e0010 */
[----:B------:R-:W-:-:S06]  /*1700*/  IMAD.MOV.U32 R23, RZ, RZ, RZ ;  /* 0x000000ffff177224 */ /* 0x000fcc00078e00ff */
[----:B------:R-:W5:Y:S01]  /*1710*/  @!P0 LDG.E.S16 R23, desc[UR4][R16.64] ;  /* 0x0000000410178981 */ /* 0x000f62000c1e1700 */
[----:B------:R-:W-:Y:S01]  /*1720*/  ISETP.GE.AND P0, PT, R25, R2, PT ;  /* 0x000000021900720c */ /* 0x000fe20003f06270 */
[----:B--2---:R-:W-:-:S04]  /*1730*/  @!P2 IMAD.WIDE.U32 R18, R21, 0x2, R18 ;  /* 0x000000021512a825 */ /* 0x004fc800078e0012 */
[----:B------:R-:W-:-:S06]  /*1740*/  IMAD.MOV.U32 R21, RZ, RZ, RZ ;  /* 0x000000ffff157224 */ /* 0x000fcc00078e00ff */
[----:B------:R1:W5:Y:S02]  /*1750*/  @!P2 LDG.E.S16 R21, desc[UR4][R18.64] ;  /* 0x000000041215a981 */ /* 0x000364000c1e1700 */
[----:B0-----:R-:W0:Y:S08]  /*1760*/  @!P0 LDC.64 R14, c[0x0][0x220] ;  /* 0x00008800ff0e8b82 */ /* 0x001e300000000a00 */
[----:B-1----:R-:W1:Y:S01]  /*1770*/  @!P0 LDC.64 R18, c[0x0][0x228] ;  /* 0x00008a00ff128b82 */ /* 0x002e620000000a00 */
[----:B------:R-:W-:Y:S01]  /*1780*/  @!P0 IMAD.IADD R25, R0, 0x1, R25 ;  /* 0x0000000100198824 */ /* 0x000fe200078e0219 */
[----:B------:R-:W-:-:S03]  /*1790*/  PRMT R24, RZ, 0x7610, R24 ;  /* 0x00007610ff187816 */ /* 0x000fc60000000018 */
[----:B0-----:R-:W-:-:S04]  /*17a0*/  @!P0 IMAD.WIDE.U32 R14, R25, 0x2, R14 ;  /* 0x00000002190e8825 */ /* 0x001fc800078e000e */
[----:B-1----:R-:W-:-:S04]  /*17b0*/  @!P0 IMAD.WIDE.U32 R18, R25, 0x2, R18 ;  /* 0x0000000219128825 */ /* 0x002fc800078e0012 */
[----:B------:R-:W-:Y:S01]  /*17c0*/  IMAD.MOV.U32 R25, RZ, RZ, RZ ;  /* 0x000000ffff197224 */ /* 0x000fe200078e00ff */
[----:B------:R0:W5:Y:S05]  /*17d0*/  @!P0 LDG.E.U16 R24, desc[UR4][R18.64] ;  /* 0x0000000412188981 */ /* 0x00016a000c1e1500 */
[----:B------:R0:W5:Y:S01]  /*17e0*/  @!P0 LDG.E.S16 R25, desc[UR4][R14.64] ;  /* 0x000000040e198981 */ /* 0x000162000c1e1700 */
[----:B------:R-:W-:Y:S04]  /*17f0*/  BSSY B0, `(.L_x_46177) ;  /* 0x0000021000007945 */ /* 0x000fe80003800000 */
[----:B------:R-:W-:Y:S05]  /*1800*/  @P1 BRA `(.L_x_46178) ;  /* 0x00000000007c1947 */ /* 0x000fea0003800000 */
[----:B-----5:R-:W-:Y:S02]  /*1810*/  PRMT R16, R5, 0x9910, RZ ;  /* 0x0000991005107816 */ /* 0x020fe400000000ff */
[----:B------:R-:W-:Y:S02]  /*1820*/  PRMT R4, R4, 0x9910, RZ ;  /* 0x0000991004047816 */ /* 0x000fe400000000ff */
[----:B------:R-:W-:Y:S02]  /*1830*/  IABS R17, R16 ;  /* 0x0000001000117213 */ /* 0x000fe40000000000 */
[----:B------:R-:W-:Y:S02]  /*1840*/  ISETP.GE.AND P2, PT, R4, RZ, PT ;  /* 0x000000ff0400720c */ /* 0x000fe40003f46270 */
[----:B0-----:R-:W0:Y:S01]  /*1850*/  I2F.RP R18, R17 ;  /* 0x0000001100127306 */ /* 0x001e220000209400 */
[----:B------:R-:W-:-:S07]  /*1860*/  IABS R4, R4 ;  /* 0x0000000400047213 */ /* 0x000fce0000000000 */
[----:B0-----:R-:W0:Y:S02]  /*1870*/  MUFU.RCP R18, R18 ;  /* 0x0000001200127308 */ /* 0x001e240000001000 */
[----:B0-----:R-:W-:-:S06]  /*1880*/  VIADD R14, R18, 0xffffffe ;  /* 0x0ffffffe120e7836 */ /* 0x001fcc0000000000 */
        /* <DEDUP_REMOVED lines=10> */
[----:B------:R-:W-:-:S05]  /*1930*/  @!P0 IMAD.IADD R4, R4, 0x1, -R17 ;  /* 0x0000000104048824 */ /* 0x000fca00078e0a11 */
[----:B------:R-:W-:-:S13]  /*1940*/  ISETP.GT.U32.AND P0, PT, R17, R4, PT ;  /* 0x000000041100720c */ /* 0x000fda0003f04070 */
[----:B------:R-:W-:Y:S01]  /*1950*/  @!P0 IMAD.IADD R4, R4, 0x1, -R17 ;  /* 0x0000000104048824 */ /* 0x000fe200078e0a11 */
[----:B------:R-:W-:-:S03]  /*1960*/  ISETP.NE.AND P0, PT, R16, RZ, PT ;  /* 0x000000ff1000720c */ /* 0x000fc60003f05270 */
[----:B------:R-:W-:-:S10]  /*1970*/  @!P2 IMAD.MOV R4, RZ, RZ, -R4 ;  /* 0x000000ffff04a224 */ /* 0x000fd400078e0a04 */
[----:B------:R-:W-:-:S04]  /*1980*/  @!P0 LOP3.LUT R4, RZ, R16, RZ, 0x33, !PT ;  /* 0x00000010ff048212 */ /* 0x000fc800078e33ff */
[----:B------:R-:W-:-:S04]  /*1990*/  LOP3.LUT R14, R5, R4, RZ, 0x3c, !PT ;  /* 0x00000004050e7212 */ /* 0x000fc800078e3cff */
[----:B------:R-:W-:-:S04]  /*19a0*/  PRMT R14, R14, 0x9910, RZ ;  /* 0x000099100e0e7816 */ /* 0x000fc800000000ff */
[----:B------:R-:W-:Y:S02]  /*19b0*/  ISETP.GT.AND P0, PT, R14, -0x1, PT ;  /* 0xffffffff0e00780c */ /* 0x000fe40003f04270 */
[----:B------:R-:W-:-:S04]  /*19c0*/  PRMT R14, R4, 0x9910, RZ ;  /* 0x00009910040e7816 */ /* 0x000fc800000000ff */
[----:B------:R-:W-:-:S04]  /*19d0*/  ISETP.EQ.OR P0, PT, R14, RZ, P0 ;  /* 0x000000ff0e00720c */ /* 0x000fc80000702670 */
[----:B------:R-:W-:-:S05]  /*19e0*/  SEL R5, R5, RZ, !P0 ;  /* 0x000000ff05057207 */ /* 0x000fca0004000000 */
[----:B------:R-:W-:-:S07]  /*19f0*/  IMAD.IADD R14, R4, 0x1, R5 ;  /* 0x00000001040e7824 */ /* 0x000fce00078e0205 */
.L_x_46178:
[----:B------:R-:W-:Y:S05]  /*1a00*/  BSYNC B0 ;  /* 0x0000000000007941 */ /* 0x000fea0003800000 */
.L_x_46177:
[----:B0-----:R-:W-:Y:S01]  /*1a10*/  VIADD R15, R3, 0x80 ;  /* 0x00000080030f7836 */ /* 0x001fe20000000000 */
[----:B------:R-:W-:Y:S04]  /*1a20*/  BSSY B0, `(.L_x_46179) ;  /* 0x0000021000007945 */ /* 0x000fe80003800000 */
[----:B------:R-:W-:-:S13]  /*1a30*/  ISETP.GE.AND P0, PT, R15, R2, PT ;  /* 0x000000020f00720c */ /* 0x000fda0003f06270 */
[----:B------:R-:W-:Y:S05]  /*1a40*/  @P0 BRA `(.L_x_46180) ;  /* 0x0000000000780947 */ /* 0x000fea0003800000 */
[----:B-----5:R-:W-:Y:S02]  /*1a50*/  PRMT R16, R6, 0x9910, RZ ;  /* 0x0000991006107816 */ /* 0x020fe400000000ff */
[----:B------:R-:W-:Y:S02]  /*1a60*/  ISETP.GE.AND P3, PT, R7, RZ, PT ;  /* 0x000000ff0700720c */ /* 0x000fe40003f66270 */
[----:B------:R-:W-:-:S04]  /*1a70*/  IABS R17, R16 ;  /* 0x0000001000117213 */ /* 0x000fc80000000000 */
[----:B------:R-:W0:Y:S08]  /*1a80*/  I2F.RP R18, R17 ;  /* 0x0000001100127306 */ /* 0x000e300000209400 */
[----:B0-----:R-:W0:Y:S02]  /*1a90*/  MUFU.RCP R18, R18 ;  /* 0x0000001200127308 */ /* 0x001e240000001000 */
[----:B0-----:R-:W-:Y:S01]  /*1aa0*/  VIADD R4, R18, 0xffffffe ;  /* 0x0ffffffe12047836 */ /* 0x001fe20000000000 */
[----:B------:R-:W-:-:S02]  /*1ab0*/  IABS R18, R7 ;  /* 0x0000000700127213 */ /* 0x000fc40000000000 */
[----:B------:R-:W-:-:S03]  /*1ac0*/  IABS R7, R16 ;  /* 0x0000001000077213 */ /* 0x000fc60000000000 */
        /* <DEDUP_REMOVED lines=22> */
.L_x_46180:
[----:B------:R-:W-:Y:S05]  /*1c30*/  BSYNC B0 ;  /* 0x0000000000007941 */ /* 0x000fea0003800000 */
.L_x_46179:
[----:B-----5:R-:W-:Y:S01]  /*1c40*/  VIADD R5, R3, 0x100 ;  /* 0x0000010003057836 */ /* 0x020fe20000000000 */
[----:B------:R-:W-:Y:S04]  /*1c50*/  BSSY B0, `(.L_x_46181) ;  /* 0x0000021000007945 */ /* 0x000fe80003800000 */
[----:B------:R-:W-:-:S13]  /*1c60*/  ISETP.GE.AND P0, PT, R5, R2, PT ;  /* 0x000000020500720c */ /* 0x000fda0003f06270 */
[----:B------:R-:W-:Y:S05]  /*1c70*/  @P0 BRA `(.L_x_46182) ;  /* 0x0000000000780947 */ /* 0x000fea0003800000 */
[----:B------:R-:W-:Y:S02]  /*1c80*/  PRMT R7, R8, 0x9910, RZ ;  /* 0x0000991008077816 */ /* 0x000fe400000000ff */
[----:B------:R-:W-:Y:S02]  /*1c90*/  ISETP.GE.AND P3, PT, R9, RZ, PT ;  /* 0x000000ff0900720c */ /* 0x000fe40003f66270 */
[----:B------:R-:W-:Y:S02]  /*1ca0*/  IABS R16, R7 ;  /* 0x0000000700107213 */ /* 0x000fe40000000000 */
[----:B------:R-:W-:Y:S02]  /*1cb0*/  IABS R18, R9 ;  /* 0x0000000900127213 */ /* 0x000fe40000000000 */
[----:B------:R-:W0:Y:S01]  /*1cc0*/  I2F.RP R17, R16 ;  /* 0x0000001000117306 */ /* 0x000e220000209400 */
[----:B------:R-:W-:-:S07]  /*1cd0*/  IABS R9, R7 ;  /* 0x0000000700097213 */ /* 0x000fce0000000000 */
        /* <DEDUP_REMOVED lines=24> */
.L_x_46182:
[----:B------:R-:W-:Y:S05]  /*1e60*/  BSYNC B0 ;  /* 0x0000000000007941 */ /* 0x000fea0003800000 */
.L_x_46181:
[----:B------:R-:W-:Y:S01]  /*1e70*/  VIADD R5, R3, 0x180 ;  /* 0x0000018003057836 */ /* 0x000fe20000000000 */
[----:B------:R-:W-:Y:S04]  /*1e80*/  BSSY B0, `(.L_x_46183) ;  /* 0x0000021000007945 */ /* 0x000fe80003800000 */
[----:B------:R-:W-:-:S13]  /*1e90*/  ISETP.GE.AND P0, PT, R5, R2, PT ;  /* 0x000000020500720c */ /* 0x000fda0003f06270 */
[----:B------:R-:W-:Y:S05]  /*1ea0*/  @P0 BRA `(.L_x_46184) ;  /* 0x0000000000780947 */ /* 0x000fea0003800000 */
[----:B------:R-:W-:Y:S02]  /*1eb0*/  PRMT R8, R10, 0x9910, RZ ;  /* 0x000099100a087816 */ /* 0x000fe400000000ff */
[----:B------:R-:W-:Y:S02]  /*1ec0*/  ISETP.GE.AND P3, PT, R11, RZ, PT ;  /* 0x000000ff0b00720c */ /* 0x000fe40003f66270 */
        /* <DEDUP_REMOVED lines=28> */
.L_x_46184:
[----:B------:R-:W-:Y:S05]  /*2090*/  BSYNC B0 ;  /* 0x0000000000007941 */ /* 0x000fea0003800000 */
.L_x_46183:
[----:B------:R-:W-:Y:S01]  /*20a0*/  VIADD R5, R3, 0x200 ;  /* 0x0000020003057836 */ /* 0x000fe20000000000 */
[----:B------:R-:W-:Y:S04]  /*20b0*/  BSSY B0, `(.L_x_46185) ;  /* 0x0000021000007945 */ /* 0x000fe80003800000 */
[----:B------:R-:W-:-:S13]  /*20c0*/  ISETP.GE.AND P0, PT, R5, R2, PT ;  /* 0x000000020500720c */ /* 0x000fda0003f06270 */
[----:B------:R-:W-:Y:S05]  /*20d0*/  @P0 BRA `(.L_x_46186) ;  /* 0x0000000000780947 */ /* 0x000fea0003800000 */
[----:B------:R-:W-:Y:S02]  /*20e0*/  PRMT R8, R12, 0x9910, RZ ;  /* 0x000099100c087816 */ /* 0x000fe400000000ff */
[----:B------:R-:W-:Y:S02]  /*20f0*/  ISETP.GE.AND P3, PT, R13, RZ, PT ;  /* 0x000000ff0d00720c */ /* 0x000fe40003f66270 */
        /* <DEDUP_REMOVED lines=28> */
.L_x_46186:
[----:B------:R-:W-:Y:S05]  /*22c0*/  BSYNC B0 ;  /* 0x0000000000007941 */ /* 0x000fea0003800000 */
.L_x_46185:
[----:B------:R-:W0:Y:S01]  /*22d0*/  @!P1 LDC.64 R4, c[0x0][0x218] ;  /* 0x00008600ff049b82 */ /* 0x000e220000000a00 */
[C---:B------:R-:W-:Y:S01]  /*22e0*/  VIADD R9, R3.reuse, 0x280 ;  /* 0x0000028003097836 */ /* 0x040fe20000000000 */
[----:B------:R-:W-:Y:S01]  /*22f0*/  BSSY B0, `(.L_x_46187) ;  /* 0x0000027000007945 */ /* 0x000fe20003800000 */
[C---:B------:R-:W-:Y:S02]  /*2300*/  VIADD R13, R3.reuse, 0x300 ;  /* 0x00000300030d7836 */ /* 0x040fe40000000000 */
[----:B------:R-:W-:Y:S01]  /*2310*/  VIADD R17, R3, 0x380 ;  /* 0x0000038003117836 */ /* 0x000fe20000000000 */
[-C--:B------:R-:W-:Y:S01]  /*2320*/  ISETP.GE.AND P0, PT, R9, R2.reuse, PT ;  /* 0x000000020900720c */ /* 0x080fe20003f06270 */
[----:B------:R-:W-:Y:S01]  /*2330*/  @!P1 IMAD.IADD R9, R0, 0x1, R3 ;  /* 0x0000000100099824 */ /* 0x000fe200078e0203 */
[-C--:B------:R-:W-:Y:S02]  /*2340*/  ISETP.GE.AND P3, PT, R13, R2.reuse, PT ;  /* 0x000000020d00720c */ /* 0x080fe40003f66270 */
[----:B------:R-:W-:Y:S01]  /*2350*/  ISETP.GE.AND P2, PT, R17, R2, PT ;  /* 0x000000021100720c */ /* 0x000fe20003f46270 */
[----:B0-----:R-:W-:-:S08]  /*2360*/  @!P1 IMAD.WIDE.U32 R4, R9, 0x2, R4 ;  /* 0x0000000209049825 */ /* 0x001fd000078e0004 */
[----:B------:R-:W-:Y:S05]  /*2370*/  @P0 BRA `(.L_x_46188) ;  /* 0x0000000000780947 */ /* 0x000fea0003800000 */
[----:B------:R-:W-:Y:S02]  /*2380*/  PRMT R12, R20, 0x9910, RZ ;  /* 0x00009910140c7816 */ /* 0x000fe400000000ff */
[----:B------:R-:W-:Y:S02]  /*2390*/  ISETP.GE.AND P5, PT, R21, RZ, PT ;  /* 0x000000ff1500720c */ /* 0x000fe40003fa6270 */
[----:B------:R-:W-:-:S04]  /*23a0*/  IABS R13, R12 ;  /* 0x0000000c000d7213 */ /* 0x000fc80000000000 */
        /* <DEDUP_REMOVED lines=27> */
.L_x_46188:
[----:B------:R-:W-:Y:S05]  /*2560*/  BSYNC B0 ;  /* 0x0000000000007941 */ /* 0x000fea0003800000 */
.L_x_46187:
[----:B------:R-:W-:Y:S04]  /*2570*/  BSSY B0, `(.L_x_46189) ;  /* 0x0000020000007945 */ /* 0x000fe80003800000 */
[----:B------:R-:W-:Y:S05]  /*2580*/  @P3 BRA `(.L_x_46190) ;  /* 0x0000000000783947 */ /* 0x000fea0003800000 */
[----:B------:R-:W-:Y:S02]  /*2590*/  PRMT R13, R22, 0x9910, RZ ;  /* 0x00009910160d7816 */ /* 0x000fe400000000ff */
        /* <DEDUP_REMOVED lines=29> */
.L_x_46190:
[----:B------:R-:W-:Y:S05]  /*2770*/  BSYNC B0 ;  /* 0x0000000000007941 */ /* 0x000fea0003800000 */
.L_x_46189:
        /* <DEDUP_REMOVED lines=33> */
.L_x_46192:
[----:B------:R-:W-:Y:S05]  /*2990*/  BSYNC B0 ;  /* 0x0000000000007941 */ /* 0x000fea0003800000 */
.L_x_46191:
[----:B------:R0:W-:Y:S01]  /*29a0*/  @!P1 STG.E.U16 desc[UR4][R4.64], R14 ;  /* 0x0000000e04009986 */ /* 0x0001e2000c101504 */
[----:B------:R-:W-:Y:S01]  /*29b0*/  @!P1 IMAD.MOV.U32 R3, RZ, RZ, R15 ;  /* 0x000000ffff039224 */ /* 0x000fe200078e000f */
        /* <DEDUP_REMOVED lines=16> */
.L_x_46195:
[----:B------:R-:W-:-:S13]  /*2ac0*/  ISETP.GE.AND P0, PT, R3, R2, PT ;  /* 0x000000020300720c */ /* 0x000fda0003f06270 */
[----:B------:R-:W-:Y:S05]  /*2ad0*/  @P0 BRA `(.L_x_46197) ;  /* 0x0000000000300947 */ /* 0x000fea0003800000 */
[----:B0-----:R-:W0:Y:S01]  /*2ae0*/  LDC.64 R4, c[0x0][0x218] ;  /* 0x00008600ff047b82 */ /* 0x001e220000000a00 */
[----:B------:R-:W-:Y:S02]  /*2af0*/  IMAD.IADD R7, R0, 0x1, R3 ;  /* 0x0000000100077824 */ /* 0x000fe400078e0203 */
[----:B------:R-:W-:Y:S02]  /*2b00*/  VIADD R3, R3, 0x80 ;  /* 0x0000008003037836 */ /* 0x000fe40000000000 */
[----:B0-----:R-:W-:-:S05]  /*2b10*/  IMAD.WIDE.U32 R4, R7, 0x2, R4 ;  /* 0x0000000207047825 */ /* 0x001fca00078e0004 */
[----:B------:R1:W-:Y:S02]  /*2b20*/  STG.E.U16 desc[UR4][R4.64], R10 ;  /* 0x0000000a04007986 */ /* 0x0003e4000c101504 */
.L_x_46196:
[----:B------:R-:W-:-:S13]  /*2b30*/  ISETP.GE.AND P0, PT, R3, R2, PT ;  /* 0x000000020300720c */ /* 0x000fda0003f06270 */
[----:B------:R-:W-:Y:S05]  /*2b40*/  @P0 BRA `(.L_x_46198) ;  /* 0x0000000000340947 */ /* 0x000fea0003800000 */
[----:B01----:R-:W0:Y:S01]  /*2b50*/  LDC.64 R4, c[0x0][0x218] ;  /* 0x00008600ff047b82 */ /* 0x003e220000000a00 */
[----:B------:R-:W-:Y:S02]  /*2b60*/  IMAD.IADD R7, R0, 0x1, R3 ;  /* 0x0000000100077824 */ /* 0x000fe400078e0203 */
[----:B------:R-:W-:Y:S02]  /*2b70*/  VIADD R3, R3, 0x80 ;  /* 0x0000008003037836 */ /* 0x000fe40000000000 */
[----:B0-----:R-:W-:-:S05]  /*2b80*/  IMAD.WIDE.U32 R4, R7, 0x2, R4 ;  /* 0x0000000207047825 */ /* 0x001fca00078e0004 */
[----:B------:R1:W-:Y:S02]  /*2b90*/  STG.E.U16 desc[UR4][R4.64], R11 ;  /* 0x0000000b04007986 */ /* 0x0003e4000c101504 */
.L_x_46197:
        /* <DEDUP_REMOVED lines=8> */
.L_x_46198:
[----:B------:R-:W-:Y:S05]  /*2c20*/  BSYNC B1 ;  /* 0x0000000000017941 */ /* 0x000fea0003800000 */
.L_x_46194:
[----:B------:R-:W-:-:S13]  /*2c30*/  ISETP.GE.AND P0, PT, R3, R2, PT ;  /* 0x000000020300720c */ /* 0x000fda0003f06270 */
[----:B012---:R-:W0:Y:S01]  /*2c40*/  @!P0 LDC.64 R4, c[0x0][0x218] ;  /* 0x00008600ff048b82 */ /* 0x007e220000000a00 */
[----:B------:R-:W-:Y:S02]  /*2c50*/  @!P0 IMAD.IADD R7, R0, 0x1, R3 ;  /* 0x0000000100078824 */ /* 0x000fe400078e0203 */
[----:B------:R-:W-:Y:S02]  /*2c60*/  @!P0 VIADD R3, R3, 0x80 ;  /* 0x0000008003038836 */ /* 0x000fe40000000000 */
[----:B0-----:R-:W-:-:S05]  /*2c70*/  @!P0 IMAD.WIDE.U32 R4, R7, 0x2, R4 ;  /* 0x0000000207048825 */ /* 0x001fca00078e0004 */
[----:B------:R2:W-:Y:S02]  /*2c80*/  @!P0 STG.E.U16 desc[UR4][R4.64], R13 ;  /* 0x0000000d04008986 */ /* 0x0005e4000c101504 */
.L_x_46199:
[----:B------:R-:W-:Y:S05]  /*2c90*/  BSYNC B0 ;  /* 0x0000000000007941 */ /* 0x000fea0003800000 */
.L_x_46193:
        /* <DEDUP_REMOVED lines=8> */
.L_x_46200:
        /* <DEDUP_REMOVED lines=14> */
.L_x_57574:


//--------------------- .text._ZN2at6native29vectorized_elementwise_kernelILi4ENS0_13BinaryFunctorIsssZZZNS0_21remainder_kernel_cudaERNS_18TensorIteratorBaseEENKUlvE_clEvENKUlvE3_clEvEUlssE_EESt5arrayIPcLm3EEEEviT0_T1_ --------------------------
	.section	.text._ZN2at6native29vectorized_elementwise_kernelILi4ENS0_13BinaryFunctorIsssZZZNS0_21remainder_kernel_cudaERNS_18TensorIteratorBaseEENKUlvE_clEvENKUlvE3_clEvEUlssE_EESt5arrayIPcLm3EEEEviT0_T1_,"ax",@progbits
	.align	128
        .global         _ZN2at6native29vectorized_elementwise_kernelILi4ENS0_13BinaryFunctorIsssZZZNS0_21remainder_kernel_cudaERNS_18TensorIteratorBaseEENKUlvE_clEvENKUlvE3_clEvEUlssE_EESt5arrayIPcLm3EEEEviT0_T1_
        .type           _ZN2at6native29vectorized_elementwise_kernelILi4ENS0_13BinaryFunctorIsssZZZNS0_21remainder_kernel_cudaERNS_18TensorIteratorBaseEENKUlvE_clEvENKUlvE3_clEvEUlssE_EESt5arrayIPcLm3EEEEviT0_T1_,@function
        .size           _ZN2at6native29vectorized_elementwise_kernelILi4ENS0_13BinaryFunctorIsssZZZNS0_21remainder_kernel_cudaERNS_18TensorIteratorBaseEENKUlvE_clEvENKUlvE3_clEvEUlssE_EESt5arrayIPcLm3EEEEviT0_T1_,(.L_x_57575 - _ZN2at6native29vectorized_elementwise_kernelILi4ENS0_13BinaryFunctorIsssZZZNS0_21remainder_kernel_cudaERNS_18TensorIteratorBaseEENKUlvE_clEvENKUlvE3_clEvEUlssE_EESt5arrayIPcLm3EEEEviT0_T1_)
        .other          _ZN2at6native29vectorized_elementwise_kernelILi4ENS0_13BinaryFunctorIsssZZZNS0_21remainder_kernel_cudaERNS_18TensorIteratorBaseEENKUlvE_clEvENKUlvE3_clEvEUlssE_EESt5arrayIPcLm3EEEEviT0_T1_,@"STO_CUDA_ENTRY STV_DEFAULT"
_ZN2at6native29vectorized_elementwise_kernelILi4ENS0_13BinaryFunctorIsssZZZNS0_21remainder_kernel_cudaERNS_18TensorIteratorBaseEENKUlvE_clEvENKUlvE3_clEvEUlssE_EESt5arrayIPcLm3EEEEviT0_T1_:
.text._ZN2at6native29vectorized_elementwise_kernelILi4ENS0_13BinaryFunctorIsssZZZNS0_21remainder_kernel_cudaERNS_18TensorIteratorBaseEENKUlvE_clEvENKUlvE3_clEvEUlssE_EESt5arrayIPcLm3EEEEviT0_T1_:
        /* <DEDUP_REMOVED lines=22> */
[----:B------:R-:W-:-:S02]  /*0160*/  PRMT R16, R6, 0xbb32, RZ ;  /* 0x0000bb3206107816 */ /* 0x000fc400000000ff */
[----:B------:R-:W1:Y:S01]  /*0170*/  I2F.RP R23, R19 ;  /* 0x0000001300177306 */ /* 0x000e620000209400 */
[----:B------:R-:W-:Y:S02]  /*0180*/  IABS R21, R20 ;  /* 0x0000001400157213 */ /* 0x000fe40000000000 */
[----:B------:R-:W-:-:S05]  /*0190*/  IABS R17, R16 ;  /* 0x0000001000117213 */ /* 0x000fca0000000000 */
[----:B------:R-:W3:Y:S08]  /*01a0*/  I2F.RP R25, R21 ;  /* 0x0000001500197306 */ /* 0x000ef00000209400 */
[----:B------:R-:W0:Y:S08]  /*01b0*/  I2F.RP R24, R17 ;  /* 0x0000001100187306 */ /* 0x000e300000209400 */
[----:B-1----:R-:W1:Y:S08]  /*01c0*/  MUFU.RCP R23, R23 ;  /* 0x0000001700177308 */ /* 0x002e700000001000 */
[----:B---3--:R-:W3:Y:S08]  /*01d0*/  MUFU.RCP R25, R25 ;  /* 0x0000001900197308 */ /* 0x008ef00000001000 */
[----:B0-----:R-:W0:Y:S01]  /*01e0*/  MUFU.RCP R24, R24 ;  /* 0x0000001800187308 */ /* 0x001e220000001000 */
[----:B-1----:R-:W-:-:S07]  /*01f0*/  VIADD R10, R23, 0xffffffe ;  /* 0x0ffffffe170a7836 */ /* 0x002fce0000000000 */
[----:B------:R-:W1:Y:S01]  /*0200*/  F2I.FTZ.U32.TRUNC.NTZ R11, R10 ;  /* 0x0000000a000b7305 */ /* 0x000e62000021f000 */
[----:B---3--:R-:W-:Y:S02]  /*0210*/  VIADD R14, R25, 0xffffffe ;  /* 0x0ffffffe190e7836 */ /* 0x008fe40000000000 */
[----:B0-----:R-:W-:-:S05]  /*0220*/  VIADD R12, R24, 0xffffffe ;  /* 0x0ffffffe180c7836 */ /* 0x001fca0000000000 */
[----:B------:R-:W0:Y:S08]  /*0230*/  F2I.FTZ.U32.TRUNC.NTZ R15, R14 ;  /* 0x0000000e000f7305 */ /* 0x000e30000021f000 */
[----:B------:R-:W3:Y:S01]  /*0240*/  F2I.FTZ.U32.TRUNC.NTZ R13, R12 ;  /* 0x0000000c000d7305 */ /* 0x000ee2000021f000 */
[----:B-1----:R-:W-:Y:S02]  /*0250*/  IMAD.MOV R24, RZ, RZ, -R11 ;  /* 0x000000ffff187224 */ /* 0x002fe400078e0a0b */
[----:B------:R-:W-:-:S02]  /*0260*/  IMAD.MOV.U32 R10, RZ, RZ, RZ ;  /* 0x000000ffff0a7224 */ /* 0x000fc400078e00ff */
[----:B------:R-:W-:Y:S02]  /*0270*/  IMAD R23, R24, R19, RZ ;  /* 0x0000001318177224 */ /* 0x000fe400078e02ff */
[----:B0-----:R-:W-:Y:S02]  /*0280*/  IMAD.MOV R25, RZ, RZ, -R15 ;  /* 0x000000ffff197224 */ /* 0x001fe400078e0a0f */
[----:B------:R-:W-:Y:S01]  /*0290*/  IMAD.HI.U32 R23, R11, R23, R10 ;  /* 0x000000170b177227 */ /* 0x000fe200078e000a */
[----:B------:R-:W-:-:S03]  /*02a0*/  PRMT R10, R7, 0xbb32, RZ ;  /* 0x0000bb32070a7816 */ /* 0x000fc600000000ff */
[----:B---3--:R-:W-:Y:S02]  /*02b0*/  IMAD.MOV R26, RZ, RZ, -R13 ;  /* 0x000000ffff1a7224 */ /* 0x008fe400078e0a0d */
[----:B------:R-:W-:Y:S02]  /*02c0*/  IMAD.MOV.U32 R24, RZ, RZ, R25 ;  /* 0x000000ffff187224 */ /* 0x000fe400078e0019 */
[----:B------:R-:W-:Y:S02]  /*02d0*/  IMAD R25, R26, R17, RZ ;  /* 0x000000111a197224 */ /* 0x000fe400078e02ff */
[----:B------:R-:W-:Y:S02]  /*02e0*/  IMAD.MOV.U32 R12, RZ, RZ, RZ ;  /* 0x000000ffff0c7224 */ /* 0x000fe400078e00ff */
[----:B------:R-:W-:Y:S02]  /*02f0*/  IMAD.MOV.U32 R14, RZ, RZ, RZ ;  /* 0x000000ffff0e7224 */ /* 0x000fe400078e00ff */
[----:B------:R-:W-:-:S04]  /*0300*/  IMAD.HI.U32 R11, R13, R25, R12 ;  /* 0x000000190d0b7227 */ /* 0x000fc800078e000c */
[----:B------:R-:W-:Y:S02]  /*0310*/  IMAD R13, R24, R21, RZ ;  /* 0x00000015180d7224 */ /* 0x000fe400078e02ff */
[----:B------:R-:W-:Y:S02]  /*0320*/  IMAD.MOV.U32 R12, RZ, RZ, R10 ;  /* 0x000000ffff0c7224 */ /* 0x000fe400078e000a */
[----:B------:R-:W-:-:S03]  /*0330*/  IMAD.HI.U32 R14, R15, R13, R14 ;  /* 0x0000000d0f0e7227 */ /* 0x000fc600078e000e */
[----:B------:R-:W-:-:S04]  /*0340*/  IABS R13, R12 ;  /* 0x0000000c000d7213 */ /* 0x000fc80000000000 */
[----:B------:R-:W0:Y:S01]  /*0350*/  I2F.RP R25, R13 ;  /* 0x0000000d00197306 */ /* 0x000e220000209400 */
[C---:B----4-:R-:W-:Y:S02]  /*0360*/  PRMT R10, R2.reuse, 0x9910, RZ ;  /* 0x00009910020a7816 */ /* 0x050fe400000000ff */
[----:B------:R-:W-:Y:S02]  /*0370*/  IABS R15, R22 ;  /* 0x00000016000f7213 */ /* 0x000fe40000000000 */
[----:B------:R-:W-:Y:S02]  /*0380*/  IABS R26, R10 ;  /* 0x0000000a001a7213 */ /* 0x000fe40000000000 */
[----:B------:R-:W-:Y:S01]  /*0390*/  PRMT R2, R2, 0xbb32, RZ ;  /* 0x0000bb3202027816 */ /* 0x000fe200000000ff */
[----:B------:R-:W-:Y:S02]  /*03a0*/  IMAD.MOV R15, RZ, RZ, -R15 ;  /* 0x000000ffff0f7224 */ /* 0x000fe400078e0a0f */
[----:B------:R-:W-:Y:S01]  /*03b0*/  IMAD.HI.U32 R23, R23, R26, RZ ;  /* 0x0000001a17177227 */ /* 0x000fe200078e00ff */
[----:B0-----:R-:W0:Y:S03]  /*03c0*/  MUFU.RCP R25, R25 ;  /* 0x0000001900197308 */ /* 0x001e260000001000 */
[----:B------:R-:W-:Y:S01]  /*03d0*/  IMAD R26, R23, R15, R26 ;  /* 0x0000000f171a7224 */ /* 0x000fe200078e021a */
[----:B------:R-:W-:-:S02]  /*03e0*/  IABS R15, R16 ;  /* 0x00000010000f7213 */ /* 0x000fc40000000000 */
[----:B------:R-:W-:-:S03]  /*03f0*/  IABS R24, R2 ;  /* 0x0000000200187213 */ /* 0x000fc60000000000 */
[----:B------:R-:W-:Y:S02]  /*0400*/  IMAD.MOV R15, RZ, RZ, -R15 ;  /* 0x000000ffff0f7224 */ /* 0x000fe400078e0a0f */
[----:B------:R-:W-:-:S04]  /*0410*/  IMAD.HI.U32 R11, R11, R24, RZ ;  /* 0x000000180b0b7227 */ /* 0x000fc800078e00ff */
[----:B------:R-:W-:Y:S02]  /*0420*/  IMAD R24, R11, R15, R24 ;  /* 0x0000000f0b187224 */ /* 0x000fe400078e0218 */
[----:B0-----:R-:W-:Y:S01]  /*0430*/  VIADD R11, R25, 0xffffffe ;  /* 0x0ffffffe190b7836 */ /* 0x001fe20000000000 */
[----:B------:R-:W-:-:S05]  /*0440*/  PRMT R15, R3, 0x9910, RZ ;  /* 0x00009910030f7816 */ /* 0x000fca00000000ff */
[----:B------:R-:W0:Y:S01]  /*0450*/  F2I.FTZ.U32.TRUNC.NTZ R11, R11 ;  /* 0x0000000b000b7305 */ /* 0x000e22000021f000 */
[----:B------:R-:W-:Y:S02]  /*0460*/  IABS R25, R20 ;  /* 0x0000001400197213 */ /* 0x000fe40000000000 */
[----:B------:R-:W-:-:S03]  /*0470*/  IABS R23, R15 ;  /* 0x0000000f00177213 */ /* 0x000fc60000000000 */
[----:B------:R-:W-:Y:S02]  /*0480*/  IMAD.MOV R25, RZ, RZ, -R25 ;  /* 0x000000ffff197224 */ /* 0x000fe400078e0a19 */
[----:B------:R-:W-:Y:S01]  /*0490*/  IMAD.HI.U32 R14, R14, R23, RZ ;  /* 0x000000170e0e7227 */ /* 0x000fe200078e00ff */
[----:B------:R-:W-:-:S03]  /*04a0*/  ISETP.GE.AND P2, PT, R10, RZ, PT ;  /* 0x000000ff0a00720c */ /* 0x000fc60003f46270 */
[----:B------:R-:W-:Y:S02]  /*04b0*/  IMAD R14, R14, R25, R23 ;  /* 0x000000190e0e7224 */ /* 0x000fe400078e0217 */
[----:B0-----:R-:W-:Y:S02]  /*04c0*/  IMAD.MOV R28, RZ, RZ, -R11 ;  /* 0x000000ffff1c7224 */ /* 0x001fe400078e0a0b */
[----:B------:R-:W-:Y:S02]  /*04d0*/  IMAD.MOV.U32 R10, RZ, RZ, RZ ;  /* 0x000000ffff0a7224 */ /* 0x000fe400078e00ff */
[----:B------:R-:W-:-:S04]  /*04e0*/  IMAD R23, R28, R13, RZ ;  /* 0x0000000d1c177224 */ /* 0x000fc800078e02ff */
[----:B------:R-:W-:Y:S01]  /*04f0*/  IMAD.HI.U32 R23, R11, R23, R10 ;  /* 0x000000170b177227 */ /* 0x000fe200078e000a */
[----:B--2---:R-:W-:-:S04]  /*0500*/  PRMT R10, R4, 0x9910, RZ ;  /* 0x00009910040a7816 */ /* 0x004fc800000000ff */
[----:B------:R-:W-:-:S04]  /*0510*/  IABS R11, R10 ;  /* 0x0000000a000b7213 */ /* 0x000fc80000000000 */
[----:B------:R-:W0:Y:S01]  /*0520*/  I2F.RP R25, R11 ;  /* 0x0000000b00197306 */ /* 0x000e220000209400 */
[----:B------:R-:W-:Y:S02]  /*0530*/  ISETP.GE.AND P3, PT, R2, RZ, PT ;  /* 0x000000ff0200720c */ /* 0x000fe40003f66270 */
[----:B------:R-:W-:Y:S02]  /*0540*/  PRMT R2, R3, 0xbb32, RZ ;  /* 0x0000bb3203027816 */ /* 0x000fe400000000ff */
[----:B------:R-:W-:Y:S02]  /*0550*/  ISETP.GE.AND P0, PT, R15, RZ, PT ;  /* 0x000000ff0f00720c */ /* 0x000fe40003f06270 */
[----:B------:R-:W-:Y:S02]  /*0560*/  IABS R15, R12 ;  /* 0x0000000c000f7213 */ /* 0x000fe40000000000 */
[----:B------:R-:W-:-:S03]  /*0570*/  IABS R28, R2 ;  /* 0x00000002001c7213 */ /* 0x000fc60000000000 */
[----:B------:R-:W-:Y:S01]  /*0580*/  IMAD.MOV R15, RZ, RZ, -R15 ;  /* 0x000000ffff0f7224 */ /* 0x000fe200078e0a0f */
[----:B0-----:R-:W0:Y:S01]  /*0590*/  MUFU.RCP R25, R25 ;  /* 0x0000001900197308 */ /* 0x001e220000001000 */
[----:B------:R-:W-:Y:S01]  /*05a0*/  IMAD.HI.U32 R23, R23, R28, RZ ;  /* 0x0000001c17177227 */ /* 0x000fe200078e00ff */
[----:B------:R-:W-:-:S03]  /*05b0*/  ISETP.GT.U32.AND P4, PT, R19, R26, PT ;  /* 0x0000001a1300720c */ /* 0x000fc60003f84070 */
[----:B------:R-:W-:Y:S01]  /*05c0*/  IMAD R28, R23, R15, R28 ;  /* 0x0000000f171c7224 */ /* 0x000fe200078e021c */
[----:B------:R-:W-:-:S04]  /*05d0*/  PRMT R15, R4, 0xbb32, RZ ;  /* 0x0000bb32040f7816 */ /* 0x000fc800000000ff */
[----:B------:R-:W-:-:S04]  /*05e0*/  IABS R23, R15 ;  /* 0x0000000f00177213 */ /* 0x000fc80000000000 */
[----:B------:R-:W1:Y:S01]  /*05f0*/  I2F.RP R27, R23 ;  /* 0x00000017001b7306 */ /* 0x000e620000209400 */
[----:B0-----:R-:W-:Y:S02]  /*0600*/  VIADD R3, R25, 0xffffffe ;  /* 0x0ffffffe19037836 */ /* 0x001fe40000000000 */
[----:B------:R-:W-:Y:S01]  /*0610*/  @!P4 IMAD.IADD R26, R26, 0x1, -R19 ;  /* 0x000000011a1ac824 */ /* 0x000fe200078e0a13 */
[----:B------:R-:W-:-:S04]  /*0620*/  ISETP.GT.U32.AND P5, PT, R17, R24, PT ;  /* 0x000000181100720c */ /* 0x000fc80003fa4070 */
[----:B------:R-:W0:Y:S01]  /*0630*/  F2I.FTZ.U32.TRUNC.NTZ R3, R3 ;  /* 0x0000000300037305 */ /* 0x000e22000021f000 */
[----:B------:R-:W-:-:S07]  /*0640*/  ISETP.GT.U32.AND P6, PT, R19, R26, PT ;  /* 0x0000001a1300720c */ /* 0x000fce0003fc4070 */
[----:B-1----:R-:W1:Y:S01]  /*0650*/  MUFU.RCP R27, R27 ;  /* 0x0000001b001b7308 */ /* 0x002e620000001000 */
[----:B------:R-:W-:Y:S01]  /*0660*/  @!P5 IMAD.IADD R24, R24, 0x1, -R17 ;  /* 0x000000011818d824 */ /* 0x000fe200078e0a11 */
[----:B------:R-:W-:-:S04]  /*0670*/  ISETP.GT.U32.AND P5, PT, R21, R14, PT ;  /* 0x0000000e1500720c */ /* 0x000fc80003fa4070 */
[----:B------:R-:W-:Y:S01]  /*0680*/  @!P6 IMAD.IADD R26, R26, 0x1, -R19 ;  /* 0x000000011a1ae824 */ /* 0x000fe200078e0a13 */
[----:B------:R-:W-:Y:S01]  /*0690*/  ISETP.GT.U32.AND P6, PT, R13, R28, PT ;  /* 0x0000001c0d00720c */ /* 0x000fe20003fc4070 */
[----:B0-----:R-:W-:Y:S01]  /*06a0*/  IMAD.MOV R25, RZ, RZ, -R3 ;  /* 0x000000ffff197224 */ /* 0x001fe200078e0a03 */
[----:B------:R-:W-:Y:S01]  /*06b0*/  ISETP.GE.AND P1, PT, R2, RZ, PT ;  /* 0x000000ff0200720c */ /* 0x000fe20003f26270 */
[----:B------:R-:W-:Y:S01]  /*06c0*/  IMAD.MOV.U32 R2, RZ, RZ, RZ ;  /* 0x000000ffff027224 */ /* 0x000fe200078e00ff */
[----:B------:R-:W-:Y:S01]  /*06d0*/  ISETP.GT.U32.AND P4, PT, R17, R24, PT ;  /* 0x000000181100720c */ /* 0x000fe20003f84070 */
[----:B------:R-:W-:-:S04]  /*06e0*/  IMAD R25, R25, R11, RZ ;  /* 0x0000000b19197224 */ /* 0x000fc800078e02ff */
[----:B------:R-:W-:-:S04]  /*06f0*/  IMAD.HI.U32 R25, R3, R25, R2 ;  /* 0x0000001903197227 */ /* 0x000fc800078e0002 */
[----:B-1----:R-:W-:Y:S02]  /*0700*/  VIADD R2, R27, 0xffffffe ;  /* 0x0ffffffe1b027836 */ /* 0x002fe40000000000 */
[----:B------:R-:W-:Y:S02]  /*0710*/  @!P5 IMAD.IADD R14, R14, 0x1, -R21 ;  /* 0x000000010e0ed824 */ /* 0x000fe400078e0a15 */
[----:B------:R0:W1:Y:S01]  /*0720*/  F2I.FTZ.U32.TRUNC.NTZ R3, R2 ;  /* 0x0000000200037305 */ /* 0x000062000021f000 */
[----:B------:R-:W-:Y:S02]  /*0730*/  @!P6 IMAD.IADD R28, R28, 0x1, -R13 ;  /* 0x000000011c1ce824 */ /* 0x000fe400078e0a0d */
[----:B------:R-:W-:Y:S01]  /*0740*/  ISETP.GT.U32.AND P5, PT, R21, R14, PT ;  /* 0x0000000e1500720c */ /* 0x000fe20003fa4070 */
[----:B------:R-:W-:Y:S02]  /*0750*/  @!P4 IMAD.IADD R24, R24, 0x1, -R17 ;  /* 0x000000011818c824 */ /* 0x000fe400078e0a11 */
[----:B------:R-:W-:-:S02]  /*0760*/  ISETP.GT.U32.AND P4, PT, R13, R28, PT ;  /* 0x0000001c0d00720c */ /* 0x000fc40003f84070 */
[----:B------:R-:W-:Y:S01]  /*0770*/  ISETP.NE.AND P6, PT, R16, RZ, PT ;  /* 0x000000ff1000720c */ /* 0x000fe20003fc5270 */
[----:B0-----:R-:W-:Y:S02]  /*0780*/  IMAD.MOV.U32 R2, RZ, RZ, RZ ;  /* 0x000000ffff027224 */ /* 0x001fe400078e00ff */
[----:B-1----:R-:W-:-:S05]  /*0790*/  IMAD.MOV R17, RZ, RZ, -R3 ;  /* 0x000000ffff117224 */ /* 0x002fca00078e0a03 */
[----:B------:R-:W-:Y:S01]  /*07a0*/  @!P5 IMAD.IADD R14, R14, 0x1, -R21 ;  /* 0x000000010e0ed824 */ /* 0x000fe200078e0a15 */
[----:B------:R-:W-:Y:S01]  /*07b0*/  ISETP.NE.AND P5, PT, R22, RZ, PT ;  /* 0x000000ff1600720c */ /* 0x000fe20003fa5270 */
[----:B------:R-:W-:Y:S02]  /*07c0*/  IMAD R17, R17, R23, RZ ;  /* 0x0000001711117224 */ /* 0x000fe400078e02ff */
[----:B------:R-:W-:Y:S01]  /*07d0*/  @!P4 IMAD.IADD R28, R28, 0x1, -R13 ;  /* 0x000000011c1cc824 */ /* 0x000fe200078e0a0d */
[----:B-----5:R-:W-:Y:S01]  /*07e0*/  PRMT R13, R8, 0x9910, RZ ;  /* 0x00009910080d7816 */ /* 0x020fe200000000ff */
[----:B------:R-:W-:Y:S01]  /*07f0*/  @!P3 IMAD.MOV R24, RZ, RZ, -R24 ;  /* 0x000000ffff18b224 */ /* 0x000fe200078e0a18 */
[----:B------:R-:W-:Y:S01]  /*0800*/  @!P6 LOP3.LUT R24, RZ, R16, RZ, 0x33, !PT ;  /* 0x00000010ff18e212 */ /* 0x000fe200078e33ff */
[----:B------:R-:W-:Y:S01]  /*0810*/  IMAD.HI.U32 R2, R3, R17, R2 ;  /* 0x0000001103027227 */ /* 0x000fe200078e0002 */
[----:B------:R-:W-:Y:S02]  /*0820*/  IABS R3, R10 ;  /* 0x0000000a00037213 */ /* 0x000fe40000000000 */
[----:B------:R-:W-:Y:S01]  /*0830*/  IABS R16, R13 ;  /* 0x0000000d00107213 */ /* 0x000fe20000000000 */
[----:B------:R-:W-:Y:S01]  /*0840*/  @!P0 IMAD.MOV R14, RZ, RZ, -R14 ;  /* 0x000000ffff0e8224 */ /* 0x000fe200078e0a0e */
[----:B------:R-:W-:Y:S01]  /*0850*/  ISETP.NE.AND P0, PT, R12, RZ, PT ;  /* 0x000000ff0c00720c */ /* 0x000fe20003f05270 */
[----:B------:R-:W-:Y:S01]  /*0860*/  @!P2 IMAD.MOV R26, RZ, RZ, -R26 ;  /* 0x000000ffff1aa224 */ /* 0x000fe200078e0a1a */
[----:B------:R-:W-:Y:S01]  /*0870*/  @!P5 LOP3.LUT R26, RZ, R22, RZ, 0x33, !PT ;  /* 0x00000016ff1ad212 */ /* 0x000fe200078e33ff */
[----:B------:R-:W-:-:S02]  /*0880*/  IMAD.MOV R3, RZ, RZ, -R3 ;  /* 0x000000ffff037224 */ /* 0x000fc400078e0a03 */
[----:B------:R-:W-:Y:S01]  /*0890*/  IMAD.HI.U32 R25, R25, R16, RZ ;  /* 0x0000001019197227 */ /* 0x000fe200078e00ff */
[----:B------:R-:W-:-:S03]  /*08a0*/  ISETP.NE.AND P2, PT, R20, RZ, PT ;  /* 0x000000ff1400720c */ /* 0x000fc60003f45270 */
[----:B------:R-:W-:Y:S01]  /*08b0*/  IMAD R16, R25, R3, R16 ;  /* 0x0000000319107224 */ /* 0x000fe200078e0210 */
[----:B------:R-:W-:Y:S02]  /*08c0*/  LOP3.LUT R3, R6, R26, RZ, 0x3c, !PT ;  /* 0x0000001a06037212 */ /* 0x000fe400078e3cff */
[----:B------:R-:W-:Y:S01]  /*08d0*/  PRMT R19, R5, 0x9910, RZ ;  /* 0x0000991005137816 */ /* 0x000fe200000000ff */
[----:B------:R-:W-:Y:S01]  /*08e0*/  @!P1 IMAD.MOV R28, RZ, RZ, -R28 ;  /* 0x000000ffff1c9224 */ /* 0x000fe200078e0a1c */
[----:B------:R-:W-:Y:S02]  /*08f0*/  PRMT R3, R3, 0x9910, RZ ;  /* 0x0000991003037816 */ /* 0x000fe400000000ff */
[----:B------:R-:W-:Y:S02]  /*0900*/  @!P0 LOP3.LUT R28, RZ, R12, RZ, 0x33, !PT ;  /* 0x0000000cff1c8212 */ /* 0x000fe400078e33ff */
[----:B------:R-:W-:Y:S02]  /*0910*/  IABS R12, R19 ;  /* 0x00000013000c7213 */ /* 0x000fe40000000000 */
[----:B------:R-:W-:-:S02]  /*0920*/  ISETP.GT.AND P0, PT, R3, -0x1, PT ;  /* 0xffffffff0300780c */ /* 0x000fc40003f04270 */
[----:B------:R-:W0:Y:S01]  /*0930*/  I2F.RP R3, R12 ;  /* 0x0000000c00037306 */ /* 0x000e220000209400 */
[----:B------:R-:W-:Y:S02]  /*0940*/  PRMT R17, R6, 0x7632, R17 ;  /* 0x0000763206117816 */ /* 0x000fe40000000011 */
[----:B------:R-:W-:Y:S02]  /*0950*/  @!P2 LOP3.LUT R14, RZ, R20, RZ, 0x33, !PT ;  /* 0x00000014ff0ea212 */ /* 0x000fe400078e33ff */
[----:B------:R-:W-:-:S04]  /*0960*/  LOP3.LUT R20, R17, R24, RZ, 0x3c, !PT ;  /* 0x0000001811147212 */ /* 0x000fc800078e3cff */
[----:B------:R-:W-:Y:S02]  /*0970*/  PRMT R20, R20, 0x9910, RZ ;  /* 0x0000991014147816 */ /* 0x000fe400000000ff */
[C---:B------:R-:W-:Y:S02]  /*0980*/  PRMT R21, R7.reuse, 0x7632, R21 ;  /* 0x0000763207157816 */ /* 0x040fe40000000015 */
[----:B------:R-:W-:Y:S02]  /*0990*/  ISETP.GT.AND P1, PT, R20, -0x1, PT ;  /* 0xffffffff1400780c */ /* 0x000fe40003f24270 */
[----:B------:R-:W-:Y:S01]  /*09a0*/  LOP3.LUT R20, R7, R14, RZ, 0x3c, !PT ;  /* 0x0000000e07147212 */ /* 0x000fe200078e3cff */
[----:B0-----:R-:W0:Y:S01]  /*09b0*/  MUFU.RCP R3, R3 ;  /* 0x0000000300037308 */ /* 0x001e220000001000 */
[----:B------:R-:W-:Y:S02]  /*09c0*/  LOP3.LUT R22, R21, R28, RZ, 0x3c, !PT ;  /* 0x0000001c15167212 */ /* 0x000fe400078e3cff */
[----:B------:R-:W-:-:S02]  /*09d0*/  PRMT R20, R20, 0x9910, RZ ;  /* 0x0000991014147816 */ /* 0x000fc400000000ff */
[----:B------:R-:W-:Y:S02]  /*09e0*/  PRMT R22, R22, 0x9910, RZ ;  /* 0x0000991016167816 */ /* 0x000fe400000000ff */
[----:B------:R-:W-:Y:S02]  /*09f0*/  ISETP.GT.AND P2, PT, R20, -0x1, PT ;  /* 0xffffffff1400780c */ /* 0x000fe40003f44270 */
[----:B------:R-:W-:Y:S02]  /*0a00*/  PRMT R20, R26, 0x9910, RZ ;  /* 0x000099101a147816 */ /* 0x000fe400000000ff */
[----:B------:R-:W-:Y:S02]  /*0a10*/  ISETP.GT.AND P4, PT, R22, -0x1, PT ;  /* 0xffffffff1600780c */ /* 0x000fe40003f84270 */
[----:B------:R-:W-:Y:S02]  /*0a20*/  PRMT R22, R24, 0x9910, RZ ;  /* 0x0000991018167816 */ /* 0x000fe400000000ff */
[----:B------:R-:W-:-:S02]  /*0a30*/  ISETP.EQ.OR P3, PT, R20, RZ, P0 ;  /* 0x000000ff1400720c */ /* 0x000fc40000762670 */
[----:B------:R-:W-:Y:S02]  /*0a40*/  ISETP.EQ.OR P0, PT, R22, RZ, P1 ;  /* 0x000000ff1600720c */ /* 0x000fe40000f02670 */
[----:B------:R-:W-:Y:S01]  /*0a50*/  PRMT R20, R14, 0x9910, RZ ;  /* 0x000099100e147816 */ /* 0x000fe200000000ff */
[----:B0-----:R-:W-:Y:S01]  /*0a60*/  VIADD R3, R3, 0xffffffe ;  /* 0x0ffffffe03037836 */ /* 0x001fe20000000000 */
[----:B------:R-:W-:Y:S02]  /*0a70*/  PRMT R22, R28, 0x9910, RZ ;  /* 0x000099101c167816 */ /* 0x000fe400000000ff */
[----:B------:R-:W-:Y:S02]  /*0a80*/  SEL R27, R6, RZ, !P3 ;  /* 0x000000ff061b7207 */ /* 0x000fe40005800000 */
[----:B------:R-:W-:Y:S02]  /*0a90*/  PRMT R6, R5, 0xbb32, RZ ;  /* 0x0000bb3205067816 */ /* 0x000fe400000000ff */
[----:B------:R-:W-:-:S02]  /*0aa0*/  ISETP.EQ.OR P1, PT, R20, RZ, P2 ;  /* 0x000000ff1400720c */ /* 0x000fc40001722670 */
[----:B------:R-:W-:Y:S02]  /*0ab0*/  ISETP.EQ.OR P2, PT, R22, RZ, P4 ;  /* 0x000000ff1600720c */ /* 0x000fe40002742670 */
[----:B------:R-:W-:Y:S01]  /*0ac0*/  IABS R22, R6 ;  /* 0x0000000600167213 */ /* 0x000fe20000000000 */
[----:B------:R-:W0:Y:S01]  /*0ad0*/  F2I.FTZ.U32.TRUNC.NTZ R3, R3 ;  /* 0x0000000300037305 */ /* 0x000e22000021f000 */
[----:B------:R-:W-:Y:S02]  /*0ae0*/  PRMT R8, R8, 0xbb32, RZ ;  /* 0x0000bb3208087816 */ /* 0x000fe400000000ff */
[----:B------:R-:W-:Y:S02]  /*0af0*/  ISETP.GE.AND P5, PT, R13, RZ, PT ;  /* 0x000000ff0d00720c */ /* 0x000fe40003fa6270 */
[----:B------:R-:W-:-:S03]  /*0b00*/  IABS R20, R15 ;  /* 0x0000000f00147213 */ /* 0x000fc60000000000 */
[----:B------:R-:W1:Y:S01]  /*0b10*/  I2F.RP R13, R22 ;  /* 0x00000016000d7306 */ /* 0x000e620000209400 */
[----:B------:R-:W-:Y:S01]  /*0b20*/  IABS R25, R8 ;  /* 0x0000000800197213 */ /* 0x000fe20000000000 */
[----:B------:R-:W-:-:S04]  /*0b30*/  IMAD.MOV R20, RZ, RZ, -R20 ;  /* 0x000000ffff147224 */ /* 0x000fc800078e0a14 */
[----:B------:R-:W-:-:S04]  /*0b40*/  IMAD.HI.U32 R2, R2, R25, RZ ;  /* 0x0000001902027227 */ /* 0x000fc800078e00ff */
[----:B------:R-:W-:Y:S02]  /*0b50*/  IMAD R20, R2, R20, R25 ;  /* 0x0000001402147224 */ /* 0x000fe400078e0219 */
[----:B0-----:R-:W-:Y:S01]  /*0b60*/  IMAD.MOV R25, RZ, RZ, -R3 ;  /* 0x000000ffff197224 */ /* 0x001fe200078e0a03 */
[----:B-1----:R-:W0:Y:S03]  /*0b70*/  MUFU.RCP R13, R13 ;  /* 0x0000000d000d7308 */ /* 0x002e260000001000 */
[----:B------:R-:W-:Y:S02]  /*0b80*/  IMAD R25, R25, R12, RZ ;  /* 0x0000000c19197224 */ /* 0x000fe400078e02ff */
[----:B------:R-:W-:Y:S01]  /*0b90*/  IMAD.IADD R26, R26, 0x1, R27 ;  /* 0x000000011a1a7824 */ /* 0x000fe200078e021b */
[----:B------:R-:W-:Y:S01]  /*0ba0*/  PRMT R27, R9, 0x9910, RZ ;  /* 0x00009910091b7816 */ /* 0x000fe200000000ff */
[----:B------:R-:W-:Y:S01]  /*0bb0*/  IMAD.MOV.U32 R2, RZ, RZ, RZ ;  /* 0x000000ffff027224 */ /* 0x000fe200078e00ff */
[----:B------:R-:W-:-:S03]  /*0bc0*/  ISETP.GT.U32.AND P3, PT, R11, R16, PT ;  /* 0x000000100b00720c */ /* 0x000fc60003f64070 */
[----:B------:R-:W-:Y:S01]  /*0bd0*/  IMAD.HI.U32 R2, R3, R25, R2 ;  /* 0x0000001903027227 */ /* 0x000fe200078e0002 */
[----:B------:R-:W-:Y:S02]  /*0be0*/  IABS R3, R19 ;  /* 0x0000001300037213 */ /* 0x000fe40000000000 */
[----:B------:R-:W-:-:S03]  /*0bf0*/  IABS R25, R27 ;  /* 0x0000001b00197213 */ /* 0x000fc60000000000 */
[----:B------:R-:W-:Y:S02]  /*0c00*/  IMAD.MOV R3, RZ, RZ, -R3 ;  /* 0x000000ffff037224 */ /* 0x000fe400078e0a03 */
[----:B------:R-:W-:-:S04]  /*0c10*/  IMAD.HI.U32 R2, R2, R25, RZ ;  /* 0x0000001902027227 */ /* 0x000fc800078e00ff */
[----:B------:R-:W-:Y:S02]  /*0c20*/  IMAD R25, R2, R3, R25 ;  /* 0x0000000302197224 */ /* 0x000fe400078e0219 */
[----:B------:R-:W-:Y:S02]  /*0c30*/  @!P3 IMAD.IADD R16, R16, 0x1, -R11 ;  /* 0x000000011010b824 */ /* 0x000fe400078e0a0b */
[----:B0-----:R-:W-:-:S03]  /*0c40*/  VIADD R2, R13, 0xffffffe ;  /* 0x0ffffffe0d027836 */ /* 0x001fc60000000000 */
[----:B------:R-:W-:Y:S01]  /*0c50*/  ISETP.GT.U32.AND P3, PT, R11, R16, PT ;  /* 0x000000100b00720c */ /* 0x000fe20003f64070 */
[----:B------:R-:W0:Y:S01]  /*0c60*/  F2I.FTZ.U32.TRUNC.NTZ R3, R2 ;  /* 0x0000000200037305 */ /* 0x000e22000021f000 */
[----:B------:R-:W-:-:S11]  /*0c70*/  ISETP.GT.U32.AND P6, PT, R12, R25, PT ;  /* 0x000000190c00720c */ /* 0x000fd60003fc4070 */
[----:B------:R-:W-:Y:S02]  /*0c80*/  @!P3 IMAD.IADD R16, R16, 0x1, -R11 ;  /* 0x000000011010b824 */ /* 0x000fe400078e0a0b */
[--C-:B0-----:R-:W-:Y:S02]  /*0c90*/  IMAD.MOV R11, RZ, RZ, -R3.reuse ;  /* 0x000000ffff0b7224 */ /* 0x101fe400078e0a03 */
[----:B------:R-:W-:Y:S02]  /*0ca0*/  IMAD.MOV.U32 R2, RZ, RZ, RZ ;  /* 0x000000ffff027224 */ /* 0x000fe400078e00ff */
[----:B------:R-:W-:Y:S02]  /*0cb0*/  IMAD R11, R11, R22, RZ ;  /* 0x000000160b0b7224 */ /* 0x000fe400078e02ff */
[----:B------:R-:W-:Y:S02]  /*0cc0*/  @!P6 IMAD.IADD R25, R25, 0x1, -R12 ;  /* 0x000000011919e824 */ /* 0x000fe400078e0a0c */
[----:B------:R-:W-:Y:S01]  /*0cd0*/  IMAD.HI.U32 R3, R3, R11, R2 ;  /* 0x0000000b03037227 */ /* 0x000fe200078e0002 */
[----:B------:R-:W-:-:S02]  /*0ce0*/  PRMT R2, R9, 0xbb32, RZ ;  /* 0x0000bb3209027816 */ /* 0x000fc400000000ff */
[----:B------:R-:W-:Y:S02]  /*0cf0*/  ISETP.GE.AND P3, PT, R8, RZ, PT ;  /* 0x000000ff0800720c */ /* 0x000fe40003f66270 */
[----:B------:R-:W-:Y:S02]  /*0d00*/  ISETP.GT.U32.AND P6, PT, R12, R25, PT ;  /* 0x000000190c00720c */ /* 0x000fe40003fc4070 */
[----:B------:R-:W-:Y:S02]  /*0d10*/  IABS R9, R6 ;  /* 0x0000000600097213 */ /* 0x000fe40000000000 */
[----:B------:R-:W-:-:S03]  /*0d20*/  IABS R8, R2 ;  /* 0x0000000200087213 */ /* 0x000fc60000000000 */
[----:B------:R-:W-:Y:S02]  /*0d30*/  IMAD.MOV R9, RZ, RZ, -R9 ;  /* 0x000000ffff097224 */ /* 0x000fe400078e0a09 */
[----:B------:R-:W-:-:S04]  /*0d40*/  IMAD.HI.U32 R3, R3, R8, RZ ;  /* 0x0000000803037227 */ /* 0x000fc800078e00ff */
[----:B------:R-:W-:Y:S01]  /*0d50*/  IMAD R8, R3, R9, R8 ;  /* 0x0000000903087224 */ /* 0x000fe200078e0208 */
[----:B------:R-:W-:Y:S01]  /*0d60*/  ISETP.GT.U32.AND P4, PT, R23, R20, PT ;  /* 0x000000141700720c */ /* 0x000fe20003f84070 */
[----:B------:R-:W-:-:S03]  /*0d70*/  @!P6 IMAD.IADD R25, R25, 0x1, -R12 ;  /* 0x000000011919e824 */ /* 0x000fc600078e0a0c */
[----:B------:R-:W-:-:S09]  /*0d80*/  ISETP.GT.U32.AND P6, PT, R22, R8, PT ;  /* 0x000000081600720c */ /* 0x000fd20003fc4070 */
[----:B------:R-:W-:-:S04]  /*0d90*/  @!P4 IMAD.IADD R20, R20, 0x1, -R23 ;  /* 0x000000011414c824 */ /* 0x000fc800078e0a17 */
[----:B------:R-:W-:Y:S01]  /*0da0*/  @!P6 IMAD.IADD R8, R8, 0x1, -R22 ;  /* 0x000000010808e824 */ /* 0x000fe200078e0a16 */
[----:B------:R-:W-:-:S04]  /*0db0*/  ISETP.GT.U32.AND P4, PT, R23, R20, PT ;  /* 0x000000141700720c */ /* 0x000fc80003f84070 */
[----:B------:R-:W-:Y:S01]  /*0dc0*/  ISETP.GT.U32.AND P6, PT, R22, R8, PT ;  /* 0x000000081600720c */ /* 0x000fe20003fc4070 */
[----:B------:R-:W-:Y:S01]  /*0dd0*/  @!P5 IMAD.MOV R16, RZ, RZ, -R16 ;  /* 0x000000ffff10d224 */ /* 0x000fe200078e0a10 */
[----:B------:R-:W-:Y:S02]  /*0de0*/  SEL R3, R7, RZ, !P1 ;  /* 0x000000ff07037207 */ /* 0x000fe40004800000 */
[----:B------:R-:W-:Y:S02]  /*0df0*/  ISETP.GE.AND P1, PT, R2, RZ, PT ;  /* 0x000000ff0200720c */ /* 0x000fe40003f26270 */
[----:B------:R-:W-:Y:S02]  /*0e00*/  SEL R7, R17, RZ, !P0 ;  /* 0x000000ff11077207 */ /* 0x000fe40004000000 */
[----:B------:R-:W-:Y:S01]  /*0e10*/  SEL R9, R21, RZ, !P2 ;  /* 0x000000ff15097207 */ /* 0x000fe20005000000 */
[----:B------:R-:W-:Y:S01]  /*0e20*/  @!P4 IMAD.IADD R20, R20, 0x1, -R23 ;  /* 0x000000011414c824 */ /* 0x000fe200078e0a17 */
[----:B------:R-:W-:-:S02]  /*0e30*/  ISETP.GE.AND P4, PT, R27, RZ, PT ;  /* 0x000000ff1b00720c */ /* 0x000fc40003f86270 */
[----:B------:R-:W-:Y:S01]  /*0e40*/  ISETP.NE.AND P5, PT, R10, RZ, PT ;  /* 0x000000ff0a00720c */ /* 0x000fe20003fa5270 */
[----:B------:R-:W-:Y:S01]  /*0e50*/  @!P6 IMAD.IADD R8, R8, 0x1, -R22 ;  /* 0x000000010808e824 */ /* 0x000fe200078e0a16 */
[----:B------:R-:W-:Y:S02]  /*0e60*/  ISETP.NE.AND P0, PT, R15, RZ, PT ;  /* 0x000000ff0f00720c */ /* 0x000fe40003f05270 */
[----:B------:R-:W-:Y:S02]  /*0e70*/  ISETP.NE.AND P2, PT, R19, RZ, PT ;  /* 0x000000ff1300720c */ /* 0x000fe40003f45270 */
[----:B------:R-:W-:Y:S01]  /*0e80*/  ISETP.NE.AND P6, PT, R6, RZ, PT ;  /* 0x000000ff0600720c */ /* 0x000fe20003fc5270 */
[----:B------:R-:W-:Y:S02]  /*0e90*/  IMAD.IADD R14, R14, 0x1, R3 ;  /* 0x000000010e0e7824 */ /* 0x000fe400078e0203 */
[----:B------:R-:W0:Y:S01]  /*0ea0*/  LDC.64 R2, c[0x0][0x218] ;  /* 0x00008600ff027b82 */ /* 0x000e220000000a00 */
[----:B------:R-:W-:Y:S01]  /*0eb0*/  @!P3 IMAD.MOV R20, RZ, RZ, -R20 ;  /* 0x000000ffff14b224 */ /* 0x000fe200078e0a14 */
[----:B------:R-:W-:Y:S01]  /*0ec0*/  PRMT R13, R4, 0x7632, R13 ;  /* 0x00007632040d7816 */ /* 0x000fe2000000000d */
[----:B------:R-:W-:Y:S01]  /*0ed0*/  @!P4 IMAD.MOV R25, RZ, RZ, -R25 ;  /* 0x000000ffff19c224 */ /* 0x000fe200078e0a19 */
[----:B------:R-:W-:Y:S01]  /*0ee0*/  @!P5 LOP3.LUT R16, RZ, R10, RZ, 0x33, !PT ;  /* 0x0000000aff10d212 */ /* 0x000fe200078e33ff */
[----:B------:R-:W-:Y:S01]  /*0ef0*/  @!P1 IMAD.MOV R8, RZ, RZ, -R8 ;  /* 0x000000ffff089224 */ /* 0x000fe200078e0a08 */
[----:B------:R-:W-:-:S02]  /*0f00*/  @!P0 LOP3.LUT R20, RZ, R15, RZ, 0x33, !PT ;  /* 0x0000000fff148212 */ /* 0x000fc400078e33ff */
[----:B------:R-:W-:Y:S02]  /*0f10*/  @!P2 LOP3.LUT R25, RZ, R19, RZ, 0x33, !PT ;  /* 0x00000013ff19a212 */ /* 0x000fe400078e33ff */
[----:B------:R-:W-:Y:S02]  /*0f20*/  @!P6 LOP3.LUT R8, RZ, R6, RZ, 0x33, !PT ;  /* 0x00000006ff08e212 */ /* 0x000fe400078e33ff */
[----:B------:R-:W-:Y:S02]  /*0f30*/  PRMT R11, R5, 0x7632, R11 ;  /* 0x00007632050b7816 */ /* 0x000fe4000000000b */
[----:B------:R-:W-:Y:S02]  /*0f40*/  LOP3.LUT R6, R4, R16, RZ, 0x3c, !PT ;  /* 0x0000001004067212 */ /* 0x000fe400078e3cff */
[----:B------:R-:W-:Y:S02]  /*0f50*/  LOP3.LUT R10, R13, R20, RZ, 0x3c, !PT ;  /* 0x000000140d0a7212 */ /* 0x000fe400078e3cff */
[----:B------:R-:W-:-:S02]  /*0f60*/  LOP3.LUT R12, R5, R25, RZ, 0x3c, !PT ;  /* 0x00000019050c7212 */ /* 0x000fc400078e3cff */
[----:B------:R-:W-:Y:S02]  /*0f70*/  LOP3.LUT R15, R11, R8, RZ, 0x3c, !PT ;  /* 0x000000080b0f7212 */ /* 0x000fe400078e3cff */
[----:B------:R-:W-:Y:S02]  /*0f80*/  PRMT R6, R6, 0x9910, RZ ;  /* 0x0000991006067816 */ /* 0x000fe400000000ff */
[----:B------:R-:W-:Y:S02]  /*0f90*/  PRMT R10, R10, 0x9910, RZ ;  /* 0x000099100a0a7816 */ /* 0x000fe400000000ff */
[----:B------:R-:W-:Y:S02]  /*0fa0*/  PRMT R12, R12, 0x9910, RZ ;  /* 0x000099100c0c7816 */ /* 0x000fe400000000ff */
[----:B------:R-:W-:Y:S02]  /*0fb0*/  PRMT R15, R15, 0x9910, RZ ;  /* 0x000099100f0f7816 */ /* 0x000fe400000000ff */
[----:B------:R-:W-:-:S02]  /*0fc0*/  ISETP.GT.AND P0, PT, R6, -0x1, PT ;  /* 0xffffffff0600780c */ /* 0x000fc40003f04270 */
[----:B------:R-:W-:Y:S02]  /*0fd0*/  ISETP.GT.AND P1, PT, R10, -0x1, PT ;  /* 0xffffffff0a00780c */ /* 0x000fe40003f24270 */
[----:B------:R-:W-:Y:S02]  /*0fe0*/  ISETP.GT.AND P2, PT, R12, -0x1, PT ;  /* 0xffffffff0c00780c */ /* 0x000fe40003f44270 */
[----:B------:R-:W-:Y:S02]  /*0ff0*/  ISETP.GT.AND P3, PT, R15, -0x1, PT ;  /* 0xffffffff0f00780c */ /* 0x000fe40003f64270 */
[----:B------:R-:W-:Y:S02]  /*1000*/  PRMT R6, R16, 0x9910, RZ ;  /* 0x0000991010067816 */ /* 0x000fe400000000ff */
[----:B------:R-:W-:Y:S02]  /*1010*/  PRMT R10, R20, 0x9910, RZ ;  /* 0x00009910140a7816 */ /* 0x000fe400000000ff */
[----:B------:R-:W-:-:S02]  /*1020*/  PRMT R12, R25, 0x9910, RZ ;  /* 0x00009910190c7816 */ /* 0x000fc400000000ff */
[----:B------:R-:W-:Y:S02]  /*1030*/  PRMT R15, R8, 0x9910, RZ ;  /* 0x00009910080f7816 */ /* 0x000fe400000000ff */
[----:B------:R-:W-:Y:S02]  /*1040*/  ISETP.EQ.OR P0, PT, R6, RZ, P0 ;  /* 0x000000ff0600720c */ /* 0x000fe40000702670 */
[----:B------:R-:W-:Y:S02]  /*1050*/  ISETP.EQ.OR P1, PT, R10, RZ, P1 ;  /* 0x000000ff0a00720c */ /* 0x000fe40000f22670 */
[----:B------:R-:W-:Y:S02]  /*1060*/  ISETP.EQ.OR P2, PT, R12, RZ, P2 ;  /* 0x000000ff0c00720c */ /* 0x000fe40001742670 */
[----:B------:R-:W-:Y:S01]  /*1070*/  ISETP.EQ.OR P3, PT, R15, RZ, P3 ;  /* 0x000000ff0f00720c */ /* 0x000fe20001f62670 */
[----:B0-----:R-:W-:Y:S01]  /*1080*/  IMAD.WIDE.U32 R2, R0, 0x2, R2 ;  /* 0x0000000200027825 */ /* 0x001fe200078e0002 */
[----:B------:R-:W-:-:S02]  /*1090*/  SEL R15, R4, RZ, !P0 ;  /* 0x000000ff040f7207 */ /* 0x000fc40004000000 */
[----:B------:R-:W-:Y:S02]  /*10a0*/  SEL R13, R13, RZ, !P1 ;  /* 0x000000ff0d0d7207 */ /* 0x000fe40004800000 */
[----:B------:R-:W-:Y:S02]  /*10b0*/  SEL R0, R5, RZ, !P2 ;  /* 0x000000ff05007207 */ /* 0x000fe40005000000 */
[----:B------:R-:W-:Y:S01]  /*10c0*/  SEL R11, R11, RZ, !P3 ;  /* 0x000000ff0b0b7207 */ /* 0x000fe20005800000 */
[----:B------:R-:W-:Y:S02]  /*10d0*/  IMAD.IADD R7, R24, 0x1, R7 ;  /* 0x0000000118077824 */ /* 0x000fe400078e0207 */
[----:B------:R-:W-:Y:S02]  /*10e0*/  IMAD.IADD R9, R28, 0x1, R9 ;  /* 0x000000011c097824 */ /* 0x000fe400078e0209 */
[----:B------:R-:W-:Y:S02]  /*10f0*/  IMAD.IADD R5, R16, 0x1, R15 ;  /* 0x0000000110057824 */ /* 0x000fe400078e020f */
[----:B------:R-:W-:-:S02]  /*1100*/  IMAD.IADD R20, R20, 0x1, R13 ;  /* 0x0000000114147824 */ /* 0x000fc400078e020d */
[----:B------:R-:W-:Y:S02]  /*1110*/  IMAD.IADD R0, R25, 0x1, R0 ;  /* 0x0000000119007824 */ /* 0x000fe400078e0200 */
[----:B------:R-:W-:Y:S01]  /*1120*/  IMAD.IADD R11, R8, 0x1, R11 ;  /* 0x00000001080b7824 */ /* 0x000fe200078e020b */
[----:B------:R-:W-:Y:S01]  /*1130*/  PRMT R8, R26, 0x5410, R7 ;  /* 0x000054101a087816 */ /* 0x000fe20000000007 */
[----:B------:R-:W-:Y:S01]  /*1140*/  IMAD.WIDE R2, R18, 0x8, R2 ;  /* 0x0000000812027825 */ /* 0x000fe200078e0202 */
[----:B------:R-:W-:Y:S02]  /*1150*/  PRMT R9, R14, 0x5410, R9 ;  /* 0x000054100e097816 */ /* 0x000fe40000000009 */
[----:B------:R-:W-:Y:S02]  /*1160*/  PRMT R10, R5, 0x5410, R20 ;  /* 0x00005410050a7816 */ /* 0x000fe40000000014 */
[----:B------:R-:W-:Y:S01]  /*1170*/  PRMT R11, R0, 0x5410, R11 ;  /* 0x00005410000b7816 */ /* 0x000fe2000000000b */
[----:B------:R-:W-:Y:S04]  /*1180*/  STG.E.64 desc[UR4][R2.64], R8 ;  /* 0x0000000802007986 */ /* 0x000fe8000c101b04 */
[----:B------:R-:W-:Y:S01]  /*1190*/  STG.E.64 desc[UR4][R2.64+0x400], R10 ;  /* 0x0004000a02007986 */ /* 0x000fe2000c101b04 */
[----:B------:R-:W-:Y:S05]  /*11a0*/  EXIT ;  /* 0x000000000000794d */ /* 0x000fea0003800000 */
.L_x_46201:
        /* <DEDUP_REMOVED lines=122> */
.L_x_46203:
[----:B------:R-:W-:Y:S05]  /*1950*/  BSYNC B0 ;  /* 0x0000000000007941 */ /* 0x000fea0003800000 */
.L_x_46202:
        /* <DEDUP_REMOVED lines=34> */
.L_x_46205:
[----:B------:R-:W-:Y:S05]  /*1b80*/  BSYNC B0 ;  /* 0x0000000000007941 */ /* 0x000fea0003800000 */
.L_x_46204:
        /* <DEDUP_REMOVED lines=34> */
.L_x_46207:
[----:B------:R-:W-:Y:S05]  /*1db0*/  BSYNC B0 ;  /* 0x0000000000007941 */ /* 0x000fea0003800000 */
.L_x_46206:
        /* <DEDUP_REMOVED lines=34> */
.L_x_46209:
[----:B------:R-:W-:Y:S05]  /*1fe0*/  BSYNC B0 ;  /* 0x0000000000007941 */ /* 0x000fea0003800000 */
.L_x_46208:
        /* <DEDUP_REMOVED lines=34> */
.L_x_46211:
[----:B------:R-:W-:Y:S05]  /*2210*/  BSYNC B0 ;  /* 0x0000000000007941 */ /* 0x000fea0003800000 */
.L_x_46210:
        /* <DEDUP_REMOVED lines=41> */
.L_x_46213:
[----:B------:R-:W-:Y:S05]  /*24b0*/  BSYNC B0 ;  /* 0x0000000000007941 */ /* 0x000fea0003800000 */
.L_x_46212:
        /* <DEDUP_REMOVED lines=32> */
.L_x_46215:
[----:B------:R-:W-:Y:S05]  /*26c0*/  BSYNC B0 ;  /* 0x0000000000007941 */ /* 0x000fea0003800000 */
.L_x_46214:
        /* <DEDUP_REMOVED lines=33> */
.L_x_46217:
[----:B------:R-:W-:Y:S05]  /*28e0*/  BSYNC B0 ;  /* 0x0000000000007941 */ /* 0x000fea0003800000 */
.L_x_46216:
        /* <DEDUP_REMOVED lines=18> */
.L_x_46220:
[----:B------:R-:W-:-:S13]  /*2a10*/  ISETP.GE.AND P0, PT, R3, R2, PT ;  /* 0x000000020300720c */ /* 0x000fda0003f06270 */
[----:B------:R-:W-:Y:S05]  /*2a20*/  @P0 BRA `(.L_x_46222) ;  /* 0x0000000000300947 */ /* 0x000fea0003800000 */
[----:B0-----:R-:W0:Y:S01]  /*2a30*/  LDC.64 R4, c[0x0][0x218] ;  /* 0x00008600ff047b82 */ /* 0x001e220000000a00 */
[----:B------:R-:W-:Y:S02]  /*2a40*/  IMAD.IADD R7, R0, 0x1, R3 ;  /* 0x0000000100077824 */ /* 0x000fe400078e0203 */
[----:B------:R-:W-:Y:S02]  /*2a50*/  VIADD R3, R3, 0x80 ;  /* 0x0000008003037836 */ /* 0x000fe40000000000 */
[----:B0-----:R-:W-:-:S05]  /*2a60*/  IMAD.WIDE.U32 R4, R7, 0x2, R4 ;  /* 0x0000000207047825 */ /* 0x001fca00078e0004 */
[----:B------:R1:W-:Y:S02]  /*2a70*/  STG.E.U16 desc[UR4][R4.64], R10 ;  /* 0x0000000a04007986 */ /* 0x0003e4000c101504 */
.L_x_46221:
[----:B------:R-:W-:-:S13]  /*2a80*/  ISETP.GE.AND P0, PT, R3, R2, PT ;  /* 0x000000020300720c */ /* 0x000fda0003f06270 */
[----:B------:R-:W-:Y:S05]  /*2a90*/  @P0 BRA `(.L_x_46223) ;  /* 0x0000000000340947 */ /* 0x000fea0003800000 */
[----:B01----:R-:W0:Y:S01]  /*2aa0*/  LDC.64 R4, c[0x0][0x218] ;  /* 0x00008600ff047b82 */ /* 0x003e220000000a00 */
[----:B------:R-:W-:Y:S02]  /*2ab0*/  IMAD.IADD R7, R0, 0x1, R3 ;  /* 0x0000000100077824 */ /* 0x000fe400078e0203 */
[----:B------:R-:W-:Y:S02]  /*2ac0*/  VIADD R3, R3, 0x80 ;  /* 0x0000008003037836 */ /* 0x000fe40000000000 */
[----:B0-----:R-:W-:-:S05]  /*2ad0*/  IMAD.WIDE.U32 R4, R7, 0x2, R4 ;  /* 0x0000000207047825 */ /* 0x001fca00078e0004 */
[----:B------:R1:W-:Y:S02]  /*2ae0*/  STG.E.U16 desc[UR4][R4.64], R11 ;  /* 0x0000000b04007986 */ /* 0x0003e4000c101504 */
.L_x_46222:
        /* <DEDUP_REMOVED lines=8> */
.L_x_46223:
[----:B------:R-:W-:Y:S05]  /*2b70*/  BSYNC B1 ;  /* 0x0000000000017941 */ /* 0x000fea0003800000 */
.L_x_46219:
[----:B------:R-:W-:-:S13]  /*2b80*/  ISETP.GE.AND P0, PT, R3, R2, PT ;  /* 0x000000020300720c */ /* 0x000fda0003f06270 */
[----:B012---:R-:W0:Y:S01]  /*2b90*/  @!P0 LDC.64 R4, c[0x0][0x218] ;  /* 0x00008600ff048b82 */ /* 0x007e220000000a00 */
[----:B------:R-:W-:Y:S02]  /*2ba0*/  @!P0 IMAD.IADD R7, R0, 0x1, R3 ;  /* 0x0000000100078824 */ /* 0x000fe400078e0203 */
[----:B------:R-:W-:Y:S02]  /*2bb0*/  @!P0 VIADD R3, R3, 0x80 ;  /* 0x0000008003038836 */ /* 0x000fe40000000000 */
[----:B0-----:R-:W-:-:S05]  /*2bc0*/  @!P0 IMAD.WIDE.U32 R4, R7, 0x2, R4 ;  /* 0x0000000207048825 */ /* 0x001fca00078e0004 */
[----:B------:R2:W-:Y:S02]  /*2bd0*/  @!P0 STG.E.U16 desc[UR4][R4.64], R13 ;  /* 0x0000000d04008986 */ /* 0x0005e4000c101504 */
.L_x_46224:
[----:B------:R-:W-:Y:S05]  /*2be0*/  BSYNC B0 ;  /* 0x0000000000007941 */ /* 0x000fea0003800000 */
.L_x_46218:
        /* <DEDUP_REMOVED lines=8> */
.L_x_46225:
        /* <DEDUP_REMOVED lines=9> */
.L_x_57575:


//--------------------- .text._ZN2at6native29vectorized_elementwise_kernelILi8ENS0_13BinaryFunctorIsssZZZNS0_21remainder_kernel_cudaERNS_18TensorIteratorBaseEENKUlvE_clEvENKUlvE3_clEvEUlssE_EESt5arrayIPcLm3EEEEviT0_T1_ --------------------------
	.section	.text._ZN2at6native29vectorized_elementwise_kernelILi8ENS0_13BinaryFunctorIsssZZZNS0_21remainder_kernel_cudaERNS_18TensorIteratorBaseEENKUlvE_clEvENKUlvE3_clEvEUlssE_EESt5arrayIPcLm3EEEEviT0_T1_,"ax",@progbits
	.align	128
        .global         _ZN2at6native29vectorized_elementwise_kernelILi8ENS0_13BinaryFunctorIsssZZZNS0_21remainder_kernel_cudaERNS_18TensorIteratorBaseEENKUlvE_clEvENKUlvE3_clEvEUlssE_EESt5arrayIPcLm3EEEEviT0_T1_
        .type           _ZN2at6native29vectorized_elementwise_kernelILi8ENS0_13BinaryFunctorIsssZZZNS0_21remainder_kernel_cudaERNS_18TensorIteratorBaseEENKUlvE_clEvENKUlvE3_clEvEUlssE_EESt5arrayIPcLm3EEEEviT0_T1_,@function
        .size           _ZN2at6native29vectorized_elementwise_kernelILi8ENS0_13BinaryFunctorIsssZZZNS0_21remainder_kernel_cudaERNS_18TensorIteratorBaseEENKUlvE_clEvENKUlvE3_clEvEUlssE_EESt5arrayIPcLm3EEEEviT0_T1_,(.L_x_57576 - _ZN2at6native29vectorized_elementwise_kernelILi8ENS0_13BinaryFunctorIsssZZZNS0_21remainder_kernel_cudaERNS_18TensorIteratorBaseEENKUlvE_clEvENKUlvE3_clEvEUlssE_EESt5arrayIPcLm3EEEEviT0_T1_)
        .other          _ZN2at6native29vectorized_elementwise_kernelILi8ENS0_13BinaryFunctorIsssZZZNS0_21remainder_kernel_cudaERNS_18TensorIteratorBaseEENKUlvE_clEvENKUlvE3_clEvEUlssE_EESt5arrayIPcLm3EEEEviT0_T1_,@"STO_CUDA_ENTRY STV_DEFAULT"
_ZN2at6native29vectorized_elementwise_kernelILi8ENS0_13BinaryFunctorIsssZZZNS0_21remainder_kernel_cudaERNS_18TensorIteratorBaseEENKUlvE_clEvENKUlvE3_clEvEUlssE_EESt5arrayIPcLm3EEEEviT0_T1_:
.text._ZN2at6native29vectorized_elementwise_kernelILi8ENS0_13BinaryFunctorIsssZZZNS0_21remainder_kernel_cudaERNS_18TensorIteratorBaseEENKUlvE_clEvENKUlvE3_clEvEUlssE_EESt5arrayIPcLm3EEEEviT0_T1_:
        /* <DEDUP_REMOVED lines=15> */
[----:B------:R-:W-:-:S06]  /*00f0*/  IMAD.WIDE.U32 R12, R4, 0x10, R2 ;  /* 0x00000010040c7825 */ /* 0x000fcc00078e0002 */
[----:B------:R-:W3:Y:S01]  /*0100*/  LDG.E.128 R12, desc[UR4][R12.64] ;  /* 0x000000040c0c7981 */ /* 0x000ee2000c1e1d00 */
[C---:B--2---:R-:W-:Y:S02]  /*0110*/  PRMT R3, R8.reuse, 0xbb32, RZ ;  /* 0x0000bb3208037816 */ /* 0x044fe400000000ff */
[----:B------:R-:W-:Y:S02]  /*0120*/  PRMT R2, R8, 0x9910, RZ ;  /* 0x0000991008027816 */ /* 0x000fe400000000ff */
[----:B------:R-:W-:Y:S02]  /*0130*/  IABS R7, R3 ;  /* 0x0000000300077213 */ /* 0x000fe40000000000 */
[----:B------:R-:W-:Y:S02]  /*0140*/  PRMT R5, R9, 0x9910, RZ ;  /* 0x0000991009057816 */ /* 0x000fe400000000ff */
[----:B------:R-:W-:Y:S01]  /*0150*/  IABS R23, R2 ;  /* 0x0000000200177213 */ /* 0x000fe20000000000 */
[----:B------:R-:W0:Y:S01]  /*0160*/  I2F.RP R17, R7 ;  /* 0x0000000700117306 */ /* 0x000e220000209400 */
[----:B------:R-:W-:-:S07]  /*0170*/  IABS R16, R5 ;  /* 0x0000000500107213 */ /* 0x000fce0000000000 */
[----:B------:R-:W1:Y:S08]  /*0180*/  I2F.RP R6, R23 ;  /* 0x0000001700067306 */ /* 0x000e700000209400 */
[----:B------:R-:W2:Y:S08]  /*0190*/  I2F.RP R22, R16 ;  /* 0x0000001000167306 */ /* 0x000eb00000209400 */
[----:B0-----:R-:W0:Y:S08]  /*01a0*/  MUFU.RCP R17, R17 ;  /* 0x0000001100117308 */ /* 0x001e300000001000 */
[----:B-1----:R-:W1:Y:S08]  /*01b0*/  MUFU.RCP R6, R6 ;  /* 0x0000000600067308 */ /* 0x002e700000001000 */
[----:B--2---:R-:W2:Y:S01]  /*01c0*/  MUFU.RCP R22, R22 ;  /* 0x0000001600167308 */ /* 0x004ea20000001000 */
[----:B0-----:R-:W-:-:S07]  /*01d0*/  VIADD R20, R17, 0xffffffe ;  /* 0x0ffffffe11147836 */ /* 0x001fce0000000000 */
[----:B------:R0:W4:Y:S01]  /*01e0*/  F2I.FTZ.U32.TRUNC.NTZ R21, R20 ;  /* 0x0000001400157305 */ /* 0x000122000021f000 */
[----:B-1----:R-:W-:-:S07]  /*01f0*/  VIADD R24, R6, 0xffffffe ;  /* 0x0ffffffe06187836 */ /* 0x002fce0000000000 */
[----:B------:R1:W5:Y:S01]  /*0200*/  F2I.FTZ.U32.TRUNC.NTZ R25, R24 ;  /* 0x0000001800197305 */ /* 0x000362000021f000 */
[----:B--2---:R-:W-:Y:S02]  /*0210*/  VIADD R18, R22, 0xffffffe ;  /* 0x0ffffffe16127836 */ /* 0x004fe40000000000 */
[----:B0-----:R-:W-:Y:S02]  /*0220*/  IMAD.MOV.U32 R20, RZ, RZ, RZ ;  /* 0x000000ffff147224 */ /* 0x001fe400078e00ff */
[----:B----4-:R-:W-:-:S03]  /*0230*/  IMAD.MOV R22, RZ, RZ, -R21 ;  /* 0x000000ffff167224 */ /* 0x010fc600078e0a15 */
[----:B------:R-:W0:Y:S01]  /*0240*/  F2I.FTZ.U32.TRUNC.NTZ R19, R18 ;  /* 0x0000001200137305 */ /* 0x000e22000021f000 */
[----:B-1----:R-:W-:Y:S02]  /*0250*/  IMAD.MOV.U32 R24, RZ, RZ, RZ ;  /* 0x000000ffff187224 */ /* 0x002fe400078e00ff */
[----:B------:R-:W-:Y:S01]  /*0260*/  IMAD R27, R22, R7, RZ ;  /* 0x00000007161b7224 */ /* 0x000fe200078e02ff */
[----:B------:R-:W-:Y:S01]  /*0270*/  IABS R22, R2 ;  /* 0x0000000200167213 */ /* 0x000fe20000000000 */
[----:B-----5:R-:W-:Y:S02]  /*0280*/  IMAD.MOV R6, RZ, RZ, -R25 ;  /* 0x000000ffff067224 */ /* 0x020fe400078e0a19 */
[----:B------:R-:W-:-:S04]  /*0290*/  IMAD.HI.U32 R20, R21, R27, R20 ;  /* 0x0000001b15147227 */ /* 0x000fc800078e0014 */
[----:B------:R-:W-:Y:S01]  /*02a0*/  IMAD R17, R6, R23, RZ ;  /* 0x0000001706117224 */ /* 0x000fe200078e02ff */
[----:B------:R-:W-:Y:S01]  /*02b0*/  PRMT R6, R9, 0xbb32, RZ ;  /* 0x0000bb3209067816 */ /* 0x000fe200000000ff */
[----:B0-----:R-:W-:Y:S02]  /*02c0*/  IMAD.MOV R29, RZ, RZ, -R19 ;  /* 0x000000ffff1d7224 */ /* 0x001fe400078e0a13 */
[----:B------:R-:W-:Y:S01]  /*02d0*/  IMAD.MOV.U32 R18, RZ, RZ, RZ ;  /* 0x000000ffff127224 */ /* 0x000fe200078e00ff */
[----:B------:R-:W-:Y:S01]  /*02e0*/  IABS R27, R6 ;  /* 0x00000006001b7213 */ /* 0x000fe20000000000 */
[----:B------:R-:W-:Y:S02]  /*02f0*/  IMAD R21, R29, R16, RZ ;  /* 0x000000101d157224 */ /* 0x000fe400078e02ff */
[----:B------:R-:W-:Y:S01]  /*0300*/  IMAD.HI.U32 R24, R25, R17, R24 ;  /* 0x0000001119187227 */ /* 0x000fe200078e0018 */
[C---:B---3--:R-:W-:Y:S02]  /*0310*/  PRMT R17, R12.reuse, 0x9910, RZ ;  /* 0x000099100c117816 */ /* 0x048fe400000000ff */
[----:B------:R-:W-:Y:S01]  /*0320*/  PRMT R12, R12, 0xbb32, RZ ;  /* 0x0000bb320c0c7816 */ /* 0x000fe200000000ff */
[----:B------:R-:W-:Y:S01]  /*0330*/  IMAD.HI.U32 R21, R19, R21, R18 ;  /* 0x0000001513157227 */ /* 0x000fe200078e0012 */
[----:B------:R-:W-:-:S02]  /*0340*/  IABS R19, R6 ;  /* 0x0000000600137213 */ /* 0x000fc40000000000 */
[----:B------:R-:W-:Y:S01]  /*0350*/  ISETP.GE.AND P4, PT, R12, RZ, PT ;  /* 0x000000ff0c00720c */ /* 0x000fe20003f86270 */
[----:B------:R-:W-:Y:S02]  /*0360*/  IMAD.MOV.U32 R18, RZ, RZ, R17 ;  /* 0x000000ffff127224 */ /* 0x000fe400078e0011 */
[----:B------:R-:W-:Y:S02]  /*0370*/  IMAD.MOV.U32 R17, RZ, RZ, R19 ;  /* 0x000000ffff117224 */ /* 0x000fe400078e0013 */
[----:B------:R-:W-:Y:S01]  /*0380*/  IMAD.MOV R22, RZ, RZ, -R22 ;  /* 0x000000ffff167224 */ /* 0x000fe200078e0a16 */
[----:B------:R-:W-:Y:S01]  /*0390*/  IABS R19, R18 ;  /* 0x0000001200137213 */ /* 0x000fe20000000000 */
[----:B------:R-:W0:Y:S01]  /*03a0*/  I2F.RP R25, R17 ;  /* 0x0000001100197306 */ /* 0x000e220000209400 */
[----:B------:R-:W-:Y:S01]  /*03b0*/  ISETP.GE.AND P1, PT, R18, RZ, PT ;  /* 0x000000ff1200720c */ /* 0x000fe20003f26270 */
[----:B------:R-:W-:Y:S02]  /*03c0*/  IMAD.MOV.U32 R18, RZ, RZ, RZ ;  /* 0x000000ffff127224 */ /* 0x000fe400078e00ff */
[----:B------:R-:W-:-:S04]  /*03d0*/  IMAD.HI.U32 R24, R24, R19, RZ ;  /* 0x0000001318187227 */ /* 0x000fc800078e00ff */
[----:B------:R-:W-:Y:S01]  /*03e0*/  IMAD R22, R24, R22, R19 ;  /* 0x0000001618167224 */ /* 0x000fe200078e0213 */
[----:B------:R-:W-:Y:S02]  /*03f0*/  IABS R24, R3 ;  /* 0x0000000300187213 */ /* 0x000fe40000000000 */
[----:B------:R-:W-:Y:S02]  /*0400*/  IABS R19, R12 ;  /* 0x0000000c00137213 */ /* 0x000fe40000000000 */
[----:B------:R-:W-:Y:S01]  /*0410*/  PRMT R12, R13, 0xbb32, RZ ;  /* 0x0000bb320d0c7816 */ /* 0x000fe200000000ff */
[----:B------:R-:W-:Y:S01]  /*0420*/  IMAD.MOV R24, RZ, RZ, -R24 ;  /* 0x000000ffff187224 */ /* 0x000fe200078e0a18 */
[----:B0-----:R-:W0:Y:S01]  /*0430*/  MUFU.RCP R25, R25 ;  /* 0x0000001900197308 */ /* 0x001e220000001000 */
[----:B------:R-:W-:Y:S01]  /*0440*/  IMAD.HI.U32 R20, R20, R19, RZ ;  /* 0x0000001314147227 */ /* 0x000fe200078e00ff */
[----:B------:R-:W-:Y:S02]  /*0450*/  ISETP.GT.U32.AND P0, PT, R23, R22, PT ;  /* 0x000000161700720c */ /* 0x000fe40003f04070 */
[----:B------:R-:W-:Y:S01]  /*0460*/  ISETP.GE.AND P2, PT, R12, RZ, PT ;  /* 0x000000ff0c00720c */ /* 0x000fe20003f46270 */
[----:B------:R-:W-:Y:S01]  /*0470*/  IMAD R20, R20, R24, R19 ;  /* 0x0000001814147224 */ /* 0x000fe200078e0213 */
[----:B------:R-:W-:-:S04]  /*0480*/  PRMT R24, R13, 0x9910, RZ ;  /* 0x000099100d187816 */ /* 0x000fc800000000ff */
[----:B------:R-:W-:Y:S02]  /*0490*/  IABS R26, R24 ;  /* 0x00000018001a7213 */ /* 0x000fe40000000000 */
[----:B------:R-:W-:Y:S02]  /*04a0*/  ISETP.GE.AND P3, PT, R24, RZ, PT ;  /* 0x000000ff1800720c */ /* 0x000fe40003f66270 */
[----:B------:R-:W-:Y:S01]  /*04b0*/  IABS R24, R12 ;  /* 0x0000000c00187213 */ /* 0x000fe20000000000 */
[----:B------:R-:W-:-:S04]  /*04c0*/  IMAD.HI.U32 R21, R21, R26, RZ ;  /* 0x0000001a15157227 */ /* 0x000fc800078e00ff */
[----:B0-----:R-:W-:Y:S01]  /*04d0*/  VIADD R19, R25, 0xffffffe ;  /* 0x0ffffffe19137836 */ /* 0x001fe20000000000 */
[----:B------:R-:W-:Y:S01]  /*04e0*/  IABS R25, R5 ;  /* 0x0000000500197213 */ /* 0x000fe20000000000 */
[----:B------:R-:W-:Y:S02]  /*04f0*/  IMAD.MOV.U32 R12, RZ, RZ, RZ ;  /* 0x000000ffff0c7224 */ /* 0x000fe400078e00ff */
[----:B------:R-:W-:Y:S02]  /*0500*/  @!P0 IMAD.IADD R22, R22, 0x1, -R23 ;  /* 0x0000000116168824 */ /* 0x000fe400078e0a17 */
[----:B------:R-:W0:Y:S01]  /*0510*/  F2I.FTZ.U32.TRUNC.NTZ R19, R19 ;  /* 0x0000001300137305 */ /* 0x000e22000021f000 */
[----:B------:R-:W-:Y:S02]  /*0520*/  IMAD.MOV R25, RZ, RZ, -R25 ;  /* 0x000000ffff197224 */ /* 0x000fe400078e0a19 */
[----:B------:R-:W-:Y:S02]  /*0530*/  ISETP.GT.U32.AND P0, PT, R23, R22, PT ;  /* 0x000000161700720c */ /* 0x000fe40003f04070 */
[----:B------:R-:W-:-:S05]  /*0540*/  IMAD R21, R21, R25, R26 ;  /* 0x0000001915157224 */ /* 0x000fca00078e021a */
[----:B------:R-:W-:Y:S01]  /*0550*/  ISETP.GT.U32.AND P6, PT, R16, R21, PT ;  /* 0x000000151000720c */ /* 0x000fe20003fc4070 */
[----:B0-----:R-:W-:-:S05]  /*0560*/  IMAD.MOV R26, RZ, RZ, -R19 ;  /* 0x000000ffff1a7224 */ /* 0x001fca00078e0a13 */
[----:B------:R-:W-:Y:S01]  /*0570*/  @!P0 IMAD.IADD R22, R22, 0x1, -R23 ;  /* 0x0000000116168824 */ /* 0x000fe200078e0a17 */
[----:B------:R-:W-:Y:S01]  /*0580*/  ISETP.GT.U32.AND P0, PT, R7, R20, PT ;  /* 0x000000140700720c */ /* 0x000fe20003f04070 */
[----:B------:R-:W-:Y:S02]  /*0590*/  IMAD R25, R26, R17, RZ ;  /* 0x000000111a197224 */ /* 0x000fe400078e02ff */
[----:B------:R-:W-:Y:S01]  /*05a0*/  @!P1 IMAD.MOV R22, RZ, RZ, -R22 ;  /* 0x000000ffff169224 */ /* 0x000fe200078e0a16 */
[----:B------:R-:W-:Y:S01]  /*05b0*/  ISETP.NE.AND P1, PT, R2, RZ, PT ;  /* 0x000000ff0200720c */ /* 0x000fe20003f25270 */
[----:B------:R-:W-:Y:S01]  /*05c0*/  IMAD.HI.U32 R25, R19, R25, R18 ;  /* 0x0000001913197227 */ /* 0x000fe200078e0012 */
[----:B------:R-:W-:-:S03]  /*05d0*/  PRMT R18, R10, 0x9910, RZ ;  /* 0x000099100a127816 */ /* 0x000fc600000000ff */
[----:B------:R-:W-:Y:S01]  /*05e0*/  @!P6 IMAD.IADD R21, R21, 0x1, -R16 ;  /* 0x000000011515e824 */ /* 0x000fe200078e0a10 */
[----:B------:R-:W-:Y:S01]  /*05f0*/  IABS R19, R18 ;  /* 0x0000001200137213 */ /* 0x000fe20000000000 */
[----:B------:R-:W-:-:S03]  /*0600*/  IMAD.HI.U32 R25, R25, R24, RZ ;  /* 0x0000001819197227 */ /* 0x000fc600078e00ff */
[----:B------:R-:W0:Y:S01]  /*0610*/  I2F.RP R26, R19 ;  /* 0x00000013001a7306 */ /* 0x000e220000209400 */
[----:B------:R-:W-:Y:S01]  /*0620*/  @!P0 IMAD.IADD R20, R20, 0x1, -R7 ;  /* 0x0000000114148824 */ /* 0x000fe200078e0a07 */
[----:B------:R-:W-:Y:S02]  /*0630*/  ISETP.GT.U32.AND P6, PT, R16, R21, PT ;  /* 0x000000151000720c */ /* 0x000fe40003fc4070 */
[----:B------:R-:W-:Y:S02]  /*0640*/  @!P1 LOP3.LUT R22, RZ, R2, RZ, 0x33, !PT ;  /* 0x00000002ff169212 */ /* 0x000fe400078e33ff */
[----:B------:R-:W-:Y:S02]  /*0650*/  ISETP.GT.U32.AND P0, PT, R7, R20, PT ;  /* 0x000000140700720c */ /* 0x000fe40003f04070 */
[----:B0-----:R-:W0:Y:S07]  /*0660*/  MUFU.RCP R26, R26 ;  /* 0x0000001a001a7308 */ /* 0x001e2e0000001000 */
[----:B------:R-:W-:-:S04]  /*0670*/  @!P6 IMAD.IADD R21, R21, 0x1, -R16 ;  /* 0x000000011515e824 */ /* 0x000fc800078e0a10 */
[----:B------:R-:W-:Y:S02]  /*0680*/  @!P0 IMAD.IADD R20, R20, 0x1, -R7 ;  /* 0x0000000114148824 */ /* 0x000fe400078e0a07 */
[----:B------:R-:W-:Y:S01]  /*0690*/  @!P3 IMAD.MOV R21, RZ, RZ, -R21 ;  /* 0x000000ffff15b224 */ /* 0x000fe200078e0a15 */
[----:B------:R-:W-:Y:S01]  /*06a0*/  ISETP.NE.AND P3, PT, R6, RZ, PT ;  /* 0x000000ff0600720c */ /* 0x000fe20003f65270 */
[----:B------:R-:W-:Y:S01]  /*06b0*/  @!P4 IMAD.MOV R20, RZ, RZ, -R20 ;  /* 0x000000ffff14c224 */ /* 0x000fe200078e0a14 */
[----:B------:R-:W-:Y:S01]  /*06c0*/  ISETP.NE.AND P4, PT, R3, RZ, PT ;  /* 0x000000ff0300720c */ /* 0x000fe20003f85270 */
[----:B0-----:R-:W-:Y:S02]  /*06d0*/  VIADD R13, R26, 0xffffffe ;  /* 0x0ffffffe1a0d7836 */ /* 0x001fe40000000000 */
[----:B------:R-:W-:-:S10]  /*06e0*/  IMAD.MOV R26, RZ, RZ, -R27 ;  /* 0x000000ffff1a7224 */ /* 0x000fd400078e0a1b */
[----:B------:R-:W-:Y:S01]  /*06f0*/  @!P4 LOP3.LUT R20, RZ, R3, RZ, 0x33, !PT ;  /* 0x00000003ff14c212 */ /* 0x000fe200078e33ff */
[----:B------:R-:W0:Y:S01]  /*0700*/  F2I.FTZ.U32.TRUNC.NTZ R13, R13 ;  /* 0x0000000d000d7305 */ /* 0x000e22000021f000 */
[----:B------:R-:W-:Y:S01]  /*0710*/  IMAD R24, R25, R26, R24 ;  /* 0x0000001a19187224 */ /* 0x000fe200078e0218 */
[----:B------:R-:W-:Y:S02]  /*0720*/  ISETP.NE.AND P4, PT, R5, RZ, PT ;  /* 0x000000ff0500720c */ /* 0x000fe40003f85270 */
[----:B------:R-:W-:Y:S02]  /*0730*/  PRMT R3, R15, 0xbb32, RZ ;  /* 0x0000bb320f037816 */ /* 0x000fe400000000ff */
[----:B------:R-:W-:Y:S01]  /*0740*/  ISETP.GT.U32.AND P0, PT, R17, R24, PT ;  /* 0x000000181100720c */ /* 0x000fe20003f04070 */
[----:B0-----:R-:W-:-:S08]  /*0750*/  IMAD.MOV R26, RZ, RZ, -R13 ;  /* 0x000000ffff1a7224 */ /* 0x001fd000078e0a0d */
[----:B------:R-:W-:Y:S02]  /*0760*/  @!P4 LOP3.LUT R21, RZ, R5, RZ, 0x33, !PT ;  /* 0x00000005ff15c212 */ /* 0x000fe400078e33ff */
[----:B------:R-:W-:Y:S01]  /*0770*/  IABS R5, R3 ;  /* 0x0000000300057213 */ /* 0x000fe20000000000 */
[----:B------:R-:W-:Y:S02]  /*0780*/  IMAD R25, R26, R19, RZ ;  /* 0x000000131a197224 */ /* 0x000fe400078e02ff */
[----:B------:R-:W-:Y:S02]  /*0790*/  @!P0 IMAD.IADD R24, R24, 0x1, -R17 ;  /* 0x0000000118188824 */ /* 0x000fe400078e0a11 */
[----:B------:R-:W-:Y:S01]  /*07a0*/  IMAD.HI.U32 R13, R13, R25, R12 ;  /* 0x000000190d0d7227 */ /* 0x000fe200078e000c */
[----:B------:R-:W-:Y:S02]  /*07b0*/  PRMT R12, R14, 0x9910, RZ ;  /* 0x000099100e0c7816 */ /* 0x000fe400000000ff */
[----:B------:R-:W-:-:S02]  /*07c0*/  IABS R25, R18 ;  /* 0x0000001200197213 */ /* 0x000fc40000000000 */
[----:B------:R-:W-:Y:S02]  /*07d0*/  IABS R26, R12 ;  /* 0x0000000c001a7213 */ /* 0x000fe40000000000 */
[----:B------:R-:W-:Y:S01]  /*07e0*/  ISETP.GE.AND P5, PT, R12, RZ, PT ;  /* 0x000000ff0c00720c */ /* 0x000fe20003fa6270 */
[----:B------:R-:W-:Y:S01]  /*07f0*/  IMAD.MOV R25, RZ, RZ, -R25 ;  /* 0x000000ffff197224 */ /* 0x000fe200078e0a19 */
[----:B------:R-:W-:Y:S01]  /*0800*/  ISETP.GT.U32.AND P0, PT, R17, R24, PT ;  /* 0x000000181100720c */ /* 0x000fe20003f04070 */
[----:B------:R-:W-:-:S04]  /*0810*/  IMAD.HI.U32 R13, R13, R26, RZ ;  /* 0x0000001a0d0d7227 */ /* 0x000fc800078e00ff */
[----:B------:R-:W-:Y:S01]  /*0820*/  IMAD R26, R13, R25, R26 ;  /* 0x000000190d1a7224 */ /* 0x000fe200078e021a */
[----:B------:R-:W-:-:S04]  /*0830*/  PRMT R25, R10, 0xbb32, RZ ;  /* 0x0000bb320a197816 */ /* 0x000fc800000000ff */
[----:B------:R-:W-:Y:S02]  /*0840*/  IABS R27, R25 ;  /* 0x00000019001b7213 */ /* 0x000fe40000000000 */
[----:B------:R-:W-:Y:S01]  /*0850*/  ISETP.GT.U32.AND P6, PT, R19, R26, PT ;  /* 0x0000001a1300720c */ /* 0x000fe20003fc4070 */
[----:B------:R-:W-:Y:S01]  /*0860*/  @!P0 IMAD.IADD R24, R24, 0x1, -R17 ;  /* 0x0000000118188824 */ /* 0x000fe200078e0a11 */
[----:B------:R-:W0:Y:S03]  /*0870*/  I2F.RP R23, R27 ;  /* 0x0000001b00177306 */ /* 0x000e260000209400 */
[----:B------:R-:W-:Y:S01]  /*0880*/  @!P2 IMAD.MOV R24, RZ, RZ, -R24 ;  /* 0x000000ffff18a224 */ /* 0x000fe200078e0a18 */
[----:B------:R-:W-:Y:S02]  /*0890*/  @!P3 LOP3.LUT R24, RZ, R6, RZ, 0x33, !PT ;  /* 0x00000006ff18b212 */ /* 0x000fe400078e33ff */
[----:B------:R-:W-:-:S02]  /*08a0*/  LOP3.LUT R6, R9, R21, RZ, 0x3c, !PT ;  /* 0x0000001509067212 */ /* 0x000fc400078e3cff */
[----:B------:R-:W-:-:S03]  /*08b0*/  ISETP.NE.AND P3, PT, R25, RZ, PT ;  /* 0x000000ff1900720c */ /* 0x000fc60003f65270 */
[----:B------:R-:W-:Y:S01]  /*08c0*/  @!P6 IMAD.IADD R26, R26, 0x1, -R19 ;  /* 0x000000011a1ae824 */ /* 0x000fe200078e0a13 */
[----:B0-----:R-:W0:Y:S04]  /*08d0*/  MUFU.RCP R23, R23 ;  /* 0x0000001700177308 */ /* 0x001e280000001000 */
[----:B------:R-:W-:-:S13]  /*08e0*/  ISETP.GT.U32.AND P6, PT, R19, R26, PT ;  /* 0x0000001a1300720c */ /* 0x000fda0003fc4070 */
[----:B------:R-:W-:Y:S01]  /*08f0*/  @!P6 IMAD.IADD R26, R26, 0x1, -R19 ;  /* 0x000000011a1ae824 */ /* 0x000fe200078e0a13 */
[----:B------:R-:W-:Y:S01]  /*0900*/  PRMT R19, R11, 0xbb32, RZ ;  /* 0x0000bb320b137816 */ /* 0x000fe200000000ff */
[----:B0-----:R-:W-:Y:S02]  /*0910*/  VIADD R13, R23, 0xffffffe ;  /* 0x0ffffffe170d7836 */ /* 0x001fe40000000000 */
[----:B------:R-:W-:-:S04]  /*0920*/  @!P5 IMAD.MOV R26, RZ, RZ, -R26 ;  /* 0x000000ffff1ad224 */ /* 0x000fc800078e0a1a */
[----:B------:R-:W0:Y:S02]  /*0930*/  F2I.FTZ.U32.TRUNC.NTZ R13, R13 ;  /* 0x0000000d000d7305 */ /* 0x000e24000021f000 */
[----:B0-----:R-:W-:-:S04]  /*0940*/  IMAD.MOV R12, RZ, RZ, -R13 ;  /* 0x000000ffff0c7224 */ /* 0x001fc800078e0a0d */
[----:B------:R-:W-:Y:S02]  /*0950*/  IMAD R7, R12, R27, RZ ;  /* 0x0000001b0c077224 */ /* 0x000fe400078e02ff */
[----:B------:R-:W-:-:S04]  /*0960*/  IMAD.MOV.U32 R12, RZ, RZ, RZ ;  /* 0x000000ffff0c7224 */ /* 0x000fc800078e00ff */
[----:B------:R-:W-:Y:S01]  /*0970*/  IMAD.HI.U32 R12, R13, R7, R12 ;  /* 0x000000070d0c7227 */ /* 0x000fe200078e000c */
[----:B------:R-:W-:Y:S02]  /*0980*/  PRMT R7, R11, 0x9910, RZ ;  /* 0x000099100b077816 */ /* 0x000fe400000000ff */
[----:B------:R-:W-:Y:S02]  /*0990*/  PRMT R13, R14, 0xbb32, RZ ;  /* 0x0000bb320e0d7816 */ /* 0x000fe400000000ff */
[----:B------:R-:W-:Y:S02]  /*09a0*/  IABS R16, R7 ;  /* 0x0000000700107213 */ /* 0x000fe40000000000 */
[----:B------:R-:W-:Y:S02]  /*09b0*/  ISETP.GE.AND P0, PT, R13, RZ, PT ;  /* 0x000000ff0d00720c */ /* 0x000fe40003f06270 */
[----:B------:R-:W0:Y:S01]  /*09c0*/  I2F.RP R23, R16 ;  /* 0x0000001000177306 */ /* 0x000e220000209400 */
[----:B------:R-:W-:-:S02]  /*09d0*/  IABS R17, R13 ;  /* 0x0000000d00117213 */ /* 0x000fc40000000000 */
[----:B------:R-:W-:Y:S02]  /*09e0*/  IABS R14, R25 ;  /* 0x00000019000e7213 */ /* 0x000fe40000000000 */
[----:B------:R-:W-:Y:S01]  /*09f0*/  ISETP.NE.AND P5, PT, R7, RZ, PT ;  /* 0x000000ff0700720c */ /* 0x000fe20003fa5270 */
[----:B------:R-:W-:-:S04]  /*0a00*/  IMAD.HI.U32 R12, R12, R17, RZ ;  /* 0x000000110c0c7227 */ /* 0x000fc800078e00ff */
[----:B------:R-:W-:-:S04]  /*0a10*/  IMAD.MOV R14, RZ, RZ, -R14 ;  /* 0x000000ffff0e7224 */ /* 0x000fc800078e0a0e */
[----:B------:R-:W-:Y:S01]  /*0a20*/  IMAD R14, R12, R14, R17 ;  /* 0x0000000e0c0e7224 */ /* 0x000fe200078e0211 */
[----:B0-----:R-:W0:Y:S01]  /*0a30*/  MUFU.RCP R23, R23 ;  /* 0x0000001700177308 */ /* 0x001e220000001000 */
[----:B------:R-:W-:-:S03]  /*0a40*/  IMAD.MOV.U32 R12, RZ, RZ, RZ ;  /* 0x000000ffff0c7224 */ /* 0x000fc600078e00ff */
[----:B------:R-:W-:Y:S01]  /*0a50*/  ISETP.GT.U32.AND P6, PT, R27, R14, PT ;  /* 0x0000000e1b00720c */ /* 0x000fe20003fc4070 */
[----:B0-----:R-:W-:Y:S01]  /*0a60*/  VIADD R13, R23, 0xffffffe ;  /* 0x0ffffffe170d7836 */ /* 0x001fe20000000000 */
[----:B------:R-:W-:-:S11]  /*0a70*/  IABS R23, R19 ;  /* 0x0000001300177213 */ /* 0x000fd60000000000 */
[----:B------:R-:W-:Y:S01]  /*0a80*/  @!P6 IMAD.IADD R14, R14, 0x1, -R27 ;  /* 0x000000010e0ee824 */ /* 0x000fe200078e0a1b */
[----:B------:R-:W0:Y:S04]  /*0a90*/  I2F.RP R2, R23 ;  /* 0x0000001700027306 */ /* 0x000e280000209400 */
[----:B------:R-:W-:-:S04]  /*0aa0*/  ISETP.GT.U32.AND P6, PT, R27, R14, PT ;  /* 0x0000000e1b00720c */ /* 0x000fc80003fc4070 */
[----:B------:R-:W1:Y:S09]  /*0ab0*/  F2I.FTZ.U32.TRUNC.NTZ R13, R13 ;  /* 0x0000000d000d7305 */ /* 0x000e72000021f000 */
[----:B------:R-:W-:Y:S01]  /*0ac0*/  @!P6 IMAD.IADD R14, R14, 0x1, -R27 ;  /* 0x000000010e0ee824 */ /* 0x000fe200078e0a1b */
[----:B0-----:R-:W0:Y:S03]  /*0ad0*/  MUFU.RCP R2, R2 ;  /* 0x0000000200027308 */ /* 0x001e260000001000 */
[----:B------:R-:W-:Y:S01]  /*0ae0*/  @!P0 IMAD.MOV R14, RZ, RZ, -R14 ;  /* 0x000000ffff0e8224 */ /* 0x000fe200078e0a0e */
[----:B------:R-:W-:-:S02]  /*0af0*/  ISETP.GE.AND P0, PT, R3, RZ, PT ;  /* 0x000000ff0300720c */ /* 0x000fc40003f06270 */
[----:B------:R-:W-:Y:S01]  /*0b00*/  LOP3.LUT R3, R8, R22, RZ, 0x3c, !PT ;  /* 0x0000001608037212 */ /* 0x000fe200078e3cff */
[----:B-1----:R-:W-:Y:S01]  /*0b10*/  IMAD.MOV R17, RZ, RZ, -R13 ;  /* 0x000000ffff117224 */ /* 0x002fe200078e0a0d */
[----:B------:R-:W-:Y:S02]  /*0b20*/  @!P3 LOP3.LUT R14, RZ, R25, RZ, 0x33, !PT ;  /* 0x00000019ff0eb212 */ /* 0x000fe400078e33ff */
[----:B------:R-:W-:Y:S01]  /*0b30*/  PRMT R3, R3, 0x9910, RZ ;  /* 0x0000991003037816 */ /* 0x000fe200000000ff */
[----:B------:R-:W-:-:S04]  /*0b40*/  IMAD R17, R17, R16, RZ ;  /* 0x0000001011117224 */ /* 0x000fc800078e02ff */
[----:B------:R-:W-:Y:S01]  /*0b50*/  IMAD.HI.U32 R13, R13, R17, R12 ;  /* 0x000000110d0d7227 */ /* 0x000fe200078e000c */
[----:B------:R-:W-:Y:S02]  /*0b60*/  PRMT R12, R15, 0x9910, RZ ;  /* 0x000099100f0c7816 */ /* 0x000fe400000000ff */
[----:B------:R-:W-:Y:S02]  /*0b70*/  IABS R17, R7 ;  /* 0x0000000700117213 */ /* 0x000fe40000000000 */
[----:B------:R-:W-:Y:S02]  /*0b80*/  IABS R28, R12 ;  /* 0x0000000c001c7213 */ /* 0x000fe40000000000 */
[----:B------:R-:W-:Y:S01]  /*0b90*/  ISETP.GE.AND P1, PT, R12, RZ, PT ;  /* 0x000000ff0c00720c */ /* 0x000fe20003f26270 */
[----:B------:R-:W-:Y:S01]  /*0ba0*/  IMAD.MOV R17, RZ, RZ, -R17 ;  /* 0x000000ffff117224 */ /* 0x000fe200078e0a11 */
[----:B------:R-:W-:Y:S01]  /*0bb0*/  PRMT R15, R11, 0x7632, R15 ;  /* 0x000076320b0f7816 */ /* 0x000fe2000000000f */
[----:B------:R-:W-:-:S04]  /*0bc0*/  IMAD.HI.U32 R13, R13, R28, RZ ;  /* 0x0000001c0d0d7227 */ /* 0x000fc800078e00ff */
[----:B------:R-:W-:Y:S02]  /*0bd0*/  IMAD R17, R13, R17, R28 ;  /* 0x000000110d117224 */ /* 0x000fe400078e021c */
[----:B0-----:R-:W-:Y:S02]  /*0be0*/  VIADD R13, R2, 0xffffffe ;  /* 0x0ffffffe020d7836 */ /* 0x001fe40000000000 */
[----:B------:R-:W-:Y:S01]  /*0bf0*/  IMAD.MOV.U32 R12, RZ, RZ, RZ ;  /* 0x000000ffff0c7224 */ /* 0x000fe200078e00ff */
[----:B------:R-:W-:-:S03]  /*0c00*/  ISETP.GT.U32.AND P2, PT, R16, R17, PT ;  /* 0x000000111000720c */ /* 0x000fc60003f44070 */
[----:B------:R-:W0:Y:S10]  /*0c10*/  F2I.FTZ.U32.TRUNC.NTZ R13, R13 ;  /* 0x0000000d000d7305 */ /* 0x000e34000021f000 */
[----:B------:R-:W-:Y:S01]  /*0c20*/  @!P2 IMAD.IADD R17, R17, 0x1, -R16 ;  /* 0x000000011111a824 */ /* 0x000fe200078e0a10 */
[----:B------:R-:W-:Y:S01]  /*0c30*/  ISETP.NE.AND P2, PT, R18, RZ, PT ;  /* 0x000000ff1200720c */ /* 0x000fe20003f45270 */
[----:B0-----:R-:W-:-:S03]  /*0c40*/  IMAD.MOV R2, RZ, RZ, -R13 ;  /* 0x000000ffff027224 */ /* 0x001fc600078e0a0d */
[----:B------:R-:W-:Y:S01]  /*0c50*/  ISETP.GT.U32.AND P6, PT, R16, R17, PT ;  /* 0x000000111000720c */ /* 0x000fe20003fc4070 */
[----:B------:R-:W-:Y:S01]  /*0c60*/  IMAD R27, R2, R23, RZ ;  /* 0x00000017021b7224 */ /* 0x000fe200078e02ff */
[----:B------:R-:W-:-:S03]  /*0c70*/  IABS R2, R19 ;  /* 0x0000001300027213 */ /* 0x000fc60000000000 */
[----:B------:R-:W-:Y:S01]  /*0c80*/  IMAD.HI.U32 R12, R13, R27, R12 ;  /* 0x0000001b0d0c7227 */ /* 0x000fe200078e000c */
[----:B------:R-:W-:-:S03]  /*0c90*/  PRMT R13, R8, 0x7632, R13 ;  /* 0x00007632080d7816 */ /* 0x000fc6000000000d */
[----:B------:R-:W-:Y:S01]  /*0ca0*/  @!P2 LOP3.LUT R26, RZ, R18, RZ, 0x33, !PT ;  /* 0x00000012ff1aa212 */ /* 0x000fe200078e33ff */
[----:B------:R-:W-:Y:S02]  /*0cb0*/  IMAD.MOV R2, RZ, RZ, -R2 ;  /* 0x000000ffff027224 */ /* 0x000fe400078e0a02 */
[----:B------:R-:W-:-:S04]  /*0cc0*/  IMAD.HI.U32 R12, R12, R5, RZ ;  /* 0x000000050c0c7227 */ /* 0x000fc800078e00ff */
[--C-:B------:R-:W-:Y:S01]  /*0cd0*/  IMAD R2, R12, R2, R5.reuse ;  /* 0x000000020c027224 */ /* 0x100fe200078e0205 */
[----:B------:R-:W-:Y:S01]  /*0ce0*/  PRMT R5, R9, 0x7632, R5 ;  /* 0x0000763209057816 */ /* 0x000fe20000000005 */
[----:B------:R-:W-:Y:S01]  /*0cf0*/  @!P6 IMAD.IADD R17, R17, 0x1, -R16 ;  /* 0x000000011111e824 */ /* 0x000fe200078e0a10 */
[----:B------:R-:W-:Y:S02]  /*0d00*/  PRMT R12, R6, 0x9910, RZ ;  /* 0x00009910060c7816 */ /* 0x000fe400000000ff */
[----:B------:R-:W-:Y:S01]  /*0d10*/  ISETP.GT.U32.AND P4, PT, R23, R2, PT ;  /* 0x000000021700720c */ /* 0x000fe20003f84070 */
[----:B------:R-:W-:Y:S01]  /*0d20*/  @!P1 IMAD.MOV R17, RZ, RZ, -R17 ;  /* 0x000000ffff119224 */ /* 0x000fe200078e0a11 */
[----:B------:R-:W-:Y:S01]  /*0d30*/  @!P5 LOP3.LUT R17, RZ, R7, RZ, 0x33, !PT ;  /* 0x00000007ff11d212 */ /* 0x000fe200078e33ff */
[----:B------:R-:W-:Y:S01]  /*0d40*/  IMAD.MOV.U32 R7, RZ, RZ, R3 ;  /* 0x000000ffff077224 */ /* 0x000fe200078e0003 */
[----:B------:R-:W-:-:S09]  /*0d50*/  LOP3.LUT R3, R13, R20, RZ, 0x3c, !PT ;  /* 0x000000140d037212 */ /* 0x000fd200078e3cff */
[----:B------:R-:W-:Y:S01]  /*0d60*/  @!P4 IMAD.IADD R2, R2, 0x1, -R23 ;  /* 0x000000010202c824 */ /* 0x000fe200078e0a17 */
[----:B------:R-:W-:Y:S02]  /*0d70*/  ISETP.GT.AND P4, PT, R7, -0x1, PT ;  /* 0xffffffff0700780c */ /* 0x000fe40003f84270 */
[----:B------:R-:W-:Y:S02]  /*0d80*/  PRMT R7, R3, 0x9910, RZ ;  /* 0x0000991003077816 */ /* 0x000fe400000000ff */
[----:B------:R-:W-:Y:S02]  /*0d90*/  ISETP.GT.U32.AND P1, PT, R23, R2, PT ;  /* 0x000000021700720c */ /* 0x000fe40003f24070 */
[----:B------:R-:W-:Y:S01]  /*0da0*/  LOP3.LUT R3, R5, R24, RZ, 0x3c, !PT ;  /* 0x0000001805037212 */ /* 0x000fe200078e3cff */
[----:B------:R-:W-:-:S03]  /*0db0*/  IMAD.MOV.U32 R6, RZ, RZ, R7 ;  /* 0x000000ffff067224 */ /* 0x000fc600078e0007 */
[----:B------:R-:W-:Y:S01]  /*0dc0*/  PRMT R7, R3, 0x9910, RZ ;  /* 0x0000991003077816 */ /* 0x000fe200000000ff */
[----:B------:R-:W-:Y:S01]  /*0dd0*/  IMAD.MOV.U32 R3, RZ, RZ, R12 ;  /* 0x000000ffff037224 */ /* 0x000fe200078e000c */
[----:B------:R-:W-:-:S03]  /*0de0*/  ISETP.GT.AND P2, PT, R6, -0x1, PT ;  /* 0xffffffff0600780c */ /* 0x000fc60003f44270 */
[----:B------:R-:W-:Y:S01]  /*0df0*/  IMAD.MOV.U32 R6, RZ, RZ, R7 ;  /* 0x000000ffff067224 */ /* 0x000fe200078e0007 */
[----:B------:R-:W-:Y:S01]  /*0e00*/  ISETP.GT.AND P5, PT, R3, -0x1, PT ;  /* 0xffffffff0300780c */ /* 0x000fe20003fa4270 */
[----:B------:R-:W-:Y:S01]  /*0e10*/  @!P1 IMAD.IADD R2, R2, 0x1, -R23 ;  /* 0x0000000102029824 */ /* 0x000fe200078e0a17 */
[----:B------:R-:W-:Y:S02]  /*0e20*/  ISETP.NE.AND P1, PT, R19, RZ, PT ;  /* 0x000000ff1300720c */ /* 0x000fe40003f25270 */
[C---:B------:R-:W-:Y:S02]  /*0e30*/  PRMT R7, R10.reuse, 0x7632, R7 ;  /* 0x000076320a077816 */ /* 0x040fe40000000007 */
[----:B------:R-:W-:Y:S02]  /*0e40*/  LOP3.LUT R3, R10, R26, RZ, 0x3c, !PT ;  /* 0x0000001a0a037212 */ /* 0x000fe400078e3cff */
[----:B------:R-:W-:Y:S01]  /*0e50*/  ISETP.GT.AND P6, PT, R6, -0x1, PT ;  /* 0xffffffff0600780c */ /* 0x000fe20003fc4270 */
[----:B------:R-:W-:Y:S01]  /*0e60*/  IMAD.MOV.U32 R6, RZ, RZ, R2 ;  /* 0x000000ffff067224 */ /* 0x000fe200078e0002 */
[----:B------:R-:W-:-:S02]  /*0e70*/  LOP3.LUT R12, R7, R14, RZ, 0x3c, !PT ;  /* 0x0000000e070c7212 */ /* 0x000fc400078e3cff */
[----:B------:R-:W-:Y:S01]  /*0e80*/  PRMT R2, R3, 0x9910, RZ ;  /* 0x0000991003027816 */ /* 0x000fe200000000ff */
[----:B------:R-:W-:Y:S01]  /*0e90*/  @!P0 IMAD.MOV R6, RZ, RZ, -R6 ;  /* 0x000000ffff068224 */ /* 0x000fe200078e0a06 */
[----:B------:R-:W-:Y:S02]  /*0ea0*/  PRMT R3, R12, 0x9910, RZ ;  /* 0x000099100c037816 */ /* 0x000fe400000000ff */
[----:B------:R-:W-:Y:S02]  /*0eb0*/  ISETP.GT.AND P0, PT, R2, -0x1, PT ;  /* 0xffffffff0200780c */ /* 0x000fe40003f04270 */
[----:B------:R-:W-:Y:S02]  /*0ec0*/  LOP3.LUT R2, R11, R17, RZ, 0x3c, !PT ;  /* 0x000000110b027212 */ /* 0x000fe400078e3cff */
[----:B------:R-:W-:Y:S02]  /*0ed0*/  @!P1 LOP3.LUT R6, RZ, R19, RZ, 0x33, !PT ;  /* 0x00000013ff069212 */ /* 0x000fe400078e33ff */
[----:B------:R-:W-:-:S02]  /*0ee0*/  ISETP.GT.AND P1, PT, R3, -0x1, PT ;  /* 0xffffffff0300780c */ /* 0x000fc40003f24270 */
[----:B------:R-:W-:Y:S02]  /*0ef0*/  PRMT R3, R22, 0x9910, RZ ;  /* 0x0000991016037816 */ /* 0x000fe400000000ff */
[----:B------:R-:W-:Y:S02]  /*0f00*/  PRMT R16, R2, 0x9910, RZ ;  /* 0x0000991002107816 */ /* 0x000fe400000000ff */
[----:B------:R-:W-:Y:S02]  /*0f10*/  LOP3.LUT R2, R15, R6, RZ, 0x3c, !PT ;  /* 0x000000060f027212 */ /* 0x000fe400078e3cff */
[----:B------:R-:W-:Y:S01]  /*0f20*/  ISETP.EQ.OR P4, PT, R3, RZ, P4 ;  /* 0x000000ff0300720c */ /* 0x000fe20002782670 */
[----:B------:R-:W-:Y:S01]  /*0f30*/  IMAD.MOV.U32 R3, RZ, RZ, R16 ;  /* 0x000000ffff037224 */ /* 0x000fe200078e0010 */
[----:B------:R-:W-:Y:S02]  /*0f40*/  PRMT R16, R2, 0x9910, RZ ;  /* 0x0000991002107816 */ /* 0x000fe400000000ff */
[----:B------:R-:W-:-:S02]  /*0f50*/  PRMT R2, R21, 0x9910, RZ ;  /* 0x0000991015027816 */ /* 0x000fc400000000ff */
[----:B------:R-:W-:Y:S01]  /*0f60*/  ISETP.GT.AND P3, PT, R3, -0x1, PT ;  /* 0xffffffff0300780c */ /* 0x000fe20003f64270 */
[----:B------:R-:W-:Y:S01]  /*0f70*/  IMAD.MOV.U32 R3, RZ, RZ, R16 ;  /* 0x000000ffff037224 */ /* 0x000fe200078e0010 */
[----:B------:R-:W-:Y:S02]  /*0f80*/  SEL R19, R8, RZ, !P4 ;  /* 0x000000ff08137207 */ /* 0x000fe40006000000 */
[----:B------:R-:W-:Y:S02]  /*0f90*/  ISETP.EQ.OR P5, PT, R2, RZ, P5 ;  /* 0x000000ff0200720c */ /* 0x000fe40002fa2670 */
[----:B------:R-:W-:Y:S01]  /*0fa0*/  ISETP.GT.AND P4, PT, R3, -0x1, PT ;  /* 0xffffffff0300780c */ /* 0x000fe20003f84270 */
[----:B------:R-:W-:Y:S01]  /*0fb0*/  IMAD.IADD R19, R22, 0x1, R19 ;  /* 0x0000000116137824 */ /* 0x000fe200078e0213 */
[----:B------:R-:W0:Y:S01]  /*0fc0*/  LDC.64 R2, c[0x0][0x218] ;  /* 0x00008600ff027b82 */ /* 0x000e220000000a00 */
[----:B------:R-:W-:Y:S02]  /*0fd0*/  PRMT R12, R20, 0x9910, RZ ;  /* 0x00009910140c7816 */ /* 0x000fe400000000ff */
[----:B------:R-:W-:-:S02]  /*0fe0*/  PRMT R8, R26, 0x9910, RZ ;  /* 0x000099101a087816 */ /* 0x000fc400000000ff */
[----:B------:R-:W-:Y:S02]  /*0ff0*/  ISETP.EQ.OR P2, PT, R12, RZ, P2 ;  /* 0x000000ff0c00720c */ /* 0x000fe40001742670 */
[----:B------:R-:W-:Y:S02]  /*1000*/  PRMT R12, R24, 0x9910, RZ ;  /* 0x00009910180c7816 */ /* 0x000fe400000000ff */
[----:B------:R-:W-:Y:S02]  /*1010*/  PRMT R16, R17, 0x9910, RZ ;  /* 0x0000991011107816 */ /* 0x000fe400000000ff */
[----:B------:R-:W-:Y:S02]  /*1020*/  ISETP.EQ.OR P6, PT, R12, RZ, P6 ;  /* 0x000000ff0c00720c */ /* 0x000fe400037c2670 */
[----:B------:R-:W-:Y:S02]  /*1030*/  PRMT R12, R14, 0x9910, RZ ;  /* 0x000099100e0c7816 */ /* 0x000fe400000000ff */
[----:B------:R-:W-:-:S02]  /*1040*/  PRMT R18, R6, 0x9910, RZ ;  /* 0x0000991006127816 */ /* 0x000fc400000000ff */
[----:B------:R-:W-:Y:S02]  /*1050*/  ISETP.EQ.OR P1, PT, R12, RZ, P1 ;  /* 0x000000ff0c00720c */ /* 0x000fe40000f22670 */
[----:B------:R-:W-:Y:S02]  /*1060*/  ISETP.EQ.OR P0, PT, R8, RZ, P0 ;  /* 0x000000ff0800720c */ /* 0x000fe40000702670 */
[----:B------:R-:W-:Y:S02]  /*1070*/  ISETP.EQ.OR P3, PT, R16, RZ, P3 ;  /* 0x000000ff1000720c */ /* 0x000fe40001f62670 */
[----:B------:R-:W-:Y:S01]  /*1080*/  ISETP.EQ.OR P4, PT, R18, RZ, P4 ;  /* 0x000000ff1200720c */ /* 0x000fe20002782670 */
[----:B0-----:R-:W-:Y:S01]  /*1090*/  IMAD.WIDE.U32 R2, R0, 0x2, R2 ;  /* 0x0000000200027825 */ /* 0x001fe200078e0002 */
[----:B------:R-:W-:Y:S02]  /*10a0*/  SEL R12, R9, RZ, !P5 ;  /* 0x000000ff090c7207 */ /* 0x000fe40006800000 */
[----:B------:R-:W-:-:S02]  /*10b0*/  SEL R7, R7, RZ, !P1 ;  /* 0x000000ff07077207 */ /* 0x000fc40004800000 */
[----:B------:R-:W-:Y:S01]  /*10c0*/  SEL R9, R10, RZ, !P0 ;  /* 0x000000ff0a097207 */ /* 0x000fe20004000000 */
[----:B------:R-:W-:Y:S01]  /*10d0*/  IMAD.IADD R10, R21, 0x1, R12 ;  /* 0x00000001150a7824 */ /* 0x000fe200078e020c */
[----:B------:R-:W-:Y:S01]  /*10e0*/  SEL R13, R13, RZ, !P2 ;  /* 0x000000ff0d0d7207 */ /* 0x000fe20005000000 */
[----:B------:R-:W-:Y:S01]  /*10f0*/  IMAD.IADD R14, R14, 0x1, R7 ;  /* 0x000000010e0e7824 */ /* 0x000fe200078e0207 */
[----:B------:R-:W-:Y:S01]  /*1100*/  SEL R8, R11, RZ, !P3 ;  /* 0x000000ff0b087207 */ /* 0x000fe20005800000 */
[----:B------:R-:W-:Y:S01]  /*1110*/  IMAD.IADD R9, R26, 0x1, R9 ;  /* 0x000000011a097824 */ /* 0x000fe200078e0209 */
[----:B------:R-:W-:Y:S01]  /*1120*/  SEL R5, R5, RZ, !P6 ;  /* 0x000000ff05057207 */ /* 0x000fe20007000000 */
[----:B------:R-:W-:Y:S01]  /*1130*/  IMAD.IADD R20, R20, 0x1, R13 ;  /* 0x0000000114147824 */ /* 0x000fe200078e020d */
[----:B------:R-:W-:Y:S01]  /*1140*/  SEL R15, R15, RZ, !P4 ;  /* 0x000000ff0f0f7207 */ /* 0x000fe20006000000 */
[----:B------:R-:W-:Y:S02]  /*1150*/  IMAD.IADD R8, R17, 0x1, R8 ;  /* 0x0000000111087824 */ /* 0x000fe400078e0208 */
[----:B------:R-:W-:-:S02]  /*1160*/  IMAD.IADD R5, R24, 0x1, R5 ;  /* 0x0000000118057824 */ /* 0x000fc400078e0205 */
[----:B------:R-:W-:Y:S01]  /*1170*/  IMAD.IADD R7, R6, 0x1, R15 ;  /* 0x0000000106077824 */ /* 0x000fe200078e020f */
[----:B------:R-:W-:Y:S01]  /*1180*/  PRMT R6, R9, 0x5410, R14 ;  /* 0x0000541009067816 */ /* 0x000fe2000000000e */
[----:B------:R-:W-:Y:S01]  /*1190*/  IMAD.WIDE R2, R4, 0x10, R2 ;  /* 0x0000001004027825 */ /* 0x000fe200078e0202 */
[----:B------:R-:W-:Y:S02]  /*11a0*/  PRMT R4, R19, 0x5410, R20 ;  /* 0x0000541013047816 */ /* 0x000fe40000000014 */
[----:B------:R-:W-:Y:S02]  /*11b0*/  PRMT R5, R10, 0x5410, R5 ;  /* 0x000054100a057816 */ /* 0x000fe40000000005 */
[----:B------:R-:W-:-:S05]  /*11c0*/  PRMT R7, R8, 0x5410, R7 ;  /* 0x0000541008077816 */ /* 0x000fca0000000007 */
[----:B------:R-:W-:Y:S01]  /*11d0*/  STG.E.128 desc[UR4][R2.64], R4 ;  /* 0x0000000402007986 */ /* 0x000fe2000c101d04 */
[----:B------:R-:W-:Y:S05]  /*11e0*/  EXIT ;  /* 0x000000000000794d */ /* 0x000fea0003800000 */
.L_x_46226:
        /* <DEDUP_REMOVED lines=122> */
.L_x_46228:
[----:B------:R-:W-:Y:S05]  /*1990*/  BSYNC B0 ;  /* 0x0000000000007941 */ /* 0x000fea0003800000 */
.L_x_46227:
        /* <DEDUP_REMOVED lines=34> */
.L_x_46230:
[----:B------:R-:W-:Y:S05]  /*1bc0*/  BSYNC B0 ;  /* 0x0000000000007941 */ /* 0x000fea0003800000 */
.L_x_46229:
        /* <DEDUP_REMOVED lines=34> */
.L_x_46232:
[----:B------:R-:W-:Y:S05]  /*1df0*/  BSYNC B0 ;  /* 0x0000000000007941 */ /* 0x000fea0003800000 */
.L_x_46231:
        /* <DEDUP_REMOVED lines=34> */
.L_x_46234:
[----:B------:R-:W-:Y:S05]  /*2020*/  BSYNC B0 ;  /* 0x0000000000007941 */ /* 0x000fea0003800000 */
.L_x_46233:
        /* <DEDUP_REMOVED lines=34> */
.L_x_46236:
[----:B------:R-:W-:Y:S05]  /*2250*/  BSYNC B0 ;  /* 0x0000000000007941 */ /* 0x000fea0003800000 */
.L_x_46235:
        /* <DEDUP_REMOVED lines=41> */
.L_x_46238:
[----:B------:R-:W-:Y:S05]  /*24f0*/  BSYNC B0 ;  /* 0x0000000000007941 */ /* 0x000fea0003800000 */
.L_x_46237:
        /* <DEDUP_REMOVED lines=32> */
.L_x_46240:
[----:B------:R-:W-:Y:S05]  /*2700*/  BSYNC B0 ;  /* 0x0000000000007941 */ /* 0x000fea0003800000 */
.L_x_46239:
        /* <DEDUP_REMOVED lines=33> */
.L_x_46242:
[----:B------:R-:W-:Y:S05]  /*2920*/  BSYNC B0 ;  /* 0x0000000000007941 */ /* 0x000fea0003800000 */
.L_x_46241:
        /* <DEDUP_REMOVED lines=18> */
.L_x_46245:
[----:B------:R-:W-:-:S13]  /*2a50*/  ISETP.GE.AND P0, PT, R3, R2, PT ;  /* 0x000000020300720c */ /* 0x000fda0003f06270 */
[----:B------:R-:W-:Y:S05]  /*2a60*/  @P0 BRA `(.L_x_46247) ;  /* 0x0000000000300947 */ /* 0x000fea0003800000 */
[----:B0-----:R-:W0:Y:S01]  /*2a70*/  LDC.64 R4, c[0x0][0x218] ;  /* 0x00008600ff047b82 */ /* 0x001e220000000a00 */
[----:B------:R-:W-:Y:S02]  /*2a80*/  IMAD.IADD R7, R0, 0x1, R3 ;  /* 0x0000000100077824 */ /* 0x000fe400078e0203 */
[----:B------:R-:W-:Y:S02]  /*2a90*/  VIADD R3, R3, 0x80 ;  /* 0x0000008003037836 */ /* 0x000fe40000000000 */
[----:B0-----:R-:W-:-:S05]  /*2aa0*/  IMAD.WIDE.U32 R4, R7, 0x2, R4 ;  /* 0x0000000207047825 */ /* 0x001fca00078e0004 */
[----:B------:R1:W-:Y:S02]  /*2ab0*/  STG.E.U16 desc[UR4][R4.64], R10 ;  /* 0x0000000a04007986 */ /* 0x0003e4000c101504 */
.L_x_46246:
[----:B------:R-:W-:-:S13]  /*2ac0*/  ISETP.GE.AND P0, PT, R3, R2, PT ;  /* 0x000000020300720c */ /* 0x000fda0003f06270 */
[----:B------:R-:W-:Y:S05]  /*2ad0*/  @P0 BRA `(.L_x_46248) ;  /* 0x0000000000340947 */ /* 0x000fea0003800000 */
[----:B01----:R-:W0:Y:S01]  /*2ae0*/  LDC.64 R4, c[0x0][0x218] ;  /* 0x00008600ff047b82 */ /* 0x003e220000000a00 */
[----:B------:R-:W-:Y:S02]  /*2af0*/  IMAD.IADD R7, R0, 0x1, R3 ;  /* 0x0000000100077824 */ /* 0x000fe400078e0203 */
[----:B------:R-:W-:Y:S02]  /*2b00*/  VIADD R3, R3, 0x80 ;  /* 0x0000008003037836 */ /* 0x000fe40000000000 */
[----:B0-----:R-:W-:-:S05]  /*2b10*/  IMAD.WIDE.U32 R4, R7, 0x2, R4 ;  /* 0x0000000207047825 */ /* 0x001fca00078e0004 */
[----:B------:R1:W-:Y:S02]  /*2b20*/  STG.E.U16 desc[UR4][R4.64], R11 ;  /* 0x0000000b04007986 */ /* 0x0003e4000c101504 */
.L_x_46247:
        /* <DEDUP_REMOVED lines=8> */
.L_x_46248:
[----:B------:R-:W-:Y:S05]  /*2bb0*/  BSYNC B1 ;  /* 0x0000000000017941 */ /* 0x000fea0003800000 */
.L_x_46244:
[----:B------:R-:W-:-:S13]  /*2bc0*/  ISETP.GE.AND P0, PT, R3, R2, PT ;  /* 0x000000020300720c */ /* 0x000fda0003f06270 */
[----:B012---:R-:W0:Y:S01]  /*2bd0*/  @!P0 LDC.64 R4, c[0x0][0x218] ;  /* 0x00008600ff048b82 */ /* 0x007e220000000a00 */
[----:B------:R-:W-:Y:S02]  /*2be0*/  @!P0 IMAD.IADD R7, R0, 0x1, R3 ;  /* 0x0000000100078824 */ /* 0x000fe400078e0203 */
[----:B------:R-:W-:Y:S02]  /*2bf0*/  @!P0 VIADD R3, R3, 0x80 ;  /* 0x0000008003038836 */ /* 0x000fe40000000000 */
[----:B0-----:R-:W-:-:S05]  /*2c00*/  @!P0 IMAD.WIDE.U32 R4, R7, 0x2, R4 ;  /* 0x0000000207048825 */ /* 0x001fca00078e0004 */
[----:B------:R2:W-:Y:S02]  /*2c10*/  @!P0 STG.E.U16 desc[UR4][R4.64], R13 ;  /* 0x0000000d04008986 */ /* 0x0005e4000c101504 */
.L_x_46249:
[----:B------:R-:W-:Y:S05]  /*2c20*/  BSYNC B0 ;  /* 0x0000000000007941 */ /* 0x000fea0003800000 */
.L_x_46243:
        /* <DEDUP_REMOVED lines=8> */
.L_x_46250:
        /* <DEDUP_REMOVED lines=13> */
.L_x_57576:


//--------------------- .text._ZN2at6native18elementwise_kernelILi128ELi4EZNS0_15gpu_kernel_implINS0_13BUnaryFunctorIsssZZZNS0_21remainder_kernel_cudaERNS_18TensorIteratorBaseEENKUlvE_clEvENKUlvE3_clEvEUlssE_EEEEvS5_RKT_EUliE_EEviT1_ --------------------------
	.section	.text._ZN2at6native18elementwise_kernelILi128ELi4EZNS0_15gpu_kernel_implINS0_13BUnaryFunctorIsssZZZNS0_21remainder_kernel_cudaERNS_18TensorIteratorBaseEENKUlvE_clEvENKUlvE3_clEvEUlssE_EEEEvS5_RKT_EUliE_EEviT1_,"ax",@progbits
	.align	128
        .global         _ZN2at6native18elementwise_kernelILi128ELi4EZNS0_15gpu_kernel_implINS0_13BUnaryFunctorIsssZZZNS0_21remainder_kernel_cudaERNS_18TensorIteratorBaseEENKUlvE_clEvENKUlvE3_clEvEUlssE_EEEEvS5_RKT_EUliE_EEviT1_
        .type           _ZN2at6native18elementwise_kernelILi128ELi4EZNS0_15gpu_kernel_implINS0_13BUnaryFunctorIsssZZZNS0_21remainder_kernel_cudaERNS_18TensorIteratorBaseEENKUlvE_clEvENKUlvE3_clEvEUlssE_EEEEvS5_RKT_EUliE_EEviT1_,@function
        .size           _ZN2at6native18elementwise_kernelILi128ELi4EZNS0_15gpu_kernel_implINS0_13BUnaryFunctorIsssZZZNS0_21remainder_kernel_cudaERNS_18TensorIteratorBaseEENKUlvE_clEvENKUlvE3_clEvEUlssE_EEEEvS5_RKT_EUliE_EEviT1_,(.L_x_57577 - _ZN2at6native18elementwise_kernelILi128ELi4EZNS0_15gpu_kernel_implINS0_13BUnaryFunctorIsssZZZNS0_21remainder_kernel_cudaERNS_18TensorIteratorBaseEENKUlvE_clEvENKUlvE3_clEvEUlssE_EEEEvS5_RKT_EUliE_EEviT1_)
        .other          _ZN2at6native18elementwise_kernelILi128ELi4EZNS0_15gpu_kernel_implINS0_13BUnaryFunctorIsssZZZNS0_21remainder_kernel_cudaERNS_18TensorIteratorBaseEENKUlvE_clEvENKUlvE3_clEvEUlssE_EEEEvS5_RKT_EUliE_EEviT1_,@"STO_CUDA_ENTRY STV_DEFAULT"
_ZN2at6native18elementwise_kernelILi128ELi4EZNS0_15gpu_kernel_implINS0_13BUnaryFunctorIsssZZZNS0_21remainder_kernel_cudaERNS_18TensorIteratorBaseEENKUlvE_clEvENKUlvE3_clEvEUlssE_EEEEvS5_RKT_EUliE_EEviT1_:
.text._ZN2at6native18elementwise_kernelILi128ELi4EZNS0_15gpu_kernel_implINS0_13BUnaryFunctorIsssZZZNS0_21remainder_kernel_cudaERNS_18TensorIteratorBaseEENKUlvE_clEvENKUlvE3_clEvEUlssE_EEEEvS5_RKT_EUliE_EEviT1_:
        /* <DEDUP_REMOVED lines=37> */
[----:B------:R-:W-:Y:S02]  /*0250*/  IMAD R0, R4, UR7, RZ ;  /* 0x0000000704007c24 */ /* 0x000fe4000f8e02ff */
        /* <DEDUP_REMOVED lines=277> */
.L_x_46253:
        /* <DEDUP_REMOVED lines=20> */
.L_x_46257:
[----:B------:R0:W5:Y:S01]  /*14f0*/  LDG.E.U8 R4, desc[UR36][R2.64] ;  /* 0x0000002402047981 */ /* 0x000162000c1e1100 */
[----:B------:R-:W-:Y:S05]  /*1500*/  BRA `(.L_x_46259) ;  /* 0x0000000c00547947 */ /* 0x000fea0003800000 */
.L_x_46256:
        /* <DEDUP_REMOVED lines=8> */
.L_x_46261:
[----:B------:R0:W5:Y:S01]  /*1590*/  LDG.E.U16 R4, desc[UR36][R2.64] ;  /* 0x0000002402047981 */ /* 0x000162000c1e1500 */
[----:B------:R-:W-:Y:S05]  /*15a0*/  BRA `(.L_x_46259) ;  /* 0x0000000c002c7947 */ /* 0x000fea0003800000 */
.L_x_46260:
[----:B------:R0:W5:Y:S01]  /*15b0*/  LDG.E.U16 R4, desc[UR36][R2.64] ;  /* 0x0000002402047981 */ /* 0x000162000c1e1500 */
[----:B------:R-:W-:Y:S05]  /*15c0*/  BRA `(.L_x_46259) ;  /* 0x0000000c00247947 */ /* 0x000fea0003800000 */
.L_x_46255:
        /* <DEDUP_REMOVED lines=9> */
.L_x_46263:
[----:B------:R-:W2:Y:S02]  /*1660*/  LDG.E.U16 R0, desc[UR36][R2.64] ;  /* 0x0000002402007981 */ /* 0x000ea4000c1e1500 */
[----:B--2---:R-:W-:-:S06]  /*1670*/  HADD2.F32 R0, -RZ, R0.H0_H0 ;  /* 0x20000000ff007230 */ /* 0x004fcc0000004100 */
[----:B------:R-:W0:Y:S02]  /*1680*/  F2I.FTZ.TRUNC.NTZ R0, R0 ;  /* 0x0000000000007305 */ /* 0x000e24000021f100 */
[----:B0-----:R-:W-:Y:S01]  /*1690*/  PRMT R4, R0, 0x7610, R4 ;  /* 0x0000761000047816 */ /* 0x001fe20000000004 */
[----:B------:R-:W-:Y:S06]  /*16a0*/  BRA `(.L_x_46259) ;  /* 0x0000000800ec7947 */ /* 0x000fec0003800000 */
.L_x_46262:
        /* <DEDUP_REMOVED lines=9> */
.L_x_46265:
[----:B------:R-:W2:Y:S02]  /*1740*/  LDG.E.U16 R2, desc[UR36][R2.64] ;  /* 0x0000002402027981 */ /* 0x000ea4000c1e1500 */
[----:B--2---:R-:W-:-:S06]  /*1750*/  HADD2.F32 R0, -RZ, R2.H0_H0 ;  /* 0x20000002ff007230 */ /* 0x004fcc0000004100 */
[----:B------:R-:W0:Y:S02]  /*1760*/  F2I.FTZ.TRUNC.NTZ R0, R0 ;  /* 0x0000000000007305 */ /* 0x000e24000021f100 */
[----:B0-----:R-:W-:Y:S01]  /*1770*/  PRMT R4, R0, 0x7610, R4 ;  /* 0x0000761000047816 */ /* 0x001fe20000000004 */
[----:B------:R-:W-:Y:S06]  /*1780*/  BRA `(.L_x_46259) ;  /* 0x0000000800b47947 */ /* 0x000fec0003800000 */
.L_x_46264:
[----:B------:R-:W2:Y:S02]  /*1790*/  LDG.E.64 R2, desc[UR36][R2.64] ;  /* 0x0000002402027981 */ /* 0x000ea4000c1e1b00 */
[----:B--2---:R0:W1:Y:S01]  /*17a0*/  F2I.F64.TRUNC R4, R2 ;  /* 0x0000000200047311 */ /* 0x004062000030d100 */
[----:B------:R-:W-:Y:S05]  /*17b0*/  BRA `(.L_x_46259) ;  /* 0x0000000800a87947 */ /* 0x000fea0003800000 */
.L_x_46254:
        /* <DEDUP_REMOVED lines=12> */
.L_x_46268:
[----:B------:R-:W2:Y:S02]  /*1880*/  LDG.E.64 R2, desc[UR36][R2.64] ;  /* 0x0000002402027981 */ /* 0x000ea4000c1e1b00 */
[----:B--2---:R3:W4:Y:S01]  /*1890*/  F2I.F64.TRUNC R4, R2 ;  /* 0x0000000200047311 */ /* 0x004722000030d100 */
[----:B------:R-:W-:Y:S05]  /*18a0*/  BRA `(.L_x_46259) ;  /* 0x00000008006c7947 */ /* 0x000fea0003800000 */
.L_x_46267:
        /* <DEDUP_REMOVED lines=28> */
.L_x_46270:
        /* <DEDUP_REMOVED lines=15> */
.L_x_46269:
[----:B------:R-:W2:Y:S02]  /*1b60*/  LDG.E.U16 R0, desc[UR36][R2.64] ;  /* 0x0000002402007981 */ /* 0x000ea4000c1e1500 */
[----:B--2---:R-:W-:-:S06]  /*1b70*/  IMAD.U32 R0, R0, 0x10000, RZ ;  /* 0x0001000000007824 */ /* 0x004fcc00078e00ff */
[----:B------:R-:W0:Y:S02]  /*1b80*/  F2I.FTZ.TRUNC.NTZ R0, R0 ;  /* 0x0000000000007305 */ /* 0x000e24000021f100 */
[----:B0-----:R-:W-:Y:S01]  /*1b90*/  PRMT R4, R0, 0x7610, R4 ;  /* 0x0000761000047816 */ /* 0x001fe20000000004 */
[----:B------:R-:W-:Y:S06]  /*1ba0*/  BRA `(.L_x_46259) ;  /* 0x0000000400ac7947 */ /* 0x000fec0003800000 */
.L_x_46266:
        /* <DEDUP_REMOVED lines=10> */
.L_x_46273:
        /* <DEDUP_REMOVED lines=21> */
.L_x_46277:
[----:B------:R-:W-:Y:S05]  /*1da0*/  BSYNC B1 ;  /* 0x0000000000017941 */ /* 0x000fea0003800000 */
.L_x_46276:
[----:B------:R-:W-:Y:S01]  /*1db0*/  LEA R3, R0, 0x3b800000, 0x17 ;  /* 0x3b80000000037811 */ /* 0x000fe200078eb8ff */
[----:B------:R-:W-:-:S05]  /*1dc0*/  IMAD.SHL.U32 R0, R2, 0x100000, RZ ;  /* 0x0010000002007824 */ /* 0x000fca00078e00ff */
[----:B------:R-:W-:-:S07]  /*1dd0*/  LOP3.LUT R0, R3, R0, R4, 0xfe, !PT ;  /* 0x0000000003007212 */ /* 0x000fce00078efe04 */
.L_x_46275:
[----:B------:R-:W-:Y:S05]  /*1de0*/  BSYNC B0 ;  /* 0x0000000000007941 */ /* 0x000fea0003800000 */
.L_x_46274:
[----:B------:R-:W0:Y:S02]  /*1df0*/  F2I.FTZ.TRUNC.NTZ R0, R0 ;  /* 0x0000000000007305 */ /* 0x000e24000021f100 */
[----:B0-----:R-:W-:Y:S01]  /*1e00*/  PRMT R4, R0, 0x7610, R4 ;  /* 0x0000761000047816 */ /* 0x001fe20000000004 */
[----:B------:R-:W-:Y:S06]  /*1e10*/  BRA `(.L_x_46259) ;  /* 0x0000000400107947 */ /* 0x000fec0003800000 */
.L_x_46272:
        /* <DEDUP_REMOVED lines=21> */
.L_x_46281:
[----:B------:R-:W-:Y:S05]  /*1f70*/  BSYNC B1 ;  /* 0x0000000000017941 */ /* 0x000fea0003800000 */
.L_x_46280:
[----:B------:R-:W-:Y:S01]  /*1f80*/  LEA R3, R0, 0x37800000, 0x17 ;  /* 0x3780000000037811 */ /* 0x000fe200078eb8ff */
[----:B------:R-:W-:-:S05]  /*1f90*/  IMAD.SHL.U32 R0, R2, 0x200000, RZ ;  /* 0x0020000002007824 */ /* 0x000fca00078e00ff */
[----:B------:R-:W-:-:S07]  /*1fa0*/  LOP3.LUT R0, R3, R0, R4, 0xfe, !PT ;  /* 0x0000000003007212 */ /* 0x000fce00078efe04 */
.L_x_46279:
[----:B------:R-:W-:Y:S05]  /*1fb0*/  BSYNC B0 ;  /* 0x0000000000007941 */ /* 0x000fea0003800000 */
.L_x_46278:
[----:B------:R-:W0:Y:S02]  /*1fc0*/  F2I.FTZ.TRUNC.NTZ R0, R0 ;  /* 0x0000000000007305 */ /* 0x000e24000021f100 */
[----:B0-----:R-:W-:Y:S01]  /*1fd0*/  PRMT R4, R0, 0x7610, R4 ;  /* 0x0000761000047816 */ /* 0x001fe20000000004 */
[----:B------:R-:W-:Y:S06]  /*1fe0*/  BRA `(.L_x_46259) ;  /* 0x00000000009c7947 */ /* 0x000fec0003800000 */
.L_x_46271:
        /* <DEDUP_REMOVED lines=14> */
.L_x_46285:
[----:B------:R-:W-:Y:S05]  /*20d0*/  BSYNC B0 ;  /* 0x0000000000007941 */ /* 0x000fea0003800000 */
.L_x_46284:
[----:B------:R-:W0:Y:S02]  /*20e0*/  F2I.FTZ.TRUNC.NTZ R0, R0 ;  /* 0x0000000000007305 */ /* 0x000e24000021f100 */
[----:B0-----:R-:W-:Y:S01]  /*20f0*/  PRMT R4, R0, 0x7610, R4 ;  /* 0x0000761000047816 */ /* 0x001fe20000000004 */
[----:B------:R-:W-:Y:S06]  /*2100*/  BRA `(.L_x_46259) ;  /* 0x0000000000547947 */ /* 0x000fec0003800000 */
.L_x_46258:
        /* <DEDUP_REMOVED lines=16> */
.L_x_46286:
[----:B------:R-:W-:Y:S01]  /*2210*/  PRMT R4, RZ, 0x7610, R4 ;  /* 0x00007610ff047816 */ /* 0x000fe20000000004 */
[----:B------:R-:W-:Y:S06]  /*2220*/  BRA `(.L_x_46259) ;  /* 0x00000000000c7947 */ /* 0x000fec0003800000 */
.L_x_46283:
[----:B------:R2:W5:Y:S01]  /*2230*/  LDG.E.U16 R4, desc[UR36][R2.64] ;  /* 0x0000002402047981 */ /* 0x000562000c1e1500 */
[----:B------:R-:W-:Y:S05]  /*2240*/  BRA `(.L_x_46259) ;  /* 0x0000000000047947 */ /* 0x000fea0003800000 */
.L_x_46282:
[----:B------:R1:W5:Y:S02]  /*2250*/  LDG.E.U16 R4, desc[UR36][R2.64] ;  /* 0x0000002402047981 */ /* 0x000364000c1e1500 */
.L_x_46259:
        /* <DEDUP_REMOVED lines=25> */
[----:B------:R-:W-:Y:S02]  /*23f0*/  @!P0 LOP3.LUT R3, RZ, R5, RZ, 0x33, !PT ;  /* 0x00000005ff038212 */ /* 0x000fe400078e33ff */
[----:B0-----:R-:W-:Y:S02]  /*2400*/  PRMT R5, R6, 0x9910, RZ ;  /* 0x0000991006057816 */ /* 0x001fe400000000ff */
[----:B------:R-:W-:-:S04]  /*2410*/  LOP3.LUT R2, R0, R3, RZ, 0x3c, !PT ;  /* 0x0000000300027212 */ /* 0x000fc800078e3cff */
[----:B------:R-:W-:Y:S02]  /*2420*/  PRMT R4, R2, 0x9910, RZ ;  /* 0x0000991002047816 */ /* 0x000fe400000000ff */
[----:B------:R-:W-:Y:S02]  /*2430*/  PRMT R2, R3, 0x9910, RZ ;  /* 0x0000991003027816 */ /* 0x000fe400000000ff */
[----:B------:R-:W-:Y:S01]  /*2440*/  ISETP.GT.AND P0, PT, R4, -0x1, PT ;  /* 0xffffffff0400780c */ /* 0x000fe20003f04270 */
[----:B------:R-:W-:-:S03]  /*2450*/  IMAD.MOV.U32 R4, RZ, RZ, R5 ;  /* 0x000000ffff047224 */ /* 0x000fc600078e0005 */
[----:B------:R-:W-:Y:S02]  /*2460*/  ISETP.EQ.OR P0, PT, R2, RZ, P0 ;  /* 0x000000ff0200720c */ /* 0x000fe40000702670 */
[----:B------:R-:W-:Y:S02]  /*2470*/  ISETP.GT.AND P1, PT, R4, 0x9, PT ;  /* 0x000000090400780c */ /* 0x000fe40003f24270 */
[----:B------:R-:W-:-:S05]  /*2480*/  SEL R0, R0, RZ, !P0 ;  /* 0x000000ff00007207 */ /* 0x000fca0004000000 */
[----:B------:R-:W-:-:S06]  /*2490*/  IMAD.IADD R5, R3, 0x1, R0 ;  /* 0x0000000103057824 */ /* 0x000fcc00078e0200 */
        /* <DEDUP_REMOVED lines=11> */
.L_x_46290:
[----:B------:R3:W-:Y:S01]  /*2550*/  STG.E.U8 desc[UR36][R16.64], R5 ;  /* 0x0000000510007986 */ /* 0x0007e2000c101124 */
[----:B------:R-:W-:Y:S05]  /*2560*/  BRA `(.L_x_46292) ;  /* 0x0000000c00647947 */ /* 0x000fea0003800000 */
.L_x_46289:
        /* <DEDUP_REMOVED lines=10> */
.L_x_46294:
[----:B------:R-:W-:-:S05]  /*2610*/  PRMT R3, R5, 0x9910, RZ ;  /* 0x0000991005037816 */ /* 0x000fca00000000ff */
[----:B------:R1:W-:Y:S01]  /*2620*/  STG.E desc[UR36][R16.64], R3 ;  /* 0x0000000310007986 */ /* 0x0003e2000c101924 */
[----:B------:R-:W-:Y:S05]  /*2630*/  BRA `(.L_x_46292) ;  /* 0x0000000c00307947 */ /* 0x000fea0003800000 */
.L_x_46293:
[----:B------:R2:W-:Y:S01]  /*2640*/  STG.E.U16 desc[UR36][R16.64], R5 ;  /* 0x0000000510007986 */ /* 0x0005e2000c101524 */
[----:B------:R-:W-:Y:S05]  /*2650*/  BRA `(.L_x_46292) ;  /* 0x0000000c00287947 */ /* 0x000fea0003800000 */
.L_x_46288:
        /* <DEDUP_REMOVED lines=9> */
.L_x_46296:
[----:B------:R-:W0:Y:S02]  /*26f0*/  I2F.S16 R0, R5 ;  /* 0x0000000500007306 */ /* 0x000e240000101400 */
[----:B0-----:R-:W-:-:S05]  /*2700*/  F2FP.F16.F32.PACK_AB R0, RZ, R0 ;  /* 0x00000000ff00723e */ /* 0x001fca00000000ff */
[----:B------:R0:W-:Y:S01]  /*2710*/  STG.E.U16 desc[UR36][R16.64], R0 ;  /* 0x0000000010007986 */ /* 0x0001e2000c101524 */
[----:B------:R-:W-:Y:S05]  /*2720*/  BRA `(.L_x_46292) ;  /* 0x0000000800f47947 */ /* 0x000fea0003800000 */
.L_x_46295:
        /* <DEDUP_REMOVED lines=10> */
.L_x_46298:
[----:B------:R-:W0:Y:S02]  /*27d0*/  I2F.S16 R5, R5 ;  /* 0x0000000500057306 */ /* 0x000e240000101400 */
[----:B0-----:R-:W-:-:S04]  /*27e0*/  F2FP.F16.F32.PACK_AB R3, RZ, R5 ;  /* 0x00000005ff03723e */ /* 0x001fc800000000ff */
[----:B------:R-:W-:-:S05]  /*27f0*/  PRMT R3, R3, 0x5410, RZ ;  /* 0x0000541003037816 */ /* 0x000fca00000000ff */
[----:B------:R0:W-:Y:S01]  /*2800*/  STG.E desc[UR36][R16.64], R3 ;  /* 0x0000000310007986 */ /* 0x0001e2000c101924 */
[----:B------:R-:W-:Y:S05]  /*2810*/  BRA `(.L_x_46292) ;  /* 0x0000000800b87947 */ /* 0x000fea0003800000 */
.L_x_46297:
[----:B------:R-:W0:Y:S02]  /*2820*/  I2F.F64.S16 R2, R5 ;  /* 0x0000000500027312 */ /* 0x000e240000101c00 */
[----:B0-----:R0:W-:Y:S01]  /*2830*/  STG.E.64 desc[UR36][R16.64], R2 ;  /* 0x0000000210007986 */ /* 0x0011e2000c101b24 */
[----:B------:R-:W-:Y:S05]  /*2840*/  BRA `(.L_x_46292) ;  /* 0x0000000800ac7947 */ /* 0x000fea0003800000 */
.L_x_46287:
        /* <DEDUP_REMOVED lines=13> */
.L_x_46301:
[----:B------:R-:W0:Y:S01]  /*2920*/  I2F.F64.S16 R4, R5 ;  /* 0x0000000500047312 */ /* 0x000e220000101c00 */
[----:B------:R-:W-:-:S05]  /*2930*/  CS2R R6, SRZ ;  /* 0x0000000000067805 */ /* 0x000fca000001ff00 */
[----:B0-----:R0:W-:Y:S01]  /*2940*/  STG.E.128 desc[UR36][R16.64], R4 ;  /* 0x0000000410007986 */ /* 0x0011e2000c101d24 */
[----:B------:R-:W-:Y:S05]  /*2950*/  BRA `(.L_x_46292) ;  /* 0x0000000800687947 */ /* 0x000fea0003800000 */
.L_x_46300:
        /* <DEDUP_REMOVED lines=21> */
.L_x_46305:
[----:B------:R-:W-:Y:S05]  /*2ab0*/  BSYNC B0 ;  /* 0x0000000000007941 */ /* 0x000fea0003800000 */
.L_x_46304:
[----:B------:R-:W-:-:S05]  /*2ac0*/  LOP3.LUT R3, R0, R3, RZ, 0xfc, !PT ;  /* 0x0000000300037212 */ /* 0x000fca00078efcff */
[----:B------:R0:W-:Y:S01]  /*2ad0*/  STG.E.U8 desc[UR36][R16.64], R3 ;  /* 0x0000000310007986 */ /* 0x0001e2000c101124 */
[----:B------:R-:W-:Y:S05]  /*2ae0*/  BRA `(.L_x_46292) ;  /* 0x0000000800047947 */ /* 0x000fea0003800000 */
.L_x_46303:
        /* <DEDUP_REMOVED lines=13> */
.L_x_46307:
[----:B------:R-:W-:Y:S01]  /*2bc0*/  IMAD.MOV.U32 R0, RZ, RZ, 0x7f ;  /* 0x0000007fff007424 */ /* 0x000fe200078e00ff */
[----:B------:R-:W-:-:S04]  /*2bd0*/  ISETP.GT.U32.AND P0, PT, R2, 0x7f800000, PT ;  /* 0x7f8000000200780c */ /* 0x000fc80003f04070 */
[----:B------:R-:W-:-:S09]  /*2be0*/  SEL R0, R0, 0x7c, P0 ;  /* 0x0000007c00007807 */ /* 0x000fd20000000000 */
.L_x_46308:
[----:B------:R-:W-:Y:S05]  /*2bf0*/  BSYNC B0 ;  /* 0x0000000000007941 */ /* 0x000fea0003800000 */
.L_x_46306:
[----:B------:R-:W-:-:S04]  /*2c00*/  LOP3.LUT R2, R5, 0x80000000, RZ, 0xc0, !PT ;  /* 0x8000000005027812 */ /* 0x000fc800078ec0ff */
[----:B------:R-:W-:-:S04]  /*2c10*/  SHF.R.U32.HI R3, RZ, 0x18, R2 ;  /* 0x00000018ff037819 */ /* 0x000fc80000011602 */
[----:B------:R-:W-:-:S05]  /*2c20*/  LOP3.LUT R3, R0, R3, RZ, 0xfc, !PT ;  /* 0x0000000300037212 */ /* 0x000fca00078efcff */
[----:B------:R0:W-:Y:S01]  /*2c30*/  STG.E.U8 desc[UR36][R16.64], R3 ;  /* 0x0000000310007986 */ /* 0x0001e2000c101124 */
[----:B------:R-:W-:Y:S05]  /*2c40*/  BRA `(.L_x_46292) ;  /* 0x0000000400ac7947 */ /* 0x000fea0003800000 */
.L_x_46302:
[----:B------:R-:W0:Y:S02]  /*2c50*/  I2F.S16 R0, R5 ;  /* 0x0000000500007306 */ /* 0x000e240000101400 */
[----:B0-----:R-:W-:-:S05]  /*2c60*/  F2FP.BF16.F32.PACK_AB R0, RZ, R0 ;  /* 0x00000000ff00723e */ /* 0x001fca00000010ff */
[----:B------:R0:W-:Y:S01]  /*2c70*/  STG.E.U16 desc[UR36][R16.64], R0 ;  /* 0x0000000010007986 */ /* 0x0001e2000c101524 */
[----:B------:R-:W-:Y:S05]  /*2c80*/  BRA `(.L_x_46292) ;  /* 0x00000004009c7947 */ /* 0x000fea0003800000 */
.L_x_46299:
        /* <DEDUP_REMOVED lines=10> */
.L_x_46311:
        /* <DEDUP_REMOVED lines=17> */
.L_x_46314:
[----:B------:R-:W-:-:S04]  /*2e40*/  LOP3.LUT R2, R5, 0x80000000, RZ, 0xc0, !PT ;  /* 0x8000000005027812 */ /* 0x000fc800078ec0ff */
[----:B------:R-:W-:-:S04]  /*2e50*/  SHF.R.U32.HI R3, RZ, 0x18, R2 ;  /* 0x00000018ff037819 */ /* 0x000fc80000011602 */
[----:B------:R-:W-:-:S04]  /*2e60*/  LOP3.LUT R0, R0, R3, RZ, 0xfc, !PT ;  /* 0x0000000300007212 */ /* 0x000fc800078efcff */
[----:B------:R-:W-:-:S07]  /*2e70*/  PRMT R8, R0, 0x7610, R8 ;  /* 0x0000761000087816 */ /* 0x000fce0000000008 */
.L_x_46313:
[----:B------:R-:W-:Y:S05]  /*2e80*/  BSYNC B0 ;  /* 0x0000000000007941 */ /* 0x000fea0003800000 */
.L_x_46312:
[----:B------:R0:W-:Y:S01]  /*2e90*/  STG.E.U8 desc[UR36][R16.64], R8 ;  /* 0x0000000810007986 */ /* 0x0001e2000c101124 */
[----:B------:R-:W-:Y:S05]  /*2ea0*/  BRA `(.L_x_46292) ;  /* 0x0000000400147947 */ /* 0x000fea0003800000 */
.L_x_46310:
        /* <DEDUP_REMOVED lines=17> */
.L_x_46317:
[----:B------:R-:W-:-:S04]  /*2fc0*/  LOP3.LUT R2, R5, 0x80000000, RZ, 0xc0, !PT ;  /* 0x8000000005027812 */ /* 0x000fc800078ec0ff */
[----:B------:R-:W-:-:S04]  /*2fd0*/  SHF.R.U32.HI R3, RZ, 0x18, R2 ;  /* 0x00000018ff037819 */ /* 0x000fc80000011602 */
[----:B------:R-:W-:-:S04]  /*2fe0*/  LOP3.LUT R0, R0, R3, RZ, 0xfc, !PT ;  /* 0x0000000300007212 */ /* 0x000fc800078efcff */
[----:B------:R-:W-:-:S07]  /*2ff0*/  PRMT R8, R0, 0x7610, R8 ;  /* 0x0000761000087816 */ /* 0x000fce0000000008 */
.L_x_46316:
[----:B------:R-:W-:Y:S05]  /*3000*/  BSYNC B0 ;  /* 0x0000000000007941 */ /* 0x000fea0003800000 */
.L_x_46315:
[----:B------:R0:W-:Y:S01]  /*3010*/  STG.E.U8 desc[UR36][R16.64], R8 ;  /* 0x0000000810007986 */ /* 0x0001e2000c101124 */
[----:B------:R-:W-:Y:S05]  /*3020*/  BRA `(.L_x_46292) ;  /* 0x0000000000b47947 */ /* 0x000fea0003800000 */
.L_x_46309:
        /* <DEDUP_REMOVED lines=22> */
.L_x_46291:
        /* <DEDUP_REMOVED lines=16> */
.L_x_46320:
[----:B------:R-:W-:Y:S05]  /*3290*/  BRA `(.L_x_46292) ;  /* 0x0000000000187947 */ /* 0x000fea0003800000 */
.L_x_46319:
[----:B------:R-:W-:-:S04]  /*32a0*/  PRMT R2, R5, 0x9910, RZ ;  /* 0x0000991005027816 */ /* 0x000fc800000000ff */
[----:B------:R-:W-:-:S05]  /*32b0*/  SHF.R.S32.HI R3, RZ, 0x1f, R2 ;  /* 0x0000001fff037819 */ /* 0x000fca0000011402 */
[----:B------:R0:W-:Y:S01]  /*32c0*/  STG.E.64 desc[UR36][R16.64], R2 ;  /* 0x0000000210007986 */ /* 0x0001e2000c101b24 */
[----:B------:R-:W-:Y:S05]  /*32d0*/  BRA `(.L_x_46292) ;  /* 0x0000000000087947 */ /* 0x000fea0003800000 */
.L_x_46318:
[----:B------:R-:W-:-:S05]  /*32e0*/  PRMT R3, R5, 0x9910, RZ ;  /* 0x0000991005037816 */ /* 0x000fca00000000ff */
[----:B------:R0:W-:Y:S02]  /*32f0*/  STG.E desc[UR36][R16.64], R3 ;  /* 0x0000000310007986 */ /* 0x0001e4000c101924 */
.L_x_46292:
[----:B------:R-:W-:-:S04]  /*3300*/  IMAD R18, R23, 0x200, R18 ;  /* 0x0000020017127824 */ /* 0x000fc800078e0212 */
[----:B------:R-:W-:-:S07]  /*3310*/  VIADD R19, R18, 0x80 ;  /* 0x0000008012137836 */ /* 0x000fce0000000000 */
.L_x_46252:
[----:B------:R-:W-:Y:S05]  /*3320*/  BSYNC B6 ;  /* 0x0000000000067941 */ /* 0x000fea0003800000 */
.L_x_46251:
        /* <DEDUP_REMOVED lines=307> */
.L_x_46323:
        /* <DEDUP_REMOVED lines=20> */
.L_x_46327:
[----:B------:R0:W5:Y:S01]  /*47a0*/  LDG.E.U8 R4, desc[UR36][R2.64] ;  /* 0x0000002402047981 */ /* 0x000162000c1e1100 */
[----:B------:R-:W-:Y:S05]  /*47b0*/  BRA `(.L_x_46329) ;  /* 0x0000000c00547947 */ /* 0x000fea0003800000 */
.L_x_46326:
        /* <DEDUP_REMOVED lines=8> */
.L_x_46331:
[----:B------:R0:W5:Y:S01]  /*4840*/  LDG.E.U16 R4, desc[UR36][R2.64] ;  /* 0x0000002402047981 */ /* 0x000162000c1e1500 */
[----:B------:R-:W-:Y:S05]  /*4850*/  BRA `(.L_x_46329) ;  /* 0x0000000c002c7947 */ /* 0x000fea0003800000 */
.L_x_46330:
[----:B------:R0:W5:Y:S01]  /*4860*/  LDG.E.U16 R4, desc[UR36][R2.64] ;  /* 0x0000002402047981 */ /* 0x000162000c1e1500 */
[----:B------:R-:W-:Y:S05]  /*4870*/  BRA `(.L_x_46329) ;  /* 0x0000000c00247947 */ /* 0x000fea0003800000 */
.L_x_46325:
        /* <DEDUP_REMOVED lines=9> */
.L_x_46333:
[----:B------:R-:W2:Y:S02]  /*4910*/  LDG.E.U16 R0, desc[UR36][R2.64] ;  /* 0x0000002402007981 */ /* 0x000ea4000c1e1500 */
[----:B--2---:R-:W-:-:S06]  /*4920*/  HADD2.F32 R0, -RZ, R0.H0_H0 ;  /* 0x20000000ff007230 */ /* 0x004fcc0000004100 */
[----:B------:R-:W0:Y:S02]  /*4930*/  F2I.FTZ.TRUNC.NTZ R0, R0 ;  /* 0x0000000000007305 */ /* 0x000e24000021f100 */
[----:B0-----:R-:W-:Y:S01]  /*4940*/  PRMT R4, R0, 0x7610, R4 ;  /* 0x0000761000047816 */ /* 0x001fe20000000004 */
[----:B------:R-:W-:Y:S06]  /*4950*/  BRA `(.L_x_46329) ;  /* 0x0000000800ec7947 */ /* 0x000fec0003800000 */
.L_x_46332:
        /* <DEDUP_REMOVED lines=9> */
.L_x_46335:
[----:B------:R-:W2:Y:S02]  /*49f0*/  LDG.E.U16 R2, desc[UR36][R2.64] ;  /* 0x0000002402027981 */ /* 0x000ea4000c1e1500 */
[----:B--2---:R-:W-:-:S06]  /*4a00*/  HADD2.F32 R0, -RZ, R2.H0_H0 ;  /* 0x20000002ff007230 */ /* 0x004fcc0000004100 */
[----:B------:R-:W0:Y:S02]  /*4a10*/  F2I.FTZ.TRUNC.NTZ R0, R0 ;  /* 0x0000000000007305 */ /* 0x000e24000021f100 */
[----:B0-----:R-:W-:Y:S01]  /*4a20*/  PRMT R4, R0, 0x7610, R4 ;  /* 0x0000761000047816 */ /* 0x001fe20000000004 */
[----:B------:R-:W-:Y:S06]  /*4a30*/  BRA `(.L_x_46329) ;  /* 0x0000000800b47947 */ /* 0x000fec0003800000 */
.L_x_46334:
[----:B------:R-:W2:Y:S02]  /*4a40*/  LDG.E.64 R2, desc[UR36][R2.64] ;  /* 0x0000002402027981 */ /* 0x000ea4000c1e1b00 */
[----:B--2---:R0:W1:Y:S01]  /*4a50*/  F2I.F64.TRUNC R4, R2 ;  /* 0x0000000200047311 */ /* 0x004062000030d100 */
[----:B------:R-:W-:Y:S05]  /*4a60*/  BRA `(.L_x_46329) ;  /* 0x0000000800a87947 */ /* 0x000fea0003800000 */
.L_x_46324:
        /* <DEDUP_REMOVED lines=12> */
.L_x_46338:
[----:B------:R-:W2:Y:S02]  /*4b30*/  LDG.E.64 R2, desc[UR36][R2.64] ;  /* 0x0000002402027981 */ /* 0x000ea4000c1e1b00 */
[----:B--2---:R3:W4:Y:S01]  /*4b40*/  F2I.F64.TRUNC R4, R2 ;  /* 0x0000000200047311 */ /* 0x004722000030d100 */
[----:B------:R-:W-:Y:S05]  /*4b50*/  BRA `(.L_x_46329) ;  /* 0x00000008006c7947 */ /* 0x000fea0003800000 */
.L_x_46337:
        /* <DEDUP_REMOVED lines=28> */
.L_x_46340:
        /* <DEDUP_REMOVED lines=15> */
.L_x_46339:
[----:B------:R-:W2:Y:S02]  /*4e10*/  LDG.E.U16 R0, desc[UR36][R2.64] ;  /* 0x0000002402007981 */ /* 0x000ea4000c1e1500 */
[----:B--2---:R-:W-:-:S06]  /*4e20*/  IMAD.U32 R0, R0, 0x10000, RZ ;  /* 0x0001000000007824 */ /* 0x004fcc00078e00ff */
[----:B------:R-:W0:Y:S02]  /*4e30*/  F2I.FTZ.TRUNC.NTZ R0, R0 ;  /* 0x0000000000007305 */ /* 0x000e24000021f100 */
[----:B0-----:R-:W-:Y:S01]  /*4e40*/  PRMT R4, R0, 0x7610, R4 ;  /* 0x0000761000047816 */ /* 0x001fe20000000004 */
[----:B------:R-:W-:Y:S06]  /*4e50*/  BRA `(.L_x_46329) ;  /* 0x0000000400ac7947 */ /* 0x000fec0003800000 */
.L_x_46336:
        /* <DEDUP_REMOVED lines=10> */
.L_x_46343:
        /* <DEDUP_REMOVED lines=21> */
.L_x_46347:
[----:B------:R-:W-:Y:S05]  /*5050*/  BSYNC B1 ;  /* 0x0000000000017941 */ /* 0x000fea0003800000 */
.L_x_46346:
[----:B------:R-:W-:Y:S01]  /*5060*/  LEA R3, R0, 0x3b800000, 0x17 ;  /* 0x3b80000000037811 */ /* 0x000fe200078eb8ff */
[----:B------:R-:W-:-:S05]  /*5070*/  IMAD.SHL.U32 R0, R2, 0x100000, RZ ;  /* 0x0010000002007824 */ /* 0x000fca00078e00ff */
[----:B------:R-:W-:-:S07]  /*5080*/  LOP3.LUT R0, R3, R0, R4, 0xfe, !PT ;  /* 0x0000000003007212 */ /* 0x000fce00078efe04 */
.L_x_46345:
[----:B------:R-:W-:Y:S05]  /*5090*/  BSYNC B0 ;  /* 0x0000000000007941 */ /* 0x000fea0003800000 */
.L_x_46344:
[----:B------:R-:W0:Y:S02]  /*50a0*/  F2I.FTZ.TRUNC.NTZ R0, R0 ;  /* 0x0000000000007305 */ /* 0x000e24000021f100 */
[----:B0-----:R-:W-:Y:S01]  /*50b0*/  PRMT R4, R0, 0x7610, R4 ;  /* 0x0000761000047816 */ /* 0x001fe20000000004 */
[----:B------:R-:W-:Y:S06]  /*50c0*/  BRA `(.L_x_46329) ;  /* 0x0000000400107947 */ /* 0x000fec0003800000 */
.L_x_46342:
        /* <DEDUP_REMOVED lines=21> */
.L_x_46351:
[----:B------:R-:W-:Y:S05]  /*5220*/  BSYNC B1 ;  /* 0x0000000000017941 */ /* 0x000fea0003800000 */
.L_x_46350:
[----:B------:R-:W-:Y:S01]  /*5230*/  LEA R3, R0, 0x37800000, 0x17 ;  /* 0x3780000000037811 */ /* 0x000fe200078eb8ff */
[----:B------:R-:W-:-:S05]  /*5240*/  IMAD.SHL.U32 R0, R2, 0x200000, RZ ;  /* 0x0020000002007824 */ /* 0x000fca00078e00ff */
[----:B------:R-:W-:-:S07]  /*5250*/  LOP3.LUT R0, R3, R0, R4, 0xfe, !PT ;  /* 0x0000000003007212 */ /* 0x000fce00078efe04 */
.L_x_46349:
[----:B------:R-:W-:Y:S05]  /*5260*/  BSYNC B0 ;  /* 0x0000000000007941 */ /* 0x000fea0003800000 */
.L_x_46348:
[----:B------:R-:W0:Y:S02]  /*5270*/  F2I.FTZ.TRUNC.NTZ R0, R0 ;  /* 0x0000000000007305 */ /* 0x000e24000021f100 */
[----:B0-----:R-:W-:Y:S01]  /*5280*/  PRMT R4, R0, 0x7610, R4 ;  /* 0x0000761000047816 */ /* 0x001fe20000000004 */
[----:B------:R-:W-:Y:S06]  /*5290*/  BRA `(.L_x_46329) ;  /* 0x00000000009c7947 */ /* 0x000fec0003800000 */
.L_x_46341:
        /* <DEDUP_REMOVED lines=14> */
.L_x_46355:
[----:B------:R-:W-:Y:S05]  /*5380*/  BSYNC B0 ;  /* 0x0000000000007941 */ /* 0x000fea0003800000 */
.L_x_46354:
[----:B------:R-:W0:Y:S02]  /*5390*/  F2I.FTZ.TRUNC.NTZ R0, R0 ;  /* 0x0000000000007305 */ /* 0x000e24000021f100 */
[----:B0-----:R-:W-:Y:S01]  /*53a0*/  PRMT R4, R0, 0x7610, R4 ;  /* 0x0000761000047816 */ /* 0x001fe20000000004 */
[----:B------:R-:W-:Y:S06]  /*53b0*/  BRA `(.L_x_46329) ;  /* 0x0000000000547947 */ /* 0x000fec0003800000 */
.L_x_46328:
        /* <DEDUP_REMOVED lines=16> */
.L_x_46356:
[----:B------:R-:W-:Y:S01]  /*54c0*/  PRMT R4, RZ, 0x7610, R4 ;  /* 0x00007610ff047816 */ /* 0x000fe20000000004 */
[----:B------:R-:W-:Y:S06]  /*54d0*/  BRA `(.L_x_46329) ;  /* 0x00000000000c7947 */ /* 0x000fec0003800000 */
.L_x_46353:
[----:B------:R2:W5:Y:S01]  /*54e0*/  LDG.E.U16 R4, desc[UR36][R2.64] ;  /* 0x0000002402047981 */ /* 0x000562000c1e1500 */
[----:B------:R-:W-:Y:S05]  /*54f0*/  BRA `(.L_x_46329) ;  /* 0x0000000000047947 */ /* 0x000fea0003800000 */
.L_x_46352:
[----:B------:R1:W5:Y:S02]  /*5500*/  LDG.E.U16 R4, desc[UR36][R2.64] ;  /* 0x0000002402047981 */ /* 0x000364000c1e1500 */
.L_x_46329:
[----:B------:R-:W0:Y:S01]  /*5510*/  LDC.U16 R0, c[0x0][0x422] ;  /* 0x00010880ff007b82 */ /* 0x000e220000000400 */
[----:B-1--45:R-:W-:-:S04]  /*5520*/  PRMT R4, R4, 0x9910, RZ ;  /* 0x0000991004047816 */ /* 0x032fc800000000ff */
[----:B------:R-:W-:Y:S02]  /*5530*/  IABS R5, R4 ;  /* 0x0000000400057213 */ /* 0x000fe40000000000 */
[----:B------:R-:W-:Y:S02]  /*5540*/  ISETP.GE.AND P1, PT, R4, RZ, PT ;  /* 0x000000ff0400720c */ /* 0x000fe40003f26270 */
[----:B0-----:R-:W-:-:S04]  /*5550*/  PRMT R6, R0, 0x9910, RZ ;  /* 0x0000991000067816 */ /* 0x001fc800000000ff */
[----:B------:R-:W-:Y:S02]  /*5560*/  IABS R7, R6 ;  /* 0x0000000600077213 */ /* 0x000fe40000000000 */
[----:B------:R-:W-:Y:S02]  /*5570*/  ISETP.NE.AND P2, PT, R6, RZ, PT ;  /* 0x000000ff0600720c */ /* 0x000fe40003f45270 */
[----:B------:R-:W0:Y:S08]  /*5580*/  I2F.RP R8, R7 ;  /* 0x0000000700087306 */ /* 0x000e300000209400 */
[----:B0-----:R-:W2:Y:S02]  /*5590*/  MUFU.RCP R8, R8 ;  /* 0x0000000800087308 */ /* 0x001ea40000001000 */
[----:B--23--:R-:W-:-:S06]  /*55a0*/  VIADD R2, R8, 0xffffffe ;  /* 0x0ffffffe08027836 */ /* 0x00cfcc0000000000 */
        /* <DEDUP_REMOVED lines=10> */
[----:B------:R-:W-:-:S05]  /*5650*/  @!P0 IMAD.IADD R2, R2, 0x1, -R7 ;  /* 0x0000000102028824 */ /* 0x000fca00078e0a07 */
        /* <DEDUP_REMOVED lines=26> */
.L_x_46360:
[----:B------:R0:W-:Y:S01]  /*5800*/  STG.E.U8 desc[UR36][R16.64], R5 ;  /* 0x0000000510007986 */ /* 0x0001e2000c101124 */
[----:B------:R-:W-:Y:S05]  /*5810*/  BRA `(.L_x_46362) ;  /* 0x0000000c00647947 */ /* 0x000fea0003800000 */
.L_x_46359:
        /* <DEDUP_REMOVED lines=10> */
.L_x_46364:
[----:B------:R-:W-:-:S05]  /*58c0*/  PRMT R3, R5, 0x9910, RZ ;  /* 0x0000991005037816 */ /* 0x000fca00000000ff */
[----:B------:R0:W-:Y:S01]  /*58d0*/  STG.E desc[UR36][R16.64], R3 ;  /* 0x0000000310007986 */ /* 0x0001e2000c101924 */
[----:B------:R-:W-:Y:S05]  /*58e0*/  BRA `(.L_x_46362) ;  /* 0x0000000c00307947 */ /* 0x000fea0003800000 */
.L_x_46363:
[----:B------:R0:W-:Y:S01]  /*58f0*/  STG.E.U16 desc[UR36][R16.64], R5 ;  /* 0x0000000510007986 */ /* 0x0001e2000c101524 */
[----:B------:R-:W-:Y:S05]  /*5900*/  BRA `(.L_x_46362) ;  /* 0x0000000c00287947 */ /* 0x000fea0003800000 */
.L_x_46358:
        /* <DEDUP_REMOVED lines=9> */
.L_x_46366:
[----:B------:R-:W0:Y:S02]  /*59a0*/  I2F.S16 R0, R5 ;  /* 0x0000000500007306 */ /* 0x000e240000101400 */
[----:B0-----:R-:W-:-:S05]  /*59b0*/  F2FP.F16.F32.PACK_AB R0, RZ, R0 ;  /* 0x00000000ff00723e */ /* 0x001fca00000000ff */
[----:B------:R0:W-:Y:S01]  /*59c0*/  STG.E.U16 desc[UR36][R16.64], R0 ;  /* 0x0000000010007986 */ /* 0x0001e2000c101524 */
[----:B------:R-:W-:Y:S05]  /*59d0*/  BRA `(.L_x_46362) ;  /* 0x0000000800f47947 */ /* 0x000fea0003800000 */
.L_x_46365:
        /* <DEDUP_REMOVED lines=10> */
.L_x_46368:
[----:B------:R-:W0:Y:S02]  /*5a80*/  I2F.S16 R5, R5 ;  /* 0x0000000500057306 */ /* 0x000e240000101400 */
[----:B0-----:R-:W-:-:S04]  /*5a90*/  F2FP.F16.F32.PACK_AB R3, RZ, R5 ;  /* 0x00000005ff03723e */ /* 0x001fc800000000ff */
[----:B------:R-:W-:-:S05]  /*5aa0*/  PRMT R3, R3, 0x5410, RZ ;  /* 0x0000541003037816 */ /* 0x000fca00000000ff */
[----:B------:R0:W-:Y:S01]  /*5ab0*/  STG.E desc[UR36][R16.64], R3 ;  /* 0x0000000310007986 */ /* 0x0001e2000c101924 */
[----:B------:R-:W-:Y:S05]  /*5ac0*/  BRA `(.L_x_46362) ;  /* 0x0000000800b87947 */ /* 0x000fea0003800000 */
.L_x_46367:
[----:B------:R-:W0:Y:S02]  /*5ad0*/  I2F.F64.S16 R2, R5 ;  /* 0x0000000500027312 */ /* 0x000e240000101c00 */
[----:B0-----:R0:W-:Y:S01]  /*5ae0*/  STG.E.64 desc[UR36][R16.64], R2 ;  /* 0x0000000210007986 */ /* 0x0011e2000c101b24 */
[----:B------:R-:W-:Y:S05]  /*5af0*/  BRA `(.L_x_46362) ;  /* 0x0000000800ac7947 */ /* 0x000fea0003800000 */
.L_x_46357:
        /* <DEDUP_REMOVED lines=13> */
.L_x_46371:
[----:B------:R-:W0:Y:S01]  /*5bd0*/  I2F.F64.S16 R4, R5 ;  /* 0x0000000500047312 */ /* 0x000e220000101c00 */
[----:B------:R-:W-:-:S05]  /*5be0*/  CS2R R6, SRZ ;  /* 0x0000000000067805 */ /* 0x000fca000001ff00 */
[----:B0-----:R0:W-:Y:S01]  /*5bf0*/  STG.E.128 desc[UR36][R16.64], R4 ;  /* 0x0000000410007986 */ /* 0x0011e2000c101d24 */
[----:B------:R-:W-:Y:S05]  /*5c00*/  BRA `(.L_x_46362) ;  /* 0x0000000800687947 */ /* 0x000fea0003800000 */
.L_x_46370:
        /* <DEDUP_REMOVED lines=21> */
.L_x_46375:
[----:B------:R-:W-:Y:S05]  /*5d60*/  BSYNC B0 ;  /* 0x0000000000007941 */ /* 0x000fea0003800000 */
.L_x_46374:
[----:B------:R-:W-:-:S05]  /*5d70*/  LOP3.LUT R3, R0, R3, RZ, 0xfc, !PT ;  /* 0x0000000300037212 */ /* 0x000fca00078efcff */
[----:B------:R0:W-:Y:S01]  /*5d80*/  STG.E.U8 desc[UR36][R16.64], R3 ;  /* 0x0000000310007986 */ /* 0x0001e2000c101124 */
[----:B------:R-:W-:Y:S05]  /*5d90*/  BRA `(.L_x_46362) ;  /* 0x0000000800047947 */ /* 0x000fea0003800000 */
.L_x_46373:
        /* <DEDUP_REMOVED lines=13> */
.L_x_46377:
[----:B------:R-:W-:Y:S01]  /*5e70*/  IMAD.MOV.U32 R0, RZ, RZ, 0x7f ;  /* 0x0000007fff007424 */ /* 0x000fe200078e00ff */
[----:B------:R-:W-:-:S04]  /*5e80*/  ISETP.GT.U32.AND P0, PT, R2, 0x7f800000, PT ;  /* 0x7f8000000200780c */ /* 0x000fc80003f04070 */
[----:B------:R-:W-:-:S09]  /*5e90*/  SEL R0, R0, 0x7c, P0 ;  /* 0x0000007c00007807 */ /* 0x000fd20000000000 */
.L_x_46378:
[----:B------:R-:W-:Y:S05]  /*5ea0*/  BSYNC B0 ;  /* 0x0000000000007941 */ /* 0x000fea0003800000 */
.L_x_46376:
[----:B------:R-:W-:-:S04]  /*5eb0*/  LOP3.LUT R2, R5, 0x80000000, RZ, 0xc0, !PT ;  /* 0x8000000005027812 */ /* 0x000fc800078ec0ff */
[----:B------:R-:W-:-:S04]  /*5ec0*/  SHF.R.U32.HI R3, RZ, 0x18, R2 ;  /* 0x00000018ff037819 */ /* 0x000fc80000011602 */
[----:B------:R-:W-:-:S05]  /*5ed0*/  LOP3.LUT R3, R0, R3, RZ, 0xfc, !PT ;  /* 0x0000000300037212 */ /* 0x000fca00078efcff */
[----:B------:R0:W-:Y:S01]  /*5ee0*/  STG.E.U8 desc[UR36][R16.64], R3 ;  /* 0x0000000310007986 */ /* 0x0001e2000c101124 */
[----:B------:R-:W-:Y:S05]  /*5ef0*/  BRA `(.L_x_46362) ;  /* 0x0000000400ac7947 */ /* 0x000fea0003800000 */
.L_x_46372:
[----:B------:R-:W0:Y:S02]  /*5f00*/  I2F.S16 R0, R5 ;  /* 0x0000000500007306 */ /* 0x000e240000101400 */
[----:B0-----:R-:W-:-:S05]  /*5f10*/  F2FP.BF16.F32.PACK_AB R0, RZ, R0 ;  /* 0x00000000ff00723e */ /* 0x001fca00000010ff */
[----:B------:R0:W-:Y:S01]  /*5f20*/  STG.E.U16 desc[UR36][R16.64], R0 ;  /* 0x0000000010007986 */ /* 0x0001e2000c101524 */
[----:B------:R-:W-:Y:S05]  /*5f30*/  BRA `(.L_x_46362) ;  /* 0x00000004009c7947 */ /* 0x000fea0003800000 */
.L_x_46369:
        /* <DEDUP_REMOVED lines=10> */
.L_x_46381:
        /* <DEDUP_REMOVED lines=17> */
.L_x_46384:
[----:B------:R-:W-:-:S04]  /*60f0*/  LOP3.LUT R2, R5, 0x80000000, RZ, 0xc0, !PT ;  /* 0x8000000005027812 */ /* 0x000fc800078ec0ff */
[----:B------:R-:W-:-:S04]  /*6100*/  SHF.R.U32.HI R3, RZ, 0x18, R2 ;  /* 0x00000018ff037819 */ /* 0x000fc80000011602 */
[----:B------:R-:W-:-:S04]  /*6110*/  LOP3.LUT R0, R0, R3, RZ, 0xfc, !PT ;  /* 0x0000000300007212 */ /* 0x000fc800078efcff */
[----:B------:R-:W-:-:S07]  /*6120*/  PRMT R8, R0, 0x7610, R8 ;  /* 0x0000761000087816 */ /* 0x000fce0000000008 */
.L_x_46383:
[----:B------:R-:W-:Y:S05]  /*6130*/  BSYNC B0 ;  /* 0x0000000000007941 */ /* 0x000fea0003800000 */
.L_x_46382:
[----:B------:R3:W-:Y:S01]  /*6140*/  STG.E.U8 desc[UR36][R16.64], R8 ;  /* 0x0000000810007986 */ /* 0x0007e2000c101124 */
[----:B------:R-:W-:Y:S05]  /*6150*/  BRA `(.L_x_46362) ;  /* 0x0000000400147947 */ /* 0x000fea0003800000 */
.L_x_46380:
        /* <DEDUP_REMOVED lines=17> */
.L_x_46387:
[----:B------:R-:W-:-:S04]  /*6270*/  LOP3.LUT R2, R5, 0x80000000, RZ, 0xc0, !PT ;  /* 0x8000000005027812 */ /* 0x000fc800078ec0ff */
[----:B------:R-:W-:-:S04]  /*6280*/  SHF.R.U32.HI R3, RZ, 0x18, R2 ;  /* 0x00000018ff037819 */ /* 0x000fc80000011602 */
[----:B------:R-:W-:-:S04]  /*6290*/  LOP3.LUT R0, R0, R3, RZ, 0xfc, !PT ;  /* 0x0000000300007212 */ /* 0x000fc800078efcff */
[----:B------:R-:W-:-:S07]  /*62a0*/  PRMT R8, R0, 0x7610, R8 ;  /* 0x0000761000087816 */ /* 0x000fce0000000008 */
.L_x_46386:
[----:B------:R-:W-:Y:S05]  /*62b0*/  BSYNC B0 ;  /* 0x0000000000007941 */ /* 0x000fea0003800000 */
.L_x_46385:
[----:B------:R0:W-:Y:S01]  /*62c0*/  STG.E.U8 desc[UR36][R16.64], R8 ;  /* 0x0000000810007986 */ /* 0x0001e2000c101124 */
[----:B------:R-:W-:Y:S05]  /*62d0*/  BRA `(.L_x_46362) ;  /* 0x0000000000b47947 */ /* 0x000fea0003800000 */
.L_x_46379:
        /* <DEDUP_REMOVED lines=22> */
.L_x_46361:
        /* <DEDUP_REMOVED lines=16> */
.L_x_46390:
[----:B------:R-:W-:Y:S05]  /*6540*/  BRA `(.L_x_46362) ;  /* 0x0000000000187947 */ /* 0x000fea0003800000 */
.L_x_46389:
[----:B------:R-:W-:-:S04]  /*6550*/  PRMT R2, R5, 0x9910, RZ ;  /* 0x0000991005027816 */ /* 0x000fc800000000ff */
[----:B------:R-:W-:-:S05]  /*6560*/  SHF.R.S32.HI R3, RZ, 0x1f, R2 ;  /* 0x0000001fff037819 */ /* 0x000fca0000011402 */
[----:B------:R2:W-:Y:S01]  /*6570*/  STG.E.64 desc[UR36][R16.64], R2 ;  /* 0x0000000210007986 */ /* 0x0005e2000c101b24 */
[----:B------:R-:W-:Y:S05]  /*6580*/  BRA `(.L_x_46362) ;  /* 0x0000000000087947 */ /* 0x000fea0003800000 */
.L_x_46388:
[----:B------:R-:W-:-:S05]  /*6590*/  PRMT R3, R5, 0x9910, RZ ;  /* 0x0000991005037816 */ /* 0x000fca00000000ff */
[----:B------:R0:W-:Y:S02]  /*65a0*/  STG.E desc[UR36][R16.64], R3 ;  /* 0x0000000310007986 */ /* 0x0001e4000c101924 */
.L_x_46362:
[----:B------:R-:W-:-:S07]  /*65b0*/  VIADD R19, R19, 0x80 ;  /* 0x0000008013137836 */ /* 0x000fce0000000000 */
.L_x_46322:
[----:B------:R-:W-:Y:S05]  /*65c0*/  BSYNC B6 ;  /* 0x0000000000067941 */ /* 0x000fea0003800000 */
.L_x_46321:
        /* <DEDUP_REMOVED lines=307> */
.L_x_46393:
        /* <DEDUP_REMOVED lines=20> */
.L_x_46397:
[----:B------:R0:W5:Y:S01]  /*7a40*/  LDG.E.U8 R4, desc[UR36][R2.64] ;  /* 0x0000002402047981 */ /* 0x000162000c1e1100 */
[----:B------:R-:W-:Y:S05]  /*7a50*/  BRA `(.L_x_46399) ;  /* 0x0000000c00547947 */ /* 0x000fea0003800000 */
.L_x_46396:
        /* <DEDUP_REMOVED lines=8> */
.L_x_46401:
[----:B------:R0:W5:Y:S01]  /*7ae0*/  LDG.E.U16 R4, desc[UR36][R2.64] ;  /* 0x0000002402047981 */ /* 0x000162000c1e1500 */
[----:B------:R-:W-:Y:S05]  /*7af0*/  BRA `(.L_x_46399) ;  /* 0x0000000c002c7947 */ /* 0x000fea0003800000 */
.L_x_46400:
[----:B------:R0:W5:Y:S01]  /*7b00*/  LDG.E.U16 R4, desc[UR36][R2.64] ;  /* 0x0000002402047981 */ /* 0x000162000c1e1500 */
[----:B------:R-:W-:Y:S05]  /*7b10*/  BRA `(.L_x_46399) ;  /* 0x0000000c00247947 */ /* 0x000fea0003800000 */
.L_x_46395:
        /* <DEDUP_REMOVED lines=9> */
.L_x_46403:
[----:B------:R-:W2:Y:S02]  /*7bb0*/  LDG.E.U16 R0, desc[UR36][R2.64] ;  /* 0x0000002402007981 */ /* 0x000ea4000c1e1500 */
[----:B--2---:R-:W-:-:S06]  /*7bc0*/  HADD2.F32 R0, -RZ, R0.H0_H0 ;  /* 0x20000000ff007230 */ /* 0x004fcc0000004100 */
[----:B------:R-:W0:Y:S02]  /*7bd0*/  F2I.FTZ.TRUNC.NTZ R0, R0 ;  /* 0x0000000000007305 */ /* 0x000e24000021f100 */
[----:B0-----:R-:W-:Y:S01]  /*7be0*/  PRMT R4, R0, 0x7610, R4 ;  /* 0x0000761000047816 */ /* 0x001fe20000000004 */
[----:B------:R-:W-:Y:S06]  /*7bf0*/  BRA `(.L_x_46399) ;  /* 0x0000000800ec7947 */ /* 0x000fec0003800000 */
.L_x_46402:
        /* <DEDUP_REMOVED lines=9> */
.L_x_46405:
[----:B------:R-:W2:Y:S02]  /*7c90*/  LDG.E.U16 R2, desc[UR36][R2.64] ;  /* 0x0000002402027981 */ /* 0x000ea4000c1e1500 */
[----:B--2---:R-:W-:-:S06]  /*7ca0*/  HADD2.F32 R0, -RZ, R2.H0_H0 ;  /* 0x20000002ff007230 */ /* 0x004fcc0000004100 */
[----:B------:R-:W0:Y:S02]  /*7cb0*/  F2I.FTZ.TRUNC.NTZ R0, R0 ;  /* 0x0000000000007305 */ /* 0x000e24000021f100 */
[----:B0-----:R-:W-:Y:S01]  /*7cc0*/  PRMT R4, R0, 0x7610, R4 ;  /* 0x0000761000047816 */ /* 0x001fe20000000004 */
[----:B------:R-:W-:Y:S06]  /*7cd0*/  BRA `(.L_x_46399) ;  /* 0x0000000800b47947 */ /* 0x000fec0003800000 */
.L_x_46404:
[----:B------:R-:W2:Y:S02]  /*7ce0*/  LDG.E.64 R2, desc[UR36][R2.64] ;  /* 0x0000002402027981 */ /* 0x000ea4000c1e1b00 */
[----:B--2---:R0:W1:Y:S01]  /*7cf0*/  F2I.F64.TRUNC R4, R2 ;  /* 0x0000000200047311 */ /* 0x004062000030d100 */
[----:B------:R-:W-:Y:S05]  /*7d00*/  BRA `(.L_x_46399) ;  /* 0x0000000800a87947 */ /* 0x000fea0003800000 */
.L_x_46394:
        /* <DEDUP_REMOVED lines=12> */
.L_x_46408:
[----:B------:R-:W2:Y:S02]  /*7dd0*/  LDG.E.64 R2, desc[UR36][R2.64] ;  /* 0x0000002402027981 */ /* 0x000ea4000c1e1b00 */
[----:B--2---:R3:W4:Y:S01]  /*7de0*/  F2I.F64.TRUNC R4, R2 ;  /* 0x0000000200047311 */ /* 0x004722000030d100 */
[----:B------:R-:W-:Y:S05]  /*7df0*/  BRA `(.L_x_46399) ;  /* 0x00000008006c7947 */ /* 0x000fea0003800000 */
.L_x_46407:
        /* <DEDUP_REMOVED lines=28> */
.L_x_46410:
        /* <DEDUP_REMOVED lines=15> */
.L_x_46409:
[----:B------:R-:W2:Y:S02]  /*80b0*/  LDG.E.U16 R0, desc[UR36][R2.64] ;  /* 0x0000002402007981 */ /* 0x000ea4000c1e1500 */
[----:B--2---:R-:W-:-:S06]  /*80c0*/  IMAD.U32 R0, R0, 0x10000, RZ ;  /* 0x0001000000007824 */ /* 0x004fcc00078e00ff */
[----:B------:R-:W0:Y:S02]  /*80d0*/  F2I.FTZ.TRUNC.NTZ R0, R0 ;  /* 0x0000000000007305 */ /* 0x000e24000021f100 */
[----:B0-----:R-:W-:Y:S01]  /*80e0*/  PRMT R4, R0, 0x7610, R4 ;  /* 0x0000761000047816 */ /* 0x001fe20000000004 */
[----:B------:R-:W-:Y:S06]  /*80f0*/  BRA `(.L_x_46399) ;  /* 0x0000000400ac7947 */ /* 0x000fec0003800000 */
.L_x_46406:
        /* <DEDUP_REMOVED lines=10> */
.L_x_46413:
        /* <DEDUP_REMOVED lines=21> */
.L_x_46417:
[----:B------:R-:W-:Y:S05]  /*82f0*/  BSYNC B1 ;  /* 0x0000000000017941 */ /* 0x000fea0003800000 */
.L_x_46416:
[----:B------:R-:W-:Y:S01]  /*8300*/  LEA R3, R0, 0x3b800000, 0x17 ;  /* 0x3b80000000037811 */ /* 0x000fe200078eb8ff */
[----:B------:R-:W-:-:S05]  /*8310*/  IMAD.SHL.U32 R0, R2, 0x100000, RZ ;  /* 0x0010000002007824 */ /* 0x000fca00078e00ff */
[----:B------:R-:W-:-:S07]  /*8320*/  LOP3.LUT R0, R3, R0, R4, 0xfe, !PT ;  /* 0x0000000003007212 */ /* 0x000fce00078efe04 */
.L_x_46415:
[----:B------:R-:W-:Y:S05]  /*8330*/  BSYNC B0 ;  /* 0x0000000000007941 */ /* 0x000fea0003800000 */
.L_x_46414:
[----:B------:R-:W0:Y:S02]  /*8340*/  F2I.FTZ.TRUNC.NTZ R0, R0 ;  /* 0x0000000000007305 */ /* 0x000e24000021f100 */
[----:B0-----:R-:W-:Y:S01]  /*8350*/  PRMT R4, R0, 0x7610, R4 ;  /* 0x0000761000047816 */ /* 0x001fe20000000004 */
[----:B------:R-:W-:Y:S06]  /*8360*/  BRA `(.L_x_46399) ;  /* 0x0000000400107947 */ /* 0x000fec0003800000 */
.L_x_46412:
        /* <DEDUP_REMOVED lines=21> */
.L_x_46421:
[----:B------:R-:W-:Y:S05]  /*84c0*/  BSYNC B1 ;  /* 0x0000000000017941 */ /* 0x000fea0003800000 */
.L_x_46420:
[----:B------:R-:W-:Y:S01]  /*84d0*/  LEA R3, R0, 0x37800000, 0x17 ;  /* 0x3780000000037811 */ /* 0x000fe200078eb8ff */
[----:B------:R-:W-:-:S05]  /*84e0*/  IMAD.SHL.U32 R0, R2, 0x200000, RZ ;  /* 0x0020000002007824 */ /* 0x000fca00078e00ff */
[----:B------:R-:W-:-:S07]  /*84f0*/  LOP3.LUT R0, R3, R0, R4, 0xfe, !PT ;  /* 0x0000000003007212 */ /* 0x000fce00078efe04 */
.L_x_46419:
[----:B------:R-:W-:Y:S05]  /*8500*/  BSYNC B0 ;  /* 0x0000000000007941 */ /* 0x000fea0003800000 */
.L_x_46418:
[----:B------:R-:W0:Y:S02]  /*8510*/  F2I.FTZ.TRUNC.NTZ R0, R0 ;  /* 0x0000000000007305 */ /* 0x000e24000021f100 */
[----:B0-----:R-:W-:Y:S01]  /*8520*/  PRMT R4, R0, 0x7610, R4 ;  /* 0x0000761000047816 */ /* 0x001fe20000000004 */
[----:B------:R-:W-:Y:S06]  /*8530*/  BRA `(.L_x_46399) ;  /* 0x00000000009c7947 */ /* 0x000fec0003800000 */
.L_x_46411:
        /* <DEDUP_REMOVED lines=14> */
.L_x_46425:
[----:B------:R-:W-:Y:S05]  /*8620*/  BSYNC B0 ;  /* 0x0000000000007941 */ /* 0x000fea0003800000 */
.L_x_46424:
[----:B------:R-:W0:Y:S02]  /*8630*/  F2I.FTZ.TRUNC.NTZ R0, R0 ;  /* 0x0000000000007305 */ /* 0x000e24000021f100 */
[----:B0-----:R-:W-:Y:S01]  /*8640*/  PRMT R4, R0, 0x7610, R4 ;  /* 0x0000761000047816 */ /* 0x001fe20000000004 */
[----:B------:R-:W-:Y:S06]  /*8650*/  BRA `(.L_x_46399) ;  /* 0x0000000000547947 */ /* 0x000fec0003800000 */
.L_x_46398:
        /* <DEDUP_REMOVED lines=16> */
.L_x_46426:
[----:B------:R-:W-:Y:S01]  /*8760*/  PRMT R4, RZ, 0x7610, R4 ;  /* 0x00007610ff047816 */ /* 0x000fe20000000004 */
[----:B------:R-:W-:Y:S06]  /*8770*/  BRA `(.L_x_46399) ;  /* 0x00000000000c7947 */ /* 0x000fec0003800000 */
.L_x_46423:
[----:B------:R1:W5:Y:S01]  /*8780*/  LDG.E.U16 R4, desc[UR36][R2.64] ;  /* 0x0000002402047981 */ /* 0x000362000c1e1500 */
[----:B------:R-:W-:Y:S05]  /*8790*/  BRA `(.L_x_46399) ;  /* 0x0000000000047947 */ /* 0x000fea0003800000 */
.L_x_46422:
[----:B------:R2:W5:Y:S02]  /*87a0*/  LDG.E.U16 R4, desc[UR36][R2.64] ;  /* 0x0000002402047981 */ /* 0x000564000c1e1500 */
.L_x_46399:
        /* <DEDUP_REMOVED lines=47> */
.L_x_46430:
[----:B------:R3:W-:Y:S01]  /*8aa0*/  STG.E.U8 desc[UR36][R16.64], R5 ;  /* 0x0000000510007986 */ /* 0x0007e2000c101124 */
[----:B------:R-:W-:Y:S05]  /*8ab0*/  BRA `(.L_x_46432) ;  /* 0x0000000c00647947 */ /* 0x000fea0003800000 */
.L_x_46429:
        /* <DEDUP_REMOVED lines=10> */
.L_x_46434:
[----:B------:R-:W-:-:S05]  /*8b60*/  PRMT R3, R5, 0x9910, RZ ;  /* 0x0000991005037816 */ /* 0x000fca00000000ff */
[----:B------:R2:W-:Y:S01]  /*8b70*/  STG.E desc[UR36][R16.64], R3 ;  /* 0x0000000310007986 */ /* 0x0005e2000c101924 */
[----:B------:R-:W-:Y:S05]  /*8b80*/  BRA `(.L_x_46432) ;  /* 0x0000000c00307947 */ /* 0x000fea0003800000 */
.L_x_46433:
[----:B------:R0:W-:Y:S01]  /*8b90*/  STG.E.U16 desc[UR36][R16.64], R5 ;  /* 0x0000000510007986 */ /* 0x0001e2000c101524 */
[----:B------:R-:W-:Y:S05]  /*8ba0*/  BRA `(.L_x_46432) ;  /* 0x0000000c00287947 */ /* 0x000fea0003800000 */
.L_x_46428:
        /* <DEDUP_REMOVED lines=9> */
.L_x_46436:
[----:B------:R-:W0:Y:S02]  /*8c40*/  I2F.S16 R0, R5 ;  /* 0x0000000500007306 */ /* 0x000e240000101400 */
[----:B0-----:R-:W-:-:S05]  /*8c50*/  F2FP.F16.F32.PACK_AB R0, RZ, R0 ;  /* 0x00000000ff00723e */ /* 0x001fca00000000ff */
[----:B------:R0:W-:Y:S01]  /*8c60*/  STG.E.U16 desc[UR36][R16.64], R0 ;  /* 0x0000000010007986 */ /* 0x0001e2000c101524 */
[----:B------:R-:W-:Y:S05]  /*8c70*/  BRA `(.L_x_46432) ;  /* 0x0000000800f47947 */ /* 0x000fea0003800000 */
.L_x_46435:
        /* <DEDUP_REMOVED lines=10> */
.L_x_46438:
[----:B------:R-:W0:Y:S02]  /*8d20*/  I2F.S16 R5, R5 ;  /* 0x0000000500057306 */ /* 0x000e240000101400 */
[----:B0-----:R-:W-:-:S04]  /*8d30*/  F2FP.F16.F32.PACK_AB R3, RZ, R5 ;  /* 0x00000005ff03723e */ /* 0x001fc800000000ff */
[----:B------:R-:W-:-:S05]  /*8d40*/  PRMT R3, R3, 0x5410, RZ ;  /* 0x0000541003037816 */ /* 0x000fca00000000ff */
[----:B------:R0:W-:Y:S01]  /*8d50*/  STG.E desc[UR36][R16.64], R3 ;  /* 0x0000000310007986 */ /* 0x0001e2000c101924 */
[----:B------:R-:W-:Y:S05]  /*8d60*/  BRA `(.L_x_46432) ;  /* 0x0000000800b87947 */ /* 0x000fea0003800000 */
.L_x_46437:
[----:B------:R-:W0:Y:S02]  /*8d70*/  I2F.F64.S16 R2, R5 ;  /* 0x0000000500027312 */ /* 0x000e240000101c00 */
[----:B0-----:R0:W-:Y:S01]  /*8d80*/  STG.E.64 desc[UR36][R16.64], R2 ;  /* 0x0000000210007986 */ /* 0x0011e2000c101b24 */
[----:B------:R-:W-:Y:S05]  /*8d90*/  BRA `(.L_x_46432) ;  /* 0x0000000800ac7947 */ /* 0x000fea0003800000 */
.L_x_46427:
        /* <DEDUP_REMOVED lines=13> */
.L_x_46441:
[----:B------:R-:W0:Y:S01]  /*8e70*/  I2F.F64.S16 R4, R5 ;  /* 0x0000000500047312 */ /* 0x000e220000101c00 */
[----:B------:R-:W-:-:S05]  /*8e80*/  CS2R R6, SRZ ;  /* 0x0000000000067805 */ /* 0x000fca000001ff00 */
[----:B0-----:R0:W-:Y:S01]  /*8e90*/  STG.E.128 desc[UR36][R16.64], R4 ;  /* 0x0000000410007986 */ /* 0x0011e2000c101d24 */
[----:B------:R-:W-:Y:S05]  /*8ea0*/  BRA `(.L_x_46432) ;  /* 0x0000000800687947 */ /* 0x000fea0003800000 */
.L_x_46440:
        /* <DEDUP_REMOVED lines=21> */
.L_x_46445:
[----:B------:R-:W-:Y:S05]  /*9000*/  BSYNC B0 ;  /* 0x0000000000007941 */ /* 0x000fea0003800000 */
.L_x_46444:
[----:B------:R-:W-:-:S05]  /*9010*/  LOP3.LUT R3, R0, R3, RZ, 0xfc, !PT ;  /* 0x0000000300037212 */ /* 0x000fca00078efcff */
[----:B------:R0:W-:Y:S01]  /*9020*/  STG.E.U8 desc[UR36][R16.64], R3 ;  /* 0x0000000310007986 */ /* 0x0001e2000c101124 */
[----:B------:R-:W-:Y:S05]  /*9030*/  BRA `(.L_x_46432) ;  /* 0x0000000800047947 */ /* 0x000fea0003800000 */
.L_x_46443:
        /* <DEDUP_REMOVED lines=13> */
.L_x_46447:
[----:B------:R-:W-:Y:S01]  /*9110*/  IMAD.MOV.U32 R0, RZ, RZ, 0x7f ;  /* 0x0000007fff007424 */ /* 0x000fe200078e00ff */
[----:B------:R-:W-:-:S04]  /*9120*/  ISETP.GT.U32.AND P0, PT, R2, 0x7f800000, PT ;  /* 0x7f8000000200780c */ /* 0x000fc80003f04070 */
[----:B------:R-:W-:-:S09]  /*9130*/  SEL R0, R0, 0x7c, P0 ;  /* 0x0000007c00007807 */ /* 0x000fd20000000000 */
.L_x_46448:
[----:B------:R-:W-:Y:S05]  /*9140*/  BSYNC B0 ;  /* 0x0000000000007941 */ /* 0x000fea0003800000 */
.L_x_46446:
[----:B------:R-:W-:-:S04]  /*9150*/  LOP3.LUT R2, R5, 0x80000000, RZ, 0xc0, !PT ;  /* 0x8000000005027812 */ /* 0x000fc800078ec0ff */
[----:B------:R-:W-:-:S04]  /*9160*/  SHF.R.U32.HI R3, RZ, 0x18, R2 ;  /* 0x00000018ff037819 */ /* 0x000fc80000011602 */
[----:B------:R-:W-:-:S05]  /*9170*/  LOP3.LUT R3, R0, R3, RZ, 0xfc, !PT ;  /* 0x0000000300037212 */ /* 0x000fca00078efcff */
[----:B------:R0:W-:Y:S01]  /*9180*/  STG.E.U8 desc[UR36][R16.64], R3 ;  /* 0x0000000310007986 */ /* 0x0001e2000c101124 */
[----:B------:R-:W-:Y:S05]  /*9190*/  BRA `(.L_x_46432) ;  /* 0x0000000400ac7947 */ /* 0x000fea0003800000 */
.L_x_46442:
[----:B------:R-:W0:Y:S02]  /*91a0*/  I2F.S16 R0, R5 ;  /* 0x0000000500007306 */ /* 0x000e240000101400 */
[----:B0-----:R-:W-:-:S05]  /*91b0*/  F2FP.BF16.F32.PACK_AB R0, RZ, R0 ;  /* 0x00000000ff00723e */ /* 0x001fca00000010ff */
[----:B------:R0:W-:Y:S01]  /*91c0*/  STG.E.U16 desc[UR36][R16.64], R0 ;  /* 0x0000000010007986 */ /* 0x0001e2000c101524 */
[----:B------:R-:W-:Y:S05]  /*91d0*/  BRA `(.L_x_46432) ;  /* 0x00000004009c7947 */ /* 0x000fea0003800000 */
.L_x_46439:
        /* <DEDUP_REMOVED lines=10> */
.L_x_46451:
        /* <DEDUP_REMOVED lines=17> */
.L_x_46454:
[----:B------:R-:W-:-:S04]  /*9390*/  LOP3.LUT R2, R5, 0x80000000, RZ, 0xc0, !PT ;  /* 0x8000000005027812 */ /* 0x000fc800078ec0ff */
[----:B------:R-:W-:-:S04]  /*93a0*/  SHF.R.U32.HI R3, RZ, 0x18, R2 ;  /* 0x00000018ff037819 */ /* 0x000fc80000011602 */
[----:B------:R-:W-:-:S04]  /*93b0*/  LOP3.LUT R0, R0, R3, RZ, 0xfc, !PT ;  /* 0x0000000300007212 */ /* 0x000fc800078efcff */
[----:B------:R-:W-:-:S07]  /*93c0*/  PRMT R8, R0, 0x7610, R8 ;  /* 0x0000761000087816 */ /* 0x000fce0000000008 */
.L_x_46453:
[----:B------:R-:W-:Y:S05]  /*93d0*/  BSYNC B0 ;  /* 0x0000000000007941 */ /* 0x000fea0003800000 */
.L_x_46452:
[----:B------:R0:W-:Y:S01]  /*93e0*/  STG.E.U8 desc[UR36][R16.64], R8 ;  /* 0x0000000810007986 */ /* 0x0001e2000c101124 */
[----:B------:R-:W-:Y:S05]  /*93f0*/  BRA `(.L_x_46432) ;  /* 0x0000000400147947 */ /* 0x000fea0003800000 */
.L_x_46450:
        /* <DEDUP_REMOVED lines=17> */
.L_x_46457:
[----:B------:R-:W-:-:S04]  /*9510*/  LOP3.LUT R2, R5, 0x80000000, RZ, 0xc0, !PT ;  /* 0x8000000005027812 */ /* 0x000fc800078ec0ff */
[----:B------:R-:W-:-:S04]  /*9520*/  SHF.R.U32.HI R3, RZ, 0x18, R2 ;  /* 0x00000018ff037819 */ /* 0x000fc80000011602 */
[----:B------:R-:W-:-:S04]  /*9530*/  LOP3.LUT R0, R0, R3, RZ, 0xfc, !PT ;  /* 0x0000000300007212 */ /* 0x000fc800078efcff */
[----:B------:R-:W-:-:S07]  /*9540*/  PRMT R8, R0, 0x7610, R8 ;  /* 0x0000761000087816 */ /* 0x000fce0000000008 */
.L_x_46456:
[----:B------:R-:W-:Y:S05]  /*9550*/  BSYNC B0 ;  /* 0x0000000000007941 */ /* 0x000fea0003800000 */
.L_x_46455:
[----:B------:R0:W-:Y:S01]  /*9560*/  STG.E.U8 desc[UR36][R16.64], R8 ;  /* 0x0000000810007986 */ /* 0x0001e2000c101124 */
[----:B------:R-:W-:Y:S05]  /*9570*/  BRA `(.L_x_46432) ;  /* 0x0000000000b47947 */ /* 0x000fea0003800000 */
.L_x_46449:
        /* <DEDUP_REMOVED lines=22> */
.L_x_46431:
        /* <DEDUP_REMOVED lines=16> */
.L_x_46460:
[----:B------:R-:W-:Y:S05]  /*97e0*/  BRA `(.L_x_46432) ;  /* 0x0000000000187947 */ /* 0x000fea0003800000 */
.L_x_46459:
[----:B------:R-:W-:-:S04]  /*97f0*/  PRMT R2, R5, 0x9910, RZ ;  /* 0x0000991005027816 */ /* 0x000fc800000000ff */
[----:B------:R-:W-:-:S05]  /*9800*/  SHF.R.S32.HI R3, RZ, 0x1f, R2 ;  /* 0x0000001fff037819 */ /* 0x000fca0000011402 */
[----:B------:R0:W-:Y:S01]  /*9810*/  STG.E.64 desc[UR36][R16.64], R2 ;  /* 0x0000000210007986 */ /* 0x0001e2000c101b24 */
[----:B------:R-:W-:Y:S05]  /*9820*/  BRA `(.L_x_46432) ;  /* 0x0000000000087947 */ /* 0x000fea0003800000 */
.L_x_46458:
[----:B------:R-:W-:-:S05]  /*9830*/  PRMT R3, R5, 0x9910, RZ ;  /* 0x0000991005037816 */ /* 0x000fca00000000ff */
[----:B------:R0:W-:Y:S02]  /*9840*/  STG.E desc[UR36][R16.64], R3 ;  /* 0x0000000310007986 */ /* 0x0001e4000c101924 */
.L_x_46432:
[----:B------:R-:W-:-:S07]  /*9850*/  VIADD R19, R19, 0x80 ;  /* 0x0000008013137836 */ /* 0x000fce0000000000 */
.L_x_46392:
[----:B------:R-:W-:Y:S05]  /*9860*/  BSYNC B6 ;  /* 0x0000000000067941 */ /* 0x000fea0003800000 */
.L_x_46391:
        /* <DEDUP_REMOVED lines=306> */
.L_x_46461:
        /* <DEDUP_REMOVED lines=20> */
.L_x_46465:
[----:B------:R4:W5:Y:S01]  /*acd0*/  LDG.E.U8 R4, desc[UR36][R2.64] ;  /* 0x0000002402047981 */ /* 0x000962000c1e1100 */
[----:B------:R-:W-:Y:S05]  /*ace0*/  BRA `(.L_x_46467) ;  /* 0x0000000c00547947 */ /* 0x000fea0003800000 */
.L_x_46464:
        /* <DEDUP_REMOVED lines=8> */
.L_x_46469:
[----:B------:R2:W5:Y:S01]  /*ad70*/  LDG.E.U16 R4, desc[UR36][R2.64] ;  /* 0x0000002402047981 */ /* 0x000562000c1e1500 */
[----:B------:R-:W-:Y:S05]  /*ad80*/  BRA `(.L_x_46467) ;  /* 0x0000000c002c7947 */ /* 0x000fea0003800000 */
.L_x_46468:
[----:B------:R0:W5:Y:S01]  /*ad90*/  LDG.E.U16 R4, desc[UR36][R2.64] ;  /* 0x0000002402047981 */ /* 0x000162000c1e1500 */
[----:B------:R-:W-:Y:S05]  /*ada0*/  BRA `(.L_x_46467) ;  /* 0x0000000c00247947 */ /* 0x000fea0003800000 */
.L_x_46463:
        /* <DEDUP_REMOVED lines=9> */
.L_x_46471:
[----:B------:R-:W2:Y:S02]  /*ae40*/  LDG.E.U16 R0, desc[UR36][R2.64] ;  /* 0x0000002402007981 */ /* 0x000ea4000c1e1500 */
[----:B--2---:R-:W-:-:S06]  /*ae50*/  HADD2.F32 R0, -RZ, R0.H0_H0 ;  /* 0x20000000ff007230 */ /* 0x004fcc0000004100 */
[----:B------:R-:W0:Y:S02]  /*ae60*/  F2I.FTZ.TRUNC.NTZ R0, R0 ;  /* 0x0000000000007305 */ /* 0x000e24000021f100 */
[----:B0-----:R-:W-:Y:S01]  /*ae70*/  PRMT R4, R0, 0x7610, R4 ;  /* 0x0000761000047816 */ /* 0x001fe20000000004 */
[----:B------:R-:W-:Y:S06]  /*ae80*/  BRA `(.L_x_46467) ;  /* 0x0000000800ec7947 */ /* 0x000fec0003800000 */
.L_x_46470:
        /* <DEDUP_REMOVED lines=9> */
.L_x_46473:
[----:B------:R-:W2:Y:S02]  /*af20*/  LDG.E.U16 R2, desc[UR36][R2.64] ;  /* 0x0000002402027981 */ /* 0x000ea4000c1e1500 */
[----:B--2---:R-:W-:-:S06]  /*af30*/  HADD2.F32 R0, -RZ, R2.H0_H0 ;  /* 0x20000002ff007230 */ /* 0x004fcc0000004100 */
[----:B------:R-:W0:Y:S02]  /*af40*/  F2I.FTZ.TRUNC.NTZ R0, R0 ;  /* 0x0000000000007305 */ /* 0x000e24000021f100 */
[----:B0-----:R-:W-:Y:S01]  /*af50*/  PRMT R4, R0, 0x7610, R4 ;  /* 0x0000761000047816 */ /* 0x001fe20000000004 */
[----:B------:R-:W-:Y:S06]  /*af60*/  BRA `(.L_x_46467) ;  /* 0x0000000800b47947 */ /* 0x000fec0003800000 */
.L_x_46472:
[----:B------:R-:W2:Y:S02]  /*af70*/  LDG.E.64 R2, desc[UR36][R2.64] ;  /* 0x0000002402027981 */ /* 0x000ea4000c1e1b00 */
[----:B--2---:R0:W1:Y:S01]  /*af80*/  F2I.F64.TRUNC R4, R2 ;  /* 0x0000000200047311 */ /* 0x004062000030d100 */
[----:B------:R-:W-:Y:S05]  /*af90*/  BRA `(.L_x_46467) ;  /* 0x0000000800a87947 */ /* 0x000fea0003800000 */
.L_x_46462:
        /* <DEDUP_REMOVED lines=12> */
.L_x_46476:
[----:B------:R-:W2:Y:S02]  /*b060*/  LDG.E.64 R2, desc[UR36][R2.64] ;  /* 0x0000002402027981 */ /* 0x000ea4000c1e1b00 */
[----:B--2---:R0:W1:Y:S01]  /*b070*/  F2I.F64.TRUNC R4, R2 ;  /* 0x0000000200047311 */ /* 0x004062000030d100 */
[----:B------:R-:W-:Y:S05]  /*b080*/  BRA `(.L_x_46467) ;  /* 0x00000008006c7947 */ /* 0x000fea0003800000 */
.L_x_46475:
        /* <DEDUP_REMOVED lines=28> */
.L_x_46478:
        /* <DEDUP_REMOVED lines=15> */
.L_x_46477:
[----:B------:R-:W2:Y:S02]  /*b340*/  LDG.E.U16 R0, desc[UR36][R2.64] ;  /* 0x0000002402007981 */ /* 0x000ea4000c1e1500 */
[----:B--2---:R-:W-:-:S06]  /*b350*/  IMAD.U32 R0, R0, 0x10000, RZ ;  /* 0x0001000000007824 */ /* 0x004fcc00078e00ff */
[----:B------:R-:W0:Y:S02]  /*b360*/  F2I.FTZ.TRUNC.NTZ R0, R0 ;  /* 0x0000000000007305 */ /* 0x000e24000021f100 */
[----:B0-----:R-:W-:Y:S01]  /*b370*/  PRMT R4, R0, 0x7610, R4 ;  /* 0x0000761000047816 */ /* 0x001fe20000000004 */
[----:B------:R-:W-:Y:S06]  /*b380*/  BRA `(.L_x_46467) ;  /* 0x0000000400ac7947 */ /* 0x000fec0003800000 */
.L_x_46474:
        /* <DEDUP_REMOVED lines=10> */
.L_x_46481:
        /* <DEDUP_REMOVED lines=21> */
.L_x_46485:
[----:B------:R-:W-:Y:S05]  /*b580*/  BSYNC B1 ;  /* 0x0000000000017941 */ /* 0x000fea0003800000 */
.L_x_46484:
[----:B------:R-:W-:Y:S01]  /*b590*/  LEA R3, R0, 0x3b800000, 0x17 ;  /* 0x3b80000000037811 */ /* 0x000fe200078eb8ff */
[----:B------:R-:W-:-:S05]  /*b5a0*/  IMAD.SHL.U32 R0, R2, 0x100000, RZ ;  /* 0x0010000002007824 */ /* 0x000fca00078e00ff */
[----:B------:R-:W-:-:S07]  /*b5b0*/  LOP3.LUT R0, R3, R0, R4, 0xfe, !PT ;  /* 0x0000000003007212 */ /* 0x000fce00078efe04 */
.L_x_46483:
[----:B------:R-:W-:Y:S05]  /*b5c0*/  BSYNC B0 ;  /* 0x0000000000007941 */ /* 0x000fea0003800000 */
.L_x_46482:
[----:B------:R-:W0:Y:S02]  /*b5d0*/  F2I.FTZ.TRUNC.NTZ R0, R0 ;  /* 0x0000000000007305 */ /* 0x000e24000021f100 */
[----:B0-----:R-:W-:Y:S01]  /*b5e0*/  PRMT R4, R0, 0x7610, R4 ;  /* 0x0000761000047816 */ /* 0x001fe20000000004 */
[----:B------:R-:W-:Y:S06]  /*b5f0*/  BRA `(.L_x_46467) ;  /* 0x0000000400107947 */ /* 0x000fec0003800000 */
.L_x_46480:
        /* <DEDUP_REMOVED lines=21> */
.L_x_46489:
[----:B------:R-:W-:Y:S05]  /*b750*/  BSYNC B1 ;  /* 0x0000000000017941 */ /* 0x000fea0003800000 */
.L_x_46488:
[----:B------:R-:W-:Y:S01]  /*b760*/  LEA R3, R0, 0x37800000, 0x17 ;  /* 0x3780000000037811 */ /* 0x000fe200078eb8ff */
[----:B------:R-:W-:-:S05]  /*b770*/  IMAD.SHL.U32 R0, R2, 0x200000, RZ ;  /* 0x0020000002007824 */ /* 0x000fca00078e00ff */
[----:B------:R-:W-:-:S07]  /*b780*/  LOP3.LUT R0, R3, R0, R4, 0xfe, !PT ;  /* 0x0000000003007212 */ /* 0x000fce00078efe04 */
.L_x_46487:
[----:B------:R-:W-:Y:S05]  /*b790*/  BSYNC B0 ;  /* 0x0000000000007941 */ /* 0x000fea0003800000 */
.L_x_46486:
[----:B------:R-:W0:Y:S02]  /*b7a0*/  F2I.FTZ.TRUNC.NTZ R0, R0 ;  /* 0x0000000000007305 */ /* 0x000e24000021f100 */
[----:B0-----:R-:W-:Y:S01]  /*b7b0*/  PRMT R4, R0, 0x7610, R4 ;  /* 0x0000761000047816 */ /* 0x001fe20000000004 */
[----:B------:R-:W-:Y:S06]  /*b7c0*/  BRA `(.L_x_46467) ;  /* 0x00000000009c7947 */ /* 0x000fec0003800000 */
.L_x_46479:
        /* <DEDUP_REMOVED lines=14> */
.L_x_46493:
[----:B------:R-:W-:Y:S05]  /*b8b0*/  BSYNC B0 ;  /* 0x0000000000007941 */ /* 0x000fea0003800000 */
.L_x_46492:
[----:B------:R-:W0:Y:S02]  /*b8c0*/  F2I.FTZ.TRUNC.NTZ R0, R0 ;  /* 0x0000000000007305 */ /* 0x000e24000021f100 */
[----:B0-----:R-:W-:Y:S01]  /*b8d0*/  PRMT R4, R0, 0x7610, R4 ;  /* 0x0000761000047816 */ /* 0x001fe20000000004 */
[----:B------:R-:W-:Y:S06]  /*b8e0*/  BRA `(.L_x_46467) ;  /* 0x0000000000547947 */ /* 0x000fec0003800000 */
.L_x_46466:
        /* <DEDUP_REMOVED lines=16> */
.L_x_46494:
[----:B------:R-:W-:Y:S01]  /*b9f0*/  PRMT R4, RZ, 0x7610, R4 ;  /* 0x00007610ff047816 */ /* 0x000fe20000000004 */
[----:B------:R-:W-:Y:S06]  /*ba00*/  BRA `(.L_x_46467) ;  /* 0x00000000000c7947 */ /* 0x000fec0003800000 */
.L_x_46491:
[----:B------:R0:W5:Y:S01]  /*ba10*/  LDG.E.U16 R4, desc[UR36][R2.64] ;  /* 0x0000002402047981 */ /* 0x000162000c1e1500 */
[----:B------:R-:W-:Y:S05]  /*ba20*/  BRA `(.L_x_46467) ;  /* 0x0000000000047947 */ /* 0x000fea0003800000 */
.L_x_46490:
[----:B------:R0:W5:Y:S02]  /*ba30*/  LDG.E.U16 R4, desc[UR36][R2.64] ;  /* 0x0000002402047981 */ /* 0x000164000c1e1500 */
.L_x_46467:
[----:B------:R-:W2:Y:S01]  /*ba40*/  LDC.U16 R0, c[0x0][0x422] ;  /* 0x00010880ff007b82 */ /* 0x000ea20000000400 */
[----:B-1---5:R-:W-:-:S04]  /*ba50*/  PRMT R4, R4, 0x9910, RZ ;  /* 0x0000991004047816 */ /* 0x022fc800000000ff */
[----:B------:R-:W-:Y:S02]  /*ba60*/  IABS R5, R4 ;  /* 0x0000000400057213 */ /* 0x000fe40000000000 */
[----:B------:R-:W-:Y:S02]  /*ba70*/  ISETP.GE.AND P1, PT, R4, RZ, PT ;  /* 0x000000ff0400720c */ /* 0x000fe40003f26270 */
[----:B--2---:R-:W-:-:S04]  /*ba80*/  PRMT R6, R0, 0x9910, RZ ;  /* 0x0000991000067816 */ /* 0x004fc800000000ff */
[----:B------:R-:W-:Y:S02]  /*ba90*/  IABS R7, R6 ;  /* 0x0000000600077213 */ /* 0x000fe40000000000 */
[----:B------:R-:W-:Y:S02]  /*baa0*/  ISETP.NE.AND P2, PT, R6, RZ, PT ;  /* 0x000000ff0600720c */ /* 0x000fe40003f45270 */
[----:B------:R-:W1:Y:S08]  /*bab0*/  I2F.RP R8, R7 ;  /* 0x0000000700087306 */ /* 0x000e700000209400 */
[----:B-1----:R-:W0:Y:S02]  /*bac0*/  MUFU.RCP R8, R8 ;  /* 0x0000000800087308 */ /* 0x002e240000001000 */
[----:B0--34-:R-:W-:-:S06]  /*bad0*/  VIADD R2, R8, 0xffffffe ;  /* 0x0ffffffe08027836 */ /* 0x019fcc0000000000 */
        /* <DEDUP_REMOVED lines=37> */
.L_x_46498:
[----:B------:R-:W-:Y:S01]  /*bd30*/  STG.E.U8 desc[UR36][R16.64], R5 ;  /* 0x0000000510007986 */ /* 0x000fe2000c101124 */
[----:B------:R-:W-:Y:S05]  /*bd40*/  EXIT ;  /* 0x000000000000794d */ /* 0x000fea0003800000 */
.L_x_46497:
        /* <DEDUP_REMOVED lines=10> */
.L_x_46501:
[----:B------:R-:W-:-:S05]  /*bdf0*/  PRMT R3, R5, 0x9910, RZ ;  /* 0x0000991005037816 */ /* 0x000fca00000000ff */
[----:B------:R-:W-:Y:S01]  /*be00*/  STG.E desc[UR36][R16.64], R3 ;  /* 0x0000000310007986 */ /* 0x000fe2000c101924 */
[----:B------:R-:W-:Y:S05]  /*be10*/  EXIT ;  /* 0x000000000000794d */ /* 0x000fea0003800000 */
.L_x_46500:
[----:B------:R-:W-:Y:S01]  /*be20*/  STG.E.U16 desc[UR36][R16.64], R5 ;  /* 0x0000000510007986 */ /* 0x000fe2000c101524 */
[----:B------:R-:W-:Y:S05]  /*be30*/  EXIT ;  /* 0x000000000000794d */ /* 0x000fea0003800000 */
.L_x_46496:
        /* <DEDUP_REMOVED lines=9> */
.L_x_46503:
[----:B------:R-:W0:Y:S02]  /*bed0*/  I2F.S16 R0, R5 ;  /* 0x0000000500007306 */ /* 0x000e240000101400 */
[----:B0-----:R-:W-:-:S05]  /*bee0*/  F2FP.F16.F32.PACK_AB R0, RZ, R0 ;  /* 0x00000000ff00723e */ /* 0x001fca00000000ff */
[----:B------:R-:W-:Y:S01]  /*bef0*/  STG.E.U16 desc[UR36][R16.64], R0 ;  /* 0x0000000010007986 */ /* 0x000fe2000c101524 */
[----:B------:R-:W-:Y:S05]  /*bf00*/  EXIT ;  /* 0x000000000000794d */ /* 0x000fea0003800000 */
.L_x_46502:
        /* <DEDUP_REMOVED lines=10> */
.L_x_46505:
[----:B------:R-:W0:Y:S02]  /*bfb0*/  I2F.S16 R5, R5 ;  /* 0x0000000500057306 */ /* 0x000e240000101400 */
[----:B0-----:R-:W-:-:S04]  /*bfc0*/  F2FP.F16.F32.PACK_AB R3, RZ, R5 ;  /* 0x00000005ff03723e */ /* 0x001fc800000000ff */
[----:B------:R-:W-:-:S05]  /*bfd0*/  PRMT R3, R3, 0x5410, RZ ;  /* 0x0000541003037816 */ /* 0x000fca00000000ff */
[----:B------:R-:W-:Y:S01]  /*bfe0*/  STG.E desc[UR36][R16.64], R3 ;  /* 0x0000000310007986 */ /* 0x000fe2000c101924 */
[----:B------:R-:W-:Y:S05]  /*bff0*/  EXIT ;  /* 0x000000000000794d */ /* 0x000fea0003800000 */
.L_x_46504:
[----:B------:R-:W0:Y:S02]  /*c000*/  I2F.F64.S16 R2, R5 ;  /* 0x0000000500027312 */ /* 0x000e240000101c00 */
[----:B0-----:R-:W-:Y:S01]  /*c010*/  STG.E.64 desc[UR36][R16.64], R2 ;  /* 0x0000000210007986 */ /* 0x001fe2000c101b24 */
[----:B------:R-:W-:Y:S05]  /*c020*/  EXIT ;  /* 0x000000000000794d */ /* 0x000fea0003800000 */
.L_x_46495:
        /* <DEDUP_REMOVED lines=13> */
.L_x_46508:
[----:B------:R-:W0:Y:S01]  /*c100*/  I2F.F64.S16 R4, R5 ;  /* 0x0000000500047312 */ /* 0x000e220000101c00 */
[----:B------:R-:W-:-:S05]  /*c110*/  CS2R R6, SRZ ;  /* 0x0000000000067805 */ /* 0x000fca000001ff00 */
[----:B0-----:R-:W-:Y:S01]  /*c120*/  STG.E.128 desc[UR36][R16.64], R4 ;  /* 0x0000000410007986 */ /* 0x001fe2000c101d24 */
[----:B------:R-:W-:Y:S05]  /*c130*/  EXIT ;  /* 0x000000000000794d */ /* 0x000fea0003800000 */
.L_x_46507:
        /* <DEDUP_REMOVED lines=21> */
.L_x_46512:
[----:B------:R-:W-:Y:S05]  /*c290*/  BSYNC B0 ;  /* 0x0000000000007941 */ /* 0x000fea0003800000 */
.L_x_46511:
[----:B------:R-:W-:-:S05]  /*c2a0*/  LOP3.LUT R3, R0, R3, RZ, 0xfc, !PT ;  /* 0x0000000300037212 */ /* 0x000fca00078efcff */
[----:B------:R-:W-:Y:S01]  /*c2b0*/  STG.E.U8 desc[UR36][R16.64], R3 ;  /* 0x0000000310007986 */ /* 0x000fe2000c101124 */
[----:B------:R-:W-:Y:S05]  /*c2c0*/  EXIT ;  /* 0x000000000000794d */ /* 0x000fea0003800000 */
.L_x_46510:
        /* <DEDUP_REMOVED lines=13> */
.L_x_46514:
[----:B------:R-:W-:Y:S01]  /*c3a0*/  IMAD.MOV.U32 R0, RZ, RZ, 0x7f ;  /* 0x0000007fff007424 */ /* 0x000fe200078e00ff */
[----:B------:R-:W-:-:S04]  /*c3b0*/  ISETP.GT.U32.AND P0, PT, R2, 0x7f800000, PT ;  /* 0x7f8000000200780c */ /* 0x000fc80003f04070 */
[----:B------:R-:W-:-:S09]  /*c3c0*/  SEL R0, R0, 0x7c, P0 ;  /* 0x0000007c00007807 */ /* 0x000fd20000000000 */
.L_x_46515:
[----:B------:R-:W-:Y:S05]  /*c3d0*/  BSYNC B0 ;  /* 0x0000000000007941 */ /* 0x000fea0003800000 */
.L_x_46513:
[----:B------:R-:W-:-:S04]  /*c3e0*/  LOP3.LUT R2, R5, 0x80000000, RZ, 0xc0, !PT ;  /* 0x8000000005027812 */ /* 0x000fc800078ec0ff */
[----:B------:R-:W-:-:S04]  /*c3f0*/  SHF.R.U32.HI R3, RZ, 0x18, R2 ;  /* 0x00000018ff037819 */ /* 0x000fc80000011602 */
[----:B------:R-:W-:-:S05]  /*c400*/  LOP3.LUT R3, R0, R3, RZ, 0xfc, !PT ;  /* 0x0000000300037212 */ /* 0x000fca00078efcff */
[----:B------:R-:W-:Y:S01]  /*c410*/  STG.E.U8 desc[UR36][R16.64], R3 ;  /* 0x0000000310007986 */ /* 0x000fe2000c101124 */
[----:B------:R-:W-:Y:S05]  /*c420*/  EXIT ;  /* 0x000000000000794d */ /* 0x000fea0003800000 */
.L_x_46509:
[----:B------:R-:W0:Y:S02]  /*c430*/  I2F.S16 R0, R5 ;  /* 0x0000000500007306 */ /* 0x000e240000101400 */
[----:B0-----:R-:W-:-:S05]  /*c440*/  F2FP.BF16.F32.PACK_AB R0, RZ, R0 ;  /* 0x00000000ff00723e */ /* 0x001fca00000010ff */
[----:B------:R-:W-:Y:S01]  /*c450*/  STG.E.U16 desc[UR36][R16.64], R0 ;  /* 0x0000000010007986 */ /* 0x000fe2000c101524 */
[----:B------:R-:W-:Y:S05]  /*c460*/  EXIT ;  /* 0x000000000000794d */ /* 0x000fea0003800000 */
.L_x_46506:
        /* <DEDUP_REMOVED lines=10> */
.L_x_46518:
        /* <DEDUP_REMOVED lines=17> */
.L_x_46521:
[----:B------:R-:W-:-:S04]  /*c620*/  LOP3.LUT R2, R5, 0x80000000, RZ, 0xc0, !PT ;  /* 0x8000000005027812 */ /* 0x000fc800078ec0ff */
[----:B------:R-:W-:-:S04]  /*c630*/  SHF.R.U32.HI R3, RZ, 0x18, R2 ;  /* 0x00000018ff037819 */ /* 0x000fc80000011602 */
[----:B------:R-:W-:-:S04]  /*c640*/  LOP3.LUT R0, R0, R3, RZ, 0xfc, !PT ;  /* 0x0000000300007212 */ /* 0x000fc800078efcff */
[----:B------:R-:W-:-:S07]  /*c650*/  PRMT R8, R0, 0x7610, R8 ;  /* 0x0000761000087816 */ /* 0x000fce0000000008 */
.L_x_46520:
[----:B------:R-:W-:Y:S05]  /*c660*/  BSYNC B0 ;  /* 0x0000000000007941 */ /* 0x000fea0003800000 */
.L_x_46519:
[----:B------:R-:W-:Y:S01]  /*c670*/  STG.E.U8 desc[UR36][R16.64], R8 ;  /* 0x0000000810007986 */ /* 0x000fe2000c101124 */
[----:B------:R-:W-:Y:S05]  /*c680*/  EXIT ;  /* 0x000000000000794d */ /* 0x000fea0003800000 */
.L_x_46517:
        /* <DEDUP_REMOVED lines=17> */
.L_x_46524:
[----:B------:R-:W-:-:S04]  /*c7a0*/  LOP3.LUT R2, R5, 0x80000000, RZ, 0xc0, !PT ;  /* 0x8000000005027812 */ /* 0x000fc800078ec0ff */
[----:B------:R-:W-:-:S04]  /*c7b0*/  SHF.R.U32.HI R3, RZ, 0x18, R2 ;  /* 0x00000018ff037819 */ /* 0x000fc80000011602 */
[----:B------:R-:W-:-:S04]  /*c7c0*/  LOP3.LUT R0, R0, R3, RZ, 0xfc, !PT ;  /* 0x0000000300007212 */ /* 0x000fc800078efcff */
[----:B------:R-:W-:-:S07]  /*c7d0*/  PRMT R8, R0, 0x7610, R8 ;  /* 0x0000761000087816 */ /* 0x000fce0000000008 */
.L_x_46523:
[----:B------:R-:W-:Y:S05]  /*c7e0*/  BSYNC B0 ;  /* 0x0000000000007941 */ /* 0x000fea0003800000 */
.L_x_46522:
[----:B------:R-:W-:Y:S01]  /*c7f0*/  STG.E.U8 desc[UR36][R16.64], R8 ;  /* 0x0000000810007986 */ /* 0x000fe2000c101124 */
[----:B------:R-:W-:Y:S05]  /*c800*/  EXIT ;  /* 0x000000000000794d */ /* 0x000fea0003800000 */
.L_x_46516:
        /* <DEDUP_REMOVED lines=22> */
.L_x_46499:
        /* <DEDUP_REMOVED lines=16> */
.L_x_46527:
[----:B------:R-:W-:Y:S05]  /*ca70*/  EXIT ;  /* 0x000000000000794d */ /* 0x000fea0003800000 */
.L_x_46526:
[----:B------:R-:W-:-:S04]  /*ca80*/  PRMT R2, R5, 0x9910, RZ ;  /* 0x0000991005027816 */ /* 0x000fc800000000ff */
[----:B------:R-:W-:-:S05]  /*ca90*/  SHF.R.S32.HI R3, RZ, 0x1f, R2 ;  /* 0x0000001fff037819 */ /* 0x000fca0000011402 */
[----:B------:R-:W-:Y:S01]  /*caa0*/  STG.E.64 desc[UR36][R16.64], R2 ;  /* 0x0000000210007986 */ /* 0x000fe2000c101b24 */
[----:B------:R-:W-:Y:S05]  /*cab0*/  EXIT ;  /* 0x000000000000794d */ /* 0x000fea0003800000 */
.L_x_46525:
[----:B------:R-:W-:-:S05]  /*cac0*/  PRMT R3, R5, 0x9910, RZ ;  /* 0x0000991005037816 */ /* 0x000fca00000000ff */
[----:B------:R-:W-:Y:S01]  /*cad0*/  STG.E desc[UR36][R16.64], R3 ;  /* 0x0000000310007986 */ /* 0x000fe2000c101924 */
[----:B------:R-:W-:Y:S05]  /*cae0*/  EXIT ;  /* 0x000000000000794d */ /* 0x000fea0003800000 */
.L_x_46528:
        /* <DEDUP_REMOVED lines=9> */
.L_x_57577:


//--------------------- .text._ZN2at6native27unrolled_elementwise_kernelINS0_13BUnaryFunctorIsssZZZNS0_21remainder_kernel_cudaERNS_18TensorIteratorBaseEENKUlvE_clEvENKUlvE3_clEvEUlssE_EESt5arrayIPcLm2EELi4E23TrivialOffsetCalculatorILi1EjESD_NS0_6memory12LoadWithCastILi1EEENSE_13StoreWithCastILi1EEEEEviT_T0_T2_T3_T4_T5_ --------------------------
	.section	.text._ZN2at6native27unrolled_elementwise_kernelINS0_13BUnaryFunctorIsssZZZNS0_21remainder_kernel_cudaERNS_18TensorIteratorBaseEENKUlvE_clEvENKUlvE3_clEvEUlssE_EESt5arrayIPcLm2EELi4E23TrivialOffsetCalculatorILi1EjESD_NS0_6memory12LoadWithCastILi1EEENSE_13StoreWithCastILi1EEEEEviT_T0_T2_T3_T4_T5_,"ax",@progbits
	.align	128
        .global         _ZN2at6native27unrolled_elementwise_kernelINS0_13BUnaryFunctorIsssZZZNS0_21remainder_kernel_cudaERNS_18TensorIteratorBaseEENKUlvE_clEvENKUlvE3_clEvEUlssE_EESt5arrayIPcLm2EELi4E23TrivialOffsetCalculatorILi1EjESD_NS0_6memory12LoadWithCastILi1EEENSE_13StoreWithCastILi1EEEEEviT_T0_T2_T3_T4_T5_
        .type           _ZN2at6native27unrolled_elementwise_kernelINS0_13BUnaryFunctorIsssZZZNS0_21remainder_kernel_cudaERNS_18TensorIteratorBaseEENKUlvE_clEvENKUlvE3_clEvEUlssE_EESt5arrayIPcLm2EELi4E23TrivialOffsetCalculatorILi1EjESD_NS0_6memory12LoadWithCastILi1EEENSE_13StoreWithCastILi1EEEEEviT_T0_T2_T3_T4_T5_,@function
        .size           _ZN2at6native27unrolled_elementwise_kernelINS0_13BUnaryFunctorIsssZZZNS0_21remainder_kernel_cudaERNS_18TensorIteratorBaseEENKUlvE_clEvENKUlvE3_clEvEUlssE_EESt5arrayIPcLm2EELi4E23TrivialOffsetCalculatorILi1EjESD_NS0_6memory12LoadWithCastILi1EEENSE_13StoreWithCastILi1EEEEEviT_T0_T2_T3_T4_T5_,(.L_x_57578 - _ZN2at6native27unrolled_elementwise_kernelINS0_13BUnaryFunctorIsssZZZNS0_21remainder_kernel_cudaERNS_18TensorIteratorBaseEENKUlvE_clEvENKUlvE3_clEvEUlssE_EESt5arrayIPcLm2EELi4E23TrivialOffsetCalculatorILi1EjESD_NS0_6memory12LoadWithCastILi1EEENSE_13StoreWithCastILi1EEEEEviT_T0_T2_T3_T4_T5_)
        .other          _ZN2at6native27unrolled_elementwise_kernelINS0_13BUnaryFunctorIsssZZZNS0_21remainder_kernel_cudaERNS_18TensorIteratorBaseEENKUlvE_clEvENKUlvE3_clEvEUlssE_EESt5arrayIPcLm2EELi4E23TrivialOffsetCalculatorILi1EjESD_NS0_6memory12LoadWithCastILi1EEENSE_13StoreWithCastILi1EEEEEviT_T0_T2_T3_T4_T5_,@"STO_CUDA_ENTRY STV_DEFAULT"
_ZN2at6native27unrolled_elementwise_kernelINS0_13BUnaryFunctorIsssZZZNS0_21remainder_kernel_cudaERNS_18TensorIteratorBaseEENKUlvE_clEvENKUlvE3_clEvEUlssE_EESt5arrayIPcLm2EELi4E23TrivialOffsetCalculatorILi1EjESD_NS0_6memory12LoadWithCastILi1EEENSE_13StoreWithCastILi1EEEEEviT_T0_T2_T3_T4_T5_:
.text._ZN2at6native27unrolled_elementwise_kernelINS0_13BUnaryFunctorIsssZZZNS0_21remainder_kernel_cudaERNS_18TensorIteratorBaseEENKUlvE_clEvENKUlvE3_clEvEUlssE_EESt5arrayIPcLm2EELi4E23TrivialOffsetCalculatorILi1EjESD_NS0_6memory12LoadWithCastILi1EEENSE_13StoreWithCastILi1EEEEEviT_T0_T2_T3_T4_T5_:
        /* <DEDUP_REMOVED lines=31> */
.L_x_46534:
[----:B------:R3:W5:Y:S01]  /*01f0*/  LDG.E.U8 R22, desc[UR36][R4.64] ;  /* 0x0000002404167981 */ /* 0x000762000c1e1100 */
[----:B------:R-:W-:Y:S05]  /*0200*/  BRA `(.L_x_46536) ;  /* 0x0000000c00587947 */ /* 0x000fea0003800000 */
.L_x_46533:
        /* <DEDUP_REMOVED lines=8> */
.L_x_46538:
[----:B------:R1:W5:Y:S01]  /*0290*/  LDG.E.U16 R22, desc[UR36][R4.64] ;  /* 0x0000002404167981 */ /* 0x000362000c1e1500 */
[----:B------:R-:W-:Y:S05]  /*02a0*/  BRA `(.L_x_46536) ;  /* 0x0000000c00307947 */ /* 0x000fea0003800000 */
.L_x_46537:
[----:B------:R2:W5:Y:S01]  /*02b0*/  LDG.E.U16 R22, desc[UR36][R4.64] ;  /* 0x0000002404167981 */ /* 0x000562000c1e1500 */
[----:B------:R-:W-:Y:S05]  /*02c0*/  BRA `(.L_x_46536) ;  /* 0x0000000c00287947 */ /* 0x000fea0003800000 */
.L_x_46532:
        /* <DEDUP_REMOVED lines=9> */
.L_x_46540:
[----:B------:R-:W2:Y:S02]  /*0360*/  LDG.E.U16 R0, desc[UR36][R4.64] ;  /* 0x0000002404007981 */ /* 0x000ea4000c1e1500 */
[----:B--2---:R-:W-:-:S06]  /*0370*/  HADD2.F32 R0, -RZ, R0.H0_H0 ;  /* 0x20000000ff007230 */ /* 0x004fcc0000004100 */
[----:B------:R-:W0:Y:S02]  /*0380*/  F2I.FTZ.TRUNC.NTZ R0, R0 ;  /* 0x0000000000007305 */ /* 0x000e24000021f100 */
[----:B0-----:R-:W-:Y:S01]  /*0390*/  PRMT R22, R0, 0x7610, R22 ;  /* 0x0000761000167816 */ /* 0x001fe20000000016 */
[----:B------:R-:W-:Y:S06]  /*03a0*/  BRA `(.L_x_46536) ;  /* 0x0000000800f07947 */ /* 0x000fec0003800000 */
.L_x_46539:
        /* <DEDUP_REMOVED lines=9> */
.L_x_46542:
[----:B------:R-:W2:Y:S02]  /*0440*/  LDG.E.U16 R4, desc[UR36][R4.64] ;  /* 0x0000002404047981 */ /* 0x000ea4000c1e1500 */
[----:B--2---:R-:W-:-:S06]  /*0450*/  HADD2.F32 R0, -RZ, R4.H0_H0 ;  /* 0x20000004ff007230 */ /* 0x004fcc0000004100 */
[----:B------:R-:W0:Y:S02]  /*0460*/  F2I.FTZ.TRUNC.NTZ R0, R0 ;  /* 0x0000000000007305 */ /* 0x000e24000021f100 */
[----:B0-----:R-:W-:Y:S01]  /*0470*/  PRMT R22, R0, 0x7610, R22 ;  /* 0x0000761000167816 */ /* 0x001fe20000000016 */
[----:B------:R-:W-:Y:S06]  /*0480*/  BRA `(.L_x_46536) ;  /* 0x0000000800b87947 */ /* 0x000fec0003800000 */
.L_x_46541:
[----:B------:R-:W2:Y:S02]  /*0490*/  LDG.E.64 R4, desc[UR36][R4.64] ;  /* 0x0000002404047981 */ /* 0x000ea4000c1e1b00 */
[----:B--2---:R0:W1:Y:S01]  /*04a0*/  F2I.F64.TRUNC R22, R4 ;  /* 0x0000000400167311 */ /* 0x004062000030d100 */
[----:B------:R-:W-:Y:S05]  /*04b0*/  BRA `(.L_x_46536) ;  /* 0x0000000800ac7947 */ /* 0x000fea0003800000 */
.L_x_46531:
        /* <DEDUP_REMOVED lines=12> */
.L_x_46545:
[----:B------:R-:W2:Y:S02]  /*0580*/  LDG.E.64 R4, desc[UR36][R4.64] ;  /* 0x0000002404047981 */ /* 0x000ea4000c1e1b00 */
[----:B--2---:R0:W1:Y:S01]  /*0590*/  F2I.F64.TRUNC R22, R4 ;  /* 0x0000000400167311 */ /* 0x004062000030d100 */
[----:B------:R-:W-:Y:S05]  /*05a0*/  BRA `(.L_x_46536) ;  /* 0x0000000800707947 */ /* 0x000fea0003800000 */
.L_x_46544:
        /* <DEDUP_REMOVED lines=28> */
.L_x_46547:
        /* <DEDUP_REMOVED lines=16> */
.L_x_46546:
[----:B------:R-:W2:Y:S02]  /*0870*/  LDG.E.U16 R0, desc[UR36][R4.64] ;  /* 0x0000002404007981 */ /* 0x000ea4000c1e1500 */
[----:B--2---:R-:W-:-:S06]  /*0880*/  IMAD.U32 R0, R0, 0x10000, RZ ;  /* 0x0001000000007824 */ /* 0x004fcc00078e00ff */
[----:B------:R-:W0:Y:S02]  /*0890*/  F2I.FTZ.TRUNC.NTZ R0, R0 ;  /* 0x0000000000007305 */ /* 0x000e24000021f100 */
[----:B0-----:R-:W-:Y:S01]  /*08a0*/  PRMT R22, R0, 0x7610, R22 ;  /* 0x0000761000167816 */ /* 0x001fe20000000016 */
[----:B------:R-:W-:Y:S06]  /*08b0*/  BRA `(.L_x_46536) ;  /* 0x0000000400ac7947 */ /* 0x000fec0003800000 */
.L_x_46543:
        /* <DEDUP_REMOVED lines=10> */
.L_x_46550:
        /* <DEDUP_REMOVED lines=21> */
.L_x_46554:
[----:B------:R-:W-:Y:S05]  /*0ab0*/  BSYNC B1 ;  /* 0x0000000000017941 */ /* 0x000fea0003800000 */
.L_x_46553:
[----:B------:R-:W-:Y:S01]  /*0ac0*/  LEA R5, R0, 0x3b800000, 0x17 ;  /* 0x3b80000000057811 */ /* 0x000fe200078eb8ff */
[----:B------:R-:W-:-:S05]  /*0ad0*/  IMAD.SHL.U32 R0, R3, 0x100000, RZ ;  /* 0x0010000003007824 */ /* 0x000fca00078e00ff */
[----:B------:R-:W-:-:S07]  /*0ae0*/  LOP3.LUT R0, R5, R0, R6, 0xfe, !PT ;  /* 0x0000000005007212 */ /* 0x000fce00078efe06 */
.L_x_46552:
[----:B------:R-:W-:Y:S05]  /*0af0*/  BSYNC B0 ;  /* 0x0000000000007941 */ /* 0x000fea0003800000 */
.L_x_46551:
[----:B------:R-:W0:Y:S02]  /*0b00*/  F2I.FTZ.TRUNC.NTZ R0, R0 ;  /* 0x0000000000007305 */ /* 0x000e24000021f100 */
[----:B0-----:R-:W-:Y:S01]  /*0b10*/  PRMT R22, R0, 0x7610, R22 ;  /* 0x0000761000167816 */ /* 0x001fe20000000016 */
[----:B------:R-:W-:Y:S06]  /*0b20*/  BRA `(.L_x_46536) ;  /* 0x0000000400107947 */ /* 0x000fec0003800000 */
.L_x_46549:
        /* <DEDUP_REMOVED lines=21> */
.L_x_46558:
[----:B------:R-:W-:Y:S05]  /*0c80*/  BSYNC B1 ;  /* 0x0000000000017941 */ /* 0x000fea0003800000 */
.L_x_46557:
[----:B------:R-:W-:Y:S01]  /*0c90*/  LEA R5, R0, 0x37800000, 0x17 ;  /* 0x3780000000057811 */ /* 0x000fe200078eb8ff */
[----:B------:R-:W-:-:S05]  /*0ca0*/  IMAD.SHL.U32 R0, R3, 0x200000, RZ ;  /* 0x0020000003007824 */ /* 0x000fca00078e00ff */
[----:B------:R-:W-:-:S07]  /*0cb0*/  LOP3.LUT R0, R5, R0, R6, 0xfe, !PT ;  /* 0x0000000005007212 */ /* 0x000fce00078efe06 */
.L_x_46556:
[----:B------:R-:W-:Y:S05]  /*0cc0*/  BSYNC B0 ;  /* 0x0000000000007941 */ /* 0x000fea0003800000 */
.L_x_46555:
[----:B------:R-:W0:Y:S02]  /*0cd0*/  F2I.FTZ.TRUNC.NTZ R0, R0 ;  /* 0x0000000000007305 */ /* 0x000e24000021f100 */
[----:B0-----:R-:W-:Y:S01]  /*0ce0*/  PRMT R22, R0, 0x7610, R22 ;  /* 0x0000761000167816 */ /* 0x001fe20000000016 */
[----:B------:R-:W-:Y:S06]  /*0cf0*/  BRA `(.L_x_46536) ;  /* 0x00000000009c7947 */ /* 0x000fec0003800000 */
.L_x_46548:
        /* <DEDUP_REMOVED lines=14> */
.L_x_46562:
[----:B------:R-:W-:Y:S05]  /*0de0*/  BSYNC B0 ;  /* 0x0000000000007941 */ /* 0x000fea0003800000 */
.L_x_46561:
[----:B------:R-:W0:Y:S02]  /*0df0*/  F2I.FTZ.TRUNC.NTZ R0, R0 ;  /* 0x0000000000007305 */ /* 0x000e24000021f100 */
[----:B0-----:R-:W-:Y:S01]  /*0e00*/  PRMT R22, R0, 0x7610, R22 ;  /* 0x0000761000167816 */ /* 0x001fe20000000016 */
[----:B------:R-:W-:Y:S06]  /*0e10*/  BRA `(.L_x_46536) ;  /* 0x0000000000547947 */ /* 0x000fec0003800000 */
.L_x_46535:
        /* <DEDUP_REMOVED lines=16> */
.L_x_46563:
[----:B------:R-:W-:Y:S01]  /*0f20*/  PRMT R22, RZ, 0x7610, R22 ;  /* 0x00007610ff167816 */ /* 0x000fe20000000016 */
[----:B------:R-:W-:Y:S06]  /*0f30*/  BRA `(.L_x_46536) ;  /* 0x00000000000c7947 */ /* 0x000fec0003800000 */
.L_x_46560:
[----:B------:R0:W5:Y:S01]  /*0f40*/  LDG.E.U16 R22, desc[UR36][R4.64] ;  /* 0x0000002404167981 */ /* 0x000162000c1e1500 */
[----:B------:R-:W-:Y:S05]  /*0f50*/  BRA `(.L_x_46536) ;  /* 0x0000000000047947 */ /* 0x000fea0003800000 */
.L_x_46559:
[----:B------:R0:W5:Y:S02]  /*0f60*/  LDG.E.U16 R22, desc[UR36][R4.64] ;  /* 0x0000002404167981 */ /* 0x000164000c1e1500 */
.L_x_46536:
[----:B------:R-:W2:Y:S02]  /*0f70*/  S2R R17, SR_TID.X ;  /* 0x0000000000117919 */ /* 0x000ea40000002100 */
[----:B--2---:R-:W-:-:S07]  /*0f80*/  VIADD R17, R17, 0x80 ;  /* 0x0000008011117836 */ /* 0x004fce0000000000 */
.L_x_46530:
[----:B------:R-:W-:Y:S05]  /*0f90*/  BSYNC B6 ;  /* 0x0000000000067941 */ /* 0x000fea0003800000 */
.L_x_46529:
        /* <DEDUP_REMOVED lines=23> */
.L_x_46569:
[----:B------:R0:W5:Y:S01]  /*1110*/  LDG.E.U8 R24, desc[UR36][R4.64] ;  /* 0x0000002404187981 */ /* 0x000162000c1e1100 */
[----:B------:R-:W-:Y:S05]  /*1120*/  BRA `(.L_x_46571) ;  /* 0x0000000c00547947 */ /* 0x000fea0003800000 */
.L_x_46568:
        /* <DEDUP_REMOVED lines=8> */
.L_x_46573:
[----:B------:R0:W5:Y:S01]  /*11b0*/  LDG.E.U16 R24, desc[UR36][R4.64] ;  /* 0x0000002404187981 */ /* 0x000162000c1e1500 */
[----:B------:R-:W-:Y:S05]  /*11c0*/  BRA `(.L_x_46571) ;  /* 0x0000000c002c7947 */ /* 0x000fea0003800000 */
.L_x_46572:
[----:B------:R0:W5:Y:S01]  /*11d0*/  LDG.E.U16 R24, desc[UR36][R4.64] ;  /* 0x0000002404187981 */ /* 0x000162000c1e1500 */
[----:B------:R-:W-:Y:S05]  /*11e0*/  BRA `(.L_x_46571) ;  /* 0x0000000c00247947 */ /* 0x000fea0003800000 */
.L_x_46567:
        /* <DEDUP_REMOVED lines=9> */
.L_x_46575:
[----:B------:R-:W2:Y:S02]  /*1280*/  LDG.E.U16 R0, desc[UR36][R4.64] ;  /* 0x0000002404007981 */ /* 0x000ea4000c1e1500 */
[----:B--2---:R-:W-:-:S06]  /*1290*/  HADD2.F32 R0, -RZ, R0.H0_H0 ;  /* 0x20000000ff007230 */ /* 0x004fcc0000004100 */
[----:B------:R-:W0:Y:S02]  /*12a0*/  F2I.FTZ.TRUNC.NTZ R0, R0 ;  /* 0x0000000000007305 */ /* 0x000e24000021f100 */
[----:B0-----:R-:W-:Y:S01]  /*12b0*/  PRMT R24, R0, 0x7610, R24 ;  /* 0x0000761000187816 */ /* 0x001fe20000000018 */
[----:B------:R-:W-:Y:S06]  /*12c0*/  BRA `(.L_x_46571) ;  /* 0x0000000800ec7947 */ /* 0x000fec0003800000 */
.L_x_46574:
        /* <DEDUP_REMOVED lines=9> */
.L_x_46577:
[----:B------:R-:W2:Y:S02]  /*1360*/  LDG.E.U16 R4, desc[UR36][R4.64] ;  /* 0x0000002404047981 */ /* 0x000ea4000c1e1500 */
[----:B--2---:R-:W-:-:S06]  /*1370*/  HADD2.F32 R0, -RZ, R4.H0_H0 ;  /* 0x20000004ff007230 */ /* 0x004fcc0000004100 */
[----:B------:R-:W0:Y:S02]  /*1380*/  F2I.FTZ.TRUNC.NTZ R0, R0 ;  /* 0x0000000000007305 */ /* 0x000e24000021f100 */
[----:B0-----:R-:W-:Y:S01]  /*1390*/  PRMT R24, R0, 0x7610, R24 ;  /* 0x0000761000187816 */ /* 0x001fe20000000018 */
[----:B------:R-:W-:Y:S06]  /*13a0*/  BRA `(.L_x_46571) ;  /* 0x0000000800b47947 */ /* 0x000fec0003800000 */
.L_x_46576:
[----:B------:R-:W2:Y:S02]  /*13b0*/  LDG.E.64 R4, desc[UR36][R4.64] ;  /* 0x0000002404047981 */ /* 0x000ea4000c1e1b00 */
[----:B--2---:R0:W1:Y:S01]  /*13c0*/  F2I.F64.TRUNC R24, R4 ;  /* 0x0000000400187311 */ /* 0x004062000030d100 */
[----:B------:R-:W-:Y:S05]  /*13d0*/  BRA `(.L_x_46571) ;  /* 0x0000000800a87947 */ /* 0x000fea0003800000 */
.L_x_46566:
        /* <DEDUP_REMOVED lines=12> */
.L_x_46580:
[----:B------:R-:W2:Y:S02]  /*14a0*/  LDG.E.64 R4, desc[UR36][R4.64] ;  /* 0x0000002404047981 */ /* 0x000ea4000c1e1b00 */
[----:B--2---:R0:W1:Y:S01]  /*14b0*/  F2I.F64.TRUNC R24, R4 ;  /* 0x0000000400187311 */ /* 0x004062000030d100 */
[----:B------:R-:W-:Y:S05]  /*14c0*/  BRA `(.L_x_46571) ;  /* 0x00000008006c7947 */ /* 0x000fea0003800000 */
.L_x_46579:
        /* <DEDUP_REMOVED lines=28> */
.L_x_46582:
        /* <DEDUP_REMOVED lines=15> */
.L_x_46581:
[----:B------:R-:W2:Y:S02]  /*1780*/  LDG.E.U16 R0, desc[UR36][R4.64] ;  /* 0x0000002404007981 */ /* 0x000ea4000c1e1500 */
[----:B--2---:R-:W-:-:S06]  /*1790*/  IMAD.U32 R0, R0, 0x10000, RZ ;  /* 0x0001000000007824 */ /* 0x004fcc00078e00ff */
[----:B------:R-:W0:Y:S02]  /*17a0*/  F2I.FTZ.TRUNC.NTZ R0, R0 ;  /* 0x0000000000007305 */ /* 0x000e24000021f100 */
[----:B0-----:R-:W-:Y:S01]  /*17b0*/  PRMT R24, R0, 0x7610, R24 ;  /* 0x0000761000187816 */ /* 0x001fe20000000018 */
[----:B------:R-:W-:Y:S06]  /*17c0*/  BRA `(.L_x_46571) ;  /* 0x0000000400ac7947 */ /* 0x000fec0003800000 */
.L_x_46578:
        /* <DEDUP_REMOVED lines=10> */
.L_x_46585:
        /* <DEDUP_REMOVED lines=21> */
.L_x_46589:
[----:B------:R-:W-:Y:S05]  /*19c0*/  BSYNC B1 ;  /* 0x0000000000017941 */ /* 0x000fea0003800000 */
.L_x_46588:
[----:B------:R-:W-:Y:S01]  /*19d0*/  LEA R5, R0, 0x3b800000, 0x17 ;  /* 0x3b80000000057811 */ /* 0x000fe200078eb8ff */
[----:B------:R-:W-:-:S05]  /*19e0*/  IMAD.SHL.U32 R0, R3, 0x100000, RZ ;  /* 0x0010000003007824 */ /* 0x000fca00078e00ff */
[----:B------:R-:W-:-:S07]  /*19f0*/  LOP3.LUT R0, R5, R0, R6, 0xfe, !PT ;  /* 0x0000000005007212 */ /* 0x000fce00078efe06 */
.L_x_46587:
[----:B------:R-:W-:Y:S05]  /*1a00*/  BSYNC B0 ;  /* 0x0000000000007941 */ /* 0x000fea0003800000 */
.L_x_46586:
[----:B------:R-:W0:Y:S02]  /*1a10*/  F2I.FTZ.TRUNC.NTZ R0, R0 ;  /* 0x0000000000007305 */ /* 0x000e24000021f100 */
[----:B0-----:R-:W-:Y:S01]  /*1a20*/  PRMT R24, R0, 0x7610, R24 ;  /* 0x0000761000187816 */ /* 0x001fe20000000018 */
[----:B------:R-:W-:Y:S06]  /*1a30*/  BRA `(.L_x_46571) ;  /* 0x0000000400107947 */ /* 0x000fec0003800000 */
.L_x_46584:
        /* <DEDUP_REMOVED lines=21> */
.L_x_46593:
[----:B------:R-:W-:Y:S05]  /*1b90*/  BSYNC B1 ;  /* 0x0000000000017941 */ /* 0x000fea0003800000 */
.L_x_46592:
[----:B------:R-:W-:Y:S01]  /*1ba0*/  LEA R5, R0, 0x37800000, 0x17 ;  /* 0x3780000000057811 */ /* 0x000fe200078eb8ff */
[----:B------:R-:W-:-:S05]  /*1bb0*/  IMAD.SHL.U32 R0, R3, 0x200000, RZ ;  /* 0x0020000003007824 */ /* 0x000fca00078e00ff */
[----:B------:R-:W-:-:S07]  /*1bc0*/  LOP3.LUT R0, R5, R0, R6, 0xfe, !PT ;  /* 0x0000000005007212 */ /* 0x000fce00078efe06 */
.L_x_46591:
[----:B------:R-:W-:Y:S05]  /*1bd0*/  BSYNC B0 ;  /* 0x0000000000007941 */ /* 0x000fea0003800000 */
.L_x_46590:
[----:B------:R-:W0:Y:S02]  /*1be0*/  F2I.FTZ.TRUNC.NTZ R0, R0 ;  /* 0x0000000000007305 */ /* 0x000e24000021f100 */
[----:B0-----:R-:W-:Y:S01]  /*1bf0*/  PRMT R24, R0, 0x7610, R24 ;  /* 0x0000761000187816 */ /* 0x001fe20000000018 */
[----:B------:R-:W-:Y:S06]  /*1c00*/  BRA `(.L_x_46571) ;  /* 0x00000000009c7947 */ /* 0x000fec0003800000 */
.L_x_46583:
        /* <DEDUP_REMOVED lines=14> */
.L_x_46597:
[----:B------:R-:W-:Y:S05]  /*1cf0*/  BSYNC B0 ;  /* 0x0000000000007941 */ /* 0x000fea0003800000 */
.L_x_46596:
[----:B------:R-:W0:Y:S02]  /*1d00*/  F2I.FTZ.TRUNC.NTZ R0, R0 ;  /* 0x0000000000007305 */ /* 0x000e24000021f100 */
[----:B0-----:R-:W-:Y:S01]  /*1d10*/  PRMT R24, R0, 0x7610, R24 ;  /* 0x0000761000187816 */ /* 0x001fe20000000018 */
[----:B------:R-:W-:Y:S06]  /*1d20*/  BRA `(.L_x_46571) ;  /* 0x0000000000547947 */ /* 0x000fec0003800000 */
.L_x_46570:
        /* <DEDUP_REMOVED lines=16> */
.L_x_46598:
[----:B------:R-:W-:Y:S01]  /*1e30*/  PRMT R24, RZ, 0x7610, R24 ;  /* 0x00007610ff187816 */ /* 0x000fe20000000018 */
[----:B------:R-:W-:Y:S06]  /*1e40*/  BRA `(.L_x_46571) ;  /* 0x00000000000c7947 */ /* 0x000fec0003800000 */
.L_x_46595:
[----:B------:R3:W5:Y:S01]  /*1e50*/  LDG.E.U16 R24, desc[UR36][R4.64] ;  /* 0x0000002404187981 */ /* 0x000762000c1e1500 */
[----:B------:R-:W-:Y:S05]  /*1e60*/  BRA `(.L_x_46571) ;  /* 0x0000000000047947 */ /* 0x000fea0003800000 */
.L_x_46594:
[----:B------:R2:W5:Y:S02]  /*1e70*/  LDG.E.U16 R24, desc[UR36][R4.64] ;  /* 0x0000002404187981 */ /* 0x000564000c1e1500 */
.L_x_46571:
[----:B------:R-:W-:-:S07]  /*1e80*/  VIADD R17, R17, 0x80 ;  /* 0x0000008011117836 */ /* 0x000fce0000000000 */
.L_x_46565:
[----:B------:R-:W-:Y:S05]  /*1e90*/  BSYNC B6 ;  /* 0x0000000000067941 */ /* 0x000fea0003800000 */
.L_x_46564:
        /* <DEDUP_REMOVED lines=25> */
.L_x_46604:
[----:B------:R0:W5:Y:S01]  /*2030*/  LDG.E.U8 R18, desc[UR36][R4.64] ;  /* 0x0000002404127981 */ /* 0x000162000c1e1100 */
[----:B------:R-:W-:Y:S05]  /*2040*/  BRA `(.L_x_46606) ;  /* 0x0000000c00547947 */ /* 0x000fea0003800000 */
.L_x_46603:
        /* <DEDUP_REMOVED lines=8> */
.L_x_46608:
[----:B------:R0:W5:Y:S01]  /*20d0*/  LDG.E.U16 R18, desc[UR36][R4.64] ;  /* 0x0000002404127981 */ /* 0x000162000c1e1500 */
[----:B------:R-:W-:Y:S05]  /*20e0*/  BRA `(.L_x_46606) ;  /* 0x0000000c002c7947 */ /* 0x000fea0003800000 */
.L_x_46607:
[----:B------:R0:W5:Y:S01]  /*20f0*/  LDG.E.U16 R18, desc[UR36][R4.64] ;  /* 0x0000002404127981 */ /* 0x000162000c1e1500 */
[----:B------:R-:W-:Y:S05]  /*2100*/  BRA `(.L_x_46606) ;  /* 0x0000000c00247947 */ /* 0x000fea0003800000 */
.L_x_46602:
        /* <DEDUP_REMOVED lines=9> */
.L_x_46610:
[----:B------:R-:W2:Y:S02]  /*21a0*/  LDG.E.U16 R0, desc[UR36][R4.64] ;  /* 0x0000002404007981 */ /* 0x000ea4000c1e1500 */
[----:B--2---:R-:W-:-:S06]  /*21b0*/  HADD2.F32 R0, -RZ, R0.H0_H0 ;  /* 0x20000000ff007230 */ /* 0x004fcc0000004100 */
[----:B------:R-:W0:Y:S02]  /*21c0*/  F2I.FTZ.TRUNC.NTZ R0, R0 ;  /* 0x0000000000007305 */ /* 0x000e24000021f100 */
[----:B0-----:R-:W-:Y:S01]  /*21d0*/  PRMT R18, R0, 0x7610, R18 ;  /* 0x0000761000127816 */ /* 0x001fe20000000012 */
[----:B------:R-:W-:Y:S06]  /*21e0*/  BRA `(.L_x_46606) ;  /* 0x0000000800ec7947 */ /* 0x000fec0003800000 */
.L_x_46609:
        /* <DEDUP_REMOVED lines=9> */
.L_x_46612:
[----:B------:R-:W2:Y:S02]  /*2280*/  LDG.E.U16 R4, desc[UR36][R4.64] ;  /* 0x0000002404047981 */ /* 0x000ea4000c1e1500 */
[----:B--2---:R-:W-:-:S06]  /*2290*/  HADD2.F32 R0, -RZ, R4.H0_H0 ;  /* 0x20000004ff007230 */ /* 0x004fcc0000004100 */
[----:B------:R-:W0:Y:S02]  /*22a0*/  F2I.FTZ.TRUNC.NTZ R0, R0 ;  /* 0x0000000000007305 */ /* 0x000e24000021f100 */
[----:B0-----:R-:W-:Y:S01]  /*22b0*/  PRMT R18, R0, 0x7610, R18 ;  /* 0x0000761000127816 */ /* 0x001fe20000000012 */
[----:B------:R-:W-:Y:S06]  /*22c0*/  BRA `(.L_x_46606) ;  /* 0x0000000800b47947 */ /* 0x000fec0003800000 */
.L_x_46611:
[----:B------:R-:W2:Y:S02]  /*22d0*/  LDG.E.64 R4, desc[UR36][R4.64] ;  /* 0x0000002404047981 */ /* 0x000ea4000c1e1b00 */
[----:B--2---:R0:W1:Y:S01]  /*22e0*/  F2I.F64.TRUNC R18, R4 ;  /* 0x0000000400127311 */ /* 0x004062000030d100 */
[----:B------:R-:W-:Y:S05]  /*22f0*/  BRA `(.L_x_46606) ;  /* 0x0000000800a87947 */ /* 0x000fea0003800000 */
.L_x_46601:
        /* <DEDUP_REMOVED lines=12> */
.L_x_46615:
[----:B------:R-:W2:Y:S02]  /*23c0*/  LDG.E.64 R4, desc[UR36][R4.64] ;  /* 0x0000002404047981 */ /* 0x000ea4000c1e1b00 */
[----:B--2---:R3:W4:Y:S01]  /*23d0*/  F2I.F64.TRUNC R18, R4 ;  /* 0x0000000400127311 */ /* 0x004722000030d100 */
[----:B------:R-:W-:Y:S05]  /*23e0*/  BRA `(.L_x_46606) ;  /* 0x00000008006c7947 */ /* 0x000fea0003800000 */
.L_x_46614:
        /* <DEDUP_REMOVED lines=28> */
.L_x_46617:
        /* <DEDUP_REMOVED lines=15> */
.L_x_46616:
[----:B------:R-:W2:Y:S02]  /*26a0*/  LDG.E.U16 R0, desc[UR36][R4.64] ;  /* 0x0000002404007981 */ /* 0x000ea4000c1e1500 */
[----:B--2---:R-:W-:-:S06]  /*26b0*/  IMAD.U32 R0, R0, 0x10000, RZ ;  /* 0x0001000000007824 */ /* 0x004fcc00078e00ff */
[----:B------:R-:W0:Y:S02]  /*26c0*/  F2I.FTZ.TRUNC.NTZ R0, R0 ;  /* 0x0000000000007305 */ /* 0x000e24000021f100 */
[----:B0-----:R-:W-:Y:S01]  /*26d0*/  PRMT R18, R0, 0x7610, R18 ;  /* 0x0000761000127816 */ /* 0x001fe20000000012 */
[----:B------:R-:W-:Y:S06]  /*26e0*/  BRA `(.L_x_46606) ;  /* 0x0000000400ac7947 */ /* 0x000fec0003800000 */
.L_x_46613:
        /* <DEDUP_REMOVED lines=10> */
.L_x_46620:
        /* <DEDUP_REMOVED lines=21> */
.L_x_46624:
[----:B------:R-:W-:Y:S05]  /*28e0*/  BSYNC B1 ;  /* 0x0000000000017941 */ /* 0x000fea0003800000 */
.L_x_46623:
[----:B------:R-:W-:Y:S01]  /*28f0*/  LEA R5, R0, 0x3b800000, 0x17 ;  /* 0x3b80000000057811 */ /* 0x000fe200078eb8ff */
[----:B------:R-:W-:-:S05]  /*2900*/  IMAD.SHL.U32 R0, R3, 0x100000, RZ ;  /* 0x0010000003007824 */ /* 0x000fca00078e00ff */
[----:B------:R-:W-:-:S07]  /*2910*/  LOP3.LUT R0, R5, R0, R6, 0xfe, !PT ;  /* 0x0000000005007212 */ /* 0x000fce00078efe06 */
.L_x_46622:
[----:B------:R-:W-:Y:S05]  /*2920*/  BSYNC B0 ;  /* 0x0000000000007941 */ /* 0x000fea0003800000 */
.L_x_46621:
[----:B------:R-:W0:Y:S02]  /*2930*/  F2I.FTZ.TRUNC.NTZ R0, R0 ;  /* 0x0000000000007305 */ /* 0x000e24000021f100 */
[----:B0-----:R-:W-:Y:S01]  /*2940*/  PRMT R18, R0, 0x7610, R18 ;  /* 0x0000761000127816 */ /* 0x001fe20000000012 */
[----:B------:R-:W-:Y:S06]  /*2950*/  BRA `(.L_x_46606) ;  /* 0x0000000400107947 */ /* 0x000fec0003800000 */
.L_x_46619:
        /* <DEDUP_REMOVED lines=21> */
.L_x_46628:
[----:B------:R-:W-:Y:S05]  /*2ab0*/  BSYNC B1 ;  /* 0x0000000000017941 */ /* 0x000fea0003800000 */
.L_x_46627:
[----:B------:R-:W-:Y:S01]  /*2ac0*/  LEA R5, R0, 0x37800000, 0x17 ;  /* 0x3780000000057811 */ /* 0x000fe200078eb8ff */
[----:B------:R-:W-:-:S05]  /*2ad0*/  IMAD.SHL.U32 R0, R3, 0x200000, RZ ;  /* 0x0020000003007824 */ /* 0x000fca00078e00ff */
[----:B------:R-:W-:-:S07]  /*2ae0*/  LOP3.LUT R0, R5, R0, R6, 0xfe, !PT ;  /* 0x0000000005007212 */ /* 0x000fce00078efe06 */
.L_x_46626:
[----:B------:R-:W-:Y:S05]  /*2af0*/  BSYNC B0 ;  /* 0x0000000000007941 */ /* 0x000fea0003800000 */
.L_x_46625:
[----:B------:R-:W0:Y:S02]  /*2b00*/  F2I.FTZ.TRUNC.NTZ R0, R0 ;  /* 0x0000000000007305 */ /* 0x000e24000021f100 */
[----:B0-----:R-:W-:Y:S01]  /*2b10*/  PRMT R18, R0, 0x7610, R18 ;  /* 0x0000761000127816 */ /* 0x001fe20000000012 */
[----:B------:R-:W-:Y:S06]  /*2b20*/  BRA `(.L_x_46606) ;  /* 0x00000000009c7947 */ /* 0x000fec0003800000 */
.L_x_46618:
        /* <DEDUP_REMOVED lines=14> */
.L_x_46632:
[----:B------:R-:W-:Y:S05]  /*2c10*/  BSYNC B0 ;  /* 0x0000000000007941 */ /* 0x000fea0003800000 */
.L_x_46631:
[----:B------:R-:W0:Y:S02]  /*2c20*/  F2I.FTZ.TRUNC.NTZ R0, R0 ;  /* 0x0000000000007305 */ /* 0x000e24000021f100 */
[----:B0-----:R-:W-:Y:S01]  /*2c30*/  PRMT R18, R0, 0x7610, R18 ;  /* 0x0000761000127816 */ /* 0x001fe20000000012 */
[----:B------:R-:W-:Y:S06]  /*2c40*/  BRA `(.L_x_46606) ;  /* 0x0000000000547947 */ /* 0x000fec0003800000 */
.L_x_46605:
        /* <DEDUP_REMOVED lines=16> */
.L_x_46633:
[----:B------:R-:W-:Y:S01]  /*2d50*/  PRMT R18, RZ, 0x7610, R18 ;  /* 0x00007610ff127816 */ /* 0x000fe20000000012 */
[----:B------:R-:W-:Y:S06]  /*2d60*/  BRA `(.L_x_46606) ;  /* 0x00000000000c7947 */ /* 0x000fec0003800000 */
.L_x_46630:
[----:B------:R2:W5:Y:S01]  /*2d70*/  LDG.E.U16 R18, desc[UR36][R4.64] ;  /* 0x0000002404127981 */ /* 0x000562000c1e1500 */
[----:B------:R-:W-:Y:S05]  /*2d80*/  BRA `(.L_x_46606) ;  /* 0x0000000000047947 */ /* 0x000fea0003800000 */
.L_x_46629:
[----:B------:R1:W5:Y:S02]  /*2d90*/  LDG.E.U16 R18, desc[UR36][R4.64] ;  /* 0x0000002404127981 */ /* 0x000364000c1e1500 */
.L_x_46606:
[----:B------:R-:W-:-:S07]  /*2da0*/  VIADD R17, R17, 0x80 ;  /* 0x0000008011117836 */ /* 0x000fce0000000000 */
.L_x_46600:
[----:B------:R-:W-:Y:S05]  /*2db0*/  BSYNC B6 ;  /* 0x0000000000067941 */ /* 0x000fea0003800000 */
.L_x_46599:
        /* <DEDUP_REMOVED lines=22> */
.L_x_46639:
[----:B------:R0:W5:Y:S01]  /*2f20*/  LDG.E.U8 R19, desc[UR36][R4.64] ;  /* 0x0000002404137981 */ /* 0x000162000c1e1100 */
[----:B------:R-:W-:Y:S05]  /*2f30*/  BRA `(.L_x_46635) ;  /* 0x0000000c00507947 */ /* 0x000fea0003800000 */
.L_x_46638:
        /* <DEDUP_REMOVED lines=8> */
.L_x_46642:
[----:B------:R0:W5:Y:S01]  /*2fc0*/  LDG.E.U16 R19, desc[UR36][R4.64] ;  /* 0x0000002404137981 */ /* 0x000162000c1e1500 */
[----:B------:R-:W-:Y:S05]  /*2fd0*/  BRA `(.L_x_46635) ;  /* 0x0000000c00287947 */ /* 0x000fea0003800000 */
.L_x_46641:
[----:B------:R0:W5:Y:S01]  /*2fe0*/  LDG.E.U16 R19, desc[UR36][R4.64] ;  /* 0x0000002404137981 */ /* 0x000162000c1e1500 */
[----:B------:R-:W-:Y:S05]  /*2ff0*/  BRA `(.L_x_46635) ;  /* 0x0000000c00207947 */ /* 0x000fea0003800000 */
.L_x_46637:
        /* <DEDUP_REMOVED lines=9> */
.L_x_46644:
[----:B------:R-:W2:Y:S02]  /*3090*/  LDG.E.U16 R0, desc[UR36][R4.64] ;  /* 0x0000002404007981 */ /* 0x000ea4000c1e1500 */
[----:B--2---:R-:W-:-:S06]  /*30a0*/  HADD2.F32 R0, -RZ, R0.H0_H0 ;  /* 0x20000000ff007230 */ /* 0x004fcc0000004100 */
[----:B------:R-:W0:Y:S02]  /*30b0*/  F2I.FTZ.TRUNC.NTZ R0, R0 ;  /* 0x0000000000007305 */ /* 0x000e24000021f100 */
[----:B0-----:R-:W-:Y:S01]  /*30c0*/  PRMT R19, R0, 0x7610, R19 ;  /* 0x0000761000137816 */ /* 0x001fe20000000013 */
[----:B------:R-:W-:Y:S06]  /*30d0*/  BRA `(.L_x_46635) ;  /* 0x0000000800e87947 */ /* 0x000fec0003800000 */
.L_x_46643:
        /* <DEDUP_REMOVED lines=9> */
.L_x_46646:
[----:B------:R-:W2:Y:S02]  /*3170*/  LDG.E.U16 R4, desc[UR36][R4.64] ;  /* 0x0000002404047981 */ /* 0x000ea4000c1e1500 */
[----:B--2---:R-:W-:-:S06]  /*3180*/  HADD2.F32 R0, -RZ, R4.H0_H0 ;  /* 0x20000004ff007230 */ /* 0x004fcc0000004100 */
[----:B------:R-:W0:Y:S02]  /*3190*/  F2I.FTZ.TRUNC.NTZ R0, R0 ;  /* 0x0000000000007305 */ /* 0x000e24000021f100 */
[----:B0-----:R-:W-:Y:S01]  /*31a0*/  PRMT R19, R0, 0x7610, R19 ;  /* 0x0000761000137816 */ /* 0x001fe20000000013 */
[----:B------:R-:W-:Y:S06]  /*31b0*/  BRA `(.L_x_46635) ;  /* 0x0000000800b07947 */ /* 0x000fec0003800000 */
.L_x_46645:
[----:B------:R-:W2:Y:S02]  /*31c0*/  LDG.E.64 R4, desc[UR36][R4.64] ;  /* 0x0000002404047981 */ /* 0x000ea4000c1e1b00 */
[----:B--2---:R0:W1:Y:S01]  /*31d0*/  F2I.F64.TRUNC R19, R4 ;  /* 0x0000000400137311 */ /* 0x004062000030d100 */
[----:B------:R-:W-:Y:S05]  /*31e0*/  BRA `(.L_x_46635) ;  /* 0x0000000800a47947 */ /* 0x000fea0003800000 */
.L_x_46636:
        /* <DEDUP_REMOVED lines=12> */
.L_x_46649:
[----:B------:R-:W2:Y:S02]  /*32b0*/  LDG.E.64 R4, desc[UR36][R4.64] ;  /* 0x0000002404047981 */ /* 0x000ea4000c1e1b00 */
[----:B--2---:R0:W1:Y:S01]  /*32c0*/  F2I.F64.TRUNC R19, R4 ;  /* 0x0000000400137311 */ /* 0x004062000030d100 */
[----:B------:R-:W-:Y:S05]  /*32d0*/  BRA `(.L_x_46635) ;  /* 0x0000000800687947 */ /* 0x000fea0003800000 */
.L_x_46648:
        /* <DEDUP_REMOVED lines=28> */
.L_x_46651:
        /* <DEDUP_REMOVED lines=15> */
.L_x_46650:
[----:B------:R-:W2:Y:S02]  /*3590*/  LDG.E.U16 R0, desc[UR36][R4.64] ;  /* 0x0000002404007981 */ /* 0x000ea4000c1e1500 */
[----:B--2---:R-:W-:-:S06]  /*35a0*/  IMAD.U32 R0, R0, 0x10000, RZ ;  /* 0x0001000000007824 */ /* 0x004fcc00078e00ff */
[----:B------:R-:W0:Y:S02]  /*35b0*/  F2I.FTZ.TRUNC.NTZ R0, R0 ;  /* 0x0000000000007305 */ /* 0x000e24000021f100 */
[----:B0-----:R-:W-:Y:S01]  /*35c0*/  PRMT R19, R0, 0x7610, R19 ;  /* 0x0000761000137816 */ /* 0x001fe20000000013 */
[----:B------:R-:W-:Y:S06]  /*35d0*/  BRA `(.L_x_46635) ;  /* 0x0000000400a87947 */ /* 0x000fec0003800000 */
.L_x_46647:
        /* <DEDUP_REMOVED lines=10> */
.L_x_46654:
        /* <DEDUP_REMOVED lines=21> */
.L_x_46658:
[----:B------:R-:W-:Y:S05]  /*37d0*/  BSYNC B1 ;  /* 0x0000000000017941 */ /* 0x000fea0003800000 */
.L_x_46657:
[----:B------:R-:W-:Y:S01]  /*37e0*/  LEA R5, R0, 0x3b800000, 0x17 ;  /* 0x3b80000000057811 */ /* 0x000fe200078eb8ff */
[----:B------:R-:W-:-:S05]  /*37f0*/  IMAD.SHL.U32 R0, R3, 0x100000, RZ ;  /* 0x0010000003007824 */ /* 0x000fca00078e00ff */
[----:B------:R-:W-:-:S07]  /*3800*/  LOP3.LUT R0, R5, R0, R6, 0xfe, !PT ;  /* 0x0000000005007212 */ /* 0x000fce00078efe06 */
.L_x_46656:
[----:B------:R-:W-:Y:S05]  /*3810*/  BSYNC B0 ;  /* 0x0000000000007941 */ /* 0x000fea0003800000 */
.L_x_46655:
[----:B------:R-:W0:Y:S02]  /*3820*/  F2I.FTZ.TRUNC.NTZ R0, R0 ;  /* 0x0000000000007305 */ /* 0x000e24000021f100 */
[----:B0-----:R-:W-:Y:S01]  /*3830*/  PRMT R19, R0, 0x7610, R19 ;  /* 0x0000761000137816 */ /* 0x001fe20000000013 */
[----:B------:R-:W-:Y:S06]  /*3840*/  BRA `(.L_x_46635) ;  /* 0x00000004000c7947 */ /* 0x000fec0003800000 */
.L_x_46653:
        /* <DEDUP_REMOVED lines=21> */
.L_x_46662:
[----:B------:R-:W-:Y:S05]  /*39a0*/  BSYNC B1 ;  /* 0x0000000000017941 */ /* 0x000fea0003800000 */
.L_x_46661:
[----:B------:R-:W-:Y:S01]  /*39b0*/  LEA R5, R0, 0x37800000, 0x17 ;  /* 0x3780000000057811 */ /* 0x000fe200078eb8ff */
[----:B------:R-:W-:-:S05]  /*39c0*/  IMAD.SHL.U32 R0, R3, 0x200000, RZ ;  /* 0x0020000003007824 */ /* 0x000fca00078e00ff */
[----:B------:R-:W-:-:S07]  /*39d0*/  LOP3.LUT R0, R5, R0, R6, 0xfe, !PT ;  /* 0x0000000005007212 */ /* 0x000fce00078efe06 */
.L_x_46660:
[----:B------:R-:W-:Y:S05]  /*39e0*/  BSYNC B0 ;  /* 0x0000000000007941 */ /* 0x000fea0003800000 */
.L_x_46659:
[----:B------:R-:W0:Y:S02]  /*39f0*/  F2I.FTZ.TRUNC.NTZ R0, R0 ;  /* 0x0000000000007305 */ /* 0x000e24000021f100 */
[----:B0-----:R-:W-:Y:S01]  /*3a00*/  PRMT R19, R0, 0x7610, R19 ;  /* 0x0000761000137816 */ /* 0x001fe20000000013 */
[----:B------:R-:W-:Y:S06]  /*3a10*/  BRA `(.L_x_46635) ;  /* 0x0000000000987947 */ /* 0x000fec0003800000 */
.L_x_46652:
        /* <DEDUP_REMOVED lines=14> */
.L_x_46666:
[----:B------:R-:W-:Y:S05]  /*3b00*/  BSYNC B0 ;  /* 0x0000000000007941 */ /* 0x000fea0003800000 */
.L_x_46665:
[----:B------:R-:W0:Y:S02]  /*3b10*/  F2I.FTZ.TRUNC.NTZ R0, R0 ;  /* 0x0000000000007305 */ /* 0x000e24000021f100 */
[----:B0-----:R-:W-:Y:S01]  /*3b20*/  PRMT R19, R0, 0x7610, R19 ;  /* 0x0000761000137816 */ /* 0x001fe20000000013 */
[----:B------:R-:W-:Y:S06]  /*3b30*/  BRA `(.L_x_46635) ;  /* 0x0000000000507947 */ /* 0x000fec0003800000 */
.L_x_46640:
        /* <DEDUP_REMOVED lines=16> */
.L_x_46667:
[----:B------:R-:W-:Y:S05]  /*3c40*/  BRA `(.L_x_46635) ;  /* 0x00000000000c7947 */ /* 0x000fea0003800000 */
.L_x_46664:
[----:B------:R0:W5:Y:S01]  /*3c50*/  LDG.E.U16 R19, desc[UR36][R4.64] ;  /* 0x0000002404137981 */ /* 0x000162000c1e1500 */
[----:B------:R-:W-:Y:S05]  /*3c60*/  BRA `(.L_x_46635) ;  /* 0x0000000000047947 */ /* 0x000fea0003800000 */
.L_x_46663:
[----:B------:R0:W5:Y:S02]  /*3c70*/  LDG.E.U16 R19, desc[UR36][R4.64] ;  /* 0x0000002404137981 */ /* 0x000164000c1e1500 */
.L_x_46635:
[----:B------:R-:W-:Y:S05]  /*3c80*/  BSYNC B6 ;  /* 0x0000000000067941 */ /* 0x000fea0003800000 */
.L_x_46634:
[----:B------:R-:W2:Y:S01]  /*3c90*/  S2R R25, SR_TID.X ;  /* 0x0000000000197919 */ /* 0x000ea20000002100 */
[----:B------:R-:W0:Y:S01]  /*3ca0*/  LDC.U16 R0, c[0x0][0x216] ;  /* 0x00008580ff007b82 */ /* 0x000e220000000400 */
[----:B------:R-:W-:Y:S07]  /*3cb0*/  BSSY B0, `(.L_x_46668) ;  /* 0x000002a000007945 */ /* 0x000fee0003800000 */
[----:B------:R-:W0:Y:S01]  /*3cc0*/  LDC.U8 R17, c[0x0][0x234] ;  /* 0x00008d00ff117b82 */ /* 0x000e220000000000 */
[C---:B--2---:R-:W-:Y:S01]  /*3cd0*/  ISETP.GE.AND P2, PT, R25.reuse, R16, PT ;  /* 0x000000101900720c */ /* 0x044fe20003f46270 */
[----:B------:R-:W-:-:S02]  /*3ce0*/  VIADD R3, R25, 0x100 ;  /* 0x0000010019037836 */ /* 0x000fc40000000000 */
[C---:B01-34-:R-:W-:Y:S02]  /*3cf0*/  VIADD R5, R25.reuse, 0x180 ;  /* 0x0000018019057836 */ /* 0x05bfe40000000000 */
[----:B------:R-:W-:Y:S01]  /*3d00*/  VIADD R23, R25, 0x80 ;  /* 0x0000008019177836 */ /* 0x000fe20000000000 */
[-C--:B------:R-:W-:Y:S02]  /*3d10*/  ISETP.GE.AND P3, PT, R3, R16.reuse, PT ;  /* 0x000000100300720c */ /* 0x080fe40003f66270 */
[-C--:B------:R-:W-:Y:S02]  /*3d20*/  ISETP.GE.AND P1, PT, R5, R16.reuse, PT ;  /* 0x000000100500720c */ /* 0x080fe40003f26270 */
[----:B------:R-:W-:Y:S02]  /*3d30*/  ISETP.GE.AND P4, PT, R23, R16, PT ;  /* 0x000000101700720c */ /* 0x000fe40003f86270 */
[----:B------:R-:W-:Y:S01]  /*3d40*/  PRMT R3, R0, 0x9910, RZ ;  /* 0x0000991000037816 */ /* 0x000fe200000000ff */
[----:B------:R-:W-:Y:S10]  /*3d50*/  @P2 BRA `(.L_x_46669) ;  /* 0x00000000007c2947 */ /* 0x000ff40003800000 */
[-C--:B------:R-:W-:Y:S02]  /*3d60*/  IABS R6, R3.reuse ;  /* 0x0000000300067213 */ /* 0x080fe40000000000 */
[----:B-----5:R-:W-:Y:S02]  /*3d70*/  PRMT R7, R22, 0x9910, RZ ;  /* 0x0000991016077816 */ /* 0x020fe400000000ff */
[----:B------:R-:W0:Y:S01]  /*3d80*/  I2F.RP R8, R6 ;  /* 0x0000000600087306 */ /* 0x000e220000209400 */
[----:B------:R-:W-:Y:S02]  /*3d90*/  IABS R11, R3 ;  /* 0x00000003000b7213 */ /* 0x000fe40000000000 */
[----:B------:R-:W-:Y:S02]  /*3da0*/  IABS R10, R7 ;  /* 0x00000007000a7213 */ /* 0x000fe40000000000 */
[----:B------:R-:W-:-:S03]  /*3db0*/  ISETP.GE.AND P6, PT, R7, RZ, PT ;  /* 0x000000ff0700720c */ /* 0x000fc60003fc6270 */
        /* <DEDUP_REMOVED lines=25> */
.L_x_46669:
[----:B------:R-:W-:Y:S05]  /*3f50*/  BSYNC B0 ;  /* 0x0000000000007941 */ /* 0x000fea0003800000 */
.L_x_46668:
        /* <DEDUP_REMOVED lines=34> */
.L_x_46671:
[----:B------:R-:W-:Y:S05]  /*4180*/  BSYNC B0 ;  /* 0x0000000000007941 */ /* 0x000fea0003800000 */
.L_x_46670:
        /* <DEDUP_REMOVED lines=34> */
.L_x_46673:
[----:B------:R-:W-:Y:S05]  /*43b0*/  BSYNC B0 ;  /* 0x0000000000007941 */ /* 0x000fea0003800000 */
.L_x_46672:
        /* <DEDUP_REMOVED lines=34> */
.L_x_46675:
[----:B------:R-:W-:Y:S05]  /*45e0*/  BSYNC B0 ;  /* 0x0000000000007941 */ /* 0x000fea0003800000 */
.L_x_46674:
        /* <DEDUP_REMOVED lines=22> */
.L_x_46681:
[----:B------:R4:W-:Y:S01]  /*4750*/  STG.E.U8 desc[UR36][R8.64], R11 ;  /* 0x0000000b08007986 */ /* 0x0009e2000c101124 */
[----:B------:R-:W-:Y:S01]  /*4760*/  IMAD.MOV.U32 R25, RZ, RZ, R23 ;  /* 0x000000ffff197224 */ /* 0x000fe200078e0017 */
[----:B------:R-:W-:Y:S06]  /*4770*/  BRA `(.L_x_46677) ;  /* 0x0000000c00b47947 */ /* 0x000fec0003800000 */
.L_x_46680:
        /* <DEDUP_REMOVED lines=8> */
[----:B------:R-:W-:-:S05]  /*4800*/  SHF.R.S32.HI R5, RZ, 0x1f, R4 ;  /* 0x0000001fff057819 */ /* 0x000fca0000011404 */
[----:B------:R1:W-:Y:S01]  /*4810*/  STG.E.64 desc[UR36][R8.64], R4 ;  /* 0x0000000408007986 */ /* 0x0003e2000c101b24 */
[----:B------:R-:W-:Y:S05]  /*4820*/  BRA `(.L_x_46677) ;  /* 0x0000000c00887947 */ /* 0x000fea0003800000 */
.L_x_46684:
[----:B------:R-:W-:Y:S01]  /*4830*/  PRMT R3, R11, 0x9910, RZ ;  /* 0x000099100b037816 */ /* 0x000fe200000000ff */
[----:B------:R-:W-:-:S04]  /*4840*/  IMAD.MOV.U32 R25, RZ, RZ, R23 ;  /* 0x000000ffff197224 */ /* 0x000fc800078e0017 */
[----:B------:R2:W-:Y:S01]  /*4850*/  STG.E desc[UR36][R8.64], R3 ;  /* 0x0000000308007986 */ /* 0x0005e2000c101924 */
[----:B------:R-:W-:Y:S05]  /*4860*/  BRA `(.L_x_46677) ;  /* 0x0000000c00787947 */ /* 0x000fea0003800000 */
.L_x_46683:
[----:B------:R0:W-:Y:S01]  /*4870*/  STG.E.U16 desc[UR36][R8.64], R11 ;  /* 0x0000000b08007986 */ /* 0x0001e2000c101524 */
[----:B------:R-:W-:Y:S01]  /*4880*/  IMAD.MOV.U32 R25, RZ, RZ, R23 ;  /* 0x000000ffff197224 */ /* 0x000fe200078e0017 */
[----:B------:R-:W-:Y:S06]  /*4890*/  BRA `(.L_x_46677) ;  /* 0x0000000c006c7947 */ /* 0x000fec0003800000 */
.L_x_46679:
        /* <DEDUP_REMOVED lines=10> */
.L_x_46686:
[----:B------:R-:W0:Y:S01]  /*4940*/  I2F.S16 R0, R11 ;  /* 0x0000000b00007306 */ /* 0x000e220000101400 */
[----:B------:R-:W-:Y:S01]  /*4950*/  IMAD.MOV.U32 R25, RZ, RZ, R23 ;  /* 0x000000ffff197224 */ /* 0x000fe200078e0017 */
[----:B0-----:R-:W-:-:S05]  /*4960*/  F2FP.F16.F32.PACK_AB R0, RZ, R0 ;  /* 0x00000000ff00723e */ /* 0x001fca00000000ff */
[----:B------:R0:W-:Y:S01]  /*4970*/  STG.E.U16 desc[UR36][R8.64], R0 ;  /* 0x0000000008007986 */ /* 0x0001e2000c101524 */
[----:B------:R-:W-:Y:S05]  /*4980*/  BRA `(.L_x_46677) ;  /* 0x0000000c00307947 */ /* 0x000fea0003800000 */
.L_x_46685:
        /* <DEDUP_REMOVED lines=11> */
.L_x_46688:
[----:B------:R-:W0:Y:S01]  /*4a40*/  I2F.S16 R11, R11 ;  /* 0x0000000b000b7306 */ /* 0x000e220000101400 */
[----:B------:R-:W-:Y:S01]  /*4a50*/  IMAD.MOV.U32 R25, RZ, RZ, R23 ;  /* 0x000000ffff197224 */ /* 0x000fe200078e0017 */
[----:B0-----:R-:W-:-:S04]  /*4a60*/  F2FP.F16.F32.PACK_AB R3, RZ, R11 ;  /* 0x0000000bff03723e */ /* 0x001fc800000000ff */
[----:B------:R-:W-:-:S05]  /*4a70*/  PRMT R3, R3, 0x5410, RZ ;  /* 0x0000541003037816 */ /* 0x000fca00000000ff */
[----:B------:R0:W-:Y:S01]  /*4a80*/  STG.E desc[UR36][R8.64], R3 ;  /* 0x0000000308007986 */ /* 0x0001e2000c101924 */
[----:B------:R-:W-:Y:S05]  /*4a90*/  BRA `(.L_x_46677) ;  /* 0x0000000800ec7947 */ /* 0x000fea0003800000 */
.L_x_46687:
[----:B------:R-:W0:Y:S01]  /*4aa0*/  I2F.F64.S16 R4, R11 ;  /* 0x0000000b00047312 */ /* 0x000e220000101c00 */
[----:B------:R-:W-:Y:S01]  /*4ab0*/  IMAD.MOV.U32 R25, RZ, RZ, R23 ;  /* 0x000000ffff197224 */ /* 0x000fe200078e0017 */
[----:B0-----:R0:W-:Y:S01]  /*4ac0*/  STG.E.64 desc[UR36][R8.64], R4 ;  /* 0x0000000408007986 */ /* 0x0011e2000c101b24 */
[----:B------:R-:W-:Y:S05]  /*4ad0*/  BRA `(.L_x_46677) ;  /* 0x0000000800dc7947 */ /* 0x000fea0003800000 */
.L_x_46678:
        /* <DEDUP_REMOVED lines=14> */
.L_x_46691:
[----:B------:R-:W0:Y:S01]  /*4bc0*/  I2F.F64.S16 R4, R11 ;  /* 0x0000000b00047312 */ /* 0x000e220000101c00 */
[----:B------:R-:W-:Y:S01]  /*4bd0*/  CS2R R6, SRZ ;  /* 0x0000000000067805 */ /* 0x000fe2000001ff00 */
[----:B------:R-:W-:-:S04]  /*4be0*/  IMAD.MOV.U32 R25, RZ, RZ, R23 ;  /* 0x000000ffff197224 */ /* 0x000fc800078e0017 */
[----:B0-----:R0:W-:Y:S01]  /*4bf0*/  STG.E.128 desc[UR36][R8.64], R4 ;  /* 0x0000000408007986 */ /* 0x0011e2000c101d24 */
[----:B------:R-:W-:Y:S05]  /*4c00*/  BRA `(.L_x_46677) ;  /* 0x0000000800907947 */ /* 0x000fea0003800000 */
.L_x_46690:
        /* <DEDUP_REMOVED lines=21> */
.L_x_46695:
[----:B------:R-:W-:Y:S05]  /*4d60*/  BSYNC B0 ;  /* 0x0000000000007941 */ /* 0x000fea0003800000 */
.L_x_46694:
[----:B------:R-:W-:Y:S01]  /*4d70*/  LOP3.LUT R5, R0, R5, RZ, 0xfc, !PT ;  /* 0x0000000500057212 */ /* 0x000fe200078efcff */
[----:B------:R-:W-:-:S04]  /*4d80*/  IMAD.MOV.U32 R25, RZ, RZ, R23 ;  /* 0x000000ffff197224 */ /* 0x000fc800078e0017 */
[----:B------:R0:W-:Y:S01]  /*4d90*/  STG.E.U8 desc[UR36][R8.64], R5 ;  /* 0x0000000508007986 */ /* 0x0001e2000c101124 */
[----:B------:R-:W-:Y:S05]  /*4da0*/  BRA `(.L_x_46677) ;  /* 0x0000000800287947 */ /* 0x000fea0003800000 */
.L_x_46693:
        /* <DEDUP_REMOVED lines=13> */
.L_x_46697:
[----:B------:R-:W-:Y:S01]  /*4e80*/  IMAD.MOV.U32 R0, RZ, RZ, 0x7f ;  /* 0x0000007fff007424 */ /* 0x000fe200078e00ff */
[----:B------:R-:W-:-:S04]  /*4e90*/  ISETP.GT.U32.AND P0, PT, R3, 0x7f800000, PT ;  /* 0x7f8000000300780c */ /* 0x000fc80003f04070 */
[----:B------:R-:W-:-:S09]  /*4ea0*/  SEL R0, R0, 0x7c, P0 ;  /* 0x0000007c00007807 */ /* 0x000fd20000000000 */
.L_x_46698:
[----:B------:R-:W-:Y:S05]  /*4eb0*/  BSYNC B0 ;  /* 0x0000000000007941 */ /* 0x000fea0003800000 */
.L_x_46696:
[----:B------:R-:W-:Y:S01]  /*4ec0*/  LOP3.LUT R3, R11, 0x80000000, RZ, 0xc0, !PT ;  /* 0x800000000b037812 */ /* 0x000fe200078ec0ff */
[----:B------:R-:W-:-:S03]  /*4ed0*/  IMAD.MOV.U32 R25, RZ, RZ, R23 ;  /* 0x000000ffff197224 */ /* 0x000fc600078e0017 */
[----:B------:R-:W-:-:S04]  /*4ee0*/  SHF.R.U32.HI R3, RZ, 0x18, R3 ;  /* 0x00000018ff037819 */ /* 0x000fc80000011603 */
[----:B------:R-:W-:-:S05]  /*4ef0*/  LOP3.LUT R3, R0, R3, RZ, 0xfc, !PT ;  /* 0x0000000300037212 */ /* 0x000fca00078efcff */
[----:B------:R0:W-:Y:S01]  /*4f00*/  STG.E.U8 desc[UR36][R8.64], R3 ;  /* 0x0000000308007986 */ /* 0x0001e2000c101124 */
[----:B------:R-:W-:Y:S05]  /*4f10*/  BRA `(.L_x_46677) ;  /* 0x0000000400cc7947 */ /* 0x000fea0003800000 */
.L_x_46692:
[----:B------:R-:W0:Y:S01]  /*4f20*/  I2F.S16 R0, R11 ;  /* 0x0000000b00007306 */ /* 0x000e220000101400 */
[----:B------:R-:W-:Y:S01]  /*4f30*/  IMAD.MOV.U32 R25, RZ, RZ, R23 ;  /* 0x000000ffff197224 */ /* 0x000fe200078e0017 */
[----:B0-----:R-:W-:-:S05]  /*4f40*/  F2FP.BF16.F32.PACK_AB R0, RZ, R0 ;  /* 0x00000000ff00723e */ /* 0x001fca00000010ff */
[----:B------:R0:W-:Y:S01]  /*4f50*/  STG.E.U16 desc[UR36][R8.64], R0 ;  /* 0x0000000008007986 */ /* 0x0001e2000c101524 */
[----:B------:R-:W-:Y:S05]  /*4f60*/  BRA `(.L_x_46677) ;  /* 0x0000000400b87947 */ /* 0x000fea0003800000 */
.L_x_46689:
        /* <DEDUP_REMOVED lines=11> */
.L_x_46701:
        /* <DEDUP_REMOVED lines=17> */
.L_x_46704:
[----:B------:R-:W-:-:S04]  /*5130*/  LOP3.LUT R3, R11, 0x80000000, RZ, 0xc0, !PT ;  /* 0x800000000b037812 */ /* 0x000fc800078ec0ff */
[----:B------:R-:W-:-:S04]  /*5140*/  SHF.R.U32.HI R3, RZ, 0x18, R3 ;  /* 0x00000018ff037819 */ /* 0x000fc80000011603 */
[----:B------:R-:W-:-:S04]  /*5150*/  LOP3.LUT R0, R0, R3, RZ, 0xfc, !PT ;  /* 0x0000000300007212 */ /* 0x000fc800078efcff */
[----:B------:R-:W-:-:S07]  /*5160*/  PRMT R4, R0, 0x7610, R4 ;  /* 0x0000761000047816 */ /* 0x000fce0000000004 */
.L_x_46703:
[----:B------:R-:W-:Y:S05]  /*5170*/  BSYNC B0 ;  /* 0x0000000000007941 */ /* 0x000fea0003800000 */
.L_x_46702:
[----:B------:R0:W-:Y:S01]  /*5180*/  STG.E.U8 desc[UR36][R8.64], R4 ;  /* 0x0000000408007986 */ /* 0x0001e2000c101124 */
[----:B------:R-:W-:Y:S01]  /*5190*/  IMAD.MOV.U32 R25, RZ, RZ, R23 ;  /* 0x000000ffff197224 */ /* 0x000fe200078e0017 */
[----:B------:R-:W-:Y:S06]  /*51a0*/  BRA `(.L_x_46677) ;  /* 0x0000000400287947 */ /* 0x000fec0003800000 */
.L_x_46700:
        /* <DEDUP_REMOVED lines=17> */
.L_x_46707:
[----:B------:R-:W-:-:S04]  /*52c0*/  LOP3.LUT R3, R11, 0x80000000, RZ, 0xc0, !PT ;  /* 0x800000000b037812 */ /* 0x000fc800078ec0ff */
[----:B------:R-:W-:-:S04]  /*52d0*/  SHF.R.U32.HI R3, RZ, 0x18, R3 ;  /* 0x00000018ff037819 */ /* 0x000fc80000011603 */
[----:B------:R-:W-:-:S04]  /*52e0*/  LOP3.LUT R0, R0, R3, RZ, 0xfc, !PT ;  /* 0x0000000300007212 */ /* 0x000fc800078efcff */
[----:B------:R-:W-:-:S07]  /*52f0*/  PRMT R4, R0, 0x7610, R4 ;  /* 0x0000761000047816 */ /* 0x000fce0000000004 */
.L_x_46706:
[----:B------:R-:W-:Y:S05]  /*5300*/  BSYNC B0 ;  /* 0x0000000000007941 */ /* 0x000fea0003800000 */
.L_x_46705:
[----:B------:R0:W-:Y:S01]  /*5310*/  STG.E.U8 desc[UR36][R8.64], R4 ;  /* 0x0000000408007986 */ /* 0x0001e2000c101124 */
[----:B------:R-:W-:Y:S01]  /*5320*/  IMAD.MOV.U32 R25, RZ, RZ, R23 ;  /* 0x000000ffff197224 */ /* 0x000fe200078e0017 */
[----:B------:R-:W-:Y:S06]  /*5330*/  BRA `(.L_x_46677) ;  /* 0x0000000000c47947 */ /* 0x000fec0003800000 */
.L_x_46699:
        /* <DEDUP_REMOVED lines=23> */
.L_x_46682:
        /* <DEDUP_REMOVED lines=16> */
.L_x_46710:
[----:B------:R-:W-:Y:S01]  /*55b0*/  IMAD.MOV.U32 R25, RZ, RZ, R23 ;  /* 0x000000ffff197224 */ /* 0x000fe200078e0017 */
[----:B------:R-:W-:Y:S06]  /*55c0*/  BRA `(.L_x_46677) ;  /* 0x0000000000207947 */ /* 0x000fec0003800000 */
.L_x_46709:
[----:B------:R-:W-:Y:S01]  /*55d0*/  PRMT R4, R11, 0x9910, RZ ;  /* 0x000099100b047816 */ /* 0x000fe200000000ff */
[----:B------:R-:W-:-:S03]  /*55e0*/  IMAD.MOV.U32 R25, RZ, RZ, R23 ;  /* 0x000000ffff197224 */ /* 0x000fc600078e0017 */
[----:B------:R-:W-:-:S05]  /*55f0*/  SHF.R.S32.HI R5, RZ, 0x1f, R4 ;  /* 0x0000001fff057819 */ /* 0x000fca0000011404 */
[----:B------:R0:W-:Y:S01]  /*5600*/  STG.E.64 desc[UR36][R8.64], R4 ;  /* 0x0000000408007986 */ /* 0x0001e2000c101b24 */
[----:B------:R-:W-:Y:S05]  /*5610*/  BRA `(.L_x_46677) ;  /* 0x00000000000c7947 */ /* 0x000fea0003800000 */
.L_x_46708:
[----:B------:R-:W-:Y:S01]  /*5620*/  PRMT R3, R11, 0x9910, RZ ;  /* 0x000099100b037816 */ /* 0x000fe200000000ff */
[----:B------:R-:W-:-:S04]  /*5630*/  IMAD.MOV.U32 R25, RZ, RZ, R23 ;  /* 0x000000ffff197224 */ /* 0x000fc800078e0017 */
[----:B------:R0:W-:Y:S03]  /*5640*/  STG.E desc[UR36][R8.64], R3 ;  /* 0x0000000308007986 */ /* 0x0001e6000c101924 */
.L_x_46677:
[----:B------:R-:W-:Y:S05]  /*5650*/  BSYNC B6 ;  /* 0x0000000000067941 */ /* 0x000fea0003800000 */
.L_x_46676:
        /* <DEDUP_REMOVED lines=23> */
.L_x_46716:
[----:B-----5:R4:W-:Y:S01]  /*57d0*/  STG.E.U8 desc[UR36][R8.64], R22 ;  /* 0x0000001608007986 */ /* 0x0209e2000c101124 */
[----:B------:R-:W-:Y:S05]  /*57e0*/  BRA `(.L_x_46718) ;  /* 0x0000000c00647947 */ /* 0x000fea0003800000 */
.L_x_46715:
        /* <DEDUP_REMOVED lines=10> */
.L_x_46720:
[----:B-----5:R-:W-:-:S05]  /*5890*/  PRMT R3, R22, 0x9910, RZ ;  /* 0x0000991016037816 */ /* 0x020fca00000000ff */
[----:B------:R2:W-:Y:S01]  /*58a0*/  STG.E desc[UR36][R8.64], R3 ;  /* 0x0000000308007986 */ /* 0x0005e2000c101924 */
[----:B------:R-:W-:Y:S05]  /*58b0*/  BRA `(.L_x_46718) ;  /* 0x0000000c00307947 */ /* 0x000fea0003800000 */
.L_x_46719:
[----:B-----5:R0:W-:Y:S01]  /*58c0*/  STG.E.U16 desc[UR36][R8.64], R22 ;  /* 0x0000001608007986 */ /* 0x0201e2000c101524 */
[----:B------:R-:W-:Y:S05]  /*58d0*/  BRA `(.L_x_46718) ;  /* 0x0000000c00287947 */ /* 0x000fea0003800000 */
.L_x_46714:
        /* <DEDUP_REMOVED lines=9> */
.L_x_46722:
[----:B-----5:R-:W0:Y:S02]  /*5970*/  I2F.S16 R0, R22 ;  /* 0x0000001600007306 */ /* 0x020e240000101400 */
[----:B0-----:R-:W-:-:S05]  /*5980*/  F2FP.F16.F32.PACK_AB R0, RZ, R0 ;  /* 0x00000000ff00723e */ /* 0x001fca00000000ff */
[----:B------:R0:W-:Y:S01]  /*5990*/  STG.E.U16 desc[UR36][R8.64], R0 ;  /* 0x0000000008007986 */ /* 0x0001e2000c101524 */
[----:B------:R-:W-:Y:S05]  /*59a0*/  BRA `(.L_x_46718) ;  /* 0x0000000800f47947 */ /* 0x000fea0003800000 */
.L_x_46721:
        /* <DEDUP_REMOVED lines=10> */
.L_x_46724:
[----:B-----5:R-:W0:Y:S02]  /*5a50*/  I2F.S16 R22, R22 ;  /* 0x0000001600167306 */ /* 0x020e240000101400 */
[----:B0-----:R-:W-:-:S04]  /*5a60*/  F2FP.F16.F32.PACK_AB R3, RZ, R22 ;  /* 0x00000016ff03723e */ /* 0x001fc800000000ff */
[----:B------:R-:W-:-:S05]  /*5a70*/  PRMT R3, R3, 0x5410, RZ ;  /* 0x0000541003037816 */ /* 0x000fca00000000ff */
[----:B------:R0:W-:Y:S01]  /*5a80*/  STG.E desc[UR36][R8.64], R3 ;  /* 0x0000000308007986 */ /* 0x0001e2000c101924 */
[----:B------:R-:W-:Y:S05]  /*5a90*/  BRA `(.L_x_46718) ;  /* 0x0000000800b87947 */ /* 0x000fea0003800000 */
.L_x_46723:
[----:B-----5:R-:W0:Y:S02]  /*5aa0*/  I2F.F64.S16 R22, R22 ;  /* 0x0000001600167312 */ /* 0x020e240000101c00 */
[----:B0-----:R0:W-:Y:S01]  /*5ab0*/  STG.E.64 desc[UR36][R8.64], R22 ;  /* 0x0000001608007986 */ /* 0x0011e2000c101b24 */
[----:B------:R-:W-:Y:S05]  /*5ac0*/  BRA `(.L_x_46718) ;  /* 0x0000000800ac7947 */ /* 0x000fea0003800000 */
.L_x_46713:
        /* <DEDUP_REMOVED lines=13> */
.L_x_46727:
[----:B-----5:R-:W0:Y:S01]  /*5ba0*/  I2F.F64.S16 R4, R22 ;  /* 0x0000001600047312 */ /* 0x020e220000101c00 */
[----:B------:R-:W-:-:S05]  /*5bb0*/  CS2R R6, SRZ ;  /* 0x0000000000067805 */ /* 0x000fca000001ff00 */
[----:B0-----:R0:W-:Y:S01]  /*5bc0*/  STG.E.128 desc[UR36][R8.64], R4 ;  /* 0x0000000408007986 */ /* 0x0011e2000c101d24 */
[----:B------:R-:W-:Y:S05]  /*5bd0*/  BRA `(.L_x_46718) ;  /* 0x0000000800687947 */ /* 0x000fea0003800000 */
.L_x_46726:
        /* <DEDUP_REMOVED lines=21> */
.L_x_46731:
[----:B------:R-:W-:Y:S05]  /*5d30*/  BSYNC B0 ;  /* 0x0000000000007941 */ /* 0x000fea0003800000 */
.L_x_46730:
[----:B------:R-:W-:-:S05]  /*5d40*/  LOP3.LUT R5, R0, R5, RZ, 0xfc, !PT ;  /* 0x0000000500057212 */ /* 0x000fca00078efcff */
[----:B------:R0:W-:Y:S01]  /*5d50*/  STG.E.U8 desc[UR36][R8.64], R5 ;  /* 0x0000000508007986 */ /* 0x0001e2000c101124 */
[----:B------:R-:W-:Y:S05]  /*5d60*/  BRA `(.L_x_46718) ;  /* 0x0000000800047947 */ /* 0x000fea0003800000 */
.L_x_46729:
        /* <DEDUP_REMOVED lines=13> */
.L_x_46733:
[----:B------:R-:W-:Y:S01]  /*5e40*/  IMAD.MOV.U32 R0, RZ, RZ, 0x7f ;  /* 0x0000007fff007424 */ /* 0x000fe200078e00ff */
[----:B------:R-:W-:-:S04]  /*5e50*/  ISETP.GT.U32.AND P0, PT, R3, 0x7f800000, PT ;  /* 0x7f8000000300780c */ /* 0x000fc80003f04070 */
[----:B------:R-:W-:-:S09]  /*5e60*/  SEL R0, R0, 0x7c, P0 ;  /* 0x0000007c00007807 */ /* 0x000fd20000000000 */
.L_x_46734:
[----:B------:R-:W-:Y:S05]  /*5e70*/  BSYNC B0 ;  /* 0x0000000000007941 */ /* 0x000fea0003800000 */
.L_x_46732:
[----:B------:R-:W-:-:S04]  /*5e80*/  LOP3.LUT R3, R5, 0x80000000, RZ, 0xc0, !PT ;  /* 0x8000000005037812 */ /* 0x000fc800078ec0ff */
[----:B------:R-:W-:-:S04]  /*5e90*/  SHF.R.U32.HI R3, RZ, 0x18, R3 ;  /* 0x00000018ff037819 */ /* 0x000fc80000011603 */
[----:B------:R-:W-:-:S05]  /*5ea0*/  LOP3.LUT R3, R0, R3, RZ, 0xfc, !PT ;  /* 0x0000000300037212 */ /* 0x000fca00078efcff */
[----:B------:R0:W-:Y:S01]  /*5eb0*/  STG.E.U8 desc[UR36][R8.64], R3 ;  /* 0x0000000308007986 */ /* 0x0001e2000c101124 */
[----:B------:R-:W-:Y:S05]  /*5ec0*/  BRA `(.L_x_46718) ;  /* 0x0000000400ac7947 */ /* 0x000fea0003800000 */
.L_x_46728:
[----:B-----5:R-:W0:Y:S02]  /*5ed0*/  I2F.S16 R0, R22 ;  /* 0x0000001600007306 */ /* 0x020e240000101400 */
[----:B0-----:R-:W-:-:S05]  /*5ee0*/  F2FP.BF16.F32.PACK_AB R0, RZ, R0 ;  /* 0x00000000ff00723e */ /* 0x001fca00000010ff */
[----:B------:R0:W-:Y:S01]  /*5ef0*/  STG.E.U16 desc[UR36][R8.64], R0 ;  /* 0x0000000008007986 */ /* 0x0001e2000c101524 */
[----:B------:R-:W-:Y:S05]  /*5f00*/  BRA `(.L_x_46718) ;  /* 0x00000004009c7947 */ /* 0x000fea0003800000 */
.L_x_46725:
        /* <DEDUP_REMOVED lines=10> */
.L_x_46737:
        /* <DEDUP_REMOVED lines=17> */
.L_x_46740:
[----:B------:R-:W-:-:S04]  /*60c0*/  LOP3.LUT R3, R5, 0x80000000, RZ, 0xc0, !PT ;  /* 0x8000000005037812 */ /* 0x000fc800078ec0ff */
[----:B------:R-:W-:-:S04]  /*60d0*/  SHF.R.U32.HI R3, RZ, 0x18, R3 ;  /* 0x00000018ff037819 */ /* 0x000fc80000011603 */
[----:B------:R-:W-:-:S04]  /*60e0*/  LOP3.LUT R0, R0, R3, RZ, 0xfc, !PT ;  /* 0x0000000300007212 */ /* 0x000fc800078efcff */
[----:B------:R-:W-:-:S07]  /*60f0*/  PRMT R4, R0, 0x7610, R4 ;  /* 0x0000761000047816 */ /* 0x000fce0000000004 */
.L_x_46739:
[----:B------:R-:W-:Y:S05]  /*6100*/  BSYNC B0 ;  /* 0x0000000000007941 */ /* 0x000fea0003800000 */
.L_x_46738:
[----:B------:R0:W-:Y:S01]  /*6110*/  STG.E.U8 desc[UR36][R8.64], R4 ;  /* 0x0000000408007986 */ /* 0x0001e2000c101124 */
[----:B------:R-:W-:Y:S05]  /*6120*/  BRA `(.L_x_46718) ;  /* 0x0000000400147947 */ /* 0x000fea0003800000 */
.L_x_46736:
        /* <DEDUP_REMOVED lines=17> */
.L_x_46743:
[----:B------:R-:W-:-:S04]  /*6240*/  LOP3.LUT R3, R5, 0x80000000, RZ, 0xc0, !PT ;  /* 0x8000000005037812 */ /* 0x000fc800078ec0ff */
[----:B------:R-:W-:-:S04]  /*6250*/  SHF.R.U32.HI R3, RZ, 0x18, R3 ;  /* 0x00000018ff037819 */ /* 0x000fc80000011603 */
[----:B------:R-:W-:-:S04]  /*6260*/  LOP3.LUT R0, R0, R3, RZ, 0xfc, !PT ;  /* 0x0000000300007212 */ /* 0x000fc800078efcff */
[----:B------:R-:W-:-:S07]  /*6270*/  PRMT R4, R0, 0x7610, R4 ;  /* 0x0000761000047816 */ /* 0x000fce0000000004 */
.L_x_46742:
[----:B------:R-:W-:Y:S05]  /*6280*/  BSYNC B0 ;  /* 0x0000000000007941 */ /* 0x000fea0003800000 */
.L_x_46741:
[----:B------:R0:W-:Y:S01]  /*6290*/  STG.E.U8 desc[UR36][R8.64], R4 ;  /* 0x0000000408007986 */ /* 0x0001e2000c101124 */
[----:B------:R-:W-:Y:S05]  /*62a0*/  BRA `(.L_x_46718) ;  /* 0x0000000000b47947 */ /* 0x000fea0003800000 */
.L_x_46735:
        /* <DEDUP_REMOVED lines=22> */
.L_x_46717:
        /* <DEDUP_REMOVED lines=16> */
.L_x_46746:
[----:B------:R-:W-:Y:S05]  /*6510*/  BRA `(.L_x_46718) ;  /* 0x0000000000187947 */ /* 0x000fea0003800000 */
.L_x_46745:
[----:B-----5:R-:W-:-:S04]  /*6520*/  PRMT R4, R22, 0x9910, RZ ;  /* 0x0000991016047816 */ /* 0x020fc800000000ff */
[----:B------:R-:W-:-:S05]  /*6530*/  SHF.R.S32.HI R5, RZ, 0x1f, R4 ;  /* 0x0000001fff057819 */ /* 0x000fca0000011404 */
[----:B------:R0:W-:Y:S01]  /*6540*/  STG.E.64 desc[UR36][R8.64], R4 ;  /* 0x0000000408007986 */ /* 0x0001e2000c101b24 */
[----:B------:R-:W-:Y:S05]  /*6550*/  BRA `(.L_x_46718) ;  /* 0x0000000000087947 */ /* 0x000fea0003800000 */
.L_x_46744:
[----:B-----5:R-:W-:-:S05]  /*6560*/  PRMT R3, R22, 0x9910, RZ ;  /* 0x0000991016037816 */ /* 0x020fca00000000ff */
[----:B------:R0:W-:Y:S02]  /*6570*/  STG.E desc[UR36][R8.64], R3 ;  /* 0x0000000308007986 */ /* 0x0001e4000c101924 */
.L_x_46718:
        /* <DEDUP_REMOVED lines=23> */
.L_x_46750:
[----:B------:R0:W-:Y:S01]  /*66f0*/  STG.E.U8 desc[UR36][R8.64], R18 ;  /* 0x0000001208007986 */ /* 0x0001e2000c101124 */
[----:B------:R-:W-:Y:S05]  /*6700*/  BRA `(.L_x_46752) ;  /* 0x0000000c00647947 */ /* 0x000fea0003800000 */
.L_x_46749:
        /* <DEDUP_REMOVED lines=10> */
.L_x_46754:
[----:B------:R-:W-:-:S05]  /*67b0*/  PRMT R3, R18, 0x9910, RZ ;  /* 0x0000991012037816 */ /* 0x000fca00000000ff */
[----:B------:R0:W-:Y:S01]  /*67c0*/  STG.E desc[UR36][R8.64], R3 ;  /* 0x0000000308007986 */ /* 0x0001e2000c101924 */
[----:B------:R-:W-:Y:S05]  /*67d0*/  BRA `(.L_x_46752) ;  /* 0x0000000c00307947 */ /* 0x000fea0003800000 */
.L_x_46753:
[----:B------:R0:W-:Y:S01]  /*67e0*/  STG.E.U16 desc[UR36][R8.64], R18 ;  /* 0x0000001208007986 */ /* 0x0001e2000c101524 */
[----:B------:R-:W-:Y:S05]  /*67f0*/  BRA `(.L_x_46752) ;  /* 0x0000000c00287947 */ /* 0x000fea0003800000 */
.L_x_46748:
        /* <DEDUP_REMOVED lines=9> */
.L_x_46756:
[----:B------:R-:W0:Y:S02]  /*6890*/  I2F.S16 R0, R18 ;  /* 0x0000001200007306 */ /* 0x000e240000101400 */
[----:B0-----:R-:W-:-:S05]  /*68a0*/  F2FP.F16.F32.PACK_AB R0, RZ, R0 ;  /* 0x00000000ff00723e */ /* 0x001fca00000000ff */
[----:B------:R0:W-:Y:S01]  /*68b0*/  STG.E.U16 desc[UR36][R8.64], R0 ;  /* 0x0000000008007986 */ /* 0x0001e2000c101524 */
[----:B------:R-:W-:Y:S05]  /*68c0*/  BRA `(.L_x_46752) ;  /* 0x0000000800f47947 */ /* 0x000fea0003800000 */
.L_x_46755:
        /* <DEDUP_REMOVED lines=10> */
.L_x_46758:
[----:B------:R-:W0:Y:S02]  /*6970*/  I2F.S16 R18, R18 ;  /* 0x0000001200127306 */ /* 0x000e240000101400 */
[----:B0-----:R-:W-:-:S04]  /*6980*/  F2FP.F16.F32.PACK_AB R3, RZ, R18 ;  /* 0x00000012ff03723e */ /* 0x001fc800000000ff */
[----:B------:R-:W-:-:S05]  /*6990*/  PRMT R3, R3, 0x5410, RZ ;  /* 0x0000541003037816 */ /* 0x000fca00000000ff */
[----:B------:R0:W-:Y:S01]  /*69a0*/  STG.E desc[UR36][R8.64], R3 ;  /* 0x0000000308007986 */ /* 0x0001e2000c101924 */
[----:B------:R-:W-:Y:S05]  /*69b0*/  BRA `(.L_x_46752) ;  /* 0x0000000800b87947 */ /* 0x000fea0003800000 */
.L_x_46757:
[----:B------:R-:W0:Y:S02]  /*69c0*/  I2F.F64.S16 R4, R18 ;  /* 0x0000001200047312 */ /* 0x000e240000101c00 */
[----:B0-----:R0:W-:Y:S01]  /*69d0*/  STG.E.64 desc[UR36][R8.64], R4 ;  /* 0x0000000408007986 */ /* 0x0011e2000c101b24 */
[----:B------:R-:W-:Y:S05]  /*69e0*/  BRA `(.L_x_46752) ;  /* 0x0000000800ac7947 */ /* 0x000fea0003800000 */
.L_x_46747:
        /* <DEDUP_REMOVED lines=13> */
.L_x_46761:
[----:B------:R-:W0:Y:S01]  /*6ac0*/  I2F.F64.S16 R4, R18 ;  /* 0x0000001200047312 */ /* 0x000e220000101c00 */
[----:B------:R-:W-:-:S05]  /*6ad0*/  CS2R R6, SRZ ;  /* 0x0000000000067805 */ /* 0x000fca000001ff00 */
[----:B0-----:R0:W-:Y:S01]  /*6ae0*/  STG.E.128 desc[UR36][R8.64], R4 ;  /* 0x0000000408007986 */ /* 0x0011e2000c101d24 */
[----:B------:R-:W-:Y:S05]  /*6af0*/  BRA `(.L_x_46752) ;  /* 0x0000000800687947 */ /* 0x000fea0003800000 */
.L_x_46760:
        /* <DEDUP_REMOVED lines=21> */
.L_x_46765:
[----:B------:R-:W-:Y:S05]  /*6c50*/  BSYNC B0 ;  /* 0x0000000000007941 */ /* 0x000fea0003800000 */
.L_x_46764:
[----:B------:R-:W-:-:S05]  /*6c60*/  LOP3.LUT R5, R0, R5, RZ, 0xfc, !PT ;  /* 0x0000000500057212 */ /* 0x000fca00078efcff */
[----:B------:R0:W-:Y:S01]  /*6c70*/  STG.E.U8 desc[UR36][R8.64], R5 ;  /* 0x0000000508007986 */ /* 0x0001e2000c101124 */
[----:B------:R-:W-:Y:S05]  /*6c80*/  BRA `(.L_x_46752) ;  /* 0x0000000800047947 */ /* 0x000fea0003800000 */
.L_x_46763:
        /* <DEDUP_REMOVED lines=13> */
.L_x_46767:
[----:B------:R-:W-:Y:S01]  /*6d60*/  IMAD.MOV.U32 R0, RZ, RZ, 0x7f ;  /* 0x0000007fff007424 */ /* 0x000fe200078e00ff */
[----:B------:R-:W-:-:S04]  /*6d70*/  ISETP.GT.U32.AND P0, PT, R3, 0x7f800000, PT ;  /* 0x7f8000000300780c */ /* 0x000fc80003f04070 */
[----:B------:R-:W-:-:S09]  /*6d80*/  SEL R0, R0, 0x7c, P0 ;  /* 0x0000007c00007807 */ /* 0x000fd20000000000 */
.L_x_46768:
[----:B------:R-:W-:Y:S05]  /*6d90*/  BSYNC B0 ;  /* 0x0000000000007941 */ /* 0x000fea0003800000 */
.L_x_46766:
[----:B------:R-:W-:-:S04]  /*6da0*/  LOP3.LUT R3, R5, 0x80000000, RZ, 0xc0, !PT ;  /* 0x8000000005037812 */ /* 0x000fc800078ec0ff */
[----:B------:R-:W-:-:S04]  /*6db0*/  SHF.R.U32.HI R3, RZ, 0x18, R3 ;  /* 0x00000018ff037819 */ /* 0x000fc80000011603 */
[----:B------:R-:W-:-:S05]  /*6dc0*/  LOP3.LUT R3, R0, R3, RZ, 0xfc, !PT ;  /* 0x0000000300037212 */ /* 0x000fca00078efcff */
[----:B------:R0:W-:Y:S01]  /*6dd0*/  STG.E.U8 desc[UR36][R8.64], R3 ;  /* 0x0000000308007986 */ /* 0x0001e2000c101124 */
[----:B------:R-:W-:Y:S05]  /*6de0*/  BRA `(.L_x_46752) ;  /* 0x0000000400ac7947 */ /* 0x000fea0003800000 */
.L_x_46762:
[----:B------:R-:W0:Y:S02]  /*6df0*/  I2F.S16 R0, R18 ;  /* 0x0000001200007306 */ /* 0x000e240000101400 */
[----:B0-----:R-:W-:-:S05]  /*6e00*/  F2FP.BF16.F32.PACK_AB R0, RZ, R0 ;  /* 0x00000000ff00723e */ /* 0x001fca00000010ff */
[----:B------:R0:W-:Y:S01]  /*6e10*/  STG.E.U16 desc[UR36][R8.64], R0 ;  /* 0x0000000008007986 */ /* 0x0001e2000c101524 */
[----:B------:R-:W-:Y:S05]  /*6e20*/  BRA `(.L_x_46752) ;  /* 0x00000004009c7947 */ /* 0x000fea0003800000 */
.L_x_46759:
        /* <DEDUP_REMOVED lines=10> */
.L_x_46771:
        /* <DEDUP_REMOVED lines=17> */
.L_x_46774:
[----:B------:R-:W-:-:S04]  /*6fe0*/  LOP3.LUT R3, R5, 0x80000000, RZ, 0xc0, !PT ;  /* 0x8000000005037812 */ /* 0x000fc800078ec0ff */
[----:B------:R-:W-:-:S04]  /*6ff0*/  SHF.R.U32.HI R3, RZ, 0x18, R3 ;  /* 0x00000018ff037819 */ /* 0x000fc80000011603 */
[----:B------:R-:W-:-:S04]  /*7000*/  LOP3.LUT R0, R0, R3, RZ, 0xfc, !PT ;  /* 0x0000000300007212 */ /* 0x000fc800078efcff */
[----:B------:R-:W-:-:S07]  /*7010*/  PRMT R4, R0, 0x7610, R4 ;  /* 0x0000761000047816 */ /* 0x000fce0000000004 */
.L_x_46773:
[----:B------:R-:W-:Y:S05]  /*7020*/  BSYNC B0 ;  /* 0x0000000000007941 */ /* 0x000fea0003800000 */
.L_x_46772:
[----:B------:R3:W-:Y:S01]  /*7030*/  STG.E.U8 desc[UR36][R8.64], R4 ;  /* 0x0000000408007986 */ /* 0x0007e2000c101124 */
[----:B------:R-:W-:Y:S05]  /*7040*/  BRA `(.L_x_46752) ;  /* 0x0000000400147947 */ /* 0x000fea0003800000 */
.L_x_46770:
        /* <DEDUP_REMOVED lines=17> */
.L_x_46777:
[----:B------:R-:W-:-:S04]  /*7160*/  LOP3.LUT R3, R5, 0x80000000, RZ, 0xc0, !PT ;  /* 0x8000000005037812 */ /* 0x000fc800078ec0ff */
[----:B------:R-:W-:-:S04]  /*7170*/  SHF.R.U32.HI R3, RZ, 0x18, R3 ;  /* 0x00000018ff037819 */ /* 0x000fc80000011603 */
[----:B------:R-:W-:-:S04]  /*7180*/  LOP3.LUT R0, R0, R3, RZ, 0xfc, !PT ;  /* 0x0000000300007212 */ /* 0x000fc800078efcff */
[----:B------:R-:W-:-:S07]  /*7190*/  PRMT R4, R0, 0x7610, R4 ;  /* 0x0000761000047816 */ /* 0x000fce0000000004 */
.L_x_46776:
[----:B------:R-:W-:Y:S05]  /*71a0*/  BSYNC B0 ;  /* 0x0000000000007941 */ /* 0x000fea0003800000 */
.L_x_46775:
[----:B------:R0:W-:Y:S01]  /*71b0*/  STG.E.U8 desc[UR36][R8.64], R4 ;  /* 0x0000000408007986 */ /* 0x0001e2000c101124 */
[----:B------:R-:W-:Y:S05]  /*71c0*/  BRA `(.L_x_46752) ;  /* 0x0000000000b47947 */ /* 0x000fea0003800000 */
.L_x_46769:
        /* <DEDUP_REMOVED lines=22> */
.L_x_46751:
        /* <DEDUP_REMOVED lines=16> */
.L_x_46780:
[----:B------:R-:W-:Y:S05]  /*7430*/  BRA `(.L_x_46752) ;  /* 0x0000000000187947 */ /* 0x000fea0003800000 */
.L_x_46779:
[----:B------:R-:W-:-:S04]  /*7440*/  PRMT R4, R18, 0x9910, RZ ;  /* 0x0000991012047816 */ /* 0x000fc800000000ff */
[----:B------:R-:W-:-:S05]  /*7450*/  SHF.R.S32.HI R5, RZ, 0x1f, R4 ;  /* 0x0000001fff057819 */ /* 0x000fca0000011404 */
[----:B------:R1:W-:Y:S01]  /*7460*/  STG.E.64 desc[UR36][R8.64], R4 ;  /* 0x0000000408007986 */ /* 0x0003e2000c101b24 */
[----:B------:R-:W-:Y:S05]  /*7470*/  BRA `(.L_x_46752) ;  /* 0x0000000000087947 */ /* 0x000fea0003800000 */
.L_x_46778:
[----:B------:R-:W-:-:S05]  /*7480*/  PRMT R3, R18, 0x9910, RZ ;  /* 0x0000991012037816 */ /* 0x000fca00000000ff */
[----:B------:R2:W-:Y:S02]  /*7490*/  STG.E desc[UR36][R8.64], R3 ;  /* 0x0000000308007986 */ /* 0x0005e4000c101924 */
.L_x_46752:
[----:B------:R-:W-:-:S07]  /*74a0*/  VIADD R25, R25, 0x80 ;  /* 0x0000008019197836 */ /* 0x000fce0000000000 */
.L_x_46712:
[----:B------:R-:W-:Y:S05]  /*74b0*/  BSYNC B6 ;  /* 0x0000000000067941 */ /* 0x000fea0003800000 */
.L_x_46711:
[----:B------:R-:W-:-:S13]  /*74c0*/  ISETP.GE.AND P0, PT, R25, R16, PT ;  /* 0x000000101900720c */ /* 0x000fda0003f06270 */
[----:B------:R-:W-:Y:S05]  /*74d0*/  @P0 EXIT ;  /* 0x000000000000094d */ /* 0x000fea0003800000 */
[----:B01-3--:R-:W0:Y:S01]  /*74e0*/  LDC.64 R4, c[0x0][0x218] ;  /* 0x00008600ff047b82 */ /* 0x00be220000000a00 */
        /* <DEDUP_REMOVED lines=18> */
.L_x_46784:
[----:B-----5:R-:W-:Y:S01]  /*7610*/  STG.E.U8 desc[UR36][R2.64], R19 ;  /* 0x0000001302007986 */ /* 0x020fe2000c101124 */
[----:B------:R-:W-:Y:S05]  /*7620*/  EXIT ;  /* 0x000000000000794d */ /* 0x000fea0003800000 */
.L_x_46783:
        /* <DEDUP_REMOVED lines=10> */
.L_x_46787:
[----:B-----5:R-:W-:-:S05]  /*76d0*/  PRMT R5, R19, 0x9910, RZ ;  /* 0x0000991013057816 */ /* 0x020fca00000000ff */
[----:B------:R-:W-:Y:S01]  /*76e0*/  STG.E desc[UR36][R2.64], R5 ;  /* 0x0000000502007986 */ /* 0x000fe2000c101924 */
[----:B------:R-:W-:Y:S05]  /*76f0*/  EXIT ;  /* 0x000000000000794d */ /* 0x000fea0003800000 */
.L_x_46786:
[----:B-----5:R-:W-:Y:S01]  /*7700*/  STG.E.U16 desc[UR36][R2.64], R19 ;  /* 0x0000001302007986 */ /* 0x020fe2000c101524 */
[----:B------:R-:W-:Y:S05]  /*7710*/  EXIT ;  /* 0x000000000000794d */ /* 0x000fea0003800000 */
.L_x_46782:
        /* <DEDUP_REMOVED lines=9> */
.L_x_46789:
[----:B-----5:R-:W0:Y:S02]  /*77b0*/  I2F.S16 R0, R19 ;  /* 0x0000001300007306 */ /* 0x020e240000101400 */
[----:B0-----:R-:W-:-:S05]  /*77c0*/  F2FP.F16.F32.PACK_AB R0, RZ, R0 ;  /* 0x00000000ff00723e */ /* 0x001fca00000000ff */
[----:B------:R-:W-:Y:S01]  /*77d0*/  STG.E.U16 desc[UR36][R2.64], R0 ;  /* 0x0000000002007986 */ /* 0x000fe2000c101524 */
[----:B------:R-:W-:Y:S05]  /*77e0*/  EXIT ;  /* 0x000000000000794d */ /* 0x000fea0003800000 */
.L_x_46788:
        /* <DEDUP_REMOVED lines=10> */
.L_x_46791:
[----:B-----5:R-:W0:Y:S02]  /*7890*/  I2F.S16 R19, R19 ;  /* 0x0000001300137306 */ /* 0x020e240000101400 */
[----:B0-----:R-:W-:-:S04]  /*78a0*/  F2FP.F16.F32.PACK_AB R5, RZ, R19 ;  /* 0x00000013ff05723e */ /* 0x001fc800000000ff */
[----:B------:R-:W-:-:S05]  /*78b0*/  PRMT R5, R5, 0x5410, RZ ;  /* 0x0000541005057816 */ /* 0x000fca00000000ff */
[----:B------:R-:W-:Y:S01]  /*78c0*/  STG.E desc[UR36][R2.64], R5 ;  /* 0x0000000502007986 */ /* 0x000fe2000c101924 */
[----:B------:R-:W-:Y:S05]  /*78d0*/  EXIT ;  /* 0x000000000000794d */ /* 0x000fea0003800000 */
.L_x_46790:
[----:B-----5:R-:W0:Y:S02]  /*78e0*/  I2F.F64.S16 R4, R19 ;  /* 0x0000001300047312 */ /* 0x020e240000101c00 */
[----:B0-----:R-:W-:Y:S01]  /*78f0*/  STG.E.64 desc[UR36][R2.64], R4 ;  /* 0x0000000402007986 */ /* 0x001fe2000c101b24 */
[----:B------:R-:W-:Y:S05]  /*7900*/  EXIT ;  /* 0x000000000000794d */ /* 0x000fea0003800000 */
.L_x_46781:
        /* <DEDUP_REMOVED lines=13> */
.L_x_46794:
[----:B-----5:R-:W0:Y:S01]  /*79e0*/  I2F.F64.S16 R4, R19 ;  /* 0x0000001300047312 */ /* 0x020e220000101c00 */
[----:B------:R-:W-:-:S05]  /*79f0*/  CS2R R6, SRZ ;  /* 0x0000000000067805 */ /* 0x000fca000001ff00 */
[----:B0-----:R-:W-:Y:S01]  /*7a00*/  STG.E.128 desc[UR36][R2.64], R4 ;  /* 0x0000000402007986 */ /* 0x001fe2000c101d24 */
[----:B------:R-:W-:Y:S05]  /*7a10*/  EXIT ;  /* 0x000000000000794d */ /* 0x000fea0003800000 */
.L_x_46793:
        /* <DEDUP_REMOVED lines=21> */
.L_x_46798:
[----:B------:R-:W-:Y:S05]  /*7b70*/  BSYNC B0 ;  /* 0x0000000000007941 */ /* 0x000fea0003800000 */
.L_x_46797:
[----:B------:R-:W-:-:S05]  /*7b80*/  LOP3.LUT R5, R0, R5, RZ, 0xfc, !PT ;  /* 0x0000000500057212 */ /* 0x000fca00078efcff */
[----:B------:R-:W-:Y:S01]  /*7b90*/  STG.E.U8 desc[UR36][R2.64], R5 ;  /* 0x0000000502007986 */ /* 0x000fe2000c101124 */
[----:B------:R-:W-:Y:S05]  /*7ba0*/  EXIT ;  /* 0x000000000000794d */ /* 0x000fea0003800000 */
.L_x_46796:
        /* <DEDUP_REMOVED lines=13> */
.L_x_46800:
[----:B------:R-:W-:Y:S01]  /*7c80*/  IMAD.MOV.U32 R0, RZ, RZ, 0x7f ;  /* 0x0000007fff007424 */ /* 0x000fe200078e00ff */
[----:B------:R-:W-:-:S04]  /*7c90*/  ISETP.GT.U32.AND P0, PT, R4, 0x7f800000, PT ;  /* 0x7f8000000400780c */ /* 0x000fc80003f04070 */
[----:B------:R-:W-:-:S09]  /*7ca0*/  SEL R0, R0, 0x7c, P0 ;  /* 0x0000007c00007807 */ /* 0x000fd20000000000 */
.L_x_46801:
[----:B------:R-:W-:Y:S05]  /*7cb0*/  BSYNC B0 ;  /* 0x0000000000007941 */ /* 0x000fea0003800000 */
.L_x_46799:
[----:B------:R-:W-:-:S04]  /*7cc0*/  LOP3.LUT R4, R19, 0x80000000, RZ, 0xc0, !PT ;  /* 0x8000000013047812 */ /* 0x000fc800078ec0ff */
[----:B------:R-:W-:-:S04]  /*7cd0*/  SHF.R.U32.HI R5, RZ, 0x18, R4 ;  /* 0x00000018ff057819 */ /* 0x000fc80000011604 */
[----:B------:R-:W-:-:S05]  /*7ce0*/  LOP3.LUT R5, R0, R5, RZ, 0xfc, !PT ;  /* 0x0000000500057212 */ /* 0x000fca00078efcff */
[----:B------:R-:W-:Y:S01]  /*7cf0*/  STG.E.U8 desc[UR36][R2.64], R5 ;  /* 0x0000000502007986 */ /* 0x000fe2000c101124 */
[----:B------:R-:W-:Y:S05]  /*7d00*/  EXIT ;  /* 0x000000000000794d */ /* 0x000fea0003800000 */
.L_x_46795:
[----:B-----5:R-:W0:Y:S02]  /*7d10*/  I2F.S16 R0, R19 ;  /* 0x0000001300007306 */ /* 0x020e240000101400 */
[----:B0-----:R-:W-:-:S05]  /*7d20*/  F2FP.BF16.F32.PACK_AB R0, RZ, R0 ;  /* 0x00000000ff00723e */ /* 0x001fca00000010ff */
[----:B------:R-:W-:Y:S01]  /*7d30*/  STG.E.U16 desc[UR36][R2.64], R0 ;  /* 0x0000000002007986 */ /* 0x000fe2000c101524 */
[----:B------:R-:W-:Y:S05]  /*7d40*/  EXIT ;  /* 0x000000000000794d */ /* 0x000fea0003800000 */
.L_x_46792:
        /* <DEDUP_REMOVED lines=10> */
.L_x_46804:
        /* <DEDUP_REMOVED lines=17> */
.L_x_46807:
[----:B------:R-:W-:-:S04]  /*7f00*/  LOP3.LUT R0, R19, 0x80000000, RZ, 0xc0, !PT ;  /* 0x8000000013007812 */ /* 0x000fc800078ec0ff */
[----:B------:R-:W-:-:S04]  /*7f10*/  SHF.R.U32.HI R5, RZ, 0x18, R0 ;  /* 0x00000018ff057819 */ /* 0x000fc80000011600 */
[----:B------:R-:W-:-:S04]  /*7f20*/  LOP3.LUT R4, R4, R5, RZ, 0xfc, !PT ;  /* 0x0000000504047212 */ /* 0x000fc800078efcff */
[----:B------:R-:W-:-:S07]  /*7f30*/  PRMT R0, R4, 0x7610, R0 ;  /* 0x0000761004007816 */ /* 0x000fce0000000000 */
.L_x_46806:
[----:B------:R-:W-:Y:S05]  /*7f40*/  BSYNC B0 ;  /* 0x0000000000007941 */ /* 0x000fea0003800000 */
.L_x_46805:
[----:B------:R-:W-:Y:S01]  /*7f50*/  STG.E.U8 desc[UR36][R2.64], R0 ;  /* 0x0000000002007986 */ /* 0x000fe2000c101124 */
[----:B------:R-:W-:Y:S05]  /*7f60*/  EXIT ;  /* 0x000000000000794d */ /* 0x000fea0003800000 */
.L_x_46803:
        /* <DEDUP_REMOVED lines=17> */
.L_x_46810:
[----:B------:R-:W-:-:S04]  /*8080*/  LOP3.LUT R0, R19, 0x80000000, RZ, 0xc0, !PT ;  /* 0x8000000013007812 */ /* 0x000fc800078ec0ff */
[----:B------:R-:W-:-:S04]  /*8090*/  SHF.R.U32.HI R5, RZ, 0x18, R0 ;  /* 0x00000018ff057819 */ /* 0x000fc80000011600 */
[----:B------:R-:W-:-:S04]  /*80a0*/  LOP3.LUT R4, R4, R5, RZ, 0xfc, !PT ;  /* 0x0000000504047212 */ /* 0x000fc800078efcff */
[----:B------:R-:W-:-:S07]  /*80b0*/  PRMT R0, R4, 0x7610, R0 ;  /* 0x0000761004007816 */ /* 0x000fce0000000000 */
.L_x_46809:
[----:B------:R-:W-:Y:S05]  /*80c0*/  BSYNC B0 ;  /* 0x0000000000007941 */ /* 0x000fea0003800000 */
.L_x_46808:
[----:B------:R-:W-:Y:S01]  /*80d0*/  STG.E.U8 desc[UR36][R2.64], R0 ;  /* 0x0000000002007986 */ /* 0x000fe2000c101124 */
[----:B------:R-:W-:Y:S05]  /*80e0*/  EXIT ;  /* 0x000000000000794d */ /* 0x000fea0003800000 */
.L_x_46802:
        /* <DEDUP_REMOVED lines=22> */
.L_x_46785:
        /* <DEDUP_REMOVED lines=10> */
[----:B----4-:R-:W-:Y:S02]  /*82f0*/  IMAD.U32 R11, RZ, RZ, UR7 ;  /* 0x00000007ff0b7e24 */ /* 0x010fe4000f8e00ff */
[----:B------:R-:W-:Y:S02]  /*8300*/  IMAD.MOV.U32 R8, RZ, RZ, 0x65 ;  /* 0x00000065ff087424 */ /* 0x000fe400078e00ff */
[----:B------:R-:W-:Y:S02]  /*8310*/  IMAD.MOV.U32 R12, RZ, RZ, 0x1 ;  /* 0x00000001ff0c7424 */ /* 0x000fe400078e00ff */
[----:B0-----:R-:W-:-:S07]  /*8320*/  IMAD.MOV.U32 R13, RZ, RZ, RZ ;  /* 0x000000ffff0d7224 */ /* 0x001fce00078e00ff */
[----:B------:R-:W-:-:S07]  /*8330*/  LEPC R20, `(.L_x_46813) ;  /* 0x000000001014794e */ /* 0x000fce0000000000 */
[----:B-1---5:R-:W-:Y:S05]  /*8340*/  CALL.ABS.NOINC R2 ;  /* 0x0000000002007343 */ /* 0x022fea0003c00000 */
.L_x_46813:
[----:B------:R-:W-:Y:S05]  /*8350*/  EXIT ;  /* 0x000000000000794d */ /* 0x000fea0003800000 */
.L_x_46812:
[----:B-----5:R-:W-:-:S04]  /*8360*/  PRMT R4, R19, 0x9910, RZ ;  /* 0x0000991013047816 */ /* 0x020fc800000000ff */
[----:B------:R-:W-:-:S05]  /*8370*/  SHF.R.S32.HI R5, RZ, 0x1f, R4 ;  /* 0x0000001fff057819 */ /* 0x000fca0000011404 */
[----:B------:R-:W-:Y:S01]  /*8380*/  STG.E.64 desc[UR36][R2.64], R4 ;  /* 0x0000000402007986 */ /* 0x000fe2000c101b24 */
[----:B------:R-:W-:Y:S05]  /*8390*/  EXIT ;  /* 0x000000000000794d */ /* 0x000fea0003800000 */
.L_x_46811:
[----:B-----5:R-:W-:-:S05]  /*83a0*/  PRMT R5, R19, 0x9910, RZ ;  /* 0x0000991013057816 */ /* 0x020fca00000000ff */
[----:B------:R-:W-:Y:S01]  /*83b0*/  STG.E desc[UR36][R2.64], R5 ;  /* 0x0000000502007986 */ /* 0x000fe2000c101924 */
[----:B------:R-:W-:Y:S05]  /*83c0*/  EXIT ;  /* 0x000000000000794d */ /* 0x000fea0003800000 */
.L_x_46814:
        /* <DEDUP_REMOVED lines=11> */
.L_x_57578:


//--------------------- .text._ZN2at6native18elementwise_kernelILi128ELi4EZNS0_22gpu_kernel_impl_nocastINS0_13BUnaryFunctorIsssZZZNS0_21remainder_kernel_cudaERNS_18TensorIteratorBaseEENKUlvE_clEvENKUlvE3_clEvEUlssE_EEEEvS5_RKT_EUliE_EEviT1_ --------------------------
	.section	.text._ZN2at6native18elementwise_kernelILi128ELi4EZNS0_22gpu_kernel_impl_nocastINS0_13BUnaryFunctorIsssZZZNS0_21remainder_kernel_cudaERNS_18TensorIteratorBaseEENKUlvE_clEvENKUlvE3_clEvEUlssE_EEEEvS5_RKT_EUliE_EEviT1_,"ax",@progbits
	.align	128
        .global         _ZN2at6native18elementwise_kernelILi128ELi4EZNS0_22gpu_kernel_impl_nocastINS0_13BUnaryFunctorIsssZZZNS0_21remainder_kernel_cudaERNS_18TensorIteratorBaseEENKUlvE_clEvENKUlvE3_clEvEUlssE_EEEEvS5_RKT_EUliE_EEviT1_
        .type           _ZN2at6native18elementwise_kernelILi128ELi4EZNS0_22gpu_kernel_impl_nocastINS0_13BUnaryFunctorIsssZZZNS0_21remainder_kernel_cudaERNS_18TensorIteratorBaseEENKUlvE_clEvENKUlvE3_clEvEUlssE_EEEEvS5_RKT_EUliE_EEviT1_,@function
        .size           _ZN2at6native18elementwise_kernelILi128ELi4EZNS0_22gpu_kernel_impl_nocastINS0_13BUnaryFunctorIsssZZZNS0_21remainder_kernel_cudaERNS_18TensorIteratorBaseEENKUlvE_clEvENKUlvE3_clEvEUlssE_EEEEvS5_RKT_EUliE_EEviT1_,(.L_x_57579 - _ZN2at6native18elementwise_kernelILi128ELi4EZNS0_22gpu_kernel_impl_nocastINS0_13BUnaryFunctorIsssZZZNS0_21remainder_kernel_cudaERNS_18TensorIteratorBaseEENKUlvE_clEvENKUlvE3_clEvEUlssE_EEEEvS5_RKT_EUliE_EEviT1_)
        .other          _ZN2at6native18elementwise_kernelILi128ELi4EZNS0_22gpu_kernel_impl_nocastINS0_13BUnaryFunctorIsssZZZNS0_21remainder_kernel_cudaERNS_18TensorIteratorBaseEENKUlvE_clEvENKUlvE3_clEvEUlssE_EEEEvS5_RKT_EUliE_EEviT1_,@"STO_CUDA_ENTRY STV_DEFAULT"
_ZN2at6native18elementwise_kernelILi128ELi4EZNS0_22gpu_kernel_impl_nocastINS0_13BUnaryFunctorIsssZZZNS0_21remainder_kernel_cudaERNS_18TensorIteratorBaseEENKUlvE_clEvENKUlvE3_clEvEUlssE_EEEEvS5_RKT_EUliE_EEviT1_:
.text._ZN2at6native18elementwise_kernelILi128ELi4EZNS0_22gpu_kernel_impl_nocastINS0_13BUnaryFunctorIsssZZZNS0_21remainder_kernel_cudaERNS_18TensorIteratorBaseEENKUlvE_clEvENKUlvE3_clEvEUlssE_EEEEvS5_RKT_EUliE_EEviT1_:
[----:B------:R-:W-:Y:S01]  /*0000*/  LDC R1, c[0x0][0x28] ;  /* 0x00000a00ff017b82 */ /* 0x000fe20000000800 */
[----:B------:R-:W0:Y:S07]  /*0010*/  S2R R3, SR_CTAID.X ;  /* 0x0000000000037919 */ /* 0x000e2e0000002500 */
[----:B------:R-:W1:Y:S01]  /*0020*/  LDC.U16 R0, c[0x0][0x422] ;  /* 0x00010880ff007b82 */ /* 0x000e620000000400 */
        /* <DEDUP_REMOVED lines=310> */
.L_x_46817:
[----:B------:R-:W-:Y:S02]  /*1390*/  ULDC.64 UR8, c[0x0][0x418] ;  /* 0x0001060000087ab9 */ /* 0x000fe40000000a00 */
[----:B------:R-:W-:-:S04]  /*13a0*/  IADD3 R6, P0, R2, UR8, RZ ;  /* 0x0000000802067c10 */ /* 0x000fc8000ff1e0ff */
[----:B------:R-:W-:Y:S01]  /*13b0*/  IADD3.X R7, RZ, UR9, RZ, P0, !PT ;  /* 0x00000009ff077c10 */ /* 0x000fe200087fe4ff */
[----:B------:R-:W-:-:S04]  /*13c0*/  ULDC.64 UR8, c[0x0][0x410] ;  /* 0x0001040000087ab9 */ /* 0x000fc80000000a00 */
[----:B------:R0:W2:Y:S01]  /*13d0*/  LDG.E.S16 R6, desc[UR4][R6.64] ;  /* 0x0000000406067981 */ /* 0x0000a2000c1e1700 */
        /* <DEDUP_REMOVED lines=30> */
[----:B------:R-:W-:-:S03]  /*15c0*/  ISETP.EQ.OR P0, PT, R2, RZ, P0 ;  /* 0x000000ff0200720c */ /* 0x000fc60000702670 */
[----:B------:R-:W-:Y:S01]  /*15d0*/  IMAD.X R5, RZ, RZ, UR9, P1 ;  /* 0x00000009ff057e24 */ /* 0x000fe200088e06ff */
[----:B------:R-:W-:-:S04]  /*15e0*/  SEL R2, R0, RZ, !P0 ;  /* 0x000000ff00027207 */ /* 0x000fc80004000000 */
[----:B------:R-:W-:-:S05]  /*15f0*/  IADD3 R9, R9, R2, RZ ;  /* 0x0000000209097210 */ /* 0x000fca0007ffe0ff */
[----:B------:R0:W-:Y:S02]  /*1600*/  STG.E.U16 desc[UR4][R4.64], R9 ;  /* 0x0000000904007986 */ /* 0x0001e4000c101504 */
.L_x_46816:
[----:B------:R-:W-:Y:S05]  /*1610*/  BSYNC B0 ;  /* 0x0000000000007941 */ /* 0x000fea0003800000 */
.L_x_46815:
        /* <DEDUP_REMOVED lines=305> */
.L_x_46820:
        /* <DEDUP_REMOVED lines=9> */
[----:B------:R-:W1:Y:S01]  /*29c0*/  I2F.RP R2, R11 ;  /* 0x0000000b00027306 */ /* 0x000e620000209400 */
[----:B------:R-:W-:-:S02]  /*29d0*/  ISETP.NE.AND P2, PT, R4, RZ, PT ;  /* 0x000000ff0400720c */ /* 0x000fc40003f45270 */
[----:B------:R-:W-:-:S05]  /*29e0*/  IADD3 R13, RZ, -R13, RZ ;  /* 0x8000000dff0d7210 */ /* 0x000fca0007ffe0ff */
        /* <DEDUP_REMOVED lines=14> */
[----:B------:R-:W-:-:S04]  /*2ad0*/  @!P0 IADD3 R2, R2, -R11, RZ ;  /* 0x8000000b02028210 */ /* 0x000fc80007ffe0ff */
        /* <DEDUP_REMOVED lines=8> */
[----:B------:R-:W-:Y:S02]  /*2b60*/  ISETP.EQ.OR P0, PT, R4, RZ, P0 ;  /* 0x000000ff0400720c */ /* 0x000fe40000702670 */
[----:B------:R-:W-:Y:S02]  /*2b70*/  IADD3 R4, P1, R5, UR8, RZ ;  /* 0x0000000805047c10 */ /* 0x000fe4000ff3e0ff */
[----:B------:R-:W-:Y:S02]  /*2b80*/  SEL R7, R0, RZ, !P0 ;  /* 0x000000ff00077207 */ /* 0x000fe40004000000 */
[----:B------:R-:W-:Y:S02]  /*2b90*/  IADD3.X R5, RZ, UR9, RZ, P1, !PT ;  /* 0x00000009ff057c10 */ /* 0x000fe40008ffe4ff */
[----:B------:R-:W-:Y:S02]  /*2ba0*/  IADD3 R7, R2, R7, RZ ;  /* 0x0000000702077210 */ /* 0x000fe40007ffe0ff */
[----:B------:R-:W-:-:S03]  /*2bb0*/  ISETP.GE.AND P0, PT, R3, UR6, PT ;  /* 0x0000000603007c0c */ /* 0x000fc6000bf06270 */
[----:B------:R1:W-:Y:S10]  /*2bc0*/  STG.E.U16 desc[UR4][R4.64], R7 ;  /* 0x0000000704007986 */ /* 0x0003f4000c101504 */
[----:B------:R-:W-:Y:S05]  /*2bd0*/  @P0 BRA `(.L_x_46819) ;  /* 0x00000014005c0947 */ /* 0x000fea0003800000 */
[----:B-1----:R-:W0:Y:S01]  /*2be0*/  LDC R4, c[0x0][0x218] ;  /* 0x00008600ff047b82 */ /* 0x002e220000000800 */
[----:B------:R-:W-:Y:S01]  /*2bf0*/  HFMA2.MMA R5, -RZ, RZ, 0, 0 ;  /* 0x00000000ff057435 */ /* 0x000fe200000001ff */
[----:B------:R-:W-:Y:S01]  /*2c00*/  IMAD.MOV.U32 R2, RZ, RZ, RZ ;  /* 0x000000ffff027224 */ /* 0x000fe200078e00ff */
        /* <DEDUP_REMOVED lines=299> */
.L_x_46821:
[----:B------:R-:W-:Y:S02]  /*3ec0*/  ULDC.64 UR8, c[0x0][0x418] ;  /* 0x0001060000087ab9 */ /* 0x000fe40000000a00 */
[----:B------:R-:W-:-:S04]  /*3ed0*/  IADD3 R6, P0, R2, UR8, RZ ;  /* 0x0000000802067c10 */ /* 0x000fc8000ff1e0ff */
[----:B------:R-:W-:Y:S01]  /*3ee0*/  IADD3.X R7, RZ, UR9, RZ, P0, !PT ;  /* 0x00000009ff077c10 */ /* 0x000fe200087fe4ff */
[----:B------:R-:W-:-:S04]  /*3ef0*/  ULDC.64 UR8, c[0x0][0x410] ;  /* 0x0001040000087ab9 */ /* 0x000fc80000000a00 */
[----:B------:R0:W2:Y:S01]  /*3f00*/  LDG.E.S16 R6, desc[UR4][R6.64] ;  /* 0x0000000406067981 */ /* 0x0000a2000c1e1700 */
[----:B------:R-:W-:Y:S01]  /*3f10*/  PRMT R4, R0, 0x9910, RZ ;  /* 0x0000991000047816 */ /* 0x000fe200000000ff */
[----:B------:R-:W-:-:S03]  /*3f20*/  VIADD R3, R3, 0x80 ;  /* 0x0000008003037836 */ /* 0x000fc60000000000 */
[-C--:B------:R-:W-:Y:S02]  /*3f30*/  IABS R11, R4.reuse ;  /* 0x00000004000b7213 */ /* 0x080fe40000000000 */
[----:B------:R-:W-:Y:S02]  /*3f40*/  IABS R13, R4 ;  /* 0x00000004000d7213 */ /* 0x000fe40000000000 */
[----:B------:R-:W1:Y:S01]  /*3f50*/  I2F.RP R2, R11 ;  /* 0x0000000b00027306 */ /* 0x000e620000209400 */
[----:B------:R-:W-:Y:S02]  /*3f60*/  ISETP.NE.AND P2, PT, R4, RZ, PT ;  /* 0x000000ff0400720c */ /* 0x000fe40003f45270 */
[----:B------:R-:W-:-:S05]  /*3f70*/  IADD3 R13, RZ, -R13, RZ ;  /* 0x8000000dff0d7210 */ /* 0x000fca0007ffe0ff */
[----:B-1----:R-:W1:Y:S02]  /*3f80*/  MUFU.RCP R2, R2 ;  /* 0x0000000200027308 */ /* 0x002e640000001000 */
[----:B-1----:R-:W-:-:S06]  /*3f90*/  IADD3 R8, R2, 0xffffffe, RZ ;  /* 0x0ffffffe02087810 */ /* 0x002fcc0007ffe0ff */
[----:B------:R1:W3:Y:S02]  /*3fa0*/  F2I.FTZ.U32.TRUNC.NTZ R9, R8 ;  /* 0x0000000800097305 */ /* 0x0002e4000021f000 */
[----:B-1----:R-:W-:Y:S01]  /*3fb0*/  MOV R8, RZ ;  /* 0x000000ff00087202 */ /* 0x002fe20000000f00 */
[----:B---3--:R-:W-:-:S04]  /*3fc0*/  IMAD.MOV R10, RZ, RZ, -R9 ;  /* 0x000000ffff0a7224 */ /* 0x008fc800078e0a09 */
        /* <DEDUP_REMOVED lines=9> */
[----:B------:R-:W-:-:S05]  /*4060*/  @!P0 IMAD.IADD R2, R2, 0x1, -R11 ;  /* 0x0000000102028824 */ /* 0x000fca00078e0a0b */
[----:B------:R-:W-:-:S13]  /*4070*/  ISETP.GT.U32.AND P0, PT, R11, R2, PT ;  /* 0x000000020b00720c */ /* 0x000fda0003f04070 */
[----:B------:R-:W-:-:S04]  /*4080*/  @!P0 IADD3 R2, R2, -R11, RZ ;  /* 0x8000000b02028210 */ /* 0x000fc80007ffe0ff */
[----:B------:R-:W-:Y:S02]  /*4090*/  @!P1 IADD3 R2, -R2, RZ, RZ ;  /* 0x000000ff02029210 */ /* 0x000fe40007ffe1ff */
        /* <DEDUP_REMOVED lines=9> */
[----:B------:R-:W-:-:S05]  /*4130*/  IADD3 R7, R2, R7, RZ ;  /* 0x0000000702077210 */ /* 0x000fca0007ffe0ff */
[----:B------:R2:W-:Y:S02]  /*4140*/  STG.E.U16 desc[UR4][R4.64], R7 ;  /* 0x0000000704007986 */ /* 0x0005e4000c101504 */
.L_x_46819:
[----:B------:R-:W-:Y:S05]  /*4150*/  BSYNC B0 ;  /* 0x0000000000007941 */ /* 0x000fea0003800000 */
.L_x_46818:
        /* <DEDUP_REMOVED lines=291> */
[----:B------:R-:W-:Y:S02]  /*5390*/  ULDC.64 UR6, c[0x0][0x400] ;  /* 0x0001000000067ab9 */ /* 0x000fe40000000a00 */
[----:B------:R-:W-:Y:S01]  /*53a0*/  IADD3 R6, -R11, RZ, RZ ;  /* 0x000000ff0b067210 */ /* 0x000fe20007ffe1ff */
[----:B------:R-:W1:Y:S04]  /*53b0*/  @P0 LDC R3, c[0x0][0x33c] ;  /* 0x0000cf00ff030b82 */ /* 0x000e680000000800 */
[----:B------:R-:W-:-:S04]  /*53c0*/  IMAD R6, R6, UR8, R7 ;  /* 0x0000000806067c24 */ /* 0x000fc8000f8e0207 */
        /* <DEDUP_REMOVED lines=9> */
.L_x_46822:
[----:B------:R-:W-:Y:S02]  /*5460*/  ULDC.64 UR6, c[0x0][0x418] ;  /* 0x0001060000067ab9 */ /* 0x000fe40000000a00 */
[----:B------:R-:W-:-:S04]  /*5470*/  IADD3 R2, P0, R2, UR6, RZ ;  /* 0x0000000602027c10 */ /* 0x000fc8000ff1e0ff */
[----:B------:R-:W-:Y:S01]  /*5480*/  IADD3.X R3, RZ, UR7, RZ, P0, !PT ;  /* 0x00000007ff037c10 */ /* 0x000fe200087fe4ff */
[----:B------:R-:W-:-:S04]  /*5490*/  ULDC.64 UR6, c[0x0][0x410] ;  /* 0x0001040000067ab9 */ /* 0x000fc80000000a00 */
[----:B------:R0:W2:Y:S01]  /*54a0*/  LDG.E.S16 R2, desc[UR4][R2.64] ;  /* 0x0000000402027981 */ /* 0x0000a2000c1e1700 */
[----:B------:R-:W-:-:S04]  /*54b0*/  PRMT R8, R0, 0x9910, RZ ;  /* 0x0000991000087816 */ /* 0x000fc800000000ff */
        /* <DEDUP_REMOVED lines=14> */
[----:B------:R-:W-:-:S03]  /*55a0*/  ISETP.GE.AND P1, PT, R2, RZ, PT ;  /* 0x000000ff0200720c */ /* 0x000fc60003f26270 */
[----:B------:R-:W-:-:S04]  /*55b0*/  IMAD.HI.U32 R3, R3, R4, RZ ;  /* 0x0000000403037227 */ /* 0x000fc800078e00ff */
[----:B------:R-:W-:-:S05]  /*55c0*/  IMAD R3, R3, R7, R4 ;  /* 0x0000000703037224 */ /* 0x000fca00078e0204 */
[----:B------:R-:W-:-:S13]  /*55d0*/  ISETP.GT.U32.AND P0, PT, R10, R3, PT ;  /* 0x000000030a00720c */ /* 0x000fda0003f04070 */
[----:B------:R-:W-:-:S04]  /*55e0*/  @!P0 IADD3 R3, R3, -R10, RZ ;  /* 0x8000000a03038210 */ /* 0x000fc80007ffe0ff */
[----:B------:R-:W-:-:S13]  /*55f0*/  ISETP.GT.U32.AND P0, PT, R10, R3, PT ;  /* 0x000000030a00720c */ /* 0x000fda0003f04070 */
[----:B------:R-:W-:-:S05]  /*5600*/  @!P0 IMAD.IADD R3, R3, 0x1, -R10 ;  /* 0x0000000103038824 */ /* 0x000fca00078e0a0a */
[----:B------:R-:W-:-:S04]  /*5610*/  MOV R7, R3 ;  /* 0x0000000300077202 */ /* 0x000fc80000000f00 */
        /* <DEDUP_REMOVED lines=11> */
[----:B------:R-:W-:Y:S01]  /*56d0*/  STG.E.U16 desc[UR4][R2.64], R7 ;  /* 0x0000000702007986 */ /* 0x000fe2000c101504 */
[----:B------:R-:W-:Y:S05]  /*56e0*/  EXIT ;  /* 0x000000000000794d */ /* 0x000fea0003800000 */
.L_x_46823:
        /* <DEDUP_REMOVED lines=9> */
.L_x_57579:


//--------------------- .text._ZN2at6native27unrolled_elementwise_kernelINS0_13BUnaryFunctorIsssZZZNS0_21remainder_kernel_cudaERNS_18TensorIteratorBaseEENKUlvE_clEvENKUlvE3_clEvEUlssE_EESt5arrayIPcLm2EELi4E23TrivialOffsetCalculatorILi1EjESD_NS0_6memory15LoadWithoutCastENSE_16StoreWithoutCastEEEviT_T0_T2_T3_T4_T5_ --------------------------
	.section	.text._ZN2at6native27unrolled_elementwise_kernelINS0_13BUnaryFunctorIsssZZZNS0_21remainder_kernel_cudaERNS_18TensorIteratorBaseEENKUlvE_clEvENKUlvE3_clEvEUlssE_EESt5arrayIPcLm2EELi4E23TrivialOffsetCalculatorILi1EjESD_NS0_6memory15LoadWithoutCastENSE_16StoreWithoutCastEEEviT_T0_T2_T3_T4_T5_,"ax",@progbits
	.align	128
        .global         _ZN2at6native27unrolled_elementwise_kernelINS0_13BUnaryFunctorIsssZZZNS0_21remainder_kernel_cudaERNS_18TensorIteratorBaseEENKUlvE_clEvENKUlvE3_clEvEUlssE_EESt5arrayIPcLm2EELi4E23TrivialOffsetCalculatorILi1EjESD_NS0_6memory15LoadWithoutCastENSE_16StoreWithoutCastEEEviT_T0_T2_T3_T4_T5_
        .type           _ZN2at6native27unrolled_elementwise_kernelINS0_13BUnaryFunctorIsssZZZNS0_21remainder_kernel_cudaERNS_18TensorIteratorBaseEENKUlvE_clEvENKUlvE3_clEvEUlssE_EESt5arrayIPcLm2EELi4E23TrivialOffsetCalculatorILi1EjESD_NS0_6memory15LoadWithoutCastENSE_16StoreWithoutCastEEEviT_T0_T2_T3_T4_T5_,@function
        .size           _ZN2at6native27unrolled_elementwise_kernelINS0_13BUnaryFunctorIsssZZZNS0_21remainder_kernel_cudaERNS_18TensorIteratorBaseEENKUlvE_clEvENKUlvE3_clEvEUlssE_EESt5arrayIPcLm2EELi4E23TrivialOffsetCalculatorILi1EjESD_NS0_6memory15LoadWithoutCastENSE_16StoreWithoutCastEEEviT_T0_T2_T3_T4_T5_,(.L_x_57580 - _ZN2at6native27unrolled_elementwise_kernelINS0_13BUnaryFunctorIsssZZZNS0_21remainder_kernel_cudaERNS_18TensorIteratorBaseEENKUlvE_clEvENKUlvE3_clEvEUlssE_EESt5arrayIPcLm2EELi4E23TrivialOffsetCalculatorILi1EjESD_NS0_6memory15LoadWithoutCastENSE_16StoreWithoutCastEEEviT_T0_T2_T3_T4_T5_)
        .other          _ZN2at6native27unrolled_elementwise_kernelINS0_13BUnaryFunctorIsssZZZNS0_21remainder_kernel_cudaERNS_18TensorIteratorBaseEENKUlvE_clEvENKUlvE3_clEvEUlssE_EESt5arrayIPcLm2EELi4E23TrivialOffsetCalculatorILi1EjESD_NS0_6memory15LoadWithoutCastENSE_16StoreWithoutCastEEEviT_T0_T2_T3_T4_T5_,@"STO_CUDA_ENTRY STV_DEFAULT"
_ZN2at6native27unrolled_elementwise_kernelINS0_13BUnaryFunctorIsssZZZNS0_21remainder_kernel_cudaERNS_18TensorIteratorBaseEENKUlvE_clEvENKUlvE3_clEvEUlssE_EESt5arrayIPcLm2EELi4E23TrivialOffsetCalculatorILi1EjESD_NS0_6memory15LoadWithoutCastENSE_16StoreWithoutCastEEEviT_T0_T2_T3_T4_T5_:
.text._ZN2at6native27unrolled_elementwise_kernelINS0_13BUnaryFunctorIsssZZZNS0_21remainder_kernel_cudaERNS_18TensorIteratorBaseEENKUlvE_clEvENKUlvE3_clEvEUlssE_EESt5arrayIPcLm2EELi4E23TrivialOffsetCalculatorILi1EjESD_NS0_6memory15LoadWithoutCastENSE_16StoreWithoutCastEEEviT_T0_T2_T3_T4_T5_:
[----:B------:R-:W-:Y:S01]  /*0000*/  LDC R1, c[0x0][0x28] ;  /* 0x00000a00ff017b82 */ /* 0x000fe20000000800 */
[----:B------:R-:W0:Y:S07]  /*0010*/  S2R R4, SR_CTAID.X ;  /* 0x0000000000047919 */ /* 0x000e2e0000002500 */
[----:B------:R-:W0:Y:S01]  /*0020*/  LDC R5, c[0x0][0x210] ;  /* 0x00008400ff057b82 */ /* 0x000e220000000800 */
[----:B------:R-:W-:Y:S01]  /*0030*/  ULDC.64 UR4, c[0x0][0x208] ;  /* 0x0000820000047ab9 */ /* 0x000fe20000000a00 */
[----:B------:R-:W-:Y:S01]  /*0040*/  IMAD.MOV.U32 R22, RZ, RZ, RZ ;  /* 0x000000ffff167224 */ /* 0x000fe200078e00ff */
[----:B------:R-:W1:Y:S01]  /*0050*/  S2R R2, SR_TID.X ;  /* 0x0000000000027919 */ /* 0x000e620000002100 */
[----:B------:R-:W-:-:S02]  /*0060*/  IMAD.MOV.U32 R6, RZ, RZ, RZ ;  /* 0x000000ffff067224 */ /* 0x000fc400078e00ff */
[----:B0-----:R-:W-:Y:S02]  /*0070*/  IMAD R5, R4, -0x200, R5 ;  /* 0xfffffe0004057824 */ /* 0x001fe400078e0205 */
[----:B-1----:R-:W-:-:S03]  /*0080*/  IMAD.MOV.U32 R7, RZ, RZ, R2 ;  /* 0x000000ffff077224 */ /* 0x002fc600078e0002 */
[----:B------:R-:W-:Y:S01]  /*0090*/  ISETP.GE.AND P1, PT, R2, R5, PT ;  /* 0x000000050200720c */ /* 0x000fe20003f26270 */
[----:B------:R-:W-:-:S12]  /*00a0*/  IMAD.MOV.U32 R0, RZ, RZ, R2 ;  /* 0x000000ffff007224 */ /* 0x000fd800078e0002 */
[----:B------:R-:W-:Y:S01]  /*00b0*/  @!P1 VIADD R0, R7, 0x80 ;  /* 0x0000008007009836 */ /* 0x000fe20000000000 */
[----:B------:R-:W0:Y:S04]  /*00c0*/  @!P1 LDC.64 R14, c[0x0][0x220] ;  /* 0x00008800ff0e9b82 */ /* 0x000e280000000a00 */
[----:B------:R-:W-:Y:S01]  /*00d0*/  ISETP.GE.AND P0, PT, R0, R5, PT ;  /* 0x000000050000720c */ /* 0x000fe20003f06270 */
[----:B------:R-:W-:-:S03]  /*00e0*/  IMAD.MOV.U32 R10, RZ, RZ, RZ ;  /* 0x000000ffff0a7224 */ /* 0x000fc600078e00ff */
[----:B------:R-:W1:Y:S09]  /*00f0*/  @!P1 LDC.64 R12, c[0x0][0x218] ;  /* 0x00008600ff0c9b82 */ /* 0x000e720000000a00 */
[----:B------:R-:W2:Y:S01]  /*0100*/  @!P0 LDC.64 R16, c[0x0][0x220] ;  /* 0x00008800ff108b82 */ /* 0x000ea20000000a00 */
[----:B------:R-:W-:-:S02]  /*0110*/  @!P0 IMAD R3, R4, 0x200, R0 ;  /* 0x0000020004038824 */ /* 0x000fc400078e0200 */
[----:B------:R-:W-:-:S05]  /*0120*/  @!P0 VIADD R0, R0, 0x80 ;  /* 0x0000008000008836 */ /* 0x000fca0000000000 */
[----:B------:R-:W-:-:S13]  /*0130*/  ISETP.GE.AND P3, PT, R0, R5, PT ;  /* 0x000000050000720c */ /* 0x000fda0003f66270 */
[----:B------:R-:W-:Y:S01]  /*0140*/  @!P3 LEA R21, R4, R0, 0x9 ;  /* 0x000000000415b211 */ /* 0x000fe200078e48ff */
[----:B------:R-:W3:Y:S01]  /*0150*/  @!P3 LDC.64 R8, c[0x0][0x220] ;  /* 0x00008800ff08bb82 */ /* 0x000ee20000000a00 */
[----:B------:R-:W-:Y:S02]  /*0160*/  @!P3 VIADD R0, R0, 0x80 ;  /* 0x000000800000b836 */ /* 0x000fe40000000000 */
[----:B--2---:R-:W-:Y:S01]  /*0170*/  @!P0 IMAD.WIDE.U32 R16, R3, 0x2, R16 ;  /* 0x0000000203108825 */ /* 0x004fe200078e0010 */
[----:B------:R-:W-:Y:S02]  /*0180*/  @!P1 LEA R3, R4, R7, 0x9 ;  /* 0x0000000704039211 */ /* 0x000fe400078e48ff */
[----:B------:R-:W-:Y:S01]  /*0190*/  ISETP.GE.AND P2, PT, R0, R5, PT ;  /* 0x000000050000720c */ /* 0x000fe20003f46270 */
[----:B------:R-:W-:Y:S01]  /*01a0*/  VIADD R24, R7, 0x80 ;  /* 0x0000008007187836 */ /* 0x000fe20000000000 */
[----:B------:R2:W5:Y:S01]  /*01b0*/  @!P0 LDG.E.S16 R22, desc[UR4][R16.64] ;  /* 0x0000000410168981 */ /* 0x000562000c1e1700 */
[----:B0-----:R-:W-:-:S05]  /*01c0*/  @!P1 IMAD.WIDE.U32 R14, R3, 0x2, R14 ;  /* 0x00000002030e9825 */ /* 0x001fca00078e000e */
[----:B------:R-:W5:Y:S05]  /*01d0*/  @!P1 LDG.E.S16 R10, desc[UR4][R14.64] ;  /* 0x000000040e0a9981 */ /* 0x000f6a000c1e1700 */
[----:B------:R-:W0:Y:S01]  /*01e0*/  @!P2 LDC.64 R18, c[0x0][0x220] ;  /* 0x00008800ff12ab82 */ /* 0x000e220000000a00 */
[----:B------:R-:W-:Y:S02]  /*01f0*/  @!P2 IMAD R11, R4, 0x200, R0 ;  /* 0x00000200040ba824 */ /* 0x000fe400078e0200 */
[----:B------:R-:W-:Y:S02]  /*0200*/  IMAD.MOV.U32 R0, RZ, RZ, RZ ;  /* 0x000000ffff007224 */ /* 0x000fe400078e00ff */
[----:B---3--:R-:W-:-:S03]  /*0210*/  @!P3 IMAD.WIDE.U32 R20, R21, 0x2, R8 ;  /* 0x000000021514b825 */ /* 0x008fc600078e0008 */
[----:B------:R-:W3:Y:S01]  /*0220*/  LDC.U16 R8, c[0x0][0x216] ;  /* 0x00008580ff087b82 */ /* 0x000ee20000000400 */
[C---:B--2---:R-:W-:Y:S01]  /*0230*/  VIADD R16, R7.reuse, 0x100 ;  /* 0x0000010007107836 */ /* 0x044fe20000000000 */
[----:B------:R2:W5:Y:S01]  /*0240*/  @!P3 LDG.E.S16 R6, desc[UR4][R20.64] ;  /* 0x000000041406b981 */ /* 0x000562000c1e1700 */
[----:B------:R-:W-:Y:S01]  /*0250*/  @!P1 LEA R3, R4, R2, 0x9 ;  /* 0x0000000204039211 */ /* 0x000fe200078e48ff */
[----:B------:R-:W-:Y:S01]  /*0260*/  BSSY B0, `(.L_x_46824) ;  /* 0x0000029000007945 */ /* 0x000fe20003800000 */
[-C--:B------:R-:W-:Y:S01]  /*0270*/  ISETP.GE.AND P5, PT, R24, R5.reuse, PT ;  /* 0x000000051800720c */ /* 0x080fe20003fa6270 */
[----:B--2---:R-:W-:Y:S02]  /*0280*/  VIADD R20, R7, 0x180 ;  /* 0x0000018007147836 */ /* 0x004fe40000000000 */
[----:B------:R-:W-:Y:S02]  /*0290*/  @!P1 VIADD R7, R2, 0x80 ;  /* 0x0000008002079836 */ /* 0x000fe40000000000 */
[----:B0-----:R-:W-:Y:S01]  /*02a0*/  @!P2 IMAD.WIDE.U32 R18, R11, 0x2, R18 ;  /* 0x000000020b12a825 */ /* 0x001fe200078e0012 */
[----:B------:R-:W-:-:S02]  /*02b0*/  ISETP.GE.AND P3, PT, R20, R5, PT ;  /* 0x000000051400720c */ /* 0x000fc40003f66270 */
[-C--:B------:R-:W-:Y:S01]  /*02c0*/  ISETP.GE.AND P4, PT, R7, R5.reuse, PT ;  /* 0x000000050700720c */ /* 0x080fe20003f86270 */
[----:B-1----:R-:W-:Y:S01]  /*02d0*/  @!P1 IMAD.WIDE.U32 R2, R3, 0x2, R12 ;  /* 0x0000000203029825 */ /* 0x002fe200078e000c */
[----:B------:R0:W5:Y:S01]  /*02e0*/  @!P2 LDG.E.S16 R0, desc[UR4][R18.64] ;  /* 0x000000041200a981 */ /* 0x000162000c1e1700 */
[----:B------:R-:W-:Y:S02]  /*02f0*/  ISETP.GE.AND P2, PT, R16, R5, PT ;  /* 0x000000051000720c */ /* 0x000fe40003f46270 */
[----:B---3--:R-:W-:Y:S01]  /*0300*/  PRMT R9, R8, 0x9910, RZ ;  /* 0x0000991008097816 */ /* 0x008fe200000000ff */
[----:B------:R-:W-:Y:S10]  /*0310*/  @P1 BRA `(.L_x_46825) ;  /* 0x0000000000741947 */ /* 0x000ff40003800000 */
[-C--:B------:R-:W-:Y:S02]  /*0320*/  IABS R14, R9.reuse ;  /* 0x00000009000e7213 */ /* 0x080fe40000000000 */
[----:B------:R-:W-:Y:S02]  /*0330*/  IABS R17, R9 ;  /* 0x0000000900117213 */ /* 0x000fe40000000000 */
[----:B------:R-:W1:Y:S01]  /*0340*/  I2F.RP R11, R14 ;  /* 0x0000000e000b7306 */ /* 0x000e620000209400 */
[----:B-----5:R-:W-:-:S07]  /*0350*/  IABS R16, R10 ;  /* 0x0000000a00107213 */ /* 0x020fce0000000000 */
[----:B-1----:R-:W1:Y:S02]  /*0360*/  MUFU.RCP R11, R11 ;  /* 0x0000000b000b7308 */ /* 0x002e640000001000 */
[----:B-1----:R-:W-:Y:S02]  /*0370*/  VIADD R12, R11, 0xffffffe ;  /* 0x0ffffffe0b0c7836 */ /* 0x002fe40000000000 */
[----:B------:R-:W-:-:S04]  /*0380*/  IMAD.MOV R11, RZ, RZ, -R17 ;  /* 0x000000ffff0b7224 */ /* 0x000fc800078e0a11 */
[----:B------:R1:W2:Y:S02]  /*0390*/  F2I.FTZ.U32.TRUNC.NTZ R13, R12 ;  /* 0x0000000c000d7305 */ /* 0x0002a4000021f000 */
[----:B-1----:R-:W-:Y:S02]  /*03a0*/  IMAD.MOV.U32 R12, RZ, RZ, RZ ;  /* 0x000000ffff0c7224 */ /* 0x002fe400078e00ff */
[----:B--2---:R-:W-:-:S04]  /*03b0*/  IMAD.MOV R15, RZ, RZ, -R13 ;  /* 0x000000ffff0f7224 */ /* 0x004fc800078e0a0d */
        /* <DEDUP_REMOVED lines=19> */
.L_x_46825:
[----:B------:R-:W-:Y:S05]  /*04f0*/  BSYNC B0 ;  /* 0x0000000000007941 */ /* 0x000fea0003800000 */
.L_x_46824:
[----:B------:R-:W-:Y:S04]  /*0500*/  BSSY B0, `(.L_x_46826) ;  /* 0x0000021000007945 */ /* 0x000fe80003800000 */
[----:B------:R-:W-:Y:S05]  /*0510*/  @P5 BRA `(.L_x_46827) ;  /* 0x00000000007c5947 */ /* 0x000fea0003800000 */
[-C--:B------:R-:W-:Y:S02]  /*0520*/  IABS R15, R9.reuse ;  /* 0x00000009000f7213 */ /* 0x080fe40000000000 */
[----:B0-----:R-:W-:Y:S02]  /*0530*/  IABS R18, R9 ;  /* 0x0000000900127213 */ /* 0x001fe40000000000 */
[----:B-----5:R-:W0:Y:S01]  /*0540*/  I2F.RP R10, R15 ;  /* 0x0000000f000a7306 */ /* 0x020e220000209400 */
[----:B------:R-:W-:Y:S02]  /*0550*/  IABS R16, R22 ;  /* 0x0000001600107213 */ /* 0x000fe40000000000 */
[----:B------:R-:W-:Y:S01]  /*0560*/  IMAD.MOV R18, RZ, RZ, -R18 ;  /* 0x000000ffff127224 */ /* 0x000fe200078e0a12 */
[----:B------:R-:W-:Y:S02]  /*0570*/  ISETP.GE.AND P5, PT, R22, RZ, PT ;  /* 0x000000ff1600720c */ /* 0x000fe40003fa6270 */
[----:B------:R-:W-:-:S02]  /*0580*/  ISETP.NE.AND P6, PT, R9, RZ, PT ;  /* 0x000000ff0900720c */ /* 0x000fc40003fc5270 */
[----:B0-----:R-:W0:Y:S02]  /*0590*/  MUFU.RCP R10, R10 ;  /* 0x0000000a000a7308 */ /* 0x001e240000001000 */
[----:B0-----:R-:W-:-:S06]  /*05a0*/  VIADD R12, R10, 0xffffffe ;  /* 0x0ffffffe0a0c7836 */ /* 0x001fcc0000000000 */
[----:B------:R0:W1:Y:S02]  /*05b0*/  F2I.FTZ.U32.TRUNC.NTZ R13, R12 ;  /* 0x0000000c000d7305 */ /* 0x000064000021f000 */
[----:B0-----:R-:W-:Y:S01]  /*05c0*/  HFMA2.MMA R12, -RZ, RZ, 0, 0 ;  /* 0x00000000ff0c7435 */ /* 0x001fe200000001ff */
[----:B-1----:R-:W-:-:S04]  /*05d0*/  IMAD.MOV R14, RZ, RZ, -R13 ;  /* 0x000000ffff0e7224 */ /* 0x002fc800078e0a0d */
[----:B------:R-:W-:-:S05]  /*05e0*/  IMAD R17, R14, R15, RZ ;  /* 0x0000000f0e117224 */ /* 0x000fca00078e02ff */
        /* <DEDUP_REMOVED lines=16> */
[----:B------:R-:W-:-:S04]  /*06f0*/  SEL R13, R8, RZ, !P0 ;  /* 0x000000ff080d7207 */ /* 0x000fc80004000000 */
[----:B------:R-:W-:-:S07]  /*0700*/  IADD3 R10, R10, R13, RZ ;  /* 0x0000000d0a0a7210 */ /* 0x000fce0007ffe0ff */
.L_x_46827:
[----:B------:R-:W-:Y:S05]  /*0710*/  BSYNC B0 ;  /* 0x0000000000007941 */ /* 0x000fea0003800000 */
.L_x_46826:
[----:B------:R-:W-:Y:S04]  /*0720*/  BSSY B0, `(.L_x_46828) ;  /* 0x0000020000007945 */ /* 0x000fe80003800000 */
[----:B------:R-:W-:Y:S05]  /*0730*/  @P2 BRA `(.L_x_46829) ;  /* 0x0000000000782947 */ /* 0x000fea0003800000 */
[-C--:B------:R-:W-:Y:S02]  /*0740*/  IABS R15, R9.reuse ;  /* 0x00000009000f7213 */ /* 0x080fe40000000000 */
[----:B0----5:R-:W-:Y:S02]  /*0750*/  IABS R18, R6 ;  /* 0x0000000600127213 */ /* 0x021fe40000000000 */
        /* <DEDUP_REMOVED lines=28> */
.L_x_46829:
[----:B------:R-:W-:Y:S05]  /*0920*/  BSYNC B0 ;  /* 0x0000000000007941 */ /* 0x000fea0003800000 */
.L_x_46828:
        /* <DEDUP_REMOVED lines=32> */
.L_x_46831:
[----:B------:R-:W-:Y:S05]  /*0b30*/  BSYNC B0 ;  /* 0x0000000000007941 */ /* 0x000fea0003800000 */
.L_x_46830:
[----:B------:R1:W-:Y:S01]  /*0b40*/  @!P1 STG.E.U16 desc[UR4][R2.64], R11 ;  /* 0x0000000b02009986 */ /* 0x0003e2000c101504 */
[----:B------:R-:W-:Y:S04]  /*0b50*/  BSSY B0, `(.L_x_46832) ;  /* 0x000000c000007945 */ /* 0x000fe80003800000 */
[----:B------:R-:W-:Y:S05]  /*0b60*/  @P4 BRA `(.L_x_46833) ;  /* 0x0000000000284947 */ /* 0x000fea0003800000 */
[----:B------:R-:W2:Y:S01]  /*0b70*/  LDC.64 R8, c[0x0][0x218] ;  /* 0x00008600ff087b82 */ /* 0x000ea20000000a00 */
[----:B-1----:R-:W-:Y:S01]  /*0b80*/  IMAD R3, R4, 0x200, R7 ;  /* 0x0000020004037824 */ /* 0x002fe200078e0207 */
[----:B------:R-:W-:-:S04]  /*0b90*/  IADD3 R7, R7, 0x80, RZ ;  /* 0x0000008007077810 */ /* 0x000fc80007ffe0ff */
[----:B------:R-:W-:-:S13]  /*0ba0*/  ISETP.GE.AND P0, PT, R7, R5, PT ;  /* 0x000000050700720c */ /* 0x000fda0003f06270 */
[----:B------:R-:W-:Y:S02]  /*0bb0*/  @!P0 IMAD R11, R4, 0x200, R7 ;  /* 0x00000200040b8824 */ /* 0x000fe400078e0207 */
[----:B------:R-:W-:Y:S02]  /*0bc0*/  @!P0 VIADD R7, R7, 0x80 ;  /* 0x0000008007078836 */ /* 0x000fe40000000000 */
[----:B--2---:R-:W-:-:S04]  /*0bd0*/  IMAD.WIDE.U32 R2, R3, 0x2, R8 ;  /* 0x0000000203027825 */ /* 0x004fc800078e0008 */
[----:B------:R-:W-:Y:S01]  /*0be0*/  @!P0 IMAD.WIDE.U32 R8, R11, 0x2, R8 ;  /* 0x000000020b088825 */ /* 0x000fe200078e0008 */
[----:B-----5:R2:W-:Y:S04]  /*0bf0*/  STG.E.U16 desc[UR4][R2.64], R10 ;  /* 0x0000000a02007986 */ /* 0x0205e8000c101504 */
[----:B------:R2:W-:Y:S02]  /*0c00*/  @!P0 STG.E.U16 desc[UR4][R8.64], R6 ;  /* 0x0000000608008986 */ /* 0x0005e4000c101504 */
.L_x_46833:
[----:B------:R-:W-:Y:S05]  /*0c10*/  BSYNC B0 ;  /* 0x0000000000007941 */ /* 0x000fea0003800000 */
.L_x_46832:
[----:B------:R-:W-:-:S13]  /*0c20*/  ISETP.GE.AND P0, PT, R7, R5, PT ;  /* 0x000000050700720c */ /* 0x000fda0003f06270 */
[----:B------:R-:W-:Y:S05]  /*0c30*/  @P0 EXIT ;  /* 0x000000000000094d */ /* 0x000fea0003800000 */
[----:B-12---:R-:W1:Y:S01]  /*0c40*/  LDC.64 R2, c[0x0][0x218] ;  /* 0x00008600ff027b82 */ /* 0x006e620000000a00 */
[----:B------:R-:W-:-:S04]  /*0c50*/  IMAD R7, R4, 0x200, R7 ;  /* 0x0000020004077824 */ /* 0x000fc800078e0207 */
[----:B-1----:R-:W-:-:S05]  /*0c60*/  IMAD.WIDE.U32 R2, R7, 0x2, R2 ;  /* 0x0000000207027825 */ /* 0x002fca00078e0002 */
[----:B------:R-:W-:Y:S01]  /*0c70*/  STG.E.U16 desc[UR4][R2.64], R13 ;  /* 0x0000000d02007986 */ /* 0x000fe2000c101504 */
[----:B------:R-:W-:Y:S05]  /*0c80*/  EXIT ;  /* 0x000000000000794d */ /* 0x000fea0003800000 */
.L_x_46834:
        /* <DEDUP_REMOVED lines=15> */
.L_x_57580:


//--------------------- .text._ZN2at6native29vectorized_elementwise_kernelILi2ENS0_13BUnaryFunctorIsssZZZNS0_21remainder_kernel_cudaERNS_18TensorIteratorBaseEENKUlvE_clEvENKUlvE3_clEvEUlssE_EESt5arrayIPcLm2EEEEviT0_T1_ --------------------------
	.section	.text._ZN2at6native29vectorized_elementwise_kernelILi2ENS0_13BUnaryFunctorIsssZZZNS0_21remainder_kernel_cudaERNS_18TensorIteratorBaseEENKUlvE_clEvENKUlvE3_clEvEUlssE_EESt5arrayIPcLm2EEEEviT0_T1_,"ax",@progbits
	.align	128
        .global         _ZN2at6native29vectorized_elementwise_kernelILi2ENS0_13BUnaryFunctorIsssZZZNS0_21remainder_kernel_cudaERNS_18TensorIteratorBaseEENKUlvE_clEvENKUlvE3_clEvEUlssE_EESt5arrayIPcLm2EEEEviT0_T1_
        .type           _ZN2at6native29vectorized_elementwise_kernelILi2ENS0_13BUnaryFunctorIsssZZZNS0_21remainder_kernel_cudaERNS_18TensorIteratorBaseEENKUlvE_clEvENKUlvE3_clEvEUlssE_EESt5arrayIPcLm2EEEEviT0_T1_,@function
        .size           _ZN2at6native29vectorized_elementwise_kernelILi2ENS0_13BUnaryFunctorIsssZZZNS0_21remainder_kernel_cudaERNS_18TensorIteratorBaseEENKUlvE_clEvENKUlvE3_clEvEUlssE_EESt5arrayIPcLm2EEEEviT0_T1_,(.L_x_57581 - _ZN2at6native29vectorized_elementwise_kernelILi2ENS0_13BUnaryFunctorIsssZZZNS0_21remainder_kernel_cudaERNS_18TensorIteratorBaseEENKUlvE_clEvENKUlvE3_clEvEUlssE_EESt5arrayIPcLm2EEEEviT0_T1_)
        .other          _ZN2at6native29vectorized_elementwise_kernelILi2ENS0_13BUnaryFunctorIsssZZZNS0_21remainder_kernel_cudaERNS_18TensorIteratorBaseEENKUlvE_clEvENKUlvE3_clEvEUlssE_EESt5arrayIPcLm2EEEEviT0_T1_,@"STO_CUDA_ENTRY STV_DEFAULT"
_ZN2at6native29vectorized_elementwise_kernelILi2ENS0_13BUnaryFunctorIsssZZZNS0_21remainder_kernel_cudaERNS_18TensorIteratorBaseEENKUlvE_clEvENKUlvE3_clEvEUlssE_EESt5arrayIPcLm2EEEEviT0_T1_:
.text._ZN2at6native29vectorized_elementwise_kernelILi2ENS0_13BUnaryFunctorIsssZZZNS0_21remainder_kernel_cudaERNS_18TensorIteratorBaseEENKUlvE_clEvENKUlvE3_clEvEUlssE_EESt5arrayIPcLm2EEEEviT0_T1_:
        /* <DEDUP_REMOVED lines=14> */
[----:B------:R-:W3:Y:S04]  /*00e0*/  LDG.E R8, desc[UR4][R12.64+0x200] ;  /* 0x000200040c087981 */ /* 0x000ee8000c1e1900 */
[----:B------:R-:W4:Y:S04]  /*00f0*/  LDG.E R10, desc[UR4][R12.64+0x400] ;  /* 0x000400040c0a7981 */ /* 0x000f28000c1e1900 */
[----:B------:R0:W5:Y:S01]  /*0100*/  LDG.E R11, desc[UR4][R12.64+0x600] ;  /* 0x000600040c0b7981 */ /* 0x000162000c1e1900 */
[----:B-1----:R-:W-:-:S04]  /*0110*/  PRMT R4, R7, 0x9910, RZ ;  /* 0x0000991007047816 */ /* 0x002fc800000000ff */
[-C--:B------:R-:W-:Y:S02]  /*0120*/  IABS R6, R4.reuse ;  /* 0x0000000400067213 */ /* 0x080fe40000000000 */
[----:B------:R-:W-:Y:S02]  /*0130*/  ISETP.NE.AND P2, PT, R4, RZ, PT ;  /* 0x000000ff0400720c */ /* 0x000fe40003f45270 */
[----:B------:R-:W1:Y:S01]  /*0140*/  I2F.RP R14, R6 ;  /* 0x00000006000e7306 */ /* 0x000e620000209400 */
[-C--:B0-----:R-:W-:Y:S02]  /*0150*/  IABS R12, R4.reuse ;  /* 0x00000004000c7213 */ /* 0x081fe40000000000 */
[----:B------:R-:W-:-:S05]  /*0160*/  LOP3.LUT R4, RZ, R4, RZ, 0x33, !PT ;  /* 0x00000004ff047212 */ /* 0x000fca00078e33ff */
[----:B-1----:R-:W0:Y:S02]  /*0170*/  MUFU.RCP R14, R14 ;  /* 0x0000000e000e7308 */ /* 0x002e240000001000 */
[----:B0-----:R-:W-:-:S06]  /*0180*/  VIADD R2, R14, 0xffffffe ;  /* 0x0ffffffe0e027836 */ /* 0x001fcc0000000000 */
[----:B------:R0:W1:Y:S02]  /*0190*/  F2I.FTZ.U32.TRUNC.NTZ R3, R2 ;  /* 0x0000000200037305 */ /* 0x000064000021f000 */
[----:B0-----:R-:W-:Y:S02]  /*01a0*/  IMAD.MOV.U32 R2, RZ, RZ, RZ ;  /* 0x000000ffff027224 */ /* 0x001fe400078e00ff */
[----:B-1----:R-:W-:-:S04]  /*01b0*/  IMAD.MOV R16, RZ, RZ, -R3 ;  /* 0x000000ffff107224 */ /* 0x002fc800078e0a03 */
[----:B------:R-:W-:-:S04]  /*01c0*/  IMAD.MOV.U32 R13, RZ, RZ, R16 ;  /* 0x000000ffff0d7224 */ /* 0x000fc800078e0010 */
[----:B------:R-:W-:-:S04]  /*01d0*/  IMAD R13, R13, R6, RZ ;  /* 0x000000060d0d7224 */ /* 0x000fc800078e02ff */
[----:B------:R-:W-:-:S04]  /*01e0*/  IMAD.HI.U32 R3, R3, R13, R2 ;  /* 0x0000000d03037227 */ /* 0x000fc800078e0002 */
[----:B------:R-:W-:Y:S01]  /*01f0*/  IMAD.MOV R2, RZ, RZ, -R12 ;  /* 0x000000ffff027224 */ /* 0x000fe200078e0a0c */
[C---:B--2---:R-:W-:Y:S02]  /*0200*/  PRMT R9, R15.reuse, 0x9910, RZ ;  /* 0x000099100f097816 */ /* 0x044fe400000000ff */
[----:B------:R-:W-:Y:S02]  /*0210*/  PRMT R15, R15, 0xbb32, RZ ;  /* 0x0000bb320f0f7816 */ /* 0x000fe400000000ff */
[----:B------:R-:W-:Y:S02]  /*0220*/  IABS R14, R9 ;  /* 0x00000009000e7213 */ /* 0x000fe40000000000 */
[----:B---3--:R-:W-:Y:S01]  /*0230*/  PRMT R17, R8, 0xbb32, RZ ;  /* 0x0000bb3208117816 */ /* 0x008fe200000000ff */
[----:B------:R-:W-:Y:S02]  /*0240*/  IMAD.MOV.U32 R12, RZ, RZ, R15 ;  /* 0x000000ffff0c7224 */ /* 0x000fe400078e000f */
[----:B------:R-:W-:Y:S01]  /*0250*/  IMAD.HI.U32 R13, R3, R14, RZ ;  /* 0x0000000e030d7227 */ /* 0x000fe200078e00ff */
[----:B------:R-:W-:-:S02]  /*0260*/  IABS R20, R17 ;  /* 0x0000001100147213 */ /* 0x000fc40000000000 */
[----:B------:R-:W-:Y:S01]  /*0270*/  IABS R16, R12 ;  /* 0x0000000c00107213 */ /* 0x000fe20000000000 */
[----:B------:R-:W-:-:S04]  /*0280*/  IMAD R13, R13, R2, R14 ;  /* 0x000000020d0d7224 */ /* 0x000fc800078e020e */
[----:B------:R-:W-:Y:S01]  /*0290*/  IMAD.HI.U32 R15, R3, R16, RZ ;  /* 0x00000010030f7227 */ /* 0x000fe200078e00ff */
[----:B------:R-:W-:-:S03]  /*02a0*/  ISETP.GT.U32.AND P0, PT, R6, R13, PT ;  /* 0x0000000d0600720c */ /* 0x000fc60003f04070 */
[----:B------:R-:W-:Y:S01]  /*02b0*/  IMAD R15, R15, R2, R16 ;  /* 0x000000020f0f7224 */ /* 0x000fe200078e0210 */
[----:B------:R-:W-:-:S04]  /*02c0*/  PRMT R16, R8, 0x9910, RZ ;  /* 0x0000991008107816 */ /* 0x000fc800000000ff */
[----:B------:R-:W-:Y:S02]  /*02d0*/  ISETP.GT.U32.AND P1, PT, R6, R15, PT ;  /* 0x0000000f0600720c */ /* 0x000fe40003f24070 */
[----:B------:R-:W-:Y:S02]  /*02e0*/  IABS R18, R16 ;  /* 0x0000001000127213 */ /* 0x000fe40000000000 */
[----:B------:R-:W-:Y:S01]  /*02f0*/  ISETP.GE.AND P5, PT, R16, RZ, PT ;  /* 0x000000ff1000720c */ /* 0x000fe20003fa6270 */
[----:B------:R-:W-:Y:S01]  /*0300*/  @!P0 IMAD.IADD R13, R13, 0x1, -R6 ;  /* 0x000000010d0d8824 */ /* 0x000fe200078e0a06 */
[----:B-----5:R-:W-:-:S04]  /*0310*/  PRMT R16, R11, 0xbb32, RZ ;  /* 0x0000bb320b107816 */ /* 0x020fc800000000ff */
[----:B------:R-:W-:-:S03]  /*0320*/  ISETP.GT.U32.AND P0, PT, R6, R13, PT ;  /* 0x0000000d0600720c */ /* 0x000fc60003f04070 */
[----:B------:R-:W-:Y:S01]  /*0330*/  @!P1 IMAD.IADD R15, R15, 0x1, -R6 ;  /* 0x000000010f0f9824 */ /* 0x000fe200078e0a06 */
[----:B------:R-:W-:-:S04]  /*0340*/  ISETP.GE.AND P1, PT, R9, RZ, PT ;  /* 0x000000ff0900720c */ /* 0x000fc80003f26270 */
[----:B------:R-:W-:-:S05]  /*0350*/  ISETP.GT.U32.AND P3, PT, R6, R15, PT ;  /* 0x0000000f0600720c */ /* 0x000fca0003f64070 */
[----:B------:R-:W-:Y:S01]  /*0360*/  @!P0 IMAD.IADD R13, R13, 0x1, -R6 ;  /* 0x000000010d0d8824 */ /* 0x000fe200078e0a06 */
[----:B------:R-:W-:-:S03]  /*0370*/  ISETP.GE.AND P0, PT, R12, RZ, PT ;  /* 0x000000ff0c00720c */ /* 0x000fc60003f06270 */
[----:B------:R-:W-:-:S04]  /*0380*/  @!P1 IMAD.MOV R13, RZ, RZ, -R13 ;  /* 0x000000ffff0d9224 */ /* 0x000fc800078e0a0d */
[----:B------:R-:W-:Y:S01]  /*0390*/  @!P3 IMAD.IADD R15, R15, 0x1, -R6 ;  /* 0x000000010f0fb824 */ /* 0x000fe200078e0a06 */
[----:B------:R-:W-:Y:S01]  /*03a0*/  SEL R14, R4, R13, !P2 ;  /* 0x0000000d040e7207 */ /* 0x000fe20005000000 */
[----:B------:R-:W-:-:S03]  /*03b0*/  IMAD.HI.U32 R13, R3, R20, RZ ;  /* 0x00000014030d7227 */ /* 0x000fc600078e00ff */
[----:B------:R-:W-:Y:S01]  /*03c0*/  LOP3.LUT R8, R7, R14, RZ, 0x3c, !PT ;  /* 0x0000000e07087212 */ /* 0x000fe200078e3cff */
[----:B------:R-:W-:Y:S02]  /*03d0*/  @!P0 IMAD.MOV R15, RZ, RZ, -R15 ;  /* 0x000000ffff0f8224 */ /* 0x000fe400078e0a0f */
[----:B------:R-:W-:Y:S01]  /*03e0*/  IMAD R13, R13, R2, R20 ;  /* 0x000000020d0d7224 */ /* 0x000fe200078e0214 */
[----:B------:R-:W-:Y:S02]  /*03f0*/  PRMT R9, R8, 0x9910, RZ ;  /* 0x0000991008097816 */ /* 0x000fe400000000ff */
[----:B------:R-:W-:Y:S01]  /*0400*/  SEL R12, R4, R15, !P2 ;  /* 0x0000000f040c7207 */ /* 0x000fe20005000000 */
[----:B------:R-:W-:Y:S01]  /*0410*/  IMAD.HI.U32 R15, R3, R18, RZ ;  /* 0x00000012030f7227 */ /* 0x000fe200078e00ff */
[----:B------:R-:W-:Y:S02]  /*0420*/  ISETP.GT.U32.AND P4, PT, R6, R13, PT ;  /* 0x0000000d0600720c */ /* 0x000fe40003f84070 */
[----:B------:R-:W-:Y:S01]  /*0430*/  LOP3.LUT R8, R7, R12, RZ, 0x3c, !PT ;  /* 0x0000000c07087212 */ /* 0x000fe200078e3cff */
[----:B------:R-:W-:Y:S01]  /*0440*/  IMAD R15, R15, R2, R18 ;  /* 0x000000020f0f7224 */ /* 0x000fe200078e0212 */
[----:B------:R-:W-:-:S02]  /*0450*/  ISETP.GT.AND P0, PT, R9, -0x1, PT ;  /* 0xffffffff0900780c */ /* 0x000fc40003f04270 */
[----:B------:R-:W-:Y:S02]  /*0460*/  PRMT R9, R8, 0x9910, RZ ;  /* 0x0000991008097816 */ /* 0x000fe400000000ff */
[----:B------:R-:W-:Y:S02]  /*0470*/  ISETP.GT.U32.AND P3, PT, R6, R15, PT ;  /* 0x0000000f0600720c */ /* 0x000fe40003f64070 */
[----:B------:R-:W-:Y:S02]  /*0480*/  ISETP.GT.AND P1, PT, R9, -0x1, PT ;  /* 0xffffffff0900780c */ /* 0x000fe40003f24270 */
[----:B------:R-:W-:Y:S01]  /*0490*/  PRMT R8, R14, 0x9910, RZ ;  /* 0x000099100e087816 */ /* 0x000fe200000000ff */
[----:B------:R-:W-:Y:S01]  /*04a0*/  @!P4 IMAD.IADD R13, R13, 0x1, -R6 ;  /* 0x000000010d0dc824 */ /* 0x000fe200078e0a06 */
[----:B------:R-:W-:Y:S02]  /*04b0*/  PRMT R9, R12, 0x9910, RZ ;  /* 0x000099100c097816 */ /* 0x000fe400000000ff */
[----:B------:R-:W-:-:S02]  /*04c0*/  ISETP.EQ.OR P0, PT, R8, RZ, P0 ;  /* 0x000000ff0800720c */ /* 0x000fc40000702670 */
[----:B------:R-:W-:Y:S01]  /*04d0*/  ISETP.GT.U32.AND P4, PT, R6, R13, PT ;  /* 0x0000000d0600720c */ /* 0x000fe20003f84070 */
[----:B------:R-:W-:Y:S01]  /*04e0*/  IMAD.MOV.U32 R8, RZ, RZ, R9 ;  /* 0x000000ffff087224 */ /* 0x000fe200078e0009 */
[----:B----4-:R-:W-:Y:S01]  /*04f0*/  PRMT R9, R10, 0x9910, RZ ;  /* 0x000099100a097816 */ /* 0x010fe200000000ff */
[----:B------:R-:W-:Y:S01]  /*0500*/  @!P3 IMAD.IADD R15, R15, 0x1, -R6 ;  /* 0x000000010f0fb824 */ /* 0x000fe200078e0a06 */
[----:B------:R-:W-:Y:S02]  /*0510*/  SEL R19, R7, RZ, !P0 ;  /* 0x000000ff07137207 */ /* 0x000fe40004000000 */
[----:B------:R-:W-:Y:S02]  /*0520*/  IABS R18, R9 ;  /* 0x0000000900127213 */ /* 0x000fe40000000000 */
[----:B------:R-:W-:Y:S02]  /*0530*/  ISETP.GT.U32.AND P3, PT, R6, R15, PT ;  /* 0x0000000f0600720c */ /* 0x000fe40003f64070 */
[----:B------:R-:W-:-:S02]  /*0540*/  PRMT R10, R10, 0xbb32, RZ ;  /* 0x0000bb320a0a7816 */ /* 0x000fc400000000ff */
[----:B------:R-:W-:Y:S01]  /*0550*/  ISETP.EQ.OR P0, PT, R8, RZ, P1 ;  /* 0x000000ff0800720c */ /* 0x000fe20000f02670 */
[----:B------:R-:W-:Y:S01]  /*0560*/  IMAD.IADD R8, R14, 0x1, R19 ;  /* 0x000000010e087824 */ /* 0x000fe200078e0213 */
[----:B------:R-:W-:Y:S01]  /*0570*/  ISETP.GE.AND P1, PT, R17, RZ, PT ;  /* 0x000000ff1100720c */ /* 0x000fe20003f26270 */
[----:B------:R-:W-:Y:S01]  /*0580*/  @!P4 IMAD.IADD R13, R13, 0x1, -R6 ;  /* 0x000000010d0dc824 */ /* 0x000fe200078e0a06 */
[----:B------:R-:W-:Y:S01]  /*0590*/  PRMT R14, R11, 0x9910, RZ ;  /* 0x000099100b0e7816 */ /* 0x000fe200000000ff */
[----:B------:R-:W-:Y:S01]  /*05a0*/  IMAD.HI.U32 R11, R3, R18, RZ ;  /* 0x00000012030b7227 */ /* 0x000fe200078e00ff */
[----:B------:R-:W-:Y:S02]  /*05b0*/  IABS R17, R10 ;  /* 0x0000000a00117213 */ /* 0x000fe40000000000 */
[----:B------:R-:W-:Y:S01]  /*05c0*/  IABS R20, R14 ;  /* 0x0000000e00147213 */ /* 0x000fe20000000000 */
[----:B------:R-:W-:Y:S01]  /*05d0*/  IMAD R11, R11, R2, R18 ;  /* 0x000000020b0b7224 */ /* 0x000fe200078e0212 */
[----:B------:R-:W-:Y:S01]  /*05e0*/  IABS R19, R16 ;  /* 0x0000001000137213 */ /* 0x000fe20000000000 */
[----:B------:R-:W-:-:S02]  /*05f0*/  @!P3 IMAD.IADD R15, R15, 0x1, -R6 ;  /* 0x000000010f0fb824 */ /* 0x000fc400078e0a06 */
[----:B------:R-:W-:Y:S01]  /*0600*/  IMAD.MOV.U32 R18, RZ, RZ, R17 ;  /* 0x000000ffff127224 */ /* 0x000fe200078e0011 */
[----:B------:R-:W-:Y:S01]  /*0610*/  ISETP.GT.U32.AND P3, PT, R6, R11, PT ;  /* 0x0000000b0600720c */ /* 0x000fe20003f64070 */
[----:B------:R-:W-:Y:S02]  /*0620*/  IMAD.MOV.U32 R17, RZ, RZ, R15 ;  /* 0x000000ffff117224 */ /* 0x000fe400078e000f */
[----:B------:R-:W-:-:S04]  /*0630*/  IMAD.HI.U32 R15, R3, R18, RZ ;  /* 0x00000012030f7227 */ /* 0x000fc800078e00ff */
[----:B------:R-:W-:Y:S02]  /*0640*/  IMAD.MOV.U32 R21, RZ, RZ, R13 ;  /* 0x000000ffff157224 */ /* 0x000fe400078e000d */
[----:B------:R-:W-:Y:S02]  /*0650*/  IMAD R15, R15, R2, R18 ;  /* 0x000000020f0f7224 */ /* 0x000fe400078e0212 */
[----:B------:R-:W-:-:S03]  /*0660*/  IMAD.HI.U32 R13, R3, R20, RZ ;  /* 0x00000014030d7227 */ /* 0x000fc600078e00ff */
[----:B------:R-:W-:Y:S01]  /*0670*/  ISETP.GT.U32.AND P4, PT, R6, R15, PT ;  /* 0x0000000f0600720c */ /* 0x000fe20003f84070 */
[----:B------:R-:W-:Y:S02]  /*0680*/  @!P1 IMAD.MOV R21, RZ, RZ, -R21 ;  /* 0x000000ffff159224 */ /* 0x000fe400078e0a15 */
[----:B------:R-:W-:Y:S02]  /*0690*/  @!P5 IMAD.MOV R17, RZ, RZ, -R17 ;  /* 0x000000ffff11d224 */ /* 0x000fe400078e0a11 */
[----:B------:R-:W-:Y:S01]  /*06a0*/  IMAD R13, R13, R2, R20 ;  /* 0x000000020d0d7224 */ /* 0x000fe200078e0214 */
[C---:B------:R-:W-:Y:S01]  /*06b0*/  SEL R20, R4.reuse, R21, !P2 ;  /* 0x0000001504147207 */ /* 0x040fe20005000000 */
[----:B------:R-:W-:Y:S01]  /*06c0*/  IMAD.HI.U32 R22, R3, R19, RZ ;  /* 0x0000001303167227 */ /* 0x000fe200078e00ff */
[----:B------:R-:W-:Y:S02]  /*06d0*/  SEL R18, R4, R17, !P2 ;  /* 0x0000001104127207 */ /* 0x000fe40005000000 */
[C---:B------:R-:W-:Y:S01]  /*06e0*/  LOP3.LUT R17, R7.reuse, R20, RZ, 0x3c, !PT ;  /* 0x0000001407117212 */ /* 0x040fe200078e3cff */
[----:B------:R-:W-:Y:S01]  /*06f0*/  IMAD R19, R22, R2, R19 ;  /* 0x0000000216137224 */ /* 0x000fe200078e0213 */
[----:B------:R-:W-:Y:S01]  /*0700*/  LOP3.LUT R3, R7, R18, RZ, 0x3c, !PT ;  /* 0x0000001207037212 */ /* 0x000fe200078e3cff */
[--C-:B------:R-:W-:Y:S01]  /*0710*/  @!P3 IMAD.IADD R11, R11, 0x1, -R6.reuse ;  /* 0x000000010b0bb824 */ /* 0x100fe200078e0a06 */
[----:B------:R-:W-:Y:S01]  /*0720*/  SEL R21, R7, RZ, !P0 ;  /* 0x000000ff07157207 */ /* 0x000fe20004000000 */
[----:B------:R-:W-:Y:S01]  /*0730*/  @!P4 IMAD.IADD R15, R15, 0x1, -R6 ;  /* 0x000000010f0fc824 */ /* 0x000fe200078e0a06 */
[----:B------:R-:W-:-:S02]  /*0740*/  PRMT R22, R17, 0x9910, RZ ;  /* 0x0000991011167816 */ /* 0x000fc400000000ff */
[----:B------:R-:W-:Y:S01]  /*0750*/  ISETP.GT.U32.AND P5, PT, R6, R13, PT ;  /* 0x0000000d0600720c */ /* 0x000fe20003fa4070 */
[----:B------:R-:W-:Y:S01]  /*0760*/  IMAD.IADD R17, R12, 0x1, R21 ;  /* 0x000000010c117824 */ /* 0x000fe200078e0215 */
[----:B------:R-:W-:Y:S01]  /*0770*/  PRMT R3, R3, 0x9910, RZ ;  /* 0x0000991003037816 */ /* 0x000fe200000000ff */
[----:B------:R-:W-:Y:S01]  /*0780*/  IMAD.MOV.U32 R12, RZ, RZ, R22 ;  /* 0x000000ffff0c7224 */ /* 0x000fe200078e0016 */
[C---:B------:R-:W-:Y:S02]  /*0790*/  ISETP.GT.U32.AND P6, PT, R6.reuse, R19, PT ;  /* 0x000000130600720c */ /* 0x040fe40003fc4070 */
[C---:B------:R-:W-:Y:S01]  /*07a0*/  ISETP.GT.U32.AND P3, PT, R6.reuse, R11, PT ;  /* 0x0000000b0600720c */ /* 0x040fe20003f64070 */
[----:B------:R-:W-:Y:S01]  /*07b0*/  IMAD.MOV.U32 R2, RZ, RZ, R3 ;  /* 0x000000ffff027224 */ /* 0x000fe200078e0003 */
[----:B------:R-:W-:Y:S02]  /*07c0*/  ISETP.GT.U32.AND P4, PT, R6, R15, PT ;  /* 0x0000000f0600720c */ /* 0x000fe40003f84070 */
[----:B------:R-:W-:-:S02]  /*07d0*/  ISETP.GT.AND P0, PT, R12, -0x1, PT ;  /* 0xffffffff0c00780c */ /* 0x000fc40003f04270 */
[----:B------:R-:W-:Y:S01]  /*07e0*/  ISETP.GT.AND P1, PT, R2, -0x1, PT ;  /* 0xffffffff0200780c */ /* 0x000fe20003f24270 */
[--C-:B------:R-:W-:Y:S01]  /*07f0*/  @!P5 IMAD.IADD R13, R13, 0x1, -R6.reuse ;  /* 0x000000010d0dd824 */ /* 0x100fe200078e0a06 */
[----:B------:R-:W-:Y:S01]  /*0800*/  PRMT R12, R18, 0x9910, RZ ;  /* 0x00009910120c7816 */ /* 0x000fe200000000ff */
[----:B------:R-:W0:Y:S01]  /*0810*/  LDC.64 R2, c[0x0][0x218] ;  /* 0x00008600ff027b82 */ /* 0x000e220000000a00 */
[----:B------:R-:W-:Y:S01]  /*0820*/  PRMT R21, R20, 0x9910, RZ ;  /* 0x0000991014157816 */ /* 0x000fe200000000ff */
[--C-:B------:R-:W-:Y:S01]  /*0830*/  @!P6 IMAD.IADD R19, R19, 0x1, -R6.reuse ;  /* 0x000000011313e824 */ /* 0x100fe200078e0a06 */
[----:B------:R-:W-:Y:S01]  /*0840*/  ISETP.EQ.OR P1, PT, R12, RZ, P1 ;  /* 0x000000ff0c00720c */ /* 0x000fe20000f22670 */
[--C-:B------:R-:W-:Y:S01]  /*0850*/  @!P3 IMAD.IADD R11, R11, 0x1, -R6.reuse ;  /* 0x000000010b0bb824 */ /* 0x100fe200078e0a06 */
[----:B------:R-:W-:Y:S01]  /*0860*/  ISETP.EQ.OR P0, PT, R21, RZ, P0 ;  /* 0x000000ff1500720c */ /* 0x000fe20000702670 */
[----:B------:R-:W-:Y:S01]  /*0870*/  @!P4 IMAD.IADD R15, R15, 0x1, -R6 ;  /* 0x000000010f0fc824 */ /* 0x000fe200078e0a06 */
[----:B------:R-:W-:-:S02]  /*0880*/  ISETP.GT.U32.AND P5, PT, R6, R13, PT ;  /* 0x0000000d0600720c */ /* 0x000fc40003fa4070 */
[----:B------:R-:W-:Y:S02]  /*0890*/  ISETP.GT.U32.AND P6, PT, R6, R19, PT ;  /* 0x000000130600720c */ /* 0x000fe40003fc4070 */
[----:B------:R-:W-:Y:S02]  /*08a0*/  SEL R21, R7, RZ, !P1 ;  /* 0x000000ff07157207 */ /* 0x000fe40004800000 */
[----:B------:R-:W-:Y:S02]  /*08b0*/  ISETP.GE.AND P1, PT, R9, RZ, PT ;  /* 0x000000ff0900720c */ /* 0x000fe40003f26270 */
[----:B------:R-:W-:Y:S02]  /*08c0*/  SEL R9, R7, RZ, !P0 ;  /* 0x000000ff07097207 */ /* 0x000fe40004000000 */
[----:B------:R-:W-:Y:S02]  /*08d0*/  ISETP.GE.AND P0, PT, R10, RZ, PT ;  /* 0x000000ff0a00720c */ /* 0x000fe40003f06270 */
[----:B------:R-:W-:Y:S01]  /*08e0*/  ISETP.GE.AND P3, PT, R14, RZ, PT ;  /* 0x000000ff0e00720c */ /* 0x000fe20003f66270 */
[--C-:B------:R-:W-:Y:S01]  /*08f0*/  @!P5 IMAD.IADD R13, R13, 0x1, -R6.reuse ;  /* 0x000000010d0dd824 */ /* 0x100fe200078e0a06 */
[----:B------:R-:W-:Y:S01]  /*0900*/  ISETP.GE.AND P4, PT, R16, RZ, PT ;  /* 0x000000ff1000720c */ /* 0x000fe20003f86270 */
[----:B------:R-:W-:Y:S01]  /*0910*/  @!P6 IMAD.IADD R19, R19, 0x1, -R6 ;  /* 0x000000011313e824 */ /* 0x000fe200078e0a06 */
[----:B------:R-:W-:Y:S01]  /*0920*/  PRMT R17, R8, 0x5410, R17 ;  /* 0x0000541008117816 */ /* 0x000fe20000000011 */
[----:B0-----:R-:W-:-:S04]  /*0930*/  IMAD.WIDE.U32 R2, R0, 0x2, R2 ;  /* 0x0000000200027825 */ /* 0x001fc800078e0002 */
[----:B------:R-:W-:Y:S02]  /*0940*/  @!P1 IMAD.MOV R11, RZ, RZ, -R11 ;  /* 0x000000ffff0b9224 */ /* 0x000fe400078e0a0b */
[----:B------:R-:W-:Y:S02]  /*0950*/  @!P0 IMAD.MOV R15, RZ, RZ, -R15 ;  /* 0x000000ffff0f8224 */ /* 0x000fe400078e0a0f */
[----:B------:R-:W-:Y:S01]  /*0960*/  @!P3 IMAD.MOV R13, RZ, RZ, -R13 ;  /* 0x000000ffff0db224 */ /* 0x000fe200078e0a0d */
[C---:B------:R-:W-:Y:S01]  /*0970*/  SEL R10, R4.reuse, R11, !P2 ;  /* 0x0000000b040a7207 */ /* 0x040fe20005000000 */
[----:B------:R-:W-:Y:S01]  /*0980*/  @!P4 IMAD.MOV R19, RZ, RZ, -R19 ;  /* 0x000000ffff13c224 */ /* 0x000fe200078e0a13 */
[----:B------:R-:W-:Y:S01]  /*0990*/  SEL R12, R4, R15, !P2 ;  /* 0x0000000f040c7207 */ /* 0x000fe20005000000 */
[----:B------:R-:W-:Y:S01]  /*09a0*/  IMAD.IADD R0, R18, 0x1, R21 ;  /* 0x0000000112007824 */ /* 0x000fe200078e0215 */
[----:B------:R-:W-:Y:S01]  /*09b0*/  SEL R6, R4, R13, !P2 ;  /* 0x0000000d04067207 */ /* 0x000fe20005000000 */
[----:B------:R-:W-:Y:S01]  /*09c0*/  IMAD.IADD R9, R20, 0x1, R9 ;  /* 0x0000000114097824 */ /* 0x000fe200078e0209 */
[----:B------:R-:W-:Y:S01]  /*09d0*/  SEL R4, R4, R19, !P2 ;  /* 0x0000001304047207 */ /* 0x000fe20005000000 */
[----:B------:R-:W-:Y:S01]  /*09e0*/  IMAD.WIDE R2, R5, 0x4, R2 ;  /* 0x0000000405027825 */ /* 0x000fe200078e0202 */
[----:B------:R-:W-:-:S02]  /*09f0*/  LOP3.LUT R11, R7, R10, RZ, 0x3c, !PT ;  /* 0x0000000a070b7212 */ /* 0x000fc400078e3cff */
[C---:B------:R-:W-:Y:S02]  /*0a00*/  LOP3.LUT R13, R7.reuse, R12, RZ, 0x3c, !PT ;  /* 0x0000000c070d7212 */ /* 0x040fe400078e3cff */
[C---:B------:R-:W-:Y:S01]  /*0a10*/  LOP3.LUT R14, R7.reuse, R6, RZ, 0x3c, !PT ;  /* 0x00000006070e7212 */ /* 0x040fe200078e3cff */
[----:B------:R-:W-:Y:S01]  /*0a20*/  STG.E desc[UR4][R2.64], R17 ;  /* 0x0000001102007986 */ /* 0x000fe2000c101904 */
[----:B------:R-:W-:Y:S02]  /*0a30*/  LOP3.LUT R15, R7, R4, RZ, 0x3c, !PT ;  /* 0x00000004070f7212 */ /* 0x000fe400078e3cff */
[----:B------:R-:W-:Y:S02]  /*0a40*/  PRMT R11, R11, 0x9910, RZ ;  /* 0x000099100b0b7816 */ /* 0x000fe400000000ff */
[----:B------:R-:W-:Y:S02]  /*0a50*/  PRMT R13, R13, 0x9910, RZ ;  /* 0x000099100d0d7816 */ /* 0x000fe400000000ff */
[----:B------:R-:W-:-:S02]  /*0a60*/  PRMT R14, R14, 0x9910, RZ ;  /* 0x000099100e0e7816 */ /* 0x000fc400000000ff */
[----:B------:R-:W-:Y:S02]  /*0a70*/  PRMT R15, R15, 0x9910, RZ ;  /* 0x000099100f0f7816 */ /* 0x000fe400000000ff */
[----:B------:R-:W-:Y:S02]  /*0a80*/  ISETP.GT.AND P0, PT, R11, -0x1, PT ;  /* 0xffffffff0b00780c */ /* 0x000fe40003f04270 */
[----:B------:R-:W-:Y:S02]  /*0a90*/  ISETP.GT.AND P1, PT, R13, -0x1, PT ;  /* 0xffffffff0d00780c */ /* 0x000fe40003f24270 */
[----:B------:R-:W-:Y:S02]  /*0aa0*/  ISETP.GT.AND P2, PT, R14, -0x1, PT ;  /* 0xffffffff0e00780c */ /* 0x000fe40003f44270 */
[----:B------:R-:W-:Y:S02]  /*0ab0*/  ISETP.GT.AND P3, PT, R15, -0x1, PT ;  /* 0xffffffff0f00780c */ /* 0x000fe40003f64270 */
[----:B------:R-:W-:-:S02]  /*0ac0*/  PRMT R11, R10, 0x9910, RZ ;  /* 0x000099100a0b7816 */ /* 0x000fc400000000ff */
[----:B------:R-:W-:Y:S02]  /*0ad0*/  PRMT R13, R12, 0x9910, RZ ;  /* 0x000099100c0d7816 */ /* 0x000fe400000000ff */
[----:B------:R-:W-:Y:S02]  /*0ae0*/  PRMT R15, R4, 0x9910, RZ ;  /* 0x00009910040f7816 */ /* 0x000fe400000000ff */
[----:B------:R-:W-:Y:S02]  /*0af0*/  PRMT R14, R6, 0x9910, RZ ;  /* 0x00009910060e7816 */ /* 0x000fe400000000ff */
[----:B------:R-:W-:Y:S02]  /*0b00*/  ISETP.EQ.OR P0, PT, R11, RZ, P0 ;  /* 0x000000ff0b00720c */ /* 0x000fe40000702670 */
[----:B------:R-:W-:Y:S02]  /*0b10*/  ISETP.EQ.OR P1, PT, R13, RZ, P1 ;  /* 0x000000ff0d00720c */ /* 0x000fe40000f22670 */
[----:B------:R-:W-:-:S02]  /*0b20*/  ISETP.EQ.OR P3, PT, R15, RZ, P3 ;  /* 0x000000ff0f00720c */ /* 0x000fc40001f62670 */
[----:B------:R-:W-:Y:S02]  /*0b30*/  ISETP.EQ.OR P2, PT, R14, RZ, P2 ;  /* 0x000000ff0e00720c */ /* 0x000fe40001742670 */
[C---:B------:R-:W-:Y:S02]  /*0b40*/  SEL R13, R7.reuse, RZ, !P0 ;  /* 0x000000ff070d7207 */ /* 0x040fe40004000000 */
[C---:B------:R-:W-:Y:S02]  /*0b50*/  SEL R15, R7.reuse, RZ, !P1 ;  /* 0x000000ff070f7207 */ /* 0x040fe40004800000 */
[C---:B------:R-:W-:Y:S02]  /*0b60*/  SEL R11, R7.reuse, RZ, !P3 ;  /* 0x000000ff070b7207 */ /* 0x040fe40005800000 */
[----:B------:R-:W-:Y:S01]  /*0b70*/  SEL R19, R7, RZ, !P2 ;  /* 0x000000ff07137207 */ /* 0x000fe20005000000 */
[----:B------:R-:W-:Y:S01]  /*0b80*/  IMAD.IADD R7, R10, 0x1, R13 ;  /* 0x000000010a077824 */ /* 0x000fe200078e020d */
[----:B------:R-:W-:Y:S01]  /*0b90*/  PRMT R9, R0, 0x5410, R9 ;  /* 0x0000541000097816 */ /* 0x000fe20000000009 */
[----:B------:R-:W-:-:S02]  /*0ba0*/  IMAD.IADD R12, R12, 0x1, R15 ;  /* 0x000000010c0c7824 */ /* 0x000fc400078e020f */
[----:B------:R-:W-:Y:S02]  /*0bb0*/  IMAD.IADD R11, R4, 0x1, R11 ;  /* 0x00000001040b7824 */ /* 0x000fe400078e020b */
[----:B------:R-:W-:Y:S01]  /*0bc0*/  IMAD.IADD R6, R6, 0x1, R19 ;  /* 0x0000000106067824 */ /* 0x000fe200078e0213 */
[----:B------:R-:W-:Y:S01]  /*0bd0*/  PRMT R7, R7, 0x5410, R12 ;  /* 0x0000541007077816 */ /* 0x000fe2000000000c */
[----:B------:R-:W-:Y:S03]  /*0be0*/  STG.E desc[UR4][R2.64+0x200], R9 ;  /* 0x0002000902007986 */ /* 0x000fe6000c101904 */
[----:B------:R-:W-:Y:S01]  /*0bf0*/  PRMT R11, R6, 0x5410, R11 ;  /* 0x00005410060b7816 */ /* 0x000fe2000000000b */
[----:B------:R-:W-:Y:S04]  /*0c00*/  STG.E desc[UR4][R2.64+0x400], R7 ;  /* 0x0004000702007986 */ /* 0x000fe8000c101904 */
[----:B------:R-:W-:Y:S01]  /*0c10*/  STG.E desc[UR4][R2.64+0x600], R11 ;  /* 0x0006000b02007986 */ /* 0x000fe2000c101904 */
[----:B------:R-:W-:Y:S05]  /*0c20*/  EXIT ;  /* 0x000000000000794d */ /* 0x000fea0003800000 */
.L_x_46835:
[----:B------:R-:W0:Y:S01]  /*0c30*/  S2R R9, SR_TID.X ;  /* 0x0000000000097919 */ /* 0x000e220000002100 */
[----:B------:R-:W-:Y:S02]  /*0c40*/  CS2R R16, SRZ ;  /* 0x0000000000107805 */ /* 0x000fe4000001ff00 */
[----:B0-----:R-:W-:Y:S01]  /*0c50*/  ISETP.GE.AND P1, PT, R9, R6, PT ;  /* 0x000000060900720c */ /* 0x001fe20003f26270 */
[----:B------:R-:W-:-:S12]  /*0c60*/  IMAD.MOV.U32 R13, RZ, RZ, R9 ;  /* 0x000000ffff0d7224 */ /* 0x000fd800078e0009 */
[----:B------:R-:W-:-:S05]  /*0c70*/  @!P1 VIADD R13, R9, 0x80 ;  /* 0x00000080090d9836 */ /* 0x000fca0000000000 */
[----:B------:R-:W-:-:S13]  /*0c80*/  ISETP.GE.AND P4, PT, R13, R6, PT ;  /* 0x000000060d00720c */ /* 0x000fda0003f86270 */
[----:B------:R-:W-:Y:S01]  /*0c90*/  @!P4 IMAD.IADD R11, R0, 0x1, R13 ;  /* 0x00000001000bc824 */ /* 0x000fe200078e020d */
[----:B------:R-:W0:Y:S01]  /*0ca0*/  @!P4 LDC.64 R14, c[0x0][0x220] ;  /* 0x00008800ff0ecb82 */ /* 0x000e220000000a00 */
[----:B------:R-:W-:-:S05]  /*0cb0*/  @!P4 VIADD R13, R13, 0x80 ;  /* 0x000000800d0dc836 */ /* 0x000fca0000000000 */
[----:B------:R-:W-:-:S13]  /*0cc0*/  ISETP.GE.AND P5, PT, R13, R6, PT ;  /* 0x000000060d00720c */ /* 0x000fda0003fa6270 */
[----:B------:R-:W-:Y:S01]  /*0cd0*/  @!P5 IMAD.IADD R25, R0, 0x1, R13 ;  /* 0x000000010019d824 */ /* 0x000fe200078e020d */
[----:B------:R-:W2:Y:S01]  /*0ce0*/  @!P5 LDC.64 R2, c[0x0][0x220] ;  /* 0x00008800ff02db82 */ /* 0x000ea20000000a00 */
[----:B------:R-:W-:Y:S02]  /*0cf0*/  @!P5 VIADD R13, R13, 0x80 ;  /* 0x000000800d0dd836 */ /* 0x000fe40000000000 */
[----:B0-----:R-:W-:-:S03]  /*0d00*/  @!P4 IMAD.WIDE.U32 R14, R11, 0x2, R14 ;  /* 0x000000020b0ec825 */ /* 0x001fc600078e000e */
[C---:B------:R-:W-:Y:S02]  /*0d10*/  ISETP.GE.AND P0, PT, R13.reuse, R6, PT ;  /* 0x000000060d00720c */ /* 0x040fe40003f06270 */
[----:B------:R0:W5:Y:S11]  /*0d20*/  @!P4 LDG.E.S16 R17, desc[UR4][R14.64] ;  /* 0x000000040e11c981 */ /* 0x000176000c1e1700 */
[----:B------:R-:W-:Y:S01]  /*0d30*/  @!P0 IMAD.IADD R27, R0, 0x1, R13 ;  /* 0x00000001001b8824 */ /* 0x000fe200078e020d */
[----:B------:R-:W3:Y:S01]  /*0d40*/  @!P0 LDC.64 R18, c[0x0][0x220] ;  /* 0x00008800ff128b82 */ /* 0x000ee20000000a00 */
[----:B------:R-:W-:-:S05]  /*0d50*/  @!P0 VIADD R13, R13, 0x80 ;  /* 0x000000800d0d8836 */ /* 0x000fca0000000000 */
[----:B------:R-:W-:-:S13]  /*0d60*/  ISETP.GE.AND P3, PT, R13, R6, PT ;  /* 0x000000060d00720c */ /* 0x000fda0003f66270 */
[----:B------:R-:W-:Y:S01]  /*0d70*/  @!P3 IMAD.IADD R5, R0, 0x1, R13 ;  /* 0x000000010005b824 */ /* 0x000fe200078e020d */
[----:B------:R-:W4:Y:S01]  /*0d80*/  @!P3 LDC.64 R20, c[0x0][0x220] ;  /* 0x00008800ff14bb82 */ /* 0x000f220000000a00 */
[----:B------:R-:W-:-:S05]  /*0d90*/  @!P3 VIADD R13, R13, 0x80 ;  /* 0x000000800d0db836 */ /* 0x000fca0000000000 */
[----:B------:R-:W-:-:S13]  /*0da0*/  ISETP.GE.AND P2, PT, R13, R6, PT ;  /* 0x000000060d00720c */ /* 0x000fda0003f46270 */
[----:B------:R-:W-:Y:S02]  /*0db0*/  @!P2 IMAD.IADD R11, R0, 0x1, R13 ;  /* 0x00000001000ba824 */ /* 0x000fe400078e020d */
[----:B------:R-:W-:-:S05]  /*0dc0*/  @!P2 VIADD R13, R13, 0x80 ;  /* 0x000000800d0da836 */ /* 0x000fca0000000000 */
[----:B------:R-:W-:-:S13]  /*0dd0*/  ISETP.GE.AND P6, PT, R13, R6, PT ;  /* 0x000000060d00720c */ /* 0x000fda0003fc6270 */
[----:B------:R-:W-:Y:S02]  /*0de0*/  @!P6 IMAD.IADD R23, R0, 0x1, R13 ;  /* 0x000000010017e824 */ /* 0x000fe400078e020d */
[----:B------:R-:W-:-:S05]  /*0df0*/  @!P6 VIADD R13, R13, 0x80 ;  /* 0x000000800d0de836 */ /* 0x000fca0000000000 */
[----:B------:R-:W-:Y:S01]  /*0e00*/  ISETP.GE.AND P4, PT, R13, R6, PT ;  /* 0x000000060d00720c */ /* 0x000fe20003f86270 */
[----:B--2---:R-:W-:Y:S02]  /*0e10*/  @!P5 IMAD.WIDE.U32 R24, R25, 0x2, R2 ;  /* 0x000000021918d825 */ /* 0x004fe400078e0002 */
[----:B------:R-:W2:Y:S02]  /*0e20*/  @!P2 LDC.64 R2, c[0x0][0x220] ;  /* 0x00008800ff02ab82 */ /* 0x000ea40000000a00 */
[----:B----4-:R-:W-:-:S04]  /*0e30*/  @!P3 IMAD.WIDE.U32 R20, R5, 0x2, R20 ;  /* 0x000000020514b825 */ /* 0x010fc800078e0014 */
[----:B------:R-:W-:Y:S02]  /*0e40*/  IMAD.MOV.U32 R10, RZ, RZ, RZ ;  /* 0x000000ffff0a7224 */ /* 0x000fe400078e00ff */
[----:B---3--:R-:W-:Y:S01]  /*0e50*/  @!P0 IMAD.WIDE.U32 R18, R27, 0x2, R18 ;  /* 0x000000021b128825 */ /* 0x008fe200078e0012 */
[----:B------:R-:W3:Y:S04]  /*0e60*/  @!P6 LDC.64 R4, c[0x0][0x220] ;  /* 0x00008800ff04eb82 */ /* 0x000ee80000000a00 */
[----:B------:R4:W5:Y:S04]  /*0e70*/  @!P0 LDG.E.S16 R10, desc[UR4][R18.64] ;  /* 0x00000004120a8981 */ /* 0x000968000c1e1700 */
[----:B0-----:R-:W0:Y:S08]  /*0e80*/  @!P4 LDC.64 R14, c[0x0][0x220] ;  /* 0x00008800ff0ecb82 */ /* 0x001e300000000a00 */
[----:B----4-:R-:W4:Y:S01]  /*0e90*/  @!P1 LDC.64 R18, c[0x0][0x220] ;  /* 0x00008800ff129b82 */ /* 0x010f220000000a00 */
[----:B--2---:R-:W-:-:S04]  /*0ea0*/  @!P2 IMAD.WIDE.U32 R2, R11, 0x2, R2 ;  /* 0x000000020b02a825 */ /* 0x004fc800078e0002 */
[----:B------:R-:W-:Y:S02]  /*0eb0*/  @!P4 IMAD.IADD R13, R0, 0x1, R13 ;  /* 0x00000001000dc824 */ /* 0x000fe400078e020d */
[----:B------:R-:W-:Y:S02]  /*0ec0*/  IMAD.MOV.U32 R11, RZ, RZ, RZ ;  /* 0x000000ffff0b7224 */ /* 0x000fe400078e00ff */
[----:B---3--:R-:W-:-:S04]  /*0ed0*/  @!P6 IMAD.WIDE.U32 R4, R23, 0x2, R4 ;  /* 0x000000021704e825 */ /* 0x008fc800078e0004 */
[----:B------:R2:W5:Y:S01]  /*0ee0*/  @!P2 LDG.E.S16 R11, desc[UR4][R2.64] ;  /* 0x00000004020ba981 */ /* 0x000562000c1e1700 */
[----:B0-----:R-:W-:-:S03]  /*0ef0*/  @!P4 IMAD.WIDE.U32 R22, R13, 0x2, R14 ;  /* 0x000000020d16c825 */ /* 0x001fc600078e000e */
[----:B------:R0:W5:Y:S01]  /*0f00*/  @!P6 LDG.E.S16 R16, desc[UR4][R4.64] ;  /* 0x000000040410e981 */ /* 0x000162000c1e1700 */
[----:B------:R-:W-:Y:S02]  /*0f10*/  @!P1 IMAD.IADD R15, R0, 0x1, R9 ;  /* 0x00000001000f9824 */ /* 0x000fe400078e0209 */
[----:B------:R-:W-:Y:S01]  /*0f20*/  IMAD.MOV.U32 R12, RZ, RZ, RZ ;  /* 0x000000ffff0c7224 */ /* 0x000fe200078e00ff */
[----:B--2---:R-:W-:Y:S01]  /*0f30*/  PRMT R2, RZ, 0x7610, R2 ;  /* 0x00007610ff027816 */ /* 0x004fe20000000002 */
[----:B------:R-:W-:Y:S02]  /*0f40*/  IMAD.MOV.U32 R8, RZ, RZ, RZ ;  /* 0x000000ffff087224 */ /* 0x000fe400078e00ff */
[----:B------:R-:W-:Y:S02]  /*0f50*/  IMAD.MOV.U32 R13, RZ, RZ, RZ ;  /* 0x000000ffff0d7224 */ /* 0x000fe400078e00ff */
[----:B----4-:R-:W-:Y:S01]  /*0f60*/  @!P1 IMAD.WIDE.U32 R18, R15, 0x2, R18 ;  /* 0x000000020f129825 */ /* 0x010fe200078e0012 */
[----:B------:R0:W5:Y:S04]  /*0f70*/  @!P5 LDG.E.S16 R12, desc[UR4][R24.64] ;  /* 0x00000004180cd981 */ /* 0x000168000c1e1700 */
[----:B------:R0:W5:Y:S04]  /*0f80*/  @!P3 LDG.E.S16 R8, desc[UR4][R20.64] ;  /* 0x000000041408b981 */ /* 0x000168000c1e1700 */
[----:B------:R0:W5:Y:S04]  /*0f90*/  @!P4 LDG.E.S16 R13, desc[UR4][R22.64] ;  /* 0x00000004160dc981 */ /* 0x000168000c1e1700 */
[----:B------:R0:W5:Y:S01]  /*0fa0*/  @!P1 LDG.E.U16 R2, desc[UR4][R18.64] ;  /* 0x0000000412029981 */ /* 0x000162000c1e1500 */
[----:B------:R-:W-:Y:S01]  /*0fb0*/  VIADD R3, R9, 0x80 ;  /* 0x0000008009037836 */ /* 0x000fe20000000000 */
[----:B------:R-:W-:Y:S01]  /*0fc0*/  BSSY B0, `(.L_x_46836) ;  /* 0x0000023000007945 */ /* 0x000fe20003800000 */
[----:B-1----:R-:W-:-:S03]  /*0fd0*/  PRMT R14, R7, 0x9910, RZ ;  /* 0x00009910070e7816 */ /* 0x002fc600000000ff */
[----:B------:R-:W-:Y:S01]  /*0fe0*/  ISETP.GE.AND P2, PT, R3, R6, PT ;  /* 0x000000060300720c */ /* 0x000fe20003f46270 */
[----:B------:R-:W-:-:S12]  /*0ff0*/  @P1 BRA `(.L_x_46837) ;  /* 0x00000000007c1947 */ /* 0x000fd80003800000 */
[-C--:B0-----:R-:W-:Y:S02]  /*1000*/  IABS R4, R14.reuse ;  /* 0x0000000e00047213 */ /* 0x081fe40000000000 */
[----:B-----5:R-:W-:Y:S02]  /*1010*/  PRMT R5, R2, 0x9910, RZ ;  /* 0x0000991002057816 */ /* 0x020fe400000000ff */
[----:B------:R-:W0:Y:S01]  /*1020*/  I2F.RP R15, R4 ;  /* 0x00000004000f7306 */ /* 0x000e220000209400 */
[----:B------:R-:W-:Y:S02]  /*1030*/  IABS R2, R14 ;  /* 0x0000000e00027213 */ /* 0x000fe40000000000 */
[----:B------:R-:W-:Y:S02]  /*1040*/  IABS R18, R5 ;  /* 0x0000000500127213 */ /* 0x000fe40000000000 */
[----:B------:R-:W-:Y:S02]  /*1050*/  ISETP.GE.AND P3, PT, R5, RZ, PT ;  /* 0x000000ff0500720c */ /* 0x000fe40003f66270 */
[----:B------:R-:W-:Y:S01]  /*1060*/  ISETP.NE.AND P4, PT, R14, RZ, PT ;  /* 0x000000ff0e00720c */ /* 0x000fe20003f85270 */
[----:B0-----:R-:W0:Y:S02]  /*1070*/  MUFU.RCP R15, R15 ;  /* 0x0000000f000f7308 */ /* 0x001e240000001000 */
[----:B0-----:R-:W-:-:S02]  /*1080*/  VIADD R3, R15, 0xffffffe ;  /* 0x0ffffffe0f037836 */ /* 0x001fc40000000000 */
[----:B------:R-:W-:Y:S02]  /*1090*/  IMAD.MOV R15, RZ, RZ, -R2 ;  /* 0x000000ffff0f7224 */ /* 0x000fe400078e0a02 */
[----:B------:R-:W-:Y:S02]  /*10a0*/  IMAD.MOV.U32 R2, RZ, RZ, RZ ;  /* 0x000000ffff027224 */ /* 0x000fe400078e00ff */
[----:B------:R-:W0:Y:S02]  /*10b0*/  F2I.FTZ.U32.TRUNC.NTZ R3, R3 ;  /* 0x0000000300037305 */ /* 0x000e24000021f000 */
[----:B0-----:R-:W-:-:S04]  /*10c0*/  IMAD.MOV R19, RZ, RZ, -R3 ;  /* 0x000000ffff137224 */ /* 0x001fc800078e0a03 */
        /* <DEDUP_REMOVED lines=18> */
.L_x_46837:
[----:B------:R-:W-:Y:S05]  /*11f0*/  BSYNC B0 ;  /* 0x0000000000007941 */ /* 0x000fea0003800000 */
.L_x_46836:
[----:B------:R-:W-:Y:S04]  /*1200*/  BSSY B0, `(.L_x_46838) ;  /* 0x0000020000007945 */ /* 0x000fe80003800000 */
[----:B------:R-:W-:Y:S05]  /*1210*/  @P2 BRA `(.L_x_46839) ;  /* 0x0000000000782947 */ /* 0x000fea0003800000 */
[-C--:B0-----:R-:W-:Y:S02]  /*1220*/  IABS R4, R14.reuse ;  /* 0x0000000e00047213 */ /* 0x081fe40000000000 */
[----:B------:R-:W-:Y:S02]  /*1230*/  IABS R18, R14 ;  /* 0x0000000e00127213 */ /* 0x000fe40000000000 */
[----:B------:R-:W0:Y:S01]  /*1240*/  I2F.RP R5, R4 ;  /* 0x0000000400057306 */ /* 0x000e220000209400 */
[----:B-----5:R-:W-:Y:S02]  /*1250*/  IABS R20, R17 ;  /* 0x0000001100147213 */ /* 0x020fe40000000000 */
        /* <DEDUP_REMOVED lines=26> */
.L_x_46839:
[----:B------:R-:W-:Y:S05]  /*1400*/  BSYNC B0 ;  /* 0x0000000000007941 */ /* 0x000fea0003800000 */
.L_x_46838:
[----:B-----5:R-:W1:Y:S01]  /*1410*/  @!P1 LDC.64 R2, c[0x0][0x218] ;  /* 0x00008600ff029b82 */ /* 0x020e620000000a00 */
[C---:B0-----:R-:W-:Y:S01]  /*1420*/  VIADD R5, R9.reuse, 0x100 ;  /* 0x0000010009057836 */ /* 0x041fe20000000000 */
[----:B------:R-:W-:Y:S01]  /*1430*/  BSSY B0, `(.L_x_46840) ;  /* 0x000002d000007945 */ /* 0x000fe20003800000 */
[C---:B------:R-:W-:Y:S02]  /*1440*/  VIADD R19, R9.reuse, 0x180 ;  /* 0x0000018009137836 */ /* 0x040fe40000000000 */
[----:B------:R-:W-:Y:S01]  /*1450*/  VIADD R21, R9, 0x200 ;  /* 0x0000020009157836 */ /* 0x000fe20000000000 */
[-C--:B------:R-:W-:Y:S01]  /*1460*/  ISETP.GE.AND P0, PT, R5, R6.reuse, PT ;  /* 0x000000060500720c */ /* 0x080fe20003f06270 */
[----:B------:R-:W-:Y:S01]  /*1470*/  VIADD R5, R9, 0x280 ;  /* 0x0000028009057836 */ /* 0x000fe20000000000 */
[-C--:B------:R-:W-:Y:S01]  /*1480*/  ISETP.GE.AND P2, PT, R19, R6.reuse, PT ;  /* 0x000000061300720c */ /* 0x080fe20003f46270 */
[----:B------:R-:W-:Y:S01]  /*1490*/  VIADD R19, R9, 0x300 ;  /* 0x0000030009137836 */ /* 0x000fe20000000000 */
[-C--:B------:R-:W-:Y:S01]  /*14a0*/  ISETP.GE.AND P3, PT, R21, R6.reuse, PT ;  /* 0x000000061500720c */ /* 0x080fe20003f66270 */
[----:B------:R-:W-:Y:S01]  /*14b0*/  VIADD R21, R9, 0x380 ;  /* 0x0000038009157836 */ /* 0x000fe20000000000 */
[-C--:B------:R-:W-:Y:S01]  /*14c0*/  ISETP.GE.AND P4, PT, R5, R6.reuse, PT ;  /* 0x000000060500720c */ /* 0x080fe20003f86270 */
[----:B------:R-:W-:Y:S01]  /*14d0*/  @!P1 IMAD.IADD R5, R0, 0x1, R9 ;  /* 0x0000000100059824 */ /* 0x000fe200078e0209 */
[----:B------:R-:W-:-:S02]  /*14e0*/  ISETP.GE.AND P5, PT, R19, R6, PT ;  /* 0x000000061300720c */ /* 0x000fc40003fa6270 */
[----:B------:R-:W-:Y:S01]  /*14f0*/  ISETP.GE.AND P6, PT, R21, R6, PT ;  /* 0x000000061500720c */ /* 0x000fe20003fc6270 */
[----:B-1----:R-:W-:Y:S02]  /*1500*/  @!P1 IMAD.WIDE.U32 R2, R5, 0x2, R2 ;  /* 0x0000000205029825 */ /* 0x002fe400078e0002 */
[----:B------:R-:W-:Y:S10]  /*1510*/  @P0 BRA `(.L_x_46841) ;  /* 0x0000000000780947 */ /* 0x000ff40003800000 */
        /* <DEDUP_REMOVED lines=19> */
[----:B------:R-:W-:-:S13]  /*1650*/  ISETP.GE.AND P0, PT, R12, RZ, PT ;  /* 0x000000ff0c00720c */ /* 0x000fda0003f06270 */
[----:B------:R-:W-:Y:S01]  /*1660*/  @!P0 IMAD.MOV R5, RZ, RZ, -R5 ;  /* 0x000000ffff058224 */ /* 0x000fe200078e0a05 */
[----:B------:R-:W-:-:S13]  /*1670*/  ISETP.NE.AND P0, PT, R14, RZ, PT ;  /* 0x000000ff0e00720c */ /* 0x000fda0003f05270 */
        /* <DEDUP_REMOVED lines=8> */
.L_x_46841:
[----:B------:R-:W-:Y:S05]  /*1700*/  BSYNC B0 ;  /* 0x0000000000007941 */ /* 0x000fea0003800000 */
.L_x_46840:
        /* <DEDUP_REMOVED lines=32> */
.L_x_46843:
[----:B------:R-:W-:Y:S05]  /*1910*/  BSYNC B0 ;  /* 0x0000000000007941 */ /* 0x000fea0003800000 */
.L_x_46842:
        /* <DEDUP_REMOVED lines=32> */
.L_x_46845:
[----:B------:R-:W-:Y:S05]  /*1b20*/  BSYNC B0 ;  /* 0x0000000000007941 */ /* 0x000fea0003800000 */
.L_x_46844:
        /* <DEDUP_REMOVED lines=32> */
.L_x_46847:
[----:B------:R-:W-:Y:S05]  /*1d30*/  BSYNC B0 ;  /* 0x0000000000007941 */ /* 0x000fea0003800000 */
.L_x_46846:
        /* <DEDUP_REMOVED lines=32> */
.L_x_46849:
[----:B------:R-:W-:Y:S05]  /*1f40*/  BSYNC B0 ;  /* 0x0000000000007941 */ /* 0x000fea0003800000 */
.L_x_46848:
        /* <DEDUP_REMOVED lines=32> */
.L_x_46851:
[----:B------:R-:W-:Y:S05]  /*2150*/  BSYNC B0 ;  /* 0x0000000000007941 */ /* 0x000fea0003800000 */
.L_x_46850:
[----:B------:R0:W-:Y:S01]  /*2160*/  @!P1 STG.E.U16 desc[UR4][R2.64], R15 ;  /* 0x0000000f02009986 */ /* 0x0001e2000c101504 */
[----:B------:R-:W-:Y:S01]  /*2170*/  @!P1 VIADD R9, R9, 0x80 ;  /* 0x0000008009099836 */ /* 0x000fe20000000000 */
        /* <DEDUP_REMOVED lines=16> */
.L_x_46854:
[----:B------:R-:W-:-:S13]  /*2280*/  ISETP.GE.AND P0, PT, R9, R6, PT ;  /* 0x000000060900720c */ /* 0x000fda0003f06270 */
[----:B------:R-:W-:Y:S05]  /*2290*/  @P0 BRA `(.L_x_46856) ;  /* 0x0000000000300947 */ /* 0x000fea0003800000 */
[----:B0-----:R-:W0:Y:S01]  /*22a0*/  LDC.64 R2, c[0x0][0x218] ;  /* 0x00008600ff027b82 */ /* 0x001e220000000a00 */
[----:B------:R-:W-:Y:S02]  /*22b0*/  IMAD.IADD R5, R0, 0x1, R9 ;  /* 0x0000000100057824 */ /* 0x000fe400078e0209 */
[----:B------:R-:W-:Y:S02]  /*22c0*/  VIADD R9, R9, 0x80 ;  /* 0x0000008009097836 */ /* 0x000fe40000000000 */
[----:B0-----:R-:W-:-:S05]  /*22d0*/  IMAD.WIDE.U32 R2, R5, 0x2, R2 ;  /* 0x0000000205027825 */ /* 0x001fca00078e0002 */
[----:B------:R1:W-:Y:S02]  /*22e0*/  STG.E.U16 desc[UR4][R2.64], R10 ;  /* 0x0000000a02007986 */ /* 0x0003e4000c101504 */
.L_x_46855:
[----:B------:R-:W-:-:S13]  /*22f0*/  ISETP.GE.AND P0, PT, R9, R6, PT ;  /* 0x000000060900720c */ /* 0x000fda0003f06270 */
[----:B------:R-:W-:Y:S05]  /*2300*/  @P0 BRA `(.L_x_46857) ;  /* 0x0000000000340947 */ /* 0x000fea0003800000 */
[----:B01----:R-:W0:Y:S01]  /*2310*/  LDC.64 R2, c[0x0][0x218] ;  /* 0x00008600ff027b82 */ /* 0x003e220000000a00 */
[----:B------:R-:W-:Y:S02]  /*2320*/  IMAD.IADD R5, R0, 0x1, R9 ;  /* 0x0000000100057824 */ /* 0x000fe400078e0209 */
[----:B------:R-:W-:Y:S02]  /*2330*/  VIADD R9, R9, 0x80 ;  /* 0x0000008009097836 */ /* 0x000fe40000000000 */
[----:B0-----:R-:W-:-:S05]  /*2340*/  IMAD.WIDE.U32 R2, R5, 0x2, R2 ;  /* 0x0000000205027825 */ /* 0x001fca00078e0002 */
[----:B------:R1:W-:Y:S02]  /*2350*/  STG.E.U16 desc[UR4][R2.64], R8 ;  /* 0x0000000802007986 */ /* 0x0003e4000c101504 */
.L_x_46856:
        /* <DEDUP_REMOVED lines=8> */
.L_x_46857:
[----:B------:R-:W-:Y:S05]  /*23e0*/  BSYNC B1 ;  /* 0x0000000000017941 */ /* 0x000fea0003800000 */
.L_x_46853:
[----:B------:R-:W-:-:S13]  /*23f0*/  ISETP.GE.AND P0, PT, R9, R6, PT ;  /* 0x000000060900720c */ /* 0x000fda0003f06270 */
[----:B012---:R-:W0:Y:S01]  /*2400*/  @!P0 LDC.64 R2, c[0x0][0x218] ;  /* 0x00008600ff028b82 */ /* 0x007e220000000a00 */
[----:B------:R-:W-:Y:S02]  /*2410*/  @!P0 IMAD.IADD R5, R0, 0x1, R9 ;  /* 0x0000000100058824 */ /* 0x000fe400078e0209 */
[----:B------:R-:W-:Y:S02]  /*2420*/  @!P0 VIADD R9, R9, 0x80 ;  /* 0x0000008009098836 */ /* 0x000fe40000000000 */
[----:B0-----:R-:W-:-:S05]  /*2430*/  @!P0 IMAD.WIDE.U32 R2, R5, 0x2, R2 ;  /* 0x0000000205028825 */ /* 0x001fca00078e0002 */
[----:B------:R2:W-:Y:S02]  /*2440*/  @!P0 STG.E.U16 desc[UR4][R2.64], R16 ;  /* 0x0000001002008986 */ /* 0x0005e4000c101504 */
.L_x_46858:
[----:B------:R-:W-:Y:S05]  /*2450*/  BSYNC B0 ;  /* 0x0000000000007941 */ /* 0x000fea0003800000 */
.L_x_46852:
        /* <DEDUP_REMOVED lines=8> */
.L_x_46859:
        /* <DEDUP_REMOVED lines=10> */
.L_x_57581:


//--------------------- .text._ZN2at6native29vectorized_elementwise_kernelILi4ENS0_13BUnaryFunctorIsssZZZNS0_21remainder_kernel_cudaERNS_18TensorIteratorBaseEENKUlvE_clEvENKUlvE3_clEvEUlssE_EESt5arrayIPcLm2EEEEviT0_T1_ --------------------------
	.section	.text._ZN2at6native29vectorized_elementwise_kernelILi4ENS0_13BUnaryFunctorIsssZZZNS0_21remainder_kernel_cudaERNS_18TensorIteratorBaseEENKUlvE_clEvENKUlvE3_clEvEUlssE_EESt5arrayIPcLm2EEEEviT0_T1_,"ax",@progbits
	.align	128
        .global         _ZN2at6native29vectorized_elementwise_kernelILi4ENS0_13BUnaryFunctorIsssZZZNS0_21remainder_kernel_cudaERNS_18TensorIteratorBaseEENKUlvE_clEvENKUlvE3_clEvEUlssE_EESt5arrayIPcLm2EEEEviT0_T1_
        .type           _ZN2at6native29vectorized_elementwise_kernelILi4ENS0_13BUnaryFunctorIsssZZZNS0_21remainder_kernel_cudaERNS_18TensorIteratorBaseEENKUlvE_clEvENKUlvE3_clEvEUlssE_EESt5arrayIPcLm2EEEEviT0_T1_,@function
        .size           _ZN2at6native29vectorized_elementwise_kernelILi4ENS0_13BUnaryFunctorIsssZZZNS0_21remainder_kernel_cudaERNS_18TensorIteratorBaseEENKUlvE_clEvENKUlvE3_clEvEUlssE_EESt5arrayIPcLm2EEEEviT0_T1_,(.L_x_57582 - _ZN2at6native29vectorized_elementwise_kernelILi4ENS0_13BUnaryFunctorIsssZZZNS0_21remainder_kernel_cudaERNS_18TensorIteratorBaseEENKUlvE_clEvENKUlvE3_clEvEUlssE_EESt5arrayIPcLm2EEEEviT0_T1_)
        .other          _ZN2at6native29vectorized_elementwise_kernelILi4ENS0_13BUnaryFunctorIsssZZZNS0_21remainder_kernel_cudaERNS_18TensorIteratorBaseEENKUlvE_clEvENKUlvE3_clEvEUlssE_EESt5arrayIPcLm2EEEEviT0_T1_,@"STO_CUDA_ENTRY STV_DEFAULT"
_ZN2at6native29vectorized_elementwise_kernelILi4ENS0_13BUnaryFunctorIsssZZZNS0_21remainder_kernel_cudaERNS_18TensorIteratorBaseEENKUlvE_clEvENKUlvE3_clEvEUlssE_EESt5arrayIPcLm2EEEEviT0_T1_:
.text._ZN2at6native29vectorized_elementwise_kernelILi4ENS0_13BUnaryFunctorIsssZZZNS0_21remainder_kernel_cudaERNS_18TensorIteratorBaseEENKUlvE_clEvENKUlvE3_clEvEUlssE_EESt5arrayIPcLm2EEEEviT0_T1_:
        /* <DEDUP_REMOVED lines=14> */
[----:B------:R2:W3:Y:S01]  /*00e0*/  LDG.E.64 R2, desc[UR4][R12.64+0x400] ;  /* 0x000400040c027981 */ /* 0x0004e2000c1e1b00 */
[----:B-1----:R-:W-:-:S04]  /*00f0*/  PRMT R6, R7, 0x9910, RZ ;  /* 0x0000991007067816 */ /* 0x002fc800000000ff */
[----:B------:R-:W-:-:S04]  /*0100*/  IABS R5, R6 ;  /* 0x0000000600057213 */ /* 0x000fc80000000000 */
[----:B------:R-:W0:Y:S08]  /*0110*/  I2F.RP R14, R5 ;  /* 0x00000005000e7306 */ /* 0x000e300000209400 */
[----:B0-----:R-:W0:Y:S02]  /*0120*/  MUFU.RCP R14, R14 ;  /* 0x0000000e000e7308 */ /* 0x001e240000001000 */
[----:B0-----:R-:W-:-:S06]  /*0130*/  VIADD R11, R14, 0xffffffe ;  /* 0x0ffffffe0e0b7836 */ /* 0x001fcc0000000000 */
[----:B------:R-:W0:Y:S02]  /*0140*/  F2I.FTZ.U32.TRUNC.NTZ R11, R11 ;  /* 0x0000000b000b7305 */ /* 0x000e24000021f000 */
[----:B0-----:R-:W-:-:S04]  /*0150*/  IMAD.MOV R10, RZ, RZ, -R11 ;  /* 0x000000ffff0a7224 */ /* 0x001fc800078e0a0b */
[----:B------:R-:W-:Y:S02]  /*0160*/  IMAD R15, R10, R5, RZ ;  /* 0x000000050a0f7224 */ /* 0x000fe400078e02ff */
[----:B------:R-:W-:-:S04]  /*0170*/  IMAD.MOV.U32 R10, RZ, RZ, RZ ;  /* 0x000000ffff0a7224 */ /* 0x000fc800078e00ff */
[----:B------:R-:W-:Y:S01]  /*0180*/  IMAD.HI.U32 R10, R11, R15, R10 ;  /* 0x0000000f0b0a7227 */ /* 0x000fe200078e000a */
[C---:B--2---:R-:W-:Y:S02]  /*0190*/  PRMT R12, R8.reuse, 0x9910, RZ ;  /* 0x00009910080c7816 */ /* 0x044fe400000000ff */
[----:B------:R-:W-:Y:S02]  /*01a0*/  PRMT R13, R8, 0xbb32, RZ ;  /* 0x0000bb32080d7816 */ /* 0x000fe400000000ff */
[----:B------:R-:W-:Y:S02]  /*01b0*/  IABS R8, R6 ;  /* 0x0000000600087213 */ /* 0x000fe40000000000 */
[----:B------:R-:W-:Y:S02]  /*01c0*/  IABS R19, R12 ;  /* 0x0000000c00137213 */ /* 0x000fe40000000000 */
[----:B------:R-:W-:Y:S01]  /*01d0*/  IABS R21, R13 ;  /* 0x0000000d00157213 */ /* 0x000fe20000000000 */
[----:B------:R-:W-:Y:S01]  /*01e0*/  IMAD.MOV R8, RZ, RZ, -R8 ;  /* 0x000000ffff087224 */ /* 0x000fe200078e0a08 */
[C---:B------:R-:W-:Y:S01]  /*01f0*/  PRMT R17, R9.reuse, 0x9910, RZ ;  /* 0x0000991009117816 */ /* 0x040fe200000000ff */
[----:B------:R-:W-:Y:S01]  /*0200*/  IMAD.HI.U32 R11, R10, R19, RZ ;  /* 0x000000130a0b7227 */ /* 0x000fe200078e00ff */
[----:B------:R-:W-:-:S02]  /*0210*/  PRMT R9, R9, 0xbb32, RZ ;  /* 0x0000bb3209097816 */ /* 0x000fc400000000ff */
[----:B------:R-:W-:Y:S01]  /*0220*/  IABS R18, R17 ;  /* 0x0000001100127213 */ /* 0x000fe20000000000 */
[----:B------:R-:W-:Y:S01]  /*0230*/  IMAD.HI.U32 R15, R10, R21, RZ ;  /* 0x000000150a0f7227 */ /* 0x000fe200078e00ff */
[----:B------:R-:W-:-:S03]  /*0240*/  ISETP.GE.AND P4, PT, R13, RZ, PT ;  /* 0x000000ff0d00720c */ /* 0x000fc60003f86270 */
[-C--:B------:R-:W-:Y:S02]  /*0250*/  IMAD R14, R11, R8.reuse, R19 ;  /* 0x000000080b0e7224 */ /* 0x080fe400078e0213 */
[----:B------:R-:W-:Y:S02]  /*0260*/  IMAD R16, R15, R8, R21 ;  /* 0x000000080f107224 */ /* 0x000fe400078e0215 */
[----:B------:R-:W-:Y:S01]  /*0270*/  IMAD.MOV.U32 R15, RZ, RZ, R18 ;  /* 0x000000ffff0f7224 */ /* 0x000fe200078e0012 */
[C---:B------:R-:W-:Y:S02]  /*0280*/  ISETP.GT.U32.AND P0, PT, R5.reuse, R14, PT ;  /* 0x0000000e0500720c */ /* 0x040fe40003f04070 */
[----:B------:R-:W-:Y:S01]  /*0290*/  ISETP.GT.U32.AND P1, PT, R5, R16, PT ;  /* 0x000000100500720c */ /* 0x000fe20003f24070 */
[----:B------:R-:W-:-:S04]  /*02a0*/  IMAD.HI.U32 R11, R10, R15, RZ ;  /* 0x0000000f0a0b7227 */ /* 0x000fc800078e00ff */
[----:B------:R-:W-:Y:S01]  /*02b0*/  IMAD R18, R11, R8, R15 ;  /* 0x000000080b127224 */ /* 0x000fe200078e020f */
[----:B------:R-:W-:Y:S02]  /*02c0*/  IABS R11, R9 ;  /* 0x00000009000b7213 */ /* 0x000fe40000000000 */
[----:B---3--:R-:W-:Y:S02]  /*02d0*/  PRMT R15, R2, 0x9910, RZ ;  /* 0x00009910020f7816 */ /* 0x008fe400000000ff */
[C---:B------:R-:W-:Y:S01]  /*02e0*/  ISETP.GT.U32.AND P3, PT, R5.reuse, R18, PT ;  /* 0x000000120500720c */ /* 0x040fe20003f64070 */
[--C-:B------:R-:W-:Y:S01]  /*02f0*/  @!P0 IMAD.IADD R14, R14, 0x1, -R5.reuse ;  /* 0x000000010e0e8824 */ /* 0x100fe200078e0a05 */
[----:B------:R-:W-:Y:S01]  /*0300*/  ISETP.GE.AND P0, PT, R12, RZ, PT ;  /* 0x000000ff0c00720c */ /* 0x000fe20003f06270 */
[----:B------:R-:W-:Y:S02]  /*0310*/  @!P1 IMAD.IADD R16, R16, 0x1, -R5 ;  /* 0x0000000110109824 */ /* 0x000fe400078e0a05 */
[----:B------:R-:W-:Y:S01]  /*0320*/  IMAD.MOV.U32 R13, RZ, RZ, R11 ;  /* 0x000000ffff0d7224 */ /* 0x000fe200078e000b */
[----:B------:R-:W-:-:S02]  /*0330*/  ISETP.GT.U32.AND P1, PT, R5, R14, PT ;  /* 0x0000000e0500720c */ /* 0x000fc40003f24070 */
[----:B------:R-:W-:Y:S01]  /*0340*/  ISETP.GT.U32.AND P2, PT, R5, R16, PT ;  /* 0x000000100500720c */ /* 0x000fe20003f44070 */
[----:B------:R-:W-:-:S04]  /*0350*/  IMAD.HI.U32 R11, R10, R13, RZ ;  /* 0x0000000d0a0b7227 */ /* 0x000fc800078e00ff */
[----:B------:R-:W-:Y:S01]  /*0360*/  @!P3 IMAD.IADD R18, R18, 0x1, -R5 ;  /* 0x000000011212b824 */ /* 0x000fe200078e0a05 */
[----:B------:R-:W-:Y:S01]  /*0370*/  ISETP.NE.AND P3, PT, R6, RZ, PT ;  /* 0x000000ff0600720c */ /* 0x000fe20003f65270 */
[----:B------:R-:W-:Y:S01]  /*0380*/  IMAD R20, R11, R8, R13 ;  /* 0x000000080b147224 */ /* 0x000fe200078e020d */
[----:B------:R-:W-:Y:S02]  /*0390*/  LOP3.LUT R6, RZ, R6, RZ, 0x33, !PT ;  /* 0x00000006ff067212 */ /* 0x000fe400078e33ff */
[----:B------:R-:W-:Y:S01]  /*03a0*/  ISETP.GT.U32.AND P5, PT, R5, R18, PT ;  /* 0x000000120500720c */ /* 0x000fe20003fa4070 */
[--C-:B------:R-:W-:Y:S01]  /*03b0*/  @!P1 IMAD.IADD R14, R14, 0x1, -R5.reuse ;  /* 0x000000010e0e9824 */ /* 0x100fe200078e0a05 */
[----:B------:R-:W-:Y:S01]  /*03c0*/  ISETP.GE.AND P1, PT, R17, RZ, PT ;  /* 0x000000ff1100720c */ /* 0x000fe20003f26270 */
[----:B------:R-:W-:Y:S02]  /*03d0*/  @!P2 IMAD.IADD R16, R16, 0x1, -R5 ;  /* 0x000000011010a824 */ /* 0x000fe400078e0a05 */
[----:B------:R-:W-:Y:S01]  /*03e0*/  @!P0 IMAD.MOV R14, RZ, RZ, -R14 ;  /* 0x000000ffff0e8224 */ /* 0x000fe200078e0a0e */
[----:B------:R-:W-:Y:S01]  /*03f0*/  ISETP.GT.U32.AND P0, PT, R5, R20, PT ;  /* 0x000000140500720c */ /* 0x000fe20003f04070 */
[----:B------:R-:W-:-:S03]  /*0400*/  @!P4 IMAD.MOV R16, RZ, RZ, -R16 ;  /* 0x000000ffff10c224 */ /* 0x000fc600078e0a10 */
[C---:B------:R-:W-:Y:S02]  /*0410*/  SEL R14, R6.reuse, R14, !P3 ;  /* 0x0000000e060e7207 */ /* 0x040fe40005800000 */
[----:B------:R-:W-:Y:S01]  /*0420*/  SEL R12, R6, R16, !P3 ;  /* 0x00000010060c7207 */ /* 0x000fe20005800000 */
[--C-:B------:R-:W-:Y:S01]  /*0430*/  @!P5 IMAD.IADD R18, R18, 0x1, -R5.reuse ;  /* 0x000000011212d824 */ /* 0x100fe200078e0a05 */
[C---:B------:R-:W-:Y:S02]  /*0440*/  LOP3.LUT R11, R7.reuse, R14, RZ, 0x3c, !PT ;  /* 0x0000000e070b7212 */ /* 0x040fe400078e3cff */
[----:B------:R-:W-:Y:S01]  /*0450*/  LOP3.LUT R13, R7, R12, RZ, 0x3c, !PT ;  /* 0x0000000c070d7212 */ /* 0x000fe200078e3cff */
[----:B------:R-:W-:Y:S01]  /*0460*/  @!P1 IMAD.MOV R18, RZ, RZ, -R18 ;  /* 0x000000ffff129224 */ /* 0x000fe200078e0a12 */
[----:B------:R-:W-:Y:S01]  /*0470*/  PRMT R11, R11, 0x9910, RZ ;  /* 0x000099100b0b7816 */ /* 0x000fe200000000ff */
[----:B------:R-:W-:Y:S01]  /*0480*/  @!P0 IMAD.IADD R20, R20, 0x1, -R5 ;  /* 0x0000000114148824 */ /* 0x000fe200078e0a05 */
[----:B------:R-:W-:-:S02]  /*0490*/  ISETP.GE.AND P5, PT, R9, RZ, PT ;  /* 0x000000ff0900720c */ /* 0x000fc40003fa6270 */
[----:B------:R-:W-:Y:S01]  /*04a0*/  SEL R16, R6, R18, !P3 ;  /* 0x0000001206107207 */ /* 0x000fe20005800000 */
[----:B------:R-:W-:Y:S01]  /*04b0*/  IMAD.MOV.U32 R9, RZ, RZ, R11 ;  /* 0x000000ffff097224 */ /* 0x000fe200078e000b */
[----:B------:R-:W-:Y:S02]  /*04c0*/  PRMT R13, R13, 0x9910, RZ ;  /* 0x000099100d0d7816 */ /* 0x000fe400000000ff */
[----:B------:R-:W-:Y:S02]  /*04d0*/  LOP3.LUT R11, R7, R16, RZ, 0x3c, !PT ;  /* 0x00000010070b7212 */ /* 0x000fe400078e3cff */
[----:B------:R-:W-:Y:S01]  /*04e0*/  ISETP.GT.AND P4, PT, R9, -0x1, PT ;  /* 0xffffffff0900780c */ /* 0x000fe20003f84270 */
[----:B------:R-:W-:Y:S01]  /*04f0*/  IMAD.MOV.U32 R9, RZ, RZ, R15 ;  /* 0x000000ffff097224 */ /* 0x000fe200078e000f */
[----:B------:R-:W-:Y:S02]  /*0500*/  ISETP.GT.AND P1, PT, R13, -0x1, PT ;  /* 0xffffffff0d00780c */ /* 0x000fe40003f24270 */
[----:B------:R-:W-:-:S02]  /*0510*/  PRMT R11, R11, 0x9910, RZ ;  /* 0x000099100b0b7816 */ /* 0x000fc400000000ff */
[----:B------:R-:W-:Y:S02]  /*0520*/  PRMT R13, R2, 0xbb32, RZ ;  /* 0x0000bb32020d7816 */ /* 0x000fe400000000ff */
[----:B------:R-:W-:Y:S01]  /*0530*/  ISETP.GT.U32.AND P0, PT, R5, R20, PT ;  /* 0x000000140500720c */ /* 0x000fe20003f04070 */
[----:B------:R-:W-:Y:S01]  /*0540*/  IMAD.MOV.U32 R2, RZ, RZ, R11 ;  /* 0x000000ffff027224 */ /* 0x000fe200078e000b */
[----:B------:R-:W-:Y:S01]  /*0550*/  IABS R17, R9 ;  /* 0x0000000900117213 */ /* 0x000fe20000000000 */
[----:B------:R-:W-:Y:S01]  /*0560*/  IMAD.MOV.U32 R11, RZ, RZ, R13 ;  /* 0x000000ffff0b7224 */ /* 0x000fe200078e000d */
[C---:B------:R-:W-:Y:S02]  /*0570*/  PRMT R13, R3.reuse, 0x9910, RZ ;  /* 0x00009910030d7816 */ /* 0x040fe400000000ff */
[----:B------:R-:W-:Y:S01]  /*0580*/  PRMT R3, R3, 0xbb32, RZ ;  /* 0x0000bb3203037816 */ /* 0x000fe200000000ff */
[----:B------:R-:W-:Y:S01]  /*0590*/  IMAD.HI.U32 R15, R10, R17, RZ ;  /* 0x000000110a0f7227 */ /* 0x000fe200078e00ff */
[----:B------:R-:W-:-:S02]  /*05a0*/  IABS R19, R11 ;  /* 0x0000000b00137213 */ /* 0x000fc40000000000 */
[----:B------:R-:W-:Y:S01]  /*05b0*/  IABS R21, R13 ;  /* 0x0000000d00157213 */ /* 0x000fe20000000000 */
[----:B------:R-:W-:Y:S01]  /*05c0*/  IMAD R18, R15, R8, R17 ;  /* 0x000000080f127224 */ /* 0x000fe200078e0211 */
[----:B------:R-:W-:Y:S01]  /*05d0*/  IABS R23, R3 ;  /* 0x0000000300177213 */ /* 0x000fe20000000000 */
[----:B------:R-:W-:Y:S01]  /*05e0*/  @!P0 IMAD.IADD R20, R20, 0x1, -R5 ;  /* 0x0000000114148824 */ /* 0x000fe200078e0a05 */
[----:B------:R-:W-:Y:S01]  /*05f0*/  ISETP.GT.AND P2, PT, R2, -0x1, PT ;  /* 0xffffffff0200780c */ /* 0x000fe20003f44270 */
[----:B------:R-:W-:Y:S01]  /*0600*/  IMAD.HI.U32 R17, R10, R19, RZ ;  /* 0x000000130a117227 */ /* 0x000fe200078e00ff */
[----:B------:R-:W-:Y:S02]  /*0610*/  PRMT R2, R14, 0x9910, RZ ;  /* 0x000099100e027816 */ /* 0x000fe400000000ff */
[----:B------:R-:W-:Y:S01]  /*0620*/  ISETP.GT.U32.AND P0, PT, R5, R18, PT ;  /* 0x000000120500720c */ /* 0x000fe20003f04070 */
[----:B------:R-:W-:Y:S02]  /*0630*/  IMAD.MOV.U32 R15, RZ, RZ, R20 ;  /* 0x000000ffff0f7224 */ /* 0x000fe400078e0014 */
[----:B------:R-:W-:-:S02]  /*0640*/  IMAD R20, R17, R8, R19 ;  /* 0x0000000811147224 */ /* 0x000fc400078e0213 */
[----:B------:R-:W-:-:S03]  /*0650*/  IMAD.HI.U32 R17, R10, R21, RZ ;  /* 0x000000150a117227 */ /* 0x000fc600078e00ff */
[----:B------:R-:W-:Y:S01]  /*0660*/  ISETP.GT.U32.AND P6, PT, R5, R20, PT ;  /* 0x000000140500720c */ /* 0x000fe20003fc4070 */
[----:B------:R-:W-:Y:S01]  /*0670*/  @!P5 IMAD.MOV R15, RZ, RZ, -R15 ;  /* 0x000000ffff0fd224 */ /* 0x000fe200078e0a0f */
[----:B------:R-:W-:Y:S01]  /*0680*/  ISETP.EQ.OR P5, PT, R2, RZ, P4 ;  /* 0x000000ff0200720c */ /* 0x000fe200027a2670 */
[----:B------:R-:W-:-:S03]  /*0690*/  IMAD.HI.U32 R19, R10, R23, RZ ;  /* 0x000000170a137227 */ /* 0x000fc600078e00ff */
[----:B------:R-:W-:Y:S01]  /*06a0*/  SEL R22, R6, R15, !P3 ;  /* 0x0000000f06167207 */ /* 0x000fe20005800000 */
[-C--:B------:R-:W-:Y:S01]  /*06b0*/  IMAD R10, R17, R8.reuse, R21 ;  /* 0x00000008110a7224 */ /* 0x080fe200078e0215 */
[----:B------:R-:W-:Y:S01]  /*06c0*/  PRMT R15, R16, 0x9910, RZ ;  /* 0x00009910100f7816 */ /* 0x000fe200000000ff */
[----:B------:R-:W-:Y:S01]  /*06d0*/  IMAD R8, R19, R8, R23 ;  /* 0x0000000813087224 */ /* 0x000fe200078e0217 */
[----:B------:R-:W-:Y:S01]  /*06e0*/  LOP3.LUT R2, R7, R22, RZ, 0x3c, !PT ;  /* 0x0000001607027212 */ /* 0x000fe200078e3cff */
[--C-:B------:R-:W-:Y:S01]  /*06f0*/  @!P0 IMAD.IADD R18, R18, 0x1, -R5.reuse ;  /* 0x0000000112128824 */ /* 0x100fe200078e0a05 */
[----:B------:R-:W-:Y:S01]  /*0700*/  ISETP.GT.U32.AND P4, PT, R5, R10, PT ;  /* 0x0000000a0500720c */ /* 0x000fe20003f84070 */
[----:B------:R-:W-:Y:S01]  /*0710*/  @!P6 IMAD.IADD R20, R20, 0x1, -R5 ;  /* 0x000000011414e824 */ /* 0x000fe200078e0a05 */
[----:B------:R-:W-:Y:S02]  /*0720*/  SEL R19, R7, RZ, !P5 ;  /* 0x000000ff07137207 */ /* 0x000fe40006800000 */
[----:B------:R-:W-:-:S02]  /*0730*/  ISETP.GT.U32.AND P5, PT, R5, R8, PT ;  /* 0x000000080500720c */ /* 0x000fc40003fa4070 */
[----:B------:R-:W-:Y:S02]  /*0740*/  PRMT R17, R2, 0x9910, RZ ;  /* 0x0000991002117816 */ /* 0x000fe400000000ff */
[----:B------:R-:W-:Y:S02]  /*0750*/  PRMT R2, R12, 0x9910, RZ ;  /* 0x000099100c027816 */ /* 0x000fe400000000ff */
[----:B------:R-:W-:Y:S02]  /*0760*/  ISETP.GT.AND P0, PT, R17, -0x1, PT ;  /* 0xffffffff1100780c */ /* 0x000fe40003f04270 */
[----:B------:R-:W-:Y:S01]  /*0770*/  PRMT R17, R22, 0x9910, RZ ;  /* 0x0000991016117816 */ /* 0x000fe200000000ff */
[----:B------:R-:W-:Y:S01]  /*0780*/  @!P4 IMAD.IADD R10, R10, 0x1, -R5 ;  /* 0x000000010a0ac824 */ /* 0x000fe200078e0a05 */
[C---:B------:R-:W-:Y:S02]  /*0790*/  ISETP.GT.U32.AND P6, PT, R5.reuse, R18, PT ;  /* 0x000000120500720c */ /* 0x040fe40003fc4070 */
[----:B------:R-:W-:Y:S01]  /*07a0*/  ISETP.EQ.OR P1, PT, R2, RZ, P1 ;  /* 0x000000ff0200720c */ /* 0x000fe20000f22670 */
[----:B------:R-:W-:Y:S01]  /*07b0*/  IMAD.MOV.U32 R2, RZ, RZ, R17 ;  /* 0x000000ffff027224 */ /* 0x000fe200078e0011 */
[----:B------:R-:W-:Y:S01]  /*07c0*/  ISETP.GT.U32.AND P4, PT, R5, R20, PT ;  /* 0x000000140500720c */ /* 0x000fe20003f84070 */
[----:B------:R-:W-:Y:S01]  /*07d0*/  @!P5 IMAD.IADD R8, R8, 0x1, -R5 ;  /* 0x000000010808d824 */ /* 0x000fe200078e0a05 */
[----:B------:R-:W-:-:S02]  /*07e0*/  ISETP.EQ.OR P2, PT, R15, RZ, P2 ;  /* 0x000000ff0f00720c */ /* 0x000fc40001742670 */
[----:B------:R-:W-:Y:S02]  /*07f0*/  SEL R15, R7, RZ, !P1 ;  /* 0x000000ff070f7207 */ /* 0x000fe40004800000 */
[C---:B------:R-:W-:Y:S02]  /*0800*/  ISETP.GT.U32.AND P1, PT, R5.reuse, R10, PT ;  /* 0x0000000a0500720c */ /* 0x040fe40003f24070 */
[----:B------:R-:W-:Y:S01]  /*0810*/  ISETP.EQ.OR P0, PT, R2, RZ, P0 ;  /* 0x000000ff0200720c */ /* 0x000fe20000702670 */
[----:B------:R-:W-:Y:S01]  /*0820*/  @!P6 IMAD.IADD R18, R18, 0x1, -R5 ;  /* 0x000000011212e824 */ /* 0x000fe200078e0a05 */
[----:B------:R-:W-:Y:S01]  /*0830*/  ISETP.GT.U32.AND P5, PT, R5, R8, PT ;  /* 0x000000080500720c */ /* 0x000fe20003fa4070 */
[----:B------:R-:W-:Y:S01]  /*0840*/  IMAD.IADD R2, R14, 0x1, R19 ;  /* 0x000000010e027824 */ /* 0x000fe200078e0213 */
[----:B------:R-:W-:Y:S01]  /*0850*/  SEL R17, R7, RZ, !P2 ;  /* 0x000000ff07117207 */ /* 0x000fe20005000000 */
[----:B------:R-:W-:Y:S01]  /*0860*/  @!P4 IMAD.IADD R20, R20, 0x1, -R5 ;  /* 0x000000011414c824 */ /* 0x000fe200078e0a05 */
[----:B------:R-:W-:-:S02]  /*0870*/  ISETP.GE.AND P2, PT, R9, RZ, PT ;  /* 0x000000ff0900720c */ /* 0x000fc40003f46270 */
[----:B------:R-:W-:Y:S01]  /*0880*/  SEL R9, R7, RZ, !P0 ;  /* 0x000000ff07097207 */ /* 0x000fe20004000000 */
[----:B------:R-:W-:Y:S01]  /*0890*/  IMAD.IADD R16, R16, 0x1, R17 ;  /* 0x0000000110107824 */ /* 0x000fe200078e0211 */
[----:B------:R-:W-:Y:S01]  /*08a0*/  ISETP.GE.AND P0, PT, R11, RZ, PT ;  /* 0x000000ff0b00720c */ /* 0x000fe20003f06270 */
[----:B------:R-:W-:Y:S01]  /*08b0*/  @!P1 IMAD.IADD R10, R10, 0x1, -R5 ;  /* 0x000000010a0a9824 */ /* 0x000fe200078e0a05 */
[----:B------:R-:W-:Y:S01]  /*08c0*/  ISETP.GE.AND P6, PT, R13, RZ, PT ;  /* 0x000000ff0d00720c */ /* 0x000fe20003fc6270 */
[----:B------:R-:W-:Y:S01]  /*08d0*/  IMAD.IADD R11, R22, 0x1, R9 ;  /* 0x00000001160b7824 */ /* 0x000fe200078e0209 */
[----:B------:R-:W-:Y:S01]  /*08e0*/  ISETP.GE.AND P4, PT, R3, RZ, PT ;  /* 0x000000ff0300720c */ /* 0x000fe20003f86270 */
[----:B------:R-:W-:Y:S02]  /*08f0*/  @!P5 IMAD.IADD R8, R8, 0x1, -R5 ;  /* 0x000000010808d824 */ /* 0x000fe400078e0a05 */
[----:B------:R-:W-:Y:S02]  /*0900*/  IMAD.MOV.U32 R5, RZ, RZ, R10 ;  /* 0x000000ffff057224 */ /* 0x000fe400078e000a */
[----:B------:R-:W-:-:S02]  /*0910*/  @!P2 IMAD.MOV R18, RZ, RZ, -R18 ;  /* 0x000000ffff12a224 */ /* 0x000fc400078e0a12 */
[----:B------:R-:W-:Y:S02]  /*0920*/  IMAD.IADD R3, R12, 0x1, R15 ;  /* 0x000000010c037824 */ /* 0x000fe400078e020f */
[----:B------:R-:W-:Y:S01]  /*0930*/  @!P0 IMAD.MOV R20, RZ, RZ, -R20 ;  /* 0x000000ffff148224 */ /* 0x000fe200078e0a14 */
[----:B------:R-:W-:Y:S01]  /*0940*/  SEL R10, R6, R18, !P3 ;  /* 0x00000012060a7207 */ /* 0x000fe20005800000 */
[----:B------:R-:W-:Y:S01]  /*0950*/  @!P6 IMAD.MOV R5, RZ, RZ, -R5 ;  /* 0x000000ffff05e224 */ /* 0x000fe200078e0a05 */
[----:B------:R-:W-:Y:S01]  /*0960*/  PRMT R2, R2, 0x5410, R3 ;  /* 0x0000541002027816 */ /* 0x000fe20000000003 */
[----:B------:R-:W-:Y:S01]  /*0970*/  @!P4 IMAD.MOV R8, RZ, RZ, -R8 ;  /* 0x000000ffff08c224 */ /* 0x000fe200078e0a08 */
[C---:B------:R-:W-:Y:S02]  /*0980*/  SEL R14, R6.reuse, R20, !P3 ;  /* 0x00000014060e7207 */ /* 0x040fe40005800000 */
[C---:B------:R-:W-:Y:S02]  /*0990*/  SEL R12, R6.reuse, R5, !P3 ;  /* 0x00000005060c7207 */ /* 0x040fe40005800000 */
[----:B------:R-:W-:-:S02]  /*09a0*/  SEL R6, R6, R8, !P3 ;  /* 0x0000000806067207 */ /* 0x000fc40005800000 */
[----:B------:R-:W0:Y:S01]  /*09b0*/  LDC.64 R8, c[0x0][0x218] ;  /* 0x00008600ff087b82 */ /* 0x000e220000000a00 */
[C---:B------:R-:W-:Y:S02]  /*09c0*/  LOP3.LUT R5, R7.reuse, R10, RZ, 0x3c, !PT ;  /* 0x0000000a07057212 */ /* 0x040fe400078e3cff */
[C---:B------:R-:W-:Y:S02]  /*09d0*/  LOP3.LUT R13, R7.reuse, R14, RZ, 0x3c, !PT ;  /* 0x0000000e070d7212 */ /* 0x040fe400078e3cff */
[C---:B------:R-:W-:Y:S02]  /*09e0*/  LOP3.LUT R15, R7.reuse, R12, RZ, 0x3c, !PT ;  /* 0x0000000c070f7212 */ /* 0x040fe400078e3cff */
[----:B------:R-:W-:Y:S02]  /*09f0*/  LOP3.LUT R17, R7, R6, RZ, 0x3c, !PT ;  /* 0x0000000607117212 */ /* 0x000fe400078e3cff */
[----:B------:R-:W-:Y:S02]  /*0a00*/  PRMT R5, R5, 0x9910, RZ ;  /* 0x0000991005057816 */ /* 0x000fe400000000ff */
[----:B------:R-:W-:-:S02]  /*0a10*/  PRMT R13, R13, 0x9910, RZ ;  /* 0x000099100d0d7816 */ /* 0x000fc400000000ff */
[----:B------:R-:W-:Y:S02]  /*0a20*/  PRMT R15, R15, 0x9910, RZ ;  /* 0x000099100f0f7816 */ /* 0x000fe400000000ff */
[----:B------:R-:W-:Y:S02]  /*0a30*/  PRMT R17, R17, 0x9910, RZ ;  /* 0x0000991011117816 */ /* 0x000fe400000000ff */
[----:B------:R-:W-:Y:S02]  /*0a40*/  ISETP.GT.AND P0, PT, R5, -0x1, PT ;  /* 0xffffffff0500780c */ /* 0x000fe40003f04270 */
[----:B------:R-:W-:Y:S02]  /*0a50*/  ISETP.GT.AND P1, PT, R13, -0x1, PT ;  /* 0xffffffff0d00780c */ /* 0x000fe40003f24270 */
[----:B------:R-:W-:Y:S02]  /*0a60*/  ISETP.GT.AND P2, PT, R15, -0x1, PT ;  /* 0xffffffff0f00780c */ /* 0x000fe40003f44270 */
[----:B------:R-:W-:Y:S01]  /*0a70*/  ISETP.GT.AND P3, PT, R17, -0x1, PT ;  /* 0xffffffff1100780c */ /* 0x000fe20003f64270 */
[----:B0-----:R-:W-:Y:S01]  /*0a80*/  IMAD.WIDE.U32 R8, R0, 0x2, R8 ;  /* 0x0000000200087825 */ /* 0x001fe200078e0008 */
[----:B------:R-:W-:-:S02]  /*0a90*/  PRMT R5, R10, 0x9910, RZ ;  /* 0x000099100a057816 */ /* 0x000fc400000000ff */
[----:B------:R-:W-:Y:S02]  /*0aa0*/  PRMT R17, R6, 0x9910, RZ ;  /* 0x0000991006117816 */ /* 0x000fe400000000ff */
[----:B------:R-:W-:Y:S01]  /*0ab0*/  PRMT R13, R14, 0x9910, RZ ;  /* 0x000099100e0d7816 */ /* 0x000fe200000000ff */
[----:B------:R-:W-:Y:S01]  /*0ac0*/  IMAD.WIDE R8, R4, 0x8, R8 ;  /* 0x0000000804087825 */ /* 0x000fe200078e0208 */
[----:B------:R-:W-:Y:S02]  /*0ad0*/  PRMT R15, R12, 0x9910, RZ ;  /* 0x000099100c0f7816 */ /* 0x000fe400000000ff */
[----:B------:R-:W-:Y:S02]  /*0ae0*/  ISETP.EQ.OR P0, PT, R5, RZ, P0 ;  /* 0x000000ff0500720c */ /* 0x000fe40000702670 */
[----:B------:R-:W-:Y:S02]  /*0af0*/  ISETP.EQ.OR P3, PT, R17, RZ, P3 ;  /* 0x000000ff1100720c */ /* 0x000fe40001f62670 */
[----:B------:R-:W-:-:S02]  /*0b00*/  ISETP.EQ.OR P1, PT, R13, RZ, P1 ;  /* 0x000000ff0d00720c */ /* 0x000fc40000f22670 */
[----:B------:R-:W-:Y:S02]  /*0b10*/  ISETP.EQ.OR P2, PT, R15, RZ, P2 ;  /* 0x000000ff0f00720c */ /* 0x000fe40001742670 */
[C---:B------:R-:W-:Y:S02]  /*0b20*/  SEL R5, R7.reuse, RZ, !P3 ;  /* 0x000000ff07057207 */ /* 0x040fe40005800000 */
[C---:B------:R-:W-:Y:S02]  /*0b30*/  SEL R15, R7.reuse, RZ, !P1 ;  /* 0x000000ff070f7207 */ /* 0x040fe40004800000 */
[C---:B------:R-:W-:Y:S01]  /*0b40*/  SEL R13, R7.reuse, RZ, !P0 ;  /* 0x000000ff070d7207 */ /* 0x040fe20004000000 */
[----:B------:R-:W-:Y:S01]  /*0b50*/  IMAD.IADD R5, R6, 0x1, R5 ;  /* 0x0000000106057824 */ /* 0x000fe200078e0205 */
[----:B------:R-:W-:Y:S01]  /*0b60*/  SEL R17, R7, RZ, !P2 ;  /* 0x000000ff07117207 */ /* 0x000fe20005000000 */
[----:B------:R-:W-:Y:S01]  /*0b70*/  IMAD.IADD R14, R14, 0x1, R15 ;  /* 0x000000010e0e7824 */ /* 0x000fe200078e020f */
[----:B------:R-:W-:Y:S01]  /*0b80*/  PRMT R3, R16, 0x5410, R11 ;  /* 0x0000541010037816 */ /* 0x000fe2000000000b */
[----:B------:R-:W-:-:S02]  /*0b90*/  IMAD.IADD R7, R10, 0x1, R13 ;  /* 0x000000010a077824 */ /* 0x000fc400078e020d */
[----:B------:R-:W-:Y:S02]  /*0ba0*/  IMAD.IADD R12, R12, 0x1, R17 ;  /* 0x000000010c0c7824 */ /* 0x000fe400078e0211 */
[----:B------:R-:W-:Y:S01]  /*0bb0*/  STG.E.64 desc[UR4][R8.64], R2 ;  /* 0x0000000208007986 */ /* 0x000fe2000c101b04 */
[----:B------:R-:W-:Y:S02]  /*0bc0*/  PRMT R4, R7, 0x5410, R14 ;  /* 0x0000541007047816 */ /* 0x000fe4000000000e */
[----:B------:R-:W-:-:S05]  /*0bd0*/  PRMT R5, R12, 0x5410, R5 ;  /* 0x000054100c057816 */ /* 0x000fca0000000005 */
[----:B------:R-:W-:Y:S01]  /*0be0*/  STG.E.64 desc[UR4][R8.64+0x400], R4 ;  /* 0x0004000408007986 */ /* 0x000fe2000c101b04 */
[----:B------:R-:W-:Y:S05]  /*0bf0*/  EXIT ;  /* 0x000000000000794d */ /* 0x000fea0003800000 */
.L_x_46860:
        /* <DEDUP_REMOVED lines=92> */
.L_x_46862:
[----:B------:R-:W-:Y:S05]  /*11c0*/  BSYNC B0 ;  /* 0x0000000000007941 */ /* 0x000fea0003800000 */
.L_x_46861:
        /* <DEDUP_REMOVED lines=32> */
.L_x_46864:
[----:B------:R-:W-:Y:S05]  /*13d0*/  BSYNC B0 ;  /* 0x0000000000007941 */ /* 0x000fea0003800000 */
.L_x_46863:
        /* <DEDUP_REMOVED lines=47> */
.L_x_46866:
[----:B------:R-:W-:Y:S05]  /*16d0*/  BSYNC B0 ;  /* 0x0000000000007941 */ /* 0x000fea0003800000 */
.L_x_46865:
        /* <DEDUP_REMOVED lines=32> */
.L_x_46868:
[----:B------:R-:W-:Y:S05]  /*18e0*/  BSYNC B0 ;  /* 0x0000000000007941 */ /* 0x000fea0003800000 */
.L_x_46867:
        /* <DEDUP_REMOVED lines=32> */
.L_x_46870:
[----:B------:R-:W-:Y:S05]  /*1af0*/  BSYNC B0 ;  /* 0x0000000000007941 */ /* 0x000fea0003800000 */
.L_x_46869:
        /* <DEDUP_REMOVED lines=32> */
.L_x_46872:
[----:B------:R-:W-:Y:S05]  /*1d00*/  BSYNC B0 ;  /* 0x0000000000007941 */ /* 0x000fea0003800000 */
.L_x_46871:
        /* <DEDUP_REMOVED lines=32> */
.L_x_46874:
[----:B------:R-:W-:Y:S05]  /*1f10*/  BSYNC B0 ;  /* 0x0000000000007941 */ /* 0x000fea0003800000 */
.L_x_46873:
        /* <DEDUP_REMOVED lines=32> */
.L_x_46876:
[----:B------:R-:W-:Y:S05]  /*2120*/  BSYNC B0 ;  /* 0x0000000000007941 */ /* 0x000fea0003800000 */
.L_x_46875:
        /* <DEDUP_REMOVED lines=18> */
.L_x_46879:
[----:B------:R-:W-:-:S13]  /*2250*/  ISETP.GE.AND P0, PT, R9, R6, PT ;  /* 0x000000060900720c */ /* 0x000fda0003f06270 */
[----:B------:R-:W-:Y:S05]  /*2260*/  @P0 BRA `(.L_x_46881) ;  /* 0x0000000000300947 */ /* 0x000fea0003800000 */
[----:B0-----:R-:W0:Y:S01]  /*2270*/  LDC.64 R2, c[0x0][0x218] ;  /* 0x00008600ff027b82 */ /* 0x001e220000000a00 */
[----:B------:R-:W-:Y:S02]  /*2280*/  IMAD.IADD R5, R0, 0x1, R9 ;  /* 0x0000000100057824 */ /* 0x000fe400078e0209 */
[----:B------:R-:W-:Y:S02]  /*2290*/  VIADD R9, R9, 0x80 ;  /* 0x0000008009097836 */ /* 0x000fe40000000000 */
[----:B0-----:R-:W-:-:S05]  /*22a0*/  IMAD.WIDE.U32 R2, R5, 0x2, R2 ;  /* 0x0000000205027825 */ /* 0x001fca00078e0002 */
[----:B------:R1:W-:Y:S02]  /*22b0*/  STG.E.U16 desc[UR4][R2.64], R10 ;  /* 0x0000000a02007986 */ /* 0x0003e4000c101504 */
.L_x_46880:
[----:B------:R-:W-:-:S13]  /*22c0*/  ISETP.GE.AND P0, PT, R9, R6, PT ;  /* 0x000000060900720c */ /* 0x000fda0003f06270 */
[----:B------:R-:W-:Y:S05]  /*22d0*/  @P0 BRA `(.L_x_46882) ;  /* 0x0000000000340947 */ /* 0x000fea0003800000 */
[----:B01----:R-:W0:Y:S01]  /*22e0*/  LDC.64 R2, c[0x0][0x218] ;  /* 0x00008600ff027b82 */ /* 0x003e220000000a00 */
[----:B------:R-:W-:Y:S02]  /*22f0*/  IMAD.IADD R5, R0, 0x1, R9 ;  /* 0x0000000100057824 */ /* 0x000fe400078e0209 */
[----:B------:R-:W-:Y:S02]  /*2300*/  VIADD R9, R9, 0x80 ;  /* 0x0000008009097836 */ /* 0x000fe40000000000 */
[----:B0-----:R-:W-:-:S05]  /*2310*/  IMAD.WIDE.U32 R2, R5, 0x2, R2 ;  /* 0x0000000205027825 */ /* 0x001fca00078e0002 */
[----:B------:R1:W-:Y:S02]  /*2320*/  STG.E.U16 desc[UR4][R2.64], R8 ;  /* 0x0000000802007986 */ /* 0x0003e4000c101504 */
.L_x_46881:
        /* <DEDUP_REMOVED lines=8> */
.L_x_46882:
[----:B------:R-:W-:Y:S05]  /*23b0*/  BSYNC B1 ;  /* 0x0000000000017941 */ /* 0x000fea0003800000 */
.L_x_46878:
[----:B------:R-:W-:-:S13]  /*23c0*/  ISETP.GE.AND P0, PT, R9, R6, PT ;  /* 0x000000060900720c */ /* 0x000fda0003f06270 */
[----:B012---:R-:W0:Y:S01]  /*23d0*/  @!P0 LDC.64 R2, c[0x0][0x218] ;  /* 0x00008600ff028b82 */ /* 0x007e220000000a00 */
[----:B------:R-:W-:Y:S02]  /*23e0*/  @!P0 IMAD.IADD R5, R0, 0x1, R9 ;  /* 0x0000000100058824 */ /* 0x000fe400078e0209 */
[----:B------:R-:W-:Y:S02]  /*23f0*/  @!P0 VIADD R9, R9, 0x80 ;  /* 0x0000008009098836 */ /* 0x000fe40000000000 */
[----:B0-----:R-:W-:-:S05]  /*2400*/  @!P0 IMAD.WIDE.U32 R2, R5, 0x2, R2 ;  /* 0x0000000205028825 */ /* 0x001fca00078e0002 */
[----:B------:R2:W-:Y:S02]  /*2410*/  @!P0 STG.E.U16 desc[UR4][R2.64], R16 ;  /* 0x0000001002008986 */ /* 0x0005e4000c101504 */
.L_x_46883:
[----:B------:R-:W-:Y:S05]  /*2420*/  BSYNC B0 ;  /* 0x0000000000007941 */ /* 0x000fea0003800000 */
.L_x_46877:
        /* <DEDUP_REMOVED lines=8> */
.L_x_46884:
        /* <DEDUP_REMOVED lines=13> */
.L_x_57582:


//--------------------- .text._ZN2at6native29vectorized_elementwise_kernelILi8ENS0_13BUnaryFunctorIsssZZZNS0_21remainder_kernel_cudaERNS_18TensorIteratorBaseEENKUlvE_clEvENKUlvE3_clEvEUlssE_EESt5arrayIPcLm2EEEEviT0_T1_ --------------------------
	.section	.text._ZN2at6native29vectorized_elementwise_kernelILi8ENS0_13BUnaryFunctorIsssZZZNS0_21remainder_kernel_cudaERNS_18TensorIteratorBaseEENKUlvE_clEvENKUlvE3_clEvEUlssE_EESt5arrayIPcLm2EEEEviT0_T1_,"ax",@progbits
	.align	128
        .global         _ZN2at6native29vectorized_elementwise_kernelILi8ENS0_13BUnaryFunctorIsssZZZNS0_21remainder_kernel_cudaERNS_18TensorIteratorBaseEENKUlvE_clEvENKUlvE3_clEvEUlssE_EESt5arrayIPcLm2EEEEviT0_T1_
        .type           _ZN2at6native29vectorized_elementwise_kernelILi8ENS0_13BUnaryFunctorIsssZZZNS0_21remainder_kernel_cudaERNS_18TensorIteratorBaseEENKUlvE_clEvENKUlvE3_clEvEUlssE_EESt5arrayIPcLm2EEEEviT0_T1_,@function
        .size           _ZN2at6native29vectorized_elementwise_kernelILi8ENS0_13BUnaryFunctorIsssZZZNS0_21remainder_kernel_cudaERNS_18TensorIteratorBaseEENKUlvE_clEvENKUlvE3_clEvEUlssE_EESt5arrayIPcLm2EEEEviT0_T1_,(.L_x_57583 - _ZN2at6native29vectorized_elementwise_kernelILi8ENS0_13BUnaryFunctorIsssZZZNS0_21remainder_kernel_cudaERNS_18TensorIteratorBaseEENKUlvE_clEvENKUlvE3_clEvEUlssE_EESt5arrayIPcLm2EEEEviT0_T1_)
        .other          _ZN2at6native29vectorized_elementwise_kernelILi8ENS0_13BUnaryFunctorIsssZZZNS0_21remainder_kernel_cudaERNS_18TensorIteratorBaseEENKUlvE_clEvENKUlvE3_clEvEUlssE_EESt5arrayIPcLm2EEEEviT0_T1_,@"STO_CUDA_ENTRY STV_DEFAULT"
_ZN2at6native29vectorized_elementwise_kernelILi8ENS0_13BUnaryFunctorIsssZZZNS0_21remainder_kernel_cudaERNS_18TensorIteratorBaseEENKUlvE_clEvENKUlvE3_clEvEUlssE_EESt5arrayIPcLm2EEEEviT0_T1_:
.text._ZN2at6native29vectorized_elementwise_kernelILi8ENS0_13BUnaryFunctorIsssZZZNS0_21remainder_kernel_cudaERNS_18TensorIteratorBaseEENKUlvE_clEvENKUlvE3_clEvEUlssE_EESt5arrayIPcLm2EEEEviT0_T1_:
        /* <DEDUP_REMOVED lines=14> */
[----:B-1----:R-:W-:-:S04]  /*00e0*/  PRMT R3, R7, 0x9910, RZ ;  /* 0x0000991007037816 */ /* 0x002fc800000000ff */
[-C--:B------:R-:W-:Y:S02]  /*00f0*/  IABS R4, R3.reuse ;  /* 0x0000000300047213 */ /* 0x080fe40000000000 */
[----:B------:R-:W-:Y:S02]  /*0100*/  IABS R12, R3 ;  /* 0x00000003000c7213 */ /* 0x000fe40000000000 */
        /* <DEDUP_REMOVED lines=8> */
[----:B------:R-:W-:Y:S01]  /*0190*/  IMAD.HI.U32 R5, R15, R5, R14 ;  /* 0x000000050f057227 */ /* 0x000fe200078e000e */
[C---:B--2---:R-:W-:Y:S02]  /*01a0*/  PRMT R13, R8.reuse, 0x9910, RZ ;  /* 0x00009910080d7816 */ /* 0x044fe400000000ff */
[----:B------:R-:W-:Y:S02]  /*01b0*/  PRMT R6, R8, 0xbb32, RZ ;  /* 0x0000bb3208067816 */ /* 0x000fe400000000ff */
[C---:B------:R-:W-:Y:S01]  /*01c0*/  PRMT R15, R9.reuse, 0x9910, RZ ;  /* 0x00009910090f7816 */ /* 0x040fe200000000ff */
[----:B------:R-:W-:Y:S01]  /*01d0*/  IMAD.MOV.U32 R8, RZ, RZ, R13 ;  /* 0x000000ffff087224 */ /* 0x000fe200078e000d */
[----:B------:R-:W-:Y:S02]  /*01e0*/  PRMT R17, R9, 0xbb32, RZ ;  /* 0x0000bb3209117816 */ /* 0x000fe400000000ff */
[----:B------:R-:W-:Y:S01]  /*01f0*/  PRMT R14, R10, 0x9910, RZ ;  /* 0x000099100a0e7816 */ /* 0x000fe200000000ff */
[----:B------:R-:W-:Y:S01]  /*0200*/  IMAD.MOV.U32 R9, RZ, RZ, R15 ;  /* 0x000000ffff097224 */ /* 0x000fe200078e000f */
[----:B------:R-:W-:-:S02]  /*0210*/  IABS R22, R8 ;  /* 0x0000000800167213 */ /* 0x000fc40000000000 */
[----:B------:R-:W-:Y:S01]  /*0220*/  PRMT R16, R10, 0xbb32, RZ ;  /* 0x0000bb320a107816 */ /* 0x000fe200000000ff */
[----:B------:R-:W-:Y:S01]  /*0230*/  IMAD.MOV.U32 R10, RZ, RZ, R17 ;  /* 0x000000ffff0a7224 */ /* 0x000fe200078e0011 */
[----:B------:R-:W-:Y:S01]  /*0240*/  IABS R24, R6 ;  /* 0x0000000600187213 */ /* 0x000fe20000000000 */
[----:B------:R-:W-:Y:S01]  /*0250*/  IMAD.HI.U32 R15, R5, R22, RZ ;  /* 0x00000016050f7227 */ /* 0x000fe200078e00ff */
[----:B------:R-:W-:Y:S02]  /*0260*/  IABS R21, R16 ;  /* 0x0000001000157213 */ /* 0x000fe40000000000 */
[----:B------:R-:W-:Y:S01]  /*0270*/  PRMT R20, R11, 0xbb32, RZ ;  /* 0x0000bb320b147816 */ /* 0x000fe200000000ff */
[----:B------:R-:W-:Y:S01]  /*0280*/  IMAD R15, R15, R12, R22 ;  /* 0x0000000c0f0f7224 */ /* 0x000fe200078e0216 */
[----:B------:R-:W-:Y:S01]  /*0290*/  IABS R22, R10 ;  /* 0x0000000a00167213 */ /* 0x000fe20000000000 */
[----:B------:R-:W-:Y:S01]  /*02a0*/  IMAD.HI.U32 R13, R5, R24, RZ ;  /* 0x00000018050d7227 */ /* 0x000fe200078e00ff */
[----:B------:R-:W-:-:S02]  /*02b0*/  IABS R19, R14 ;  /* 0x0000000e00137213 */ /* 0x000fc40000000000 */
[----:B------:R-:W-:Y:S01]  /*02c0*/  PRMT R18, R11, 0x9910, RZ ;  /* 0x000099100b127816 */ /* 0x000fe200000000ff */
[----:B------:R-:W-:Y:S01]  /*02d0*/  IMAD.HI.U32 R17, R5, R22, RZ ;  /* 0x0000001605117227 */ /* 0x000fe200078e00ff */
[----:B------:R-:W-:Y:S02]  /*02e0*/  IABS R26, R9 ;  /* 0x00000009001a7213 */ /* 0x000fe40000000000 */
[----:B------:R-:W-:Y:S01]  /*02f0*/  IABS R23, R18 ;  /* 0x0000001200177213 */ /* 0x000fe20000000000 */
[----:B------:R-:W-:Y:S01]  /*0300*/  IMAD R17, R17, R12, R22 ;  /* 0x0000000c11117224 */ /* 0x000fe200078e0216 */
[----:B------:R-:W-:Y:S01]  /*0310*/  IABS R22, R20 ;  /* 0x0000001400167213 */ /* 0x000fe20000000000 */
[----:B------:R-:W-:Y:S01]  /*0320*/  IMAD.HI.U32 R25, R5, R21, RZ ;  /* 0x0000001505197227 */ /* 0x000fe200078e00ff */
[C---:B------:R-:W-:Y:S02]  /*0330*/  ISETP.GT.U32.AND P3, PT, R4.reuse, R15, PT ;  /* 0x0000000f0400720c */ /* 0x040fe40003f64070 */
[----:B------:R-:W-:Y:S01]  /*0340*/  ISETP.GT.U32.AND P0, PT, R4, R17, PT ;  /* 0x000000110400720c */ /* 0x000fe20003f04070 */
[----:B------:R-:W-:-:S02]  /*0350*/  IMAD R13, R13, R12, R24 ;  /* 0x0000000c0d0d7224 */ /* 0x000fc400078e0218 */
[----:B------:R-:W-:-:S03]  /*0360*/  IMAD.HI.U32 R24, R5, R19, RZ ;  /* 0x0000001305187227 */ /* 0x000fc600078e00ff */
[----:B------:R-:W-:Y:S01]  /*0370*/  ISETP.GT.U32.AND P5, PT, R4, R13, PT ;  /* 0x0000000d0400720c */ /* 0x000fe20003fa4070 */
[----:B------:R-:W-:Y:S02]  /*0380*/  IMAD R21, R25, R12, R21 ;  /* 0x0000000c19157224 */ /* 0x000fe400078e0215 */
[----:B------:R-:W-:-:S03]  /*0390*/  IMAD.HI.U32 R25, R5, R22, RZ ;  /* 0x0000001605197227 */ /* 0x000fc600078e00ff */
[----:B------:R-:W-:Y:S01]  /*03a0*/  ISETP.GT.U32.AND P2, PT, R4, R21, PT ;  /* 0x000000150400720c */ /* 0x000fe20003f44070 */
[----:B------:R-:W-:-:S04]  /*03b0*/  IMAD.HI.U32 R11, R5, R26, RZ ;  /* 0x0000001a050b7227 */ /* 0x000fc800078e00ff */
[----:B------:R-:W-:Y:S02]  /*03c0*/  IMAD R19, R24, R12, R19 ;  /* 0x0000000c18137224 */ /* 0x000fe400078e0213 */
[----:B------:R-:W-:-:S03]  /*03d0*/  IMAD.HI.U32 R24, R5, R23, RZ ;  /* 0x0000001705187227 */ /* 0x000fc600078e00ff */
[----:B------:R-:W-:Y:S01]  /*03e0*/  ISETP.GT.U32.AND P6, PT, R4, R19, PT ;  /* 0x000000130400720c */ /* 0x000fe20003fc4070 */
        /* <DEDUP_REMOVED lines=9> */
[----:B------:R-:W-:Y:S01]  /*0480*/  ISETP.GT.U32.AND P5, PT, R4, R15, PT ;  /* 0x0000000f0400720c */ /* 0x000fe20003fa4070 */
[--C-:B------:R-:W-:Y:S01]  /*0490*/  @!P6 IMAD.IADD R19, R19, 0x1, -R4.reuse ;  /* 0x000000011313e824 */ /* 0x100fe200078e0a04 */
[----:B------:R-:W-:Y:S01]  /*04a0*/  ISETP.GE.AND P0, PT, R8, RZ, PT ;  /* 0x000000ff0800720c */ /* 0x000fe20003f06270 */
[----:B------:R-:W-:Y:S01]  /*04b0*/  @!P2 IMAD.IADD R21, R21, 0x1, -R4 ;  /* 0x000000011515a824 */ /* 0x000fe200078e0a04 */
[----:B------:R-:W-:-:S03]  /*04c0*/  ISETP.GE.AND P6, PT, R6, RZ, PT ;  /* 0x000000ff0600720c */ /* 0x000fc60003fc6270 */
[--C-:B------:R-:W-:Y:S01]  /*04d0*/  @!P4 IMAD.IADD R25, R25, 0x1, -R4.reuse ;  /* 0x000000011919c824 */ /* 0x100fe200078e0a04 */
[C---:B------:R-:W-:Y:S01]  /*04e0*/  ISETP.GT.U32.AND P4, PT, R4.reuse, R17, PT ;  /* 0x000000110400720c */ /* 0x040fe20003f84070 */
[--C-:B------:R-:W-:Y:S01]  /*04f0*/  @!P1 IMAD.IADD R11, R11, 0x1, -R4.reuse ;  /* 0x000000010b0b9824 */ /* 0x100fe200078e0a04 */
[C---:B------:R-:W-:Y:S01]  /*0500*/  ISETP.GT.U32.AND P1, PT, R4.reuse, R13, PT ;  /* 0x0000000d0400720c */ /* 0x040fe20003f24070 */
[--C-:B------:R-:W-:Y:S01]  /*0510*/  @!P3 IMAD.IADD R5, R5, 0x1, -R4.reuse ;  /* 0x000000010505b824 */ /* 0x100fe200078e0a04 */
[C---:B------:R-:W-:Y:S01]  /*0520*/  ISETP.GT.U32.AND P3, PT, R4.reuse, R19, PT ;  /* 0x000000130400720c */ /* 0x040fe20003f64070 */
[----:B------:R-:W-:Y:S01]  /*0530*/  @!P5 IMAD.IADD R15, R15, 0x1, -R4 ;  /* 0x000000010f0fd824 */ /* 0x000fe200078e0a04 */
[C---:B------:R-:W-:Y:S02]  /*0540*/  ISETP.GT.U32.AND P2, PT, R4.reuse, R21, PT ;  /* 0x000000150400720c */ /* 0x040fe40003f44070 */
[C---:B------:R-:W-:Y:S01]  /*0550*/  ISETP.GT.U32.AND P5, PT, R4.reuse, R11, PT ;  /* 0x0000000b0400720c */ /* 0x040fe20003fa4070 */
[----:B------:R-:W-:Y:S01]  /*0560*/  @!P0 IMAD.MOV R15, RZ, RZ, -R15 ;  /* 0x000000ffff0f8224 */ /* 0x000fe200078e0a0f */
[----:B------:R-:W-:-:S03]  /*0570*/  ISETP.GT.U32.AND P0, PT, R4, R25, PT ;  /* 0x000000190400720c */ /* 0x000fc60003f04070 */
[--C-:B------:R-:W-:Y:S01]  /*0580*/  @!P4 IMAD.IADD R17, R17, 0x1, -R4.reuse ;  /* 0x000000011111c824 */ /* 0x100fe200078e0a04 */
[----:B------:R-:W-:Y:S01]  /*0590*/  ISETP.GE.AND P4, PT, R14, RZ, PT ;  /* 0x000000ff0e00720c */ /* 0x000fe20003f86270 */
[--C-:B------:R-:W-:Y:S01]  /*05a0*/  @!P1 IMAD.IADD R13, R13, 0x1, -R4.reuse ;  /* 0x000000010d0d9824 */ /* 0x100fe200078e0a04 */
[----:B------:R-:W-:Y:S01]  /*05b0*/  ISETP.GT.U32.AND P1, PT, R4, R5, PT ;  /* 0x000000050400720c */ /* 0x000fe20003f24070 */
[--C-:B------:R-:W-:Y:S01]  /*05c0*/  @!P3 IMAD.IADD R19, R19, 0x1, -R4.reuse ;  /* 0x000000011313b824 */ /* 0x100fe200078e0a04 */
[----:B------:R-:W-:Y:S01]  /*05d0*/  ISETP.GE.AND P3, PT, R16, RZ, PT ;  /* 0x000000ff1000720c */ /* 0x000fe20003f66270 */
[--C-:B------:R-:W-:Y:S01]  /*05e0*/  @!P2 IMAD.IADD R21, R21, 0x1, -R4.reuse ;  /* 0x000000011515a824 */ /* 0x100fe200078e0a04 */
[----:B------:R-:W-:Y:S01]  /*05f0*/  ISETP.GE.AND P2, PT, R18, RZ, PT ;  /* 0x000000ff1200720c */ /* 0x000fe20003f46270 */
[----:B------:R-:W-:Y:S01]  /*0600*/  @!P6 IMAD.MOV R13, RZ, RZ, -R13 ;  /* 0x000000ffff0de224 */ /* 0x000fe200078e0a0d */
[----:B------:R-:W-:Y:S01]  /*0610*/  ISETP.GE.AND P6, PT, R9, RZ, PT ;  /* 0x000000ff0900720c */ /* 0x000fe20003fc6270 */
[--C-:B------:R-:W-:Y:S01]  /*0620*/  @!P0 IMAD.IADD R25, R25, 0x1, -R4.reuse ;  /* 0x0000000119198824 */ /* 0x100fe200078e0a04 */
[----:B------:R-:W-:Y:S01]  /*0630*/  ISETP.NE.AND P0, PT, R3, RZ, PT ;  /* 0x000000ff0300720c */ /* 0x000fe20003f05270 */
[--C-:B------:R-:W-:Y:S01]  /*0640*/  @!P5 IMAD.IADD R11, R11, 0x1, -R4.reuse ;  /* 0x000000010b0bd824 */ /* 0x100fe200078e0a04 */
[----:B------:R-:W-:Y:S01]  /*0650*/  LOP3.LUT R16, RZ, R3, RZ, 0x33, !PT ;  /* 0x00000003ff107212 */ /* 0x000fe200078e33ff */
[----:B------:R-:W-:Y:S01]  /*0660*/  @!P4 IMAD.MOV R19, RZ, RZ, -R19 ;  /* 0x000000ffff13c224 */ /* 0x000fe200078e0a13 */
[----:B------:R-:W-:Y:S01]  /*0670*/  ISETP.GE.AND P5, PT, R10, RZ, PT ;  /* 0x000000ff0a00720c */ /* 0x000fe20003fa6270 */
[----:B------:R-:W-:Y:S01]  /*0680*/  @!P1 IMAD.IADD R5, R5, 0x1, -R4 ;  /* 0x0000000105059824 */ /* 0x000fe200078e0a04 */
[----:B------:R-:W-:Y:S01]  /*0690*/  ISETP.GE.AND P1, PT, R20, RZ, PT ;  /* 0x000000ff1400720c */ /* 0x000fe20003f26270 */
[----:B------:R-:W-:Y:S01]  /*06a0*/  @!P3 IMAD.MOV R21, RZ, RZ, -R21 ;  /* 0x000000ffff15b224 */ /* 0x000fe200078e0a15 */
[C---:B------:R-:W-:Y:S01]  /*06b0*/  SEL R18, R16.reuse, R19, !P0 ;  /* 0x0000001310127207 */ /* 0x040fe20004000000 */
[----:B------:R-:W-:Y:S01]  /*06c0*/  IMAD.MOV.U32 R3, RZ, RZ, R5 ;  /* 0x000000ffff037224 */ /* 0x000fe200078e0005 */
[C---:B------:R-:W-:Y:S01]  /*06d0*/  SEL R6, R16.reuse, R15, !P0 ;  /* 0x0000000f10067207 */ /* 0x040fe20004000000 */
[----:B------:R-:W-:Y:S01]  /*06e0*/  @!P6 IMAD.MOV R11, RZ, RZ, -R11 ;  /* 0x000000ffff0be224 */ /* 0x000fe200078e0a0b */
[----:B------:R-:W-:Y:S01]  /*06f0*/  SEL R20, R16, R21, !P0 ;  /* 0x0000001510147207 */ /* 0x000fe20004000000 */
[----:B------:R-:W-:Y:S01]  /*0700*/  @!P2 IMAD.MOV R3, RZ, RZ, -R3 ;  /* 0x000000ffff03a224 */ /* 0x000fe200078e0a03 */
[----:B------:R-:W-:-:S02]  /*0710*/  LOP3.LUT R5, R7, R18, RZ, 0x3c, !PT ;  /* 0x0000001207057212 */ /* 0x000fc400078e3cff */
[----:B------:R-:W-:Y:S01]  /*0720*/  LOP3.LUT R8, R7, R20, RZ, 0x3c, !PT ;  /* 0x0000001407087212 */ /* 0x000fe200078e3cff */
[----:B------:R-:W-:Y:S01]  /*0730*/  @!P5 IMAD.MOV R17, RZ, RZ, -R17 ;  /* 0x000000ffff11d224 */ /* 0x000fe200078e0a11 */
[----:B------:R-:W-:Y:S01]  /*0740*/  PRMT R9, R5, 0x9910, RZ ;  /* 0x0000991005097816 */ /* 0x000fe200000000ff */
[----:B------:R-:W-:Y:S01]  /*0750*/  @!P1 IMAD.MOV R25, RZ, RZ, -R25 ;  /* 0x000000ffff199224 */ /* 0x000fe200078e0a19 */
[C---:B------:R-:W-:Y:S02]  /*0760*/  SEL R12, R16.reuse, R3, !P0 ;  /* 0x00000003100c7207 */ /* 0x040fe40004000000 */
[----:B------:R-:W-:Y:S02]  /*0770*/  LOP3.LUT R3, R7, R6, RZ, 0x3c, !PT ;  /* 0x0000000607037212 */ /* 0x000fe400078e3cff */
[C---:B------:R-:W-:Y:S02]  /*0780*/  SEL R4, R16.reuse, R13, !P0 ;  /* 0x0000000d10047207 */ /* 0x040fe40004000000 */
[----:B------:R-:W-:-:S02]  /*0790*/  SEL R14, R16, R11, !P0 ;  /* 0x0000000b100e7207 */ /* 0x000fc40004000000 */
[----:B------:R-:W-:Y:S01]  /*07a0*/  PRMT R11, R8, 0x9910, RZ ;  /* 0x00009910080b7816 */ /* 0x000fe200000000ff */
[----:B------:R-:W-:Y:S01]  /*07b0*/  IMAD.MOV.U32 R8, RZ, RZ, R9 ;  /* 0x000000ffff087224 */ /* 0x000fe200078e0009 */
[----:B------:R-:W-:Y:S02]  /*07c0*/  PRMT R5, R3, 0x9910, RZ ;  /* 0x0000991003057816 */ /* 0x000fe400000000ff */
[----:B------:R-:W-:Y:S01]  /*07d0*/  LOP3.LUT R3, R7, R4, RZ, 0x3c, !PT ;  /* 0x0000000407037212 */ /* 0x000fe200078e3cff */
[----:B------:R-:W-:Y:S01]  /*07e0*/  IMAD.MOV.U32 R9, RZ, RZ, R11 ;  /* 0x000000ffff097224 */ /* 0x000fe200078e000b */
[----:B------:R-:W-:Y:S02]  /*07f0*/  ISETP.GT.AND P3, PT, R8, -0x1, PT ;  /* 0xffffffff0800780c */ /* 0x000fe40003f64270 */
[----:B------:R-:W-:Y:S02]  /*0800*/  PRMT R8, R3, 0x9910, RZ ;  /* 0x0000991003087816 */ /* 0x000fe400000000ff */
[----:B------:R-:W-:-:S02]  /*0810*/  ISETP.GT.AND P4, PT, R9, -0x1, PT ;  /* 0xffffffff0900780c */ /* 0x000fc40003f84270 */
[C---:B------:R-:W-:Y:S01]  /*0820*/  LOP3.LUT R3, R7.reuse, R14, RZ, 0x3c, !PT ;  /* 0x0000000e07037212 */ /* 0x040fe200078e3cff */
[----:B------:R-:W-:Y:S01]  /*0830*/  IMAD.MOV.U32 R9, RZ, RZ, R8 ;  /* 0x000000ffff097224 */ /* 0x000fe200078e0008 */
[----:B------:R-:W-:Y:S02]  /*0840*/  LOP3.LUT R8, R7, R12, RZ, 0x3c, !PT ;  /* 0x0000000c07087212 */ /* 0x000fe400078e3cff */
[C---:B------:R-:W-:Y:S02]  /*0850*/  SEL R10, R16.reuse, R17, !P0 ;  /* 0x00000011100a7207 */ /* 0x040fe40004000000 */
[----:B------:R-:W-:Y:S02]  /*0860*/  PRMT R3, R3, 0x9910, RZ ;  /* 0x0000991003037816 */ /* 0x000fe400000000ff */
[----:B------:R-:W-:Y:S02]  /*0870*/  SEL R16, R16, R25, !P0 ;  /* 0x0000001910107207 */ /* 0x000fe40004000000 */
[----:B------:R-:W-:-:S02]  /*0880*/  ISETP.GT.AND P6, PT, R9, -0x1, PT ;  /* 0xffffffff0900780c */ /* 0x000fc40003fc4270 */
[----:B------:R-:W-:Y:S02]  /*0890*/  ISETP.GT.AND P5, PT, R5, -0x1, PT ;  /* 0xffffffff0500780c */ /* 0x000fe40003fa4270 */
[----:B------:R-:W-:Y:S02]  /*08a0*/  PRMT R9, R8, 0x9910, RZ ;  /* 0x0000991008097816 */ /* 0x000fe400000000ff */
[----:B------:R-:W-:Y:S02]  /*08b0*/  LOP3.LUT R5, R7, R10, RZ, 0x3c, !PT ;  /* 0x0000000a07057212 */ /* 0x000fe400078e3cff */
[----:B------:R-:W-:Y:S02]  /*08c0*/  PRMT R8, R18, 0x9910, RZ ;  /* 0x0000991012087816 */ /* 0x000fe400000000ff */
[----:B------:R-:W-:Y:S02]  /*08d0*/  ISETP.GT.AND P0, PT, R3, -0x1, PT ;  /* 0xffffffff0300780c */ /* 0x000fe40003f04270 */
[----:B------:R-:W-:-:S02]  /*08e0*/  LOP3.LUT R3, R7, R16, RZ, 0x3c, !PT ;  /* 0x0000001007037212 */ /* 0x000fc400078e3cff */
[----:B------:R-:W-:Y:S02]  /*08f0*/  PRMT R5, R5, 0x9910, RZ ;  /* 0x0000991005057816 */ /* 0x000fe400000000ff */
[----:B------:R-:W-:Y:S02]  /*0900*/  ISETP.GT.AND P2, PT, R9, -0x1, PT ;  /* 0xffffffff0900780c */ /* 0x000fe40003f44270 */
[----:B------:R-:W-:Y:S02]  /*0910*/  ISETP.EQ.OR P3, PT, R8, RZ, P3 ;  /* 0x000000ff0800720c */ /* 0x000fe40001f62670 */
[----:B------:R-:W-:Y:S01]  /*0920*/  PRMT R13, R3, 0x9910, RZ ;  /* 0x00009910030d7816 */ /* 0x000fe200000000ff */
[----:B------:R-:W0:Y:S01]  /*0930*/  LDC.64 R8, c[0x0][0x218] ;  /* 0x00008600ff087b82 */ /* 0x000e220000000a00 */
[----:B------:R-:W-:Y:S02]  /*0940*/  PRMT R3, R6, 0x9910, RZ ;  /* 0x0000991006037816 */ /* 0x000fe400000000ff */
[----:B------:R-:W-:-:S02]  /*0950*/  ISETP.GT.AND P1, PT, R5, -0x1, PT ;  /* 0xffffffff0500780c */ /* 0x000fc40003f24270 */
[----:B------:R-:W-:Y:S02]  /*0960*/  PRMT R5, R4, 0x9910, RZ ;  /* 0x0000991004057816 */ /* 0x000fe400000000ff */
[----:B------:R-:W-:Y:S02]  /*0970*/  ISETP.EQ.OR P5, PT, R3, RZ, P5 ;  /* 0x000000ff0300720c */ /* 0x000fe40002fa2670 */
[----:B------:R-:W-:Y:S02]  /*0980*/  PRMT R3, R14, 0x9910, RZ ;  /* 0x000099100e037816 */ /* 0x000fe400000000ff */
[----:B------:R-:W-:Y:S02]  /*0990*/  PRMT R11, R20, 0x9910, RZ ;  /* 0x00009910140b7816 */ /* 0x000fe400000000ff */
[----:B------:R-:W-:Y:S02]  /*09a0*/  ISETP.EQ.OR P6, PT, R5, RZ, P6 ;  /* 0x000000ff0500720c */ /* 0x000fe400037c2670 */
[----:B------:R-:W-:-:S02]  /*09b0*/  PRMT R5, R10, 0x9910, RZ ;  /* 0x000099100a057816 */ /* 0x000fc400000000ff */
[----:B------:R-:W-:Y:S02]  /*09c0*/  SEL R15, R7, RZ, !P3 ;  /* 0x000000ff070f7207 */ /* 0x000fe40005800000 */
[----:B------:R-:W-:Y:S02]  /*09d0*/  ISETP.EQ.OR P0, PT, R3, RZ, P0 ;  /* 0x000000ff0300720c */ /* 0x000fe40000702670 */
[----:B------:R-:W-:Y:S01]  /*09e0*/  ISETP.GT.AND P3, PT, R13, -0x1, PT ;  /* 0xffffffff0d00780c */ /* 0x000fe20003f64270 */
[----:B------:R-:W-:Y:S01]  /*09f0*/  IMAD.IADD R18, R18, 0x1, R15 ;  /* 0x0000000112127824 */ /* 0x000fe200078e020f */
[----:B------:R-:W-:Y:S01]  /*0a00*/  ISETP.EQ.OR P4, PT, R11, RZ, P4 ;  /* 0x000000ff0b00720c */ /* 0x000fe20002782670 */
[----:B0-----:R-:W-:Y:S01]  /*0a10*/  IMAD.WIDE.U32 R8, R0, 0x2, R8 ;  /* 0x0000000200087825 */ /* 0x001fe200078e0008 */
[----:B------:R-:W-:Y:S02]  /*0a20*/  PRMT R13, R16, 0x9910, RZ ;  /* 0x00009910100d7816 */ /* 0x000fe400000000ff */
[----:B------:R-:W-:-:S02]  /*0a30*/  PRMT R11, R12, 0x9910, RZ ;  /* 0x000099100c0b7816 */ /* 0x000fc400000000ff */
[----:B------:R-:W-:Y:S01]  /*0a40*/  ISETP.EQ.OR P1, PT, R5, RZ, P1 ;  /* 0x000000ff0500720c */ /* 0x000fe20000f22670 */
[----:B------:R-:W-:Y:S01]  /*0a50*/  IMAD.WIDE R8, R2, 0x10, R8 ;  /* 0x0000001002087825 */ /* 0x000fe200078e0208 */
[----:B------:R-:W-:Y:S02]  /*0a60*/  SEL R5, R7, RZ, !P0 ;  /* 0x000000ff07057207 */ /* 0x000fe40004000000 */
[----:B------:R-:W-:Y:S02]  /*0a70*/  ISETP.EQ.OR P3, PT, R13, RZ, P3 ;  /* 0x000000ff0d00720c */ /* 0x000fe40001f62670 */
[----:B------:R-:W-:Y:S01]  /*0a80*/  ISETP.EQ.OR P2, PT, R11, RZ, P2 ;  /* 0x000000ff0b00720c */ /* 0x000fe20001742670 */
[----:B------:R-:W-:Y:S01]  /*0a90*/  IMAD.IADD R14, R14, 0x1, R5 ;  /* 0x000000010e0e7824 */ /* 0x000fe200078e0205 */
[C---:B------:R-:W-:Y:S02]  /*0aa0*/  SEL R5, R7.reuse, RZ, !P3 ;  /* 0x000000ff07057207 */ /* 0x040fe40005800000 */
[----:B------:R-:W-:-:S02]  /*0ab0*/  SEL R11, R7, RZ, !P4 ;  /* 0x000000ff070b7207 */ /* 0x000fc40006000000 */
[C---:B------:R-:W-:Y:S02]  /*0ac0*/  SEL R3, R7.reuse, RZ, !P5 ;  /* 0x000000ff07037207 */ /* 0x040fe40006800000 */
[C---:B------:R-:W-:Y:S01]  /*0ad0*/  SEL R17, R7.reuse, RZ, !P2 ;  /* 0x000000ff07117207 */ /* 0x040fe20005000000 */
[----:B------:R-:W-:Y:S01]  /*0ae0*/  IMAD.IADD R11, R20, 0x1, R11 ;  /* 0x00000001140b7824 */ /* 0x000fe200078e020b */
[C---:B------:R-:W-:Y:S01]  /*0af0*/  SEL R15, R7.reuse, RZ, !P1 ;  /* 0x000000ff070f7207 */ /* 0x040fe20004800000 */
[----:B------:R-:W-:Y:S01]  /*0b00*/  IMAD.IADD R3, R6, 0x1, R3 ;  /* 0x0000000106037824 */ /* 0x000fe200078e0203 */
[----:B------:R-:W-:Y:S01]  /*0b10*/  SEL R13, R7, RZ, !P6 ;  /* 0x000000ff070d7207 */ /* 0x000fe20007000000 */
[----:B------:R-:W-:Y:S01]  /*0b20*/  IMAD.IADD R7, R16, 0x1, R5 ;  /* 0x0000000110077824 */ /* 0x000fe200078e0205 */
[----:B------:R-:W-:Y:S01]  /*0b30*/  PRMT R6, R18, 0x5410, R11 ;  /* 0x0000541012067816 */ /* 0x000fe2000000000b */
[----:B------:R-:W-:Y:S02]  /*0b40*/  IMAD.IADD R12, R12, 0x1, R17 ;  /* 0x000000010c0c7824 */ /* 0x000fe400078e0211 */
[----:B------:R-:W-:-:S02]  /*0b50*/  IMAD.IADD R5, R10, 0x1, R15 ;  /* 0x000000010a057824 */ /* 0x000fc400078e020f */
[----:B------:R-:W-:Y:S01]  /*0b60*/  IMAD.IADD R4, R4, 0x1, R13 ;  /* 0x0000000104047824 */ /* 0x000fe200078e020d */
[----:B------:R-:W-:Y:S02]  /*0b70*/  PRMT R7, R12, 0x5410, R7 ;  /* 0x000054100c077816 */ /* 0x000fe40000000007 */
[----:B------:R-:W-:Y:S02]  /*0b80*/  PRMT R5, R14, 0x5410, R5 ;  /* 0x000054100e057816 */ /* 0x000fe40000000005 */
[----:B------:R-:W-:-:S05]  /*0b90*/  PRMT R4, R3, 0x5410, R4 ;  /* 0x0000541003047816 */ /* 0x000fca0000000004 */
[----:B------:R-:W-:Y:S01]  /*0ba0*/  STG.E.128 desc[UR4][R8.64], R4 ;  /* 0x0000000408007986 */ /* 0x000fe2000c101d04 */
[----:B------:R-:W-:Y:S05]  /*0bb0*/  EXIT ;  /* 0x000000000000794d */ /* 0x000fea0003800000 */
.L_x_46885:
        /* <DEDUP_REMOVED lines=92> */
.L_x_46887:
[----:B------:R-:W-:Y:S05]  /*1180*/  BSYNC B0 ;  /* 0x0000000000007941 */ /* 0x000fea0003800000 */
.L_x_46886:
        /* <DEDUP_REMOVED lines=32> */
.L_x_46889:
[----:B------:R-:W-:Y:S05]  /*1390*/  BSYNC B0 ;  /* 0x0000000000007941 */ /* 0x000fea0003800000 */
.L_x_46888:
        /* <DEDUP_REMOVED lines=47> */
.L_x_46891:
[----:B------:R-:W-:Y:S05]  /*1690*/  BSYNC B0 ;  /* 0x0000000000007941 */ /* 0x000fea0003800000 */
.L_x_46890:
        /* <DEDUP_REMOVED lines=32> */
.L_x_46893:
[----:B------:R-:W-:Y:S05]  /*18a0*/  BSYNC B0 ;  /* 0x0000000000007941 */ /* 0x000fea0003800000 */
.L_x_46892:
        /* <DEDUP_REMOVED lines=32> */
.L_x_46895:
[----:B------:R-:W-:Y:S05]  /*1ab0*/  BSYNC B0 ;  /* 0x0000000000007941 */ /* 0x000fea0003800000 */
.L_x_46894:
        /* <DEDUP_REMOVED lines=32> */
.L_x_46897:
[----:B------:R-:W-:Y:S05]  /*1cc0*/  BSYNC B0 ;  /* 0x0000000000007941 */ /* 0x000fea0003800000 */
.L_x_46896:
        /* <DEDUP_REMOVED lines=32> */
.L_x_46899:
[----:B------:R-:W-:Y:S05]  /*1ed0*/  BSYNC B0 ;  /* 0x0000000000007941 */ /* 0x000fea0003800000 */
.L_x_46898:
        /* <DEDUP_REMOVED lines=32> */
.L_x_46901:
[----:B------:R-:W-:Y:S05]  /*20e0*/  BSYNC B0 ;  /* 0x0000000000007941 */ /* 0x000fea0003800000 */
.L_x_46900:
        /* <DEDUP_REMOVED lines=18> */
.L_x_46904:
[----:B------:R-:W-:-:S13]  /*2210*/  ISETP.GE.AND P0, PT, R9, R6, PT ;  /* 0x000000060900720c */ /* 0x000fda0003f06270 */
[----:B------:R-:W-:Y:S05]  /*2220*/  @P0 BRA `(.L_x_46906) ;  /* 0x0000000000300947 */ /* 0x000fea0003800000 */
[----:B0-----:R-:W0:Y:S01]  /*2230*/  LDC.64 R2, c[0x0][0x218] ;  /* 0x00008600ff027b82 */ /* 0x001e220000000a00 */
[----:B------:R-:W-:Y:S02]  /*2240*/  IMAD.IADD R5, R0, 0x1, R9 ;  /* 0x0000000100057824 */ /* 0x000fe400078e0209 */
[----:B------:R-:W-:Y:S02]  /*2250*/  VIADD R9, R9, 0x80 ;  /* 0x0000008009097836 */ /* 0x000fe40000000000 */
[----:B0-----:R-:W-:-:S05]  /*2260*/  IMAD.WIDE.U32 R2, R5, 0x2, R2 ;  /* 0x0000000205027825 */ /* 0x001fca00078e0002 */
[----:B------:R1:W-:Y:S02]  /*2270*/  STG.E.U16 desc[UR4][R2.64], R10 ;  /* 0x0000000a02007986 */ /* 0x0003e4000c101504 */
.L_x_46905:
[----:B------:R-:W-:-:S13]  /*2280*/  ISETP.GE.AND P0, PT, R9, R6, PT ;  /* 0x000000060900720c */ /* 0x000fda0003f06270 */
[----:B------:R-:W-:Y:S05]  /*2290*/  @P0 BRA `(.L_x_46907) ;  /* 0x0000000000340947 */ /* 0x000fea0003800000 */
[----:B01----:R-:W0:Y:S01]  /*22a0*/  LDC.64 R2, c[0x0][0x218] ;  /* 0x00008600ff027b82 */ /* 0x003e220000000a00 */
[----:B------:R-:W-:Y:S02]  /*22b0*/  IMAD.IADD R5, R0, 0x1, R9 ;  /* 0x0000000100057824 */ /* 0x000fe400078e0209 */
[----:B------:R-:W-:Y:S02]  /*22c0*/  VIADD R9, R9, 0x80 ;  /* 0x0000008009097836 */ /* 0x000fe40000000000 */
[----:B0-----:R-:W-:-:S05]  /*22d0*/  IMAD.WIDE.U32 R2, R5, 0x2, R2 ;  /* 0x0000000205027825 */ /* 0x001fca00078e0002 */
[----:B------:R1:W-:Y:S02]  /*22e0*/  STG.E.U16 desc[UR4][R2.64], R8 ;  /* 0x0000000802007986 */ /* 0x0003e4000c101504 */
.L_x_46906:
        /* <DEDUP_REMOVED lines=8> */
.L_x_46907:
[----:B------:R-:W-:Y:S05]  /*2370*/  BSYNC B1 ;  /* 0x0000000000017941 */ /* 0x000fea0003800000 */
.L_x_46903:
[----:B------:R-:W-:-:S13]  /*2380*/  ISETP.GE.AND P0, PT, R9, R6, PT ;  /* 0x000000060900720c */ /* 0x000fda0003f06270 */
[----:B012---:R-:W0:Y:S01]  /*2390*/  @!P0 LDC.64 R2, c[0x0][0x218] ;  /* 0x00008600ff028b82 */ /* 0x007e220000000a00 */
[----:B------:R-:W-:Y:S02]  /*23a0*/  @!P0 IMAD.IADD R5, R0, 0x1, R9 ;  /* 0x0000000100058824 */ /* 0x000fe400078e0209 */
[----:B------:R-:W-:Y:S02]  /*23b0*/  @!P0 VIADD R9, R9, 0x80 ;  /* 0x0000008009098836 */ /* 0x000fe40000000000 */
[----:B0-----:R-:W-:-:S05]  /*23c0*/  @!P0 IMAD.WIDE.U32 R2, R5, 0x2, R2 ;  /* 0x0000000205028825 */ /* 0x001fca00078e0002 */
[----:B------:R2:W-:Y:S02]  /*23d0*/  @!P0 STG.E.U16 desc[UR4][R2.64], R16 ;  /* 0x0000001002008986 */ /* 0x0005e4000c101504 */
.L_x_46908:
[----:B------:R-:W-:Y:S05]  /*23e0*/  BSYNC B0 ;  /* 0x0000000000007941 */ /* 0x000fea0003800000 */
.L_x_46902:
        /* <DEDUP_REMOVED lines=8> */
.L_x_46909:
        /* <DEDUP_REMOVED lines=9> */
.L_x_57583:


//--------------------- .text._ZN2at6native18elementwise_kernelILi128ELi4EZNS0_15gpu_kernel_implINS0_13AUnaryFunctorIsssZZZNS0_21remainder_kernel_cudaERNS_18TensorIteratorBaseEENKUlvE_clEvENKUlvE3_clEvEUlssE_EEEEvS5_RKT_EUliE_EEviT1_ --------------------------
	.section	.text._ZN2at6native18elementwise_kernelILi128ELi4EZNS0_15gpu_kernel_implINS0_13AUnaryFunctorIsssZZZNS0_21remainder_kernel_cudaERNS_18TensorIteratorBaseEENKUlvE_clEvENKUlvE3_clEvEUlssE_EEEEvS5_RKT_EUliE_EEviT1_,"ax",@progbits
	.align	128
        .global         _ZN2at6native18elementwise_kernelILi128ELi4EZNS0_15gpu_kernel_implINS0_13AUnaryFunctorIsssZZZNS0_21remainder_kernel_cudaERNS_18TensorIteratorBaseEENKUlvE_clEvENKUlvE3_clEvEUlssE_EEEEvS5_RKT_EUliE_EEviT1_
        .type           _ZN2at6native18elementwise_kernelILi128ELi4EZNS0_15gpu_kernel_implINS0_13AUnaryFunctorIsssZZZNS0_21remainder_kernel_cudaERNS_18TensorIteratorBaseEENKUlvE_clEvENKUlvE3_clEvEUlssE_EEEEvS5_RKT_EUliE_EEviT1_,@function
        .size           _ZN2at6native18elementwise_kernelILi128ELi4EZNS0_15gpu_kernel_implINS0_13AUnaryFunctorIsssZZZNS0_21remainder_kernel_cudaERNS_18TensorIteratorBaseEENKUlvE_clEvENKUlvE3_clEvEUlssE_EEEEvS5_RKT_EUliE_EEviT1_,(.L_x_57584 - _ZN2at6native18elementwise_kernelILi128ELi4EZNS0_15gpu_kernel_implINS0_13AUnaryFunctorIsssZZZNS0_21remainder_kernel_cudaERNS_18TensorIteratorBaseEENKUlvE_clEvENKUlvE3_clEvEUlssE_EEEEvS5_RKT_EUliE_EEviT1_)
        .other          _ZN2at6native18elementwise_kernelILi128ELi4EZNS0_15gpu_kernel_implINS0_13AUnaryFunctorIsssZZZNS0_21remainder_kernel_cudaERNS_18TensorIteratorBaseEENKUlvE_clEvENKUlvE3_clEvEUlssE_EEEEvS5_RKT_EUliE_EEviT1_,@"STO_CUDA_ENTRY STV_DEFAULT"
_ZN2at6native18elementwise_kernelILi128ELi4EZNS0_15gpu_kernel_implINS0_13AUnaryFunctorIsssZZZNS0_21remainder_kernel_cudaERNS_18TensorIteratorBaseEENKUlvE_clEvENKUlvE3_clEvEUlssE_EEEEvS5_RKT_EUliE_EEviT1_:
.text._ZN2at6native18elementwise_kernelILi128ELi4EZNS0_15gpu_kernel_implINS0_13AUnaryFunctorIsssZZZNS0_21remainder_kernel_cudaERNS_18TensorIteratorBaseEENKUlvE_clEvENKUlvE3_clEvEUlssE_EEEEvS5_RKT_EUliE_EEviT1_:
        /* <DEDUP_REMOVED lines=314> */
.L_x_46912:
        /* <DEDUP_REMOVED lines=20> */
.L_x_46916:
[----:B------:R0:W5:Y:S01]  /*14e0*/  LDG.E.U8 R0, desc[UR36][R2.64] ;  /* 0x0000002402007981 */ /* 0x000162000c1e1100 */
[----:B------:R-:W-:Y:S05]  /*14f0*/  BRA `(.L_x_46918) ;  /* 0x0000000c00547947 */ /* 0x000fea0003800000 */
.L_x_46915:
        /* <DEDUP_REMOVED lines=8> */
.L_x_46920:
[----:B------:R0:W5:Y:S01]  /*1580*/  LDG.E.U16 R0, desc[UR36][R2.64] ;  /* 0x0000002402007981 */ /* 0x000162000c1e1500 */
[----:B------:R-:W-:Y:S05]  /*1590*/  BRA `(.L_x_46918) ;  /* 0x0000000c002c7947 */ /* 0x000fea0003800000 */
.L_x_46919:
[----:B------:R0:W5:Y:S01]  /*15a0*/  LDG.E.U16 R0, desc[UR36][R2.64] ;  /* 0x0000002402007981 */ /* 0x000162000c1e1500 */
[----:B------:R-:W-:Y:S05]  /*15b0*/  BRA `(.L_x_46918) ;  /* 0x0000000c00247947 */ /* 0x000fea0003800000 */
.L_x_46914:
        /* <DEDUP_REMOVED lines=9> */
.L_x_46922:
[----:B------:R-:W2:Y:S02]  /*1650*/  LDG.E.U16 R4, desc[UR36][R2.64] ;  /* 0x0000002402047981 */ /* 0x000ea4000c1e1500 */
[----:B--2---:R-:W-:-:S06]  /*1660*/  HADD2.F32 R4, -RZ, R4.H0_H0 ;  /* 0x20000004ff047230 */ /* 0x004fcc0000004100 */
[----:B------:R-:W0:Y:S02]  /*1670*/  F2I.FTZ.TRUNC.NTZ R4, R4 ;  /* 0x0000000400047305 */ /* 0x000e24000021f100 */
[----:B0-----:R-:W-:Y:S01]  /*1680*/  PRMT R0, R4, 0x7610, R0 ;  /* 0x0000761004007816 */ /* 0x001fe20000000000 */
[----:B------:R-:W-:Y:S06]  /*1690*/  BRA `(.L_x_46918) ;  /* 0x0000000800ec7947 */ /* 0x000fec0003800000 */
.L_x_46921:
        /* <DEDUP_REMOVED lines=9> */
.L_x_46924:
[----:B------:R-:W2:Y:S02]  /*1730*/  LDG.E.U16 R2, desc[UR36][R2.64] ;  /* 0x0000002402027981 */ /* 0x000ea4000c1e1500 */
[----:B--2---:R-:W-:-:S06]  /*1740*/  HADD2.F32 R4, -RZ, R2.H0_H0 ;  /* 0x20000002ff047230 */ /* 0x004fcc0000004100 */
[----:B------:R-:W0:Y:S02]  /*1750*/  F2I.FTZ.TRUNC.NTZ R4, R4 ;  /* 0x0000000400047305 */ /* 0x000e24000021f100 */
[----:B0-----:R-:W-:Y:S01]  /*1760*/  PRMT R0, R4, 0x7610, R0 ;  /* 0x0000761004007816 */ /* 0x001fe20000000000 */
[----:B------:R-:W-:Y:S06]  /*1770*/  BRA `(.L_x_46918) ;  /* 0x0000000800b47947 */ /* 0x000fec0003800000 */
.L_x_46923:
[----:B------:R-:W2:Y:S02]  /*1780*/  LDG.E.64 R2, desc[UR36][R2.64] ;  /* 0x0000002402027981 */ /* 0x000ea4000c1e1b00 */
[----:B--2---:R0:W1:Y:S01]  /*1790*/  F2I.F64.TRUNC R0, R2 ;  /* 0x0000000200007311 */ /* 0x004062000030d100 */
[----:B------:R-:W-:Y:S05]  /*17a0*/  BRA `(.L_x_46918) ;  /* 0x0000000800a87947 */ /* 0x000fea0003800000 */
.L_x_46913:
        /* <DEDUP_REMOVED lines=12> */
.L_x_46927:
[----:B------:R-:W2:Y:S02]  /*1870*/  LDG.E.64 R2, desc[UR36][R2.64] ;  /* 0x0000002402027981 */ /* 0x000ea4000c1e1b00 */
[----:B--2---:R3:W4:Y:S01]  /*1880*/  F2I.F64.TRUNC R0, R2 ;  /* 0x0000000200007311 */ /* 0x004722000030d100 */
[----:B------:R-:W-:Y:S05]  /*1890*/  BRA `(.L_x_46918) ;  /* 0x00000008006c7947 */ /* 0x000fea0003800000 */
.L_x_46926:
        /* <DEDUP_REMOVED lines=28> */
.L_x_46929:
        /* <DEDUP_REMOVED lines=15> */
.L_x_46928:
[----:B------:R-:W2:Y:S02]  /*1b50*/  LDG.E.U16 R4, desc[UR36][R2.64] ;  /* 0x0000002402047981 */ /* 0x000ea4000c1e1500 */
[----:B--2---:R-:W-:-:S06]  /*1b60*/  IMAD.U32 R4, R4, 0x10000, RZ ;  /* 0x0001000004047824 */ /* 0x004fcc00078e00ff */
[----:B------:R-:W0:Y:S02]  /*1b70*/  F2I.FTZ.TRUNC.NTZ R4, R4 ;  /* 0x0000000400047305 */ /* 0x000e24000021f100 */
[----:B0-----:R-:W-:Y:S01]  /*1b80*/  PRMT R0, R4, 0x7610, R0 ;  /* 0x0000761004007816 */ /* 0x001fe20000000000 */
[----:B------:R-:W-:Y:S06]  /*1b90*/  BRA `(.L_x_46918) ;  /* 0x0000000400ac7947 */ /* 0x000fec0003800000 */
.L_x_46925:
        /* <DEDUP_REMOVED lines=10> */
.L_x_46932:
        /* <DEDUP_REMOVED lines=21> */
.L_x_46936:
[----:B------:R-:W-:Y:S05]  /*1d90*/  BSYNC B1 ;  /* 0x0000000000017941 */ /* 0x000fea0003800000 */
.L_x_46935:
[----:B------:R-:W-:Y:S01]  /*1da0*/  IMAD.SHL.U32 R2, R2, 0x100000, RZ ;  /* 0x0010000002027824 */ /* 0x000fe200078e00ff */
[----:B------:R-:W-:-:S04]  /*1db0*/  LEA R3, R0, 0x3b800000, 0x17 ;  /* 0x3b80000000037811 */ /* 0x000fc800078eb8ff */
[----:B------:R-:W-:-:S07]  /*1dc0*/  LOP3.LUT R4, R3, R2, R4, 0xfe, !PT ;  /* 0x0000000203047212 */ /* 0x000fce00078efe04 */
.L_x_46934:
[----:B------:R-:W-:Y:S05]  /*1dd0*/  BSYNC B0 ;  /* 0x0000000000007941 */ /* 0x000fea0003800000 */
.L_x_46933:
[----:B------:R-:W0:Y:S02]  /*1de0*/  F2I.FTZ.TRUNC.NTZ R4, R4 ;  /* 0x0000000400047305 */ /* 0x000e24000021f100 */
[----:B0-----:R-:W-:Y:S01]  /*1df0*/  PRMT R0, R4, 0x7610, R0 ;  /* 0x0000761004007816 */ /* 0x001fe20000000000 */
[----:B------:R-:W-:Y:S06]  /*1e00*/  BRA `(.L_x_46918) ;  /* 0x0000000400107947 */ /* 0x000fec0003800000 */
.L_x_46931:
        /* <DEDUP_REMOVED lines=21> */
.L_x_46940:
[----:B------:R-:W-:Y:S05]  /*1f60*/  BSYNC B1 ;  /* 0x0000000000017941 */ /* 0x000fea0003800000 */
.L_x_46939:
[----:B------:R-:W-:Y:S01]  /*1f70*/  IMAD.SHL.U32 R2, R2, 0x200000, RZ ;  /* 0x0020000002027824 */ /* 0x000fe200078e00ff */
[----:B------:R-:W-:-:S04]  /*1f80*/  LEA R3, R0, 0x37800000, 0x17 ;  /* 0x3780000000037811 */ /* 0x000fc800078eb8ff */
[----:B------:R-:W-:-:S07]  /*1f90*/  LOP3.LUT R4, R3, R2, R4, 0xfe, !PT ;  /* 0x0000000203047212 */ /* 0x000fce00078efe04 */
.L_x_46938:
[----:B------:R-:W-:Y:S05]  /*1fa0*/  BSYNC B0 ;  /* 0x0000000000007941 */ /* 0x000fea0003800000 */
.L_x_46937:
[----:B------:R-:W0:Y:S02]  /*1fb0*/  F2I.FTZ.TRUNC.NTZ R4, R4 ;  /* 0x0000000400047305 */ /* 0x000e24000021f100 */
[----:B0-----:R-:W-:Y:S01]  /*1fc0*/  PRMT R0, R4, 0x7610, R0 ;  /* 0x0000761004007816 */ /* 0x001fe20000000000 */
[----:B------:R-:W-:Y:S06]  /*1fd0*/  BRA `(.L_x_46918) ;  /* 0x00000000009c7947 */ /* 0x000fec0003800000 */
.L_x_46930:
        /* <DEDUP_REMOVED lines=14> */
.L_x_46944:
[----:B------:R-:W-:Y:S05]  /*20c0*/  BSYNC B0 ;  /* 0x0000000000007941 */ /* 0x000fea0003800000 */
.L_x_46943:
[----:B------:R-:W0:Y:S02]  /*20d0*/  F2I.FTZ.TRUNC.NTZ R4, R4 ;  /* 0x0000000400047305 */ /* 0x000e24000021f100 */
[----:B0-----:R-:W-:Y:S01]  /*20e0*/  PRMT R0, R4, 0x7610, R0 ;  /* 0x0000761004007816 */ /* 0x001fe20000000000 */
[----:B------:R-:W-:Y:S06]  /*20f0*/  BRA `(.L_x_46918) ;  /* 0x0000000000547947 */ /* 0x000fec0003800000 */
.L_x_46917:
        /* <DEDUP_REMOVED lines=16> */
.L_x_46945:
[----:B------:R-:W-:Y:S01]  /*2200*/  PRMT R0, RZ, 0x7610, R0 ;  /* 0x00007610ff007816 */ /* 0x000fe20000000000 */
[----:B------:R-:W-:Y:S06]  /*2210*/  BRA `(.L_x_46918) ;  /* 0x00000000000c7947 */ /* 0x000fec0003800000 */
.L_x_46942:
[----:B------:R2:W5:Y:S01]  /*2220*/  LDG.E.U16 R0, desc[UR36][R2.64] ;  /* 0x0000002402007981 */ /* 0x000562000c1e1500 */
[----:B------:R-:W-:Y:S05]  /*2230*/  BRA `(.L_x_46918) ;  /* 0x0000000000047947 */ /* 0x000fea0003800000 */
.L_x_46941:
[----:B------:R1:W5:Y:S02]  /*2240*/  LDG.E.U16 R0, desc[UR36][R2.64] ;  /* 0x0000002402007981 */ /* 0x000364000c1e1500 */
.L_x_46918:
        /* <DEDUP_REMOVED lines=48> */
.L_x_46949:
[----:B------:R3:W-:Y:S01]  /*2550*/  STG.E.U8 desc[UR36][R16.64], R5 ;  /* 0x0000000510007986 */ /* 0x0007e2000c101124 */
[----:B------:R-:W-:Y:S05]  /*2560*/  BRA `(.L_x_46951) ;  /* 0x0000000c00647947 */ /* 0x000fea0003800000 */
.L_x_46948:
        /* <DEDUP_REMOVED lines=10> */
.L_x_46953:
[----:B------:R-:W-:-:S05]  /*2610*/  PRMT R3, R5, 0x9910, RZ ;  /* 0x0000991005037816 */ /* 0x000fca00000000ff */
[----:B------:R1:W-:Y:S01]  /*2620*/  STG.E desc[UR36][R16.64], R3 ;  /* 0x0000000310007986 */ /* 0x0003e2000c101924 */
[----:B------:R-:W-:Y:S05]  /*2630*/  BRA `(.L_x_46951) ;  /* 0x0000000c00307947 */ /* 0x000fea0003800000 */
.L_x_46952:
[----:B------:R2:W-:Y:S01]  /*2640*/  STG.E.U16 desc[UR36][R16.64], R5 ;  /* 0x0000000510007986 */ /* 0x0005e2000c101524 */
[----:B------:R-:W-:Y:S05]  /*2650*/  BRA `(.L_x_46951) ;  /* 0x0000000c00287947 */ /* 0x000fea0003800000 */
.L_x_46947:
        /* <DEDUP_REMOVED lines=9> */
.L_x_46955:
[----:B------:R-:W0:Y:S02]  /*26f0*/  I2F.S16 R0, R5 ;  /* 0x0000000500007306 */ /* 0x000e240000101400 */
[----:B0-----:R-:W-:-:S05]  /*2700*/  F2FP.F16.F32.PACK_AB R0, RZ, R0 ;  /* 0x00000000ff00723e */ /* 0x001fca00000000ff */
[----:B------:R0:W-:Y:S01]  /*2710*/  STG.E.U16 desc[UR36][R16.64], R0 ;  /* 0x0000000010007986 */ /* 0x0001e2000c101524 */
[----:B------:R-:W-:Y:S05]  /*2720*/  BRA `(.L_x_46951) ;  /* 0x0000000800f47947 */ /* 0x000fea0003800000 */
.L_x_46954:
        /* <DEDUP_REMOVED lines=10> */
.L_x_46957:
[----:B------:R-:W0:Y:S02]  /*27d0*/  I2F.S16 R5, R5 ;  /* 0x0000000500057306 */ /* 0x000e240000101400 */
[----:B0-----:R-:W-:-:S04]  /*27e0*/  F2FP.F16.F32.PACK_AB R3, RZ, R5 ;  /* 0x00000005ff03723e */ /* 0x001fc800000000ff */
[----:B------:R-:W-:-:S05]  /*27f0*/  PRMT R3, R3, 0x5410, RZ ;  /* 0x0000541003037816 */ /* 0x000fca00000000ff */
[----:B------:R0:W-:Y:S01]  /*2800*/  STG.E desc[UR36][R16.64], R3 ;  /* 0x0000000310007986 */ /* 0x0001e2000c101924 */
[----:B------:R-:W-:Y:S05]  /*2810*/  BRA `(.L_x_46951) ;  /* 0x0000000800b87947 */ /* 0x000fea0003800000 */
.L_x_46956:
[----:B------:R-:W0:Y:S02]  /*2820*/  I2F.F64.S16 R2, R5 ;  /* 0x0000000500027312 */ /* 0x000e240000101c00 */
[----:B0-----:R0:W-:Y:S01]  /*2830*/  STG.E.64 desc[UR36][R16.64], R2 ;  /* 0x0000000210007986 */ /* 0x0011e2000c101b24 */
[----:B------:R-:W-:Y:S05]  /*2840*/  BRA `(.L_x_46951) ;  /* 0x0000000800ac7947 */ /* 0x000fea0003800000 */
.L_x_46946:
        /* <DEDUP_REMOVED lines=13> */
.L_x_46960:
[----:B------:R-:W0:Y:S01]  /*2920*/  I2F.F64.S16 R4, R5 ;  /* 0x0000000500047312 */ /* 0x000e220000101c00 */
[----:B------:R-:W-:-:S05]  /*2930*/  CS2R R6, SRZ ;  /* 0x0000000000067805 */ /* 0x000fca000001ff00 */
[----:B0-----:R0:W-:Y:S01]  /*2940*/  STG.E.128 desc[UR36][R16.64], R4 ;  /* 0x0000000410007986 */ /* 0x0011e2000c101d24 */
[----:B------:R-:W-:Y:S05]  /*2950*/  BRA `(.L_x_46951) ;  /* 0x0000000800687947 */ /* 0x000fea0003800000 */
.L_x_46959:
        /* <DEDUP_REMOVED lines=21> */
.L_x_46964:
[----:B------:R-:W-:Y:S05]  /*2ab0*/  BSYNC B0 ;  /* 0x0000000000007941 */ /* 0x000fea0003800000 */
.L_x_46963:
[----:B------:R-:W-:-:S05]  /*2ac0*/  LOP3.LUT R3, R0, R3, RZ, 0xfc, !PT ;  /* 0x0000000300037212 */ /* 0x000fca00078efcff */
[----:B------:R0:W-:Y:S01]  /*2ad0*/  STG.E.U8 desc[UR36][R16.64], R3 ;  /* 0x0000000310007986 */ /* 0x0001e2000c101124 */
[----:B------:R-:W-:Y:S05]  /*2ae0*/  BRA `(.L_x_46951) ;  /* 0x0000000800047947 */ /* 0x000fea0003800000 */
.L_x_46962:
        /* <DEDUP_REMOVED lines=13> */
.L_x_46966:
[----:B------:R-:W-:Y:S01]  /*2bc0*/  IMAD.MOV.U32 R0, RZ, RZ, 0x7f ;  /* 0x0000007fff007424 */ /* 0x000fe200078e00ff */
[----:B------:R-:W-:-:S04]  /*2bd0*/  ISETP.GT.U32.AND P0, PT, R2, 0x7f800000, PT ;  /* 0x7f8000000200780c */ /* 0x000fc80003f04070 */
[----:B------:R-:W-:-:S09]  /*2be0*/  SEL R0, R0, 0x7c, P0 ;  /* 0x0000007c00007807 */ /* 0x000fd20000000000 */
.L_x_46967:
[----:B------:R-:W-:Y:S05]  /*2bf0*/  BSYNC B0 ;  /* 0x0000000000007941 */ /* 0x000fea0003800000 */
.L_x_46965:
[----:B------:R-:W-:-:S04]  /*2c00*/  LOP3.LUT R2, R5, 0x80000000, RZ, 0xc0, !PT ;  /* 0x8000000005027812 */ /* 0x000fc800078ec0ff */
[----:B------:R-:W-:-:S04]  /*2c10*/  SHF.R.U32.HI R3, RZ, 0x18, R2 ;  /* 0x00000018ff037819 */ /* 0x000fc80000011602 */
[----:B------:R-:W-:-:S05]  /*2c20*/  LOP3.LUT R3, R0, R3, RZ, 0xfc, !PT ;  /* 0x0000000300037212 */ /* 0x000fca00078efcff */
[----:B------:R0:W-:Y:S01]  /*2c30*/  STG.E.U8 desc[UR36][R16.64], R3 ;  /* 0x0000000310007986 */ /* 0x0001e2000c101124 */
[----:B------:R-:W-:Y:S05]  /*2c40*/  BRA `(.L_x_46951) ;  /* 0x0000000400ac7947 */ /* 0x000fea0003800000 */
.L_x_46961:
[----:B------:R-:W0:Y:S02]  /*2c50*/  I2F.S16 R0, R5 ;  /* 0x0000000500007306 */ /* 0x000e240000101400 */
[----:B0-----:R-:W-:-:S05]  /*2c60*/  F2FP.BF16.F32.PACK_AB R0, RZ, R0 ;  /* 0x00000000ff00723e */ /* 0x001fca00000010ff */
[----:B------:R0:W-:Y:S01]  /*2c70*/  STG.E.U16 desc[UR36][R16.64], R0 ;  /* 0x0000000010007986 */ /* 0x0001e2000c101524 */
[----:B------:R-:W-:Y:S05]  /*2c80*/  BRA `(.L_x_46951) ;  /* 0x00000004009c7947 */ /* 0x000fea0003800000 */
.L_x_46958:
        /* <DEDUP_REMOVED lines=10> */
.L_x_46970:
        /* <DEDUP_REMOVED lines=17> */
.L_x_46973:
[----:B------:R-:W-:-:S04]  /*2e40*/  LOP3.LUT R2, R5, 0x80000000, RZ, 0xc0, !PT ;  /* 0x8000000005027812 */ /* 0x000fc800078ec0ff */
[----:B------:R-:W-:-:S04]  /*2e50*/  SHF.R.U32.HI R3, RZ, 0x18, R2 ;  /* 0x00000018ff037819 */ /* 0x000fc80000011602 */
[----:B------:R-:W-:-:S04]  /*2e60*/  LOP3.LUT R0, R0, R3, RZ, 0xfc, !PT ;  /* 0x0000000300007212 */ /* 0x000fc800078efcff */
[----:B------:R-:W-:-:S07]  /*2e70*/  PRMT R8, R0, 0x7610, R8 ;  /* 0x0000761000087816 */ /* 0x000fce0000000008 */
.L_x_46972:
[----:B------:R-:W-:Y:S05]  /*2e80*/  BSYNC B0 ;  /* 0x0000000000007941 */ /* 0x000fea0003800000 */
.L_x_46971:
[----:B------:R0:W-:Y:S01]  /*2e90*/  STG.E.U8 desc[UR36][R16.64], R8 ;  /* 0x0000000810007986 */ /* 0x0001e2000c101124 */
[----:B------:R-:W-:Y:S05]  /*2ea0*/  BRA `(.L_x_46951) ;  /* 0x0000000400147947 */ /* 0x000fea0003800000 */
.L_x_46969:
        /* <DEDUP_REMOVED lines=17> */
.L_x_46976:
[----:B------:R-:W-:-:S04]  /*2fc0*/  LOP3.LUT R2, R5, 0x80000000, RZ, 0xc0, !PT ;  /* 0x8000000005027812 */ /* 0x000fc800078ec0ff */
[----:B------:R-:W-:-:S04]  /*2fd0*/  SHF.R.U32.HI R3, RZ, 0x18, R2 ;  /* 0x00000018ff037819 */ /* 0x000fc80000011602 */
[----:B------:R-:W-:-:S04]  /*2fe0*/  LOP3.LUT R0, R0, R3, RZ, 0xfc, !PT ;  /* 0x0000000300007212 */ /* 0x000fc800078efcff */
[----:B------:R-:W-:-:S07]  /*2ff0*/  PRMT R8, R0, 0x7610, R8 ;  /* 0x0000761000087816 */ /* 0x000fce0000000008 */
.L_x_46975:
[----:B------:R-:W-:Y:S05]  /*3000*/  BSYNC B0 ;  /* 0x0000000000007941 */ /* 0x000fea0003800000 */
.L_x_46974:
[----:B------:R0:W-:Y:S01]  /*3010*/  STG.E.U8 desc[UR36][R16.64], R8 ;  /* 0x0000000810007986 */ /* 0x0001e2000c101124 */
[----:B------:R-:W-:Y:S05]  /*3020*/  BRA `(.L_x_46951) ;  /* 0x0000000000b47947 */ /* 0x000fea0003800000 */
.L_x_46968:
        /* <DEDUP_REMOVED lines=22> */
.L_x_46950:
        /* <DEDUP_REMOVED lines=16> */
.L_x_46979:
[----:B------:R-:W-:Y:S05]  /*3290*/  BRA `(.L_x_46951) ;  /* 0x0000000000187947 */ /* 0x000fea0003800000 */
.L_x_46978:
[----:B------:R-:W-:-:S04]  /*32a0*/  PRMT R2, R5, 0x9910, RZ ;  /* 0x0000991005027816 */ /* 0x000fc800000000ff */
[----:B------:R-:W-:-:S05]  /*32b0*/  SHF.R.S32.HI R3, RZ, 0x1f, R2 ;  /* 0x0000001fff037819 */ /* 0x000fca0000011402 */
[----:B------:R0:W-:Y:S01]  /*32c0*/  STG.E.64 desc[UR36][R16.64], R2 ;  /* 0x0000000210007986 */ /* 0x0001e2000c101b24 */
[----:B------:R-:W-:Y:S05]  /*32d0*/  BRA `(.L_x_46951) ;  /* 0x0000000000087947 */ /* 0x000fea0003800000 */
.L_x_46977:
[----:B------:R-:W-:-:S05]  /*32e0*/  PRMT R3, R5, 0x9910, RZ ;  /* 0x0000991005037816 */ /* 0x000fca00000000ff */
[----:B------:R0:W-:Y:S02]  /*32f0*/  STG.E desc[UR36][R16.64], R3 ;  /* 0x0000000310007986 */ /* 0x0001e4000c101924 */
.L_x_46951:
[----:B------:R-:W-:-:S04]  /*3300*/  IMAD R18, R23, 0x200, R18 ;  /* 0x0000020017127824 */ /* 0x000fc800078e0212 */
[----:B------:R-:W-:-:S07]  /*3310*/  VIADD R19, R18, 0x80 ;  /* 0x0000008012137836 */ /* 0x000fce0000000000 */
.L_x_46911:
[----:B------:R-:W-:Y:S05]  /*3320*/  BSYNC B6 ;  /* 0x0000000000067941 */ /* 0x000fea0003800000 */
.L_x_46910:
        /* <DEDUP_REMOVED lines=307> */
.L_x_46982:
        /* <DEDUP_REMOVED lines=20> */
.L_x_46986:
[----:B------:R0:W5:Y:S01]  /*47a0*/  LDG.E.U8 R0, desc[UR36][R2.64] ;  /* 0x0000002402007981 */ /* 0x000162000c1e1100 */
[----:B------:R-:W-:Y:S05]  /*47b0*/  BRA `(.L_x_46988) ;  /* 0x0000000c00547947 */ /* 0x000fea0003800000 */
.L_x_46985:
        /* <DEDUP_REMOVED lines=8> */
.L_x_46990:
[----:B------:R0:W5:Y:S01]  /*4840*/  LDG.E.U16 R0, desc[UR36][R2.64] ;  /* 0x0000002402007981 */ /* 0x000162000c1e1500 */
[----:B------:R-:W-:Y:S05]  /*4850*/  BRA `(.L_x_46988) ;  /* 0x0000000c002c7947 */ /* 0x000fea0003800000 */
.L_x_46989:
[----:B------:R0:W5:Y:S01]  /*4860*/  LDG.E.U16 R0, desc[UR36][R2.64] ;  /* 0x0000002402007981 */ /* 0x000162000c1e1500 */
[----:B------:R-:W-:Y:S05]  /*4870*/  BRA `(.L_x_46988) ;  /* 0x0000000c00247947 */ /* 0x000fea0003800000 */
.L_x_46984:
        /* <DEDUP_REMOVED lines=9> */
.L_x_46992:
[----:B------:R-:W2:Y:S02]  /*4910*/  LDG.E.U16 R4, desc[UR36][R2.64] ;  /* 0x0000002402047981 */ /* 0x000ea4000c1e1500 */
[----:B--2---:R-:W-:-:S06]  /*4920*/  HADD2.F32 R4, -RZ, R4.H0_H0 ;  /* 0x20000004ff047230 */ /* 0x004fcc0000004100 */
[----:B------:R-:W0:Y:S02]  /*4930*/  F2I.FTZ.TRUNC.NTZ R4, R4 ;  /* 0x0000000400047305 */ /* 0x000e24000021f100 */
[----:B0-----:R-:W-:Y:S01]  /*4940*/  PRMT R0, R4, 0x7610, R0 ;  /* 0x0000761004007816 */ /* 0x001fe20000000000 */
[----:B------:R-:W-:Y:S06]  /*4950*/  BRA `(.L_x_46988) ;  /* 0x0000000800ec7947 */ /* 0x000fec0003800000 */
.L_x_46991:
        /* <DEDUP_REMOVED lines=9> */
.L_x_46994:
[----:B------:R-:W2:Y:S02]  /*49f0*/  LDG.E.U16 R2, desc[UR36][R2.64] ;  /* 0x0000002402027981 */ /* 0x000ea4000c1e1500 */
[----:B--2---:R-:W-:-:S06]  /*4a00*/  HADD2.F32 R4, -RZ, R2.H0_H0 ;  /* 0x20000002ff047230 */ /* 0x004fcc0000004100 */
[----:B------:R-:W0:Y:S02]  /*4a10*/  F2I.FTZ.TRUNC.NTZ R4, R4 ;  /* 0x0000000400047305 */ /* 0x000e24000021f100 */
[----:B0-----:R-:W-:Y:S01]  /*4a20*/  PRMT R0, R4, 0x7610, R0 ;  /* 0x0000761004007816 */ /* 0x001fe20000000000 */
[----:B------:R-:W-:Y:S06]  /*4a30*/  BRA `(.L_x_46988) ;  /* 0x0000000800b47947 */ /* 0x000fec0003800000 */
.L_x_46993:
[----:B------:R-:W2:Y:S02]  /*4a40*/  LDG.E.64 R2, desc[UR36][R2.64] ;  /* 0x0000002402027981 */ /* 0x000ea4000c1e1b00 */
[----:B--2---:R0:W1:Y:S01]  /*4a50*/  F2I.F64.TRUNC R0, R2 ;  /* 0x0000000200007311 */ /* 0x004062000030d100 */
[----:B------:R-:W-:Y:S05]  /*4a60*/  BRA `(.L_x_46988) ;  /* 0x0000000800a87947 */ /* 0x000fea0003800000 */
.L_x_46983:
        /* <DEDUP_REMOVED lines=12> */
.L_x_46997:
[----:B------:R-:W2:Y:S02]  /*4b30*/  LDG.E.64 R2, desc[UR36][R2.64] ;  /* 0x0000002402027981 */ /* 0x000ea4000c1e1b00 */
[----:B--2---:R3:W4:Y:S01]  /*4b40*/  F2I.F64.TRUNC R0, R2 ;  /* 0x0000000200007311 */ /* 0x004722000030d100 */
[----:B------:R-:W-:Y:S05]  /*4b50*/  BRA `(.L_x_46988) ;  /* 0x00000008006c7947 */ /* 0x000fea0003800000 */
.L_x_46996:
        /* <DEDUP_REMOVED lines=28> */
.L_x_46999:
        /* <DEDUP_REMOVED lines=15> */
.L_x_46998:
[----:B------:R-:W2:Y:S02]  /*4e10*/  LDG.E.U16 R4, desc[UR36][R2.64] ;  /* 0x0000002402047981 */ /* 0x000ea4000c1e1500 */
[----:B--2---:R-:W-:-:S06]  /*4e20*/  IMAD.U32 R4, R4, 0x10000, RZ ;  /* 0x0001000004047824 */ /* 0x004fcc00078e00ff */
[----:B------:R-:W0:Y:S02]  /*4e30*/  F2I.FTZ.TRUNC.NTZ R4, R4 ;  /* 0x0000000400047305 */ /* 0x000e24000021f100 */
[----:B0-----:R-:W-:Y:S01]  /*4e40*/  PRMT R0, R4, 0x7610, R0 ;  /* 0x0000761004007816 */ /* 0x001fe20000000000 */
[----:B------:R-:W-:Y:S06]  /*4e50*/  BRA `(.L_x_46988) ;  /* 0x0000000400ac7947 */ /* 0x000fec0003800000 */
.L_x_46995:
        /* <DEDUP_REMOVED lines=10> */
.L_x_47002:
        /* <DEDUP_REMOVED lines=21> */
.L_x_47006:
[----:B------:R-:W-:Y:S05]  /*5050*/  BSYNC B1 ;  /* 0x0000000000017941 */ /* 0x000fea0003800000 */
.L_x_47005:
[----:B------:R-:W-:Y:S01]  /*5060*/  IMAD.SHL.U32 R2, R2, 0x100000, RZ ;  /* 0x0010000002027824 */ /* 0x000fe200078e00ff */
[----:B------:R-:W-:-:S04]  /*5070*/  LEA R3, R0, 0x3b800000, 0x17 ;  /* 0x3b80000000037811 */ /* 0x000fc800078eb8ff */
[----:B------:R-:W-:-:S07]  /*5080*/  LOP3.LUT R4, R3, R2, R4, 0xfe, !PT ;  /* 0x0000000203047212 */ /* 0x000fce00078efe04 */
.L_x_47004:
[----:B------:R-:W-:Y:S05]  /*5090*/  BSYNC B0 ;  /* 0x0000000000007941 */ /* 0x000fea0003800000 */
.L_x_47003:
[----:B------:R-:W0:Y:S02]  /*50a0*/  F2I.FTZ.TRUNC.NTZ R4, R4 ;  /* 0x0000000400047305 */ /* 0x000e24000021f100 */
[----:B0-----:R-:W-:Y:S01]  /*50b0*/  PRMT R0, R4, 0x7610, R0 ;  /* 0x0000761004007816 */ /* 0x001fe20000000000 */
[----:B------:R-:W-:Y:S06]  /*50c0*/  BRA `(.L_x_46988) ;  /* 0x0000000400107947 */ /* 0x000fec0003800000 */
.L_x_47001:
        /* <DEDUP_REMOVED lines=21> */
.L_x_47010:
[----:B------:R-:W-:Y:S05]  /*5220*/  BSYNC B1 ;  /* 0x0000000000017941 */ /* 0x000fea0003800000 */
.L_x_47009:
[----:B------:R-:W-:Y:S01]  /*5230*/  IMAD.SHL.U32 R2, R2, 0x200000, RZ ;  /* 0x0020000002027824 */ /* 0x000fe200078e00ff */
[----:B------:R-:W-:-:S04]  /*5240*/  LEA R3, R0, 0x37800000, 0x17 ;  /* 0x3780000000037811 */ /* 0x000fc800078eb8ff */
[----:B------:R-:W-:-:S07]  /*5250*/  LOP3.LUT R4, R3, R2, R4, 0xfe, !PT ;  /* 0x0000000203047212 */ /* 0x000fce00078efe04 */
.L_x_47008:
[----:B------:R-:W-:Y:S05]  /*5260*/  BSYNC B0 ;  /* 0x0000000000007941 */ /* 0x000fea0003800000 */
.L_x_47007:
[----:B------:R-:W0:Y:S02]  /*5270*/  F2I.FTZ.TRUNC.NTZ R4, R4 ;  /* 0x0000000400047305 */ /* 0x000e24000021f100 */
[----:B0-----:R-:W-:Y:S01]  /*5280*/  PRMT R0, R4, 0x7610, R0 ;  /* 0x0000761004007816 */ /* 0x001fe20000000000 */
[----:B------:R-:W-:Y:S06]  /*5290*/  BRA `(.L_x_46988) ;  /* 0x00000000009c7947 */ /* 0x000fec0003800000 */
.L_x_47000:
        /* <DEDUP_REMOVED lines=14> */
.L_x_47014:
[----:B------:R-:W-:Y:S05]  /*5380*/  BSYNC B0 ;  /* 0x0000000000007941 */ /* 0x000fea0003800000 */
.L_x_47013:
[----:B------:R-:W0:Y:S02]  /*5390*/  F2I.FTZ.TRUNC.NTZ R4, R4 ;  /* 0x0000000400047305 */ /* 0x000e24000021f100 */
[----:B0-----:R-:W-:Y:S01]  /*53a0*/  PRMT R0, R4, 0x7610, R0 ;  /* 0x0000761004007816 */ /* 0x001fe20000000000 */
[----:B------:R-:W-:Y:S06]  /*53b0*/  BRA `(.L_x_46988) ;  /* 0x0000000000547947 */ /* 0x000fec0003800000 */
.L_x_46987:
        /* <DEDUP_REMOVED lines=16> */
.L_x_47015:
[----:B------:R-:W-:Y:S01]  /*54c0*/  PRMT R0, RZ, 0x7610, R0 ;  /* 0x00007610ff007816 */ /* 0x000fe20000000000 */
[----:B------:R-:W-:Y:S06]  /*54d0*/  BRA `(.L_x_46988) ;  /* 0x00000000000c7947 */ /* 0x000fec0003800000 */
.L_x_47012:
[----:B------:R2:W5:Y:S01]  /*54e0*/  LDG.E.U16 R0, desc[UR36][R2.64] ;  /* 0x0000002402007981 */ /* 0x000562000c1e1500 */
[----:B------:R-:W-:Y:S05]  /*54f0*/  BRA `(.L_x_46988) ;  /* 0x0000000000047947 */ /* 0x000fea0003800000 */
.L_x_47011:
[----:B------:R1:W5:Y:S02]  /*5500*/  LDG.E.U16 R0, desc[UR36][R2.64] ;  /* 0x0000002402007981 */ /* 0x000364000c1e1500 */
.L_x_46988:
[----:B-1--45:R-:W-:Y:S01]  /*5510*/  PRMT R7, R0, 0x9910, RZ ;  /* 0x0000991000077816 */ /* 0x032fe200000000ff */
[----:B------:R-:W1:Y:S03]  /*5520*/  LDC.U16 R5, c[0x0][0x422] ;  /* 0x00010880ff057b82 */ /* 0x000e660000000400 */
[----:B------:R-:W-:-:S04]  /*5530*/  IABS R6, R7 ;  /* 0x0000000700067213 */ /* 0x000fc80000000000 */
[----:B------:R-:W4:Y:S08]  /*5540*/  I2F.RP R4, R6 ;  /* 0x0000000600047306 */ /* 0x000f300000209400 */
[----:B----4-:R-:W0:Y:S01]  /*5550*/  MUFU.RCP R4, R4 ;  /* 0x0000000400047308 */ /* 0x010e220000001000 */
[----:B-1----:R-:W-:-:S04]  /*5560*/  PRMT R8, R5, 0x9910, RZ ;  /* 0x0000991005087816 */ /* 0x002fc800000000ff */
[----:B------:R-:W-:Y:S01]  /*5570*/  ISETP.GE.AND P2, PT, R8, RZ, PT ;  /* 0x000000ff0800720c */ /* 0x000fe20003f46270 */
[----:B0-23--:R-:W-:Y:S01]  /*5580*/  VIADD R2, R4, 0xffffffe ;  /* 0x0ffffffe04027836 */ /* 0x00dfe20000000000 */
[----:B------:R-:W-:-:S03]  /*5590*/  IABS R4, R8 ;  /* 0x0000000800047213 */ /* 0x000fc60000000000 */
[----:B------:R0:W1:Y:S02]  /*55a0*/  F2I.FTZ.U32.TRUNC.NTZ R3, R2 ;  /* 0x0000000200037305 */ /* 0x000064000021f000 */
[----:B0-----:R-:W-:Y:S02]  /*55b0*/  IMAD.MOV.U32 R2, RZ, RZ, RZ ;  /* 0x000000ffff027224 */ /* 0x001fe400078e00ff */
[----:B-1----:R-:W-:-:S04]  /*55c0*/  IMAD.MOV R9, RZ, RZ, -R3 ;  /* 0x000000ffff097224 */ /* 0x002fc800078e0a03 */
[----:B------:R-:W-:Y:S01]  /*55d0*/  IMAD.MOV.U32 R5, RZ, RZ, R9 ;  /* 0x000000ffff057224 */ /* 0x000fe200078e0009 */
[----:B------:R-:W-:-:S03]  /*55e0*/  IABS R9, R7 ;  /* 0x0000000700097213 */ /* 0x000fc60000000000 */
[----:B------:R-:W-:Y:S02]  /*55f0*/  IMAD R5, R5, R6, RZ ;  /* 0x0000000605057224 */ /* 0x000fe400078e02ff */
[----:B------:R-:W-:Y:S02]  /*5600*/  IMAD.MOV R9, RZ, RZ, -R9 ;  /* 0x000000ffff097224 */ /* 0x000fe400078e0a09 */
        /* <DEDUP_REMOVED lines=33> */
.L_x_47019:
[----:B------:R0:W-:Y:S01]  /*5820*/  STG.E.U8 desc[UR36][R16.64], R5 ;  /* 0x0000000510007986 */ /* 0x0001e2000c101124 */
[----:B------:R-:W-:Y:S05]  /*5830*/  BRA `(.L_x_47021) ;  /* 0x0000000c00647947 */ /* 0x000fea0003800000 */
.L_x_47018:
        /* <DEDUP_REMOVED lines=10> */
.L_x_47023:
[----:B------:R-:W-:-:S05]  /*58e0*/  PRMT R3, R5, 0x9910, RZ ;  /* 0x0000991005037816 */ /* 0x000fca00000000ff */
[----:B------:R0:W-:Y:S01]  /*58f0*/  STG.E desc[UR36][R16.64], R3 ;  /* 0x0000000310007986 */ /* 0x0001e2000c101924 */
[----:B------:R-:W-:Y:S05]  /*5900*/  BRA `(.L_x_47021) ;  /* 0x0000000c00307947 */ /* 0x000fea0003800000 */
.L_x_47022:
[----:B------:R0:W-:Y:S01]  /*5910*/  STG.E.U16 desc[UR36][R16.64], R5 ;  /* 0x0000000510007986 */ /* 0x0001e2000c101524 */
[----:B------:R-:W-:Y:S05]  /*5920*/  BRA `(.L_x_47021) ;  /* 0x0000000c00287947 */ /* 0x000fea0003800000 */
.L_x_47017:
        /* <DEDUP_REMOVED lines=9> */
.L_x_47025:
[----:B------:R-:W0:Y:S02]  /*59c0*/  I2F.S16 R0, R5 ;  /* 0x0000000500007306 */ /* 0x000e240000101400 */
[----:B0-----:R-:W-:-:S05]  /*59d0*/  F2FP.F16.F32.PACK_AB R0, RZ, R0 ;  /* 0x00000000ff00723e */ /* 0x001fca00000000ff */
[----:B------:R0:W-:Y:S01]  /*59e0*/  STG.E.U16 desc[UR36][R16.64], R0 ;  /* 0x0000000010007986 */ /* 0x0001e2000c101524 */
[----:B------:R-:W-:Y:S05]  /*59f0*/  BRA `(.L_x_47021) ;  /* 0x0000000800f47947 */ /* 0x000fea0003800000 */
.L_x_47024:
        /* <DEDUP_REMOVED lines=10> */
.L_x_47027:
[----:B------:R-:W0:Y:S02]  /*5aa0*/  I2F.S16 R5, R5 ;  /* 0x0000000500057306 */ /* 0x000e240000101400 */
[----:B0-----:R-:W-:-:S04]  /*5ab0*/  F2FP.F16.F32.PACK_AB R3, RZ, R5 ;  /* 0x00000005ff03723e */ /* 0x001fc800000000ff */
[----:B------:R-:W-:-:S05]  /*5ac0*/  PRMT R3, R3, 0x5410, RZ ;  /* 0x0000541003037816 */ /* 0x000fca00000000ff */
[----:B------:R0:W-:Y:S01]  /*5ad0*/  STG.E desc[UR36][R16.64], R3 ;  /* 0x0000000310007986 */ /* 0x0001e2000c101924 */
[----:B------:R-:W-:Y:S05]  /*5ae0*/  BRA `(.L_x_47021) ;  /* 0x0000000800b87947 */ /* 0x000fea0003800000 */
.L_x_47026:
[----:B------:R-:W0:Y:S02]  /*5af0*/  I2F.F64.S16 R2, R5 ;  /* 0x0000000500027312 */ /* 0x000e240000101c00 */
[----:B0-----:R0:W-:Y:S01]  /*5b00*/  STG.E.64 desc[UR36][R16.64], R2 ;  /* 0x0000000210007986 */ /* 0x0011e2000c101b24 */
[----:B------:R-:W-:Y:S05]  /*5b10*/  BRA `(.L_x_47021) ;  /* 0x0000000800ac7947 */ /* 0x000fea0003800000 */
.L_x_47016:
        /* <DEDUP_REMOVED lines=13> */
.L_x_47030:
[----:B------:R-:W0:Y:S01]  /*5bf0*/  I2F.F64.S16 R4, R5 ;  /* 0x0000000500047312 */ /* 0x000e220000101c00 */
[----:B------:R-:W-:-:S05]  /*5c00*/  CS2R R6, SRZ ;  /* 0x0000000000067805 */ /* 0x000fca000001ff00 */
[----:B0-----:R0:W-:Y:S01]  /*5c10*/  STG.E.128 desc[UR36][R16.64], R4 ;  /* 0x0000000410007986 */ /* 0x0011e2000c101d24 */
[----:B------:R-:W-:Y:S05]  /*5c20*/  BRA `(.L_x_47021) ;  /* 0x0000000800687947 */ /* 0x000fea0003800000 */
.L_x_47029:
        /* <DEDUP_REMOVED lines=21> */
.L_x_47034:
[----:B------:R-:W-:Y:S05]  /*5d80*/  BSYNC B0 ;  /* 0x0000000000007941 */ /* 0x000fea0003800000 */
.L_x_47033:
[----:B------:R-:W-:-:S05]  /*5d90*/  LOP3.LUT R3, R0, R3, RZ, 0xfc, !PT ;  /* 0x0000000300037212 */ /* 0x000fca00078efcff */
[----:B------:R0:W-:Y:S01]  /*5da0*/  STG.E.U8 desc[UR36][R16.64], R3 ;  /* 0x0000000310007986 */ /* 0x0001e2000c101124 */
[----:B------:R-:W-:Y:S05]  /*5db0*/  BRA `(.L_x_47021) ;  /* 0x0000000800047947 */ /* 0x000fea0003800000 */
.L_x_47032:
        /* <DEDUP_REMOVED lines=13> */
.L_x_47036:
[----:B------:R-:W-:Y:S01]  /*5e90*/  IMAD.MOV.U32 R0, RZ, RZ, 0x7f ;  /* 0x0000007fff007424 */ /* 0x000fe200078e00ff */
[----:B------:R-:W-:-:S04]  /*5ea0*/  ISETP.GT.U32.AND P0, PT, R2, 0x7f800000, PT ;  /* 0x7f8000000200780c */ /* 0x000fc80003f04070 */
[----:B------:R-:W-:-:S09]  /*5eb0*/  SEL R0, R0, 0x7c, P0 ;  /* 0x0000007c00007807 */ /* 0x000fd20000000000 */
.L_x_47037:
[----:B------:R-:W-:Y:S05]  /*5ec0*/  BSYNC B0 ;  /* 0x0000000000007941 */ /* 0x000fea0003800000 */
.L_x_47035:
[----:B------:R-:W-:-:S04]  /*5ed0*/  LOP3.LUT R2, R5, 0x80000000, RZ, 0xc0, !PT ;  /* 0x8000000005027812 */ /* 0x000fc800078ec0ff */
[----:B------:R-:W-:-:S04]  /*5ee0*/  SHF.R.U32.HI R3, RZ, 0x18, R2 ;  /* 0x00000018ff037819 */ /* 0x000fc80000011602 */
[----:B------:R-:W-:-:S05]  /*5ef0*/  LOP3.LUT R3, R0, R3, RZ, 0xfc, !PT ;  /* 0x0000000300037212 */ /* 0x000fca00078efcff */
[----:B------:R0:W-:Y:S01]  /*5f00*/  STG.E.U8 desc[UR36][R16.64], R3 ;  /* 0x0000000310007986 */ /* 0x0001e2000c101124 */
[----:B------:R-:W-:Y:S05]  /*5f10*/  BRA `(.L_x_47021) ;  /* 0x0000000400ac7947 */ /* 0x000fea0003800000 */
.L_x_47031:
[----:B------:R-:W0:Y:S02]  /*5f20*/  I2F.S16 R0, R5 ;  /* 0x0000000500007306 */ /* 0x000e240000101400 */
[----:B0-----:R-:W-:-:S05]  /*5f30*/  F2FP.BF16.F32.PACK_AB R0, RZ, R0 ;  /* 0x00000000ff00723e */ /* 0x001fca00000010ff */
[----:B------:R0:W-:Y:S01]  /*5f40*/  STG.E.U16 desc[UR36][R16.64], R0 ;  /* 0x0000000010007986 */ /* 0x0001e2000c101524 */
[----:B------:R-:W-:Y:S05]  /*5f50*/  BRA `(.L_x_47021) ;  /* 0x00000004009c7947 */ /* 0x000fea0003800000 */
.L_x_47028:
        /* <DEDUP_REMOVED lines=10> */
.L_x_47040:
        /* <DEDUP_REMOVED lines=17> */
.L_x_47043:
[----:B------:R-:W-:-:S04]  /*6110*/  LOP3.LUT R2, R5, 0x80000000, RZ, 0xc0, !PT ;  /* 0x8000000005027812 */ /* 0x000fc800078ec0ff */
[----:B------:R-:W-:-:S04]  /*6120*/  SHF.R.U32.HI R3, RZ, 0x18, R2 ;  /* 0x00000018ff037819 */ /* 0x000fc80000011602 */
[----:B------:R-:W-:-:S04]  /*6130*/  LOP3.LUT R0, R0, R3, RZ, 0xfc, !PT ;  /* 0x0000000300007212 */ /* 0x000fc800078efcff */
[----:B------:R-:W-:-:S07]  /*6140*/  PRMT R8, R0, 0x7610, R8 ;  /* 0x0000761000087816 */ /* 0x000fce0000000008 */
.L_x_47042:
[----:B------:R-:W-:Y:S05]  /*6150*/  BSYNC B0 ;  /* 0x0000000000007941 */ /* 0x000fea0003800000 */
.L_x_47041:
[----:B------:R3:W-:Y:S01]  /*6160*/  STG.E.U8 desc[UR36][R16.64], R8 ;  /* 0x0000000810007986 */ /* 0x0007e2000c101124 */
[----:B------:R-:W-:Y:S05]  /*6170*/  BRA `(.L_x_47021) ;  /* 0x0000000400147947 */ /* 0x000fea0003800000 */
.L_x_47039:
        /* <DEDUP_REMOVED lines=17> */
.L_x_47046:
[----:B------:R-:W-:-:S04]  /*6290*/  LOP3.LUT R2, R5, 0x80000000, RZ, 0xc0, !PT ;  /* 0x8000000005027812 */ /* 0x000fc800078ec0ff */
[----:B------:R-:W-:-:S04]  /*62a0*/  SHF.R.U32.HI R3, RZ, 0x18, R2 ;  /* 0x00000018ff037819 */ /* 0x000fc80000011602 */
[----:B------:R-:W-:-:S04]  /*62b0*/  LOP3.LUT R0, R0, R3, RZ, 0xfc, !PT ;  /* 0x0000000300007212 */ /* 0x000fc800078efcff */
[----:B------:R-:W-:-:S07]  /*62c0*/  PRMT R8, R0, 0x7610, R8 ;  /* 0x0000761000087816 */ /* 0x000fce0000000008 */
.L_x_47045:
[----:B------:R-:W-:Y:S05]  /*62d0*/  BSYNC B0 ;  /* 0x0000000000007941 */ /* 0x000fea0003800000 */
.L_x_47044:
[----:B------:R0:W-:Y:S01]  /*62e0*/  STG.E.U8 desc[UR36][R16.64], R8 ;  /* 0x0000000810007986 */ /* 0x0001e2000c101124 */
[----:B------:R-:W-:Y:S05]  /*62f0*/  BRA `(.L_x_47021) ;  /* 0x0000000000b47947 */ /* 0x000fea0003800000 */
.L_x_47038:
        /* <DEDUP_REMOVED lines=22> */
.L_x_47020:
        /* <DEDUP_REMOVED lines=16> */
.L_x_47049:
[----:B------:R-:W-:Y:S05]  /*6560*/  BRA `(.L_x_47021) ;  /* 0x0000000000187947 */ /* 0x000fea0003800000 */
.L_x_47048:
[----:B------:R-:W-:-:S04]  /*6570*/  PRMT R2, R5, 0x9910, RZ ;  /* 0x0000991005027816 */ /* 0x000fc800000000ff */
[----:B------:R-:W-:-:S05]  /*6580*/  SHF.R.S32.HI R3, RZ, 0x1f, R2 ;  /* 0x0000001fff037819 */ /* 0x000fca0000011402 */
[----:B------:R2:W-:Y:S01]  /*6590*/  STG.E.64 desc[UR36][R16.64], R2 ;  /* 0x0000000210007986 */ /* 0x0005e2000c101b24 */
[----:B------:R-:W-:Y:S05]  /*65a0*/  BRA `(.L_x_47021) ;  /* 0x0000000000087947 */ /* 0x000fea0003800000 */
.L_x_47047:
[----:B------:R-:W-:-:S05]  /*65b0*/  PRMT R3, R5, 0x9910, RZ ;  /* 0x0000991005037816 */ /* 0x000fca00000000ff */
[----:B------:R0:W-:Y:S02]  /*65c0*/  STG.E desc[UR36][R16.64], R3 ;  /* 0x0000000310007986 */ /* 0x0001e4000c101924 */
.L_x_47021:
[----:B------:R-:W-:-:S07]  /*65d0*/  VIADD R19, R19, 0x80 ;  /* 0x0000008013137836 */ /* 0x000fce0000000000 */
.L_x_46981:
[----:B------:R-:W-:Y:S05]  /*65e0*/  BSYNC B6 ;  /* 0x0000000000067941 */ /* 0x000fea0003800000 */
.L_x_46980:
        /* <DEDUP_REMOVED lines=307> */
.L_x_47052:
        /* <DEDUP_REMOVED lines=20> */
.L_x_47056:
[----:B------:R0:W5:Y:S01]  /*7a60*/  LDG.E.U8 R0, desc[UR36][R2.64] ;  /* 0x0000002402007981 */ /* 0x000162000c1e1100 */
[----:B------:R-:W-:Y:S05]  /*7a70*/  BRA `(.L_x_47058) ;  /* 0x0000000c00547947 */ /* 0x000fea0003800000 */
.L_x_47055:
        /* <DEDUP_REMOVED lines=8> */
.L_x_47060:
[----:B------:R0:W5:Y:S01]  /*7b00*/  LDG.E.U16 R0, desc[UR36][R2.64] ;  /* 0x0000002402007981 */ /* 0x000162000c1e1500 */
[----:B------:R-:W-:Y:S05]  /*7b10*/  BRA `(.L_x_47058) ;  /* 0x0000000c002c7947 */ /* 0x000fea0003800000 */
.L_x_47059:
[----:B------:R0:W5:Y:S01]  /*7b20*/  LDG.E.U16 R0, desc[UR36][R2.64] ;  /* 0x0000002402007981 */ /* 0x000162000c1e1500 */
[----:B------:R-:W-:Y:S05]  /*7b30*/  BRA `(.L_x_47058) ;  /* 0x0000000c00247947 */ /* 0x000fea0003800000 */
.L_x_47054:
        /* <DEDUP_REMOVED lines=9> */
.L_x_47062:
[----:B------:R-:W2:Y:S02]  /*7bd0*/  LDG.E.U16 R4, desc[UR36][R2.64] ;  /* 0x0000002402047981 */ /* 0x000ea4000c1e1500 */
[----:B--2---:R-:W-:-:S06]  /*7be0*/  HADD2.F32 R4, -RZ, R4.H0_H0 ;  /* 0x20000004ff047230 */ /* 0x004fcc0000004100 */
[----:B------:R-:W0:Y:S02]  /*7bf0*/  F2I.FTZ.TRUNC.NTZ R4, R4 ;  /* 0x0000000400047305 */ /* 0x000e24000021f100 */
[----:B0-----:R-:W-:Y:S01]  /*7c00*/  PRMT R0, R4, 0x7610, R0 ;  /* 0x0000761004007816 */ /* 0x001fe20000000000 */
[----:B------:R-:W-:Y:S06]  /*7c10*/  BRA `(.L_x_47058) ;  /* 0x0000000800ec7947 */ /* 0x000fec0003800000 */
.L_x_47061:
        /* <DEDUP_REMOVED lines=9> */
.L_x_47064:
[----:B------:R-:W2:Y:S02]  /*7cb0*/  LDG.E.U16 R2, desc[UR36][R2.64] ;  /* 0x0000002402027981 */ /* 0x000ea4000c1e1500 */
[----:B--2---:R-:W-:-:S06]  /*7cc0*/  HADD2.F32 R4, -RZ, R2.H0_H0 ;  /* 0x20000002ff047230 */ /* 0x004fcc0000004100 */
[----:B------:R-:W0:Y:S02]  /*7cd0*/  F2I.FTZ.TRUNC.NTZ R4, R4 ;  /* 0x0000000400047305 */ /* 0x000e24000021f100 */
[----:B0-----:R-:W-:Y:S01]  /*7ce0*/  PRMT R0, R4, 0x7610, R0 ;  /* 0x0000761004007816 */ /* 0x001fe20000000000 */
[----:B------:R-:W-:Y:S06]  /*7cf0*/  BRA `(.L_x_47058) ;  /* 0x0000000800b47947 */ /* 0x000fec0003800000 */
.L_x_47063:
[----:B------:R-:W2:Y:S02]  /*7d00*/  LDG.E.64 R2, desc[UR36][R2.64] ;  /* 0x0000002402027981 */ /* 0x000ea4000c1e1b00 */
[----:B--2---:R0:W1:Y:S01]  /*7d10*/  F2I.F64.TRUNC R0, R2 ;  /* 0x0000000200007311 */ /* 0x004062000030d100 */
[----:B------:R-:W-:Y:S05]  /*7d20*/  BRA `(.L_x_47058) ;  /* 0x0000000800a87947 */ /* 0x000fea0003800000 */
.L_x_47053:
        /* <DEDUP_REMOVED lines=12> */
.L_x_47067:
[----:B------:R-:W2:Y:S02]  /*7df0*/  LDG.E.64 R2, desc[UR36][R2.64] ;  /* 0x0000002402027981 */ /* 0x000ea4000c1e1b00 */
[----:B--2---:R3:W4:Y:S01]  /*7e00*/  F2I.F64.TRUNC R0, R2 ;  /* 0x0000000200007311 */ /* 0x004722000030d100 */
[----:B------:R-:W-:Y:S05]  /*7e10*/  BRA `(.L_x_47058) ;  /* 0x00000008006c7947 */ /* 0x000fea0003800000 */
.L_x_47066:
        /* <DEDUP_REMOVED lines=28> */
.L_x_47069:
        /* <DEDUP_REMOVED lines=15> */
.L_x_47068:
[----:B------:R-:W2:Y:S02]  /*80d0*/  LDG.E.U16 R4, desc[UR36][R2.64] ;  /* 0x0000002402047981 */ /* 0x000ea4000c1e1500 */
[----:B--2---:R-:W-:-:S06]  /*80e0*/  IMAD.U32 R4, R4, 0x10000, RZ ;  /* 0x0001000004047824 */ /* 0x004fcc00078e00ff */
[----:B------:R-:W0:Y:S02]  /*80f0*/  F2I.FTZ.TRUNC.NTZ R4, R4 ;  /* 0x0000000400047305 */ /* 0x000e24000021f100 */
[----:B0-----:R-:W-:Y:S01]  /*8100*/  PRMT R0, R4, 0x7610, R0 ;  /* 0x0000761004007816 */ /* 0x001fe20000000000 */
[----:B------:R-:W-:Y:S06]  /*8110*/  BRA `(.L_x_47058) ;  /* 0x0000000400ac7947 */ /* 0x000fec0003800000 */
.L_x_47065:
        /* <DEDUP_REMOVED lines=10> */
.L_x_47072:
        /* <DEDUP_REMOVED lines=21> */
.L_x_47076:
[----:B------:R-:W-:Y:S05]  /*8310*/  BSYNC B1 ;  /* 0x0000000000017941 */ /* 0x000fea0003800000 */
.L_x_47075:
[----:B------:R-:W-:Y:S01]  /*8320*/  IMAD.SHL.U32 R2, R2, 0x100000, RZ ;  /* 0x0010000002027824 */ /* 0x000fe200078e00ff */
[----:B------:R-:W-:-:S04]  /*8330*/  LEA R3, R0, 0x3b800000, 0x17 ;  /* 0x3b80000000037811 */ /* 0x000fc800078eb8ff */
[----:B------:R-:W-:-:S07]  /*8340*/  LOP3.LUT R4, R3, R2, R4, 0xfe, !PT ;  /* 0x0000000203047212 */ /* 0x000fce00078efe04 */
.L_x_47074:
[----:B------:R-:W-:Y:S05]  /*8350*/  BSYNC B0 ;  /* 0x0000000000007941 */ /* 0x000fea0003800000 */
.L_x_47073:
[----:B------:R-:W0:Y:S02]  /*8360*/  F2I.FTZ.TRUNC.NTZ R4, R4 ;  /* 0x0000000400047305 */ /* 0x000e24000021f100 */
[----:B0-----:R-:W-:Y:S01]  /*8370*/  PRMT R0, R4, 0x7610, R0 ;  /* 0x0000761004007816 */ /* 0x001fe20000000000 */
[----:B------:R-:W-:Y:S06]  /*8380*/  BRA `(.L_x_47058) ;  /* 0x0000000400107947 */ /* 0x000fec0003800000 */
.L_x_47071:
        /* <DEDUP_REMOVED lines=21> */
.L_x_47080:
[----:B------:R-:W-:Y:S05]  /*84e0*/  BSYNC B1 ;  /* 0x0000000000017941 */ /* 0x000fea0003800000 */
.L_x_47079:
[----:B------:R-:W-:Y:S01]  /*84f0*/  IMAD.SHL.U32 R2, R2, 0x200000, RZ ;  /* 0x0020000002027824 */ /* 0x000fe200078e00ff */
[----:B------:R-:W-:-:S04]  /*8500*/  LEA R3, R0, 0x37800000, 0x17 ;  /* 0x3780000000037811 */ /* 0x000fc800078eb8ff */
[----:B------:R-:W-:-:S07]  /*8510*/  LOP3.LUT R4, R3, R2, R4, 0xfe, !PT ;  /* 0x0000000203047212 */ /* 0x000fce00078efe04 */
.L_x_47078:
[----:B------:R-:W-:Y:S05]  /*8520*/  BSYNC B0 ;  /* 0x0000000000007941 */ /* 0x000fea0003800000 */
.L_x_47077:
[----:B------:R-:W0:Y:S02]  /*8530*/  F2I.FTZ.TRUNC.NTZ R4, R4 ;  /* 0x0000000400047305 */ /* 0x000e24000021f100 */
[----:B0-----:R-:W-:Y:S01]  /*8540*/  PRMT R0, R4, 0x7610, R0 ;  /* 0x0000761004007816 */ /* 0x001fe20000000000 */
[----:B------:R-:W-:Y:S06]  /*8550*/  BRA `(.L_x_47058) ;  /* 0x00000000009c7947 */ /* 0x000fec0003800000 */
.L_x_47070:
        /* <DEDUP_REMOVED lines=14> */
.L_x_47084:
[----:B------:R-:W-:Y:S05]  /*8640*/  BSYNC B0 ;  /* 0x0000000000007941 */ /* 0x000fea0003800000 */
.L_x_47083:
[----:B------:R-:W0:Y:S02]  /*8650*/  F2I.FTZ.TRUNC.NTZ R4, R4 ;  /* 0x0000000400047305 */ /* 0x000e24000021f100 */
[----:B0-----:R-:W-:Y:S01]  /*8660*/  PRMT R0, R4, 0x7610, R0 ;  /* 0x0000761004007816 */ /* 0x001fe20000000000 */
[----:B------:R-:W-:Y:S06]  /*8670*/  BRA `(.L_x_47058) ;  /* 0x0000000000547947 */ /* 0x000fec0003800000 */
.L_x_47057:
        /* <DEDUP_REMOVED lines=16> */
.L_x_47085:
[----:B------:R-:W-:Y:S01]  /*8780*/  PRMT R0, RZ, 0x7610, R0 ;  /* 0x00007610ff007816 */ /* 0x000fe20000000000 */
[----:B------:R-:W-:Y:S06]  /*8790*/  BRA `(.L_x_47058) ;  /* 0x00000000000c7947 */ /* 0x000fec0003800000 */
.L_x_47082:
[----:B------:R1:W5:Y:S01]  /*87a0*/  LDG.E.U16 R0, desc[UR36][R2.64] ;  /* 0x0000002402007981 */ /* 0x000362000c1e1500 */
[----:B------:R-:W-:Y:S05]  /*87b0*/  BRA `(.L_x_47058) ;  /* 0x0000000000047947 */ /* 0x000fea0003800000 */
.L_x_47081:
[----:B------:R2:W5:Y:S02]  /*87c0*/  LDG.E.U16 R0, desc[UR36][R2.64] ;  /* 0x0000002402007981 */ /* 0x000564000c1e1500 */
.L_x_47058:
        /* <DEDUP_REMOVED lines=49> */
.L_x_47089:
[----:B------:R3:W-:Y:S01]  /*8ae0*/  STG.E.U8 desc[UR36][R16.64], R5 ;  /* 0x0000000510007986 */ /* 0x0007e2000c101124 */
[----:B------:R-:W-:Y:S05]  /*8af0*/  BRA `(.L_x_47091) ;  /* 0x0000000c00647947 */ /* 0x000fea0003800000 */
.L_x_47088:
        /* <DEDUP_REMOVED lines=10> */
.L_x_47093:
[----:B------:R-:W-:-:S05]  /*8ba0*/  PRMT R3, R5, 0x9910, RZ ;  /* 0x0000991005037816 */ /* 0x000fca00000000ff */
[----:B------:R2:W-:Y:S01]  /*8bb0*/  STG.E desc[UR36][R16.64], R3 ;  /* 0x0000000310007986 */ /* 0x0005e2000c101924 */
[----:B------:R-:W-:Y:S05]  /*8bc0*/  BRA `(.L_x_47091) ;  /* 0x0000000c00307947 */ /* 0x000fea0003800000 */
.L_x_47092:
[----:B------:R0:W-:Y:S01]  /*8bd0*/  STG.E.U16 desc[UR36][R16.64], R5 ;  /* 0x0000000510007986 */ /* 0x0001e2000c101524 */
[----:B------:R-:W-:Y:S05]  /*8be0*/  BRA `(.L_x_47091) ;  /* 0x0000000c00287947 */ /* 0x000fea0003800000 */
.L_x_47087:
        /* <DEDUP_REMOVED lines=9> */
.L_x_47095:
[----:B------:R-:W0:Y:S02]  /*8c80*/  I2F.S16 R0, R5 ;  /* 0x0000000500007306 */ /* 0x000e240000101400 */
[----:B0-----:R-:W-:-:S05]  /*8c90*/  F2FP.F16.F32.PACK_AB R0, RZ, R0 ;  /* 0x00000000ff00723e */ /* 0x001fca00000000ff */
[----:B------:R0:W-:Y:S01]  /*8ca0*/  STG.E.U16 desc[UR36][R16.64], R0 ;  /* 0x0000000010007986 */ /* 0x0001e2000c101524 */
[----:B------:R-:W-:Y:S05]  /*8cb0*/  BRA `(.L_x_47091) ;  /* 0x0000000800f47947 */ /* 0x000fea0003800000 */
.L_x_47094:
        /* <DEDUP_REMOVED lines=10> */
.L_x_47097:
[----:B------:R-:W0:Y:S02]  /*8d60*/  I2F.S16 R5, R5 ;  /* 0x0000000500057306 */ /* 0x000e240000101400 */
[----:B0-----:R-:W-:-:S04]  /*8d70*/  F2FP.F16.F32.PACK_AB R3, RZ, R5 ;  /* 0x00000005ff03723e */ /* 0x001fc800000000ff */
[----:B------:R-:W-:-:S05]  /*8d80*/  PRMT R3, R3, 0x5410, RZ ;  /* 0x0000541003037816 */ /* 0x000fca00000000ff */
[----:B------:R0:W-:Y:S01]  /*8d90*/  STG.E desc[UR36][R16.64], R3 ;  /* 0x0000000310007986 */ /* 0x0001e2000c101924 */
[----:B------:R-:W-:Y:S05]  /*8da0*/  BRA `(.L_x_47091) ;  /* 0x0000000800b87947 */ /* 0x000fea0003800000 */
.L_x_47096:
[----:B------:R-:W0:Y:S02]  /*8db0*/  I2F.F64.S16 R2, R5 ;  /* 0x0000000500027312 */ /* 0x000e240000101c00 */
[----:B0-----:R0:W-:Y:S01]  /*8dc0*/  STG.E.64 desc[UR36][R16.64], R2 ;  /* 0x0000000210007986 */ /* 0x0011e2000c101b24 */
[----:B------:R-:W-:Y:S05]  /*8dd0*/  BRA `(.L_x_47091) ;  /* 0x0000000800ac7947 */ /* 0x000fea0003800000 */
.L_x_47086:
        /* <DEDUP_REMOVED lines=13> */
.L_x_47100:
[----:B------:R-:W0:Y:S01]  /*8eb0*/  I2F.F64.S16 R4, R5 ;  /* 0x0000000500047312 */ /* 0x000e220000101c00 */
[----:B------:R-:W-:-:S05]  /*8ec0*/  CS2R R6, SRZ ;  /* 0x0000000000067805 */ /* 0x000fca000001ff00 */
[----:B0-----:R0:W-:Y:S01]  /*8ed0*/  STG.E.128 desc[UR36][R16.64], R4 ;  /* 0x0000000410007986 */ /* 0x0011e2000c101d24 */
[----:B------:R-:W-:Y:S05]  /*8ee0*/  BRA `(.L_x_47091) ;  /* 0x0000000800687947 */ /* 0x000fea0003800000 */
.L_x_47099:
        /* <DEDUP_REMOVED lines=21> */
.L_x_47104:
[----:B------:R-:W-:Y:S05]  /*9040*/  BSYNC B0 ;  /* 0x0000000000007941 */ /* 0x000fea0003800000 */
.L_x_47103:
[----:B------:R-:W-:-:S05]  /*9050*/  LOP3.LUT R3, R0, R3, RZ, 0xfc, !PT ;  /* 0x0000000300037212 */ /* 0x000fca00078efcff */
[----:B------:R0:W-:Y:S01]  /*9060*/  STG.E.U8 desc[UR36][R16.64], R3 ;  /* 0x0000000310007986 */ /* 0x0001e2000c101124 */
[----:B------:R-:W-:Y:S05]  /*9070*/  BRA `(.L_x_47091) ;  /* 0x0000000800047947 */ /* 0x000fea0003800000 */
.L_x_47102:
        /* <DEDUP_REMOVED lines=13> */
.L_x_47106:
[----:B------:R-:W-:Y:S01]  /*9150*/  IMAD.MOV.U32 R0, RZ, RZ, 0x7f ;  /* 0x0000007fff007424 */ /* 0x000fe200078e00ff */
[----:B------:R-:W-:-:S04]  /*9160*/  ISETP.GT.U32.AND P0, PT, R2, 0x7f800000, PT ;  /* 0x7f8000000200780c */ /* 0x000fc80003f04070 */
[----:B------:R-:W-:-:S09]  /*9170*/  SEL R0, R0, 0x7c, P0 ;  /* 0x0000007c00007807 */ /* 0x000fd20000000000 */
.L_x_47107:
[----:B------:R-:W-:Y:S05]  /*9180*/  BSYNC B0 ;  /* 0x0000000000007941 */ /* 0x000fea0003800000 */
.L_x_47105:
[----:B------:R-:W-:-:S04]  /*9190*/  LOP3.LUT R2, R5, 0x80000000, RZ, 0xc0, !PT ;  /* 0x8000000005027812 */ /* 0x000fc800078ec0ff */
[----:B------:R-:W-:-:S04]  /*91a0*/  SHF.R.U32.HI R3, RZ, 0x18, R2 ;  /* 0x00000018ff037819 */ /* 0x000fc80000011602 */
[----:B------:R-:W-:-:S05]  /*91b0*/  LOP3.LUT R3, R0, R3, RZ, 0xfc, !PT ;  /* 0x0000000300037212 */ /* 0x000fca00078efcff */
[----:B------:R0:W-:Y:S01]  /*91c0*/  STG.E.U8 desc[UR36][R16.64], R3 ;  /* 0x0000000310007986 */ /* 0x0001e2000c101124 */
[----:B------:R-:W-:Y:S05]  /*91d0*/  BRA `(.L_x_47091) ;  /* 0x0000000400ac7947 */ /* 0x000fea0003800000 */
.L_x_47101:
[----:B------:R-:W0:Y:S02]  /*91e0*/  I2F.S16 R0, R5 ;  /* 0x0000000500007306 */ /* 0x000e240000101400 */
[----:B0-----:R-:W-:-:S05]  /*91f0*/  F2FP.BF16.F32.PACK_AB R0, RZ, R0 ;  /* 0x00000000ff00723e */ /* 0x001fca00000010ff */
[----:B------:R0:W-:Y:S01]  /*9200*/  STG.E.U16 desc[UR36][R16.64], R0 ;  /* 0x0000000010007986 */ /* 0x0001e2000c101524 */
[----:B------:R-:W-:Y:S05]  /*9210*/  BRA `(.L_x_47091) ;  /* 0x00000004009c7947 */ /* 0x000fea0003800000 */
.L_x_47098:
        /* <DEDUP_REMOVED lines=10> */
.L_x_47110:
        /* <DEDUP_REMOVED lines=17> */
.L_x_47113:
[----:B------:R-:W-:-:S04]  /*93d0*/  LOP3.LUT R2, R5, 0x80000000, RZ, 0xc0, !PT ;  /* 0x8000000005027812 */ /* 0x000fc800078ec0ff */
[----:B------:R-:W-:-:S04]  /*93e0*/  SHF.R.U32.HI R3, RZ, 0x18, R2 ;  /* 0x00000018ff037819 */ /* 0x000fc80000011602 */
[----:B------:R-:W-:-:S04]  /*93f0*/  LOP3.LUT R0, R0, R3, RZ, 0xfc, !PT ;  /* 0x0000000300007212 */ /* 0x000fc800078efcff */
[----:B------:R-:W-:-:S07]  /*9400*/  PRMT R8, R0, 0x7610, R8 ;  /* 0x0000761000087816 */ /* 0x000fce0000000008 */
.L_x_47112:
[----:B------:R-:W-:Y:S05]  /*9410*/  BSYNC B0 ;  /* 0x0000000000007941 */ /* 0x000fea0003800000 */
.L_x_47111:
[----:B------:R0:W-:Y:S01]  /*9420*/  STG.E.U8 desc[UR36][R16.64], R8 ;  /* 0x0000000810007986 */ /* 0x0001e2000c101124 */
[----:B------:R-:W-:Y:S05]  /*9430*/  BRA `(.L_x_47091) ;  /* 0x0000000400147947 */ /* 0x000fea0003800000 */
.L_x_47109:
        /* <DEDUP_REMOVED lines=17> */
.L_x_47116:
[----:B------:R-:W-:-:S04]  /*9550*/  LOP3.LUT R2, R5, 0x80000000, RZ, 0xc0, !PT ;  /* 0x8000000005027812 */ /* 0x000fc800078ec0ff */
[----:B------:R-:W-:-:S04]  /*9560*/  SHF.R.U32.HI R3, RZ, 0x18, R2 ;  /* 0x00000018ff037819 */ /* 0x000fc80000011602 */
[----:B------:R-:W-:-:S04]  /*9570*/  LOP3.LUT R0, R0, R3, RZ, 0xfc, !PT ;  /* 0x0000000300007212 */ /* 0x000fc800078efcff */
[----:B------:R-:W-:-:S07]  /*9580*/  PRMT R8, R0, 0x7610, R8 ;  /* 0x0000761000087816 */ /* 0x000fce0000000008 */
.L_x_47115:
[----:B------:R-:W-:Y:S05]  /*9590*/  BSYNC B0 ;  /* 0x0000000000007941 */ /* 0x000fea0003800000 */
.L_x_47114:
[----:B------:R0:W-:Y:S01]  /*95a0*/  STG.E.U8 desc[UR36][R16.64], R8 ;  /* 0x0000000810007986 */ /* 0x0001e2000c101124 */
[----:B------:R-:W-:Y:S05]  /*95b0*/  BRA `(.L_x_47091) ;  /* 0x0000000000b47947 */ /* 0x000fea0003800000 */
.L_x_47108:
        /* <DEDUP_REMOVED lines=22> */
.L_x_47090:
        /* <DEDUP_REMOVED lines=16> */
.L_x_47119:
[----:B------:R-:W-:Y:S05]  /*9820*/  BRA `(.L_x_47091) ;  /* 0x0000000000187947 */ /* 0x000fea0003800000 */
.L_x_47118:
[----:B------:R-:W-:-:S04]  /*9830*/  PRMT R2, R5, 0x9910, RZ ;  /* 0x0000991005027816 */ /* 0x000fc800000000ff */
[----:B------:R-:W-:-:S05]  /*9840*/  SHF.R.S32.HI R3, RZ, 0x1f, R2 ;  /* 0x0000001fff037819 */ /* 0x000fca0000011402 */
[----:B------:R0:W-:Y:S01]  /*9850*/  STG.E.64 desc[UR36][R16.64], R2 ;  /* 0x0000000210007986 */ /* 0x0001e2000c101b24 */
[----:B------:R-:W-:Y:S05]  /*9860*/  BRA `(.L_x_47091) ;  /* 0x0000000000087947 */ /* 0x000fea0003800000 */
.L_x_47117:
[----:B------:R-:W-:-:S05]  /*9870*/  PRMT R3, R5, 0x9910, RZ ;  /* 0x0000991005037816 */ /* 0x000fca00000000ff */
[----:B------:R0:W-:Y:S02]  /*9880*/  STG.E desc[UR36][R16.64], R3 ;  /* 0x0000000310007986 */ /* 0x0001e4000c101924 */
.L_x_47091:
[----:B------:R-:W-:-:S07]  /*9890*/  VIADD R19, R19, 0x80 ;  /* 0x0000008013137836 */ /* 0x000fce0000000000 */
.L_x_47051:
[----:B------:R-:W-:Y:S05]  /*98a0*/  BSYNC B6 ;  /* 0x0000000000067941 */ /* 0x000fea0003800000 */
.L_x_47050:
        /* <DEDUP_REMOVED lines=306> */
.L_x_47120:
        /* <DEDUP_REMOVED lines=20> */
.L_x_47124:
[----:B------:R4:W5:Y:S01]  /*ad10*/  LDG.E.U8 R0, desc[UR36][R2.64] ;  /* 0x0000002402007981 */ /* 0x000962000c1e1100 */
[----:B------:R-:W-:Y:S05]  /*ad20*/  BRA `(.L_x_47126) ;  /* 0x0000000c00547947 */ /* 0x000fea0003800000 */
.L_x_47123:
        /* <DEDUP_REMOVED lines=8> */
.L_x_47128:
[----:B------:R2:W5:Y:S01]  /*adb0*/  LDG.E.U16 R0, desc[UR36][R2.64] ;  /* 0x0000002402007981 */ /* 0x000562000c1e1500 */
[----:B------:R-:W-:Y:S05]  /*adc0*/  BRA `(.L_x_47126) ;  /* 0x0000000c002c7947 */ /* 0x000fea0003800000 */
.L_x_47127:
[----:B------:R0:W5:Y:S01]  /*add0*/  LDG.E.U16 R0, desc[UR36][R2.64] ;  /* 0x0000002402007981 */ /* 0x000162000c1e1500 */
[----:B------:R-:W-:Y:S05]  /*ade0*/  BRA `(.L_x_47126) ;  /* 0x0000000c00247947 */ /* 0x000fea0003800000 */
.L_x_47122:
        /* <DEDUP_REMOVED lines=9> */
.L_x_47130:
[----:B------:R-:W2:Y:S02]  /*ae80*/  LDG.E.U16 R4, desc[UR36][R2.64] ;  /* 0x0000002402047981 */ /* 0x000ea4000c1e1500 */
[----:B--2---:R-:W-:-:S06]  /*ae90*/  HADD2.F32 R4, -RZ, R4.H0_H0 ;  /* 0x20000004ff047230 */ /* 0x004fcc0000004100 */
[----:B------:R-:W0:Y:S02]  /*aea0*/  F2I.FTZ.TRUNC.NTZ R4, R4 ;  /* 0x0000000400047305 */ /* 0x000e24000021f100 */
[----:B0-----:R-:W-:Y:S01]  /*aeb0*/  PRMT R0, R4, 0x7610, R0 ;  /* 0x0000761004007816 */ /* 0x001fe20000000000 */
[----:B------:R-:W-:Y:S06]  /*aec0*/  BRA `(.L_x_47126) ;  /* 0x0000000800ec7947 */ /* 0x000fec0003800000 */
.L_x_47129:
        /* <DEDUP_REMOVED lines=9> */
.L_x_47132:
[----:B------:R-:W2:Y:S02]  /*af60*/  LDG.E.U16 R2, desc[UR36][R2.64] ;  /* 0x0000002402027981 */ /* 0x000ea4000c1e1500 */
[----:B--2---:R-:W-:-:S06]  /*af70*/  HADD2.F32 R4, -RZ, R2.H0_H0 ;  /* 0x20000002ff047230 */ /* 0x004fcc0000004100 */
[----:B------:R-:W0:Y:S02]  /*af80*/  F2I.FTZ.TRUNC.NTZ R4, R4 ;  /* 0x0000000400047305 */ /* 0x000e24000021f100 */
[----:B0-----:R-:W-:Y:S01]  /*af90*/  PRMT R0, R4, 0x7610, R0 ;  /* 0x0000761004007816 */ /* 0x001fe20000000000 */
[----:B------:R-:W-:Y:S06]  /*afa0*/  BRA `(.L_x_47126) ;  /* 0x0000000800b47947 */ /* 0x000fec0003800000 */
.L_x_47131:
[----:B------:R-:W2:Y:S02]  /*afb0*/  LDG.E.64 R2, desc[UR36][R2.64] ;  /* 0x0000002402027981 */ /* 0x000ea4000c1e1b00 */
[----:B--2---:R0:W1:Y:S01]  /*afc0*/  F2I.F64.TRUNC R0, R2 ;  /* 0x0000000200007311 */ /* 0x004062000030d100 */
[----:B------:R-:W-:Y:S05]  /*afd0*/  BRA `(.L_x_47126) ;  /* 0x0000000800a87947 */ /* 0x000fea0003800000 */
.L_x_47121:
        /* <DEDUP_REMOVED lines=12> */
.L_x_47135:
[----:B------:R-:W2:Y:S02]  /*b0a0*/  LDG.E.64 R2, desc[UR36][R2.64] ;  /* 0x0000002402027981 */ /* 0x000ea4000c1e1b00 */
[----:B--2---:R0:W1:Y:S01]  /*b0b0*/  F2I.F64.TRUNC R0, R2 ;  /* 0x0000000200007311 */ /* 0x004062000030d100 */
[----:B------:R-:W-:Y:S05]  /*b0c0*/  BRA `(.L_x_47126) ;  /* 0x00000008006c7947 */ /* 0x000fea0003800000 */
.L_x_47134:
        /* <DEDUP_REMOVED lines=28> */
.L_x_47137:
        /* <DEDUP_REMOVED lines=15> */
.L_x_47136:
[----:B------:R-:W2:Y:S02]  /*b380*/  LDG.E.U16 R4, desc[UR36][R2.64] ;  /* 0x0000002402047981 */ /* 0x000ea4000c1e1500 */
[----:B--2---:R-:W-:-:S06]  /*b390*/  IMAD.U32 R4, R4, 0x10000, RZ ;  /* 0x0001000004047824 */ /* 0x004fcc00078e00ff */
[----:B------:R-:W0:Y:S02]  /*b3a0*/  F2I.FTZ.TRUNC.NTZ R4, R4 ;  /* 0x0000000400047305 */ /* 0x000e24000021f100 */
[----:B0-----:R-:W-:Y:S01]  /*b3b0*/  PRMT R0, R4, 0x7610, R0 ;  /* 0x0000761004007816 */ /* 0x001fe20000000000 */
[----:B------:R-:W-:Y:S06]  /*b3c0*/  BRA `(.L_x_47126) ;  /* 0x0000000400ac7947 */ /* 0x000fec0003800000 */
.L_x_47133:
        /* <DEDUP_REMOVED lines=10> */
.L_x_47140:
        /* <DEDUP_REMOVED lines=21> */
.L_x_47144:
[----:B------:R-:W-:Y:S05]  /*b5c0*/  BSYNC B1 ;  /* 0x0000000000017941 */ /* 0x000fea0003800000 */
.L_x_47143:
[----:B------:R-:W-:Y:S01]  /*b5d0*/  IMAD.SHL.U32 R2, R2, 0x100000, RZ ;  /* 0x0010000002027824 */ /* 0x000fe200078e00ff */
[----:B------:R-:W-:-:S04]  /*b5e0*/  LEA R3, R0, 0x3b800000, 0x17 ;  /* 0x3b80000000037811 */ /* 0x000fc800078eb8ff */
[----:B------:R-:W-:-:S07]  /*b5f0*/  LOP3.LUT R4, R3, R2, R4, 0xfe, !PT ;  /* 0x0000000203047212 */ /* 0x000fce00078efe04 */
.L_x_47142:
[----:B------:R-:W-:Y:S05]  /*b600*/  BSYNC B0 ;  /* 0x0000000000007941 */ /* 0x000fea0003800000 */
.L_x_47141:
[----:B------:R-:W0:Y:S02]  /*b610*/  F2I.FTZ.TRUNC.NTZ R4, R4 ;  /* 0x0000000400047305 */ /* 0x000e24000021f100 */
[----:B0-----:R-:W-:Y:S01]  /*b620*/  PRMT R0, R4, 0x7610, R0 ;  /* 0x0000761004007816 */ /* 0x001fe20000000000 */
[----:B------:R-:W-:Y:S06]  /*b630*/  BRA `(.L_x_47126) ;  /* 0x0000000400107947 */ /* 0x000fec0003800000 */
.L_x_47139:
        /* <DEDUP_REMOVED lines=21> */
.L_x_47148:
[----:B------:R-:W-:Y:S05]  /*b790*/  BSYNC B1 ;  /* 0x0000000000017941 */ /* 0x000fea0003800000 */
.L_x_47147:
[----:B------:R-:W-:Y:S01]  /*b7a0*/  IMAD.SHL.U32 R2, R2, 0x200000, RZ ;  /* 0x0020000002027824 */ /* 0x000fe200078e00ff */
[----:B------:R-:W-:-:S04]  /*b7b0*/  LEA R3, R0, 0x37800000, 0x17 ;  /* 0x3780000000037811 */ /* 0x000fc800078eb8ff */
[----:B------:R-:W-:-:S07]  /*b7c0*/  LOP3.LUT R4, R3, R2, R4, 0xfe, !PT ;  /* 0x0000000203047212 */ /* 0x000fce00078efe04 */
.L_x_47146:
[----:B------:R-:W-:Y:S05]  /*b7d0*/  BSYNC B0 ;  /* 0x0000000000007941 */ /* 0x000fea0003800000 */
.L_x_47145:
[----:B------:R-:W0:Y:S02]  /*b7e0*/  F2I.FTZ.TRUNC.NTZ R4, R4 ;  /* 0x0000000400047305 */ /* 0x000e24000021f100 */
[----:B0-----:R-:W-:Y:S01]  /*b7f0*/  PRMT R0, R4, 0x7610, R0 ;  /* 0x0000761004007816 */ /* 0x001fe20000000000 */
[----:B------:R-:W-:Y:S06]  /*b800*/  BRA `(.L_x_47126) ;  /* 0x00000000009c7947 */ /* 0x000fec0003800000 */
.L_x_47138:
        /* <DEDUP_REMOVED lines=14> */
.L_x_47152:
[----:B------:R-:W-:Y:S05]  /*b8f0*/  BSYNC B0 ;  /* 0x0000000000007941 */ /* 0x000fea0003800000 */
.L_x_47151:
[----:B------:R-:W0:Y:S02]  /*b900*/  F2I.FTZ.TRUNC.NTZ R4, R4 ;  /* 0x0000000400047305 */ /* 0x000e24000021f100 */
[----:B0-----:R-:W-:Y:S01]  /*b910*/  PRMT R0, R4, 0x7610, R0 ;  /* 0x0000761004007816 */ /* 0x001fe20000000000 */
[----:B------:R-:W-:Y:S06]  /*b920*/  BRA `(.L_x_47126) ;  /* 0x0000000000547947 */ /* 0x000fec0003800000 */
.L_x_47125:
        /* <DEDUP_REMOVED lines=16> */
.L_x_47153:
[----:B------:R-:W-:Y:S01]  /*ba30*/  PRMT R0, RZ, 0x7610, R0 ;  /* 0x00007610ff007816 */ /* 0x000fe20000000000 */
[----:B------:R-:W-:Y:S06]  /*ba40*/  BRA `(.L_x_47126) ;  /* 0x00000000000c7947 */ /* 0x000fec0003800000 */
.L_x_47150:
[----:B------:R0:W5:Y:S01]  /*ba50*/  LDG.E.U16 R0, desc[UR36][R2.64] ;  /* 0x0000002402007981 */ /* 0x000162000c1e1500 */
[----:B------:R-:W-:Y:S05]  /*ba60*/  BRA `(.L_x_47126) ;  /* 0x0000000000047947 */ /* 0x000fea0003800000 */
.L_x_47149:
[----:B------:R0:W5:Y:S02]  /*ba70*/  LDG.E.U16 R0, desc[UR36][R2.64] ;  /* 0x0000002402007981 */ /* 0x000164000c1e1500 */
.L_x_47126:
[----:B-1---5:R-:W-:Y:S01]  /*ba80*/  PRMT R7, R0, 0x9910, RZ ;  /* 0x0000991000077816 */ /* 0x022fe200000000ff */
[----:B------:R-:W1:Y:S03]  /*ba90*/  LDC.U16 R5, c[0x0][0x422] ;  /* 0x00010880ff057b82 */ /* 0x000e660000000400 */
[----:B------:R-:W-:-:S04]  /*baa0*/  IABS R6, R7 ;  /* 0x0000000700067213 */ /* 0x000fc80000000000 */
[----:B------:R-:W2:Y:S08]  /*bab0*/  I2F.RP R4, R6 ;  /* 0x0000000600047306 */ /* 0x000eb00000209400 */
[----:B--2---:R-:W0:Y:S01]  /*bac0*/  MUFU.RCP R4, R4 ;  /* 0x0000000400047308 */ /* 0x004e220000001000 */
[----:B-1----:R-:W-:-:S04]  /*bad0*/  PRMT R8, R5, 0x9910, RZ ;  /* 0x0000991005087816 */ /* 0x002fc800000000ff */
[----:B------:R-:W-:Y:S01]  /*bae0*/  ISETP.GE.AND P2, PT, R8, RZ, PT ;  /* 0x000000ff0800720c */ /* 0x000fe20003f46270 */
[----:B0--34-:R-:W-:Y:S01]  /*baf0*/  VIADD R2, R4, 0xffffffe ;  /* 0x0ffffffe04027836 */ /* 0x019fe20000000000 */
        /* <DEDUP_REMOVED lines=41> */
.L_x_47157:
[----:B------:R-:W-:Y:S01]  /*bd90*/  STG.E.U8 desc[UR36][R16.64], R5 ;  /* 0x0000000510007986 */ /* 0x000fe2000c101124 */
[----:B------:R-:W-:Y:S05]  /*bda0*/  EXIT ;  /* 0x000000000000794d */ /* 0x000fea0003800000 */
.L_x_47156:
        /* <DEDUP_REMOVED lines=10> */
.L_x_47160:
[----:B------:R-:W-:-:S05]  /*be50*/  PRMT R3, R5, 0x9910, RZ ;  /* 0x0000991005037816 */ /* 0x000fca00000000ff */
[----:B------:R-:W-:Y:S01]  /*be60*/  STG.E desc[UR36][R16.64], R3 ;  /* 0x0000000310007986 */ /* 0x000fe2000c101924 */
[----:B------:R-:W-:Y:S05]  /*be70*/  EXIT ;  /* 0x000000000000794d */ /* 0x000fea0003800000 */
.L_x_47159:
[----:B------:R-:W-:Y:S01]  /*be80*/  STG.E.U16 desc[UR36][R16.64], R5 ;  /* 0x0000000510007986 */ /* 0x000fe2000c101524 */
[----:B------:R-:W-:Y:S05]  /*be90*/  EXIT ;  /* 0x000000000000794d */ /* 0x000fea0003800000 */
.L_x_47155:
        /* <DEDUP_REMOVED lines=9> */
.L_x_47162:
[----:B------:R-:W0:Y:S02]  /*bf30*/  I2F.S16 R0, R5 ;  /* 0x0000000500007306 */ /* 0x000e240000101400 */
[----:B0-----:R-:W-:-:S05]  /*bf40*/  F2FP.F16.F32.PACK_AB R0, RZ, R0 ;  /* 0x00000000ff00723e */ /* 0x001fca00000000ff */
[----:B------:R-:W-:Y:S01]  /*bf50*/  STG.E.U16 desc[UR36][R16.64], R0 ;  /* 0x0000000010007986 */ /* 0x000fe2000c101524 */
[----:B------:R-:W-:Y:S05]  /*bf60*/  EXIT ;  /* 0x000000000000794d */ /* 0x000fea0003800000 */
.L_x_47161:
        /* <DEDUP_REMOVED lines=10> */
.L_x_47164:
[----:B------:R-:W0:Y:S02]  /*c010*/  I2F.S16 R5, R5 ;  /* 0x0000000500057306 */ /* 0x000e240000101400 */
[----:B0-----:R-:W-:-:S04]  /*c020*/  F2FP.F16.F32.PACK_AB R3, RZ, R5 ;  /* 0x00000005ff03723e */ /* 0x001fc800000000ff */
[----:B------:R-:W-:-:S05]  /*c030*/  PRMT R3, R3, 0x5410, RZ ;  /* 0x0000541003037816 */ /* 0x000fca00000000ff */
[----:B------:R-:W-:Y:S01]  /*c040*/  STG.E desc[UR36][R16.64], R3 ;  /* 0x0000000310007986 */ /* 0x000fe2000c101924 */
[----:B------:R-:W-:Y:S05]  /*c050*/  EXIT ;  /* 0x000000000000794d */ /* 0x000fea0003800000 */
.L_x_47163:
[----:B------:R-:W0:Y:S02]  /*c060*/  I2F.F64.S16 R2, R5 ;  /* 0x0000000500027312 */ /* 0x000e240000101c00 */
[----:B0-----:R-:W-:Y:S01]  /*c070*/  STG.E.64 desc[UR36][R16.64], R2 ;  /* 0x0000000210007986 */ /* 0x001fe2000c101b24 */
[----:B------:R-:W-:Y:S05]  /*c080*/  EXIT ;  /* 0x000000000000794d */ /* 0x000fea0003800000 */
.L_x_47154:
        /* <DEDUP_REMOVED lines=13> */
.L_x_47167:
[----:B------:R-:W0:Y:S01]  /*c160*/  I2F.F64.S16 R4, R5 ;  /* 0x0000000500047312 */ /* 0x000e220000101c00 */
[----:B------:R-:W-:-:S05]  /*c170*/  CS2R R6, SRZ ;  /* 0x0000000000067805 */ /* 0x000fca000001ff00 */
[----:B0-----:R-:W-:Y:S01]  /*c180*/  STG.E.128 desc[UR36][R16.64], R4 ;  /* 0x0000000410007986 */ /* 0x001fe2000c101d24 */
[----:B------:R-:W-:Y:S05]  /*c190*/  EXIT ;  /* 0x000000000000794d */ /* 0x000fea0003800000 */
.L_x_47166:
        /* <DEDUP_REMOVED lines=21> */
.L_x_47171:
[----:B------:R-:W-:Y:S05]  /*c2f0*/  BSYNC B0 ;  /* 0x0000000000007941 */ /* 0x000fea0003800000 */
.L_x_47170:
[----:B------:R-:W-:-:S05]  /*c300*/  LOP3.LUT R3, R0, R3, RZ, 0xfc, !PT ;  /* 0x0000000300037212 */ /* 0x000fca00078efcff */
[----:B------:R-:W-:Y:S01]  /*c310*/  STG.E.U8 desc[UR36][R16.64], R3 ;  /* 0x0000000310007986 */ /* 0x000fe2000c101124 */
[----:B------:R-:W-:Y:S05]  /*c320*/  EXIT ;  /* 0x000000000000794d */ /* 0x000fea0003800000 */
.L_x_47169:
        /* <DEDUP_REMOVED lines=13> */
.L_x_47173:
[----:B------:R-:W-:Y:S01]  /*c400*/  IMAD.MOV.U32 R0, RZ, RZ, 0x7f ;  /* 0x0000007fff007424 */ /* 0x000fe200078e00ff */
[----:B------:R-:W-:-:S04]  /*c410*/  ISETP.GT.U32.AND P0, PT, R2, 0x7f800000, PT ;  /* 0x7f8000000200780c */ /* 0x000fc80003f04070 */
[----:B------:R-:W-:-:S09]  /*c420*/  SEL R0, R0, 0x7c, P0 ;  /* 0x0000007c00007807 */ /* 0x000fd20000000000 */
.L_x_47174:
[----:B------:R-:W-:Y:S05]  /*c430*/  BSYNC B0 ;  /* 0x0000000000007941 */ /* 0x000fea0003800000 */
.L_x_47172:
[----:B------:R-:W-:-:S04]  /*c440*/  LOP3.LUT R2, R5, 0x80000000, RZ, 0xc0, !PT ;  /* 0x8000000005027812 */ /* 0x000fc800078ec0ff */
[----:B------:R-:W-:-:S04]  /*c450*/  SHF.R.U32.HI R3, RZ, 0x18, R2 ;  /* 0x00000018ff037819 */ /* 0x000fc80000011602 */
[----:B------:R-:W-:-:S05]  /*c460*/  LOP3.LUT R3, R0, R3, RZ, 0xfc, !PT ;  /* 0x0000000300037212 */ /* 0x000fca00078efcff */
[----:B------:R-:W-:Y:S01]  /*c470*/  STG.E.U8 desc[UR36][R16.64], R3 ;  /* 0x0000000310007986 */ /* 0x000fe2000c101124 */
[----:B------:R-:W-:Y:S05]  /*c480*/  EXIT ;  /* 0x000000000000794d */ /* 0x000fea0003800000 */
.L_x_47168:
[----:B------:R-:W0:Y:S02]  /*c490*/  I2F.S16 R0, R5 ;  /* 0x0000000500007306 */ /* 0x000e240000101400 */
[----:B0-----:R-:W-:-:S05]  /*c4a0*/  F2FP.BF16.F32.PACK_AB R0, RZ, R0 ;  /* 0x00000000ff00723e */ /* 0x001fca00000010ff */
[----:B------:R-:W-:Y:S01]  /*c4b0*/  STG.E.U16 desc[UR36][R16.64], R0 ;  /* 0x0000000010007986 */ /* 0x000fe2000c101524 */
[----:B------:R-:W-:Y:S05]  /*c4c0*/  EXIT ;  /* 0x000000000000794d */ /* 0x000fea0003800000 */
.L_x_47165:
        /* <DEDUP_REMOVED lines=10> */
.L_x_47177:
        /* <DEDUP_REMOVED lines=17> */
.L_x_47180:
[----:B------:R-:W-:-:S04]  /*c680*/  LOP3.LUT R2, R5, 0x80000000, RZ, 0xc0, !PT ;  /* 0x8000000005027812 */ /* 0x000fc800078ec0ff */
[----:B------:R-:W-:-:S04]  /*c690*/  SHF.R.U32.HI R3, RZ, 0x18, R2 ;  /* 0x00000018ff037819 */ /* 0x000fc80000011602 */
[----:B------:R-:W-:-:S04]  /*c6a0*/  LOP3.LUT R0, R0, R3, RZ, 0xfc, !PT ;  /* 0x0000000300007212 */ /* 0x000fc800078efcff */
[----:B------:R-:W-:-:S07]  /*c6b0*/  PRMT R8, R0, 0x7610, R8 ;  /* 0x0000761000087816 */ /* 0x000fce0000000008 */
.L_x_47179:
[----:B------:R-:W-:Y:S05]  /*c6c0*/  BSYNC B0 ;  /* 0x0000000000007941 */ /* 0x000fea0003800000 */
.L_x_47178:
[----:B------:R-:W-:Y:S01]  /*c6d0*/  STG.E.U8 desc[UR36][R16.64], R8 ;  /* 0x0000000810007986 */ /* 0x000fe2000c101124 */
[----:B------:R-:W-:Y:S05]  /*c6e0*/  EXIT ;  /* 0x000000000000794d */ /* 0x000fea0003800000 */
.L_x_47176:
        /* <DEDUP_REMOVED lines=17> */
.L_x_47183:
[----:B------:R-:W-:-:S04]  /*c800*/  LOP3.LUT R2, R5, 0x80000000, RZ, 0xc0, !PT ;  /* 0x8000000005027812 */ /* 0x000fc800078ec0ff */
[----:B------:R-:W-:-:S04]  /*c810*/  SHF.R.U32.HI R3, RZ, 0x18, R2 ;  /* 0x00000018ff037819 */ /* 0x000fc80000011602 */
[----:B------:R-:W-:-:S04]  /*c820*/  LOP3.LUT R0, R0, R3, RZ, 0xfc, !PT ;  /* 0x0000000300007212 */ /* 0x000fc800078efcff */
[----:B------:R-:W-:-:S07]  /*c830*/  PRMT R8, R0, 0x7610, R8 ;  /* 0x0000761000087816 */ /* 0x000fce0000000008 */
.L_x_47182:
[----:B------:R-:W-:Y:S05]  /*c840*/  BSYNC B0 ;  /* 0x0000000000007941 */ /* 0x000fea0003800000 */
.L_x_47181:
[----:B------:R-:W-:Y:S01]  /*c850*/  STG.E.U8 desc[UR36][R16.64], R8 ;  /* 0x0000000810007986 */ /* 0x000fe2000c101124 */
[----:B------:R-:W-:Y:S05]  /*c860*/  EXIT ;  /* 0x000000000000794d */ /* 0x000fea0003800000 */
.L_x_47175:
        /* <DEDUP_REMOVED lines=22> */
.L_x_47158:
        /* <DEDUP_REMOVED lines=16> */
.L_x_47186:
[----:B------:R-:W-:Y:S05]  /*cad0*/  EXIT ;  /* 0x000000000000794d */ /* 0x000fea0003800000 */
.L_x_47185:
[----:B------:R-:W-:-:S04]  /*cae0*/  PRMT R2, R5, 0x9910, RZ ;  /* 0x0000991005027816 */ /* 0x000fc800000000ff */
[----:B------:R-:W-:-:S05]  /*caf0*/  SHF.R.S32.HI R3, RZ, 0x1f, R2 ;  /* 0x0000001fff037819 */ /* 0x000fca0000011402 */
[----:B------:R-:W-:Y:S01]  /*cb00*/  STG.E.64 desc[UR36][R16.64], R2 ;  /* 0x0000000210007986 */ /* 0x000fe2000c101b24 */
[----:B------:R-:W-:Y:S05]  /*cb10*/  EXIT ;  /* 0x000000000000794d */ /* 0x000fea0003800000 */
.L_x_47184:
[----:B------:R-:W-:-:S05]  /*cb20*/  PRMT R3, R5, 0x9910, RZ ;  /* 0x0000991005037816 */ /* 0x000fca00000000ff */
[----:B------:R-:W-:Y:S01]  /*cb30*/  STG.E desc[UR36][R16.64], R3 ;  /* 0x0000000310007986 */ /* 0x000fe2000c101924 */
[----:B------:R-:W-:Y:S05]  /*cb40*/  EXIT ;  /* 0x000000000000794d */ /* 0x000fea0003800000 */
.L_x_47187:
        /* <DEDUP_REMOVED lines=11> */
.L_x_57584:


//--------------------- .text._ZN2at6native27unrolled_elementwise_kernelINS0_13AUnaryFunctorIsssZZZNS0_21remainder_kernel_cudaERNS_18TensorIteratorBaseEENKUlvE_clEvENKUlvE3_clEvEUlssE_EESt5arrayIPcLm2EELi4E23TrivialOffsetCalculatorILi1EjESD_NS0_6memory12LoadWithCastILi1EEENSE_13StoreWithCastILi1EEEEEviT_T0_T2_T3_T4_T5_ --------------------------
	.section	.text._ZN2at6native27unrolled_elementwise_kernelINS0_13AUnaryFunctorIsssZZZNS0_21remainder_kernel_cudaERNS_18TensorIteratorBaseEENKUlvE_clEvENKUlvE3_clEvEUlssE_EESt5arrayIPcLm2EELi4E23TrivialOffsetCalculatorILi1EjESD_NS0_6memory12LoadWithCastILi1EEENSE_13StoreWithCastILi1EEEEEviT_T0_T2_T3_T4_T5_,"ax",@progbits
	.align	128
        .global         _ZN2at6native27unrolled_elementwise_kernelINS0_13AUnaryFunctorIsssZZZNS0_21remainder_kernel_cudaERNS_18TensorIteratorBaseEENKUlvE_clEvENKUlvE3_clEvEUlssE_EESt5arrayIPcLm2EELi4E23TrivialOffsetCalculatorILi1EjESD_NS0_6memory12LoadWithCastILi1EEENSE_13StoreWithCastILi1EEEEEviT_T0_T2_T3_T4_T5_
        .type           _ZN2at6native27unrolled_elementwise_kernelINS0_13AUnaryFunctorIsssZZZNS0_21remainder_kernel_cudaERNS_18TensorIteratorBaseEENKUlvE_clEvENKUlvE3_clEvEUlssE_EESt5arrayIPcLm2EELi4E23TrivialOffsetCalculatorILi1EjESD_NS0_6memory12LoadWithCastILi1EEENSE_13StoreWithCastILi1EEEEEviT_T0_T2_T3_T4_T5_,@function
        .size           _ZN2at6native27unrolled_elementwise_kernelINS0_13AUnaryFunctorIsssZZZNS0_21remainder_kernel_cudaERNS_18TensorIteratorBaseEENKUlvE_clEvENKUlvE3_clEvEUlssE_EESt5arrayIPcLm2EELi4E23TrivialOffsetCalculatorILi1EjESD_NS0_6memory12LoadWithCastILi1EEENSE_13StoreWithCastILi1EEEEEviT_T0_T2_T3_T4_T5_,(.L_x_57585 - _ZN2at6native27unrolled_elementwise_kernelINS0_13AUnaryFunctorIsssZZZNS0_21remainder_kernel_cudaERNS_18TensorIteratorBaseEENKUlvE_clEvENKUlvE3_clEvEUlssE_EESt5arrayIPcLm2EELi4E23TrivialOffsetCalculatorILi1EjESD_NS0_6memory12LoadWithCastILi1EEENSE_13StoreWithCastILi1EEEEEviT_T0_T2_T3_T4_T5_)
        .other          _ZN2at6native27unrolled_elementwise_kernelINS0_13AUnaryFunctorIsssZZZNS0_21remainder_kernel_cudaERNS_18TensorIteratorBaseEENKUlvE_clEvENKUlvE3_clEvEUlssE_EESt5arrayIPcLm2EELi4E23TrivialOffsetCalculatorILi1EjESD_NS0_6memory12LoadWithCastILi1EEENSE_13StoreWithCastILi1EEEEEviT_T0_T2_T3_T4_T5_,@"STO_CUDA_ENTRY STV_DEFAULT"
_ZN2at6native27unrolled_elementwise_kernelINS0_13AUnaryFunctorIsssZZZNS0_21remainder_kernel_cudaERNS_18TensorIteratorBaseEENKUlvE_clEvENKUlvE3_clEvEUlssE_EESt5arrayIPcLm2EELi4E23TrivialOffsetCalculatorILi1EjESD_NS0_6memory12LoadWithCastILi1EEENSE_13StoreWithCastILi1EEEEEviT_T0_T2_T3_T4_T5_:
.text._ZN2at6native27unrolled_elementwise_kernelINS0_13AUnaryFunctorIsssZZZNS0_21remainder_kernel_cudaERNS_18TensorIteratorBaseEENKUlvE_clEvENKUlvE3_clEvEUlssE_EESt5arrayIPcLm2EELi4E23TrivialOffsetCalculatorILi1EjESD_NS0_6memory12LoadWithCastILi1EEENSE_13StoreWithCastILi1EEEEEviT_T0_T2_T3_T4_T5_:
        /* <DEDUP_REMOVED lines=31> */
.L_x_47193:
[----:B------:R3:W5:Y:S01]  /*01f0*/  LDG.E.U8 R22, desc[UR36][R4.64] ;  /* 0x0000002404167981 */ /* 0x000762000c1e1100 */
[----:B------:R-:W-:Y:S05]  /*0200*/  BRA `(.L_x_47195) ;  /* 0x0000000c00587947 */ /* 0x000fea0003800000 */
.L_x_47192:
        /* <DEDUP_REMOVED lines=8> */
.L_x_47197:
[----:B------:R1:W5:Y:S01]  /*0290*/  LDG.E.U16 R22, desc[UR36][R4.64] ;  /* 0x0000002404167981 */ /* 0x000362000c1e1500 */
[----:B------:R-:W-:Y:S05]  /*02a0*/  BRA `(.L_x_47195) ;  /* 0x0000000c00307947 */ /* 0x000fea0003800000 */
.L_x_47196:
[----:B------:R2:W5:Y:S01]  /*02b0*/  LDG.E.U16 R22, desc[UR36][R4.64] ;  /* 0x0000002404167981 */ /* 0x000562000c1e1500 */
[----:B------:R-:W-:Y:S05]  /*02c0*/  BRA `(.L_x_47195) ;  /* 0x0000000c00287947 */ /* 0x000fea0003800000 */
.L_x_47191:
        /* <DEDUP_REMOVED lines=9> */
.L_x_47199:
[----:B------:R-:W2:Y:S02]  /*0360*/  LDG.E.U16 R0, desc[UR36][R4.64] ;  /* 0x0000002404007981 */ /* 0x000ea4000c1e1500 */
[----:B--2---:R-:W-:-:S06]  /*0370*/  HADD2.F32 R0, -RZ, R0.H0_H0 ;  /* 0x20000000ff007230 */ /* 0x004fcc0000004100 */
[----:B------:R-:W0:Y:S02]  /*0380*/  F2I.FTZ.TRUNC.NTZ R0, R0 ;  /* 0x0000000000007305 */ /* 0x000e24000021f100 */
[----:B0-----:R-:W-:Y:S01]  /*0390*/  PRMT R22, R0, 0x7610, R22 ;  /* 0x0000761000167816 */ /* 0x001fe20000000016 */
[----:B------:R-:W-:Y:S06]  /*03a0*/  BRA `(.L_x_47195) ;  /* 0x0000000800f07947 */ /* 0x000fec0003800000 */
.L_x_47198:
        /* <DEDUP_REMOVED lines=9> */
.L_x_47201:
[----:B------:R-:W2:Y:S02]  /*0440*/  LDG.E.U16 R4, desc[UR36][R4.64] ;  /* 0x0000002404047981 */ /* 0x000ea4000c1e1500 */
[----:B--2---:R-:W-:-:S06]  /*0450*/  HADD2.F32 R0, -RZ, R4.H0_H0 ;  /* 0x20000004ff007230 */ /* 0x004fcc0000004100 */
[----:B------:R-:W0:Y:S02]  /*0460*/  F2I.FTZ.TRUNC.NTZ R0, R0 ;  /* 0x0000000000007305 */ /* 0x000e24000021f100 */
[----:B0-----:R-:W-:Y:S01]  /*0470*/  PRMT R22, R0, 0x7610, R22 ;  /* 0x0000761000167816 */ /* 0x001fe20000000016 */
[----:B------:R-:W-:Y:S06]  /*0480*/  BRA `(.L_x_47195) ;  /* 0x0000000800b87947 */ /* 0x000fec0003800000 */
.L_x_47200:
[----:B------:R-:W2:Y:S02]  /*0490*/  LDG.E.64 R4, desc[UR36][R4.64] ;  /* 0x0000002404047981 */ /* 0x000ea4000c1e1b00 */
[----:B--2---:R0:W1:Y:S01]  /*04a0*/  F2I.F64.TRUNC R22, R4 ;  /* 0x0000000400167311 */ /* 0x004062000030d100 */
[----:B------:R-:W-:Y:S05]  /*04b0*/  BRA `(.L_x_47195) ;  /* 0x0000000800ac7947 */ /* 0x000fea0003800000 */
.L_x_47190:
        /* <DEDUP_REMOVED lines=12> */
.L_x_47204:
[----:B------:R-:W2:Y:S02]  /*0580*/  LDG.E.64 R4, desc[UR36][R4.64] ;  /* 0x0000002404047981 */ /* 0x000ea4000c1e1b00 */
[----:B--2---:R0:W1:Y:S01]  /*0590*/  F2I.F64.TRUNC R22, R4 ;  /* 0x0000000400167311 */ /* 0x004062000030d100 */
[----:B------:R-:W-:Y:S05]  /*05a0*/  BRA `(.L_x_47195) ;  /* 0x0000000800707947 */ /* 0x000fea0003800000 */
.L_x_47203:
        /* <DEDUP_REMOVED lines=28> */
.L_x_47206:
        /* <DEDUP_REMOVED lines=16> */
.L_x_47205:
[----:B------:R-:W2:Y:S02]  /*0870*/  LDG.E.U16 R0, desc[UR36][R4.64] ;  /* 0x0000002404007981 */ /* 0x000ea4000c1e1500 */
[----:B--2---:R-:W-:-:S06]  /*0880*/  IMAD.U32 R0, R0, 0x10000, RZ ;  /* 0x0001000000007824 */ /* 0x004fcc00078e00ff */
[----:B------:R-:W0:Y:S02]  /*0890*/  F2I.FTZ.TRUNC.NTZ R0, R0 ;  /* 0x0000000000007305 */ /* 0x000e24000021f100 */
[----:B0-----:R-:W-:Y:S01]  /*08a0*/  PRMT R22, R0, 0x7610, R22 ;  /* 0x0000761000167816 */ /* 0x001fe20000000016 */
[----:B------:R-:W-:Y:S06]  /*08b0*/  BRA `(.L_x_47195) ;  /* 0x0000000400ac7947 */ /* 0x000fec0003800000 */
.L_x_47202:
        /* <DEDUP_REMOVED lines=10> */
.L_x_47209:
        /* <DEDUP_REMOVED lines=21> */
.L_x_47213:
[----:B------:R-:W-:Y:S05]  /*0ab0*/  BSYNC B1 ;  /* 0x0000000000017941 */ /* 0x000fea0003800000 */
.L_x_47212:
[----:B------:R-:W-:Y:S01]  /*0ac0*/  LEA R5, R0, 0x3b800000, 0x17 ;  /* 0x3b80000000057811 */ /* 0x000fe200078eb8ff */
[----:B------:R-:W-:-:S05]  /*0ad0*/  IMAD.SHL.U32 R0, R3, 0x100000, RZ ;  /* 0x0010000003007824 */ /* 0x000fca00078e00ff */
[----:B------:R-:W-:-:S07]  /*0ae0*/  LOP3.LUT R0, R5, R0, R6, 0xfe, !PT ;  /* 0x0000000005007212 */ /* 0x000fce00078efe06 */
.L_x_47211:
[----:B------:R-:W-:Y:S05]  /*0af0*/  BSYNC B0 ;  /* 0x0000000000007941 */ /* 0x000fea0003800000 */
.L_x_47210:
[----:B------:R-:W0:Y:S02]  /*0b00*/  F2I.FTZ.TRUNC.NTZ R0, R0 ;  /* 0x0000000000007305 */ /* 0x000e24000021f100 */
[----:B0-----:R-:W-:Y:S01]  /*0b10*/  PRMT R22, R0, 0x7610, R22 ;  /* 0x0000761000167816 */ /* 0x001fe20000000016 */
[----:B------:R-:W-:Y:S06]  /*0b20*/  BRA `(.L_x_47195) ;  /* 0x0000000400107947 */ /* 0x000fec0003800000 */
.L_x_47208:
        /* <DEDUP_REMOVED lines=21> */
.L_x_47217:
[----:B------:R-:W-:Y:S05]  /*0c80*/  BSYNC B1 ;  /* 0x0000000000017941 */ /* 0x000fea0003800000 */
.L_x_47216:
[----:B------:R-:W-:Y:S01]  /*0c90*/  LEA R5, R0, 0x37800000, 0x17 ;  /* 0x3780000000057811 */ /* 0x000fe200078eb8ff */
[----:B------:R-:W-:-:S05]  /*0ca0*/  IMAD.SHL.U32 R0, R3, 0x200000, RZ ;  /* 0x0020000003007824 */ /* 0x000fca00078e00ff */
[----:B------:R-:W-:-:S07]  /*0cb0*/  LOP3.LUT R0, R5, R0, R6, 0xfe, !PT ;  /* 0x0000000005007212 */ /* 0x000fce00078efe06 */
.L_x_47215:
[----:B------:R-:W-:Y:S05]  /*0cc0*/  BSYNC B0 ;  /* 0x0000000000007941 */ /* 0x000fea0003800000 */
.L_x_47214:
[----:B------:R-:W0:Y:S02]  /*0cd0*/  F2I.FTZ.TRUNC.NTZ R0, R0 ;  /* 0x0000000000007305 */ /* 0x000e24000021f100 */
[----:B0-----:R-:W-:Y:S01]  /*0ce0*/  PRMT R22, R0, 0x7610, R22 ;  /* 0x0000761000167816 */ /* 0x001fe20000000016 */
[----:B------:R-:W-:Y:S06]  /*0cf0*/  BRA `(.L_x_47195) ;  /* 0x00000000009c7947 */ /* 0x000fec0003800000 */
.L_x_47207:
        /* <DEDUP_REMOVED lines=14> */
.L_x_47221:
[----:B------:R-:W-:Y:S05]  /*0de0*/  BSYNC B0 ;  /* 0x0000000000007941 */ /* 0x000fea0003800000 */
.L_x_47220:
[----:B------:R-:W0:Y:S02]  /*0df0*/  F2I.FTZ.TRUNC.NTZ R0, R0 ;  /* 0x0000000000007305 */ /* 0x000e24000021f100 */
[----:B0-----:R-:W-:Y:S01]  /*0e00*/  PRMT R22, R0, 0x7610, R22 ;  /* 0x0000761000167816 */ /* 0x001fe20000000016 */
[----:B------:R-:W-:Y:S06]  /*0e10*/  BRA `(.L_x_47195) ;  /* 0x0000000000547947 */ /* 0x000fec0003800000 */
.L_x_47194:
        /* <DEDUP_REMOVED lines=16> */
.L_x_47222:
[----:B------:R-:W-:Y:S01]  /*0f20*/  PRMT R22, RZ, 0x7610, R22 ;  /* 0x00007610ff167816 */ /* 0x000fe20000000016 */
[----:B------:R-:W-:Y:S06]  /*0f30*/  BRA `(.L_x_47195) ;  /* 0x00000000000c7947 */ /* 0x000fec0003800000 */
.L_x_47219:
[----:B------:R0:W5:Y:S01]  /*0f40*/  LDG.E.U16 R22, desc[UR36][R4.64] ;  /* 0x0000002404167981 */ /* 0x000162000c1e1500 */
[----:B------:R-:W-:Y:S05]  /*0f50*/  BRA `(.L_x_47195) ;  /* 0x0000000000047947 */ /* 0x000fea0003800000 */
.L_x_47218:
[----:B------:R0:W5:Y:S02]  /*0f60*/  LDG.E.U16 R22, desc[UR36][R4.64] ;  /* 0x0000002404167981 */ /* 0x000164000c1e1500 */
.L_x_47195:
[----:B------:R-:W2:Y:S02]  /*0f70*/  S2R R17, SR_TID.X ;  /* 0x0000000000117919 */ /* 0x000ea40000002100 */
[----:B--2---:R-:W-:-:S07]  /*0f80*/  VIADD R17, R17, 0x80 ;  /* 0x0000008011117836 */ /* 0x004fce0000000000 */
.L_x_47189:
[----:B------:R-:W-:Y:S05]  /*0f90*/  BSYNC B6 ;  /* 0x0000000000067941 */ /* 0x000fea0003800000 */
.L_x_47188:
        /* <DEDUP_REMOVED lines=23> */
.L_x_47228:
[----:B------:R0:W5:Y:S01]  /*1110*/  LDG.E.U8 R24, desc[UR36][R4.64] ;  /* 0x0000002404187981 */ /* 0x000162000c1e1100 */
[----:B------:R-:W-:Y:S05]  /*1120*/  BRA `(.L_x_47230) ;  /* 0x0000000c00547947 */ /* 0x000fea0003800000 */
.L_x_47227:
        /* <DEDUP_REMOVED lines=8> */
.L_x_47232:
[----:B------:R0:W5:Y:S01]  /*11b0*/  LDG.E.U16 R24, desc[UR36][R4.64] ;  /* 0x0000002404187981 */ /* 0x000162000c1e1500 */
[----:B------:R-:W-:Y:S05]  /*11c0*/  BRA `(.L_x_47230) ;  /* 0x0000000c002c7947 */ /* 0x000fea0003800000 */
.L_x_47231:
[----:B------:R0:W5:Y:S01]  /*11d0*/  LDG.E.U16 R24, desc[UR36][R4.64] ;  /* 0x0000002404187981 */ /* 0x000162000c1e1500 */
[----:B------:R-:W-:Y:S05]  /*11e0*/  BRA `(.L_x_47230) ;  /* 0x0000000c00247947 */ /* 0x000fea0003800000 */
.L_x_47226:
        /* <DEDUP_REMOVED lines=9> */
.L_x_47234:
[----:B------:R-:W2:Y:S02]  /*1280*/  LDG.E.U16 R0, desc[UR36][R4.64] ;  /* 0x0000002404007981 */ /* 0x000ea4000c1e1500 */
[----:B--2---:R-:W-:-:S06]  /*1290*/  HADD2.F32 R0, -RZ, R0.H0_H0 ;  /* 0x20000000ff007230 */ /* 0x004fcc0000004100 */
[----:B------:R-:W0:Y:S02]  /*12a0*/  F2I.FTZ.TRUNC.NTZ R0, R0 ;  /* 0x0000000000007305 */ /* 0x000e24000021f100 */
[----:B0-----:R-:W-:Y:S01]  /*12b0*/  PRMT R24, R0, 0x7610, R24 ;  /* 0x0000761000187816 */ /* 0x001fe20000000018 */
[----:B------:R-:W-:Y:S06]  /*12c0*/  BRA `(.L_x_47230) ;  /* 0x0000000800ec7947 */ /* 0x000fec0003800000 */
.L_x_47233:
        /* <DEDUP_REMOVED lines=9> */
.L_x_47236:
[----:B------:R-:W2:Y:S02]  /*1360*/  LDG.E.U16 R4, desc[UR36][R4.64] ;  /* 0x0000002404047981 */ /* 0x000ea4000c1e1500 */
[----:B--2---:R-:W-:-:S06]  /*1370*/  HADD2.F32 R0, -RZ, R4.H0_H0 ;  /* 0x20000004ff007230 */ /* 0x004fcc0000004100 */
[----:B------:R-:W0:Y:S02]  /*1380*/  F2I.FTZ.TRUNC.NTZ R0, R0 ;  /* 0x0000000000007305 */ /* 0x000e24000021f100 */
[----:B0-----:R-:W-:Y:S01]  /*1390*/  PRMT R24, R0, 0x7610, R24 ;  /* 0x0000761000187816 */ /* 0x001fe20000000018 */
[----:B------:R-:W-:Y:S06]  /*13a0*/  BRA `(.L_x_47230) ;  /* 0x0000000800b47947 */ /* 0x000fec0003800000 */
.L_x_47235:
[----:B------:R-:W2:Y:S02]  /*13b0*/  LDG.E.64 R4, desc[UR36][R4.64] ;  /* 0x0000002404047981 */ /* 0x000ea4000c1e1b00 */
[----:B--2---:R0:W1:Y:S01]  /*13c0*/  F2I.F64.TRUNC R24, R4 ;  /* 0x0000000400187311 */ /* 0x004062000030d100 */
[----:B------:R-:W-:Y:S05]  /*13d0*/  BRA `(.L_x_47230) ;  /* 0x0000000800a87947 */ /* 0x000fea0003800000 */
.L_x_47225:
        /* <DEDUP_REMOVED lines=12> */
.L_x_47239:
[----:B------:R-:W2:Y:S02]  /*14a0*/  LDG.E.64 R4, desc[UR36][R4.64] ;  /* 0x0000002404047981 */ /* 0x000ea4000c1e1b00 */
[----:B--2---:R0:W1:Y:S01]  /*14b0*/  F2I.F64.TRUNC R24, R4 ;  /* 0x0000000400187311 */ /* 0x004062000030d100 */
[----:B------:R-:W-:Y:S05]  /*14c0*/  BRA `(.L_x_47230) ;  /* 0x00000008006c7947 */ /* 0x000fea0003800000 */
.L_x_47238:
        /* <DEDUP_REMOVED lines=28> */
.L_x_47241:
        /* <DEDUP_REMOVED lines=15> */
.L_x_47240:
[----:B------:R-:W2:Y:S02]  /*1780*/  LDG.E.U16 R0, desc[UR36][R4.64] ;  /* 0x0000002404007981 */ /* 0x000ea4000c1e1500 */
[----:B--2---:R-:W-:-:S06]  /*1790*/  IMAD.U32 R0, R0, 0x10000, RZ ;  /* 0x0001000000007824 */ /* 0x004fcc00078e00ff */
[----:B------:R-:W0:Y:S02]  /*17a0*/  F2I.FTZ.TRUNC.NTZ R0, R0 ;  /* 0x0000000000007305 */ /* 0x000e24000021f100 */
[----:B0-----:R-:W-:Y:S01]  /*17b0*/  PRMT R24, R0, 0x7610, R24 ;  /* 0x0000761000187816 */ /* 0x001fe20000000018 */
[----:B------:R-:W-:Y:S06]  /*17c0*/  BRA `(.L_x_47230) ;  /* 0x0000000400ac7947 */ /* 0x000fec0003800000 */
.L_x_47237:
        /* <DEDUP_REMOVED lines=10> */
.L_x_47244:
        /* <DEDUP_REMOVED lines=21> */
.L_x_47248:
[----:B------:R-:W-:Y:S05]  /*19c0*/  BSYNC B1 ;  /* 0x0000000000017941 */ /* 0x000fea0003800000 */
.L_x_47247:
[----:B------:R-:W-:Y:S01]  /*19d0*/  LEA R5, R0, 0x3b800000, 0x17 ;  /* 0x3b80000000057811 */ /* 0x000fe200078eb8ff */
[----:B------:R-:W-:-:S05]  /*19e0*/  IMAD.SHL.U32 R0, R3, 0x100000, RZ ;  /* 0x0010000003007824 */ /* 0x000fca00078e00ff */
[----:B------:R-:W-:-:S07]  /*19f0*/  LOP3.LUT R0, R5, R0, R6, 0xfe, !PT ;  /* 0x0000000005007212 */ /* 0x000fce00078efe06 */
.L_x_47246:
[----:B------:R-:W-:Y:S05]  /*1a00*/  BSYNC B0 ;  /* 0x0000000000007941 */ /* 0x000fea0003800000 */
.L_x_47245:
[----:B------:R-:W0:Y:S02]  /*1a10*/  F2I.FTZ.TRUNC.NTZ R0, R0 ;  /* 0x0000000000007305 */ /* 0x000e24000021f100 */
[----:B0-----:R-:W-:Y:S01]  /*1a20*/  PRMT R24, R0, 0x7610, R24 ;  /* 0x0000761000187816 */ /* 0x001fe20000000018 */
[----:B------:R-:W-:Y:S06]  /*1a30*/  BRA `(.L_x_47230) ;  /* 0x0000000400107947 */ /* 0x000fec0003800000 */
.L_x_47243:
        /* <DEDUP_REMOVED lines=21> */
.L_x_47252:
[----:B------:R-:W-:Y:S05]  /*1b90*/  BSYNC B1 ;  /* 0x0000000000017941 */ /* 0x000fea0003800000 */
.L_x_47251:
[----:B------:R-:W-:Y:S01]  /*1ba0*/  LEA R5, R0, 0x37800000, 0x17 ;  /* 0x3780000000057811 */ /* 0x000fe200078eb8ff */
[----:B------:R-:W-:-:S05]  /*1bb0*/  IMAD.SHL.U32 R0, R3, 0x200000, RZ ;  /* 0x0020000003007824 */ /* 0x000fca00078e00ff */
[----:B------:R-:W-:-:S07]  /*1bc0*/  LOP3.LUT R0, R5, R0, R6, 0xfe, !PT ;  /* 0x0000000005007212 */ /* 0x000fce00078efe06 */
.L_x_47250:
[----:B------:R-:W-:Y:S05]  /*1bd0*/  BSYNC B0 ;  /* 0x0000000000007941 */ /* 0x000fea0003800000 */
.L_x_47249:
[----:B------:R-:W0:Y:S02]  /*1be0*/  F2I.FTZ.TRUNC.NTZ R0, R0 ;  /* 0x0000000000007305 */ /* 0x000e24000021f100 */
[----:B0-----:R-:W-:Y:S01]  /*1bf0*/  PRMT R24, R0, 0x7610, R24 ;  /* 0x0000761000187816 */ /* 0x001fe20000000018 */
[----:B------:R-:W-:Y:S06]  /*1c00*/  BRA `(.L_x_47230) ;  /* 0x00000000009c7947 */ /* 0x000fec0003800000 */
.L_x_47242:
        /* <DEDUP_REMOVED lines=14> */
.L_x_47256:
[----:B------:R-:W-:Y:S05]  /*1cf0*/  BSYNC B0 ;  /* 0x0000000000007941 */ /* 0x000fea0003800000 */
.L_x_47255:
[----:B------:R-:W0:Y:S02]  /*1d00*/  F2I.FTZ.TRUNC.NTZ R0, R0 ;  /* 0x0000000000007305 */ /* 0x000e24000021f100 */
[----:B0-----:R-:W-:Y:S01]  /*1d10*/  PRMT R24, R0, 0x7610, R24 ;  /* 0x0000761000187816 */ /* 0x001fe20000000018 */
[----:B------:R-:W-:Y:S06]  /*1d20*/  BRA `(.L_x_47230) ;  /* 0x0000000000547947 */ /* 0x000fec0003800000 */
.L_x_47229:
        /* <DEDUP_REMOVED lines=16> */
.L_x_47257:
[----:B------:R-:W-:Y:S01]  /*1e30*/  PRMT R24, RZ, 0x7610, R24 ;  /* 0x00007610ff187816 */ /* 0x000fe20000000018 */
[----:B------:R-:W-:Y:S06]  /*1e40*/  BRA `(.L_x_47230) ;  /* 0x00000000000c7947 */ /* 0x000fec0003800000 */
.L_x_47254:
[----:B------:R3:W5:Y:S01]  /*1e50*/  LDG.E.U16 R24, desc[UR36][R4.64] ;  /* 0x0000002404187981 */ /* 0x000762000c1e1500 */
[----:B------:R-:W-:Y:S05]  /*1e60*/  BRA `(.L_x_47230) ;  /* 0x0000000000047947 */ /* 0x000fea0003800000 */
.L_x_47253:
[----:B------:R2:W5:Y:S02]  /*1e70*/  LDG.E.U16 R24, desc[UR36][R4.64] ;  /* 0x0000002404187981 */ /* 0x000564000c1e1500 */
.L_x_47230:
[----:B------:R-:W-:-:S07]  /*1e80*/  VIADD R17, R17, 0x80 ;  /* 0x0000008011117836 */ /* 0x000fce0000000000 */
.L_x_47224:
[----:B------:R-:W-:Y:S05]  /*1e90*/  BSYNC B6 ;  /* 0x0000000000067941 */ /* 0x000fea0003800000 */
.L_x_47223:
        /* <DEDUP_REMOVED lines=25> */
.L_x_47263:
[----:B------:R0:W5:Y:S01]  /*2030*/  LDG.E.U8 R18, desc[UR36][R4.64] ;  /* 0x0000002404127981 */ /* 0x000162000c1e1100 */
[----:B------:R-:W-:Y:S05]  /*2040*/  BRA `(.L_x_47265) ;  /* 0x0000000c00547947 */ /* 0x000fea0003800000 */
.L_x_47262:
        /* <DEDUP_REMOVED lines=8> */
.L_x_47267:
[----:B------:R0:W5:Y:S01]  /*20d0*/  LDG.E.U16 R18, desc[UR36][R4.64] ;  /* 0x0000002404127981 */ /* 0x000162000c1e1500 */
[----:B------:R-:W-:Y:S05]  /*20e0*/  BRA `(.L_x_47265) ;  /* 0x0000000c002c7947 */ /* 0x000fea0003800000 */
.L_x_47266:
[----:B------:R0:W5:Y:S01]  /*20f0*/  LDG.E.U16 R18, desc[UR36][R4.64] ;  /* 0x0000002404127981 */ /* 0x000162000c1e1500 */
[----:B------:R-:W-:Y:S05]  /*2100*/  BRA `(.L_x_47265) ;  /* 0x0000000c00247947 */ /* 0x000fea0003800000 */
.L_x_47261:
        /* <DEDUP_REMOVED lines=9> */
.L_x_47269:
[----:B------:R-:W2:Y:S02]  /*21a0*/  LDG.E.U16 R0, desc[UR36][R4.64] ;  /* 0x0000002404007981 */ /* 0x000ea4000c1e1500 */
[----:B--2---:R-:W-:-:S06]  /*21b0*/  HADD2.F32 R0, -RZ, R0.H0_H0 ;  /* 0x20000000ff007230 */ /* 0x004fcc0000004100 */
[----:B------:R-:W0:Y:S02]  /*21c0*/  F2I.FTZ.TRUNC.NTZ R0, R0 ;  /* 0x0000000000007305 */ /* 0x000e24000021f100 */
[----:B0-----:R-:W-:Y:S01]  /*21d0*/  PRMT R18, R0, 0x7610, R18 ;  /* 0x0000761000127816 */ /* 0x001fe20000000012 */
[----:B------:R-:W-:Y:S06]  /*21e0*/  BRA `(.L_x_47265) ;  /* 0x0000000800ec7947 */ /* 0x000fec0003800000 */
.L_x_47268:
        /* <DEDUP_REMOVED lines=9> */
.L_x_47271:
[----:B------:R-:W2:Y:S02]  /*2280*/  LDG.E.U16 R4, desc[UR36][R4.64] ;  /* 0x0000002404047981 */ /* 0x000ea4000c1e1500 */
[----:B--2---:R-:W-:-:S06]  /*2290*/  HADD2.F32 R0, -RZ, R4.H0_H0 ;  /* 0x20000004ff007230 */ /* 0x004fcc0000004100 */
[----:B------:R-:W0:Y:S02]  /*22a0*/  F2I.FTZ.TRUNC.NTZ R0, R0 ;  /* 0x0000000000007305 */ /* 0x000e24000021f100 */
[----:B0-----:R-:W-:Y:S01]  /*22b0*/  PRMT R18, R0, 0x7610, R18 ;  /* 0x0000761000127816 */ /* 0x001fe20000000012 */
[----:B------:R-:W-:Y:S06]  /*22c0*/  BRA `(.L_x_47265) ;  /* 0x0000000800b47947 */ /* 0x000fec0003800000 */
.L_x_47270:
[----:B------:R-:W2:Y:S02]  /*22d0*/  LDG.E.64 R4, desc[UR36][R4.64] ;  /* 0x0000002404047981 */ /* 0x000ea4000c1e1b00 */
[----:B--2---:R0:W1:Y:S01]  /*22e0*/  F2I.F64.TRUNC R18, R4 ;  /* 0x0000000400127311 */ /* 0x004062000030d100 */
[----:B------:R-:W-:Y:S05]  /*22f0*/  BRA `(.L_x_47265) ;  /* 0x0000000800a87947 */ /* 0x000fea0003800000 */
.L_x_47260:
        /* <DEDUP_REMOVED lines=12> */
.L_x_47274:
[----:B------:R-:W2:Y:S02]  /*23c0*/  LDG.E.64 R4, desc[UR36][R4.64] ;  /* 0x0000002404047981 */ /* 0x000ea4000c1e1b00 */
[----:B--2---:R3:W4:Y:S01]  /*23d0*/  F2I.F64.TRUNC R18, R4 ;  /* 0x0000000400127311 */ /* 0x004722000030d100 */
[----:B------:R-:W-:Y:S05]  /*23e0*/  BRA `(.L_x_47265) ;  /* 0x00000008006c7947 */ /* 0x000fea0003800000 */
.L_x_47273:
        /* <DEDUP_REMOVED lines=28> */
.L_x_47276:
        /* <DEDUP_REMOVED lines=15> */
.L_x_47275:
[----:B------:R-:W2:Y:S02]  /*26a0*/  LDG.E.U16 R0, desc[UR36][R4.64] ;  /* 0x0000002404007981 */ /* 0x000ea4000c1e1500 */
[----:B--2---:R-:W-:-:S06]  /*26b0*/  IMAD.U32 R0, R0, 0x10000, RZ ;  /* 0x0001000000007824 */ /* 0x004fcc00078e00ff */
[----:B------:R-:W0:Y:S02]  /*26c0*/  F2I.FTZ.TRUNC.NTZ R0, R0 ;  /* 0x0000000000007305 */ /* 0x000e24000021f100 */
[----:B0-----:R-:W-:Y:S01]  /*26d0*/  PRMT R18, R0, 0x7610, R18 ;  /* 0x0000761000127816 */ /* 0x001fe20000000012 */
[----:B------:R-:W-:Y:S06]  /*26e0*/  BRA `(.L_x_47265) ;  /* 0x0000000400ac7947 */ /* 0x000fec0003800000 */
.L_x_47272:
        /* <DEDUP_REMOVED lines=10> */
.L_x_47279:
        /* <DEDUP_REMOVED lines=21> */
.L_x_47283:
[----:B------:R-:W-:Y:S05]  /*28e0*/  BSYNC B1 ;  /* 0x0000000000017941 */ /* 0x000fea0003800000 */
.L_x_47282:
[----:B------:R-:W-:Y:S01]  /*28f0*/  LEA R5, R0, 0x3b800000, 0x17 ;  /* 0x3b80000000057811 */ /* 0x000fe200078eb8ff */
[----:B------:R-:W-:-:S05]  /*2900*/  IMAD.SHL.U32 R0, R3, 0x100000, RZ ;  /* 0x0010000003007824 */ /* 0x000fca00078e00ff */
[----:B------:R-:W-:-:S07]  /*2910*/  LOP3.LUT R0, R5, R0, R6, 0xfe, !PT ;  /* 0x0000000005007212 */ /* 0x000fce00078efe06 */
.L_x_47281:
[----:B------:R-:W-:Y:S05]  /*2920*/  BSYNC B0 ;  /* 0x0000000000007941 */ /* 0x000fea0003800000 */
.L_x_47280:
[----:B------:R-:W0:Y:S02]  /*2930*/  F2I.FTZ.TRUNC.NTZ R0, R0 ;  /* 0x0000000000007305 */ /* 0x000e24000021f100 */
[----:B0-----:R-:W-:Y:S01]  /*2940*/  PRMT R18, R0, 0x7610, R18 ;  /* 0x0000761000127816 */ /* 0x001fe20000000012 */
[----:B------:R-:W-:Y:S06]  /*2950*/  BRA `(.L_x_47265) ;  /* 0x0000000400107947 */ /* 0x000fec0003800000 */
.L_x_47278:
        /* <DEDUP_REMOVED lines=21> */
.L_x_47287:
[----:B------:R-:W-:Y:S05]  /*2ab0*/  BSYNC B1 ;  /* 0x0000000000017941 */ /* 0x000fea0003800000 */
.L_x_47286:
[----:B------:R-:W-:Y:S01]  /*2ac0*/  LEA R5, R0, 0x37800000, 0x17 ;  /* 0x3780000000057811 */ /* 0x000fe200078eb8ff */
[----:B------:R-:W-:-:S05]  /*2ad0*/  IMAD.SHL.U32 R0, R3, 0x200000, RZ ;  /* 0x0020000003007824 */ /* 0x000fca00078e00ff */
[----:B------:R-:W-:-:S07]  /*2ae0*/  LOP3.LUT R0, R5, R0, R6, 0xfe, !PT ;  /* 0x0000000005007212 */ /* 0x000fce00078efe06 */
.L_x_47285:
[----:B------:R-:W-:Y:S05]  /*2af0*/  BSYNC B0 ;  /* 0x0000000000007941 */ /* 0x000fea0003800000 */
.L_x_47284:
[----:B------:R-:W0:Y:S02]  /*2b00*/  F2I.FTZ.TRUNC.NTZ R0, R0 ;  /* 0x0000000000007305 */ /* 0x000e24000021f100 */
[----:B0-----:R-:W-:Y:S01]  /*2b10*/  PRMT R18, R0, 0x7610, R18 ;  /* 0x0000761000127816 */ /* 0x001fe20000000012 */
[----:B------:R-:W-:Y:S06]  /*2b20*/  BRA `(.L_x_47265) ;  /* 0x00000000009c7947 */ /* 0x000fec0003800000 */
.L_x_47277:
        /* <DEDUP_REMOVED lines=14> */
.L_x_47291:
[----:B------:R-:W-:Y:S05]  /*2c10*/  BSYNC B0 ;  /* 0x0000000000007941 */ /* 0x000fea0003800000 */
.L_x_47290:
[----:B------:R-:W0:Y:S02]  /*2c20*/  F2I.FTZ.TRUNC.NTZ R0, R0 ;  /* 0x0000000000007305 */ /* 0x000e24000021f100 */
[----:B0-----:R-:W-:Y:S01]  /*2c30*/  PRMT R18, R0, 0x7610, R18 ;  /* 0x0000761000127816 */ /* 0x001fe20000000012 */
[----:B------:R-:W-:Y:S06]  /*2c40*/  BRA `(.L_x_47265) ;  /* 0x0000000000547947 */ /* 0x000fec0003800000 */
.L_x_47264:
        /* <DEDUP_REMOVED lines=16> */
.L_x_47292:
[----:B------:R-:W-:Y:S01]  /*2d50*/  PRMT R18, RZ, 0x7610, R18 ;  /* 0x00007610ff127816 */ /* 0x000fe20000000012 */
[----:B------:R-:W-:Y:S06]  /*2d60*/  BRA `(.L_x_47265) ;  /* 0x00000000000c7947 */ /* 0x000fec0003800000 */
.L_x_47289:
[----:B------:R2:W5:Y:S01]  /*2d70*/  LDG.E.U16 R18, desc[UR36][R4.64] ;  /* 0x0000002404127981 */ /* 0x000562000c1e1500 */
[----:B------:R-:W-:Y:S05]  /*2d80*/  BRA `(.L_x_47265) ;  /* 0x0000000000047947 */ /* 0x000fea0003800000 */
.L_x_47288:
[----:B------:R1:W5:Y:S02]  /*2d90*/  LDG.E.U16 R18, desc[UR36][R4.64] ;  /* 0x0000002404127981 */ /* 0x000364000c1e1500 */
.L_x_47265:
[----:B------:R-:W-:-:S07]  /*2da0*/  VIADD R17, R17, 0x80 ;  /* 0x0000008011117836 */ /* 0x000fce0000000000 */
.L_x_47259:
[----:B------:R-:W-:Y:S05]  /*2db0*/  BSYNC B6 ;  /* 0x0000000000067941 */ /* 0x000fea0003800000 */
.L_x_47258:
        /* <DEDUP_REMOVED lines=22> */
.L_x_47298:
[----:B------:R0:W5:Y:S01]  /*2f20*/  LDG.E.U8 R19, desc[UR36][R4.64] ;  /* 0x0000002404137981 */ /* 0x000162000c1e1100 */
[----:B------:R-:W-:Y:S05]  /*2f30*/  BRA `(.L_x_47294) ;  /* 0x0000000c00507947 */ /* 0x000fea0003800000 */
.L_x_47297:
        /* <DEDUP_REMOVED lines=8> */
.L_x_47301:
[----:B------:R0:W5:Y:S01]  /*2fc0*/  LDG.E.U16 R19, desc[UR36][R4.64] ;  /* 0x0000002404137981 */ /* 0x000162000c1e1500 */
[----:B------:R-:W-:Y:S05]  /*2fd0*/  BRA `(.L_x_47294) ;  /* 0x0000000c00287947 */ /* 0x000fea0003800000 */
.L_x_47300:
[----:B------:R0:W5:Y:S01]  /*2fe0*/  LDG.E.U16 R19, desc[UR36][R4.64] ;  /* 0x0000002404137981 */ /* 0x000162000c1e1500 */
[----:B------:R-:W-:Y:S05]  /*2ff0*/  BRA `(.L_x_47294) ;  /* 0x0000000c00207947 */ /* 0x000fea0003800000 */
.L_x_47296:
        /* <DEDUP_REMOVED lines=9> */
.L_x_47303:
[----:B------:R-:W2:Y:S02]  /*3090*/  LDG.E.U16 R0, desc[UR36][R4.64] ;  /* 0x0000002404007981 */ /* 0x000ea4000c1e1500 */
[----:B--2---:R-:W-:-:S06]  /*30a0*/  HADD2.F32 R0, -RZ, R0.H0_H0 ;  /* 0x20000000ff007230 */ /* 0x004fcc0000004100 */
[----:B------:R-:W0:Y:S02]  /*30b0*/  F2I.FTZ.TRUNC.NTZ R0, R0 ;  /* 0x0000000000007305 */ /* 0x000e24000021f100 */
[----:B0-----:R-:W-:Y:S01]  /*30c0*/  PRMT R19, R0, 0x7610, R19 ;  /* 0x0000761000137816 */ /* 0x001fe20000000013 */
[----:B------:R-:W-:Y:S06]  /*30d0*/  BRA `(.L_x_47294) ;  /* 0x0000000800e87947 */ /* 0x000fec0003800000 */
.L_x_47302:
        /* <DEDUP_REMOVED lines=9> */
.L_x_47305:
[----:B------:R-:W2:Y:S02]  /*3170*/  LDG.E.U16 R4, desc[UR36][R4.64] ;  /* 0x0000002404047981 */ /* 0x000ea4000c1e1500 */
[----:B--2---:R-:W-:-:S06]  /*3180*/  HADD2.F32 R0, -RZ, R4.H0_H0 ;  /* 0x20000004ff007230 */ /* 0x004fcc0000004100 */
[----:B------:R-:W0:Y:S02]  /*3190*/  F2I.FTZ.TRUNC.NTZ R0, R0 ;  /* 0x0000000000007305 */ /* 0x000e24000021f100 */
[----:B0-----:R-:W-:Y:S01]  /*31a0*/  PRMT R19, R0, 0x7610, R19 ;  /* 0x0000761000137816 */ /* 0x001fe20000000013 */
[----:B------:R-:W-:Y:S06]  /*31b0*/  BRA `(.L_x_47294) ;  /* 0x0000000800b07947 */ /* 0x000fec0003800000 */
.L_x_47304:
[----:B------:R-:W2:Y:S02]  /*31c0*/  LDG.E.64 R4, desc[UR36][R4.64] ;  /* 0x0000002404047981 */ /* 0x000ea4000c1e1b00 */
[----:B--2---:R0:W1:Y:S01]  /*31d0*/  F2I.F64.TRUNC R19, R4 ;  /* 0x0000000400137311 */ /* 0x004062000030d100 */
[----:B------:R-:W-:Y:S05]  /*31e0*/  BRA `(.L_x_47294) ;  /* 0x0000000800a47947 */ /* 0x000fea0003800000 */
.L_x_47295:
        /* <DEDUP_REMOVED lines=12> */
.L_x_47308:
[----:B------:R-:W2:Y:S02]  /*32b0*/  LDG.E.64 R4, desc[UR36][R4.64] ;  /* 0x0000002404047981 */ /* 0x000ea4000c1e1b00 */
[----:B--2---:R0:W1:Y:S01]  /*32c0*/  F2I.F64.TRUNC R19, R4 ;  /* 0x0000000400137311 */ /* 0x004062000030d100 */
[----:B------:R-:W-:Y:S05]  /*32d0*/  BRA `(.L_x_47294) ;  /* 0x0000000800687947 */ /* 0x000fea0003800000 */
.L_x_47307:
        /* <DEDUP_REMOVED lines=28> */
.L_x_47310:
        /* <DEDUP_REMOVED lines=15> */
.L_x_47309:
[----:B------:R-:W2:Y:S02]  /*3590*/  LDG.E.U16 R0, desc[UR36][R4.64] ;  /* 0x0000002404007981 */ /* 0x000ea4000c1e1500 */
[----:B--2---:R-:W-:-:S06]  /*35a0*/  IMAD.U32 R0, R0, 0x10000, RZ ;  /* 0x0001000000007824 */ /* 0x004fcc00078e00ff */
[----:B------:R-:W0:Y:S02]  /*35b0*/  F2I.FTZ.TRUNC.NTZ R0, R0 ;  /* 0x0000000000007305 */ /* 0x000e24000021f100 */
[----:B0-----:R-:W-:Y:S01]  /*35c0*/  PRMT R19, R0, 0x7610, R19 ;  /* 0x0000761000137816 */ /* 0x001fe20000000013 */
[----:B------:R-:W-:Y:S06]  /*35d0*/  BRA `(.L_x_47294) ;  /* 0x0000000400a87947 */ /* 0x000fec0003800000 */
.L_x_47306:
        /* <DEDUP_REMOVED lines=10> */
.L_x_47313:
        /* <DEDUP_REMOVED lines=21> */
.L_x_47317:
[----:B------:R-:W-:Y:S05]  /*37d0*/  BSYNC B1 ;  /* 0x0000000000017941 */ /* 0x000fea0003800000 */
.L_x_47316:
[----:B------:R-:W-:Y:S01]  /*37e0*/  LEA R5, R0, 0x3b800000, 0x17 ;  /* 0x3b80000000057811 */ /* 0x000fe200078eb8ff */
[----:B------:R-:W-:-:S05]  /*37f0*/  IMAD.SHL.U32 R0, R3, 0x100000, RZ ;  /* 0x0010000003007824 */ /* 0x000fca00078e00ff */
[----:B------:R-:W-:-:S07]  /*3800*/  LOP3.LUT R0, R5, R0, R6, 0xfe, !PT ;  /* 0x0000000005007212 */ /* 0x000fce00078efe06 */
.L_x_47315:
[----:B------:R-:W-:Y:S05]  /*3810*/  BSYNC B0 ;  /* 0x0000000000007941 */ /* 0x000fea0003800000 */
.L_x_47314:
[----:B------:R-:W0:Y:S02]  /*3820*/  F2I.FTZ.TRUNC.NTZ R0, R0 ;  /* 0x0000000000007305 */ /* 0x000e24000021f100 */
[----:B0-----:R-:W-:Y:S01]  /*3830*/  PRMT R19, R0, 0x7610, R19 ;  /* 0x0000761000137816 */ /* 0x001fe20000000013 */
[----:B------:R-:W-:Y:S06]  /*3840*/  BRA `(.L_x_47294) ;  /* 0x00000004000c7947 */ /* 0x000fec0003800000 */
.L_x_47312:
        /* <DEDUP_REMOVED lines=21> */
.L_x_47321:
[----:B------:R-:W-:Y:S05]  /*39a0*/  BSYNC B1 ;  /* 0x0000000000017941 */ /* 0x000fea0003800000 */
.L_x_47320:
[----:B------:R-:W-:Y:S01]  /*39b0*/  LEA R5, R0, 0x37800000, 0x17 ;  /* 0x3780000000057811 */ /* 0x000fe200078eb8ff */
[----:B------:R-:W-:-:S05]  /*39c0*/  IMAD.SHL.U32 R0, R3, 0x200000, RZ ;  /* 0x0020000003007824 */ /* 0x000fca00078e00ff */
[----:B------:R-:W-:-:S07]  /*39d0*/  LOP3.LUT R0, R5, R0, R6, 0xfe, !PT ;  /* 0x0000000005007212 */ /* 0x000fce00078efe06 */
.L_x_47319:
[----:B------:R-:W-:Y:S05]  /*39e0*/  BSYNC B0 ;  /* 0x0000000000007941 */ /* 0x000fea0003800000 */
.L_x_47318:
[----:B------:R-:W0:Y:S02]  /*39f0*/  F2I.FTZ.TRUNC.NTZ R0, R0 ;  /* 0x0000000000007305 */ /* 0x000e24000021f100 */
[----:B0-----:R-:W-:Y:S01]  /*3a00*/  PRMT R19, R0, 0x7610, R19 ;  /* 0x0000761000137816 */ /* 0x001fe20000000013 */
[----:B------:R-:W-:Y:S06]  /*3a10*/  BRA `(.L_x_47294) ;  /* 0x0000000000987947 */ /* 0x000fec0003800000 */
.L_x_47311:
        /* <DEDUP_REMOVED lines=14> */
.L_x_47325:
[----:B------:R-:W-:Y:S05]  /*3b00*/  BSYNC B0 ;  /* 0x0000000000007941 */ /* 0x000fea0003800000 */
.L_x_47324:
[----:B------:R-:W0:Y:S02]  /*3b10*/  F2I.FTZ.TRUNC.NTZ R0, R0 ;  /* 0x0000000000007305 */ /* 0x000e24000021f100 */
[----:B0-----:R-:W-:Y:S01]  /*3b20*/  PRMT R19, R0, 0x7610, R19 ;  /* 0x0000761000137816 */ /* 0x001fe20000000013 */
[----:B------:R-:W-:Y:S06]  /*3b30*/  BRA `(.L_x_47294) ;  /* 0x0000000000507947 */ /* 0x000fec0003800000 */
.L_x_47299:
        /* <DEDUP_REMOVED lines=16> */
.L_x_47326:
[----:B------:R-:W-:Y:S05]  /*3c40*/  BRA `(.L_x_47294) ;  /* 0x00000000000c7947 */ /* 0x000fea0003800000 */
.L_x_47323:
[----:B------:R0:W5:Y:S01]  /*3c50*/  LDG.E.U16 R19, desc[UR36][R4.64] ;  /* 0x0000002404137981 */ /* 0x000162000c1e1500 */
[----:B------:R-:W-:Y:S05]  /*3c60*/  BRA `(.L_x_47294) ;  /* 0x0000000000047947 */ /* 0x000fea0003800000 */
.L_x_47322:
[----:B------:R0:W5:Y:S02]  /*3c70*/  LDG.E.U16 R19, desc[UR36][R4.64] ;  /* 0x0000002404137981 */ /* 0x000164000c1e1500 */
.L_x_47294:
[----:B------:R-:W-:Y:S05]  /*3c80*/  BSYNC B6 ;  /* 0x0000000000067941 */ /* 0x000fea0003800000 */
.L_x_47293:
        /* <DEDUP_REMOVED lines=43> */
.L_x_47328:
[----:B------:R-:W-:Y:S05]  /*3f40*/  BSYNC B0 ;  /* 0x0000000000007941 */ /* 0x000fea0003800000 */
.L_x_47327:
        /* <DEDUP_REMOVED lines=32> */
.L_x_47330:
[----:B------:R-:W-:Y:S05]  /*4150*/  BSYNC B0 ;  /* 0x0000000000007941 */ /* 0x000fea0003800000 */
.L_x_47329:
        /* <DEDUP_REMOVED lines=32> */
.L_x_47332:
[----:B------:R-:W-:Y:S05]  /*4360*/  BSYNC B0 ;  /* 0x0000000000007941 */ /* 0x000fea0003800000 */
.L_x_47331:
        /* <DEDUP_REMOVED lines=32> */
.L_x_47334:
[----:B------:R-:W-:Y:S05]  /*4570*/  BSYNC B0 ;  /* 0x0000000000007941 */ /* 0x000fea0003800000 */
.L_x_47333:
        /* <DEDUP_REMOVED lines=22> */
.L_x_47340:
[----:B------:R4:W-:Y:S01]  /*46e0*/  STG.E.U8 desc[UR36][R8.64], R5 ;  /* 0x0000000508007986 */ /* 0x0009e2000c101124 */
[----:B------:R-:W-:Y:S01]  /*46f0*/  IMAD.MOV.U32 R25, RZ, RZ, R23 ;  /* 0x000000ffff197224 */ /* 0x000fe200078e0017 */
[----:B------:R-:W-:Y:S06]  /*4700*/  BRA `(.L_x_47336) ;  /* 0x0000000c00bc7947 */ /* 0x000fec0003800000 */
.L_x_47339:
        /* <DEDUP_REMOVED lines=12> */
.L_x_47343:
[----:B------:R-:W-:Y:S01]  /*47d0*/  PRMT R3, R5, 0x9910, RZ ;  /* 0x0000991005037816 */ /* 0x000fe200000000ff */
[----:B------:R-:W-:-:S04]  /*47e0*/  IMAD.MOV.U32 R25, RZ, RZ, R23 ;  /* 0x000000ffff197224 */ /* 0x000fc800078e0017 */
[----:B------:R2:W-:Y:S01]  /*47f0*/  STG.E desc[UR36][R8.64], R3 ;  /* 0x0000000308007986 */ /* 0x0005e2000c101924 */
[----:B------:R-:W-:Y:S05]  /*4800*/  BRA `(.L_x_47336) ;  /* 0x0000000c007c7947 */ /* 0x000fea0003800000 */
.L_x_47342:
[----:B------:R0:W-:Y:S01]  /*4810*/  STG.E.U16 desc[UR36][R8.64], R5 ;  /* 0x0000000508007986 */ /* 0x0001e2000c101524 */
[----:B------:R-:W-:Y:S01]  /*4820*/  IMAD.MOV.U32 R25, RZ, RZ, R23 ;  /* 0x000000ffff197224 */ /* 0x000fe200078e0017 */
[----:B------:R-:W-:Y:S06]  /*4830*/  BRA `(.L_x_47336) ;  /* 0x0000000c00707947 */ /* 0x000fec0003800000 */
.L_x_47338:
        /* <DEDUP_REMOVED lines=10> */
.L_x_47345:
[----:B------:R-:W0:Y:S01]  /*48e0*/  I2F.S16 R0, R5 ;  /* 0x0000000500007306 */ /* 0x000e220000101400 */
[----:B------:R-:W-:Y:S01]  /*48f0*/  IMAD.MOV.U32 R25, RZ, RZ, R23 ;  /* 0x000000ffff197224 */ /* 0x000fe200078e0017 */
[----:B0-----:R-:W-:-:S05]  /*4900*/  F2FP.F16.F32.PACK_AB R0, RZ, R0 ;  /* 0x00000000ff00723e */ /* 0x001fca00000000ff */
[----:B------:R0:W-:Y:S01]  /*4910*/  STG.E.U16 desc[UR36][R8.64], R0 ;  /* 0x0000000008007986 */ /* 0x0001e2000c101524 */
[----:B------:R-:W-:Y:S05]  /*4920*/  BRA `(.L_x_47336) ;  /* 0x0000000c00347947 */ /* 0x000fea0003800000 */
.L_x_47344:
        /* <DEDUP_REMOVED lines=11> */
.L_x_47347:
[----:B------:R-:W0:Y:S01]  /*49e0*/  I2F.S16 R5, R5 ;  /* 0x0000000500057306 */ /* 0x000e220000101400 */
[----:B------:R-:W-:Y:S01]  /*49f0*/  IMAD.MOV.U32 R25, RZ, RZ, R23 ;  /* 0x000000ffff197224 */ /* 0x000fe200078e0017 */
[----:B0-----:R-:W-:-:S04]  /*4a00*/  F2FP.F16.F32.PACK_AB R3, RZ, R5 ;  /* 0x00000005ff03723e */ /* 0x001fc800000000ff */
[----:B------:R-:W-:-:S05]  /*4a10*/  PRMT R3, R3, 0x5410, RZ ;  /* 0x0000541003037816 */ /* 0x000fca00000000ff */
[----:B------:R0:W-:Y:S01]  /*4a20*/  STG.E desc[UR36][R8.64], R3 ;  /* 0x0000000308007986 */ /* 0x0001e2000c101924 */
[----:B------:R-:W-:Y:S05]  /*4a30*/  BRA `(.L_x_47336) ;  /* 0x0000000800f07947 */ /* 0x000fea0003800000 */
.L_x_47346:
[----:B------:R-:W0:Y:S01]  /*4a40*/  I2F.F64.S16 R4, R5 ;  /* 0x0000000500047312 */ /* 0x000e220000101c00 */
[----:B------:R-:W-:Y:S01]  /*4a50*/  IMAD.MOV.U32 R25, RZ, RZ, R23 ;  /* 0x000000ffff197224 */ /* 0x000fe200078e0017 */
[----:B0-----:R0:W-:Y:S01]  /*4a60*/  STG.E.64 desc[UR36][R8.64], R4 ;  /* 0x0000000408007986 */ /* 0x0011e2000c101b24 */
[----:B------:R-:W-:Y:S05]  /*4a70*/  BRA `(.L_x_47336) ;  /* 0x0000000800e07947 */ /* 0x000fea0003800000 */
.L_x_47337:
        /* <DEDUP_REMOVED lines=14> */
.L_x_47350:
[----:B------:R-:W0:Y:S01]  /*4b60*/  I2F.F64.S16 R4, R5 ;  /* 0x0000000500047312 */ /* 0x000e220000101c00 */
[----:B------:R-:W-:Y:S01]  /*4b70*/  CS2R R6, SRZ ;  /* 0x0000000000067805 */ /* 0x000fe2000001ff00 */
[----:B------:R-:W-:-:S04]  /*4b80*/  IMAD.MOV.U32 R25, RZ, RZ, R23 ;  /* 0x000000ffff197224 */ /* 0x000fc800078e0017 */
[----:B0-----:R0:W-:Y:S01]  /*4b90*/  STG.E.128 desc[UR36][R8.64], R4 ;  /* 0x0000000408007986 */ /* 0x0011e2000c101d24 */
[----:B------:R-:W-:Y:S05]  /*4ba0*/  BRA `(.L_x_47336) ;  /* 0x0000000800947947 */ /* 0x000fea0003800000 */
.L_x_47349:
        /* <DEDUP_REMOVED lines=21> */
.L_x_47354:
[----:B------:R-:W-:Y:S05]  /*4d00*/  BSYNC B0 ;  /* 0x0000000000007941 */ /* 0x000fea0003800000 */
.L_x_47353:
[----:B------:R-:W-:Y:S01]  /*4d10*/  LOP3.LUT R7, R0, R7, RZ, 0xfc, !PT ;  /* 0x0000000700077212 */ /* 0x000fe200078efcff */
[----:B------:R-:W-:-:S04]  /*4d20*/  IMAD.MOV.U32 R25, RZ, RZ, R23 ;  /* 0x000000ffff197224 */ /* 0x000fc800078e0017 */
[----:B------:R0:W-:Y:S01]  /*4d30*/  STG.E.U8 desc[UR36][R8.64], R7 ;  /* 0x0000000708007986 */ /* 0x0001e2000c101124 */
[----:B------:R-:W-:Y:S05]  /*4d40*/  BRA `(.L_x_47336) ;  /* 0x00000008002c7947 */ /* 0x000fea0003800000 */
.L_x_47352:
        /* <DEDUP_REMOVED lines=13> */
.L_x_47356:
[----:B------:R-:W-:Y:S01]  /*4e20*/  IMAD.MOV.U32 R0, RZ, RZ, 0x7f ;  /* 0x0000007fff007424 */ /* 0x000fe200078e00ff */
[----:B------:R-:W-:-:S04]  /*4e30*/  ISETP.GT.U32.AND P0, PT, R3, 0x7f800000, PT ;  /* 0x7f8000000300780c */ /* 0x000fc80003f04070 */
[----:B------:R-:W-:-:S09]  /*4e40*/  SEL R0, R0, 0x7c, P0 ;  /* 0x0000007c00007807 */ /* 0x000fd20000000000 */
.L_x_47357:
[----:B------:R-:W-:Y:S05]  /*4e50*/  BSYNC B0 ;  /* 0x0000000000007941 */ /* 0x000fea0003800000 */
.L_x_47355:
[----:B------:R-:W-:Y:S01]  /*4e60*/  LOP3.LUT R3, R5, 0x80000000, RZ, 0xc0, !PT ;  /* 0x8000000005037812 */ /* 0x000fe200078ec0ff */
[----:B------:R-:W-:-:S03]  /*4e70*/  IMAD.MOV.U32 R25, RZ, RZ, R23 ;  /* 0x000000ffff197224 */ /* 0x000fc600078e0017 */
[----:B------:R-:W-:-:S04]  /*4e80*/  SHF.R.U32.HI R3, RZ, 0x18, R3 ;  /* 0x00000018ff037819 */ /* 0x000fc80000011603 */
[----:B------:R-:W-:-:S05]  /*4e90*/  LOP3.LUT R3, R0, R3, RZ, 0xfc, !PT ;  /* 0x0000000300037212 */ /* 0x000fca00078efcff */
[----:B------:R0:W-:Y:S01]  /*4ea0*/  STG.E.U8 desc[UR36][R8.64], R3 ;  /* 0x0000000308007986 */ /* 0x0001e2000c101124 */
[----:B------:R-:W-:Y:S05]  /*4eb0*/  BRA `(.L_x_47336) ;  /* 0x0000000400d07947 */ /* 0x000fea0003800000 */
.L_x_47351:
[----:B------:R-:W0:Y:S01]  /*4ec0*/  I2F.S16 R0, R5 ;  /* 0x0000000500007306 */ /* 0x000e220000101400 */
[----:B------:R-:W-:Y:S01]  /*4ed0*/  IMAD.MOV.U32 R25, RZ, RZ, R23 ;  /* 0x000000ffff197224 */ /* 0x000fe200078e0017 */
[----:B0-----:R-:W-:-:S05]  /*4ee0*/  F2FP.BF16.F32.PACK_AB R0, RZ, R0 ;  /* 0x00000000ff00723e */ /* 0x001fca00000010ff */
[----:B------:R0:W-:Y:S01]  /*4ef0*/  STG.E.U16 desc[UR36][R8.64], R0 ;  /* 0x0000000008007986 */ /* 0x0001e2000c101524 */
[----:B------:R-:W-:Y:S05]  /*4f00*/  BRA `(.L_x_47336) ;  /* 0x0000000400bc7947 */ /* 0x000fea0003800000 */
.L_x_47348:
        /* <DEDUP_REMOVED lines=11> */
.L_x_47360:
        /* <DEDUP_REMOVED lines=17> */
.L_x_47363:
[----:B------:R-:W-:-:S04]  /*50d0*/  LOP3.LUT R3, R5, 0x80000000, RZ, 0xc0, !PT ;  /* 0x8000000005037812 */ /* 0x000fc800078ec0ff */
[----:B------:R-:W-:-:S04]  /*50e0*/  SHF.R.U32.HI R3, RZ, 0x18, R3 ;  /* 0x00000018ff037819 */ /* 0x000fc80000011603 */
[----:B------:R-:W-:-:S04]  /*50f0*/  LOP3.LUT R0, R0, R3, RZ, 0xfc, !PT ;  /* 0x0000000300007212 */ /* 0x000fc800078efcff */
[----:B------:R-:W-:-:S07]  /*5100*/  PRMT R4, R0, 0x7610, R4 ;  /* 0x0000761000047816 */ /* 0x000fce0000000004 */
.L_x_47362:
[----:B------:R-:W-:Y:S05]  /*5110*/  BSYNC B0 ;  /* 0x0000000000007941 */ /* 0x000fea0003800000 */
.L_x_47361:
[----:B------:R0:W-:Y:S01]  /*5120*/  STG.E.U8 desc[UR36][R8.64], R4 ;  /* 0x0000000408007986 */ /* 0x0001e2000c101124 */
[----:B------:R-:W-:Y:S01]  /*5130*/  IMAD.MOV.U32 R25, RZ, RZ, R23 ;  /* 0x000000ffff197224 */ /* 0x000fe200078e0017 */
[----:B------:R-:W-:Y:S06]  /*5140*/  BRA `(.L_x_47336) ;  /* 0x00000004002c7947 */ /* 0x000fec0003800000 */
.L_x_47359:
        /* <DEDUP_REMOVED lines=17> */
.L_x_47366:
[----:B------:R-:W-:-:S04]  /*5260*/  LOP3.LUT R3, R5, 0x80000000, RZ, 0xc0, !PT ;  /* 0x8000000005037812 */ /* 0x000fc800078ec0ff */
[----:B------:R-:W-:-:S04]  /*5270*/  SHF.R.U32.HI R3, RZ, 0x18, R3 ;  /* 0x00000018ff037819 */ /* 0x000fc80000011603 */
[----:B------:R-:W-:-:S04]  /*5280*/  LOP3.LUT R0, R0, R3, RZ, 0xfc, !PT ;  /* 0x0000000300007212 */ /* 0x000fc800078efcff */
[----:B------:R-:W-:-:S07]  /*5290*/  PRMT R4, R0, 0x7610, R4 ;  /* 0x0000761000047816 */ /* 0x000fce0000000004 */
.L_x_47365:
[----:B------:R-:W-:Y:S05]  /*52a0*/  BSYNC B0 ;  /* 0x0000000000007941 */ /* 0x000fea0003800000 */
.L_x_47364:
[----:B------:R0:W-:Y:S01]  /*52b0*/  STG.E.U8 desc[UR36][R8.64], R4 ;  /* 0x0000000408007986 */ /* 0x0001e2000c101124 */
[----:B------:R-:W-:Y:S01]  /*52c0*/  IMAD.MOV.U32 R25, RZ, RZ, R23 ;  /* 0x000000ffff197224 */ /* 0x000fe200078e0017 */
[----:B------:R-:W-:Y:S06]  /*52d0*/  BRA `(.L_x_47336) ;  /* 0x0000000000c87947 */ /* 0x000fec0003800000 */
.L_x_47358:
        /* <DEDUP_REMOVED lines=23> */
.L_x_47341:
        /* <DEDUP_REMOVED lines=16> */
.L_x_47369:
[----:B------:R-:W-:Y:S01]  /*5550*/  IMAD.MOV.U32 R25, RZ, RZ, R23 ;  /* 0x000000ffff197224 */ /* 0x000fe200078e0017 */
[----:B------:R-:W-:Y:S06]  /*5560*/  BRA `(.L_x_47336) ;  /* 0x0000000000247947 */ /* 0x000fec0003800000 */
.L_x_47368:
[----:B------:R-:W-:Y:S01]  /*5570*/  PRMT R5, R5, 0x9910, RZ ;  /* 0x0000991005057816 */ /* 0x000fe200000000ff */
[----:B------:R-:W-:-:S04]  /*5580*/  IMAD.MOV.U32 R25, RZ, RZ, R23 ;  /* 0x000000ffff197224 */ /* 0x000fc800078e0017 */
[----:B------:R-:W-:-:S05]  /*5590*/  IMAD.MOV.U32 R4, RZ, RZ, R5 ;  /* 0x000000ffff047224 */ /* 0x000fca00078e0005 */
[----:B------:R-:W-:-:S05]  /*55a0*/  SHF.R.S32.HI R5, RZ, 0x1f, R4 ;  /* 0x0000001fff057819 */ /* 0x000fca0000011404 */
[----:B------:R0:W-:Y:S01]  /*55b0*/  STG.E.64 desc[UR36][R8.64], R4 ;  /* 0x0000000408007986 */ /* 0x0001e2000c101b24 */
[----:B------:R-:W-:Y:S05]  /*55c0*/  BRA `(.L_x_47336) ;  /* 0x00000000000c7947 */ /* 0x000fea0003800000 */
.L_x_47367:
[----:B------:R-:W-:Y:S01]  /*55d0*/  PRMT R3, R5, 0x9910, RZ ;  /* 0x0000991005037816 */ /* 0x000fe200000000ff */
[----:B------:R-:W-:-:S04]  /*55e0*/  IMAD.MOV.U32 R25, RZ, RZ, R23 ;  /* 0x000000ffff197224 */ /* 0x000fc800078e0017 */
[----:B------:R0:W-:Y:S03]  /*55f0*/  STG.E desc[UR36][R8.64], R3 ;  /* 0x0000000308007986 */ /* 0x0001e6000c101924 */
.L_x_47336:
[----:B------:R-:W-:Y:S05]  /*5600*/  BSYNC B6 ;  /* 0x0000000000067941 */ /* 0x000fea0003800000 */
.L_x_47335:
        /* <DEDUP_REMOVED lines=23> */
.L_x_47375:
[----:B-----5:R4:W-:Y:S01]  /*5780*/  STG.E.U8 desc[UR36][R8.64], R22 ;  /* 0x0000001608007986 */ /* 0x0209e2000c101124 */
[----:B------:R-:W-:Y:S05]  /*5790*/  BRA `(.L_x_47377) ;  /* 0x0000000c00647947 */ /* 0x000fea0003800000 */
.L_x_47374:
        /* <DEDUP_REMOVED lines=10> */
.L_x_47379:
[----:B-----5:R-:W-:-:S05]  /*5840*/  PRMT R3, R22, 0x9910, RZ ;  /* 0x0000991016037816 */ /* 0x020fca00000000ff */
[----:B------:R2:W-:Y:S01]  /*5850*/  STG.E desc[UR36][R8.64], R3 ;  /* 0x0000000308007986 */ /* 0x0005e2000c101924 */
[----:B------:R-:W-:Y:S05]  /*5860*/  BRA `(.L_x_47377) ;  /* 0x0000000c00307947 */ /* 0x000fea0003800000 */
.L_x_47378:
[----:B-----5:R0:W-:Y:S01]  /*5870*/  STG.E.U16 desc[UR36][R8.64], R22 ;  /* 0x0000001608007986 */ /* 0x0201e2000c101524 */
[----:B------:R-:W-:Y:S05]  /*5880*/  BRA `(.L_x_47377) ;  /* 0x0000000c00287947 */ /* 0x000fea0003800000 */
.L_x_47373:
        /* <DEDUP_REMOVED lines=9> */
.L_x_47381:
[----:B-----5:R-:W0:Y:S02]  /*5920*/  I2F.S16 R0, R22 ;  /* 0x0000001600007306 */ /* 0x020e240000101400 */
[----:B0-----:R-:W-:-:S05]  /*5930*/  F2FP.F16.F32.PACK_AB R0, RZ, R0 ;  /* 0x00000000ff00723e */ /* 0x001fca00000000ff */
[----:B------:R0:W-:Y:S01]  /*5940*/  STG.E.U16 desc[UR36][R8.64], R0 ;  /* 0x0000000008007986 */ /* 0x0001e2000c101524 */
[----:B------:R-:W-:Y:S05]  /*5950*/  BRA `(.L_x_47377) ;  /* 0x0000000800f47947 */ /* 0x000fea0003800000 */
.L_x_47380:
        /* <DEDUP_REMOVED lines=10> */
.L_x_47383:
[----:B-----5:R-:W0:Y:S02]  /*5a00*/  I2F.S16 R22, R22 ;  /* 0x0000001600167306 */ /* 0x020e240000101400 */
[----:B0-----:R-:W-:-:S04]  /*5a10*/  F2FP.F16.F32.PACK_AB R3, RZ, R22 ;  /* 0x00000016ff03723e */ /* 0x001fc800000000ff */
[----:B------:R-:W-:-:S05]  /*5a20*/  PRMT R3, R3, 0x5410, RZ ;  /* 0x0000541003037816 */ /* 0x000fca00000000ff */
[----:B------:R0:W-:Y:S01]  /*5a30*/  STG.E desc[UR36][R8.64], R3 ;  /* 0x0000000308007986 */ /* 0x0001e2000c101924 */
[----:B------:R-:W-:Y:S05]  /*5a40*/  BRA `(.L_x_47377) ;  /* 0x0000000800b87947 */ /* 0x000fea0003800000 */
.L_x_47382:
[----:B-----5:R-:W0:Y:S02]  /*5a50*/  I2F.F64.S16 R22, R22 ;  /* 0x0000001600167312 */ /* 0x020e240000101c00 */
[----:B0-----:R0:W-:Y:S01]  /*5a60*/  STG.E.64 desc[UR36][R8.64], R22 ;  /* 0x0000001608007986 */ /* 0x0011e2000c101b24 */
[----:B------:R-:W-:Y:S05]  /*5a70*/  BRA `(.L_x_47377) ;  /* 0x0000000800ac7947 */ /* 0x000fea0003800000 */
.L_x_47372:
        /* <DEDUP_REMOVED lines=13> */
.L_x_47386:
[----:B-----5:R-:W0:Y:S01]  /*5b50*/  I2F.F64.S16 R4, R22 ;  /* 0x0000001600047312 */ /* 0x020e220000101c00 */
[----:B------:R-:W-:-:S05]  /*5b60*/  CS2R R6, SRZ ;  /* 0x0000000000067805 */ /* 0x000fca000001ff00 */
[----:B0-----:R0:W-:Y:S01]  /*5b70*/  STG.E.128 desc[UR36][R8.64], R4 ;  /* 0x0000000408007986 */ /* 0x0011e2000c101d24 */
[----:B------:R-:W-:Y:S05]  /*5b80*/  BRA `(.L_x_47377) ;  /* 0x0000000800687947 */ /* 0x000fea0003800000 */
.L_x_47385:
        /* <DEDUP_REMOVED lines=21> */
.L_x_47390:
[----:B------:R-:W-:Y:S05]  /*5ce0*/  BSYNC B0 ;  /* 0x0000000000007941 */ /* 0x000fea0003800000 */
.L_x_47389:
[----:B------:R-:W-:-:S05]  /*5cf0*/  LOP3.LUT R5, R0, R5, RZ, 0xfc, !PT ;  /* 0x0000000500057212 */ /* 0x000fca00078efcff */
[----:B------:R0:W-:Y:S01]  /*5d00*/  STG.E.U8 desc[UR36][R8.64], R5 ;  /* 0x0000000508007986 */ /* 0x0001e2000c101124 */
[----:B------:R-:W-:Y:S05]  /*5d10*/  BRA `(.L_x_47377) ;  /* 0x0000000800047947 */ /* 0x000fea0003800000 */
.L_x_47388:
        /* <DEDUP_REMOVED lines=13> */
.L_x_47392:
[----:B------:R-:W-:Y:S01]  /*5df0*/  IMAD.MOV.U32 R0, RZ, RZ, 0x7f ;  /* 0x0000007fff007424 */ /* 0x000fe200078e00ff */
[----:B------:R-:W-:-:S04]  /*5e00*/  ISETP.GT.U32.AND P0, PT, R3, 0x7f800000, PT ;  /* 0x7f8000000300780c */ /* 0x000fc80003f04070 */
[----:B------:R-:W-:-:S09]  /*5e10*/  SEL R0, R0, 0x7c, P0 ;  /* 0x0000007c00007807 */ /* 0x000fd20000000000 */
.L_x_47393:
[----:B------:R-:W-:Y:S05]  /*5e20*/  BSYNC B0 ;  /* 0x0000000000007941 */ /* 0x000fea0003800000 */
.L_x_47391:
[----:B------:R-:W-:-:S04]  /*5e30*/  LOP3.LUT R3, R5, 0x80000000, RZ, 0xc0, !PT ;  /* 0x8000000005037812 */ /* 0x000fc800078ec0ff */
[----:B------:R-:W-:-:S04]  /*5e40*/  SHF.R.U32.HI R3, RZ, 0x18, R3 ;  /* 0x00000018ff037819 */ /* 0x000fc80000011603 */
[----:B------:R-:W-:-:S05]  /*5e50*/  LOP3.LUT R3, R0, R3, RZ, 0xfc, !PT ;  /* 0x0000000300037212 */ /* 0x000fca00078efcff */
[----:B------:R0:W-:Y:S01]  /*5e60*/  STG.E.U8 desc[UR36][R8.64], R3 ;  /* 0x0000000308007986 */ /* 0x0001e2000c101124 */
[----:B------:R-:W-:Y:S05]  /*5e70*/  BRA `(.L_x_47377) ;  /* 0x0000000400ac7947 */ /* 0x000fea0003800000 */
.L_x_47387:
[----:B-----5:R-:W0:Y:S02]  /*5e80*/  I2F.S16 R0, R22 ;  /* 0x0000001600007306 */ /* 0x020e240000101400 */
[----:B0-----:R-:W-:-:S05]  /*5e90*/  F2FP.BF16.F32.PACK_AB R0, RZ, R0 ;  /* 0x00000000ff00723e */ /* 0x001fca00000010ff */
[----:B------:R0:W-:Y:S01]  /*5ea0*/  STG.E.U16 desc[UR36][R8.64], R0 ;  /* 0x0000000008007986 */ /* 0x0001e2000c101524 */
[----:B------:R-:W-:Y:S05]  /*5eb0*/  BRA `(.L_x_47377) ;  /* 0x00000004009c7947 */ /* 0x000fea0003800000 */
.L_x_47384:
        /* <DEDUP_REMOVED lines=10> */
.L_x_47396:
        /* <DEDUP_REMOVED lines=17> */
.L_x_47399:
[----:B------:R-:W-:-:S04]  /*6070*/  LOP3.LUT R3, R5, 0x80000000, RZ, 0xc0, !PT ;  /* 0x8000000005037812 */ /* 0x000fc800078ec0ff */
[----:B------:R-:W-:-:S04]  /*6080*/  SHF.R.U32.HI R3, RZ, 0x18, R3 ;  /* 0x00000018ff037819 */ /* 0x000fc80000011603 */
[----:B------:R-:W-:-:S04]  /*6090*/  LOP3.LUT R0, R0, R3, RZ, 0xfc, !PT ;  /* 0x0000000300007212 */ /* 0x000fc800078efcff */
[----:B------:R-:W-:-:S07]  /*60a0*/  PRMT R4, R0, 0x7610, R4 ;  /* 0x0000761000047816 */ /* 0x000fce0000000004 */
.L_x_47398:
[----:B------:R-:W-:Y:S05]  /*60b0*/  BSYNC B0 ;  /* 0x0000000000007941 */ /* 0x000fea0003800000 */
.L_x_47397:
[----:B------:R0:W-:Y:S01]  /*60c0*/  STG.E.U8 desc[UR36][R8.64], R4 ;  /* 0x0000000408007986 */ /* 0x0001e2000c101124 */
[----:B------:R-:W-:Y:S05]  /*60d0*/  BRA `(.L_x_47377) ;  /* 0x0000000400147947 */ /* 0x000fea0003800000 */
.L_x_47395:
        /* <DEDUP_REMOVED lines=17> */
.L_x_47402:
[----:B------:R-:W-:-:S04]  /*61f0*/  LOP3.LUT R3, R5, 0x80000000, RZ, 0xc0, !PT ;  /* 0x8000000005037812 */ /* 0x000fc800078ec0ff */
[----:B------:R-:W-:-:S04]  /*6200*/  SHF.R.U32.HI R3, RZ, 0x18, R3 ;  /* 0x00000018ff037819 */ /* 0x000fc80000011603 */
[----:B------:R-:W-:-:S04]  /*6210*/  LOP3.LUT R0, R0, R3, RZ, 0xfc, !PT ;  /* 0x0000000300007212 */ /* 0x000fc800078efcff */
[----:B------:R-:W-:-:S07]  /*6220*/  PRMT R4, R0, 0x7610, R4 ;  /* 0x0000761000047816 */ /* 0x000fce0000000004 */
.L_x_47401:
[----:B------:R-:W-:Y:S05]  /*6230*/  BSYNC B0 ;  /* 0x0000000000007941 */ /* 0x000fea0003800000 */
.L_x_47400:
[----:B------:R0:W-:Y:S01]  /*6240*/  STG.E.U8 desc[UR36][R8.64], R4 ;  /* 0x0000000408007986 */ /* 0x0001e2000c101124 */
[----:B------:R-:W-:Y:S05]  /*6250*/  BRA `(.L_x_47377) ;  /* 0x0000000000b47947 */ /* 0x000fea0003800000 */
.L_x_47394:
        /* <DEDUP_REMOVED lines=22> */
.L_x_47376:
        /* <DEDUP_REMOVED lines=16> */
.L_x_47405:
[----:B------:R-:W-:Y:S05]  /*64c0*/  BRA `(.L_x_47377) ;  /* 0x0000000000187947 */ /* 0x000fea0003800000 */
.L_x_47404:
[----:B-----5:R-:W-:-:S04]  /*64d0*/  PRMT R4, R22, 0x9910, RZ ;  /* 0x0000991016047816 */ /* 0x020fc800000000ff */
[----:B------:R-:W-:-:S05]  /*64e0*/  SHF.R.S32.HI R5, RZ, 0x1f, R4 ;  /* 0x0000001fff057819 */ /* 0x000fca0000011404 */
[----:B------:R0:W-:Y:S01]  /*64f0*/  STG.E.64 desc[UR36][R8.64], R4 ;  /* 0x0000000408007986 */ /* 0x0001e2000c101b24 */
[----:B------:R-:W-:Y:S05]  /*6500*/  BRA `(.L_x_47377) ;  /* 0x0000000000087947 */ /* 0x000fea0003800000 */
.L_x_47403:
[----:B-----5:R-:W-:-:S05]  /*6510*/  PRMT R3, R22, 0x9910, RZ ;  /* 0x0000991016037816 */ /* 0x020fca00000000ff */
[----:B------:R0:W-:Y:S02]  /*6520*/  STG.E desc[UR36][R8.64], R3 ;  /* 0x0000000308007986 */ /* 0x0001e4000c101924 */
.L_x_47377:
        /* <DEDUP_REMOVED lines=23> */
.L_x_47409:
[----:B------:R0:W-:Y:S01]  /*66a0*/  STG.E.U8 desc[UR36][R8.64], R18 ;  /* 0x0000001208007986 */ /* 0x0001e2000c101124 */
[----:B------:R-:W-:Y:S05]  /*66b0*/  BRA `(.L_x_47411) ;  /* 0x0000000c00647947 */ /* 0x000fea0003800000 */
.L_x_47408:
        /* <DEDUP_REMOVED lines=10> */
.L_x_47413:
[----:B------:R-:W-:-:S05]  /*6760*/  PRMT R3, R18, 0x9910, RZ ;  /* 0x0000991012037816 */ /* 0x000fca00000000ff */
[----:B------:R0:W-:Y:S01]  /*6770*/  STG.E desc[UR36][R8.64], R3 ;  /* 0x0000000308007986 */ /* 0x0001e2000c101924 */
[----:B------:R-:W-:Y:S05]  /*6780*/  BRA `(.L_x_47411) ;  /* 0x0000000c00307947 */ /* 0x000fea0003800000 */
.L_x_47412:
[----:B------:R0:W-:Y:S01]  /*6790*/  STG.E.U16 desc[UR36][R8.64], R18 ;  /* 0x0000001208007986 */ /* 0x0001e2000c101524 */
[----:B------:R-:W-:Y:S05]  /*67a0*/  BRA `(.L_x_47411) ;  /* 0x0000000c00287947 */ /* 0x000fea0003800000 */
.L_x_47407:
        /* <DEDUP_REMOVED lines=9> */
.L_x_47415:
[----:B------:R-:W0:Y:S02]  /*6840*/  I2F.S16 R0, R18 ;  /* 0x0000001200007306 */ /* 0x000e240000101400 */
[----:B0-----:R-:W-:-:S05]  /*6850*/  F2FP.F16.F32.PACK_AB R0, RZ, R0 ;  /* 0x00000000ff00723e */ /* 0x001fca00000000ff */
[----:B------:R0:W-:Y:S01]  /*6860*/  STG.E.U16 desc[UR36][R8.64], R0 ;  /* 0x0000000008007986 */ /* 0x0001e2000c101524 */
[----:B------:R-:W-:Y:S05]  /*6870*/  BRA `(.L_x_47411) ;  /* 0x0000000800f47947 */ /* 0x000fea0003800000 */
.L_x_47414:
        /* <DEDUP_REMOVED lines=10> */
.L_x_47417:
[----:B------:R-:W0:Y:S02]  /*6920*/  I2F.S16 R18, R18 ;  /* 0x0000001200127306 */ /* 0x000e240000101400 */
[----:B0-----:R-:W-:-:S04]  /*6930*/  F2FP.F16.F32.PACK_AB R3, RZ, R18 ;  /* 0x00000012ff03723e */ /* 0x001fc800000000ff */
[----:B------:R-:W-:-:S05]  /*6940*/  PRMT R3, R3, 0x5410, RZ ;  /* 0x0000541003037816 */ /* 0x000fca00000000ff */
[----:B------:R0:W-:Y:S01]  /*6950*/  STG.E desc[UR36][R8.64], R3 ;  /* 0x0000000308007986 */ /* 0x0001e2000c101924 */
[----:B------:R-:W-:Y:S05]  /*6960*/  BRA `(.L_x_47411) ;  /* 0x0000000800b87947 */ /* 0x000fea0003800000 */
.L_x_47416:
[----:B------:R-:W0:Y:S02]  /*6970*/  I2F.F64.S16 R4, R18 ;  /* 0x0000001200047312 */ /* 0x000e240000101c00 */
[----:B0-----:R0:W-:Y:S01]  /*6980*/  STG.E.64 desc[UR36][R8.64], R4 ;  /* 0x0000000408007986 */ /* 0x0011e2000c101b24 */
[----:B------:R-:W-:Y:S05]  /*6990*/  BRA `(.L_x_47411) ;  /* 0x0000000800ac7947 */ /* 0x000fea0003800000 */
.L_x_47406:
        /* <DEDUP_REMOVED lines=13> */
.L_x_47420:
[----:B------:R-:W0:Y:S01]  /*6a70*/  I2F.F64.S16 R4, R18 ;  /* 0x0000001200047312 */ /* 0x000e220000101c00 */
[----:B------:R-:W-:-:S05]  /*6a80*/  CS2R R6, SRZ ;  /* 0x0000000000067805 */ /* 0x000fca000001ff00 */
[----:B0-----:R0:W-:Y:S01]  /*6a90*/  STG.E.128 desc[UR36][R8.64], R4 ;  /* 0x0000000408007986 */ /* 0x0011e2000c101d24 */
[----:B------:R-:W-:Y:S05]  /*6aa0*/  BRA `(.L_x_47411) ;  /* 0x0000000800687947 */ /* 0x000fea0003800000 */
.L_x_47419:
        /* <DEDUP_REMOVED lines=21> */
.L_x_47424:
[----:B------:R-:W-:Y:S05]  /*6c00*/  BSYNC B0 ;  /* 0x0000000000007941 */ /* 0x000fea0003800000 */
.L_x_47423:
[----:B------:R-:W-:-:S05]  /*6c10*/  LOP3.LUT R5, R0, R5, RZ, 0xfc, !PT ;  /* 0x0000000500057212 */ /* 0x000fca00078efcff */
[----:B------:R0:W-:Y:S01]  /*6c20*/  STG.E.U8 desc[UR36][R8.64], R5 ;  /* 0x0000000508007986 */ /* 0x0001e2000c101124 */
[----:B------:R-:W-:Y:S05]  /*6c30*/  BRA `(.L_x_47411) ;  /* 0x0000000800047947 */ /* 0x000fea0003800000 */
.L_x_47422:
        /* <DEDUP_REMOVED lines=13> */
.L_x_47426:
[----:B------:R-:W-:Y:S01]  /*6d10*/  IMAD.MOV.U32 R0, RZ, RZ, 0x7f ;  /* 0x0000007fff007424 */ /* 0x000fe200078e00ff */
[----:B------:R-:W-:-:S04]  /*6d20*/  ISETP.GT.U32.AND P0, PT, R3, 0x7f800000, PT ;  /* 0x7f8000000300780c */ /* 0x000fc80003f04070 */
[----:B------:R-:W-:-:S09]  /*6d30*/  SEL R0, R0, 0x7c, P0 ;  /* 0x0000007c00007807 */ /* 0x000fd20000000000 */
.L_x_47427:
[----:B------:R-:W-:Y:S05]  /*6d40*/  BSYNC B0 ;  /* 0x0000000000007941 */ /* 0x000fea0003800000 */
.L_x_47425:
[----:B------:R-:W-:-:S04]  /*6d50*/  LOP3.LUT R3, R5, 0x80000000, RZ, 0xc0, !PT ;  /* 0x8000000005037812 */ /* 0x000fc800078ec0ff */
[----:B------:R-:W-:-:S04]  /*6d60*/  SHF.R.U32.HI R3, RZ, 0x18, R3 ;  /* 0x00000018ff037819 */ /* 0x000fc80000011603 */
[----:B------:R-:W-:-:S05]  /*6d70*/  LOP3.LUT R3, R0, R3, RZ, 0xfc, !PT ;  /* 0x0000000300037212 */ /* 0x000fca00078efcff */
[----:B------:R0:W-:Y:S01]  /*6d80*/  STG.E.U8 desc[UR36][R8.64], R3 ;  /* 0x0000000308007986 */ /* 0x0001e2000c101124 */
[----:B------:R-:W-:Y:S05]  /*6d90*/  BRA `(.L_x_47411) ;  /* 0x0000000400ac7947 */ /* 0x000fea0003800000 */
.L_x_47421:
[----:B------:R-:W0:Y:S02]  /*6da0*/  I2F.S16 R0, R18 ;  /* 0x0000001200007306 */ /* 0x000e240000101400 */
[----:B0-----:R-:W-:-:S05]  /*6db0*/  F2FP.BF16.F32.PACK_AB R0, RZ, R0 ;  /* 0x00000000ff00723e */ /* 0x001fca00000010ff */
[----:B------:R0:W-:Y:S01]  /*6dc0*/  STG.E.U16 desc[UR36][R8.64], R0 ;  /* 0x0000000008007986 */ /* 0x0001e2000c101524 */
[----:B------:R-:W-:Y:S05]  /*6dd0*/  BRA `(.L_x_47411) ;  /* 0x00000004009c7947 */ /* 0x000fea0003800000 */
.L_x_47418:
        /* <DEDUP_REMOVED lines=10> */
.L_x_47430:
        /* <DEDUP_REMOVED lines=17> */
.L_x_47433:
[----:B------:R-:W-:-:S04]  /*6f90*/  LOP3.LUT R3, R5, 0x80000000, RZ, 0xc0, !PT ;  /* 0x8000000005037812 */ /* 0x000fc800078ec0ff */
[----:B------:R-:W-:-:S04]  /*6fa0*/  SHF.R.U32.HI R3, RZ, 0x18, R3 ;  /* 0x00000018ff037819 */ /* 0x000fc80000011603 */
[----:B------:R-:W-:-:S04]  /*6fb0*/  LOP3.LUT R0, R0, R3, RZ, 0xfc, !PT ;  /* 0x0000000300007212 */ /* 0x000fc800078efcff */
[----:B------:R-:W-:-:S07]  /*6fc0*/  PRMT R4, R0, 0x7610, R4 ;  /* 0x0000761000047816 */ /* 0x000fce0000000004 */
.L_x_47432:
[----:B------:R-:W-:Y:S05]  /*6fd0*/  BSYNC B0 ;  /* 0x0000000000007941 */ /* 0x000fea0003800000 */
.L_x_47431:
[----:B------:R3:W-:Y:S01]  /*6fe0*/  STG.E.U8 desc[UR36][R8.64], R4 ;  /* 0x0000000408007986 */ /* 0x0007e2000c101124 */
[----:B------:R-:W-:Y:S05]  /*6ff0*/  BRA `(.L_x_47411) ;  /* 0x0000000400147947 */ /* 0x000fea0003800000 */
.L_x_47429:
        /* <DEDUP_REMOVED lines=17> */
.L_x_47436:
[----:B------:R-:W-:-:S04]  /*7110*/  LOP3.LUT R3, R5, 0x80000000, RZ, 0xc0, !PT ;  /* 0x8000000005037812 */ /* 0x000fc800078ec0ff */
[----:B------:R-:W-:-:S04]  /*7120*/  SHF.R.U32.HI R3, RZ, 0x18, R3 ;  /* 0x00000018ff037819 */ /* 0x000fc80000011603 */
[----:B------:R-:W-:-:S04]  /*7130*/  LOP3.LUT R0, R0, R3, RZ, 0xfc, !PT ;  /* 0x0000000300007212 */ /* 0x000fc800078efcff */
[----:B------:R-:W-:-:S07]  /*7140*/  PRMT R4, R0, 0x7610, R4 ;  /* 0x0000761000047816 */ /* 0x000fce0000000004 */
.L_x_47435:
[----:B------:R-:W-:Y:S05]  /*7150*/  BSYNC B0 ;  /* 0x0000000000007941 */ /* 0x000fea0003800000 */
.L_x_47434:
[----:B------:R0:W-:Y:S01]  /*7160*/  STG.E.U8 desc[UR36][R8.64], R4 ;  /* 0x0000000408007986 */ /* 0x0001e2000c101124 */
[----:B------:R-:W-:Y:S05]  /*7170*/  BRA `(.L_x_47411) ;  /* 0x0000000000b47947 */ /* 0x000fea0003800000 */
.L_x_47428:
        /* <DEDUP_REMOVED lines=22> */
.L_x_47410:
        /* <DEDUP_REMOVED lines=16> */
.L_x_47439:
[----:B------:R-:W-:Y:S05]  /*73e0*/  BRA `(.L_x_47411) ;  /* 0x0000000000187947 */ /* 0x000fea0003800000 */
.L_x_47438:
[----:B------:R-:W-:-:S04]  /*73f0*/  PRMT R4, R18, 0x9910, RZ ;  /* 0x0000991012047816 */ /* 0x000fc800000000ff */
[----:B------:R-:W-:-:S05]  /*7400*/  SHF.R.S32.HI R5, RZ, 0x1f, R4 ;  /* 0x0000001fff057819 */ /* 0x000fca0000011404 */
[----:B------:R1:W-:Y:S01]  /*7410*/  STG.E.64 desc[UR36][R8.64], R4 ;  /* 0x0000000408007986 */ /* 0x0003e2000c101b24 */
[----:B------:R-:W-:Y:S05]  /*7420*/  BRA `(.L_x_47411) ;  /* 0x0000000000087947 */ /* 0x000fea0003800000 */
.L_x_47437:
[----:B------:R-:W-:-:S05]  /*7430*/  PRMT R3, R18, 0x9910, RZ ;  /* 0x0000991012037816 */ /* 0x000fca00000000ff */
[----:B------:R2:W-:Y:S02]  /*7440*/  STG.E desc[UR36][R8.64], R3 ;  /* 0x0000000308007986 */ /* 0x0005e4000c101924 */
.L_x_47411:
[----:B------:R-:W-:-:S07]  /*7450*/  VIADD R25, R25, 0x80 ;  /* 0x0000008019197836 */ /* 0x000fce0000000000 */
.L_x_47371:
[----:B------:R-:W-:Y:S05]  /*7460*/  BSYNC B6 ;  /* 0x0000000000067941 */ /* 0x000fea0003800000 */
.L_x_47370:
        /* <DEDUP_REMOVED lines=21> */
.L_x_47443:
[----:B-----5:R-:W-:Y:S01]  /*75c0*/  STG.E.U8 desc[UR36][R2.64], R19 ;  /* 0x0000001302007986 */ /* 0x020fe2000c101124 */
[----:B------:R-:W-:Y:S05]  /*75d0*/  EXIT ;  /* 0x000000000000794d */ /* 0x000fea0003800000 */
.L_x_47442:
        /* <DEDUP_REMOVED lines=10> */
.L_x_47446:
[----:B-----5:R-:W-:-:S05]  /*7680*/  PRMT R5, R19, 0x9910, RZ ;  /* 0x0000991013057816 */ /* 0x020fca00000000ff */
[----:B------:R-:W-:Y:S01]  /*7690*/  STG.E desc[UR36][R2.64], R5 ;  /* 0x0000000502007986 */ /* 0x000fe2000c101924 */
[----:B------:R-:W-:Y:S05]  /*76a0*/  EXIT ;  /* 0x000000000000794d */ /* 0x000fea0003800000 */
.L_x_47445:
[----:B-----5:R-:W-:Y:S01]  /*76b0*/  STG.E.U16 desc[UR36][R2.64], R19 ;  /* 0x0000001302007986 */ /* 0x020fe2000c101524 */
[----:B------:R-:W-:Y:S05]  /*76c0*/  EXIT ;  /* 0x000000000000794d */ /* 0x000fea0003800000 */
.L_x_47441:
        /* <DEDUP_REMOVED lines=9> */
.L_x_47448:
[----:B-----5:R-:W0:Y:S02]  /*7760*/  I2F.S16 R0, R19 ;  /* 0x0000001300007306 */ /* 0x020e240000101400 */
[----:B0-----:R-:W-:-:S05]  /*7770*/  F2FP.F16.F32.PACK_AB R0, RZ, R0 ;  /* 0x00000000ff00723e */ /* 0x001fca00000000ff */
[----:B------:R-:W-:Y:S01]  /*7780*/  STG.E.U16 desc[UR36][R2.64], R0 ;  /* 0x0000000002007986 */ /* 0x000fe2000c101524 */
[----:B------:R-:W-:Y:S05]  /*7790*/  EXIT ;  /* 0x000000000000794d */ /* 0x000fea0003800000 */
.L_x_47447:
        /* <DEDUP_REMOVED lines=10> */
.L_x_47450:
[----:B-----5:R-:W0:Y:S02]  /*7840*/  I2F.S16 R19, R19 ;  /* 0x0000001300137306 */ /* 0x020e240000101400 */
[----:B0-----:R-:W-:-:S04]  /*7850*/  F2FP.F16.F32.PACK_AB R5, RZ, R19 ;  /* 0x00000013ff05723e */ /* 0x001fc800000000ff */
[----:B------:R-:W-:-:S05]  /*7860*/  PRMT R5, R5, 0x5410, RZ ;  /* 0x0000541005057816 */ /* 0x000fca00000000ff */
[----:B------:R-:W-:Y:S01]  /*7870*/  STG.E desc[UR36][R2.64], R5 ;  /* 0x0000000502007986 */ /* 0x000fe2000c101924 */
[----:B------:R-:W-:Y:S05]  /*7880*/  EXIT ;  /* 0x000000000000794d */ /* 0x000fea0003800000 */
.L_x_47449:
[----:B-----5:R-:W0:Y:S02]  /*7890*/  I2F.F64.S16 R4, R19 ;  /* 0x0000001300047312 */ /* 0x020e240000101c00 */
[----:B0-----:R-:W-:Y:S01]  /*78a0*/  STG.E.64 desc[UR36][R2.64], R4 ;  /* 0x0000000402007986 */ /* 0x001fe2000c101b24 */
[----:B------:R-:W-:Y:S05]  /*78b0*/  EXIT ;  /* 0x000000000000794d */ /* 0x000fea0003800000 */
.L_x_47440:
        /* <DEDUP_REMOVED lines=13> */
.L_x_47453:
[----:B-----5:R-:W0:Y:S01]  /*7990*/  I2F.F64.S16 R4, R19 ;  /* 0x0000001300047312 */ /* 0x020e220000101c00 */
[----:B------:R-:W-:-:S05]  /*79a0*/  CS2R R6, SRZ ;  /* 0x0000000000067805 */ /* 0x000fca000001ff00 */
[----:B0-----:R-:W-:Y:S01]  /*79b0*/  STG.E.128 desc[UR36][R2.64], R4 ;  /* 0x0000000402007986 */ /* 0x001fe2000c101d24 */
[----:B------:R-:W-:Y:S05]  /*79c0*/  EXIT ;  /* 0x000000000000794d */ /* 0x000fea0003800000 */
.L_x_47452:
        /* <DEDUP_REMOVED lines=21> */
.L_x_47457:
[----:B------:R-:W-:Y:S05]  /*7b20*/  BSYNC B0 ;  /* 0x0000000000007941 */ /* 0x000fea0003800000 */
.L_x_47456:
[----:B------:R-:W-:-:S05]  /*7b30*/  LOP3.LUT R5, R0, R5, RZ, 0xfc, !PT ;  /* 0x0000000500057212 */ /* 0x000fca00078efcff */
[----:B------:R-:W-:Y:S01]  /*7b40*/  STG.E.U8 desc[UR36][R2.64], R5 ;  /* 0x0000000502007986 */ /* 0x000fe2000c101124 */
[----:B------:R-:W-:Y:S05]  /*7b50*/  EXIT ;  /* 0x000000000000794d */ /* 0x000fea0003800000 */
.L_x_47455:
        /* <DEDUP_REMOVED lines=13> */
.L_x_47459:
[----:B------:R-:W-:Y:S01]  /*7c30*/  IMAD.MOV.U32 R0, RZ, RZ, 0x7f ;  /* 0x0000007fff007424 */ /* 0x000fe200078e00ff */
[----:B------:R-:W-:-:S04]  /*7c40*/  ISETP.GT.U32.AND P0, PT, R4, 0x7f800000, PT ;  /* 0x7f8000000400780c */ /* 0x000fc80003f04070 */
[----:B------:R-:W-:-:S09]  /*7c50*/  SEL R0, R0, 0x7c, P0 ;  /* 0x0000007c00007807 */ /* 0x000fd20000000000 */
.L_x_47460:
[----:B------:R-:W-:Y:S05]  /*7c60*/  BSYNC B0 ;  /* 0x0000000000007941 */ /* 0x000fea0003800000 */
.L_x_47458:
[----:B------:R-:W-:-:S04]  /*7c70*/  LOP3.LUT R4, R19, 0x80000000, RZ, 0xc0, !PT ;  /* 0x8000000013047812 */ /* 0x000fc800078ec0ff */
[----:B------:R-:W-:-:S04]  /*7c80*/  SHF.R.U32.HI R5, RZ, 0x18, R4 ;  /* 0x00000018ff057819 */ /* 0x000fc80000011604 */
[----:B------:R-:W-:-:S05]  /*7c90*/  LOP3.LUT R5, R0, R5, RZ, 0xfc, !PT ;  /* 0x0000000500057212 */ /* 0x000fca00078efcff */
[----:B------:R-:W-:Y:S01]  /*7ca0*/  STG.E.U8 desc[UR36][R2.64], R5 ;  /* 0x0000000502007986 */ /* 0x000fe2000c101124 */
[----:B------:R-:W-:Y:S05]  /*7cb0*/  EXIT ;  /* 0x000000000000794d */ /* 0x000fea0003800000 */
.L_x_47454:
[----:B-----5:R-:W0:Y:S02]  /*7cc0*/  I2F.S16 R0, R19 ;  /* 0x0000001300007306 */ /* 0x020e240000101400 */
[----:B0-----:R-:W-:-:S05]  /*7cd0*/  F2FP.BF16.F32.PACK_AB R0, RZ, R0 ;  /* 0x00000000ff00723e */ /* 0x001fca00000010ff */
[----:B------:R-:W-:Y:S01]  /*7ce0*/  STG.E.U16 desc[UR36][R2.64], R0 ;  /* 0x0000000002007986 */ /* 0x000fe2000c101524 */
[----:B------:R-:W-:Y:S05]  /*7cf0*/  EXIT ;  /* 0x000000000000794d */ /* 0x000fea0003800000 */
.L_x_47451:
        /* <DEDUP_REMOVED lines=10> */
.L_x_47463:
        /* <DEDUP_REMOVED lines=17> */
.L_x_47466:
[----:B------:R-:W-:-:S04]  /*7eb0*/  LOP3.LUT R0, R19, 0x80000000, RZ, 0xc0, !PT ;  /* 0x8000000013007812 */ /* 0x000fc800078ec0ff */
[----:B------:R-:W-:-:S04]  /*7ec0*/  SHF.R.U32.HI R5, RZ, 0x18, R0 ;  /* 0x00000018ff057819 */ /* 0x000fc80000011600 */
[----:B------:R-:W-:-:S04]  /*7ed0*/  LOP3.LUT R4, R4, R5, RZ, 0xfc, !PT ;  /* 0x0000000504047212 */ /* 0x000fc800078efcff */
[----:B------:R-:W-:-:S07]  /*7ee0*/  PRMT R0, R4, 0x7610, R0 ;  /* 0x0000761004007816 */ /* 0x000fce0000000000 */
.L_x_47465:
[----:B------:R-:W-:Y:S05]  /*7ef0*/  BSYNC B0 ;  /* 0x0000000000007941 */ /* 0x000fea0003800000 */
.L_x_47464:
[----:B------:R-:W-:Y:S01]  /*7f00*/  STG.E.U8 desc[UR36][R2.64], R0 ;  /* 0x0000000002007986 */ /* 0x000fe2000c101124 */
[----:B------:R-:W-:Y:S05]  /*7f10*/  EXIT ;  /* 0x000000000000794d */ /* 0x000fea0003800000 */
.L_x_47462:
        /* <DEDUP_REMOVED lines=17> */
.L_x_47469:
[----:B------:R-:W-:-:S04]  /*8030*/  LOP3.LUT R0, R19, 0x80000000, RZ, 0xc0, !PT ;  /* 0x8000000013007812 */ /* 0x000fc800078ec0ff */
[----:B------:R-:W-:-:S04]  /*8040*/  SHF.R.U32.HI R5, RZ, 0x18, R0 ;  /* 0x00000018ff057819 */ /* 0x000fc80000011600 */
[----:B------:R-:W-:-:S04]  /*8050*/  LOP3.LUT R4, R4, R5, RZ, 0xfc, !PT ;  /* 0x0000000504047212 */ /* 0x000fc800078efcff */
[----:B------:R-:W-:-:S07]  /*8060*/  PRMT R0, R4, 0x7610, R0 ;  /* 0x0000761004007816 */ /* 0x000fce0000000000 */
.L_x_47468:
[----:B------:R-:W-:Y:S05]  /*8070*/  BSYNC B0 ;  /* 0x0000000000007941 */ /* 0x000fea0003800000 */
.L_x_47467:
[----:B------:R-:W-:Y:S01]  /*8080*/  STG.E.U8 desc[UR36][R2.64], R0 ;  /* 0x0000000002007986 */ /* 0x000fe2000c101124 */
[----:B------:R-:W-:Y:S05]  /*8090*/  EXIT ;  /* 0x000000000000794d */ /* 0x000fea0003800000 */
.L_x_47461:
        /* <DEDUP_REMOVED lines=22> */
.L_x_47444:
        /* <DEDUP_REMOVED lines=16> */
.L_x_47472:
[----:B------:R-:W-:Y:S05]  /*8300*/  EXIT ;  /* 0x000000000000794d */ /* 0x000fea0003800000 */
.L_x_47471:
[----:B-----5:R-:W-:-:S04]  /*8310*/  PRMT R4, R19, 0x9910, RZ ;  /* 0x0000991013047816 */ /* 0x020fc800000000ff */
[----:B------:R-:W-:-:S05]  /*8320*/  SHF.R.S32.HI R5, RZ, 0x1f, R4 ;  /* 0x0000001fff057819 */ /* 0x000fca0000011404 */
[----:B------:R-:W-:Y:S01]  /*8330*/  STG.E.64 desc[UR36][R2.64], R4 ;  /* 0x0000000402007986 */ /* 0x000fe2000c101b24 */
[----:B------:R-:W-:Y:S05]  /*8340*/  EXIT ;  /* 0x000000000000794d */ /* 0x000fea0003800000 */
.L_x_47470:
[----:B-----5:R-:W-:-:S05]  /*8350*/  PRMT R5, R19, 0x9910, RZ ;  /* 0x0000991013057816 */ /* 0x020fca00000000ff */
[----:B------:R-:W-:Y:S01]  /*8360*/  STG.E desc[UR36][R2.64], R5 ;  /* 0x0000000502007986 */ /* 0x000fe2000c101924 */
[----:B------:R-:W-:Y:S05]  /*8370*/  EXIT ;  /* 0x000000000000794d */ /* 0x000fea0003800000 */
.L_x_47473:
        /* <DEDUP_REMOVED lines=16> */
.L_x_57585:


//--------------------- .text._ZN2at6native18elementwise_kernelILi128ELi4EZNS0_22gpu_kernel_impl_nocastINS0_13AUnaryFunctorIsssZZZNS0_21remainder_kernel_cudaERNS_18TensorIteratorBaseEENKUlvE_clEvENKUlvE3_clEvEUlssE_EEEEvS5_RKT_EUliE_EEviT1_ --------------------------
	.section	.text._ZN2at6native18elementwise_kernelILi128ELi4EZNS0_22gpu_kernel_impl_nocastINS0_13AUnaryFunctorIsssZZZNS0_21remainder_kernel_cudaERNS_18TensorIteratorBaseEENKUlvE_clEvENKUlvE3_clEvEUlssE_EEEEvS5_RKT_EUliE_EEviT1_,"ax",@progbits
	.align	128
        .global         _ZN2at6native18elementwise_kernelILi128ELi4EZNS0_22gpu_kernel_impl_nocastINS0_13AUnaryFunctorIsssZZZNS0_21remainder_kernel_cudaERNS_18TensorIteratorBaseEENKUlvE_clEvENKUlvE3_clEvEUlssE_EEEEvS5_RKT_EUliE_EEviT1_
        .type           _ZN2at6native18elementwise_kernelILi128ELi4EZNS0_22gpu_kernel_impl_nocastINS0_13AUnaryFunctorIsssZZZNS0_21remainder_kernel_cudaERNS_18TensorIteratorBaseEENKUlvE_clEvENKUlvE3_clEvEUlssE_EEEEvS5_RKT_EUliE_EEviT1_,@function
        .size           _ZN2at6native18elementwise_kernelILi128ELi4EZNS0_22gpu_kernel_impl_nocastINS0_13AUnaryFunctorIsssZZZNS0_21remainder_kernel_cudaERNS_18TensorIteratorBaseEENKUlvE_clEvENKUlvE3_clEvEUlssE_EEEEvS5_RKT_EUliE_EEviT1_,(.L_x_57586 - _ZN2at6native18elementwise_kernelILi128ELi4EZNS0_22gpu_kernel_impl_nocastINS0_13AUnaryFunctorIsssZZZNS0_21remainder_kernel_cudaERNS_18TensorIteratorBaseEENKUlvE_clEvENKUlvE3_clEvEUlssE_EEEEvS5_RKT_EUliE_EEviT1_)
        .other          _ZN2at6native18elementwise_kernelILi128ELi4EZNS0_22gpu_kernel_impl_nocastINS0_13AUnaryFunctorIsssZZZNS0_21remainder_kernel_cudaERNS_18TensorIteratorBaseEENKUlvE_clEvENKUlvE3_clEvEUlssE_EEEEvS5_RKT_EUliE_EEviT1_,@"STO_CUDA_ENTRY STV_DEFAULT"
_ZN2at6native18elementwise_kernelILi128ELi4EZNS0_22gpu_kernel_impl_nocastINS0_13AUnaryFunctorIsssZZZNS0_21remainder_kernel_cudaERNS_18TensorIteratorBaseEENKUlvE_clEvENKUlvE3_clEvEUlssE_EEEEvS5_RKT_EUliE_EEviT1_:
.text._ZN2at6native18elementwise_kernelILi128ELi4EZNS0_22gpu_kernel_impl_nocastINS0_13AUnaryFunctorIsssZZZNS0_21remainder_kernel_cudaERNS_18TensorIteratorBaseEENKUlvE_clEvENKUlvE3_clEvEUlssE_EEEEvS5_RKT_EUliE_EEviT1_:
        /* <DEDUP_REMOVED lines=312> */
.L_x_47476:
[----:B------:R-:W-:Y:S02]  /*1380*/  ULDC.64 UR8, c[0x0][0x418] ;  /* 0x0001060000087ab9 */ /* 0x000fe40000000a00 */
[----:B------:R-:W-:-:S04]  /*1390*/  IADD3 R8, P0, R0, UR8, RZ ;  /* 0x0000000800087c10 */ /* 0x000fc8000ff1e0ff */
[----:B------:R-:W-:Y:S01]  /*13a0*/  IADD3.X R9, RZ, UR9, RZ, P0, !PT ;  /* 0x00000009ff097c10 */ /* 0x000fe200087fe4ff */
[----:B------:R-:W0:Y:S01]  /*13b0*/  LDC.U16 R2, c[0x0][0x422] ;  /* 0x00010880ff027b82 */ /* 0x000e220000000400 */
[----:B------:R-:W-:-:S03]  /*13c0*/  ULDC.64 UR8, c[0x0][0x410] ;  /* 0x0001040000087ab9 */ /* 0x000fc60000000a00 */
[----:B------:R-:W2:Y:S01]  /*13d0*/  LDG.E.U16 R0, desc[UR4][R8.64] ;  /* 0x0000000408007981 */ /* 0x000ea2000c1e1500 */
[----:B------:R-:W-:Y:S02]  /*13e0*/  IADD3 R3, R3, 0x80, RZ ;  /* 0x0000008003037810 */ /* 0x000fe40007ffe0ff */
[----:B0-----:R-:W-:-:S04]  /*13f0*/  PRMT R2, R2, 0x9910, RZ ;  /* 0x0000991002027816 */ /* 0x001fc800000000ff */
[----:B------:R-:W-:Y:S02]  /*1400*/  ISETP.GE.AND P2, PT, R2, RZ, PT ;  /* 0x000000ff0200720c */ /* 0x000fe40003f46270 */
[----:B--2---:R-:W-:-:S04]  /*1410*/  PRMT R11, R0, 0x9910, RZ ;  /* 0x00009910000b7816 */ /* 0x004fc800000000ff */
[-C--:B------:R-:W-:Y:S02]  /*1420*/  IABS R10, R11.reuse ;  /* 0x0000000b000a7213 */ /* 0x080fe40000000000 */
[----:B------:R-:W-:Y:S02]  /*1430*/  IABS R8, R11 ;  /* 0x0000000b00087213 */ /* 0x000fe40000000000 */
[----:B------:R-:W0:Y:S08]  /*1440*/  I2F.RP R4, R10 ;  /* 0x0000000a00047306 */ /* 0x000e300000209400 */
[----:B0-----:R-:W0:Y:S02]  /*1450*/  MUFU.RCP R4, R4 ;  /* 0x0000000400047308 */ /* 0x001e240000001000 */
[----:B0-----:R-:W-:Y:S01]  /*1460*/  VIADD R6, R4, 0xffffffe ;  /* 0x0ffffffe04067836 */ /* 0x001fe20000000000 */
[----:B------:R-:W-:-:S05]  /*1470*/  IABS R4, R2 ;  /* 0x0000000200047213 */ /* 0x000fca0000000000 */
        /* <DEDUP_REMOVED lines=9> */
[----:B------:R-:W-:Y:S01]  /*1510*/  @!P0 IMAD.IADD R7, R7, 0x1, -R10 ;  /* 0x0000000107078824 */ /* 0x000fe200078e0a0a */
[----:B------:R-:W-:-:S04]  /*1520*/  ISETP.NE.AND P0, PT, R0, RZ, PT ;  /* 0x000000ff0000720c */ /* 0x000fc80003f05270 */
        /* <DEDUP_REMOVED lines=11> */
[----:B------:R-:W-:-:S05]  /*15e0*/  SEL R0, R0, RZ, !P0 ;  /* 0x000000ff00007207 */ /* 0x000fca0004000000 */
[----:B------:R-:W-:-:S05]  /*15f0*/  IMAD.IADD R7, R7, 0x1, R0 ;  /* 0x0000000107077824 */ /* 0x000fca00078e0200 */
[----:B------:R0:W-:Y:S02]  /*1600*/  STG.E.U16 desc[UR4][R4.64], R7 ;  /* 0x0000000704007986 */ /* 0x0001e4000c101504 */
.L_x_47475:
[----:B------:R-:W-:Y:S05]  /*1610*/  BSYNC B0 ;  /* 0x0000000000007941 */ /* 0x000fea0003800000 */
.L_x_47474:
[----:B------:R-:W-:Y:S01]  /*1620*/  ISETP.GE.AND P0, PT, R3, UR6, PT ;  /* 0x0000000603007c0c */ /* 0x000fe2000bf06270 */
[----:B------:R-:W-:-:S12]  /*1630*/  BSSY B0, `(.L_x_47477) ;  /* 0x00002b2000007945 */ /* 0x000fd80003800000 */
[----:B------:R-:W-:Y:S05]  /*1640*/  @P0 BRA `(.L_x_47478) ;  /* 0x0000002800c00947 */ /* 0x000fea0003800000 */
[----:B0-----:R-:W0:Y:S01]  /*1650*/  LDC R4, c[0x0][0x218] ;  /* 0x00008600ff047b82 */ /* 0x001e220000000800 */
[----:B------:R-:W-:Y:S01]  /*1660*/  HFMA2.MMA R5, -RZ, RZ, 0, 0 ;  /* 0x00000000ff057435 */ /* 0x000fe200000001ff */
[----:B------:R-:W-:Y:S02]  /*1670*/  MOV R0, RZ ;  /* 0x000000ff00007202 */ /* 0x000fe40000000f00 */
[----:B0-----:R-:W-:-:S13]  /*1680*/  ISETP.NE.AND P0, PT, R4, RZ, PT ;  /* 0x000000ff0400720c */ /* 0x001fda0003f05270 */
        /* <DEDUP_REMOVED lines=298> */
.L_x_47479:
[----:B------:R-:W-:Y:S02]  /*2930*/  ULDC.64 UR8, c[0x0][0x418] ;  /* 0x0001060000087ab9 */ /* 0x000fe40000000a00 */
[----:B------:R-:W-:-:S04]  /*2940*/  IADD3 R8, P0, R0, UR8, RZ ;  /* 0x0000000800087c10 */ /* 0x000fc8000ff1e0ff */
[----:B------:R-:W-:Y:S01]  /*2950*/  IADD3.X R9, RZ, UR9, RZ, P0, !PT ;  /* 0x00000009ff097c10 */ /* 0x000fe200087fe4ff */
[----:B------:R-:W0:Y:S01]  /*2960*/  LDC.U16 R11, c[0x0][0x422] ;  /* 0x00010880ff0b7b82 */ /* 0x000e220000000400 */
[----:B------:R-:W-:-:S03]  /*2970*/  ULDC.64 UR8, c[0x0][0x410] ;  /* 0x0001040000087ab9 */ /* 0x000fc60000000a00 */
[----:B------:R0:W2:Y:S01]  /*2980*/  LDG.E.U16 R0, desc[UR4][R8.64] ;  /* 0x0000000408007981 */ /* 0x0000a2000c1e1500 */
[----:B------:R-:W-:Y:S02]  /*2990*/  IADD3 R3, R3, 0x80, RZ ;  /* 0x0000008003037810 */ /* 0x000fe40007ffe0ff */
[----:B0-----:R-:W-:-:S04]  /*29a0*/  PRMT R8, R11, 0x9910, RZ ;  /* 0x000099100b087816 */ /* 0x001fc800000000ff */
[----:B------:R-:W-:Y:S02]  /*29b0*/  IABS R12, R8 ;  /* 0x00000008000c7213 */ /* 0x000fe40000000000 */
[----:B------:R-:W-:Y:S02]  /*29c0*/  ISETP.GE.AND P2, PT, R8, RZ, PT ;  /* 0x000000ff0800720c */ /* 0x000fe40003f46270 */
[----:B--2---:R-:W-:-:S04]  /*29d0*/  PRMT R10, R0, 0x9910, RZ ;  /* 0x00009910000a7816 */ /* 0x004fc800000000ff */
[-C--:B------:R-:W-:Y:S02]  /*29e0*/  IABS R4, R10.reuse ;  /* 0x0000000a00047213 */ /* 0x080fe40000000000 */
[----:B------:R-:W-:Y:S02]  /*29f0*/  IABS R11, R10 ;  /* 0x0000000a000b7213 */ /* 0x000fe40000000000 */
[----:B------:R-:W0:Y:S08]  /*2a00*/  I2F.RP R2, R4 ;  /* 0x0000000400027306 */ /* 0x000e300000209400 */
[----:B0-----:R-:W0:Y:S02]  /*2a10*/  MUFU.RCP R2, R2 ;  /* 0x0000000200027308 */ /* 0x001e240000001000 */
[----:B0-----:R-:W-:-:S02]  /*2a20*/  IADD3 R6, R2, 0xffffffe, RZ ;  /* 0x0ffffffe02067810 */ /* 0x001fc40007ffe0ff */
[----:B------:R-:W-:-:S04]  /*2a30*/  IADD3 R2, RZ, -R11, RZ ;  /* 0x8000000bff027210 */ /* 0x000fc80007ffe0ff */
        /* <DEDUP_REMOVED lines=328> */
.L_x_47480:
        /* <DEDUP_REMOVED lines=41> */
.L_x_47478:
[----:B------:R-:W-:Y:S05]  /*4150*/  BSYNC B0 ;  /* 0x0000000000007941 */ /* 0x000fea0003800000 */
.L_x_47477:
[----:B------:R-:W-:-:S13]  /*4160*/  ISETP.GE.AND P0, PT, R3, UR6, PT ;  /* 0x0000000603007c0c */ /* 0x000fda000bf06270 */
[----:B------:R-:W-:Y:S05]  /*4170*/  @P0 EXIT ;  /* 0x000000000000094d */ /* 0x000fea0003800000 */
[----:B012---:R-:W0:Y:S01]  /*4180*/  LDC R4, c[0x0][0x218] ;  /* 0x00008600ff047b82 */ /* 0x007e220000000800 */
[----:B------:R-:W-:Y:S01]  /*4190*/  HFMA2.MMA R0, -RZ, RZ, 0, 0 ;  /* 0x00000000ff007435 */ /* 0x000fe200000001ff */
[----:B------:R-:W-:Y:S02]  /*41a0*/  MOV R5, RZ ;  /* 0x000000ff00057202 */ /* 0x000fe40000000f00 */
[----:B0-----:R-:W-:-:S13]  /*41b0*/  ISETP.NE.AND P0, PT, R4, RZ, PT ;  /* 0x000000ff0400720c */ /* 0x001fda0003f05270 */
        /* <DEDUP_REMOVED lines=298> */
.L_x_47481:
[----:B------:R-:W-:Y:S02]  /*5460*/  ULDC.64 UR6, c[0x0][0x418] ;  /* 0x0001060000067ab9 */ /* 0x000fe40000000a00 */
[----:B------:R-:W-:-:S05]  /*5470*/  IADD3 R2, P0, R0, UR6, RZ ;  /* 0x0000000600027c10 */ /* 0x000fca000ff1e0ff */
[----:B------:R-:W-:Y:S01]  /*5480*/  IMAD.X R3, RZ, RZ, UR7, P0 ;  /* 0x00000007ff037e24 */ /* 0x000fe200080e06ff */
[----:B------:R-:W0:Y:S01]  /*5490*/  LDC.U16 R10, c[0x0][0x422] ;  /* 0x00010880ff0a7b82 */ /* 0x000e220000000400 */
[----:B------:R-:W-:-:S03]  /*54a0*/  ULDC.64 UR6, c[0x0][0x410] ;  /* 0x0001040000067ab9 */ /* 0x000fc60000000a00 */
[----:B------:R-:W2:Y:S01]  /*54b0*/  LDG.E.U16 R0, desc[UR4][R2.64] ;  /* 0x0000000402007981 */ /* 0x000ea2000c1e1500 */
[----:B0-----:R-:W-:-:S04]  /*54c0*/  PRMT R10, R10, 0x9910, RZ ;  /* 0x000099100a0a7816 */ /* 0x001fc800000000ff */
[----:B------:R-:W-:Y:S02]  /*54d0*/  ISETP.GE.AND P2, PT, R10, RZ, PT ;  /* 0x000000ff0a00720c */ /* 0x000fe40003f46270 */
[----:B--2---:R-:W-:-:S04]  /*54e0*/  PRMT R9, R0, 0x9910, RZ ;  /* 0x0000991000097816 */ /* 0x004fc800000000ff */
[-C--:B------:R-:W-:Y:S02]  /*54f0*/  IABS R8, R9.reuse ;  /* 0x0000000900087213 */ /* 0x080fe40000000000 */
[----:B------:R-:W-:Y:S02]  /*5500*/  IABS R2, R9 ;  /* 0x0000000900027213 */ /* 0x000fe40000000000 */
[----:B------:R-:W0:Y:S02]  /*5510*/  I2F.RP R4, R8 ;  /* 0x0000000800047306 */ /* 0x000e240000209400 */
[----:B------:R-:W-:-:S06]  /*5520*/  IADD3 R2, RZ, -R2, RZ ;  /* 0x80000002ff027210 */ /* 0x000fcc0007ffe0ff */
        /* <DEDUP_REMOVED lines=28> */
.L_x_47482:
        /* <DEDUP_REMOVED lines=9> */
.L_x_57586:


//--------------------- .text._ZN2at6native27unrolled_elementwise_kernelINS0_13AUnaryFunctorIsssZZZNS0_21remainder_kernel_cudaERNS_18TensorIteratorBaseEENKUlvE_clEvENKUlvE3_clEvEUlssE_EESt5arrayIPcLm2EELi4E23TrivialOffsetCalculatorILi1EjESD_NS0_6memory15LoadWithoutCastENSE_16StoreWithoutCastEEEviT_T0_T2_T3_T4_T5_ --------------------------
	.section	.text._ZN2at6native27unrolled_elementwise_kernelINS0_13AUnaryFunctorIsssZZZNS0_21remainder_kernel_cudaERNS_18TensorIteratorBaseEENKUlvE_clEvENKUlvE3_clEvEUlssE_EESt5arrayIPcLm2EELi4E23TrivialOffsetCalculatorILi1EjESD_NS0_6memory15LoadWithoutCastENSE_16StoreWithoutCastEEEviT_T0_T2_T3_T4_T5_,"ax",@progbits
	.align	128
        .global         _ZN2at6native27unrolled_elementwise_kernelINS0_13AUnaryFunctorIsssZZZNS0_21remainder_kernel_cudaERNS_18TensorIteratorBaseEENKUlvE_clEvENKUlvE3_clEvEUlssE_EESt5arrayIPcLm2EELi4E23TrivialOffsetCalculatorILi1EjESD_NS0_6memory15LoadWithoutCastENSE_16StoreWithoutCastEEEviT_T0_T2_T3_T4_T5_
        .type           _ZN2at6native27unrolled_elementwise_kernelINS0_13AUnaryFunctorIsssZZZNS0_21remainder_kernel_cudaERNS_18TensorIteratorBaseEENKUlvE_clEvENKUlvE3_clEvEUlssE_EESt5arrayIPcLm2EELi4E23TrivialOffsetCalculatorILi1EjESD_NS0_6memory15LoadWithoutCastENSE_16StoreWithoutCastEEEviT_T0_T2_T3_T4_T5_,@function
        .size           _ZN2at6native27unrolled_elementwise_kernelINS0_13AUnaryFunctorIsssZZZNS0_21remainder_kernel_cudaERNS_18TensorIteratorBaseEENKUlvE_clEvENKUlvE3_clEvEUlssE_EESt5arrayIPcLm2EELi4E23TrivialOffsetCalculatorILi1EjESD_NS0_6memory15LoadWithoutCastENSE_16StoreWithoutCastEEEviT_T0_T2_T3_T4_T5_,(.L_x_57587 - _ZN2at6native27unrolled_elementwise_kernelINS0_13AUnaryFunctorIsssZZZNS0_21remainder_kernel_cudaERNS_18TensorIteratorBaseEENKUlvE_clEvENKUlvE3_clEvEUlssE_EESt5arrayIPcLm2EELi4E23TrivialOffsetCalculatorILi1EjESD_NS0_6memory15LoadWithoutCastENSE_16StoreWithoutCastEEEviT_T0_T2_T3_T4_T5_)
        .other          _ZN2at6native27unrolled_elementwise_kernelINS0_13AUnaryFunctorIsssZZZNS0_21remainder_kernel_cudaERNS_18TensorIteratorBaseEENKUlvE_clEvENKUlvE3_clEvEUlssE_EESt5arrayIPcLm2EELi4E23TrivialOffsetCalculatorILi1EjESD_NS0_6memory15LoadWithoutCastENSE_16StoreWithoutCastEEEviT_T0_T2_T3_T4_T5_,@"STO_CUDA_ENTRY STV_DEFAULT"
_ZN2at6native27unrolled_elementwise_kernelINS0_13AUnaryFunctorIsssZZZNS0_21remainder_kernel_cudaERNS_18TensorIteratorBaseEENKUlvE_clEvENKUlvE3_clEvEUlssE_EESt5arrayIPcLm2EELi4E23TrivialOffsetCalculatorILi1EjESD_NS0_6memory15LoadWithoutCastENSE_16StoreWithoutCastEEEviT_T0_T2_T3_T4_T5_:
.text._ZN2at6native27unrolled_elementwise_kernelINS0_13AUnaryFunctorIsssZZZNS0_21remainder_kernel_cudaERNS_18TensorIteratorBaseEENKUlvE_clEvENKUlvE3_clEvEUlssE_EESt5arrayIPcLm2EELi4E23TrivialOffsetCalculatorILi1EjESD_NS0_6memory15LoadWithoutCastENSE_16StoreWithoutCastEEEviT_T0_T2_T3_T4_T5_:
[----:B------:R-:W-:Y:S01]  /*0000*/  LDC R1, c[0x0][0x28] ;  /* 0x00000a00ff017b82 */ /* 0x000fe20000000800 */
[----:B------:R-:W0:Y:S07]  /*0010*/  S2R R0, SR_CTAID.X ;  /* 0x0000000000007919 */ /* 0x000e2e0000002500 */
[----:B------:R-:W0:Y:S01]  /*0020*/  LDC R3, c[0x0][0x210] ;  /* 0x00008400ff037b82 */ /* 0x000e220000000800 */
[----:B------:R-:W-:Y:S01]  /*0030*/  ULDC.64 UR4, c[0x0][0x208] ;  /* 0x0000820000047ab9 */ /* 0x000fe20000000a00 */
[----:B------:R-:W-:Y:S01]  /*0040*/  PRMT R8, RZ, 0x7610, R8 ;  /* 0x00007610ff087816 */ /* 0x000fe20000000008 */
[----:B------:R-:W1:Y:S01]  /*0050*/  S2R R7, SR_TID.X ;  /* 0x0000000000077919 */ /* 0x000e620000002100 */
[----:B------:R-:W-:Y:S01]  /*0060*/  PRMT R6, RZ, 0x7610, R6 ;  /* 0x00007610ff067816 */ /* 0x000fe20000000006 */
[----:B0-----:R-:W-:-:S02]  /*0070*/  IMAD R4, R0, -0x200, R3 ;  /* 0xfffffe0000047824 */ /* 0x001fc400078e0203 */
[----:B-1----:R-:W-:-:S03]  /*0080*/  IMAD.MOV.U32 R5, RZ, RZ, R7 ;  /* 0x000000ffff057224 */ /* 0x002fc600078e0007 */
[----:B------:R-:W-:-:S13]  /*0090*/  ISETP.GE.AND P1, PT, R7, R4, PT ;  /* 0x000000040700720c */ /* 0x000fda0003f26270 */
[----:B------:R-:W-:Y:S01]  /*00a0*/  @!P1 VIADD R7, R5, 0x80 ;  /* 0x0000008005079836 */ /* 0x000fe20000000000 */
[----:B------:R-:W0:Y:S04]  /*00b0*/  @!P1 LDC.64 R12, c[0x0][0x220] ;  /* 0x00008800ff0c9b82 */ /* 0x000e280000000a00 */
[----:B------:R-:W-:-:S13]  /*00c0*/  ISETP.GE.AND P0, PT, R7, R4, PT ;  /* 0x000000040700720c */ /* 0x000fda0003f06270 */
[----:B------:R-:W-:Y:S01]  /*00d0*/  @!P0 IMAD R9, R0, 0x200, R7 ;  /* 0x0000020000098824 */ /* 0x000fe200078e0207 */
[----:B------:R-:W-:Y:S01]  /*00e0*/  PRMT R10, RZ, 0x7610, R10 ;  /* 0x00007610ff0a7816 */ /* 0x000fe2000000000a */
[----:B------:R-:W-:Y:S01]  /*00f0*/  @!P0 VIADD R7, R7, 0x80 ;  /* 0x0000008007078836 */ /* 0x000fe20000000000 */
[----:B------:R-:W1:Y:S04]  /*0100*/  @!P0 LDC.64 R14, c[0x0][0x220] ;  /* 0x00008800ff0e8b82 */ /* 0x000e680000000a00 */
[----:B------:R-:W-:-:S13]  /*0110*/  ISETP.GE.AND P3, PT, R7, R4, PT ;  /* 0x000000040700720c */ /* 0x000fda0003f66270 */
[----:B------:R-:W2:Y:S01]  /*0120*/  @!P3 LDC.64 R2, c[0x0][0x220] ;  /* 0x00008800ff02bb82 */ /* 0x000ea20000000a00 */
[----:B------:R-:W-:Y:S02]  /*0130*/  @!P3 IMAD R19, R0, 0x200, R7 ;  /* 0x000002000013b824 */ /* 0x000fe400078e0207 */
[----:B------:R-:W-:-:S05]  /*0140*/  @!P3 VIADD R7, R7, 0x80 ;  /* 0x000000800707b836 */ /* 0x000fca0000000000 */
[----:B------:R-:W3:Y:S01]  /*0150*/  LDC.U16 R20, c[0x0][0x216] ;  /* 0x00008580ff147b82 */ /* 0x000ee20000000400 */
[----:B------:R-:W-:Y:S01]  /*0160*/  ISETP.GE.AND P2, PT, R7, R4, PT ;  /* 0x000000040700720c */ /* 0x000fe20003f46270 */
[----:B-1----:R-:W-:-:S12]  /*0170*/  @!P0 IMAD.WIDE.U32 R14, R9, 0x2, R14 ;  /* 0x00000002090e8825 */ /* 0x002fd800078e000e */
[----:B------:R-:W1:Y:S01]  /*0180*/  @!P2 LDC.64 R16, c[0x0][0x220] ;  /* 0x00008800ff10ab82 */ /* 0x000e620000000a00 */
[C---:B------:R-:W-:Y:S01]  /*0190*/  @!P2 IMAD R7, R0.reuse, 0x200, R7 ;  /* 0x000002000007a824 */ /* 0x040fe200078e0207 */
[----:B------:R-:W-:Y:S01]  /*01a0*/  BSSY B0, `(.L_x_47483) ;  /* 0x0000033000007945 */ /* 0x000fe20003800000 */
[----:B--2---:R-:W-:Y:S01]  /*01b0*/  @!P3 IMAD.WIDE.U32 R18, R19, 0x2, R2 ;  /* 0x000000021312b825 */ /* 0x004fe200078e0002 */
[----:B------:R2:W5:Y:S03]  /*01c0*/  @!P0 LDG.E.U16 R8, desc[UR4][R14.64] ;  /* 0x000000040e088981 */ /* 0x000566000c1e1500 */
[----:B------:R-:W-:-:S04]  /*01d0*/  @!P1 IMAD R3, R0, 0x200, R5 ;  /* 0x0000020000039824 */ /* 0x000fc800078e0205 */
[----:B0-----:R-:W-:Y:S02]  /*01e0*/  @!P1 IMAD.WIDE.U32 R12, R3, 0x2, R12 ;  /* 0x00000002030c9825 */ /* 0x001fe400078e000c */
[----:B------:R-:W0:Y:S03]  /*01f0*/  @!P1 LDC.64 R2, c[0x0][0x218] ;  /* 0x00008600ff029b82 */ /* 0x000e260000000a00 */
[----:B------:R-:W5:Y:S01]  /*0200*/  @!P1 LDG.E.U16 R10, desc[UR4][R12.64] ;  /* 0x000000040c0a9981 */ /* 0x000f62000c1e1500 */
[----:B------:R-:W-:Y:S02]  /*0210*/  VIADD R9, R5, 0x100 ;  /* 0x0000010005097836 */ /* 0x000fe40000000000 */
[----:B-1----:R-:W-:Y:S01]  /*0220*/  @!P2 IMAD.WIDE.U32 R16, R7, 0x2, R16 ;  /* 0x000000020710a825 */ /* 0x002fe200078e0010 */
[----:B------:R-:W-:-:S03]  /*0230*/  PRMT R7, RZ, 0x7610, R7 ;  /* 0x00007610ff077816 */ /* 0x000fc60000000007 */
[----:B------:R-:W-:Y:S01]  /*0240*/  VIADD R11, R5, 0x180 ;  /* 0x00000180050b7836 */ /* 0x000fe20000000000 */
[----:B------:R-:W5:Y:S04]  /*0250*/  @!P2 LDG.E.U16 R6, desc[UR4][R16.64] ;  /* 0x000000041006a981 */ /* 0x000f68000c1e1500 */
[----:B------:R1:W5:Y:S01]  /*0260*/  @!P3 LDG.E.U16 R7, desc[UR4][R18.64] ;  /* 0x000000041207b981 */ /* 0x000362000c1e1500 */
[-C--:B------:R-:W-:Y:S01]  /*0270*/  ISETP.GE.AND P3, PT, R9, R4.reuse, PT ;  /* 0x000000040900720c */ /* 0x080fe20003f66270 */
[----:B--2---:R-:W-:Y:S01]  /*0280*/  @!P1 IMAD R15, R0, 0x200, R5 ;  /* 0x00000200000f9824 */ /* 0x004fe200078e0205 */
[----:B------:R-:W-:Y:S02]  /*0290*/  ISETP.GE.AND P2, PT, R11, R4, PT ;  /* 0x000000040b00720c */ /* 0x000fe40003f46270 */
[----:B---3--:R-:W-:Y:S01]  /*02a0*/  PRMT R9, R20, 0x9910, RZ ;  /* 0x0000991014097816 */ /* 0x008fe200000000ff */
[----:B-1----:R-:W-:-:S04]  /*02b0*/  VIADD R19, R5, 0x80 ;  /* 0x0000008005137836 */ /* 0x002fc80000000000 */
[----:B------:R-:W-:Y:S01]  /*02c0*/  @!P1 IMAD.MOV.U32 R5, RZ, RZ, R19 ;  /* 0x000000ffff059224 */ /* 0x000fe200078e0013 */
[----:B------:R-:W-:Y:S01]  /*02d0*/  ISETP.GE.AND P5, PT, R19, R4, PT ;  /* 0x000000041300720c */ /* 0x000fe20003fa6270 */
[----:B0-----:R-:W-:-:S12]  /*02e0*/  @P1 BRA `(.L_x_47484) ;  /* 0x0000000000781947 */ /* 0x001fd80003800000 */
        /* <DEDUP_REMOVED lines=30> */
.L_x_47484:
[----:B------:R-:W-:Y:S05]  /*04d0*/  BSYNC B0 ;  /* 0x0000000000007941 */ /* 0x000fea0003800000 */
.L_x_47483:
[----:B------:R-:W-:Y:S01]  /*04e0*/  BSSY B0, `(.L_x_47485) ;  /* 0x0000022000007945 */ /* 0x000fe20003800000 */
[----:B------:R-:W-:Y:S01]  /*04f0*/  ISETP.GE.AND P4, PT, R5, R4, PT ;  /* 0x000000040500720c */ /* 0x000fe20003f86270 */
[----:B------:R-:W-:Y:S02]  /*0500*/  @!P1 IMAD.WIDE.U32 R2, R15, 0x2, R2 ;  /* 0x000000020f029825 */ /* 0x000fe400078e0002 */
        /* <DEDUP_REMOVED lines=31> */
.L_x_47486:
[----:B------:R-:W-:Y:S05]  /*0700*/  BSYNC B0 ;  /* 0x0000000000007941 */ /* 0x000fea0003800000 */
.L_x_47485:
        /* <DEDUP_REMOVED lines=32> */
.L_x_47488:
[----:B------:R-:W-:Y:S05]  /*0910*/  BSYNC B0 ;  /* 0x0000000000007941 */ /* 0x000fea0003800000 */
.L_x_47487:
        /* <DEDUP_REMOVED lines=32> */
.L_x_47490:
[----:B------:R-:W-:Y:S05]  /*0b20*/  BSYNC B0 ;  /* 0x0000000000007941 */ /* 0x000fea0003800000 */
.L_x_47489:
[----:B------:R0:W-:Y:S01]  /*0b30*/  @!P1 STG.E.U16 desc[UR4][R2.64], R11 ;  /* 0x0000000b02009986 */ /* 0x0001e2000c101504 */
[----:B------:R-:W-:Y:S04]  /*0b40*/  BSSY B0, `(.L_x_47491) ;  /* 0x000000c000007945 */ /* 0x000fe80003800000 */
[----:B------:R-:W-:Y:S05]  /*0b50*/  @P4 BRA `(.L_x_47492) ;  /* 0x0000000000284947 */ /* 0x000fea0003800000 */
[----:B0-----:R-:W0:Y:S01]  /*0b60*/  LDC.64 R2, c[0x0][0x218] ;  /* 0x00008600ff027b82 */ /* 0x001e220000000a00 */
[----:B------:R-:W-:Y:S02]  /*0b70*/  IMAD R11, R0, 0x200, R5 ;  /* 0x00000200000b7824 */ /* 0x000fe400078e0205 */
[----:B------:R-:W-:-:S05]  /*0b80*/  VIADD R5, R5, 0x80 ;  /* 0x0000008005057836 */ /* 0x000fca0000000000 */
[----:B------:R-:W-:-:S13]  /*0b90*/  ISETP.GE.AND P0, PT, R5, R4, PT ;  /* 0x000000040500720c */ /* 0x000fda0003f06270 */
[----:B------:R-:W-:Y:S02]  /*0ba0*/  @!P0 IMAD R9, R0, 0x200, R5 ;  /* 0x0000020000098824 */ /* 0x000fe400078e0205 */
[----:B------:R-:W-:Y:S02]  /*0bb0*/  @!P0 VIADD R5, R5, 0x80 ;  /* 0x0000008005058836 */ /* 0x000fe40000000000 */
[----:B0----5:R-:W-:-:S04]  /*0bc0*/  IMAD.WIDE.U32 R10, R11, 0x2, R2 ;  /* 0x000000020b0a7825 */ /* 0x021fc800078e0002 */
[----:B------:R-:W-:Y:S01]  /*0bd0*/  @!P0 IMAD.WIDE.U32 R2, R9, 0x2, R2 ;  /* 0x0000000209028825 */ /* 0x000fe200078e0002 */
[----:B------:R1:W-:Y:S04]  /*0be0*/  STG.E.U16 desc[UR4][R10.64], R8 ;  /* 0x000000080a007986 */ /* 0x0003e8000c101504 */
[----:B------:R1:W-:Y:S02]  /*0bf0*/  @!P0 STG.E.U16 desc[UR4][R2.64], R7 ;  /* 0x0000000702008986 */ /* 0x0003e4000c101504 */
.L_x_47492:
[----:B------:R-:W-:Y:S05]  /*0c00*/  BSYNC B0 ;  /* 0x0000000000007941 */ /* 0x000fea0003800000 */
.L_x_47491:
[----:B------:R-:W-:-:S13]  /*0c10*/  ISETP.GE.AND P0, PT, R5, R4, PT ;  /* 0x000000040500720c */ /* 0x000fda0003f06270 */
[----:B------:R-:W-:Y:S05]  /*0c20*/  @P0 EXIT ;  /* 0x000000000000094d */ /* 0x000fea0003800000 */
[----:B01----:R-:W0:Y:S01]  /*0c30*/  LDC.64 R2, c[0x0][0x218] ;  /* 0x00008600ff027b82 */ /* 0x003e220000000a00 */
[----:B------:R-:W-:-:S04]  /*0c40*/  IMAD R5, R0, 0x200, R5 ;  /* 0x0000020000057824 */ /* 0x000fc800078e0205 */
[----:B0-----:R-:W-:-:S05]  /*0c50*/  IMAD.WIDE.U32 R2, R5, 0x2, R2 ;  /* 0x0000000205027825 */ /* 0x001fca00078e0002 */
[----:B------:R-:W-:Y:S01]  /*0c60*/  STG.E.U16 desc[UR4][R2.64], R13 ;  /* 0x0000000d02007986 */ /* 0x000fe2000c101504 */
[----:B------:R-:W-:Y:S05]  /*0c70*/  EXIT ;  /* 0x000000000000794d */ /* 0x000fea0003800000 */
.L_x_47493:
        /* <DEDUP_REMOVED lines=16> */
.L_x_57587:


//--------------------- .text._ZN2at6native29vectorized_elementwise_kernelILi2ENS0_13AUnaryFunctorIsssZZZNS0_21remainder_kernel_cudaERNS_18TensorIteratorBaseEENKUlvE_clEvENKUlvE3_clEvEUlssE_EESt5arrayIPcLm2EEEEviT0_T1_ --------------------------
	.section	.text._ZN2at6native29vectorized_elementwise_kernelILi2ENS0_13AUnaryFunctorIsssZZZNS0_21remainder_kernel_cudaERNS_18TensorIteratorBaseEENKUlvE_clEvENKUlvE3_clEvEUlssE_EESt5arrayIPcLm2EEEEviT0_T1_,"ax",@progbits
	.align	128
        .global         _ZN2at6native29vectorized_elementwise_kernelILi2ENS0_13AUnaryFunctorIsssZZZNS0_21remainder_kernel_cudaERNS_18TensorIteratorBaseEENKUlvE_clEvENKUlvE3_clEvEUlssE_EESt5arrayIPcLm2EEEEviT0_T1_
        .type           _ZN2at6native29vectorized_elementwise_kernelILi2ENS0_13AUnaryFunctorIsssZZZNS0_21remainder_kernel_cudaERNS_18TensorIteratorBaseEENKUlvE_clEvENKUlvE3_clEvEUlssE_EESt5arrayIPcLm2EEEEviT0_T1_,@function
        .size           _ZN2at6native29vectorized_elementwise_kernelILi2ENS0_13AUnaryFunctorIsssZZZNS0_21remainder_kernel_cudaERNS_18TensorIteratorBaseEENKUlvE_clEvENKUlvE3_clEvEUlssE_EESt5arrayIPcLm2EEEEviT0_T1_,(.L_x_57588 - _ZN2at6native29vectorized_elementwise_kernelILi2ENS0_13AUnaryFunctorIsssZZZNS0_21remainder_kernel_cudaERNS_18TensorIteratorBaseEENKUlvE_clEvENKUlvE3_clEvEUlssE_EESt5arrayIPcLm2EEEEviT0_T1_)
        .other          _ZN2at6native29vectorized_elementwise_kernelILi2ENS0_13AUnaryFunctorIsssZZZNS0_21remainder_kernel_cudaERNS_18TensorIteratorBaseEENKUlvE_clEvENKUlvE3_clEvEUlssE_EESt5arrayIPcLm2EEEEviT0_T1_,@"STO_CUDA_ENTRY STV_DEFAULT"
_ZN2at6native29vectorized_elementwise_kernelILi2ENS0_13AUnaryFunctorIsssZZZNS0_21remainder_kernel_cudaERNS_18TensorIteratorBaseEENKUlvE_clEvENKUlvE3_clEvEUlssE_EESt5arrayIPcLm2EEEEviT0_T1_:
.text._ZN2at6native29vectorized_elementwise_kernelILi2ENS0_13AUnaryFunctorIsssZZZNS0_21remainder_kernel_cudaERNS_18TensorIteratorBaseEENKUlvE_clEvENKUlvE3_clEvEUlssE_EESt5arrayIPcLm2EEEEviT0_T1_:
        /* <DEDUP_REMOVED lines=23> */
[----:B------:R-:W-:-:S02]  /*0170*/  IABS R18, R11 ;  /* 0x0000000b00127213 */ /* 0x000fc40000000000 */
[----:B------:R-:W-:Y:S01]  /*0180*/  IABS R8, R17 ;  /* 0x0000001100087213 */ /* 0x000fe20000000000 */
[----:B------:R-:W2:Y:S01]  /*0190*/  I2F.RP R23, R20 ;  /* 0x0000001400177306 */ /* 0x000ea20000209400 */
[----:B----4-:R-:W-:-:S04]  /*01a0*/  PRMT R14, R10, 0x9910, RZ ;  /* 0x000099100a0e7816 */ /* 0x010fc800000000ff */
[----:B------:R-:W-:-:S03]  /*01b0*/  IABS R13, R14 ;  /* 0x0000000e000d7213 */ /* 0x000fc60000000000 */
[----:B-1----:R-:W1:Y:S08]  /*01c0*/  MUFU.RCP R5, R5 ;  /* 0x0000000500057308 */ /* 0x002e700000001000 */
[----:B--2---:R-:W0:Y:S08]  /*01d0*/  MUFU.RCP R23, R23 ;  /* 0x0000001700177308 */ /* 0x004e300000001000 */
[----:B------:R-:W2:Y:S01]  /*01e0*/  I2F.RP R6, R18 ;  /* 0x0000001200067306 */ /* 0x000ea20000209400 */
[----:B-1----:R-:W-:-:S07]  /*01f0*/  VIADD R7, R5, 0xffffffe ;  /* 0x0ffffffe05077836 */ /* 0x002fce0000000000 */
[----:B------:R-:W-:Y:S01]  /*0200*/  I2F.RP R24, R8 ;  /* 0x0000000800187306 */ /* 0x000fe20000209400 */
[----:B0-----:R-:W-:-:S07]  /*0210*/  VIADD R3, R23, 0xffffffe ;  /* 0x0ffffffe17037836 */ /* 0x001fce0000000000 */
[----:B------:R-:W0:Y:S08]  /*0220*/  F2I.FTZ.U32.TRUNC.NTZ R7, R7 ;  /* 0x0000000700077305 */ /* 0x000e30000021f000 */
[----:B--2---:R-:W1:Y:S01]  /*0230*/  MUFU.RCP R6, R6 ;  /* 0x0000000600067308 */ /* 0x004e620000001000 */
[----:B0-----:R-:W-:-:S07]  /*0240*/  IMAD.MOV R26, RZ, RZ, -R7 ;  /* 0x000000ffff1a7224 */ /* 0x001fce00078e0a07 */
[----:B------:R-:W0:Y:S01]  /*0250*/  MUFU.RCP R2, R24 ;  /* 0x0000001800027308 */ /* 0x000e220000001000 */
[----:B------:R-:W-:-:S07]  /*0260*/  IMAD R27, R26, R21, RZ ;  /* 0x000000151a1b7224 */ /* 0x000fce00078e02ff */
[----:B------:R-:W2:Y:S01]  /*0270*/  F2I.FTZ.U32.TRUNC.NTZ R3, R3 ;  /* 0x0000000300037305 */ /* 0x000ea2000021f000 */
[----:B-1----:R-:W-:Y:S02]  /*0280*/  VIADD R5, R6, 0xffffffe ;  /* 0x0ffffffe06057836 */ /* 0x002fe40000000000 */
[----:B------:R-:W-:-:S04]  /*0290*/  IMAD.MOV.U32 R6, RZ, RZ, RZ ;  /* 0x000000ffff067224 */ /* 0x000fc800078e00ff */
[----:B------:R-:W-:Y:S01]  /*02a0*/  IMAD.HI.U32 R27, R7, R27, R6 ;  /* 0x0000001b071b7227 */ /* 0x000fe200078e0006 */
[----:B------:R-:W-:Y:S01]  /*02b0*/  I2F.RP R4, R13 ;  /* 0x0000000d00047306 */ /* 0x000fe20000209400 */
[----:B------:R-:W1:Y:S02]  /*02c0*/  LDC.U16 R6, c[0x0][0x216] ;  /* 0x00008580ff067b82 */ /* 0x000e640000000400 */
[----:B0-----:R-:W-:Y:S02]  /*02d0*/  VIADD R23, R2, 0xffffffe ;  /* 0x0ffffffe02177836 */ /* 0x001fe40000000000 */
[----:B------:R-:W-:Y:S02]  /*02e0*/  IMAD.MOV.U32 R2, RZ, RZ, RZ ;  /* 0x000000ffff027224 */ /* 0x000fe400078e00ff */
[----:B--2---:R-:W-:Y:S01]  /*02f0*/  IMAD.MOV R29, RZ, RZ, -R3 ;  /* 0x000000ffff1d7224 */ /* 0x004fe200078e0a03 */
[----:B------:R-:W0:Y:S03]  /*0300*/  F2I.FTZ.U32.TRUNC.NTZ R5, R5 ;  /* 0x0000000500057305 */ /* 0x000e26000021f000 */
[----:B------:R-:W-:-:S04]  /*0310*/  IMAD R29, R29, R20, RZ ;  /* 0x000000141d1d7224 */ /* 0x000fc800078e02ff */
[----:B------:R-:W-:Y:S01]  /*0320*/  IMAD.HI.U32 R29, R3, R29, R2 ;  /* 0x0000001d031d7227 */ /* 0x000fe200078e0002 */
[----:B------:R2:W3:Y:S03]  /*0330*/  F2I.FTZ.U32.TRUNC.NTZ R7, R23 ;  /* 0x0000001700077305 */ /* 0x0004e6000021f000 */
[----:B0-----:R-:W-:-:S05]  /*0340*/  IMAD.MOV R3, RZ, RZ, -R5 ;  /* 0x000000ffff037224 */ /* 0x001fca00078e0a05 */
[----:B------:R0:W4:Y:S01]  /*0350*/  MUFU.RCP R2, R4 ;  /* 0x0000000400027308 */ /* 0x0001220000001000 */
[----:B-1----:R-:W-:Y:S01]  /*0360*/  PRMT R24, R6, 0x9910, RZ ;  /* 0x0000991006187816 */ /* 0x002fe200000000ff */
[----:B------:R-:W-:Y:S02]  /*0370*/  IMAD.MOV.U32 R6, RZ, RZ, RZ ;  /* 0x000000ffff067224 */ /* 0x000fe400078e00ff */
[----:B--2---:R-:W-:Y:S01]  /*0380*/  IMAD R23, R3, R18, RZ ;  /* 0x0000001203177224 */ /* 0x004fe200078e02ff */
[----:B------:R-:W-:Y:S01]  /*0390*/  ISETP.GE.AND P3, PT, R24, RZ, PT ;  /* 0x000000ff1800720c */ /* 0x000fe20003f66270 */
[----:B---3--:R-:W-:Y:S02]  /*03a0*/  IMAD.MOV R25, RZ, RZ, -R7 ;  /* 0x000000ffff197224 */ /* 0x008fe400078e0a07 */
[----:B0-----:R-:W-:Y:S02]  /*03b0*/  IMAD.MOV.U32 R4, RZ, RZ, RZ ;  /* 0x000000ffff047224 */ /* 0x001fe400078e00ff */
[----:B------:R-:W-:-:S02]  /*03c0*/  IMAD R25, R25, R8, RZ ;  /* 0x0000000819197224 */ /* 0x000fc400078e02ff */
[----:B------:R-:W-:Y:S01]  /*03d0*/  IMAD.HI.U32 R23, R5, R23, R4 ;  /* 0x0000001705177227 */ /* 0x000fe200078e0004 */
[----:B------:R-:W-:Y:S02]  /*03e0*/  IABS R4, R24 ;  /* 0x0000001800047213 */ /* 0x000fe40000000000 */
[----:B------:R-:W-:Y:S01]  /*03f0*/  IABS R5, R22 ;  /* 0x0000001600057213 */ /* 0x000fe20000000000 */
[----:B----4-:R-:W-:Y:S02]  /*0400*/  VIADD R2, R2, 0xffffffe ;  /* 0x0ffffffe02027836 */ /* 0x010fe40000000000 */
[----:B------:R-:W-:Y:S02]  /*0410*/  IMAD.HI.U32 R27, R27, R4, RZ ;  /* 0x000000041b1b7227 */ /* 0x000fe400078e00ff */
[----:B------:R-:W0:Y:S02]  /*0420*/  F2I.FTZ.U32.TRUNC.NTZ R3, R2 ;  /* 0x0000000200037305 */ /* 0x000e24000021f000 */
[----:B------:R-:W-:-:S02]  /*0430*/  IMAD.MOV R5, RZ, RZ, -R5 ;  /* 0x000000ffff057224 */ /* 0x000fc400078e0a05 */
[----:B------:R-:W-:-:S04]  /*0440*/  IMAD.HI.U32 R25, R7, R25, R6 ;  /* 0x0000001907197227 */ /* 0x000fc800078e0006 */
[----:B------:R-:W-:Y:S01]  /*0450*/  IMAD R27, R27, R5, R4 ;  /* 0x000000051b1b7224 */ /* 0x000fe200078e0204 */
[----:B------:R-:W-:Y:S01]  /*0460*/  IABS R5, R19 ;  /* 0x0000001300057213 */ /* 0x000fe20000000000 */
[----:B------:R-:W-:-:S03]  /*0470*/  IMAD.HI.U32 R29, R29, R4, RZ ;  /* 0x000000041d1d7227 */ /* 0x000fc600078e00ff */
[----:B------:R-:W-:Y:S01]  /*0480*/  ISETP.GT.U32.AND P0, PT, R21, R27, PT ;  /* 0x0000001b1500720c */ /* 0x000fe20003f04070 */
[----:B------:R-:W-:Y:S02]  /*0490*/  IMAD.MOV R26, RZ, RZ, -R5 ;  /* 0x000000ffff1a7224 */ /* 0x000fe400078e0a05 */
[----:B0-----:R-:W-:Y:S02]  /*04a0*/  IMAD.MOV R6, RZ, RZ, -R3 ;  /* 0x000000ffff067224 */ /* 0x001fe400078e0a03 */
[----:B------:R-:W-:Y:S02]  /*04b0*/  IMAD R26, R29, R26, R4 ;  /* 0x0000001a1d1a7224 */ /* 0x000fe400078e0204 */
[----:B------:R-:W-:Y:S01]  /*04c0*/  IMAD R5, R6, R13, RZ ;  /* 0x0000000d06057224 */ /* 0x000fe200078e02ff */
[----:B------:R-:W-:Y:S01]  /*04d0*/  PRMT R6, R10, 0xbb32, RZ ;  /* 0x0000bb320a067816 */ /* 0x000fe200000000ff */
[----:B------:R-:W-:Y:S01]  /*04e0*/  IMAD.MOV.U32 R2, RZ, RZ, RZ ;  /* 0x000000ffff027224 */ /* 0x000fe200078e00ff */
[----:B------:R-:W-:Y:S01]  /*04f0*/  ISETP.GT.U32.AND P1, PT, R20, R26, PT ;  /* 0x0000001a1400720c */ /* 0x000fe20003f24070 */
[----:B------:R-:W-:Y:S01]  /*0500*/  IMAD.HI.U32 R23, R23, R4, RZ ;  /* 0x0000000417177227 */ /* 0x000fe200078e00ff */
[----:B------:R-:W-:-:S03]  /*0510*/  IABS R7, R6 ;  /* 0x0000000600077213 */ /* 0x000fc60000000000 */
[----:B------:R-:W-:Y:S01]  /*0520*/  @!P0 IMAD.IADD R27, R27, 0x1, -R21 ;  /* 0x000000011b1b8824 */ /* 0x000fe200078e0a15 */
[----:B------:R-:W0:Y:S01]  /*0530*/  I2F.RP R28, R7 ;  /* 0x00000007001c7306 */ /* 0x000e220000209400 */
[----:B------:R-:W-:-:S03]  /*0540*/  IMAD.HI.U32 R5, R3, R5, R2 ;  /* 0x0000000503057227 */ /* 0x000fc600078e0002 */
[----:B------:R-:W-:Y:S01]  /*0550*/  ISETP.GT.U32.AND P0, PT, R21, R27, PT ;  /* 0x0000001b1500720c */ /* 0x000fe20003f04070 */
[----:B------:R-:W-:-:S04]  /*0560*/  IMAD.HI.U32 R25, R25, R4, RZ ;  /* 0x0000000419197227 */ /* 0x000fc800078e00ff */
[----:B------:R-:W-:Y:S02]  /*0570*/  @!P1 IMAD.IADD R26, R26, 0x1, -R20 ;  /* 0x000000011a1a9824 */ /* 0x000fe400078e0a14 */
[----:B------:R-:W-:-:S03]  /*0580*/  IMAD.HI.U32 R5, R5, R4, RZ ;  /* 0x0000000405057227 */ /* 0x000fc600078e00ff */
[----:B------:R-:W-:Y:S01]  /*0590*/  ISETP.GT.U32.AND P1, PT, R20, R26, PT ;  /* 0x0000001a1400720c */ /* 0x000fe20003f24070 */
[----:B0-----:R-:W0:Y:S02]  /*05a0*/  MUFU.RCP R28, R28 ;  /* 0x0000001c001c7308 */ /* 0x001e240000001000 */
[----:B------:R-:W-:Y:S01]  /*05b0*/  @!P0 IMAD.IADD R27, R27, 0x1, -R21 ;  /* 0x000000011b1b8824 */ /* 0x000fe200078e0a15 */
[----:B------:R-:W-:-:S03]  /*05c0*/  ISETP.NE.AND P0, PT, R22, RZ, PT ;  /* 0x000000ff1600720c */ /* 0x000fc60003f05270 */
[----:B------:R-:W-:-:S06]  /*05d0*/  @!P3 IMAD.MOV R27, RZ, RZ, -R27 ;  /* 0x000000ffff1bb224 */ /* 0x000fcc00078e0a1b */
[----:B------:R-:W-:Y:S01]  /*05e0*/  @!P1 IMAD.IADD R26, R26, 0x1, -R20 ;  /* 0x000000011a1a9824 */ /* 0x000fe200078e0a14 */
[----:B------:R-:W-:-:S03]  /*05f0*/  ISETP.NE.AND P1, PT, R19, RZ, PT ;  /* 0x000000ff1300720c */ /* 0x000fc60003f25270 */
[----:B------:R-:W-:Y:S01]  /*0600*/  @!P0 LOP3.LUT R27, RZ, R22, RZ, 0x33, !PT ;  /* 0x00000016ff1b8212 */ /* 0x000fe200078e33ff */
[----:B0-----:R-:W-:Y:S01]  /*0610*/  VIADD R2, R28, 0xffffffe ;  /* 0x0ffffffe1c027836 */ /* 0x001fe20000000000 */
[----:B-----5:R-:W-:Y:S01]  /*0620*/  PRMT R22, R9, 0x9910, RZ ;  /* 0x0000991009167816 */ /* 0x020fe200000000ff */
[----:B------:R-:W-:Y:S01]  /*0630*/  @!P3 IMAD.MOV R26, RZ, RZ, -R26 ;  /* 0x000000ffff1ab224 */ /* 0x000fe200078e0a1a */
[----:B------:R-:W-:Y:S01]  /*0640*/  IABS R28, R17 ;  /* 0x00000011001c7213 */ /* 0x000fe20000000000 */
[----:B------:R0:W1:Y:S05]  /*0650*/  F2I.FTZ.U32.TRUNC.NTZ R3, R2 ;  /* 0x0000000200037305 */ /* 0x00006a000021f000 */
[----:B------:R-:W-:-:S02]  /*0660*/  @!P1 LOP3.LUT R26, RZ, R19, RZ, 0x33, !PT ;  /* 0x00000013ff1a9212 */ /* 0x000fc400078e33ff */
[----:B------:R-:W-:Y:S01]  /*0670*/  PRMT R19, R0, 0x7632, R19 ;  /* 0x0000763200137816 */ /* 0x000fe20000000013 */
[----:B0-----:R-:W-:Y:S02]  /*0680*/  IMAD.MOV.U32 R2, RZ, RZ, RZ ;  /* 0x000000ffff027224 */ /* 0x001fe400078e00ff */
[----:B-1----:R-:W-:-:S04]  /*0690*/  IMAD.MOV R24, RZ, RZ, -R3 ;  /* 0x000000ffff187224 */ /* 0x002fc800078e0a03 */
[----:B------:R-:W-:Y:S01]  /*06a0*/  IMAD R21, R24, R7, RZ ;  /* 0x0000000718157224 */ /* 0x000fe200078e02ff */
[----:B------:R-:W-:-:S03]  /*06b0*/  IABS R24, R22 ;  /* 0x0000001600187213 */ /* 0x000fc60000000000 */
[----:B------:R-:W-:Y:S01]  /*06c0*/  IMAD.HI.U32 R21, R3, R21, R2 ;  /* 0x0000001503157227 */ /* 0x000fe200078e0002 */
[----:B------:R-:W-:Y:S01]  /*06d0*/  LOP3.LUT R2, R0, R27, RZ, 0x3c, !PT ;  /* 0x0000001b00027212 */ /* 0x000fe200078e3cff */
[----:B------:R-:W0:Y:S03]  /*06e0*/  I2F.RP R20, R24 ;  /* 0x0000001800147306 */ /* 0x000e260000209400 */
[----:B------:R-:W-:Y:S01]  /*06f0*/  PRMT R2, R2, 0x9910, RZ ;  /* 0x0000991002027816 */ /* 0x000fe200000000ff */
[----:B------:R-:W-:-:S03]  /*0700*/  IMAD.HI.U32 R21, R21, R4, RZ ;  /* 0x0000000415157227 */ /* 0x000fc600078e00ff */
[----:B------:R-:W-:Y:S02]  /*0710*/  ISETP.GT.AND P0, PT, R2, -0x1, PT ;  /* 0xffffffff0200780c */ /* 0x000fe40003f04270 */
[----:B------:R-:W-:-:S04]  /*0720*/  LOP3.LUT R2, R19, R26, RZ, 0x3c, !PT ;  /* 0x0000001a13027212 */ /* 0x000fc800078e3cff */
[----:B------:R-:W-:-:S04]  /*0730*/  PRMT R2, R2, 0x9910, RZ ;  /* 0x0000991002027816 */ /* 0x000fc800000000ff */
[----:B------:R-:W-:Y:S02]  /*0740*/  ISETP.GT.AND P2, PT, R2, -0x1, PT ;  /* 0xffffffff0200780c */ /* 0x000fe40003f44270 */
[----:B------:R-:W-:-:S04]  /*0750*/  PRMT R2, R27, 0x9910, RZ ;  /* 0x000099101b027816 */ /* 0x000fc800000000ff */
[----:B------:R-:W-:Y:S02]  /*0760*/  ISETP.EQ.OR P1, PT, R2, RZ, P0 ;  /* 0x000000ff0200720c */ /* 0x000fe40000722670 */
[----:B------:R-:W-:Y:S02]  /*0770*/  IABS R2, R11 ;  /* 0x0000000b00027213 */ /* 0x000fe40000000000 */
[----:B------:R-:W-:Y:S02]  /*0780*/  SEL R0, R0, RZ, !P1 ;  /* 0x000000ff00007207 */ /* 0x000fe40004800000 */
[----:B------:R-:W-:Y:S01]  /*0790*/  ISETP.NE.AND P1, PT, R11, RZ, PT ;  /* 0x000000ff0b00720c */ /* 0x000fe20003f25270 */
[----:B------:R-:W-:Y:S02]  /*07a0*/  IMAD.MOV R3, RZ, RZ, -R2 ;  /* 0x000000ffff037224 */ /* 0x000fe400078e0a02 */
[----:B0-----:R0:W1:Y:S01]  /*07b0*/  MUFU.RCP R2, R20 ;  /* 0x0000001400027308 */ /* 0x0010620000001000 */
[----:B------:R-:W-:Y:S01]  /*07c0*/  IMAD.IADD R27, R27, 0x1, R0 ;  /* 0x000000011b1b7824 */ /* 0x000fe200078e0200 */
[----:B------:R-:W-:Y:S01]  /*07d0*/  PRMT R0, R9, 0xbb32, RZ ;  /* 0x0000bb3209007816 */ /* 0x000fe200000000ff */
[----:B------:R-:W-:Y:S01]  /*07e0*/  IMAD R23, R23, R3, R4 ;  /* 0x0000000317177224 */ /* 0x000fe200078e0204 */
[----:B------:R-:W-:-:S02]  /*07f0*/  PRMT R3, R26, 0x9910, RZ ;  /* 0x000099101a037816 */ /* 0x000fc400000000ff */
[----:B------:R-:W-:Y:S02]  /*0800*/  ISETP.NE.AND P5, PT, R0, RZ, PT ;  /* 0x000000ff0000720c */ /* 0x000fe40003fa5270 */
[----:B------:R-:W-:Y:S01]  /*0810*/  ISETP.EQ.OR P0, PT, R3, RZ, P2 ;  /* 0x000000ff0300720c */ /* 0x000fe20001702670 */
[----:B0-----:R-:W-:Y:S01]  /*0820*/  IMAD.MOV R20, RZ, RZ, -R28 ;  /* 0x000000ffff147224 */ /* 0x001fe200078e0a1c */
[----:B------:R-:W-:Y:S02]  /*0830*/  ISETP.GT.U32.AND P2, PT, R18, R23, PT ;  /* 0x000000171200720c */ /* 0x000fe40003f44070 */
[----:B------:R-:W-:Y:S01]  /*0840*/  SEL R19, R19, RZ, !P0 ;  /* 0x000000ff13137207 */ /* 0x000fe20004000000 */
[----:B------:R-:W-:Y:S01]  /*0850*/  IMAD R25, R25, R20, R4 ;  /* 0x0000001419197224 */ /* 0x000fe200078e0204 */
[----:B------:R-:W-:Y:S01]  /*0860*/  IABS R20, R0 ;  /* 0x0000000000147213 */ /* 0x000fe20000000000 */
[----:B-1----:R-:W-:-:S03]  /*0870*/  VIADD R2, R2, 0xffffffe ;  /* 0x0ffffffe02027836 */ /* 0x002fc60000000000 */
[----:B------:R-:W-:Y:S01]  /*0880*/  ISETP.GT.U32.AND P4, PT, R8, R25, PT ;  /* 0x000000190800720c */ /* 0x000fe20003f84070 */
[----:B------:R-:W-:Y:S01]  /*0890*/  IMAD.IADD R26, R26, 0x1, R19 ;  /* 0x000000011a1a7824 */ /* 0x000fe200078e0213 */
[----:B------:R0:W1:Y:S03]  /*08a0*/  F2I.FTZ.U32.TRUNC.NTZ R3, R2 ;  /* 0x0000000200037305 */ /* 0x000066000021f000 */
[----:B------:R-:W-:Y:S01]  /*08b0*/  @!P2 IMAD.IADD R23, R23, 0x1, -R18 ;  /* 0x000000011717a824 */ /* 0x000fe200078e0a12 */
[----:B------:R-:W-:-:S04]  /*08c0*/  PRMT R27, R27, 0x5410, R26 ;  /* 0x000054101b1b7816 */ /* 0x000fc8000000001a */
[----:B------:R-:W-:Y:S01]  /*08d0*/  ISETP.GT.U32.AND P2, PT, R18, R23, PT ;  /* 0x000000171200720c */ /* 0x000fe20003f44070 */
[----:B0-----:R-:W-:Y:S02]  /*08e0*/  IMAD.MOV.U32 R2, RZ, RZ, RZ ;  /* 0x000000ffff027224 */ /* 0x001fe400078e00ff */
[----:B------:R-:W-:Y:S02]  /*08f0*/  @!P4 IMAD.IADD R25, R25, 0x1, -R8 ;  /* 0x000000011919c824 */ /* 0x000fe400078e0a08 */
[----:B-1----:R-:W-:-:S04]  /*0900*/  IMAD.MOV R29, RZ, RZ, -R3 ;  /* 0x000000ffff1d7224 */ /* 0x002fc800078e0a03 */
[----:B------:R-:W-:-:S04]  /*0910*/  IMAD R29, R29, R24, RZ ;  /* 0x000000181d1d7224 */ /* 0x000fc800078e02ff */
[----:B------:R-:W-:Y:S01]  /*0920*/  @!P2 IMAD.IADD R23, R23, 0x1, -R18 ;  /* 0x000000011717a824 */ /* 0x000fe200078e0a12 */
[----:B------:R-:W-:Y:S01]  /*0930*/  ISETP.GT.U32.AND P2, PT, R8, R25, PT ;  /* 0x000000190800720c */ /* 0x000fe20003f44070 */
[----:B------:R-:W-:Y:S01]  /*0940*/  IMAD.HI.U32 R29, R3, R29, R2 ;  /* 0x0000001d031d7227 */ /* 0x000fe200078e0002 */
[----:B------:R-:W0:Y:S01]  /*0950*/  LDC.64 R18, c[0x0][0x218] ;  /* 0x00008600ff127b82 */ /* 0x000e220000000a00 */
[----:B------:R-:W1:Y:S02]  /*0960*/  I2F.RP R3, R20 ;  /* 0x0000001400037306 */ /* 0x000e640000209400 */
[----:B------:R-:W-:Y:S01]  /*0970*/  @!P3 IMAD.MOV R23, RZ, RZ, -R23 ;  /* 0x000000ffff17b224 */ /* 0x000fe200078e0a17 */
[----:B------:R-:W-:Y:S01]  /*0980*/  @!P1 LOP3.LUT R23, RZ, R11, RZ, 0x33, !PT ;  /* 0x0000000bff179212 */ /* 0x000fe200078e33ff */
[----:B------:R-:W-:-:S03]  /*0990*/  IMAD.HI.U32 R29, R29, R4, RZ ;  /* 0x000000041d1d7227 */ /* 0x000fc600078e00ff */
[----:B------:R-:W-:-:S03]  /*09a0*/  LOP3.LUT R2, R15, R23, RZ, 0x3c, !PT ;  /* 0x000000170f027212 */ /* 0x000fc600078e3cff */
[----:B------:R-:W-:Y:S01]  /*09b0*/  @!P2 IMAD.IADD R25, R25, 0x1, -R8 ;  /* 0x000000011919a824 */ /* 0x000fe200078e0a08 */
[----:B------:R-:W-:Y:S02]  /*09c0*/  ISETP.NE.AND P2, PT, R17, RZ, PT ;  /* 0x000000ff1100720c */ /* 0x000fe40003f45270 */
[----:B------:R-:W-:Y:S01]  /*09d0*/  PRMT R11, R2, 0x9910, RZ ;  /* 0x00009910020b7816 */ /* 0x000fe200000000ff */
[----:B------:R-:W-:Y:S01]  /*09e0*/  @!P3 IMAD.MOV R25, RZ, RZ, -R25 ;  /* 0x000000ffff19b224 */ /* 0x000fe200078e0a19 */
[----:B-1----:R-:W1:Y:S01]  /*09f0*/  MUFU.RCP R3, R3 ;  /* 0x0000000300037308 */ /* 0x002e620000001000 */
[----:B------:R-:W-:Y:S02]  /*0a00*/  PRMT R2, R15, 0x7632, R2 ;  /* 0x000076320f027816 */ /* 0x000fe40000000002 */
[----:B------:R-:W-:Y:S01]  /*0a10*/  ISETP.GT.AND P0, PT, R11, -0x1, PT ;  /* 0xffffffff0b00780c */ /* 0x000fe20003f04270 */
[----:B0-----:R-:W-:-:S05]  /*0a20*/  IMAD.WIDE.U32 R18, R16, 0x2, R18 ;  /* 0x0000000210127825 */ /* 0x001fca00078e0012 */
[----:B------:R-:W-:-:S04]  /*0a30*/  @!P2 LOP3.LUT R25, RZ, R17, RZ, 0x33, !PT ;  /* 0x00000011ff19a212 */ /* 0x000fc800078e33ff */
[----:B------:R-:W-:Y:S01]  /*0a40*/  LOP3.LUT R8, R2, R25, RZ, 0x3c, !PT ;  /* 0x0000001902087212 */ /* 0x000fe200078e3cff */
[----:B------:R-:W-:-:S03]  /*0a50*/  IMAD.WIDE R18, R12, 0x4, R18 ;  /* 0x000000040c127825 */ /* 0x000fc600078e0212 */
[----:B------:R-:W-:Y:S01]  /*0a60*/  PRMT R11, R8, 0x9910, RZ ;  /* 0x00009910080b7816 */ /* 0x000fe200000000ff */
[----:B-1----:R-:W-:Y:S01]  /*0a70*/  VIADD R3, R3, 0xffffffe ;  /* 0x0ffffffe03037836 */ /* 0x002fe20000000000 */
[----:B------:R-:W-:Y:S01]  /*0a80*/  PRMT R8, R23, 0x9910, RZ ;  /* 0x0000991017087816 */ /* 0x000fe200000000ff */
[----:B------:R-:W-:Y:S01]  /*0a90*/  STG.E desc[UR4][R18.64], R27 ;  /* 0x0000001b12007986 */ /* 0x000fe2000c101904 */
[----:B------:R-:W-:Y:S02]  /*0aa0*/  ISETP.GT.AND P1, PT, R11, -0x1, PT ;  /* 0xffffffff0b00780c */ /* 0x000fe40003f24270 */
[----:B------:R-:W-:Y:S01]  /*0ab0*/  ISETP.EQ.OR P0, PT, R8, RZ, P0 ;  /* 0x000000ff0800720c */ /* 0x000fe20000702670 */
[----:B------:R-:W0:Y:S01]  /*0ac0*/  F2I.FTZ.U32.TRUNC.NTZ R3, R3 ;  /* 0x0000000300037305 */ /* 0x000e22000021f000 */
[----:B------:R-:W-:Y:S02]  /*0ad0*/  PRMT R8, R25, 0x9910, RZ ;  /* 0x0000991019087816 */ /* 0x000fe400000000ff */
[----:B------:R-:W-:-:S02]  /*0ae0*/  SEL R28, R15, RZ, !P0 ;  /* 0x000000ff0f1c7207 */ /* 0x000fc40004000000 */
[----:B------:R-:W-:-:S03]  /*0af0*/  ISETP.EQ.OR P1, PT, R8, RZ, P1 ;  /* 0x000000ff0800720c */ /* 0x000fc60000f22670 */
[----:B------:R-:W-:Y:S01]  /*0b00*/  IMAD.IADD R23, R23, 0x1, R28 ;  /* 0x0000000117177824 */ /* 0x000fe200078e021c */
[----:B------:R-:W-:Y:S01]  /*0b10*/  SEL R8, R2, RZ, !P1 ;  /* 0x000000ff02087207 */ /* 0x000fe20004800000 */
[----:B------:R-:W-:-:S04]  /*0b20*/  IMAD.MOV.U32 R2, RZ, RZ, RZ ;  /* 0x000000ffff027224 */ /* 0x000fc800078e00ff */
[----:B------:R-:W-:Y:S02]  /*0b30*/  IMAD.IADD R8, R25, 0x1, R8 ;  /* 0x0000000119087824 */ /* 0x000fe400078e0208 */
[----:B0-----:R-:W-:-:S03]  /*0b40*/  IMAD.MOV R11, RZ, RZ, -R3 ;  /* 0x000000ffff0b7224 */ /* 0x001fc600078e0a03 */
[----:B------:R-:W-:Y:S01]  /*0b50*/  PRMT R23, R23, 0x5410, R8 ;  /* 0x0000541017177816 */ /* 0x000fe20000000008 */
[----:B------:R-:W-:-:S04]  /*0b60*/  IMAD R11, R11, R20, RZ ;  /* 0x000000140b0b7224 */ /* 0x000fc800078e02ff */
[----:B------:R-:W-:Y:S01]  /*0b70*/  IMAD.HI.U32 R3, R3, R11, R2 ;  /* 0x0000000b03037227 */ /* 0x000fe200078e0002 */
[----:B------:R-:W-:Y:S01]  /*0b80*/  IABS R2, R14 ;  /* 0x0000000e00027213 */ /* 0x000fe20000000000 */
[----:B------:R-:W-:Y:S04]  /*0b90*/  STG.E desc[UR4][R18.64+0x200], R23 ;  /* 0x0002001712007986 */ /* 0x000fe8000c101904 */
[----:B------:R-:W-:Y:S02]  /*0ba0*/  IMAD.MOV R2, RZ, RZ, -R2 ;  /* 0x000000ffff027224 */ /* 0x000fe400078e0a02 */
[----:B------:R-:W-:-:S04]  /*0bb0*/  IMAD.HI.U32 R3, R3, R4, RZ ;  /* 0x0000000403037227 */ /* 0x000fc800078e00ff */
[----:B------:R-:W-:Y:S01]  /*0bc0*/  IMAD R2, R5, R2, R4 ;  /* 0x0000000205027224 */ /* 0x000fe200078e0204 */
[----:B------:R-:W-:-:S04]  /*0bd0*/  IABS R5, R6 ;  /* 0x0000000600057213 */ /* 0x000fc80000000000 */
[----:B------:R-:W-:Y:S01]  /*0be0*/  ISETP.GT.U32.AND P1, PT, R13, R2, PT ;  /* 0x000000020d00720c */ /* 0x000fe20003f24070 */
[----:B------:R-:W-:Y:S01]  /*0bf0*/  IMAD.MOV R16, RZ, RZ, -R5 ;  /* 0x000000ffff107224 */ /* 0x000fe200078e0a05 */
[----:B------:R-:W-:-:S03]  /*0c00*/  IABS R5, R22 ;  /* 0x0000001600057213 */ /* 0x000fc60000000000 */
[----:B------:R-:W-:Y:S02]  /*0c10*/  IMAD R16, R21, R16, R4 ;  /* 0x0000001015107224 */ /* 0x000fe400078e0204 */
[----:B------:R-:W-:-:S03]  /*0c20*/  IMAD.MOV R5, RZ, RZ, -R5 ;  /* 0x000000ffff057224 */ /* 0x000fc600078e0a05 */
[----:B------:R-:W-:Y:S01]  /*0c30*/  ISETP.GT.U32.AND P2, PT, R7, R16, PT ;  /* 0x000000100700720c */ /* 0x000fe20003f44070 */
[----:B------:R-:W-:Y:S01]  /*0c40*/  IMAD R29, R29, R5, R4 ;  /* 0x000000051d1d7224 */ /* 0x000fe200078e0204 */
[----:B------:R-:W-:Y:S01]  /*0c50*/  IABS R5, R0 ;  /* 0x0000000000057213 */ /* 0x000fe20000000000 */
[----:B------:R-:W-:-:S03]  /*0c60*/  @!P1 IMAD.IADD R2, R2, 0x1, -R13 ;  /* 0x0000000102029824 */ /* 0x000fc600078e0a0d */
[----:B------:R-:W-:Y:S01]  /*0c70*/  ISETP.GT.U32.AND P4, PT, R24, R29, PT ;  /* 0x0000001d1800720c */ /* 0x000fe20003f84070 */
[----:B------:R-:W-:Y:S01]  /*0c80*/  IMAD.MOV R5, RZ, RZ, -R5 ;  /* 0x000000ffff057224 */ /* 0x000fe200078e0a05 */
[----:B------:R-:W-:-:S03]  /*0c90*/  ISETP.GT.U32.AND P1, PT, R13, R2, PT ;  /* 0x000000020d00720c */ /* 0x000fc60003f24070 */
[----:B------:R-:W-:Y:S02]  /*0ca0*/  IMAD R5, R3, R5, R4 ;  /* 0x0000000503057224 */ /* 0x000fe400078e0204 */
[----:B------:R-:W-:-:S03]  /*0cb0*/  @!P2 IMAD.IADD R16, R16, 0x1, -R7 ;  /* 0x000000011010a824 */ /* 0x000fc600078e0a07 */
[----:B------:R-:W-:Y:S02]  /*0cc0*/  ISETP.GT.U32.AND P0, PT, R20, R5, PT ;  /* 0x000000051400720c */ /* 0x000fe40003f04070 */
[----:B------:R-:W-:Y:S01]  /*0cd0*/  ISETP.GT.U32.AND P2, PT, R7, R16, PT ;  /* 0x000000100700720c */ /* 0x000fe20003f44070 */
[----:B------:R-:W-:Y:S02]  /*0ce0*/  @!P4 IMAD.IADD R29, R29, 0x1, -R24 ;  /* 0x000000011d1dc824 */ /* 0x000fe400078e0a18 */
[----:B------:R-:W-:Y:S01]  /*0cf0*/  @!P1 IMAD.IADD R2, R2, 0x1, -R13 ;  /* 0x0000000102029824 */ /* 0x000fe200078e0a0d */
[----:B------:R-:W-:Y:S02]  /*0d00*/  ISETP.NE.AND P1, PT, R14, RZ, PT ;  /* 0x000000ff0e00720c */ /* 0x000fe40003f25270 */
[----:B------:R-:W-:Y:S01]  /*0d10*/  ISETP.GT.U32.AND P4, PT, R24, R29, PT ;  /* 0x0000001d1800720c */ /* 0x000fe20003f84070 */
[----:B------:R-:W-:-:S04]  /*0d20*/  IMAD.MOV.U32 R3, RZ, RZ, R2 ;  /* 0x000000ffff037224 */ /* 0x000fc800078e0002 */
[----:B------:R-:W-:Y:S02]  /*0d30*/  @!P0 IMAD.IADD R5, R5, 0x1, -R20 ;  /* 0x0000000105058824 */ /* 0x000fe400078e0a14 */
[----:B------:R-:W-:Y:S01]  /*0d40*/  @!P2 IMAD.IADD R16, R16, 0x1, -R7 ;  /* 0x000000011010a824 */ /* 0x000fe200078e0a07 */
[----:B------:R-:W-:Y:S01]  /*0d50*/  ISETP.NE.AND P2, PT, R6, RZ, PT ;  /* 0x000000ff0600720c */ /* 0x000fe20003f45270 */
[----:B------:R-:W-:Y:S01]  /*0d60*/  @!P3 IMAD.MOV R3, RZ, RZ, -R3 ;  /* 0x000000ffff03b224 */ /* 0x000fe200078e0a03 */
[----:B------:R-:W-:Y:S01]  /*0d70*/  ISETP.GT.U32.AND P0, PT, R20, R5, PT ;  /* 0x000000051400720c */ /* 0x000fe20003f04070 */
[----:B------:R-:W-:Y:S01]  /*0d80*/  IMAD.MOV.U32 R4, RZ, RZ, R16 ;  /* 0x000000ffff047224 */ /* 0x000fe200078e0010 */
[----:B------:R-:W-:Y:S01]  /*0d90*/  @!P1 LOP3.LUT R3, RZ, R14, RZ, 0x33, !PT ;  /* 0x0000000eff039212 */ /* 0x000fe200078e33ff */
[----:B------:R-:W-:Y:S01]  /*0da0*/  @!P4 IMAD.IADD R29, R29, 0x1, -R24 ;  /* 0x000000011d1dc824 */ /* 0x000fe200078e0a18 */
[----:B------:R-:W-:Y:S01]  /*0db0*/  ISETP.NE.AND P4, PT, R22, RZ, PT ;  /* 0x000000ff1600720c */ /* 0x000fe20003f85270 */
[----:B------:R-:W-:Y:S01]  /*0dc0*/  @!P3 IMAD.MOV R4, RZ, RZ, -R4 ;  /* 0x000000ffff04b224 */ /* 0x000fe200078e0a04 */
[----:B------:R-:W-:Y:S01]  /*0dd0*/  PRMT R7, R10, 0x7632, R7 ;  /* 0x000076320a077816 */ /* 0x000fe20000000007 */
[----:B------:R-:W-:-:S04]  /*0de0*/  IMAD.MOV.U32 R2, RZ, RZ, R29 ;  /* 0x000000ffff027224 */ /* 0x000fc800078e001d */
[----:B------:R-:W-:Y:S01]  /*0df0*/  @!P3 IMAD.MOV R2, RZ, RZ, -R2 ;  /* 0x000000ffff02b224 */ /* 0x000fe200078e0a02 */
[----:B------:R-:W-:Y:S01]  /*0e00*/  @!P2 LOP3.LUT R4, RZ, R6, RZ, 0x33, !PT ;  /* 0x00000006ff04a212 */ /* 0x000fe200078e33ff */
[----:B------:R-:W-:Y:S01]  /*0e10*/  @!P0 IMAD.IADD R5, R5, 0x1, -R20 ;  /* 0x0000000105058824 */ /* 0x000fe200078e0a14 */
[----:B------:R-:W-:Y:S02]  /*0e20*/  LOP3.LUT R6, R10, R3, RZ, 0x3c, !PT ;  /* 0x000000030a067212 */ /* 0x000fe400078e3cff */
[----:B------:R-:W-:Y:S01]  /*0e30*/  LOP3.LUT R11, R7, R4, RZ, 0x3c, !PT ;  /* 0x00000004070b7212 */ /* 0x000fe200078e3cff */
[----:B------:R-:W-:Y:S01]  /*0e40*/  @!P3 IMAD.MOV R5, RZ, RZ, -R5 ;  /* 0x000000ffff05b224 */ /* 0x000fe200078e0a05 */
[----:B------:R-:W-:Y:S02]  /*0e50*/  @!P5 LOP3.LUT R5, RZ, R0, RZ, 0x33, !PT ;  /* 0x00000000ff05d212 */ /* 0x000fe400078e33ff */
[----:B------:R-:W-:Y:S02]  /*0e60*/  PRMT R0, R9, 0x7632, R0 ;  /* 0x0000763209007816 */ /* 0x000fe40000000000 */
[----:B------:R-:W-:-:S02]  /*0e70*/  @!P4 LOP3.LUT R2, RZ, R22, RZ, 0x33, !PT ;  /* 0x00000016ff02c212 */ /* 0x000fc400078e33ff */
[----:B------:R-:W-:Y:S02]  /*0e80*/  LOP3.LUT R14, R0, R5, RZ, 0x3c, !PT ;  /* 0x00000005000e7212 */ /* 0x000fe400078e3cff */
[----:B------:R-:W-:Y:S02]  /*0e90*/  LOP3.LUT R13, R9, R2, RZ, 0x3c, !PT ;  /* 0x00000002090d7212 */ /* 0x000fe400078e3cff */
[----:B------:R-:W-:Y:S02]  /*0ea0*/  PRMT R14, R14, 0x9910, RZ ;  /* 0x000099100e0e7816 */ /* 0x000fe400000000ff */
[----:B------:R-:W-:Y:S02]  /*0eb0*/  PRMT R6, R6, 0x9910, RZ ;  /* 0x0000991006067816 */ /* 0x000fe400000000ff */
[----:B------:R-:W-:Y:S02]  /*0ec0*/  PRMT R11, R11, 0x9910, RZ ;  /* 0x000099100b0b7816 */ /* 0x000fe400000000ff */
[----:B------:R-:W-:-:S02]  /*0ed0*/  PRMT R13, R13, 0x9910, RZ ;  /* 0x000099100d0d7816 */ /* 0x000fc400000000ff */
[----:B------:R-:W-:Y:S02]  /*0ee0*/  ISETP.GT.AND P3, PT, R14, -0x1, PT ;  /* 0xffffffff0e00780c */ /* 0x000fe40003f64270 */
[----:B------:R-:W-:Y:S02]  /*0ef0*/  ISETP.GT.AND P0, PT, R6, -0x1, PT ;  /* 0xffffffff0600780c */ /* 0x000fe40003f04270 */
[----:B------:R-:W-:Y:S02]  /*0f00*/  ISETP.GT.AND P1, PT, R11, -0x1, PT ;  /* 0xffffffff0b00780c */ /* 0x000fe40003f24270 */
[----:B------:R-:W-:Y:S02]  /*0f10*/  ISETP.GT.AND P2, PT, R13, -0x1, PT ;  /* 0xffffffff0d00780c */ /* 0x000fe40003f44270 */
[----:B------:R-:W-:Y:S02]  /*0f20*/  PRMT R14, R5, 0x9910, RZ ;  /* 0x00009910050e7816 */ /* 0x000fe400000000ff */
[----:B------:R-:W-:-:S02]  /*0f30*/  PRMT R6, R3, 0x9910, RZ ;  /* 0x0000991003067816 */ /* 0x000fc400000000ff */
[----:B------:R-:W-:Y:S02]  /*0f40*/  PRMT R11, R4, 0x9910, RZ ;  /* 0x00009910040b7816 */ /* 0x000fe400000000ff */
[----:B------:R-:W-:Y:S02]  /*0f50*/  PRMT R13, R2, 0x9910, RZ ;  /* 0x00009910020d7816 */ /* 0x000fe400000000ff */
[----:B------:R-:W-:Y:S02]  /*0f60*/  ISETP.EQ.OR P3, PT, R14, RZ, P3 ;  /* 0x000000ff0e00720c */ /* 0x000fe40001f62670 */
[----:B------:R-:W-:Y:S02]  /*0f70*/  ISETP.EQ.OR P0, PT, R6, RZ, P0 ;  /* 0x000000ff0600720c */ /* 0x000fe40000702670 */
[----:B------:R-:W-:Y:S02]  /*0f80*/  ISETP.EQ.OR P1, PT, R11, RZ, P1 ;  /* 0x000000ff0b00720c */ /* 0x000fe40000f22670 */
[----:B------:R-:W-:-:S02]  /*0f90*/  ISETP.EQ.OR P2, PT, R13, RZ, P2 ;  /* 0x000000ff0d00720c */ /* 0x000fc40001742670 */
[----:B------:R-:W-:Y:S02]  /*0fa0*/  SEL R0, R0, RZ, !P3 ;  /* 0x000000ff00007207 */ /* 0x000fe40005800000 */
[----:B------:R-:W-:Y:S02]  /*0fb0*/  SEL R10, R10, RZ, !P0 ;  /* 0x000000ff0a0a7207 */ /* 0x000fe40004000000 */
[----:B------:R-:W-:Y:S01]  /*0fc0*/  SEL R7, R7, RZ, !P1 ;  /* 0x000000ff07077207 */ /* 0x000fe20004800000 */
[----:B------:R-:W-:Y:S01]  /*0fd0*/  IMAD.IADD R0, R5, 0x1, R0 ;  /* 0x0000000105007824 */ /* 0x000fe200078e0200 */
[----:B------:R-:W-:Y:S01]  /*0fe0*/  SEL R9, R9, RZ, !P2 ;  /* 0x000000ff09097207 */ /* 0x000fe20005000000 */
[----:B------:R-:W-:Y:S02]  /*0ff0*/  IMAD.IADD R3, R3, 0x1, R10 ;  /* 0x0000000103037824 */ /* 0x000fe400078e020a */
[----:B------:R-:W-:Y:S02]  /*1000*/  IMAD.IADD R4, R4, 0x1, R7 ;  /* 0x0000000104047824 */ /* 0x000fe400078e0207 */
[----:B------:R-:W-:-:S03]  /*1010*/  IMAD.IADD R5, R2, 0x1, R9 ;  /* 0x0000000102057824 */ /* 0x000fc600078e0209 */
[----:B------:R-:W-:Y:S02]  /*1020*/  PRMT R3, R3, 0x5410, R4 ;  /* 0x0000541003037816 */ /* 0x000fe40000000004 */
[----:B------:R-:W-:-:S03]  /*1030*/  PRMT R5, R5, 0x5410, R0 ;  /* 0x0000541005057816 */ /* 0x000fc60000000000 */
[----:B------:R-:W-:Y:S04]  /*1040*/  STG.E desc[UR4][R18.64+0x400], R3 ;  /* 0x0004000312007986 */ /* 0x000fe8000c101904 */
[----:B------:R-:W-:Y:S01]  /*1050*/  STG.E desc[UR4][R18.64+0x600], R5 ;  /* 0x0006000512007986 */ /* 0x000fe2000c101904 */
[----:B------:R-:W-:Y:S05]  /*1060*/  EXIT ;  /* 0x000000000000794d */ /* 0x000fea0003800000 */
.L_x_47494:
[----:B------:R-:W0:Y:S01]  /*1070*/  S2R R7, SR_TID.X ;  /* 0x0000000000077919 */ /* 0x000e220000002100 */
[----:B------:R-:W-:Y:S02]  /*1080*/  PRMT R4, RZ, 0x7610, R4 ;  /* 0x00007610ff047816 */ /* 0x000fe40000000004 */
[----:B0-----:R-:W-:Y:S01]  /*1090*/  ISETP.GE.AND P1, PT, R7, R0, PT ;  /* 0x000000000700720c */ /* 0x001fe20003f26270 */
[----:B------:R-:W-:-:S12]  /*10a0*/  IMAD.MOV.U32 R17, RZ, RZ, R7 ;  /* 0x000000ffff117224 */ /* 0x000fd800078e0007 */
[----:B------:R-:W-:Y:S02]  /*10b0*/  @!P1 IMAD.IADD R5, R16, 0x1, R17 ;  /* 0x0000000110059824 */ /* 0x000fe400078e0211 */
[----:B------:R-:W-:-:S05]  /*10c0*/  @!P1 VIADD R17, R17, 0x80 ;  /* 0x0000008011119836 */ /* 0x000fca0000000000 */
[----:B------:R-:W-:-:S13]  /*10d0*/  ISETP.GE.AND P6, PT, R17, R0, PT ;  /* 0x000000001100720c */ /* 0x000fda0003fc6270 */
[----:B------:R-:W-:Y:S01]  /*10e0*/  @!P6 IMAD.IADD R11, R16, 0x1, R17 ;  /* 0x00000001100be824 */ /* 0x000fe200078e0211 */
[----:B------:R-:W0:Y:S01]  /*10f0*/  @!P6 LDC.64 R8, c[0x0][0x220] ;  /* 0x00008800ff08eb82 */ /* 0x000e220000000a00 */
[----:B------:R-:W-:-:S05]  /*1100*/  @!P6 VIADD R17, R17, 0x80 ;  /* 0x000000801111e836 */ /* 0x000fca0000000000 */
[----:B------:R-:W-:-:S13]  /*1110*/  ISETP.GE.AND P5, PT, R17, R0, PT ;  /* 0x000000001100720c */ /* 0x000fda0003fa6270 */
[----:B------:R-:W-:Y:S01]  /*1120*/  @!P5 IMAD.IADD R13, R16, 0x1, R17 ;  /* 0x00000001100dd824 */ /* 0x000fe200078e0211 */
[----:B------:R-:W1:Y:S01]  /*1130*/  @!P5 LDC.64 R18, c[0x0][0x220] ;  /* 0x00008800ff12db82 */ /* 0x000e620000000a00 */
[----:B------:R-:W-:Y:S02]  /*1140*/  @!P5 VIADD R17, R17, 0x80 ;  /* 0x000000801111d836 */ /* 0x000fe40000000000 */
[----:B0-----:R-:W-:-:S03]  /*1150*/  @!P6 IMAD.WIDE.U32 R8, R11, 0x2, R8 ;  /* 0x000000020b08e825 */ /* 0x001fc600078e0008 */
[C---:B------:R-:W-:Y:S02]  /*1160*/  ISETP.GE.AND P4, PT, R17.reuse, R0, PT ;  /* 0x000000001100720c */ /* 0x040fe40003f86270 */
[----:B------:R0:W5:Y:S11]  /*1170*/  @!P6 LDG.E.U16 R4, desc[UR4][R8.64] ;  /* 0x000000040804e981 */ /* 0x000176000c1e1500 */
        /* <DEDUP_REMOVED lines=8> */
[----:B------:R-:W-:Y:S02]  /*1200*/  @!P2 IMAD.IADD R6, R16, 0x1, R17 ;  /* 0x000000011006a824 */ /* 0x000fe400078e0211 */
[----:B------:R-:W-:-:S05]  /*1210*/  @!P2 VIADD R17, R17, 0x80 ;  /* 0x000000801111a836 */ /* 0x000fca0000000000 */
[----:B------:R-:W-:Y:S01]  /*1220*/  ISETP.GE.AND P0, PT, R17, R0, PT ;  /* 0x000000001100720c */ /* 0x000fe20003f06270 */
[----:B--2---:R-:W-:Y:S01]  /*1230*/  @!P4 IMAD.WIDE.U32 R20, R15, 0x2, R20 ;  /* 0x000000020f14c825 */ /* 0x004fe200078e0014 */
[----:B------:R-:W-:-:S11]  /*1240*/  PRMT R15, RZ, 0x7610, R15 ;  /* 0x00007610ff0f7816 */ /* 0x000fd6000000000f */
[----:B------:R-:W-:Y:S01]  /*1250*/  @!P0 IMAD.IADD R23, R16, 0x1, R17 ;  /* 0x0000000110178824 */ /* 0x000fe200078e0211 */
[----:B------:R-:W2:Y:S01]  /*1260*/  @!P0 LDC.64 R10, c[0x0][0x220] ;  /* 0x00008800ff0a8b82 */ /* 0x000ea20000000a00 */
[----:B------:R-:W-:-:S05]  /*1270*/  @!P0 VIADD R17, R17, 0x80 ;  /* 0x0000008011118836 */ /* 0x000fca0000000000 */
[----:B------:R-:W-:Y:S01]  /*1280*/  ISETP.GE.AND P6, PT, R17, R0, PT ;  /* 0x000000001100720c */ /* 0x000fe20003fc6270 */
[----:B-1----:R-:W-:-:S04]  /*1290*/  @!P5 IMAD.WIDE.U32 R18, R13, 0x2, R18 ;  /* 0x000000020d12d825 */ /* 0x002fc800078e0012 */
[----:B---3--:R-:W-:Y:S01]  /*12a0*/  @!P3 IMAD.WIDE.U32 R24, R25, 0x2, R2 ;  /* 0x000000021918b825 */ /* 0x008fe200078e0002 */
[----:B------:R1:W5:Y:S01]  /*12b0*/  @!P5 LDG.E.U16 R15, desc[UR4][R18.64] ;  /* 0x00000004120fd981 */ /* 0x000362000c1e1500 */
[----:B------:R-:W3:Y:S08]  /*12c0*/  @!P2 LDC.64 R2, c[0x0][0x220] ;  /* 0x00008800ff02ab82 */ /* 0x000ef00000000a00 */
[----:B0-----:R-:W0:Y:S08]  /*12d0*/  @!P6 LDC.64 R8, c[0x0][0x220] ;  /* 0x00008800ff08eb82 */ /* 0x001e300000000a00 */
[----:B-1----:R-:W1:Y:S01]  /*12e0*/  @!P1 LDC.64 R18, c[0x0][0x220] ;  /* 0x00008800ff129b82 */ /* 0x002e620000000a00 */
[----:B------:R-:W-:Y:S01]  /*12f0*/  @!P6 IMAD.IADD R17, R16, 0x1, R17 ;  /* 0x000000011011e824 */ /* 0x000fe200078e0211 */
[----:B------:R-:W-:Y:S01]  /*1300*/  PRMT R14, RZ, 0x7610, R14 ;  /* 0x00007610ff0e7816 */ /* 0x000fe2000000000e */
[----:B--2---:R-:W-:Y:S01]  /*1310*/  @!P0 IMAD.WIDE.U32 R10, R23, 0x2, R10 ;  /* 0x00000002170a8825 */ /* 0x004fe200078e000a */
[----:B------:R-:W-:-:S03]  /*1320*/  PRMT R13, RZ, 0x7610, R13 ;  /* 0x00007610ff0d7816 */ /* 0x000fc6000000000d */
[----:B---3--:R-:W-:Y:S01]  /*1330*/  @!P2 IMAD.WIDE.U32 R2, R6, 0x2, R2 ;  /* 0x000000020602a825 */ /* 0x008fe200078e0002 */
[----:B------:R-:W-:Y:S01]  /*1340*/  PRMT R6, RZ, 0x7610, R6 ;  /* 0x00007610ff067816 */ /* 0x000fe20000000006 */
[----:B------:R-:W5:Y:S04]  /*1350*/  @!P4 LDG.E.U16 R14, desc[UR4][R20.64] ;  /* 0x00000004140ec981 */ /* 0x000f68000c1e1500 */
[----:B------:R-:W5:Y:S01]  /*1360*/  @!P3 LDG.E.U16 R13, desc[UR4][R24.64] ;  /* 0x00000004180db981 */ /* 0x000f62000c1e1500 */
[----:B0-----:R-:W-:-:S05]  /*1370*/  @!P6 IMAD.WIDE.U32 R22, R17, 0x2, R8 ;  /* 0x000000021116e825 */ /* 0x001fca00078e0008 */
[----:B------:R-:W5:Y:S01]  /*1380*/  @!P6 LDG.E.U16 R6, desc[UR4][R22.64] ;  /* 0x000000041606e981 */ /* 0x000f62000c1e1500 */
[----:B-1----:R-:W-:Y:S01]  /*1390*/  @!P1 IMAD.WIDE.U32 R18, R5, 0x2, R18 ;  /* 0x0000000205129825 */ /* 0x002fe200078e0012 */
[----:B------:R-:W-:-:S06]  /*13a0*/  PRMT R5, RZ, 0x7610, R5 ;  /* 0x00007610ff057816 */ /* 0x000fcc0000000005 */
[----:B------:R-:W5:Y:S01]  /*13b0*/  @!P1 LDG.E.U16 R5, desc[UR4][R18.64] ;  /* 0x0000000412059981 */ /* 0x000f62000c1e1500 */
[----:B------:R-:W0:Y:S01]  /*13c0*/  LDC.U16 R17, c[0x0][0x216] ;  /* 0x00008580ff117b82 */ /* 0x000e220000000400 */
[----:B------:R-:W-:Y:S02]  /*13d0*/  PRMT R12, RZ, 0x7610, R12 ;  /* 0x00007610ff0c7816 */ /* 0x000fe4000000000c */
[----:B------:R-:W-:Y:S01]  /*13e0*/  PRMT R8, RZ, 0x7610, R8 ;  /* 0x00007610ff087816 */ /* 0x000fe20000000008 */
[----:B------:R-:W-:Y:S01]  /*13f0*/  VIADD R9, R7, 0x80 ;  /* 0x0000008007097836 */ /* 0x000fe20000000000 */
[----:B------:R-:W-:Y:S02]  /*1400*/  BSSY B0, `(.L_x_47495) ;  /* 0x0000024000007945 */ /* 0x000fe40003800000 */
[----:B------:R-:W5:Y:S02]  /*1410*/  @!P2 LDG.E.U16 R12, desc[UR4][R2.64] ;  /* 0x00000004020ca981 */ /* 0x000f64000c1e1500 */
[----:B------:R-:W-:-:S02]  /*1420*/  ISETP.GE.AND P2, PT, R9, R0, PT ;  /* 0x000000000900720c */ /* 0x000fc40003f46270 */
[----:B------:R0:W5:Y:S02]  /*1430*/  @!P0 LDG.E.U16 R8, desc[UR4][R10.64] ;  /* 0x000000040a088981 */ /* 0x000164000c1e1500 */
[----:B0-----:R-:W-:Y:S01]  /*1440*/  PRMT R11, R17, 0x9910, RZ ;  /* 0x00009910110b7816 */ /* 0x001fe200000000ff */
[----:B------:R-:W-:Y:S08]  /*1450*/  @P1 BRA `(.L_x_47496) ;  /* 0x0000000000781947 */ /* 0x000ff00003800000 */
        /* <DEDUP_REMOVED lines=30> */
.L_x_47496:
[----:B------:R-:W-:Y:S05]  /*1640*/  BSYNC B0 ;  /* 0x0000000000007941 */ /* 0x000fea0003800000 */
.L_x_47495:
        /* <DEDUP_REMOVED lines=32> */
.L_x_47498:
[----:B------:R-:W-:Y:S05]  /*1850*/  BSYNC B0 ;  /* 0x0000000000007941 */ /* 0x000fea0003800000 */
.L_x_47497:
[----:B------:R-:W0:Y:S01]  /*1860*/  @!P1 LDC.64 R2, c[0x0][0x218] ;  /* 0x00008600ff029b82 */ /* 0x000e220000000a00 */
[----:B-----5:R-:W-:Y:S01]  /*1870*/  VIADD R5, R7, 0x100 ;  /* 0x0000010007057836 */ /* 0x020fe20000000000 */
[----:B------:R-:W-:Y:S04]  /*1880*/  BSSY B0, `(.L_x_47499) ;  /* 0x0000021000007945 */ /* 0x000fe80003800000 */
[----:B------:R-:W-:-:S13]  /*1890*/  ISETP.GE.AND P0, PT, R5, R0, PT ;  /* 0x000000000500720c */ /* 0x000fda0003f06270 */
[----:B------:R-:W-:Y:S05]  /*18a0*/  @P0 BRA `(.L_x_47500) ;  /* 0x0000000000780947 */ /* 0x000fea0003800000 */
[----:B------:R-:W-:Y:S02]  /*18b0*/  PRMT R17, R15, 0x9910, RZ ;  /* 0x000099100f117816 */ /* 0x000fe400000000ff */
[----:B------:R-:W-:Y:S02]  /*18c0*/  IABS R22, R11 ;  /* 0x0000000b00167213 */ /* 0x000fe40000000000 */
[-C--:B------:R-:W-:Y:S02]  /*18d0*/  IABS R18, R17.reuse ;  /* 0x0000001100127213 */ /* 0x080fe40000000000 */
[----:B------:R-:W-:Y:S02]  /*18e0*/  IABS R20, R17 ;  /* 0x0000001100147213 */ /* 0x000fe40000000000 */
[----:B------:R-:W1:Y:S01]  /*18f0*/  I2F.RP R19, R18 ;  /* 0x0000001200137306 */ /* 0x000e620000209400 */
[----:B------:R-:W-:Y:S02]  /*1900*/  ISETP.GE.AND P3, PT, R11, RZ, PT ;  /* 0x000000ff0b00720c */ /* 0x000fe40003f66270 */
[----:B------:R-:W-:-:S05]  /*1910*/  IMAD.MOV R20, RZ, RZ, -R20 ;  /* 0x000000ffff147224 */ /* 0x000fca00078e0a14 */
[----:B-1----:R-:W1:Y:S02]  /*1920*/  MUFU.RCP R19, R19 ;  /* 0x0000001300137308 */ /* 0x002e640000001000 */
[----:B-1----:R-:W-:-:S06]  /*1930*/  VIADD R4, R19, 0xffffffe ;  /* 0x0ffffffe13047836 */ /* 0x002fcc0000000000 */
        /* <DEDUP_REMOVED lines=21> */
.L_x_47500:
[----:B------:R-:W-:Y:S05]  /*1a90*/  BSYNC B0 ;  /* 0x0000000000007941 */ /* 0x000fea0003800000 */
.L_x_47499:
[C---:B------:R-:W-:Y:S01]  /*1aa0*/  VIADD R5, R7.reuse, 0x180 ;  /* 0x0000018007057836 */ /* 0x040fe20000000000 */
[----:B------:R-:W-:Y:S01]  /*1ab0*/  BSSY B0, `(.L_x_47501) ;  /* 0x0000029000007945 */ /* 0x000fe20003800000 */
[C---:B------:R-:W-:Y:S02]  /*1ac0*/  VIADD R17, R7.reuse, 0x200 ;  /* 0x0000020007117836 */ /* 0x040fe40000000000 */
[----:B------:R-:W-:Y:S01]  /*1ad0*/  VIADD R19, R7, 0x280 ;  /* 0x0000028007137836 */ /* 0x000fe20000000000 */
[-C--:B------:R-:W-:Y:S01]  /*1ae0*/  ISETP.GE.AND P0, PT, R5, R0.reuse, PT ;  /* 0x000000000500720c */ /* 0x080fe20003f06270 */
[----:B------:R-:W-:Y:S01]  /*1af0*/  VIADD R21, R7, 0x300 ;  /* 0x0000030007157836 */ /* 0x000fe20000000000 */
[-C--:B------:R-:W-:Y:S01]  /*1b00*/  ISETP.GE.AND P5, PT, R17, R0.reuse, PT ;  /* 0x000000001100720c */ /* 0x080fe20003fa6270 */
[----:B------:R-:W-:Y:S01]  /*1b10*/  VIADD R17, R7, 0x380 ;  /* 0x0000038007117836 */ /* 0x000fe20000000000 */
[-C--:B------:R-:W-:Y:S02]  /*1b20*/  ISETP.GE.AND P3, PT, R19, R0.reuse, PT ;  /* 0x000000001300720c */ /* 0x080fe40003f66270 */
[----:B------:R-:W-:-:S07]  /*1b30*/  ISETP.GE.AND P2, PT, R21, R0, PT ;  /* 0x000000001500720c */ /* 0x000fce0003f46270 */
[----:B------:R-:W-:Y:S06]  /*1b40*/  @P0 BRA `(.L_x_47502) ;  /* 0x00000000007c0947 */ /* 0x000fec0003800000 */
[----:B------:R-:W-:Y:S02]  /*1b50*/  PRMT R18, R14, 0x9910, RZ ;  /* 0x000099100e127816 */ /* 0x000fe400000000ff */
[----:B------:R-:W-:Y:S02]  /*1b60*/  IABS R23, R11 ;  /* 0x0000000b00177213 */ /* 0x000fe40000000000 */
[-C--:B------:R-:W-:Y:S02]  /*1b70*/  IABS R19, R18.reuse ;  /* 0x0000001200137213 */ /* 0x080fe40000000000 */
[----:B------:R-:W-:Y:S02]  /*1b80*/  IABS R24, R18 ;  /* 0x0000001200187213 */ /* 0x000fe40000000000 */
[----:B------:R-:W1:Y:S01]  /*1b90*/  I2F.RP R20, R19 ;  /* 0x0000001300147306 */ /* 0x000e620000209400 */
[----:B------:R-:W-:-:S07]  /*1ba0*/  ISETP.GE.AND P6, PT, R11, RZ, PT ;  /* 0x000000ff0b00720c */ /* 0x000fce0003fc6270 */
[----:B-1----:R-:W1:Y:S02]  /*1bb0*/  MUFU.RCP R20, R20 ;  /* 0x0000001400147308 */ /* 0x002e640000001000 */
[----:B-1----:R-:W-:Y:S02]  /*1bc0*/  VIADD R4, R20, 0xffffffe ;  /* 0x0ffffffe14047836 */ /* 0x002fe40000000000 */
[----:B------:R-:W-:-:S04]  /*1bd0*/  IMAD.MOV R20, RZ, RZ, -R24 ;  /* 0x000000ffff147224 */ /* 0x000fc800078e0a18 */
[----:B------:R1:W2:Y:S02]  /*1be0*/  F2I.FTZ.U32.TRUNC.NTZ R5, R4 ;  /* 0x0000000400057305 */ /* 0x0002a4000021f000 */
[----:B-1----:R-:W-:Y:S02]  /*1bf0*/  IMAD.MOV.U32 R4, RZ, RZ, RZ ;  /* 0x000000ffff047224 */ /* 0x002fe400078e00ff */
        /* <DEDUP_REMOVED lines=20> */
.L_x_47502:
[----:B------:R-:W-:Y:S05]  /*1d40*/  BSYNC B0 ;  /* 0x0000000000007941 */ /* 0x000fea0003800000 */
.L_x_47501:
[----:B------:R-:W-:Y:S01]  /*1d50*/  @!P1 IMAD.IADD R5, R16, 0x1, R7 ;  /* 0x0000000110059824 */ /* 0x000fe200078e0207 */
[----:B------:R-:W-:Y:S01]  /*1d60*/  BSSY B0, `(.L_x_47503) ;  /* 0x0000022000007945 */ /* 0x000fe20003800000 */
[----:B------:R-:W-:Y:S02]  /*1d70*/  ISETP.GE.AND P4, PT, R17, R0, PT ;  /* 0x000000001100720c */ /* 0x000fe40003f86270 */
[----:B0-----:R-:W-:Y:S01]  /*1d80*/  @!P1 IMAD.WIDE.U32 R2, R5, 0x2, R2 ;  /* 0x0000000205029825 */ /* 0x001fe200078e0002 */
[----:B------:R-:W-:Y:S10]  /*1d90*/  @P5 BRA `(.L_x_47504) ;  /* 0x0000000000785947 */ /* 0x000ff40003800000 */
[----:B------:R-:W-:Y:S02]  /*1da0*/  PRMT R17, R13, 0x9910, RZ ;  /* 0x000099100d117816 */ /* 0x000fe400000000ff */
        /* <DEDUP_REMOVED lines=29> */
.L_x_47504:
[----:B------:R-:W-:Y:S05]  /*1f80*/  BSYNC B0 ;  /* 0x0000000000007941 */ /* 0x000fea0003800000 */
.L_x_47503:
[----:B------:R-:W-:Y:S04]  /*1f90*/  BSSY B0, `(.L_x_47505) ;  /* 0x0000020000007945 */ /* 0x000fe80003800000 */
[----:B------:R-:W-:Y:S05]  /*1fa0*/  @P3 BRA `(.L_x_47506) ;  /* 0x0000000000783947 */ /* 0x000fea0003800000 */
        /* <DEDUP_REMOVED lines=30> */
.L_x_47506:
[----:B------:R-:W-:Y:S05]  /*2190*/  BSYNC B0 ;  /* 0x0000000000007941 */ /* 0x000fea0003800000 */
.L_x_47505:
        /* <DEDUP_REMOVED lines=32> */
.L_x_47508:
[----:B------:R-:W-:Y:S05]  /*23a0*/  BSYNC B0 ;  /* 0x0000000000007941 */ /* 0x000fea0003800000 */
.L_x_47507:
        /* <DEDUP_REMOVED lines=32> */
.L_x_47510:
[----:B------:R-:W-:Y:S05]  /*25b0*/  BSYNC B0 ;  /* 0x0000000000007941 */ /* 0x000fea0003800000 */
.L_x_47509:
        /* <DEDUP_REMOVED lines=18> */
.L_x_47513:
[----:B------:R-:W-:-:S13]  /*26e0*/  ISETP.GE.AND P0, PT, R7, R0, PT ;  /* 0x000000000700720c */ /* 0x000fda0003f06270 */
[----:B------:R-:W-:Y:S05]  /*26f0*/  @P0 BRA `(.L_x_47515) ;  /* 0x0000000000300947 */ /* 0x000fea0003800000 */
[----:B0-----:R-:W0:Y:S01]  /*2700*/  LDC.64 R2, c[0x0][0x218] ;  /* 0x00008600ff027b82 */ /* 0x001e220000000a00 */
[----:B------:R-:W-:Y:S02]  /*2710*/  IMAD.IADD R5, R16, 0x1, R7 ;  /* 0x0000000110057824 */ /* 0x000fe400078e0207 */
[----:B------:R-:W-:Y:S02]  /*2720*/  VIADD R7, R7, 0x80 ;  /* 0x0000008007077836 */ /* 0x000fe40000000000 */
[----:B0-----:R-:W-:-:S05]  /*2730*/  IMAD.WIDE.U32 R2, R5, 0x2, R2 ;  /* 0x0000000205027825 */ /* 0x001fca00078e0002 */
[----:B------:R1:W-:Y:S02]  /*2740*/  STG.E.U16 desc[UR4][R2.64], R14 ;  /* 0x0000000e02007986 */ /* 0x0003e4000c101504 */
.L_x_47514:
[----:B------:R-:W-:-:S13]  /*2750*/  ISETP.GE.AND P0, PT, R7, R0, PT ;  /* 0x000000000700720c */ /* 0x000fda0003f06270 */
[----:B------:R-:W-:Y:S05]  /*2760*/  @P0 BRA `(.L_x_47516) ;  /* 0x0000000000340947 */ /* 0x000fea0003800000 */
[----:B01----:R-:W0:Y:S01]  /*2770*/  LDC.64 R2, c[0x0][0x218] ;  /* 0x00008600ff027b82 */ /* 0x003e220000000a00 */
[----:B------:R-:W-:Y:S02]  /*2780*/  IMAD.IADD R5, R16, 0x1, R7 ;  /* 0x0000000110057824 */ /* 0x000fe400078e0207 */
[----:B------:R-:W-:Y:S02]  /*2790*/  VIADD R7, R7, 0x80 ;  /* 0x0000008007077836 */ /* 0x000fe40000000000 */
[----:B0-----:R-:W-:-:S05]  /*27a0*/  IMAD.WIDE.U32 R2, R5, 0x2, R2 ;  /* 0x0000000205027825 */ /* 0x001fca00078e0002 */
[----:B------:R1:W-:Y:S02]  /*27b0*/  STG.E.U16 desc[UR4][R2.64], R13 ;  /* 0x0000000d02007986 */ /* 0x0003e4000c101504 */
.L_x_47515:
        /* <DEDUP_REMOVED lines=8> */
.L_x_47516:
[----:B------:R-:W-:Y:S05]  /*2840*/  BSYNC B1 ;  /* 0x0000000000017941 */ /* 0x000fea0003800000 */
.L_x_47512:
[----:B------:R-:W-:-:S13]  /*2850*/  ISETP.GE.AND P0, PT, R7, R0, PT ;  /* 0x000000000700720c */ /* 0x000fda0003f06270 */
[----:B012---:R-:W0:Y:S01]  /*2860*/  @!P0 LDC.64 R2, c[0x0][0x218] ;  /* 0x00008600ff028b82 */ /* 0x007e220000000a00 */
[----:B------:R-:W-:Y:S02]  /*2870*/  @!P0 IMAD.IADD R5, R16, 0x1, R7 ;  /* 0x0000000110058824 */ /* 0x000fe400078e0207 */
[----:B------:R-:W-:Y:S02]  /*2880*/  @!P0 VIADD R7, R7, 0x80 ;  /* 0x0000008007078836 */ /* 0x000fe40000000000 */
[----:B0-----:R-:W-:-:S05]  /*2890*/  @!P0 IMAD.WIDE.U32 R2, R5, 0x2, R2 ;  /* 0x0000000205028825 */ /* 0x001fca00078e0002 */
[----:B------:R2:W-:Y:S02]  /*28a0*/  @!P0 STG.E.U16 desc[UR4][R2.64], R8 ;  /* 0x0000000802008986 */ /* 0x0005e4000c101504 */
.L_x_47517:
[----:B------:R-:W-:Y:S05]  /*28b0*/  BSYNC B0 ;  /* 0x0000000000007941 */ /* 0x000fea0003800000 */
.L_x_47511:
        /* <DEDUP_REMOVED lines=8> */
.L_x_47518:
        /* <DEDUP_REMOVED lines=12> */
.L_x_57588:


//--------------------- .text._ZN2at6native29vectorized_elementwise_kernelILi4ENS0_13AUnaryFunctorIsssZZZNS0_21remainder_kernel_cudaERNS_18TensorIteratorBaseEENKUlvE_clEvENKUlvE3_clEvEUlssE_EESt5arrayIPcLm2EEEEviT0_T1_ --------------------------
	.section	.text._ZN2at6native29vectorized_elementwise_kernelILi4ENS0_13AUnaryFunctorIsssZZZNS0_21remainder_kernel_cudaERNS_18TensorIteratorBaseEENKUlvE_clEvENKUlvE3_clEvEUlssE_EESt5arrayIPcLm2EEEEviT0_T1_,"ax",@progbits
	.align	128
        .global         _ZN2at6native29vectorized_elementwise_kernelILi4ENS0_13AUnaryFunctorIsssZZZNS0_21remainder_kernel_cudaERNS_18TensorIteratorBaseEENKUlvE_clEvENKUlvE3_clEvEUlssE_EESt5arrayIPcLm2EEEEviT0_T1_
        .type           _ZN2at6native29vectorized_elementwise_kernelILi4ENS0_13AUnaryFunctorIsssZZZNS0_21remainder_kernel_cudaERNS_18TensorIteratorBaseEENKUlvE_clEvENKUlvE3_clEvEUlssE_EESt5arrayIPcLm2EEEEviT0_T1_,@function
        .size           _ZN2at6native29vectorized_elementwise_kernelILi4ENS0_13AUnaryFunctorIsssZZZNS0_21remainder_kernel_cudaERNS_18TensorIteratorBaseEENKUlvE_clEvENKUlvE3_clEvEUlssE_EESt5arrayIPcLm2EEEEviT0_T1_,(.L_x_57589 - _ZN2at6native29vectorized_elementwise_kernelILi4ENS0_13AUnaryFunctorIsssZZZNS0_21remainder_kernel_cudaERNS_18TensorIteratorBaseEENKUlvE_clEvENKUlvE3_clEvEUlssE_EESt5arrayIPcLm2EEEEviT0_T1_)
        .other          _ZN2at6native29vectorized_elementwise_kernelILi4ENS0_13AUnaryFunctorIsssZZZNS0_21remainder_kernel_cudaERNS_18TensorIteratorBaseEENKUlvE_clEvENKUlvE3_clEvEUlssE_EESt5arrayIPcLm2EEEEviT0_T1_,@"STO_CUDA_ENTRY STV_DEFAULT"
_ZN2at6native29vectorized_elementwise_kernelILi4ENS0_13AUnaryFunctorIsssZZZNS0_21remainder_kernel_cudaERNS_18TensorIteratorBaseEENKUlvE_clEvENKUlvE3_clEvEUlssE_EESt5arrayIPcLm2EEEEviT0_T1_:
.text._ZN2at6native29vectorized_elementwise_kernelILi4ENS0_13AUnaryFunctorIsssZZZNS0_21remainder_kernel_cudaERNS_18TensorIteratorBaseEENKUlvE_clEvENKUlvE3_clEvEUlssE_EESt5arrayIPcLm2EEEEviT0_T1_:
        /* <DEDUP_REMOVED lines=14> */
[C---:B--2---:R-:W-:Y:S02]  /*00e0*/  PRMT R2, R14.reuse, 0x9910, RZ ;  /* 0x000099100e027816 */ /* 0x044fe400000000ff */
[----:B------:R-:W-:Y:S02]  /*00f0*/  PRMT R6, R14, 0xbb32, RZ ;  /* 0x0000bb320e067816 */ /* 0x000fe400000000ff */
[----:B------:R-:W-:Y:S02]  /*0100*/  IABS R27, R2 ;  /* 0x00000002001b7213 */ /* 0x000fe40000000000 */
[----:B------:R-:W-:-:S02]  /*0110*/  IABS R16, R6 ;  /* 0x0000000600107213 */ /* 0x000fc40000000000 */
[----:B------:R-:W1:Y:S01]  /*0120*/  I2F.RP R10, R27 ;  /* 0x0000001b000a7306 */ /* 0x000e620000209400 */
[C---:B------:R-:W-:Y:S02]  /*0130*/  PRMT R7, R15.reuse, 0xbb32, RZ ;  /* 0x0000bb320f077816 */ /* 0x040fe400000000ff */
[----:B------:R-:W-:Y:S02]  /*0140*/  PRMT R4, R15, 0x9910, RZ ;  /* 0x000099100f047816 */ /* 0x000fe400000000ff */
[----:B------:R-:W-:Y:S02]  /*0150*/  IABS R22, R7 ;  /* 0x0000000700167213 */ /* 0x000fe40000000000 */
[----:B------:R-:W-:Y:S01]  /*0160*/  IABS R23, R4 ;  /* 0x0000000400177213 */ /* 0x000fe20000000000 */
[----:B0-----:R-:W-:Y:S01]  /*0170*/  I2F.RP R9, R16 ;  /* 0x0000001000097306 */ /* 0x001fe20000209400 */
[----:B---3--:R-:W-:-:S04]  /*0180*/  PRMT R3, R12, 0x9910, RZ ;  /* 0x000099100c037816 */ /* 0x008fc800000000ff */
[----:B------:R-:W-:-:S03]  /*0190*/  IABS R25, R3 ;  /* 0x0000000300197213 */ /* 0x000fc60000000000 */
[----:B-1----:R-:W0:Y:S08]  /*01a0*/  MUFU.RCP R10, R10 ;  /* 0x0000000a000a7308 */ /* 0x002e300000001000 */
[----:B------:R-:W-:Y:S08]  /*01b0*/  I2F.RP R8, R22 ;  /* 0x0000001600087306 */ /* 0x000ff00000209400 */
[----:B------:R-:W-:Y:S01]  /*01c0*/  I2F.RP R17, R23 ;  /* 0x0000001700117306 */ /* 0x000fe20000209400 */
[----:B0-----:R-:W-:-:S07]  /*01d0*/  VIADD R20, R10, 0xffffffe ;  /* 0x0ffffffe0a147836 */ /* 0x001fce0000000000 */
[----:B------:R-:W0:Y:S08]  /*01e0*/  MUFU.RCP R9, R9 ;  /* 0x0000000900097308 */ /* 0x000e300000001000 */
[----:B------:R1:W2:Y:S08]  /*01f0*/  F2I.FTZ.U32.TRUNC.NTZ R21, R20 ;  /* 0x0000001400157305 */ /* 0x0002b0000021f000 */
[----:B------:R-:W-:Y:S01]  /*0200*/  I2F.RP R24, R25 ;  /* 0x0000001900187306 */ /* 0x000fe20000209400 */
[----:B0-----:R-:W-:-:S02]  /*0210*/  VIADD R18, R9, 0xffffffe ;  /* 0x0ffffffe09127836 */ /* 0x001fc40000000000 */
[----:B-1----:R-:W-:Y:S02]  /*0220*/  IMAD.MOV.U32 R20, RZ, RZ, RZ ;  /* 0x000000ffff147224 */ /* 0x002fe400078e00ff */
[----:B--2---:R-:W-:-:S03]  /*0230*/  IMAD.MOV R26, RZ, RZ, -R21 ;  /* 0x000000ffff1a7224 */ /* 0x004fc600078e0a15 */
[----:B------:R-:W0:Y:S08]  /*0240*/  MUFU.RCP R8, R8 ;  /* 0x0000000800087308 */ /* 0x000e300000001000 */
[----:B------:R-:W1:Y:S08]  /*0250*/  MUFU.RCP R17, R17 ;  /* 0x0000001100117308 */ /* 0x000e700000001000 */
[----:B------:R2:W3:Y:S01]  /*0260*/  F2I.FTZ.U32.TRUNC.NTZ R19, R18 ;  /* 0x0000001200137305 */ /* 0x0004e2000021f000 */
[----:B0-----:R-:W-:-:S02]  /*0270*/  VIADD R9, R8, 0xffffffe ;  /* 0x0ffffffe08097836 */ /* 0x001fc40000000000 */
[----:B------:R-:W-:-:S05]  /*0280*/  IMAD.MOV.U32 R8, RZ, RZ, R26 ;  /* 0x000000ffff087224 */ /* 0x000fca00078e001a */
[----:B------:R-:W0:Y:S01]  /*0290*/  MUFU.RCP R10, R24 ;  /* 0x00000018000a7308 */ /* 0x000e220000001000 */
[----:B-1----:R-:W-:Y:S02]  /*02a0*/  VIADD R11, R17, 0xffffffe ;  /* 0x0ffffffe110b7836 */ /* 0x002fe40000000000 */
[----:B------:R-:W-:Y:S02]  /*02b0*/  IMAD R17, R8, R27, RZ ;  /* 0x0000001b08117224 */ /* 0x000fe400078e02ff */
[----:B--2---:R-:W-:Y:S02]  /*02c0*/  IMAD.MOV.U32 R18, RZ, RZ, RZ ;  /* 0x000000ffff127224 */ /* 0x004fe400078e00ff */
[----:B---3--:R-:W-:Y:S01]  /*02d0*/  IMAD.MOV R29, RZ, RZ, -R19 ;  /* 0x000000ffff1d7224 */ /* 0x008fe200078e0a13 */
[----:B------:R-:W1:Y:S01]  /*02e0*/  F2I.FTZ.U32.TRUNC.NTZ R11, R11 ;  /* 0x0000000b000b7305 */ /* 0x000e62000021f000 */
[----:B------:R-:W-:-:S04]  /*02f0*/  IMAD.HI.U32 R20, R21, R17, R20 ;  /* 0x0000001115147227 */ /* 0x000fc800078e0014 */
[----:B------:R-:W-:-:S03]  /*0300*/  IMAD R17, R29, R16, RZ ;  /* 0x000000101d117224 */ /* 0x000fc600078e02ff */
[----:B------:R-:W2:Y:S01]  /*0310*/  F2I.FTZ.U32.TRUNC.NTZ R9, R9 ;  /* 0x0000000900097305 */ /* 0x000ea2000021f000 */
[----:B0-----:R-:W-:Y:S02]  /*0320*/  VIADD R8, R10, 0xffffffe ;  /* 0x0ffffffe0a087836 */ /* 0x001fe40000000000 */
[----:B------:R-:W-:Y:S02]  /*0330*/  IMAD.HI.U32 R24, R19, R17, R18 ;  /* 0x0000001113187227 */ /* 0x000fe400078e0012 */
[----:B------:R-:W0:Y:S02]  /*0340*/  LDC.U16 R17, c[0x0][0x216] ;  /* 0x00008580ff117b82 */ /* 0x000e240000000400 */
[----:B-1----:R-:W-:Y:S01]  /*0350*/  IMAD.MOV R10, RZ, RZ, -R11 ;  /* 0x000000ffff0a7224 */ /* 0x002fe200078e0a0b */
[----:B------:R1:W3:Y:S03]  /*0360*/  F2I.FTZ.U32.TRUNC.NTZ R19, R8 ;  /* 0x0000000800137305 */ /* 0x0002e6000021f000 */
[----:B------:R-:W-:-:S02]  /*0370*/  IMAD R21, R10, R23, RZ ;  /* 0x000000170a157224 */ /* 0x000fc400078e02ff */
[----:B------:R-:W-:Y:S02]  /*0380*/  IMAD.MOV.U32 R10, RZ, RZ, RZ ;  /* 0x000000ffff0a7224 */ /* 0x000fe400078e00ff */
[----:B--2---:R-:W-:Y:S02]  /*0390*/  IMAD.MOV R29, RZ, RZ, -R9 ;  /* 0x000000ffff1d7224 */ /* 0x004fe400078e0a09 */
[----:B------:R-:W-:-:S04]  /*03a0*/  IMAD.HI.U32 R10, R11, R21, R10 ;  /* 0x000000150b0a7227 */ /* 0x000fc800078e000a */
[----:B------:R-:W-:Y:S02]  /*03b0*/  IMAD R11, R29, R22, RZ ;  /* 0x000000161d0b7224 */ /* 0x000fe400078e02ff */
[----:B-1----:R-:W-:Y:S02]  /*03c0*/  IMAD.MOV.U32 R8, RZ, RZ, RZ ;  /* 0x000000ffff087224 */ /* 0x002fe400078e00ff */
[----:B---3--:R-:W-:Y:S02]  /*03d0*/  IMAD.MOV R18, RZ, RZ, -R19 ;  /* 0x000000ffff127224 */ /* 0x008fe400078e0a13 */
[----:B------:R-:W-:Y:S01]  /*03e0*/  IMAD.HI.U32 R28, R9, R11, R8 ;  /* 0x0000000b091c7227 */ /* 0x000fe200078e0008 */
[----:B------:R-:W-:Y:S02]  /*03f0*/  IABS R11, R4 ;  /* 0x00000004000b7213 */ /* 0x000fe40000000000 */
[----:B0-----:R-:W-:Y:S01]  /*0400*/  PRMT R8, R17, 0x9910, RZ ;  /* 0x0000991011087816 */ /* 0x001fe200000000ff */
[----:B------:R-:W-:-:S02]  /*0410*/  IMAD R9, R18, R25, RZ ;  /* 0x0000001912097224 */ /* 0x000fc400078e02ff */
[----:B------:R-:W-:Y:S01]  /*0420*/  IMAD.MOV.U32 R18, RZ, RZ, RZ ;  /* 0x000000ffff127224 */ /* 0x000fe200078e00ff */
[----:B------:R-:W-:-:S03]  /*0430*/  ISETP.GE.AND P6, PT, R8, RZ, PT ;  /* 0x000000ff0800720c */ /* 0x000fc60003fc6270 */
[----:B------:R-:W-:Y:S01]  /*0440*/  IMAD.HI.U32 R26, R19, R9, R18 ;  /* 0x00000009131a7227 */ /* 0x000fe200078e0012 */
[----:B------:R-:W-:Y:S02]  /*0450*/  IABS R19, R8 ;  /* 0x0000000800137213 */ /* 0x000fe40000000000 */
[----:B------:R-:W-:Y:S01]  /*0460*/  IABS R8, R2 ;  /* 0x0000000200087213 */ /* 0x000fe20000000000 */
[----:B------:R-:W-:Y:S01]  /*0470*/  IMAD.MOV R18, RZ, RZ, -R11 ;  /* 0x000000ffff127224 */ /* 0x000fe200078e0a0b */
[----:B------:R-:W-:Y:S01]  /*0480*/  IABS R9, R6 ;  /* 0x0000000600097213 */ /* 0x000fe20000000000 */
[----:B------:R-:W-:-:S04]  /*0490*/  IMAD.HI.U32 R20, R20, R19, RZ ;  /* 0x0000001314147227 */ /* 0x000fc800078e00ff */
[----:B------:R-:W-:Y:S02]  /*04a0*/  IMAD.MOV R8, RZ, RZ, -R8 ;  /* 0x000000ffff087224 */ /* 0x000fe400078e0a08 */
[----:B------:R-:W-:Y:S02]  /*04b0*/  IMAD.MOV R9, RZ, RZ, -R9 ;  /* 0x000000ffff097224 */ /* 0x000fe400078e0a09 */
[----:B------:R-:W-:Y:S01]  /*04c0*/  IMAD R8, R20, R8, R19 ;  /* 0x0000000814087224 */ /* 0x000fe200078e0213 */
[----:B------:R-:W-:Y:S01]  /*04d0*/  PRMT R20, R12, 0xbb32, RZ ;  /* 0x0000bb320c147816 */ /* 0x000fe200000000ff */
[----:B------:R-:W-:-:S03]  /*04e0*/  IMAD.HI.U32 R24, R24, R19, RZ ;  /* 0x0000001318187227 */ /* 0x000fc600078e00ff */
[----:B------:R-:W-:Y:S01]  /*04f0*/  IABS R21, R20 ;  /* 0x0000001400157213 */ /* 0x000fe20000000000 */
[--C-:B------:R-:W-:Y:S01]  /*0500*/  IMAD R9, R24, R9, R19.reuse ;  /* 0x0000000918097224 */ /* 0x100fe200078e0213 */
[----:B------:R-:W-:Y:S01]  /*0510*/  ISETP.GT.U32.AND P0, PT, R27, R8, PT ;  /* 0x000000081b00720c */ /* 0x000fe20003f04070 */
[----:B------:R-:W-:Y:S01]  /*0520*/  IMAD.HI.U32 R10, R10, R19, RZ ;  /* 0x000000130a0a7227 */ /* 0x000fe200078e00ff */
[----:B------:R-:W0:Y:S01]  /*0530*/  I2F.RP R17, R21 ;  /* 0x0000001500117306 */ /* 0x000e220000209400 */
[----:B------:R-:W-:Y:S02]  /*0540*/  ISETP.NE.AND P3, PT, R20, RZ, PT ;  /* 0x000000ff1400720c */ /* 0x000fe40003f65270 */
[----:B------:R-:W-:Y:S01]  /*0550*/  ISETP.GT.U32.AND P1, PT, R16, R9, PT ;  /* 0x000000091000720c */ /* 0x000fe20003f24070 */
[----:B------:R-:W-:Y:S01]  /*0560*/  IMAD R18, R10, R18, R19 ;  /* 0x000000120a127224 */ /* 0x000fe200078e0213 */
[----:B------:R-:W-:Y:S01]  /*0570*/  IABS R10, R7 ;  /* 0x00000007000a7213 */ /* 0x000fe20000000000 */
[----:B------:R-:W-:-:S04]  /*0580*/  IMAD.HI.U32 R26, R26, R19, RZ ;  /* 0x000000131a1a7227 */ /* 0x000fc800078e00ff */
[----:B------:R-:W-:Y:S01]  /*0590*/  IMAD.MOV R11, RZ, RZ, -R10 ;  /* 0x000000ffff0b7224 */ /* 0x000fe200078e0a0a */
[----:B------:R-:W-:Y:S01]  /*05a0*/  IABS R10, R3 ;  /* 0x00000003000a7213 */ /* 0x000fe20000000000 */
[----:B------:R-:W-:Y:S02]  /*05b0*/  @!P0 IMAD.IADD R8, R8, 0x1, -R27 ;  /* 0x0000000108088824 */ /* 0x000fe400078e0a1b */
[----:B------:R-:W-:Y:S01]  /*05c0*/  IMAD.HI.U32 R28, R28, R19, RZ ;  /* 0x000000131c1c7227 */ /* 0x000fe200078e00ff */
[----:B0-----:R-:W0:Y:S02]  /*05d0*/  MUFU.RCP R17, R17 ;  /* 0x0000001100117308 */ /* 0x001e240000001000 */
[----:B------:R-:W-:Y:S01]  /*05e0*/  ISETP.GT.U32.AND P0, PT, R27, R8, PT ;  /* 0x000000081b00720c */ /* 0x000fe20003f04070 */
[----:B------:R-:W-:Y:S02]  /*05f0*/  @!P1 IMAD.IADD R9, R9, 0x1, -R16 ;  /* 0x0000000109099824 */ /* 0x000fe400078e0a10 */
[----:B------:R-:W-:-:S02]  /*0600*/  IMAD.MOV R10, RZ, RZ, -R10 ;  /* 0x000000ffff0a7224 */ /* 0x000fc400078e0a0a */
[--C-:B------:R-:W-:Y:S01]  /*0610*/  IMAD R11, R28, R11, R19.reuse ;  /* 0x0000000b1c0b7224 */ /* 0x100fe200078e0213 */
[----:B------:R-:W-:Y:S01]  /*0620*/  ISETP.GT.U32.AND P1, PT, R16, R9, PT ;  /* 0x000000091000720c */ /* 0x000fe20003f24070 */
[----:B------:R-:W-:-:S05]  /*0630*/  IMAD R10, R26, R10, R19 ;  /* 0x0000000a1a0a7224 */ /* 0x000fca00078e0213 */
[----:B------:R-:W-:Y:S01]  /*0640*/  ISETP.GT.U32.AND P2, PT, R25, R10, PT ;  /* 0x0000000a1900720c */ /* 0x000fe20003f44070 */
[----:B------:R-:W-:Y:S01]  /*0650*/  @!P0 IMAD.IADD R8, R8, 0x1, -R27 ;  /* 0x0000000108088824 */ /* 0x000fe200078e0a1b */
[----:B------:R-:W-:Y:S01]  /*0660*/  ISETP.GT.U32.AND P0, PT, R23, R18, PT ;  /* 0x000000121700720c */ /* 0x000fe20003f04070 */
[----:B0-----:R-:W-:Y:S02]  /*0670*/  VIADD R24, R17, 0xffffffe ;  /* 0x0ffffffe11187836 */ /* 0x001fe40000000000 */
[----:B------:R-:W-:Y:S02]  /*0680*/  @!P6 IMAD.MOV R8, RZ, RZ, -R8 ;  /* 0x000000ffff08e224 */ /* 0x000fe400078e0a08 */
[----:B------:R-:W0:Y:S01]  /*0690*/  F2I.FTZ.U32.TRUNC.NTZ R17, R24 ;  /* 0x0000001800117305 */ /* 0x000e22000021f000 */
[----:B------:R-:W-:Y:S01]  /*06a0*/  @!P1 IMAD.IADD R9, R9, 0x1, -R16 ;  /* 0x0000000109099824 */ /* 0x000fe200078e0a10 */
[----:B------:R-:W-:Y:S01]  /*06b0*/  ISETP.GT.U32.AND P1, PT, R22, R11, PT ;  /* 0x0000000b1600720c */ /* 0x000fe20003f24070 */
[----:B------:R-:W-:-:S02]  /*06c0*/  IMAD.MOV.U32 R16, RZ, RZ, RZ ;  /* 0x000000ffff107224 */ /* 0x000fc400078e00ff */
[----:B------:R-:W-:Y:S02]  /*06d0*/  @!P6 IMAD.MOV R9, RZ, RZ, -R9 ;  /* 0x000000ffff09e224 */ /* 0x000fe400078e0a09 */
[----:B------:R-:W-:Y:S01]  /*06e0*/  @!P2 IMAD.IADD R10, R10, 0x1, -R25 ;  /* 0x000000010a0aa824 */ /* 0x000fe200078e0a19 */
[----:B------:R-:W-:Y:S01]  /*06f0*/  ISETP.NE.AND P2, PT, R3, RZ, PT ;  /* 0x000000ff0300720c */ /* 0x000fe20003f45270 */
[----:B------:R-:W-:-:S05]  /*0700*/  @!P0 IMAD.IADD R18, R18, 0x1, -R23 ;  /* 0x0000000112128824 */ /* 0x000fca00078e0a17 */
[----:B------:R-:W-:Y:S01]  /*0710*/  ISETP.GT.U32.AND P0, PT, R23, R18, PT ;  /* 0x000000121700720c */ /* 0x000fe20003f04070 */
[----:B0-----:R-:W-:Y:S02]  /*0720*/  IMAD.MOV R26, RZ, RZ, -R17 ;  /* 0x000000ffff1a7224 */ /* 0x001fe400078e0a11 */
[----:B------:R-:W-:Y:S01]  /*0730*/  @!P1 IMAD.IADD R11, R11, 0x1, -R22 ;  /* 0x000000010b0b9824 */ /* 0x000fe200078e0a16 */
[----:B------:R-:W-:Y:S01]  /*0740*/  ISETP.GT.U32.AND P1, PT, R25, R10, PT ;  /* 0x0000000a1900720c */ /* 0x000fe20003f24070 */
[----:B------:R-:W-:Y:S01]  /*0750*/  IMAD R27, R26, R21, RZ ;  /* 0x000000151a1b7224 */ /* 0x000fe200078e02ff */
[----:B------:R-:W-:-:S03]  /*0760*/  PRMT R26, R13, 0x9910, RZ ;  /* 0x000099100d1a7816 */ /* 0x000fc600000000ff */
[----:B------:R-:W-:Y:S01]  /*0770*/  IMAD.HI.U32 R16, R17, R27, R16 ;  /* 0x0000001b11107227 */ /* 0x000fe200078e0010 */
[----:B------:R-:W-:Y:S02]  /*0780*/  IABS R27, R26 ;  /* 0x0000001a001b7213 */ /* 0x000fe40000000000 */
[----:B------:R-:W-:Y:S01]  /*0790*/  IABS R17, R20 ;  /* 0x0000001400117213 */ /* 0x000fe20000000000 */
[----:B------:R-:W-:Y:S01]  /*07a0*/  @!P0 IMAD.IADD R18, R18, 0x1, -R23 ;  /* 0x0000000112128824 */ /* 0x000fe200078e0a17 */
[----:B------:R-:W0:Y:S01]  /*07b0*/  I2F.RP R28, R27 ;  /* 0x0000001b001c7306 */ /* 0x000e220000209400 */
[----:B------:R-:W-:Y:S01]  /*07c0*/  IMAD.HI.U32 R16, R16, R19, RZ ;  /* 0x0000001310107227 */ /* 0x000fe200078e00ff */
[----:B------:R-:W-:Y:S02]  /*07d0*/  ISETP.GT.U32.AND P0, PT, R22, R11, PT ;  /* 0x0000000b1600720c */ /* 0x000fe40003f04070 */
[----:B------:R-:W-:Y:S01]  /*07e0*/  ISETP.NE.AND P4, PT, R26, RZ, PT ;  /* 0x000000ff1a00720c */ /* 0x000fe20003f85270 */
[----:B------:R-:W-:-:S02]  /*07f0*/  IMAD.MOV R24, RZ, RZ, -R17 ;  /* 0x000000ffff187224 */ /* 0x000fc400078e0a11 */
[----:B------:R-:W-:Y:S02]  /*0800*/  @!P1 IMAD.IADD R10, R10, 0x1, -R25 ;  /* 0x000000010a0a9824 */ /* 0x000fe400078e0a19 */
[----:B------:R-:W-:Y:S02]  /*0810*/  IMAD R24, R16, R24, R19 ;  /* 0x0000001810187224 */ /* 0x000fe400078e0213 */
[----:B------:R-:W-:Y:S02]  /*0820*/  @!P6 IMAD.MOV R18, RZ, RZ, -R18 ;  /* 0x000000ffff12e224 */ /* 0x000fe400078e0a12 */
[----:B------:R-:W-:Y:S01]  /*0830*/  @!P6 IMAD.MOV R10, RZ, RZ, -R10 ;  /* 0x000000ffff0ae224 */ /* 0x000fe200078e0a0a */
[----:B------:R-:W-:Y:S01]  /*0840*/  @!P2 LOP3.LUT R10, RZ, R3, RZ, 0x33, !PT ;  /* 0x00000003ff0aa212 */ /* 0x000fe200078e33ff */
[----:B0-----:R-:W0:Y:S01]  /*0850*/  MUFU.RCP R28, R28 ;  /* 0x0000001c001c7308 */ /* 0x001e220000001000 */
[----:B------:R-:W-:Y:S01]  /*0860*/  @!P0 IMAD.IADD R11, R11, 0x1, -R22 ;  /* 0x000000010b0b8824 */ /* 0x000fe200078e0a16 */
[----:B------:R-:W-:-:S03]  /*0870*/  ISETP.GT.U32.AND P0, PT, R21, R24, PT ;  /* 0x000000181500720c */ /* 0x000fc60003f04070 */
[----:B------:R-:W-:-:S10]  /*0880*/  @!P6 IMAD.MOV R11, RZ, RZ, -R11 ;  /* 0x000000ffff0be224 */ /* 0x000fd400078e0a0b */
[----:B------:R-:W-:Y:S02]  /*0890*/  @!P0 IMAD.IADD R24, R24, 0x1, -R21 ;  /* 0x0000000118188824 */ /* 0x000fe400078e0a15 */
[----:B0-----:R-:W-:-:S03]  /*08a0*/  VIADD R16, R28, 0xffffffe ;  /* 0x0ffffffe1c107836 */ /* 0x001fc60000000000 */
[----:B------:R-:W-:Y:S01]  /*08b0*/  ISETP.GT.U32.AND P0, PT, R21, R24, PT ;  /* 0x000000181500720c */ /* 0x000fe20003f04070 */
[----:B------:R0:W1:Y:S02]  /*08c0*/  F2I.FTZ.U32.TRUNC.NTZ R17, R16 ;  /* 0x0000001000117305 */ /* 0x000064000021f000 */
[----:B0-----:R-:W-:-:S10]  /*08d0*/  IMAD.MOV.U32 R16, RZ, RZ, RZ ;  /* 0x000000ffff107224 */ /* 0x001fd400078e00ff */
[----:B------:R-:W-:Y:S01]  /*08e0*/  @!P0 IMAD.IADD R24, R24, 0x1, -R21 ;  /* 0x0000000118188824 */ /* 0x000fe200078e0a15 */
[----:B------:R-:W-:Y:S01]  /*08f0*/  ISETP.NE.AND P0, PT, R2, RZ, PT ;  /* 0x000000ff0200720c */ /* 0x000fe20003f05270 */
[----:B-1----:R-:W-:Y:S02]  /*0900*/  IMAD.MOV R28, RZ, RZ, -R17 ;  /* 0x000000ffff1c7224 */ /* 0x002fe400078e0a11 */
[----:B------:R-:W-:Y:S01]  /*0910*/  @!P6 IMAD.MOV R24, RZ, RZ, -R24 ;  /* 0x000000ffff18e224 */ /* 0x000fe200078e0a18 */
[----:B------:R-:W-:Y:S01]  /*0920*/  @!P3 LOP3.LUT R24, RZ, R20, RZ, 0x33, !PT ;  /* 0x00000014ff18b212 */ /* 0x000fe200078e33ff */
[----:B------:R-:W-:-:S03]  /*0930*/  IMAD R23, R28, R27, RZ ;  /* 0x0000001b1c177224 */ /* 0x000fc600078e02ff */
[----:B------:R-:W-:Y:S01]  /*0940*/  PRMT R20, R24, 0x9910, RZ ;  /* 0x0000991018147816 */ /* 0x000fe200000000ff */
[----:B------:R-:W-:Y:S01]  /*0950*/  IMAD.HI.U32 R16, R17, R23, R16 ;  /* 0x0000001711107227 */ /* 0x000fe200078e0010 */
[----:B------:R-:W-:Y:S02]  /*0960*/  PRMT R23, R13, 0xbb32, RZ ;  /* 0x0000bb320d177816 */ /* 0x000fe400000000ff */
[----:B------:R-:W-:Y:S02]  /*0970*/  IABS R17, R26 ;  /* 0x0000001a00117213 */ /* 0x000fe40000000000 */
[----:B------:R-:W-:Y:S01]  /*0980*/  IABS R25, R23 ;  /* 0x0000001700197213 */ /* 0x000fe20000000000 */
[----:B------:R-:W-:Y:S01]  /*0990*/  IMAD.HI.U32 R16, R16, R19, RZ ;  /* 0x0000001310107227 */ /* 0x000fe200078e00ff */
[----:B------:R-:W-:Y:S02]  /*09a0*/  @!P0 LOP3.LUT R8, RZ, R2, RZ, 0x33, !PT ;  /* 0x00000002ff088212 */ /* 0x000fe400078e33ff */
[----:B------:R-:W0:Y:S01]  /*09b0*/  I2F.RP R28, R25 ;  /* 0x00000019001c7306 */ /* 0x000e220000209400 */
[----:B------:R-:W-:Y:S01]  /*09c0*/  IMAD.MOV R22, RZ, RZ, -R17 ;  /* 0x000000ffff167224 */ /* 0x000fe200078e0a11 */
[----:B------:R-:W-:-:S02]  /*09d0*/  IABS R2, R23 ;  /* 0x0000001700027213 */ /* 0x000fc40000000000 */
[----:B------:R-:W-:Y:S01]  /*09e0*/  ISETP.NE.AND P0, PT, R4, RZ, PT ;  /* 0x000000ff0400720c */ /* 0x000fe20003f05270 */
[----:B------:R-:W-:Y:S01]  /*09f0*/  IMAD R22, R16, R22, R19 ;  /* 0x0000001610167224 */ /* 0x000fe200078e0213 */
[----:B------:R-:W-:Y:S01]  /*0a00*/  LOP3.LUT R3, R14, R8, RZ, 0x3c, !PT ;  /* 0x000000080e037212 */ /* 0x000fe200078e3cff */
[----:B------:R-:W-:-:S03]  /*0a10*/  IMAD.MOV R2, RZ, RZ, -R2 ;  /* 0x000000ffff027224 */ /* 0x000fc600078e0a02 */
[----:B------:R-:W-:Y:S01]  /*0a20*/  ISETP.GT.U32.AND P1, PT, R27, R22, PT ;  /* 0x000000161b00720c */ /* 0x000fe20003f24070 */
[----:B0-----:R-:W0:Y:S06]  /*0a30*/  MUFU.RCP R28, R28 ;  /* 0x0000001c001c7308 */ /* 0x001e2c0000001000 */
[----:B------:R-:W-:Y:S02]  /*0a40*/  @!P0 LOP3.LUT R18, RZ, R4, RZ, 0x33, !PT ;  /* 0x00000004ff128212 */ /* 0x000fe400078e33ff */
[----:B------:R-:W-:-:S04]  /*0a50*/  PRMT R4, R14, 0x7632, R4 ;  /* 0x000076320e047816 */ /* 0x000fc80000000004 */
[----:B------:R-:W-:-:S05]  /*0a60*/  @!P1 IMAD.IADD R22, R22, 0x1, -R27 ;  /* 0x0000000116169824 */ /* 0x000fca00078e0a1b */
[----:B------:R-:W-:Y:S01]  /*0a70*/  ISETP.GT.U32.AND P1, PT, R27, R22, PT ;  /* 0x000000161b00720c */ /* 0x000fe20003f24070 */
[----:B0-----:R-:W-:-:S04]  /*0a80*/  VIADD R16, R28, 0xffffffe ;  /* 0x0ffffffe1c107836 */ /* 0x001fc80000000000 */
[----:B------:R0:W1:Y:S08]  /*0a90*/  F2I.FTZ.U32.TRUNC.NTZ R17, R16 ;  /* 0x0000001000117305 */ /* 0x000070000021f000 */
[----:B------:R-:W-:Y:S01]  /*0aa0*/  @!P1 IMAD.IADD R22, R22, 0x1, -R27 ;  /* 0x0000000116169824 */ /* 0x000fe200078e0a1b */
[----:B------:R-:W-:Y:S01]  /*0ab0*/  ISETP.NE.AND P1, PT, R6, RZ, PT ;  /* 0x000000ff0600720c */ /* 0x000fe20003f25270 */
[----:B0-----:R-:W-:-:S02]  /*0ac0*/  IMAD.MOV.U32 R16, RZ, RZ, RZ ;  /* 0x000000ffff107224 */ /* 0x001fc400078e00ff */
[----:B------:R-:W-:Y:S01]  /*0ad0*/  @!P6 IMAD.MOV R22, RZ, RZ, -R22 ;  /* 0x000000ffff16e224 */ /* 0x000fe200078e0a16 */
[----:B------:R-:W-:Y:S01]  /*0ae0*/  @!P4 LOP3.LUT R22, RZ, R26, RZ, 0x33, !PT ;  /* 0x0000001aff16c212 */ /* 0x000fe200078e33ff */
[----:B-1----:R-:W-:-:S04]  /*0af0*/  IMAD.MOV R28, RZ, RZ, -R17 ;  /* 0x000000ffff1c7224 */ /* 0x002fc800078e0a11 */
[----:B------:R-:W-:-:S04]  /*0b00*/  IMAD R21, R28, R25, RZ ;  /* 0x000000191c157224 */ /* 0x000fc800078e02ff */
[----:B------:R-:W-:Y:S02]  /*0b10*/  @!P1 LOP3.LUT R9, RZ, R6, RZ, 0x33, !PT ;  /* 0x00000006ff099212 */ /* 0x000fe400078e33ff */
[----:B------:R-:W-:Y:S01]  /*0b20*/  ISETP.NE.AND P1, PT, R7, RZ, PT ;  /* 0x000000ff0700720c */ /* 0x000fe20003f25270 */
[----:B------:R-:W-:Y:S01]  /*0b30*/  IMAD.HI.U32 R16, R17, R21, R16 ;  /* 0x0000001511107227 */ /* 0x000fe200078e0010 */
[----:B------:R-:W-:-:S05]  /*0b40*/  PRMT R6, R15, 0x7632, R6 ;  /* 0x000076320f067816 */ /* 0x000fca0000000006 */
[----:B------:R-:W-:-:S04]  /*0b50*/  IMAD.HI.U32 R16, R16, R19, RZ ;  /* 0x0000001310107227 */ /* 0x000fc800078e00ff */
[----:B------:R-:W-:Y:S01]  /*0b60*/  IMAD R2, R16, R2, R19 ;  /* 0x0000000210027224 */ /* 0x000fe200078e0213 */
[----:B------:R-:W-:Y:S02]  /*0b70*/  PRMT R16, R3, 0x9910, RZ ;  /* 0x0000991003107816 */ /* 0x000fe400000000ff */
[----:B------:R-:W-:Y:S02]  /*0b80*/  @!P1 LOP3.LUT R11, RZ, R7, RZ, 0x33, !PT ;  /* 0x00000007ff0b9212 */ /* 0x000fe400078e33ff */
[----:B------:R-:W-:Y:S02]  /*0b90*/  ISETP.GT.U32.AND P0, PT, R25, R2, PT ;  /* 0x000000021900720c */ /* 0x000fe40003f04070 */
[----:B------:R-:W-:Y:S02]  /*0ba0*/  LOP3.LUT R7, R15, R18, RZ, 0x3c, !PT ;  /* 0x000000120f077212 */ /* 0x000fe400078e3cff */
[----:B------:R-:W-:Y:S02]  /*0bb0*/  LOP3.LUT R3, R4, R9, RZ, 0x3c, !PT ;  /* 0x0000000904037212 */ /* 0x000fe400078e3cff */
[----:B------:R-:W-:-:S02]  /*0bc0*/  PRMT R19, R7, 0x9910, RZ ;  /* 0x0000991007137816 */ /* 0x000fc400000000ff */
[----:B------:R-:W-:Y:S02]  /*0bd0*/  PRMT R17, R3, 0x9910, RZ ;  /* 0x0000991003117816 */ /* 0x000fe400000000ff */
[----:B------:R-:W-:Y:S02]  /*0be0*/  LOP3.LUT R3, R6, R11, RZ, 0x3c, !PT ;  /* 0x0000000b06037212 */ /* 0x000fe400078e3cff */
[----:B------:R-:W-:Y:S01]  /*0bf0*/  ISETP.GT.AND P1, PT, R16, -0x1, PT ;  /* 0xffffffff1000780c */ /* 0x000fe20003f24270 */
[----:B------:R-:W-:Y:S01]  /*0c00*/  @!P0 IMAD.IADD R2, R2, 0x1, -R25 ;  /* 0x0000000102028824 */ /* 0x000fe200078e0a19 */
[----:B------:R-:W-:Y:S01]  /*0c10*/  PRMT R3, R3, 0x9910, RZ ;  /* 0x0000991003037816 */ /* 0x000fe200000000ff */
[----:B------:R-:W-:Y:S02]  /*0c20*/  IMAD.MOV.U32 R16, RZ, RZ, R19 ;  /* 0x000000ffff107224 */ /* 0x000fe400078e0013 */
[----:B------:R-:W-:Y:S01]  /*0c30*/  IMAD.MOV.U32 R7, RZ, RZ, R17 ;  /* 0x000000ffff077224 */ /* 0x000fe200078e0011 */
[----:B------:R-:W-:-:S02]  /*0c40*/  ISETP.GT.U32.AND P0, PT, R25, R2, PT ;  /* 0x000000021900720c */ /* 0x000fc40003f04070 */
[----:B------:R-:W-:Y:S01]  /*0c50*/  ISETP.GT.AND P3, PT, R16, -0x1, PT ;  /* 0xffffffff1000780c */ /* 0x000fe20003f64270 */
[----:B------:R-:W-:Y:S01]  /*0c60*/  IMAD.MOV.U32 R16, RZ, RZ, R3 ;  /* 0x000000ffff107224 */ /* 0x000fe200078e0003 */
[----:B------:R-:W-:Y:S02]  /*0c70*/  ISETP.GT.AND P2, PT, R7, -0x1, PT ;  /* 0xffffffff0700780c */ /* 0x000fe40003f44270 */
[C---:B------:R-:W-:Y:S02]  /*0c80*/  LOP3.LUT R3, R12.reuse, R10, RZ, 0x3c, !PT ;  /* 0x0000000a0c037212 */ /* 0x040fe400078e3cff */
[----:B------:R-:W-:Y:S02]  /*0c90*/  PRMT R7, R12, 0x7632, R7 ;  /* 0x000076320c077816 */ /* 0x000fe40000000007 */
[----:B------:R-:W-:Y:S02]  /*0ca0*/  ISETP.GT.AND P4, PT, R16, -0x1, PT ;  /* 0xffffffff1000780c */ /* 0x000fe40003f84270 */
[----:B------:R-:W-:Y:S01]  /*0cb0*/  PRMT R3, R3, 0x9910, RZ ;  /* 0x0000991003037816 */ /* 0x000fe200000000ff */
[----:B------:R-:W-:Y:S01]  /*0cc0*/  @!P0 IMAD.IADD R2, R2, 0x1, -R25 ;  /* 0x0000000102028824 */ /* 0x000fe200078e0a19 */
[----:B------:R-:W-:-:S02]  /*0cd0*/  LOP3.LUT R16, R7, R24, RZ, 0x3c, !PT ;  /* 0x0000001807107212 */ /* 0x000fc400078e3cff */
[----:B------:R-:W-:Y:S02]  /*0ce0*/  ISETP.GT.AND P5, PT, R3, -0x1, PT ;  /* 0xffffffff0300780c */ /* 0x000fe40003fa4270 */
[----:B------:R-:W-:Y:S01]  /*0cf0*/  PRMT R17, R16, 0x9910, RZ ;  /* 0x0000991010117816 */ /* 0x000fe200000000ff */
[----:B------:R-:W-:Y:S01]  /*0d00*/  IMAD.MOV.U32 R16, RZ, RZ, R2 ;  /* 0x000000ffff107224 */ /* 0x000fe200078e0002 */
[----:B------:R-:W-:Y:S02]  /*0d10*/  PRMT R3, R8, 0x9910, RZ ;  /* 0x0000991008037816 */ /* 0x000fe400000000ff */
[----:B------:R-:W-:Y:S01]  /*0d20*/  ISETP.GT.AND P0, PT, R17, -0x1, PT ;  /* 0xffffffff1100780c */ /* 0x000fe20003f04270 */
[----:B------:R-:W-:Y:S01]  /*0d30*/  @!P6 IMAD.MOV R16, RZ, RZ, -R16 ;  /* 0x000000ffff10e224 */ /* 0x000fe200078e0a10 */
[----:B------:R-:W-:Y:S01]  /*0d40*/  PRMT R17, R9, 0x9910, RZ ;  /* 0x0000991009117816 */ /* 0x000fe200000000ff */
[----:B------:R-:W-:Y:S01]  /*0d50*/  IMAD.MOV.U32 R2, RZ, RZ, R3 ;  /* 0x000000ffff027224 */ /* 0x000fe200078e0003 */
[----:B------:R-:W-:-:S02]  /*0d60*/  ISETP.NE.AND P6, PT, R23, RZ, PT ;  /* 0x000000ff1700720c */ /* 0x000fc40003fc5270 */
[----:B------:R-:W-:Y:S01]  /*0d70*/  ISETP.EQ.OR P0, PT, R20, RZ, P0 ;  /* 0x000000ff1400720c */ /* 0x000fe20000702670 */
[----:B------:R-:W-:Y:S01]  /*0d80*/  IMAD.MOV.U32 R3, RZ, RZ, R17 ;  /* 0x000000ffff037224 */ /* 0x000fe200078e0011 */
[----:B------:R-:W-:Y:S02]  /*0d90*/  ISETP.EQ.OR P1, PT, R2, RZ, P1 ;  /* 0x000000ff0200720c */ /* 0x000fe40000f22670 */
[----:B------:R-:W-:Y:S02]  /*0da0*/  PRMT R2, R18, 0x9910, RZ ;  /* 0x0000991012027816 */ /* 0x000fe400000000ff */
[----:B------:R-:W-:Y:S02]  /*0db0*/  ISETP.EQ.OR P2, PT, R3, RZ, P2 ;  /* 0x000000ff0300720c */ /* 0x000fe40001742670 */
[----:B------:R-:W-:Y:S02]  /*0dc0*/  ISETP.EQ.OR P3, PT, R2, RZ, P3 ;  /* 0x000000ff0200720c */ /* 0x000fe40001f62670 */
[----:B------:R-:W-:-:S02]  /*0dd0*/  PRMT R3, R11, 0x9910, RZ ;  /* 0x000099100b037816 */ /* 0x000fc400000000ff */
[----:B------:R-:W-:Y:S02]  /*0de0*/  PRMT R2, R10, 0x9910, RZ ;  /* 0x000099100a027816 */ /* 0x000fe400000000ff */
[----:B------:R-:W-:Y:S02]  /*0df0*/  ISETP.EQ.OR P4, PT, R3, RZ, P4 ;  /* 0x000000ff0300720c */ /* 0x000fe40002782670 */
[----:B------:R-:W-:Y:S01]  /*0e00*/  @!P6 LOP3.LUT R16, RZ, R23, RZ, 0x33, !PT ;  /* 0x00000017ff10e212 */ /* 0x000fe200078e33ff */
[----:B------:R-:W-:Y:S01]  /*0e10*/  IMAD.MOV.U32 R3, RZ, RZ, R2 ;  /* 0x000000ffff037224 */ /* 0x000fe200078e0002 */
[C---:B------:R-:W-:Y:S02]  /*0e20*/  LOP3.LUT R2, R13.reuse, R22, RZ, 0x3c, !PT ;  /* 0x000000160d027212 */ /* 0x040fe400078e3cff */
[----:B------:R-:W-:Y:S02]  /*0e30*/  PRMT R17, R13, 0x7632, R17 ;  /* 0x000076320d117816 */ /* 0x000fe40000000011 */
[----:B------:R-:W-:-:S02]  /*0e40*/  ISETP.EQ.OR P5, PT, R3, RZ, P5 ;  /* 0x000000ff0300720c */ /* 0x000fc40002fa2670 */
[----:B------:R-:W-:Y:S02]  /*0e50*/  PRMT R21, R2, 0x9910, RZ ;  /* 0x0000991002157816 */ /* 0x000fe400000000ff */
[----:B------:R-:W0:Y:S01]  /*0e60*/  LDC.64 R2, c[0x0][0x218] ;  /* 0x00008600ff027b82 */ /* 0x000e220000000a00 */
[----:B------:R-:W-:Y:S02]  /*0e70*/  LOP3.LUT R19, R17, R16, RZ, 0x3c, !PT ;  /* 0x0000001011137212 */ /* 0x000fe400078e3cff */
[----:B------:R-:W-:Y:S01]  /*0e80*/  IMAD.MOV.U32 R20, RZ, RZ, R21 ;  /* 0x000000ffff147224 */ /* 0x000fe200078e0015 */
[----:B------:R-:W-:Y:S02]  /*0e90*/  PRMT R23, R16, 0x9910, RZ ;  /* 0x0000991010177816 */ /* 0x000fe400000000ff */
[----:B------:R-:W-:Y:S02]  /*0ea0*/  PRMT R19, R19, 0x9910, RZ ;  /* 0x0000991013137816 */ /* 0x000fe400000000ff */
[----:B------:R-:W-:-:S02]  /*0eb0*/  ISETP.GT.AND P6, PT, R20, -0x1, PT ;  /* 0xffffffff1400780c */ /* 0x000fc40003fc4270 */
[----:B------:R-:W-:Y:S02]  /*0ec0*/  PRMT R20, R22, 0x9910, RZ ;  /* 0x0000991016147816 */ /* 0x000fe400000000ff */
[----:B------:R-:W-:Y:S02]  /*0ed0*/  SEL R21, R14, RZ, !P1 ;  /* 0x000000ff0e157207 */ /* 0x000fe40004800000 */
[----:B------:R-:W-:Y:S01]  /*0ee0*/  ISETP.GT.AND P1, PT, R19, -0x1, PT ;  /* 0xffffffff1300780c */ /* 0x000fe20003f24270 */
[----:B------:R-:W-:Y:S01]  /*0ef0*/  IMAD.MOV.U32 R14, RZ, RZ, R20 ;  /* 0x000000ffff0e7224 */ /* 0x000fe200078e0014 */
[----:B------:R-:W-:Y:S01]  /*0f00*/  SEL R4, R4, RZ, !P2 ;  /* 0x000000ff04047207 */ /* 0x000fe20005000000 */
[----:B------:R-:W-:Y:S01]  /*0f10*/  IMAD.MOV.U32 R19, RZ, RZ, R23 ;  /* 0x000000ffff137224 */ /* 0x000fe200078e0017 */
[----:B------:R-:W-:Y:S01]  /*0f20*/  SEL R15, R15, RZ, !P3 ;  /* 0x000000ff0f0f7207 */ /* 0x000fe20005800000 */
[----:B------:R-:W-:Y:S01]  /*0f30*/  IMAD.IADD R8, R8, 0x1, R21 ;  /* 0x0000000108087824 */ /* 0x000fe200078e0215 */
[----:B------:R-:W-:Y:S01]  /*0f40*/  ISETP.EQ.OR P6, PT, R14, RZ, P6 ;  /* 0x000000ff0e00720c */ /* 0x000fe200037c2670 */
[----:B------:R-:W-:Y:S01]  /*0f50*/  IMAD.IADD R9, R9, 0x1, R4 ;  /* 0x0000000109097824 */ /* 0x000fe200078e0204 */
[----:B------:R-:W-:Y:S01]  /*0f60*/  ISETP.EQ.OR P1, PT, R19, RZ, P1 ;  /* 0x000000ff1300720c */ /* 0x000fe20000f22670 */
[----:B------:R-:W-:Y:S01]  /*0f70*/  IMAD.IADD R18, R18, 0x1, R15 ;  /* 0x0000000112127824 */ /* 0x000fe200078e020f */
[----:B------:R-:W-:Y:S01]  /*0f80*/  SEL R6, R6, RZ, !P4 ;  /* 0x000000ff06067207 */ /* 0x000fe20006000000 */
[----:B0-----:R-:W-:Y:S01]  /*0f90*/  IMAD.WIDE.U32 R2, R5, 0x2, R2 ;  /* 0x0000000205027825 */ /* 0x001fe200078e0002 */
[----:B------:R-:W-:-:S02]  /*0fa0*/  SEL R5, R12, RZ, !P5 ;  /* 0x000000ff0c057207 */ /* 0x000fc40006800000 */
[----:B------:R-:W-:Y:S01]  /*0fb0*/  SEL R7, R7, RZ, !P0 ;  /* 0x000000ff07077207 */ /* 0x000fe20004000000 */
[----:B------:R-:W-:Y:S01]  /*0fc0*/  IMAD.IADD R11, R11, 0x1, R6 ;  /* 0x000000010b0b7824 */ /* 0x000fe200078e0206 */
[----:B------:R-:W-:Y:S01]  /*0fd0*/  SEL R13, R13, RZ, !P6 ;  /* 0x000000ff0d0d7207 */ /* 0x000fe20007000000 */
[----:B------:R-:W-:Y:S01]  /*0fe0*/  IMAD.IADD R5, R10, 0x1, R5 ;  /* 0x000000010a057824 */ /* 0x000fe200078e0205 */
[----:B------:R-:W-:Y:S01]  /*0ff0*/  SEL R17, R17, RZ, !P1 ;  /* 0x000000ff11117207 */ /* 0x000fe20004800000 */
[----:B------:R-:W-:Y:S01]  /*1000*/  IMAD.IADD R24, R24, 0x1, R7 ;  /* 0x0000000118187824 */ /* 0x000fe200078e0207 */
[----:B------:R-:W-:Y:S01]  /*1010*/  PRMT R8, R8, 0x5410, R9 ;  /* 0x0000541008087816 */ /* 0x000fe20000000009 */
[----:B------:R-:W-:Y:S01]  /*1020*/  IMAD.IADD R22, R22, 0x1, R13 ;  /* 0x0000000116167824 */ /* 0x000fe200078e020d */
[----:B------:R-:W-:Y:S01]  /*1030*/  PRMT R9, R18, 0x5410, R11 ;  /* 0x0000541012097816 */ /* 0x000fe2000000000b */
[----:B------:R-:W-:Y:S01]  /*1040*/  IMAD.IADD R17, R16, 0x1, R17 ;  /* 0x0000000110117824 */ /* 0x000fe200078e0211 */
[----:B------:R-:W-:Y:S01]  /*1050*/  PRMT R16, R5, 0x5410, R24 ;  /* 0x0000541005107816 */ /* 0x000fe20000000018 */
[----:B------:R-:W-:-:S03]  /*1060*/  IMAD.WIDE R2, R0, 0x8, R2 ;  /* 0x0000000800027825 */ /* 0x000fc600078e0202 */
[----:B------:R-:W-:Y:S02]  /*1070*/  PRMT R17, R22, 0x5410, R17 ;  /* 0x0000541016117816 */ /* 0x000fe40000000011 */
[----:B------:R-:W-:Y:S04]  /*1080*/  STG.E.64 desc[UR4][R2.64], R8 ;  /* 0x0000000802007986 */ /* 0x000fe8000c101b04 */
[----:B------:R-:W-:Y:S01]  /*1090*/  STG.E.64 desc[UR4][R2.64+0x400], R16 ;  /* 0x0004001002007986 */ /* 0x000fe2000c101b04 */
[----:B------:R-:W-:Y:S05]  /*10a0*/  EXIT ;  /* 0x000000000000794d */ /* 0x000fea0003800000 */
.L_x_47519:
        /* <DEDUP_REMOVED lines=15> */
[CC--:B------:R-:W-:Y:S02]  /*11a0*/  ISETP.GE.AND P4, PT, R12.reuse, R0.reuse, PT ;  /* 0x000000000c00720c */ /* 0x0c0fe40003f86270 */
[----:B------:R0:W5:Y:S11]  /*11b0*/  @!P6 LDG.E.U16 R6, desc[UR4][R8.64] ;  /* 0x000000040806e981 */ /* 0x000176000c1e1500 */
[----:B------:R-:W-:Y:S01]  /*11c0*/  @!P4 IMAD.IADD R23, R5, 0x1, R12 ;  /* 0x000000010517c824 */ /* 0x000fe200078e020c */
[----:B------:R-:W-:Y:S01]  /*11d0*/  PRMT R16, RZ, 0x7610, R16 ;  /* 0x00007610ff107816 */ /* 0x000fe20000000010 */
[----:B------:R-:W-:Y:S01]  /*11e0*/  @!P4 VIADD R12, R12, 0x80 ;  /* 0x000000800c0cc836 */ /* 0x000fe20000000000 */
[----:B------:R-:W2:Y:S04]  /*11f0*/  @!P4 LDC.64 R20, c[0x0][0x220] ;  /* 0x00008800ff14cb82 */ /* 0x000ea80000000a00 */
        /* <DEDUP_REMOVED lines=11> */
[----:B------:R-:W-:Y:S01]  /*12b0*/  ISETP.GE.AND P6, PT, R12, R0, PT ;  /* 0x000000000c00720c */ /* 0x000fe20003fc6270 */
[----:B-1----:R-:W-:-:S05]  /*12c0*/  @!P5 IMAD.WIDE.U32 R18, R15, 0x2, R18 ;  /* 0x000000020f12d825 */ /* 0x002fca00078e0012 */
[----:B------:R1:W5:Y:S07]  /*12d0*/  @!P5 LDG.E.U16 R16, desc[UR4][R18.64] ;  /* 0x000000041210d981 */ /* 0x00036e000c1e1500 */
[----:B0-----:R-:W0:Y:S08]  /*12e0*/  @!P6 LDC.64 R8, c[0x0][0x220] ;  /* 0x00008800ff08eb82 */ /* 0x001e300000000a00 */
[----:B-1----:R-:W1:Y:S01]  /*12f0*/  @!P1 LDC.64 R18, c[0x0][0x220] ;  /* 0x00008800ff129b82 */ /* 0x002e620000000a00 */
[----:B--2---:R-:W-:-:S04]  /*1300*/  @!P4 IMAD.WIDE.U32 R20, R23, 0x2, R20 ;  /* 0x000000021714c825 */ /* 0x004fc800078e0014 */
[----:B------:R-:W-:Y:S01]  /*1310*/  @!P6 IMAD.IADD R23, R5, 0x1, R12 ;  /* 0x000000010517e824 */ /* 0x000fe200078e020c */
[----:B------:R-:W-:Y:S01]  /*1320*/  PRMT R15, RZ, 0x7610, R15 ;  /* 0x00007610ff0f7816 */ /* 0x000fe2000000000f */
[----:B---3--:R-:W-:Y:S01]  /*1330*/  @!P3 IMAD.WIDE.U32 R24, R25, 0x2, R2 ;  /* 0x000000021918b825 */ /* 0x008fe200078e0002 */
[----:B------:R-:W-:Y:S01]  /*1340*/  PRMT R14, RZ, 0x7610, R14 ;  /* 0x00007610ff0e7816 */ /* 0x000fe2000000000e */
[----:B------:R-:W2:Y:S02]  /*1350*/  @!P2 LDC.64 R2, c[0x0][0x220] ;  /* 0x00008800ff02ab82 */ /* 0x000ea40000000a00 */
[----:B----4-:R-:W-:Y:S01]  /*1360*/  @!P0 IMAD.WIDE.U32 R10, R17, 0x2, R10 ;  /* 0x00000002110a8825 */ /* 0x010fe200078e000a */
[----:B------:R3:W5:Y:S03]  /*1370*/  @!P4 LDG.E.U16 R15, desc[UR4][R20.64] ;  /* 0x00000004140fc981 */ /* 0x000766000c1e1500 */
[--C-:B0-----:R-:W-:Y:S01]  /*1380*/  @!P6 IMAD.WIDE.U32 R22, R23, 0x2, R8.reuse ;  /* 0x000000021716e825 */ /* 0x101fe200078e0008 */
[----:B------:R-:W-:Y:S01]  /*1390*/  PRMT R9, RZ, 0x7610, R9 ;  /* 0x00007610ff097816 */ /* 0x000fe20000000009 */
[----:B------:R3:W5:Y:S01]  /*13a0*/  @!P3 LDG.E.U16 R14, desc[UR4][R24.64] ;  /* 0x00000004180eb981 */ /* 0x000762000c1e1500 */
[----:B------:R-:W-:-:S04]  /*13b0*/  PRMT R8, RZ, 0x7610, R8 ;  /* 0x00007610ff087816 */ /* 0x000fc80000000008 */
[----:B------:R3:W5:Y:S01]  /*13c0*/  @!P0 LDG.E.U16 R9, desc[UR4][R10.64] ;  /* 0x000000040a098981 */ /* 0x000762000c1e1500 */
[----:B-1----:R-:W-:Y:S01]  /*13d0*/  @!P1 IMAD.WIDE.U32 R18, R7, 0x2, R18 ;  /* 0x0000000207129825 */ /* 0x002fe200078e0012 */
[----:B------:R-:W-:Y:S02]  /*13e0*/  PRMT R7, RZ, 0x7610, R7 ;  /* 0x00007610ff077816 */ /* 0x000fe40000000007 */
[----:B------:R3:W5:Y:S04]  /*13f0*/  @!P6 LDG.E.U16 R8, desc[UR4][R22.64] ;  /* 0x000000041608e981 */ /* 0x000768000c1e1500 */
[----:B------:R3:W5:Y:S01]  /*1400*/  @!P1 LDG.E.U16 R7, desc[UR4][R18.64] ;  /* 0x0000000412079981 */ /* 0x000762000c1e1500 */
[----:B------:R-:W0:Y:S01]  /*1410*/  LDC.U16 R12, c[0x0][0x216] ;  /* 0x00008580ff0c7b82 */ /* 0x000e220000000400 */
[----:B--2---:R-:W-:Y:S01]  /*1420*/  @!P2 IMAD.WIDE.U32 R2, R13, 0x2, R2 ;  /* 0x000000020d02a825 */ /* 0x004fe200078e0002 */
[----:B------:R-:W-:Y:S01]  /*1430*/  PRMT R13, RZ, 0x7610, R13 ;  /* 0x00007610ff0d7816 */ /* 0x000fe2000000000d */
[----:B------:R-:W-:Y:S02]  /*1440*/  BSSY B0, `(.L_x_47520) ;  /* 0x0000024000007945 */ /* 0x000fe40003800000 */
[----:B------:R-:W-:-:S03]  /*1450*/  VIADD R17, R4, 0x80 ;  /* 0x0000008004117836 */ /* 0x000fc60000000000 */
[----:B------:R3:W5:Y:S02]  /*1460*/  @!P2 LDG.E.U16 R13, desc[UR4][R2.64] ;  /* 0x00000004020da981 */ /* 0x000764000c1e1500 */
[----:B------:R-:W-:Y:S02]  /*1470*/  ISETP.GE.AND P2, PT, R17, R0, PT ;  /* 0x000000001100720c */ /* 0x000fe40003f46270 */
[----:B0-----:R-:W-:Y:S01]  /*1480*/  PRMT R12, R12, 0x9910, RZ ;  /* 0x000099100c0c7816 */ /* 0x001fe200000000ff */
[----:B---3--:R-:W-:Y:S10]  /*1490*/  @P1 BRA `(.L_x_47521) ;  /* 0x0000000000781947 */ /* 0x008ff40003800000 */
        /* <DEDUP_REMOVED lines=30> */
.L_x_47521:
[----:B------:R-:W-:Y:S05]  /*1680*/  BSYNC B0 ;  /* 0x0000000000007941 */ /* 0x000fea0003800000 */
.L_x_47520:
        /* <DEDUP_REMOVED lines=32> */
.L_x_47523:
[----:B------:R-:W-:Y:S05]  /*1890*/  BSYNC B0 ;  /* 0x0000000000007941 */ /* 0x000fea0003800000 */
.L_x_47522:
        /* <DEDUP_REMOVED lines=35> */
.L_x_47525:
[----:B------:R-:W-:Y:S05]  /*1ad0*/  BSYNC B0 ;  /* 0x0000000000007941 */ /* 0x000fea0003800000 */
.L_x_47524:
[C---:B------:R-:W-:Y:S01]  /*1ae0*/  VIADD R7, R4.reuse, 0x180 ;  /* 0x0000018004077836 */ /* 0x040fe20000000000 */
[----:B------:R-:W-:Y:S01]  /*1af0*/  BSSY B0, `(.L_x_47526) ;  /* 0x0000029000007945 */ /* 0x000fe20003800000 */
[C---:B------:R-:W-:Y:S02]  /*1b00*/  VIADD R17, R4.reuse, 0x200 ;  /* 0x0000020004117836 */ /* 0x040fe40000000000 */
[C---:B------:R-:W-:Y:S01]  /*1b10*/  VIADD R19, R4.reuse, 0x280 ;  /* 0x0000028004137836 */ /* 0x040fe20000000000 */
[-C--:B------:R-:W-:Y:S01]  /*1b20*/  ISETP.GE.AND P0, PT, R7, R0.reuse, PT ;  /* 0x000000000700720c */ /* 0x080fe20003f06270 */
[C---:B------:R-:W-:Y:S01]  /*1b30*/  VIADD R21, R4.reuse, 0x300 ;  /* 0x0000030004157836 */ /* 0x040fe20000000000 */
        /* <DEDUP_REMOVED lines=36> */
.L_x_47527:
[----:B------:R-:W-:Y:S05]  /*1d80*/  BSYNC B0 ;  /* 0x0000000000007941 */ /* 0x000fea0003800000 */
.L_x_47526:
        /* <DEDUP_REMOVED lines=35> */
.L_x_47529:
[----:B------:R-:W-:Y:S05]  /*1fc0*/  BSYNC B0 ;  /* 0x0000000000007941 */ /* 0x000fea0003800000 */
.L_x_47528:
        /* <DEDUP_REMOVED lines=32> */
.L_x_47531:
[----:B------:R-:W-:Y:S05]  /*21d0*/  BSYNC B0 ;  /* 0x0000000000007941 */ /* 0x000fea0003800000 */
.L_x_47530:
        /* <DEDUP_REMOVED lines=32> */
.L_x_47533:
[----:B------:R-:W-:Y:S05]  /*23e0*/  BSYNC B0 ;  /* 0x0000000000007941 */ /* 0x000fea0003800000 */
.L_x_47532:
        /* <DEDUP_REMOVED lines=32> */
.L_x_47535:
[----:B------:R-:W-:Y:S05]  /*25f0*/  BSYNC B0 ;  /* 0x0000000000007941 */ /* 0x000fea0003800000 */
.L_x_47534:
        /* <DEDUP_REMOVED lines=18> */
.L_x_47538:
[----:B------:R-:W-:-:S13]  /*2720*/  ISETP.GE.AND P0, PT, R4, R0, PT ;  /* 0x000000000400720c */ /* 0x000fda0003f06270 */
[----:B------:R-:W-:Y:S05]  /*2730*/  @P0 BRA `(.L_x_47540) ;  /* 0x0000000000300947 */ /* 0x000fea0003800000 */
[----:B0-----:R-:W0:Y:S01]  /*2740*/  LDC.64 R2, c[0x0][0x218] ;  /* 0x00008600ff027b82 */ /* 0x001e220000000a00 */
[----:B------:R-:W-:Y:S02]  /*2750*/  IMAD.IADD R7, R5, 0x1, R4 ;  /* 0x0000000105077824 */ /* 0x000fe400078e0204 */
[----:B------:R-:W-:Y:S02]  /*2760*/  VIADD R4, R4, 0x80 ;  /* 0x0000008004047836 */ /* 0x000fe40000000000 */
[----:B0-----:R-:W-:-:S05]  /*2770*/  IMAD.WIDE.U32 R2, R7, 0x2, R2 ;  /* 0x0000000207027825 */ /* 0x001fca00078e0002 */
[----:B------:R1:W-:Y:S02]  /*2780*/  STG.E.U16 desc[UR4][R2.64], R15 ;  /* 0x0000000f02007986 */ /* 0x0003e4000c101504 */
.L_x_47539:
[----:B------:R-:W-:-:S13]  /*2790*/  ISETP.GE.AND P0, PT, R4, R0, PT ;  /* 0x000000000400720c */ /* 0x000fda0003f06270 */
[----:B------:R-:W-:Y:S05]  /*27a0*/  @P0 BRA `(.L_x_47541) ;  /* 0x0000000000340947 */ /* 0x000fea0003800000 */
[----:B01----:R-:W0:Y:S01]  /*27b0*/  LDC.64 R2, c[0x0][0x218] ;  /* 0x00008600ff027b82 */ /* 0x003e220000000a00 */
[----:B------:R-:W-:Y:S02]  /*27c0*/  IMAD.IADD R7, R5, 0x1, R4 ;  /* 0x0000000105077824 */ /* 0x000fe400078e0204 */
[----:B------:R-:W-:Y:S02]  /*27d0*/  VIADD R4, R4, 0x80 ;  /* 0x0000008004047836 */ /* 0x000fe40000000000 */
[----:B0-----:R-:W-:-:S05]  /*27e0*/  IMAD.WIDE.U32 R2, R7, 0x2, R2 ;  /* 0x0000000207027825 */ /* 0x001fca00078e0002 */
[----:B------:R1:W-:Y:S02]  /*27f0*/  STG.E.U16 desc[UR4][R2.64], R14 ;  /* 0x0000000e02007986 */ /* 0x0003e4000c101504 */
.L_x_47540:
        /* <DEDUP_REMOVED lines=8> */
.L_x_47541:
[----:B------:R-:W-:Y:S05]  /*2880*/  BSYNC B1 ;  /* 0x0000000000017941 */ /* 0x000fea0003800000 */
.L_x_47537:
[----:B------:R-:W-:-:S13]  /*2890*/  ISETP.GE.AND P0, PT, R4, R0, PT ;  /* 0x000000000400720c */ /* 0x000fda0003f06270 */
[----:B012---:R-:W0:Y:S01]  /*28a0*/  @!P0 LDC.64 R2, c[0x0][0x218] ;  /* 0x00008600ff028b82 */ /* 0x007e220000000a00 */
[----:B------:R-:W-:Y:S02]  /*28b0*/  @!P0 IMAD.IADD R7, R5, 0x1, R4 ;  /* 0x0000000105078824 */ /* 0x000fe400078e0204 */
[----:B------:R-:W-:Y:S02]  /*28c0*/  @!P0 VIADD R4, R4, 0x80 ;  /* 0x0000008004048836 */ /* 0x000fe40000000000 */
[----:B0-----:R-:W-:-:S05]  /*28d0*/  @!P0 IMAD.WIDE.U32 R2, R7, 0x2, R2 ;  /* 0x0000000207028825 */ /* 0x001fca00078e0002 */
[----:B------:R2:W-:Y:S02]  /*28e0*/  @!P0 STG.E.U16 desc[UR4][R2.64], R9 ;  /* 0x0000000902008986 */ /* 0x0005e4000c101504 */
.L_x_47542:
[----:B------:R-:W-:Y:S05]  /*28f0*/  BSYNC B0 ;  /* 0x0000000000007941 */ /* 0x000fea0003800000 */
.L_x_47536:
        /* <DEDUP_REMOVED lines=8> */
.L_x_47543:
        /* <DEDUP_REMOVED lines=16> */
.L_x_57589:


//--------------------- .text._ZN2at6native29vectorized_elementwise_kernelILi8ENS0_13AUnaryFunctorIsssZZZNS0_21remainder_kernel_cudaERNS_18TensorIteratorBaseEENKUlvE_clEvENKUlvE3_clEvEUlssE_EESt5arrayIPcLm2EEEEviT0_T1_ --------------------------
	.section	.text._ZN2at6native29vectorized_elementwise_kernelILi8ENS0_13AUnaryFunctorIsssZZZNS0_21remainder_kernel_cudaERNS_18TensorIteratorBaseEENKUlvE_clEvENKUlvE3_clEvEUlssE_EESt5arrayIPcLm2EEEEviT0_T1_,"ax",@progbits
	.align	128
        .global         _ZN2at6native29vectorized_elementwise_kernelILi8ENS0_13AUnaryFunctorIsssZZZNS0_21remainder_kernel_cudaERNS_18TensorIteratorBaseEENKUlvE_clEvENKUlvE3_clEvEUlssE_EESt5arrayIPcLm2EEEEviT0_T1_
        .type           _ZN2at6native29vectorized_elementwise_kernelILi8ENS0_13AUnaryFunctorIsssZZZNS0_21remainder_kernel_cudaERNS_18TensorIteratorBaseEENKUlvE_clEvENKUlvE3_clEvEUlssE_EESt5arrayIPcLm2EEEEviT0_T1_,@function
        .size           _ZN2at6native29vectorized_elementwise_kernelILi8ENS0_13AUnaryFunctorIsssZZZNS0_21remainder_kernel_cudaERNS_18TensorIteratorBaseEENKUlvE_clEvENKUlvE3_clEvEUlssE_EESt5arrayIPcLm2EEEEviT0_T1_,(.L_x_57590 - _ZN2at6native29vectorized_elementwise_kernelILi8ENS0_13AUnaryFunctorIsssZZZNS0_21remainder_kernel_cudaERNS_18TensorIteratorBaseEENKUlvE_clEvENKUlvE3_clEvEUlssE_EESt5arrayIPcLm2EEEEviT0_T1_)
        .other          _ZN2at6native29vectorized_elementwise_kernelILi8ENS0_13AUnaryFunctorIsssZZZNS0_21remainder_kernel_cudaERNS_18TensorIteratorBaseEENKUlvE_clEvENKUlvE3_clEvEUlssE_EESt5arrayIPcLm2EEEEviT0_T1_,@"STO_CUDA_ENTRY STV_DEFAULT"
_ZN2at6native29vectorized_elementwise_kernelILi8ENS0_13AUnaryFunctorIsssZZZNS0_21remainder_kernel_cudaERNS_18TensorIteratorBaseEENKUlvE_clEvENKUlvE3_clEvEUlssE_EESt5arrayIPcLm2EEEEviT0_T1_:
.text._ZN2at6native29vectorized_elementwise_kernelILi8ENS0_13AUnaryFunctorIsssZZZNS0_21remainder_kernel_cudaERNS_18TensorIteratorBaseEENKUlvE_clEvENKUlvE3_clEvEUlssE_EESt5arrayIPcLm2EEEEviT0_T1_:
        /* <DEDUP_REMOVED lines=23> */
[----:B------:R-:W-:-:S04]  /*0170*/  PRMT R3, R10, 0x9910, RZ ;  /* 0x000099100a037816 */ /* 0x000fc800000000ff */
[----:B------:R-:W-:-:S03]  /*0180*/  IABS R25, R3 ;  /* 0x0000000300197213 */ /* 0x000fc60000000000 */
[----:B0-----:R-:W0:Y:S08]  /*0190*/  MUFU.RCP R13, R13 ;  /* 0x0000000d000d7308 */ /* 0x001e300000001000 */
        /* <DEDUP_REMOVED lines=56> */
[----:B------:R-:W0:Y:S02]  /*0520*/  I2F.RP R17, R21 ;  /* 0x0000001500117306 */ /* 0x000e240000209400 */
        /* <DEDUP_REMOVED lines=23> */
[----:B------:R-:W-:-:S03]  /*06a0*/  IMAD.MOV.U32 R16, RZ, RZ, RZ ;  /* 0x000000ffff107224 */ /* 0x000fc600078e00ff */
[----:B------:R-:W-:Y:S01]  /*06b0*/  @!P3 IMAD.IADD R14, R14, 0x1, -R25 ;  /* 0x000000010e0eb824 */ /* 0x000fe200078e0a19 */
[----:B------:R-:W-:Y:S01]  /*06c0*/  ISETP.NE.AND P3, PT, R20, RZ, PT ;  /* 0x000000ff1400720c */ /* 0x000fe20003f65270 */
[----:B------:R-:W-:Y:S02]  /*06d0*/  @!P1 IMAD.IADD R18, R18, 0x1, -R23 ;  /* 0x0000000112129824 */ /* 0x000fe400078e0a17 */
[----:B------:R-:W-:-:S03]  /*06e0*/  @!P0 IMAD.MOV R13, RZ, RZ, -R13 ;  /* 0x000000ffff0d8224 */ /* 0x000fc600078e0a0d */
        /* <DEDUP_REMOVED lines=19> */
[----:B0-----:R-:W0:Y:S01]  /*0820*/  MUFU.RCP R28, R28 ;  /* 0x0000001c001c7308 */ /* 0x001e220000001000 */
[----:B------:R-:W-:Y:S01]  /*0830*/  @!P1 IMAD.IADD R15, R15, 0x1, -R22 ;  /* 0x000000010f0f9824 */ /* 0x000fe200078e0a16 */
[----:B------:R-:W-:-:S03]  /*0840*/  ISETP.GT.U32.AND P1, PT, R21, R24, PT ;  /* 0x000000181500720c */ /* 0x000fc60003f24070 */
[----:B------:R-:W-:-:S10]  /*0850*/  @!P0 IMAD.MOV R15, RZ, RZ, -R15 ;  /* 0x000000ffff0f8224 */ /* 0x000fd400078e0a0f */
[----:B------:R-:W-:Y:S01]  /*0860*/  @!P1 IMAD.IADD R24, R24, 0x1, -R21 ;  /* 0x0000000118189824 */ /* 0x000fe200078e0a15 */
[----:B------:R-:W-:Y:S01]  /*0870*/  ISETP.NE.AND P1, PT, R6, RZ, PT ;  /* 0x000000ff0600720c */ /* 0x000fe20003f25270 */
[----:B0-----:R-:W-:-:S03]  /*0880*/  VIADD R16, R28, 0xffffffe ;  /* 0x0ffffffe1c107836 */ /* 0x001fc60000000000 */
[----:B------:R-:W-:Y:S01]  /*0890*/  ISETP.GT.U32.AND P2, PT, R21, R24, PT ;  /* 0x000000181500720c */ /* 0x000fe20003f44070 */
[----:B------:R0:W1:Y:S08]  /*08a0*/  F2I.FTZ.U32.TRUNC.NTZ R17, R16 ;  /* 0x0000001000117305 */ /* 0x000070000021f000 */
[----:B------:R-:W-:Y:S01]  /*08b0*/  @!P1 LOP3.LUT R12, RZ, R6, RZ, 0x33, !PT ;  /* 0x00000006ff0c9212 */ /* 0x000fe200078e33ff */
[----:B0-----:R-:W-:Y:S01]  /*08c0*/  IMAD.MOV.U32 R16, RZ, RZ, RZ ;  /* 0x000000ffff107224 */ /* 0x001fe200078e00ff */
[----:B------:R-:W-:-:S02]  /*08d0*/  ISETP.NE.AND P1, PT, R0, RZ, PT ;  /* 0x000000ff0000720c */ /* 0x000fc40003f25270 */
[----:B------:R-:W-:Y:S01]  /*08e0*/  @!P2 IMAD.IADD R24, R24, 0x1, -R21 ;  /* 0x000000011818a824 */ /* 0x000fe200078e0a15 */
[----:B------:R-:W-:Y:S01]  /*08f0*/  ISETP.NE.AND P2, PT, R5, RZ, PT ;  /* 0x000000ff0500720c */ /* 0x000fe20003f45270 */
[----:B-1----:R-:W-:Y:S02]  /*0900*/  IMAD.MOV R28, RZ, RZ, -R17 ;  /* 0x000000ffff1c7224 */ /* 0x002fe400078e0a11 */
[----:B------:R-:W-:Y:S01]  /*0910*/  @!P0 IMAD.MOV R24, RZ, RZ, -R24 ;  /* 0x000000ffff188224 */ /* 0x000fe200078e0a18 */
[----:B------:R-:W-:Y:S01]  /*0920*/  @!P3 LOP3.LUT R24, RZ, R20, RZ, 0x33, !PT ;  /* 0x00000014ff18b212 */ /* 0x000fe200078e33ff */
[----:B------:R-:W-:Y:S01]  /*0930*/  IMAD R23, R28, R27, RZ ;  /* 0x0000001b1c177224 */ /* 0x000fe200078e02ff */
[----:B------:R-:W-:-:S03]  /*0940*/  PRMT R20, R8, 0x7632, R20 ;  /* 0x0000763208147816 */ /* 0x000fc60000000014 */
        /* <DEDUP_REMOVED lines=9> */
[----:B------:R-:W-:Y:S01]  /*09e0*/  @!P2 LOP3.LUT R18, RZ, R5, RZ, 0x33, !PT ;  /* 0x00000005ff12a212 */ /* 0x000fe200078e33ff */
[----:B------:R-:W-:Y:S01]  /*09f0*/  IMAD R22, R16, R22, R19 ;  /* 0x0000001610167224 */ /* 0x000fe200078e0213 */
[----:B------:R-:W-:Y:S01]  /*0a00*/  ISETP.NE.AND P2, PT, R3, RZ, PT ;  /* 0x000000ff0300720c */ /* 0x000fe20003f45270 */
[----:B------:R-:W-:Y:S01]  /*0a10*/  IMAD.MOV R0, RZ, RZ, -R0 ;  /* 0x000000ffff007224 */ /* 0x000fe200078e0a00 */
[----:B------:R-:W-:Y:S02]  /*0a20*/  LOP3.LUT R5, R9, R18, RZ, 0x3c, !PT ;  /* 0x0000001209057212 */ /* 0x000fe400078e3cff */
[----:B------:R-:W-:Y:S01]  /*0a30*/  ISETP.GT.U32.AND P1, PT, R27, R22, PT ;  /* 0x000000161b00720c */ /* 0x000fe20003f24070 */
[----:B0-----:R-:W0:Y:S08]  /*0a40*/  MUFU.RCP R28, R28 ;  /* 0x0000001c001c7308 */ /* 0x001e300000001000 */
[----:B------:R-:W-:-:S02]  /*0a50*/  @!P2 LOP3.LUT R14, RZ, R3, RZ, 0x33, !PT ;  /* 0x00000003ff0ea212 */ /* 0x000fc400078e33ff */
[----:B------:R-:W-:Y:S02]  /*0a60*/  LOP3.LUT R3, R8, R12, RZ, 0x3c, !PT ;  /* 0x0000000c08037212 */ /* 0x000fe400078e3cff */
[----:B------:R-:W-:Y:S01]  /*0a70*/  @!P1 IMAD.IADD R22, R22, 0x1, -R27 ;  /* 0x0000000116169824 */ /* 0x000fe200078e0a1b */
[----:B------:R-:W-:-:S04]  /*0a80*/  ISETP.NE.AND P1, PT, R7, RZ, PT ;  /* 0x000000ff0700720c */ /* 0x000fc80003f25270 */
[----:B------:R-:W-:Y:S01]  /*0a90*/  ISETP.GT.U32.AND P5, PT, R27, R22, PT ;  /* 0x000000161b00720c */ /* 0x000fe20003fa4070 */
[----:B0-----:R-:W-:-:S04]  /*0aa0*/  VIADD R16, R28, 0xffffffe ;  /* 0x0ffffffe1c107836 */ /* 0x001fc80000000000 */
[----:B------:R0:W1:Y:S04]  /*0ab0*/  F2I.FTZ.U32.TRUNC.NTZ R17, R16 ;  /* 0x0000001000117305 */ /* 0x000068000021f000 */
[----:B------:R-:W-:Y:S02]  /*0ac0*/  @!P1 LOP3.LUT R15, RZ, R7, RZ, 0x33, !PT ;  /* 0x00000007ff0f9212 */ /* 0x000fe400078e33ff */
[----:B------:R-:W-:Y:S02]  /*0ad0*/  PRMT R7, R5, 0x9910, RZ ;  /* 0x0000991005077816 */ /* 0x000fe400000000ff */
[----:B------:R-:W-:Y:S02]  /*0ae0*/  @!P5 IMAD.IADD R22, R22, 0x1, -R27 ;  /* 0x000000011616d824 */ /* 0x000fe400078e0a1b */
[----:B0-----:R-:W-:-:S02]  /*0af0*/  IMAD.MOV.U32 R16, RZ, RZ, RZ ;  /* 0x000000ffff107224 */ /* 0x001fc400078e00ff */
[----:B------:R-:W-:Y:S01]  /*0b00*/  @!P0 IMAD.MOV R22, RZ, RZ, -R22 ;  /* 0x000000ffff168224 */ /* 0x000fe200078e0a16 */
[----:B------:R-:W-:Y:S01]  /*0b10*/  @!P4 LOP3.LUT R22, RZ, R26, RZ, 0x33, !PT ;  /* 0x0000001aff16c212 */ /* 0x000fe200078e33ff */
[----:B-1----:R-:W-:-:S04]  /*0b20*/  IMAD.MOV R6, RZ, RZ, -R17 ;  /* 0x000000ffff067224 */ /* 0x002fc800078e0a11 */
[----:B------:R-:W-:Y:S01]  /*0b30*/  IMAD R21, R6, R25, RZ ;  /* 0x0000001906157224 */ /* 0x000fe200078e02ff */
[----:B------:R-:W-:Y:S02]  /*0b40*/  PRMT R6, R3, 0x9910, RZ ;  /* 0x0000991003067816 */ /* 0x000fe400000000ff */
[----:B------:R-:W-:Y:S01]  /*0b50*/  LOP3.LUT R3, R20, R13, RZ, 0x3c, !PT ;  /* 0x0000000d14037212 */ /* 0x000fe200078e3cff */
[----:B------:R-:W-:Y:S01]  /*0b60*/  IMAD.HI.U32 R16, R17, R21, R16 ;  /* 0x0000001511107227 */ /* 0x000fe200078e0010 */
[----:B------:R-:W-:Y:S02]  /*0b70*/  ISETP.GT.AND P4, PT, R6, -0x1, PT ;  /* 0xffffffff0600780c */ /* 0x000fe40003f84270 */
[----:B------:R-:W-:Y:S02]  /*0b80*/  PRMT R6, R3, 0x9910, RZ ;  /* 0x0000991003067816 */ /* 0x000fe400000000ff */
[----:B------:R-:W-:Y:S01]  /*0b90*/  PRMT R17, R13, 0x9910, RZ ;  /* 0x000099100d117816 */ /* 0x000fe200000000ff */
[----:B------:R-:W-:Y:S01]  /*0ba0*/  IMAD.HI.U32 R16, R16, R19, RZ ;  /* 0x0000001310107227 */ /* 0x000fe200078e00ff */
[----:B------:R-:W-:-:S03]  /*0bb0*/  PRMT R21, R22, 0x9910, RZ ;  /* 0x0000991016157816 */ /* 0x000fc600000000ff */
[----:B------:R-:W-:Y:S01]  /*0bc0*/  IMAD R0, R16, R0, R19 ;  /* 0x0000000010007224 */ /* 0x000fe200078e0213 */
[----:B------:R-:W-:Y:S01]  /*0bd0*/  PRMT R16, R9, 0x7632, R16 ;  /* 0x0000763209107816 */ /* 0x000fe20000000010 */
[----:B------:R-:W-:-:S03]  /*0be0*/  IMAD.MOV.U32 R5, RZ, RZ, R6 ;  /* 0x000000ffff057224 */ /* 0x000fc600078e0006 */
[----:B------:R-:W-:Y:S02]  /*0bf0*/  ISETP.GT.U32.AND P6, PT, R25, R0, PT ;  /* 0x000000001900720c */ /* 0x000fe40003fc4070 */
[----:B------:R-:W-:Y:S02]  /*0c00*/  LOP3.LUT R3, R16, R15, RZ, 0x3c, !PT ;  /* 0x0000000f10037212 */ /* 0x000fe400078e3cff */
[----:B------:R-:W-:Y:S02]  /*0c10*/  ISETP.GT.AND P2, PT, R5, -0x1, PT ;  /* 0xffffffff0500780c */ /* 0x000fe40003f44270 */
[----:B------:R-:W-:Y:S01]  /*0c20*/  PRMT R6, R3, 0x9910, RZ ;  /* 0x0000991003067816 */ /* 0x000fe200000000ff */
[----:B------:R-:W-:Y:S01]  /*0c30*/  IMAD.MOV.U32 R3, RZ, RZ, R7 ;  /* 0x000000ffff037224 */ /* 0x000fe200078e0007 */
[----:B------:R-:W-:Y:S02]  /*0c40*/  PRMT R7, R12, 0x9910, RZ ;  /* 0x000099100c077816 */ /* 0x000fe400000000ff */
[----:B------:R-:W-:Y:S01]  /*0c50*/  ISETP.EQ.OR P2, PT, R17, RZ, P2 ;  /* 0x000000ff1100720c */ /* 0x000fe20001742670 */
[----:B------:R-:W-:Y:S01]  /*0c60*/  IMAD.MOV.U32 R5, RZ, RZ, R6 ;  /* 0x000000ffff057224 */ /* 0x000fe200078e0006 */
[----:B------:R-:W-:Y:S01]  /*0c70*/  ISETP.GT.AND P5, PT, R3, -0x1, PT ;  /* 0xffffffff0300780c */ /* 0x000fe20003fa4270 */
[----:B------:R-:W-:Y:S01]  /*0c80*/  @!P6 IMAD.IADD R0, R0, 0x1, -R25 ;  /* 0x000000010000e824 */ /* 0x000fe200078e0a19 */
[----:B------:R-:W-:-:S02]  /*0c90*/  PRMT R3, R10, 0x7632, R3 ;  /* 0x000076320a037816 */ /* 0x000fc40000000003 */
[----:B------:R-:W-:Y:S02]  /*0ca0*/  ISETP.GT.AND P6, PT, R5, -0x1, PT ;  /* 0xffffffff0500780c */ /* 0x000fe40003fc4270 */
[----:B------:R-:W-:Y:S02]  /*0cb0*/  ISETP.GT.U32.AND P1, PT, R25, R0, PT ;  /* 0x000000001900720c */ /* 0x000fe40003f24070 */
[----:B------:R-:W-:Y:S02]  /*0cc0*/  LOP3.LUT R6, R3, R24, RZ, 0x3c, !PT ;  /* 0x0000001803067212 */ /* 0x000fe400078e3cff */
[----:B------:R-:W-:Y:S02]  /*0cd0*/  LOP3.LUT R5, R10, R14, RZ, 0x3c, !PT ;  /* 0x0000000e0a057212 */ /* 0x000fe400078e3cff */
[----:B------:R-:W-:Y:S02]  /*0ce0*/  PRMT R6, R6, 0x9910, RZ ;  /* 0x0000991006067816 */ /* 0x000fe400000000ff */
[----:B------:R-:W-:-:S02]  /*0cf0*/  PRMT R5, R5, 0x9910, RZ ;  /* 0x0000991005057816 */ /* 0x000fc400000000ff */
[----:B------:R-:W-:-:S03]  /*0d00*/  ISETP.EQ.OR P4, PT, R7, RZ, P4 ;  /* 0x000000ff0700720c */ /* 0x000fc60002782670 */
[----:B------:R-:W-:Y:S01]  /*0d10*/  @!P1 IMAD.IADD R0, R0, 0x1, -R25 ;  /* 0x0000000100009824 */ /* 0x000fe200078e0a19 */
[----:B------:R-:W-:-:S03]  /*0d20*/  ISETP.NE.AND P1, PT, R23, RZ, PT ;  /* 0x000000ff1700720c */ /* 0x000fc60003f25270 */
[----:B------:R-:W-:Y:S01]  /*0d30*/  @!P0 IMAD.MOV R0, RZ, RZ, -R0 ;  /* 0x000000ffff008224 */ /* 0x000fe200078e0a00 */
[----:B------:R-:W-:Y:S02]  /*0d40*/  ISETP.GT.AND P0, PT, R5, -0x1, PT ;  /* 0xffffffff0500780c */ /* 0x000fe40003f04270 */
[----:B------:R-:W-:-:S07]  /*0d50*/  PRMT R5, R11, 0x7632, R5 ;  /* 0x000076320b057816 */ /* 0x000fce0000000005 */
[----:B------:R-:W-:Y:S02]  /*0d60*/  @!P1 LOP3.LUT R0, RZ, R23, RZ, 0x33, !PT ;  /* 0x00000017ff009212 */ /* 0x000fe400078e33ff */
[----:B------:R-:W-:Y:S02]  /*0d70*/  ISETP.GT.AND P1, PT, R6, -0x1, PT ;  /* 0xffffffff0600780c */ /* 0x000fe40003f24270 */
[----:B------:R-:W-:Y:S02]  /*0d80*/  LOP3.LUT R6, R11, R22, RZ, 0x3c, !PT ;  /* 0x000000160b067212 */ /* 0x000fe400078e3cff */
[----:B------:R-:W-:Y:S02]  /*0d90*/  PRMT R23, R0, 0x9910, RZ ;  /* 0x0000991000177816 */ /* 0x000fe400000000ff */
[----:B------:R-:W-:Y:S02]  /*0da0*/  PRMT R19, R6, 0x9910, RZ ;  /* 0x0000991006137816 */ /* 0x000fe400000000ff */
[----:B------:R-:W-:-:S03]  /*0db0*/  LOP3.LUT R6, R5, R0, RZ, 0x3c, !PT ;  /* 0x0000000005067212 */ /* 0x000fc600078e3cff */
[----:B------:R-:W-:Y:S01]  /*0dc0*/  IMAD.MOV.U32 R7, RZ, RZ, R19 ;  /* 0x000000ffff077224 */ /* 0x000fe200078e0013 */
[----:B------:R-:W-:Y:S02]  /*0dd0*/  PRMT R17, R6, 0x9910, RZ ;  /* 0x0000991006117816 */ /* 0x000fe400000000ff */
[----:B------:R-:W-:Y:S02]  /*0de0*/  PRMT R6, R18, 0x9910, RZ ;  /* 0x0000991012067816 */ /* 0x000fe400000000ff */
[----:B------:R-:W-:Y:S01]  /*0df0*/  ISETP.GT.AND P3, PT, R7, -0x1, PT ;  /* 0xffffffff0700780c */ /* 0x000fe20003f64270 */
[----:B------:R-:W-:Y:S01]  /*0e00*/  IMAD.MOV.U32 R7, RZ, RZ, R17 ;  /* 0x000000ffff077224 */ /* 0x000fe200078e0011 */
[----:B------:R-:W-:Y:S02]  /*0e10*/  SEL R17, R8, RZ, !P4 ;  /* 0x000000ff08117207 */ /* 0x000fe40006000000 */
[----:B------:R-:W-:Y:S02]  /*0e20*/  ISETP.EQ.OR P5, PT, R6, RZ, P5 ;  /* 0x000000ff0600720c */ /* 0x000fe40002fa2670 */
[----:B------:R-:W-:Y:S01]  /*0e30*/  ISETP.GT.AND P4, PT, R7, -0x1, PT ;  /* 0xffffffff0700780c */ /* 0x000fe20003f84270 */
[----:B------:R-:W-:Y:S01]  /*0e40*/  IMAD.IADD R17, R12, 0x1, R17 ;  /* 0x000000010c117824 */ /* 0x000fe200078e0211 */
[----:B------:R-:W0:Y:S01]  /*0e50*/  LDC.64 R6, c[0x0][0x218] ;  /* 0x00008600ff067b82 */ /* 0x000e220000000a00 */
[----:B------:R-:W-:-:S02]  /*0e60*/  PRMT R19, R15, 0x9910, RZ ;  /* 0x000099100f137816 */ /* 0x000fc400000000ff */
[----:B------:R-:W-:Y:S02]  /*0e70*/  PRMT R8, R14, 0x9910, RZ ;  /* 0x000099100e087816 */ /* 0x000fe400000000ff */
[----:B------:R-:W-:Y:S02]  /*0e80*/  ISETP.EQ.OR P6, PT, R19, RZ, P6 ;  /* 0x000000ff1300720c */ /* 0x000fe400037c2670 */
[----:B------:R-:W-:Y:S02]  /*0e90*/  PRMT R19, R24, 0x9910, RZ ;  /* 0x0000991018137816 */ /* 0x000fe400000000ff */
[----:B------:R-:W-:Y:S02]  /*0ea0*/  ISETP.EQ.OR P0, PT, R8, RZ, P0 ;  /* 0x000000ff0800720c */ /* 0x000fe40000702670 */
[----:B------:R-:W-:Y:S02]  /*0eb0*/  ISETP.EQ.OR P1, PT, R19, RZ, P1 ;  /* 0x000000ff1300720c */ /* 0x000fe40000f22670 */
[----:B------:R-:W-:-:S02]  /*0ec0*/  ISETP.EQ.OR P3, PT, R21, RZ, P3 ;  /* 0x000000ff1500720c */ /* 0x000fc40001f62670 */
[----:B------:R-:W-:Y:S02]  /*0ed0*/  ISETP.EQ.OR P4, PT, R23, RZ, P4 ;  /* 0x000000ff1700720c */ /* 0x000fe40002782670 */
[----:B------:R-:W-:Y:S02]  /*0ee0*/  SEL R19, R9, RZ, !P5 ;  /* 0x000000ff09137207 */ /* 0x000fe40006800000 */
[----:B------:R-:W-:Y:S02]  /*0ef0*/  SEL R9, R10, RZ, !P0 ;  /* 0x000000ff0a097207 */ /* 0x000fe40004000000 */
[----:B------:R-:W-:Y:S01]  /*0f00*/  SEL R8, R20, RZ, !P2 ;  /* 0x000000ff14087207 */ /* 0x000fe20005000000 */
[----:B------:R-:W-:Y:S01]  /*0f10*/  IMAD.IADD R18, R18, 0x1, R19 ;  /* 0x0000000112127824 */ /* 0x000fe200078e0213 */
[----:B------:R-:W-:Y:S01]  /*0f20*/  SEL R11, R11, RZ, !P3 ;  /* 0x000000ff0b0b7207 */ /* 0x000fe20005800000 */
[----:B0-----:R-:W-:Y:S01]  /*0f30*/  IMAD.WIDE.U32 R6, R4, 0x2, R6 ;  /* 0x0000000204067825 */ /* 0x001fe200078e0006 */
[----:B------:R-:W-:-:S02]  /*0f40*/  SEL R16, R16, RZ, !P6 ;  /* 0x000000ff10107207 */ /* 0x000fc40007000000 */
[----:B------:R-:W-:Y:S01]  /*0f50*/  SEL R3, R3, RZ, !P1 ;  /* 0x000000ff03037207 */ /* 0x000fe20004800000 */
[----:B------:R-:W-:Y:S01]  /*0f60*/  IMAD.IADD R8, R13, 0x1, R8 ;  /* 0x000000010d087824 */ /* 0x000fe200078e0208 */
[----:B------:R-:W-:Y:S01]  /*0f70*/  SEL R5, R5, RZ, !P4 ;  /* 0x000000ff05057207 */ /* 0x000fe20006000000 */
[----:B------:R-:W-:Y:S02]  /*0f80*/  IMAD.IADD R15, R15, 0x1, R16 ;  /* 0x000000010f0f7824 */ /* 0x000fe400078e0210 */
[----:B------:R-:W-:Y:S01]  /*0f90*/  IMAD.IADD R9, R14, 0x1, R9 ;  /* 0x000000010e097824 */ /* 0x000fe200078e0209 */
[----:B------:R-:W-:Y:S01]  /*0fa0*/  PRMT R4, R17, 0x5410, R8 ;  /* 0x0000541011047816 */ /* 0x000fe20000000008 */
[----:B------:R-:W-:Y:S02]  /*0fb0*/  IMAD.IADD R24, R24, 0x1, R3 ;  /* 0x0000000118187824 */ /* 0x000fe400078e0203 */
[----:B------:R-:W-:Y:S02]  /*0fc0*/  IMAD.IADD R11, R22, 0x1, R11 ;  /* 0x00000001160b7824 */ /* 0x000fe400078e020b */
[----:B------:R-:W-:Y:S01]  /*0fd0*/  IMAD.IADD R0, R0, 0x1, R5 ;  /* 0x0000000100007824 */ /* 0x000fe200078e0205 */
[----:B------:R-:W-:Y:S01]  /*0fe0*/  PRMT R5, R18, 0x5410, R15 ;  /* 0x0000541012057816 */ /* 0x000fe2000000000f */
[----:B------:R-:W-:Y:S01]  /*0ff0*/  IMAD.WIDE R2, R2, 0x10, R6 ;  /* 0x0000001002027825 */ /* 0x000fe200078e0206 */
[----:B------:R-:W-:-:S02]  /*1000*/  PRMT R6, R9, 0x5410, R24 ;  /* 0x0000541009067816 */ /* 0x000fc40000000018 */
[----:B------:R-:W-:-:S05]  /*1010*/  PRMT R7, R11, 0x5410, R0 ;  /* 0x000054100b077816 */ /* 0x000fca0000000000 */
[----:B------:R-:W-:Y:S01]  /*1020*/  STG.E.128 desc[UR4][R2.64], R4 ;  /* 0x0000000402007986 */ /* 0x000fe2000c101d04 */
[----:B------:R-:W-:Y:S05]  /*1030*/  EXIT ;  /* 0x000000000000794d */ /* 0x000fea0003800000 */
.L_x_47544:
        /* <DEDUP_REMOVED lines=54> */
[----:B--2---:R-:W-:Y:S02]  /*13a0*/  @!P2 IMAD.WIDE.U32 R2, R12, 0x2, R2 ;  /* 0x000000020c02a825 */ /* 0x004fe400078e0002 */
[----:B------:R-:W0:Y:S01]  /*13b0*/  LDC.U16 R12, c[0x0][0x216] ;  /* 0x00008580ff0c7b82 */ /* 0x000e220000000400 */
[----:B------:R-:W-:Y:S01]  /*13c0*/  PRMT R13, RZ, 0x7610, R13 ;  /* 0x00007610ff0d7816 */ /* 0x000fe2000000000d */
[----:B------:R-:W-:Y:S01]  /*13d0*/  VIADD R17, R5, 0x80 ;  /* 0x0000008005117836 */ /* 0x000fe20000000000 */
[----:B------:R-:W-:Y:S04]  /*13e0*/  BSSY B0, `(.L_x_47545) ;  /* 0x0000023000007945 */ /* 0x000fe80003800000 */
[----:B------:R3:W5:Y:S01]  /*13f0*/  @!P2 LDG.E.U16 R13, desc[UR4][R2.64] ;  /* 0x00000004020da981 */ /* 0x000762000c1e1500 */
[----:B------:R-:W-:-:S02]  /*1400*/  ISETP.GE.AND P2, PT, R17, R0, PT ;  /* 0x000000001100720c */ /* 0x000fc40003f46270 */
        /* <DEDUP_REMOVED lines=32> */
.L_x_47546:
[----:B------:R-:W-:Y:S05]  /*1610*/  BSYNC B0 ;  /* 0x0000000000007941 */ /* 0x000fea0003800000 */
.L_x_47545:
        /* <DEDUP_REMOVED lines=32> */
.L_x_47548:
[----:B------:R-:W-:Y:S05]  /*1820*/  BSYNC B0 ;  /* 0x0000000000007941 */ /* 0x000fea0003800000 */
.L_x_47547:
        /* <DEDUP_REMOVED lines=35> */
.L_x_47550:
[----:B------:R-:W-:Y:S05]  /*1a60*/  BSYNC B0 ;  /* 0x0000000000007941 */ /* 0x000fea0003800000 */
.L_x_47549:
        /* <DEDUP_REMOVED lines=42> */
.L_x_47552:
[----:B------:R-:W-:Y:S05]  /*1d10*/  BSYNC B0 ;  /* 0x0000000000007941 */ /* 0x000fea0003800000 */
.L_x_47551:
        /* <DEDUP_REMOVED lines=35> */
.L_x_47554:
[----:B------:R-:W-:Y:S05]  /*1f50*/  BSYNC B0 ;  /* 0x0000000000007941 */ /* 0x000fea0003800000 */
.L_x_47553:
        /* <DEDUP_REMOVED lines=32> */
.L_x_47556:
[----:B------:R-:W-:Y:S05]  /*2160*/  BSYNC B0 ;  /* 0x0000000000007941 */ /* 0x000fea0003800000 */
.L_x_47555:
        /* <DEDUP_REMOVED lines=32> */
.L_x_47558:
[----:B------:R-:W-:Y:S05]  /*2370*/  BSYNC B0 ;  /* 0x0000000000007941 */ /* 0x000fea0003800000 */
.L_x_47557:
        /* <DEDUP_REMOVED lines=32> */
.L_x_47560:
[----:B------:R-:W-:Y:S05]  /*2580*/  BSYNC B0 ;  /* 0x0000000000007941 */ /* 0x000fea0003800000 */
.L_x_47559:
        /* <DEDUP_REMOVED lines=18> */
.L_x_47563:
[----:B------:R-:W-:-:S13]  /*26b0*/  ISETP.GE.AND P0, PT, R5, R0, PT ;  /* 0x000000000500720c */ /* 0x000fda0003f06270 */
[----:B------:R-:W-:Y:S05]  /*26c0*/  @P0 BRA `(.L_x_47565) ;  /* 0x0000000000300947 */ /* 0x000fea0003800000 */
[----:B0-----:R-:W0:Y:S01]  /*26d0*/  LDC.64 R2, c[0x0][0x218] ;  /* 0x00008600ff027b82 */ /* 0x001e220000000a00 */
[----:B------:R-:W-:Y:S02]  /*26e0*/  IMAD.IADD R7, R4, 0x1, R5 ;  /* 0x0000000104077824 */ /* 0x000fe400078e0205 */
[----:B------:R-:W-:Y:S02]  /*26f0*/  VIADD R5, R5, 0x80 ;  /* 0x0000008005057836 */ /* 0x000fe40000000000 */
[----:B0-----:R-:W-:-:S05]  /*2700*/  IMAD.WIDE.U32 R2, R7, 0x2, R2 ;  /* 0x0000000207027825 */ /* 0x001fca00078e0002 */
[----:B------:R1:W-:Y:S02]  /*2710*/  STG.E.U16 desc[UR4][R2.64], R15 ;  /* 0x0000000f02007986 */ /* 0x0003e4000c101504 */
.L_x_47564:
[----:B------:R-:W-:-:S13]  /*2720*/  ISETP.GE.AND P0, PT, R5, R0, PT ;  /* 0x000000000500720c */ /* 0x000fda0003f06270 */
[----:B------:R-:W-:Y:S05]  /*2730*/  @P0 BRA `(.L_x_47566) ;  /* 0x0000000000340947 */ /* 0x000fea0003800000 */
[----:B01----:R-:W0:Y:S01]  /*2740*/  LDC.64 R2, c[0x0][0x218] ;  /* 0x00008600ff027b82 */ /* 0x003e220000000a00 */
[----:B------:R-:W-:Y:S02]  /*2750*/  IMAD.IADD R7, R4, 0x1, R5 ;  /* 0x0000000104077824 */ /* 0x000fe400078e0205 */
[----:B------:R-:W-:Y:S02]  /*2760*/  VIADD R5, R5, 0x80 ;  /* 0x0000008005057836 */ /* 0x000fe40000000000 */
[----:B0-----:R-:W-:-:S05]  /*2770*/  IMAD.WIDE.U32 R2, R7, 0x2, R2 ;  /* 0x0000000207027825 */ /* 0x001fca00078e0002 */
[----:B------:R1:W-:Y:S02]  /*2780*/  STG.E.U16 desc[UR4][R2.64], R14 ;  /* 0x0000000e02007986 */ /* 0x0003e4000c101504 */
.L_x_47565:
        /* <DEDUP_REMOVED lines=8> */
.L_x_47566:
[----:B------:R-:W-:Y:S05]  /*2810*/  BSYNC B1 ;  /* 0x0000000000017941 */ /* 0x000fea0003800000 */
.L_x_47562:
[----:B------:R-:W-:-:S13]  /*2820*/  ISETP.GE.AND P0, PT, R5, R0, PT ;  /* 0x000000000500720c */ /* 0x000fda0003f06270 */
[----:B012---:R-:W0:Y:S01]  /*2830*/  @!P0 LDC.64 R2, c[0x0][0x218] ;  /* 0x00008600ff028b82 */ /* 0x007e220000000a00 */
[----:B------:R-:W-:Y:S02]  /*2840*/  @!P0 IMAD.IADD R7, R4, 0x1, R5 ;  /* 0x0000000104078824 */ /* 0x000fe400078e0205 */
[----:B------:R-:W-:Y:S02]  /*2850*/  @!P0 VIADD R5, R5, 0x80 ;  /* 0x0000008005058836 */ /* 0x000fe40000000000 */
[----:B0-----:R-:W-:-:S05]  /*2860*/  @!P0 IMAD.WIDE.U32 R2, R7, 0x2, R2 ;  /* 0x0000000207028825 */ /* 0x001fca00078e0002 */
[----:B------:R2:W-:Y:S02]  /*2870*/  @!P0 STG.E.U16 desc[UR4][R2.64], R9 ;  /* 0x0000000902008986 */ /* 0x0005e4000c101504 */
.L_x_47567:
[----:B------:R-:W-:Y:S05]  /*2880*/  BSYNC B0 ;  /* 0x0000000000007941 */ /* 0x000fea0003800000 */
.L_x_47561:
        /* <DEDUP_REMOVED lines=8> */
.L_x_47568:
        /* <DEDUP_REMOVED lines=15> */
.L_x_57590:


//--------------------- .text._ZN2at6native18elementwise_kernelILi128ELi4EZNS0_15gpu_kernel_implINS0_13BinaryFunctorIlllZZZNS0_21remainder_kernel_cudaERNS_18TensorIteratorBaseEENKUlvE_clEvENKUlvE2_clEvEUlllE_EEEEvS5_RKT_EUliE_EEviT1_ --------------------------
	.section	.text._ZN2at6native18elementwise_kernelILi128ELi4EZNS0_15gpu_kernel_implINS0_13BinaryFunctorIlllZZZNS0_21remainder_kernel_cudaERNS_18TensorIteratorBaseEENKUlvE_clEvENKUlvE2_clEvEUlllE_EEEEvS5_RKT_EUliE_EEviT1_,"ax",@progbits
	.align	128
        .global         _ZN2at6native18elementwise_kernelILi128ELi4EZNS0_15gpu_kernel_implINS0_13BinaryFunctorIlllZZZNS0_21remainder_kernel_cudaERNS_18TensorIteratorBaseEENKUlvE_clEvENKUlvE2_clEvEUlllE_EEEEvS5_RKT_EUliE_EEviT1_
        .type           _ZN2at6native18elementwise_kernelILi128ELi4EZNS0_15gpu_kernel_implINS0_13BinaryFunctorIlllZZZNS0_21remainder_kernel_cudaERNS_18TensorIteratorBaseEENKUlvE_clEvENKUlvE2_clEvEUlllE_EEEEvS5_RKT_EUliE_EEviT1_,@function
        .size           _ZN2at6native18elementwise_kernelILi128ELi4EZNS0_15gpu_kernel_implINS0_13BinaryFunctorIlllZZZNS0_21remainder_kernel_cudaERNS_18TensorIteratorBaseEENKUlvE_clEvENKUlvE2_clEvEUlllE_EEEEvS5_RKT_EUliE_EEviT1_,(.L_x_57255 - _ZN2at6native18elementwise_kernelILi128ELi4EZNS0_15gpu_kernel_implINS0_13BinaryFunctorIlllZZZNS0_21remainder_kernel_cudaERNS_18TensorIteratorBaseEENKUlvE_clEvENKUlvE2_clEvEUlllE_EEEEvS5_RKT_EUliE_EEviT1_)
        .other          _ZN2at6native18elementwise_kernelILi128ELi4EZNS0_15gpu_kernel_implINS0_13BinaryFunctorIlllZZZNS0_21remainder_kernel_cudaERNS_18TensorIteratorBaseEENKUlvE_clEvENKUlvE2_clEvEUlllE_EEEEvS5_RKT_EUliE_EEviT1_,@"STO_CUDA_ENTRY STV_DEFAULT"
_ZN2at6native18elementwise_kernelILi128ELi4EZNS0_15gpu_kernel_implINS0_13BinaryFunctorIlllZZZNS0_21remainder_kernel_cudaERNS_18TensorIteratorBaseEENKUlvE_clEvENKUlvE2_clEvEUlllE_EEEEvS5_RKT_EUliE_EEviT1_:
.text._ZN2at6native18elementwise_kernelILi128ELi4EZNS0_15gpu_kernel_implINS0_13BinaryFunctorIlllZZZNS0_21remainder_kernel_cudaERNS_18TensorIteratorBaseEENKUlvE_clEvENKUlvE2_clEvEUlllE_EEEEvS5_RKT_EUliE_EEviT1_:
        /* <DEDUP_REMOVED lines=364> */
.L_x_47571:
        /* <DEDUP_REMOVED lines=21> */
.L_x_47575:
[----:B------:R0:W5:Y:S01]  /*1810*/  LDG.E.U8 R18, desc[UR36][R4.64] ;  /* 0x0000002404127981 */ /* 0x000162000c1e1100 */
[----:B------:R-:W-:Y:S01]  /*1820*/  IMAD.MOV.U32 R19, RZ, RZ, RZ ;  /* 0x000000ffff137224 */ /* 0x000fe200078e00ff */
[----:B------:R-:W-:Y:S06]  /*1830*/  BRA `(.L_x_47577) ;  /* 0x0000000c00487947 */ /* 0x000fec0003800000 */
.L_x_47574:
        /* <DEDUP_REMOVED lines=8> */
.L_x_47579:
[----:B------:R-:W2:Y:S02]  /*18c0*/  LDG.E R18, desc[UR36][R4.64] ;  /* 0x0000002404127981 */ /* 0x000ea4000c1e1900 */
[----:B--2---:R-:W-:Y:S01]  /*18d0*/  SHF.R.S32.HI R19, RZ, 0x1f, R18 ;  /* 0x0000001fff137819 */ /* 0x004fe20000011412 */
[----:B------:R-:W-:Y:S06]  /*18e0*/  BRA `(.L_x_47577) ;  /* 0x0000000c001c7947 */ /* 0x000fec0003800000 */
.L_x_47578:
[----:B------:R-:W2:Y:S02]  /*18f0*/  LDG.E.S16 R18, desc[UR36][R4.64] ;  /* 0x0000002404127981 */ /* 0x000ea4000c1e1700 */
[----:B--2---:R-:W-:Y:S01]  /*1900*/  SHF.R.S32.HI R19, RZ, 0x1f, R18 ;  /* 0x0000001fff137819 */ /* 0x004fe20000011412 */
[----:B------:R-:W-:Y:S06]  /*1910*/  BRA `(.L_x_47577) ;  /* 0x0000000c00107947 */ /* 0x000fec0003800000 */
.L_x_47573:
        /* <DEDUP_REMOVED lines=9> */
.L_x_47581:
[----:B------:R-:W2:Y:S02]  /*19b0*/  LDG.E.U16 R4, desc[UR36][R4.64] ;  /* 0x0000002404047981 */ /* 0x000ea4000c1e1500 */
[----:B--2---:R-:W-:-:S06]  /*19c0*/  HADD2.F32 R18, -RZ, R4.H0_H0 ;  /* 0x20000004ff127230 */ /* 0x004fcc0000004100 */
[----:B------:R-:W0:Y:S01]  /*19d0*/  F2I.S64.TRUNC R18, R18 ;  /* 0x0000001200127311 */ /* 0x000e22000020d900 */
[----:B------:R-:W-:Y:S05]  /*19e0*/  BRA `(.L_x_47577) ;  /* 0x0000000800dc7947 */ /* 0x000fea0003800000 */
.L_x_47580:
        /* <DEDUP_REMOVED lines=9> */
.L_x_47583:
[----:B------:R-:W2:Y:S02]  /*1a80*/  LDG.E.U16 R4, desc[UR36][R4.64] ;  /* 0x0000002404047981 */ /* 0x000ea4000c1e1500 */
[----:B--2---:R-:W-:-:S06]  /*1a90*/  HADD2.F32 R18, -RZ, R4.H0_H0 ;  /* 0x20000004ff127230 */ /* 0x004fcc0000004100 */
[----:B------:R-:W0:Y:S01]  /*1aa0*/  F2I.S64.TRUNC R18, R18 ;  /* 0x0000001200127311 */ /* 0x000e22000020d900 */
[----:B------:R-:W-:Y:S05]  /*1ab0*/  BRA `(.L_x_47577) ;  /* 0x0000000800a87947 */ /* 0x000fea0003800000 */
.L_x_47582:
[----:B------:R-:W2:Y:S02]  /*1ac0*/  LDG.E.64 R4, desc[UR36][R4.64] ;  /* 0x0000002404047981 */ /* 0x000ea4000c1e1b00 */
[----:B--2---:R0:W1:Y:S01]  /*1ad0*/  F2I.S64.F64.TRUNC R18, R4 ;  /* 0x0000000400127311 */ /* 0x004062000030d900 */
[----:B------:R-:W-:Y:S05]  /*1ae0*/  BRA `(.L_x_47577) ;  /* 0x00000008009c7947 */ /* 0x000fea0003800000 */
.L_x_47572:
        /* <DEDUP_REMOVED lines=13> */
.L_x_47586:
[----:B------:R-:W2:Y:S02]  /*1bc0*/  LDG.E.64 R4, desc[UR36][R4.64] ;  /* 0x0000002404047981 */ /* 0x000ea4000c1e1b00 */
[----:B--2---:R0:W1:Y:S01]  /*1bd0*/  F2I.S64.F64.TRUNC R18, R4 ;  /* 0x0000000400127311 */ /* 0x004062000030d900 */
[----:B------:R-:W-:Y:S05]  /*1be0*/  BRA `(.L_x_47577) ;  /* 0x00000008005c7947 */ /* 0x000fea0003800000 */
.L_x_47585:
        /* <DEDUP_REMOVED lines=27> */
.L_x_47588:
        /* <DEDUP_REMOVED lines=14> */
.L_x_47587:
[----:B------:R-:W2:Y:S02]  /*1e80*/  LDG.E.U16 R18, desc[UR36][R4.64] ;  /* 0x0000002404127981 */ /* 0x000ea4000c1e1500 */
[----:B--2---:R-:W-:-:S06]  /*1e90*/  IMAD.U32 R18, R18, 0x10000, RZ ;  /* 0x0001000012127824 */ /* 0x004fcc00078e00ff */
[----:B------:R-:W0:Y:S01]  /*1ea0*/  F2I.S64.TRUNC R18, R18 ;  /* 0x0000001200127311 */ /* 0x000e22000020d900 */
[----:B------:R-:W-:Y:S05]  /*1eb0*/  BRA `(.L_x_47577) ;  /* 0x0000000400a87947 */ /* 0x000fea0003800000 */
.L_x_47584:
        /* <DEDUP_REMOVED lines=11> */
.L_x_47591:
        /* <DEDUP_REMOVED lines=21> */
.L_x_47595:
[----:B------:R-:W-:Y:S05]  /*20c0*/  BSYNC B1 ;  /* 0x0000000000017941 */ /* 0x000fea0003800000 */
.L_x_47594:
[----:B------:R-:W-:Y:S01]  /*20d0*/  IMAD.SHL.U32 R3, R3, 0x100000, RZ ;  /* 0x0010000003037824 */ /* 0x000fe200078e00ff */
[----:B------:R-:W-:-:S04]  /*20e0*/  LEA R5, R0, 0x3b800000, 0x17 ;  /* 0x3b80000000057811 */ /* 0x000fc800078eb8ff */
[----:B------:R-:W-:-:S07]  /*20f0*/  LOP3.LUT R18, R5, R3, R18, 0xfe, !PT ;  /* 0x0000000305127212 */ /* 0x000fce00078efe12 */
.L_x_47593:
[----:B------:R-:W-:Y:S05]  /*2100*/  BSYNC B0 ;  /* 0x0000000000007941 */ /* 0x000fea0003800000 */
.L_x_47592:
[----:B------:R-:W1:Y:S01]  /*2110*/  F2I.S64.TRUNC R18, R18 ;  /* 0x0000001200127311 */ /* 0x000e62000020d900 */
[----:B------:R-:W-:Y:S05]  /*2120*/  BRA `(.L_x_47577) ;  /* 0x00000004000c7947 */ /* 0x000fea0003800000 */
.L_x_47590:
        /* <DEDUP_REMOVED lines=21> */
.L_x_47599:
[----:B------:R-:W-:Y:S05]  /*2280*/  BSYNC B1 ;  /* 0x0000000000017941 */ /* 0x000fea0003800000 */
.L_x_47598:
[----:B------:R-:W-:Y:S01]  /*2290*/  IMAD.SHL.U32 R3, R3, 0x200000, RZ ;  /* 0x0020000003037824 */ /* 0x000fe200078e00ff */
[----:B------:R-:W-:-:S04]  /*22a0*/  LEA R5, R0, 0x37800000, 0x17 ;  /* 0x3780000000057811 */ /* 0x000fc800078eb8ff */
[----:B------:R-:W-:-:S07]  /*22b0*/  LOP3.LUT R18, R5, R3, R18, 0xfe, !PT ;  /* 0x0000000305127212 */ /* 0x000fce00078efe12 */
.L_x_47597:
[----:B------:R-:W-:Y:S05]  /*22c0*/  BSYNC B0 ;  /* 0x0000000000007941 */ /* 0x000fea0003800000 */
.L_x_47596:
[----:B------:R-:W2:Y:S01]  /*22d0*/  F2I.S64.TRUNC R18, R18 ;  /* 0x0000001200127311 */ /* 0x000ea2000020d900 */
[----:B------:R-:W-:Y:S05]  /*22e0*/  BRA `(.L_x_47577) ;  /* 0x00000000009c7947 */ /* 0x000fea0003800000 */
.L_x_47589:
        /* <DEDUP_REMOVED lines=14> */
.L_x_47603:
[----:B------:R-:W-:Y:S05]  /*23d0*/  BSYNC B0 ;  /* 0x0000000000007941 */ /* 0x000fea0003800000 */
.L_x_47602:
[----:B------:R-:W4:Y:S01]  /*23e0*/  F2I.S64.TRUNC R18, R18 ;  /* 0x0000001200127311 */ /* 0x000f22000020d900 */
[----:B------:R-:W-:Y:S05]  /*23f0*/  BRA `(.L_x_47577) ;  /* 0x0000000000587947 */ /* 0x000fea0003800000 */
.L_x_47576:
        /* <DEDUP_REMOVED lines=16> */
.L_x_47604:
[----:B------:R-:W-:Y:S01]  /*2500*/  CS2R R18, SRZ ;  /* 0x0000000000127805 */ /* 0x000fe2000001ff00 */
[----:B------:R-:W-:Y:S06]  /*2510*/  BRA `(.L_x_47577) ;  /* 0x0000000000107947 */ /* 0x000fec0003800000 */
.L_x_47601:
[----:B------:R0:W5:Y:S01]  /*2520*/  LDG.E.64 R18, desc[UR36][R4.64] ;  /* 0x0000002404127981 */ /* 0x000162000c1e1b00 */
[----:B------:R-:W-:Y:S05]  /*2530*/  BRA `(.L_x_47577) ;  /* 0x0000000000087947 */ /* 0x000fea0003800000 */
.L_x_47600:
[----:B------:R3:W5:Y:S01]  /*2540*/  LDG.E R18, desc[UR36][R4.64] ;  /* 0x0000002404127981 */ /* 0x000762000c1e1900 */
[----:B------:R-:W-:-:S07]  /*2550*/  IMAD.MOV.U32 R19, RZ, RZ, RZ ;  /* 0x000000ffff137224 */ /* 0x000fce00078e00ff */
.L_x_47577:
[----:B------:R-:W1:Y:S01]  /*2560*/  LDC.U8 R3, c[0x0][0x493] ;  /* 0x000124c0ff037b82 */ /* 0x000e620000000000 */
[----:B------:R-:W-:Y:S02]  /*2570*/  ULDC.64 UR4, c[0x0][0x488] ;  /* 0x0001220000047ab9 */ /* 0x000fe40000000a00 */
[----:B0--3--:R-:W-:-:S05]  /*2580*/  IADD3 R4, P1, R22, UR4, RZ ;  /* 0x0000000416047c10 */ /* 0x009fca000ff3e0ff */
        /* <DEDUP_REMOVED lines=15> */
.L_x_47608:
[----:B------:R1:W5:Y:S01]  /*2680*/  LDG.E.U8 R14, desc[UR36][R4.64] ;  /* 0x00000024040e7981 */ /* 0x000362000c1e1100 */
[----:B------:R-:W-:Y:S01]  /*2690*/  IMAD.MOV.U32 R15, RZ, RZ, RZ ;  /* 0x000000ffff0f7224 */ /* 0x000fe200078e00ff */
[----:B------:R-:W-:Y:S06]  /*26a0*/  BRA `(.L_x_47610) ;  /* 0x0000000c00487947 */ /* 0x000fec0003800000 */
.L_x_47607:
        /* <DEDUP_REMOVED lines=8> */
.L_x_47612:
[----:B------:R-:W3:Y:S02]  /*2730*/  LDG.E R14, desc[UR36][R4.64] ;  /* 0x00000024040e7981 */ /* 0x000ee4000c1e1900 */
[----:B---3--:R-:W-:Y:S01]  /*2740*/  SHF.R.S32.HI R15, RZ, 0x1f, R14 ;  /* 0x0000001fff0f7819 */ /* 0x008fe2000001140e */
[----:B------:R-:W-:Y:S06]  /*2750*/  BRA `(.L_x_47610) ;  /* 0x0000000c001c7947 */ /* 0x000fec0003800000 */
.L_x_47611:
[----:B------:R-:W3:Y:S02]  /*2760*/  LDG.E.S16 R14, desc[UR36][R4.64] ;  /* 0x00000024040e7981 */ /* 0x000ee4000c1e1700 */
[----:B---3--:R-:W-:Y:S01]  /*2770*/  SHF.R.S32.HI R15, RZ, 0x1f, R14 ;  /* 0x0000001fff0f7819 */ /* 0x008fe2000001140e */
[----:B------:R-:W-:Y:S06]  /*2780*/  BRA `(.L_x_47610) ;  /* 0x0000000c00107947 */ /* 0x000fec0003800000 */
.L_x_47606:
[----:B------:R-:W-:-:S13]  /*2790*/  ISETP.GT.AND P0, PT, R0, 0x6, PT ;  /* 0x000000060000780c */ /* 0x000fda0003f04270 */
[----:B------:R-:W-:Y:S05]  /*27a0*/  @P0 BRA `(.L_x_47613) ;  /* 0x00000000002c0947 */ /* 0x000fea0003800000 */
[----:B------:R-:W-:-:S13]  /*27b0*/  ISETP.NE.AND P0, PT, R0, 0x5, PT ;  /* 0x000000050000780c */ /* 0x000fda0003f05270 */
[----:B------:R-:W-:Y:S05]  /*27c0*/  @!P0 BRA `(.L_x_47614) ;  /* 0x0000000000148947 */ /* 0x000fea0003800000 */
[----:B------:R-:W-:-:S13]  /*27d0*/  ISETP.NE.AND P0, PT, R0, 0x6, PT ;  /* 0x000000060000780c */ /* 0x000fda0003f05270 */
[----:B------:R-:W-:Y:S05]  /*27e0*/  @P0 BRA `(.L_x_47609) ;  /* 0x0000000800a00947 */ /* 0x000fea0003800000 */
[----:B------:R-:W3:Y:S02]  /*27f0*/  LDG.E R4, desc[UR36][R4.64] ;  /* 0x0000002404047981 */ /* 0x000ee4000c1e1900 */
[----:B---3--:R0:W1:Y:S01]  /*2800*/  F2I.S64.TRUNC R14, R4 ;  /* 0x00000004000e7311 */ /* 0x008062000020d900 */
[----:B------:R-:W-:Y:S05]  /*2810*/  BRA `(.L_x_47610) ;  /* 0x0000000800ec7947 */ /* 0x000fea0003800000 */
.L_x_47614:
[----:B------:R-:W3:Y:S02]  /*2820*/  LDG.E.U16 R4, desc[UR36][R4.64] ;  /* 0x0000002404047981 */ /* 0x000ee4000c1e1500 */
[----:B---3--:R-:W-:-:S06]  /*2830*/  HADD2.F32 R14, -RZ, R4.H0_H0 ;  /* 0x20000004ff0e7230 */ /* 0x008fcc0000004100 */
[----:B------:R-:W0:Y:S01]  /*2840*/  F2I.S64.TRUNC R14, R14 ;  /* 0x0000000e000e7311 */ /* 0x000e22000020d900 */
[----:B------:R-:W-:Y:S05]  /*2850*/  BRA `(.L_x_47610) ;  /* 0x0000000800dc7947 */ /* 0x000fea0003800000 */
.L_x_47613:
[----:B------:R-:W-:-:S13]  /*2860*/  ISETP.NE.AND P0, PT, R0, 0x7, PT ;  /* 0x000000070000780c */ /* 0x000fda0003f05270 */
[----:B------:R-:W-:Y:S05]  /*2870*/  @!P0 BRA `(.L_x_47615) ;  /* 0x00000000002c8947 */ /* 0x000fea0003800000 */
[----:B------:R-:W-:-:S13]  /*2880*/  ISETP.NE.AND P0, PT, R0, 0x8, PT ;  /* 0x000000080000780c */ /* 0x000fda0003f05270 */
[----:B------:R-:W-:Y:S05]  /*2890*/  @!P0 BRA `(.L_x_47616) ;  /* 0x0000000000148947 */ /* 0x000fea0003800000 */
[----:B------:R-:W-:-:S13]  /*28a0*/  ISETP.NE.AND P0, PT, R0, 0x9, PT ;  /* 0x000000090000780c */ /* 0x000fda0003f05270 */
[----:B------:R-:W-:Y:S05]  /*28b0*/  @P0 BRA `(.L_x_47609) ;  /* 0x00000008006c0947 */ /* 0x000fea0003800000 */
[----:B------:R-:W3:Y:S02]  /*28c0*/  LDG.E R4, desc[UR36][R4.64] ;  /* 0x0000002404047981 */ /* 0x000ee4000c1e1900 */
[----:B---3--:R0:W1:Y:S01]  /*28d0*/  F2I.S64.TRUNC R14, R4 ;  /* 0x00000004000e7311 */ /* 0x008062000020d900 */
[----:B------:R-:W-:Y:S05]  /*28e0*/  BRA `(.L_x_47610) ;  /* 0x0000000800b87947 */ /* 0x000fea0003800000 */
.L_x_47616:
[----:B------:R-:W3:Y:S02]  /*28f0*/  LDG.E.U16 R4, desc[UR36][R4.64] ;  /* 0x0000002404047981 */ /* 0x000ee4000c1e1500 */
[----:B---3--:R-:W-:-:S06]  /*2900*/  HADD2.F32 R14, -RZ, R4.H0_H0 ;  /* 0x20000004ff0e7230 */ /* 0x008fcc0000004100 */
[----:B------:R-:W0:Y:S01]  /*2910*/  F2I.S64.TRUNC R14, R14 ;  /* 0x0000000e000e7311 */ /* 0x000e22000020d900 */
[----:B------:R-:W-:Y:S05]  /*2920*/  BRA `(.L_x_47610) ;  /* 0x0000000800a87947 */ /* 0x000fea0003800000 */
.L_x_47615:
[----:B------:R-:W3:Y:S02]  /*2930*/  LDG.E.64 R4, desc[UR36][R4.64] ;  /* 0x0000002404047981 */ /* 0x000ee4000c1e1b00 */
[----:B---3--:R3:W0:Y:S01]  /*2940*/  F2I.S64.F64.TRUNC R14, R4 ;  /* 0x00000004000e7311 */ /* 0x008622000030d900 */
[----:B------:R-:W-:Y:S05]  /*2950*/  BRA `(.L_x_47610) ;  /* 0x00000008009c7947 */ /* 0x000fea0003800000 */
.L_x_47605:
        /* <DEDUP_REMOVED lines=13> */
.L_x_47619:
[----:B------:R-:W3:Y:S02]  /*2a30*/  LDG.E.64 R4, desc[UR36][R4.64] ;  /* 0x0000002404047981 */ /* 0x000ee4000c1e1b00 */
[----:B---3--:R0:W1:Y:S01]  /*2a40*/  F2I.S64.F64.TRUNC R14, R4 ;  /* 0x00000004000e7311 */ /* 0x008062000030d900 */
[----:B------:R-:W-:Y:S05]  /*2a50*/  BRA `(.L_x_47610) ;  /* 0x00000008005c7947 */ /* 0x000fea0003800000 */
.L_x_47618:
        /* <DEDUP_REMOVED lines=27> */
.L_x_47621:
        /* <DEDUP_REMOVED lines=14> */
.L_x_47620:
[----:B------:R-:W3:Y:S02]  /*2cf0*/  LDG.E.U16 R14, desc[UR36][R4.64] ;  /* 0x00000024040e7981 */ /* 0x000ee4000c1e1500 */
[----:B---3--:R-:W-:-:S06]  /*2d00*/  IMAD.U32 R14, R14, 0x10000, RZ ;  /* 0x000100000e0e7824 */ /* 0x008fcc00078e00ff */
[----:B------:R-:W0:Y:S01]  /*2d10*/  F2I.S64.TRUNC R14, R14 ;  /* 0x0000000e000e7311 */ /* 0x000e22000020d900 */
[----:B------:R-:W-:Y:S05]  /*2d20*/  BRA `(.L_x_47610) ;  /* 0x0000000400a87947 */ /* 0x000fea0003800000 */
.L_x_47617:
        /* <DEDUP_REMOVED lines=11> */
.L_x_47624:
        /* <DEDUP_REMOVED lines=21> */
.L_x_47628:
[----:B------:R-:W-:Y:S05]  /*2f30*/  BSYNC B1 ;  /* 0x0000000000017941 */ /* 0x000fea0003800000 */
.L_x_47627:
[----:B------:R-:W-:Y:S01]  /*2f40*/  IMAD.SHL.U32 R3, R3, 0x100000, RZ ;  /* 0x0010000003037824 */ /* 0x000fe200078e00ff */
[----:B------:R-:W-:-:S04]  /*2f50*/  LEA R5, R0, 0x3b800000, 0x17 ;  /* 0x3b80000000057811 */ /* 0x000fc800078eb8ff */
[----:B------:R-:W-:-:S07]  /*2f60*/  LOP3.LUT R14, R5, R3, R14, 0xfe, !PT ;  /* 0x00000003050e7212 */ /* 0x000fce00078efe0e */
.L_x_47626:
[----:B------:R-:W-:Y:S05]  /*2f70*/  BSYNC B0 ;  /* 0x0000000000007941 */ /* 0x000fea0003800000 */
.L_x_47625:
[----:B------:R-:W0:Y:S01]  /*2f80*/  F2I.S64.TRUNC R14, R14 ;  /* 0x0000000e000e7311 */ /* 0x000e22000020d900 */
[----:B------:R-:W-:Y:S05]  /*2f90*/  BRA `(.L_x_47610) ;  /* 0x00000004000c7947 */ /* 0x000fea0003800000 */
.L_x_47623:
        /* <DEDUP_REMOVED lines=21> */
.L_x_47632:
[----:B------:R-:W-:Y:S05]  /*30f0*/  BSYNC B1 ;  /* 0x0000000000017941 */ /* 0x000fea0003800000 */
.L_x_47631:
[----:B------:R-:W-:Y:S01]  /*3100*/  IMAD.SHL.U32 R3, R3, 0x200000, RZ ;  /* 0x0020000003037824 */ /* 0x000fe200078e00ff */
[----:B------:R-:W-:-:S04]  /*3110*/  LEA R5, R0, 0x37800000, 0x17 ;  /* 0x3780000000057811 */ /* 0x000fc800078eb8ff */
[----:B------:R-:W-:-:S07]  /*3120*/  LOP3.LUT R14, R5, R3, R14, 0xfe, !PT ;  /* 0x00000003050e7212 */ /* 0x000fce00078efe0e */
.L_x_47630:
[----:B------:R-:W-:Y:S05]  /*3130*/  BSYNC B0 ;  /* 0x0000000000007941 */ /* 0x000fea0003800000 */
.L_x_47629:
[----:B------:R-:W0:Y:S01]  /*3140*/  F2I.S64.TRUNC R14, R14 ;  /* 0x0000000e000e7311 */ /* 0x000e22000020d900 */
[----:B------:R-:W-:Y:S05]  /*3150*/  BRA `(.L_x_47610) ;  /* 0x00000000009c7947 */ /* 0x000fea0003800000 */
.L_x_47622:
        /* <DEDUP_REMOVED lines=14> */
.L_x_47636:
[----:B------:R-:W-:Y:S05]  /*3240*/  BSYNC B0 ;  /* 0x0000000000007941 */ /* 0x000fea0003800000 */
.L_x_47635:
[----:B------:R-:W0:Y:S01]  /*3250*/  F2I.S64.TRUNC R14, R14 ;  /* 0x0000000e000e7311 */ /* 0x000e22000020d900 */
[----:B------:R-:W-:Y:S05]  /*3260*/  BRA `(.L_x_47610) ;  /* 0x0000000000587947 */ /* 0x000fea0003800000 */
.L_x_47609:
        /* <DEDUP_REMOVED lines=16> */
.L_x_47637:
[----:B------:R-:W-:Y:S01]  /*3370*/  CS2R R14, SRZ ;  /* 0x00000000000e7805 */ /* 0x000fe2000001ff00 */
[----:B------:R-:W-:Y:S06]  /*3380*/  BRA `(.L_x_47610) ;  /* 0x0000000000107947 */ /* 0x000fec0003800000 */
.L_x_47634:
[----:B------:R0:W5:Y:S01]  /*3390*/  LDG.E.64 R14, desc[UR36][R4.64] ;  /* 0x00000024040e7981 */ /* 0x000162000c1e1b00 */
[----:B------:R-:W-:Y:S05]  /*33a0*/  BRA `(.L_x_47610) ;  /* 0x0000000000087947 */ /* 0x000fea0003800000 */
.L_x_47633:
[----:B------:R0:W5:Y:S01]  /*33b0*/  LDG.E R14, desc[UR36][R4.64] ;  /* 0x00000024040e7981 */ /* 0x000162000c1e1900 */
[----:B------:R-:W-:-:S07]  /*33c0*/  IMAD.MOV.U32 R15, RZ, RZ, RZ ;  /* 0x000000ffff0f7224 */ /* 0x000fce00078e00ff */
.L_x_47610:
[----:B012-45:R-:W-:Y:S01]  /*33d0*/  LOP3.LUT R0, R19, R15, RZ, 0xfc, !PT ;  /* 0x0000000f13007212 */ /* 0x037fe200078efcff */
[----:B------:R-:W-:Y:S03]  /*33e0*/  BSSY B0, `(.L_x_47638) ;  /* 0x000001d000007945 */ /* 0x000fe60003800000 */
[----:B------:R-:W-:-:S13]  /*33f0*/  ISETP.NE.U32.AND P0, PT, R0, RZ, PT ;  /* 0x000000ff0000720c */ /* 0x000fda0003f05070 */
[----:B------:R-:W-:Y:S05]  /*3400*/  @!P0 BRA `(.L_x_47639) ;  /* 0x00000000001c8947 */ /* 0x000fea0003800000 */
[----:B------:R-:W-:Y:S01]  /*3410*/  IMAD.MOV.U32 R12, RZ, RZ, R18 ;  /* 0x000000ffff0c7224 */ /* 0x000fe200078e0012 */
[----:B------:R-:W-:Y:S01]  /*3420*/  MOV R0, 0x3470 ;  /* 0x0000347000007802 */ /* 0x000fe20000000f00 */
[----:B------:R-:W-:Y:S02]  /*3430*/  IMAD.MOV.U32 R7, RZ, RZ, R19 ;  /* 0x000000ffff077224 */ /* 0x000fe400078e0013 */
[----:B---3--:R-:W-:Y:S02]  /*3440*/  IMAD.MOV.U32 R4, RZ, RZ, R14 ;  /* 0x000000ffff047224 */ /* 0x008fe400078e000e */
[----:B------:R-:W-:-:S07]  /*3450*/  IMAD.MOV.U32 R3, RZ, RZ, R15 ;  /* 0x000000ffff037224 */ /* 0x000fce00078e000f */
[----:B------:R-:W-:Y:S05]  /*3460*/  CALL.REL.NOINC `($__internal_42_$__cuda_sm20_rem_s64) ;  /* 0x000000dc00587944 */ /* 0x000fea0003c00000 */
[----:B------:R-:W-:Y:S05]  /*3470*/  BRA `(.L_x_47640) ;  /* 0x00000000004c7947 */ /* 0x000fea0003800000 */
.L_x_47639:
        /* <DEDUP_REMOVED lines=19> */
.L_x_47640:
[----:B------:R-:W-:Y:S05]  /*35b0*/  BSYNC B0 ;  /* 0x0000000000007941 */ /* 0x000fea0003800000 */
.L_x_47638:
[----:B------:R-:W0:Y:S01]  /*35c0*/  LDC.U8 R6, c[0x0][0x491] ;  /* 0x00012440ff067b82 */ /* 0x000e220000000000 */
[----:B------:R-:W-:Y:S02]  /*35d0*/  LOP3.LUT R0, R4, R14, RZ, 0x3c, !PT ;  /* 0x0000000e04007212 */ /* 0x000fe400078e3cff */
[----:B------:R-:W-:Y:S02]  /*35e0*/  LOP3.LUT R3, R5, R15, RZ, 0x3c, !PT ;  /* 0x0000000f05037212 */ /* 0x000fe400078e3cff */
[----:B------:R-:W-:Y:S02]  /*35f0*/  ISETP.GT.U32.AND P0, PT, R0, -0x1, PT ;  /* 0xffffffff0000780c */ /* 0x000fe40003f04070 */
[----:B------:R-:W-:Y:S02]  /*3600*/  ISETP.EQ.U32.AND P1, PT, R4, RZ, PT ;  /* 0x000000ff0400720c */ /* 0x000fe40003f22070 */
[----:B------:R-:W-:-:S04]  /*3610*/  ISETP.GT.AND.EX P0, PT, R3, -0x1, PT, P0 ;  /* 0xffffffff0300780c */ /* 0x000fc80003f04300 */
[----:B------:R-:W-:-:S04]  /*3620*/  ISETP.EQ.OR.EX P0, PT, R5, RZ, P0, P1 ;  /* 0x000000ff0500720c */ /* 0x000fc80000702710 */
[----:B------:R-:W-:Y:S02]  /*3630*/  SEL R3, R14, RZ, !P0 ;  /* 0x000000ff0e037207 */ /* 0x000fe40004000000 */
[----:B------:R-:W-:Y:S02]  /*3640*/  SEL R15, R15, RZ, !P0 ;  /* 0x000000ff0f0f7207 */ /* 0x000fe40004000000 */
[----:B------:R-:W-:Y:S02]  /*3650*/  IADD3 R3, P1, R4, R3, RZ ;  /* 0x0000000304037210 */ /* 0x000fe40007f3e0ff */
[----:B0-----:R-:W-:-:S03]  /*3660*/  PRMT R0, R6, 0x9910, RZ ;  /* 0x0000991006007816 */ /* 0x001fc600000000ff */
[----:B------:R-:W-:Y:S01]  /*3670*/  IMAD.X R15, R5, 0x1, R15, P1 ;  /* 0x00000001050f7824 */ /* 0x000fe200008e060f */
[----:B------:R-:W-:Y:S01]  /*3680*/  ISETP.GT.AND P0, PT, R0, 0x9, PT ;  /* 0x000000090000780c */ /* 0x000fe20003f04270 */
[----:B------:R-:W-:-:S12]  /*3690*/  IMAD.MOV.U32 R14, RZ, RZ, R3 ;  /* 0x000000ffff0e7224 */ /* 0x000fd800078e0003 */
        /* <DEDUP_REMOVED lines=11> */
.L_x_47644:
[----:B------:R0:W-:Y:S01]  /*3750*/  STG.E.U8 desc[UR36][R16.64], R3 ;  /* 0x0000000310007986 */ /* 0x0001e2000c101124 */
[----:B------:R-:W-:Y:S05]  /*3760*/  BRA `(.L_x_47646) ;  /* 0x0000000c004c7947 */ /* 0x000fea0003800000 */
.L_x_47643:
        /* <DEDUP_REMOVED lines=8> */
.L_x_47648:
[----:B------:R0:W-:Y:S01]  /*37f0*/  STG.E desc[UR36][R16.64], R3 ;  /* 0x0000000310007986 */ /* 0x0001e2000c101924 */
[----:B------:R-:W-:Y:S05]  /*3800*/  BRA `(.L_x_47646) ;  /* 0x0000000c00247947 */ /* 0x000fea0003800000 */
.L_x_47647:
[----:B------:R0:W-:Y:S01]  /*3810*/  STG.E.U16 desc[UR36][R16.64], R3 ;  /* 0x0000000310007986 */ /* 0x0001e2000c101524 */
[----:B------:R-:W-:Y:S05]  /*3820*/  BRA `(.L_x_47646) ;  /* 0x0000000c001c7947 */ /* 0x000fea0003800000 */
.L_x_47642:
        /* <DEDUP_REMOVED lines=9> */
.L_x_47650:
[----:B------:R-:W0:Y:S02]  /*38c0*/  I2F.S64 R0, R14 ;  /* 0x0000000e00007312 */ /* 0x000e240000301400 */
[----:B0-----:R-:W-:-:S05]  /*38d0*/  F2FP.F16.F32.PACK_AB R0, RZ, R0 ;  /* 0x00000000ff00723e */ /* 0x001fca00000000ff */
[----:B------:R0:W-:Y:S01]  /*38e0*/  STG.E.U16 desc[UR36][R16.64], R0 ;  /* 0x0000000010007986 */ /* 0x0001e2000c101524 */
[----:B------:R-:W-:Y:S05]  /*38f0*/  BRA `(.L_x_47646) ;  /* 0x0000000800e87947 */ /* 0x000fea0003800000 */
.L_x_47649:
        /* <DEDUP_REMOVED lines=10> */
.L_x_47652:
[----:B------:R-:W0:Y:S02]  /*39a0*/  I2F.S64 R14, R14 ;  /* 0x0000000e000e7312 */ /* 0x000e240000301400 */
[----:B0-----:R-:W-:-:S04]  /*39b0*/  F2FP.F16.F32.PACK_AB R3, RZ, R14 ;  /* 0x0000000eff03723e */ /* 0x001fc800000000ff */
[----:B------:R-:W-:-:S05]  /*39c0*/  PRMT R3, R3, 0x5410, RZ ;  /* 0x0000541003037816 */ /* 0x000fca00000000ff */
[----:B------:R2:W-:Y:S01]  /*39d0*/  STG.E desc[UR36][R16.64], R3 ;  /* 0x0000000310007986 */ /* 0x0005e2000c101924 */
[----:B------:R-:W-:Y:S05]  /*39e0*/  BRA `(.L_x_47646) ;  /* 0x0000000800ac7947 */ /* 0x000fea0003800000 */
.L_x_47651:
[----:B------:R-:W0:Y:S02]  /*39f0*/  I2F.F64.S64 R14, R14 ;  /* 0x0000000e000e7312 */ /* 0x000e240000301c00 */
[----:B0-----:R4:W-:Y:S01]  /*3a00*/  STG.E.64 desc[UR36][R16.64], R14 ;  /* 0x0000000e10007986 */ /* 0x0019e2000c101b24 */
[----:B------:R-:W-:Y:S05]  /*3a10*/  BRA `(.L_x_47646) ;  /* 0x0000000800a07947 */ /* 0x000fea0003800000 */
.L_x_47641:
        /* <DEDUP_REMOVED lines=13> */
.L_x_47655:
[----:B------:R-:W0:Y:S01]  /*3af0*/  I2F.F64.S64 R4, R14 ;  /* 0x0000000e00047312 */ /* 0x000e220000301c00 */
[----:B------:R-:W-:-:S05]  /*3b00*/  CS2R R6, SRZ ;  /* 0x0000000000067805 */ /* 0x000fca000001ff00 */
[----:B0-----:R0:W-:Y:S01]  /*3b10*/  STG.E.128 desc[UR36][R16.64], R4 ;  /* 0x0000000410007986 */ /* 0x0011e2000c101d24 */
[----:B------:R-:W-:Y:S05]  /*3b20*/  BRA `(.L_x_47646) ;  /* 0x00000008005c7947 */ /* 0x000fea0003800000 */
.L_x_47654:
        /* <DEDUP_REMOVED lines=21> */
.L_x_47659:
[----:B------:R-:W-:Y:S05]  /*3c80*/  BSYNC B0 ;  /* 0x0000000000007941 */ /* 0x000fea0003800000 */
.L_x_47658:
[----:B------:R-:W-:-:S05]  /*3c90*/  LOP3.LUT R5, R0, R5, RZ, 0xfc, !PT ;  /* 0x0000000500057212 */ /* 0x000fca00078efcff */
[----:B------:R0:W-:Y:S01]  /*3ca0*/  STG.E.U8 desc[UR36][R16.64], R5 ;  /* 0x0000000510007986 */ /* 0x0001e2000c101124 */
[----:B------:R-:W-:Y:S05]  /*3cb0*/  BRA `(.L_x_47646) ;  /* 0x0000000400f87947 */ /* 0x000fea0003800000 */
.L_x_47657:
        /* <DEDUP_REMOVED lines=13> */
.L_x_47661:
[----:B------:R-:W-:Y:S01]  /*3d90*/  IMAD.MOV.U32 R0, RZ, RZ, 0x7f ;  /* 0x0000007fff007424 */ /* 0x000fe200078e00ff */
[----:B------:R-:W-:-:S04]  /*3da0*/  ISETP.GT.U32.AND P0, PT, R3, 0x7f800000, PT ;  /* 0x7f8000000300780c */ /* 0x000fc80003f04070 */
[----:B------:R-:W-:-:S09]  /*3db0*/  SEL R0, R0, 0x7c, P0 ;  /* 0x0000007c00007807 */ /* 0x000fd20000000000 */
.L_x_47662:
[----:B------:R-:W-:Y:S05]  /*3dc0*/  BSYNC B0 ;  /* 0x0000000000007941 */ /* 0x000fea0003800000 */
.L_x_47660:
[----:B------:R-:W-:-:S04]  /*3dd0*/  LOP3.LUT R3, R15, 0x80000000, RZ, 0xc0, !PT ;  /* 0x800000000f037812 */ /* 0x000fc800078ec0ff */
[----:B------:R-:W-:-:S04]  /*3de0*/  SHF.R.U32.HI R3, RZ, 0x18, R3 ;  /* 0x00000018ff037819 */ /* 0x000fc80000011603 */
[----:B------:R-:W-:-:S05]  /*3df0*/  LOP3.LUT R3, R0, R3, RZ, 0xfc, !PT ;  /* 0x0000000300037212 */ /* 0x000fca00078efcff */
[----:B------:R0:W-:Y:S01]  /*3e00*/  STG.E.U8 desc[UR36][R16.64], R3 ;  /* 0x0000000310007986 */ /* 0x0001e2000c101124 */
[----:B------:R-:W-:Y:S05]  /*3e10*/  BRA `(.L_x_47646) ;  /* 0x0000000400a07947 */ /* 0x000fea0003800000 */
.L_x_47656:
[----:B------:R-:W0:Y:S02]  /*3e20*/  I2F.S64 R0, R14 ;  /* 0x0000000e00007312 */ /* 0x000e240000301400 */
[----:B0-----:R-:W-:-:S05]  /*3e30*/  F2FP.BF16.F32.PACK_AB R0, RZ, R0 ;  /* 0x00000000ff00723e */ /* 0x001fca00000010ff */
[----:B------:R0:W-:Y:S01]  /*3e40*/  STG.E.U16 desc[UR36][R16.64], R0 ;  /* 0x0000000010007986 */ /* 0x0001e2000c101524 */
[----:B------:R-:W-:Y:S05]  /*3e50*/  BRA `(.L_x_47646) ;  /* 0x0000000400907947 */ /* 0x000fea0003800000 */
.L_x_47653:
        /* <DEDUP_REMOVED lines=10> */
.L_x_47665:
        /* <DEDUP_REMOVED lines=17> */
.L_x_47668:
[----:B------:R-:W-:-:S04]  /*4010*/  LOP3.LUT R3, R15, 0x80000000, RZ, 0xc0, !PT ;  /* 0x800000000f037812 */ /* 0x000fc800078ec0ff */
[----:B------:R-:W-:-:S04]  /*4020*/  SHF.R.U32.HI R3, RZ, 0x18, R3 ;  /* 0x00000018ff037819 */ /* 0x000fc80000011603 */
[----:B------:R-:W-:-:S04]  /*4030*/  LOP3.LUT R0, R0, R3, RZ, 0xfc, !PT ;  /* 0x0000000300007212 */ /* 0x000fc800078efcff */
[----:B------:R-:W-:-:S07]  /*4040*/  PRMT R8, R0, 0x7610, R8 ;  /* 0x0000761000087816 */ /* 0x000fce0000000008 */
.L_x_47667:
[----:B------:R-:W-:Y:S05]  /*4050*/  BSYNC B0 ;  /* 0x0000000000007941 */ /* 0x000fea0003800000 */
.L_x_47666:
[----:B------:R0:W-:Y:S01]  /*4060*/  STG.E.U8 desc[UR36][R16.64], R8 ;  /* 0x0000000810007986 */ /* 0x0001e2000c101124 */
[----:B------:R-:W-:Y:S05]  /*4070*/  BRA `(.L_x_47646) ;  /* 0x0000000400087947 */ /* 0x000fea0003800000 */
.L_x_47664:
        /* <DEDUP_REMOVED lines=17> */
.L_x_47671:
[----:B------:R-:W-:-:S04]  /*4190*/  LOP3.LUT R3, R15, 0x80000000, RZ, 0xc0, !PT ;  /* 0x800000000f037812 */ /* 0x000fc800078ec0ff */
[----:B------:R-:W-:-:S04]  /*41a0*/  SHF.R.U32.HI R3, RZ, 0x18, R3 ;  /* 0x00000018ff037819 */ /* 0x000fc80000011603 */
[----:B------:R-:W-:-:S04]  /*41b0*/  LOP3.LUT R0, R0, R3, RZ, 0xfc, !PT ;  /* 0x0000000300007212 */ /* 0x000fc800078efcff */
[----:B------:R-:W-:-:S07]  /*41c0*/  PRMT R8, R0, 0x7610, R8 ;  /* 0x0000761000087816 */ /* 0x000fce0000000008 */
.L_x_47670:
[----:B------:R-:W-:Y:S05]  /*41d0*/  BSYNC B0 ;  /* 0x0000000000007941 */ /* 0x000fea0003800000 */
.L_x_47669:
[----:B------:R0:W-:Y:S01]  /*41e0*/  STG.E.U8 desc[UR36][R16.64], R8 ;  /* 0x0000000810007986 */ /* 0x0001e2000c101124 */
[----:B------:R-:W-:Y:S05]  /*41f0*/  BRA `(.L_x_47646) ;  /* 0x0000000000a87947 */ /* 0x000fea0003800000 */
.L_x_47663:
        /* <DEDUP_REMOVED lines=22> */
.L_x_47645:
        /* <DEDUP_REMOVED lines=16> */
.L_x_47674:
[----:B------:R-:W-:Y:S05]  /*4460*/  BRA `(.L_x_47646) ;  /* 0x00000000000c7947 */ /* 0x000fea0003800000 */
.L_x_47673:
[----:B------:R0:W-:Y:S01]  /*4470*/  STG.E.64 desc[UR36][R16.64], R14 ;  /* 0x0000000e10007986 */ /* 0x0001e2000c101b24 */
[----:B------:R-:W-:Y:S05]  /*4480*/  BRA `(.L_x_47646) ;  /* 0x0000000000047947 */ /* 0x000fea0003800000 */
.L_x_47672:
[----:B------:R0:W-:Y:S02]  /*4490*/  STG.E desc[UR36][R16.64], R3 ;  /* 0x0000000310007986 */ /* 0x0001e4000c101924 */
.L_x_47646:
[----:B------:R-:W-:-:S04]  /*44a0*/  IMAD R2, R2, 0x200, R23 ;  /* 0x0000020002027824 */ /* 0x000fc800078e0217 */
[----:B------:R-:W-:-:S07]  /*44b0*/  VIADD R19, R2, 0x80 ;  /* 0x0000008002137836 */ /* 0x000fce0000000000 */
.L_x_47570:
[----:B------:R-:W-:Y:S05]  /*44c0*/  BSYNC B6 ;  /* 0x0000000000067941 */ /* 0x000fea0003800000 */
.L_x_47569:
        /* <DEDUP_REMOVED lines=358> */
.L_x_47677:
        /* <DEDUP_REMOVED lines=21> */
.L_x_47681:
[----:B------:R1:W5:Y:S01]  /*5c80*/  LDG.E.U8 R22, desc[UR36][R2.64] ;  /* 0x0000002402167981 */ /* 0x000362000c1e1100 */
[----:B------:R-:W-:Y:S01]  /*5c90*/  IMAD.MOV.U32 R23, RZ, RZ, RZ ;  /* 0x000000ffff177224 */ /* 0x000fe200078e00ff */
[----:B------:R-:W-:Y:S06]  /*5ca0*/  BRA `(.L_x_47683) ;  /* 0x0000000c00487947 */ /* 0x000fec0003800000 */
.L_x_47680:
        /* <DEDUP_REMOVED lines=8> */
.L_x_47685:
[----:B------:R-:W2:Y:S02]  /*5d30*/  LDG.E R22, desc[UR36][R2.64] ;  /* 0x0000002402167981 */ /* 0x000ea4000c1e1900 */
[----:B--2---:R-:W-:Y:S01]  /*5d40*/  SHF.R.S32.HI R23, RZ, 0x1f, R22 ;  /* 0x0000001fff177819 */ /* 0x004fe20000011416 */
[----:B------:R-:W-:Y:S06]  /*5d50*/  BRA `(.L_x_47683) ;  /* 0x0000000c001c7947 */ /* 0x000fec0003800000 */
.L_x_47684:
[----:B------:R-:W2:Y:S02]  /*5d60*/  LDG.E.S16 R22, desc[UR36][R2.64] ;  /* 0x0000002402167981 */ /* 0x000ea4000c1e1700 */
[----:B--2---:R-:W-:Y:S01]  /*5d70*/  SHF.R.S32.HI R23, RZ, 0x1f, R22 ;  /* 0x0000001fff177819 */ /* 0x004fe20000011416 */
[----:B------:R-:W-:Y:S06]  /*5d80*/  BRA `(.L_x_47683) ;  /* 0x0000000c00107947 */ /* 0x000fec0003800000 */
.L_x_47679:
        /* <DEDUP_REMOVED lines=9> */
.L_x_47687:
[----:B------:R-:W2:Y:S02]  /*5e20*/  LDG.E.U16 R2, desc[UR36][R2.64] ;  /* 0x0000002402027981 */ /* 0x000ea4000c1e1500 */
[----:B--2---:R-:W-:-:S06]  /*5e30*/  HADD2.F32 R22, -RZ, R2.H0_H0 ;  /* 0x20000002ff167230 */ /* 0x004fcc0000004100 */
[----:B------:R-:W0:Y:S01]  /*5e40*/  F2I.S64.TRUNC R22, R22 ;  /* 0x0000001600167311 */ /* 0x000e22000020d900 */
[----:B------:R-:W-:Y:S05]  /*5e50*/  BRA `(.L_x_47683) ;  /* 0x0000000800dc7947 */ /* 0x000fea0003800000 */
.L_x_47686:
        /* <DEDUP_REMOVED lines=9> */
.L_x_47689:
[----:B------:R-:W2:Y:S02]  /*5ef0*/  LDG.E.U16 R2, desc[UR36][R2.64] ;  /* 0x0000002402027981 */ /* 0x000ea4000c1e1500 */
[----:B--2---:R-:W-:-:S06]  /*5f00*/  HADD2.F32 R22, -RZ, R2.H0_H0 ;  /* 0x20000002ff167230 */ /* 0x004fcc0000004100 */
[----:B------:R-:W0:Y:S01]  /*5f10*/  F2I.S64.TRUNC R22, R22 ;  /* 0x0000001600167311 */ /* 0x000e22000020d900 */
[----:B------:R-:W-:Y:S05]  /*5f20*/  BRA `(.L_x_47683) ;  /* 0x0000000800a87947 */ /* 0x000fea0003800000 */
.L_x_47688:
[----:B------:R-:W2:Y:S02]  /*5f30*/  LDG.E.64 R2, desc[UR36][R2.64] ;  /* 0x0000002402027981 */ /* 0x000ea4000c1e1b00 */
[----:B--2---:R2:W3:Y:S01]  /*5f40*/  F2I.S64.F64.TRUNC R22, R2 ;  /* 0x0000000200167311 */ /* 0x0044e2000030d900 */
[----:B------:R-:W-:Y:S05]  /*5f50*/  BRA `(.L_x_47683) ;  /* 0x00000008009c7947 */ /* 0x000fea0003800000 */
.L_x_47678:
        /* <DEDUP_REMOVED lines=13> */
.L_x_47692:
[----:B------:R-:W2:Y:S02]  /*6030*/  LDG.E.64 R2, desc[UR36][R2.64] ;  /* 0x0000002402027981 */ /* 0x000ea4000c1e1b00 */
[----:B--2---:R0:W1:Y:S01]  /*6040*/  F2I.S64.F64.TRUNC R22, R2 ;  /* 0x0000000200167311 */ /* 0x004062000030d900 */
[----:B------:R-:W-:Y:S05]  /*6050*/  BRA `(.L_x_47683) ;  /* 0x00000008005c7947 */ /* 0x000fea0003800000 */
.L_x_47691:
        /* <DEDUP_REMOVED lines=27> */
.L_x_47694:
        /* <DEDUP_REMOVED lines=14> */
.L_x_47693:
[----:B------:R-:W2:Y:S02]  /*62f0*/  LDG.E.U16 R22, desc[UR36][R2.64] ;  /* 0x0000002402167981 */ /* 0x000ea4000c1e1500 */
[----:B--2---:R-:W-:-:S06]  /*6300*/  IMAD.U32 R22, R22, 0x10000, RZ ;  /* 0x0001000016167824 */ /* 0x004fcc00078e00ff */
[----:B------:R-:W0:Y:S01]  /*6310*/  F2I.S64.TRUNC R22, R22 ;  /* 0x0000001600167311 */ /* 0x000e22000020d900 */
[----:B------:R-:W-:Y:S05]  /*6320*/  BRA `(.L_x_47683) ;  /* 0x0000000400a87947 */ /* 0x000fea0003800000 */
.L_x_47690:
        /* <DEDUP_REMOVED lines=11> */
.L_x_47697:
        /* <DEDUP_REMOVED lines=21> */
.L_x_47701:
[----:B------:R-:W-:Y:S05]  /*6530*/  BSYNC B1 ;  /* 0x0000000000017941 */ /* 0x000fea0003800000 */
.L_x_47700:
[----:B------:R-:W-:Y:S01]  /*6540*/  IMAD.SHL.U32 R2, R2, 0x100000, RZ ;  /* 0x0010000002027824 */ /* 0x000fe200078e00ff */
[----:B------:R-:W-:-:S04]  /*6550*/  LEA R3, R0, 0x3b800000, 0x17 ;  /* 0x3b80000000037811 */ /* 0x000fc800078eb8ff */
[----:B------:R-:W-:-:S07]  /*6560*/  LOP3.LUT R22, R3, R2, R22, 0xfe, !PT ;  /* 0x0000000203167212 */ /* 0x000fce00078efe16 */
.L_x_47699:
[----:B------:R-:W-:Y:S05]  /*6570*/  BSYNC B0 ;  /* 0x0000000000007941 */ /* 0x000fea0003800000 */
.L_x_47698:
[----:B------:R-:W0:Y:S01]  /*6580*/  F2I.S64.TRUNC R22, R22 ;  /* 0x0000001600167311 */ /* 0x000e22000020d900 */
[----:B------:R-:W-:Y:S05]  /*6590*/  BRA `(.L_x_47683) ;  /* 0x00000004000c7947 */ /* 0x000fea0003800000 */
.L_x_47696:
        /* <DEDUP_REMOVED lines=21> */
.L_x_47705:
[----:B------:R-:W-:Y:S05]  /*66f0*/  BSYNC B1 ;  /* 0x0000000000017941 */ /* 0x000fea0003800000 */
.L_x_47704:
[----:B------:R-:W-:Y:S01]  /*6700*/  IMAD.SHL.U32 R2, R2, 0x200000, RZ ;  /* 0x0020000002027824 */ /* 0x000fe200078e00ff */
[----:B------:R-:W-:-:S04]  /*6710*/  LEA R3, R0, 0x37800000, 0x17 ;  /* 0x3780000000037811 */ /* 0x000fc800078eb8ff */
[----:B------:R-:W-:-:S07]  /*6720*/  LOP3.LUT R22, R3, R2, R22, 0xfe, !PT ;  /* 0x0000000203167212 */ /* 0x000fce00078efe16 */
.L_x_47703:
[----:B------:R-:W-:Y:S05]  /*6730*/  BSYNC B0 ;  /* 0x0000000000007941 */ /* 0x000fea0003800000 */
.L_x_47702:
[----:B------:R-:W0:Y:S01]  /*6740*/  F2I.S64.TRUNC R22, R22 ;  /* 0x0000001600167311 */ /* 0x000e22000020d900 */
[----:B------:R-:W-:Y:S05]  /*6750*/  BRA `(.L_x_47683) ;  /* 0x00000000009c7947 */ /* 0x000fea0003800000 */
.L_x_47695:
        /* <DEDUP_REMOVED lines=14> */
.L_x_47709:
[----:B------:R-:W-:Y:S05]  /*6840*/  BSYNC B0 ;  /* 0x0000000000007941 */ /* 0x000fea0003800000 */
.L_x_47708:
[----:B------:R-:W0:Y:S01]  /*6850*/  F2I.S64.TRUNC R22, R22 ;  /* 0x0000001600167311 */ /* 0x000e22000020d900 */
[----:B------:R-:W-:Y:S05]  /*6860*/  BRA `(.L_x_47683) ;  /* 0x0000000000587947 */ /* 0x000fea0003800000 */
.L_x_47682:
        /* <DEDUP_REMOVED lines=16> */
.L_x_47710:
[----:B------:R-:W-:Y:S01]  /*6970*/  CS2R R22, SRZ ;  /* 0x0000000000167805 */ /* 0x000fe2000001ff00 */
[----:B------:R-:W-:Y:S06]  /*6980*/  BRA `(.L_x_47683) ;  /* 0x0000000000107947 */ /* 0x000fec0003800000 */
.L_x_47707:
[----:B------:R0:W5:Y:S01]  /*6990*/  LDG.E.64 R22, desc[UR36][R2.64] ;  /* 0x0000002402167981 */ /* 0x000162000c1e1b00 */
[----:B------:R-:W-:Y:S05]  /*69a0*/  BRA `(.L_x_47683) ;  /* 0x0000000000087947 */ /* 0x000fea0003800000 */
.L_x_47706:
[----:B------:R0:W5:Y:S01]  /*69b0*/  LDG.E R22, desc[UR36][R2.64] ;  /* 0x0000002402167981 */ /* 0x000162000c1e1900 */
[----:B------:R-:W-:-:S07]  /*69c0*/  IMAD.MOV.U32 R23, RZ, RZ, RZ ;  /* 0x000000ffff177224 */ /* 0x000fce00078e00ff */
.L_x_47683:
[----:B0-----:R-:W0:Y:S01]  /*69d0*/  LDC.U8 R4, c[0x0][0x493] ;  /* 0x000124c0ff047b82 */ /* 0x001e220000000000 */
[----:B------:R-:W-:Y:S02]  /*69e0*/  ULDC.64 UR4, c[0x0][0x488] ;  /* 0x0001220000047ab9 */ /* 0x000fe40000000a00 */
[----:B-12-4-:R-:W-:-:S05]  /*69f0*/  IADD3 R2, P0, R18, UR4, RZ ;  /* 0x0000000412027c10 */ /* 0x016fca000ff1e0ff */
        /* <DEDUP_REMOVED lines=15> */
.L_x_47714:
[----:B------:R0:W5:Y:S01]  /*6af0*/  LDG.E.U8 R14, desc[UR36][R2.64] ;  /* 0x00000024020e7981 */ /* 0x000162000c1e1100 */
[----:B------:R-:W-:Y:S01]  /*6b00*/  IMAD.MOV.U32 R15, RZ, RZ, RZ ;  /* 0x000000ffff0f7224 */ /* 0x000fe200078e00ff */
[----:B------:R-:W-:Y:S06]  /*6b10*/  BRA `(.L_x_47716) ;  /* 0x0000000c00487947 */ /* 0x000fec0003800000 */
.L_x_47713:
        /* <DEDUP_REMOVED lines=8> */
.L_x_47718:
[----:B------:R-:W2:Y:S02]  /*6ba0*/  LDG.E R14, desc[UR36][R2.64] ;  /* 0x00000024020e7981 */ /* 0x000ea4000c1e1900 */
[----:B--2---:R-:W-:Y:S01]  /*6bb0*/  SHF.R.S32.HI R15, RZ, 0x1f, R14 ;  /* 0x0000001fff0f7819 */ /* 0x004fe2000001140e */
[----:B------:R-:W-:Y:S06]  /*6bc0*/  BRA `(.L_x_47716) ;  /* 0x0000000c001c7947 */ /* 0x000fec0003800000 */
.L_x_47717:
[----:B------:R-:W2:Y:S02]  /*6bd0*/  LDG.E.S16 R14, desc[UR36][R2.64] ;  /* 0x00000024020e7981 */ /* 0x000ea4000c1e1700 */
[----:B--2---:R-:W-:Y:S01]  /*6be0*/  SHF.R.S32.HI R15, RZ, 0x1f, R14 ;  /* 0x0000001fff0f7819 */ /* 0x004fe2000001140e */
[----:B------:R-:W-:Y:S06]  /*6bf0*/  BRA `(.L_x_47716) ;  /* 0x0000000c00107947 */ /* 0x000fec0003800000 */
.L_x_47712:
[----:B------:R-:W-:-:S13]  /*6c00*/  ISETP.GT.AND P0, PT, R0, 0x6, PT ;  /* 0x000000060000780c */ /* 0x000fda0003f04270 */
[----:B------:R-:W-:Y:S05]  /*6c10*/  @P0 BRA `(.L_x_47719) ;  /* 0x00000000002c0947 */ /* 0x000fea0003800000 */
[----:B------:R-:W-:-:S13]  /*6c20*/  ISETP.NE.AND P0, PT, R0, 0x5, PT ;  /* 0x000000050000780c */ /* 0x000fda0003f05270 */
[----:B------:R-:W-:Y:S05]  /*6c30*/  @!P0 BRA `(.L_x_47720) ;  /* 0x0000000000148947 */ /* 0x000fea0003800000 */
[----:B------:R-:W-:-:S13]  /*6c40*/  ISETP.NE.AND P0, PT, R0, 0x6, PT ;  /* 0x000000060000780c */ /* 0x000fda0003f05270 */
[----:B------:R-:W-:Y:S05]  /*6c50*/  @P0 BRA `(.L_x_47715) ;  /* 0x0000000800a00947 */ /* 0x000fea0003800000 */
[----:B------:R-:W2:Y:S02]  /*6c60*/  LDG.E R2, desc[UR36][R2.64] ;  /* 0x0000002402027981 */ /* 0x000ea4000c1e1900 */
[----:B--2---:R4:W0:Y:S01]  /*6c70*/  F2I.S64.TRUNC R14, R2 ;  /* 0x00000002000e7311 */ /* 0x004822000020d900 */
[----:B------:R-:W-:Y:S05]  /*6c80*/  BRA `(.L_x_47716) ;  /* 0x0000000800ec7947 */ /* 0x000fea0003800000 */
.L_x_47720:
[----:B------:R-:W2:Y:S02]  /*6c90*/  LDG.E.U16 R2, desc[UR36][R2.64] ;  /* 0x0000002402027981 */ /* 0x000ea4000c1e1500 */
[----:B--2---:R-:W-:-:S06]  /*6ca0*/  HADD2.F32 R14, -RZ, R2.H0_H0 ;  /* 0x20000002ff0e7230 */ /* 0x004fcc0000004100 */
[----:B------:R-:W2:Y:S01]  /*6cb0*/  F2I.S64.TRUNC R14, R14 ;  /* 0x0000000e000e7311 */ /* 0x000ea2000020d900 */
[----:B------:R-:W-:Y:S05]  /*6cc0*/  BRA `(.L_x_47716) ;  /* 0x0000000800dc7947 */ /* 0x000fea0003800000 */
.L_x_47719:
        /* <DEDUP_REMOVED lines=9> */
.L_x_47722:
[----:B------:R-:W2:Y:S02]  /*6d60*/  LDG.E.U16 R2, desc[UR36][R2.64] ;  /* 0x0000002402027981 */ /* 0x000ea4000c1e1500 */
[----:B--2---:R-:W-:-:S06]  /*6d70*/  HADD2.F32 R14, -RZ, R2.H0_H0 ;  /* 0x20000002ff0e7230 */ /* 0x004fcc0000004100 */
[----:B------:R-:W0:Y:S01]  /*6d80*/  F2I.S64.TRUNC R14, R14 ;  /* 0x0000000e000e7311 */ /* 0x000e22000020d900 */
[----:B------:R-:W-:Y:S05]  /*6d90*/  BRA `(.L_x_47716) ;  /* 0x0000000800a87947 */ /* 0x000fea0003800000 */
.L_x_47721:
[----:B------:R-:W2:Y:S02]  /*6da0*/  LDG.E.64 R2, desc[UR36][R2.64] ;  /* 0x0000002402027981 */ /* 0x000ea4000c1e1b00 */
[----:B--2---:R0:W1:Y:S01]  /*6db0*/  F2I.S64.F64.TRUNC R14, R2 ;  /* 0x00000002000e7311 */ /* 0x004062000030d900 */
[----:B------:R-:W-:Y:S05]  /*6dc0*/  BRA `(.L_x_47716) ;  /* 0x00000008009c7947 */ /* 0x000fea0003800000 */
.L_x_47711:
        /* <DEDUP_REMOVED lines=13> */
.L_x_47725:
[----:B------:R-:W2:Y:S02]  /*6ea0*/  LDG.E.64 R2, desc[UR36][R2.64] ;  /* 0x0000002402027981 */ /* 0x000ea4000c1e1b00 */
[----:B--2---:R0:W1:Y:S01]  /*6eb0*/  F2I.S64.F64.TRUNC R14, R2 ;  /* 0x00000002000e7311 */ /* 0x004062000030d900 */
[----:B------:R-:W-:Y:S05]  /*6ec0*/  BRA `(.L_x_47716) ;  /* 0x00000008005c7947 */ /* 0x000fea0003800000 */
.L_x_47724:
        /* <DEDUP_REMOVED lines=27> */
.L_x_47727:
        /* <DEDUP_REMOVED lines=14> */
.L_x_47726:
[----:B------:R-:W2:Y:S02]  /*7160*/  LDG.E.U16 R14, desc[UR36][R2.64] ;  /* 0x00000024020e7981 */ /* 0x000ea4000c1e1500 */
[----:B--2---:R-:W-:-:S06]  /*7170*/  IMAD.U32 R14, R14, 0x10000, RZ ;  /* 0x000100000e0e7824 */ /* 0x004fcc00078e00ff */
[----:B------:R-:W0:Y:S01]  /*7180*/  F2I.S64.TRUNC R14, R14 ;  /* 0x0000000e000e7311 */ /* 0x000e22000020d900 */
[----:B------:R-:W-:Y:S05]  /*7190*/  BRA `(.L_x_47716) ;  /* 0x0000000400a87947 */ /* 0x000fea0003800000 */
.L_x_47723:
        /* <DEDUP_REMOVED lines=11> */
.L_x_47730:
        /* <DEDUP_REMOVED lines=21> */
.L_x_47734:
[----:B------:R-:W-:Y:S05]  /*73a0*/  BSYNC B1 ;  /* 0x0000000000017941 */ /* 0x000fea0003800000 */
.L_x_47733:
[----:B------:R-:W-:Y:S01]  /*73b0*/  IMAD.SHL.U32 R2, R2, 0x100000, RZ ;  /* 0x0010000002027824 */ /* 0x000fe200078e00ff */
[----:B------:R-:W-:-:S04]  /*73c0*/  LEA R3, R0, 0x3b800000, 0x17 ;  /* 0x3b80000000037811 */ /* 0x000fc800078eb8ff */
[----:B------:R-:W-:-:S07]  /*73d0*/  LOP3.LUT R14, R3, R2, R14, 0xfe, !PT ;  /* 0x00000002030e7212 */ /* 0x000fce00078efe0e */
.L_x_47732:
[----:B------:R-:W-:Y:S05]  /*73e0*/  BSYNC B0 ;  /* 0x0000000000007941 */ /* 0x000fea0003800000 */
.L_x_47731:
[----:B------:R-:W0:Y:S01]  /*73f0*/  F2I.S64.TRUNC R14, R14 ;  /* 0x0000000e000e7311 */ /* 0x000e22000020d900 */
[----:B------:R-:W-:Y:S05]  /*7400*/  BRA `(.L_x_47716) ;  /* 0x00000004000c7947 */ /* 0x000fea0003800000 */
.L_x_47729:
        /* <DEDUP_REMOVED lines=21> */
.L_x_47738:
[----:B------:R-:W-:Y:S05]  /*7560*/  BSYNC B1 ;  /* 0x0000000000017941 */ /* 0x000fea0003800000 */
.L_x_47737:
[----:B------:R-:W-:Y:S01]  /*7570*/  IMAD.SHL.U32 R2, R2, 0x200000, RZ ;  /* 0x0020000002027824 */ /* 0x000fe200078e00ff */
[----:B------:R-:W-:-:S04]  /*7580*/  LEA R3, R0, 0x37800000, 0x17 ;  /* 0x3780000000037811 */ /* 0x000fc800078eb8ff */
[----:B------:R-:W-:-:S07]  /*7590*/  LOP3.LUT R14, R3, R2, R14, 0xfe, !PT ;  /* 0x00000002030e7212 */ /* 0x000fce00078efe0e */
.L_x_47736:
[----:B------:R-:W-:Y:S05]  /*75a0*/  BSYNC B0 ;  /* 0x0000000000007941 */ /* 0x000fea0003800000 */
.L_x_47735:
[----:B------:R-:W0:Y:S01]  /*75b0*/  F2I.S64.TRUNC R14, R14 ;  /* 0x0000000e000e7311 */ /* 0x000e22000020d900 */
[----:B------:R-:W-:Y:S05]  /*75c0*/  BRA `(.L_x_47716) ;  /* 0x00000000009c7947 */ /* 0x000fea0003800000 */
.L_x_47728:
        /* <DEDUP_REMOVED lines=14> */
.L_x_47742:
[----:B------:R-:W-:Y:S05]  /*76b0*/  BSYNC B0 ;  /* 0x0000000000007941 */ /* 0x000fea0003800000 */
.L_x_47741:
[----:B------:R-:W0:Y:S01]  /*76c0*/  F2I.S64.TRUNC R14, R14 ;  /* 0x0000000e000e7311 */ /* 0x000e22000020d900 */
[----:B------:R-:W-:Y:S05]  /*76d0*/  BRA `(.L_x_47716) ;  /* 0x0000000000587947 */ /* 0x000fea0003800000 */
.L_x_47715:
        /* <DEDUP_REMOVED lines=16> */
.L_x_47743:
[----:B------:R-:W-:Y:S01]  /*77e0*/  CS2R R14, SRZ ;  /* 0x00000000000e7805 */ /* 0x000fe2000001ff00 */
[----:B------:R-:W-:Y:S06]  /*77f0*/  BRA `(.L_x_47716) ;  /* 0x0000000000107947 */ /* 0x000fec0003800000 */
.L_x_47740:
[----:B------:R0:W5:Y:S01]  /*7800*/  LDG.E.64 R14, desc[UR36][R2.64] ;  /* 0x00000024020e7981 */ /* 0x000162000c1e1b00 */
[----:B------:R-:W-:Y:S05]  /*7810*/  BRA `(.L_x_47716) ;  /* 0x0000000000087947 */ /* 0x000fea0003800000 */
.L_x_47739:
[----:B------:R0:W5:Y:S01]  /*7820*/  LDG.E R14, desc[UR36][R2.64] ;  /* 0x00000024020e7981 */ /* 0x000162000c1e1900 */
[----:B------:R-:W-:-:S07]  /*7830*/  IMAD.MOV.U32 R15, RZ, RZ, RZ ;  /* 0x000000ffff0f7224 */ /* 0x000fce00078e00ff */
.L_x_47716:
[----:B0123-5:R-:W-:Y:S01]  /*7840*/  LOP3.LUT R0, R23, R15, RZ, 0xfc, !PT ;  /* 0x0000000f17007212 */ /* 0x02ffe200078efcff */
[----:B------:R-:W-:Y:S03]  /*7850*/  BSSY B0, `(.L_x_47744) ;  /* 0x000001c000007945 */ /* 0x000fe60003800000 */
[----:B------:R-:W-:-:S13]  /*7860*/  ISETP.NE.U32.AND P0, PT, R0, RZ, PT ;  /* 0x000000ff0000720c */ /* 0x000fda0003f05070 */
[----:B------:R-:W-:Y:S05]  /*7870*/  @!P0 BRA `(.L_x_47745) ;  /* 0x00000000001c8947 */ /* 0x000fea0003800000 */
[----:B------:R-:W-:Y:S01]  /*7880*/  IMAD.MOV.U32 R12, RZ, RZ, R22 ;  /* 0x000000ffff0c7224 */ /* 0x000fe200078e0016 */
[----:B------:R-:W-:Y:S01]  /*7890*/  MOV R0, 0x78e0 ;  /* 0x000078e000007802 */ /* 0x000fe20000000f00 */
[----:B------:R-:W-:Y:S02]  /*78a0*/  IMAD.MOV.U32 R7, RZ, RZ, R23 ;  /* 0x000000ffff077224 */ /* 0x000fe400078e0017 */
[----:B------:R-:W-:Y:S02]  /*78b0*/  IMAD.MOV.U32 R4, RZ, RZ, R14 ;  /* 0x000000ffff047224 */ /* 0x000fe400078e000e */
[----:B------:R-:W-:-:S07]  /*78c0*/  IMAD.MOV.U32 R3, RZ, RZ, R15 ;  /* 0x000000ffff037224 */ /* 0x000fce00078e000f */
[----:B----4-:R-:W-:Y:S05]  /*78d0*/  CALL.REL.NOINC `($__internal_42_$__cuda_sm20_rem_s64) ;  /* 0x00000098003c7944 */ /* 0x010fea0003c00000 */
[----:B------:R-:W-:Y:S05]  /*78e0*/  BRA `(.L_x_47746) ;  /* 0x0000000000487947 */ /* 0x000fea0003800000 */
.L_x_47745:
[----:B------:R-:W0:Y:S01]  /*78f0*/  I2F.U32.RP R0, R14 ;  /* 0x0000000e00007306 */ /* 0x000e220000209000 */
[----:B------:R-:W-:-:S07]  /*7900*/  ISETP.NE.U32.AND P1, PT, R14, RZ, PT ;  /* 0x000000ff0e00720c */ /* 0x000fce0003f25070 */
[----:B0-----:R-:W4:Y:S02]  /*7910*/  MUFU.RCP R0, R0 ;  /* 0x0000000000007308 */ /* 0x001f240000001000 */
[----:B----4-:R-:W-:-:S06]  /*7920*/  VIADD R2, R0, 0xffffffe ;  /* 0x0ffffffe00027836 */ /* 0x010fcc0000000000 */
        /* <DEDUP_REMOVED lines=14> */
.L_x_47746:
[----:B------:R-:W-:Y:S05]  /*7a10*/  BSYNC B0 ;  /* 0x0000000000007941 */ /* 0x000fea0003800000 */
.L_x_47744:
        /* <DEDUP_REMOVED lines=25> */
.L_x_47750:
[----:B------:R0:W-:Y:S01]  /*7bb0*/  STG.E.U8 desc[UR36][R16.64], R7 ;  /* 0x0000000710007986 */ /* 0x0001e2000c101124 */
[----:B------:R-:W-:Y:S05]  /*7bc0*/  BRA `(.L_x_47752) ;  /* 0x0000000c00507947 */ /* 0x000fea0003800000 */
.L_x_47749:
        /* <DEDUP_REMOVED lines=8> */
.L_x_47754:
[----:B------:R0:W-:Y:S01]  /*7c50*/  STG.E desc[UR36][R16.64], R7 ;  /* 0x0000000710007986 */ /* 0x0001e2000c101924 */
[----:B------:R-:W-:Y:S05]  /*7c60*/  BRA `(.L_x_47752) ;  /* 0x0000000c00287947 */ /* 0x000fea0003800000 */
.L_x_47753:
[----:B------:R0:W-:Y:S01]  /*7c70*/  STG.E.U16 desc[UR36][R16.64], R7 ;  /* 0x0000000710007986 */ /* 0x0001e2000c101524 */
[----:B------:R-:W-:Y:S05]  /*7c80*/  BRA `(.L_x_47752) ;  /* 0x0000000c00207947 */ /* 0x000fea0003800000 */
.L_x_47748:
        /* <DEDUP_REMOVED lines=9> */
.L_x_47756:
[----:B------:R-:W0:Y:S02]  /*7d20*/  I2F.S64 R0, R2 ;  /* 0x0000000200007312 */ /* 0x000e240000301400 */
[----:B0-----:R-:W-:-:S05]  /*7d30*/  F2FP.F16.F32.PACK_AB R0, RZ, R0 ;  /* 0x00000000ff00723e */ /* 0x001fca00000000ff */
[----:B------:R0:W-:Y:S01]  /*7d40*/  STG.E.U16 desc[UR36][R16.64], R0 ;  /* 0x0000000010007986 */ /* 0x0001e2000c101524 */
[----:B------:R-:W-:Y:S05]  /*7d50*/  BRA `(.L_x_47752) ;  /* 0x0000000800ec7947 */ /* 0x000fea0003800000 */
.L_x_47755:
        /* <DEDUP_REMOVED lines=10> */
.L_x_47758:
[----:B------:R-:W0:Y:S02]  /*7e00*/  I2F.S64 R2, R2 ;  /* 0x0000000200027312 */ /* 0x000e240000301400 */
[----:B0-----:R-:W-:-:S04]  /*7e10*/  F2FP.F16.F32.PACK_AB R3, RZ, R2 ;  /* 0x00000002ff03723e */ /* 0x001fc800000000ff */
[----:B------:R-:W-:-:S05]  /*7e20*/  PRMT R3, R3, 0x5410, RZ ;  /* 0x0000541003037816 */ /* 0x000fca00000000ff */
[----:B------:R0:W-:Y:S01]  /*7e30*/  STG.E desc[UR36][R16.64], R3 ;  /* 0x0000000310007986 */ /* 0x0001e2000c101924 */
[----:B------:R-:W-:Y:S05]  /*7e40*/  BRA `(.L_x_47752) ;  /* 0x0000000800b07947 */ /* 0x000fea0003800000 */
.L_x_47757:
[----:B------:R-:W0:Y:S02]  /*7e50*/  I2F.F64.S64 R2, R2 ;  /* 0x0000000200027312 */ /* 0x000e240000301c00 */
[----:B0-----:R0:W-:Y:S01]  /*7e60*/  STG.E.64 desc[UR36][R16.64], R2 ;  /* 0x0000000210007986 */ /* 0x0011e2000c101b24 */
[----:B------:R-:W-:Y:S05]  /*7e70*/  BRA `(.L_x_47752) ;  /* 0x0000000800a47947 */ /* 0x000fea0003800000 */
.L_x_47747:
        /* <DEDUP_REMOVED lines=13> */
.L_x_47761:
[----:B------:R-:W0:Y:S01]  /*7f50*/  I2F.F64.S64 R4, R2 ;  /* 0x0000000200047312 */ /* 0x000e220000301c00 */
[----:B------:R-:W-:-:S05]  /*7f60*/  CS2R R6, SRZ ;  /* 0x0000000000067805 */ /* 0x000fca000001ff00 */
[----:B0-----:R0:W-:Y:S01]  /*7f70*/  STG.E.128 desc[UR36][R16.64], R4 ;  /* 0x0000000410007986 */ /* 0x0011e2000c101d24 */
[----:B------:R-:W-:Y:S05]  /*7f80*/  BRA `(.L_x_47752) ;  /* 0x0000000800607947 */ /* 0x000fea0003800000 */
.L_x_47760:
        /* <DEDUP_REMOVED lines=21> */
.L_x_47765:
[----:B------:R-:W-:Y:S05]  /*80e0*/  BSYNC B0 ;  /* 0x0000000000007941 */ /* 0x000fea0003800000 */
.L_x_47764:
[----:B------:R-:W-:-:S05]  /*80f0*/  LOP3.LUT R5, R0, R5, RZ, 0xfc, !PT ;  /* 0x0000000500057212 */ /* 0x000fca00078efcff */
[----:B------:R0:W-:Y:S01]  /*8100*/  STG.E.U8 desc[UR36][R16.64], R5 ;  /* 0x0000000510007986 */ /* 0x0001e2000c101124 */
[----:B------:R-:W-:Y:S05]  /*8110*/  BRA `(.L_x_47752) ;  /* 0x0000000400fc7947 */ /* 0x000fea0003800000 */
.L_x_47763:
        /* <DEDUP_REMOVED lines=13> */
.L_x_47767:
[----:B------:R-:W-:Y:S01]  /*81f0*/  IMAD.MOV.U32 R0, RZ, RZ, 0x7f ;  /* 0x0000007fff007424 */ /* 0x000fe200078e00ff */
[----:B------:R-:W-:-:S04]  /*8200*/  ISETP.GT.U32.AND P0, PT, R4, 0x7f800000, PT ;  /* 0x7f8000000400780c */ /* 0x000fc80003f04070 */
[----:B------:R-:W-:-:S09]  /*8210*/  SEL R0, R0, 0x7c, P0 ;  /* 0x0000007c00007807 */ /* 0x000fd20000000000 */
.L_x_47768:
[----:B------:R-:W-:Y:S05]  /*8220*/  BSYNC B0 ;  /* 0x0000000000007941 */ /* 0x000fea0003800000 */
.L_x_47766:
[----:B------:R-:W-:-:S04]  /*8230*/  LOP3.LUT R2, R3, 0x80000000, RZ, 0xc0, !PT ;  /* 0x8000000003027812 */ /* 0x000fc800078ec0ff */
[----:B------:R-:W-:-:S04]  /*8240*/  SHF.R.U32.HI R3, RZ, 0x18, R2 ;  /* 0x00000018ff037819 */ /* 0x000fc80000011602 */
[----:B------:R-:W-:-:S05]  /*8250*/  LOP3.LUT R3, R0, R3, RZ, 0xfc, !PT ;  /* 0x0000000300037212 */ /* 0x000fca00078efcff */
[----:B------:R0:W-:Y:S01]  /*8260*/  STG.E.U8 desc[UR36][R16.64], R3 ;  /* 0x0000000310007986 */ /* 0x0001e2000c101124 */
[----:B------:R-:W-:Y:S05]  /*8270*/  BRA `(.L_x_47752) ;  /* 0x0000000400a47947 */ /* 0x000fea0003800000 */
.L_x_47762:
[----:B------:R-:W0:Y:S02]  /*8280*/  I2F.S64 R0, R2 ;  /* 0x0000000200007312 */ /* 0x000e240000301400 */
[----:B0-----:R-:W-:-:S05]  /*8290*/  F2FP.BF16.F32.PACK_AB R0, RZ, R0 ;  /* 0x00000000ff00723e */ /* 0x001fca00000010ff */
[----:B------:R0:W-:Y:S01]  /*82a0*/  STG.E.U16 desc[UR36][R16.64], R0 ;  /* 0x0000000010007986 */ /* 0x0001e2000c101524 */
[----:B------:R-:W-:Y:S05]  /*82b0*/  BRA `(.L_x_47752) ;  /* 0x0000000400947947 */ /* 0x000fea0003800000 */
.L_x_47759:
        /* <DEDUP_REMOVED lines=10> */
.L_x_47771:
        /* <DEDUP_REMOVED lines=17> */
.L_x_47774:
[----:B------:R-:W-:-:S04]  /*8470*/  LOP3.LUT R2, R3, 0x80000000, RZ, 0xc0, !PT ;  /* 0x8000000003027812 */ /* 0x000fc800078ec0ff */
[----:B------:R-:W-:-:S04]  /*8480*/  SHF.R.U32.HI R3, RZ, 0x18, R2 ;  /* 0x00000018ff037819 */ /* 0x000fc80000011602 */
[----:B------:R-:W-:-:S04]  /*8490*/  LOP3.LUT R0, R0, R3, RZ, 0xfc, !PT ;  /* 0x0000000300007212 */ /* 0x000fc800078efcff */
[----:B------:R-:W-:-:S07]  /*84a0*/  PRMT R8, R0, 0x7610, R8 ;  /* 0x0000761000087816 */ /* 0x000fce0000000008 */
.L_x_47773:
[----:B------:R-:W-:Y:S05]  /*84b0*/  BSYNC B0 ;  /* 0x0000000000007941 */ /* 0x000fea0003800000 */
.L_x_47772:
[----:B------:R3:W-:Y:S01]  /*84c0*/  STG.E.U8 desc[UR36][R16.64], R8 ;  /* 0x0000000810007986 */ /* 0x0007e2000c101124 */
[----:B------:R-:W-:Y:S05]  /*84d0*/  BRA `(.L_x_47752) ;  /* 0x00000004000c7947 */ /* 0x000fea0003800000 */
.L_x_47770:
        /* <DEDUP_REMOVED lines=17> */
.L_x_47777:
[----:B------:R-:W-:-:S04]  /*85f0*/  LOP3.LUT R2, R3, 0x80000000, RZ, 0xc0, !PT ;  /* 0x8000000003027812 */ /* 0x000fc800078ec0ff */
[----:B------:R-:W-:-:S04]  /*8600*/  SHF.R.U32.HI R3, RZ, 0x18, R2 ;  /* 0x00000018ff037819 */ /* 0x000fc80000011602 */
[----:B------:R-:W-:-:S04]  /*8610*/  LOP3.LUT R0, R0, R3, RZ, 0xfc, !PT ;  /* 0x0000000300007212 */ /* 0x000fc800078efcff */
[----:B------:R-:W-:-:S07]  /*8620*/  PRMT R8, R0, 0x7610, R8 ;  /* 0x0000761000087816 */ /* 0x000fce0000000008 */
.L_x_47776:
[----:B------:R-:W-:Y:S05]  /*8630*/  BSYNC B0 ;  /* 0x0000000000007941 */ /* 0x000fea0003800000 */
.L_x_47775:
[----:B------:R0:W-:Y:S01]  /*8640*/  STG.E.U8 desc[UR36][R16.64], R8 ;  /* 0x0000000810007986 */ /* 0x0001e2000c101124 */
[----:B------:R-:W-:Y:S05]  /*8650*/  BRA `(.L_x_47752) ;  /* 0x0000000000ac7947 */ /* 0x000fea0003800000 */
.L_x_47769:
        /* <DEDUP_REMOVED lines=23> */
.L_x_47751:
        /* <DEDUP_REMOVED lines=16> */
.L_x_47780:
[----:B------:R-:W-:Y:S05]  /*88d0*/  BRA `(.L_x_47752) ;  /* 0x00000000000c7947 */ /* 0x000fea0003800000 */
.L_x_47779:
[----:B------:R2:W-:Y:S01]  /*88e0*/  STG.E.64 desc[UR36][R16.64], R2 ;  /* 0x0000000210007986 */ /* 0x0005e2000c101b24 */
[----:B------:R-:W-:Y:S05]  /*88f0*/  BRA `(.L_x_47752) ;  /* 0x0000000000047947 */ /* 0x000fea0003800000 */
.L_x_47778:
[----:B------:R0:W-:Y:S02]  /*8900*/  STG.E desc[UR36][R16.64], R7 ;  /* 0x0000000710007986 */ /* 0x0001e4000c101924 */
.L_x_47752:
[----:B------:R-:W-:-:S07]  /*8910*/  VIADD R19, R19, 0x80 ;  /* 0x0000008013137836 */ /* 0x000fce0000000000 */
.L_x_47676:
[----:B------:R-:W-:Y:S05]  /*8920*/  BSYNC B6 ;  /* 0x0000000000067941 */ /* 0x000fea0003800000 */
.L_x_47675:
        /* <DEDUP_REMOVED lines=358> */
.L_x_47783:
        /* <DEDUP_REMOVED lines=21> */
.L_x_47787:
[----:B------:R0:W5:Y:S01]  /*a0e0*/  LDG.E.U8 R22, desc[UR36][R2.64] ;  /* 0x0000002402167981 */ /* 0x000162000c1e1100 */
[----:B------:R-:W-:Y:S01]  /*a0f0*/  IMAD.MOV.U32 R23, RZ, RZ, RZ ;  /* 0x000000ffff177224 */ /* 0x000fe200078e00ff */
[----:B------:R-:W-:Y:S06]  /*a100*/  BRA `(.L_x_47789) ;  /* 0x0000000c00487947 */ /* 0x000fec0003800000 */
.L_x_47786:
        /* <DEDUP_REMOVED lines=8> */
.L_x_47791:
[----:B------:R-:W2:Y:S02]  /*a190*/  LDG.E R22, desc[UR36][R2.64] ;  /* 0x0000002402167981 */ /* 0x000ea4000c1e1900 */
[----:B--2---:R-:W-:Y:S01]  /*a1a0*/  SHF.R.S32.HI R23, RZ, 0x1f, R22 ;  /* 0x0000001fff177819 */ /* 0x004fe20000011416 */
[----:B------:R-:W-:Y:S06]  /*a1b0*/  BRA `(.L_x_47789) ;  /* 0x0000000c001c7947 */ /* 0x000fec0003800000 */
.L_x_47790:
[----:B------:R-:W2:Y:S02]  /*a1c0*/  LDG.E.S16 R22, desc[UR36][R2.64] ;  /* 0x0000002402167981 */ /* 0x000ea4000c1e1700 */
[----:B--2---:R-:W-:Y:S01]  /*a1d0*/  SHF.R.S32.HI R23, RZ, 0x1f, R22 ;  /* 0x0000001fff177819 */ /* 0x004fe20000011416 */
[----:B------:R-:W-:Y:S06]  /*a1e0*/  BRA `(.L_x_47789) ;  /* 0x0000000c00107947 */ /* 0x000fec0003800000 */
.L_x_47785:
        /* <DEDUP_REMOVED lines=9> */
.L_x_47793:
[----:B------:R-:W2:Y:S02]  /*a280*/  LDG.E.U16 R2, desc[UR36][R2.64] ;  /* 0x0000002402027981 */ /* 0x000ea4000c1e1500 */
[----:B--2---:R-:W-:-:S06]  /*a290*/  HADD2.F32 R22, -RZ, R2.H0_H0 ;  /* 0x20000002ff167230 */ /* 0x004fcc0000004100 */
[----:B------:R-:W0:Y:S01]  /*a2a0*/  F2I.S64.TRUNC R22, R22 ;  /* 0x0000001600167311 */ /* 0x000e22000020d900 */
[----:B------:R-:W-:Y:S05]  /*a2b0*/  BRA `(.L_x_47789) ;  /* 0x0000000800dc7947 */ /* 0x000fea0003800000 */
.L_x_47792:
        /* <DEDUP_REMOVED lines=9> */
.L_x_47795:
[----:B------:R-:W2:Y:S02]  /*a350*/  LDG.E.U16 R2, desc[UR36][R2.64] ;  /* 0x0000002402027981 */ /* 0x000ea4000c1e1500 */
[----:B--2---:R-:W-:-:S06]  /*a360*/  HADD2.F32 R22, -RZ, R2.H0_H0 ;  /* 0x20000002ff167230 */ /* 0x004fcc0000004100 */
[----:B------:R-:W0:Y:S01]  /*a370*/  F2I.S64.TRUNC R22, R22 ;  /* 0x0000001600167311 */ /* 0x000e22000020d900 */
[----:B------:R-:W-:Y:S05]  /*a380*/  BRA `(.L_x_47789) ;  /* 0x0000000800a87947 */ /* 0x000fea0003800000 */
.L_x_47794:
[----:B------:R-:W2:Y:S02]  /*a390*/  LDG.E.64 R2, desc[UR36][R2.64] ;  /* 0x0000002402027981 */ /* 0x000ea4000c1e1b00 */
[----:B--2---:R0:W1:Y:S01]  /*a3a0*/  F2I.S64.F64.TRUNC R22, R2 ;  /* 0x0000000200167311 */ /* 0x004062000030d900 */
[----:B------:R-:W-:Y:S05]  /*a3b0*/  BRA `(.L_x_47789) ;  /* 0x00000008009c7947 */ /* 0x000fea0003800000 */
.L_x_47784:
        /* <DEDUP_REMOVED lines=13> */
.L_x_47798:
[----:B------:R-:W2:Y:S02]  /*a490*/  LDG.E.64 R2, desc[UR36][R2.64] ;  /* 0x0000002402027981 */ /* 0x000ea4000c1e1b00 */
[----:B--2---:R0:W1:Y:S01]  /*a4a0*/  F2I.S64.F64.TRUNC R22, R2 ;  /* 0x0000000200167311 */ /* 0x004062000030d900 */
[----:B------:R-:W-:Y:S05]  /*a4b0*/  BRA `(.L_x_47789) ;  /* 0x00000008005c7947 */ /* 0x000fea0003800000 */
.L_x_47797:
        /* <DEDUP_REMOVED lines=27> */
.L_x_47800:
        /* <DEDUP_REMOVED lines=14> */
.L_x_47799:
[----:B------:R-:W2:Y:S02]  /*a750*/  LDG.E.U16 R22, desc[UR36][R2.64] ;  /* 0x0000002402167981 */ /* 0x000ea4000c1e1500 */
[----:B--2---:R-:W-:-:S06]  /*a760*/  IMAD.U32 R22, R22, 0x10000, RZ ;  /* 0x0001000016167824 */ /* 0x004fcc00078e00ff */
[----:B------:R-:W0:Y:S01]  /*a770*/  F2I.S64.TRUNC R22, R22 ;  /* 0x0000001600167311 */ /* 0x000e22000020d900 */
[----:B------:R-:W-:Y:S05]  /*a780*/  BRA `(.L_x_47789) ;  /* 0x0000000400a87947 */ /* 0x000fea0003800000 */
.L_x_47796:
        /* <DEDUP_REMOVED lines=11> */
.L_x_47803:
        /* <DEDUP_REMOVED lines=21> */
.L_x_47807:
[----:B------:R-:W-:Y:S05]  /*a990*/  BSYNC B1 ;  /* 0x0000000000017941 */ /* 0x000fea0003800000 */
.L_x_47806:
[----:B------:R-:W-:Y:S01]  /*a9a0*/  IMAD.SHL.U32 R2, R2, 0x100000, RZ ;  /* 0x0010000002027824 */ /* 0x000fe200078e00ff */
[----:B------:R-:W-:-:S04]  /*a9b0*/  LEA R3, R0, 0x3b800000, 0x17 ;  /* 0x3b80000000037811 */ /* 0x000fc800078eb8ff */
[----:B------:R-:W-:-:S07]  /*a9c0*/  LOP3.LUT R22, R3, R2, R22, 0xfe, !PT ;  /* 0x0000000203167212 */ /* 0x000fce00078efe16 */
.L_x_47805:
[----:B------:R-:W-:Y:S05]  /*a9d0*/  BSYNC B0 ;  /* 0x0000000000007941 */ /* 0x000fea0003800000 */
.L_x_47804:
[----:B------:R-:W2:Y:S01]  /*a9e0*/  F2I.S64.TRUNC R22, R22 ;  /* 0x0000001600167311 */ /* 0x000ea2000020d900 */
[----:B------:R-:W-:Y:S05]  /*a9f0*/  BRA `(.L_x_47789) ;  /* 0x00000004000c7947 */ /* 0x000fea0003800000 */
.L_x_47802:
        /* <DEDUP_REMOVED lines=21> */
.L_x_47811:
[----:B------:R-:W-:Y:S05]  /*ab50*/  BSYNC B1 ;  /* 0x0000000000017941 */ /* 0x000fea0003800000 */
.L_x_47810:
[----:B------:R-:W-:Y:S01]  /*ab60*/  IMAD.SHL.U32 R2, R2, 0x200000, RZ ;  /* 0x0020000002027824 */ /* 0x000fe200078e00ff */
[----:B------:R-:W-:-:S04]  /*ab70*/  LEA R3, R0, 0x37800000, 0x17 ;  /* 0x3780000000037811 */ /* 0x000fc800078eb8ff */
[----:B------:R-:W-:-:S07]  /*ab80*/  LOP3.LUT R22, R3, R2, R22, 0xfe, !PT ;  /* 0x0000000203167212 */ /* 0x000fce00078efe16 */
.L_x_47809:
[----:B------:R-:W-:Y:S05]  /*ab90*/  BSYNC B0 ;  /* 0x0000000000007941 */ /* 0x000fea0003800000 */
.L_x_47808:
[----:B------:R-:W0:Y:S01]  /*aba0*/  F2I.S64.TRUNC R22, R22 ;  /* 0x0000001600167311 */ /* 0x000e22000020d900 */
[----:B------:R-:W-:Y:S05]  /*abb0*/  BRA `(.L_x_47789) ;  /* 0x00000000009c7947 */ /* 0x000fea0003800000 */
.L_x_47801:
        /* <DEDUP_REMOVED lines=14> */
.L_x_47815:
[----:B------:R-:W-:Y:S05]  /*aca0*/  BSYNC B0 ;  /* 0x0000000000007941 */ /* 0x000fea0003800000 */
.L_x_47814:
[----:B------:R-:W4:Y:S01]  /*acb0*/  F2I.S64.TRUNC R22, R22 ;  /* 0x0000001600167311 */ /* 0x000f22000020d900 */
[----:B------:R-:W-:Y:S05]  /*acc0*/  BRA `(.L_x_47789) ;  /* 0x0000000000587947 */ /* 0x000fea0003800000 */
.L_x_47788:
        /* <DEDUP_REMOVED lines=16> */
.L_x_47816:
[----:B------:R-:W-:Y:S01]  /*add0*/  CS2R R22, SRZ ;  /* 0x0000000000167805 */ /* 0x000fe2000001ff00 */
[----:B------:R-:W-:Y:S06]  /*ade0*/  BRA `(.L_x_47789) ;  /* 0x0000000000107947 */ /* 0x000fec0003800000 */
.L_x_47813:
[----:B------:R0:W5:Y:S01]  /*adf0*/  LDG.E.64 R22, desc[UR36][R2.64] ;  /* 0x0000002402167981 */ /* 0x000162000c1e1b00 */
[----:B------:R-:W-:Y:S05]  /*ae00*/  BRA `(.L_x_47789) ;  /* 0x0000000000087947 */ /* 0x000fea0003800000 */
.L_x_47812:
[----:B------:R3:W5:Y:S01]  /*ae10*/  LDG.E R22, desc[UR36][R2.64] ;  /* 0x0000002402167981 */ /* 0x000762000c1e1900 */
[----:B------:R-:W-:-:S07]  /*ae20*/  IMAD.MOV.U32 R23, RZ, RZ, RZ ;  /* 0x000000ffff177224 */ /* 0x000fce00078e00ff */
.L_x_47789:
[----:B0-----:R-:W0:Y:S01]  /*ae30*/  LDC.U8 R4, c[0x0][0x493] ;  /* 0x000124c0ff047b82 */ /* 0x001e220000000000 */
[----:B------:R-:W-:Y:S02]  /*ae40*/  ULDC.64 UR4, c[0x0][0x488] ;  /* 0x0001220000047ab9 */ /* 0x000fe40000000a00 */
[----:B-1-3--:R-:W-:-:S05]  /*ae50*/  IADD3 R2, P0, R18, UR4, RZ ;  /* 0x0000000412027c10 */ /* 0x00afca000ff1e0ff */
        /* <DEDUP_REMOVED lines=15> */
.L_x_47820:
[----:B------:R0:W5:Y:S01]  /*af50*/  LDG.E.U8 R14, desc[UR36][R2.64] ;  /* 0x00000024020e7981 */ /* 0x000162000c1e1100 */
[----:B------:R-:W-:Y:S01]  /*af60*/  IMAD.MOV.U32 R15, RZ, RZ, RZ ;  /* 0x000000ffff0f7224 */ /* 0x000fe200078e00ff */
[----:B------:R-:W-:Y:S06]  /*af70*/  BRA `(.L_x_47822) ;  /* 0x0000000c00487947 */ /* 0x000fec0003800000 */
.L_x_47819:
        /* <DEDUP_REMOVED lines=8> */
.L_x_47824:
[----:B------:R-:W3:Y:S02]  /*b000*/  LDG.E R14, desc[UR36][R2.64] ;  /* 0x00000024020e7981 */ /* 0x000ee4000c1e1900 */
[----:B---3--:R-:W-:Y:S01]  /*b010*/  SHF.R.S32.HI R15, RZ, 0x1f, R14 ;  /* 0x0000001fff0f7819 */ /* 0x008fe2000001140e */
[----:B------:R-:W-:Y:S06]  /*b020*/  BRA `(.L_x_47822) ;  /* 0x0000000c001c7947 */ /* 0x000fec0003800000 */
.L_x_47823:
[----:B------:R-:W3:Y:S02]  /*b030*/  LDG.E.S16 R14, desc[UR36][R2.64] ;  /* 0x00000024020e7981 */ /* 0x000ee4000c1e1700 */
[----:B---3--:R-:W-:Y:S01]  /*b040*/  SHF.R.S32.HI R15, RZ, 0x1f, R14 ;  /* 0x0000001fff0f7819 */ /* 0x008fe2000001140e */
[----:B------:R-:W-:Y:S06]  /*b050*/  BRA `(.L_x_47822) ;  /* 0x0000000c00107947 */ /* 0x000fec0003800000 */
.L_x_47818:
        /* <DEDUP_REMOVED lines=9> */
.L_x_47826:
[----:B------:R-:W3:Y:S02]  /*b0f0*/  LDG.E.U16 R2, desc[UR36][R2.64] ;  /* 0x0000002402027981 */ /* 0x000ee4000c1e1500 */
[----:B---3--:R-:W-:-:S06]  /*b100*/  HADD2.F32 R14, -RZ, R2.H0_H0 ;  /* 0x20000002ff0e7230 */ /* 0x008fcc0000004100 */
[----:B------:R-:W0:Y:S01]  /*b110*/  F2I.S64.TRUNC R14, R14 ;  /* 0x0000000e000e7311 */ /* 0x000e22000020d900 */
[----:B------:R-:W-:Y:S05]  /*b120*/  BRA `(.L_x_47822) ;  /* 0x0000000800dc7947 */ /* 0x000fea0003800000 */
.L_x_47825:
[----:B------:R-:W-:-:S13]  /*b130*/  ISETP.NE.AND P0, PT, R0, 0x7, PT ;  /* 0x000000070000780c */ /* 0x000fda0003f05270 */
[----:B------:R-:W-:Y:S05]  /*b140*/  @!P0 BRA `(.L_x_47827) ;  /* 0x00000000002c8947 */ /* 0x000fea0003800000 */
[----:B------:R-:W-:-:S13]  /*b150*/  ISETP.NE.AND P0, PT, R0, 0x8, PT ;  /* 0x000000080000780c */ /* 0x000fda0003f05270 */
[----:B------:R-:W-:Y:S05]  /*b160*/  @!P0 BRA `(.L_x_47828) ;  /* 0x0000000000148947 */ /* 0x000fea0003800000 */
[----:B------:R-:W-:-:S13]  /*b170*/  ISETP.NE.AND P0, PT, R0, 0x9, PT ;  /* 0x000000090000780c */ /* 0x000fda0003f05270 */
[----:B------:R-:W-:Y:S05]  /*b180*/  @P0 BRA `(.L_x_47821) ;  /* 0x00000008006c0947 */ /* 0x000fea0003800000 */
[----:B------:R-:W3:Y:S02]  /*b190*/  LDG.E R2, desc[UR36][R2.64] ;  /* 0x0000002402027981 */ /* 0x000ee4000c1e1900 */
[----:B---3--:R3:W0:Y:S01]  /*b1a0*/  F2I.S64.TRUNC R14, R2 ;  /* 0x00000002000e7311 */ /* 0x008622000020d900 */
[----:B------:R-:W-:Y:S05]  /*b1b0*/  BRA `(.L_x_47822) ;  /* 0x0000000800b87947 */ /* 0x000fea0003800000 */
.L_x_47828:
[----:B------:R-:W3:Y:S02]  /*b1c0*/  LDG.E.U16 R2, desc[UR36][R2.64] ;  /* 0x0000002402027981 */ /* 0x000ee4000c1e1500 */
[----:B---3--:R-:W-:-:S06]  /*b1d0*/  HADD2.F32 R14, -RZ, R2.H0_H0 ;  /* 0x20000002ff0e7230 */ /* 0x008fcc0000004100 */
[----:B------:R-:W0:Y:S01]  /*b1e0*/  F2I.S64.TRUNC R14, R14 ;  /* 0x0000000e000e7311 */ /* 0x000e22000020d900 */
[----:B------:R-:W-:Y:S05]  /*b1f0*/  BRA `(.L_x_47822) ;  /* 0x0000000800a87947 */ /* 0x000fea0003800000 */
.L_x_47827:
[----:B------:R-:W3:Y:S02]  /*b200*/  LDG.E.64 R2, desc[UR36][R2.64] ;  /* 0x0000002402027981 */ /* 0x000ee4000c1e1b00 */
[----:B---3--:R0:W1:Y:S01]  /*b210*/  F2I.S64.F64.TRUNC R14, R2 ;  /* 0x00000002000e7311 */ /* 0x008062000030d900 */
[----:B------:R-:W-:Y:S05]  /*b220*/  BRA `(.L_x_47822) ;  /* 0x00000008009c7947 */ /* 0x000fea0003800000 */
.L_x_47817:
        /* <DEDUP_REMOVED lines=13> */
.L_x_47831:
[----:B------:R-:W3:Y:S02]  /*b300*/  LDG.E.64 R2, desc[UR36][R2.64] ;  /* 0x0000002402027981 */ /* 0x000ee4000c1e1b00 */
[----:B---3--:R0:W1:Y:S01]  /*b310*/  F2I.S64.F64.TRUNC R14, R2 ;  /* 0x00000002000e7311 */ /* 0x008062000030d900 */
[----:B------:R-:W-:Y:S05]  /*b320*/  BRA `(.L_x_47822) ;  /* 0x00000008005c7947 */ /* 0x000fea0003800000 */
.L_x_47830:
        /* <DEDUP_REMOVED lines=27> */
.L_x_47833:
        /* <DEDUP_REMOVED lines=14> */
.L_x_47832:
[----:B------:R-:W3:Y:S02]  /*b5c0*/  LDG.E.U16 R14, desc[UR36][R2.64] ;  /* 0x00000024020e7981 */ /* 0x000ee4000c1e1500 */
[----:B---3--:R-:W-:-:S06]  /*b5d0*/  IMAD.U32 R14, R14, 0x10000, RZ ;  /* 0x000100000e0e7824 */ /* 0x008fcc00078e00ff */
[----:B------:R-:W0:Y:S01]  /*b5e0*/  F2I.S64.TRUNC R14, R14 ;  /* 0x0000000e000e7311 */ /* 0x000e22000020d900 */
[----:B------:R-:W-:Y:S05]  /*b5f0*/  BRA `(.L_x_47822) ;  /* 0x0000000400a87947 */ /* 0x000fea0003800000 */
.L_x_47829:
        /* <DEDUP_REMOVED lines=11> */
.L_x_47836:
        /* <DEDUP_REMOVED lines=21> */
.L_x_47840:
[----:B------:R-:W-:Y:S05]  /*b800*/  BSYNC B1 ;  /* 0x0000000000017941 */ /* 0x000fea0003800000 */
.L_x_47839:
[----:B------:R-:W-:Y:S01]  /*b810*/  IMAD.SHL.U32 R2, R2, 0x100000, RZ ;  /* 0x0010000002027824 */ /* 0x000fe200078e00ff */
[----:B------:R-:W-:-:S04]  /*b820*/  LEA R3, R0, 0x3b800000, 0x17 ;  /* 0x3b80000000037811 */ /* 0x000fc800078eb8ff */
[----:B------:R-:W-:-:S07]  /*b830*/  LOP3.LUT R14, R3, R2, R14, 0xfe, !PT ;  /* 0x00000002030e7212 */ /* 0x000fce00078efe0e */
.L_x_47838:
[----:B------:R-:W-:Y:S05]  /*b840*/  BSYNC B0 ;  /* 0x0000000000007941 */ /* 0x000fea0003800000 */
.L_x_47837:
[----:B------:R-:W0:Y:S01]  /*b850*/  F2I.S64.TRUNC R14, R14 ;  /* 0x0000000e000e7311 */ /* 0x000e22000020d900 */
[----:B------:R-:W-:Y:S05]  /*b860*/  BRA `(.L_x_47822) ;  /* 0x00000004000c7947 */ /* 0x000fea0003800000 */
.L_x_47835:
        /* <DEDUP_REMOVED lines=21> */
.L_x_47844:
[----:B------:R-:W-:Y:S05]  /*b9c0*/  BSYNC B1 ;  /* 0x0000000000017941 */ /* 0x000fea0003800000 */
.L_x_47843:
[----:B------:R-:W-:Y:S01]  /*b9d0*/  IMAD.SHL.U32 R2, R2, 0x200000, RZ ;  /* 0x0020000002027824 */ /* 0x000fe200078e00ff */
[----:B------:R-:W-:-:S04]  /*b9e0*/  LEA R3, R0, 0x37800000, 0x17 ;  /* 0x3780000000037811 */ /* 0x000fc800078eb8ff */
[----:B------:R-:W-:-:S07]  /*b9f0*/  LOP3.LUT R14, R3, R2, R14, 0xfe, !PT ;  /* 0x00000002030e7212 */ /* 0x000fce00078efe0e */
.L_x_47842:
[----:B------:R-:W-:Y:S05]  /*ba00*/  BSYNC B0 ;  /* 0x0000000000007941 */ /* 0x000fea0003800000 */
.L_x_47841:
[----:B------:R-:W0:Y:S01]  /*ba10*/  F2I.S64.TRUNC R14, R14 ;  /* 0x0000000e000e7311 */ /* 0x000e22000020d900 */
[----:B------:R-:W-:Y:S05]  /*ba20*/  BRA `(.L_x_47822) ;  /* 0x00000000009c7947 */ /* 0x000fea0003800000 */
.L_x_47834:
        /* <DEDUP_REMOVED lines=14> */
.L_x_47848:
[----:B------:R-:W-:Y:S05]  /*bb10*/  BSYNC B0 ;  /* 0x0000000000007941 */ /* 0x000fea0003800000 */
.L_x_47847:
[----:B------:R-:W0:Y:S01]  /*bb20*/  F2I.S64.TRUNC R14, R14 ;  /* 0x0000000e000e7311 */ /* 0x000e22000020d900 */
[----:B------:R-:W-:Y:S05]  /*bb30*/  BRA `(.L_x_47822) ;  /* 0x0000000000587947 */ /* 0x000fea0003800000 */
.L_x_47821:
        /* <DEDUP_REMOVED lines=16> */
.L_x_47849:
[----:B------:R-:W-:Y:S01]  /*bc40*/  CS2R R14, SRZ ;  /* 0x00000000000e7805 */ /* 0x000fe2000001ff00 */
[----:B------:R-:W-:Y:S06]  /*bc50*/  BRA `(.L_x_47822) ;  /* 0x0000000000107947 */ /* 0x000fec0003800000 */
.L_x_47846:
[----:B------:R0:W5:Y:S01]  /*bc60*/  LDG.E.64 R14, desc[UR36][R2.64] ;  /* 0x00000024020e7981 */ /* 0x000162000c1e1b00 */
[----:B------:R-:W-:Y:S05]  /*bc70*/  BRA `(.L_x_47822) ;  /* 0x0000000000087947 */ /* 0x000fea0003800000 */
.L_x_47845:
[----:B------:R0:W5:Y:S01]  /*bc80*/  LDG.E R14, desc[UR36][R2.64] ;  /* 0x00000024020e7981 */ /* 0x000162000c1e1900 */
[----:B------:R-:W-:-:S07]  /*bc90*/  IMAD.MOV.U32 R15, RZ, RZ, RZ ;  /* 0x000000ffff0f7224 */ /* 0x000fce00078e00ff */
.L_x_47822:
        /* <DEDUP_REMOVED lines=9> */
[----:B---3--:R-:W-:Y:S05]  /*bd30*/  CALL.REL.NOINC `($__internal_42_$__cuda_sm20_rem_s64) ;  /* 0x0000005400247944 */ /* 0x008fea0003c00000 */
[----:B------:R-:W-:Y:S05]  /*bd40*/  BRA `(.L_x_47852) ;  /* 0x0000000000487947 */ /* 0x000fea0003800000 */
.L_x_47851:
        /* <DEDUP_REMOVED lines=18> */
.L_x_47852:
[----:B------:R-:W-:Y:S05]  /*be70*/  BSYNC B0 ;  /* 0x0000000000007941 */ /* 0x000fea0003800000 */
.L_x_47850:
        /* <DEDUP_REMOVED lines=25> */
.L_x_47856:
[----:B------:R0:W-:Y:S01]  /*c010*/  STG.E.U8 desc[UR36][R16.64], R7 ;  /* 0x0000000710007986 */ /* 0x0001e2000c101124 */
[----:B------:R-:W-:Y:S05]  /*c020*/  BRA `(.L_x_47858) ;  /* 0x0000000c00507947 */ /* 0x000fea0003800000 */
.L_x_47855:
        /* <DEDUP_REMOVED lines=8> */
.L_x_47860:
[----:B------:R0:W-:Y:S01]  /*c0b0*/  STG.E desc[UR36][R16.64], R7 ;  /* 0x0000000710007986 */ /* 0x0001e2000c101924 */
[----:B------:R-:W-:Y:S05]  /*c0c0*/  BRA `(.L_x_47858) ;  /* 0x0000000c00287947 */ /* 0x000fea0003800000 */
.L_x_47859:
[----:B------:R0:W-:Y:S01]  /*c0d0*/  STG.E.U16 desc[UR36][R16.64], R7 ;  /* 0x0000000710007986 */ /* 0x0001e2000c101524 */
[----:B------:R-:W-:Y:S05]  /*c0e0*/  BRA `(.L_x_47858) ;  /* 0x0000000c00207947 */ /* 0x000fea0003800000 */
.L_x_47854:
        /* <DEDUP_REMOVED lines=9> */
.L_x_47862:
[----:B------:R-:W0:Y:S02]  /*c180*/  I2F.S64 R0, R2 ;  /* 0x0000000200007312 */ /* 0x000e240000301400 */
[----:B0-----:R-:W-:-:S05]  /*c190*/  F2FP.F16.F32.PACK_AB R0, RZ, R0 ;  /* 0x00000000ff00723e */ /* 0x001fca00000000ff */
[----:B------:R0:W-:Y:S01]  /*c1a0*/  STG.E.U16 desc[UR36][R16.64], R0 ;  /* 0x0000000010007986 */ /* 0x0001e2000c101524 */
[----:B------:R-:W-:Y:S05]  /*c1b0*/  BRA `(.L_x_47858) ;  /* 0x0000000800ec7947 */ /* 0x000fea0003800000 */
.L_x_47861:
        /* <DEDUP_REMOVED lines=10> */
.L_x_47864:
[----:B------:R-:W0:Y:S02]  /*c260*/  I2F.S64 R2, R2 ;  /* 0x0000000200027312 */ /* 0x000e240000301400 */
[----:B0-----:R-:W-:-:S04]  /*c270*/  F2FP.F16.F32.PACK_AB R3, RZ, R2 ;  /* 0x00000002ff03723e */ /* 0x001fc800000000ff */
[----:B------:R-:W-:-:S05]  /*c280*/  PRMT R3, R3, 0x5410, RZ ;  /* 0x0000541003037816 */ /* 0x000fca00000000ff */
[----:B------:R2:W-:Y:S01]  /*c290*/  STG.E desc[UR36][R16.64], R3 ;  /* 0x0000000310007986 */ /* 0x0005e2000c101924 */
[----:B------:R-:W-:Y:S05]  /*c2a0*/  BRA `(.L_x_47858) ;  /* 0x0000000800b07947 */ /* 0x000fea0003800000 */
.L_x_47863:
[----:B------:R-:W0:Y:S02]  /*c2b0*/  I2F.F64.S64 R2, R2 ;  /* 0x0000000200027312 */ /* 0x000e240000301c00 */
[----:B0-----:R4:W-:Y:S01]  /*c2c0*/  STG.E.64 desc[UR36][R16.64], R2 ;  /* 0x0000000210007986 */ /* 0x0019e2000c101b24 */
[----:B------:R-:W-:Y:S05]  /*c2d0*/  BRA `(.L_x_47858) ;  /* 0x0000000800a47947 */ /* 0x000fea0003800000 */
.L_x_47853:
        /* <DEDUP_REMOVED lines=13> */
.L_x_47867:
[----:B------:R-:W0:Y:S01]  /*c3b0*/  I2F.F64.S64 R4, R2 ;  /* 0x0000000200047312 */ /* 0x000e220000301c00 */
[----:B------:R-:W-:-:S05]  /*c3c0*/  CS2R R6, SRZ ;  /* 0x0000000000067805 */ /* 0x000fca000001ff00 */
[----:B0-----:R0:W-:Y:S01]  /*c3d0*/  STG.E.128 desc[UR36][R16.64], R4 ;  /* 0x0000000410007986 */ /* 0x0011e2000c101d24 */
[----:B------:R-:W-:Y:S05]  /*c3e0*/  BRA `(.L_x_47858) ;  /* 0x0000000800607947 */ /* 0x000fea0003800000 */
.L_x_47866:
        /* <DEDUP_REMOVED lines=21> */
.L_x_47871:
[----:B------:R-:W-:Y:S05]  /*c540*/  BSYNC B0 ;  /* 0x0000000000007941 */ /* 0x000fea0003800000 */
.L_x_47870:
[----:B------:R-:W-:-:S05]  /*c550*/  LOP3.LUT R5, R0, R5, RZ, 0xfc, !PT ;  /* 0x0000000500057212 */ /* 0x000fca00078efcff */
[----:B------:R0:W-:Y:S01]  /*c560*/  STG.E.U8 desc[UR36][R16.64], R5 ;  /* 0x0000000510007986 */ /* 0x0001e2000c101124 */
[----:B------:R-:W-:Y:S05]  /*c570*/  BRA `(.L_x_47858) ;  /* 0x0000000400fc7947 */ /* 0x000fea0003800000 */
.L_x_47869:
        /* <DEDUP_REMOVED lines=13> */
.L_x_47873:
[----:B------:R-:W-:Y:S01]  /*c650*/  IMAD.MOV.U32 R0, RZ, RZ, 0x7f ;  /* 0x0000007fff007424 */ /* 0x000fe200078e00ff */
[----:B------:R-:W-:-:S04]  /*c660*/  ISETP.GT.U32.AND P0, PT, R4, 0x7f800000, PT ;  /* 0x7f8000000400780c */ /* 0x000fc80003f04070 */
[----:B------:R-:W-:-:S09]  /*c670*/  SEL R0, R0, 0x7c, P0 ;  /* 0x0000007c00007807 */ /* 0x000fd20000000000 */
.L_x_47874:
[----:B------:R-:W-:Y:S05]  /*c680*/  BSYNC B0 ;  /* 0x0000000000007941 */ /* 0x000fea0003800000 */
.L_x_47872:
[----:B------:R-:W-:-:S04]  /*c690*/  LOP3.LUT R2, R3, 0x80000000, RZ, 0xc0, !PT ;  /* 0x8000000003027812 */ /* 0x000fc800078ec0ff */
[----:B------:R-:W-:-:S04]  /*c6a0*/  SHF.R.U32.HI R3, RZ, 0x18, R2 ;  /* 0x00000018ff037819 */ /* 0x000fc80000011602 */
[----:B------:R-:W-:-:S05]  /*c6b0*/  LOP3.LUT R3, R0, R3, RZ, 0xfc, !PT ;  /* 0x0000000300037212 */ /* 0x000fca00078efcff */
[----:B------:R0:W-:Y:S01]  /*c6c0*/  STG.E.U8 desc[UR36][R16.64], R3 ;  /* 0x0000000310007986 */ /* 0x0001e2000c101124 */
[----:B------:R-:W-:Y:S05]  /*c6d0*/  BRA `(.L_x_47858) ;  /* 0x0000000400a47947 */ /* 0x000fea0003800000 */
.L_x_47868:
[----:B------:R-:W0:Y:S02]  /*c6e0*/  I2F.S64 R0, R2 ;  /* 0x0000000200007312 */ /* 0x000e240000301400 */
[----:B0-----:R-:W-:-:S05]  /*c6f0*/  F2FP.BF16.F32.PACK_AB R0, RZ, R0 ;  /* 0x00000000ff00723e */ /* 0x001fca00000010ff */
[----:B------:R0:W-:Y:S01]  /*c700*/  STG.E.U16 desc[UR36][R16.64], R0 ;  /* 0x0000000010007986 */ /* 0x0001e2000c101524 */
[----:B------:R-:W-:Y:S05]  /*c710*/  BRA `(.L_x_47858) ;  /* 0x0000000400947947 */ /* 0x000fea0003800000 */
.L_x_47865:
        /* <DEDUP_REMOVED lines=10> */
.L_x_47877:
        /* <DEDUP_REMOVED lines=17> */
.L_x_47880:
[----:B------:R-:W-:-:S04]  /*c8d0*/  LOP3.LUT R2, R3, 0x80000000, RZ, 0xc0, !PT ;  /* 0x8000000003027812 */ /* 0x000fc800078ec0ff */
[----:B------:R-:W-:-:S04]  /*c8e0*/  SHF.R.U32.HI R3, RZ, 0x18, R2 ;  /* 0x00000018ff037819 */ /* 0x000fc80000011602 */
[----:B------:R-:W-:-:S04]  /*c8f0*/  LOP3.LUT R0, R0, R3, RZ, 0xfc, !PT ;  /* 0x0000000300007212 */ /* 0x000fc800078efcff */
[----:B------:R-:W-:-:S07]  /*c900*/  PRMT R8, R0, 0x7610, R8 ;  /* 0x0000761000087816 */ /* 0x000fce0000000008 */
.L_x_47879:
[----:B------:R-:W-:Y:S05]  /*c910*/  BSYNC B0 ;  /* 0x0000000000007941 */ /* 0x000fea0003800000 */
.L_x_47878:
[----:B------:R0:W-:Y:S01]  /*c920*/  STG.E.U8 desc[UR36][R16.64], R8 ;  /* 0x0000000810007986 */ /* 0x0001e2000c101124 */
[----:B------:R-:W-:Y:S05]  /*c930*/  BRA `(.L_x_47858) ;  /* 0x00000004000c7947 */ /* 0x000fea0003800000 */
.L_x_47876:
        /* <DEDUP_REMOVED lines=17> */
.L_x_47883:
[----:B------:R-:W-:-:S04]  /*ca50*/  LOP3.LUT R2, R3, 0x80000000, RZ, 0xc0, !PT ;  /* 0x8000000003027812 */ /* 0x000fc800078ec0ff */
[----:B------:R-:W-:-:S04]  /*ca60*/  SHF.R.U32.HI R3, RZ, 0x18, R2 ;  /* 0x00000018ff037819 */ /* 0x000fc80000011602 */
[----:B------:R-:W-:-:S04]  /*ca70*/  LOP3.LUT R0, R0, R3, RZ, 0xfc, !PT ;  /* 0x0000000300007212 */ /* 0x000fc800078efcff */
[----:B------:R-:W-:-:S07]  /*ca80*/  PRMT R8, R0, 0x7610, R8 ;  /* 0x0000761000087816 */ /* 0x000fce0000000008 */
.L_x_47882:
[----:B------:R-:W-:Y:S05]  /*ca90*/  BSYNC B0 ;  /* 0x0000000000007941 */ /* 0x000fea0003800000 */
.L_x_47881:
[----:B------:R0:W-:Y:S01]  /*caa0*/  STG.E.U8 desc[UR36][R16.64], R8 ;  /* 0x0000000810007986 */ /* 0x0001e2000c101124 */
[----:B------:R-:W-:Y:S05]  /*cab0*/  BRA `(.L_x_47858) ;  /* 0x0000000000ac7947 */ /* 0x000fea0003800000 */
.L_x_47875:
        /* <DEDUP_REMOVED lines=23> */
.L_x_47857:
        /* <DEDUP_REMOVED lines=16> */
.L_x_47886:
[----:B------:R-:W-:Y:S05]  /*cd30*/  BRA `(.L_x_47858) ;  /* 0x00000000000c7947 */ /* 0x000fea0003800000 */
.L_x_47885:
[----:B------:R0:W-:Y:S01]  /*cd40*/  STG.E.64 desc[UR36][R16.64], R2 ;  /* 0x0000000210007986 */ /* 0x0001e2000c101b24 */
[----:B------:R-:W-:Y:S05]  /*cd50*/  BRA `(.L_x_47858) ;  /* 0x0000000000047947 */ /* 0x000fea0003800000 */
.L_x_47884:
[----:B------:R0:W-:Y:S02]  /*cd60*/  STG.E desc[UR36][R16.64], R7 ;  /* 0x0000000710007986 */ /* 0x0001e4000c101924 */
.L_x_47858:
[----:B------:R-:W-:-:S07]  /*cd70*/  VIADD R19, R19, 0x80 ;  /* 0x0000008013137836 */ /* 0x000fce0000000000 */
.L_x_47782:
[----:B------:R-:W-:Y:S05]  /*cd80*/  BSYNC B6 ;  /* 0x0000000000067941 */ /* 0x000fea0003800000 */
.L_x_47781:
        /* <DEDUP_REMOVED lines=357> */
.L_x_47887:
        /* <DEDUP_REMOVED lines=21> */
.L_x_47891:
[----:B------:R0:W5:Y:S01]  /*e530*/  LDG.E.U8 R18, desc[UR36][R2.64] ;  /* 0x0000002402127981 */ /* 0x000162000c1e1100 */
[----:B------:R-:W-:Y:S01]  /*e540*/  IMAD.MOV.U32 R19, RZ, RZ, RZ ;  /* 0x000000ffff137224 */ /* 0x000fe200078e00ff */
[----:B------:R-:W-:Y:S06]  /*e550*/  BRA `(.L_x_47893) ;  /* 0x0000000c00487947 */ /* 0x000fec0003800000 */
.L_x_47890:
        /* <DEDUP_REMOVED lines=8> */
.L_x_47895:
[----:B------:R-:W2:Y:S02]  /*e5e0*/  LDG.E R18, desc[UR36][R2.64] ;  /* 0x0000002402127981 */ /* 0x000ea4000c1e1900 */
[----:B--2---:R-:W-:Y:S01]  /*e5f0*/  SHF.R.S32.HI R19, RZ, 0x1f, R18 ;  /* 0x0000001fff137819 */ /* 0x004fe20000011412 */
[----:B------:R-:W-:Y:S06]  /*e600*/  BRA `(.L_x_47893) ;  /* 0x0000000c001c7947 */ /* 0x000fec0003800000 */
.L_x_47894:
[----:B------:R-:W2:Y:S02]  /*e610*/  LDG.E.S16 R18, desc[UR36][R2.64] ;  /* 0x0000002402127981 */ /* 0x000ea4000c1e1700 */
[----:B--2---:R-:W-:Y:S01]  /*e620*/  SHF.R.S32.HI R19, RZ, 0x1f, R18 ;  /* 0x0000001fff137819 */ /* 0x004fe20000011412 */
[----:B------:R-:W-:Y:S06]  /*e630*/  BRA `(.L_x_47893) ;  /* 0x0000000c00107947 */ /* 0x000fec0003800000 */
.L_x_47889:
        /* <DEDUP_REMOVED lines=9> */
.L_x_47897:
[----:B------:R-:W2:Y:S02]  /*e6d0*/  LDG.E.U16 R2, desc[UR36][R2.64] ;  /* 0x0000002402027981 */ /* 0x000ea4000c1e1500 */
[----:B--2---:R-:W-:-:S06]  /*e6e0*/  HADD2.F32 R18, -RZ, R2.H0_H0 ;  /* 0x20000002ff127230 */ /* 0x004fcc0000004100 */
[----:B------:R-:W0:Y:S01]  /*e6f0*/  F2I.S64.TRUNC R18, R18 ;  /* 0x0000001200127311 */ /* 0x000e22000020d900 */
[----:B------:R-:W-:Y:S05]  /*e700*/  BRA `(.L_x_47893) ;  /* 0x0000000800dc7947 */ /* 0x000fea0003800000 */
.L_x_47896:
        /* <DEDUP_REMOVED lines=9> */
.L_x_47899:
[----:B------:R-:W2:Y:S02]  /*e7a0*/  LDG.E.U16 R2, desc[UR36][R2.64] ;  /* 0x0000002402027981 */ /* 0x000ea4000c1e1500 */
[----:B--2---:R-:W-:-:S06]  /*e7b0*/  HADD2.F32 R18, -RZ, R2.H0_H0 ;  /* 0x20000002ff127230 */ /* 0x004fcc0000004100 */
[----:B------:R-:W0:Y:S01]  /*e7c0*/  F2I.S64.TRUNC R18, R18 ;  /* 0x0000001200127311 */ /* 0x000e22000020d900 */
[----:B------:R-:W-:Y:S05]  /*e7d0*/  BRA `(.L_x_47893) ;  /* 0x0000000800a87947 */ /* 0x000fea0003800000 */
.L_x_47898:
[----:B------:R-:W2:Y:S02]  /*e7e0*/  LDG.E.64 R2, desc[UR36][R2.64] ;  /* 0x0000002402027981 */ /* 0x000ea4000c1e1b00 */
[----:B--2---:R0:W1:Y:S01]  /*e7f0*/  F2I.S64.F64.TRUNC R18, R2 ;  /* 0x0000000200127311 */ /* 0x004062000030d900 */
[----:B------:R-:W-:Y:S05]  /*e800*/  BRA `(.L_x_47893) ;  /* 0x00000008009c7947 */ /* 0x000fea0003800000 */
.L_x_47888:
        /* <DEDUP_REMOVED lines=13> */
.L_x_47902:
[----:B------:R-:W2:Y:S02]  /*e8e0*/  LDG.E.64 R2, desc[UR36][R2.64] ;  /* 0x0000002402027981 */ /* 0x000ea4000c1e1b00 */
[----:B--2---:R0:W1:Y:S01]  /*e8f0*/  F2I.S64.F64.TRUNC R18, R2 ;  /* 0x0000000200127311 */ /* 0x004062000030d900 */
[----:B------:R-:W-:Y:S05]  /*e900*/  BRA `(.L_x_47893) ;  /* 0x00000008005c7947 */ /* 0x000fea0003800000 */
.L_x_47901:
        /* <DEDUP_REMOVED lines=27> */
.L_x_47904:
        /* <DEDUP_REMOVED lines=14> */
.L_x_47903:
[----:B------:R-:W2:Y:S02]  /*eba0*/  LDG.E.U16 R18, desc[UR36][R2.64] ;  /* 0x0000002402127981 */ /* 0x000ea4000c1e1500 */
[----:B--2---:R-:W-:-:S06]  /*ebb0*/  IMAD.U32 R18, R18, 0x10000, RZ ;  /* 0x0001000012127824 */ /* 0x004fcc00078e00ff */
[----:B------:R-:W0:Y:S01]  /*ebc0*/  F2I.S64.TRUNC R18, R18 ;  /* 0x0000001200127311 */ /* 0x000e22000020d900 */
[----:B------:R-:W-:Y:S05]  /*ebd0*/  BRA `(.L_x_47893) ;  /* 0x0000000400a87947 */ /* 0x000fea0003800000 */
.L_x_47900:
        /* <DEDUP_REMOVED lines=11> */
.L_x_47907:
        /* <DEDUP_REMOVED lines=21> */
.L_x_47911:
[----:B------:R-:W-:Y:S05]  /*ede0*/  BSYNC B1 ;  /* 0x0000000000017941 */ /* 0x000fea0003800000 */
.L_x_47910:
[----:B------:R-:W-:Y:S01]  /*edf0*/  IMAD.SHL.U32 R2, R2, 0x100000, RZ ;  /* 0x0010000002027824 */ /* 0x000fe200078e00ff */
[----:B------:R-:W-:-:S04]  /*ee00*/  LEA R3, R0, 0x3b800000, 0x17 ;  /* 0x3b80000000037811 */ /* 0x000fc800078eb8ff */
[----:B------:R-:W-:-:S07]  /*ee10*/  LOP3.LUT R18, R3, R2, R18, 0xfe, !PT ;  /* 0x0000000203127212 */ /* 0x000fce00078efe12 */
.L_x_47909:
[----:B------:R-:W-:Y:S05]  /*ee20*/  BSYNC B0 ;  /* 0x0000000000007941 */ /* 0x000fea0003800000 */
.L_x_47908:
[----:B------:R-:W1:Y:S01]  /*ee30*/  F2I.S64.TRUNC R18, R18 ;  /* 0x0000001200127311 */ /* 0x000e62000020d900 */
[----:B------:R-:W-:Y:S05]  /*ee40*/  BRA `(.L_x_47893) ;  /* 0x00000004000c7947 */ /* 0x000fea0003800000 */
.L_x_47906:
        /* <DEDUP_REMOVED lines=21> */
.L_x_47915:
[----:B------:R-:W-:Y:S05]  /*efa0*/  BSYNC B1 ;  /* 0x0000000000017941 */ /* 0x000fea0003800000 */
.L_x_47914:
[----:B------:R-:W-:Y:S01]  /*efb0*/  IMAD.SHL.U32 R2, R2, 0x200000, RZ ;  /* 0x0020000002027824 */ /* 0x000fe200078e00ff */
[----:B------:R-:W-:-:S04]  /*efc0*/  LEA R3, R0, 0x37800000, 0x17 ;  /* 0x3780000000037811 */ /* 0x000fc800078eb8ff */
[----:B------:R-:W-:-:S07]  /*efd0*/  LOP3.LUT R18, R3, R2, R18, 0xfe, !PT ;  /* 0x0000000203127212 */ /* 0x000fce00078efe12 */
.L_x_47913:
[----:B------:R-:W-:Y:S05]  /*efe0*/  BSYNC B0 ;  /* 0x0000000000007941 */ /* 0x000fea0003800000 */
.L_x_47912:
[----:B------:R-:W2:Y:S01]  /*eff0*/  F2I.S64.TRUNC R18, R18 ;  /* 0x0000001200127311 */ /* 0x000ea2000020d900 */
[----:B------:R-:W-:Y:S05]  /*f000*/  BRA `(.L_x_47893) ;  /* 0x00000000009c7947 */ /* 0x000fea0003800000 */
.L_x_47905:
        /* <DEDUP_REMOVED lines=14> */
.L_x_47919:
[----:B------:R-:W-:Y:S05]  /*f0f0*/  BSYNC B0 ;  /* 0x0000000000007941 */ /* 0x000fea0003800000 */
.L_x_47918:
[----:B------:R-:W0:Y:S01]  /*f100*/  F2I.S64.TRUNC R18, R18 ;  /* 0x0000001200127311 */ /* 0x000e22000020d900 */
[----:B------:R-:W-:Y:S05]  /*f110*/  BRA `(.L_x_47893) ;  /* 0x0000000000587947 */ /* 0x000fea0003800000 */
.L_x_47892:
        /* <DEDUP_REMOVED lines=16> */
.L_x_47920:
[----:B------:R-:W-:Y:S01]  /*f220*/  CS2R R18, SRZ ;  /* 0x0000000000127805 */ /* 0x000fe2000001ff00 */
[----:B------:R-:W-:Y:S06]  /*f230*/  BRA `(.L_x_47893) ;  /* 0x0000000000107947 */ /* 0x000fec0003800000 */
.L_x_47917:
[----:B------:R4:W5:Y:S01]  /*f240*/  LDG.E.64 R18, desc[UR36][R2.64] ;  /* 0x0000002402127981 */ /* 0x000962000c1e1b00 */
[----:B------:R-:W-:Y:S05]  /*f250*/  BRA `(.L_x_47893) ;  /* 0x0000000000087947 */ /* 0x000fea0003800000 */
.L_x_47916:
[----:B------:R3:W5:Y:S01]  /*f260*/  LDG.E R18, desc[UR36][R2.64] ;  /* 0x0000002402127981 */ /* 0x000762000c1e1900 */
[----:B------:R-:W-:-:S07]  /*f270*/  IMAD.MOV.U32 R19, RZ, RZ, RZ ;  /* 0x000000ffff137224 */ /* 0x000fce00078e00ff */
.L_x_47893:
        /* <DEDUP_REMOVED lines=18> */
.L_x_47924:
[----:B------:R3:W5:Y:S01]  /*f3a0*/  LDG.E.U8 R14, desc[UR36][R22.64] ;  /* 0x00000024160e7981 */ /* 0x000762000c1e1100 */
[----:B------:R-:W-:Y:S01]  /*f3b0*/  IMAD.MOV.U32 R15, RZ, RZ, RZ ;  /* 0x000000ffff0f7224 */ /* 0x000fe200078e00ff */
[----:B------:R-:W-:Y:S06]  /*f3c0*/  BRA `(.L_x_47926) ;  /* 0x0000000c00487947 */ /* 0x000fec0003800000 */
.L_x_47923:
        /* <DEDUP_REMOVED lines=8> */
.L_x_47928:
[----:B------:R-:W3:Y:S02]  /*f450*/  LDG.E R14, desc[UR36][R22.64] ;  /* 0x00000024160e7981 */ /* 0x000ee4000c1e1900 */
[----:B---3--:R-:W-:Y:S01]  /*f460*/  SHF.R.S32.HI R15, RZ, 0x1f, R14 ;  /* 0x0000001fff0f7819 */ /* 0x008fe2000001140e */
[----:B------:R-:W-:Y:S06]  /*f470*/  BRA `(.L_x_47926) ;  /* 0x0000000c001c7947 */ /* 0x000fec0003800000 */
.L_x_47927:
[----:B------:R-:W3:Y:S02]  /*f480*/  LDG.E.S16 R14, desc[UR36][R22.64] ;  /* 0x00000024160e7981 */ /* 0x000ee4000c1e1700 */
[----:B---3--:R-:W-:Y:S01]  /*f490*/  SHF.R.S32.HI R15, RZ, 0x1f, R14 ;  /* 0x0000001fff0f7819 */ /* 0x008fe2000001140e */
[----:B------:R-:W-:Y:S06]  /*f4a0*/  BRA `(.L_x_47926) ;  /* 0x0000000c00107947 */ /* 0x000fec0003800000 */
.L_x_47922:
        /* <DEDUP_REMOVED lines=9> */
.L_x_47930:
[----:B------:R-:W3:Y:S02]  /*f540*/  LDG.E.U16 R22, desc[UR36][R22.64] ;  /* 0x0000002416167981 */ /* 0x000ee4000c1e1500 */
[----:B---3--:R-:W-:-:S06]  /*f550*/  HADD2.F32 R14, -RZ, R22.H0_H0 ;  /* 0x20000016ff0e7230 */ /* 0x008fcc0000004100 */
[----:B------:R-:W0:Y:S01]  /*f560*/  F2I.S64.TRUNC R14, R14 ;  /* 0x0000000e000e7311 */ /* 0x000e22000020d900 */
[----:B------:R-:W-:Y:S05]  /*f570*/  BRA `(.L_x_47926) ;  /* 0x0000000800dc7947 */ /* 0x000fea0003800000 */
.L_x_47929:
        /* <DEDUP_REMOVED lines=9> */
.L_x_47932:
[----:B------:R-:W3:Y:S02]  /*f610*/  LDG.E.U16 R22, desc[UR36][R22.64] ;  /* 0x0000002416167981 */ /* 0x000ee4000c1e1500 */
[----:B---3--:R-:W-:-:S06]  /*f620*/  HADD2.F32 R14, -RZ, R22.H0_H0 ;  /* 0x20000016ff0e7230 */ /* 0x008fcc0000004100 */
[----:B------:R-:W0:Y:S01]  /*f630*/  F2I.S64.TRUNC R14, R14 ;  /* 0x0000000e000e7311 */ /* 0x000e22000020d900 */
[----:B------:R-:W-:Y:S05]  /*f640*/  BRA `(.L_x_47926) ;  /* 0x0000000800a87947 */ /* 0x000fea0003800000 */
.L_x_47931:
[----:B------:R-:W3:Y:S02]  /*f650*/  LDG.E.64 R14, desc[UR36][R22.64] ;  /* 0x00000024160e7981 */ /* 0x000ee4000c1e1b00 */
[----:B---3--:R-:W0:Y:S01]  /*f660*/  F2I.S64.F64.TRUNC R14, R14 ;  /* 0x0000000e000e7311 */ /* 0x008e22000030d900 */
[----:B------:R-:W-:Y:S05]  /*f670*/  BRA `(.L_x_47926) ;  /* 0x00000008009c7947 */ /* 0x000fea0003800000 */
.L_x_47921:
        /* <DEDUP_REMOVED lines=13> */
.L_x_47935:
[----:B------:R-:W3:Y:S02]  /*f750*/  LDG.E.64 R14, desc[UR36][R22.64] ;  /* 0x00000024160e7981 */ /* 0x000ee4000c1e1b00 */
[----:B---3--:R-:W0:Y:S01]  /*f760*/  F2I.S64.F64.TRUNC R14, R14 ;  /* 0x0000000e000e7311 */ /* 0x008e22000030d900 */
[----:B------:R-:W-:Y:S05]  /*f770*/  BRA `(.L_x_47926) ;  /* 0x00000008005c7947 */ /* 0x000fea0003800000 */
.L_x_47934:
        /* <DEDUP_REMOVED lines=25> */
[----:B------:R0:W3:Y:S01]  /*f910*/  F2I.S64.TRUNC R14, R3 ;  /* 0x00000003000e7311 */ /* 0x0000e2000020d900 */
[----:B------:R-:W-:Y:S05]  /*f920*/  BRA `(.L_x_47926) ;  /* 0x0000000400f07947 */ /* 0x000fea0003800000 */
.L_x_47937:
        /* <DEDUP_REMOVED lines=12> */
[----:B------:R0:W3:Y:S01]  /*f9f0*/  F2I.S64.TRUNC R14, R2 ;  /* 0x00000002000e7311 */ /* 0x0000e2000020d900 */
[----:B------:R-:W-:Y:S05]  /*fa00*/  BRA `(.L_x_47926) ;  /* 0x0000000400b87947 */ /* 0x000fea0003800000 */
.L_x_47936:
[----:B------:R-:W3:Y:S02]  /*fa10*/  LDG.E.U16 R14, desc[UR36][R22.64] ;  /* 0x00000024160e7981 */ /* 0x000ee4000c1e1500 */
[----:B---3--:R-:W-:-:S06]  /*fa20*/  IMAD.U32 R14, R14, 0x10000, RZ ;  /* 0x000100000e0e7824 */ /* 0x008fcc00078e00ff */
[----:B------:R-:W0:Y:S01]  /*fa30*/  F2I.S64.TRUNC R14, R14 ;  /* 0x0000000e000e7311 */ /* 0x000e22000020d900 */
[----:B------:R-:W-:Y:S05]  /*fa40*/  BRA `(.L_x_47926) ;  /* 0x0000000400a87947 */ /* 0x000fea0003800000 */
.L_x_47933:
        /* <DEDUP_REMOVED lines=11> */
.L_x_47940:
        /* <DEDUP_REMOVED lines=21> */
.L_x_47944:
[----:B------:R-:W-:Y:S05]  /*fc50*/  BSYNC B1 ;  /* 0x0000000000017941 */ /* 0x000fea0003800000 */
.L_x_47943:
[----:B------:R-:W-:Y:S01]  /*fc60*/  IMAD.SHL.U32 R2, R2, 0x100000, RZ ;  /* 0x0010000002027824 */ /* 0x000fe200078e00ff */
[----:B------:R-:W-:-:S04]  /*fc70*/  LEA R3, R0, 0x3b800000, 0x17 ;  /* 0x3b80000000037811 */ /* 0x000fc800078eb8ff */
[----:B------:R-:W-:-:S07]  /*fc80*/  LOP3.LUT R14, R3, R2, R14, 0xfe, !PT ;  /* 0x00000002030e7212 */ /* 0x000fce00078efe0e */
.L_x_47942:
[----:B------:R-:W-:Y:S05]  /*fc90*/  BSYNC B0 ;  /* 0x0000000000007941 */ /* 0x000fea0003800000 */
.L_x_47941:
[----:B------:R-:W0:Y:S01]  /*fca0*/  F2I.S64.TRUNC R14, R14 ;  /* 0x0000000e000e7311 */ /* 0x000e22000020d900 */
[----:B------:R-:W-:Y:S05]  /*fcb0*/  BRA `(.L_x_47926) ;  /* 0x00000004000c7947 */ /* 0x000fea0003800000 */
.L_x_47939:
        /* <DEDUP_REMOVED lines=21> */
.L_x_47948:
[----:B------:R-:W-:Y:S05]  /*fe10*/  BSYNC B1 ;  /* 0x0000000000017941 */ /* 0x000fea0003800000 */
.L_x_47947:
[----:B------:R-:W-:Y:S01]  /*fe20*/  IMAD.SHL.U32 R2, R2, 0x200000, RZ ;  /* 0x0020000002027824 */ /* 0x000fe200078e00ff */
[----:B------:R-:W-:-:S04]  /*fe30*/  LEA R3, R0, 0x37800000, 0x17 ;  /* 0x3780000000037811 */ /* 0x000fc800078eb8ff */
[----:B------:R-:W-:-:S07]  /*fe40*/  LOP3.LUT R14, R3, R2, R14, 0xfe, !PT ;  /* 0x00000002030e7212 */ /* 0x000fce00078efe0e */
.L_x_47946:
[----:B------:R-:W-:Y:S05]  /*fe50*/  BSYNC B0 ;  /* 0x0000000000007941 */ /* 0x000fea0003800000 */
.L_x_47945:
[----:B------:R-:W0:Y:S01]  /*fe60*/  F2I.S64.TRUNC R14, R14 ;  /* 0x0000000e000e7311 */ /* 0x000e22000020d900 */
[----:B------:R-:W-:Y:S05]  /*fe70*/  BRA `(.L_x_47926) ;  /* 0x00000000009c7947 */ /* 0x000fea0003800000 */
.L_x_47938:
        /* <DEDUP_REMOVED lines=14> */
.L_x_47952:
[----:B------:R-:W-:Y:S05]  /*ff60*/  BSYNC B0 ;  /* 0x0000000000007941 */ /* 0x000fea0003800000 */
.L_x_47951:
[----:B------:R-:W0:Y:S01]  /*ff70*/  F2I.S64.TRUNC R14, R14 ;  /* 0x0000000e000e7311 */ /* 0x000e22000020d900 */
[----:B------:R-:W-:Y:S05]  /*ff80*/  BRA `(.L_x_47926) ;  /* 0x0000000000587947 */ /* 0x000fea0003800000 */
.L_x_47925:
        /* <DEDUP_REMOVED lines=16> */
.L_x_47953:
[----:B------:R-:W-:Y:S01]  /*10090*/  CS2R R14, SRZ ;  /* 0x00000000000e7805 */ /* 0x000fe2000001ff00 */
[----:B------:R-:W-:Y:S06]  /*100a0*/  BRA `(.L_x_47926) ;  /* 0x0000000000107947 */ /* 0x000fec0003800000 */
.L_x_47950:
[----:B------:R0:W5:Y:S01]  /*100b0*/  LDG.E.64 R14, desc[UR36][R22.64] ;  /* 0x00000024160e7981 */ /* 0x000162000c1e1b00 */
[----:B------:R-:W-:Y:S05]  /*100c0*/  BRA `(.L_x_47926) ;  /* 0x0000000000087947 */ /* 0x000fea0003800000 */
.L_x_47949:
[----:B------:R0:W5:Y:S01]  /*100d0*/  LDG.E R14, desc[UR36][R22.64] ;  /* 0x00000024160e7981 */ /* 0x000162000c1e1900 */
[----:B------:R-:W-:-:S07]  /*100e0*/  IMAD.MOV.U32 R15, RZ, RZ, RZ ;  /* 0x000000ffff0f7224 */ /* 0x000fce00078e00ff */
.L_x_47926:
[----:B012345:R-:W-:Y:S01]  /*100f0*/  LOP3.LUT R0, R19, R15, RZ, 0xfc, !PT ;  /* 0x0000000f13007212 */ /* 0x03ffe200078efcff */
        /* <DEDUP_REMOVED lines=8> */
[----:B------:R-:W-:Y:S05]  /*10180*/  CALL.REL.NOINC `($__internal_42_$__cuda_sm20_rem_s64) ;  /* 0x0000001000107944 */ /* 0x000fea0003c00000 */
[----:B------:R-:W-:Y:S05]  /*10190*/  BRA `(.L_x_47956) ;  /* 0x0000000000487947 */ /* 0x000fea0003800000 */
.L_x_47955:
        /* <DEDUP_REMOVED lines=18> */
.L_x_47956:
[----:B------:R-:W-:Y:S05]  /*102c0*/  BSYNC B0 ;  /* 0x0000000000007941 */ /* 0x000fea0003800000 */
.L_x_47954:
        /* <DEDUP_REMOVED lines=25> */
.L_x_47960:
[----:B------:R-:W-:Y:S01]  /*10460*/  STG.E.U8 desc[UR36][R16.64], R7 ;  /* 0x0000000710007986 */ /* 0x000fe2000c101124 */
[----:B------:R-:W-:Y:S05]  /*10470*/  EXIT ;  /* 0x000000000000794d */ /* 0x000fea0003800000 */
.L_x_47959:
        /* <DEDUP_REMOVED lines=8> */
.L_x_47963:
[----:B------:R-:W-:Y:S01]  /*10500*/  STG.E desc[UR36][R16.64], R7 ;  /* 0x0000000710007986 */ /* 0x000fe2000c101924 */
[----:B------:R-:W-:Y:S05]  /*10510*/  EXIT ;  /* 0x000000000000794d */ /* 0x000fea0003800000 */
.L_x_47962:
[----:B------:R-:W-:Y:S01]  /*10520*/  STG.E.U16 desc[UR36][R16.64], R7 ;  /* 0x0000000710007986 */ /* 0x000fe2000c101524 */
[----:B------:R-:W-:Y:S05]  /*10530*/  EXIT ;  /* 0x000000000000794d */ /* 0x000fea0003800000 */
.L_x_47958:
        /* <DEDUP_REMOVED lines=9> */
.L_x_47965:
[----:B------:R-:W0:Y:S02]  /*105d0*/  I2F.S64 R0, R2 ;  /* 0x0000000200007312 */ /* 0x000e240000301400 */
[----:B0-----:R-:W-:-:S05]  /*105e0*/  F2FP.F16.F32.PACK_AB R0, RZ, R0 ;  /* 0x00000000ff00723e */ /* 0x001fca00000000ff */
[----:B------:R-:W-:Y:S01]  /*105f0*/  STG.E.U16 desc[UR36][R16.64], R0 ;  /* 0x0000000010007986 */ /* 0x000fe2000c101524 */
[----:B------:R-:W-:Y:S05]  /*10600*/  EXIT ;  /* 0x000000000000794d */ /* 0x000fea0003800000 */
.L_x_47964:
        /* <DEDUP_REMOVED lines=10> */
.L_x_47967:
[----:B------:R-:W0:Y:S02]  /*106b0*/  I2F.S64 R2, R2 ;  /* 0x0000000200027312 */ /* 0x000e240000301400 */
[----:B0-----:R-:W-:-:S04]  /*106c0*/  F2FP.F16.F32.PACK_AB R3, RZ, R2 ;  /* 0x00000002ff03723e */ /* 0x001fc800000000ff */
[----:B------:R-:W-:-:S05]  /*106d0*/  PRMT R3, R3, 0x5410, RZ ;  /* 0x0000541003037816 */ /* 0x000fca00000000ff */
[----:B------:R-:W-:Y:S01]  /*106e0*/  STG.E desc[UR36][R16.64], R3 ;  /* 0x0000000310007986 */ /* 0x000fe2000c101924 */
[----:B------:R-:W-:Y:S05]  /*106f0*/  EXIT ;  /* 0x000000000000794d */ /* 0x000fea0003800000 */
.L_x_47966:
[----:B------:R-:W0:Y:S02]  /*10700*/  I2F.F64.S64 R2, R2 ;  /* 0x0000000200027312 */ /* 0x000e240000301c00 */
[----:B0-----:R-:W-:Y:S01]  /*10710*/  STG.E.64 desc[UR36][R16.64], R2 ;  /* 0x0000000210007986 */ /* 0x001fe2000c101b24 */
[----:B------:R-:W-:Y:S05]  /*10720*/  EXIT ;  /* 0x000000000000794d */ /* 0x000fea0003800000 */
.L_x_47957:
        /* <DEDUP_REMOVED lines=13> */
.L_x_47970:
[----:B------:R-:W0:Y:S01]  /*10800*/  I2F.F64.S64 R4, R2 ;  /* 0x0000000200047312 */ /* 0x000e220000301c00 */
[----:B------:R-:W-:-:S05]  /*10810*/  CS2R R6, SRZ ;  /* 0x0000000000067805 */ /* 0x000fca000001ff00 */
[----:B0-----:R-:W-:Y:S01]  /*10820*/  STG.E.128 desc[UR36][R16.64], R4 ;  /* 0x0000000410007986 */ /* 0x001fe2000c101d24 */
[----:B------:R-:W-:Y:S05]  /*10830*/  EXIT ;  /* 0x000000000000794d */ /* 0x000fea0003800000 */
.L_x_47969:
        /* <DEDUP_REMOVED lines=21> */
.L_x_47974:
[----:B------:R-:W-:Y:S05]  /*10990*/  BSYNC B0 ;  /* 0x0000000000007941 */ /* 0x000fea0003800000 */
.L_x_47973:
[----:B------:R-:W-:-:S05]  /*109a0*/  LOP3.LUT R5, R0, R5, RZ, 0xfc, !PT ;  /* 0x0000000500057212 */ /* 0x000fca00078efcff */
[----:B------:R-:W-:Y:S01]  /*109b0*/  STG.E.U8 desc[UR36][R16.64], R5 ;  /* 0x0000000510007986 */ /* 0x000fe2000c101124 */
[----:B------:R-:W-:Y:S05]  /*109c0*/  EXIT ;  /* 0x000000000000794d */ /* 0x000fea0003800000 */
.L_x_47972:
        /* <DEDUP_REMOVED lines=13> */
.L_x_47976:
[----:B------:R-:W-:Y:S01]  /*10aa0*/  IMAD.MOV.U32 R0, RZ, RZ, 0x7f ;  /* 0x0000007fff007424 */ /* 0x000fe200078e00ff */
[----:B------:R-:W-:-:S04]  /*10ab0*/  ISETP.GT.U32.AND P0, PT, R4, 0x7f800000, PT ;  /* 0x7f8000000400780c */ /* 0x000fc80003f04070 */
[----:B------:R-:W-:-:S09]  /*10ac0*/  SEL R0, R0, 0x7c, P0 ;  /* 0x0000007c00007807 */ /* 0x000fd20000000000 */
.L_x_47977:
[----:B------:R-:W-:Y:S05]  /*10ad0*/  BSYNC B0 ;  /* 0x0000000000007941 */ /* 0x000fea0003800000 */
.L_x_47975:
[----:B------:R-:W-:-:S04]  /*10ae0*/  LOP3.LUT R2, R3, 0x80000000, RZ, 0xc0, !PT ;  /* 0x8000000003027812 */ /* 0x000fc800078ec0ff */
[----:B------:R-:W-:-:S04]  /*10af0*/  SHF.R.U32.HI R3, RZ, 0x18, R2 ;  /* 0x00000018ff037819 */ /* 0x000fc80000011602 */
[----:B------:R-:W-:-:S05]  /*10b00*/  LOP3.LUT R3, R0, R3, RZ, 0xfc, !PT ;  /* 0x0000000300037212 */ /* 0x000fca00078efcff */
[----:B------:R-:W-:Y:S01]  /*10b10*/  STG.E.U8 desc[UR36][R16.64], R3 ;  /* 0x0000000310007986 */ /* 0x000fe2000c101124 */
[----:B------:R-:W-:Y:S05]  /*10b20*/  EXIT ;  /* 0x000000000000794d */ /* 0x000fea0003800000 */
.L_x_47971:
[----:B------:R-:W0:Y:S02]  /*10b30*/  I2F.S64 R0, R2 ;  /* 0x0000000200007312 */ /* 0x000e240000301400 */
[----:B0-----:R-:W-:-:S05]  /*10b40*/  F2FP.BF16.F32.PACK_AB R0, RZ, R0 ;  /* 0x00000000ff00723e */ /* 0x001fca00000010ff */
[----:B------:R-:W-:Y:S01]  /*10b50*/  STG.E.U16 desc[UR36][R16.64], R0 ;  /* 0x0000000010007986 */ /* 0x000fe2000c101524 */
[----:B------:R-:W-:Y:S05]  /*10b60*/  EXIT ;  /* 0x000000000000794d */ /* 0x000fea0003800000 */
.L_x_47968:
        /* <DEDUP_REMOVED lines=10> */
.L_x_47980:
        /* <DEDUP_REMOVED lines=17> */
.L_x_47983:
[----:B------:R-:W-:-:S04]  /*10d20*/  LOP3.LUT R2, R3, 0x80000000, RZ, 0xc0, !PT ;  /* 0x8000000003027812 */ /* 0x000fc800078ec0ff */
[----:B------:R-:W-:-:S04]  /*10d30*/  SHF.R.U32.HI R3, RZ, 0x18, R2 ;  /* 0x00000018ff037819 */ /* 0x000fc80000011602 */
[----:B------:R-:W-:-:S04]  /*10d40*/  LOP3.LUT R0, R0, R3, RZ, 0xfc, !PT ;  /* 0x0000000300007212 */ /* 0x000fc800078efcff */
[----:B------:R-:W-:-:S07]  /*10d50*/  PRMT R8, R0, 0x7610, R8 ;  /* 0x0000761000087816 */ /* 0x000fce0000000008 */
.L_x_47982:
[----:B------:R-:W-:Y:S05]  /*10d60*/  BSYNC B0 ;  /* 0x0000000000007941 */ /* 0x000fea0003800000 */
.L_x_47981:
[----:B------:R-:W-:Y:S01]  /*10d70*/  STG.E.U8 desc[UR36][R16.64], R8 ;  /* 0x0000000810007986 */ /* 0x000fe2000c101124 */
[----:B------:R-:W-:Y:S05]  /*10d80*/  EXIT ;  /* 0x000000000000794d */ /* 0x000fea0003800000 */
.L_x_47979:
        /* <DEDUP_REMOVED lines=17> */
.L_x_47986:
[----:B------:R-:W-:-:S04]  /*10ea0*/  LOP3.LUT R2, R3, 0x80000000, RZ, 0xc0, !PT ;  /* 0x8000000003027812 */ /* 0x000fc800078ec0ff */
[----:B------:R-:W-:-:S04]  /*10eb0*/  SHF.R.U32.HI R3, RZ, 0x18, R2 ;  /* 0x00000018ff037819 */ /* 0x000fc80000011602 */
[----:B------:R-:W-:-:S04]  /*10ec0*/  LOP3.LUT R0, R0, R3, RZ, 0xfc, !PT ;  /* 0x0000000300007212 */ /* 0x000fc800078efcff */
[----:B------:R-:W-:-:S07]  /*10ed0*/  PRMT R8, R0, 0x7610, R8 ;  /* 0x0000761000087816 */ /* 0x000fce0000000008 */
.L_x_47985:
[----:B------:R-:W-:Y:S05]  /*10ee0*/  BSYNC B0 ;  /* 0x0000000000007941 */ /* 0x000fea0003800000 */
.L_x_47984:
[----:B------:R-:W-:Y:S01]  /*10ef0*/  STG.E.U8 desc[UR36][R16.64], R8 ;  /* 0x0000000810007986 */ /* 0x000fe2000c101124 */
[----:B------:R-:W-:Y:S05]  /*10f00*/  EXIT ;  /* 0x000000000000794d */ /* 0x000fea0003800000 */
.L_x_47978:
        /* <DEDUP_REMOVED lines=23> */
.L_x_47961:
        /* <DEDUP_REMOVED lines=16> */
.L_x_47989:
[----:B------:R-:W-:Y:S05]  /*11180*/  EXIT ;  /* 0x000000000000794d */ /* 0x000fea0003800000 */
.L_x_47988:
[----:B------:R-:W-:Y:S01]  /*11190*/  STG.E.64 desc[UR36][R16.64], R2 ;  /* 0x0000000210007986 */ /* 0x000fe2000c101b24 */
[----:B------:R-:W-:Y:S05]  /*111a0*/  EXIT ;  /* 0x000000000000794d */ /* 0x000fea0003800000 */
.L_x_47987:
[----:B------:R-:W-:Y:S01]  /*111b0*/  STG.E desc[UR36][R16.64], R7 ;  /* 0x0000000710007986 */ /* 0x000fe2000c101924 */
[----:B------:R-:W-:Y:S05]  /*111c0*/  EXIT ;  /* 0x000000000000794d */ /* 0x000fea0003800000 */
        .weak           $__internal_42_$__cuda_sm20_rem_s64
        .type           $__internal_42_$__cuda_sm20_rem_s64,@function
        .size           $__internal_42_$__cuda_sm20_rem_s64,(.L_x_57255 - $__internal_42_$__cuda_sm20_rem_s64)
$__internal_42_$__cuda_sm20_rem_s64:
[----:B------:R-:W-:Y:S02]  /*111d0*/  IADD3 R9, P1, RZ, -R4, RZ ;  /* 0x80000004ff097210 */ /* 0x000fe40007f3e0ff */
[----:B------:R-:W-:Y:S02]  /*111e0*/  ISETP.GE.AND P0, PT, R3, RZ, PT ;  /* 0x000000ff0300720c */ /* 0x000fe40003f06270 */
[----:B------:R-:W-:Y:S01]  /*111f0*/  IADD3 R13, P4, RZ, -R12, RZ ;  /* 0x8000000cff0d7210 */ /* 0x000fe20007f9e0ff */
        /* <DEDUP_REMOVED lines=8> */
[C---:B------:R-:W-:Y:S01]  /*11280*/  IMAD R5, R24.reuse, R9, R21 ;  /* 0x0000000918057224 */ /* 0x040fe200078e0215 */
[----:B------:R-:W-:Y:S01]  /*11290*/  IADD3 R11, P0, RZ, -R20, RZ ;  /* 0x80000014ff0b7210 */ /* 0x000fe20007f1e0ff */
[----:B------:R-:W-:Y:S02]  /*112a0*/  IMAD.MOV.U32 R21, RZ, RZ, R24 ;  /* 0x000000ffff157224 */ /* 0x000fe400078e0018 */
[----:B------:R-:W-:Y:S02]  /*112b0*/  IMAD R5, R25, R8, R5 ;  /* 0x0000000819057224 */ /* 0x000fe400078e0205 */
[----:B------:R-:W-:-:S04]  /*112c0*/  IMAD.HI.U32 R20, R24, R11, RZ ;  /* 0x0000000b18147227 */ /* 0x000fc800078e00ff */
[----:B------:R-:W-:-:S04]  /*112d0*/  IMAD.X R5, RZ, RZ, ~R5, P0 ;  /* 0x000000ffff057224 */ /* 0x000fc800000e0e05 */
[----:B------:R-:W-:-:S04]  /*112e0*/  IMAD.WIDE.U32 R20, P0, R24, R5, R20 ;  /* 0x0000000518147225 */ /* 0x000fc80007800014 */
[C---:B------:R-:W-:Y:S02]  /*112f0*/  IMAD R6, R25.reuse, R5, RZ ;  /* 0x0000000519067224 */ /* 0x040fe400078e02ff */
        /* <DEDUP_REMOVED lines=10> */
[----:B------:R-:W-:Y:S01]  /*113a0*/  IMAD.HI.U32 R20, R21, R6, RZ ;  /* 0x0000000615147227 */ /* 0x000fe200078e00ff */
[----:B------:R-:W-:-:S03]  /*113b0*/  SEL R13, R13, R12, !P1 ;  /* 0x0000000c0d0d7207 */ /* 0x000fc60004800000 */
[----:B------:R-:W-:Y:S02]  /*113c0*/  IMAD.X R10, RZ, RZ, ~R10, P0 ;  /* 0x000000ffff0a7224 */ /* 0x000fe400000e0e0a */
[----:B------:R-:W-:Y:S02]  /*113d0*/  IMAD.X R12, RZ, RZ, ~R7, P4 ;  /* 0x000000ffff0c7224 */ /* 0x000fe400020e0e07 */
[----:B------:R-:W-:-:S03]  /*113e0*/  IMAD.WIDE.U32 R20, P0, R21, R10, R20 ;  /* 0x0000000a15147225 */ /* 0x000fc60007800014 */
[----:B------:R-:W-:Y:S01]  /*113f0*/  SEL R7, R12, R7, !P1 ;  /* 0x000000070c077207 */ /* 0x000fe20004800000 */
[C---:B------:R-:W-:Y:S02]  /*11400*/  IMAD R11, R5.reuse, R10, RZ ;  /* 0x0000000a050b7224 */ /* 0x040fe400078e02ff */
[----:B------:R-:W-:-:S04]  /*11410*/  IMAD.HI.U32 R6, P2, R5, R6, R20 ;  /* 0x0000000605067227 */ /* 0x000fc80007840014 */
[----:B------:R-:W-:Y:S01]  /*11420*/  IMAD.HI.U32 R10, R5, R10, RZ ;  /* 0x0000000a050a7227 */ /* 0x000fe200078e00ff */
[----:B------:R-:W-:-:S03]  /*11430*/  IADD3 R6, P3, R11, R6, RZ ;  /* 0x000000060b067210 */ /* 0x000fc60007f7e0ff */
        /* <DEDUP_REMOVED lines=33> */
[----:B------:R-:W-:-:S03]  /*11650*/  IMAD.MOV.U32 R6, RZ, RZ, R0 ;  /* 0x000000ffff067224 */ /* 0x000fc600078e0000 */
[----:B------:R-:W-:Y:S01]  /*11660*/  SEL R5, R7, R8, !P1 ;  /* 0x0000000807057207 */ /* 0x000fe20004800000 */
[----:B------:R-:W-:Y:S01]  /*11670*/  IMAD.MOV.U32 R7, RZ, RZ, 0x0 ;  /* 0x00000000ff077424 */ /* 0x000fe200078e00ff */
[----:B------:R-:W-:Y:S02]  /*11680*/  SEL R4, R4, 0xffffffff, P0 ;  /* 0xffffffff04047807 */ /* 0x000fe40000000000 */
[----:B------:R-:W-:Y:S01]  /*11690*/  SEL R5, R5, 0xffffffff, P0 ;  /* 0xffffffff05057807 */ /* 0x000fe20000000000 */
[----:B------:R-:W-:Y:S06]  /*116a0*/  RET.REL.NODEC R6 `(_ZN2at6native18elementwise_kernelILi128ELi4EZNS0_15gpu_kernel_implINS0_13BinaryFunctorIlllZZZNS0_21remainder_kernel_cudaERNS_18TensorIteratorBaseEENKUlvE_clEvENKUlvE2_clEvEUlllE_EEEEvS5_RKT_EUliE_EEviT1_) ;  /* 0xfffffee806547950 */ /* 0x000fec0003c3ffff */
.L_x_47990:
        /* <DEDUP_REMOVED lines=13> */
.L_x_57255:


//--------------------- .text._ZN2at6native27unrolled_elementwise_kernelINS0_13BinaryFunctorIlllZZZNS0_21remainder_kernel_cudaERNS_18TensorIteratorBaseEENKUlvE_clEvENKUlvE2_clEvEUlllE_EESt5arrayIPcLm3EELi4E23TrivialOffsetCalculatorILi2EjESC_ILi1EjENS0_6memory12LoadWithCastILi2EEENSF_13StoreWithCastILi1EEEEEviT_T0_T2_T3_T4_T5_ --------------------------
	.section	.text._ZN2at6native27unrolled_elementwise_kernelINS0_13BinaryFunctorIlllZZZNS0_21remainder_kernel_cudaERNS_18TensorIteratorBaseEENKUlvE_clEvENKUlvE2_clEvEUlllE_EESt5arrayIPcLm3EELi4E23TrivialOffsetCalculatorILi2EjESC_ILi1EjENS0_6memory12LoadWithCastILi2EEENSF_13StoreWithCastILi1EEEEEviT_T0_T2_T3_T4_T5_,"ax",@progbits
	.align	128
        .global         _ZN2at6native27unrolled_elementwise_kernelINS0_13BinaryFunctorIlllZZZNS0_21remainder_kernel_cudaERNS_18TensorIteratorBaseEENKUlvE_clEvENKUlvE2_clEvEUlllE_EESt5arrayIPcLm3EELi4E23TrivialOffsetCalculatorILi2EjESC_ILi1EjENS0_6memory12LoadWithCastILi2EEENSF_13StoreWithCastILi1EEEEEviT_T0_T2_T3_T4_T5_
        .type           _ZN2at6native27unrolled_elementwise_kernelINS0_13BinaryFunctorIlllZZZNS0_21remainder_kernel_cudaERNS_18TensorIteratorBaseEENKUlvE_clEvENKUlvE2_clEvEUlllE_EESt5arrayIPcLm3EELi4E23TrivialOffsetCalculatorILi2EjESC_ILi1EjENS0_6memory12LoadWithCastILi2EEENSF_13StoreWithCastILi1EEEEEviT_T0_T2_T3_T4_T5_,@function
        .size           _ZN2at6native27unrolled_elementwise_kernelINS0_13BinaryFunctorIlllZZZNS0_21remainder_kernel_cudaERNS_18TensorIteratorBaseEENKUlvE_clEvENKUlvE2_clEvEUlllE_EESt5arrayIPcLm3EELi4E23TrivialOffsetCalculatorILi2EjESC_ILi1EjENS0_6memory12LoadWithCastILi2EEENSF_13StoreWithCastILi1EEEEEviT_T0_T2_T3_T4_T5_,(.L_x_57256 - _ZN2at6native27unrolled_elementwise_kernelINS0_13BinaryFunctorIlllZZZNS0_21remainder_kernel_cudaERNS_18TensorIteratorBaseEENKUlvE_clEvENKUlvE2_clEvEUlllE_EESt5arrayIPcLm3EELi4E23TrivialOffsetCalculatorILi2EjESC_ILi1EjENS0_6memory12LoadWithCastILi2EEENSF_13StoreWithCastILi1EEEEEviT_T0_T2_T3_T4_T5_)
        .other          _ZN2at6native27unrolled_elementwise_kernelINS0_13BinaryFunctorIlllZZZNS0_21remainder_kernel_cudaERNS_18TensorIteratorBaseEENKUlvE_clEvENKUlvE2_clEvEUlllE_EESt5arrayIPcLm3EELi4E23TrivialOffsetCalculatorILi2EjESC_ILi1EjENS0_6memory12LoadWithCastILi2EEENSF_13StoreWithCastILi1EEEEEviT_T0_T2_T3_T4_T5_,@"STO_CUDA_ENTRY STV_DEFAULT"
_ZN2at6native27unrolled_elementwise_kernelINS0_13BinaryFunctorIlllZZZNS0_21remainder_kernel_cudaERNS_18TensorIteratorBaseEENKUlvE_clEvENKUlvE2_clEvEUlllE_EESt5arrayIPcLm3EELi4E23TrivialOffsetCalculatorILi2EjESC_ILi1EjENS0_6memory12LoadWithCastILi2EEENSF_13StoreWithCastILi1EEEEEviT_T0_T2_T3_T4_T5_:
.text._ZN2at6native27unrolled_elementwise_kernelINS0_13BinaryFunctorIlllZZZNS0_21remainder_kernel_cudaERNS_18TensorIteratorBaseEENKUlvE_clEvENKUlvE2_clEvEUlllE_EESt5arrayIPcLm3EELi4E23TrivialOffsetCalculatorILi2EjESC_ILi1EjENS0_6memory12LoadWithCastILi2EEENSF_13StoreWithCastILi1EEEEEviT_T0_T2_T3_T4_T5_:
        /* <DEDUP_REMOVED lines=34> */
.L_x_47996:
[----:B------:R1:W5:Y:S01]  /*0220*/  LDG.E.U8 R30, desc[UR36][R2.64] ;  /* 0x00000024021e7981 */ /* 0x000362000c1e1100 */
[----:B------:R-:W-:Y:S01]  /*0230*/  IMAD.MOV.U32 R31, RZ, RZ, RZ ;  /* 0x000000ffff1f7224 */ /* 0x000fe200078e00ff */
[----:B------:R-:W-:Y:S06]  /*0240*/  BRA `(.L_x_47998) ;  /* 0x0000000c004c7947 */ /* 0x000fec0003800000 */
.L_x_47995:
        /* <DEDUP_REMOVED lines=8> */
.L_x_48000:
[----:B------:R-:W2:Y:S02]  /*02d0*/  LDG.E R30, desc[UR36][R2.64] ;  /* 0x00000024021e7981 */ /* 0x000ea4000c1e1900 */
[----:B--2---:R-:W-:Y:S01]  /*02e0*/  SHF.R.S32.HI R31, RZ, 0x1f, R30 ;  /* 0x0000001fff1f7819 */ /* 0x004fe2000001141e */
[----:B------:R-:W-:Y:S06]  /*02f0*/  BRA `(.L_x_47998) ;  /* 0x0000000c00207947 */ /* 0x000fec0003800000 */
.L_x_47999:
[----:B------:R-:W2:Y:S02]  /*0300*/  LDG.E.S16 R30, desc[UR36][R2.64] ;  /* 0x00000024021e7981 */ /* 0x000ea4000c1e1700 */
[----:B--2---:R-:W-:Y:S01]  /*0310*/  SHF.R.S32.HI R31, RZ, 0x1f, R30 ;  /* 0x0000001fff1f7819 */ /* 0x004fe2000001141e */
[----:B------:R-:W-:Y:S06]  /*0320*/  BRA `(.L_x_47998) ;  /* 0x0000000c00147947 */ /* 0x000fec0003800000 */
.L_x_47994:
        /* <DEDUP_REMOVED lines=9> */
.L_x_48002:
[----:B------:R-:W2:Y:S02]  /*03c0*/  LDG.E.U16 R2, desc[UR36][R2.64] ;  /* 0x0000002402027981 */ /* 0x000ea4000c1e1500 */
[----:B--2---:R-:W-:-:S06]  /*03d0*/  HADD2.F32 R30, -RZ, R2.H0_H0 ;  /* 0x20000002ff1e7230 */ /* 0x004fcc0000004100 */
[----:B------:R-:W0:Y:S01]  /*03e0*/  F2I.S64.TRUNC R30, R30 ;  /* 0x0000001e001e7311 */ /* 0x000e22000020d900 */
[----:B------:R-:W-:Y:S05]  /*03f0*/  BRA `(.L_x_47998) ;  /* 0x0000000800e07947 */ /* 0x000fea0003800000 */
.L_x_48001:
        /* <DEDUP_REMOVED lines=9> */
.L_x_48004:
[----:B------:R-:W2:Y:S02]  /*0490*/  LDG.E.U16 R2, desc[UR36][R2.64] ;  /* 0x0000002402027981 */ /* 0x000ea4000c1e1500 */
[----:B--2---:R-:W-:-:S06]  /*04a0*/  HADD2.F32 R30, -RZ, R2.H0_H0 ;  /* 0x20000002ff1e7230 */ /* 0x004fcc0000004100 */
[----:B------:R-:W4:Y:S01]  /*04b0*/  F2I.S64.TRUNC R30, R30 ;  /* 0x0000001e001e7311 */ /* 0x000f22000020d900 */
[----:B------:R-:W-:Y:S05]  /*04c0*/  BRA `(.L_x_47998) ;  /* 0x0000000800ac7947 */ /* 0x000fea0003800000 */
.L_x_48003:
[----:B------:R-:W2:Y:S02]  /*04d0*/  LDG.E.64 R2, desc[UR36][R2.64] ;  /* 0x0000002402027981 */ /* 0x000ea4000c1e1b00 */
[----:B--2---:R2:W3:Y:S01]  /*04e0*/  F2I.S64.F64.TRUNC R30, R2 ;  /* 0x00000002001e7311 */ /* 0x0044e2000030d900 */
[----:B------:R-:W-:Y:S05]  /*04f0*/  BRA `(.L_x_47998) ;  /* 0x0000000800a07947 */ /* 0x000fea0003800000 */
.L_x_47993:
        /* <DEDUP_REMOVED lines=13> */
.L_x_48007:
[----:B------:R-:W2:Y:S02]  /*05d0*/  LDG.E.64 R2, desc[UR36][R2.64] ;  /* 0x0000002402027981 */ /* 0x000ea4000c1e1b00 */
[----:B--2---:R0:W1:Y:S01]  /*05e0*/  F2I.S64.F64.TRUNC R30, R2 ;  /* 0x00000002001e7311 */ /* 0x004062000030d900 */
[----:B------:R-:W-:Y:S05]  /*05f0*/  BRA `(.L_x_47998) ;  /* 0x0000000800607947 */ /* 0x000fea0003800000 */
.L_x_48006:
        /* <DEDUP_REMOVED lines=27> */
.L_x_48009:
        /* <DEDUP_REMOVED lines=15> */
.L_x_48008:
[----:B------:R-:W2:Y:S02]  /*08a0*/  LDG.E.U16 R30, desc[UR36][R2.64] ;  /* 0x00000024021e7981 */ /* 0x000ea4000c1e1500 */
[----:B--2---:R-:W-:-:S06]  /*08b0*/  IMAD.U32 R30, R30, 0x10000, RZ ;  /* 0x000100001e1e7824 */ /* 0x004fcc00078e00ff */
[----:B------:R-:W0:Y:S01]  /*08c0*/  F2I.S64.TRUNC R30, R30 ;  /* 0x0000001e001e7311 */ /* 0x000e22000020d900 */
[----:B------:R-:W-:Y:S05]  /*08d0*/  BRA `(.L_x_47998) ;  /* 0x0000000400a87947 */ /* 0x000fea0003800000 */
.L_x_48005:
        /* <DEDUP_REMOVED lines=11> */
.L_x_48012:
        /* <DEDUP_REMOVED lines=21> */
.L_x_48016:
[----:B------:R-:W-:Y:S05]  /*0ae0*/  BSYNC B1 ;  /* 0x0000000000017941 */ /* 0x000fea0003800000 */
.L_x_48015:
[----:B------:R-:W-:Y:S01]  /*0af0*/  IMAD.SHL.U32 R2, R2, 0x100000, RZ ;  /* 0x0010000002027824 */ /* 0x000fe200078e00ff */
[----:B------:R-:W-:-:S04]  /*0b00*/  LEA R3, R0, 0x3b800000, 0x17 ;  /* 0x3b80000000037811 */ /* 0x000fc800078eb8ff */
[----:B------:R-:W-:-:S07]  /*0b10*/  LOP3.LUT R30, R3, R2, R30, 0xfe, !PT ;  /* 0x00000002031e7212 */ /* 0x000fce00078efe1e */
.L_x_48014:
[----:B------:R-:W-:Y:S05]  /*0b20*/  BSYNC B0 ;  /* 0x0000000000007941 */ /* 0x000fea0003800000 */
.L_x_48013:
[----:B------:R-:W0:Y:S01]  /*0b30*/  F2I.S64.TRUNC R30, R30 ;  /* 0x0000001e001e7311 */ /* 0x000e22000020d900 */
[----:B------:R-:W-:Y:S05]  /*0b40*/  BRA `(.L_x_47998) ;  /* 0x00000004000c7947 */ /* 0x000fea0003800000 */
.L_x_48011:
        /* <DEDUP_REMOVED lines=21> */
.L_x_48020:
[----:B------:R-:W-:Y:S05]  /*0ca0*/  BSYNC B1 ;  /* 0x0000000000017941 */ /* 0x000fea0003800000 */
.L_x_48019:
[----:B------:R-:W-:Y:S01]  /*0cb0*/  IMAD.SHL.U32 R2, R2, 0x200000, RZ ;  /* 0x0020000002027824 */ /* 0x000fe200078e00ff */
[----:B------:R-:W-:-:S04]  /*0cc0*/  LEA R3, R0, 0x37800000, 0x17 ;  /* 0x3780000000037811 */ /* 0x000fc800078eb8ff */
[----:B------:R-:W-:-:S07]  /*0cd0*/  LOP3.LUT R30, R3, R2, R30, 0xfe, !PT ;  /* 0x00000002031e7212 */ /* 0x000fce00078efe1e */
.L_x_48018:
[----:B------:R-:W-:Y:S05]  /*0ce0*/  BSYNC B0 ;  /* 0x0000000000007941 */ /* 0x000fea0003800000 */
.L_x_48017:
[----:B------:R-:W0:Y:S01]  /*0cf0*/  F2I.S64.TRUNC R30, R30 ;  /* 0x0000001e001e7311 */ /* 0x000e22000020d900 */
[----:B------:R-:W-:Y:S05]  /*0d00*/  BRA `(.L_x_47998) ;  /* 0x00000000009c7947 */ /* 0x000fea0003800000 */
.L_x_48010:
        /* <DEDUP_REMOVED lines=14> */
.L_x_48024:
[----:B------:R-:W-:Y:S05]  /*0df0*/  BSYNC B0 ;  /* 0x0000000000007941 */ /* 0x000fea0003800000 */
.L_x_48023:
[----:B------:R-:W0:Y:S01]  /*0e00*/  F2I.S64.TRUNC R30, R30 ;  /* 0x0000001e001e7311 */ /* 0x000e22000020d900 */
[----:B------:R-:W-:Y:S05]  /*0e10*/  BRA `(.L_x_47998) ;  /* 0x0000000000587947 */ /* 0x000fea0003800000 */
.L_x_47997:
        /* <DEDUP_REMOVED lines=16> */
.L_x_48025:
[----:B------:R-:W-:Y:S01]  /*0f20*/  CS2R R30, SRZ ;  /* 0x00000000001e7805 */ /* 0x000fe2000001ff00 */
[----:B------:R-:W-:Y:S06]  /*0f30*/  BRA `(.L_x_47998) ;  /* 0x0000000000107947 */ /* 0x000fec0003800000 */
.L_x_48022:
[----:B------:R0:W5:Y:S01]  /*0f40*/  LDG.E.64 R30, desc[UR36][R2.64] ;  /* 0x00000024021e7981 */ /* 0x000162000c1e1b00 */
[----:B------:R-:W-:Y:S05]  /*0f50*/  BRA `(.L_x_47998) ;  /* 0x0000000000087947 */ /* 0x000fea0003800000 */
.L_x_48021:
[----:B------:R0:W5:Y:S01]  /*0f60*/  LDG.E R30, desc[UR36][R2.64] ;  /* 0x00000024021e7981 */ /* 0x000162000c1e1900 */
[----:B------:R-:W-:-:S07]  /*0f70*/  IMAD.MOV.U32 R31, RZ, RZ, RZ ;  /* 0x000000ffff1f7224 */ /* 0x000fce00078e00ff */
.L_x_47998:
        /* <DEDUP_REMOVED lines=19> */
.L_x_48029:
[----:B------:R0:W5:Y:S01]  /*10b0*/  LDG.E.U8 R22, desc[UR36][R2.64] ;  /* 0x0000002402167981 */ /* 0x000162000c1e1100 */
[----:B------:R-:W-:Y:S01]  /*10c0*/  IMAD.MOV.U32 R23, RZ, RZ, RZ ;  /* 0x000000ffff177224 */ /* 0x000fe200078e00ff */
[----:B------:R-:W-:Y:S06]  /*10d0*/  BRA `(.L_x_48031) ;  /* 0x0000000c00487947 */ /* 0x000fec0003800000 */
.L_x_48028:
        /* <DEDUP_REMOVED lines=8> */
.L_x_48033:
[----:B------:R-:W2:Y:S02]  /*1160*/  LDG.E R22, desc[UR36][R2.64] ;  /* 0x0000002402167981 */ /* 0x000ea4000c1e1900 */
[----:B--2---:R-:W-:Y:S01]  /*1170*/  SHF.R.S32.HI R23, RZ, 0x1f, R22 ;  /* 0x0000001fff177819 */ /* 0x004fe20000011416 */
[----:B------:R-:W-:Y:S06]  /*1180*/  BRA `(.L_x_48031) ;  /* 0x0000000c001c7947 */ /* 0x000fec0003800000 */
.L_x_48032:
[----:B------:R-:W2:Y:S02]  /*1190*/  LDG.E.S16 R22, desc[UR36][R2.64] ;  /* 0x0000002402167981 */ /* 0x000ea4000c1e1700 */
[----:B--2---:R-:W-:Y:S01]  /*11a0*/  SHF.R.S32.HI R23, RZ, 0x1f, R22 ;  /* 0x0000001fff177819 */ /* 0x004fe20000011416 */
[----:B------:R-:W-:Y:S06]  /*11b0*/  BRA `(.L_x_48031) ;  /* 0x0000000c00107947 */ /* 0x000fec0003800000 */
.L_x_48027:
        /* <DEDUP_REMOVED lines=9> */
.L_x_48035:
[----:B------:R-:W2:Y:S02]  /*1250*/  LDG.E.U16 R2, desc[UR36][R2.64] ;  /* 0x0000002402027981 */ /* 0x000ea4000c1e1500 */
[----:B--2---:R-:W-:-:S06]  /*1260*/  HADD2.F32 R22, -RZ, R2.H0_H0 ;  /* 0x20000002ff167230 */ /* 0x004fcc0000004100 */
[----:B------:R-:W0:Y:S01]  /*1270*/  F2I.S64.TRUNC R22, R22 ;  /* 0x0000001600167311 */ /* 0x000e22000020d900 */
[----:B------:R-:W-:Y:S05]  /*1280*/  BRA `(.L_x_48031) ;  /* 0x0000000800dc7947 */ /* 0x000fea0003800000 */
.L_x_48034:
        /* <DEDUP_REMOVED lines=9> */
.L_x_48037:
[----:B------:R-:W2:Y:S02]  /*1320*/  LDG.E.U16 R2, desc[UR36][R2.64] ;  /* 0x0000002402027981 */ /* 0x000ea4000c1e1500 */
[----:B--2---:R-:W-:-:S06]  /*1330*/  HADD2.F32 R22, -RZ, R2.H0_H0 ;  /* 0x20000002ff167230 */ /* 0x004fcc0000004100 */
[----:B------:R-:W0:Y:S01]  /*1340*/  F2I.S64.TRUNC R22, R22 ;  /* 0x0000001600167311 */ /* 0x000e22000020d900 */
[----:B------:R-:W-:Y:S05]  /*1350*/  BRA `(.L_x_48031) ;  /* 0x0000000800a87947 */ /* 0x000fea0003800000 */
.L_x_48036:
[----:B------:R-:W2:Y:S02]  /*1360*/  LDG.E.64 R2, desc[UR36][R2.64] ;  /* 0x0000002402027981 */ /* 0x000ea4000c1e1b00 */
[----:B--2---:R0:W1:Y:S01]  /*1370*/  F2I.S64.F64.TRUNC R22, R2 ;  /* 0x0000000200167311 */ /* 0x004062000030d900 */
[----:B------:R-:W-:Y:S05]  /*1380*/  BRA `(.L_x_48031) ;  /* 0x00000008009c7947 */ /* 0x000fea0003800000 */
.L_x_48026:
        /* <DEDUP_REMOVED lines=13> */
.L_x_48040:
[----:B------:R-:W2:Y:S02]  /*1460*/  LDG.E.64 R2, desc[UR36][R2.64] ;  /* 0x0000002402027981 */ /* 0x000ea4000c1e1b00 */
[----:B--2---:R0:W1:Y:S01]  /*1470*/  F2I.S64.F64.TRUNC R22, R2 ;  /* 0x0000000200167311 */ /* 0x004062000030d900 */
[----:B------:R-:W-:Y:S05]  /*1480*/  BRA `(.L_x_48031) ;  /* 0x00000008005c7947 */ /* 0x000fea0003800000 */
.L_x_48039:
        /* <DEDUP_REMOVED lines=27> */
.L_x_48042:
        /* <DEDUP_REMOVED lines=14> */
.L_x_48041:
[----:B------:R-:W2:Y:S02]  /*1720*/  LDG.E.U16 R22, desc[UR36][R2.64] ;  /* 0x0000002402167981 */ /* 0x000ea4000c1e1500 */
[----:B--2---:R-:W-:-:S06]  /*1730*/  IMAD.U32 R22, R22, 0x10000, RZ ;  /* 0x0001000016167824 */ /* 0x004fcc00078e00ff */
[----:B------:R-:W0:Y:S01]  /*1740*/  F2I.S64.TRUNC R22, R22 ;  /* 0x0000001600167311 */ /* 0x000e22000020d900 */
[----:B------:R-:W-:Y:S05]  /*1750*/  BRA `(.L_x_48031) ;  /* 0x0000000400a87947 */ /* 0x000fea0003800000 */
.L_x_48038:
        /* <DEDUP_REMOVED lines=11> */
.L_x_48045:
        /* <DEDUP_REMOVED lines=21> */
.L_x_48049:
[----:B------:R-:W-:Y:S05]  /*1960*/  BSYNC B1 ;  /* 0x0000000000017941 */ /* 0x000fea0003800000 */
.L_x_48048:
[----:B------:R-:W-:Y:S01]  /*1970*/  IMAD.SHL.U32 R2, R2, 0x100000, RZ ;  /* 0x0010000002027824 */ /* 0x000fe200078e00ff */
[----:B------:R-:W-:-:S04]  /*1980*/  LEA R3, R0, 0x3b800000, 0x17 ;  /* 0x3b80000000037811 */ /* 0x000fc800078eb8ff */
[----:B------:R-:W-:-:S07]  /*1990*/  LOP3.LUT R22, R3, R2, R22, 0xfe, !PT ;  /* 0x0000000203167212 */ /* 0x000fce00078efe16 */
.L_x_48047:
[----:B------:R-:W-:Y:S05]  /*19a0*/  BSYNC B0 ;  /* 0x0000000000007941 */ /* 0x000fea0003800000 */
.L_x_48046:
[----:B------:R-:W0:Y:S01]  /*19b0*/  F2I.S64.TRUNC R22, R22 ;  /* 0x0000001600167311 */ /* 0x000e22000020d900 */
[----:B------:R-:W-:Y:S05]  /*19c0*/  BRA `(.L_x_48031) ;  /* 0x00000004000c7947 */ /* 0x000fea0003800000 */
.L_x_48044:
        /* <DEDUP_REMOVED lines=21> */
.L_x_48053:
[----:B------:R-:W-:Y:S05]  /*1b20*/  BSYNC B1 ;  /* 0x0000000000017941 */ /* 0x000fea0003800000 */
.L_x_48052:
[----:B------:R-:W-:Y:S01]  /*1b30*/  IMAD.SHL.U32 R2, R2, 0x200000, RZ ;  /* 0x0020000002027824 */ /* 0x000fe200078e00ff */
[----:B------:R-:W-:-:S04]  /*1b40*/  LEA R3, R0, 0x37800000, 0x17 ;  /* 0x3780000000037811 */ /* 0x000fc800078eb8ff */
[----:B------:R-:W-:-:S07]  /*1b50*/  LOP3.LUT R22, R3, R2, R22, 0xfe, !PT ;  /* 0x0000000203167212 */ /* 0x000fce00078efe16 */
.L_x_48051:
[----:B------:R-:W-:Y:S05]  /*1b60*/  BSYNC B0 ;  /* 0x0000000000007941 */ /* 0x000fea0003800000 */
.L_x_48050:
[----:B------:R-:W0:Y:S01]  /*1b70*/  F2I.S64.TRUNC R22, R22 ;  /* 0x0000001600167311 */ /* 0x000e22000020d900 */
[----:B------:R-:W-:Y:S05]  /*1b80*/  BRA `(.L_x_48031) ;  /* 0x00000000009c7947 */ /* 0x000fea0003800000 */
.L_x_48043:
        /* <DEDUP_REMOVED lines=14> */
.L_x_48057:
[----:B------:R-:W-:Y:S05]  /*1c70*/  BSYNC B0 ;  /* 0x0000000000007941 */ /* 0x000fea0003800000 */
.L_x_48056:
[----:B------:R-:W0:Y:S01]  /*1c80*/  F2I.S64.TRUNC R22, R22 ;  /* 0x0000001600167311 */ /* 0x000e22000020d900 */
[----:B------:R-:W-:Y:S05]  /*1c90*/  BRA `(.L_x_48031) ;  /* 0x0000000000587947 */ /* 0x000fea0003800000 */
.L_x_48030:
        /* <DEDUP_REMOVED lines=16> */
.L_x_48058:
[----:B------:R-:W-:Y:S01]  /*1da0*/  CS2R R22, SRZ ;  /* 0x0000000000167805 */ /* 0x000fe2000001ff00 */
[----:B------:R-:W-:Y:S06]  /*1db0*/  BRA `(.L_x_48031) ;  /* 0x0000000000107947 */ /* 0x000fec0003800000 */
.L_x_48055:
[----:B------:R0:W5:Y:S01]  /*1dc0*/  LDG.E.64 R22, desc[UR36][R2.64] ;  /* 0x0000002402167981 */ /* 0x000162000c1e1b00 */
[----:B------:R-:W-:Y:S05]  /*1dd0*/  BRA `(.L_x_48031) ;  /* 0x0000000000087947 */ /* 0x000fea0003800000 */
.L_x_48054:
[----:B------:R0:W5:Y:S01]  /*1de0*/  LDG.E R22, desc[UR36][R2.64] ;  /* 0x0000002402167981 */ /* 0x000162000c1e1900 */
[----:B------:R-:W-:-:S07]  /*1df0*/  IMAD.MOV.U32 R23, RZ, RZ, RZ ;  /* 0x000000ffff177224 */ /* 0x000fce00078e00ff */
.L_x_48031:
[----:B------:R-:W3:Y:S02]  /*1e00*/  S2R R34, SR_TID.X ;  /* 0x0000000000227919 */ /* 0x000ee40000002100 */
[----:B---3--:R-:W-:-:S07]  /*1e10*/  VIADD R34, R34, 0x80 ;  /* 0x0000008022227836 */ /* 0x008fce0000000000 */
.L_x_47992:
[----:B------:R-:W-:Y:S05]  /*1e20*/  BSYNC B6 ;  /* 0x0000000000067941 */ /* 0x000fea0003800000 */
.L_x_47991:
        /* <DEDUP_REMOVED lines=24> */
.L_x_48064:
[----:B------:R0:W5:Y:S01]  /*1fb0*/  LDG.E.U8 R32, desc[UR36][R2.64] ;  /* 0x0000002402207981 */ /* 0x000162000c1e1100 */
[----:B------:R-:W-:Y:S01]  /*1fc0*/  IMAD.MOV.U32 R33, RZ, RZ, RZ ;  /* 0x000000ffff217224 */ /* 0x000fe200078e00ff */
[----:B------:R-:W-:Y:S06]  /*1fd0*/  BRA `(.L_x_48066) ;  /* 0x0000000c00487947 */ /* 0x000fec0003800000 */
.L_x_48063:
        /* <DEDUP_REMOVED lines=8> */
.L_x_48068:
[----:B------:R-:W2:Y:S02]  /*2060*/  LDG.E R32, desc[UR36][R2.64] ;  /* 0x0000002402207981 */ /* 0x000ea4000c1e1900 */
[----:B--2---:R-:W-:Y:S01]  /*2070*/  SHF.R.S32.HI R33, RZ, 0x1f, R32 ;  /* 0x0000001fff217819 */ /* 0x004fe20000011420 */
[----:B------:R-:W-:Y:S06]  /*2080*/  BRA `(.L_x_48066) ;  /* 0x0000000c001c7947 */ /* 0x000fec0003800000 */
.L_x_48067:
[----:B------:R-:W2:Y:S02]  /*2090*/  LDG.E.S16 R32, desc[UR36][R2.64] ;  /* 0x0000002402207981 */ /* 0x000ea4000c1e1700 */
[----:B--2---:R-:W-:Y:S01]  /*20a0*/  SHF.R.S32.HI R33, RZ, 0x1f, R32 ;  /* 0x0000001fff217819 */ /* 0x004fe20000011420 */
[----:B------:R-:W-:Y:S06]  /*20b0*/  BRA `(.L_x_48066) ;  /* 0x0000000c00107947 */ /* 0x000fec0003800000 */
.L_x_48062:
        /* <DEDUP_REMOVED lines=9> */
.L_x_48070:
[----:B------:R-:W2:Y:S02]  /*2150*/  LDG.E.U16 R2, desc[UR36][R2.64] ;  /* 0x0000002402027981 */ /* 0x000ea4000c1e1500 */
[----:B--2---:R-:W-:-:S06]  /*2160*/  HADD2.F32 R32, -RZ, R2.H0_H0 ;  /* 0x20000002ff207230 */ /* 0x004fcc0000004100 */
[----:B------:R-:W0:Y:S01]  /*2170*/  F2I.S64.TRUNC R32, R32 ;  /* 0x0000002000207311 */ /* 0x000e22000020d900 */
[----:B------:R-:W-:Y:S05]  /*2180*/  BRA `(.L_x_48066) ;  /* 0x0000000800dc7947 */ /* 0x000fea0003800000 */
.L_x_48069:
        /* <DEDUP_REMOVED lines=9> */
.L_x_48072:
[----:B------:R-:W2:Y:S02]  /*2220*/  LDG.E.U16 R2, desc[UR36][R2.64] ;  /* 0x0000002402027981 */ /* 0x000ea4000c1e1500 */
[----:B--2---:R-:W-:-:S06]  /*2230*/  HADD2.F32 R32, -RZ, R2.H0_H0 ;  /* 0x20000002ff207230 */ /* 0x004fcc0000004100 */
[----:B------:R-:W0:Y:S01]  /*2240*/  F2I.S64.TRUNC R32, R32 ;  /* 0x0000002000207311 */ /* 0x000e22000020d900 */
[----:B------:R-:W-:Y:S05]  /*2250*/  BRA `(.L_x_48066) ;  /* 0x0000000800a87947 */ /* 0x000fea0003800000 */
.L_x_48071:
[----:B------:R-:W2:Y:S02]  /*2260*/  LDG.E.64 R2, desc[UR36][R2.64] ;  /* 0x0000002402027981 */ /* 0x000ea4000c1e1b00 */
[----:B--2---:R0:W1:Y:S01]  /*2270*/  F2I.S64.F64.TRUNC R32, R2 ;  /* 0x0000000200207311 */ /* 0x004062000030d900 */
[----:B------:R-:W-:Y:S05]  /*2280*/  BRA `(.L_x_48066) ;  /* 0x00000008009c7947 */ /* 0x000fea0003800000 */
.L_x_48061:
        /* <DEDUP_REMOVED lines=13> */
.L_x_48075:
[----:B------:R-:W2:Y:S02]  /*2360*/  LDG.E.64 R2, desc[UR36][R2.64] ;  /* 0x0000002402027981 */ /* 0x000ea4000c1e1b00 */
[----:B--2---:R0:W1:Y:S01]  /*2370*/  F2I.S64.F64.TRUNC R32, R2 ;  /* 0x0000000200207311 */ /* 0x004062000030d900 */
[----:B------:R-:W-:Y:S05]  /*2380*/  BRA `(.L_x_48066) ;  /* 0x00000008005c7947 */ /* 0x000fea0003800000 */
.L_x_48074:
        /* <DEDUP_REMOVED lines=27> */
.L_x_48077:
        /* <DEDUP_REMOVED lines=12> */
[----:B------:R3:W0:Y:S01]  /*2600*/  F2I.S64.TRUNC R32, R4 ;  /* 0x0000000400207311 */ /* 0x000622000020d900 */
[----:B------:R-:W-:Y:S05]  /*2610*/  BRA `(.L_x_48066) ;  /* 0x0000000400b87947 */ /* 0x000fea0003800000 */
.L_x_48076:
[----:B------:R-:W2:Y:S02]  /*2620*/  LDG.E.U16 R32, desc[UR36][R2.64] ;  /* 0x0000002402207981 */ /* 0x000ea4000c1e1500 */
[----:B--2---:R-:W-:-:S06]  /*2630*/  IMAD.U32 R32, R32, 0x10000, RZ ;  /* 0x0001000020207824 */ /* 0x004fcc00078e00ff */
[----:B------:R-:W2:Y:S01]  /*2640*/  F2I.S64.TRUNC R32, R32 ;  /* 0x0000002000207311 */ /* 0x000ea2000020d900 */
[----:B------:R-:W-:Y:S05]  /*2650*/  BRA `(.L_x_48066) ;  /* 0x0000000400a87947 */ /* 0x000fea0003800000 */
.L_x_48073:
        /* <DEDUP_REMOVED lines=11> */
.L_x_48080:
        /* <DEDUP_REMOVED lines=21> */
.L_x_48084:
[----:B------:R-:W-:Y:S05]  /*2860*/  BSYNC B1 ;  /* 0x0000000000017941 */ /* 0x000fea0003800000 */
.L_x_48083:
[----:B------:R-:W-:Y:S01]  /*2870*/  IMAD.SHL.U32 R2, R2, 0x100000, RZ ;  /* 0x0010000002027824 */ /* 0x000fe200078e00ff */
[----:B------:R-:W-:-:S04]  /*2880*/  LEA R3, R0, 0x3b800000, 0x17 ;  /* 0x3b80000000037811 */ /* 0x000fc800078eb8ff */
[----:B------:R-:W-:-:S07]  /*2890*/  LOP3.LUT R32, R3, R2, R32, 0xfe, !PT ;  /* 0x0000000203207212 */ /* 0x000fce00078efe20 */
.L_x_48082:
[----:B------:R-:W-:Y:S05]  /*28a0*/  BSYNC B0 ;  /* 0x0000000000007941 */ /* 0x000fea0003800000 */
.L_x_48081:
[----:B------:R-:W0:Y:S01]  /*28b0*/  F2I.S64.TRUNC R32, R32 ;  /* 0x0000002000207311 */ /* 0x000e22000020d900 */
[----:B------:R-:W-:Y:S05]  /*28c0*/  BRA `(.L_x_48066) ;  /* 0x00000004000c7947 */ /* 0x000fea0003800000 */
.L_x_48079:
        /* <DEDUP_REMOVED lines=21> */
.L_x_48088:
[----:B------:R-:W-:Y:S05]  /*2a20*/  BSYNC B1 ;  /* 0x0000000000017941 */ /* 0x000fea0003800000 */
.L_x_48087:
[----:B------:R-:W-:Y:S01]  /*2a30*/  IMAD.SHL.U32 R2, R2, 0x200000, RZ ;  /* 0x0020000002027824 */ /* 0x000fe200078e00ff */
[----:B------:R-:W-:-:S04]  /*2a40*/  LEA R3, R0, 0x37800000, 0x17 ;  /* 0x3780000000037811 */ /* 0x000fc800078eb8ff */
[----:B------:R-:W-:-:S07]  /*2a50*/  LOP3.LUT R32, R3, R2, R32, 0xfe, !PT ;  /* 0x0000000203207212 */ /* 0x000fce00078efe20 */
.L_x_48086:
[----:B------:R-:W-:Y:S05]  /*2a60*/  BSYNC B0 ;  /* 0x0000000000007941 */ /* 0x000fea0003800000 */
.L_x_48085:
[----:B------:R-:W0:Y:S01]  /*2a70*/  F2I.S64.TRUNC R32, R32 ;  /* 0x0000002000207311 */ /* 0x000e22000020d900 */
[----:B------:R-:W-:Y:S05]  /*2a80*/  BRA `(.L_x_48066) ;  /* 0x00000000009c7947 */ /* 0x000fea0003800000 */
.L_x_48078:
        /* <DEDUP_REMOVED lines=14> */
.L_x_48092:
[----:B------:R-:W-:Y:S05]  /*2b70*/  BSYNC B0 ;  /* 0x0000000000007941 */ /* 0x000fea0003800000 */
.L_x_48091:
[----:B------:R-:W0:Y:S01]  /*2b80*/  F2I.S64.TRUNC R32, R32 ;  /* 0x0000002000207311 */ /* 0x000e22000020d900 */
[----:B------:R-:W-:Y:S05]  /*2b90*/  BRA `(.L_x_48066) ;  /* 0x0000000000587947 */ /* 0x000fea0003800000 */
.L_x_48065:
        /* <DEDUP_REMOVED lines=16> */
.L_x_48093:
[----:B------:R-:W-:Y:S01]  /*2ca0*/  CS2R R32, SRZ ;  /* 0x0000000000207805 */ /* 0x000fe2000001ff00 */
[----:B------:R-:W-:Y:S06]  /*2cb0*/  BRA `(.L_x_48066) ;  /* 0x0000000000107947 */ /* 0x000fec0003800000 */
.L_x_48090:
[----:B------:R0:W5:Y:S01]  /*2cc0*/  LDG.E.64 R32, desc[UR36][R2.64] ;  /* 0x0000002402207981 */ /* 0x000162000c1e1b00 */
[----:B------:R-:W-:Y:S05]  /*2cd0*/  BRA `(.L_x_48066) ;  /* 0x0000000000087947 */ /* 0x000fea0003800000 */
.L_x_48089:
[----:B------:R0:W5:Y:S01]  /*2ce0*/  LDG.E R32, desc[UR36][R2.64] ;  /* 0x0000002402207981 */ /* 0x000162000c1e1900 */
[----:B------:R-:W-:-:S07]  /*2cf0*/  IMAD.MOV.U32 R33, RZ, RZ, RZ ;  /* 0x000000ffff217224 */ /* 0x000fce00078e00ff */
.L_x_48066:
        /* <DEDUP_REMOVED lines=19> */
.L_x_48097:
[----:B------:R0:W5:Y:S01]  /*2e30*/  LDG.E.U8 R18, desc[UR36][R2.64] ;  /* 0x0000002402127981 */ /* 0x000162000c1e1100 */
[----:B------:R-:W-:Y:S01]  /*2e40*/  IMAD.MOV.U32 R19, RZ, RZ, RZ ;  /* 0x000000ffff137224 */ /* 0x000fe200078e00ff */
[----:B------:R-:W-:Y:S06]  /*2e50*/  BRA `(.L_x_48099) ;  /* 0x0000000c00487947 */ /* 0x000fec0003800000 */
.L_x_48096:
        /* <DEDUP_REMOVED lines=8> */
.L_x_48101:
[----:B------:R-:W2:Y:S02]  /*2ee0*/  LDG.E R18, desc[UR36][R2.64] ;  /* 0x0000002402127981 */ /* 0x000ea4000c1e1900 */
[----:B--2---:R-:W-:Y:S01]  /*2ef0*/  SHF.R.S32.HI R19, RZ, 0x1f, R18 ;  /* 0x0000001fff137819 */ /* 0x004fe20000011412 */
[----:B------:R-:W-:Y:S06]  /*2f00*/  BRA `(.L_x_48099) ;  /* 0x0000000c001c7947 */ /* 0x000fec0003800000 */
.L_x_48100:
[----:B------:R-:W2:Y:S02]  /*2f10*/  LDG.E.S16 R18, desc[UR36][R2.64] ;  /* 0x0000002402127981 */ /* 0x000ea4000c1e1700 */
[----:B--2---:R-:W-:Y:S01]  /*2f20*/  SHF.R.S32.HI R19, RZ, 0x1f, R18 ;  /* 0x0000001fff137819 */ /* 0x004fe20000011412 */
[----:B------:R-:W-:Y:S06]  /*2f30*/  BRA `(.L_x_48099) ;  /* 0x0000000c00107947 */ /* 0x000fec0003800000 */
.L_x_48095:
        /* <DEDUP_REMOVED lines=9> */
.L_x_48103:
[----:B------:R-:W2:Y:S02]  /*2fd0*/  LDG.E.U16 R2, desc[UR36][R2.64] ;  /* 0x0000002402027981 */ /* 0x000ea4000c1e1500 */
[----:B--2---:R-:W-:-:S06]  /*2fe0*/  HADD2.F32 R18, -RZ, R2.H0_H0 ;  /* 0x20000002ff127230 */ /* 0x004fcc0000004100 */
[----:B------:R-:W0:Y:S01]  /*2ff0*/  F2I.S64.TRUNC R18, R18 ;  /* 0x0000001200127311 */ /* 0x000e22000020d900 */
[----:B------:R-:W-:Y:S05]  /*3000*/  BRA `(.L_x_48099) ;  /* 0x0000000800dc7947 */ /* 0x000fea0003800000 */
.L_x_48102:
        /* <DEDUP_REMOVED lines=9> */
.L_x_48105:
[----:B------:R-:W2:Y:S02]  /*30a0*/  LDG.E.U16 R2, desc[UR36][R2.64] ;  /* 0x0000002402027981 */ /* 0x000ea4000c1e1500 */
[----:B--2---:R-:W-:-:S06]  /*30b0*/  HADD2.F32 R18, -RZ, R2.H0_H0 ;  /* 0x20000002ff127230 */ /* 0x004fcc0000004100 */
[----:B------:R-:W0:Y:S01]  /*30c0*/  F2I.S64.TRUNC R18, R18 ;  /* 0x0000001200127311 */ /* 0x000e22000020d900 */
[----:B------:R-:W-:Y:S05]  /*30d0*/  BRA `(.L_x_48099) ;  /* 0x0000000800a87947 */ /* 0x000fea0003800000 */
.L_x_48104:
[----:B------:R-:W2:Y:S02]  /*30e0*/  LDG.E.64 R2, desc[UR36][R2.64] ;  /* 0x0000002402027981 */ /* 0x000ea4000c1e1b00 */
[----:B--2---:R0:W2:Y:S01]  /*30f0*/  F2I.S64.F64.TRUNC R18, R2 ;  /* 0x0000000200127311 */ /* 0x0040a2000030d900 */
[----:B------:R-:W-:Y:S05]  /*3100*/  BRA `(.L_x_48099) ;  /* 0x00000008009c7947 */ /* 0x000fea0003800000 */
.L_x_48094:
        /* <DEDUP_REMOVED lines=13> */
.L_x_48108:
[----:B------:R-:W2:Y:S02]  /*31e0*/  LDG.E.64 R2, desc[UR36][R2.64] ;  /* 0x0000002402027981 */ /* 0x000ea4000c1e1b00 */
[----:B--2---:R0:W2:Y:S01]  /*31f0*/  F2I.S64.F64.TRUNC R18, R2 ;  /* 0x0000000200127311 */ /* 0x0040a2000030d900 */
[----:B------:R-:W-:Y:S05]  /*3200*/  BRA `(.L_x_48099) ;  /* 0x00000008005c7947 */ /* 0x000fea0003800000 */
.L_x_48107:
        /* <DEDUP_REMOVED lines=9> */
[----:B---3--:R-:W-:-:S04]  /*32a0*/  LOP3.LUT R4, R0, 0x7f000000, RZ, 0xc0, !PT ;  /* 0x7f00000000047812 */ /* 0x008fc800078ec0ff */
        /* <DEDUP_REMOVED lines=17> */
.L_x_48110:
[----:B------:R-:W2:Y:S02]  /*33c0*/  LDG.E.U8 R2, desc[UR36][R2.64] ;  /* 0x0000002402027981 */ /* 0x000ea4000c1e1100 */
[C---:B--2---:R-:W-:Y:S02]  /*33d0*/  IMAD.SHL.U32 R0, R2.reuse, 0x2000000, RZ ;  /* 0x0200000002007824 */ /* 0x044fe400078e00ff */
[----:B------:R-:W-:-:S03]  /*33e0*/  IMAD.SHL.U32 R5, R2, 0x1000000, RZ ;  /* 0x0100000002057824 */ /* 0x000fc600078e00ff */
[----:B------:R-:W-:-:S13]  /*33f0*/  ISETP.GE.U32.AND P0, PT, R0, 0x8000000, PT ;  /* 0x080000000000780c */ /* 0x000fda0003f06070 */
[C---:B------:R-:W-:Y:S02]  /*3400*/  @!P0 IMAD.SHL.U32 R0, R2.reuse, 0x100, RZ ;  /* 0x0000010002008824 */ /* 0x040fe400078e00ff */
[----:B---3--:R-:W-:-:S03]  /*3410*/  @P0 IMAD.SHL.U32 R4, R2, 0x200000, RZ ;  /* 0x0020000002040824 */ /* 0x008fc600078e00ff */
[----:B------:R-:W-:Y:S02]  /*3420*/  @!P0 LOP3.LUT R0, R0, 0x7f00, RZ, 0xc0, !PT ;  /* 0x00007f0000008812 */ /* 0x000fe400078ec0ff */
[----:B------:R-:W-:Y:S02]  /*3430*/  @P0 LOP3.LUT R4, R4, 0x70000000, RZ, 0xfc, !PT ;  /* 0x7000000004040812 */ /* 0x000fe400078efcff */
[----:B------:R-:W-:-:S03]  /*3440*/  @!P0 LOP3.LUT R0, R0, 0x3f000000, RZ, 0xfc, !PT ;  /* 0x3f00000000008812 */ /* 0x000fc600078efcff */
[----:B------:R-:W-:Y:S02]  /*3450*/  @P0 FMUL.FTZ R4, R4, 1.9259299443872358531e-34 ;  /* 0x0780000004040820 */ /* 0x000fe40000410000 */
[----:B------:R-:W-:-:S05]  /*3460*/  @!P0 FADD.FTZ R4, R0, -0.5 ;  /* 0xbf00000000048421 */ /* 0x000fca0000010000 */
[----:B------:R-:W-:-:S04]  /*3470*/  LOP3.LUT R4, R4, 0x80000000, R5, 0xf8, !PT ;  /* 0x8000000004047812 */ /* 0x000fc800078ef805 */
[----:B------:R0:W2:Y:S01]  /*3480*/  F2I.S64.TRUNC R18, R4 ;  /* 0x0000000400127311 */ /* 0x0000a2000020d900 */
[----:B------:R-:W-:Y:S05]  /*3490*/  BRA `(.L_x_48099) ;  /* 0x0000000400b87947 */ /* 0x000fea0003800000 */
.L_x_48109:
[----:B------:R-:W2:Y:S02]  /*34a0*/  LDG.E.U16 R18, desc[UR36][R2.64] ;  /* 0x0000002402127981 */ /* 0x000ea4000c1e1500 */
[----:B--2---:R-:W-:-:S06]  /*34b0*/  IMAD.U32 R18, R18, 0x10000, RZ ;  /* 0x0001000012127824 */ /* 0x004fcc00078e00ff */
[----:B------:R-:W0:Y:S01]  /*34c0*/  F2I.S64.TRUNC R18, R18 ;  /* 0x0000001200127311 */ /* 0x000e22000020d900 */
[----:B------:R-:W-:Y:S05]  /*34d0*/  BRA `(.L_x_48099) ;  /* 0x0000000400a87947 */ /* 0x000fea0003800000 */
.L_x_48106:
        /* <DEDUP_REMOVED lines=11> */
.L_x_48113:
        /* <DEDUP_REMOVED lines=21> */
.L_x_48117:
[----:B------:R-:W-:Y:S05]  /*36e0*/  BSYNC B1 ;  /* 0x0000000000017941 */ /* 0x000fea0003800000 */
.L_x_48116:
[----:B------:R-:W-:Y:S01]  /*36f0*/  IMAD.SHL.U32 R2, R2, 0x100000, RZ ;  /* 0x0010000002027824 */ /* 0x000fe200078e00ff */
[----:B------:R-:W-:-:S04]  /*3700*/  LEA R3, R0, 0x3b800000, 0x17 ;  /* 0x3b80000000037811 */ /* 0x000fc800078eb8ff */
[----:B------:R-:W-:-:S07]  /*3710*/  LOP3.LUT R18, R3, R2, R18, 0xfe, !PT ;  /* 0x0000000203127212 */ /* 0x000fce00078efe12 */
.L_x_48115:
[----:B------:R-:W-:Y:S05]  /*3720*/  BSYNC B0 ;  /* 0x0000000000007941 */ /* 0x000fea0003800000 */
.L_x_48114:
[----:B------:R-:W2:Y:S01]  /*3730*/  F2I.S64.TRUNC R18, R18 ;  /* 0x0000001200127311 */ /* 0x000ea2000020d900 */
[----:B------:R-:W-:Y:S05]  /*3740*/  BRA `(.L_x_48099) ;  /* 0x00000004000c7947 */ /* 0x000fea0003800000 */
.L_x_48112:
        /* <DEDUP_REMOVED lines=21> */
.L_x_48121:
[----:B------:R-:W-:Y:S05]  /*38a0*/  BSYNC B1 ;  /* 0x0000000000017941 */ /* 0x000fea0003800000 */
.L_x_48120:
[----:B------:R-:W-:Y:S01]  /*38b0*/  IMAD.SHL.U32 R2, R2, 0x200000, RZ ;  /* 0x0020000002027824 */ /* 0x000fe200078e00ff */
[----:B------:R-:W-:-:S04]  /*38c0*/  LEA R3, R0, 0x37800000, 0x17 ;  /* 0x3780000000037811 */ /* 0x000fc800078eb8ff */
[----:B------:R-:W-:-:S07]  /*38d0*/  LOP3.LUT R18, R3, R2, R18, 0xfe, !PT ;  /* 0x0000000203127212 */ /* 0x000fce00078efe12 */
.L_x_48119:
[----:B------:R-:W-:Y:S05]  /*38e0*/  BSYNC B0 ;  /* 0x0000000000007941 */ /* 0x000fea0003800000 */
.L_x_48118:
[----:B------:R-:W0:Y:S01]  /*38f0*/  F2I.S64.TRUNC R18, R18 ;  /* 0x0000001200127311 */ /* 0x000e22000020d900 */
[----:B------:R-:W-:Y:S05]  /*3900*/  BRA `(.L_x_48099) ;  /* 0x00000000009c7947 */ /* 0x000fea0003800000 */
.L_x_48111:
        /* <DEDUP_REMOVED lines=14> */
.L_x_48125:
[----:B------:R-:W-:Y:S05]  /*39f0*/  BSYNC B0 ;  /* 0x0000000000007941 */ /* 0x000fea0003800000 */
.L_x_48124:
[----:B------:R-:W0:Y:S01]  /*3a00*/  F2I.S64.TRUNC R18, R18 ;  /* 0x0000001200127311 */ /* 0x000e22000020d900 */
[----:B------:R-:W-:Y:S05]  /*3a10*/  BRA `(.L_x_48099) ;  /* 0x0000000000587947 */ /* 0x000fea0003800000 */
.L_x_48098:
[----:B------:R-:W-:Y:S01]  /*3a20*/  MOV R2, 0x0 ;  /* 0x0000000000027802 */ /* 0x000fe20000000f00 */
[----:B------:R-:W-:Y:S01]  /*3a30*/  ULDC.64 UR4, c[0x4][0x178] ;  /* 0x01005e0000047ab9 */ /* 0x000fe20000000a00 */
[----:B------:R-:W-:Y:S01]  /*3a40*/  ULDC.64 UR6, c[0x4][0x38] ;  /* 0x01000e0000067ab9 */ /* 0x000fe20000000a00 */
[----:B---3--:R-:W-:Y:S02]  /*3a50*/  IMAD.U32 R4, RZ, RZ, UR4 ;  /* 0x00000004ff047e24 */ /* 0x008fe4000f8e00ff */
        /* <DEDUP_REMOVED lines=12> */
.L_x_48126:
[----:B------:R-:W-:Y:S01]  /*3b20*/  CS2R R18, SRZ ;  /* 0x0000000000127805 */ /* 0x000fe2000001ff00 */
[----:B------:R-:W-:Y:S06]  /*3b30*/  BRA `(.L_x_48099) ;  /* 0x0000000000107947 */ /* 0x000fec0003800000 */
.L_x_48123:
[----:B------:R0:W5:Y:S01]  /*3b40*/  LDG.E.64 R18, desc[UR36][R2.64] ;  /* 0x0000002402127981 */ /* 0x000162000c1e1b00 */
[----:B------:R-:W-:Y:S05]  /*3b50*/  BRA `(.L_x_48099) ;  /* 0x0000000000087947 */ /* 0x000fea0003800000 */
.L_x_48122:
[----:B------:R0:W5:Y:S01]  /*3b60*/  LDG.E R18, desc[UR36][R2.64] ;  /* 0x0000002402127981 */ /* 0x000162000c1e1900 */
[----:B------:R-:W-:-:S07]  /*3b70*/  IMAD.MOV.U32 R19, RZ, RZ, RZ ;  /* 0x000000ffff137224 */ /* 0x000fce00078e00ff */
.L_x_48099:
[----:B------:R-:W-:-:S07]  /*3b80*/  VIADD R34, R34, 0x80 ;  /* 0x0000008022227836 */ /* 0x000fce0000000000 */
.L_x_48060:
[----:B------:R-:W-:Y:S05]  /*3b90*/  BSYNC B6 ;  /* 0x0000000000067941 */ /* 0x000fea0003800000 */
.L_x_48059:
        /* <DEDUP_REMOVED lines=26> */
.L_x_48132:
[----:B------:R0:W5:Y:S01]  /*3d40*/  LDG.E.U8 R28, desc[UR36][R2.64] ;  /* 0x00000024021c7981 */ /* 0x000162000c1e1100 */
[----:B------:R-:W-:Y:S01]  /*3d50*/  IMAD.MOV.U32 R29, RZ, RZ, RZ ;  /* 0x000000ffff1d7224 */ /* 0x000fe200078e00ff */
[----:B------:R-:W-:Y:S06]  /*3d60*/  BRA `(.L_x_48134) ;  /* 0x0000000c00487947 */ /* 0x000fec0003800000 */
.L_x_48131:
        /* <DEDUP_REMOVED lines=8> */
.L_x_48136:
[----:B------:R-:W2:Y:S02]  /*3df0*/  LDG.E R28, desc[UR36][R2.64] ;  /* 0x00000024021c7981 */ /* 0x000ea4000c1e1900 */
[----:B--2---:R-:W-:Y:S01]  /*3e00*/  SHF.R.S32.HI R29, RZ, 0x1f, R28 ;  /* 0x0000001fff1d7819 */ /* 0x004fe2000001141c */
[----:B------:R-:W-:Y:S06]  /*3e10*/  BRA `(.L_x_48134) ;  /* 0x0000000c001c7947 */ /* 0x000fec0003800000 */
.L_x_48135:
[----:B------:R-:W2:Y:S02]  /*3e20*/  LDG.E.S16 R28, desc[UR36][R2.64] ;  /* 0x00000024021c7981 */ /* 0x000ea4000c1e1700 */
[----:B--2---:R-:W-:Y:S01]  /*3e30*/  SHF.R.S32.HI R29, RZ, 0x1f, R28 ;  /* 0x0000001fff1d7819 */ /* 0x004fe2000001141c */
[----:B------:R-:W-:Y:S06]  /*3e40*/  BRA `(.L_x_48134) ;  /* 0x0000000c00107947 */ /* 0x000fec0003800000 */
.L_x_48130:
        /* <DEDUP_REMOVED lines=9> */
.L_x_48138:
[----:B------:R-:W2:Y:S02]  /*3ee0*/  LDG.E.U16 R2, desc[UR36][R2.64] ;  /* 0x0000002402027981 */ /* 0x000ea4000c1e1500 */
[----:B--2---:R-:W-:-:S06]  /*3ef0*/  HADD2.F32 R28, -RZ, R2.H0_H0 ;  /* 0x20000002ff1c7230 */ /* 0x004fcc0000004100 */
[----:B------:R-:W0:Y:S01]  /*3f00*/  F2I.S64.TRUNC R28, R28 ;  /* 0x0000001c001c7311 */ /* 0x000e22000020d900 */
[----:B------:R-:W-:Y:S05]  /*3f10*/  BRA `(.L_x_48134) ;  /* 0x0000000800dc7947 */ /* 0x000fea0003800000 */
.L_x_48137:
        /* <DEDUP_REMOVED lines=9> */
.L_x_48140:
[----:B------:R-:W2:Y:S02]  /*3fb0*/  LDG.E.U16 R2, desc[UR36][R2.64] ;  /* 0x0000002402027981 */ /* 0x000ea4000c1e1500 */
[----:B--2---:R-:W-:-:S06]  /*3fc0*/  HADD2.F32 R28, -RZ, R2.H0_H0 ;  /* 0x20000002ff1c7230 */ /* 0x004fcc0000004100 */
[----:B------:R-:W0:Y:S01]  /*3fd0*/  F2I.S64.TRUNC R28, R28 ;  /* 0x0000001c001c7311 */ /* 0x000e22000020d900 */
[----:B------:R-:W-:Y:S05]  /*3fe0*/  BRA `(.L_x_48134) ;  /* 0x0000000800a87947 */ /* 0x000fea0003800000 */
.L_x_48139:
[----:B------:R-:W2:Y:S02]  /*3ff0*/  LDG.E.64 R2, desc[UR36][R2.64] ;  /* 0x0000002402027981 */ /* 0x000ea4000c1e1b00 */
[----:B--2---:R0:W1:Y:S01]  /*4000*/  F2I.S64.F64.TRUNC R28, R2 ;  /* 0x00000002001c7311 */ /* 0x004062000030d900 */
[----:B------:R-:W-:Y:S05]  /*4010*/  BRA `(.L_x_48134) ;  /* 0x00000008009c7947 */ /* 0x000fea0003800000 */
.L_x_48129:
        /* <DEDUP_REMOVED lines=13> */
.L_x_48143:
[----:B------:R-:W2:Y:S02]  /*40f0*/  LDG.E.64 R2, desc[UR36][R2.64] ;  /* 0x0000002402027981 */ /* 0x000ea4000c1e1b00 */
[----:B--2---:R0:W1:Y:S01]  /*4100*/  F2I.S64.F64.TRUNC R28, R2 ;  /* 0x00000002001c7311 */ /* 0x004062000030d900 */
[----:B------:R-:W-:Y:S05]  /*4110*/  BRA `(.L_x_48134) ;  /* 0x00000008005c7947 */ /* 0x000fea0003800000 */
.L_x_48142:
        /* <DEDUP_REMOVED lines=27> */
.L_x_48145:
        /* <DEDUP_REMOVED lines=14> */
.L_x_48144:
[----:B------:R-:W2:Y:S02]  /*43b0*/  LDG.E.U16 R28, desc[UR36][R2.64] ;  /* 0x00000024021c7981 */ /* 0x000ea4000c1e1500 */
[----:B--2---:R-:W-:-:S06]  /*43c0*/  IMAD.U32 R28, R28, 0x10000, RZ ;  /* 0x000100001c1c7824 */ /* 0x004fcc00078e00ff */
[----:B------:R-:W2:Y:S01]  /*43d0*/  F2I.S64.TRUNC R28, R28 ;  /* 0x0000001c001c7311 */ /* 0x000ea2000020d900 */
[----:B------:R-:W-:Y:S05]  /*43e0*/  BRA `(.L_x_48134) ;  /* 0x0000000400a87947 */ /* 0x000fea0003800000 */
.L_x_48141:
        /* <DEDUP_REMOVED lines=11> */
.L_x_48148:
        /* <DEDUP_REMOVED lines=21> */
.L_x_48152:
[----:B------:R-:W-:Y:S05]  /*45f0*/  BSYNC B1 ;  /* 0x0000000000017941 */ /* 0x000fea0003800000 */
.L_x_48151:
[----:B------:R-:W-:Y:S01]  /*4600*/  IMAD.SHL.U32 R2, R2, 0x100000, RZ ;  /* 0x0010000002027824 */ /* 0x000fe200078e00ff */
[----:B------:R-:W-:-:S04]  /*4610*/  LEA R3, R0, 0x3b800000, 0x17 ;  /* 0x3b80000000037811 */ /* 0x000fc800078eb8ff */
[----:B------:R-:W-:-:S07]  /*4620*/  LOP3.LUT R28, R3, R2, R28, 0xfe, !PT ;  /* 0x00000002031c7212 */ /* 0x000fce00078efe1c */
.L_x_48150:
[----:B------:R-:W-:Y:S05]  /*4630*/  BSYNC B0 ;  /* 0x0000000000007941 */ /* 0x000fea0003800000 */
.L_x_48149:
[----:B------:R-:W0:Y:S01]  /*4640*/  F2I.S64.TRUNC R28, R28 ;  /* 0x0000001c001c7311 */ /* 0x000e22000020d900 */
[----:B------:R-:W-:Y:S05]  /*4650*/  BRA `(.L_x_48134) ;  /* 0x00000004000c7947 */ /* 0x000fea0003800000 */
.L_x_48147:
        /* <DEDUP_REMOVED lines=21> */
.L_x_48156:
[----:B------:R-:W-:Y:S05]  /*47b0*/  BSYNC B1 ;  /* 0x0000000000017941 */ /* 0x000fea0003800000 */
.L_x_48155:
[----:B------:R-:W-:Y:S01]  /*47c0*/  IMAD.SHL.U32 R2, R2, 0x200000, RZ ;  /* 0x0020000002027824 */ /* 0x000fe200078e00ff */
[----:B------:R-:W-:-:S04]  /*47d0*/  LEA R3, R0, 0x37800000, 0x17 ;  /* 0x3780000000037811 */ /* 0x000fc800078eb8ff */
[----:B------:R-:W-:-:S07]  /*47e0*/  LOP3.LUT R28, R3, R2, R28, 0xfe, !PT ;  /* 0x00000002031c7212 */ /* 0x000fce00078efe1c */
.L_x_48154:
[----:B------:R-:W-:Y:S05]  /*47f0*/  BSYNC B0 ;  /* 0x0000000000007941 */ /* 0x000fea0003800000 */
.L_x_48153:
[----:B------:R-:W0:Y:S01]  /*4800*/  F2I.S64.TRUNC R28, R28 ;  /* 0x0000001c001c7311 */ /* 0x000e22000020d900 */
[----:B------:R-:W-:Y:S05]  /*4810*/  BRA `(.L_x_48134) ;  /* 0x00000000009c7947 */ /* 0x000fea0003800000 */
.L_x_48146:
        /* <DEDUP_REMOVED lines=14> */
.L_x_48160:
[----:B------:R-:W-:Y:S05]  /*4900*/  BSYNC B0 ;  /* 0x0000000000007941 */ /* 0x000fea0003800000 */
.L_x_48159:
[----:B------:R-:W0:Y:S01]  /*4910*/  F2I.S64.TRUNC R28, R28 ;  /* 0x0000001c001c7311 */ /* 0x000e22000020d900 */
[----:B------:R-:W-:Y:S05]  /*4920*/  BRA `(.L_x_48134) ;  /* 0x0000000000587947 */ /* 0x000fea0003800000 */
.L_x_48133:
        /* <DEDUP_REMOVED lines=16> */
.L_x_48161:
[----:B------:R-:W-:Y:S01]  /*4a30*/  CS2R R28, SRZ ;  /* 0x00000000001c7805 */ /* 0x000fe2000001ff00 */
[----:B------:R-:W-:Y:S06]  /*4a40*/  BRA `(.L_x_48134) ;  /* 0x0000000000107947 */ /* 0x000fec0003800000 */
.L_x_48158:
[----:B------:R0:W5:Y:S01]  /*4a50*/  LDG.E.64 R28, desc[UR36][R2.64] ;  /* 0x00000024021c7981 */ /* 0x000162000c1e1b00 */
[----:B------:R-:W-:Y:S05]  /*4a60*/  BRA `(.L_x_48134) ;  /* 0x0000000000087947 */ /* 0x000fea0003800000 */
.L_x_48157:
[----:B------:R0:W5:Y:S01]  /*4a70*/  LDG.E R28, desc[UR36][R2.64] ;  /* 0x00000024021c7981 */ /* 0x000162000c1e1900 */
[----:B------:R-:W-:-:S07]  /*4a80*/  IMAD.MOV.U32 R29, RZ, RZ, RZ ;  /* 0x000000ffff1d7224 */ /* 0x000fce00078e00ff */
.L_x_48134:
        /* <DEDUP_REMOVED lines=19> */
.L_x_48165:
[----:B------:R0:W5:Y:S01]  /*4bc0*/  LDG.E.U8 R16, desc[UR36][R2.64] ;  /* 0x0000002402107981 */ /* 0x000162000c1e1100 */
[----:B------:R-:W-:Y:S01]  /*4bd0*/  IMAD.MOV.U32 R17, RZ, RZ, RZ ;  /* 0x000000ffff117224 */ /* 0x000fe200078e00ff */
[----:B------:R-:W-:Y:S06]  /*4be0*/  BRA `(.L_x_48167) ;  /* 0x0000000c00487947 */ /* 0x000fec0003800000 */
.L_x_48164:
        /* <DEDUP_REMOVED lines=8> */
.L_x_48169:
[----:B------:R-:W2:Y:S02]  /*4c70*/  LDG.E R16, desc[UR36][R2.64] ;  /* 0x0000002402107981 */ /* 0x000ea4000c1e1900 */
[----:B--2---:R-:W-:Y:S01]  /*4c80*/  SHF.R.S32.HI R17, RZ, 0x1f, R16 ;  /* 0x0000001fff117819 */ /* 0x004fe20000011410 */
[----:B------:R-:W-:Y:S06]  /*4c90*/  BRA `(.L_x_48167) ;  /* 0x0000000c001c7947 */ /* 0x000fec0003800000 */
.L_x_48168:
[----:B------:R-:W2:Y:S02]  /*4ca0*/  LDG.E.S16 R16, desc[UR36][R2.64] ;  /* 0x0000002402107981 */ /* 0x000ea4000c1e1700 */
[----:B--2---:R-:W-:Y:S01]  /*4cb0*/  SHF.R.S32.HI R17, RZ, 0x1f, R16 ;  /* 0x0000001fff117819 */ /* 0x004fe20000011410 */
[----:B------:R-:W-:Y:S06]  /*4cc0*/  BRA `(.L_x_48167) ;  /* 0x0000000c00107947 */ /* 0x000fec0003800000 */
.L_x_48163:
        /* <DEDUP_REMOVED lines=9> */
.L_x_48171:
[----:B------:R-:W2:Y:S02]  /*4d60*/  LDG.E.U16 R2, desc[UR36][R2.64] ;  /* 0x0000002402027981 */ /* 0x000ea4000c1e1500 */
[----:B--2---:R-:W-:-:S06]  /*4d70*/  HADD2.F32 R16, -RZ, R2.H0_H0 ;  /* 0x20000002ff107230 */ /* 0x004fcc0000004100 */
[----:B------:R-:W0:Y:S01]  /*4d80*/  F2I.S64.TRUNC R16, R16 ;  /* 0x0000001000107311 */ /* 0x000e22000020d900 */
[----:B------:R-:W-:Y:S05]  /*4d90*/  BRA `(.L_x_48167) ;  /* 0x0000000800dc7947 */ /* 0x000fea0003800000 */
.L_x_48170:
        /* <DEDUP_REMOVED lines=9> */
.L_x_48173:
[----:B------:R-:W2:Y:S02]  /*4e30*/  LDG.E.U16 R2, desc[UR36][R2.64] ;  /* 0x0000002402027981 */ /* 0x000ea4000c1e1500 */
[----:B--2---:R-:W-:-:S06]  /*4e40*/  HADD2.F32 R16, -RZ, R2.H0_H0 ;  /* 0x20000002ff107230 */ /* 0x004fcc0000004100 */
[----:B------:R-:W0:Y:S01]  /*4e50*/  F2I.S64.TRUNC R16, R16 ;  /* 0x0000001000107311 */ /* 0x000e22000020d900 */
[----:B------:R-:W-:Y:S05]  /*4e60*/  BRA `(.L_x_48167) ;  /* 0x0000000800a87947 */ /* 0x000fea0003800000 */
.L_x_48172:
[----:B------:R-:W2:Y:S02]  /*4e70*/  LDG.E.64 R2, desc[UR36][R2.64] ;  /* 0x0000002402027981 */ /* 0x000ea4000c1e1b00 */
[----:B--2---:R0:W2:Y:S01]  /*4e80*/  F2I.S64.F64.TRUNC R16, R2 ;  /* 0x0000000200107311 */ /* 0x0040a2000030d900 */
[----:B------:R-:W-:Y:S05]  /*4e90*/  BRA `(.L_x_48167) ;  /* 0x00000008009c7947 */ /* 0x000fea0003800000 */
.L_x_48162:
        /* <DEDUP_REMOVED lines=13> */
.L_x_48176:
[----:B------:R-:W2:Y:S02]  /*4f70*/  LDG.E.64 R2, desc[UR36][R2.64] ;  /* 0x0000002402027981 */ /* 0x000ea4000c1e1b00 */
[----:B--2---:R0:W2:Y:S01]  /*4f80*/  F2I.S64.F64.TRUNC R16, R2 ;  /* 0x0000000200107311 */ /* 0x0040a2000030d900 */
[----:B------:R-:W-:Y:S05]  /*4f90*/  BRA `(.L_x_48167) ;  /* 0x00000008005c7947 */ /* 0x000fea0003800000 */
.L_x_48175:
        /* <DEDUP_REMOVED lines=27> */
.L_x_48178:
        /* <DEDUP_REMOVED lines=14> */
.L_x_48177:
[----:B------:R-:W2:Y:S02]  /*5230*/  LDG.E.U16 R16, desc[UR36][R2.64] ;  /* 0x0000002402107981 */ /* 0x000ea4000c1e1500 */
[----:B--2---:R-:W-:-:S06]  /*5240*/  IMAD.U32 R16, R16, 0x10000, RZ ;  /* 0x0001000010107824 */ /* 0x004fcc00078e00ff */
[----:B------:R-:W0:Y:S01]  /*5250*/  F2I.S64.TRUNC R16, R16 ;  /* 0x0000001000107311 */ /* 0x000e22000020d900 */
[----:B------:R-:W-:Y:S05]  /*5260*/  BRA `(.L_x_48167) ;  /* 0x0000000400a87947 */ /* 0x000fea0003800000 */
.L_x_48174:
        /* <DEDUP_REMOVED lines=11> */
.L_x_48181:
        /* <DEDUP_REMOVED lines=21> */
.L_x_48185:
[----:B------:R-:W-:Y:S05]  /*5470*/  BSYNC B1 ;  /* 0x0000000000017941 */ /* 0x000fea0003800000 */
.L_x_48184:
[----:B------:R-:W-:Y:S01]  /*5480*/  IMAD.SHL.U32 R2, R2, 0x100000, RZ ;  /* 0x0010000002027824 */ /* 0x000fe200078e00ff */
[----:B------:R-:W-:-:S04]  /*5490*/  LEA R3, R0, 0x3b800000, 0x17 ;  /* 0x3b80000000037811 */ /* 0x000fc800078eb8ff */
[----:B------:R-:W-:-:S07]  /*54a0*/  LOP3.LUT R16, R3, R2, R16, 0xfe, !PT ;  /* 0x0000000203107212 */ /* 0x000fce00078efe10 */
.L_x_48183:
[----:B------:R-:W-:Y:S05]  /*54b0*/  BSYNC B0 ;  /* 0x0000000000007941 */ /* 0x000fea0003800000 */
.L_x_48182:
[----:B------:R-:W0:Y:S01]  /*54c0*/  F2I.S64.TRUNC R16, R16 ;  /* 0x0000001000107311 */ /* 0x000e22000020d900 */
[----:B------:R-:W-:Y:S05]  /*54d0*/  BRA `(.L_x_48167) ;  /* 0x00000004000c7947 */ /* 0x000fea0003800000 */
.L_x_48180:
        /* <DEDUP_REMOVED lines=21> */
.L_x_48189:
[----:B------:R-:W-:Y:S05]  /*5630*/  BSYNC B1 ;  /* 0x0000000000017941 */ /* 0x000fea0003800000 */
.L_x_48188:
[----:B------:R-:W-:Y:S01]  /*5640*/  IMAD.SHL.U32 R2, R2, 0x200000, RZ ;  /* 0x0020000002027824 */ /* 0x000fe200078e00ff */
[----:B------:R-:W-:-:S04]  /*5650*/  LEA R3, R0, 0x37800000, 0x17 ;  /* 0x3780000000037811 */ /* 0x000fc800078eb8ff */
[----:B------:R-:W-:-:S07]  /*5660*/  LOP3.LUT R16, R3, R2, R16, 0xfe, !PT ;  /* 0x0000000203107212 */ /* 0x000fce00078efe10 */
.L_x_48187:
[----:B------:R-:W-:Y:S05]  /*5670*/  BSYNC B0 ;  /* 0x0000000000007941 */ /* 0x000fea0003800000 */
.L_x_48186:
[----:B------:R-:W0:Y:S01]  /*5680*/  F2I.S64.TRUNC R16, R16 ;  /* 0x0000001000107311 */ /* 0x000e22000020d900 */
[----:B------:R-:W-:Y:S05]  /*5690*/  BRA `(.L_x_48167) ;  /* 0x00000000009c7947 */ /* 0x000fea0003800000 */
.L_x_48179:
        /* <DEDUP_REMOVED lines=14> */
.L_x_48193:
[----:B------:R-:W-:Y:S05]  /*5780*/  BSYNC B0 ;  /* 0x0000000000007941 */ /* 0x000fea0003800000 */
.L_x_48192:
[----:B------:R-:W0:Y:S01]  /*5790*/  F2I.S64.TRUNC R16, R16 ;  /* 0x0000001000107311 */ /* 0x000e22000020d900 */
[----:B------:R-:W-:Y:S05]  /*57a0*/  BRA `(.L_x_48167) ;  /* 0x0000000000587947 */ /* 0x000fea0003800000 */
.L_x_48166:
        /* <DEDUP_REMOVED lines=16> */
.L_x_48194:
[----:B------:R-:W-:Y:S01]  /*58b0*/  CS2R R16, SRZ ;  /* 0x0000000000107805 */ /* 0x000fe2000001ff00 */
[----:B------:R-:W-:Y:S06]  /*58c0*/  BRA `(.L_x_48167) ;  /* 0x0000000000107947 */ /* 0x000fec0003800000 */
.L_x_48191:
[----:B------:R0:W5:Y:S01]  /*58d0*/  LDG.E.64 R16, desc[UR36][R2.64] ;  /* 0x0000002402107981 */ /* 0x000162000c1e1b00 */
[----:B------:R-:W-:Y:S05]  /*58e0*/  BRA `(.L_x_48167) ;  /* 0x0000000000087947 */ /* 0x000fea0003800000 */
.L_x_48190:
[----:B------:R0:W5:Y:S01]  /*58f0*/  LDG.E R16, desc[UR36][R2.64] ;  /* 0x0000002402107981 */ /* 0x000162000c1e1900 */
[----:B------:R-:W-:-:S07]  /*5900*/  IMAD.MOV.U32 R17, RZ, RZ, RZ ;  /* 0x000000ffff117224 */ /* 0x000fce00078e00ff */
.L_x_48167:
[----:B------:R-:W-:-:S07]  /*5910*/  VIADD R34, R34, 0x80 ;  /* 0x0000008022227836 */ /* 0x000fce0000000000 */
.L_x_48128:
[----:B------:R-:W-:Y:S05]  /*5920*/  BSYNC B6 ;  /* 0x0000000000067941 */ /* 0x000fea0003800000 */
.L_x_48127:
        /* <DEDUP_REMOVED lines=24> */
.L_x_48200:
[----:B------:R0:W5:Y:S01]  /*5ab0*/  LDG.E.U8 R26, desc[UR36][R2.64] ;  /* 0x00000024021a7981 */ /* 0x000162000c1e1100 */
[----:B------:R-:W-:Y:S01]  /*5ac0*/  IMAD.MOV.U32 R27, RZ, RZ, RZ ;  /* 0x000000ffff1b7224 */ /* 0x000fe200078e00ff */
[----:B------:R-:W-:Y:S06]  /*5ad0*/  BRA `(.L_x_48202) ;  /* 0x0000000c00487947 */ /* 0x000fec0003800000 */
.L_x_48199:
        /* <DEDUP_REMOVED lines=8> */
.L_x_48204:
[----:B------:R-:W2:Y:S02]  /*5b60*/  LDG.E R26, desc[UR36][R2.64] ;  /* 0x00000024021a7981 */ /* 0x000ea4000c1e1900 */
[----:B--2---:R-:W-:Y:S01]  /*5b70*/  SHF.R.S32.HI R27, RZ, 0x1f, R26 ;  /* 0x0000001fff1b7819 */ /* 0x004fe2000001141a */
[----:B------:R-:W-:Y:S06]  /*5b80*/  BRA `(.L_x_48202) ;  /* 0x0000000c001c7947 */ /* 0x000fec0003800000 */
.L_x_48203:
[----:B------:R-:W2:Y:S02]  /*5b90*/  LDG.E.S16 R26, desc[UR36][R2.64] ;  /* 0x00000024021a7981 */ /* 0x000ea4000c1e1700 */
[----:B--2---:R-:W-:Y:S01]  /*5ba0*/  SHF.R.S32.HI R27, RZ, 0x1f, R26 ;  /* 0x0000001fff1b7819 */ /* 0x004fe2000001141a */
[----:B------:R-:W-:Y:S06]  /*5bb0*/  BRA `(.L_x_48202) ;  /* 0x0000000c00107947 */ /* 0x000fec0003800000 */
.L_x_48198:
        /* <DEDUP_REMOVED lines=9> */
.L_x_48206:
[----:B------:R-:W2:Y:S02]  /*5c50*/  LDG.E.U16 R2, desc[UR36][R2.64] ;  /* 0x0000002402027981 */ /* 0x000ea4000c1e1500 */
[----:B--2---:R-:W-:-:S06]  /*5c60*/  HADD2.F32 R26, -RZ, R2.H0_H0 ;  /* 0x20000002ff1a7230 */ /* 0x004fcc0000004100 */
[----:B------:R-:W2:Y:S01]  /*5c70*/  F2I.S64.TRUNC R26, R26 ;  /* 0x0000001a001a7311 */ /* 0x000ea2000020d900 */
[----:B------:R-:W-:Y:S05]  /*5c80*/  BRA `(.L_x_48202) ;  /* 0x0000000800dc7947 */ /* 0x000fea0003800000 */
.L_x_48205:
        /* <DEDUP_REMOVED lines=9> */
.L_x_48208:
[----:B------:R-:W2:Y:S02]  /*5d20*/  LDG.E.U16 R2, desc[UR36][R2.64] ;  /* 0x0000002402027981 */ /* 0x000ea4000c1e1500 */
[----:B--2---:R-:W-:-:S06]  /*5d30*/  HADD2.F32 R26, -RZ, R2.H0_H0 ;  /* 0x20000002ff1a7230 */ /* 0x004fcc0000004100 */
[----:B------:R-:W0:Y:S01]  /*5d40*/  F2I.S64.TRUNC R26, R26 ;  /* 0x0000001a001a7311 */ /* 0x000e22000020d900 */
[----:B------:R-:W-:Y:S05]  /*5d50*/  BRA `(.L_x_48202) ;  /* 0x0000000800a87947 */ /* 0x000fea0003800000 */
.L_x_48207:
[----:B------:R-:W2:Y:S02]  /*5d60*/  LDG.E.64 R2, desc[UR36][R2.64] ;  /* 0x0000002402027981 */ /* 0x000ea4000c1e1b00 */
[----:B--2---:R0:W1:Y:S01]  /*5d70*/  F2I.S64.F64.TRUNC R26, R2 ;  /* 0x00000002001a7311 */ /* 0x004062000030d900 */
[----:B------:R-:W-:Y:S05]  /*5d80*/  BRA `(.L_x_48202) ;  /* 0x00000008009c7947 */ /* 0x000fea0003800000 */
.L_x_48197:
        /* <DEDUP_REMOVED lines=13> */
.L_x_48211:
[----:B------:R-:W2:Y:S02]  /*5e60*/  LDG.E.64 R2, desc[UR36][R2.64] ;  /* 0x0000002402027981 */ /* 0x000ea4000c1e1b00 */
[----:B--2---:R0:W1:Y:S01]  /*5e70*/  F2I.S64.F64.TRUNC R26, R2 ;  /* 0x00000002001a7311 */ /* 0x004062000030d900 */
[----:B------:R-:W-:Y:S05]  /*5e80*/  BRA `(.L_x_48202) ;  /* 0x00000008005c7947 */ /* 0x000fea0003800000 */
.L_x_48210:
        /* <DEDUP_REMOVED lines=27> */
.L_x_48213:
        /* <DEDUP_REMOVED lines=14> */
.L_x_48212:
[----:B------:R-:W2:Y:S02]  /*6120*/  LDG.E.U16 R26, desc[UR36][R2.64] ;  /* 0x00000024021a7981 */ /* 0x000ea4000c1e1500 */
[----:B--2---:R-:W-:-:S06]  /*6130*/  IMAD.U32 R26, R26, 0x10000, RZ ;  /* 0x000100001a1a7824 */ /* 0x004fcc00078e00ff */
[----:B------:R-:W0:Y:S01]  /*6140*/  F2I.S64.TRUNC R26, R26 ;  /* 0x0000001a001a7311 */ /* 0x000e22000020d900 */
[----:B------:R-:W-:Y:S05]  /*6150*/  BRA `(.L_x_48202) ;  /* 0x0000000400a87947 */ /* 0x000fea0003800000 */
.L_x_48209:
        /* <DEDUP_REMOVED lines=11> */
.L_x_48216:
        /* <DEDUP_REMOVED lines=21> */
.L_x_48220:
[----:B------:R-:W-:Y:S05]  /*6360*/  BSYNC B1 ;  /* 0x0000000000017941 */ /* 0x000fea0003800000 */
.L_x_48219:
[----:B------:R-:W-:Y:S01]  /*6370*/  IMAD.SHL.U32 R2, R2, 0x100000, RZ ;  /* 0x0010000002027824 */ /* 0x000fe200078e00ff */
[----:B------:R-:W-:-:S04]  /*6380*/  LEA R3, R0, 0x3b800000, 0x17 ;  /* 0x3b80000000037811 */ /* 0x000fc800078eb8ff */
[----:B------:R-:W-:-:S07]  /*6390*/  LOP3.LUT R26, R3, R2, R26, 0xfe, !PT ;  /* 0x00000002031a7212 */ /* 0x000fce00078efe1a */
.L_x_48218:
[----:B------:R-:W-:Y:S05]  /*63a0*/  BSYNC B0 ;  /* 0x0000000000007941 */ /* 0x000fea0003800000 */
.L_x_48217:
[----:B------:R-:W0:Y:S01]  /*63b0*/  F2I.S64.TRUNC R26, R26 ;  /* 0x0000001a001a7311 */ /* 0x000e22000020d900 */
[----:B------:R-:W-:Y:S05]  /*63c0*/  BRA `(.L_x_48202) ;  /* 0x00000004000c7947 */ /* 0x000fea0003800000 */
.L_x_48215:
        /* <DEDUP_REMOVED lines=21> */
.L_x_48224:
[----:B------:R-:W-:Y:S05]  /*6520*/  BSYNC B1 ;  /* 0x0000000000017941 */ /* 0x000fea0003800000 */
.L_x_48223:
[----:B------:R-:W-:Y:S01]  /*6530*/  IMAD.SHL.U32 R2, R2, 0x200000, RZ ;  /* 0x0020000002027824 */ /* 0x000fe200078e00ff */
[----:B------:R-:W-:-:S04]  /*6540*/  LEA R3, R0, 0x37800000, 0x17 ;  /* 0x3780000000037811 */ /* 0x000fc800078eb8ff */
[----:B------:R-:W-:-:S07]  /*6550*/  LOP3.LUT R26, R3, R2, R26, 0xfe, !PT ;  /* 0x00000002031a7212 */ /* 0x000fce00078efe1a */
.L_x_48222:
[----:B------:R-:W-:Y:S05]  /*6560*/  BSYNC B0 ;  /* 0x0000000000007941 */ /* 0x000fea0003800000 */
.L_x_48221:
[----:B------:R-:W0:Y:S01]  /*6570*/  F2I.S64.TRUNC R26, R26 ;  /* 0x0000001a001a7311 */ /* 0x000e22000020d900 */
[----:B------:R-:W-:Y:S05]  /*6580*/  BRA `(.L_x_48202) ;  /* 0x00000000009c7947 */ /* 0x000fea0003800000 */
.L_x_48214:
        /* <DEDUP_REMOVED lines=14> */
.L_x_48228:
[----:B------:R-:W-:Y:S05]  /*6670*/  BSYNC B0 ;  /* 0x0000000000007941 */ /* 0x000fea0003800000 */
.L_x_48227:
[----:B------:R-:W0:Y:S01]  /*6680*/  F2I.S64.TRUNC R26, R26 ;  /* 0x0000001a001a7311 */ /* 0x000e22000020d900 */
[----:B------:R-:W-:Y:S05]  /*6690*/  BRA `(.L_x_48202) ;  /* 0x0000000000587947 */ /* 0x000fea0003800000 */
.L_x_48201:
        /* <DEDUP_REMOVED lines=16> */
.L_x_48229:
[----:B------:R-:W-:Y:S01]  /*67a0*/  CS2R R26, SRZ ;  /* 0x00000000001a7805 */ /* 0x000fe2000001ff00 */
[----:B------:R-:W-:Y:S06]  /*67b0*/  BRA `(.L_x_48202) ;  /* 0x0000000000107947 */ /* 0x000fec0003800000 */
.L_x_48226:
[----:B------:R0:W5:Y:S01]  /*67c0*/  LDG.E.64 R26, desc[UR36][R2.64] ;  /* 0x00000024021a7981 */ /* 0x000162000c1e1b00 */
[----:B------:R-:W-:Y:S05]  /*67d0*/  BRA `(.L_x_48202) ;  /* 0x0000000000087947 */ /* 0x000fea0003800000 */
.L_x_48225:
[----:B------:R0:W5:Y:S01]  /*67e0*/  LDG.E R26, desc[UR36][R2.64] ;  /* 0x00000024021a7981 */ /* 0x000162000c1e1900 */
[----:B------:R-:W-:-:S07]  /*67f0*/  IMAD.MOV.U32 R27, RZ, RZ, RZ ;  /* 0x000000ffff1b7224 */ /* 0x000fce00078e00ff */
.L_x_48202:
[----:B0--3--:R-:W0:Y:S01]  /*6800*/  LDC.U8 R4, c[0x0][0x235] ;  /* 0x00008d40ff047b82 */ /* 0x009e220000000000 */
[----:B------:R-:W-:Y:S02]  /*6810*/  ULDC UR4, c[0x0][0x23c] ;  /* 0x00008f0000047ab9 */ /* 0x000fe40000000800 */
[----:B------:R-:W-:-:S05]  /*6820*/  IMAD R5, R34, UR4, RZ ;  /* 0x0000000422057c24 */ /* 0x000fca000f8e02ff */
[----:B-1----:R-:W1:Y:S01]  /*6830*/  LDC.64 R2, c[0x0][0x228] ;  /* 0x00008a00ff027b82 */ /* 0x002e620000000a00 */
        /* <DEDUP_REMOVED lines=16> */
.L_x_48233:
[----:B------:R0:W5:Y:S01]  /*6940*/  LDG.E.U8 R24, desc[UR36][R2.64] ;  /* 0x0000002402187981 */ /* 0x000162000c1e1100 */
[----:B------:R-:W-:Y:S01]  /*6950*/  IMAD.MOV.U32 R25, RZ, RZ, RZ ;  /* 0x000000ffff197224 */ /* 0x000fe200078e00ff */
[----:B------:R-:W-:Y:S06]  /*6960*/  BRA `(.L_x_48196) ;  /* 0x0000000c00447947 */ /* 0x000fec0003800000 */
.L_x_48232:
        /* <DEDUP_REMOVED lines=8> */
.L_x_48236:
[----:B------:R-:W3:Y:S02]  /*69f0*/  LDG.E R24, desc[UR36][R2.64] ;  /* 0x0000002402187981 */ /* 0x000ee4000c1e1900 */
[----:B---3--:R-:W-:Y:S01]  /*6a00*/  SHF.R.S32.HI R25, RZ, 0x1f, R24 ;  /* 0x0000001fff197819 */ /* 0x008fe20000011418 */
[----:B------:R-:W-:Y:S06]  /*6a10*/  BRA `(.L_x_48196) ;  /* 0x0000000c00187947 */ /* 0x000fec0003800000 */
.L_x_48235:
[----:B------:R-:W3:Y:S02]  /*6a20*/  LDG.E.S16 R24, desc[UR36][R2.64] ;  /* 0x0000002402187981 */ /* 0x000ee4000c1e1700 */
[----:B---3--:R-:W-:Y:S01]  /*6a30*/  SHF.R.S32.HI R25, RZ, 0x1f, R24 ;  /* 0x0000001fff197819 */ /* 0x008fe20000011418 */
[----:B------:R-:W-:Y:S06]  /*6a40*/  BRA `(.L_x_48196) ;  /* 0x0000000c000c7947 */ /* 0x000fec0003800000 */
.L_x_48231:
        /* <DEDUP_REMOVED lines=9> */
.L_x_48238:
[----:B------:R-:W3:Y:S02]  /*6ae0*/  LDG.E.U16 R2, desc[UR36][R2.64] ;  /* 0x0000002402027981 */ /* 0x000ee4000c1e1500 */
[----:B---3--:R-:W-:-:S06]  /*6af0*/  HADD2.F32 R24, -RZ, R2.H0_H0 ;  /* 0x20000002ff187230 */ /* 0x008fcc0000004100 */
[----:B------:R-:W0:Y:S01]  /*6b00*/  F2I.S64.TRUNC R24, R24 ;  /* 0x0000001800187311 */ /* 0x000e22000020d900 */
[----:B------:R-:W-:Y:S05]  /*6b10*/  BRA `(.L_x_48196) ;  /* 0x0000000800d87947 */ /* 0x000fea0003800000 */
.L_x_48237:
        /* <DEDUP_REMOVED lines=9> */
.L_x_48240:
[----:B------:R-:W3:Y:S02]  /*6bb0*/  LDG.E.U16 R2, desc[UR36][R2.64] ;  /* 0x0000002402027981 */ /* 0x000ee4000c1e1500 */
[----:B---3--:R-:W-:-:S06]  /*6bc0*/  HADD2.F32 R24, -RZ, R2.H0_H0 ;  /* 0x20000002ff187230 */ /* 0x008fcc0000004100 */
[----:B------:R-:W0:Y:S01]  /*6bd0*/  F2I.S64.TRUNC R24, R24 ;  /* 0x0000001800187311 */ /* 0x000e22000020d900 */
[----:B------:R-:W-:Y:S05]  /*6be0*/  BRA `(.L_x_48196) ;  /* 0x0000000800a47947 */ /* 0x000fea0003800000 */
.L_x_48239:
[----:B------:R-:W3:Y:S02]  /*6bf0*/  LDG.E.64 R2, desc[UR36][R2.64] ;  /* 0x0000002402027981 */ /* 0x000ee4000c1e1b00 */
[----:B---3--:R0:W1:Y:S01]  /*6c00*/  F2I.S64.F64.TRUNC R24, R2 ;  /* 0x0000000200187311 */ /* 0x008062000030d900 */
[----:B------:R-:W-:Y:S05]  /*6c10*/  BRA `(.L_x_48196) ;  /* 0x0000000800987947 */ /* 0x000fea0003800000 */
.L_x_48230:
        /* <DEDUP_REMOVED lines=13> */
.L_x_48243:
[----:B------:R-:W3:Y:S02]  /*6cf0*/  LDG.E.64 R2, desc[UR36][R2.64] ;  /* 0x0000002402027981 */ /* 0x000ee4000c1e1b00 */
[----:B---3--:R0:W1:Y:S01]  /*6d00*/  F2I.S64.F64.TRUNC R24, R2 ;  /* 0x0000000200187311 */ /* 0x008062000030d900 */
[----:B------:R-:W-:Y:S05]  /*6d10*/  BRA `(.L_x_48196) ;  /* 0x0000000800587947 */ /* 0x000fea0003800000 */
.L_x_48242:
        /* <DEDUP_REMOVED lines=27> */
.L_x_48245:
        /* <DEDUP_REMOVED lines=14> */
.L_x_48244:
[----:B------:R-:W3:Y:S02]  /*6fb0*/  LDG.E.U16 R24, desc[UR36][R2.64] ;  /* 0x0000002402187981 */ /* 0x000ee4000c1e1500 */
[----:B---3--:R-:W-:-:S06]  /*6fc0*/  IMAD.U32 R24, R24, 0x10000, RZ ;  /* 0x0001000018187824 */ /* 0x008fcc00078e00ff */
[----:B------:R-:W0:Y:S01]  /*6fd0*/  F2I.S64.TRUNC R24, R24 ;  /* 0x0000001800187311 */ /* 0x000e22000020d900 */
[----:B------:R-:W-:Y:S05]  /*6fe0*/  BRA `(.L_x_48196) ;  /* 0x0000000400a47947 */ /* 0x000fea0003800000 */
.L_x_48241:
        /* <DEDUP_REMOVED lines=11> */
.L_x_48248:
        /* <DEDUP_REMOVED lines=21> */
.L_x_48252:
[----:B------:R-:W-:Y:S05]  /*71f0*/  BSYNC B1 ;  /* 0x0000000000017941 */ /* 0x000fea0003800000 */
.L_x_48251:
[----:B------:R-:W-:Y:S01]  /*7200*/  IMAD.SHL.U32 R2, R2, 0x100000, RZ ;  /* 0x0010000002027824 */ /* 0x000fe200078e00ff */
[----:B------:R-:W-:-:S04]  /*7210*/  LEA R3, R0, 0x3b800000, 0x17 ;  /* 0x3b80000000037811 */ /* 0x000fc800078eb8ff */
[----:B------:R-:W-:-:S07]  /*7220*/  LOP3.LUT R24, R3, R2, R24, 0xfe, !PT ;  /* 0x0000000203187212 */ /* 0x000fce00078efe18 */
.L_x_48250:
[----:B------:R-:W-:Y:S05]  /*7230*/  BSYNC B0 ;  /* 0x0000000000007941 */ /* 0x000fea0003800000 */
.L_x_48249:
[----:B------:R-:W0:Y:S01]  /*7240*/  F2I.S64.TRUNC R24, R24 ;  /* 0x0000001800187311 */ /* 0x000e22000020d900 */
[----:B------:R-:W-:Y:S05]  /*7250*/  BRA `(.L_x_48196) ;  /* 0x0000000400087947 */ /* 0x000fea0003800000 */
.L_x_48247:
        /* <DEDUP_REMOVED lines=21> */
.L_x_48256:
[----:B------:R-:W-:Y:S05]  /*73b0*/  BSYNC B1 ;  /* 0x0000000000017941 */ /* 0x000fea0003800000 */
.L_x_48255:
[----:B------:R-:W-:Y:S01]  /*73c0*/  IMAD.SHL.U32 R2, R2, 0x200000, RZ ;  /* 0x0020000002027824 */ /* 0x000fe200078e00ff */
[----:B------:R-:W-:-:S04]  /*73d0*/  LEA R3, R0, 0x37800000, 0x17 ;  /* 0x3780000000037811 */ /* 0x000fc800078eb8ff */
[----:B------:R-:W-:-:S07]  /*73e0*/  LOP3.LUT R24, R3, R2, R24, 0xfe, !PT ;  /* 0x0000000203187212 */ /* 0x000fce00078efe18 */
.L_x_48254:
[----:B------:R-:W-:Y:S05]  /*73f0*/  BSYNC B0 ;  /* 0x0000000000007941 */ /* 0x000fea0003800000 */
.L_x_48253:
[----:B------:R-:W0:Y:S01]  /*7400*/  F2I.S64.TRUNC R24, R24 ;  /* 0x0000001800187311 */ /* 0x000e22000020d900 */
[----:B------:R-:W-:Y:S05]  /*7410*/  BRA `(.L_x_48196) ;  /* 0x0000000000987947 */ /* 0x000fea0003800000 */
.L_x_48246:
        /* <DEDUP_REMOVED lines=14> */
.L_x_48260:
[----:B------:R-:W-:Y:S05]  /*7500*/  BSYNC B0 ;  /* 0x0000000000007941 */ /* 0x000fea0003800000 */
.L_x_48259:
[----:B------:R-:W0:Y:S01]  /*7510*/  F2I.S64.TRUNC R24, R24 ;  /* 0x0000001800187311 */ /* 0x000e22000020d900 */
[----:B------:R-:W-:Y:S05]  /*7520*/  BRA `(.L_x_48196) ;  /* 0x0000000000547947 */ /* 0x000fea0003800000 */
.L_x_48234:
        /* <DEDUP_REMOVED lines=16> */
.L_x_48261:
[----:B------:R-:W-:Y:S05]  /*7630*/  BRA `(.L_x_48196) ;  /* 0x0000000000107947 */ /* 0x000fea0003800000 */
.L_x_48258:
[----:B------:R0:W5:Y:S01]  /*7640*/  LDG.E.64 R24, desc[UR36][R2.64] ;  /* 0x0000002402187981 */ /* 0x000162000c1e1b00 */
[----:B------:R-:W-:Y:S05]  /*7650*/  BRA `(.L_x_48196) ;  /* 0x0000000000087947 */ /* 0x000fea0003800000 */
.L_x_48257:
[----:B------:R0:W5:Y:S01]  /*7660*/  LDG.E R24, desc[UR36][R2.64] ;  /* 0x0000002402187981 */ /* 0x000162000c1e1900 */
[----:B------:R-:W-:-:S07]  /*7670*/  IMAD.MOV.U32 R25, RZ, RZ, RZ ;  /* 0x000000ffff197224 */ /* 0x000fce00078e00ff */
.L_x_48196:
[----:B------:R-:W-:Y:S05]  /*7680*/  BSYNC B6 ;  /* 0x0000000000067941 */ /* 0x000fea0003800000 */
.L_x_48195:
[----:B012---:R-:W0:Y:S01]  /*7690*/  S2R R2, SR_TID.X ;  /* 0x0000000000027919 */ /* 0x007e220000002100 */
[----:B------:R-:W-:Y:S01]  /*76a0*/  BSSY B0, `(.L_x_48262) ;  /* 0x000002f000007945 */ /* 0x000fe20003800000 */
[----:B0-----:R-:W-:-:S13]  /*76b0*/  ISETP.GE.AND P1, PT, R2, R35, PT ;  /* 0x000000230200720c */ /* 0x001fda0003f26270 */
[----:B------:R-:W-:Y:S05]  /*76c0*/  @P1 BRA `(.L_x_48263) ;  /* 0x0000000000b01947 */ /* 0x000fea0003800000 */
[----:B----45:R-:W-:Y:S01]  /*76d0*/  LOP3.LUT R0, R31, R23, RZ, 0xfc, !PT ;  /* 0x000000171f007212 */ /* 0x030fe200078efcff */
        /* <DEDUP_REMOVED lines=8> */
[----:B---3--:R-:W-:Y:S05]  /*7760*/  CALL.REL.NOINC `($__internal_43_$__cuda_sm20_rem_s64) ;  /* 0x0000004400dc7944 */ /* 0x008fea0003c00000 */
[----:B------:R-:W-:Y:S02]  /*7770*/  IMAD.MOV.U32 R4, RZ, RZ, R3 ;  /* 0x000000ffff047224 */ /* 0x000fe400078e0003 */
[----:B------:R-:W-:Y:S01]  /*7780*/  IMAD.MOV.U32 R5, RZ, RZ, R8 ;  /* 0x000000ffff057224 */ /* 0x000fe200078e0008 */
[----:B------:R-:W-:Y:S06]  /*7790*/  BRA `(.L_x_48266) ;  /* 0x00000000004c7947 */ /* 0x000fec0003800000 */
.L_x_48265:
        /* <DEDUP_REMOVED lines=19> */
.L_x_48266:
[----:B------:R-:W-:Y:S05]  /*78d0*/  BSYNC B1 ;  /* 0x0000000000017941 */ /* 0x000fea0003800000 */
.L_x_48264:
[----:B------:R-:W-:Y:S02]  /*78e0*/  LOP3.LUT R0, R4, R22, RZ, 0x3c, !PT ;  /* 0x0000001604007212 */ /* 0x000fe400078e3cff */
[----:B------:R-:W-:Y:S02]  /*78f0*/  LOP3.LUT R3, R5, R23, RZ, 0x3c, !PT ;  /* 0x0000001705037212 */ /* 0x000fe400078e3cff */
[----:B------:R-:W-:Y:S02]  /*7900*/  ISETP.GT.U32.AND P0, PT, R0, -0x1, PT ;  /* 0xffffffff0000780c */ /* 0x000fe40003f04070 */
[----:B------:R-:W-:Y:S02]  /*7910*/  ISETP.EQ.U32.AND P2, PT, R4, RZ, PT ;  /* 0x000000ff0400720c */ /* 0x000fe40003f42070 */
[----:B------:R-:W-:-:S04]  /*7920*/  ISETP.GT.AND.EX P0, PT, R3, -0x1, PT, P0 ;  /* 0xffffffff0300780c */ /* 0x000fc80003f04300 */
[----:B------:R-:W-:-:S04]  /*7930*/  ISETP.EQ.OR.EX P0, PT, R5, RZ, P0, P2 ;  /* 0x000000ff0500720c */ /* 0x000fc80000702720 */
[----:B------:R-:W-:-:S04]  /*7940*/  SEL R3, R22, RZ, !P0 ;  /* 0x000000ff16037207 */ /* 0x000fc80004000000 */
[----:B------:R-:W-:Y:S02]  /*7950*/  IADD3 R0, P2, R4, R3, RZ ;  /* 0x0000000304007210 */ /* 0x000fe40007f5e0ff */
[----:B------:R-:W-:-:S05]  /*7960*/  SEL R4, R23, RZ, !P0 ;  /* 0x000000ff17047207 */ /* 0x000fca0004000000 */
[----:B------:R-:W-:Y:S02]  /*7970*/  IMAD.X R5, R5, 0x1, R4, P2 ;  /* 0x0000000105057824 */ /* 0x000fe400010e0604 */
[----:B------:R-:W-:-:S07]  /*7980*/  IMAD.MOV.U32 R4, RZ, RZ, R0 ;  /* 0x000000ffff047224 */ /* 0x000fce00078e0000 */
.L_x_48263:
[----:B------:R-:W-:Y:S05]  /*7990*/  BSYNC B0 ;  /* 0x0000000000007941 */ /* 0x000fea0003800000 */
.L_x_48262:
[----:B----45:R-:W-:Y:S01]  /*79a0*/  VIADD R30, R2, 0x80 ;  /* 0x00000080021e7836 */ /* 0x030fe20000000000 */
[----:B------:R-:W-:Y:S04]  /*79b0*/  BSSY B0, `(.L_x_48267) ;  /* 0x000002d000007945 */ /* 0x000fe80003800000 */
[----:B------:R-:W-:-:S13]  /*79c0*/  ISETP.GE.AND P0, PT, R30, R35, PT ;  /* 0x000000231e00720c */ /* 0x000fda0003f06270 */
[----:B------:R-:W-:Y:S05]  /*79d0*/  @P0 BRA `(.L_x_48268) ;  /* 0x0000000000a80947 */ /* 0x000fea0003800000 */
[----:B------:R-:W-:Y:S01]  /*79e0*/  LOP3.LUT R3, R33, R19, RZ, 0xfc, !PT ;  /* 0x0000001321037212 */ /* 0x000fe200078efcff */
        /* <DEDUP_REMOVED lines=12> */
.L_x_48270:
        /* <DEDUP_REMOVED lines=18> */
.L_x_48271:
[----:B------:R-:W-:Y:S05]  /*7bd0*/  BSYNC B1 ;  /* 0x0000000000017941 */ /* 0x000fea0003800000 */
.L_x_48269:
[C---:B------:R-:W-:Y:S02]  /*7be0*/  LOP3.LUT R3, R22.reuse, R18, RZ, 0x3c, !PT ;  /* 0x0000001216037212 */ /* 0x040fe400078e3cff */
[----:B------:R-:W-:Y:S02]  /*7bf0*/  LOP3.LUT R6, R23, R19, RZ, 0x3c, !PT ;  /* 0x0000001317067212 */ /* 0x000fe400078e3cff */
[----:B------:R-:W-:Y:S02]  /*7c00*/  ISETP.GT.U32.AND P0, PT, R3, -0x1, PT ;  /* 0xffffffff0300780c */ /* 0x000fe40003f04070 */
[----:B------:R-:W-:Y:S02]  /*7c10*/  ISETP.EQ.U32.AND P2, PT, R22, RZ, PT ;  /* 0x000000ff1600720c */ /* 0x000fe40003f42070 */
[----:B------:R-:W-:-:S04]  /*7c20*/  ISETP.GT.AND.EX P0, PT, R6, -0x1, PT, P0 ;  /* 0xffffffff0600780c */ /* 0x000fc80003f04300 */
[----:B------:R-:W-:-:S04]  /*7c30*/  ISETP.EQ.OR.EX P0, PT, R23, RZ, P0, P2 ;  /* 0x000000ff1700720c */ /* 0x000fc80000702720 */
[----:B------:R-:W-:Y:S02]  /*7c40*/  SEL R3, R18, RZ, !P0 ;  /* 0x000000ff12037207 */ /* 0x000fe40004000000 */
[----:B------:R-:W-:Y:S02]  /*7c50*/  SEL R19, R19, RZ, !P0 ;  /* 0x000000ff13137207 */ /* 0x000fe40004000000 */
[----:B------:R-:W-:-:S05]  /*7c60*/  IADD3 R22, P2, R22, R3, RZ ;  /* 0x0000000316167210 */ /* 0x000fca0007f5e0ff */
[----:B------:R-:W-:-:S08]  /*7c70*/  IMAD.X R23, R23, 0x1, R19, P2 ;  /* 0x0000000117177824 */ /* 0x000fd000010e0613 */
.L_x_48268:
[----:B------:R-:W-:Y:S05]  /*7c80*/  BSYNC B0 ;  /* 0x0000000000007941 */ /* 0x000fea0003800000 */
.L_x_48267:
[----:B------:R-:W-:Y:S01]  /*7c90*/  VIADD R6, R2, 0x100 ;  /* 0x0000010002067836 */ /* 0x000fe20000000000 */
        /* <DEDUP_REMOVED lines=16> */
.L_x_48275:
        /* <DEDUP_REMOVED lines=18> */
.L_x_48276:
[----:B------:R-:W-:Y:S05]  /*7ec0*/  BSYNC B1 ;  /* 0x0000000000017941 */ /* 0x000fea0003800000 */
.L_x_48274:
        /* <DEDUP_REMOVED lines=10> */
.L_x_48273:
[----:B------:R-:W-:Y:S05]  /*7f70*/  BSYNC B0 ;  /* 0x0000000000007941 */ /* 0x000fea0003800000 */
.L_x_48272:
        /* <DEDUP_REMOVED lines=17> */
.L_x_48280:
        /* <DEDUP_REMOVED lines=18> */
.L_x_48281:
[----:B------:R-:W-:Y:S05]  /*81b0*/  BSYNC B1 ;  /* 0x0000000000017941 */ /* 0x000fea0003800000 */
.L_x_48279:
        /* <DEDUP_REMOVED lines=10> */
.L_x_48278:
[----:B------:R-:W-:Y:S05]  /*8260*/  BSYNC B0 ;  /* 0x0000000000007941 */ /* 0x000fea0003800000 */
.L_x_48277:
        /* <DEDUP_REMOVED lines=25> */
.L_x_48287:
[----:B------:R0:W-:Y:S01]  /*8400*/  STG.E.U8 desc[UR36][R8.64], R0 ;  /* 0x0000000008007986 */ /* 0x0001e2000c101124 */
[----:B------:R-:W-:Y:S01]  /*8410*/  IMAD.MOV.U32 R2, RZ, RZ, R30 ;  /* 0x000000ffff027224 */ /* 0x000fe200078e001e */
[----:B------:R-:W-:Y:S06]  /*8420*/  BRA `(.L_x_48283) ;  /* 0x0000000c009c7947 */ /* 0x000fec0003800000 */
.L_x_48286:
        /* <DEDUP_REMOVED lines=9> */
.L_x_48290:
[----:B------:R0:W-:Y:S01]  /*84c0*/  STG.E desc[UR36][R8.64], R0 ;  /* 0x0000000008007986 */ /* 0x0001e2000c101924 */
[----:B------:R-:W-:Y:S01]  /*84d0*/  IMAD.MOV.U32 R2, RZ, RZ, R30 ;  /* 0x000000ffff027224 */ /* 0x000fe200078e001e */
[----:B------:R-:W-:Y:S06]  /*84e0*/  BRA `(.L_x_48283) ;  /* 0x0000000c006c7947 */ /* 0x000fec0003800000 */
.L_x_48289:
[----:B------:R0:W-:Y:S01]  /*84f0*/  STG.E.U16 desc[UR36][R8.64], R0 ;  /* 0x0000000008007986 */ /* 0x0001e2000c101524 */
[----:B------:R-:W-:Y:S01]  /*8500*/  IMAD.MOV.U32 R2, RZ, RZ, R30 ;  /* 0x000000ffff027224 */ /* 0x000fe200078e001e */
[----:B------:R-:W-:Y:S06]  /*8510*/  BRA `(.L_x_48283) ;  /* 0x0000000c00607947 */ /* 0x000fec0003800000 */
.L_x_48285:
        /* <DEDUP_REMOVED lines=10> */
.L_x_48292:
[----:B------:R-:W0:Y:S01]  /*85c0*/  I2F.S64 R0, R4 ;  /* 0x0000000400007312 */ /* 0x000e220000301400 */
[----:B------:R-:W-:Y:S01]  /*85d0*/  IMAD.MOV.U32 R2, RZ, RZ, R30 ;  /* 0x000000ffff027224 */ /* 0x000fe200078e001e */
[----:B0-----:R-:W-:-:S05]  /*85e0*/  F2FP.F16.F32.PACK_AB R0, RZ, R0 ;  /* 0x00000000ff00723e */ /* 0x001fca00000000ff */
[----:B------:R0:W-:Y:S01]  /*85f0*/  STG.E.U16 desc[UR36][R8.64], R0 ;  /* 0x0000000008007986 */ /* 0x0001e2000c101524 */
[----:B------:R-:W-:Y:S05]  /*8600*/  BRA `(.L_x_48283) ;  /* 0x0000000c00247947 */ /* 0x000fea0003800000 */
.L_x_48291:
        /* <DEDUP_REMOVED lines=11> */
.L_x_48294:
[----:B---3--:R-:W0:Y:S01]  /*86c0*/  I2F.S64 R4, R4 ;  /* 0x0000000400047312 */ /* 0x008e220000301400 */
[----:B------:R-:W-:Y:S01]  /*86d0*/  IMAD.MOV.U32 R2, RZ, RZ, R30 ;  /* 0x000000ffff027224 */ /* 0x000fe200078e001e */
[----:B0-----:R-:W-:-:S04]  /*86e0*/  F2FP.F16.F32.PACK_AB R3, RZ, R4 ;  /* 0x00000004ff03723e */ /* 0x001fc800000000ff */
[----:B------:R-:W-:-:S05]  /*86f0*/  PRMT R3, R3, 0x5410, RZ ;  /* 0x0000541003037816 */ /* 0x000fca00000000ff */
[----:B------:R0:W-:Y:S01]  /*8700*/  STG.E desc[UR36][R8.64], R3 ;  /* 0x0000000308007986 */ /* 0x0001e2000c101924 */
[----:B------:R-:W-:Y:S05]  /*8710*/  BRA `(.L_x_48283) ;  /* 0x0000000800e07947 */ /* 0x000fea0003800000 */
.L_x_48293:
[----:B---3--:R-:W0:Y:S01]  /*8720*/  I2F.F64.S64 R4, R4 ;  /* 0x0000000400047312 */ /* 0x008e220000301c00 */
[----:B------:R-:W-:Y:S01]  /*8730*/  IMAD.MOV.U32 R2, RZ, RZ, R30 ;  /* 0x000000ffff027224 */ /* 0x000fe200078e001e */
[----:B0-----:R0:W-:Y:S01]  /*8740*/  STG.E.64 desc[UR36][R8.64], R4 ;  /* 0x0000000408007986 */ /* 0x0011e2000c101b24 */
[----:B------:R-:W-:Y:S05]  /*8750*/  BRA `(.L_x_48283) ;  /* 0x0000000800d07947 */ /* 0x000fea0003800000 */
.L_x_48284:
        /* <DEDUP_REMOVED lines=14> */
.L_x_48297:
[----:B---3--:R-:W0:Y:S01]  /*8840*/  I2F.F64.S64 R4, R4 ;  /* 0x0000000400047312 */ /* 0x008e220000301c00 */
[----:B------:R-:W-:Y:S01]  /*8850*/  CS2R R6, SRZ ;  /* 0x0000000000067805 */ /* 0x000fe2000001ff00 */
[----:B------:R-:W-:-:S04]  /*8860*/  IMAD.MOV.U32 R2, RZ, RZ, R30 ;  /* 0x000000ffff027224 */ /* 0x000fc800078e001e */
[----:B0-----:R1:W-:Y:S01]  /*8870*/  STG.E.128 desc[UR36][R8.64], R4 ;  /* 0x0000000408007986 */ /* 0x0013e2000c101d24 */
[----:B------:R-:W-:Y:S05]  /*8880*/  BRA `(.L_x_48283) ;  /* 0x0000000800847947 */ /* 0x000fea0003800000 */
.L_x_48296:
        /* <DEDUP_REMOVED lines=21> */
.L_x_48301:
[----:B------:R-:W-:Y:S05]  /*89e0*/  BSYNC B0 ;  /* 0x0000000000007941 */ /* 0x000fea0003800000 */
.L_x_48300:
[----:B------:R-:W-:Y:S01]  /*89f0*/  LOP3.LUT R3, R0, R3, RZ, 0xfc, !PT ;  /* 0x0000000300037212 */ /* 0x000fe200078efcff */
[----:B------:R-:W-:-:S04]  /*8a00*/  IMAD.MOV.U32 R2, RZ, RZ, R30 ;  /* 0x000000ffff027224 */ /* 0x000fc800078e001e */
[----:B------:R0:W-:Y:S01]  /*8a10*/  STG.E.U8 desc[UR36][R8.64], R3 ;  /* 0x0000000308007986 */ /* 0x0001e2000c101124 */
[----:B------:R-:W-:Y:S05]  /*8a20*/  BRA `(.L_x_48283) ;  /* 0x00000008001c7947 */ /* 0x000fea0003800000 */
.L_x_48299:
        /* <DEDUP_REMOVED lines=13> */
.L_x_48303:
[----:B------:R-:W-:Y:S01]  /*8b00*/  IMAD.MOV.U32 R0, RZ, RZ, 0x7f ;  /* 0x0000007fff007424 */ /* 0x000fe200078e00ff */
[----:B------:R-:W-:-:S04]  /*8b10*/  ISETP.GT.U32.AND P0, PT, R2, 0x7f800000, PT ;  /* 0x7f8000000200780c */ /* 0x000fc80003f04070 */
[----:B------:R-:W-:-:S09]  /*8b20*/  SEL R0, R0, 0x7c, P0 ;  /* 0x0000007c00007807 */ /* 0x000fd20000000000 */
.L_x_48304:
[----:B------:R-:W-:Y:S05]  /*8b30*/  BSYNC B0 ;  /* 0x0000000000007941 */ /* 0x000fea0003800000 */
.L_x_48302:
[----:B------:R-:W-:-:S04]  /*8b40*/  LOP3.LUT R2, R5, 0x80000000, RZ, 0xc0, !PT ;  /* 0x8000000005027812 */ /* 0x000fc800078ec0ff */
[----:B------:R-:W-:Y:S01]  /*8b50*/  SHF.R.U32.HI R3, RZ, 0x18, R2 ;  /* 0x00000018ff037819 */ /* 0x000fe20000011602 */
[----:B------:R-:W-:-:S03]  /*8b60*/  IMAD.MOV.U32 R2, RZ, RZ, R30 ;  /* 0x000000ffff027224 */ /* 0x000fc600078e001e */
[----:B------:R-:W-:-:S05]  /*8b70*/  LOP3.LUT R3, R0, R3, RZ, 0xfc, !PT ;  /* 0x0000000300037212 */ /* 0x000fca00078efcff */
[----:B------:R0:W-:Y:S01]  /*8b80*/  STG.E.U8 desc[UR36][R8.64], R3 ;  /* 0x0000000308007986 */ /* 0x0001e2000c101124 */
[----:B------:R-:W-:Y:S05]  /*8b90*/  BRA `(.L_x_48283) ;  /* 0x0000000400c07947 */ /* 0x000fea0003800000 */
.L_x_48298:
[----:B------:R-:W0:Y:S01]  /*8ba0*/  I2F.S64 R0, R4 ;  /* 0x0000000400007312 */ /* 0x000e220000301400 */
[----:B------:R-:W-:Y:S01]  /*8bb0*/  IMAD.MOV.U32 R2, RZ, RZ, R30 ;  /* 0x000000ffff027224 */ /* 0x000fe200078e001e */
[----:B0-----:R-:W-:-:S05]  /*8bc0*/  F2FP.BF16.F32.PACK_AB R0, RZ, R0 ;  /* 0x00000000ff00723e */ /* 0x001fca00000010ff */
[----:B------:R4:W-:Y:S01]  /*8bd0*/  STG.E.U16 desc[UR36][R8.64], R0 ;  /* 0x0000000008007986 */ /* 0x0009e2000c101524 */
[----:B------:R-:W-:Y:S05]  /*8be0*/  BRA `(.L_x_48283) ;  /* 0x0000000400ac7947 */ /* 0x000fea0003800000 */
.L_x_48295:
        /* <DEDUP_REMOVED lines=11> */
.L_x_48307:
        /* <DEDUP_REMOVED lines=17> */
.L_x_48310:
[----:B------:R-:W-:-:S04]  /*8db0*/  LOP3.LUT R0, R5, 0x80000000, RZ, 0xc0, !PT ;  /* 0x8000000005007812 */ /* 0x000fc800078ec0ff */
[----:B------:R-:W-:-:S04]  /*8dc0*/  SHF.R.U32.HI R3, RZ, 0x18, R0 ;  /* 0x00000018ff037819 */ /* 0x000fc80000011600 */
[----:B------:R-:W-:-:S04]  /*8dd0*/  LOP3.LUT R2, R2, R3, RZ, 0xfc, !PT ;  /* 0x0000000302027212 */ /* 0x000fc800078efcff */
[----:B------:R-:W-:-:S07]  /*8de0*/  PRMT R0, R2, 0x7610, R0 ;  /* 0x0000761002007816 */ /* 0x000fce0000000000 */
.L_x_48309:
[----:B------:R-:W-:Y:S05]  /*8df0*/  BSYNC B0 ;  /* 0x0000000000007941 */ /* 0x000fea0003800000 */
.L_x_48308:
[----:B------:R0:W-:Y:S01]  /*8e00*/  STG.E.U8 desc[UR36][R8.64], R0 ;  /* 0x0000000008007986 */ /* 0x0001e2000c101124 */
[----:B------:R-:W-:Y:S01]  /*8e10*/  IMAD.MOV.U32 R2, RZ, RZ, R30 ;  /* 0x000000ffff027224 */ /* 0x000fe200078e001e */
[----:B------:R-:W-:Y:S06]  /*8e20*/  BRA `(.L_x_48283) ;  /* 0x00000004001c7947 */ /* 0x000fec0003800000 */
.L_x_48306:
        /* <DEDUP_REMOVED lines=17> */
.L_x_48313:
[----:B------:R-:W-:-:S04]  /*8f40*/  LOP3.LUT R0, R5, 0x80000000, RZ, 0xc0, !PT ;  /* 0x8000000005007812 */ /* 0x000fc800078ec0ff */
[----:B------:R-:W-:-:S04]  /*8f50*/  SHF.R.U32.HI R3, RZ, 0x18, R0 ;  /* 0x00000018ff037819 */ /* 0x000fc80000011600 */
[----:B------:R-:W-:-:S04]  /*8f60*/  LOP3.LUT R2, R2, R3, RZ, 0xfc, !PT ;  /* 0x0000000302027212 */ /* 0x000fc800078efcff */
[----:B------:R-:W-:-:S07]  /*8f70*/  PRMT R0, R2, 0x7610, R0 ;  /* 0x0000761002007816 */ /* 0x000fce0000000000 */
.L_x_48312:
[----:B------:R-:W-:Y:S05]  /*8f80*/  BSYNC B0 ;  /* 0x0000000000007941 */ /* 0x000fea0003800000 */
.L_x_48311:
[----:B------:R0:W-:Y:S01]  /*8f90*/  STG.E.U8 desc[UR36][R8.64], R0 ;  /* 0x0000000008007986 */ /* 0x0001e2000c101124 */
[----:B------:R-:W-:Y:S01]  /*8fa0*/  IMAD.MOV.U32 R2, RZ, RZ, R30 ;  /* 0x000000ffff027224 */ /* 0x000fe200078e001e */
[----:B------:R-:W-:Y:S06]  /*8fb0*/  BRA `(.L_x_48283) ;  /* 0x0000000000b87947 */ /* 0x000fec0003800000 */
.L_x_48305:
        /* <DEDUP_REMOVED lines=18> */
[----:B------:R-:W-:Y:S02]  /*90e0*/  @!P0 IMAD.MOV R0, RZ, RZ, R2 ;  /* 0x000000ffff008224 */ /* 0x000fe400078e0202 */
[----:B------:R-:W-:Y:S02]  /*90f0*/  IMAD.MOV.U32 R2, RZ, RZ, R30 ;  /* 0x000000ffff027224 */ /* 0x000fe400078e001e */
[----:B------:R-:W-:-:S05]  /*9100*/  @P2 IMAD.MOV.U32 R3, RZ, RZ, R0 ;  /* 0x000000ffff032224 */ /* 0x000fca00078e0000 */
[----:B------:R0:W-:Y:S01]  /*9110*/  STG.E.U8 desc[UR36][R8.64], R3 ;  /* 0x0000000308007986 */ /* 0x0001e2000c101124 */
[----:B------:R-:W-:Y:S05]  /*9120*/  BRA `(.L_x_48283) ;  /* 0x00000000005c7947 */ /* 0x000fea0003800000 */
.L_x_48288:
        /* <DEDUP_REMOVED lines=16> */
.L_x_48316:
[----:B------:R-:W-:Y:S01]  /*9230*/  IMAD.MOV.U32 R2, RZ, RZ, R30 ;  /* 0x000000ffff027224 */ /* 0x000fe200078e001e */
[----:B------:R-:W-:Y:S06]  /*9240*/  BRA `(.L_x_48283) ;  /* 0x0000000000147947 */ /* 0x000fec0003800000 */
.L_x_48315:
[----:B------:R0:W-:Y:S01]  /*9250*/  STG.E.64 desc[UR36][R8.64], R4 ;  /* 0x0000000408007986 */ /* 0x0001e2000c101b24 */
[----:B------:R-:W-:Y:S01]  /*9260*/  IMAD.MOV.U32 R2, RZ, RZ, R30 ;  /* 0x000000ffff027224 */ /* 0x000fe200078e001e */
[----:B------:R-:W-:Y:S06]  /*9270*/  BRA `(.L_x_48283) ;  /* 0x0000000000087947 */ /* 0x000fec0003800000 */
.L_x_48314:
[----:B------:R0:W-:Y:S01]  /*9280*/  STG.E desc[UR36][R8.64], R0 ;  /* 0x0000000008007986 */ /* 0x0001e2000c101924 */
[----:B------:R-:W-:-:S07]  /*9290*/  IMAD.MOV.U32 R2, RZ, RZ, R30 ;  /* 0x000000ffff027224 */ /* 0x000fce00078e001e */
.L_x_48283:
[----:B------:R-:W-:Y:S05]  /*92a0*/  BSYNC B6 ;  /* 0x0000000000067941 */ /* 0x000fea0003800000 */
.L_x_48282:
[----:B------:R-:W-:Y:S01]  /*92b0*/  ISETP.GE.AND P0, PT, R2, R35, PT ;  /* 0x000000230200720c */ /* 0x000fe20003f06270 */
[----:B------:R-:W-:-:S12]  /*92c0*/  BSSY B6, `(.L_x_48317) ;  /* 0x00001d6000067945 */ /* 0x000fd80003800000 */
[----:B------:R-:W-:Y:S05]  /*92d0*/  @P0 BRA `(.L_x_48318) ;  /* 0x0000001c00500947 */ /* 0x000fea0003800000 */
        /* <DEDUP_REMOVED lines=20> */
.L_x_48322:
[----:B------:R0:W-:Y:S01]  /*9420*/  STG.E.U8 desc[UR36][R8.64], R22 ;  /* 0x0000001608007986 */ /* 0x0001e2000c101124 */
[----:B------:R-:W-:Y:S05]  /*9430*/  BRA `(.L_x_48324) ;  /* 0x0000000c004c7947 */ /* 0x000fea0003800000 */
.L_x_48321:
        /* <DEDUP_REMOVED lines=8> */
.L_x_48326:
[----:B------:R0:W-:Y:S01]  /*94c0*/  STG.E desc[UR36][R8.64], R22 ;  /* 0x0000001608007986 */ /* 0x0001e2000c101924 */
[----:B------:R-:W-:Y:S05]  /*94d0*/  BRA `(.L_x_48324) ;  /* 0x0000000c00247947 */ /* 0x000fea0003800000 */
.L_x_48325:
[----:B------:R0:W-:Y:S01]  /*94e0*/  STG.E.U16 desc[UR36][R8.64], R22 ;  /* 0x0000001608007986 */ /* 0x0001e2000c101524 */
[----:B------:R-:W-:Y:S05]  /*94f0*/  BRA `(.L_x_48324) ;  /* 0x0000000c001c7947 */ /* 0x000fea0003800000 */
.L_x_48320:
        /* <DEDUP_REMOVED lines=9> */
.L_x_48328:
[----:B------:R-:W0:Y:S02]  /*9590*/  I2F.S64 R0, R22 ;  /* 0x0000001600007312 */ /* 0x000e240000301400 */
[----:B0-----:R-:W-:-:S05]  /*95a0*/  F2FP.F16.F32.PACK_AB R0, RZ, R0 ;  /* 0x00000000ff00723e */ /* 0x001fca00000000ff */
[----:B------:R0:W-:Y:S01]  /*95b0*/  STG.E.U16 desc[UR36][R8.64], R0 ;  /* 0x0000000008007986 */ /* 0x0001e2000c101524 */
[----:B------:R-:W-:Y:S05]  /*95c0*/  BRA `(.L_x_48324) ;  /* 0x0000000800e87947 */ /* 0x000fea0003800000 */
.L_x_48327:
        /* <DEDUP_REMOVED lines=10> */
.L_x_48330:
[----:B------:R-:W0:Y:S02]  /*9670*/  I2F.S64 R22, R22 ;  /* 0x0000001600167312 */ /* 0x000e240000301400 */
[----:B0-----:R-:W-:-:S04]  /*9680*/  F2FP.F16.F32.PACK_AB R3, RZ, R22 ;  /* 0x00000016ff03723e */ /* 0x001fc800000000ff */
[----:B------:R-:W-:-:S05]  /*9690*/  PRMT R3, R3, 0x5410, RZ ;  /* 0x0000541003037816 */ /* 0x000fca00000000ff */
[----:B------:R0:W-:Y:S01]  /*96a0*/  STG.E desc[UR36][R8.64], R3 ;  /* 0x0000000308007986 */ /* 0x0001e2000c101924 */
[----:B------:R-:W-:Y:S05]  /*96b0*/  BRA `(.L_x_48324) ;  /* 0x0000000800ac7947 */ /* 0x000fea0003800000 */
.L_x_48329:
[----:B------:R-:W0:Y:S02]  /*96c0*/  I2F.F64.S64 R22, R22 ;  /* 0x0000001600167312 */ /* 0x000e240000301c00 */
[----:B0-----:R0:W-:Y:S01]  /*96d0*/  STG.E.64 desc[UR36][R8.64], R22 ;  /* 0x0000001608007986 */ /* 0x0011e2000c101b24 */
[----:B------:R-:W-:Y:S05]  /*96e0*/  BRA `(.L_x_48324) ;  /* 0x0000000800a07947 */ /* 0x000fea0003800000 */
.L_x_48319:
        /* <DEDUP_REMOVED lines=13> */
.L_x_48333:
[----:B------:R-:W0:Y:S01]  /*97c0*/  I2F.F64.S64 R4, R22 ;  /* 0x0000001600047312 */ /* 0x000e220000301c00 */
[----:B------:R-:W-:-:S05]  /*97d0*/  CS2R R6, SRZ ;  /* 0x0000000000067805 */ /* 0x000fca000001ff00 */
[----:B0-----:R0:W-:Y:S01]  /*97e0*/  STG.E.128 desc[UR36][R8.64], R4 ;  /* 0x0000000408007986 */ /* 0x0011e2000c101d24 */
[----:B------:R-:W-:Y:S05]  /*97f0*/  BRA `(.L_x_48324) ;  /* 0x00000008005c7947 */ /* 0x000fea0003800000 */
.L_x_48332:
        /* <DEDUP_REMOVED lines=21> */
.L_x_48337:
[----:B------:R-:W-:Y:S05]  /*9950*/  BSYNC B0 ;  /* 0x0000000000007941 */ /* 0x000fea0003800000 */
.L_x_48336:
[----:B------:R-:W-:-:S05]  /*9960*/  LOP3.LUT R5, R0, R5, RZ, 0xfc, !PT ;  /* 0x0000000500057212 */ /* 0x000fca00078efcff */
[----:B------:R3:W-:Y:S01]  /*9970*/  STG.E.U8 desc[UR36][R8.64], R5 ;  /* 0x0000000508007986 */ /* 0x0007e2000c101124 */
[----:B------:R-:W-:Y:S05]  /*9980*/  BRA `(.L_x_48324) ;  /* 0x0000000400f87947 */ /* 0x000fea0003800000 */
.L_x_48335:
        /* <DEDUP_REMOVED lines=13> */
.L_x_48339:
[----:B------:R-:W-:Y:S01]  /*9a60*/  IMAD.MOV.U32 R0, RZ, RZ, 0x7f ;  /* 0x0000007fff007424 */ /* 0x000fe200078e00ff */
[----:B------:R-:W-:-:S04]  /*9a70*/  ISETP.GT.U32.AND P0, PT, R3, 0x7f800000, PT ;  /* 0x7f8000000300780c */ /* 0x000fc80003f04070 */
[----:B------:R-:W-:-:S09]  /*9a80*/  SEL R0, R0, 0x7c, P0 ;  /* 0x0000007c00007807 */ /* 0x000fd20000000000 */
.L_x_48340:
[----:B------:R-:W-:Y:S05]  /*9a90*/  BSYNC B0 ;  /* 0x0000000000007941 */ /* 0x000fea0003800000 */
.L_x_48338:
[----:B------:R-:W-:-:S04]  /*9aa0*/  LOP3.LUT R3, R23, 0x80000000, RZ, 0xc0, !PT ;  /* 0x8000000017037812 */ /* 0x000fc800078ec0ff */
[----:B------:R-:W-:-:S04]  /*9ab0*/  SHF.R.U32.HI R3, RZ, 0x18, R3 ;  /* 0x00000018ff037819 */ /* 0x000fc80000011603 */
[----:B------:R-:W-:-:S05]  /*9ac0*/  LOP3.LUT R3, R0, R3, RZ, 0xfc, !PT ;  /* 0x0000000300037212 */ /* 0x000fca00078efcff */
[----:B------:R4:W-:Y:S01]  /*9ad0*/  STG.E.U8 desc[UR36][R8.64], R3 ;  /* 0x0000000308007986 */ /* 0x0009e2000c101124 */
[----:B------:R-:W-:Y:S05]  /*9ae0*/  BRA `(.L_x_48324) ;  /* 0x0000000400a07947 */ /* 0x000fea0003800000 */
.L_x_48334:
[----:B------:R-:W0:Y:S02]  /*9af0*/  I2F.S64 R0, R22 ;  /* 0x0000001600007312 */ /* 0x000e240000301400 */
[----:B0-----:R-:W-:-:S05]  /*9b00*/  F2FP.BF16.F32.PACK_AB R0, RZ, R0 ;  /* 0x00000000ff00723e */ /* 0x001fca00000010ff */
[----:B------:R2:W-:Y:S01]  /*9b10*/  STG.E.U16 desc[UR36][R8.64], R0 ;  /* 0x0000000008007986 */ /* 0x0005e2000c101524 */
[----:B------:R-:W-:Y:S05]  /*9b20*/  BRA `(.L_x_48324) ;  /* 0x0000000400907947 */ /* 0x000fea0003800000 */
.L_x_48331:
        /* <DEDUP_REMOVED lines=10> */
.L_x_48343:
        /* <DEDUP_REMOVED lines=17> */
.L_x_48346:
[----:B------:R-:W-:-:S04]  /*9ce0*/  LOP3.LUT R3, R23, 0x80000000, RZ, 0xc0, !PT ;  /* 0x8000000017037812 */ /* 0x000fc800078ec0ff */
[----:B------:R-:W-:-:S04]  /*9cf0*/  SHF.R.U32.HI R3, RZ, 0x18, R3 ;  /* 0x00000018ff037819 */ /* 0x000fc80000011603 */
[----:B------:R-:W-:-:S04]  /*9d00*/  LOP3.LUT R0, R0, R3, RZ, 0xfc, !PT ;  /* 0x0000000300007212 */ /* 0x000fc800078efcff */
[----:B------:R-:W-:-:S07]  /*9d10*/  PRMT R4, R0, 0x7610, R4 ;  /* 0x0000761000047816 */ /* 0x000fce0000000004 */
.L_x_48345:
[----:B------:R-:W-:Y:S05]  /*9d20*/  BSYNC B0 ;  /* 0x0000000000007941 */ /* 0x000fea0003800000 */
.L_x_48344:
[----:B------:R0:W-:Y:S01]  /*9d30*/  STG.E.U8 desc[UR36][R8.64], R4 ;  /* 0x0000000408007986 */ /* 0x0001e2000c101124 */
[----:B------:R-:W-:Y:S05]  /*9d40*/  BRA `(.L_x_48324) ;  /* 0x0000000400087947 */ /* 0x000fea0003800000 */
.L_x_48342:
        /* <DEDUP_REMOVED lines=17> */
.L_x_48349:
[----:B------:R-:W-:-:S04]  /*9e60*/  LOP3.LUT R3, R23, 0x80000000, RZ, 0xc0, !PT ;  /* 0x8000000017037812 */ /* 0x000fc800078ec0ff */
[----:B------:R-:W-:-:S04]  /*9e70*/  SHF.R.U32.HI R3, RZ, 0x18, R3 ;  /* 0x00000018ff037819 */ /* 0x000fc80000011603 */
[----:B------:R-:W-:-:S04]  /*9e80*/  LOP3.LUT R0, R0, R3, RZ, 0xfc, !PT ;  /* 0x0000000300007212 */ /* 0x000fc800078efcff */
[----:B------:R-:W-:-:S07]  /*9e90*/  PRMT R4, R0, 0x7610, R4 ;  /* 0x0000761000047816 */ /* 0x000fce0000000004 */
.L_x_48348:
[----:B------:R-:W-:Y:S05]  /*9ea0*/  BSYNC B0 ;  /* 0x0000000000007941 */ /* 0x000fea0003800000 */
.L_x_48347:
[----:B------:R0:W-:Y:S01]  /*9eb0*/  STG.E.U8 desc[UR36][R8.64], R4 ;  /* 0x0000000408007986 */ /* 0x0001e2000c101124 */
[----:B------:R-:W-:Y:S05]  /*9ec0*/  BRA `(.L_x_48324) ;  /* 0x0000000000a87947 */ /* 0x000fea0003800000 */
.L_x_48341:
        /* <DEDUP_REMOVED lines=22> */
.L_x_48323:
        /* <DEDUP_REMOVED lines=16> */
.L_x_48352:
[----:B------:R-:W-:Y:S05]  /*a130*/  BRA `(.L_x_48324) ;  /* 0x00000000000c7947 */ /* 0x000fea0003800000 */
.L_x_48351:
[----:B------:R0:W-:Y:S01]  /*a140*/  STG.E.64 desc[UR36][R8.64], R22 ;  /* 0x0000001608007986 */ /* 0x0001e2000c101b24 */
[----:B------:R-:W-:Y:S05]  /*a150*/  BRA `(.L_x_48324) ;  /* 0x0000000000047947 */ /* 0x000fea0003800000 */
.L_x_48350:
[----:B------:R0:W-:Y:S02]  /*a160*/  STG.E desc[UR36][R8.64], R22 ;  /* 0x0000001608007986 */ /* 0x0001e4000c101924 */
.L_x_48324:
[----:B------:R-:W-:-:S05]  /*a170*/  VIADD R2, R2, 0x80 ;  /* 0x0000008002027836 */ /* 0x000fca0000000000 */
[----:B------:R-:W-:-:S13]  /*a180*/  ISETP.GE.AND P0, PT, R2, R35, PT ;  /* 0x000000230200720c */ /* 0x000fda0003f06270 */
[----:B------:R-:W-:Y:S05]  /*a190*/  @P0 BRA `(.L_x_48318) ;  /* 0x0000000c00a00947 */ /* 0x000fea0003800000 */
[----:B0--3--:R-:W0:Y:S01]  /*a1a0*/  LDC.64 R4, c[0x0][0x218] ;  /* 0x00008600ff047b82 */ /* 0x009e220000000a00 */
[----:B--2---:R-:W-:Y:S01]  /*a1b0*/  IMAD R0, R36, 0x200, R2 ;  /* 0x0000020024007824 */ /* 0x004fe200078e0202 */
[----:B------:R-:W-:Y:S01]  /*a1c0*/  PRMT R6, R24, 0x9910, RZ ;  /* 0x0000991018067816 */ /* 0x000fe200000000ff */
[----:B------:R-:W-:Y:S02]  /*a1d0*/  ULDC UR4, c[0x0][0x244] ;  /* 0x0000910000047ab9 */ /* 0x000fe40000000800 */
[----:B-1--4-:R-:W-:Y:S02]  /*a1e0*/  IMAD R3, R0, UR4, RZ ;  /* 0x0000000400037c24 */ /* 0x012fe4000f8e02ff */
        /* <DEDUP_REMOVED lines=15> */
.L_x_48356:
[----:B------:R0:W-:Y:S01]  /*a2e0*/  STG.E.U8 desc[UR36][R4.64], R18 ;  /* 0x0000001204007986 */ /* 0x0001e2000c101124 */
[----:B------:R-:W-:Y:S05]  /*a2f0*/  BRA `(.L_x_48358) ;  /* 0x0000000c00447947 */ /* 0x000fea0003800000 */
.L_x_48355:
        /* <DEDUP_REMOVED lines=8> */
.L_x_48360:
[----:B------:R0:W-:Y:S01]  /*a380*/  STG.E desc[UR36][R4.64], R18 ;  /* 0x0000001204007986 */ /* 0x0001e2000c101924 */
[----:B------:R-:W-:Y:S05]  /*a390*/  BRA `(.L_x_48358) ;  /* 0x0000000c001c7947 */ /* 0x000fea0003800000 */
.L_x_48359:
[----:B------:R0:W-:Y:S01]  /*a3a0*/  STG.E.U16 desc[UR36][R4.64], R18 ;  /* 0x0000001204007986 */ /* 0x0001e2000c101524 */
[----:B------:R-:W-:Y:S05]  /*a3b0*/  BRA `(.L_x_48358) ;  /* 0x0000000c00147947 */ /* 0x000fea0003800000 */
.L_x_48354:
        /* <DEDUP_REMOVED lines=9> */
.L_x_48362:
[----:B------:R-:W0:Y:S02]  /*a450*/  I2F.S64 R0, R18 ;  /* 0x0000001200007312 */ /* 0x000e240000301400 */
[----:B0-----:R-:W-:-:S05]  /*a460*/  F2FP.F16.F32.PACK_AB R0, RZ, R0 ;  /* 0x00000000ff00723e */ /* 0x001fca00000000ff */
[----:B------:R0:W-:Y:S01]  /*a470*/  STG.E.U16 desc[UR36][R4.64], R0 ;  /* 0x0000000004007986 */ /* 0x0001e2000c101524 */
[----:B------:R-:W-:Y:S05]  /*a480*/  BRA `(.L_x_48358) ;  /* 0x0000000800e07947 */ /* 0x000fea0003800000 */
.L_x_48361:
        /* <DEDUP_REMOVED lines=10> */
.L_x_48364:
[----:B------:R-:W0:Y:S02]  /*a530*/  I2F.S64 R18, R18 ;  /* 0x0000001200127312 */ /* 0x000e240000301400 */
[----:B0-----:R-:W-:-:S04]  /*a540*/  F2FP.F16.F32.PACK_AB R3, RZ, R18 ;  /* 0x00000012ff03723e */ /* 0x001fc800000000ff */
[----:B------:R-:W-:-:S05]  /*a550*/  PRMT R3, R3, 0x5410, RZ ;  /* 0x0000541003037816 */ /* 0x000fca00000000ff */
[----:B------:R0:W-:Y:S01]  /*a560*/  STG.E desc[UR36][R4.64], R3 ;  /* 0x0000000304007986 */ /* 0x0001e2000c101924 */
[----:B------:R-:W-:Y:S05]  /*a570*/  BRA `(.L_x_48358) ;  /* 0x0000000800a47947 */ /* 0x000fea0003800000 */
.L_x_48363:
[----:B------:R-:W0:Y:S02]  /*a580*/  I2F.F64.S64 R18, R18 ;  /* 0x0000001200127312 */ /* 0x000e240000301c00 */
[----:B0-----:R0:W-:Y:S01]  /*a590*/  STG.E.64 desc[UR36][R4.64], R18 ;  /* 0x0000001204007986 */ /* 0x0011e2000c101b24 */
[----:B------:R-:W-:Y:S05]  /*a5a0*/  BRA `(.L_x_48358) ;  /* 0x0000000800987947 */ /* 0x000fea0003800000 */
.L_x_48353:
        /* <DEDUP_REMOVED lines=13> */
.L_x_48367:
[----:B------:R-:W0:Y:S01]  /*a680*/  I2F.F64.S64 R8, R18 ;  /* 0x0000001200087312 */ /* 0x000e220000301c00 */
[----:B------:R-:W-:-:S05]  /*a690*/  CS2R R10, SRZ ;  /* 0x00000000000a7805 */ /* 0x000fca000001ff00 */
[----:B0-----:R1:W-:Y:S01]  /*a6a0*/  STG.E.128 desc[UR36][R4.64], R8 ;  /* 0x0000000804007986 */ /* 0x0013e2000c101d24 */
[----:B------:R-:W-:Y:S05]  /*a6b0*/  BRA `(.L_x_48358) ;  /* 0x0000000800547947 */ /* 0x000fea0003800000 */
.L_x_48366:
        /* <DEDUP_REMOVED lines=21> */
.L_x_48371:
[----:B------:R-:W-:Y:S05]  /*a810*/  BSYNC B0 ;  /* 0x0000000000007941 */ /* 0x000fea0003800000 */
.L_x_48370:
[----:B------:R-:W-:-:S05]  /*a820*/  LOP3.LUT R7, R0, R7, RZ, 0xfc, !PT ;  /* 0x0000000700077212 */ /* 0x000fca00078efcff */
[----:B------:R2:W-:Y:S01]  /*a830*/  STG.E.U8 desc[UR36][R4.64], R7 ;  /* 0x0000000704007986 */ /* 0x0005e2000c101124 */
[----:B------:R-:W-:Y:S05]  /*a840*/  BRA `(.L_x_48358) ;  /* 0x0000000400f07947 */ /* 0x000fea0003800000 */
.L_x_48369:
        /* <DEDUP_REMOVED lines=13> */
.L_x_48373:
[----:B------:R-:W-:Y:S01]  /*a920*/  IMAD.MOV.U32 R0, RZ, RZ, 0x7f ;  /* 0x0000007fff007424 */ /* 0x000fe200078e00ff */
[----:B------:R-:W-:-:S04]  /*a930*/  ISETP.GT.U32.AND P0, PT, R3, 0x7f800000, PT ;  /* 0x7f8000000300780c */ /* 0x000fc80003f04070 */
[----:B------:R-:W-:-:S09]  /*a940*/  SEL R0, R0, 0x7c, P0 ;  /* 0x0000007c00007807 */ /* 0x000fd20000000000 */
.L_x_48374:
[----:B------:R-:W-:Y:S05]  /*a950*/  BSYNC B0 ;  /* 0x0000000000007941 */ /* 0x000fea0003800000 */
.L_x_48372:
[----:B------:R-:W-:-:S04]  /*a960*/  LOP3.LUT R3, R19, 0x80000000, RZ, 0xc0, !PT ;  /* 0x8000000013037812 */ /* 0x000fc800078ec0ff */
[----:B------:R-:W-:-:S04]  /*a970*/  SHF.R.U32.HI R3, RZ, 0x18, R3 ;  /* 0x00000018ff037819 */ /* 0x000fc80000011603 */
[----:B------:R-:W-:-:S05]  /*a980*/  LOP3.LUT R3, R0, R3, RZ, 0xfc, !PT ;  /* 0x0000000300037212 */ /* 0x000fca00078efcff */
[----:B------:R3:W-:Y:S01]  /*a990*/  STG.E.U8 desc[UR36][R4.64], R3 ;  /* 0x0000000304007986 */ /* 0x0007e2000c101124 */
[----:B------:R-:W-:Y:S05]  /*a9a0*/  BRA `(.L_x_48358) ;  /* 0x0000000400987947 */ /* 0x000fea0003800000 */
.L_x_48368:
[----:B------:R-:W0:Y:S02]  /*a9b0*/  I2F.S64 R0, R18 ;  /* 0x0000001200007312 */ /* 0x000e240000301400 */
[----:B0-----:R-:W-:-:S05]  /*a9c0*/  F2FP.BF16.F32.PACK_AB R0, RZ, R0 ;  /* 0x00000000ff00723e */ /* 0x001fca00000010ff */
[----:B------:R4:W-:Y:S01]  /*a9d0*/  STG.E.U16 desc[UR36][R4.64], R0 ;  /* 0x0000000004007986 */ /* 0x0009e2000c101524 */
[----:B------:R-:W-:Y:S05]  /*a9e0*/  BRA `(.L_x_48358) ;  /* 0x0000000400887947 */ /* 0x000fea0003800000 */
.L_x_48365:
        /* <DEDUP_REMOVED lines=10> */
.L_x_48377:
        /* <DEDUP_REMOVED lines=17> */
.L_x_48380:
[----:B------:R-:W-:-:S04]  /*aba0*/  LOP3.LUT R0, R19, 0x80000000, RZ, 0xc0, !PT ;  /* 0x8000000013007812 */ /* 0x000fc800078ec0ff */
[----:B------:R-:W-:-:S04]  /*abb0*/  SHF.R.U32.HI R0, RZ, 0x18, R0 ;  /* 0x00000018ff007819 */ /* 0x000fc80000011600 */
[----:B------:R-:W-:-:S07]  /*abc0*/  LOP3.LUT R0, R3, R0, RZ, 0xfc, !PT ;  /* 0x0000000003007212 */ /* 0x000fce00078efcff */
.L_x_48379:
[----:B------:R-:W-:Y:S05]  /*abd0*/  BSYNC B0 ;  /* 0x0000000000007941 */ /* 0x000fea0003800000 */
.L_x_48378:
[----:B------:R0:W-:Y:S01]  /*abe0*/  STG.E.U8 desc[UR36][R4.64], R0 ;  /* 0x0000000004007986 */ /* 0x0001e2000c101124 */
[----:B------:R-:W-:Y:S05]  /*abf0*/  BRA `(.L_x_48358) ;  /* 0x0000000400047947 */ /* 0x000fea0003800000 */
.L_x_48376:
        /* <DEDUP_REMOVED lines=17> */
.L_x_48383:
[----:B------:R-:W-:-:S04]  /*ad10*/  LOP3.LUT R0, R19, 0x80000000, RZ, 0xc0, !PT ;  /* 0x8000000013007812 */ /* 0x000fc800078ec0ff */
[----:B------:R-:W-:-:S04]  /*ad20*/  SHF.R.U32.HI R0, RZ, 0x18, R0 ;  /* 0x00000018ff007819 */ /* 0x000fc80000011600 */
[----:B------:R-:W-:-:S07]  /*ad30*/  LOP3.LUT R0, R3, R0, RZ, 0xfc, !PT ;  /* 0x0000000003007212 */ /* 0x000fce00078efcff */
.L_x_48382:
[----:B------:R-:W-:Y:S05]  /*ad40*/  BSYNC B0 ;  /* 0x0000000000007941 */ /* 0x000fea0003800000 */
.L_x_48381:
[----:B------:R0:W-:Y:S01]  /*ad50*/  STG.E.U8 desc[UR36][R4.64], R0 ;  /* 0x0000000004007986 */ /* 0x0001e2000c101124 */
[----:B------:R-:W-:Y:S05]  /*ad60*/  BRA `(.L_x_48358) ;  /* 0x0000000000a87947 */ /* 0x000fea0003800000 */
.L_x_48375:
        /* <DEDUP_REMOVED lines=22> */
.L_x_48357:
        /* <DEDUP_REMOVED lines=16> */
.L_x_48386:
[----:B------:R-:W-:Y:S05]  /*afd0*/  BRA `(.L_x_48358) ;  /* 0x00000000000c7947 */ /* 0x000fea0003800000 */
.L_x_48385:
[----:B------:R0:W-:Y:S01]  /*afe0*/  STG.E.64 desc[UR36][R4.64], R18 ;  /* 0x0000001204007986 */ /* 0x0001e2000c101b24 */
[----:B------:R-:W-:Y:S05]  /*aff0*/  BRA `(.L_x_48358) ;  /* 0x0000000000047947 */ /* 0x000fea0003800000 */
.L_x_48384:
[----:B------:R0:W-:Y:S02]  /*b000*/  STG.E desc[UR36][R4.64], R18 ;  /* 0x0000001204007986 */ /* 0x0001e4000c101924 */
.L_x_48358:
[----:B------:R-:W-:-:S07]  /*b010*/  VIADD R2, R2, 0x80 ;  /* 0x0000008002027836 */ /* 0x000fce0000000000 */
.L_x_48318:
[----:B------:R-:W-:Y:S05]  /*b020*/  BSYNC B6 ;  /* 0x0000000000067941 */ /* 0x000fea0003800000 */
.L_x_48317:
        /* <DEDUP_REMOVED lines=21> */
.L_x_48390:
[----:B------:R-:W-:Y:S01]  /*b180*/  STG.E.U8 desc[UR36][R2.64], R16 ;  /* 0x0000001002007986 */ /* 0x000fe2000c101124 */
[----:B------:R-:W-:Y:S05]  /*b190*/  EXIT ;  /* 0x000000000000794d */ /* 0x000fea0003800000 */
.L_x_48389:
        /* <DEDUP_REMOVED lines=8> */
.L_x_48393:
[----:B------:R-:W-:Y:S01]  /*b220*/  STG.E desc[UR36][R2.64], R16 ;  /* 0x0000001002007986 */ /* 0x000fe2000c101924 */
[----:B------:R-:W-:Y:S05]  /*b230*/  EXIT ;  /* 0x000000000000794d */ /* 0x000fea0003800000 */
.L_x_48392:
[----:B------:R-:W-:Y:S01]  /*b240*/  STG.E.U16 desc[UR36][R2.64], R16 ;  /* 0x0000001002007986 */ /* 0x000fe2000c101524 */
[----:B------:R-:W-:Y:S05]  /*b250*/  EXIT ;  /* 0x000000000000794d */ /* 0x000fea0003800000 */
.L_x_48388:
        /* <DEDUP_REMOVED lines=9> */
.L_x_48395:
[----:B------:R-:W0:Y:S02]  /*b2f0*/  I2F.S64 R0, R16 ;  /* 0x0000001000007312 */ /* 0x000e240000301400 */
[----:B0-----:R-:W-:-:S05]  /*b300*/  F2FP.F16.F32.PACK_AB R0, RZ, R0 ;  /* 0x00000000ff00723e */ /* 0x001fca00000000ff */
[----:B------:R-:W-:Y:S01]  /*b310*/  STG.E.U16 desc[UR36][R2.64], R0 ;  /* 0x0000000002007986 */ /* 0x000fe2000c101524 */
[----:B------:R-:W-:Y:S05]  /*b320*/  EXIT ;  /* 0x000000000000794d */ /* 0x000fea0003800000 */
.L_x_48394:
        /* <DEDUP_REMOVED lines=10> */
.L_x_48397:
[----:B------:R-:W0:Y:S02]  /*b3d0*/  I2F.S64 R16, R16 ;  /* 0x0000001000107312 */ /* 0x000e240000301400 */
[----:B0-----:R-:W-:-:S04]  /*b3e0*/  F2FP.F16.F32.PACK_AB R5, RZ, R16 ;  /* 0x00000010ff05723e */ /* 0x001fc800000000ff */
[----:B------:R-:W-:-:S05]  /*b3f0*/  PRMT R5, R5, 0x5410, RZ ;  /* 0x0000541005057816 */ /* 0x000fca00000000ff */
[----:B------:R-:W-:Y:S01]  /*b400*/  STG.E desc[UR36][R2.64], R5 ;  /* 0x0000000502007986 */ /* 0x000fe2000c101924 */
[----:B------:R-:W-:Y:S05]  /*b410*/  EXIT ;  /* 0x000000000000794d */ /* 0x000fea0003800000 */
.L_x_48396:
[----:B------:R-:W0:Y:S02]  /*b420*/  I2F.F64.S64 R16, R16 ;  /* 0x0000001000107312 */ /* 0x000e240000301c00 */
[----:B0-----:R-:W-:Y:S01]  /*b430*/  STG.E.64 desc[UR36][R2.64], R16 ;  /* 0x0000001002007986 */ /* 0x001fe2000c101b24 */
[----:B------:R-:W-:Y:S05]  /*b440*/  EXIT ;  /* 0x000000000000794d */ /* 0x000fea0003800000 */
.L_x_48387:
        /* <DEDUP_REMOVED lines=13> */
.L_x_48400:
[----:B------:R-:W0:Y:S01]  /*b520*/  I2F.F64.S64 R16, R16 ;  /* 0x0000001000107312 */ /* 0x000e220000301c00 */
[----:B------:R-:W-:-:S05]  /*b530*/  CS2R R18, SRZ ;  /* 0x0000000000127805 */ /* 0x000fca000001ff00 */
[----:B0-----:R-:W-:Y:S01]  /*b540*/  STG.E.128 desc[UR36][R2.64], R16 ;  /* 0x0000001002007986 */ /* 0x001fe2000c101d24 */
[----:B------:R-:W-:Y:S05]  /*b550*/  EXIT ;  /* 0x000000000000794d */ /* 0x000fea0003800000 */
.L_x_48399:
        /* <DEDUP_REMOVED lines=21> */
.L_x_48404:
[----:B------:R-:W-:Y:S05]  /*b6b0*/  BSYNC B0 ;  /* 0x0000000000007941 */ /* 0x000fea0003800000 */
.L_x_48403:
[----:B------:R-:W-:-:S05]  /*b6c0*/  LOP3.LUT R5, R0, R5, RZ, 0xfc, !PT ;  /* 0x0000000500057212 */ /* 0x000fca00078efcff */
[----:B------:R-:W-:Y:S01]  /*b6d0*/  STG.E.U8 desc[UR36][R2.64], R5 ;  /* 0x0000000502007986 */ /* 0x000fe2000c101124 */
[----:B------:R-:W-:Y:S05]  /*b6e0*/  EXIT ;  /* 0x000000000000794d */ /* 0x000fea0003800000 */
.L_x_48402:
        /* <DEDUP_REMOVED lines=13> */
.L_x_48406:
[----:B------:R-:W-:Y:S01]  /*b7c0*/  IMAD.MOV.U32 R0, RZ, RZ, 0x7f ;  /* 0x0000007fff007424 */ /* 0x000fe200078e00ff */
[----:B------:R-:W-:-:S04]  /*b7d0*/  ISETP.GT.U32.AND P0, PT, R4, 0x7f800000, PT ;  /* 0x7f8000000400780c */ /* 0x000fc80003f04070 */
[----:B------:R-:W-:-:S09]  /*b7e0*/  SEL R0, R0, 0x7c, P0 ;  /* 0x0000007c00007807 */ /* 0x000fd20000000000 */
.L_x_48407:
[----:B------:R-:W-:Y:S05]  /*b7f0*/  BSYNC B0 ;  /* 0x0000000000007941 */ /* 0x000fea0003800000 */
.L_x_48405:
[----:B------:R-:W-:-:S04]  /*b800*/  LOP3.LUT R4, R17, 0x80000000, RZ, 0xc0, !PT ;  /* 0x8000000011047812 */ /* 0x000fc800078ec0ff */
[----:B------:R-:W-:-:S04]  /*b810*/  SHF.R.U32.HI R5, RZ, 0x18, R4 ;  /* 0x00000018ff057819 */ /* 0x000fc80000011604 */
[----:B------:R-:W-:-:S05]  /*b820*/  LOP3.LUT R5, R0, R5, RZ, 0xfc, !PT ;  /* 0x0000000500057212 */ /* 0x000fca00078efcff */
[----:B------:R-:W-:Y:S01]  /*b830*/  STG.E.U8 desc[UR36][R2.64], R5 ;  /* 0x0000000502007986 */ /* 0x000fe2000c101124 */
[----:B------:R-:W-:Y:S05]  /*b840*/  EXIT ;  /* 0x000000000000794d */ /* 0x000fea0003800000 */
.L_x_48401:
[----:B------:R-:W0:Y:S02]  /*b850*/  I2F.S64 R0, R16 ;  /* 0x0000001000007312 */ /* 0x000e240000301400 */
[----:B0-----:R-:W-:-:S05]  /*b860*/  F2FP.BF16.F32.PACK_AB R0, RZ, R0 ;  /* 0x00000000ff00723e */ /* 0x001fca00000010ff */
[----:B------:R-:W-:Y:S01]  /*b870*/  STG.E.U16 desc[UR36][R2.64], R0 ;  /* 0x0000000002007986 */ /* 0x000fe2000c101524 */
[----:B------:R-:W-:Y:S05]  /*b880*/  EXIT ;  /* 0x000000000000794d */ /* 0x000fea0003800000 */
.L_x_48398:
        /* <DEDUP_REMOVED lines=10> */
.L_x_48410:
        /* <DEDUP_REMOVED lines=17> */
.L_x_48413:
[----:B------:R-:W-:-:S04]  /*ba40*/  LOP3.LUT R0, R17, 0x80000000, RZ, 0xc0, !PT ;  /* 0x8000000011007812 */ /* 0x000fc800078ec0ff */
[----:B------:R-:W-:-:S04]  /*ba50*/  SHF.R.U32.HI R5, RZ, 0x18, R0 ;  /* 0x00000018ff057819 */ /* 0x000fc80000011600 */
[----:B------:R-:W-:-:S04]  /*ba60*/  LOP3.LUT R4, R4, R5, RZ, 0xfc, !PT ;  /* 0x0000000504047212 */ /* 0x000fc800078efcff */
[----:B------:R-:W-:-:S07]  /*ba70*/  PRMT R0, R4, 0x7610, R0 ;  /* 0x0000761004007816 */ /* 0x000fce0000000000 */
.L_x_48412:
[----:B------:R-:W-:Y:S05]  /*ba80*/  BSYNC B0 ;  /* 0x0000000000007941 */ /* 0x000fea0003800000 */
.L_x_48411:
[----:B------:R-:W-:Y:S01]  /*ba90*/  STG.E.U8 desc[UR36][R2.64], R0 ;  /* 0x0000000002007986 */ /* 0x000fe2000c101124 */
[----:B------:R-:W-:Y:S05]  /*baa0*/  EXIT ;  /* 0x000000000000794d */ /* 0x000fea0003800000 */
.L_x_48409:
        /* <DEDUP_REMOVED lines=17> */
.L_x_48416:
[----:B------:R-:W-:-:S04]  /*bbc0*/  LOP3.LUT R0, R17, 0x80000000, RZ, 0xc0, !PT ;  /* 0x8000000011007812 */ /* 0x000fc800078ec0ff */
[----:B------:R-:W-:-:S04]  /*bbd0*/  SHF.R.U32.HI R5, RZ, 0x18, R0 ;  /* 0x00000018ff057819 */ /* 0x000fc80000011600 */
[----:B------:R-:W-:-:S04]  /*bbe0*/  LOP3.LUT R4, R4, R5, RZ, 0xfc, !PT ;  /* 0x0000000504047212 */ /* 0x000fc800078efcff */
[----:B------:R-:W-:-:S07]  /*bbf0*/  PRMT R0, R4, 0x7610, R0 ;  /* 0x0000761004007816 */ /* 0x000fce0000000000 */
.L_x_48415:
[----:B------:R-:W-:Y:S05]  /*bc00*/  BSYNC B0 ;  /* 0x0000000000007941 */ /* 0x000fea0003800000 */
.L_x_48414:
[----:B------:R-:W-:Y:S01]  /*bc10*/  STG.E.U8 desc[UR36][R2.64], R0 ;  /* 0x0000000002007986 */ /* 0x000fe2000c101124 */
[----:B------:R-:W-:Y:S05]  /*bc20*/  EXIT ;  /* 0x000000000000794d */ /* 0x000fea0003800000 */
.L_x_48408:
        /* <DEDUP_REMOVED lines=22> */
.L_x_48391:
        /* <DEDUP_REMOVED lines=16> */
.L_x_48419:
[----:B------:R-:W-:Y:S05]  /*be90*/  EXIT ;  /* 0x000000000000794d */ /* 0x000fea0003800000 */
.L_x_48418:
[----:B------:R-:W-:Y:S01]  /*bea0*/  STG.E.64 desc[UR36][R2.64], R16 ;  /* 0x0000001002007986 */ /* 0x000fe2000c101b24 */
[----:B------:R-:W-:Y:S05]  /*beb0*/  EXIT ;  /* 0x000000000000794d */ /* 0x000fea0003800000 */
.L_x_48417:
[----:B------:R-:W-:Y:S01]  /*bec0*/  STG.E desc[UR36][R2.64], R16 ;  /* 0x0000001002007986 */ /* 0x000fe2000c101924 */
[----:B------:R-:W-:Y:S05]  /*bed0*/  EXIT ;  /* 0x000000000000794d */ /* 0x000fea0003800000 */
        .weak           $__internal_43_$__cuda_sm20_rem_s64
        .type           $__internal_43_$__cuda_sm20_rem_s64,@function
        .size           $__internal_43_$__cuda_sm20_rem_s64,(.L_x_57256 - $__internal_43_$__cuda_sm20_rem_s64)
$__internal_43_$__cuda_sm20_rem_s64:
        /* <DEDUP_REMOVED lines=17> */
[----:B------:R-:W-:-:S04]  /*bff0*/  IMAD.HI.U32 R8, R9, R20, RZ ;  /* 0x0000001409087227 */ /* 0x000fc800078e00ff */
[----:B------:R-:W-:-:S04]  /*c000*/  IMAD.HI.U32 R10, P2, R9, R21, R10 ;  /* 0x00000015090a7227 */ /* 0x000fc8000784000a */
[----:B------:R-:W-:Y:S02]  /*c010*/  IMAD.X R8, R8, 0x1, R9, P0 ;  /* 0x0000000108087824 */ /* 0x000fe400000e0609 */
[----:B------:R-:W-:-:S05]  /*c020*/  IMAD R9, R9, R20, RZ ;  /* 0x0000001409097224 */ /* 0x000fca00078e02ff */
[----:B------:R-:W-:-:S04]  /*c030*/  IADD3 R9, P0, R9, R10, RZ ;  /* 0x0000000a09097210 */ /* 0x000fc80007f1e0ff */
[----:B------:R-:W-:Y:S01]  /*c040*/  IADD3.X R20, RZ, RZ, R8, P0, P2 ;  /* 0x000000ffff147210 */ /* 0x000fe200007e4408 */
[----:B------:R-:W-:-:S04]  /*c050*/  IMAD.WIDE.U32 R10, R9, R6, RZ ;  /* 0x00000006090a7225 */ /* 0x000fc800078e00ff */
[----:B------:R-:W-:Y:S01]  /*c060*/  IMAD R8, R9, R7, R11 ;  /* 0x0000000709087224 */ /* 0x000fe200078e020b */
[----:B------:R-:W-:-:S03]  /*c070*/  IADD3 R11, P0, RZ, -R10, RZ ;  /* 0x8000000aff0b7210 */ /* 0x000fc60007f1e0ff */
[----:B------:R-:W-:-:S04]  /*c080*/  IMAD R8, R20, R6, R8 ;  /* 0x0000000614087224 */ /* 0x000fc800078e0208 */
[----:B------:R-:W-:Y:S02]  /*c090*/  IMAD.X R10, RZ, RZ, ~R8, P0 ;  /* 0x000000ffff0a7224 */ /* 0x000fe400000e0e08 */
[----:B------:R-:W-:-:S04]  /*c0a0*/  IMAD.HI.U32 R8, R9, R11, RZ ;  /* 0x0000000b09087227 */ /* 0x000fc800078e00ff */
[----:B------:R-:W-:-:S04]  /*c0b0*/  IMAD.HI.U32 R21, R20, R10, RZ ;  /* 0x0000000a14157227 */ /* 0x000fc800078e00ff */
[----:B------:R-:W-:-:S04]  /*c0c0*/  IMAD.WIDE.U32 R8, P2, R9, R10, R8 ;  /* 0x0000000a09087225 */ /* 0x000fc80007840008 */
[----:B------:R-:W-:Y:S01]  /*c0d0*/  IMAD.X R21, R21, 0x1, R20, P2 ;  /* 0x0000000115157824 */ /* 0x000fe200010e0614 */
[----:B------:R-:W-:Y:S01]  /*c0e0*/  ISETP.GE.AND P2, PT, R14, RZ, PT ;  /* 0x000000ff0e00720c */ /* 0x000fe20003f46270 */
[----:B------:R-:W-:-:S04]  /*c0f0*/  IMAD.HI.U32 R8, P0, R20, R11, R8 ;  /* 0x0000000b14087227 */ /* 0x000fc80007800008 */
[----:B------:R-:W-:Y:S01]  /*c100*/  IMAD R9, R20, R10, RZ ;  /* 0x0000000a14097224 */ /* 0x000fe200078e02ff */
[----:B------:R-:W-:-:S04]  /*c110*/  IADD3 R10, P4, RZ, -R13, RZ ;  /* 0x8000000dff0a7210 */ /* 0x000fc80007f9e0ff */
[----:B------:R-:W-:Y:S01]  /*c120*/  IADD3 R20, P3, R9, R8, RZ ;  /* 0x0000000809147210 */ /* 0x000fe20007f7e0ff */
[----:B------:R-:W-:Y:S01]  /*c130*/  IMAD.X R11, RZ, RZ, ~R14, P4 ;  /* 0x000000ffff0b7224 */ /* 0x000fe200020e0e0e */
[----:B------:R-:W-:Y:S01]  /*c140*/  SEL R10, R10, R13, !P2 ;  /* 0x0000000d0a0a7207 */ /* 0x000fe20005000000 */
[----:B------:R-:W-:Y:S01]  /*c150*/  IMAD.MOV.U32 R9, RZ, RZ, RZ ;  /* 0x000000ffff097224 */ /* 0x000fe200078e00ff */
[----:B------:R-:W-:Y:S02]  /*c160*/  IADD3.X R21, RZ, RZ, R21, P3, P0 ;  /* 0x000000ffff157210 */ /* 0x000fe40001fe0415 */
[----:B------:R-:W-:Y:S01]  /*c170*/  SEL R11, R11, R14, !P2 ;  /* 0x0000000e0b0b7207 */ /* 0x000fe20005000000 */
[----:B------:R-:W-:-:S04]  /*c180*/  IMAD.HI.U32 R8, R20, R10, RZ ;  /* 0x0000000a14087227 */ /* 0x000fc800078e00ff */
[-C--:B------:R-:W-:Y:S02]  /*c190*/  IMAD R13, R21, R11.reuse, RZ ;  /* 0x0000000b150d7224 */ /* 0x080fe400078e02ff */
[----:B------:R-:W-:-:S04]  /*c1a0*/  IMAD.WIDE.U32 R8, R20, R11, R8 ;  /* 0x0000000b14087225 */ /* 0x000fc800078e0008 */
[----:B------:R-:W-:-:S05]  /*c1b0*/  IMAD.HI.U32 R8, P0, R21, R10, R8 ;  /* 0x0000000a15087227 */ /* 0x000fca0007800008 */
[----:B------:R-:W-:-:S05]  /*c1c0*/  IADD3 R13, P3, R13, R8, RZ ;  /* 0x000000080d0d7210 */ /* 0x000fca0007f7e0ff */
[----:B------:R-:W-:-:S04]  /*c1d0*/  IMAD.WIDE.U32 R8, R13, R6, RZ ;  /* 0x000000060d087225 */ /* 0x000fc800078e00ff */
[----:B------:R-:W-:Y:S01]  /*c1e0*/  IMAD R13, R13, R7, R9 ;  /* 0x000000070d0d7224 */ /* 0x000fe200078e0209 */
[----:B------:R-:W-:Y:S01]  /*c1f0*/  IADD3 R9, P4, -R8, R10, RZ ;  /* 0x0000000a08097210 */ /* 0x000fe20007f9e1ff */
[----:B------:R-:W-:-:S04]  /*c200*/  IMAD.HI.U32 R8, R21, R11, RZ ;  /* 0x0000000b15087227 */ /* 0x000fc800078e00ff */
[----:B------:R-:W-:Y:S01]  /*c210*/  IMAD.X R8, RZ, RZ, R8, P0 ;  /* 0x000000ffff087224 */ /* 0x000fe200000e0608 */
[----:B------:R-:W-:-:S03]  /*c220*/  ISETP.GE.U32.AND P0, PT, R9, R6, PT ;  /* 0x000000060900720c */ /* 0x000fc60003f06070 */
[----:B------:R-:W-:-:S04]  /*c230*/  IMAD.X R8, RZ, RZ, R8, P3 ;  /* 0x000000ffff087224 */ /* 0x000fc800018e0608 */
        /* <DEDUP_REMOVED lines=23> */
[----:B------:R-:W-:Y:S06]  /*c3b0*/  RET.REL.NODEC R6 `(_ZN2at6native27unrolled_elementwise_kernelINS0_13BinaryFunctorIlllZZZNS0_21remainder_kernel_cudaERNS_18TensorIteratorBaseEENKUlvE_clEvENKUlvE2_clEvEUlllE_EESt5arrayIPcLm3EELi4E23TrivialOffsetCalculatorILi2EjESC_ILi1EjENS0_6memory12LoadWithCastILi2EEENSF_13StoreWithCastILi1EEEEEviT_T0_T2_T3_T4_T5_) ;  /* 0xffffff3c06107950 */ /* 0x000fec0003c3ffff */
.L_x_48420:
        /* <DEDUP_REMOVED lines=12> */
.L_x_57256:


//--------------------- .text._ZN2at6native18elementwise_kernelILi128ELi2EZNS0_22gpu_kernel_impl_nocastINS0_13BinaryFunctorIlllZZZNS0_21remainder_kernel_cudaERNS_18TensorIteratorBaseEENKUlvE_clEvENKUlvE2_clEvEUlllE_EEEEvS5_RKT_EUliE_EEviT1_ --------------------------
	.section	.text._ZN2at6native18elementwise_kernelILi128ELi2EZNS0_22gpu_kernel_impl_nocastINS0_13BinaryFunctorIlllZZZNS0_21remainder_kernel_cudaERNS_18TensorIteratorBaseEENKUlvE_clEvENKUlvE2_clEvEUlllE_EEEEvS5_RKT_EUliE_EEviT1_,"ax",@progbits
	.align	128
        .global         _ZN2at6native18elementwise_kernelILi128ELi2EZNS0_22gpu_kernel_impl_nocastINS0_13BinaryFunctorIlllZZZNS0_21remainder_kernel_cudaERNS_18TensorIteratorBaseEENKUlvE_clEvENKUlvE2_clEvEUlllE_EEEEvS5_RKT_EUliE_EEviT1_
        .type           _ZN2at6native18elementwise_kernelILi128ELi2EZNS0_22gpu_kernel_impl_nocastINS0_13BinaryFunctorIlllZZZNS0_21remainder_kernel_cudaERNS_18TensorIteratorBaseEENKUlvE_clEvENKUlvE2_clEvEUlllE_EEEEvS5_RKT_EUliE_EEviT1_,@function
        .size           _ZN2at6native18elementwise_kernelILi128ELi2EZNS0_22gpu_kernel_impl_nocastINS0_13BinaryFunctorIlllZZZNS0_21remainder_kernel_cudaERNS_18TensorIteratorBaseEENKUlvE_clEvENKUlvE2_clEvEUlllE_EEEEvS5_RKT_EUliE_EEviT1_,(.L_x_57257 - _ZN2at6native18elementwise_kernelILi128ELi2EZNS0_22gpu_kernel_impl_nocastINS0_13BinaryFunctorIlllZZZNS0_21remainder_kernel_cudaERNS_18TensorIteratorBaseEENKUlvE_clEvENKUlvE2_clEvEUlllE_EEEEvS5_RKT_EUliE_EEviT1_)
        .other          _ZN2at6native18elementwise_kernelILi128ELi2EZNS0_22gpu_kernel_impl_nocastINS0_13BinaryFunctorIlllZZZNS0_21remainder_kernel_cudaERNS_18TensorIteratorBaseEENKUlvE_clEvENKUlvE2_clEvEUlllE_EEEEvS5_RKT_EUliE_EEviT1_,@"STO_CUDA_ENTRY STV_DEFAULT"
_ZN2at6native18elementwise_kernelILi128ELi2EZNS0_22gpu_kernel_impl_nocastINS0_13BinaryFunctorIlllZZZNS0_21remainder_kernel_cudaERNS_18TensorIteratorBaseEENKUlvE_clEvENKUlvE2_clEvEUlllE_EEEEvS5_RKT_EUliE_EEviT1_:
.text._ZN2at6native18elementwise_kernelILi128ELi2EZNS0_22gpu_kernel_impl_nocastINS0_13BinaryFunctorIlllZZZNS0_21remainder_kernel_cudaERNS_18TensorIteratorBaseEENKUlvE_clEvENKUlvE2_clEvEUlllE_EEEEvS5_RKT_EUliE_EEviT1_:
        /* <DEDUP_REMOVED lines=362> */
.L_x_48423:
        /* <DEDUP_REMOVED lines=15> */
[----:B------:R-:W-:Y:S01]  /*1790*/  MOV R16, R2 ;  /* 0x0000000200107202 */ /* 0x000fe20000000f00 */
[----:B------:R-:W-:Y:S01]  /*17a0*/  IMAD.MOV.U32 R13, RZ, RZ, R6 ;  /* 0x000000ffff0d7224 */ /* 0x000fe200078e0006 */
[----:B------:R-:W-:Y:S02]  /*17b0*/  MOV R15, R3 ;  /* 0x00000003000f7202 */ /* 0x000fe40000000f00 */
[----:B------:R-:W-:Y:S02]  /*17c0*/  MOV R12, R7 ;  /* 0x00000007000c7202 */ /* 0x000fe40000000f00 */
[----:B------:R-:W-:-:S07]  /*17d0*/  MOV R0, 0x17f0 ;  /* 0x000017f000007802 */ /* 0x000fce0000000f00 */
[----:B------:R-:W-:Y:S05]  /*17e0*/  CALL.REL.NOINC `($__internal_44_$__cuda_sm20_rem_s64) ;  /* 0x0000001800fc7944 */ /* 0x000fea0003c00000 */
[----:B------:R-:W-:Y:S02]  /*17f0*/  MOV R2, R4 ;  /* 0x0000000400027202 */ /* 0x000fe40000000f00 */
[----:B------:R-:W-:Y:S01]  /*1800*/  MOV R3, R5 ;  /* 0x0000000500037202 */ /* 0x000fe20000000f00 */
[----:B------:R-:W-:Y:S06]  /*1810*/  BRA `(.L_x_48426) ;  /* 0x0000000000487947 */ /* 0x000fec0003800000 */
.L_x_48425:
        /* <DEDUP_REMOVED lines=17> */
[----:B------:R-:W-:-:S07]  /*1930*/  @!P1 LOP3.LUT R2, RZ, R6, RZ, 0x33, !PT ;  /* 0x00000006ff029212 */ /* 0x000fce00078e33ff */
.L_x_48426:
[----:B------:R-:W-:Y:S05]  /*1940*/  BSYNC B1 ;  /* 0x0000000000017941 */ /* 0x000fea0003800000 */
.L_x_48424:
[----:B------:R-:W-:Y:S01]  /*1950*/  LOP3.LUT R0, R2, R6, RZ, 0x3c, !PT ;  /* 0x0000000602007212 */ /* 0x000fe200078e3cff */
[----:B------:R-:W-:Y:S01]  /*1960*/  IMAD R14, R14, 0x100, R17 ;  /* 0x000001000e0e7824 */ /* 0x000fe200078e0211 */
[----:B------:R-:W-:Y:S02]  /*1970*/  LOP3.LUT R4, R3, R7, RZ, 0x3c, !PT ;  /* 0x0000000703047212 */ /* 0x000fe400078e3cff */
[----:B------:R-:W-:Y:S02]  /*1980*/  ISETP.GT.U32.AND P0, PT, R0, -0x1, PT ;  /* 0xffffffff0000780c */ /* 0x000fe40003f04070 */
[----:B------:R-:W-:Y:S02]  /*1990*/  ISETP.EQ.U32.AND P1, PT, R2, RZ, PT ;  /* 0x000000ff0200720c */ /* 0x000fe40003f22070 */
[----:B------:R-:W-:-:S04]  /*19a0*/  ISETP.GT.AND.EX P0, PT, R4, -0x1, PT, P0 ;  /* 0xffffffff0400780c */ /* 0x000fc80003f04300 */
[----:B------:R-:W-:-:S04]  /*19b0*/  ISETP.EQ.OR.EX P0, PT, R3, RZ, P0, P1 ;  /* 0x000000ff0300720c */ /* 0x000fc80000702710 */
[----:B------:R-:W-:Y:S02]  /*19c0*/  SEL R5, R6, RZ, !P0 ;  /* 0x000000ff06057207 */ /* 0x000fe40004000000 */
[----:B------:R-:W-:Y:S02]  /*19d0*/  SEL R7, R7, RZ, !P0 ;  /* 0x000000ff07077207 */ /* 0x000fe40004000000 */
[----:B------:R-:W-:-:S04]  /*19e0*/  IADD3 R2, P0, R2, R5, RZ ;  /* 0x0000000502027210 */ /* 0x000fc80007f1e0ff */
[----:B------:R-:W-:-:S05]  /*19f0*/  IADD3.X R3, R3, R7, RZ, P0, !PT ;  /* 0x0000000703037210 */ /* 0x000fca00007fe4ff */
[----:B------:R0:W-:Y:S02]  /*1a00*/  STG.E.64 desc[UR4][R10.64], R2 ;  /* 0x000000020a007986 */ /* 0x0001e4000c101b04 */
[----:B0-----:R-:W-:-:S07]  /*1a10*/  IADD3 R3, R14, 0x80, RZ ;  /* 0x000000800e037810 */ /* 0x001fce0007ffe0ff */
.L_x_48422:
[----:B------:R-:W-:Y:S05]  /*1a20*/  BSYNC B0 ;  /* 0x0000000000007941 */ /* 0x000fea0003800000 */
.L_x_48421:
[----:B------:R-:W-:Y:S02]  /*1a30*/  ULDC UR6, c[0x0][0x210] ;  /* 0x0000840000067ab9 */ /* 0x000fe40000000800 */
[----:B------:R-:W-:-:S13]  /*1a40*/  ISETP.GE.AND P0, PT, R3, UR6, PT ;  /* 0x0000000603007c0c */ /* 0x000fda000bf06270 */
[----:B------:R-:W-:Y:S05]  /*1a50*/  @P0 EXIT ;  /* 0x000000000000094d */ /* 0x000fea0003800000 */
[----:B------:R-:W0:Y:S01]  /*1a60*/  LDC R8, c[0x0][0x218] ;  /* 0x00008600ff087b82 */ /* 0x000e220000000800 */
        /* <DEDUP_REMOVED lines=352> */
.L_x_48427:
        /* <DEDUP_REMOVED lines=19> */
[----:B------:R-:W-:Y:S05]  /*31a0*/  CALL.REL.NOINC `($__internal_44_$__cuda_sm20_rem_s64) ;  /* 0x00000000008c7944 */ /* 0x000fea0003c00000 */
[----:B------:R-:W-:Y:S01]  /*31b0*/  IMAD.MOV.U32 R2, RZ, RZ, R4 ;  /* 0x000000ffff027224 */ /* 0x000fe200078e0004 */
[----:B------:R-:W-:Y:S01]  /*31c0*/  MOV R3, R5 ;  /* 0x0000000500037202 */ /* 0x000fe20000000f00 */
[----:B------:R-:W-:Y:S06]  /*31d0*/  BRA `(.L_x_48430) ;  /* 0x00000000004c7947 */ /* 0x000fec0003800000 */
.L_x_48429:
        /* <DEDUP_REMOVED lines=8> */
[----:B------:R-:W-:-:S06]  /*3260*/  IMAD.HI.U32 R3, R3, R5, R2 ;  /* 0x0000000503037227 */ /* 0x000fcc00078e0002 */
[----:B------:R-:W-:-:S05]  /*3270*/  IMAD.HI.U32 R3, R3, R14, RZ ;  /* 0x0000000e03037227 */ /* 0x000fca00078e00ff */
[----:B------:R-:W-:-:S05]  /*3280*/  IADD3 R3, -R3, RZ, RZ ;  /* 0x000000ff03037210 */ /* 0x000fca0007ffe1ff */
[----:B------:R-:W-:Y:S01]  /*3290*/  IMAD R15, R6, R3, R14 ;  /* 0x00000003060f7224 */ /* 0x000fe200078e020e */
[----:B------:R-:W-:-:S04]  /*32a0*/  HFMA2.MMA R3, -RZ, RZ, 0, 0 ;  /* 0x00000000ff037435 */ /* 0x000fc800000001ff */
[----:B------:R-:W-:-:S13]  /*32b0*/  ISETP.GE.U32.AND P0, PT, R15, R6, PT ;  /* 0x000000060f00720c */ /* 0x000fda0003f06070 */
[----:B------:R-:W-:-:S04]  /*32c0*/  @P0 IADD3 R15, -R6, R15, RZ ;  /* 0x0000000f060f0210 */ /* 0x000fc80007ffe1ff */
[----:B------:R-:W-:-:S13]  /*32d0*/  ISETP.GE.U32.AND P0, PT, R15, R6, PT ;  /* 0x000000060f00720c */ /* 0x000fda0003f06070 */
[----:B------:R-:W-:Y:S01]  /*32e0*/  @P0 IMAD.IADD R15, R15, 0x1, -R6 ;  /* 0x000000010f0f0824 */ /* 0x000fe200078e0a06 */
[----:B------:R-:W-:-:S04]  /*32f0*/  @!P1 LOP3.LUT R15, RZ, R6, RZ, 0x33, !PT ;  /* 0x00000006ff0f9212 */ /* 0x000fc800078e33ff */
[----:B------:R-:W-:-:S07]  /*3300*/  MOV R2, R15 ;  /* 0x0000000f00027202 */ /* 0x000fce0000000f00 */
.L_x_48430:
[----:B------:R-:W-:Y:S05]  /*3310*/  BSYNC B0 ;  /* 0x0000000000007941 */ /* 0x000fea0003800000 */
.L_x_48428:
        /* <DEDUP_REMOVED lines=10> */
[----:B------:R-:W-:Y:S01]  /*33c0*/  STG.E.64 desc[UR4][R10.64], R2 ;  /* 0x000000020a007986 */ /* 0x000fe2000c101b04 */
[----:B------:R-:W-:Y:S05]  /*33d0*/  EXIT ;  /* 0x000000000000794d */ /* 0x000fea0003800000 */
        .weak           $__internal_44_$__cuda_sm20_rem_s64
        .type           $__internal_44_$__cuda_sm20_rem_s64,@function
        .size           $__internal_44_$__cuda_sm20_rem_s64,(.L_x_57257 - $__internal_44_$__cuda_sm20_rem_s64)
$__internal_44_$__cuda_sm20_rem_s64:
        /* <DEDUP_REMOVED lines=17> */
[C---:B------:R-:W-:Y:S02]  /*34f0*/  IMAD R23, R9.reuse, R21, RZ ;  /* 0x0000001509177224 */ /* 0x040fe400078e02ff */
        /* <DEDUP_REMOVED lines=9> */
[----:B------:R-:W-:Y:S01]  /*3590*/  IMAD R8, R19, R2, R4 ;  /* 0x0000000213087224 */ /* 0x000fe200078e0204 */
[----:B------:R-:W-:Y:S01]  /*35a0*/  IADD3 R9, P4, RZ, -R16, RZ ;  /* 0x80000010ff097210 */ /* 0x000fe20007f9e0ff */
[----:B------:R-:W-:-:S03]  /*35b0*/  IMAD.HI.U32 R4, R5, R21, RZ ;  /* 0x0000001505047227 */ /* 0x000fc600078e00ff */
[----:B------:R-:W-:Y:S02]  /*35c0*/  IADD3.X R8, RZ, ~R8, RZ, P0, !PT ;  /* 0x80000008ff087210 */ /* 0x000fe400007fe4ff */
[----:B------:R-:W-:-:S03]  /*35d0*/  SEL R16, R9, R16, !P1 ;  /* 0x0000001009107207 */ /* 0x000fc60004800000 */
[----:B------:R-:W-:-:S04]  /*35e0*/  IMAD.WIDE.U32 R4, P0, R5, R8, R4 ;  /* 0x0000000805047225 */ /* 0x000fc80007800004 */
[----:B------:R-:W-:-:S04]  /*35f0*/  IMAD.HI.U32 R18, R19, R8, RZ ;  /* 0x0000000813127227 */ /* 0x000fc800078e00ff */
[----:B------:R-:W-:-:S04]  /*3600*/  IMAD.HI.U32 R4, P2, R19, R21, R4 ;  /* 0x0000001513047227 */ /* 0x000fc80007840004 */
[----:B------:R-:W-:Y:S01]  /*3610*/  IMAD R5, R19, R8, RZ ;  /* 0x0000000813057224 */ /* 0x000fe200078e02ff */
[----:B------:R-:W-:Y:S02]  /*3620*/  IADD3.X R8, RZ, ~R15, RZ, P4, !PT ;  /* 0x8000000fff087210 */ /* 0x000fe400027fe4ff */
[----:B------:R-:W-:Y:S02]  /*3630*/  IADD3.X R19, R18, R19, RZ, P0, !PT ;  /* 0x0000001312137210 */ /* 0x000fe400007fe4ff */
[----:B------:R-:W-:Y:S02]  /*3640*/  IADD3 R9, P3, R5, R4, RZ ;  /* 0x0000000405097210 */ /* 0x000fe40007f7e0ff */
[----:B------:R-:W-:Y:S02]  /*3650*/  SEL R15, R8, R15, !P1 ;  /* 0x0000000f080f7207 */ /* 0x000fe40004800000 */
[----:B------:R-:W-:Y:S01]  /*3660*/  MOV R5, RZ ;  /* 0x000000ff00057202 */ /* 0x000fe20000000f00 */
        /* <DEDUP_REMOVED lines=8> */
[----:B------:R-:W-:-:S04]  /*36f0*/  IMAD.WIDE.U32 R4, R9, R2, RZ ;  /* 0x0000000209047225 */ /* 0x000fc800078e00ff */
[----:B------:R-:W-:Y:S02]  /*3700*/  IMAD.X R19, RZ, RZ, R8, P2 ;  /* 0x000000ffff137224 */ /* 0x000fe400010e0608 */
        /* <DEDUP_REMOVED lines=18> */
[-C--:B------:R-:W-:Y:S02]  /*3830*/  IADD3.X R2, RZ, ~R5.reuse, RZ, P2, !PT ;  /* 0x80000005ff027210 */ /* 0x080fe400017fe4ff */
[----:B------:R-:W-:Y:S01]  /*3840*/  SEL R4, R3, R4, !P1 ;  /* 0x0000000403047207 */ /* 0x000fe20004800000 */
[----:B------:R-:W-:Y:S01]  /*3850*/  HFMA2.MMA R3, -RZ, RZ, 0, 0 ;  /* 0x00000000ff037435 */ /* 0x000fe200000001ff */
[----:B------:R-:W-:Y:S02]  /*3860*/  SEL R5, R2, R5, !P1 ;  /* 0x0000000502057207 */ /* 0x000fe40004800000 */
[----:B------:R-:W-:-:S02]  /*3870*/  MOV R2, R0 ;  /* 0x0000000000027202 */ /* 0x000fc40000000f00 */
[----:B------:R-:W-:-:S04]  /*3880*/  ISETP.NE.AND.EX P0, PT, R12, RZ, PT, P0 ;  /* 0x000000ff0c00720c */ /* 0x000fc80003f05300 */
[----:B------:R-:W-:Y:S02]  /*3890*/  SEL R4, R4, 0xffffffff, P0 ;  /* 0xffffffff04047807 */ /* 0x000fe40000000000 */
[----:B------:R-:W-:Y:S01]  /*38a0*/  SEL R5, R5, 0xffffffff, P0 ;  /* 0xffffffff05057807 */ /* 0x000fe20000000000 */
[----:B------:R-:W-:Y:S06]  /*38b0*/  RET.REL.NODEC R2 `(_ZN2at6native18elementwise_kernelILi128ELi2EZNS0_22gpu_kernel_impl_nocastINS0_13BinaryFunctorIlllZZZNS0_21remainder_kernel_cudaERNS_18TensorIteratorBaseEENKUlvE_clEvENKUlvE2_clEvEUlllE_EEEEvS5_RKT_EUliE_EEviT1_) ;  /* 0xffffffc402d07950 */ /* 0x000fec0003c3ffff */
.L_x_48431:
        /* <DEDUP_REMOVED lines=12> */
.L_x_57257:


//--------------------- .text._ZN2at6native27unrolled_elementwise_kernelINS0_13BinaryFunctorIlllZZZNS0_21remainder_kernel_cudaERNS_18TensorIteratorBaseEENKUlvE_clEvENKUlvE2_clEvEUlllE_EESt5arrayIPcLm3EELi4E23TrivialOffsetCalculatorILi2EjESC_ILi1EjENS0_6memory15LoadWithoutCastENSF_16StoreWithoutCastEEEviT_T0_T2_T3_T4_T5_ --------------------------
	.section	.text._ZN2at6native27unrolled_elementwise_kernelINS0_13BinaryFunctorIlllZZZNS0_21remainder_kernel_cudaERNS_18TensorIteratorBaseEENKUlvE_clEvENKUlvE2_clEvEUlllE_EESt5arrayIPcLm3EELi4E23TrivialOffsetCalculatorILi2EjESC_ILi1EjENS0_6memory15LoadWithoutCastENSF_16StoreWithoutCastEEEviT_T0_T2_T3_T4_T5_,"ax",@progbits
	.align	128
        .global         _ZN2at6native27unrolled_elementwise_kernelINS0_13BinaryFunctorIlllZZZNS0_21remainder_kernel_cudaERNS_18TensorIteratorBaseEENKUlvE_clEvENKUlvE2_clEvEUlllE_EESt5arrayIPcLm3EELi4E23TrivialOffsetCalculatorILi2EjESC_ILi1EjENS0_6memory15LoadWithoutCastENSF_16StoreWithoutCastEEEviT_T0_T2_T3_T4_T5_
        .type           _ZN2at6native27unrolled_elementwise_kernelINS0_13BinaryFunctorIlllZZZNS0_21remainder_kernel_cudaERNS_18TensorIteratorBaseEENKUlvE_clEvENKUlvE2_clEvEUlllE_EESt5arrayIPcLm3EELi4E23TrivialOffsetCalculatorILi2EjESC_ILi1EjENS0_6memory15LoadWithoutCastENSF_16StoreWithoutCastEEEviT_T0_T2_T3_T4_T5_,@function
        .size           _ZN2at6native27unrolled_elementwise_kernelINS0_13BinaryFunctorIlllZZZNS0_21remainder_kernel_cudaERNS_18TensorIteratorBaseEENKUlvE_clEvENKUlvE2_clEvEUlllE_EESt5arrayIPcLm3EELi4E23TrivialOffsetCalculatorILi2EjESC_ILi1EjENS0_6memory15LoadWithoutCastENSF_16StoreWithoutCastEEEviT_T0_T2_T3_T4_T5_,(.L_x_57258 - _ZN2at6native27unrolled_elementwise_kernelINS0_13BinaryFunctorIlllZZZNS0_21remainder_kernel_cudaERNS_18TensorIteratorBaseEENKUlvE_clEvENKUlvE2_clEvEUlllE_EESt5arrayIPcLm3EELi4E23TrivialOffsetCalculatorILi2EjESC_ILi1EjENS0_6memory15LoadWithoutCastENSF_16StoreWithoutCastEEEviT_T0_T2_T3_T4_T5_)
        .other          _ZN2at6native27unrolled_elementwise_kernelINS0_13BinaryFunctorIlllZZZNS0_21remainder_kernel_cudaERNS_18TensorIteratorBaseEENKUlvE_clEvENKUlvE2_clEvEUlllE_EESt5arrayIPcLm3EELi4E23TrivialOffsetCalculatorILi2EjESC_ILi1EjENS0_6memory15LoadWithoutCastENSF_16StoreWithoutCastEEEviT_T0_T2_T3_T4_T5_,@"STO_CUDA_ENTRY STV_DEFAULT"
_ZN2at6native27unrolled_elementwise_kernelINS0_13BinaryFunctorIlllZZZNS0_21remainder_kernel_cudaERNS_18TensorIteratorBaseEENKUlvE_clEvENKUlvE2_clEvEUlllE_EESt5arrayIPcLm3EELi4E23TrivialOffsetCalculatorILi2EjESC_ILi1EjENS0_6memory15LoadWithoutCastENSF_16StoreWithoutCastEEEviT_T0_T2_T3_T4_T5_:
.text._ZN2at6native27unrolled_elementwise_kernelINS0_13BinaryFunctorIlllZZZNS0_21remainder_kernel_cudaERNS_18TensorIteratorBaseEENKUlvE_clEvENKUlvE2_clEvEUlllE_EESt5arrayIPcLm3EELi4E23TrivialOffsetCalculatorILi2EjESC_ILi1EjENS0_6memory15LoadWithoutCastENSF_16StoreWithoutCastEEEviT_T0_T2_T3_T4_T5_:
[----:B------:R-:W-:Y:S01]  /*0000*/  LDC R1, c[0x0][0x28] ;  /* 0x00000a00ff017b82 */ /* 0x000fe20000000800 */
[----:B------:R-:W0:Y:S07]  /*0010*/  S2R R8, SR_CTAID.X ;  /* 0x0000000000087919 */ /* 0x000e2e0000002500 */
[----:B------:R-:W0:Y:S01]  /*0020*/  LDC R3, c[0x0][0x210] ;  /* 0x00008400ff037b82 */ /* 0x000e220000000800 */
[----:B------:R-:W-:Y:S01]  /*0030*/  ULDC.64 UR4, c[0x0][0x208] ;  /* 0x0000820000047ab9 */ /* 0x000fe20000000a00 */
[----:B------:R-:W-:Y:S01]  /*0040*/  CS2R R10, SRZ ;  /* 0x00000000000a7805 */ /* 0x000fe2000001ff00 */
[----:B------:R-:W1:Y:S01]  /*0050*/  S2R R7, SR_TID.X ;  /* 0x0000000000077919 */ /* 0x000e620000002100 */
[----:B------:R-:W-:Y:S01]  /*0060*/  CS2R R12, SRZ ;  /* 0x00000000000c7805 */ /* 0x000fe2000001ff00 */
        /* <DEDUP_REMOVED lines=10> */
[----:B------:R-:W-:-:S02]  /*0110*/  @!P0 VIADD R27, R27, 0x80 ;  /* 0x000000801b1b8836 */ /* 0x000fc40000000000 */
[----:B0-----:R-:W-:-:S03]  /*0120*/  @!P1 IMAD.WIDE.U32 R22, R5, 0x8, R22 ;  /* 0x0000000805169825 */ /* 0x001fc600078e0016 */
[----:B------:R-:W-:Y:S02]  /*0130*/  ISETP.GE.AND P3, PT, R27, R6, PT ;  /* 0x000000061b00720c */ /* 0x000fe40003f66270 */
[----:B------:R-:W0:Y:S01]  /*0140*/  @!P0 LDC.64 R2, c[0x0][0x228] ;  /* 0x00008a00ff028b82 */ /* 0x000e220000000a00 */
[----:B-1----:R-:W-:Y:S01]  /*0150*/  @!P1 IMAD.WIDE.U32 R28, R5, 0x8, R28 ;  /* 0x00000008051c9825 */ /* 0x002fe200078e001c */
[----:B------:R-:W-:-:S04]  /*0160*/  CS2R R4, SRZ ;  /* 0x0000000000047805 */ /* 0x000fc8000001ff00 */
[----:B------:R-:W5:Y:S05]  /*0170*/  @!P1 LDG.E.64 R10, desc[UR4][R28.64] ;  /* 0x000000041c0a9981 */ /* 0x000f6a000c1e1b00 */
[----:B------:R-:W-:Y:S01]  /*0180*/  @!P3 LEA R9, R8, R27, 0x9 ;  /* 0x0000001b0809b211 */ /* 0x000fe200078e48ff */
[----:B------:R-:W-:Y:S01]  /*0190*/  @!P3 VIADD R27, R27, 0x80 ;  /* 0x000000801b1bb836 */ /* 0x000fe20000000000 */
[----:B------:R-:W1:Y:S01]  /*01a0*/  @!P3 LDC.64 R18, c[0x0][0x228] ;  /* 0x00008a00ff12bb82 */ /* 0x000e620000000a00 */
[----:B------:R3:W5:Y:S01]  /*01b0*/  @!P1 LDG.E.64 R4, desc[UR4][R22.64] ;  /* 0x0000000416049981 */ /* 0x000762000c1e1b00 */
[----:B--2---:R-:W-:Y:S02]  /*01c0*/  @!P0 IMAD.WIDE.U32 R34, R31, 0x8, R20 ;  /* 0x000000081f228825 */ /* 0x004fe400078e0014 */
[----:B------:R-:W-:-:S04]  /*01d0*/  ISETP.GE.AND P2, PT, R27, R6, PT ;  /* 0x000000061b00720c */ /* 0x000fc80003f46270 */
[----:B------:R-:W2:Y:S01]  /*01e0*/  @!P3 LDC.64 R24, c[0x0][0x220] ;  /* 0x00008800ff18bb82 */ /* 0x000ea20000000a00 */
[----:B0-----:R-:W-:Y:S01]  /*01f0*/  @!P0 IMAD.WIDE.U32 R2, R31, 0x8, R2 ;  /* 0x000000081f028825 */ /* 0x001fe200078e0002 */
[----:B------:R-:W-:Y:S02]  /*0200*/  CS2R R20, SRZ ;  /* 0x0000000000147805 */ /* 0x000fe4000001ff00 */
[----:B---3--:R-:W-:Y:S01]  /*0210*/  CS2R R22, SRZ ;  /* 0x0000000000167805 */ /* 0x008fe2000001ff00 */
[----:B------:R0:W5:Y:S04]  /*0220*/  @!P0 LDG.E.64 R12, desc[UR4][R34.64] ;  /* 0x00000004220c8981 */ /* 0x000168000c1e1b00 */
[----:B------:R-:W3:Y:S08]  /*0230*/  @!P2 LDC.64 R16, c[0x0][0x220] ;  /* 0x00008800ff10ab82 */ /* 0x000ef00000000a00 */
[----:B------:R-:W4:Y:S01]  /*0240*/  @!P2 LDC.64 R14, c[0x0][0x228] ;  /* 0x00008a00ff0eab82 */ /* 0x000f220000000a00 */
[----:B------:R-:W-:-:S02]  /*0250*/  @!P2 IMAD R33, R8, 0x200, R27 ;  /* 0x000002000821a824 */ /* 0x000fc400078e021b */
[----:B-1----:R-:W-:Y:S01]  /*0260*/  @!P3 IMAD.WIDE.U32 R26, R9, 0x8, R18 ;  /* 0x00000008091ab825 */ /* 0x002fe200078e0012 */
[----:B------:R-:W-:-:S03]  /*0270*/  CS2R R18, SRZ ;  /* 0x0000000000127805 */ /* 0x000fc6000001ff00 */
[----:B--2---:R-:W-:-:S03]  /*0280*/  @!P3 IMAD.WIDE.U32 R24, R9, 0x8, R24 ;  /* 0x000000080918b825 */ /* 0x004fc600078e0018 */
[----:B------:R0:W5:Y:S01]  /*0290*/  @!P3 LDG.E.64 R18, desc[UR4][R26.64] ;  /* 0x000000041a12b981 */ /* 0x000162000c1e1b00 */
[----:B---3--:R-:W-:Y:S01]  /*02a0*/  @!P2 IMAD.WIDE.U32 R30, R33, 0x8, R16 ;  /* 0x00000008211ea825 */ /* 0x008fe200078e0010 */
[----:B------:R-:W-:-:S04]  /*02b0*/  CS2R R16, SRZ ;  /* 0x0000000000107805 */ /* 0x000fc8000001ff00 */
[----:B------:R0:W5:Y:S01]  /*02c0*/  @!P2 LDG.E.64 R20, desc[UR4][R30.64] ;  /* 0x000000041e14a981 */ /* 0x000162000c1e1b00 */
[----:B----4-:R-:W-:Y:S01]  /*02d0*/  @!P2 IMAD.WIDE.U32 R32, R33, 0x8, R14 ;  /* 0x000000082120a825 */ /* 0x010fe200078e000e */
[----:B------:R-:W-:Y:S02]  /*02e0*/  CS2R R14, SRZ ;  /* 0x00000000000e7805 */ /* 0x000fe4000001ff00 */
[----:B------:R0:W5:Y:S04]  /*02f0*/  @!P3 LDG.E.64 R16, desc[UR4][R24.64] ;  /* 0x000000041810b981 */ /* 0x000168000c1e1b00 */
[----:B------:R0:W5:Y:S04]  /*0300*/  @!P2 LDG.E.64 R22, desc[UR4][R32.64] ;  /* 0x000000042016a981 */ /* 0x000168000c1e1b00 */
[----:B------:R0:W5:Y:S01]  /*0310*/  @!P0 LDG.E.64 R14, desc[UR4][R2.64] ;  /* 0x00000004020e8981 */ /* 0x000162000c1e1b00 */
[----:B------:R-:W-:Y:S04]  /*0320*/  BSSY B0, `(.L_x_48432) ;  /* 0x000002b000007945 */ /* 0x000fe80003800000 */
[----:B------:R-:W-:Y:S05]  /*0330*/  @P1 BRA `(.L_x_48433) ;  /* 0x0000000000a41947 */ /* 0x000fea0003800000 */
[----:B-----5:R-:W-:Y:S01]  /*0340*/  LOP3.LUT R0, R5, R11, RZ, 0xfc, !PT ;  /* 0x0000000b05007212 */ /* 0x020fe200078efcff */
[----:B------:R-:W-:Y:S03]  /*0350*/  BSSY B1, `(.L_x_48434) ;  /* 0x000001d000017945 */ /* 0x000fe60003800000 */
[----:B------:R-:W-:-:S13]  /*0360*/  ISETP.NE.U32.AND P0, PT, R0, RZ, PT ;  /* 0x000000ff0000720c */ /* 0x000fda0003f05070 */
[----:B------:R-:W-:Y:S05]  /*0370*/  @!P0 BRA `(.L_x_48435) ;  /* 0x00000000001c8947 */ /* 0x000fea0003800000 */
[----:B0-----:R-:W-:Y:S01]  /*0380*/  IMAD.MOV.U32 R2, RZ, RZ, R10 ;  /* 0x000000ffff027224 */ /* 0x001fe200078e000a */
[----:B------:R-:W-:Y:S01]  /*0390*/  MOV R30, 0x3c0 ;  /* 0x000003c0001e7802 */ /* 0x000fe20000000f00 */
[----:B------:R-:W-:-:S07]  /*03a0*/  IMAD.MOV.U32 R3, RZ, RZ, R11 ;  /* 0x000000ffff037224 */ /* 0x000fce00078e000b */
[----:B------:R-:W-:Y:S05]  /*03b0*/  CALL.REL.NOINC `($__internal_45_$__cuda_sm20_rem_s64) ;  /* 0x0000000c00487944 */ /* 0x000fea0003c00000 */
[----:B------:R-:W-:Y:S01]  /*03c0*/  MOV R2, R4 ;  /* 0x0000000400027202 */ /* 0x000fe20000000f00 */
[----:B------:R-:W-:Y:S01]  /*03d0*/  IMAD.MOV.U32 R3, RZ, RZ, R5 ;  /* 0x000000ffff037224 */ /* 0x000fe200078e0005 */
[----:B------:R-:W-:Y:S06]  /*03e0*/  BRA `(.L_x_48436) ;  /* 0x00000000004c7947 */ /* 0x000fec0003800000 */
.L_x_48435:
[----:B------:R-:W1:Y:S01]  /*03f0*/  I2F.U32.RP R0, R10 ;  /* 0x0000000a00007306 */ /* 0x000e620000209000 */
[----:B------:R-:W-:-:S07]  /*0400*/  ISETP.NE.U32.AND P2, PT, R10, RZ, PT ;  /* 0x000000ff0a00720c */ /* 0x000fce0003f45070 */
[----:B-1----:R-:W0:Y:S02]  /*0410*/  MUFU.RCP R0, R0 ;  /* 0x0000000000007308 */ /* 0x002e240000001000 */
[----:B0-----:R-:W-:-:S06]  /*0420*/  VIADD R2, R0, 0xffffffe ;  /* 0x0ffffffe00027836 */ /* 0x001fcc0000000000 */
        /* <DEDUP_REMOVED lines=15> */
.L_x_48436:
[----:B------:R-:W-:Y:S05]  /*0520*/  BSYNC B1 ;  /* 0x0000000000017941 */ /* 0x000fea0003800000 */
.L_x_48434:
        /* <DEDUP_REMOVED lines=9> */
[----:B------:R-:W-:-:S09]  /*05c0*/  IADD3.X R9, R3, R9, RZ, P2, !PT ;  /* 0x0000000903097210 */ /* 0x000fd200017fe4ff */
.L_x_48433:
[----:B------:R-:W-:Y:S05]  /*05d0*/  BSYNC B0 ;  /* 0x0000000000007941 */ /* 0x000fea0003800000 */
.L_x_48432:
[----:B-----5:R-:W-:Y:S01]  /*05e0*/  VIADD R11, R7, 0x80 ;  /* 0x00000080070b7836 */ /* 0x020fe20000000000 */
[----:B------:R-:W-:Y:S04]  /*05f0*/  BSSY B0, `(.L_x_48437) ;  /* 0x000002e000007945 */ /* 0x000fe80003800000 */
[----:B------:R-:W-:-:S13]  /*0600*/  ISETP.GE.AND P0, PT, R11, R6, PT ;  /* 0x000000060b00720c */ /* 0x000fda0003f06270 */
[----:B------:R-:W-:Y:S05]  /*0610*/  @P0 BRA `(.L_x_48438) ;  /* 0x0000000000ac0947 */ /* 0x000fea0003800000 */
[----:B0-----:R-:W-:Y:S01]  /*0620*/  LOP3.LUT R2, R13, R15, RZ, 0xfc, !PT ;  /* 0x0000000f0d027212 */ /* 0x001fe200078efcff */
        /* <DEDUP_REMOVED lines=8> */
[----:B------:R-:W-:Y:S05]  /*06b0*/  CALL.REL.NOINC `($__internal_45_$__cuda_sm20_rem_s64) ;  /* 0x0000000800887944 */ /* 0x000fea0003c00000 */
[----:B------:R-:W-:Y:S02]  /*06c0*/  IMAD.MOV.U32 R2, RZ, RZ, R4 ;  /* 0x000000ffff027224 */ /* 0x000fe400078e0004 */
[----:B------:R-:W-:Y:S01]  /*06d0*/  IMAD.MOV.U32 R3, RZ, RZ, R5 ;  /* 0x000000ffff037224 */ /* 0x000fe200078e0005 */
[----:B------:R-:W-:Y:S06]  /*06e0*/  BRA `(.L_x_48441) ;  /* 0x00000000004c7947 */ /* 0x000fec0003800000 */
.L_x_48440:
[----:B------:R-:W0:Y:S01]  /*06f0*/  I2F.U32.RP R4, R14 ;  /* 0x0000000e00047306 */ /* 0x000e220000209000 */
[----:B------:R-:W-:-:S07]  /*0700*/  ISETP.NE.U32.AND P2, PT, R14, RZ, PT ;  /* 0x000000ff0e00720c */ /* 0x000fce0003f45070 */
        /* <DEDUP_REMOVED lines=9> */
[----:B------:R-:W-:Y:S01]  /*07a0*/  IMAD R13, R14, R3, R12 ;  /* 0x000000030e0d7224 */ /* 0x000fe200078e020c */
[----:B------:R-:W-:-:S04]  /*07b0*/  MOV R3, RZ ;  /* 0x000000ff00037202 */ /* 0x000fc80000000f00 */
[----:B------:R-:W-:-:S13]  /*07c0*/  ISETP.GE.U32.AND P0, PT, R13, R14, PT ;  /* 0x0000000e0d00720c */ /* 0x000fda0003f06070 */
[----:B------:R-:W-:-:S05]  /*07d0*/  @P0 IMAD.IADD R13, R13, 0x1, -R14 ;  /* 0x000000010d0d0824 */ /* 0x000fca00078e0a0e */
[----:B------:R-:W-:-:S13]  /*07e0*/  ISETP.GE.U32.AND P0, PT, R13, R14, PT ;  /* 0x0000000e0d00720c */ /* 0x000fda0003f06070 */
[----:B------:R-:W-:Y:S01]  /*07f0*/  @P0 IMAD.IADD R13, R13, 0x1, -R14 ;  /* 0x000000010d0d0824 */ /* 0x000fe200078e0a0e */
[----:B------:R-:W-:-:S05]  /*0800*/  @!P2 LOP3.LUT R13, RZ, R14, RZ, 0x33, !PT ;  /* 0x0000000eff0da212 */ /* 0x000fca00078e33ff */
[----:B------:R-:W-:-:S07]  /*0810*/  IMAD.MOV.U32 R2, RZ, RZ, R13 ;  /* 0x000000ffff027224 */ /* 0x000fce00078e000d */
.L_x_48441:
[----:B------:R-:W-:Y:S05]  /*0820*/  BSYNC B1 ;  /* 0x0000000000017941 */ /* 0x000fea0003800000 */
.L_x_48439:
        /* <DEDUP_REMOVED lines=10> */
.L_x_48438:
[----:B------:R-:W-:Y:S05]  /*08d0*/  BSYNC B0 ;  /* 0x0000000000007941 */ /* 0x000fea0003800000 */
.L_x_48437:
[----:B0-----:R-:W-:Y:S01]  /*08e0*/  VIADD R3, R7, 0x100 ;  /* 0x0000010007037836 */ /* 0x001fe20000000000 */
        /* <DEDUP_REMOVED lines=16> */
.L_x_48445:
        /* <DEDUP_REMOVED lines=19> */
.L_x_48446:
[----:B------:R-:W-:Y:S05]  /*0b20*/  BSYNC B1 ;  /* 0x0000000000017941 */ /* 0x000fea0003800000 */
.L_x_48444:
        /* <DEDUP_REMOVED lines=10> */
.L_x_48443:
[----:B------:R-:W-:Y:S05]  /*0bd0*/  BSYNC B0 ;  /* 0x0000000000007941 */ /* 0x000fea0003800000 */
.L_x_48442:
        /* <DEDUP_REMOVED lines=17> */
.L_x_48450:
        /* <DEDUP_REMOVED lines=16> */
[-C--:B------:R-:W-:Y:S02]  /*0df0*/  @P0 IADD3 R21, R21, -R22.reuse, RZ ;  /* 0x8000001615150210 */ /* 0x080fe40007ffe0ff */
[----:B------:R-:W-:-:S05]  /*0e00*/  @!P2 LOP3.LUT R21, RZ, R22, RZ, 0x33, !PT ;  /* 0x00000016ff15a212 */ /* 0x000fca00078e33ff */
[----:B------:R-:W-:-:S07]  /*0e10*/  IMAD.MOV.U32 R2, RZ, RZ, R21 ;  /* 0x000000ffff027224 */ /* 0x000fce00078e0015 */
.L_x_48451:
[----:B------:R-:W-:Y:S05]  /*0e20*/  BSYNC B1 ;  /* 0x0000000000017941 */ /* 0x000fea0003800000 */
.L_x_48449:
        /* <DEDUP_REMOVED lines=10> */
.L_x_48448:
[----:B------:R-:W-:Y:S05]  /*0ed0*/  BSYNC B0 ;  /* 0x0000000000007941 */ /* 0x000fea0003800000 */
.L_x_48447:
[----:B------:R-:W0:Y:S01]  /*0ee0*/  @!P1 S2R R3, SR_TID.X ;  /* 0x0000000000039919 */ /* 0x000e220000002100 */
[----:B------:R-:W1:Y:S01]  /*0ef0*/  @!P1 LDC.64 R4, c[0x0][0x218] ;  /* 0x00008600ff049b82 */ /* 0x000e620000000a00 */
[----:B------:R-:W-:Y:S01]  /*0f00*/  @!P1 IMAD.MOV.U32 R16, RZ, RZ, R0 ;  /* 0x000000ffff109224 */ /* 0x000fe200078e0000 */
[----:B------:R-:W-:Y:S01]  /*0f10*/  BSSY B0, `(.L_x_48452) ;  /* 0x0000014000007945 */ /* 0x000fe20003800000 */
[----:B------:R-:W-:Y:S02]  /*0f20*/  @!P1 IMAD.MOV.U32 R17, RZ, RZ, R9 ;  /* 0x000000ffff119224 */ /* 0x000fe400078e0009 */
[----:B------:R-:W-:-:S05]  /*0f30*/  @!P1 IMAD.MOV.U32 R7, RZ, RZ, R11 ;  /* 0x000000ffff079224 */ /* 0x000fca00078e000b */
[----:B------:R-:W-:Y:S02]  /*0f40*/  ISETP.GE.AND P0, PT, R7, R6, PT ;  /* 0x000000060700720c */ /* 0x000fe40003f06270 */
[----:B0-----:R-:W-:-:S05]  /*0f50*/  @!P1 LEA R3, R8, R3, 0x9 ;  /* 0x0000000308039211 */ /* 0x001fca00078e48ff */
[----:B-1----:R-:W-:-:S05]  /*0f60*/  @!P1 IMAD.WIDE.U32 R4, R3, 0x8, R4 ;  /* 0x0000000803049825 */ /* 0x002fca00078e0004 */
[----:B------:R0:W-:Y:S01]  /*0f70*/  @!P1 STG.E.64 desc[UR4][R4.64], R16 ;  /* 0x0000001004009986 */ /* 0x0001e2000c101b04 */
[----:B------:R-:W-:Y:S05]  /*0f80*/  @P0 BRA `(.L_x_48453) ;  /* 0x0000000000300947 */ /* 0x000fea0003800000 */
[----:B0-----:R-:W0:Y:S01]  /*0f90*/  LDC.64 R16, c[0x0][0x218] ;  /* 0x00008600ff107b82 */ /* 0x001e220000000a00 */
[----:B------:R-:W-:Y:S02]  /*0fa0*/  IMAD R5, R8, 0x200, R7 ;  /* 0x0000020008057824 */ /* 0x000fe400078e0207 */
[----:B------:R-:W-:Y:S02]  /*0fb0*/  VIADD R7, R7, 0x80 ;  /* 0x0000008007077836 */ /* 0x000fe40000000000 */
[----:B------:R-:W-:-:S03]  /*0fc0*/  IMAD.MOV.U32 R11, RZ, RZ, R13 ;  /* 0x000000ffff0b7224 */ /* 0x000fc600078e000d */
[----:B------:R-:W-:-:S13]  /*0fd0*/  ISETP.GE.AND P0, PT, R7, R6, PT ;  /* 0x000000060700720c */ /* 0x000fda0003f06270 */
[----:B------:R-:W-:Y:S01]  /*0fe0*/  @!P0 LEA R3, R8, R7, 0x9 ;  /* 0x0000000708038211 */ /* 0x000fe200078e48ff */
[----:B------:R-:W-:Y:S02]  /*0ff0*/  @!P0 IMAD.MOV.U32 R13, RZ, RZ, R15 ;  /* 0x000000ffff0d8224 */ /* 0x000fe400078e000f */
[----:B0-----:R-:W-:-:S04]  /*1000*/  IMAD.WIDE.U32 R4, R5, 0x8, R16 ;  /* 0x0000000805047825 */ /* 0x001fc800078e0010 */
[----:B------:R-:W-:Y:S01]  /*1010*/  @!P0 IMAD.WIDE.U32 R16, R3, 0x8, R16 ;  /* 0x0000000803108825 */ /* 0x000fe200078e0010 */
[----:B------:R1:W-:Y:S03]  /*1020*/  STG.E.64 desc[UR4][R4.64], R10 ;  /* 0x0000000a04007986 */ /* 0x0003e6000c101b04 */
[----:B------:R-:W-:Y:S01]  /*1030*/  @!P0 VIADD R7, R7, 0x80 ;  /* 0x0000008007078836 */ /* 0x000fe20000000000 */
[----:B------:R1:W-:Y:S06]  /*1040*/  @!P0 STG.E.64 desc[UR4][R16.64], R12 ;  /* 0x0000000c10008986 */ /* 0x0003ec000c101b04 */
.L_x_48453:
[----:B------:R-:W-:Y:S05]  /*1050*/  BSYNC B0 ;  /* 0x0000000000007941 */ /* 0x000fea0003800000 */
.L_x_48452:
[----:B------:R-:W-:-:S13]  /*1060*/  ISETP.GE.AND P0, PT, R7, R6, PT ;  /* 0x000000060700720c */ /* 0x000fda0003f06270 */
[----:B------:R-:W-:Y:S05]  /*1070*/  @P0 EXIT ;  /* 0x000000000000094d */ /* 0x000fea0003800000 */
[----:B01----:R-:W0:Y:S01]  /*1080*/  LDC.64 R4, c[0x0][0x218] ;  /* 0x00008600ff047b82 */ /* 0x003e220000000a00 */
[----:B------:R-:W-:Y:S01]  /*1090*/  IMAD R7, R8, 0x200, R7 ;  /* 0x0000020008077824 */ /* 0x000fe200078e0207 */
[----:B------:R-:W-:-:S03]  /*10a0*/  MOV R3, R23 ;  /* 0x0000001700037202 */ /* 0x000fc60000000f00 */
[----:B0-----:R-:W-:-:S05]  /*10b0*/  IMAD.WIDE.U32 R4, R7, 0x8, R4 ;  /* 0x0000000807047825 */ /* 0x001fca00078e0004 */
[----:B------:R-:W-:Y:S01]  /*10c0*/  STG.E.64 desc[UR4][R4.64], R2 ;  /* 0x0000000204007986 */ /* 0x000fe2000c101b04 */
[----:B------:R-:W-:Y:S05]  /*10d0*/  EXIT ;  /* 0x000000000000794d */ /* 0x000fea0003800000 */
        .weak           $__internal_45_$__cuda_sm20_rem_s64
        .type           $__internal_45_$__cuda_sm20_rem_s64,@function
        .size           $__internal_45_$__cuda_sm20_rem_s64,(.L_x_57258 - $__internal_45_$__cuda_sm20_rem_s64)
$__internal_45_$__cuda_sm20_rem_s64:
        /* <DEDUP_REMOVED lines=32> */
[----:B------:R-:W-:-:S03]  /*12e0*/  IADD3 R27, P5, RZ, -R4, RZ ;  /* 0x80000004ff1b7210 */ /* 0x000fc60007fbe0ff */
[----:B------:R-:W-:Y:S01]  /*12f0*/  IMAD R28, R31, R26, RZ ;  /* 0x0000001a1f1c7224 */ /* 0x000fe200078e02ff */
[----:B------:R-:W-:Y:S01]  /*1300*/  SEL R27, R27, R4, !P2 ;  /* 0x000000041b1b7207 */ /* 0x000fe20005000000 */
        /* <DEDUP_REMOVED lines=25> */
[----:B------:R-:W-:Y:S01]  /*14a0*/  SEL R29, R29, R31, P0 ;  /* 0x0000001f1d1d7207 */ /* 0x000fe20000000000 */
[----:B------:R-:W-:Y:S01]  /*14b0*/  IMAD.MOV.U32 R31, RZ, RZ, 0x0 ;  /* 0x00000000ff1f7424 */ /* 0x000fe200078e00ff */
[CC--:B------:R-:W-:Y:S02]  /*14c0*/  ISETP.GE.U32.AND P0, PT, R27.reuse, R24.reuse, PT ;  /* 0x000000181b00720c */ /* 0x0c0fe40003f06070 */
[----:B------:R-:W-:Y:S02]  /*14d0*/  IADD3 R4, P3, R27, -R24, RZ ;  /* 0x800000181b047210 */ /* 0x000fe40007f7e0ff */
[CC--:B------:R-:W-:Y:S02]  /*14e0*/  ISETP.GE.U32.AND.EX P0, PT, R29.reuse, R25.reuse, PT, P0 ;  /* 0x000000191d00720c */ /* 0x0c0fe40003f06100 */
[----:B------:R-:W-:-:S02]  /*14f0*/  IADD3.X R5, R29, ~R25, RZ, P3, !PT ;  /* 0x800000191d057210 */ /* 0x000fc40001ffe4ff */
[----:B------:R-:W-:Y:S02]  /*1500*/  SEL R4, R4, R27, P0 ;  /* 0x0000001b04047207 */ /* 0x000fe40000000000 */
[----:B------:R-:W-:Y:S02]  /*1510*/  SEL R5, R5, R29, P0 ;  /* 0x0000001d05057207 */ /* 0x000fe40000000000 */
[-C--:B------:R-:W-:Y:S02]  /*1520*/  IADD3 R25, P3, RZ, -R4.reuse, RZ ;  /* 0x80000004ff197210 */ /* 0x080fe40007f7e0ff */
[----:B------:R-:W-:Y:S02]  /*1530*/  ISETP.NE.U32.AND P0, PT, R2, RZ, PT ;  /* 0x000000ff0200720c */ /* 0x000fe40003f05070 */
[----:B------:R-:W-:Y:S01]  /*1540*/  SEL R4, R25, R4, !P2 ;  /* 0x0000000419047207 */ /* 0x000fe20005000000 */
[----:B------:R-:W-:Y:S01]  /*1550*/  IMAD.X R2, RZ, RZ, ~R5, P3 ;  /* 0x000000ffff027224 */ /* 0x000fe200018e0e05 */
[----:B------:R-:W-:-:S04]  /*1560*/  ISETP.NE.AND.EX P0, PT, R3, RZ, PT, P0 ;  /* 0x000000ff0300720c */ /* 0x000fc80003f05300 */
[----:B------:R-:W-:Y:S02]  /*1570*/  SEL R5, R2, R5, !P2 ;  /* 0x0000000502057207 */ /* 0x000fe40005000000 */
[----:B------:R-:W-:Y:S02]  /*1580*/  SEL R4, R4, 0xffffffff, P0 ;  /* 0xffffffff04047807 */ /* 0x000fe40000000000 */
[----:B------:R-:W-:Y:S01]  /*1590*/  SEL R5, R5, 0xffffffff, P0 ;  /* 0xffffffff05057807 */ /* 0x000fe20000000000 */
[----:B------:R-:W-:Y:S06]  /*15a0*/  RET.REL.NODEC R30 `(_ZN2at6native27unrolled_elementwise_kernelINS0_13BinaryFunctorIlllZZZNS0_21remainder_kernel_cudaERNS_18TensorIteratorBaseEENKUlvE_clEvENKUlvE2_clEvEUlllE_EESt5arrayIPcLm3EELi4E23TrivialOffsetCalculatorILi2EjESC_ILi1EjENS0_6memory15LoadWithoutCastENSF_16StoreWithoutCastEEEviT_T0_T2_T3_T4_T5_) ;  /* 0xffffffe81e947950 */ /* 0x000fec0003c3ffff */
.L_x_48454:
        /* <DEDUP_REMOVED lines=13> */
.L_x_57258:


//--------------------- .text._ZN2at6native29vectorized_elementwise_kernelILi2ENS0_13BinaryFunctorIlllZZZNS0_21remainder_kernel_cudaERNS_18TensorIteratorBaseEENKUlvE_clEvENKUlvE2_clEvEUlllE_EESt5arrayIPcLm3EEEEviT0_T1_ --------------------------
	.section	.text._ZN2at6native29vectorized_elementwise_kernelILi2ENS0_13BinaryFunctorIlllZZZNS0_21remainder_kernel_cudaERNS_18TensorIteratorBaseEENKUlvE_clEvENKUlvE2_clEvEUlllE_EESt5arrayIPcLm3EEEEviT0_T1_,"ax",@progbits
	.align	128
        .global         _ZN2at6native29vectorized_elementwise_kernelILi2ENS0_13BinaryFunctorIlllZZZNS0_21remainder_kernel_cudaERNS_18TensorIteratorBaseEENKUlvE_clEvENKUlvE2_clEvEUlllE_EESt5arrayIPcLm3EEEEviT0_T1_
        .type           _ZN2at6native29vectorized_elementwise_kernelILi2ENS0_13BinaryFunctorIlllZZZNS0_21remainder_kernel_cudaERNS_18TensorIteratorBaseEENKUlvE_clEvENKUlvE2_clEvEUlllE_EESt5arrayIPcLm3EEEEviT0_T1_,@function
        .size           _ZN2at6native29vectorized_elementwise_kernelILi2ENS0_13BinaryFunctorIlllZZZNS0_21remainder_kernel_cudaERNS_18TensorIteratorBaseEENKUlvE_clEvENKUlvE2_clEvEUlllE_EESt5arrayIPcLm3EEEEviT0_T1_,(.L_x_57259 - _ZN2at6native29vectorized_elementwise_kernelILi2ENS0_13BinaryFunctorIlllZZZNS0_21remainder_kernel_cudaERNS_18TensorIteratorBaseEENKUlvE_clEvENKUlvE2_clEvEUlllE_EESt5arrayIPcLm3EEEEviT0_T1_)
        .other          _ZN2at6native29vectorized_elementwise_kernelILi2ENS0_13BinaryFunctorIlllZZZNS0_21remainder_kernel_cudaERNS_18TensorIteratorBaseEENKUlvE_clEvENKUlvE2_clEvEUlllE_EESt5arrayIPcLm3EEEEviT0_T1_,@"STO_CUDA_ENTRY STV_DEFAULT"
_ZN2at6native29vectorized_elementwise_kernelILi2ENS0_13BinaryFunctorIlllZZZNS0_21remainder_kernel_cudaERNS_18TensorIteratorBaseEENKUlvE_clEvENKUlvE2_clEvEUlllE_EESt5arrayIPcLm3EEEEviT0_T1_:
.text._ZN2at6native29vectorized_elementwise_kernelILi2ENS0_13BinaryFunctorIlllZZZNS0_21remainder_kernel_cudaERNS_18TensorIteratorBaseEENKUlvE_clEvENKUlvE2_clEvEUlllE_EESt5arrayIPcLm3EEEEviT0_T1_:
        /* <DEDUP_REMOVED lines=28> */
[----:B------:R-:W-:Y:S01]  /*01c0*/  MOV R2, 0x210 ;  /* 0x0000021000027802 */ /* 0x000fe20000000f00 */
[----:B------:R-:W-:Y:S02]  /*01d0*/  IMAD.MOV.U32 R4, RZ, RZ, R5 ;  /* 0x000000ffff047224 */ /* 0x000fe400078e0005 */
[----:B------:R-:W-:Y:S02]  /*01e0*/  IMAD.MOV.U32 R5, RZ, RZ, R32 ;  /* 0x000000ffff057224 */ /* 0x000fe400078e0020 */
[----:B------:R-:W-:-:S07]  /*01f0*/  IMAD.MOV.U32 R3, RZ, RZ, R33 ;  /* 0x000000ffff037224 */ /* 0x000fce00078e0021 */
[----:B-----5:R-:W-:Y:S05]  /*0200*/  CALL.REL.NOINC `($__internal_46_$__cuda_sm20_rem_s64) ;  /* 0x00000038001c7944 */ /* 0x020fea0003c00000 */
[----:B------:R-:W-:Y:S02]  /*0210*/  IMAD.MOV.U32 R42, RZ, RZ, R3 ;  /* 0x000000ffff2a7224 */ /* 0x000fe400078e0003 */
[----:B------:R-:W-:Y:S01]  /*0220*/  IMAD.MOV.U32 R43, RZ, RZ, R0 ;  /* 0x000000ffff2b7224 */ /* 0x000fe200078e0000 */
[----:B------:R-:W-:Y:S06]  /*0230*/  BRA `(.L_x_48458) ;  /* 0x0000000000487947 */ /* 0x000fec0003800000 */
.L_x_48457:
[----:B------:R-:W0:Y:S01]  /*0240*/  I2F.U32.RP R0, R32 ;  /* 0x0000002000007306 */ /* 0x000e220000209000 */
[----:B------:R-:W-:Y:S01]  /*0250*/  IMAD.MOV R5, RZ, RZ, -R32 ;  /* 0x000000ffff057224 */ /* 0x000fe200078e0a20 */
[----:B------:R-:W-:Y:S01]  /*0260*/  ISETP.NE.U32.AND P1, PT, R32, RZ, PT ;  /* 0x000000ff2000720c */ /* 0x000fe20003f25070 */
[----:B------:R-:W-:-:S05]  /*0270*/  IMAD.MOV.U32 R43, RZ, RZ, RZ ;  /* 0x000000ffff2b7224 */ /* 0x000fca00078e00ff */
[----:B0-----:R-:W0:Y:S02]  /*0280*/  MUFU.RCP R0, R0 ;  /* 0x0000000000007308 */ /* 0x001e240000001000 */
[----:B0-----:R-:W-:-:S06]  /*0290*/  IADD3 R2, R0, 0xffffffe, RZ ;  /* 0x0ffffffe00027810 */ /* 0x001fcc0007ffe0ff */
        /* <DEDUP_REMOVED lines=12> */
.L_x_48458:
[----:B------:R-:W-:Y:S05]  /*0360*/  BSYNC B0 ;  /* 0x0000000000007941 */ /* 0x000fea0003800000 */
.L_x_48456:
[----:B------:R-:W-:Y:S01]  /*0370*/  LOP3.LUT R0, R42, R32, RZ, 0x3c, !PT ;  /* 0x000000202a007212 */ /* 0x000fe200078e3cff */
[----:B------:R-:W-:Y:S01]  /*0380*/  BSSY B0, `(.L_x_48459) ;  /* 0x0000029000007945 */ /* 0x000fe20003800000 */
[----:B------:R-:W-:Y:S02]  /*0390*/  LOP3.LUT R2, R43, R33, RZ, 0x3c, !PT ;  /* 0x000000212b027212 */ /* 0x000fe400078e3cff */
[----:B------:R-:W-:Y:S02]  /*03a0*/  ISETP.GT.U32.AND P0, PT, R0, -0x1, PT ;  /* 0xffffffff0000780c */ /* 0x000fe40003f04070 */
[----:B------:R-:W-:Y:S02]  /*03b0*/  ISETP.EQ.U32.AND P1, PT, R42, RZ, PT ;  /* 0x000000ff2a00720c */ /* 0x000fe40003f22070 */
[----:B------:R-:W-:Y:S02]  /*03c0*/  ISETP.GT.AND.EX P0, PT, R2, -0x1, PT, P0 ;  /* 0xffffffff0200780c */ /* 0x000fe40003f04300 */
[----:B------:R-:W-:-:S02]  /*03d0*/  LOP3.LUT R0, R7, R35, RZ, 0xfc, !PT ;  /* 0x0000002307007212 */ /* 0x000fc400078efcff */
[----:B------:R-:W-:Y:S02]  /*03e0*/  ISETP.EQ.OR.EX P0, PT, R43, RZ, P0, P1 ;  /* 0x000000ff2b00720c */ /* 0x000fe40000702710 */
[----:B------:R-:W-:Y:S02]  /*03f0*/  ISETP.NE.U32.AND P1, PT, R0, RZ, PT ;  /* 0x000000ff0000720c */ /* 0x000fe40003f25070 */
[----:B------:R-:W-:-:S04]  /*0400*/  SEL R47, R32, RZ, !P0 ;  /* 0x000000ff202f7207 */ /* 0x000fc80004000000 */
[----:B------:R-:W-:Y:S02]  /*0410*/  IADD3 R47, P2, R42, R47, RZ ;  /* 0x0000002f2a2f7210 */ /* 0x000fe40007f5e0ff */
[----:B------:R-:W-:-:S04]  /*0420*/  SEL R42, R33, RZ, !P0 ;  /* 0x000000ff212a7207 */ /* 0x000fc80004000000 */
[----:B------:R-:W-:Y:S01]  /*0430*/  IADD3.X R42, R43, R42, RZ, P2, !PT ;  /* 0x0000002a2b2a7210 */ /* 0x000fe200017fe4ff */
[----:B------:R-:W-:Y:S06]  /*0440*/  @!P1 BRA `(.L_x_48460) ;  /* 0x0000000000249947 */ /* 0x000fec0003800000 */
        /* <DEDUP_REMOVED lines=9> */
.L_x_48460:
[----:B------:R-:W0:Y:S01]  /*04e0*/  I2F.U32.RP R0, R34 ;  /* 0x0000002200007306 */ /* 0x000e220000209000 */
[----:B------:R-:W-:Y:S01]  /*04f0*/  IMAD.MOV R5, RZ, RZ, -R34 ;  /* 0x000000ffff057224 */ /* 0x000fe200078e0a22 */
[----:B------:R-:W-:-:S06]  /*0500*/  ISETP.NE.U32.AND P1, PT, R34, RZ, PT ;  /* 0x000000ff2200720c */ /* 0x000fcc0003f25070 */
        /* <DEDUP_REMOVED lines=8> */
[----:B------:R-:W-:Y:S01]  /*0590*/  IMAD R5, R34, R3, R6 ;  /* 0x0000000322057224 */ /* 0x000fe200078e0206 */
[----:B------:R-:W-:-:S04]  /*05a0*/  HFMA2.MMA R3, -RZ, RZ, 0, 0 ;  /* 0x00000000ff037435 */ /* 0x000fc800000001ff */
[----:B------:R-:W-:-:S13]  /*05b0*/  ISETP.GE.U32.AND P0, PT, R5, R34, PT ;  /* 0x000000220500720c */ /* 0x000fda0003f06070 */
[----:B------:R-:W-:-:S05]  /*05c0*/  @P0 IMAD.IADD R5, R5, 0x1, -R34 ;  /* 0x0000000105050824 */ /* 0x000fca00078e0a22 */
[----:B------:R-:W-:-:S13]  /*05d0*/  ISETP.GE.U32.AND P0, PT, R5, R34, PT ;  /* 0x000000220500720c */ /* 0x000fda0003f06070 */
[----:B------:R-:W-:Y:S01]  /*05e0*/  @P0 IMAD.IADD R5, R5, 0x1, -R34 ;  /* 0x0000000105050824 */ /* 0x000fe200078e0a22 */
[----:B------:R-:W-:-:S05]  /*05f0*/  @!P1 LOP3.LUT R5, RZ, R34, RZ, 0x33, !PT ;  /* 0x00000022ff059212 */ /* 0x000fca00078e33ff */
[----:B------:R-:W-:-:S07]  /*0600*/  IMAD.MOV.U32 R2, RZ, RZ, R5 ;  /* 0x000000ffff027224 */ /* 0x000fce00078e0005 */
.L_x_48461:
[----:B------:R-:W-:Y:S05]  /*0610*/  BSYNC B0 ;  /* 0x0000000000007941 */ /* 0x000fea0003800000 */
.L_x_48459:
[----:B------:R-:W-:Y:S01]  /*0620*/  LOP3.LUT R0, R2, R34, RZ, 0x3c, !PT ;  /* 0x0000002202007212 */ /* 0x000fe200078e3cff */
[----:B------:R-:W-:Y:S01]  /*0630*/  BSSY B0, `(.L_x_48462) ;  /* 0x0000029000007945 */ /* 0x000fe20003800000 */
[----:B------:R-:W-:Y:S02]  /*0640*/  LOP3.LUT R4, R3, R35, RZ, 0x3c, !PT ;  /* 0x0000002303047212 */ /* 0x000fe400078e3cff */
[----:B------:R-:W-:Y:S02]  /*0650*/  ISETP.GT.U32.AND P0, PT, R0, -0x1, PT ;  /* 0xffffffff0000780c */ /* 0x000fe40003f04070 */
[----:B------:R-:W-:Y:S02]  /*0660*/  ISETP.EQ.U32.AND P1, PT, R2, RZ, PT ;  /* 0x000000ff0200720c */ /* 0x000fe40003f22070 */
[----:B------:R-:W-:Y:S02]  /*0670*/  ISETP.GT.AND.EX P0, PT, R4, -0x1, PT, P0 ;  /* 0xffffffff0400780c */ /* 0x000fe40003f04300 */
[----:B-----5:R-:W-:-:S02]  /*0680*/  LOP3.LUT R0, R29, R17, RZ, 0xfc, !PT ;  /* 0x000000111d007212 */ /* 0x020fc400078efcff */
[----:B------:R-:W-:Y:S02]  /*0690*/  ISETP.EQ.OR.EX P0, PT, R3, RZ, P0, P1 ;  /* 0x000000ff0300720c */ /* 0x000fe40000702710 */
[----:B------:R-:W-:Y:S02]  /*06a0*/  ISETP.NE.U32.AND P1, PT, R0, RZ, PT ;  /* 0x000000ff0000720c */ /* 0x000fe40003f25070 */
[----:B------:R-:W-:Y:S02]  /*06b0*/  SEL R5, R34, RZ, !P0 ;  /* 0x000000ff22057207 */ /* 0x000fe40004000000 */
[----:B------:R-:W-:Y:S02]  /*06c0*/  SEL R33, R35, RZ, !P0 ;  /* 0x000000ff23217207 */ /* 0x000fe40004000000 */
[----:B------:R-:W-:-:S05]  /*06d0*/  IADD3 R34, P2, R2, R5, RZ ;  /* 0x0000000502227210 */ /* 0x000fca0007f5e0ff */
[----:B------:R-:W-:Y:S02]  /*06e0*/  IMAD.X R33, R3, 0x1, R33, P2 ;  /* 0x0000000103217824 */ /* 0x000fe400010e0621 */
[----:B------:R-:W-:Y:S06]  /*06f0*/  @!P1 BRA `(.L_x_48463) ;  /* 0x0000000000249947 */ /* 0x000fec0003800000 */
[----:B------:R-:W-:Y:S01]  /*0700*/  IMAD.MOV.U32 R0, RZ, RZ, R28 ;  /* 0x000000ffff007224 */ /* 0x000fe200078e001c */
[----:B------:R-:W-:Y:S01]  /*0710*/  MOV R2, 0x760 ;  /* 0x0000076000027802 */ /* 0x000fe20000000f00 */
[----:B------:R-:W-:Y:S02]  /*0720*/  IMAD.MOV.U32 R4, RZ, RZ, R29 ;  /* 0x000000ffff047224 */ /* 0x000fe400078e001d */
[----:B------:R-:W-:Y:S02]  /*0730*/  IMAD.MOV.U32 R5, RZ, RZ, R16 ;  /* 0x000000ffff057224 */ /* 0x000fe400078e0010 */
[----:B------:R-:W-:-:S07]  /*0740*/  IMAD.MOV.U32 R3, RZ, RZ, R17 ;  /* 0x000000ffff037224 */ /* 0x000fce00078e0011 */
[----:B------:R-:W-:Y:S05]  /*0750*/  CALL.REL.NOINC `($__internal_46_$__cuda_sm20_rem_s64) ;  /* 0x0000003000c87944 */ /* 0x000fea0003c00000 */
[----:B------:R-:W-:Y:S01]  /*0760*/  IMAD.MOV.U32 R2, RZ, RZ, R3 ;  /* 0x000000ffff027224 */ /* 0x000fe200078e0003 */
[----:B------:R-:W-:Y:S01]  /*0770*/  MOV R3, R0 ;  /* 0x0000000000037202 */ /* 0x000fe20000000f00 */
[----:B------:R-:W-:Y:S06]  /*0780*/  BRA `(.L_x_48464) ;  /* 0x00000000004c7947 */ /* 0x000fec0003800000 */
.L_x_48463:
[----:B------:R-:W0:Y:S01]  /*0790*/  I2F.U32.RP R0, R16 ;  /* 0x0000001000007306 */ /* 0x000e220000209000 */
[----:B------:R-:W-:Y:S01]  /*07a0*/  IMAD.MOV R5, RZ, RZ, -R16 ;  /* 0x000000ffff057224 */ /* 0x000fe200078e0a10 */
[----:B------:R-:W-:-:S06]  /*07b0*/  ISETP.NE.U32.AND P1, PT, R16, RZ, PT ;  /* 0x000000ff1000720c */ /* 0x000fcc0003f25070 */
        /* <DEDUP_REMOVED lines=16> */
.L_x_48464:
[----:B------:R-:W-:Y:S05]  /*08c0*/  BSYNC B0 ;  /* 0x0000000000007941 */ /* 0x000fea0003800000 */
.L_x_48462:
        /* <DEDUP_REMOVED lines=20> */
[----:B------:R-:W-:Y:S01]  /*0a10*/  MOV R2, R3 ;  /* 0x0000000300027202 */ /* 0x000fe20000000f00 */
[----:B------:R-:W-:Y:S01]  /*0a20*/  IMAD.MOV.U32 R3, RZ, RZ, R0 ;  /* 0x000000ffff037224 */ /* 0x000fe200078e0000 */
[----:B------:R-:W-:Y:S06]  /*0a30*/  BRA `(.L_x_48467) ;  /* 0x00000000004c7947 */ /* 0x000fec0003800000 */
.L_x_48466:
        /* <DEDUP_REMOVED lines=16> */
[----:B------:R-:W-:Y:S02]  /*0b40*/  @P0 IADD3 R5, -R18, R5, RZ ;  /* 0x0000000512050210 */ /* 0x000fe40007ffe1ff */
[----:B------:R-:W-:-:S05]  /*0b50*/  @!P1 LOP3.LUT R5, RZ, R18, RZ, 0x33, !PT ;  /* 0x00000012ff059212 */ /* 0x000fca00078e33ff */
[----:B------:R-:W-:-:S07]  /*0b60*/  IMAD.MOV.U32 R2, RZ, RZ, R5 ;  /* 0x000000ffff027224 */ /* 0x000fce00078e0005 */
.L_x_48467:
[----:B------:R-:W-:Y:S05]  /*0b70*/  BSYNC B0 ;  /* 0x0000000000007941 */ /* 0x000fea0003800000 */
.L_x_48465:
        /* <DEDUP_REMOVED lines=15> */
[----:B------:R-:W-:Y:S01]  /*0c70*/  MOV R3, R13 ;  /* 0x0000000d00037202 */ /* 0x000fe20000000f00 */
[----:B------:R-:W-:Y:S01]  /*0c80*/  IMAD.MOV.U32 R4, RZ, RZ, R25 ;  /* 0x000000ffff047224 */ /* 0x000fe200078e0019 */
[----:B------:R-:W-:Y:S01]  /*0c90*/  MOV R2, 0xcc0 ;  /* 0x00000cc000027802 */ /* 0x000fe20000000f00 */
[----:B------:R-:W-:-:S07]  /*0ca0*/  IMAD.MOV.U32 R5, RZ, RZ, R12 ;  /* 0x000000ffff057224 */ /* 0x000fce00078e000c */
[----:B------:R-:W-:Y:S05]  /*0cb0*/  CALL.REL.NOINC `($__internal_46_$__cuda_sm20_rem_s64) ;  /* 0x0000002c00707944 */ /* 0x000fea0003c00000 */
[----:B------:R-:W-:Y:S02]  /*0cc0*/  IMAD.MOV.U32 R2, RZ, RZ, R3 ;  /* 0x000000ffff027224 */ /* 0x000fe400078e0003 */
[----:B------:R-:W-:Y:S01]  /*0cd0*/  IMAD.MOV.U32 R3, RZ, RZ, R0 ;  /* 0x000000ffff037224 */ /* 0x000fe200078e0000 */
[----:B------:R-:W-:Y:S06]  /*0ce0*/  BRA `(.L_x_48470) ;  /* 0x00000000004c7947 */ /* 0x000fec0003800000 */
.L_x_48469:
        /* <DEDUP_REMOVED lines=14> */
[----:B------:R-:W-:-:S04]  /*0dd0*/  @P0 IADD3 R5, -R12, R5, RZ ;  /* 0x000000050c050210 */ /* 0x000fc80007ffe1ff */
[----:B------:R-:W-:-:S13]  /*0de0*/  ISETP.GE.U32.AND P0, PT, R5, R12, PT ;  /* 0x0000000c0500720c */ /* 0x000fda0003f06070 */
[----:B------:R-:W-:Y:S01]  /*0df0*/  @P0 IMAD.IADD R5, R5, 0x1, -R12 ;  /* 0x0000000105050824 */ /* 0x000fe200078e0a0c */
[----:B------:R-:W-:-:S05]  /*0e00*/  @!P1 LOP3.LUT R5, RZ, R12, RZ, 0x33, !PT ;  /* 0x0000000cff059212 */ /* 0x000fca00078e33ff */
[----:B------:R-:W-:-:S07]  /*0e10*/  IMAD.MOV.U32 R2, RZ, RZ, R5 ;  /* 0x000000ffff027224 */ /* 0x000fce00078e0005 */
.L_x_48470:
[----:B------:R-:W-:Y:S05]  /*0e20*/  BSYNC B0 ;  /* 0x0000000000007941 */ /* 0x000fea0003800000 */
.L_x_48468:
        /* <DEDUP_REMOVED lines=23> */
.L_x_48472:
        /* <DEDUP_REMOVED lines=19> */
.L_x_48473:
[----:B------:R-:W-:Y:S05]  /*10d0*/  BSYNC B0 ;  /* 0x0000000000007941 */ /* 0x000fea0003800000 */
.L_x_48471:
        /* <DEDUP_REMOVED lines=23> */
.L_x_48475:
[----:B------:R-:W0:Y:S01]  /*1250*/  I2F.U32.RP R0, R8 ;  /* 0x0000000800007306 */ /* 0x000e220000209000 */
[----:B------:R-:W-:Y:S01]  /*1260*/  IMAD.MOV R5, RZ, RZ, -R8 ;  /* 0x000000ffff057224 */ /* 0x000fe200078e0a08 */
[----:B------:R-:W-:-:S06]  /*1270*/  ISETP.NE.U32.AND P1, PT, R8, RZ, PT ;  /* 0x000000ff0800720c */ /* 0x000fcc0003f25070 */
        /* <DEDUP_REMOVED lines=16> */
.L_x_48476:
[----:B------:R-:W-:Y:S05]  /*1380*/  BSYNC B0 ;  /* 0x0000000000007941 */ /* 0x000fea0003800000 */
.L_x_48474:
        /* <DEDUP_REMOVED lines=14> */
[----:B------:R-:W-:Y:S01]  /*1470*/  MOV R0, R22 ;  /* 0x0000001600007202 */ /* 0x000fe20000000f00 */
[----:B------:R-:W-:Y:S01]  /*1480*/  IMAD.MOV.U32 R4, RZ, RZ, R23 ;  /* 0x000000ffff047224 */ /* 0x000fe200078e0017 */
[----:B------:R-:W-:Y:S01]  /*1490*/  MOV R2, 0x14d0 ;  /* 0x000014d000027802 */ /* 0x000fe20000000f00 */
[----:B------:R-:W-:Y:S02]  /*14a0*/  IMAD.MOV.U32 R5, RZ, RZ, R10 ;  /* 0x000000ffff057224 */ /* 0x000fe400078e000a */
[----:B------:R-:W-:-:S07]  /*14b0*/  IMAD.MOV.U32 R3, RZ, RZ, R11 ;  /* 0x000000ffff037224 */ /* 0x000fce00078e000b */
[----:B------:R-:W-:Y:S05]  /*14c0*/  CALL.REL.NOINC `($__internal_46_$__cuda_sm20_rem_s64) ;  /* 0x00000024006c7944 */ /* 0x000fea0003c00000 */
[----:B------:R-:W-:Y:S02]  /*14d0*/  IMAD.MOV.U32 R2, RZ, RZ, R3 ;  /* 0x000000ffff027224 */ /* 0x000fe400078e0003 */
[----:B------:R-:W-:Y:S01]  /*14e0*/  IMAD.MOV.U32 R3, RZ, RZ, R0 ;  /* 0x000000ffff037224 */ /* 0x000fe200078e0000 */
[----:B------:R-:W-:Y:S06]  /*14f0*/  BRA `(.L_x_48479) ;  /* 0x00000000004c7947 */ /* 0x000fec0003800000 */
.L_x_48478:
[----:B------:R-:W0:Y:S01]  /*1500*/  I2F.U32.RP R0, R10 ;  /* 0x0000000a00007306 */ /* 0x000e220000209000 */
[----:B------:R-:W-:Y:S02]  /*1510*/  IADD3 R5, RZ, -R10, RZ ;  /* 0x8000000aff057210 */ /* 0x000fe40007ffe0ff */
        /* <DEDUP_REMOVED lines=17> */
.L_x_48479:
[----:B------:R-:W-:Y:S05]  /*1630*/  BSYNC B0 ;  /* 0x0000000000007941 */ /* 0x000fea0003800000 */
.L_x_48477:
[----:B------:R-:W0:Y:S01]  /*1640*/  LDC.64 R4, c[0x0][0x218] ;  /* 0x00008600ff047b82 */ /* 0x000e220000000a00 */
[----:B------:R-:W-:Y:S01]  /*1650*/  LOP3.LUT R0, R2, R10, RZ, 0x3c, !PT ;  /* 0x0000000a02007212 */ /* 0x000fe200078e3cff */
[----:B------:R-:W-:Y:S01]  /*1660*/  IMAD.MOV.U32 R22, RZ, RZ, R34 ;  /* 0x000000ffff167224 */ /* 0x000fe200078e0022 */
[----:B------:R-:W-:Y:S01]  /*1670*/  LOP3.LUT R8, R3, R11, RZ, 0x3c, !PT ;  /* 0x0000000b03087212 */ /* 0x000fe200078e3cff */
[----:B------:R-:W-:Y:S01]  /*1680*/  IMAD.MOV.U32 R23, RZ, RZ, R33 ;  /* 0x000000ffff177224 */ /* 0x000fe200078e0021 */
[----:B------:R-:W-:Y:S01]  /*1690*/  ISETP.GT.U32.AND P0, PT, R0, -0x1, PT ;  /* 0xffffffff0000780c */ /* 0x000fe20003f04070 */
[----:B------:R-:W-:Y:S01]  /*16a0*/  IMAD.MOV.U32 R35, RZ, RZ, R18 ;  /* 0x000000ffff237224 */ /* 0x000fe200078e0012 */
[----:B------:R-:W-:Y:S01]  /*16b0*/  ISETP.EQ.U32.AND P1, PT, R2, RZ, PT ;  /* 0x000000ff0200720c */ /* 0x000fe20003f22070 */
[----:B------:R-:W-:Y:S01]  /*16c0*/  IMAD.MOV.U32 R21, RZ, RZ, R42 ;  /* 0x000000ffff157224 */ /* 0x000fe200078e002a */
[----:B------:R-:W-:Y:S01]  /*16d0*/  ISETP.GT.AND.EX P0, PT, R8, -0x1, PT, P0 ;  /* 0xffffffff0800780c */ /* 0x000fe20003f04300 */
[----:B------:R-:W-:Y:S01]  /*16e0*/  IMAD.MOV.U32 R33, RZ, RZ, R29 ;  /* 0x000000ffff217224 */ /* 0x000fe200078e001d */
[-C--:B------:R-:W-:Y:S01]  /*16f0*/  LOP3.LUT R17, R17, R16.reuse, RZ, 0x3c, !PT ;  /* 0x0000001011117212 */ /* 0x080fe200078e3cff */
[----:B------:R-:W-:Y:S01]  /*1700*/  IMAD.MOV.U32 R34, RZ, RZ, R28 ;  /* 0x000000ffff227224 */ /* 0x000fe200078e001c */
[----:B------:R-:W-:Y:S01]  /*1710*/  ISETP.EQ.OR.EX P0, PT, R3, RZ, P0, P1 ;  /* 0x000000ff0300720c */ /* 0x000fe20000702710 */
[----:B------:R-:W-:Y:S01]  /*1720*/  IMAD.MOV.U32 R18, RZ, RZ, R13 ;  /* 0x000000ffff127224 */ /* 0x000fe200078e000d */
[----:B------:R-:W-:Y:S01]  /*1730*/  LOP3.LUT R16, R17, R16, RZ, 0x3c, !PT ;  /* 0x0000001011107212 */ /* 0x000fe200078e3cff */
[----:B------:R-:W-:Y:S01]  /*1740*/  IMAD.MOV.U32 R19, RZ, RZ, R12 ;  /* 0x000000ffff137224 */ /* 0x000fe200078e000c */
[----:B------:R-:W-:-:S02]  /*1750*/  SEL R11, R11, RZ, !P0 ;  /* 0x000000ff0b0b7207 */ /* 0x000fc40004000000 */
[----:B------:R-:W-:Y:S02]  /*1760*/  MOV R20, R47 ;  /* 0x0000002f00147202 */ /* 0x000fe40000000f00 */
[----:B------:R-:W-:Y:S01]  /*1770*/  LOP3.LUT R17, R17, R16, RZ, 0x3c, !PT ;  /* 0x0000001011117212 */ /* 0x000fe200078e3cff */
[----:B0-----:R-:W-:-:S04]  /*1780*/  IMAD.WIDE.U32 R4, R46, 0x8, R4 ;  /* 0x000000082e047825 */ /* 0x001fc800078e0004 */
[----:B------:R-:W-:Y:S01]  /*1790*/  IMAD.WIDE R48, R48, 0x10, R4 ;  /* 0x0000001030307825 */ /* 0x000fe200078e0204 */
[----:B------:R-:W-:-:S03]  /*17a0*/  SEL R5, R10, RZ, !P0 ;  /* 0x000000ff0a057207 */ /* 0x000fc60004000000 */
[----:B------:R-:W-:Y:S01]  /*17b0*/  IMAD.MOV.U32 R4, RZ, RZ, R7 ;  /* 0x000000ffff047224 */ /* 0x000fe200078e0007 */
[----:B------:R-:W-:Y:S01]  /*17c0*/  IADD3 R0, P0, R2, R5, RZ ;  /* 0x0000000502007210 */ /* 0x000fe20007f1e0ff */
[----:B------:R-:W-:Y:S01]  /*17d0*/  IMAD.MOV.U32 R5, RZ, RZ, R6 ;  /* 0x000000ffff057224 */ /* 0x000fe200078e0006 */
[----:B------:R-:W-:Y:S02]  /*17e0*/  STG.E.128 desc[UR4][R48.64], R20 ;  /* 0x0000001430007986 */ /* 0x000fe4000c101d04 */
[----:B------:R-:W-:Y:S01]  /*17f0*/  IADD3.X R3, R3, R11, RZ, P0, !PT ;  /* 0x0000000b03037210 */ /* 0x000fe200007fe4ff */
[----:B------:R-:W-:Y:S01]  /*1800*/  IMAD.MOV.U32 R6, RZ, RZ, R0 ;  /* 0x000000ffff067224 */ /* 0x000fe200078e0000 */
[----:B------:R-:W-:Y:S03]  /*1810*/  STG.E.128 desc[UR4][R48.64+0x800], R32 ;  /* 0x0008002030007986 */ /* 0x000fe6000c101d04 */
[----:B------:R-:W-:Y:S01]  /*1820*/  IMAD.MOV.U32 R7, RZ, RZ, R3 ;  /* 0x000000ffff077224 */ /* 0x000fe200078e0003 */
[----:B------:R-:W-:Y:S04]  /*1830*/  STG.E.128 desc[UR4][R48.64+0x1000], R16 ;  /* 0x0010001030007986 */ /* 0x000fe8000c101d04 */
[----:B------:R-:W-:Y:S01]  /*1840*/  STG.E.128 desc[UR4][R48.64+0x1800], R4 ;  /* 0x0018000430007986 */ /* 0x000fe2000c101d04 */
[----:B------:R-:W-:Y:S05]  /*1850*/  EXIT ;  /* 0x000000000000794d */ /* 0x000fea0003800000 */
.L_x_48455:
[----:B------:R-:W0:Y:S01]  /*1860*/  S2R R42, SR_TID.X ;  /* 0x00000000002a7919 */ /* 0x000e220000002100 */
[----:B------:R-:W-:Y:S02]  /*1870*/  CS2R R6, SRZ ;  /* 0x0000000000067805 */ /* 0x000fe4000001ff00 */
[----:B0-----:R-:W-:Y:S02]  /*1880*/  ISETP.GE.AND P1, PT, R42, R47, PT ;  /* 0x0000002f2a00720c */ /* 0x001fe40003f26270 */
[----:B------:R-:W-:-:S11]  /*1890*/  MOV R0, R42 ;  /* 0x0000002a00007202 */ /* 0x000fd60000000f00 */
[----:B------:R-:W-:Y:S01]  /*18a0*/  @!P1 IMAD.IADD R2, R46, 0x1, R0 ;  /* 0x000000012e029824 */ /* 0x000fe200078e0200 */
[----:B------:R-:W0:Y:S01]  /*18b0*/  @!P1 LDC.64 R34, c[0x0][0x220] ;  /* 0x00008800ff229b82 */ /* 0x000e220000000a00 */
[----:B------:R-:W-:-:S05]  /*18c0*/  @!P1 VIADD R0, R0, 0x80 ;  /* 0x0000008000009836 */ /* 0x000fca0000000000 */
[----:B------:R-:W-:Y:S02]  /*18d0*/  ISETP.GE.AND P6, PT, R0, R47, PT ;  /* 0x0000002f0000720c */ /* 0x000fe40003fc6270 */
[----:B------:R-:W1:Y:S11]  /*18e0*/  @!P1 LDC.64 R36, c[0x0][0x228] ;  /* 0x00008a00ff249b82 */ /* 0x000e760000000a00 */
[----:B------:R-:W-:Y:S01]  /*18f0*/  @!P6 IMAD.IADD R13, R46, 0x1, R0 ;  /* 0x000000012e0de824 */ /* 0x000fe200078e0200 */
[----:B------:R-:W2:Y:S01]  /*1900*/  @!P6 LDC.64 R4, c[0x0][0x220] ;  /* 0x00008800ff04eb82 */ /* 0x000ea20000000a00 */
[----:B------:R-:W-:-:S05]  /*1910*/  @!P6 VIADD R0, R0, 0x80 ;  /* 0x000000800000e836 */ /* 0x000fca0000000000 */
[----:B------:R-:W-:Y:S02]  /*1920*/  ISETP.GE.AND P5, PT, R0, R47, PT ;  /* 0x0000002f0000720c */ /* 0x000fe40003fa6270 */
[----:B------:R-:W3:Y:S11]  /*1930*/  @!P6 LDC.64 R8, c[0x0][0x228] ;  /* 0x00008a00ff08eb82 */ /* 0x000ef60000000a00 */
[----:B------:R-:W-:Y:S01]  /*1940*/  @!P5 IMAD.IADD R11, R46, 0x1, R0 ;  /* 0x000000012e0bd824 */ /* 0x000fe200078e0200 */
[----:B------:R-:W4:Y:S01]  /*1950*/  @!P5 LDC.64 R40, c[0x0][0x228] ;  /* 0x00008a00ff28db82 */ /* 0x000f220000000a00 */
[----:B------:R-:W-:-:S02]  /*1960*/  @!P5 VIADD R0, R0, 0x80 ;  /* 0x000000800000d836 */ /* 0x000fc40000000000 */
[----:B--2---:R-:W-:-:S03]  /*1970*/  @!P6 IMAD.WIDE.U32 R4, R13, 0x8, R4 ;  /* 0x000000080d04e825 */ /* 0x004fc600078e0004 */
[----:B------:R-:W-:Y:S02]  /*1980*/  ISETP.GE.AND P4, PT, R0, R47, PT ;  /* 0x0000002f0000720c */ /* 0x000fe40003f86270 */
[----:B------:R-:W2:Y:S01]  /*1990*/  @!P5 LDC.64 R44, c[0x0][0x220] ;  /* 0x00008800ff2cdb82 */ /* 0x000ea20000000a00 */
[----:B------:R0:W5:Y:S01]  /*19a0*/  @!P6 LDG.E.64 R6, desc[UR4][R4.64] ;  /* 0x000000040406e981 */ /* 0x000162000c1e1b00 */
[----:B---3--:R-:W-:Y:S01]  /*19b0*/  @!P6 IMAD.WIDE.U32 R12, R13, 0x8, R8 ;  /* 0x000000080d0ce825 */ /* 0x008fe200078e0008 */
[----:B------:R-:W-:-:S08]  /*19c0*/  CS2R R8, SRZ ;  /* 0x0000000000087805 */ /* 0x000fd0000001ff00 */
[----:B------:R-:W-:Y:S01]  /*19d0*/  @!P4 IADD3 R15, R46, R0, RZ ;  /* 0x000000002e0fc210 */ /* 0x000fe20007ffe0ff */
[----:B------:R-:W-:Y:S01]  /*19e0*/  @!P4 VIADD R0, R0, 0x80 ;  /* 0x000000800000c836 */ /* 0x000fe20000000000 */
[----:B------:R-:W3:Y:S01]  /*19f0*/  @!P4 LDC.64 R38, c[0x0][0x220] ;  /* 0x00008800ff26cb82 */ /* 0x000ee20000000a00 */
[----:B------:R1:W5:Y:S03]  /*1a00*/  @!P6 LDG.E.64 R8, desc[UR4][R12.64] ;  /* 0x000000040c08e981 */ /* 0x000366000c1e1b00 */
[----:B------:R-:W-:-:S04]  /*1a10*/  ISETP.GE.AND P3, PT, R0, R47, PT ;  /* 0x0000002f0000720c */ /* 0x000fc80003f66270 */
[----:B------:R-:W2:Y:S09]  /*1a20*/  @!P4 LDC.64 R26, c[0x0][0x228] ;  /* 0x00008a00ff1acb82 */ /* 0x000eb20000000a00 */
[----:B------:R-:W-:Y:S01]  /*1a30*/  @!P3 IMAD.IADD R51, R46, 0x1, R0 ;  /* 0x000000012e33b824 */ /* 0x000fe200078e0200 */
[----:B------:R-:W2:Y:S01]  /*1a40*/  @!P3 LDC.64 R48, c[0x0][0x220] ;  /* 0x00008800ff30bb82 */ /* 0x000ea20000000a00 */
[----:B------:R-:W-:-:S05]  /*1a50*/  @!P3 VIADD R0, R0, 0x80 ;  /* 0x000000800000b836 */ /* 0x000fca0000000000 */
[----:B------:R-:W-:Y:S02]  /*1a60*/  ISETP.GE.AND P2, PT, R0, R47, PT ;  /* 0x0000002f0000720c */ /* 0x000fe40003f46270 */
[----:B------:R-:W2:Y:S11]  /*1a70*/  @!P3 LDC.64 R24, c[0x0][0x228] ;  /* 0x00008a00ff18bb82 */ /* 0x000eb60000000a00 */
[----:B------:R-:W-:Y:S01]  /*1a80*/  @!P2 IMAD.IADD R43, R46, 0x1, R0 ;  /* 0x000000012e2ba824 */ /* 0x000fe200078e0200 */
[----:B------:R-:W2:Y:S01]  /*1a90*/  @!P2 LDC.64 R20, c[0x0][0x220] ;  /* 0x00008800ff14ab82 */ /* 0x000ea20000000a00 */
[----:B------:R-:W-:-:S05]  /*1aa0*/  @!P2 VIADD R0, R0, 0x80 ;  /* 0x000000800000a836 */ /* 0x000fca0000000000 */
[-C--:B------:R-:W-:Y:S02]  /*1ab0*/  ISETP.GE.AND P0, PT, R0, R47.reuse, PT ;  /* 0x0000002f0000720c */ /* 0x080fe40003f06270 */
[----:B------:R-:W2:Y:S11]  /*1ac0*/  @!P2 LDC.64 R22, c[0x0][0x228] ;  /* 0x00008a00ff16ab82 */ /* 0x000eb60000000a00 */
[----:B------:R-:W-:Y:S01]  /*1ad0*/  @!P0 IMAD.IADD R3, R46, 0x1, R0 ;  /* 0x000000012e038824 */ /* 0x000fe200078e0200 */
[----:B------:R-:W-:Y:S01]  /*1ae0*/  @!P0 IADD3 R0, R0, 0x80, RZ ;  /* 0x0000008000008810 */ /* 0x000fe20007ffe0ff */
[----:B0-----:R-:W0:Y:S03]  /*1af0*/  @!P0 LDC.64 R4, c[0x0][0x220] ;  /* 0x00008800ff048b82 */ /* 0x001e260000000a00 */
[----:B------:R-:W-:-:S05]  /*1b00*/  ISETP.GE.AND P6, PT, R0, R47, PT ;  /* 0x0000002f0000720c */ /* 0x000fca0003fc6270 */
[----:B------:R-:W0:Y:S08]  /*1b10*/  @!P0 LDC.64 R28, c[0x0][0x228] ;  /* 0x00008a00ff1c8b82 */ /* 0x000e300000000a00 */
[----:B------:R-:W0:Y:S08]  /*1b20*/  @!P6 LDC.64 R30, c[0x0][0x220] ;  /* 0x00008800ff1eeb82 */ /* 0x000e300000000a00 */
[----:B------:R-:W0:Y:S01]  /*1b30*/  @!P6 LDC.64 R32, c[0x0][0x228] ;  /* 0x00008a00ff20eb82 */ /* 0x000e220000000a00 */
[----:B-1----:R-:W-:Y:S01]  /*1b40*/  CS2R R12, SRZ ;  /* 0x00000000000c7805 */ /* 0x002fe2000001ff00 */
[----:B----4-:R-:W-:-:S04]  /*1b50*/  @!P5 IMAD.WIDE.U32 R40, R11, 0x8, R40 ;  /* 0x000000080b28d825 */ /* 0x010fc800078e0028 */
[C---:B---3--:R-:W-:Y:S01]  /*1b60*/  @!P4 IMAD.WIDE.U32 R38, R15.reuse, 0x8, R38 ;  /* 0x000000080f26c825 */ /* 0x048fe200078e0026 */
[----:B------:R1:W5:Y:S03]  /*1b70*/  @!P5 LDG.E.64 R12, desc[UR4][R40.64] ;  /* 0x00000004280cd981 */ /* 0x000366000c1e1b00 */
[----:B--2---:R-:W-:Y:S01]  /*1b80*/  @!P4 IMAD.WIDE.U32 R26, R15, 0x8, R26 ;  /* 0x000000080f1ac825 */ /* 0x004fe200078e001a */
[----:B------:R-:W-:Y:S02]  /*1b90*/  CS2R R14, SRZ ;  /* 0x00000000000e7805 */ /* 0x000fe4000001ff00 */
[----:B------:R-:W-:Y:S01]  /*1ba0*/  CS2R R18, SRZ ;  /* 0x0000000000127805 */ /* 0x000fe2000001ff00 */
[----:B------:R-:W-:Y:S01]  /*1bb0*/  @!P5 IMAD.WIDE.U32 R44, R11, 0x8, R44 ;  /* 0x000000080b2cd825 */ /* 0x000fe200078e002c */
[----:B------:R-:W-:Y:S02]  /*1bc0*/  CS2R R10, SRZ ;  /* 0x00000000000a7805 */ /* 0x000fe4000001ff00 */
[----:B------:R-:W-:Y:S01]  /*1bd0*/  CS2R R16, SRZ ;  /* 0x0000000000107805 */ /* 0x000fe2000001ff00 */
[----:B------:R2:W5:Y:S01]  /*1be0*/  @!P4 LDG.E.64 R14, desc[UR4][R38.64] ;  /* 0x00000004260ec981 */ /* 0x000562000c1e1b00 */
[----:B-1----:R-:W-:Y:S01]  /*1bf0*/  @!P2 IMAD.WIDE.U32 R40, R43, 0x8, R20 ;  /* 0x000000082b28a825 */ /* 0x002fe200078e0014 */
[----:B------:R-:W-:-:S02]  /*1c00*/  CS2R R20, SRZ ;  /* 0x0000000000147805 */ /* 0x000fc4000001ff00 */
[----:B------:R-:W5:Y:S01]  /*1c10*/  @!P5 LDG.E.64 R10, desc[UR4][R44.64] ;  /* 0x000000042c0ad981 */ /* 0x000f62000c1e1b00 */
[----:B------:R-:W-:-:S03]  /*1c20*/  @!P3 IMAD.WIDE.U32 R48, R51, 0x8, R48 ;  /* 0x000000083330b825 */ /* 0x000fc600078e0030 */
[----:B------:R1:W5:Y:S01]  /*1c30*/  @!P4 LDG.E.64 R16, desc[UR4][R26.64] ;  /* 0x000000041a10c981 */ /* 0x000362000c1e1b00 */
[----:B--2---:R-:W-:-:S03]  /*1c40*/  @!P3 IMAD.WIDE.U32 R38, R51, 0x8, R24 ;  /* 0x000000083326b825 */ /* 0x004fc600078e0018 */
[----:B------:R2:W5:Y:S01]  /*1c50*/  @!P3 LDG.E.64 R18, desc[UR4][R48.64] ;  /* 0x000000043012b981 */ /* 0x000562000c1e1b00 */
[----:B------:R-:W-:-:S03]  /*1c60*/  @!P2 IMAD.WIDE.U32 R50, R43, 0x8, R22 ;  /* 0x000000082b32a825 */ /* 0x000fc600078e0016 */
[----:B------:R3:W5:Y:S01]  /*1c70*/  @!P3 LDG.E.64 R20, desc[UR4][R38.64] ;  /* 0x000000042614b981 */ /* 0x000762000c1e1b00 */
[----:B------:R-:W-:Y:S02]  /*1c80*/  @!P6 IMAD.IADD R43, R46, 0x1, R0 ;  /* 0x000000012e2be824 */ /* 0x000fe400078e0200 */
[C---:B0-----:R-:W-:Y:S01]  /*1c90*/  @!P0 IMAD.WIDE.U32 R52, R3.reuse, 0x8, R4 ;  /* 0x0000000803348825 */ /* 0x041fe200078e0004 */
[----:B------:R-:W-:Y:S02]  /*1ca0*/  CS2R R22, SRZ ;  /* 0x0000000000167805 */ /* 0x000fe4000001ff00 */
[----:B------:R-:W-:Y:S02]  /*1cb0*/  CS2R R24, SRZ ;  /* 0x0000000000187805 */ /* 0x000fe4000001ff00 */
[----:B-1----:R-:W-:Y:S01]  /*1cc0*/  CS2R R26, SRZ ;  /* 0x00000000001a7805 */ /* 0x002fe2000001ff00 */
[----:B------:R-:W-:Y:S01]  /*1cd0*/  @!P0 IMAD.WIDE.U32 R4, R3, 0x8, R28 ;  /* 0x0000000803048825 */ /* 0x000fe200078e001c */
[----:B------:R-:W-:Y:S01]  /*1ce0*/  CS2R R28, SRZ ;  /* 0x00000000001c7805 */ /* 0x000fe2000001ff00 */
[----:B------:R0:W5:Y:S02]  /*1cf0*/  @!P2 LDG.E.64 R22, desc[UR4][R40.64] ;  /* 0x000000042816a981 */ /* 0x000164000c1e1b00 */
[C---:B------:R-:W-:Y:S01]  /*1d00*/  @!P6 IMAD.WIDE.U32 R44, R43.reuse, 0x8, R30 ;  /* 0x000000082b2ce825 */ /* 0x040fe200078e001e */
[----:B------:R-:W-:Y:S01]  /*1d10*/  CS2R R30, SRZ ;  /* 0x00000000001e7805 */ /* 0x000fe2000001ff00 */
[----:B------:R0:W5:Y:S02]  /*1d20*/  @!P2 LDG.E.64 R24, desc[UR4][R50.64] ;  /* 0x000000043218a981 */ /* 0x000164000c1e1b00 */
[----:B--2---:R-:W-:Y:S01]  /*1d30*/  @!P6 IMAD.WIDE.U32 R48, R43, 0x8, R32 ;  /* 0x000000082b30e825 */ /* 0x004fe200078e0020 */
[----:B------:R-:W-:Y:S01]  /*1d40*/  CS2R R32, SRZ ;  /* 0x0000000000207805 */ /* 0x000fe2000001ff00 */
[----:B------:R0:W5:Y:S02]  /*1d50*/  @!P0 LDG.E.64 R26, desc[UR4][R52.64] ;  /* 0x00000004341a8981 */ /* 0x000164000c1e1b00 */
[C---:B---3--:R-:W-:Y:S01]  /*1d60*/  @!P1 IMAD.WIDE.U32 R38, R2.reuse, 0x8, R34 ;  /* 0x0000000802269825 */ /* 0x048fe200078e0022 */
[----:B------:R-:W-:Y:S01]  /*1d70*/  CS2R R34, SRZ ;  /* 0x0000000000227805 */ /* 0x000fe2000001ff00 */
[----:B------:R0:W5:Y:S02]  /*1d80*/  @!P0 LDG.E.64 R28, desc[UR4][R4.64] ;  /* 0x00000004041c8981 */ /* 0x000164000c1e1b00 */
[----:B------:R-:W-:Y:S01]  /*1d90*/  @!P1 IMAD.WIDE.U32 R36, R2, 0x8, R36 ;  /* 0x0000000802249825 */ /* 0x000fe200078e0024 */
[----:B------:R-:W-:Y:S01]  /*1da0*/  CS2R R2, SRZ ;  /* 0x0000000000027805 */ /* 0x000fe2000001ff00 */
[----:B------:R0:W5:Y:S04]  /*1db0*/  @!P6 LDG.E.64 R30, desc[UR4][R44.64] ;  /* 0x000000042c1ee981 */ /* 0x000168000c1e1b00 */
        /* <DEDUP_REMOVED lines=9> */
[----:B------:R-:W-:Y:S01]  /*1e50*/  IMAD.MOV.U32 R0, RZ, RZ, R2 ;  /* 0x000000ffff007224 */ /* 0x000fe200078e0002 */
[----:B------:R-:W-:Y:S01]  /*1e60*/  MOV R2, 0x1eb0 ;  /* 0x00001eb000027802 */ /* 0x000fe20000000f00 */
[----:B0-----:R-:W-:Y:S02]  /*1e70*/  IMAD.MOV.U32 R4, RZ, RZ, R3 ;  /* 0x000000ffff047224 */ /* 0x001fe400078e0003 */
[----:B------:R-:W-:Y:S02]  /*1e80*/  IMAD.MOV.U32 R5, RZ, RZ, R34 ;  /* 0x000000ffff057224 */ /* 0x000fe400078e0022 */
[----:B------:R-:W-:-:S07]  /*1e90*/  IMAD.MOV.U32 R3, RZ, RZ, R35 ;  /* 0x000000ffff037224 */ /* 0x000fce00078e0023 */
[----:B------:R-:W-:Y:S05]  /*1ea0*/  CALL.REL.NOINC `($__internal_46_$__cuda_sm20_rem_s64) ;  /* 0x0000001800f47944 */ /* 0x000fea0003c00000 */
[----:B------:R-:W-:Y:S01]  /*1eb0*/  IMAD.MOV.U32 R2, RZ, RZ, R3 ;  /* 0x000000ffff027224 */ /* 0x000fe200078e0003 */
[----:B------:R-:W-:Y:S01]  /*1ec0*/  MOV R3, R0 ;  /* 0x0000000000037202 */ /* 0x000fe20000000f00 */
[----:B------:R-:W-:Y:S06]  /*1ed0*/  BRA `(.L_x_48484) ;  /* 0x0000000000487947 */ /* 0x000fec0003800000 */
.L_x_48483:
        /* <DEDUP_REMOVED lines=8> */
[----:B------:R-:W-:Y:S01]  /*1f60*/  IMAD.HI.U32 R5, R5, R3, R4 ;  /* 0x0000000305057227 */ /* 0x000fe200078e0004 */
[----:B------:R-:W-:-:S05]  /*1f70*/  HFMA2.MMA R3, -RZ, RZ, 0, 0 ;  /* 0x00000000ff037435 */ /* 0x000fca00000001ff */
        /* <DEDUP_REMOVED lines=8> */
.L_x_48484:
[----:B------:R-:W-:Y:S05]  /*2000*/  BSYNC B1 ;  /* 0x0000000000017941 */ /* 0x000fea0003800000 */
.L_x_48482:
        /* <DEDUP_REMOVED lines=10> */
.L_x_48481:
[----:B------:R-:W-:Y:S05]  /*20b0*/  BSYNC B0 ;  /* 0x0000000000007941 */ /* 0x000fea0003800000 */
.L_x_48480:
[----:B-----5:R-:W-:Y:S01]  /*20c0*/  VIADD R34, R42, 0x80 ;  /* 0x000000802a227836 */ /* 0x020fe20000000000 */
        /* <DEDUP_REMOVED lines=13> */
[----:B------:R-:W-:Y:S01]  /*21a0*/  MOV R2, R3 ;  /* 0x0000000300027202 */ /* 0x000fe20000000f00 */
[----:B------:R-:W-:Y:S01]  /*21b0*/  IMAD.MOV.U32 R3, RZ, RZ, R0 ;  /* 0x000000ffff037224 */ /* 0x000fe200078e0000 */
[----:B------:R-:W-:Y:S06]  /*21c0*/  BRA `(.L_x_48489) ;  /* 0x00000000004c7947 */ /* 0x000fec0003800000 */
.L_x_48488:
[----:B------:R-:W1:Y:S01]  /*21d0*/  I2F.U32.RP R0, R8 ;  /* 0x0000000800007306 */ /* 0x000e620000209000 */
[----:B------:R-:W-:-:S07]  /*21e0*/  ISETP.NE.U32.AND P2, PT, R8, RZ, PT ;  /* 0x000000ff0800720c */ /* 0x000fce0003f45070 */
[----:B-1----:R-:W1:Y:S02]  /*21f0*/  MUFU.RCP R0, R0 ;  /* 0x0000000000007308 */ /* 0x002e640000001000 */
[----:B-1----:R-:W-:-:S06]  /*2200*/  VIADD R2, R0, 0xffffffe ;  /* 0x0ffffffe00027836 */ /* 0x002fcc0000000000 */
[----:B------:R1:W0:Y:S02]  /*2210*/  F2I.FTZ.U32.TRUNC.NTZ R3, R2 ;  /* 0x0000000200037305 */ /* 0x000224000021f000 */
[----:B-1----:R-:W-:Y:S02]  /*2220*/  IMAD.MOV.U32 R2, RZ, RZ, RZ ;  /* 0x000000ffff027224 */ /* 0x002fe400078e00ff */
[----:B0-----:R-:W-:-:S04]  /*2230*/  IMAD.MOV R5, RZ, RZ, -R3 ;  /* 0x000000ffff057224 */ /* 0x001fc800078e0a03 */
        /* <DEDUP_REMOVED lines=12> */
.L_x_48489:
[----:B------:R-:W-:Y:S05]  /*2300*/  BSYNC B1 ;  /* 0x0000000000017941 */ /* 0x000fea0003800000 */
.L_x_48487:
        /* <DEDUP_REMOVED lines=10> */
.L_x_48486:
[----:B------:R-:W-:Y:S05]  /*23b0*/  BSYNC B0 ;  /* 0x0000000000007941 */ /* 0x000fea0003800000 */
.L_x_48485:
        /* <DEDUP_REMOVED lines=9> */
[----:B0-----:R-:W-:Y:S01]  /*2450*/  MOV R5, R12 ;  /* 0x0000000c00057202 */ /* 0x001fe20000000f00 */
[----:B------:R-:W-:Y:S01]  /*2460*/  IMAD.MOV.U32 R4, RZ, RZ, R11 ;  /* 0x000000ffff047224 */ /* 0x000fe200078e000b */
[----:B------:R-:W-:Y:S01]  /*2470*/  MOV R2, 0x24a0 ;  /* 0x000024a000027802 */ /* 0x000fe20000000f00 */
[----:B------:R-:W-:-:S07]  /*2480*/  IMAD.MOV.U32 R3, RZ, RZ, R13 ;  /* 0x000000ffff037224 */ /* 0x000fce00078e000d */
[----:B------:R-:W-:Y:S05]  /*2490*/  CALL.REL.NOINC `($__internal_46_$__cuda_sm20_rem_s64) ;  /* 0x0000001400787944 */ /* 0x000fea0003c00000 */
[----:B------:R-:W-:Y:S02]  /*24a0*/  IMAD.MOV.U32 R2, RZ, RZ, R3 ;  /* 0x000000ffff027224 */ /* 0x000fe400078e0003 */
[----:B------:R-:W-:Y:S01]  /*24b0*/  IMAD.MOV.U32 R3, RZ, RZ, R0 ;  /* 0x000000ffff037224 */ /* 0x000fe200078e0000 */
[----:B------:R-:W-:Y:S06]  /*24c0*/  BRA `(.L_x_48494) ;  /* 0x00000000004c7947 */ /* 0x000fec0003800000 */
.L_x_48493:
        /* <DEDUP_REMOVED lines=19> */
.L_x_48494:
[----:B------:R-:W-:Y:S05]  /*2600*/  BSYNC B1 ;  /* 0x0000000000017941 */ /* 0x000fea0003800000 */
.L_x_48492:
        /* <DEDUP_REMOVED lines=10> */
.L_x_48491:
[----:B------:R-:W-:Y:S05]  /*26b0*/  BSYNC B0 ;  /* 0x0000000000007941 */ /* 0x000fea0003800000 */
.L_x_48490:
        /* <DEDUP_REMOVED lines=8> */
[----:B------:R-:W-:Y:S01]  /*2740*/  MOV R0, R14 ;  /* 0x0000000e00007202 */ /* 0x000fe20000000f00 */
[----:B0-----:R-:W-:Y:S01]  /*2750*/  IMAD.MOV.U32 R4, RZ, RZ, R15 ;  /* 0x000000ffff047224 */ /* 0x001fe200078e000f */
[----:B------:R-:W-:Y:S01]  /*2760*/  MOV R2, 0x27a0 ;  /* 0x000027a000027802 */ /* 0x000fe20000000f00 */
[----:B------:R-:W-:Y:S02]  /*2770*/  IMAD.MOV.U32 R5, RZ, RZ, R16 ;  /* 0x000000ffff057224 */ /* 0x000fe400078e0010 */
[----:B------:R-:W-:-:S07]  /*2780*/  IMAD.MOV.U32 R3, RZ, RZ, R17 ;  /* 0x000000ffff037224 */ /* 0x000fce00078e0011 */
[----:B------:R-:W-:Y:S05]  /*2790*/  CALL.REL.NOINC `($__internal_46_$__cuda_sm20_rem_s64) ;  /* 0x0000001000b87944 */ /* 0x000fea0003c00000 */
[----:B------:R-:W-:Y:S02]  /*27a0*/  IMAD.MOV.U32 R2, RZ, RZ, R3 ;  /* 0x000000ffff027224 */ /* 0x000fe400078e0003 */
[----:B------:R-:W-:Y:S01]  /*27b0*/  IMAD.MOV.U32 R3, RZ, RZ, R0 ;  /* 0x000000ffff037224 */ /* 0x000fe200078e0000 */
[----:B------:R-:W-:Y:S06]  /*27c0*/  BRA `(.L_x_48499) ;  /* 0x00000000004c7947 */ /* 0x000fec0003800000 */
.L_x_48498:
[----:B------:R-:W1:Y:S01]  /*27d0*/  I2F.U32.RP R0, R16 ;  /* 0x0000001000007306 */ /* 0x000e620000209000 */
[----:B------:R-:W-:-:S07]  /*27e0*/  ISETP.NE.U32.AND P2, PT, R16, RZ, PT ;  /* 0x000000ff1000720c */ /* 0x000fce0003f45070 */
[----:B-1----:R-:W1:Y:S02]  /*27f0*/  MUFU.RCP R0, R0 ;  /* 0x0000000000007308 */ /* 0x002e640000001000 */
[----:B-1----:R-:W-:-:S06]  /*2800*/  VIADD R2, R0, 0xffffffe ;  /* 0x0ffffffe00027836 */ /* 0x002fcc0000000000 */
[----:B------:R1:W0:Y:S02]  /*2810*/  F2I.FTZ.U32.TRUNC.NTZ R3, R2 ;  /* 0x0000000200037305 */ /* 0x000224000021f000 */
[----:B-1----:R-:W-:Y:S01]  /*2820*/  IMAD.MOV.U32 R2, RZ, RZ, RZ ;  /* 0x000000ffff027224 */ /* 0x002fe200078e00ff */
[----:B0-----:R-:W-:-:S05]  /*2830*/  IADD3 R5, RZ, -R3, RZ ;  /* 0x80000003ff057210 */ /* 0x001fca0007ffe0ff */
        /* <DEDUP_REMOVED lines=12> */
.L_x_48499:
[----:B------:R-:W-:Y:S05]  /*2900*/  BSYNC B1 ;  /* 0x0000000000017941 */ /* 0x000fea0003800000 */
.L_x_48497:
        /* <DEDUP_REMOVED lines=10> */
.L_x_48496:
[----:B------:R-:W-:Y:S05]  /*29b0*/  BSYNC B0 ;  /* 0x0000000000007941 */ /* 0x000fea0003800000 */
.L_x_48495:
        /* <DEDUP_REMOVED lines=17> */
.L_x_48503:
        /* <DEDUP_REMOVED lines=19> */
.L_x_48504:
[----:B------:R-:W-:Y:S05]  /*2c00*/  BSYNC B1 ;  /* 0x0000000000017941 */ /* 0x000fea0003800000 */
.L_x_48502:
        /* <DEDUP_REMOVED lines=10> */
.L_x_48501:
[----:B------:R-:W-:Y:S05]  /*2cb0*/  BSYNC B0 ;  /* 0x0000000000007941 */ /* 0x000fea0003800000 */
.L_x_48500:
        /* <DEDUP_REMOVED lines=10> */
[----:B0-----:R-:W-:Y:S01]  /*2d60*/  IMAD.MOV.U32 R4, RZ, RZ, R23 ;  /* 0x000000ffff047224 */ /* 0x001fe200078e0017 */
[----:B------:R-:W-:Y:S01]  /*2d70*/  MOV R2, 0x2da0 ;  /* 0x00002da000027802 */ /* 0x000fe20000000f00 */
[----:B------:R-:W-:-:S07]  /*2d80*/  IMAD.MOV.U32 R5, RZ, RZ, R24 ;  /* 0x000000ffff057224 */ /* 0x000fce00078e0018 */
[----:B------:R-:W-:Y:S05]  /*2d90*/  CALL.REL.NOINC `($__internal_46_$__cuda_sm20_rem_s64) ;  /* 0x0000000c00387944 */ /* 0x000fea0003c00000 */
[----:B------:R-:W-:Y:S02]  /*2da0*/  IMAD.MOV.U32 R2, RZ, RZ, R3 ;  /* 0x000000ffff027224 */ /* 0x000fe400078e0003 */
[----:B------:R-:W-:Y:S01]  /*2db0*/  IMAD.MOV.U32 R3, RZ, RZ, R0 ;  /* 0x000000ffff037224 */ /* 0x000fe200078e0000 */
[----:B------:R-:W-:Y:S06]  /*2dc0*/  BRA `(.L_x_48509) ;  /* 0x00000000004c7947 */ /* 0x000fec0003800000 */
.L_x_48508:
        /* <DEDUP_REMOVED lines=17> */
[----:B------:R-:W-:-:S05]  /*2ee0*/  @!P2 LOP3.LUT R23, RZ, R24, RZ, 0x33, !PT ;  /* 0x00000018ff17a212 */ /* 0x000fca00078e33ff */
[----:B------:R-:W-:-:S07]  /*2ef0*/  IMAD.MOV.U32 R2, RZ, RZ, R23 ;  /* 0x000000ffff027224 */ /* 0x000fce00078e0017 */
.L_x_48509:
[----:B------:R-:W-:Y:S05]  /*2f00*/  BSYNC B1 ;  /* 0x0000000000017941 */ /* 0x000fea0003800000 */
.L_x_48507:
        /* <DEDUP_REMOVED lines=10> */
.L_x_48506:
[----:B------:R-:W-:Y:S05]  /*2fb0*/  BSYNC B0 ;  /* 0x0000000000007941 */ /* 0x000fea0003800000 */
.L_x_48505:
        /* <DEDUP_REMOVED lines=17> */
.L_x_48513:
[----:B------:R-:W1:Y:S01]  /*30d0*/  I2F.U32.RP R0, R28 ;  /* 0x0000001c00007306 */ /* 0x000e620000209000 */
[----:B------:R-:W-:-:S07]  /*30e0*/  ISETP.NE.U32.AND P2, PT, R28, RZ, PT ;  /* 0x000000ff1c00720c */ /* 0x000fce0003f45070 */
[----:B-1----:R-:W1:Y:S02]  /*30f0*/  MUFU.RCP R0, R0 ;  /* 0x0000000000007308 */ /* 0x002e640000001000 */
[----:B-1----:R-:W-:-:S06]  /*3100*/  VIADD R2, R0, 0xffffffe ;  /* 0x0ffffffe00027836 */ /* 0x002fcc0000000000 */
[----:B------:R1:W0:Y:S02]  /*3110*/  F2I.FTZ.U32.TRUNC.NTZ R3, R2 ;  /* 0x0000000200037305 */ /* 0x000224000021f000 */
[----:B-1----:R-:W-:Y:S01]  /*3120*/  HFMA2.MMA R2, -RZ, RZ, 0, 0 ;  /* 0x00000000ff027435 */ /* 0x002fe200000001ff */
[----:B0-----:R-:W-:-:S04]  /*3130*/  IMAD.MOV R5, RZ, RZ, -R3 ;  /* 0x000000ffff057224 */ /* 0x001fc800078e0a03 */
[----:B------:R-:W-:-:S05]  /*3140*/  IMAD R5, R5, R28, RZ ;  /* 0x0000001c05057224 */ /* 0x000fca00078e02ff */
        /* <DEDUP_REMOVED lines=11> */
.L_x_48514:
[----:B------:R-:W-:Y:S05]  /*3200*/  BSYNC B1 ;  /* 0x0000000000017941 */ /* 0x000fea0003800000 */
.L_x_48512:
        /* <DEDUP_REMOVED lines=10> */
.L_x_48511:
[----:B------:R-:W-:Y:S05]  /*32b0*/  BSYNC B0 ;  /* 0x0000000000007941 */ /* 0x000fea0003800000 */
.L_x_48510:
[----:B------:R-:W-:Y:S01]  /*32c0*/  IADD3 R0, R42, 0x380, RZ ;  /* 0x000003802a007810 */ /* 0x000fe20007ffe0ff */
[----:B------:R-:W-:Y:S03]  /*32d0*/  BSSY B0, `(.L_x_48515) ;  /* 0x000002e000007945 */ /* 0x000fe60003800000 */
        /* <DEDUP_REMOVED lines=12> */
[----:B------:R-:W-:Y:S02]  /*33a0*/  IMAD.MOV.U32 R2, RZ, RZ, R3 ;  /* 0x000000ffff027224 */ /* 0x000fe400078e0003 */
[----:B------:R-:W-:Y:S01]  /*33b0*/  IMAD.MOV.U32 R3, RZ, RZ, R0 ;  /* 0x000000ffff037224 */ /* 0x000fe200078e0000 */
[----:B------:R-:W-:Y:S06]  /*33c0*/  BRA `(.L_x_48519) ;  /* 0x00000000004c7947 */ /* 0x000fec0003800000 */
.L_x_48518:
[----:B------:R-:W1:Y:S01]  /*33d0*/  I2F.U32.RP R0, R32 ;  /* 0x0000002000007306 */ /* 0x000e620000209000 */
[----:B------:R-:W-:-:S07]  /*33e0*/  ISETP.NE.U32.AND P2, PT, R32, RZ, PT ;  /* 0x000000ff2000720c */ /* 0x000fce0003f45070 */
[----:B-1----:R-:W1:Y:S02]  /*33f0*/  MUFU.RCP R0, R0 ;  /* 0x0000000000007308 */ /* 0x002e640000001000 */
[----:B-1----:R-:W-:-:S06]  /*3400*/  IADD3 R2, R0, 0xffffffe, RZ ;  /* 0x0ffffffe00027810 */ /* 0x002fcc0007ffe0ff */
[----:B------:R1:W0:Y:S02]  /*3410*/  F2I.FTZ.U32.TRUNC.NTZ R3, R2 ;  /* 0x0000000200037305 */ /* 0x000224000021f000 */
[----:B-1----:R-:W-:Y:S02]  /*3420*/  IMAD.MOV.U32 R2, RZ, RZ, RZ ;  /* 0x000000ffff027224 */ /* 0x002fe400078e00ff */
[----:B0-----:R-:W-:-:S04]  /*3430*/  IMAD.MOV R5, RZ, RZ, -R3 ;  /* 0x000000ffff057224 */ /* 0x001fc800078e0a03 */
[----:B------:R-:W-:-:S04]  /*3440*/  IMAD R5, R5, R32, RZ ;  /* 0x0000002005057224 */ /* 0x000fc800078e02ff */
        /* <DEDUP_REMOVED lines=11> */
.L_x_48519:
[----:B------:R-:W-:Y:S05]  /*3500*/  BSYNC B1 ;  /* 0x0000000000017941 */ /* 0x000fea0003800000 */
.L_x_48517:
        /* <DEDUP_REMOVED lines=10> */
.L_x_48516:
[----:B------:R-:W-:Y:S05]  /*35b0*/  BSYNC B0 ;  /* 0x0000000000007941 */ /* 0x000fea0003800000 */
.L_x_48515:
[----:B------:R-:W1:Y:S01]  /*35c0*/  @!P1 S2R R15, SR_TID.X ;  /* 0x00000000000f9919 */ /* 0x000e620000002100 */
[----:B0-----:R-:W0:Y:S01]  /*35d0*/  @!P1 LDC.64 R4, c[0x0][0x218] ;  /* 0x00008600ff049b82 */ /* 0x001e220000000a00 */
[----:B------:R-:W-:Y:S01]  /*35e0*/  @!P1 IMAD.MOV.U32 R53, RZ, RZ, R51 ;  /* 0x000000ffff359224 */ /* 0x000fe200078e0033 */
[----:B------:R-:W-:Y:S01]  /*35f0*/  BSSY B0, `(.L_x_48520) ;  /* 0x000003f000007945 */ /* 0x000fe20003800000 */
[----:B------:R-:W-:-:S03]  /*3600*/  @!P1 IMAD.MOV.U32 R42, RZ, RZ, R34 ;  /* 0x000000ffff2a9224 */ /* 0x000fc600078e0022 */
[----:B------:R-:W-:Y:S02]  /*3610*/  BSSY B1, `(.L_x_48521) ;  /* 0x0000033000017945 */ /* 0x000fe40003800000 */
[----:B------:R-:W-:Y:S01]  /*3620*/  ISETP.GE.AND P0, PT, R42, R47, PT ;  /* 0x0000002f2a00720c */ /* 0x000fe20003f06270 */
[----:B-1----:R-:W-:-:S04]  /*3630*/  @!P1 IMAD.IADD R15, R46, 0x1, R15 ;  /* 0x000000012e0f9824 */ /* 0x002fc800078e020f */
[----:B0-----:R-:W-:-:S05]  /*3640*/  @!P1 IMAD.WIDE.U32 R4, R15, 0x8, R4 ;  /* 0x000000080f049825 */ /* 0x001fca00078e0004 */
[----:B------:R0:W-:Y:S03]  /*3650*/  @!P1 STG.E.64 desc[UR4][R4.64], R52 ;  /* 0x0000003404009986 */ /* 0x0001e6000c101b04 */
[----:B------:R-:W-:Y:S05]  /*3660*/  @P0 BRA `(.L_x_48522) ;  /* 0x0000000000380947 */ /* 0x000fea0003800000 */
[----:B0-----:R-:W0:Y:S01]  /*3670*/  LDC.64 R4, c[0x0][0x218] ;  /* 0x00008600ff047b82 */ /* 0x001e220000000a00 */
[----:B------:R-:W-:Y:S01]  /*3680*/  IMAD.IADD R15, R46, 0x1, R42 ;  /* 0x000000012e0f7824 */ /* 0x000fe200078e022a */
[----:B------:R-:W-:Y:S01]  /*3690*/  IADD3 R42, R42, 0x80, RZ ;  /* 0x000000802a2a7810 */ /* 0x000fe20007ffe0ff */
[----:B------:R-:W-:-:S03]  /*36a0*/  IMAD.MOV.U32 R51, RZ, RZ, R49 ;  /* 0x000000ffff337224 */ /* 0x000fc600078e0031 */
[----:B------:R-:W-:Y:S01]  /*36b0*/  ISETP.GE.AND P0, PT, R42, R47, PT ;  /* 0x0000002f2a00720c */ /* 0x000fe20003f06270 */
[----:B0-----:R-:W-:-:S05]  /*36c0*/  IMAD.WIDE.U32 R4, R15, 0x8, R4 ;  /* 0x000000080f047825 */ /* 0x001fca00078e0004 */
[----:B------:R0:W-:Y:S07]  /*36d0*/  STG.E.64 desc[UR4][R4.64], R50 ;  /* 0x0000003204007986 */ /* 0x0001ee000c101b04 */
[----:B------:R-:W-:Y:S05]  /*36e0*/  @P0 BRA `(.L_x_48523) ;  /* 0x0000000000400947 */ /* 0x000fea0003800000 */
[----:B0-----:R-:W0:Y:S01]  /*36f0*/  LDC.64 R4, c[0x0][0x218] ;  /* 0x00008600ff047b82 */ /* 0x001e220000000a00 */
[----:B------:R-:W-:Y:S02]  /*3700*/  IMAD.IADD R15, R46, 0x1, R42 ;  /* 0x000000012e0f7824 */ /* 0x000fe400078e022a */
[----:B------:R-:W-:Y:S02]  /*3710*/  IMAD.MOV.U32 R49, RZ, RZ, R35 ;  /* 0x000000ffff317224 */ /* 0x000fe400078e0023 */
[----:B------:R-:W-:Y:S02]  /*3720*/  VIADD R42, R42, 0x80 ;  /* 0x000000802a2a7836 */ /* 0x000fe40000000000 */
[----:B0-----:R-:W-:-:S05]  /*3730*/  IMAD.WIDE.U32 R4, R15, 0x8, R4 ;  /* 0x000000080f047825 */ /* 0x001fca00078e0004 */
[----:B------:R1:W-:Y:S02]  /*3740*/  STG.E.64 desc[UR4][R4.64], R48 ;  /* 0x0000003004007986 */ /* 0x0003e4000c101b04 */
.L_x_48522:
[----:B------:R-:W-:-:S13]  /*3750*/  ISETP.GE.AND P0, PT, R42, R47, PT ;  /* 0x0000002f2a00720c */ /* 0x000fda0003f06270 */
[----:B------:R-:W-:Y:S05]  /*3760*/  @P0 BRA `(.L_x_48524) ;  /* 0x0000000000480947 */ /* 0x000fea0003800000 */
[----:B01----:R-:W0:Y:S01]  /*3770*/  LDC.64 R4, c[0x0][0x218] ;  /* 0x00008600ff047b82 */ /* 0x003e220000000a00 */
[-C--:B------:R-:W-:Y:S01]  /*3780*/  LOP3.LUT R13, R13, R12.reuse, RZ, 0x3c, !PT ;  /* 0x0000000c0d0d7212 */ /* 0x080fe200078e3cff */
[----:B------:R-:W-:Y:S02]  /*3790*/  IMAD.IADD R15, R46, 0x1, R42 ;  /* 0x000000012e0f7824 */ /* 0x000fe400078e022a */
[----:B------:R-:W-:Y:S01]  /*37a0*/  VIADD R42, R42, 0x80 ;  /* 0x000000802a2a7836 */ /* 0x000fe20000000000 */
[----:B------:R-:W-:-:S04]  /*37b0*/  LOP3.LUT R12, R13, R12, RZ, 0x3c, !PT ;  /* 0x0000000c0d0c7212 */ /* 0x000fc800078e3cff */
[----:B------:R-:W-:Y:S01]  /*37c0*/  LOP3.LUT R13, R13, R12, RZ, 0x3c, !PT ;  /* 0x0000000c0d0d7212 */ /* 0x000fe200078e3cff */
[----:B0-----:R-:W-:-:S05]  /*37d0*/  IMAD.WIDE.U32 R4, R15, 0x8, R4 ;  /* 0x000000080f047825 */ /* 0x001fca00078e0004 */
[----:B------:R1:W-:Y:S02]  /*37e0*/  STG.E.64 desc[UR4][R4.64], R12 ;  /* 0x0000000c04007986 */ /* 0x0003e4000c101b04 */
.L_x_48523:
[----:B------:R-:W-:-:S13]  /*37f0*/  ISETP.GE.AND P0, PT, R42, R47, PT ;  /* 0x0000002f2a00720c */ /* 0x000fda0003f06270 */
[----:B------:R-:W-:Y:S05]  /*3800*/  @P0 BRA `(.L_x_48525) ;  /* 0x00000000004c0947 */ /* 0x000fea0003800000 */
[----:B01----:R-:W0:Y:S01]  /*3810*/  LDC.64 R4, c[0x0][0x218] ;  /* 0x00008600ff047b82 */ /* 0x003e220000000a00 */
[-C--:B------:R-:W-:Y:S01]  /*3820*/  LOP3.LUT R11, R11, R10.reuse, RZ, 0x3c, !PT ;  /* 0x0000000a0b0b7212 */ /* 0x080fe200078e3cff */
[----:B------:R-:W-:Y:S01]  /*3830*/  IMAD.IADD R13, R46, 0x1, R42 ;  /* 0x000000012e0d7824 */ /* 0x000fe200078e022a */
[----:B------:R-:W-:Y:S02]  /*3840*/  IADD3 R42, R42, 0x80, RZ ;  /* 0x000000802a2a7810 */ /* 0x000fe40007ffe0ff */
[----:B------:R-:W-:-:S04]  /*3850*/  LOP3.LUT R10, R11, R10, RZ, 0x3c, !PT ;  /* 0x0000000a0b0a7212 */ /* 0x000fc800078e3cff */
[----:B------:R-:W-:Y:S01]  /*3860*/  LOP3.LUT R11, R11, R10, RZ, 0x3c, !PT ;  /* 0x0000000a0b0b7212 */ /* 0x000fe200078e3cff */
[----:B0-----:R-:W-:-:S05]  /*3870*/  IMAD.WIDE.U32 R4, R13, 0x8, R4 ;  /* 0x000000080d047825 */ /* 0x001fca00078e0004 */
[----:B------:R2:W-:Y:S02]  /*3880*/  STG.E.64 desc[UR4][R4.64], R10 ;  /* 0x0000000a04007986 */ /* 0x0005e4000c101b04 */
.L_x_48524:
[----:B------:R-:W-:-:S13]  /*3890*/  ISETP.GE.AND P0, PT, R42, R47, PT ;  /* 0x0000002f2a00720c */ /* 0x000fda0003f06270 */
[----:B------:R-:W-:Y:S05]  /*38a0*/  @P0 BREAK B1 ;  /* 0x0000000000010942 */ /* 0x000fea0003800000 */
[----:B------:R-:W-:Y:S05]  /*38b0*/  @P0 BRA `(.L_x_48526) ;  /* 0x0000000000480947 */ /* 0x000fea0003800000 */
[----:B012---:R-:W0:Y:S01]  /*38c0*/  LDC.64 R4, c[0x0][0x218] ;  /* 0x00008600ff047b82 */ /* 0x007e220000000a00 */
[-C--:B------:R-:W-:Y:S01]  /*38d0*/  LOP3.LUT R9, R9, R8.reuse, RZ, 0x3c, !PT ;  /* 0x0000000809097212 */ /* 0x080fe200078e3cff */
[----:B------:R-:W-:Y:S02]  /*38e0*/  IMAD.IADD R11, R46, 0x1, R42 ;  /* 0x000000012e0b7824 */ /* 0x000fe400078e022a */
[----:B------:R-:W-:Y:S01]  /*38f0*/  VIADD R42, R42, 0x80 ;  /* 0x000000802a2a7836 */ /* 0x000fe20000000000 */
[----:B------:R-:W-:-:S04]  /*3900*/  LOP3.LUT R8, R9, R8, RZ, 0x3c, !PT ;  /* 0x0000000809087212 */ /* 0x000fc800078e3cff */
[----:B------:R-:W-:Y:S01]  /*3910*/  LOP3.LUT R9, R9, R8, RZ, 0x3c, !PT ;  /* 0x0000000809097212 */ /* 0x000fe200078e3cff */
[----:B0-----:R-:W-:-:S05]  /*3920*/  IMAD.WIDE.U32 R4, R11, 0x8, R4 ;  /* 0x000000080b047825 */ /* 0x001fca00078e0004 */
[----:B------:R2:W-:Y:S02]  /*3930*/  STG.E.64 desc[UR4][R4.64], R8 ;  /* 0x0000000804007986 */ /* 0x0005e4000c101b04 */
.L_x_48525:
[----:B------:R-:W-:Y:S05]  /*3940*/  BSYNC B1 ;  /* 0x0000000000017941 */ /* 0x000fea0003800000 */
.L_x_48521:
[----:B------:R-:W-:-:S13]  /*3950*/  ISETP.GE.AND P0, PT, R42, R47, PT ;  /* 0x0000002f2a00720c */ /* 0x000fda0003f06270 */
[----:B012---:R-:W0:Y:S01]  /*3960*/  @!P0 LDC.64 R4, c[0x0][0x218] ;  /* 0x00008600ff048b82 */ /* 0x007e220000000a00 */
[-C--:B------:R-:W-:Y:S01]  /*3970*/  @!P0 LOP3.LUT R7, R7, R6.reuse, RZ, 0x3c, !PT ;  /* 0x0000000607078212 */ /* 0x080fe200078e3cff */
[----:B------:R-:W-:Y:S02]  /*3980*/  @!P0 IMAD.IADD R9, R46, 0x1, R42 ;  /* 0x000000012e098824 */ /* 0x000fe400078e022a */
[----:B------:R-:W-:Y:S01]  /*3990*/  @!P0 VIADD R42, R42, 0x80 ;  /* 0x000000802a2a8836 */ /* 0x000fe20000000000 */
[----:B------:R-:W-:-:S04]  /*39a0*/  @!P0 LOP3.LUT R6, R7, R6, RZ, 0x3c, !PT ;  /* 0x0000000607068212 */ /* 0x000fc800078e3cff */
[----:B------:R-:W-:Y:S01]  /*39b0*/  @!P0 LOP3.LUT R7, R7, R6, RZ, 0x3c, !PT ;  /* 0x0000000607078212 */ /* 0x000fe200078e3cff */
[----:B0-----:R-:W-:-:S05]  /*39c0*/  @!P0 IMAD.WIDE.U32 R4, R9, 0x8, R4 ;  /* 0x0000000809048825 */ /* 0x001fca00078e0004 */
[----:B------:R3:W-:Y:S02]  /*39d0*/  @!P0 STG.E.64 desc[UR4][R4.64], R6 ;  /* 0x0000000604008986 */ /* 0x0007e4000c101b04 */
.L_x_48526:
[----:B------:R-:W-:Y:S05]  /*39e0*/  BSYNC B0 ;  /* 0x0000000000007941 */ /* 0x000fea0003800000 */
.L_x_48520:
[----:B------:R-:W-:Y:S05]  /*39f0*/  WARPSYNC.ALL ;  /* 0x0000000000007948 */ /* 0x000fea0003800000 */
[----:B------:R-:W-:-:S13]  /*3a00*/  ISETP.GE.AND P0, PT, R42, R47, PT ;  /* 0x0000002f2a00720c */ /* 0x000fda0003f06270 */
[----:B------:R-:W-:Y:S05]  /*3a10*/  @P0 EXIT ;  /* 0x000000000000094d */ /* 0x000fea0003800000 */
[----:B0123--:R-:W0:Y:S01]  /*3a20*/  LDC.64 R4, c[0x0][0x218] ;  /* 0x00008600ff047b82 */ /* 0x00fe220000000a00 */
[----:B------:R-:W-:Y:S02]  /*3a30*/  IMAD.IADD R7, R46, 0x1, R42 ;  /* 0x000000012e077824 */ /* 0x000fe400078e022a */
[----:B------:R-:W-:Y:S02]  /*3a40*/  IMAD.MOV.U32 R2, RZ, RZ, R0 ;  /* 0x000000ffff027224 */ /* 0x000fe400078e0000 */
[----:B0-----:R-:W-:-:S05]  /*3a50*/  IMAD.WIDE.U32 R4, R7, 0x8, R4 ;  /* 0x0000000807047825 */ /* 0x001fca00078e0004 */
[----:B------:R-:W-:Y:S01]  /*3a60*/  STG.E.64 desc[UR4][R4.64], R2 ;  /* 0x0000000204007986 */ /* 0x000fe2000c101b04 */
[----:B------:R-:W-:Y:S05]  /*3a70*/  EXIT ;  /* 0x000000000000794d */ /* 0x000fea0003800000 */
        .weak           $__internal_46_$__cuda_sm20_rem_s64
        .type           $__internal_46_$__cuda_sm20_rem_s64,@function
        .size           $__internal_46_$__cuda_sm20_rem_s64,(.L_x_57259 - $__internal_46_$__cuda_sm20_rem_s64)
$__internal_46_$__cuda_sm20_rem_s64:
[----:B------:R-:W-:Y:S02]  /*3a80*/  IADD3 R36, P2, RZ, -R5, RZ ;  /* 0x80000005ff247210 */ /* 0x000fe40007f5e0ff */
[----:B------:R-:W-:Y:S02]  /*3a90*/  ISETP.GE.AND P0, PT, R3, RZ, PT ;  /* 0x000000ff0300720c */ /* 0x000fe40003f06270 */
[----:B------:R-:W-:Y:S02]  /*3aa0*/  IADD3.X R37, RZ, ~R3, RZ, P2, !PT ;  /* 0x80000003ff257210 */ /* 0x000fe400017fe4ff */
[----:B------:R-:W-:Y:S02]  /*3ab0*/  SEL R36, R36, R5, !P0 ;  /* 0x0000000524247207 */ /* 0x000fe40004000000 */
        /* <DEDUP_REMOVED lines=17> */
[----:B------:R-:W-:-:S04]  /*3bd0*/  IMAD.X R39, R43, 0x1, R39, P0 ;  /* 0x000000012b277824 */ /* 0x000fc800000e0627 */
[C---:B------:R-:W-:Y:S01]  /*3be0*/  IMAD.WIDE.U32 R44, R41.reuse, R36, RZ ;  /* 0x00000024292c7225 */ /* 0x040fe200078e00ff */
        /* <DEDUP_REMOVED lines=8> */
[----:B------:R-:W-:-:S04]  /*3c70*/  IMAD.HI.U32 R43, R39, R38, RZ ;  /* 0x00000026272b7227 */ /* 0x000fc800078e00ff */
[----:B------:R-:W-:Y:S01]  /*3c80*/  IMAD.HI.U32 R44, P3, R39, R44, R40 ;  /* 0x0000002c272c7227 */ /* 0x000fe20007860028 */
[----:B------:R-:W-:-:S03]  /*3c90*/  IADD3 R40, P5, RZ, -R0, RZ ;  /* 0x80000000ff287210 */ /* 0x000fc60007fbe0ff */
[----:B------:R-:W-:Y:S01]  /*3ca0*/  IMAD R41, R39, R38, RZ ;  /* 0x0000002627297224 */ /* 0x000fe200078e02ff */
[----:B------:R-:W-:Y:S02]  /*3cb0*/  SEL R40, R40, R0, !P2 ;  /* 0x0000000028287207 */ /* 0x000fe40005000000 */
[----:B------:R-:W-:Y:S02]  /*3cc0*/  IADD3.X R0, RZ, ~R4, RZ, P5, !PT ;  /* 0x80000004ff007210 */ /* 0x000fe40002ffe4ff */
[----:B------:R-:W-:Y:S02]  /*3cd0*/  IADD3 R41, P4, R41, R44, RZ ;  /* 0x0000002c29297210 */ /* 0x000fe40007f9e0ff */
[----:B------:R-:W-:Y:S01]  /*3ce0*/  SEL R0, R0, R4, !P2 ;  /* 0x0000000400007207 */ /* 0x000fe20005000000 */
[----:B------:R-:W-:Y:S02]  /*3cf0*/  IMAD.X R4, R43, 0x1, R39, P0 ;  /* 0x000000012b047824 */ /* 0x000fe400000e0627 */
[----:B------:R-:W-:-:S03]  /*3d00*/  IMAD.HI.U32 R38, R41, R40, RZ ;  /* 0x0000002829267227 */ /* 0x000fc600078e00ff */
[----:B------:R-:W-:Y:S01]  /*3d10*/  IADD3.X R4, RZ, RZ, R4, P4, P3 ;  /* 0x000000ffff047210 */ /* 0x000fe200027e6404 */
[----:B------:R-:W-:Y:S02]  /*3d20*/  IMAD.MOV.U32 R39, RZ, RZ, RZ ;  /* 0x000000ffff277224 */ /* 0x000fe400078e00ff */
[----:B------:R-:W-:-:S04]  /*3d30*/  IMAD.WIDE.U32 R38, R41, R0, R38 ;  /* 0x0000000029267225 */ /* 0x000fc800078e0026 */
[----:B------:R-:W-:-:S04]  /*3d40*/  IMAD.HI.U32 R41, P0, R4, R40, R38 ;  /* 0x0000002804297227 */ /* 0x000fc80007800026 */
[CC--:B------:R-:W-:Y:S02]  /*3d50*/  IMAD R38, R4.reuse, R0.reuse, RZ ;  /* 0x0000000004267224 */ /* 0x0c0fe400078e02ff */
[----:B------:R-:W-:-:S03]  /*3d60*/  IMAD.HI.U32 R39, R4, R0, RZ ;  /* 0x0000000004277227 */ /* 0x000fc600078e00ff */
[----:B------:R-:W-:Y:S01]  /*3d70*/  IADD3 R4, P3, R38, R41, RZ ;  /* 0x0000002926047210 */ /* 0x000fe20007f7e0ff */
[----:B------:R-:W-:-:S04]  /*3d80*/  IMAD.X R41, RZ, RZ, R39, P0 ;  /* 0x000000ffff297224 */ /* 0x000fc800000e0627 */
        /* <DEDUP_REMOVED lines=18> */
[-C--:B------:R-:W-:Y:S02]  /*3eb0*/  IADD3 R36, P3, RZ, -R38.reuse, RZ ;  /* 0x80000026ff247210 */ /* 0x080fe40007f7e0ff */
[----:B------:R-:W-:Y:S01]  /*3ec0*/  ISETP.NE.U32.AND P0, PT, R5, RZ, PT ;  /* 0x000000ff0500720c */ /* 0x000fe20003f05070 */
[----:B------:R-:W-:Y:S02]  /*3ed0*/  IMAD.MOV.U32 R5, RZ, RZ, 0x0 ;  /* 0x00000000ff057424 */ /* 0x000fe400078e00ff */
[----:B------:R-:W-:Y:S01]  /*3ee0*/  IMAD.X R4, RZ, RZ, ~R0, P3 ;  /* 0x000000ffff047224 */ /* 0x000fe200018e0e00 */
[----:B------:R-:W-:Y:S02]  /*3ef0*/  ISETP.NE.AND.EX P0, PT, R3, RZ, PT, P0 ;  /* 0x000000ff0300720c */ /* 0x000fe40003f05300 */
[----:B------:R-:W-:-:S02]  /*3f00*/  SEL R3, R36, R38, !P2 ;  /* 0x0000002624037207 */ /* 0x000fc40005000000 */
[----:B------:R-:W-:Y:S01]  /*3f10*/  SEL R0, R4, R0, !P2 ;  /* 0x0000000004007207 */ /* 0x000fe20005000000 */
[----:B------:R-:W-:Y:S01]  /*3f20*/  IMAD.MOV.U32 R4, RZ, RZ, R2 ;  /* 0x000000ffff047224 */ /* 0x000fe200078e0002 */
[----:B------:R-:W-:Y:S02]  /*3f30*/  SEL R3, R3, 0xffffffff, P0 ;  /* 0xffffffff03037807 */ /* 0x000fe40000000000 */
[----:B------:R-:W-:Y:S01]  /*3f40*/  SEL R0, R0, 0xffffffff, P0 ;  /* 0xffffffff00007807 */ /* 0x000fe20000000000 */
[----:B------:R-:W-:Y:S06]  /*3f50*/  RET.REL.NODEC R4 `(_ZN2at6native29vectorized_elementwise_kernelILi2ENS0_13BinaryFunctorIlllZZZNS0_21remainder_kernel_cudaERNS_18TensorIteratorBaseEENKUlvE_clEvENKUlvE2_clEvEUlllE_EESt5arrayIPcLm3EEEEviT0_T1_) ;  /* 0xffffffc004287950 */ /* 0x000fec0003c3ffff */
.L_x_48527:
        /* <DEDUP_REMOVED lines=10> */
.L_x_57259:


//--------------------- .text._ZN2at6native29vectorized_elementwise_kernelILi4ENS0_13BinaryFunctorIlllZZZNS0_21remainder_kernel_cudaERNS_18TensorIteratorBaseEENKUlvE_clEvENKUlvE2_clEvEUlllE_EESt5arrayIPcLm3EEEEviT0_T1_ --------------------------
	.section	.text._ZN2at6native29vectorized_elementwise_kernelILi4ENS0_13BinaryFunctorIlllZZZNS0_21remainder_kernel_cudaERNS_18TensorIteratorBaseEENKUlvE_clEvENKUlvE2_clEvEUlllE_EESt5arrayIPcLm3EEEEviT0_T1_,"ax",@progbits
	.align	128
        .global         _ZN2at6native29vectorized_elementwise_kernelILi4ENS0_13BinaryFunctorIlllZZZNS0_21remainder_kernel_cudaERNS_18TensorIteratorBaseEENKUlvE_clEvENKUlvE2_clEvEUlllE_EESt5arrayIPcLm3EEEEviT0_T1_
        .type           _ZN2at6native29vectorized_elementwise_kernelILi4ENS0_13BinaryFunctorIlllZZZNS0_21remainder_kernel_cudaERNS_18TensorIteratorBaseEENKUlvE_clEvENKUlvE2_clEvEUlllE_EESt5arrayIPcLm3EEEEviT0_T1_,@function
        .size           _ZN2at6native29vectorized_elementwise_kernelILi4ENS0_13BinaryFunctorIlllZZZNS0_21remainder_kernel_cudaERNS_18TensorIteratorBaseEENKUlvE_clEvENKUlvE2_clEvEUlllE_EESt5arrayIPcLm3EEEEviT0_T1_,(.L_x_57260 - _ZN2at6native29vectorized_elementwise_kernelILi4ENS0_13BinaryFunctorIlllZZZNS0_21remainder_kernel_cudaERNS_18TensorIteratorBaseEENKUlvE_clEvENKUlvE2_clEvEUlllE_EESt5arrayIPcLm3EEEEviT0_T1_)
        .other          _ZN2at6native29vectorized_elementwise_kernelILi4ENS0_13BinaryFunctorIlllZZZNS0_21remainder_kernel_cudaERNS_18TensorIteratorBaseEENKUlvE_clEvENKUlvE2_clEvEUlllE_EESt5arrayIPcLm3EEEEviT0_T1_,@"STO_CUDA_ENTRY STV_DEFAULT"
_ZN2at6native29vectorized_elementwise_kernelILi4ENS0_13BinaryFunctorIlllZZZNS0_21remainder_kernel_cudaERNS_18TensorIteratorBaseEENKUlvE_clEvENKUlvE2_clEvEUlllE_EESt5arrayIPcLm3EEEEviT0_T1_:
.text._ZN2at6native29vectorized_elementwise_kernelILi4ENS0_13BinaryFunctorIlllZZZNS0_21remainder_kernel_cudaERNS_18TensorIteratorBaseEENKUlvE_clEvENKUlvE2_clEvEUlllE_EESt5arrayIPcLm3EEEEviT0_T1_:
        /* <DEDUP_REMOVED lines=32> */
[----:B-----5:R-:W-:Y:S05]  /*0200*/  CALL.REL.NOINC `($__internal_47_$__cuda_sm20_rem_s64) ;  /* 0x00000038001c7944 */ /* 0x020fea0003c00000 */
[----:B------:R-:W-:Y:S02]  /*0210*/  IMAD.MOV.U32 R42, RZ, RZ, R3 ;  /* 0x000000ffff2a7224 */ /* 0x000fe400078e0003 */
[----:B------:R-:W-:Y:S01]  /*0220*/  IMAD.MOV.U32 R43, RZ, RZ, R0 ;  /* 0x000000ffff2b7224 */ /* 0x000fe200078e0000 */
[----:B------:R-:W-:Y:S06]  /*0230*/  BRA `(.L_x_48531) ;  /* 0x0000000000487947 */ /* 0x000fec0003800000 */
.L_x_48530:
        /* <DEDUP_REMOVED lines=18> */
.L_x_48531:
[----:B------:R-:W-:Y:S05]  /*0360*/  BSYNC B0 ;  /* 0x0000000000007941 */ /* 0x000fea0003800000 */
.L_x_48529:
        /* <DEDUP_REMOVED lines=23> */
.L_x_48533:
        /* <DEDUP_REMOVED lines=19> */
.L_x_48534:
[----:B------:R-:W-:Y:S05]  /*0610*/  BSYNC B0 ;  /* 0x0000000000007941 */ /* 0x000fea0003800000 */
.L_x_48532:
        /* <DEDUP_REMOVED lines=19> */
[----:B------:R-:W-:Y:S05]  /*0750*/  CALL.REL.NOINC `($__internal_47_$__cuda_sm20_rem_s64) ;  /* 0x0000003000c87944 */ /* 0x000fea0003c00000 */
[----:B------:R-:W-:Y:S01]  /*0760*/  IMAD.MOV.U32 R2, RZ, RZ, R3 ;  /* 0x000000ffff027224 */ /* 0x000fe200078e0003 */
[----:B------:R-:W-:Y:S01]  /*0770*/  MOV R3, R0 ;  /* 0x0000000000037202 */ /* 0x000fe20000000f00 */
[----:B------:R-:W-:Y:S06]  /*0780*/  BRA `(.L_x_48537) ;  /* 0x00000000004c7947 */ /* 0x000fec0003800000 */
.L_x_48536:
        /* <DEDUP_REMOVED lines=19> */
.L_x_48537:
[----:B------:R-:W-:Y:S05]  /*08c0*/  BSYNC B0 ;  /* 0x0000000000007941 */ /* 0x000fea0003800000 */
.L_x_48535:
        /* <DEDUP_REMOVED lines=20> */
[----:B------:R-:W-:Y:S01]  /*0a10*/  MOV R2, R3 ;  /* 0x0000000300027202 */ /* 0x000fe20000000f00 */
[----:B------:R-:W-:Y:S01]  /*0a20*/  IMAD.MOV.U32 R3, RZ, RZ, R0 ;  /* 0x000000ffff037224 */ /* 0x000fe200078e0000 */
[----:B------:R-:W-:Y:S06]  /*0a30*/  BRA `(.L_x_48540) ;  /* 0x00000000004c7947 */ /* 0x000fec0003800000 */
.L_x_48539:
        /* <DEDUP_REMOVED lines=19> */
.L_x_48540:
[----:B------:R-:W-:Y:S05]  /*0b70*/  BSYNC B0 ;  /* 0x0000000000007941 */ /* 0x000fea0003800000 */
.L_x_48538:
        /* <DEDUP_REMOVED lines=19> */
[----:B------:R-:W-:Y:S05]  /*0cb0*/  CALL.REL.NOINC `($__internal_47_$__cuda_sm20_rem_s64) ;  /* 0x0000002c00707944 */ /* 0x000fea0003c00000 */
[----:B------:R-:W-:Y:S02]  /*0cc0*/  IMAD.MOV.U32 R2, RZ, RZ, R3 ;  /* 0x000000ffff027224 */ /* 0x000fe400078e0003 */
[----:B------:R-:W-:Y:S01]  /*0cd0*/  IMAD.MOV.U32 R3, RZ, RZ, R0 ;  /* 0x000000ffff037224 */ /* 0x000fe200078e0000 */
[----:B------:R-:W-:Y:S06]  /*0ce0*/  BRA `(.L_x_48543) ;  /* 0x00000000004c7947 */ /* 0x000fec0003800000 */
.L_x_48542:
        /* <DEDUP_REMOVED lines=19> */
.L_x_48543:
[----:B------:R-:W-:Y:S05]  /*0e20*/  BSYNC B0 ;  /* 0x0000000000007941 */ /* 0x000fea0003800000 */
.L_x_48541:
        /* <DEDUP_REMOVED lines=23> */
.L_x_48545:
        /* <DEDUP_REMOVED lines=19> */
.L_x_48546:
[----:B------:R-:W-:Y:S05]  /*10d0*/  BSYNC B0 ;  /* 0x0000000000007941 */ /* 0x000fea0003800000 */
.L_x_48544:
        /* <DEDUP_REMOVED lines=23> */
.L_x_48548:
        /* <DEDUP_REMOVED lines=19> */
.L_x_48549:
[----:B------:R-:W-:Y:S05]  /*1380*/  BSYNC B0 ;  /* 0x0000000000007941 */ /* 0x000fea0003800000 */
.L_x_48547:
        /* <DEDUP_REMOVED lines=19> */
[----:B------:R-:W-:Y:S05]  /*14c0*/  CALL.REL.NOINC `($__internal_47_$__cuda_sm20_rem_s64) ;  /* 0x00000024006c7944 */ /* 0x000fea0003c00000 */
[----:B------:R-:W-:Y:S02]  /*14d0*/  IMAD.MOV.U32 R2, RZ, RZ, R3 ;  /* 0x000000ffff027224 */ /* 0x000fe400078e0003 */
[----:B------:R-:W-:Y:S01]  /*14e0*/  IMAD.MOV.U32 R3, RZ, RZ, R0 ;  /* 0x000000ffff037224 */ /* 0x000fe200078e0000 */
[----:B------:R-:W-:Y:S06]  /*14f0*/  BRA `(.L_x_48552) ;  /* 0x00000000004c7947 */ /* 0x000fec0003800000 */
.L_x_48551:
        /* <DEDUP_REMOVED lines=19> */
.L_x_48552:
[----:B------:R-:W-:Y:S05]  /*1630*/  BSYNC B0 ;  /* 0x0000000000007941 */ /* 0x000fea0003800000 */
.L_x_48550:
        /* <DEDUP_REMOVED lines=34> */
.L_x_48528:
        /* <DEDUP_REMOVED lines=100> */
[----:B------:R-:W-:Y:S05]  /*1ea0*/  CALL.REL.NOINC `($__internal_47_$__cuda_sm20_rem_s64) ;  /* 0x0000001800f47944 */ /* 0x000fea0003c00000 */
[----:B------:R-:W-:Y:S01]  /*1eb0*/  IMAD.MOV.U32 R2, RZ, RZ, R3 ;  /* 0x000000ffff027224 */ /* 0x000fe200078e0003 */
[----:B------:R-:W-:Y:S01]  /*1ec0*/  MOV R3, R0 ;  /* 0x0000000000037202 */ /* 0x000fe20000000f00 */
[----:B------:R-:W-:Y:S06]  /*1ed0*/  BRA `(.L_x_48557) ;  /* 0x0000000000487947 */ /* 0x000fec0003800000 */
.L_x_48556:
        /* <DEDUP_REMOVED lines=18> */
.L_x_48557:
[----:B------:R-:W-:Y:S05]  /*2000*/  BSYNC B1 ;  /* 0x0000000000017941 */ /* 0x000fea0003800000 */
.L_x_48555:
        /* <DEDUP_REMOVED lines=10> */
.L_x_48554:
[----:B------:R-:W-:Y:S05]  /*20b0*/  BSYNC B0 ;  /* 0x0000000000007941 */ /* 0x000fea0003800000 */
.L_x_48553:
        /* <DEDUP_REMOVED lines=14> */
[----:B------:R-:W-:Y:S01]  /*21a0*/  MOV R2, R3 ;  /* 0x0000000300027202 */ /* 0x000fe20000000f00 */
[----:B------:R-:W-:Y:S01]  /*21b0*/  IMAD.MOV.U32 R3, RZ, RZ, R0 ;  /* 0x000000ffff037224 */ /* 0x000fe200078e0000 */
[----:B------:R-:W-:Y:S06]  /*21c0*/  BRA `(.L_x_48562) ;  /* 0x00000000004c7947 */ /* 0x000fec0003800000 */
.L_x_48561:
        /* <DEDUP_REMOVED lines=19> */
.L_x_48562:
[----:B------:R-:W-:Y:S05]  /*2300*/  BSYNC B1 ;  /* 0x0000000000017941 */ /* 0x000fea0003800000 */
.L_x_48560:
        /* <DEDUP_REMOVED lines=10> */
.L_x_48559:
[----:B------:R-:W-:Y:S05]  /*23b0*/  BSYNC B0 ;  /* 0x0000000000007941 */ /* 0x000fea0003800000 */
.L_x_48558:
        /* <DEDUP_REMOVED lines=13> */
[----:B------:R-:W-:Y:S05]  /*2490*/  CALL.REL.NOINC `($__internal_47_$__cuda_sm20_rem_s64) ;  /* 0x0000001400787944 */ /* 0x000fea0003c00000 */
[----:B------:R-:W-:Y:S02]  /*24a0*/  IMAD.MOV.U32 R2, RZ, RZ, R3 ;  /* 0x000000ffff027224 */ /* 0x000fe400078e0003 */
[----:B------:R-:W-:Y:S01]  /*24b0*/  IMAD.MOV.U32 R3, RZ, RZ, R0 ;  /* 0x000000ffff037224 */ /* 0x000fe200078e0000 */
[----:B------:R-:W-:Y:S06]  /*24c0*/  BRA `(.L_x_48567) ;  /* 0x00000000004c7947 */ /* 0x000fec0003800000 */
.L_x_48566:
        /* <DEDUP_REMOVED lines=19> */
.L_x_48567:
[----:B------:R-:W-:Y:S05]  /*2600*/  BSYNC B1 ;  /* 0x0000000000017941 */ /* 0x000fea0003800000 */
.L_x_48565:
        /* <DEDUP_REMOVED lines=10> */
.L_x_48564:
[----:B------:R-:W-:Y:S05]  /*26b0*/  BSYNC B0 ;  /* 0x0000000000007941 */ /* 0x000fea0003800000 */
.L_x_48563:
        /* <DEDUP_REMOVED lines=13> */
[----:B------:R-:W-:Y:S05]  /*2790*/  CALL.REL.NOINC `($__internal_47_$__cuda_sm20_rem_s64) ;  /* 0x0000001000b87944 */ /* 0x000fea0003c00000 */
[----:B------:R-:W-:Y:S02]  /*27a0*/  IMAD.MOV.U32 R2, RZ, RZ, R3 ;  /* 0x000000ffff027224 */ /* 0x000fe400078e0003 */
[----:B------:R-:W-:Y:S01]  /*27b0*/  IMAD.MOV.U32 R3, RZ, RZ, R0 ;  /* 0x000000ffff037224 */ /* 0x000fe200078e0000 */
[----:B------:R-:W-:Y:S06]  /*27c0*/  BRA `(.L_x_48572) ;  /* 0x00000000004c7947 */ /* 0x000fec0003800000 */
.L_x_48571:
        /* <DEDUP_REMOVED lines=19> */
.L_x_48572:
[----:B------:R-:W-:Y:S05]  /*2900*/  BSYNC B1 ;  /* 0x0000000000017941 */ /* 0x000fea0003800000 */
.L_x_48570:
        /* <DEDUP_REMOVED lines=10> */
.L_x_48569:
[----:B------:R-:W-:Y:S05]  /*29b0*/  BSYNC B0 ;  /* 0x0000000000007941 */ /* 0x000fea0003800000 */
.L_x_48568:
        /* <DEDUP_REMOVED lines=17> */
.L_x_48576:
        /* <DEDUP_REMOVED lines=19> */
.L_x_48577:
[----:B------:R-:W-:Y:S05]  /*2c00*/  BSYNC B1 ;  /* 0x0000000000017941 */ /* 0x000fea0003800000 */
.L_x_48575:
        /* <DEDUP_REMOVED lines=10> */
.L_x_48574:
[----:B------:R-:W-:Y:S05]  /*2cb0*/  BSYNC B0 ;  /* 0x0000000000007941 */ /* 0x000fea0003800000 */
.L_x_48573:
        /* <DEDUP_REMOVED lines=13> */
[----:B------:R-:W-:Y:S05]  /*2d90*/  CALL.REL.NOINC `($__internal_47_$__cuda_sm20_rem_s64) ;  /* 0x0000000c00387944 */ /* 0x000fea0003c00000 */
[----:B------:R-:W-:Y:S02]  /*2da0*/  IMAD.MOV.U32 R2, RZ, RZ, R3 ;  /* 0x000000ffff027224 */ /* 0x000fe400078e0003 */
[----:B------:R-:W-:Y:S01]  /*2db0*/  IMAD.MOV.U32 R3, RZ, RZ, R0 ;  /* 0x000000ffff037224 */ /* 0x000fe200078e0000 */
[----:B------:R-:W-:Y:S06]  /*2dc0*/  BRA `(.L_x_48582) ;  /* 0x00000000004c7947 */ /* 0x000fec0003800000 */
.L_x_48581:
        /* <DEDUP_REMOVED lines=19> */
.L_x_48582:
[----:B------:R-:W-:Y:S05]  /*2f00*/  BSYNC B1 ;  /* 0x0000000000017941 */ /* 0x000fea0003800000 */
.L_x_48580:
        /* <DEDUP_REMOVED lines=10> */
.L_x_48579:
[----:B------:R-:W-:Y:S05]  /*2fb0*/  BSYNC B0 ;  /* 0x0000000000007941 */ /* 0x000fea0003800000 */
.L_x_48578:
        /* <DEDUP_REMOVED lines=17> */
.L_x_48586:
        /* <DEDUP_REMOVED lines=19> */
.L_x_48587:
[----:B------:R-:W-:Y:S05]  /*3200*/  BSYNC B1 ;  /* 0x0000000000017941 */ /* 0x000fea0003800000 */
.L_x_48585:
        /* <DEDUP_REMOVED lines=10> */
.L_x_48584:
[----:B------:R-:W-:Y:S05]  /*32b0*/  BSYNC B0 ;  /* 0x0000000000007941 */ /* 0x000fea0003800000 */
.L_x_48583:
        /* <DEDUP_REMOVED lines=14> */
[----:B------:R-:W-:Y:S02]  /*33a0*/  IMAD.MOV.U32 R2, RZ, RZ, R3 ;  /* 0x000000ffff027224 */ /* 0x000fe400078e0003 */
[----:B------:R-:W-:Y:S01]  /*33b0*/  IMAD.MOV.U32 R3, RZ, RZ, R0 ;  /* 0x000000ffff037224 */ /* 0x000fe200078e0000 */
[----:B------:R-:W-:Y:S06]  /*33c0*/  BRA `(.L_x_48592) ;  /* 0x00000000004c7947 */ /* 0x000fec0003800000 */
.L_x_48591:
        /* <DEDUP_REMOVED lines=19> */
.L_x_48592:
[----:B------:R-:W-:Y:S05]  /*3500*/  BSYNC B1 ;  /* 0x0000000000017941 */ /* 0x000fea0003800000 */
.L_x_48590:
        /* <DEDUP_REMOVED lines=10> */
.L_x_48589:
[----:B------:R-:W-:Y:S05]  /*35b0*/  BSYNC B0 ;  /* 0x0000000000007941 */ /* 0x000fea0003800000 */
.L_x_48588:
        /* <DEDUP_REMOVED lines=25> */
.L_x_48595:
        /* <DEDUP_REMOVED lines=10> */
.L_x_48596:
        /* <DEDUP_REMOVED lines=10> */
.L_x_48597:
        /* <DEDUP_REMOVED lines=11> */
.L_x_48598:
[----:B------:R-:W-:Y:S05]  /*3940*/  BSYNC B1 ;  /* 0x0000000000017941 */ /* 0x000fea0003800000 */
.L_x_48594:
        /* <DEDUP_REMOVED lines=9> */
.L_x_48599:
[----:B------:R-:W-:Y:S05]  /*39e0*/  BSYNC B0 ;  /* 0x0000000000007941 */ /* 0x000fea0003800000 */
.L_x_48593:
        /* <DEDUP_REMOVED lines=9> */
        .weak           $__internal_47_$__cuda_sm20_rem_s64
        .type           $__internal_47_$__cuda_sm20_rem_s64,@function
        .size           $__internal_47_$__cuda_sm20_rem_s64,(.L_x_57260 - $__internal_47_$__cuda_sm20_rem_s64)
$__internal_47_$__cuda_sm20_rem_s64:
        /* <DEDUP_REMOVED lines=77> */
[----:B------:R-:W-:Y:S06]  /*3f50*/  RET.REL.NODEC R4 `(_ZN2at6native29vectorized_elementwise_kernelILi4ENS0_13BinaryFunctorIlllZZZNS0_21remainder_kernel_cudaERNS_18TensorIteratorBaseEENKUlvE_clEvENKUlvE2_clEvEUlllE_EESt5arrayIPcLm3EEEEviT0_T1_) ;  /* 0xffffffc004287950 */ /* 0x000fec0003c3ffff */
.L_x_48600:
        /* <DEDUP_REMOVED lines=10> */
.L_x_57260:


//--------------------- .text._ZN2at6native29vectorized_elementwise_kernelILi8ENS0_13BinaryFunctorIlllZZZNS0_21remainder_kernel_cudaERNS_18TensorIteratorBaseEENKUlvE_clEvENKUlvE2_clEvEUlllE_EESt5arrayIPcLm3EEEEviT0_T1_ --------------------------
	.section	.text._ZN2at6native29vectorized_elementwise_kernelILi8ENS0_13BinaryFunctorIlllZZZNS0_21remainder_kernel_cudaERNS_18TensorIteratorBaseEENKUlvE_clEvENKUlvE2_clEvEUlllE_EESt5arrayIPcLm3EEEEviT0_T1_,"ax",@progbits
	.align	128
        .global         _ZN2at6native29vectorized_elementwise_kernelILi8ENS0_13BinaryFunctorIlllZZZNS0_21remainder_kernel_cudaERNS_18TensorIteratorBaseEENKUlvE_clEvENKUlvE2_clEvEUlllE_EESt5arrayIPcLm3EEEEviT0_T1_
        .type           _ZN2at6native29vectorized_elementwise_kernelILi8ENS0_13BinaryFunctorIlllZZZNS0_21remainder_kernel_cudaERNS_18TensorIteratorBaseEENKUlvE_clEvENKUlvE2_clEvEUlllE_EESt5arrayIPcLm3EEEEviT0_T1_,@function
        .size           _ZN2at6native29vectorized_elementwise_kernelILi8ENS0_13BinaryFunctorIlllZZZNS0_21remainder_kernel_cudaERNS_18TensorIteratorBaseEENKUlvE_clEvENKUlvE2_clEvEUlllE_EESt5arrayIPcLm3EEEEviT0_T1_,(.L_x_57261 - _ZN2at6native29vectorized_elementwise_kernelILi8ENS0_13BinaryFunctorIlllZZZNS0_21remainder_kernel_cudaERNS_18TensorIteratorBaseEENKUlvE_clEvENKUlvE2_clEvEUlllE_EESt5arrayIPcLm3EEEEviT0_T1_)
        .other          _ZN2at6native29vectorized_elementwise_kernelILi8ENS0_13BinaryFunctorIlllZZZNS0_21remainder_kernel_cudaERNS_18TensorIteratorBaseEENKUlvE_clEvENKUlvE2_clEvEUlllE_EESt5arrayIPcLm3EEEEviT0_T1_,@"STO_CUDA_ENTRY STV_DEFAULT"
_ZN2at6native29vectorized_elementwise_kernelILi8ENS0_13BinaryFunctorIlllZZZNS0_21remainder_kernel_cudaERNS_18TensorIteratorBaseEENKUlvE_clEvENKUlvE2_clEvEUlllE_EESt5arrayIPcLm3EEEEviT0_T1_:
.text._ZN2at6native29vectorized_elementwise_kernelILi8ENS0_13BinaryFunctorIlllZZZNS0_21remainder_kernel_cudaERNS_18TensorIteratorBaseEENKUlvE_clEvENKUlvE2_clEvEUlllE_EESt5arrayIPcLm3EEEEviT0_T1_:
        /* <DEDUP_REMOVED lines=32> */
[----:B-----5:R-:W-:Y:S05]  /*0200*/  CALL.REL.NOINC `($__internal_48_$__cuda_sm20_rem_s64) ;  /* 0x00000038001c7944 */ /* 0x020fea0003c00000 */
[----:B------:R-:W-:Y:S02]  /*0210*/  IMAD.MOV.U32 R42, RZ, RZ, R3 ;  /* 0x000000ffff2a7224 */ /* 0x000fe400078e0003 */
[----:B------:R-:W-:Y:S01]  /*0220*/  IMAD.MOV.U32 R43, RZ, RZ, R0 ;  /* 0x000000ffff2b7224 */ /* 0x000fe200078e0000 */
[----:B------:R-:W-:Y:S06]  /*0230*/  BRA `(.L_x_48604) ;  /* 0x0000000000487947 */ /* 0x000fec0003800000 */
.L_x_48603:
        /* <DEDUP_REMOVED lines=18> */
.L_x_48604:
[----:B------:R-:W-:Y:S05]  /*0360*/  BSYNC B0 ;  /* 0x0000000000007941 */ /* 0x000fea0003800000 */
.L_x_48602:
        /* <DEDUP_REMOVED lines=23> */
.L_x_48606:
        /* <DEDUP_REMOVED lines=19> */
.L_x_48607:
[----:B------:R-:W-:Y:S05]  /*0610*/  BSYNC B0 ;  /* 0x0000000000007941 */ /* 0x000fea0003800000 */
.L_x_48605:
        /* <DEDUP_REMOVED lines=19> */
[----:B------:R-:W-:Y:S05]  /*0750*/  CALL.REL.NOINC `($__internal_48_$__cuda_sm20_rem_s64) ;  /* 0x0000003000c87944 */ /* 0x000fea0003c00000 */
[----:B------:R-:W-:Y:S01]  /*0760*/  IMAD.MOV.U32 R2, RZ, RZ, R3 ;  /* 0x000000ffff027224 */ /* 0x000fe200078e0003 */
[----:B------:R-:W-:Y:S01]  /*0770*/  MOV R3, R0 ;  /* 0x0000000000037202 */ /* 0x000fe20000000f00 */
[----:B------:R-:W-:Y:S06]  /*0780*/  BRA `(.L_x_48610) ;  /* 0x00000000004c7947 */ /* 0x000fec0003800000 */
.L_x_48609:
        /* <DEDUP_REMOVED lines=19> */
.L_x_48610:
[----:B------:R-:W-:Y:S05]  /*08c0*/  BSYNC B0 ;  /* 0x0000000000007941 */ /* 0x000fea0003800000 */
.L_x_48608:
        /* <DEDUP_REMOVED lines=20> */
[----:B------:R-:W-:Y:S01]  /*0a10*/  MOV R2, R3 ;  /* 0x0000000300027202 */ /* 0x000fe20000000f00 */
[----:B------:R-:W-:Y:S01]  /*0a20*/  IMAD.MOV.U32 R3, RZ, RZ, R0 ;  /* 0x000000ffff037224 */ /* 0x000fe200078e0000 */
[----:B------:R-:W-:Y:S06]  /*0a30*/  BRA `(.L_x_48613) ;  /* 0x00000000004c7947 */ /* 0x000fec0003800000 */
.L_x_48612:
        /* <DEDUP_REMOVED lines=19> */
.L_x_48613:
[----:B------:R-:W-:Y:S05]  /*0b70*/  BSYNC B0 ;  /* 0x0000000000007941 */ /* 0x000fea0003800000 */
.L_x_48611:
        /* <DEDUP_REMOVED lines=19> */
[----:B------:R-:W-:Y:S05]  /*0cb0*/  CALL.REL.NOINC `($__internal_48_$__cuda_sm20_rem_s64) ;  /* 0x0000002c00707944 */ /* 0x000fea0003c00000 */
[----:B------:R-:W-:Y:S02]  /*0cc0*/  IMAD.MOV.U32 R2, RZ, RZ, R3 ;  /* 0x000000ffff027224 */ /* 0x000fe400078e0003 */
[----:B------:R-:W-:Y:S01]  /*0cd0*/  IMAD.MOV.U32 R3, RZ, RZ, R0 ;  /* 0x000000ffff037224 */ /* 0x000fe200078e0000 */
[----:B------:R-:W-:Y:S06]  /*0ce0*/  BRA `(.L_x_48616) ;  /* 0x00000000004c7947 */ /* 0x000fec0003800000 */
.L_x_48615:
        /* <DEDUP_REMOVED lines=19> */
.L_x_48616:
[----:B------:R-:W-:Y:S05]  /*0e20*/  BSYNC B0 ;  /* 0x0000000000007941 */ /* 0x000fea0003800000 */
.L_x_48614:
        /* <DEDUP_REMOVED lines=23> */
.L_x_48618:
        /* <DEDUP_REMOVED lines=19> */
.L_x_48619:
[----:B------:R-:W-:Y:S05]  /*10d0*/  BSYNC B0 ;  /* 0x0000000000007941 */ /* 0x000fea0003800000 */
.L_x_48617:
        /* <DEDUP_REMOVED lines=23> */
.L_x_48621:
        /* <DEDUP_REMOVED lines=19> */
.L_x_48622:
[----:B------:R-:W-:Y:S05]  /*1380*/  BSYNC B0 ;  /* 0x0000000000007941 */ /* 0x000fea0003800000 */
.L_x_48620:
        /* <DEDUP_REMOVED lines=19> */
[----:B------:R-:W-:Y:S05]  /*14c0*/  CALL.REL.NOINC `($__internal_48_$__cuda_sm20_rem_s64) ;  /* 0x00000024006c7944 */ /* 0x000fea0003c00000 */
[----:B------:R-:W-:Y:S02]  /*14d0*/  IMAD.MOV.U32 R2, RZ, RZ, R3 ;  /* 0x000000ffff027224 */ /* 0x000fe400078e0003 */
[----:B------:R-:W-:Y:S01]  /*14e0*/  IMAD.MOV.U32 R3, RZ, RZ, R0 ;  /* 0x000000ffff037224 */ /* 0x000fe200078e0000 */
[----:B------:R-:W-:Y:S06]  /*14f0*/  BRA `(.L_x_48625) ;  /* 0x00000000004c7947 */ /* 0x000fec0003800000 */
.L_x_48624:
        /* <DEDUP_REMOVED lines=19> */
.L_x_48625:
[----:B------:R-:W-:Y:S05]  /*1630*/  BSYNC B0 ;  /* 0x0000000000007941 */ /* 0x000fea0003800000 */
.L_x_48623:
        /* <DEDUP_REMOVED lines=34> */
.L_x_48601:
        /* <DEDUP_REMOVED lines=100> */
[----:B------:R-:W-:Y:S05]  /*1ea0*/  CALL.REL.NOINC `($__internal_48_$__cuda_sm20_rem_s64) ;  /* 0x0000001800f47944 */ /* 0x000fea0003c00000 */
[----:B------:R-:W-:Y:S01]  /*1eb0*/  IMAD.MOV.U32 R2, RZ, RZ, R3 ;  /* 0x000000ffff027224 */ /* 0x000fe200078e0003 */
[----:B------:R-:W-:Y:S01]  /*1ec0*/  MOV R3, R0 ;  /* 0x0000000000037202 */ /* 0x000fe20000000f00 */
[----:B------:R-:W-:Y:S06]  /*1ed0*/  BRA `(.L_x_48630) ;  /* 0x0000000000487947 */ /* 0x000fec0003800000 */
.L_x_48629:
        /* <DEDUP_REMOVED lines=18> */
.L_x_48630:
[----:B------:R-:W-:Y:S05]  /*2000*/  BSYNC B1 ;  /* 0x0000000000017941 */ /* 0x000fea0003800000 */
.L_x_48628:
        /* <DEDUP_REMOVED lines=10> */
.L_x_48627:
[----:B------:R-:W-:Y:S05]  /*20b0*/  BSYNC B0 ;  /* 0x0000000000007941 */ /* 0x000fea0003800000 */
.L_x_48626:
        /* <DEDUP_REMOVED lines=14> */
[----:B------:R-:W-:Y:S01]  /*21a0*/  MOV R2, R3 ;  /* 0x0000000300027202 */ /* 0x000fe20000000f00 */
[----:B------:R-:W-:Y:S01]  /*21b0*/  IMAD.MOV.U32 R3, RZ, RZ, R0 ;  /* 0x000000ffff037224 */ /* 0x000fe200078e0000 */
[----:B------:R-:W-:Y:S06]  /*21c0*/  BRA `(.L_x_48635) ;  /* 0x00000000004c7947 */ /* 0x000fec0003800000 */
.L_x_48634:
        /* <DEDUP_REMOVED lines=19> */
.L_x_48635:
[----:B------:R-:W-:Y:S05]  /*2300*/  BSYNC B1 ;  /* 0x0000000000017941 */ /* 0x000fea0003800000 */
.L_x_48633:
        /* <DEDUP_REMOVED lines=10> */
.L_x_48632:
[----:B------:R-:W-:Y:S05]  /*23b0*/  BSYNC B0 ;  /* 0x0000000000007941 */ /* 0x000fea0003800000 */
.L_x_48631:
        /* <DEDUP_REMOVED lines=13> */
[----:B------:R-:W-:Y:S05]  /*2490*/  CALL.REL.NOINC `($__internal_48_$__cuda_sm20_rem_s64) ;  /* 0x0000001400787944 */ /* 0x000fea0003c00000 */
[----:B------:R-:W-:Y:S02]  /*24a0*/  IMAD.MOV.U32 R2, RZ, RZ, R3 ;  /* 0x000000ffff027224 */ /* 0x000fe400078e0003 */
[----:B------:R-:W-:Y:S01]  /*24b0*/  IMAD.MOV.U32 R3, RZ, RZ, R0 ;  /* 0x000000ffff037224 */ /* 0x000fe200078e0000 */
[----:B------:R-:W-:Y:S06]  /*24c0*/  BRA `(.L_x_48640) ;  /* 0x00000000004c7947 */ /* 0x000fec0003800000 */
.L_x_48639:
        /* <DEDUP_REMOVED lines=19> */
.L_x_48640:
[----:B------:R-:W-:Y:S05]  /*2600*/  BSYNC B1 ;  /* 0x0000000000017941 */ /* 0x000fea0003800000 */
.L_x_48638:
        /* <DEDUP_REMOVED lines=10> */
.L_x_48637:
[----:B------:R-:W-:Y:S05]  /*26b0*/  BSYNC B0 ;  /* 0x0000000000007941 */ /* 0x000fea0003800000 */
.L_x_48636:
        /* <DEDUP_REMOVED lines=13> */
[----:B------:R-:W-:Y:S05]  /*2790*/  CALL.REL.NOINC `($__internal_48_$__cuda_sm20_rem_s64) ;  /* 0x0000001000b87944 */ /* 0x000fea0003c00000 */
[----:B------:R-:W-:Y:S02]  /*27a0*/  IMAD.MOV.U32 R2, RZ, RZ, R3 ;  /* 0x000000ffff027224 */ /* 0x000fe400078e0003 */
[----:B------:R-:W-:Y:S01]  /*27b0*/  IMAD.MOV.U32 R3, RZ, RZ, R0 ;  /* 0x000000ffff037224 */ /* 0x000fe200078e0000 */
[----:B------:R-:W-:Y:S06]  /*27c0*/  BRA `(.L_x_48645) ;  /* 0x00000000004c7947 */ /* 0x000fec0003800000 */
.L_x_48644:
        /* <DEDUP_REMOVED lines=19> */
.L_x_48645:
[----:B------:R-:W-:Y:S05]  /*2900*/  BSYNC B1 ;  /* 0x0000000000017941 */ /* 0x000fea0003800000 */
.L_x_48643:
        /* <DEDUP_REMOVED lines=10> */
.L_x_48642:
[----:B------:R-:W-:Y:S05]  /*29b0*/  BSYNC B0 ;  /* 0x0000000000007941 */ /* 0x000fea0003800000 */
.L_x_48641:
        /* <DEDUP_REMOVED lines=17> */
.L_x_48649:
        /* <DEDUP_REMOVED lines=19> */
.L_x_48650:
[----:B------:R-:W-:Y:S05]  /*2c00*/  BSYNC B1 ;  /* 0x0000000000017941 */ /* 0x000fea0003800000 */
.L_x_48648:
        /* <DEDUP_REMOVED lines=10> */
.L_x_48647:
[----:B------:R-:W-:Y:S05]  /*2cb0*/  BSYNC B0 ;  /* 0x0000000000007941 */ /* 0x000fea0003800000 */
.L_x_48646:
        /* <DEDUP_REMOVED lines=13> */
[----:B------:R-:W-:Y:S05]  /*2d90*/  CALL.REL.NOINC `($__internal_48_$__cuda_sm20_rem_s64) ;  /* 0x0000000c00387944 */ /* 0x000fea0003c00000 */
[----:B------:R-:W-:Y:S02]  /*2da0*/  IMAD.MOV.U32 R2, RZ, RZ, R3 ;  /* 0x000000ffff027224 */ /* 0x000fe400078e0003 */
[----:B------:R-:W-:Y:S01]  /*2db0*/  IMAD.MOV.U32 R3, RZ, RZ, R0 ;  /* 0x000000ffff037224 */ /* 0x000fe200078e0000 */
[----:B------:R-:W-:Y:S06]  /*2dc0*/  BRA `(.L_x_48655) ;  /* 0x00000000004c7947 */ /* 0x000fec0003800000 */
.L_x_48654:
        /* <DEDUP_REMOVED lines=19> */
.L_x_48655:
[----:B------:R-:W-:Y:S05]  /*2f00*/  BSYNC B1 ;  /* 0x0000000000017941 */ /* 0x000fea0003800000 */
.L_x_48653:
        /* <DEDUP_REMOVED lines=10> */
.L_x_48652:
[----:B------:R-:W-:Y:S05]  /*2fb0*/  BSYNC B0 ;  /* 0x0000000000007941 */ /* 0x000fea0003800000 */
.L_x_48651:
        /* <DEDUP_REMOVED lines=17> */
.L_x_48659:
        /* <DEDUP_REMOVED lines=19> */
.L_x_48660:
[----:B------:R-:W-:Y:S05]  /*3200*/  BSYNC B1 ;  /* 0x0000000000017941 */ /* 0x000fea0003800000 */
.L_x_48658:
        /* <DEDUP_REMOVED lines=10> */
.L_x_48657:
[----:B------:R-:W-:Y:S05]  /*32b0*/  BSYNC B0 ;  /* 0x0000000000007941 */ /* 0x000fea0003800000 */
.L_x_48656:
        /* <DEDUP_REMOVED lines=14> */
[----:B------:R-:W-:Y:S02]  /*33a0*/  IMAD.MOV.U32 R2, RZ, RZ, R3 ;  /* 0x000000ffff027224 */ /* 0x000fe400078e0003 */
[----:B------:R-:W-:Y:S01]  /*33b0*/  IMAD.MOV.U32 R3, RZ, RZ, R0 ;  /* 0x000000ffff037224 */ /* 0x000fe200078e0000 */
[----:B------:R-:W-:Y:S06]  /*33c0*/  BRA `(.L_x_48665) ;  /* 0x00000000004c7947 */ /* 0x000fec0003800000 */
.L_x_48664:
        /* <DEDUP_REMOVED lines=19> */
.L_x_48665:
[----:B------:R-:W-:Y:S05]  /*3500*/  BSYNC B1 ;  /* 0x0000000000017941 */ /* 0x000fea0003800000 */
.L_x_48663:
        /* <DEDUP_REMOVED lines=10> */
.L_x_48662:
[----:B------:R-:W-:Y:S05]  /*35b0*/  BSYNC B0 ;  /* 0x0000000000007941 */ /* 0x000fea0003800000 */
.L_x_48661:
        /* <DEDUP_REMOVED lines=25> */
.L_x_48668:
        /* <DEDUP_REMOVED lines=10> */
.L_x_48669:
        /* <DEDUP_REMOVED lines=10> */
.L_x_48670:
        /* <DEDUP_REMOVED lines=11> */
.L_x_48671:
[----:B------:R-:W-:Y:S05]  /*3940*/  BSYNC B1 ;  /* 0x0000000000017941 */ /* 0x000fea0003800000 */
.L_x_48667:
        /* <DEDUP_REMOVED lines=9> */
.L_x_48672:
[----:B------:R-:W-:Y:S05]  /*39e0*/  BSYNC B0 ;  /* 0x0000000000007941 */ /* 0x000fea0003800000 */
.L_x_48666:
        /* <DEDUP_REMOVED lines=9> */
        .weak           $__internal_48_$__cuda_sm20_rem_s64
        .type           $__internal_48_$__cuda_sm20_rem_s64,@function
        .size           $__internal_48_$__cuda_sm20_rem_s64,(.L_x_57261 - $__internal_48_$__cuda_sm20_rem_s64)
$__internal_48_$__cuda_sm20_rem_s64:
        /* <DEDUP_REMOVED lines=77> */
[----:B------:R-:W-:Y:S06]  /*3f50*/  RET.REL.NODEC R4 `(_ZN2at6native29vectorized_elementwise_kernelILi8ENS0_13BinaryFunctorIlllZZZNS0_21remainder_kernel_cudaERNS_18TensorIteratorBaseEENKUlvE_clEvENKUlvE2_clEvEUlllE_EESt5arrayIPcLm3EEEEviT0_T1_) ;  /* 0xffffffc004287950 */ /* 0x000fec0003c3ffff */
.L_x_48673:
        /* <DEDUP_REMOVED lines=10> */
.L_x_57261:


//--------------------- .text._ZN2at6native18elementwise_kernelILi128ELi4EZNS0_15gpu_kernel_implINS0_13BUnaryFunctorIlllZZZNS0_21remainder_kernel_cudaERNS_18TensorIteratorBaseEENKUlvE_clEvENKUlvE2_clEvEUlllE_EEEEvS5_RKT_EUliE_EEviT1_ --------------------------
	.section	.text._ZN2at6native18elementwise_kernelILi128ELi4EZNS0_15gpu_kernel_implINS0_13BUnaryFunctorIlllZZZNS0_21remainder_kernel_cudaERNS_18TensorIteratorBaseEENKUlvE_clEvENKUlvE2_clEvEUlllE_EEEEvS5_RKT_EUliE_EEviT1_,"ax",@progbits
	.align	128
        .global         _ZN2at6native18elementwise_kernelILi128ELi4EZNS0_15gpu_kernel_implINS0_13BUnaryFunctorIlllZZZNS0_21remainder_kernel_cudaERNS_18TensorIteratorBaseEENKUlvE_clEvENKUlvE2_clEvEUlllE_EEEEvS5_RKT_EUliE_EEviT1_
        .type           _ZN2at6native18elementwise_kernelILi128ELi4EZNS0_15gpu_kernel_implINS0_13BUnaryFunctorIlllZZZNS0_21remainder_kernel_cudaERNS_18TensorIteratorBaseEENKUlvE_clEvENKUlvE2_clEvEUlllE_EEEEvS5_RKT_EUliE_EEviT1_,@function
        .size           _ZN2at6native18elementwise_kernelILi128ELi4EZNS0_15gpu_kernel_implINS0_13BUnaryFunctorIlllZZZNS0_21remainder_kernel_cudaERNS_18TensorIteratorBaseEENKUlvE_clEvENKUlvE2_clEvEUlllE_EEEEvS5_RKT_EUliE_EEviT1_,(.L_x_57262 - _ZN2at6native18elementwise_kernelILi128ELi4EZNS0_15gpu_kernel_implINS0_13BUnaryFunctorIlllZZZNS0_21remainder_kernel_cudaERNS_18TensorIteratorBaseEENKUlvE_clEvENKUlvE2_clEvEUlllE_EEEEvS5_RKT_EUliE_EEviT1_)
        .other          _ZN2at6native18elementwise_kernelILi128ELi4EZNS0_15gpu_kernel_implINS0_13BUnaryFunctorIlllZZZNS0_21remainder_kernel_cudaERNS_18TensorIteratorBaseEENKUlvE_clEvENKUlvE2_clEvEUlllE_EEEEvS5_RKT_EUliE_EEviT1_,@"STO_CUDA_ENTRY STV_DEFAULT"
_ZN2at6native18elementwise_kernelILi128ELi4EZNS0_15gpu_kernel_implINS0_13BUnaryFunctorIlllZZZNS0_21remainder_kernel_cudaERNS_18TensorIteratorBaseEENKUlvE_clEvENKUlvE2_clEvEUlllE_EEEEvS5_RKT_EUliE_EEviT1_:
.text._ZN2at6native18elementwise_kernelILi128ELi4EZNS0_15gpu_kernel_implINS0_13BUnaryFunctorIlllZZZNS0_21remainder_kernel_cudaERNS_18TensorIteratorBaseEENKUlvE_clEvENKUlvE2_clEvEUlllE_EEEEvS5_RKT_EUliE_EEviT1_:
        /* <DEDUP_REMOVED lines=314> */
.L_x_48676:
        /* <DEDUP_REMOVED lines=21> */
.L_x_48680:
[----:B------:R0:W5:Y:S01]  /*14f0*/  LDG.E.U8 R6, desc[UR36][R2.64] ;  /* 0x0000002402067981 */ /* 0x000162000c1e1100 */
[----:B------:R-:W-:Y:S01]  /*1500*/  IMAD.MOV.U32 R7, RZ, RZ, RZ ;  /* 0x000000ffff077224 */ /* 0x000fe200078e00ff */
[----:B------:R-:W-:Y:S06]  /*1510*/  BRA `(.L_x_48682) ;  /* 0x0000000c00487947 */ /* 0x000fec0003800000 */
.L_x_48679:
        /* <DEDUP_REMOVED lines=8> */
.L_x_48684:
[----:B------:R-:W2:Y:S02]  /*15a0*/  LDG.E R6, desc[UR36][R2.64] ;  /* 0x0000002402067981 */ /* 0x000ea4000c1e1900 */
[----:B--2---:R-:W-:Y:S01]  /*15b0*/  SHF.R.S32.HI R7, RZ, 0x1f, R6 ;  /* 0x0000001fff077819 */ /* 0x004fe20000011406 */
[----:B------:R-:W-:Y:S06]  /*15c0*/  BRA `(.L_x_48682) ;  /* 0x0000000c001c7947 */ /* 0x000fec0003800000 */
.L_x_48683:
[----:B------:R-:W2:Y:S02]  /*15d0*/  LDG.E.S16 R6, desc[UR36][R2.64] ;  /* 0x0000002402067981 */ /* 0x000ea4000c1e1700 */
[----:B--2---:R-:W-:Y:S01]  /*15e0*/  SHF.R.S32.HI R7, RZ, 0x1f, R6 ;  /* 0x0000001fff077819 */ /* 0x004fe20000011406 */
[----:B------:R-:W-:Y:S06]  /*15f0*/  BRA `(.L_x_48682) ;  /* 0x0000000c00107947 */ /* 0x000fec0003800000 */
.L_x_48678:
        /* <DEDUP_REMOVED lines=9> */
.L_x_48686:
[----:B------:R-:W2:Y:S02]  /*1690*/  LDG.E.U16 R2, desc[UR36][R2.64] ;  /* 0x0000002402027981 */ /* 0x000ea4000c1e1500 */
[----:B--2---:R-:W-:-:S06]  /*16a0*/  HADD2.F32 R6, -RZ, R2.H0_H0 ;  /* 0x20000002ff067230 */ /* 0x004fcc0000004100 */
[----:B------:R-:W0:Y:S01]  /*16b0*/  F2I.S64.TRUNC R6, R6 ;  /* 0x0000000600067311 */ /* 0x000e22000020d900 */
[----:B------:R-:W-:Y:S05]  /*16c0*/  BRA `(.L_x_48682) ;  /* 0x0000000800dc7947 */ /* 0x000fea0003800000 */
.L_x_48685:
        /* <DEDUP_REMOVED lines=9> */
.L_x_48688:
[----:B------:R-:W2:Y:S02]  /*1760*/  LDG.E.U16 R2, desc[UR36][R2.64] ;  /* 0x0000002402027981 */ /* 0x000ea4000c1e1500 */
[----:B--2---:R-:W-:-:S06]  /*1770*/  HADD2.F32 R6, -RZ, R2.H0_H0 ;  /* 0x20000002ff067230 */ /* 0x004fcc0000004100 */
[----:B------:R-:W0:Y:S01]  /*1780*/  F2I.S64.TRUNC R6, R6 ;  /* 0x0000000600067311 */ /* 0x000e22000020d900 */
[----:B------:R-:W-:Y:S05]  /*1790*/  BRA `(.L_x_48682) ;  /* 0x0000000800a87947 */ /* 0x000fea0003800000 */
.L_x_48687:
[----:B------:R-:W2:Y:S02]  /*17a0*/  LDG.E.64 R2, desc[UR36][R2.64] ;  /* 0x0000002402027981 */ /* 0x000ea4000c1e1b00 */
[----:B--2---:R0:W1:Y:S01]  /*17b0*/  F2I.S64.F64.TRUNC R6, R2 ;  /* 0x0000000200067311 */ /* 0x004062000030d900 */
[----:B------:R-:W-:Y:S05]  /*17c0*/  BRA `(.L_x_48682) ;  /* 0x00000008009c7947 */ /* 0x000fea0003800000 */
.L_x_48677:
        /* <DEDUP_REMOVED lines=13> */
.L_x_48691:
[----:B------:R-:W2:Y:S02]  /*18a0*/  LDG.E.64 R2, desc[UR36][R2.64] ;  /* 0x0000002402027981 */ /* 0x000ea4000c1e1b00 */
[----:B--2---:R0:W1:Y:S01]  /*18b0*/  F2I.S64.F64.TRUNC R6, R2 ;  /* 0x0000000200067311 */ /* 0x004062000030d900 */
[----:B------:R-:W-:Y:S05]  /*18c0*/  BRA `(.L_x_48682) ;  /* 0x00000008005c7947 */ /* 0x000fea0003800000 */
.L_x_48690:
        /* <DEDUP_REMOVED lines=27> */
.L_x_48693:
        /* <DEDUP_REMOVED lines=14> */
.L_x_48692:
[----:B------:R-:W2:Y:S02]  /*1b60*/  LDG.E.U16 R6, desc[UR36][R2.64] ;  /* 0x0000002402067981 */ /* 0x000ea4000c1e1500 */
[----:B--2---:R-:W-:-:S06]  /*1b70*/  IMAD.U32 R6, R6, 0x10000, RZ ;  /* 0x0001000006067824 */ /* 0x004fcc00078e00ff */
[----:B------:R-:W0:Y:S01]  /*1b80*/  F2I.S64.TRUNC R6, R6 ;  /* 0x0000000600067311 */ /* 0x000e22000020d900 */
[----:B------:R-:W-:Y:S05]  /*1b90*/  BRA `(.L_x_48682) ;  /* 0x0000000400a87947 */ /* 0x000fea0003800000 */
.L_x_48689:
        /* <DEDUP_REMOVED lines=11> */
.L_x_48696:
        /* <DEDUP_REMOVED lines=21> */
.L_x_48700:
[----:B------:R-:W-:Y:S05]  /*1da0*/  BSYNC B1 ;  /* 0x0000000000017941 */ /* 0x000fea0003800000 */
.L_x_48699:
[----:B------:R-:W-:Y:S01]  /*1db0*/  IMAD.SHL.U32 R2, R2, 0x100000, RZ ;  /* 0x0010000002027824 */ /* 0x000fe200078e00ff */
[----:B------:R-:W-:-:S04]  /*1dc0*/  LEA R3, R0, 0x3b800000, 0x17 ;  /* 0x3b80000000037811 */ /* 0x000fc800078eb8ff */
[----:B------:R-:W-:-:S07]  /*1dd0*/  LOP3.LUT R6, R3, R2, R6, 0xfe, !PT ;  /* 0x0000000203067212 */ /* 0x000fce00078efe06 */
.L_x_48698:
[----:B------:R-:W-:Y:S05]  /*1de0*/  BSYNC B0 ;  /* 0x0000000000007941 */ /* 0x000fea0003800000 */
.L_x_48697:
[----:B------:R-:W1:Y:S01]  /*1df0*/  F2I.S64.TRUNC R6, R6 ;  /* 0x0000000600067311 */ /* 0x000e62000020d900 */
[----:B------:R-:W-:Y:S05]  /*1e00*/  BRA `(.L_x_48682) ;  /* 0x00000004000c7947 */ /* 0x000fea0003800000 */
.L_x_48695:
        /* <DEDUP_REMOVED lines=21> */
.L_x_48704:
[----:B------:R-:W-:Y:S05]  /*1f60*/  BSYNC B1 ;  /* 0x0000000000017941 */ /* 0x000fea0003800000 */
.L_x_48703:
[----:B------:R-:W-:Y:S01]  /*1f70*/  IMAD.SHL.U32 R2, R2, 0x200000, RZ ;  /* 0x0020000002027824 */ /* 0x000fe200078e00ff */
[----:B------:R-:W-:-:S04]  /*1f80*/  LEA R3, R0, 0x37800000, 0x17 ;  /* 0x3780000000037811 */ /* 0x000fc800078eb8ff */
[----:B------:R-:W-:-:S07]  /*1f90*/  LOP3.LUT R6, R3, R2, R6, 0xfe, !PT ;  /* 0x0000000203067212 */ /* 0x000fce00078efe06 */
.L_x_48702:
[----:B------:R-:W-:Y:S05]  /*1fa0*/  BSYNC B0 ;  /* 0x0000000000007941 */ /* 0x000fea0003800000 */
.L_x_48701:
[----:B------:R-:W2:Y:S01]  /*1fb0*/  F2I.S64.TRUNC R6, R6 ;  /* 0x0000000600067311 */ /* 0x000ea2000020d900 */
[----:B------:R-:W-:Y:S05]  /*1fc0*/  BRA `(.L_x_48682) ;  /* 0x00000000009c7947 */ /* 0x000fea0003800000 */
.L_x_48694:
        /* <DEDUP_REMOVED lines=14> */
.L_x_48708:
[----:B------:R-:W-:Y:S05]  /*20b0*/  BSYNC B0 ;  /* 0x0000000000007941 */ /* 0x000fea0003800000 */
.L_x_48707:
[----:B------:R-:W4:Y:S01]  /*20c0*/  F2I.S64.TRUNC R6, R6 ;  /* 0x0000000600067311 */ /* 0x000f22000020d900 */
[----:B------:R-:W-:Y:S05]  /*20d0*/  BRA `(.L_x_48682) ;  /* 0x0000000000587947 */ /* 0x000fea0003800000 */
.L_x_48681:
        /* <DEDUP_REMOVED lines=16> */
.L_x_48709:
[----:B------:R-:W-:Y:S01]  /*21e0*/  CS2R R6, SRZ ;  /* 0x0000000000067805 */ /* 0x000fe2000001ff00 */
[----:B------:R-:W-:Y:S06]  /*21f0*/  BRA `(.L_x_48682) ;  /* 0x0000000000107947 */ /* 0x000fec0003800000 */
.L_x_48706:
[----:B------:R0:W5:Y:S01]  /*2200*/  LDG.E.64 R6, desc[UR36][R2.64] ;  /* 0x0000002402067981 */ /* 0x000162000c1e1b00 */
[----:B------:R-:W-:Y:S05]  /*2210*/  BRA `(.L_x_48682) ;  /* 0x0000000000087947 */ /* 0x000fea0003800000 */
.L_x_48705:
[----:B------:R3:W5:Y:S01]  /*2220*/  LDG.E R6, desc[UR36][R2.64] ;  /* 0x0000002402067981 */ /* 0x000762000c1e1900 */
[----:B------:R-:W-:-:S07]  /*2230*/  IMAD.MOV.U32 R7, RZ, RZ, RZ ;  /* 0x000000ffff077224 */ /* 0x000fce00078e00ff */
.L_x_48682:
[----:B------:R-:W-:Y:S01]  /*2240*/  ULDC UR4, c[0x0][0x42c] ;  /* 0x00010b0000047ab9 */ /* 0x000fe20000000800 */
[----:B------:R-:W-:Y:S01]  /*2250*/  BSSY B0, `(.L_x_48710) ;  /* 0x000001c000007945 */ /* 0x000fe20003800000 */
[----:B012-45:R-:W-:-:S04]  /*2260*/  LOP3.LUT R0, R7, UR4, RZ, 0xfc, !PT ;  /* 0x0000000407007c12 */ /* 0x037fc8000f8efcff */
[----:B------:R-:W-:-:S13]  /*2270*/  ISETP.NE.U32.AND P0, PT, R0, RZ, PT ;  /* 0x000000ff0000720c */ /* 0x000fda0003f05070 */
[----:B------:R-:W-:Y:S05]  /*2280*/  @!P0 BRA `(.L_x_48711) ;  /* 0x0000000000148947 */ /* 0x000fea0003800000 */
[----:B------:R-:W-:-:S07]  /*2290*/  MOV R0, 0x22b0 ;  /* 0x000022b000007802 */ /* 0x000fce0000000f00 */
[----:B---3--:R-:W-:Y:S05]  /*22a0*/  CALL.REL.NOINC `($__internal_49_$__cuda_sm20_rem_s64) ;  /* 0x000000a800307944 */ /* 0x008fea0003c00000 */
[----:B------:R-:W-:Y:S02]  /*22b0*/  IMAD.MOV.U32 R6, RZ, RZ, R4 ;  /* 0x000000ffff067224 */ /* 0x000fe400078e0004 */
[----:B------:R-:W-:Y:S01]  /*22c0*/  IMAD.MOV.U32 R7, RZ, RZ, R5 ;  /* 0x000000ffff077224 */ /* 0x000fe200078e0005 */
[----:B------:R-:W-:Y:S06]  /*22d0*/  BRA `(.L_x_48712) ;  /* 0x00000000004c7947 */ /* 0x000fec0003800000 */
.L_x_48711:
[----:B------:R-:W-:Y:S01]  /*22e0*/  ULDC UR4, c[0x0][0x428] ;  /* 0x00010a0000047ab9 */ /* 0x000fe20000000800 */
[----:B------:R-:W-:Y:S01]  /*22f0*/  IMAD.MOV.U32 R7, RZ, RZ, RZ ;  /* 0x000000ffff077224 */ /* 0x000fe200078e00ff */
        /* <DEDUP_REMOVED lines=17> */
.L_x_48712:
[----:B------:R-:W-:Y:S05]  /*2410*/  BSYNC B0 ;  /* 0x0000000000007941 */ /* 0x000fea0003800000 */
.L_x_48710:
[----:B------:R-:W0:Y:S01]  /*2420*/  LDC.64 R4, c[0x0][0x428] ;  /* 0x00010a00ff047b82 */ /* 0x000e220000000a00 */
[----:B------:R-:W-:-:S07]  /*2430*/  ISETP.EQ.U32.AND P1, PT, R6, RZ, PT ;  /* 0x000000ff0600720c */ /* 0x000fce0003f22070 */
[----:B------:R-:W1:Y:S01]  /*2440*/  LDC.U8 R8, c[0x0][0x430] ;  /* 0x00010c00ff087b82 */ /* 0x000e620000000000 */
[----:B0-----:R-:W-:Y:S02]  /*2450*/  LOP3.LUT R0, R6, R4, RZ, 0x3c, !PT ;  /* 0x0000000406007212 */ /* 0x001fe400078e3cff */
[----:B------:R-:W-:Y:S02]  /*2460*/  LOP3.LUT R2, R7, R5, RZ, 0x3c, !PT ;  /* 0x0000000507027212 */ /* 0x000fe400078e3cff */
[----:B------:R-:W-:-:S04]  /*2470*/  ISETP.GT.U32.AND P0, PT, R0, -0x1, PT ;  /* 0xffffffff0000780c */ /* 0x000fc80003f04070 */
[----:B------:R-:W-:Y:S02]  /*2480*/  ISETP.GT.AND.EX P0, PT, R2, -0x1, PT, P0 ;  /* 0xffffffff0200780c */ /* 0x000fe40003f04300 */
[----:B-1----:R-:W-:Y:S02]  /*2490*/  PRMT R0, R8, 0x9910, RZ ;  /* 0x0000991008007816 */ /* 0x002fe400000000ff */
[----:B------:R-:W-:-:S04]  /*24a0*/  ISETP.EQ.OR.EX P0, PT, R7, RZ, P0, P1 ;  /* 0x000000ff0700720c */ /* 0x000fc80000702710 */
[----:B------:R-:W-:Y:S02]  /*24b0*/  SEL R3, R4, RZ, !P0 ;  /* 0x000000ff04037207 */ /* 0x000fe40004000000 */
[----:B------:R-:W-:Y:S02]  /*24c0*/  SEL R5, R5, RZ, !P0 ;  /* 0x000000ff05057207 */ /* 0x000fe40004000000 */
[----:B------:R-:W-:Y:S02]  /*24d0*/  ISETP.GT.AND P0, PT, R0, 0x9, PT ;  /* 0x000000090000780c */ /* 0x000fe40003f04270 */
[----:B------:R-:W-:-:S05]  /*24e0*/  IADD3 R3, P1, R6, R3, RZ ;  /* 0x0000000306037210 */ /* 0x000fca0007f3e0ff */
[----:B------:R-:W-:Y:S02]  /*24f0*/  IMAD.X R7, R7, 0x1, R5, P1 ;  /* 0x0000000107077824 */ /* 0x000fe400008e0605 */
[----:B------:R-:W-:-:S04]  /*2500*/  IMAD.MOV.U32 R6, RZ, RZ, R3 ;  /* 0x000000ffff067224 */ /* 0x000fc800078e0003 */
        /* <DEDUP_REMOVED lines=11> */
.L_x_48716:
[----:B------:R1:W-:Y:S01]  /*25c0*/  STG.E.U8 desc[UR36][R16.64], R3 ;  /* 0x0000000310007986 */ /* 0x0003e2000c101124 */
[----:B------:R-:W-:Y:S05]  /*25d0*/  BRA `(.L_x_48718) ;  /* 0x0000000c004c7947 */ /* 0x000fea0003800000 */
.L_x_48715:
        /* <DEDUP_REMOVED lines=8> */
.L_x_48720:
[----:B------:R3:W-:Y:S01]  /*2660*/  STG.E desc[UR36][R16.64], R3 ;  /* 0x0000000310007986 */ /* 0x0007e2000c101924 */
[----:B------:R-:W-:Y:S05]  /*2670*/  BRA `(.L_x_48718) ;  /* 0x0000000c00247947 */ /* 0x000fea0003800000 */
.L_x_48719:
[----:B------:R2:W-:Y:S01]  /*2680*/  STG.E.U16 desc[UR36][R16.64], R3 ;  /* 0x0000000310007986 */ /* 0x0005e2000c101524 */
[----:B------:R-:W-:Y:S05]  /*2690*/  BRA `(.L_x_48718) ;  /* 0x0000000c001c7947 */ /* 0x000fea0003800000 */
.L_x_48714:
        /* <DEDUP_REMOVED lines=9> */
.L_x_48722:
[----:B------:R-:W0:Y:S02]  /*2730*/  I2F.S64 R0, R6 ;  /* 0x0000000600007312 */ /* 0x000e240000301400 */
[----:B0-----:R-:W-:-:S05]  /*2740*/  F2FP.F16.F32.PACK_AB R0, RZ, R0 ;  /* 0x00000000ff00723e */ /* 0x001fca00000000ff */
[----:B------:R0:W-:Y:S01]  /*2750*/  STG.E.U16 desc[UR36][R16.64], R0 ;  /* 0x0000000010007986 */ /* 0x0001e2000c101524 */
[----:B------:R-:W-:Y:S05]  /*2760*/  BRA `(.L_x_48718) ;  /* 0x0000000800e87947 */ /* 0x000fea0003800000 */
.L_x_48721:
        /* <DEDUP_REMOVED lines=10> */
.L_x_48724:
[----:B------:R-:W0:Y:S02]  /*2810*/  I2F.S64 R6, R6 ;  /* 0x0000000600067312 */ /* 0x000e240000301400 */
[----:B0-----:R-:W-:-:S04]  /*2820*/  F2FP.F16.F32.PACK_AB R3, RZ, R6 ;  /* 0x00000006ff03723e */ /* 0x001fc800000000ff */
[----:B------:R-:W-:-:S05]  /*2830*/  PRMT R3, R3, 0x5410, RZ ;  /* 0x0000541003037816 */ /* 0x000fca00000000ff */
[----:B------:R0:W-:Y:S01]  /*2840*/  STG.E desc[UR36][R16.64], R3 ;  /* 0x0000000310007986 */ /* 0x0001e2000c101924 */
[----:B------:R-:W-:Y:S05]  /*2850*/  BRA `(.L_x_48718) ;  /* 0x0000000800ac7947 */ /* 0x000fea0003800000 */
.L_x_48723:
[----:B------:R-:W0:Y:S02]  /*2860*/  I2F.F64.S64 R6, R6 ;  /* 0x0000000600067312 */ /* 0x000e240000301c00 */
[----:B0-----:R0:W-:Y:S01]  /*2870*/  STG.E.64 desc[UR36][R16.64], R6 ;  /* 0x0000000610007986 */ /* 0x0011e2000c101b24 */
[----:B------:R-:W-:Y:S05]  /*2880*/  BRA `(.L_x_48718) ;  /* 0x0000000800a07947 */ /* 0x000fea0003800000 */
.L_x_48713:
        /* <DEDUP_REMOVED lines=13> */
.L_x_48727:
[----:B------:R-:W0:Y:S01]  /*2960*/  I2F.F64.S64 R8, R6 ;  /* 0x0000000600087312 */ /* 0x000e220000301c00 */
[----:B------:R-:W-:-:S05]  /*2970*/  CS2R R10, SRZ ;  /* 0x00000000000a7805 */ /* 0x000fca000001ff00 */
[----:B0-----:R0:W-:Y:S01]  /*2980*/  STG.E.128 desc[UR36][R16.64], R8 ;  /* 0x0000000810007986 */ /* 0x0011e2000c101d24 */
[----:B------:R-:W-:Y:S05]  /*2990*/  BRA `(.L_x_48718) ;  /* 0x00000008005c7947 */ /* 0x000fea0003800000 */
.L_x_48726:
        /* <DEDUP_REMOVED lines=21> */
.L_x_48731:
[----:B------:R-:W-:Y:S05]  /*2af0*/  BSYNC B0 ;  /* 0x0000000000007941 */ /* 0x000fea0003800000 */
.L_x_48730:
[----:B------:R-:W-:-:S05]  /*2b00*/  LOP3.LUT R3, R0, R3, RZ, 0xfc, !PT ;  /* 0x0000000300037212 */ /* 0x000fca00078efcff */
[----:B------:R0:W-:Y:S01]  /*2b10*/  STG.E.U8 desc[UR36][R16.64], R3 ;  /* 0x0000000310007986 */ /* 0x0001e2000c101124 */
[----:B------:R-:W-:Y:S05]  /*2b20*/  BRA `(.L_x_48718) ;  /* 0x0000000400f87947 */ /* 0x000fea0003800000 */
.L_x_48729:
        /* <DEDUP_REMOVED lines=13> */
.L_x_48733:
[----:B------:R-:W-:Y:S01]  /*2c00*/  IMAD.MOV.U32 R0, RZ, RZ, 0x7f ;  /* 0x0000007fff007424 */ /* 0x000fe200078e00ff */
[----:B------:R-:W-:-:S04]  /*2c10*/  ISETP.GT.U32.AND P0, PT, R2, 0x7f800000, PT ;  /* 0x7f8000000200780c */ /* 0x000fc80003f04070 */
[----:B------:R-:W-:-:S09]  /*2c20*/  SEL R0, R0, 0x7c, P0 ;  /* 0x0000007c00007807 */ /* 0x000fd20000000000 */
.L_x_48734:
[----:B------:R-:W-:Y:S05]  /*2c30*/  BSYNC B0 ;  /* 0x0000000000007941 */ /* 0x000fea0003800000 */
.L_x_48732:
[----:B------:R-:W-:-:S04]  /*2c40*/  LOP3.LUT R2, R7, 0x80000000, RZ, 0xc0, !PT ;  /* 0x8000000007027812 */ /* 0x000fc800078ec0ff */
[----:B------:R-:W-:-:S04]  /*2c50*/  SHF.R.U32.HI R3, RZ, 0x18, R2 ;  /* 0x00000018ff037819 */ /* 0x000fc80000011602 */
[----:B------:R-:W-:-:S05]  /*2c60*/  LOP3.LUT R3, R0, R3, RZ, 0xfc, !PT ;  /* 0x0000000300037212 */ /* 0x000fca00078efcff */
[----:B------:R0:W-:Y:S01]  /*2c70*/  STG.E.U8 desc[UR36][R16.64], R3 ;  /* 0x0000000310007986 */ /* 0x0001e2000c101124 */
[----:B------:R-:W-:Y:S05]  /*2c80*/  BRA `(.L_x_48718) ;  /* 0x0000000400a07947 */ /* 0x000fea0003800000 */
.L_x_48728:
[----:B------:R-:W0:Y:S02]  /*2c90*/  I2F.S64 R0, R6 ;  /* 0x0000000600007312 */ /* 0x000e240000301400 */
[----:B0-----:R-:W-:-:S05]  /*2ca0*/  F2FP.BF16.F32.PACK_AB R0, RZ, R0 ;  /* 0x00000000ff00723e */ /* 0x001fca00000010ff */
[----:B------:R0:W-:Y:S01]  /*2cb0*/  STG.E.U16 desc[UR36][R16.64], R0 ;  /* 0x0000000010007986 */ /* 0x0001e2000c101524 */
[----:B------:R-:W-:Y:S05]  /*2cc0*/  BRA `(.L_x_48718) ;  /* 0x0000000400907947 */ /* 0x000fea0003800000 */
.L_x_48725:
        /* <DEDUP_REMOVED lines=10> */
.L_x_48737:
        /* <DEDUP_REMOVED lines=17> */
.L_x_48740:
[----:B------:R-:W-:-:S04]  /*2e80*/  LOP3.LUT R2, R7, 0x80000000, RZ, 0xc0, !PT ;  /* 0x8000000007027812 */ /* 0x000fc800078ec0ff */
[----:B------:R-:W-:-:S04]  /*2e90*/  SHF.R.U32.HI R3, RZ, 0x18, R2 ;  /* 0x00000018ff037819 */ /* 0x000fc80000011602 */
[----:B------:R-:W-:-:S04]  /*2ea0*/  LOP3.LUT R0, R0, R3, RZ, 0xfc, !PT ;  /* 0x0000000300007212 */ /* 0x000fc800078efcff */
[----:B------:R-:W-:-:S07]  /*2eb0*/  PRMT R8, R0, 0x7610, R8 ;  /* 0x0000761000087816 */ /* 0x000fce0000000008 */
.L_x_48739:
[----:B------:R-:W-:Y:S05]  /*2ec0*/  BSYNC B0 ;  /* 0x0000000000007941 */ /* 0x000fea0003800000 */
.L_x_48738:
[----:B------:R0:W-:Y:S01]  /*2ed0*/  STG.E.U8 desc[UR36][R16.64], R8 ;  /* 0x0000000810007986 */ /* 0x0001e2000c101124 */
[----:B------:R-:W-:Y:S05]  /*2ee0*/  BRA `(.L_x_48718) ;  /* 0x0000000400087947 */ /* 0x000fea0003800000 */
.L_x_48736:
        /* <DEDUP_REMOVED lines=17> */
.L_x_48743:
[----:B------:R-:W-:-:S04]  /*3000*/  LOP3.LUT R2, R7, 0x80000000, RZ, 0xc0, !PT ;  /* 0x8000000007027812 */ /* 0x000fc800078ec0ff */
[----:B------:R-:W-:-:S04]  /*3010*/  SHF.R.U32.HI R3, RZ, 0x18, R2 ;  /* 0x00000018ff037819 */ /* 0x000fc80000011602 */
[----:B------:R-:W-:-:S04]  /*3020*/  LOP3.LUT R0, R0, R3, RZ, 0xfc, !PT ;  /* 0x0000000300007212 */ /* 0x000fc800078efcff */
[----:B------:R-:W-:-:S07]  /*3030*/  PRMT R8, R0, 0x7610, R8 ;  /* 0x0000761000087816 */ /* 0x000fce0000000008 */
.L_x_48742:
[----:B------:R-:W-:Y:S05]  /*3040*/  BSYNC B0 ;  /* 0x0000000000007941 */ /* 0x000fea0003800000 */
.L_x_48741:
[----:B------:R0:W-:Y:S01]  /*3050*/  STG.E.U8 desc[UR36][R16.64], R8 ;  /* 0x0000000810007986 */ /* 0x0001e2000c101124 */
[----:B------:R-:W-:Y:S05]  /*3060*/  BRA `(.L_x_48718) ;  /* 0x0000000000a87947 */ /* 0x000fea0003800000 */
.L_x_48735:
        /* <DEDUP_REMOVED lines=22> */
.L_x_48717:
        /* <DEDUP_REMOVED lines=16> */
.L_x_48746:
[----:B------:R-:W-:Y:S05]  /*32d0*/  BRA `(.L_x_48718) ;  /* 0x00000000000c7947 */ /* 0x000fea0003800000 */
.L_x_48745:
[----:B------:R0:W-:Y:S01]  /*32e0*/  STG.E.64 desc[UR36][R16.64], R6 ;  /* 0x0000000610007986 */ /* 0x0001e2000c101b24 */
[----:B------:R-:W-:Y:S05]  /*32f0*/  BRA `(.L_x_48718) ;  /* 0x0000000000047947 */ /* 0x000fea0003800000 */
.L_x_48744:
[----:B------:R0:W-:Y:S02]  /*3300*/  STG.E desc[UR36][R16.64], R3 ;  /* 0x0000000310007986 */ /* 0x0001e4000c101924 */
.L_x_48718:
[----:B------:R-:W-:-:S04]  /*3310*/  IMAD R18, R18, 0x200, R23 ;  /* 0x0000020012127824 */ /* 0x000fc800078e0217 */
[----:B------:R-:W-:-:S07]  /*3320*/  VIADD R19, R18, 0x80 ;  /* 0x0000008012137836 */ /* 0x000fce0000000000 */
.L_x_48675:
[----:B------:R-:W-:Y:S05]  /*3330*/  BSYNC B6 ;  /* 0x0000000000067941 */ /* 0x000fea0003800000 */
.L_x_48674:
[----:B------:R-:W-:Y:S01]  /*3340*/  ULDC UR4, c[0x0][0x210] ;  /* 0x0000840000047ab9 */ /* 0x000fe20000000800 */
[----:B------:R-:W-:Y:S01]  /*3350*/  BSSY B6, `(.L_x_48747) ;  /* 0x000032a000067945 */ /* 0x000fe20003800000 */
[----:B------:R-:W-:-:S13]  /*3360*/  ISETP.GE.AND P0, PT, R19, UR4, PT ;  /* 0x0000000413007c0c */ /* 0x000fda000bf06270 */
[----:B------:R-:W-:Y:S05]  /*3370*/  @P0 BRA `(.L_x_48748) ;  /* 0x00000030009c0947 */ /* 0x000fea0003800000 */
[----:B0---4-:R-:W0:Y:S01]  /*3380*/  LDC R6, c[0x0][0x218] ;  /* 0x00008600ff067b82 */ /* 0x011e220000000800 */
[----:B------:R-:W-:Y:S02]  /*3390*/  IMAD.MOV.U32 R0, RZ, RZ, RZ ;  /* 0x000000ffff007224 */ /* 0x000fe400078e00ff */
[----:B-123--:R-:W-:Y:S01]  /*33a0*/  IMAD.MOV.U32 R16, RZ, RZ, RZ ;  /* 0x000000ffff107224 */ /* 0x00efe200078e00ff */
        /* <DEDUP_REMOVED lines=300> */
.L_x_48749:
        /* <DEDUP_REMOVED lines=21> */
.L_x_48753:
[----:B------:R0:W5:Y:S01]  /*47c0*/  LDG.E.U8 R6, desc[UR36][R2.64] ;  /* 0x0000002402067981 */ /* 0x000162000c1e1100 */
[----:B------:R-:W-:Y:S01]  /*47d0*/  IMAD.MOV.U32 R7, RZ, RZ, RZ ;  /* 0x000000ffff077224 */ /* 0x000fe200078e00ff */
[----:B------:R-:W-:Y:S06]  /*47e0*/  BRA `(.L_x_48755) ;  /* 0x0000000c00487947 */ /* 0x000fec0003800000 */
.L_x_48752:
        /* <DEDUP_REMOVED lines=8> */
.L_x_48757:
[----:B------:R-:W2:Y:S02]  /*4870*/  LDG.E R6, desc[UR36][R2.64] ;  /* 0x0000002402067981 */ /* 0x000ea4000c1e1900 */
[----:B--2---:R-:W-:Y:S01]  /*4880*/  SHF.R.S32.HI R7, RZ, 0x1f, R6 ;  /* 0x0000001fff077819 */ /* 0x004fe20000011406 */
[----:B------:R-:W-:Y:S06]  /*4890*/  BRA `(.L_x_48755) ;  /* 0x0000000c001c7947 */ /* 0x000fec0003800000 */
.L_x_48756:
[----:B------:R-:W2:Y:S02]  /*48a0*/  LDG.E.S16 R6, desc[UR36][R2.64] ;  /* 0x0000002402067981 */ /* 0x000ea4000c1e1700 */
[----:B--2---:R-:W-:Y:S01]  /*48b0*/  SHF.R.S32.HI R7, RZ, 0x1f, R6 ;  /* 0x0000001fff077819 */ /* 0x004fe20000011406 */
[----:B------:R-:W-:Y:S06]  /*48c0*/  BRA `(.L_x_48755) ;  /* 0x0000000c00107947 */ /* 0x000fec0003800000 */
.L_x_48751:
        /* <DEDUP_REMOVED lines=9> */
.L_x_48759:
[----:B------:R-:W2:Y:S02]  /*4960*/  LDG.E.U16 R2, desc[UR36][R2.64] ;  /* 0x0000002402027981 */ /* 0x000ea4000c1e1500 */
[----:B--2---:R-:W-:-:S06]  /*4970*/  HADD2.F32 R6, -RZ, R2.H0_H0 ;  /* 0x20000002ff067230 */ /* 0x004fcc0000004100 */
[----:B------:R-:W0:Y:S01]  /*4980*/  F2I.S64.TRUNC R6, R6 ;  /* 0x0000000600067311 */ /* 0x000e22000020d900 */
[----:B------:R-:W-:Y:S05]  /*4990*/  BRA `(.L_x_48755) ;  /* 0x0000000800dc7947 */ /* 0x000fea0003800000 */
.L_x_48758:
        /* <DEDUP_REMOVED lines=9> */
.L_x_48761:
[----:B------:R-:W2:Y:S02]  /*4a30*/  LDG.E.U16 R2, desc[UR36][R2.64] ;  /* 0x0000002402027981 */ /* 0x000ea4000c1e1500 */
[----:B--2---:R-:W-:-:S06]  /*4a40*/  HADD2.F32 R6, -RZ, R2.H0_H0 ;  /* 0x20000002ff067230 */ /* 0x004fcc0000004100 */
[----:B------:R-:W0:Y:S01]  /*4a50*/  F2I.S64.TRUNC R6, R6 ;  /* 0x0000000600067311 */ /* 0x000e22000020d900 */
[----:B------:R-:W-:Y:S05]  /*4a60*/  BRA `(.L_x_48755) ;  /* 0x0000000800a87947 */ /* 0x000fea0003800000 */
.L_x_48760:
[----:B------:R-:W2:Y:S02]  /*4a70*/  LDG.E.64 R2, desc[UR36][R2.64] ;  /* 0x0000002402027981 */ /* 0x000ea4000c1e1b00 */
[----:B--2---:R0:W1:Y:S01]  /*4a80*/  F2I.S64.F64.TRUNC R6, R2 ;  /* 0x0000000200067311 */ /* 0x004062000030d900 */
[----:B------:R-:W-:Y:S05]  /*4a90*/  BRA `(.L_x_48755) ;  /* 0x00000008009c7947 */ /* 0x000fea0003800000 */
.L_x_48750:
        /* <DEDUP_REMOVED lines=13> */
.L_x_48764:
[----:B------:R-:W2:Y:S02]  /*4b70*/  LDG.E.64 R2, desc[UR36][R2.64] ;  /* 0x0000002402027981 */ /* 0x000ea4000c1e1b00 */
[----:B--2---:R0:W1:Y:S01]  /*4b80*/  F2I.S64.F64.TRUNC R6, R2 ;  /* 0x0000000200067311 */ /* 0x004062000030d900 */
[----:B------:R-:W-:Y:S05]  /*4b90*/  BRA `(.L_x_48755) ;  /* 0x00000008005c7947 */ /* 0x000fea0003800000 */
.L_x_48763:
        /* <DEDUP_REMOVED lines=27> */
.L_x_48766:
        /* <DEDUP_REMOVED lines=14> */
.L_x_48765:
[----:B------:R-:W2:Y:S02]  /*4e30*/  LDG.E.U16 R6, desc[UR36][R2.64] ;  /* 0x0000002402067981 */ /* 0x000ea4000c1e1500 */
[----:B--2---:R-:W-:-:S06]  /*4e40*/  IMAD.U32 R6, R6, 0x10000, RZ ;  /* 0x0001000006067824 */ /* 0x004fcc00078e00ff */
[----:B------:R-:W4:Y:S01]  /*4e50*/  F2I.S64.TRUNC R6, R6 ;  /* 0x0000000600067311 */ /* 0x000f22000020d900 */
[----:B------:R-:W-:Y:S05]  /*4e60*/  BRA `(.L_x_48755) ;  /* 0x0000000400a87947 */ /* 0x000fea0003800000 */
.L_x_48762:
        /* <DEDUP_REMOVED lines=11> */
.L_x_48769:
        /* <DEDUP_REMOVED lines=21> */
.L_x_48773:
[----:B------:R-:W-:Y:S05]  /*5070*/  BSYNC B1 ;  /* 0x0000000000017941 */ /* 0x000fea0003800000 */
.L_x_48772:
[----:B------:R-:W-:Y:S01]  /*5080*/  IMAD.SHL.U32 R2, R2, 0x100000, RZ ;  /* 0x0010000002027824 */ /* 0x000fe200078e00ff */
[----:B------:R-:W-:-:S04]  /*5090*/  LEA R3, R0, 0x3b800000, 0x17 ;  /* 0x3b80000000037811 */ /* 0x000fc800078eb8ff */
[----:B------:R-:W-:-:S07]  /*50a0*/  LOP3.LUT R6, R3, R2, R6, 0xfe, !PT ;  /* 0x0000000203067212 */ /* 0x000fce00078efe06 */
.L_x_48771:
[----:B------:R-:W-:Y:S05]  /*50b0*/  BSYNC B0 ;  /* 0x0000000000007941 */ /* 0x000fea0003800000 */
.L_x_48770:
[----:B------:R-:W0:Y:S01]  /*50c0*/  F2I.S64.TRUNC R6, R6 ;  /* 0x0000000600067311 */ /* 0x000e22000020d900 */
[----:B------:R-:W-:Y:S05]  /*50d0*/  BRA `(.L_x_48755) ;  /* 0x00000004000c7947 */ /* 0x000fea0003800000 */
.L_x_48768:
        /* <DEDUP_REMOVED lines=21> */
.L_x_48777:
[----:B------:R-:W-:Y:S05]  /*5230*/  BSYNC B1 ;  /* 0x0000000000017941 */ /* 0x000fea0003800000 */
.L_x_48776:
[----:B------:R-:W-:Y:S01]  /*5240*/  IMAD.SHL.U32 R2, R2, 0x200000, RZ ;  /* 0x0020000002027824 */ /* 0x000fe200078e00ff */
[----:B------:R-:W-:-:S04]  /*5250*/  LEA R3, R0, 0x37800000, 0x17 ;  /* 0x3780000000037811 */ /* 0x000fc800078eb8ff */
[----:B------:R-:W-:-:S07]  /*5260*/  LOP3.LUT R6, R3, R2, R6, 0xfe, !PT ;  /* 0x0000000203067212 */ /* 0x000fce00078efe06 */
.L_x_48775:
[----:B------:R-:W-:Y:S05]  /*5270*/  BSYNC B0 ;  /* 0x0000000000007941 */ /* 0x000fea0003800000 */
.L_x_48774:
[----:B------:R-:W0:Y:S01]  /*5280*/  F2I.S64.TRUNC R6, R6 ;  /* 0x0000000600067311 */ /* 0x000e22000020d900 */
[----:B------:R-:W-:Y:S05]  /*5290*/  BRA `(.L_x_48755) ;  /* 0x00000000009c7947 */ /* 0x000fea0003800000 */
.L_x_48767:
        /* <DEDUP_REMOVED lines=14> */
.L_x_48781:
[----:B------:R-:W-:Y:S05]  /*5380*/  BSYNC B0 ;  /* 0x0000000000007941 */ /* 0x000fea0003800000 */
.L_x_48780:
[----:B------:R-:W0:Y:S01]  /*5390*/  F2I.S64.TRUNC R6, R6 ;  /* 0x0000000600067311 */ /* 0x000e22000020d900 */
[----:B------:R-:W-:Y:S05]  /*53a0*/  BRA `(.L_x_48755) ;  /* 0x0000000000587947 */ /* 0x000fea0003800000 */
.L_x_48754:
        /* <DEDUP_REMOVED lines=16> */
.L_x_48782:
[----:B------:R-:W-:Y:S01]  /*54b0*/  CS2R R6, SRZ ;  /* 0x0000000000067805 */ /* 0x000fe2000001ff00 */
[----:B------:R-:W-:Y:S06]  /*54c0*/  BRA `(.L_x_48755) ;  /* 0x0000000000107947 */ /* 0x000fec0003800000 */
.L_x_48779:
[----:B------:R0:W5:Y:S01]  /*54d0*/  LDG.E.64 R6, desc[UR36][R2.64] ;  /* 0x0000002402067981 */ /* 0x000162000c1e1b00 */
[----:B------:R-:W-:Y:S05]  /*54e0*/  BRA `(.L_x_48755) ;  /* 0x0000000000087947 */ /* 0x000fea0003800000 */
.L_x_48778:
[----:B------:R0:W5:Y:S01]  /*54f0*/  LDG.E R6, desc[UR36][R2.64] ;  /* 0x0000002402067981 */ /* 0x000162000c1e1900 */
[----:B------:R-:W-:-:S07]  /*5500*/  IMAD.MOV.U32 R7, RZ, RZ, RZ ;  /* 0x000000ffff077224 */ /* 0x000fce00078e00ff */
.L_x_48755:
[----:B------:R-:W-:Y:S01]  /*5510*/  ULDC UR4, c[0x0][0x42c] ;  /* 0x00010b0000047ab9 */ /* 0x000fe20000000800 */
[----:B------:R-:W-:Y:S01]  /*5520*/  BSSY B0, `(.L_x_48783) ;  /* 0x000001c000007945 */ /* 0x000fe20003800000 */
[----:B01-345:R-:W-:-:S04]  /*5530*/  LOP3.LUT R0, R7, UR4, RZ, 0xfc, !PT ;  /* 0x0000000407007c12 */ /* 0x03bfc8000f8efcff */
[----:B------:R-:W-:-:S13]  /*5540*/  ISETP.NE.U32.AND P0, PT, R0, RZ, PT ;  /* 0x000000ff0000720c */ /* 0x000fda0003f05070 */
[----:B------:R-:W-:Y:S05]  /*5550*/  @!P0 BRA `(.L_x_48784) ;  /* 0x0000000000148947 */ /* 0x000fea0003800000 */
[----:B------:R-:W-:-:S07]  /*5560*/  MOV R0, 0x5580 ;  /* 0x0000558000007802 */ /* 0x000fce0000000f00 */
[----:B--2---:R-:W-:Y:S05]  /*5570*/  CALL.REL.NOINC `($__internal_49_$__cuda_sm20_rem_s64) ;  /* 0x00000074007c7944 */ /* 0x004fea0003c00000 */
[----:B------:R-:W-:Y:S02]  /*5580*/  IMAD.MOV.U32 R6, RZ, RZ, R4 ;  /* 0x000000ffff067224 */ /* 0x000fe400078e0004 */
[----:B------:R-:W-:Y:S01]  /*5590*/  IMAD.MOV.U32 R7, RZ, RZ, R5 ;  /* 0x000000ffff077224 */ /* 0x000fe200078e0005 */
[----:B------:R-:W-:Y:S06]  /*55a0*/  BRA `(.L_x_48785) ;  /* 0x00000000004c7947 */ /* 0x000fec0003800000 */
.L_x_48784:
[----:B------:R-:W-:Y:S01]  /*55b0*/  ULDC UR4, c[0x0][0x428] ;  /* 0x00010a0000047ab9 */ /* 0x000fe20000000800 */
[----:B------:R-:W-:Y:S01]  /*55c0*/  IMAD.MOV.U32 R7, RZ, RZ, RZ ;  /* 0x000000ffff077224 */ /* 0x000fe200078e00ff */
[----:B--2---:R-:W0:Y:S01]  /*55d0*/  I2F.U32.RP R4, UR4 ;  /* 0x0000000400047d06 */ /* 0x004e220008209000 */
        /* <DEDUP_REMOVED lines=16> */
.L_x_48785:
[----:B------:R-:W-:Y:S05]  /*56e0*/  BSYNC B0 ;  /* 0x0000000000007941 */ /* 0x000fea0003800000 */
.L_x_48783:
        /* <DEDUP_REMOVED lines=8> */
[----:B------:R-:W-:Y:S02]  /*5770*/  ISETP.EQ.OR.EX P0, PT, R7, RZ, P0, P1 ;  /* 0x000000ff0700720c */ /* 0x000fe40000702710 */
[----:B------:R-:W-:Y:S02]  /*5780*/  ISETP.GT.AND P1, PT, R0, 0x9, PT ;  /* 0x000000090000780c */ /* 0x000fe40003f24270 */
[----:B------:R-:W-:Y:S02]  /*5790*/  SEL R3, R4, RZ, !P0 ;  /* 0x000000ff04037207 */ /* 0x000fe40004000000 */
[----:B------:R-:W-:-:S02]  /*57a0*/  SEL R5, R5, RZ, !P0 ;  /* 0x000000ff05057207 */ /* 0x000fc40004000000 */
[----:B------:R-:W-:-:S05]  /*57b0*/  IADD3 R3, P0, R6, R3, RZ ;  /* 0x0000000306037210 */ /* 0x000fca0007f1e0ff */
[----:B------:R-:W-:Y:S02]  /*57c0*/  IMAD.X R7, R7, 0x1, R5, P0 ;  /* 0x0000000107077824 */ /* 0x000fe400000e0605 */
[----:B------:R-:W-:Y:S01]  /*57d0*/  IMAD.MOV.U32 R6, RZ, RZ, R3 ;  /* 0x000000ffff067224 */ /* 0x000fe200078e0003 */
        /* <DEDUP_REMOVED lines=11> */
.L_x_48789:
[----:B------:R0:W-:Y:S01]  /*5890*/  STG.E.U8 desc[UR36][R16.64], R3 ;  /* 0x0000000310007986 */ /* 0x0001e2000c101124 */
[----:B------:R-:W-:Y:S05]  /*58a0*/  BRA `(.L_x_48791) ;  /* 0x0000000c004c7947 */ /* 0x000fea0003800000 */
.L_x_48788:
        /* <DEDUP_REMOVED lines=8> */
.L_x_48793:
[----:B------:R3:W-:Y:S01]  /*5930*/  STG.E desc[UR36][R16.64], R3 ;  /* 0x0000000310007986 */ /* 0x0007e2000c101924 */
[----:B------:R-:W-:Y:S05]  /*5940*/  BRA `(.L_x_48791) ;  /* 0x0000000c00247947 */ /* 0x000fea0003800000 */
.L_x_48792:
[----:B------:R2:W-:Y:S01]  /*5950*/  STG.E.U16 desc[UR36][R16.64], R3 ;  /* 0x0000000310007986 */ /* 0x0005e2000c101524 */
[----:B------:R-:W-:Y:S05]  /*5960*/  BRA `(.L_x_48791) ;  /* 0x0000000c001c7947 */ /* 0x000fea0003800000 */
.L_x_48787:
        /* <DEDUP_REMOVED lines=9> */
.L_x_48795:
[----:B------:R-:W0:Y:S02]  /*5a00*/  I2F.S64 R0, R6 ;  /* 0x0000000600007312 */ /* 0x000e240000301400 */
[----:B0-----:R-:W-:-:S05]  /*5a10*/  F2FP.F16.F32.PACK_AB R0, RZ, R0 ;  /* 0x00000000ff00723e */ /* 0x001fca00000000ff */
[----:B------:R0:W-:Y:S01]  /*5a20*/  STG.E.U16 desc[UR36][R16.64], R0 ;  /* 0x0000000010007986 */ /* 0x0001e2000c101524 */
[----:B------:R-:W-:Y:S05]  /*5a30*/  BRA `(.L_x_48791) ;  /* 0x0000000800e87947 */ /* 0x000fea0003800000 */
.L_x_48794:
        /* <DEDUP_REMOVED lines=10> */
.L_x_48797:
[----:B------:R-:W0:Y:S02]  /*5ae0*/  I2F.S64 R6, R6 ;  /* 0x0000000600067312 */ /* 0x000e240000301400 */
[----:B0-----:R-:W-:-:S04]  /*5af0*/  F2FP.F16.F32.PACK_AB R3, RZ, R6 ;  /* 0x00000006ff03723e */ /* 0x001fc800000000ff */
[----:B------:R-:W-:-:S05]  /*5b00*/  PRMT R3, R3, 0x5410, RZ ;  /* 0x0000541003037816 */ /* 0x000fca00000000ff */
[----:B------:R0:W-:Y:S01]  /*5b10*/  STG.E desc[UR36][R16.64], R3 ;  /* 0x0000000310007986 */ /* 0x0001e2000c101924 */
[----:B------:R-:W-:Y:S05]  /*5b20*/  BRA `(.L_x_48791) ;  /* 0x0000000800ac7947 */ /* 0x000fea0003800000 */
.L_x_48796:
[----:B------:R-:W0:Y:S02]  /*5b30*/  I2F.F64.S64 R6, R6 ;  /* 0x0000000600067312 */ /* 0x000e240000301c00 */
[----:B0-----:R0:W-:Y:S01]  /*5b40*/  STG.E.64 desc[UR36][R16.64], R6 ;  /* 0x0000000610007986 */ /* 0x0011e2000c101b24 */
[----:B------:R-:W-:Y:S05]  /*5b50*/  BRA `(.L_x_48791) ;  /* 0x0000000800a07947 */ /* 0x000fea0003800000 */
.L_x_48786:
        /* <DEDUP_REMOVED lines=13> */
.L_x_48800:
[----:B------:R-:W0:Y:S01]  /*5c30*/  I2F.F64.S64 R8, R6 ;  /* 0x0000000600087312 */ /* 0x000e220000301c00 */
[----:B------:R-:W-:-:S05]  /*5c40*/  CS2R R10, SRZ ;  /* 0x00000000000a7805 */ /* 0x000fca000001ff00 */
[----:B0-----:R0:W-:Y:S01]  /*5c50*/  STG.E.128 desc[UR36][R16.64], R8 ;  /* 0x0000000810007986 */ /* 0x0011e2000c101d24 */
[----:B------:R-:W-:Y:S05]  /*5c60*/  BRA `(.L_x_48791) ;  /* 0x00000008005c7947 */ /* 0x000fea0003800000 */
.L_x_48799:
        /* <DEDUP_REMOVED lines=21> */
.L_x_48804:
[----:B------:R-:W-:Y:S05]  /*5dc0*/  BSYNC B0 ;  /* 0x0000000000007941 */ /* 0x000fea0003800000 */
.L_x_48803:
[----:B------:R-:W-:-:S05]  /*5dd0*/  LOP3.LUT R3, R0, R3, RZ, 0xfc, !PT ;  /* 0x0000000300037212 */ /* 0x000fca00078efcff */
[----:B------:R0:W-:Y:S01]  /*5de0*/  STG.E.U8 desc[UR36][R16.64], R3 ;  /* 0x0000000310007986 */ /* 0x0001e2000c101124 */
[----:B------:R-:W-:Y:S05]  /*5df0*/  BRA `(.L_x_48791) ;  /* 0x0000000400f87947 */ /* 0x000fea0003800000 */
.L_x_48802:
        /* <DEDUP_REMOVED lines=13> */
.L_x_48806:
[----:B------:R-:W-:Y:S01]  /*5ed0*/  IMAD.MOV.U32 R0, RZ, RZ, 0x7f ;  /* 0x0000007fff007424 */ /* 0x000fe200078e00ff */
[----:B------:R-:W-:-:S04]  /*5ee0*/  ISETP.GT.U32.AND P0, PT, R2, 0x7f800000, PT ;  /* 0x7f8000000200780c */ /* 0x000fc80003f04070 */
[----:B------:R-:W-:-:S09]  /*5ef0*/  SEL R0, R0, 0x7c, P0 ;  /* 0x0000007c00007807 */ /* 0x000fd20000000000 */
.L_x_48807:
[----:B------:R-:W-:Y:S05]  /*5f00*/  BSYNC B0 ;  /* 0x0000000000007941 */ /* 0x000fea0003800000 */
.L_x_48805:
[----:B------:R-:W-:-:S04]  /*5f10*/  LOP3.LUT R2, R7, 0x80000000, RZ, 0xc0, !PT ;  /* 0x8000000007027812 */ /* 0x000fc800078ec0ff */
[----:B------:R-:W-:-:S04]  /*5f20*/  SHF.R.U32.HI R3, RZ, 0x18, R2 ;  /* 0x00000018ff037819 */ /* 0x000fc80000011602 */
[----:B------:R-:W-:-:S05]  /*5f30*/  LOP3.LUT R3, R0, R3, RZ, 0xfc, !PT ;  /* 0x0000000300037212 */ /* 0x000fca00078efcff */
[----:B------:R0:W-:Y:S01]  /*5f40*/  STG.E.U8 desc[UR36][R16.64], R3 ;  /* 0x0000000310007986 */ /* 0x0001e2000c101124 */
[----:B------:R-:W-:Y:S05]  /*5f50*/  BRA `(.L_x_48791) ;  /* 0x0000000400a07947 */ /* 0x000fea0003800000 */
.L_x_48801:
[----:B------:R-:W0:Y:S02]  /*5f60*/  I2F.S64 R0, R6 ;  /* 0x0000000600007312 */ /* 0x000e240000301400 */
[----:B0-----:R-:W-:-:S05]  /*5f70*/  F2FP.BF16.F32.PACK_AB R0, RZ, R0 ;  /* 0x00000000ff00723e */ /* 0x001fca00000010ff */
[----:B------:R0:W-:Y:S01]  /*5f80*/  STG.E.U16 desc[UR36][R16.64], R0 ;  /* 0x0000000010007986 */ /* 0x0001e2000c101524 */
[----:B------:R-:W-:Y:S05]  /*5f90*/  BRA `(.L_x_48791) ;  /* 0x0000000400907947 */ /* 0x000fea0003800000 */
.L_x_48798:
        /* <DEDUP_REMOVED lines=10> */
.L_x_48810:
        /* <DEDUP_REMOVED lines=17> */
.L_x_48813:
[----:B------:R-:W-:-:S04]  /*6150*/  LOP3.LUT R2, R7, 0x80000000, RZ, 0xc0, !PT ;  /* 0x8000000007027812 */ /* 0x000fc800078ec0ff */
[----:B------:R-:W-:-:S04]  /*6160*/  SHF.R.U32.HI R3, RZ, 0x18, R2 ;  /* 0x00000018ff037819 */ /* 0x000fc80000011602 */
[----:B------:R-:W-:-:S04]  /*6170*/  LOP3.LUT R0, R0, R3, RZ, 0xfc, !PT ;  /* 0x0000000300007212 */ /* 0x000fc800078efcff */
[----:B------:R-:W-:-:S07]  /*6180*/  PRMT R8, R0, 0x7610, R8 ;  /* 0x0000761000087816 */ /* 0x000fce0000000008 */
.L_x_48812:
[----:B------:R-:W-:Y:S05]  /*6190*/  BSYNC B0 ;  /* 0x0000000000007941 */ /* 0x000fea0003800000 */
.L_x_48811:
[----:B------:R0:W-:Y:S01]  /*61a0*/  STG.E.U8 desc[UR36][R16.64], R8 ;  /* 0x0000000810007986 */ /* 0x0001e2000c101124 */
[----:B------:R-:W-:Y:S05]  /*61b0*/  BRA `(.L_x_48791) ;  /* 0x0000000400087947 */ /* 0x000fea0003800000 */
.L_x_48809:
        /* <DEDUP_REMOVED lines=17> */
.L_x_48816:
[----:B------:R-:W-:-:S04]  /*62d0*/  LOP3.LUT R2, R7, 0x80000000, RZ, 0xc0, !PT ;  /* 0x8000000007027812 */ /* 0x000fc800078ec0ff */
[----:B------:R-:W-:-:S04]  /*62e0*/  SHF.R.U32.HI R3, RZ, 0x18, R2 ;  /* 0x00000018ff037819 */ /* 0x000fc80000011602 */
[----:B------:R-:W-:-:S04]  /*62f0*/  LOP3.LUT R0, R0, R3, RZ, 0xfc, !PT ;  /* 0x0000000300007212 */ /* 0x000fc800078efcff */
[----:B------:R-:W-:-:S07]  /*6300*/  PRMT R8, R0, 0x7610, R8 ;  /* 0x0000761000087816 */ /* 0x000fce0000000008 */
.L_x_48815:
[----:B------:R-:W-:Y:S05]  /*6310*/  BSYNC B0 ;  /* 0x0000000000007941 */ /* 0x000fea0003800000 */
.L_x_48814:
[----:B------:R0:W-:Y:S01]  /*6320*/  STG.E.U8 desc[UR36][R16.64], R8 ;  /* 0x0000000810007986 */ /* 0x0001e2000c101124 */
[----:B------:R-:W-:Y:S05]  /*6330*/  BRA `(.L_x_48791) ;  /* 0x0000000000a87947 */ /* 0x000fea0003800000 */
.L_x_48808:
        /* <DEDUP_REMOVED lines=22> */
.L_x_48790:
        /* <DEDUP_REMOVED lines=16> */
.L_x_48819:
[----:B------:R-:W-:Y:S05]  /*65a0*/  BRA `(.L_x_48791) ;  /* 0x00000000000c7947 */ /* 0x000fea0003800000 */
.L_x_48818:
[----:B------:R0:W-:Y:S01]  /*65b0*/  STG.E.64 desc[UR36][R16.64], R6 ;  /* 0x0000000610007986 */ /* 0x0001e2000c101b24 */
[----:B------:R-:W-:Y:S05]  /*65c0*/  BRA `(.L_x_48791) ;  /* 0x0000000000047947 */ /* 0x000fea0003800000 */
.L_x_48817:
[----:B------:R0:W-:Y:S02]  /*65d0*/  STG.E desc[UR36][R16.64], R3 ;  /* 0x0000000310007986 */ /* 0x0001e4000c101924 */
.L_x_48791:
[----:B------:R-:W-:-:S07]  /*65e0*/  VIADD R19, R19, 0x80 ;  /* 0x0000008013137836 */ /* 0x000fce0000000000 */
.L_x_48748:
[----:B------:R-:W-:Y:S05]  /*65f0*/  BSYNC B6 ;  /* 0x0000000000067941 */ /* 0x000fea0003800000 */
.L_x_48747:
        /* <DEDUP_REMOVED lines=307> */
.L_x_48822:
        /* <DEDUP_REMOVED lines=21> */
.L_x_48826:
[----:B------:R0:W5:Y:S01]  /*7a80*/  LDG.E.U8 R6, desc[UR36][R2.64] ;  /* 0x0000002402067981 */ /* 0x000162000c1e1100 */
[----:B------:R-:W-:Y:S01]  /*7a90*/  IMAD.MOV.U32 R7, RZ, RZ, RZ ;  /* 0x000000ffff077224 */ /* 0x000fe200078e00ff */
[----:B------:R-:W-:Y:S06]  /*7aa0*/  BRA `(.L_x_48828) ;  /* 0x0000000c00487947 */ /* 0x000fec0003800000 */
.L_x_48825:
        /* <DEDUP_REMOVED lines=8> */
.L_x_48830:
[----:B------:R-:W2:Y:S02]  /*7b30*/  LDG.E R6, desc[UR36][R2.64] ;  /* 0x0000002402067981 */ /* 0x000ea4000c1e1900 */
[----:B--2---:R-:W-:Y:S01]  /*7b40*/  SHF.R.S32.HI R7, RZ, 0x1f, R6 ;  /* 0x0000001fff077819 */ /* 0x004fe20000011406 */
[----:B------:R-:W-:Y:S06]  /*7b50*/  BRA `(.L_x_48828) ;  /* 0x0000000c001c7947 */ /* 0x000fec0003800000 */
.L_x_48829:
[----:B------:R-:W2:Y:S02]  /*7b60*/  LDG.E.S16 R6, desc[UR36][R2.64] ;  /* 0x0000002402067981 */ /* 0x000ea4000c1e1700 */
[----:B--2---:R-:W-:Y:S01]  /*7b70*/  SHF.R.S32.HI R7, RZ, 0x1f, R6 ;  /* 0x0000001fff077819 */ /* 0x004fe20000011406 */
[----:B------:R-:W-:Y:S06]  /*7b80*/  BRA `(.L_x_48828) ;  /* 0x0000000c00107947 */ /* 0x000fec0003800000 */
.L_x_48824:
        /* <DEDUP_REMOVED lines=9> */
.L_x_48832:
[----:B------:R-:W2:Y:S02]  /*7c20*/  LDG.E.U16 R2, desc[UR36][R2.64] ;  /* 0x0000002402027981 */ /* 0x000ea4000c1e1500 */
[----:B--2---:R-:W-:-:S06]  /*7c30*/  HADD2.F32 R6, -RZ, R2.H0_H0 ;  /* 0x20000002ff067230 */ /* 0x004fcc0000004100 */
[----:B------:R-:W0:Y:S01]  /*7c40*/  F2I.S64.TRUNC R6, R6 ;  /* 0x0000000600067311 */ /* 0x000e22000020d900 */
[----:B------:R-:W-:Y:S05]  /*7c50*/  BRA `(.L_x_48828) ;  /* 0x0000000800dc7947 */ /* 0x000fea0003800000 */
.L_x_48831:
        /* <DEDUP_REMOVED lines=9> */
.L_x_48834:
[----:B------:R-:W2:Y:S02]  /*7cf0*/  LDG.E.U16 R2, desc[UR36][R2.64] ;  /* 0x0000002402027981 */ /* 0x000ea4000c1e1500 */
[----:B--2---:R-:W-:-:S06]  /*7d00*/  HADD2.F32 R6, -RZ, R2.H0_H0 ;  /* 0x20000002ff067230 */ /* 0x004fcc0000004100 */
[----:B------:R-:W0:Y:S01]  /*7d10*/  F2I.S64.TRUNC R6, R6 ;  /* 0x0000000600067311 */ /* 0x000e22000020d900 */
[----:B------:R-:W-:Y:S05]  /*7d20*/  BRA `(.L_x_48828) ;  /* 0x0000000800a87947 */ /* 0x000fea0003800000 */
.L_x_48833:
[----:B------:R-:W2:Y:S02]  /*7d30*/  LDG.E.64 R2, desc[UR36][R2.64] ;  /* 0x0000002402027981 */ /* 0x000ea4000c1e1b00 */
[----:B--2---:R0:W1:Y:S01]  /*7d40*/  F2I.S64.F64.TRUNC R6, R2 ;  /* 0x0000000200067311 */ /* 0x004062000030d900 */
[----:B------:R-:W-:Y:S05]  /*7d50*/  BRA `(.L_x_48828) ;  /* 0x00000008009c7947 */ /* 0x000fea0003800000 */
.L_x_48823:
        /* <DEDUP_REMOVED lines=13> */
.L_x_48837:
[----:B------:R-:W2:Y:S02]  /*7e30*/  LDG.E.64 R2, desc[UR36][R2.64] ;  /* 0x0000002402027981 */ /* 0x000ea4000c1e1b00 */
[----:B--2---:R0:W1:Y:S01]  /*7e40*/  F2I.S64.F64.TRUNC R6, R2 ;  /* 0x0000000200067311 */ /* 0x004062000030d900 */
[----:B------:R-:W-:Y:S05]  /*7e50*/  BRA `(.L_x_48828) ;  /* 0x00000008005c7947 */ /* 0x000fea0003800000 */
.L_x_48836:
        /* <DEDUP_REMOVED lines=27> */
.L_x_48839:
        /* <DEDUP_REMOVED lines=12> */
[----:B------:R3:W4:Y:S01]  /*80d0*/  F2I.S64.TRUNC R6, R4 ;  /* 0x0000000400067311 */ /* 0x000722000020d900 */
[----:B------:R-:W-:Y:S05]  /*80e0*/  BRA `(.L_x_48828) ;  /* 0x0000000400b87947 */ /* 0x000fea0003800000 */
.L_x_48838:
[----:B------:R-:W2:Y:S02]  /*80f0*/  LDG.E.U16 R6, desc[UR36][R2.64] ;  /* 0x0000002402067981 */ /* 0x000ea4000c1e1500 */
[----:B--2---:R-:W-:-:S06]  /*8100*/  IMAD.U32 R6, R6, 0x10000, RZ ;  /* 0x0001000006067824 */ /* 0x004fcc00078e00ff */
[----:B------:R-:W0:Y:S01]  /*8110*/  F2I.S64.TRUNC R6, R6 ;  /* 0x0000000600067311 */ /* 0x000e22000020d900 */
[----:B------:R-:W-:Y:S05]  /*8120*/  BRA `(.L_x_48828) ;  /* 0x0000000400a87947 */ /* 0x000fea0003800000 */
.L_x_48835:
        /* <DEDUP_REMOVED lines=11> */
.L_x_48842:
        /* <DEDUP_REMOVED lines=21> */
.L_x_48846:
[----:B------:R-:W-:Y:S05]  /*8330*/  BSYNC B1 ;  /* 0x0000000000017941 */ /* 0x000fea0003800000 */
.L_x_48845:
[----:B------:R-:W-:Y:S01]  /*8340*/  IMAD.SHL.U32 R2, R2, 0x100000, RZ ;  /* 0x0010000002027824 */ /* 0x000fe200078e00ff */
[----:B------:R-:W-:-:S04]  /*8350*/  LEA R3, R0, 0x3b800000, 0x17 ;  /* 0x3b80000000037811 */ /* 0x000fc800078eb8ff */
[----:B------:R-:W-:-:S07]  /*8360*/  LOP3.LUT R6, R3, R2, R6, 0xfe, !PT ;  /* 0x0000000203067212 */ /* 0x000fce00078efe06 */
.L_x_48844:
[----:B------:R-:W-:Y:S05]  /*8370*/  BSYNC B0 ;  /* 0x0000000000007941 */ /* 0x000fea0003800000 */
.L_x_48843:
[----:B------:R-:W0:Y:S01]  /*8380*/  F2I.S64.TRUNC R6, R6 ;  /* 0x0000000600067311 */ /* 0x000e22000020d900 */
[----:B------:R-:W-:Y:S05]  /*8390*/  BRA `(.L_x_48828) ;  /* 0x00000004000c7947 */ /* 0x000fea0003800000 */
.L_x_48841:
        /* <DEDUP_REMOVED lines=21> */
.L_x_48850:
[----:B------:R-:W-:Y:S05]  /*84f0*/  BSYNC B1 ;  /* 0x0000000000017941 */ /* 0x000fea0003800000 */
.L_x_48849:
[----:B------:R-:W-:Y:S01]  /*8500*/  IMAD.SHL.U32 R2, R2, 0x200000, RZ ;  /* 0x0020000002027824 */ /* 0x000fe200078e00ff */
[----:B------:R-:W-:-:S04]  /*8510*/  LEA R3, R0, 0x37800000, 0x17 ;  /* 0x3780000000037811 */ /* 0x000fc800078eb8ff */
[----:B------:R-:W-:-:S07]  /*8520*/  LOP3.LUT R6, R3, R2, R6, 0xfe, !PT ;  /* 0x0000000203067212 */ /* 0x000fce00078efe06 */
.L_x_48848:
[----:B------:R-:W-:Y:S05]  /*8530*/  BSYNC B0 ;  /* 0x0000000000007941 */ /* 0x000fea0003800000 */
.L_x_48847:
[----:B------:R-:W0:Y:S01]  /*8540*/  F2I.S64.TRUNC R6, R6 ;  /* 0x0000000600067311 */ /* 0x000e22000020d900 */
[----:B------:R-:W-:Y:S05]  /*8550*/  BRA `(.L_x_48828) ;  /* 0x00000000009c7947 */ /* 0x000fea0003800000 */
.L_x_48840:
        /* <DEDUP_REMOVED lines=14> */
.L_x_48854:
[----:B------:R-:W-:Y:S05]  /*8640*/  BSYNC B0 ;  /* 0x0000000000007941 */ /* 0x000fea0003800000 */
.L_x_48853:
[----:B------:R-:W0:Y:S01]  /*8650*/  F2I.S64.TRUNC R6, R6 ;  /* 0x0000000600067311 */ /* 0x000e22000020d900 */
[----:B------:R-:W-:Y:S05]  /*8660*/  BRA `(.L_x_48828) ;  /* 0x0000000000587947 */ /* 0x000fea0003800000 */
.L_x_48827:
        /* <DEDUP_REMOVED lines=16> */
.L_x_48855:
[----:B------:R-:W-:Y:S01]  /*8770*/  CS2R R6, SRZ ;  /* 0x0000000000067805 */ /* 0x000fe2000001ff00 */
[----:B------:R-:W-:Y:S06]  /*8780*/  BRA `(.L_x_48828) ;  /* 0x0000000000107947 */ /* 0x000fec0003800000 */
.L_x_48852:
[----:B------:R0:W5:Y:S01]  /*8790*/  LDG.E.64 R6, desc[UR36][R2.64] ;  /* 0x0000002402067981 */ /* 0x000162000c1e1b00 */
[----:B------:R-:W-:Y:S05]  /*87a0*/  BRA `(.L_x_48828) ;  /* 0x0000000000087947 */ /* 0x000fea0003800000 */
.L_x_48851:
[----:B------:R0:W5:Y:S01]  /*87b0*/  LDG.E R6, desc[UR36][R2.64] ;  /* 0x0000002402067981 */ /* 0x000162000c1e1900 */
[----:B------:R-:W-:-:S07]  /*87c0*/  IMAD.MOV.U32 R7, RZ, RZ, RZ ;  /* 0x000000ffff077224 */ /* 0x000fce00078e00ff */
.L_x_48828:
        /* <DEDUP_REMOVED lines=10> */
.L_x_48857:
[----:B------:R-:W-:Y:S01]  /*8870*/  ULDC UR4, c[0x0][0x428] ;  /* 0x00010a0000047ab9 */ /* 0x000fe20000000800 */
[----:B------:R-:W-:Y:S01]  /*8880*/  IMAD.MOV.U32 R7, RZ, RZ, RZ ;  /* 0x000000ffff077224 */ /* 0x000fe200078e00ff */
[----:B---3--:R-:W0:Y:S01]  /*8890*/  I2F.U32.RP R4, UR4 ;  /* 0x0000000400047d06 */ /* 0x008e220008209000 */
        /* <DEDUP_REMOVED lines=16> */
.L_x_48858:
[----:B------:R-:W-:Y:S05]  /*89a0*/  BSYNC B0 ;  /* 0x0000000000007941 */ /* 0x000fea0003800000 */
.L_x_48856:
        /* <DEDUP_REMOVED lines=26> */
.L_x_48862:
[----:B------:R0:W-:Y:S01]  /*8b50*/  STG.E.U8 desc[UR36][R16.64], R3 ;  /* 0x0000000310007986 */ /* 0x0001e2000c101124 */
[----:B------:R-:W-:Y:S05]  /*8b60*/  BRA `(.L_x_48864) ;  /* 0x0000000c004c7947 */ /* 0x000fea0003800000 */
.L_x_48861:
        /* <DEDUP_REMOVED lines=8> */
.L_x_48866:
[----:B------:R0:W-:Y:S01]  /*8bf0*/  STG.E desc[UR36][R16.64], R3 ;  /* 0x0000000310007986 */ /* 0x0001e2000c101924 */
[----:B------:R-:W-:Y:S05]  /*8c00*/  BRA `(.L_x_48864) ;  /* 0x0000000c00247947 */ /* 0x000fea0003800000 */
.L_x_48865:
[----:B------:R0:W-:Y:S01]  /*8c10*/  STG.E.U16 desc[UR36][R16.64], R3 ;  /* 0x0000000310007986 */ /* 0x0001e2000c101524 */
[----:B------:R-:W-:Y:S05]  /*8c20*/  BRA `(.L_x_48864) ;  /* 0x0000000c001c7947 */ /* 0x000fea0003800000 */
.L_x_48860:
        /* <DEDUP_REMOVED lines=9> */
.L_x_48868:
[----:B------:R-:W0:Y:S02]  /*8cc0*/  I2F.S64 R0, R6 ;  /* 0x0000000600007312 */ /* 0x000e240000301400 */
[----:B0-----:R-:W-:-:S05]  /*8cd0*/  F2FP.F16.F32.PACK_AB R0, RZ, R0 ;  /* 0x00000000ff00723e */ /* 0x001fca00000000ff */
[----:B------:R0:W-:Y:S01]  /*8ce0*/  STG.E.U16 desc[UR36][R16.64], R0 ;  /* 0x0000000010007986 */ /* 0x0001e2000c101524 */
[----:B------:R-:W-:Y:S05]  /*8cf0*/  BRA `(.L_x_48864) ;  /* 0x0000000800e87947 */ /* 0x000fea0003800000 */
.L_x_48867:
        /* <DEDUP_REMOVED lines=10> */
.L_x_48870:
[----:B------:R-:W0:Y:S02]  /*8da0*/  I2F.S64 R6, R6 ;  /* 0x0000000600067312 */ /* 0x000e240000301400 */
[----:B0-----:R-:W-:-:S04]  /*8db0*/  F2FP.F16.F32.PACK_AB R3, RZ, R6 ;  /* 0x00000006ff03723e */ /* 0x001fc800000000ff */
[----:B------:R-:W-:-:S05]  /*8dc0*/  PRMT R3, R3, 0x5410, RZ ;  /* 0x0000541003037816 */ /* 0x000fca00000000ff */
[----:B------:R0:W-:Y:S01]  /*8dd0*/  STG.E desc[UR36][R16.64], R3 ;  /* 0x0000000310007986 */ /* 0x0001e2000c101924 */
[----:B------:R-:W-:Y:S05]  /*8de0*/  BRA `(.L_x_48864) ;  /* 0x0000000800ac7947 */ /* 0x000fea0003800000 */
.L_x_48869:
[----:B------:R-:W0:Y:S02]  /*8df0*/  I2F.F64.S64 R6, R6 ;  /* 0x0000000600067312 */ /* 0x000e240000301c00 */
[----:B0-----:R0:W-:Y:S01]  /*8e00*/  STG.E.64 desc[UR36][R16.64], R6 ;  /* 0x0000000610007986 */ /* 0x0011e2000c101b24 */
[----:B------:R-:W-:Y:S05]  /*8e10*/  BRA `(.L_x_48864) ;  /* 0x0000000800a07947 */ /* 0x000fea0003800000 */
.L_x_48859:
        /* <DEDUP_REMOVED lines=13> */
.L_x_48873:
[----:B------:R-:W0:Y:S01]  /*8ef0*/  I2F.F64.S64 R8, R6 ;  /* 0x0000000600087312 */ /* 0x000e220000301c00 */
[----:B------:R-:W-:-:S05]  /*8f00*/  CS2R R10, SRZ ;  /* 0x00000000000a7805 */ /* 0x000fca000001ff00 */
[----:B0-----:R0:W-:Y:S01]  /*8f10*/  STG.E.128 desc[UR36][R16.64], R8 ;  /* 0x0000000810007986 */ /* 0x0011e2000c101d24 */
[----:B------:R-:W-:Y:S05]  /*8f20*/  BRA `(.L_x_48864) ;  /* 0x00000008005c7947 */ /* 0x000fea0003800000 */
.L_x_48872:
        /* <DEDUP_REMOVED lines=21> */
.L_x_48877:
[----:B------:R-:W-:Y:S05]  /*9080*/  BSYNC B0 ;  /* 0x0000000000007941 */ /* 0x000fea0003800000 */
.L_x_48876:
[----:B------:R-:W-:-:S05]  /*9090*/  LOP3.LUT R3, R0, R3, RZ, 0xfc, !PT ;  /* 0x0000000300037212 */ /* 0x000fca00078efcff */
[----:B------:R0:W-:Y:S01]  /*90a0*/  STG.E.U8 desc[UR36][R16.64], R3 ;  /* 0x0000000310007986 */ /* 0x0001e2000c101124 */
[----:B------:R-:W-:Y:S05]  /*90b0*/  BRA `(.L_x_48864) ;  /* 0x0000000400f87947 */ /* 0x000fea0003800000 */
.L_x_48875:
        /* <DEDUP_REMOVED lines=13> */
.L_x_48879:
[----:B------:R-:W-:Y:S01]  /*9190*/  IMAD.MOV.U32 R0, RZ, RZ, 0x7f ;  /* 0x0000007fff007424 */ /* 0x000fe200078e00ff */
[----:B------:R-:W-:-:S04]  /*91a0*/  ISETP.GT.U32.AND P0, PT, R2, 0x7f800000, PT ;  /* 0x7f8000000200780c */ /* 0x000fc80003f04070 */
[----:B------:R-:W-:-:S09]  /*91b0*/  SEL R0, R0, 0x7c, P0 ;  /* 0x0000007c00007807 */ /* 0x000fd20000000000 */
.L_x_48880:
[----:B------:R-:W-:Y:S05]  /*91c0*/  BSYNC B0 ;  /* 0x0000000000007941 */ /* 0x000fea0003800000 */
.L_x_48878:
[----:B------:R-:W-:-:S04]  /*91d0*/  LOP3.LUT R2, R7, 0x80000000, RZ, 0xc0, !PT ;  /* 0x8000000007027812 */ /* 0x000fc800078ec0ff */
[----:B------:R-:W-:-:S04]  /*91e0*/  SHF.R.U32.HI R3, RZ, 0x18, R2 ;  /* 0x00000018ff037819 */ /* 0x000fc80000011602 */
[----:B------:R-:W-:-:S05]  /*91f0*/  LOP3.LUT R3, R0, R3, RZ, 0xfc, !PT ;  /* 0x0000000300037212 */ /* 0x000fca00078efcff */
[----:B------:R0:W-:Y:S01]  /*9200*/  STG.E.U8 desc[UR36][R16.64], R3 ;  /* 0x0000000310007986 */ /* 0x0001e2000c101124 */
[----:B------:R-:W-:Y:S05]  /*9210*/  BRA `(.L_x_48864) ;  /* 0x0000000400a07947 */ /* 0x000fea0003800000 */
.L_x_48874:
[----:B------:R-:W0:Y:S02]  /*9220*/  I2F.S64 R0, R6 ;  /* 0x0000000600007312 */ /* 0x000e240000301400 */
[----:B0-----:R-:W-:-:S05]  /*9230*/  F2FP.BF16.F32.PACK_AB R0, RZ, R0 ;  /* 0x00000000ff00723e */ /* 0x001fca00000010ff */
[----:B------:R0:W-:Y:S01]  /*9240*/  STG.E.U16 desc[UR36][R16.64], R0 ;  /* 0x0000000010007986 */ /* 0x0001e2000c101524 */
[----:B------:R-:W-:Y:S05]  /*9250*/  BRA `(.L_x_48864) ;  /* 0x0000000400907947 */ /* 0x000fea0003800000 */
.L_x_48871:
        /* <DEDUP_REMOVED lines=10> */
.L_x_48883:
        /* <DEDUP_REMOVED lines=17> */
.L_x_48886:
[----:B------:R-:W-:-:S04]  /*9410*/  LOP3.LUT R2, R7, 0x80000000, RZ, 0xc0, !PT ;  /* 0x8000000007027812 */ /* 0x000fc800078ec0ff */
[----:B------:R-:W-:-:S04]  /*9420*/  SHF.R.U32.HI R3, RZ, 0x18, R2 ;  /* 0x00000018ff037819 */ /* 0x000fc80000011602 */
[----:B------:R-:W-:-:S04]  /*9430*/  LOP3.LUT R0, R0, R3, RZ, 0xfc, !PT ;  /* 0x0000000300007212 */ /* 0x000fc800078efcff */
[----:B------:R-:W-:-:S07]  /*9440*/  PRMT R8, R0, 0x7610, R8 ;  /* 0x0000761000087816 */ /* 0x000fce0000000008 */
.L_x_48885:
[----:B------:R-:W-:Y:S05]  /*9450*/  BSYNC B0 ;  /* 0x0000000000007941 */ /* 0x000fea0003800000 */
.L_x_48884:
[----:B------:R0:W-:Y:S01]  /*9460*/  STG.E.U8 desc[UR36][R16.64], R8 ;  /* 0x0000000810007986 */ /* 0x0001e2000c101124 */
[----:B------:R-:W-:Y:S05]  /*9470*/  BRA `(.L_x_48864) ;  /* 0x0000000400087947 */ /* 0x000fea0003800000 */
.L_x_48882:
        /* <DEDUP_REMOVED lines=17> */
.L_x_48889:
[----:B------:R-:W-:-:S04]  /*9590*/  LOP3.LUT R2, R7, 0x80000000, RZ, 0xc0, !PT ;  /* 0x8000000007027812 */ /* 0x000fc800078ec0ff */
[----:B------:R-:W-:-:S04]  /*95a0*/  SHF.R.U32.HI R3, RZ, 0x18, R2 ;  /* 0x00000018ff037819 */ /* 0x000fc80000011602 */
[----:B------:R-:W-:-:S04]  /*95b0*/  LOP3.LUT R0, R0, R3, RZ, 0xfc, !PT ;  /* 0x0000000300007212 */ /* 0x000fc800078efcff */
[----:B------:R-:W-:-:S07]  /*95c0*/  PRMT R8, R0, 0x7610, R8 ;  /* 0x0000761000087816 */ /* 0x000fce0000000008 */
.L_x_48888:
[----:B------:R-:W-:Y:S05]  /*95d0*/  BSYNC B0 ;  /* 0x0000000000007941 */ /* 0x000fea0003800000 */
.L_x_48887:
[----:B------:R2:W-:Y:S01]  /*95e0*/  STG.E.U8 desc[UR36][R16.64], R8 ;  /* 0x0000000810007986 */ /* 0x0005e2000c101124 */
[----:B------:R-:W-:Y:S05]  /*95f0*/  BRA `(.L_x_48864) ;  /* 0x0000000000a87947 */ /* 0x000fea0003800000 */
.L_x_48881:
        /* <DEDUP_REMOVED lines=22> */
.L_x_48863:
        /* <DEDUP_REMOVED lines=16> */
.L_x_48892:
[----:B------:R-:W-:Y:S05]  /*9860*/  BRA `(.L_x_48864) ;  /* 0x00000000000c7947 */ /* 0x000fea0003800000 */
.L_x_48891:
[----:B------:R4:W-:Y:S01]  /*9870*/  STG.E.64 desc[UR36][R16.64], R6 ;  /* 0x0000000610007986 */ /* 0x0009e2000c101b24 */
[----:B------:R-:W-:Y:S05]  /*9880*/  BRA `(.L_x_48864) ;  /* 0x0000000000047947 */ /* 0x000fea0003800000 */
.L_x_48890:
[----:B------:R3:W-:Y:S02]  /*9890*/  STG.E desc[UR36][R16.64], R3 ;  /* 0x0000000310007986 */ /* 0x0007e4000c101924 */
.L_x_48864:
[----:B------:R-:W-:-:S07]  /*98a0*/  VIADD R19, R19, 0x80 ;  /* 0x0000008013137836 */ /* 0x000fce0000000000 */
.L_x_48821:
[----:B------:R-:W-:Y:S05]  /*98b0*/  BSYNC B6 ;  /* 0x0000000000067941 */ /* 0x000fea0003800000 */
.L_x_48820:
[----:B------:R-:W-:Y:S02]  /*98c0*/  ULDC UR4, c[0x0][0x210] ;  /* 0x0000840000047ab9 */ /* 0x000fe40000000800 */
[----:B------:R-:W-:-:S13]  /*98d0*/  ISETP.GE.AND P0, PT, R19, UR4, PT ;  /* 0x0000000413007c0c */ /* 0x000fda000bf06270 */
[----:B------:R-:W-:Y:S05]  /*98e0*/  @P0 EXIT ;  /* 0x000000000000094d */ /* 0x000fea0003800000 */
        /* <DEDUP_REMOVED lines=303> */
.L_x_48893:
        /* <DEDUP_REMOVED lines=21> */
.L_x_48897:
[----:B------:R0:W5:Y:S01]  /*ad30*/  LDG.E.U8 R6, desc[UR36][R2.64] ;  /* 0x0000002402067981 */ /* 0x000162000c1e1100 */
[----:B------:R-:W-:Y:S01]  /*ad40*/  IMAD.MOV.U32 R7, RZ, RZ, RZ ;  /* 0x000000ffff077224 */ /* 0x000fe200078e00ff */
[----:B------:R-:W-:Y:S06]  /*ad50*/  BRA `(.L_x_48899) ;  /* 0x0000000c00487947 */ /* 0x000fec0003800000 */
.L_x_48896:
        /* <DEDUP_REMOVED lines=8> */
.L_x_48901:
[----:B------:R-:W2:Y:S02]  /*ade0*/  LDG.E R6, desc[UR36][R2.64] ;  /* 0x0000002402067981 */ /* 0x000ea4000c1e1900 */
[----:B--2---:R-:W-:Y:S01]  /*adf0*/  SHF.R.S32.HI R7, RZ, 0x1f, R6 ;  /* 0x0000001fff077819 */ /* 0x004fe20000011406 */
[----:B------:R-:W-:Y:S06]  /*ae00*/  BRA `(.L_x_48899) ;  /* 0x0000000c001c7947 */ /* 0x000fec0003800000 */
.L_x_48900:
[----:B------:R-:W2:Y:S02]  /*ae10*/  LDG.E.S16 R6, desc[UR36][R2.64] ;  /* 0x0000002402067981 */ /* 0x000ea4000c1e1700 */
[----:B--2---:R-:W-:Y:S01]  /*ae20*/  SHF.R.S32.HI R7, RZ, 0x1f, R6 ;  /* 0x0000001fff077819 */ /* 0x004fe20000011406 */
[----:B------:R-:W-:Y:S06]  /*ae30*/  BRA `(.L_x_48899) ;  /* 0x0000000c00107947 */ /* 0x000fec0003800000 */
.L_x_48895:
        /* <DEDUP_REMOVED lines=9> */
.L_x_48903:
[----:B------:R-:W2:Y:S02]  /*aed0*/  LDG.E.U16 R2, desc[UR36][R2.64] ;  /* 0x0000002402027981 */ /* 0x000ea4000c1e1500 */
[----:B--2---:R-:W-:-:S06]  /*aee0*/  HADD2.F32 R6, -RZ, R2.H0_H0 ;  /* 0x20000002ff067230 */ /* 0x004fcc0000004100 */
[----:B------:R-:W0:Y:S01]  /*aef0*/  F2I.S64.TRUNC R6, R6 ;  /* 0x0000000600067311 */ /* 0x000e22000020d900 */
[----:B------:R-:W-:Y:S05]  /*af00*/  BRA `(.L_x_48899) ;  /* 0x0000000800dc7947 */ /* 0x000fea0003800000 */
.L_x_48902:
        /* <DEDUP_REMOVED lines=9> */
.L_x_48905:
[----:B------:R-:W2:Y:S02]  /*afa0*/  LDG.E.U16 R2, desc[UR36][R2.64] ;  /* 0x0000002402027981 */ /* 0x000ea4000c1e1500 */
[----:B--2---:R-:W-:-:S06]  /*afb0*/  HADD2.F32 R6, -RZ, R2.H0_H0 ;  /* 0x20000002ff067230 */ /* 0x004fcc0000004100 */
[----:B------:R-:W0:Y:S01]  /*afc0*/  F2I.S64.TRUNC R6, R6 ;  /* 0x0000000600067311 */ /* 0x000e22000020d900 */
[----:B------:R-:W-:Y:S05]  /*afd0*/  BRA `(.L_x_48899) ;  /* 0x0000000800a87947 */ /* 0x000fea0003800000 */
.L_x_48904:
[----:B------:R-:W2:Y:S02]  /*afe0*/  LDG.E.64 R2, desc[UR36][R2.64] ;  /* 0x0000002402027981 */ /* 0x000ea4000c1e1b00 */
[----:B--2---:R0:W1:Y:S01]  /*aff0*/  F2I.S64.F64.TRUNC R6, R2 ;  /* 0x0000000200067311 */ /* 0x004062000030d900 */
[----:B------:R-:W-:Y:S05]  /*b000*/  BRA `(.L_x_48899) ;  /* 0x00000008009c7947 */ /* 0x000fea0003800000 */
.L_x_48894:
        /* <DEDUP_REMOVED lines=13> */
.L_x_48908:
[----:B------:R-:W2:Y:S02]  /*b0e0*/  LDG.E.64 R2, desc[UR36][R2.64] ;  /* 0x0000002402027981 */ /* 0x000ea4000c1e1b00 */
[----:B--2---:R0:W1:Y:S01]  /*b0f0*/  F2I.S64.F64.TRUNC R6, R2 ;  /* 0x0000000200067311 */ /* 0x004062000030d900 */
[----:B------:R-:W-:Y:S05]  /*b100*/  BRA `(.L_x_48899) ;  /* 0x00000008005c7947 */ /* 0x000fea0003800000 */
.L_x_48907:
        /* <DEDUP_REMOVED lines=27> */
.L_x_48910:
        /* <DEDUP_REMOVED lines=14> */
.L_x_48909:
[----:B------:R-:W2:Y:S02]  /*b3a0*/  LDG.E.U16 R6, desc[UR36][R2.64] ;  /* 0x0000002402067981 */ /* 0x000ea4000c1e1500 */
[----:B--2---:R-:W-:-:S06]  /*b3b0*/  IMAD.U32 R6, R6, 0x10000, RZ ;  /* 0x0001000006067824 */ /* 0x004fcc00078e00ff */
[----:B------:R-:W0:Y:S01]  /*b3c0*/  F2I.S64.TRUNC R6, R6 ;  /* 0x0000000600067311 */ /* 0x000e22000020d900 */
[----:B------:R-:W-:Y:S05]  /*b3d0*/  BRA `(.L_x_48899) ;  /* 0x0000000400a87947 */ /* 0x000fea0003800000 */
.L_x_48906:
        /* <DEDUP_REMOVED lines=11> */
.L_x_48913:
        /* <DEDUP_REMOVED lines=21> */
.L_x_48917:
[----:B------:R-:W-:Y:S05]  /*b5e0*/  BSYNC B1 ;  /* 0x0000000000017941 */ /* 0x000fea0003800000 */
.L_x_48916:
[----:B------:R-:W-:Y:S01]  /*b5f0*/  IMAD.SHL.U32 R2, R2, 0x100000, RZ ;  /* 0x0010000002027824 */ /* 0x000fe200078e00ff */
[----:B------:R-:W-:-:S04]  /*b600*/  LEA R3, R0, 0x3b800000, 0x17 ;  /* 0x3b80000000037811 */ /* 0x000fc800078eb8ff */
[----:B------:R-:W-:-:S07]  /*b610*/  LOP3.LUT R6, R3, R2, R6, 0xfe, !PT ;  /* 0x0000000203067212 */ /* 0x000fce00078efe06 */
.L_x_48915:
[----:B------:R-:W-:Y:S05]  /*b620*/  BSYNC B0 ;  /* 0x0000000000007941 */ /* 0x000fea0003800000 */
.L_x_48914:
[----:B------:R-:W2:Y:S01]  /*b630*/  F2I.S64.TRUNC R6, R6 ;  /* 0x0000000600067311 */ /* 0x000ea2000020d900 */
[----:B------:R-:W-:Y:S05]  /*b640*/  BRA `(.L_x_48899) ;  /* 0x00000004000c7947 */ /* 0x000fea0003800000 */
.L_x_48912:
        /* <DEDUP_REMOVED lines=21> */
.L_x_48921:
[----:B------:R-:W-:Y:S05]  /*b7a0*/  BSYNC B1 ;  /* 0x0000000000017941 */ /* 0x000fea0003800000 */
.L_x_48920:
[----:B------:R-:W-:Y:S01]  /*b7b0*/  IMAD.SHL.U32 R2, R2, 0x200000, RZ ;  /* 0x0020000002027824 */ /* 0x000fe200078e00ff */
[----:B------:R-:W-:-:S04]  /*b7c0*/  LEA R3, R0, 0x37800000, 0x17 ;  /* 0x3780000000037811 */ /* 0x000fc800078eb8ff */
[----:B------:R-:W-:-:S07]  /*b7d0*/  LOP3.LUT R6, R3, R2, R6, 0xfe, !PT ;  /* 0x0000000203067212 */ /* 0x000fce00078efe06 */
.L_x_48919:
[----:B------:R-:W-:Y:S05]  /*b7e0*/  BSYNC B0 ;  /* 0x0000000000007941 */ /* 0x000fea0003800000 */
.L_x_48918:
[----:B------:R-:W0:Y:S01]  /*b7f0*/  F2I.S64.TRUNC R6, R6 ;  /* 0x0000000600067311 */ /* 0x000e22000020d900 */
[----:B------:R-:W-:Y:S05]  /*b800*/  BRA `(.L_x_48899) ;  /* 0x00000000009c7947 */ /* 0x000fea0003800000 */
.L_x_48911:
        /* <DEDUP_REMOVED lines=14> */
.L_x_48925:
[----:B------:R-:W-:Y:S05]  /*b8f0*/  BSYNC B0 ;  /* 0x0000000000007941 */ /* 0x000fea0003800000 */
.L_x_48924:
[----:B------:R-:W0:Y:S01]  /*b900*/  F2I.S64.TRUNC R6, R6 ;  /* 0x0000000600067311 */ /* 0x000e22000020d900 */
[----:B------:R-:W-:Y:S05]  /*b910*/  BRA `(.L_x_48899) ;  /* 0x0000000000587947 */ /* 0x000fea0003800000 */
.L_x_48898:
        /* <DEDUP_REMOVED lines=16> */
.L_x_48926:
[----:B------:R-:W-:Y:S01]  /*ba20*/  CS2R R6, SRZ ;  /* 0x0000000000067805 */ /* 0x000fe2000001ff00 */
[----:B------:R-:W-:Y:S06]  /*ba30*/  BRA `(.L_x_48899) ;  /* 0x0000000000107947 */ /* 0x000fec0003800000 */
.L_x_48923:
[----:B------:R4:W5:Y:S01]  /*ba40*/  LDG.E.64 R6, desc[UR36][R2.64] ;  /* 0x0000002402067981 */ /* 0x000962000c1e1b00 */
[----:B------:R-:W-:Y:S05]  /*ba50*/  BRA `(.L_x_48899) ;  /* 0x0000000000087947 */ /* 0x000fea0003800000 */
.L_x_48922:
[----:B------:R3:W5:Y:S01]  /*ba60*/  LDG.E R6, desc[UR36][R2.64] ;  /* 0x0000002402067981 */ /* 0x000762000c1e1900 */
[----:B------:R-:W-:-:S07]  /*ba70*/  IMAD.MOV.U32 R7, RZ, RZ, RZ ;  /* 0x000000ffff077224 */ /* 0x000fce00078e00ff */
.L_x_48899:
[----:B------:R-:W-:Y:S01]  /*ba80*/  ULDC UR4, c[0x0][0x42c] ;  /* 0x00010b0000047ab9 */ /* 0x000fe20000000800 */
[----:B------:R-:W-:Y:S01]  /*ba90*/  BSSY B0, `(.L_x_48927) ;  /* 0x000001c000007945 */ /* 0x000fe20003800000 */
[----:B012--5:R-:W-:-:S04]  /*baa0*/  LOP3.LUT R0, R7, UR4, RZ, 0xfc, !PT ;  /* 0x0000000407007c12 */ /* 0x027fc8000f8efcff */
[----:B------:R-:W-:-:S13]  /*bab0*/  ISETP.NE.U32.AND P0, PT, R0, RZ, PT ;  /* 0x000000ff0000720c */ /* 0x000fda0003f05070 */
[----:B------:R-:W-:Y:S05]  /*bac0*/  @!P0 BRA `(.L_x_48928) ;  /* 0x0000000000148947 */ /* 0x000fea0003800000 */
[----:B------:R-:W-:-:S07]  /*bad0*/  MOV R0, 0xbaf0 ;  /* 0x0000baf000007802 */ /* 0x000fce0000000f00 */
[----:B---34-:R-:W-:Y:S05]  /*bae0*/  CALL.REL.NOINC `($__internal_49_$__cuda_sm20_rem_s64) ;  /* 0x0000001000207944 */ /* 0x018fea0003c00000 */
[----:B------:R-:W-:Y:S02]  /*baf0*/  IMAD.MOV.U32 R2, RZ, RZ, R4 ;  /* 0x000000ffff027224 */ /* 0x000fe400078e0004 */
[----:B------:R-:W-:Y:S01]  /*bb00*/  IMAD.MOV.U32 R3, RZ, RZ, R5 ;  /* 0x000000ffff037224 */ /* 0x000fe200078e0005 */
[----:B------:R-:W-:Y:S06]  /*bb10*/  BRA `(.L_x_48929) ;  /* 0x00000000004c7947 */ /* 0x000fec0003800000 */
.L_x_48928:
[----:B------:R-:W-:Y:S01]  /*bb20*/  ULDC UR4, c[0x0][0x428] ;  /* 0x00010a0000047ab9 */ /* 0x000fe20000000800 */
[----:B---34-:R-:W-:Y:S01]  /*bb30*/  IMAD.MOV.U32 R2, RZ, RZ, RZ ;  /* 0x000000ffff027224 */ /* 0x018fe200078e00ff */
        /* <DEDUP_REMOVED lines=17> */
.L_x_48929:
[----:B------:R-:W-:Y:S05]  /*bc50*/  BSYNC B0 ;  /* 0x0000000000007941 */ /* 0x000fea0003800000 */
.L_x_48927:
        /* <DEDUP_REMOVED lines=26> */
.L_x_48933:
[----:B------:R-:W-:Y:S01]  /*be00*/  STG.E.U8 desc[UR36][R16.64], R5 ;  /* 0x0000000510007986 */ /* 0x000fe2000c101124 */
[----:B------:R-:W-:Y:S05]  /*be10*/  EXIT ;  /* 0x000000000000794d */ /* 0x000fea0003800000 */
.L_x_48932:
        /* <DEDUP_REMOVED lines=8> */
.L_x_48936:
[----:B------:R-:W-:Y:S01]  /*bea0*/  STG.E desc[UR36][R16.64], R5 ;  /* 0x0000000510007986 */ /* 0x000fe2000c101924 */
[----:B------:R-:W-:Y:S05]  /*beb0*/  EXIT ;  /* 0x000000000000794d */ /* 0x000fea0003800000 */
.L_x_48935:
[----:B------:R-:W-:Y:S01]  /*bec0*/  STG.E.U16 desc[UR36][R16.64], R5 ;  /* 0x0000000510007986 */ /* 0x000fe2000c101524 */
[----:B------:R-:W-:Y:S05]  /*bed0*/  EXIT ;  /* 0x000000000000794d */ /* 0x000fea0003800000 */
.L_x_48931:
        /* <DEDUP_REMOVED lines=9> */
.L_x_48938:
[----:B------:R-:W0:Y:S02]  /*bf70*/  I2F.S64 R0, R2 ;  /* 0x0000000200007312 */ /* 0x000e240000301400 */
[----:B0-----:R-:W-:-:S05]  /*bf80*/  F2FP.F16.F32.PACK_AB R0, RZ, R0 ;  /* 0x00000000ff00723e */ /* 0x001fca00000000ff */
[----:B------:R-:W-:Y:S01]  /*bf90*/  STG.E.U16 desc[UR36][R16.64], R0 ;  /* 0x0000000010007986 */ /* 0x000fe2000c101524 */
[----:B------:R-:W-:Y:S05]  /*bfa0*/  EXIT ;  /* 0x000000000000794d */ /* 0x000fea0003800000 */
.L_x_48937:
        /* <DEDUP_REMOVED lines=10> */
.L_x_48940:
[----:B------:R-:W0:Y:S02]  /*c050*/  I2F.S64 R2, R2 ;  /* 0x0000000200027312 */ /* 0x000e240000301400 */
[----:B0-----:R-:W-:-:S04]  /*c060*/  F2FP.F16.F32.PACK_AB R3, RZ, R2 ;  /* 0x00000002ff03723e */ /* 0x001fc800000000ff */
[----:B------:R-:W-:-:S05]  /*c070*/  PRMT R3, R3, 0x5410, RZ ;  /* 0x0000541003037816 */ /* 0x000fca00000000ff */
[----:B------:R-:W-:Y:S01]  /*c080*/  STG.E desc[UR36][R16.64], R3 ;  /* 0x0000000310007986 */ /* 0x000fe2000c101924 */
[----:B------:R-:W-:Y:S05]  /*c090*/  EXIT ;  /* 0x000000000000794d */ /* 0x000fea0003800000 */
.L_x_48939:
[----:B------:R-:W0:Y:S02]  /*c0a0*/  I2F.F64.S64 R2, R2 ;  /* 0x0000000200027312 */ /* 0x000e240000301c00 */
[----:B0-----:R-:W-:Y:S01]  /*c0b0*/  STG.E.64 desc[UR36][R16.64], R2 ;  /* 0x0000000210007986 */ /* 0x001fe2000c101b24 */
[----:B------:R-:W-:Y:S05]  /*c0c0*/  EXIT ;  /* 0x000000000000794d */ /* 0x000fea0003800000 */
.L_x_48930:
        /* <DEDUP_REMOVED lines=13> */
.L_x_48943:
[----:B------:R-:W0:Y:S01]  /*c1a0*/  I2F.F64.S64 R4, R2 ;  /* 0x0000000200047312 */ /* 0x000e220000301c00 */
[----:B------:R-:W-:-:S05]  /*c1b0*/  CS2R R6, SRZ ;  /* 0x0000000000067805 */ /* 0x000fca000001ff00 */
[----:B0-----:R-:W-:Y:S01]  /*c1c0*/  STG.E.128 desc[UR36][R16.64], R4 ;  /* 0x0000000410007986 */ /* 0x001fe2000c101d24 */
[----:B------:R-:W-:Y:S05]  /*c1d0*/  EXIT ;  /* 0x000000000000794d */ /* 0x000fea0003800000 */
.L_x_48942:
        /* <DEDUP_REMOVED lines=21> */
.L_x_48947:
[----:B------:R-:W-:Y:S05]  /*c330*/  BSYNC B0 ;  /* 0x0000000000007941 */ /* 0x000fea0003800000 */
.L_x_48946:
[----:B------:R-:W-:-:S05]  /*c340*/  LOP3.LUT R5, R0, R5, RZ, 0xfc, !PT ;  /* 0x0000000500057212 */ /* 0x000fca00078efcff */
[----:B------:R-:W-:Y:S01]  /*c350*/  STG.E.U8 desc[UR36][R16.64], R5 ;  /* 0x0000000510007986 */ /* 0x000fe2000c101124 */
[----:B------:R-:W-:Y:S05]  /*c360*/  EXIT ;  /* 0x000000000000794d */ /* 0x000fea0003800000 */
.L_x_48945:
        /* <DEDUP_REMOVED lines=13> */
.L_x_48949:
[----:B------:R-:W-:Y:S01]  /*c440*/  IMAD.MOV.U32 R0, RZ, RZ, 0x7f ;  /* 0x0000007fff007424 */ /* 0x000fe200078e00ff */
[----:B------:R-:W-:-:S04]  /*c450*/  ISETP.GT.U32.AND P0, PT, R4, 0x7f800000, PT ;  /* 0x7f8000000400780c */ /* 0x000fc80003f04070 */
[----:B------:R-:W-:-:S09]  /*c460*/  SEL R0, R0, 0x7c, P0 ;  /* 0x0000007c00007807 */ /* 0x000fd20000000000 */
.L_x_48950:
[----:B------:R-:W-:Y:S05]  /*c470*/  BSYNC B0 ;  /* 0x0000000000007941 */ /* 0x000fea0003800000 */
.L_x_48948:
[----:B------:R-:W-:-:S04]  /*c480*/  LOP3.LUT R2, R3, 0x80000000, RZ, 0xc0, !PT ;  /* 0x8000000003027812 */ /* 0x000fc800078ec0ff */
[----:B------:R-:W-:-:S04]  /*c490*/  SHF.R.U32.HI R3, RZ, 0x18, R2 ;  /* 0x00000018ff037819 */ /* 0x000fc80000011602 */
[----:B------:R-:W-:-:S05]  /*c4a0*/  LOP3.LUT R3, R0, R3, RZ, 0xfc, !PT ;  /* 0x0000000300037212 */ /* 0x000fca00078efcff */
[----:B------:R-:W-:Y:S01]  /*c4b0*/  STG.E.U8 desc[UR36][R16.64], R3 ;  /* 0x0000000310007986 */ /* 0x000fe2000c101124 */
[----:B------:R-:W-:Y:S05]  /*c4c0*/  EXIT ;  /* 0x000000000000794d */ /* 0x000fea0003800000 */
.L_x_48944:
[----:B------:R-:W0:Y:S02]  /*c4d0*/  I2F.S64 R0, R2 ;  /* 0x0000000200007312 */ /* 0x000e240000301400 */
[----:B0-----:R-:W-:-:S05]  /*c4e0*/  F2FP.BF16.F32.PACK_AB R0, RZ, R0 ;  /* 0x00000000ff00723e */ /* 0x001fca00000010ff */
[----:B------:R-:W-:Y:S01]  /*c4f0*/  STG.E.U16 desc[UR36][R16.64], R0 ;  /* 0x0000000010007986 */ /* 0x000fe2000c101524 */
[----:B------:R-:W-:Y:S05]  /*c500*/  EXIT ;  /* 0x000000000000794d */ /* 0x000fea0003800000 */
.L_x_48941:
        /* <DEDUP_REMOVED lines=10> */
.L_x_48953:
        /* <DEDUP_REMOVED lines=17> */
.L_x_48956:
[----:B------:R-:W-:-:S04]  /*c6c0*/  LOP3.LUT R2, R3, 0x80000000, RZ, 0xc0, !PT ;  /* 0x8000000003027812 */ /* 0x000fc800078ec0ff */
[----:B------:R-:W-:-:S04]  /*c6d0*/  SHF.R.U32.HI R3, RZ, 0x18, R2 ;  /* 0x00000018ff037819 */ /* 0x000fc80000011602 */
[----:B------:R-:W-:-:S04]  /*c6e0*/  LOP3.LUT R0, R0, R3, RZ, 0xfc, !PT ;  /* 0x0000000300007212 */ /* 0x000fc800078efcff */
[----:B------:R-:W-:-:S07]  /*c6f0*/  PRMT R8, R0, 0x7610, R8 ;  /* 0x0000761000087816 */ /* 0x000fce0000000008 */
.L_x_48955:
[----:B------:R-:W-:Y:S05]  /*c700*/  BSYNC B0 ;  /* 0x0000000000007941 */ /* 0x000fea0003800000 */
.L_x_48954:
[----:B------:R-:W-:Y:S01]  /*c710*/  STG.E.U8 desc[UR36][R16.64], R8 ;  /* 0x0000000810007986 */ /* 0x000fe2000c101124 */
[----:B------:R-:W-:Y:S05]  /*c720*/  EXIT ;  /* 0x000000000000794d */ /* 0x000fea0003800000 */
.L_x_48952:
        /* <DEDUP_REMOVED lines=17> */
.L_x_48959:
[----:B------:R-:W-:-:S04]  /*c840*/  LOP3.LUT R2, R3, 0x80000000, RZ, 0xc0, !PT ;  /* 0x8000000003027812 */ /* 0x000fc800078ec0ff */
[----:B------:R-:W-:-:S04]  /*c850*/  SHF.R.U32.HI R3, RZ, 0x18, R2 ;  /* 0x00000018ff037819 */ /* 0x000fc80000011602 */
[----:B------:R-:W-:-:S04]  /*c860*/  LOP3.LUT R0, R0, R3, RZ, 0xfc, !PT ;  /* 0x0000000300007212 */ /* 0x000fc800078efcff */
[----:B------:R-:W-:-:S07]  /*c870*/  PRMT R8, R0, 0x7610, R8 ;  /* 0x0000761000087816 */ /* 0x000fce0000000008 */
.L_x_48958:
[----:B------:R-:W-:Y:S05]  /*c880*/  BSYNC B0 ;  /* 0x0000000000007941 */ /* 0x000fea0003800000 */
.L_x_48957:
[----:B------:R-:W-:Y:S01]  /*c890*/  STG.E.U8 desc[UR36][R16.64], R8 ;  /* 0x0000000810007986 */ /* 0x000fe2000c101124 */
[----:B------:R-:W-:Y:S05]  /*c8a0*/  EXIT ;  /* 0x000000000000794d */ /* 0x000fea0003800000 */
.L_x_48951:
        /* <DEDUP_REMOVED lines=23> */
.L_x_48934:
        /* <DEDUP_REMOVED lines=16> */
.L_x_48962:
[----:B------:R-:W-:Y:S05]  /*cb20*/  EXIT ;  /* 0x000000000000794d */ /* 0x000fea0003800000 */
.L_x_48961:
[----:B------:R-:W-:Y:S01]  /*cb30*/  STG.E.64 desc[UR36][R16.64], R2 ;  /* 0x0000000210007986 */ /* 0x000fe2000c101b24 */
[----:B------:R-:W-:Y:S05]  /*cb40*/  EXIT ;  /* 0x000000000000794d */ /* 0x000fea0003800000 */
.L_x_48960:
[----:B------:R-:W-:Y:S01]  /*cb50*/  STG.E desc[UR36][R16.64], R5 ;  /* 0x0000000510007986 */ /* 0x000fe2000c101924 */
[----:B------:R-:W-:Y:S05]  /*cb60*/  EXIT ;  /* 0x000000000000794d */ /* 0x000fea0003800000 */
        .weak           $__internal_49_$__cuda_sm20_rem_s64
        .type           $__internal_49_$__cuda_sm20_rem_s64,@function
        .size           $__internal_49_$__cuda_sm20_rem_s64,(.L_x_57262 - $__internal_49_$__cuda_sm20_rem_s64)
$__internal_49_$__cuda_sm20_rem_s64:
        /* <DEDUP_REMOVED lines=20> */
[----:B------:R-:W-:Y:S02]  /*ccb0*/  IADD3 R5, P2, R13, R4, RZ ;  /* 0x000000040d057210 */ /* 0x000fe40007f5e0ff */
[----:B------:R-:W-:Y:S01]  /*ccc0*/  IADD3 R11, P4, RZ, -R6, RZ ;  /* 0x80000006ff0b7210 */ /* 0x000fe20007f9e0ff */
[----:B------:R-:W-:Y:S02]  /*ccd0*/  IMAD.X R9, R9, 0x1, R3, P0 ;  /* 0x0000000109097824 */ /* 0x000fe400000e0603 */
[----:B------:R-:W-:-:S03]  /*cce0*/  IMAD.WIDE.U32 R2, R5, UR4, RZ ;  /* 0x0000000405027c25 */ /* 0x000fc6000f8e00ff */
[----:B------:R-:W-:Y:S01]  /*ccf0*/  IADD3.X R9, RZ, RZ, R9, P2, P1 ;  /* 0x000000ffff097210 */ /* 0x000fe200017e2409 */
[----:B------:R-:W-:Y:S01]  /*cd00*/  IMAD R4, R5, UR5, R3 ;  /* 0x0000000505047c24 */ /* 0x000fe2000f8e0203 */
[----:B------:R-:W-:Y:S02]  /*cd10*/  IADD3 R3, P0, RZ, -R2, RZ ;  /* 0x80000002ff037210 */ /* 0x000fe40007f1e0ff */
[----:B------:R-:W-:Y:S01]  /*cd20*/  ISETP.GE.AND P1, PT, R7, RZ, PT ;  /* 0x000000ff0700720c */ /* 0x000fe20003f26270 */
[----:B------:R-:W-:Y:S02]  /*cd30*/  IMAD R2, R9, UR4, R4 ;  /* 0x0000000409027c24 */ /* 0x000fe4000f8e0204 */
[----:B------:R-:W-:-:S04]  /*cd40*/  IMAD.HI.U32 R4, R5, R3, RZ ;  /* 0x0000000305047227 */ /* 0x000fc800078e00ff */
[----:B------:R-:W-:-:S04]  /*cd50*/  IMAD.X R2, RZ, RZ, ~R2, P0 ;  /* 0x000000ffff027224 */ /* 0x000fc800000e0e02 */
[----:B------:R-:W-:-:S04]  /*cd60*/  IMAD.WIDE.U32 R4, P0, R5, R2, R4 ;  /* 0x0000000205047225 */ /* 0x000fc80007800004 */
[C---:B------:R-:W-:Y:S02]  /*cd70*/  IMAD R8, R9.reuse, R2, RZ ;  /* 0x0000000209087224 */ /* 0x040fe400078e02ff */
[----:B------:R-:W-:Y:S01]  /*cd80*/  IMAD.HI.U32 R5, P2, R9, R3, R4 ;  /* 0x0000000309057227 */ /* 0x000fe20007840004 */
[----:B------:R-:W-:-:S03]  /*cd90*/  SEL R4, R11, R6, !P1 ;  /* 0x000000060b047207 */ /* 0x000fc60004800000 */
[----:B------:R-:W-:Y:S01]  /*cda0*/  IMAD.HI.U32 R2, R9, R2, RZ ;  /* 0x0000000209027227 */ /* 0x000fe200078e00ff */
[----:B------:R-:W-:-:S03]  /*cdb0*/  IADD3 R11, P3, R8, R5, RZ ;  /* 0x00000005080b7210 */ /* 0x000fc60007f7e0ff */
[----:B------:R-:W-:Y:S02]  /*cdc0*/  IMAD.X R8, RZ, RZ, ~R7, P4 ;  /* 0x000000ffff087224 */ /* 0x000fe400020e0e07 */
[----:B------:R-:W-:Y:S02]  /*cdd0*/  IMAD.X R9, R2, 0x1, R9, P0 ;  /* 0x0000000102097824 */ /* 0x000fe400000e0609 */
        /* <DEDUP_REMOVED lines=38> */
[----:B------:R-:W-:Y:S06]  /*d040*/  RET.REL.NODEC R2 `(_ZN2at6native18elementwise_kernelILi128ELi4EZNS0_15gpu_kernel_implINS0_13BUnaryFunctorIlllZZZNS0_21remainder_kernel_cudaERNS_18TensorIteratorBaseEENKUlvE_clEvENKUlvE2_clEvEUlllE_EEEEvS5_RKT_EUliE_EEviT1_) ;  /* 0xffffff2c02ec7950 */ /* 0x000fec0003c3ffff */
.L_x_48963:
        /* <DEDUP_REMOVED lines=11> */
.L_x_57262:


//--------------------- .text._ZN2at6native27unrolled_elementwise_kernelINS0_13BUnaryFunctorIlllZZZNS0_21remainder_kernel_cudaERNS_18TensorIteratorBaseEENKUlvE_clEvENKUlvE2_clEvEUlllE_EESt5arrayIPcLm2EELi4E23TrivialOffsetCalculatorILi1EjESD_NS0_6memory12LoadWithCastILi1EEENSE_13StoreWithCastILi1EEEEEviT_T0_T2_T3_T4_T5_ --------------------------
	.section	.text._ZN2at6native27unrolled_elementwise_kernelINS0_13BUnaryFunctorIlllZZZNS0_21remainder_kernel_cudaERNS_18TensorIteratorBaseEENKUlvE_clEvENKUlvE2_clEvEUlllE_EESt5arrayIPcLm2EELi4E23TrivialOffsetCalculatorILi1EjESD_NS0_6memory12LoadWithCastILi1EEENSE_13StoreWithCastILi1EEEEEviT_T0_T2_T3_T4_T5_,"ax",@progbits
	.align	128
        .global         _ZN2at6native27unrolled_elementwise_kernelINS0_13BUnaryFunctorIlllZZZNS0_21remainder_kernel_cudaERNS_18TensorIteratorBaseEENKUlvE_clEvENKUlvE2_clEvEUlllE_EESt5arrayIPcLm2EELi4E23TrivialOffsetCalculatorILi1EjESD_NS0_6memory12LoadWithCastILi1EEENSE_13StoreWithCastILi1EEEEEviT_T0_T2_T3_T4_T5_
        .type           _ZN2at6native27unrolled_elementwise_kernelINS0_13BUnaryFunctorIlllZZZNS0_21remainder_kernel_cudaERNS_18TensorIteratorBaseEENKUlvE_clEvENKUlvE2_clEvEUlllE_EESt5arrayIPcLm2EELi4E23TrivialOffsetCalculatorILi1EjESD_NS0_6memory12LoadWithCastILi1EEENSE_13StoreWithCastILi1EEEEEviT_T0_T2_T3_T4_T5_,@function
        .size           _ZN2at6native27unrolled_elementwise_kernelINS0_13BUnaryFunctorIlllZZZNS0_21remainder_kernel_cudaERNS_18TensorIteratorBaseEENKUlvE_clEvENKUlvE2_clEvEUlllE_EESt5arrayIPcLm2EELi4E23TrivialOffsetCalculatorILi1EjESD_NS0_6memory12LoadWithCastILi1EEENSE_13StoreWithCastILi1EEEEEviT_T0_T2_T3_T4_T5_,(.L_x_57263 - _ZN2at6native27unrolled_elementwise_kernelINS0_13BUnaryFunctorIlllZZZNS0_21remainder_kernel_cudaERNS_18TensorIteratorBaseEENKUlvE_clEvENKUlvE2_clEvEUlllE_EESt5arrayIPcLm2EELi4E23TrivialOffsetCalculatorILi1EjESD_NS0_6memory12LoadWithCastILi1EEENSE_13StoreWithCastILi1EEEEEviT_T0_T2_T3_T4_T5_)
        .other          _ZN2at6native27unrolled_elementwise_kernelINS0_13BUnaryFunctorIlllZZZNS0_21remainder_kernel_cudaERNS_18TensorIteratorBaseEENKUlvE_clEvENKUlvE2_clEvEUlllE_EESt5arrayIPcLm2EELi4E23TrivialOffsetCalculatorILi1EjESD_NS0_6memory12LoadWithCastILi1EEENSE_13StoreWithCastILi1EEEEEviT_T0_T2_T3_T4_T5_,@"STO_CUDA_ENTRY STV_DEFAULT"
_ZN2at6native27unrolled_elementwise_kernelINS0_13BUnaryFunctorIlllZZZNS0_21remainder_kernel_cudaERNS_18TensorIteratorBaseEENKUlvE_clEvENKUlvE2_clEvEUlllE_EESt5arrayIPcLm2EELi4E23TrivialOffsetCalculatorILi1EjESD_NS0_6memory12LoadWithCastILi1EEENSE_13StoreWithCastILi1EEEEEviT_T0_T2_T3_T4_T5_:
.text._ZN2at6native27unrolled_elementwise_kernelINS0_13BUnaryFunctorIlllZZZNS0_21remainder_kernel_cudaERNS_18TensorIteratorBaseEENKUlvE_clEvENKUlvE2_clEvEUlllE_EESt5arrayIPcLm2EELi4E23TrivialOffsetCalculatorILi1EjESD_NS0_6memory12LoadWithCastILi1EEENSE_13StoreWithCastILi1EEEEEviT_T0_T2_T3_T4_T5_:
        /* <DEDUP_REMOVED lines=32> */
.L_x_48969:
[----:B------:R1:W5:Y:S01]  /*0200*/  LDG.E.U8 R18, desc[UR36][R2.64] ;  /* 0x0000002402127981 */ /* 0x000362000c1e1100 */
[----:B------:R-:W-:Y:S01]  /*0210*/  IMAD.MOV.U32 R19, RZ, RZ, RZ ;  /* 0x000000ffff137224 */ /* 0x000fe200078e00ff */
[----:B------:R-:W-:Y:S06]  /*0220*/  BRA `(.L_x_48971) ;  /* 0x0000000c004c7947 */ /* 0x000fec0003800000 */
.L_x_48968:
        /* <DEDUP_REMOVED lines=8> */
.L_x_48973:
[----:B------:R-:W2:Y:S02]  /*02b0*/  LDG.E R18, desc[UR36][R2.64] ;  /* 0x0000002402127981 */ /* 0x000ea4000c1e1900 */
[----:B--2---:R-:W-:Y:S01]  /*02c0*/  SHF.R.S32.HI R19, RZ, 0x1f, R18 ;  /* 0x0000001fff137819 */ /* 0x004fe20000011412 */
[----:B------:R-:W-:Y:S06]  /*02d0*/  BRA `(.L_x_48971) ;  /* 0x0000000c00207947 */ /* 0x000fec0003800000 */
.L_x_48972:
[----:B------:R-:W2:Y:S02]  /*02e0*/  LDG.E.S16 R18, desc[UR36][R2.64] ;  /* 0x0000002402127981 */ /* 0x000ea4000c1e1700 */
[----:B--2---:R-:W-:Y:S01]  /*02f0*/  SHF.R.S32.HI R19, RZ, 0x1f, R18 ;  /* 0x0000001fff137819 */ /* 0x004fe20000011412 */
[----:B------:R-:W-:Y:S06]  /*0300*/  BRA `(.L_x_48971) ;  /* 0x0000000c00147947 */ /* 0x000fec0003800000 */
.L_x_48967:
        /* <DEDUP_REMOVED lines=9> */
.L_x_48975:
[----:B------:R-:W2:Y:S02]  /*03a0*/  LDG.E.U16 R2, desc[UR36][R2.64] ;  /* 0x0000002402027981 */ /* 0x000ea4000c1e1500 */
[----:B--2---:R-:W-:-:S06]  /*03b0*/  HADD2.F32 R18, -RZ, R2.H0_H0 ;  /* 0x20000002ff127230 */ /* 0x004fcc0000004100 */
[----:B------:R-:W0:Y:S01]  /*03c0*/  F2I.S64.TRUNC R18, R18 ;  /* 0x0000001200127311 */ /* 0x000e22000020d900 */
[----:B------:R-:W-:Y:S05]  /*03d0*/  BRA `(.L_x_48971) ;  /* 0x0000000800e07947 */ /* 0x000fea0003800000 */
.L_x_48974:
        /* <DEDUP_REMOVED lines=9> */
.L_x_48977:
[----:B------:R-:W2:Y:S02]  /*0470*/  LDG.E.U16 R2, desc[UR36][R2.64] ;  /* 0x0000002402027981 */ /* 0x000ea4000c1e1500 */
[----:B--2---:R-:W-:-:S06]  /*0480*/  HADD2.F32 R18, -RZ, R2.H0_H0 ;  /* 0x20000002ff127230 */ /* 0x004fcc0000004100 */
[----:B------:R-:W4:Y:S01]  /*0490*/  F2I.S64.TRUNC R18, R18 ;  /* 0x0000001200127311 */ /* 0x000f22000020d900 */
[----:B------:R-:W-:Y:S05]  /*04a0*/  BRA `(.L_x_48971) ;  /* 0x0000000800ac7947 */ /* 0x000fea0003800000 */
.L_x_48976:
[----:B------:R-:W2:Y:S02]  /*04b0*/  LDG.E.64 R2, desc[UR36][R2.64] ;  /* 0x0000002402027981 */ /* 0x000ea4000c1e1b00 */
[----:B--2---:R2:W3:Y:S01]  /*04c0*/  F2I.S64.F64.TRUNC R18, R2 ;  /* 0x0000000200127311 */ /* 0x0044e2000030d900 */
[----:B------:R-:W-:Y:S05]  /*04d0*/  BRA `(.L_x_48971) ;  /* 0x0000000800a07947 */ /* 0x000fea0003800000 */
.L_x_48966:
        /* <DEDUP_REMOVED lines=13> */
.L_x_48980:
[----:B------:R-:W2:Y:S02]  /*05b0*/  LDG.E.64 R2, desc[UR36][R2.64] ;  /* 0x0000002402027981 */ /* 0x000ea4000c1e1b00 */
[----:B--2---:R0:W1:Y:S01]  /*05c0*/  F2I.S64.F64.TRUNC R18, R2 ;  /* 0x0000000200127311 */ /* 0x004062000030d900 */
[----:B------:R-:W-:Y:S05]  /*05d0*/  BRA `(.L_x_48971) ;  /* 0x0000000800607947 */ /* 0x000fea0003800000 */
.L_x_48979:
        /* <DEDUP_REMOVED lines=27> */
.L_x_48982:
        /* <DEDUP_REMOVED lines=15> */
.L_x_48981:
[----:B------:R-:W2:Y:S02]  /*0880*/  LDG.E.U16 R18, desc[UR36][R2.64] ;  /* 0x0000002402127981 */ /* 0x000ea4000c1e1500 */
[----:B--2---:R-:W-:-:S06]  /*0890*/  IMAD.U32 R18, R18, 0x10000, RZ ;  /* 0x0001000012127824 */ /* 0x004fcc00078e00ff */
[----:B------:R-:W0:Y:S01]  /*08a0*/  F2I.S64.TRUNC R18, R18 ;  /* 0x0000001200127311 */ /* 0x000e22000020d900 */
[----:B------:R-:W-:Y:S05]  /*08b0*/  BRA `(.L_x_48971) ;  /* 0x0000000400a87947 */ /* 0x000fea0003800000 */
.L_x_48978:
        /* <DEDUP_REMOVED lines=11> */
.L_x_48985:
        /* <DEDUP_REMOVED lines=21> */
.L_x_48989:
[----:B------:R-:W-:Y:S05]  /*0ac0*/  BSYNC B1 ;  /* 0x0000000000017941 */ /* 0x000fea0003800000 */
.L_x_48988:
[----:B------:R-:W-:Y:S01]  /*0ad0*/  IMAD.SHL.U32 R2, R2, 0x100000, RZ ;  /* 0x0010000002027824 */ /* 0x000fe200078e00ff */
[----:B------:R-:W-:-:S04]  /*0ae0*/  LEA R3, R0, 0x3b800000, 0x17 ;  /* 0x3b80000000037811 */ /* 0x000fc800078eb8ff */
[----:B------:R-:W-:-:S07]  /*0af0*/  LOP3.LUT R18, R3, R2, R18, 0xfe, !PT ;  /* 0x0000000203127212 */ /* 0x000fce00078efe12 */
.L_x_48987:
[----:B------:R-:W-:Y:S05]  /*0b00*/  BSYNC B0 ;  /* 0x0000000000007941 */ /* 0x000fea0003800000 */
.L_x_48986:
[----:B------:R-:W0:Y:S01]  /*0b10*/  F2I.S64.TRUNC R18, R18 ;  /* 0x0000001200127311 */ /* 0x000e22000020d900 */
[----:B------:R-:W-:Y:S05]  /*0b20*/  BRA `(.L_x_48971) ;  /* 0x00000004000c7947 */ /* 0x000fea0003800000 */
.L_x_48984:
        /* <DEDUP_REMOVED lines=21> */
.L_x_48993:
[----:B------:R-:W-:Y:S05]  /*0c80*/  BSYNC B1 ;  /* 0x0000000000017941 */ /* 0x000fea0003800000 */
.L_x_48992:
[----:B------:R-:W-:Y:S01]  /*0c90*/  IMAD.SHL.U32 R2, R2, 0x200000, RZ ;  /* 0x0020000002027824 */ /* 0x000fe200078e00ff */
[----:B------:R-:W-:-:S04]  /*0ca0*/  LEA R3, R0, 0x37800000, 0x17 ;  /* 0x3780000000037811 */ /* 0x000fc800078eb8ff */
[----:B------:R-:W-:-:S07]  /*0cb0*/  LOP3.LUT R18, R3, R2, R18, 0xfe, !PT ;  /* 0x0000000203127212 */ /* 0x000fce00078efe12 */
.L_x_48991:
[----:B------:R-:W-:Y:S05]  /*0cc0*/  BSYNC B0 ;  /* 0x0000000000007941 */ /* 0x000fea0003800000 */
.L_x_48990:
[----:B------:R-:W0:Y:S01]  /*0cd0*/  F2I.S64.TRUNC R18, R18 ;  /* 0x0000001200127311 */ /* 0x000e22000020d900 */
[----:B------:R-:W-:Y:S05]  /*0ce0*/  BRA `(.L_x_48971) ;  /* 0x00000000009c7947 */ /* 0x000fea0003800000 */
.L_x_48983:
        /* <DEDUP_REMOVED lines=14> */
.L_x_48997:
[----:B------:R-:W-:Y:S05]  /*0dd0*/  BSYNC B0 ;  /* 0x0000000000007941 */ /* 0x000fea0003800000 */
.L_x_48996:
[----:B------:R-:W0:Y:S01]  /*0de0*/  F2I.S64.TRUNC R18, R18 ;  /* 0x0000001200127311 */ /* 0x000e22000020d900 */
[----:B------:R-:W-:Y:S05]  /*0df0*/  BRA `(.L_x_48971) ;  /* 0x0000000000587947 */ /* 0x000fea0003800000 */
.L_x_48970:
        /* <DEDUP_REMOVED lines=16> */
.L_x_48998:
[----:B------:R-:W-:Y:S01]  /*0f00*/  CS2R R18, SRZ ;  /* 0x0000000000127805 */ /* 0x000fe2000001ff00 */
[----:B------:R-:W-:Y:S06]  /*0f10*/  BRA `(.L_x_48971) ;  /* 0x0000000000107947 */ /* 0x000fec0003800000 */
.L_x_48995:
[----:B------:R0:W5:Y:S01]  /*0f20*/  LDG.E.64 R18, desc[UR36][R2.64] ;  /* 0x0000002402127981 */ /* 0x000162000c1e1b00 */
[----:B------:R-:W-:Y:S05]  /*0f30*/  BRA `(.L_x_48971) ;  /* 0x0000000000087947 */ /* 0x000fea0003800000 */
.L_x_48994:
[----:B------:R0:W5:Y:S01]  /*0f40*/  LDG.E R18, desc[UR36][R2.64] ;  /* 0x0000002402127981 */ /* 0x000162000c1e1900 */
[----:B------:R-:W-:-:S07]  /*0f50*/  IMAD.MOV.U32 R19, RZ, RZ, RZ ;  /* 0x000000ffff137224 */ /* 0x000fce00078e00ff */
.L_x_48971:
[----:B------:R-:W2:Y:S02]  /*0f60*/  S2R R26, SR_TID.X ;  /* 0x00000000001a7919 */ /* 0x000ea40000002100 */
[----:B--2---:R-:W-:-:S07]  /*0f70*/  VIADD R26, R26, 0x80 ;  /* 0x000000801a1a7836 */ /* 0x004fce0000000000 */
.L_x_48965:
[----:B------:R-:W-:Y:S05]  /*0f80*/  BSYNC B6 ;  /* 0x0000000000067941 */ /* 0x000fea0003800000 */
.L_x_48964:
        /* <DEDUP_REMOVED lines=24> */
.L_x_49004:
[----:B------:R0:W5:Y:S01]  /*1110*/  LDG.E.U8 R22, desc[UR36][R2.64] ;  /* 0x0000002402167981 */ /* 0x000162000c1e1100 */
[----:B------:R-:W-:Y:S01]  /*1120*/  IMAD.MOV.U32 R23, RZ, RZ, RZ ;  /* 0x000000ffff177224 */ /* 0x000fe200078e00ff */
[----:B------:R-:W-:Y:S06]  /*1130*/  BRA `(.L_x_49006) ;  /* 0x0000000c00487947 */ /* 0x000fec0003800000 */
.L_x_49003:
        /* <DEDUP_REMOVED lines=8> */
.L_x_49008:
[----:B------:R-:W2:Y:S02]  /*11c0*/  LDG.E R22, desc[UR36][R2.64] ;  /* 0x0000002402167981 */ /* 0x000ea4000c1e1900 */
[----:B--2---:R-:W-:Y:S01]  /*11d0*/  SHF.R.S32.HI R23, RZ, 0x1f, R22 ;  /* 0x0000001fff177819 */ /* 0x004fe20000011416 */
[----:B------:R-:W-:Y:S06]  /*11e0*/  BRA `(.L_x_49006) ;  /* 0x0000000c001c7947 */ /* 0x000fec0003800000 */
.L_x_49007:
[----:B------:R-:W2:Y:S02]  /*11f0*/  LDG.E.S16 R22, desc[UR36][R2.64] ;  /* 0x0000002402167981 */ /* 0x000ea4000c1e1700 */
[----:B--2---:R-:W-:Y:S01]  /*1200*/  SHF.R.S32.HI R23, RZ, 0x1f, R22 ;  /* 0x0000001fff177819 */ /* 0x004fe20000011416 */
[----:B------:R-:W-:Y:S06]  /*1210*/  BRA `(.L_x_49006) ;  /* 0x0000000c00107947 */ /* 0x000fec0003800000 */
.L_x_49002:
        /* <DEDUP_REMOVED lines=9> */
.L_x_49010:
[----:B------:R-:W2:Y:S02]  /*12b0*/  LDG.E.U16 R2, desc[UR36][R2.64] ;  /* 0x0000002402027981 */ /* 0x000ea4000c1e1500 */
[----:B--2---:R-:W-:-:S06]  /*12c0*/  HADD2.F32 R22, -RZ, R2.H0_H0 ;  /* 0x20000002ff167230 */ /* 0x004fcc0000004100 */
[----:B------:R-:W0:Y:S01]  /*12d0*/  F2I.S64.TRUNC R22, R22 ;  /* 0x0000001600167311 */ /* 0x000e22000020d900 */
[----:B------:R-:W-:Y:S05]  /*12e0*/  BRA `(.L_x_49006) ;  /* 0x0000000800dc7947 */ /* 0x000fea0003800000 */
.L_x_49009:
        /* <DEDUP_REMOVED lines=9> */
.L_x_49012:
[----:B------:R-:W2:Y:S02]  /*1380*/  LDG.E.U16 R2, desc[UR36][R2.64] ;  /* 0x0000002402027981 */ /* 0x000ea4000c1e1500 */
[----:B--2---:R-:W-:-:S06]  /*1390*/  HADD2.F32 R22, -RZ, R2.H0_H0 ;  /* 0x20000002ff167230 */ /* 0x004fcc0000004100 */
[----:B------:R-:W0:Y:S01]  /*13a0*/  F2I.S64.TRUNC R22, R22 ;  /* 0x0000001600167311 */ /* 0x000e22000020d900 */
[----:B------:R-:W-:Y:S05]  /*13b0*/  BRA `(.L_x_49006) ;  /* 0x0000000800a87947 */ /* 0x000fea0003800000 */
.L_x_49011:
[----:B------:R-:W2:Y:S02]  /*13c0*/  LDG.E.64 R2, desc[UR36][R2.64] ;  /* 0x0000002402027981 */ /* 0x000ea4000c1e1b00 */
[----:B--2---:R0:W1:Y:S01]  /*13d0*/  F2I.S64.F64.TRUNC R22, R2 ;  /* 0x0000000200167311 */ /* 0x004062000030d900 */
[----:B------:R-:W-:Y:S05]  /*13e0*/  BRA `(.L_x_49006) ;  /* 0x00000008009c7947 */ /* 0x000fea0003800000 */
.L_x_49001:
        /* <DEDUP_REMOVED lines=13> */
.L_x_49015:
[----:B------:R-:W2:Y:S02]  /*14c0*/  LDG.E.64 R2, desc[UR36][R2.64] ;  /* 0x0000002402027981 */ /* 0x000ea4000c1e1b00 */
[----:B--2---:R0:W1:Y:S01]  /*14d0*/  F2I.S64.F64.TRUNC R22, R2 ;  /* 0x0000000200167311 */ /* 0x004062000030d900 */
[----:B------:R-:W-:Y:S05]  /*14e0*/  BRA `(.L_x_49006) ;  /* 0x00000008005c7947 */ /* 0x000fea0003800000 */
.L_x_49014:
        /* <DEDUP_REMOVED lines=27> */
.L_x_49017:
        /* <DEDUP_REMOVED lines=14> */
.L_x_49016:
[----:B------:R-:W2:Y:S02]  /*1780*/  LDG.E.U16 R22, desc[UR36][R2.64] ;  /* 0x0000002402167981 */ /* 0x000ea4000c1e1500 */
[----:B--2---:R-:W-:-:S06]  /*1790*/  IMAD.U32 R22, R22, 0x10000, RZ ;  /* 0x0001000016167824 */ /* 0x004fcc00078e00ff */
[----:B------:R-:W0:Y:S01]  /*17a0*/  F2I.S64.TRUNC R22, R22 ;  /* 0x0000001600167311 */ /* 0x000e22000020d900 */
[----:B------:R-:W-:Y:S05]  /*17b0*/  BRA `(.L_x_49006) ;  /* 0x0000000400a87947 */ /* 0x000fea0003800000 */
.L_x_49013:
        /* <DEDUP_REMOVED lines=11> */
.L_x_49020:
        /* <DEDUP_REMOVED lines=21> */
.L_x_49024:
[----:B------:R-:W-:Y:S05]  /*19c0*/  BSYNC B1 ;  /* 0x0000000000017941 */ /* 0x000fea0003800000 */
.L_x_49023:
[----:B------:R-:W-:Y:S01]  /*19d0*/  IMAD.SHL.U32 R2, R2, 0x100000, RZ ;  /* 0x0010000002027824 */ /* 0x000fe200078e00ff */
[----:B------:R-:W-:-:S04]  /*19e0*/  LEA R3, R0, 0x3b800000, 0x17 ;  /* 0x3b80000000037811 */ /* 0x000fc800078eb8ff */
[----:B------:R-:W-:-:S07]  /*19f0*/  LOP3.LUT R22, R3, R2, R22, 0xfe, !PT ;  /* 0x0000000203167212 */ /* 0x000fce00078efe16 */
.L_x_49022:
[----:B------:R-:W-:Y:S05]  /*1a00*/  BSYNC B0 ;  /* 0x0000000000007941 */ /* 0x000fea0003800000 */
.L_x_49021:
[----:B------:R-:W0:Y:S01]  /*1a10*/  F2I.S64.TRUNC R22, R22 ;  /* 0x0000001600167311 */ /* 0x000e22000020d900 */
[----:B------:R-:W-:Y:S05]  /*1a20*/  BRA `(.L_x_49006) ;  /* 0x00000004000c7947 */ /* 0x000fea0003800000 */
.L_x_49019:
        /* <DEDUP_REMOVED lines=21> */
.L_x_49028:
[----:B------:R-:W-:Y:S05]  /*1b80*/  BSYNC B1 ;  /* 0x0000000000017941 */ /* 0x000fea0003800000 */
.L_x_49027:
[----:B------:R-:W-:Y:S01]  /*1b90*/  IMAD.SHL.U32 R2, R2, 0x200000, RZ ;  /* 0x0020000002027824 */ /* 0x000fe200078e00ff */
[----:B------:R-:W-:-:S04]  /*1ba0*/  LEA R3, R0, 0x37800000, 0x17 ;  /* 0x3780000000037811 */ /* 0x000fc800078eb8ff */
[----:B------:R-:W-:-:S07]  /*1bb0*/  LOP3.LUT R22, R3, R2, R22, 0xfe, !PT ;  /* 0x0000000203167212 */ /* 0x000fce00078efe16 */
.L_x_49026:
[----:B------:R-:W-:Y:S05]  /*1bc0*/  BSYNC B0 ;  /* 0x0000000000007941 */ /* 0x000fea0003800000 */
.L_x_49025:
[----:B------:R-:W0:Y:S01]  /*1bd0*/  F2I.S64.TRUNC R22, R22 ;  /* 0x0000001600167311 */ /* 0x000e22000020d900 */
[----:B------:R-:W-:Y:S05]  /*1be0*/  BRA `(.L_x_49006) ;  /* 0x00000000009c7947 */ /* 0x000fea0003800000 */
.L_x_49018:
        /* <DEDUP_REMOVED lines=14> */
.L_x_49032:
[----:B------:R-:W-:Y:S05]  /*1cd0*/  BSYNC B0 ;  /* 0x0000000000007941 */ /* 0x000fea0003800000 */
.L_x_49031:
[----:B------:R-:W0:Y:S01]  /*1ce0*/  F2I.S64.TRUNC R22, R22 ;  /* 0x0000001600167311 */ /* 0x000e22000020d900 */
[----:B------:R-:W-:Y:S05]  /*1cf0*/  BRA `(.L_x_49006) ;  /* 0x0000000000587947 */ /* 0x000fea0003800000 */
.L_x_49005:
        /* <DEDUP_REMOVED lines=16> */
.L_x_49033:
[----:B------:R-:W-:Y:S01]  /*1e00*/  CS2R R22, SRZ ;  /* 0x0000000000167805 */ /* 0x000fe2000001ff00 */
[----:B------:R-:W-:Y:S06]  /*1e10*/  BRA `(.L_x_49006) ;  /* 0x0000000000107947 */ /* 0x000fec0003800000 */
.L_x_49030:
[----:B------:R0:W5:Y:S01]  /*1e20*/  LDG.E.64 R22, desc[UR36][R2.64] ;  /* 0x0000002402167981 */ /* 0x000162000c1e1b00 */
[----:B------:R-:W-:Y:S05]  /*1e30*/  BRA `(.L_x_49006) ;  /* 0x0000000000087947 */ /* 0x000fea0003800000 */
.L_x_49029:
[----:B------:R0:W5:Y:S01]  /*1e40*/  LDG.E R22, desc[UR36][R2.64] ;  /* 0x0000002402167981 */ /* 0x000162000c1e1900 */
[----:B------:R-:W-:-:S07]  /*1e50*/  IMAD.MOV.U32 R23, RZ, RZ, RZ ;  /* 0x000000ffff177224 */ /* 0x000fce00078e00ff */
.L_x_49006:
[----:B------:R-:W-:-:S07]  /*1e60*/  VIADD R26, R26, 0x80 ;  /* 0x000000801a1a7836 */ /* 0x000fce0000000000 */
.L_x_49000:
[----:B------:R-:W-:Y:S05]  /*1e70*/  BSYNC B6 ;  /* 0x0000000000067941 */ /* 0x000fea0003800000 */
.L_x_48999:
[----:B------:R-:W-:Y:S01]  /*1e80*/  ISETP.GE.AND P0, PT, R26, R27, PT ;  /* 0x0000001b1a00720c */ /* 0x000fe20003f06270 */
[----:B------:R-:W-:Y:S01]  /*1e90*/  BSSY B6, `(.L_x_49034) ;  /* 0x00000ef000067945 */ /* 0x000fe20003800000 */
[----:B------:R-:W-:Y:S02]  /*1ea0*/  CS2R R24, SRZ ;  /* 0x0000000000187805 */ /* 0x000fe4000001ff00 */
[----:B------:R-:W-:-:S09]  /*1eb0*/  CS2R R16, SRZ ;  /* 0x0000000000107805 */ /* 0x000fd2000001ff00 */
[----:B------:R-:W-:Y:S05]  /*1ec0*/  @P0 BRA `(.L_x_49035) ;  /* 0x0000000c00ac0947 */ /* 0x000fea0003800000 */
[----:B01----:R-:W0:Y:S01]  /*1ed0*/  LDC.64 R2, c[0x0][0x230] ;  /* 0x00008c00ff027b82 */ /* 0x003e220000000a00 */
[----:B------:R-:W-:Y:S01]  /*1ee0*/  IMAD R0, R28, 0x200, R26 ;  /* 0x000002001c007824 */ /* 0x000fe200078e021a */
[----:B--2---:R-:W-:Y:S01]  /*1ef0*/  PRMT R4, R29, 0x9910, RZ ;  /* 0x000099101d047816 */ /* 0x004fe200000000ff */
        /* <DEDUP_REMOVED lines=18> */
.L_x_49039:
[----:B------:R0:W5:Y:S01]  /*2020*/  LDG.E.U8 R16, desc[UR36][R2.64] ;  /* 0x0000002402107981 */ /* 0x000162000c1e1100 */
[----:B------:R-:W-:Y:S01]  /*2030*/  IMAD.MOV.U32 R17, RZ, RZ, RZ ;  /* 0x000000ffff117224 */ /* 0x000fe200078e00ff */
[----:B------:R-:W-:Y:S06]  /*2040*/  BRA `(.L_x_49041) ;  /* 0x0000000c00487947 */ /* 0x000fec0003800000 */
.L_x_49038:
        /* <DEDUP_REMOVED lines=8> */
.L_x_49043:
[----:B------:R-:W2:Y:S02]  /*20d0*/  LDG.E R16, desc[UR36][R2.64] ;  /* 0x0000002402107981 */ /* 0x000ea4000c1e1900 */
[----:B--2---:R-:W-:Y:S01]  /*20e0*/  SHF.R.S32.HI R17, RZ, 0x1f, R16 ;  /* 0x0000001fff117819 */ /* 0x004fe20000011410 */
[----:B------:R-:W-:Y:S06]  /*20f0*/  BRA `(.L_x_49041) ;  /* 0x0000000c001c7947 */ /* 0x000fec0003800000 */
.L_x_49042:
[----:B------:R-:W2:Y:S02]  /*2100*/  LDG.E.S16 R16, desc[UR36][R2.64] ;  /* 0x0000002402107981 */ /* 0x000ea4000c1e1700 */
[----:B--2---:R-:W-:Y:S01]  /*2110*/  SHF.R.S32.HI R17, RZ, 0x1f, R16 ;  /* 0x0000001fff117819 */ /* 0x004fe20000011410 */
[----:B------:R-:W-:Y:S06]  /*2120*/  BRA `(.L_x_49041) ;  /* 0x0000000c00107947 */ /* 0x000fec0003800000 */
.L_x_49037:
        /* <DEDUP_REMOVED lines=9> */
.L_x_49045:
[----:B------:R-:W2:Y:S02]  /*21c0*/  LDG.E.U16 R2, desc[UR36][R2.64] ;  /* 0x0000002402027981 */ /* 0x000ea4000c1e1500 */
[----:B--2---:R-:W-:-:S06]  /*21d0*/  HADD2.F32 R16, -RZ, R2.H0_H0 ;  /* 0x20000002ff107230 */ /* 0x004fcc0000004100 */
[----:B------:R-:W0:Y:S01]  /*21e0*/  F2I.S64.TRUNC R16, R16 ;  /* 0x0000001000107311 */ /* 0x000e22000020d900 */
[----:B------:R-:W-:Y:S05]  /*21f0*/  BRA `(.L_x_49041) ;  /* 0x0000000800dc7947 */ /* 0x000fea0003800000 */
.L_x_49044:
        /* <DEDUP_REMOVED lines=9> */
.L_x_49047:
[----:B------:R-:W2:Y:S02]  /*2290*/  LDG.E.U16 R2, desc[UR36][R2.64] ;  /* 0x0000002402027981 */ /* 0x000ea4000c1e1500 */
[----:B--2---:R-:W-:-:S06]  /*22a0*/  HADD2.F32 R16, -RZ, R2.H0_H0 ;  /* 0x20000002ff107230 */ /* 0x004fcc0000004100 */
[----:B------:R-:W0:Y:S01]  /*22b0*/  F2I.S64.TRUNC R16, R16 ;  /* 0x0000001000107311 */ /* 0x000e22000020d900 */
[----:B------:R-:W-:Y:S05]  /*22c0*/  BRA `(.L_x_49041) ;  /* 0x0000000800a87947 */ /* 0x000fea0003800000 */
.L_x_49046:
[----:B------:R-:W2:Y:S02]  /*22d0*/  LDG.E.64 R2, desc[UR36][R2.64] ;  /* 0x0000002402027981 */ /* 0x000ea4000c1e1b00 */
[----:B--2---:R0:W1:Y:S01]  /*22e0*/  F2I.S64.F64.TRUNC R16, R2 ;  /* 0x0000000200107311 */ /* 0x004062000030d900 */
[----:B------:R-:W-:Y:S05]  /*22f0*/  BRA `(.L_x_49041) ;  /* 0x00000008009c7947 */ /* 0x000fea0003800000 */
.L_x_49036:
        /* <DEDUP_REMOVED lines=13> */
.L_x_49050:
[----:B------:R-:W2:Y:S02]  /*23d0*/  LDG.E.64 R2, desc[UR36][R2.64] ;  /* 0x0000002402027981 */ /* 0x000ea4000c1e1b00 */
[----:B--2---:R0:W1:Y:S01]  /*23e0*/  F2I.S64.F64.TRUNC R16, R2 ;  /* 0x0000000200107311 */ /* 0x004062000030d900 */
[----:B------:R-:W-:Y:S05]  /*23f0*/  BRA `(.L_x_49041) ;  /* 0x00000008005c7947 */ /* 0x000fea0003800000 */
.L_x_49049:
        /* <DEDUP_REMOVED lines=27> */
.L_x_49052:
        /* <DEDUP_REMOVED lines=14> */
.L_x_49051:
[----:B------:R-:W2:Y:S02]  /*2690*/  LDG.E.U16 R16, desc[UR36][R2.64] ;  /* 0x0000002402107981 */ /* 0x000ea4000c1e1500 */
[----:B--2---:R-:W-:-:S06]  /*26a0*/  IMAD.U32 R16, R16, 0x10000, RZ ;  /* 0x0001000010107824 */ /* 0x004fcc00078e00ff */
[----:B------:R-:W0:Y:S01]  /*26b0*/  F2I.S64.TRUNC R16, R16 ;  /* 0x0000001000107311 */ /* 0x000e22000020d900 */
[----:B------:R-:W-:Y:S05]  /*26c0*/  BRA `(.L_x_49041) ;  /* 0x0000000400a87947 */ /* 0x000fea0003800000 */
.L_x_49048:
        /* <DEDUP_REMOVED lines=11> */
.L_x_49055:
        /* <DEDUP_REMOVED lines=21> */
.L_x_49059:
[----:B------:R-:W-:Y:S05]  /*28d0*/  BSYNC B1 ;  /* 0x0000000000017941 */ /* 0x000fea0003800000 */
.L_x_49058:
[----:B------:R-:W-:Y:S01]  /*28e0*/  IMAD.SHL.U32 R2, R2, 0x100000, RZ ;  /* 0x0010000002027824 */ /* 0x000fe200078e00ff */
[----:B------:R-:W-:-:S04]  /*28f0*/  LEA R3, R0, 0x3b800000, 0x17 ;  /* 0x3b80000000037811 */ /* 0x000fc800078eb8ff */
[----:B------:R-:W-:-:S07]  /*2900*/  LOP3.LUT R16, R3, R2, R16, 0xfe, !PT ;  /* 0x0000000203107212 */ /* 0x000fce00078efe10 */
.L_x_49057:
[----:B------:R-:W-:Y:S05]  /*2910*/  BSYNC B0 ;  /* 0x0000000000007941 */ /* 0x000fea0003800000 */
.L_x_49056:
[----:B------:R-:W1:Y:S01]  /*2920*/  F2I.S64.TRUNC R16, R16 ;  /* 0x0000001000107311 */ /* 0x000e62000020d900 */
[----:B------:R-:W-:Y:S05]  /*2930*/  BRA `(.L_x_49041) ;  /* 0x00000004000c7947 */ /* 0x000fea0003800000 */
.L_x_49054:
        /* <DEDUP_REMOVED lines=21> */
.L_x_49063:
[----:B------:R-:W-:Y:S05]  /*2a90*/  BSYNC B1 ;  /* 0x0000000000017941 */ /* 0x000fea0003800000 */
.L_x_49062:
[----:B------:R-:W-:Y:S01]  /*2aa0*/  IMAD.SHL.U32 R2, R2, 0x200000, RZ ;  /* 0x0020000002027824 */ /* 0x000fe200078e00ff */
[----:B------:R-:W-:-:S04]  /*2ab0*/  LEA R3, R0, 0x37800000, 0x17 ;  /* 0x3780000000037811 */ /* 0x000fc800078eb8ff */
[----:B------:R-:W-:-:S07]  /*2ac0*/  LOP3.LUT R16, R3, R2, R16, 0xfe, !PT ;  /* 0x0000000203107212 */ /* 0x000fce00078efe10 */
.L_x_49061:
[----:B------:R-:W-:Y:S05]  /*2ad0*/  BSYNC B0 ;  /* 0x0000000000007941 */ /* 0x000fea0003800000 */
.L_x_49060:
[----:B------:R-:W2:Y:S01]  /*2ae0*/  F2I.S64.TRUNC R16, R16 ;  /* 0x0000001000107311 */ /* 0x000ea2000020d900 */
[----:B------:R-:W-:Y:S05]  /*2af0*/  BRA `(.L_x_49041) ;  /* 0x00000000009c7947 */ /* 0x000fea0003800000 */
.L_x_49053:
        /* <DEDUP_REMOVED lines=14> */
.L_x_49067:
[----:B------:R-:W-:Y:S05]  /*2be0*/  BSYNC B0 ;  /* 0x0000000000007941 */ /* 0x000fea0003800000 */
.L_x_49066:
[----:B------:R-:W0:Y:S01]  /*2bf0*/  F2I.S64.TRUNC R16, R16 ;  /* 0x0000001000107311 */ /* 0x000e22000020d900 */
[----:B------:R-:W-:Y:S05]  /*2c00*/  BRA `(.L_x_49041) ;  /* 0x0000000000587947 */ /* 0x000fea0003800000 */
.L_x_49040:
        /* <DEDUP_REMOVED lines=16> */
.L_x_49068:
[----:B------:R-:W-:Y:S01]  /*2d10*/  CS2R R16, SRZ ;  /* 0x0000000000107805 */ /* 0x000fe2000001ff00 */
[----:B------:R-:W-:Y:S06]  /*2d20*/  BRA `(.L_x_49041) ;  /* 0x0000000000107947 */ /* 0x000fec0003800000 */
.L_x_49065:
[----:B------:R0:W5:Y:S01]  /*2d30*/  LDG.E.64 R16, desc[UR36][R2.64] ;  /* 0x0000002402107981 */ /* 0x000162000c1e1b00 */
[----:B------:R-:W-:Y:S05]  /*2d40*/  BRA `(.L_x_49041) ;  /* 0x0000000000087947 */ /* 0x000fea0003800000 */
.L_x_49064:
[----:B------:R0:W5:Y:S01]  /*2d50*/  LDG.E R16, desc[UR36][R2.64] ;  /* 0x0000002402107981 */ /* 0x000162000c1e1900 */
[----:B------:R-:W-:-:S07]  /*2d60*/  IMAD.MOV.U32 R17, RZ, RZ, RZ ;  /* 0x000000ffff117224 */ /* 0x000fce00078e00ff */
.L_x_49041:
[----:B------:R-:W-:-:S07]  /*2d70*/  VIADD R26, R26, 0x80 ;  /* 0x000000801a1a7836 */ /* 0x000fce0000000000 */
.L_x_49035:
[----:B------:R-:W-:Y:S05]  /*2d80*/  BSYNC B6 ;  /* 0x0000000000067941 */ /* 0x000fea0003800000 */
.L_x_49034:
        /* <DEDUP_REMOVED lines=23> */
.L_x_49074:
[----:B------:R0:W5:Y:S01]  /*2f00*/  LDG.E.U8 R24, desc[UR36][R2.64] ;  /* 0x0000002402187981 */ /* 0x000162000c1e1100 */
[----:B------:R-:W-:Y:S01]  /*2f10*/  IMAD.MOV.U32 R25, RZ, RZ, RZ ;  /* 0x000000ffff197224 */ /* 0x000fe200078e00ff */
[----:B------:R-:W-:Y:S06]  /*2f20*/  BRA `(.L_x_49070) ;  /* 0x0000000c00447947 */ /* 0x000fec0003800000 */
.L_x_49073:
        /* <DEDUP_REMOVED lines=8> */
.L_x_49077:
[----:B------:R-:W2:Y:S02]  /*2fb0*/  LDG.E R24, desc[UR36][R2.64] ;  /* 0x0000002402187981 */ /* 0x000ea4000c1e1900 */
[----:B--2---:R-:W-:Y:S01]  /*2fc0*/  SHF.R.S32.HI R25, RZ, 0x1f, R24 ;  /* 0x0000001fff197819 */ /* 0x004fe20000011418 */
[----:B------:R-:W-:Y:S06]  /*2fd0*/  BRA `(.L_x_49070) ;  /* 0x0000000c00187947 */ /* 0x000fec0003800000 */
.L_x_49076:
[----:B------:R-:W2:Y:S02]  /*2fe0*/  LDG.E.S16 R24, desc[UR36][R2.64] ;  /* 0x0000002402187981 */ /* 0x000ea4000c1e1700 */
[----:B--2---:R-:W-:Y:S01]  /*2ff0*/  SHF.R.S32.HI R25, RZ, 0x1f, R24 ;  /* 0x0000001fff197819 */ /* 0x004fe20000011418 */
[----:B------:R-:W-:Y:S06]  /*3000*/  BRA `(.L_x_49070) ;  /* 0x0000000c000c7947 */ /* 0x000fec0003800000 */
.L_x_49072:
        /* <DEDUP_REMOVED lines=9> */
.L_x_49079:
[----:B------:R-:W2:Y:S02]  /*30a0*/  LDG.E.U16 R2, desc[UR36][R2.64] ;  /* 0x0000002402027981 */ /* 0x000ea4000c1e1500 */
[----:B--2---:R-:W-:-:S06]  /*30b0*/  HADD2.F32 R24, -RZ, R2.H0_H0 ;  /* 0x20000002ff187230 */ /* 0x004fcc0000004100 */
[----:B------:R-:W0:Y:S01]  /*30c0*/  F2I.S64.TRUNC R24, R24 ;  /* 0x0000001800187311 */ /* 0x000e22000020d900 */
[----:B------:R-:W-:Y:S05]  /*30d0*/  BRA `(.L_x_49070) ;  /* 0x0000000800d87947 */ /* 0x000fea0003800000 */
.L_x_49078:
        /* <DEDUP_REMOVED lines=9> */
.L_x_49081:
[----:B------:R-:W2:Y:S02]  /*3170*/  LDG.E.U16 R2, desc[UR36][R2.64] ;  /* 0x0000002402027981 */ /* 0x000ea4000c1e1500 */
[----:B--2---:R-:W-:-:S06]  /*3180*/  HADD2.F32 R24, -RZ, R2.H0_H0 ;  /* 0x20000002ff187230 */ /* 0x004fcc0000004100 */
[----:B------:R-:W0:Y:S01]  /*3190*/  F2I.S64.TRUNC R24, R24 ;  /* 0x0000001800187311 */ /* 0x000e22000020d900 */
[----:B------:R-:W-:Y:S05]  /*31a0*/  BRA `(.L_x_49070) ;  /* 0x0000000800a47947 */ /* 0x000fea0003800000 */
.L_x_49080:
[----:B------:R-:W2:Y:S02]  /*31b0*/  LDG.E.64 R2, desc[UR36][R2.64] ;  /* 0x0000002402027981 */ /* 0x000ea4000c1e1b00 */
[----:B--2---:R0:W1:Y:S01]  /*31c0*/  F2I.S64.F64.TRUNC R24, R2 ;  /* 0x0000000200187311 */ /* 0x004062000030d900 */
[----:B------:R-:W-:Y:S05]  /*31d0*/  BRA `(.L_x_49070) ;  /* 0x0000000800987947 */ /* 0x000fea0003800000 */
.L_x_49071:
        /* <DEDUP_REMOVED lines=13> */
.L_x_49084:
[----:B------:R-:W2:Y:S02]  /*32b0*/  LDG.E.64 R2, desc[UR36][R2.64] ;  /* 0x0000002402027981 */ /* 0x000ea4000c1e1b00 */
[----:B--2---:R0:W1:Y:S01]  /*32c0*/  F2I.S64.F64.TRUNC R24, R2 ;  /* 0x0000000200187311 */ /* 0x004062000030d900 */
[----:B------:R-:W-:Y:S05]  /*32d0*/  BRA `(.L_x_49070) ;  /* 0x0000000800587947 */ /* 0x000fea0003800000 */
.L_x_49083:
        /* <DEDUP_REMOVED lines=27> */
.L_x_49086:
        /* <DEDUP_REMOVED lines=14> */
.L_x_49085:
[----:B------:R-:W2:Y:S02]  /*3570*/  LDG.E.U16 R24, desc[UR36][R2.64] ;  /* 0x0000002402187981 */ /* 0x000ea4000c1e1500 */
[----:B--2---:R-:W-:-:S06]  /*3580*/  IMAD.U32 R24, R24, 0x10000, RZ ;  /* 0x0001000018187824 */ /* 0x004fcc00078e00ff */
[----:B------:R-:W0:Y:S01]  /*3590*/  F2I.S64.TRUNC R24, R24 ;  /* 0x0000001800187311 */ /* 0x000e22000020d900 */
[----:B------:R-:W-:Y:S05]  /*35a0*/  BRA `(.L_x_49070) ;  /* 0x0000000400a47947 */ /* 0x000fea0003800000 */
.L_x_49082:
        /* <DEDUP_REMOVED lines=11> */
.L_x_49089:
        /* <DEDUP_REMOVED lines=21> */
.L_x_49093:
[----:B------:R-:W-:Y:S05]  /*37b0*/  BSYNC B1 ;  /* 0x0000000000017941 */ /* 0x000fea0003800000 */
.L_x_49092:
[----:B------:R-:W-:Y:S01]  /*37c0*/  IMAD.SHL.U32 R2, R2, 0x100000, RZ ;  /* 0x0010000002027824 */ /* 0x000fe200078e00ff */
[----:B------:R-:W-:-:S04]  /*37d0*/  LEA R3, R0, 0x3b800000, 0x17 ;  /* 0x3b80000000037811 */ /* 0x000fc800078eb8ff */
[----:B------:R-:W-:-:S07]  /*37e0*/  LOP3.LUT R24, R3, R2, R24, 0xfe, !PT ;  /* 0x0000000203187212 */ /* 0x000fce00078efe18 */
.L_x_49091:
[----:B------:R-:W-:Y:S05]  /*37f0*/  BSYNC B0 ;  /* 0x0000000000007941 */ /* 0x000fea0003800000 */
.L_x_49090:
[----:B------:R-:W0:Y:S01]  /*3800*/  F2I.S64.TRUNC R24, R24 ;  /* 0x0000001800187311 */ /* 0x000e22000020d900 */
[----:B------:R-:W-:Y:S05]  /*3810*/  BRA `(.L_x_49070) ;  /* 0x0000000400087947 */ /* 0x000fea0003800000 */
.L_x_49088:
        /* <DEDUP_REMOVED lines=21> */
.L_x_49097:
[----:B------:R-:W-:Y:S05]  /*3970*/  BSYNC B1 ;  /* 0x0000000000017941 */ /* 0x000fea0003800000 */
.L_x_49096:
[----:B------:R-:W-:Y:S01]  /*3980*/  IMAD.SHL.U32 R2, R2, 0x200000, RZ ;  /* 0x0020000002027824 */ /* 0x000fe200078e00ff */
[----:B------:R-:W-:-:S04]  /*3990*/  LEA R3, R0, 0x37800000, 0x17 ;  /* 0x3780000000037811 */ /* 0x000fc800078eb8ff */
[----:B------:R-:W-:-:S07]  /*39a0*/  LOP3.LUT R24, R3, R2, R24, 0xfe, !PT ;  /* 0x0000000203187212 */ /* 0x000fce00078efe18 */
.L_x_49095:
[----:B------:R-:W-:Y:S05]  /*39b0*/  BSYNC B0 ;  /* 0x0000000000007941 */ /* 0x000fea0003800000 */
.L_x_49094:
[----:B------:R-:W0:Y:S01]  /*39c0*/  F2I.S64.TRUNC R24, R24 ;  /* 0x0000001800187311 */ /* 0x000e22000020d900 */
[----:B------:R-:W-:Y:S05]  /*39d0*/  BRA `(.L_x_49070) ;  /* 0x0000000000987947 */ /* 0x000fea0003800000 */
.L_x_49087:
        /* <DEDUP_REMOVED lines=14> */
.L_x_49101:
[----:B------:R-:W-:Y:S05]  /*3ac0*/  BSYNC B0 ;  /* 0x0000000000007941 */ /* 0x000fea0003800000 */
.L_x_49100:
[----:B------:R-:W0:Y:S01]  /*3ad0*/  F2I.S64.TRUNC R24, R24 ;  /* 0x0000001800187311 */ /* 0x000e22000020d900 */
[----:B------:R-:W-:Y:S05]  /*3ae0*/  BRA `(.L_x_49070) ;  /* 0x0000000000547947 */ /* 0x000fea0003800000 */
.L_x_49075:
        /* <DEDUP_REMOVED lines=16> */
.L_x_49102:
[----:B------:R-:W-:Y:S05]  /*3bf0*/  BRA `(.L_x_49070) ;  /* 0x0000000000107947 */ /* 0x000fea0003800000 */
.L_x_49099:
[----:B------:R0:W5:Y:S01]  /*3c00*/  LDG.E.64 R24, desc[UR36][R2.64] ;  /* 0x0000002402187981 */ /* 0x000162000c1e1b00 */
[----:B------:R-:W-:Y:S05]  /*3c10*/  BRA `(.L_x_49070) ;  /* 0x0000000000087947 */ /* 0x000fea0003800000 */
.L_x_49098:
[----:B------:R0:W5:Y:S01]  /*3c20*/  LDG.E R24, desc[UR36][R2.64] ;  /* 0x0000002402187981 */ /* 0x000162000c1e1900 */
[----:B------:R-:W-:-:S07]  /*3c30*/  IMAD.MOV.U32 R25, RZ, RZ, RZ ;  /* 0x000000ffff197224 */ /* 0x000fce00078e00ff */
.L_x_49070:
[----:B------:R-:W-:Y:S05]  /*3c40*/  BSYNC B6 ;  /* 0x0000000000067941 */ /* 0x000fea0003800000 */
.L_x_49069:
[----:B01----:R-:W0:Y:S01]  /*3c50*/  S2R R2, SR_TID.X ;  /* 0x0000000000027919 */ /* 0x003e220000002100 */
[----:B------:R-:W1:Y:S01]  /*3c60*/  LDC R21, c[0x0][0x220] ;  /* 0x00008800ff157b82 */ /* 0x000e620000000800 */
[----:B------:R-:W-:Y:S07]  /*3c70*/  BSSY B0, `(.L_x_49103) ;  /* 0x0000031000007945 */ /* 0x000fee0003800000 */
[----:B------:R-:W1:Y:S01]  /*3c80*/  LDC R20, c[0x0][0x224] ;  /* 0x00008900ff147b82 */ /* 0x000e620000000800 */
[----:B0-----:R-:W-:-:S13]  /*3c90*/  ISETP.GE.AND P1, PT, R2, R27, PT ;  /* 0x0000001b0200720c */ /* 0x001fda0003f26270 */
[----:B------:R-:W-:Y:S05]  /*3ca0*/  @P1 BRA `(.L_x_49104) ;  /* 0x0000000000b41947 */ /* 0x000fea0003800000 */
[----:B------:R-:W-:Y:S01]  /*3cb0*/  ULDC UR4, c[0x0][0x224] ;  /* 0x0000890000047ab9 */ /* 0x000fe20000000800 */
[----:B------:R-:W-:Y:S01]  /*3cc0*/  BSSY B1, `(.L_x_49105) ;  /* 0x000001f000017945 */ /* 0x000fe20003800000 */
[----:B---345:R-:W-:-:S04]  /*3cd0*/  LOP3.LUT R0, R19, UR4, RZ, 0xfc, !PT ;  /* 0x0000000413007c12 */ /* 0x038fc8000f8efcff */
[----:B------:R-:W-:-:S13]  /*3ce0*/  ISETP.NE.U32.AND P0, PT, R0, RZ, PT ;  /* 0x000000ff0000720c */ /* 0x000fda0003f05070 */
[----:B------:R-:W-:Y:S05]  /*3cf0*/  @!P0 BRA `(.L_x_49106) ;  /* 0x00000000001c8947 */ /* 0x000fea0003800000 */
[----:B------:R-:W-:Y:S01]  /*3d00*/  IMAD.MOV.U32 R3, RZ, RZ, R18 ;  /* 0x000000ffff037224 */ /* 0x000fe200078e0012 */
[----:B------:R-:W-:Y:S01]  /*3d10*/  MOV R13, 0x3d40 ;  /* 0x00003d40000d7802 */ /* 0x000fe20000000f00 */
[----:B------:R-:W-:-:S07]  /*3d20*/  IMAD.MOV.U32 R12, RZ, RZ, R19 ;  /* 0x000000ffff0c7224 */ /* 0x000fce00078e0013 */
[----:B-12---:R-:W-:Y:S05]  /*3d30*/  CALL.REL.NOINC `($__internal_50_$__cuda_sm20_rem_s64) ;  /* 0x0000004400f87944 */ /* 0x006fea0003c00000 */
[----:B------:R-:W-:Y:S02]  /*3d40*/  IMAD.MOV.U32 R4, RZ, RZ, R3 ;  /* 0x000000ffff047224 */ /* 0x000fe400078e0003 */
[----:B------:R-:W-:Y:S01]  /*3d50*/  IMAD.MOV.U32 R5, RZ, RZ, R8 ;  /* 0x000000ffff057224 */ /* 0x000fe200078e0008 */
[----:B------:R-:W-:Y:S06]  /*3d60*/  BRA `(.L_x_49107) ;  /* 0x0000000000507947 */ /* 0x000fec0003800000 */
.L_x_49106:
[----:B------:R-:W-:Y:S02]  /*3d70*/  ULDC UR4, c[0x0][0x220] ;  /* 0x0000880000047ab9 */ /* 0x000fe40000000800 */
[----:B------:R-:W0:Y:S01]  /*3d80*/  I2F.U32.RP R0, UR4 ;  /* 0x0000000400007d06 */ /* 0x000e220008209000 */
[----:B------:R-:W-:-:S07]  /*3d90*/  ISETP.NE.U32.AND P2, PT, RZ, UR4, PT ;  /* 0x00000004ff007c0c */ /* 0x000fce000bf45070 */
[----:B0-----:R-:W2:Y:S02]  /*3da0*/  MUFU.RCP R0, R0 ;  /* 0x0000000000007308 */ /* 0x001ea40000001000 */
[----:B--2---:R-:W-:-:S06]  /*3db0*/  VIADD R4, R0, 0xffffffe ;  /* 0x0ffffffe00047836 */ /* 0x004fcc0000000000 */
[----:B------:R0:W2:Y:S02]  /*3dc0*/  F2I.FTZ.U32.TRUNC.NTZ R5, R4 ;  /* 0x0000000400057305 */ /* 0x0000a4000021f000 */
[----:B0-----:R-:W-:Y:S02]  /*3dd0*/  IMAD.MOV.U32 R4, RZ, RZ, RZ ;  /* 0x000000ffff047224 */ /* 0x001fe400078e00ff */
[----:B--2---:R-:W-:-:S04]  /*3de0*/  IMAD.MOV R3, RZ, RZ, -R5 ;  /* 0x000000ffff037224 */ /* 0x004fc800078e0a05 */
        /* <DEDUP_REMOVED lines=12> */
.L_x_49107:
[----:B------:R-:W-:Y:S05]  /*3eb0*/  BSYNC B1 ;  /* 0x0000000000017941 */ /* 0x000fea0003800000 */
.L_x_49105:
[----:B------:R-:W0:Y:S01]  /*3ec0*/  LDC.64 R6, c[0x0][0x220] ;  /* 0x00008800ff067b82 */ /* 0x000e220000000a00 */
[C---:B------:R-:W-:Y:S02]  /*3ed0*/  ISETP.EQ.U32.AND P2, PT, R4.reuse, RZ, PT ;  /* 0x000000ff0400720c */ /* 0x040fe40003f42070 */
[----:B0-----:R-:W-:Y:S02]  /*3ee0*/  LOP3.LUT R0, R4, R6, RZ, 0x3c, !PT ;  /* 0x0000000604007212 */ /* 0x001fe400078e3cff */
[----:B------:R-:W-:Y:S02]  /*3ef0*/  LOP3.LUT R3, R5, R7, RZ, 0x3c, !PT ;  /* 0x0000000705037212 */ /* 0x000fe400078e3cff */
[----:B------:R-:W-:-:S04]  /*3f00*/  ISETP.GT.U32.AND P0, PT, R0, -0x1, PT ;  /* 0xffffffff0000780c */ /* 0x000fc80003f04070 */
[----:B------:R-:W-:-:S04]  /*3f10*/  ISETP.GT.AND.EX P0, PT, R3, -0x1, PT, P0 ;  /* 0xffffffff0300780c */ /* 0x000fc80003f04300 */
[----:B------:R-:W-:-:S04]  /*3f20*/  ISETP.EQ.OR.EX P0, PT, R5, RZ, P0, P2 ;  /* 0x000000ff0500720c */ /* 0x000fc80000702720 */
[----:B------:R-:W-:-:S04]  /*3f30*/  SEL R3, R6, RZ, !P0 ;  /* 0x000000ff06037207 */ /* 0x000fc80004000000 */
[----:B------:R-:W-:Y:S02]  /*3f40*/  IADD3 R0, P2, R4, R3, RZ ;  /* 0x0000000304007210 */ /* 0x000fe40007f5e0ff */
[----:B------:R-:W-:-:S05]  /*3f50*/  SEL R4, R7, RZ, !P0 ;  /* 0x000000ff07047207 */ /* 0x000fca0004000000 */
[----:B------:R-:W-:Y:S02]  /*3f60*/  IMAD.X R5, R5, 0x1, R4, P2 ;  /* 0x0000000105057824 */ /* 0x000fe400010e0604 */
[----:B------:R-:W-:-:S07]  /*3f70*/  IMAD.MOV.U32 R4, RZ, RZ, R0 ;  /* 0x000000ffff047224 */ /* 0x000fce00078e0000 */
.L_x_49104:
[----:B------:R-:W-:Y:S05]  /*3f80*/  BSYNC B0 ;  /* 0x0000000000007941 */ /* 0x000fea0003800000 */
.L_x_49103:
[----:B------:R-:W-:Y:S01]  /*3f90*/  VIADD R26, R2, 0x80 ;  /* 0x00000080021a7836 */ /* 0x000fe20000000000 */
[----:B------:R-:W-:Y:S04]  /*3fa0*/  BSSY B0, `(.L_x_49108) ;  /* 0x000002e000007945 */ /* 0x000fe80003800000 */
[----:B------:R-:W-:-:S13]  /*3fb0*/  ISETP.GE.AND P0, PT, R26, R27, PT ;  /* 0x0000001b1a00720c */ /* 0x000fda0003f06270 */
[----:B------:R-:W-:Y:S05]  /*3fc0*/  @P0 BRA `(.L_x_49109) ;  /* 0x0000000000ac0947 */ /* 0x000fea0003800000 */
[----:B------:R-:W-:Y:S01]  /*3fd0*/  ULDC UR4, c[0x0][0x224] ;  /* 0x0000890000047ab9 */ /* 0x000fe20000000800 */
[----:B------:R-:W-:Y:S01]  /*3fe0*/  BSSY B1, `(.L_x_49110) ;  /* 0x000001e000017945 */ /* 0x000fe20003800000 */
[----:B-----5:R-:W-:-:S04]  /*3ff0*/  LOP3.LUT R3, R23, UR4, RZ, 0xfc, !PT ;  /* 0x0000000417037c12 */ /* 0x020fc8000f8efcff */
[----:B------:R-:W-:-:S13]  /*4000*/  ISETP.NE.U32.AND P0, PT, R3, RZ, PT ;  /* 0x000000ff0300720c */ /* 0x000fda0003f05070 */
[----:B------:R-:W-:Y:S05]  /*4010*/  @!P0 BRA `(.L_x_49111) ;  /* 0x00000000001c8947 */ /* 0x000fea0003800000 */
[----:B------:R-:W-:Y:S01]  /*4020*/  IMAD.MOV.U32 R3, RZ, RZ, R22 ;  /* 0x000000ffff037224 */ /* 0x000fe200078e0016 */
[----:B------:R-:W-:Y:S01]  /*4030*/  MOV R13, 0x4060 ;  /* 0x00004060000d7802 */ /* 0x000fe20000000f00 */
[----:B------:R-:W-:-:S07]  /*4040*/  IMAD.MOV.U32 R12, RZ, RZ, R23 ;  /* 0x000000ffff0c7224 */ /* 0x000fce00078e0017 */
[----:B-1234-:R-:W-:Y:S05]  /*4050*/  CALL.REL.NOINC `($__internal_50_$__cuda_sm20_rem_s64) ;  /* 0x0000004400307944 */ /* 0x01efea0003c00000 */
[----:B------:R-:W-:Y:S02]  /*4060*/  IMAD.MOV.U32 R22, RZ, RZ, R3 ;  /* 0x000000ffff167224 */ /* 0x000fe400078e0003 */
[----:B------:R-:W-:Y:S01]  /*4070*/  IMAD.MOV.U32 R23, RZ, RZ, R8 ;  /* 0x000000ffff177224 */ /* 0x000fe200078e0008 */
[----:B------:R-:W-:Y:S06]  /*4080*/  BRA `(.L_x_49112) ;  /* 0x00000000004c7947 */ /* 0x000fec0003800000 */
.L_x_49111:
[----:B------:R-:W-:Y:S01]  /*4090*/  ULDC UR4, c[0x0][0x220] ;  /* 0x0000880000047ab9 */ /* 0x000fe20000000800 */
[----:B------:R-:W-:Y:S01]  /*40a0*/  IMAD.MOV.U32 R23, RZ, RZ, RZ ;  /* 0x000000ffff177224 */ /* 0x000fe200078e00ff */
[----:B------:R-:W0:Y:S01]  /*40b0*/  I2F.U32.RP R8, UR4 ;  /* 0x0000000400087d06 */ /* 0x000e220008209000 */
[----:B------:R-:W-:-:S07]  /*40c0*/  ISETP.NE.U32.AND P2, PT, RZ, UR4, PT ;  /* 0x00000004ff007c0c */ /* 0x000fce000bf45070 */
[----:B0-----:R-:W0:Y:S02]  /*40d0*/  MUFU.RCP R8, R8 ;  /* 0x0000000800087308 */ /* 0x001e240000001000 */
[----:B0-----:R-:W-:-:S06]  /*40e0*/  VIADD R6, R8, 0xffffffe ;  /* 0x0ffffffe08067836 */ /* 0x001fcc0000000000 */
[----:B------:R0:W5:Y:S02]  /*40f0*/  F2I.FTZ.U32.TRUNC.NTZ R7, R6 ;  /* 0x0000000600077305 */ /* 0x000164000021f000 */
[----:B0-----:R-:W-:Y:S02]  /*4100*/  IMAD.MOV.U32 R6, RZ, RZ, RZ ;  /* 0x000000ffff067224 */ /* 0x001fe400078e00ff */
[----:B-----5:R-:W-:-:S04]  /*4110*/  IMAD.MOV R3, RZ, RZ, -R7 ;  /* 0x000000ffff037224 */ /* 0x020fc800078e0a07 */
        /* <DEDUP_REMOVED lines=10> */
.L_x_49112:
[----:B------:R-:W-:Y:S05]  /*41c0*/  BSYNC B1 ;  /* 0x0000000000017941 */ /* 0x000fea0003800000 */
.L_x_49110:
[----:B------:R-:W0:Y:S01]  /*41d0*/  LDC.64 R6, c[0x0][0x220] ;  /* 0x00008800ff067b82 */ /* 0x000e220000000a00 */
[C---:B------:R-:W-:Y:S02]  /*41e0*/  ISETP.EQ.U32.AND P2, PT, R22.reuse, RZ, PT ;  /* 0x000000ff1600720c */ /* 0x040fe40003f42070 */
[----:B0-----:R-:W-:Y:S02]  /*41f0*/  LOP3.LUT R3, R22, R6, RZ, 0x3c, !PT ;  /* 0x0000000616037212 */ /* 0x001fe400078e3cff */
[----:B------:R-:W-:Y:S02]  /*4200*/  LOP3.LUT R8, R23, R7, RZ, 0x3c, !PT ;  /* 0x0000000717087212 */ /* 0x000fe400078e3cff */
[----:B------:R-:W-:-:S04]  /*4210*/  ISETP.GT.U32.AND P0, PT, R3, -0x1, PT ;  /* 0xffffffff0300780c */ /* 0x000fc80003f04070 */
[----:B------:R-:W-:-:S04]  /*4220*/  ISETP.GT.AND.EX P0, PT, R8, -0x1, PT, P0 ;  /* 0xffffffff0800780c */ /* 0x000fc80003f04300 */
[----:B------:R-:W-:-:S04]  /*4230*/  ISETP.EQ.OR.EX P0, PT, R23, RZ, P0, P2 ;  /* 0x000000ff1700720c */ /* 0x000fc80000702720 */
[----:B------:R-:W-:Y:S02]  /*4240*/  SEL R3, R6, RZ, !P0 ;  /* 0x000000ff06037207 */ /* 0x000fe40004000000 */
[----:B------:R-:W-:Y:S02]  /*4250*/  SEL R7, R7, RZ, !P0 ;  /* 0x000000ff07077207 */ /* 0x000fe40004000000 */
[----:B------:R-:W-:-:S05]  /*4260*/  IADD3 R22, P2, R22, R3, RZ ;  /* 0x0000000316167210 */ /* 0x000fca0007f5e0ff */
[----:B------:R-:W-:-:S08]  /*4270*/  IMAD.X R23, R23, 0x1, R7, P2 ;  /* 0x0000000117177824 */ /* 0x000fd000010e0607 */
.L_x_49109:
[----:B------:R-:W-:Y:S05]  /*4280*/  BSYNC B0 ;  /* 0x0000000000007941 */ /* 0x000fea0003800000 */
.L_x_49108:
[----:B------:R-:W-:Y:S01]  /*4290*/  VIADD R6, R2, 0x100 ;  /* 0x0000010002067836 */ /* 0x000fe20000000000 */
[----:B------:R-:W-:Y:S04]  /*42a0*/  BSSY B0, `(.L_x_49113) ;  /* 0x000002e000007945 */ /* 0x000fe80003800000 */
[----:B------:R-:W-:-:S13]  /*42b0*/  ISETP.GE.AND P0, PT, R6, R27, PT ;  /* 0x0000001b0600720c */ /* 0x000fda0003f06270 */
[----:B------:R-:W-:Y:S05]  /*42c0*/  @P0 BRA `(.L_x_49114) ;  /* 0x0000000000ac0947 */ /* 0x000fea0003800000 */
[----:B------:R-:W-:Y:S01]  /*42d0*/  ULDC UR4, c[0x0][0x224] ;  /* 0x0000890000047ab9 */ /* 0x000fe20000000800 */
[----:B------:R-:W-:Y:S01]  /*42e0*/  BSSY B1, `(.L_x_49115) ;  /* 0x000001e000017945 */ /* 0x000fe20003800000 */
[----:B--2--5:R-:W-:-:S04]  /*42f0*/  LOP3.LUT R3, R17, UR4, RZ, 0xfc, !PT ;  /* 0x0000000411037c12 */ /* 0x024fc8000f8efcff */
[----:B------:R-:W-:-:S13]  /*4300*/  ISETP.NE.U32.AND P0, PT, R3, RZ, PT ;  /* 0x000000ff0300720c */ /* 0x000fda0003f05070 */
[----:B------:R-:W-:Y:S05]  /*4310*/  @!P0 BRA `(.L_x_49116) ;  /* 0x00000000001c8947 */ /* 0x000fea0003800000 */
[----:B------:R-:W-:Y:S01]  /*4320*/  IMAD.MOV.U32 R3, RZ, RZ, R16 ;  /* 0x000000ffff037224 */ /* 0x000fe200078e0010 */
[----:B------:R-:W-:Y:S01]  /*4330*/  MOV R13, 0x4360 ;  /* 0x00004360000d7802 */ /* 0x000fe20000000f00 */
[----:B------:R-:W-:-:S07]  /*4340*/  IMAD.MOV.U32 R12, RZ, RZ, R17 ;  /* 0x000000ffff0c7224 */ /* 0x000fce00078e0011 */
[----:B-1-34-:R-:W-:Y:S05]  /*4350*/  CALL.REL.NOINC `($__internal_50_$__cuda_sm20_rem_s64) ;  /* 0x0000004000707944 */ /* 0x01afea0003c00000 */
[----:B------:R-:W-:Y:S02]  /*4360*/  IMAD.MOV.U32 R18, RZ, RZ, R3 ;  /* 0x000000ffff127224 */ /* 0x000fe400078e0003 */
[----:B------:R-:W-:Y:S01]  /*4370*/  IMAD.MOV.U32 R19, RZ, RZ, R8 ;  /* 0x000000ffff137224 */ /* 0x000fe200078e0008 */
[----:B------:R-:W-:Y:S06]  /*4380*/  BRA `(.L_x_49117) ;  /* 0x00000000004c7947 */ /* 0x000fec0003800000 */
.L_x_49116:
[----:B------:R-:W-:Y:S01]  /*4390*/  ULDC UR4, c[0x0][0x220] ;  /* 0x0000880000047ab9 */ /* 0x000fe20000000800 */
[----:B---34-:R-:W-:Y:S01]  /*43a0*/  IMAD.MOV.U32 R19, RZ, RZ, RZ ;  /* 0x000000ffff137224 */ /* 0x018fe200078e00ff */
[----:B------:R-:W0:Y:S01]  /*43b0*/  I2F.U32.RP R8, UR4 ;  /* 0x0000000400087d06 */ /* 0x000e220008209000 */
[----:B------:R-:W-:-:S07]  /*43c0*/  ISETP.NE.U32.AND P2, PT, RZ, UR4, PT ;  /* 0x00000004ff007c0c */ /* 0x000fce000bf45070 */
[----:B0-----:R-:W0:Y:S02]  /*43d0*/  MUFU.RCP R8, R8 ;  /* 0x0000000800087308 */ /* 0x001e240000001000 */
[----:B0-----:R-:W-:-:S06]  /*43e0*/  VIADD R6, R8, 0xffffffe ;  /* 0x0ffffffe08067836 */ /* 0x001fcc0000000000 */
[----:B------:R0:W2:Y:S02]  /*43f0*/  F2I.FTZ.U32.TRUNC.NTZ R7, R6 ;  /* 0x0000000600077305 */ /* 0x0000a4000021f000 */
[----:B0-----:R-:W-:Y:S02]  /*4400*/  IMAD.MOV.U32 R6, RZ, RZ, RZ ;  /* 0x000000ffff067224 */ /* 0x001fe400078e00ff */
[----:B--2---:R-:W-:-:S04]  /*4410*/  IMAD.MOV R3, RZ, RZ, -R7 ;  /* 0x000000ffff037224 */ /* 0x004fc800078e0a07 */
        /* <DEDUP_REMOVED lines=10> */
.L_x_49117:
[----:B------:R-:W-:Y:S05]  /*44c0*/  BSYNC B1 ;  /* 0x0000000000017941 */ /* 0x000fea0003800000 */
.L_x_49115:
        /* <DEDUP_REMOVED lines=11> */
.L_x_49114:
[----:B------:R-:W-:Y:S05]  /*4580*/  BSYNC B0 ;  /* 0x0000000000007941 */ /* 0x000fea0003800000 */
.L_x_49113:
        /* <DEDUP_REMOVED lines=16> */
.L_x_49121:
[----:B------:R-:W-:Y:S01]  /*4690*/  ULDC UR4, c[0x0][0x220] ;  /* 0x0000880000047ab9 */ /* 0x000fe20000000800 */
[----:B--2---:R-:W-:Y:S01]  /*46a0*/  IMAD.MOV.U32 R17, RZ, RZ, RZ ;  /* 0x000000ffff117224 */ /* 0x004fe200078e00ff */
        /* <DEDUP_REMOVED lines=17> */
.L_x_49122:
[----:B------:R-:W-:Y:S05]  /*47c0*/  BSYNC B1 ;  /* 0x0000000000017941 */ /* 0x000fea0003800000 */
.L_x_49120:
        /* <DEDUP_REMOVED lines=11> */
.L_x_49119:
[----:B------:R-:W-:Y:S05]  /*4880*/  BSYNC B0 ;  /* 0x0000000000007941 */ /* 0x000fea0003800000 */
.L_x_49118:
[----:B-----5:R-:W0:Y:S01]  /*4890*/  LDC.U8 R24, c[0x0][0x244] ;  /* 0x00009100ff187b82 */ /* 0x020e220000000000 */
[----:B------:R-:W-:Y:S04]  /*48a0*/  BSSY B6, `(.L_x_49123) ;  /* 0x0000102000067945 */ /* 0x000fe80003800000 */
[----:B------:R-:W-:Y:S05]  /*48b0*/  @P1 BRA `(.L_x_49124) ;  /* 0x0000001000001947 */ /* 0x000fea0003800000 */
[----:B------:R-:W5:Y:S01]  /*48c0*/  S2R R3, SR_TID.X ;  /* 0x0000000000037919 */ /* 0x000f620000002100 */
[----:B------:R-:W1:Y:S01]  /*48d0*/  LDC.64 R8, c[0x0][0x228] ;  /* 0x00008a00ff087b82 */ /* 0x000e620000000a00 */
[----:B0-----:R-:W-:Y:S01]  /*48e0*/  PRMT R6, R24, 0x9910, RZ ;  /* 0x0000991018067816 */ /* 0x001fe200000000ff */
[----:B------:R-:W-:Y:S01]  /*48f0*/  ULDC UR4, c[0x0][0x248] ;  /* 0x0000920000047ab9 */ /* 0x000fe20000000800 */
[----:B-----5:R-:W-:-:S04]  /*4900*/  IMAD R2, R28, 0x200, R3 ;  /* 0x000002001c027824 */ /* 0x020fc800078e0203 */
        /* <DEDUP_REMOVED lines=17> */
.L_x_49128:
[----:B------:R0:W-:Y:S01]  /*4a20*/  STG.E.U8 desc[UR36][R8.64], R0 ;  /* 0x0000000008007986 */ /* 0x0001e2000c101124 */
[----:B------:R-:W-:Y:S01]  /*4a30*/  IMAD.MOV.U32 R2, RZ, RZ, R26 ;  /* 0x000000ffff027224 */ /* 0x000fe200078e001a */
[----:B------:R-:W-:Y:S06]  /*4a40*/  BRA `(.L_x_49124) ;  /* 0x0000000c009c7947 */ /* 0x000fec0003800000 */
.L_x_49127:
        /* <DEDUP_REMOVED lines=9> */
.L_x_49131:
[----:B------:R0:W-:Y:S01]  /*4ae0*/  STG.E desc[UR36][R8.64], R0 ;  /* 0x0000000008007986 */ /* 0x0001e2000c101924 */
[----:B------:R-:W-:Y:S01]  /*4af0*/  IMAD.MOV.U32 R2, RZ, RZ, R26 ;  /* 0x000000ffff027224 */ /* 0x000fe200078e001a */
[----:B------:R-:W-:Y:S06]  /*4b00*/  BRA `(.L_x_49124) ;  /* 0x0000000c006c7947 */ /* 0x000fec0003800000 */
.L_x_49130:
[----:B------:R0:W-:Y:S01]  /*4b10*/  STG.E.U16 desc[UR36][R8.64], R0 ;  /* 0x0000000008007986 */ /* 0x0001e2000c101524 */
[----:B------:R-:W-:Y:S01]  /*4b20*/  IMAD.MOV.U32 R2, RZ, RZ, R26 ;  /* 0x000000ffff027224 */ /* 0x000fe200078e001a */
[----:B------:R-:W-:Y:S06]  /*4b30*/  BRA `(.L_x_49124) ;  /* 0x0000000c00607947 */ /* 0x000fec0003800000 */
.L_x_49126:
        /* <DEDUP_REMOVED lines=10> */
.L_x_49133:
[----:B------:R-:W0:Y:S01]  /*4be0*/  I2F.S64 R0, R4 ;  /* 0x0000000400007312 */ /* 0x000e220000301400 */
[----:B------:R-:W-:Y:S01]  /*4bf0*/  IMAD.MOV.U32 R2, RZ, RZ, R26 ;  /* 0x000000ffff027224 */ /* 0x000fe200078e001a */
[----:B0-----:R-:W-:-:S05]  /*4c00*/  F2FP.F16.F32.PACK_AB R0, RZ, R0 ;  /* 0x00000000ff00723e */ /* 0x001fca00000000ff */
[----:B------:R0:W-:Y:S01]  /*4c10*/  STG.E.U16 desc[UR36][R8.64], R0 ;  /* 0x0000000008007986 */ /* 0x0001e2000c101524 */
[----:B------:R-:W-:Y:S05]  /*4c20*/  BRA `(.L_x_49124) ;  /* 0x0000000c00247947 */ /* 0x000fea0003800000 */
.L_x_49132:
        /* <DEDUP_REMOVED lines=11> */
.L_x_49135:
[----:B--2---:R-:W0:Y:S01]  /*4ce0*/  I2F.S64 R4, R4 ;  /* 0x0000000400047312 */ /* 0x004e220000301400 */
[----:B------:R-:W-:Y:S01]  /*4cf0*/  IMAD.MOV.U32 R2, RZ, RZ, R26 ;  /* 0x000000ffff027224 */ /* 0x000fe200078e001a */
[----:B0-----:R-:W-:-:S04]  /*4d00*/  F2FP.F16.F32.PACK_AB R3, RZ, R4 ;  /* 0x00000004ff03723e */ /* 0x001fc800000000ff */
[----:B------:R-:W-:-:S05]  /*4d10*/  PRMT R3, R3, 0x5410, RZ ;  /* 0x0000541003037816 */ /* 0x000fca00000000ff */
[----:B------:R0:W-:Y:S01]  /*4d20*/  STG.E desc[UR36][R8.64], R3 ;  /* 0x0000000308007986 */ /* 0x0001e2000c101924 */
[----:B------:R-:W-:Y:S05]  /*4d30*/  BRA `(.L_x_49124) ;  /* 0x0000000800e07947 */ /* 0x000fea0003800000 */
.L_x_49134:
[----:B--2---:R-:W0:Y:S01]  /*4d40*/  I2F.F64.S64 R4, R4 ;  /* 0x0000000400047312 */ /* 0x004e220000301c00 */
[----:B------:R-:W-:Y:S01]  /*4d50*/  IMAD.MOV.U32 R2, RZ, RZ, R26 ;  /* 0x000000ffff027224 */ /* 0x000fe200078e001a */
[----:B0-----:R0:W-:Y:S01]  /*4d60*/  STG.E.64 desc[UR36][R8.64], R4 ;  /* 0x0000000408007986 */ /* 0x0011e2000c101b24 */
[----:B------:R-:W-:Y:S05]  /*4d70*/  BRA `(.L_x_49124) ;  /* 0x0000000800d07947 */ /* 0x000fea0003800000 */
.L_x_49125:
        /* <DEDUP_REMOVED lines=14> */
.L_x_49138:
[----:B--2---:R-:W0:Y:S01]  /*4e60*/  I2F.F64.S64 R4, R4 ;  /* 0x0000000400047312 */ /* 0x004e220000301c00 */
[----:B------:R-:W-:Y:S01]  /*4e70*/  CS2R R6, SRZ ;  /* 0x0000000000067805 */ /* 0x000fe2000001ff00 */
[----:B------:R-:W-:-:S04]  /*4e80*/  IMAD.MOV.U32 R2, RZ, RZ, R26 ;  /* 0x000000ffff027224 */ /* 0x000fc800078e001a */
[----:B0-----:R0:W-:Y:S01]  /*4e90*/  STG.E.128 desc[UR36][R8.64], R4 ;  /* 0x0000000408007986 */ /* 0x0011e2000c101d24 */
[----:B------:R-:W-:Y:S05]  /*4ea0*/  BRA `(.L_x_49124) ;  /* 0x0000000800847947 */ /* 0x000fea0003800000 */
.L_x_49137:
        /* <DEDUP_REMOVED lines=21> */
.L_x_49142:
[----:B------:R-:W-:Y:S05]  /*5000*/  BSYNC B0 ;  /* 0x0000000000007941 */ /* 0x000fea0003800000 */
.L_x_49141:
[----:B------:R-:W-:Y:S01]  /*5010*/  LOP3.LUT R3, R0, R3, RZ, 0xfc, !PT ;  /* 0x0000000300037212 */ /* 0x000fe200078efcff */
[----:B------:R-:W-:-:S04]  /*5020*/  IMAD.MOV.U32 R2, RZ, RZ, R26 ;  /* 0x000000ffff027224 */ /* 0x000fc800078e001a */
[----:B------:R0:W-:Y:S01]  /*5030*/  STG.E.U8 desc[UR36][R8.64], R3 ;  /* 0x0000000308007986 */ /* 0x0001e2000c101124 */
[----:B------:R-:W-:Y:S05]  /*5040*/  BRA `(.L_x_49124) ;  /* 0x00000008001c7947 */ /* 0x000fea0003800000 */
.L_x_49140:
        /* <DEDUP_REMOVED lines=13> */
.L_x_49144:
[----:B------:R-:W-:Y:S01]  /*5120*/  IMAD.MOV.U32 R0, RZ, RZ, 0x7f ;  /* 0x0000007fff007424 */ /* 0x000fe200078e00ff */
[----:B------:R-:W-:-:S04]  /*5130*/  ISETP.GT.U32.AND P0, PT, R2, 0x7f800000, PT ;  /* 0x7f8000000200780c */ /* 0x000fc80003f04070 */
[----:B------:R-:W-:-:S09]  /*5140*/  SEL R0, R0, 0x7c, P0 ;  /* 0x0000007c00007807 */ /* 0x000fd20000000000 */
.L_x_49145:
[----:B------:R-:W-:Y:S05]  /*5150*/  BSYNC B0 ;  /* 0x0000000000007941 */ /* 0x000fea0003800000 */
.L_x_49143:
[----:B------:R-:W-:-:S04]  /*5160*/  LOP3.LUT R2, R5, 0x80000000, RZ, 0xc0, !PT ;  /* 0x8000000005027812 */ /* 0x000fc800078ec0ff */
[----:B------:R-:W-:Y:S01]  /*5170*/  SHF.R.U32.HI R3, RZ, 0x18, R2 ;  /* 0x00000018ff037819 */ /* 0x000fe20000011602 */
[----:B------:R-:W-:-:S03]  /*5180*/  IMAD.MOV.U32 R2, RZ, RZ, R26 ;  /* 0x000000ffff027224 */ /* 0x000fc600078e001a */
[----:B------:R-:W-:-:S05]  /*5190*/  LOP3.LUT R3, R0, R3, RZ, 0xfc, !PT ;  /* 0x0000000300037212 */ /* 0x000fca00078efcff */
[----:B------:R0:W-:Y:S01]  /*51a0*/  STG.E.U8 desc[UR36][R8.64], R3 ;  /* 0x0000000308007986 */ /* 0x0001e2000c101124 */
[----:B------:R-:W-:Y:S05]  /*51b0*/  BRA `(.L_x_49124) ;  /* 0x0000000400c07947 */ /* 0x000fea0003800000 */
.L_x_49139:
[----:B------:R-:W0:Y:S01]  /*51c0*/  I2F.S64 R0, R4 ;  /* 0x0000000400007312 */ /* 0x000e220000301400 */
[----:B------:R-:W-:Y:S01]  /*51d0*/  IMAD.MOV.U32 R2, RZ, RZ, R26 ;  /* 0x000000ffff027224 */ /* 0x000fe200078e001a */
[----:B0-----:R-:W-:-:S05]  /*51e0*/  F2FP.BF16.F32.PACK_AB R0, RZ, R0 ;  /* 0x00000000ff00723e */ /* 0x001fca00000010ff */
[----:B------:R0:W-:Y:S01]  /*51f0*/  STG.E.U16 desc[UR36][R8.64], R0 ;  /* 0x0000000008007986 */ /* 0x0001e2000c101524 */
[----:B------:R-:W-:Y:S05]  /*5200*/  BRA `(.L_x_49124) ;  /* 0x0000000400ac7947 */ /* 0x000fea0003800000 */
.L_x_49136:
        /* <DEDUP_REMOVED lines=11> */
.L_x_49148:
        /* <DEDUP_REMOVED lines=17> */
.L_x_49151:
[----:B------:R-:W-:-:S04]  /*53d0*/  LOP3.LUT R0, R5, 0x80000000, RZ, 0xc0, !PT ;  /* 0x8000000005007812 */ /* 0x000fc800078ec0ff */
[----:B------:R-:W-:-:S04]  /*53e0*/  SHF.R.U32.HI R3, RZ, 0x18, R0 ;  /* 0x00000018ff037819 */ /* 0x000fc80000011600 */
[----:B------:R-:W-:-:S04]  /*53f0*/  LOP3.LUT R2, R2, R3, RZ, 0xfc, !PT ;  /* 0x0000000302027212 */ /* 0x000fc800078efcff */
[----:B------:R-:W-:-:S07]  /*5400*/  PRMT R0, R2, 0x7610, R0 ;  /* 0x0000761002007816 */ /* 0x000fce0000000000 */
.L_x_49150:
[----:B------:R-:W-:Y:S05]  /*5410*/  BSYNC B0 ;  /* 0x0000000000007941 */ /* 0x000fea0003800000 */
.L_x_49149:
[----:B------:R0:W-:Y:S01]  /*5420*/  STG.E.U8 desc[UR36][R8.64], R0 ;  /* 0x0000000008007986 */ /* 0x0001e2000c101124 */
[----:B------:R-:W-:Y:S01]  /*5430*/  IMAD.MOV.U32 R2, RZ, RZ, R26 ;  /* 0x000000ffff027224 */ /* 0x000fe200078e001a */
[----:B------:R-:W-:Y:S06]  /*5440*/  BRA `(.L_x_49124) ;  /* 0x00000004001c7947 */ /* 0x000fec0003800000 */
.L_x_49147:
        /* <DEDUP_REMOVED lines=17> */
.L_x_49154:
[----:B------:R-:W-:-:S04]  /*5560*/  LOP3.LUT R0, R5, 0x80000000, RZ, 0xc0, !PT ;  /* 0x8000000005007812 */ /* 0x000fc800078ec0ff */
[----:B------:R-:W-:-:S04]  /*5570*/  SHF.R.U32.HI R3, RZ, 0x18, R0 ;  /* 0x00000018ff037819 */ /* 0x000fc80000011600 */
[----:B------:R-:W-:-:S04]  /*5580*/  LOP3.LUT R2, R2, R3, RZ, 0xfc, !PT ;  /* 0x0000000302027212 */ /* 0x000fc800078efcff */
[----:B------:R-:W-:-:S07]  /*5590*/  PRMT R0, R2, 0x7610, R0 ;  /* 0x0000761002007816 */ /* 0x000fce0000000000 */
.L_x_49153:
[----:B------:R-:W-:Y:S05]  /*55a0*/  BSYNC B0 ;  /* 0x0000000000007941 */ /* 0x000fea0003800000 */
.L_x_49152:
[----:B------:R0:W-:Y:S01]  /*55b0*/  STG.E.U8 desc[UR36][R8.64], R0 ;  /* 0x0000000008007986 */ /* 0x0001e2000c101124 */
[----:B------:R-:W-:Y:S01]  /*55c0*/  IMAD.MOV.U32 R2, RZ, RZ, R26 ;  /* 0x000000ffff027224 */ /* 0x000fe200078e001a */
[----:B------:R-:W-:Y:S06]  /*55d0*/  BRA `(.L_x_49124) ;  /* 0x0000000000b87947 */ /* 0x000fec0003800000 */
.L_x_49146:
[----:B------:R-:W-:-:S13]  /*55e0*/  ISETP.NE.AND P0, PT, R2, 0x1c, PT ;  /* 0x0000001c0200780c */ /* 0x000fda0003f05270 */
[----:B------:R-:W-:Y:S05]  /*55f0*/  @!P0 BRA `(.L_x_49155) ;  /* 0x0000000000a88947 */ /* 0x000fea0003800000 */
[----:B------:R-:W-:-:S13]  /*5600*/  ISETP.NE.AND P0, PT, R2, 0x1d, PT ;  /* 0x0000001d0200780c */ /* 0x000fda0003f05270 */
[----:B------:R-:W-:Y:S05]  /*5610*/  @!P0 BRA `(.L_x_49156) ;  /* 0x0000000000948947 */ /* 0x000fea0003800000 */
[----:B------:R-:W-:-:S13]  /*5620*/  ISETP.NE.AND P0, PT, R2, 0x2c, PT ;  /* 0x0000002c0200780c */ /* 0x000fda0003f05270 */
[----:B------:R-:W-:Y:S05]  /*5630*/  @P0 BRA `(.L_x_49129) ;  /* 0x0000000000440947 */ /* 0x000fea0003800000 */
[----:B--2---:R-:W0:Y:S02]  /*5640*/  I2F.S64 R4, R4 ;  /* 0x0000000400047312 */ /* 0x004e240000301400 */
        /* <DEDUP_REMOVED lines=16> */
.L_x_49129:
        /* <DEDUP_REMOVED lines=16> */
.L_x_49157:
[----:B------:R-:W-:Y:S01]  /*5850*/  IMAD.MOV.U32 R2, RZ, RZ, R26 ;  /* 0x000000ffff027224 */ /* 0x000fe200078e001a */
[----:B------:R-:W-:Y:S06]  /*5860*/  BRA `(.L_x_49124) ;  /* 0x0000000000147947 */ /* 0x000fec0003800000 */
.L_x_49156:
[----:B------:R0:W-:Y:S01]  /*5870*/  STG.E.64 desc[UR36][R8.64], R4 ;  /* 0x0000000408007986 */ /* 0x0001e2000c101b24 */
[----:B------:R-:W-:Y:S01]  /*5880*/  IMAD.MOV.U32 R2, RZ, RZ, R26 ;  /* 0x000000ffff027224 */ /* 0x000fe200078e001a */
[----:B------:R-:W-:Y:S06]  /*5890*/  BRA `(.L_x_49124) ;  /* 0x0000000000087947 */ /* 0x000fec0003800000 */
.L_x_49155:
[----:B------:R0:W-:Y:S01]  /*58a0*/  STG.E desc[UR36][R8.64], R0 ;  /* 0x0000000008007986 */ /* 0x0001e2000c101924 */
[----:B------:R-:W-:-:S07]  /*58b0*/  IMAD.MOV.U32 R2, RZ, RZ, R26 ;  /* 0x000000ffff027224 */ /* 0x000fce00078e001a */
.L_x_49124:
[----:B------:R-:W-:Y:S05]  /*58c0*/  BSYNC B6 ;  /* 0x0000000000067941 */ /* 0x000fea0003800000 */
.L_x_49123:
[----:B------:R-:W-:Y:S01]  /*58d0*/  ISETP.GE.AND P0, PT, R2, R27, PT ;  /* 0x0000001b0200720c */ /* 0x000fe20003f06270 */
[----:B------:R-:W-:-:S12]  /*58e0*/  BSSY B6, `(.L_x_49158) ;  /* 0x00001d8000067945 */ /* 0x000fd80003800000 */
[----:B------:R-:W-:Y:S05]  /*58f0*/  @P0 BRA `(.L_x_49159) ;  /* 0x0000001c00580947 */ /* 0x000fea0003800000 */
[----:B0-----:R-:W0:Y:S01]  /*5900*/  LDC.64 R8, c[0x0][0x228] ;  /* 0x00008a00ff087b82 */ /* 0x001e220000000a00 */
        /* <DEDUP_REMOVED lines=19> */
.L_x_49163:
[----:B------:R0:W-:Y:S01]  /*5a40*/  STG.E.U8 desc[UR36][R8.64], R22 ;  /* 0x0000001608007986 */ /* 0x0001e2000c101124 */
[----:B------:R-:W-:Y:S05]  /*5a50*/  BRA `(.L_x_49165) ;  /* 0x0000000c004c7947 */ /* 0x000fea0003800000 */
.L_x_49162:
        /* <DEDUP_REMOVED lines=8> */
.L_x_49167:
[----:B------:R0:W-:Y:S01]  /*5ae0*/  STG.E desc[UR36][R8.64], R22 ;  /* 0x0000001608007986 */ /* 0x0001e2000c101924 */
[----:B------:R-:W-:Y:S05]  /*5af0*/  BRA `(.L_x_49165) ;  /* 0x0000000c00247947 */ /* 0x000fea0003800000 */
.L_x_49166:
[----:B------:R0:W-:Y:S01]  /*5b00*/  STG.E.U16 desc[UR36][R8.64], R22 ;  /* 0x0000001608007986 */ /* 0x0001e2000c101524 */
[----:B------:R-:W-:Y:S05]  /*5b10*/  BRA `(.L_x_49165) ;  /* 0x0000000c001c7947 */ /* 0x000fea0003800000 */
.L_x_49161:
        /* <DEDUP_REMOVED lines=9> */
.L_x_49169:
[----:B------:R-:W0:Y:S02]  /*5bb0*/  I2F.S64 R0, R22 ;  /* 0x0000001600007312 */ /* 0x000e240000301400 */
[----:B0-----:R-:W-:-:S05]  /*5bc0*/  F2FP.F16.F32.PACK_AB R0, RZ, R0 ;  /* 0x00000000ff00723e */ /* 0x001fca00000000ff */
[----:B------:R0:W-:Y:S01]  /*5bd0*/  STG.E.U16 desc[UR36][R8.64], R0 ;  /* 0x0000000008007986 */ /* 0x0001e2000c101524 */
[----:B------:R-:W-:Y:S05]  /*5be0*/  BRA `(.L_x_49165) ;  /* 0x0000000800e87947 */ /* 0x000fea0003800000 */
.L_x_49168:
        /* <DEDUP_REMOVED lines=10> */
.L_x_49171:
[----:B------:R-:W0:Y:S02]  /*5c90*/  I2F.S64 R22, R22 ;  /* 0x0000001600167312 */ /* 0x000e240000301400 */
[----:B0-----:R-:W-:-:S04]  /*5ca0*/  F2FP.F16.F32.PACK_AB R3, RZ, R22 ;  /* 0x00000016ff03723e */ /* 0x001fc800000000ff */
[----:B------:R-:W-:-:S05]  /*5cb0*/  PRMT R3, R3, 0x5410, RZ ;  /* 0x0000541003037816 */ /* 0x000fca00000000ff */
[----:B------:R0:W-:Y:S01]  /*5cc0*/  STG.E desc[UR36][R8.64], R3 ;  /* 0x0000000308007986 */ /* 0x0001e2000c101924 */
[----:B------:R-:W-:Y:S05]  /*5cd0*/  BRA `(.L_x_49165) ;  /* 0x0000000800ac7947 */ /* 0x000fea0003800000 */
.L_x_49170:
[----:B------:R-:W0:Y:S02]  /*5ce0*/  I2F.F64.S64 R22, R22 ;  /* 0x0000001600167312 */ /* 0x000e240000301c00 */
[----:B0-----:R0:W-:Y:S01]  /*5cf0*/  STG.E.64 desc[UR36][R8.64], R22 ;  /* 0x0000001608007986 */ /* 0x0011e2000c101b24 */
[----:B------:R-:W-:Y:S05]  /*5d00*/  BRA `(.L_x_49165) ;  /* 0x0000000800a07947 */ /* 0x000fea0003800000 */
.L_x_49160:
        /* <DEDUP_REMOVED lines=13> */
.L_x_49174:
[----:B------:R-:W0:Y:S01]  /*5de0*/  I2F.F64.S64 R4, R22 ;  /* 0x0000001600047312 */ /* 0x000e220000301c00 */
[----:B------:R-:W-:-:S05]  /*5df0*/  CS2R R6, SRZ ;  /* 0x0000000000067805 */ /* 0x000fca000001ff00 */
[----:B0-----:R0:W-:Y:S01]  /*5e00*/  STG.E.128 desc[UR36][R8.64], R4 ;  /* 0x0000000408007986 */ /* 0x0011e2000c101d24 */
[----:B------:R-:W-:Y:S05]  /*5e10*/  BRA `(.L_x_49165) ;  /* 0x00000008005c7947 */ /* 0x000fea0003800000 */
.L_x_49173:
        /* <DEDUP_REMOVED lines=21> */
.L_x_49178:
[----:B------:R-:W-:Y:S05]  /*5f70*/  BSYNC B0 ;  /* 0x0000000000007941 */ /* 0x000fea0003800000 */
.L_x_49177:
[----:B------:R-:W-:-:S05]  /*5f80*/  LOP3.LUT R5, R0, R5, RZ, 0xfc, !PT ;  /* 0x0000000500057212 */ /* 0x000fca00078efcff */
[----:B------:R0:W-:Y:S01]  /*5f90*/  STG.E.U8 desc[UR36][R8.64], R5 ;  /* 0x0000000508007986 */ /* 0x0001e2000c101124 */
[----:B------:R-:W-:Y:S05]  /*5fa0*/  BRA `(.L_x_49165) ;  /* 0x0000000400f87947 */ /* 0x000fea0003800000 */
.L_x_49176:
        /* <DEDUP_REMOVED lines=13> */
.L_x_49180:
[----:B------:R-:W-:Y:S01]  /*6080*/  IMAD.MOV.U32 R0, RZ, RZ, 0x7f ;  /* 0x0000007fff007424 */ /* 0x000fe200078e00ff */
[----:B------:R-:W-:-:S04]  /*6090*/  ISETP.GT.U32.AND P0, PT, R3, 0x7f800000, PT ;  /* 0x7f8000000300780c */ /* 0x000fc80003f04070 */
[----:B------:R-:W-:-:S09]  /*60a0*/  SEL R0, R0, 0x7c, P0 ;  /* 0x0000007c00007807 */ /* 0x000fd20000000000 */
.L_x_49181:
[----:B------:R-:W-:Y:S05]  /*60b0*/  BSYNC B0 ;  /* 0x0000000000007941 */ /* 0x000fea0003800000 */
.L_x_49179:
[----:B------:R-:W-:-:S04]  /*60c0*/  LOP3.LUT R3, R23, 0x80000000, RZ, 0xc0, !PT ;  /* 0x8000000017037812 */ /* 0x000fc800078ec0ff */
[----:B------:R-:W-:-:S04]  /*60d0*/  SHF.R.U32.HI R3, RZ, 0x18, R3 ;  /* 0x00000018ff037819 */ /* 0x000fc80000011603 */
[----:B------:R-:W-:-:S05]  /*60e0*/  LOP3.LUT R3, R0, R3, RZ, 0xfc, !PT ;  /* 0x0000000300037212 */ /* 0x000fca00078efcff */
[----:B------:R0:W-:Y:S01]  /*60f0*/  STG.E.U8 desc[UR36][R8.64], R3 ;  /* 0x0000000308007986 */ /* 0x0001e2000c101124 */
[----:B------:R-:W-:Y:S05]  /*6100*/  BRA `(.L_x_49165) ;  /* 0x0000000400a07947 */ /* 0x000fea0003800000 */
.L_x_49175:
[----:B------:R-:W0:Y:S02]  /*6110*/  I2F.S64 R0, R22 ;  /* 0x0000001600007312 */ /* 0x000e240000301400 */
[----:B0-----:R-:W-:-:S05]  /*6120*/  F2FP.BF16.F32.PACK_AB R0, RZ, R0 ;  /* 0x00000000ff00723e */ /* 0x001fca00000010ff */
[----:B------:R0:W-:Y:S01]  /*6130*/  STG.E.U16 desc[UR36][R8.64], R0 ;  /* 0x0000000008007986 */ /* 0x0001e2000c101524 */
[----:B------:R-:W-:Y:S05]  /*6140*/  BRA `(.L_x_49165) ;  /* 0x0000000400907947 */ /* 0x000fea0003800000 */
.L_x_49172:
        /* <DEDUP_REMOVED lines=10> */
.L_x_49184:
        /* <DEDUP_REMOVED lines=17> */
.L_x_49187:
[----:B------:R-:W-:-:S04]  /*6300*/  LOP3.LUT R3, R23, 0x80000000, RZ, 0xc0, !PT ;  /* 0x8000000017037812 */ /* 0x000fc800078ec0ff */
[----:B------:R-:W-:-:S04]  /*6310*/  SHF.R.U32.HI R3, RZ, 0x18, R3 ;  /* 0x00000018ff037819 */ /* 0x000fc80000011603 */
[----:B------:R-:W-:-:S04]  /*6320*/  LOP3.LUT R0, R0, R3, RZ, 0xfc, !PT ;  /* 0x0000000300007212 */ /* 0x000fc800078efcff */
[----:B------:R-:W-:-:S07]  /*6330*/  PRMT R4, R0, 0x7610, R4 ;  /* 0x0000761000047816 */ /* 0x000fce0000000004 */
.L_x_49186:
[----:B------:R-:W-:Y:S05]  /*6340*/  BSYNC B0 ;  /* 0x0000000000007941 */ /* 0x000fea0003800000 */
.L_x_49185:
[----:B------:R0:W-:Y:S01]  /*6350*/  STG.E.U8 desc[UR36][R8.64], R4 ;  /* 0x0000000408007986 */ /* 0x0001e2000c101124 */
[----:B------:R-:W-:Y:S05]  /*6360*/  BRA `(.L_x_49165) ;  /* 0x0000000400087947 */ /* 0x000fea0003800000 */
.L_x_49183:
        /* <DEDUP_REMOVED lines=17> */
.L_x_49190:
[----:B------:R-:W-:-:S04]  /*6480*/  LOP3.LUT R3, R23, 0x80000000, RZ, 0xc0, !PT ;  /* 0x8000000017037812 */ /* 0x000fc800078ec0ff */
[----:B------:R-:W-:-:S04]  /*6490*/  SHF.R.U32.HI R3, RZ, 0x18, R3 ;  /* 0x00000018ff037819 */ /* 0x000fc80000011603 */
[----:B------:R-:W-:-:S04]  /*64a0*/  LOP3.LUT R0, R0, R3, RZ, 0xfc, !PT ;  /* 0x0000000300007212 */ /* 0x000fc800078efcff */
[----:B------:R-:W-:-:S07]  /*64b0*/  PRMT R4, R0, 0x7610, R4 ;  /* 0x0000761000047816 */ /* 0x000fce0000000004 */
.L_x_49189:
[----:B------:R-:W-:Y:S05]  /*64c0*/  BSYNC B0 ;  /* 0x0000000000007941 */ /* 0x000fea0003800000 */
.L_x_49188:
[----:B------:R0:W-:Y:S01]  /*64d0*/  STG.E.U8 desc[UR36][R8.64], R4 ;  /* 0x0000000408007986 */ /* 0x0001e2000c101124 */
[----:B------:R-:W-:Y:S05]  /*64e0*/  BRA `(.L_x_49165) ;  /* 0x0000000000a87947 */ /* 0x000fea0003800000 */
.L_x_49182:
        /* <DEDUP_REMOVED lines=22> */
.L_x_49164:
        /* <DEDUP_REMOVED lines=14> */
[----:B-1----:R-:W-:-:S07]  /*6730*/  LEPC R20, `(.L_x_49193) ;  /* 0x000000001014794e */ /* 0x002fce0000000000 */
[----:B0--34-:R-:W-:Y:S05]  /*6740*/  CALL.ABS.NOINC R14 ;  /* 0x000000000e007343 */ /* 0x019fea0003c00000 */
.L_x_49193:
[----:B------:R-:W-:Y:S05]  /*6750*/  BRA `(.L_x_49165) ;  /* 0x00000000000c7947 */ /* 0x000fea0003800000 */
.L_x_49192:
[----:B------:R0:W-:Y:S01]  /*6760*/  STG.E.64 desc[UR36][R8.64], R22 ;  /* 0x0000001608007986 */ /* 0x0001e2000c101b24 */
[----:B------:R-:W-:Y:S05]  /*6770*/  BRA `(.L_x_49165) ;  /* 0x0000000000047947 */ /* 0x000fea0003800000 */
.L_x_49191:
[----:B------:R0:W-:Y:S02]  /*6780*/  STG.E desc[UR36][R8.64], R22 ;  /* 0x0000001608007986 */ /* 0x0001e4000c101924 */
.L_x_49165:
[----:B------:R-:W-:-:S05]  /*6790*/  VIADD R2, R2, 0x80 ;  /* 0x0000008002027836 */ /* 0x000fca0000000000 */
[----:B------:R-:W-:-:S13]  /*67a0*/  ISETP.GE.AND P0, PT, R2, R27, PT ;  /* 0x0000001b0200720c */ /* 0x000fda0003f06270 */
[----:B------:R-:W-:Y:S05]  /*67b0*/  @P0 BRA `(.L_x_49159) ;  /* 0x0000000c00a80947 */ /* 0x000fea0003800000 */
[----:B0-2---:R-:W0:Y:S01]  /*67c0*/  LDC.64 R8, c[0x0][0x228] ;  /* 0x00008a00ff087b82 */ /* 0x005e220000000a00 */
        /* <DEDUP_REMOVED lines=17> */
[----:B---34-:R0:W-:Y:S01]  /*68e0*/  STG.E.U8 desc[UR36][R8.64], R18 ;  /* 0x0000001208007986 */ /* 0x0181e2000c101124 */
[----:B------:R-:W-:Y:S05]  /*68f0*/  BRA `(.L_x_49199) ;  /* 0x0000000c00547947 */ /* 0x000fea0003800000 */
.L_x_49197:
[----:B---34-:R0:W-:Y:S01]  /*6900*/  STG.E.U8 desc[UR36][R8.64], R18 ;  /* 0x0000001208007986 */ /* 0x0181e2000c101124 */
[----:B------:R-:W-:Y:S05]  /*6910*/  BRA `(.L_x_49199) ;  /* 0x0000000c004c7947 */ /* 0x000fea0003800000 */
.L_x_49196:
[----:B------:R-:W-:-:S13]  /*6920*/  ISETP.NE.AND P0, PT, R0, 0x2, PT ;  /* 0x000000020000780c */ /* 0x000fda0003f05270 */
[----:B------:R-:W-:Y:S05]  /*6930*/  @!P0 BRA `(.L_x_49200) ;  /* 0x0000000000208947 */ /* 0x000fea0003800000 */
[----:B------:R-:W-:-:S13]  /*6940*/  ISETP.NE.AND P0, PT, R0, 0x3, PT ;  /* 0x000000030000780c */ /* 0x000fda0003f05270 */
[----:B------:R-:W-:Y:S05]  /*6950*/  @!P0 BRA `(.L_x_49201) ;  /* 0x0000000000108947 */ /* 0x000fea0003800000 */
[----:B------:R-:W-:-:S13]  /*6960*/  ISETP.NE.AND P0, PT, R0, 0x4, PT ;  /* 0x000000040000780c */ /* 0x000fda0003f05270 */
[----:B------:R-:W-:Y:S05]  /*6970*/  @P0 BRA `(.L_x_49198) ;  /* 0x0000000800e40947 */ /* 0x000fea0003800000 */
[----:B---34-:R0:W-:Y:S01]  /*6980*/  STG.E.64 desc[UR36][R8.64], R18 ;  /* 0x0000001208007986 */ /* 0x0181e2000c101b24 */
[----:B------:R-:W-:Y:S05]  /*6990*/  BRA `(.L_x_49199) ;  /* 0x0000000c002c7947 */ /* 0x000fea0003800000 */
.L_x_49201:
[----:B---34-:R0:W-:Y:S01]  /*69a0*/  STG.E desc[UR36][R8.64], R18 ;  /* 0x0000001208007986 */ /* 0x0181e2000c101924 */
[----:B------:R-:W-:Y:S05]  /*69b0*/  BRA `(.L_x_49199) ;  /* 0x0000000c00247947 */ /* 0x000fea0003800000 */
.L_x_49200:
[----:B---34-:R0:W-:Y:S01]  /*69c0*/  STG.E.U16 desc[UR36][R8.64], R18 ;  /* 0x0000001208007986 */ /* 0x0181e2000c101524 */
[----:B------:R-:W-:Y:S05]  /*69d0*/  BRA `(.L_x_49199) ;  /* 0x0000000c001c7947 */ /* 0x000fea0003800000 */
.L_x_49195:
[----:B------:R-:W-:-:S13]  /*69e0*/  ISETP.GT.AND P0, PT, R0, 0x6, PT ;  /* 0x000000060000780c */ /* 0x000fda0003f04270 */
[----:B------:R-:W-:Y:S05]  /*69f0*/  @P0 BRA `(.L_x_49202) ;  /* 0x00000000002c0947 */ /* 0x000fea0003800000 */
[----:B------:R-:W-:-:S13]  /*6a00*/  ISETP.NE.AND P0, PT, R0, 0x5, PT ;  /* 0x000000050000780c */ /* 0x000fda0003f05270 */
[----:B------:R-:W-:Y:S05]  /*6a10*/  @!P0 BRA `(.L_x_49203) ;  /* 0x0000000000148947 */ /* 0x000fea0003800000 */
[----:B------:R-:W-:-:S13]  /*6a20*/  ISETP.NE.AND P0, PT, R0, 0x6, PT ;  /* 0x000000060000780c */ /* 0x000fda0003f05270 */
[----:B------:R-:W-:Y:S05]  /*6a30*/  @P0 BRA `(.L_x_49198) ;  /* 0x0000000800b40947 */ /* 0x000fea0003800000 */
[----:B---34-:R-:W0:Y:S02]  /*6a40*/  I2F.S64 R19, R18 ;  /* 0x0000001200137312 */ /* 0x018e240000301400 */
[----:B0-----:R0:W-:Y:S01]  /*6a50*/  STG.E desc[UR36][R8.64], R19 ;  /* 0x0000001308007986 */ /* 0x0011e2000c101924 */
[----:B------:R-:W-:Y:S05]  /*6a60*/  BRA `(.L_x_49199) ;  /* 0x0000000800f87947 */ /* 0x000fea0003800000 */
.L_x_49203:
[----:B---34-:R-:W0:Y:S02]  /*6a70*/  I2F.S64 R0, R18 ;  /* 0x0000001200007312 */ /* 0x018e240000301400 */
[----:B0-----:R-:W-:-:S05]  /*6a80*/  F2FP.F16.F32.PACK_AB R0, RZ, R0 ;  /* 0x00000000ff00723e */ /* 0x001fca00000000ff */
[----:B------:R0:W-:Y:S01]  /*6a90*/  STG.E.U16 desc[UR36][R8.64], R0 ;  /* 0x0000000008007986 */ /* 0x0001e2000c101524 */
[----:B------:R-:W-:Y:S05]  /*6aa0*/  BRA `(.L_x_49199) ;  /* 0x0000000800e87947 */ /* 0x000fea0003800000 */
.L_x_49202:
[----:B------:R-:W-:-:S13]  /*6ab0*/  ISETP.NE.AND P0, PT, R0, 0x7, PT ;  /* 0x000000070000780c */ /* 0x000fda0003f05270 */
[----:B------:R-:W-:Y:S05]  /*6ac0*/  @!P0 BRA `(.L_x_49204) ;  /* 0x0000000000348947 */ /* 0x000fea0003800000 */
[----:B------:R-:W-:-:S13]  /*6ad0*/  ISETP.NE.AND P0, PT, R0, 0x8, PT ;  /* 0x000000080000780c */ /* 0x000fda0003f05270 */
[----:B------:R-:W-:Y:S05]  /*6ae0*/  @!P0 BRA `(.L_x_49205) ;  /* 0x0000000000188947 */ /* 0x000fea0003800000 */
[----:B------:R-:W-:-:S13]  /*6af0*/  ISETP.NE.AND P0, PT, R0, 0x9, PT ;  /* 0x000000090000780c */ /* 0x000fda0003f05270 */
[----:B------:R-:W-:Y:S05]  /*6b00*/  @P0 BRA `(.L_x_49198) ;  /* 0x0000000800800947 */ /* 0x000fea0003800000 */
[----:B---34-:R-:W0:Y:S01]  /*6b10*/  I2F.S64 R4, R18 ;  /* 0x0000001200047312 */ /* 0x018e220000301400 */
[----:B------:R-:W-:-:S05]  /*6b20*/  IMAD.MOV.U32 R5, RZ, RZ, RZ ;  /* 0x000000ffff057224 */ /* 0x000fca00078e00ff */
[----:B0-----:R0:W-:Y:S01]  /*6b30*/  STG.E.64 desc[UR36][R8.64], R4 ;  /* 0x0000000408007986 */ /* 0x0011e2000c101b24 */
[----:B------:R-:W-:Y:S05]  /*6b40*/  BRA `(.L_x_49199) ;  /* 0x0000000800c07947 */ /* 0x000fea0003800000 */
.L_x_49205:
[----:B---34-:R-:W0:Y:S02]  /*6b50*/  I2F.S64 R18, R18 ;  /* 0x0000001200127312 */ /* 0x018e240000301400 */
[----:B0-----:R-:W-:-:S04]  /*6b60*/  F2FP.F16.F32.PACK_AB R3, RZ, R18 ;  /* 0x00000012ff03723e */ /* 0x001fc800000000ff */
[----:B------:R-:W-:-:S05]  /*6b70*/  PRMT R3, R3, 0x5410, RZ ;  /* 0x0000541003037816 */ /* 0x000fca00000000ff */
[----:B------:R0:W-:Y:S01]  /*6b80*/  STG.E desc[UR36][R8.64], R3 ;  /* 0x0000000308007986 */ /* 0x0001e2000c101924 */
[----:B------:R-:W-:Y:S05]  /*6b90*/  BRA `(.L_x_49199) ;  /* 0x0000000800ac7947 */ /* 0x000fea0003800000 */
.L_x_49204:
[----:B---34-:R-:W0:Y:S02]  /*6ba0*/  I2F.F64.S64 R18, R18 ;  /* 0x0000001200127312 */ /* 0x018e240000301c00 */
[----:B0-----:R0:W-:Y:S01]  /*6bb0*/  STG.E.64 desc[UR36][R8.64], R18 ;  /* 0x0000001208007986 */ /* 0x0011e2000c101b24 */
[----:B------:R-:W-:Y:S05]  /*6bc0*/  BRA `(.L_x_49199) ;  /* 0x0000000800a07947 */ /* 0x000fea0003800000 */
.L_x_49194:
        /* <DEDUP_REMOVED lines=8> */
[----:B---34-:R-:W-:-:S04]  /*6c50*/  ISETP.NE.U32.AND P0, PT, R18, RZ, PT ;  /* 0x000000ff1200720c */ /* 0x018fc80003f05070 */
[----:B------:R-:W-:-:S04]  /*6c60*/  ISETP.NE.AND.EX P0, PT, R19, RZ, PT, P0 ;  /* 0x000000ff1300720c */ /* 0x000fc80003f05300 */
[----:B------:R-:W-:-:S05]  /*6c70*/  SEL R3, RZ, 0x1, !P0 ;  /* 0x00000001ff037807 */ /* 0x000fca0004000000 */
[----:B------:R0:W-:Y:S01]  /*6c80*/  STG.E.U8 desc[UR36][R8.64], R3 ;  /* 0x0000000308007986 */ /* 0x0001e2000c101124 */
[----:B------:R-:W-:Y:S05]  /*6c90*/  BRA `(.L_x_49199) ;  /* 0x00000008006c7947 */ /* 0x000fea0003800000 */
.L_x_49208:
[----:B---34-:R-:W0:Y:S01]  /*6ca0*/  I2F.F64.S64 R4, R18 ;  /* 0x0000001200047312 */ /* 0x018e220000301c00 */
[----:B------:R-:W-:-:S05]  /*6cb0*/  CS2R R6, SRZ ;  /* 0x0000000000067805 */ /* 0x000fca000001ff00 */
[----:B0-----:R0:W-:Y:S01]  /*6cc0*/  STG.E.128 desc[UR36][R8.64], R4 ;  /* 0x0000000408007986 */ /* 0x0011e2000c101d24 */
[----:B------:R-:W-:Y:S05]  /*6cd0*/  BRA `(.L_x_49199) ;  /* 0x00000008005c7947 */ /* 0x000fea0003800000 */
.L_x_49207:
[----:B------:R-:W-:-:S13]  /*6ce0*/  ISETP.NE.AND P0, PT, R0, 0xf, PT ;  /* 0x0000000f0000780c */ /* 0x000fda0003f05270 */
[----:B------:R-:W-:Y:S05]  /*6cf0*/  @!P0 BRA `(.L_x_49209) ;  /* 0x0000000000b48947 */ /* 0x000fea0003800000 */
[----:B------:R-:W-:-:S13]  /*6d00*/  ISETP.NE.AND P0, PT, R0, 0x17, PT ;  /* 0x000000170000780c */ /* 0x000fda0003f05270 */
[----:B------:R-:W-:Y:S05]  /*6d10*/  @!P0 BRA `(.L_x_49210) ;  /* 0x0000000000548947 */ /* 0x000fea0003800000 */
[----:B------:R-:W-:-:S13]  /*6d20*/  ISETP.NE.AND P0, PT, R0, 0x18, PT ;  /* 0x000000180000780c */ /* 0x000fda0003f05270 */
[----:B------:R-:W-:Y:S05]  /*6d30*/  @P0 BRA `(.L_x_49198) ;  /* 0x0000000400f40947 */ /* 0x000fea0003800000 */
[----:B---34-:R-:W0:Y:S01]  /*6d40*/  I2F.S64 R19, R18 ;  /* 0x0000001200137312 */ /* 0x018e220000301400 */
        /* <DEDUP_REMOVED lines=14> */
.L_x_49212:
[----:B------:R-:W-:Y:S05]  /*6e30*/  BSYNC B0 ;  /* 0x0000000000007941 */ /* 0x000fea0003800000 */
.L_x_49211:
[----:B------:R-:W-:-:S05]  /*6e40*/  LOP3.LUT R5, R0, R5, RZ, 0xfc, !PT ;  /* 0x0000000500057212 */ /* 0x000fca00078efcff */
[----:B------:R0:W-:Y:S01]  /*6e50*/  STG.E.U8 desc[UR36][R8.64], R5 ;  /* 0x0000000508007986 */ /* 0x0001e2000c101124 */
[----:B------:R-:W-:Y:S05]  /*6e60*/  BRA `(.L_x_49199) ;  /* 0x0000000400f87947 */ /* 0x000fea0003800000 */
.L_x_49210:
[----:B---34-:R-:W0:Y:S01]  /*6e70*/  I2F.S64 R19, R18 ;  /* 0x0000001200137312 */ /* 0x018e220000301400 */
        /* <DEDUP_REMOVED lines=12> */
.L_x_49214:
[----:B------:R-:W-:Y:S01]  /*6f40*/  IMAD.MOV.U32 R0, RZ, RZ, 0x7f ;  /* 0x0000007fff007424 */ /* 0x000fe200078e00ff */
[----:B------:R-:W-:-:S04]  /*6f50*/  ISETP.GT.U32.AND P0, PT, R3, 0x7f800000, PT ;  /* 0x7f8000000300780c */ /* 0x000fc80003f04070 */
[----:B------:R-:W-:-:S09]  /*6f60*/  SEL R0, R0, 0x7c, P0 ;  /* 0x0000007c00007807 */ /* 0x000fd20000000000 */
.L_x_49215:
[----:B------:R-:W-:Y:S05]  /*6f70*/  BSYNC B0 ;  /* 0x0000000000007941 */ /* 0x000fea0003800000 */
.L_x_49213:
[----:B------:R-:W-:-:S04]  /*6f80*/  LOP3.LUT R3, R19, 0x80000000, RZ, 0xc0, !PT ;  /* 0x8000000013037812 */ /* 0x000fc800078ec0ff */
[----:B------:R-:W-:-:S04]  /*6f90*/  SHF.R.U32.HI R3, RZ, 0x18, R3 ;  /* 0x00000018ff037819 */ /* 0x000fc80000011603 */
[----:B------:R-:W-:-:S05]  /*6fa0*/  LOP3.LUT R3, R0, R3, RZ, 0xfc, !PT ;  /* 0x0000000300037212 */ /* 0x000fca00078efcff */
[----:B------:R0:W-:Y:S01]  /*6fb0*/  STG.E.U8 desc[UR36][R8.64], R3 ;  /* 0x0000000308007986 */ /* 0x0001e2000c101124 */
[----:B------:R-:W-:Y:S05]  /*6fc0*/  BRA `(.L_x_49199) ;  /* 0x0000000400a07947 */ /* 0x000fea0003800000 */
.L_x_49209:
[----:B---34-:R-:W0:Y:S02]  /*6fd0*/  I2F.S64 R0, R18 ;  /* 0x0000001200007312 */ /* 0x018e240000301400 */
[----:B0-----:R-:W-:-:S05]  /*6fe0*/  F2FP.BF16.F32.PACK_AB R0, RZ, R0 ;  /* 0x00000000ff00723e */ /* 0x001fca00000010ff */
[----:B------:R0:W-:Y:S01]  /*6ff0*/  STG.E.U16 desc[UR36][R8.64], R0 ;  /* 0x0000000008007986 */ /* 0x0001e2000c101524 */
[----:B------:R-:W-:Y:S05]  /*7000*/  BRA `(.L_x_49199) ;  /* 0x0000000400907947 */ /* 0x000fea0003800000 */
.L_x_49206:
        /* <DEDUP_REMOVED lines=8> */
[----:B---34-:R0:W-:Y:S01]  /*7090*/  STG.E.U16 desc[UR36][R8.64], R18 ;  /* 0x0000001208007986 */ /* 0x0181e2000c101524 */
[----:B------:R-:W-:Y:S05]  /*70a0*/  BRA `(.L_x_49199) ;  /* 0x0000000400687947 */ /* 0x000fea0003800000 */
.L_x_49218:
[----:B---34-:R-:W0:Y:S01]  /*70b0*/  I2F.S64 R19, R18 ;  /* 0x0000001200137312 */ /* 0x018e220000301400 */
        /* <DEDUP_REMOVED lines=16> */
.L_x_49221:
[----:B------:R-:W-:-:S04]  /*71c0*/  LOP3.LUT R3, R19, 0x80000000, RZ, 0xc0, !PT ;  /* 0x8000000013037812 */ /* 0x000fc800078ec0ff */
[----:B------:R-:W-:-:S04]  /*71d0*/  SHF.R.U32.HI R3, RZ, 0x18, R3 ;  /* 0x00000018ff037819 */ /* 0x000fc80000011603 */
[----:B------:R-:W-:-:S04]  /*71e0*/  LOP3.LUT R0, R0, R3, RZ, 0xfc, !PT ;  /* 0x0000000300007212 */ /* 0x000fc800078efcff */
[----:B------:R-:W-:-:S07]  /*71f0*/  PRMT R4, R0, 0x7610, R4 ;  /* 0x0000761000047816 */ /* 0x000fce0000000004 */
.L_x_49220:
[----:B------:R-:W-:Y:S05]  /*7200*/  BSYNC B0 ;  /* 0x0000000000007941 */ /* 0x000fea0003800000 */
.L_x_49219:
[----:B------:R0:W-:Y:S01]  /*7210*/  STG.E.U8 desc[UR36][R8.64], R4 ;  /* 0x0000000408007986 */ /* 0x0001e2000c101124 */
[----:B------:R-:W-:Y:S05]  /*7220*/  BRA `(.L_x_49199) ;  /* 0x0000000400087947 */ /* 0x000fea0003800000 */
.L_x_49217:
        /* <DEDUP_REMOVED lines=17> */
.L_x_49224:
[----:B------:R-:W-:-:S04]  /*7340*/  LOP3.LUT R3, R19, 0x80000000, RZ, 0xc0, !PT ;  /* 0x8000000013037812 */ /* 0x000fc800078ec0ff */
[----:B------:R-:W-:-:S04]  /*7350*/  SHF.R.U32.HI R3, RZ, 0x18, R3 ;  /* 0x00000018ff037819 */ /* 0x000fc80000011603 */
[----:B------:R-:W-:-:S04]  /*7360*/  LOP3.LUT R0, R0, R3, RZ, 0xfc, !PT ;  /* 0x0000000300007212 */ /* 0x000fc800078efcff */
[----:B------:R-:W-:-:S07]  /*7370*/  PRMT R4, R0, 0x7610, R4 ;  /* 0x0000761000047816 */ /* 0x000fce0000000004 */
.L_x_49223:
[----:B------:R-:W-:Y:S05]  /*7380*/  BSYNC B0 ;  /* 0x0000000000007941 */ /* 0x000fea0003800000 */
.L_x_49222:
[----:B------:R4:W-:Y:S01]  /*7390*/  STG.E.U8 desc[UR36][R8.64], R4 ;  /* 0x0000000408007986 */ /* 0x0009e2000c101124 */
[----:B------:R-:W-:Y:S05]  /*73a0*/  BRA `(.L_x_49199) ;  /* 0x0000000000a87947 */ /* 0x000fea0003800000 */
.L_x_49216:
[----:B------:R-:W-:-:S13]  /*73b0*/  ISETP.NE.AND P0, PT, R0, 0x1c, PT ;  /* 0x0000001c0000780c */ /* 0x000fda0003f05270 */
[----:B------:R-:W-:Y:S05]  /*73c0*/  @!P0 BRA `(.L_x_49225) ;  /* 0x00000000009c8947 */ /* 0x000fea0003800000 */
[----:B------:R-:W-:-:S13]  /*73d0*/  ISETP.NE.AND P0, PT, R0, 0x1d, PT ;  /* 0x0000001d0000780c */ /* 0x000fda0003f05270 */
[----:B------:R-:W-:Y:S05]  /*73e0*/  @!P0 BRA `(.L_x_49226) ;  /* 0x00000000008c8947 */ /* 0x000fea0003800000 */
[----:B------:R-:W-:-:S13]  /*73f0*/  ISETP.NE.AND P0, PT, R0, 0x2c, PT ;  /* 0x0000002c0000780c */ /* 0x000fda0003f05270 */
[----:B------:R-:W-:Y:S05]  /*7400*/  @P0 BRA `(.L_x_49198) ;  /* 0x0000000000400947 */ /* 0x000fea0003800000 */
[----:B---34-:R-:W0:Y:S02]  /*7410*/  I2F.S64 R18, R18 ;  /* 0x0000001200127312 */ /* 0x018e240000301400 */
        /* <DEDUP_REMOVED lines=15> */
.L_x_49198:
        /* <DEDUP_REMOVED lines=16> */
.L_x_49227:
[----:B------:R-:W-:Y:S05]  /*7610*/  BRA `(.L_x_49199) ;  /* 0x00000000000c7947 */ /* 0x000fea0003800000 */
.L_x_49226:
[----:B---34-:R3:W-:Y:S01]  /*7620*/  STG.E.64 desc[UR36][R8.64], R18 ;  /* 0x0000001208007986 */ /* 0x0187e2000c101b24 */
[----:B------:R-:W-:Y:S05]  /*7630*/  BRA `(.L_x_49199) ;  /* 0x0000000000047947 */ /* 0x000fea0003800000 */
.L_x_49225:
[----:B---34-:R0:W-:Y:S02]  /*7640*/  STG.E desc[UR36][R8.64], R18 ;  /* 0x0000001208007986 */ /* 0x0181e4000c101924 */
.L_x_49199:
[----:B------:R-:W-:-:S07]  /*7650*/  VIADD R2, R2, 0x80 ;  /* 0x0000008002027836 */ /* 0x000fce0000000000 */
.L_x_49159:
[----:B------:R-:W-:Y:S05]  /*7660*/  BSYNC B6 ;  /* 0x0000000000067941 */ /* 0x000fea0003800000 */
.L_x_49158:
        /* <DEDUP_REMOVED lines=21> */
.L_x_49231:
[----:B------:R-:W-:Y:S01]  /*77c0*/  STG.E.U8 desc[UR36][R2.64], R16 ;  /* 0x0000001002007986 */ /* 0x000fe2000c101124 */
[----:B------:R-:W-:Y:S05]  /*77d0*/  EXIT ;  /* 0x000000000000794d */ /* 0x000fea0003800000 */
.L_x_49230:
        /* <DEDUP_REMOVED lines=8> */
.L_x_49234:
[----:B------:R-:W-:Y:S01]  /*7860*/  STG.E desc[UR36][R2.64], R16 ;  /* 0x0000001002007986 */ /* 0x000fe2000c101924 */
[----:B------:R-:W-:Y:S05]  /*7870*/  EXIT ;  /* 0x000000000000794d */ /* 0x000fea0003800000 */
.L_x_49233:
[----:B------:R-:W-:Y:S01]  /*7880*/  STG.E.U16 desc[UR36][R2.64], R16 ;  /* 0x0000001002007986 */ /* 0x000fe2000c101524 */
[----:B------:R-:W-:Y:S05]  /*7890*/  EXIT ;  /* 0x000000000000794d */ /* 0x000fea0003800000 */
.L_x_49229:
        /* <DEDUP_REMOVED lines=9> */
.L_x_49236:
[----:B------:R-:W0:Y:S02]  /*7930*/  I2F.S64 R0, R16 ;  /* 0x0000001000007312 */ /* 0x000e240000301400 */
[----:B0-----:R-:W-:-:S05]  /*7940*/  F2FP.F16.F32.PACK_AB R0, RZ, R0 ;  /* 0x00000000ff00723e */ /* 0x001fca00000000ff */
[----:B------:R-:W-:Y:S01]  /*7950*/  STG.E.U16 desc[UR36][R2.64], R0 ;  /* 0x0000000002007986 */ /* 0x000fe2000c101524 */
[----:B------:R-:W-:Y:S05]  /*7960*/  EXIT ;  /* 0x000000000000794d */ /* 0x000fea0003800000 */
.L_x_49235:
        /* <DEDUP_REMOVED lines=10> */
.L_x_49238:
[----:B------:R-:W0:Y:S02]  /*7a10*/  I2F.S64 R16, R16 ;  /* 0x0000001000107312 */ /* 0x000e240000301400 */
[----:B0-----:R-:W-:-:S04]  /*7a20*/  F2FP.F16.F32.PACK_AB R5, RZ, R16 ;  /* 0x00000010ff05723e */ /* 0x001fc800000000ff */
[----:B------:R-:W-:-:S05]  /*7a30*/  PRMT R5, R5, 0x5410, RZ ;  /* 0x0000541005057816 */ /* 0x000fca00000000ff */
[----:B------:R-:W-:Y:S01]  /*7a40*/  STG.E desc[UR36][R2.64], R5 ;  /* 0x0000000502007986 */ /* 0x000fe2000c101924 */
[----:B------:R-:W-:Y:S05]  /*7a50*/  EXIT ;  /* 0x000000000000794d */ /* 0x000fea0003800000 */
.L_x_49237:
[----:B------:R-:W0:Y:S02]  /*7a60*/  I2F.F64.S64 R16, R16 ;  /* 0x0000001000107312 */ /* 0x000e240000301c00 */
[----:B0-----:R-:W-:Y:S01]  /*7a70*/  STG.E.64 desc[UR36][R2.64], R16 ;  /* 0x0000001002007986 */ /* 0x001fe2000c101b24 */
[----:B------:R-:W-:Y:S05]  /*7a80*/  EXIT ;  /* 0x000000000000794d */ /* 0x000fea0003800000 */
.L_x_49228:
        /* <DEDUP_REMOVED lines=13> */
.L_x_49241:
[----:B------:R-:W0:Y:S01]  /*7b60*/  I2F.F64.S64 R16, R16 ;  /* 0x0000001000107312 */ /* 0x000e220000301c00 */
[----:B---3--:R-:W-:-:S05]  /*7b70*/  CS2R R18, SRZ ;  /* 0x0000000000127805 */ /* 0x008fca000001ff00 */
[----:B0-----:R-:W-:Y:S01]  /*7b80*/  STG.E.128 desc[UR36][R2.64], R16 ;  /* 0x0000001002007986 */ /* 0x001fe2000c101d24 */
[----:B------:R-:W-:Y:S05]  /*7b90*/  EXIT ;  /* 0x000000000000794d */ /* 0x000fea0003800000 */
.L_x_49240:
        /* <DEDUP_REMOVED lines=21> */
.L_x_49245:
[----:B------:R-:W-:Y:S05]  /*7cf0*/  BSYNC B0 ;  /* 0x0000000000007941 */ /* 0x000fea0003800000 */
.L_x_49244:
[----:B------:R-:W-:-:S05]  /*7d00*/  LOP3.LUT R5, R0, R5, RZ, 0xfc, !PT ;  /* 0x0000000500057212 */ /* 0x000fca00078efcff */
[----:B------:R-:W-:Y:S01]  /*7d10*/  STG.E.U8 desc[UR36][R2.64], R5 ;  /* 0x0000000502007986 */ /* 0x000fe2000c101124 */
[----:B------:R-:W-:Y:S05]  /*7d20*/  EXIT ;  /* 0x000000000000794d */ /* 0x000fea0003800000 */
.L_x_49243:
        /* <DEDUP_REMOVED lines=13> */
.L_x_49247:
[----:B------:R-:W-:Y:S01]  /*7e00*/  IMAD.MOV.U32 R0, RZ, RZ, 0x7f ;  /* 0x0000007fff007424 */ /* 0x000fe200078e00ff */
[----:B------:R-:W-:-:S04]  /*7e10*/  ISETP.GT.U32.AND P0, PT, R4, 0x7f800000, PT ;  /* 0x7f8000000400780c */ /* 0x000fc80003f04070 */
[----:B------:R-:W-:-:S09]  /*7e20*/  SEL R0, R0, 0x7c, P0 ;  /* 0x0000007c00007807 */ /* 0x000fd20000000000 */
.L_x_49248:
[----:B------:R-:W-:Y:S05]  /*7e30*/  BSYNC B0 ;  /* 0x0000000000007941 */ /* 0x000fea0003800000 */
.L_x_49246:
[----:B------:R-:W-:-:S04]  /*7e40*/  LOP3.LUT R4, R17, 0x80000000, RZ, 0xc0, !PT ;  /* 0x8000000011047812 */ /* 0x000fc800078ec0ff */
[----:B------:R-:W-:-:S04]  /*7e50*/  SHF.R.U32.HI R5, RZ, 0x18, R4 ;  /* 0x00000018ff057819 */ /* 0x000fc80000011604 */
[----:B------:R-:W-:-:S05]  /*7e60*/  LOP3.LUT R5, R0, R5, RZ, 0xfc, !PT ;  /* 0x0000000500057212 */ /* 0x000fca00078efcff */
[----:B------:R-:W-:Y:S01]  /*7e70*/  STG.E.U8 desc[UR36][R2.64], R5 ;  /* 0x0000000502007986 */ /* 0x000fe2000c101124 */
[----:B------:R-:W-:Y:S05]  /*7e80*/  EXIT ;  /* 0x000000000000794d */ /* 0x000fea0003800000 */
.L_x_49242:
[----:B------:R-:W0:Y:S02]  /*7e90*/  I2F.S64 R0, R16 ;  /* 0x0000001000007312 */ /* 0x000e240000301400 */
[----:B0-----:R-:W-:-:S05]  /*7ea0*/  F2FP.BF16.F32.PACK_AB R0, RZ, R0 ;  /* 0x00000000ff00723e */ /* 0x001fca00000010ff */
[----:B------:R-:W-:Y:S01]  /*7eb0*/  STG.E.U16 desc[UR36][R2.64], R0 ;  /* 0x0000000002007986 */ /* 0x000fe2000c101524 */
[----:B------:R-:W-:Y:S05]  /*7ec0*/  EXIT ;  /* 0x000000000000794d */ /* 0x000fea0003800000 */
.L_x_49239:
        /* <DEDUP_REMOVED lines=10> */
.L_x_49251:
        /* <DEDUP_REMOVED lines=17> */
.L_x_49254:
[----:B------:R-:W-:-:S04]  /*8080*/  LOP3.LUT R0, R17, 0x80000000, RZ, 0xc0, !PT ;  /* 0x8000000011007812 */ /* 0x000fc800078ec0ff */
[----:B------:R-:W-:-:S04]  /*8090*/  SHF.R.U32.HI R5, RZ, 0x18, R0 ;  /* 0x00000018ff057819 */ /* 0x000fc80000011600 */
[----:B------:R-:W-:-:S04]  /*80a0*/  LOP3.LUT R4, R4, R5, RZ, 0xfc, !PT ;  /* 0x0000000504047212 */ /* 0x000fc800078efcff */
[----:B------:R-:W-:-:S07]  /*80b0*/  PRMT R0, R4, 0x7610, R0 ;  /* 0x0000761004007816 */ /* 0x000fce0000000000 */
.L_x_49253:
[----:B------:R-:W-:Y:S05]  /*80c0*/  BSYNC B0 ;  /* 0x0000000000007941 */ /* 0x000fea0003800000 */
.L_x_49252:
[----:B------:R-:W-:Y:S01]  /*80d0*/  STG.E.U8 desc[UR36][R2.64], R0 ;  /* 0x0000000002007986 */ /* 0x000fe2000c101124 */
[----:B------:R-:W-:Y:S05]  /*80e0*/  EXIT ;  /* 0x000000000000794d */ /* 0x000fea0003800000 */
.L_x_49250:
        /* <DEDUP_REMOVED lines=17> */
.L_x_49257:
[----:B------:R-:W-:-:S04]  /*8200*/  LOP3.LUT R0, R17, 0x80000000, RZ, 0xc0, !PT ;  /* 0x8000000011007812 */ /* 0x000fc800078ec0ff */
[----:B------:R-:W-:-:S04]  /*8210*/  SHF.R.U32.HI R5, RZ, 0x18, R0 ;  /* 0x00000018ff057819 */ /* 0x000fc80000011600 */
[----:B------:R-:W-:-:S04]  /*8220*/  LOP3.LUT R4, R4, R5, RZ, 0xfc, !PT ;  /* 0x0000000504047212 */ /* 0x000fc800078efcff */
[----:B------:R-:W-:-:S07]  /*8230*/  PRMT R0, R4, 0x7610, R0 ;  /* 0x0000761004007816 */ /* 0x000fce0000000000 */
.L_x_49256:
[----:B------:R-:W-:Y:S05]  /*8240*/  BSYNC B0 ;  /* 0x0000000000007941 */ /* 0x000fea0003800000 */
.L_x_49255:
[----:B------:R-:W-:Y:S01]  /*8250*/  STG.E.U8 desc[UR36][R2.64], R0 ;  /* 0x0000000002007986 */ /* 0x000fe2000c101124 */
[----:B------:R-:W-:Y:S05]  /*8260*/  EXIT ;  /* 0x000000000000794d */ /* 0x000fea0003800000 */
.L_x_49249:
        /* <DEDUP_REMOVED lines=22> */
.L_x_49232:
        /* <DEDUP_REMOVED lines=11> */
[----:B---3--:R-:W-:Y:S02]  /*8480*/  IMAD.MOV.U32 R8, RZ, RZ, 0x65 ;  /* 0x00000065ff087424 */ /* 0x008fe400078e00ff */
[----:B------:R-:W-:Y:S02]  /*8490*/  IMAD.MOV.U32 R12, RZ, RZ, 0x1 ;  /* 0x00000001ff0c7424 */ /* 0x000fe400078e00ff */
[----:B0-----:R-:W-:-:S07]  /*84a0*/  IMAD.MOV.U32 R13, RZ, RZ, RZ ;  /* 0x000000ffff0d7224 */ /* 0x001fce00078e00ff */
[----:B-1----:R-:W-:-:S07]  /*84b0*/  LEPC R20, `(.L_x_49260) ;  /* 0x000000001014794e */ /* 0x002fce0000000000 */
[----:B--2---:R-:W-:Y:S05]  /*84c0*/  CALL.ABS.NOINC R2 ;  /* 0x0000000002007343 */ /* 0x004fea0003c00000 */
.L_x_49260:
[----:B------:R-:W-:Y:S05]  /*84d0*/  EXIT ;  /* 0x000000000000794d */ /* 0x000fea0003800000 */
.L_x_49259:
[----:B------:R-:W-:Y:S01]  /*84e0*/  STG.E.64 desc[UR36][R2.64], R16 ;  /* 0x0000001002007986 */ /* 0x000fe2000c101b24 */
[----:B------:R-:W-:Y:S05]  /*84f0*/  EXIT ;  /* 0x000000000000794d */ /* 0x000fea0003800000 */
.L_x_49258:
[----:B------:R-:W-:Y:S01]  /*8500*/  STG.E desc[UR36][R2.64], R16 ;  /* 0x0000001002007986 */ /* 0x000fe2000c101924 */
[----:B------:R-:W-:Y:S05]  /*8510*/  EXIT ;  /* 0x000000000000794d */ /* 0x000fea0003800000 */
        .weak           $__internal_50_$__cuda_sm20_rem_s64
        .type           $__internal_50_$__cuda_sm20_rem_s64,@function
        .size           $__internal_50_$__cuda_sm20_rem_s64,(.L_x_57263 - $__internal_50_$__cuda_sm20_rem_s64)
$__internal_50_$__cuda_sm20_rem_s64:
        /* <DEDUP_REMOVED lines=29> */
[----:B------:R-:W-:-:S04]  /*86f0*/  IMAD.WIDE.U32 R8, P2, R9, R10, R8 ;  /* 0x0000000a09087225 */ /* 0x000fc80007840008 */
[----:B------:R-:W-:-:S04]  /*8700*/  IMAD.HI.U32 R8, P0, R14, R11, R8 ;  /* 0x0000000b0e087227 */ /* 0x000fc80007800008 */
[----:B------:R-:W-:-:S04]  /*8710*/  IMAD.HI.U32 R11, R14, R10, RZ ;  /* 0x0000000a0e0b7227 */ /* 0x000fc800078e00ff */
[----:B------:R-:W-:Y:S02]  /*8720*/  IMAD R9, R14, R10, RZ ;  /* 0x0000000a0e097224 */ /* 0x000fe400078e02ff */
[----:B------:R-:W-:Y:S01]  /*8730*/  IMAD.X R11, R11, 0x1, R14, P2 ;  /* 0x000000010b0b7824 */ /* 0x000fe200010e060e */
[----:B------:R-:W-:Y:S02]  /*8740*/  ISETP.GE.AND P2, PT, R12, RZ, PT ;  /* 0x000000ff0c00720c */ /* 0x000fe40003f46270 */
[----:B------:R-:W-:Y:S02]  /*8750*/  IADD3 R14, P3, R9, R8, RZ ;  /* 0x00000008090e7210 */ /* 0x000fe40007f7e0ff */
[-C--:B------:R-:W-:Y:S02]  /*8760*/  IADD3 R8, P4, RZ, -R3.reuse, RZ ;  /* 0x80000003ff087210 */ /* 0x080fe40007f9e0ff */
[----:B------:R-:W-:Y:S02]  /*8770*/  IADD3.X R11, RZ, RZ, R11, P3, P0 ;  /* 0x000000ffff0b7210 */ /* 0x000fe40001fe040b */
[----:B------:R-:W-:Y:S01]  /*8780*/  SEL R3, R8, R3, !P2 ;  /* 0x0000000308037207 */ /* 0x000fe20005000000 */
[----:B------:R-:W-:-:S04]  /*8790*/  IMAD.X R9, RZ, RZ, ~R12, P4 ;  /* 0x000000ffff097224 */ /* 0x000fc800020e0e0c */
[----:B------:R-:W-:Y:S01]  /*87a0*/  IMAD.HI.U32 R8, R14, R3, RZ ;  /* 0x000000030e087227 */ /* 0x000fe200078e00ff */
[----:B------:R-:W-:-:S03]  /*87b0*/  SEL R10, R9, R12, !P2 ;  /* 0x0000000c090a7207 */ /* 0x000fc60005000000 */
[----:B------:R-:W-:Y:S02]  /*87c0*/  IMAD.MOV.U32 R9, RZ, RZ, RZ ;  /* 0x000000ffff097224 */ /* 0x000fe400078e00ff */
[----:B------:R-:W-:-:S04]  /*87d0*/  IMAD.WIDE.U32 R8, R14, R10, R8 ;  /* 0x0000000a0e087225 */ /* 0x000fc800078e0008 */
[----:B------:R-:W-:-:S04]  /*87e0*/  IMAD.HI.U32 R8, P0, R11, R3, R8 ;  /* 0x000000030b087227 */ /* 0x000fc80007800008 */
[----:B------:R-:W-:-:S05]  /*87f0*/  IMAD R9, R11, R10, RZ ;  /* 0x0000000a0b097224 */ /* 0x000fca00078e02ff */
        /* <DEDUP_REMOVED lines=31> */
[----:B------:R-:W-:Y:S06]  /*89f0*/  RET.REL.NODEC R6 `(_ZN2at6native27unrolled_elementwise_kernelINS0_13BUnaryFunctorIlllZZZNS0_21remainder_kernel_cudaERNS_18TensorIteratorBaseEENKUlvE_clEvENKUlvE2_clEvEUlllE_EESt5arrayIPcLm2EELi4E23TrivialOffsetCalculatorILi1EjESD_NS0_6memory12LoadWithCastILi1EEENSE_13StoreWithCastILi1EEEEEviT_T0_T2_T3_T4_T5_) ;  /* 0xffffff7406807950 */ /* 0x000fec0003c3ffff */
.L_x_49261:
        /* <DEDUP_REMOVED lines=16> */
.L_x_57263:


//--------------------- .text._ZN2at6native18elementwise_kernelILi128ELi2EZNS0_22gpu_kernel_impl_nocastINS0_13BUnaryFunctorIlllZZZNS0_21remainder_kernel_cudaERNS_18TensorIteratorBaseEENKUlvE_clEvENKUlvE2_clEvEUlllE_EEEEvS5_RKT_EUliE_EEviT1_ --------------------------
	.section	.text._ZN2at6native18elementwise_kernelILi128ELi2EZNS0_22gpu_kernel_impl_nocastINS0_13BUnaryFunctorIlllZZZNS0_21remainder_kernel_cudaERNS_18TensorIteratorBaseEENKUlvE_clEvENKUlvE2_clEvEUlllE_EEEEvS5_RKT_EUliE_EEviT1_,"ax",@progbits
	.align	128
        .global         _ZN2at6native18elementwise_kernelILi128ELi2EZNS0_22gpu_kernel_impl_nocastINS0_13BUnaryFunctorIlllZZZNS0_21remainder_kernel_cudaERNS_18TensorIteratorBaseEENKUlvE_clEvENKUlvE2_clEvEUlllE_EEEEvS5_RKT_EUliE_EEviT1_
        .type           _ZN2at6native18elementwise_kernelILi128ELi2EZNS0_22gpu_kernel_impl_nocastINS0_13BUnaryFunctorIlllZZZNS0_21remainder_kernel_cudaERNS_18TensorIteratorBaseEENKUlvE_clEvENKUlvE2_clEvEUlllE_EEEEvS5_RKT_EUliE_EEviT1_,@function
        .size           _ZN2at6native18elementwise_kernelILi128ELi2EZNS0_22gpu_kernel_impl_nocastINS0_13BUnaryFunctorIlllZZZNS0_21remainder_kernel_cudaERNS_18TensorIteratorBaseEENKUlvE_clEvENKUlvE2_clEvEUlllE_EEEEvS5_RKT_EUliE_EEviT1_,(.L_x_57264 - _ZN2at6native18elementwise_kernelILi128ELi2EZNS0_22gpu_kernel_impl_nocastINS0_13BUnaryFunctorIlllZZZNS0_21remainder_kernel_cudaERNS_18TensorIteratorBaseEENKUlvE_clEvENKUlvE2_clEvEUlllE_EEEEvS5_RKT_EUliE_EEviT1_)
        .other          _ZN2at6native18elementwise_kernelILi128ELi2EZNS0_22gpu_kernel_impl_nocastINS0_13BUnaryFunctorIlllZZZNS0_21remainder_kernel_cudaERNS_18TensorIteratorBaseEENKUlvE_clEvENKUlvE2_clEvEUlllE_EEEEvS5_RKT_EUliE_EEviT1_,@"STO_CUDA_ENTRY STV_DEFAULT"
_ZN2at6native18elementwise_kernelILi128ELi2EZNS0_22gpu_kernel_impl_nocastINS0_13BUnaryFunctorIlllZZZNS0_21remainder_kernel_cudaERNS_18TensorIteratorBaseEENKUlvE_clEvENKUlvE2_clEvEUlllE_EEEEvS5_RKT_EUliE_EEviT1_:
.text._ZN2at6native18elementwise_kernelILi128ELi2EZNS0_22gpu_kernel_impl_nocastINS0_13BUnaryFunctorIlllZZZNS0_21remainder_kernel_cudaERNS_18TensorIteratorBaseEENKUlvE_clEvENKUlvE2_clEvEUlllE_EEEEvS5_RKT_EUliE_EEviT1_:
        /* <DEDUP_REMOVED lines=12> */
[----:B------:R-:W-:Y:S01]  /*00c0*/  IMAD.MOV.U32 R5, RZ, RZ, RZ ;  /* 0x000000ffff057224 */ /* 0x000fe200078e00ff */
[----:B0-----:R-:W-:-:S13]  /*00d0*/  ISETP.NE.AND P0, PT, R10, RZ, PT ;  /* 0x000000ff0a00720c */ /* 0x001fda0003f05270 */
        /* <DEDUP_REMOVED lines=299> */
.L_x_49264:
        /* <DEDUP_REMOVED lines=12> */
[----:B------:R-:W-:Y:S01]  /*1450*/  IMAD.MOV.U32 R8, RZ, RZ, R6 ;  /* 0x000000ffff087224 */ /* 0x000fe200078e0006 */
[----:B------:R-:W-:-:S07]  /*1460*/  MOV R6, 0x1480 ;  /* 0x0000148000067802 */ /* 0x000fce0000000f00 */
[----:B------:R-:W-:Y:S05]  /*1470*/  CALL.REL.NOINC `($__internal_51_$__cuda_sm20_rem_s64) ;  /* 0x00000018002c7944 */ /* 0x000fea0003c00000 */
[----:B------:R-:W-:Y:S02]  /*1480*/  MOV R6, R8 ;  /* 0x0000000800067202 */ /* 0x000fe40000000f00 */
[----:B------:R-:W-:Y:S01]  /*1490*/  MOV R7, R9 ;  /* 0x0000000900077202 */ /* 0x000fe20000000f00 */
[----:B------:R-:W-:Y:S06]  /*14a0*/  BRA `(.L_x_49267) ;  /* 0x00000000004c7947 */ /* 0x000fec0003800000 */
.L_x_49266:
        /* <DEDUP_REMOVED lines=9> */
[----:B------:R-:W-:-:S04]  /*1540*/  IMAD.HI.U32 R9, R9, R7, R8 ;  /* 0x0000000709097227 */ /* 0x000fc800078e0008 */
[----:B------:R-:W-:Y:S02]  /*1550*/  IMAD.MOV.U32 R7, RZ, RZ, RZ ;  /* 0x000000ffff077224 */ /* 0x000fe400078e00ff */
[----:B------:R-:W-:-:S04]  /*1560*/  IMAD.HI.U32 R9, R9, R6, RZ ;  /* 0x0000000609097227 */ /* 0x000fc800078e00ff */
[----:B------:R-:W-:-:S04]  /*1570*/  IMAD.MOV R9, RZ, RZ, -R9 ;  /* 0x000000ffff097224 */ /* 0x000fc800078e0a09 */
[----:B------:R-:W-:-:S05]  /*1580*/  IMAD R6, R9, UR4, R6 ;  /* 0x0000000409067c24 */ /* 0x000fca000f8e0206 */
[----:B------:R-:W-:-:S13]  /*1590*/  ISETP.GE.U32.AND P0, PT, R6, UR4, PT ;  /* 0x0000000406007c0c */ /* 0x000fda000bf06070 */
[----:B------:R-:W-:-:S04]  /*15a0*/  @P0 IADD3 R6, R6, -UR4, RZ ;  /* 0x8000000406060c10 */ /* 0x000fc8000fffe0ff */
[----:B------:R-:W-:-:S13]  /*15b0*/  ISETP.GE.U32.AND P0, PT, R6, UR4, PT ;  /* 0x0000000406007c0c */ /* 0x000fda000bf06070 */
[----:B------:R-:W-:Y:S02]  /*15c0*/  @P0 IADD3 R6, R6, -UR4, RZ ;  /* 0x8000000406060c10 */ /* 0x000fe4000fffe0ff */
[----:B------:R-:W-:-:S07]  /*15d0*/  @!P1 LOP3.LUT R6, RZ, UR4, RZ, 0x33, !PT ;  /* 0x00000004ff069c12 */ /* 0x000fce000f8e33ff */
.L_x_49267:
[----:B------:R-:W-:Y:S05]  /*15e0*/  BSYNC B1 ;  /* 0x0000000000017941 */ /* 0x000fea0003800000 */
.L_x_49265:
[----:B------:R-:W0:Y:S01]  /*15f0*/  LDC.64 R10, c[0x0][0x428] ;  /* 0x00010a00ff0a7b82 */ /* 0x000e220000000a00 */
[----:B------:R-:W-:Y:S02]  /*1600*/  ISETP.EQ.U32.AND P1, PT, R6, RZ, PT ;  /* 0x000000ff0600720c */ /* 0x000fe40003f22070 */
[----:B------:R-:W-:Y:S02]  /*1610*/  LEA R0, R0, R3, 0x8 ;  /* 0x0000000300007211 */ /* 0x000fe400078e40ff */
[----:B0-----:R-:W-:Y:S02]  /*1620*/  LOP3.LUT R2, R6, R10, RZ, 0x3c, !PT ;  /* 0x0000000a06027212 */ /* 0x001fe400078e3cff */
[----:B------:R-:W-:Y:S02]  /*1630*/  LOP3.LUT R8, R7, R11, RZ, 0x3c, !PT ;  /* 0x0000000b07087212 */ /* 0x000fe400078e3cff */
[----:B------:R-:W-:-:S04]  /*1640*/  ISETP.GT.U32.AND P0, PT, R2, -0x1, PT ;  /* 0xffffffff0200780c */ /* 0x000fc80003f04070 */
[----:B------:R-:W-:-:S04]  /*1650*/  ISETP.GT.AND.EX P0, PT, R8, -0x1, PT, P0 ;  /* 0xffffffff0800780c */ /* 0x000fc80003f04300 */
[----:B------:R-:W-:-:S04]  /*1660*/  ISETP.EQ.OR.EX P0, PT, R7, RZ, P0, P1 ;  /* 0x000000ff0700720c */ /* 0x000fc80000702710 */
[----:B------:R-:W-:Y:S02]  /*1670*/  SEL R9, R10, RZ, !P0 ;  /* 0x000000ff0a097207 */ /* 0x000fe40004000000 */
[----:B------:R-:W-:Y:S02]  /*1680*/  SEL R11, R11, RZ, !P0 ;  /* 0x000000ff0b0b7207 */ /* 0x000fe40004000000 */
[----:B------:R-:W-:Y:S01]  /*1690*/  IADD3 R6, P0, R6, R9, RZ ;  /* 0x0000000906067210 */ /* 0x000fe20007f1e0ff */
[----:B------:R-:W-:-:S03]  /*16a0*/  VIADD R9, R0, 0x80 ;  /* 0x0000008000097836 */ /* 0x000fc60000000000 */
[----:B------:R-:W-:-:S05]  /*16b0*/  IADD3.X R7, R7, R11, RZ, P0, !PT ;  /* 0x0000000b07077210 */ /* 0x000fca00007fe4ff */
[----:B------:R0:W-:Y:S04]  /*16c0*/  STG.E.64 desc[UR6][R4.64], R6 ;  /* 0x0000000604007986 */ /* 0x0001e8000c101b06 */
.L_x_49263:
[----:B------:R-:W-:Y:S05]  /*16d0*/  BSYNC B0 ;  /* 0x0000000000007941 */ /* 0x000fea0003800000 */
.L_x_49262:
        /* <DEDUP_REMOVED lines=306> */
.L_x_49268:
[----:B------:R-:W-:Y:S02]  /*2a00*/  ULDC.64 UR4, c[0x0][0x418] ;  /* 0x0001060000047ab9 */ /* 0x000fe40000000a00 */
[----:B0-----:R-:W-:Y:S01]  /*2a10*/  IADD3 R6, P0, R0, UR4, RZ ;  /* 0x0000000400067c10 */ /* 0x001fe2000ff1e0ff */
        /* <DEDUP_REMOVED lines=16> */
.L_x_49270:
[----:B------:R-:W-:Y:S01]  /*2b20*/  ULDC UR4, c[0x0][0x428] ;  /* 0x00010a0000047ab9 */ /* 0x000fe20000000800 */
[----:B------:R-:W-:Y:S01]  /*2b30*/  HFMA2.MMA R4, -RZ, RZ, 0, 0 ;  /* 0x00000000ff047435 */ /* 0x000fe200000001ff */
[----:B------:R-:W0:Y:S01]  /*2b40*/  I2F.U32.RP R7, UR4 ;  /* 0x0000000400077d06 */ /* 0x000e220008209000 */
[----:B------:R-:W-:-:S07]  /*2b50*/  ISETP.NE.U32.AND P1, PT, RZ, UR4, PT ;  /* 0x00000004ff007c0c */ /* 0x000fce000bf25070 */
        /* <DEDUP_REMOVED lines=15> */
.L_x_49271:
[----:B------:R-:W-:Y:S05]  /*2c50*/  BSYNC B0 ;  /* 0x0000000000007941 */ /* 0x000fea0003800000 */
.L_x_49269:
        /* <DEDUP_REMOVED lines=13> */
        .weak           $__internal_51_$__cuda_sm20_rem_s64
        .type           $__internal_51_$__cuda_sm20_rem_s64,@function
        .size           $__internal_51_$__cuda_sm20_rem_s64,(.L_x_57264 - $__internal_51_$__cuda_sm20_rem_s64)
$__internal_51_$__cuda_sm20_rem_s64:
        /* <DEDUP_REMOVED lines=13> */
[----:B------:R-:W-:-:S04]  /*2e00*/  IMAD.HI.U32 R12, R10, R15, RZ ;  /* 0x0000000f0a0c7227 */ /* 0x000fc800078e00ff */
[----:B------:R-:W-:Y:S01]  /*2e10*/  IMAD.X R17, RZ, RZ, ~R13, P0 ;  /* 0x000000ffff117224 */ /* 0x000fe200000e0e0d */
[----:B------:R-:W-:-:S03]  /*2e20*/  MOV R13, R10 ;  /* 0x0000000a000d7202 */ /* 0x000fc60000000f00 */
[-C--:B------:R-:W-:Y:S02]  /*2e30*/  IMAD R19, R11, R17.reuse, RZ ;  /* 0x000000110b137224 */ /* 0x080fe400078e02ff */
[----:B------:R-:W-:-:S04]  /*2e40*/  IMAD.WIDE.U32 R12, P0, R10, R17, R12 ;  /* 0x000000110a0c7225 */ /* 0x000fc8000780000c */
[----:B------:R-:W-:-:S04]  /*2e50*/  IMAD.HI.U32 R9, R11, R17, RZ ;  /* 0x000000110b097227 */ /* 0x000fc800078e00ff */
[----:B------:R-:W-:Y:S01]  /*2e60*/  IMAD.HI.U32 R12, P1, R11, R15, R12 ;  /* 0x0000000f0b0c7227 */ /* 0x000fe2000782000c */
[----:B------:R-:W-:-:S04]  /*2e70*/  IADD3.X R9, R9, R11, RZ, P0, !PT ;  /* 0x0000000b09097210 */ /* 0x000fc800007fe4ff */
        /* <DEDUP_REMOVED lines=11> */
[----:B------:R-:W-:Y:S01]  /*2f30*/  IADD3.X R10, RZ, ~R10, RZ, P0, !PT ;  /* 0x8000000aff0a7210 */ /* 0x000fe200007fe4ff */
[----:B------:R-:W-:-:S04]  /*2f40*/  IMAD.X R14, RZ, RZ, ~R7, P4 ;  /* 0x000000ffff0e7224 */ /* 0x000fc800020e0e07 */
        /* <DEDUP_REMOVED lines=18> */
[----:B------:R-:W-:-:S03]  /*3070*/  IMAD R12, R9, UR5, R11 ;  /* 0x00000005090c7c24 */ /* 0x000fc6000f8e020b */
[----:B------:R-:W-:Y:S01]  /*3080*/  ISETP.GE.U32.AND P0, PT, R8, UR4, PT ;  /* 0x0000000408007c0c */ /* 0x000fe2000bf06070 */
[----:B------:R-:W-:-:S05]  /*3090*/  IMAD R7, R7, UR4, R12 ;  /* 0x0000000407077c24 */ /* 0x000fca000f8e020c */
        /* <DEDUP_REMOVED lines=21> */
[----:B------:R-:W-:Y:S06]  /*31f0*/  RET.REL.NODEC R6 `(_ZN2at6native18elementwise_kernelILi128ELi2EZNS0_22gpu_kernel_impl_nocastINS0_13BUnaryFunctorIlllZZZNS0_21remainder_kernel_cudaERNS_18TensorIteratorBaseEENKUlvE_clEvENKUlvE2_clEvEUlllE_EEEEvS5_RKT_EUliE_EEviT1_) ;  /* 0xffffffcc06807950 */ /* 0x000fec0003c3ffff */
.L_x_49272:
        /* <DEDUP_REMOVED lines=16> */
.L_x_57264:


//--------------------- .text._ZN2at6native27unrolled_elementwise_kernelINS0_13BUnaryFunctorIlllZZZNS0_21remainder_kernel_cudaERNS_18TensorIteratorBaseEENKUlvE_clEvENKUlvE2_clEvEUlllE_EESt5arrayIPcLm2EELi4E23TrivialOffsetCalculatorILi1EjESD_NS0_6memory15LoadWithoutCastENSE_16StoreWithoutCastEEEviT_T0_T2_T3_T4_T5_ --------------------------
	.section	.text._ZN2at6native27unrolled_elementwise_kernelINS0_13BUnaryFunctorIlllZZZNS0_21remainder_kernel_cudaERNS_18TensorIteratorBaseEENKUlvE_clEvENKUlvE2_clEvEUlllE_EESt5arrayIPcLm2EELi4E23TrivialOffsetCalculatorILi1EjESD_NS0_6memory15LoadWithoutCastENSE_16StoreWithoutCastEEEviT_T0_T2_T3_T4_T5_,"ax",@progbits
	.align	128
        .global         _ZN2at6native27unrolled_elementwise_kernelINS0_13BUnaryFunctorIlllZZZNS0_21remainder_kernel_cudaERNS_18TensorIteratorBaseEENKUlvE_clEvENKUlvE2_clEvEUlllE_EESt5arrayIPcLm2EELi4E23TrivialOffsetCalculatorILi1EjESD_NS0_6memory15LoadWithoutCastENSE_16StoreWithoutCastEEEviT_T0_T2_T3_T4_T5_
        .type           _ZN2at6native27unrolled_elementwise_kernelINS0_13BUnaryFunctorIlllZZZNS0_21remainder_kernel_cudaERNS_18TensorIteratorBaseEENKUlvE_clEvENKUlvE2_clEvEUlllE_EESt5arrayIPcLm2EELi4E23TrivialOffsetCalculatorILi1EjESD_NS0_6memory15LoadWithoutCastENSE_16StoreWithoutCastEEEviT_T0_T2_T3_T4_T5_,@function
        .size           _ZN2at6native27unrolled_elementwise_kernelINS0_13BUnaryFunctorIlllZZZNS0_21remainder_kernel_cudaERNS_18TensorIteratorBaseEENKUlvE_clEvENKUlvE2_clEvEUlllE_EESt5arrayIPcLm2EELi4E23TrivialOffsetCalculatorILi1EjESD_NS0_6memory15LoadWithoutCastENSE_16StoreWithoutCastEEEviT_T0_T2_T3_T4_T5_,(.L_x_57265 - _ZN2at6native27unrolled_elementwise_kernelINS0_13BUnaryFunctorIlllZZZNS0_21remainder_kernel_cudaERNS_18TensorIteratorBaseEENKUlvE_clEvENKUlvE2_clEvEUlllE_EESt5arrayIPcLm2EELi4E23TrivialOffsetCalculatorILi1EjESD_NS0_6memory15LoadWithoutCastENSE_16StoreWithoutCastEEEviT_T0_T2_T3_T4_T5_)
        .other          _ZN2at6native27unrolled_elementwise_kernelINS0_13BUnaryFunctorIlllZZZNS0_21remainder_kernel_cudaERNS_18TensorIteratorBaseEENKUlvE_clEvENKUlvE2_clEvEUlllE_EESt5arrayIPcLm2EELi4E23TrivialOffsetCalculatorILi1EjESD_NS0_6memory15LoadWithoutCastENSE_16StoreWithoutCastEEEviT_T0_T2_T3_T4_T5_,@"STO_CUDA_ENTRY STV_DEFAULT"
_ZN2at6native27unrolled_elementwise_kernelINS0_13BUnaryFunctorIlllZZZNS0_21remainder_kernel_cudaERNS_18TensorIteratorBaseEENKUlvE_clEvENKUlvE2_clEvEUlllE_EESt5arrayIPcLm2EELi4E23TrivialOffsetCalculatorILi1EjESD_NS0_6memory15LoadWithoutCastENSE_16StoreWithoutCastEEEviT_T0_T2_T3_T4_T5_:
.text._ZN2at6native27unrolled_elementwise_kernelINS0_13BUnaryFunctorIlllZZZNS0_21remainder_kernel_cudaERNS_18TensorIteratorBaseEENKUlvE_clEvENKUlvE2_clEvEUlllE_EESt5arrayIPcLm2EELi4E23TrivialOffsetCalculatorILi1EjESD_NS0_6memory15LoadWithoutCastENSE_16StoreWithoutCastEEEviT_T0_T2_T3_T4_T5_:
        /* <DEDUP_REMOVED lines=23> */
[----:B------:R-:W-:-:S13]  /*0170*/  ISETP.GE.AND P2, PT, R11, R2, PT ;  /* 0x000000020b00720c */ /* 0x000fda0003f46270 */
[----:B------:R-:W1:Y:S01]  /*0180*/  @!P2 LDC.64 R6, c[0x0][0x230] ;  /* 0x00008c00ff06ab82 */ /* 0x000e620000000a00 */
[----:B------:R-:W-:Y:S01]  /*0190*/  @!P2 LEA R11, R0, R11, 0x9 ;  /* 0x0000000b000ba211 */ /* 0x000fe200078e48ff */
[----:B0-----:R-:W-:Y:S01]  /*01a0*/  @!P3 IMAD.WIDE.U32 R16, R19, 0x8, R8 ;  /* 0x000000081310b825 */ /* 0x001fe200078e0008 */
[----:B------:R-:W-:Y:S02]  /*01b0*/  CS2R R18, SRZ ;  /* 0x0000000000127805 */ /* 0x000fe4000001ff00 */
[----:B------:R-:W-:-:S04]  /*01c0*/  CS2R R8, SRZ ;  /* 0x0000000000087805 */ /* 0x000fc8000001ff00 */
        /* <DEDUP_REMOVED lines=8> */
[----:B------:R-:W-:Y:S01]  /*0250*/  ULDC UR4, c[0x0][0x224] ;  /* 0x0000890000047ab9 */ /* 0x000fe20000000800 */
[----:B------:R-:W-:Y:S01]  /*0260*/  BSSY B1, `(.L_x_49275) ;  /* 0x000001e000017945 */ /* 0x000fe20003800000 */
[----:B0----5:R-:W-:-:S04]  /*0270*/  LOP3.LUT R4, R9, UR4, RZ, 0xfc, !PT ;  /* 0x0000000409047c12 */ /* 0x021fc8000f8efcff */
[----:B------:R-:W-:-:S13]  /*0280*/  ISETP.NE.U32.AND P0, PT, R4, RZ, PT ;  /* 0x000000ff0400720c */ /* 0x000fda0003f05070 */
[----:B------:R-:W-:Y:S05]  /*0290*/  @!P0 BRA `(.L_x_49276) ;  /* 0x0000000000188947 */ /* 0x000fea0003800000 */
[----:B------:R-:W-:Y:S01]  /*02a0*/  IMAD.MOV.U32 R5, RZ, RZ, R9 ;  /* 0x000000ffff057224 */ /* 0x000fe200078e0009 */
[----:B------:R-:W-:-:S07]  /*02b0*/  MOV R4, 0x2d0 ;  /* 0x000002d000047802 */ /* 0x000fce0000000f00 */
[----:B------:R-:W-:Y:S05]  /*02c0*/  CALL.REL.NOINC `($__internal_52_$__cuda_sm20_rem_s64) ;  /* 0x0000000c00407944 */ /* 0x000fea0003c00000 */
[----:B------:R-:W-:Y:S02]  /*02d0*/  IMAD.MOV.U32 R4, RZ, RZ, R8 ;  /* 0x000000ffff047224 */ /* 0x000fe400078e0008 */
[----:B------:R-:W-:Y:S01]  /*02e0*/  IMAD.MOV.U32 R5, RZ, RZ, R15 ;  /* 0x000000ffff057224 */ /* 0x000fe200078e000f */
[----:B------:R-:W-:Y:S06]  /*02f0*/  BRA `(.L_x_49277) ;  /* 0x0000000000507947 */ /* 0x000fec0003800000 */
.L_x_49276:
        /* <DEDUP_REMOVED lines=20> */
.L_x_49277:
[----:B------:R-:W-:Y:S05]  /*0440*/  BSYNC B1 ;  /* 0x0000000000017941 */ /* 0x000fea0003800000 */
.L_x_49275:
        /* <DEDUP_REMOVED lines=10> */
[----:B------:R-:W-:-:S07]  /*04f0*/  IMAD.X R7, R5, 0x1, R7, P2 ;  /* 0x0000000105077824 */ /* 0x000fce00010e0607 */
.L_x_49274:
[----:B------:R-:W-:Y:S05]  /*0500*/  BSYNC B0 ;  /* 0x0000000000007941 */ /* 0x000fea0003800000 */
.L_x_49273:
[----:B0-----:R-:W-:Y:S01]  /*0510*/  VIADD R5, R3, 0x80 ;  /* 0x0000008003057836 */ /* 0x001fe20000000000 */
        /* <DEDUP_REMOVED lines=8> */
[----:B------:R-:W-:Y:S01]  /*05a0*/  MOV R8, R18 ;  /* 0x0000001200087202 */ /* 0x000fe20000000f00 */
[----:B------:R-:W-:Y:S01]  /*05b0*/  IMAD.MOV.U32 R5, RZ, RZ, R19 ;  /* 0x000000ffff057224 */ /* 0x000fe200078e0013 */
[----:B------:R-:W-:-:S07]  /*05c0*/  MOV R4, 0x5e0 ;  /* 0x000005e000047802 */ /* 0x000fce0000000f00 */
[----:B------:R-:W-:Y:S05]  /*05d0*/  CALL.REL.NOINC `($__internal_52_$__cuda_sm20_rem_s64) ;  /* 0x00000008007c7944 */ /* 0x000fea0003c00000 */
[----:B------:R-:W-:Y:S02]  /*05e0*/  IMAD.MOV.U32 R4, RZ, RZ, R8 ;  /* 0x000000ffff047224 */ /* 0x000fe400078e0008 */
[----:B------:R-:W-:Y:S01]  /*05f0*/  IMAD.MOV.U32 R5, RZ, RZ, R15 ;  /* 0x000000ffff057224 */ /* 0x000fe200078e000f */
[----:B------:R-:W-:Y:S06]  /*0600*/  BRA `(.L_x_49282) ;  /* 0x00000000004c7947 */ /* 0x000fec0003800000 */
.L_x_49281:
[----:B------:R-:W-:Y:S01]  /*0610*/  ULDC UR4, c[0x0][0x220] ;  /* 0x0000880000047ab9 */ /* 0x000fe20000000800 */
[----:B------:R-:W-:Y:S01]  /*0620*/  IMAD.MOV.U32 R4, RZ, RZ, RZ ;  /* 0x000000ffff047224 */ /* 0x000fe200078e00ff */
        /* <DEDUP_REMOVED lines=16> */
[----:B------:R-:W-:-:S07]  /*0730*/  @!P2 LOP3.LUT R4, RZ, UR4, RZ, 0x33, !PT ;  /* 0x00000004ff04ac12 */ /* 0x000fce000f8e33ff */
.L_x_49282:
[----:B------:R-:W-:Y:S05]  /*0740*/  BSYNC B1 ;  /* 0x0000000000017941 */ /* 0x000fea0003800000 */
.L_x_49280:
        /* <DEDUP_REMOVED lines=11> */
.L_x_49279:
[----:B------:R-:W-:Y:S05]  /*0800*/  BSYNC B0 ;  /* 0x0000000000007941 */ /* 0x000fea0003800000 */
.L_x_49278:
        /* <DEDUP_REMOVED lines=12> */
[----:B------:R-:W-:Y:S05]  /*08d0*/  CALL.REL.NOINC `($__internal_52_$__cuda_sm20_rem_s64) ;  /* 0x0000000400bc7944 */ /* 0x000fea0003c00000 */
[----:B------:R-:W-:Y:S02]  /*08e0*/  IMAD.MOV.U32 R4, RZ, RZ, R8 ;  /* 0x000000ffff047224 */ /* 0x000fe400078e0008 */
[----:B------:R-:W-:Y:S01]  /*08f0*/  IMAD.MOV.U32 R5, RZ, RZ, R15 ;  /* 0x000000ffff057224 */ /* 0x000fe200078e000f */
[----:B------:R-:W-:Y:S06]  /*0900*/  BRA `(.L_x_49287) ;  /* 0x00000000004c7947 */ /* 0x000fec0003800000 */
.L_x_49286:
        /* <DEDUP_REMOVED lines=15> */
[----:B------:R-:W-:-:S04]  /*0a00*/  @P0 IADD3 R4, R4, -UR4, RZ ;  /* 0x8000000404040c10 */ /* 0x000fc8000fffe0ff */
[----:B------:R-:W-:-:S13]  /*0a10*/  ISETP.GE.U32.AND P0, PT, R4, UR4, PT ;  /* 0x0000000404007c0c */ /* 0x000fda000bf06070 */
[----:B------:R-:W-:Y:S01]  /*0a20*/  @P0 VIADD R4, R4, -UR4 ;  /* 0x8000000404040c36 */ /* 0x000fe20008000000 */
[----:B------:R-:W-:-:S07]  /*0a30*/  @!P2 LOP3.LUT R4, RZ, UR4, RZ, 0x33, !PT ;  /* 0x00000004ff04ac12 */ /* 0x000fce000f8e33ff */
.L_x_49287:
[----:B------:R-:W-:Y:S05]  /*0a40*/  BSYNC B1 ;  /* 0x0000000000017941 */ /* 0x000fea0003800000 */
.L_x_49285:
        /* <DEDUP_REMOVED lines=11> */
.L_x_49284:
[----:B------:R-:W-:Y:S05]  /*0b00*/  BSYNC B0 ;  /* 0x0000000000007941 */ /* 0x000fea0003800000 */
.L_x_49283:
        /* <DEDUP_REMOVED lines=12> */
[----:B------:R-:W-:Y:S05]  /*0bd0*/  CALL.REL.NOINC `($__internal_52_$__cuda_sm20_rem_s64) ;  /* 0x0000000000fc7944 */ /* 0x000fea0003c00000 */
[----:B------:R-:W-:Y:S01]  /*0be0*/  MOV R4, R8 ;  /* 0x0000000800047202 */ /* 0x000fe20000000f00 */
[----:B------:R-:W-:Y:S01]  /*0bf0*/  IMAD.MOV.U32 R5, RZ, RZ, R15 ;  /* 0x000000ffff057224 */ /* 0x000fe200078e000f */
[----:B------:R-:W-:Y:S06]  /*0c00*/  BRA `(.L_x_49292) ;  /* 0x00000000004c7947 */ /* 0x000fec0003800000 */
.L_x_49291:
        /* <DEDUP_REMOVED lines=19> */
.L_x_49292:
[----:B------:R-:W-:Y:S05]  /*0d40*/  BSYNC B1 ;  /* 0x0000000000017941 */ /* 0x000fea0003800000 */
.L_x_49290:
        /* <DEDUP_REMOVED lines=11> */
.L_x_49289:
[----:B------:R-:W-:Y:S05]  /*0e00*/  BSYNC B0 ;  /* 0x0000000000007941 */ /* 0x000fea0003800000 */
.L_x_49288:
        /* <DEDUP_REMOVED lines=10> */
[----:B------:R-:W-:Y:S02]  /*0eb0*/  IMAD R7, R0, 0x200, R3 ;  /* 0x0000020000077824 */ /* 0x000fe400078e0203 */
[----:B------:R-:W-:Y:S02]  /*0ec0*/  VIADD R3, R3, 0x80 ;  /* 0x0000008003037836 */ /* 0x000fe40000000000 */
[----:B------:R-:W-:-:S03]  /*0ed0*/  IMAD.MOV.U32 R19, RZ, RZ, R9 ;  /* 0x000000ffff137224 */ /* 0x000fc600078e0009 */
[----:B------:R-:W-:-:S13]  /*0ee0*/  ISETP.GE.AND P0, PT, R3, R2, PT ;  /* 0x000000020300720c */ /* 0x000fda0003f06270 */
[----:B------:R-:W-:Y:S01]  /*0ef0*/  @!P0 LEA R15, R0, R3, 0x9 ;  /* 0x00000003000f8211 */ /* 0x000fe200078e48ff */
[----:B------:R-:W-:Y:S02]  /*0f00*/  @!P0 VIADD R3, R3, 0x80 ;  /* 0x0000008003038836 */ /* 0x000fe40000000000 */
[----:B0-----:R-:W-:-:S04]  /*0f10*/  IMAD.WIDE.U32 R6, R7, 0x8, R12 ;  /* 0x0000000807067825 */ /* 0x001fc800078e000c */
[----:B------:R-:W-:Y:S01]  /*0f20*/  @!P0 IMAD.WIDE.U32 R12, R15, 0x8, R12 ;  /* 0x000000080f0c8825 */ /* 0x000fe200078e000c */
[----:B------:R1:W-:Y:S04]  /*0f30*/  STG.E.64 desc[UR6][R6.64], R18 ;  /* 0x0000001206007986 */ /* 0x0003e8000c101b06 */
[----:B------:R1:W-:Y:S02]  /*0f40*/  @!P0 STG.E.64 desc[UR6][R12.64], R10 ;  /* 0x0000000a0c008986 */ /* 0x0003e4000c101b06 */
.L_x_49294:
[----:B------:R-:W-:Y:S05]  /*0f50*/  BSYNC B0 ;  /* 0x0000000000007941 */ /* 0x000fea0003800000 */
.L_x_49293:
[----:B------:R-:W-:-:S13]  /*0f60*/  ISETP.GE.AND P0, PT, R3, R2, PT ;  /* 0x000000020300720c */ /* 0x000fda0003f06270 */
[----:B------:R-:W-:Y:S05]  /*0f70*/  @P0 EXIT ;  /* 0x000000000000094d */ /* 0x000fea0003800000 */
[----:B01----:R-:W0:Y:S01]  /*0f80*/  LDC.64 R6, c[0x0][0x228] ;  /* 0x00008a00ff067b82 */ /* 0x003e220000000a00 */
[----:B------:R-:W-:-:S04]  /*0f90*/  IMAD R3, R0, 0x200, R3 ;  /* 0x0000020000037824 */ /* 0x000fc800078e0203 */
[----:B0-----:R-:W-:-:S05]  /*0fa0*/  IMAD.WIDE.U32 R2, R3, 0x8, R6 ;  /* 0x0000000803027825 */ /* 0x001fca00078e0006 */
[----:B------:R-:W-:Y:S01]  /*0fb0*/  STG.E.64 desc[UR6][R2.64], R4 ;  /* 0x0000000402007986 */ /* 0x000fe2000c101b06 */
[----:B------:R-:W-:Y:S05]  /*0fc0*/  EXIT ;  /* 0x000000000000794d */ /* 0x000fea0003800000 */
        .weak           $__internal_52_$__cuda_sm20_rem_s64
        .type           $__internal_52_$__cuda_sm20_rem_s64,@function
        .size           $__internal_52_$__cuda_sm20_rem_s64,(.L_x_57265 - $__internal_52_$__cuda_sm20_rem_s64)
$__internal_52_$__cuda_sm20_rem_s64:
[----:B------:R-:W-:Y:S01]  /*0fd0*/  UIADD3 UR4, UP1, URZ, -UR8, URZ ;  /* 0x800000083f047290 */ /* 0x000fe2000ff3e03f */
[----:B------:R-:W-:Y:S01]  /*0fe0*/  ISETP.LE.AND P3, PT, RZ, UR9, PT ;  /* 0x00000009ff007c0c */ /* 0x000fe2000bf63270 */
[----:B------:R-:W-:Y:S02]  /*0ff0*/  UISETP.GE.AND UP0, UPT, UR9, URZ, UPT ;  /* 0x0000003f0900728c */ /* 0x000fe4000bf06270 */
[----:B------:R-:W-:Y:S02]  /*1000*/  UIADD3.X UR5, URZ, ~UR9, URZ, UP1, !UPT ;  /* 0x800000093f057290 */ /* 0x000fe40008ffe43f */
[----:B------:R-:W-:Y:S02]  /*1010*/  USEL UR4, UR4, UR8, !UP0 ;  /* 0x0000000804047287 */ /* 0x000fe4000c000000 */
[----:B------:R-:W-:-:S09]  /*1020*/  USEL UR5, UR5, UR9, !UP0 ;  /* 0x0000000905057287 */ /* 0x000fd2000c000000 */
[----:B------:R-:W0:Y:S08]  /*1030*/  I2F.U64.RP R20, UR4 ;  /* 0x0000000400147d12 */ /* 0x000e300008309000 */
[----:B0-----:R-:W0:Y:S02]  /*1040*/  MUFU.RCP R20, R20 ;  /* 0x0000001400147308 */ /* 0x001e240000001000 */
[----:B0-----:R-:W-:Y:S01]  /*1050*/  VIADD R14, R20, 0x1ffffffe ;  /* 0x1ffffffe140e7836 */ /* 0x001fe20000000000 */
[----:B------:R-:W-:-:S05]  /*1060*/  IADD3 R20, RZ, -UR8, RZ ;  /* 0x80000008ff147c10 */ /* 0x000fca000fffe0ff */
        /* <DEDUP_REMOVED lines=8> */
[----:B------:R-:W-:-:S04]  /*10f0*/  IMAD.WIDE.U32 R16, P0, R14, R23, R16 ;  /* 0x000000170e107225 */ /* 0x000fc80007800010 */
[----:B------:R-:W-:Y:S01]  /*1100*/  IMAD.HI.U32 R16, P2, R15, R21, R16 ;  /* 0x000000150f107227 */ /* 0x000fe20007840010 */
[----:B------:R-:W-:-:S03]  /*1110*/  SEL R21, R20, UR8, !P3 ;  /* 0x0000000814157c07 */ /* 0x000fc6000d800000 */
[CC--:B------:R-:W-:Y:S02]  /*1120*/  IMAD R17, R15.reuse, R23.reuse, RZ ;  /* 0x000000170f117224 */ /* 0x0c0fe400078e02ff */
[----:B------:R-:W-:-:S03]  /*1130*/  IMAD.HI.U32 R23, R15, R23, RZ ;  /* 0x000000170f177227 */ /* 0x000fc600078e00ff */
[----:B------:R-:W-:Y:S01]  /*1140*/  IADD3 R17, P3, R17, R16, RZ ;  /* 0x0000001011117210 */ /* 0x000fe20007f7e0ff */
[----:B------:R-:W-:Y:S01]  /*1150*/  IMAD.X R20, R23, 0x1, R15, P0 ;  /* 0x0000000117147824 */ /* 0x000fe200000e060f */
[----:B------:R-:W-:-:S03]  /*1160*/  IADD3 R23, P5, RZ, -R8, RZ ;  /* 0x80000008ff177210 */ /* 0x000fc60007fbe0ff */
[----:B------:R-:W-:Y:S01]  /*1170*/  IMAD.WIDE.U32 R14, R17, R21, RZ ;  /* 0x00000015110e7225 */ /* 0x000fe200078e00ff */
[----:B------:R-:W-:Y:S02]  /*1180*/  IADD3.X R20, RZ, RZ, R20, P3, P2 ;  /* 0x000000ffff147210 */ /* 0x000fe40001fe4414 */
[----:B------:R-:W-:Y:S01]  /*1190*/  ISETP.GE.AND P2, PT, R5, RZ, PT ;  /* 0x000000ff0500720c */ /* 0x000fe20003f46270 */
[----:B------:R-:W-:Y:S01]  /*11a0*/  IMAD R15, R17, UR5, R15 ;  /* 0x00000005110f7c24 */ /* 0x000fe2000f8e020f */
        /* <DEDUP_REMOVED lines=25> */
[----:B------:R-:W-:-:S03]  /*1340*/  IMAD R16, R16, UR5, R15 ;  /* 0x0000000510107c24 */ /* 0x000fc6000f8e020f */
[-C--:B------:R-:W-:Y:S01]  /*1350*/  ISETP.GE.U32.AND P0, PT, R20, R21.reuse, PT ;  /* 0x000000151400720c */ /* 0x080fe20003f06070 */
[----:B------:R-:W-:-:S04]  /*1360*/  IMAD R8, R8, R21, R16 ;  /* 0x0000001508087224 */ /* 0x000fc800078e0210 */
[----:B------:R-:W-:Y:S01]  /*1370*/  IMAD.X R5, R5, 0x1, ~R8, P3 ;  /* 0x0000000105057824 */ /* 0x000fe200018e0e08 */
[----:B------:R-:W-:-:S04]  /*1380*/  IADD3 R14, P3, R20, -R21, RZ ;  /* 0x80000015140e7210 */ /* 0x000fc80007f7e0ff */
[C---:B------:R-:W-:Y:S02]  /*1390*/  ISETP.GE.U32.AND.EX P0, PT, R5.reuse, UR5, PT, P0 ;  /* 0x0000000505007c0c */ /* 0x040fe4000bf06100 */
[----:B------:R-:W-:Y:S02]  /*13a0*/  IADD3.X R16, R5, ~UR5, RZ, P3, !PT ;  /* 0x8000000505107c10 */ /* 0x000fe40009ffe4ff */
[----:B------:R-:W-:Y:S02]  /*13b0*/  SEL R14, R14, R20, P0 ;  /* 0x000000140e0e7207 */ /* 0x000fe40000000000 */
[----:B------:R-:W-:Y:S02]  /*13c0*/  SEL R16, R16, R5, P0 ;  /* 0x0000000510107207 */ /* 0x000fe40000000000 */
[CC--:B------:R-:W-:Y:S02]  /*13d0*/  ISETP.GE.U32.AND P0, PT, R14.reuse, R21.reuse, PT ;  /* 0x000000150e00720c */ /* 0x0c0fe40003f06070 */
[----:B------:R-:W-:-:S02]  /*13e0*/  IADD3 R8, P3, R14, -R21, RZ ;  /* 0x800000150e087210 */ /* 0x000fc40007f7e0ff */
        /* <DEDUP_REMOVED lines=10> */
[----:B------:R-:W-:Y:S02]  /*1490*/  SEL R15, R14, R15, !P2 ;  /* 0x0000000f0e0f7207 */ /* 0x000fe40005000000 */
[----:B------:R-:W-:Y:S02]  /*14a0*/  SEL R8, R8, 0xffffffff, P0 ;  /* 0xffffffff08087807 */ /* 0x000fe40000000000 */
[----:B------:R-:W-:Y:S01]  /*14b0*/  SEL R15, R15, 0xffffffff, P0 ;  /* 0xffffffff0f0f7807 */ /* 0x000fe20000000000 */
[----:B------:R-:W-:Y:S06]  /*14c0*/  RET.REL.NODEC R4 `(_ZN2at6native27unrolled_elementwise_kernelINS0_13BUnaryFunctorIlllZZZNS0_21remainder_kernel_cudaERNS_18TensorIteratorBaseEENKUlvE_clEvENKUlvE2_clEvEUlllE_EESt5arrayIPcLm2EELi4E23TrivialOffsetCalculatorILi1EjESD_NS0_6memory15LoadWithoutCastENSE_16StoreWithoutCastEEEviT_T0_T2_T3_T4_T5_) ;  /* 0xffffffe804cc7950 */ /* 0x000fec0003c3ffff */
.L_x_49295:
        /* <DEDUP_REMOVED lines=11> */
.L_x_57265:


//--------------------- .text._ZN2at6native29vectorized_elementwise_kernelILi2ENS0_13BUnaryFunctorIlllZZZNS0_21remainder_kernel_cudaERNS_18TensorIteratorBaseEENKUlvE_clEvENKUlvE2_clEvEUlllE_EESt5arrayIPcLm2EEEEviT0_T1_ --------------------------
	.section	.text._ZN2at6native29vectorized_elementwise_kernelILi2ENS0_13BUnaryFunctorIlllZZZNS0_21remainder_kernel_cudaERNS_18TensorIteratorBaseEENKUlvE_clEvENKUlvE2_clEvEUlllE_EESt5arrayIPcLm2EEEEviT0_T1_,"ax",@progbits
	.align	128
        .global         _ZN2at6native29vectorized_elementwise_kernelILi2ENS0_13BUnaryFunctorIlllZZZNS0_21remainder_kernel_cudaERNS_18TensorIteratorBaseEENKUlvE_clEvENKUlvE2_clEvEUlllE_EESt5arrayIPcLm2EEEEviT0_T1_
        .type           _ZN2at6native29vectorized_elementwise_kernelILi2ENS0_13BUnaryFunctorIlllZZZNS0_21remainder_kernel_cudaERNS_18TensorIteratorBaseEENKUlvE_clEvENKUlvE2_clEvEUlllE_EESt5arrayIPcLm2EEEEviT0_T1_,@function
        .size           _ZN2at6native29vectorized_elementwise_kernelILi2ENS0_13BUnaryFunctorIlllZZZNS0_21remainder_kernel_cudaERNS_18TensorIteratorBaseEENKUlvE_clEvENKUlvE2_clEvEUlllE_EESt5arrayIPcLm2EEEEviT0_T1_,(.L_x_57266 - _ZN2at6native29vectorized_elementwise_kernelILi2ENS0_13BUnaryFunctorIlllZZZNS0_21remainder_kernel_cudaERNS_18TensorIteratorBaseEENKUlvE_clEvENKUlvE2_clEvEUlllE_EESt5arrayIPcLm2EEEEviT0_T1_)
        .other          _ZN2at6native29vectorized_elementwise_kernelILi2ENS0_13BUnaryFunctorIlllZZZNS0_21remainder_kernel_cudaERNS_18TensorIteratorBaseEENKUlvE_clEvENKUlvE2_clEvEUlllE_EESt5arrayIPcLm2EEEEviT0_T1_,@"STO_CUDA_ENTRY STV_DEFAULT"
_ZN2at6native29vectorized_elementwise_kernelILi2ENS0_13BUnaryFunctorIlllZZZNS0_21remainder_kernel_cudaERNS_18TensorIteratorBaseEENKUlvE_clEvENKUlvE2_clEvEUlllE_EESt5arrayIPcLm2EEEEviT0_T1_:
.text._ZN2at6native29vectorized_elementwise_kernelILi2ENS0_13BUnaryFunctorIlllZZZNS0_21remainder_kernel_cudaERNS_18TensorIteratorBaseEENKUlvE_clEvENKUlvE2_clEvEUlllE_EESt5arrayIPcLm2EEEEviT0_T1_:
        /* <DEDUP_REMOVED lines=26> */
[----:B------:R-:W-:Y:S01]  /*01a0*/  MOV R0, 0x1d0 ;  /* 0x000001d000007802 */ /* 0x000fe20000000f00 */
[----:B------:R-:W-:-:S07]  /*01b0*/  IMAD.MOV.U32 R5, RZ, RZ, R9 ;  /* 0x000000ffff057224 */ /* 0x000fce00078e0009 */
[----:B-----5:R-:W-:Y:S05]  /*01c0*/  CALL.REL.NOINC `($__internal_53_$__cuda_sm20_rem_s64) ;  /* 0x0000003000fc7944 */ /* 0x020fea0003c00000 */
[----:B------:R-:W-:Y:S02]  /*01d0*/  IMAD.MOV.U32 R8, RZ, RZ, R6 ;  /* 0x000000ffff087224 */ /* 0x000fe400078e0006 */
[----:B------:R-:W-:Y:S01]  /*01e0*/  IMAD.MOV.U32 R9, RZ, RZ, R7 ;  /* 0x000000ffff097224 */ /* 0x000fe200078e0007 */
[----:B------:R-:W-:Y:S06]  /*01f0*/  BRA `(.L_x_49299) ;  /* 0x00000000004c7947 */ /* 0x000fec0003800000 */
.L_x_49298:
[----:B------:R-:W-:Y:S01]  /*0200*/  ULDC UR4, c[0x0][0x220] ;  /* 0x0000880000047ab9 */ /* 0x000fe20000000800 */
[----:B------:R-:W-:Y:S01]  /*0210*/  IMAD.MOV.U32 R9, RZ, RZ, RZ ;  /* 0x000000ffff097224 */ /* 0x000fe200078e00ff */
        /* <DEDUP_REMOVED lines=17> */
.L_x_49299:
[----:B------:R-:W-:Y:S05]  /*0330*/  BSYNC B0 ;  /* 0x0000000000007941 */ /* 0x000fea0003800000 */
.L_x_49297:
        /* <DEDUP_REMOVED lines=8> */
[----:B-----5:R-:W-:Y:S05]  /*03c0*/  CALL.REL.NOINC `($__internal_53_$__cuda_sm20_rem_s64) ;  /* 0x00000030007c7944 */ /* 0x020fea0003c00000 */
[----:B------:R-:W-:Y:S02]  /*03d0*/  IMAD.MOV.U32 R10, RZ, RZ, R6 ;  /* 0x000000ffff0a7224 */ /* 0x000fe400078e0006 */
[----:B------:R-:W-:Y:S01]  /*03e0*/  IMAD.MOV.U32 R11, RZ, RZ, R7 ;  /* 0x000000ffff0b7224 */ /* 0x000fe200078e0007 */
[----:B------:R-:W-:Y:S06]  /*03f0*/  BRA `(.L_x_49302) ;  /* 0x00000000004c7947 */ /* 0x000fec0003800000 */
.L_x_49301:
        /* <DEDUP_REMOVED lines=19> */
.L_x_49302:
[----:B------:R-:W-:Y:S05]  /*0530*/  BSYNC B0 ;  /* 0x0000000000007941 */ /* 0x000fea0003800000 */
.L_x_49300:
        /* <DEDUP_REMOVED lines=8> */
[----:B------:R-:W-:Y:S05]  /*05c0*/  CALL.REL.NOINC `($__internal_53_$__cuda_sm20_rem_s64) ;  /* 0x0000002c00fc7944 */ /* 0x000fea0003c00000 */
[----:B------:R-:W-:Y:S02]  /*05d0*/  IMAD.MOV.U32 R12, RZ, RZ, R6 ;  /* 0x000000ffff0c7224 */ /* 0x000fe400078e0006 */
[----:B------:R-:W-:Y:S01]  /*05e0*/  IMAD.MOV.U32 R13, RZ, RZ, R7 ;  /* 0x000000ffff0d7224 */ /* 0x000fe200078e0007 */
[----:B------:R-:W-:Y:S06]  /*05f0*/  BRA `(.L_x_49305) ;  /* 0x00000000004c7947 */ /* 0x000fec0003800000 */
.L_x_49304:
[----:B------:R-:W-:Y:S01]  /*0600*/  ULDC UR4, c[0x0][0x220] ;  /* 0x0000880000047ab9 */ /* 0x000fe20000000800 */
[----:B------:R-:W-:Y:S01]  /*0610*/  IMAD.MOV.U32 R13, RZ, RZ, RZ ;  /* 0x000000ffff0d7224 */ /* 0x000fe200078e00ff */
[----:B------:R-:W0:Y:S01]  /*0620*/  I2F.U32.RP R5, UR4 ;  /* 0x0000000400057d06 */ /* 0x000e220008209000 */
[----:B------:R-:W-:-:S07]  /*0630*/  ISETP.NE.U32.AND P1, PT, RZ, UR4, PT ;  /* 0x00000004ff007c0c */ /* 0x000fce000bf25070 */
[----:B0-----:R-:W0:Y:S02]  /*0640*/  MUFU.RCP R5, R5 ;  /* 0x0000000500057308 */ /* 0x001e240000001000 */
[----:B0-----:R-:W-:-:S06]  /*0650*/  VIADD R2, R5, 0xffffffe ;  /* 0x0ffffffe05027836 */ /* 0x001fcc0000000000 */
[----:B------:R0:W1:Y:S02]  /*0660*/  F2I.FTZ.U32.TRUNC.NTZ R3, R2 ;  /* 0x0000000200037305 */ /* 0x000064000021f000 */
[----:B0-----:R-:W-:Y:S01]  /*0670*/  IMAD.MOV.U32 R2, RZ, RZ, RZ ;  /* 0x000000ffff027224 */ /* 0x001fe200078e00ff */
[----:B-1----:R-:W-:-:S05]  /*0680*/  IADD3 R7, RZ, -R3, RZ ;  /* 0x80000003ff077210 */ /* 0x002fca0007ffe0ff */
        /* <DEDUP_REMOVED lines=10> */
.L_x_49305:
[----:B------:R-:W-:Y:S05]  /*0730*/  BSYNC B0 ;  /* 0x0000000000007941 */ /* 0x000fea0003800000 */
.L_x_49303:
        /* <DEDUP_REMOVED lines=12> */
.L_x_49307:
        /* <DEDUP_REMOVED lines=19> */
.L_x_49308:
[----:B------:R-:W-:Y:S05]  /*0930*/  BSYNC B0 ;  /* 0x0000000000007941 */ /* 0x000fea0003800000 */
.L_x_49306:
        /* <DEDUP_REMOVED lines=12> */
.L_x_49310:
        /* <DEDUP_REMOVED lines=19> */
.L_x_49311:
[----:B------:R-:W-:Y:S05]  /*0b30*/  BSYNC B0 ;  /* 0x0000000000007941 */ /* 0x000fea0003800000 */
.L_x_49309:
        /* <DEDUP_REMOVED lines=12> */
.L_x_49313:
        /* <DEDUP_REMOVED lines=19> */
.L_x_49314:
[----:B------:R-:W-:Y:S05]  /*0d30*/  BSYNC B0 ;  /* 0x0000000000007941 */ /* 0x000fea0003800000 */
.L_x_49312:
        /* <DEDUP_REMOVED lines=12> */
.L_x_49316:
        /* <DEDUP_REMOVED lines=19> */
.L_x_49317:
[----:B------:R-:W-:Y:S05]  /*0f30*/  BSYNC B0 ;  /* 0x0000000000007941 */ /* 0x000fea0003800000 */
.L_x_49315:
        /* <DEDUP_REMOVED lines=9> */
[----:B------:R-:W-:Y:S05]  /*0fd0*/  BRA `(.L_x_49320) ;  /* 0x00000000004c7947 */ /* 0x000fea0003800000 */
.L_x_49319:
[----:B------:R-:W-:Y:S02]  /*0fe0*/  ULDC UR4, c[0x0][0x220] ;  /* 0x0000880000047ab9 */ /* 0x000fe40000000800 */
        /* <DEDUP_REMOVED lines=16> */
[----:B------:R-:W-:Y:S01]  /*10f0*/  @P0 VIADD R6, R6, -UR4 ;  /* 0x8000000406060c36 */ /* 0x000fe20008000000 */
[----:B------:R-:W-:-:S07]  /*1100*/  @!P1 LOP3.LUT R6, RZ, UR4, RZ, 0x33, !PT ;  /* 0x00000004ff069c12 */ /* 0x000fce000f8e33ff */
.L_x_49320:
[----:B------:R-:W-:Y:S05]  /*1110*/  BSYNC B0 ;  /* 0x0000000000007941 */ /* 0x000fea0003800000 */
.L_x_49318:
[----:B------:R-:W0:Y:S01]  /*1120*/  LDC.64 R2, c[0x0][0x220] ;  /* 0x00008800ff027b82 */ /* 0x000e220000000a00 */
[----:B------:R-:W-:Y:S01]  /*1130*/  ISETP.EQ.U32.AND P1, PT, R8, RZ, PT ;  /* 0x000000ff0800720c */ /* 0x000fe20003f22070 */
[----:B------:R-:W-:Y:S01]  /*1140*/  ULDC.64 UR4, c[0x0][0x228] ;  /* 0x00008a0000047ab9 */ /* 0x000fe20000000a00 */
[----:B------:R-:W-:Y:S01]  /*1150*/  ISETP.EQ.U32.AND P3, PT, R10, RZ, PT ;  /* 0x000000ff0a00720c */ /* 0x000fe20003f62070 */
[----:B------:R-:W-:Y:S01]  /*1160*/  UIMAD.WIDE.U32 UR4, UR6, 0x8, UR4 ;  /* 0x00000008060478a5 */ /* 0x000fe2000f8e0004 */
[-C--:B0-----:R-:W-:Y:S02]  /*1170*/  LOP3.LUT R22, R8, R2.reuse, RZ, 0x3c, !PT ;  /* 0x0000000208167212 */ /* 0x081fe400078e3cff */
[----:B------:R-:W-:Y:S02]  /*1180*/  LOP3.LUT R5, R10, R2, RZ, 0x3c, !PT ;  /* 0x000000020a057212 */ /* 0x000fe400078e3cff */
[----:B------:R-:W-:Y:S02]  /*1190*/  ISETP.GT.U32.AND P0, PT, R22, -0x1, PT ;  /* 0xffffffff1600780c */ /* 0x000fe40003f04070 */
[----:B------:R-:W-:-:S02]  /*11a0*/  LOP3.LUT R22, R9, R3, RZ, 0x3c, !PT ;  /* 0x0000000309167212 */ /* 0x000fc400078e3cff */
[----:B------:R-:W-:Y:S02]  /*11b0*/  ISETP.GT.U32.AND P6, PT, R5, -0x1, PT ;  /* 0xffffffff0500780c */ /* 0x000fe40003fc4070 */
[----:B------:R-:W-:Y:S02]  /*11c0*/  ISETP.GT.AND.EX P0, PT, R22, -0x1, PT, P0 ;  /* 0xffffffff1600780c */ /* 0x000fe40003f04300 */
[----:B------:R-:W-:Y:S02]  /*11d0*/  LOP3.LUT R5, R14, R2, RZ, 0x3c, !PT ;  /* 0x000000020e057212 */ /* 0x000fe400078e3cff */
[----:B------:R-:W-:Y:S02]  /*11e0*/  ISETP.EQ.OR.EX P0, PT, R9, RZ, P0, P1 ;  /* 0x000000ff0900720c */ /* 0x000fe40000702710 */
[----:B------:R-:W-:Y:S02]  /*11f0*/  LOP3.LUT R22, R11, R3, RZ, 0x3c, !PT ;  /* 0x000000030b167212 */ /* 0x000fe400078e3cff */
[----:B------:R-:W-:-:S02]  /*1200*/  ISETP.GT.U32.AND P4, PT, R5, -0x1, PT ;  /* 0xffffffff0500780c */ /* 0x000fc40003f84070 */
[----:B------:R-:W-:Y:S02]  /*1210*/  SEL R5, R2, RZ, !P0 ;  /* 0x000000ff02057207 */ /* 0x000fe40004000000 */
[----:B------:R-:W-:Y:S02]  /*1220*/  ISETP.GT.AND.EX P6, PT, R22, -0x1, PT, P6 ;  /* 0xffffffff1600780c */ /* 0x000fe40003fc4360 */
[----:B------:R-:W-:Y:S02]  /*1230*/  IADD3 R8, P2, R8, R5, RZ ;  /* 0x0000000508087210 */ /* 0x000fe40007f5e0ff */
[-C--:B------:R-:W-:Y:S02]  /*1240*/  LOP3.LUT R5, R6, R2.reuse, RZ, 0x3c, !PT ;  /* 0x0000000206057212 */ /* 0x080fe400078e3cff */
[----:B------:R-:W-:Y:S02]  /*1250*/  ISETP.EQ.OR.EX P6, PT, R11, RZ, P6, P3 ;  /* 0x000000ff0b00720c */ /* 0x000fe400037c2730 */
[----:B------:R-:W-:-:S02]  /*1260*/  LOP3.LUT R0, R12, R2, RZ, 0x3c, !PT ;  /* 0x000000020c007212 */ /* 0x000fc400078e3cff */
[----:B------:R-:W-:Y:S02]  /*1270*/  SEL R23, R3, RZ, !P0 ;  /* 0x000000ff03177207 */ /* 0x000fe40004000000 */
[----:B------:R-:W-:Y:S02]  /*1280*/  ISETP.GT.U32.AND P3, PT, R5, -0x1, PT ;  /* 0xffffffff0500780c */ /* 0x000fe40003f64070 */
[----:B------:R-:W-:Y:S01]  /*1290*/  SEL R5, R2, RZ, !P6 ;  /* 0x000000ff02057207 */ /* 0x000fe20007000000 */
[----:B------:R-:W-:Y:S01]  /*12a0*/  IMAD.X R9, R9, 0x1, R23, P2 ;  /* 0x0000000109097824 */ /* 0x000fe200010e0617 */
[----:B------:R-:W-:Y:S02]  /*12b0*/  ISETP.GT.U32.AND P5, PT, R0, -0x1, PT ;  /* 0xffffffff0000780c */ /* 0x000fe40003fa4070 */
[----:B------:R-:W-:Y:S02]  /*12c0*/  LOP3.LUT R0, R16, R2, RZ, 0x3c, !PT ;  /* 0x0000000210007212 */ /* 0x000fe400078e3cff */
[----:B------:R-:W-:-:S02]  /*12d0*/  SEL R23, R3, RZ, !P6 ;  /* 0x000000ff03177207 */ /* 0x000fc40007000000 */
[----:B------:R-:W-:Y:S02]  /*12e0*/  IADD3 R10, P6, R10, R5, RZ ;  /* 0x000000050a0a7210 */ /* 0x000fe40007fde0ff */
[----:B------:R-:W-:Y:S02]  /*12f0*/  ISETP.GT.U32.AND P1, PT, R0, -0x1, PT ;  /* 0xffffffff0000780c */ /* 0x000fe40003f24070 */
[----:B------:R-:W-:Y:S01]  /*1300*/  LOP3.LUT R22, R13, R3, RZ, 0x3c, !PT ;  /* 0x000000030d167212 */ /* 0x000fe200078e3cff */
[----:B------:R-:W-:Y:S01]  /*1310*/  IMAD.X R11, R11, 0x1, R23, P6 ;  /* 0x000000010b0b7824 */ /* 0x000fe200030e0617 */
[----:B------:R-:W-:Y:S02]  /*1320*/  LOP3.LUT R0, R18, R2, RZ, 0x3c, !PT ;  /* 0x0000000212007212 */ /* 0x000fe400078e3cff */
[----:B------:R-:W-:Y:S02]  /*1330*/  ISETP.GT.AND.EX P5, PT, R22, -0x1, PT, P5 ;  /* 0xffffffff1600780c */ /* 0x000fe40003fa4350 */
[----:B------:R-:W-:-:S02]  /*1340*/  ISETP.EQ.U32.AND P6, PT, R12, RZ, PT ;  /* 0x000000ff0c00720c */ /* 0x000fc40003fc2070 */
[----:B------:R-:W-:Y:S02]  /*1350*/  ISETP.GT.U32.AND P0, PT, R0, -0x1, PT ;  /* 0xffffffff0000780c */ /* 0x000fe40003f04070 */
[----:B------:R-:W-:Y:S02]  /*1360*/  LOP3.LUT R5, R15, R3, RZ, 0x3c, !PT ;  /* 0x000000030f057212 */ /* 0x000fe400078e3cff */
[----:B------:R-:W-:Y:S02]  /*1370*/  LOP3.LUT R0, R20, R2, RZ, 0x3c, !PT ;  /* 0x0000000214007212 */ /* 0x000fe400078e3cff */
[----:B------:R-:W-:Y:S02]  /*1380*/  ISETP.EQ.OR.EX P5, PT, R13, RZ, P5, P6 ;  /* 0x000000ff0d00720c */ /* 0x000fe40002fa2760 */
[----:B------:R-:W-:Y:S02]  /*1390*/  ISETP.GT.AND.EX P4, PT, R5, -0x1, PT, P4 ;  /* 0xffffffff0500780c */ /* 0x000fe40003f84340 */
[----:B------:R-:W-:-:S02]  /*13a0*/  ISETP.EQ.U32.AND P6, PT, R14, RZ, PT ;  /* 0x000000ff0e00720c */ /* 0x000fc40003fc2070 */
[----:B------:R-:W-:Y:S02]  /*13b0*/  ISETP.GT.U32.AND P2, PT, R0, -0x1, PT ;  /* 0xffffffff0000780c */ /* 0x000fe40003f44070 */
[-C--:B------:R-:W-:Y:S02]  /*13c0*/  LOP3.LUT R0, R17, R3.reuse, RZ, 0x3c, !PT ;  /* 0x0000000311007212 */ /* 0x080fe400078e3cff */
[----:B------:R-:W-:Y:S02]  /*13d0*/  ISETP.EQ.OR.EX P4, PT, R15, RZ, P4, P6 ;  /* 0x000000ff0f00720c */ /* 0x000fe40002782760 */
[----:B------:R-:W-:Y:S02]  /*13e0*/  ISETP.GT.AND.EX P1, PT, R0, -0x1, PT, P1 ;  /* 0xffffffff0000780c */ /* 0x000fe40003f24310 */
[----:B------:R-:W-:Y:S02]  /*13f0*/  LOP3.LUT R0, R19, R3, RZ, 0x3c, !PT ;  /* 0x0000000313007212 */ /* 0x000fe400078e3cff */
[----:B------:R-:W-:-:S02]  /*1400*/  SEL R25, R2, RZ, !P5 ;  /* 0x000000ff02197207 */ /* 0x000fc40006800000 */
[----:B------:R-:W-:Y:S02]  /*1410*/  SEL R5, R2, RZ, !P4 ;  /* 0x000000ff02057207 */ /* 0x000fe40006000000 */
[----:B------:R-:W-:Y:S02]  /*1420*/  ISETP.GT.AND.EX P0, PT, R0, -0x1, PT, P0 ;  /* 0xffffffff0000780c */ /* 0x000fe40003f04300 */
[C---:B------:R-:W-:Y:S02]  /*1430*/  SEL R27, R3.reuse, RZ, !P5 ;  /* 0x000000ff031b7207 */ /* 0x040fe40006800000 */
[----:B------:R-:W-:Y:S02]  /*1440*/  SEL R23, R3, RZ, !P4 ;  /* 0x000000ff03177207 */ /* 0x000fe40006000000 */
[----:B------:R-:W-:Y:S02]  /*1450*/  IADD3 R12, P5, R12, R25, RZ ;  /* 0x000000190c0c7210 */ /* 0x000fe40007fbe0ff */
[----:B------:R-:W-:-:S02]  /*1460*/  IADD3 R0, P4, R14, R5, RZ ;  /* 0x000000050e007210 */ /* 0x000fc40007f9e0ff */
[----:B------:R-:W-:Y:S01]  /*1470*/  ISETP.EQ.U32.AND P6, PT, R16, RZ, PT ;  /* 0x000000ff1000720c */ /* 0x000fe20003fc2070 */
[----:B------:R-:W-:Y:S01]  /*1480*/  IMAD.X R13, R13, 0x1, R27, P5 ;  /* 0x000000010d0d7824 */ /* 0x000fe200028e061b */
[-C--:B------:R-:W-:Y:S01]  /*1490*/  LOP3.LUT R22, R21, R3.reuse, RZ, 0x3c, !PT ;  /* 0x0000000315167212 */ /* 0x080fe200078e3cff */
[----:B------:R-:W-:Y:S01]  /*14a0*/  IMAD.X R15, R15, 0x1, R23, P4 ;  /* 0x000000010f0f7824 */ /* 0x000fe200020e0617 */
[----:B------:R-:W-:Y:S01]  /*14b0*/  LOP3.LUT R24, R7, R3, RZ, 0x3c, !PT ;  /* 0x0000000307187212 */ /* 0x000fe200078e3cff */
[----:B------:R-:W-:Y:S01]  /*14c0*/  IMAD.U32 R23, RZ, RZ, UR5 ;  /* 0x00000005ff177e24 */ /* 0x000fe2000f8e00ff */
[----:B------:R-:W-:Y:S02]  /*14d0*/  ISETP.EQ.OR.EX P1, PT, R17, RZ, P1, P6 ;  /* 0x000000ff1100720c */ /* 0x000fe40000f22760 */
[----:B------:R-:W-:Y:S01]  /*14e0*/  ISETP.GT.AND.EX P2, PT, R22, -0x1, PT, P2 ;  /* 0xffffffff1600780c */ /* 0x000fe20003f44320 */
[----:B------:R-:W-:Y:S01]  /*14f0*/  IMAD.U32 R22, RZ, RZ, UR4 ;  /* 0x00000004ff167e24 */ /* 0x000fe2000f8e00ff */
[----:B------:R-:W-:-:S02]  /*1500*/  ISETP.EQ.U32.AND P6, PT, R20, RZ, PT ;  /* 0x000000ff1400720c */ /* 0x000fc40003fc2070 */
[----:B------:R-:W-:Y:S01]  /*1510*/  ISETP.GT.AND.EX P3, PT, R24, -0x1, PT, P3 ;  /* 0xffffffff1800780c */ /* 0x000fe20003f64330 */
[----:B------:R-:W-:Y:S01]  /*1520*/  IMAD.WIDE R4, R4, 0x10, R22 ;  /* 0x0000001004047825 */ /* 0x000fe200078e0216 */
[----:B------:R-:W-:Y:S02]  /*1530*/  ISETP.EQ.U32.AND P5, PT, R18, RZ, PT ;  /* 0x000000ff1200720c */ /* 0x000fe40003fa2070 */
[----:B------:R-:W-:Y:S02]  /*1540*/  ISETP.EQ.U32.AND P4, PT, R6, RZ, PT ;  /* 0x000000ff0600720c */ /* 0x000fe40003f82070 */
[----:B------:R-:W-:Y:S01]  /*1550*/  ISETP.EQ.OR.EX P2, PT, R21, RZ, P2, P6 ;  /* 0x000000ff1500720c */ /* 0x000fe20001742760 */
[----:B------:R0:W-:Y:S01]  /*1560*/  STG.E.128 desc[UR14][R4.64], R8 ;  /* 0x0000000804007986 */ /* 0x0001e2000c101d0e */
[----:B------:R-:W-:Y:S02]  /*1570*/  ISETP.EQ.OR.EX P0, PT, R19, RZ, P0, P5 ;  /* 0x000000ff1300720c */ /* 0x000fe40000702750 */
[----:B------:R-:W-:-:S02]  /*1580*/  ISETP.EQ.OR.EX P3, PT, R7, RZ, P3, P4 ;  /* 0x000000ff0700720c */ /* 0x000fc40001f62740 */
[C---:B------:R-:W-:Y:S02]  /*1590*/  SEL R23, R2.reuse, RZ, !P2 ;  /* 0x000000ff02177207 */ /* 0x040fe40005000000 */
[C---:B------:R-:W-:Y:S02]  /*15a0*/  SEL R29, R2.reuse, RZ, !P1 ;  /* 0x000000ff021d7207 */ /* 0x040fe40004800000 */
[C---:B------:R-:W-:Y:S02]  /*15b0*/  SEL R25, R2.reuse, RZ, !P0 ;  /* 0x000000ff02197207 */ /* 0x040fe40004000000 */
[----:B------:R-:W-:Y:S02]  /*15c0*/  SEL R33, R2, RZ, !P3 ;  /* 0x000000ff02217207 */ /* 0x000fe40005800000 */
[C---:B------:R-:W-:Y:S02]  /*15d0*/  SEL R31, R3.reuse, RZ, !P1 ;  /* 0x000000ff031f7207 */ /* 0x040fe40004800000 */
[----:B------:R-:W-:-:S02]  /*15e0*/  SEL R27, R3, RZ, !P0 ;  /* 0x000000ff031b7207 */ /* 0x000fc40004000000 */
[C---:B------:R-:W-:Y:S01]  /*15f0*/  SEL R35, R3.reuse, RZ, !P3 ;  /* 0x000000ff03237207 */ /* 0x040fe20005800000 */
[----:B0-----:R-:W-:Y:S01]  /*1600*/  IMAD.MOV.U32 R8, RZ, RZ, R12 ;  /* 0x000000ffff087224 */ /* 0x001fe200078e000c */
[----:B------:R-:W-:Y:S01]  /*1610*/  SEL R3, R3, RZ, !P2 ;  /* 0x000000ff03037207 */ /* 0x000fe20005000000 */
[----:B------:R-:W-:Y:S01]  /*1620*/  IMAD.MOV.U32 R9, RZ, RZ, R13 ;  /* 0x000000ffff097224 */ /* 0x000fe200078e000d */
[----:B------:R-:W-:Y:S01]  /*1630*/  IADD3 R2, P3, R20, R23, RZ ;  /* 0x0000001714027210 */ /* 0x000fe20007f7e0ff */
[----:B------:R-:W-:Y:S01]  /*1640*/  IMAD.MOV.U32 R10, RZ, RZ, R0 ;  /* 0x000000ffff0a7224 */ /* 0x000fe200078e0000 */
[----:B------:R-:W-:Y:S01]  /*1650*/  IADD3 R16, P1, R16, R29, RZ ;  /* 0x0000001d10107210 */ /* 0x000fe20007f3e0ff */
[----:B------:R-:W-:Y:S01]  /*1660*/  IMAD.MOV.U32 R11, RZ, RZ, R15 ;  /* 0x000000ffff0b7224 */ /* 0x000fe200078e000f */
[----:B------:R-:W-:Y:S01]  /*1670*/  IADD3 R14, P0, R18, R25, RZ ;  /* 0x00000019120e7210 */ /* 0x000fe20007f1e0ff */
[----:B------:R-:W-:Y:S01]  /*1680*/  IMAD.X R3, R21, 0x1, R3, P3 ;  /* 0x0000000115037824 */ /* 0x000fe200018e0603 */
[----:B------:R-:W-:Y:S01]  /*1690*/  IADD3 R6, P2, R6, R33, RZ ;  /* 0x0000002106067210 */ /* 0x000fe20007f5e0ff */
[----:B------:R-:W-:Y:S01]  /*16a0*/  IMAD.X R17, R17, 0x1, R31, P1 ;  /* 0x0000000111117824 */ /* 0x000fe200008e061f */
[----:B------:R0:W-:Y:S01]  /*16b0*/  STG.E.128 desc[UR14][R4.64+0x800], R8 ;  /* 0x0008000804007986 */ /* 0x0001e2000c101d0e */
[----:B------:R-:W-:-:S02]  /*16c0*/  IMAD.X R19, R19, 0x1, R27, P0 ;  /* 0x0000000113137824 */ /* 0x000fc400000e061b */
[----:B------:R-:W-:Y:S02]  /*16d0*/  IMAD.X R7, R7, 0x1, R35, P2 ;  /* 0x0000000107077824 */ /* 0x000fe400010e0623 */
[----:B------:R-:W-:Y:S02]  /*16e0*/  IMAD.MOV.U32 R12, RZ, RZ, R16 ;  /* 0x000000ffff0c7224 */ /* 0x000fe400078e0010 */
[----:B------:R-:W-:Y:S02]  /*16f0*/  IMAD.MOV.U32 R13, RZ, RZ, R17 ;  /* 0x000000ffff0d7224 */ /* 0x000fe400078e0011 */
[----:B------:R-:W-:-:S05]  /*1700*/  IMAD.MOV.U32 R15, RZ, RZ, R19 ;  /* 0x000000ffff0f7224 */ /* 0x000fca00078e0013 */
[----:B------:R-:W-:Y:S01]  /*1710*/  STG.E.128 desc[UR14][R4.64+0x1000], R12 ;  /* 0x0010000c04007986 */ /* 0x000fe2000c101d0e */
[----:B0-----:R-:W-:Y:S01]  /*1720*/  IMAD.MOV.U32 R10, RZ, RZ, R6 ;  /* 0x000000ffff0a7224 */ /* 0x001fe200078e0006 */
[----:B------:R-:W-:Y:S01]  /*1730*/  MOV R9, R3 ;  /* 0x0000000300097202 */ /* 0x000fe20000000f00 */
[----:B------:R-:W-:Y:S02]  /*1740*/  IMAD.MOV.U32 R11, RZ, RZ, R7 ;  /* 0x000000ffff0b7224 */ /* 0x000fe400078e0007 */
[----:B------:R-:W-:-:S05]  /*1750*/  IMAD.MOV.U32 R8, RZ, RZ, R2 ;  /* 0x000000ffff087224 */ /* 0x000fca00078e0002 */
[----:B------:R-:W-:Y:S01]  /*1760*/  STG.E.128 desc[UR14][R4.64+0x1800], R8 ;  /* 0x0018000804007986 */ /* 0x000fe2000c101d0e */
[----:B------:R-:W-:Y:S05]  /*1770*/  EXIT ;  /* 0x000000000000794d */ /* 0x000fea0003800000 */
.L_x_49296:
        /* <DEDUP_REMOVED lines=37> */
[----:B-1----:R-:W-:Y:S01]  /*19d0*/  @!P0 IMAD.WIDE.U32 R32, R21, 0x8, R10 ;  /* 0x0000000815208825 */ /* 0x002fe200078e000a */
[----:B------:R-:W-:Y:S02]  /*19e0*/  CS2R R16, SRZ ;  /* 0x0000000000107805 */ /* 0x000fe4000001ff00 */
[----:B------:R-:W-:Y:S01]  /*19f0*/  CS2R R20, SRZ ;  /* 0x0000000000147805 */ /* 0x000fe2000001ff00 */
[----:B--2---:R-:W-:Y:S01]  /*1a00*/  @!P5 IMAD.WIDE.U32 R28, R29, 0x8, R14 ;  /* 0x000000081d1cd825 */ /* 0x004fe200078e000e */
[----:B------:R-:W-:Y:S02]  /*1a10*/  CS2R R14, SRZ ;  /* 0x00000000000e7805 */ /* 0x000fe4000001ff00 */
[----:B------:R1:W5:Y:S01]  /*1a20*/  @!P4 LDG.E.64 R16, desc[UR14][R30.64] ;  /* 0x0000000e1e10c981 */ /* 0x000362000c1e1b00 */
[----:B----4-:R-:W-:Y:S01]  /*1a30*/  @!P3 IMAD.WIDE.U32 R2, R23, 0x8, R2 ;  /* 0x000000081702b825 */ /* 0x010fe200078e0002 */
[----:B------:R-:W-:-:S02]  /*1a40*/  CS2R R22, SRZ ;  /* 0x0000000000167805 */ /* 0x000fc4000001ff00 */
[----:B------:R1:W5:Y:S01]  /*1a50*/  @!P5 LDG.E.64 R14, desc[UR14][R28.64] ;  /* 0x0000000e1c0ed981 */ /* 0x000362000c1e1b00 */
[----:B0-----:R-:W-:Y:S01]  /*1a60*/  @!P2 IMAD.WIDE.U32 R24, R19, 0x8, R24 ;  /* 0x000000081318a825 */ /* 0x001fe200078e0018 */
[----:B------:R-:W-:Y:S02]  /*1a70*/  CS2R R18, SRZ ;  /* 0x0000000000127805 */ /* 0x000fe4000001ff00 */
[----:B------:R1:W5:Y:S01]  /*1a80*/  @!P0 LDG.E.64 R22, desc[UR14][R32.64] ;  /* 0x0000000e20168981 */ /* 0x000362000c1e1b00 */
[----:B------:R-:W-:Y:S01]  /*1a90*/  @!P1 IMAD.WIDE.U32 R10, R5, 0x8, R6 ;  /* 0x00000008050a9825 */ /* 0x000fe200078e0006 */
[----:B------:R-:W-:Y:S02]  /*1aa0*/  CS2R R6, SRZ ;  /* 0x0000000000067805 */ /* 0x000fe4000001ff00 */
[----:B------:R1:W5:Y:S01]  /*1ab0*/  @!P3 LDG.E.64 R18, desc[UR14][R2.64] ;  /* 0x0000000e0212b981 */ /* 0x000362000c1e1b00 */
[----:B------:R-:W-:Y:S01]  /*1ac0*/  @!P6 IMAD.WIDE.U32 R26, R27, 0x8, R8 ;  /* 0x000000081b1ae825 */ /* 0x000fe200078e0008 */
[----:B------:R-:W-:-:S02]  /*1ad0*/  CS2R R8, SRZ ;  /* 0x0000000000087805 */ /* 0x000fc4000001ff00 */
[----:B------:R1:W5:Y:S04]  /*1ae0*/  @!P2 LDG.E.64 R20, desc[UR14][R24.64] ;  /* 0x0000000e1814a981 */ /* 0x000368000c1e1b00 */
[----:B------:R1:W5:Y:S04]  /*1af0*/  @!P6 LDG.E.64 R8, desc[UR14][R26.64] ;  /* 0x0000000e1a08e981 */ /* 0x000368000c1e1b00 */
[----:B------:R1:W5:Y:S01]  /*1b00*/  @!P1 LDG.E.64 R6, desc[UR14][R10.64] ;  /* 0x0000000e0a069981 */ /* 0x000362000c1e1b00 */
[----:B------:R-:W-:Y:S04]  /*1b10*/  BSSY B0, `(.L_x_49321) ;  /* 0x000002b000007945 */ /* 0x000fe80003800000 */
[----:B------:R-:W-:Y:S05]  /*1b20*/  @P1 BRA `(.L_x_49322) ;  /* 0x0000000000a41947 */ /* 0x000fea0003800000 */
[----:B------:R-:W-:Y:S01]  /*1b30*/  ULDC UR4, c[0x0][0x224] ;  /* 0x0000890000047ab9 */ /* 0x000fe20000000800 */
[----:B------:R-:W-:Y:S01]  /*1b40*/  BSSY B1, `(.L_x_49323) ;  /* 0x000001c000017945 */ /* 0x000fe20003800000 */
[----:B-----5:R-:W-:-:S04]  /*1b50*/  LOP3.LUT R0, R7, UR4, RZ, 0xfc, !PT ;  /* 0x0000000407007c12 */ /* 0x020fc8000f8efcff */
[----:B------:R-:W-:-:S13]  /*1b60*/  ISETP.NE.U32.AND P0, PT, R0, RZ, PT ;  /* 0x000000ff0000720c */ /* 0x000fda0003f05070 */
[----:B------:R-:W-:Y:S05]  /*1b70*/  @!P0 BRA `(.L_x_49324) ;  /* 0x0000000000148947 */ /* 0x000fea0003800000 */
[----:B-1----:R-:W-:Y:S01]  /*1b80*/  IMAD.MOV.U32 R2, RZ, RZ, R6 ;  /* 0x000000ffff027224 */ /* 0x002fe200078e0006 */
[----:B------:R-:W-:Y:S01]  /*1b90*/  MOV R0, 0x1bc0 ;  /* 0x00001bc000007802 */ /* 0x000fe20000000f00 */
[----:B------:R-:W-:-:S07]  /*1ba0*/  IMAD.MOV.U32 R5, RZ, RZ, R7 ;  /* 0x000000ffff057224 */ /* 0x000fce00078e0007 */
[----:B------:R-:W-:Y:S05]  /*1bb0*/  CALL.REL.NOINC `($__internal_53_$__cuda_sm20_rem_s64) ;  /* 0x0000001800807944 */ /* 0x000fea0003c00000 */
[----:B------:R-:W-:Y:S05]  /*1bc0*/  BRA `(.L_x_49325) ;  /* 0x00000000004c7947 */ /* 0x000fea0003800000 */
.L_x_49324:
[----:B------:R-:W-:Y:S02]  /*1bd0*/  ULDC UR4, c[0x0][0x220] ;  /* 0x0000880000047ab9 */ /* 0x000fe40000000800 */
[----:B------:R-:W0:Y:S01]  /*1be0*/  I2F.U32.RP R5, UR4 ;  /* 0x0000000400057d06 */ /* 0x000e220008209000 */
[----:B------:R-:W-:-:S07]  /*1bf0*/  ISETP.NE.U32.AND P2, PT, RZ, UR4, PT ;  /* 0x00000004ff007c0c */ /* 0x000fce000bf45070 */
[----:B0-----:R-:W1:Y:S02]  /*1c00*/  MUFU.RCP R5, R5 ;  /* 0x0000000500057308 */ /* 0x001e640000001000 */
[----:B-1----:R-:W-:-:S06]  /*1c10*/  VIADD R2, R5, 0xffffffe ;  /* 0x0ffffffe05027836 */ /* 0x002fcc0000000000 */
[----:B------:R0:W1:Y:S02]  /*1c20*/  F2I.FTZ.U32.TRUNC.NTZ R3, R2 ;  /* 0x0000000200037305 */ /* 0x000064000021f000 */
[----:B0-----:R-:W-:Y:S02]  /*1c30*/  IMAD.MOV.U32 R2, RZ, RZ, RZ ;  /* 0x000000ffff027224 */ /* 0x001fe400078e00ff */
[----:B-1----:R-:W-:-:S04]  /*1c40*/  IMAD.MOV R7, RZ, RZ, -R3 ;  /* 0x000000ffff077224 */ /* 0x002fc800078e0a03 */
        /* <DEDUP_REMOVED lines=11> */
.L_x_49325:
[----:B------:R-:W-:Y:S05]  /*1d00*/  BSYNC B1 ;  /* 0x0000000000017941 */ /* 0x000fea0003800000 */
.L_x_49323:
        /* <DEDUP_REMOVED lines=10> */
[----:B------:R-:W-:-:S09]  /*1db0*/  IADD3.X R11, R7, R11, RZ, P2, !PT ;  /* 0x0000000b070b7210 */ /* 0x000fd200017fe4ff */
.L_x_49322:
[----:B------:R-:W-:Y:S05]  /*1dc0*/  BSYNC B0 ;  /* 0x0000000000007941 */ /* 0x000fea0003800000 */
.L_x_49321:
[----:B------:R-:W-:Y:S01]  /*1dd0*/  VIADD R0, R4, 0x80 ;  /* 0x0000008004007836 */ /* 0x000fe20000000000 */
[----:B------:R-:W-:Y:S04]  /*1de0*/  BSSY B0, `(.L_x_49326) ;  /* 0x000002c000007945 */ /* 0x000fe80003800000 */
[----:B------:R-:W-:-:S13]  /*1df0*/  ISETP.GE.AND P0, PT, R0, UR7, PT ;  /* 0x0000000700007c0c */ /* 0x000fda000bf06270 */
        /* <DEDUP_REMOVED lines=11> */
.L_x_49329:
        /* <DEDUP_REMOVED lines=19> */
.L_x_49330:
[----:B------:R-:W-:Y:S05]  /*1fe0*/  BSYNC B1 ;  /* 0x0000000000017941 */ /* 0x000fea0003800000 */
.L_x_49328:
        /* <DEDUP_REMOVED lines=11> */
.L_x_49327:
[----:B------:R-:W-:Y:S05]  /*20a0*/  BSYNC B0 ;  /* 0x0000000000007941 */ /* 0x000fea0003800000 */
.L_x_49326:
        /* <DEDUP_REMOVED lines=14> */
.L_x_49334:
        /* <DEDUP_REMOVED lines=19> */
.L_x_49335:
[----:B------:R-:W-:Y:S05]  /*22c0*/  BSYNC B1 ;  /* 0x0000000000017941 */ /* 0x000fea0003800000 */
.L_x_49333:
        /* <DEDUP_REMOVED lines=11> */
.L_x_49332:
[----:B------:R-:W-:Y:S05]  /*2380*/  BSYNC B0 ;  /* 0x0000000000007941 */ /* 0x000fea0003800000 */
.L_x_49331:
        /* <DEDUP_REMOVED lines=14> */
.L_x_49339:
[----:B------:R-:W-:Y:S02]  /*2470*/  ULDC UR4, c[0x0][0x220] ;  /* 0x0000880000047ab9 */ /* 0x000fe40000000800 */
[----:B------:R-:W0:Y:S01]  /*2480*/  I2F.U32.RP R5, UR4 ;  /* 0x0000000400057d06 */ /* 0x000e220008209000 */
[----:B------:R-:W-:-:S07]  /*2490*/  ISETP.NE.U32.AND P2, PT, RZ, UR4, PT ;  /* 0x00000004ff007c0c */ /* 0x000fce000bf45070 */
[----:B0-----:R-:W1:Y:S02]  /*24a0*/  MUFU.RCP R5, R5 ;  /* 0x0000000500057308 */ /* 0x001e640000001000 */
[----:B-1----:R-:W-:-:S06]  /*24b0*/  IADD3 R2, R5, 0xffffffe, RZ ;  /* 0x0ffffffe05027810 */ /* 0x002fcc0007ffe0ff */
        /* <DEDUP_REMOVED lines=14> */
.L_x_49340:
[----:B------:R-:W-:Y:S05]  /*25a0*/  BSYNC B1 ;  /* 0x0000000000017941 */ /* 0x000fea0003800000 */
.L_x_49338:
        /* <DEDUP_REMOVED lines=11> */
.L_x_49337:
[----:B------:R-:W-:Y:S05]  /*2660*/  BSYNC B0 ;  /* 0x0000000000007941 */ /* 0x000fea0003800000 */
.L_x_49336:
        /* <DEDUP_REMOVED lines=14> */
.L_x_49344:
        /* <DEDUP_REMOVED lines=19> */
.L_x_49345:
[----:B------:R-:W-:Y:S05]  /*2880*/  BSYNC B1 ;  /* 0x0000000000017941 */ /* 0x000fea0003800000 */
.L_x_49343:
        /* <DEDUP_REMOVED lines=11> */
.L_x_49342:
[----:B------:R-:W-:Y:S05]  /*2940*/  BSYNC B0 ;  /* 0x0000000000007941 */ /* 0x000fea0003800000 */
.L_x_49341:
        /* <DEDUP_REMOVED lines=14> */
.L_x_49349:
        /* <DEDUP_REMOVED lines=15> */
[----:B------:R-:W-:-:S04]  /*2b20*/  @P0 IADD3 R6, R6, -UR4, RZ ;  /* 0x8000000406060c10 */ /* 0x000fc8000fffe0ff */
[----:B------:R-:W-:-:S13]  /*2b30*/  ISETP.GE.U32.AND P0, PT, R6, UR4, PT ;  /* 0x0000000406007c0c */ /* 0x000fda000bf06070 */
[----:B------:R-:W-:Y:S01]  /*2b40*/  @P0 VIADD R6, R6, -UR4 ;  /* 0x8000000406060c36 */ /* 0x000fe20008000000 */
[----:B------:R-:W-:-:S07]  /*2b50*/  @!P2 LOP3.LUT R6, RZ, UR4, RZ, 0x33, !PT ;  /* 0x00000004ff06ac12 */ /* 0x000fce000f8e33ff */
.L_x_49350:
[----:B------:R-:W-:Y:S05]  /*2b60*/  BSYNC B1 ;  /* 0x0000000000017941 */ /* 0x000fea0003800000 */
.L_x_49348:
        /* <DEDUP_REMOVED lines=11> */
.L_x_49347:
[----:B------:R-:W-:Y:S05]  /*2c20*/  BSYNC B0 ;  /* 0x0000000000007941 */ /* 0x000fea0003800000 */
.L_x_49346:
        /* <DEDUP_REMOVED lines=14> */
.L_x_49354:
        /* <DEDUP_REMOVED lines=19> */
.L_x_49355:
[----:B------:R-:W-:Y:S05]  /*2e40*/  BSYNC B1 ;  /* 0x0000000000017941 */ /* 0x000fea0003800000 */
.L_x_49353:
        /* <DEDUP_REMOVED lines=11> */
.L_x_49352:
[----:B------:R-:W-:Y:S05]  /*2f00*/  BSYNC B0 ;  /* 0x0000000000007941 */ /* 0x000fea0003800000 */
.L_x_49351:
        /* <DEDUP_REMOVED lines=14> */
.L_x_49359:
        /* <DEDUP_REMOVED lines=19> */
.L_x_49360:
[----:B------:R-:W-:Y:S05]  /*3120*/  BSYNC B1 ;  /* 0x0000000000017941 */ /* 0x000fea0003800000 */
.L_x_49358:
        /* <DEDUP_REMOVED lines=11> */
.L_x_49357:
[----:B------:R-:W-:Y:S05]  /*31e0*/  BSYNC B0 ;  /* 0x0000000000007941 */ /* 0x000fea0003800000 */
.L_x_49356:
[----:B-----5:R-:W0:Y:S01]  /*31f0*/  @!P1 S2R R6, SR_TID.X ;  /* 0x0000000000069919 */ /* 0x020e220000002100 */
[----:B-1----:R-:W1:Y:S01]  /*3200*/  @!P1 LDC.64 R2, c[0x0][0x228] ;  /* 0x00008a00ff029b82 */ /* 0x002e620000000a00 */
        /* <DEDUP_REMOVED lines=20> */
.L_x_49363:
[----:B------:R-:W-:-:S13]  /*3350*/  ISETP.GE.AND P0, PT, R4, UR7, PT ;  /* 0x0000000704007c0c */ /* 0x000fda000bf06270 */
[----:B------:R-:W-:Y:S05]  /*3360*/  @P0 BRA `(.L_x_49365) ;  /* 0x0000000000300947 */ /* 0x000fea0003800000 */
[----:B01----:R-:W0:Y:S01]  /*3370*/  LDC.64 R2, c[0x0][0x228] ;  /* 0x00008a00ff027b82 */ /* 0x003e220000000a00 */
[C---:B------:R-:W-:Y:S02]  /*3380*/  VIADD R7, R4.reuse, UR6 ;  /* 0x0000000604077c36 */ /* 0x040fe40008000000 */
[----:B------:R-:W-:Y:S02]  /*3390*/  VIADD R4, R4, 0x80 ;  /* 0x0000008004047836 */ /* 0x000fe40000000000 */
[----:B0-----:R-:W-:-:S05]  /*33a0*/  IMAD.WIDE.U32 R2, R7, 0x8, R2 ;  /* 0x0000000807027825 */ /* 0x001fca00078e0002 */
[----:B------:R1:W-:Y:S02]  /*33b0*/  STG.E.64 desc[UR14][R2.64], R16 ;  /* 0x0000001002007986 */ /* 0x0003e4000c101b0e */
.L_x_49364:
[----:B------:R-:W-:-:S13]  /*33c0*/  ISETP.GE.AND P0, PT, R4, UR7, PT ;  /* 0x0000000704007c0c */ /* 0x000fda000bf06270 */
[----:B------:R-:W-:Y:S05]  /*33d0*/  @P0 BRA `(.L_x_49366) ;  /* 0x0000000000340947 */ /* 0x000fea0003800000 */
[----:B01----:R-:W0:Y:S01]  /*33e0*/  LDC.64 R2, c[0x0][0x228] ;  /* 0x00008a00ff027b82 */ /* 0x003e220000000a00 */
[C---:B------:R-:W-:Y:S02]  /*33f0*/  VIADD R7, R4.reuse, UR6 ;  /* 0x0000000604077c36 */ /* 0x040fe40008000000 */
[----:B------:R-:W-:Y:S02]  /*3400*/  VIADD R4, R4, 0x80 ;  /* 0x0000008004047836 */ /* 0x000fe40000000000 */
[----:B0-----:R-:W-:-:S05]  /*3410*/  IMAD.WIDE.U32 R2, R7, 0x8, R2 ;  /* 0x0000000807027825 */ /* 0x001fca00078e0002 */
[----:B------:R2:W-:Y:S02]  /*3420*/  STG.E.64 desc[UR14][R2.64], R18 ;  /* 0x0000001202007986 */ /* 0x0005e4000c101b0e */
.L_x_49365:
        /* <DEDUP_REMOVED lines=8> */
.L_x_49366:
[----:B------:R-:W-:Y:S05]  /*34b0*/  BSYNC B1 ;  /* 0x0000000000017941 */ /* 0x000fea0003800000 */
.L_x_49362:
[----:B------:R-:W-:-:S13]  /*34c0*/  ISETP.GE.AND P0, PT, R4, UR7, PT ;  /* 0x0000000704007c0c */ /* 0x000fda000bf06270 */
[----:B012---:R-:W0:Y:S01]  /*34d0*/  @!P0 LDC.64 R2, c[0x0][0x228] ;  /* 0x00008a00ff028b82 */ /* 0x007e220000000a00 */
[C---:B------:R-:W-:Y:S02]  /*34e0*/  @!P0 VIADD R7, R4.reuse, UR6 ;  /* 0x0000000604078c36 */ /* 0x040fe40008000000 */
[----:B------:R-:W-:Y:S02]  /*34f0*/  @!P0 VIADD R4, R4, 0x80 ;  /* 0x0000008004048836 */ /* 0x000fe40000000000 */
[----:B0-----:R-:W-:-:S05]  /*3500*/  @!P0 IMAD.WIDE.U32 R2, R7, 0x8, R2 ;  /* 0x0000000807028825 */ /* 0x001fca00078e0002 */
[----:B------:R3:W-:Y:S02]  /*3510*/  @!P0 STG.E.64 desc[UR14][R2.64], R22 ;  /* 0x0000001602008986 */ /* 0x0007e4000c101b0e */
.L_x_49367:
[----:B------:R-:W-:Y:S05]  /*3520*/  BSYNC B0 ;  /* 0x0000000000007941 */ /* 0x000fea0003800000 */
.L_x_49361:
[----:B------:R-:W-:Y:S05]  /*3530*/  WARPSYNC.ALL ;  /* 0x0000000000007948 */ /* 0x000fea0003800000 */
[----:B------:R-:W-:-:S13]  /*3540*/  ISETP.GE.AND P0, PT, R4, UR7, PT ;  /* 0x0000000704007c0c */ /* 0x000fda000bf06270 */
[----:B------:R-:W-:Y:S05]  /*3550*/  @P0 EXIT ;  /* 0x000000000000094d */ /* 0x000fea0003800000 */
[----:B0123--:R-:W0:Y:S01]  /*3560*/  LDC.64 R2, c[0x0][0x228] ;  /* 0x00008a00ff027b82 */ /* 0x00fe220000000a00 */
[----:B------:R-:W-:Y:S02]  /*3570*/  VIADD R7, R4, UR6 ;  /* 0x0000000604077c36 */ /* 0x000fe40008000000 */
[----:B------:R-:W-:Y:S02]  /*3580*/  IMAD.MOV.U32 R4, RZ, RZ, R0 ;  /* 0x000000ffff047224 */ /* 0x000fe400078e0000 */
[----:B0-----:R-:W-:-:S05]  /*3590*/  IMAD.WIDE.U32 R2, R7, 0x8, R2 ;  /* 0x0000000807027825 */ /* 0x001fca00078e0002 */
[----:B------:R-:W-:Y:S01]  /*35a0*/  STG.E.64 desc[UR14][R2.64], R4 ;  /* 0x0000000402007986 */ /* 0x000fe2000c101b0e */
[----:B------:R-:W-:Y:S05]  /*35b0*/  EXIT ;  /* 0x000000000000794d */ /* 0x000fea0003800000 */
        .weak           $__internal_53_$__cuda_sm20_rem_s64
        .type           $__internal_53_$__cuda_sm20_rem_s64,@function
        .size           $__internal_53_$__cuda_sm20_rem_s64,(.L_x_57266 - $__internal_53_$__cuda_sm20_rem_s64)
$__internal_53_$__cuda_sm20_rem_s64:
        /* <DEDUP_REMOVED lines=9> */
[----:B0-----:R-:W-:-:S06]  /*3650*/  VIADD R3, R3, 0x1ffffffe ;  /* 0x1ffffffe03037836 */ /* 0x001fcc0000000000 */
[----:B------:R0:W1:Y:S02]  /*3660*/  F2I.U64.TRUNC R24, R3 ;  /* 0x0000000300187311 */ /* 0x000064000020d800 */
[----:B0-----:R-:W-:-:S04]  /*3670*/  IADD3 R3, P0, RZ, -R2, RZ ;  /* 0x80000002ff037210 */ /* 0x001fc80007f1e0ff */
[----:B------:R-:W-:Y:S01]  /*3680*/  SEL R3, R3, R2, !P2 ;  /* 0x0000000203037207 */ /* 0x000fe20005000000 */
[----:B------:R-:W-:Y:S01]  /*3690*/  IMAD.X R2, RZ, RZ, ~R5, P0 ;  /* 0x000000ffff027224 */ /* 0x000fe200000e0e05 */
[----:B-1----:R-:W-:Y:S02]  /*36a0*/  R2UR UR8, R24 ;  /* 0x00000000180872ca */ /* 0x002fe400000e0000 */
[----:B------:R-:W-:Y:S02]  /*36b0*/  R2UR UR9, R25 ;  /* 0x00000000190972ca */ /* 0x000fe400000e0000 */
[----:B------:R-:W-:-:S09]  /*36c0*/  SEL R2, R2, R5, !P2 ;  /* 0x0000000502027207 */ /* 0x000fd20005000000 */
        /* <DEDUP_REMOVED lines=33> */
[----:B------:R-:W-:Y:S02]  /*38e0*/  IMAD R7, R2, UR12, RZ ;  /* 0x0000000c02077c24 */ /* 0x000fe4000f8e02ff */
[----:B------:R-:W-:-:S03]  /*38f0*/  IMAD.X R5, RZ, RZ, R5, P0 ;  /* 0x000000ffff057224 */ /* 0x000fc600000e0605 */
        /* <DEDUP_REMOVED lines=29> */
[----:B------:R-:W-:Y:S06]  /*3ad0*/  RET.REL.NODEC R2 `(_ZN2at6native29vectorized_elementwise_kernelILi2ENS0_13BUnaryFunctorIlllZZZNS0_21remainder_kernel_cudaERNS_18TensorIteratorBaseEENKUlvE_clEvENKUlvE2_clEvEUlllE_EESt5arrayIPcLm2EEEEviT0_T1_) ;  /* 0xffffffc402487950 */ /* 0x000fec0003c3ffff */
.L_x_49368:
        /* <DEDUP_REMOVED lines=10> */
.L_x_57266:


//--------------------- .text._ZN2at6native29vectorized_elementwise_kernelILi4ENS0_13BUnaryFunctorIlllZZZNS0_21remainder_kernel_cudaERNS_18TensorIteratorBaseEENKUlvE_clEvENKUlvE2_clEvEUlllE_EESt5arrayIPcLm2EEEEviT0_T1_ --------------------------
	.section	.text._ZN2at6native29vectorized_elementwise_kernelILi4ENS0_13BUnaryFunctorIlllZZZNS0_21remainder_kernel_cudaERNS_18TensorIteratorBaseEENKUlvE_clEvENKUlvE2_clEvEUlllE_EESt5arrayIPcLm2EEEEviT0_T1_,"ax",@progbits
	.align	128
        .global         _ZN2at6native29vectorized_elementwise_kernelILi4ENS0_13BUnaryFunctorIlllZZZNS0_21remainder_kernel_cudaERNS_18TensorIteratorBaseEENKUlvE_clEvENKUlvE2_clEvEUlllE_EESt5arrayIPcLm2EEEEviT0_T1_
        .type           _ZN2at6native29vectorized_elementwise_kernelILi4ENS0_13BUnaryFunctorIlllZZZNS0_21remainder_kernel_cudaERNS_18TensorIteratorBaseEENKUlvE_clEvENKUlvE2_clEvEUlllE_EESt5arrayIPcLm2EEEEviT0_T1_,@function
        .size           _ZN2at6native29vectorized_elementwise_kernelILi4ENS0_13BUnaryFunctorIlllZZZNS0_21remainder_kernel_cudaERNS_18TensorIteratorBaseEENKUlvE_clEvENKUlvE2_clEvEUlllE_EESt5arrayIPcLm2EEEEviT0_T1_,(.L_x_57267 - _ZN2at6native29vectorized_elementwise_kernelILi4ENS0_13BUnaryFunctorIlllZZZNS0_21remainder_kernel_cudaERNS_18TensorIteratorBaseEENKUlvE_clEvENKUlvE2_clEvEUlllE_EESt5arrayIPcLm2EEEEviT0_T1_)
        .other          _ZN2at6native29vectorized_elementwise_kernelILi4ENS0_13BUnaryFunctorIlllZZZNS0_21remainder_kernel_cudaERNS_18TensorIteratorBaseEENKUlvE_clEvENKUlvE2_clEvEUlllE_EESt5arrayIPcLm2EEEEviT0_T1_,@"STO_CUDA_ENTRY STV_DEFAULT"
_ZN2at6native29vectorized_elementwise_kernelILi4ENS0_13BUnaryFunctorIlllZZZNS0_21remainder_kernel_cudaERNS_18TensorIteratorBaseEENKUlvE_clEvENKUlvE2_clEvEUlllE_EESt5arrayIPcLm2EEEEviT0_T1_:
.text._ZN2at6native29vectorized_elementwise_kernelILi4ENS0_13BUnaryFunctorIlllZZZNS0_21remainder_kernel_cudaERNS_18TensorIteratorBaseEENKUlvE_clEvENKUlvE2_clEvEUlllE_EESt5arrayIPcLm2EEEEviT0_T1_:
        /* <DEDUP_REMOVED lines=28> */
[----:B-----5:R-:W-:Y:S05]  /*01c0*/  CALL.REL.NOINC `($__internal_54_$__cuda_sm20_rem_s64) ;  /* 0x0000003000fc7944 */ /* 0x020fea0003c00000 */
[----:B------:R-:W-:Y:S02]  /*01d0*/  IMAD.MOV.U32 R8, RZ, RZ, R6 ;  /* 0x000000ffff087224 */ /* 0x000fe400078e0006 */
[----:B------:R-:W-:Y:S01]  /*01e0*/  IMAD.MOV.U32 R9, RZ, RZ, R7 ;  /* 0x000000ffff097224 */ /* 0x000fe200078e0007 */
[----:B------:R-:W-:Y:S06]  /*01f0*/  BRA `(.L_x_49372) ;  /* 0x00000000004c7947 */ /* 0x000fec0003800000 */
.L_x_49371:
        /* <DEDUP_REMOVED lines=19> */
.L_x_49372:
[----:B------:R-:W-:Y:S05]  /*0330*/  BSYNC B0 ;  /* 0x0000000000007941 */ /* 0x000fea0003800000 */
.L_x_49370:
        /* <DEDUP_REMOVED lines=8> */
[----:B-----5:R-:W-:Y:S05]  /*03c0*/  CALL.REL.NOINC `($__internal_54_$__cuda_sm20_rem_s64) ;  /* 0x00000030007c7944 */ /* 0x020fea0003c00000 */
[----:B------:R-:W-:Y:S02]  /*03d0*/  IMAD.MOV.U32 R10, RZ, RZ, R6 ;  /* 0x000000ffff0a7224 */ /* 0x000fe400078e0006 */
[----:B------:R-:W-:Y:S01]  /*03e0*/  IMAD.MOV.U32 R11, RZ, RZ, R7 ;  /* 0x000000ffff0b7224 */ /* 0x000fe200078e0007 */
[----:B------:R-:W-:Y:S06]  /*03f0*/  BRA `(.L_x_49375) ;  /* 0x00000000004c7947 */ /* 0x000fec0003800000 */
.L_x_49374:
        /* <DEDUP_REMOVED lines=19> */
.L_x_49375:
[----:B------:R-:W-:Y:S05]  /*0530*/  BSYNC B0 ;  /* 0x0000000000007941 */ /* 0x000fea0003800000 */
.L_x_49373:
        /* <DEDUP_REMOVED lines=8> */
[----:B------:R-:W-:Y:S05]  /*05c0*/  CALL.REL.NOINC `($__internal_54_$__cuda_sm20_rem_s64) ;  /* 0x0000002c00fc7944 */ /* 0x000fea0003c00000 */
[----:B------:R-:W-:Y:S02]  /*05d0*/  IMAD.MOV.U32 R12, RZ, RZ, R6 ;  /* 0x000000ffff0c7224 */ /* 0x000fe400078e0006 */
[----:B------:R-:W-:Y:S01]  /*05e0*/  IMAD.MOV.U32 R13, RZ, RZ, R7 ;  /* 0x000000ffff0d7224 */ /* 0x000fe200078e0007 */
[----:B------:R-:W-:Y:S06]  /*05f0*/  BRA `(.L_x_49378) ;  /* 0x00000000004c7947 */ /* 0x000fec0003800000 */
.L_x_49377:
        /* <DEDUP_REMOVED lines=19> */
.L_x_49378:
[----:B------:R-:W-:Y:S05]  /*0730*/  BSYNC B0 ;  /* 0x0000000000007941 */ /* 0x000fea0003800000 */
.L_x_49376:
        /* <DEDUP_REMOVED lines=12> */
.L_x_49380:
        /* <DEDUP_REMOVED lines=19> */
.L_x_49381:
[----:B------:R-:W-:Y:S05]  /*0930*/  BSYNC B0 ;  /* 0x0000000000007941 */ /* 0x000fea0003800000 */
.L_x_49379:
        /* <DEDUP_REMOVED lines=12> */
.L_x_49383:
        /* <DEDUP_REMOVED lines=19> */
.L_x_49384:
[----:B------:R-:W-:Y:S05]  /*0b30*/  BSYNC B0 ;  /* 0x0000000000007941 */ /* 0x000fea0003800000 */
.L_x_49382:
        /* <DEDUP_REMOVED lines=12> */
.L_x_49386:
        /* <DEDUP_REMOVED lines=19> */
.L_x_49387:
[----:B------:R-:W-:Y:S05]  /*0d30*/  BSYNC B0 ;  /* 0x0000000000007941 */ /* 0x000fea0003800000 */
.L_x_49385:
        /* <DEDUP_REMOVED lines=12> */
.L_x_49389:
        /* <DEDUP_REMOVED lines=19> */
.L_x_49390:
[----:B------:R-:W-:Y:S05]  /*0f30*/  BSYNC B0 ;  /* 0x0000000000007941 */ /* 0x000fea0003800000 */
.L_x_49388:
        /* <DEDUP_REMOVED lines=9> */
[----:B------:R-:W-:Y:S05]  /*0fd0*/  BRA `(.L_x_49393) ;  /* 0x00000000004c7947 */ /* 0x000fea0003800000 */
.L_x_49392:
        /* <DEDUP_REMOVED lines=19> */
.L_x_49393:
[----:B------:R-:W-:Y:S05]  /*1110*/  BSYNC B0 ;  /* 0x0000000000007941 */ /* 0x000fea0003800000 */
.L_x_49391:
        /* <DEDUP_REMOVED lines=102> */
.L_x_49369:
        /* <DEDUP_REMOVED lines=67> */
[----:B------:R-:W-:Y:S05]  /*1bb0*/  CALL.REL.NOINC `($__internal_54_$__cuda_sm20_rem_s64) ;  /* 0x0000001800807944 */ /* 0x000fea0003c00000 */
[----:B------:R-:W-:Y:S05]  /*1bc0*/  BRA `(.L_x_49398) ;  /* 0x00000000004c7947 */ /* 0x000fea0003800000 */
.L_x_49397:
        /* <DEDUP_REMOVED lines=19> */
.L_x_49398:
[----:B------:R-:W-:Y:S05]  /*1d00*/  BSYNC B1 ;  /* 0x0000000000017941 */ /* 0x000fea0003800000 */
.L_x_49396:
        /* <DEDUP_REMOVED lines=11> */
.L_x_49395:
[----:B------:R-:W-:Y:S05]  /*1dc0*/  BSYNC B0 ;  /* 0x0000000000007941 */ /* 0x000fea0003800000 */
.L_x_49394:
        /* <DEDUP_REMOVED lines=14> */
.L_x_49402:
        /* <DEDUP_REMOVED lines=19> */
.L_x_49403:
[----:B------:R-:W-:Y:S05]  /*1fe0*/  BSYNC B1 ;  /* 0x0000000000017941 */ /* 0x000fea0003800000 */
.L_x_49401:
        /* <DEDUP_REMOVED lines=11> */
.L_x_49400:
[----:B------:R-:W-:Y:S05]  /*20a0*/  BSYNC B0 ;  /* 0x0000000000007941 */ /* 0x000fea0003800000 */
.L_x_49399:
        /* <DEDUP_REMOVED lines=14> */
.L_x_49407:
        /* <DEDUP_REMOVED lines=19> */
.L_x_49408:
[----:B------:R-:W-:Y:S05]  /*22c0*/  BSYNC B1 ;  /* 0x0000000000017941 */ /* 0x000fea0003800000 */
.L_x_49406:
        /* <DEDUP_REMOVED lines=11> */
.L_x_49405:
[----:B------:R-:W-:Y:S05]  /*2380*/  BSYNC B0 ;  /* 0x0000000000007941 */ /* 0x000fea0003800000 */
.L_x_49404:
        /* <DEDUP_REMOVED lines=14> */
.L_x_49412:
        /* <DEDUP_REMOVED lines=19> */
.L_x_49413:
[----:B------:R-:W-:Y:S05]  /*25a0*/  BSYNC B1 ;  /* 0x0000000000017941 */ /* 0x000fea0003800000 */
.L_x_49411:
        /* <DEDUP_REMOVED lines=11> */
.L_x_49410:
[----:B------:R-:W-:Y:S05]  /*2660*/  BSYNC B0 ;  /* 0x0000000000007941 */ /* 0x000fea0003800000 */
.L_x_49409:
        /* <DEDUP_REMOVED lines=14> */
.L_x_49417:
        /* <DEDUP_REMOVED lines=19> */
.L_x_49418:
[----:B------:R-:W-:Y:S05]  /*2880*/  BSYNC B1 ;  /* 0x0000000000017941 */ /* 0x000fea0003800000 */
.L_x_49416:
        /* <DEDUP_REMOVED lines=11> */
.L_x_49415:
[----:B------:R-:W-:Y:S05]  /*2940*/  BSYNC B0 ;  /* 0x0000000000007941 */ /* 0x000fea0003800000 */
.L_x_49414:
        /* <DEDUP_REMOVED lines=14> */
.L_x_49422:
        /* <DEDUP_REMOVED lines=19> */
.L_x_49423:
[----:B------:R-:W-:Y:S05]  /*2b60*/  BSYNC B1 ;  /* 0x0000000000017941 */ /* 0x000fea0003800000 */
.L_x_49421:
        /* <DEDUP_REMOVED lines=11> */
.L_x_49420:
[----:B------:R-:W-:Y:S05]  /*2c20*/  BSYNC B0 ;  /* 0x0000000000007941 */ /* 0x000fea0003800000 */
.L_x_49419:
        /* <DEDUP_REMOVED lines=14> */
.L_x_49427:
        /* <DEDUP_REMOVED lines=19> */
.L_x_49428:
[----:B------:R-:W-:Y:S05]  /*2e40*/  BSYNC B1 ;  /* 0x0000000000017941 */ /* 0x000fea0003800000 */
.L_x_49426:
        /* <DEDUP_REMOVED lines=11> */
.L_x_49425:
[----:B------:R-:W-:Y:S05]  /*2f00*/  BSYNC B0 ;  /* 0x0000000000007941 */ /* 0x000fea0003800000 */
.L_x_49424:
        /* <DEDUP_REMOVED lines=14> */
.L_x_49432:
        /* <DEDUP_REMOVED lines=19> */
.L_x_49433:
[----:B------:R-:W-:Y:S05]  /*3120*/  BSYNC B1 ;  /* 0x0000000000017941 */ /* 0x000fea0003800000 */
.L_x_49431:
        /* <DEDUP_REMOVED lines=11> */
.L_x_49430:
[----:B------:R-:W-:Y:S05]  /*31e0*/  BSYNC B0 ;  /* 0x0000000000007941 */ /* 0x000fea0003800000 */
.L_x_49429:
        /* <DEDUP_REMOVED lines=22> */
.L_x_49436:
[----:B------:R-:W-:-:S13]  /*3350*/  ISETP.GE.AND P0, PT, R4, UR7, PT ;  /* 0x0000000704007c0c */ /* 0x000fda000bf06270 */
[----:B------:R-:W-:Y:S05]  /*3360*/  @P0 BRA `(.L_x_49438) ;  /* 0x0000000000300947 */ /* 0x000fea0003800000 */
[----:B01----:R-:W0:Y:S01]  /*3370*/  LDC.64 R2, c[0x0][0x228] ;  /* 0x00008a00ff027b82 */ /* 0x003e220000000a00 */
[C---:B------:R-:W-:Y:S02]  /*3380*/  VIADD R7, R4.reuse, UR6 ;  /* 0x0000000604077c36 */ /* 0x040fe40008000000 */
[----:B------:R-:W-:Y:S02]  /*3390*/  VIADD R4, R4, 0x80 ;  /* 0x0000008004047836 */ /* 0x000fe40000000000 */
[----:B0-----:R-:W-:-:S05]  /*33a0*/  IMAD.WIDE.U32 R2, R7, 0x8, R2 ;  /* 0x0000000807027825 */ /* 0x001fca00078e0002 */
[----:B------:R1:W-:Y:S02]  /*33b0*/  STG.E.64 desc[UR14][R2.64], R16 ;  /* 0x0000001002007986 */ /* 0x0003e4000c101b0e */
.L_x_49437:
[----:B------:R-:W-:-:S13]  /*33c0*/  ISETP.GE.AND P0, PT, R4, UR7, PT ;  /* 0x0000000704007c0c */ /* 0x000fda000bf06270 */
[----:B------:R-:W-:Y:S05]  /*33d0*/  @P0 BRA `(.L_x_49439) ;  /* 0x0000000000340947 */ /* 0x000fea0003800000 */
[----:B01----:R-:W0:Y:S01]  /*33e0*/  LDC.64 R2, c[0x0][0x228] ;  /* 0x00008a00ff027b82 */ /* 0x003e220000000a00 */
[C---:B------:R-:W-:Y:S02]  /*33f0*/  VIADD R7, R4.reuse, UR6 ;  /* 0x0000000604077c36 */ /* 0x040fe40008000000 */
[----:B------:R-:W-:Y:S02]  /*3400*/  VIADD R4, R4, 0x80 ;  /* 0x0000008004047836 */ /* 0x000fe40000000000 */
[----:B0-----:R-:W-:-:S05]  /*3410*/  IMAD.WIDE.U32 R2, R7, 0x8, R2 ;  /* 0x0000000807027825 */ /* 0x001fca00078e0002 */
[----:B------:R2:W-:Y:S02]  /*3420*/  STG.E.64 desc[UR14][R2.64], R18 ;  /* 0x0000001202007986 */ /* 0x0005e4000c101b0e */
.L_x_49438:
        /* <DEDUP_REMOVED lines=8> */
.L_x_49439:
[----:B------:R-:W-:Y:S05]  /*34b0*/  BSYNC B1 ;  /* 0x0000000000017941 */ /* 0x000fea0003800000 */
.L_x_49435:
[----:B------:R-:W-:-:S13]  /*34c0*/  ISETP.GE.AND P0, PT, R4, UR7, PT ;  /* 0x0000000704007c0c */ /* 0x000fda000bf06270 */
[----:B012---:R-:W0:Y:S01]  /*34d0*/  @!P0 LDC.64 R2, c[0x0][0x228] ;  /* 0x00008a00ff028b82 */ /* 0x007e220000000a00 */
[C---:B------:R-:W-:Y:S02]  /*34e0*/  @!P0 VIADD R7, R4.reuse, UR6 ;  /* 0x0000000604078c36 */ /* 0x040fe40008000000 */
[----:B------:R-:W-:Y:S02]  /*34f0*/  @!P0 VIADD R4, R4, 0x80 ;  /* 0x0000008004048836 */ /* 0x000fe40000000000 */
[----:B0-----:R-:W-:-:S05]  /*3500*/  @!P0 IMAD.WIDE.U32 R2, R7, 0x8, R2 ;  /* 0x0000000807028825 */ /* 0x001fca00078e0002 */
[----:B------:R3:W-:Y:S02]  /*3510*/  @!P0 STG.E.64 desc[UR14][R2.64], R22 ;  /* 0x0000001602008986 */ /* 0x0007e4000c101b0e */
.L_x_49440:
[----:B------:R-:W-:Y:S05]  /*3520*/  BSYNC B0 ;  /* 0x0000000000007941 */ /* 0x000fea0003800000 */
.L_x_49434:
        /* <DEDUP_REMOVED lines=9> */
        .weak           $__internal_54_$__cuda_sm20_rem_s64
        .type           $__internal_54_$__cuda_sm20_rem_s64,@function
        .size           $__internal_54_$__cuda_sm20_rem_s64,(.L_x_57267 - $__internal_54_$__cuda_sm20_rem_s64)
$__internal_54_$__cuda_sm20_rem_s64:
        /* <DEDUP_REMOVED lines=81> */
[----:B------:R-:W-:Y:S06]  /*3ad0*/  RET.REL.NODEC R2 `(_ZN2at6native29vectorized_elementwise_kernelILi4ENS0_13BUnaryFunctorIlllZZZNS0_21remainder_kernel_cudaERNS_18TensorIteratorBaseEENKUlvE_clEvENKUlvE2_clEvEUlllE_EESt5arrayIPcLm2EEEEviT0_T1_) ;  /* 0xffffffc402487950 */ /* 0x000fec0003c3ffff */
.L_x_49441:
        /* <DEDUP_REMOVED lines=10> */
.L_x_57267:


//--------------------- .text._ZN2at6native29vectorized_elementwise_kernelILi8ENS0_13BUnaryFunctorIlllZZZNS0_21remainder_kernel_cudaERNS_18TensorIteratorBaseEENKUlvE_clEvENKUlvE2_clEvEUlllE_EESt5arrayIPcLm2EEEEviT0_T1_ --------------------------
	.section	.text._ZN2at6native29vectorized_elementwise_kernelILi8ENS0_13BUnaryFunctorIlllZZZNS0_21remainder_kernel_cudaERNS_18TensorIteratorBaseEENKUlvE_clEvENKUlvE2_clEvEUlllE_EESt5arrayIPcLm2EEEEviT0_T1_,"ax",@progbits
	.align	128
        .global         _ZN2at6native29vectorized_elementwise_kernelILi8ENS0_13BUnaryFunctorIlllZZZNS0_21remainder_kernel_cudaERNS_18TensorIteratorBaseEENKUlvE_clEvENKUlvE2_clEvEUlllE_EESt5arrayIPcLm2EEEEviT0_T1_
        .type           _ZN2at6native29vectorized_elementwise_kernelILi8ENS0_13BUnaryFunctorIlllZZZNS0_21remainder_kernel_cudaERNS_18TensorIteratorBaseEENKUlvE_clEvENKUlvE2_clEvEUlllE_EESt5arrayIPcLm2EEEEviT0_T1_,@function
        .size           _ZN2at6native29vectorized_elementwise_kernelILi8ENS0_13BUnaryFunctorIlllZZZNS0_21remainder_kernel_cudaERNS_18TensorIteratorBaseEENKUlvE_clEvENKUlvE2_clEvEUlllE_EESt5arrayIPcLm2EEEEviT0_T1_,(.L_x_57268 - _ZN2at6native29vectorized_elementwise_kernelILi8ENS0_13BUnaryFunctorIlllZZZNS0_21remainder_kernel_cudaERNS_18TensorIteratorBaseEENKUlvE_clEvENKUlvE2_clEvEUlllE_EESt5arrayIPcLm2EEEEviT0_T1_)
        .other          _ZN2at6native29vectorized_elementwise_kernelILi8ENS0_13BUnaryFunctorIlllZZZNS0_21remainder_kernel_cudaERNS_18TensorIteratorBaseEENKUlvE_clEvENKUlvE2_clEvEUlllE_EESt5arrayIPcLm2EEEEviT0_T1_,@"STO_CUDA_ENTRY STV_DEFAULT"
_ZN2at6native29vectorized_elementwise_kernelILi8ENS0_13BUnaryFunctorIlllZZZNS0_21remainder_kernel_cudaERNS_18TensorIteratorBaseEENKUlvE_clEvENKUlvE2_clEvEUlllE_EESt5arrayIPcLm2EEEEviT0_T1_:
.text._ZN2at6native29vectorized_elementwise_kernelILi8ENS0_13BUnaryFunctorIlllZZZNS0_21remainder_kernel_cudaERNS_18TensorIteratorBaseEENKUlvE_clEvENKUlvE2_clEvEUlllE_EESt5arrayIPcLm2EEEEviT0_T1_:
        /* <DEDUP_REMOVED lines=28> */
[----:B-----5:R-:W-:Y:S05]  /*01c0*/  CALL.REL.NOINC `($__internal_55_$__cuda_sm20_rem_s64) ;  /* 0x0000003000fc7944 */ /* 0x020fea0003c00000 */
[----:B------:R-:W-:Y:S02]  /*01d0*/  IMAD.MOV.U32 R8, RZ, RZ, R6 ;  /* 0x000000ffff087224 */ /* 0x000fe400078e0006 */
[----:B------:R-:W-:Y:S01]  /*01e0*/  IMAD.MOV.U32 R9, RZ, RZ, R7 ;  /* 0x000000ffff097224 */ /* 0x000fe200078e0007 */
[----:B------:R-:W-:Y:S06]  /*01f0*/  BRA `(.L_x_49445) ;  /* 0x00000000004c7947 */ /* 0x000fec0003800000 */
.L_x_49444:
        /* <DEDUP_REMOVED lines=19> */
.L_x_49445:
[----:B------:R-:W-:Y:S05]  /*0330*/  BSYNC B0 ;  /* 0x0000000000007941 */ /* 0x000fea0003800000 */
.L_x_49443:
        /* <DEDUP_REMOVED lines=8> */
[----:B-----5:R-:W-:Y:S05]  /*03c0*/  CALL.REL.NOINC `($__internal_55_$__cuda_sm20_rem_s64) ;  /* 0x00000030007c7944 */ /* 0x020fea0003c00000 */
[----:B------:R-:W-:Y:S02]  /*03d0*/  IMAD.MOV.U32 R10, RZ, RZ, R6 ;  /* 0x000000ffff0a7224 */ /* 0x000fe400078e0006 */
[----:B------:R-:W-:Y:S01]  /*03e0*/  IMAD.MOV.U32 R11, RZ, RZ, R7 ;  /* 0x000000ffff0b7224 */ /* 0x000fe200078e0007 */
[----:B------:R-:W-:Y:S06]  /*03f0*/  BRA `(.L_x_49448) ;  /* 0x00000000004c7947 */ /* 0x000fec0003800000 */
.L_x_49447:
        /* <DEDUP_REMOVED lines=19> */
.L_x_49448:
[----:B------:R-:W-:Y:S05]  /*0530*/  BSYNC B0 ;  /* 0x0000000000007941 */ /* 0x000fea0003800000 */
.L_x_49446:
        /* <DEDUP_REMOVED lines=8> */
[----:B------:R-:W-:Y:S05]  /*05c0*/  CALL.REL.NOINC `($__internal_55_$__cuda_sm20_rem_s64) ;  /* 0x0000002c00fc7944 */ /* 0x000fea0003c00000 */
[----:B------:R-:W-:Y:S02]  /*05d0*/  IMAD.MOV.U32 R12, RZ, RZ, R6 ;  /* 0x000000ffff0c7224 */ /* 0x000fe400078e0006 */
[----:B------:R-:W-:Y:S01]  /*05e0*/  IMAD.MOV.U32 R13, RZ, RZ, R7 ;  /* 0x000000ffff0d7224 */ /* 0x000fe200078e0007 */
[----:B------:R-:W-:Y:S06]  /*05f0*/  BRA `(.L_x_49451) ;  /* 0x00000000004c7947 */ /* 0x000fec0003800000 */
.L_x_49450:
        /* <DEDUP_REMOVED lines=19> */
.L_x_49451:
[----:B------:R-:W-:Y:S05]  /*0730*/  BSYNC B0 ;  /* 0x0000000000007941 */ /* 0x000fea0003800000 */
.L_x_49449:
        /* <DEDUP_REMOVED lines=12> */
.L_x_49453:
        /* <DEDUP_REMOVED lines=19> */
.L_x_49454:
[----:B------:R-:W-:Y:S05]  /*0930*/  BSYNC B0 ;  /* 0x0000000000007941 */ /* 0x000fea0003800000 */
.L_x_49452:
        /* <DEDUP_REMOVED lines=12> */
.L_x_49456:
        /* <DEDUP_REMOVED lines=19> */
.L_x_49457:
[----:B------:R-:W-:Y:S05]  /*0b30*/  BSYNC B0 ;  /* 0x0000000000007941 */ /* 0x000fea0003800000 */
.L_x_49455:
        /* <DEDUP_REMOVED lines=12> */
.L_x_49459:
        /* <DEDUP_REMOVED lines=19> */
.L_x_49460:
[----:B------:R-:W-:Y:S05]  /*0d30*/  BSYNC B0 ;  /* 0x0000000000007941 */ /* 0x000fea0003800000 */
.L_x_49458:
        /* <DEDUP_REMOVED lines=12> */
.L_x_49462:
        /* <DEDUP_REMOVED lines=19> */
.L_x_49463:
[----:B------:R-:W-:Y:S05]  /*0f30*/  BSYNC B0 ;  /* 0x0000000000007941 */ /* 0x000fea0003800000 */
.L_x_49461:
        /* <DEDUP_REMOVED lines=9> */
[----:B------:R-:W-:Y:S05]  /*0fd0*/  BRA `(.L_x_49466) ;  /* 0x00000000004c7947 */ /* 0x000fea0003800000 */
.L_x_49465:
        /* <DEDUP_REMOVED lines=19> */
.L_x_49466:
[----:B------:R-:W-:Y:S05]  /*1110*/  BSYNC B0 ;  /* 0x0000000000007941 */ /* 0x000fea0003800000 */
.L_x_49464:
        /* <DEDUP_REMOVED lines=102> */
.L_x_49442:
        /* <DEDUP_REMOVED lines=67> */
[----:B------:R-:W-:Y:S05]  /*1bb0*/  CALL.REL.NOINC `($__internal_55_$__cuda_sm20_rem_s64) ;  /* 0x0000001800807944 */ /* 0x000fea0003c00000 */
[----:B------:R-:W-:Y:S05]  /*1bc0*/  BRA `(.L_x_49471) ;  /* 0x00000000004c7947 */ /* 0x000fea0003800000 */
.L_x_49470:
        /* <DEDUP_REMOVED lines=19> */
.L_x_49471:
[----:B------:R-:W-:Y:S05]  /*1d00*/  BSYNC B1 ;  /* 0x0000000000017941 */ /* 0x000fea0003800000 */
.L_x_49469:
        /* <DEDUP_REMOVED lines=11> */
.L_x_49468:
[----:B------:R-:W-:Y:S05]  /*1dc0*/  BSYNC B0 ;  /* 0x0000000000007941 */ /* 0x000fea0003800000 */
.L_x_49467:
        /* <DEDUP_REMOVED lines=14> */
.L_x_49475:
        /* <DEDUP_REMOVED lines=19> */
.L_x_49476:
[----:B------:R-:W-:Y:S05]  /*1fe0*/  BSYNC B1 ;  /* 0x0000000000017941 */ /* 0x000fea0003800000 */
.L_x_49474:
        /* <DEDUP_REMOVED lines=11> */
.L_x_49473:
[----:B------:R-:W-:Y:S05]  /*20a0*/  BSYNC B0 ;  /* 0x0000000000007941 */ /* 0x000fea0003800000 */
.L_x_49472:
        /* <DEDUP_REMOVED lines=14> */
.L_x_49480:
        /* <DEDUP_REMOVED lines=19> */
.L_x_49481:
[----:B------:R-:W-:Y:S05]  /*22c0*/  BSYNC B1 ;  /* 0x0000000000017941 */ /* 0x000fea0003800000 */
.L_x_49479:
        /* <DEDUP_REMOVED lines=11> */
.L_x_49478:
[----:B------:R-:W-:Y:S05]  /*2380*/  BSYNC B0 ;  /* 0x0000000000007941 */ /* 0x000fea0003800000 */
.L_x_49477:
        /* <DEDUP_REMOVED lines=14> */
.L_x_49485:
        /* <DEDUP_REMOVED lines=19> */
.L_x_49486:
[----:B------:R-:W-:Y:S05]  /*25a0*/  BSYNC B1 ;  /* 0x0000000000017941 */ /* 0x000fea0003800000 */
.L_x_49484:
        /* <DEDUP_REMOVED lines=11> */
.L_x_49483:
[----:B------:R-:W-:Y:S05]  /*2660*/  BSYNC B0 ;  /* 0x0000000000007941 */ /* 0x000fea0003800000 */
.L_x_49482:
        /* <DEDUP_REMOVED lines=14> */
.L_x_49490:
        /* <DEDUP_REMOVED lines=19> */
.L_x_49491:
[----:B------:R-:W-:Y:S05]  /*2880*/  BSYNC B1 ;  /* 0x0000000000017941 */ /* 0x000fea0003800000 */
.L_x_49489:
        /* <DEDUP_REMOVED lines=11> */
.L_x_49488:
[----:B------:R-:W-:Y:S05]  /*2940*/  BSYNC B0 ;  /* 0x0000000000007941 */ /* 0x000fea0003800000 */
.L_x_49487:
        /* <DEDUP_REMOVED lines=14> */
.L_x_49495:
        /* <DEDUP_REMOVED lines=19> */
.L_x_49496:
[----:B------:R-:W-:Y:S05]  /*2b60*/  BSYNC B1 ;  /* 0x0000000000017941 */ /* 0x000fea0003800000 */
.L_x_49494:
        /* <DEDUP_REMOVED lines=11> */
.L_x_49493:
[----:B------:R-:W-:Y:S05]  /*2c20*/  BSYNC B0 ;  /* 0x0000000000007941 */ /* 0x000fea0003800000 */
.L_x_49492:
        /* <DEDUP_REMOVED lines=14> */
.L_x_49500:
        /* <DEDUP_REMOVED lines=19> */
.L_x_49501:
[----:B------:R-:W-:Y:S05]  /*2e40*/  BSYNC B1 ;  /* 0x0000000000017941 */ /* 0x000fea0003800000 */
.L_x_49499:
        /* <DEDUP_REMOVED lines=11> */
.L_x_49498:
[----:B------:R-:W-:Y:S05]  /*2f00*/  BSYNC B0 ;  /* 0x0000000000007941 */ /* 0x000fea0003800000 */
.L_x_49497:
        /* <DEDUP_REMOVED lines=14> */
.L_x_49505:
        /* <DEDUP_REMOVED lines=19> */
.L_x_49506:
[----:B------:R-:W-:Y:S05]  /*3120*/  BSYNC B1 ;  /* 0x0000000000017941 */ /* 0x000fea0003800000 */
.L_x_49504:
        /* <DEDUP_REMOVED lines=11> */
.L_x_49503:
[----:B------:R-:W-:Y:S05]  /*31e0*/  BSYNC B0 ;  /* 0x0000000000007941 */ /* 0x000fea0003800000 */
.L_x_49502:
        /* <DEDUP_REMOVED lines=22> */
.L_x_49509:
[----:B------:R-:W-:-:S13]  /*3350*/  ISETP.GE.AND P0, PT, R4, UR7, PT ;  /* 0x0000000704007c0c */ /* 0x000fda000bf06270 */
[----:B------:R-:W-:Y:S05]  /*3360*/  @P0 BRA `(.L_x_49511) ;  /* 0x0000000000300947 */ /* 0x000fea0003800000 */
[----:B01----:R-:W0:Y:S01]  /*3370*/  LDC.64 R2, c[0x0][0x228] ;  /* 0x00008a00ff027b82 */ /* 0x003e220000000a00 */
[C---:B------:R-:W-:Y:S02]  /*3380*/  VIADD R7, R4.reuse, UR6 ;  /* 0x0000000604077c36 */ /* 0x040fe40008000000 */
[----:B------:R-:W-:Y:S02]  /*3390*/  VIADD R4, R4, 0x80 ;  /* 0x0000008004047836 */ /* 0x000fe40000000000 */
[----:B0-----:R-:W-:-:S05]  /*33a0*/  IMAD.WIDE.U32 R2, R7, 0x8, R2 ;  /* 0x0000000807027825 */ /* 0x001fca00078e0002 */
[----:B------:R1:W-:Y:S02]  /*33b0*/  STG.E.64 desc[UR14][R2.64], R16 ;  /* 0x0000001002007986 */ /* 0x0003e4000c101b0e */
.L_x_49510:
[----:B------:R-:W-:-:S13]  /*33c0*/  ISETP.GE.AND P0, PT, R4, UR7, PT ;  /* 0x0000000704007c0c */ /* 0x000fda000bf06270 */
[----:B------:R-:W-:Y:S05]  /*33d0*/  @P0 BRA `(.L_x_49512) ;  /* 0x0000000000340947 */ /* 0x000fea0003800000 */
[----:B01----:R-:W0:Y:S01]  /*33e0*/  LDC.64 R2, c[0x0][0x228] ;  /* 0x00008a00ff027b82 */ /* 0x003e220000000a00 */
[C---:B------:R-:W-:Y:S02]  /*33f0*/  VIADD R7, R4.reuse, UR6 ;  /* 0x0000000604077c36 */ /* 0x040fe40008000000 */
[----:B------:R-:W-:Y:S02]  /*3400*/  VIADD R4, R4, 0x80 ;  /* 0x0000008004047836 */ /* 0x000fe40000000000 */
[----:B0-----:R-:W-:-:S05]  /*3410*/  IMAD.WIDE.U32 R2, R7, 0x8, R2 ;  /* 0x0000000807027825 */ /* 0x001fca00078e0002 */
[----:B------:R2:W-:Y:S02]  /*3420*/  STG.E.64 desc[UR14][R2.64], R18 ;  /* 0x0000001202007986 */ /* 0x0005e4000c101b0e */
.L_x_49511:
        /* <DEDUP_REMOVED lines=8> */
.L_x_49512:
[----:B------:R-:W-:Y:S05]  /*34b0*/  BSYNC B1 ;  /* 0x0000000000017941 */ /* 0x000fea0003800000 */
.L_x_49508:
[----:B------:R-:W-:-:S13]  /*34c0*/  ISETP.GE.AND P0, PT, R4, UR7, PT ;  /* 0x0000000704007c0c */ /* 0x000fda000bf06270 */
[----:B012---:R-:W0:Y:S01]  /*34d0*/  @!P0 LDC.64 R2, c[0x0][0x228] ;  /* 0x00008a00ff028b82 */ /* 0x007e220000000a00 */
[C---:B------:R-:W-:Y:S02]  /*34e0*/  @!P0 VIADD R7, R4.reuse, UR6 ;  /* 0x0000000604078c36 */ /* 0x040fe40008000000 */
[----:B------:R-:W-:Y:S02]  /*34f0*/  @!P0 VIADD R4, R4, 0x80 ;  /* 0x0000008004048836 */ /* 0x000fe40000000000 */
[----:B0-----:R-:W-:-:S05]  /*3500*/  @!P0 IMAD.WIDE.U32 R2, R7, 0x8, R2 ;  /* 0x0000000807028825 */ /* 0x001fca00078e0002 */
[----:B------:R3:W-:Y:S02]  /*3510*/  @!P0 STG.E.64 desc[UR14][R2.64], R22 ;  /* 0x0000001602008986 */ /* 0x0007e4000c101b0e */
.L_x_49513:
[----:B------:R-:W-:Y:S05]  /*3520*/  BSYNC B0 ;  /* 0x0000000000007941 */ /* 0x000fea0003800000 */
.L_x_49507:
        /* <DEDUP_REMOVED lines=9> */
        .weak           $__internal_55_$__cuda_sm20_rem_s64
        .type           $__internal_55_$__cuda_sm20_rem_s64,@function
        .size           $__internal_55_$__cuda_sm20_rem_s64,(.L_x_57268 - $__internal_55_$__cuda_sm20_rem_s64)
$__internal_55_$__cuda_sm20_rem_s64:
        /* <DEDUP_REMOVED lines=81> */
[----:B------:R-:W-:Y:S06]  /*3ad0*/  RET.REL.NODEC R2 `(_ZN2at6native29vectorized_elementwise_kernelILi8ENS0_13BUnaryFunctorIlllZZZNS0_21remainder_kernel_cudaERNS_18TensorIteratorBaseEENKUlvE_clEvENKUlvE2_clEvEUlllE_EESt5arrayIPcLm2EEEEviT0_T1_) ;  /* 0xffffffc402487950 */ /* 0x000fec0003c3ffff */
.L_x_49514:
        /* <DEDUP_REMOVED lines=10> */
.L_x_57268:


//--------------------- .text._ZN2at6native18elementwise_kernelILi128ELi4EZNS0_15gpu_kernel_implINS0_13AUnaryFunctorIlllZZZNS0_21remainder_kernel_cudaERNS_18TensorIteratorBaseEENKUlvE_clEvENKUlvE2_clEvEUlllE_EEEEvS5_RKT_EUliE_EEviT1_ --------------------------
	.section	.text._ZN2at6native18elementwise_kernelILi128ELi4EZNS0_15gpu_kernel_implINS0_13AUnaryFunctorIlllZZZNS0_21remainder_kernel_cudaERNS_18TensorIteratorBaseEENKUlvE_clEvENKUlvE2_clEvEUlllE_EEEEvS5_RKT_EUliE_EEviT1_,"ax",@progbits
	.align	128
        .global         _ZN2at6native18elementwise_kernelILi128ELi4EZNS0_15gpu_kernel_implINS0_13AUnaryFunctorIlllZZZNS0_21remainder_kernel_cudaERNS_18TensorIteratorBaseEENKUlvE_clEvENKUlvE2_clEvEUlllE_EEEEvS5_RKT_EUliE_EEviT1_
        .type           _ZN2at6native18elementwise_kernelILi128ELi4EZNS0_15gpu_kernel_implINS0_13AUnaryFunctorIlllZZZNS0_21remainder_kernel_cudaERNS_18TensorIteratorBaseEENKUlvE_clEvENKUlvE2_clEvEUlllE_EEEEvS5_RKT_EUliE_EEviT1_,@function
        .size           _ZN2at6native18elementwise_kernelILi128ELi4EZNS0_15gpu_kernel_implINS0_13AUnaryFunctorIlllZZZNS0_21remainder_kernel_cudaERNS_18TensorIteratorBaseEENKUlvE_clEvENKUlvE2_clEvEUlllE_EEEEvS5_RKT_EUliE_EEviT1_,(.L_x_57269 - _ZN2at6native18elementwise_kernelILi128ELi4EZNS0_15gpu_kernel_implINS0_13AUnaryFunctorIlllZZZNS0_21remainder_kernel_cudaERNS_18TensorIteratorBaseEENKUlvE_clEvENKUlvE2_clEvEUlllE_EEEEvS5_RKT_EUliE_EEviT1_)
        .other          _ZN2at6native18elementwise_kernelILi128ELi4EZNS0_15gpu_kernel_implINS0_13AUnaryFunctorIlllZZZNS0_21remainder_kernel_cudaERNS_18TensorIteratorBaseEENKUlvE_clEvENKUlvE2_clEvEUlllE_EEEEvS5_RKT_EUliE_EEviT1_,@"STO_CUDA_ENTRY STV_DEFAULT"
_ZN2at6native18elementwise_kernelILi128ELi4EZNS0_15gpu_kernel_implINS0_13AUnaryFunctorIlllZZZNS0_21remainder_kernel_cudaERNS_18TensorIteratorBaseEENKUlvE_clEvENKUlvE2_clEvEUlllE_EEEEvS5_RKT_EUliE_EEviT1_:
.text._ZN2at6native18elementwise_kernelILi128ELi4EZNS0_15gpu_kernel_implINS0_13AUnaryFunctorIlllZZZNS0_21remainder_kernel_cudaERNS_18TensorIteratorBaseEENKUlvE_clEvENKUlvE2_clEvEUlllE_EEEEvS5_RKT_EUliE_EEviT1_:
        /* <DEDUP_REMOVED lines=313> */
.L_x_49517:
        /* <DEDUP_REMOVED lines=21> */
.L_x_49521:
[----:B------:R0:W5:Y:S01]  /*14e0*/  LDG.E.U8 R12, desc[UR36][R4.64] ;  /* 0x00000024040c7981 */ /* 0x000162000c1e1100 */
[----:B------:R-:W-:Y:S01]  /*14f0*/  IMAD.MOV.U32 R13, RZ, RZ, RZ ;  /* 0x000000ffff0d7224 */ /* 0x000fe200078e00ff */
[----:B------:R-:W-:Y:S06]  /*1500*/  BRA `(.L_x_49523) ;  /* 0x0000000c00487947 */ /* 0x000fec0003800000 */
.L_x_49520:
        /* <DEDUP_REMOVED lines=8> */
.L_x_49525:
[----:B------:R-:W2:Y:S02]  /*1590*/  LDG.E R12, desc[UR36][R4.64] ;  /* 0x00000024040c7981 */ /* 0x000ea4000c1e1900 */
[----:B--2---:R-:W-:Y:S01]  /*15a0*/  SHF.R.S32.HI R13, RZ, 0x1f, R12 ;  /* 0x0000001fff0d7819 */ /* 0x004fe2000001140c */
[----:B------:R-:W-:Y:S06]  /*15b0*/  BRA `(.L_x_49523) ;  /* 0x0000000c001c7947 */ /* 0x000fec0003800000 */
.L_x_49524:
[----:B------:R-:W2:Y:S02]  /*15c0*/  LDG.E.S16 R12, desc[UR36][R4.64] ;  /* 0x00000024040c7981 */ /* 0x000ea4000c1e1700 */
[----:B--2---:R-:W-:Y:S01]  /*15d0*/  SHF.R.S32.HI R13, RZ, 0x1f, R12 ;  /* 0x0000001fff0d7819 */ /* 0x004fe2000001140c */
[----:B------:R-:W-:Y:S06]  /*15e0*/  BRA `(.L_x_49523) ;  /* 0x0000000c00107947 */ /* 0x000fec0003800000 */
.L_x_49519:
        /* <DEDUP_REMOVED lines=9> */
.L_x_49527:
[----:B------:R-:W2:Y:S02]  /*1680*/  LDG.E.U16 R4, desc[UR36][R4.64] ;  /* 0x0000002404047981 */ /* 0x000ea4000c1e1500 */
[----:B--2---:R-:W-:-:S06]  /*1690*/  HADD2.F32 R12, -RZ, R4.H0_H0 ;  /* 0x20000004ff0c7230 */ /* 0x004fcc0000004100 */
[----:B------:R-:W0:Y:S01]  /*16a0*/  F2I.S64.TRUNC R12, R12 ;  /* 0x0000000c000c7311 */ /* 0x000e22000020d900 */
[----:B------:R-:W-:Y:S05]  /*16b0*/  BRA `(.L_x_49523) ;  /* 0x0000000800dc7947 */ /* 0x000fea0003800000 */
.L_x_49526:
        /* <DEDUP_REMOVED lines=9> */
.L_x_49529:
[----:B------:R-:W2:Y:S02]  /*1750*/  LDG.E.U16 R4, desc[UR36][R4.64] ;  /* 0x0000002404047981 */ /* 0x000ea4000c1e1500 */
[----:B--2---:R-:W-:-:S06]  /*1760*/  HADD2.F32 R12, -RZ, R4.H0_H0 ;  /* 0x20000004ff0c7230 */ /* 0x004fcc0000004100 */
[----:B------:R-:W0:Y:S01]  /*1770*/  F2I.S64.TRUNC R12, R12 ;  /* 0x0000000c000c7311 */ /* 0x000e22000020d900 */
[----:B------:R-:W-:Y:S05]  /*1780*/  BRA `(.L_x_49523) ;  /* 0x0000000800a87947 */ /* 0x000fea0003800000 */
.L_x_49528:
[----:B------:R-:W2:Y:S02]  /*1790*/  LDG.E.64 R4, desc[UR36][R4.64] ;  /* 0x0000002404047981 */ /* 0x000ea4000c1e1b00 */
[----:B--2---:R0:W1:Y:S01]  /*17a0*/  F2I.S64.F64.TRUNC R12, R4 ;  /* 0x00000004000c7311 */ /* 0x004062000030d900 */
[----:B------:R-:W-:Y:S05]  /*17b0*/  BRA `(.L_x_49523) ;  /* 0x00000008009c7947 */ /* 0x000fea0003800000 */
.L_x_49518:
        /* <DEDUP_REMOVED lines=13> */
.L_x_49532:
[----:B------:R-:W2:Y:S02]  /*1890*/  LDG.E.64 R4, desc[UR36][R4.64] ;  /* 0x0000002404047981 */ /* 0x000ea4000c1e1b00 */
[----:B--2---:R0:W1:Y:S01]  /*18a0*/  F2I.S64.F64.TRUNC R12, R4 ;  /* 0x00000004000c7311 */ /* 0x004062000030d900 */
[----:B------:R-:W-:Y:S05]  /*18b0*/  BRA `(.L_x_49523) ;  /* 0x00000008005c7947 */ /* 0x000fea0003800000 */
.L_x_49531:
        /* <DEDUP_REMOVED lines=27> */
.L_x_49534:
        /* <DEDUP_REMOVED lines=14> */
.L_x_49533:
[----:B------:R-:W2:Y:S02]  /*1b50*/  LDG.E.U16 R12, desc[UR36][R4.64] ;  /* 0x00000024040c7981 */ /* 0x000ea4000c1e1500 */
[----:B--2---:R-:W-:-:S06]  /*1b60*/  IMAD.U32 R12, R12, 0x10000, RZ ;  /* 0x000100000c0c7824 */ /* 0x004fcc00078e00ff */
[----:B------:R-:W0:Y:S01]  /*1b70*/  F2I.S64.TRUNC R12, R12 ;  /* 0x0000000c000c7311 */ /* 0x000e22000020d900 */
[----:B------:R-:W-:Y:S05]  /*1b80*/  BRA `(.L_x_49523) ;  /* 0x0000000400a87947 */ /* 0x000fea0003800000 */
.L_x_49530:
        /* <DEDUP_REMOVED lines=11> */
.L_x_49537:
        /* <DEDUP_REMOVED lines=21> */
.L_x_49541:
[----:B------:R-:W-:Y:S05]  /*1d90*/  BSYNC B1 ;  /* 0x0000000000017941 */ /* 0x000fea0003800000 */
.L_x_49540:
[----:B------:R-:W-:Y:S01]  /*1da0*/  IMAD.SHL.U32 R3, R3, 0x100000, RZ ;  /* 0x0010000003037824 */ /* 0x000fe200078e00ff */
[----:B------:R-:W-:-:S04]  /*1db0*/  LEA R5, R0, 0x3b800000, 0x17 ;  /* 0x3b80000000057811 */ /* 0x000fc800078eb8ff */
[----:B------:R-:W-:-:S07]  /*1dc0*/  LOP3.LUT R12, R5, R3, R12, 0xfe, !PT ;  /* 0x00000003050c7212 */ /* 0x000fce00078efe0c */
.L_x_49539:
[----:B------:R-:W-:Y:S05]  /*1dd0*/  BSYNC B0 ;  /* 0x0000000000007941 */ /* 0x000fea0003800000 */
.L_x_49538:
[----:B------:R-:W1:Y:S01]  /*1de0*/  F2I.S64.TRUNC R12, R12 ;  /* 0x0000000c000c7311 */ /* 0x000e62000020d900 */
[----:B------:R-:W-:Y:S05]  /*1df0*/  BRA `(.L_x_49523) ;  /* 0x00000004000c7947 */ /* 0x000fea0003800000 */
.L_x_49536:
        /* <DEDUP_REMOVED lines=21> */
.L_x_49545:
[----:B------:R-:W-:Y:S05]  /*1f50*/  BSYNC B1 ;  /* 0x0000000000017941 */ /* 0x000fea0003800000 */
.L_x_49544:
[----:B------:R-:W-:Y:S01]  /*1f60*/  IMAD.SHL.U32 R3, R3, 0x200000, RZ ;  /* 0x0020000003037824 */ /* 0x000fe200078e00ff */
[----:B------:R-:W-:-:S04]  /*1f70*/  LEA R5, R0, 0x37800000, 0x17 ;  /* 0x3780000000057811 */ /* 0x000fc800078eb8ff */
[----:B------:R-:W-:-:S07]  /*1f80*/  LOP3.LUT R12, R5, R3, R12, 0xfe, !PT ;  /* 0x00000003050c7212 */ /* 0x000fce00078efe0c */
.L_x_49543:
[----:B------:R-:W-:Y:S05]  /*1f90*/  BSYNC B0 ;  /* 0x0000000000007941 */ /* 0x000fea0003800000 */
.L_x_49542:
[----:B------:R-:W2:Y:S01]  /*1fa0*/  F2I.S64.TRUNC R12, R12 ;  /* 0x0000000c000c7311 */ /* 0x000ea2000020d900 */
[----:B------:R-:W-:Y:S05]  /*1fb0*/  BRA `(.L_x_49523) ;  /* 0x00000000009c7947 */ /* 0x000fea0003800000 */
.L_x_49535:
        /* <DEDUP_REMOVED lines=14> */
.L_x_49549:
[----:B------:R-:W-:Y:S05]  /*20a0*/  BSYNC B0 ;  /* 0x0000000000007941 */ /* 0x000fea0003800000 */
.L_x_49548:
[----:B------:R-:W4:Y:S01]  /*20b0*/  F2I.S64.TRUNC R12, R12 ;  /* 0x0000000c000c7311 */ /* 0x000f22000020d900 */
[----:B------:R-:W-:Y:S05]  /*20c0*/  BRA `(.L_x_49523) ;  /* 0x0000000000587947 */ /* 0x000fea0003800000 */
.L_x_49522:
        /* <DEDUP_REMOVED lines=16> */
.L_x_49550:
[----:B------:R-:W-:Y:S01]  /*21d0*/  CS2R R12, SRZ ;  /* 0x00000000000c7805 */ /* 0x000fe2000001ff00 */
[----:B------:R-:W-:Y:S06]  /*21e0*/  BRA `(.L_x_49523) ;  /* 0x0000000000107947 */ /* 0x000fec0003800000 */
.L_x_49547:
[----:B------:R0:W5:Y:S01]  /*21f0*/  LDG.E.64 R12, desc[UR36][R4.64] ;  /* 0x00000024040c7981 */ /* 0x000162000c1e1b00 */
[----:B------:R-:W-:Y:S05]  /*2200*/  BRA `(.L_x_49523) ;  /* 0x0000000000087947 */ /* 0x000fea0003800000 */
.L_x_49546:
[----:B------:R3:W5:Y:S01]  /*2210*/  LDG.E R12, desc[UR36][R4.64] ;  /* 0x00000024040c7981 */ /* 0x000762000c1e1900 */
[----:B------:R-:W-:-:S07]  /*2220*/  IMAD.MOV.U32 R13, RZ, RZ, RZ ;  /* 0x000000ffff0d7224 */ /* 0x000fce00078e00ff */
.L_x_49523:
[----:B------:R-:W-:Y:S01]  /*2230*/  ULDC UR4, c[0x0][0x42c] ;  /* 0x00010b0000047ab9 */ /* 0x000fe20000000800 */
[----:B------:R-:W-:Y:S01]  /*2240*/  BSSY B0, `(.L_x_49551) ;  /* 0x000001d000007945 */ /* 0x000fe20003800000 */
[----:B012-45:R-:W-:-:S04]  /*2250*/  LOP3.LUT R0, R13, UR4, RZ, 0xfc, !PT ;  /* 0x000000040d007c12 */ /* 0x037fc8000f8efcff */
[----:B------:R-:W-:-:S13]  /*2260*/  ISETP.NE.U32.AND P0, PT, R0, RZ, PT ;  /* 0x000000ff0000720c */ /* 0x000fda0003f05070 */
[----:B------:R-:W-:Y:S05]  /*2270*/  @!P0 BRA `(.L_x_49552) ;  /* 0x0000000000148947 */ /* 0x000fea0003800000 */
[----:B---3--:R-:W-:Y:S01]  /*2280*/  IMAD.MOV.U32 R4, RZ, RZ, R12 ;  /* 0x000000ffff047224 */ /* 0x008fe200078e000c */
[----:B------:R-:W-:Y:S01]  /*2290*/  MOV R0, 0x22c0 ;  /* 0x000022c000007802 */ /* 0x000fe20000000f00 */
[----:B------:R-:W-:-:S07]  /*22a0*/  IMAD.MOV.U32 R3, RZ, RZ, R13 ;  /* 0x000000ffff037224 */ /* 0x000fce00078e000d */
[----:B------:R-:W-:Y:S05]  /*22b0*/  CALL.REL.NOINC `($__internal_56_$__cuda_sm20_rem_s64) ;  /* 0x000000a800247944 */ /* 0x000fea0003c00000 */
[----:B------:R-:W-:Y:S05]  /*22c0*/  BRA `(.L_x_49553) ;  /* 0x0000000000507947 */ /* 0x000fea0003800000 */
.L_x_49552:
        /* <DEDUP_REMOVED lines=20> */
.L_x_49553:
[----:B------:R-:W-:Y:S05]  /*2410*/  BSYNC B0 ;  /* 0x0000000000007941 */ /* 0x000fea0003800000 */
.L_x_49551:
        /* <DEDUP_REMOVED lines=25> */
.L_x_49557:
[----:B------:R1:W-:Y:S01]  /*25b0*/  STG.E.U8 desc[UR36][R16.64], R3 ;  /* 0x0000000310007986 */ /* 0x0003e2000c101124 */
[----:B------:R-:W-:Y:S05]  /*25c0*/  BRA `(.L_x_49559) ;  /* 0x0000000c004c7947 */ /* 0x000fea0003800000 */
.L_x_49556:
        /* <DEDUP_REMOVED lines=8> */
.L_x_49561:
[----:B------:R3:W-:Y:S01]  /*2650*/  STG.E desc[UR36][R16.64], R3 ;  /* 0x0000000310007986 */ /* 0x0007e2000c101924 */
[----:B------:R-:W-:Y:S05]  /*2660*/  BRA `(.L_x_49559) ;  /* 0x0000000c00247947 */ /* 0x000fea0003800000 */
.L_x_49560:
[----:B------:R2:W-:Y:S01]  /*2670*/  STG.E.U16 desc[UR36][R16.64], R3 ;  /* 0x0000000310007986 */ /* 0x0005e2000c101524 */
[----:B------:R-:W-:Y:S05]  /*2680*/  BRA `(.L_x_49559) ;  /* 0x0000000c001c7947 */ /* 0x000fea0003800000 */
.L_x_49555:
        /* <DEDUP_REMOVED lines=9> */
.L_x_49563:
[----:B------:R-:W0:Y:S02]  /*2720*/  I2F.S64 R0, R12 ;  /* 0x0000000c00007312 */ /* 0x000e240000301400 */
[----:B0-----:R-:W-:-:S05]  /*2730*/  F2FP.F16.F32.PACK_AB R0, RZ, R0 ;  /* 0x00000000ff00723e */ /* 0x001fca00000000ff */
[----:B------:R0:W-:Y:S01]  /*2740*/  STG.E.U16 desc[UR36][R16.64], R0 ;  /* 0x0000000010007986 */ /* 0x0001e2000c101524 */
[----:B------:R-:W-:Y:S05]  /*2750*/  BRA `(.L_x_49559) ;  /* 0x0000000800e87947 */ /* 0x000fea0003800000 */
.L_x_49562:
        /* <DEDUP_REMOVED lines=10> */
.L_x_49565:
[----:B------:R-:W0:Y:S02]  /*2800*/  I2F.S64 R12, R12 ;  /* 0x0000000c000c7312 */ /* 0x000e240000301400 */
[----:B0-----:R-:W-:-:S04]  /*2810*/  F2FP.F16.F32.PACK_AB R3, RZ, R12 ;  /* 0x0000000cff03723e */ /* 0x001fc800000000ff */
[----:B------:R-:W-:-:S05]  /*2820*/  PRMT R3, R3, 0x5410, RZ ;  /* 0x0000541003037816 */ /* 0x000fca00000000ff */
[----:B------:R0:W-:Y:S01]  /*2830*/  STG.E desc[UR36][R16.64], R3 ;  /* 0x0000000310007986 */ /* 0x0001e2000c101924 */
[----:B------:R-:W-:Y:S05]  /*2840*/  BRA `(.L_x_49559) ;  /* 0x0000000800ac7947 */ /* 0x000fea0003800000 */
.L_x_49564:
[----:B------:R-:W0:Y:S02]  /*2850*/  I2F.F64.S64 R12, R12 ;  /* 0x0000000c000c7312 */ /* 0x000e240000301c00 */
[----:B0-----:R0:W-:Y:S01]  /*2860*/  STG.E.64 desc[UR36][R16.64], R12 ;  /* 0x0000000c10007986 */ /* 0x0011e2000c101b24 */
[----:B------:R-:W-:Y:S05]  /*2870*/  BRA `(.L_x_49559) ;  /* 0x0000000800a07947 */ /* 0x000fea0003800000 */
.L_x_49554:
        /* <DEDUP_REMOVED lines=13> */
.L_x_49568:
[----:B------:R-:W0:Y:S01]  /*2950*/  I2F.F64.S64 R12, R12 ;  /* 0x0000000c000c7312 */ /* 0x000e220000301c00 */
[----:B------:R-:W-:-:S05]  /*2960*/  CS2R R14, SRZ ;  /* 0x00000000000e7805 */ /* 0x000fca000001ff00 */
[----:B0-----:R0:W-:Y:S01]  /*2970*/  STG.E.128 desc[UR36][R16.64], R12 ;  /* 0x0000000c10007986 */ /* 0x0011e2000c101d24 */
[----:B------:R-:W-:Y:S05]  /*2980*/  BRA `(.L_x_49559) ;  /* 0x00000008005c7947 */ /* 0x000fea0003800000 */
.L_x_49567:
        /* <DEDUP_REMOVED lines=21> */
.L_x_49572:
[----:B------:R-:W-:Y:S05]  /*2ae0*/  BSYNC B0 ;  /* 0x0000000000007941 */ /* 0x000fea0003800000 */
.L_x_49571:
[----:B------:R-:W-:-:S05]  /*2af0*/  LOP3.LUT R5, R0, R5, RZ, 0xfc, !PT ;  /* 0x0000000500057212 */ /* 0x000fca00078efcff */
[----:B------:R0:W-:Y:S01]  /*2b00*/  STG.E.U8 desc[UR36][R16.64], R5 ;  /* 0x0000000510007986 */ /* 0x0001e2000c101124 */
[----:B------:R-:W-:Y:S05]  /*2b10*/  BRA `(.L_x_49559) ;  /* 0x0000000400f87947 */ /* 0x000fea0003800000 */
.L_x_49570:
        /* <DEDUP_REMOVED lines=13> */
.L_x_49574:
[----:B------:R-:W-:Y:S01]  /*2bf0*/  IMAD.MOV.U32 R0, RZ, RZ, 0x7f ;  /* 0x0000007fff007424 */ /* 0x000fe200078e00ff */
[----:B------:R-:W-:-:S04]  /*2c00*/  ISETP.GT.U32.AND P0, PT, R3, 0x7f800000, PT ;  /* 0x7f8000000300780c */ /* 0x000fc80003f04070 */
[----:B------:R-:W-:-:S09]  /*2c10*/  SEL R0, R0, 0x7c, P0 ;  /* 0x0000007c00007807 */ /* 0x000fd20000000000 */
.L_x_49575:
[----:B------:R-:W-:Y:S05]  /*2c20*/  BSYNC B0 ;  /* 0x0000000000007941 */ /* 0x000fea0003800000 */
.L_x_49573:
[----:B------:R-:W-:-:S04]  /*2c30*/  LOP3.LUT R3, R13, 0x80000000, RZ, 0xc0, !PT ;  /* 0x800000000d037812 */ /* 0x000fc800078ec0ff */
[----:B------:R-:W-:-:S04]  /*2c40*/  SHF.R.U32.HI R3, RZ, 0x18, R3 ;  /* 0x00000018ff037819 */ /* 0x000fc80000011603 */
[----:B------:R-:W-:-:S05]  /*2c50*/  LOP3.LUT R3, R0, R3, RZ, 0xfc, !PT ;  /* 0x0000000300037212 */ /* 0x000fca00078efcff */
[----:B------:R0:W-:Y:S01]  /*2c60*/  STG.E.U8 desc[UR36][R16.64], R3 ;  /* 0x0000000310007986 */ /* 0x0001e2000c101124 */
[----:B------:R-:W-:Y:S05]  /*2c70*/  BRA `(.L_x_49559) ;  /* 0x0000000400a07947 */ /* 0x000fea0003800000 */
.L_x_49569:
[----:B------:R-:W0:Y:S02]  /*2c80*/  I2F.S64 R0, R12 ;  /* 0x0000000c00007312 */ /* 0x000e240000301400 */
[----:B0-----:R-:W-:-:S05]  /*2c90*/  F2FP.BF16.F32.PACK_AB R0, RZ, R0 ;  /* 0x00000000ff00723e */ /* 0x001fca00000010ff */
[----:B------:R0:W-:Y:S01]  /*2ca0*/  STG.E.U16 desc[UR36][R16.64], R0 ;  /* 0x0000000010007986 */ /* 0x0001e2000c101524 */
[----:B------:R-:W-:Y:S05]  /*2cb0*/  BRA `(.L_x_49559) ;  /* 0x0000000400907947 */ /* 0x000fea0003800000 */
.L_x_49566:
        /* <DEDUP_REMOVED lines=10> */
.L_x_49578:
        /* <DEDUP_REMOVED lines=17> */
.L_x_49581:
[----:B------:R-:W-:-:S04]  /*2e70*/  LOP3.LUT R3, R13, 0x80000000, RZ, 0xc0, !PT ;  /* 0x800000000d037812 */ /* 0x000fc800078ec0ff */
[----:B------:R-:W-:-:S04]  /*2e80*/  SHF.R.U32.HI R3, RZ, 0x18, R3 ;  /* 0x00000018ff037819 */ /* 0x000fc80000011603 */
[----:B------:R-:W-:-:S04]  /*2e90*/  LOP3.LUT R0, R0, R3, RZ, 0xfc, !PT ;  /* 0x0000000300007212 */ /* 0x000fc800078efcff */
[----:B------:R-:W-:-:S07]  /*2ea0*/  PRMT R8, R0, 0x7610, R8 ;  /* 0x0000761000087816 */ /* 0x000fce0000000008 */
.L_x_49580:
[----:B------:R-:W-:Y:S05]  /*2eb0*/  BSYNC B0 ;  /* 0x0000000000007941 */ /* 0x000fea0003800000 */
.L_x_49579:
[----:B------:R0:W-:Y:S01]  /*2ec0*/  STG.E.U8 desc[UR36][R16.64], R8 ;  /* 0x0000000810007986 */ /* 0x0001e2000c101124 */
[----:B------:R-:W-:Y:S05]  /*2ed0*/  BRA `(.L_x_49559) ;  /* 0x0000000400087947 */ /* 0x000fea0003800000 */
.L_x_49577:
        /* <DEDUP_REMOVED lines=17> */
.L_x_49584:
[----:B------:R-:W-:-:S04]  /*2ff0*/  LOP3.LUT R3, R13, 0x80000000, RZ, 0xc0, !PT ;  /* 0x800000000d037812 */ /* 0x000fc800078ec0ff */
[----:B------:R-:W-:-:S04]  /*3000*/  SHF.R.U32.HI R3, RZ, 0x18, R3 ;  /* 0x00000018ff037819 */ /* 0x000fc80000011603 */
[----:B------:R-:W-:-:S04]  /*3010*/  LOP3.LUT R0, R0, R3, RZ, 0xfc, !PT ;  /* 0x0000000300007212 */ /* 0x000fc800078efcff */
[----:B------:R-:W-:-:S07]  /*3020*/  PRMT R8, R0, 0x7610, R8 ;  /* 0x0000761000087816 */ /* 0x000fce0000000008 */
.L_x_49583:
[----:B------:R-:W-:Y:S05]  /*3030*/  BSYNC B0 ;  /* 0x0000000000007941 */ /* 0x000fea0003800000 */
.L_x_49582:
[----:B------:R0:W-:Y:S01]  /*3040*/  STG.E.U8 desc[UR36][R16.64], R8 ;  /* 0x0000000810007986 */ /* 0x0001e2000c101124 */
[----:B------:R-:W-:Y:S05]  /*3050*/  BRA `(.L_x_49559) ;  /* 0x0000000000a87947 */ /* 0x000fea0003800000 */
.L_x_49576:
        /* <DEDUP_REMOVED lines=22> */
.L_x_49558:
        /* <DEDUP_REMOVED lines=16> */
.L_x_49587:
[----:B------:R-:W-:Y:S05]  /*32c0*/  BRA `(.L_x_49559) ;  /* 0x00000000000c7947 */ /* 0x000fea0003800000 */
.L_x_49586:
[----:B------:R0:W-:Y:S01]  /*32d0*/  STG.E.64 desc[UR36][R16.64], R12 ;  /* 0x0000000c10007986 */ /* 0x0001e2000c101b24 */
[----:B------:R-:W-:Y:S05]  /*32e0*/  BRA `(.L_x_49559) ;  /* 0x0000000000047947 */ /* 0x000fea0003800000 */
.L_x_49585:
[----:B------:R0:W-:Y:S02]  /*32f0*/  STG.E desc[UR36][R16.64], R3 ;  /* 0x0000000310007986 */ /* 0x0001e4000c101924 */
.L_x_49559:
[----:B------:R-:W-:-:S04]  /*3300*/  IMAD R2, R2, 0x200, R23 ;  /* 0x0000020002027824 */ /* 0x000fc800078e0217 */
[----:B------:R-:W-:-:S07]  /*3310*/  VIADD R19, R2, 0x80 ;  /* 0x0000008002137836 */ /* 0x000fce0000000000 */
.L_x_49516:
[----:B------:R-:W-:Y:S05]  /*3320*/  BSYNC B6 ;  /* 0x0000000000067941 */ /* 0x000fea0003800000 */
.L_x_49515:
        /* <DEDUP_REMOVED lines=307> */
.L_x_49590:
        /* <DEDUP_REMOVED lines=21> */
.L_x_49594:
[----:B------:R0:W5:Y:S01]  /*47b0*/  LDG.E.U8 R12, desc[UR36][R2.64] ;  /* 0x00000024020c7981 */ /* 0x000162000c1e1100 */
[----:B------:R-:W-:Y:S01]  /*47c0*/  IMAD.MOV.U32 R13, RZ, RZ, RZ ;  /* 0x000000ffff0d7224 */ /* 0x000fe200078e00ff */
[----:B------:R-:W-:Y:S06]  /*47d0*/  BRA `(.L_x_49596) ;  /* 0x0000000c00487947 */ /* 0x000fec0003800000 */
.L_x_49593:
        /* <DEDUP_REMOVED lines=8> */
.L_x_49598:
[----:B------:R-:W2:Y:S02]  /*4860*/  LDG.E R12, desc[UR36][R2.64] ;  /* 0x00000024020c7981 */ /* 0x000ea4000c1e1900 */
[----:B--2---:R-:W-:Y:S01]  /*4870*/  SHF.R.S32.HI R13, RZ, 0x1f, R12 ;  /* 0x0000001fff0d7819 */ /* 0x004fe2000001140c */
[----:B------:R-:W-:Y:S06]  /*4880*/  BRA `(.L_x_49596) ;  /* 0x0000000c001c7947 */ /* 0x000fec0003800000 */
.L_x_49597:
[----:B------:R-:W2:Y:S02]  /*4890*/  LDG.E.S16 R12, desc[UR36][R2.64] ;  /* 0x00000024020c7981 */ /* 0x000ea4000c1e1700 */
[----:B--2---:R-:W-:Y:S01]  /*48a0*/  SHF.R.S32.HI R13, RZ, 0x1f, R12 ;  /* 0x0000001fff0d7819 */ /* 0x004fe2000001140c */
[----:B------:R-:W-:Y:S06]  /*48b0*/  BRA `(.L_x_49596) ;  /* 0x0000000c00107947 */ /* 0x000fec0003800000 */
.L_x_49592:
        /* <DEDUP_REMOVED lines=9> */
.L_x_49600:
[----:B------:R-:W2:Y:S02]  /*4950*/  LDG.E.U16 R2, desc[UR36][R2.64] ;  /* 0x0000002402027981 */ /* 0x000ea4000c1e1500 */
[----:B--2---:R-:W-:-:S06]  /*4960*/  HADD2.F32 R12, -RZ, R2.H0_H0 ;  /* 0x20000002ff0c7230 */ /* 0x004fcc0000004100 */
[----:B------:R-:W0:Y:S01]  /*4970*/  F2I.S64.TRUNC R12, R12 ;  /* 0x0000000c000c7311 */ /* 0x000e22000020d900 */
[----:B------:R-:W-:Y:S05]  /*4980*/  BRA `(.L_x_49596) ;  /* 0x0000000800dc7947 */ /* 0x000fea0003800000 */
.L_x_49599:
        /* <DEDUP_REMOVED lines=9> */
.L_x_49602:
[----:B------:R-:W2:Y:S02]  /*4a20*/  LDG.E.U16 R2, desc[UR36][R2.64] ;  /* 0x0000002402027981 */ /* 0x000ea4000c1e1500 */
[----:B--2---:R-:W-:-:S06]  /*4a30*/  HADD2.F32 R12, -RZ, R2.H0_H0 ;  /* 0x20000002ff0c7230 */ /* 0x004fcc0000004100 */
[----:B------:R-:W0:Y:S01]  /*4a40*/  F2I.S64.TRUNC R12, R12 ;  /* 0x0000000c000c7311 */ /* 0x000e22000020d900 */
[----:B------:R-:W-:Y:S05]  /*4a50*/  BRA `(.L_x_49596) ;  /* 0x0000000800a87947 */ /* 0x000fea0003800000 */
.L_x_49601:
[----:B------:R-:W2:Y:S02]  /*4a60*/  LDG.E.64 R2, desc[UR36][R2.64] ;  /* 0x0000002402027981 */ /* 0x000ea4000c1e1b00 */
[----:B--2---:R0:W1:Y:S01]  /*4a70*/  F2I.S64.F64.TRUNC R12, R2 ;  /* 0x00000002000c7311 */ /* 0x004062000030d900 */
[----:B------:R-:W-:Y:S05]  /*4a80*/  BRA `(.L_x_49596) ;  /* 0x00000008009c7947 */ /* 0x000fea0003800000 */
.L_x_49591:
        /* <DEDUP_REMOVED lines=13> */
.L_x_49605:
[----:B------:R-:W2:Y:S02]  /*4b60*/  LDG.E.64 R2, desc[UR36][R2.64] ;  /* 0x0000002402027981 */ /* 0x000ea4000c1e1b00 */
[----:B--2---:R0:W1:Y:S01]  /*4b70*/  F2I.S64.F64.TRUNC R12, R2 ;  /* 0x00000002000c7311 */ /* 0x004062000030d900 */
[----:B------:R-:W-:Y:S05]  /*4b80*/  BRA `(.L_x_49596) ;  /* 0x00000008005c7947 */ /* 0x000fea0003800000 */
.L_x_49604:
        /* <DEDUP_REMOVED lines=27> */
.L_x_49607:
        /* <DEDUP_REMOVED lines=14> */
.L_x_49606:
[----:B------:R-:W2:Y:S02]  /*4e20*/  LDG.E.U16 R12, desc[UR36][R2.64] ;  /* 0x00000024020c7981 */ /* 0x000ea4000c1e1500 */
[----:B--2---:R-:W-:-:S06]  /*4e30*/  IMAD.U32 R12, R12, 0x10000, RZ ;  /* 0x000100000c0c7824 */ /* 0x004fcc00078e00ff */
[----:B------:R-:W4:Y:S01]  /*4e40*/  F2I.S64.TRUNC R12, R12 ;  /* 0x0000000c000c7311 */ /* 0x000f22000020d900 */
[----:B------:R-:W-:Y:S05]  /*4e50*/  BRA `(.L_x_49596) ;  /* 0x0000000400a87947 */ /* 0x000fea0003800000 */
.L_x_49603:
        /* <DEDUP_REMOVED lines=11> */
.L_x_49610:
        /* <DEDUP_REMOVED lines=21> */
.L_x_49614:
[----:B------:R-:W-:Y:S05]  /*5060*/  BSYNC B1 ;  /* 0x0000000000017941 */ /* 0x000fea0003800000 */
.L_x_49613:
[----:B------:R-:W-:Y:S01]  /*5070*/  IMAD.SHL.U32 R2, R2, 0x100000, RZ ;  /* 0x0010000002027824 */ /* 0x000fe200078e00ff */
[----:B------:R-:W-:-:S04]  /*5080*/  LEA R3, R0, 0x3b800000, 0x17 ;  /* 0x3b80000000037811 */ /* 0x000fc800078eb8ff */
[----:B------:R-:W-:-:S07]  /*5090*/  LOP3.LUT R12, R3, R2, R12, 0xfe, !PT ;  /* 0x00000002030c7212 */ /* 0x000fce00078efe0c */
.L_x_49612:
[----:B------:R-:W-:Y:S05]  /*50a0*/  BSYNC B0 ;  /* 0x0000000000007941 */ /* 0x000fea0003800000 */
.L_x_49611:
[----:B------:R-:W0:Y:S01]  /*50b0*/  F2I.S64.TRUNC R12, R12 ;  /* 0x0000000c000c7311 */ /* 0x000e22000020d900 */
[----:B------:R-:W-:Y:S05]  /*50c0*/  BRA `(.L_x_49596) ;  /* 0x00000004000c7947 */ /* 0x000fea0003800000 */
.L_x_49609:
        /* <DEDUP_REMOVED lines=21> */
.L_x_49618:
[----:B------:R-:W-:Y:S05]  /*5220*/  BSYNC B1 ;  /* 0x0000000000017941 */ /* 0x000fea0003800000 */
.L_x_49617:
[----:B------:R-:W-:Y:S01]  /*5230*/  IMAD.SHL.U32 R2, R2, 0x200000, RZ ;  /* 0x0020000002027824 */ /* 0x000fe200078e00ff */
[----:B------:R-:W-:-:S04]  /*5240*/  LEA R3, R0, 0x37800000, 0x17 ;  /* 0x3780000000037811 */ /* 0x000fc800078eb8ff */
[----:B------:R-:W-:-:S07]  /*5250*/  LOP3.LUT R12, R3, R2, R12, 0xfe, !PT ;  /* 0x00000002030c7212 */ /* 0x000fce00078efe0c */
.L_x_49616:
[----:B------:R-:W-:Y:S05]  /*5260*/  BSYNC B0 ;  /* 0x0000000000007941 */ /* 0x000fea0003800000 */
.L_x_49615:
[----:B------:R-:W0:Y:S01]  /*5270*/  F2I.S64.TRUNC R12, R12 ;  /* 0x0000000c000c7311 */ /* 0x000e22000020d900 */
[----:B------:R-:W-:Y:S05]  /*5280*/  BRA `(.L_x_49596) ;  /* 0x00000000009c7947 */ /* 0x000fea0003800000 */
.L_x_49608:
        /* <DEDUP_REMOVED lines=14> */
.L_x_49622:
[----:B------:R-:W-:Y:S05]  /*5370*/  BSYNC B0 ;  /* 0x0000000000007941 */ /* 0x000fea0003800000 */
.L_x_49621:
[----:B------:R-:W0:Y:S01]  /*5380*/  F2I.S64.TRUNC R12, R12 ;  /* 0x0000000c000c7311 */ /* 0x000e22000020d900 */
[----:B------:R-:W-:Y:S05]  /*5390*/  BRA `(.L_x_49596) ;  /* 0x0000000000587947 */ /* 0x000fea0003800000 */
.L_x_49595:
        /* <DEDUP_REMOVED lines=16> */
.L_x_49623:
[----:B------:R-:W-:Y:S01]  /*54a0*/  CS2R R12, SRZ ;  /* 0x00000000000c7805 */ /* 0x000fe2000001ff00 */
[----:B------:R-:W-:Y:S06]  /*54b0*/  BRA `(.L_x_49596) ;  /* 0x0000000000107947 */ /* 0x000fec0003800000 */
.L_x_49620:
[----:B------:R0:W5:Y:S01]  /*54c0*/  LDG.E.64 R12, desc[UR36][R2.64] ;  /* 0x00000024020c7981 */ /* 0x000162000c1e1b00 */
[----:B------:R-:W-:Y:S05]  /*54d0*/  BRA `(.L_x_49596) ;  /* 0x0000000000087947 */ /* 0x000fea0003800000 */
.L_x_49619:
[----:B------:R0:W5:Y:S01]  /*54e0*/  LDG.E R12, desc[UR36][R2.64] ;  /* 0x00000024020c7981 */ /* 0x000162000c1e1900 */
[----:B------:R-:W-:-:S07]  /*54f0*/  IMAD.MOV.U32 R13, RZ, RZ, RZ ;  /* 0x000000ffff0d7224 */ /* 0x000fce00078e00ff */
.L_x_49596:
[----:B------:R-:W-:Y:S01]  /*5500*/  ULDC UR4, c[0x0][0x42c] ;  /* 0x00010b0000047ab9 */ /* 0x000fe20000000800 */
[----:B------:R-:W-:Y:S01]  /*5510*/  BSSY B0, `(.L_x_49624) ;  /* 0x000001c000007945 */ /* 0x000fe20003800000 */
[----:B01-345:R-:W-:-:S04]  /*5520*/  LOP3.LUT R0, R13, UR4, RZ, 0xfc, !PT ;  /* 0x000000040d007c12 */ /* 0x03bfc8000f8efcff */
[----:B------:R-:W-:-:S13]  /*5530*/  ISETP.NE.U32.AND P0, PT, R0, RZ, PT ;  /* 0x000000ff0000720c */ /* 0x000fda0003f05070 */
[----:B------:R-:W-:Y:S05]  /*5540*/  @!P0 BRA `(.L_x_49625) ;  /* 0x0000000000148947 */ /* 0x000fea0003800000 */
[----:B--2---:R-:W-:Y:S01]  /*5550*/  IMAD.MOV.U32 R4, RZ, RZ, R12 ;  /* 0x000000ffff047224 */ /* 0x004fe200078e000c */
[----:B------:R-:W-:Y:S01]  /*5560*/  MOV R0, 0x5590 ;  /* 0x0000559000007802 */ /* 0x000fe20000000f00 */
[----:B------:R-:W-:-:S07]  /*5570*/  IMAD.MOV.U32 R3, RZ, RZ, R13 ;  /* 0x000000ffff037224 */ /* 0x000fce00078e000d */
[----:B------:R-:W-:Y:S05]  /*5580*/  CALL.REL.NOINC `($__internal_56_$__cuda_sm20_rem_s64) ;  /* 0x0000007400707944 */ /* 0x000fea0003c00000 */
[----:B------:R-:W-:Y:S05]  /*5590*/  BRA `(.L_x_49626) ;  /* 0x00000000004c7947 */ /* 0x000fea0003800000 */
.L_x_49625:
[----:B------:R-:W0:Y:S01]  /*55a0*/  I2F.U32.RP R0, R12 ;  /* 0x0000000c00007306 */ /* 0x000e220000209000 */
[----:B------:R-:W-:Y:S01]  /*55b0*/  ULDC UR4, c[0x0][0x428] ;  /* 0x00010a0000047ab9 */ /* 0x000fe20000000800 */
[----:B------:R-:W-:-:S06]  /*55c0*/  ISETP.NE.U32.AND P1, PT, R12, RZ, PT ;  /* 0x000000ff0c00720c */ /* 0x000fcc0003f25070 */
        /* <DEDUP_REMOVED lines=8> */
[----:B------:R-:W-:-:S04]  /*5650*/  IMAD.HI.U32 R3, R3, UR4, RZ ;  /* 0x0000000403037c27 */ /* 0x000fc8000f8e00ff */
[----:B------:R-:W-:-:S04]  /*5660*/  IMAD.MOV R3, RZ, RZ, -R3 ;  /* 0x000000ffff037224 */ /* 0x000fc800078e0a03 */
[----:B--2---:R-:W-:-:S05]  /*5670*/  IMAD R4, R12, R3, UR4 ;  /* 0x000000040c047e24 */ /* 0x004fca000f8e0203 */
[----:B------:R-:W-:-:S13]  /*5680*/  ISETP.GE.U32.AND P0, PT, R4, R12, PT ;  /* 0x0000000c0400720c */ /* 0x000fda0003f06070 */
[----:B------:R-:W-:-:S05]  /*5690*/  @P0 IMAD.IADD R4, R4, 0x1, -R12 ;  /* 0x0000000104040824 */ /* 0x000fca00078e0a0c */
[----:B------:R-:W-:-:S13]  /*56a0*/  ISETP.GE.U32.AND P0, PT, R4, R12, PT ;  /* 0x0000000c0400720c */ /* 0x000fda0003f06070 */
[----:B------:R-:W-:Y:S01]  /*56b0*/  @P0 IMAD.IADD R4, R4, 0x1, -R12 ;  /* 0x0000000104040824 */ /* 0x000fe200078e0a0c */
[----:B------:R-:W-:-:S07]  /*56c0*/  @!P1 LOP3.LUT R4, RZ, R12, RZ, 0x33, !PT ;  /* 0x0000000cff049212 */ /* 0x000fce00078e33ff */
.L_x_49626:
[----:B------:R-:W-:Y:S05]  /*56d0*/  BSYNC B0 ;  /* 0x0000000000007941 */ /* 0x000fea0003800000 */
.L_x_49624:
        /* <DEDUP_REMOVED lines=25> */
.L_x_49630:
[----:B------:R0:W-:Y:S01]  /*5870*/  STG.E.U8 desc[UR36][R16.64], R7 ;  /* 0x0000000710007986 */ /* 0x0001e2000c101124 */
[----:B------:R-:W-:Y:S05]  /*5880*/  BRA `(.L_x_49632) ;  /* 0x0000000c00507947 */ /* 0x000fea0003800000 */
.L_x_49629:
        /* <DEDUP_REMOVED lines=8> */
.L_x_49634:
[----:B------:R3:W-:Y:S01]  /*5910*/  STG.E desc[UR36][R16.64], R7 ;  /* 0x0000000710007986 */ /* 0x0007e2000c101924 */
[----:B------:R-:W-:Y:S05]  /*5920*/  BRA `(.L_x_49632) ;  /* 0x0000000c00287947 */ /* 0x000fea0003800000 */
.L_x_49633:
[----:B------:R2:W-:Y:S01]  /*5930*/  STG.E.U16 desc[UR36][R16.64], R7 ;  /* 0x0000000710007986 */ /* 0x0005e2000c101524 */
[----:B------:R-:W-:Y:S05]  /*5940*/  BRA `(.L_x_49632) ;  /* 0x0000000c00207947 */ /* 0x000fea0003800000 */
.L_x_49628:
        /* <DEDUP_REMOVED lines=9> */
.L_x_49636:
[----:B------:R-:W0:Y:S02]  /*59e0*/  I2F.S64 R0, R2 ;  /* 0x0000000200007312 */ /* 0x000e240000301400 */
[----:B0-----:R-:W-:-:S05]  /*59f0*/  F2FP.F16.F32.PACK_AB R0, RZ, R0 ;  /* 0x00000000ff00723e */ /* 0x001fca00000000ff */
[----:B------:R0:W-:Y:S01]  /*5a00*/  STG.E.U16 desc[UR36][R16.64], R0 ;  /* 0x0000000010007986 */ /* 0x0001e2000c101524 */
[----:B------:R-:W-:Y:S05]  /*5a10*/  BRA `(.L_x_49632) ;  /* 0x0000000800ec7947 */ /* 0x000fea0003800000 */
.L_x_49635:
        /* <DEDUP_REMOVED lines=10> */
.L_x_49638:
[----:B------:R-:W0:Y:S02]  /*5ac0*/  I2F.S64 R2, R2 ;  /* 0x0000000200027312 */ /* 0x000e240000301400 */
[----:B0-----:R-:W-:-:S04]  /*5ad0*/  F2FP.F16.F32.PACK_AB R3, RZ, R2 ;  /* 0x00000002ff03723e */ /* 0x001fc800000000ff */
[----:B------:R-:W-:-:S05]  /*5ae0*/  PRMT R3, R3, 0x5410, RZ ;  /* 0x0000541003037816 */ /* 0x000fca00000000ff */
[----:B------:R0:W-:Y:S01]  /*5af0*/  STG.E desc[UR36][R16.64], R3 ;  /* 0x0000000310007986 */ /* 0x0001e2000c101924 */
[----:B------:R-:W-:Y:S05]  /*5b00*/  BRA `(.L_x_49632) ;  /* 0x0000000800b07947 */ /* 0x000fea0003800000 */
.L_x_49637:
[----:B------:R-:W0:Y:S02]  /*5b10*/  I2F.F64.S64 R2, R2 ;  /* 0x0000000200027312 */ /* 0x000e240000301c00 */
[----:B0-----:R0:W-:Y:S01]  /*5b20*/  STG.E.64 desc[UR36][R16.64], R2 ;  /* 0x0000000210007986 */ /* 0x0011e2000c101b24 */
[----:B------:R-:W-:Y:S05]  /*5b30*/  BRA `(.L_x_49632) ;  /* 0x0000000800a47947 */ /* 0x000fea0003800000 */
.L_x_49627:
        /* <DEDUP_REMOVED lines=13> */
.L_x_49641:
[----:B------:R-:W0:Y:S01]  /*5c10*/  I2F.F64.S64 R4, R2 ;  /* 0x0000000200047312 */ /* 0x000e220000301c00 */
[----:B------:R-:W-:-:S05]  /*5c20*/  CS2R R6, SRZ ;  /* 0x0000000000067805 */ /* 0x000fca000001ff00 */
[----:B0-----:R0:W-:Y:S01]  /*5c30*/  STG.E.128 desc[UR36][R16.64], R4 ;  /* 0x0000000410007986 */ /* 0x0011e2000c101d24 */
[----:B------:R-:W-:Y:S05]  /*5c40*/  BRA `(.L_x_49632) ;  /* 0x0000000800607947 */ /* 0x000fea0003800000 */
.L_x_49640:
        /* <DEDUP_REMOVED lines=21> */
.L_x_49645:
[----:B------:R-:W-:Y:S05]  /*5da0*/  BSYNC B0 ;  /* 0x0000000000007941 */ /* 0x000fea0003800000 */
.L_x_49644:
[----:B------:R-:W-:-:S05]  /*5db0*/  LOP3.LUT R5, R0, R5, RZ, 0xfc, !PT ;  /* 0x0000000500057212 */ /* 0x000fca00078efcff */
[----:B------:R0:W-:Y:S01]  /*5dc0*/  STG.E.U8 desc[UR36][R16.64], R5 ;  /* 0x0000000510007986 */ /* 0x0001e2000c101124 */
[----:B------:R-:W-:Y:S05]  /*5dd0*/  BRA `(.L_x_49632) ;  /* 0x0000000400fc7947 */ /* 0x000fea0003800000 */
.L_x_49643:
        /* <DEDUP_REMOVED lines=13> */
.L_x_49647:
[----:B------:R-:W-:Y:S01]  /*5eb0*/  IMAD.MOV.U32 R0, RZ, RZ, 0x7f ;  /* 0x0000007fff007424 */ /* 0x000fe200078e00ff */
[----:B------:R-:W-:-:S04]  /*5ec0*/  ISETP.GT.U32.AND P0, PT, R4, 0x7f800000, PT ;  /* 0x7f8000000400780c */ /* 0x000fc80003f04070 */
[----:B------:R-:W-:-:S09]  /*5ed0*/  SEL R0, R0, 0x7c, P0 ;  /* 0x0000007c00007807 */ /* 0x000fd20000000000 */
.L_x_49648:
[----:B------:R-:W-:Y:S05]  /*5ee0*/  BSYNC B0 ;  /* 0x0000000000007941 */ /* 0x000fea0003800000 */
.L_x_49646:
[----:B------:R-:W-:-:S04]  /*5ef0*/  LOP3.LUT R2, R3, 0x80000000, RZ, 0xc0, !PT ;  /* 0x8000000003027812 */ /* 0x000fc800078ec0ff */
[----:B------:R-:W-:-:S04]  /*5f00*/  SHF.R.U32.HI R3, RZ, 0x18, R2 ;  /* 0x00000018ff037819 */ /* 0x000fc80000011602 */
[----:B------:R-:W-:-:S05]  /*5f10*/  LOP3.LUT R3, R0, R3, RZ, 0xfc, !PT ;  /* 0x0000000300037212 */ /* 0x000fca00078efcff */
[----:B------:R0:W-:Y:S01]  /*5f20*/  STG.E.U8 desc[UR36][R16.64], R3 ;  /* 0x0000000310007986 */ /* 0x0001e2000c101124 */
[----:B------:R-:W-:Y:S05]  /*5f30*/  BRA `(.L_x_49632) ;  /* 0x0000000400a47947 */ /* 0x000fea0003800000 */
.L_x_49642:
[----:B------:R-:W0:Y:S02]  /*5f40*/  I2F.S64 R0, R2 ;  /* 0x0000000200007312 */ /* 0x000e240000301400 */
[----:B0-----:R-:W-:-:S05]  /*5f50*/  F2FP.BF16.F32.PACK_AB R0, RZ, R0 ;  /* 0x00000000ff00723e */ /* 0x001fca00000010ff */
[----:B------:R0:W-:Y:S01]  /*5f60*/  STG.E.U16 desc[UR36][R16.64], R0 ;  /* 0x0000000010007986 */ /* 0x0001e2000c101524 */
[----:B------:R-:W-:Y:S05]  /*5f70*/  BRA `(.L_x_49632) ;  /* 0x0000000400947947 */ /* 0x000fea0003800000 */
.L_x_49639:
        /* <DEDUP_REMOVED lines=10> */
.L_x_49651:
        /* <DEDUP_REMOVED lines=17> */
.L_x_49654:
[----:B------:R-:W-:-:S04]  /*6130*/  LOP3.LUT R2, R3, 0x80000000, RZ, 0xc0, !PT ;  /* 0x8000000003027812 */ /* 0x000fc800078ec0ff */
[----:B------:R-:W-:-:S04]  /*6140*/  SHF.R.U32.HI R3, RZ, 0x18, R2 ;  /* 0x00000018ff037819 */ /* 0x000fc80000011602 */
[----:B------:R-:W-:-:S04]  /*6150*/  LOP3.LUT R0, R0, R3, RZ, 0xfc, !PT ;  /* 0x0000000300007212 */ /* 0x000fc800078efcff */
[----:B------:R-:W-:-:S07]  /*6160*/  PRMT R8, R0, 0x7610, R8 ;  /* 0x0000761000087816 */ /* 0x000fce0000000008 */
.L_x_49653:
[----:B------:R-:W-:Y:S05]  /*6170*/  BSYNC B0 ;  /* 0x0000000000007941 */ /* 0x000fea0003800000 */
.L_x_49652:
[----:B------:R0:W-:Y:S01]  /*6180*/  STG.E.U8 desc[UR36][R16.64], R8 ;  /* 0x0000000810007986 */ /* 0x0001e2000c101124 */
[----:B------:R-:W-:Y:S05]  /*6190*/  BRA `(.L_x_49632) ;  /* 0x00000004000c7947 */ /* 0x000fea0003800000 */
.L_x_49650:
        /* <DEDUP_REMOVED lines=17> */
.L_x_49657:
[----:B------:R-:W-:-:S04]  /*62b0*/  LOP3.LUT R2, R3, 0x80000000, RZ, 0xc0, !PT ;  /* 0x8000000003027812 */ /* 0x000fc800078ec0ff */
[----:B------:R-:W-:-:S04]  /*62c0*/  SHF.R.U32.HI R3, RZ, 0x18, R2 ;  /* 0x00000018ff037819 */ /* 0x000fc80000011602 */
[----:B------:R-:W-:-:S04]  /*62d0*/  LOP3.LUT R0, R0, R3, RZ, 0xfc, !PT ;  /* 0x0000000300007212 */ /* 0x000fc800078efcff */
[----:B------:R-:W-:-:S07]  /*62e0*/  PRMT R8, R0, 0x7610, R8 ;  /* 0x0000761000087816 */ /* 0x000fce0000000008 */
.L_x_49656:
[----:B------:R-:W-:Y:S05]  /*62f0*/  BSYNC B0 ;  /* 0x0000000000007941 */ /* 0x000fea0003800000 */
.L_x_49655:
[----:B------:R0:W-:Y:S01]  /*6300*/  STG.E.U8 desc[UR36][R16.64], R8 ;  /* 0x0000000810007986 */ /* 0x0001e2000c101124 */
[----:B------:R-:W-:Y:S05]  /*6310*/  BRA `(.L_x_49632) ;  /* 0x0000000000ac7947 */ /* 0x000fea0003800000 */
.L_x_49649:
        /* <DEDUP_REMOVED lines=23> */
.L_x_49631:
        /* <DEDUP_REMOVED lines=16> */
.L_x_49660:
[----:B------:R-:W-:Y:S05]  /*6590*/  BRA `(.L_x_49632) ;  /* 0x00000000000c7947 */ /* 0x000fea0003800000 */
.L_x_49659:
[----:B------:R0:W-:Y:S01]  /*65a0*/  STG.E.64 desc[UR36][R16.64], R2 ;  /* 0x0000000210007986 */ /* 0x0001e2000c101b24 */
[----:B------:R-:W-:Y:S05]  /*65b0*/  BRA `(.L_x_49632) ;  /* 0x0000000000047947 */ /* 0x000fea0003800000 */
.L_x_49658:
[----:B------:R0:W-:Y:S02]  /*65c0*/  STG.E desc[UR36][R16.64], R7 ;  /* 0x0000000710007986 */ /* 0x0001e4000c101924 */
.L_x_49632:
[----:B------:R-:W-:-:S07]  /*65d0*/  VIADD R19, R19, 0x80 ;  /* 0x0000008013137836 */ /* 0x000fce0000000000 */
.L_x_49589:
[----:B------:R-:W-:Y:S05]  /*65e0*/  BSYNC B6 ;  /* 0x0000000000067941 */ /* 0x000fea0003800000 */
.L_x_49588:
        /* <DEDUP_REMOVED lines=307> */
.L_x_49663:
        /* <DEDUP_REMOVED lines=21> */
.L_x_49667:
[----:B------:R0:W5:Y:S01]  /*7a70*/  LDG.E.U8 R12, desc[UR36][R2.64] ;  /* 0x00000024020c7981 */ /* 0x000162000c1e1100 */
[----:B------:R-:W-:Y:S01]  /*7a80*/  IMAD.MOV.U32 R13, RZ, RZ, RZ ;  /* 0x000000ffff0d7224 */ /* 0x000fe200078e00ff */
[----:B------:R-:W-:Y:S06]  /*7a90*/  BRA `(.L_x_49669) ;  /* 0x0000000c00487947 */ /* 0x000fec0003800000 */
.L_x_49666:
        /* <DEDUP_REMOVED lines=8> */
.L_x_49671:
[----:B------:R-:W2:Y:S02]  /*7b20*/  LDG.E R12, desc[UR36][R2.64] ;  /* 0x00000024020c7981 */ /* 0x000ea4000c1e1900 */
[----:B--2---:R-:W-:Y:S01]  /*7b30*/  SHF.R.S32.HI R13, RZ, 0x1f, R12 ;  /* 0x0000001fff0d7819 */ /* 0x004fe2000001140c */
[----:B------:R-:W-:Y:S06]  /*7b40*/  BRA `(.L_x_49669) ;  /* 0x0000000c001c7947 */ /* 0x000fec0003800000 */
.L_x_49670:
[----:B------:R-:W2:Y:S02]  /*7b50*/  LDG.E.S16 R12, desc[UR36][R2.64] ;  /* 0x00000024020c7981 */ /* 0x000ea4000c1e1700 */
[----:B--2---:R-:W-:Y:S01]  /*7b60*/  SHF.R.S32.HI R13, RZ, 0x1f, R12 ;  /* 0x0000001fff0d7819 */ /* 0x004fe2000001140c */
[----:B------:R-:W-:Y:S06]  /*7b70*/  BRA `(.L_x_49669) ;  /* 0x0000000c00107947 */ /* 0x000fec0003800000 */
.L_x_49665:
        /* <DEDUP_REMOVED lines=9> */
.L_x_49673:
[----:B------:R-:W2:Y:S02]  /*7c10*/  LDG.E.U16 R2, desc[UR36][R2.64] ;  /* 0x0000002402027981 */ /* 0x000ea4000c1e1500 */
[----:B--2---:R-:W-:-:S06]  /*7c20*/  HADD2.F32 R12, -RZ, R2.H0_H0 ;  /* 0x20000002ff0c7230 */ /* 0x004fcc0000004100 */
[----:B------:R-:W0:Y:S01]  /*7c30*/  F2I.S64.TRUNC R12, R12 ;  /* 0x0000000c000c7311 */ /* 0x000e22000020d900 */
[----:B------:R-:W-:Y:S05]  /*7c40*/  BRA `(.L_x_49669) ;  /* 0x0000000800dc7947 */ /* 0x000fea0003800000 */
.L_x_49672:
        /* <DEDUP_REMOVED lines=9> */
.L_x_49675:
[----:B------:R-:W2:Y:S02]  /*7ce0*/  LDG.E.U16 R2, desc[UR36][R2.64] ;  /* 0x0000002402027981 */ /* 0x000ea4000c1e1500 */
[----:B--2---:R-:W-:-:S06]  /*7cf0*/  HADD2.F32 R12, -RZ, R2.H0_H0 ;  /* 0x20000002ff0c7230 */ /* 0x004fcc0000004100 */
[----:B------:R-:W0:Y:S01]  /*7d00*/  F2I.S64.TRUNC R12, R12 ;  /* 0x0000000c000c7311 */ /* 0x000e22000020d900 */
[----:B------:R-:W-:Y:S05]  /*7d10*/  BRA `(.L_x_49669) ;  /* 0x0000000800a87947 */ /* 0x000fea0003800000 */
.L_x_49674:
[----:B------:R-:W2:Y:S02]  /*7d20*/  LDG.E.64 R2, desc[UR36][R2.64] ;  /* 0x0000002402027981 */ /* 0x000ea4000c1e1b00 */
[----:B--2---:R0:W1:Y:S01]  /*7d30*/  F2I.S64.F64.TRUNC R12, R2 ;  /* 0x00000002000c7311 */ /* 0x004062000030d900 */
[----:B------:R-:W-:Y:S05]  /*7d40*/  BRA `(.L_x_49669) ;  /* 0x00000008009c7947 */ /* 0x000fea0003800000 */
.L_x_49664:
        /* <DEDUP_REMOVED lines=13> */
.L_x_49678:
[----:B------:R-:W2:Y:S02]  /*7e20*/  LDG.E.64 R2, desc[UR36][R2.64] ;  /* 0x0000002402027981 */ /* 0x000ea4000c1e1b00 */
[----:B--2---:R0:W1:Y:S01]  /*7e30*/  F2I.S64.F64.TRUNC R12, R2 ;  /* 0x00000002000c7311 */ /* 0x004062000030d900 */
[----:B------:R-:W-:Y:S05]  /*7e40*/  BRA `(.L_x_49669) ;  /* 0x00000008005c7947 */ /* 0x000fea0003800000 */
.L_x_49677:
        /* <DEDUP_REMOVED lines=27> */
.L_x_49680:
        /* <DEDUP_REMOVED lines=14> */
.L_x_49679:
[----:B------:R-:W2:Y:S02]  /*80e0*/  LDG.E.U16 R12, desc[UR36][R2.64] ;  /* 0x00000024020c7981 */ /* 0x000ea4000c1e1500 */
[----:B--2---:R-:W-:-:S06]  /*80f0*/  IMAD.U32 R12, R12, 0x10000, RZ ;  /* 0x000100000c0c7824 */ /* 0x004fcc00078e00ff */
[----:B------:R-:W0:Y:S01]  /*8100*/  F2I.S64.TRUNC R12, R12 ;  /* 0x0000000c000c7311 */ /* 0x000e22000020d900 */
[----:B------:R-:W-:Y:S05]  /*8110*/  BRA `(.L_x_49669) ;  /* 0x0000000400a87947 */ /* 0x000fea0003800000 */
.L_x_49676:
        /* <DEDUP_REMOVED lines=11> */
.L_x_49683:
        /* <DEDUP_REMOVED lines=21> */
.L_x_49687:
[----:B------:R-:W-:Y:S05]  /*8320*/  BSYNC B1 ;  /* 0x0000000000017941 */ /* 0x000fea0003800000 */
.L_x_49686:
[----:B------:R-:W-:Y:S01]  /*8330*/  IMAD.SHL.U32 R2, R2, 0x100000, RZ ;  /* 0x0010000002027824 */ /* 0x000fe200078e00ff */
[----:B------:R-:W-:-:S04]  /*8340*/  LEA R3, R0, 0x3b800000, 0x17 ;  /* 0x3b80000000037811 */ /* 0x000fc800078eb8ff */
[----:B------:R-:W-:-:S07]  /*8350*/  LOP3.LUT R12, R3, R2, R12, 0xfe, !PT ;  /* 0x00000002030c7212 */ /* 0x000fce00078efe0c */
.L_x_49685:
[----:B------:R-:W-:Y:S05]  /*8360*/  BSYNC B0 ;  /* 0x0000000000007941 */ /* 0x000fea0003800000 */
.L_x_49684:
[----:B------:R-:W0:Y:S01]  /*8370*/  F2I.S64.TRUNC R12, R12 ;  /* 0x0000000c000c7311 */ /* 0x000e22000020d900 */
[----:B------:R-:W-:Y:S05]  /*8380*/  BRA `(.L_x_49669) ;  /* 0x00000004000c7947 */ /* 0x000fea0003800000 */
.L_x_49682:
        /* <DEDUP_REMOVED lines=21> */
.L_x_49691:
[----:B------:R-:W-:Y:S05]  /*84e0*/  BSYNC B1 ;  /* 0x0000000000017941 */ /* 0x000fea0003800000 */
.L_x_49690:
[----:B------:R-:W-:Y:S01]  /*84f0*/  IMAD.SHL.U32 R2, R2, 0x200000, RZ ;  /* 0x0020000002027824 */ /* 0x000fe200078e00ff */
[----:B------:R-:W-:-:S04]  /*8500*/  LEA R3, R0, 0x37800000, 0x17 ;  /* 0x3780000000037811 */ /* 0x000fc800078eb8ff */
[----:B------:R-:W-:-:S07]  /*8510*/  LOP3.LUT R12, R3, R2, R12, 0xfe, !PT ;  /* 0x00000002030c7212 */ /* 0x000fce00078efe0c */
.L_x_49689:
[----:B------:R-:W-:Y:S05]  /*8520*/  BSYNC B0 ;  /* 0x0000000000007941 */ /* 0x000fea0003800000 */
.L_x_49688:
[----:B------:R-:W0:Y:S01]  /*8530*/  F2I.S64.TRUNC R12, R12 ;  /* 0x0000000c000c7311 */ /* 0x000e22000020d900 */
[----:B------:R-:W-:Y:S05]  /*8540*/  BRA `(.L_x_49669) ;  /* 0x00000000009c7947 */ /* 0x000fea0003800000 */
.L_x_49681:
        /* <DEDUP_REMOVED lines=14> */
.L_x_49695:
[----:B------:R-:W-:Y:S05]  /*8630*/  BSYNC B0 ;  /* 0x0000000000007941 */ /* 0x000fea0003800000 */
.L_x_49694:
[----:B------:R-:W0:Y:S01]  /*8640*/  F2I.S64.TRUNC R12, R12 ;  /* 0x0000000c000c7311 */ /* 0x000e22000020d900 */
[----:B------:R-:W-:Y:S05]  /*8650*/  BRA `(.L_x_49669) ;  /* 0x0000000000587947 */ /* 0x000fea0003800000 */
.L_x_49668:
        /* <DEDUP_REMOVED lines=16> */
.L_x_49696:
[----:B------:R-:W-:Y:S01]  /*8760*/  CS2R R12, SRZ ;  /* 0x00000000000c7805 */ /* 0x000fe2000001ff00 */
[----:B------:R-:W-:Y:S06]  /*8770*/  BRA `(.L_x_49669) ;  /* 0x0000000000107947 */ /* 0x000fec0003800000 */
.L_x_49693:
[----:B------:R0:W5:Y:S01]  /*8780*/  LDG.E.64 R12, desc[UR36][R2.64] ;  /* 0x00000024020c7981 */ /* 0x000162000c1e1b00 */
[----:B------:R-:W-:Y:S05]  /*8790*/  BRA `(.L_x_49669) ;  /* 0x0000000000087947 */ /* 0x000fea0003800000 */
.L_x_49692:
[----:B------:R0:W5:Y:S01]  /*87a0*/  LDG.E R12, desc[UR36][R2.64] ;  /* 0x00000024020c7981 */ /* 0x000162000c1e1900 */
[----:B------:R-:W-:-:S07]  /*87b0*/  IMAD.MOV.U32 R13, RZ, RZ, RZ ;  /* 0x000000ffff0d7224 */ /* 0x000fce00078e00ff */
.L_x_49669:
        /* <DEDUP_REMOVED lines=10> */
.L_x_49698:
        /* <DEDUP_REMOVED lines=13> */
[----:B---3--:R-:W-:-:S05]  /*8930*/  IMAD R4, R12, R3, UR4 ;  /* 0x000000040c047e24 */ /* 0x008fca000f8e0203 */
[----:B------:R-:W-:-:S13]  /*8940*/  ISETP.GE.U32.AND P0, PT, R4, R12, PT ;  /* 0x0000000c0400720c */ /* 0x000fda0003f06070 */
[----:B------:R-:W-:-:S05]  /*8950*/  @P0 IMAD.IADD R4, R4, 0x1, -R12 ;  /* 0x0000000104040824 */ /* 0x000fca00078e0a0c */
[----:B------:R-:W-:-:S13]  /*8960*/  ISETP.GE.U32.AND P0, PT, R4, R12, PT ;  /* 0x0000000c0400720c */ /* 0x000fda0003f06070 */
[----:B------:R-:W-:Y:S01]  /*8970*/  @P0 IMAD.IADD R4, R4, 0x1, -R12 ;  /* 0x0000000104040824 */ /* 0x000fe200078e0a0c */
[----:B------:R-:W-:-:S07]  /*8980*/  @!P1 LOP3.LUT R4, RZ, R12, RZ, 0x33, !PT ;  /* 0x0000000cff049212 */ /* 0x000fce00078e33ff */
.L_x_49699:
[----:B------:R-:W-:Y:S05]  /*8990*/  BSYNC B0 ;  /* 0x0000000000007941 */ /* 0x000fea0003800000 */
.L_x_49697:
        /* <DEDUP_REMOVED lines=25> */
.L_x_49703:
[----:B------:R0:W-:Y:S01]  /*8b30*/  STG.E.U8 desc[UR36][R16.64], R7 ;  /* 0x0000000710007986 */ /* 0x0001e2000c101124 */
[----:B------:R-:W-:Y:S05]  /*8b40*/  BRA `(.L_x_49705) ;  /* 0x0000000c00507947 */ /* 0x000fea0003800000 */
.L_x_49702:
        /* <DEDUP_REMOVED lines=8> */
.L_x_49707:
[----:B------:R0:W-:Y:S01]  /*8bd0*/  STG.E desc[UR36][R16.64], R7 ;  /* 0x0000000710007986 */ /* 0x0001e2000c101924 */
[----:B------:R-:W-:Y:S05]  /*8be0*/  BRA `(.L_x_49705) ;  /* 0x0000000c00287947 */ /* 0x000fea0003800000 */
.L_x_49706:
[----:B------:R0:W-:Y:S01]  /*8bf0*/  STG.E.U16 desc[UR36][R16.64], R7 ;  /* 0x0000000710007986 */ /* 0x0001e2000c101524 */
[----:B------:R-:W-:Y:S05]  /*8c00*/  BRA `(.L_x_49705) ;  /* 0x0000000c00207947 */ /* 0x000fea0003800000 */
.L_x_49701:
        /* <DEDUP_REMOVED lines=9> */
.L_x_49709:
[----:B------:R-:W0:Y:S02]  /*8ca0*/  I2F.S64 R0, R2 ;  /* 0x0000000200007312 */ /* 0x000e240000301400 */
[----:B0-----:R-:W-:-:S05]  /*8cb0*/  F2FP.F16.F32.PACK_AB R0, RZ, R0 ;  /* 0x00000000ff00723e */ /* 0x001fca00000000ff */
[----:B------:R0:W-:Y:S01]  /*8cc0*/  STG.E.U16 desc[UR36][R16.64], R0 ;  /* 0x0000000010007986 */ /* 0x0001e2000c101524 */
[----:B------:R-:W-:Y:S05]  /*8cd0*/  BRA `(.L_x_49705) ;  /* 0x0000000800ec7947 */ /* 0x000fea0003800000 */
.L_x_49708:
        /* <DEDUP_REMOVED lines=10> */
.L_x_49711:
[----:B------:R-:W0:Y:S02]  /*8d80*/  I2F.S64 R2, R2 ;  /* 0x0000000200027312 */ /* 0x000e240000301400 */
[----:B0-----:R-:W-:-:S04]  /*8d90*/  F2FP.F16.F32.PACK_AB R3, RZ, R2 ;  /* 0x00000002ff03723e */ /* 0x001fc800000000ff */
[----:B------:R-:W-:-:S05]  /*8da0*/  PRMT R3, R3, 0x5410, RZ ;  /* 0x0000541003037816 */ /* 0x000fca00000000ff */
[----:B------:R0:W-:Y:S01]  /*8db0*/  STG.E desc[UR36][R16.64], R3 ;  /* 0x0000000310007986 */ /* 0x0001e2000c101924 */
[----:B------:R-:W-:Y:S05]  /*8dc0*/  BRA `(.L_x_49705) ;  /* 0x0000000800b07947 */ /* 0x000fea0003800000 */
.L_x_49710:
[----:B------:R-:W0:Y:S02]  /*8dd0*/  I2F.F64.S64 R2, R2 ;  /* 0x0000000200027312 */ /* 0x000e240000301c00 */
[----:B0-----:R0:W-:Y:S01]  /*8de0*/  STG.E.64 desc[UR36][R16.64], R2 ;  /* 0x0000000210007986 */ /* 0x0011e2000c101b24 */
[----:B------:R-:W-:Y:S05]  /*8df0*/  BRA `(.L_x_49705) ;  /* 0x0000000800a47947 */ /* 0x000fea0003800000 */
.L_x_49700:
        /* <DEDUP_REMOVED lines=13> */
.L_x_49714:
[----:B------:R-:W0:Y:S01]  /*8ed0*/  I2F.F64.S64 R4, R2 ;  /* 0x0000000200047312 */ /* 0x000e220000301c00 */
[----:B------:R-:W-:-:S05]  /*8ee0*/  CS2R R6, SRZ ;  /* 0x0000000000067805 */ /* 0x000fca000001ff00 */
[----:B0-----:R0:W-:Y:S01]  /*8ef0*/  STG.E.128 desc[UR36][R16.64], R4 ;  /* 0x0000000410007986 */ /* 0x0011e2000c101d24 */
[----:B------:R-:W-:Y:S05]  /*8f00*/  BRA `(.L_x_49705) ;  /* 0x0000000800607947 */ /* 0x000fea0003800000 */
.L_x_49713:
        /* <DEDUP_REMOVED lines=21> */
.L_x_49718:
[----:B------:R-:W-:Y:S05]  /*9060*/  BSYNC B0 ;  /* 0x0000000000007941 */ /* 0x000fea0003800000 */
.L_x_49717:
[----:B------:R-:W-:-:S05]  /*9070*/  LOP3.LUT R5, R0, R5, RZ, 0xfc, !PT ;  /* 0x0000000500057212 */ /* 0x000fca00078efcff */
[----:B------:R0:W-:Y:S01]  /*9080*/  STG.E.U8 desc[UR36][R16.64], R5 ;  /* 0x0000000510007986 */ /* 0x0001e2000c101124 */
[----:B------:R-:W-:Y:S05]  /*9090*/  BRA `(.L_x_49705) ;  /* 0x0000000400fc7947 */ /* 0x000fea0003800000 */
.L_x_49716:
        /* <DEDUP_REMOVED lines=13> */
.L_x_49720:
[----:B------:R-:W-:Y:S01]  /*9170*/  IMAD.MOV.U32 R0, RZ, RZ, 0x7f ;  /* 0x0000007fff007424 */ /* 0x000fe200078e00ff */
[----:B------:R-:W-:-:S04]  /*9180*/  ISETP.GT.U32.AND P0, PT, R4, 0x7f800000, PT ;  /* 0x7f8000000400780c */ /* 0x000fc80003f04070 */
[----:B------:R-:W-:-:S09]  /*9190*/  SEL R0, R0, 0x7c, P0 ;  /* 0x0000007c00007807 */ /* 0x000fd20000000000 */
.L_x_49721:
[----:B------:R-:W-:Y:S05]  /*91a0*/  BSYNC B0 ;  /* 0x0000000000007941 */ /* 0x000fea0003800000 */
.L_x_49719:
[----:B------:R-:W-:-:S04]  /*91b0*/  LOP3.LUT R2, R3, 0x80000000, RZ, 0xc0, !PT ;  /* 0x8000000003027812 */ /* 0x000fc800078ec0ff */
[----:B------:R-:W-:-:S04]  /*91c0*/  SHF.R.U32.HI R3, RZ, 0x18, R2 ;  /* 0x00000018ff037819 */ /* 0x000fc80000011602 */
[----:B------:R-:W-:-:S05]  /*91d0*/  LOP3.LUT R3, R0, R3, RZ, 0xfc, !PT ;  /* 0x0000000300037212 */ /* 0x000fca00078efcff */
[----:B------:R0:W-:Y:S01]  /*91e0*/  STG.E.U8 desc[UR36][R16.64], R3 ;  /* 0x0000000310007986 */ /* 0x0001e2000c101124 */
[----:B------:R-:W-:Y:S05]  /*91f0*/  BRA `(.L_x_49705) ;  /* 0x0000000400a47947 */ /* 0x000fea0003800000 */
.L_x_49715:
[----:B------:R-:W0:Y:S02]  /*9200*/  I2F.S64 R0, R2 ;  /* 0x0000000200007312 */ /* 0x000e240000301400 */
[----:B0-----:R-:W-:-:S05]  /*9210*/  F2FP.BF16.F32.PACK_AB R0, RZ, R0 ;  /* 0x00000000ff00723e */ /* 0x001fca00000010ff */
[----:B------:R0:W-:Y:S01]  /*9220*/  STG.E.U16 desc[UR36][R16.64], R0 ;  /* 0x0000000010007986 */ /* 0x0001e2000c101524 */
[----:B------:R-:W-:Y:S05]  /*9230*/  BRA `(.L_x_49705) ;  /* 0x0000000400947947 */ /* 0x000fea0003800000 */
.L_x_49712:
        /* <DEDUP_REMOVED lines=10> */
.L_x_49724:
        /* <DEDUP_REMOVED lines=17> */
.L_x_49727:
[----:B------:R-:W-:-:S04]  /*93f0*/  LOP3.LUT R2, R3, 0x80000000, RZ, 0xc0, !PT ;  /* 0x8000000003027812 */ /* 0x000fc800078ec0ff */
[----:B------:R-:W-:-:S04]  /*9400*/  SHF.R.U32.HI R3, RZ, 0x18, R2 ;  /* 0x00000018ff037819 */ /* 0x000fc80000011602 */
[----:B------:R-:W-:-:S04]  /*9410*/  LOP3.LUT R0, R0, R3, RZ, 0xfc, !PT ;  /* 0x0000000300007212 */ /* 0x000fc800078efcff */
[----:B------:R-:W-:-:S07]  /*9420*/  PRMT R8, R0, 0x7610, R8 ;  /* 0x0000761000087816 */ /* 0x000fce0000000008 */
.L_x_49726:
[----:B------:R-:W-:Y:S05]  /*9430*/  BSYNC B0 ;  /* 0x0000000000007941 */ /* 0x000fea0003800000 */
.L_x_49725:
[----:B------:R0:W-:Y:S01]  /*9440*/  STG.E.U8 desc[UR36][R16.64], R8 ;  /* 0x0000000810007986 */ /* 0x0001e2000c101124 */
[----:B------:R-:W-:Y:S05]  /*9450*/  BRA `(.L_x_49705) ;  /* 0x00000004000c7947 */ /* 0x000fea0003800000 */
.L_x_49723:
        /* <DEDUP_REMOVED lines=17> */
.L_x_49730:
[----:B------:R-:W-:-:S04]  /*9570*/  LOP3.LUT R2, R3, 0x80000000, RZ, 0xc0, !PT ;  /* 0x8000000003027812 */ /* 0x000fc800078ec0ff */
[----:B------:R-:W-:-:S04]  /*9580*/  SHF.R.U32.HI R3, RZ, 0x18, R2 ;  /* 0x00000018ff037819 */ /* 0x000fc80000011602 */
[----:B------:R-:W-:-:S04]  /*9590*/  LOP3.LUT R0, R0, R3, RZ, 0xfc, !PT ;  /* 0x0000000300007212 */ /* 0x000fc800078efcff */
[----:B------:R-:W-:-:S07]  /*95a0*/  PRMT R8, R0, 0x7610, R8 ;  /* 0x0000761000087816 */ /* 0x000fce0000000008 */
.L_x_49729:
[----:B------:R-:W-:Y:S05]  /*95b0*/  BSYNC B0 ;  /* 0x0000000000007941 */ /* 0x000fea0003800000 */
.L_x_49728:
[----:B------:R2:W-:Y:S01]  /*95c0*/  STG.E.U8 desc[UR36][R16.64], R8 ;  /* 0x0000000810007986 */ /* 0x0005e2000c101124 */
[----:B------:R-:W-:Y:S05]  /*95d0*/  BRA `(.L_x_49705) ;  /* 0x0000000000ac7947 */ /* 0x000fea0003800000 */
.L_x_49722:
        /* <DEDUP_REMOVED lines=23> */
.L_x_49704:
        /* <DEDUP_REMOVED lines=16> */
.L_x_49733:
[----:B------:R-:W-:Y:S05]  /*9850*/  BRA `(.L_x_49705) ;  /* 0x00000000000c7947 */ /* 0x000fea0003800000 */
.L_x_49732:
[----:B------:R4:W-:Y:S01]  /*9860*/  STG.E.64 desc[UR36][R16.64], R2 ;  /* 0x0000000210007986 */ /* 0x0009e2000c101b24 */
[----:B------:R-:W-:Y:S05]  /*9870*/  BRA `(.L_x_49705) ;  /* 0x0000000000047947 */ /* 0x000fea0003800000 */
.L_x_49731:
[----:B------:R3:W-:Y:S02]  /*9880*/  STG.E desc[UR36][R16.64], R7 ;  /* 0x0000000710007986 */ /* 0x0007e4000c101924 */
.L_x_49705:
[----:B------:R-:W-:-:S07]  /*9890*/  VIADD R19, R19, 0x80 ;  /* 0x0000008013137836 */ /* 0x000fce0000000000 */
.L_x_49662:
[----:B------:R-:W-:Y:S05]  /*98a0*/  BSYNC B6 ;  /* 0x0000000000067941 */ /* 0x000fea0003800000 */
.L_x_49661:
        /* <DEDUP_REMOVED lines=306> */
.L_x_49734:
        /* <DEDUP_REMOVED lines=21> */
.L_x_49738:
[----:B------:R0:W5:Y:S01]  /*ad20*/  LDG.E.U8 R12, desc[UR36][R2.64] ;  /* 0x00000024020c7981 */ /* 0x000162000c1e1100 */
[----:B------:R-:W-:Y:S01]  /*ad30*/  IMAD.MOV.U32 R13, RZ, RZ, RZ ;  /* 0x000000ffff0d7224 */ /* 0x000fe200078e00ff */
[----:B------:R-:W-:Y:S06]  /*ad40*/  BRA `(.L_x_49740) ;  /* 0x0000000c00487947 */ /* 0x000fec0003800000 */
.L_x_49737:
        /* <DEDUP_REMOVED lines=8> */
.L_x_49742:
[----:B------:R-:W2:Y:S02]  /*add0*/  LDG.E R12, desc[UR36][R2.64] ;  /* 0x00000024020c7981 */ /* 0x000ea4000c1e1900 */
[----:B--2---:R-:W-:Y:S01]  /*ade0*/  SHF.R.S32.HI R13, RZ, 0x1f, R12 ;  /* 0x0000001fff0d7819 */ /* 0x004fe2000001140c */
[----:B------:R-:W-:Y:S06]  /*adf0*/  BRA `(.L_x_49740) ;  /* 0x0000000c001c7947 */ /* 0x000fec0003800000 */
.L_x_49741:
[----:B------:R-:W2:Y:S02]  /*ae00*/  LDG.E.S16 R12, desc[UR36][R2.64] ;  /* 0x00000024020c7981 */ /* 0x000ea4000c1e1700 */
[----:B--2---:R-:W-:Y:S01]  /*ae10*/  SHF.R.S32.HI R13, RZ, 0x1f, R12 ;  /* 0x0000001fff0d7819 */ /* 0x004fe2000001140c */
[----:B------:R-:W-:Y:S06]  /*ae20*/  BRA `(.L_x_49740) ;  /* 0x0000000c00107947 */ /* 0x000fec0003800000 */
.L_x_49736:
        /* <DEDUP_REMOVED lines=9> */
.L_x_49744:
[----:B------:R-:W2:Y:S02]  /*aec0*/  LDG.E.U16 R2, desc[UR36][R2.64] ;  /* 0x0000002402027981 */ /* 0x000ea4000c1e1500 */
[----:B--2---:R-:W-:-:S06]  /*aed0*/  HADD2.F32 R12, -RZ, R2.H0_H0 ;  /* 0x20000002ff0c7230 */ /* 0x004fcc0000004100 */
[----:B------:R-:W0:Y:S01]  /*aee0*/  F2I.S64.TRUNC R12, R12 ;  /* 0x0000000c000c7311 */ /* 0x000e22000020d900 */
[----:B------:R-:W-:Y:S05]  /*aef0*/  BRA `(.L_x_49740) ;  /* 0x0000000800dc7947 */ /* 0x000fea0003800000 */
.L_x_49743:
        /* <DEDUP_REMOVED lines=9> */
.L_x_49746:
[----:B------:R-:W2:Y:S02]  /*af90*/  LDG.E.U16 R2, desc[UR36][R2.64] ;  /* 0x0000002402027981 */ /* 0x000ea4000c1e1500 */
[----:B--2---:R-:W-:-:S06]  /*afa0*/  HADD2.F32 R12, -RZ, R2.H0_H0 ;  /* 0x20000002ff0c7230 */ /* 0x004fcc0000004100 */
[----:B------:R-:W0:Y:S01]  /*afb0*/  F2I.S64.TRUNC R12, R12 ;  /* 0x0000000c000c7311 */ /* 0x000e22000020d900 */
[----:B------:R-:W-:Y:S05]  /*afc0*/  BRA `(.L_x_49740) ;  /* 0x0000000800a87947 */ /* 0x000fea0003800000 */
.L_x_49745:
[----:B------:R-:W2:Y:S02]  /*afd0*/  LDG.E.64 R2, desc[UR36][R2.64] ;  /* 0x0000002402027981 */ /* 0x000ea4000c1e1b00 */
[----:B--2---:R0:W1:Y:S01]  /*afe0*/  F2I.S64.F64.TRUNC R12, R2 ;  /* 0x00000002000c7311 */ /* 0x004062000030d900 */
[----:B------:R-:W-:Y:S05]  /*aff0*/  BRA `(.L_x_49740) ;  /* 0x00000008009c7947 */ /* 0x000fea0003800000 */
.L_x_49735:
        /* <DEDUP_REMOVED lines=13> */
.L_x_49749:
[----:B------:R-:W2:Y:S02]  /*b0d0*/  LDG.E.64 R2, desc[UR36][R2.64] ;  /* 0x0000002402027981 */ /* 0x000ea4000c1e1b00 */
[----:B--2---:R0:W1:Y:S01]  /*b0e0*/  F2I.S64.F64.TRUNC R12, R2 ;  /* 0x00000002000c7311 */ /* 0x004062000030d900 */
[----:B------:R-:W-:Y:S05]  /*b0f0*/  BRA `(.L_x_49740) ;  /* 0x00000008005c7947 */ /* 0x000fea0003800000 */
.L_x_49748:
        /* <DEDUP_REMOVED lines=27> */
.L_x_49751:
        /* <DEDUP_REMOVED lines=14> */
.L_x_49750:
[----:B------:R-:W2:Y:S02]  /*b390*/  LDG.E.U16 R12, desc[UR36][R2.64] ;  /* 0x00000024020c7981 */ /* 0x000ea4000c1e1500 */
[----:B--2---:R-:W-:-:S06]  /*b3a0*/  IMAD.U32 R12, R12, 0x10000, RZ ;  /* 0x000100000c0c7824 */ /* 0x004fcc00078e00ff */
[----:B------:R-:W0:Y:S01]  /*b3b0*/  F2I.S64.TRUNC R12, R12 ;  /* 0x0000000c000c7311 */ /* 0x000e22000020d900 */
[----:B------:R-:W-:Y:S05]  /*b3c0*/  BRA `(.L_x_49740) ;  /* 0x0000000400a87947 */ /* 0x000fea0003800000 */
.L_x_49747:
        /* <DEDUP_REMOVED lines=11> */
.L_x_49754:
        /* <DEDUP_REMOVED lines=21> */
.L_x_49758:
[----:B------:R-:W-:Y:S05]  /*b5d0*/  BSYNC B1 ;  /* 0x0000000000017941 */ /* 0x000fea0003800000 */
.L_x_49757:
[----:B------:R-:W-:Y:S01]  /*b5e0*/  IMAD.SHL.U32 R2, R2, 0x100000, RZ ;  /* 0x0010000002027824 */ /* 0x000fe200078e00ff */
[----:B------:R-:W-:-:S04]  /*b5f0*/  LEA R3, R0, 0x3b800000, 0x17 ;  /* 0x3b80000000037811 */ /* 0x000fc800078eb8ff */
[----:B------:R-:W-:-:S07]  /*b600*/  LOP3.LUT R12, R3, R2, R12, 0xfe, !PT ;  /* 0x00000002030c7212 */ /* 0x000fce00078efe0c */
.L_x_49756:
[----:B------:R-:W-:Y:S05]  /*b610*/  BSYNC B0 ;  /* 0x0000000000007941 */ /* 0x000fea0003800000 */
.L_x_49755:
[----:B------:R-:W2:Y:S01]  /*b620*/  F2I.S64.TRUNC R12, R12 ;  /* 0x0000000c000c7311 */ /* 0x000ea2000020d900 */
[----:B------:R-:W-:Y:S05]  /*b630*/  BRA `(.L_x_49740) ;  /* 0x00000004000c7947 */ /* 0x000fea0003800000 */
.L_x_49753:
        /* <DEDUP_REMOVED lines=21> */
.L_x_49762:
[----:B------:R-:W-:Y:S05]  /*b790*/  BSYNC B1 ;  /* 0x0000000000017941 */ /* 0x000fea0003800000 */
.L_x_49761:
[----:B------:R-:W-:Y:S01]  /*b7a0*/  IMAD.SHL.U32 R2, R2, 0x200000, RZ ;  /* 0x0020000002027824 */ /* 0x000fe200078e00ff */
[----:B------:R-:W-:-:S04]  /*b7b0*/  LEA R3, R0, 0x37800000, 0x17 ;  /* 0x3780000000037811 */ /* 0x000fc800078eb8ff */
[----:B------:R-:W-:-:S07]  /*b7c0*/  LOP3.LUT R12, R3, R2, R12, 0xfe, !PT ;  /* 0x00000002030c7212 */ /* 0x000fce00078efe0c */
.L_x_49760:
[----:B------:R-:W-:Y:S05]  /*b7d0*/  BSYNC B0 ;  /* 0x0000000000007941 */ /* 0x000fea0003800000 */
.L_x_49759:
[----:B------:R-:W0:Y:S01]  /*b7e0*/  F2I.S64.TRUNC R12, R12 ;  /* 0x0000000c000c7311 */ /* 0x000e22000020d900 */
[----:B------:R-:W-:Y:S05]  /*b7f0*/  BRA `(.L_x_49740) ;  /* 0x00000000009c7947 */ /* 0x000fea0003800000 */
.L_x_49752:
        /* <DEDUP_REMOVED lines=14> */
.L_x_49766:
[----:B------:R-:W-:Y:S05]  /*b8e0*/  BSYNC B0 ;  /* 0x0000000000007941 */ /* 0x000fea0003800000 */
.L_x_49765:
[----:B------:R-:W0:Y:S01]  /*b8f0*/  F2I.S64.TRUNC R12, R12 ;  /* 0x0000000c000c7311 */ /* 0x000e22000020d900 */
[----:B------:R-:W-:Y:S05]  /*b900*/  BRA `(.L_x_49740) ;  /* 0x0000000000587947 */ /* 0x000fea0003800000 */
.L_x_49739:
        /* <DEDUP_REMOVED lines=16> */
.L_x_49767:
[----:B------:R-:W-:Y:S01]  /*ba10*/  CS2R R12, SRZ ;  /* 0x00000000000c7805 */ /* 0x000fe2000001ff00 */
[----:B------:R-:W-:Y:S06]  /*ba20*/  BRA `(.L_x_49740) ;  /* 0x0000000000107947 */ /* 0x000fec0003800000 */
.L_x_49764:
[----:B------:R4:W5:Y:S01]  /*ba30*/  LDG.E.64 R12, desc[UR36][R2.64] ;  /* 0x00000024020c7981 */ /* 0x000962000c1e1b00 */
[----:B------:R-:W-:Y:S05]  /*ba40*/  BRA `(.L_x_49740) ;  /* 0x0000000000087947 */ /* 0x000fea0003800000 */
.L_x_49763:
[----:B------:R3:W5:Y:S01]  /*ba50*/  LDG.E R12, desc[UR36][R2.64] ;  /* 0x00000024020c7981 */ /* 0x000762000c1e1900 */
[----:B------:R-:W-:-:S07]  /*ba60*/  IMAD.MOV.U32 R13, RZ, RZ, RZ ;  /* 0x000000ffff0d7224 */ /* 0x000fce00078e00ff */
.L_x_49740:
[----:B------:R-:W-:Y:S01]  /*ba70*/  ULDC UR4, c[0x0][0x42c] ;  /* 0x00010b0000047ab9 */ /* 0x000fe20000000800 */
[----:B------:R-:W-:Y:S01]  /*ba80*/  BSSY B0, `(.L_x_49768) ;  /* 0x000001c000007945 */ /* 0x000fe20003800000 */
[----:B012--5:R-:W-:-:S04]  /*ba90*/  LOP3.LUT R0, R13, UR4, RZ, 0xfc, !PT ;  /* 0x000000040d007c12 */ /* 0x027fc8000f8efcff */
[----:B------:R-:W-:-:S13]  /*baa0*/  ISETP.NE.U32.AND P0, PT, R0, RZ, PT ;  /* 0x000000ff0000720c */ /* 0x000fda0003f05070 */
[----:B------:R-:W-:Y:S05]  /*bab0*/  @!P0 BRA `(.L_x_49769) ;  /* 0x0000000000148947 */ /* 0x000fea0003800000 */
[----:B------:R-:W-:Y:S01]  /*bac0*/  IMAD.MOV.U32 R4, RZ, RZ, R12 ;  /* 0x000000ffff047224 */ /* 0x000fe200078e000c */
[----:B------:R-:W-:Y:S01]  /*bad0*/  MOV R0, 0xbb00 ;  /* 0x0000bb0000007802 */ /* 0x000fe20000000f00 */
[----:B---34-:R-:W-:-:S07]  /*bae0*/  IMAD.MOV.U32 R3, RZ, RZ, R13 ;  /* 0x000000ffff037224 */ /* 0x018fce00078e000d */
[----:B------:R-:W-:Y:S05]  /*baf0*/  CALL.REL.NOINC `($__internal_56_$__cuda_sm20_rem_s64) ;  /* 0x0000001000147944 */ /* 0x000fea0003c00000 */
[----:B------:R-:W-:Y:S05]  /*bb00*/  BRA `(.L_x_49770) ;  /* 0x00000000004c7947 */ /* 0x000fea0003800000 */
.L_x_49769:
        /* <DEDUP_REMOVED lines=13> */
[----:B------:R-:W-:-:S05]  /*bbe0*/  IMAD R4, R12, R3, UR4 ;  /* 0x000000040c047e24 */ /* 0x000fca000f8e0203 */
[----:B------:R-:W-:-:S13]  /*bbf0*/  ISETP.GE.U32.AND P0, PT, R4, R12, PT ;  /* 0x0000000c0400720c */ /* 0x000fda0003f06070 */
[----:B------:R-:W-:-:S05]  /*bc00*/  @P0 IMAD.IADD R4, R4, 0x1, -R12 ;  /* 0x0000000104040824 */ /* 0x000fca00078e0a0c */
[----:B------:R-:W-:-:S13]  /*bc10*/  ISETP.GE.U32.AND P0, PT, R4, R12, PT ;  /* 0x0000000c0400720c */ /* 0x000fda0003f06070 */
[----:B------:R-:W-:Y:S01]  /*bc20*/  @P0 IMAD.IADD R4, R4, 0x1, -R12 ;  /* 0x0000000104040824 */ /* 0x000fe200078e0a0c */
[----:B------:R-:W-:-:S07]  /*bc30*/  @!P1 LOP3.LUT R4, RZ, R12, RZ, 0x33, !PT ;  /* 0x0000000cff049212 */ /* 0x000fce00078e33ff */
.L_x_49770:
[----:B------:R-:W-:Y:S05]  /*bc40*/  BSYNC B0 ;  /* 0x0000000000007941 */ /* 0x000fea0003800000 */
.L_x_49768:
        /* <DEDUP_REMOVED lines=25> */
.L_x_49774:
[----:B------:R-:W-:Y:S01]  /*bde0*/  STG.E.U8 desc[UR36][R16.64], R7 ;  /* 0x0000000710007986 */ /* 0x000fe2000c101124 */
[----:B------:R-:W-:Y:S05]  /*bdf0*/  EXIT ;  /* 0x000000000000794d */ /* 0x000fea0003800000 */
.L_x_49773:
        /* <DEDUP_REMOVED lines=8> */
.L_x_49777:
[----:B------:R-:W-:Y:S01]  /*be80*/  STG.E desc[UR36][R16.64], R7 ;  /* 0x0000000710007986 */ /* 0x000fe2000c101924 */
[----:B------:R-:W-:Y:S05]  /*be90*/  EXIT ;  /* 0x000000000000794d */ /* 0x000fea0003800000 */
.L_x_49776:
[----:B------:R-:W-:Y:S01]  /*bea0*/  STG.E.U16 desc[UR36][R16.64], R7 ;  /* 0x0000000710007986 */ /* 0x000fe2000c101524 */
[----:B------:R-:W-:Y:S05]  /*beb0*/  EXIT ;  /* 0x000000000000794d */ /* 0x000fea0003800000 */
.L_x_49772:
        /* <DEDUP_REMOVED lines=9> */
.L_x_49779:
[----:B------:R-:W0:Y:S02]  /*bf50*/  I2F.S64 R0, R2 ;  /* 0x0000000200007312 */ /* 0x000e240000301400 */
[----:B0-----:R-:W-:-:S05]  /*bf60*/  F2FP.F16.F32.PACK_AB R0, RZ, R0 ;  /* 0x00000000ff00723e */ /* 0x001fca00000000ff */
[----:B------:R-:W-:Y:S01]  /*bf70*/  STG.E.U16 desc[UR36][R16.64], R0 ;  /* 0x0000000010007986 */ /* 0x000fe2000c101524 */
[----:B------:R-:W-:Y:S05]  /*bf80*/  EXIT ;  /* 0x000000000000794d */ /* 0x000fea0003800000 */
.L_x_49778:
        /* <DEDUP_REMOVED lines=10> */
.L_x_49781:
[----:B------:R-:W0:Y:S02]  /*c030*/  I2F.S64 R2, R2 ;  /* 0x0000000200027312 */ /* 0x000e240000301400 */
[----:B0-----:R-:W-:-:S04]  /*c040*/  F2FP.F16.F32.PACK_AB R3, RZ, R2 ;  /* 0x00000002ff03723e */ /* 0x001fc800000000ff */
[----:B------:R-:W-:-:S05]  /*c050*/  PRMT R3, R3, 0x5410, RZ ;  /* 0x0000541003037816 */ /* 0x000fca00000000ff */
[----:B------:R-:W-:Y:S01]  /*c060*/  STG.E desc[UR36][R16.64], R3 ;  /* 0x0000000310007986 */ /* 0x000fe2000c101924 */
[----:B------:R-:W-:Y:S05]  /*c070*/  EXIT ;  /* 0x000000000000794d */ /* 0x000fea0003800000 */
.L_x_49780:
[----:B------:R-:W0:Y:S02]  /*c080*/  I2F.F64.S64 R2, R2 ;  /* 0x0000000200027312 */ /* 0x000e240000301c00 */
[----:B0-----:R-:W-:Y:S01]  /*c090*/  STG.E.64 desc[UR36][R16.64], R2 ;  /* 0x0000000210007986 */ /* 0x001fe2000c101b24 */
[----:B------:R-:W-:Y:S05]  /*c0a0*/  EXIT ;  /* 0x000000000000794d */ /* 0x000fea0003800000 */
.L_x_49771:
        /* <DEDUP_REMOVED lines=13> */
.L_x_49784:
[----:B------:R-:W0:Y:S01]  /*c180*/  I2F.F64.S64 R4, R2 ;  /* 0x0000000200047312 */ /* 0x000e220000301c00 */
[----:B------:R-:W-:-:S05]  /*c190*/  CS2R R6, SRZ ;  /* 0x0000000000067805 */ /* 0x000fca000001ff00 */
[----:B0-----:R-:W-:Y:S01]  /*c1a0*/  STG.E.128 desc[UR36][R16.64], R4 ;  /* 0x0000000410007986 */ /* 0x001fe2000c101d24 */
[----:B------:R-:W-:Y:S05]  /*c1b0*/  EXIT ;  /* 0x000000000000794d */ /* 0x000fea0003800000 */
.L_x_49783:
        /* <DEDUP_REMOVED lines=21> */
.L_x_49788:
[----:B------:R-:W-:Y:S05]  /*c310*/  BSYNC B0 ;  /* 0x0000000000007941 */ /* 0x000fea0003800000 */
.L_x_49787:
[----:B------:R-:W-:-:S05]  /*c320*/  LOP3.LUT R5, R0, R5, RZ, 0xfc, !PT ;  /* 0x0000000500057212 */ /* 0x000fca00078efcff */
[----:B------:R-:W-:Y:S01]  /*c330*/  STG.E.U8 desc[UR36][R16.64], R5 ;  /* 0x0000000510007986 */ /* 0x000fe2000c101124 */
[----:B------:R-:W-:Y:S05]  /*c340*/  EXIT ;  /* 0x000000000000794d */ /* 0x000fea0003800000 */
.L_x_49786:
        /* <DEDUP_REMOVED lines=13> */
.L_x_49790:
[----:B------:R-:W-:Y:S01]  /*c420*/  IMAD.MOV.U32 R0, RZ, RZ, 0x7f ;  /* 0x0000007fff007424 */ /* 0x000fe200078e00ff */
[----:B------:R-:W-:-:S04]  /*c430*/  ISETP.GT.U32.AND P0, PT, R4, 0x7f800000, PT ;  /* 0x7f8000000400780c */ /* 0x000fc80003f04070 */
[----:B------:R-:W-:-:S09]  /*c440*/  SEL R0, R0, 0x7c, P0 ;  /* 0x0000007c00007807 */ /* 0x000fd20000000000 */
.L_x_49791:
[----:B------:R-:W-:Y:S05]  /*c450*/  BSYNC B0 ;  /* 0x0000000000007941 */ /* 0x000fea0003800000 */
.L_x_49789:
[----:B------:R-:W-:-:S04]  /*c460*/  LOP3.LUT R2, R3, 0x80000000, RZ, 0xc0, !PT ;  /* 0x8000000003027812 */ /* 0x000fc800078ec0ff */
[----:B------:R-:W-:-:S04]  /*c470*/  SHF.R.U32.HI R3, RZ, 0x18, R2 ;  /* 0x00000018ff037819 */ /* 0x000fc80000011602 */
[----:B------:R-:W-:-:S05]  /*c480*/  LOP3.LUT R3, R0, R3, RZ, 0xfc, !PT ;  /* 0x0000000300037212 */ /* 0x000fca00078efcff */
[----:B------:R-:W-:Y:S01]  /*c490*/  STG.E.U8 desc[UR36][R16.64], R3 ;  /* 0x0000000310007986 */ /* 0x000fe2000c101124 */
[----:B------:R-:W-:Y:S05]  /*c4a0*/  EXIT ;  /* 0x000000000000794d */ /* 0x000fea0003800000 */
.L_x_49785:
[----:B------:R-:W0:Y:S02]  /*c4b0*/  I2F.S64 R0, R2 ;  /* 0x0000000200007312 */ /* 0x000e240000301400 */
[----:B0-----:R-:W-:-:S05]  /*c4c0*/  F2FP.BF16.F32.PACK_AB R0, RZ, R0 ;  /* 0x00000000ff00723e */ /* 0x001fca00000010ff */
[----:B------:R-:W-:Y:S01]  /*c4d0*/  STG.E.U16 desc[UR36][R16.64], R0 ;  /* 0x0000000010007986 */ /* 0x000fe2000c101524 */
[----:B------:R-:W-:Y:S05]  /*c4e0*/  EXIT ;  /* 0x000000000000794d */ /* 0x000fea0003800000 */
.L_x_49782:
        /* <DEDUP_REMOVED lines=10> */
.L_x_49794:
        /* <DEDUP_REMOVED lines=17> */
.L_x_49797:
[----:B------:R-:W-:-:S04]  /*c6a0*/  LOP3.LUT R2, R3, 0x80000000, RZ, 0xc0, !PT ;  /* 0x8000000003027812 */ /* 0x000fc800078ec0ff */
[----:B------:R-:W-:-:S04]  /*c6b0*/  SHF.R.U32.HI R3, RZ, 0x18, R2 ;  /* 0x00000018ff037819 */ /* 0x000fc80000011602 */
[----:B------:R-:W-:-:S04]  /*c6c0*/  LOP3.LUT R0, R0, R3, RZ, 0xfc, !PT ;  /* 0x0000000300007212 */ /* 0x000fc800078efcff */
[----:B------:R-:W-:-:S07]  /*c6d0*/  PRMT R8, R0, 0x7610, R8 ;  /* 0x0000761000087816 */ /* 0x000fce0000000008 */
.L_x_49796:
[----:B------:R-:W-:Y:S05]  /*c6e0*/  BSYNC B0 ;  /* 0x0000000000007941 */ /* 0x000fea0003800000 */
.L_x_49795:
[----:B------:R-:W-:Y:S01]  /*c6f0*/  STG.E.U8 desc[UR36][R16.64], R8 ;  /* 0x0000000810007986 */ /* 0x000fe2000c101124 */
[----:B------:R-:W-:Y:S05]  /*c700*/  EXIT ;  /* 0x000000000000794d */ /* 0x000fea0003800000 */
.L_x_49793:
        /* <DEDUP_REMOVED lines=17> */
.L_x_49800:
[----:B------:R-:W-:-:S04]  /*c820*/  LOP3.LUT R2, R3, 0x80000000, RZ, 0xc0, !PT ;  /* 0x8000000003027812 */ /* 0x000fc800078ec0ff */
[----:B------:R-:W-:-:S04]  /*c830*/  SHF.R.U32.HI R3, RZ, 0x18, R2 ;  /* 0x00000018ff037819 */ /* 0x000fc80000011602 */
[----:B------:R-:W-:-:S04]  /*c840*/  LOP3.LUT R0, R0, R3, RZ, 0xfc, !PT ;  /* 0x0000000300007212 */ /* 0x000fc800078efcff */
[----:B------:R-:W-:-:S07]  /*c850*/  PRMT R8, R0, 0x7610, R8 ;  /* 0x0000761000087816 */ /* 0x000fce0000000008 */
.L_x_49799:
[----:B------:R-:W-:Y:S05]  /*c860*/  BSYNC B0 ;  /* 0x0000000000007941 */ /* 0x000fea0003800000 */
.L_x_49798:
[----:B------:R-:W-:Y:S01]  /*c870*/  STG.E.U8 desc[UR36][R16.64], R8 ;  /* 0x0000000810007986 */ /* 0x000fe2000c101124 */
[----:B------:R-:W-:Y:S05]  /*c880*/  EXIT ;  /* 0x000000000000794d */ /* 0x000fea0003800000 */
.L_x_49792:
        /* <DEDUP_REMOVED lines=23> */
.L_x_49775:
        /* <DEDUP_REMOVED lines=16> */
.L_x_49803:
[----:B------:R-:W-:Y:S05]  /*cb00*/  EXIT ;  /* 0x000000000000794d */ /* 0x000fea0003800000 */
.L_x_49802:
[----:B------:R-:W-:Y:S01]  /*cb10*/  STG.E.64 desc[UR36][R16.64], R2 ;  /* 0x0000000210007986 */ /* 0x000fe2000c101b24 */
[----:B------:R-:W-:Y:S05]  /*cb20*/  EXIT ;  /* 0x000000000000794d */ /* 0x000fea0003800000 */
.L_x_49801:
[----:B------:R-:W-:Y:S01]  /*cb30*/  STG.E desc[UR36][R16.64], R7 ;  /* 0x0000000710007986 */ /* 0x000fe2000c101924 */
[----:B------:R-:W-:Y:S05]  /*cb40*/  EXIT ;  /* 0x000000000000794d */ /* 0x000fea0003800000 */
        .weak           $__internal_56_$__cuda_sm20_rem_s64
        .type           $__internal_56_$__cuda_sm20_rem_s64,@function
        .size           $__internal_56_$__cuda_sm20_rem_s64,(.L_x_57269 - $__internal_56_$__cuda_sm20_rem_s64)
$__internal_56_$__cuda_sm20_rem_s64:
        /* <DEDUP_REMOVED lines=20> */
[----:B------:R-:W-:Y:S02]  /*cc90*/  IADD3 R15, P2, R5, R10, RZ ;  /* 0x0000000a050f7210 */ /* 0x000fe40007f5e0ff */
[----:B------:R-:W-:Y:S01]  /*cca0*/  IADD3 R5, P4, RZ, -UR38, RZ ;  /* 0x80000026ff057c10 */ /* 0x000fe2000ff9e0ff */
[----:B------:R-:W-:Y:S02]  /*ccb0*/  IMAD.X R6, R6, 0x1, R21, P0 ;  /* 0x0000000106067824 */ /* 0x000fe400000e0615 */
[----:B------:R-:W-:-:S03]  /*ccc0*/  IMAD.WIDE.U32 R10, R15, R8, RZ ;  /* 0x000000080f0a7225 */ /* 0x000fc600078e00ff */
[----:B------:R-:W-:Y:S01]  /*ccd0*/  IADD3.X R6, RZ, RZ, R6, P2, P1 ;  /* 0x000000ffff067210 */ /* 0x000fe200017e2406 */
[C---:B------:R-:W-:Y:S01]  /*cce0*/  IMAD R7, R15.reuse, R9, R11 ;  /* 0x000000090f077224 */ /* 0x040fe200078e020b */
[----:B------:R-:W-:Y:S02]  /*ccf0*/  IADD3 R11, P0, RZ, -R10, RZ ;  /* 0x8000000aff0b7210 */ /* 0x000fe40007f1e0ff */
[----:B------:R-:W-:Y:S01]  /*cd00*/  ISETP.LE.AND P1, PT, RZ, UR39, PT ;  /* 0x00000027ff007c0c */ /* 0x000fe2000bf23270 */
[----:B------:R-:W-:Y:S02]  /*cd10*/  IMAD R7, R6, R8, R7 ;  /* 0x0000000806077224 */ /* 0x000fe400078e0207 */
[----:B------:R-:W-:Y:S01]  /*cd20*/  IMAD.HI.U32 R14, R15, R11, RZ ;  /* 0x0000000b0f0e7227 */ /* 0x000fe200078e00ff */
[----:B------:R-:W-:-:S03]  /*cd30*/  SEL R5, R5, UR38, !P1 ;  /* 0x0000002605057c07 */ /* 0x000fc6000c800000 */
[----:B------:R-:W-:-:S04]  /*cd40*/  IMAD.X R7, RZ, RZ, ~R7, P0 ;  /* 0x000000ffff077224 */ /* 0x000fc800000e0e07 */
[----:B------:R-:W-:-:S04]  /*cd50*/  IMAD.WIDE.U32 R14, P0, R15, R7, R14 ;  /* 0x000000070f0e7225 */ /* 0x000fc8000780000e */
[----:B------:R-:W-:-:S04]  /*cd60*/  IMAD.HI.U32 R10, P2, R6, R11, R14 ;  /* 0x0000000b060a7227 */ /* 0x000fc8000784000e */
[CC--:B------:R-:W-:Y:S02]  /*cd70*/  IMAD R11, R6.reuse, R7.reuse, RZ ;  /* 0x00000007060b7224 */ /* 0x0c0fe400078e02ff */
[----:B------:R-:W-:-:S03]  /*cd80*/  IMAD.HI.U32 R7, R6, R7, RZ ;  /* 0x0000000706077227 */ /* 0x000fc600078e00ff */
[----:B------:R-:W-:Y:S01]  /*cd90*/  IADD3 R10, P3, R11, R10, RZ ;  /* 0x0000000a0b0a7210 */ /* 0x000fe20007f7e0ff */
[----:B------:R-:W-:Y:S02]  /*cda0*/  IMAD.X R11, RZ, RZ, ~UR39, P4 ;  /* 0x80000027ff0b7e24 */ /* 0x000fe4000a0e06ff */
[----:B------:R-:W-:Y:S02]  /*cdb0*/  IMAD.X R6, R7, 0x1, R6, P0 ;  /* 0x0000000107067824 */ /* 0x000fe400000e0606 */
        /* <DEDUP_REMOVED lines=38> */
[----:B------:R-:W-:Y:S06]  /*d020*/  RET.REL.NODEC R6 `(_ZN2at6native18elementwise_kernelILi128ELi4EZNS0_15gpu_kernel_implINS0_13AUnaryFunctorIlllZZZNS0_21remainder_kernel_cudaERNS_18TensorIteratorBaseEENKUlvE_clEvENKUlvE2_clEvEUlllE_EEEEvS5_RKT_EUliE_EEviT1_) ;  /* 0xffffff2c06f47950 */ /* 0x000fec0003c3ffff */
.L_x_49804:
        /* <DEDUP_REMOVED lines=13> */
.L_x_57269:


//--------------------- .text._ZN2at6native27unrolled_elementwise_kernelINS0_13AUnaryFunctorIlllZZZNS0_21remainder_kernel_cudaERNS_18TensorIteratorBaseEENKUlvE_clEvENKUlvE2_clEvEUlllE_EESt5arrayIPcLm2EELi4E23TrivialOffsetCalculatorILi1EjESD_NS0_6memory12LoadWithCastILi1EEENSE_13StoreWithCastILi1EEEEEviT_T0_T2_T3_T4_T5_ --------------------------
	.section	.text._ZN2at6native27unrolled_elementwise_kernelINS0_13AUnaryFunctorIlllZZZNS0_21remainder_kernel_cudaERNS_18TensorIteratorBaseEENKUlvE_clEvENKUlvE2_clEvEUlllE_EESt5arrayIPcLm2EELi4E23TrivialOffsetCalculatorILi1EjESD_NS0_6memory12LoadWithCastILi1EEENSE_13StoreWithCastILi1EEEEEviT_T0_T2_T3_T4_T5_,"ax",@progbits
	.align	128
        .global         _ZN2at6native27unrolled_elementwise_kernelINS0_13AUnaryFunctorIlllZZZNS0_21remainder_kernel_cudaERNS_18TensorIteratorBaseEENKUlvE_clEvENKUlvE2_clEvEUlllE_EESt5arrayIPcLm2EELi4E23TrivialOffsetCalculatorILi1EjESD_NS0_6memory12LoadWithCastILi1EEENSE_13StoreWithCastILi1EEEEEviT_T0_T2_T3_T4_T5_
        .type           _ZN2at6native27unrolled_elementwise_kernelINS0_13AUnaryFunctorIlllZZZNS0_21remainder_kernel_cudaERNS_18TensorIteratorBaseEENKUlvE_clEvENKUlvE2_clEvEUlllE_EESt5arrayIPcLm2EELi4E23TrivialOffsetCalculatorILi1EjESD_NS0_6memory12LoadWithCastILi1EEENSE_13StoreWithCastILi1EEEEEviT_T0_T2_T3_T4_T5_,@function
        .size           _ZN2at6native27unrolled_elementwise_kernelINS0_13AUnaryFunctorIlllZZZNS0_21remainder_kernel_cudaERNS_18TensorIteratorBaseEENKUlvE_clEvENKUlvE2_clEvEUlllE_EESt5arrayIPcLm2EELi4E23TrivialOffsetCalculatorILi1EjESD_NS0_6memory12LoadWithCastILi1EEENSE_13StoreWithCastILi1EEEEEviT_T0_T2_T3_T4_T5_,(.L_x_57270 - _ZN2at6native27unrolled_elementwise_kernelINS0_13AUnaryFunctorIlllZZZNS0_21remainder_kernel_cudaERNS_18TensorIteratorBaseEENKUlvE_clEvENKUlvE2_clEvEUlllE_EESt5arrayIPcLm2EELi4E23TrivialOffsetCalculatorILi1EjESD_NS0_6memory12LoadWithCastILi1EEENSE_13StoreWithCastILi1EEEEEviT_T0_T2_T3_T4_T5_)
        .other          _ZN2at6native27unrolled_elementwise_kernelINS0_13AUnaryFunctorIlllZZZNS0_21remainder_kernel_cudaERNS_18TensorIteratorBaseEENKUlvE_clEvENKUlvE2_clEvEUlllE_EESt5arrayIPcLm2EELi4E23TrivialOffsetCalculatorILi1EjESD_NS0_6memory12LoadWithCastILi1EEENSE_13StoreWithCastILi1EEEEEviT_T0_T2_T3_T4_T5_,@"STO_CUDA_ENTRY STV_DEFAULT"
_ZN2at6native27unrolled_elementwise_kernelINS0_13AUnaryFunctorIlllZZZNS0_21remainder_kernel_cudaERNS_18TensorIteratorBaseEENKUlvE_clEvENKUlvE2_clEvEUlllE_EESt5arrayIPcLm2EELi4E23TrivialOffsetCalculatorILi1EjESD_NS0_6memory12LoadWithCastILi1EEENSE_13StoreWithCastILi1EEEEEviT_T0_T2_T3_T4_T5_:
.text._ZN2at6native27unrolled_elementwise_kernelINS0_13AUnaryFunctorIlllZZZNS0_21remainder_kernel_cudaERNS_18TensorIteratorBaseEENKUlvE_clEvENKUlvE2_clEvEUlllE_EESt5arrayIPcLm2EELi4E23TrivialOffsetCalculatorILi1EjESD_NS0_6memory12LoadWithCastILi1EEENSE_13StoreWithCastILi1EEEEEviT_T0_T2_T3_T4_T5_:
        /* <DEDUP_REMOVED lines=32> */
.L_x_49810:
[----:B------:R1:W5:Y:S01]  /*0200*/  LDG.E.U8 R18, desc[UR36][R2.64] ;  /* 0x0000002402127981 */ /* 0x000362000c1e1100 */
[----:B------:R-:W-:Y:S01]  /*0210*/  IMAD.MOV.U32 R19, RZ, RZ, RZ ;  /* 0x000000ffff137224 */ /* 0x000fe200078e00ff */
[----:B------:R-:W-:Y:S06]  /*0220*/  BRA `(.L_x_49812) ;  /* 0x0000000c004c7947 */ /* 0x000fec0003800000 */
.L_x_49809:
        /* <DEDUP_REMOVED lines=8> */
.L_x_49814:
[----:B------:R-:W2:Y:S02]  /*02b0*/  LDG.E R18, desc[UR36][R2.64] ;  /* 0x0000002402127981 */ /* 0x000ea4000c1e1900 */
[----:B--2---:R-:W-:Y:S01]  /*02c0*/  SHF.R.S32.HI R19, RZ, 0x1f, R18 ;  /* 0x0000001fff137819 */ /* 0x004fe20000011412 */
[----:B------:R-:W-:Y:S06]  /*02d0*/  BRA `(.L_x_49812) ;  /* 0x0000000c00207947 */ /* 0x000fec0003800000 */
.L_x_49813:
[----:B------:R-:W2:Y:S02]  /*02e0*/  LDG.E.S16 R18, desc[UR36][R2.64] ;  /* 0x0000002402127981 */ /* 0x000ea4000c1e1700 */
[----:B--2---:R-:W-:Y:S01]  /*02f0*/  SHF.R.S32.HI R19, RZ, 0x1f, R18 ;  /* 0x0000001fff137819 */ /* 0x004fe20000011412 */
[----:B------:R-:W-:Y:S06]  /*0300*/  BRA `(.L_x_49812) ;  /* 0x0000000c00147947 */ /* 0x000fec0003800000 */
.L_x_49808:
        /* <DEDUP_REMOVED lines=9> */
.L_x_49816:
[----:B------:R-:W2:Y:S02]  /*03a0*/  LDG.E.U16 R2, desc[UR36][R2.64] ;  /* 0x0000002402027981 */ /* 0x000ea4000c1e1500 */
[----:B--2---:R-:W-:-:S06]  /*03b0*/  HADD2.F32 R18, -RZ, R2.H0_H0 ;  /* 0x20000002ff127230 */ /* 0x004fcc0000004100 */
[----:B------:R-:W0:Y:S01]  /*03c0*/  F2I.S64.TRUNC R18, R18 ;  /* 0x0000001200127311 */ /* 0x000e22000020d900 */
[----:B------:R-:W-:Y:S05]  /*03d0*/  BRA `(.L_x_49812) ;  /* 0x0000000800e07947 */ /* 0x000fea0003800000 */
.L_x_49815:
        /* <DEDUP_REMOVED lines=9> */
.L_x_49818:
[----:B------:R-:W2:Y:S02]  /*0470*/  LDG.E.U16 R2, desc[UR36][R2.64] ;  /* 0x0000002402027981 */ /* 0x000ea4000c1e1500 */
[----:B--2---:R-:W-:-:S06]  /*0480*/  HADD2.F32 R18, -RZ, R2.H0_H0 ;  /* 0x20000002ff127230 */ /* 0x004fcc0000004100 */
[----:B------:R-:W4:Y:S01]  /*0490*/  F2I.S64.TRUNC R18, R18 ;  /* 0x0000001200127311 */ /* 0x000f22000020d900 */
[----:B------:R-:W-:Y:S05]  /*04a0*/  BRA `(.L_x_49812) ;  /* 0x0000000800ac7947 */ /* 0x000fea0003800000 */
.L_x_49817:
[----:B------:R-:W2:Y:S02]  /*04b0*/  LDG.E.64 R2, desc[UR36][R2.64] ;  /* 0x0000002402027981 */ /* 0x000ea4000c1e1b00 */
[----:B--2---:R2:W3:Y:S01]  /*04c0*/  F2I.S64.F64.TRUNC R18, R2 ;  /* 0x0000000200127311 */ /* 0x0044e2000030d900 */
[----:B------:R-:W-:Y:S05]  /*04d0*/  BRA `(.L_x_49812) ;  /* 0x0000000800a07947 */ /* 0x000fea0003800000 */
.L_x_49807:
        /* <DEDUP_REMOVED lines=13> */
.L_x_49821:
[----:B------:R-:W2:Y:S02]  /*05b0*/  LDG.E.64 R2, desc[UR36][R2.64] ;  /* 0x0000002402027981 */ /* 0x000ea4000c1e1b00 */
[----:B--2---:R0:W1:Y:S01]  /*05c0*/  F2I.S64.F64.TRUNC R18, R2 ;  /* 0x0000000200127311 */ /* 0x004062000030d900 */
[----:B------:R-:W-:Y:S05]  /*05d0*/  BRA `(.L_x_49812) ;  /* 0x0000000800607947 */ /* 0x000fea0003800000 */
.L_x_49820:
        /* <DEDUP_REMOVED lines=27> */
.L_x_49823:
        /* <DEDUP_REMOVED lines=15> */
.L_x_49822:
[----:B------:R-:W2:Y:S02]  /*0880*/  LDG.E.U16 R18, desc[UR36][R2.64] ;  /* 0x0000002402127981 */ /* 0x000ea4000c1e1500 */
[----:B--2---:R-:W-:-:S06]  /*0890*/  IMAD.U32 R18, R18, 0x10000, RZ ;  /* 0x0001000012127824 */ /* 0x004fcc00078e00ff */
[----:B------:R-:W0:Y:S01]  /*08a0*/  F2I.S64.TRUNC R18, R18 ;  /* 0x0000001200127311 */ /* 0x000e22000020d900 */
[----:B------:R-:W-:Y:S05]  /*08b0*/  BRA `(.L_x_49812) ;  /* 0x0000000400a87947 */ /* 0x000fea0003800000 */
.L_x_49819:
        /* <DEDUP_REMOVED lines=11> */
.L_x_49826:
        /* <DEDUP_REMOVED lines=21> */
.L_x_49830:
[----:B------:R-:W-:Y:S05]  /*0ac0*/  BSYNC B1 ;  /* 0x0000000000017941 */ /* 0x000fea0003800000 */
.L_x_49829:
[----:B------:R-:W-:Y:S01]  /*0ad0*/  IMAD.SHL.U32 R2, R2, 0x100000, RZ ;  /* 0x0010000002027824 */ /* 0x000fe200078e00ff */
[----:B------:R-:W-:-:S04]  /*0ae0*/  LEA R3, R0, 0x3b800000, 0x17 ;  /* 0x3b80000000037811 */ /* 0x000fc800078eb8ff */
[----:B------:R-:W-:-:S07]  /*0af0*/  LOP3.LUT R18, R3, R2, R18, 0xfe, !PT ;  /* 0x0000000203127212 */ /* 0x000fce00078efe12 */
.L_x_49828:
[----:B------:R-:W-:Y:S05]  /*0b00*/  BSYNC B0 ;  /* 0x0000000000007941 */ /* 0x000fea0003800000 */
.L_x_49827:
[----:B------:R-:W0:Y:S01]  /*0b10*/  F2I.S64.TRUNC R18, R18 ;  /* 0x0000001200127311 */ /* 0x000e22000020d900 */
[----:B------:R-:W-:Y:S05]  /*0b20*/  BRA `(.L_x_49812) ;  /* 0x00000004000c7947 */ /* 0x000fea0003800000 */
.L_x_49825:
        /* <DEDUP_REMOVED lines=21> */
.L_x_49834:
[----:B------:R-:W-:Y:S05]  /*0c80*/  BSYNC B1 ;  /* 0x0000000000017941 */ /* 0x000fea0003800000 */
.L_x_49833:
[----:B------:R-:W-:Y:S01]  /*0c90*/  IMAD.SHL.U32 R2, R2, 0x200000, RZ ;  /* 0x0020000002027824 */ /* 0x000fe200078e00ff */
[----:B------:R-:W-:-:S04]  /*0ca0*/  LEA R3, R0, 0x37800000, 0x17 ;  /* 0x3780000000037811 */ /* 0x000fc800078eb8ff */
[----:B------:R-:W-:-:S07]  /*0cb0*/  LOP3.LUT R18, R3, R2, R18, 0xfe, !PT ;  /* 0x0000000203127212 */ /* 0x000fce00078efe12 */
.L_x_49832:
[----:B------:R-:W-:Y:S05]  /*0cc0*/  BSYNC B0 ;  /* 0x0000000000007941 */ /* 0x000fea0003800000 */
.L_x_49831:
[----:B------:R-:W0:Y:S01]  /*0cd0*/  F2I.S64.TRUNC R18, R18 ;  /* 0x0000001200127311 */ /* 0x000e22000020d900 */
[----:B------:R-:W-:Y:S05]  /*0ce0*/  BRA `(.L_x_49812) ;  /* 0x00000000009c7947 */ /* 0x000fea0003800000 */
.L_x_49824:
        /* <DEDUP_REMOVED lines=14> */
.L_x_49838:
[----:B------:R-:W-:Y:S05]  /*0dd0*/  BSYNC B0 ;  /* 0x0000000000007941 */ /* 0x000fea0003800000 */
.L_x_49837:
[----:B------:R-:W0:Y:S01]  /*0de0*/  F2I.S64.TRUNC R18, R18 ;  /* 0x0000001200127311 */ /* 0x000e22000020d900 */
[----:B------:R-:W-:Y:S05]  /*0df0*/  BRA `(.L_x_49812) ;  /* 0x0000000000587947 */ /* 0x000fea0003800000 */
.L_x_49811:
        /* <DEDUP_REMOVED lines=16> */
.L_x_49839:
[----:B------:R-:W-:Y:S01]  /*0f00*/  CS2R R18, SRZ ;  /* 0x0000000000127805 */ /* 0x000fe2000001ff00 */
[----:B------:R-:W-:Y:S06]  /*0f10*/  BRA `(.L_x_49812) ;  /* 0x0000000000107947 */ /* 0x000fec0003800000 */
.L_x_49836:
[----:B------:R0:W5:Y:S01]  /*0f20*/  LDG.E.64 R18, desc[UR36][R2.64] ;  /* 0x0000002402127981 */ /* 0x000162000c1e1b00 */
[----:B------:R-:W-:Y:S05]  /*0f30*/  BRA `(.L_x_49812) ;  /* 0x0000000000087947 */ /* 0x000fea0003800000 */
.L_x_49835:
[----:B------:R0:W5:Y:S01]  /*0f40*/  LDG.E R18, desc[UR36][R2.64] ;  /* 0x0000002402127981 */ /* 0x000162000c1e1900 */
[----:B------:R-:W-:-:S07]  /*0f50*/  IMAD.MOV.U32 R19, RZ, RZ, RZ ;  /* 0x000000ffff137224 */ /* 0x000fce00078e00ff */
.L_x_49812:
[----:B------:R-:W2:Y:S02]  /*0f60*/  S2R R26, SR_TID.X ;  /* 0x00000000001a7919 */ /* 0x000ea40000002100 */
[----:B--2---:R-:W-:-:S07]  /*0f70*/  VIADD R26, R26, 0x80 ;  /* 0x000000801a1a7836 */ /* 0x004fce0000000000 */
.L_x_49806:
[----:B------:R-:W-:Y:S05]  /*0f80*/  BSYNC B6 ;  /* 0x0000000000067941 */ /* 0x000fea0003800000 */
.L_x_49805:
        /* <DEDUP_REMOVED lines=24> */
.L_x_49845:
[----:B------:R0:W5:Y:S01]  /*1110*/  LDG.E.U8 R22, desc[UR36][R2.64] ;  /* 0x0000002402167981 */ /* 0x000162000c1e1100 */
[----:B------:R-:W-:Y:S01]  /*1120*/  IMAD.MOV.U32 R23, RZ, RZ, RZ ;  /* 0x000000ffff177224 */ /* 0x000fe200078e00ff */
[----:B------:R-:W-:Y:S06]  /*1130*/  BRA `(.L_x_49847) ;  /* 0x0000000c00487947 */ /* 0x000fec0003800000 */
.L_x_49844:
        /* <DEDUP_REMOVED lines=8> */
.L_x_49849:
[----:B------:R-:W2:Y:S02]  /*11c0*/  LDG.E R22, desc[UR36][R2.64] ;  /* 0x0000002402167981 */ /* 0x000ea4000c1e1900 */
[----:B--2---:R-:W-:Y:S01]  /*11d0*/  SHF.R.S32.HI R23, RZ, 0x1f, R22 ;  /* 0x0000001fff177819 */ /* 0x004fe20000011416 */
[----:B------:R-:W-:Y:S06]  /*11e0*/  BRA `(.L_x_49847) ;  /* 0x0000000c001c7947 */ /* 0x000fec0003800000 */
.L_x_49848:
[----:B------:R-:W2:Y:S02]  /*11f0*/  LDG.E.S16 R22, desc[UR36][R2.64] ;  /* 0x0000002402167981 */ /* 0x000ea4000c1e1700 */
[----:B--2---:R-:W-:Y:S01]  /*1200*/  SHF.R.S32.HI R23, RZ, 0x1f, R22 ;  /* 0x0000001fff177819 */ /* 0x004fe20000011416 */
[----:B------:R-:W-:Y:S06]  /*1210*/  BRA `(.L_x_49847) ;  /* 0x0000000c00107947 */ /* 0x000fec0003800000 */
.L_x_49843:
        /* <DEDUP_REMOVED lines=9> */
.L_x_49851:
[----:B------:R-:W2:Y:S02]  /*12b0*/  LDG.E.U16 R2, desc[UR36][R2.64] ;  /* 0x0000002402027981 */ /* 0x000ea4000c1e1500 */
[----:B--2---:R-:W-:-:S06]  /*12c0*/  HADD2.F32 R22, -RZ, R2.H0_H0 ;  /* 0x20000002ff167230 */ /* 0x004fcc0000004100 */
[----:B------:R-:W0:Y:S01]  /*12d0*/  F2I.S64.TRUNC R22, R22 ;  /* 0x0000001600167311 */ /* 0x000e22000020d900 */
[----:B------:R-:W-:Y:S05]  /*12e0*/  BRA `(.L_x_49847) ;  /* 0x0000000800dc7947 */ /* 0x000fea0003800000 */
.L_x_49850:
        /* <DEDUP_REMOVED lines=9> */
.L_x_49853:
[----:B------:R-:W2:Y:S02]  /*1380*/  LDG.E.U16 R2, desc[UR36][R2.64] ;  /* 0x0000002402027981 */ /* 0x000ea4000c1e1500 */
[----:B--2---:R-:W-:-:S06]  /*1390*/  HADD2.F32 R22, -RZ, R2.H0_H0 ;  /* 0x20000002ff167230 */ /* 0x004fcc0000004100 */
[----:B------:R-:W0:Y:S01]  /*13a0*/  F2I.S64.TRUNC R22, R22 ;  /* 0x0000001600167311 */ /* 0x000e22000020d900 */
[----:B------:R-:W-:Y:S05]  /*13b0*/  BRA `(.L_x_49847) ;  /* 0x0000000800a87947 */ /* 0x000fea0003800000 */
.L_x_49852:
[----:B------:R-:W2:Y:S02]  /*13c0*/  LDG.E.64 R2, desc[UR36][R2.64] ;  /* 0x0000002402027981 */ /* 0x000ea4000c1e1b00 */
[----:B--2---:R0:W1:Y:S01]  /*13d0*/  F2I.S64.F64.TRUNC R22, R2 ;  /* 0x0000000200167311 */ /* 0x004062000030d900 */
[----:B------:R-:W-:Y:S05]  /*13e0*/  BRA `(.L_x_49847) ;  /* 0x00000008009c7947 */ /* 0x000fea0003800000 */
.L_x_49842:
        /* <DEDUP_REMOVED lines=13> */
.L_x_49856:
[----:B------:R-:W2:Y:S02]  /*14c0*/  LDG.E.64 R2, desc[UR36][R2.64] ;  /* 0x0000002402027981 */ /* 0x000ea4000c1e1b00 */
[----:B--2---:R0:W1:Y:S01]  /*14d0*/  F2I.S64.F64.TRUNC R22, R2 ;  /* 0x0000000200167311 */ /* 0x004062000030d900 */
[----:B------:R-:W-:Y:S05]  /*14e0*/  BRA `(.L_x_49847) ;  /* 0x00000008005c7947 */ /* 0x000fea0003800000 */
.L_x_49855:
        /* <DEDUP_REMOVED lines=27> */
.L_x_49858:
        /* <DEDUP_REMOVED lines=14> */
.L_x_49857:
[----:B------:R-:W2:Y:S02]  /*1780*/  LDG.E.U16 R22, desc[UR36][R2.64] ;  /* 0x0000002402167981 */ /* 0x000ea4000c1e1500 */
[----:B--2---:R-:W-:-:S06]  /*1790*/  IMAD.U32 R22, R22, 0x10000, RZ ;  /* 0x0001000016167824 */ /* 0x004fcc00078e00ff */
[----:B------:R-:W0:Y:S01]  /*17a0*/  F2I.S64.TRUNC R22, R22 ;  /* 0x0000001600167311 */ /* 0x000e22000020d900 */
[----:B------:R-:W-:Y:S05]  /*17b0*/  BRA `(.L_x_49847) ;  /* 0x0000000400a87947 */ /* 0x000fea0003800000 */
.L_x_49854:
        /* <DEDUP_REMOVED lines=11> */
.L_x_49861:
        /* <DEDUP_REMOVED lines=21> */
.L_x_49865:
[----:B------:R-:W-:Y:S05]  /*19c0*/  BSYNC B1 ;  /* 0x0000000000017941 */ /* 0x000fea0003800000 */
.L_x_49864:
[----:B------:R-:W-:Y:S01]  /*19d0*/  IMAD.SHL.U32 R2, R2, 0x100000, RZ ;  /* 0x0010000002027824 */ /* 0x000fe200078e00ff */
[----:B------:R-:W-:-:S04]  /*19e0*/  LEA R3, R0, 0x3b800000, 0x17 ;  /* 0x3b80000000037811 */ /* 0x000fc800078eb8ff */
[----:B------:R-:W-:-:S07]  /*19f0*/  LOP3.LUT R22, R3, R2, R22, 0xfe, !PT ;  /* 0x0000000203167212 */ /* 0x000fce00078efe16 */
.L_x_49863:
[----:B------:R-:W-:Y:S05]  /*1a00*/  BSYNC B0 ;  /* 0x0000000000007941 */ /* 0x000fea0003800000 */
.L_x_49862:
[----:B------:R-:W0:Y:S01]  /*1a10*/  F2I.S64.TRUNC R22, R22 ;  /* 0x0000001600167311 */ /* 0x000e22000020d900 */
[----:B------:R-:W-:Y:S05]  /*1a20*/  BRA `(.L_x_49847) ;  /* 0x00000004000c7947 */ /* 0x000fea0003800000 */
.L_x_49860:
        /* <DEDUP_REMOVED lines=21> */
.L_x_49869:
[----:B------:R-:W-:Y:S05]  /*1b80*/  BSYNC B1 ;  /* 0x0000000000017941 */ /* 0x000fea0003800000 */
.L_x_49868:
[----:B------:R-:W-:Y:S01]  /*1b90*/  IMAD.SHL.U32 R2, R2, 0x200000, RZ ;  /* 0x0020000002027824 */ /* 0x000fe200078e00ff */
[----:B------:R-:W-:-:S04]  /*1ba0*/  LEA R3, R0, 0x37800000, 0x17 ;  /* 0x3780000000037811 */ /* 0x000fc800078eb8ff */
[----:B------:R-:W-:-:S07]  /*1bb0*/  LOP3.LUT R22, R3, R2, R22, 0xfe, !PT ;  /* 0x0000000203167212 */ /* 0x000fce00078efe16 */
.L_x_49867:
[----:B------:R-:W-:Y:S05]  /*1bc0*/  BSYNC B0 ;  /* 0x0000000000007941 */ /* 0x000fea0003800000 */
.L_x_49866:
[----:B------:R-:W0:Y:S01]  /*1bd0*/  F2I.S64.TRUNC R22, R22 ;  /* 0x0000001600167311 */ /* 0x000e22000020d900 */
[----:B------:R-:W-:Y:S05]  /*1be0*/  BRA `(.L_x_49847) ;  /* 0x00000000009c7947 */ /* 0x000fea0003800000 */
.L_x_49859:
        /* <DEDUP_REMOVED lines=14> */
.L_x_49873:
[----:B------:R-:W-:Y:S05]  /*1cd0*/  BSYNC B0 ;  /* 0x0000000000007941 */ /* 0x000fea0003800000 */
.L_x_49872:
[----:B------:R-:W0:Y:S01]  /*1ce0*/  F2I.S64.TRUNC R22, R22 ;  /* 0x0000001600167311 */ /* 0x000e22000020d900 */
[----:B------:R-:W-:Y:S05]  /*1cf0*/  BRA `(.L_x_49847) ;  /* 0x0000000000587947 */ /* 0x000fea0003800000 */
.L_x_49846:
        /* <DEDUP_REMOVED lines=16> */
.L_x_49874:
[----:B------:R-:W-:Y:S01]  /*1e00*/  CS2R R22, SRZ ;  /* 0x0000000000167805 */ /* 0x000fe2000001ff00 */
[----:B------:R-:W-:Y:S06]  /*1e10*/  BRA `(.L_x_49847) ;  /* 0x0000000000107947 */ /* 0x000fec0003800000 */
.L_x_49871:
[----:B------:R0:W5:Y:S01]  /*1e20*/  LDG.E.64 R22, desc[UR36][R2.64] ;  /* 0x0000002402167981 */ /* 0x000162000c1e1b00 */
[----:B------:R-:W-:Y:S05]  /*1e30*/  BRA `(.L_x_49847) ;  /* 0x0000000000087947 */ /* 0x000fea0003800000 */
.L_x_49870:
[----:B------:R0:W5:Y:S01]  /*1e40*/  LDG.E R22, desc[UR36][R2.64] ;  /* 0x0000002402167981 */ /* 0x000162000c1e1900 */
[----:B------:R-:W-:-:S07]  /*1e50*/  IMAD.MOV.U32 R23, RZ, RZ, RZ ;  /* 0x000000ffff177224 */ /* 0x000fce00078e00ff */
.L_x_49847:
[----:B------:R-:W-:-:S07]  /*1e60*/  VIADD R26, R26, 0x80 ;  /* 0x000000801a1a7836 */ /* 0x000fce0000000000 */
.L_x_49841:
[----:B------:R-:W-:Y:S05]  /*1e70*/  BSYNC B6 ;  /* 0x0000000000067941 */ /* 0x000fea0003800000 */
.L_x_49840:
        /* <DEDUP_REMOVED lines=26> */
.L_x_49880:
[----:B------:R0:W5:Y:S01]  /*2020*/  LDG.E.U8 R16, desc[UR36][R2.64] ;  /* 0x0000002402107981 */ /* 0x000162000c1e1100 */
[----:B------:R-:W-:Y:S01]  /*2030*/  IMAD.MOV.U32 R17, RZ, RZ, RZ ;  /* 0x000000ffff117224 */ /* 0x000fe200078e00ff */
[----:B------:R-:W-:Y:S06]  /*2040*/  BRA `(.L_x_49882) ;  /* 0x0000000c00487947 */ /* 0x000fec0003800000 */
.L_x_49879:
        /* <DEDUP_REMOVED lines=8> */
.L_x_49884:
[----:B------:R-:W2:Y:S02]  /*20d0*/  LDG.E R16, desc[UR36][R2.64] ;  /* 0x0000002402107981 */ /* 0x000ea4000c1e1900 */
[----:B--2---:R-:W-:Y:S01]  /*20e0*/  SHF.R.S32.HI R17, RZ, 0x1f, R16 ;  /* 0x0000001fff117819 */ /* 0x004fe20000011410 */
[----:B------:R-:W-:Y:S06]  /*20f0*/  BRA `(.L_x_49882) ;  /* 0x0000000c001c7947 */ /* 0x000fec0003800000 */
.L_x_49883:
[----:B------:R-:W2:Y:S02]  /*2100*/  LDG.E.S16 R16, desc[UR36][R2.64] ;  /* 0x0000002402107981 */ /* 0x000ea4000c1e1700 */
[----:B--2---:R-:W-:Y:S01]  /*2110*/  SHF.R.S32.HI R17, RZ, 0x1f, R16 ;  /* 0x0000001fff117819 */ /* 0x004fe20000011410 */
[----:B------:R-:W-:Y:S06]  /*2120*/  BRA `(.L_x_49882) ;  /* 0x0000000c00107947 */ /* 0x000fec0003800000 */
.L_x_49878:
        /* <DEDUP_REMOVED lines=9> */
.L_x_49886:
[----:B------:R-:W2:Y:S02]  /*21c0*/  LDG.E.U16 R2, desc[UR36][R2.64] ;  /* 0x0000002402027981 */ /* 0x000ea4000c1e1500 */
[----:B--2---:R-:W-:-:S06]  /*21d0*/  HADD2.F32 R16, -RZ, R2.H0_H0 ;  /* 0x20000002ff107230 */ /* 0x004fcc0000004100 */
[----:B------:R-:W0:Y:S01]  /*21e0*/  F2I.S64.TRUNC R16, R16 ;  /* 0x0000001000107311 */ /* 0x000e22000020d900 */
[----:B------:R-:W-:Y:S05]  /*21f0*/  BRA `(.L_x_49882) ;  /* 0x0000000800dc7947 */ /* 0x000fea0003800000 */
.L_x_49885:
        /* <DEDUP_REMOVED lines=9> */
.L_x_49888:
[----:B------:R-:W2:Y:S02]  /*2290*/  LDG.E.U16 R2, desc[UR36][R2.64] ;  /* 0x0000002402027981 */ /* 0x000ea4000c1e1500 */
[----:B--2---:R-:W-:-:S06]  /*22a0*/  HADD2.F32 R16, -RZ, R2.H0_H0 ;  /* 0x20000002ff107230 */ /* 0x004fcc0000004100 */
[----:B------:R-:W0:Y:S01]  /*22b0*/  F2I.S64.TRUNC R16, R16 ;  /* 0x0000001000107311 */ /* 0x000e22000020d900 */
[----:B------:R-:W-:Y:S05]  /*22c0*/  BRA `(.L_x_49882) ;  /* 0x0000000800a87947 */ /* 0x000fea0003800000 */
.L_x_49887:
[----:B------:R-:W2:Y:S02]  /*22d0*/  LDG.E.64 R2, desc[UR36][R2.64] ;  /* 0x0000002402027981 */ /* 0x000ea4000c1e1b00 */
[----:B--2---:R0:W1:Y:S01]  /*22e0*/  F2I.S64.F64.TRUNC R16, R2 ;  /* 0x0000000200107311 */ /* 0x004062000030d900 */
[----:B------:R-:W-:Y:S05]  /*22f0*/  BRA `(.L_x_49882) ;  /* 0x00000008009c7947 */ /* 0x000fea0003800000 */
.L_x_49877:
        /* <DEDUP_REMOVED lines=13> */
.L_x_49891:
[----:B------:R-:W2:Y:S02]  /*23d0*/  LDG.E.64 R2, desc[UR36][R2.64] ;  /* 0x0000002402027981 */ /* 0x000ea4000c1e1b00 */
[----:B--2---:R0:W1:Y:S01]  /*23e0*/  F2I.S64.F64.TRUNC R16, R2 ;  /* 0x0000000200107311 */ /* 0x004062000030d900 */
[----:B------:R-:W-:Y:S05]  /*23f0*/  BRA `(.L_x_49882) ;  /* 0x00000008005c7947 */ /* 0x000fea0003800000 */
.L_x_49890:
        /* <DEDUP_REMOVED lines=27> */
.L_x_49893:
        /* <DEDUP_REMOVED lines=14> */
.L_x_49892:
[----:B------:R-:W2:Y:S02]  /*2690*/  LDG.E.U16 R16, desc[UR36][R2.64] ;  /* 0x0000002402107981 */ /* 0x000ea4000c1e1500 */
[----:B--2---:R-:W-:-:S06]  /*26a0*/  IMAD.U32 R16, R16, 0x10000, RZ ;  /* 0x0001000010107824 */ /* 0x004fcc00078e00ff */
[----:B------:R-:W0:Y:S01]  /*26b0*/  F2I.S64.TRUNC R16, R16 ;  /* 0x0000001000107311 */ /* 0x000e22000020d900 */
[----:B------:R-:W-:Y:S05]  /*26c0*/  BRA `(.L_x_49882) ;  /* 0x0000000400a87947 */ /* 0x000fea0003800000 */
.L_x_49889:
        /* <DEDUP_REMOVED lines=11> */
.L_x_49896:
        /* <DEDUP_REMOVED lines=21> */
.L_x_49900:
[----:B------:R-:W-:Y:S05]  /*28d0*/  BSYNC B1 ;  /* 0x0000000000017941 */ /* 0x000fea0003800000 */
.L_x_49899:
[----:B------:R-:W-:Y:S01]  /*28e0*/  IMAD.SHL.U32 R2, R2, 0x100000, RZ ;  /* 0x0010000002027824 */ /* 0x000fe200078e00ff */
[----:B------:R-:W-:-:S04]  /*28f0*/  LEA R3, R0, 0x3b800000, 0x17 ;  /* 0x3b80000000037811 */ /* 0x000fc800078eb8ff */
[----:B------:R-:W-:-:S07]  /*2900*/  LOP3.LUT R16, R3, R2, R16, 0xfe, !PT ;  /* 0x0000000203107212 */ /* 0x000fce00078efe10 */
.L_x_49898:
[----:B------:R-:W-:Y:S05]  /*2910*/  BSYNC B0 ;  /* 0x0000000000007941 */ /* 0x000fea0003800000 */
.L_x_49897:
[----:B------:R-:W1:Y:S01]  /*2920*/  F2I.S64.TRUNC R16, R16 ;  /* 0x0000001000107311 */ /* 0x000e62000020d900 */
[----:B------:R-:W-:Y:S05]  /*2930*/  BRA `(.L_x_49882) ;  /* 0x00000004000c7947 */ /* 0x000fea0003800000 */
.L_x_49895:
        /* <DEDUP_REMOVED lines=21> */
.L_x_49904:
[----:B------:R-:W-:Y:S05]  /*2a90*/  BSYNC B1 ;  /* 0x0000000000017941 */ /* 0x000fea0003800000 */
.L_x_49903:
[----:B------:R-:W-:Y:S01]  /*2aa0*/  IMAD.SHL.U32 R2, R2, 0x200000, RZ ;  /* 0x0020000002027824 */ /* 0x000fe200078e00ff */
[----:B------:R-:W-:-:S04]  /*2ab0*/  LEA R3, R0, 0x37800000, 0x17 ;  /* 0x3780000000037811 */ /* 0x000fc800078eb8ff */
[----:B------:R-:W-:-:S07]  /*2ac0*/  LOP3.LUT R16, R3, R2, R16, 0xfe, !PT ;  /* 0x0000000203107212 */ /* 0x000fce00078efe10 */
.L_x_49902:
[----:B------:R-:W-:Y:S05]  /*2ad0*/  BSYNC B0 ;  /* 0x0000000000007941 */ /* 0x000fea0003800000 */
.L_x_49901:
[----:B------:R-:W2:Y:S01]  /*2ae0*/  F2I.S64.TRUNC R16, R16 ;  /* 0x0000001000107311 */ /* 0x000ea2000020d900 */
[----:B------:R-:W-:Y:S05]  /*2af0*/  BRA `(.L_x_49882) ;  /* 0x00000000009c7947 */ /* 0x000fea0003800000 */
.L_x_49894:
        /* <DEDUP_REMOVED lines=14> */
.L_x_49908:
[----:B------:R-:W-:Y:S05]  /*2be0*/  BSYNC B0 ;  /* 0x0000000000007941 */ /* 0x000fea0003800000 */
.L_x_49907:
[----:B------:R-:W0:Y:S01]  /*2bf0*/  F2I.S64.TRUNC R16, R16 ;  /* 0x0000001000107311 */ /* 0x000e22000020d900 */
[----:B------:R-:W-:Y:S05]  /*2c00*/  BRA `(.L_x_49882) ;  /* 0x0000000000587947 */ /* 0x000fea0003800000 */
.L_x_49881:
        /* <DEDUP_REMOVED lines=16> */
.L_x_49909:
[----:B------:R-:W-:Y:S01]  /*2d10*/  CS2R R16, SRZ ;  /* 0x0000000000107805 */ /* 0x000fe2000001ff00 */
[----:B------:R-:W-:Y:S06]  /*2d20*/  BRA `(.L_x_49882) ;  /* 0x0000000000107947 */ /* 0x000fec0003800000 */
.L_x_49906:
[----:B------:R0:W5:Y:S01]  /*2d30*/  LDG.E.64 R16, desc[UR36][R2.64] ;  /* 0x0000002402107981 */ /* 0x000162000c1e1b00 */
[----:B------:R-:W-:Y:S05]  /*2d40*/  BRA `(.L_x_49882) ;  /* 0x0000000000087947 */ /* 0x000fea0003800000 */
.L_x_49905:
[----:B------:R0:W5:Y:S01]  /*2d50*/  LDG.E R16, desc[UR36][R2.64] ;  /* 0x0000002402107981 */ /* 0x000162000c1e1900 */
[----:B------:R-:W-:-:S07]  /*2d60*/  IMAD.MOV.U32 R17, RZ, RZ, RZ ;  /* 0x000000ffff117224 */ /* 0x000fce00078e00ff */
.L_x_49882:
[----:B------:R-:W-:-:S07]  /*2d70*/  VIADD R26, R26, 0x80 ;  /* 0x000000801a1a7836 */ /* 0x000fce0000000000 */
.L_x_49876:
[----:B------:R-:W-:Y:S05]  /*2d80*/  BSYNC B6 ;  /* 0x0000000000067941 */ /* 0x000fea0003800000 */
.L_x_49875:
        /* <DEDUP_REMOVED lines=23> */
.L_x_49915:
[----:B------:R0:W5:Y:S01]  /*2f00*/  LDG.E.U8 R24, desc[UR36][R2.64] ;  /* 0x0000002402187981 */ /* 0x000162000c1e1100 */
[----:B------:R-:W-:Y:S01]  /*2f10*/  IMAD.MOV.U32 R25, RZ, RZ, RZ ;  /* 0x000000ffff197224 */ /* 0x000fe200078e00ff */
[----:B------:R-:W-:Y:S06]  /*2f20*/  BRA `(.L_x_49911) ;  /* 0x0000000c00447947 */ /* 0x000fec0003800000 */
.L_x_49914:
        /* <DEDUP_REMOVED lines=8> */
.L_x_49918:
[----:B------:R-:W2:Y:S02]  /*2fb0*/  LDG.E R24, desc[UR36][R2.64] ;  /* 0x0000002402187981 */ /* 0x000ea4000c1e1900 */
[----:B--2---:R-:W-:Y:S01]  /*2fc0*/  SHF.R.S32.HI R25, RZ, 0x1f, R24 ;  /* 0x0000001fff197819 */ /* 0x004fe20000011418 */
[----:B------:R-:W-:Y:S06]  /*2fd0*/  BRA `(.L_x_49911) ;  /* 0x0000000c00187947 */ /* 0x000fec0003800000 */
.L_x_49917:
[----:B------:R-:W2:Y:S02]  /*2fe0*/  LDG.E.S16 R24, desc[UR36][R2.64] ;  /* 0x0000002402187981 */ /* 0x000ea4000c1e1700 */
[----:B--2---:R-:W-:Y:S01]  /*2ff0*/  SHF.R.S32.HI R25, RZ, 0x1f, R24 ;  /* 0x0000001fff197819 */ /* 0x004fe20000011418 */
[----:B------:R-:W-:Y:S06]  /*3000*/  BRA `(.L_x_49911) ;  /* 0x0000000c000c7947 */ /* 0x000fec0003800000 */
.L_x_49913:
        /* <DEDUP_REMOVED lines=9> */
.L_x_49920:
[----:B------:R-:W2:Y:S02]  /*30a0*/  LDG.E.U16 R2, desc[UR36][R2.64] ;  /* 0x0000002402027981 */ /* 0x000ea4000c1e1500 */
[----:B--2---:R-:W-:-:S06]  /*30b0*/  HADD2.F32 R24, -RZ, R2.H0_H0 ;  /* 0x20000002ff187230 */ /* 0x004fcc0000004100 */
[----:B------:R-:W0:Y:S01]  /*30c0*/  F2I.S64.TRUNC R24, R24 ;  /* 0x0000001800187311 */ /* 0x000e22000020d900 */
[----:B------:R-:W-:Y:S05]  /*30d0*/  BRA `(.L_x_49911) ;  /* 0x0000000800d87947 */ /* 0x000fea0003800000 */
.L_x_49919:
        /* <DEDUP_REMOVED lines=9> */
.L_x_49922:
[----:B------:R-:W2:Y:S02]  /*3170*/  LDG.E.U16 R2, desc[UR36][R2.64] ;  /* 0x0000002402027981 */ /* 0x000ea4000c1e1500 */
[----:B--2---:R-:W-:-:S06]  /*3180*/  HADD2.F32 R24, -RZ, R2.H0_H0 ;  /* 0x20000002ff187230 */ /* 0x004fcc0000004100 */
[----:B------:R-:W0:Y:S01]  /*3190*/  F2I.S64.TRUNC R24, R24 ;  /* 0x0000001800187311 */ /* 0x000e22000020d900 */
[----:B------:R-:W-:Y:S05]  /*31a0*/  BRA `(.L_x_49911) ;  /* 0x0000000800a47947 */ /* 0x000fea0003800000 */
.L_x_49921:
[----:B------:R-:W2:Y:S02]  /*31b0*/  LDG.E.64 R2, desc[UR36][R2.64] ;  /* 0x0000002402027981 */ /* 0x000ea4000c1e1b00 */
[----:B--2---:R0:W1:Y:S01]  /*31c0*/  F2I.S64.F64.TRUNC R24, R2 ;  /* 0x0000000200187311 */ /* 0x004062000030d900 */
[----:B------:R-:W-:Y:S05]  /*31d0*/  BRA `(.L_x_49911) ;  /* 0x0000000800987947 */ /* 0x000fea0003800000 */
.L_x_49912:
        /* <DEDUP_REMOVED lines=13> */
.L_x_49925:
[----:B------:R-:W2:Y:S02]  /*32b0*/  LDG.E.64 R2, desc[UR36][R2.64] ;  /* 0x0000002402027981 */ /* 0x000ea4000c1e1b00 */
[----:B--2---:R0:W1:Y:S01]  /*32c0*/  F2I.S64.F64.TRUNC R24, R2 ;  /* 0x0000000200187311 */ /* 0x004062000030d900 */
[----:B------:R-:W-:Y:S05]  /*32d0*/  BRA `(.L_x_49911) ;  /* 0x0000000800587947 */ /* 0x000fea0003800000 */
.L_x_49924:
        /* <DEDUP_REMOVED lines=27> */
.L_x_49927:
        /* <DEDUP_REMOVED lines=14> */
.L_x_49926:
[----:B------:R-:W2:Y:S02]  /*3570*/  LDG.E.U16 R24, desc[UR36][R2.64] ;  /* 0x0000002402187981 */ /* 0x000ea4000c1e1500 */
[----:B--2---:R-:W-:-:S06]  /*3580*/  IMAD.U32 R24, R24, 0x10000, RZ ;  /* 0x0001000018187824 */ /* 0x004fcc00078e00ff */
[----:B------:R-:W0:Y:S01]  /*3590*/  F2I.S64.TRUNC R24, R24 ;  /* 0x0000001800187311 */ /* 0x000e22000020d900 */
[----:B------:R-:W-:Y:S05]  /*35a0*/  BRA `(.L_x_49911) ;  /* 0x0000000400a47947 */ /* 0x000fea0003800000 */
.L_x_49923:
        /* <DEDUP_REMOVED lines=11> */
.L_x_49930:
        /* <DEDUP_REMOVED lines=21> */
.L_x_49934:
[----:B------:R-:W-:Y:S05]  /*37b0*/  BSYNC B1 ;  /* 0x0000000000017941 */ /* 0x000fea0003800000 */
.L_x_49933:
[----:B------:R-:W-:Y:S01]  /*37c0*/  IMAD.SHL.U32 R2, R2, 0x100000, RZ ;  /* 0x0010000002027824 */ /* 0x000fe200078e00ff */
[----:B------:R-:W-:-:S04]  /*37d0*/  LEA R3, R0, 0x3b800000, 0x17 ;  /* 0x3b80000000037811 */ /* 0x000fc800078eb8ff */
[----:B------:R-:W-:-:S07]  /*37e0*/  LOP3.LUT R24, R3, R2, R24, 0xfe, !PT ;  /* 0x0000000203187212 */ /* 0x000fce00078efe18 */
.L_x_49932:
[----:B------:R-:W-:Y:S05]  /*37f0*/  BSYNC B0 ;  /* 0x0000000000007941 */ /* 0x000fea0003800000 */
.L_x_49931:
[----:B------:R-:W0:Y:S01]  /*3800*/  F2I.S64.TRUNC R24, R24 ;  /* 0x0000001800187311 */ /* 0x000e22000020d900 */
[----:B------:R-:W-:Y:S05]  /*3810*/  BRA `(.L_x_49911) ;  /* 0x0000000400087947 */ /* 0x000fea0003800000 */
.L_x_49929:
        /* <DEDUP_REMOVED lines=21> */
.L_x_49938:
[----:B------:R-:W-:Y:S05]  /*3970*/  BSYNC B1 ;  /* 0x0000000000017941 */ /* 0x000fea0003800000 */
.L_x_49937:
[----:B------:R-:W-:Y:S01]  /*3980*/  IMAD.SHL.U32 R2, R2, 0x200000, RZ ;  /* 0x0020000002027824 */ /* 0x000fe200078e00ff */
[----:B------:R-:W-:-:S04]  /*3990*/  LEA R3, R0, 0x37800000, 0x17 ;  /* 0x3780000000037811 */ /* 0x000fc800078eb8ff */
[----:B------:R-:W-:-:S07]  /*39a0*/  LOP3.LUT R24, R3, R2, R24, 0xfe, !PT ;  /* 0x0000000203187212 */ /* 0x000fce00078efe18 */
.L_x_49936:
[----:B------:R-:W-:Y:S05]  /*39b0*/  BSYNC B0 ;  /* 0x0000000000007941 */ /* 0x000fea0003800000 */
.L_x_49935:
[----:B------:R-:W0:Y:S01]  /*39c0*/  F2I.S64.TRUNC R24, R24 ;  /* 0x0000001800187311 */ /* 0x000e22000020d900 */
[----:B------:R-:W-:Y:S05]  /*39d0*/  BRA `(.L_x_49911) ;  /* 0x0000000000987947 */ /* 0x000fea0003800000 */
.L_x_49928:
        /* <DEDUP_REMOVED lines=14> */
.L_x_49942:
[----:B------:R-:W-:Y:S05]  /*3ac0*/  BSYNC B0 ;  /* 0x0000000000007941 */ /* 0x000fea0003800000 */
.L_x_49941:
[----:B------:R-:W0:Y:S01]  /*3ad0*/  F2I.S64.TRUNC R24, R24 ;  /* 0x0000001800187311 */ /* 0x000e22000020d900 */
[----:B------:R-:W-:Y:S05]  /*3ae0*/  BRA `(.L_x_49911) ;  /* 0x0000000000547947 */ /* 0x000fea0003800000 */
.L_x_49916:
        /* <DEDUP_REMOVED lines=16> */
.L_x_49943:
[----:B------:R-:W-:Y:S05]  /*3bf0*/  BRA `(.L_x_49911) ;  /* 0x0000000000107947 */ /* 0x000fea0003800000 */
.L_x_49940:
[----:B------:R0:W5:Y:S01]  /*3c00*/  LDG.E.64 R24, desc[UR36][R2.64] ;  /* 0x0000002402187981 */ /* 0x000162000c1e1b00 */
[----:B------:R-:W-:Y:S05]  /*3c10*/  BRA `(.L_x_49911) ;  /* 0x0000000000087947 */ /* 0x000fea0003800000 */
.L_x_49939:
[----:B------:R0:W5:Y:S01]  /*3c20*/  LDG.E R24, desc[UR36][R2.64] ;  /* 0x0000002402187981 */ /* 0x000162000c1e1900 */
[----:B------:R-:W-:-:S07]  /*3c30*/  IMAD.MOV.U32 R25, RZ, RZ, RZ ;  /* 0x000000ffff197224 */ /* 0x000fce00078e00ff */
.L_x_49911:
[----:B------:R-:W-:Y:S05]  /*3c40*/  BSYNC B6 ;  /* 0x0000000000067941 */ /* 0x000fea0003800000 */
.L_x_49910:
        /* <DEDUP_REMOVED lines=14> */
[----:B-12---:R-:W-:Y:S05]  /*3d30*/  CALL.REL.NOINC `($__internal_57_$__cuda_sm20_rem_s64) ;  /* 0x0000004400e87944 */ /* 0x006fea0003c00000 */
[----:B------:R-:W-:Y:S02]  /*3d40*/  IMAD.MOV.U32 R4, RZ, RZ, R3 ;  /* 0x000000ffff047224 */ /* 0x000fe400078e0003 */
[----:B------:R-:W-:Y:S01]  /*3d50*/  IMAD.MOV.U32 R5, RZ, RZ, R8 ;  /* 0x000000ffff057224 */ /* 0x000fe200078e0008 */
[----:B------:R-:W-:Y:S06]  /*3d60*/  BRA `(.L_x_49948) ;  /* 0x0000000000507947 */ /* 0x000fec0003800000 */
.L_x_49947:
[----:B------:R-:W0:Y:S01]  /*3d70*/  I2F.U32.RP R0, R18 ;  /* 0x0000001200007306 */ /* 0x000e220000209000 */
[----:B------:R-:W-:Y:S01]  /*3d80*/  ULDC UR4, c[0x0][0x220] ;  /* 0x0000880000047ab9 */ /* 0x000fe20000000800 */
[----:B------:R-:W-:-:S06]  /*3d90*/  ISETP.NE.U32.AND P2, PT, R18, RZ, PT ;  /* 0x000000ff1200720c */ /* 0x000fcc0003f45070 */
[----:B0-----:R-:W2:Y:S02]  /*3da0*/  MUFU.RCP R0, R0 ;  /* 0x0000000000007308 */ /* 0x001ea40000001000 */
[----:B--2---:R-:W-:-:S06]  /*3db0*/  VIADD R4, R0, 0xffffffe ;  /* 0x0ffffffe00047836 */ /* 0x004fcc0000000000 */
[----:B------:R0:W2:Y:S02]  /*3dc0*/  F2I.FTZ.U32.TRUNC.NTZ R5, R4 ;  /* 0x0000000400057305 */ /* 0x0000a4000021f000 */
[----:B0-----:R-:W-:Y:S02]  /*3dd0*/  IMAD.MOV.U32 R4, RZ, RZ, RZ ;  /* 0x000000ffff047224 */ /* 0x001fe400078e00ff */
[----:B--2---:R-:W-:-:S04]  /*3de0*/  IMAD.MOV R3, RZ, RZ, -R5 ;  /* 0x000000ffff037224 */ /* 0x004fc800078e0a05 */
        /* <DEDUP_REMOVED lines=12> */
.L_x_49948:
[----:B------:R-:W-:Y:S05]  /*3eb0*/  BSYNC B1 ;  /* 0x0000000000017941 */ /* 0x000fea0003800000 */
.L_x_49946:
        /* <DEDUP_REMOVED lines=11> */
.L_x_49945:
[----:B------:R-:W-:Y:S05]  /*3f70*/  BSYNC B0 ;  /* 0x0000000000007941 */ /* 0x000fea0003800000 */
.L_x_49944:
        /* <DEDUP_REMOVED lines=12> */
[----:B-1234-:R-:W-:Y:S05]  /*4040*/  CALL.REL.NOINC `($__internal_57_$__cuda_sm20_rem_s64) ;  /* 0x0000004400247944 */ /* 0x01efea0003c00000 */
[----:B------:R-:W-:Y:S02]  /*4050*/  IMAD.MOV.U32 R9, RZ, RZ, R8 ;  /* 0x000000ffff097224 */ /* 0x000fe400078e0008 */
[----:B------:R-:W-:Y:S01]  /*4060*/  IMAD.MOV.U32 R8, RZ, RZ, R3 ;  /* 0x000000ffff087224 */ /* 0x000fe200078e0003 */
[----:B------:R-:W-:Y:S06]  /*4070*/  BRA `(.L_x_49953) ;  /* 0x00000000004c7947 */ /* 0x000fec0003800000 */
.L_x_49952:
[----:B------:R-:W0:Y:S01]  /*4080*/  I2F.U32.RP R3, R22 ;  /* 0x0000001600037306 */ /* 0x000e220000209000 */
[----:B------:R-:W-:Y:S01]  /*4090*/  ULDC UR4, c[0x0][0x220] ;  /* 0x0000880000047ab9 */ /* 0x000fe20000000800 */
[----:B------:R-:W-:-:S06]  /*40a0*/  ISETP.NE.U32.AND P2, PT, R22, RZ, PT ;  /* 0x000000ff1600720c */ /* 0x000fcc0003f45070 */
[----:B0-----:R-:W0:Y:S02]  /*40b0*/  MUFU.RCP R3, R3 ;  /* 0x0000000300037308 */ /* 0x001e240000001000 */
[----:B0-----:R-:W-:-:S06]  /*40c0*/  VIADD R6, R3, 0xffffffe ;  /* 0x0ffffffe03067836 */ /* 0x001fcc0000000000 */
[----:B------:R0:W5:Y:S02]  /*40d0*/  F2I.FTZ.U32.TRUNC.NTZ R7, R6 ;  /* 0x0000000600077305 */ /* 0x000164000021f000 */
[----:B0-----:R-:W-:Y:S02]  /*40e0*/  IMAD.MOV.U32 R6, RZ, RZ, RZ ;  /* 0x000000ffff067224 */ /* 0x001fe400078e00ff */
[----:B-----5:R-:W-:-:S04]  /*40f0*/  IMAD.MOV R9, RZ, RZ, -R7 ;  /* 0x000000ffff097224 */ /* 0x020fc800078e0a07 */
        /* <DEDUP_REMOVED lines=11> */
.L_x_49953:
[----:B------:R-:W-:Y:S05]  /*41b0*/  BSYNC B1 ;  /* 0x0000000000017941 */ /* 0x000fea0003800000 */
.L_x_49951:
        /* <DEDUP_REMOVED lines=10> */
.L_x_49950:
[----:B------:R-:W-:Y:S05]  /*4260*/  BSYNC B0 ;  /* 0x0000000000007941 */ /* 0x000fea0003800000 */
.L_x_49949:
        /* <DEDUP_REMOVED lines=12> */
[----:B-1-34-:R-:W-:Y:S05]  /*4330*/  CALL.REL.NOINC `($__internal_57_$__cuda_sm20_rem_s64) ;  /* 0x0000004000687944 */ /* 0x01afea0003c00000 */
[----:B------:R-:W-:Y:S02]  /*4340*/  IMAD.MOV.U32 R9, RZ, RZ, R8 ;  /* 0x000000ffff097224 */ /* 0x000fe400078e0008 */
[----:B------:R-:W-:Y:S01]  /*4350*/  IMAD.MOV.U32 R8, RZ, RZ, R3 ;  /* 0x000000ffff087224 */ /* 0x000fe200078e0003 */
[----:B------:R-:W-:Y:S06]  /*4360*/  BRA `(.L_x_49958) ;  /* 0x00000000004c7947 */ /* 0x000fec0003800000 */
.L_x_49957:
[----:B------:R-:W0:Y:S01]  /*4370*/  I2F.U32.RP R3, R16 ;  /* 0x0000001000037306 */ /* 0x000e220000209000 */
[----:B------:R-:W-:Y:S01]  /*4380*/  ULDC UR4, c[0x0][0x220] ;  /* 0x0000880000047ab9 */ /* 0x000fe20000000800 */
[----:B------:R-:W-:-:S06]  /*4390*/  ISETP.NE.U32.AND P2, PT, R16, RZ, PT ;  /* 0x000000ff1000720c */ /* 0x000fcc0003f45070 */
[----:B0-----:R-:W0:Y:S02]  /*43a0*/  MUFU.RCP R3, R3 ;  /* 0x0000000300037308 */ /* 0x001e240000001000 */
[----:B0-----:R-:W-:-:S06]  /*43b0*/  VIADD R6, R3, 0xffffffe ;  /* 0x0ffffffe03067836 */ /* 0x001fcc0000000000 */
[----:B------:R0:W2:Y:S02]  /*43c0*/  F2I.FTZ.U32.TRUNC.NTZ R7, R6 ;  /* 0x0000000600077305 */ /* 0x0000a4000021f000 */
[----:B0-----:R-:W-:Y:S02]  /*43d0*/  IMAD.MOV.U32 R6, RZ, RZ, RZ ;  /* 0x000000ffff067224 */ /* 0x001fe400078e00ff */
[----:B--2---:R-:W-:-:S04]  /*43e0*/  IMAD.MOV R9, RZ, RZ, -R7 ;  /* 0x000000ffff097224 */ /* 0x004fc800078e0a07 */
        /* <DEDUP_REMOVED lines=11> */
.L_x_49958:
[----:B------:R-:W-:Y:S05]  /*44a0*/  BSYNC B1 ;  /* 0x0000000000017941 */ /* 0x000fea0003800000 */
.L_x_49956:
        /* <DEDUP_REMOVED lines=8> */
[----:B---34-:R-:W-:-:S05]  /*4530*/  IADD3 R18, P2, R8, R3, RZ ;  /* 0x0000000308127210 */ /* 0x018fca0007f5e0ff */
[----:B------:R-:W-:-:S08]  /*4540*/  IMAD.X R19, R9, 0x1, R17, P2 ;  /* 0x0000000109137824 */ /* 0x000fd000010e0611 */
.L_x_49955:
[----:B------:R-:W-:Y:S05]  /*4550*/  BSYNC B0 ;  /* 0x0000000000007941 */ /* 0x000fea0003800000 */
.L_x_49954:
        /* <DEDUP_REMOVED lines=16> */
.L_x_49962:
        /* <DEDUP_REMOVED lines=19> */
.L_x_49963:
[----:B------:R-:W-:Y:S05]  /*4790*/  BSYNC B1 ;  /* 0x0000000000017941 */ /* 0x000fea0003800000 */
.L_x_49961:
[C---:B------:R-:W-:Y:S02]  /*47a0*/  LOP3.LUT R3, R8.reuse, R24, RZ, 0x3c, !PT ;  /* 0x0000001808037212 */ /* 0x040fe400078e3cff */
[----:B------:R-:W-:Y:S02]  /*47b0*/  LOP3.LUT R6, R9, R25, RZ, 0x3c, !PT ;  /* 0x0000001909067212 */ /* 0x000fe400078e3cff */
[----:B------:R-:W-:Y:S02]  /*47c0*/  ISETP.GT.U32.AND P0, PT, R3, -0x1, PT ;  /* 0xffffffff0300780c */ /* 0x000fe40003f04070 */
[----:B------:R-:W-:Y:S02]  /*47d0*/  ISETP.EQ.U32.AND P2, PT, R8, RZ, PT ;  /* 0x000000ff0800720c */ /* 0x000fe40003f42070 */
[----:B------:R-:W-:-:S04]  /*47e0*/  ISETP.GT.AND.EX P0, PT, R6, -0x1, PT, P0 ;  /* 0xffffffff0600780c */ /* 0x000fc80003f04300 */
[----:B------:R-:W-:-:S04]  /*47f0*/  ISETP.EQ.OR.EX P0, PT, R9, RZ, P0, P2 ;  /* 0x000000ff0900720c */ /* 0x000fc80000702720 */
[----:B------:R-:W-:Y:S02]  /*4800*/  SEL R3, R24, RZ, !P0 ;  /* 0x000000ff18037207 */ /* 0x000fe40004000000 */
[----:B--2---:R-:W-:Y:S02]  /*4810*/  SEL R17, R25, RZ, !P0 ;  /* 0x000000ff19117207 */ /* 0x004fe40004000000 */
[----:B------:R-:W-:-:S05]  /*4820*/  IADD3 R16, P2, R8, R3, RZ ;  /* 0x0000000308107210 */ /* 0x000fca0007f5e0ff */
[----:B------:R-:W-:-:S08]  /*4830*/  IMAD.X R17, R9, 0x1, R17, P2 ;  /* 0x0000000109117824 */ /* 0x000fd000010e0611 */
.L_x_49960:
[----:B------:R-:W-:Y:S05]  /*4840*/  BSYNC B0 ;  /* 0x0000000000007941 */ /* 0x000fea0003800000 */
.L_x_49959:
        /* <DEDUP_REMOVED lines=25> */
.L_x_49969:
[----:B------:R0:W-:Y:S01]  /*49e0*/  STG.E.U8 desc[UR36][R8.64], R0 ;  /* 0x0000000008007986 */ /* 0x0001e2000c101124 */
[----:B------:R-:W-:Y:S01]  /*49f0*/  IMAD.MOV.U32 R2, RZ, RZ, R26 ;  /* 0x000000ffff027224 */ /* 0x000fe200078e001a */
[----:B------:R-:W-:Y:S06]  /*4a00*/  BRA `(.L_x_49965) ;  /* 0x0000000c009c7947 */ /* 0x000fec0003800000 */
.L_x_49968:
        /* <DEDUP_REMOVED lines=9> */
.L_x_49972:
[----:B------:R0:W-:Y:S01]  /*4aa0*/  STG.E desc[UR36][R8.64], R0 ;  /* 0x0000000008007986 */ /* 0x0001e2000c101924 */
[----:B------:R-:W-:Y:S01]  /*4ab0*/  IMAD.MOV.U32 R2, RZ, RZ, R26 ;  /* 0x000000ffff027224 */ /* 0x000fe200078e001a */
[----:B------:R-:W-:Y:S06]  /*4ac0*/  BRA `(.L_x_49965) ;  /* 0x0000000c006c7947 */ /* 0x000fec0003800000 */
.L_x_49971:
[----:B------:R0:W-:Y:S01]  /*4ad0*/  STG.E.U16 desc[UR36][R8.64], R0 ;  /* 0x0000000008007986 */ /* 0x0001e2000c101524 */
[----:B------:R-:W-:Y:S01]  /*4ae0*/  IMAD.MOV.U32 R2, RZ, RZ, R26 ;  /* 0x000000ffff027224 */ /* 0x000fe200078e001a */
[----:B------:R-:W-:Y:S06]  /*4af0*/  BRA `(.L_x_49965) ;  /* 0x0000000c00607947 */ /* 0x000fec0003800000 */
.L_x_49967:
        /* <DEDUP_REMOVED lines=10> */
.L_x_49974:
[----:B------:R-:W0:Y:S01]  /*4ba0*/  I2F.S64 R0, R4 ;  /* 0x0000000400007312 */ /* 0x000e220000301400 */
[----:B------:R-:W-:Y:S01]  /*4bb0*/  IMAD.MOV.U32 R2, RZ, RZ, R26 ;  /* 0x000000ffff027224 */ /* 0x000fe200078e001a */
[----:B0-----:R-:W-:-:S05]  /*4bc0*/  F2FP.F16.F32.PACK_AB R0, RZ, R0 ;  /* 0x00000000ff00723e */ /* 0x001fca00000000ff */
[----:B------:R0:W-:Y:S01]  /*4bd0*/  STG.E.U16 desc[UR36][R8.64], R0 ;  /* 0x0000000008007986 */ /* 0x0001e2000c101524 */
[----:B------:R-:W-:Y:S05]  /*4be0*/  BRA `(.L_x_49965) ;  /* 0x0000000c00247947 */ /* 0x000fea0003800000 */
.L_x_49973:
        /* <DEDUP_REMOVED lines=11> */
.L_x_49976:
[----:B--2---:R-:W0:Y:S01]  /*4ca0*/  I2F.S64 R4, R4 ;  /* 0x0000000400047312 */ /* 0x004e220000301400 */
[----:B------:R-:W-:Y:S01]  /*4cb0*/  IMAD.MOV.U32 R2, RZ, RZ, R26 ;  /* 0x000000ffff027224 */ /* 0x000fe200078e001a */
[----:B0-----:R-:W-:-:S04]  /*4cc0*/  F2FP.F16.F32.PACK_AB R3, RZ, R4 ;  /* 0x00000004ff03723e */ /* 0x001fc800000000ff */
[----:B------:R-:W-:-:S05]  /*4cd0*/  PRMT R3, R3, 0x5410, RZ ;  /* 0x0000541003037816 */ /* 0x000fca00000000ff */
[----:B------:R0:W-:Y:S01]  /*4ce0*/  STG.E desc[UR36][R8.64], R3 ;  /* 0x0000000308007986 */ /* 0x0001e2000c101924 */
[----:B------:R-:W-:Y:S05]  /*4cf0*/  BRA `(.L_x_49965) ;  /* 0x0000000800e07947 */ /* 0x000fea0003800000 */
.L_x_49975:
[----:B--2---:R-:W0:Y:S01]  /*4d00*/  I2F.F64.S64 R4, R4 ;  /* 0x0000000400047312 */ /* 0x004e220000301c00 */
[----:B------:R-:W-:Y:S01]  /*4d10*/  IMAD.MOV.U32 R2, RZ, RZ, R26 ;  /* 0x000000ffff027224 */ /* 0x000fe200078e001a */
[----:B0-----:R0:W-:Y:S01]  /*4d20*/  STG.E.64 desc[UR36][R8.64], R4 ;  /* 0x0000000408007986 */ /* 0x0011e2000c101b24 */
[----:B------:R-:W-:Y:S05]  /*4d30*/  BRA `(.L_x_49965) ;  /* 0x0000000800d07947 */ /* 0x000fea0003800000 */
.L_x_49966:
        /* <DEDUP_REMOVED lines=14> */
.L_x_49979:
[----:B--2---:R-:W0:Y:S01]  /*4e20*/  I2F.F64.S64 R4, R4 ;  /* 0x0000000400047312 */ /* 0x004e220000301c00 */
[----:B------:R-:W-:Y:S01]  /*4e30*/  CS2R R6, SRZ ;  /* 0x0000000000067805 */ /* 0x000fe2000001ff00 */
[----:B------:R-:W-:-:S04]  /*4e40*/  IMAD.MOV.U32 R2, RZ, RZ, R26 ;  /* 0x000000ffff027224 */ /* 0x000fc800078e001a */
[----:B0-----:R0:W-:Y:S01]  /*4e50*/  STG.E.128 desc[UR36][R8.64], R4 ;  /* 0x0000000408007986 */ /* 0x0011e2000c101d24 */
[----:B------:R-:W-:Y:S05]  /*4e60*/  BRA `(.L_x_49965) ;  /* 0x0000000800847947 */ /* 0x000fea0003800000 */
.L_x_49978:
        /* <DEDUP_REMOVED lines=21> */
.L_x_49983:
[----:B------:R-:W-:Y:S05]  /*4fc0*/  BSYNC B0 ;  /* 0x0000000000007941 */ /* 0x000fea0003800000 */
.L_x_49982:
[----:B------:R-:W-:Y:S01]  /*4fd0*/  LOP3.LUT R3, R0, R3, RZ, 0xfc, !PT ;  /* 0x0000000300037212 */ /* 0x000fe200078efcff */
[----:B------:R-:W-:-:S04]  /*4fe0*/  IMAD.MOV.U32 R2, RZ, RZ, R26 ;  /* 0x000000ffff027224 */ /* 0x000fc800078e001a */
[----:B------:R0:W-:Y:S01]  /*4ff0*/  STG.E.U8 desc[UR36][R8.64], R3 ;  /* 0x0000000308007986 */ /* 0x0001e2000c101124 */
[----:B------:R-:W-:Y:S05]  /*5000*/  BRA `(.L_x_49965) ;  /* 0x00000008001c7947 */ /* 0x000fea0003800000 */
.L_x_49981:
        /* <DEDUP_REMOVED lines=13> */
.L_x_49985:
[----:B------:R-:W-:Y:S01]  /*50e0*/  IMAD.MOV.U32 R0, RZ, RZ, 0x7f ;  /* 0x0000007fff007424 */ /* 0x000fe200078e00ff */
[----:B------:R-:W-:-:S04]  /*50f0*/  ISETP.GT.U32.AND P0, PT, R2, 0x7f800000, PT ;  /* 0x7f8000000200780c */ /* 0x000fc80003f04070 */
[----:B------:R-:W-:-:S09]  /*5100*/  SEL R0, R0, 0x7c, P0 ;  /* 0x0000007c00007807 */ /* 0x000fd20000000000 */
.L_x_49986:
[----:B------:R-:W-:Y:S05]  /*5110*/  BSYNC B0 ;  /* 0x0000000000007941 */ /* 0x000fea0003800000 */
.L_x_49984:
[----:B------:R-:W-:-:S04]  /*5120*/  LOP3.LUT R2, R5, 0x80000000, RZ, 0xc0, !PT ;  /* 0x8000000005027812 */ /* 0x000fc800078ec0ff */
[----:B------:R-:W-:Y:S01]  /*5130*/  SHF.R.U32.HI R3, RZ, 0x18, R2 ;  /* 0x00000018ff037819 */ /* 0x000fe20000011602 */
[----:B------:R-:W-:-:S03]  /*5140*/  IMAD.MOV.U32 R2, RZ, RZ, R26 ;  /* 0x000000ffff027224 */ /* 0x000fc600078e001a */
[----:B------:R-:W-:-:S05]  /*5150*/  LOP3.LUT R3, R0, R3, RZ, 0xfc, !PT ;  /* 0x0000000300037212 */ /* 0x000fca00078efcff */
[----:B------:R0:W-:Y:S01]  /*5160*/  STG.E.U8 desc[UR36][R8.64], R3 ;  /* 0x0000000308007986 */ /* 0x0001e2000c101124 */
[----:B------:R-:W-:Y:S05]  /*5170*/  BRA `(.L_x_49965) ;  /* 0x0000000400c07947 */ /* 0x000fea0003800000 */
.L_x_49980:
[----:B------:R-:W0:Y:S01]  /*5180*/  I2F.S64 R0, R4 ;  /* 0x0000000400007312 */ /* 0x000e220000301400 */
[----:B------:R-:W-:Y:S01]  /*5190*/  IMAD.MOV.U32 R2, RZ, RZ, R26 ;  /* 0x000000ffff027224 */ /* 0x000fe200078e001a */
[----:B0-----:R-:W-:-:S05]  /*51a0*/  F2FP.BF16.F32.PACK_AB R0, RZ, R0 ;  /* 0x00000000ff00723e */ /* 0x001fca00000010ff */
[----:B------:R0:W-:Y:S01]  /*51b0*/  STG.E.U16 desc[UR36][R8.64], R0 ;  /* 0x0000000008007986 */ /* 0x0001e2000c101524 */
[----:B------:R-:W-:Y:S05]  /*51c0*/  BRA `(.L_x_49965) ;  /* 0x0000000400ac7947 */ /* 0x000fea0003800000 */
.L_x_49977:
        /* <DEDUP_REMOVED lines=11> */
.L_x_49989:
        /* <DEDUP_REMOVED lines=17> */
.L_x_49992:
[----:B------:R-:W-:-:S04]  /*5390*/  LOP3.LUT R0, R5, 0x80000000, RZ, 0xc0, !PT ;  /* 0x8000000005007812 */ /* 0x000fc800078ec0ff */
[----:B------:R-:W-:-:S04]  /*53a0*/  SHF.R.U32.HI R3, RZ, 0x18, R0 ;  /* 0x00000018ff037819 */ /* 0x000fc80000011600 */
[----:B------:R-:W-:-:S04]  /*53b0*/  LOP3.LUT R2, R2, R3, RZ, 0xfc, !PT ;  /* 0x0000000302027212 */ /* 0x000fc800078efcff */
[----:B------:R-:W-:-:S07]  /*53c0*/  PRMT R0, R2, 0x7610, R0 ;  /* 0x0000761002007816 */ /* 0x000fce0000000000 */
.L_x_49991:
[----:B------:R-:W-:Y:S05]  /*53d0*/  BSYNC B0 ;  /* 0x0000000000007941 */ /* 0x000fea0003800000 */
.L_x_49990:
[----:B------:R0:W-:Y:S01]  /*53e0*/  STG.E.U8 desc[UR36][R8.64], R0 ;  /* 0x0000000008007986 */ /* 0x0001e2000c101124 */
[----:B------:R-:W-:Y:S01]  /*53f0*/  IMAD.MOV.U32 R2, RZ, RZ, R26 ;  /* 0x000000ffff027224 */ /* 0x000fe200078e001a */
[----:B------:R-:W-:Y:S06]  /*5400*/  BRA `(.L_x_49965) ;  /* 0x00000004001c7947 */ /* 0x000fec0003800000 */
.L_x_49988:
        /* <DEDUP_REMOVED lines=17> */
.L_x_49995:
[----:B------:R-:W-:-:S04]  /*5520*/  LOP3.LUT R0, R5, 0x80000000, RZ, 0xc0, !PT ;  /* 0x8000000005007812 */ /* 0x000fc800078ec0ff */
[----:B------:R-:W-:-:S04]  /*5530*/  SHF.R.U32.HI R3, RZ, 0x18, R0 ;  /* 0x00000018ff037819 */ /* 0x000fc80000011600 */
[----:B------:R-:W-:-:S04]  /*5540*/  LOP3.LUT R2, R2, R3, RZ, 0xfc, !PT ;  /* 0x0000000302027212 */ /* 0x000fc800078efcff */
[----:B------:R-:W-:-:S07]  /*5550*/  PRMT R0, R2, 0x7610, R0 ;  /* 0x0000761002007816 */ /* 0x000fce0000000000 */
.L_x_49994:
[----:B------:R-:W-:Y:S05]  /*5560*/  BSYNC B0 ;  /* 0x0000000000007941 */ /* 0x000fea0003800000 */
.L_x_49993:
[----:B------:R0:W-:Y:S01]  /*5570*/  STG.E.U8 desc[UR36][R8.64], R0 ;  /* 0x0000000008007986 */ /* 0x0001e2000c101124 */
[----:B------:R-:W-:Y:S01]  /*5580*/  IMAD.MOV.U32 R2, RZ, RZ, R26 ;  /* 0x000000ffff027224 */ /* 0x000fe200078e001a */
[----:B------:R-:W-:Y:S06]  /*5590*/  BRA `(.L_x_49965) ;  /* 0x0000000000b87947 */ /* 0x000fec0003800000 */
.L_x_49987:
        /* <DEDUP_REMOVED lines=23> */
.L_x_49970:
        /* <DEDUP_REMOVED lines=16> */
.L_x_49998:
[----:B------:R-:W-:Y:S01]  /*5810*/  IMAD.MOV.U32 R2, RZ, RZ, R26 ;  /* 0x000000ffff027224 */ /* 0x000fe200078e001a */
[----:B------:R-:W-:Y:S06]  /*5820*/  BRA `(.L_x_49965) ;  /* 0x0000000000147947 */ /* 0x000fec0003800000 */
.L_x_49997:
[----:B------:R0:W-:Y:S01]  /*5830*/  STG.E.64 desc[UR36][R8.64], R4 ;  /* 0x0000000408007986 */ /* 0x0001e2000c101b24 */
[----:B------:R-:W-:Y:S01]  /*5840*/  IMAD.MOV.U32 R2, RZ, RZ, R26 ;  /* 0x000000ffff027224 */ /* 0x000fe200078e001a */
[----:B------:R-:W-:Y:S06]  /*5850*/  BRA `(.L_x_49965) ;  /* 0x0000000000087947 */ /* 0x000fec0003800000 */
.L_x_49996:
[----:B------:R0:W-:Y:S01]  /*5860*/  STG.E desc[UR36][R8.64], R0 ;  /* 0x0000000008007986 */ /* 0x0001e2000c101924 */
[----:B------:R-:W-:-:S07]  /*5870*/  IMAD.MOV.U32 R2, RZ, RZ, R26 ;  /* 0x000000ffff027224 */ /* 0x000fce00078e001a */
.L_x_49965:
[----:B------:R-:W-:Y:S05]  /*5880*/  BSYNC B6 ;  /* 0x0000000000067941 */ /* 0x000fea0003800000 */
.L_x_49964:
        /* <DEDUP_REMOVED lines=23> */
.L_x_50004:
[----:B------:R0:W-:Y:S01]  /*5a00*/  STG.E.U8 desc[UR36][R8.64], R22 ;  /* 0x0000001608007986 */ /* 0x0001e2000c101124 */
[----:B------:R-:W-:Y:S05]  /*5a10*/  BRA `(.L_x_50006) ;  /* 0x0000000c004c7947 */ /* 0x000fea0003800000 */
.L_x_50003:
        /* <DEDUP_REMOVED lines=8> */
.L_x_50008:
[----:B------:R0:W-:Y:S01]  /*5aa0*/  STG.E desc[UR36][R8.64], R22 ;  /* 0x0000001608007986 */ /* 0x0001e2000c101924 */
[----:B------:R-:W-:Y:S05]  /*5ab0*/  BRA `(.L_x_50006) ;  /* 0x0000000c00247947 */ /* 0x000fea0003800000 */
.L_x_50007:
[----:B------:R0:W-:Y:S01]  /*5ac0*/  STG.E.U16 desc[UR36][R8.64], R22 ;  /* 0x0000001608007986 */ /* 0x0001e2000c101524 */
[----:B------:R-:W-:Y:S05]  /*5ad0*/  BRA `(.L_x_50006) ;  /* 0x0000000c001c7947 */ /* 0x000fea0003800000 */
.L_x_50002:
        /* <DEDUP_REMOVED lines=9> */
.L_x_50010:
[----:B------:R-:W0:Y:S02]  /*5b70*/  I2F.S64 R0, R22 ;  /* 0x0000001600007312 */ /* 0x000e240000301400 */
[----:B0-----:R-:W-:-:S05]  /*5b80*/  F2FP.F16.F32.PACK_AB R0, RZ, R0 ;  /* 0x00000000ff00723e */ /* 0x001fca00000000ff */
[----:B------:R0:W-:Y:S01]  /*5b90*/  STG.E.U16 desc[UR36][R8.64], R0 ;  /* 0x0000000008007986 */ /* 0x0001e2000c101524 */
[----:B------:R-:W-:Y:S05]  /*5ba0*/  BRA `(.L_x_50006) ;  /* 0x0000000800e87947 */ /* 0x000fea0003800000 */
.L_x_50009:
        /* <DEDUP_REMOVED lines=10> */
.L_x_50012:
[----:B------:R-:W0:Y:S02]  /*5c50*/  I2F.S64 R22, R22 ;  /* 0x0000001600167312 */ /* 0x000e240000301400 */
[----:B0-----:R-:W-:-:S04]  /*5c60*/  F2FP.F16.F32.PACK_AB R3, RZ, R22 ;  /* 0x00000016ff03723e */ /* 0x001fc800000000ff */
[----:B------:R-:W-:-:S05]  /*5c70*/  PRMT R3, R3, 0x5410, RZ ;  /* 0x0000541003037816 */ /* 0x000fca00000000ff */
[----:B------:R0:W-:Y:S01]  /*5c80*/  STG.E desc[UR36][R8.64], R3 ;  /* 0x0000000308007986 */ /* 0x0001e2000c101924 */
[----:B------:R-:W-:Y:S05]  /*5c90*/  BRA `(.L_x_50006) ;  /* 0x0000000800ac7947 */ /* 0x000fea0003800000 */
.L_x_50011:
[----:B------:R-:W0:Y:S02]  /*5ca0*/  I2F.F64.S64 R22, R22 ;  /* 0x0000001600167312 */ /* 0x000e240000301c00 */
[----:B0-----:R0:W-:Y:S01]  /*5cb0*/  STG.E.64 desc[UR36][R8.64], R22 ;  /* 0x0000001608007986 */ /* 0x0011e2000c101b24 */
[----:B------:R-:W-:Y:S05]  /*5cc0*/  BRA `(.L_x_50006) ;  /* 0x0000000800a07947 */ /* 0x000fea0003800000 */
.L_x_50001:
        /* <DEDUP_REMOVED lines=13> */
.L_x_50015:
[----:B------:R-:W0:Y:S01]  /*5da0*/  I2F.F64.S64 R4, R22 ;  /* 0x0000001600047312 */ /* 0x000e220000301c00 */
[----:B------:R-:W-:-:S05]  /*5db0*/  CS2R R6, SRZ ;  /* 0x0000000000067805 */ /* 0x000fca000001ff00 */
[----:B0-----:R0:W-:Y:S01]  /*5dc0*/  STG.E.128 desc[UR36][R8.64], R4 ;  /* 0x0000000408007986 */ /* 0x0011e2000c101d24 */
[----:B------:R-:W-:Y:S05]  /*5dd0*/  BRA `(.L_x_50006) ;  /* 0x00000008005c7947 */ /* 0x000fea0003800000 */
.L_x_50014:
        /* <DEDUP_REMOVED lines=21> */
.L_x_50019:
[----:B------:R-:W-:Y:S05]  /*5f30*/  BSYNC B0 ;  /* 0x0000000000007941 */ /* 0x000fea0003800000 */
.L_x_50018:
[----:B------:R-:W-:-:S05]  /*5f40*/  LOP3.LUT R5, R0, R5, RZ, 0xfc, !PT ;  /* 0x0000000500057212 */ /* 0x000fca00078efcff */
[----:B------:R0:W-:Y:S01]  /*5f50*/  STG.E.U8 desc[UR36][R8.64], R5 ;  /* 0x0000000508007986 */ /* 0x0001e2000c101124 */
[----:B------:R-:W-:Y:S05]  /*5f60*/  BRA `(.L_x_50006) ;  /* 0x0000000400f87947 */ /* 0x000fea0003800000 */
.L_x_50017:
        /* <DEDUP_REMOVED lines=13> */
.L_x_50021:
[----:B------:R-:W-:Y:S01]  /*6040*/  IMAD.MOV.U32 R0, RZ, RZ, 0x7f ;  /* 0x0000007fff007424 */ /* 0x000fe200078e00ff */
[----:B------:R-:W-:-:S04]  /*6050*/  ISETP.GT.U32.AND P0, PT, R3, 0x7f800000, PT ;  /* 0x7f8000000300780c */ /* 0x000fc80003f04070 */
[----:B------:R-:W-:-:S09]  /*6060*/  SEL R0, R0, 0x7c, P0 ;  /* 0x0000007c00007807 */ /* 0x000fd20000000000 */
.L_x_50022:
[----:B------:R-:W-:Y:S05]  /*6070*/  BSYNC B0 ;  /* 0x0000000000007941 */ /* 0x000fea0003800000 */
.L_x_50020:
[----:B------:R-:W-:-:S04]  /*6080*/  LOP3.LUT R3, R23, 0x80000000, RZ, 0xc0, !PT ;  /* 0x8000000017037812 */ /* 0x000fc800078ec0ff */
[----:B------:R-:W-:-:S04]  /*6090*/  SHF.R.U32.HI R3, RZ, 0x18, R3 ;  /* 0x00000018ff037819 */ /* 0x000fc80000011603 */
[----:B------:R-:W-:-:S05]  /*60a0*/  LOP3.LUT R3, R0, R3, RZ, 0xfc, !PT ;  /* 0x0000000300037212 */ /* 0x000fca00078efcff */
[----:B------:R0:W-:Y:S01]  /*60b0*/  STG.E.U8 desc[UR36][R8.64], R3 ;  /* 0x0000000308007986 */ /* 0x0001e2000c101124 */
[----:B------:R-:W-:Y:S05]  /*60c0*/  BRA `(.L_x_50006) ;  /* 0x0000000400a07947 */ /* 0x000fea0003800000 */
.L_x_50016:
[----:B------:R-:W0:Y:S02]  /*60d0*/  I2F.S64 R0, R22 ;  /* 0x0000001600007312 */ /* 0x000e240000301400 */
[----:B0-----:R-:W-:-:S05]  /*60e0*/  F2FP.BF16.F32.PACK_AB R0, RZ, R0 ;  /* 0x00000000ff00723e */ /* 0x001fca00000010ff */
[----:B------:R0:W-:Y:S01]  /*60f0*/  STG.E.U16 desc[UR36][R8.64], R0 ;  /* 0x0000000008007986 */ /* 0x0001e2000c101524 */
[----:B------:R-:W-:Y:S05]  /*6100*/  BRA `(.L_x_50006) ;  /* 0x0000000400907947 */ /* 0x000fea0003800000 */
.L_x_50013:
        /* <DEDUP_REMOVED lines=10> */
.L_x_50025:
        /* <DEDUP_REMOVED lines=17> */
.L_x_50028:
[----:B------:R-:W-:-:S04]  /*62c0*/  LOP3.LUT R3, R23, 0x80000000, RZ, 0xc0, !PT ;  /* 0x8000000017037812 */ /* 0x000fc800078ec0ff */
[----:B------:R-:W-:-:S04]  /*62d0*/  SHF.R.U32.HI R3, RZ, 0x18, R3 ;  /* 0x00000018ff037819 */ /* 0x000fc80000011603 */
[----:B------:R-:W-:-:S04]  /*62e0*/  LOP3.LUT R0, R0, R3, RZ, 0xfc, !PT ;  /* 0x0000000300007212 */ /* 0x000fc800078efcff */
[----:B------:R-:W-:-:S07]  /*62f0*/  PRMT R4, R0, 0x7610, R4 ;  /* 0x0000761000047816 */ /* 0x000fce0000000004 */
.L_x_50027:
[----:B------:R-:W-:Y:S05]  /*6300*/  BSYNC B0 ;  /* 0x0000000000007941 */ /* 0x000fea0003800000 */
.L_x_50026:
[----:B------:R0:W-:Y:S01]  /*6310*/  STG.E.U8 desc[UR36][R8.64], R4 ;  /* 0x0000000408007986 */ /* 0x0001e2000c101124 */
[----:B------:R-:W-:Y:S05]  /*6320*/  BRA `(.L_x_50006) ;  /* 0x0000000400087947 */ /* 0x000fea0003800000 */
.L_x_50024:
        /* <DEDUP_REMOVED lines=17> */
.L_x_50031:
[----:B------:R-:W-:-:S04]  /*6440*/  LOP3.LUT R3, R23, 0x80000000, RZ, 0xc0, !PT ;  /* 0x8000000017037812 */ /* 0x000fc800078ec0ff */
[----:B------:R-:W-:-:S04]  /*6450*/  SHF.R.U32.HI R3, RZ, 0x18, R3 ;  /* 0x00000018ff037819 */ /* 0x000fc80000011603 */
[----:B------:R-:W-:-:S04]  /*6460*/  LOP3.LUT R0, R0, R3, RZ, 0xfc, !PT ;  /* 0x0000000300007212 */ /* 0x000fc800078efcff */
[----:B------:R-:W-:-:S07]  /*6470*/  PRMT R4, R0, 0x7610, R4 ;  /* 0x0000761000047816 */ /* 0x000fce0000000004 */
.L_x_50030:
[----:B------:R-:W-:Y:S05]  /*6480*/  BSYNC B0 ;  /* 0x0000000000007941 */ /* 0x000fea0003800000 */
.L_x_50029:
[----:B------:R0:W-:Y:S01]  /*6490*/  STG.E.U8 desc[UR36][R8.64], R4 ;  /* 0x0000000408007986 */ /* 0x0001e2000c101124 */
[----:B------:R-:W-:Y:S05]  /*64a0*/  BRA `(.L_x_50006) ;  /* 0x0000000000a87947 */ /* 0x000fea0003800000 */
.L_x_50023:
        /* <DEDUP_REMOVED lines=22> */
.L_x_50005:
        /* <DEDUP_REMOVED lines=16> */
.L_x_50034:
[----:B------:R-:W-:Y:S05]  /*6710*/  BRA `(.L_x_50006) ;  /* 0x00000000000c7947 */ /* 0x000fea0003800000 */
.L_x_50033:
[----:B------:R0:W-:Y:S01]  /*6720*/  STG.E.64 desc[UR36][R8.64], R22 ;  /* 0x0000001608007986 */ /* 0x0001e2000c101b24 */
[----:B------:R-:W-:Y:S05]  /*6730*/  BRA `(.L_x_50006) ;  /* 0x0000000000047947 */ /* 0x000fea0003800000 */
.L_x_50032:
[----:B------:R0:W-:Y:S02]  /*6740*/  STG.E desc[UR36][R8.64], R22 ;  /* 0x0000001608007986 */ /* 0x0001e4000c101924 */
.L_x_50006:
        /* <DEDUP_REMOVED lines=23> */
.L_x_50038:
[----:B---34-:R0:W-:Y:S01]  /*68c0*/  STG.E.U8 desc[UR36][R8.64], R18 ;  /* 0x0000001208007986 */ /* 0x0181e2000c101124 */
[----:B------:R-:W-:Y:S05]  /*68d0*/  BRA `(.L_x_50040) ;  /* 0x0000000c004c7947 */ /* 0x000fea0003800000 */
.L_x_50037:
        /* <DEDUP_REMOVED lines=8> */
.L_x_50042:
[----:B---34-:R0:W-:Y:S01]  /*6960*/  STG.E desc[UR36][R8.64], R18 ;  /* 0x0000001208007986 */ /* 0x0181e2000c101924 */
[----:B------:R-:W-:Y:S05]  /*6970*/  BRA `(.L_x_50040) ;  /* 0x0000000c00247947 */ /* 0x000fea0003800000 */
.L_x_50041:
[----:B---34-:R0:W-:Y:S01]  /*6980*/  STG.E.U16 desc[UR36][R8.64], R18 ;  /* 0x0000001208007986 */ /* 0x0181e2000c101524 */
[----:B------:R-:W-:Y:S05]  /*6990*/  BRA `(.L_x_50040) ;  /* 0x0000000c001c7947 */ /* 0x000fea0003800000 */
.L_x_50036:
        /* <DEDUP_REMOVED lines=9> */
.L_x_50044:
[----:B---34-:R-:W0:Y:S02]  /*6a30*/  I2F.S64 R0, R18 ;  /* 0x0000001200007312 */ /* 0x018e240000301400 */
[----:B0-----:R-:W-:-:S05]  /*6a40*/  F2FP.F16.F32.PACK_AB R0, RZ, R0 ;  /* 0x00000000ff00723e */ /* 0x001fca00000000ff */
[----:B------:R0:W-:Y:S01]  /*6a50*/  STG.E.U16 desc[UR36][R8.64], R0 ;  /* 0x0000000008007986 */ /* 0x0001e2000c101524 */
[----:B------:R-:W-:Y:S05]  /*6a60*/  BRA `(.L_x_50040) ;  /* 0x0000000800e87947 */ /* 0x000fea0003800000 */
.L_x_50043:
        /* <DEDUP_REMOVED lines=10> */
.L_x_50046:
[----:B---34-:R-:W0:Y:S02]  /*6b10*/  I2F.S64 R18, R18 ;  /* 0x0000001200127312 */ /* 0x018e240000301400 */
[----:B0-----:R-:W-:-:S04]  /*6b20*/  F2FP.F16.F32.PACK_AB R3, RZ, R18 ;  /* 0x00000012ff03723e */ /* 0x001fc800000000ff */
[----:B------:R-:W-:-:S05]  /*6b30*/  PRMT R3, R3, 0x5410, RZ ;  /* 0x0000541003037816 */ /* 0x000fca00000000ff */
[----:B------:R0:W-:Y:S01]  /*6b40*/  STG.E desc[UR36][R8.64], R3 ;  /* 0x0000000308007986 */ /* 0x0001e2000c101924 */
[----:B------:R-:W-:Y:S05]  /*6b50*/  BRA `(.L_x_50040) ;  /* 0x0000000800ac7947 */ /* 0x000fea0003800000 */
.L_x_50045:
[----:B---34-:R-:W0:Y:S02]  /*6b60*/  I2F.F64.S64 R18, R18 ;  /* 0x0000001200127312 */ /* 0x018e240000301c00 */
[----:B0-----:R0:W-:Y:S01]  /*6b70*/  STG.E.64 desc[UR36][R8.64], R18 ;  /* 0x0000001208007986 */ /* 0x0011e2000c101b24 */
[----:B------:R-:W-:Y:S05]  /*6b80*/  BRA `(.L_x_50040) ;  /* 0x0000000800a07947 */ /* 0x000fea0003800000 */
.L_x_50035:
        /* <DEDUP_REMOVED lines=13> */
.L_x_50049:
[----:B---34-:R-:W0:Y:S01]  /*6c60*/  I2F.F64.S64 R4, R18 ;  /* 0x0000001200047312 */ /* 0x018e220000301c00 */
[----:B------:R-:W-:-:S05]  /*6c70*/  CS2R R6, SRZ ;  /* 0x0000000000067805 */ /* 0x000fca000001ff00 */
[----:B0-----:R0:W-:Y:S01]  /*6c80*/  STG.E.128 desc[UR36][R8.64], R4 ;  /* 0x0000000408007986 */ /* 0x0011e2000c101d24 */
[----:B------:R-:W-:Y:S05]  /*6c90*/  BRA `(.L_x_50040) ;  /* 0x00000008005c7947 */ /* 0x000fea0003800000 */
.L_x_50048:
        /* <DEDUP_REMOVED lines=21> */
.L_x_50053:
[----:B------:R-:W-:Y:S05]  /*6df0*/  BSYNC B0 ;  /* 0x0000000000007941 */ /* 0x000fea0003800000 */
.L_x_50052:
[----:B------:R-:W-:-:S05]  /*6e00*/  LOP3.LUT R5, R0, R5, RZ, 0xfc, !PT ;  /* 0x0000000500057212 */ /* 0x000fca00078efcff */
[----:B------:R0:W-:Y:S01]  /*6e10*/  STG.E.U8 desc[UR36][R8.64], R5 ;  /* 0x0000000508007986 */ /* 0x0001e2000c101124 */
[----:B------:R-:W-:Y:S05]  /*6e20*/  BRA `(.L_x_50040) ;  /* 0x0000000400f87947 */ /* 0x000fea0003800000 */
.L_x_50051:
        /* <DEDUP_REMOVED lines=13> */
.L_x_50055:
[----:B------:R-:W-:Y:S01]  /*6f00*/  IMAD.MOV.U32 R0, RZ, RZ, 0x7f ;  /* 0x0000007fff007424 */ /* 0x000fe200078e00ff */
[----:B------:R-:W-:-:S04]  /*6f10*/  ISETP.GT.U32.AND P0, PT, R3, 0x7f800000, PT ;  /* 0x7f8000000300780c */ /* 0x000fc80003f04070 */
[----:B------:R-:W-:-:S09]  /*6f20*/  SEL R0, R0, 0x7c, P0 ;  /* 0x0000007c00007807 */ /* 0x000fd20000000000 */
.L_x_50056:
[----:B------:R-:W-:Y:S05]  /*6f30*/  BSYNC B0 ;  /* 0x0000000000007941 */ /* 0x000fea0003800000 */
.L_x_50054:
[----:B------:R-:W-:-:S04]  /*6f40*/  LOP3.LUT R3, R19, 0x80000000, RZ, 0xc0, !PT ;  /* 0x8000000013037812 */ /* 0x000fc800078ec0ff */
[----:B------:R-:W-:-:S04]  /*6f50*/  SHF.R.U32.HI R3, RZ, 0x18, R3 ;  /* 0x00000018ff037819 */ /* 0x000fc80000011603 */
[----:B------:R-:W-:-:S05]  /*6f60*/  LOP3.LUT R3, R0, R3, RZ, 0xfc, !PT ;  /* 0x0000000300037212 */ /* 0x000fca00078efcff */
[----:B------:R0:W-:Y:S01]  /*6f70*/  STG.E.U8 desc[UR36][R8.64], R3 ;  /* 0x0000000308007986 */ /* 0x0001e2000c101124 */
[----:B------:R-:W-:Y:S05]  /*6f80*/  BRA `(.L_x_50040) ;  /* 0x0000000400a07947 */ /* 0x000fea0003800000 */
.L_x_50050:
[----:B---34-:R-:W0:Y:S02]  /*6f90*/  I2F.S64 R0, R18 ;  /* 0x0000001200007312 */ /* 0x018e240000301400 */
[----:B0-----:R-:W-:-:S05]  /*6fa0*/  F2FP.BF16.F32.PACK_AB R0, RZ, R0 ;  /* 0x00000000ff00723e */ /* 0x001fca00000010ff */
[----:B------:R0:W-:Y:S01]  /*6fb0*/  STG.E.U16 desc[UR36][R8.64], R0 ;  /* 0x0000000008007986 */ /* 0x0001e2000c101524 */
[----:B------:R-:W-:Y:S05]  /*6fc0*/  BRA `(.L_x_50040) ;  /* 0x0000000400907947 */ /* 0x000fea0003800000 */
.L_x_50047:
        /* <DEDUP_REMOVED lines=10> */
.L_x_50059:
        /* <DEDUP_REMOVED lines=17> */
.L_x_50062:
[----:B------:R-:W-:-:S04]  /*7180*/  LOP3.LUT R3, R19, 0x80000000, RZ, 0xc0, !PT ;  /* 0x8000000013037812 */ /* 0x000fc800078ec0ff */
[----:B------:R-:W-:-:S04]  /*7190*/  SHF.R.U32.HI R3, RZ, 0x18, R3 ;  /* 0x00000018ff037819 */ /* 0x000fc80000011603 */
[----:B------:R-:W-:-:S04]  /*71a0*/  LOP3.LUT R0, R0, R3, RZ, 0xfc, !PT ;  /* 0x0000000300007212 */ /* 0x000fc800078efcff */
[----:B------:R-:W-:-:S07]  /*71b0*/  PRMT R4, R0, 0x7610, R4 ;  /* 0x0000761000047816 */ /* 0x000fce0000000004 */
.L_x_50061:
[----:B------:R-:W-:Y:S05]  /*71c0*/  BSYNC B0 ;  /* 0x0000000000007941 */ /* 0x000fea0003800000 */
.L_x_50060:
[----:B------:R0:W-:Y:S01]  /*71d0*/  STG.E.U8 desc[UR36][R8.64], R4 ;  /* 0x0000000408007986 */ /* 0x0001e2000c101124 */
[----:B------:R-:W-:Y:S05]  /*71e0*/  BRA `(.L_x_50040) ;  /* 0x0000000400087947 */ /* 0x000fea0003800000 */
.L_x_50058:
        /* <DEDUP_REMOVED lines=17> */
.L_x_50065:
[----:B------:R-:W-:-:S04]  /*7300*/  LOP3.LUT R3, R19, 0x80000000, RZ, 0xc0, !PT ;  /* 0x8000000013037812 */ /* 0x000fc800078ec0ff */
[----:B------:R-:W-:-:S04]  /*7310*/  SHF.R.U32.HI R3, RZ, 0x18, R3 ;  /* 0x00000018ff037819 */ /* 0x000fc80000011603 */
[----:B------:R-:W-:-:S04]  /*7320*/  LOP3.LUT R0, R0, R3, RZ, 0xfc, !PT ;  /* 0x0000000300007212 */ /* 0x000fc800078efcff */
[----:B------:R-:W-:-:S07]  /*7330*/  PRMT R4, R0, 0x7610, R4 ;  /* 0x0000761000047816 */ /* 0x000fce0000000004 */
.L_x_50064:
[----:B------:R-:W-:Y:S05]  /*7340*/  BSYNC B0 ;  /* 0x0000000000007941 */ /* 0x000fea0003800000 */
.L_x_50063:
[----:B------:R4:W-:Y:S01]  /*7350*/  STG.E.U8 desc[UR36][R8.64], R4 ;  /* 0x0000000408007986 */ /* 0x0009e2000c101124 */
[----:B------:R-:W-:Y:S05]  /*7360*/  BRA `(.L_x_50040) ;  /* 0x0000000000a87947 */ /* 0x000fea0003800000 */
.L_x_50057:
        /* <DEDUP_REMOVED lines=22> */
.L_x_50039:
        /* <DEDUP_REMOVED lines=16> */
.L_x_50068:
[----:B------:R-:W-:Y:S05]  /*75d0*/  BRA `(.L_x_50040) ;  /* 0x00000000000c7947 */ /* 0x000fea0003800000 */
.L_x_50067:
[----:B---34-:R3:W-:Y:S01]  /*75e0*/  STG.E.64 desc[UR36][R8.64], R18 ;  /* 0x0000001208007986 */ /* 0x0187e2000c101b24 */
[----:B------:R-:W-:Y:S05]  /*75f0*/  BRA `(.L_x_50040) ;  /* 0x0000000000047947 */ /* 0x000fea0003800000 */
.L_x_50066:
[----:B---34-:R0:W-:Y:S02]  /*7600*/  STG.E desc[UR36][R8.64], R18 ;  /* 0x0000001208007986 */ /* 0x0181e4000c101924 */
.L_x_50040:
[----:B------:R-:W-:-:S07]  /*7610*/  VIADD R2, R2, 0x80 ;  /* 0x0000008002027836 */ /* 0x000fce0000000000 */
.L_x_50000:
[----:B------:R-:W-:Y:S05]  /*7620*/  BSYNC B6 ;  /* 0x0000000000067941 */ /* 0x000fea0003800000 */
.L_x_49999:
        /* <DEDUP_REMOVED lines=21> */
.L_x_50072:
[----:B------:R-:W-:Y:S01]  /*7780*/  STG.E.U8 desc[UR36][R2.64], R16 ;  /* 0x0000001002007986 */ /* 0x000fe2000c101124 */
[----:B------:R-:W-:Y:S05]  /*7790*/  EXIT ;  /* 0x000000000000794d */ /* 0x000fea0003800000 */
.L_x_50071:
        /* <DEDUP_REMOVED lines=8> */
.L_x_50075:
[----:B------:R-:W-:Y:S01]  /*7820*/  STG.E desc[UR36][R2.64], R16 ;  /* 0x0000001002007986 */ /* 0x000fe2000c101924 */
[----:B------:R-:W-:Y:S05]  /*7830*/  EXIT ;  /* 0x000000000000794d */ /* 0x000fea0003800000 */
.L_x_50074:
[----:B------:R-:W-:Y:S01]  /*7840*/  STG.E.U16 desc[UR36][R2.64], R16 ;  /* 0x0000001002007986 */ /* 0x000fe2000c101524 */
[----:B------:R-:W-:Y:S05]  /*7850*/  EXIT ;  /* 0x000000000000794d */ /* 0x000fea0003800000 */
.L_x_50070:
        /* <DEDUP_REMOVED lines=9> */
.L_x_50077:
[----:B------:R-:W0:Y:S02]  /*78f0*/  I2F.S64 R0, R16 ;  /* 0x0000001000007312 */ /* 0x000e240000301400 */
[----:B0-----:R-:W-:-:S05]  /*7900*/  F2FP.F16.F32.PACK_AB R0, RZ, R0 ;  /* 0x00000000ff00723e */ /* 0x001fca00000000ff */
[----:B------:R-:W-:Y:S01]  /*7910*/  STG.E.U16 desc[UR36][R2.64], R0 ;  /* 0x0000000002007986 */ /* 0x000fe2000c101524 */
[----:B------:R-:W-:Y:S05]  /*7920*/  EXIT ;  /* 0x000000000000794d */ /* 0x000fea0003800000 */
.L_x_50076:
        /* <DEDUP_REMOVED lines=10> */
.L_x_50079:
[----:B------:R-:W0:Y:S02]  /*79d0*/  I2F.S64 R16, R16 ;  /* 0x0000001000107312 */ /* 0x000e240000301400 */
[----:B0-----:R-:W-:-:S04]  /*79e0*/  F2FP.F16.F32.PACK_AB R5, RZ, R16 ;  /* 0x00000010ff05723e */ /* 0x001fc800000000ff */
[----:B------:R-:W-:-:S05]  /*79f0*/  PRMT R5, R5, 0x5410, RZ ;  /* 0x0000541005057816 */ /* 0x000fca00000000ff */
[----:B------:R-:W-:Y:S01]  /*7a00*/  STG.E desc[UR36][R2.64], R5 ;  /* 0x0000000502007986 */ /* 0x000fe2000c101924 */
[----:B------:R-:W-:Y:S05]  /*7a10*/  EXIT ;  /* 0x000000000000794d */ /* 0x000fea0003800000 */
.L_x_50078:
[----:B------:R-:W0:Y:S02]  /*7a20*/  I2F.F64.S64 R16, R16 ;  /* 0x0000001000107312 */ /* 0x000e240000301c00 */
[----:B0-----:R-:W-:Y:S01]  /*7a30*/  STG.E.64 desc[UR36][R2.64], R16 ;  /* 0x0000001002007986 */ /* 0x001fe2000c101b24 */
[----:B------:R-:W-:Y:S05]  /*7a40*/  EXIT ;  /* 0x000000000000794d */ /* 0x000fea0003800000 */
.L_x_50069:
        /* <DEDUP_REMOVED lines=13> */
.L_x_50082:
[----:B------:R-:W0:Y:S01]  /*7b20*/  I2F.F64.S64 R16, R16 ;  /* 0x0000001000107312 */ /* 0x000e220000301c00 */
[----:B---3--:R-:W-:-:S05]  /*7b30*/  CS2R R18, SRZ ;  /* 0x0000000000127805 */ /* 0x008fca000001ff00 */
[----:B0-----:R-:W-:Y:S01]  /*7b40*/  STG.E.128 desc[UR36][R2.64], R16 ;  /* 0x0000001002007986 */ /* 0x001fe2000c101d24 */
[----:B------:R-:W-:Y:S05]  /*7b50*/  EXIT ;  /* 0x000000000000794d */ /* 0x000fea0003800000 */
.L_x_50081:
        /* <DEDUP_REMOVED lines=21> */
.L_x_50086:
[----:B------:R-:W-:Y:S05]  /*7cb0*/  BSYNC B0 ;  /* 0x0000000000007941 */ /* 0x000fea0003800000 */
.L_x_50085:
[----:B------:R-:W-:-:S05]  /*7cc0*/  LOP3.LUT R5, R0, R5, RZ, 0xfc, !PT ;  /* 0x0000000500057212 */ /* 0x000fca00078efcff */
[----:B------:R-:W-:Y:S01]  /*7cd0*/  STG.E.U8 desc[UR36][R2.64], R5 ;  /* 0x0000000502007986 */ /* 0x000fe2000c101124 */
[----:B------:R-:W-:Y:S05]  /*7ce0*/  EXIT ;  /* 0x000000000000794d */ /* 0x000fea0003800000 */
.L_x_50084:
        /* <DEDUP_REMOVED lines=13> */
.L_x_50088:
[----:B------:R-:W-:Y:S01]  /*7dc0*/  IMAD.MOV.U32 R0, RZ, RZ, 0x7f ;  /* 0x0000007fff007424 */ /* 0x000fe200078e00ff */
[----:B------:R-:W-:-:S04]  /*7dd0*/  ISETP.GT.U32.AND P0, PT, R4, 0x7f800000, PT ;  /* 0x7f8000000400780c */ /* 0x000fc80003f04070 */
[----:B------:R-:W-:-:S09]  /*7de0*/  SEL R0, R0, 0x7c, P0 ;  /* 0x0000007c00007807 */ /* 0x000fd20000000000 */
.L_x_50089:
[----:B------:R-:W-:Y:S05]  /*7df0*/  BSYNC B0 ;  /* 0x0000000000007941 */ /* 0x000fea0003800000 */
.L_x_50087:
[----:B------:R-:W-:-:S04]  /*7e00*/  LOP3.LUT R4, R17, 0x80000000, RZ, 0xc0, !PT ;  /* 0x8000000011047812 */ /* 0x000fc800078ec0ff */
[----:B------:R-:W-:-:S04]  /*7e10*/  SHF.R.U32.HI R5, RZ, 0x18, R4 ;  /* 0x00000018ff057819 */ /* 0x000fc80000011604 */
[----:B------:R-:W-:-:S05]  /*7e20*/  LOP3.LUT R5, R0, R5, RZ, 0xfc, !PT ;  /* 0x0000000500057212 */ /* 0x000fca00078efcff */
[----:B------:R-:W-:Y:S01]  /*7e30*/  STG.E.U8 desc[UR36][R2.64], R5 ;  /* 0x0000000502007986 */ /* 0x000fe2000c101124 */
[----:B------:R-:W-:Y:S05]  /*7e40*/  EXIT ;  /* 0x000000000000794d */ /* 0x000fea0003800000 */
.L_x_50083:
[----:B------:R-:W0:Y:S02]  /*7e50*/  I2F.S64 R0, R16 ;  /* 0x0000001000007312 */ /* 0x000e240000301400 */
[----:B0-----:R-:W-:-:S05]  /*7e60*/  F2FP.BF16.F32.PACK_AB R0, RZ, R0 ;  /* 0x00000000ff00723e */ /* 0x001fca00000010ff */
[----:B------:R-:W-:Y:S01]  /*7e70*/  STG.E.U16 desc[UR36][R2.64], R0 ;  /* 0x0000000002007986 */ /* 0x000fe2000c101524 */
[----:B------:R-:W-:Y:S05]  /*7e80*/  EXIT ;  /* 0x000000000000794d */ /* 0x000fea0003800000 */
.L_x_50080:
        /* <DEDUP_REMOVED lines=10> */
.L_x_50092:
        /* <DEDUP_REMOVED lines=17> */
.L_x_50095:
[----:B------:R-:W-:-:S04]  /*8040*/  LOP3.LUT R0, R17, 0x80000000, RZ, 0xc0, !PT ;  /* 0x8000000011007812 */ /* 0x000fc800078ec0ff */
[----:B------:R-:W-:-:S04]  /*8050*/  SHF.R.U32.HI R5, RZ, 0x18, R0 ;  /* 0x00000018ff057819 */ /* 0x000fc80000011600 */
[----:B------:R-:W-:-:S04]  /*8060*/  LOP3.LUT R4, R4, R5, RZ, 0xfc, !PT ;  /* 0x0000000504047212 */ /* 0x000fc800078efcff */
[----:B------:R-:W-:-:S07]  /*8070*/  PRMT R0, R4, 0x7610, R0 ;  /* 0x0000761004007816 */ /* 0x000fce0000000000 */
.L_x_50094:
[----:B------:R-:W-:Y:S05]  /*8080*/  BSYNC B0 ;  /* 0x0000000000007941 */ /* 0x000fea0003800000 */
.L_x_50093:
[----:B------:R-:W-:Y:S01]  /*8090*/  STG.E.U8 desc[UR36][R2.64], R0 ;  /* 0x0000000002007986 */ /* 0x000fe2000c101124 */
[----:B------:R-:W-:Y:S05]  /*80a0*/  EXIT ;  /* 0x000000000000794d */ /* 0x000fea0003800000 */
.L_x_50091:
        /* <DEDUP_REMOVED lines=17> */
.L_x_50098:
[----:B------:R-:W-:-:S04]  /*81c0*/  LOP3.LUT R0, R17, 0x80000000, RZ, 0xc0, !PT ;  /* 0x8000000011007812 */ /* 0x000fc800078ec0ff */
[----:B------:R-:W-:-:S04]  /*81d0*/  SHF.R.U32.HI R5, RZ, 0x18, R0 ;  /* 0x00000018ff057819 */ /* 0x000fc80000011600 */
[----:B------:R-:W-:-:S04]  /*81e0*/  LOP3.LUT R4, R4, R5, RZ, 0xfc, !PT ;  /* 0x0000000504047212 */ /* 0x000fc800078efcff */
[----:B------:R-:W-:-:S07]  /*81f0*/  PRMT R0, R4, 0x7610, R0 ;  /* 0x0000761004007816 */ /* 0x000fce0000000000 */
.L_x_50097:
[----:B------:R-:W-:Y:S05]  /*8200*/  BSYNC B0 ;  /* 0x0000000000007941 */ /* 0x000fea0003800000 */
.L_x_50096:
[----:B------:R-:W-:Y:S01]  /*8210*/  STG.E.U8 desc[UR36][R2.64], R0 ;  /* 0x0000000002007986 */ /* 0x000fe2000c101124 */
[----:B------:R-:W-:Y:S05]  /*8220*/  EXIT ;  /* 0x000000000000794d */ /* 0x000fea0003800000 */
.L_x_50090:
        /* <DEDUP_REMOVED lines=22> */
.L_x_50073:
        /* <DEDUP_REMOVED lines=16> */
.L_x_50101:
[----:B------:R-:W-:Y:S05]  /*8490*/  EXIT ;  /* 0x000000000000794d */ /* 0x000fea0003800000 */
.L_x_50100:
[----:B------:R-:W-:Y:S01]  /*84a0*/  STG.E.64 desc[UR36][R2.64], R16 ;  /* 0x0000001002007986 */ /* 0x000fe2000c101b24 */
[----:B------:R-:W-:Y:S05]  /*84b0*/  EXIT ;  /* 0x000000000000794d */ /* 0x000fea0003800000 */
.L_x_50099:
[----:B------:R-:W-:Y:S01]  /*84c0*/  STG.E desc[UR36][R2.64], R16 ;  /* 0x0000001002007986 */ /* 0x000fe2000c101924 */
[----:B------:R-:W-:Y:S05]  /*84d0*/  EXIT ;  /* 0x000000000000794d */ /* 0x000fea0003800000 */
        .weak           $__internal_57_$__cuda_sm20_rem_s64
        .type           $__internal_57_$__cuda_sm20_rem_s64,@function
        .size           $__internal_57_$__cuda_sm20_rem_s64,(.L_x_57270 - $__internal_57_$__cuda_sm20_rem_s64)
$__internal_57_$__cuda_sm20_rem_s64:
[-C--:B------:R-:W-:Y:S02]  /*84e0*/  IADD3 R7, P2, RZ, -R12.reuse, RZ ;  /* 0x8000000cff077210 */ /* 0x080fe40007f5e0ff */
[----:B------:R-:W-:Y:S02]  /*84f0*/  ISETP.GE.AND P0, PT, R3, RZ, PT ;  /* 0x000000ff0300720c */ /* 0x000fe40003f06270 */
[----:B------:R-:W-:Y:S01]  /*8500*/  IADD3 RZ, P5, RZ, -R21, RZ ;  /* 0x80000015ffff7210 */ /* 0x000fe20007fbe0ff */
[----:B------:R-:W-:Y:S01]  /*8510*/  IMAD.X R8, RZ, RZ, ~R3, P2 ;  /* 0x000000ffff087224 */ /* 0x000fe200010e0e03 */
[----:B------:R-:W-:-:S04]  /*8520*/  SEL R6, R7, R12, !P0 ;  /* 0x0000000c07067207 */ /* 0x000fc80004000000 */
[----:B------:R-:W-:-:S04]  /*8530*/  SEL R7, R8, R3, !P0 ;  /* 0x0000000308077207 */ /* 0x000fc80004000000 */
[----:B------:R-:W0:Y:S08]  /*8540*/  I2F.U64.RP R20, R6 ;  /* 0x0000000600147312 */ /* 0x000e300000309000 */
[----:B0-----:R-:W0:Y:S02]  /*8550*/  MUFU.RCP R20, R20 ;  /* 0x0000001400147308 */ /* 0x001e240000001000 */
[----:B0-----:R-:W-:-:S02]  /*8560*/  VIADD R8, R20, 0x1ffffffe ;  /* 0x1ffffffe14087836 */ /* 0x001fc40000000000 */
[----:B------:R-:W-:-:S04]  /*8570*/  IMAD.MOV R20, RZ, RZ, -R21 ;  /* 0x000000ffff147224 */ /* 0x000fc800078e0a15 */
        /* <DEDUP_REMOVED lines=14> */
[----:B------:R-:W-:Y:S01]  /*8660*/  IMAD.WIDE.U32 R8, R11, R6, RZ ;  /* 0x000000060b087225 */ /* 0x000fe200078e00ff */
        /* <DEDUP_REMOVED lines=13> */
[----:B------:R-:W-:Y:S02]  /*8740*/  IMAD.X R10, RZ, RZ, ~R29, P5 ;  /* 0x000000ffff0a7224 */ /* 0x000fe400028e0e1d */
[----:B------:R-:W-:-:S03]  /*8750*/  IMAD.HI.U32 R8, R15, R20, RZ ;  /* 0x000000140f087227 */ /* 0x000fc600078e00ff */
[----:B------:R-:W-:Y:S01]  /*8760*/  SEL R10, R10, R29, !P2 ;  /* 0x0000001d0a0a7207 */ /* 0x000fe20005000000 */
[----:B------:R-:W-:Y:S02]  /*8770*/  IMAD.X R11, R11, 0x1, R13, P0 ;  /* 0x000000010b0b7824 */ /* 0x000fe400000e060d */
[----:B------:R-:W-:-:S03]  /*8780*/  IMAD.MOV.U32 R9, RZ, RZ, RZ ;  /* 0x000000ffff097224 */ /* 0x000fc600078e00ff */
[----:B------:R-:W-:Y:S01]  /*8790*/  IADD3.X R11, RZ, RZ, R11, P4, P3 ;  /* 0x000000ffff0b7210 */ /* 0x000fe200027e640b */
        /* <DEDUP_REMOVED lines=9> */
[----:B------:R-:W-:Y:S02]  /*8830*/  IMAD R13, R13, R7, R9 ;  /* 0x000000070d0d7224 */ /* 0x000fe400078e0209 */
[----:B------:R-:W-:Y:S01]  /*8840*/  IMAD.MOV.U32 R15, RZ, RZ, 0x0 ;  /* 0x00000000ff0f7424 */ /* 0x000fe200078e00ff */
        /* <DEDUP_REMOVED lines=18> */
[----:B------:R-:W-:Y:S02]  /*8970*/  SEL R3, R9, R6, !P2 ;  /* 0x0000000609037207 */ /* 0x000fe40005000000 */
[----:B------:R-:W-:Y:S02]  /*8980*/  SEL R8, R8, R7, !P2 ;  /* 0x0000000708087207 */ /* 0x000fe40005000000 */
[----:B------:R-:W-:Y:S02]  /*8990*/  SEL R3, R3, 0xffffffff, P0 ;  /* 0xffffffff03037807 */ /* 0x000fe40000000000 */
[----:B------:R-:W-:Y:S01]  /*89a0*/  SEL R8, R8, 0xffffffff, P0 ;  /* 0xffffffff08087807 */ /* 0x000fe20000000000 */
[----:B------:R-:W-:Y:S06]  /*89b0*/  RET.REL.NODEC R14 `(_ZN2at6native27unrolled_elementwise_kernelINS0_13AUnaryFunctorIlllZZZNS0_21remainder_kernel_cudaERNS_18TensorIteratorBaseEENKUlvE_clEvENKUlvE2_clEvEUlllE_EESt5arrayIPcLm2EELi4E23TrivialOffsetCalculatorILi1EjESD_NS0_6memory12LoadWithCastILi1EEENSE_13StoreWithCastILi1EEEEEviT_T0_T2_T3_T4_T5_) ;  /* 0xffffff740e907950 */ /* 0x000fec0003c3ffff */
.L_x_50102:
        /* <DEDUP_REMOVED lines=12> */
.L_x_57270:


//--------------------- .text._ZN2at6native18elementwise_kernelILi128ELi2EZNS0_22gpu_kernel_impl_nocastINS0_13AUnaryFunctorIlllZZZNS0_21remainder_kernel_cudaERNS_18TensorIteratorBaseEENKUlvE_clEvENKUlvE2_clEvEUlllE_EEEEvS5_RKT_EUliE_EEviT1_ --------------------------
	.section	.text._ZN2at6native18elementwise_kernelILi128ELi2EZNS0_22gpu_kernel_impl_nocastINS0_13AUnaryFunctorIlllZZZNS0_21remainder_kernel_cudaERNS_18TensorIteratorBaseEENKUlvE_clEvENKUlvE2_clEvEUlllE_EEEEvS5_RKT_EUliE_EEviT1_,"ax",@progbits
	.align	128
        .global         _ZN2at6native18elementwise_kernelILi128ELi2EZNS0_22gpu_kernel_impl_nocastINS0_13AUnaryFunctorIlllZZZNS0_21remainder_kernel_cudaERNS_18TensorIteratorBaseEENKUlvE_clEvENKUlvE2_clEvEUlllE_EEEEvS5_RKT_EUliE_EEviT1_
        .type           _ZN2at6native18elementwise_kernelILi128ELi2EZNS0_22gpu_kernel_impl_nocastINS0_13AUnaryFunctorIlllZZZNS0_21remainder_kernel_cudaERNS_18TensorIteratorBaseEENKUlvE_clEvENKUlvE2_clEvEUlllE_EEEEvS5_RKT_EUliE_EEviT1_,@function
        .size           _ZN2at6native18elementwise_kernelILi128ELi2EZNS0_22gpu_kernel_impl_nocastINS0_13AUnaryFunctorIlllZZZNS0_21remainder_kernel_cudaERNS_18TensorIteratorBaseEENKUlvE_clEvENKUlvE2_clEvEUlllE_EEEEvS5_RKT_EUliE_EEviT1_,(.L_x_57271 - _ZN2at6native18elementwise_kernelILi128ELi2EZNS0_22gpu_kernel_impl_nocastINS0_13AUnaryFunctorIlllZZZNS0_21remainder_kernel_cudaERNS_18TensorIteratorBaseEENKUlvE_clEvENKUlvE2_clEvEUlllE_EEEEvS5_RKT_EUliE_EEviT1_)
        .other          _ZN2at6native18elementwise_kernelILi128ELi2EZNS0_22gpu_kernel_impl_nocastINS0_13AUnaryFunctorIlllZZZNS0_21remainder_kernel_cudaERNS_18TensorIteratorBaseEENKUlvE_clEvENKUlvE2_clEvEUlllE_EEEEvS5_RKT_EUliE_EEviT1_,@"STO_CUDA_ENTRY STV_DEFAULT"
_ZN2at6native18elementwise_kernelILi128ELi2EZNS0_22gpu_kernel_impl_nocastINS0_13AUnaryFunctorIlllZZZNS0_21remainder_kernel_cudaERNS_18TensorIteratorBaseEENKUlvE_clEvENKUlvE2_clEvEUlllE_EEEEvS5_RKT_EUliE_EEviT1_:
.text._ZN2at6native18elementwise_kernelILi128ELi2EZNS0_22gpu_kernel_impl_nocastINS0_13AUnaryFunctorIlllZZZNS0_21remainder_kernel_cudaERNS_18TensorIteratorBaseEENKUlvE_clEvENKUlvE2_clEvEUlllE_EEEEvS5_RKT_EUliE_EEviT1_:
        /* <DEDUP_REMOVED lines=306> */
[----:B------:R-:W-:-:S04]  /*1320*/  IMAD R2, R13, UR10, R3 ;  /* 0x0000000a0d027c24 */ /* 0x000fc8000f8e0203 */
[----:B------:R-:W-:Y:S02]  /*1330*/  @P0 IMAD.MOV R8, RZ, RZ, -R6 ;  /* 0x000000ffff080224 */ /* 0x000fe400078e0a06 */
[----:B------:R-:W-:Y:S02]  /*1340*/  IMAD R7, R2, UR8, R7 ;  /* 0x0000000802077c24 */ /* 0x000fe4000f8e0207 */
[----:B-1----:R-:W-:Y:S02]  /*1350*/  @P0 IMAD R8, R8, R17, R9 ;  /* 0x0000001108080224 */ /* 0x002fe400078e0209 */
[----:B------:R-:W-:Y:S02]  /*1360*/  IMAD R0, R2, UR9, R0 ;  /* 0x0000000902007c24 */ /* 0x000fe4000f8e0200 */
[C---:B--2---:R-:W-:Y:S02]  /*1370*/  @P0 IMAD R7, R8.reuse, R4, R7 ;  /* 0x0000000408070224 */ /* 0x044fe400078e0207 */
[----:B------:R-:W-:-:S07]  /*1380*/  @P0 IMAD R0, R8, R5, R0 ;  /* 0x0000000508000224 */ /* 0x000fce00078e0200 */
.L_x_50105:
        /* <DEDUP_REMOVED lines=13> */
[----:B------:R-:W-:Y:S02]  /*1460*/  MOV R8, R5 ;  /* 0x0000000500087202 */ /* 0x000fe40000000f00 */
[----:B------:R-:W-:-:S07]  /*1470*/  MOV R0, 0x1490 ;  /* 0x0000149000007802 */ /* 0x000fce0000000f00 */
[----:B------:R-:W-:Y:S05]  /*1480*/  CALL.REL.NOINC `($__internal_58_$__cuda_sm20_rem_s64) ;  /* 0x0000001800307944 */ /* 0x000fea0003c00000 */
[----:B------:R-:W-:Y:S01]  /*1490*/  MOV R2, R8 ;  /* 0x0000000800027202 */ /* 0x000fe20000000f00 */
[----:B------:R-:W-:Y:S01]  /*14a0*/  IMAD.MOV.U32 R3, RZ, RZ, R9 ;  /* 0x000000ffff037224 */ /* 0x000fe200078e0009 */
[----:B------:R-:W-:Y:S06]  /*14b0*/  BRA `(.L_x_50108) ;  /* 0x0000000000507947 */ /* 0x000fec0003800000 */
.L_x_50107:
[----:B------:R-:W0:Y:S01]  /*14c0*/  I2F.U32.RP R0, R4 ;  /* 0x0000000400007306 */ /* 0x000e220000209000 */
[----:B------:R-:W-:Y:S01]  /*14d0*/  IADD3 R9, RZ, -R4, RZ ;  /* 0x80000004ff097210 */ /* 0x000fe20007ffe0ff */
[----:B------:R-:W-:Y:S01]  /*14e0*/  ULDC UR8, c[0x0][0x428] ;  /* 0x00010a0000087ab9 */ /* 0x000fe20000000800 */
[----:B------:R-:W-:-:S05]  /*14f0*/  ISETP.NE.U32.AND P1, PT, R4, RZ, PT ;  /* 0x000000ff0400720c */ /* 0x000fca0003f25070 */
        /* <DEDUP_REMOVED lines=8> */
[----:B------:R-:W-:Y:S01]  /*1580*/  IMAD R9, R4, R3, UR8 ;  /* 0x0000000804097e24 */ /* 0x000fe2000f8e0203 */
[----:B------:R-:W-:-:S04]  /*1590*/  HFMA2.MMA R3, -RZ, RZ, 0, 0 ;  /* 0x00000000ff037435 */ /* 0x000fc800000001ff */
[----:B------:R-:W-:-:S13]  /*15a0*/  ISETP.GE.U32.AND P0, PT, R9, R4, PT ;  /* 0x000000040900720c */ /* 0x000fda0003f06070 */
[----:B------:R-:W-:-:S04]  /*15b0*/  @P0 IADD3 R9, -R4, R9, RZ ;  /* 0x0000000904090210 */ /* 0x000fc80007ffe1ff */
[----:B------:R-:W-:-:S13]  /*15c0*/  ISETP.GE.U32.AND P0, PT, R9, R4, PT ;  /* 0x000000040900720c */ /* 0x000fda0003f06070 */
[----:B------:R-:W-:Y:S01]  /*15d0*/  @P0 IMAD.IADD R9, R9, 0x1, -R4 ;  /* 0x0000000109090824 */ /* 0x000fe200078e0a04 */
[----:B------:R-:W-:-:S04]  /*15e0*/  @!P1 LOP3.LUT R9, RZ, R4, RZ, 0x33, !PT ;  /* 0x00000004ff099212 */ /* 0x000fc800078e33ff */
[----:B------:R-:W-:-:S07]  /*15f0*/  MOV R2, R9 ;  /* 0x0000000900027202 */ /* 0x000fce0000000f00 */
.L_x_50108:
[----:B------:R-:W-:Y:S05]  /*1600*/  BSYNC B1 ;  /* 0x0000000000017941 */ /* 0x000fea0003800000 */
.L_x_50106:
        /* <DEDUP_REMOVED lines=9> */
[----:B------:R-:W-:Y:S01]  /*16a0*/  IMAD.X R3, R3, 0x1, R5, P0 ;  /* 0x0000000103037824 */ /* 0x000fe200000e0605 */
[----:B------:R-:W-:-:S04]  /*16b0*/  LEA R5, R10, R11, 0x8 ;  /* 0x0000000b0a057211 */ /* 0x000fc800078e40ff */
[----:B------:R0:W-:Y:S01]  /*16c0*/  STG.E.64 desc[UR4][R6.64], R2 ;  /* 0x0000000206007986 */ /* 0x0001e2000c101b04 */
[----:B------:R-:W-:-:S07]  /*16d0*/  IADD3 R5, R5, 0x80, RZ ;  /* 0x0000008005057810 */ /* 0x000fce0007ffe0ff */
.L_x_50104:
[----:B------:R-:W-:Y:S05]  /*16e0*/  BSYNC B0 ;  /* 0x0000000000007941 */ /* 0x000fea0003800000 */
.L_x_50103:
[----:B------:R-:W-:Y:S02]  /*16f0*/  ULDC UR8, c[0x0][0x210] ;  /* 0x0000840000087ab9 */ /* 0x000fe40000000800 */
[----:B------:R-:W-:-:S13]  /*1700*/  ISETP.GE.AND P0, PT, R5, UR8, PT ;  /* 0x0000000805007c0c */ /* 0x000fda000bf06270 */
[----:B------:R-:W-:Y:S05]  /*1710*/  @P0 EXIT ;  /* 0x000000000000094d */ /* 0x000fea0003800000 */
[----:B0-----:R-:W0:Y:S01]  /*1720*/  LDC R6, c[0x0][0x218] ;  /* 0x00008600ff067b82 */ /* 0x001e220000000800 */
[----:B------:R-:W-:Y:S01]  /*1730*/  IMAD.MOV.U32 R0, RZ, RZ, RZ ;  /* 0x000000ffff007224 */ /* 0x000fe200078e00ff */
[----:B------:R-:W-:Y:S02]  /*1740*/  MOV R7, RZ ;  /* 0x000000ff00077202 */ /* 0x000fe40000000f00 */
[----:B0-----:R-:W-:-:S13]  /*1750*/  ISETP.NE.AND P0, PT, R6, RZ, PT ;  /* 0x000000ff0600720c */ /* 0x001fda0003f05270 */
[----:B------:R-:W-:Y:S05]  /*1760*/  @!P0 BRA `(.L_x_50109) ;  /* 0x0000001000a88947 */ /* 0x000fea0003800000 */
[----:B------:R-:W-:Y:S01]  /*1770*/  HFMA2.MMA R2, -RZ, RZ, 0, 0 ;  /* 0x00000000ff027435 */ /* 0x000fe200000001ff */
[----:B------:R-:W-:Y:S01]  /*1780*/  IMAD.MOV.U32 R3, RZ, RZ, R5 ;  /* 0x000000ffff037224 */ /* 0x000fe200078e0005 */
        /* <DEDUP_REMOVED lines=296> */
.L_x_50109:
[----:B------:R-:W-:Y:S02]  /*2a10*/  ULDC.64 UR8, c[0x0][0x418] ;  /* 0x0001060000087ab9 */ /* 0x000fe40000000a00 */
[----:B------:R-:W-:Y:S01]  /*2a20*/  IADD3 R4, P0, R0, UR8, RZ ;  /* 0x0000000800047c10 */ /* 0x000fe2000ff1e0ff */
        /* <DEDUP_REMOVED lines=11> */
[----:B------:R-:W-:Y:S02]  /*2ae0*/  MOV R8, R5 ;  /* 0x0000000500087202 */ /* 0x000fe40000000f00 */
[----:B------:R-:W-:-:S07]  /*2af0*/  MOV R0, 0x2b10 ;  /* 0x00002b1000007802 */ /* 0x000fce0000000f00 */
[----:B------:R-:W-:Y:S05]  /*2b00*/  CALL.REL.NOINC `($__internal_58_$__cuda_sm20_rem_s64) ;  /* 0x0000000000907944 */ /* 0x000fea0003c00000 */
[----:B------:R-:W-:Y:S01]  /*2b10*/  IMAD.MOV.U32 R2, RZ, RZ, R8 ;  /* 0x000000ffff027224 */ /* 0x000fe200078e0008 */
[----:B------:R-:W-:Y:S01]  /*2b20*/  MOV R3, R9 ;  /* 0x0000000900037202 */ /* 0x000fe20000000f00 */
[----:B------:R-:W-:Y:S06]  /*2b30*/  BRA `(.L_x_50112) ;  /* 0x0000000000507947 */ /* 0x000fec0003800000 */
.L_x_50111:
        /* <DEDUP_REMOVED lines=17> */
[----:B------:R-:W-:Y:S02]  /*2c50*/  @P0 IADD3 R9, -R4, R9, RZ ;  /* 0x0000000904090210 */ /* 0x000fe40007ffe1ff */
[----:B------:R-:W-:-:S05]  /*2c60*/  @!P1 LOP3.LUT R9, RZ, R4, RZ, 0x33, !PT ;  /* 0x00000004ff099212 */ /* 0x000fca00078e33ff */
[----:B------:R-:W-:-:S07]  /*2c70*/  IMAD.MOV.U32 R2, RZ, RZ, R9 ;  /* 0x000000ffff027224 */ /* 0x000fce00078e0009 */
.L_x_50112:
[----:B------:R-:W-:Y:S05]  /*2c80*/  BSYNC B0 ;  /* 0x0000000000007941 */ /* 0x000fea0003800000 */
.L_x_50110:
        /* <DEDUP_REMOVED lines=12> */
        .weak           $__internal_58_$__cuda_sm20_rem_s64
        .type           $__internal_58_$__cuda_sm20_rem_s64,@function
        .size           $__internal_58_$__cuda_sm20_rem_s64,(.L_x_57271 - $__internal_58_$__cuda_sm20_rem_s64)
$__internal_58_$__cuda_sm20_rem_s64:
        /* <DEDUP_REMOVED lines=26> */
[----:B------:R-:W-:Y:S01]  /*2ef0*/  ISETP.LE.AND P1, PT, RZ, UR7, PT ;  /* 0x00000007ff007c0c */ /* 0x000fe2000bf23270 */
[----:B------:R-:W-:Y:S01]  /*2f00*/  IMAD R13, R17, R2, R13 ;  /* 0x00000002110d7224 */ /* 0x000fe200078e020d */
[----:B------:R-:W-:Y:S01]  /*2f10*/  IADD3 R12, P4, RZ, -UR6, RZ ;  /* 0x80000006ff0c7c10 */ /* 0x000fe2000ff9e0ff */
[----:B------:R-:W-:-:S04]  /*2f20*/  IMAD.HI.U32 R14, R15, R19, RZ ;  /* 0x000000130f0e7227 */ /* 0x000fc800078e00ff */
[----:B------:R-:W-:-:S04]  /*2f30*/  IMAD.X R16, RZ, RZ, ~R13, P0 ;  /* 0x000000ffff107224 */ /* 0x000fc800000e0e0d */
[----:B------:R-:W-:-:S04]  /*2f40*/  IMAD.WIDE.U32 R14, P0, R15, R16, R14 ;  /* 0x000000100f0e7225 */ /* 0x000fc8000780000e */
[C---:B------:R-:W-:Y:S02]  /*2f50*/  IMAD R13, R17.reuse, R16, RZ ;  /* 0x00000010110d7224 */ /* 0x040fe400078e02ff */
[----:B------:R-:W-:Y:S01]  /*2f60*/  IMAD.HI.U32 R14, P2, R17, R19, R14 ;  /* 0x00000013110e7227 */ /* 0x000fe2000784000e */
[----:B------:R-:W-:-:S03]  /*2f70*/  SEL R15, R12, UR6, !P1 ;  /* 0x000000060c0f7c07 */ /* 0x000fc6000c800000 */
[----:B------:R-:W-:Y:S01]  /*2f80*/  IMAD.HI.U32 R12, R17, R16, RZ ;  /* 0x00000010110c7227 */ /* 0x000fe200078e00ff */
[----:B------:R-:W-:Y:S02]  /*2f90*/  IADD3 R14, P3, R13, R14, RZ ;  /* 0x0000000e0d0e7210 */ /* 0x000fe40007f7e0ff */
[----:B------:R-:W-:Y:S02]  /*2fa0*/  IADD3.X R16, RZ, ~UR7, RZ, P4, !PT ;  /* 0x80000007ff107c10 */ /* 0x000fe4000a7fe4ff */
[----:B------:R-:W-:Y:S01]  /*2fb0*/  IADD3.X R13, R12, R17, RZ, P0, !PT ;  /* 0x000000110c0d7210 */ /* 0x000fe200007fe4ff */
[----:B------:R-:W-:Y:S01]  /*2fc0*/  IMAD.HI.U32 R12, R14, R15, RZ ;  /* 0x0000000f0e0c7227 */ /* 0x000fe200078e00ff */
[----:B------:R-:W-:Y:S02]  /*2fd0*/  SEL R17, R16, UR7, !P1 ;  /* 0x0000000710117c07 */ /* 0x000fe4000c800000 */
[----:B------:R-:W-:Y:S01]  /*2fe0*/  IADD3.X R16, RZ, RZ, R13, P3, P2 ;  /* 0x000000ffff107210 */ /* 0x000fe20001fe440d */
[----:B------:R-:W-:-:S04]  /*2ff0*/  HFMA2.MMA R13, -RZ, RZ, 0, 0 ;  /* 0x00000000ff0d7435 */ /* 0x000fc800000001ff */
[----:B------:R-:W-:-:S04]  /*3000*/  IMAD R19, R16, R17, RZ ;  /* 0x0000001110137224 */ /* 0x000fc800078e02ff */
[----:B------:R-:W-:-:S04]  /*3010*/  IMAD.WIDE.U32 R12, R14, R17, R12 ;  /* 0x000000110e0c7225 */ /* 0x000fc800078e000c */
[----:B------:R-:W-:-:S04]  /*3020*/  IMAD.HI.U32 R14, R16, R17, RZ ;  /* 0x00000011100e7227 */ /* 0x000fc800078e00ff */
[----:B------:R-:W-:-:S04]  /*3030*/  IMAD.HI.U32 R12, P0, R16, R15, R12 ;  /* 0x0000000f100c7227 */ /* 0x000fc8000780000c */
[----:B------:R-:W-:Y:S01]  /*3040*/  IMAD.X R14, RZ, RZ, R14, P0 ;  /* 0x000000ffff0e7224 */ /* 0x000fe200000e060e */
[----:B------:R-:W-:-:S04]  /*3050*/  IADD3 R19, P2, R19, R12, RZ ;  /* 0x0000000c13137210 */ /* 0x000fc80007f5e0ff */
[----:B------:R-:W-:Y:S01]  /*3060*/  IADD3.X R21, RZ, R14, RZ, P2, !PT ;  /* 0x0000000eff157210 */ /* 0x000fe200017fe4ff */
[----:B------:R-:W-:-:S04]  /*3070*/  IMAD.WIDE.U32 R12, R19, R2, RZ ;  /* 0x00000002130c7225 */ /* 0x000fc800078e00ff */
        /* <DEDUP_REMOVED lines=18> */
[-C--:B------:R-:W-:Y:S02]  /*31a0*/  IADD3.X R12, RZ, ~R3.reuse, RZ, P2, !PT ;  /* 0x80000003ff0c7210 */ /* 0x080fe400017fe4ff */
[----:B------:R-:W-:Y:S02]  /*31b0*/  ISETP.NE.AND.EX P0, PT, R8, RZ, PT, P0 ;  /* 0x000000ff0800720c */ /* 0x000fe40003f05300 */
[----:B------:R-:W-:Y:S01]  /*31c0*/  SEL R9, R12, R3, !P1 ;  /* 0x000000030c097207 */ /* 0x000fe20004800000 */
[----:B------:R-:W-:Y:S01]  /*31d0*/  HFMA2.MMA R3, -RZ, RZ, 0, 0 ;  /* 0x00000000ff037435 */ /* 0x000fe200000001ff */
[----:B------:R-:W-:-:S02]  /*31e0*/  SEL R8, R13, R2, !P1 ;  /* 0x000000020d087207 */ /* 0x000fc40004800000 */
[----:B------:R-:W-:Y:S02]  /*31f0*/  MOV R2, R0 ;  /* 0x0000000000027202 */ /* 0x000fe40000000f00 */
[----:B------:R-:W-:Y:S02]  /*3200*/  SEL R8, R8, 0xffffffff, P0 ;  /* 0xffffffff08087807 */ /* 0x000fe40000000000 */
[----:B------:R-:W-:Y:S01]  /*3210*/  SEL R9, R9, 0xffffffff, P0 ;  /* 0xffffffff09097807 */ /* 0x000fe20000000000 */
[----:B------:R-:W-:Y:S06]  /*3220*/  RET.REL.NODEC R2 `(_ZN2at6native18elementwise_kernelILi128ELi2EZNS0_22gpu_kernel_impl_nocastINS0_13AUnaryFunctorIlllZZZNS0_21remainder_kernel_cudaERNS_18TensorIteratorBaseEENKUlvE_clEvENKUlvE2_clEvEUlllE_EEEEvS5_RKT_EUliE_EEviT1_) ;  /* 0xffffffcc02747950 */ /* 0x000fec0003c3ffff */
.L_x_50113:
        /* <DEDUP_REMOVED lines=13> */
.L_x_57271:


//--------------------- .text._ZN2at6native27unrolled_elementwise_kernelINS0_13AUnaryFunctorIlllZZZNS0_21remainder_kernel_cudaERNS_18TensorIteratorBaseEENKUlvE_clEvENKUlvE2_clEvEUlllE_EESt5arrayIPcLm2EELi4E23TrivialOffsetCalculatorILi1EjESD_NS0_6memory15LoadWithoutCastENSE_16StoreWithoutCastEEEviT_T0_T2_T3_T4_T5_ --------------------------
	.section	.text._ZN2at6native27unrolled_elementwise_kernelINS0_13AUnaryFunctorIlllZZZNS0_21remainder_kernel_cudaERNS_18TensorIteratorBaseEENKUlvE_clEvENKUlvE2_clEvEUlllE_EESt5arrayIPcLm2EELi4E23TrivialOffsetCalculatorILi1EjESD_NS0_6memory15LoadWithoutCastENSE_16StoreWithoutCastEEEviT_T0_T2_T3_T4_T5_,"ax",@progbits
	.align	128
        .global         _ZN2at6native27unrolled_elementwise_kernelINS0_13AUnaryFunctorIlllZZZNS0_21remainder_kernel_cudaERNS_18TensorIteratorBaseEENKUlvE_clEvENKUlvE2_clEvEUlllE_EESt5arrayIPcLm2EELi4E23TrivialOffsetCalculatorILi1EjESD_NS0_6memory15LoadWithoutCastENSE_16StoreWithoutCastEEEviT_T0_T2_T3_T4_T5_
        .type           _ZN2at6native27unrolled_elementwise_kernelINS0_13AUnaryFunctorIlllZZZNS0_21remainder_kernel_cudaERNS_18TensorIteratorBaseEENKUlvE_clEvENKUlvE2_clEvEUlllE_EESt5arrayIPcLm2EELi4E23TrivialOffsetCalculatorILi1EjESD_NS0_6memory15LoadWithoutCastENSE_16StoreWithoutCastEEEviT_T0_T2_T3_T4_T5_,@function
        .size           _ZN2at6native27unrolled_elementwise_kernelINS0_13AUnaryFunctorIlllZZZNS0_21remainder_kernel_cudaERNS_18TensorIteratorBaseEENKUlvE_clEvENKUlvE2_clEvEUlllE_EESt5arrayIPcLm2EELi4E23TrivialOffsetCalculatorILi1EjESD_NS0_6memory15LoadWithoutCastENSE_16StoreWithoutCastEEEviT_T0_T2_T3_T4_T5_,(.L_x_57272 - _ZN2at6native27unrolled_elementwise_kernelINS0_13AUnaryFunctorIlllZZZNS0_21remainder_kernel_cudaERNS_18TensorIteratorBaseEENKUlvE_clEvENKUlvE2_clEvEUlllE_EESt5arrayIPcLm2EELi4E23TrivialOffsetCalculatorILi1EjESD_NS0_6memory15LoadWithoutCastENSE_16StoreWithoutCastEEEviT_T0_T2_T3_T4_T5_)
        .other          _ZN2at6native27unrolled_elementwise_kernelINS0_13AUnaryFunctorIlllZZZNS0_21remainder_kernel_cudaERNS_18TensorIteratorBaseEENKUlvE_clEvENKUlvE2_clEvEUlllE_EESt5arrayIPcLm2EELi4E23TrivialOffsetCalculatorILi1EjESD_NS0_6memory15LoadWithoutCastENSE_16StoreWithoutCastEEEviT_T0_T2_T3_T4_T5_,@"STO_CUDA_ENTRY STV_DEFAULT"
_ZN2at6native27unrolled_elementwise_kernelINS0_13AUnaryFunctorIlllZZZNS0_21remainder_kernel_cudaERNS_18TensorIteratorBaseEENKUlvE_clEvENKUlvE2_clEvEUlllE_EESt5arrayIPcLm2EELi4E23TrivialOffsetCalculatorILi1EjESD_NS0_6memory15LoadWithoutCastENSE_16StoreWithoutCastEEEviT_T0_T2_T3_T4_T5_:
.text._ZN2at6native27unrolled_elementwise_kernelINS0_13AUnaryFunctorIlllZZZNS0_21remainder_kernel_cudaERNS_18TensorIteratorBaseEENKUlvE_clEvENKUlvE2_clEvEUlllE_EESt5arrayIPcLm2EELi4E23TrivialOffsetCalculatorILi1EjESD_NS0_6memory15LoadWithoutCastENSE_16StoreWithoutCastEEEviT_T0_T2_T3_T4_T5_:
[----:B------:R-:W-:Y:S01]  /*0000*/  LDC R1, c[0x0][0x28] ;  /* 0x00000a00ff017b82 */ /* 0x000fe20000000800 */
[----:B------:R-:W0:Y:S07]  /*0010*/  S2R R6, SR_CTAID.X ;  /* 0x0000000000067919 */ /* 0x000e2e0000002500 */
[----:B------:R-:W0:Y:S01]  /*0020*/  LDC R3, c[0x0][0x210] ;  /* 0x00008400ff037b82 */ /* 0x000e220000000800 */
[----:B------:R-:W-:Y:S01]  /*0030*/  CS2R R16, SRZ ;  /* 0x0000000000107805 */ /* 0x000fe2000001ff00 */
[----:B------:R-:W-:Y:S01]  /*0040*/  ULDC.64 UR4, c[0x0][0x208] ;  /* 0x0000820000047ab9 */ /* 0x000fe20000000a00 */
[----:B------:R-:W1:Y:S01]  /*0050*/  S2R R5, SR_TID.X ;  /* 0x0000000000057919 */ /* 0x000e620000002100 */
[----:B------:R-:W-:Y:S01]  /*0060*/  ULDC.64 UR6, c[0x0][0x220] ;  /* 0x0000880000067ab9 */ /* 0x000fe20000000a00 */
        /* <DEDUP_REMOVED lines=12> */
[----:B------:R-:W-:-:S04]  /*0130*/  ISETP.GE.AND P3, PT, R7, R4, PT ;  /* 0x000000040700720c */ /* 0x000fc80003f66270 */
[----:B------:R0:W5:Y:S09]  /*0140*/  @!P1 LDG.E.64 R12, desc[UR4][R18.64] ;  /* 0x00000004120c9981 */ /* 0x000172000c1e1b00 */
[----:B------:R-:W-:Y:S01]  /*0150*/  @!P3 IMAD R21, R6, 0x200, R7 ;  /* 0x000002000615b824 */ /* 0x000fe200078e0207 */
[----:B------:R-:W-:Y:S01]  /*0160*/  @!P3 IADD3 R7, R7, 0x80, RZ ;  /* 0x000000800707b810 */ /* 0x000fe20007ffe0ff */
[----:B------:R-:W2:Y:S03]  /*0170*/  @!P3 LDC.64 R10, c[0x0][0x230] ;  /* 0x00008c00ff0abb82 */ /* 0x000ea60000000a00 */
[----:B------:R-:W-:Y:S01]  /*0180*/  ISETP.GE.AND P2, PT, R7, R4, PT ;  /* 0x000000040700720c */ /* 0x000fe20003f46270 */
[----:B-1----:R-:W-:Y:S01]  /*0190*/  @!P0 IMAD.WIDE.U32 R2, R15, 0x8, R2 ;  /* 0x000000080f028825 */ /* 0x002fe200078e0002 */
[----:B------:R-:W-:-:S11]  /*01a0*/  CS2R R14, SRZ ;  /* 0x00000000000e7805 */ /* 0x000fd6000001ff00 */
[----:B------:R-:W1:Y:S01]  /*01b0*/  @!P2 LDC.64 R8, c[0x0][0x230] ;  /* 0x00008c00ff08ab82 */ /* 0x000e620000000a00 */
[----:B------:R-:W-:Y:S02]  /*01c0*/  @!P2 IMAD R7, R6, 0x200, R7 ;  /* 0x000002000607a824 */ /* 0x000fe400078e0207 */
[----:B--2---:R-:W-:Y:S01]  /*01d0*/  @!P3 IMAD.WIDE.U32 R20, R21, 0x8, R10 ;  /* 0x000000081514b825 */ /* 0x004fe200078e000a */
[----:B------:R-:W-:-:S04]  /*01e0*/  CS2R R10, SRZ ;  /* 0x00000000000a7805 */ /* 0x000fc8000001ff00 */
[----:B------:R0:W5:Y:S04]  /*01f0*/  @!P3 LDG.E.64 R14, desc[UR4][R20.64] ;  /* 0x00000004140eb981 */ /* 0x000168000c1e1b00 */
[----:B------:R0:W5:Y:S01]  /*0200*/  @!P0 LDG.E.64 R10, desc[UR4][R2.64] ;  /* 0x00000004020a8981 */ /* 0x000162000c1e1b00 */
[----:B-1----:R-:W-:-:S05]  /*0210*/  @!P2 IMAD.WIDE.U32 R8, R7, 0x8, R8 ;  /* 0x000000080708a825 */ /* 0x002fca00078e0008 */
        /* <DEDUP_REMOVED lines=8> */
[----:B0-----:R-:W-:Y:S01]  /*02a0*/  IMAD.MOV.U32 R2, RZ, RZ, R12 ;  /* 0x000000ffff027224 */ /* 0x001fe200078e000c */
[----:B------:R-:W-:Y:S01]  /*02b0*/  MOV R8, 0x2e0 ;  /* 0x000002e000087802 */ /* 0x000fe20000000f00 */
[----:B------:R-:W-:-:S07]  /*02c0*/  IMAD.MOV.U32 R3, RZ, RZ, R13 ;  /* 0x000000ffff037224 */ /* 0x000fce00078e000d */
[----:B------:R-:W-:Y:S05]  /*02d0*/  CALL.REL.NOINC `($__internal_59_$__cuda_sm20_rem_s64) ;  /* 0x0000000c00407944 */ /* 0x000fea0003c00000 */
[----:B------:R-:W-:Y:S02]  /*02e0*/  IMAD.MOV.U32 R2, RZ, RZ, R18 ;  /* 0x000000ffff027224 */ /* 0x000fe400078e0012 */
[----:B------:R-:W-:Y:S01]  /*02f0*/  IMAD.MOV.U32 R3, RZ, RZ, R19 ;  /* 0x000000ffff037224 */ /* 0x000fe200078e0013 */
[----:B------:R-:W-:Y:S06]  /*0300*/  BRA `(.L_x_50118) ;  /* 0x0000000000507947 */ /* 0x000fec0003800000 */
.L_x_50117:
[----:B------:R-:W1:Y:S01]  /*0310*/  I2F.U32.RP R0, R12 ;  /* 0x0000000c00007306 */ /* 0x000e620000209000 */
[----:B------:R-:W-:Y:S01]  /*0320*/  ULDC UR8, c[0x0][0x220] ;  /* 0x0000880000087ab9 */ /* 0x000fe20000000800 */
[----:B------:R-:W-:-:S06]  /*0330*/  ISETP.NE.U32.AND P2, PT, R12, RZ, PT ;  /* 0x000000ff0c00720c */ /* 0x000fcc0003f45070 */
[----:B-1----:R-:W0:Y:S02]  /*0340*/  MUFU.RCP R0, R0 ;  /* 0x0000000000007308 */ /* 0x002e240000001000 */
[----:B0-----:R-:W-:-:S06]  /*0350*/  IADD3 R2, R0, 0xffffffe, RZ ;  /* 0x0ffffffe00027810 */ /* 0x001fcc0007ffe0ff */
        /* <DEDUP_REMOVED lines=13> */
[----:B------:R-:W-:-:S04]  /*0430*/  @!P2 LOP3.LUT R7, RZ, R12, RZ, 0x33, !PT ;  /* 0x0000000cff07a212 */ /* 0x000fc800078e33ff */
[----:B------:R-:W-:-:S07]  /*0440*/  MOV R2, R7 ;  /* 0x0000000700027202 */ /* 0x000fce0000000f00 */
.L_x_50118:
[----:B------:R-:W-:Y:S05]  /*0450*/  BSYNC B1 ;  /* 0x0000000000017941 */ /* 0x000fea0003800000 */
.L_x_50116:
        /* <DEDUP_REMOVED lines=9> */
[----:B------:R-:W-:-:S07]  /*04f0*/  IMAD.X R7, R3, 0x1, R7, P2 ;  /* 0x0000000103077824 */ /* 0x000fce00010e0607 */
.L_x_50115:
[----:B------:R-:W-:Y:S05]  /*0500*/  BSYNC B0 ;  /* 0x0000000000007941 */ /* 0x000fea0003800000 */
.L_x_50114:
        /* <DEDUP_REMOVED lines=12> */
[----:B------:R-:W-:Y:S05]  /*05d0*/  CALL.REL.NOINC `($__internal_59_$__cuda_sm20_rem_s64) ;  /* 0x0000000800807944 */ /* 0x000fea0003c00000 */
[----:B------:R-:W-:Y:S01]  /*05e0*/  MOV R2, R18 ;  /* 0x0000001200027202 */ /* 0x000fe20000000f00 */
[----:B------:R-:W-:Y:S01]  /*05f0*/  IMAD.MOV.U32 R3, RZ, RZ, R19 ;  /* 0x000000ffff037224 */ /* 0x000fe200078e0013 */
[----:B------:R-:W-:Y:S06]  /*0600*/  BRA `(.L_x_50123) ;  /* 0x0000000000507947 */ /* 0x000fec0003800000 */
.L_x_50122:
        /* <DEDUP_REMOVED lines=18> */
[----:B------:R-:W-:-:S05]  /*0730*/  @!P2 LOP3.LUT R9, RZ, R10, RZ, 0x33, !PT ;  /* 0x0000000aff09a212 */ /* 0x000fca00078e33ff */
[----:B------:R-:W-:-:S07]  /*0740*/  IMAD.MOV.U32 R2, RZ, RZ, R9 ;  /* 0x000000ffff027224 */ /* 0x000fce00078e0009 */
.L_x_50123:
[----:B------:R-:W-:Y:S05]  /*0750*/  BSYNC B1 ;  /* 0x0000000000017941 */ /* 0x000fea0003800000 */
.L_x_50121:
        /* <DEDUP_REMOVED lines=10> */
.L_x_50120:
[----:B------:R-:W-:Y:S05]  /*0800*/  BSYNC B0 ;  /* 0x0000000000007941 */ /* 0x000fea0003800000 */
.L_x_50119:
        /* <DEDUP_REMOVED lines=12> */
[----:B------:R-:W-:Y:S05]  /*08d0*/  CALL.REL.NOINC `($__internal_59_$__cuda_sm20_rem_s64) ;  /* 0x0000000400c07944 */ /* 0x000fea0003c00000 */
[----:B------:R-:W-:Y:S02]  /*08e0*/  IMAD.MOV.U32 R2, RZ, RZ, R18 ;  /* 0x000000ffff027224 */ /* 0x000fe400078e0012 */
[----:B------:R-:W-:Y:S01]  /*08f0*/  IMAD.MOV.U32 R3, RZ, RZ, R19 ;  /* 0x000000ffff037224 */ /* 0x000fe200078e0013 */
[----:B------:R-:W-:Y:S06]  /*0900*/  BRA `(.L_x_50128) ;  /* 0x0000000000507947 */ /* 0x000fec0003800000 */
.L_x_50127:
[----:B------:R-:W0:Y:S01]  /*0910*/  I2F.U32.RP R8, R14 ;  /* 0x0000000e00087306 */ /* 0x000e220000209000 */
[----:B------:R-:W-:Y:S01]  /*0920*/  ULDC UR8, c[0x0][0x220] ;  /* 0x0000880000087ab9 */ /* 0x000fe20000000800 */
[----:B------:R-:W-:-:S06]  /*0930*/  ISETP.NE.U32.AND P2, PT, R14, RZ, PT ;  /* 0x000000ff0e00720c */ /* 0x000fcc0003f45070 */
        /* <DEDUP_REMOVED lines=17> */
.L_x_50128:
[----:B------:R-:W-:Y:S05]  /*0a50*/  BSYNC B1 ;  /* 0x0000000000017941 */ /* 0x000fea0003800000 */
.L_x_50126:
        /* <DEDUP_REMOVED lines=10> */
.L_x_50125:
[----:B------:R-:W-:Y:S05]  /*0b00*/  BSYNC B0 ;  /* 0x0000000000007941 */ /* 0x000fea0003800000 */
.L_x_50124:
        /* <DEDUP_REMOVED lines=13> */
[----:B------:R-:W-:Y:S02]  /*0be0*/  IMAD.MOV.U32 R2, RZ, RZ, R18 ;  /* 0x000000ffff027224 */ /* 0x000fe400078e0012 */
[----:B------:R-:W-:Y:S01]  /*0bf0*/  IMAD.MOV.U32 R3, RZ, RZ, R19 ;  /* 0x000000ffff037224 */ /* 0x000fe200078e0013 */
[----:B------:R-:W-:Y:S06]  /*0c00*/  BRA `(.L_x_50133) ;  /* 0x0000000000507947 */ /* 0x000fec0003800000 */
.L_x_50132:
        /* <DEDUP_REMOVED lines=20> */
.L_x_50133:
[----:B------:R-:W-:Y:S05]  /*0d50*/  BSYNC B1 ;  /* 0x0000000000017941 */ /* 0x000fea0003800000 */
.L_x_50131:
        /* <DEDUP_REMOVED lines=10> */
.L_x_50130:
[----:B------:R-:W-:Y:S05]  /*0e00*/  BSYNC B0 ;  /* 0x0000000000007941 */ /* 0x000fea0003800000 */
.L_x_50129:
[----:B-----5:R-:W0:Y:S01]  /*0e10*/  @!P1 S2R R15, SR_TID.X ;  /* 0x00000000000f9919 */ /* 0x020e220000002100 */
[----:B------:R-:W1:Y:S01]  /*0e20*/  @!P1 LDC.64 R8, c[0x0][0x228] ;  /* 0x00008a00ff089b82 */ /* 0x000e620000000a00 */
[----:B------:R-:W-:Y:S01]  /*0e30*/  @!P1 IMAD.MOV.U32 R14, RZ, RZ, R0 ;  /* 0x000000ffff0e9224 */ /* 0x000fe200078e0000 */
[----:B------:R-:W-:Y:S01]  /*0e40*/  BSSY B0, `(.L_x_50134) ;  /* 0x0000012000007945 */ /* 0x000fe20003800000 */
[----:B0-----:R-:W-:Y:S02]  /*0e50*/  @!P1 VIADD R5, R15, 0x80 ;  /* 0x000000800f059836 */ /* 0x001fe40000000000 */
[----:B------:R-:W-:-:S03]  /*0e60*/  @!P1 IMAD R15, R6, 0x200, R15 ;  /* 0x00000200060f9824 */ /* 0x000fc600078e020f */
[----:B------:R-:W-:Y:S01]  /*0e70*/  ISETP.GE.AND P0, PT, R5, R4, PT ;  /* 0x000000040500720c */ /* 0x000fe20003f06270 */
[----:B-1----:R-:W-:Y:S01]  /*0e80*/  @!P1 IMAD.WIDE.U32 R8, R15, 0x8, R8 ;  /* 0x000000080f089825 */ /* 0x002fe200078e0008 */
[----:B------:R-:W-:-:S05]  /*0e90*/  @!P1 MOV R15, R7 ;  /* 0x00000007000f9202 */ /* 0x000fca0000000f00 */
[----:B------:R0:W-:Y:S06]  /*0ea0*/  @!P1 STG.E.64 desc[UR4][R8.64], R14 ;  /* 0x0000000e08009986 */ /* 0x0001ec000c101b04 */
        /* <DEDUP_REMOVED lines=11> */
.L_x_50135:
[----:B------:R-:W-:Y:S05]  /*0f60*/  BSYNC B0 ;  /* 0x0000000000007941 */ /* 0x000fea0003800000 */
.L_x_50134:
[----:B------:R-:W-:-:S13]  /*0f70*/  ISETP.GE.AND P0, PT, R5, R4, PT ;  /* 0x000000040500720c */ /* 0x000fda0003f06270 */
[----:B------:R-:W-:Y:S05]  /*0f80*/  @P0 EXIT ;  /* 0x000000000000094d */ /* 0x000fea0003800000 */
[----:B01----:R-:W0:Y:S01]  /*0f90*/  LDC.64 R8, c[0x0][0x228] ;  /* 0x00008a00ff087b82 */ /* 0x003e220000000a00 */
[----:B------:R-:W-:-:S04]  /*0fa0*/  IMAD R5, R6, 0x200, R5 ;  /* 0x0000020006057824 */ /* 0x000fc800078e0205 */
[----:B0-----:R-:W-:-:S05]  /*0fb0*/  IMAD.WIDE.U32 R4, R5, 0x8, R8 ;  /* 0x0000000805047825 */ /* 0x001fca00078e0008 */
[----:B------:R-:W-:Y:S01]  /*0fc0*/  STG.E.64 desc[UR4][R4.64], R2 ;  /* 0x0000000204007986 */ /* 0x000fe2000c101b04 */
[----:B------:R-:W-:Y:S05]  /*0fd0*/  EXIT ;  /* 0x000000000000794d */ /* 0x000fea0003800000 */
        .weak           $__internal_59_$__cuda_sm20_rem_s64
        .type           $__internal_59_$__cuda_sm20_rem_s64,@function
        .size           $__internal_59_$__cuda_sm20_rem_s64,(.L_x_57272 - $__internal_59_$__cuda_sm20_rem_s64)
$__internal_59_$__cuda_sm20_rem_s64:
        /* <DEDUP_REMOVED lines=24> */
[----:B------:R-:W-:Y:S01]  /*1160*/  ISETP.LE.AND P2, PT, RZ, UR7, PT ;  /* 0x00000007ff007c0c */ /* 0x000fe2000bf43270 */
[----:B------:R-:W-:Y:S01]  /*1170*/  IMAD R9, R23, R19, R25 ;  /* 0x0000001317097224 */ /* 0x000fe200078e0219 */
[----:B------:R-:W-:-:S03]  /*1180*/  IADD3 R25, P0, RZ, -R24, RZ ;  /* 0x80000018ff197210 */ /* 0x000fc60007f1e0ff */
[----:B------:R-:W-:Y:S02]  /*1190*/  IMAD R9, R21, R18, R9 ;  /* 0x0000001215097224 */ /* 0x000fe400078e0209 */
[----:B------:R-:W-:-:S04]  /*11a0*/  IMAD.HI.U32 R22, R23, R25, RZ ;  /* 0x0000001917167227 */ /* 0x000fc800078e00ff */
[----:B------:R-:W-:Y:S01]  /*11b0*/  IMAD.X R24, RZ, RZ, ~R9, P0 ;  /* 0x000000ffff187224 */ /* 0x000fe200000e0e09 */
[----:B------:R-:W-:-:S03]  /*11c0*/  IADD3 R9, P5, RZ, -UR6, RZ ;  /* 0x80000006ff097c10 */ /* 0x000fc6000ffbe0ff */
[----:B------:R-:W-:Y:S01]  /*11d0*/  IMAD.WIDE.U32 R22, P0, R23, R24, R22 ;  /* 0x0000001817167225 */ /* 0x000fe20007800016 */
[----:B------:R-:W-:-:S03]  /*11e0*/  SEL R9, R9, UR6, !P2 ;  /* 0x0000000609097c07 */ /* 0x000fc6000d000000 */
[C---:B------:R-:W-:Y:S02]  /*11f0*/  IMAD R20, R21.reuse, R24, RZ ;  /* 0x0000001815147224 */ /* 0x040fe400078e02ff */
[----:B------:R-:W-:Y:S01]  /*1200*/  IMAD.HI.U32 R25, P3, R21, R25, R22 ;  /* 0x0000001915197227 */ /* 0x000fe20007860016 */
[----:B------:R-:W-:-:S03]  /*1210*/  IADD3.X R22, RZ, ~UR7, RZ, P5, !PT ;  /* 0x80000007ff167c10 */ /* 0x000fc6000affe4ff */
[----:B------:R-:W-:Y:S01]  /*1220*/  IMAD.HI.U32 R24, R21, R24, RZ ;  /* 0x0000001815187227 */ /* 0x000fe200078e00ff */
[----:B------:R-:W-:Y:S02]  /*1230*/  IADD3 R25, P4, R20, R25, RZ ;  /* 0x0000001914197210 */ /* 0x000fe40007f9e0ff */
[----:B------:R-:W-:Y:S01]  /*1240*/  SEL R22, R22, UR7, !P2 ;  /* 0x0000000716167c07 */ /* 0x000fe2000d000000 */
        /* <DEDUP_REMOVED lines=37> */
[----:B------:R-:W-:Y:S06]  /*14a0*/  RET.REL.NODEC R8 `(_ZN2at6native27unrolled_elementwise_kernelINS0_13AUnaryFunctorIlllZZZNS0_21remainder_kernel_cudaERNS_18TensorIteratorBaseEENKUlvE_clEvENKUlvE2_clEvEUlllE_EESt5arrayIPcLm2EELi4E23TrivialOffsetCalculatorILi1EjESD_NS0_6memory15LoadWithoutCastENSE_16StoreWithoutCastEEEviT_T0_T2_T3_T4_T5_) ;  /* 0xffffffe808d47950 */ /* 0x000fec0003c3ffff */
.L_x_50136:
        /* <DEDUP_REMOVED lines=13> */
.L_x_57272:


//--------------------- .text._ZN2at6native29vectorized_elementwise_kernelILi2ENS0_13AUnaryFunctorIlllZZZNS0_21remainder_kernel_cudaERNS_18TensorIteratorBaseEENKUlvE_clEvENKUlvE2_clEvEUlllE_EESt5arrayIPcLm2EEEEviT0_T1_ --------------------------
	.section	.text._ZN2at6native29vectorized_elementwise_kernelILi2ENS0_13AUnaryFunctorIlllZZZNS0_21remainder_kernel_cudaERNS_18TensorIteratorBaseEENKUlvE_clEvENKUlvE2_clEvEUlllE_EESt5arrayIPcLm2EEEEviT0_T1_,"ax",@progbits
	.align	128
        .global         _ZN2at6native29vectorized_elementwise_kernelILi2ENS0_13AUnaryFunctorIlllZZZNS0_21remainder_kernel_cudaERNS_18TensorIteratorBaseEENKUlvE_clEvENKUlvE2_clEvEUlllE_EESt5arrayIPcLm2EEEEviT0_T1_
        .type           _ZN2at6native29vectorized_elementwise_kernelILi2ENS0_13AUnaryFunctorIlllZZZNS0_21remainder_kernel_cudaERNS_18TensorIteratorBaseEENKUlvE_clEvENKUlvE2_clEvEUlllE_EESt5arrayIPcLm2EEEEviT0_T1_,@function
        .size           _ZN2at6native29vectorized_elementwise_kernelILi2ENS0_13AUnaryFunctorIlllZZZNS0_21remainder_kernel_cudaERNS_18TensorIteratorBaseEENKUlvE_clEvENKUlvE2_clEvEUlllE_EESt5arrayIPcLm2EEEEviT0_T1_,(.L_x_57273 - _ZN2at6native29vectorized_elementwise_kernelILi2ENS0_13AUnaryFunctorIlllZZZNS0_21remainder_kernel_cudaERNS_18TensorIteratorBaseEENKUlvE_clEvENKUlvE2_clEvEUlllE_EESt5arrayIPcLm2EEEEviT0_T1_)
        .other          _ZN2at6native29vectorized_elementwise_kernelILi2ENS0_13AUnaryFunctorIlllZZZNS0_21remainder_kernel_cudaERNS_18TensorIteratorBaseEENKUlvE_clEvENKUlvE2_clEvEUlllE_EESt5arrayIPcLm2EEEEviT0_T1_,@"STO_CUDA_ENTRY STV_DEFAULT"
_ZN2at6native29vectorized_elementwise_kernelILi2ENS0_13AUnaryFunctorIlllZZZNS0_21remainder_kernel_cudaERNS_18TensorIteratorBaseEENKUlvE_clEvENKUlvE2_clEvEUlllE_EESt5arrayIPcLm2EEEEviT0_T1_:
.text._ZN2at6native29vectorized_elementwise_kernelILi2ENS0_13AUnaryFunctorIlllZZZNS0_21remainder_kernel_cudaERNS_18TensorIteratorBaseEENKUlvE_clEvENKUlvE2_clEvEUlllE_EESt5arrayIPcLm2EEEEviT0_T1_:
        /* <DEDUP_REMOVED lines=23> */
[----:B------:R-:W-:-:S07]  /*0170*/  MOV R4, 0x190 ;  /* 0x0000019000047802 */ /* 0x000fce0000000f00 */
[----:B-----5:R-:W-:Y:S05]  /*0180*/  CALL.REL.NOINC `($__internal_60_$__cuda_sm20_rem_s64) ;  /* 0x00000030007c7944 */ /* 0x020fea0003c00000 */
[----:B------:R-:W-:Y:S05]  /*0190*/  BRA `(.L_x_50140) ;  /* 0x00000000004c7947 */ /* 0x000fea0003800000 */
.L_x_50139:
[----:B------:R-:W0:Y:S01]  /*01a0*/  I2F.U32.RP R3, R8 ;  /* 0x0000000800037306 */ /* 0x000e220000209000 */
[----:B------:R-:W-:Y:S01]  /*01b0*/  IMAD.MOV R7, RZ, RZ, -R8 ;  /* 0x000000ffff077224 */ /* 0x000fe200078e0a08 */
[----:B------:R-:W-:Y:S01]  /*01c0*/  ULDC UR8, c[0x0][0x220] ;  /* 0x0000880000087ab9 */ /* 0x000fe20000000800 */
[----:B------:R-:W-:-:S05]  /*01d0*/  ISETP.NE.U32.AND P1, PT, R8, RZ, PT ;  /* 0x000000ff0800720c */ /* 0x000fca0003f25070 */
[----:B0-----:R-:W0:Y:S02]  /*01e0*/  MUFU.RCP R3, R3 ;  /* 0x0000000300037308 */ /* 0x001e240000001000 */
[----:B0-----:R-:W-:-:S06]  /*01f0*/  VIADD R4, R3, 0xffffffe ;  /* 0x0ffffffe03047836 */ /* 0x001fcc0000000000 */
[----:B------:R0:W1:Y:S02]  /*0200*/  F2I.FTZ.U32.TRUNC.NTZ R5, R4 ;  /* 0x0000000400057305 */ /* 0x000064000021f000 */
[----:B0-----:R-:W-:Y:S02]  /*0210*/  IMAD.MOV.U32 R4, RZ, RZ, RZ ;  /* 0x000000ffff047224 */ /* 0x001fe400078e00ff */
[----:B-1----:R-:W-:-:S04]  /*0220*/  IMAD R7, R7, R5, RZ ;  /* 0x0000000507077224 */ /* 0x002fc800078e02ff */
        /* <DEDUP_REMOVED lines=10> */
.L_x_50140:
[----:B------:R-:W-:Y:S05]  /*02d0*/  BSYNC B0 ;  /* 0x0000000000007941 */ /* 0x000fea0003800000 */
.L_x_50138:
[C---:B------:R-:W-:Y:S01]  /*02e0*/  LOP3.LUT R3, R6.reuse, R8, RZ, 0x3c, !PT ;  /* 0x0000000806037212 */ /* 0x040fe200078e3cff */
[----:B------:R-:W-:Y:S01]  /*02f0*/  ULDC UR8, c[0x0][0x224] ;  /* 0x0000890000087ab9 */ /* 0x000fe20000000800 */
[----:B------:R-:W-:Y:S01]  /*0300*/  LOP3.LUT R4, R7, R9, RZ, 0x3c, !PT ;  /* 0x0000000907047212 */ /* 0x000fe200078e3cff */
[----:B------:R-:W-:Y:S01]  /*0310*/  BSSY B0, `(.L_x_50141) ;  /* 0x0000024000007945 */ /* 0x000fe20003800000 */
[----:B------:R-:W-:Y:S02]  /*0320*/  ISETP.GT.U32.AND P0, PT, R3, -0x1, PT ;  /* 0xffffffff0300780c */ /* 0x000fe40003f04070 */
[----:B------:R-:W-:Y:S02]  /*0330*/  ISETP.EQ.U32.AND P1, PT, R6, RZ, PT ;  /* 0x000000ff0600720c */ /* 0x000fe40003f22070 */
[----:B------:R-:W-:Y:S02]  /*0340*/  ISETP.GT.AND.EX P0, PT, R4, -0x1, PT, P0 ;  /* 0xffffffff0400780c */ /* 0x000fe40003f04300 */
[----:B------:R-:W-:-:S02]  /*0350*/  LOP3.LUT R4, R11, UR8, RZ, 0xfc, !PT ;  /* 0x000000080b047c12 */ /* 0x000fc4000f8efcff */
        /* <DEDUP_REMOVED lines=9> */
[----:B------:R-:W-:-:S07]  /*03f0*/  IMAD.MOV.U32 R9, RZ, RZ, R11 ;  /* 0x000000ffff097224 */ /* 0x000fce00078e000b */
[----:B-----5:R-:W-:Y:S05]  /*0400*/  CALL.REL.NOINC `($__internal_60_$__cuda_sm20_rem_s64) ;  /* 0x0000002c00dc7944 */ /* 0x020fea0003c00000 */
[----:B------:R-:W-:Y:S05]  /*0410*/  BRA `(.L_x_50143) ;  /* 0x00000000004c7947 */ /* 0x000fea0003800000 */
.L_x_50142:
        /* <DEDUP_REMOVED lines=19> */
.L_x_50143:
[----:B------:R-:W-:Y:S05]  /*0550*/  BSYNC B0 ;  /* 0x0000000000007941 */ /* 0x000fea0003800000 */
.L_x_50141:
[C---:B------:R-:W-:Y:S01]  /*0560*/  LOP3.LUT R3, R6.reuse, R10, RZ, 0x3c, !PT ;  /* 0x0000000a06037212 */ /* 0x040fe200078e3cff */
[----:B------:R-:W-:Y:S01]  /*0570*/  ULDC UR8, c[0x0][0x224] ;  /* 0x0000890000087ab9 */ /* 0x000fe20000000800 */
[----:B------:R-:W-:Y:S01]  /*0580*/  LOP3.LUT R4, R7, R11, RZ, 0x3c, !PT ;  /* 0x0000000b07047212 */ /* 0x000fe200078e3cff */
[----:B------:R-:W-:Y:S01]  /*0590*/  BSSY B0, `(.L_x_50144) ;  /* 0x0000024000007945 */ /* 0x000fe20003800000 */
[----:B------:R-:W-:Y:S02]  /*05a0*/  ISETP.GT.U32.AND P0, PT, R3, -0x1, PT ;  /* 0xffffffff0300780c */ /* 0x000fe40003f04070 */
[----:B------:R-:W-:Y:S02]  /*05b0*/  ISETP.EQ.U32.AND P1, PT, R6, RZ, PT ;  /* 0x000000ff0600720c */ /* 0x000fe40003f22070 */
[----:B------:R-:W-:Y:S02]  /*05c0*/  ISETP.GT.AND.EX P0, PT, R4, -0x1, PT, P0 ;  /* 0xffffffff0400780c */ /* 0x000fe40003f04300 */
[----:B-----5:R-:W-:-:S02]  /*05d0*/  LOP3.LUT R4, R13, UR8, RZ, 0xfc, !PT ;  /* 0x000000080d047c12 */ /* 0x020fc4000f8efcff */
        /* <DEDUP_REMOVED lines=10> */
[----:B------:R-:W-:Y:S05]  /*0680*/  CALL.REL.NOINC `($__internal_60_$__cuda_sm20_rem_s64) ;  /* 0x0000002c003c7944 */ /* 0x000fea0003c00000 */
[----:B------:R-:W-:Y:S05]  /*0690*/  BRA `(.L_x_50146) ;  /* 0x00000000004c7947 */ /* 0x000fea0003800000 */
.L_x_50145:
        /* <DEDUP_REMOVED lines=19> */
.L_x_50146:
[----:B------:R-:W-:Y:S05]  /*07d0*/  BSYNC B0 ;  /* 0x0000000000007941 */ /* 0x000fea0003800000 */
.L_x_50144:
        /* <DEDUP_REMOVED lines=20> */
.L_x_50148:
        /* <DEDUP_REMOVED lines=19> */
.L_x_50149:
[----:B------:R-:W-:Y:S05]  /*0a50*/  BSYNC B0 ;  /* 0x0000000000007941 */ /* 0x000fea0003800000 */
.L_x_50147:
        /* <DEDUP_REMOVED lines=20> */
.L_x_50151:
        /* <DEDUP_REMOVED lines=19> */
.L_x_50152:
[----:B------:R-:W-:Y:S05]  /*0cd0*/  BSYNC B0 ;  /* 0x0000000000007941 */ /* 0x000fea0003800000 */
.L_x_50150:
        /* <DEDUP_REMOVED lines=20> */
.L_x_50154:
[----:B------:R-:W0:Y:S01]  /*0e20*/  I2F.U32.RP R3, R18 ;  /* 0x0000001200037306 */ /* 0x000e220000209000 */
[----:B------:R-:W-:Y:S01]  /*0e30*/  IMAD.MOV R7, RZ, RZ, -R18 ;  /* 0x000000ffff077224 */ /* 0x000fe200078e0a12 */
[----:B------:R-:W-:Y:S01]  /*0e40*/  ULDC UR8, c[0x0][0x220] ;  /* 0x0000880000087ab9 */ /* 0x000fe20000000800 */
[----:B------:R-:W-:-:S05]  /*0e50*/  ISETP.NE.U32.AND P1, PT, R18, RZ, PT ;  /* 0x000000ff1200720c */ /* 0x000fca0003f25070 */
[----:B0-----:R-:W0:Y:S02]  /*0e60*/  MUFU.RCP R3, R3 ;  /* 0x0000000300037308 */ /* 0x001e240000001000 */
[----:B0-----:R-:W-:-:S06]  /*0e70*/  VIADD R4, R3, 0xffffffe ;  /* 0x0ffffffe03047836 */ /* 0x001fcc0000000000 */
[----:B------:R0:W1:Y:S02]  /*0e80*/  F2I.FTZ.U32.TRUNC.NTZ R5, R4 ;  /* 0x0000000400057305 */ /* 0x000064000021f000 */
[----:B0-----:R-:W-:Y:S01]  /*0e90*/  HFMA2.MMA R4, -RZ, RZ, 0, 0 ;  /* 0x00000000ff047435 */ /* 0x001fe200000001ff */
[----:B-1----:R-:W-:-:S09]  /*0ea0*/  IMAD R7, R7, R5, RZ ;  /* 0x0000000507077224 */ /* 0x002fd200078e02ff */
        /* <DEDUP_REMOVED lines=10> */
.L_x_50155:
[----:B------:R-:W-:Y:S05]  /*0f50*/  BSYNC B0 ;  /* 0x0000000000007941 */ /* 0x000fea0003800000 */
.L_x_50153:
        /* <DEDUP_REMOVED lines=20> */
.L_x_50157:
        /* <DEDUP_REMOVED lines=19> */
.L_x_50158:
[----:B------:R-:W-:Y:S05]  /*11d0*/  BSYNC B0 ;  /* 0x0000000000007941 */ /* 0x000fea0003800000 */
.L_x_50156:
        /* <DEDUP_REMOVED lines=20> */
.L_x_50160:
        /* <DEDUP_REMOVED lines=19> */
.L_x_50161:
[----:B------:R-:W-:Y:S05]  /*1450*/  BSYNC B0 ;  /* 0x0000000000007941 */ /* 0x000fea0003800000 */
.L_x_50159:
[----:B------:R-:W0:Y:S01]  /*1460*/  LDC.64 R4, c[0x0][0x228] ;  /* 0x00008a00ff047b82 */ /* 0x000e220000000a00 */
[C---:B------:R-:W-:Y:S02]  /*1470*/  LOP3.LUT R3, R6.reuse, R22, RZ, 0x3c, !PT ;  /* 0x0000001606037212 */ /* 0x040fe400078e3cff */
[----:B------:R-:W-:Y:S02]  /*1480*/  LOP3.LUT R9, R7, R23, RZ, 0x3c, !PT ;  /* 0x0000001707097212 */ /* 0x000fe400078e3cff */
[----:B------:R-:W-:Y:S02]  /*1490*/  ISETP.GT.U32.AND P0, PT, R3, -0x1, PT ;  /* 0xffffffff0300780c */ /* 0x000fe40003f04070 */
[----:B------:R-:W-:Y:S02]  /*14a0*/  ISETP.EQ.U32.AND P1, PT, R6, RZ, PT ;  /* 0x000000ff0600720c */ /* 0x000fe40003f22070 */
[----:B------:R-:W-:Y:S01]  /*14b0*/  ISETP.GT.AND.EX P0, PT, R9, -0x1, PT, P0 ;  /* 0xffffffff0900780c */ /* 0x000fe20003f04300 */
[----:B------:R-:W-:-:S03]  /*14c0*/  IMAD.MOV.U32 R9, RZ, RZ, R27 ;  /* 0x000000ffff097224 */ /* 0x000fc600078e001b */
[----:B------:R-:W-:-:S04]  /*14d0*/  ISETP.EQ.OR.EX P0, PT, R7, RZ, P0, P1 ;  /* 0x000000ff0700720c */ /* 0x000fc80000702710 */
[----:B------:R-:W-:Y:S01]  /*14e0*/  SEL R23, R23, RZ, !P0 ;  /* 0x000000ff17177207 */ /* 0x000fe20004000000 */
[----:B0-----:R-:W-:Y:S01]  /*14f0*/  IMAD.WIDE.U32 R2, R2, 0x8, R4 ;  /* 0x0000000802027825 */ /* 0x001fe200078e0004 */
[----:B------:R-:W-:-:S04]  /*1500*/  SEL R5, R22, RZ, !P0 ;  /* 0x000000ff16057207 */ /* 0x000fc80004000000 */
[----:B------:R-:W-:Y:S01]  /*1510*/  IADD3 R22, P0, R6, R5, RZ ;  /* 0x0000000506167210 */ /* 0x000fe20007f1e0ff */
[----:B------:R-:W-:-:S04]  /*1520*/  IMAD.WIDE R2, R0, 0x10, R2 ;  /* 0x0000001000027825 */ /* 0x000fc800078e0202 */
[----:B------:R-:W-:Y:S01]  /*1530*/  IMAD.X R23, R7, 0x1, R23, P0 ;  /* 0x0000000107177824 */ /* 0x000fe200000e0617 */
[----:B------:R-:W-:Y:S04]  /*1540*/  STG.E.128 desc[UR4][R2.64], R8 ;  /* 0x0000000802007986 */ /* 0x000fe8000c101d04 */
[----:B------:R-:W-:Y:S04]  /*1550*/  STG.E.128 desc[UR4][R2.64+0x800], R12 ;  /* 0x0008000c02007986 */ /* 0x000fe8000c101d04 */
[----:B------:R-:W-:Y:S04]  /*1560*/  STG.E.128 desc[UR4][R2.64+0x1000], R16 ;  /* 0x0010001002007986 */ /* 0x000fe8000c101d04 */
[----:B------:R-:W-:Y:S01]  /*1570*/  STG.E.128 desc[UR4][R2.64+0x1800], R20 ;  /* 0x0018001402007986 */ /* 0x000fe2000c101d04 */
[----:B------:R-:W-:Y:S05]  /*1580*/  EXIT ;  /* 0x000000000000794d */ /* 0x000fea0003800000 */
.L_x_50137:
[----:B------:R-:W0:Y:S01]  /*1590*/  S2R R27, SR_TID.X ;  /* 0x00000000001b7919 */ /* 0x000e220000002100 */
[----:B------:R-:W-:Y:S02]  /*15a0*/  CS2R R20, SRZ ;  /* 0x0000000000147805 */ /* 0x000fe4000001ff00 */
        /* <DEDUP_REMOVED lines=14> */
[----:B------:R-:W0:Y:S01]  /*1690*/  @!P1 LDC.64 R4, c[0x0][0x230] ;  /* 0x00008c00ff049b82 */ /* 0x000e220000000a00 */
[----:B------:R2:W5:Y:S10]  /*16a0*/  @!P6 LDG.E.64 R20, desc[UR4][R14.64] ;  /* 0x000000040e14e981 */ /* 0x000574000c1e1b00 */
        /* <DEDUP_REMOVED lines=8> */
[----:B------:R-:W-:Y:S01]  /*1730*/  @!P2 IMAD.IADD R35, R2, 0x1, R13 ;  /* 0x000000010223a824 */ /* 0x000fe200078e020d */
[----:B------:R-:W0:Y:S01]  /*1740*/  @!P2 LDC.64 R10, c[0x0][0x230] ;  /* 0x00008c00ff0aab82 */ /* 0x000e220000000a00 */
[----:B------:R-:W-:-:S05]  /*1750*/  @!P2 VIADD R13, R13, 0x80 ;  /* 0x000000800d0da836 */ /* 0x000fca0000000000 */
[----:B------:R-:W-:-:S13]  /*1760*/  ISETP.GE.AND P0, PT, R13, R12, PT ;  /* 0x0000000c0d00720c */ /* 0x000fda0003f06270 */
[----:B------:R-:W-:Y:S01]  /*1770*/  @!P0 IMAD.IADD R37, R2, 0x1, R13 ;  /* 0x0000000102258824 */ /* 0x000fe200078e020d */
[----:B------:R-:W0:Y:S01]  /*1780*/  @!P0 LDC.64 R8, c[0x0][0x230] ;  /* 0x00008c00ff088b82 */ /* 0x000e220000000a00 */
[----:B------:R-:W-:-:S05]  /*1790*/  @!P0 VIADD R13, R13, 0x80 ;  /* 0x000000800d0d8836 */ /* 0x000fca0000000000 */
[----:B------:R-:W-:-:S13]  /*17a0*/  ISETP.GE.AND P6, PT, R13, R12, PT ;  /* 0x0000000c0d00720c */ /* 0x000fda0003fc6270 */
[----:B------:R-:W0:Y:S01]  /*17b0*/  @!P6 LDC.64 R6, c[0x0][0x230] ;  /* 0x00008c00ff06eb82 */ /* 0x000e220000000a00 */
[----:B------:R-:W-:Y:S01]  /*17c0*/  CS2R R18, SRZ ;  /* 0x0000000000127805 */ /* 0x000fe2000001ff00 */
[----:B-1----:R-:W-:Y:S01]  /*17d0*/  @!P5 IMAD.WIDE.U32 R22, R23, 0x8, R16 ;  /* 0x000000081716d825 */ /* 0x002fe200078e0010 */
[----:B------:R-:W-:Y:S02]  /*17e0*/  @!P6 IADD3 R13, R2, R13, RZ ;  /* 0x0000000d020de210 */ /* 0x000fe40007ffe0ff */
[----:B------:R-:W-:Y:S02]  /*17f0*/  CS2R R16, SRZ ;  /* 0x0000000000107805 */ /* 0x000fe4000001ff00 */
[----:B--2---:R-:W-:Y:S01]  /*1800*/  CS2R R14, SRZ ;  /* 0x00000000000e7805 */ /* 0x004fe2000001ff00 */
[----:B---3--:R-:W-:Y:S01]  /*1810*/  @!P4 IMAD.WIDE.U32 R28, R31, 0x8, R28 ;  /* 0x000000081f1cc825 */ /* 0x008fe200078e001c */
[----:B------:R1:W5:Y:S01]  /*1820*/  @!P5 LDG.E.64 R18, desc[UR4][R22.64] ;  /* 0x000000041612d981 */ /* 0x000362000c1e1b00 */
[----:B------:R-:W-:-:S02]  /*1830*/  CS2R R30, SRZ ;  /* 0x00000000001e7805 */ /* 0x000fc4000001ff00 */
[----:B----4-:R-:W-:Y:S01]  /*1840*/  @!P3 IMAD.WIDE.U32 R24, R33, 0x8, R24 ;  /* 0x000000082118b825 */ /* 0x010fe200078e0018 */
[----:B------:R-:W-:Y:S01]  /*1850*/  CS2R R32, SRZ ;  /* 0x0000000000207805 */ /* 0x000fe2000001ff00 */
[----:B------:R2:W5:Y:S02]  /*1860*/  @!P4 LDG.E.64 R16, desc[UR4][R28.64] ;  /* 0x000000041c10c981 */ /* 0x000564000c1e1b00 */
[----:B0-----:R-:W-:Y:S01]  /*1870*/  @!P2 IMAD.WIDE.U32 R34, R35, 0x8, R10 ;  /* 0x000000082322a825 */ /* 0x001fe200078e000a */
[----:B------:R-:W-:Y:S02]  /*1880*/  CS2R R10, SRZ ;  /* 0x00000000000a7805 */ /* 0x000fe4000001ff00 */
[----:B-1----:R-:W-:Y:S01]  /*1890*/  CS2R R22, SRZ ;  /* 0x0000000000167805 */ /* 0x002fe2000001ff00 */
[----:B------:R-:W-:Y:S01]  /*18a0*/  @!P0 IMAD.WIDE.U32 R8, R37, 0x8, R8 ;  /* 0x0000000825088825 */ /* 0x000fe200078e0008 */
[----:B------:R2:W5:Y:S03]  /*18b0*/  @!P2 LDG.E.64 R32, desc[UR4][R34.64] ;  /* 0x000000042220a981 */ /* 0x000566000c1e1b00 */
[----:B------:R-:W-:Y:S01]  /*18c0*/  @!P1 IMAD.WIDE.U32 R4, R3, 0x8, R4 ;  /* 0x0000000803049825 */ /* 0x000fe200078e0004 */
[----:B------:R2:W5:Y:S03]  /*18d0*/  @!P3 LDG.E.64 R10, desc[UR4][R24.64] ;  /* 0x00000004180ab981 */ /* 0x000566000c1e1b00 */
[----:B------:R-:W-:Y:S01]  /*18e0*/  @!P6 IMAD.WIDE.U32 R6, R13, 0x8, R6 ;  /* 0x000000080d06e825 */ /* 0x000fe200078e0006 */
        /* <DEDUP_REMOVED lines=10> */
[----:B------:R-:W-:Y:S01]  /*1990*/  IMAD.MOV.U32 R26, RZ, RZ, R22 ;  /* 0x000000ffff1a7224 */ /* 0x000fe200078e0016 */
[----:B--2---:R-:W-:Y:S01]  /*19a0*/  MOV R4, 0x19d0 ;  /* 0x000019d000047802 */ /* 0x004fe20000000f00 */
[----:B------:R-:W-:-:S07]  /*19b0*/  IMAD.MOV.U32 R9, RZ, RZ, R23 ;  /* 0x000000ffff097224 */ /* 0x000fce00078e0017 */
[----:B------:R-:W-:Y:S05]  /*19c0*/  CALL.REL.NOINC `($__internal_60_$__cuda_sm20_rem_s64) ;  /* 0x00000018006c7944 */ /* 0x000fea0003c00000 */
[----:B------:R-:W-:Y:S05]  /*19d0*/  BRA `(.L_x_50166) ;  /* 0x00000000004c7947 */ /* 0x000fea0003800000 */
.L_x_50165:
[----:B------:R-:W0:Y:S01]  /*19e0*/  I2F.U32.RP R0, R22 ;  /* 0x0000001600007306 */ /* 0x000e220000209000 */
[----:B------:R-:W-:Y:S01]  /*19f0*/  ULDC UR8, c[0x0][0x220] ;  /* 0x0000880000087ab9 */ /* 0x000fe20000000800 */
[----:B------:R-:W-:Y:S01]  /*1a00*/  ISETP.NE.U32.AND P2, PT, R22, RZ, PT ;  /* 0x000000ff1600720c */ /* 0x000fe20003f45070 */
[----:B--2---:R-:W-:-:S05]  /*1a10*/  IMAD.MOV.U32 R7, RZ, RZ, RZ ;  /* 0x000000ffff077224 */ /* 0x004fca00078e00ff */
        /* <DEDUP_REMOVED lines=15> */
.L_x_50166:
[----:B------:R-:W-:Y:S05]  /*1b10*/  BSYNC B1 ;  /* 0x0000000000017941 */ /* 0x000fea0003800000 */
.L_x_50164:
        /* <DEDUP_REMOVED lines=10> */
.L_x_50163:
[----:B------:R-:W-:Y:S05]  /*1bc0*/  BSYNC B0 ;  /* 0x0000000000007941 */ /* 0x000fea0003800000 */
.L_x_50162:
        /* <DEDUP_REMOVED lines=14> */
.L_x_50170:
        /* <DEDUP_REMOVED lines=19> */
.L_x_50171:
[----:B------:R-:W-:Y:S05]  /*1de0*/  BSYNC B1 ;  /* 0x0000000000017941 */ /* 0x000fea0003800000 */
.L_x_50169:
        /* <DEDUP_REMOVED lines=10> */
.L_x_50168:
[----:B------:R-:W-:Y:S05]  /*1e90*/  BSYNC B0 ;  /* 0x0000000000007941 */ /* 0x000fea0003800000 */
.L_x_50167:
        /* <DEDUP_REMOVED lines=14> */
.L_x_50175:
        /* <DEDUP_REMOVED lines=19> */
.L_x_50176:
[----:B------:R-:W-:Y:S05]  /*20b0*/  BSYNC B1 ;  /* 0x0000000000017941 */ /* 0x000fea0003800000 */
.L_x_50174:
        /* <DEDUP_REMOVED lines=10> */
.L_x_50173:
[----:B------:R-:W-:Y:S05]  /*2160*/  BSYNC B0 ;  /* 0x0000000000007941 */ /* 0x000fea0003800000 */
.L_x_50172:
        /* <DEDUP_REMOVED lines=14> */
.L_x_50180:
[----:B------:R-:W0:Y:S01]  /*2250*/  I2F.U32.RP R0, R16 ;  /* 0x0000001000007306 */ /* 0x000e220000209000 */
[----:B------:R-:W-:Y:S01]  /*2260*/  ULDC UR8, c[0x0][0x220] ;  /* 0x0000880000087ab9 */ /* 0x000fe20000000800 */
[----:B------:R-:W-:Y:S02]  /*2270*/  ISETP.NE.U32.AND P2, PT, R16, RZ, PT ;  /* 0x000000ff1000720c */ /* 0x000fe40003f45070 */
[----:B--2---:R-:W-:-:S04]  /*2280*/  MOV R7, RZ ;  /* 0x000000ff00077202 */ /* 0x004fc80000000f00 */
        /* <DEDUP_REMOVED lines=15> */
.L_x_50181:
[----:B------:R-:W-:Y:S05]  /*2380*/  BSYNC B1 ;  /* 0x0000000000017941 */ /* 0x000fea0003800000 */
.L_x_50179:
        /* <DEDUP_REMOVED lines=10> */
.L_x_50178:
[----:B------:R-:W-:Y:S05]  /*2430*/  BSYNC B0 ;  /* 0x0000000000007941 */ /* 0x000fea0003800000 */
.L_x_50177:
        /* <DEDUP_REMOVED lines=14> */
.L_x_50185:
        /* <DEDUP_REMOVED lines=19> */
.L_x_50186:
[----:B------:R-:W-:Y:S05]  /*2650*/  BSYNC B1 ;  /* 0x0000000000017941 */ /* 0x000fea0003800000 */
.L_x_50184:
        /* <DEDUP_REMOVED lines=10> */
.L_x_50183:
[----:B------:R-:W-:Y:S05]  /*2700*/  BSYNC B0 ;  /* 0x0000000000007941 */ /* 0x000fea0003800000 */
.L_x_50182:
        /* <DEDUP_REMOVED lines=14> */
.L_x_50190:
[----:B------:R-:W0:Y:S01]  /*27f0*/  I2F.U32.RP R3, R32 ;  /* 0x0000002000037306 */ /* 0x000e220000209000 */
[----:B------:R-:W-:Y:S01]  /*2800*/  ULDC UR8, c[0x0][0x220] ;  /* 0x0000880000087ab9 */ /* 0x000fe20000000800 */
[----:B------:R-:W-:-:S06]  /*2810*/  ISETP.NE.U32.AND P2, PT, R32, RZ, PT ;  /* 0x000000ff2000720c */ /* 0x000fcc0003f45070 */
[----:B0-----:R-:W2:Y:S02]  /*2820*/  MUFU.RCP R3, R3 ;  /* 0x0000000300037308 */ /* 0x001ea40000001000 */
[----:B--2---:R-:W-:-:S06]  /*2830*/  VIADD R4, R3, 0xffffffe ;  /* 0x0ffffffe03047836 */ /* 0x004fcc0000000000 */
        /* <DEDUP_REMOVED lines=14> */
.L_x_50191:
[----:B------:R-:W-:Y:S05]  /*2920*/  BSYNC B1 ;  /* 0x0000000000017941 */ /* 0x000fea0003800000 */
.L_x_50189:
        /* <DEDUP_REMOVED lines=10> */
.L_x_50188:
[----:B------:R-:W-:Y:S05]  /*29d0*/  BSYNC B0 ;  /* 0x0000000000007941 */ /* 0x000fea0003800000 */
.L_x_50187:
        /* <DEDUP_REMOVED lines=14> */
.L_x_50195:
        /* <DEDUP_REMOVED lines=19> */
.L_x_50196:
[----:B------:R-:W-:Y:S05]  /*2bf0*/  BSYNC B1 ;  /* 0x0000000000017941 */ /* 0x000fea0003800000 */
.L_x_50194:
        /* <DEDUP_REMOVED lines=10> */
.L_x_50193:
[----:B------:R-:W-:Y:S05]  /*2ca0*/  BSYNC B0 ;  /* 0x0000000000007941 */ /* 0x000fea0003800000 */
.L_x_50192:
        /* <DEDUP_REMOVED lines=14> */
.L_x_50200:
        /* <DEDUP_REMOVED lines=19> */
.L_x_50201:
[----:B------:R-:W-:Y:S05]  /*2ec0*/  BSYNC B1 ;  /* 0x0000000000017941 */ /* 0x000fea0003800000 */
.L_x_50199:
        /* <DEDUP_REMOVED lines=10> */
.L_x_50198:
[----:B------:R-:W-:Y:S05]  /*2f70*/  BSYNC B0 ;  /* 0x0000000000007941 */ /* 0x000fea0003800000 */
.L_x_50197:
[----:B--2---:R-:W0:Y:S01]  /*2f80*/  @!P1 S2R R9, SR_TID.X ;  /* 0x0000000000099919 */ /* 0x004e220000002100 */
[----:B------:R-:W1:Y:S01]  /*2f90*/  @!P1 LDC.64 R6, c[0x0][0x228] ;  /* 0x00008a00ff069b82 */ /* 0x000e620000000a00 */
[----:B------:R-:W-:Y:S04]  /*2fa0*/  BSSY B0, `(.L_x_50202) ;  /* 0x0000035000007945 */ /* 0x000fe80003800000 */
[----:B------:R-:W-:Y:S01]  /*2fb0*/  BSSY B1, `(.L_x_50203) ;  /* 0x000002c000017945 */ /* 0x000fe20003800000 */
[----:B0-----:R-:W-:Y:S02]  /*2fc0*/  @!P1 IMAD.IADD R3, R2, 0x1, R9 ;  /* 0x0000000102039824 */ /* 0x001fe400078e0209 */
[----:B------:R-:W-:Y:S02]  /*2fd0*/  @!P1 VIADD R27, R9, 0x80 ;  /* 0x00000080091b9836 */ /* 0x000fe40000000000 */
[----:B-1----:R-:W-:-:S03]  /*2fe0*/  @!P1 IMAD.WIDE.U32 R6, R3, 0x8, R6 ;  /* 0x0000000803069825 */ /* 0x002fc600078e0006 */
[----:B------:R-:W-:Y:S02]  /*2ff0*/  ISETP.GE.AND P0, PT, R27, R12, PT ;  /* 0x0000000c1b00720c */ /* 0x000fe40003f06270 */
[----:B-----5:R0:W-:Y:S11]  /*3000*/  @!P1 STG.E.64 desc[UR4][R6.64], R22 ;  /* 0x0000001606009986 */ /* 0x0201f6000c101b04 */
[----:B------:R-:W-:Y:S05]  /*3010*/  @P0 BRA `(.L_x_50204) ;  /* 0x0000000000300947 */ /* 0x000fea0003800000 */
[----:B0-----:R-:W0:Y:S01]  /*3020*/  LDC.64 R6, c[0x0][0x228] ;  /* 0x00008a00ff067b82 */ /* 0x001e220000000a00 */
[----:B------:R-:W-:Y:S02]  /*3030*/  IMAD.IADD R3, R2, 0x1, R27 ;  /* 0x0000000102037824 */ /* 0x000fe400078e021b */
[----:B------:R-:W-:-:S05]  /*3040*/  VIADD R27, R27, 0x80 ;  /* 0x000000801b1b7836 */ /* 0x000fca0000000000 */
[----:B------:R-:W-:Y:S01]  /*3050*/  ISETP.GE.AND P0, PT, R27, R12, PT ;  /* 0x0000000c1b00720c */ /* 0x000fe20003f06270 */
[----:B0-----:R-:W-:-:S05]  /*3060*/  IMAD.WIDE.U32 R6, R3, 0x8, R6 ;  /* 0x0000000803067825 */ /* 0x001fca00078e0006 */
[----:B------:R0:W-:Y:S07]  /*3070*/  STG.E.64 desc[UR4][R6.64], R20 ;  /* 0x0000001406007986 */ /* 0x0001ee000c101b04 */
[----:B------:R-:W-:Y:S05]  /*3080*/  @P0 BRA `(.L_x_50205) ;  /* 0x0000000000300947 */ /* 0x000fea0003800000 */
[----:B0-----:R-:W0:Y:S01]  /*3090*/  LDC.64 R6, c[0x0][0x228] ;  /* 0x00008a00ff067b82 */ /* 0x001e220000000a00 */
[----:B------:R-:W-:Y:S02]  /*30a0*/  IMAD.IADD R3, R2, 0x1, R27 ;  /* 0x0000000102037824 */ /* 0x000fe400078e021b */
[----:B------:R-:W-:Y:S02]  /*30b0*/  VIADD R27, R27, 0x80 ;  /* 0x000000801b1b7836 */ /* 0x000fe40000000000 */
[----:B0-----:R-:W-:-:S05]  /*30c0*/  IMAD.WIDE.U32 R6, R3, 0x8, R6 ;  /* 0x0000000803067825 */ /* 0x001fca00078e0006 */
[----:B------:R1:W-:Y:S02]  /*30d0*/  STG.E.64 desc[UR4][R6.64], R18 ;  /* 0x0000001206007986 */ /* 0x0003e4000c101b04 */
.L_x_50204:
[----:B------:R-:W-:-:S13]  /*30e0*/  ISETP.GE.AND P0, PT, R27, R12, PT ;  /* 0x0000000c1b00720c */ /* 0x000fda0003f06270 */
[----:B------:R-:W-:Y:S05]  /*30f0*/  @P0 BRA `(.L_x_50206) ;  /* 0x0000000000380947 */ /* 0x000fea0003800000 */
[----:B01----:R-:W0:Y:S01]  /*3100*/  LDC.64 R6, c[0x0][0x228] ;  /* 0x00008a00ff067b82 */ /* 0x003e220000000a00 */
[----:B------:R-:W-:Y:S02]  /*3110*/  IMAD.IADD R3, R2, 0x1, R27 ;  /* 0x0000000102037824 */ /* 0x000fe400078e021b */
[----:B------:R-:W-:Y:S02]  /*3120*/  VIADD R27, R27, 0x80 ;  /* 0x000000801b1b7836 */ /* 0x000fe40000000000 */
[----:B0-----:R-:W-:-:S05]  /*3130*/  IMAD.WIDE.U32 R6, R3, 0x8, R6 ;  /* 0x0000000803067825 */ /* 0x001fca00078e0006 */
[----:B------:R1:W-:Y:S02]  /*3140*/  STG.E.64 desc[UR4][R6.64], R16 ;  /* 0x0000001006007986 */ /* 0x0003e4000c101b04 */
.L_x_50205:
[----:B------:R-:W-:-:S13]  /*3150*/  ISETP.GE.AND P0, PT, R27, R12, PT ;  /* 0x0000000c1b00720c */ /* 0x000fda0003f06270 */
[----:B------:R-:W-:Y:S05]  /*3160*/  @P0 BRA `(.L_x_50207) ;  /* 0x0000000000400947 */ /* 0x000fea0003800000 */
[----:B01----:R-:W0:Y:S01]  /*3170*/  LDC.64 R6, c[0x0][0x228] ;  /* 0x00008a00ff067b82 */ /* 0x003e220000000a00 */
[----:B------:R-:W-:Y:S02]  /*3180*/  IMAD.IADD R17, R2, 0x1, R27 ;  /* 0x0000000102117824 */ /* 0x000fe400078e021b */
[----:B------:R-:W-:Y:S02]  /*3190*/  VIADD R27, R27, 0x80 ;  /* 0x000000801b1b7836 */ /* 0x000fe40000000000 */
[----:B0-----:R-:W-:-:S04]  /*31a0*/  IMAD.WIDE.U32 R16, R17, 0x8, R6 ;  /* 0x0000000811107825 */ /* 0x001fc800078e0006 */
[----:B------:R-:W-:Y:S02]  /*31b0*/  IMAD.MOV.U32 R6, RZ, RZ, R0 ;  /* 0x000000ffff067224 */ /* 0x000fe400078e0000 */
[----:B------:R-:W-:-:S05]  /*31c0*/  IMAD.MOV.U32 R7, RZ, RZ, R11 ;  /* 0x000000ffff077224 */ /* 0x000fca00078e000b */
[----:B------:R2:W-:Y:S02]  /*31d0*/  STG.E.64 desc[UR4][R16.64], R6 ;  /* 0x0000000610007986 */ /* 0x0005e4000c101b04 */
.L_x_50206:
[----:B------:R-:W-:-:S13]  /*31e0*/  ISETP.GE.AND P0, PT, R27, R12, PT ;  /* 0x0000000c1b00720c */ /* 0x000fda0003f06270 */
[----:B------:R-:W-:Y:S05]  /*31f0*/  @P0 BREAK B1 ;  /* 0x0000000000010942 */ /* 0x000fea0003800000 */
[----:B------:R-:W-:Y:S05]  /*3200*/  @P0 BRA `(.L_x_50208) ;  /* 0x0000000000380947 */ /* 0x000fea0003800000 */
[----:B012---:R-:W0:Y:S01]  /*3210*/  LDC.64 R6, c[0x0][0x228] ;  /* 0x00008a00ff067b82 */ /* 0x007e220000000a00 */
[----:B------:R-:W-:Y:S02]  /*3220*/  IMAD.IADD R3, R2, 0x1, R27 ;  /* 0x0000000102037824 */ /* 0x000fe400078e021b */
[----:B------:R-:W-:Y:S02]  /*3230*/  IMAD.MOV.U32 R9, RZ, RZ, R13 ;  /* 0x000000ffff097224 */ /* 0x000fe400078e000d */
[----:B------:R-:W-:Y:S02]  /*3240*/  VIADD R27, R27, 0x80 ;  /* 0x000000801b1b7836 */ /* 0x000fe40000000000 */
[----:B0-----:R-:W-:-:S05]  /*3250*/  IMAD.WIDE.U32 R6, R3, 0x8, R6 ;  /* 0x0000000803067825 */ /* 0x001fca00078e0006 */
[----:B------:R2:W-:Y:S02]  /*3260*/  STG.E.64 desc[UR4][R6.64], R8 ;  /* 0x0000000806007986 */ /* 0x0005e4000c101b04 */
.L_x_50207:
[----:B------:R-:W-:Y:S05]  /*3270*/  BSYNC B1 ;  /* 0x0000000000017941 */ /* 0x000fea0003800000 */
.L_x_50203:
[----:B------:R-:W-:-:S13]  /*3280*/  ISETP.GE.AND P0, PT, R27, R12, PT ;  /* 0x0000000c1b00720c */ /* 0x000fda0003f06270 */
[----:B012---:R-:W0:Y:S01]  /*3290*/  @!P0 LDC.64 R6, c[0x0][0x228] ;  /* 0x00008a00ff068b82 */ /* 0x007e220000000a00 */
[----:B------:R-:W-:Y:S02]  /*32a0*/  @!P0 IMAD.IADD R3, R2, 0x1, R27 ;  /* 0x0000000102038824 */ /* 0x000fe400078e021b */
[----:B------:R-:W-:Y:S02]  /*32b0*/  @!P0 IMAD.MOV.U32 R11, RZ, RZ, R15 ;  /* 0x000000ffff0b8224 */ /* 0x000fe400078e000f */
[----:B------:R-:W-:Y:S02]  /*32c0*/  @!P0 VIADD R27, R27, 0x80 ;  /* 0x000000801b1b8836 */ /* 0x000fe40000000000 */
[----:B0-----:R-:W-:-:S05]  /*32d0*/  @!P0 IMAD.WIDE.U32 R6, R3, 0x8, R6 ;  /* 0x0000000803068825 */ /* 0x001fca00078e0006 */
[----:B------:R3:W-:Y:S02]  /*32e0*/  @!P0 STG.E.64 desc[UR4][R6.64], R10 ;  /* 0x0000000a06008986 */ /* 0x0007e4000c101b04 */
.L_x_50208:
[----:B------:R-:W-:Y:S05]  /*32f0*/  BSYNC B0 ;  /* 0x0000000000007941 */ /* 0x000fea0003800000 */
.L_x_50202:
[----:B------:R-:W-:Y:S05]  /*3300*/  WARPSYNC.ALL ;  /* 0x0000000000007948 */ /* 0x000fea0003800000 */
[----:B------:R-:W-:-:S13]  /*3310*/  ISETP.GE.AND P0, PT, R27, R12, PT ;  /* 0x0000000c1b00720c */ /* 0x000fda0003f06270 */
[----:B------:R-:W-:Y:S05]  /*3320*/  @P0 EXIT ;  /* 0x000000000000094d */ /* 0x000fea0003800000 */
[----:B0123--:R-:W0:Y:S01]  /*3330*/  LDC.64 R6, c[0x0][0x228] ;  /* 0x00008a00ff067b82 */ /* 0x00fe220000000a00 */
[----:B------:R-:W-:-:S04]  /*3340*/  IMAD.IADD R3, R2, 0x1, R27 ;  /* 0x0000000102037824 */ /* 0x000fc800078e021b */
[----:B0-----:R-:W-:-:S05]  /*3350*/  IMAD.WIDE.U32 R2, R3, 0x8, R6 ;  /* 0x0000000803027825 */ /* 0x001fca00078e0006 */
[----:B------:R-:W-:Y:S01]  /*3360*/  STG.E.64 desc[UR4][R2.64], R4 ;  /* 0x0000000402007986 */ /* 0x000fe2000c101b04 */
[----:B------:R-:W-:Y:S05]  /*3370*/  EXIT ;  /* 0x000000000000794d */ /* 0x000fea0003800000 */
        .weak           $__internal_60_$__cuda_sm20_rem_s64
        .type           $__internal_60_$__cuda_sm20_rem_s64,@function
        .size           $__internal_60_$__cuda_sm20_rem_s64,(.L_x_57273 - $__internal_60_$__cuda_sm20_rem_s64)
$__internal_60_$__cuda_sm20_rem_s64:
        /* <DEDUP_REMOVED lines=30> */
[----:B------:R-:W-:Y:S02]  /*3560*/  IMAD.X R24, RZ, RZ, ~R24, P0 ;  /* 0x000000ffff187224 */ /* 0x000fe400000e0e18 */
[----:B------:R-:W-:Y:S02]  /*3570*/  IMAD.X R25, RZ, RZ, ~UR7, P5 ;  /* 0x80000007ff197e24 */ /* 0x000fe4000a8e06ff */
[----:B------:R-:W-:-:S03]  /*3580*/  IMAD.WIDE.U32 R34, P0, R35, R24, R34 ;  /* 0x0000001823227225 */ /* 0x000fc60007800022 */
[----:B------:R-:W-:Y:S01]  /*3590*/  SEL R25, R25, UR7, !P2 ;  /* 0x0000000719197c07 */ /* 0x000fe2000d000000 */
[C---:B------:R-:W-:Y:S02]  /*35a0*/  IMAD R7, R5.reuse, R24, RZ ;  /* 0x0000001805077224 */ /* 0x040fe400078e02ff */
[----:B------:R-:W-:-:S04]  /*35b0*/  IMAD.HI.U32 R6, P3, R5, R6, R34 ;  /* 0x0000000605067227 */ /* 0x000fc80007860022 */
[----:B------:R-:W-:Y:S01]  /*35c0*/  IMAD.HI.U32 R24, R5, R24, RZ ;  /* 0x0000001805187227 */ /* 0x000fe200078e00ff */
[----:B------:R-:W-:Y:S02]  /*35d0*/  IADD3 R6, P4, R7, R6, RZ ;  /* 0x0000000607067210 */ /* 0x000fe40007f9e0ff */
[C---:B------:R-:W-:Y:S01]  /*35e0*/  SEL R7, R3.reuse, UR6, !P2 ;  /* 0x0000000603077c07 */ /* 0x040fe2000d000000 */
[----:B------:R-:W-:Y:S01]  /*35f0*/  IMAD.X R24, R24, 0x1, R5, P0 ;  /* 0x0000000118187824 */ /* 0x000fe200000e0605 */
[----:B------:R-:W-:Y:S01]  /*3600*/  SEL R3, R3, UR6, !P2 ;  /* 0x0000000603037c07 */ /* 0x000fe2000d000000 */
[----:B------:R-:W-:Y:S02]  /*3610*/  IMAD.MOV.U32 R35, RZ, RZ, RZ ;  /* 0x000000ffff237224 */ /* 0x000fe400078e00ff */
[----:B------:R-:W-:Y:S01]  /*3620*/  IMAD.HI.U32 R34, R6, R7, RZ ;  /* 0x0000000706227227 */ /* 0x000fe200078e00ff */
[----:B------:R-:W-:-:S03]  /*3630*/  IADD3.X R24, RZ, RZ, R24, P4, P3 ;  /* 0x000000ffff187210 */ /* 0x000fc600027e6418 */
        /* <DEDUP_REMOVED lines=32> */
[----:B------:R-:W-:-:S04]  /*3840*/  IMAD.MOV.U32 R5, RZ, RZ, 0x0 ;  /* 0x00000000ff057424 */ /* 0x000fc800078e00ff */
[----:B------:R-:W-:Y:S05]  /*3850*/  RET.REL.NODEC R4 `(_ZN2at6native29vectorized_elementwise_kernelILi2ENS0_13AUnaryFunctorIlllZZZNS0_21remainder_kernel_cudaERNS_18TensorIteratorBaseEENKUlvE_clEvENKUlvE2_clEvEUlllE_EESt5arrayIPcLm2EEEEviT0_T1_) ;  /* 0xffffffc404e87950 */ /* 0x000fea0003c3ffff */
.L_x_50209:
        /* <DEDUP_REMOVED lines=10> */
.L_x_57273:


//--------------------- .text._ZN2at6native29vectorized_elementwise_kernelILi4ENS0_13AUnaryFunctorIlllZZZNS0_21remainder_kernel_cudaERNS_18TensorIteratorBaseEENKUlvE_clEvENKUlvE2_clEvEUlllE_EESt5arrayIPcLm2EEEEviT0_T1_ --------------------------
	.section	.text._ZN2at6native29vectorized_elementwise_kernelILi4ENS0_13AUnaryFunctorIlllZZZNS0_21remainder_kernel_cudaERNS_18TensorIteratorBaseEENKUlvE_clEvENKUlvE2_clEvEUlllE_EESt5arrayIPcLm2EEEEviT0_T1_,"ax",@progbits
	.align	128
        .global         _ZN2at6native29vectorized_elementwise_kernelILi4ENS0_13AUnaryFunctorIlllZZZNS0_21remainder_kernel_cudaERNS_18TensorIteratorBaseEENKUlvE_clEvENKUlvE2_clEvEUlllE_EESt5arrayIPcLm2EEEEviT0_T1_
        .type           _ZN2at6native29vectorized_elementwise_kernelILi4ENS0_13AUnaryFunctorIlllZZZNS0_21remainder_kernel_cudaERNS_18TensorIteratorBaseEENKUlvE_clEvENKUlvE2_clEvEUlllE_EESt5arrayIPcLm2EEEEviT0_T1_,@function
        .size           _ZN2at6native29vectorized_elementwise_kernelILi4ENS0_13AUnaryFunctorIlllZZZNS0_21remainder_kernel_cudaERNS_18TensorIteratorBaseEENKUlvE_clEvENKUlvE2_clEvEUlllE_EESt5arrayIPcLm2EEEEviT0_T1_,(.L_x_57274 - _ZN2at6native29vectorized_elementwise_kernelILi4ENS0_13AUnaryFunctorIlllZZZNS0_21remainder_kernel_cudaERNS_18TensorIteratorBaseEENKUlvE_clEvENKUlvE2_clEvEUlllE_EESt5arrayIPcLm2EEEEviT0_T1_)
        .other          _ZN2at6native29vectorized_elementwise_kernelILi4ENS0_13AUnaryFunctorIlllZZZNS0_21remainder_kernel_cudaERNS_18TensorIteratorBaseEENKUlvE_clEvENKUlvE2_clEvEUlllE_EESt5arrayIPcLm2EEEEviT0_T1_,@"STO_CUDA_ENTRY STV_DEFAULT"
_ZN2at6native29vectorized_elementwise_kernelILi4ENS0_13AUnaryFunctorIlllZZZNS0_21remainder_kernel_cudaERNS_18TensorIteratorBaseEENKUlvE_clEvENKUlvE2_clEvEUlllE_EESt5arrayIPcLm2EEEEviT0_T1_:
.text._ZN2at6native29vectorized_elementwise_kernelILi4ENS0_13AUnaryFunctorIlllZZZNS0_21remainder_kernel_cudaERNS_18TensorIteratorBaseEENKUlvE_clEvENKUlvE2_clEvEUlllE_EESt5arrayIPcLm2EEEEviT0_T1_:
        /* <DEDUP_REMOVED lines=24> */
[----:B-----5:R-:W-:Y:S05]  /*0180*/  CALL.REL.NOINC `($__internal_61_$__cuda_sm20_rem_s64) ;  /* 0x00000030007c7944 */ /* 0x020fea0003c00000 */
[----:B------:R-:W-:Y:S05]  /*0190*/  BRA `(.L_x_50213) ;  /* 0x00000000004c7947 */ /* 0x000fea0003800000 */
.L_x_50212:
        /* <DEDUP_REMOVED lines=19> */
.L_x_50213:
[----:B------:R-:W-:Y:S05]  /*02d0*/  BSYNC B0 ;  /* 0x0000000000007941 */ /* 0x000fea0003800000 */
.L_x_50211:
        /* <DEDUP_REMOVED lines=18> */
[----:B-----5:R-:W-:Y:S05]  /*0400*/  CALL.REL.NOINC `($__internal_61_$__cuda_sm20_rem_s64) ;  /* 0x0000002c00dc7944 */ /* 0x020fea0003c00000 */
[----:B------:R-:W-:Y:S05]  /*0410*/  BRA `(.L_x_50216) ;  /* 0x00000000004c7947 */ /* 0x000fea0003800000 */
.L_x_50215:
        /* <DEDUP_REMOVED lines=19> */
.L_x_50216:
[----:B------:R-:W-:Y:S05]  /*0550*/  BSYNC B0 ;  /* 0x0000000000007941 */ /* 0x000fea0003800000 */
.L_x_50214:
        /* <DEDUP_REMOVED lines=18> */
[----:B------:R-:W-:Y:S05]  /*0680*/  CALL.REL.NOINC `($__internal_61_$__cuda_sm20_rem_s64) ;  /* 0x0000002c003c7944 */ /* 0x000fea0003c00000 */
[----:B------:R-:W-:Y:S05]  /*0690*/  BRA `(.L_x_50219) ;  /* 0x00000000004c7947 */ /* 0x000fea0003800000 */
.L_x_50218:
        /* <DEDUP_REMOVED lines=19> */
.L_x_50219:
[----:B------:R-:W-:Y:S05]  /*07d0*/  BSYNC B0 ;  /* 0x0000000000007941 */ /* 0x000fea0003800000 */
.L_x_50217:
        /* <DEDUP_REMOVED lines=20> */
.L_x_50221:
        /* <DEDUP_REMOVED lines=19> */
.L_x_50222:
[----:B------:R-:W-:Y:S05]  /*0a50*/  BSYNC B0 ;  /* 0x0000000000007941 */ /* 0x000fea0003800000 */
.L_x_50220:
        /* <DEDUP_REMOVED lines=20> */
.L_x_50224:
        /* <DEDUP_REMOVED lines=19> */
.L_x_50225:
[----:B------:R-:W-:Y:S05]  /*0cd0*/  BSYNC B0 ;  /* 0x0000000000007941 */ /* 0x000fea0003800000 */
.L_x_50223:
        /* <DEDUP_REMOVED lines=20> */
.L_x_50227:
        /* <DEDUP_REMOVED lines=19> */
.L_x_50228:
[----:B------:R-:W-:Y:S05]  /*0f50*/  BSYNC B0 ;  /* 0x0000000000007941 */ /* 0x000fea0003800000 */
.L_x_50226:
        /* <DEDUP_REMOVED lines=20> */
.L_x_50230:
        /* <DEDUP_REMOVED lines=19> */
.L_x_50231:
[----:B------:R-:W-:Y:S05]  /*11d0*/  BSYNC B0 ;  /* 0x0000000000007941 */ /* 0x000fea0003800000 */
.L_x_50229:
        /* <DEDUP_REMOVED lines=20> */
.L_x_50233:
        /* <DEDUP_REMOVED lines=19> */
.L_x_50234:
[----:B------:R-:W-:Y:S05]  /*1450*/  BSYNC B0 ;  /* 0x0000000000007941 */ /* 0x000fea0003800000 */
.L_x_50232:
        /* <DEDUP_REMOVED lines=19> */
.L_x_50210:
        /* <DEDUP_REMOVED lines=67> */
[----:B------:R-:W-:Y:S05]  /*19c0*/  CALL.REL.NOINC `($__internal_61_$__cuda_sm20_rem_s64) ;  /* 0x00000018006c7944 */ /* 0x000fea0003c00000 */
[----:B------:R-:W-:Y:S05]  /*19d0*/  BRA `(.L_x_50239) ;  /* 0x00000000004c7947 */ /* 0x000fea0003800000 */
.L_x_50238:
        /* <DEDUP_REMOVED lines=19> */
.L_x_50239:
[----:B------:R-:W-:Y:S05]  /*1b10*/  BSYNC B1 ;  /* 0x0000000000017941 */ /* 0x000fea0003800000 */
.L_x_50237:
        /* <DEDUP_REMOVED lines=10> */
.L_x_50236:
[----:B------:R-:W-:Y:S05]  /*1bc0*/  BSYNC B0 ;  /* 0x0000000000007941 */ /* 0x000fea0003800000 */
.L_x_50235:
        /* <DEDUP_REMOVED lines=14> */
.L_x_50243:
        /* <DEDUP_REMOVED lines=19> */
.L_x_50244:
[----:B------:R-:W-:Y:S05]  /*1de0*/  BSYNC B1 ;  /* 0x0000000000017941 */ /* 0x000fea0003800000 */
.L_x_50242:
        /* <DEDUP_REMOVED lines=10> */
.L_x_50241:
[----:B------:R-:W-:Y:S05]  /*1e90*/  BSYNC B0 ;  /* 0x0000000000007941 */ /* 0x000fea0003800000 */
.L_x_50240:
        /* <DEDUP_REMOVED lines=14> */
.L_x_50248:
        /* <DEDUP_REMOVED lines=19> */
.L_x_50249:
[----:B------:R-:W-:Y:S05]  /*20b0*/  BSYNC B1 ;  /* 0x0000000000017941 */ /* 0x000fea0003800000 */
.L_x_50247:
        /* <DEDUP_REMOVED lines=10> */
.L_x_50246:
[----:B------:R-:W-:Y:S05]  /*2160*/  BSYNC B0 ;  /* 0x0000000000007941 */ /* 0x000fea0003800000 */
.L_x_50245:
        /* <DEDUP_REMOVED lines=14> */
.L_x_50253:
        /* <DEDUP_REMOVED lines=19> */
.L_x_50254:
[----:B------:R-:W-:Y:S05]  /*2380*/  BSYNC B1 ;  /* 0x0000000000017941 */ /* 0x000fea0003800000 */
.L_x_50252:
        /* <DEDUP_REMOVED lines=10> */
.L_x_50251:
[----:B------:R-:W-:Y:S05]  /*2430*/  BSYNC B0 ;  /* 0x0000000000007941 */ /* 0x000fea0003800000 */
.L_x_50250:
        /* <DEDUP_REMOVED lines=14> */
.L_x_50258:
        /* <DEDUP_REMOVED lines=19> */
.L_x_50259:
[----:B------:R-:W-:Y:S05]  /*2650*/  BSYNC B1 ;  /* 0x0000000000017941 */ /* 0x000fea0003800000 */
.L_x_50257:
        /* <DEDUP_REMOVED lines=10> */
.L_x_50256:
[----:B------:R-:W-:Y:S05]  /*2700*/  BSYNC B0 ;  /* 0x0000000000007941 */ /* 0x000fea0003800000 */
.L_x_50255:
        /* <DEDUP_REMOVED lines=14> */
.L_x_50263:
        /* <DEDUP_REMOVED lines=19> */
.L_x_50264:
[----:B------:R-:W-:Y:S05]  /*2920*/  BSYNC B1 ;  /* 0x0000000000017941 */ /* 0x000fea0003800000 */
.L_x_50262:
        /* <DEDUP_REMOVED lines=10> */
.L_x_50261:
[----:B------:R-:W-:Y:S05]  /*29d0*/  BSYNC B0 ;  /* 0x0000000000007941 */ /* 0x000fea0003800000 */
.L_x_50260:
        /* <DEDUP_REMOVED lines=14> */
.L_x_50268:
        /* <DEDUP_REMOVED lines=19> */
.L_x_50269:
[----:B------:R-:W-:Y:S05]  /*2bf0*/  BSYNC B1 ;  /* 0x0000000000017941 */ /* 0x000fea0003800000 */
.L_x_50267:
        /* <DEDUP_REMOVED lines=10> */
.L_x_50266:
[----:B------:R-:W-:Y:S05]  /*2ca0*/  BSYNC B0 ;  /* 0x0000000000007941 */ /* 0x000fea0003800000 */
.L_x_50265:
        /* <DEDUP_REMOVED lines=14> */
.L_x_50273:
        /* <DEDUP_REMOVED lines=19> */
.L_x_50274:
[----:B------:R-:W-:Y:S05]  /*2ec0*/  BSYNC B1 ;  /* 0x0000000000017941 */ /* 0x000fea0003800000 */
.L_x_50272:
        /* <DEDUP_REMOVED lines=10> */
.L_x_50271:
[----:B------:R-:W-:Y:S05]  /*2f70*/  BSYNC B0 ;  /* 0x0000000000007941 */ /* 0x000fea0003800000 */
.L_x_50270:
        /* <DEDUP_REMOVED lines=22> */
.L_x_50277:
[----:B------:R-:W-:-:S13]  /*30e0*/  ISETP.GE.AND P0, PT, R27, R12, PT ;  /* 0x0000000c1b00720c */ /* 0x000fda0003f06270 */
[----:B------:R-:W-:Y:S05]  /*30f0*/  @P0 BRA `(.L_x_50279) ;  /* 0x0000000000380947 */ /* 0x000fea0003800000 */
[----:B01----:R-:W0:Y:S01]  /*3100*/  LDC.64 R6, c[0x0][0x228] ;  /* 0x00008a00ff067b82 */ /* 0x003e220000000a00 */
[----:B------:R-:W-:Y:S02]  /*3110*/  IMAD.IADD R3, R2, 0x1, R27 ;  /* 0x0000000102037824 */ /* 0x000fe400078e021b */
[----:B------:R-:W-:Y:S02]  /*3120*/  VIADD R27, R27, 0x80 ;  /* 0x000000801b1b7836 */ /* 0x000fe40000000000 */
[----:B0-----:R-:W-:-:S05]  /*3130*/  IMAD.WIDE.U32 R6, R3, 0x8, R6 ;  /* 0x0000000803067825 */ /* 0x001fca00078e0006 */
[----:B------:R1:W-:Y:S02]  /*3140*/  STG.E.64 desc[UR4][R6.64], R16 ;  /* 0x0000001006007986 */ /* 0x0003e4000c101b04 */
.L_x_50278:
        /* <DEDUP_REMOVED lines=9> */
.L_x_50279:
        /* <DEDUP_REMOVED lines=9> */
.L_x_50280:
[----:B------:R-:W-:Y:S05]  /*3270*/  BSYNC B1 ;  /* 0x0000000000017941 */ /* 0x000fea0003800000 */
.L_x_50276:
[----:B------:R-:W-:-:S13]  /*3280*/  ISETP.GE.AND P0, PT, R27, R12, PT ;  /* 0x0000000c1b00720c */ /* 0x000fda0003f06270 */
[----:B012---:R-:W0:Y:S01]  /*3290*/  @!P0 LDC.64 R6, c[0x0][0x228] ;  /* 0x00008a00ff068b82 */ /* 0x007e220000000a00 */
[----:B------:R-:W-:Y:S02]  /*32a0*/  @!P0 IMAD.IADD R3, R2, 0x1, R27 ;  /* 0x0000000102038824 */ /* 0x000fe400078e021b */
[----:B------:R-:W-:Y:S02]  /*32b0*/  @!P0 IMAD.MOV.U32 R11, RZ, RZ, R15 ;  /* 0x000000ffff0b8224 */ /* 0x000fe400078e000f */
[----:B------:R-:W-:Y:S02]  /*32c0*/  @!P0 VIADD R27, R27, 0x80 ;  /* 0x000000801b1b8836 */ /* 0x000fe40000000000 */
[----:B0-----:R-:W-:-:S05]  /*32d0*/  @!P0 IMAD.WIDE.U32 R6, R3, 0x8, R6 ;  /* 0x0000000803068825 */ /* 0x001fca00078e0006 */
[----:B------:R3:W-:Y:S02]  /*32e0*/  @!P0 STG.E.64 desc[UR4][R6.64], R10 ;  /* 0x0000000a06008986 */ /* 0x0007e4000c101b04 */
.L_x_50281:
[----:B------:R-:W-:Y:S05]  /*32f0*/  BSYNC B0 ;  /* 0x0000000000007941 */ /* 0x000fea0003800000 */
.L_x_50275:
        /* <DEDUP_REMOVED lines=8> */
        .weak           $__internal_61_$__cuda_sm20_rem_s64
        .type           $__internal_61_$__cuda_sm20_rem_s64,@function
        .size           $__internal_61_$__cuda_sm20_rem_s64,(.L_x_57274 - $__internal_61_$__cuda_sm20_rem_s64)
$__internal_61_$__cuda_sm20_rem_s64:
        /* <DEDUP_REMOVED lines=77> */
[----:B------:R-:W-:Y:S05]  /*3850*/  RET.REL.NODEC R4 `(_ZN2at6native29vectorized_elementwise_kernelILi4ENS0_13AUnaryFunctorIlllZZZNS0_21remainder_kernel_cudaERNS_18TensorIteratorBaseEENKUlvE_clEvENKUlvE2_clEvEUlllE_EESt5arrayIPcLm2EEEEviT0_T1_) ;  /* 0xffffffc404e87950 */ /* 0x000fea0003c3ffff */
.L_x_50282:
        /* <DEDUP_REMOVED lines=10> */
.L_x_57274:


//--------------------- .text._ZN2at6native29vectorized_elementwise_kernelILi8ENS0_13AUnaryFunctorIlllZZZNS0_21remainder_kernel_cudaERNS_18TensorIteratorBaseEENKUlvE_clEvENKUlvE2_clEvEUlllE_EESt5arrayIPcLm2EEEEviT0_T1_ --------------------------
	.section	.text._ZN2at6native29vectorized_elementwise_kernelILi8ENS0_13AUnaryFunctorIlllZZZNS0_21remainder_kernel_cudaERNS_18TensorIteratorBaseEENKUlvE_clEvENKUlvE2_clEvEUlllE_EESt5arrayIPcLm2EEEEviT0_T1_,"ax",@progbits
	.align	128
        .global         _ZN2at6native29vectorized_elementwise_kernelILi8ENS0_13AUnaryFunctorIlllZZZNS0_21remainder_kernel_cudaERNS_18TensorIteratorBaseEENKUlvE_clEvENKUlvE2_clEvEUlllE_EESt5arrayIPcLm2EEEEviT0_T1_
        .type           _ZN2at6native29vectorized_elementwise_kernelILi8ENS0_13AUnaryFunctorIlllZZZNS0_21remainder_kernel_cudaERNS_18TensorIteratorBaseEENKUlvE_clEvENKUlvE2_clEvEUlllE_EESt5arrayIPcLm2EEEEviT0_T1_,@function
        .size           _ZN2at6native29vectorized_elementwise_kernelILi8ENS0_13AUnaryFunctorIlllZZZNS0_21remainder_kernel_cudaERNS_18TensorIteratorBaseEENKUlvE_clEvENKUlvE2_clEvEUlllE_EESt5arrayIPcLm2EEEEviT0_T1_,(.L_x_57275 - _ZN2at6native29vectorized_elementwise_kernelILi8ENS0_13AUnaryFunctorIlllZZZNS0_21remainder_kernel_cudaERNS_18TensorIteratorBaseEENKUlvE_clEvENKUlvE2_clEvEUlllE_EESt5arrayIPcLm2EEEEviT0_T1_)
        .other          _ZN2at6native29vectorized_elementwise_kernelILi8ENS0_13AUnaryFunctorIlllZZZNS0_21remainder_kernel_cudaERNS_18TensorIteratorBaseEENKUlvE_clEvENKUlvE2_clEvEUlllE_EESt5arrayIPcLm2EEEEviT0_T1_,@"STO_CUDA_ENTRY STV_DEFAULT"
_ZN2at6native29vectorized_elementwise_kernelILi8ENS0_13AUnaryFunctorIlllZZZNS0_21remainder_kernel_cudaERNS_18TensorIteratorBaseEENKUlvE_clEvENKUlvE2_clEvEUlllE_EESt5arrayIPcLm2EEEEviT0_T1_:
.text._ZN2at6native29vectorized_elementwise_kernelILi8ENS0_13AUnaryFunctorIlllZZZNS0_21remainder_kernel_cudaERNS_18TensorIteratorBaseEENKUlvE_clEvENKUlvE2_clEvEUlllE_EESt5arrayIPcLm2EEEEviT0_T1_:
        /* <DEDUP_REMOVED lines=24> */
[----:B-----5:R-:W-:Y:S05]  /*0180*/  CALL.REL.NOINC `($__internal_62_$__cuda_sm20_rem_s64) ;  /* 0x00000030007c7944 */ /* 0x020fea0003c00000 */
[----:B------:R-:W-:Y:S05]  /*0190*/  BRA `(.L_x_50286) ;  /* 0x00000000004c7947 */ /* 0x000fea0003800000 */
.L_x_50285:
        /* <DEDUP_REMOVED lines=19> */
.L_x_50286:
[----:B------:R-:W-:Y:S05]  /*02d0*/  BSYNC B0 ;  /* 0x0000000000007941 */ /* 0x000fea0003800000 */
.L_x_50284:
        /* <DEDUP_REMOVED lines=18> */
[----:B-----5:R-:W-:Y:S05]  /*0400*/  CALL.REL.NOINC `($__internal_62_$__cuda_sm20_rem_s64) ;  /* 0x0000002c00dc7944 */ /* 0x020fea0003c00000 */
[----:B------:R-:W-:Y:S05]  /*0410*/  BRA `(.L_x_50289) ;  /* 0x00000000004c7947 */ /* 0x000fea0003800000 */
.L_x_50288:
        /* <DEDUP_REMOVED lines=19> */
.L_x_50289:
[----:B------:R-:W-:Y:S05]  /*0550*/  BSYNC B0 ;  /* 0x0000000000007941 */ /* 0x000fea0003800000 */
.L_x_50287:
        /* <DEDUP_REMOVED lines=18> */
[----:B------:R-:W-:Y:S05]  /*0680*/  CALL.REL.NOINC `($__internal_62_$__cuda_sm20_rem_s64) ;  /* 0x0000002c003c7944 */ /* 0x000fea0003c00000 */
[----:B------:R-:W-:Y:S05]  /*0690*/  BRA `(.L_x_50292) ;  /* 0x00000000004c7947 */ /* 0x000fea0003800000 */
.L_x_50291:
        /* <DEDUP_REMOVED lines=19> */
.L_x_50292:
[----:B------:R-:W-:Y:S05]  /*07d0*/  BSYNC B0 ;  /* 0x0000000000007941 */ /* 0x000fea0003800000 */
.L_x_50290:
        /* <DEDUP_REMOVED lines=20> */
.L_x_50294:
        /* <DEDUP_REMOVED lines=19> */
.L_x_50295:
[----:B------:R-:W-:Y:S05]  /*0a50*/  BSYNC B0 ;  /* 0x0000000000007941 */ /* 0x000fea0003800000 */
.L_x_50293:
        /* <DEDUP_REMOVED lines=20> */
.L_x_50297:
        /* <DEDUP_REMOVED lines=19> */
.L_x_50298:
[----:B------:R-:W-:Y:S05]  /*0cd0*/  BSYNC B0 ;  /* 0x0000000000007941 */ /* 0x000fea0003800000 */
.L_x_50296:
        /* <DEDUP_REMOVED lines=20> */
.L_x_50300:
        /* <DEDUP_REMOVED lines=19> */
.L_x_50301:
[----:B------:R-:W-:Y:S05]  /*0f50*/  BSYNC B0 ;  /* 0x0000000000007941 */ /* 0x000fea0003800000 */
.L_x_50299:
        /* <DEDUP_REMOVED lines=20> */
.L_x_50303:
        /* <DEDUP_REMOVED lines=19> */
.L_x_50304:
[----:B------:R-:W-:Y:S05]  /*11d0*/  BSYNC B0 ;  /* 0x0000000000007941 */ /* 0x000fea0003800000 */
.L_x_50302:
        /* <DEDUP_REMOVED lines=20> */
.L_x_50306:
        /* <DEDUP_REMOVED lines=19> */
.L_x_50307:
[----:B------:R-:W-:Y:S05]  /*1450*/  BSYNC B0 ;  /* 0x0000000000007941 */ /* 0x000fea0003800000 */
.L_x_50305:
        /* <DEDUP_REMOVED lines=19> */
.L_x_50283:
        /* <DEDUP_REMOVED lines=67> */
[----:B------:R-:W-:Y:S05]  /*19c0*/  CALL.REL.NOINC `($__internal_62_$__cuda_sm20_rem_s64) ;  /* 0x00000018006c7944 */ /* 0x000fea0003c00000 */
[----:B------:R-:W-:Y:S05]  /*19d0*/  BRA `(.L_x_50312) ;  /* 0x00000000004c7947 */ /* 0x000fea0003800000 */
.L_x_50311:
        /* <DEDUP_REMOVED lines=19> */
.L_x_50312:
[----:B------:R-:W-:Y:S05]  /*1b10*/  BSYNC B1 ;  /* 0x0000000000017941 */ /* 0x000fea0003800000 */
.L_x_50310:
        /* <DEDUP_REMOVED lines=10> */
.L_x_50309:
[----:B------:R-:W-:Y:S05]  /*1bc0*/  BSYNC B0 ;  /* 0x0000000000007941 */ /* 0x000fea0003800000 */
.L_x_50308:
        /* <DEDUP_REMOVED lines=14> */
.L_x_50316:
        /* <DEDUP_REMOVED lines=19> */
.L_x_50317:
[----:B------:R-:W-:Y:S05]  /*1de0*/  BSYNC B1 ;  /* 0x0000000000017941 */ /* 0x000fea0003800000 */
.L_x_50315:
        /* <DEDUP_REMOVED lines=10> */
.L_x_50314:
[----:B------:R-:W-:Y:S05]  /*1e90*/  BSYNC B0 ;  /* 0x0000000000007941 */ /* 0x000fea0003800000 */
.L_x_50313:
        /* <DEDUP_REMOVED lines=14> */
.L_x_50321:
        /* <DEDUP_REMOVED lines=19> */
.L_x_50322:
[----:B------:R-:W-:Y:S05]  /*20b0*/  BSYNC B1 ;  /* 0x0000000000017941 */ /* 0x000fea0003800000 */
.L_x_50320:
        /* <DEDUP_REMOVED lines=10> */
.L_x_50319:
[----:B------:R-:W-:Y:S05]  /*2160*/  BSYNC B0 ;  /* 0x0000000000007941 */ /* 0x000fea0003800000 */
.L_x_50318:
        /* <DEDUP_REMOVED lines=14> */
.L_x_50326:
        /* <DEDUP_REMOVED lines=19> */
.L_x_50327:
[----:B------:R-:W-:Y:S05]  /*2380*/  BSYNC B1 ;  /* 0x0000000000017941 */ /* 0x000fea0003800000 */
.L_x_50325:
        /* <DEDUP_REMOVED lines=10> */
.L_x_50324:
[----:B------:R-:W-:Y:S05]  /*2430*/  BSYNC B0 ;  /* 0x0000000000007941 */ /* 0x000fea0003800000 */
.L_x_50323:
        /* <DEDUP_REMOVED lines=14> */
.L_x_50331:
        /* <DEDUP_REMOVED lines=19> */
.L_x_50332:
[----:B------:R-:W-:Y:S05]  /*2650*/  BSYNC B1 ;  /* 0x0000000000017941 */ /* 0x000fea0003800000 */
.L_x_50330:
        /* <DEDUP_REMOVED lines=10> */
.L_x_50329:
[----:B------:R-:W-:Y:S05]  /*2700*/  BSYNC B0 ;  /* 0x0000000000007941 */ /* 0x000fea0003800000 */
.L_x_50328:
        /* <DEDUP_REMOVED lines=14> */
.L_x_50336:
        /* <DEDUP_REMOVED lines=19> */
.L_x_50337:
[----:B------:R-:W-:Y:S05]  /*2920*/  BSYNC B1 ;  /* 0x0000000000017941 */ /* 0x000fea0003800000 */
.L_x_50335:
        /* <DEDUP_REMOVED lines=10> */
.L_x_50334:
[----:B------:R-:W-:Y:S05]  /*29d0*/  BSYNC B0 ;  /* 0x0000000000007941 */ /* 0x000fea0003800000 */
.L_x_50333:
        /* <DEDUP_REMOVED lines=14> */
.L_x_50341:
        /* <DEDUP_REMOVED lines=19> */
.L_x_50342:
[----:B------:R-:W-:Y:S05]  /*2bf0*/  BSYNC B1 ;  /* 0x0000000000017941 */ /* 0x000fea0003800000 */
.L_x_50340:
        /* <DEDUP_REMOVED lines=10> */
.L_x_50339:
[----:B------:R-:W-:Y:S05]  /*2ca0*/  BSYNC B0 ;  /* 0x0000000000007941 */ /* 0x000fea0003800000 */
.L_x_50338:
        /* <DEDUP_REMOVED lines=14> */
.L_x_50346:
        /* <DEDUP_REMOVED lines=19> */
.L_x_50347:
[----:B------:R-:W-:Y:S05]  /*2ec0*/  BSYNC B1 ;  /* 0x0000000000017941 */ /* 0x000fea0003800000 */
.L_x_50345:
        /* <DEDUP_REMOVED lines=10> */
.L_x_50344:
[----:B------:R-:W-:Y:S05]  /*2f70*/  BSYNC B0 ;  /* 0x0000000000007941 */ /* 0x000fea0003800000 */
.L_x_50343:
        /* <DEDUP_REMOVED lines=22> */
.L_x_50350:
[----:B------:R-:W-:-:S13]  /*30e0*/  ISETP.GE.AND P0, PT, R27, R12, PT ;  /* 0x0000000c1b00720c */ /* 0x000fda0003f06270 */
[----:B------:R-:W-:Y:S05]  /*30f0*/  @P0 BRA `(.L_x_50352) ;  /* 0x0000000000380947 */ /* 0x000fea0003800000 */
[----:B01----:R-:W0:Y:S01]  /*3100*/  LDC.64 R6, c[0x0][0x228] ;  /* 0x00008a00ff067b82 */ /* 0x003e220000000a00 */
[----:B------:R-:W-:Y:S02]  /*3110*/  IMAD.IADD R3, R2, 0x1, R27 ;  /* 0x0000000102037824 */ /* 0x000fe400078e021b */
[----:B------:R-:W-:Y:S02]  /*3120*/  VIADD R27, R27, 0x80 ;  /* 0x000000801b1b7836 */ /* 0x000fe40000000000 */
[----:B0-----:R-:W-:-:S05]  /*3130*/  IMAD.WIDE.U32 R6, R3, 0x8, R6 ;  /* 0x0000000803067825 */ /* 0x001fca00078e0006 */
[----:B------:R1:W-:Y:S02]  /*3140*/  STG.E.64 desc[UR4][R6.64], R16 ;  /* 0x0000001006007986 */ /* 0x0003e4000c101b04 */
.L_x_50351:
        /* <DEDUP_REMOVED lines=9> */
.L_x_50352:
        /* <DEDUP_REMOVED lines=9> */
.L_x_50353:
[----:B------:R-:W-:Y:S05]  /*3270*/  BSYNC B1 ;  /* 0x0000000000017941 */ /* 0x000fea0003800000 */
.L_x_50349:
[----:B------:R-:W-:-:S13]  /*3280*/  ISETP.GE.AND P0, PT, R27, R12, PT ;  /* 0x0000000c1b00720c */ /* 0x000fda0003f06270 */
[----:B012---:R-:W0:Y:S01]  /*3290*/  @!P0 LDC.64 R6, c[0x0][0x228] ;  /* 0x00008a00ff068b82 */ /* 0x007e220000000a00 */
[----:B------:R-:W-:Y:S02]  /*32a0*/  @!P0 IMAD.IADD R3, R2, 0x1, R27 ;  /* 0x0000000102038824 */ /* 0x000fe400078e021b */
[----:B------:R-:W-:Y:S02]  /*32b0*/  @!P0 IMAD.MOV.U32 R11, RZ, RZ, R15 ;  /* 0x000000ffff0b8224 */ /* 0x000fe400078e000f */
[----:B------:R-:W-:Y:S02]  /*32c0*/  @!P0 VIADD R27, R27, 0x80 ;  /* 0x000000801b1b8836 */ /* 0x000fe40000000000 */
[----:B0-----:R-:W-:-:S05]  /*32d0*/  @!P0 IMAD.WIDE.U32 R6, R3, 0x8, R6 ;  /* 0x0000000803068825 */ /* 0x001fca00078e0006 */
[----:B------:R3:W-:Y:S02]  /*32e0*/  @!P0 STG.E.64 desc[UR4][R6.64], R10 ;  /* 0x0000000a06008986 */ /* 0x0007e4000c101b04 */
.L_x_50354:
[----:B------:R-:W-:Y:S05]  /*32f0*/  BSYNC B0 ;  /* 0x0000000000007941 */ /* 0x000fea0003800000 */
.L_x_50348:
        /* <DEDUP_REMOVED lines=8> */
        .weak           $__internal_62_$__cuda_sm20_rem_s64
        .type           $__internal_62_$__cuda_sm20_rem_s64,@function
        .size           $__internal_62_$__cuda_sm20_rem_s64,(.L_x_57275 - $__internal_62_$__cuda_sm20_rem_s64)
$__internal_62_$__cuda_sm20_rem_s64:
        /* <DEDUP_REMOVED lines=77> */
[----:B------:R-:W-:Y:S05]  /*3850*/  RET.REL.NODEC R4 `(_ZN2at6native29vectorized_elementwise_kernelILi8ENS0_13AUnaryFunctorIlllZZZNS0_21remainder_kernel_cudaERNS_18TensorIteratorBaseEENKUlvE_clEvENKUlvE2_clEvEUlllE_EESt5arrayIPcLm2EEEEviT0_T1_) ;  /* 0xffffffc404e87950 */ /* 0x000fea0003c3ffff */
.L_x_50355:
        /* <DEDUP_REMOVED lines=10> */
.L_x_57275:


//--------------------- .text._ZN2at6native18elementwise_kernelILi128ELi4EZNS0_15gpu_kernel_implINS0_13BinaryFunctorIiiiZZZNS0_21remainder_kernel_cudaERNS_18TensorIteratorBaseEENKUlvE_clEvENKUlvE1_clEvEUliiE_EEEEvS5_RKT_EUliE_EEviT1_ --------------------------
	.section	.text._ZN2at6native18elementwise_kernelILi128ELi4EZNS0_15gpu_kernel_implINS0_13BinaryFunctorIiiiZZZNS0_21remainder_kernel_cudaERNS_18TensorIteratorBaseEENKUlvE_clEvENKUlvE1_clEvEUliiE_EEEEvS5_RKT_EUliE_EEviT1_,"ax",@progbits
	.align	128
        .global         _ZN2at6native18elementwise_kernelILi128ELi4EZNS0_15gpu_kernel_implINS0_13BinaryFunctorIiiiZZZNS0_21remainder_kernel_cudaERNS_18TensorIteratorBaseEENKUlvE_clEvENKUlvE1_clEvEUliiE_EEEEvS5_RKT_EUliE_EEviT1_
        .type           _ZN2at6native18elementwise_kernelILi128ELi4EZNS0_15gpu_kernel_implINS0_13BinaryFunctorIiiiZZZNS0_21remainder_kernel_cudaERNS_18TensorIteratorBaseEENKUlvE_clEvENKUlvE1_clEvEUliiE_EEEEvS5_RKT_EUliE_EEviT1_,@function
        .size           _ZN2at6native18elementwise_kernelILi128ELi4EZNS0_15gpu_kernel_implINS0_13BinaryFunctorIiiiZZZNS0_21remainder_kernel_cudaERNS_18TensorIteratorBaseEENKUlvE_clEvENKUlvE1_clEvEUliiE_EEEEvS5_RKT_EUliE_EEviT1_,(.L_x_57612 - _ZN2at6native18elementwise_kernelILi128ELi4EZNS0_15gpu_kernel_implINS0_13BinaryFunctorIiiiZZZNS0_21remainder_kernel_cudaERNS_18TensorIteratorBaseEENKUlvE_clEvENKUlvE1_clEvEUliiE_EEEEvS5_RKT_EUliE_EEviT1_)
        .other          _ZN2at6native18elementwise_kernelILi128ELi4EZNS0_15gpu_kernel_implINS0_13BinaryFunctorIiiiZZZNS0_21remainder_kernel_cudaERNS_18TensorIteratorBaseEENKUlvE_clEvENKUlvE1_clEvEUliiE_EEEEvS5_RKT_EUliE_EEviT1_,@"STO_CUDA_ENTRY STV_DEFAULT"
_ZN2at6native18elementwise_kernelILi128ELi4EZNS0_15gpu_kernel_implINS0_13BinaryFunctorIiiiZZZNS0_21remainder_kernel_cudaERNS_18TensorIteratorBaseEENKUlvE_clEvENKUlvE1_clEvEUliiE_EEEEvS5_RKT_EUliE_EEviT1_:
.text._ZN2at6native18elementwise_kernelILi128ELi4EZNS0_15gpu_kernel_implINS0_13BinaryFunctorIiiiZZZNS0_21remainder_kernel_cudaERNS_18TensorIteratorBaseEENKUlvE_clEvENKUlvE1_clEvEUliiE_EEEEvS5_RKT_EUliE_EEviT1_:
        /* <DEDUP_REMOVED lines=365> */
.L_x_50358:
        /* <DEDUP_REMOVED lines=20> */
.L_x_50362:
[----:B------:R0:W5:Y:S01]  /*1810*/  LDG.E.U8 R19, desc[UR36][R2.64] ;  /* 0x0000002402137981 */ /* 0x000162000c1e1100 */
[----:B------:R-:W-:Y:S05]  /*1820*/  BRA `(.L_x_50364) ;  /* 0x0000000c00347947 */ /* 0x000fea0003800000 */
.L_x_50361:
        /* <DEDUP_REMOVED lines=8> */
.L_x_50366:
[----:B------:R0:W5:Y:S01]  /*18b0*/  LDG.E R19, desc[UR36][R2.64] ;  /* 0x0000002402137981 */ /* 0x000162000c1e1900 */
[----:B------:R-:W-:Y:S05]  /*18c0*/  BRA `(.L_x_50364) ;  /* 0x0000000c000c7947 */ /* 0x000fea0003800000 */
.L_x_50365:
[----:B------:R0:W5:Y:S01]  /*18d0*/  LDG.E.S16 R19, desc[UR36][R2.64] ;  /* 0x0000002402137981 */ /* 0x000162000c1e1700 */
[----:B------:R-:W-:Y:S05]  /*18e0*/  BRA `(.L_x_50364) ;  /* 0x0000000c00047947 */ /* 0x000fea0003800000 */
.L_x_50360:
        /* <DEDUP_REMOVED lines=9> */
.L_x_50368:
[----:B------:R-:W2:Y:S02]  /*1980*/  LDG.E.U16 R2, desc[UR36][R2.64] ;  /* 0x0000002402027981 */ /* 0x000ea4000c1e1500 */
[----:B--2---:R-:W-:-:S06]  /*1990*/  HADD2.F32 R19, -RZ, R2.H0_H0 ;  /* 0x20000002ff137230 */ /* 0x004fcc0000004100 */
[----:B------:R-:W0:Y:S01]  /*19a0*/  F2I.FTZ.TRUNC.NTZ R19, R19 ;  /* 0x0000001300137305 */ /* 0x000e22000021f100 */
[----:B------:R-:W-:Y:S05]  /*19b0*/  BRA `(.L_x_50364) ;  /* 0x0000000800d07947 */ /* 0x000fea0003800000 */
.L_x_50367:
        /* <DEDUP_REMOVED lines=9> */
.L_x_50370:
[----:B------:R-:W2:Y:S02]  /*1a50*/  LDG.E.U16 R2, desc[UR36][R2.64] ;  /* 0x0000002402027981 */ /* 0x000ea4000c1e1500 */
[----:B--2---:R-:W-:-:S06]  /*1a60*/  HADD2.F32 R19, -RZ, R2.H0_H0 ;  /* 0x20000002ff137230 */ /* 0x004fcc0000004100 */
[----:B------:R-:W0:Y:S01]  /*1a70*/  F2I.FTZ.TRUNC.NTZ R19, R19 ;  /* 0x0000001300137305 */ /* 0x000e22000021f100 */
[----:B------:R-:W-:Y:S05]  /*1a80*/  BRA `(.L_x_50364) ;  /* 0x00000008009c7947 */ /* 0x000fea0003800000 */
.L_x_50369:
[----:B------:R-:W2:Y:S02]  /*1a90*/  LDG.E.64 R2, desc[UR36][R2.64] ;  /* 0x0000002402027981 */ /* 0x000ea4000c1e1b00 */
[----:B--2---:R0:W1:Y:S01]  /*1aa0*/  F2I.F64.TRUNC R19, R2 ;  /* 0x0000000200137311 */ /* 0x004062000030d100 */
[----:B------:R-:W-:Y:S05]  /*1ab0*/  BRA `(.L_x_50364) ;  /* 0x0000000800907947 */ /* 0x000fea0003800000 */
.L_x_50359:
        /* <DEDUP_REMOVED lines=12> */
.L_x_50373:
[----:B------:R-:W2:Y:S02]  /*1b80*/  LDG.E.64 R2, desc[UR36][R2.64] ;  /* 0x0000002402027981 */ /* 0x000ea4000c1e1b00 */
[----:B--2---:R0:W1:Y:S01]  /*1b90*/  F2I.F64.TRUNC R19, R2 ;  /* 0x0000000200137311 */ /* 0x004062000030d100 */
[----:B------:R-:W-:Y:S05]  /*1ba0*/  BRA `(.L_x_50364) ;  /* 0x0000000800547947 */ /* 0x000fea0003800000 */
.L_x_50372:
        /* <DEDUP_REMOVED lines=27> */
.L_x_50375:
        /* <DEDUP_REMOVED lines=14> */
.L_x_50374:
[----:B------:R-:W2:Y:S02]  /*1e40*/  LDG.E.U16 R19, desc[UR36][R2.64] ;  /* 0x0000002402137981 */ /* 0x000ea4000c1e1500 */
[----:B--2---:R-:W-:-:S06]  /*1e50*/  IMAD.U32 R19, R19, 0x10000, RZ ;  /* 0x0001000013137824 */ /* 0x004fcc00078e00ff */
[----:B------:R-:W0:Y:S01]  /*1e60*/  F2I.FTZ.TRUNC.NTZ R19, R19 ;  /* 0x0000001300137305 */ /* 0x000e22000021f100 */
[----:B------:R-:W-:Y:S05]  /*1e70*/  BRA `(.L_x_50364) ;  /* 0x0000000400a07947 */ /* 0x000fea0003800000 */
.L_x_50371:
        /* <DEDUP_REMOVED lines=10> */
.L_x_50378:
        /* <DEDUP_REMOVED lines=21> */
.L_x_50382:
[----:B------:R-:W-:Y:S05]  /*2070*/  BSYNC B1 ;  /* 0x0000000000017941 */ /* 0x000fea0003800000 */
.L_x_50381:
[----:B------:R-:W-:Y:S01]  /*2080*/  IMAD.SHL.U32 R2, R2, 0x100000, RZ ;  /* 0x0010000002027824 */ /* 0x000fe200078e00ff */
[----:B------:R-:W-:-:S04]  /*2090*/  LEA R0, R0, 0x3b800000, 0x17 ;  /* 0x3b80000000007811 */ /* 0x000fc800078eb8ff */
[----:B------:R-:W-:-:S07]  /*20a0*/  LOP3.LUT R19, R0, R2, R19, 0xfe, !PT ;  /* 0x0000000200137212 */ /* 0x000fce00078efe13 */
.L_x_50380:
[----:B------:R-:W-:Y:S05]  /*20b0*/  BSYNC B0 ;  /* 0x0000000000007941 */ /* 0x000fea0003800000 */
.L_x_50379:
[----:B------:R-:W1:Y:S01]  /*20c0*/  F2I.FTZ.TRUNC.NTZ R19, R19 ;  /* 0x0000001300137305 */ /* 0x000e62000021f100 */
[----:B------:R-:W-:Y:S05]  /*20d0*/  BRA `(.L_x_50364) ;  /* 0x0000000400087947 */ /* 0x000fea0003800000 */
.L_x_50377:
        /* <DEDUP_REMOVED lines=21> */
.L_x_50386:
[----:B------:R-:W-:Y:S05]  /*2230*/  BSYNC B1 ;  /* 0x0000000000017941 */ /* 0x000fea0003800000 */
.L_x_50385:
[----:B------:R-:W-:Y:S01]  /*2240*/  IMAD.SHL.U32 R2, R2, 0x200000, RZ ;  /* 0x0020000002027824 */ /* 0x000fe200078e00ff */
[----:B------:R-:W-:-:S04]  /*2250*/  LEA R0, R0, 0x37800000, 0x17 ;  /* 0x3780000000007811 */ /* 0x000fc800078eb8ff */
[----:B------:R-:W-:-:S07]  /*2260*/  LOP3.LUT R19, R0, R2, R19, 0xfe, !PT ;  /* 0x0000000200137212 */ /* 0x000fce00078efe13 */
.L_x_50384:
[----:B------:R-:W-:Y:S05]  /*2270*/  BSYNC B0 ;  /* 0x0000000000007941 */ /* 0x000fea0003800000 */
.L_x_50383:
[----:B------:R-:W2:Y:S01]  /*2280*/  F2I.FTZ.TRUNC.NTZ R19, R19 ;  /* 0x0000001300137305 */ /* 0x000ea2000021f100 */
[----:B------:R-:W-:Y:S05]  /*2290*/  BRA `(.L_x_50364) ;  /* 0x0000000000987947 */ /* 0x000fea0003800000 */
.L_x_50376:
        /* <DEDUP_REMOVED lines=14> */
.L_x_50390:
[----:B------:R-:W-:Y:S05]  /*2380*/  BSYNC B0 ;  /* 0x0000000000007941 */ /* 0x000fea0003800000 */
.L_x_50389:
[----:B------:R-:W4:Y:S01]  /*2390*/  F2I.FTZ.TRUNC.NTZ R19, R19 ;  /* 0x0000001300137305 */ /* 0x000f22000021f100 */
[----:B------:R-:W-:Y:S05]  /*23a0*/  BRA `(.L_x_50364) ;  /* 0x0000000000547947 */ /* 0x000fea0003800000 */
.L_x_50363:
        /* <DEDUP_REMOVED lines=17> */
.L_x_50391:
[----:B------:R-:W-:Y:S05]  /*24c0*/  BRA `(.L_x_50364) ;  /* 0x00000000000c7947 */ /* 0x000fea0003800000 */
.L_x_50388:
[----:B------:R0:W5:Y:S01]  /*24d0*/  LDG.E R19, desc[UR36][R2.64] ;  /* 0x0000002402137981 */ /* 0x000162000c1e1900 */
[----:B------:R-:W-:Y:S05]  /*24e0*/  BRA `(.L_x_50364) ;  /* 0x0000000000047947 */ /* 0x000fea0003800000 */
.L_x_50387:
[----:B------:R3:W5:Y:S02]  /*24f0*/  LDG.E R19, desc[UR36][R2.64] ;  /* 0x0000002402137981 */ /* 0x000764000c1e1900 */
.L_x_50364:
        /* <DEDUP_REMOVED lines=17> */
.L_x_50395:
[----:B------:R0:W5:Y:S01]  /*2610*/  LDG.E.U8 R22, desc[UR36][R2.64] ;  /* 0x0000002402167981 */ /* 0x000162000c1e1100 */
[----:B------:R-:W-:Y:S05]  /*2620*/  BRA `(.L_x_50397) ;  /* 0x0000000c00347947 */ /* 0x000fea0003800000 */
.L_x_50394:
        /* <DEDUP_REMOVED lines=8> */
.L_x_50399:
[----:B------:R3:W5:Y:S01]  /*26b0*/  LDG.E R22, desc[UR36][R2.64] ;  /* 0x0000002402167981 */ /* 0x000762000c1e1900 */
[----:B------:R-:W-:Y:S05]  /*26c0*/  BRA `(.L_x_50397) ;  /* 0x0000000c000c7947 */ /* 0x000fea0003800000 */
.L_x_50398:
[----:B------:R0:W5:Y:S01]  /*26d0*/  LDG.E.S16 R22, desc[UR36][R2.64] ;  /* 0x0000002402167981 */ /* 0x000162000c1e1700 */
[----:B------:R-:W-:Y:S05]  /*26e0*/  BRA `(.L_x_50397) ;  /* 0x0000000c00047947 */ /* 0x000fea0003800000 */
.L_x_50393:
        /* <DEDUP_REMOVED lines=9> */
.L_x_50401:
[----:B------:R-:W3:Y:S02]  /*2780*/  LDG.E.U16 R2, desc[UR36][R2.64] ;  /* 0x0000002402027981 */ /* 0x000ee4000c1e1500 */
[----:B---3--:R-:W-:-:S06]  /*2790*/  HADD2.F32 R22, -RZ, R2.H0_H0 ;  /* 0x20000002ff167230 */ /* 0x008fcc0000004100 */
[----:B------:R-:W0:Y:S01]  /*27a0*/  F2I.FTZ.TRUNC.NTZ R22, R22 ;  /* 0x0000001600167305 */ /* 0x000e22000021f100 */
[----:B------:R-:W-:Y:S05]  /*27b0*/  BRA `(.L_x_50397) ;  /* 0x0000000800d07947 */ /* 0x000fea0003800000 */
.L_x_50400:
        /* <DEDUP_REMOVED lines=9> */
.L_x_50403:
[----:B------:R-:W3:Y:S02]  /*2850*/  LDG.E.U16 R2, desc[UR36][R2.64] ;  /* 0x0000002402027981 */ /* 0x000ee4000c1e1500 */
[----:B---3--:R-:W-:-:S06]  /*2860*/  HADD2.F32 R22, -RZ, R2.H0_H0 ;  /* 0x20000002ff167230 */ /* 0x008fcc0000004100 */
[----:B------:R-:W0:Y:S01]  /*2870*/  F2I.FTZ.TRUNC.NTZ R22, R22 ;  /* 0x0000001600167305 */ /* 0x000e22000021f100 */
[----:B------:R-:W-:Y:S05]  /*2880*/  BRA `(.L_x_50397) ;  /* 0x00000008009c7947 */ /* 0x000fea0003800000 */
.L_x_50402:
[----:B------:R-:W3:Y:S02]  /*2890*/  LDG.E.64 R2, desc[UR36][R2.64] ;  /* 0x0000002402027981 */ /* 0x000ee4000c1e1b00 */
[----:B---3--:R0:W3:Y:S01]  /*28a0*/  F2I.F64.TRUNC R22, R2 ;  /* 0x0000000200167311 */ /* 0x0080e2000030d100 */
[----:B------:R-:W-:Y:S05]  /*28b0*/  BRA `(.L_x_50397) ;  /* 0x0000000800907947 */ /* 0x000fea0003800000 */
.L_x_50392:
        /* <DEDUP_REMOVED lines=12> */
.L_x_50406:
[----:B------:R-:W3:Y:S02]  /*2980*/  LDG.E.64 R2, desc[UR36][R2.64] ;  /* 0x0000002402027981 */ /* 0x000ee4000c1e1b00 */
[----:B---3--:R0:W3:Y:S01]  /*2990*/  F2I.F64.TRUNC R22, R2 ;  /* 0x0000000200167311 */ /* 0x0080e2000030d100 */
[----:B------:R-:W-:Y:S05]  /*29a0*/  BRA `(.L_x_50397) ;  /* 0x0000000800547947 */ /* 0x000fea0003800000 */
.L_x_50405:
        /* <DEDUP_REMOVED lines=27> */
.L_x_50408:
        /* <DEDUP_REMOVED lines=14> */
.L_x_50407:
[----:B------:R-:W3:Y:S02]  /*2c40*/  LDG.E.U16 R22, desc[UR36][R2.64] ;  /* 0x0000002402167981 */ /* 0x000ee4000c1e1500 */
[----:B---3--:R-:W-:-:S06]  /*2c50*/  IMAD.U32 R22, R22, 0x10000, RZ ;  /* 0x0001000016167824 */ /* 0x008fcc00078e00ff */
[----:B------:R-:W0:Y:S01]  /*2c60*/  F2I.FTZ.TRUNC.NTZ R22, R22 ;  /* 0x0000001600167305 */ /* 0x000e22000021f100 */
[----:B------:R-:W-:Y:S05]  /*2c70*/  BRA `(.L_x_50397) ;  /* 0x0000000400a07947 */ /* 0x000fea0003800000 */
.L_x_50404:
        /* <DEDUP_REMOVED lines=10> */
.L_x_50411:
        /* <DEDUP_REMOVED lines=21> */
.L_x_50415:
[----:B------:R-:W-:Y:S05]  /*2e70*/  BSYNC B1 ;  /* 0x0000000000017941 */ /* 0x000fea0003800000 */
.L_x_50414:
[----:B------:R-:W-:Y:S01]  /*2e80*/  IMAD.SHL.U32 R2, R2, 0x100000, RZ ;  /* 0x0010000002027824 */ /* 0x000fe200078e00ff */
[----:B------:R-:W-:-:S04]  /*2e90*/  LEA R3, R0, 0x3b800000, 0x17 ;  /* 0x3b80000000037811 */ /* 0x000fc800078eb8ff */
[----:B------:R-:W-:-:S07]  /*2ea0*/  LOP3.LUT R22, R3, R2, R22, 0xfe, !PT ;  /* 0x0000000203167212 */ /* 0x000fce00078efe16 */
.L_x_50413:
[----:B------:R-:W-:Y:S05]  /*2eb0*/  BSYNC B0 ;  /* 0x0000000000007941 */ /* 0x000fea0003800000 */
.L_x_50412:
[----:B------:R-:W0:Y:S01]  /*2ec0*/  F2I.FTZ.TRUNC.NTZ R22, R22 ;  /* 0x0000001600167305 */ /* 0x000e22000021f100 */
[----:B------:R-:W-:Y:S05]  /*2ed0*/  BRA `(.L_x_50397) ;  /* 0x0000000400087947 */ /* 0x000fea0003800000 */
.L_x_50410:
        /* <DEDUP_REMOVED lines=21> */
.L_x_50419:
[----:B------:R-:W-:Y:S05]  /*3030*/  BSYNC B1 ;  /* 0x0000000000017941 */ /* 0x000fea0003800000 */
.L_x_50418:
[----:B------:R-:W-:Y:S01]  /*3040*/  IMAD.SHL.U32 R2, R2, 0x200000, RZ ;  /* 0x0020000002027824 */ /* 0x000fe200078e00ff */
[----:B------:R-:W-:-:S04]  /*3050*/  LEA R3, R0, 0x37800000, 0x17 ;  /* 0x3780000000037811 */ /* 0x000fc800078eb8ff */
[----:B------:R-:W-:-:S07]  /*3060*/  LOP3.LUT R22, R3, R2, R22, 0xfe, !PT ;  /* 0x0000000203167212 */ /* 0x000fce00078efe16 */
.L_x_50417:
[----:B------:R-:W-:Y:S05]  /*3070*/  BSYNC B0 ;  /* 0x0000000000007941 */ /* 0x000fea0003800000 */
.L_x_50416:
[----:B------:R-:W0:Y:S01]  /*3080*/  F2I.FTZ.TRUNC.NTZ R22, R22 ;  /* 0x0000001600167305 */ /* 0x000e22000021f100 */
[----:B------:R-:W-:Y:S05]  /*3090*/  BRA `(.L_x_50397) ;  /* 0x0000000000987947 */ /* 0x000fea0003800000 */
.L_x_50409:
        /* <DEDUP_REMOVED lines=14> */
.L_x_50423:
[----:B------:R-:W-:Y:S05]  /*3180*/  BSYNC B0 ;  /* 0x0000000000007941 */ /* 0x000fea0003800000 */
.L_x_50422:
[----:B------:R-:W0:Y:S01]  /*3190*/  F2I.FTZ.TRUNC.NTZ R22, R22 ;  /* 0x0000001600167305 */ /* 0x000e22000021f100 */
[----:B------:R-:W-:Y:S05]  /*31a0*/  BRA `(.L_x_50397) ;  /* 0x0000000000547947 */ /* 0x000fea0003800000 */
.L_x_50396:
        /* <DEDUP_REMOVED lines=17> */
.L_x_50424:
[----:B------:R-:W-:Y:S05]  /*32c0*/  BRA `(.L_x_50397) ;  /* 0x00000000000c7947 */ /* 0x000fea0003800000 */
.L_x_50421:
[----:B------:R0:W5:Y:S01]  /*32d0*/  LDG.E R22, desc[UR36][R2.64] ;  /* 0x0000002402167981 */ /* 0x000162000c1e1900 */
[----:B------:R-:W-:Y:S05]  /*32e0*/  BRA `(.L_x_50397) ;  /* 0x0000000000047947 */ /* 0x000fea0003800000 */
.L_x_50420:
[----:B------:R0:W5:Y:S02]  /*32f0*/  LDG.E R22, desc[UR36][R2.64] ;  /* 0x0000002402167981 */ /* 0x000164000c1e1900 */
.L_x_50397:
        /* <DEDUP_REMOVED lines=25> */
[----:B------:R-:W-:-:S04]  /*3490*/  @!P0 LOP3.LUT R3, RZ, R22, RZ, 0x33, !PT ;  /* 0x00000016ff038212 */ /* 0x000fc800078e33ff */
[----:B------:R-:W-:-:S04]  /*34a0*/  LOP3.LUT R2, R3, R22, RZ, 0x3c, !PT ;  /* 0x0000001603027212 */ /* 0x000fc800078e3cff */
[----:B------:R-:W-:-:S04]  /*34b0*/  ISETP.GT.AND P0, PT, R2, -0x1, PT ;  /* 0xffffffff0200780c */ /* 0x000fc80003f04270 */
[----:B------:R-:W-:-:S04]  /*34c0*/  ISETP.EQ.OR P0, PT, R3, RZ, P0 ;  /* 0x000000ff0300720c */ /* 0x000fc80000702670 */
[----:B------:R-:W-:-:S05]  /*34d0*/  SEL R22, R22, RZ, !P0 ;  /* 0x000000ff16167207 */ /* 0x000fca0004000000 */
[----:B------:R-:W-:Y:S01]  /*34e0*/  IMAD.IADD R2, R3, 0x1, R22 ;  /* 0x0000000103027824 */ /* 0x000fe200078e0216 */
        /* <DEDUP_REMOVED lines=11> */
.L_x_50428:
[----:B------:R1:W-:Y:S01]  /*35a0*/  STG.E.U8 desc[UR36][R16.64], R2 ;  /* 0x0000000210007986 */ /* 0x0003e2000c101124 */
[----:B------:R-:W-:Y:S05]  /*35b0*/  BRA `(.L_x_50430) ;  /* 0x0000000c00507947 */ /* 0x000fea0003800000 */
.L_x_50427:
        /* <DEDUP_REMOVED lines=9> */
.L_x_50432:
[----:B------:R3:W-:Y:S01]  /*3650*/  STG.E desc[UR36][R16.64], R2 ;  /* 0x0000000210007986 */ /* 0x0007e2000c101924 */
[----:B------:R-:W-:Y:S05]  /*3660*/  BRA `(.L_x_50430) ;  /* 0x0000000c00247947 */ /* 0x000fea0003800000 */
.L_x_50431:
[----:B------:R2:W-:Y:S01]  /*3670*/  STG.E.U16 desc[UR36][R16.64], R2 ;  /* 0x0000000210007986 */ /* 0x0005e2000c101524 */
[----:B------:R-:W-:Y:S05]  /*3680*/  BRA `(.L_x_50430) ;  /* 0x0000000c001c7947 */ /* 0x000fea0003800000 */
.L_x_50426:
        /* <DEDUP_REMOVED lines=9> */
.L_x_50434:
[----:B------:R-:W-:-:S04]  /*3720*/  I2FP.F32.S32 R0, R2 ;  /* 0x0000000200007245 */ /* 0x000fc80000201400 */
[----:B------:R-:W-:-:S05]  /*3730*/  F2FP.F16.F32.PACK_AB R0, RZ, R0 ;  /* 0x00000000ff00723e */ /* 0x000fca00000000ff */
[----:B------:R0:W-:Y:S01]  /*3740*/  STG.E.U16 desc[UR36][R16.64], R0 ;  /* 0x0000000010007986 */ /* 0x0001e2000c101524 */
[----:B------:R-:W-:Y:S05]  /*3750*/  BRA `(.L_x_50430) ;  /* 0x0000000800e87947 */ /* 0x000fea0003800000 */
.L_x_50433:
        /* <DEDUP_REMOVED lines=10> */
.L_x_50436:
[----:B------:R-:W-:-:S04]  /*3800*/  I2FP.F32.S32 R2, R2 ;  /* 0x0000000200027245 */ /* 0x000fc80000201400 */
[----:B------:R-:W-:-:S04]  /*3810*/  F2FP.F16.F32.PACK_AB R3, RZ, R2 ;  /* 0x00000002ff03723e */ /* 0x000fc800000000ff */
[----:B------:R-:W-:-:S05]  /*3820*/  PRMT R3, R3, 0x5410, RZ ;  /* 0x0000541003037816 */ /* 0x000fca00000000ff */
[----:B------:R0:W-:Y:S01]  /*3830*/  STG.E desc[UR36][R16.64], R3 ;  /* 0x0000000310007986 */ /* 0x0001e2000c101924 */
[----:B------:R-:W-:Y:S05]  /*3840*/  BRA `(.L_x_50430) ;  /* 0x0000000800ac7947 */ /* 0x000fea0003800000 */
.L_x_50435:
[----:B------:R-:W0:Y:S02]  /*3850*/  I2F.F64 R2, R2 ;  /* 0x0000000200027312 */ /* 0x000e240000201c00 */
[----:B0-----:R0:W-:Y:S01]  /*3860*/  STG.E.64 desc[UR36][R16.64], R2 ;  /* 0x0000000210007986 */ /* 0x0011e2000c101b24 */
[----:B------:R-:W-:Y:S05]  /*3870*/  BRA `(.L_x_50430) ;  /* 0x0000000800a07947 */ /* 0x000fea0003800000 */
.L_x_50425:
        /* <DEDUP_REMOVED lines=12> */
.L_x_50439:
[----:B------:R-:W0:Y:S01]  /*3940*/  I2F.F64 R4, R2 ;  /* 0x0000000200047312 */ /* 0x000e220000201c00 */
[----:B------:R-:W-:-:S05]  /*3950*/  CS2R R6, SRZ ;  /* 0x0000000000067805 */ /* 0x000fca000001ff00 */
[----:B0-----:R0:W-:Y:S01]  /*3960*/  STG.E.128 desc[UR36][R16.64], R4 ;  /* 0x0000000410007986 */ /* 0x0011e2000c101d24 */
[----:B------:R-:W-:Y:S05]  /*3970*/  BRA `(.L_x_50430) ;  /* 0x0000000800607947 */ /* 0x000fea0003800000 */
.L_x_50438:
        /* <DEDUP_REMOVED lines=21> */
.L_x_50443:
[----:B------:R-:W-:Y:S05]  /*3ad0*/  BSYNC B0 ;  /* 0x0000000000007941 */ /* 0x000fea0003800000 */
.L_x_50442:
[----:B------:R-:W-:-:S05]  /*3ae0*/  LOP3.LUT R3, R0, R3, RZ, 0xfc, !PT ;  /* 0x0000000300037212 */ /* 0x000fca00078efcff */
[----:B------:R0:W-:Y:S01]  /*3af0*/  STG.E.U8 desc[UR36][R16.64], R3 ;  /* 0x0000000310007986 */ /* 0x0001e2000c101124 */
[----:B------:R-:W-:Y:S05]  /*3b00*/  BRA `(.L_x_50430) ;  /* 0x0000000400fc7947 */ /* 0x000fea0003800000 */
.L_x_50441:
        /* <DEDUP_REMOVED lines=13> */
.L_x_50445:
[----:B------:R-:W-:Y:S01]  /*3be0*/  IMAD.MOV.U32 R0, RZ, RZ, 0x7f ;  /* 0x0000007fff007424 */ /* 0x000fe200078e00ff */
[----:B------:R-:W-:-:S04]  /*3bf0*/  ISETP.GT.U32.AND P0, PT, R2, 0x7f800000, PT ;  /* 0x7f8000000200780c */ /* 0x000fc80003f04070 */
[----:B------:R-:W-:-:S09]  /*3c00*/  SEL R0, R0, 0x7c, P0 ;  /* 0x0000007c00007807 */ /* 0x000fd20000000000 */
.L_x_50446:
[----:B------:R-:W-:Y:S05]  /*3c10*/  BSYNC B0 ;  /* 0x0000000000007941 */ /* 0x000fea0003800000 */
.L_x_50444:
[----:B------:R-:W-:-:S04]  /*3c20*/  LOP3.LUT R2, R3, 0x80000000, RZ, 0xc0, !PT ;  /* 0x8000000003027812 */ /* 0x000fc800078ec0ff */
[----:B------:R-:W-:-:S04]  /*3c30*/  SHF.R.U32.HI R3, RZ, 0x18, R2 ;  /* 0x00000018ff037819 */ /* 0x000fc80000011602 */
[----:B------:R-:W-:-:S05]  /*3c40*/  LOP3.LUT R3, R0, R3, RZ, 0xfc, !PT ;  /* 0x0000000300037212 */ /* 0x000fca00078efcff */
[----:B------:R0:W-:Y:S01]  /*3c50*/  STG.E.U8 desc[UR36][R16.64], R3 ;  /* 0x0000000310007986 */ /* 0x0001e2000c101124 */
[----:B------:R-:W-:Y:S05]  /*3c60*/  BRA `(.L_x_50430) ;  /* 0x0000000400a47947 */ /* 0x000fea0003800000 */
.L_x_50440:
[----:B------:R-:W-:-:S04]  /*3c70*/  I2FP.F32.S32 R0, R2 ;  /* 0x0000000200007245 */ /* 0x000fc80000201400 */
[----:B------:R-:W-:-:S05]  /*3c80*/  F2FP.BF16.F32.PACK_AB R0, RZ, R0 ;  /* 0x00000000ff00723e */ /* 0x000fca00000010ff */
[----:B------:R0:W-:Y:S01]  /*3c90*/  STG.E.U16 desc[UR36][R16.64], R0 ;  /* 0x0000000010007986 */ /* 0x0001e2000c101524 */
[----:B------:R-:W-:Y:S05]  /*3ca0*/  BRA `(.L_x_50430) ;  /* 0x0000000400947947 */ /* 0x000fea0003800000 */
.L_x_50437:
        /* <DEDUP_REMOVED lines=10> */
.L_x_50449:
        /* <DEDUP_REMOVED lines=17> */
.L_x_50452:
[----:B------:R-:W-:-:S04]  /*3e60*/  LOP3.LUT R2, R3, 0x80000000, RZ, 0xc0, !PT ;  /* 0x8000000003027812 */ /* 0x000fc800078ec0ff */
[----:B------:R-:W-:-:S04]  /*3e70*/  SHF.R.U32.HI R3, RZ, 0x18, R2 ;  /* 0x00000018ff037819 */ /* 0x000fc80000011602 */
[----:B------:R-:W-:-:S04]  /*3e80*/  LOP3.LUT R0, R0, R3, RZ, 0xfc, !PT ;  /* 0x0000000300007212 */ /* 0x000fc800078efcff */
[----:B------:R-:W-:-:S07]  /*3e90*/  PRMT R8, R0, 0x7610, R8 ;  /* 0x0000761000087816 */ /* 0x000fce0000000008 */
.L_x_50451:
[----:B------:R-:W-:Y:S05]  /*3ea0*/  BSYNC B0 ;  /* 0x0000000000007941 */ /* 0x000fea0003800000 */
.L_x_50450:
[----:B------:R0:W-:Y:S01]  /*3eb0*/  STG.E.U8 desc[UR36][R16.64], R8 ;  /* 0x0000000810007986 */ /* 0x0001e2000c101124 */
[----:B------:R-:W-:Y:S05]  /*3ec0*/  BRA `(.L_x_50430) ;  /* 0x00000004000c7947 */ /* 0x000fea0003800000 */
.L_x_50448:
        /* <DEDUP_REMOVED lines=17> */
.L_x_50455:
[----:B------:R-:W-:-:S04]  /*3fe0*/  LOP3.LUT R2, R3, 0x80000000, RZ, 0xc0, !PT ;  /* 0x8000000003027812 */ /* 0x000fc800078ec0ff */
[----:B------:R-:W-:-:S04]  /*3ff0*/  SHF.R.U32.HI R3, RZ, 0x18, R2 ;  /* 0x00000018ff037819 */ /* 0x000fc80000011602 */
[----:B------:R-:W-:-:S04]  /*4000*/  LOP3.LUT R0, R0, R3, RZ, 0xfc, !PT ;  /* 0x0000000300007212 */ /* 0x000fc800078efcff */
[----:B------:R-:W-:-:S07]  /*4010*/  PRMT R8, R0, 0x7610, R8 ;  /* 0x0000761000087816 */ /* 0x000fce0000000008 */
.L_x_50454:
[----:B------:R-:W-:Y:S05]  /*4020*/  BSYNC B0 ;  /* 0x0000000000007941 */ /* 0x000fea0003800000 */
.L_x_50453:
[----:B------:R0:W-:Y:S01]  /*4030*/  STG.E.U8 desc[UR36][R16.64], R8 ;  /* 0x0000000810007986 */ /* 0x0001e2000c101124 */
[----:B------:R-:W-:Y:S05]  /*4040*/  BRA `(.L_x_50430) ;  /* 0x0000000000ac7947 */ /* 0x000fea0003800000 */
.L_x_50447:
        /* <DEDUP_REMOVED lines=22> */
.L_x_50429:
        /* <DEDUP_REMOVED lines=16> */
.L_x_50458:
[----:B------:R-:W-:Y:S05]  /*42b0*/  BRA `(.L_x_50430) ;  /* 0x0000000000107947 */ /* 0x000fea0003800000 */
.L_x_50457:
[----:B------:R-:W-:-:S05]  /*42c0*/  SHF.R.S32.HI R3, RZ, 0x1f, R2 ;  /* 0x0000001fff037819 */ /* 0x000fca0000011402 */
[----:B------:R0:W-:Y:S01]  /*42d0*/  STG.E.64 desc[UR36][R16.64], R2 ;  /* 0x0000000210007986 */ /* 0x0001e2000c101b24 */
[----:B------:R-:W-:Y:S05]  /*42e0*/  BRA `(.L_x_50430) ;  /* 0x0000000000047947 */ /* 0x000fea0003800000 */
.L_x_50456:
[----:B------:R0:W-:Y:S02]  /*42f0*/  STG.E desc[UR36][R16.64], R2 ;  /* 0x0000000210007986 */ /* 0x0001e4000c101924 */
.L_x_50430:
[----:B------:R-:W-:-:S04]  /*4300*/  IMAD R18, R18, 0x200, R23 ;  /* 0x0000020012127824 */ /* 0x000fc800078e0217 */
[----:B------:R-:W-:-:S07]  /*4310*/  VIADD R19, R18, 0x80 ;  /* 0x0000008012137836 */ /* 0x000fce0000000000 */
.L_x_50357:
[----:B------:R-:W-:Y:S05]  /*4320*/  BSYNC B6 ;  /* 0x0000000000067941 */ /* 0x000fea0003800000 */
.L_x_50356:
        /* <DEDUP_REMOVED lines=358> */
.L_x_50461:
        /* <DEDUP_REMOVED lines=20> */
.L_x_50465:
[----:B------:R0:W5:Y:S01]  /*5ad0*/  LDG.E.U8 R22, desc[UR36][R2.64] ;  /* 0x0000002402167981 */ /* 0x000162000c1e1100 */
[----:B------:R-:W-:Y:S05]  /*5ae0*/  BRA `(.L_x_50467) ;  /* 0x0000000c00347947 */ /* 0x000fea0003800000 */
.L_x_50464:
        /* <DEDUP_REMOVED lines=8> */
.L_x_50469:
[----:B------:R0:W5:Y:S01]  /*5b70*/  LDG.E R22, desc[UR36][R2.64] ;  /* 0x0000002402167981 */ /* 0x000162000c1e1900 */
[----:B------:R-:W-:Y:S05]  /*5b80*/  BRA `(.L_x_50467) ;  /* 0x0000000c000c7947 */ /* 0x000fea0003800000 */
.L_x_50468:
[----:B------:R0:W5:Y:S01]  /*5b90*/  LDG.E.S16 R22, desc[UR36][R2.64] ;  /* 0x0000002402167981 */ /* 0x000162000c1e1700 */
[----:B------:R-:W-:Y:S05]  /*5ba0*/  BRA `(.L_x_50467) ;  /* 0x0000000c00047947 */ /* 0x000fea0003800000 */
.L_x_50463:
        /* <DEDUP_REMOVED lines=9> */
.L_x_50471:
[----:B------:R-:W2:Y:S02]  /*5c40*/  LDG.E.U16 R2, desc[UR36][R2.64] ;  /* 0x0000002402027981 */ /* 0x000ea4000c1e1500 */
[----:B--2---:R-:W-:-:S06]  /*5c50*/  HADD2.F32 R22, -RZ, R2.H0_H0 ;  /* 0x20000002ff167230 */ /* 0x004fcc0000004100 */
[----:B------:R-:W0:Y:S01]  /*5c60*/  F2I.FTZ.TRUNC.NTZ R22, R22 ;  /* 0x0000001600167305 */ /* 0x000e22000021f100 */
[----:B------:R-:W-:Y:S05]  /*5c70*/  BRA `(.L_x_50467) ;  /* 0x0000000800d07947 */ /* 0x000fea0003800000 */
.L_x_50470:
        /* <DEDUP_REMOVED lines=9> */
.L_x_50473:
[----:B------:R-:W2:Y:S02]  /*5d10*/  LDG.E.U16 R2, desc[UR36][R2.64] ;  /* 0x0000002402027981 */ /* 0x000ea4000c1e1500 */
[----:B--2---:R-:W-:-:S06]  /*5d20*/  HADD2.F32 R22, -RZ, R2.H0_H0 ;  /* 0x20000002ff167230 */ /* 0x004fcc0000004100 */
[----:B------:R-:W0:Y:S01]  /*5d30*/  F2I.FTZ.TRUNC.NTZ R22, R22 ;  /* 0x0000001600167305 */ /* 0x000e22000021f100 */
[----:B------:R-:W-:Y:S05]  /*5d40*/  BRA `(.L_x_50467) ;  /* 0x00000008009c7947 */ /* 0x000fea0003800000 */
.L_x_50472:
[----:B------:R-:W2:Y:S02]  /*5d50*/  LDG.E.64 R22, desc[UR36][R2.64] ;  /* 0x0000002402167981 */ /* 0x000ea4000c1e1b00 */
[----:B--2---:R0:W1:Y:S01]  /*5d60*/  F2I.F64.TRUNC R22, R22 ;  /* 0x0000001600167311 */ /* 0x004062000030d100 */
[----:B------:R-:W-:Y:S05]  /*5d70*/  BRA `(.L_x_50467) ;  /* 0x0000000800907947 */ /* 0x000fea0003800000 */
.L_x_50462:
        /* <DEDUP_REMOVED lines=12> */
.L_x_50476:
[----:B------:R-:W2:Y:S02]  /*5e40*/  LDG.E.64 R2, desc[UR36][R2.64] ;  /* 0x0000002402027981 */ /* 0x000ea4000c1e1b00 */
[----:B--2---:R0:W1:Y:S01]  /*5e50*/  F2I.F64.TRUNC R22, R2 ;  /* 0x0000000200167311 */ /* 0x004062000030d100 */
[----:B------:R-:W-:Y:S05]  /*5e60*/  BRA `(.L_x_50467) ;  /* 0x0000000800547947 */ /* 0x000fea0003800000 */
.L_x_50475:
        /* <DEDUP_REMOVED lines=27> */
.L_x_50478:
        /* <DEDUP_REMOVED lines=14> */
.L_x_50477:
[----:B------:R-:W2:Y:S02]  /*6100*/  LDG.E.U16 R22, desc[UR36][R2.64] ;  /* 0x0000002402167981 */ /* 0x000ea4000c1e1500 */
[----:B--2---:R-:W-:-:S06]  /*6110*/  IMAD.U32 R22, R22, 0x10000, RZ ;  /* 0x0001000016167824 */ /* 0x004fcc00078e00ff */
[----:B------:R-:W0:Y:S01]  /*6120*/  F2I.FTZ.TRUNC.NTZ R22, R22 ;  /* 0x0000001600167305 */ /* 0x000e22000021f100 */
[----:B------:R-:W-:Y:S05]  /*6130*/  BRA `(.L_x_50467) ;  /* 0x0000000400a07947 */ /* 0x000fea0003800000 */
.L_x_50474:
        /* <DEDUP_REMOVED lines=10> */
.L_x_50481:
        /* <DEDUP_REMOVED lines=21> */
.L_x_50485:
[----:B------:R-:W-:Y:S05]  /*6330*/  BSYNC B1 ;  /* 0x0000000000017941 */ /* 0x000fea0003800000 */
.L_x_50484:
[----:B------:R-:W-:Y:S01]  /*6340*/  IMAD.SHL.U32 R2, R2, 0x100000, RZ ;  /* 0x0010000002027824 */ /* 0x000fe200078e00ff */
[----:B------:R-:W-:-:S04]  /*6350*/  LEA R3, R0, 0x3b800000, 0x17 ;  /* 0x3b80000000037811 */ /* 0x000fc800078eb8ff */
[----:B------:R-:W-:-:S07]  /*6360*/  LOP3.LUT R22, R3, R2, R22, 0xfe, !PT ;  /* 0x0000000203167212 */ /* 0x000fce00078efe16 */
.L_x_50483:
[----:B------:R-:W-:Y:S05]  /*6370*/  BSYNC B0 ;  /* 0x0000000000007941 */ /* 0x000fea0003800000 */
.L_x_50482:
[----:B------:R-:W0:Y:S01]  /*6380*/  F2I.FTZ.TRUNC.NTZ R22, R22 ;  /* 0x0000001600167305 */ /* 0x000e22000021f100 */
[----:B------:R-:W-:Y:S05]  /*6390*/  BRA `(.L_x_50467) ;  /* 0x0000000400087947 */ /* 0x000fea0003800000 */
.L_x_50480:
        /* <DEDUP_REMOVED lines=21> */
.L_x_50489:
[----:B------:R-:W-:Y:S05]  /*64f0*/  BSYNC B1 ;  /* 0x0000000000017941 */ /* 0x000fea0003800000 */
.L_x_50488:
[----:B------:R-:W-:Y:S01]  /*6500*/  IMAD.SHL.U32 R2, R2, 0x200000, RZ ;  /* 0x0020000002027824 */ /* 0x000fe200078e00ff */
[----:B------:R-:W-:-:S04]  /*6510*/  LEA R3, R0, 0x37800000, 0x17 ;  /* 0x3780000000037811 */ /* 0x000fc800078eb8ff */
[----:B------:R-:W-:-:S07]  /*6520*/  LOP3.LUT R22, R3, R2, R22, 0xfe, !PT ;  /* 0x0000000203167212 */ /* 0x000fce00078efe16 */
.L_x_50487:
[----:B------:R-:W-:Y:S05]  /*6530*/  BSYNC B0 ;  /* 0x0000000000007941 */ /* 0x000fea0003800000 */
.L_x_50486:
[----:B------:R-:W0:Y:S01]  /*6540*/  F2I.FTZ.TRUNC.NTZ R22, R22 ;  /* 0x0000001600167305 */ /* 0x000e22000021f100 */
[----:B------:R-:W-:Y:S05]  /*6550*/  BRA `(.L_x_50467) ;  /* 0x0000000000987947 */ /* 0x000fea0003800000 */
.L_x_50479:
        /* <DEDUP_REMOVED lines=14> */
.L_x_50493:
[----:B------:R-:W-:Y:S05]  /*6640*/  BSYNC B0 ;  /* 0x0000000000007941 */ /* 0x000fea0003800000 */
.L_x_50492:
[----:B------:R-:W0:Y:S01]  /*6650*/  F2I.FTZ.TRUNC.NTZ R22, R22 ;  /* 0x0000001600167305 */ /* 0x000e22000021f100 */
[----:B------:R-:W-:Y:S05]  /*6660*/  BRA `(.L_x_50467) ;  /* 0x0000000000547947 */ /* 0x000fea0003800000 */
.L_x_50466:
        /* <DEDUP_REMOVED lines=17> */
.L_x_50494:
[----:B------:R-:W-:Y:S05]  /*6780*/  BRA `(.L_x_50467) ;  /* 0x00000000000c7947 */ /* 0x000fea0003800000 */
.L_x_50491:
[----:B------:R0:W5:Y:S01]  /*6790*/  LDG.E R22, desc[UR36][R2.64] ;  /* 0x0000002402167981 */ /* 0x000162000c1e1900 */
[----:B------:R-:W-:Y:S05]  /*67a0*/  BRA `(.L_x_50467) ;  /* 0x0000000000047947 */ /* 0x000fea0003800000 */
.L_x_50490:
[----:B------:R0:W5:Y:S02]  /*67b0*/  LDG.E R22, desc[UR36][R2.64] ;  /* 0x0000002402167981 */ /* 0x000164000c1e1900 */
.L_x_50467:
        /* <DEDUP_REMOVED lines=17> */
.L_x_50498:
[----:B------:R0:W5:Y:S01]  /*68d0*/  LDG.E.U8 R18, desc[UR36][R2.64] ;  /* 0x0000002402127981 */ /* 0x000162000c1e1100 */
[----:B------:R-:W-:Y:S05]  /*68e0*/  BRA `(.L_x_50500) ;  /* 0x0000000c00347947 */ /* 0x000fea0003800000 */
.L_x_50497:
        /* <DEDUP_REMOVED lines=8> */
.L_x_50502:
[----:B------:R0:W5:Y:S01]  /*6970*/  LDG.E R18, desc[UR36][R2.64] ;  /* 0x0000002402127981 */ /* 0x000162000c1e1900 */
[----:B------:R-:W-:Y:S05]  /*6980*/  BRA `(.L_x_50500) ;  /* 0x0000000c000c7947 */ /* 0x000fea0003800000 */
.L_x_50501:
[----:B------:R0:W5:Y:S01]  /*6990*/  LDG.E.S16 R18, desc[UR36][R2.64] ;  /* 0x0000002402127981 */ /* 0x000162000c1e1700 */
[----:B------:R-:W-:Y:S05]  /*69a0*/  BRA `(.L_x_50500) ;  /* 0x0000000c00047947 */ /* 0x000fea0003800000 */
.L_x_50496:
        /* <DEDUP_REMOVED lines=9> */
.L_x_50504:
[----:B------:R-:W2:Y:S02]  /*6a40*/  LDG.E.U16 R2, desc[UR36][R2.64] ;  /* 0x0000002402027981 */ /* 0x000ea4000c1e1500 */
[----:B--2---:R-:W-:-:S06]  /*6a50*/  HADD2.F32 R18, -RZ, R2.H0_H0 ;  /* 0x20000002ff127230 */ /* 0x004fcc0000004100 */
[----:B------:R-:W0:Y:S01]  /*6a60*/  F2I.FTZ.TRUNC.NTZ R18, R18 ;  /* 0x0000001200127305 */ /* 0x000e22000021f100 */
[----:B------:R-:W-:Y:S05]  /*6a70*/  BRA `(.L_x_50500) ;  /* 0x0000000800d07947 */ /* 0x000fea0003800000 */
.L_x_50503:
        /* <DEDUP_REMOVED lines=9> */
.L_x_50506:
[----:B------:R-:W2:Y:S02]  /*6b10*/  LDG.E.U16 R2, desc[UR36][R2.64] ;  /* 0x0000002402027981 */ /* 0x000ea4000c1e1500 */
[----:B--2---:R-:W-:-:S06]  /*6b20*/  HADD2.F32 R18, -RZ, R2.H0_H0 ;  /* 0x20000002ff127230 */ /* 0x004fcc0000004100 */
[----:B------:R-:W0:Y:S01]  /*6b30*/  F2I.FTZ.TRUNC.NTZ R18, R18 ;  /* 0x0000001200127305 */ /* 0x000e22000021f100 */
[----:B------:R-:W-:Y:S05]  /*6b40*/  BRA `(.L_x_50500) ;  /* 0x00000008009c7947 */ /* 0x000fea0003800000 */
.L_x_50505:
[----:B------:R-:W2:Y:S02]  /*6b50*/  LDG.E.64 R2, desc[UR36][R2.64] ;  /* 0x0000002402027981 */ /* 0x000ea4000c1e1b00 */
[----:B--2---:R0:W2:Y:S01]  /*6b60*/  F2I.F64.TRUNC R18, R2 ;  /* 0x0000000200127311 */ /* 0x0040a2000030d100 */
[----:B------:R-:W-:Y:S05]  /*6b70*/  BRA `(.L_x_50500) ;  /* 0x0000000800907947 */ /* 0x000fea0003800000 */
.L_x_50495:
        /* <DEDUP_REMOVED lines=12> */
.L_x_50509:
[----:B------:R-:W2:Y:S02]  /*6c40*/  LDG.E.64 R2, desc[UR36][R2.64] ;  /* 0x0000002402027981 */ /* 0x000ea4000c1e1b00 */
[----:B--2---:R0:W2:Y:S01]  /*6c50*/  F2I.F64.TRUNC R18, R2 ;  /* 0x0000000200127311 */ /* 0x0040a2000030d100 */
[----:B------:R-:W-:Y:S05]  /*6c60*/  BRA `(.L_x_50500) ;  /* 0x0000000800547947 */ /* 0x000fea0003800000 */
.L_x_50508:
        /* <DEDUP_REMOVED lines=27> */
.L_x_50511:
        /* <DEDUP_REMOVED lines=14> */
.L_x_50510:
[----:B------:R-:W2:Y:S02]  /*6f00*/  LDG.E.U16 R18, desc[UR36][R2.64] ;  /* 0x0000002402127981 */ /* 0x000ea4000c1e1500 */
[----:B--2---:R-:W-:-:S06]  /*6f10*/  IMAD.U32 R18, R18, 0x10000, RZ ;  /* 0x0001000012127824 */ /* 0x004fcc00078e00ff */
[----:B------:R-:W0:Y:S01]  /*6f20*/  F2I.FTZ.TRUNC.NTZ R18, R18 ;  /* 0x0000001200127305 */ /* 0x000e22000021f100 */
[----:B------:R-:W-:Y:S05]  /*6f30*/  BRA `(.L_x_50500) ;  /* 0x0000000400a07947 */ /* 0x000fea0003800000 */
.L_x_50507:
        /* <DEDUP_REMOVED lines=10> */
.L_x_50514:
        /* <DEDUP_REMOVED lines=21> */
.L_x_50518:
[----:B------:R-:W-:Y:S05]  /*7130*/  BSYNC B1 ;  /* 0x0000000000017941 */ /* 0x000fea0003800000 */
.L_x_50517:
[----:B------:R-:W-:Y:S01]  /*7140*/  IMAD.SHL.U32 R2, R2, 0x100000, RZ ;  /* 0x0010000002027824 */ /* 0x000fe200078e00ff */
[----:B------:R-:W-:-:S04]  /*7150*/  LEA R3, R0, 0x3b800000, 0x17 ;  /* 0x3b80000000037811 */ /* 0x000fc800078eb8ff */
[----:B------:R-:W-:-:S07]  /*7160*/  LOP3.LUT R18, R3, R2, R18, 0xfe, !PT ;  /* 0x0000000203127212 */ /* 0x000fce00078efe12 */
.L_x_50516:
[----:B------:R-:W-:Y:S05]  /*7170*/  BSYNC B0 ;  /* 0x0000000000007941 */ /* 0x000fea0003800000 */
.L_x_50515:
[----:B------:R-:W0:Y:S01]  /*7180*/  F2I.FTZ.TRUNC.NTZ R18, R18 ;  /* 0x0000001200127305 */ /* 0x000e22000021f100 */
[----:B------:R-:W-:Y:S05]  /*7190*/  BRA `(.L_x_50500) ;  /* 0x0000000400087947 */ /* 0x000fea0003800000 */
.L_x_50513:
        /* <DEDUP_REMOVED lines=21> */
.L_x_50522:
[----:B------:R-:W-:Y:S05]  /*72f0*/  BSYNC B1 ;  /* 0x0000000000017941 */ /* 0x000fea0003800000 */
.L_x_50521:
[----:B------:R-:W-:Y:S01]  /*7300*/  IMAD.SHL.U32 R2, R2, 0x200000, RZ ;  /* 0x0020000002027824 */ /* 0x000fe200078e00ff */
[----:B------:R-:W-:-:S04]  /*7310*/  LEA R3, R0, 0x37800000, 0x17 ;  /* 0x3780000000037811 */ /* 0x000fc800078eb8ff */
[----:B------:R-:W-:-:S07]  /*7320*/  LOP3.LUT R18, R3, R2, R18, 0xfe, !PT ;  /* 0x0000000203127212 */ /* 0x000fce00078efe12 */
.L_x_50520:
[----:B------:R-:W-:Y:S05]  /*7330*/  BSYNC B0 ;  /* 0x0000000000007941 */ /* 0x000fea0003800000 */
.L_x_50519:
[----:B------:R-:W0:Y:S01]  /*7340*/  F2I.FTZ.TRUNC.NTZ R18, R18 ;  /* 0x0000001200127305 */ /* 0x000e22000021f100 */
[----:B------:R-:W-:Y:S05]  /*7350*/  BRA `(.L_x_50500) ;  /* 0x0000000000987947 */ /* 0x000fea0003800000 */
.L_x_50512:
        /* <DEDUP_REMOVED lines=14> */
.L_x_50526:
[----:B------:R-:W-:Y:S05]  /*7440*/  BSYNC B0 ;  /* 0x0000000000007941 */ /* 0x000fea0003800000 */
.L_x_50525:
[----:B------:R-:W0:Y:S01]  /*7450*/  F2I.FTZ.TRUNC.NTZ R18, R18 ;  /* 0x0000001200127305 */ /* 0x000e22000021f100 */
[----:B------:R-:W-:Y:S05]  /*7460*/  BRA `(.L_x_50500) ;  /* 0x0000000000547947 */ /* 0x000fea0003800000 */
.L_x_50499:
        /* <DEDUP_REMOVED lines=17> */
.L_x_50527:
[----:B------:R-:W-:Y:S05]  /*7580*/  BRA `(.L_x_50500) ;  /* 0x00000000000c7947 */ /* 0x000fea0003800000 */
.L_x_50524:
[----:B------:R0:W5:Y:S01]  /*7590*/  LDG.E R18, desc[UR36][R2.64] ;  /* 0x0000002402127981 */ /* 0x000162000c1e1900 */
[----:B------:R-:W-:Y:S05]  /*75a0*/  BRA `(.L_x_50500) ;  /* 0x0000000000047947 */ /* 0x000fea0003800000 */
.L_x_50523:
[----:B------:R0:W5:Y:S02]  /*75b0*/  LDG.E R18, desc[UR36][R2.64] ;  /* 0x0000002402127981 */ /* 0x000164000c1e1900 */
.L_x_50500:
        /* <DEDUP_REMOVED lines=42> */
.L_x_50531:
[----:B------:R0:W-:Y:S01]  /*7860*/  STG.E.U8 desc[UR36][R16.64], R2 ;  /* 0x0000000210007986 */ /* 0x0001e2000c101124 */
[----:B------:R-:W-:Y:S05]  /*7870*/  BRA `(.L_x_50533) ;  /* 0x0000000c00507947 */ /* 0x000fea0003800000 */
.L_x_50530:
        /* <DEDUP_REMOVED lines=9> */
.L_x_50535:
[----:B------:R3:W-:Y:S01]  /*7910*/  STG.E desc[UR36][R16.64], R2 ;  /* 0x0000000210007986 */ /* 0x0007e2000c101924 */
[----:B------:R-:W-:Y:S05]  /*7920*/  BRA `(.L_x_50533) ;  /* 0x0000000c00247947 */ /* 0x000fea0003800000 */
.L_x_50534:
[----:B------:R2:W-:Y:S01]  /*7930*/  STG.E.U16 desc[UR36][R16.64], R2 ;  /* 0x0000000210007986 */ /* 0x0005e2000c101524 */
[----:B------:R-:W-:Y:S05]  /*7940*/  BRA `(.L_x_50533) ;  /* 0x0000000c001c7947 */ /* 0x000fea0003800000 */
.L_x_50529:
        /* <DEDUP_REMOVED lines=9> */
.L_x_50537:
[----:B------:R-:W-:-:S04]  /*79e0*/  I2FP.F32.S32 R0, R2 ;  /* 0x0000000200007245 */ /* 0x000fc80000201400 */
[----:B------:R-:W-:-:S05]  /*79f0*/  F2FP.F16.F32.PACK_AB R0, RZ, R0 ;  /* 0x00000000ff00723e */ /* 0x000fca00000000ff */
[----:B------:R0:W-:Y:S01]  /*7a00*/  STG.E.U16 desc[UR36][R16.64], R0 ;  /* 0x0000000010007986 */ /* 0x0001e2000c101524 */
[----:B------:R-:W-:Y:S05]  /*7a10*/  BRA `(.L_x_50533) ;  /* 0x0000000800e87947 */ /* 0x000fea0003800000 */
.L_x_50536:
        /* <DEDUP_REMOVED lines=10> */
.L_x_50539:
[----:B------:R-:W-:-:S04]  /*7ac0*/  I2FP.F32.S32 R2, R2 ;  /* 0x0000000200027245 */ /* 0x000fc80000201400 */
[----:B------:R-:W-:-:S04]  /*7ad0*/  F2FP.F16.F32.PACK_AB R3, RZ, R2 ;  /* 0x00000002ff03723e */ /* 0x000fc800000000ff */
[----:B------:R-:W-:-:S05]  /*7ae0*/  PRMT R3, R3, 0x5410, RZ ;  /* 0x0000541003037816 */ /* 0x000fca00000000ff */
[----:B------:R0:W-:Y:S01]  /*7af0*/  STG.E desc[UR36][R16.64], R3 ;  /* 0x0000000310007986 */ /* 0x0001e2000c101924 */
[----:B------:R-:W-:Y:S05]  /*7b00*/  BRA `(.L_x_50533) ;  /* 0x0000000800ac7947 */ /* 0x000fea0003800000 */
.L_x_50538:
[----:B------:R-:W0:Y:S02]  /*7b10*/  I2F.F64 R2, R2 ;  /* 0x0000000200027312 */ /* 0x000e240000201c00 */
[----:B0-----:R0:W-:Y:S01]  /*7b20*/  STG.E.64 desc[UR36][R16.64], R2 ;  /* 0x0000000210007986 */ /* 0x0011e2000c101b24 */
[----:B------:R-:W-:Y:S05]  /*7b30*/  BRA `(.L_x_50533) ;  /* 0x0000000800a07947 */ /* 0x000fea0003800000 */
.L_x_50528:
        /* <DEDUP_REMOVED lines=12> */
.L_x_50542:
[----:B------:R-:W0:Y:S01]  /*7c00*/  I2F.F64 R4, R2 ;  /* 0x0000000200047312 */ /* 0x000e220000201c00 */
[----:B------:R-:W-:-:S05]  /*7c10*/  CS2R R6, SRZ ;  /* 0x0000000000067805 */ /* 0x000fca000001ff00 */
[----:B0-----:R0:W-:Y:S01]  /*7c20*/  STG.E.128 desc[UR36][R16.64], R4 ;  /* 0x0000000410007986 */ /* 0x0011e2000c101d24 */
[----:B------:R-:W-:Y:S05]  /*7c30*/  BRA `(.L_x_50533) ;  /* 0x0000000800607947 */ /* 0x000fea0003800000 */
.L_x_50541:
        /* <DEDUP_REMOVED lines=21> */
.L_x_50546:
[----:B------:R-:W-:Y:S05]  /*7d90*/  BSYNC B0 ;  /* 0x0000000000007941 */ /* 0x000fea0003800000 */
.L_x_50545:
[----:B------:R-:W-:-:S05]  /*7da0*/  LOP3.LUT R3, R0, R3, RZ, 0xfc, !PT ;  /* 0x0000000300037212 */ /* 0x000fca00078efcff */
[----:B------:R0:W-:Y:S01]  /*7db0*/  STG.E.U8 desc[UR36][R16.64], R3 ;  /* 0x0000000310007986 */ /* 0x0001e2000c101124 */
[----:B------:R-:W-:Y:S05]  /*7dc0*/  BRA `(.L_x_50533) ;  /* 0x0000000400fc7947 */ /* 0x000fea0003800000 */
.L_x_50544:
        /* <DEDUP_REMOVED lines=13> */
.L_x_50548:
[----:B------:R-:W-:Y:S01]  /*7ea0*/  IMAD.MOV.U32 R0, RZ, RZ, 0x7f ;  /* 0x0000007fff007424 */ /* 0x000fe200078e00ff */
[----:B------:R-:W-:-:S04]  /*7eb0*/  ISETP.GT.U32.AND P0, PT, R2, 0x7f800000, PT ;  /* 0x7f8000000200780c */ /* 0x000fc80003f04070 */
[----:B------:R-:W-:-:S09]  /*7ec0*/  SEL R0, R0, 0x7c, P0 ;  /* 0x0000007c00007807 */ /* 0x000fd20000000000 */
.L_x_50549:
[----:B------:R-:W-:Y:S05]  /*7ed0*/  BSYNC B0 ;  /* 0x0000000000007941 */ /* 0x000fea0003800000 */
.L_x_50547:
[----:B------:R-:W-:-:S04]  /*7ee0*/  LOP3.LUT R2, R3, 0x80000000, RZ, 0xc0, !PT ;  /* 0x8000000003027812 */ /* 0x000fc800078ec0ff */
[----:B------:R-:W-:-:S04]  /*7ef0*/  SHF.R.U32.HI R3, RZ, 0x18, R2 ;  /* 0x00000018ff037819 */ /* 0x000fc80000011602 */
[----:B------:R-:W-:-:S05]  /*7f00*/  LOP3.LUT R3, R0, R3, RZ, 0xfc, !PT ;  /* 0x0000000300037212 */ /* 0x000fca00078efcff */
[----:B------:R0:W-:Y:S01]  /*7f10*/  STG.E.U8 desc[UR36][R16.64], R3 ;  /* 0x0000000310007986 */ /* 0x0001e2000c101124 */
[----:B------:R-:W-:Y:S05]  /*7f20*/  BRA `(.L_x_50533) ;  /* 0x0000000400a47947 */ /* 0x000fea0003800000 */
.L_x_50543:
[----:B------:R-:W-:-:S04]  /*7f30*/  I2FP.F32.S32 R0, R2 ;  /* 0x0000000200007245 */ /* 0x000fc80000201400 */
[----:B------:R-:W-:-:S05]  /*7f40*/  F2FP.BF16.F32.PACK_AB R0, RZ, R0 ;  /* 0x00000000ff00723e */ /* 0x000fca00000010ff */
[----:B------:R0:W-:Y:S01]  /*7f50*/  STG.E.U16 desc[UR36][R16.64], R0 ;  /* 0x0000000010007986 */ /* 0x0001e2000c101524 */
[----:B------:R-:W-:Y:S05]  /*7f60*/  BRA `(.L_x_50533) ;  /* 0x0000000400947947 */ /* 0x000fea0003800000 */
.L_x_50540:
        /* <DEDUP_REMOVED lines=10> */
.L_x_50552:
        /* <DEDUP_REMOVED lines=17> */
.L_x_50555:
[----:B------:R-:W-:-:S04]  /*8120*/  LOP3.LUT R2, R3, 0x80000000, RZ, 0xc0, !PT ;  /* 0x8000000003027812 */ /* 0x000fc800078ec0ff */
[----:B------:R-:W-:-:S04]  /*8130*/  SHF.R.U32.HI R3, RZ, 0x18, R2 ;  /* 0x00000018ff037819 */ /* 0x000fc80000011602 */
[----:B------:R-:W-:-:S04]  /*8140*/  LOP3.LUT R0, R0, R3, RZ, 0xfc, !PT ;  /* 0x0000000300007212 */ /* 0x000fc800078efcff */
[----:B------:R-:W-:-:S07]  /*8150*/  PRMT R8, R0, 0x7610, R8 ;  /* 0x0000761000087816 */ /* 0x000fce0000000008 */
.L_x_50554:
[----:B------:R-:W-:Y:S05]  /*8160*/  BSYNC B0 ;  /* 0x0000000000007941 */ /* 0x000fea0003800000 */
.L_x_50553:
[----:B------:R0:W-:Y:S01]  /*8170*/  STG.E.U8 desc[UR36][R16.64], R8 ;  /* 0x0000000810007986 */ /* 0x0001e2000c101124 */
[----:B------:R-:W-:Y:S05]  /*8180*/  BRA `(.L_x_50533) ;  /* 0x00000004000c7947 */ /* 0x000fea0003800000 */
.L_x_50551:
        /* <DEDUP_REMOVED lines=17> */
.L_x_50558:
[----:B------:R-:W-:-:S04]  /*82a0*/  LOP3.LUT R2, R3, 0x80000000, RZ, 0xc0, !PT ;  /* 0x8000000003027812 */ /* 0x000fc800078ec0ff */
[----:B------:R-:W-:-:S04]  /*82b0*/  SHF.R.U32.HI R3, RZ, 0x18, R2 ;  /* 0x00000018ff037819 */ /* 0x000fc80000011602 */
[----:B------:R-:W-:-:S04]  /*82c0*/  LOP3.LUT R0, R0, R3, RZ, 0xfc, !PT ;  /* 0x0000000300007212 */ /* 0x000fc800078efcff */
[----:B------:R-:W-:-:S07]  /*82d0*/  PRMT R8, R0, 0x7610, R8 ;  /* 0x0000761000087816 */ /* 0x000fce0000000008 */
.L_x_50557:
[----:B------:R-:W-:Y:S05]  /*82e0*/  BSYNC B0 ;  /* 0x0000000000007941 */ /* 0x000fea0003800000 */
.L_x_50556:
[----:B------:R0:W-:Y:S01]  /*82f0*/  STG.E.U8 desc[UR36][R16.64], R8 ;  /* 0x0000000810007986 */ /* 0x0001e2000c101124 */
[----:B------:R-:W-:Y:S05]  /*8300*/  BRA `(.L_x_50533) ;  /* 0x0000000000ac7947 */ /* 0x000fea0003800000 */
.L_x_50550:
        /* <DEDUP_REMOVED lines=22> */
.L_x_50532:
        /* <DEDUP_REMOVED lines=16> */
.L_x_50561:
[----:B------:R-:W-:Y:S05]  /*8570*/  BRA `(.L_x_50533) ;  /* 0x0000000000107947 */ /* 0x000fea0003800000 */
.L_x_50560:
[----:B------:R-:W-:-:S05]  /*8580*/  SHF.R.S32.HI R3, RZ, 0x1f, R2 ;  /* 0x0000001fff037819 */ /* 0x000fca0000011402 */
[----:B------:R0:W-:Y:S01]  /*8590*/  STG.E.64 desc[UR36][R16.64], R2 ;  /* 0x0000000210007986 */ /* 0x0001e2000c101b24 */
[----:B------:R-:W-:Y:S05]  /*85a0*/  BRA `(.L_x_50533) ;  /* 0x0000000000047947 */ /* 0x000fea0003800000 */
.L_x_50559:
[----:B------:R0:W-:Y:S02]  /*85b0*/  STG.E desc[UR36][R16.64], R2 ;  /* 0x0000000210007986 */ /* 0x0001e4000c101924 */
.L_x_50533:
[----:B------:R-:W-:-:S07]  /*85c0*/  VIADD R19, R19, 0x80 ;  /* 0x0000008013137836 */ /* 0x000fce0000000000 */
.L_x_50460:
[----:B------:R-:W-:Y:S05]  /*85d0*/  BSYNC B6 ;  /* 0x0000000000067941 */ /* 0x000fea0003800000 */
.L_x_50459:
        /* <DEDUP_REMOVED lines=358> */
.L_x_50564:
        /* <DEDUP_REMOVED lines=20> */
.L_x_50568:
[----:B------:R0:W5:Y:S01]  /*9d80*/  LDG.E.U8 R22, desc[UR36][R2.64] ;  /* 0x0000002402167981 */ /* 0x000162000c1e1100 */
[----:B------:R-:W-:Y:S05]  /*9d90*/  BRA `(.L_x_50570) ;  /* 0x0000000c00347947 */ /* 0x000fea0003800000 */
.L_x_50567:
        /* <DEDUP_REMOVED lines=8> */
.L_x_50572:
[----:B------:R0:W5:Y:S01]  /*9e20*/  LDG.E R22, desc[UR36][R2.64] ;  /* 0x0000002402167981 */ /* 0x000162000c1e1900 */
[----:B------:R-:W-:Y:S05]  /*9e30*/  BRA `(.L_x_50570) ;  /* 0x0000000c000c7947 */ /* 0x000fea0003800000 */
.L_x_50571:
[----:B------:R0:W5:Y:S01]  /*9e40*/  LDG.E.S16 R22, desc[UR36][R2.64] ;  /* 0x0000002402167981 */ /* 0x000162000c1e1700 */
[----:B------:R-:W-:Y:S05]  /*9e50*/  BRA `(.L_x_50570) ;  /* 0x0000000c00047947 */ /* 0x000fea0003800000 */
.L_x_50566:
        /* <DEDUP_REMOVED lines=9> */
.L_x_50574:
[----:B------:R-:W2:Y:S02]  /*9ef0*/  LDG.E.U16 R2, desc[UR36][R2.64] ;  /* 0x0000002402027981 */ /* 0x000ea4000c1e1500 */
[----:B--2---:R-:W-:-:S06]  /*9f00*/  HADD2.F32 R22, -RZ, R2.H0_H0 ;  /* 0x20000002ff167230 */ /* 0x004fcc0000004100 */
[----:B------:R-:W2:Y:S01]  /*9f10*/  F2I.FTZ.TRUNC.NTZ R22, R22 ;  /* 0x0000001600167305 */ /* 0x000ea2000021f100 */
[----:B------:R-:W-:Y:S05]  /*9f20*/  BRA `(.L_x_50570) ;  /* 0x0000000800d07947 */ /* 0x000fea0003800000 */
.L_x_50573:
        /* <DEDUP_REMOVED lines=9> */
.L_x_50576:
[----:B------:R-:W2:Y:S02]  /*9fc0*/  LDG.E.U16 R2, desc[UR36][R2.64] ;  /* 0x0000002402027981 */ /* 0x000ea4000c1e1500 */
[----:B--2---:R-:W-:-:S06]  /*9fd0*/  HADD2.F32 R22, -RZ, R2.H0_H0 ;  /* 0x20000002ff167230 */ /* 0x004fcc0000004100 */
[----:B------:R-:W0:Y:S01]  /*9fe0*/  F2I.FTZ.TRUNC.NTZ R22, R22 ;  /* 0x0000001600167305 */ /* 0x000e22000021f100 */
[----:B------:R-:W-:Y:S05]  /*9ff0*/  BRA `(.L_x_50570) ;  /* 0x00000008009c7947 */ /* 0x000fea0003800000 */
.L_x_50575:
[----:B------:R-:W2:Y:S02]  /*a000*/  LDG.E.64 R22, desc[UR36][R2.64] ;  /* 0x0000002402167981 */ /* 0x000ea4000c1e1b00 */
[----:B--2---:R3:W4:Y:S01]  /*a010*/  F2I.F64.TRUNC R22, R22 ;  /* 0x0000001600167311 */ /* 0x004722000030d100 */
[----:B------:R-:W-:Y:S05]  /*a020*/  BRA `(.L_x_50570) ;  /* 0x0000000800907947 */ /* 0x000fea0003800000 */
.L_x_50565:
        /* <DEDUP_REMOVED lines=12> */
.L_x_50579:
[----:B------:R-:W2:Y:S02]  /*a0f0*/  LDG.E.64 R2, desc[UR36][R2.64] ;  /* 0x0000002402027981 */ /* 0x000ea4000c1e1b00 */
[----:B--2---:R0:W1:Y:S01]  /*a100*/  F2I.F64.TRUNC R22, R2 ;  /* 0x0000000200167311 */ /* 0x004062000030d100 */
[----:B------:R-:W-:Y:S05]  /*a110*/  BRA `(.L_x_50570) ;  /* 0x0000000800547947 */ /* 0x000fea0003800000 */
.L_x_50578:
        /* <DEDUP_REMOVED lines=27> */
.L_x_50581:
        /* <DEDUP_REMOVED lines=14> */
.L_x_50580:
[----:B------:R-:W2:Y:S02]  /*a3b0*/  LDG.E.U16 R22, desc[UR36][R2.64] ;  /* 0x0000002402167981 */ /* 0x000ea4000c1e1500 */
[----:B--2---:R-:W-:-:S06]  /*a3c0*/  IMAD.U32 R22, R22, 0x10000, RZ ;  /* 0x0001000016167824 */ /* 0x004fcc00078e00ff */
[----:B------:R-:W0:Y:S01]  /*a3d0*/  F2I.FTZ.TRUNC.NTZ R22, R22 ;  /* 0x0000001600167305 */ /* 0x000e22000021f100 */
[----:B------:R-:W-:Y:S05]  /*a3e0*/  BRA `(.L_x_50570) ;  /* 0x0000000400a07947 */ /* 0x000fea0003800000 */
.L_x_50577:
        /* <DEDUP_REMOVED lines=10> */
.L_x_50584:
        /* <DEDUP_REMOVED lines=21> */
.L_x_50588:
[----:B------:R-:W-:Y:S05]  /*a5e0*/  BSYNC B1 ;  /* 0x0000000000017941 */ /* 0x000fea0003800000 */
.L_x_50587:
[----:B------:R-:W-:Y:S01]  /*a5f0*/  IMAD.SHL.U32 R2, R2, 0x100000, RZ ;  /* 0x0010000002027824 */ /* 0x000fe200078e00ff */
[----:B------:R-:W-:-:S04]  /*a600*/  LEA R3, R0, 0x3b800000, 0x17 ;  /* 0x3b80000000037811 */ /* 0x000fc800078eb8ff */
[----:B------:R-:W-:-:S07]  /*a610*/  LOP3.LUT R22, R3, R2, R22, 0xfe, !PT ;  /* 0x0000000203167212 */ /* 0x000fce00078efe16 */
.L_x_50586:
[----:B------:R-:W-:Y:S05]  /*a620*/  BSYNC B0 ;  /* 0x0000000000007941 */ /* 0x000fea0003800000 */
.L_x_50585:
[----:B------:R-:W0:Y:S01]  /*a630*/  F2I.FTZ.TRUNC.NTZ R22, R22 ;  /* 0x0000001600167305 */ /* 0x000e22000021f100 */
[----:B------:R-:W-:Y:S05]  /*a640*/  BRA `(.L_x_50570) ;  /* 0x0000000400087947 */ /* 0x000fea0003800000 */
.L_x_50583:
        /* <DEDUP_REMOVED lines=21> */
.L_x_50592:
[----:B------:R-:W-:Y:S05]  /*a7a0*/  BSYNC B1 ;  /* 0x0000000000017941 */ /* 0x000fea0003800000 */
.L_x_50591:
[----:B------:R-:W-:Y:S01]  /*a7b0*/  IMAD.SHL.U32 R2, R2, 0x200000, RZ ;  /* 0x0020000002027824 */ /* 0x000fe200078e00ff */
[----:B------:R-:W-:-:S04]  /*a7c0*/  LEA R3, R0, 0x37800000, 0x17 ;  /* 0x3780000000037811 */ /* 0x000fc800078eb8ff */
[----:B------:R-:W-:-:S07]  /*a7d0*/  LOP3.LUT R22, R3, R2, R22, 0xfe, !PT ;  /* 0x0000000203167212 */ /* 0x000fce00078efe16 */
.L_x_50590:
[----:B------:R-:W-:Y:S05]  /*a7e0*/  BSYNC B0 ;  /* 0x0000000000007941 */ /* 0x000fea0003800000 */
.L_x_50589:
[----:B------:R-:W0:Y:S01]  /*a7f0*/  F2I.FTZ.TRUNC.NTZ R22, R22 ;  /* 0x0000001600167305 */ /* 0x000e22000021f100 */
[----:B------:R-:W-:Y:S05]  /*a800*/  BRA `(.L_x_50570) ;  /* 0x0000000000987947 */ /* 0x000fea0003800000 */
.L_x_50582:
        /* <DEDUP_REMOVED lines=14> */
.L_x_50596:
[----:B------:R-:W-:Y:S05]  /*a8f0*/  BSYNC B0 ;  /* 0x0000000000007941 */ /* 0x000fea0003800000 */
.L_x_50595:
[----:B------:R-:W0:Y:S01]  /*a900*/  F2I.FTZ.TRUNC.NTZ R22, R22 ;  /* 0x0000001600167305 */ /* 0x000e22000021f100 */
[----:B------:R-:W-:Y:S05]  /*a910*/  BRA `(.L_x_50570) ;  /* 0x0000000000547947 */ /* 0x000fea0003800000 */
.L_x_50569:
        /* <DEDUP_REMOVED lines=17> */
.L_x_50597:
[----:B------:R-:W-:Y:S05]  /*aa30*/  BRA `(.L_x_50570) ;  /* 0x00000000000c7947 */ /* 0x000fea0003800000 */
.L_x_50594:
[----:B------:R0:W5:Y:S01]  /*aa40*/  LDG.E R22, desc[UR36][R2.64] ;  /* 0x0000002402167981 */ /* 0x000162000c1e1900 */
[----:B------:R-:W-:Y:S05]  /*aa50*/  BRA `(.L_x_50570) ;  /* 0x0000000000047947 */ /* 0x000fea0003800000 */
.L_x_50593:
[----:B------:R0:W5:Y:S02]  /*aa60*/  LDG.E R22, desc[UR36][R2.64] ;  /* 0x0000002402167981 */ /* 0x000164000c1e1900 */
.L_x_50570:
        /* <DEDUP_REMOVED lines=17> */
.L_x_50601:
[----:B------:R0:W5:Y:S01]  /*ab80*/  LDG.E.U8 R18, desc[UR36][R2.64] ;  /* 0x0000002402127981 */ /* 0x000162000c1e1100 */
[----:B------:R-:W-:Y:S05]  /*ab90*/  BRA `(.L_x_50603) ;  /* 0x0000000c00347947 */ /* 0x000fea0003800000 */
.L_x_50600:
        /* <DEDUP_REMOVED lines=8> */
.L_x_50605:
[----:B------:R0:W5:Y:S01]  /*ac20*/  LDG.E R18, desc[UR36][R2.64] ;  /* 0x0000002402127981 */ /* 0x000162000c1e1900 */
[----:B------:R-:W-:Y:S05]  /*ac30*/  BRA `(.L_x_50603) ;  /* 0x0000000c000c7947 */ /* 0x000fea0003800000 */
.L_x_50604:
[----:B------:R0:W5:Y:S01]  /*ac40*/  LDG.E.S16 R18, desc[UR36][R2.64] ;  /* 0x0000002402127981 */ /* 0x000162000c1e1700 */
[----:B------:R-:W-:Y:S05]  /*ac50*/  BRA `(.L_x_50603) ;  /* 0x0000000c00047947 */ /* 0x000fea0003800000 */
.L_x_50599:
        /* <DEDUP_REMOVED lines=9> */
.L_x_50607:
[----:B------:R-:W2:Y:S02]  /*acf0*/  LDG.E.U16 R2, desc[UR36][R2.64] ;  /* 0x0000002402027981 */ /* 0x000ea4000c1e1500 */
[----:B--2---:R-:W-:-:S06]  /*ad00*/  HADD2.F32 R18, -RZ, R2.H0_H0 ;  /* 0x20000002ff127230 */ /* 0x004fcc0000004100 */
[----:B------:R-:W0:Y:S01]  /*ad10*/  F2I.FTZ.TRUNC.NTZ R18, R18 ;  /* 0x0000001200127305 */ /* 0x000e22000021f100 */
[----:B------:R-:W-:Y:S05]  /*ad20*/  BRA `(.L_x_50603) ;  /* 0x0000000800d07947 */ /* 0x000fea0003800000 */
.L_x_50606:
        /* <DEDUP_REMOVED lines=9> */
.L_x_50609:
[----:B------:R-:W2:Y:S02]  /*adc0*/  LDG.E.U16 R2, desc[UR36][R2.64] ;  /* 0x0000002402027981 */ /* 0x000ea4000c1e1500 */
[----:B--2---:R-:W-:-:S06]  /*add0*/  HADD2.F32 R18, -RZ, R2.H0_H0 ;  /* 0x20000002ff127230 */ /* 0x004fcc0000004100 */
[----:B------:R-:W0:Y:S01]  /*ade0*/  F2I.FTZ.TRUNC.NTZ R18, R18 ;  /* 0x0000001200127305 */ /* 0x000e22000021f100 */
[----:B------:R-:W-:Y:S05]  /*adf0*/  BRA `(.L_x_50603) ;  /* 0x00000008009c7947 */ /* 0x000fea0003800000 */
.L_x_50608:
[----:B------:R-:W2:Y:S02]  /*ae00*/  LDG.E.64 R2, desc[UR36][R2.64] ;  /* 0x0000002402027981 */ /* 0x000ea4000c1e1b00 */
[----:B--2---:R0:W2:Y:S01]  /*ae10*/  F2I.F64.TRUNC R18, R2 ;  /* 0x0000000200127311 */ /* 0x0040a2000030d100 */
[----:B------:R-:W-:Y:S05]  /*ae20*/  BRA `(.L_x_50603) ;  /* 0x0000000800907947 */ /* 0x000fea0003800000 */
.L_x_50598:
        /* <DEDUP_REMOVED lines=12> */
.L_x_50612:
[----:B------:R-:W2:Y:S02]  /*aef0*/  LDG.E.64 R2, desc[UR36][R2.64] ;  /* 0x0000002402027981 */ /* 0x000ea4000c1e1b00 */
[----:B--2---:R0:W2:Y:S01]  /*af00*/  F2I.F64.TRUNC R18, R2 ;  /* 0x0000000200127311 */ /* 0x0040a2000030d100 */
[----:B------:R-:W-:Y:S05]  /*af10*/  BRA `(.L_x_50603) ;  /* 0x0000000800547947 */ /* 0x000fea0003800000 */
.L_x_50611:
        /* <DEDUP_REMOVED lines=27> */
.L_x_50614:
        /* <DEDUP_REMOVED lines=14> */
.L_x_50613:
[----:B------:R-:W2:Y:S02]  /*b1b0*/  LDG.E.U16 R18, desc[UR36][R2.64] ;  /* 0x0000002402127981 */ /* 0x000ea4000c1e1500 */
[----:B--2---:R-:W-:-:S06]  /*b1c0*/  IMAD.U32 R18, R18, 0x10000, RZ ;  /* 0x0001000012127824 */ /* 0x004fcc00078e00ff */
[----:B------:R-:W0:Y:S01]  /*b1d0*/  F2I.FTZ.TRUNC.NTZ R18, R18 ;  /* 0x0000001200127305 */ /* 0x000e22000021f100 */
[----:B------:R-:W-:Y:S05]  /*b1e0*/  BRA `(.L_x_50603) ;  /* 0x0000000400a07947 */ /* 0x000fea0003800000 */
.L_x_50610:
        /* <DEDUP_REMOVED lines=10> */
.L_x_50617:
        /* <DEDUP_REMOVED lines=21> */
.L_x_50621:
[----:B------:R-:W-:Y:S05]  /*b3e0*/  BSYNC B1 ;  /* 0x0000000000017941 */ /* 0x000fea0003800000 */
.L_x_50620:
[----:B------:R-:W-:Y:S01]  /*b3f0*/  IMAD.SHL.U32 R2, R2, 0x100000, RZ ;  /* 0x0010000002027824 */ /* 0x000fe200078e00ff */
[----:B------:R-:W-:-:S04]  /*b400*/  LEA R3, R0, 0x3b800000, 0x17 ;  /* 0x3b80000000037811 */ /* 0x000fc800078eb8ff */
[----:B------:R-:W-:-:S07]  /*b410*/  LOP3.LUT R18, R3, R2, R18, 0xfe, !PT ;  /* 0x0000000203127212 */ /* 0x000fce00078efe12 */
.L_x_50619:
[----:B------:R-:W-:Y:S05]  /*b420*/  BSYNC B0 ;  /* 0x0000000000007941 */ /* 0x000fea0003800000 */
.L_x_50618:
[----:B------:R-:W0:Y:S01]  /*b430*/  F2I.FTZ.TRUNC.NTZ R18, R18 ;  /* 0x0000001200127305 */ /* 0x000e22000021f100 */
[----:B------:R-:W-:Y:S05]  /*b440*/  BRA `(.L_x_50603) ;  /* 0x0000000400087947 */ /* 0x000fea0003800000 */
.L_x_50616:
        /* <DEDUP_REMOVED lines=21> */
.L_x_50625:
[----:B------:R-:W-:Y:S05]  /*b5a0*/  BSYNC B1 ;  /* 0x0000000000017941 */ /* 0x000fea0003800000 */
.L_x_50624:
[----:B------:R-:W-:Y:S01]  /*b5b0*/  IMAD.SHL.U32 R2, R2, 0x200000, RZ ;  /* 0x0020000002027824 */ /* 0x000fe200078e00ff */
[----:B------:R-:W-:-:S04]  /*b5c0*/  LEA R3, R0, 0x37800000, 0x17 ;  /* 0x3780000000037811 */ /* 0x000fc800078eb8ff */
[----:B------:R-:W-:-:S07]  /*b5d0*/  LOP3.LUT R18, R3, R2, R18, 0xfe, !PT ;  /* 0x0000000203127212 */ /* 0x000fce00078efe12 */
.L_x_50623:
[----:B------:R-:W-:Y:S05]  /*b5e0*/  BSYNC B0 ;  /* 0x0000000000007941 */ /* 0x000fea0003800000 */
.L_x_50622:
[----:B------:R-:W0:Y:S01]  /*b5f0*/  F2I.FTZ.TRUNC.NTZ R18, R18 ;  /* 0x0000001200127305 */ /* 0x000e22000021f100 */
[----:B------:R-:W-:Y:S05]  /*b600*/  BRA `(.L_x_50603) ;  /* 0x0000000000987947 */ /* 0x000fea0003800000 */
.L_x_50615:
        /* <DEDUP_REMOVED lines=14> */
.L_x_50629:
[----:B------:R-:W-:Y:S05]  /*b6f0*/  BSYNC B0 ;  /* 0x0000000000007941 */ /* 0x000fea0003800000 */
.L_x_50628:
[----:B------:R-:W0:Y:S01]  /*b700*/  F2I.FTZ.TRUNC.NTZ R18, R18 ;  /* 0x0000001200127305 */ /* 0x000e22000021f100 */
[----:B------:R-:W-:Y:S05]  /*b710*/  BRA `(.L_x_50603) ;  /* 0x0000000000547947 */ /* 0x000fea0003800000 */
.L_x_50602:
        /* <DEDUP_REMOVED lines=17> */
.L_x_50630:
[----:B------:R-:W-:Y:S05]  /*b830*/  BRA `(.L_x_50603) ;  /* 0x00000000000c7947 */ /* 0x000fea0003800000 */
.L_x_50627:
[----:B------:R0:W5:Y:S01]  /*b840*/  LDG.E R18, desc[UR36][R2.64] ;  /* 0x0000002402127981 */ /* 0x000162000c1e1900 */
[----:B------:R-:W-:Y:S05]  /*b850*/  BRA `(.L_x_50603) ;  /* 0x0000000000047947 */ /* 0x000fea0003800000 */
.L_x_50626:
[----:B------:R0:W5:Y:S02]  /*b860*/  LDG.E R18, desc[UR36][R2.64] ;  /* 0x0000002402127981 */ /* 0x000164000c1e1900 */
.L_x_50603:
        /* <DEDUP_REMOVED lines=42> */
.L_x_50634:
[----:B------:R0:W-:Y:S01]  /*bb10*/  STG.E.U8 desc[UR36][R16.64], R2 ;  /* 0x0000000210007986 */ /* 0x0001e2000c101124 */
[----:B------:R-:W-:Y:S05]  /*bb20*/  BRA `(.L_x_50636) ;  /* 0x0000000c00507947 */ /* 0x000fea0003800000 */
.L_x_50633:
        /* <DEDUP_REMOVED lines=9> */
.L_x_50638:
[----:B------:R0:W-:Y:S01]  /*bbc0*/  STG.E desc[UR36][R16.64], R2 ;  /* 0x0000000210007986 */ /* 0x0001e2000c101924 */
[----:B------:R-:W-:Y:S05]  /*bbd0*/  BRA `(.L_x_50636) ;  /* 0x0000000c00247947 */ /* 0x000fea0003800000 */
.L_x_50637:
[----:B------:R0:W-:Y:S01]  /*bbe0*/  STG.E.U16 desc[UR36][R16.64], R2 ;  /* 0x0000000210007986 */ /* 0x0001e2000c101524 */
[----:B------:R-:W-:Y:S05]  /*bbf0*/  BRA `(.L_x_50636) ;  /* 0x0000000c001c7947 */ /* 0x000fea0003800000 */
.L_x_50632:
        /* <DEDUP_REMOVED lines=9> */
.L_x_50640:
[----:B------:R-:W-:-:S04]  /*bc90*/  I2FP.F32.S32 R0, R2 ;  /* 0x0000000200007245 */ /* 0x000fc80000201400 */
[----:B------:R-:W-:-:S05]  /*bca0*/  F2FP.F16.F32.PACK_AB R0, RZ, R0 ;  /* 0x00000000ff00723e */ /* 0x000fca00000000ff */
[----:B------:R0:W-:Y:S01]  /*bcb0*/  STG.E.U16 desc[UR36][R16.64], R0 ;  /* 0x0000000010007986 */ /* 0x0001e2000c101524 */
[----:B------:R-:W-:Y:S05]  /*bcc0*/  BRA `(.L_x_50636) ;  /* 0x0000000800e87947 */ /* 0x000fea0003800000 */
.L_x_50639:
        /* <DEDUP_REMOVED lines=10> */
.L_x_50642:
[----:B------:R-:W-:-:S04]  /*bd70*/  I2FP.F32.S32 R2, R2 ;  /* 0x0000000200027245 */ /* 0x000fc80000201400 */
[----:B------:R-:W-:-:S04]  /*bd80*/  F2FP.F16.F32.PACK_AB R3, RZ, R2 ;  /* 0x00000002ff03723e */ /* 0x000fc800000000ff */
[----:B------:R-:W-:-:S05]  /*bd90*/  PRMT R3, R3, 0x5410, RZ ;  /* 0x0000541003037816 */ /* 0x000fca00000000ff */
[----:B------:R0:W-:Y:S01]  /*bda0*/  STG.E desc[UR36][R16.64], R3 ;  /* 0x0000000310007986 */ /* 0x0001e2000c101924 */
[----:B------:R-:W-:Y:S05]  /*bdb0*/  BRA `(.L_x_50636) ;  /* 0x0000000800ac7947 */ /* 0x000fea0003800000 */
.L_x_50641:
[----:B------:R-:W0:Y:S02]  /*bdc0*/  I2F.F64 R2, R2 ;  /* 0x0000000200027312 */ /* 0x000e240000201c00 */
[----:B0-----:R0:W-:Y:S01]  /*bdd0*/  STG.E.64 desc[UR36][R16.64], R2 ;  /* 0x0000000210007986 */ /* 0x0011e2000c101b24 */
[----:B------:R-:W-:Y:S05]  /*bde0*/  BRA `(.L_x_50636) ;  /* 0x0000000800a07947 */ /* 0x000fea0003800000 */
.L_x_50631:
        /* <DEDUP_REMOVED lines=12> */
.L_x_50645:
[----:B------:R-:W0:Y:S01]  /*beb0*/  I2F.F64 R4, R2 ;  /* 0x0000000200047312 */ /* 0x000e220000201c00 */
[----:B------:R-:W-:-:S05]  /*bec0*/  CS2R R6, SRZ ;  /* 0x0000000000067805 */ /* 0x000fca000001ff00 */
[----:B0-----:R0:W-:Y:S01]  /*bed0*/  STG.E.128 desc[UR36][R16.64], R4 ;  /* 0x0000000410007986 */ /* 0x0011e2000c101d24 */
[----:B------:R-:W-:Y:S05]  /*bee0*/  BRA `(.L_x_50636) ;  /* 0x0000000800607947 */ /* 0x000fea0003800000 */
.L_x_50644:
        /* <DEDUP_REMOVED lines=21> */
.L_x_50649:
[----:B------:R-:W-:Y:S05]  /*c040*/  BSYNC B0 ;  /* 0x0000000000007941 */ /* 0x000fea0003800000 */
.L_x_50648:
[----:B------:R-:W-:-:S05]  /*c050*/  LOP3.LUT R3, R0, R3, RZ, 0xfc, !PT ;  /* 0x0000000300037212 */ /* 0x000fca00078efcff */
[----:B------:R0:W-:Y:S01]  /*c060*/  STG.E.U8 desc[UR36][R16.64], R3 ;  /* 0x0000000310007986 */ /* 0x0001e2000c101124 */
[----:B------:R-:W-:Y:S05]  /*c070*/  BRA `(.L_x_50636) ;  /* 0x0000000400fc7947 */ /* 0x000fea0003800000 */
.L_x_50647:
        /* <DEDUP_REMOVED lines=13> */
.L_x_50651:
[----:B------:R-:W-:Y:S01]  /*c150*/  IMAD.MOV.U32 R0, RZ, RZ, 0x7f ;  /* 0x0000007fff007424 */ /* 0x000fe200078e00ff */
[----:B------:R-:W-:-:S04]  /*c160*/  ISETP.GT.U32.AND P0, PT, R2, 0x7f800000, PT ;  /* 0x7f8000000200780c */ /* 0x000fc80003f04070 */
[----:B------:R-:W-:-:S09]  /*c170*/  SEL R0, R0, 0x7c, P0 ;  /* 0x0000007c00007807 */ /* 0x000fd20000000000 */
.L_x_50652:
[----:B------:R-:W-:Y:S05]  /*c180*/  BSYNC B0 ;  /* 0x0000000000007941 */ /* 0x000fea0003800000 */
.L_x_50650:
[----:B------:R-:W-:-:S04]  /*c190*/  LOP3.LUT R2, R3, 0x80000000, RZ, 0xc0, !PT ;  /* 0x8000000003027812 */ /* 0x000fc800078ec0ff */
[----:B------:R-:W-:-:S04]  /*c1a0*/  SHF.R.U32.HI R3, RZ, 0x18, R2 ;  /* 0x00000018ff037819 */ /* 0x000fc80000011602 */
[----:B------:R-:W-:-:S05]  /*c1b0*/  LOP3.LUT R3, R0, R3, RZ, 0xfc, !PT ;  /* 0x0000000300037212 */ /* 0x000fca00078efcff */
[----:B------:R0:W-:Y:S01]  /*c1c0*/  STG.E.U8 desc[UR36][R16.64], R3 ;  /* 0x0000000310007986 */ /* 0x0001e2000c101124 */
[----:B------:R-:W-:Y:S05]  /*c1d0*/  BRA `(.L_x_50636) ;  /* 0x0000000400a47947 */ /* 0x000fea0003800000 */
.L_x_50646:
[----:B------:R-:W-:-:S04]  /*c1e0*/  I2FP.F32.S32 R0, R2 ;  /* 0x0000000200007245 */ /* 0x000fc80000201400 */
[----:B------:R-:W-:-:S05]  /*c1f0*/  F2FP.BF16.F32.PACK_AB R0, RZ, R0 ;  /* 0x00000000ff00723e */ /* 0x000fca00000010ff */
[----:B------:R0:W-:Y:S01]  /*c200*/  STG.E.U16 desc[UR36][R16.64], R0 ;  /* 0x0000000010007986 */ /* 0x0001e2000c101524 */
[----:B------:R-:W-:Y:S05]  /*c210*/  BRA `(.L_x_50636) ;  /* 0x0000000400947947 */ /* 0x000fea0003800000 */
.L_x_50643:
        /* <DEDUP_REMOVED lines=10> */
.L_x_50655:
        /* <DEDUP_REMOVED lines=17> */
.L_x_50658:
[----:B------:R-:W-:-:S04]  /*c3d0*/  LOP3.LUT R2, R3, 0x80000000, RZ, 0xc0, !PT ;  /* 0x8000000003027812 */ /* 0x000fc800078ec0ff */
[----:B------:R-:W-:-:S04]  /*c3e0*/  SHF.R.U32.HI R3, RZ, 0x18, R2 ;  /* 0x00000018ff037819 */ /* 0x000fc80000011602 */
[----:B------:R-:W-:-:S04]  /*c3f0*/  LOP3.LUT R0, R0, R3, RZ, 0xfc, !PT ;  /* 0x0000000300007212 */ /* 0x000fc800078efcff */
[----:B------:R-:W-:-:S07]  /*c400*/  PRMT R8, R0, 0x7610, R8 ;  /* 0x0000761000087816 */ /* 0x000fce0000000008 */
.L_x_50657:
[----:B------:R-:W-:Y:S05]  /*c410*/  BSYNC B0 ;  /* 0x0000000000007941 */ /* 0x000fea0003800000 */
.L_x_50656:
[----:B------:R4:W-:Y:S01]  /*c420*/  STG.E.U8 desc[UR36][R16.64], R8 ;  /* 0x0000000810007986 */ /* 0x0009e2000c101124 */
[----:B------:R-:W-:Y:S05]  /*c430*/  BRA `(.L_x_50636) ;  /* 0x00000004000c7947 */ /* 0x000fea0003800000 */
.L_x_50654:
        /* <DEDUP_REMOVED lines=17> */
.L_x_50661:
[----:B------:R-:W-:-:S04]  /*c550*/  LOP3.LUT R2, R3, 0x80000000, RZ, 0xc0, !PT ;  /* 0x8000000003027812 */ /* 0x000fc800078ec0ff */
[----:B------:R-:W-:-:S04]  /*c560*/  SHF.R.U32.HI R3, RZ, 0x18, R2 ;  /* 0x00000018ff037819 */ /* 0x000fc80000011602 */
[----:B------:R-:W-:-:S04]  /*c570*/  LOP3.LUT R0, R0, R3, RZ, 0xfc, !PT ;  /* 0x0000000300007212 */ /* 0x000fc800078efcff */
[----:B------:R-:W-:-:S07]  /*c580*/  PRMT R8, R0, 0x7610, R8 ;  /* 0x0000761000087816 */ /* 0x000fce0000000008 */
.L_x_50660:
[----:B------:R-:W-:Y:S05]  /*c590*/  BSYNC B0 ;  /* 0x0000000000007941 */ /* 0x000fea0003800000 */
.L_x_50659:
[----:B------:R0:W-:Y:S01]  /*c5a0*/  STG.E.U8 desc[UR36][R16.64], R8 ;  /* 0x0000000810007986 */ /* 0x0001e2000c101124 */
[----:B------:R-:W-:Y:S05]  /*c5b0*/  BRA `(.L_x_50636) ;  /* 0x0000000000ac7947 */ /* 0x000fea0003800000 */
.L_x_50653:
        /* <DEDUP_REMOVED lines=22> */
.L_x_50635:
        /* <DEDUP_REMOVED lines=16> */
.L_x_50664:
[----:B------:R-:W-:Y:S05]  /*c820*/  BRA `(.L_x_50636) ;  /* 0x0000000000107947 */ /* 0x000fea0003800000 */
.L_x_50663:
[----:B------:R-:W-:-:S05]  /*c830*/  SHF.R.S32.HI R3, RZ, 0x1f, R2 ;  /* 0x0000001fff037819 */ /* 0x000fca0000011402 */
[----:B------:R1:W-:Y:S01]  /*c840*/  STG.E.64 desc[UR36][R16.64], R2 ;  /* 0x0000000210007986 */ /* 0x0003e2000c101b24 */
[----:B------:R-:W-:Y:S05]  /*c850*/  BRA `(.L_x_50636) ;  /* 0x0000000000047947 */ /* 0x000fea0003800000 */
.L_x_50662:
[----:B------:R0:W-:Y:S02]  /*c860*/  STG.E desc[UR36][R16.64], R2 ;  /* 0x0000000210007986 */ /* 0x0001e4000c101924 */
.L_x_50636:
[----:B------:R-:W-:-:S07]  /*c870*/  VIADD R19, R19, 0x80 ;  /* 0x0000008013137836 */ /* 0x000fce0000000000 */
.L_x_50563:
[----:B------:R-:W-:Y:S05]  /*c880*/  BSYNC B6 ;  /* 0x0000000000067941 */ /* 0x000fea0003800000 */
.L_x_50562:
        /* <DEDUP_REMOVED lines=357> */
.L_x_50665:
        /* <DEDUP_REMOVED lines=20> */
.L_x_50669:
[----:B------:R0:W5:Y:S01]  /*e020*/  LDG.E.U8 R19, desc[UR36][R2.64] ;  /* 0x0000002402137981 */ /* 0x000162000c1e1100 */
[----:B------:R-:W-:Y:S05]  /*e030*/  BRA `(.L_x_50671) ;  /* 0x0000000c00347947 */ /* 0x000fea0003800000 */
.L_x_50668:
        /* <DEDUP_REMOVED lines=8> */
.L_x_50673:
[----:B------:R0:W5:Y:S01]  /*e0c0*/  LDG.E R19, desc[UR36][R2.64] ;  /* 0x0000002402137981 */ /* 0x000162000c1e1900 */
[----:B------:R-:W-:Y:S05]  /*e0d0*/  BRA `(.L_x_50671) ;  /* 0x0000000c000c7947 */ /* 0x000fea0003800000 */
.L_x_50672:
[----:B------:R0:W5:Y:S01]  /*e0e0*/  LDG.E.S16 R19, desc[UR36][R2.64] ;  /* 0x0000002402137981 */ /* 0x000162000c1e1700 */
[----:B------:R-:W-:Y:S05]  /*e0f0*/  BRA `(.L_x_50671) ;  /* 0x0000000c00047947 */ /* 0x000fea0003800000 */
.L_x_50667:
        /* <DEDUP_REMOVED lines=9> */
.L_x_50675:
[----:B------:R-:W2:Y:S02]  /*e190*/  LDG.E.U16 R2, desc[UR36][R2.64] ;  /* 0x0000002402027981 */ /* 0x000ea4000c1e1500 */
[----:B--2---:R-:W-:-:S06]  /*e1a0*/  HADD2.F32 R19, -RZ, R2.H0_H0 ;  /* 0x20000002ff137230 */ /* 0x004fcc0000004100 */
[----:B------:R-:W0:Y:S01]  /*e1b0*/  F2I.FTZ.TRUNC.NTZ R19, R19 ;  /* 0x0000001300137305 */ /* 0x000e22000021f100 */
[----:B------:R-:W-:Y:S05]  /*e1c0*/  BRA `(.L_x_50671) ;  /* 0x0000000800d07947 */ /* 0x000fea0003800000 */
.L_x_50674:
        /* <DEDUP_REMOVED lines=9> */
.L_x_50677:
[----:B------:R-:W2:Y:S02]  /*e260*/  LDG.E.U16 R2, desc[UR36][R2.64] ;  /* 0x0000002402027981 */ /* 0x000ea4000c1e1500 */
[----:B--2---:R-:W-:-:S06]  /*e270*/  HADD2.F32 R19, -RZ, R2.H0_H0 ;  /* 0x20000002ff137230 */ /* 0x004fcc0000004100 */
[----:B------:R-:W0:Y:S01]  /*e280*/  F2I.FTZ.TRUNC.NTZ R19, R19 ;  /* 0x0000001300137305 */ /* 0x000e22000021f100 */
[----:B------:R-:W-:Y:S05]  /*e290*/  BRA `(.L_x_50671) ;  /* 0x00000008009c7947 */ /* 0x000fea0003800000 */
.L_x_50676:
[----:B------:R-:W2:Y:S02]  /*e2a0*/  LDG.E.64 R2, desc[UR36][R2.64] ;  /* 0x0000002402027981 */ /* 0x000ea4000c1e1b00 */
[----:B--2---:R0:W1:Y:S01]  /*e2b0*/  F2I.F64.TRUNC R19, R2 ;  /* 0x0000000200137311 */ /* 0x004062000030d100 */
[----:B------:R-:W-:Y:S05]  /*e2c0*/  BRA `(.L_x_50671) ;  /* 0x0000000800907947 */ /* 0x000fea0003800000 */
.L_x_50666:
        /* <DEDUP_REMOVED lines=12> */
.L_x_50680:
[----:B------:R-:W2:Y:S02]  /*e390*/  LDG.E.64 R2, desc[UR36][R2.64] ;  /* 0x0000002402027981 */ /* 0x000ea4000c1e1b00 */
[----:B--2---:R0:W1:Y:S01]  /*e3a0*/  F2I.F64.TRUNC R19, R2 ;  /* 0x0000000200137311 */ /* 0x004062000030d100 */
[----:B------:R-:W-:Y:S05]  /*e3b0*/  BRA `(.L_x_50671) ;  /* 0x0000000800547947 */ /* 0x000fea0003800000 */
.L_x_50679:
        /* <DEDUP_REMOVED lines=27> */
.L_x_50682:
        /* <DEDUP_REMOVED lines=14> */
.L_x_50681:
[----:B------:R-:W2:Y:S02]  /*e650*/  LDG.E.U16 R19, desc[UR36][R2.64] ;  /* 0x0000002402137981 */ /* 0x000ea4000c1e1500 */
[----:B--2---:R-:W-:-:S06]  /*e660*/  IMAD.U32 R19, R19, 0x10000, RZ ;  /* 0x0001000013137824 */ /* 0x004fcc00078e00ff */
[----:B------:R-:W4:Y:S01]  /*e670*/  F2I.FTZ.TRUNC.NTZ R19, R19 ;  /* 0x0000001300137305 */ /* 0x000f22000021f100 */
[----:B------:R-:W-:Y:S05]  /*e680*/  BRA `(.L_x_50671) ;  /* 0x0000000400a07947 */ /* 0x000fea0003800000 */
.L_x_50678:
        /* <DEDUP_REMOVED lines=10> */
.L_x_50685:
        /* <DEDUP_REMOVED lines=21> */
.L_x_50689:
[----:B------:R-:W-:Y:S05]  /*e880*/  BSYNC B1 ;  /* 0x0000000000017941 */ /* 0x000fea0003800000 */
.L_x_50688:
[----:B------:R-:W-:Y:S01]  /*e890*/  IMAD.SHL.U32 R2, R2, 0x100000, RZ ;  /* 0x0010000002027824 */ /* 0x000fe200078e00ff */
[----:B------:R-:W-:-:S04]  /*e8a0*/  LEA R0, R0, 0x3b800000, 0x17 ;  /* 0x3b80000000007811 */ /* 0x000fc800078eb8ff */
[----:B------:R-:W-:-:S07]  /*e8b0*/  LOP3.LUT R19, R0, R2, R19, 0xfe, !PT ;  /* 0x0000000200137212 */ /* 0x000fce00078efe13 */
.L_x_50687:
[----:B------:R-:W-:Y:S05]  /*e8c0*/  BSYNC B0 ;  /* 0x0000000000007941 */ /* 0x000fea0003800000 */
.L_x_50686:
[----:B------:R-:W0:Y:S01]  /*e8d0*/  F2I.FTZ.TRUNC.NTZ R19, R19 ;  /* 0x0000001300137305 */ /* 0x000e22000021f100 */
[----:B------:R-:W-:Y:S05]  /*e8e0*/  BRA `(.L_x_50671) ;  /* 0x0000000400087947 */ /* 0x000fea0003800000 */
.L_x_50684:
        /* <DEDUP_REMOVED lines=21> */
.L_x_50693:
[----:B------:R-:W-:Y:S05]  /*ea40*/  BSYNC B1 ;  /* 0x0000000000017941 */ /* 0x000fea0003800000 */
.L_x_50692:
[----:B------:R-:W-:Y:S01]  /*ea50*/  IMAD.SHL.U32 R2, R2, 0x200000, RZ ;  /* 0x0020000002027824 */ /* 0x000fe200078e00ff */
[----:B------:R-:W-:-:S04]  /*ea60*/  LEA R0, R0, 0x37800000, 0x17 ;  /* 0x3780000000007811 */ /* 0x000fc800078eb8ff */
[----:B------:R-:W-:-:S07]  /*ea70*/  LOP3.LUT R19, R0, R2, R19, 0xfe, !PT ;  /* 0x0000000200137212 */ /* 0x000fce00078efe13 */
.L_x_50691:
[----:B------:R-:W-:Y:S05]  /*ea80*/  BSYNC B0 ;  /* 0x0000000000007941 */ /* 0x000fea0003800000 */
.L_x_50690:
[----:B------:R-:W0:Y:S01]  /*ea90*/  F2I.FTZ.TRUNC.NTZ R19, R19 ;  /* 0x0000001300137305 */ /* 0x000e22000021f100 */
[----:B------:R-:W-:Y:S05]  /*eaa0*/  BRA `(.L_x_50671) ;  /* 0x0000000000987947 */ /* 0x000fea0003800000 */
.L_x_50683:
        /* <DEDUP_REMOVED lines=14> */
.L_x_50697:
[----:B------:R-:W-:Y:S05]  /*eb90*/  BSYNC B0 ;  /* 0x0000000000007941 */ /* 0x000fea0003800000 */
.L_x_50696:
[----:B------:R-:W0:Y:S01]  /*eba0*/  F2I.FTZ.TRUNC.NTZ R19, R19 ;  /* 0x0000001300137305 */ /* 0x000e22000021f100 */
[----:B------:R-:W-:Y:S05]  /*ebb0*/  BRA `(.L_x_50671) ;  /* 0x0000000000547947 */ /* 0x000fea0003800000 */
.L_x_50670:
        /* <DEDUP_REMOVED lines=17> */
.L_x_50698:
[----:B------:R-:W-:Y:S05]  /*ecd0*/  BRA `(.L_x_50671) ;  /* 0x00000000000c7947 */ /* 0x000fea0003800000 */
.L_x_50695:
[----:B------:R0:W5:Y:S01]  /*ece0*/  LDG.E R19, desc[UR36][R2.64] ;  /* 0x0000002402137981 */ /* 0x000162000c1e1900 */
[----:B------:R-:W-:Y:S05]  /*ecf0*/  BRA `(.L_x_50671) ;  /* 0x0000000000047947 */ /* 0x000fea0003800000 */
.L_x_50694:
[----:B------:R0:W5:Y:S02]  /*ed00*/  LDG.E R19, desc[UR36][R2.64] ;  /* 0x0000002402137981 */ /* 0x000164000c1e1900 */
.L_x_50671:
        /* <DEDUP_REMOVED lines=17> */
.L_x_50702:
[----:B------:R2:W5:Y:S01]  /*ee20*/  LDG.E.U8 R18, desc[UR36][R2.64] ;  /* 0x0000002402127981 */ /* 0x000562000c1e1100 */
[----:B------:R-:W-:Y:S05]  /*ee30*/  BRA `(.L_x_50704) ;  /* 0x0000000c00347947 */ /* 0x000fea0003800000 */
.L_x_50701:
        /* <DEDUP_REMOVED lines=8> */
.L_x_50706:
[----:B------:R0:W5:Y:S01]  /*eec0*/  LDG.E R18, desc[UR36][R2.64] ;  /* 0x0000002402127981 */ /* 0x000162000c1e1900 */
[----:B------:R-:W-:Y:S05]  /*eed0*/  BRA `(.L_x_50704) ;  /* 0x0000000c000c7947 */ /* 0x000fea0003800000 */
.L_x_50705:
[----:B------:R0:W5:Y:S01]  /*eee0*/  LDG.E.S16 R18, desc[UR36][R2.64] ;  /* 0x0000002402127981 */ /* 0x000162000c1e1700 */
[----:B------:R-:W-:Y:S05]  /*eef0*/  BRA `(.L_x_50704) ;  /* 0x0000000c00047947 */ /* 0x000fea0003800000 */
.L_x_50700:
        /* <DEDUP_REMOVED lines=9> */
.L_x_50708:
[----:B------:R-:W2:Y:S02]  /*ef90*/  LDG.E.U16 R2, desc[UR36][R2.64] ;  /* 0x0000002402027981 */ /* 0x000ea4000c1e1500 */
[----:B--2---:R-:W-:-:S06]  /*efa0*/  HADD2.F32 R18, -RZ, R2.H0_H0 ;  /* 0x20000002ff127230 */ /* 0x004fcc0000004100 */
[----:B------:R-:W0:Y:S01]  /*efb0*/  F2I.FTZ.TRUNC.NTZ R18, R18 ;  /* 0x0000001200127305 */ /* 0x000e22000021f100 */
[----:B------:R-:W-:Y:S05]  /*efc0*/  BRA `(.L_x_50704) ;  /* 0x0000000800d07947 */ /* 0x000fea0003800000 */
.L_x_50707:
        /* <DEDUP_REMOVED lines=9> */
.L_x_50710:
[----:B------:R-:W2:Y:S02]  /*f060*/  LDG.E.U16 R2, desc[UR36][R2.64] ;  /* 0x0000002402027981 */ /* 0x000ea4000c1e1500 */
[----:B--2---:R-:W-:-:S06]  /*f070*/  HADD2.F32 R18, -RZ, R2.H0_H0 ;  /* 0x20000002ff127230 */ /* 0x004fcc0000004100 */
[----:B------:R-:W0:Y:S01]  /*f080*/  F2I.FTZ.TRUNC.NTZ R18, R18 ;  /* 0x0000001200127305 */ /* 0x000e22000021f100 */
[----:B------:R-:W-:Y:S05]  /*f090*/  BRA `(.L_x_50704) ;  /* 0x00000008009c7947 */ /* 0x000fea0003800000 */
.L_x_50709:
[----:B------:R-:W2:Y:S02]  /*f0a0*/  LDG.E.64 R2, desc[UR36][R2.64] ;  /* 0x0000002402027981 */ /* 0x000ea4000c1e1b00 */
[----:B--2---:R0:W2:Y:S01]  /*f0b0*/  F2I.F64.TRUNC R18, R2 ;  /* 0x0000000200127311 */ /* 0x0040a2000030d100 */
[----:B------:R-:W-:Y:S05]  /*f0c0*/  BRA `(.L_x_50704) ;  /* 0x0000000800907947 */ /* 0x000fea0003800000 */
.L_x_50699:
        /* <DEDUP_REMOVED lines=12> */
.L_x_50713:
[----:B------:R-:W2:Y:S02]  /*f190*/  LDG.E.64 R2, desc[UR36][R2.64] ;  /* 0x0000002402027981 */ /* 0x000ea4000c1e1b00 */
[----:B--2---:R0:W2:Y:S01]  /*f1a0*/  F2I.F64.TRUNC R18, R2 ;  /* 0x0000000200127311 */ /* 0x0040a2000030d100 */
[----:B------:R-:W-:Y:S05]  /*f1b0*/  BRA `(.L_x_50704) ;  /* 0x0000000800547947 */ /* 0x000fea0003800000 */
.L_x_50712:
        /* <DEDUP_REMOVED lines=27> */
.L_x_50715:
        /* <DEDUP_REMOVED lines=14> */
.L_x_50714:
[----:B------:R-:W2:Y:S02]  /*f450*/  LDG.E.U16 R18, desc[UR36][R2.64] ;  /* 0x0000002402127981 */ /* 0x000ea4000c1e1500 */
[----:B--2---:R-:W-:-:S06]  /*f460*/  IMAD.U32 R18, R18, 0x10000, RZ ;  /* 0x0001000012127824 */ /* 0x004fcc00078e00ff */
[----:B------:R-:W0:Y:S01]  /*f470*/  F2I.FTZ.TRUNC.NTZ R18, R18 ;  /* 0x0000001200127305 */ /* 0x000e22000021f100 */
[----:B------:R-:W-:Y:S05]  /*f480*/  BRA `(.L_x_50704) ;  /* 0x0000000400a07947 */ /* 0x000fea0003800000 */
.L_x_50711:
        /* <DEDUP_REMOVED lines=10> */
.L_x_50718:
        /* <DEDUP_REMOVED lines=21> */
.L_x_50722:
[----:B------:R-:W-:Y:S05]  /*f680*/  BSYNC B1 ;  /* 0x0000000000017941 */ /* 0x000fea0003800000 */
.L_x_50721:
[----:B------:R-:W-:Y:S01]  /*f690*/  IMAD.SHL.U32 R2, R2, 0x100000, RZ ;  /* 0x0010000002027824 */ /* 0x000fe200078e00ff */
[----:B------:R-:W-:-:S04]  /*f6a0*/  LEA R3, R0, 0x3b800000, 0x17 ;  /* 0x3b80000000037811 */ /* 0x000fc800078eb8ff */
[----:B------:R-:W-:-:S07]  /*f6b0*/  LOP3.LUT R18, R3, R2, R18, 0xfe, !PT ;  /* 0x0000000203127212 */ /* 0x000fce00078efe12 */
.L_x_50720:
[----:B------:R-:W-:Y:S05]  /*f6c0*/  BSYNC B0 ;  /* 0x0000000000007941 */ /* 0x000fea0003800000 */
.L_x_50719:
[----:B------:R-:W0:Y:S01]  /*f6d0*/  F2I.FTZ.TRUNC.NTZ R18, R18 ;  /* 0x0000001200127305 */ /* 0x000e22000021f100 */
[----:B------:R-:W-:Y:S05]  /*f6e0*/  BRA `(.L_x_50704) ;  /* 0x0000000400087947 */ /* 0x000fea0003800000 */
.L_x_50717:
        /* <DEDUP_REMOVED lines=21> */
.L_x_50726:
[----:B------:R-:W-:Y:S05]  /*f840*/  BSYNC B1 ;  /* 0x0000000000017941 */ /* 0x000fea0003800000 */
.L_x_50725:
[----:B------:R-:W-:Y:S01]  /*f850*/  IMAD.SHL.U32 R2, R2, 0x200000, RZ ;  /* 0x0020000002027824 */ /* 0x000fe200078e00ff */
[----:B------:R-:W-:-:S04]  /*f860*/  LEA R3, R0, 0x37800000, 0x17 ;  /* 0x3780000000037811 */ /* 0x000fc800078eb8ff */
[----:B------:R-:W-:-:S07]  /*f870*/  LOP3.LUT R18, R3, R2, R18, 0xfe, !PT ;  /* 0x0000000203127212 */ /* 0x000fce00078efe12 */
.L_x_50724:
[----:B------:R-:W-:Y:S05]  /*f880*/  BSYNC B0 ;  /* 0x0000000000007941 */ /* 0x000fea0003800000 */
.L_x_50723:
[----:B------:R-:W0:Y:S01]  /*f890*/  F2I.FTZ.TRUNC.NTZ R18, R18 ;  /* 0x0000001200127305 */ /* 0x000e22000021f100 */
[----:B------:R-:W-:Y:S05]  /*f8a0*/  BRA `(.L_x_50704) ;  /* 0x0000000000987947 */ /* 0x000fea0003800000 */
.L_x_50716:
        /* <DEDUP_REMOVED lines=14> */
.L_x_50730:
[----:B------:R-:W-:Y:S05]  /*f990*/  BSYNC B0 ;  /* 0x0000000000007941 */ /* 0x000fea0003800000 */
.L_x_50729:
[----:B------:R-:W0:Y:S01]  /*f9a0*/  F2I.FTZ.TRUNC.NTZ R18, R18 ;  /* 0x0000001200127305 */ /* 0x000e22000021f100 */
[----:B------:R-:W-:Y:S05]  /*f9b0*/  BRA `(.L_x_50704) ;  /* 0x0000000000547947 */ /* 0x000fea0003800000 */
.L_x_50703:
        /* <DEDUP_REMOVED lines=17> */
.L_x_50731:
[----:B------:R-:W-:Y:S05]  /*fad0*/  BRA `(.L_x_50704) ;  /* 0x00000000000c7947 */ /* 0x000fea0003800000 */
.L_x_50728:
[----:B------:R0:W5:Y:S01]  /*fae0*/  LDG.E R18, desc[UR36][R2.64] ;  /* 0x0000002402127981 */ /* 0x000162000c1e1900 */
[----:B------:R-:W-:Y:S05]  /*faf0*/  BRA `(.L_x_50704) ;  /* 0x0000000000047947 */ /* 0x000fea0003800000 */
.L_x_50727:
[----:B------:R0:W5:Y:S02]  /*fb00*/  LDG.E R18, desc[UR36][R2.64] ;  /* 0x0000002402127981 */ /* 0x000164000c1e1900 */
.L_x_50704:
        /* <DEDUP_REMOVED lines=42> */
.L_x_50735:
[----:B------:R-:W-:Y:S01]  /*fdb0*/  STG.E.U8 desc[UR36][R16.64], R2 ;  /* 0x0000000210007986 */ /* 0x000fe2000c101124 */
[----:B------:R-:W-:Y:S05]  /*fdc0*/  EXIT ;  /* 0x000000000000794d */ /* 0x000fea0003800000 */
.L_x_50734:
        /* <DEDUP_REMOVED lines=9> */
.L_x_50738:
[----:B------:R-:W-:Y:S01]  /*fe60*/  STG.E desc[UR36][R16.64], R2 ;  /* 0x0000000210007986 */ /* 0x000fe2000c101924 */
[----:B------:R-:W-:Y:S05]  /*fe70*/  EXIT ;  /* 0x000000000000794d */ /* 0x000fea0003800000 */
.L_x_50737:
[----:B------:R-:W-:Y:S01]  /*fe80*/  STG.E.U16 desc[UR36][R16.64], R2 ;  /* 0x0000000210007986 */ /* 0x000fe2000c101524 */
[----:B------:R-:W-:Y:S05]  /*fe90*/  EXIT ;  /* 0x000000000000794d */ /* 0x000fea0003800000 */
.L_x_50733:
        /* <DEDUP_REMOVED lines=9> */
.L_x_50740:
[----:B------:R-:W-:-:S04]  /*ff30*/  I2FP.F32.S32 R0, R2 ;  /* 0x0000000200007245 */ /* 0x000fc80000201400 */
[----:B------:R-:W-:-:S05]  /*ff40*/  F2FP.F16.F32.PACK_AB R0, RZ, R0 ;  /* 0x00000000ff00723e */ /* 0x000fca00000000ff */
[----:B------:R-:W-:Y:S01]  /*ff50*/  STG.E.U16 desc[UR36][R16.64], R0 ;  /* 0x0000000010007986 */ /* 0x000fe2000c101524 */
[----:B------:R-:W-:Y:S05]  /*ff60*/  EXIT ;  /* 0x000000000000794d */ /* 0x000fea0003800000 */
.L_x_50739:
        /* <DEDUP_REMOVED lines=10> */
.L_x_50742:
[----:B------:R-:W-:-:S04]  /*10010*/  I2FP.F32.S32 R2, R2 ;  /* 0x0000000200027245 */ /* 0x000fc80000201400 */
[----:B------:R-:W-:-:S04]  /*10020*/  F2FP.F16.F32.PACK_AB R3, RZ, R2 ;  /* 0x00000002ff03723e */ /* 0x000fc800000000ff */
[----:B------:R-:W-:-:S05]  /*10030*/  PRMT R3, R3, 0x5410, RZ ;  /* 0x0000541003037816 */ /* 0x000fca00000000ff */
[----:B------:R-:W-:Y:S01]  /*10040*/  STG.E desc[UR36][R16.64], R3 ;  /* 0x0000000310007986 */ /* 0x000fe2000c101924 */
[----:B------:R-:W-:Y:S05]  /*10050*/  EXIT ;  /* 0x000000000000794d */ /* 0x000fea0003800000 */
.L_x_50741:
[----:B------:R-:W0:Y:S02]  /*10060*/  I2F.F64 R2, R2 ;  /* 0x0000000200027312 */ /* 0x000e240000201c00 */
[----:B0-----:R-:W-:Y:S01]  /*10070*/  STG.E.64 desc[UR36][R16.64], R2 ;  /* 0x0000000210007986 */ /* 0x001fe2000c101b24 */
[----:B------:R-:W-:Y:S05]  /*10080*/  EXIT ;  /* 0x000000000000794d */ /* 0x000fea0003800000 */
.L_x_50732:
        /* <DEDUP_REMOVED lines=12> */
.L_x_50745:
[----:B------:R-:W0:Y:S01]  /*10150*/  I2F.F64 R4, R2 ;  /* 0x0000000200047312 */ /* 0x000e220000201c00 */
[----:B------:R-:W-:-:S05]  /*10160*/  CS2R R6, SRZ ;  /* 0x0000000000067805 */ /* 0x000fca000001ff00 */
[----:B0-----:R-:W-:Y:S01]  /*10170*/  STG.E.128 desc[UR36][R16.64], R4 ;  /* 0x0000000410007986 */ /* 0x001fe2000c101d24 */
[----:B------:R-:W-:Y:S05]  /*10180*/  EXIT ;  /* 0x000000000000794d */ /* 0x000fea0003800000 */
.L_x_50744:
        /* <DEDUP_REMOVED lines=21> */
.L_x_50749:
[----:B------:R-:W-:Y:S05]  /*102e0*/  BSYNC B0 ;  /* 0x0000000000007941 */ /* 0x000fea0003800000 */
.L_x_50748:
[----:B------:R-:W-:-:S05]  /*102f0*/  LOP3.LUT R3, R0, R3, RZ, 0xfc, !PT ;  /* 0x0000000300037212 */ /* 0x000fca00078efcff */
[----:B------:R-:W-:Y:S01]  /*10300*/  STG.E.U8 desc[UR36][R16.64], R3 ;  /* 0x0000000310007986 */ /* 0x000fe2000c101124 */
[----:B------:R-:W-:Y:S05]  /*10310*/  EXIT ;  /* 0x000000000000794d */ /* 0x000fea0003800000 */
.L_x_50747:
        /* <DEDUP_REMOVED lines=13> */
.L_x_50751:
[----:B------:R-:W-:Y:S01]  /*103f0*/  IMAD.MOV.U32 R0, RZ, RZ, 0x7f ;  /* 0x0000007fff007424 */ /* 0x000fe200078e00ff */
[----:B------:R-:W-:-:S04]  /*10400*/  ISETP.GT.U32.AND P0, PT, R2, 0x7f800000, PT ;  /* 0x7f8000000200780c */ /* 0x000fc80003f04070 */
[----:B------:R-:W-:-:S09]  /*10410*/  SEL R0, R0, 0x7c, P0 ;  /* 0x0000007c00007807 */ /* 0x000fd20000000000 */
.L_x_50752:
[----:B------:R-:W-:Y:S05]  /*10420*/  BSYNC B0 ;  /* 0x0000000000007941 */ /* 0x000fea0003800000 */
.L_x_50750:
[----:B------:R-:W-:-:S04]  /*10430*/  LOP3.LUT R2, R3, 0x80000000, RZ, 0xc0, !PT ;  /* 0x8000000003027812 */ /* 0x000fc800078ec0ff */
[----:B------:R-:W-:-:S04]  /*10440*/  SHF.R.U32.HI R3, RZ, 0x18, R2 ;  /* 0x00000018ff037819 */ /* 0x000fc80000011602 */
[----:B------:R-:W-:-:S05]  /*10450*/  LOP3.LUT R3, R0, R3, RZ, 0xfc, !PT ;  /* 0x0000000300037212 */ /* 0x000fca00078efcff */
[----:B------:R-:W-:Y:S01]  /*10460*/  STG.E.U8 desc[UR36][R16.64], R3 ;  /* 0x0000000310007986 */ /* 0x000fe2000c101124 */
[----:B------:R-:W-:Y:S05]  /*10470*/  EXIT ;  /* 0x000000000000794d */ /* 0x000fea0003800000 */
.L_x_50746:
[----:B------:R-:W-:-:S04]  /*10480*/  I2FP.F32.S32 R0, R2 ;  /* 0x0000000200007245 */ /* 0x000fc80000201400 */
[----:B------:R-:W-:-:S05]  /*10490*/  F2FP.BF16.F32.PACK_AB R0, RZ, R0 ;  /* 0x00000000ff00723e */ /* 0x000fca00000010ff */
[----:B------:R-:W-:Y:S01]  /*104a0*/  STG.E.U16 desc[UR36][R16.64], R0 ;  /* 0x0000000010007986 */ /* 0x000fe2000c101524 */
[----:B------:R-:W-:Y:S05]  /*104b0*/  EXIT ;  /* 0x000000000000794d */ /* 0x000fea0003800000 */
.L_x_50743:
        /* <DEDUP_REMOVED lines=10> */
.L_x_50755:
        /* <DEDUP_REMOVED lines=17> */
.L_x_50758:
[----:B------:R-:W-:-:S04]  /*10670*/  LOP3.LUT R2, R3, 0x80000000, RZ, 0xc0, !PT ;  /* 0x8000000003027812 */ /* 0x000fc800078ec0ff */
[----:B------:R-:W-:-:S04]  /*10680*/  SHF.R.U32.HI R3, RZ, 0x18, R2 ;  /* 0x00000018ff037819 */ /* 0x000fc80000011602 */
[----:B------:R-:W-:-:S04]  /*10690*/  LOP3.LUT R0, R0, R3, RZ, 0xfc, !PT ;  /* 0x0000000300007212 */ /* 0x000fc800078efcff */
[----:B------:R-:W-:-:S07]  /*106a0*/  PRMT R8, R0, 0x7610, R8 ;  /* 0x0000761000087816 */ /* 0x000fce0000000008 */
.L_x_50757:
[----:B------:R-:W-:Y:S05]  /*106b0*/  BSYNC B0 ;  /* 0x0000000000007941 */ /* 0x000fea0003800000 */
.L_x_50756:
[----:B------:R-:W-:Y:S01]  /*106c0*/  STG.E.U8 desc[UR36][R16.64], R8 ;  /* 0x0000000810007986 */ /* 0x000fe2000c101124 */
[----:B------:R-:W-:Y:S05]  /*106d0*/  EXIT ;  /* 0x000000000000794d */ /* 0x000fea0003800000 */
.L_x_50754:
        /* <DEDUP_REMOVED lines=17> */
.L_x_50761:
[----:B------:R-:W-:-:S04]  /*107f0*/  LOP3.LUT R2, R3, 0x80000000, RZ, 0xc0, !PT ;  /* 0x8000000003027812 */ /* 0x000fc800078ec0ff */
[----:B------:R-:W-:-:S04]  /*10800*/  SHF.R.U32.HI R3, RZ, 0x18, R2 ;  /* 0x00000018ff037819 */ /* 0x000fc80000011602 */
[----:B------:R-:W-:-:S04]  /*10810*/  LOP3.LUT R0, R0, R3, RZ, 0xfc, !PT ;  /* 0x0000000300007212 */ /* 0x000fc800078efcff */
[----:B------:R-:W-:-:S07]  /*10820*/  PRMT R8, R0, 0x7610, R8 ;  /* 0x0000761000087816 */ /* 0x000fce0000000008 */
.L_x_50760:
[----:B------:R-:W-:Y:S05]  /*10830*/  BSYNC B0 ;  /* 0x0000000000007941 */ /* 0x000fea0003800000 */
.L_x_50759:
[----:B------:R-:W-:Y:S01]  /*10840*/  STG.E.U8 desc[UR36][R16.64], R8 ;  /* 0x0000000810007986 */ /* 0x000fe2000c101124 */
[----:B------:R-:W-:Y:S05]  /*10850*/  EXIT ;  /* 0x000000000000794d */ /* 0x000fea0003800000 */
.L_x_50753:
        /* <DEDUP_REMOVED lines=22> */
.L_x_50736:
        /* <DEDUP_REMOVED lines=16> */
.L_x_50764:
[----:B------:R-:W-:Y:S05]  /*10ac0*/  EXIT ;  /* 0x000000000000794d */ /* 0x000fea0003800000 */
.L_x_50763:
[----:B------:R-:W-:-:S05]  /*10ad0*/  SHF.R.S32.HI R3, RZ, 0x1f, R2 ;  /* 0x0000001fff037819 */ /* 0x000fca0000011402 */
[----:B------:R-:W-:Y:S01]  /*10ae0*/  STG.E.64 desc[UR36][R16.64], R2 ;  /* 0x0000000210007986 */ /* 0x000fe2000c101b24 */
[----:B------:R-:W-:Y:S05]  /*10af0*/  EXIT ;  /* 0x000000000000794d */ /* 0x000fea0003800000 */
.L_x_50762:
[----:B------:R-:W-:Y:S01]  /*10b00*/  STG.E desc[UR36][R16.64], R2 ;  /* 0x0000000210007986 */ /* 0x000fe2000c101924 */
[----:B------:R-:W-:Y:S05]  /*10b10*/  EXIT ;  /* 0x000000000000794d */ /* 0x000fea0003800000 */
.L_x_50765:
        /* <DEDUP_REMOVED lines=14> */
.L_x_57612:


//--------------------- .text._ZN2at6native27unrolled_elementwise_kernelINS0_13BinaryFunctorIiiiZZZNS0_21remainder_kernel_cudaERNS_18TensorIteratorBaseEENKUlvE_clEvENKUlvE1_clEvEUliiE_EESt5arrayIPcLm3EELi4E23TrivialOffsetCalculatorILi2EjESC_ILi1EjENS0_6memory12LoadWithCastILi2EEENSF_13StoreWithCastILi1EEEEEviT_T0_T2_T3_T4_T5_ --------------------------
	.section	.text._ZN2at6native27unrolled_elementwise_kernelINS0_13BinaryFunctorIiiiZZZNS0_21remainder_kernel_cudaERNS_18TensorIteratorBaseEENKUlvE_clEvENKUlvE1_clEvEUliiE_EESt5arrayIPcLm3EELi4E23TrivialOffsetCalculatorILi2EjESC_ILi1EjENS0_6memory12LoadWithCastILi2EEENSF_13StoreWithCastILi1EEEEEviT_T0_T2_T3_T4_T5_,"ax",@progbits
	.align	128
        .global         _ZN2at6native27unrolled_elementwise_kernelINS0_13BinaryFunctorIiiiZZZNS0_21remainder_kernel_cudaERNS_18TensorIteratorBaseEENKUlvE_clEvENKUlvE1_clEvEUliiE_EESt5arrayIPcLm3EELi4E23TrivialOffsetCalculatorILi2EjESC_ILi1EjENS0_6memory12LoadWithCastILi2EEENSF_13StoreWithCastILi1EEEEEviT_T0_T2_T3_T4_T5_
        .type           _ZN2at6native27unrolled_elementwise_kernelINS0_13BinaryFunctorIiiiZZZNS0_21remainder_kernel_cudaERNS_18TensorIteratorBaseEENKUlvE_clEvENKUlvE1_clEvEUliiE_EESt5arrayIPcLm3EELi4E23TrivialOffsetCalculatorILi2EjESC_ILi1EjENS0_6memory12LoadWithCastILi2EEENSF_13StoreWithCastILi1EEEEEviT_T0_T2_T3_T4_T5_,@function
        .size           _ZN2at6native27unrolled_elementwise_kernelINS0_13BinaryFunctorIiiiZZZNS0_21remainder_kernel_cudaERNS_18TensorIteratorBaseEENKUlvE_clEvENKUlvE1_clEvEUliiE_EESt5arrayIPcLm3EELi4E23TrivialOffsetCalculatorILi2EjESC_ILi1EjENS0_6memory12LoadWithCastILi2EEENSF_13StoreWithCastILi1EEEEEviT_T0_T2_T3_T4_T5_,(.L_x_57613 - _ZN2at6native27unrolled_elementwise_kernelINS0_13BinaryFunctorIiiiZZZNS0_21remainder_kernel_cudaERNS_18TensorIteratorBaseEENKUlvE_clEvENKUlvE1_clEvEUliiE_EESt5arrayIPcLm3EELi4E23TrivialOffsetCalculatorILi2EjESC_ILi1EjENS0_6memory12LoadWithCastILi2EEENSF_13StoreWithCastILi1EEEEEviT_T0_T2_T3_T4_T5_)
        .other          _ZN2at6native27unrolled_elementwise_kernelINS0_13BinaryFunctorIiiiZZZNS0_21remainder_kernel_cudaERNS_18TensorIteratorBaseEENKUlvE_clEvENKUlvE1_clEvEUliiE_EESt5arrayIPcLm3EELi4E23TrivialOffsetCalculatorILi2EjESC_ILi1EjENS0_6memory12LoadWithCastILi2EEENSF_13StoreWithCastILi1EEEEEviT_T0_T2_T3_T4_T5_,@"STO_CUDA_ENTRY STV_DEFAULT"
_ZN2at6native27unrolled_elementwise_kernelINS0_13BinaryFunctorIiiiZZZNS0_21remainder_kernel_cudaERNS_18TensorIteratorBaseEENKUlvE_clEvENKUlvE1_clEvEUliiE_EESt5arrayIPcLm3EELi4E23TrivialOffsetCalculatorILi2EjESC_ILi1EjENS0_6memory12LoadWithCastILi2EEENSF_13StoreWithCastILi1EEEEEviT_T0_T2_T3_T4_T5_:
.text._ZN2at6native27unrolled_elementwise_kernelINS0_13BinaryFunctorIiiiZZZNS0_21remainder_kernel_cudaERNS_18TensorIteratorBaseEENKUlvE_clEvENKUlvE1_clEvEUliiE_EESt5arrayIPcLm3EELi4E23TrivialOffsetCalculatorILi2EjESC_ILi1EjENS0_6memory12LoadWithCastILi2EEENSF_13StoreWithCastILi1EEEEEviT_T0_T2_T3_T4_T5_:
        /* <DEDUP_REMOVED lines=32> */
.L_x_50771:
[----:B------:R3:W5:Y:S01]  /*0200*/  LDG.E.U8 R28, desc[UR36][R4.64] ;  /* 0x00000024041c7981 */ /* 0x000762000c1e1100 */
[----:B------:R-:W-:Y:S05]  /*0210*/  BRA `(.L_x_50773) ;  /* 0x0000000c00387947 */ /* 0x000fea0003800000 */
.L_x_50770:
        /* <DEDUP_REMOVED lines=8> */
.L_x_50775:
[----:B------:R1:W5:Y:S01]  /*02a0*/  LDG.E R28, desc[UR36][R4.64] ;  /* 0x00000024041c7981 */ /* 0x000362000c1e1900 */
[----:B------:R-:W-:Y:S05]  /*02b0*/  BRA `(.L_x_50773) ;  /* 0x0000000c00107947 */ /* 0x000fea0003800000 */
.L_x_50774:
[----:B------:R2:W5:Y:S01]  /*02c0*/  LDG.E.S16 R28, desc[UR36][R4.64] ;  /* 0x00000024041c7981 */ /* 0x000562000c1e1700 */
[----:B------:R-:W-:Y:S05]  /*02d0*/  BRA `(.L_x_50773) ;  /* 0x0000000c00087947 */ /* 0x000fea0003800000 */
.L_x_50769:
        /* <DEDUP_REMOVED lines=9> */
.L_x_50777:
[----:B------:R-:W2:Y:S02]  /*0370*/  LDG.E.U16 R4, desc[UR36][R4.64] ;  /* 0x0000002404047981 */ /* 0x000ea4000c1e1500 */
[----:B--2---:R-:W-:-:S06]  /*0380*/  HADD2.F32 R28, -RZ, R4.H0_H0 ;  /* 0x20000004ff1c7230 */ /* 0x004fcc0000004100 */
[----:B------:R-:W0:Y:S01]  /*0390*/  F2I.FTZ.TRUNC.NTZ R28, R28 ;  /* 0x0000001c001c7305 */ /* 0x000e22000021f100 */
[----:B------:R-:W-:Y:S05]  /*03a0*/  BRA `(.L_x_50773) ;  /* 0x0000000800d47947 */ /* 0x000fea0003800000 */
.L_x_50776:
        /* <DEDUP_REMOVED lines=9> */
.L_x_50779:
[----:B------:R-:W2:Y:S02]  /*0440*/  LDG.E.U16 R4, desc[UR36][R4.64] ;  /* 0x0000002404047981 */ /* 0x000ea4000c1e1500 */
[----:B--2---:R-:W-:-:S06]  /*0450*/  HADD2.F32 R28, -RZ, R4.H0_H0 ;  /* 0x20000004ff1c7230 */ /* 0x004fcc0000004100 */
[----:B------:R-:W0:Y:S01]  /*0460*/  F2I.FTZ.TRUNC.NTZ R28, R28 ;  /* 0x0000001c001c7305 */ /* 0x000e22000021f100 */
[----:B------:R-:W-:Y:S05]  /*0470*/  BRA `(.L_x_50773) ;  /* 0x0000000800a07947 */ /* 0x000fea0003800000 */
.L_x_50778:
[----:B------:R-:W2:Y:S02]  /*0480*/  LDG.E.64 R4, desc[UR36][R4.64] ;  /* 0x0000002404047981 */ /* 0x000ea4000c1e1b00 */
[----:B--2---:R0:W1:Y:S01]  /*0490*/  F2I.F64.TRUNC R28, R4 ;  /* 0x00000004001c7311 */ /* 0x004062000030d100 */
[----:B------:R-:W-:Y:S05]  /*04a0*/  BRA `(.L_x_50773) ;  /* 0x0000000800947947 */ /* 0x000fea0003800000 */
.L_x_50768:
        /* <DEDUP_REMOVED lines=12> */
.L_x_50782:
[----:B------:R-:W2:Y:S02]  /*0570*/  LDG.E.64 R4, desc[UR36][R4.64] ;  /* 0x0000002404047981 */ /* 0x000ea4000c1e1b00 */
[----:B--2---:R0:W1:Y:S01]  /*0580*/  F2I.F64.TRUNC R28, R4 ;  /* 0x00000004001c7311 */ /* 0x004062000030d100 */
[----:B------:R-:W-:Y:S05]  /*0590*/  BRA `(.L_x_50773) ;  /* 0x0000000800587947 */ /* 0x000fea0003800000 */
.L_x_50781:
        /* <DEDUP_REMOVED lines=27> */
.L_x_50784:
        /* <DEDUP_REMOVED lines=15> */
.L_x_50783:
[----:B------:R-:W2:Y:S02]  /*0840*/  LDG.E.U16 R28, desc[UR36][R4.64] ;  /* 0x00000024041c7981 */ /* 0x000ea4000c1e1500 */
[----:B--2---:R-:W-:-:S06]  /*0850*/  IMAD.U32 R28, R28, 0x10000, RZ ;  /* 0x000100001c1c7824 */ /* 0x004fcc00078e00ff */
[----:B------:R-:W0:Y:S01]  /*0860*/  F2I.FTZ.TRUNC.NTZ R28, R28 ;  /* 0x0000001c001c7305 */ /* 0x000e22000021f100 */
[----:B------:R-:W-:Y:S05]  /*0870*/  BRA `(.L_x_50773) ;  /* 0x0000000400a07947 */ /* 0x000fea0003800000 */
.L_x_50780:
        /* <DEDUP_REMOVED lines=10> */
.L_x_50787:
        /* <DEDUP_REMOVED lines=21> */
.L_x_50791:
[----:B------:R-:W-:Y:S05]  /*0a70*/  BSYNC B1 ;  /* 0x0000000000017941 */ /* 0x000fea0003800000 */
.L_x_50790:
[----:B------:R-:W-:Y:S01]  /*0a80*/  IMAD.SHL.U32 R3, R3, 0x100000, RZ ;  /* 0x0010000003037824 */ /* 0x000fe200078e00ff */
[----:B------:R-:W-:-:S04]  /*0a90*/  LEA R5, R0, 0x3b800000, 0x17 ;  /* 0x3b80000000057811 */ /* 0x000fc800078eb8ff */
[----:B------:R-:W-:-:S07]  /*0aa0*/  LOP3.LUT R28, R5, R3, R28, 0xfe, !PT ;  /* 0x00000003051c7212 */ /* 0x000fce00078efe1c */
.L_x_50789:
[----:B------:R-:W-:Y:S05]  /*0ab0*/  BSYNC B0 ;  /* 0x0000000000007941 */ /* 0x000fea0003800000 */
.L_x_50788:
[----:B------:R-:W0:Y:S01]  /*0ac0*/  F2I.FTZ.TRUNC.NTZ R28, R28 ;  /* 0x0000001c001c7305 */ /* 0x000e22000021f100 */
[----:B------:R-:W-:Y:S05]  /*0ad0*/  BRA `(.L_x_50773) ;  /* 0x0000000400087947 */ /* 0x000fea0003800000 */
.L_x_50786:
        /* <DEDUP_REMOVED lines=21> */
.L_x_50795:
[----:B------:R-:W-:Y:S05]  /*0c30*/  BSYNC B1 ;  /* 0x0000000000017941 */ /* 0x000fea0003800000 */
.L_x_50794:
[----:B------:R-:W-:Y:S01]  /*0c40*/  IMAD.SHL.U32 R3, R3, 0x200000, RZ ;  /* 0x0020000003037824 */ /* 0x000fe200078e00ff */
[----:B------:R-:W-:-:S04]  /*0c50*/  LEA R5, R0, 0x37800000, 0x17 ;  /* 0x3780000000057811 */ /* 0x000fc800078eb8ff */
[----:B------:R-:W-:-:S07]  /*0c60*/  LOP3.LUT R28, R5, R3, R28, 0xfe, !PT ;  /* 0x00000003051c7212 */ /* 0x000fce00078efe1c */
.L_x_50793:
[----:B------:R-:W-:Y:S05]  /*0c70*/  BSYNC B0 ;  /* 0x0000000000007941 */ /* 0x000fea0003800000 */
.L_x_50792:
[----:B------:R-:W0:Y:S01]  /*0c80*/  F2I.FTZ.TRUNC.NTZ R28, R28 ;  /* 0x0000001c001c7305 */ /* 0x000e22000021f100 */
[----:B------:R-:W-:Y:S05]  /*0c90*/  BRA `(.L_x_50773) ;  /* 0x0000000000987947 */ /* 0x000fea0003800000 */
.L_x_50785:
        /* <DEDUP_REMOVED lines=14> */
.L_x_50799:
[----:B------:R-:W-:Y:S05]  /*0d80*/  BSYNC B0 ;  /* 0x0000000000007941 */ /* 0x000fea0003800000 */
.L_x_50798:
[----:B------:R-:W0:Y:S01]  /*0d90*/  F2I.FTZ.TRUNC.NTZ R28, R28 ;  /* 0x0000001c001c7305 */ /* 0x000e22000021f100 */
[----:B------:R-:W-:Y:S05]  /*0da0*/  BRA `(.L_x_50773) ;  /* 0x0000000000547947 */ /* 0x000fea0003800000 */
.L_x_50772:
        /* <DEDUP_REMOVED lines=17> */
.L_x_50800:
[----:B------:R-:W-:Y:S05]  /*0ec0*/  BRA `(.L_x_50773) ;  /* 0x00000000000c7947 */ /* 0x000fea0003800000 */
.L_x_50797:
[----:B------:R0:W5:Y:S01]  /*0ed0*/  LDG.E R28, desc[UR36][R4.64] ;  /* 0x00000024041c7981 */ /* 0x000162000c1e1900 */
[----:B------:R-:W-:Y:S05]  /*0ee0*/  BRA `(.L_x_50773) ;  /* 0x0000000000047947 */ /* 0x000fea0003800000 */
.L_x_50796:
[----:B------:R0:W5:Y:S02]  /*0ef0*/  LDG.E R28, desc[UR36][R4.64] ;  /* 0x00000024041c7981 */ /* 0x000164000c1e1900 */
.L_x_50773:
        /* <DEDUP_REMOVED lines=18> */
.L_x_50804:
[----:B------:R1:W5:Y:S01]  /*1020*/  LDG.E.U8 R24, desc[UR36][R4.64] ;  /* 0x0000002404187981 */ /* 0x000362000c1e1100 */
[----:B------:R-:W-:Y:S05]  /*1030*/  BRA `(.L_x_50806) ;  /* 0x0000000c00347947 */ /* 0x000fea0003800000 */
.L_x_50803:
        /* <DEDUP_REMOVED lines=8> */
.L_x_50808:
[----:B------:R3:W5:Y:S01]  /*10c0*/  LDG.E R24, desc[UR36][R4.64] ;  /* 0x0000002404187981 */ /* 0x000762000c1e1900 */
[----:B------:R-:W-:Y:S05]  /*10d0*/  BRA `(.L_x_50806) ;  /* 0x0000000c000c7947 */ /* 0x000fea0003800000 */
.L_x_50807:
[----:B------:R2:W5:Y:S01]  /*10e0*/  LDG.E.S16 R24, desc[UR36][R4.64] ;  /* 0x0000002404187981 */ /* 0x000562000c1e1700 */
[----:B------:R-:W-:Y:S05]  /*10f0*/  BRA `(.L_x_50806) ;  /* 0x0000000c00047947 */ /* 0x000fea0003800000 */
.L_x_50802:
        /* <DEDUP_REMOVED lines=9> */
.L_x_50810:
[----:B------:R-:W2:Y:S02]  /*1190*/  LDG.E.U16 R4, desc[UR36][R4.64] ;  /* 0x0000002404047981 */ /* 0x000ea4000c1e1500 */
[----:B--2---:R-:W-:-:S06]  /*11a0*/  HADD2.F32 R24, -RZ, R4.H0_H0 ;  /* 0x20000004ff187230 */ /* 0x004fcc0000004100 */
[----:B------:R-:W0:Y:S01]  /*11b0*/  F2I.FTZ.TRUNC.NTZ R24, R24 ;  /* 0x0000001800187305 */ /* 0x000e22000021f100 */
[----:B------:R-:W-:Y:S05]  /*11c0*/  BRA `(.L_x_50806) ;  /* 0x0000000800d07947 */ /* 0x000fea0003800000 */
.L_x_50809:
        /* <DEDUP_REMOVED lines=9> */
.L_x_50812:
[----:B------:R-:W2:Y:S02]  /*1260*/  LDG.E.U16 R4, desc[UR36][R4.64] ;  /* 0x0000002404047981 */ /* 0x000ea4000c1e1500 */
[----:B--2---:R-:W-:-:S06]  /*1270*/  HADD2.F32 R24, -RZ, R4.H0_H0 ;  /* 0x20000004ff187230 */ /* 0x004fcc0000004100 */
[----:B------:R-:W0:Y:S01]  /*1280*/  F2I.FTZ.TRUNC.NTZ R24, R24 ;  /* 0x0000001800187305 */ /* 0x000e22000021f100 */
[----:B------:R-:W-:Y:S05]  /*1290*/  BRA `(.L_x_50806) ;  /* 0x00000008009c7947 */ /* 0x000fea0003800000 */
.L_x_50811:
[----:B------:R-:W2:Y:S02]  /*12a0*/  LDG.E.64 R24, desc[UR36][R4.64] ;  /* 0x0000002404187981 */ /* 0x000ea4000c1e1b00 */
[----:B--2---:R0:W1:Y:S01]  /*12b0*/  F2I.F64.TRUNC R24, R24 ;  /* 0x0000001800187311 */ /* 0x004062000030d100 */
[----:B------:R-:W-:Y:S05]  /*12c0*/  BRA `(.L_x_50806) ;  /* 0x0000000800907947 */ /* 0x000fea0003800000 */
.L_x_50801:
        /* <DEDUP_REMOVED lines=12> */
.L_x_50815:
[----:B------:R-:W2:Y:S02]  /*1390*/  LDG.E.64 R4, desc[UR36][R4.64] ;  /* 0x0000002404047981 */ /* 0x000ea4000c1e1b00 */
[----:B--2---:R0:W1:Y:S01]  /*13a0*/  F2I.F64.TRUNC R24, R4 ;  /* 0x0000000400187311 */ /* 0x004062000030d100 */
[----:B------:R-:W-:Y:S05]  /*13b0*/  BRA `(.L_x_50806) ;  /* 0x0000000800547947 */ /* 0x000fea0003800000 */
.L_x_50814:
        /* <DEDUP_REMOVED lines=27> */
.L_x_50817:
        /* <DEDUP_REMOVED lines=14> */
.L_x_50816:
[----:B------:R-:W2:Y:S02]  /*1650*/  LDG.E.U16 R24, desc[UR36][R4.64] ;  /* 0x0000002404187981 */ /* 0x000ea4000c1e1500 */
[----:B--2---:R-:W-:-:S06]  /*1660*/  IMAD.U32 R24, R24, 0x10000, RZ ;  /* 0x0001000018187824 */ /* 0x004fcc00078e00ff */
[----:B------:R-:W0:Y:S01]  /*1670*/  F2I.FTZ.TRUNC.NTZ R24, R24 ;  /* 0x0000001800187305 */ /* 0x000e22000021f100 */
[----:B------:R-:W-:Y:S05]  /*1680*/  BRA `(.L_x_50806) ;  /* 0x0000000400a07947 */ /* 0x000fea0003800000 */
.L_x_50813:
        /* <DEDUP_REMOVED lines=10> */
.L_x_50820:
        /* <DEDUP_REMOVED lines=21> */
.L_x_50824:
[----:B------:R-:W-:Y:S05]  /*1880*/  BSYNC B1 ;  /* 0x0000000000017941 */ /* 0x000fea0003800000 */
.L_x_50823:
[----:B------:R-:W-:Y:S01]  /*1890*/  IMAD.SHL.U32 R3, R3, 0x100000, RZ ;  /* 0x0010000003037824 */ /* 0x000fe200078e00ff */
[----:B------:R-:W-:-:S04]  /*18a0*/  LEA R5, R0, 0x3b800000, 0x17 ;  /* 0x3b80000000057811 */ /* 0x000fc800078eb8ff */
[----:B------:R-:W-:-:S07]  /*18b0*/  LOP3.LUT R24, R5, R3, R24, 0xfe, !PT ;  /* 0x0000000305187212 */ /* 0x000fce00078efe18 */
.L_x_50822:
[----:B------:R-:W-:Y:S05]  /*18c0*/  BSYNC B0 ;  /* 0x0000000000007941 */ /* 0x000fea0003800000 */
.L_x_50821:
[----:B------:R-:W0:Y:S01]  /*18d0*/  F2I.FTZ.TRUNC.NTZ R24, R24 ;  /* 0x0000001800187305 */ /* 0x000e22000021f100 */
[----:B------:R-:W-:Y:S05]  /*18e0*/  BRA `(.L_x_50806) ;  /* 0x0000000400087947 */ /* 0x000fea0003800000 */
.L_x_50819:
        /* <DEDUP_REMOVED lines=21> */
.L_x_50828:
[----:B------:R-:W-:Y:S05]  /*1a40*/  BSYNC B1 ;  /* 0x0000000000017941 */ /* 0x000fea0003800000 */
.L_x_50827:
[----:B------:R-:W-:Y:S01]  /*1a50*/  IMAD.SHL.U32 R3, R3, 0x200000, RZ ;  /* 0x0020000003037824 */ /* 0x000fe200078e00ff */
[----:B------:R-:W-:-:S04]  /*1a60*/  LEA R5, R0, 0x37800000, 0x17 ;  /* 0x3780000000057811 */ /* 0x000fc800078eb8ff */
[----:B------:R-:W-:-:S07]  /*1a70*/  LOP3.LUT R24, R5, R3, R24, 0xfe, !PT ;  /* 0x0000000305187212 */ /* 0x000fce00078efe18 */
.L_x_50826:
[----:B------:R-:W-:Y:S05]  /*1a80*/  BSYNC B0 ;  /* 0x0000000000007941 */ /* 0x000fea0003800000 */
.L_x_50825:
[----:B------:R-:W0:Y:S01]  /*1a90*/  F2I.FTZ.TRUNC.NTZ R24, R24 ;  /* 0x0000001800187305 */ /* 0x000e22000021f100 */
[----:B------:R-:W-:Y:S05]  /*1aa0*/  BRA `(.L_x_50806) ;  /* 0x0000000000987947 */ /* 0x000fea0003800000 */
.L_x_50818:
        /* <DEDUP_REMOVED lines=14> */
.L_x_50832:
[----:B------:R-:W-:Y:S05]  /*1b90*/  BSYNC B0 ;  /* 0x0000000000007941 */ /* 0x000fea0003800000 */
.L_x_50831:
[----:B------:R-:W0:Y:S01]  /*1ba0*/  F2I.FTZ.TRUNC.NTZ R24, R24 ;  /* 0x0000001800187305 */ /* 0x000e22000021f100 */
[----:B------:R-:W-:Y:S05]  /*1bb0*/  BRA `(.L_x_50806) ;  /* 0x0000000000547947 */ /* 0x000fea0003800000 */
.L_x_50805:
        /* <DEDUP_REMOVED lines=17> */
.L_x_50833:
[----:B------:R-:W-:Y:S05]  /*1cd0*/  BRA `(.L_x_50806) ;  /* 0x00000000000c7947 */ /* 0x000fea0003800000 */
.L_x_50830:
[----:B------:R0:W5:Y:S01]  /*1ce0*/  LDG.E R24, desc[UR36][R4.64] ;  /* 0x0000002404187981 */ /* 0x000162000c1e1900 */
[----:B------:R-:W-:Y:S05]  /*1cf0*/  BRA `(.L_x_50806) ;  /* 0x0000000000047947 */ /* 0x000fea0003800000 */
.L_x_50829:
[----:B------:R0:W5:Y:S02]  /*1d00*/  LDG.E R24, desc[UR36][R4.64] ;  /* 0x0000002404187981 */ /* 0x000164000c1e1900 */
.L_x_50806:
[----:B------:R-:W2:Y:S02]  /*1d10*/  S2R R17, SR_TID.X ;  /* 0x0000000000117919 */ /* 0x000ea40000002100 */
[----:B--2---:R-:W-:-:S07]  /*1d20*/  VIADD R17, R17, 0x80 ;  /* 0x0000008011117836 */ /* 0x004fce0000000000 */
.L_x_50767:
[----:B------:R-:W-:Y:S05]  /*1d30*/  BSYNC B6 ;  /* 0x0000000000067941 */ /* 0x000fea0003800000 */
.L_x_50766:
        /* <DEDUP_REMOVED lines=23> */
.L_x_50839:
[----:B------:R0:W5:Y:S01]  /*1eb0*/  LDG.E.U8 R29, desc[UR36][R4.64] ;  /* 0x00000024041d7981 */ /* 0x000162000c1e1100 */
[----:B------:R-:W-:Y:S05]  /*1ec0*/  BRA `(.L_x_50841) ;  /* 0x0000000c00347947 */ /* 0x000fea0003800000 */
.L_x_50838:
        /* <DEDUP_REMOVED lines=8> */
.L_x_50843:
[----:B------:R0:W5:Y:S01]  /*1f50*/  LDG.E R29, desc[UR36][R4.64] ;  /* 0x00000024041d7981 */ /* 0x000162000c1e1900 */
[----:B------:R-:W-:Y:S05]  /*1f60*/  BRA `(.L_x_50841) ;  /* 0x0000000c000c7947 */ /* 0x000fea0003800000 */
.L_x_50842:
[----:B------:R0:W5:Y:S01]  /*1f70*/  LDG.E.S16 R29, desc[UR36][R4.64] ;  /* 0x00000024041d7981 */ /* 0x000162000c1e1700 */
[----:B------:R-:W-:Y:S05]  /*1f80*/  BRA `(.L_x_50841) ;  /* 0x0000000c00047947 */ /* 0x000fea0003800000 */
.L_x_50837:
        /* <DEDUP_REMOVED lines=9> */
.L_x_50845:
[----:B------:R-:W2:Y:S02]  /*2020*/  LDG.E.U16 R4, desc[UR36][R4.64] ;  /* 0x0000002404047981 */ /* 0x000ea4000c1e1500 */
[----:B--2---:R-:W-:-:S06]  /*2030*/  HADD2.F32 R29, -RZ, R4.H0_H0 ;  /* 0x20000004ff1d7230 */ /* 0x004fcc0000004100 */
[----:B------:R-:W0:Y:S01]  /*2040*/  F2I.FTZ.TRUNC.NTZ R29, R29 ;  /* 0x0000001d001d7305 */ /* 0x000e22000021f100 */
[----:B------:R-:W-:Y:S05]  /*2050*/  BRA `(.L_x_50841) ;  /* 0x0000000800d07947 */ /* 0x000fea0003800000 */
.L_x_50844:
        /* <DEDUP_REMOVED lines=9> */
.L_x_50847:
[----:B------:R-:W2:Y:S02]  /*20f0*/  LDG.E.U16 R4, desc[UR36][R4.64] ;  /* 0x0000002404047981 */ /* 0x000ea4000c1e1500 */
[----:B--2---:R-:W-:-:S06]  /*2100*/  HADD2.F32 R29, -RZ, R4.H0_H0 ;  /* 0x20000004ff1d7230 */ /* 0x004fcc0000004100 */
[----:B------:R-:W0:Y:S01]  /*2110*/  F2I.FTZ.TRUNC.NTZ R29, R29 ;  /* 0x0000001d001d7305 */ /* 0x000e22000021f100 */
[----:B------:R-:W-:Y:S05]  /*2120*/  BRA `(.L_x_50841) ;  /* 0x00000008009c7947 */ /* 0x000fea0003800000 */
.L_x_50846:
[----:B------:R-:W2:Y:S02]  /*2130*/  LDG.E.64 R4, desc[UR36][R4.64] ;  /* 0x0000002404047981 */ /* 0x000ea4000c1e1b00 */
[----:B--2---:R0:W1:Y:S01]  /*2140*/  F2I.F64.TRUNC R29, R4 ;  /* 0x00000004001d7311 */ /* 0x004062000030d100 */
[----:B------:R-:W-:Y:S05]  /*2150*/  BRA `(.L_x_50841) ;  /* 0x0000000800907947 */ /* 0x000fea0003800000 */
.L_x_50836:
        /* <DEDUP_REMOVED lines=12> */
.L_x_50850:
[----:B------:R-:W2:Y:S02]  /*2220*/  LDG.E.64 R4, desc[UR36][R4.64] ;  /* 0x0000002404047981 */ /* 0x000ea4000c1e1b00 */
[----:B--2---:R0:W1:Y:S01]  /*2230*/  F2I.F64.TRUNC R29, R4 ;  /* 0x00000004001d7311 */ /* 0x004062000030d100 */
[----:B------:R-:W-:Y:S05]  /*2240*/  BRA `(.L_x_50841) ;  /* 0x0000000800547947 */ /* 0x000fea0003800000 */
.L_x_50849:
        /* <DEDUP_REMOVED lines=27> */
.L_x_50852:
        /* <DEDUP_REMOVED lines=14> */
.L_x_50851:
[----:B------:R-:W2:Y:S02]  /*24e0*/  LDG.E.U16 R29, desc[UR36][R4.64] ;  /* 0x00000024041d7981 */ /* 0x000ea4000c1e1500 */
[----:B--2---:R-:W-:-:S06]  /*24f0*/  IMAD.U32 R29, R29, 0x10000, RZ ;  /* 0x000100001d1d7824 */ /* 0x004fcc00078e00ff */
[----:B------:R-:W2:Y:S01]  /*2500*/  F2I.FTZ.TRUNC.NTZ R29, R29 ;  /* 0x0000001d001d7305 */ /* 0x000ea2000021f100 */
[----:B------:R-:W-:Y:S05]  /*2510*/  BRA `(.L_x_50841) ;  /* 0x0000000400a07947 */ /* 0x000fea0003800000 */
.L_x_50848:
        /* <DEDUP_REMOVED lines=10> */
.L_x_50855:
        /* <DEDUP_REMOVED lines=21> */
.L_x_50859:
[----:B------:R-:W-:Y:S05]  /*2710*/  BSYNC B1 ;  /* 0x0000000000017941 */ /* 0x000fea0003800000 */
.L_x_50858:
[----:B------:R-:W-:Y:S01]  /*2720*/  IMAD.SHL.U32 R3, R3, 0x100000, RZ ;  /* 0x0010000003037824 */ /* 0x000fe200078e00ff */
[----:B------:R-:W-:-:S04]  /*2730*/  LEA R0, R0, 0x3b800000, 0x17 ;  /* 0x3b80000000007811 */ /* 0x000fc800078eb8ff */
[----:B------:R-:W-:-:S07]  /*2740*/  LOP3.LUT R29, R0, R3, R29, 0xfe, !PT ;  /* 0x00000003001d7212 */ /* 0x000fce00078efe1d */
.L_x_50857:
[----:B------:R-:W-:Y:S05]  /*2750*/  BSYNC B0 ;  /* 0x0000000000007941 */ /* 0x000fea0003800000 */
.L_x_50856:
[----:B------:R-:W0:Y:S01]  /*2760*/  F2I.FTZ.TRUNC.NTZ R29, R29 ;  /* 0x0000001d001d7305 */ /* 0x000e22000021f100 */
[----:B------:R-:W-:Y:S05]  /*2770*/  BRA `(.L_x_50841) ;  /* 0x0000000400087947 */ /* 0x000fea0003800000 */
.L_x_50854:
        /* <DEDUP_REMOVED lines=21> */
.L_x_50863:
[----:B------:R-:W-:Y:S05]  /*28d0*/  BSYNC B1 ;  /* 0x0000000000017941 */ /* 0x000fea0003800000 */
.L_x_50862:
[----:B------:R-:W-:Y:S01]  /*28e0*/  IMAD.SHL.U32 R3, R3, 0x200000, RZ ;  /* 0x0020000003037824 */ /* 0x000fe200078e00ff */
[----:B------:R-:W-:-:S04]  /*28f0*/  LEA R0, R0, 0x37800000, 0x17 ;  /* 0x3780000000007811 */ /* 0x000fc800078eb8ff */
[----:B------:R-:W-:-:S07]  /*2900*/  LOP3.LUT R29, R0, R3, R29, 0xfe, !PT ;  /* 0x00000003001d7212 */ /* 0x000fce00078efe1d */
.L_x_50861:
[----:B------:R-:W-:Y:S05]  /*2910*/  BSYNC B0 ;  /* 0x0000000000007941 */ /* 0x000fea0003800000 */
.L_x_50860:
[----:B------:R-:W0:Y:S01]  /*2920*/  F2I.FTZ.TRUNC.NTZ R29, R29 ;  /* 0x0000001d001d7305 */ /* 0x000e22000021f100 */
[----:B------:R-:W-:Y:S05]  /*2930*/  BRA `(.L_x_50841) ;  /* 0x0000000000987947 */ /* 0x000fea0003800000 */
.L_x_50853:
        /* <DEDUP_REMOVED lines=14> */
.L_x_50867:
[----:B------:R-:W-:Y:S05]  /*2a20*/  BSYNC B0 ;  /* 0x0000000000007941 */ /* 0x000fea0003800000 */
.L_x_50866:
[----:B------:R-:W0:Y:S01]  /*2a30*/  F2I.FTZ.TRUNC.NTZ R29, R29 ;  /* 0x0000001d001d7305 */ /* 0x000e22000021f100 */
[----:B------:R-:W-:Y:S05]  /*2a40*/  BRA `(.L_x_50841) ;  /* 0x0000000000547947 */ /* 0x000fea0003800000 */
.L_x_50840:
        /* <DEDUP_REMOVED lines=17> */
.L_x_50868:
[----:B------:R-:W-:Y:S05]  /*2b60*/  BRA `(.L_x_50841) ;  /* 0x00000000000c7947 */ /* 0x000fea0003800000 */
.L_x_50865:
[----:B------:R0:W5:Y:S01]  /*2b70*/  LDG.E R29, desc[UR36][R4.64] ;  /* 0x00000024041d7981 */ /* 0x000162000c1e1900 */
[----:B------:R-:W-:Y:S05]  /*2b80*/  BRA `(.L_x_50841) ;  /* 0x0000000000047947 */ /* 0x000fea0003800000 */
.L_x_50864:
[----:B------:R0:W5:Y:S02]  /*2b90*/  LDG.E R29, desc[UR36][R4.64] ;  /* 0x00000024041d7981 */ /* 0x000164000c1e1900 */
.L_x_50841:
        /* <DEDUP_REMOVED lines=18> */
.L_x_50872:
[----:B------:R0:W5:Y:S01]  /*2cc0*/  LDG.E.U8 R27, desc[UR36][R4.64] ;  /* 0x00000024041b7981 */ /* 0x000162000c1e1100 */
[----:B------:R-:W-:Y:S05]  /*2cd0*/  BRA `(.L_x_50874) ;  /* 0x0000000c00347947 */ /* 0x000fea0003800000 */
.L_x_50871:
        /* <DEDUP_REMOVED lines=8> */
.L_x_50876:
[----:B------:R0:W5:Y:S01]  /*2d60*/  LDG.E R27, desc[UR36][R4.64] ;  /* 0x00000024041b7981 */ /* 0x000162000c1e1900 */
[----:B------:R-:W-:Y:S05]  /*2d70*/  BRA `(.L_x_50874) ;  /* 0x0000000c000c7947 */ /* 0x000fea0003800000 */
.L_x_50875:
[----:B------:R0:W5:Y:S01]  /*2d80*/  LDG.E.S16 R27, desc[UR36][R4.64] ;  /* 0x00000024041b7981 */ /* 0x000162000c1e1700 */
[----:B------:R-:W-:Y:S05]  /*2d90*/  BRA `(.L_x_50874) ;  /* 0x0000000c00047947 */ /* 0x000fea0003800000 */
.L_x_50870:
        /* <DEDUP_REMOVED lines=9> */
.L_x_50878:
[----:B------:R-:W3:Y:S02]  /*2e30*/  LDG.E.U16 R4, desc[UR36][R4.64] ;  /* 0x0000002404047981 */ /* 0x000ee4000c1e1500 */
[----:B---3--:R-:W-:-:S06]  /*2e40*/  HADD2.F32 R27, -RZ, R4.H0_H0 ;  /* 0x20000004ff1b7230 */ /* 0x008fcc0000004100 */
[----:B------:R-:W0:Y:S01]  /*2e50*/  F2I.FTZ.TRUNC.NTZ R27, R27 ;  /* 0x0000001b001b7305 */ /* 0x000e22000021f100 */
[----:B------:R-:W-:Y:S05]  /*2e60*/  BRA `(.L_x_50874) ;  /* 0x0000000800d07947 */ /* 0x000fea0003800000 */
.L_x_50877:
        /* <DEDUP_REMOVED lines=9> */
.L_x_50880:
[----:B------:R-:W3:Y:S02]  /*2f00*/  LDG.E.U16 R4, desc[UR36][R4.64] ;  /* 0x0000002404047981 */ /* 0x000ee4000c1e1500 */
[----:B---3--:R-:W-:-:S06]  /*2f10*/  HADD2.F32 R27, -RZ, R4.H0_H0 ;  /* 0x20000004ff1b7230 */ /* 0x008fcc0000004100 */
[----:B------:R-:W0:Y:S01]  /*2f20*/  F2I.FTZ.TRUNC.NTZ R27, R27 ;  /* 0x0000001b001b7305 */ /* 0x000e22000021f100 */
[----:B------:R-:W-:Y:S05]  /*2f30*/  BRA `(.L_x_50874) ;  /* 0x00000008009c7947 */ /* 0x000fea0003800000 */
.L_x_50879:
[----:B------:R-:W3:Y:S02]  /*2f40*/  LDG.E.64 R4, desc[UR36][R4.64] ;  /* 0x0000002404047981 */ /* 0x000ee4000c1e1b00 */
[----:B---3--:R0:W3:Y:S01]  /*2f50*/  F2I.F64.TRUNC R27, R4 ;  /* 0x00000004001b7311 */ /* 0x0080e2000030d100 */
[----:B------:R-:W-:Y:S05]  /*2f60*/  BRA `(.L_x_50874) ;  /* 0x0000000800907947 */ /* 0x000fea0003800000 */
.L_x_50869:
        /* <DEDUP_REMOVED lines=12> */
.L_x_50883:
[----:B------:R-:W3:Y:S02]  /*3030*/  LDG.E.64 R4, desc[UR36][R4.64] ;  /* 0x0000002404047981 */ /* 0x000ee4000c1e1b00 */
[----:B---3--:R0:W3:Y:S01]  /*3040*/  F2I.F64.TRUNC R27, R4 ;  /* 0x00000004001b7311 */ /* 0x0080e2000030d100 */
[----:B------:R-:W-:Y:S05]  /*3050*/  BRA `(.L_x_50874) ;  /* 0x0000000800547947 */ /* 0x000fea0003800000 */
.L_x_50882:
        /* <DEDUP_REMOVED lines=27> */
.L_x_50885:
        /* <DEDUP_REMOVED lines=14> */
.L_x_50884:
[----:B------:R-:W3:Y:S02]  /*32f0*/  LDG.E.U16 R27, desc[UR36][R4.64] ;  /* 0x00000024041b7981 */ /* 0x000ee4000c1e1500 */
[----:B---3--:R-:W-:-:S06]  /*3300*/  IMAD.U32 R27, R27, 0x10000, RZ ;  /* 0x000100001b1b7824 */ /* 0x008fcc00078e00ff */
[----:B------:R-:W0:Y:S01]  /*3310*/  F2I.FTZ.TRUNC.NTZ R27, R27 ;  /* 0x0000001b001b7305 */ /* 0x000e22000021f100 */
[----:B------:R-:W-:Y:S05]  /*3320*/  BRA `(.L_x_50874) ;  /* 0x0000000400a07947 */ /* 0x000fea0003800000 */
.L_x_50881:
        /* <DEDUP_REMOVED lines=10> */
.L_x_50888:
        /* <DEDUP_REMOVED lines=21> */
.L_x_50892:
[----:B------:R-:W-:Y:S05]  /*3520*/  BSYNC B1 ;  /* 0x0000000000017941 */ /* 0x000fea0003800000 */
.L_x_50891:
[----:B------:R-:W-:Y:S01]  /*3530*/  IMAD.SHL.U32 R3, R3, 0x100000, RZ ;  /* 0x0010000003037824 */ /* 0x000fe200078e00ff */
[----:B------:R-:W-:-:S04]  /*3540*/  LEA R0, R0, 0x3b800000, 0x17 ;  /* 0x3b80000000007811 */ /* 0x000fc800078eb8ff */
[----:B------:R-:W-:-:S07]  /*3550*/  LOP3.LUT R27, R0, R3, R27, 0xfe, !PT ;  /* 0x00000003001b7212 */ /* 0x000fce00078efe1b */
.L_x_50890:
[----:B------:R-:W-:Y:S05]  /*3560*/  BSYNC B0 ;  /* 0x0000000000007941 */ /* 0x000fea0003800000 */
.L_x_50889:
[----:B------:R-:W3:Y:S01]  /*3570*/  F2I.FTZ.TRUNC.NTZ R27, R27 ;  /* 0x0000001b001b7305 */ /* 0x000ee2000021f100 */
[----:B------:R-:W-:Y:S05]  /*3580*/  BRA `(.L_x_50874) ;  /* 0x0000000400087947 */ /* 0x000fea0003800000 */
.L_x_50887:
        /* <DEDUP_REMOVED lines=21> */
.L_x_50896:
[----:B------:R-:W-:Y:S05]  /*36e0*/  BSYNC B1 ;  /* 0x0000000000017941 */ /* 0x000fea0003800000 */
.L_x_50895:
[----:B------:R-:W-:Y:S01]  /*36f0*/  IMAD.SHL.U32 R3, R3, 0x200000, RZ ;  /* 0x0020000003037824 */ /* 0x000fe200078e00ff */
[----:B------:R-:W-:-:S04]  /*3700*/  LEA R0, R0, 0x37800000, 0x17 ;  /* 0x3780000000007811 */ /* 0x000fc800078eb8ff */
[----:B------:R-:W-:-:S07]  /*3710*/  LOP3.LUT R27, R0, R3, R27, 0xfe, !PT ;  /* 0x00000003001b7212 */ /* 0x000fce00078efe1b */
.L_x_50894:
[----:B------:R-:W-:Y:S05]  /*3720*/  BSYNC B0 ;  /* 0x0000000000007941 */ /* 0x000fea0003800000 */
.L_x_50893:
[----:B------:R-:W0:Y:S01]  /*3730*/  F2I.FTZ.TRUNC.NTZ R27, R27 ;  /* 0x0000001b001b7305 */ /* 0x000e22000021f100 */
[----:B------:R-:W-:Y:S05]  /*3740*/  BRA `(.L_x_50874) ;  /* 0x0000000000987947 */ /* 0x000fea0003800000 */
.L_x_50886:
        /* <DEDUP_REMOVED lines=14> */
.L_x_50900:
[----:B------:R-:W-:Y:S05]  /*3830*/  BSYNC B0 ;  /* 0x0000000000007941 */ /* 0x000fea0003800000 */
.L_x_50899:
[----:B------:R-:W0:Y:S01]  /*3840*/  F2I.FTZ.TRUNC.NTZ R27, R27 ;  /* 0x0000001b001b7305 */ /* 0x000e22000021f100 */
[----:B------:R-:W-:Y:S05]  /*3850*/  BRA `(.L_x_50874) ;  /* 0x0000000000547947 */ /* 0x000fea0003800000 */
.L_x_50873:
        /* <DEDUP_REMOVED lines=17> */
.L_x_50901:
[----:B------:R-:W-:Y:S05]  /*3970*/  BRA `(.L_x_50874) ;  /* 0x00000000000c7947 */ /* 0x000fea0003800000 */
.L_x_50898:
[----:B------:R0:W5:Y:S01]  /*3980*/  LDG.E R27, desc[UR36][R4.64] ;  /* 0x00000024041b7981 */ /* 0x000162000c1e1900 */
[----:B------:R-:W-:Y:S05]  /*3990*/  BRA `(.L_x_50874) ;  /* 0x0000000000047947 */ /* 0x000fea0003800000 */
.L_x_50897:
[----:B------:R0:W5:Y:S02]  /*39a0*/  LDG.E R27, desc[UR36][R4.64] ;  /* 0x00000024041b7981 */ /* 0x000164000c1e1900 */
.L_x_50874:
[----:B------:R-:W-:-:S07]  /*39b0*/  VIADD R17, R17, 0x80 ;  /* 0x0000008011117836 */ /* 0x000fce0000000000 */
.L_x_50835:
[----:B------:R-:W-:Y:S05]  /*39c0*/  BSYNC B6 ;  /* 0x0000000000067941 */ /* 0x000fea0003800000 */
.L_x_50834:
[----:B------:R-:W-:Y:S01]  /*39d0*/  ISETP.GE.AND P0, PT, R17, R16, PT ;  /* 0x000000101100720c */ /* 0x000fe20003f06270 */
[----:B------:R-:W-:Y:S01]  /*39e0*/  BSSY B6, `(.L_x_50902) ;  /* 0x00001ca000067945 */ /* 0x000fe20003800000 */
[----:B------:R-:W-:Y:S02]  /*39f0*/  IMAD.MOV.U32 R22, RZ, RZ, RZ ;  /* 0x000000ffff167224 */ /* 0x000fe400078e00ff */
[----:B------:R-:W-:Y:S02]  /*3a00*/  IMAD.MOV.U32 R18, RZ, RZ, RZ ;  /* 0x000000ffff127224 */ /* 0x000fe400078e00ff */
[----:B------:R-:W-:-:S07]  /*3a10*/  IMAD.MOV.U32 R26, RZ, RZ, RZ ;  /* 0x000000ffff1a7224 */ /* 0x000fce00078e00ff */
        /* <DEDUP_REMOVED lines=20> */
.L_x_50907:
[----:B------:R0:W5:Y:S01]  /*3b60*/  LDG.E.U8 R18, desc[UR36][R4.64] ;  /* 0x0000002404127981 */ /* 0x000162000c1e1100 */
[----:B------:R-:W-:Y:S05]  /*3b70*/  BRA `(.L_x_50909) ;  /* 0x0000000c00347947 */ /* 0x000fea0003800000 */
.L_x_50906:
        /* <DEDUP_REMOVED lines=8> */
.L_x_50911:
[----:B------:R0:W5:Y:S01]  /*3c00*/  LDG.E R18, desc[UR36][R4.64] ;  /* 0x0000002404127981 */ /* 0x000162000c1e1900 */
[----:B------:R-:W-:Y:S05]  /*3c10*/  BRA `(.L_x_50909) ;  /* 0x0000000c000c7947 */ /* 0x000fea0003800000 */
.L_x_50910:
[----:B------:R0:W5:Y:S01]  /*3c20*/  LDG.E.S16 R18, desc[UR36][R4.64] ;  /* 0x0000002404127981 */ /* 0x000162000c1e1700 */
[----:B------:R-:W-:Y:S05]  /*3c30*/  BRA `(.L_x_50909) ;  /* 0x0000000c00047947 */ /* 0x000fea0003800000 */
.L_x_50905:
        /* <DEDUP_REMOVED lines=9> */
.L_x_50913:
[----:B------:R-:W3:Y:S02]  /*3cd0*/  LDG.E.U16 R4, desc[UR36][R4.64] ;  /* 0x0000002404047981 */ /* 0x000ee4000c1e1500 */
[----:B---3--:R-:W-:-:S06]  /*3ce0*/  HADD2.F32 R18, -RZ, R4.H0_H0 ;  /* 0x20000004ff127230 */ /* 0x008fcc0000004100 */
[----:B------:R-:W0:Y:S01]  /*3cf0*/  F2I.FTZ.TRUNC.NTZ R18, R18 ;  /* 0x0000001200127305 */ /* 0x000e22000021f100 */
[----:B------:R-:W-:Y:S05]  /*3d00*/  BRA `(.L_x_50909) ;  /* 0x0000000800d07947 */ /* 0x000fea0003800000 */
.L_x_50912:
        /* <DEDUP_REMOVED lines=9> */
.L_x_50915:
[----:B------:R-:W3:Y:S02]  /*3da0*/  LDG.E.U16 R4, desc[UR36][R4.64] ;  /* 0x0000002404047981 */ /* 0x000ee4000c1e1500 */
[----:B---3--:R-:W-:-:S06]  /*3db0*/  HADD2.F32 R18, -RZ, R4.H0_H0 ;  /* 0x20000004ff127230 */ /* 0x008fcc0000004100 */
[----:B------:R-:W0:Y:S01]  /*3dc0*/  F2I.FTZ.TRUNC.NTZ R18, R18 ;  /* 0x0000001200127305 */ /* 0x000e22000021f100 */
[----:B------:R-:W-:Y:S05]  /*3dd0*/  BRA `(.L_x_50909) ;  /* 0x00000008009c7947 */ /* 0x000fea0003800000 */
.L_x_50914:
[----:B------:R-:W3:Y:S02]  /*3de0*/  LDG.E.64 R4, desc[UR36][R4.64] ;  /* 0x0000002404047981 */ /* 0x000ee4000c1e1b00 */
[----:B---3--:R0:W1:Y:S01]  /*3df0*/  F2I.F64.TRUNC R18, R4 ;  /* 0x0000000400127311 */ /* 0x008062000030d100 */
[----:B------:R-:W-:Y:S05]  /*3e00*/  BRA `(.L_x_50909) ;  /* 0x0000000800907947 */ /* 0x000fea0003800000 */
.L_x_50904:
        /* <DEDUP_REMOVED lines=12> */
.L_x_50918:
[----:B------:R-:W3:Y:S02]  /*3ed0*/  LDG.E.64 R4, desc[UR36][R4.64] ;  /* 0x0000002404047981 */ /* 0x000ee4000c1e1b00 */
[----:B---3--:R0:W1:Y:S01]  /*3ee0*/  F2I.F64.TRUNC R18, R4 ;  /* 0x0000000400127311 */ /* 0x008062000030d100 */
[----:B------:R-:W-:Y:S05]  /*3ef0*/  BRA `(.L_x_50909) ;  /* 0x0000000800547947 */ /* 0x000fea0003800000 */
.L_x_50917:
        /* <DEDUP_REMOVED lines=27> */
.L_x_50920:
        /* <DEDUP_REMOVED lines=14> */
.L_x_50919:
[----:B------:R-:W3:Y:S02]  /*4190*/  LDG.E.U16 R18, desc[UR36][R4.64] ;  /* 0x0000002404127981 */ /* 0x000ee4000c1e1500 */
[----:B---3--:R-:W-:-:S06]  /*41a0*/  IMAD.U32 R18, R18, 0x10000, RZ ;  /* 0x0001000012127824 */ /* 0x008fcc00078e00ff */
[----:B------:R-:W3:Y:S01]  /*41b0*/  F2I.FTZ.TRUNC.NTZ R18, R18 ;  /* 0x0000001200127305 */ /* 0x000ee2000021f100 */
[----:B------:R-:W-:Y:S05]  /*41c0*/  BRA `(.L_x_50909) ;  /* 0x0000000400a07947 */ /* 0x000fea0003800000 */
.L_x_50916:
        /* <DEDUP_REMOVED lines=10> */
.L_x_50923:
        /* <DEDUP_REMOVED lines=21> */
.L_x_50927:
[----:B------:R-:W-:Y:S05]  /*43c0*/  BSYNC B1 ;  /* 0x0000000000017941 */ /* 0x000fea0003800000 */
.L_x_50926:
[----:B------:R-:W-:Y:S01]  /*43d0*/  IMAD.SHL.U32 R3, R3, 0x100000, RZ ;  /* 0x0010000003037824 */ /* 0x000fe200078e00ff */
[----:B------:R-:W-:-:S04]  /*43e0*/  LEA R5, R0, 0x3b800000, 0x17 ;  /* 0x3b80000000057811 */ /* 0x000fc800078eb8ff */
[----:B------:R-:W-:-:S07]  /*43f0*/  LOP3.LUT R18, R5, R3, R18, 0xfe, !PT ;  /* 0x0000000305127212 */ /* 0x000fce00078efe12 */
.L_x_50925:
[----:B------:R-:W-:Y:S05]  /*4400*/  BSYNC B0 ;  /* 0x0000000000007941 */ /* 0x000fea0003800000 */
.L_x_50924:
[----:B------:R-:W0:Y:S01]  /*4410*/  F2I.FTZ.TRUNC.NTZ R18, R18 ;  /* 0x0000001200127305 */ /* 0x000e22000021f100 */
[----:B------:R-:W-:Y:S05]  /*4420*/  BRA `(.L_x_50909) ;  /* 0x0000000400087947 */ /* 0x000fea0003800000 */
.L_x_50922:
        /* <DEDUP_REMOVED lines=21> */
.L_x_50931:
[----:B------:R-:W-:Y:S05]  /*4580*/  BSYNC B1 ;  /* 0x0000000000017941 */ /* 0x000fea0003800000 */
.L_x_50930:
[----:B------:R-:W-:Y:S01]  /*4590*/  IMAD.SHL.U32 R3, R3, 0x200000, RZ ;  /* 0x0020000003037824 */ /* 0x000fe200078e00ff */
[----:B------:R-:W-:-:S04]  /*45a0*/  LEA R5, R0, 0x37800000, 0x17 ;  /* 0x3780000000057811 */ /* 0x000fc800078eb8ff */
[----:B------:R-:W-:-:S07]  /*45b0*/  LOP3.LUT R18, R5, R3, R18, 0xfe, !PT ;  /* 0x0000000305127212 */ /* 0x000fce00078efe12 */
.L_x_50929:
[----:B------:R-:W-:Y:S05]  /*45c0*/  BSYNC B0 ;  /* 0x0000000000007941 */ /* 0x000fea0003800000 */
.L_x_50928:
[----:B------:R-:W0:Y:S01]  /*45d0*/  F2I.FTZ.TRUNC.NTZ R18, R18 ;  /* 0x0000001200127305 */ /* 0x000e22000021f100 */
[----:B------:R-:W-:Y:S05]  /*45e0*/  BRA `(.L_x_50909) ;  /* 0x0000000000987947 */ /* 0x000fea0003800000 */
.L_x_50921:
        /* <DEDUP_REMOVED lines=14> */
.L_x_50935:
[----:B------:R-:W-:Y:S05]  /*46d0*/  BSYNC B0 ;  /* 0x0000000000007941 */ /* 0x000fea0003800000 */
.L_x_50934:
[----:B------:R-:W0:Y:S01]  /*46e0*/  F2I.FTZ.TRUNC.NTZ R18, R18 ;  /* 0x0000001200127305 */ /* 0x000e22000021f100 */
[----:B------:R-:W-:Y:S05]  /*46f0*/  BRA `(.L_x_50909) ;  /* 0x0000000000547947 */ /* 0x000fea0003800000 */
.L_x_50908:
        /* <DEDUP_REMOVED lines=17> */
.L_x_50936:
[----:B------:R-:W-:Y:S05]  /*4810*/  BRA `(.L_x_50909) ;  /* 0x00000000000c7947 */ /* 0x000fea0003800000 */
.L_x_50933:
[----:B------:R0:W5:Y:S01]  /*4820*/  LDG.E R18, desc[UR36][R4.64] ;  /* 0x0000002404127981 */ /* 0x000162000c1e1900 */
[----:B------:R-:W-:Y:S05]  /*4830*/  BRA `(.L_x_50909) ;  /* 0x0000000000047947 */ /* 0x000fea0003800000 */
.L_x_50932:
[----:B------:R0:W5:Y:S02]  /*4840*/  LDG.E R18, desc[UR36][R4.64] ;  /* 0x0000002404127981 */ /* 0x000164000c1e1900 */
.L_x_50909:
        /* <DEDUP_REMOVED lines=19> */
.L_x_50940:
[----:B------:R0:W5:Y:S01]  /*4980*/  LDG.E.U8 R26, desc[UR36][R4.64] ;  /* 0x00000024041a7981 */ /* 0x000162000c1e1100 */
[----:B------:R-:W-:Y:S05]  /*4990*/  BRA `(.L_x_50942) ;  /* 0x0000000c00347947 */ /* 0x000fea0003800000 */
.L_x_50939:
        /* <DEDUP_REMOVED lines=8> */
.L_x_50944:
[----:B------:R0:W5:Y:S01]  /*4a20*/  LDG.E R26, desc[UR36][R4.64] ;  /* 0x00000024041a7981 */ /* 0x000162000c1e1900 */
[----:B------:R-:W-:Y:S05]  /*4a30*/  BRA `(.L_x_50942) ;  /* 0x0000000c000c7947 */ /* 0x000fea0003800000 */
.L_x_50943:
[----:B------:R0:W5:Y:S01]  /*4a40*/  LDG.E.S16 R26, desc[UR36][R4.64] ;  /* 0x00000024041a7981 */ /* 0x000162000c1e1700 */
[----:B------:R-:W-:Y:S05]  /*4a50*/  BRA `(.L_x_50942) ;  /* 0x0000000c00047947 */ /* 0x000fea0003800000 */
.L_x_50938:
        /* <DEDUP_REMOVED lines=9> */
.L_x_50946:
[----:B------:R-:W4:Y:S02]  /*4af0*/  LDG.E.U16 R4, desc[UR36][R4.64] ;  /* 0x0000002404047981 */ /* 0x000f24000c1e1500 */
[----:B----4-:R-:W-:-:S06]  /*4b00*/  HADD2.F32 R26, -RZ, R4.H0_H0 ;  /* 0x20000004ff1a7230 */ /* 0x010fcc0000004100 */
[----:B------:R-:W0:Y:S01]  /*4b10*/  F2I.FTZ.TRUNC.NTZ R26, R26 ;  /* 0x0000001a001a7305 */ /* 0x000e22000021f100 */
[----:B------:R-:W-:Y:S05]  /*4b20*/  BRA `(.L_x_50942) ;  /* 0x0000000800d07947 */ /* 0x000fea0003800000 */
.L_x_50945:
        /* <DEDUP_REMOVED lines=9> */
.L_x_50948:
[----:B------:R-:W4:Y:S02]  /*4bc0*/  LDG.E.U16 R4, desc[UR36][R4.64] ;  /* 0x0000002404047981 */ /* 0x000f24000c1e1500 */
[----:B----4-:R-:W-:-:S06]  /*4bd0*/  HADD2.F32 R26, -RZ, R4.H0_H0 ;  /* 0x20000004ff1a7230 */ /* 0x010fcc0000004100 */
[----:B------:R-:W0:Y:S01]  /*4be0*/  F2I.FTZ.TRUNC.NTZ R26, R26 ;  /* 0x0000001a001a7305 */ /* 0x000e22000021f100 */
[----:B------:R-:W-:Y:S05]  /*4bf0*/  BRA `(.L_x_50942) ;  /* 0x00000008009c7947 */ /* 0x000fea0003800000 */
.L_x_50947:
[----:B------:R-:W4:Y:S02]  /*4c00*/  LDG.E.64 R4, desc[UR36][R4.64] ;  /* 0x0000002404047981 */ /* 0x000f24000c1e1b00 */
[----:B----4-:R0:W4:Y:S01]  /*4c10*/  F2I.F64.TRUNC R26, R4 ;  /* 0x00000004001a7311 */ /* 0x010122000030d100 */
[----:B------:R-:W-:Y:S05]  /*4c20*/  BRA `(.L_x_50942) ;  /* 0x0000000800907947 */ /* 0x000fea0003800000 */
.L_x_50937:
        /* <DEDUP_REMOVED lines=12> */
.L_x_50951:
[----:B------:R-:W4:Y:S02]  /*4cf0*/  LDG.E.64 R4, desc[UR36][R4.64] ;  /* 0x0000002404047981 */ /* 0x000f24000c1e1b00 */
[----:B----4-:R0:W4:Y:S01]  /*4d00*/  F2I.F64.TRUNC R26, R4 ;  /* 0x00000004001a7311 */ /* 0x010122000030d100 */
[----:B------:R-:W-:Y:S05]  /*4d10*/  BRA `(.L_x_50942) ;  /* 0x0000000800547947 */ /* 0x000fea0003800000 */
.L_x_50950:
        /* <DEDUP_REMOVED lines=27> */
.L_x_50953:
        /* <DEDUP_REMOVED lines=14> */
.L_x_50952:
[----:B------:R-:W4:Y:S02]  /*4fb0*/  LDG.E.U16 R26, desc[UR36][R4.64] ;  /* 0x00000024041a7981 */ /* 0x000f24000c1e1500 */
[----:B----4-:R-:W-:-:S06]  /*4fc0*/  IMAD.U32 R26, R26, 0x10000, RZ ;  /* 0x000100001a1a7824 */ /* 0x010fcc00078e00ff */
[----:B------:R-:W0:Y:S01]  /*4fd0*/  F2I.FTZ.TRUNC.NTZ R26, R26 ;  /* 0x0000001a001a7305 */ /* 0x000e22000021f100 */
[----:B------:R-:W-:Y:S05]  /*4fe0*/  BRA `(.L_x_50942) ;  /* 0x0000000400a07947 */ /* 0x000fea0003800000 */
.L_x_50949:
        /* <DEDUP_REMOVED lines=10> */
.L_x_50956:
        /* <DEDUP_REMOVED lines=21> */
.L_x_50960:
[----:B------:R-:W-:Y:S05]  /*51e0*/  BSYNC B1 ;  /* 0x0000000000017941 */ /* 0x000fea0003800000 */
.L_x_50959:
[----:B------:R-:W-:Y:S01]  /*51f0*/  IMAD.SHL.U32 R3, R3, 0x100000, RZ ;  /* 0x0010000003037824 */ /* 0x000fe200078e00ff */
[----:B------:R-:W-:-:S04]  /*5200*/  LEA R5, R0, 0x3b800000, 0x17 ;  /* 0x3b80000000057811 */ /* 0x000fc800078eb8ff */
[----:B------:R-:W-:-:S07]  /*5210*/  LOP3.LUT R26, R5, R3, R26, 0xfe, !PT ;  /* 0x00000003051a7212 */ /* 0x000fce00078efe1a */
.L_x_50958:
[----:B------:R-:W-:Y:S05]  /*5220*/  BSYNC B0 ;  /* 0x0000000000007941 */ /* 0x000fea0003800000 */
.L_x_50957:
[----:B------:R-:W4:Y:S01]  /*5230*/  F2I.FTZ.TRUNC.NTZ R26, R26 ;  /* 0x0000001a001a7305 */ /* 0x000f22000021f100 */
[----:B------:R-:W-:Y:S05]  /*5240*/  BRA `(.L_x_50942) ;  /* 0x0000000400087947 */ /* 0x000fea0003800000 */
.L_x_50955:
        /* <DEDUP_REMOVED lines=21> */
.L_x_50964:
[----:B------:R-:W-:Y:S05]  /*53a0*/  BSYNC B1 ;  /* 0x0000000000017941 */ /* 0x000fea0003800000 */
.L_x_50963:
[----:B------:R-:W-:Y:S01]  /*53b0*/  IMAD.SHL.U32 R3, R3, 0x200000, RZ ;  /* 0x0020000003037824 */ /* 0x000fe200078e00ff */
[----:B------:R-:W-:-:S04]  /*53c0*/  LEA R5, R0, 0x37800000, 0x17 ;  /* 0x3780000000057811 */ /* 0x000fc800078eb8ff */
[----:B------:R-:W-:-:S07]  /*53d0*/  LOP3.LUT R26, R5, R3, R26, 0xfe, !PT ;  /* 0x00000003051a7212 */ /* 0x000fce00078efe1a */
.L_x_50962:
[----:B------:R-:W-:Y:S05]  /*53e0*/  BSYNC B0 ;  /* 0x0000000000007941 */ /* 0x000fea0003800000 */
.L_x_50961:
[----:B------:R-:W0:Y:S01]  /*53f0*/  F2I.FTZ.TRUNC.NTZ R26, R26 ;  /* 0x0000001a001a7305 */ /* 0x000e22000021f100 */
[----:B------:R-:W-:Y:S05]  /*5400*/  BRA `(.L_x_50942) ;  /* 0x0000000000987947 */ /* 0x000fea0003800000 */
.L_x_50954:
        /* <DEDUP_REMOVED lines=14> */
.L_x_50968:
[----:B------:R-:W-:Y:S05]  /*54f0*/  BSYNC B0 ;  /* 0x0000000000007941 */ /* 0x000fea0003800000 */
.L_x_50967:
[----:B------:R-:W0:Y:S01]  /*5500*/  F2I.FTZ.TRUNC.NTZ R26, R26 ;  /* 0x0000001a001a7305 */ /* 0x000e22000021f100 */
[----:B------:R-:W-:Y:S05]  /*5510*/  BRA `(.L_x_50942) ;  /* 0x0000000000547947 */ /* 0x000fea0003800000 */
.L_x_50941:
        /* <DEDUP_REMOVED lines=17> */
.L_x_50969:
[----:B------:R-:W-:Y:S05]  /*5630*/  BRA `(.L_x_50942) ;  /* 0x00000000000c7947 */ /* 0x000fea0003800000 */
.L_x_50966:
[----:B------:R0:W5:Y:S01]  /*5640*/  LDG.E R26, desc[UR36][R4.64] ;  /* 0x00000024041a7981 */ /* 0x000162000c1e1900 */
[----:B------:R-:W-:Y:S05]  /*5650*/  BRA `(.L_x_50942) ;  /* 0x0000000000047947 */ /* 0x000fea0003800000 */
.L_x_50965:
[----:B------:R0:W5:Y:S02]  /*5660*/  LDG.E R26, desc[UR36][R4.64] ;  /* 0x00000024041a7981 */ /* 0x000164000c1e1900 */
.L_x_50942:
[----:B------:R-:W-:-:S07]  /*5670*/  VIADD R17, R17, 0x80 ;  /* 0x0000008011117836 */ /* 0x000fce0000000000 */
.L_x_50903:
[----:B------:R-:W-:Y:S05]  /*5680*/  BSYNC B6 ;  /* 0x0000000000067941 */ /* 0x000fea0003800000 */
.L_x_50902:
[----:B------:R-:W-:Y:S01]  /*5690*/  ISETP.GE.AND P0, PT, R17, R16, PT ;  /* 0x000000101100720c */ /* 0x000fe20003f06270 */
[----:B------:R-:W-:Y:S01]  /*56a0*/  BSSY B6, `(.L_x_50970) ;  /* 0x00001c6000067945 */ /* 0x000fe20003800000 */
[----:B0-----:R-:W-:-:S11]  /*56b0*/  IMAD.MOV.U32 R25, RZ, RZ, RZ ;  /* 0x000000ffff197224 */ /* 0x001fd600078e00ff */
        /* <DEDUP_REMOVED lines=20> */
.L_x_50975:
[----:B------:R0:W5:Y:S01]  /*5800*/  LDG.E.U8 R25, desc[UR36][R4.64] ;  /* 0x0000002404197981 */ /* 0x000162000c1e1100 */
[----:B------:R-:W-:Y:S05]  /*5810*/  BRA `(.L_x_50977) ;  /* 0x0000000c00347947 */ /* 0x000fea0003800000 */
.L_x_50974:
        /* <DEDUP_REMOVED lines=8> */
.L_x_50979:
[----:B------:R4:W5:Y:S01]  /*58a0*/  LDG.E R25, desc[UR36][R4.64] ;  /* 0x0000002404197981 */ /* 0x000962000c1e1900 */
[----:B------:R-:W-:Y:S05]  /*58b0*/  BRA `(.L_x_50977) ;  /* 0x0000000c000c7947 */ /* 0x000fea0003800000 */
.L_x_50978:
[----:B------:R3:W5:Y:S01]  /*58c0*/  LDG.E.S16 R25, desc[UR36][R4.64] ;  /* 0x0000002404197981 */ /* 0x000762000c1e1700 */
[----:B------:R-:W-:Y:S05]  /*58d0*/  BRA `(.L_x_50977) ;  /* 0x0000000c00047947 */ /* 0x000fea0003800000 */
.L_x_50973:
        /* <DEDUP_REMOVED lines=9> */
.L_x_50981:
[----:B------:R-:W3:Y:S02]  /*5970*/  LDG.E.U16 R4, desc[UR36][R4.64] ;  /* 0x0000002404047981 */ /* 0x000ee4000c1e1500 */
[----:B---3--:R-:W-:-:S06]  /*5980*/  HADD2.F32 R25, -RZ, R4.H0_H0 ;  /* 0x20000004ff197230 */ /* 0x008fcc0000004100 */
[----:B------:R-:W0:Y:S01]  /*5990*/  F2I.FTZ.TRUNC.NTZ R25, R25 ;  /* 0x0000001900197305 */ /* 0x000e22000021f100 */
[----:B------:R-:W-:Y:S05]  /*59a0*/  BRA `(.L_x_50977) ;  /* 0x0000000800d07947 */ /* 0x000fea0003800000 */
.L_x_50980:
        /* <DEDUP_REMOVED lines=9> */
.L_x_50983:
[----:B------:R-:W3:Y:S02]  /*5a40*/  LDG.E.U16 R4, desc[UR36][R4.64] ;  /* 0x0000002404047981 */ /* 0x000ee4000c1e1500 */
[----:B---3--:R-:W-:-:S06]  /*5a50*/  HADD2.F32 R25, -RZ, R4.H0_H0 ;  /* 0x20000004ff197230 */ /* 0x008fcc0000004100 */
[----:B------:R-:W0:Y:S01]  /*5a60*/  F2I.FTZ.TRUNC.NTZ R25, R25 ;  /* 0x0000001900197305 */ /* 0x000e22000021f100 */
[----:B------:R-:W-:Y:S05]  /*5a70*/  BRA `(.L_x_50977) ;  /* 0x00000008009c7947 */ /* 0x000fea0003800000 */
.L_x_50982:
[----:B------:R-:W3:Y:S02]  /*5a80*/  LDG.E.64 R4, desc[UR36][R4.64] ;  /* 0x0000002404047981 */ /* 0x000ee4000c1e1b00 */
[----:B---3--:R0:W1:Y:S01]  /*5a90*/  F2I.F64.TRUNC R25, R4 ;  /* 0x0000000400197311 */ /* 0x008062000030d100 */
[----:B------:R-:W-:Y:S05]  /*5aa0*/  BRA `(.L_x_50977) ;  /* 0x0000000800907947 */ /* 0x000fea0003800000 */
.L_x_50972:
        /* <DEDUP_REMOVED lines=12> */
.L_x_50986:
[----:B------:R-:W3:Y:S02]  /*5b70*/  LDG.E.64 R4, desc[UR36][R4.64] ;  /* 0x0000002404047981 */ /* 0x000ee4000c1e1b00 */
[----:B---3--:R0:W1:Y:S01]  /*5b80*/  F2I.F64.TRUNC R25, R4 ;  /* 0x0000000400197311 */ /* 0x008062000030d100 */
[----:B------:R-:W-:Y:S05]  /*5b90*/  BRA `(.L_x_50977) ;  /* 0x0000000800547947 */ /* 0x000fea0003800000 */
.L_x_50985:
        /* <DEDUP_REMOVED lines=27> */
.L_x_50988:
        /* <DEDUP_REMOVED lines=14> */
.L_x_50987:
[----:B------:R-:W3:Y:S02]  /*5e30*/  LDG.E.U16 R25, desc[UR36][R4.64] ;  /* 0x0000002404197981 */ /* 0x000ee4000c1e1500 */
[----:B---3--:R-:W-:-:S06]  /*5e40*/  IMAD.U32 R25, R25, 0x10000, RZ ;  /* 0x0001000019197824 */ /* 0x008fcc00078e00ff */
[----:B------:R-:W0:Y:S01]  /*5e50*/  F2I.FTZ.TRUNC.NTZ R25, R25 ;  /* 0x0000001900197305 */ /* 0x000e22000021f100 */
[----:B------:R-:W-:Y:S05]  /*5e60*/  BRA `(.L_x_50977) ;  /* 0x0000000400a07947 */ /* 0x000fea0003800000 */
.L_x_50984:
        /* <DEDUP_REMOVED lines=10> */
.L_x_50991:
        /* <DEDUP_REMOVED lines=21> */
.L_x_50995:
[----:B------:R-:W-:Y:S05]  /*6060*/  BSYNC B1 ;  /* 0x0000000000017941 */ /* 0x000fea0003800000 */
.L_x_50994:
[----:B------:R-:W-:Y:S01]  /*6070*/  IMAD.SHL.U32 R3, R3, 0x100000, RZ ;  /* 0x0010000003037824 */ /* 0x000fe200078e00ff */
[----:B------:R-:W-:-:S04]  /*6080*/  LEA R0, R0, 0x3b800000, 0x17 ;  /* 0x3b80000000007811 */ /* 0x000fc800078eb8ff */
[----:B------:R-:W-:-:S07]  /*6090*/  LOP3.LUT R25, R0, R3, R25, 0xfe, !PT ;  /* 0x0000000300197212 */ /* 0x000fce00078efe19 */
.L_x_50993:
[----:B------:R-:W-:Y:S05]  /*60a0*/  BSYNC B0 ;  /* 0x0000000000007941 */ /* 0x000fea0003800000 */
.L_x_50992:
[----:B------:R-:W0:Y:S01]  /*60b0*/  F2I.FTZ.TRUNC.NTZ R25, R25 ;  /* 0x0000001900197305 */ /* 0x000e22000021f100 */
[----:B------:R-:W-:Y:S05]  /*60c0*/  BRA `(.L_x_50977) ;  /* 0x0000000400087947 */ /* 0x000fea0003800000 */
.L_x_50990:
        /* <DEDUP_REMOVED lines=21> */
.L_x_50999:
[----:B------:R-:W-:Y:S05]  /*6220*/  BSYNC B1 ;  /* 0x0000000000017941 */ /* 0x000fea0003800000 */
.L_x_50998:
[----:B------:R-:W-:Y:S01]  /*6230*/  IMAD.SHL.U32 R3, R3, 0x200000, RZ ;  /* 0x0020000003037824 */ /* 0x000fe200078e00ff */
[----:B------:R-:W-:-:S04]  /*6240*/  LEA R0, R0, 0x37800000, 0x17 ;  /* 0x3780000000007811 */ /* 0x000fc800078eb8ff */
[----:B------:R-:W-:-:S07]  /*6250*/  LOP3.LUT R25, R0, R3, R25, 0xfe, !PT ;  /* 0x0000000300197212 */ /* 0x000fce00078efe19 */
.L_x_50997:
[----:B------:R-:W-:Y:S05]  /*6260*/  BSYNC B0 ;  /* 0x0000000000007941 */ /* 0x000fea0003800000 */
.L_x_50996:
[----:B------:R-:W0:Y:S01]  /*6270*/  F2I.FTZ.TRUNC.NTZ R25, R25 ;  /* 0x0000001900197305 */ /* 0x000e22000021f100 */
[----:B------:R-:W-:Y:S05]  /*6280*/  BRA `(.L_x_50977) ;  /* 0x0000000000987947 */ /* 0x000fea0003800000 */
.L_x_50989:
        /* <DEDUP_REMOVED lines=14> */
.L_x_51003:
[----:B------:R-:W-:Y:S05]  /*6370*/  BSYNC B0 ;  /* 0x0000000000007941 */ /* 0x000fea0003800000 */
.L_x_51002:
[----:B------:R-:W0:Y:S01]  /*6380*/  F2I.FTZ.TRUNC.NTZ R25, R25 ;  /* 0x0000001900197305 */ /* 0x000e22000021f100 */
[----:B------:R-:W-:Y:S05]  /*6390*/  BRA `(.L_x_50977) ;  /* 0x0000000000547947 */ /* 0x000fea0003800000 */
.L_x_50976:
        /* <DEDUP_REMOVED lines=17> */
.L_x_51004:
[----:B------:R-:W-:Y:S05]  /*64b0*/  BRA `(.L_x_50977) ;  /* 0x00000000000c7947 */ /* 0x000fea0003800000 */
.L_x_51001:
[----:B------:R0:W5:Y:S01]  /*64c0*/  LDG.E R25, desc[UR36][R4.64] ;  /* 0x0000002404197981 */ /* 0x000162000c1e1900 */
[----:B------:R-:W-:Y:S05]  /*64d0*/  BRA `(.L_x_50977) ;  /* 0x0000000000047947 */ /* 0x000fea0003800000 */
.L_x_51000:
[----:B------:R0:W5:Y:S02]  /*64e0*/  LDG.E R25, desc[UR36][R4.64] ;  /* 0x0000002404197981 */ /* 0x000164000c1e1900 */
.L_x_50977:
        /* <DEDUP_REMOVED lines=19> */
.L_x_51008:
[----:B------:R0:W5:Y:S01]  /*6620*/  LDG.E.U8 R22, desc[UR36][R4.64] ;  /* 0x0000002404167981 */ /* 0x000162000c1e1100 */
[----:B------:R-:W-:Y:S05]  /*6630*/  BRA `(.L_x_50971) ;  /* 0x0000000c00307947 */ /* 0x000fea0003800000 */
.L_x_51007:
        /* <DEDUP_REMOVED lines=8> */
.L_x_51011:
[----:B------:R0:W5:Y:S01]  /*66c0*/  LDG.E R22, desc[UR36][R4.64] ;  /* 0x0000002404167981 */ /* 0x000162000c1e1900 */
[----:B------:R-:W-:Y:S05]  /*66d0*/  BRA `(.L_x_50971) ;  /* 0x0000000c00087947 */ /* 0x000fea0003800000 */
.L_x_51010:
[----:B------:R0:W5:Y:S01]  /*66e0*/  LDG.E.S16 R22, desc[UR36][R4.64] ;  /* 0x0000002404167981 */ /* 0x000162000c1e1700 */
[----:B------:R-:W-:Y:S05]  /*66f0*/  BRA `(.L_x_50971) ;  /* 0x0000000c00007947 */ /* 0x000fea0003800000 */
.L_x_51006:
        /* <DEDUP_REMOVED lines=9> */
.L_x_51013:
[----:B------:R-:W2:Y:S02]  /*6790*/  LDG.E.U16 R4, desc[UR36][R4.64] ;  /* 0x0000002404047981 */ /* 0x000ea4000c1e1500 */
[----:B--2---:R-:W-:-:S06]  /*67a0*/  HADD2.F32 R22, -RZ, R4.H0_H0 ;  /* 0x20000004ff167230 */ /* 0x004fcc0000004100 */
[----:B------:R-:W0:Y:S01]  /*67b0*/  F2I.FTZ.TRUNC.NTZ R22, R22 ;  /* 0x0000001600167305 */ /* 0x000e22000021f100 */
[----:B------:R-:W-:Y:S05]  /*67c0*/  BRA `(.L_x_50971) ;  /* 0x0000000800cc7947 */ /* 0x000fea0003800000 */
.L_x_51012:
        /* <DEDUP_REMOVED lines=9> */
.L_x_51015:
[----:B------:R-:W2:Y:S02]  /*6860*/  LDG.E.U16 R4, desc[UR36][R4.64] ;  /* 0x0000002404047981 */ /* 0x000ea4000c1e1500 */
[----:B--2---:R-:W-:-:S06]  /*6870*/  HADD2.F32 R22, -RZ, R4.H0_H0 ;  /* 0x20000004ff167230 */ /* 0x004fcc0000004100 */
[----:B------:R-:W0:Y:S01]  /*6880*/  F2I.FTZ.TRUNC.NTZ R22, R22 ;  /* 0x0000001600167305 */ /* 0x000e22000021f100 */
[----:B------:R-:W-:Y:S05]  /*6890*/  BRA `(.L_x_50971) ;  /* 0x0000000800987947 */ /* 0x000fea0003800000 */
.L_x_51014:
[----:B------:R-:W2:Y:S02]  /*68a0*/  LDG.E.64 R22, desc[UR36][R4.64] ;  /* 0x0000002404167981 */ /* 0x000ea4000c1e1b00 */
[----:B--2---:R0:W1:Y:S01]  /*68b0*/  F2I.F64.TRUNC R22, R22 ;  /* 0x0000001600167311 */ /* 0x004062000030d100 */
[----:B------:R-:W-:Y:S05]  /*68c0*/  BRA `(.L_x_50971) ;  /* 0x00000008008c7947 */ /* 0x000fea0003800000 */
.L_x_51005:
        /* <DEDUP_REMOVED lines=12> */
.L_x_51018:
[----:B------:R-:W2:Y:S02]  /*6990*/  LDG.E.64 R4, desc[UR36][R4.64] ;  /* 0x0000002404047981 */ /* 0x000ea4000c1e1b00 */
[----:B--2---:R0:W1:Y:S01]  /*69a0*/  F2I.F64.TRUNC R22, R4 ;  /* 0x0000000400167311 */ /* 0x004062000030d100 */
[----:B------:R-:W-:Y:S05]  /*69b0*/  BRA `(.L_x_50971) ;  /* 0x0000000800507947 */ /* 0x000fea0003800000 */
.L_x_51017:
        /* <DEDUP_REMOVED lines=27> */
.L_x_51020:
        /* <DEDUP_REMOVED lines=14> */
.L_x_51019:
[----:B------:R-:W2:Y:S02]  /*6c50*/  LDG.E.U16 R22, desc[UR36][R4.64] ;  /* 0x0000002404167981 */ /* 0x000ea4000c1e1500 */
[----:B--2---:R-:W-:-:S06]  /*6c60*/  IMAD.U32 R22, R22, 0x10000, RZ ;  /* 0x0001000016167824 */ /* 0x004fcc00078e00ff */
[----:B------:R-:W0:Y:S01]  /*6c70*/  F2I.FTZ.TRUNC.NTZ R22, R22 ;  /* 0x0000001600167305 */ /* 0x000e22000021f100 */
[----:B------:R-:W-:Y:S05]  /*6c80*/  BRA `(.L_x_50971) ;  /* 0x00000004009c7947 */ /* 0x000fea0003800000 */
.L_x_51016:
        /* <DEDUP_REMOVED lines=10> */
.L_x_51023:
        /* <DEDUP_REMOVED lines=21> */
.L_x_51027:
[----:B------:R-:W-:Y:S05]  /*6e80*/  BSYNC B1 ;  /* 0x0000000000017941 */ /* 0x000fea0003800000 */
.L_x_51026:
[----:B------:R-:W-:Y:S01]  /*6e90*/  IMAD.SHL.U32 R3, R3, 0x100000, RZ ;  /* 0x0010000003037824 */ /* 0x000fe200078e00ff */
[----:B------:R-:W-:-:S04]  /*6ea0*/  LEA R5, R0, 0x3b800000, 0x17 ;  /* 0x3b80000000057811 */ /* 0x000fc800078eb8ff */
[----:B------:R-:W-:-:S07]  /*6eb0*/  LOP3.LUT R22, R5, R3, R22, 0xfe, !PT ;  /* 0x0000000305167212 */ /* 0x000fce00078efe16 */
.L_x_51025:
[----:B------:R-:W-:Y:S05]  /*6ec0*/  BSYNC B0 ;  /* 0x0000000000007941 */ /* 0x000fea0003800000 */
.L_x_51024:
[----:B------:R-:W0:Y:S01]  /*6ed0*/  F2I.FTZ.TRUNC.NTZ R22, R22 ;  /* 0x0000001600167305 */ /* 0x000e22000021f100 */
[----:B------:R-:W-:Y:S05]  /*6ee0*/  BRA `(.L_x_50971) ;  /* 0x0000000400047947 */ /* 0x000fea0003800000 */
.L_x_51022:
        /* <DEDUP_REMOVED lines=21> */
.L_x_51031:
[----:B------:R-:W-:Y:S05]  /*7040*/  BSYNC B1 ;  /* 0x0000000000017941 */ /* 0x000fea0003800000 */
.L_x_51030:
[----:B------:R-:W-:Y:S01]  /*7050*/  IMAD.SHL.U32 R3, R3, 0x200000, RZ ;  /* 0x0020000003037824 */ /* 0x000fe200078e00ff */
[----:B------:R-:W-:-:S04]  /*7060*/  LEA R5, R0, 0x37800000, 0x17 ;  /* 0x3780000000057811 */ /* 0x000fc800078eb8ff */
[----:B------:R-:W-:-:S07]  /*7070*/  LOP3.LUT R22, R5, R3, R22, 0xfe, !PT ;  /* 0x0000000305167212 */ /* 0x000fce00078efe16 */
.L_x_51029:
[----:B------:R-:W-:Y:S05]  /*7080*/  BSYNC B0 ;  /* 0x0000000000007941 */ /* 0x000fea0003800000 */
.L_x_51028:
[----:B------:R-:W0:Y:S01]  /*7090*/  F2I.FTZ.TRUNC.NTZ R22, R22 ;  /* 0x0000001600167305 */ /* 0x000e22000021f100 */
[----:B------:R-:W-:Y:S05]  /*70a0*/  BRA `(.L_x_50971) ;  /* 0x0000000000947947 */ /* 0x000fea0003800000 */
.L_x_51021:
        /* <DEDUP_REMOVED lines=14> */
.L_x_51035:
[----:B------:R-:W-:Y:S05]  /*7190*/  BSYNC B0 ;  /* 0x0000000000007941 */ /* 0x000fea0003800000 */
.L_x_51034:
[----:B------:R-:W0:Y:S01]  /*71a0*/  F2I.FTZ.TRUNC.NTZ R22, R22 ;  /* 0x0000001600167305 */ /* 0x000e22000021f100 */
[----:B------:R-:W-:Y:S05]  /*71b0*/  BRA `(.L_x_50971) ;  /* 0x0000000000507947 */ /* 0x000fea0003800000 */
.L_x_51009:
        /* <DEDUP_REMOVED lines=16> */
.L_x_51036:
[----:B------:R-:W-:Y:S05]  /*72c0*/  BRA `(.L_x_50971) ;  /* 0x00000000000c7947 */ /* 0x000fea0003800000 */
.L_x_51033:
[----:B------:R0:W5:Y:S01]  /*72d0*/  LDG.E R22, desc[UR36][R4.64] ;  /* 0x0000002404167981 */ /* 0x000162000c1e1900 */
[----:B------:R-:W-:Y:S05]  /*72e0*/  BRA `(.L_x_50971) ;  /* 0x0000000000047947 */ /* 0x000fea0003800000 */
.L_x_51032:
[----:B------:R0:W5:Y:S02]  /*72f0*/  LDG.E R22, desc[UR36][R4.64] ;  /* 0x0000002404167981 */ /* 0x000164000c1e1900 */
.L_x_50971:
[----:B------:R-:W-:Y:S05]  /*7300*/  BSYNC B6 ;  /* 0x0000000000067941 */ /* 0x000fea0003800000 */
.L_x_50970:
        /* <DEDUP_REMOVED lines=34> */
[----:B------:R-:W-:-:S04]  /*7530*/  ISETP.GT.AND P0, PT, R0, -0x1, PT ;  /* 0xffffffff0000780c */ /* 0x000fc80003f04270 */
[----:B------:R-:W-:-:S04]  /*7540*/  ISETP.EQ.OR P0, PT, R5, RZ, P0 ;  /* 0x000000ff0500720c */ /* 0x000fc80000702670 */
[----:B------:R-:W-:-:S05]  /*7550*/  SEL R24, R24, RZ, !P0 ;  /* 0x000000ff18187207 */ /* 0x000fca0004000000 */
[----:B------:R-:W-:-:S07]  /*7560*/  IMAD.IADD R3, R5, 0x1, R24 ;  /* 0x0000000105037824 */ /* 0x000fce00078e0218 */
.L_x_51038:
[----:B------:R-:W-:Y:S05]  /*7570*/  BSYNC B0 ;  /* 0x0000000000007941 */ /* 0x000fea0003800000 */
.L_x_51037:
[----:B------:R-:W-:Y:S04]  /*7580*/  BSSY B0, `(.L_x_51039) ;  /* 0x000001e000007945 */ /* 0x000fe80003800000 */
[----:B------:R-:W-:Y:S05]  /*7590*/  @P4 BRA `(.L_x_51040) ;  /* 0x0000000000704947 */ /* 0x000fea0003800000 */
[-C--:B-----5:R-:W-:Y:S02]  /*75a0*/  IABS R0, R27.reuse ;  /* 0x0000001b00007213 */ /* 0x0a0fe40000000000 */
[----:B------:R-:W-:Y:S02]  /*75b0*/  IABS R8, R27 ;  /* 0x0000001b00087213 */ /* 0x000fe40000000000 */
[----:B------:R-:W0:Y:S01]  /*75c0*/  I2F.RP R6, R0 ;  /* 0x0000000000067306 */ /* 0x000e220000209400 */
[----:B--2---:R-:W-:Y:S02]  /*75d0*/  ISETP.GE.AND P5, PT, R29, RZ, PT ;  /* 0x000000ff1d00720c */ /* 0x004fe40003fa6270 */
        /* <DEDUP_REMOVED lines=24> */
.L_x_51040:
[----:B------:R-:W-:Y:S05]  /*7760*/  BSYNC B0 ;  /* 0x0000000000007941 */ /* 0x000fea0003800000 */
.L_x_51039:
        /* <DEDUP_REMOVED lines=30> */
.L_x_51042:
[----:B------:R-:W-:Y:S05]  /*7950*/  BSYNC B0 ;  /* 0x0000000000007941 */ /* 0x000fea0003800000 */
.L_x_51041:
        /* <DEDUP_REMOVED lines=30> */
.L_x_51044:
[----:B------:R-:W-:Y:S05]  /*7b40*/  BSYNC B0 ;  /* 0x0000000000007941 */ /* 0x000fea0003800000 */
.L_x_51043:
        /* <DEDUP_REMOVED lines=22> */
.L_x_51050:
[----:B------:R0:W-:Y:S01]  /*7cb0*/  STG.E.U8 desc[UR36][R8.64], R3 ;  /* 0x0000000308007986 */ /* 0x0001e2000c101124 */
[----:B------:R-:W-:Y:S01]  /*7cc0*/  IMAD.MOV.U32 R23, RZ, RZ, R19 ;  /* 0x000000ffff177224 */ /* 0x000fe200078e0013 */
[----:B------:R-:W-:Y:S06]  /*7cd0*/  BRA `(.L_x_51046) ;  /* 0x0000000c00a87947 */ /* 0x000fec0003800000 */
.L_x_51049:
        /* <DEDUP_REMOVED lines=11> */
.L_x_51053:
[----:B------:R0:W-:Y:S01]  /*7d90*/  STG.E desc[UR36][R8.64], R3 ;  /* 0x0000000308007986 */ /* 0x0001e2000c101924 */
[----:B------:R-:W-:Y:S01]  /*7da0*/  IMAD.MOV.U32 R23, RZ, RZ, R19 ;  /* 0x000000ffff177224 */ /* 0x000fe200078e0013 */
[----:B------:R-:W-:Y:S06]  /*7db0*/  BRA `(.L_x_51046) ;  /* 0x0000000c00707947 */ /* 0x000fec0003800000 */
.L_x_51052:
[----:B------:R0:W-:Y:S01]  /*7dc0*/  STG.E.U16 desc[UR36][R8.64], R3 ;  /* 0x0000000308007986 */ /* 0x0001e2000c101524 */
[----:B------:R-:W-:Y:S01]  /*7dd0*/  IMAD.MOV.U32 R23, RZ, RZ, R19 ;  /* 0x000000ffff177224 */ /* 0x000fe200078e0013 */
[----:B------:R-:W-:Y:S06]  /*7de0*/  BRA `(.L_x_51046) ;  /* 0x0000000c00647947 */ /* 0x000fec0003800000 */
.L_x_51048:
        /* <DEDUP_REMOVED lines=10> */
.L_x_51055:
[----:B------:R-:W-:Y:S01]  /*7e90*/  I2FP.F32.S32 R0, R3 ;  /* 0x0000000300007245 */ /* 0x000fe20000201400 */
[----:B------:R-:W-:-:S03]  /*7ea0*/  IMAD.MOV.U32 R23, RZ, RZ, R19 ;  /* 0x000000ffff177224 */ /* 0x000fc600078e0013 */
[----:B------:R-:W-:-:S05]  /*7eb0*/  F2FP.F16.F32.PACK_AB R0, RZ, R0 ;  /* 0x00000000ff00723e */ /* 0x000fca00000000ff */
[----:B------:R0:W-:Y:S01]  /*7ec0*/  STG.E.U16 desc[UR36][R8.64], R0 ;  /* 0x0000000008007986 */ /* 0x0001e2000c101524 */
[----:B------:R-:W-:Y:S05]  /*7ed0*/  BRA `(.L_x_51046) ;  /* 0x0000000c00287947 */ /* 0x000fea0003800000 */
.L_x_51054:
        /* <DEDUP_REMOVED lines=11> */
.L_x_51057:
[----:B------:R-:W-:Y:S01]  /*7f90*/  I2FP.F32.S32 R3, R3 ;  /* 0x0000000300037245 */ /* 0x000fe20000201400 */
[----:B------:R-:W-:-:S03]  /*7fa0*/  IMAD.MOV.U32 R23, RZ, RZ, R19 ;  /* 0x000000ffff177224 */ /* 0x000fc600078e0013 */
[----:B------:R-:W-:-:S04]  /*7fb0*/  F2FP.F16.F32.PACK_AB R3, RZ, R3 ;  /* 0x00000003ff03723e */ /* 0x000fc800000000ff */
[----:B------:R-:W-:-:S05]  /*7fc0*/  PRMT R3, R3, 0x5410, RZ ;  /* 0x0000541003037816 */ /* 0x000fca00000000ff */
[----:B------:R0:W-:Y:S01]  /*7fd0*/  STG.E desc[UR36][R8.64], R3 ;  /* 0x0000000308007986 */ /* 0x0001e2000c101924 */
[----:B------:R-:W-:Y:S05]  /*7fe0*/  BRA `(.L_x_51046) ;  /* 0x0000000800e47947 */ /* 0x000fea0003800000 */
.L_x_51056:
[----:B------:R-:W0:Y:S01]  /*7ff0*/  I2F.F64 R4, R3 ;  /* 0x0000000300047312 */ /* 0x000e220000201c00 */
[----:B------:R-:W-:Y:S01]  /*8000*/  IMAD.MOV.U32 R23, RZ, RZ, R19 ;  /* 0x000000ffff177224 */ /* 0x000fe200078e0013 */
[----:B0-----:R0:W-:Y:S01]  /*8010*/  STG.E.64 desc[UR36][R8.64], R4 ;  /* 0x0000000408007986 */ /* 0x0011e2000c101b24 */
[----:B------:R-:W-:Y:S05]  /*8020*/  BRA `(.L_x_51046) ;  /* 0x0000000800d47947 */ /* 0x000fea0003800000 */
.L_x_51047:
        /* <DEDUP_REMOVED lines=13> */
.L_x_51060:
[----:B------:R-:W0:Y:S01]  /*8100*/  I2F.F64 R4, R3 ;  /* 0x0000000300047312 */ /* 0x000e220000201c00 */
[----:B------:R-:W-:Y:S01]  /*8110*/  CS2R R6, SRZ ;  /* 0x0000000000067805 */ /* 0x000fe2000001ff00 */
[----:B------:R-:W-:-:S04]  /*8120*/  IMAD.MOV.U32 R23, RZ, RZ, R19 ;  /* 0x000000ffff177224 */ /* 0x000fc800078e0013 */
[----:B0-----:R0:W-:Y:S01]  /*8130*/  STG.E.128 desc[UR36][R8.64], R4 ;  /* 0x0000000408007986 */ /* 0x0011e2000c101d24 */
[----:B------:R-:W-:Y:S05]  /*8140*/  BRA `(.L_x_51046) ;  /* 0x00000008008c7947 */ /* 0x000fea0003800000 */
.L_x_51059:
        /* <DEDUP_REMOVED lines=21> */
.L_x_51064:
[----:B------:R-:W-:Y:S05]  /*82a0*/  BSYNC B0 ;  /* 0x0000000000007941 */ /* 0x000fea0003800000 */
.L_x_51063:
[----:B------:R-:W-:Y:S01]  /*82b0*/  LOP3.LUT R5, R0, R5, RZ, 0xfc, !PT ;  /* 0x0000000500057212 */ /* 0x000fe200078efcff */
[----:B------:R-:W-:-:S04]  /*82c0*/  IMAD.MOV.U32 R23, RZ, RZ, R19 ;  /* 0x000000ffff177224 */ /* 0x000fc800078e0013 */
[----:B------:R4:W-:Y:S01]  /*82d0*/  STG.E.U8 desc[UR36][R8.64], R5 ;  /* 0x0000000508007986 */ /* 0x0009e2000c101124 */
[----:B------:R-:W-:Y:S05]  /*82e0*/  BRA `(.L_x_51046) ;  /* 0x0000000800247947 */ /* 0x000fea0003800000 */
.L_x_51062:
        /* <DEDUP_REMOVED lines=13> */
.L_x_51066:
[----:B------:R-:W-:Y:S01]  /*83c0*/  IMAD.MOV.U32 R0, RZ, RZ, 0x7f ;  /* 0x0000007fff007424 */ /* 0x000fe200078e00ff */
[----:B------:R-:W-:-:S04]  /*83d0*/  ISETP.GT.U32.AND P0, PT, R3, 0x7f800000, PT ;  /* 0x7f8000000300780c */ /* 0x000fc80003f04070 */
[----:B------:R-:W-:-:S09]  /*83e0*/  SEL R0, R0, 0x7c, P0 ;  /* 0x0000007c00007807 */ /* 0x000fd20000000000 */
.L_x_51067:
[----:B------:R-:W-:Y:S05]  /*83f0*/  BSYNC B0 ;  /* 0x0000000000007941 */ /* 0x000fea0003800000 */
.L_x_51065:
[----:B------:R-:W-:Y:S01]  /*8400*/  LOP3.LUT R3, R5, 0x80000000, RZ, 0xc0, !PT ;  /* 0x8000000005037812 */ /* 0x000fe200078ec0ff */
[----:B------:R-:W-:-:S03]  /*8410*/  IMAD.MOV.U32 R23, RZ, RZ, R19 ;  /* 0x000000ffff177224 */ /* 0x000fc600078e0013 */
[----:B------:R-:W-:-:S04]  /*8420*/  SHF.R.U32.HI R3, RZ, 0x18, R3 ;  /* 0x00000018ff037819 */ /* 0x000fc80000011603 */
[----:B------:R-:W-:-:S05]  /*8430*/  LOP3.LUT R3, R0, R3, RZ, 0xfc, !PT ;  /* 0x0000000300037212 */ /* 0x000fca00078efcff */
[----:B------:R0:W-:Y:S01]  /*8440*/  STG.E.U8 desc[UR36][R8.64], R3 ;  /* 0x0000000308007986 */ /* 0x0001e2000c101124 */
[----:B------:R-:W-:Y:S05]  /*8450*/  BRA `(.L_x_51046) ;  /* 0x0000000400c87947 */ /* 0x000fea0003800000 */
.L_x_51061:
[----:B------:R-:W-:Y:S01]  /*8460*/  I2FP.F32.S32 R0, R3 ;  /* 0x0000000300007245 */ /* 0x000fe20000201400 */
[----:B------:R-:W-:-:S03]  /*8470*/  IMAD.MOV.U32 R23, RZ, RZ, R19 ;  /* 0x000000ffff177224 */ /* 0x000fc600078e0013 */
[----:B------:R-:W-:-:S05]  /*8480*/  F2FP.BF16.F32.PACK_AB R0, RZ, R0 ;  /* 0x00000000ff00723e */ /* 0x000fca00000010ff */
[----:B------:R3:W-:Y:S01]  /*8490*/  STG.E.U16 desc[UR36][R8.64], R0 ;  /* 0x0000000008007986 */ /* 0x0007e2000c101524 */
[----:B------:R-:W-:Y:S05]  /*84a0*/  BRA `(.L_x_51046) ;  /* 0x0000000400b47947 */ /* 0x000fea0003800000 */
.L_x_51058:
        /* <DEDUP_REMOVED lines=11> */
.L_x_51070:
        /* <DEDUP_REMOVED lines=17> */
.L_x_51073:
[----:B------:R-:W-:-:S04]  /*8670*/  LOP3.LUT R3, R5, 0x80000000, RZ, 0xc0, !PT ;  /* 0x8000000005037812 */ /* 0x000fc800078ec0ff */
[----:B------:R-:W-:-:S04]  /*8680*/  SHF.R.U32.HI R3, RZ, 0x18, R3 ;  /* 0x00000018ff037819 */ /* 0x000fc80000011603 */
[----:B------:R-:W-:-:S04]  /*8690*/  LOP3.LUT R0, R0, R3, RZ, 0xfc, !PT ;  /* 0x0000000300007212 */ /* 0x000fc800078efcff */
[----:B------:R-:W-:-:S07]  /*86a0*/  PRMT R4, R0, 0x7610, R4 ;  /* 0x0000761000047816 */ /* 0x000fce0000000004 */
.L_x_51072:
[----:B------:R-:W-:Y:S05]  /*86b0*/  BSYNC B0 ;  /* 0x0000000000007941 */ /* 0x000fea0003800000 */
.L_x_51071:
[----:B------:R0:W-:Y:S01]  /*86c0*/  STG.E.U8 desc[UR36][R8.64], R4 ;  /* 0x0000000408007986 */ /* 0x0001e2000c101124 */
[----:B------:R-:W-:Y:S01]  /*86d0*/  IMAD.MOV.U32 R23, RZ, RZ, R19 ;  /* 0x000000ffff177224 */ /* 0x000fe200078e0013 */
[----:B------:R-:W-:Y:S06]  /*86e0*/  BRA `(.L_x_51046) ;  /* 0x0000000400247947 */ /* 0x000fec0003800000 */
.L_x_51069:
        /* <DEDUP_REMOVED lines=17> */
.L_x_51076:
[----:B------:R-:W-:-:S04]  /*8800*/  LOP3.LUT R3, R5, 0x80000000, RZ, 0xc0, !PT ;  /* 0x8000000005037812 */ /* 0x000fc800078ec0ff */
[----:B------:R-:W-:-:S04]  /*8810*/  SHF.R.U32.HI R3, RZ, 0x18, R3 ;  /* 0x00000018ff037819 */ /* 0x000fc80000011603 */
[----:B------:R-:W-:-:S04]  /*8820*/  LOP3.LUT R0, R0, R3, RZ, 0xfc, !PT ;  /* 0x0000000300007212 */ /* 0x000fc800078efcff */
[----:B------:R-:W-:-:S07]  /*8830*/  PRMT R4, R0, 0x7610, R4 ;  /* 0x0000761000047816 */ /* 0x000fce0000000004 */
.L_x_51075:
[----:B------:R-:W-:Y:S05]  /*8840*/  BSYNC B0 ;  /* 0x0000000000007941 */ /* 0x000fea0003800000 */
.L_x_51074:
[----:B------:R0:W-:Y:S01]  /*8850*/  STG.E.U8 desc[UR36][R8.64], R4 ;  /* 0x0000000408007986 */ /* 0x0001e2000c101124 */
[----:B------:R-:W-:Y:S01]  /*8860*/  IMAD.MOV.U32 R23, RZ, RZ, R19 ;  /* 0x000000ffff177224 */ /* 0x000fe200078e0013 */
[----:B------:R-:W-:Y:S06]  /*8870*/  BRA `(.L_x_51046) ;  /* 0x0000000000c07947 */ /* 0x000fec0003800000 */
.L_x_51068:
        /* <DEDUP_REMOVED lines=23> */
.L_x_51051:
        /* <DEDUP_REMOVED lines=16> */
.L_x_51079:
[----:B------:R-:W-:Y:S01]  /*8af0*/  IMAD.MOV.U32 R23, RZ, RZ, R19 ;  /* 0x000000ffff177224 */ /* 0x000fe200078e0013 */
[----:B------:R-:W-:Y:S06]  /*8b00*/  BRA `(.L_x_51046) ;  /* 0x00000000001c7947 */ /* 0x000fec0003800000 */
.L_x_51078:
[--C-:B------:R-:W-:Y:S01]  /*8b10*/  SHF.R.S32.HI R5, RZ, 0x1f, R3.reuse ;  /* 0x0000001fff057819 */ /* 0x100fe20000011403 */
[----:B------:R-:W-:Y:S02]  /*8b20*/  IMAD.MOV.U32 R4, RZ, RZ, R3 ;  /* 0x000000ffff047224 */ /* 0x000fe400078e0003 */
[----:B------:R-:W-:-:S03]  /*8b30*/  IMAD.MOV.U32 R23, RZ, RZ, R19 ;  /* 0x000000ffff177224 */ /* 0x000fc600078e0013 */
[----:B------:R0:W-:Y:S01]  /*8b40*/  STG.E.64 desc[UR36][R8.64], R4 ;  /* 0x0000000408007986 */ /* 0x0001e2000c101b24 */
[----:B------:R-:W-:Y:S05]  /*8b50*/  BRA `(.L_x_51046) ;  /* 0x0000000000087947 */ /* 0x000fea0003800000 */
.L_x_51077:
[----:B------:R0:W-:Y:S01]  /*8b60*/  STG.E desc[UR36][R8.64], R3 ;  /* 0x0000000308007986 */ /* 0x0001e2000c101924 */
[----:B------:R-:W-:-:S07]  /*8b70*/  IMAD.MOV.U32 R23, RZ, RZ, R19 ;  /* 0x000000ffff177224 */ /* 0x000fce00078e0013 */
.L_x_51046:
[----:B------:R-:W-:Y:S05]  /*8b80*/  BSYNC B6 ;  /* 0x0000000000067941 */ /* 0x000fea0003800000 */
.L_x_51045:
        /* <DEDUP_REMOVED lines=23> */
.L_x_51085:
[----:B-----5:R0:W-:Y:S01]  /*8d00*/  STG.E.U8 desc[UR36][R4.64], R24 ;  /* 0x0000001804007986 */ /* 0x0201e2000c101124 */
[----:B------:R-:W-:Y:S05]  /*8d10*/  BRA `(.L_x_51087) ;  /* 0x0000000c00487947 */ /* 0x000fea0003800000 */
.L_x_51084:
        /* <DEDUP_REMOVED lines=9> */
.L_x_51089:
[----:B-----5:R0:W-:Y:S01]  /*8db0*/  STG.E desc[UR36][R4.64], R24 ;  /* 0x0000001804007986 */ /* 0x0201e2000c101924 */
[----:B------:R-:W-:Y:S05]  /*8dc0*/  BRA `(.L_x_51087) ;  /* 0x0000000c001c7947 */ /* 0x000fea0003800000 */
.L_x_51088:
[----:B-----5:R0:W-:Y:S01]  /*8dd0*/  STG.E.U16 desc[UR36][R4.64], R24 ;  /* 0x0000001804007986 */ /* 0x0201e2000c101524 */
[----:B------:R-:W-:Y:S05]  /*8de0*/  BRA `(.L_x_51087) ;  /* 0x0000000c00147947 */ /* 0x000fea0003800000 */
.L_x_51083:
        /* <DEDUP_REMOVED lines=9> */
.L_x_51091:
[----:B-----5:R-:W-:-:S04]  /*8e80*/  I2FP.F32.S32 R0, R24 ;  /* 0x0000001800007245 */ /* 0x020fc80000201400 */
[----:B------:R-:W-:-:S05]  /*8e90*/  F2FP.F16.F32.PACK_AB R0, RZ, R0 ;  /* 0x00000000ff00723e */ /* 0x000fca00000000ff */
[----:B------:R0:W-:Y:S01]  /*8ea0*/  STG.E.U16 desc[UR36][R4.64], R0 ;  /* 0x0000000004007986 */ /* 0x0001e2000c101524 */
[----:B------:R-:W-:Y:S05]  /*8eb0*/  BRA `(.L_x_51087) ;  /* 0x0000000800e07947 */ /* 0x000fea0003800000 */
.L_x_51090:
        /* <DEDUP_REMOVED lines=10> */
.L_x_51093:
[----:B-----5:R-:W-:-:S04]  /*8f60*/  I2FP.F32.S32 R24, R24 ;  /* 0x0000001800187245 */ /* 0x020fc80000201400 */
[----:B------:R-:W-:-:S04]  /*8f70*/  F2FP.F16.F32.PACK_AB R3, RZ, R24 ;  /* 0x00000018ff03723e */ /* 0x000fc800000000ff */
[----:B------:R-:W-:-:S05]  /*8f80*/  PRMT R3, R3, 0x5410, RZ ;  /* 0x0000541003037816 */ /* 0x000fca00000000ff */
[----:B------:R0:W-:Y:S01]  /*8f90*/  STG.E desc[UR36][R4.64], R3 ;  /* 0x0000000304007986 */ /* 0x0001e2000c101924 */
[----:B------:R-:W-:Y:S05]  /*8fa0*/  BRA `(.L_x_51087) ;  /* 0x0000000800a47947 */ /* 0x000fea0003800000 */
.L_x_51092:
[----:B-----5:R-:W0:Y:S02]  /*8fb0*/  I2F.F64 R24, R24 ;  /* 0x0000001800187312 */ /* 0x020e240000201c00 */
[----:B0-----:R0:W-:Y:S01]  /*8fc0*/  STG.E.64 desc[UR36][R4.64], R24 ;  /* 0x0000001804007986 */ /* 0x0011e2000c101b24 */
[----:B------:R-:W-:Y:S05]  /*8fd0*/  BRA `(.L_x_51087) ;  /* 0x0000000800987947 */ /* 0x000fea0003800000 */
.L_x_51082:
        /* <DEDUP_REMOVED lines=12> */
.L_x_51096:
[----:B-----5:R-:W0:Y:S01]  /*90a0*/  I2F.F64 R24, R24 ;  /* 0x0000001800187312 */ /* 0x020e220000201c00 */
[----:B------:R-:W-:-:S05]  /*90b0*/  CS2R R26, SRZ ;  /* 0x00000000001a7805 */ /* 0x000fca000001ff00 */
[----:B0-----:R0:W-:Y:S01]  /*90c0*/  STG.E.128 desc[UR36][R4.64], R24 ;  /* 0x0000001804007986 */ /* 0x0011e2000c101d24 */
[----:B------:R-:W-:Y:S05]  /*90d0*/  BRA `(.L_x_51087) ;  /* 0x0000000800587947 */ /* 0x000fea0003800000 */
.L_x_51095:
        /* <DEDUP_REMOVED lines=21> */
.L_x_51100:
[----:B------:R-:W-:Y:S05]  /*9230*/  BSYNC B0 ;  /* 0x0000000000007941 */ /* 0x000fea0003800000 */
.L_x_51099:
[----:B------:R-:W-:-:S05]  /*9240*/  LOP3.LUT R7, R0, R7, RZ, 0xfc, !PT ;  /* 0x0000000700077212 */ /* 0x000fca00078efcff */
[----:B------:R3:W-:Y:S01]  /*9250*/  STG.E.U8 desc[UR36][R4.64], R7 ;  /* 0x0000000704007986 */ /* 0x0007e2000c101124 */
[----:B------:R-:W-:Y:S05]  /*9260*/  BRA `(.L_x_51087) ;  /* 0x0000000400f47947 */ /* 0x000fea0003800000 */
.L_x_51098:
        /* <DEDUP_REMOVED lines=13> */
.L_x_51102:
[----:B------:R-:W-:Y:S01]  /*9340*/  IMAD.MOV.U32 R0, RZ, RZ, 0x7f ;  /* 0x0000007fff007424 */ /* 0x000fe200078e00ff */
[----:B------:R-:W-:-:S04]  /*9350*/  ISETP.GT.U32.AND P0, PT, R3, 0x7f800000, PT ;  /* 0x7f8000000300780c */ /* 0x000fc80003f04070 */
[----:B------:R-:W-:-:S09]  /*9360*/  SEL R0, R0, 0x7c, P0 ;  /* 0x0000007c00007807 */ /* 0x000fd20000000000 */
.L_x_51103:
[----:B------:R-:W-:Y:S05]  /*9370*/  BSYNC B0 ;  /* 0x0000000000007941 */ /* 0x000fea0003800000 */
.L_x_51101:
[----:B------:R-:W-:-:S04]  /*9380*/  LOP3.LUT R3, R7, 0x80000000, RZ, 0xc0, !PT ;  /* 0x8000000007037812 */ /* 0x000fc800078ec0ff */
[----:B------:R-:W-:-:S04]  /*9390*/  SHF.R.U32.HI R3, RZ, 0x18, R3 ;  /* 0x00000018ff037819 */ /* 0x000fc80000011603 */
[----:B------:R-:W-:-:S05]  /*93a0*/  LOP3.LUT R3, R0, R3, RZ, 0xfc, !PT ;  /* 0x0000000300037212 */ /* 0x000fca00078efcff */
[----:B------:R4:W-:Y:S01]  /*93b0*/  STG.E.U8 desc[UR36][R4.64], R3 ;  /* 0x0000000304007986 */ /* 0x0009e2000c101124 */
[----:B------:R-:W-:Y:S05]  /*93c0*/  BRA `(.L_x_51087) ;  /* 0x00000004009c7947 */ /* 0x000fea0003800000 */
.L_x_51097:
[----:B-----5:R-:W-:-:S04]  /*93d0*/  I2FP.F32.S32 R0, R24 ;  /* 0x0000001800007245 */ /* 0x020fc80000201400 */
[----:B------:R-:W-:-:S05]  /*93e0*/  F2FP.BF16.F32.PACK_AB R0, RZ, R0 ;  /* 0x00000000ff00723e */ /* 0x000fca00000010ff */
[----:B------:R2:W-:Y:S01]  /*93f0*/  STG.E.U16 desc[UR36][R4.64], R0 ;  /* 0x0000000004007986 */ /* 0x0005e2000c101524 */
[----:B------:R-:W-:Y:S05]  /*9400*/  BRA `(.L_x_51087) ;  /* 0x00000004008c7947 */ /* 0x000fea0003800000 */
.L_x_51094:
        /* <DEDUP_REMOVED lines=10> */
.L_x_51106:
        /* <DEDUP_REMOVED lines=17> */
.L_x_51109:
[----:B------:R-:W-:-:S04]  /*95c0*/  LOP3.LUT R0, R7, 0x80000000, RZ, 0xc0, !PT ;  /* 0x8000000007007812 */ /* 0x000fc800078ec0ff */
[----:B------:R-:W-:-:S04]  /*95d0*/  SHF.R.U32.HI R0, RZ, 0x18, R0 ;  /* 0x00000018ff007819 */ /* 0x000fc80000011600 */
[----:B------:R-:W-:-:S07]  /*95e0*/  LOP3.LUT R0, R3, R0, RZ, 0xfc, !PT ;  /* 0x0000000003007212 */ /* 0x000fce00078efcff */
.L_x_51108:
[----:B------:R-:W-:Y:S05]  /*95f0*/  BSYNC B0 ;  /* 0x0000000000007941 */ /* 0x000fea0003800000 */
.L_x_51107:
[----:B------:R0:W-:Y:S01]  /*9600*/  STG.E.U8 desc[UR36][R4.64], R0 ;  /* 0x0000000004007986 */ /* 0x0001e2000c101124 */
[----:B------:R-:W-:Y:S05]  /*9610*/  BRA `(.L_x_51087) ;  /* 0x0000000400087947 */ /* 0x000fea0003800000 */
.L_x_51105:
        /* <DEDUP_REMOVED lines=17> */
.L_x_51112:
[----:B------:R-:W-:-:S04]  /*9730*/  LOP3.LUT R0, R7, 0x80000000, RZ, 0xc0, !PT ;  /* 0x8000000007007812 */ /* 0x000fc800078ec0ff */
[----:B------:R-:W-:-:S04]  /*9740*/  SHF.R.U32.HI R0, RZ, 0x18, R0 ;  /* 0x00000018ff007819 */ /* 0x000fc80000011600 */
[----:B------:R-:W-:-:S07]  /*9750*/  LOP3.LUT R0, R3, R0, RZ, 0xfc, !PT ;  /* 0x0000000003007212 */ /* 0x000fce00078efcff */
.L_x_51111:
[----:B------:R-:W-:Y:S05]  /*9760*/  BSYNC B0 ;  /* 0x0000000000007941 */ /* 0x000fea0003800000 */
.L_x_51110:
[----:B------:R0:W-:Y:S01]  /*9770*/  STG.E.U8 desc[UR36][R4.64], R0 ;  /* 0x0000000004007986 */ /* 0x0001e2000c101124 */
[----:B------:R-:W-:Y:S05]  /*9780*/  BRA `(.L_x_51087) ;  /* 0x0000000000ac7947 */ /* 0x000fea0003800000 */
.L_x_51104:
        /* <DEDUP_REMOVED lines=22> */
.L_x_51086:
        /* <DEDUP_REMOVED lines=16> */
.L_x_51115:
[----:B------:R-:W-:Y:S05]  /*99f0*/  BRA `(.L_x_51087) ;  /* 0x0000000000107947 */ /* 0x000fea0003800000 */
.L_x_51114:
[----:B-----5:R-:W-:-:S05]  /*9a00*/  SHF.R.S32.HI R25, RZ, 0x1f, R24 ;  /* 0x0000001fff197819 */ /* 0x020fca0000011418 */
[----:B------:R0:W-:Y:S01]  /*9a10*/  STG.E.64 desc[UR36][R4.64], R24 ;  /* 0x0000001804007986 */ /* 0x0001e2000c101b24 */
[----:B------:R-:W-:Y:S05]  /*9a20*/  BRA `(.L_x_51087) ;  /* 0x0000000000047947 */ /* 0x000fea0003800000 */
.L_x_51113:
[----:B-----5:R0:W-:Y:S02]  /*9a30*/  STG.E desc[UR36][R4.64], R24 ;  /* 0x0000001804007986 */ /* 0x0201e4000c101924 */
.L_x_51087:
        /* <DEDUP_REMOVED lines=23> */
.L_x_51119:
[----:B------:R0:W-:Y:S01]  /*9bb0*/  STG.E.U8 desc[UR36][R8.64], R18 ;  /* 0x0000001208007986 */ /* 0x0001e2000c101124 */
[----:B------:R-:W-:Y:S05]  /*9bc0*/  BRA `(.L_x_51121) ;  /* 0x0000000c00507947 */ /* 0x000fea0003800000 */
.L_x_51118:
        /* <DEDUP_REMOVED lines=9> */
.L_x_51123:
[----:B------:R0:W-:Y:S01]  /*9c60*/  STG.E desc[UR36][R8.64], R18 ;  /* 0x0000001208007986 */ /* 0x0001e2000c101924 */
[----:B------:R-:W-:Y:S05]  /*9c70*/  BRA `(.L_x_51121) ;  /* 0x0000000c00247947 */ /* 0x000fea0003800000 */
.L_x_51122:
[----:B------:R0:W-:Y:S01]  /*9c80*/  STG.E.U16 desc[UR36][R8.64], R18 ;  /* 0x0000001208007986 */ /* 0x0001e2000c101524 */
[----:B------:R-:W-:Y:S05]  /*9c90*/  BRA `(.L_x_51121) ;  /* 0x0000000c001c7947 */ /* 0x000fea0003800000 */
.L_x_51117:
        /* <DEDUP_REMOVED lines=9> */
.L_x_51125:
[----:B------:R-:W-:-:S04]  /*9d30*/  I2FP.F32.S32 R0, R18 ;  /* 0x0000001200007245 */ /* 0x000fc80000201400 */
[----:B------:R-:W-:-:S05]  /*9d40*/  F2FP.F16.F32.PACK_AB R0, RZ, R0 ;  /* 0x00000000ff00723e */ /* 0x000fca00000000ff */
[----:B------:R0:W-:Y:S01]  /*9d50*/  STG.E.U16 desc[UR36][R8.64], R0 ;  /* 0x0000000008007986 */ /* 0x0001e2000c101524 */
[----:B------:R-:W-:Y:S05]  /*9d60*/  BRA `(.L_x_51121) ;  /* 0x0000000800e87947 */ /* 0x000fea0003800000 */
.L_x_51124:
        /* <DEDUP_REMOVED lines=10> */
.L_x_51127:
[----:B------:R-:W-:-:S04]  /*9e10*/  I2FP.F32.S32 R18, R18 ;  /* 0x0000001200127245 */ /* 0x000fc80000201400 */
[----:B------:R-:W-:-:S04]  /*9e20*/  F2FP.F16.F32.PACK_AB R3, RZ, R18 ;  /* 0x00000012ff03723e */ /* 0x000fc800000000ff */
[----:B------:R-:W-:-:S05]  /*9e30*/  PRMT R3, R3, 0x5410, RZ ;  /* 0x0000541003037816 */ /* 0x000fca00000000ff */
[----:B------:R2:W-:Y:S01]  /*9e40*/  STG.E desc[UR36][R8.64], R3 ;  /* 0x0000000308007986 */ /* 0x0005e2000c101924 */
[----:B------:R-:W-:Y:S05]  /*9e50*/  BRA `(.L_x_51121) ;  /* 0x0000000800ac7947 */ /* 0x000fea0003800000 */
.L_x_51126:
[----:B------:R-:W0:Y:S02]  /*9e60*/  I2F.F64 R18, R18 ;  /* 0x0000001200127312 */ /* 0x000e240000201c00 */
[----:B0-----:R4:W-:Y:S01]  /*9e70*/  STG.E.64 desc[UR36][R8.64], R18 ;  /* 0x0000001208007986 */ /* 0x0019e2000c101b24 */
[----:B------:R-:W-:Y:S05]  /*9e80*/  BRA `(.L_x_51121) ;  /* 0x0000000800a07947 */ /* 0x000fea0003800000 */
.L_x_51116:
        /* <DEDUP_REMOVED lines=12> */
.L_x_51130:
[----:B------:R-:W0:Y:S01]  /*9f50*/  I2F.F64 R4, R18 ;  /* 0x0000001200047312 */ /* 0x000e220000201c00 */
[----:B------:R-:W-:-:S05]  /*9f60*/  CS2R R6, SRZ ;  /* 0x0000000000067805 */ /* 0x000fca000001ff00 */
[----:B0-----:R0:W-:Y:S01]  /*9f70*/  STG.E.128 desc[UR36][R8.64], R4 ;  /* 0x0000000408007986 */ /* 0x0011e2000c101d24 */
[----:B------:R-:W-:Y:S05]  /*9f80*/  BRA `(.L_x_51121) ;  /* 0x0000000800607947 */ /* 0x000fea0003800000 */
.L_x_51129:
        /* <DEDUP_REMOVED lines=21> */
.L_x_51134:
[----:B------:R-:W-:Y:S05]  /*a0e0*/  BSYNC B0 ;  /* 0x0000000000007941 */ /* 0x000fea0003800000 */
.L_x_51133:
[----:B------:R-:W-:-:S05]  /*a0f0*/  LOP3.LUT R5, R0, R5, RZ, 0xfc, !PT ;  /* 0x0000000500057212 */ /* 0x000fca00078efcff */
[----:B------:R0:W-:Y:S01]  /*a100*/  STG.E.U8 desc[UR36][R8.64], R5 ;  /* 0x0000000508007986 */ /* 0x0001e2000c101124 */
[----:B------:R-:W-:Y:S05]  /*a110*/  BRA `(.L_x_51121) ;  /* 0x0000000400fc7947 */ /* 0x000fea0003800000 */
.L_x_51132:
        /* <DEDUP_REMOVED lines=13> */
.L_x_51136:
[----:B------:R-:W-:Y:S01]  /*a1f0*/  IMAD.MOV.U32 R0, RZ, RZ, 0x7f ;  /* 0x0000007fff007424 */ /* 0x000fe200078e00ff */
[----:B------:R-:W-:-:S04]  /*a200*/  ISETP.GT.U32.AND P0, PT, R3, 0x7f800000, PT ;  /* 0x7f8000000300780c */ /* 0x000fc80003f04070 */
[----:B------:R-:W-:-:S09]  /*a210*/  SEL R0, R0, 0x7c, P0 ;  /* 0x0000007c00007807 */ /* 0x000fd20000000000 */
.L_x_51137:
[----:B------:R-:W-:Y:S05]  /*a220*/  BSYNC B0 ;  /* 0x0000000000007941 */ /* 0x000fea0003800000 */
.L_x_51135:
[----:B------:R-:W-:-:S04]  /*a230*/  LOP3.LUT R3, R5, 0x80000000, RZ, 0xc0, !PT ;  /* 0x8000000005037812 */ /* 0x000fc800078ec0ff */
[----:B------:R-:W-:-:S04]  /*a240*/  SHF.R.U32.HI R3, RZ, 0x18, R3 ;  /* 0x00000018ff037819 */ /* 0x000fc80000011603 */
[----:B------:R-:W-:-:S05]  /*a250*/  LOP3.LUT R3, R0, R3, RZ, 0xfc, !PT ;  /* 0x0000000300037212 */ /* 0x000fca00078efcff */
[----:B------:R0:W-:Y:S01]  /*a260*/  STG.E.U8 desc[UR36][R8.64], R3 ;  /* 0x0000000308007986 */ /* 0x0001e2000c101124 */
[----:B------:R-:W-:Y:S05]  /*a270*/  BRA `(.L_x_51121) ;  /* 0x0000000400a47947 */ /* 0x000fea0003800000 */
.L_x_51131:
[----:B------:R-:W-:-:S04]  /*a280*/  I2FP.F32.S32 R0, R18 ;  /* 0x0000001200007245 */ /* 0x000fc80000201400 */
[----:B------:R-:W-:-:S05]  /*a290*/  F2FP.BF16.F32.PACK_AB R0, RZ, R0 ;  /* 0x00000000ff00723e */ /* 0x000fca00000010ff */
[----:B------:R0:W-:Y:S01]  /*a2a0*/  STG.E.U16 desc[UR36][R8.64], R0 ;  /* 0x0000000008007986 */ /* 0x0001e2000c101524 */
[----:B------:R-:W-:Y:S05]  /*a2b0*/  BRA `(.L_x_51121) ;  /* 0x0000000400947947 */ /* 0x000fea0003800000 */
.L_x_51128:
        /* <DEDUP_REMOVED lines=10> */
.L_x_51140:
        /* <DEDUP_REMOVED lines=17> */
.L_x_51143:
[----:B------:R-:W-:-:S04]  /*a470*/  LOP3.LUT R3, R5, 0x80000000, RZ, 0xc0, !PT ;  /* 0x8000000005037812 */ /* 0x000fc800078ec0ff */
[----:B------:R-:W-:-:S04]  /*a480*/  SHF.R.U32.HI R3, RZ, 0x18, R3 ;  /* 0x00000018ff037819 */ /* 0x000fc80000011603 */
[----:B------:R-:W-:-:S04]  /*a490*/  LOP3.LUT R0, R0, R3, RZ, 0xfc, !PT ;  /* 0x0000000300007212 */ /* 0x000fc800078efcff */
[----:B------:R-:W-:-:S07]  /*a4a0*/  PRMT R4, R0, 0x7610, R4 ;  /* 0x0000761000047816 */ /* 0x000fce0000000004 */
.L_x_51142:
[----:B------:R-:W-:Y:S05]  /*a4b0*/  BSYNC B0 ;  /* 0x0000000000007941 */ /* 0x000fea0003800000 */
.L_x_51141:
[----:B------:R0:W-:Y:S01]  /*a4c0*/  STG.E.U8 desc[UR36][R8.64], R4 ;  /* 0x0000000408007986 */ /* 0x0001e2000c101124 */
[----:B------:R-:W-:Y:S05]  /*a4d0*/  BRA `(.L_x_51121) ;  /* 0x00000004000c7947 */ /* 0x000fea0003800000 */
.L_x_51139:
        /* <DEDUP_REMOVED lines=17> */
.L_x_51146:
[----:B------:R-:W-:-:S04]  /*a5f0*/  LOP3.LUT R3, R5, 0x80000000, RZ, 0xc0, !PT ;  /* 0x8000000005037812 */ /* 0x000fc800078ec0ff */
[----:B------:R-:W-:-:S04]  /*a600*/  SHF.R.U32.HI R3, RZ, 0x18, R3 ;  /* 0x00000018ff037819 */ /* 0x000fc80000011603 */
[----:B------:R-:W-:-:S04]  /*a610*/  LOP3.LUT R0, R0, R3, RZ, 0xfc, !PT ;  /* 0x0000000300007212 */ /* 0x000fc800078efcff */
[----:B------:R-:W-:-:S07]  /*a620*/  PRMT R4, R0, 0x7610, R4 ;  /* 0x0000761000047816 */ /* 0x000fce0000000004 */
.L_x_51145:
[----:B------:R-:W-:Y:S05]  /*a630*/  BSYNC B0 ;  /* 0x0000000000007941 */ /* 0x000fea0003800000 */
.L_x_51144:
[----:B------:R0:W-:Y:S01]  /*a640*/  STG.E.U8 desc[UR36][R8.64], R4 ;  /* 0x0000000408007986 */ /* 0x0001e2000c101124 */
[----:B------:R-:W-:Y:S05]  /*a650*/  BRA `(.L_x_51121) ;  /* 0x0000000000ac7947 */ /* 0x000fea0003800000 */
.L_x_51138:
        /* <DEDUP_REMOVED lines=22> */
.L_x_51120:
        /* <DEDUP_REMOVED lines=16> */
.L_x_51149:
[----:B------:R-:W-:Y:S05]  /*a8c0*/  BRA `(.L_x_51121) ;  /* 0x0000000000107947 */ /* 0x000fea0003800000 */
.L_x_51148:
[----:B------:R-:W-:-:S05]  /*a8d0*/  SHF.R.S32.HI R19, RZ, 0x1f, R18 ;  /* 0x0000001fff137819 */ /* 0x000fca0000011412 */
[----:B------:R0:W-:Y:S01]  /*a8e0*/  STG.E.64 desc[UR36][R8.64], R18 ;  /* 0x0000001208007986 */ /* 0x0001e2000c101b24 */
[----:B------:R-:W-:Y:S05]  /*a8f0*/  BRA `(.L_x_51121) ;  /* 0x0000000000047947 */ /* 0x000fea0003800000 */
.L_x_51147:
[----:B------:R0:W-:Y:S02]  /*a900*/  STG.E desc[UR36][R8.64], R18 ;  /* 0x0000001208007986 */ /* 0x0001e4000c101924 */
.L_x_51121:
[----:B------:R-:W-:-:S07]  /*a910*/  VIADD R23, R23, 0x80 ;  /* 0x0000008017177836 */ /* 0x000fce0000000000 */
.L_x_51081:
[----:B------:R-:W-:Y:S05]  /*a920*/  BSYNC B6 ;  /* 0x0000000000067941 */ /* 0x000fea0003800000 */
.L_x_51080:
        /* <DEDUP_REMOVED lines=21> */
.L_x_51153:
[----:B-----5:R-:W-:Y:S01]  /*aa80*/  STG.E.U8 desc[UR36][R2.64], R22 ;  /* 0x0000001602007986 */ /* 0x020fe2000c101124 */
[----:B------:R-:W-:Y:S05]  /*aa90*/  EXIT ;  /* 0x000000000000794d */ /* 0x000fea0003800000 */
.L_x_51152:
        /* <DEDUP_REMOVED lines=9> */
.L_x_51156:
[----:B-----5:R-:W-:Y:S01]  /*ab30*/  STG.E desc[UR36][R2.64], R22 ;  /* 0x0000001602007986 */ /* 0x020fe2000c101924 */
[----:B------:R-:W-:Y:S05]  /*ab40*/  EXIT ;  /* 0x000000000000794d */ /* 0x000fea0003800000 */
.L_x_51155:
[----:B-----5:R-:W-:Y:S01]  /*ab50*/  STG.E.U16 desc[UR36][R2.64], R22 ;  /* 0x0000001602007986 */ /* 0x020fe2000c101524 */
[----:B------:R-:W-:Y:S05]  /*ab60*/  EXIT ;  /* 0x000000000000794d */ /* 0x000fea0003800000 */
.L_x_51151:
        /* <DEDUP_REMOVED lines=9> */
.L_x_51158:
[----:B-----5:R-:W-:-:S04]  /*ac00*/  I2FP.F32.S32 R0, R22 ;  /* 0x0000001600007245 */ /* 0x020fc80000201400 */
[----:B------:R-:W-:-:S05]  /*ac10*/  F2FP.F16.F32.PACK_AB R0, RZ, R0 ;  /* 0x00000000ff00723e */ /* 0x000fca00000000ff */
[----:B------:R-:W-:Y:S01]  /*ac20*/  STG.E.U16 desc[UR36][R2.64], R0 ;  /* 0x0000000002007986 */ /* 0x000fe2000c101524 */
[----:B------:R-:W-:Y:S05]  /*ac30*/  EXIT ;  /* 0x000000000000794d */ /* 0x000fea0003800000 */
.L_x_51157:
        /* <DEDUP_REMOVED lines=10> */
.L_x_51160:
[----:B-----5:R-:W-:-:S04]  /*ace0*/  I2FP.F32.S32 R22, R22 ;  /* 0x0000001600167245 */ /* 0x020fc80000201400 */
[----:B------:R-:W-:-:S04]  /*acf0*/  F2FP.F16.F32.PACK_AB R5, RZ, R22 ;  /* 0x00000016ff05723e */ /* 0x000fc800000000ff */
[----:B------:R-:W-:-:S05]  /*ad00*/  PRMT R5, R5, 0x5410, RZ ;  /* 0x0000541005057816 */ /* 0x000fca00000000ff */
[----:B------:R-:W-:Y:S01]  /*ad10*/  STG.E desc[UR36][R2.64], R5 ;  /* 0x0000000502007986 */ /* 0x000fe2000c101924 */
[----:B------:R-:W-:Y:S05]  /*ad20*/  EXIT ;  /* 0x000000000000794d */ /* 0x000fea0003800000 */
.L_x_51159:
[----:B-----5:R-:W0:Y:S02]  /*ad30*/  I2F.F64 R22, R22 ;  /* 0x0000001600167312 */ /* 0x020e240000201c00 */
[----:B0-----:R-:W-:Y:S01]  /*ad40*/  STG.E.64 desc[UR36][R2.64], R22 ;  /* 0x0000001602007986 */ /* 0x001fe2000c101b24 */
[----:B------:R-:W-:Y:S05]  /*ad50*/  EXIT ;  /* 0x000000000000794d */ /* 0x000fea0003800000 */
.L_x_51150:
        /* <DEDUP_REMOVED lines=12> */
.L_x_51163:
[----:B-----5:R-:W0:Y:S01]  /*ae20*/  I2F.F64 R4, R22 ;  /* 0x0000001600047312 */ /* 0x020e220000201c00 */
[----:B------:R-:W-:-:S05]  /*ae30*/  CS2R R6, SRZ ;  /* 0x0000000000067805 */ /* 0x000fca000001ff00 */
[----:B0-----:R-:W-:Y:S01]  /*ae40*/  STG.E.128 desc[UR36][R2.64], R4 ;  /* 0x0000000402007986 */ /* 0x001fe2000c101d24 */
[----:B------:R-:W-:Y:S05]  /*ae50*/  EXIT ;  /* 0x000000000000794d */ /* 0x000fea0003800000 */
.L_x_51162:
        /* <DEDUP_REMOVED lines=21> */
.L_x_51167:
[----:B------:R-:W-:Y:S05]  /*afb0*/  BSYNC B0 ;  /* 0x0000000000007941 */ /* 0x000fea0003800000 */
.L_x_51166:
[----:B------:R-:W-:-:S05]  /*afc0*/  LOP3.LUT R5, R0, R5, RZ, 0xfc, !PT ;  /* 0x0000000500057212 */ /* 0x000fca00078efcff */
[----:B------:R-:W-:Y:S01]  /*afd0*/  STG.E.U8 desc[UR36][R2.64], R5 ;  /* 0x0000000502007986 */ /* 0x000fe2000c101124 */
[----:B------:R-:W-:Y:S05]  /*afe0*/  EXIT ;  /* 0x000000000000794d */ /* 0x000fea0003800000 */
.L_x_51165:
        /* <DEDUP_REMOVED lines=13> */
.L_x_51169:
[----:B------:R-:W-:Y:S01]  /*b0c0*/  IMAD.MOV.U32 R0, RZ, RZ, 0x7f ;  /* 0x0000007fff007424 */ /* 0x000fe200078e00ff */
[----:B------:R-:W-:-:S04]  /*b0d0*/  ISETP.GT.U32.AND P0, PT, R4, 0x7f800000, PT ;  /* 0x7f8000000400780c */ /* 0x000fc80003f04070 */
[----:B------:R-:W-:-:S09]  /*b0e0*/  SEL R0, R0, 0x7c, P0 ;  /* 0x0000007c00007807 */ /* 0x000fd20000000000 */
.L_x_51170:
[----:B------:R-:W-:Y:S05]  /*b0f0*/  BSYNC B0 ;  /* 0x0000000000007941 */ /* 0x000fea0003800000 */
.L_x_51168:
[----:B------:R-:W-:-:S04]  /*b100*/  LOP3.LUT R4, R5, 0x80000000, RZ, 0xc0, !PT ;  /* 0x8000000005047812 */ /* 0x000fc800078ec0ff */
[----:B------:R-:W-:-:S04]  /*b110*/  SHF.R.U32.HI R5, RZ, 0x18, R4 ;  /* 0x00000018ff057819 */ /* 0x000fc80000011604 */
[----:B------:R-:W-:-:S05]  /*b120*/  LOP3.LUT R5, R0, R5, RZ, 0xfc, !PT ;  /* 0x0000000500057212 */ /* 0x000fca00078efcff */
[----:B------:R-:W-:Y:S01]  /*b130*/  STG.E.U8 desc[UR36][R2.64], R5 ;  /* 0x0000000502007986 */ /* 0x000fe2000c101124 */
[----:B------:R-:W-:Y:S05]  /*b140*/  EXIT ;  /* 0x000000000000794d */ /* 0x000fea0003800000 */
.L_x_51164:
[----:B-----5:R-:W-:-:S04]  /*b150*/  I2FP.F32.S32 R0, R22 ;  /* 0x0000001600007245 */ /* 0x020fc80000201400 */
[----:B------:R-:W-:-:S05]  /*b160*/  F2FP.BF16.F32.PACK_AB R0, RZ, R0 ;  /* 0x00000000ff00723e */ /* 0x000fca00000010ff */
[----:B------:R-:W-:Y:S01]  /*b170*/  STG.E.U16 desc[UR36][R2.64], R0 ;  /* 0x0000000002007986 */ /* 0x000fe2000c101524 */
[----:B------:R-:W-:Y:S05]  /*b180*/  EXIT ;  /* 0x000000000000794d */ /* 0x000fea0003800000 */
.L_x_51161:
        /* <DEDUP_REMOVED lines=10> */
.L_x_51173:
        /* <DEDUP_REMOVED lines=17> */
.L_x_51176:
[----:B------:R-:W-:-:S04]  /*b340*/  LOP3.LUT R0, R7, 0x80000000, RZ, 0xc0, !PT ;  /* 0x8000000007007812 */ /* 0x000fc800078ec0ff */
[----:B------:R-:W-:-:S04]  /*b350*/  SHF.R.U32.HI R5, RZ, 0x18, R0 ;  /* 0x00000018ff057819 */ /* 0x000fc80000011600 */
[----:B------:R-:W-:-:S04]  /*b360*/  LOP3.LUT R4, R4, R5, RZ, 0xfc, !PT ;  /* 0x0000000504047212 */ /* 0x000fc800078efcff */
[----:B------:R-:W-:-:S07]  /*b370*/  PRMT R0, R4, 0x7610, R0 ;  /* 0x0000761004007816 */ /* 0x000fce0000000000 */
.L_x_51175:
[----:B------:R-:W-:Y:S05]  /*b380*/  BSYNC B0 ;  /* 0x0000000000007941 */ /* 0x000fea0003800000 */
.L_x_51174:
[----:B------:R-:W-:Y:S01]  /*b390*/  STG.E.U8 desc[UR36][R2.64], R0 ;  /* 0x0000000002007986 */ /* 0x000fe2000c101124 */
[----:B------:R-:W-:Y:S05]  /*b3a0*/  EXIT ;  /* 0x000000000000794d */ /* 0x000fea0003800000 */
.L_x_51172:
        /* <DEDUP_REMOVED lines=17> */
.L_x_51179:
[----:B------:R-:W-:-:S04]  /*b4c0*/  LOP3.LUT R0, R7, 0x80000000, RZ, 0xc0, !PT ;  /* 0x8000000007007812 */ /* 0x000fc800078ec0ff */
[----:B------:R-:W-:-:S04]  /*b4d0*/  SHF.R.U32.HI R5, RZ, 0x18, R0 ;  /* 0x00000018ff057819 */ /* 0x000fc80000011600 */
[----:B------:R-:W-:-:S04]  /*b4e0*/  LOP3.LUT R4, R4, R5, RZ, 0xfc, !PT ;  /* 0x0000000504047212 */ /* 0x000fc800078efcff */
[----:B------:R-:W-:-:S07]  /*b4f0*/  PRMT R0, R4, 0x7610, R0 ;  /* 0x0000761004007816 */ /* 0x000fce0000000000 */
.L_x_51178:
[----:B------:R-:W-:Y:S05]  /*b500*/  BSYNC B0 ;  /* 0x0000000000007941 */ /* 0x000fea0003800000 */
.L_x_51177:
[----:B------:R-:W-:Y:S01]  /*b510*/  STG.E.U8 desc[UR36][R2.64], R0 ;  /* 0x0000000002007986 */ /* 0x000fe2000c101124 */
[----:B------:R-:W-:Y:S05]  /*b520*/  EXIT ;  /* 0x000000000000794d */ /* 0x000fea0003800000 */
.L_x_51171:
        /* <DEDUP_REMOVED lines=22> */
.L_x_51154:
        /* <DEDUP_REMOVED lines=16> */
.L_x_51182:
[----:B------:R-:W-:Y:S05]  /*b790*/  EXIT ;  /* 0x000000000000794d */ /* 0x000fea0003800000 */
.L_x_51181:
[----:B-----5:R-:W-:-:S05]  /*b7a0*/  SHF.R.S32.HI R23, RZ, 0x1f, R22 ;  /* 0x0000001fff177819 */ /* 0x020fca0000011416 */
[----:B------:R-:W-:Y:S01]  /*b7b0*/  STG.E.64 desc[UR36][R2.64], R22 ;  /* 0x0000001602007986 */ /* 0x000fe2000c101b24 */
[----:B------:R-:W-:Y:S05]  /*b7c0*/  EXIT ;  /* 0x000000000000794d */ /* 0x000fea0003800000 */
.L_x_51180:
[----:B-----5:R-:W-:Y:S01]  /*b7d0*/  STG.E desc[UR36][R2.64], R22 ;  /* 0x0000001602007986 */ /* 0x020fe2000c101924 */
[----:B------:R-:W-:Y:S05]  /*b7e0*/  EXIT ;  /* 0x000000000000794d */ /* 0x000fea0003800000 */
.L_x_51183:
        /* <DEDUP_REMOVED lines=9> */
.L_x_57613:


//--------------------- .text._ZN2at6native18elementwise_kernelILi128ELi2EZNS0_22gpu_kernel_impl_nocastINS0_13BinaryFunctorIiiiZZZNS0_21remainder_kernel_cudaERNS_18TensorIteratorBaseEENKUlvE_clEvENKUlvE1_clEvEUliiE_EEEEvS5_RKT_EUliE_EEviT1_ --------------------------
	.section	.text._ZN2at6native18elementwise_kernelILi128ELi2EZNS0_22gpu_kernel_impl_nocastINS0_13BinaryFunctorIiiiZZZNS0_21remainder_kernel_cudaERNS_18TensorIteratorBaseEENKUlvE_clEvENKUlvE1_clEvEUliiE_EEEEvS5_RKT_EUliE_EEviT1_,"ax",@progbits
	.align	128
        .global         _ZN2at6native18elementwise_kernelILi128ELi2EZNS0_22gpu_kernel_impl_nocastINS0_13BinaryFunctorIiiiZZZNS0_21remainder_kernel_cudaERNS_18TensorIteratorBaseEENKUlvE_clEvENKUlvE1_clEvEUliiE_EEEEvS5_RKT_EUliE_EEviT1_
        .type           _ZN2at6native18elementwise_kernelILi128ELi2EZNS0_22gpu_kernel_impl_nocastINS0_13BinaryFunctorIiiiZZZNS0_21remainder_kernel_cudaERNS_18TensorIteratorBaseEENKUlvE_clEvENKUlvE1_clEvEUliiE_EEEEvS5_RKT_EUliE_EEviT1_,@function
        .size           _ZN2at6native18elementwise_kernelILi128ELi2EZNS0_22gpu_kernel_impl_nocastINS0_13BinaryFunctorIiiiZZZNS0_21remainder_kernel_cudaERNS_18TensorIteratorBaseEENKUlvE_clEvENKUlvE1_clEvEUliiE_EEEEvS5_RKT_EUliE_EEviT1_,(.L_x_57614 - _ZN2at6native18elementwise_kernelILi128ELi2EZNS0_22gpu_kernel_impl_nocastINS0_13BinaryFunctorIiiiZZZNS0_21remainder_kernel_cudaERNS_18TensorIteratorBaseEENKUlvE_clEvENKUlvE1_clEvEUliiE_EEEEvS5_RKT_EUliE_EEviT1_)
        .other          _ZN2at6native18elementwise_kernelILi128ELi2EZNS0_22gpu_kernel_impl_nocastINS0_13BinaryFunctorIiiiZZZNS0_21remainder_kernel_cudaERNS_18TensorIteratorBaseEENKUlvE_clEvENKUlvE1_clEvEUliiE_EEEEvS5_RKT_EUliE_EEviT1_,@"STO_CUDA_ENTRY STV_DEFAULT"
_ZN2at6native18elementwise_kernelILi128ELi2EZNS0_22gpu_kernel_impl_nocastINS0_13BinaryFunctorIiiiZZZNS0_21remainder_kernel_cudaERNS_18TensorIteratorBaseEENKUlvE_clEvENKUlvE1_clEvEUliiE_EEEEvS5_RKT_EUliE_EEviT1_:
.text._ZN2at6native18elementwise_kernelILi128ELi2EZNS0_22gpu_kernel_impl_nocastINS0_13BinaryFunctorIiiiZZZNS0_21remainder_kernel_cudaERNS_18TensorIteratorBaseEENKUlvE_clEvENKUlvE1_clEvEUliiE_EEEEvS5_RKT_EUliE_EEviT1_:
        /* <DEDUP_REMOVED lines=363> */
.L_x_51186:
        /* <DEDUP_REMOVED lines=32> */
[----:B------:R-:W-:Y:S02]  /*18b0*/  ISETP.GT.AND P0, PT, R2, -0x1, PT ;  /* 0xffffffff0200780c */ /* 0x000fe40003f04270 */
[----:B------:R-:W-:Y:S02]  /*18c0*/  IADD3 R2, P1, R3, UR8, RZ ;  /* 0x0000000803027c10 */ /* 0x000fe4000ff3e0ff */
[----:B------:R-:W-:-:S03]  /*18d0*/  ISETP.EQ.OR P0, PT, R9, RZ, P0 ;  /* 0x000000ff0900720c */ /* 0x000fc60000702670 */
[----:B------:R-:W-:Y:S01]  /*18e0*/  IMAD.X R3, RZ, RZ, UR9, P1 ;  /* 0x00000009ff037e24 */ /* 0x000fe200088e06ff */
[----:B------:R-:W-:-:S04]  /*18f0*/  SEL R4, R12, RZ, !P0 ;  /* 0x000000ff0c047207 */ /* 0x000fc80004000000 */
[----:B------:R-:W-:Y:S02]  /*1900*/  IADD3 R5, R9, R4, RZ ;  /* 0x0000000409057210 */ /* 0x000fe40007ffe0ff */
[----:B------:R-:W-:-:S03]  /*1910*/  IADD3 R9, R0, 0x80, RZ ;  /* 0x0000008000097810 */ /* 0x000fc60007ffe0ff */
[----:B------:R0:W-:Y:S04]  /*1920*/  STG.E desc[UR4][R2.64], R5 ;  /* 0x0000000502007986 */ /* 0x0001e8000c101904 */
.L_x_51185:
[----:B------:R-:W-:Y:S05]  /*1930*/  BSYNC B0 ;  /* 0x0000000000007941 */ /* 0x000fea0003800000 */
.L_x_51184:
        /* <DEDUP_REMOVED lines=355> */
.L_x_51187:
        /* <DEDUP_REMOVED lines=31> */
[-C--:B------:R-:W-:Y:S02]  /*3160*/  @!P0 LOP3.LUT R9, RZ, R10.reuse, RZ, 0x33, !PT ;  /* 0x0000000aff098212 */ /* 0x080fe400078e33ff */
[----:B------:R-:W-:Y:S02]  /*3170*/  IADD3.X R3, RZ, UR7, RZ, P1, !PT ;  /* 0x00000007ff037c10 */ /* 0x000fe40008ffe4ff */
[----:B------:R-:W-:-:S04]  /*3180*/  LOP3.LUT R0, R9, R10, RZ, 0x3c, !PT ;  /* 0x0000000a09007212 */ /* 0x000fc800078e3cff */
[----:B------:R-:W-:-:S04]  /*3190*/  ISETP.GT.AND P0, PT, R0, -0x1, PT ;  /* 0xffffffff0000780c */ /* 0x000fc80003f04270 */
[----:B------:R-:W-:-:S04]  /*31a0*/  ISETP.EQ.OR P0, PT, R9, RZ, P0 ;  /* 0x000000ff0900720c */ /* 0x000fc80000702670 */
[----:B------:R-:W-:-:S04]  /*31b0*/  SEL R0, R10, RZ, !P0 ;  /* 0x000000ff0a007207 */ /* 0x000fc80004000000 */
[----:B------:R-:W-:-:S05]  /*31c0*/  IADD3 R9, R9, R0, RZ ;  /* 0x0000000009097210 */ /* 0x000fca0007ffe0ff */
[----:B------:R-:W-:Y:S01]  /*31d0*/  STG.E desc[UR4][R2.64], R9 ;  /* 0x0000000902007986 */ /* 0x000fe2000c101904 */
[----:B------:R-:W-:Y:S05]  /*31e0*/  EXIT ;  /* 0x000000000000794d */ /* 0x000fea0003800000 */
.L_x_51188:
        /* <DEDUP_REMOVED lines=9> */
.L_x_57614:


//--------------------- .text._ZN2at6native27unrolled_elementwise_kernelINS0_13BinaryFunctorIiiiZZZNS0_21remainder_kernel_cudaERNS_18TensorIteratorBaseEENKUlvE_clEvENKUlvE1_clEvEUliiE_EESt5arrayIPcLm3EELi4E23TrivialOffsetCalculatorILi2EjESC_ILi1EjENS0_6memory15LoadWithoutCastENSF_16StoreWithoutCastEEEviT_T0_T2_T3_T4_T5_ --------------------------
	.section	.text._ZN2at6native27unrolled_elementwise_kernelINS0_13BinaryFunctorIiiiZZZNS0_21remainder_kernel_cudaERNS_18TensorIteratorBaseEENKUlvE_clEvENKUlvE1_clEvEUliiE_EESt5arrayIPcLm3EELi4E23TrivialOffsetCalculatorILi2EjESC_ILi1EjENS0_6memory15LoadWithoutCastENSF_16StoreWithoutCastEEEviT_T0_T2_T3_T4_T5_,"ax",@progbits
	.align	128
        .global         _ZN2at6native27unrolled_elementwise_kernelINS0_13BinaryFunctorIiiiZZZNS0_21remainder_kernel_cudaERNS_18TensorIteratorBaseEENKUlvE_clEvENKUlvE1_clEvEUliiE_EESt5arrayIPcLm3EELi4E23TrivialOffsetCalculatorILi2EjESC_ILi1EjENS0_6memory15LoadWithoutCastENSF_16StoreWithoutCastEEEviT_T0_T2_T3_T4_T5_
        .type           _ZN2at6native27unrolled_elementwise_kernelINS0_13BinaryFunctorIiiiZZZNS0_21remainder_kernel_cudaERNS_18TensorIteratorBaseEENKUlvE_clEvENKUlvE1_clEvEUliiE_EESt5arrayIPcLm3EELi4E23TrivialOffsetCalculatorILi2EjESC_ILi1EjENS0_6memory15LoadWithoutCastENSF_16StoreWithoutCastEEEviT_T0_T2_T3_T4_T5_,@function
        .size           _ZN2at6native27unrolled_elementwise_kernelINS0_13BinaryFunctorIiiiZZZNS0_21remainder_kernel_cudaERNS_18TensorIteratorBaseEENKUlvE_clEvENKUlvE1_clEvEUliiE_EESt5arrayIPcLm3EELi4E23TrivialOffsetCalculatorILi2EjESC_ILi1EjENS0_6memory15LoadWithoutCastENSF_16StoreWithoutCastEEEviT_T0_T2_T3_T4_T5_,(.L_x_57615 - _ZN2at6native27unrolled_elementwise_kernelINS0_13BinaryFunctorIiiiZZZNS0_21remainder_kernel_cudaERNS_18TensorIteratorBaseEENKUlvE_clEvENKUlvE1_clEvEUliiE_EESt5arrayIPcLm3EELi4E23TrivialOffsetCalculatorILi2EjESC_ILi1EjENS0_6memory15LoadWithoutCastENSF_16StoreWithoutCastEEEviT_T0_T2_T3_T4_T5_)
        .other          _ZN2at6native27unrolled_elementwise_kernelINS0_13BinaryFunctorIiiiZZZNS0_21remainder_kernel_cudaERNS_18TensorIteratorBaseEENKUlvE_clEvENKUlvE1_clEvEUliiE_EESt5arrayIPcLm3EELi4E23TrivialOffsetCalculatorILi2EjESC_ILi1EjENS0_6memory15LoadWithoutCastENSF_16StoreWithoutCastEEEviT_T0_T2_T3_T4_T5_,@"STO_CUDA_ENTRY STV_DEFAULT"
_ZN2at6native27unrolled_elementwise_kernelINS0_13BinaryFunctorIiiiZZZNS0_21remainder_kernel_cudaERNS_18TensorIteratorBaseEENKUlvE_clEvENKUlvE1_clEvEUliiE_EESt5arrayIPcLm3EELi4E23TrivialOffsetCalculatorILi2EjESC_ILi1EjENS0_6memory15LoadWithoutCastENSF_16StoreWithoutCastEEEviT_T0_T2_T3_T4_T5_:
.text._ZN2at6native27unrolled_elementwise_kernelINS0_13BinaryFunctorIiiiZZZNS0_21remainder_kernel_cudaERNS_18TensorIteratorBaseEENKUlvE_clEvENKUlvE1_clEvEUliiE_EESt5arrayIPcLm3EELi4E23TrivialOffsetCalculatorILi2EjESC_ILi1EjENS0_6memory15LoadWithoutCastENSF_16StoreWithoutCastEEEviT_T0_T2_T3_T4_T5_:
[----:B------:R-:W-:Y:S01]  /*0000*/  LDC R1, c[0x0][0x28] ;  /* 0x00000a00ff017b82 */ /* 0x000fe20000000800 */
[----:B------:R-:W0:Y:S07]  /*0010*/  S2R R0, SR_CTAID.X ;  /* 0x0000000000007919 */ /* 0x000e2e0000002500 */
[----:B------:R-:W0:Y:S01]  /*0020*/  LDC R3, c[0x0][0x210] ;  /* 0x00008400ff037b82 */ /* 0x000e220000000800 */
[----:B------:R-:W-:Y:S01]  /*0030*/  HFMA2.MMA R22, -RZ, RZ, 0, 0 ;  /* 0x00000000ff167435 */ /* 0x000fe200000001ff */
        /* <DEDUP_REMOVED lines=10> */
[----:B------:R-:W-:Y:S01]  /*00e0*/  @!P0 LEA R19, R0, R17, 0x9 ;  /* 0x0000001100138211 */ /* 0x000fe200078e48ff */
[----:B------:R-:W-:-:S05]  /*00f0*/  @!P0 VIADD R17, R17, 0x80 ;  /* 0x0000008011118836 */ /* 0x000fca0000000000 */
[----:B------:R-:W-:Y:S01]  /*0100*/  ISETP.GE.AND P3, PT, R17, R12, PT ;  /* 0x0000000c1100720c */ /* 0x000fe20003f66270 */
[----:B0-----:R-:W-:Y:S01]  /*0110*/  @!P1 IMAD.WIDE.U32 R24, R13, 0x4, R24 ;  /* 0x000000040d189825 */ /* 0x001fe200078e0018 */
[----:B------:R-:W0:Y:S11]  /*0120*/  @!P0 LDC.64 R2, c[0x0][0x228] ;  /* 0x00008a00ff028b82 */ /* 0x000e360000000a00 */
[----:B------:R-:W2:Y:S01]  /*0130*/  @!P3 LDC.64 R4, c[0x0][0x220] ;  /* 0x00008800ff04bb82 */ /* 0x000ea20000000a00 */
[----:B------:R-:W-:-:S02]  /*0140*/  @!P3 IMAD R23, R0, 0x200, R17 ;  /* 0x000002000017b824 */ /* 0x000fc400078e0211 */
[----:B------:R-:W-:Y:S02]  /*0150*/  @!P3 VIADD R17, R17, 0x80 ;  /* 0x000000801111b836 */ /* 0x000fe40000000000 */
[----:B-1----:R-:W-:-:S03]  /*0160*/  @!P0 IMAD.WIDE.U32 R20, R19, 0x4, R20 ;  /* 0x0000000413148825 */ /* 0x002fc600078e0014 */
[----:B------:R-:W1:Y:S01]  /*0170*/  @!P3 LDC.64 R6, c[0x0][0x228] ;  /* 0x00008a00ff06bb82 */ /* 0x000e620000000a00 */
[----:B------:R-:W-:Y:S01]  /*0180*/  ISETP.GE.AND P2, PT, R17, R12, PT ;  /* 0x0000000c1100720c */ /* 0x000fe20003f46270 */
[----:B------:R3:W5:Y:S06]  /*0190*/  @!P0 LDG.E R22, desc[UR4][R20.64] ;  /* 0x0000000414168981 */ /* 0x00076c000c1e1900 */
[----:B---3--:R-:W3:Y:S01]  /*01a0*/  @!P1 LDC.64 R20, c[0x0][0x220] ;  /* 0x00008800ff149b82 */ /* 0x008ee20000000a00 */
[----:B------:R-:W-:Y:S02]  /*01b0*/  IMAD.MOV.U32 R14, RZ, RZ, RZ ;  /* 0x000000ffff0e7224 */ /* 0x000fe400078e00ff */
[----:B0-----:R-:W-:-:S04]  /*01c0*/  @!P0 IMAD.WIDE.U32 R2, R19, 0x4, R2 ;  /* 0x0000000413028825 */ /* 0x001fc800078e0002 */
[C---:B--2---:R-:W-:Y:S01]  /*01d0*/  @!P3 IMAD.WIDE.U32 R4, R23.reuse, 0x4, R4 ;  /* 0x000000041704b825 */ /* 0x044fe200078e0004 */
[----:B------:R-:W0:Y:S01]  /*01e0*/  @!P2 LDC.64 R8, c[0x0][0x220] ;  /* 0x00008800ff08ab82 */ /* 0x000e220000000a00 */
[----:B------:R2:W5:Y:S02]  /*01f0*/  @!P0 LDG.E R14, desc[UR4][R2.64] ;  /* 0x00000004020e8981 */ /* 0x000564000c1e1900 */
[----:B------:R-:W-:Y:S02]  /*0200*/  @!P2 IMAD R17, R0, 0x200, R17 ;  /* 0x000002000011a824 */ /* 0x000fe400078e0211 */
[----:B-1----:R-:W-:-:S03]  /*0210*/  @!P3 IMAD.WIDE.U32 R6, R23, 0x4, R6 ;  /* 0x000000041706b825 */ /* 0x002fc600078e0006 */
[----:B------:R-:W1:Y:S01]  /*0220*/  @!P2 LDC.64 R10, c[0x0][0x228] ;  /* 0x00008a00ff0aab82 */ /* 0x000e620000000a00 */
[----:B------:R-:W-:Y:S02]  /*0230*/  IMAD.MOV.U32 R23, RZ, RZ, RZ ;  /* 0x000000ffff177224 */ /* 0x000fe400078e00ff */
[----:B---3--:R-:W-:Y:S01]  /*0240*/  @!P1 IMAD.WIDE.U32 R20, R13, 0x4, R20 ;  /* 0x000000040d149825 */ /* 0x008fe200078e0014 */
[----:B------:R-:W-:-:S04]  /*0250*/  MOV R13, RZ ;  /* 0x000000ff000d7202 */ /* 0x000fc80000000f00 */
[----:B--2---:R-:W2:Y:S01]  /*0260*/  @!P1 LDC.64 R2, c[0x0][0x218] ;  /* 0x00008600ff029b82 */ /* 0x004ea20000000a00 */
[----:B------:R-:W5:Y:S04]  /*0270*/  @!P1 LDG.E R23, desc[UR4][R20.64] ;  /* 0x0000000414179981 */ /* 0x000f68000c1e1900 */
[----:B------:R-:W5:Y:S01]  /*0280*/  @!P1 LDG.E R13, desc[UR4][R24.64] ;  /* 0x00000004180d9981 */ /* 0x000f62000c1e1900 */
[----:B0-----:R-:W-:-:S04]  /*0290*/  @!P2 IMAD.WIDE.U32 R8, R17, 0x4, R8 ;  /* 0x000000041108a825 */ /* 0x001fc800078e0008 */
[----:B-1----:R-:W-:Y:S01]  /*02a0*/  @!P2 IMAD.WIDE.U32 R10, R17, 0x4, R10 ;  /* 0x00000004110aa825 */ /* 0x002fe200078e000a */
[----:B------:R-:W-:Y:S02]  /*02b0*/  CS2R R16, SRZ ;  /* 0x0000000000107805 */ /* 0x000fe4000001ff00 */
[----:B------:R-:W-:-:S04]  /*02c0*/  CS2R R18, SRZ ;  /* 0x0000000000127805 */ /* 0x000fc8000001ff00 */
[----:B------:R0:W5:Y:S04]  /*02d0*/  @!P3 LDG.E R16, desc[UR4][R4.64] ;  /* 0x000000040410b981 */ /* 0x000168000c1e1900 */
[----:B------:R1:W5:Y:S04]  /*02e0*/  @!P3 LDG.E R17, desc[UR4][R6.64] ;  /* 0x000000040611b981 */ /* 0x000368000c1e1900 */
[----:B------:R3:W5:Y:S01]  /*02f0*/  @!P2 LDG.E R19, desc[UR4][R10.64] ;  /* 0x000000040a13a981 */ /* 0x000762000c1e1900 */
[----:B0-----:R-:W-:-:S03]  /*0300*/  IMAD.MOV.U32 R5, RZ, RZ, R15 ;  /* 0x000000ffff057224 */ /* 0x001fc600078e000f */
[----:B------:R0:W5:Y:S01]  /*0310*/  @!P2 LDG.E R18, desc[UR4][R8.64] ;  /* 0x000000040812a981 */ /* 0x000162000c1e1900 */
[C---:B-1----:R-:W-:Y:S02]  /*0320*/  VIADD R7, R5.reuse, 0x100 ;  /* 0x0000010005077836 */ /* 0x042fe40000000000 */
[----:B---3--:R-:W-:-:S03]  /*0330*/  VIADD R11, R5, 0x80 ;  /* 0x00000080050b7836 */ /* 0x008fc60000000000 */
[-C--:B------:R-:W-:Y:S01]  /*0340*/  ISETP.GE.AND P2, PT, R7, R12.reuse, PT ;  /* 0x0000000c0700720c */ /* 0x080fe20003f46270 */
[----:B------:R-:W-:Y:S01]  /*0350*/  @!P1 IMAD R7, R0, 0x200, R15 ;  /* 0x0000020000079824 */ /* 0x000fe200078e020f */
[----:B0-----:R-:W-:Y:S01]  /*0360*/  IADD3 R9, R5, 0x180, RZ ;  /* 0x0000018005097810 */ /* 0x001fe20007ffe0ff */
[----:B------:R-:W-:Y:S01]  /*0370*/  @!P1 IMAD.MOV.U32 R5, RZ, RZ, R11 ;  /* 0x000000ffff059224 */ /* 0x000fe200078e000b */
[----:B------:R-:W-:Y:S01]  /*0380*/  BSSY B0, `(.L_x_51189) ;  /* 0x0000022000007945 */ /* 0x000fe20003800000 */
[-C--:B------:R-:W-:Y:S01]  /*0390*/  ISETP.GE.AND P5, PT, R11, R12.reuse, PT ;  /* 0x0000000c0b00720c */ /* 0x080fe20003fa6270 */
[----:B--2---:R-:W-:Y:S01]  /*03a0*/  @!P1 IMAD.WIDE.U32 R2, R7, 0x4, R2 ;  /* 0x0000000407029825 */ /* 0x004fe200078e0002 */
[-C--:B------:R-:W-:Y:S02]  /*03b0*/  ISETP.GE.AND P3, PT, R9, R12.reuse, PT ;  /* 0x0000000c0900720c */ /* 0x080fe40003f66270 */
[----:B------:R-:W-:Y:S01]  /*03c0*/  ISETP.GE.AND P4, PT, R5, R12, PT ;  /* 0x0000000c0500720c */ /* 0x000fe20003f86270 */
[----:B------:R-:W-:-:S12]  /*03d0*/  @P1 BRA `(.L_x_51190) ;  /* 0x0000000000701947 */ /* 0x000fd80003800000 */
        /* <DEDUP_REMOVED lines=22> */
[----:B------:R-:W-:-:S04]  /*0540*/  @!P6 LOP3.LUT R7, RZ, R13, RZ, 0x33, !PT ;  /* 0x0000000dff07e212 */ /* 0x000fc800078e33ff */
[----:B------:R-:W-:-:S04]  /*0550*/  LOP3.LUT R4, R7, R13, RZ, 0x3c, !PT ;  /* 0x0000000d07047212 */ /* 0x000fc800078e3cff */
[----:B------:R-:W-:-:S04]  /*0560*/  ISETP.GT.AND P0, PT, R4, -0x1, PT ;  /* 0xffffffff0400780c */ /* 0x000fc80003f04270 */
[----:B------:R-:W-:-:S04]  /*0570*/  ISETP.EQ.OR P0, PT, R7, RZ, P0 ;  /* 0x000000ff0700720c */ /* 0x000fc80000702670 */
[----:B------:R-:W-:-:S05]  /*0580*/  SEL R4, R13, RZ, !P0 ;  /* 0x000000ff0d047207 */ /* 0x000fca0004000000 */
[----:B------:R-:W-:-:S07]  /*0590*/  IMAD.IADD R7, R7, 0x1, R4 ;  /* 0x0000000107077824 */ /* 0x000fce00078e0204 */
.L_x_51190:
[----:B------:R-:W-:Y:S05]  /*05a0*/  BSYNC B0 ;  /* 0x0000000000007941 */ /* 0x000fea0003800000 */
.L_x_51189:
        /* <DEDUP_REMOVED lines=29> */
.L_x_51192:
[----:B------:R-:W-:Y:S05]  /*0780*/  BSYNC B0 ;  /* 0x0000000000007941 */ /* 0x000fea0003800000 */
.L_x_51191:
        /* <DEDUP_REMOVED lines=28> */
[----:B------:R-:W-:-:S04]  /*0950*/  SEL R6, R17, RZ, !P0 ;  /* 0x000000ff11067207 */ /* 0x000fc80004000000 */
[----:B------:R-:W-:-:S07]  /*0960*/  IADD3 R6, R9, R6, RZ ;  /* 0x0000000609067210 */ /* 0x000fce0007ffe0ff */
.L_x_51194:
[----:B------:R-:W-:Y:S05]  /*0970*/  BSYNC B0 ;  /* 0x0000000000007941 */ /* 0x000fea0003800000 */
.L_x_51193:
        /* <DEDUP_REMOVED lines=26> */
[----:B------:R-:W-:-:S04]  /*0b20*/  ISETP.GT.AND P0, PT, R8, -0x1, PT ;  /* 0xffffffff0800780c */ /* 0x000fc80003f04270 */
[----:B------:R-:W-:-:S04]  /*0b30*/  ISETP.EQ.OR P0, PT, R9, RZ, P0 ;  /* 0x000000ff0900720c */ /* 0x000fc80000702670 */
[----:B------:R-:W-:-:S05]  /*0b40*/  SEL R8, R19, RZ, !P0 ;  /* 0x000000ff13087207 */ /* 0x000fca0004000000 */
[----:B------:R-:W-:-:S07]  /*0b50*/  IMAD.IADD R11, R9, 0x1, R8 ;  /* 0x00000001090b7824 */ /* 0x000fce00078e0208 */
.L_x_51196:
[----:B------:R-:W-:Y:S05]  /*0b60*/  BSYNC B0 ;  /* 0x0000000000007941 */ /* 0x000fea0003800000 */
.L_x_51195:
[----:B------:R0:W-:Y:S01]  /*0b70*/  @!P1 STG.E desc[UR4][R2.64], R7 ;  /* 0x0000000702009986 */ /* 0x0001e2000c101904 */
[----:B------:R-:W-:Y:S04]  /*0b80*/  BSSY B0, `(.L_x_51197) ;  /* 0x000000c000007945 */ /* 0x000fe80003800000 */
[----:B------:R-:W-:Y:S05]  /*0b90*/  @P4 BRA `(.L_x_51198) ;  /* 0x0000000000284947 */ /* 0x000fea0003800000 */
[----:B------:R-:W1:Y:S01]  /*0ba0*/  LDC.64 R8, c[0x0][0x218] ;  /* 0x00008600ff087b82 */ /* 0x000e620000000a00 */
[----:B0-----:R-:W-:Y:S01]  /*0bb0*/  LEA R3, R0, R5, 0x9 ;  /* 0x0000000500037211 */ /* 0x001fe200078e48ff */
[----:B------:R-:W-:-:S05]  /*0bc0*/  VIADD R5, R5, 0x80 ;  /* 0x0000008005057836 */ /* 0x000fca0000000000 */
[----:B------:R-:W-:-:S13]  /*0bd0*/  ISETP.GE.AND P0, PT, R5, R12, PT ;  /* 0x0000000c0500720c */ /* 0x000fda0003f06270 */
[----:B------:R-:W-:Y:S01]  /*0be0*/  @!P0 IMAD R7, R0, 0x200, R5 ;  /* 0x0000020000078824 */ /* 0x000fe200078e0205 */
[----:B------:R-:W-:Y:S01]  /*0bf0*/  @!P0 IADD3 R5, R5, 0x80, RZ ;  /* 0x0000008005058810 */ /* 0x000fe20007ffe0ff */
[----:B-1----:R-:W-:-:S04]  /*0c00*/  IMAD.WIDE.U32 R2, R3, 0x4, R8 ;  /* 0x0000000403027825 */ /* 0x002fc800078e0008 */
[----:B------:R-:W-:Y:S01]  /*0c10*/  @!P0 IMAD.WIDE.U32 R8, R7, 0x4, R8 ;  /* 0x0000000407088825 */ /* 0x000fe200078e0008 */
[----:B------:R1:W-:Y:S04]  /*0c20*/  STG.E desc[UR4][R2.64], R4 ;  /* 0x0000000402007986 */ /* 0x0003e8000c101904 */
[----:B------:R1:W-:Y:S02]  /*0c30*/  @!P0 STG.E desc[UR4][R8.64], R6 ;  /* 0x0000000608008986 */ /* 0x0003e4000c101904 */
.L_x_51198:
[----:B------:R-:W-:Y:S05]  /*0c40*/  BSYNC B0 ;  /* 0x0000000000007941 */ /* 0x000fea0003800000 */
.L_x_51197:
[----:B------:R-:W-:-:S13]  /*0c50*/  ISETP.GE.AND P0, PT, R5, R12, PT ;  /* 0x0000000c0500720c */ /* 0x000fda0003f06270 */
[----:B------:R-:W-:Y:S05]  /*0c60*/  @P0 EXIT ;  /* 0x000000000000094d */ /* 0x000fea0003800000 */
[----:B01----:R-:W0:Y:S01]  /*0c70*/  LDC.64 R2, c[0x0][0x218] ;  /* 0x00008600ff027b82 */ /* 0x003e220000000a00 */
[----:B------:R-:W-:-:S04]  /*0c80*/  IMAD R5, R0, 0x200, R5 ;  /* 0x0000020000057824 */ /* 0x000fc800078e0205 */
[----:B0-----:R-:W-:-:S05]  /*0c90*/  IMAD.WIDE.U32 R2, R5, 0x4, R2 ;  /* 0x0000000405027825 */ /* 0x001fca00078e0002 */
[----:B------:R-:W-:Y:S01]  /*0ca0*/  STG.E desc[UR4][R2.64], R11 ;  /* 0x0000000b02007986 */ /* 0x000fe2000c101904 */
[----:B------:R-:W-:Y:S05]  /*0cb0*/  EXIT ;  /* 0x000000000000794d */ /* 0x000fea0003800000 */
.L_x_51199:
        /* <DEDUP_REMOVED lines=12> */
.L_x_57615:


//--------------------- .text._ZN2at6native29vectorized_elementwise_kernelILi2ENS0_13BinaryFunctorIiiiZZZNS0_21remainder_kernel_cudaERNS_18TensorIteratorBaseEENKUlvE_clEvENKUlvE1_clEvEUliiE_EESt5arrayIPcLm3EEEEviT0_T1_ --------------------------
	.section	.text._ZN2at6native29vectorized_elementwise_kernelILi2ENS0_13BinaryFunctorIiiiZZZNS0_21remainder_kernel_cudaERNS_18TensorIteratorBaseEENKUlvE_clEvENKUlvE1_clEvEUliiE_EESt5arrayIPcLm3EEEEviT0_T1_,"ax",@progbits
	.align	128
        .global         _ZN2at6native29vectorized_elementwise_kernelILi2ENS0_13BinaryFunctorIiiiZZZNS0_21remainder_kernel_cudaERNS_18TensorIteratorBaseEENKUlvE_clEvENKUlvE1_clEvEUliiE_EESt5arrayIPcLm3EEEEviT0_T1_
        .type           _ZN2at6native29vectorized_elementwise_kernelILi2ENS0_13BinaryFunctorIiiiZZZNS0_21remainder_kernel_cudaERNS_18TensorIteratorBaseEENKUlvE_clEvENKUlvE1_clEvEUliiE_EESt5arrayIPcLm3EEEEviT0_T1_,@function
        .size           _ZN2at6native29vectorized_elementwise_kernelILi2ENS0_13BinaryFunctorIiiiZZZNS0_21remainder_kernel_cudaERNS_18TensorIteratorBaseEENKUlvE_clEvENKUlvE1_clEvEUliiE_EESt5arrayIPcLm3EEEEviT0_T1_,(.L_x_57616 - _ZN2at6native29vectorized_elementwise_kernelILi2ENS0_13BinaryFunctorIiiiZZZNS0_21remainder_kernel_cudaERNS_18TensorIteratorBaseEENKUlvE_clEvENKUlvE1_clEvEUliiE_EESt5arrayIPcLm3EEEEviT0_T1_)
        .other          _ZN2at6native29vectorized_elementwise_kernelILi2ENS0_13BinaryFunctorIiiiZZZNS0_21remainder_kernel_cudaERNS_18TensorIteratorBaseEENKUlvE_clEvENKUlvE1_clEvEUliiE_EESt5arrayIPcLm3EEEEviT0_T1_,@"STO_CUDA_ENTRY STV_DEFAULT"
_ZN2at6native29vectorized_elementwise_kernelILi2ENS0_13BinaryFunctorIiiiZZZNS0_21remainder_kernel_cudaERNS_18TensorIteratorBaseEENKUlvE_clEvENKUlvE1_clEvEUliiE_EESt5arrayIPcLm3EEEEviT0_T1_:
.text._ZN2at6native29vectorized_elementwise_kernelILi2ENS0_13BinaryFunctorIiiiZZZNS0_21remainder_kernel_cudaERNS_18TensorIteratorBaseEENKUlvE_clEvENKUlvE1_clEvEUliiE_EESt5arrayIPcLm3EEEEviT0_T1_:
        /* <DEDUP_REMOVED lines=22> */
[----:B---3--:R-:W-:Y:S02]  /*0160*/  IABS R6, R8 ;  /* 0x0000000800067213 */ /* 0x008fe40000000000 */
[----:B------:R-:W-:Y:S02]  /*0170*/  IABS R25, R9 ;  /* 0x0000000900197213 */ /* 0x000fe40000000000 */
[----:B------:R-:W0:Y:S01]  /*0180*/  I2F.RP R0, R6 ;  /* 0x0000000600007306 */ /* 0x000e220000209400 */
[----:B----4-:R-:W-:-:S07]  /*0190*/  IABS R27, R10 ;  /* 0x0000000a001b7213 */ /* 0x010fce0000000000 */
        /* <DEDUP_REMOVED lines=11> */
[----:B0-----:R-:W-:-:S04]  /*0250*/  IMAD.MOV R0, RZ, RZ, -R29 ;  /* 0x000000ffff007224 */ /* 0x001fc800078e0a1d */
[----:B------:R-:W-:Y:S02]  /*0260*/  IMAD R7, R0, R6, RZ ;  /* 0x0000000600077224 */ /* 0x000fe400078e02ff */
[----:B-1----:R-:W-:Y:S02]  /*0270*/  IMAD.MOV R0, RZ, RZ, -R3 ;  /* 0x000000ffff007224 */ /* 0x002fe400078e0a03 */
[----:B------:R-:W-:-:S04]  /*0280*/  IMAD.HI.U32 R28, R29, R7, R28 ;  /* 0x000000071d1c7227 */ /* 0x000fc800078e001c */
[----:B------:R-:W-:Y:S02]  /*0290*/  IMAD R7, R0, R25, RZ ;  /* 0x0000001900077224 */ /* 0x000fe400078e02ff */
[----:B------:R-:W-:Y:S02]  /*02a0*/  IMAD.MOV.U32 R2, RZ, RZ, RZ ;  /* 0x000000ffff027224 */ /* 0x000fe400078e00ff */
[----:B---3--:R-:W-:Y:S02]  /*02b0*/  IMAD.MOV R24, RZ, RZ, -R19 ;  /* 0x000000ffff187224 */ /* 0x008fe400078e0a13 */
[----:B------:R-:W-:-:S04]  /*02c0*/  IMAD.HI.U32 R2, R3, R7, R2 ;  /* 0x0000000703027227 */ /* 0x000fc800078e0002 */
[----:B------:R-:W-:Y:S01]  /*02d0*/  IMAD R3, R24, R27, RZ ;  /* 0x0000001b18037224 */ /* 0x000fe200078e02ff */
[----:B------:R-:W-:-:S04]  /*02e0*/  IABS R24, R11 ;  /* 0x0000000b00187213 */ /* 0x000fc80000000000 */
[----:B------:R-:W0:Y:S01]  /*02f0*/  I2F.RP R7, R24 ;  /* 0x0000001800077306 */ /* 0x000e220000209400 */
[----:B------:R-:W-:-:S04]  /*0300*/  IMAD.MOV.U32 R18, RZ, RZ, RZ ;  /* 0x000000ffff127224 */ /* 0x000fc800078e00ff */
[----:B------:R-:W-:Y:S01]  /*0310*/  IMAD.HI.U32 R0, R19, R3, R18 ;  /* 0x0000000313007227 */ /* 0x000fe200078e0012 */
[----:B------:R-:W-:Y:S02]  /*0320*/  IABS R18, R8 ;  /* 0x0000000800127213 */ /* 0x000fe40000000000 */
[----:B-----5:R-:W-:Y:S01]  /*0330*/  IABS R3, R12 ;  /* 0x0000000c00037213 */ /* 0x020fe20000000000 */
[----:B0-----:R-:W0:Y:S02]  /*0340*/  MUFU.RCP R7, R7 ;  /* 0x0000000700077308 */ /* 0x001e240000001000 */
[----:B------:R-:W-:Y:S02]  /*0350*/  IMAD.MOV R18, RZ, RZ, -R18 ;  /* 0x000000ffff127224 */ /* 0x000fe400078e0a12 */
[----:B------:R-:W-:-:S04]  /*0360*/  IMAD.HI.U32 R28, R28, R3, RZ ;  /* 0x000000031c1c7227 */ /* 0x000fc800078e00ff */
[----:B------:R-:W-:Y:S01]  /*0370*/  IMAD R3, R28, R18, R3 ;  /* 0x000000121c037224 */ /* 0x000fe200078e0203 */
[----:B------:R-:W-:Y:S02]  /*0380*/  IABS R26, R9 ;  /* 0x00000009001a7213 */ /* 0x000fe40000000000 */
[----:B0-----:R-:W-:-:S04]  /*0390*/  IADD3 R18, R7, 0xffffffe, RZ ;  /* 0x0ffffffe07127810 */ /* 0x001fc80007ffe0ff */
[----:B------:R0:W1:Y:S01]  /*03a0*/  F2I.FTZ.U32.TRUNC.NTZ R19, R18 ;  /* 0x0000001200137305 */ /* 0x000062000021f000 */
[----:B------:R-:W-:Y:S01]  /*03b0*/  IABS R7, R13 ;  /* 0x0000000d00077213 */ /* 0x000fe20000000000 */
[----:B------:R-:W-:-:S04]  /*03c0*/  IMAD.MOV R26, RZ, RZ, -R26 ;  /* 0x000000ffff1a7224 */ /* 0x000fc800078e0a1a */
[----:B------:R-:W-:-:S04]  /*03d0*/  IMAD.HI.U32 R2, R2, R7, RZ ;  /* 0x0000000702027227 */ /* 0x000fc800078e00ff */
[----:B------:R-:W-:Y:S02]  /*03e0*/  IMAD R2, R2, R26, R7 ;  /* 0x0000001a02027224 */ /* 0x000fe400078e0207 */
[----:B0-----:R-:W-:Y:S02]  /*03f0*/  IMAD.MOV.U32 R18, RZ, RZ, RZ ;  /* 0x000000ffff127224 */ /* 0x001fe400078e00ff */
[----:B-1----:R-:W-:-:S04]  /*0400*/  IMAD.MOV R7, RZ, RZ, -R19 ;  /* 0x000000ffff077224 */ /* 0x002fc800078e0a13 */
[----:B------:R-:W-:-:S04]  /*0410*/  IMAD R7, R7, R24, RZ ;  /* 0x0000001807077224 */ /* 0x000fc800078e02ff */
        /* <DEDUP_REMOVED lines=11> */
[----:B------:R-:W-:-:S04]  /*04d0*/  IMAD.HI.U32 R7, R7, R12, RZ ;  /* 0x0000000c07077227 */ /* 0x000fc800078e00ff */
[----:B------:R-:W-:-:S04]  /*04e0*/  IMAD.MOV R29, RZ, RZ, -R26 ;  /* 0x000000ffff1d7224 */ /* 0x000fc800078e0a1a */
[----:B------:R-:W-:Y:S01]  /*04f0*/  IMAD R29, R7, R29, R12 ;  /* 0x0000001d071d7224 */ /* 0x000fe200078e020c */
[----:B------:R-:W-:Y:S02]  /*0500*/  IABS R12, R16 ;  /* 0x00000010000c7213 */ /* 0x000fe40000000000 */
[----:B------:R-:W-:Y:S02]  /*0510*/  ISETP.GE.AND P5, PT, R13, RZ, PT ;  /* 0x000000ff0d00720c */ /* 0x000fe40003fa6270 */
[----:B------:R-:W0:Y:S01]  /*0520*/  I2F.RP R13, R12 ;  /* 0x0000000c000d7306 */ /* 0x000e220000209400 */
[----:B------:R-:W-:-:S07]  /*0530*/  ISETP.GT.U32.AND P0, PT, R6, R3, PT ;  /* 0x000000030600720c */ /* 0x000fce0003f04070 */
[----:B0-----:R-:W0:Y:S06]  /*0540*/  MUFU.RCP R13, R13 ;  /* 0x0000000d000d7308 */ /* 0x001e2c0000001000 */
[----:B------:R-:W-:-:S05]  /*0550*/  @!P0 IMAD.IADD R3, R3, 0x1, -R6 ;  /* 0x0000000103038824 */ /* 0x000fca00078e0a06 */
[----:B------:R-:W-:Y:S02]  /*0560*/  ISETP.GT.U32.AND P0, PT, R6, R3, PT ;  /* 0x000000030600720c */ /* 0x000fe40003f04070 */
[----:B0-----:R-:W-:-:S06]  /*0570*/  IADD3 R7, R13, 0xffffffe, RZ ;  /* 0x0ffffffe0d077810 */ /* 0x001fcc0007ffe0ff */
[----:B------:R-:W0:Y:S05]  /*0580*/  F2I.FTZ.U32.TRUNC.NTZ R7, R7 ;  /* 0x0000000700077305 */ /* 0x000e2a000021f000 */
[----:B------:R-:W-:Y:S01]  /*0590*/  @!P0 IMAD.IADD R3, R3, 0x1, -R6 ;  /* 0x0000000103038824 */ /* 0x000fe200078e0a06 */
[----:B------:R-:W-:Y:S01]  /*05a0*/  MOV R6, RZ ;  /* 0x000000ff00067202 */ /* 0x000fe20000000f00 */
[----:B0-----:R-:W-:-:S04]  /*05b0*/  IMAD.MOV R13, RZ, RZ, -R7 ;  /* 0x000000ffff0d7224 */ /* 0x001fc800078e0a07 */
[----:B------:R-:W-:-:S04]  /*05c0*/  IMAD R13, R13, R12, RZ ;  /* 0x0000000c0d0d7224 */ /* 0x000fc800078e02ff */
[----:B------:R-:W-:Y:S01]  /*05d0*/  IMAD.HI.U32 R6, R7, R13, R6 ;  /* 0x0000000d07067227 */ /* 0x000fe200078e0006 */
[----:B------:R-:W-:Y:S02]  /*05e0*/  IABS R13, R17 ;  /* 0x00000011000d7213 */ /* 0x000fe40000000000 */
[----:B------:R-:W-:Y:S02]  /*05f0*/  ISETP.GE.AND P4, PT, R14, RZ, PT ;  /* 0x000000ff0e00720c */ /* 0x000fe40003f86270 */
[----:B------:R-:W0:Y:S01]  /*0600*/  I2F.RP R14, R13 ;  /* 0x0000000d000e7306 */ /* 0x000e220000209400 */
[----:B------:R-:W-:-:S07]  /*0610*/  ISETP.GT.U32.AND P1, PT, R25, R2, PT ;  /* 0x000000021900720c */ /* 0x000fce0003f24070 */
[----:B0-----:R-:W0:Y:S06]  /*0620*/  MUFU.RCP R14, R14 ;  /* 0x0000000e000e7308 */ /* 0x001e2c0000001000 */
[----:B------:R-:W-:Y:S01]  /*0630*/  @!P1 IMAD.IADD R2, R2, 0x1, -R25 ;  /* 0x0000000102029824 */ /* 0x000fe200078e0a19 */
[----:B------:R-:W-:-:S04]  /*0640*/  ISETP.GT.U32.AND P0, PT, R27, R0, PT ;  /* 0x000000001b00720c */ /* 0x000fc80003f04070 */
[----:B------:R-:W-:Y:S01]  /*0650*/  ISETP.GT.U32.AND P1, PT, R25, R2, PT ;  /* 0x000000021900720c */ /* 0x000fe20003f24070 */
[----:B0-----:R-:W-:-:S06]  /*0660*/  VIADD R7, R14, 0xffffffe ;  /* 0x0ffffffe0e077836 */ /* 0x001fcc0000000000 */
[----:B------:R-:W0:Y:S02]  /*0670*/  F2I.FTZ.U32.TRUNC.NTZ R7, R7 ;  /* 0x0000000700077305 */ /* 0x000e24000021f000 */
[----:B------:R-:W-:Y:S01]  /*0680*/  @!P0 IMAD.IADD R0, R0, 0x1, -R27 ;  /* 0x0000000100008824 */ /* 0x000fe200078e0a1b */
[----:B------:R-:W-:-:S03]  /*0690*/  ISETP.GE.AND P0, PT, R15, RZ, PT ;  /* 0x000000ff0f00720c */ /* 0x000fc60003f06270 */
[----:B------:R-:W-:Y:S01]  /*06a0*/  @!P1 IMAD.IADD R2, R2, 0x1, -R25 ;  /* 0x0000000102029824 */ /* 0x000fe200078e0a19 */
[----:B------:R-:W-:-:S05]  /*06b0*/  IABS R25, R16 ;  /* 0x0000001000197213 */ /* 0x000fca0000000000 */
[----:B------:R-:W-:Y:S02]  /*06c0*/  IMAD.MOV R14, RZ, RZ, -R25 ;  /* 0x000000ffff0e7224 */ /* 0x000fe400078e0a19 */
[----:B0-----:R-:W-:-:S04]  /*06d0*/  IMAD.MOV R26, RZ, RZ, -R7 ;  /* 0x000000ffff1a7224 */ /* 0x001fc800078e0a07 */
[----:B------:R-:W-:Y:S01]  /*06e0*/  IMAD R25, R26, R13, RZ ;  /* 0x0000000d1a197224 */ /* 0x000fe200078e02ff */
[----:B------:R-:W-:-:S13]  /*06f0*/  ISETP.GT.U32.AND P1, PT, R27, R0, PT ;  /* 0x000000001b00720c */ /* 0x000fda0003f24070 */
[----:B------:R-:W-:Y:S01]  /*0700*/  @!P1 IMAD.IADD R0, R0, 0x1, -R27 ;  /* 0x0000000100009824 */ /* 0x000fe200078e0a1b */
[----:B------:R-:W-:-:S13]  /*0710*/  ISETP.GT.U32.AND P1, PT, R24, R29, PT ;  /* 0x0000001d1800720c */ /* 0x000fda0003f24070 */
[----:B------:R-:W-:-:S05]  /*0720*/  @!P1 IMAD.IADD R29, R29, 0x1, -R24 ;  /* 0x000000011d1d9824 */ /* 0x000fca00078e0a18 */
[----:B------:R-:W-:Y:S02]  /*0730*/  ISETP.GT.U32.AND P1, PT, R24, R29, PT ;  /* 0x0000001d1800720c */ /* 0x000fe40003f24070 */
[----:B------:R-:W-:-:S11]  /*0740*/  ISETP.NE.AND P6, PT, R9, RZ, PT ;  /* 0x000000ff0900720c */ /* 0x000fd60003fc5270 */
[----:B------:R-:W-:Y:S01]  /*0750*/  @!P1 IMAD.IADD R29, R29, 0x1, -R24 ;  /* 0x000000011d1d9824 */ /* 0x000fe200078e0a18 */
[----:B---3--:R-:W-:-:S05]  /*0760*/  IABS R15, R18 ;  /* 0x00000012000f7213 */ /* 0x008fca0000000000 */
[----:B------:R-:W-:-:S04]  /*0770*/  IMAD.HI.U32 R6, R6, R15, RZ ;  /* 0x0000000f06067227 */ /* 0x000fc800078e00ff */
[----:B------:R-:W-:Y:S01]  /*0780*/  IMAD R15, R6, R14, R15 ;  /* 0x0000000e060f7224 */ /* 0x000fe200078e020f */
[----:B------:R-:W-:-:S04]  /*0790*/  IABS R14, R20 ;  /* 0x00000014000e7213 */ /* 0x000fc80000000000 */
[----:B------:R-:W0:Y:S01]  /*07a0*/  I2F.RP R26, R14 ;  /* 0x0000000e001a7306 */ /* 0x000e220000209400 */
[----:B------:R-:W-:-:S07]  /*07b0*/  HFMA2.MMA R6, -RZ, RZ, 0, 0 ;  /* 0x00000000ff067435 */ /* 0x000fce00000001ff */
[----:B0-----:R-:W0:Y:S03]  /*07c0*/  MUFU.RCP R26, R26 ;  /* 0x0000001a001a7308 */ /* 0x001e260000001000 */
[----:B------:R-:W-:Y:S01]  /*07d0*/  IMAD.HI.U32 R6, R7, R25, R6 ;  /* 0x0000001907067227 */ /* 0x000fe200078e0006 */
[----:B------:R-:W-:-:S03]  /*07e0*/  ISETP.GE.AND P2, PT, R18, RZ, PT ;  /* 0x000000ff1200720c */ /* 0x000fc60003f46270 */
[----:B0-----:R-:W-:-:S06]  /*07f0*/  VIADD R7, R26, 0xffffffe ;  /* 0x0ffffffe1a077836 */ /* 0x001fcc0000000000 */
[----:B------:R-:W0:Y:S01]  /*0800*/  F2I.FTZ.U32.TRUNC.NTZ R7, R7 ;  /* 0x0000000700077305 */ /* 0x000e22000021f000 */
[----:B------:R-:W-:Y:S02]  /*0810*/  IABS R25, R19 ;  /* 0x0000001300197213 */ /* 0x000fe40000000000 */
[----:B------:R-:W-:-:S03]  /*0820*/  IABS R18, R17 ;  /* 0x0000001100127213 */ /* 0x000fc60000000000 */
[----:B------:R-:W-:-:S04]  /*0830*/  IMAD.HI.U32 R6, R6, R25, RZ ;  /* 0x0000001906067227 */ /* 0x000fc800078e00ff */
[----:B------:R-:W-:Y:S02]  /*0840*/  IMAD.MOV R18, RZ, RZ, -R18 ;  /* 0x000000ffff127224 */ /* 0x000fe400078e0a12 */
[----:B0-----:R-:W-:Y:S02]  /*0850*/  IMAD.MOV R27, RZ, RZ, -R7 ;  /* 0x000000ffff1b7224 */ /* 0x001fe400078e0a07 */
[----:B------:R-:W-:Y:S01]  /*0860*/  IMAD R18, R6, R18, R25 ;  /* 0x0000001206127224 */ /* 0x000fe200078e0219 */
[----:B------:R-:W-:Y:S01]  /*0870*/  MOV R6, RZ ;  /* 0x000000ff00067202 */ /* 0x000fe20000000f00 */
[----:B------:R-:W-:-:S04]  /*0880*/  IMAD R25, R27, R14, RZ ;  /* 0x0000000e1b197224 */ /* 0x000fc800078e02ff */
[----:B------:R-:W-:Y:S01]  /*0890*/  IMAD.HI.U32 R6, R7, R25, R6 ;  /* 0x0000001907067227 */ /* 0x000fe200078e0006 */
[----:B------:R-:W-:-:S03]  /*08a0*/  IABS R7, R21 ;  /* 0x0000001500077213 */ /* 0x000fc60000000000 */
[----:B------:R-:W-:Y:S02]  /*08b0*/  IMAD.MOV.U32 R25, RZ, RZ, R3 ;  /* 0x000000ffff197224 */ /* 0x000fe400078e0003 */
[----:B------:R-:W0:Y:S02]  /*08c0*/  I2F.RP R3, R7 ;  /* 0x0000000700037306 */ /* 0x000e240000209400 */
[----:B------:R-:W-:Y:S01]  /*08d0*/  @!P3 IMAD.MOV R25, RZ, RZ, -R25 ;  /* 0x000000ffff19b224 */ /* 0x000fe200078e0a19 */
[----:B------:R-:W-:Y:S02]  /*08e0*/  ISETP.GT.U32.AND P3, PT, R12, R15, PT ;  /* 0x0000000f0c00720c */ /* 0x000fe40003f64070 */
[----:B------:R-:W-:Y:S01]  /*08f0*/  ISETP.NE.AND P1, PT, R8, RZ, PT ;  /* 0x000000ff0800720c */ /* 0x000fe20003f25270 */
[----:B------:R-:W-:-:S10]  /*0900*/  IMAD.MOV.U32 R24, RZ, RZ, R2 ;  /* 0x000000ffff187224 */ /* 0x000fd400078e0002 */
[----:B------:R-:W-:Y:S01]  /*0910*/  @!P3 IMAD.IADD R15, R15, 0x1, -R12 ;  /* 0x000000010f0fb824 */ /* 0x000fe200078e0a0c */
[----:B0-----:R-:W0:Y:S01]  /*0920*/  MUFU.RCP R3, R3 ;  /* 0x0000000300037308 */ /* 0x001e220000001000 */
[----:B------:R-:W-:-:S03]  /*0930*/  @!P5 IMAD.MOV R24, RZ, RZ, -R24 ;  /* 0x000000ffff18d224 */ /* 0x000fc600078e0a18 */
[----:B------:R-:W-:Y:S02]  /*0940*/  ISETP.GT.U32.AND P3, PT, R12, R15, PT ;  /* 0x0000000f0c00720c */ /* 0x000fe40003f64070 */
[----:B------:R-:W-:Y:S02]  /*0950*/  ISETP.NE.AND P5, PT, R10, RZ, PT ;  /* 0x000000ff0a00720c */ /* 0x000fe40003fa5270 */
[-C--:B------:R-:W-:Y:S02]  /*0960*/  @!P1 LOP3.LUT R25, RZ, R8.reuse, RZ, 0x33, !PT ;  /* 0x00000008ff199212 */ /* 0x080fe400078e33ff */
[----:B------:R-:W-:Y:S02]  /*0970*/  @!P6 LOP3.LUT R24, RZ, R9, RZ, 0x33, !PT ;  /* 0x00000009ff18e212 */ /* 0x000fe400078e33ff */
[----:B------:R-:W-:Y:S02]  /*0980*/  LOP3.LUT R2, R25, R8, RZ, 0x3c, !PT ;  /* 0x0000000819027212 */ /* 0x000fe400078e3cff */
[----:B------:R-:W-:-:S02]  /*0990*/  @!P4 IADD3 R0, -R0, RZ, RZ ;  /* 0x000000ff0000c210 */ /* 0x000fc40007ffe1ff */
[----:B------:R-:W-:Y:S01]  /*09a0*/  ISETP.GT.AND P4, PT, R2, -0x1, PT ;  /* 0xffffffff0200780c */ /* 0x000fe20003f84270 */
[----:B------:R-:W-:Y:S01]  /*09b0*/  @!P3 IMAD.IADD R15, R15, 0x1, -R12 ;  /* 0x000000010f0fb824 */ /* 0x000fe200078e0a0c */
[----:B------:R-:W-:Y:S01]  /*09c0*/  ISETP.GT.U32.AND P3, PT, R13, R18, PT ;  /* 0x000000120d00720c */ /* 0x000fe20003f64070 */
[----:B0-----:R-:W-:Y:S01]  /*09d0*/  VIADD R3, R3, 0xffffffe ;  /* 0x0ffffffe03037836 */ /* 0x001fe20000000000 */
[----:B------:R-:W-:Y:S01]  /*09e0*/  LOP3.LUT R2, R24, R9, RZ, 0x3c, !PT ;  /* 0x0000000918027212 */ /* 0x000fe200078e3cff */
[----:B------:R-:W-:Y:S01]  /*09f0*/  @!P0 IMAD.MOV R29, RZ, RZ, -R29 ;  /* 0x000000ffff1d8224 */ /* 0x000fe200078e0a1d */
[----:B------:R-:W-:Y:S02]  /*0a00*/  @!P5 LOP3.LUT R0, RZ, R10, RZ, 0x33, !PT ;  /* 0x0000000aff00d212 */ /* 0x000fe400078e33ff */
[----:B------:R-:W-:Y:S01]  /*0a10*/  ISETP.NE.AND P0, PT, R11, RZ, PT ;  /* 0x000000ff0b00720c */ /* 0x000fe20003f05270 */
[----:B------:R-:W0:Y:S01]  /*0a20*/  F2I.FTZ.U32.TRUNC.NTZ R3, R3 ;  /* 0x0000000300037305 */ /* 0x000e22000021f000 */
[----:B------:R-:W-:-:S02]  /*0a30*/  ISETP.GT.AND P5, PT, R2, -0x1, PT ;  /* 0xffffffff0200780c */ /* 0x000fc40003fa4270 */
[----:B------:R-:W-:Y:S02]  /*0a40*/  LOP3.LUT R2, R0, R10, RZ, 0x3c, !PT ;  /* 0x0000000a00027212 */ /* 0x000fe400078e3cff */
[----:B------:R-:W-:Y:S02]  /*0a50*/  ISETP.GE.AND P1, PT, R19, RZ, PT ;  /* 0x000000ff1300720c */ /* 0x000fe40003f26270 */
[----:B------:R-:W-:Y:S02]  /*0a60*/  ISETP.GT.AND P6, PT, R2, -0x1, PT ;  /* 0xffffffff0200780c */ /* 0x000fe40003fc4270 */
[----:B----4-:R-:W-:Y:S02]  /*0a70*/  IABS R19, R22 ;  /* 0x0000001600137213 */ /* 0x010fe40000000000 */
[----:B------:R-:W-:Y:S01]  /*0a80*/  IABS R2, R20 ;  /* 0x0000001400027213 */ /* 0x000fe20000000000 */
[----:B------:R-:W-:Y:S01]  /*0a90*/  @!P3 IMAD.IADD R18, R18, 0x1, -R13 ;  /* 0x000000011212b824 */ /* 0x000fe200078e0a0d */
[----:B------:R-:W-:Y:S01]  /*0aa0*/  @!P0 LOP3.LUT R29, RZ, R11, RZ, 0x33, !PT ;  /* 0x0000000bff1d8212 */ /* 0x000fe200078e33ff */
[----:B------:R-:W-:-:S04]  /*0ab0*/  IMAD.HI.U32 R6, R6, R19, RZ ;  /* 0x0000001306067227 */ /* 0x000fc800078e00ff */
[----:B------:R-:W-:Y:S01]  /*0ac0*/  IMAD.MOV R2, RZ, RZ, -R2 ;  /* 0x000000ffff027224 */ /* 0x000fe200078e0a02 */
[----:B------:R-:W-:-:S03]  /*0ad0*/  ISETP.GT.U32.AND P0, PT, R13, R18, PT ;  /* 0x000000120d00720c */ /* 0x000fc60003f04070 */
[----:B------:R-:W-:Y:S01]  /*0ae0*/  IMAD R19, R6, R2, R19 ;  /* 0x0000000206137224 */ /* 0x000fe200078e0213 */
[----:B0-----:R-:W-:-:S04]  /*0af0*/  IADD3 R2, RZ, -R3, RZ ;  /* 0x80000003ff027210 */ /* 0x001fc80007ffe0ff */
[----:B------:R-:W-:Y:S01]  /*0b00*/  ISETP.GT.U32.AND P3, PT, R14, R19, PT ;  /* 0x000000130e00720c */ /* 0x000fe20003f64070 */
[----:B------:R-:W-:Y:S02]  /*0b10*/  IMAD R27, R2, R7, RZ ;  /* 0x00000007021b7224 */ /* 0x000fe400078e02ff */
[----:B------:R-:W-:Y:S01]  /*0b20*/  IMAD.MOV.U32 R2, RZ, RZ, RZ ;  /* 0x000000ffff027224 */ /* 0x000fe200078e00ff */
[----:B------:R-:W-:Y:S01]  /*0b30*/  IABS R6, R21 ;  /* 0x0000001500067213 */ /* 0x000fe20000000000 */
[----:B------:R-:W-:Y:S01]  /*0b40*/  @!P0 IMAD.IADD R18, R18, 0x1, -R13 ;  /* 0x0000000112128824 */ /* 0x000fe200078e0a0d */
[----:B------:R-:W-:Y:S01]  /*0b50*/  ISETP.NE.AND P0, PT, R16, RZ, PT ;  /* 0x000000ff1000720c */ /* 0x000fe20003f05270 */
[----:B------:R-:W-:Y:S01]  /*0b60*/  IMAD.HI.U32 R2, R3, R27, R2 ;  /* 0x0000001b03027227 */ /* 0x000fe200078e0002 */
[----:B------:R-:W-:-:S03]  /*0b70*/  IABS R3, R23 ;  /* 0x0000001700037213 */ /* 0x000fc60000000000 */
[----:B------:R-:W-:Y:S02]  /*0b80*/  IMAD.MOV R6, RZ, RZ, -R6 ;  /* 0x000000ffff067224 */ /* 0x000fe400078e0a06 */
[----:B------:R-:W-:-:S04]  /*0b90*/  IMAD.HI.U32 R2, R2, R3, RZ ;  /* 0x0000000302027227 */ /* 0x000fc800078e00ff */
[----:B------:R-:W-:Y:S02]  /*0ba0*/  @!P3 IMAD.IADD R19, R19, 0x1, -R14 ;  /* 0x000000011313b824 */ /* 0x000fe400078e0a0e */
[----:B------:R-:W-:Y:S02]  /*0bb0*/  IMAD R6, R2, R6, R3 ;  /* 0x0000000602067224 */ /* 0x000fe400078e0203 */
[----:B------:R-:W-:Y:S01]  /*0bc0*/  @!P2 IMAD.MOV R15, RZ, RZ, -R15 ;  /* 0x000000ffff0fa224 */ /* 0x000fe200078e0a0f */
[----:B------:R-:W-:Y:S01]  /*0bd0*/  ISETP.GT.U32.AND P3, PT, R14, R19, PT ;  /* 0x000000130e00720c */ /* 0x000fe20003f64070 */
[----:B------:R-:W0:Y:S01]  /*0be0*/  LDC.64 R2, c[0x0][0x218] ;  /* 0x00008600ff027b82 */ /* 0x000e220000000a00 */
[----:B------:R-:W-:Y:S02]  /*0bf0*/  @!P0 LOP3.LUT R15, RZ, R16, RZ, 0x33, !PT ;  /* 0x00000010ff0f8212 */ /* 0x000fe400078e33ff */
[----:B------:R-:W-:Y:S02]  /*0c00*/  ISETP.GT.U32.AND P0, PT, R7, R6, PT ;  /* 0x000000060700720c */ /* 0x000fe40003f04070 */
[----:B------:R-:W-:-:S07]  /*0c10*/  ISETP.GE.AND P2, PT, R22, RZ, PT ;  /* 0x000000ff1600720c */ /* 0x000fce0003f46270 */
[----:B------:R-:W-:Y:S01]  /*0c20*/  @!P3 IMAD.IADD R19, R19, 0x1, -R14 ;  /* 0x000000011313b824 */ /* 0x000fe200078e0a0e */
[----:B------:R-:W-:-:S03]  /*0c30*/  ISETP.NE.AND P3, PT, R17, RZ, PT ;  /* 0x000000ff1100720c */ /* 0x000fc60003f65270 */
[----:B------:R-:W-:-:S05]  /*0c40*/  @!P0 IMAD.IADD R6, R6, 0x1, -R7 ;  /* 0x0000000106068824 */ /* 0x000fca00078e0a07 */
[----:B------:R-:W-:Y:S02]  /*0c50*/  ISETP.GT.U32.AND P0, PT, R7, R6, PT ;  /* 0x000000060700720c */ /* 0x000fe40003f04070 */
[----:B------:R-:W-:Y:S01]  /*0c60*/  @!P1 IADD3 R18, -R18, RZ, RZ ;  /* 0x000000ff12129210 */ /* 0x000fe20007ffe1ff */
[----:B------:R-:W-:Y:S02]  /*0c70*/  @!P2 IMAD.MOV R19, RZ, RZ, -R19 ;  /* 0x000000ffff13a224 */ /* 0x000fe400078e0a13 */
[----:B------:R-:W-:Y:S02]  /*0c80*/  @!P3 LOP3.LUT R18, RZ, R17, RZ, 0x33, !PT ;  /* 0x00000011ff12b212 */ /* 0x000fe400078e33ff */
[----:B------:R-:W-:Y:S02]  /*0c90*/  ISETP.NE.AND P3, PT, R20, RZ, PT ;  /* 0x000000ff1400720c */ /* 0x000fe40003f65270 */
[----:B------:R-:W-:Y:S01]  /*0ca0*/  ISETP.GE.AND P1, PT, R23, RZ, PT ;  /* 0x000000ff1700720c */ /* 0x000fe20003f26270 */
[----:B0-----:R-:W-:Y:S01]  /*0cb0*/  IMAD.WIDE.U32 R2, R4, 0x4, R2 ;  /* 0x0000000404027825 */ /* 0x001fe200078e0002 */
[----:B------:R-:W-:-:S02]  /*0cc0*/  ISETP.NE.AND P2, PT, R21, RZ, PT ;  /* 0x000000ff1500720c */ /* 0x000fc40003f45270 */
[----:B------:R-:W-:Y:S01]  /*0cd0*/  LOP3.LUT R4, R29, R11, RZ, 0x3c, !PT ;  /* 0x0000000b1d047212 */ /* 0x000fe200078e3cff */
[----:B------:R-:W-:-:S03]  /*0ce0*/  @!P0 IMAD.IADD R6, R6, 0x1, -R7 ;  /* 0x0000000106068824 */ /* 0x000fc600078e0a07 */
[----:B------:R-:W-:Y:S01]  /*0cf0*/  ISETP.GT.AND P0, PT, R4, -0x1, PT ;  /* 0xffffffff0400780c */ /* 0x000fe20003f04270 */
[----:B------:R-:W-:Y:S01]  /*0d00*/  IMAD.MOV.U32 R4, RZ, RZ, R6 ;  /* 0x000000ffff047224 */ /* 0x000fe200078e0006 */
[----:B------:R-:W-:Y:S01]  /*0d10*/  LOP3.LUT R6, R15, R16, RZ, 0x3c, !PT ;  /* 0x000000100f067212 */ /* 0x000fe200078e3cff */
[----:B------:R-:W-:Y:S01]  /*0d20*/  IMAD.WIDE R2, R5, 0x8, R2 ;  /* 0x0000000805027825 */ /* 0x000fe200078e0202 */
[----:B------:R-:W-:Y:S02]  /*0d30*/  @!P3 LOP3.LUT R19, RZ, R20, RZ, 0x33, !PT ;  /* 0x00000014ff13b212 */ /* 0x000fe400078e33ff */
[----:B------:R-:W-:Y:S02]  /*0d40*/  @!P1 IADD3 R4, -R4, RZ, RZ ;  /* 0x000000ff04049210 */ /* 0x000fe40007ffe1ff */
[----:B------:R-:W-:Y:S02]  /*0d50*/  LOP3.LUT R5, R18, R17, RZ, 0x3c, !PT ;  /* 0x0000001112057212 */ /* 0x000fe400078e3cff */
[----:B------:R-:W-:-:S02]  /*0d60*/  @!P2 LOP3.LUT R4, RZ, R21, RZ, 0x33, !PT ;  /* 0x00000015ff04a212 */ /* 0x000fc400078e33ff */
[----:B------:R-:W-:Y:S02]  /*0d70*/  ISETP.GT.AND P1, PT, R6, -0x1, PT ;  /* 0xffffffff0600780c */ /* 0x000fe40003f24270 */
[----:B------:R-:W-:Y:S02]  /*0d80*/  LOP3.LUT R6, R19, R20, RZ, 0x3c, !PT ;  /* 0x0000001413067212 */ /* 0x000fe400078e3cff */
[----:B------:R-:W-:Y:S02]  /*0d90*/  ISETP.GT.AND P2, PT, R5, -0x1, PT ;  /* 0xffffffff0500780c */ /* 0x000fe40003f44270 */
[----:B------:R-:W-:Y:S02]  /*0da0*/  ISETP.EQ.OR P4, PT, R25, RZ, P4 ;  /* 0x000000ff1900720c */ /* 0x000fe40002782670 */
[----:B------:R-:W-:Y:S02]  /*0db0*/  LOP3.LUT R5, R4, R21, RZ, 0x3c, !PT ;  /* 0x0000001504057212 */ /* 0x000fe400078e3cff */
[----:B------:R-:W-:-:S02]  /*0dc0*/  ISETP.GT.AND P3, PT, R6, -0x1, PT ;  /* 0xffffffff0600780c */ /* 0x000fc40003f64270 */
[----:B------:R-:W-:Y:S02]  /*0dd0*/  SEL R6, R8, RZ, !P4 ;  /* 0x000000ff08067207 */ /* 0x000fe40006000000 */
[----:B------:R-:W-:Y:S02]  /*0de0*/  ISETP.GT.AND P4, PT, R5, -0x1, PT ;  /* 0xffffffff0500780c */ /* 0x000fe40003f84270 */
[----:B------:R-:W-:Y:S02]  /*0df0*/  ISETP.EQ.OR P0, PT, R29, RZ, P0 ;  /* 0x000000ff1d00720c */ /* 0x000fe40000702670 */
[----:B------:R-:W-:Y:S02]  /*0e00*/  ISETP.EQ.OR P5, PT, R24, RZ, P5 ;  /* 0x000000ff1800720c */ /* 0x000fe40002fa2670 */
[----:B------:R-:W-:Y:S02]  /*0e10*/  ISETP.EQ.OR P6, PT, R0, RZ, P6 ;  /* 0x000000ff0000720c */ /* 0x000fe400037c2670 */
[----:B------:R-:W-:-:S02]  /*0e20*/  ISETP.EQ.OR P1, PT, R15, RZ, P1 ;  /* 0x000000ff0f00720c */ /* 0x000fc40000f22670 */
[----:B------:R-:W-:Y:S02]  /*0e30*/  ISETP.EQ.OR P3, PT, R19, RZ, P3 ;  /* 0x000000ff1300720c */ /* 0x000fe40001f62670 */
[----:B------:R-:W-:Y:S02]  /*0e40*/  ISETP.EQ.OR P4, PT, R4, RZ, P4 ;  /* 0x000000ff0400720c */ /* 0x000fe40002782670 */
[----:B------:R-:W-:Y:S02]  /*0e50*/  ISETP.EQ.OR P2, PT, R18, RZ, P2 ;  /* 0x000000ff1200720c */ /* 0x000fe40001742670 */
[----:B------:R-:W-:Y:S02]  /*0e60*/  SEL R8, R11, RZ, !P0 ;  /* 0x000000ff0b087207 */ /* 0x000fe40004000000 */
[----:B------:R-:W-:Y:S02]  /*0e70*/  SEL R7, R9, RZ, !P5 ;  /* 0x000000ff09077207 */ /* 0x000fe40006800000 */
[----:B------:R-:W-:-:S02]  /*0e80*/  SEL R5, R10, RZ, !P6 ;  /* 0x000000ff0a057207 */ /* 0x000fc40007000000 */
[----:B------:R-:W-:Y:S02]  /*0e90*/  SEL R16, R16, RZ, !P1 ;  /* 0x000000ff10107207 */ /* 0x000fe40004800000 */
[----:B------:R-:W-:Y:S02]  /*0ea0*/  SEL R20, R20, RZ, !P3 ;  /* 0x000000ff14147207 */ /* 0x000fe40005800000 */
[----:B------:R-:W-:Y:S02]  /*0eb0*/  SEL R21, R21, RZ, !P4 ;  /* 0x000000ff15157207 */ /* 0x000fe40006000000 */
[----:B------:R-:W-:Y:S01]  /*0ec0*/  SEL R9, R17, RZ, !P2 ;  /* 0x000000ff11097207 */ /* 0x000fe20005000000 */
[----:B------:R-:W-:Y:S02]  /*0ed0*/  IMAD.IADD R29, R29, 0x1, R8 ;  /* 0x000000011d1d7824 */ /* 0x000fe400078e0208 */
[----:B------:R-:W-:Y:S01]  /*0ee0*/  IMAD.IADD R6, R25, 0x1, R6 ;  /* 0x0000000119067824 */ /* 0x000fe200078e0206 */
[----:B------:R-:W-:Y:S01]  /*0ef0*/  IADD3 R9, R18, R9, RZ ;  /* 0x0000000912097210 */ /* 0x000fe20007ffe0ff */
[----:B------:R-:W-:-:S02]  /*0f00*/  IMAD.IADD R7, R24, 0x1, R7 ;  /* 0x0000000118077824 */ /* 0x000fc400078e0207 */
[----:B------:R-:W-:Y:S02]  /*0f10*/  IMAD.IADD R28, R0, 0x1, R5 ;  /* 0x00000001001c7824 */ /* 0x000fe400078e0205 */
[----:B------:R-:W-:Y:S02]  /*0f20*/  IMAD.IADD R8, R15, 0x1, R16 ;  /* 0x000000010f087824 */ /* 0x000fe400078e0210 */
[----:B------:R-:W-:Y:S02]  /*0f30*/  IMAD.IADD R20, R19, 0x1, R20 ;  /* 0x0000000113147824 */ /* 0x000fe400078e0214 */
[----:B------:R-:W-:Y:S01]  /*0f40*/  IMAD.IADD R21, R4, 0x1, R21 ;  /* 0x0000000104157824 */ /* 0x000fe200078e0215 */
[----:B------:R-:W-:Y:S04]  /*0f50*/  STG.E.64 desc[UR4][R2.64], R6 ;  /* 0x0000000602007986 */ /* 0x000fe8000c101b04 */
[----:B------:R-:W-:Y:S04]  /*0f60*/  STG.E.64 desc[UR4][R2.64+0x400], R28 ;  /* 0x0004001c02007986 */ /* 0x000fe8000c101b04 */
[----:B------:R-:W-:Y:S04]  /*0f70*/  STG.E.64 desc[UR4][R2.64+0x800], R8 ;  /* 0x0008000802007986 */ /* 0x000fe8000c101b04 */
[----:B------:R-:W-:Y:S01]  /*0f80*/  STG.E.64 desc[UR4][R2.64+0xc00], R20 ;  /* 0x000c001402007986 */ /* 0x000fe2000c101b04 */
[----:B------:R-:W-:Y:S05]  /*0f90*/  EXIT ;  /* 0x000000000000794d */ /* 0x000fea0003800000 */
.L_x_51200:
[----:B------:R-:W0:Y:S01]  /*0fa0*/  S2R R3, SR_TID.X ;  /* 0x0000000000037919 */ /* 0x000e220000002100 */
[----:B------:R-:W-:Y:S01]  /*0fb0*/  IMAD.MOV.U32 R2, RZ, RZ, RZ ;  /* 0x000000ffff027224 */ /* 0x000fe200078e00ff */
        /* <DEDUP_REMOVED lines=18> */
[----:B-1----:R-:W-:-:S04]  /*10e0*/  @!P1 IMAD.WIDE.U32 R18, R5, 0x4, R18 ;  /* 0x0000000405129825 */ /* 0x002fc800078e0012 */
[----:B--2---:R-:W-:Y:S02]  /*10f0*/  @!P0 IMAD.WIDE.U32 R16, R21, 0x4, R10 ;  /* 0x0000000415108825 */ /* 0x004fe400078e000a */
[----:B------:R-:W1:Y:S02]  /*1100*/  @!P2 LDC.64 R10, c[0x0][0x228] ;  /* 0x00008a00ff0aab82 */ /* 0x000e640000000a00 */
[----:B------:R-:W-:-:S06]  /*1110*/  IMAD.MOV.U32 R5, RZ, RZ, RZ ;  /* 0x000000ffff057224 */ /* 0x000fcc00078e00ff */
[----:B---3--:R-:W2:Y:S01]  /*1120*/  @!P3 LDC.64 R14, c[0x0][0x220] ;  /* 0x00008800ff0ebb82 */ /* 0x008ea20000000a00 */
[----:B----4-:R-:W-:Y:S01]  /*1130*/  @!P2 IMAD.WIDE.U32 R26, R9, 0x4, R12 ;  /* 0x00000004091aa825 */ /* 0x010fe200078e000c */
[----:B------:R3:W5:Y:S06]  /*1140*/  @!P1 LDG.E R5, desc[UR4][R18.64] ;  /* 0x0000000412059981 */ /* 0x00076c000c1e1900 */
[----:B------:R-:W4:Y:S01]  /*1150*/  @!P3 LDC.64 R12, c[0x0][0x228] ;  /* 0x00008a00ff0cbb82 */ /* 0x000f220000000a00 */
[----:B0-----:R-:W-:Y:S01]  /*1160*/  @!P0 IMAD.WIDE.U32 R20, R21, 0x4, R6 ;  /* 0x0000000415148825 */ /* 0x001fe200078e0006 */
[----:B------:R-:W-:-:S03]  /*1170*/  CS2R R6, SRZ ;  /* 0x0000000000067805 */ /* 0x000fc6000001ff00 */
[----:B---3--:R-:W-:Y:S02]  /*1180*/  @!P3 IMAD.IADD R19, R4, 0x1, R25 ;  /* 0x000000010413b824 */ /* 0x008fe400078e0219 */
[----:B------:R-:W-:Y:S01]  /*1190*/  @!P3 VIADD R25, R25, 0x80 ;  /* 0x000000801919b836 */ /* 0x000fe20000000000 */
[----:B------:R2:W5:Y:S04]  /*11a0*/  @!P0 LDG.E R6, desc[UR4][R16.64] ;  /* 0x0000000410068981 */ /* 0x000568000c1e1900 */
[----:B------:R0:W5:Y:S01]  /*11b0*/  @!P0 LDG.E R7, desc[UR4][R20.64] ;  /* 0x0000000414078981 */ /* 0x000162000c1e1900 */
[----:B------:R-:W-:Y:S01]  /*11c0*/  ISETP.GE.AND P0, PT, R25, R0, PT ;  /* 0x000000001900720c */ /* 0x000fe20003f06270 */
[----:B------:R-:W-:Y:S01]  /*11d0*/  HFMA2.MMA R8, -RZ, RZ, 0, 0 ;  /* 0x00000000ff087435 */ /* 0x000fe200000001ff */
[----:B-1----:R-:W-:-:S04]  /*11e0*/  @!P2 IMAD.WIDE.U32 R28, R9, 0x4, R10 ;  /* 0x00000004091ca825 */ /* 0x002fc800078e000a */
[----:B--2---:R-:W-:-:S04]  /*11f0*/  @!P3 IMAD.WIDE.U32 R16, R19, 0x4, R14 ;  /* 0x000000041310b825 */ /* 0x004fc800078e000e */
[----:B------:R-:W-:Y:S01]  /*1200*/  IMAD.MOV.U32 R9, RZ, RZ, RZ ;  /* 0x000000ffff097224 */ /* 0x000fe200078e00ff */
[----:B------:R-:W5:Y:S01]  /*1210*/  @!P2 LDG.E R8, desc[UR4][R26.64] ;  /* 0x000000041a08a981 */ /* 0x000f62000c1e1900 */
[----:B----4-:R-:W-:Y:S01]  /*1220*/  @!P3 IMAD.WIDE.U32 R18, R19, 0x4, R12 ;  /* 0x000000041312b825 */ /* 0x010fe200078e000c */
[----:B------:R-:W1:Y:S03]  /*1230*/  @!P0 LDC.64 R22, c[0x0][0x220] ;  /* 0x00008800ff168b82 */ /* 0x000e660000000a00 */
[----:B------:R-:W-:Y:S01]  /*1240*/  @!P0 IMAD.IADD R13, R4, 0x1, R25 ;  /* 0x00000001040d8824 */ /* 0x000fe200078e0219 */
[----:B------:R-:W5:Y:S01]  /*1250*/  @!P2 LDG.E R9, desc[UR4][R28.64] ;  /* 0x000000041c09a981 */ /* 0x000f62000c1e1900 */
[----:B------:R-:W-:-:S03]  /*1260*/  @!P0 VIADD R25, R25, 0x80 ;  /* 0x0000008019198836 */ /* 0x000fc60000000000 */
[----:B------:R-:W2:Y:S02]  /*1270*/  @!P0 LDC.64 R14, c[0x0][0x228] ;  /* 0x00008a00ff0e8b82 */ /* 0x000ea40000000a00 */
[----:B------:R-:W-:Y:S02]  /*1280*/  ISETP.GE.AND P2, PT, R25, R0, PT ;  /* 0x000000001900720c */ /* 0x000fe40003f46270 */
[----:B------:R-:W-:-:S06]  /*1290*/  CS2R R10, SRZ ;  /* 0x00000000000a7805 */ /* 0x000fcc000001ff00 */
[----:B------:R3:W5:Y:S01]  /*12a0*/  @!P3 LDG.E R10, desc[UR4][R16.64] ;  /* 0x00000004100ab981 */ /* 0x000762000c1e1900 */
[----:B------:R-:W-:Y:S01]  /*12b0*/  MOV R12, RZ ;  /* 0x000000ff000c7202 */ /* 0x000fe20000000f00 */
[----:B0-----:R-:W-:Y:S02]  /*12c0*/  IMAD.MOV.U32 R20, RZ, RZ, RZ ;  /* 0x000000ffff147224 */ /* 0x001fe400078e00ff */
[----:B------:R0:W5:Y:S01]  /*12d0*/  @!P3 LDG.E R11, desc[UR4][R18.64] ;  /* 0x00000004120bb981 */ /* 0x000162000c1e1900 */
[----:B---3--:R-:W3:Y:S01]  /*12e0*/  @!P2 LDC.64 R16, c[0x0][0x220] ;  /* 0x00008800ff10ab82 */ /* 0x008ee20000000a00 */
[----:B-1----:R-:W-:-:S04]  /*12f0*/  @!P0 IMAD.WIDE.U32 R22, R13, 0x4, R22 ;  /* 0x000000040d168825 */ /* 0x002fc800078e0016 */
[----:B--2---:R-:W-:Y:S01]  /*1300*/  @!P0 IMAD.WIDE.U32 R14, R13, 0x4, R14 ;  /* 0x000000040d0e8825 */ /* 0x004fe200078e000e */
[----:B------:R-:W5:Y:S02]  /*1310*/  @!P0 LDG.E R12, desc[UR4][R22.64] ;  /* 0x00000004160c8981 */ /* 0x000f64000c1e1900 */
[----:B0-----:R-:W0:Y:S01]  /*1320*/  @!P2 LDC.64 R18, c[0x0][0x228] ;  /* 0x00008a00ff12ab82 */ /* 0x001e220000000a00 */
        /* <DEDUP_REMOVED lines=10> */
[----:B------:R-:W-:-:S02]  /*13d0*/  IMAD.MOV.U32 R22, RZ, RZ, RZ ;  /* 0x000000ffff167224 */ /* 0x000fc400078e00ff */
[----:B------:R-:W-:Y:S02]  /*13e0*/  @!P0 VIADD R25, R25, 0x80 ;  /* 0x0000008019198836 */ /* 0x000fe40000000000 */
        /* <DEDUP_REMOVED lines=15> */
[----:B------:R-:W-:-:S04]  /*14e0*/  HFMA2.MMA R25, -RZ, RZ, 0, 0 ;  /* 0x00000000ff197435 */ /* 0x000fc800000001ff */
[----:B------:R0:W5:Y:S06]  /*14f0*/  @!P0 LDG.E R24, desc[UR4][R18.64] ;  /* 0x0000000412188981 */ /* 0x00016c000c1e1900 */
        /* <DEDUP_REMOVED lines=30> */
.L_x_51202:
[----:B------:R-:W-:Y:S05]  /*16e0*/  BSYNC B0 ;  /* 0x0000000000007941 */ /* 0x000fea0003800000 */
.L_x_51201:
[----:B-----5:R-:W-:Y:S01]  /*16f0*/  VIADD R5, R3, 0x80 ;  /* 0x0000008003057836 */ /* 0x020fe20000000000 */
[----:B------:R-:W-:Y:S04]  /*1700*/  BSSY B0, `(.L_x_51203) ;  /* 0x000001e000007945 */ /* 0x000fe80003800000 */
[----:B------:R-:W-:-:S13]  /*1710*/  ISETP.GE.AND P0, PT, R5, R0, PT ;  /* 0x000000000500720c */ /* 0x000fda0003f06270 */
[----:B------:R-:W-:Y:S05]  /*1720*/  @P0 BRA `(.L_x_51204) ;  /* 0x00000000006c0947 */ /* 0x000fea0003800000 */
[----:B------:R-:W-:Y:S02]  /*1730*/  IABS R16, R7 ;  /* 0x0000000700107213 */ /* 0x000fe40000000000 */
        /* <DEDUP_REMOVED lines=26> */
.L_x_51204:
[----:B------:R-:W-:Y:S05]  /*18e0*/  BSYNC B0 ;  /* 0x0000000000007941 */ /* 0x000fea0003800000 */
.L_x_51203:
[----:B------:R-:W-:Y:S01]  /*18f0*/  IADD3 R7, R3, 0x100, RZ ;  /* 0x0000010003077810 */ /* 0x000fe20007ffe0ff */
[----:B------:R-:W-:Y:S03]  /*1900*/  BSSY B0, `(.L_x_51205) ;  /* 0x000001e000007945 */ /* 0x000fe60003800000 */
[----:B------:R-:W-:-:S13]  /*1910*/  ISETP.GE.AND P0, PT, R7, R0, PT ;  /* 0x000000000700720c */ /* 0x000fda0003f06270 */
[----:B------:R-:W-:Y:S05]  /*1920*/  @P0 BRA `(.L_x_51206) ;  /* 0x00000000006c0947 */ /* 0x000fea0003800000 */
[----:B0-----:R-:W-:Y:S02]  /*1930*/  IABS R15, R9 ;  /* 0x00000009000f7213 */ /* 0x001fe40000000000 */
        /* <DEDUP_REMOVED lines=26> */
.L_x_51206:
[----:B------:R-:W-:Y:S05]  /*1ae0*/  BSYNC B0 ;  /* 0x0000000000007941 */ /* 0x000fea0003800000 */
.L_x_51205:
        /* <DEDUP_REMOVED lines=31> */
.L_x_51208:
[----:B------:R-:W-:Y:S05]  /*1ce0*/  BSYNC B0 ;  /* 0x0000000000007941 */ /* 0x000fea0003800000 */
.L_x_51207:
[----:B------:R-:W1:Y:S01]  /*1cf0*/  @!P1 LDC.64 R6, c[0x0][0x218] ;  /* 0x00008600ff069b82 */ /* 0x000e620000000a00 */
[C---:B------:R-:W-:Y:S01]  /*1d00*/  IADD3 R9, R3.reuse, 0x200, RZ ;  /* 0x0000020003097810 */ /* 0x040fe20007ffe0ff */
[----:B------:R-:W-:Y:S01]  /*1d10*/  VIADD R11, R3, 0x280 ;  /* 0x00000280030b7836 */ /* 0x000fe20000000000 */
[----:B------:R-:W-:Y:S02]  /*1d20*/  BSSY B0, `(.L_x_51209) ;  /* 0x0000025000007945 */ /* 0x000fe40003800000 */
[-C--:B------:R-:W-:Y:S01]  /*1d30*/  ISETP.GE.AND P0, PT, R9, R0.reuse, PT ;  /* 0x000000000900720c */ /* 0x080fe20003f06270 */
[----:B------:R-:W-:Y:S01]  /*1d40*/  VIADD R9, R3, 0x300 ;  /* 0x0000030003097836 */ /* 0x000fe20000000000 */
[----:B------:R-:W-:Y:S01]  /*1d50*/  ISETP.GE.AND P4, PT, R11, R0, PT ;  /* 0x000000000b00720c */ /* 0x000fe20003f86270 */
[----:B------:R-:W-:-:S03]  /*1d60*/  VIADD R11, R3, 0x380 ;  /* 0x00000380030b7836 */ /* 0x000fc60000000000 */
[-C--:B------:R-:W-:Y:S01]  /*1d70*/  ISETP.GE.AND P3, PT, R9, R0.reuse, PT ;  /* 0x000000000900720c */ /* 0x080fe20003f66270 */
[----:B------:R-:W-:Y:S01]  /*1d80*/  @!P1 IMAD.IADD R9, R4, 0x1, R3 ;  /* 0x0000000104099824 */ /* 0x000fe200078e0203 */
[----:B------:R-:W-:-:S03]  /*1d90*/  ISETP.GE.AND P2, PT, R11, R0, PT ;  /* 0x000000000b00720c */ /* 0x000fc60003f46270 */
[----:B-1----:R-:W-:Y:S02]  /*1da0*/  @!P1 IMAD.WIDE.U32 R8, R9, 0x4, R6 ;  /* 0x0000000409089825 */ /* 0x002fe400078e0006 */
[----:B------:R-:W-:Y:S08]  /*1db0*/  @P0 BRA `(.L_x_51210) ;  /* 0x00000000006c0947 */ /* 0x000ff00003800000 */
[----:B------:R-:W-:Y:S02]  /*1dc0*/  IABS R11, R13 ;  /* 0x0000000d000b7213 */ /* 0x000fe40000000000 */
[----:B------:R-:W-:Y:S02]  /*1dd0*/  ISETP.GE.AND P6, PT, R12, RZ, PT ;  /* 0x000000ff0c00720c */ /* 0x000fe40003fc6270 */
[----:B------:R-:W1:Y:S08]  /*1de0*/  I2F.RP R16, R11 ;  /* 0x0000000b00107306 */ /* 0x000e700000209400 */
[----:B-1----:R-:W1:Y:S02]  /*1df0*/  MUFU.RCP R16, R16 ;  /* 0x0000001000107308 */ /* 0x002e640000001000 */
[----:B-1----:R-:W-:Y:S01]  /*1e00*/  VIADD R6, R16, 0xffffffe ;  /* 0x0ffffffe10067836 */ /* 0x002fe20000000000 */
[----:B------:R-:W-:-:S05]  /*1e10*/  IABS R16, R12 ;  /* 0x0000000c00107213 */ /* 0x000fca0000000000 */
        /* <DEDUP_REMOVED lines=21> */
.L_x_51210:
[----:B------:R-:W-:Y:S05]  /*1f70*/  BSYNC B0 ;  /* 0x0000000000007941 */ /* 0x000fea0003800000 */
.L_x_51209:
        /* <DEDUP_REMOVED lines=8> */
[----:B------:R1:W2:Y:S02]  /*2000*/  F2I.FTZ.U32.TRUNC.NTZ R7, R6 ;  /* 0x0000000600077305 */ /* 0x0002a4000021f000 */
[----:B-1----:R-:W-:Y:S02]  /*2010*/  IMAD.MOV.U32 R6, RZ, RZ, RZ ;  /* 0x000000ffff067224 */ /* 0x002fe400078e00ff */
[----:B--2---:R-:W-:-:S04]  /*2020*/  IMAD.MOV R17, RZ, RZ, -R7 ;  /* 0x000000ffff117224 */ /* 0x004fc800078e0a07 */
        /* <DEDUP_REMOVED lines=18> */
.L_x_51212:
[----:B------:R-:W-:Y:S05]  /*2150*/  BSYNC B0 ;  /* 0x0000000000007941 */ /* 0x000fea0003800000 */
.L_x_51211:
[----:B------:R-:W-:Y:S04]  /*2160*/  BSSY B0, `(.L_x_51213) ;  /* 0x000001e000007945 */ /* 0x000fe80003800000 */
[----:B------:R-:W-:Y:S05]  /*2170*/  @P3 BRA `(.L_x_51214) ;  /* 0x0000000000703947 */ /* 0x000fea0003800000 */
[-C--:B------:R-:W-:Y:S02]  /*2180*/  IABS R13, R23.reuse ;  /* 0x00000017000d7213 */ /* 0x080fe40000000000 */
        /* <DEDUP_REMOVED lines=23> */
[----:B------:R-:W-:-:S04]  /*2300*/  ISETP.GT.AND P0, PT, R7, -0x1, PT ;  /* 0xffffffff0700780c */ /* 0x000fc80003f04270 */
[----:B------:R-:W-:-:S04]  /*2310*/  ISETP.EQ.OR P0, PT, R6, RZ, P0 ;  /* 0x000000ff0600720c */ /* 0x000fc80000702670 */
[----:B------:R-:W-:-:S05]  /*2320*/  SEL R13, R23, RZ, !P0 ;  /* 0x000000ff170d7207 */ /* 0x000fca0004000000 */
[----:B------:R-:W-:-:S07]  /*2330*/  IMAD.IADD R13, R6, 0x1, R13 ;  /* 0x00000001060d7824 */ /* 0x000fce00078e020d */
.L_x_51214:
[----:B------:R-:W-:Y:S05]  /*2340*/  BSYNC B0 ;  /* 0x0000000000007941 */ /* 0x000fea0003800000 */
.L_x_51213:
[----:B------:R-:W-:Y:S04]  /*2350*/  BSSY B0, `(.L_x_51215) ;  /* 0x000001d000007945 */ /* 0x000fe80003800000 */
[----:B------:R-:W-:Y:S05]  /*2360*/  @P2 BRA `(.L_x_51216) ;  /* 0x00000000006c2947 */ /* 0x000fea0003800000 */
[-C--:B------:R-:W-:Y:S02]  /*2370*/  IABS R16, R25.reuse ;  /* 0x0000001900107213 */ /* 0x080fe40000000000 */
[----:B------:R-:W-:Y:S02]  /*2380*/  IABS R20, R25 ;  /* 0x0000001900147213 */ /* 0x000fe40000000000 */
[----:B------:R-:W1:Y:S01]  /*2390*/  I2F.RP R17, R16 ;  /* 0x0000001000117306 */ /* 0x000e620000209400 */
[----:B0-----:R-:W-:Y:S02]  /*23a0*/  IABS R18, R24 ;  /* 0x0000001800127213 */ /* 0x001fe40000000000 */
[----:B------:R-:W-:-:S05]  /*23b0*/  ISETP.GE.AND P3, PT, R24, RZ, PT ;  /* 0x000000ff1800720c */ /* 0x000fca0003f66270 */
[----:B-1----:R-:W0:Y:S02]  /*23c0*/  MUFU.RCP R17, R17 ;  /* 0x0000001100117308 */ /* 0x002e240000001000 */
        /* <DEDUP_REMOVED lines=21> */
.L_x_51216:
[----:B------:R-:W-:Y:S05]  /*2520*/  BSYNC B0 ;  /* 0x0000000000007941 */ /* 0x000fea0003800000 */
.L_x_51215:
[----:B------:R1:W-:Y:S01]  /*2530*/  @!P1 STG.E desc[UR4][R8.64], R2 ;  /* 0x0000000208009986 */ /* 0x0003e2000c101904 */
[----:B------:R-:W-:Y:S01]  /*2540*/  @!P1 MOV R3, R5 ;  /* 0x0000000500039202 */ /* 0x000fe20000000f00 */
        /* <DEDUP_REMOVED lines=9> */
[----:B------:R1:W-:Y:S07]  /*25e0*/  STG.E desc[UR4][R8.64], R14 ;  /* 0x0000000e08007986 */ /* 0x0003ee000c101904 */
[----:B------:R-:W-:Y:S05]  /*25f0*/  @P0 BRA `(.L_x_51220) ;  /* 0x0000000000300947 */ /* 0x000fea0003800000 */
[----:B-1----:R-:W1:Y:S01]  /*2600*/  LDC.64 R8, c[0x0][0x218] ;  /* 0x00008600ff087b82 */ /* 0x002e620000000a00 */
[----:B------:R-:W-:Y:S02]  /*2610*/  IMAD.IADD R5, R4, 0x1, R3 ;  /* 0x0000000104057824 */ /* 0x000fe400078e0203 */
[----:B------:R-:W-:Y:S02]  /*2620*/  VIADD R3, R3, 0x80 ;  /* 0x0000008003037836 */ /* 0x000fe40000000000 */
[----:B-1----:R-:W-:-:S05]  /*2630*/  IMAD.WIDE.U32 R8, R5, 0x4, R8 ;  /* 0x0000000405087825 */ /* 0x002fca00078e0008 */
[----:B------:R1:W-:Y:S02]  /*2640*/  STG.E desc[UR4][R8.64], R15 ;  /* 0x0000000f08007986 */ /* 0x0003e4000c101904 */
.L_x_51219:
[----:B------:R-:W-:-:S13]  /*2650*/  ISETP.GE.AND P0, PT, R3, R0, PT ;  /* 0x000000000300720c */ /* 0x000fda0003f06270 */
[----:B------:R-:W-:Y:S05]  /*2660*/  @P0 BRA `(.L_x_51221) ;  /* 0x0000000000300947 */ /* 0x000fea0003800000 */
[----:B-1----:R-:W1:Y:S01]  /*2670*/  LDC.64 R8, c[0x0][0x218] ;  /* 0x00008600ff087b82 */ /* 0x002e620000000a00 */
[----:B------:R-:W-:Y:S01]  /*2680*/  IADD3 R5, R4, R3, RZ ;  /* 0x0000000304057210 */ /* 0x000fe20007ffe0ff */
[----:B------:R-:W-:-:S04]  /*2690*/  VIADD R3, R3, 0x80 ;  /* 0x0000008003037836 */ /* 0x000fc80000000000 */
[----:B-1----:R-:W-:-:S05]  /*26a0*/  IMAD.WIDE.U32 R8, R5, 0x4, R8 ;  /* 0x0000000405087825 */ /* 0x002fca00078e0008 */
[----:B------:R2:W-:Y:S02]  /*26b0*/  STG.E desc[UR4][R8.64], R10 ;  /* 0x0000000a08007986 */ /* 0x0005e4000c101904 */
.L_x_51220:
[----:B------:R-:W-:-:S13]  /*26c0*/  ISETP.GE.AND P0, PT, R3, R0, PT ;  /* 0x000000000300720c */ /* 0x000fda0003f06270 */
[----:B------:R-:W-:Y:S05]  /*26d0*/  @P0 BRA `(.L_x_51222) ;  /* 0x0000000000340947 */ /* 0x000fea0003800000 */
[----:B-12---:R-:W1:Y:S01]  /*26e0*/  LDC.64 R8, c[0x0][0x218] ;  /* 0x00008600ff087b82 */ /* 0x006e620000000a00 */
[----:B------:R-:W-:Y:S02]  /*26f0*/  IMAD.IADD R5, R4, 0x1, R3 ;  /* 0x0000000104057824 */ /* 0x000fe400078e0203 */
[----:B------:R-:W-:Y:S02]  /*2700*/  VIADD R3, R3, 0x80 ;  /* 0x0000008003037836 */ /* 0x000fe40000000000 */
[----:B-1----:R-:W-:-:S05]  /*2710*/  IMAD.WIDE.U32 R8, R5, 0x4, R8 ;  /* 0x0000000405087825 */ /* 0x002fca00078e0008 */
[----:B------:R2:W-:Y:S02]  /*2720*/  STG.E desc[UR4][R8.64], R11 ;  /* 0x0000000b08007986 */ /* 0x0005e4000c101904 */
.L_x_51221:
[----:B------:R-:W-:-:S13]  /*2730*/  ISETP.GE.AND P0, PT, R3, R0, PT ;  /* 0x000000000300720c */ /* 0x000fda0003f06270 */
[----:B------:R-:W-:Y:S05]  /*2740*/  @P0 BREAK B1 ;  /* 0x0000000000010942 */ /* 0x000fea0003800000 */
[----:B------:R-:W-:Y:S05]  /*2750*/  @P0 BRA `(.L_x_51223) ;  /* 0x0000000000300947 */ /* 0x000fea0003800000 */
[----:B-12---:R-:W1:Y:S01]  /*2760*/  LDC.64 R8, c[0x0][0x218] ;  /* 0x00008600ff087b82 */ /* 0x006e620000000a00 */
[----:B------:R-:W-:Y:S01]  /*2770*/  IMAD.IADD R5, R4, 0x1, R3 ;  /* 0x0000000104057824 */ /* 0x000fe200078e0203 */
[----:B------:R-:W-:-:S03]  /*2780*/  IADD3 R3, R3, 0x80, RZ ;  /* 0x0000008003037810 */ /* 0x000fc60007ffe0ff */
[----:B-1----:R-:W-:-:S05]  /*2790*/  IMAD.WIDE.U32 R8, R5, 0x4, R8 ;  /* 0x0000000405087825 */ /* 0x002fca00078e0008 */
[----:B------:R3:W-:Y:S02]  /*27a0*/  STG.E desc[UR4][R8.64], R12 ;  /* 0x0000000c08007986 */ /* 0x0007e4000c101904 */
.L_x_51222:
[----:B------:R-:W-:Y:S05]  /*27b0*/  BSYNC B1 ;  /* 0x0000000000017941 */ /* 0x000fea0003800000 */
.L_x_51218:
[----:B------:R-:W-:-:S13]  /*27c0*/  ISETP.GE.AND P0, PT, R3, R0, PT ;  /* 0x000000000300720c */ /* 0x000fda0003f06270 */
[----:B-123--:R-:W1:Y:S01]  /*27d0*/  @!P0 LDC.64 R8, c[0x0][0x218] ;  /* 0x00008600ff088b82 */ /* 0x00ee620000000a00 */
[----:B------:R-:W-:Y:S02]  /*27e0*/  @!P0 IMAD.IADD R5, R4, 0x1, R3 ;  /* 0x0000000104058824 */ /* 0x000fe400078e0203 */
[----:B------:R-:W-:Y:S02]  /*27f0*/  @!P0 VIADD R3, R3, 0x80 ;  /* 0x0000008003038836 */ /* 0x000fe40000000000 */
[----:B-1----:R-:W-:-:S05]  /*2800*/  @!P0 IMAD.WIDE.U32 R8, R5, 0x4, R8 ;  /* 0x0000000405088825 */ /* 0x002fca00078e0008 */
[----:B------:R3:W-:Y:S02]  /*2810*/  @!P0 STG.E desc[UR4][R8.64], R13 ;  /* 0x0000000d08008986 */ /* 0x0007e4000c101904 */
.L_x_51223:
[----:B------:R-:W-:Y:S05]  /*2820*/  BSYNC B0 ;  /* 0x0000000000007941 */ /* 0x000fea0003800000 */
.L_x_51217:
[----:B------:R-:W-:Y:S05]  /*2830*/  WARPSYNC.ALL ;  /* 0x0000000000007948 */ /* 0x000fea0003800000 */
[----:B------:R-:W-:-:S13]  /*2840*/  ISETP.GE.AND P0, PT, R3, R0, PT ;  /* 0x000000000300720c */ /* 0x000fda0003f06270 */
[----:B------:R-:W-:Y:S05]  /*2850*/  @P0 EXIT ;  /* 0x000000000000094d */ /* 0x000fea0003800000 */
[----:B-123--:R-:W1:Y:S01]  /*2860*/  LDC.64 R8, c[0x0][0x218] ;  /* 0x00008600ff087b82 */ /* 0x00ee620000000a00 */
[----:B------:R-:W-:-:S04]  /*2870*/  IMAD.IADD R3, R4, 0x1, R3 ;  /* 0x0000000104037824 */ /* 0x000fc800078e0203 */
[----:B-1----:R-:W-:-:S05]  /*2880*/  IMAD.WIDE.U32 R2, R3, 0x4, R8 ;  /* 0x0000000403027825 */ /* 0x002fca00078e0008 */
[----:B------:R-:W-:Y:S01]  /*2890*/  STG.E desc[UR4][R2.64], R6 ;  /* 0x0000000602007986 */ /* 0x000fe2000c101904 */
[----:B------:R-:W-:Y:S05]  /*28a0*/  EXIT ;  /* 0x000000000000794d */ /* 0x000fea0003800000 */
.L_x_51224:
        /* <DEDUP_REMOVED lines=13> */
.L_x_57616:


//--------------------- .text._ZN2at6native29vectorized_elementwise_kernelILi4ENS0_13BinaryFunctorIiiiZZZNS0_21remainder_kernel_cudaERNS_18TensorIteratorBaseEENKUlvE_clEvENKUlvE1_clEvEUliiE_EESt5arrayIPcLm3EEEEviT0_T1_ --------------------------
	.section	.text._ZN2at6native29vectorized_elementwise_kernelILi4ENS0_13BinaryFunctorIiiiZZZNS0_21remainder_kernel_cudaERNS_18TensorIteratorBaseEENKUlvE_clEvENKUlvE1_clEvEUliiE_EESt5arrayIPcLm3EEEEviT0_T1_,"ax",@progbits
	.align	128
        .global         _ZN2at6native29vectorized_elementwise_kernelILi4ENS0_13BinaryFunctorIiiiZZZNS0_21remainder_kernel_cudaERNS_18TensorIteratorBaseEENKUlvE_clEvENKUlvE1_clEvEUliiE_EESt5arrayIPcLm3EEEEviT0_T1_
        .type           _ZN2at6native29vectorized_elementwise_kernelILi4ENS0_13BinaryFunctorIiiiZZZNS0_21remainder_kernel_cudaERNS_18TensorIteratorBaseEENKUlvE_clEvENKUlvE1_clEvEUliiE_EESt5arrayIPcLm3EEEEviT0_T1_,@function
        .size           _ZN2at6native29vectorized_elementwise_kernelILi4ENS0_13BinaryFunctorIiiiZZZNS0_21remainder_kernel_cudaERNS_18TensorIteratorBaseEENKUlvE_clEvENKUlvE1_clEvEUliiE_EESt5arrayIPcLm3EEEEviT0_T1_,(.L_x_57617 - _ZN2at6native29vectorized_elementwise_kernelILi4ENS0_13BinaryFunctorIiiiZZZNS0_21remainder_kernel_cudaERNS_18TensorIteratorBaseEENKUlvE_clEvENKUlvE1_clEvEUliiE_EESt5arrayIPcLm3EEEEviT0_T1_)
        .other          _ZN2at6native29vectorized_elementwise_kernelILi4ENS0_13BinaryFunctorIiiiZZZNS0_21remainder_kernel_cudaERNS_18TensorIteratorBaseEENKUlvE_clEvENKUlvE1_clEvEUliiE_EESt5arrayIPcLm3EEEEviT0_T1_,@"STO_CUDA_ENTRY STV_DEFAULT"
_ZN2at6native29vectorized_elementwise_kernelILi4ENS0_13BinaryFunctorIiiiZZZNS0_21remainder_kernel_cudaERNS_18TensorIteratorBaseEENKUlvE_clEvENKUlvE1_clEvEUliiE_EESt5arrayIPcLm3EEEEviT0_T1_:
.text._ZN2at6native29vectorized_elementwise_kernelILi4ENS0_13BinaryFunctorIiiiZZZNS0_21remainder_kernel_cudaERNS_18TensorIteratorBaseEENKUlvE_clEvENKUlvE1_clEvEUliiE_EESt5arrayIPcLm3EEEEviT0_T1_:
        /* <DEDUP_REMOVED lines=30> */
[----:B-1----:R-:W-:-:S07]  /*01e0*/  VIADD R3, R15, 0xffffffe ;  /* 0x0ffffffe0f037836 */ /* 0x002fce0000000000 */
[----:B------:R1:W4:Y:S01]  /*01f0*/  F2I.FTZ.U32.TRUNC.NTZ R29, R28 ;  /* 0x0000001c001d7305 */ /* 0x000322000021f000 */
[----:B0-----:R-:W-:-:S07]  /*0200*/  VIADD R18, R2, 0xffffffe ;  /* 0x0ffffffe02127836 */ /* 0x001fce0000000000 */
[----:B------:R-:W0:Y:S01]  /*0210*/  F2I.FTZ.U32.TRUNC.NTZ R3, R3 ;  /* 0x0000000300037305 */ /* 0x000e22000021f000 */
[----:B---3--:R-:W-:Y:S02]  /*0220*/  VIADD R15, R14, 0xffffffe ;  /* 0x0ffffffe0e0f7836 */ /* 0x008fe40000000000 */
[----:B-1----:R-:W-:Y:S02]  /*0230*/  IMAD.MOV.U32 R28, RZ, RZ, RZ ;  /* 0x000000ffff1c7224 */ /* 0x002fe400078e00ff */
[----:B----4-:R-:W-:-:S03]  /*0240*/  IMAD.MOV R2, RZ, RZ, -R29 ;  /* 0x000000ffff027224 */ /* 0x010fc600078e0a1d */
[----:B------:R-:W1:Y:S01]  /*0250*/  F2I.FTZ.U32.TRUNC.NTZ R19, R18 ;  /* 0x0000001200137305 */ /* 0x000e62000021f000 */
[----:B------:R-:W-:Y:S01]  /*0260*/  IMAD R2, R2, R27, RZ ;  /* 0x0000001b02027224 */ /* 0x000fe200078e02ff */
[----:B0-----:R-:W-:-:S06]  /*0270*/  IADD3 R25, RZ, -R3, RZ ;  /* 0x80000003ff197210 */ /* 0x001fcc0007ffe0ff */
[----:B------:R-:W0:Y:S01]  /*0280*/  F2I.FTZ.U32.TRUNC.NTZ R15, R15 ;  /* 0x0000000f000f7305 */ /* 0x000e22000021f000 */
[----:B------:R-:W-:-:S04]  /*0290*/  IMAD.HI.U32 R20, R29, R2, R28 ;  /* 0x000000021d147227 */ /* 0x000fc800078e001c */
[----:B------:R-:W-:Y:S02]  /*02a0*/  IMAD R25, R25, R24, RZ ;  /* 0x0000001819197224 */ /* 0x000fe400078e02ff */
[----:B------:R-:W-:-:S04]  /*02b0*/  IMAD.MOV.U32 R2, RZ, RZ, RZ ;  /* 0x000000ffff027224 */ /* 0x000fc800078e00ff */
[----:B------:R-:W-:Y:S01]  /*02c0*/  IMAD.HI.U32 R3, R3, R25, R2 ;  /* 0x0000001903037227 */ /* 0x000fe200078e0002 */
[----:B------:R-:W-:-:S03]  /*02d0*/  HFMA2.MMA R14, -RZ, RZ, 0, 0 ;  /* 0x00000000ff0e7435 */ /* 0x000fc600000001ff */
[----:B-1----:R-:W-:Y:S02]  /*02e0*/  IMAD.MOV R2, RZ, RZ, -R19 ;  /* 0x000000ffff027224 */ /* 0x002fe400078e0a13 */
[----:B------:R-:W-:Y:S02]  /*02f0*/  IMAD.MOV.U32 R18, RZ, RZ, RZ ;  /* 0x000000ffff127224 */ /* 0x000fe400078e00ff */
[----:B------:R-:W-:Y:S02]  /*0300*/  IMAD R25, R2, R23, RZ ;  /* 0x0000001702197224 */ /* 0x000fe400078e02ff */
[----:B0-----:R-:W-:Y:S02]  /*0310*/  IMAD.MOV R29, RZ, RZ, -R15 ;  /* 0x000000ffff1d7224 */ /* 0x001fe400078e0a0f */
[----:B------:R-:W-:Y:S02]  /*0320*/  IMAD.HI.U32 R2, R19, R25, R18 ;  /* 0x0000001913027227 */ /* 0x000fe400078e0012 */
[----:B------:R-:W3:Y:S02]  /*0330*/  LDG.E.128 R16, desc[UR4][R16.64+0x800] ;  /* 0x0008000410107981 */ /* 0x000ee4000c1e1d00 */
[----:B------:R-:W-:-:S04]  /*0340*/  IMAD R25, R29, R22, RZ ;  /* 0x000000161d197224 */ /* 0x000fc800078e02ff */
[----:B------:R-:W-:Y:S02]  /*0350*/  IMAD.HI.U32 R25, R15, R25, R14 ;  /* 0x000000190f197227 */ /* 0x000fe400078e000e */
[----:B------:R-:W4:Y:S01]  /*0360*/  LDG.E.128 R12, desc[UR4][R12.64+0x800] ;  /* 0x000800040c0c7981 */ /* 0x000f22000c1e1d00 */
[----:B------:R-:W-:Y:S02]  /*0370*/  IABS R26, R4 ;  /* 0x00000004001a7213 */ /* 0x000fe40000000000 */
[----:B--2---:R-:W-:-:S03]  /*0380*/  IABS R29, R8 ;  /* 0x00000008001d7213 */ /* 0x004fc60000000000 */
[----:B------:R-:W-:Y:S02]  /*0390*/  IMAD.MOV R26, RZ, RZ, -R26 ;  /* 0x000000ffff1a7224 */ /* 0x000fe400078e0a1a */
[----:B------:R-:W-:Y:S01]  /*03a0*/  IMAD.HI.U32 R20, R20, R29, RZ ;  /* 0x0000001d14147227 */ /* 0x000fe200078e00ff */
[----:B------:R-:W-:-:S03]  /*03b0*/  IABS R28, R5 ;  /* 0x00000005001c7213 */ /* 0x000fc60000000000 */
[----:B------:R-:W-:Y:S01]  /*03c0*/  IMAD R20, R20, R26, R29 ;  /* 0x0000001a14147224 */ /* 0x000fe200078e021d */
[----:B------:R-:W-:Y:S01]  /*03d0*/  IABS R26, R9 ;  /* 0x00000009001a7213 */ /* 0x000fe20000000000 */
[----:B------:R-:W-:-:S04]  /*03e0*/  IMAD.MOV R28, RZ, RZ, -R28 ;  /* 0x000000ffff1c7224 */ /* 0x000fc800078e0a1c */
[----:B------:R-:W-:Y:S01]  /*03f0*/  IMAD.HI.U32 R3, R3, R26, RZ ;  /* 0x0000001a03037227 */ /* 0x000fe200078e00ff */
[----:B------:R-:W-:-:S03]  /*0400*/  IABS R29, R10 ;  /* 0x0000000a001d7213 */ /* 0x000fc60000000000 */
[----:B------:R-:W-:Y:S01]  /*0410*/  IMAD R3, R3, R28, R26 ;  /* 0x0000001c03037224 */ /* 0x000fe200078e021a */
[----:B------:R-:W-:Y:S01]  /*0420*/  IABS R26, R6 ;  /* 0x00000006001a7213 */ /* 0x000fe20000000000 */
[----:B------:R-:W-:-:S04]  /*0430*/  IMAD.HI.U32 R2, R2, R29, RZ ;  /* 0x0000001d02027227 */ /* 0x000fc800078e00ff */
[----:B------:R-:W-:Y:S01]  /*0440*/  IMAD.MOV R26, RZ, RZ, -R26 ;  /* 0x000000ffff1a7224 */ /* 0x000fe200078e0a1a */
[----:B------:R-:W-:Y:S02]  /*0450*/  ISETP.GE.AND P2, PT, R8, RZ, PT ;  /* 0x000000ff0800720c */ /* 0x000fe40003f46270 */
[----:B------:R-:W-:Y:S01]  /*0460*/  IABS R8, R11 ;  /* 0x0000000b00087213 */ /* 0x000fe20000000000 */
[----:B------:R-:W-:Y:S01]  /*0470*/  IMAD R2, R2, R26, R29 ;  /* 0x0000001a02027224 */ /* 0x000fe200078e021d */
[----:B------:R-:W-:-:S03]  /*0480*/  IABS R26, R7 ;  /* 0x00000007001a7213 */ /* 0x000fc60000000000 */
[----:B------:R-:W-:-:S04]  /*0490*/  IMAD.HI.U32 R25, R25, R8, RZ ;  /* 0x0000000819197227 */ /* 0x000fc800078e00ff */
[----:B------:R-:W-:-:S04]  /*04a0*/  IMAD.MOV R26, RZ, RZ, -R26 ;  /* 0x000000ffff1a7224 */ /* 0x000fc800078e0a1a */
[----:B------:R-:W-:Y:S01]  /*04b0*/  IMAD R25, R25, R26, R8 ;  /* 0x0000001a19197224 */ /* 0x000fe200078e0208 */
[----:B------:R-:W-:Y:S02]  /*04c0*/  ISETP.GE.AND P5, PT, R9, RZ, PT ;  /* 0x000000ff0900720c */ /* 0x000fe40003fa6270 */
[----:B------:R-:W-:Y:S02]  /*04d0*/  ISETP.GT.U32.AND P0, PT, R27, R20, PT ;  /* 0x000000141b00720c */ /* 0x000fe40003f04070 */
[----:B------:R-:W-:Y:S01]  /*04e0*/  ISETP.GE.AND P1, PT, R11, RZ, PT ;  /* 0x000000ff0b00720c */ /* 0x000fe20003f26270 */
[----:B------:R-:W-:-:S10]  /*04f0*/  IMAD.MOV.U32 R8, RZ, RZ, RZ ;  /* 0x000000ffff087224 */ /* 0x000fd400078e00ff */
[----:B------:R-:W-:Y:S02]  /*0500*/  @!P0 IADD3 R20, R20, -R27, RZ ;  /* 0x8000001b14148210 */ /* 0x000fe40007ffe0ff */
[----:B------:R-:W-:Y:S02]  /*0510*/  ISETP.GE.AND P0, PT, R10, RZ, PT ;  /* 0x000000ff0a00720c */ /* 0x000fe40003f06270 */
[----:B------:R-:W-:Y:S02]  /*0520*/  ISETP.GT.U32.AND P4, PT, R23, R2, PT ;  /* 0x000000021700720c */ /* 0x000fe40003f84070 */
[----:B------:R-:W-:-:S11]  /*0530*/  ISETP.GT.U32.AND P3, PT, R27, R20, PT ;  /* 0x000000141b00720c */ /* 0x000fd60003f64070 */
[----:B------:R-:W-:Y:S02]  /*0540*/  @!P4 IMAD.IADD R2, R2, 0x1, -R23 ;  /* 0x000000010202c824 */ /* 0x000fe400078e0a17 */
[----:B------:R-:W-:Y:S01]  /*0550*/  @!P3 IMAD.IADD R20, R20, 0x1, -R27 ;  /* 0x000000011414b824 */ /* 0x000fe200078e0a1b */
[----:B------:R-:W-:Y:S02]  /*0560*/  ISETP.GT.U32.AND P3, PT, R24, R3, PT ;  /* 0x000000031800720c */ /* 0x000fe40003f64070 */
[----:B------:R-:W-:-:S11]  /*0570*/  ISETP.GT.U32.AND P4, PT, R23, R2, PT ;  /* 0x000000021700720c */ /* 0x000fd60003f84070 */
[----:B------:R-:W-:Y:S02]  /*0580*/  @!P3 IMAD.IADD R3, R3, 0x1, -R24 ;  /* 0x000000010303b824 */ /* 0x000fe400078e0a18 */
[----:B------:R-:W-:-:S03]  /*0590*/  @!P4 IMAD.IADD R2, R2, 0x1, -R23 ;  /* 0x000000010202c824 */ /* 0x000fc600078e0a17 */
[----:B------:R-:W-:-:S13]  /*05a0*/  ISETP.GT.U32.AND P3, PT, R24, R3, PT ;  /* 0x000000031800720c */ /* 0x000fda0003f64070 */
[----:B------:R-:W-:Y:S01]  /*05b0*/  @!P3 IMAD.IADD R3, R3, 0x1, -R24 ;  /* 0x000000010303b824 */ /* 0x000fe200078e0a18 */
[----:B------:R-:W-:-:S13]  /*05c0*/  ISETP.GT.U32.AND P3, PT, R22, R25, PT ;  /* 0x000000191600720c */ /* 0x000fda0003f64070 */
[----:B------:R-:W-:Y:S02]  /*05d0*/  @!P3 IADD3 R25, R25, -R22, RZ ;  /* 0x800000161919b210 */ /* 0x000fe40007ffe0ff */
[----:B------:R-:W-:Y:S02]  /*05e0*/  ISETP.NE.AND P3, PT, R4, RZ, PT ;  /* 0x000000ff0400720c */ /* 0x000fe40003f65270 */
[----:B------:R-:W-:Y:S02]  /*05f0*/  ISETP.GT.U32.AND P4, PT, R22, R25, PT ;  /* 0x000000191600720c */ /* 0x000fe40003f84070 */
[----:B----4-:R-:W-:-:S04]  /*0600*/  IABS R26, R12 ;  /* 0x0000000c001a7213 */ /* 0x010fc80000000000 */
[----:B------:R-:W0:Y:S08]  /*0610*/  I2F.RP R28, R26 ;  /* 0x0000001a001c7306 */ /* 0x000e300000209400 */
[----:B0-----:R-:W0:Y:S02]  /*0620*/  MUFU.RCP R28, R28 ;  /* 0x0000001c001c7308 */ /* 0x001e240000001000 */
[----:B0-----:R-:W-:-:S06]  /*0630*/  VIADD R9, R28, 0xffffffe ;  /* 0x0ffffffe1c097836 */ /* 0x001fcc0000000000 */
[----:B------:R-:W0:Y:S01]  /*0640*/  F2I.FTZ.U32.TRUNC.NTZ R9, R9 ;  /* 0x0000000900097305 */ /* 0x000e22000021f000 */
[----:B------:R-:W-:Y:S01]  /*0650*/  IABS R10, R13 ;  /* 0x0000000d000a7213 */ /* 0x000fe20000000000 */
[----:B0-----:R-:W-:-:S04]  /*0660*/  IMAD.MOV R29, RZ, RZ, -R9 ;  /* 0x000000ffff1d7224 */ /* 0x001fc800078e0a09 */
[----:B------:R-:W-:-:S04]  /*0670*/  IMAD R11, R29, R26, RZ ;  /* 0x0000001a1d0b7224 */ /* 0x000fc800078e02ff */
[----:B------:R-:W-:Y:S02]  /*0680*/  IMAD.HI.U32 R8, R9, R11, R8 ;  /* 0x0000000b09087227 */ /* 0x000fe400078e0008 */
[----:B------:R-:W0:Y:S08]  /*0690*/  I2F.RP R11, R10 ;  /* 0x0000000a000b7306 */ /* 0x000e300000209400 */
[----:B0-----:R-:W0:Y:S01]  /*06a0*/  MUFU.RCP R11, R11 ;  /* 0x0000000b000b7308 */ /* 0x001e220000001000 */
[----:B------:R-:W-:-:S02]  /*06b0*/  IABS R23, R12 ;  /* 0x0000000c00177213 */ /* 0x000fc40000000000 */
[----:B0-----:R-:W-:-:S06]  /*06c0*/  IADD3 R9, R11, 0xffffffe, RZ ;  /* 0x0ffffffe0b097810 */ /* 0x001fcc0007ffe0ff */
[----:B------:R-:W0:Y:S01]  /*06d0*/  F2I.FTZ.U32.TRUNC.NTZ R9, R9 ;  /* 0x0000000900097305 */ /* 0x000e22000021f000 */
[----:B---3--:R-:W-:Y:S01]  /*06e0*/  IABS R11, R16 ;  /* 0x00000010000b7213 */ /* 0x008fe20000000000 */
[----:B------:R-:W-:-:S04]  /*06f0*/  IMAD.MOV R23, RZ, RZ, -R23 ;  /* 0x000000ffff177224 */ /* 0x000fc800078e0a17 */
[----:B------:R-:W-:-:S04]  /*0700*/  IMAD.HI.U32 R8, R8, R11, RZ ;  /* 0x0000000b08087227 */ /* 0x000fc800078e00ff */
[----:B------:R-:W-:Y:S02]  /*0710*/  IMAD R11, R8, R23, R11 ;  /* 0x00000017080b7224 */ /* 0x000fe400078e020b */
[----:B0-----:R-:W-:Y:S02]  /*0720*/  IMAD.MOV R27, RZ, RZ, -R9 ;  /* 0x000000ffff1b7224 */ /* 0x001fe400078e0a09 */
[----:B------:R-:W-:Y:S02]  /*0730*/  IMAD.MOV.U32 R8, RZ, RZ, RZ ;  /* 0x000000ffff087224 */ /* 0x000fe400078e00ff */
[----:B------:R-:W-:-:S04]  /*0740*/  IMAD R23, R27, R10, RZ ;  /* 0x0000000a1b177224 */ /* 0x000fc800078e02ff */
[----:B------:R-:W-:Y:S01]  /*0750*/  IMAD.HI.U32 R8, R9, R23, R8 ;  /* 0x0000001709087227 */ /* 0x000fe200078e0008 */
[----:B------:R-:W-:-:S04]  /*0760*/  IABS R23, R14 ;  /* 0x0000000e00177213 */ /* 0x000fc80000000000 */
[----:B------:R-:W0:Y:S08]  /*0770*/  I2F.RP R24, R23 ;  /* 0x0000001700187306 */ /* 0x000e300000209400 */
[----:B0-----:R-:W0:Y:S01]  /*0780*/  MUFU.RCP R24, R24 ;  /* 0x0000001800187308 */ /* 0x001e220000001000 */
[----:B------:R-:W-:Y:S01]  /*0790*/  @!P2 IMAD.MOV R20, RZ, RZ, -R20 ;  /* 0x000000ffff14a224 */ /* 0x000fe200078e0a14 */
[----:B------:R-:W-:Y:S01]  /*07a0*/  @!P3 LOP3.LUT R20, RZ, R4, RZ, 0x33, !PT ;  /* 0x00000004ff14b212 */ /* 0x000fe200078e33ff */
[----:B------:R-:W-:Y:S01]  /*07b0*/  @!P4 IMAD.IADD R25, R25, 0x1, -R22 ;  /* 0x000000011919c824 */ /* 0x000fe200078e0a16 */
[----:B------:R-:W-:Y:S01]  /*07c0*/  ISETP.GE.AND P4, PT, R16, RZ, PT ;  /* 0x000000ff1000720c */ /* 0x000fe20003f86270 */
[----:B0-----:R-:W-:-:S06]  /*07d0*/  VIADD R9, R24, 0xffffffe ;  /* 0x0ffffffe18097836 */ /* 0x001fcc0000000000 */
[----:B------:R-:W0:Y:S01]  /*07e0*/  F2I.FTZ.U32.TRUNC.NTZ R9, R9 ;  /* 0x0000000900097305 */ /* 0x000e22000021f000 */
[----:B------:R-:W-:Y:S02]  /*07f0*/  IABS R27, R17 ;  /* 0x00000011001b7213 */ /* 0x000fe40000000000 */
[----:B------:R-:W-:Y:S02]  /*0800*/  IABS R16, R13 ;  /* 0x0000000d00107213 */ /* 0x000fe40000000000 */
[----:B------:R-:W-:Y:S01]  /*0810*/  LOP3.LUT R22, R20, R4, RZ, 0x3c, !PT ;  /* 0x0000000414167212 */ /* 0x000fe200078e3cff */
[----:B------:R-:W-:-:S03]  /*0820*/  IMAD.HI.U32 R8, R8, R27, RZ ;  /* 0x0000001b08087227 */ /* 0x000fc600078e00ff */
[----:B------:R-:W-:Y:S01]  /*0830*/  ISETP.GT.AND P3, PT, R22, -0x1, PT ;  /* 0xffffffff1600780c */ /* 0x000fe20003f64270 */
[----:B------:R-:W-:Y:S01]  /*0840*/  IMAD.MOV R16, RZ, RZ, -R16 ;  /* 0x000000ffff107224 */ /* 0x000fe200078e0a10 */
[----:B------:R-:W-:Y:S01]  /*0850*/  ISETP.NE.AND P6, PT, R5, RZ, PT ;  /* 0x000000ff0500720c */ /* 0x000fe20003fc5270 */
[----:B0-----:R-:W-:Y:S02]  /*0860*/  IMAD.MOV R22, RZ, RZ, -R9 ;  /* 0x000000ffff167224 */ /* 0x001fe400078e0a09 */
[----:B------:R-:W-:Y:S01]  /*0870*/  IMAD R27, R8, R16, R27 ;  /* 0x00000010081b7224 */ /* 0x000fe200078e021b */
[----:B------:R-:W-:Y:S01]  /*0880*/  MOV R8, RZ ;  /* 0x000000ff00087202 */ /* 0x000fe20000000f00 */
[----:B------:R-:W-:Y:S02]  /*0890*/  IMAD R29, R22, R23, RZ ;  /* 0x00000017161d7224 */ /* 0x000fe400078e02ff */
[----:B------:R-:W-:Y:S02]  /*08a0*/  IMAD.MOV.U32 R16, RZ, RZ, R3 ;  /* 0x000000ffff107224 */ /* 0x000fe400078e0003 */
[----:B------:R-:W-:-:S04]  /*08b0*/  IMAD.HI.U32 R8, R9, R29, R8 ;  /* 0x0000001d09087227 */ /* 0x000fc800078e0008 */
[----:B------:R-:W-:Y:S01]  /*08c0*/  @!P5 IMAD.MOV R16, RZ, RZ, -R16 ;  /* 0x000000ffff10d224 */ /* 0x000fe200078e0a10 */
[----:B------:R-:W-:Y:S01]  /*08d0*/  ISETP.NE.AND P5, PT, R6, RZ, PT ;  /* 0x000000ff0600720c */ /* 0x000fe20003fa5270 */
[----:B------:R-:W-:-:S04]  /*08e0*/  IMAD.MOV.U32 R29, RZ, RZ, R2 ;  /* 0x000000ffff1d7224 */ /* 0x000fc800078e0002 */
[----:B------:R-:W-:Y:S01]  /*08f0*/  @!P0 IMAD.MOV R29, RZ, RZ, -R29 ;  /* 0x000000ffff1d8224 */ /* 0x000fe200078e0a1d */
[----:B------:R-:W-:Y:S02]  /*0900*/  ISETP.NE.AND P0, PT, R7, RZ, PT ;  /* 0x000000ff0700720c */ /* 0x000fe40003f05270 */
[----:B------:R-:W-:Y:S02]  /*0910*/  IABS R22, R15 ;  /* 0x0000000f00167213 */ /* 0x000fe40000000000 */
[----:B------:R-:W-:Y:S02]  /*0920*/  @!P6 LOP3.LUT R16, RZ, R5, RZ, 0x33, !PT ;  /* 0x00000005ff10e212 */ /* 0x000fe400078e33ff */
[----:B------:R-:W-:Y:S01]  /*0930*/  ISETP.GT.U32.AND P2, PT, R26, R11, PT ;  /* 0x0000000b1a00720c */ /* 0x000fe20003f44070 */
[----:B------:R-:W0:Y:S01]  /*0940*/  I2F.RP R24, R22 ;  /* 0x0000001600187306 */ /* 0x000e220000209400 */
[----:B------:R-:W-:Y:S02]  /*0950*/  LOP3.LUT R2, R16, R5, RZ, 0x3c, !PT ;  /* 0x0000000510027212 */ /* 0x000fe400078e3cff */
[----:B------:R-:W-:-:S02]  /*0960*/  @!P5 LOP3.LUT R29, RZ, R6, RZ, 0x33, !PT ;  /* 0x00000006ff1dd212 */ /* 0x000fc400078e33ff */
[----:B------:R-:W-:Y:S02]  /*0970*/  ISETP.GT.AND P5, PT, R2, -0x1, PT ;  /* 0xffffffff0200780c */ /* 0x000fe40003fa4270 */
[----:B------:R-:W-:Y:S02]  /*0980*/  @!P1 IADD3 R25, -R25, RZ, RZ ;  /* 0x000000ff19199210 */ /* 0x000fe40007ffe1ff */
[----:B------:R-:W-:Y:S02]  /*0990*/  LOP3.LUT R2, R29, R6, RZ, 0x3c, !PT ;  /* 0x000000061d027212 */ /* 0x000fe400078e3cff */
[-C--:B------:R-:W-:Y:S02]  /*09a0*/  @!P0 LOP3.LUT R25, RZ, R7.reuse, RZ, 0x33, !PT ;  /* 0x00000007ff198212 */ /* 0x080fe400078e33ff */
[----:B------:R-:W-:Y:S01]  /*09b0*/  ISETP.GT.AND P1, PT, R2, -0x1, PT ;  /* 0xffffffff0200780c */ /* 0x000fe20003f24270 */
[----:B------:R-:W-:Y:S01]  /*09c0*/  @!P2 IMAD.IADD R11, R11, 0x1, -R26 ;  /* 0x000000010b0ba824 */ /* 0x000fe200078e0a1a */
[----:B------:R-:W-:Y:S01]  /*09d0*/  LOP3.LUT R2, R25, R7, RZ, 0x3c, !PT ;  /* 0x0000000719027212 */ /* 0x000fe200078e3cff */
[----:B0-----:R-:W0:Y:S03]  /*09e0*/  MUFU.RCP R24, R24 ;  /* 0x0000001800187308 */ /* 0x001e260000001000 */
[----:B------:R-:W-:-:S02]  /*09f0*/  ISETP.GT.AND P0, PT, R2, -0x1, PT ;  /* 0xffffffff0200780c */ /* 0x000fc40003f04270 */
[----:B------:R-:W-:Y:S01]  /*0a00*/  ISETP.GT.U32.AND P6, PT, R26, R11, PT ;  /* 0x0000000b1a00720c */ /* 0x000fe20003fc4070 */
[----:B------:R-:W1:Y:S01]  /*0a10*/  LDC.64 R2, c[0x0][0x218] ;  /* 0x00008600ff027b82 */ /* 0x000e620000000a00 */
[----:B------:R-:W-:-:S11]  /*0a20*/  ISETP.EQ.OR P3, PT, R20, RZ, P3 ;  /* 0x000000ff1400720c */ /* 0x000fd60001f62670 */
[----:B------:R-:W-:Y:S01]  /*0a30*/  @!P6 IMAD.IADD R11, R11, 0x1, -R26 ;  /* 0x000000010b0be824 */ /* 0x000fe200078e0a1a */
[----:B------:R-:W-:Y:S01]  /*0a40*/  ISETP.GT.U32.AND P6, PT, R10, R27, PT ;  /* 0x0000001b0a00720c */ /* 0x000fe20003fc4070 */
[----:B0-----:R-:W-:Y:S01]  /*0a50*/  VIADD R9, R24, 0xffffffe ;  /* 0x0ffffffe18097836 */ /* 0x001fe20000000000 */
[----:B------:R-:W-:Y:S02]  /*0a60*/  ISETP.GE.AND P2, PT, R17, RZ, PT ;  /* 0x000000ff1100720c */ /* 0x000fe40003f46270 */
[----:B------:R-:W-:-:S03]  /*0a70*/  SEL R17, R4, RZ, !P3 ;  /* 0x000000ff04117207 */ /* 0x000fc60005800000 */
[----:B------:R-:W0:Y:S01]  /*0a80*/  F2I.FTZ.U32.TRUNC.NTZ R9, R9 ;  /* 0x0000000900097305 */ /* 0x000e22000021f000 */
[----:B------:R-:W-:Y:S01]  /*0a90*/  IABS R4, R18 ;  /* 0x0000001200047213 */ /* 0x000fe20000000000 */
[----:B-1----:R-:W-:Y:S01]  /*0aa0*/  IMAD.WIDE.U32 R2, R0, 0x4, R2 ;  /* 0x0000000400027825 */ /* 0x002fe200078e0002 */
[----:B------:R-:W-:-:S03]  /*0ab0*/  IABS R0, R14 ;  /* 0x0000000e00007213 */ /* 0x000fc60000000000 */
[----:B------:R-:W-:Y:S01]  /*0ac0*/  @!P6 IMAD.IADD R27, R27, 0x1, -R10 ;  /* 0x000000011b1be824 */ /* 0x000fe200078e0a0a */
[----:B------:R-:W-:Y:S01]  /*0ad0*/  ISETP.GE.AND P3, PT, R18, RZ, PT ;  /* 0x000000ff1200720c */ /* 0x000fe20003f66270 */
[----:B------:R-:W-:Y:S02]  /*0ae0*/  IMAD.MOV R18, RZ, RZ, -R0 ;  /* 0x000000ffff127224 */ /* 0x000fe400078e0a00 */
[----:B------:R-:W-:Y:S01]  /*0af0*/  IMAD.HI.U32 R8, R8, R4, RZ ;  /* 0x0000000408087227 */ /* 0x000fe200078e00ff */
[----:B------:R-:W-:-:S03]  /*0b00*/  ISETP.GT.U32.AND P6, PT, R10, R27, PT ;  /* 0x0000001b0a00720c */ /* 0x000fc60003fc4070 */
[----:B------:R-:W-:Y:S01]  /*0b10*/  IMAD R4, R8, R18, R4 ;  /* 0x0000001208047224 */ /* 0x000fe200078e0204 */
[----:B------:R-:W-:Y:S01]  /*0b20*/  HFMA2.MMA R8, -RZ, RZ, 0, 0 ;  /* 0x00000000ff087435 */ /* 0x000fe200000001ff */
[----:B0-----:R-:W-:-:S04]  /*0b30*/  IMAD.MOV R0, RZ, RZ, -R9 ;  /* 0x000000ffff007224 */ /* 0x001fc800078e0a09 */
[----:B------:R-:W-:-:S04]  /*0b40*/  IMAD R0, R0, R22, RZ ;  /* 0x0000001600007224 */ /* 0x000fc800078e02ff */
[----:B------:R-:W-:Y:S01]  /*0b50*/  @!P6 IMAD.IADD R27, R27, 0x1, -R10 ;  /* 0x000000011b1be824 */ /* 0x000fe200078e0a0a */
[----:B------:R-:W-:Y:S01]  /*0b60*/  ISETP.GT.U32.AND P6, PT, R23, R4, PT ;  /* 0x000000041700720c */ /* 0x000fe20003fc4070 */
[----:B------:R-:W-:Y:S01]  /*0b70*/  IMAD.HI.U32 R8, R9, R0, R8 ;  /* 0x0000000009087227 */ /* 0x000fe200078e0008 */
[----:B------:R-:W-:Y:S02]  /*0b80*/  IABS R9, R19 ;  /* 0x0000001300097213 */ /* 0x000fe40000000000 */
[----:B------:R-:W-:-:S03]  /*0b90*/  IABS R0, R15 ;  /* 0x0000000f00007213 */ /* 0x000fc60000000000 */
[----:B------:R-:W-:-:S04]  /*0ba0*/  IMAD.HI.U32 R8, R8, R9, RZ ;  /* 0x0000000908087227 */ /* 0x000fc800078e00ff */
[----:B------:R-:W-:-:S04]  /*0bb0*/  IMAD.MOV R18, RZ, RZ, -R0 ;  /* 0x000000ffff127224 */ /* 0x000fc800078e0a00 */
[----:B------:R-:W-:Y:S02]  /*0bc0*/  IMAD R18, R8, R18, R9 ;  /* 0x0000001208127224 */ /* 0x000fe400078e0209 */
[----:B------:R-:W-:-:S03]  /*0bd0*/  @!P6 IMAD.IADD R4, R4, 0x1, -R23 ;  /* 0x000000010404e824 */ /* 0x000fc600078e0a17 */
[----:B------:R-:W-:Y:S02]  /*0be0*/  ISETP.GT.U32.AND P6, PT, R22, R18, PT ;  /* 0x000000121600720c */ /* 0x000fe40003fc4070 */
[----:B------:R-:W-:Y:S02]  /*0bf0*/  ISETP.EQ.OR P1, PT, R29, RZ, P1 ;  /* 0x000000ff1d00720c */ /* 0x000fe40000f22670 */
[----:B------:R-:W-:Y:S02]  /*0c00*/  ISETP.EQ.OR P0, PT, R25, RZ, P0 ;  /* 0x000000ff1900720c */ /* 0x000fe40000702670 */
[----:B------:R-:W-:Y:S02]  /*0c10*/  SEL R6, R6, RZ, !P1 ;  /* 0x000000ff06067207 */ /* 0x000fe40004800000 */
[----:B------:R-:W-:-:S05]  /*0c20*/  SEL R0, R7, RZ, !P0 ;  /* 0x000000ff07007207 */ /* 0x000fca0004000000 */
[----:B------:R-:W-:Y:S01]  /*0c30*/  @!P6 IMAD.IADD R18, R18, 0x1, -R22 ;  /* 0x000000011212e824 */ /* 0x000fe200078e0a16 */
[----:B------:R-:W-:-:S04]  /*0c40*/  ISETP.GT.U32.AND P1, PT, R23, R4, PT ;  /* 0x000000041700720c */ /* 0x000fc80003f24070 */
[----:B------:R-:W-:Y:S02]  /*0c50*/  ISETP.GT.U32.AND P0, PT, R22, R18, PT ;  /* 0x000000121600720c */ /* 0x000fe40003f04070 */
[----:B------:R-:W-:Y:S01]  /*0c60*/  ISETP.EQ.OR P5, PT, R16, RZ, P5 ;  /* 0x000000ff1000720c */ /* 0x000fe20002fa2670 */
[----:B------:R-:W-:Y:S01]  /*0c70*/  @!P4 IMAD.MOV R11, RZ, RZ, -R11 ;  /* 0x000000ffff0bc224 */ /* 0x000fe200078e0a0b */
[----:B------:R-:W-:Y:S02]  /*0c80*/  ISETP.NE.AND P6, PT, R15, RZ, PT ;  /* 0x000000ff0f00720c */ /* 0x000fe40003fc5270 */
[----:B------:R-:W-:Y:S02]  /*0c90*/  SEL R5, R5, RZ, !P5 ;  /* 0x000000ff05057207 */ /* 0x000fe40006800000 */
[----:B------:R-:W-:Y:S01]  /*0ca0*/  ISETP.GE.AND P5, PT, R19, RZ, PT ;  /* 0x000000ff1300720c */ /* 0x000fe20003fa6270 */
[----:B------:R-:W-:Y:S01]  /*0cb0*/  @!P1 IMAD.IADD R4, R4, 0x1, -R23 ;  /* 0x0000000104049824 */ /* 0x000fe200078e0a17 */
[----:B------:R-:W-:-:S03]  /*0cc0*/  ISETP.NE.AND P1, PT, R12, RZ, PT ;  /* 0x000000ff0c00720c */ /* 0x000fc60003f25270 */
[----:B------:R-:W-:Y:S02]  /*0cd0*/  @!P0 IADD3 R18, R18, -R22, RZ ;  /* 0x8000001612128210 */ /* 0x000fe40007ffe0ff */
[----:B------:R-:W-:Y:S02]  /*0ce0*/  ISETP.NE.AND P0, PT, R13, RZ, PT ;  /* 0x000000ff0d00720c */ /* 0x000fe40003f05270 */
[----:B------:R-:W-:Y:S01]  /*0cf0*/  ISETP.NE.AND P4, PT, R14, RZ, PT ;  /* 0x000000ff0e00720c */ /* 0x000fe20003f85270 */
[----:B------:R-:W-:Y:S02]  /*0d00*/  IMAD.MOV.U32 R19, RZ, RZ, R4 ;  /* 0x000000ffff137224 */ /* 0x000fe400078e0004 */
[----:B------:R-:W-:Y:S02]  /*0d10*/  @!P2 IMAD.MOV R27, RZ, RZ, -R27 ;  /* 0x000000ffff1ba224 */ /* 0x000fe400078e0a1b */
[----:B------:R-:W-:Y:S01]  /*0d20*/  @!P5 IMAD.MOV R18, RZ, RZ, -R18 ;  /* 0x000000ffff12d224 */ /* 0x000fe200078e0a12 */
[----:B------:R-:W-:Y:S01]  /*0d30*/  @!P1 LOP3.LUT R11, RZ, R12, RZ, 0x33, !PT ;  /* 0x0000000cff0b9212 */ /* 0x000fe200078e33ff */
[----:B------:R-:W-:Y:S01]  /*0d40*/  @!P3 IMAD.MOV R19, RZ, RZ, -R19 ;  /* 0x000000ffff13b224 */ /* 0x000fe200078e0a13 */
[----:B------:R-:W-:-:S03]  /*0d50*/  @!P6 LOP3.LUT R18, RZ, R15, RZ, 0x33, !PT ;  /* 0x0000000fff12e212 */ /* 0x000fc600078e33ff */
[-C--:B------:R-:W-:Y:S02]  /*0d60*/  @!P0 LOP3.LUT R27, RZ, R13.reuse, RZ, 0x33, !PT ;  /* 0x0000000dff1b8212 */ /* 0x080fe400078e33ff */
[----:B------:R-:W-:Y:S02]  /*0d70*/  @!P4 LOP3.LUT R19, RZ, R14, RZ, 0x33, !PT ;  /* 0x0000000eff13c212 */ /* 0x000fe400078e33ff */
[----:B------:R-:W-:Y:S02]  /*0d80*/  LOP3.LUT R4, R11, R12, RZ, 0x3c, !PT ;  /* 0x0000000c0b047212 */ /* 0x000fe400078e3cff */
[----:B------:R-:W-:Y:S02]  /*0d90*/  LOP3.LUT R7, R27, R13, RZ, 0x3c, !PT ;  /* 0x0000000d1b077212 */ /* 0x000fe400078e3cff */
[----:B------:R-:W-:Y:S02]  /*0da0*/  LOP3.LUT R9, R18, R15, RZ, 0x3c, !PT ;  /* 0x0000000f12097212 */ /* 0x000fe400078e3cff */
[----:B------:R-:W-:-:S02]  /*0db0*/  LOP3.LUT R8, R19, R14, RZ, 0x3c, !PT ;  /* 0x0000000e13087212 */ /* 0x000fc400078e3cff */
[----:B------:R-:W-:Y:S02]  /*0dc0*/  ISETP.GT.AND P0, PT, R4, -0x1, PT ;  /* 0xffffffff0400780c */ /* 0x000fe40003f04270 */
[----:B------:R-:W-:Y:S02]  /*0dd0*/  ISETP.GT.AND P1, PT, R7, -0x1, PT ;  /* 0xffffffff0700780c */ /* 0x000fe40003f24270 */
[----:B------:R-:W-:Y:S02]  /*0de0*/  ISETP.GT.AND P3, PT, R9, -0x1, PT ;  /* 0xffffffff0900780c */ /* 0x000fe40003f64270 */
[----:B------:R-:W-:Y:S02]  /*0df0*/  ISETP.GT.AND P2, PT, R8, -0x1, PT ;  /* 0xffffffff0800780c */ /* 0x000fe40003f44270 */
[----:B------:R-:W-:Y:S02]  /*0e00*/  ISETP.EQ.OR P0, PT, R11, RZ, P0 ;  /* 0x000000ff0b00720c */ /* 0x000fe40000702670 */
[----:B------:R-:W-:-:S02]  /*0e10*/  ISETP.EQ.OR P1, PT, R27, RZ, P1 ;  /* 0x000000ff1b00720c */ /* 0x000fc40000f22670 */
[----:B------:R-:W-:Y:S02]  /*0e20*/  ISETP.EQ.OR P3, PT, R18, RZ, P3 ;  /* 0x000000ff1200720c */ /* 0x000fe40001f62670 */
[----:B------:R-:W-:Y:S02]  /*0e30*/  ISETP.EQ.OR P2, PT, R19, RZ, P2 ;  /* 0x000000ff1300720c */ /* 0x000fe40001742670 */
[----:B------:R-:W-:Y:S02]  /*0e40*/  SEL R8, R12, RZ, !P0 ;  /* 0x000000ff0c087207 */ /* 0x000fe40004000000 */
[----:B------:R-:W-:Y:S02]  /*0e50*/  SEL R10, R13, RZ, !P1 ;  /* 0x000000ff0d0a7207 */ /* 0x000fe40004800000 */
[----:B------:R-:W-:Y:S02]  /*0e60*/  SEL R15, R15, RZ, !P3 ;  /* 0x000000ff0f0f7207 */ /* 0x000fe40005800000 */
[----:B------:R-:W-:Y:S01]  /*0e70*/  SEL R14, R14, RZ, !P2 ;  /* 0x000000ff0e0e7207 */ /* 0x000fe20005000000 */
[----:B------:R-:W-:Y:S01]  /*0e80*/  IMAD.IADD R8, R11, 0x1, R8 ;  /* 0x000000010b087824 */ /* 0x000fe200078e0208 */
[----:B------:R-:W-:Y:S01]  /*0e90*/  IADD3 R4, R20, R17, RZ ;  /* 0x0000001114047210 */ /* 0x000fe20007ffe0ff */
[----:B------:R-:W-:Y:S01]  /*0ea0*/  IMAD.IADD R9, R27, 0x1, R10 ;  /* 0x000000011b097824 */ /* 0x000fe200078e020a */
[----:B------:R-:W-:Y:S01]  /*0eb0*/  IADD3 R10, R19, R14, RZ ;  /* 0x0000000e130a7210 */ /* 0x000fe20007ffe0ff */
[----:B------:R-:W-:-:S04]  /*0ec0*/  IMAD.WIDE R2, R21, 0x10, R2 ;  /* 0x0000001015027825 */ /* 0x000fc800078e0202 */
[----:B------:R-:W-:Y:S02]  /*0ed0*/  IMAD.IADD R5, R16, 0x1, R5 ;  /* 0x0000000110057824 */ /* 0x000fe400078e0205 */
[----:B------:R-:W-:Y:S02]  /*0ee0*/  IMAD.IADD R6, R29, 0x1, R6 ;  /* 0x000000011d067824 */ /* 0x000fe400078e0206 */
[----:B------:R-:W-:Y:S02]  /*0ef0*/  IMAD.IADD R7, R25, 0x1, R0 ;  /* 0x0000000119077824 */ /* 0x000fe400078e0200 */
[----:B------:R-:W-:-:S03]  /*0f00*/  IMAD.IADD R11, R18, 0x1, R15 ;  /* 0x00000001120b7824 */ /* 0x000fc600078e020f */
[----:B------:R-:W-:Y:S04]  /*0f10*/  STG.E.128 desc[UR4][R2.64], R4 ;  /* 0x0000000402007986 */ /* 0x000fe8000c101d04 */
[----:B------:R-:W-:Y:S01]  /*0f20*/  STG.E.128 desc[UR4][R2.64+0x800], R8 ;  /* 0x0008000802007986 */ /* 0x000fe2000c101d04 */
[----:B------:R-:W-:Y:S05]  /*0f30*/  EXIT ;  /* 0x000000000000794d */ /* 0x000fea0003800000 */
.L_x_51225:
[----:B------:R-:W0:Y:S01]  /*0f40*/  S2R R3, SR_TID.X ;  /* 0x0000000000037919 */ /* 0x000e220000002100 */
[----:B------:R-:W-:Y:S01]  /*0f50*/  IMAD.MOV.U32 R4, RZ, RZ, RZ ;  /* 0x000000ffff047224 */ /* 0x000fe200078e00ff */
        /* <DEDUP_REMOVED lines=13> */
[----:B------:R3:W5:Y:S07]  /*1030*/  @!P1 LDG.E R4, desc[UR4][R14.64] ;  /* 0x000000040e049981 */ /* 0x00076e000c1e1900 */
[----:B------:R-:W4:Y:S01]  /*1040*/  @!P2 LDC.64 R12, c[0x0][0x220] ;  /* 0x00008800ff0cab82 */ /* 0x000f220000000a00 */
[----:B------:R-:W-:Y:S02]  /*1050*/  @!P2 IMAD.IADD R9, R0, 0x1, R25 ;  /* 0x000000010009a824 */ /* 0x000fe400078e0219 */
        /* <DEDUP_REMOVED lines=11> */
[----:B------:R-:W-:-:S02]  /*1110*/  CS2R R6, SRZ ;  /* 0x0000000000067805 */ /* 0x000fc4000001ff00 */
[----:B---3--:R-:W-:Y:S01]  /*1120*/  @!P3 IADD3 R19, R0, R25, RZ ;  /* 0x000000190013b210 */ /* 0x008fe20007ffe0ff */
[----:B------:R-:W-:-:S03]  /*1130*/  @!P3 VIADD R25, R25, 0x80 ;  /* 0x000000801919b836 */ /* 0x000fc60000000000 */
[----:B------:R2:W5:Y:S04]  /*1140*/  @!P0 LDG.E R6, desc[UR4][R16.64] ;  /* 0x0000000410068981 */ /* 0x000568000c1e1900 */
[----:B------:R0:W5:Y:S01]  /*1150*/  @!P0 LDG.E R7, desc[UR4][R20.64] ;  /* 0x0000000414078981 */ /* 0x000162000c1e1900 */
[----:B------:R-:W-:Y:S01]  /*1160*/  ISETP.GE.AND P0, PT, R25, R2, PT ;  /* 0x000000021900720c */ /* 0x000fe20003f06270 */
[----:B-1----:R-:W-:-:S04]  /*1170*/  @!P2 IMAD.WIDE.U32 R28, R9, 0x4, R10 ;  /* 0x00000004091ca825 */ /* 0x002fc800078e000a */
[----:B--2---:R-:W-:-:S04]  /*1180*/  @!P3 IMAD.WIDE.U32 R16, R19, 0x4, R14 ;  /* 0x000000041310b825 */ /* 0x004fc800078e000e */
[----:B------:R-:W-:Y:S02]  /*1190*/  IMAD.MOV.U32 R8, RZ, RZ, RZ ;  /* 0x000000ffff087224 */ /* 0x000fe400078e00ff */
[----:B------:R-:W-:Y:S02]  /*11a0*/  IMAD.MOV.U32 R9, RZ, RZ, RZ ;  /* 0x000000ffff097224 */ /* 0x000fe400078e00ff */
[----:B----4-:R-:W-:Y:S01]  /*11b0*/  @!P3 IMAD.WIDE.U32 R18, R19, 0x4, R12 ;  /* 0x000000041312b825 */ /* 0x010fe200078e000c */
[----:B------:R-:W1:Y:S01]  /*11c0*/  @!P0 LDC.64 R22, c[0x0][0x220] ;  /* 0x00008800ff168b82 */ /* 0x000e620000000a00 */
[----:B------:R-:W5:Y:S02]  /*11d0*/  @!P2 LDG.E R8, desc[UR4][R26.64] ;  /* 0x000000041a08a981 */ /* 0x000f64000c1e1900 */
[----:B------:R-:W-:Y:S02]  /*11e0*/  @!P0 IMAD.IADD R13, R0, 0x1, R25 ;  /* 0x00000001000d8824 */ /* 0x000fe400078e0219 */
[----:B------:R-:W-:Y:S01]  /*11f0*/  @!P0 VIADD R25, R25, 0x80 ;  /* 0x0000008019198836 */ /* 0x000fe20000000000 */
[----:B------:R-:W5:Y:S02]  /*1200*/  @!P2 LDG.E R9, desc[UR4][R28.64] ;  /* 0x000000041c09a981 */ /* 0x000f64000c1e1900 */
[----:B------:R-:W2:Y:S02]  /*1210*/  @!P0 LDC.64 R14, c[0x0][0x228] ;  /* 0x00008a00ff0e8b82 */ /* 0x000ea40000000a00 */
[----:B------:R-:W-:-:S02]  /*1220*/  ISETP.GE.AND P2, PT, R25, R2, PT ;  /* 0x000000021900720c */ /* 0x000fc40003f46270 */
[----:B------:R-:W-:-:S06]  /*1230*/  CS2R R10, SRZ ;  /* 0x00000000000a7805 */ /* 0x000fcc000001ff00 */
[----:B------:R3:W5:Y:S01]  /*1240*/  @!P3 LDG.E R10, desc[UR4][R16.64] ;  /* 0x00000004100ab981 */ /* 0x000762000c1e1900 */
[----:B------:R-:W-:Y:S02]  /*1250*/  IMAD.MOV.U32 R12, RZ, RZ, RZ ;  /* 0x000000ffff0c7224 */ /* 0x000fe400078e00ff */
[----:B0-----:R-:W-:Y:S01]  /*1260*/  IMAD.MOV.U32 R20, RZ, RZ, RZ ;  /* 0x000000ffff147224 */ /* 0x001fe200078e00ff */
[----:B------:R0:W5:Y:S01]  /*1270*/  @!P3 LDG.E R11, desc[UR4][R18.64] ;  /* 0x00000004120bb981 */ /* 0x000162000c1e1900 */
[----:B---3--:R-:W3:Y:S01]  /*1280*/  @!P2 LDC.64 R16, c[0x0][0x220] ;  /* 0x00008800ff10ab82 */ /* 0x008ee20000000a00 */
[----:B-1----:R-:W-:-:S04]  /*1290*/  @!P0 IMAD.WIDE.U32 R22, R13, 0x4, R22 ;  /* 0x000000040d168825 */ /* 0x002fc800078e0016 */
[----:B--2---:R-:W-:Y:S01]  /*12a0*/  @!P0 IMAD.WIDE.U32 R14, R13, 0x4, R14 ;  /* 0x000000040d0e8825 */ /* 0x004fe200078e000e */
[----:B------:R-:W-:Y:S01]  /*12b0*/  MOV R13, RZ ;  /* 0x000000ff000d7202 */ /* 0x000fe20000000f00 */
[----:B------:R-:W5:Y:S01]  /*12c0*/  @!P0 LDG.E R12, desc[UR4][R22.64] ;  /* 0x00000004160c8981 */ /* 0x000f62000c1e1900 */
[----:B0-----:R-:W0:Y:S01]  /*12d0*/  @!P2 LDC.64 R18, c[0x0][0x228] ;  /* 0x00008a00ff12ab82 */ /* 0x001e220000000a00 */
[----:B------:R-:W-:Y:S02]  /*12e0*/  @!P2 IMAD.IADD R21, R0, 0x1, R25 ;  /* 0x000000010015a824 */ /* 0x000fe400078e0219 */
[----:B------:R-:W-:Y:S01]  /*12f0*/  @!P2 VIADD R25, R25, 0x80 ;  /* 0x000000801919a836 */ /* 0x000fe20000000000 */
[----:B------:R1:W5:Y:S04]  /*1300*/  @!P0 LDG.E R13, desc[UR4][R14.64] ;  /* 0x000000040e0d8981 */ /* 0x000368000c1e1900 */
[----:B------:R-:W-:Y:S01]  /*1310*/  ISETP.GE.AND P0, PT, R25, R2, PT ;  /* 0x000000021900720c */ /* 0x000fe20003f06270 */
[----:B---3--:R-:W-:-:S05]  /*1320*/  @!P2 IMAD.WIDE.U32 R16, R21, 0x4, R16 ;  /* 0x000000041510a825 */ /* 0x008fca00078e0010 */
[----:B------:R2:W5:Y:S07]  /*1330*/  @!P2 LDG.E R20, desc[UR4][R16.64] ;  /* 0x000000041014a981 */ /* 0x00056e000c1e1900 */
[----:B-1----:R-:W1:Y:S08]  /*1340*/  @!P0 LDC.64 R14, c[0x0][0x220] ;  /* 0x00008800ff0e8b82 */ /* 0x002e700000000a00 */
[----:B--2---:R-:W2:Y:S01]  /*1350*/  @!P0 LDC.64 R16, c[0x0][0x228] ;  /* 0x00008a00ff108b82 */ /* 0x004ea20000000a00 */
[----:B------:R-:W-:Y:S01]  /*1360*/  @!P0 IMAD.IADD R23, R0, 0x1, R25 ;  /* 0x0000000100178824 */ /* 0x000fe200078e0219 */
[----:B------:R-:W-:Y:S01]  /*1370*/  HFMA2.MMA R22, -RZ, RZ, 0, 0 ;  /* 0x00000000ff167435 */ /* 0x000fe200000001ff */
[----:B------:R-:W-:-:S02]  /*1380*/  @!P0 VIADD R25, R25, 0x80 ;  /* 0x0000008019198836 */ /* 0x000fc40000000000 */
[----:B-1----:R-:W-:-:S07]  /*1390*/  @!P0 IMAD.WIDE.U32 R14, R23, 0x4, R14 ;  /* 0x00000004170e8825 */ /* 0x002fce00078e000e */
        /* <DEDUP_REMOVED lines=40> */
[----:B------:R-:W-:-:S04]  /*1620*/  @!P0 LOP3.LUT R15, RZ, R5, RZ, 0x33, !PT ;  /* 0x00000005ff0f8212 */ /* 0x000fc800078e33ff */
[----:B------:R-:W-:-:S04]  /*1630*/  LOP3.LUT R4, R15, R5, RZ, 0x3c, !PT ;  /* 0x000000050f047212 */ /* 0x000fc800078e3cff */
[----:B------:R-:W-:-:S04]  /*1640*/  ISETP.GT.AND P0, PT, R4, -0x1, PT ;  /* 0xffffffff0400780c */ /* 0x000fc80003f04270 */
[----:B------:R-:W-:-:S04]  /*1650*/  ISETP.EQ.OR P0, PT, R15, RZ, P0 ;  /* 0x000000ff0f00720c */ /* 0x000fc80000702670 */
[----:B------:R-:W-:-:S05]  /*1660*/  SEL R14, R5, RZ, !P0 ;  /* 0x000000ff050e7207 */ /* 0x000fca0004000000 */
[----:B------:R-:W-:-:S07]  /*1670*/  IMAD.IADD R14, R15, 0x1, R14 ;  /* 0x000000010f0e7824 */ /* 0x000fce00078e020e */
.L_x_51227:
[----:B------:R-:W-:Y:S05]  /*1680*/  BSYNC B0 ;  /* 0x0000000000007941 */ /* 0x000fea0003800000 */
.L_x_51226:
        /* <DEDUP_REMOVED lines=31> */
.L_x_51229:
[----:B------:R-:W-:Y:S05]  /*1880*/  BSYNC B0 ;  /* 0x0000000000007941 */ /* 0x000fea0003800000 */
.L_x_51228:
[----:B-----5:R-:W-:Y:S01]  /*1890*/  VIADD R5, R3, 0x100 ;  /* 0x0000010003057836 */ /* 0x020fe20000000000 */
[----:B------:R-:W-:Y:S04]  /*18a0*/  BSSY B0, `(.L_x_51230) ;  /* 0x000001e000007945 */ /* 0x000fe80003800000 */
[----:B------:R-:W-:-:S13]  /*18b0*/  ISETP.GE.AND P0, PT, R5, R2, PT ;  /* 0x000000020500720c */ /* 0x000fda0003f06270 */
        /* <DEDUP_REMOVED lines=28> */
.L_x_51231:
[----:B------:R-:W-:Y:S05]  /*1a80*/  BSYNC B0 ;  /* 0x0000000000007941 */ /* 0x000fea0003800000 */
.L_x_51230:
        /* <DEDUP_REMOVED lines=31> */
.L_x_51233:
[----:B------:R-:W-:Y:S05]  /*1c80*/  BSYNC B0 ;  /* 0x0000000000007941 */ /* 0x000fea0003800000 */
.L_x_51232:
        /* <DEDUP_REMOVED lines=8> */
[-C--:B------:R-:W-:Y:S01]  /*1d10*/  ISETP.GE.AND P3, PT, R7, R2.reuse, PT ;  /* 0x000000020700720c */ /* 0x080fe20003f66270 */
[----:B------:R-:W-:Y:S01]  /*1d20*/  @!P1 IMAD.IADD R7, R0, 0x1, R3 ;  /* 0x0000000100079824 */ /* 0x000fe200078e0203 */
[----:B------:R-:W-:-:S03]  /*1d30*/  ISETP.GE.AND P2, PT, R11, R2, PT ;  /* 0x000000020b00720c */ /* 0x000fc60003f46270 */
[----:B0-----:R-:W-:Y:S02]  /*1d40*/  @!P1 IMAD.WIDE.U32 R6, R7, 0x4, R4 ;  /* 0x0000000407069825 */ /* 0x001fe400078e0004 */
[----:B------:R-:W-:Y:S08]  /*1d50*/  @P0 BRA `(.L_x_51235) ;  /* 0x00000000006c0947 */ /* 0x000ff00003800000 */
        /* <DEDUP_REMOVED lines=27> */
.L_x_51235:
[----:B------:R-:W-:Y:S05]  /*1f10*/  BSYNC B0 ;  /* 0x0000000000007941 */ /* 0x000fea0003800000 */
.L_x_51234:
[----:B------:R-:W-:Y:S04]  /*1f20*/  BSSY B0, `(.L_x_51236) ;  /* 0x000001d000007945 */ /* 0x000fe80003800000 */
        /* <DEDUP_REMOVED lines=28> */
.L_x_51237:
[----:B------:R-:W-:Y:S05]  /*20f0*/  BSYNC B0 ;  /* 0x0000000000007941 */ /* 0x000fea0003800000 */
.L_x_51236:
        /* <DEDUP_REMOVED lines=29> */
.L_x_51239:
[----:B------:R-:W-:Y:S05]  /*22d0*/  BSYNC B0 ;  /* 0x0000000000007941 */ /* 0x000fea0003800000 */
.L_x_51238:
        /* <DEDUP_REMOVED lines=29> */
.L_x_51241:
[----:B------:R-:W-:Y:S05]  /*24b0*/  BSYNC B0 ;  /* 0x0000000000007941 */ /* 0x000fea0003800000 */
.L_x_51240:
[----:B------:R0:W-:Y:S01]  /*24c0*/  @!P1 STG.E desc[UR4][R6.64], R14 ;  /* 0x0000000e06009986 */ /* 0x0001e2000c101904 */
[----:B------:R-:W-:Y:S01]  /*24d0*/  @!P1 MOV R3, R15 ;  /* 0x0000000f00039202 */ /* 0x000fe20000000f00 */
        /* <DEDUP_REMOVED lines=16> */
.L_x_51244:
[----:B------:R-:W-:-:S13]  /*25e0*/  ISETP.GE.AND P0, PT, R3, R2, PT ;  /* 0x000000020300720c */ /* 0x000fda0003f06270 */
[----:B------:R-:W-:Y:S05]  /*25f0*/  @P0 BRA `(.L_x_51246) ;  /* 0x0000000000300947 */ /* 0x000fea0003800000 */
[----:B0-----:R-:W0:Y:S01]  /*2600*/  LDC.64 R6, c[0x0][0x218] ;  /* 0x00008600ff067b82 */ /* 0x001e220000000a00 */
[----:B------:R-:W-:Y:S01]  /*2610*/  IADD3 R5, R0, R3, RZ ;  /* 0x0000000300057210 */ /* 0x000fe20007ffe0ff */
[----:B------:R-:W-:-:S04]  /*2620*/  VIADD R3, R3, 0x80 ;  /* 0x0000008003037836 */ /* 0x000fc80000000000 */
[----:B0-----:R-:W-:-:S05]  /*2630*/  IMAD.WIDE.U32 R6, R5, 0x4, R6 ;  /* 0x0000000405067825 */ /* 0x001fca00078e0006 */
[----:B------:R1:W-:Y:S02]  /*2640*/  STG.E desc[UR4][R6.64], R9 ;  /* 0x0000000906007986 */ /* 0x0003e4000c101904 */
.L_x_51245:
[----:B------:R-:W-:-:S13]  /*2650*/  ISETP.GE.AND P0, PT, R3, R2, PT ;  /* 0x000000020300720c */ /* 0x000fda0003f06270 */
[----:B------:R-:W-:Y:S05]  /*2660*/  @P0 BRA `(.L_x_51247) ;  /* 0x0000000000340947 */ /* 0x000fea0003800000 */
[----:B01----:R-:W0:Y:S01]  /*2670*/  LDC.64 R6, c[0x0][0x218] ;  /* 0x00008600ff067b82 */ /* 0x003e220000000a00 */
[----:B------:R-:W-:Y:S02]  /*2680*/  IMAD.IADD R5, R0, 0x1, R3 ;  /* 0x0000000100057824 */ /* 0x000fe400078e0203 */
[----:B------:R-:W-:Y:S02]  /*2690*/  VIADD R3, R3, 0x80 ;  /* 0x0000008003037836 */ /* 0x000fe40000000000 */
[----:B0-----:R-:W-:-:S05]  /*26a0*/  IMAD.WIDE.U32 R6, R5, 0x4, R6 ;  /* 0x0000000405067825 */ /* 0x001fca00078e0006 */
[----:B------:R1:W-:Y:S02]  /*26b0*/  STG.E desc[UR4][R6.64], R10 ;  /* 0x0000000a06007986 */ /* 0x0003e4000c101904 */
.L_x_51246:
[----:B------:R-:W-:-:S13]  /*26c0*/  ISETP.GE.AND P0, PT, R3, R2, PT ;  /* 0x000000020300720c */ /* 0x000fda0003f06270 */
[----:B------:R-:W-:Y:S05]  /*26d0*/  @P0 BREAK B1 ;  /* 0x0000000000010942 */ /* 0x000fea0003800000 */
[----:B------:R-:W-:Y:S05]  /*26e0*/  @P0 BRA `(.L_x_51248) ;  /* 0x0000000000300947 */ /* 0x000fea0003800000 */
[----:B01----:R-:W0:Y:S01]  /*26f0*/  LDC.64 R6, c[0x0][0x218] ;  /* 0x00008600ff067b82 */ /* 0x003e220000000a00 */
[----:B------:R-:W-:Y:S01]  /*2700*/  IMAD.IADD R5, R0, 0x1, R3 ;  /* 0x0000000100057824 */ /* 0x000fe200078e0203 */
[----:B------:R-:W-:-:S03]  /*2710*/  IADD3 R3, R3, 0x80, RZ ;  /* 0x0000008003037810 */ /* 0x000fc60007ffe0ff */
[----:B0-----:R-:W-:-:S05]  /*2720*/  IMAD.WIDE.U32 R6, R5, 0x4, R6 ;  /* 0x0000000405067825 */ /* 0x001fca00078e0006 */
[----:B------:R2:W-:Y:S02]  /*2730*/  STG.E desc[UR4][R6.64], R11 ;  /* 0x0000000b06007986 */ /* 0x0005e4000c101904 */
.L_x_51247:
[----:B------:R-:W-:Y:S05]  /*2740*/  BSYNC B1 ;  /* 0x0000000000017941 */ /* 0x000fea0003800000 */
.L_x_51243:
[----:B------:R-:W-:-:S13]  /*2750*/  ISETP.GE.AND P0, PT, R3, R2, PT ;  /* 0x000000020300720c */ /* 0x000fda0003f06270 */
[----:B012---:R-:W0:Y:S01]  /*2760*/  @!P0 LDC.64 R6, c[0x0][0x218] ;  /* 0x00008600ff068b82 */ /* 0x007e220000000a00 */
[----:B------:R-:W-:Y:S02]  /*2770*/  @!P0 IMAD.IADD R5, R0, 0x1, R3 ;  /* 0x0000000100058824 */ /* 0x000fe400078e0203 */
[----:B------:R-:W-:Y:S02]  /*2780*/  @!P0 VIADD R3, R3, 0x80 ;  /* 0x0000008003038836 */ /* 0x000fe40000000000 */
[----:B0-----:R-:W-:-:S05]  /*2790*/  @!P0 IMAD.WIDE.U32 R6, R5, 0x4, R6 ;  /* 0x0000000405068825 */ /* 0x001fca00078e0006 */
[----:B------:R2:W-:Y:S02]  /*27a0*/  @!P0 STG.E desc[UR4][R6.64], R12 ;  /* 0x0000000c06008986 */ /* 0x0005e4000c101904 */
.L_x_51248:
[----:B------:R-:W-:Y:S05]  /*27b0*/  BSYNC B0 ;  /* 0x0000000000007941 */ /* 0x000fea0003800000 */
.L_x_51242:
        /* <DEDUP_REMOVED lines=8> */
.L_x_51249:
        /* <DEDUP_REMOVED lines=12> */
.L_x_57617:


//--------------------- .text._ZN2at6native29vectorized_elementwise_kernelILi8ENS0_13BinaryFunctorIiiiZZZNS0_21remainder_kernel_cudaERNS_18TensorIteratorBaseEENKUlvE_clEvENKUlvE1_clEvEUliiE_EESt5arrayIPcLm3EEEEviT0_T1_ --------------------------
	.section	.text._ZN2at6native29vectorized_elementwise_kernelILi8ENS0_13BinaryFunctorIiiiZZZNS0_21remainder_kernel_cudaERNS_18TensorIteratorBaseEENKUlvE_clEvENKUlvE1_clEvEUliiE_EESt5arrayIPcLm3EEEEviT0_T1_,"ax",@progbits
	.align	128
        .global         _ZN2at6native29vectorized_elementwise_kernelILi8ENS0_13BinaryFunctorIiiiZZZNS0_21remainder_kernel_cudaERNS_18TensorIteratorBaseEENKUlvE_clEvENKUlvE1_clEvEUliiE_EESt5arrayIPcLm3EEEEviT0_T1_
        .type           _ZN2at6native29vectorized_elementwise_kernelILi8ENS0_13BinaryFunctorIiiiZZZNS0_21remainder_kernel_cudaERNS_18TensorIteratorBaseEENKUlvE_clEvENKUlvE1_clEvEUliiE_EESt5arrayIPcLm3EEEEviT0_T1_,@function
        .size           _ZN2at6native29vectorized_elementwise_kernelILi8ENS0_13BinaryFunctorIiiiZZZNS0_21remainder_kernel_cudaERNS_18TensorIteratorBaseEENKUlvE_clEvENKUlvE1_clEvEUliiE_EESt5arrayIPcLm3EEEEviT0_T1_,(.L_x_57618 - _ZN2at6native29vectorized_elementwise_kernelILi8ENS0_13BinaryFunctorIiiiZZZNS0_21remainder_kernel_cudaERNS_18TensorIteratorBaseEENKUlvE_clEvENKUlvE1_clEvEUliiE_EESt5arrayIPcLm3EEEEviT0_T1_)
        .other          _ZN2at6native29vectorized_elementwise_kernelILi8ENS0_13BinaryFunctorIiiiZZZNS0_21remainder_kernel_cudaERNS_18TensorIteratorBaseEENKUlvE_clEvENKUlvE1_clEvEUliiE_EESt5arrayIPcLm3EEEEviT0_T1_,@"STO_CUDA_ENTRY STV_DEFAULT"
_ZN2at6native29vectorized_elementwise_kernelILi8ENS0_13BinaryFunctorIiiiZZZNS0_21remainder_kernel_cudaERNS_18TensorIteratorBaseEENKUlvE_clEvENKUlvE1_clEvEUliiE_EESt5arrayIPcLm3EEEEviT0_T1_:
.text._ZN2at6native29vectorized_elementwise_kernelILi8ENS0_13BinaryFunctorIiiiZZZNS0_21remainder_kernel_cudaERNS_18TensorIteratorBaseEENKUlvE_clEvENKUlvE1_clEvEUliiE_EESt5arrayIPcLm3EEEEviT0_T1_:
        /* <DEDUP_REMOVED lines=244> */
.L_x_51250:
        /* <DEDUP_REMOVED lines=116> */
.L_x_51252:
[----:B------:R-:W-:Y:S05]  /*1680*/  BSYNC B0 ;  /* 0x0000000000007941 */ /* 0x000fea0003800000 */
.L_x_51251:
        /* <DEDUP_REMOVED lines=31> */
.L_x_51254:
[----:B------:R-:W-:Y:S05]  /*1880*/  BSYNC B0 ;  /* 0x0000000000007941 */ /* 0x000fea0003800000 */
.L_x_51253:
        /* <DEDUP_REMOVED lines=31> */
.L_x_51256:
[----:B------:R-:W-:Y:S05]  /*1a80*/  BSYNC B0 ;  /* 0x0000000000007941 */ /* 0x000fea0003800000 */
.L_x_51255:
        /* <DEDUP_REMOVED lines=31> */
.L_x_51258:
[----:B------:R-:W-:Y:S05]  /*1c80*/  BSYNC B0 ;  /* 0x0000000000007941 */ /* 0x000fea0003800000 */
.L_x_51257:
        /* <DEDUP_REMOVED lines=40> */
.L_x_51260:
[----:B------:R-:W-:Y:S05]  /*1f10*/  BSYNC B0 ;  /* 0x0000000000007941 */ /* 0x000fea0003800000 */
.L_x_51259:
        /* <DEDUP_REMOVED lines=29> */
.L_x_51262:
[----:B------:R-:W-:Y:S05]  /*20f0*/  BSYNC B0 ;  /* 0x0000000000007941 */ /* 0x000fea0003800000 */
.L_x_51261:
        /* <DEDUP_REMOVED lines=29> */
.L_x_51264:
[----:B------:R-:W-:Y:S05]  /*22d0*/  BSYNC B0 ;  /* 0x0000000000007941 */ /* 0x000fea0003800000 */
.L_x_51263:
        /* <DEDUP_REMOVED lines=29> */
.L_x_51266:
[----:B------:R-:W-:Y:S05]  /*24b0*/  BSYNC B0 ;  /* 0x0000000000007941 */ /* 0x000fea0003800000 */
.L_x_51265:
        /* <DEDUP_REMOVED lines=18> */
.L_x_51269:
[----:B------:R-:W-:-:S13]  /*25e0*/  ISETP.GE.AND P0, PT, R3, R2, PT ;  /* 0x000000020300720c */ /* 0x000fda0003f06270 */
[----:B------:R-:W-:Y:S05]  /*25f0*/  @P0 BRA `(.L_x_51271) ;  /* 0x0000000000300947 */ /* 0x000fea0003800000 */
[----:B0-----:R-:W0:Y:S01]  /*2600*/  LDC.64 R6, c[0x0][0x218] ;  /* 0x00008600ff067b82 */ /* 0x001e220000000a00 */
[----:B------:R-:W-:Y:S01]  /*2610*/  IADD3 R5, R0, R3, RZ ;  /* 0x0000000300057210 */ /* 0x000fe20007ffe0ff */
[----:B------:R-:W-:-:S04]  /*2620*/  VIADD R3, R3, 0x80 ;  /* 0x0000008003037836 */ /* 0x000fc80000000000 */
[----:B0-----:R-:W-:-:S05]  /*2630*/  IMAD.WIDE.U32 R6, R5, 0x4, R6 ;  /* 0x0000000405067825 */ /* 0x001fca00078e0006 */
[----:B------:R1:W-:Y:S02]  /*2640*/  STG.E desc[UR4][R6.64], R9 ;  /* 0x0000000906007986 */ /* 0x0003e4000c101904 */
.L_x_51270:
[----:B------:R-:W-:-:S13]  /*2650*/  ISETP.GE.AND P0, PT, R3, R2, PT ;  /* 0x000000020300720c */ /* 0x000fda0003f06270 */
[----:B------:R-:W-:Y:S05]  /*2660*/  @P0 BRA `(.L_x_51272) ;  /* 0x0000000000340947 */ /* 0x000fea0003800000 */
[----:B01----:R-:W0:Y:S01]  /*2670*/  LDC.64 R6, c[0x0][0x218] ;  /* 0x00008600ff067b82 */ /* 0x003e220000000a00 */
[----:B------:R-:W-:Y:S02]  /*2680*/  IMAD.IADD R5, R0, 0x1, R3 ;  /* 0x0000000100057824 */ /* 0x000fe400078e0203 */
[----:B------:R-:W-:Y:S02]  /*2690*/  VIADD R3, R3, 0x80 ;  /* 0x0000008003037836 */ /* 0x000fe40000000000 */
[----:B0-----:R-:W-:-:S05]  /*26a0*/  IMAD.WIDE.U32 R6, R5, 0x4, R6 ;  /* 0x0000000405067825 */ /* 0x001fca00078e0006 */
[----:B------:R1:W-:Y:S02]  /*26b0*/  STG.E desc[UR4][R6.64], R10 ;  /* 0x0000000a06007986 */ /* 0x0003e4000c101904 */
.L_x_51271:
        /* <DEDUP_REMOVED lines=8> */
.L_x_51272:
[----:B------:R-:W-:Y:S05]  /*2740*/  BSYNC B1 ;  /* 0x0000000000017941 */ /* 0x000fea0003800000 */
.L_x_51268:
[----:B------:R-:W-:-:S13]  /*2750*/  ISETP.GE.AND P0, PT, R3, R2, PT ;  /* 0x000000020300720c */ /* 0x000fda0003f06270 */
[----:B012---:R-:W0:Y:S01]  /*2760*/  @!P0 LDC.64 R6, c[0x0][0x218] ;  /* 0x00008600ff068b82 */ /* 0x007e220000000a00 */
[----:B------:R-:W-:Y:S02]  /*2770*/  @!P0 IMAD.IADD R5, R0, 0x1, R3 ;  /* 0x0000000100058824 */ /* 0x000fe400078e0203 */
[----:B------:R-:W-:Y:S02]  /*2780*/  @!P0 VIADD R3, R3, 0x80 ;  /* 0x0000008003038836 */ /* 0x000fe40000000000 */
[----:B0-----:R-:W-:-:S05]  /*2790*/  @!P0 IMAD.WIDE.U32 R6, R5, 0x4, R6 ;  /* 0x0000000405068825 */ /* 0x001fca00078e0006 */
[----:B------:R2:W-:Y:S02]  /*27a0*/  @!P0 STG.E desc[UR4][R6.64], R12 ;  /* 0x0000000c06008986 */ /* 0x0005e4000c101904 */
.L_x_51273:
[----:B------:R-:W-:Y:S05]  /*27b0*/  BSYNC B0 ;  /* 0x0000000000007941 */ /* 0x000fea0003800000 */
.L_x_51267:
        /* <DEDUP_REMOVED lines=8> */
.L_x_51274:
        /* <DEDUP_REMOVED lines=12> */
.L_x_57618:


//--------------------- .text._ZN2at6native18elementwise_kernelILi128ELi4EZNS0_15gpu_kernel_implINS0_13BUnaryFunctorIiiiZZZNS0_21remainder_kernel_cudaERNS_18TensorIteratorBaseEENKUlvE_clEvENKUlvE1_clEvEUliiE_EEEEvS5_RKT_EUliE_EEviT1_ --------------------------
	.section	.text._ZN2at6native18elementwise_kernelILi128ELi4EZNS0_15gpu_kernel_implINS0_13BUnaryFunctorIiiiZZZNS0_21remainder_kernel_cudaERNS_18TensorIteratorBaseEENKUlvE_clEvENKUlvE1_clEvEUliiE_EEEEvS5_RKT_EUliE_EEviT1_,"ax",@progbits
	.align	128
        .global         _ZN2at6native18elementwise_kernelILi128ELi4EZNS0_15gpu_kernel_implINS0_13BUnaryFunctorIiiiZZZNS0_21remainder_kernel_cudaERNS_18TensorIteratorBaseEENKUlvE_clEvENKUlvE1_clEvEUliiE_EEEEvS5_RKT_EUliE_EEviT1_
        .type           _ZN2at6native18elementwise_kernelILi128ELi4EZNS0_15gpu_kernel_implINS0_13BUnaryFunctorIiiiZZZNS0_21remainder_kernel_cudaERNS_18TensorIteratorBaseEENKUlvE_clEvENKUlvE1_clEvEUliiE_EEEEvS5_RKT_EUliE_EEviT1_,@function
        .size           _ZN2at6native18elementwise_kernelILi128ELi4EZNS0_15gpu_kernel_implINS0_13BUnaryFunctorIiiiZZZNS0_21remainder_kernel_cudaERNS_18TensorIteratorBaseEENKUlvE_clEvENKUlvE1_clEvEUliiE_EEEEvS5_RKT_EUliE_EEviT1_,(.L_x_57619 - _ZN2at6native18elementwise_kernelILi128ELi4EZNS0_15gpu_kernel_implINS0_13BUnaryFunctorIiiiZZZNS0_21remainder_kernel_cudaERNS_18TensorIteratorBaseEENKUlvE_clEvENKUlvE1_clEvEUliiE_EEEEvS5_RKT_EUliE_EEviT1_)
        .other          _ZN2at6native18elementwise_kernelILi128ELi4EZNS0_15gpu_kernel_implINS0_13BUnaryFunctorIiiiZZZNS0_21remainder_kernel_cudaERNS_18TensorIteratorBaseEENKUlvE_clEvENKUlvE1_clEvEUliiE_EEEEvS5_RKT_EUliE_EEviT1_,@"STO_CUDA_ENTRY STV_DEFAULT"
_ZN2at6native18elementwise_kernelILi128ELi4EZNS0_15gpu_kernel_implINS0_13BUnaryFunctorIiiiZZZNS0_21remainder_kernel_cudaERNS_18TensorIteratorBaseEENKUlvE_clEvENKUlvE1_clEvEUliiE_EEEEvS5_RKT_EUliE_EEviT1_:
.text._ZN2at6native18elementwise_kernelILi128ELi4EZNS0_15gpu_kernel_implINS0_13BUnaryFunctorIiiiZZZNS0_21remainder_kernel_cudaERNS_18TensorIteratorBaseEENKUlvE_clEvENKUlvE1_clEvEUliiE_EEEEvS5_RKT_EUliE_EEviT1_:
        /* <DEDUP_REMOVED lines=315> */
.L_x_51277:
        /* <DEDUP_REMOVED lines=20> */
.L_x_51281:
[----:B------:R0:W5:Y:S01]  /*14f0*/  LDG.E.U8 R19, desc[UR36][R2.64] ;  /* 0x0000002402137981 */ /* 0x000162000c1e1100 */
[----:B------:R-:W-:Y:S05]  /*1500*/  BRA `(.L_x_51283) ;  /* 0x0000000c00347947 */ /* 0x000fea0003800000 */
.L_x_51280:
        /* <DEDUP_REMOVED lines=8> */
.L_x_51285:
[----:B------:R0:W5:Y:S01]  /*1590*/  LDG.E R19, desc[UR36][R2.64] ;  /* 0x0000002402137981 */ /* 0x000162000c1e1900 */
[----:B------:R-:W-:Y:S05]  /*15a0*/  BRA `(.L_x_51283) ;  /* 0x0000000c000c7947 */ /* 0x000fea0003800000 */
.L_x_51284:
[----:B------:R0:W5:Y:S01]  /*15b0*/  LDG.E.S16 R19, desc[UR36][R2.64] ;  /* 0x0000002402137981 */ /* 0x000162000c1e1700 */
[----:B------:R-:W-:Y:S05]  /*15c0*/  BRA `(.L_x_51283) ;  /* 0x0000000c00047947 */ /* 0x000fea0003800000 */
.L_x_51279:
        /* <DEDUP_REMOVED lines=9> */
.L_x_51287:
[----:B------:R-:W2:Y:S02]  /*1660*/  LDG.E.U16 R2, desc[UR36][R2.64] ;  /* 0x0000002402027981 */ /* 0x000ea4000c1e1500 */
[----:B--2---:R-:W-:-:S06]  /*1670*/  HADD2.F32 R19, -RZ, R2.H0_H0 ;  /* 0x20000002ff137230 */ /* 0x004fcc0000004100 */
[----:B------:R-:W0:Y:S01]  /*1680*/  F2I.FTZ.TRUNC.NTZ R19, R19 ;  /* 0x0000001300137305 */ /* 0x000e22000021f100 */
[----:B------:R-:W-:Y:S05]  /*1690*/  BRA `(.L_x_51283) ;  /* 0x0000000800d07947 */ /* 0x000fea0003800000 */
.L_x_51286:
        /* <DEDUP_REMOVED lines=9> */
.L_x_51289:
[----:B------:R-:W2:Y:S02]  /*1730*/  LDG.E.U16 R2, desc[UR36][R2.64] ;  /* 0x0000002402027981 */ /* 0x000ea4000c1e1500 */
[----:B--2---:R-:W-:-:S06]  /*1740*/  HADD2.F32 R19, -RZ, R2.H0_H0 ;  /* 0x20000002ff137230 */ /* 0x004fcc0000004100 */
[----:B------:R-:W0:Y:S01]  /*1750*/  F2I.FTZ.TRUNC.NTZ R19, R19 ;  /* 0x0000001300137305 */ /* 0x000e22000021f100 */
[----:B------:R-:W-:Y:S05]  /*1760*/  BRA `(.L_x_51283) ;  /* 0x00000008009c7947 */ /* 0x000fea0003800000 */
.L_x_51288:
[----:B------:R-:W2:Y:S02]  /*1770*/  LDG.E.64 R2, desc[UR36][R2.64] ;  /* 0x0000002402027981 */ /* 0x000ea4000c1e1b00 */
[----:B--2---:R0:W1:Y:S01]  /*1780*/  F2I.F64.TRUNC R19, R2 ;  /* 0x0000000200137311 */ /* 0x004062000030d100 */
[----:B------:R-:W-:Y:S05]  /*1790*/  BRA `(.L_x_51283) ;  /* 0x0000000800907947 */ /* 0x000fea0003800000 */
.L_x_51278:
        /* <DEDUP_REMOVED lines=12> */
.L_x_51292:
[----:B------:R-:W2:Y:S02]  /*1860*/  LDG.E.64 R2, desc[UR36][R2.64] ;  /* 0x0000002402027981 */ /* 0x000ea4000c1e1b00 */
[----:B--2---:R0:W1:Y:S01]  /*1870*/  F2I.F64.TRUNC R19, R2 ;  /* 0x0000000200137311 */ /* 0x004062000030d100 */
[----:B------:R-:W-:Y:S05]  /*1880*/  BRA `(.L_x_51283) ;  /* 0x0000000800547947 */ /* 0x000fea0003800000 */
.L_x_51291:
        /* <DEDUP_REMOVED lines=27> */
.L_x_51294:
        /* <DEDUP_REMOVED lines=14> */
.L_x_51293:
[----:B------:R-:W2:Y:S02]  /*1b20*/  LDG.E.U16 R19, desc[UR36][R2.64] ;  /* 0x0000002402137981 */ /* 0x000ea4000c1e1500 */
[----:B--2---:R-:W-:-:S06]  /*1b30*/  IMAD.U32 R19, R19, 0x10000, RZ ;  /* 0x0001000013137824 */ /* 0x004fcc00078e00ff */
[----:B------:R-:W0:Y:S01]  /*1b40*/  F2I.FTZ.TRUNC.NTZ R19, R19 ;  /* 0x0000001300137305 */ /* 0x000e22000021f100 */
[----:B------:R-:W-:Y:S05]  /*1b50*/  BRA `(.L_x_51283) ;  /* 0x0000000400a07947 */ /* 0x000fea0003800000 */
.L_x_51290:
        /* <DEDUP_REMOVED lines=10> */
.L_x_51297:
        /* <DEDUP_REMOVED lines=21> */
.L_x_51301:
[----:B------:R-:W-:Y:S05]  /*1d50*/  BSYNC B1 ;  /* 0x0000000000017941 */ /* 0x000fea0003800000 */
.L_x_51300:
[----:B------:R-:W-:Y:S01]  /*1d60*/  IMAD.SHL.U32 R2, R2, 0x100000, RZ ;  /* 0x0010000002027824 */ /* 0x000fe200078e00ff */
[----:B------:R-:W-:-:S04]  /*1d70*/  LEA R0, R0, 0x3b800000, 0x17 ;  /* 0x3b80000000007811 */ /* 0x000fc800078eb8ff */
[----:B------:R-:W-:-:S07]  /*1d80*/  LOP3.LUT R19, R0, R2, R19, 0xfe, !PT ;  /* 0x0000000200137212 */ /* 0x000fce00078efe13 */
.L_x_51299:
[----:B------:R-:W-:Y:S05]  /*1d90*/  BSYNC B0 ;  /* 0x0000000000007941 */ /* 0x000fea0003800000 */
.L_x_51298:
[----:B------:R-:W1:Y:S01]  /*1da0*/  F2I.FTZ.TRUNC.NTZ R19, R19 ;  /* 0x0000001300137305 */ /* 0x000e62000021f100 */
[----:B------:R-:W-:Y:S05]  /*1db0*/  BRA `(.L_x_51283) ;  /* 0x0000000400087947 */ /* 0x000fea0003800000 */
.L_x_51296:
        /* <DEDUP_REMOVED lines=21> */
.L_x_51305:
[----:B------:R-:W-:Y:S05]  /*1f10*/  BSYNC B1 ;  /* 0x0000000000017941 */ /* 0x000fea0003800000 */
.L_x_51304:
[----:B------:R-:W-:Y:S01]  /*1f20*/  IMAD.SHL.U32 R2, R2, 0x200000, RZ ;  /* 0x0020000002027824 */ /* 0x000fe200078e00ff */
[----:B------:R-:W-:-:S04]  /*1f30*/  LEA R0, R0, 0x37800000, 0x17 ;  /* 0x3780000000007811 */ /* 0x000fc800078eb8ff */
[----:B------:R-:W-:-:S07]  /*1f40*/  LOP3.LUT R19, R0, R2, R19, 0xfe, !PT ;  /* 0x0000000200137212 */ /* 0x000fce00078efe13 */
.L_x_51303:
[----:B------:R-:W-:Y:S05]  /*1f50*/  BSYNC B0 ;  /* 0x0000000000007941 */ /* 0x000fea0003800000 */
.L_x_51302:
[----:B------:R-:W2:Y:S01]  /*1f60*/  F2I.FTZ.TRUNC.NTZ R19, R19 ;  /* 0x0000001300137305 */ /* 0x000ea2000021f100 */
[----:B------:R-:W-:Y:S05]  /*1f70*/  BRA `(.L_x_51283) ;  /* 0x0000000000987947 */ /* 0x000fea0003800000 */
.L_x_51295:
        /* <DEDUP_REMOVED lines=14> */
.L_x_51309:
[----:B------:R-:W-:Y:S05]  /*2060*/  BSYNC B0 ;  /* 0x0000000000007941 */ /* 0x000fea0003800000 */
.L_x_51308:
[----:B------:R-:W4:Y:S01]  /*2070*/  F2I.FTZ.TRUNC.NTZ R19, R19 ;  /* 0x0000001300137305 */ /* 0x000f22000021f100 */
[----:B------:R-:W-:Y:S05]  /*2080*/  BRA `(.L_x_51283) ;  /* 0x0000000000547947 */ /* 0x000fea0003800000 */
.L_x_51282:
        /* <DEDUP_REMOVED lines=17> */
.L_x_51310:
[----:B------:R-:W-:Y:S05]  /*21a0*/  BRA `(.L_x_51283) ;  /* 0x00000000000c7947 */ /* 0x000fea0003800000 */
.L_x_51307:
[----:B------:R0:W5:Y:S01]  /*21b0*/  LDG.E R19, desc[UR36][R2.64] ;  /* 0x0000002402137981 */ /* 0x000162000c1e1900 */
[----:B------:R-:W-:Y:S05]  /*21c0*/  BRA `(.L_x_51283) ;  /* 0x0000000000047947 */ /* 0x000fea0003800000 */
.L_x_51306:
[----:B------:R3:W5:Y:S02]  /*21d0*/  LDG.E R19, desc[UR36][R2.64] ;  /* 0x0000002402137981 */ /* 0x000764000c1e1900 */
.L_x_51283:
        /* <DEDUP_REMOVED lines=41> */
.L_x_51314:
[----:B------:R3:W-:Y:S01]  /*2470*/  STG.E.U8 desc[UR36][R16.64], R5 ;  /* 0x0000000510007986 */ /* 0x0007e2000c101124 */
[----:B------:R-:W-:Y:S05]  /*2480*/  BRA `(.L_x_51316) ;  /* 0x0000000c00587947 */ /* 0x000fea0003800000 */
.L_x_51313:
        /* <DEDUP_REMOVED lines=10> */
.L_x_51318:
[----:B------:R1:W-:Y:S01]  /*2530*/  STG.E desc[UR36][R16.64], R5 ;  /* 0x0000000510007986 */ /* 0x0003e2000c101924 */
[----:B------:R-:W-:Y:S05]  /*2540*/  BRA `(.L_x_51316) ;  /* 0x0000000c00287947 */ /* 0x000fea0003800000 */
.L_x_51317:
[----:B------:R2:W-:Y:S01]  /*2550*/  STG.E.U16 desc[UR36][R16.64], R5 ;  /* 0x0000000510007986 */ /* 0x0005e2000c101524 */
[----:B------:R-:W-:Y:S05]  /*2560*/  BRA `(.L_x_51316) ;  /* 0x0000000c00207947 */ /* 0x000fea0003800000 */
.L_x_51312:
        /* <DEDUP_REMOVED lines=9> */
.L_x_51320:
[----:B------:R-:W-:-:S04]  /*2600*/  I2FP.F32.S32 R0, R5 ;  /* 0x0000000500007245 */ /* 0x000fc80000201400 */
[----:B------:R-:W-:-:S05]  /*2610*/  F2FP.F16.F32.PACK_AB R0, RZ, R0 ;  /* 0x00000000ff00723e */ /* 0x000fca00000000ff */
[----:B------:R0:W-:Y:S01]  /*2620*/  STG.E.U16 desc[UR36][R16.64], R0 ;  /* 0x0000000010007986 */ /* 0x0001e2000c101524 */
[----:B------:R-:W-:Y:S05]  /*2630*/  BRA `(.L_x_51316) ;  /* 0x0000000800ec7947 */ /* 0x000fea0003800000 */
.L_x_51319:
        /* <DEDUP_REMOVED lines=10> */
.L_x_51322:
[----:B------:R-:W-:-:S04]  /*26e0*/  I2FP.F32.S32 R5, R5 ;  /* 0x0000000500057245 */ /* 0x000fc80000201400 */
[----:B------:R-:W-:-:S04]  /*26f0*/  F2FP.F16.F32.PACK_AB R3, RZ, R5 ;  /* 0x00000005ff03723e */ /* 0x000fc800000000ff */
[----:B------:R-:W-:-:S05]  /*2700*/  PRMT R3, R3, 0x5410, RZ ;  /* 0x0000541003037816 */ /* 0x000fca00000000ff */
[----:B------:R0:W-:Y:S01]  /*2710*/  STG.E desc[UR36][R16.64], R3 ;  /* 0x0000000310007986 */ /* 0x0001e2000c101924 */
[----:B------:R-:W-:Y:S05]  /*2720*/  BRA `(.L_x_51316) ;  /* 0x0000000800b07947 */ /* 0x000fea0003800000 */
.L_x_51321:
[----:B------:R-:W0:Y:S02]  /*2730*/  I2F.F64 R2, R5 ;  /* 0x0000000500027312 */ /* 0x000e240000201c00 */
[----:B0-----:R0:W-:Y:S01]  /*2740*/  STG.E.64 desc[UR36][R16.64], R2 ;  /* 0x0000000210007986 */ /* 0x0011e2000c101b24 */
[----:B------:R-:W-:Y:S05]  /*2750*/  BRA `(.L_x_51316) ;  /* 0x0000000800a47947 */ /* 0x000fea0003800000 */
.L_x_51311:
        /* <DEDUP_REMOVED lines=12> */
.L_x_51325:
[----:B------:R-:W0:Y:S01]  /*2820*/  I2F.F64 R4, R5 ;  /* 0x0000000500047312 */ /* 0x000e220000201c00 */
[----:B------:R-:W-:-:S05]  /*2830*/  CS2R R6, SRZ ;  /* 0x0000000000067805 */ /* 0x000fca000001ff00 */
[----:B0-----:R0:W-:Y:S01]  /*2840*/  STG.E.128 desc[UR36][R16.64], R4 ;  /* 0x0000000410007986 */ /* 0x0011e2000c101d24 */
[----:B------:R-:W-:Y:S05]  /*2850*/  BRA `(.L_x_51316) ;  /* 0x0000000800647947 */ /* 0x000fea0003800000 */
.L_x_51324:
        /* <DEDUP_REMOVED lines=21> */
.L_x_51329:
[----:B------:R-:W-:Y:S05]  /*29b0*/  BSYNC B0 ;  /* 0x0000000000007941 */ /* 0x000fea0003800000 */
.L_x_51328:
[----:B------:R-:W-:-:S05]  /*29c0*/  LOP3.LUT R3, R0, R3, RZ, 0xfc, !PT ;  /* 0x0000000300037212 */ /* 0x000fca00078efcff */
[----:B------:R0:W-:Y:S01]  /*29d0*/  STG.E.U8 desc[UR36][R16.64], R3 ;  /* 0x0000000310007986 */ /* 0x0001e2000c101124 */
[----:B------:R-:W-:Y:S05]  /*29e0*/  BRA `(.L_x_51316) ;  /* 0x0000000800007947 */ /* 0x000fea0003800000 */
.L_x_51327:
        /* <DEDUP_REMOVED lines=13> */
.L_x_51331:
[----:B------:R-:W-:Y:S01]  /*2ac0*/  IMAD.MOV.U32 R0, RZ, RZ, 0x7f ;  /* 0x0000007fff007424 */ /* 0x000fe200078e00ff */
[----:B------:R-:W-:-:S04]  /*2ad0*/  ISETP.GT.U32.AND P0, PT, R2, 0x7f800000, PT ;  /* 0x7f8000000200780c */ /* 0x000fc80003f04070 */
[----:B------:R-:W-:-:S09]  /*2ae0*/  SEL R0, R0, 0x7c, P0 ;  /* 0x0000007c00007807 */ /* 0x000fd20000000000 */
.L_x_51332:
[----:B------:R-:W-:Y:S05]  /*2af0*/  BSYNC B0 ;  /* 0x0000000000007941 */ /* 0x000fea0003800000 */
.L_x_51330:
[----:B------:R-:W-:-:S04]  /*2b00*/  LOP3.LUT R2, R5, 0x80000000, RZ, 0xc0, !PT ;  /* 0x8000000005027812 */ /* 0x000fc800078ec0ff */
[----:B------:R-:W-:-:S04]  /*2b10*/  SHF.R.U32.HI R3, RZ, 0x18, R2 ;  /* 0x00000018ff037819 */ /* 0x000fc80000011602 */
[----:B------:R-:W-:-:S05]  /*2b20*/  LOP3.LUT R3, R0, R3, RZ, 0xfc, !PT ;  /* 0x0000000300037212 */ /* 0x000fca00078efcff */
[----:B------:R0:W-:Y:S01]  /*2b30*/  STG.E.U8 desc[UR36][R16.64], R3 ;  /* 0x0000000310007986 */ /* 0x0001e2000c101124 */
[----:B------:R-:W-:Y:S05]  /*2b40*/  BRA `(.L_x_51316) ;  /* 0x0000000400a87947 */ /* 0x000fea0003800000 */
.L_x_51326:
[----:B------:R-:W-:-:S04]  /*2b50*/  I2FP.F32.S32 R0, R5 ;  /* 0x0000000500007245 */ /* 0x000fc80000201400 */
[----:B------:R-:W-:-:S05]  /*2b60*/  F2FP.BF16.F32.PACK_AB R0, RZ, R0 ;  /* 0x00000000ff00723e */ /* 0x000fca00000010ff */
[----:B------:R0:W-:Y:S01]  /*2b70*/  STG.E.U16 desc[UR36][R16.64], R0 ;  /* 0x0000000010007986 */ /* 0x0001e2000c101524 */
[----:B------:R-:W-:Y:S05]  /*2b80*/  BRA `(.L_x_51316) ;  /* 0x0000000400987947 */ /* 0x000fea0003800000 */
.L_x_51323:
        /* <DEDUP_REMOVED lines=10> */
.L_x_51335:
        /* <DEDUP_REMOVED lines=17> */
.L_x_51338:
[----:B------:R-:W-:-:S04]  /*2d40*/  LOP3.LUT R2, R5, 0x80000000, RZ, 0xc0, !PT ;  /* 0x8000000005027812 */ /* 0x000fc800078ec0ff */
[----:B------:R-:W-:-:S04]  /*2d50*/  SHF.R.U32.HI R3, RZ, 0x18, R2 ;  /* 0x00000018ff037819 */ /* 0x000fc80000011602 */
[----:B------:R-:W-:-:S04]  /*2d60*/  LOP3.LUT R0, R0, R3, RZ, 0xfc, !PT ;  /* 0x0000000300007212 */ /* 0x000fc800078efcff */
[----:B------:R-:W-:-:S07]  /*2d70*/  PRMT R8, R0, 0x7610, R8 ;  /* 0x0000761000087816 */ /* 0x000fce0000000008 */
.L_x_51337:
[----:B------:R-:W-:Y:S05]  /*2d80*/  BSYNC B0 ;  /* 0x0000000000007941 */ /* 0x000fea0003800000 */
.L_x_51336:
[----:B------:R0:W-:Y:S01]  /*2d90*/  STG.E.U8 desc[UR36][R16.64], R8 ;  /* 0x0000000810007986 */ /* 0x0001e2000c101124 */
[----:B------:R-:W-:Y:S05]  /*2da0*/  BRA `(.L_x_51316) ;  /* 0x0000000400107947 */ /* 0x000fea0003800000 */
.L_x_51334:
        /* <DEDUP_REMOVED lines=17> */
.L_x_51341:
[----:B------:R-:W-:-:S04]  /*2ec0*/  LOP3.LUT R2, R5, 0x80000000, RZ, 0xc0, !PT ;  /* 0x8000000005027812 */ /* 0x000fc800078ec0ff */
[----:B------:R-:W-:-:S04]  /*2ed0*/  SHF.R.U32.HI R3, RZ, 0x18, R2 ;  /* 0x00000018ff037819 */ /* 0x000fc80000011602 */
[----:B------:R-:W-:-:S04]  /*2ee0*/  LOP3.LUT R0, R0, R3, RZ, 0xfc, !PT ;  /* 0x0000000300007212 */ /* 0x000fc800078efcff */
[----:B------:R-:W-:-:S07]  /*2ef0*/  PRMT R8, R0, 0x7610, R8 ;  /* 0x0000761000087816 */ /* 0x000fce0000000008 */
.L_x_51340:
[----:B------:R-:W-:Y:S05]  /*2f00*/  BSYNC B0 ;  /* 0x0000000000007941 */ /* 0x000fea0003800000 */
.L_x_51339:
[----:B------:R0:W-:Y:S01]  /*2f10*/  STG.E.U8 desc[UR36][R16.64], R8 ;  /* 0x0000000810007986 */ /* 0x0001e2000c101124 */
[----:B------:R-:W-:Y:S05]  /*2f20*/  BRA `(.L_x_51316) ;  /* 0x0000000000b07947 */ /* 0x000fea0003800000 */
.L_x_51333:
        /* <DEDUP_REMOVED lines=22> */
.L_x_51315:
        /* <DEDUP_REMOVED lines=16> */
.L_x_51344:
[----:B------:R-:W-:Y:S05]  /*3190*/  BRA `(.L_x_51316) ;  /* 0x0000000000147947 */ /* 0x000fea0003800000 */
.L_x_51343:
[--C-:B------:R-:W-:Y:S01]  /*31a0*/  SHF.R.S32.HI R3, RZ, 0x1f, R5.reuse ;  /* 0x0000001fff037819 */ /* 0x100fe20000011405 */
[----:B------:R-:W-:-:S05]  /*31b0*/  IMAD.MOV.U32 R2, RZ, RZ, R5 ;  /* 0x000000ffff027224 */ /* 0x000fca00078e0005 */
[----:B------:R0:W-:Y:S01]  /*31c0*/  STG.E.64 desc[UR36][R16.64], R2 ;  /* 0x0000000210007986 */ /* 0x0001e2000c101b24 */
[----:B------:R-:W-:Y:S05]  /*31d0*/  BRA `(.L_x_51316) ;  /* 0x0000000000047947 */ /* 0x000fea0003800000 */
.L_x_51342:
[----:B------:R0:W-:Y:S02]  /*31e0*/  STG.E desc[UR36][R16.64], R5 ;  /* 0x0000000510007986 */ /* 0x0001e4000c101924 */
.L_x_51316:
[----:B------:R-:W-:-:S04]  /*31f0*/  IMAD R18, R23, 0x200, R18 ;  /* 0x0000020017127824 */ /* 0x000fc800078e0212 */
[----:B------:R-:W-:-:S07]  /*3200*/  VIADD R19, R18, 0x80 ;  /* 0x0000008012137836 */ /* 0x000fce0000000000 */
.L_x_51276:
[----:B------:R-:W-:Y:S05]  /*3210*/  BSYNC B6 ;  /* 0x0000000000067941 */ /* 0x000fea0003800000 */
.L_x_51275:
        /* <DEDUP_REMOVED lines=307> */
.L_x_51347:
        /* <DEDUP_REMOVED lines=20> */
.L_x_51351:
[----:B------:R0:W5:Y:S01]  /*4690*/  LDG.E.U8 R18, desc[UR36][R2.64] ;  /* 0x0000002402127981 */ /* 0x000162000c1e1100 */
[----:B------:R-:W-:Y:S05]  /*46a0*/  BRA `(.L_x_51353) ;  /* 0x0000000c00347947 */ /* 0x000fea0003800000 */
.L_x_51350:
        /* <DEDUP_REMOVED lines=8> */
.L_x_51355:
[----:B------:R0:W5:Y:S01]  /*4730*/  LDG.E R18, desc[UR36][R2.64] ;  /* 0x0000002402127981 */ /* 0x000162000c1e1900 */
[----:B------:R-:W-:Y:S05]  /*4740*/  BRA `(.L_x_51353) ;  /* 0x0000000c000c7947 */ /* 0x000fea0003800000 */
.L_x_51354:
[----:B------:R0:W5:Y:S01]  /*4750*/  LDG.E.S16 R18, desc[UR36][R2.64] ;  /* 0x0000002402127981 */ /* 0x000162000c1e1700 */
[----:B------:R-:W-:Y:S05]  /*4760*/  BRA `(.L_x_51353) ;  /* 0x0000000c00047947 */ /* 0x000fea0003800000 */
.L_x_51349:
        /* <DEDUP_REMOVED lines=9> */
.L_x_51357:
[----:B------:R-:W2:Y:S02]  /*4800*/  LDG.E.U16 R2, desc[UR36][R2.64] ;  /* 0x0000002402027981 */ /* 0x000ea4000c1e1500 */
[----:B--2---:R-:W-:-:S06]  /*4810*/  HADD2.F32 R18, -RZ, R2.H0_H0 ;  /* 0x20000002ff127230 */ /* 0x004fcc0000004100 */
[----:B------:R-:W0:Y:S01]  /*4820*/  F2I.FTZ.TRUNC.NTZ R18, R18 ;  /* 0x0000001200127305 */ /* 0x000e22000021f100 */
[----:B------:R-:W-:Y:S05]  /*4830*/  BRA `(.L_x_51353) ;  /* 0x0000000800d07947 */ /* 0x000fea0003800000 */
.L_x_51356:
        /* <DEDUP_REMOVED lines=9> */
.L_x_51359:
[----:B------:R-:W2:Y:S02]  /*48d0*/  LDG.E.U16 R2, desc[UR36][R2.64] ;  /* 0x0000002402027981 */ /* 0x000ea4000c1e1500 */
[----:B--2---:R-:W-:-:S06]  /*48e0*/  HADD2.F32 R18, -RZ, R2.H0_H0 ;  /* 0x20000002ff127230 */ /* 0x004fcc0000004100 */
[----:B------:R-:W0:Y:S01]  /*48f0*/  F2I.FTZ.TRUNC.NTZ R18, R18 ;  /* 0x0000001200127305 */ /* 0x000e22000021f100 */
[----:B------:R-:W-:Y:S05]  /*4900*/  BRA `(.L_x_51353) ;  /* 0x00000008009c7947 */ /* 0x000fea0003800000 */
.L_x_51358:
[----:B------:R-:W2:Y:S02]  /*4910*/  LDG.E.64 R2, desc[UR36][R2.64] ;  /* 0x0000002402027981 */ /* 0x000ea4000c1e1b00 */
[----:B--2---:R0:W1:Y:S01]  /*4920*/  F2I.F64.TRUNC R18, R2 ;  /* 0x0000000200127311 */ /* 0x004062000030d100 */
[----:B------:R-:W-:Y:S05]  /*4930*/  BRA `(.L_x_51353) ;  /* 0x0000000800907947 */ /* 0x000fea0003800000 */
.L_x_51348:
        /* <DEDUP_REMOVED lines=12> */
.L_x_51362:
[----:B------:R-:W2:Y:S02]  /*4a00*/  LDG.E.64 R2, desc[UR36][R2.64] ;  /* 0x0000002402027981 */ /* 0x000ea4000c1e1b00 */
[----:B--2---:R0:W1:Y:S01]  /*4a10*/  F2I.F64.TRUNC R18, R2 ;  /* 0x0000000200127311 */ /* 0x004062000030d100 */
[----:B------:R-:W-:Y:S05]  /*4a20*/  BRA `(.L_x_51353) ;  /* 0x0000000800547947 */ /* 0x000fea0003800000 */
.L_x_51361:
        /* <DEDUP_REMOVED lines=27> */
.L_x_51364:
        /* <DEDUP_REMOVED lines=14> */
.L_x_51363:
[----:B------:R-:W2:Y:S02]  /*4cc0*/  LDG.E.U16 R18, desc[UR36][R2.64] ;  /* 0x0000002402127981 */ /* 0x000ea4000c1e1500 */
[----:B--2---:R-:W-:-:S06]  /*4cd0*/  IMAD.U32 R18, R18, 0x10000, RZ ;  /* 0x0001000012127824 */ /* 0x004fcc00078e00ff */
[----:B------:R-:W0:Y:S01]  /*4ce0*/  F2I.FTZ.TRUNC.NTZ R18, R18 ;  /* 0x0000001200127305 */ /* 0x000e22000021f100 */
[----:B------:R-:W-:Y:S05]  /*4cf0*/  BRA `(.L_x_51353) ;  /* 0x0000000400a07947 */ /* 0x000fea0003800000 */
.L_x_51360:
        /* <DEDUP_REMOVED lines=10> */
.L_x_51367:
        /* <DEDUP_REMOVED lines=21> */
.L_x_51371:
[----:B------:R-:W-:Y:S05]  /*4ef0*/  BSYNC B1 ;  /* 0x0000000000017941 */ /* 0x000fea0003800000 */
.L_x_51370:
[----:B------:R-:W-:Y:S01]  /*4f00*/  IMAD.SHL.U32 R2, R2, 0x100000, RZ ;  /* 0x0010000002027824 */ /* 0x000fe200078e00ff */
[----:B------:R-:W-:-:S04]  /*4f10*/  LEA R3, R0, 0x3b800000, 0x17 ;  /* 0x3b80000000037811 */ /* 0x000fc800078eb8ff */
[----:B------:R-:W-:-:S07]  /*4f20*/  LOP3.LUT R18, R3, R2, R18, 0xfe, !PT ;  /* 0x0000000203127212 */ /* 0x000fce00078efe12 */
.L_x_51369:
[----:B------:R-:W-:Y:S05]  /*4f30*/  BSYNC B0 ;  /* 0x0000000000007941 */ /* 0x000fea0003800000 */
.L_x_51368:
[----:B------:R-:W1:Y:S01]  /*4f40*/  F2I.FTZ.TRUNC.NTZ R18, R18 ;  /* 0x0000001200127305 */ /* 0x000e62000021f100 */
[----:B------:R-:W-:Y:S05]  /*4f50*/  BRA `(.L_x_51353) ;  /* 0x0000000400087947 */ /* 0x000fea0003800000 */
.L_x_51366:
        /* <DEDUP_REMOVED lines=21> */
.L_x_51375:
[----:B------:R-:W-:Y:S05]  /*50b0*/  BSYNC B1 ;  /* 0x0000000000017941 */ /* 0x000fea0003800000 */
.L_x_51374:
[----:B------:R-:W-:Y:S01]  /*50c0*/  IMAD.SHL.U32 R2, R2, 0x200000, RZ ;  /* 0x0020000002027824 */ /* 0x000fe200078e00ff */
[----:B------:R-:W-:-:S04]  /*50d0*/  LEA R3, R0, 0x37800000, 0x17 ;  /* 0x3780000000037811 */ /* 0x000fc800078eb8ff */
[----:B------:R-:W-:-:S07]  /*50e0*/  LOP3.LUT R18, R3, R2, R18, 0xfe, !PT ;  /* 0x0000000203127212 */ /* 0x000fce00078efe12 */
.L_x_51373:
[----:B------:R-:W-:Y:S05]  /*50f0*/  BSYNC B0 ;  /* 0x0000000000007941 */ /* 0x000fea0003800000 */
.L_x_51372:
[----:B------:R-:W2:Y:S01]  /*5100*/  F2I.FTZ.TRUNC.NTZ R18, R18 ;  /* 0x0000001200127305 */ /* 0x000ea2000021f100 */
[----:B------:R-:W-:Y:S05]  /*5110*/  BRA `(.L_x_51353) ;  /* 0x0000000000987947 */ /* 0x000fea0003800000 */
.L_x_51365:
        /* <DEDUP_REMOVED lines=14> */
.L_x_51379:
[----:B------:R-:W-:Y:S05]  /*5200*/  BSYNC B0 ;  /* 0x0000000000007941 */ /* 0x000fea0003800000 */
.L_x_51378:
[----:B------:R-:W0:Y:S01]  /*5210*/  F2I.FTZ.TRUNC.NTZ R18, R18 ;  /* 0x0000001200127305 */ /* 0x000e22000021f100 */
[----:B------:R-:W-:Y:S05]  /*5220*/  BRA `(.L_x_51353) ;  /* 0x0000000000547947 */ /* 0x000fea0003800000 */
.L_x_51352:
        /* <DEDUP_REMOVED lines=17> */
.L_x_51380:
[----:B------:R-:W-:Y:S05]  /*5340*/  BRA `(.L_x_51353) ;  /* 0x00000000000c7947 */ /* 0x000fea0003800000 */
.L_x_51377:
[----:B------:R4:W5:Y:S01]  /*5350*/  LDG.E R18, desc[UR36][R2.64] ;  /* 0x0000002402127981 */ /* 0x000962000c1e1900 */
[----:B------:R-:W-:Y:S05]  /*5360*/  BRA `(.L_x_51353) ;  /* 0x0000000000047947 */ /* 0x000fea0003800000 */
.L_x_51376:
[----:B------:R3:W5:Y:S02]  /*5370*/  LDG.E R18, desc[UR36][R2.64] ;  /* 0x0000002402127981 */ /* 0x000764000c1e1900 */
.L_x_51353:
[----:B0-----:R-:W0:Y:S01]  /*5380*/  LDC R5, c[0x0][0x424] ;  /* 0x00010900ff057b82 */ /* 0x001e220000000800 */
[----:B---34-:R-:W-:Y:S01]  /*5390*/  IMAD.MOV.U32 R2, RZ, RZ, RZ ;  /* 0x000000ffff027224 */ /* 0x018fe200078e00ff */
[----:B-12--5:R-:W-:Y:S02]  /*53a0*/  ISETP.GE.AND P1, PT, R18, RZ, PT ;  /* 0x000000ff1200720c */ /* 0x026fe40003f26270 */
[----:B0-----:R-:W-:Y:S02]  /*53b0*/  IABS R7, R5 ;  /* 0x0000000500077213 */ /* 0x001fe40000000000 */
[----:B------:R-:W-:Y:S02]  /*53c0*/  ISETP.NE.AND P2, PT, R5, RZ, PT ;  /* 0x000000ff0500720c */ /* 0x000fe40003f45270 */
[----:B------:R-:W0:Y:S08]  /*53d0*/  I2F.RP R4, R7 ;  /* 0x0000000700047306 */ /* 0x000e300000209400 */
[----:B0-----:R-:W0:Y:S02]  /*53e0*/  MUFU.RCP R4, R4 ;  /* 0x0000000400047308 */ /* 0x001e240000001000 */
[----:B0-----:R-:W-:-:S06]  /*53f0*/  VIADD R6, R4, 0xffffffe ;  /* 0x0ffffffe04067836 */ /* 0x001fcc0000000000 */
[----:B------:R0:W1:Y:S02]  /*5400*/  F2I.FTZ.U32.TRUNC.NTZ R3, R6 ;  /* 0x0000000600037305 */ /* 0x000064000021f000 */
[----:B0-----:R-:W0:Y:S01]  /*5410*/  LDC.U8 R6, c[0x0][0x428] ;  /* 0x00010a00ff067b82 */ /* 0x001e220000000000 */
[----:B-1----:R-:W-:-:S04]  /*5420*/  IMAD.MOV R0, RZ, RZ, -R3 ;  /* 0x000000ffff007224 */ /* 0x002fc800078e0a03 */
[----:B------:R-:W-:Y:S01]  /*5430*/  IMAD R9, R0, R7, RZ ;  /* 0x0000000700097224 */ /* 0x000fe200078e02ff */
[----:B------:R-:W-:-:S03]  /*5440*/  IABS R0, R18 ;  /* 0x0000001200007213 */ /* 0x000fc60000000000 */
[----:B------:R-:W-:-:S04]  /*5450*/  IMAD.HI.U32 R9, R3, R9, R2 ;  /* 0x0000000903097227 */ /* 0x000fc800078e0002 */
[----:B------:R-:W-:-:S04]  /*5460*/  IMAD.MOV.U32 R2, RZ, RZ, R0 ;  /* 0x000000ffff027224 */ /* 0x000fc800078e0000 */
[----:B------:R-:W-:Y:S01]  /*5470*/  IMAD.HI.U32 R0, R9, R2, RZ ;  /* 0x0000000209007227 */ /* 0x000fe200078e00ff */
[----:B0-----:R-:W-:-:S03]  /*5480*/  PRMT R4, R6, 0x9910, RZ ;  /* 0x0000991006047816 */ /* 0x001fc600000000ff */
[----:B------:R-:W-:-:S04]  /*5490*/  IMAD.MOV R3, RZ, RZ, -R0 ;  /* 0x000000ffff037224 */ /* 0x000fc800078e0a00 */
[----:B------:R-:W-:-:S05]  /*54a0*/  IMAD R0, R7, R3, R2 ;  /* 0x0000000307007224 */ /* 0x000fca00078e0202 */
[----:B------:R-:W-:-:S13]  /*54b0*/  ISETP.GT.U32.AND P0, PT, R7, R0, PT ;  /* 0x000000000700720c */ /* 0x000fda0003f04070 */
[----:B------:R-:W-:-:S05]  /*54c0*/  @!P0 IMAD.IADD R0, R0, 0x1, -R7 ;  /* 0x0000000100008824 */ /* 0x000fca00078e0a07 */
[----:B------:R-:W-:-:S13]  /*54d0*/  ISETP.GT.U32.AND P0, PT, R7, R0, PT ;  /* 0x000000000700720c */ /* 0x000fda0003f04070 */
[----:B------:R-:W-:-:S04]  /*54e0*/  @!P0 IMAD.IADD R0, R0, 0x1, -R7 ;  /* 0x0000000100008824 */ /* 0x000fc800078e0a07 */
[----:B------:R-:W-:Y:S01]  /*54f0*/  @!P1 IMAD.MOV R0, RZ, RZ, -R0 ;  /* 0x000000ffff009224 */ /* 0x000fe200078e0a00 */
[-C--:B------:R-:W-:Y:S02]  /*5500*/  @!P2 LOP3.LUT R0, RZ, R5.reuse, RZ, 0x33, !PT ;  /* 0x00000005ff00a212 */ /* 0x080fe400078e33ff */
[----:B------:R-:W-:Y:S02]  /*5510*/  ISETP.GT.AND P1, PT, R4, 0x9, PT ;  /* 0x000000090400780c */ /* 0x000fe40003f24270 */
        /* <DEDUP_REMOVED lines=16> */
.L_x_51384:
[----:B------:R0:W-:Y:S01]  /*5620*/  STG.E.U8 desc[UR36][R16.64], R2 ;  /* 0x0000000210007986 */ /* 0x0001e2000c101124 */
[----:B------:R-:W-:Y:S05]  /*5630*/  BRA `(.L_x_51386) ;  /* 0x0000000c00507947 */ /* 0x000fea0003800000 */
.L_x_51383:
        /* <DEDUP_REMOVED lines=9> */
.L_x_51388:
[----:B------:R0:W-:Y:S01]  /*56d0*/  STG.E desc[UR36][R16.64], R2 ;  /* 0x0000000210007986 */ /* 0x0001e2000c101924 */
[----:B------:R-:W-:Y:S05]  /*56e0*/  BRA `(.L_x_51386) ;  /* 0x0000000c00247947 */ /* 0x000fea0003800000 */
.L_x_51387:
[----:B------:R0:W-:Y:S01]  /*56f0*/  STG.E.U16 desc[UR36][R16.64], R2 ;  /* 0x0000000210007986 */ /* 0x0001e2000c101524 */
[----:B------:R-:W-:Y:S05]  /*5700*/  BRA `(.L_x_51386) ;  /* 0x0000000c001c7947 */ /* 0x000fea0003800000 */
.L_x_51382:
        /* <DEDUP_REMOVED lines=9> */
.L_x_51390:
[----:B------:R-:W-:-:S04]  /*57a0*/  I2FP.F32.S32 R0, R2 ;  /* 0x0000000200007245 */ /* 0x000fc80000201400 */
[----:B------:R-:W-:-:S05]  /*57b0*/  F2FP.F16.F32.PACK_AB R0, RZ, R0 ;  /* 0x00000000ff00723e */ /* 0x000fca00000000ff */
[----:B------:R0:W-:Y:S01]  /*57c0*/  STG.E.U16 desc[UR36][R16.64], R0 ;  /* 0x0000000010007986 */ /* 0x0001e2000c101524 */
[----:B------:R-:W-:Y:S05]  /*57d0*/  BRA `(.L_x_51386) ;  /* 0x0000000800e87947 */ /* 0x000fea0003800000 */
.L_x_51389:
        /* <DEDUP_REMOVED lines=10> */
.L_x_51392:
[----:B------:R-:W-:-:S04]  /*5880*/  I2FP.F32.S32 R2, R2 ;  /* 0x0000000200027245 */ /* 0x000fc80000201400 */
[----:B------:R-:W-:-:S04]  /*5890*/  F2FP.F16.F32.PACK_AB R3, RZ, R2 ;  /* 0x00000002ff03723e */ /* 0x000fc800000000ff */
[----:B------:R-:W-:-:S05]  /*58a0*/  PRMT R3, R3, 0x5410, RZ ;  /* 0x0000541003037816 */ /* 0x000fca00000000ff */
[----:B------:R0:W-:Y:S01]  /*58b0*/  STG.E desc[UR36][R16.64], R3 ;  /* 0x0000000310007986 */ /* 0x0001e2000c101924 */
[----:B------:R-:W-:Y:S05]  /*58c0*/  BRA `(.L_x_51386) ;  /* 0x0000000800ac7947 */ /* 0x000fea0003800000 */
.L_x_51391:
[----:B------:R-:W0:Y:S02]  /*58d0*/  I2F.F64 R2, R2 ;  /* 0x0000000200027312 */ /* 0x000e240000201c00 */
[----:B0-----:R0:W-:Y:S01]  /*58e0*/  STG.E.64 desc[UR36][R16.64], R2 ;  /* 0x0000000210007986 */ /* 0x0011e2000c101b24 */
[----:B------:R-:W-:Y:S05]  /*58f0*/  BRA `(.L_x_51386) ;  /* 0x0000000800a07947 */ /* 0x000fea0003800000 */
.L_x_51381:
        /* <DEDUP_REMOVED lines=12> */
.L_x_51395:
[----:B------:R-:W0:Y:S01]  /*59c0*/  I2F.F64 R4, R2 ;  /* 0x0000000200047312 */ /* 0x000e220000201c00 */
[----:B------:R-:W-:-:S05]  /*59d0*/  CS2R R6, SRZ ;  /* 0x0000000000067805 */ /* 0x000fca000001ff00 */
[----:B0-----:R0:W-:Y:S01]  /*59e0*/  STG.E.128 desc[UR36][R16.64], R4 ;  /* 0x0000000410007986 */ /* 0x0011e2000c101d24 */
[----:B------:R-:W-:Y:S05]  /*59f0*/  BRA `(.L_x_51386) ;  /* 0x0000000800607947 */ /* 0x000fea0003800000 */
.L_x_51394:
        /* <DEDUP_REMOVED lines=21> */
.L_x_51399:
[----:B------:R-:W-:Y:S05]  /*5b50*/  BSYNC B0 ;  /* 0x0000000000007941 */ /* 0x000fea0003800000 */
.L_x_51398:
[----:B------:R-:W-:-:S05]  /*5b60*/  LOP3.LUT R3, R0, R3, RZ, 0xfc, !PT ;  /* 0x0000000300037212 */ /* 0x000fca00078efcff */
[----:B------:R0:W-:Y:S01]  /*5b70*/  STG.E.U8 desc[UR36][R16.64], R3 ;  /* 0x0000000310007986 */ /* 0x0001e2000c101124 */
[----:B------:R-:W-:Y:S05]  /*5b80*/  BRA `(.L_x_51386) ;  /* 0x0000000400fc7947 */ /* 0x000fea0003800000 */
.L_x_51397:
        /* <DEDUP_REMOVED lines=13> */
.L_x_51401:
[----:B------:R-:W-:Y:S01]  /*5c60*/  IMAD.MOV.U32 R0, RZ, RZ, 0x7f ;  /* 0x0000007fff007424 */ /* 0x000fe200078e00ff */
[----:B------:R-:W-:-:S04]  /*5c70*/  ISETP.GT.U32.AND P0, PT, R2, 0x7f800000, PT ;  /* 0x7f8000000200780c */ /* 0x000fc80003f04070 */
[----:B------:R-:W-:-:S09]  /*5c80*/  SEL R0, R0, 0x7c, P0 ;  /* 0x0000007c00007807 */ /* 0x000fd20000000000 */
.L_x_51402:
[----:B------:R-:W-:Y:S05]  /*5c90*/  BSYNC B0 ;  /* 0x0000000000007941 */ /* 0x000fea0003800000 */
.L_x_51400:
[----:B------:R-:W-:-:S04]  /*5ca0*/  LOP3.LUT R2, R3, 0x80000000, RZ, 0xc0, !PT ;  /* 0x8000000003027812 */ /* 0x000fc800078ec0ff */
[----:B------:R-:W-:-:S04]  /*5cb0*/  SHF.R.U32.HI R3, RZ, 0x18, R2 ;  /* 0x00000018ff037819 */ /* 0x000fc80000011602 */
[----:B------:R-:W-:-:S05]  /*5cc0*/  LOP3.LUT R3, R0, R3, RZ, 0xfc, !PT ;  /* 0x0000000300037212 */ /* 0x000fca00078efcff */
[----:B------:R0:W-:Y:S01]  /*5cd0*/  STG.E.U8 desc[UR36][R16.64], R3 ;  /* 0x0000000310007986 */ /* 0x0001e2000c101124 */
[----:B------:R-:W-:Y:S05]  /*5ce0*/  BRA `(.L_x_51386) ;  /* 0x0000000400a47947 */ /* 0x000fea0003800000 */
.L_x_51396:
[----:B------:R-:W-:-:S04]  /*5cf0*/  I2FP.F32.S32 R0, R2 ;  /* 0x0000000200007245 */ /* 0x000fc80000201400 */
[----:B------:R-:W-:-:S05]  /*5d00*/  F2FP.BF16.F32.PACK_AB R0, RZ, R0 ;  /* 0x00000000ff00723e */ /* 0x000fca00000010ff */
[----:B------:R0:W-:Y:S01]  /*5d10*/  STG.E.U16 desc[UR36][R16.64], R0 ;  /* 0x0000000010007986 */ /* 0x0001e2000c101524 */
[----:B------:R-:W-:Y:S05]  /*5d20*/  BRA `(.L_x_51386) ;  /* 0x0000000400947947 */ /* 0x000fea0003800000 */
.L_x_51393:
        /* <DEDUP_REMOVED lines=10> */
.L_x_51405:
        /* <DEDUP_REMOVED lines=17> */
.L_x_51408:
[----:B------:R-:W-:-:S04]  /*5ee0*/  LOP3.LUT R2, R3, 0x80000000, RZ, 0xc0, !PT ;  /* 0x8000000003027812 */ /* 0x000fc800078ec0ff */
[----:B------:R-:W-:-:S04]  /*5ef0*/  SHF.R.U32.HI R3, RZ, 0x18, R2 ;  /* 0x00000018ff037819 */ /* 0x000fc80000011602 */
[----:B------:R-:W-:-:S04]  /*5f00*/  LOP3.LUT R0, R0, R3, RZ, 0xfc, !PT ;  /* 0x0000000300007212 */ /* 0x000fc800078efcff */
[----:B------:R-:W-:-:S07]  /*5f10*/  PRMT R8, R0, 0x7610, R8 ;  /* 0x0000761000087816 */ /* 0x000fce0000000008 */
.L_x_51407:
[----:B------:R-:W-:Y:S05]  /*5f20*/  BSYNC B0 ;  /* 0x0000000000007941 */ /* 0x000fea0003800000 */
.L_x_51406:
[----:B------:R3:W-:Y:S01]  /*5f30*/  STG.E.U8 desc[UR36][R16.64], R8 ;  /* 0x0000000810007986 */ /* 0x0007e2000c101124 */
[----:B------:R-:W-:Y:S05]  /*5f40*/  BRA `(.L_x_51386) ;  /* 0x00000004000c7947 */ /* 0x000fea0003800000 */
.L_x_51404:
        /* <DEDUP_REMOVED lines=17> */
.L_x_51411:
[----:B------:R-:W-:-:S04]  /*6060*/  LOP3.LUT R2, R3, 0x80000000, RZ, 0xc0, !PT ;  /* 0x8000000003027812 */ /* 0x000fc800078ec0ff */
[----:B------:R-:W-:-:S04]  /*6070*/  SHF.R.U32.HI R3, RZ, 0x18, R2 ;  /* 0x00000018ff037819 */ /* 0x000fc80000011602 */
[----:B------:R-:W-:-:S04]  /*6080*/  LOP3.LUT R0, R0, R3, RZ, 0xfc, !PT ;  /* 0x0000000300007212 */ /* 0x000fc800078efcff */
[----:B------:R-:W-:-:S07]  /*6090*/  PRMT R8, R0, 0x7610, R8 ;  /* 0x0000761000087816 */ /* 0x000fce0000000008 */
.L_x_51410:
[----:B------:R-:W-:Y:S05]  /*60a0*/  BSYNC B0 ;  /* 0x0000000000007941 */ /* 0x000fea0003800000 */
.L_x_51409:
[----:B------:R0:W-:Y:S01]  /*60b0*/  STG.E.U8 desc[UR36][R16.64], R8 ;  /* 0x0000000810007986 */ /* 0x0001e2000c101124 */
[----:B------:R-:W-:Y:S05]  /*60c0*/  BRA `(.L_x_51386) ;  /* 0x0000000000ac7947 */ /* 0x000fea0003800000 */
.L_x_51403:
        /* <DEDUP_REMOVED lines=22> */
.L_x_51385:
        /* <DEDUP_REMOVED lines=16> */
.L_x_51414:
[----:B------:R-:W-:Y:S05]  /*6330*/  BRA `(.L_x_51386) ;  /* 0x0000000000107947 */ /* 0x000fea0003800000 */
.L_x_51413:
[----:B------:R-:W-:-:S05]  /*6340*/  SHF.R.S32.HI R3, RZ, 0x1f, R2 ;  /* 0x0000001fff037819 */ /* 0x000fca0000011402 */
[----:B------:R2:W-:Y:S01]  /*6350*/  STG.E.64 desc[UR36][R16.64], R2 ;  /* 0x0000000210007986 */ /* 0x0005e2000c101b24 */
[----:B------:R-:W-:Y:S05]  /*6360*/  BRA `(.L_x_51386) ;  /* 0x0000000000047947 */ /* 0x000fea0003800000 */
.L_x_51412:
[----:B------:R0:W-:Y:S02]  /*6370*/  STG.E desc[UR36][R16.64], R2 ;  /* 0x0000000210007986 */ /* 0x0001e4000c101924 */
.L_x_51386:
[----:B------:R-:W-:-:S07]  /*6380*/  VIADD R19, R19, 0x80 ;  /* 0x0000008013137836 */ /* 0x000fce0000000000 */
.L_x_51346:
[----:B------:R-:W-:Y:S05]  /*6390*/  BSYNC B6 ;  /* 0x0000000000067941 */ /* 0x000fea0003800000 */
.L_x_51345:
        /* <DEDUP_REMOVED lines=307> */
.L_x_51417:
        /* <DEDUP_REMOVED lines=20> */
.L_x_51421:
[----:B------:R0:W5:Y:S01]  /*7810*/  LDG.E.U8 R18, desc[UR36][R2.64] ;  /* 0x0000002402127981 */ /* 0x000162000c1e1100 */
[----:B------:R-:W-:Y:S05]  /*7820*/  BRA `(.L_x_51423) ;  /* 0x0000000c00347947 */ /* 0x000fea0003800000 */
.L_x_51420:
        /* <DEDUP_REMOVED lines=8> */
.L_x_51425:
[----:B------:R0:W5:Y:S01]  /*78b0*/  LDG.E R18, desc[UR36][R2.64] ;  /* 0x0000002402127981 */ /* 0x000162000c1e1900 */
[----:B------:R-:W-:Y:S05]  /*78c0*/  BRA `(.L_x_51423) ;  /* 0x0000000c000c7947 */ /* 0x000fea0003800000 */
.L_x_51424:
[----:B------:R0:W5:Y:S01]  /*78d0*/  LDG.E.S16 R18, desc[UR36][R2.64] ;  /* 0x0000002402127981 */ /* 0x000162000c1e1700 */
[----:B------:R-:W-:Y:S05]  /*78e0*/  BRA `(.L_x_51423) ;  /* 0x0000000c00047947 */ /* 0x000fea0003800000 */
.L_x_51419:
        /* <DEDUP_REMOVED lines=9> */
.L_x_51427:
[----:B------:R-:W2:Y:S02]  /*7980*/  LDG.E.U16 R2, desc[UR36][R2.64] ;  /* 0x0000002402027981 */ /* 0x000ea4000c1e1500 */
[----:B--2---:R-:W-:-:S06]  /*7990*/  HADD2.F32 R18, -RZ, R2.H0_H0 ;  /* 0x20000002ff127230 */ /* 0x004fcc0000004100 */
[----:B------:R-:W0:Y:S01]  /*79a0*/  F2I.FTZ.TRUNC.NTZ R18, R18 ;  /* 0x0000001200127305 */ /* 0x000e22000021f100 */
[----:B------:R-:W-:Y:S05]  /*79b0*/  BRA `(.L_x_51423) ;  /* 0x0000000800d07947 */ /* 0x000fea0003800000 */
.L_x_51426:
        /* <DEDUP_REMOVED lines=9> */
.L_x_51429:
[----:B------:R-:W2:Y:S02]  /*7a50*/  LDG.E.U16 R2, desc[UR36][R2.64] ;  /* 0x0000002402027981 */ /* 0x000ea4000c1e1500 */
[----:B--2---:R-:W-:-:S06]  /*7a60*/  HADD2.F32 R18, -RZ, R2.H0_H0 ;  /* 0x20000002ff127230 */ /* 0x004fcc0000004100 */
[----:B------:R-:W0:Y:S01]  /*7a70*/  F2I.FTZ.TRUNC.NTZ R18, R18 ;  /* 0x0000001200127305 */ /* 0x000e22000021f100 */
[----:B------:R-:W-:Y:S05]  /*7a80*/  BRA `(.L_x_51423) ;  /* 0x00000008009c7947 */ /* 0x000fea0003800000 */
.L_x_51428:
[----:B------:R-:W2:Y:S02]  /*7a90*/  LDG.E.64 R2, desc[UR36][R2.64] ;  /* 0x0000002402027981 */ /* 0x000ea4000c1e1b00 */
[----:B--2---:R0:W1:Y:S01]  /*7aa0*/  F2I.F64.TRUNC R18, R2 ;  /* 0x0000000200127311 */ /* 0x004062000030d100 */
[----:B------:R-:W-:Y:S05]  /*7ab0*/  BRA `(.L_x_51423) ;  /* 0x0000000800907947 */ /* 0x000fea0003800000 */
.L_x_51418:
        /* <DEDUP_REMOVED lines=12> */
.L_x_51432:
[----:B------:R-:W2:Y:S02]  /*7b80*/  LDG.E.64 R2, desc[UR36][R2.64] ;  /* 0x0000002402027981 */ /* 0x000ea4000c1e1b00 */
[----:B--2---:R0:W1:Y:S01]  /*7b90*/  F2I.F64.TRUNC R18, R2 ;  /* 0x0000000200127311 */ /* 0x004062000030d100 */
[----:B------:R-:W-:Y:S05]  /*7ba0*/  BRA `(.L_x_51423) ;  /* 0x0000000800547947 */ /* 0x000fea0003800000 */
.L_x_51431:
        /* <DEDUP_REMOVED lines=27> */
.L_x_51434:
        /* <DEDUP_REMOVED lines=14> */
.L_x_51433:
[----:B------:R-:W2:Y:S02]  /*7e40*/  LDG.E.U16 R18, desc[UR36][R2.64] ;  /* 0x0000002402127981 */ /* 0x000ea4000c1e1500 */
[----:B--2---:R-:W-:-:S06]  /*7e50*/  IMAD.U32 R18, R18, 0x10000, RZ ;  /* 0x0001000012127824 */ /* 0x004fcc00078e00ff */
[----:B------:R-:W0:Y:S01]  /*7e60*/  F2I.FTZ.TRUNC.NTZ R18, R18 ;  /* 0x0000001200127305 */ /* 0x000e22000021f100 */
[----:B------:R-:W-:Y:S05]  /*7e70*/  BRA `(.L_x_51423) ;  /* 0x0000000400a07947 */ /* 0x000fea0003800000 */
.L_x_51430:
        /* <DEDUP_REMOVED lines=10> */
.L_x_51437:
        /* <DEDUP_REMOVED lines=21> */
.L_x_51441:
[----:B------:R-:W-:Y:S05]  /*8070*/  BSYNC B1 ;  /* 0x0000000000017941 */ /* 0x000fea0003800000 */
.L_x_51440:
[----:B------:R-:W-:Y:S01]  /*8080*/  IMAD.SHL.U32 R2, R2, 0x100000, RZ ;  /* 0x0010000002027824 */ /* 0x000fe200078e00ff */
[----:B------:R-:W-:-:S04]  /*8090*/  LEA R3, R0, 0x3b800000, 0x17 ;  /* 0x3b80000000037811 */ /* 0x000fc800078eb8ff */
[----:B------:R-:W-:-:S07]  /*80a0*/  LOP3.LUT R18, R3, R2, R18, 0xfe, !PT ;  /* 0x0000000203127212 */ /* 0x000fce00078efe12 */
.L_x_51439:
[----:B------:R-:W-:Y:S05]  /*80b0*/  BSYNC B0 ;  /* 0x0000000000007941 */ /* 0x000fea0003800000 */
.L_x_51438:
[----:B------:R-:W1:Y:S01]  /*80c0*/  F2I.FTZ.TRUNC.NTZ R18, R18 ;  /* 0x0000001200127305 */ /* 0x000e62000021f100 */
[----:B------:R-:W-:Y:S05]  /*80d0*/  BRA `(.L_x_51423) ;  /* 0x0000000400087947 */ /* 0x000fea0003800000 */
.L_x_51436:
        /* <DEDUP_REMOVED lines=21> */
.L_x_51445:
[----:B------:R-:W-:Y:S05]  /*8230*/  BSYNC B1 ;  /* 0x0000000000017941 */ /* 0x000fea0003800000 */
.L_x_51444:
[----:B------:R-:W-:Y:S01]  /*8240*/  IMAD.SHL.U32 R2, R2, 0x200000, RZ ;  /* 0x0020000002027824 */ /* 0x000fe200078e00ff */
[----:B------:R-:W-:-:S04]  /*8250*/  LEA R3, R0, 0x37800000, 0x17 ;  /* 0x3780000000037811 */ /* 0x000fc800078eb8ff */
[----:B------:R-:W-:-:S07]  /*8260*/  LOP3.LUT R18, R3, R2, R18, 0xfe, !PT ;  /* 0x0000000203127212 */ /* 0x000fce00078efe12 */
.L_x_51443:
[----:B------:R-:W-:Y:S05]  /*8270*/  BSYNC B0 ;  /* 0x0000000000007941 */ /* 0x000fea0003800000 */
.L_x_51442:
[----:B------:R-:W2:Y:S01]  /*8280*/  F2I.FTZ.TRUNC.NTZ R18, R18 ;  /* 0x0000001200127305 */ /* 0x000ea2000021f100 */
[----:B------:R-:W-:Y:S05]  /*8290*/  BRA `(.L_x_51423) ;  /* 0x0000000000987947 */ /* 0x000fea0003800000 */
.L_x_51435:
        /* <DEDUP_REMOVED lines=14> */
.L_x_51449:
[----:B------:R-:W-:Y:S05]  /*8380*/  BSYNC B0 ;  /* 0x0000000000007941 */ /* 0x000fea0003800000 */
.L_x_51448:
[----:B------:R-:W4:Y:S01]  /*8390*/  F2I.FTZ.TRUNC.NTZ R18, R18 ;  /* 0x0000001200127305 */ /* 0x000f22000021f100 */
[----:B------:R-:W-:Y:S05]  /*83a0*/  BRA `(.L_x_51423) ;  /* 0x0000000000547947 */ /* 0x000fea0003800000 */
.L_x_51422:
        /* <DEDUP_REMOVED lines=17> */
.L_x_51450:
[----:B------:R-:W-:Y:S05]  /*84c0*/  BRA `(.L_x_51423) ;  /* 0x00000000000c7947 */ /* 0x000fea0003800000 */
.L_x_51447:
[----:B------:R3:W5:Y:S01]  /*84d0*/  LDG.E R18, desc[UR36][R2.64] ;  /* 0x0000002402127981 */ /* 0x000762000c1e1900 */
[----:B------:R-:W-:Y:S05]  /*84e0*/  BRA `(.L_x_51423) ;  /* 0x0000000000047947 */ /* 0x000fea0003800000 */
.L_x_51446:
[----:B------:R0:W5:Y:S02]  /*84f0*/  LDG.E R18, desc[UR36][R2.64] ;  /* 0x0000002402127981 */ /* 0x000164000c1e1900 */
.L_x_51423:
[----:B0-----:R-:W0:Y:S01]  /*8500*/  LDC R5, c[0x0][0x424] ;  /* 0x00010900ff057b82 */ /* 0x001e220000000800 */
[----:B---3--:R-:W-:Y:S01]  /*8510*/  IMAD.MOV.U32 R2, RZ, RZ, RZ ;  /* 0x000000ffff027224 */ /* 0x008fe200078e00ff */
[----:B-12-45:R-:W-:Y:S02]  /*8520*/  ISETP.GE.AND P1, PT, R18, RZ, PT ;  /* 0x000000ff1200720c */ /* 0x036fe40003f26270 */
        /* <DEDUP_REMOVED lines=39> */
.L_x_51454:
[----:B------:R3:W-:Y:S01]  /*87a0*/  STG.E.U8 desc[UR36][R16.64], R2 ;  /* 0x0000000210007986 */ /* 0x0007e2000c101124 */
[----:B------:R-:W-:Y:S05]  /*87b0*/  BRA `(.L_x_51456) ;  /* 0x0000000c00507947 */ /* 0x000fea0003800000 */
.L_x_51453:
        /* <DEDUP_REMOVED lines=9> */
.L_x_51458:
[----:B------:R2:W-:Y:S01]  /*8850*/  STG.E desc[UR36][R16.64], R2 ;  /* 0x0000000210007986 */ /* 0x0005e2000c101924 */
[----:B------:R-:W-:Y:S05]  /*8860*/  BRA `(.L_x_51456) ;  /* 0x0000000c00247947 */ /* 0x000fea0003800000 */
.L_x_51457:
[----:B------:R0:W-:Y:S01]  /*8870*/  STG.E.U16 desc[UR36][R16.64], R2 ;  /* 0x0000000210007986 */ /* 0x0001e2000c101524 */
[----:B------:R-:W-:Y:S05]  /*8880*/  BRA `(.L_x_51456) ;  /* 0x0000000c001c7947 */ /* 0x000fea0003800000 */
.L_x_51452:
        /* <DEDUP_REMOVED lines=9> */
.L_x_51460:
[----:B------:R-:W-:-:S04]  /*8920*/  I2FP.F32.S32 R0, R2 ;  /* 0x0000000200007245 */ /* 0x000fc80000201400 */
[----:B------:R-:W-:-:S05]  /*8930*/  F2FP.F16.F32.PACK_AB R0, RZ, R0 ;  /* 0x00000000ff00723e */ /* 0x000fca00000000ff */
[----:B------:R0:W-:Y:S01]  /*8940*/  STG.E.U16 desc[UR36][R16.64], R0 ;  /* 0x0000000010007986 */ /* 0x0001e2000c101524 */
[----:B------:R-:W-:Y:S05]  /*8950*/  BRA `(.L_x_51456) ;  /* 0x0000000800e87947 */ /* 0x000fea0003800000 */
.L_x_51459:
        /* <DEDUP_REMOVED lines=10> */
.L_x_51462:
[----:B------:R-:W-:-:S04]  /*8a00*/  I2FP.F32.S32 R2, R2 ;  /* 0x0000000200027245 */ /* 0x000fc80000201400 */
[----:B------:R-:W-:-:S04]  /*8a10*/  F2FP.F16.F32.PACK_AB R3, RZ, R2 ;  /* 0x00000002ff03723e */ /* 0x000fc800000000ff */
[----:B------:R-:W-:-:S05]  /*8a20*/  PRMT R3, R3, 0x5410, RZ ;  /* 0x0000541003037816 */ /* 0x000fca00000000ff */
[----:B------:R0:W-:Y:S01]  /*8a30*/  STG.E desc[UR36][R16.64], R3 ;  /* 0x0000000310007986 */ /* 0x0001e2000c101924 */
[----:B------:R-:W-:Y:S05]  /*8a40*/  BRA `(.L_x_51456) ;  /* 0x0000000800ac7947 */ /* 0x000fea0003800000 */
.L_x_51461:
[----:B------:R-:W0:Y:S02]  /*8a50*/  I2F.F64 R2, R2 ;  /* 0x0000000200027312 */ /* 0x000e240000201c00 */
[----:B0-----:R0:W-:Y:S01]  /*8a60*/  STG.E.64 desc[UR36][R16.64], R2 ;  /* 0x0000000210007986 */ /* 0x0011e2000c101b24 */
[----:B------:R-:W-:Y:S05]  /*8a70*/  BRA `(.L_x_51456) ;  /* 0x0000000800a07947 */ /* 0x000fea0003800000 */
.L_x_51451:
        /* <DEDUP_REMOVED lines=12> */
.L_x_51465:
[----:B------:R-:W0:Y:S01]  /*8b40*/  I2F.F64 R4, R2 ;  /* 0x0000000200047312 */ /* 0x000e220000201c00 */
[----:B------:R-:W-:-:S05]  /*8b50*/  CS2R R6, SRZ ;  /* 0x0000000000067805 */ /* 0x000fca000001ff00 */
[----:B0-----:R0:W-:Y:S01]  /*8b60*/  STG.E.128 desc[UR36][R16.64], R4 ;  /* 0x0000000410007986 */ /* 0x0011e2000c101d24 */
[----:B------:R-:W-:Y:S05]  /*8b70*/  BRA `(.L_x_51456) ;  /* 0x0000000800607947 */ /* 0x000fea0003800000 */
.L_x_51464:
        /* <DEDUP_REMOVED lines=21> */
.L_x_51469:
[----:B------:R-:W-:Y:S05]  /*8cd0*/  BSYNC B0 ;  /* 0x0000000000007941 */ /* 0x000fea0003800000 */
.L_x_51468:
[----:B------:R-:W-:-:S05]  /*8ce0*/  LOP3.LUT R3, R0, R3, RZ, 0xfc, !PT ;  /* 0x0000000300037212 */ /* 0x000fca00078efcff */
[----:B------:R0:W-:Y:S01]  /*8cf0*/  STG.E.U8 desc[UR36][R16.64], R3 ;  /* 0x0000000310007986 */ /* 0x0001e2000c101124 */
[----:B------:R-:W-:Y:S05]  /*8d00*/  BRA `(.L_x_51456) ;  /* 0x0000000400fc7947 */ /* 0x000fea0003800000 */
.L_x_51467:
        /* <DEDUP_REMOVED lines=13> */
.L_x_51471:
[----:B------:R-:W-:Y:S01]  /*8de0*/  IMAD.MOV.U32 R0, RZ, RZ, 0x7f ;  /* 0x0000007fff007424 */ /* 0x000fe200078e00ff */
[----:B------:R-:W-:-:S04]  /*8df0*/  ISETP.GT.U32.AND P0, PT, R2, 0x7f800000, PT ;  /* 0x7f8000000200780c */ /* 0x000fc80003f04070 */
[----:B------:R-:W-:-:S09]  /*8e00*/  SEL R0, R0, 0x7c, P0 ;  /* 0x0000007c00007807 */ /* 0x000fd20000000000 */
.L_x_51472:
[----:B------:R-:W-:Y:S05]  /*8e10*/  BSYNC B0 ;  /* 0x0000000000007941 */ /* 0x000fea0003800000 */
.L_x_51470:
[----:B------:R-:W-:-:S04]  /*8e20*/  LOP3.LUT R2, R3, 0x80000000, RZ, 0xc0, !PT ;  /* 0x8000000003027812 */ /* 0x000fc800078ec0ff */
[----:B------:R-:W-:-:S04]  /*8e30*/  SHF.R.U32.HI R3, RZ, 0x18, R2 ;  /* 0x00000018ff037819 */ /* 0x000fc80000011602 */
[----:B------:R-:W-:-:S05]  /*8e40*/  LOP3.LUT R3, R0, R3, RZ, 0xfc, !PT ;  /* 0x0000000300037212 */ /* 0x000fca00078efcff */
[----:B------:R0:W-:Y:S01]  /*8e50*/  STG.E.U8 desc[UR36][R16.64], R3 ;  /* 0x0000000310007986 */ /* 0x0001e2000c101124 */
[----:B------:R-:W-:Y:S05]  /*8e60*/  BRA `(.L_x_51456) ;  /* 0x0000000400a47947 */ /* 0x000fea0003800000 */
.L_x_51466:
[----:B------:R-:W-:-:S04]  /*8e70*/  I2FP.F32.S32 R0, R2 ;  /* 0x0000000200007245 */ /* 0x000fc80000201400 */
[----:B------:R-:W-:-:S05]  /*8e80*/  F2FP.BF16.F32.PACK_AB R0, RZ, R0 ;  /* 0x00000000ff00723e */ /* 0x000fca00000010ff */
[----:B------:R0:W-:Y:S01]  /*8e90*/  STG.E.U16 desc[UR36][R16.64], R0 ;  /* 0x0000000010007986 */ /* 0x0001e2000c101524 */
[----:B------:R-:W-:Y:S05]  /*8ea0*/  BRA `(.L_x_51456) ;  /* 0x0000000400947947 */ /* 0x000fea0003800000 */
.L_x_51463:
        /* <DEDUP_REMOVED lines=10> */
.L_x_51475:
        /* <DEDUP_REMOVED lines=17> */
.L_x_51478:
[----:B------:R-:W-:-:S04]  /*9060*/  LOP3.LUT R2, R3, 0x80000000, RZ, 0xc0, !PT ;  /* 0x8000000003027812 */ /* 0x000fc800078ec0ff */
[----:B------:R-:W-:-:S04]  /*9070*/  SHF.R.U32.HI R3, RZ, 0x18, R2 ;  /* 0x00000018ff037819 */ /* 0x000fc80000011602 */
[----:B------:R-:W-:-:S04]  /*9080*/  LOP3.LUT R0, R0, R3, RZ, 0xfc, !PT ;  /* 0x0000000300007212 */ /* 0x000fc800078efcff */
[----:B------:R-:W-:-:S07]  /*9090*/  PRMT R8, R0, 0x7610, R8 ;  /* 0x0000761000087816 */ /* 0x000fce0000000008 */
.L_x_51477:
[----:B------:R-:W-:Y:S05]  /*90a0*/  BSYNC B0 ;  /* 0x0000000000007941 */ /* 0x000fea0003800000 */
.L_x_51476:
[----:B------:R0:W-:Y:S01]  /*90b0*/  STG.E.U8 desc[UR36][R16.64], R8 ;  /* 0x0000000810007986 */ /* 0x0001e2000c101124 */
[----:B------:R-:W-:Y:S05]  /*90c0*/  BRA `(.L_x_51456) ;  /* 0x00000004000c7947 */ /* 0x000fea0003800000 */
.L_x_51474:
        /* <DEDUP_REMOVED lines=17> */
.L_x_51481:
[----:B------:R-:W-:-:S04]  /*91e0*/  LOP3.LUT R2, R3, 0x80000000, RZ, 0xc0, !PT ;  /* 0x8000000003027812 */ /* 0x000fc800078ec0ff */
[----:B------:R-:W-:-:S04]  /*91f0*/  SHF.R.U32.HI R3, RZ, 0x18, R2 ;  /* 0x00000018ff037819 */ /* 0x000fc80000011602 */
[----:B------:R-:W-:-:S04]  /*9200*/  LOP3.LUT R0, R0, R3, RZ, 0xfc, !PT ;  /* 0x0000000300007212 */ /* 0x000fc800078efcff */
[----:B------:R-:W-:-:S07]  /*9210*/  PRMT R8, R0, 0x7610, R8 ;  /* 0x0000761000087816 */ /* 0x000fce0000000008 */
.L_x_51480:
[----:B------:R-:W-:Y:S05]  /*9220*/  BSYNC B0 ;  /* 0x0000000000007941 */ /* 0x000fea0003800000 */
.L_x_51479:
[----:B------:R0:W-:Y:S01]  /*9230*/  STG.E.U8 desc[UR36][R16.64], R8 ;  /* 0x0000000810007986 */ /* 0x0001e2000c101124 */
[----:B------:R-:W-:Y:S05]  /*9240*/  BRA `(.L_x_51456) ;  /* 0x0000000000ac7947 */ /* 0x000fea0003800000 */
.L_x_51473:
        /* <DEDUP_REMOVED lines=22> */
.L_x_51455:
        /* <DEDUP_REMOVED lines=16> */
.L_x_51484:
[----:B------:R-:W-:Y:S05]  /*94b0*/  BRA `(.L_x_51456) ;  /* 0x0000000000107947 */ /* 0x000fea0003800000 */
.L_x_51483:
[----:B------:R-:W-:-:S05]  /*94c0*/  SHF.R.S32.HI R3, RZ, 0x1f, R2 ;  /* 0x0000001fff037819 */ /* 0x000fca0000011402 */
[----:B------:R0:W-:Y:S01]  /*94d0*/  STG.E.64 desc[UR36][R16.64], R2 ;  /* 0x0000000210007986 */ /* 0x0001e2000c101b24 */
[----:B------:R-:W-:Y:S05]  /*94e0*/  BRA `(.L_x_51456) ;  /* 0x0000000000047947 */ /* 0x000fea0003800000 */
.L_x_51482:
[----:B------:R0:W-:Y:S02]  /*94f0*/  STG.E desc[UR36][R16.64], R2 ;  /* 0x0000000210007986 */ /* 0x0001e4000c101924 */
.L_x_51456:
[----:B------:R-:W-:-:S07]  /*9500*/  VIADD R19, R19, 0x80 ;  /* 0x0000008013137836 */ /* 0x000fce0000000000 */
.L_x_51416:
[----:B------:R-:W-:Y:S05]  /*9510*/  BSYNC B6 ;  /* 0x0000000000067941 */ /* 0x000fea0003800000 */
.L_x_51415:
        /* <DEDUP_REMOVED lines=306> */
.L_x_51485:
        /* <DEDUP_REMOVED lines=20> */
.L_x_51489:
[----:B------:R4:W5:Y:S01]  /*a980*/  LDG.E.U8 R18, desc[UR36][R2.64] ;  /* 0x0000002402127981 */ /* 0x000962000c1e1100 */
[----:B------:R-:W-:Y:S05]  /*a990*/  BRA `(.L_x_51491) ;  /* 0x0000000c00347947 */ /* 0x000fea0003800000 */
.L_x_51488:
        /* <DEDUP_REMOVED lines=8> */
.L_x_51493:
[----:B------:R2:W5:Y:S01]  /*aa20*/  LDG.E R18, desc[UR36][R2.64] ;  /* 0x0000002402127981 */ /* 0x000562000c1e1900 */
[----:B------:R-:W-:Y:S05]  /*aa30*/  BRA `(.L_x_51491) ;  /* 0x0000000c000c7947 */ /* 0x000fea0003800000 */
.L_x_51492:
[----:B------:R0:W5:Y:S01]  /*aa40*/  LDG.E.S16 R18, desc[UR36][R2.64] ;  /* 0x0000002402127981 */ /* 0x000162000c1e1700 */
[----:B------:R-:W-:Y:S05]  /*aa50*/  BRA `(.L_x_51491) ;  /* 0x0000000c00047947 */ /* 0x000fea0003800000 */
.L_x_51487:
        /* <DEDUP_REMOVED lines=9> */
.L_x_51495:
[----:B------:R-:W2:Y:S02]  /*aaf0*/  LDG.E.U16 R2, desc[UR36][R2.64] ;  /* 0x0000002402027981 */ /* 0x000ea4000c1e1500 */
[----:B--2---:R-:W-:-:S06]  /*ab00*/  HADD2.F32 R18, -RZ, R2.H0_H0 ;  /* 0x20000002ff127230 */ /* 0x004fcc0000004100 */
[----:B------:R-:W0:Y:S01]  /*ab10*/  F2I.FTZ.TRUNC.NTZ R18, R18 ;  /* 0x0000001200127305 */ /* 0x000e22000021f100 */
[----:B------:R-:W-:Y:S05]  /*ab20*/  BRA `(.L_x_51491) ;  /* 0x0000000800d07947 */ /* 0x000fea0003800000 */
.L_x_51494:
        /* <DEDUP_REMOVED lines=9> */
.L_x_51497:
[----:B------:R-:W2:Y:S02]  /*abc0*/  LDG.E.U16 R2, desc[UR36][R2.64] ;  /* 0x0000002402027981 */ /* 0x000ea4000c1e1500 */
[----:B--2---:R-:W-:-:S06]  /*abd0*/  HADD2.F32 R18, -RZ, R2.H0_H0 ;  /* 0x20000002ff127230 */ /* 0x004fcc0000004100 */
[----:B------:R-:W0:Y:S01]  /*abe0*/  F2I.FTZ.TRUNC.NTZ R18, R18 ;  /* 0x0000001200127305 */ /* 0x000e22000021f100 */
[----:B------:R-:W-:Y:S05]  /*abf0*/  BRA `(.L_x_51491) ;  /* 0x00000008009c7947 */ /* 0x000fea0003800000 */
.L_x_51496:
[----:B------:R-:W2:Y:S02]  /*ac00*/  LDG.E.64 R18, desc[UR36][R2.64] ;  /* 0x0000002402127981 */ /* 0x000ea4000c1e1b00 */
[----:B--2---:R0:W1:Y:S01]  /*ac10*/  F2I.F64.TRUNC R18, R18 ;  /* 0x0000001200127311 */ /* 0x004062000030d100 */
[----:B------:R-:W-:Y:S05]  /*ac20*/  BRA `(.L_x_51491) ;  /* 0x0000000800907947 */ /* 0x000fea0003800000 */
.L_x_51486:
        /* <DEDUP_REMOVED lines=12> */
.L_x_51500:
[----:B------:R-:W2:Y:S02]  /*acf0*/  LDG.E.64 R2, desc[UR36][R2.64] ;  /* 0x0000002402027981 */ /* 0x000ea4000c1e1b00 */
[----:B--2---:R0:W1:Y:S01]  /*ad00*/  F2I.F64.TRUNC R18, R2 ;  /* 0x0000000200127311 */ /* 0x004062000030d100 */
[----:B------:R-:W-:Y:S05]  /*ad10*/  BRA `(.L_x_51491) ;  /* 0x0000000800547947 */ /* 0x000fea0003800000 */
.L_x_51499:
        /* <DEDUP_REMOVED lines=27> */
.L_x_51502:
        /* <DEDUP_REMOVED lines=14> */
.L_x_51501:
[----:B------:R-:W2:Y:S02]  /*afb0*/  LDG.E.U16 R18, desc[UR36][R2.64] ;  /* 0x0000002402127981 */ /* 0x000ea4000c1e1500 */
[----:B--2---:R-:W-:-:S06]  /*afc0*/  IMAD.U32 R18, R18, 0x10000, RZ ;  /* 0x0001000012127824 */ /* 0x004fcc00078e00ff */
[----:B------:R-:W0:Y:S01]  /*afd0*/  F2I.FTZ.TRUNC.NTZ R18, R18 ;  /* 0x0000001200127305 */ /* 0x000e22000021f100 */
[----:B------:R-:W-:Y:S05]  /*afe0*/  BRA `(.L_x_51491) ;  /* 0x0000000400a07947 */ /* 0x000fea0003800000 */
.L_x_51498:
        /* <DEDUP_REMOVED lines=10> */
.L_x_51505:
        /* <DEDUP_REMOVED lines=21> */
.L_x_51509:
[----:B------:R-:W-:Y:S05]  /*b1e0*/  BSYNC B1 ;  /* 0x0000000000017941 */ /* 0x000fea0003800000 */
.L_x_51508:
[----:B------:R-:W-:Y:S01]  /*b1f0*/  IMAD.SHL.U32 R2, R2, 0x100000, RZ ;  /* 0x0010000002027824 */ /* 0x000fe200078e00ff */
[----:B------:R-:W-:-:S04]  /*b200*/  LEA R3, R0, 0x3b800000, 0x17 ;  /* 0x3b80000000037811 */ /* 0x000fc800078eb8ff */
[----:B------:R-:W-:-:S07]  /*b210*/  LOP3.LUT R18, R3, R2, R18, 0xfe, !PT ;  /* 0x0000000203127212 */ /* 0x000fce00078efe12 */
.L_x_51507:
[----:B------:R-:W-:Y:S05]  /*b220*/  BSYNC B0 ;  /* 0x0000000000007941 */ /* 0x000fea0003800000 */
.L_x_51506:
[----:B------:R-:W0:Y:S01]  /*b230*/  F2I.FTZ.TRUNC.NTZ R18, R18 ;  /* 0x0000001200127305 */ /* 0x000e22000021f100 */
[----:B------:R-:W-:Y:S05]  /*b240*/  BRA `(.L_x_51491) ;  /* 0x0000000400087947 */ /* 0x000fea0003800000 */
.L_x_51504:
        /* <DEDUP_REMOVED lines=21> */
.L_x_51513:
[----:B------:R-:W-:Y:S05]  /*b3a0*/  BSYNC B1 ;  /* 0x0000000000017941 */ /* 0x000fea0003800000 */
.L_x_51512:
[----:B------:R-:W-:Y:S01]  /*b3b0*/  IMAD.SHL.U32 R2, R2, 0x200000, RZ ;  /* 0x0020000002027824 */ /* 0x000fe200078e00ff */
[----:B------:R-:W-:-:S04]  /*b3c0*/  LEA R3, R0, 0x37800000, 0x17 ;  /* 0x3780000000037811 */ /* 0x000fc800078eb8ff */
[----:B------:R-:W-:-:S07]  /*b3d0*/  LOP3.LUT R18, R3, R2, R18, 0xfe, !PT ;  /* 0x0000000203127212 */ /* 0x000fce00078efe12 */
.L_x_51511:
[----:B------:R-:W-:Y:S05]  /*b3e0*/  BSYNC B0 ;  /* 0x0000000000007941 */ /* 0x000fea0003800000 */
.L_x_51510:
[----:B------:R-:W0:Y:S01]  /*b3f0*/  F2I.FTZ.TRUNC.NTZ R18, R18 ;  /* 0x0000001200127305 */ /* 0x000e22000021f100 */
[----:B------:R-:W-:Y:S05]  /*b400*/  BRA `(.L_x_51491) ;  /* 0x0000000000987947 */ /* 0x000fea0003800000 */
.L_x_51503:
        /* <DEDUP_REMOVED lines=14> */
.L_x_51517:
[----:B------:R-:W-:Y:S05]  /*b4f0*/  BSYNC B0 ;  /* 0x0000000000007941 */ /* 0x000fea0003800000 */
.L_x_51516:
[----:B------:R-:W0:Y:S01]  /*b500*/  F2I.FTZ.TRUNC.NTZ R18, R18 ;  /* 0x0000001200127305 */ /* 0x000e22000021f100 */
[----:B------:R-:W-:Y:S05]  /*b510*/  BRA `(.L_x_51491) ;  /* 0x0000000000547947 */ /* 0x000fea0003800000 */
.L_x_51490:
        /* <DEDUP_REMOVED lines=17> */
.L_x_51518:
[----:B------:R-:W-:Y:S05]  /*b630*/  BRA `(.L_x_51491) ;  /* 0x00000000000c7947 */ /* 0x000fea0003800000 */
.L_x_51515:
[----:B------:R0:W5:Y:S01]  /*b640*/  LDG.E R18, desc[UR36][R2.64] ;  /* 0x0000002402127981 */ /* 0x000162000c1e1900 */
[----:B------:R-:W-:Y:S05]  /*b650*/  BRA `(.L_x_51491) ;  /* 0x0000000000047947 */ /* 0x000fea0003800000 */
.L_x_51514:
[----:B------:R0:W5:Y:S02]  /*b660*/  LDG.E R18, desc[UR36][R2.64] ;  /* 0x0000002402127981 */ /* 0x000164000c1e1900 */
.L_x_51491:
[----:B0-----:R-:W0:Y:S01]  /*b670*/  LDC R5, c[0x0][0x424] ;  /* 0x00010900ff057b82 */ /* 0x001e220000000800 */
[----:B-1234-:R-:W-:Y:S01]  /*b680*/  IMAD.MOV.U32 R2, RZ, RZ, RZ ;  /* 0x000000ffff027224 */ /* 0x01efe200078e00ff */
[----:B-----5:R-:W-:Y:S02]  /*b690*/  ISETP.GE.AND P1, PT, R18, RZ, PT ;  /* 0x000000ff1200720c */ /* 0x020fe40003f26270 */
        /* <DEDUP_REMOVED lines=39> */
.L_x_51522:
[----:B------:R-:W-:Y:S01]  /*b910*/  STG.E.U8 desc[UR36][R16.64], R2 ;  /* 0x0000000210007986 */ /* 0x000fe2000c101124 */
[----:B------:R-:W-:Y:S05]  /*b920*/  EXIT ;  /* 0x000000000000794d */ /* 0x000fea0003800000 */
.L_x_51521:
        /* <DEDUP_REMOVED lines=9> */
.L_x_51525:
[----:B------:R-:W-:Y:S01]  /*b9c0*/  STG.E desc[UR36][R16.64], R2 ;  /* 0x0000000210007986 */ /* 0x000fe2000c101924 */
[----:B------:R-:W-:Y:S05]  /*b9d0*/  EXIT ;  /* 0x000000000000794d */ /* 0x000fea0003800000 */
.L_x_51524:
[----:B------:R-:W-:Y:S01]  /*b9e0*/  STG.E.U16 desc[UR36][R16.64], R2 ;  /* 0x0000000210007986 */ /* 0x000fe2000c101524 */
[----:B------:R-:W-:Y:S05]  /*b9f0*/  EXIT ;  /* 0x000000000000794d */ /* 0x000fea0003800000 */
.L_x_51520:
        /* <DEDUP_REMOVED lines=9> */
.L_x_51527:
[----:B------:R-:W-:-:S04]  /*ba90*/  I2FP.F32.S32 R0, R2 ;  /* 0x0000000200007245 */ /* 0x000fc80000201400 */
[----:B------:R-:W-:-:S05]  /*baa0*/  F2FP.F16.F32.PACK_AB R0, RZ, R0 ;  /* 0x00000000ff00723e */ /* 0x000fca00000000ff */
[----:B------:R-:W-:Y:S01]  /*bab0*/  STG.E.U16 desc[UR36][R16.64], R0 ;  /* 0x0000000010007986 */ /* 0x000fe2000c101524 */
[----:B------:R-:W-:Y:S05]  /*bac0*/  EXIT ;  /* 0x000000000000794d */ /* 0x000fea0003800000 */
.L_x_51526:
        /* <DEDUP_REMOVED lines=10> */
.L_x_51529:
[----:B------:R-:W-:-:S04]  /*bb70*/  I2FP.F32.S32 R2, R2 ;  /* 0x0000000200027245 */ /* 0x000fc80000201400 */
[----:B------:R-:W-:-:S04]  /*bb80*/  F2FP.F16.F32.PACK_AB R3, RZ, R2 ;  /* 0x00000002ff03723e */ /* 0x000fc800000000ff */
[----:B------:R-:W-:-:S05]  /*bb90*/  PRMT R3, R3, 0x5410, RZ ;  /* 0x0000541003037816 */ /* 0x000fca00000000ff */
[----:B------:R-:W-:Y:S01]  /*bba0*/  STG.E desc[UR36][R16.64], R3 ;  /* 0x0000000310007986 */ /* 0x000fe2000c101924 */
[----:B------:R-:W-:Y:S05]  /*bbb0*/  EXIT ;  /* 0x000000000000794d */ /* 0x000fea0003800000 */
.L_x_51528:
[----:B------:R-:W0:Y:S02]  /*bbc0*/  I2F.F64 R2, R2 ;  /* 0x0000000200027312 */ /* 0x000e240000201c00 */
[----:B0-----:R-:W-:Y:S01]  /*bbd0*/  STG.E.64 desc[UR36][R16.64], R2 ;  /* 0x0000000210007986 */ /* 0x001fe2000c101b24 */
[----:B------:R-:W-:Y:S05]  /*bbe0*/  EXIT ;  /* 0x000000000000794d */ /* 0x000fea0003800000 */
.L_x_51519:
        /* <DEDUP_REMOVED lines=12> */
.L_x_51532:
[----:B------:R-:W0:Y:S01]  /*bcb0*/  I2F.F64 R4, R2 ;  /* 0x0000000200047312 */ /* 0x000e220000201c00 */
[----:B------:R-:W-:-:S05]  /*bcc0*/  CS2R R6, SRZ ;  /* 0x0000000000067805 */ /* 0x000fca000001ff00 */
[----:B0-----:R-:W-:Y:S01]  /*bcd0*/  STG.E.128 desc[UR36][R16.64], R4 ;  /* 0x0000000410007986 */ /* 0x001fe2000c101d24 */
[----:B------:R-:W-:Y:S05]  /*bce0*/  EXIT ;  /* 0x000000000000794d */ /* 0x000fea0003800000 */
.L_x_51531:
        /* <DEDUP_REMOVED lines=21> */
.L_x_51536:
[----:B------:R-:W-:Y:S05]  /*be40*/  BSYNC B0 ;  /* 0x0000000000007941 */ /* 0x000fea0003800000 */
.L_x_51535:
[----:B------:R-:W-:-:S05]  /*be50*/  LOP3.LUT R3, R0, R3, RZ, 0xfc, !PT ;  /* 0x0000000300037212 */ /* 0x000fca00078efcff */
[----:B------:R-:W-:Y:S01]  /*be60*/  STG.E.U8 desc[UR36][R16.64], R3 ;  /* 0x0000000310007986 */ /* 0x000fe2000c101124 */
[----:B------:R-:W-:Y:S05]  /*be70*/  EXIT ;  /* 0x000000000000794d */ /* 0x000fea0003800000 */
.L_x_51534:
        /* <DEDUP_REMOVED lines=13> */
.L_x_51538:
[----:B------:R-:W-:Y:S01]  /*bf50*/  IMAD.MOV.U32 R0, RZ, RZ, 0x7f ;  /* 0x0000007fff007424 */ /* 0x000fe200078e00ff */
[----:B------:R-:W-:-:S04]  /*bf60*/  ISETP.GT.U32.AND P0, PT, R2, 0x7f800000, PT ;  /* 0x7f8000000200780c */ /* 0x000fc80003f04070 */
[----:B------:R-:W-:-:S09]  /*bf70*/  SEL R0, R0, 0x7c, P0 ;  /* 0x0000007c00007807 */ /* 0x000fd20000000000 */
.L_x_51539:
[----:B------:R-:W-:Y:S05]  /*bf80*/  BSYNC B0 ;  /* 0x0000000000007941 */ /* 0x000fea0003800000 */
.L_x_51537:
[----:B------:R-:W-:-:S04]  /*bf90*/  LOP3.LUT R2, R3, 0x80000000, RZ, 0xc0, !PT ;  /* 0x8000000003027812 */ /* 0x000fc800078ec0ff */
[----:B------:R-:W-:-:S04]  /*bfa0*/  SHF.R.U32.HI R3, RZ, 0x18, R2 ;  /* 0x00000018ff037819 */ /* 0x000fc80000011602 */
[----:B------:R-:W-:-:S05]  /*bfb0*/  LOP3.LUT R3, R0, R3, RZ, 0xfc, !PT ;  /* 0x0000000300037212 */ /* 0x000fca00078efcff */
[----:B------:R-:W-:Y:S01]  /*bfc0*/  STG.E.U8 desc[UR36][R16.64], R3 ;  /* 0x0000000310007986 */ /* 0x000fe2000c101124 */
[----:B------:R-:W-:Y:S05]  /*bfd0*/  EXIT ;  /* 0x000000000000794d */ /* 0x000fea0003800000 */
.L_x_51533:
[----:B------:R-:W-:-:S04]  /*bfe0*/  I2FP.F32.S32 R0, R2 ;  /* 0x0000000200007245 */ /* 0x000fc80000201400 */
[----:B------:R-:W-:-:S05]  /*bff0*/  F2FP.BF16.F32.PACK_AB R0, RZ, R0 ;  /* 0x00000000ff00723e */ /* 0x000fca00000010ff */
[----:B------:R-:W-:Y:S01]  /*c000*/  STG.E.U16 desc[UR36][R16.64], R0 ;  /* 0x0000000010007986 */ /* 0x000fe2000c101524 */
[----:B------:R-:W-:Y:S05]  /*c010*/  EXIT ;  /* 0x000000000000794d */ /* 0x000fea0003800000 */
.L_x_51530:
        /* <DEDUP_REMOVED lines=10> */
.L_x_51542:
        /* <DEDUP_REMOVED lines=17> */
.L_x_51545:
[----:B------:R-:W-:-:S04]  /*c1d0*/  LOP3.LUT R2, R3, 0x80000000, RZ, 0xc0, !PT ;  /* 0x8000000003027812 */ /* 0x000fc800078ec0ff */
[----:B------:R-:W-:-:S04]  /*c1e0*/  SHF.R.U32.HI R3, RZ, 0x18, R2 ;  /* 0x00000018ff037819 */ /* 0x000fc80000011602 */
[----:B------:R-:W-:-:S04]  /*c1f0*/  LOP3.LUT R0, R0, R3, RZ, 0xfc, !PT ;  /* 0x0000000300007212 */ /* 0x000fc800078efcff */
[----:B------:R-:W-:-:S07]  /*c200*/  PRMT R8, R0, 0x7610, R8 ;  /* 0x0000761000087816 */ /* 0x000fce0000000008 */
.L_x_51544:
[----:B------:R-:W-:Y:S05]  /*c210*/  BSYNC B0 ;  /* 0x0000000000007941 */ /* 0x000fea0003800000 */
.L_x_51543:
[----:B------:R-:W-:Y:S01]  /*c220*/  STG.E.U8 desc[UR36][R16.64], R8 ;  /* 0x0000000810007986 */ /* 0x000fe2000c101124 */
[----:B------:R-:W-:Y:S05]  /*c230*/  EXIT ;  /* 0x000000000000794d */ /* 0x000fea0003800000 */
.L_x_51541:
        /* <DEDUP_REMOVED lines=17> */
.L_x_51548:
[----:B------:R-:W-:-:S04]  /*c350*/  LOP3.LUT R2, R3, 0x80000000, RZ, 0xc0, !PT ;  /* 0x8000000003027812 */ /* 0x000fc800078ec0ff */
[----:B------:R-:W-:-:S04]  /*c360*/  SHF.R.U32.HI R3, RZ, 0x18, R2 ;  /* 0x00000018ff037819 */ /* 0x000fc80000011602 */
[----:B------:R-:W-:-:S04]  /*c370*/  LOP3.LUT R0, R0, R3, RZ, 0xfc, !PT ;  /* 0x0000000300007212 */ /* 0x000fc800078efcff */
[----:B------:R-:W-:-:S07]  /*c380*/  PRMT R8, R0, 0x7610, R8 ;  /* 0x0000761000087816 */ /* 0x000fce0000000008 */
.L_x_51547:
[----:B------:R-:W-:Y:S05]  /*c390*/  BSYNC B0 ;  /* 0x0000000000007941 */ /* 0x000fea0003800000 */
.L_x_51546:
[----:B------:R-:W-:Y:S01]  /*c3a0*/  STG.E.U8 desc[UR36][R16.64], R8 ;  /* 0x0000000810007986 */ /* 0x000fe2000c101124 */
[----:B------:R-:W-:Y:S05]  /*c3b0*/  EXIT ;  /* 0x000000000000794d */ /* 0x000fea0003800000 */
.L_x_51540:
        /* <DEDUP_REMOVED lines=22> */
.L_x_51523:
        /* <DEDUP_REMOVED lines=16> */
.L_x_51551:
[----:B------:R-:W-:Y:S05]  /*c620*/  EXIT ;  /* 0x000000000000794d */ /* 0x000fea0003800000 */
.L_x_51550:
[----:B------:R-:W-:-:S05]  /*c630*/  SHF.R.S32.HI R3, RZ, 0x1f, R2 ;  /* 0x0000001fff037819 */ /* 0x000fca0000011402 */
[----:B------:R-:W-:Y:S01]  /*c640*/  STG.E.64 desc[UR36][R16.64], R2 ;  /* 0x0000000210007986 */ /* 0x000fe2000c101b24 */
[----:B------:R-:W-:Y:S05]  /*c650*/  EXIT ;  /* 0x000000000000794d */ /* 0x000fea0003800000 */
.L_x_51549:
[----:B------:R-:W-:Y:S01]  /*c660*/  STG.E desc[UR36][R16.64], R2 ;  /* 0x0000000210007986 */ /* 0x000fe2000c101924 */
[----:B------:R-:W-:Y:S05]  /*c670*/  EXIT ;  /* 0x000000000000794d */ /* 0x000fea0003800000 */
.L_x_51552:
        /* <DEDUP_REMOVED lines=16> */
.L_x_57619:


//--------------------- .text._ZN2at6native27unrolled_elementwise_kernelINS0_13BUnaryFunctorIiiiZZZNS0_21remainder_kernel_cudaERNS_18TensorIteratorBaseEENKUlvE_clEvENKUlvE1_clEvEUliiE_EESt5arrayIPcLm2EELi4E23TrivialOffsetCalculatorILi1EjESD_NS0_6memory12LoadWithCastILi1EEENSE_13StoreWithCastILi1EEEEEviT_T0_T2_T3_T4_T5_ --------------------------
	.section	.text._ZN2at6native27unrolled_elementwise_kernelINS0_13BUnaryFunctorIiiiZZZNS0_21remainder_kernel_cudaERNS_18TensorIteratorBaseEENKUlvE_clEvENKUlvE1_clEvEUliiE_EESt5arrayIPcLm2EELi4E23TrivialOffsetCalculatorILi1EjESD_NS0_6memory12LoadWithCastILi1EEENSE_13StoreWithCastILi1EEEEEviT_T0_T2_T3_T4_T5_,"ax",@progbits
	.align	128
        .global         _ZN2at6native27unrolled_elementwise_kernelINS0_13BUnaryFunctorIiiiZZZNS0_21remainder_kernel_cudaERNS_18TensorIteratorBaseEENKUlvE_clEvENKUlvE1_clEvEUliiE_EESt5arrayIPcLm2EELi4E23TrivialOffsetCalculatorILi1EjESD_NS0_6memory12LoadWithCastILi1EEENSE_13StoreWithCastILi1EEEEEviT_T0_T2_T3_T4_T5_
        .type           _ZN2at6native27unrolled_elementwise_kernelINS0_13BUnaryFunctorIiiiZZZNS0_21remainder_kernel_cudaERNS_18TensorIteratorBaseEENKUlvE_clEvENKUlvE1_clEvEUliiE_EESt5arrayIPcLm2EELi4E23TrivialOffsetCalculatorILi1EjESD_NS0_6memory12LoadWithCastILi1EEENSE_13StoreWithCastILi1EEEEEviT_T0_T2_T3_T4_T5_,@function
        .size           _ZN2at6native27unrolled_elementwise_kernelINS0_13BUnaryFunctorIiiiZZZNS0_21remainder_kernel_cudaERNS_18TensorIteratorBaseEENKUlvE_clEvENKUlvE1_clEvEUliiE_EESt5arrayIPcLm2EELi4E23TrivialOffsetCalculatorILi1EjESD_NS0_6memory12LoadWithCastILi1EEENSE_13StoreWithCastILi1EEEEEviT_T0_T2_T3_T4_T5_,(.L_x_57620 - _ZN2at6native27unrolled_elementwise_kernelINS0_13BUnaryFunctorIiiiZZZNS0_21remainder_kernel_cudaERNS_18TensorIteratorBaseEENKUlvE_clEvENKUlvE1_clEvEUliiE_EESt5arrayIPcLm2EELi4E23TrivialOffsetCalculatorILi1EjESD_NS0_6memory12LoadWithCastILi1EEENSE_13StoreWithCastILi1EEEEEviT_T0_T2_T3_T4_T5_)
        .other          _ZN2at6native27unrolled_elementwise_kernelINS0_13BUnaryFunctorIiiiZZZNS0_21remainder_kernel_cudaERNS_18TensorIteratorBaseEENKUlvE_clEvENKUlvE1_clEvEUliiE_EESt5arrayIPcLm2EELi4E23TrivialOffsetCalculatorILi1EjESD_NS0_6memory12LoadWithCastILi1EEENSE_13StoreWithCastILi1EEEEEviT_T0_T2_T3_T4_T5_,@"STO_CUDA_ENTRY STV_DEFAULT"
_ZN2at6native27unrolled_elementwise_kernelINS0_13BUnaryFunctorIiiiZZZNS0_21remainder_kernel_cudaERNS_18TensorIteratorBaseEENKUlvE_clEvENKUlvE1_clEvEUliiE_EESt5arrayIPcLm2EELi4E23TrivialOffsetCalculatorILi1EjESD_NS0_6memory12LoadWithCastILi1EEENSE_13StoreWithCastILi1EEEEEviT_T0_T2_T3_T4_T5_:
.text._ZN2at6native27unrolled_elementwise_kernelINS0_13BUnaryFunctorIiiiZZZNS0_21remainder_kernel_cudaERNS_18TensorIteratorBaseEENKUlvE_clEvENKUlvE1_clEvEUliiE_EESt5arrayIPcLm2EELi4E23TrivialOffsetCalculatorILi1EjESD_NS0_6memory12LoadWithCastILi1EEENSE_13StoreWithCastILi1EEEEEviT_T0_T2_T3_T4_T5_:
        /* <DEDUP_REMOVED lines=30> */
.L_x_51558:
[----:B------:R3:W5:Y:S01]  /*01e0*/  LDG.E.U8 R25, desc[UR36][R4.64] ;  /* 0x0000002404197981 */ /* 0x000762000c1e1100 */
[----:B------:R-:W-:Y:S05]  /*01f0*/  BRA `(.L_x_51560) ;  /* 0x0000000c00387947 */ /* 0x000fea0003800000 */
.L_x_51557:
        /* <DEDUP_REMOVED lines=8> */
.L_x_51562:
[----:B------:R1:W5:Y:S01]  /*0280*/  LDG.E R25, desc[UR36][R4.64] ;  /* 0x0000002404197981 */ /* 0x000362000c1e1900 */
[----:B------:R-:W-:Y:S05]  /*0290*/  BRA `(.L_x_51560) ;  /* 0x0000000c00107947 */ /* 0x000fea0003800000 */
.L_x_51561:
[----:B------:R2:W5:Y:S01]  /*02a0*/  LDG.E.S16 R25, desc[UR36][R4.64] ;  /* 0x0000002404197981 */ /* 0x000562000c1e1700 */
[----:B------:R-:W-:Y:S05]  /*02b0*/  BRA `(.L_x_51560) ;  /* 0x0000000c00087947 */ /* 0x000fea0003800000 */
.L_x_51556:
        /* <DEDUP_REMOVED lines=9> */
.L_x_51564:
[----:B------:R-:W2:Y:S02]  /*0350*/  LDG.E.U16 R4, desc[UR36][R4.64] ;  /* 0x0000002404047981 */ /* 0x000ea4000c1e1500 */
[----:B--2---:R-:W-:-:S06]  /*0360*/  HADD2.F32 R25, -RZ, R4.H0_H0 ;  /* 0x20000004ff197230 */ /* 0x004fcc0000004100 */
[----:B------:R-:W0:Y:S01]  /*0370*/  F2I.FTZ.TRUNC.NTZ R25, R25 ;  /* 0x0000001900197305 */ /* 0x000e22000021f100 */
[----:B------:R-:W-:Y:S05]  /*0380*/  BRA `(.L_x_51560) ;  /* 0x0000000800d47947 */ /* 0x000fea0003800000 */
.L_x_51563:
        /* <DEDUP_REMOVED lines=9> */
.L_x_51566:
[----:B------:R-:W2:Y:S02]  /*0420*/  LDG.E.U16 R4, desc[UR36][R4.64] ;  /* 0x0000002404047981 */ /* 0x000ea4000c1e1500 */
[----:B--2---:R-:W-:-:S06]  /*0430*/  HADD2.F32 R25, -RZ, R4.H0_H0 ;  /* 0x20000004ff197230 */ /* 0x004fcc0000004100 */
[----:B------:R-:W0:Y:S01]  /*0440*/  F2I.FTZ.TRUNC.NTZ R25, R25 ;  /* 0x0000001900197305 */ /* 0x000e22000021f100 */
[----:B------:R-:W-:Y:S05]  /*0450*/  BRA `(.L_x_51560) ;  /* 0x0000000800a07947 */ /* 0x000fea0003800000 */
.L_x_51565:
[----:B------:R-:W2:Y:S02]  /*0460*/  LDG.E.64 R4, desc[UR36][R4.64] ;  /* 0x0000002404047981 */ /* 0x000ea4000c1e1b00 */
[----:B--2---:R0:W1:Y:S01]  /*0470*/  F2I.F64.TRUNC R25, R4 ;  /* 0x0000000400197311 */ /* 0x004062000030d100 */
[----:B------:R-:W-:Y:S05]  /*0480*/  BRA `(.L_x_51560) ;  /* 0x0000000800947947 */ /* 0x000fea0003800000 */
.L_x_51555:
        /* <DEDUP_REMOVED lines=12> */
.L_x_51569:
[----:B------:R-:W2:Y:S02]  /*0550*/  LDG.E.64 R4, desc[UR36][R4.64] ;  /* 0x0000002404047981 */ /* 0x000ea4000c1e1b00 */
[----:B--2---:R0:W1:Y:S01]  /*0560*/  F2I.F64.TRUNC R25, R4 ;  /* 0x0000000400197311 */ /* 0x004062000030d100 */
[----:B------:R-:W-:Y:S05]  /*0570*/  BRA `(.L_x_51560) ;  /* 0x0000000800587947 */ /* 0x000fea0003800000 */
.L_x_51568:
        /* <DEDUP_REMOVED lines=27> */
.L_x_51571:
        /* <DEDUP_REMOVED lines=15> */
.L_x_51570:
[----:B------:R-:W2:Y:S02]  /*0820*/  LDG.E.U16 R25, desc[UR36][R4.64] ;  /* 0x0000002404197981 */ /* 0x000ea4000c1e1500 */
[----:B--2---:R-:W-:-:S06]  /*0830*/  IMAD.U32 R25, R25, 0x10000, RZ ;  /* 0x0001000019197824 */ /* 0x004fcc00078e00ff */
[----:B------:R-:W0:Y:S01]  /*0840*/  F2I.FTZ.TRUNC.NTZ R25, R25 ;  /* 0x0000001900197305 */ /* 0x000e22000021f100 */
[----:B------:R-:W-:Y:S05]  /*0850*/  BRA `(.L_x_51560) ;  /* 0x0000000400a07947 */ /* 0x000fea0003800000 */
.L_x_51567:
        /* <DEDUP_REMOVED lines=10> */
.L_x_51574:
        /* <DEDUP_REMOVED lines=21> */
.L_x_51578:
[----:B------:R-:W-:Y:S05]  /*0a50*/  BSYNC B1 ;  /* 0x0000000000017941 */ /* 0x000fea0003800000 */
.L_x_51577:
[----:B------:R-:W-:Y:S01]  /*0a60*/  IMAD.SHL.U32 R3, R3, 0x100000, RZ ;  /* 0x0010000003037824 */ /* 0x000fe200078e00ff */
[----:B------:R-:W-:-:S04]  /*0a70*/  LEA R0, R0, 0x3b800000, 0x17 ;  /* 0x3b80000000007811 */ /* 0x000fc800078eb8ff */
[----:B------:R-:W-:-:S07]  /*0a80*/  LOP3.LUT R25, R0, R3, R25, 0xfe, !PT ;  /* 0x0000000300197212 */ /* 0x000fce00078efe19 */
.L_x_51576:
[----:B------:R-:W-:Y:S05]  /*0a90*/  BSYNC B0 ;  /* 0x0000000000007941 */ /* 0x000fea0003800000 */
.L_x_51575:
[----:B------:R-:W0:Y:S01]  /*0aa0*/  F2I.FTZ.TRUNC.NTZ R25, R25 ;  /* 0x0000001900197305 */ /* 0x000e22000021f100 */
[----:B------:R-:W-:Y:S05]  /*0ab0*/  BRA `(.L_x_51560) ;  /* 0x0000000400087947 */ /* 0x000fea0003800000 */
.L_x_51573:
        /* <DEDUP_REMOVED lines=21> */
.L_x_51582:
[----:B------:R-:W-:Y:S05]  /*0c10*/  BSYNC B1 ;  /* 0x0000000000017941 */ /* 0x000fea0003800000 */
.L_x_51581:
[----:B------:R-:W-:Y:S01]  /*0c20*/  IMAD.SHL.U32 R3, R3, 0x200000, RZ ;  /* 0x0020000003037824 */ /* 0x000fe200078e00ff */
[----:B------:R-:W-:-:S04]  /*0c30*/  LEA R0, R0, 0x37800000, 0x17 ;  /* 0x3780000000007811 */ /* 0x000fc800078eb8ff */
[----:B------:R-:W-:-:S07]  /*0c40*/  LOP3.LUT R25, R0, R3, R25, 0xfe, !PT ;  /* 0x0000000300197212 */ /* 0x000fce00078efe19 */
.L_x_51580:
[----:B------:R-:W-:Y:S05]  /*0c50*/  BSYNC B0 ;  /* 0x0000000000007941 */ /* 0x000fea0003800000 */
.L_x_51579:
[----:B------:R-:W0:Y:S01]  /*0c60*/  F2I.FTZ.TRUNC.NTZ R25, R25 ;  /* 0x0000001900197305 */ /* 0x000e22000021f100 */
[----:B------:R-:W-:Y:S05]  /*0c70*/  BRA `(.L_x_51560) ;  /* 0x0000000000987947 */ /* 0x000fea0003800000 */
.L_x_51572:
        /* <DEDUP_REMOVED lines=14> */
.L_x_51586:
[----:B------:R-:W-:Y:S05]  /*0d60*/  BSYNC B0 ;  /* 0x0000000000007941 */ /* 0x000fea0003800000 */
.L_x_51585:
[----:B------:R-:W0:Y:S01]  /*0d70*/  F2I.FTZ.TRUNC.NTZ R25, R25 ;  /* 0x0000001900197305 */ /* 0x000e22000021f100 */
[----:B------:R-:W-:Y:S05]  /*0d80*/  BRA `(.L_x_51560) ;  /* 0x0000000000547947 */ /* 0x000fea0003800000 */
.L_x_51559:
        /* <DEDUP_REMOVED lines=17> */
.L_x_51587:
[----:B------:R-:W-:Y:S05]  /*0ea0*/  BRA `(.L_x_51560) ;  /* 0x00000000000c7947 */ /* 0x000fea0003800000 */
.L_x_51584:
[----:B------:R0:W5:Y:S01]  /*0eb0*/  LDG.E R25, desc[UR36][R4.64] ;  /* 0x0000002404197981 */ /* 0x000162000c1e1900 */
[----:B------:R-:W-:Y:S05]  /*0ec0*/  BRA `(.L_x_51560) ;  /* 0x0000000000047947 */ /* 0x000fea0003800000 */
.L_x_51583:
[----:B------:R0:W5:Y:S02]  /*0ed0*/  LDG.E R25, desc[UR36][R4.64] ;  /* 0x0000002404197981 */ /* 0x000164000c1e1900 */
.L_x_51560:
[----:B------:R-:W2:Y:S02]  /*0ee0*/  S2R R17, SR_TID.X ;  /* 0x0000000000117919 */ /* 0x000ea40000002100 */
[----:B--2---:R-:W-:-:S07]  /*0ef0*/  VIADD R17, R17, 0x80 ;  /* 0x0000008011117836 */ /* 0x004fce0000000000 */
.L_x_51554:
[----:B------:R-:W-:Y:S05]  /*0f00*/  BSYNC B6 ;  /* 0x0000000000067941 */ /* 0x000fea0003800000 */
.L_x_51553:
        /* <DEDUP_REMOVED lines=23> */
.L_x_51593:
[----:B------:R0:W5:Y:S01]  /*1080*/  LDG.E.U8 R24, desc[UR36][R4.64] ;  /* 0x0000002404187981 */ /* 0x000162000c1e1100 */
[----:B------:R-:W-:Y:S05]  /*1090*/  BRA `(.L_x_51595) ;  /* 0x0000000c00347947 */ /* 0x000fea0003800000 */
.L_x_51592:
        /* <DEDUP_REMOVED lines=8> */
.L_x_51597:
[----:B------:R0:W5:Y:S01]  /*1120*/  LDG.E R24, desc[UR36][R4.64] ;  /* 0x0000002404187981 */ /* 0x000162000c1e1900 */
[----:B------:R-:W-:Y:S05]  /*1130*/  BRA `(.L_x_51595) ;  /* 0x0000000c000c7947 */ /* 0x000fea0003800000 */
.L_x_51596:
[----:B------:R0:W5:Y:S01]  /*1140*/  LDG.E.S16 R24, desc[UR36][R4.64] ;  /* 0x0000002404187981 */ /* 0x000162000c1e1700 */
[----:B------:R-:W-:Y:S05]  /*1150*/  BRA `(.L_x_51595) ;  /* 0x0000000c00047947 */ /* 0x000fea0003800000 */
.L_x_51591:
        /* <DEDUP_REMOVED lines=9> */
.L_x_51599:
[----:B------:R-:W2:Y:S02]  /*11f0*/  LDG.E.U16 R4, desc[UR36][R4.64] ;  /* 0x0000002404047981 */ /* 0x000ea4000c1e1500 */
[----:B--2---:R-:W-:-:S06]  /*1200*/  HADD2.F32 R24, -RZ, R4.H0_H0 ;  /* 0x20000004ff187230 */ /* 0x004fcc0000004100 */
[----:B------:R-:W0:Y:S01]  /*1210*/  F2I.FTZ.TRUNC.NTZ R24, R24 ;  /* 0x0000001800187305 */ /* 0x000e22000021f100 */
[----:B------:R-:W-:Y:S05]  /*1220*/  BRA `(.L_x_51595) ;  /* 0x0000000800d07947 */ /* 0x000fea0003800000 */
.L_x_51598:
        /* <DEDUP_REMOVED lines=9> */
.L_x_51601:
[----:B------:R-:W2:Y:S02]  /*12c0*/  LDG.E.U16 R4, desc[UR36][R4.64] ;  /* 0x0000002404047981 */ /* 0x000ea4000c1e1500 */
[----:B--2---:R-:W-:-:S06]  /*12d0*/  HADD2.F32 R24, -RZ, R4.H0_H0 ;  /* 0x20000004ff187230 */ /* 0x004fcc0000004100 */
[----:B------:R-:W0:Y:S01]  /*12e0*/  F2I.FTZ.TRUNC.NTZ R24, R24 ;  /* 0x0000001800187305 */ /* 0x000e22000021f100 */
[----:B------:R-:W-:Y:S05]  /*12f0*/  BRA `(.L_x_51595) ;  /* 0x00000008009c7947 */ /* 0x000fea0003800000 */
.L_x_51600:
[----:B------:R-:W2:Y:S02]  /*1300*/  LDG.E.64 R4, desc[UR36][R4.64] ;  /* 0x0000002404047981 */ /* 0x000ea4000c1e1b00 */
[----:B--2---:R0:W1:Y:S01]  /*1310*/  F2I.F64.TRUNC R24, R4 ;  /* 0x0000000400187311 */ /* 0x004062000030d100 */
[----:B------:R-:W-:Y:S05]  /*1320*/  BRA `(.L_x_51595) ;  /* 0x0000000800907947 */ /* 0x000fea0003800000 */
.L_x_51590:
        /* <DEDUP_REMOVED lines=12> */
.L_x_51604:
[----:B------:R-:W2:Y:S02]  /*13f0*/  LDG.E.64 R4, desc[UR36][R4.64] ;  /* 0x0000002404047981 */ /* 0x000ea4000c1e1b00 */
[----:B--2---:R0:W1:Y:S01]  /*1400*/  F2I.F64.TRUNC R24, R4 ;  /* 0x0000000400187311 */ /* 0x004062000030d100 */
[----:B------:R-:W-:Y:S05]  /*1410*/  BRA `(.L_x_51595) ;  /* 0x0000000800547947 */ /* 0x000fea0003800000 */
.L_x_51603:
        /* <DEDUP_REMOVED lines=27> */
.L_x_51606:
        /* <DEDUP_REMOVED lines=14> */
.L_x_51605:
[----:B------:R-:W2:Y:S02]  /*16b0*/  LDG.E.U16 R24, desc[UR36][R4.64] ;  /* 0x0000002404187981 */ /* 0x000ea4000c1e1500 */
[----:B--2---:R-:W-:-:S06]  /*16c0*/  IMAD.U32 R24, R24, 0x10000, RZ ;  /* 0x0001000018187824 */ /* 0x004fcc00078e00ff */
[----:B------:R-:W4:Y:S01]  /*16d0*/  F2I.FTZ.TRUNC.NTZ R24, R24 ;  /* 0x0000001800187305 */ /* 0x000f22000021f100 */
[----:B------:R-:W-:Y:S05]  /*16e0*/  BRA `(.L_x_51595) ;  /* 0x0000000400a07947 */ /* 0x000fea0003800000 */
.L_x_51602:
        /* <DEDUP_REMOVED lines=10> */
.L_x_51609:
        /* <DEDUP_REMOVED lines=21> */
.L_x_51613:
[----:B------:R-:W-:Y:S05]  /*18e0*/  BSYNC B1 ;  /* 0x0000000000017941 */ /* 0x000fea0003800000 */
.L_x_51612:
[----:B------:R-:W-:Y:S01]  /*18f0*/  IMAD.SHL.U32 R3, R3, 0x100000, RZ ;  /* 0x0010000003037824 */ /* 0x000fe200078e00ff */
[----:B------:R-:W-:-:S04]  /*1900*/  LEA R5, R0, 0x3b800000, 0x17 ;  /* 0x3b80000000057811 */ /* 0x000fc800078eb8ff */
[----:B------:R-:W-:-:S07]  /*1910*/  LOP3.LUT R24, R5, R3, R24, 0xfe, !PT ;  /* 0x0000000305187212 */ /* 0x000fce00078efe18 */
.L_x_51611:
[----:B------:R-:W-:Y:S05]  /*1920*/  BSYNC B0 ;  /* 0x0000000000007941 */ /* 0x000fea0003800000 */
.L_x_51610:
[----:B------:R-:W0:Y:S01]  /*1930*/  F2I.FTZ.TRUNC.NTZ R24, R24 ;  /* 0x0000001800187305 */ /* 0x000e22000021f100 */
[----:B------:R-:W-:Y:S05]  /*1940*/  BRA `(.L_x_51595) ;  /* 0x0000000400087947 */ /* 0x000fea0003800000 */
.L_x_51608:
        /* <DEDUP_REMOVED lines=21> */
.L_x_51617:
[----:B------:R-:W-:Y:S05]  /*1aa0*/  BSYNC B1 ;  /* 0x0000000000017941 */ /* 0x000fea0003800000 */
.L_x_51616:
[----:B------:R-:W-:Y:S01]  /*1ab0*/  IMAD.SHL.U32 R3, R3, 0x200000, RZ ;  /* 0x0020000003037824 */ /* 0x000fe200078e00ff */
[----:B------:R-:W-:-:S04]  /*1ac0*/  LEA R5, R0, 0x37800000, 0x17 ;  /* 0x3780000000057811 */ /* 0x000fc800078eb8ff */
[----:B------:R-:W-:-:S07]  /*1ad0*/  LOP3.LUT R24, R5, R3, R24, 0xfe, !PT ;  /* 0x0000000305187212 */ /* 0x000fce00078efe18 */
.L_x_51615:
[----:B------:R-:W-:Y:S05]  /*1ae0*/  BSYNC B0 ;  /* 0x0000000000007941 */ /* 0x000fea0003800000 */
.L_x_51614:
[----:B------:R-:W0:Y:S01]  /*1af0*/  F2I.FTZ.TRUNC.NTZ R24, R24 ;  /* 0x0000001800187305 */ /* 0x000e22000021f100 */
[----:B------:R-:W-:Y:S05]  /*1b00*/  BRA `(.L_x_51595) ;  /* 0x0000000000987947 */ /* 0x000fea0003800000 */
.L_x_51607:
        /* <DEDUP_REMOVED lines=14> */
.L_x_51621:
[----:B------:R-:W-:Y:S05]  /*1bf0*/  BSYNC B0 ;  /* 0x0000000000007941 */ /* 0x000fea0003800000 */
.L_x_51620:
[----:B------:R-:W0:Y:S01]  /*1c00*/  F2I.FTZ.TRUNC.NTZ R24, R24 ;  /* 0x0000001800187305 */ /* 0x000e22000021f100 */
[----:B------:R-:W-:Y:S05]  /*1c10*/  BRA `(.L_x_51595) ;  /* 0x0000000000547947 */ /* 0x000fea0003800000 */
.L_x_51594:
        /* <DEDUP_REMOVED lines=17> */
.L_x_51622:
[----:B------:R-:W-:Y:S05]  /*1d30*/  BRA `(.L_x_51595) ;  /* 0x00000000000c7947 */ /* 0x000fea0003800000 */
.L_x_51619:
[----:B------:R0:W5:Y:S01]  /*1d40*/  LDG.E R24, desc[UR36][R4.64] ;  /* 0x0000002404187981 */ /* 0x000162000c1e1900 */
[----:B------:R-:W-:Y:S05]  /*1d50*/  BRA `(.L_x_51595) ;  /* 0x0000000000047947 */ /* 0x000fea0003800000 */
.L_x_51618:
[----:B------:R0:W5:Y:S02]  /*1d60*/  LDG.E R24, desc[UR36][R4.64] ;  /* 0x0000002404187981 */ /* 0x000164000c1e1900 */
.L_x_51595:
[----:B------:R-:W-:-:S07]  /*1d70*/  VIADD R17, R17, 0x80 ;  /* 0x0000008011117836 */ /* 0x000fce0000000000 */
.L_x_51589:
[----:B------:R-:W-:Y:S05]  /*1d80*/  BSYNC B6 ;  /* 0x0000000000067941 */ /* 0x000fea0003800000 */
.L_x_51588:
        /* <DEDUP_REMOVED lines=25> */
.L_x_51628:
[----:B------:R0:W5:Y:S01]  /*1f20*/  LDG.E.U8 R18, desc[UR36][R4.64] ;  /* 0x0000002404127981 */ /* 0x000162000c1e1100 */
[----:B------:R-:W-:Y:S05]  /*1f30*/  BRA `(.L_x_51630) ;  /* 0x0000000c00347947 */ /* 0x000fea0003800000 */
.L_x_51627:
        /* <DEDUP_REMOVED lines=8> */
.L_x_51632:
[----:B------:R0:W5:Y:S01]  /*1fc0*/  LDG.E R18, desc[UR36][R4.64] ;  /* 0x0000002404127981 */ /* 0x000162000c1e1900 */
[----:B------:R-:W-:Y:S05]  /*1fd0*/  BRA `(.L_x_51630) ;  /* 0x0000000c000c7947 */ /* 0x000fea0003800000 */
.L_x_51631:
[----:B------:R0:W5:Y:S01]  /*1fe0*/  LDG.E.S16 R18, desc[UR36][R4.64] ;  /* 0x0000002404127981 */ /* 0x000162000c1e1700 */
[----:B------:R-:W-:Y:S05]  /*1ff0*/  BRA `(.L_x_51630) ;  /* 0x0000000c00047947 */ /* 0x000fea0003800000 */
.L_x_51626:
        /* <DEDUP_REMOVED lines=9> */
.L_x_51634:
[----:B------:R-:W2:Y:S02]  /*2090*/  LDG.E.U16 R4, desc[UR36][R4.64] ;  /* 0x0000002404047981 */ /* 0x000ea4000c1e1500 */
[----:B--2---:R-:W-:-:S06]  /*20a0*/  HADD2.F32 R18, -RZ, R4.H0_H0 ;  /* 0x20000004ff127230 */ /* 0x004fcc0000004100 */
[----:B------:R-:W0:Y:S01]  /*20b0*/  F2I.FTZ.TRUNC.NTZ R18, R18 ;  /* 0x0000001200127305 */ /* 0x000e22000021f100 */
[----:B------:R-:W-:Y:S05]  /*20c0*/  BRA `(.L_x_51630) ;  /* 0x0000000800d07947 */ /* 0x000fea0003800000 */
.L_x_51633:
        /* <DEDUP_REMOVED lines=9> */
.L_x_51636:
[----:B------:R-:W2:Y:S02]  /*2160*/  LDG.E.U16 R4, desc[UR36][R4.64] ;  /* 0x0000002404047981 */ /* 0x000ea4000c1e1500 */
[----:B--2---:R-:W-:-:S06]  /*2170*/  HADD2.F32 R18, -RZ, R4.H0_H0 ;  /* 0x20000004ff127230 */ /* 0x004fcc0000004100 */
[----:B------:R-:W0:Y:S01]  /*2180*/  F2I.FTZ.TRUNC.NTZ R18, R18 ;  /* 0x0000001200127305 */ /* 0x000e22000021f100 */
[----:B------:R-:W-:Y:S05]  /*2190*/  BRA `(.L_x_51630) ;  /* 0x00000008009c7947 */ /* 0x000fea0003800000 */
.L_x_51635:
[----:B------:R-:W2:Y:S02]  /*21a0*/  LDG.E.64 R4, desc[UR36][R4.64] ;  /* 0x0000002404047981 */ /* 0x000ea4000c1e1b00 */
[----:B--2---:R0:W1:Y:S01]  /*21b0*/  F2I.F64.TRUNC R18, R4 ;  /* 0x0000000400127311 */ /* 0x004062000030d100 */
[----:B------:R-:W-:Y:S05]  /*21c0*/  BRA `(.L_x_51630) ;  /* 0x0000000800907947 */ /* 0x000fea0003800000 */
.L_x_51625:
        /* <DEDUP_REMOVED lines=12> */
.L_x_51639:
[----:B------:R-:W2:Y:S02]  /*2290*/  LDG.E.64 R4, desc[UR36][R4.64] ;  /* 0x0000002404047981 */ /* 0x000ea4000c1e1b00 */
[----:B--2---:R0:W1:Y:S01]  /*22a0*/  F2I.F64.TRUNC R18, R4 ;  /* 0x0000000400127311 */ /* 0x004062000030d100 */
[----:B------:R-:W-:Y:S05]  /*22b0*/  BRA `(.L_x_51630) ;  /* 0x0000000800547947 */ /* 0x000fea0003800000 */
.L_x_51638:
        /* <DEDUP_REMOVED lines=27> */
.L_x_51641:
        /* <DEDUP_REMOVED lines=14> */
.L_x_51640:
[----:B------:R-:W2:Y:S02]  /*2550*/  LDG.E.U16 R18, desc[UR36][R4.64] ;  /* 0x0000002404127981 */ /* 0x000ea4000c1e1500 */
[----:B--2---:R-:W-:-:S06]  /*2560*/  IMAD.U32 R18, R18, 0x10000, RZ ;  /* 0x0001000012127824 */ /* 0x004fcc00078e00ff */
[----:B------:R-:W0:Y:S01]  /*2570*/  F2I.FTZ.TRUNC.NTZ R18, R18 ;  /* 0x0000001200127305 */ /* 0x000e22000021f100 */
[----:B------:R-:W-:Y:S05]  /*2580*/  BRA `(.L_x_51630) ;  /* 0x0000000400a07947 */ /* 0x000fea0003800000 */
.L_x_51637:
        /* <DEDUP_REMOVED lines=10> */
.L_x_51644:
        /* <DEDUP_REMOVED lines=21> */
.L_x_51648:
[----:B------:R-:W-:Y:S05]  /*2780*/  BSYNC B1 ;  /* 0x0000000000017941 */ /* 0x000fea0003800000 */
.L_x_51647:
[----:B------:R-:W-:Y:S01]  /*2790*/  IMAD.SHL.U32 R3, R3, 0x100000, RZ ;  /* 0x0010000003037824 */ /* 0x000fe200078e00ff */
[----:B------:R-:W-:-:S04]  /*27a0*/  LEA R5, R0, 0x3b800000, 0x17 ;  /* 0x3b80000000057811 */ /* 0x000fc800078eb8ff */
[----:B------:R-:W-:-:S07]  /*27b0*/  LOP3.LUT R18, R5, R3, R18, 0xfe, !PT ;  /* 0x0000000305127212 */ /* 0x000fce00078efe12 */
.L_x_51646:
[----:B------:R-:W-:Y:S05]  /*27c0*/  BSYNC B0 ;  /* 0x0000000000007941 */ /* 0x000fea0003800000 */
.L_x_51645:
[----:B------:R-:W1:Y:S01]  /*27d0*/  F2I.FTZ.TRUNC.NTZ R18, R18 ;  /* 0x0000001200127305 */ /* 0x000e62000021f100 */
[----:B------:R-:W-:Y:S05]  /*27e0*/  BRA `(.L_x_51630) ;  /* 0x0000000400087947 */ /* 0x000fea0003800000 */
.L_x_51643:
        /* <DEDUP_REMOVED lines=21> */
.L_x_51652:
[----:B------:R-:W-:Y:S05]  /*2940*/  BSYNC B1 ;  /* 0x0000000000017941 */ /* 0x000fea0003800000 */
.L_x_51651:
[----:B------:R-:W-:Y:S01]  /*2950*/  IMAD.SHL.U32 R3, R3, 0x200000, RZ ;  /* 0x0020000003037824 */ /* 0x000fe200078e00ff */
[----:B------:R-:W-:-:S04]  /*2960*/  LEA R5, R0, 0x37800000, 0x17 ;  /* 0x3780000000057811 */ /* 0x000fc800078eb8ff */
[----:B------:R-:W-:-:S07]  /*2970*/  LOP3.LUT R18, R5, R3, R18, 0xfe, !PT ;  /* 0x0000000305127212 */ /* 0x000fce00078efe12 */
.L_x_51650:
[----:B------:R-:W-:Y:S05]  /*2980*/  BSYNC B0 ;  /* 0x0000000000007941 */ /* 0x000fea0003800000 */
.L_x_51649:
[----:B------:R-:W2:Y:S01]  /*2990*/  F2I.FTZ.TRUNC.NTZ R18, R18 ;  /* 0x0000001200127305 */ /* 0x000ea2000021f100 */
[----:B------:R-:W-:Y:S05]  /*29a0*/  BRA `(.L_x_51630) ;  /* 0x0000000000987947 */ /* 0x000fea0003800000 */
.L_x_51642:
        /* <DEDUP_REMOVED lines=14> */
.L_x_51656:
[----:B------:R-:W-:Y:S05]  /*2a90*/  BSYNC B0 ;  /* 0x0000000000007941 */ /* 0x000fea0003800000 */
.L_x_51655:
[----:B------:R-:W4:Y:S01]  /*2aa0*/  F2I.FTZ.TRUNC.NTZ R18, R18 ;  /* 0x0000001200127305 */ /* 0x000f22000021f100 */
[----:B------:R-:W-:Y:S05]  /*2ab0*/  BRA `(.L_x_51630) ;  /* 0x0000000000547947 */ /* 0x000fea0003800000 */
.L_x_51629:
        /* <DEDUP_REMOVED lines=17> */
.L_x_51657:
[----:B------:R-:W-:Y:S05]  /*2bd0*/  BRA `(.L_x_51630) ;  /* 0x00000000000c7947 */ /* 0x000fea0003800000 */
.L_x_51654:
[----:B------:R0:W5:Y:S01]  /*2be0*/  LDG.E R18, desc[UR36][R4.64] ;  /* 0x0000002404127981 */ /* 0x000162000c1e1900 */
[----:B------:R-:W-:Y:S05]  /*2bf0*/  BRA `(.L_x_51630) ;  /* 0x0000000000047947 */ /* 0x000fea0003800000 */
.L_x_51653:
[----:B------:R3:W5:Y:S02]  /*2c00*/  LDG.E R18, desc[UR36][R4.64] ;  /* 0x0000002404127981 */ /* 0x000764000c1e1900 */
.L_x_51630:
[----:B------:R-:W-:-:S07]  /*2c10*/  VIADD R17, R17, 0x80 ;  /* 0x0000008011117836 */ /* 0x000fce0000000000 */
.L_x_51624:
[----:B------:R-:W-:Y:S05]  /*2c20*/  BSYNC B6 ;  /* 0x0000000000067941 */ /* 0x000fea0003800000 */
.L_x_51623:
        /* <DEDUP_REMOVED lines=22> */
.L_x_51663:
[----:B------:R0:W5:Y:S01]  /*2d90*/  LDG.E.U8 R22, desc[UR36][R4.64] ;  /* 0x0000002404167981 */ /* 0x000162000c1e1100 */
[----:B------:R-:W-:Y:S05]  /*2da0*/  BRA `(.L_x_51659) ;  /* 0x0000000c00307947 */ /* 0x000fea0003800000 */
.L_x_51662:
        /* <DEDUP_REMOVED lines=8> */
.L_x_51666:
[----:B------:R0:W5:Y:S01]  /*2e30*/  LDG.E R22, desc[UR36][R4.64] ;  /* 0x0000002404167981 */ /* 0x000162000c1e1900 */
[----:B------:R-:W-:Y:S05]  /*2e40*/  BRA `(.L_x_51659) ;  /* 0x0000000c00087947 */ /* 0x000fea0003800000 */
.L_x_51665:
[----:B------:R0:W5:Y:S01]  /*2e50*/  LDG.E.S16 R22, desc[UR36][R4.64] ;  /* 0x0000002404167981 */ /* 0x000162000c1e1700 */
[----:B------:R-:W-:Y:S05]  /*2e60*/  BRA `(.L_x_51659) ;  /* 0x0000000c00007947 */ /* 0x000fea0003800000 */
.L_x_51661:
        /* <DEDUP_REMOVED lines=9> */
.L_x_51668:
[----:B------:R-:W2:Y:S02]  /*2f00*/  LDG.E.U16 R4, desc[UR36][R4.64] ;  /* 0x0000002404047981 */ /* 0x000ea4000c1e1500 */
[----:B--2---:R-:W-:-:S06]  /*2f10*/  HADD2.F32 R22, -RZ, R4.H0_H0 ;  /* 0x20000004ff167230 */ /* 0x004fcc0000004100 */
[----:B------:R-:W0:Y:S01]  /*2f20*/  F2I.FTZ.TRUNC.NTZ R22, R22 ;  /* 0x0000001600167305 */ /* 0x000e22000021f100 */
[----:B------:R-:W-:Y:S05]  /*2f30*/  BRA `(.L_x_51659) ;  /* 0x0000000800cc7947 */ /* 0x000fea0003800000 */
.L_x_51667:
        /* <DEDUP_REMOVED lines=9> */
.L_x_51670:
[----:B------:R-:W2:Y:S02]  /*2fd0*/  LDG.E.U16 R4, desc[UR36][R4.64] ;  /* 0x0000002404047981 */ /* 0x000ea4000c1e1500 */
[----:B--2---:R-:W-:-:S06]  /*2fe0*/  HADD2.F32 R22, -RZ, R4.H0_H0 ;  /* 0x20000004ff167230 */ /* 0x004fcc0000004100 */
[----:B------:R-:W0:Y:S01]  /*2ff0*/  F2I.FTZ.TRUNC.NTZ R22, R22 ;  /* 0x0000001600167305 */ /* 0x000e22000021f100 */
[----:B------:R-:W-:Y:S05]  /*3000*/  BRA `(.L_x_51659) ;  /* 0x0000000800987947 */ /* 0x000fea0003800000 */
.L_x_51669:
[----:B------:R-:W2:Y:S02]  /*3010*/  LDG.E.64 R22, desc[UR36][R4.64] ;  /* 0x0000002404167981 */ /* 0x000ea4000c1e1b00 */
[----:B--2---:R0:W1:Y:S01]  /*3020*/  F2I.F64.TRUNC R22, R22 ;  /* 0x0000001600167311 */ /* 0x004062000030d100 */
[----:B------:R-:W-:Y:S05]  /*3030*/  BRA `(.L_x_51659) ;  /* 0x00000008008c7947 */ /* 0x000fea0003800000 */
.L_x_51660:
        /* <DEDUP_REMOVED lines=12> */
.L_x_51673:
[----:B------:R-:W2:Y:S02]  /*3100*/  LDG.E.64 R4, desc[UR36][R4.64] ;  /* 0x0000002404047981 */ /* 0x000ea4000c1e1b00 */
[----:B--2---:R0:W1:Y:S01]  /*3110*/  F2I.F64.TRUNC R22, R4 ;  /* 0x0000000400167311 */ /* 0x004062000030d100 */
[----:B------:R-:W-:Y:S05]  /*3120*/  BRA `(.L_x_51659) ;  /* 0x0000000800507947 */ /* 0x000fea0003800000 */
.L_x_51672:
        /* <DEDUP_REMOVED lines=27> */
.L_x_51675:
        /* <DEDUP_REMOVED lines=14> */
.L_x_51674:
[----:B------:R-:W2:Y:S02]  /*33c0*/  LDG.E.U16 R22, desc[UR36][R4.64] ;  /* 0x0000002404167981 */ /* 0x000ea4000c1e1500 */
[----:B--2---:R-:W-:-:S06]  /*33d0*/  IMAD.U32 R22, R22, 0x10000, RZ ;  /* 0x0001000016167824 */ /* 0x004fcc00078e00ff */
[----:B------:R-:W0:Y:S01]  /*33e0*/  F2I.FTZ.TRUNC.NTZ R22, R22 ;  /* 0x0000001600167305 */ /* 0x000e22000021f100 */
[----:B------:R-:W-:Y:S05]  /*33f0*/  BRA `(.L_x_51659) ;  /* 0x00000004009c7947 */ /* 0x000fea0003800000 */
.L_x_51671:
        /* <DEDUP_REMOVED lines=10> */
.L_x_51678:
        /* <DEDUP_REMOVED lines=21> */
.L_x_51682:
[----:B------:R-:W-:Y:S05]  /*35f0*/  BSYNC B1 ;  /* 0x0000000000017941 */ /* 0x000fea0003800000 */
.L_x_51681:
[----:B------:R-:W-:Y:S01]  /*3600*/  IMAD.SHL.U32 R3, R3, 0x100000, RZ ;  /* 0x0010000003037824 */ /* 0x000fe200078e00ff */
[----:B------:R-:W-:-:S04]  /*3610*/  LEA R5, R0, 0x3b800000, 0x17 ;  /* 0x3b80000000057811 */ /* 0x000fc800078eb8ff */
[----:B------:R-:W-:-:S07]  /*3620*/  LOP3.LUT R22, R5, R3, R22, 0xfe, !PT ;  /* 0x0000000305167212 */ /* 0x000fce00078efe16 */
.L_x_51680:
[----:B------:R-:W-:Y:S05]  /*3630*/  BSYNC B0 ;  /* 0x0000000000007941 */ /* 0x000fea0003800000 */
.L_x_51679:
[----:B------:R-:W0:Y:S01]  /*3640*/  F2I.FTZ.TRUNC.NTZ R22, R22 ;  /* 0x0000001600167305 */ /* 0x000e22000021f100 */
[----:B------:R-:W-:Y:S05]  /*3650*/  BRA `(.L_x_51659) ;  /* 0x0000000400047947 */ /* 0x000fea0003800000 */
.L_x_51677:
        /* <DEDUP_REMOVED lines=21> */
.L_x_51686:
[----:B------:R-:W-:Y:S05]  /*37b0*/  BSYNC B1 ;  /* 0x0000000000017941 */ /* 0x000fea0003800000 */
.L_x_51685:
[----:B------:R-:W-:Y:S01]  /*37c0*/  IMAD.SHL.U32 R3, R3, 0x200000, RZ ;  /* 0x0020000003037824 */ /* 0x000fe200078e00ff */
[----:B------:R-:W-:-:S04]  /*37d0*/  LEA R5, R0, 0x37800000, 0x17 ;  /* 0x3780000000057811 */ /* 0x000fc800078eb8ff */
[----:B------:R-:W-:-:S07]  /*37e0*/  LOP3.LUT R22, R5, R3, R22, 0xfe, !PT ;  /* 0x0000000305167212 */ /* 0x000fce00078efe16 */
.L_x_51684:
[----:B------:R-:W-:Y:S05]  /*37f0*/  BSYNC B0 ;  /* 0x0000000000007941 */ /* 0x000fea0003800000 */
.L_x_51683:
[----:B------:R-:W0:Y:S01]  /*3800*/  F2I.FTZ.TRUNC.NTZ R22, R22 ;  /* 0x0000001600167305 */ /* 0x000e22000021f100 */
[----:B------:R-:W-:Y:S05]  /*3810*/  BRA `(.L_x_51659) ;  /* 0x0000000000947947 */ /* 0x000fea0003800000 */
.L_x_51676:
        /* <DEDUP_REMOVED lines=14> */
.L_x_51690:
[----:B------:R-:W-:Y:S05]  /*3900*/  BSYNC B0 ;  /* 0x0000000000007941 */ /* 0x000fea0003800000 */
.L_x_51689:
[----:B------:R-:W0:Y:S01]  /*3910*/  F2I.FTZ.TRUNC.NTZ R22, R22 ;  /* 0x0000001600167305 */ /* 0x000e22000021f100 */
[----:B------:R-:W-:Y:S05]  /*3920*/  BRA `(.L_x_51659) ;  /* 0x0000000000507947 */ /* 0x000fea0003800000 */
.L_x_51664:
        /* <DEDUP_REMOVED lines=16> */
.L_x_51691:
[----:B------:R-:W-:Y:S05]  /*3a30*/  BRA `(.L_x_51659) ;  /* 0x00000000000c7947 */ /* 0x000fea0003800000 */
.L_x_51688:
[----:B------:R0:W5:Y:S01]  /*3a40*/  LDG.E R22, desc[UR36][R4.64] ;  /* 0x0000002404167981 */ /* 0x000162000c1e1900 */
[----:B------:R-:W-:Y:S05]  /*3a50*/  BRA `(.L_x_51659) ;  /* 0x0000000000047947 */ /* 0x000fea0003800000 */
.L_x_51687:
[----:B------:R0:W5:Y:S02]  /*3a60*/  LDG.E R22, desc[UR36][R4.64] ;  /* 0x0000002404167981 */ /* 0x000164000c1e1900 */
.L_x_51659:
[----:B------:R-:W-:Y:S05]  /*3a70*/  BSYNC B6 ;  /* 0x0000000000067941 */ /* 0x000fea0003800000 */
.L_x_51658:
        /* <DEDUP_REMOVED lines=12> */
[----:B-----5:R-:W-:Y:S02]  /*3b40*/  ISETP.GE.AND P6, PT, R25, RZ, PT ;  /* 0x000000ff1900720c */ /* 0x020fe40003fc6270 */
[----:B0-----:R-:W-:-:S04]  /*3b50*/  IABS R3, R7 ;  /* 0x0000000700037213 */ /* 0x001fc80000000000 */
[----:B--2---:R-:W0:Y:S08]  /*3b60*/  I2F.RP R0, R3 ;  /* 0x0000000300007306 */ /* 0x004e300000209400 */
        /* <DEDUP_REMOVED lines=23> */
.L_x_51693:
[----:B------:R-:W-:Y:S05]  /*3ce0*/  BSYNC B0 ;  /* 0x0000000000007941 */ /* 0x000fea0003800000 */
.L_x_51692:
        /* <DEDUP_REMOVED lines=30> */
.L_x_51695:
[----:B------:R-:W-:Y:S05]  /*3ed0*/  BSYNC B0 ;  /* 0x0000000000007941 */ /* 0x000fea0003800000 */
.L_x_51694:
        /* <DEDUP_REMOVED lines=30> */
.L_x_51697:
[----:B------:R-:W-:Y:S05]  /*40c0*/  BSYNC B0 ;  /* 0x0000000000007941 */ /* 0x000fea0003800000 */
.L_x_51696:
        /* <DEDUP_REMOVED lines=30> */
.L_x_51699:
[----:B------:R-:W-:Y:S05]  /*42b0*/  BSYNC B0 ;  /* 0x0000000000007941 */ /* 0x000fea0003800000 */
.L_x_51698:
        /* <DEDUP_REMOVED lines=22> */
.L_x_51705:
[----:B------:R0:W-:Y:S01]  /*4420*/  STG.E.U8 desc[UR36][R8.64], R5 ;  /* 0x0000000508007986 */ /* 0x0001e2000c101124 */
[----:B------:R-:W-:Y:S01]  /*4430*/  IMAD.MOV.U32 R23, RZ, RZ, R19 ;  /* 0x000000ffff177224 */ /* 0x000fe200078e0013 */
[----:B------:R-:W-:Y:S06]  /*4440*/  BRA `(.L_x_51701) ;  /* 0x0000000c00a87947 */ /* 0x000fec0003800000 */
.L_x_51704:
        /* <DEDUP_REMOVED lines=11> */
.L_x_51708:
[----:B------:R3:W-:Y:S01]  /*4500*/  STG.E desc[UR36][R8.64], R5 ;  /* 0x0000000508007986 */ /* 0x0007e2000c101924 */
[----:B------:R-:W-:Y:S01]  /*4510*/  IMAD.MOV.U32 R23, RZ, RZ, R19 ;  /* 0x000000ffff177224 */ /* 0x000fe200078e0013 */
[----:B------:R-:W-:Y:S06]  /*4520*/  BRA `(.L_x_51701) ;  /* 0x0000000c00707947 */ /* 0x000fec0003800000 */
.L_x_51707:
[----:B------:R0:W-:Y:S01]  /*4530*/  STG.E.U16 desc[UR36][R8.64], R5 ;  /* 0x0000000508007986 */ /* 0x0001e2000c101524 */
[----:B------:R-:W-:Y:S01]  /*4540*/  IMAD.MOV.U32 R23, RZ, RZ, R19 ;  /* 0x000000ffff177224 */ /* 0x000fe200078e0013 */
[----:B------:R-:W-:Y:S06]  /*4550*/  BRA `(.L_x_51701) ;  /* 0x0000000c00647947 */ /* 0x000fec0003800000 */
.L_x_51703:
        /* <DEDUP_REMOVED lines=10> */
.L_x_51710:
[----:B------:R-:W-:Y:S01]  /*4600*/  I2FP.F32.S32 R0, R5 ;  /* 0x0000000500007245 */ /* 0x000fe20000201400 */
[----:B------:R-:W-:-:S03]  /*4610*/  IMAD.MOV.U32 R23, RZ, RZ, R19 ;  /* 0x000000ffff177224 */ /* 0x000fc600078e0013 */
[----:B------:R-:W-:-:S05]  /*4620*/  F2FP.F16.F32.PACK_AB R0, RZ, R0 ;  /* 0x00000000ff00723e */ /* 0x000fca00000000ff */
[----:B------:R0:W-:Y:S01]  /*4630*/  STG.E.U16 desc[UR36][R8.64], R0 ;  /* 0x0000000008007986 */ /* 0x0001e2000c101524 */
[----:B------:R-:W-:Y:S05]  /*4640*/  BRA `(.L_x_51701) ;  /* 0x0000000c00287947 */ /* 0x000fea0003800000 */
.L_x_51709:
        /* <DEDUP_REMOVED lines=11> */
.L_x_51712:
[----:B------:R-:W-:Y:S01]  /*4700*/  I2FP.F32.S32 R5, R5 ;  /* 0x0000000500057245 */ /* 0x000fe20000201400 */
[----:B------:R-:W-:-:S03]  /*4710*/  IMAD.MOV.U32 R23, RZ, RZ, R19 ;  /* 0x000000ffff177224 */ /* 0x000fc600078e0013 */
[----:B------:R-:W-:-:S04]  /*4720*/  F2FP.F16.F32.PACK_AB R3, RZ, R5 ;  /* 0x00000005ff03723e */ /* 0x000fc800000000ff */
[----:B------:R-:W-:-:S05]  /*4730*/  PRMT R3, R3, 0x5410, RZ ;  /* 0x0000541003037816 */ /* 0x000fca00000000ff */
[----:B------:R0:W-:Y:S01]  /*4740*/  STG.E desc[UR36][R8.64], R3 ;  /* 0x0000000308007986 */ /* 0x0001e2000c101924 */
[----:B------:R-:W-:Y:S05]  /*4750*/  BRA `(.L_x_51701) ;  /* 0x0000000800e47947 */ /* 0x000fea0003800000 */
.L_x_51711:
[----:B------:R-:W0:Y:S01]  /*4760*/  I2F.F64 R4, R5 ;  /* 0x0000000500047312 */ /* 0x000e220000201c00 */
[----:B------:R-:W-:Y:S01]  /*4770*/  IMAD.MOV.U32 R23, RZ, RZ, R19 ;  /* 0x000000ffff177224 */ /* 0x000fe200078e0013 */
[----:B0-----:R0:W-:Y:S01]  /*4780*/  STG.E.64 desc[UR36][R8.64], R4 ;  /* 0x0000000408007986 */ /* 0x0011e2000c101b24 */
[----:B------:R-:W-:Y:S05]  /*4790*/  BRA `(.L_x_51701) ;  /* 0x0000000800d47947 */ /* 0x000fea0003800000 */
.L_x_51702:
        /* <DEDUP_REMOVED lines=13> */
.L_x_51715:
[----:B------:R-:W0:Y:S01]  /*4870*/  I2F.F64 R4, R5 ;  /* 0x0000000500047312 */ /* 0x000e220000201c00 */
[----:B------:R-:W-:Y:S01]  /*4880*/  CS2R R6, SRZ ;  /* 0x0000000000067805 */ /* 0x000fe2000001ff00 */
[----:B------:R-:W-:-:S04]  /*4890*/  IMAD.MOV.U32 R23, RZ, RZ, R19 ;  /* 0x000000ffff177224 */ /* 0x000fc800078e0013 */
[----:B0-----:R0:W-:Y:S01]  /*48a0*/  STG.E.128 desc[UR36][R8.64], R4 ;  /* 0x0000000408007986 */ /* 0x0011e2000c101d24 */
[----:B------:R-:W-:Y:S05]  /*48b0*/  BRA `(.L_x_51701) ;  /* 0x00000008008c7947 */ /* 0x000fea0003800000 */
.L_x_51714:
        /* <DEDUP_REMOVED lines=21> */
.L_x_51719:
[----:B------:R-:W-:Y:S05]  /*4a10*/  BSYNC B0 ;  /* 0x0000000000007941 */ /* 0x000fea0003800000 */
.L_x_51718:
[----:B------:R-:W-:Y:S01]  /*4a20*/  LOP3.LUT R5, R0, R5, RZ, 0xfc, !PT ;  /* 0x0000000500057212 */ /* 0x000fe200078efcff */
[----:B------:R-:W-:-:S04]  /*4a30*/  IMAD.MOV.U32 R23, RZ, RZ, R19 ;  /* 0x000000ffff177224 */ /* 0x000fc800078e0013 */
[----:B------:R0:W-:Y:S01]  /*4a40*/  STG.E.U8 desc[UR36][R8.64], R5 ;  /* 0x0000000508007986 */ /* 0x0001e2000c101124 */
[----:B------:R-:W-:Y:S05]  /*4a50*/  BRA `(.L_x_51701) ;  /* 0x0000000800247947 */ /* 0x000fea0003800000 */
.L_x_51717:
        /* <DEDUP_REMOVED lines=13> */
.L_x_51721:
[----:B------:R-:W-:Y:S01]  /*4b30*/  IMAD.MOV.U32 R0, RZ, RZ, 0x7f ;  /* 0x0000007fff007424 */ /* 0x000fe200078e00ff */
[----:B------:R-:W-:-:S04]  /*4b40*/  ISETP.GT.U32.AND P0, PT, R3, 0x7f800000, PT ;  /* 0x7f8000000300780c */ /* 0x000fc80003f04070 */
[----:B------:R-:W-:-:S09]  /*4b50*/  SEL R0, R0, 0x7c, P0 ;  /* 0x0000007c00007807 */ /* 0x000fd20000000000 */
.L_x_51722:
[----:B------:R-:W-:Y:S05]  /*4b60*/  BSYNC B0 ;  /* 0x0000000000007941 */ /* 0x000fea0003800000 */
.L_x_51720:
[----:B------:R-:W-:Y:S01]  /*4b70*/  LOP3.LUT R3, R5, 0x80000000, RZ, 0xc0, !PT ;  /* 0x8000000005037812 */ /* 0x000fe200078ec0ff */
[----:B------:R-:W-:-:S03]  /*4b80*/  IMAD.MOV.U32 R23, RZ, RZ, R19 ;  /* 0x000000ffff177224 */ /* 0x000fc600078e0013 */
[----:B------:R-:W-:-:S04]  /*4b90*/  SHF.R.U32.HI R3, RZ, 0x18, R3 ;  /* 0x00000018ff037819 */ /* 0x000fc80000011603 */
[----:B------:R-:W-:-:S05]  /*4ba0*/  LOP3.LUT R3, R0, R3, RZ, 0xfc, !PT ;  /* 0x0000000300037212 */ /* 0x000fca00078efcff */
[----:B------:R0:W-:Y:S01]  /*4bb0*/  STG.E.U8 desc[UR36][R8.64], R3 ;  /* 0x0000000308007986 */ /* 0x0001e2000c101124 */
[----:B------:R-:W-:Y:S05]  /*4bc0*/  BRA `(.L_x_51701) ;  /* 0x0000000400c87947 */ /* 0x000fea0003800000 */
.L_x_51716:
[----:B------:R-:W-:Y:S01]  /*4bd0*/  I2FP.F32.S32 R0, R5 ;  /* 0x0000000500007245 */ /* 0x000fe20000201400 */
[----:B------:R-:W-:-:S03]  /*4be0*/  IMAD.MOV.U32 R23, RZ, RZ, R19 ;  /* 0x000000ffff177224 */ /* 0x000fc600078e0013 */
[----:B------:R-:W-:-:S05]  /*4bf0*/  F2FP.BF16.F32.PACK_AB R0, RZ, R0 ;  /* 0x00000000ff00723e */ /* 0x000fca00000010ff */
[----:B------:R0:W-:Y:S01]  /*4c00*/  STG.E.U16 desc[UR36][R8.64], R0 ;  /* 0x0000000008007986 */ /* 0x0001e2000c101524 */
[----:B------:R-:W-:Y:S05]  /*4c10*/  BRA `(.L_x_51701) ;  /* 0x0000000400b47947 */ /* 0x000fea0003800000 */
.L_x_51713:
        /* <DEDUP_REMOVED lines=11> */
.L_x_51725:
        /* <DEDUP_REMOVED lines=17> */
.L_x_51728:
[----:B------:R-:W-:-:S04]  /*4de0*/  LOP3.LUT R3, R5, 0x80000000, RZ, 0xc0, !PT ;  /* 0x8000000005037812 */ /* 0x000fc800078ec0ff */
[----:B------:R-:W-:-:S04]  /*4df0*/  SHF.R.U32.HI R3, RZ, 0x18, R3 ;  /* 0x00000018ff037819 */ /* 0x000fc80000011603 */
[----:B------:R-:W-:-:S04]  /*4e00*/  LOP3.LUT R0, R0, R3, RZ, 0xfc, !PT ;  /* 0x0000000300007212 */ /* 0x000fc800078efcff */
[----:B------:R-:W-:-:S07]  /*4e10*/  PRMT R4, R0, 0x7610, R4 ;  /* 0x0000761000047816 */ /* 0x000fce0000000004 */
.L_x_51727:
[----:B------:R-:W-:Y:S05]  /*4e20*/  BSYNC B0 ;  /* 0x0000000000007941 */ /* 0x000fea0003800000 */
.L_x_51726:
[----:B------:R0:W-:Y:S01]  /*4e30*/  STG.E.U8 desc[UR36][R8.64], R4 ;  /* 0x0000000408007986 */ /* 0x0001e2000c101124 */
[----:B------:R-:W-:Y:S01]  /*4e40*/  IMAD.MOV.U32 R23, RZ, RZ, R19 ;  /* 0x000000ffff177224 */ /* 0x000fe200078e0013 */
[----:B------:R-:W-:Y:S06]  /*4e50*/  BRA `(.L_x_51701) ;  /* 0x0000000400247947 */ /* 0x000fec0003800000 */
.L_x_51724:
        /* <DEDUP_REMOVED lines=17> */
.L_x_51731:
[----:B------:R-:W-:-:S04]  /*4f70*/  LOP3.LUT R3, R5, 0x80000000, RZ, 0xc0, !PT ;  /* 0x8000000005037812 */ /* 0x000fc800078ec0ff */
[----:B------:R-:W-:-:S04]  /*4f80*/  SHF.R.U32.HI R3, RZ, 0x18, R3 ;  /* 0x00000018ff037819 */ /* 0x000fc80000011603 */
[----:B------:R-:W-:-:S04]  /*4f90*/  LOP3.LUT R0, R0, R3, RZ, 0xfc, !PT ;  /* 0x0000000300007212 */ /* 0x000fc800078efcff */
[----:B------:R-:W-:-:S07]  /*4fa0*/  PRMT R4, R0, 0x7610, R4 ;  /* 0x0000761000047816 */ /* 0x000fce0000000004 */
.L_x_51730:
[----:B------:R-:W-:Y:S05]  /*4fb0*/  BSYNC B0 ;  /* 0x0000000000007941 */ /* 0x000fea0003800000 */
.L_x_51729:
[----:B------:R0:W-:Y:S01]  /*4fc0*/  STG.E.U8 desc[UR36][R8.64], R4 ;  /* 0x0000000408007986 */ /* 0x0001e2000c101124 */
[----:B------:R-:W-:Y:S01]  /*4fd0*/  IMAD.MOV.U32 R23, RZ, RZ, R19 ;  /* 0x000000ffff177224 */ /* 0x000fe200078e0013 */
[----:B------:R-:W-:Y:S06]  /*4fe0*/  BRA `(.L_x_51701) ;  /* 0x0000000000c07947 */ /* 0x000fec0003800000 */
.L_x_51723:
        /* <DEDUP_REMOVED lines=23> */
.L_x_51706:
        /* <DEDUP_REMOVED lines=16> */
.L_x_51734:
[----:B------:R-:W-:Y:S01]  /*5260*/  IMAD.MOV.U32 R23, RZ, RZ, R19 ;  /* 0x000000ffff177224 */ /* 0x000fe200078e0013 */
[----:B------:R-:W-:Y:S06]  /*5270*/  BRA `(.L_x_51701) ;  /* 0x00000000001c7947 */ /* 0x000fec0003800000 */
.L_x_51733:
[--C-:B------:R-:W-:Y:S01]  /*5280*/  SHF.R.S32.HI R7, RZ, 0x1f, R5.reuse ;  /* 0x0000001fff077819 */ /* 0x100fe20000011405 */
[----:B------:R-:W-:Y:S02]  /*5290*/  IMAD.MOV.U32 R6, RZ, RZ, R5 ;  /* 0x000000ffff067224 */ /* 0x000fe400078e0005 */
[----:B------:R-:W-:-:S03]  /*52a0*/  IMAD.MOV.U32 R23, RZ, RZ, R19 ;  /* 0x000000ffff177224 */ /* 0x000fc600078e0013 */
[----:B------:R0:W-:Y:S01]  /*52b0*/  STG.E.64 desc[UR36][R8.64], R6 ;  /* 0x0000000608007986 */ /* 0x0001e2000c101b24 */
[----:B------:R-:W-:Y:S05]  /*52c0*/  BRA `(.L_x_51701) ;  /* 0x0000000000087947 */ /* 0x000fea0003800000 */
.L_x_51732:
[----:B------:R0:W-:Y:S01]  /*52d0*/  STG.E desc[UR36][R8.64], R5 ;  /* 0x0000000508007986 */ /* 0x0001e2000c101924 */
[----:B------:R-:W-:-:S07]  /*52e0*/  IMAD.MOV.U32 R23, RZ, RZ, R19 ;  /* 0x000000ffff177224 */ /* 0x000fce00078e0013 */
.L_x_51701:
[----:B------:R-:W-:Y:S05]  /*52f0*/  BSYNC B6 ;  /* 0x0000000000067941 */ /* 0x000fea0003800000 */
.L_x_51700:
        /* <DEDUP_REMOVED lines=23> */
.L_x_51740:
[----:B-----5:R4:W-:Y:S01]  /*5470*/  STG.E.U8 desc[UR36][R4.64], R24 ;  /* 0x0000001804007986 */ /* 0x0209e2000c101124 */
[----:B------:R-:W-:Y:S05]  /*5480*/  BRA `(.L_x_51742) ;  /* 0x0000000c00487947 */ /* 0x000fea0003800000 */
.L_x_51739:
        /* <DEDUP_REMOVED lines=9> */
.L_x_51744:
[----:B-----5:R2:W-:Y:S01]  /*5520*/  STG.E desc[UR36][R4.64], R24 ;  /* 0x0000001804007986 */ /* 0x0205e2000c101924 */
[----:B------:R-:W-:Y:S05]  /*5530*/  BRA `(.L_x_51742) ;  /* 0x0000000c001c7947 */ /* 0x000fea0003800000 */
.L_x_51743:
[----:B-----5:R0:W-:Y:S01]  /*5540*/  STG.E.U16 desc[UR36][R4.64], R24 ;  /* 0x0000001804007986 */ /* 0x0201e2000c101524 */
[----:B------:R-:W-:Y:S05]  /*5550*/  BRA `(.L_x_51742) ;  /* 0x0000000c00147947 */ /* 0x000fea0003800000 */
.L_x_51738:
        /* <DEDUP_REMOVED lines=9> */
.L_x_51746:
[----:B-----5:R-:W-:-:S04]  /*55f0*/  I2FP.F32.S32 R0, R24 ;  /* 0x0000001800007245 */ /* 0x020fc80000201400 */
[----:B------:R-:W-:-:S05]  /*5600*/  F2FP.F16.F32.PACK_AB R0, RZ, R0 ;  /* 0x00000000ff00723e */ /* 0x000fca00000000ff */
[----:B------:R0:W-:Y:S01]  /*5610*/  STG.E.U16 desc[UR36][R4.64], R0 ;  /* 0x0000000004007986 */ /* 0x0001e2000c101524 */
[----:B------:R-:W-:Y:S05]  /*5620*/  BRA `(.L_x_51742) ;  /* 0x0000000800e07947 */ /* 0x000fea0003800000 */
.L_x_51745:
        /* <DEDUP_REMOVED lines=10> */
.L_x_51748:
[----:B-----5:R-:W-:-:S04]  /*56d0*/  I2FP.F32.S32 R24, R24 ;  /* 0x0000001800187245 */ /* 0x020fc80000201400 */
[----:B------:R-:W-:-:S04]  /*56e0*/  F2FP.F16.F32.PACK_AB R3, RZ, R24 ;  /* 0x00000018ff03723e */ /* 0x000fc800000000ff */
[----:B------:R-:W-:-:S05]  /*56f0*/  PRMT R3, R3, 0x5410, RZ ;  /* 0x0000541003037816 */ /* 0x000fca00000000ff */
[----:B------:R0:W-:Y:S01]  /*5700*/  STG.E desc[UR36][R4.64], R3 ;  /* 0x0000000304007986 */ /* 0x0001e2000c101924 */
[----:B------:R-:W-:Y:S05]  /*5710*/  BRA `(.L_x_51742) ;  /* 0x0000000800a47947 */ /* 0x000fea0003800000 */
.L_x_51747:
[----:B-----5:R-:W0:Y:S02]  /*5720*/  I2F.F64 R24, R24 ;  /* 0x0000001800187312 */ /* 0x020e240000201c00 */
[----:B0-----:R0:W-:Y:S01]  /*5730*/  STG.E.64 desc[UR36][R4.64], R24 ;  /* 0x0000001804007986 */ /* 0x0011e2000c101b24 */
[----:B------:R-:W-:Y:S05]  /*5740*/  BRA `(.L_x_51742) ;  /* 0x0000000800987947 */ /* 0x000fea0003800000 */
.L_x_51737:
        /* <DEDUP_REMOVED lines=12> */
.L_x_51751:
[----:B-----5:R-:W0:Y:S01]  /*5810*/  I2F.F64 R24, R24 ;  /* 0x0000001800187312 */ /* 0x020e220000201c00 */
[----:B------:R-:W-:-:S05]  /*5820*/  CS2R R26, SRZ ;  /* 0x00000000001a7805 */ /* 0x000fca000001ff00 */
[----:B0-----:R0:W-:Y:S01]  /*5830*/  STG.E.128 desc[UR36][R4.64], R24 ;  /* 0x0000001804007986 */ /* 0x0011e2000c101d24 */
[----:B------:R-:W-:Y:S05]  /*5840*/  BRA `(.L_x_51742) ;  /* 0x0000000800587947 */ /* 0x000fea0003800000 */
.L_x_51750:
        /* <DEDUP_REMOVED lines=21> */
.L_x_51755:
[----:B------:R-:W-:Y:S05]  /*59a0*/  BSYNC B0 ;  /* 0x0000000000007941 */ /* 0x000fea0003800000 */
.L_x_51754:
[----:B------:R-:W-:-:S05]  /*59b0*/  LOP3.LUT R7, R0, R7, RZ, 0xfc, !PT ;  /* 0x0000000700077212 */ /* 0x000fca00078efcff */
[----:B------:R0:W-:Y:S01]  /*59c0*/  STG.E.U8 desc[UR36][R4.64], R7 ;  /* 0x0000000704007986 */ /* 0x0001e2000c101124 */
[----:B------:R-:W-:Y:S05]  /*59d0*/  BRA `(.L_x_51742) ;  /* 0x0000000400f47947 */ /* 0x000fea0003800000 */
.L_x_51753:
        /* <DEDUP_REMOVED lines=13> */
.L_x_51757:
[----:B------:R-:W-:Y:S01]  /*5ab0*/  IMAD.MOV.U32 R0, RZ, RZ, 0x7f ;  /* 0x0000007fff007424 */ /* 0x000fe200078e00ff */
[----:B------:R-:W-:-:S04]  /*5ac0*/  ISETP.GT.U32.AND P0, PT, R3, 0x7f800000, PT ;  /* 0x7f8000000300780c */ /* 0x000fc80003f04070 */
[----:B------:R-:W-:-:S09]  /*5ad0*/  SEL R0, R0, 0x7c, P0 ;  /* 0x0000007c00007807 */ /* 0x000fd20000000000 */
.L_x_51758:
[----:B------:R-:W-:Y:S05]  /*5ae0*/  BSYNC B0 ;  /* 0x0000000000007941 */ /* 0x000fea0003800000 */
.L_x_51756:
[----:B------:R-:W-:-:S04]  /*5af0*/  LOP3.LUT R3, R7, 0x80000000, RZ, 0xc0, !PT ;  /* 0x8000000007037812 */ /* 0x000fc800078ec0ff */
[----:B------:R-:W-:-:S04]  /*5b00*/  SHF.R.U32.HI R3, RZ, 0x18, R3 ;  /* 0x00000018ff037819 */ /* 0x000fc80000011603 */
[----:B------:R-:W-:-:S05]  /*5b10*/  LOP3.LUT R3, R0, R3, RZ, 0xfc, !PT ;  /* 0x0000000300037212 */ /* 0x000fca00078efcff */
[----:B------:R0:W-:Y:S01]  /*5b20*/  STG.E.U8 desc[UR36][R4.64], R3 ;  /* 0x0000000304007986 */ /* 0x0001e2000c101124 */
[----:B------:R-:W-:Y:S05]  /*5b30*/  BRA `(.L_x_51742) ;  /* 0x00000004009c7947 */ /* 0x000fea0003800000 */
.L_x_51752:
[----:B-----5:R-:W-:-:S04]  /*5b40*/  I2FP.F32.S32 R0, R24 ;  /* 0x0000001800007245 */ /* 0x020fc80000201400 */
[----:B------:R-:W-:-:S05]  /*5b50*/  F2FP.BF16.F32.PACK_AB R0, RZ, R0 ;  /* 0x00000000ff00723e */ /* 0x000fca00000010ff */
[----:B------:R0:W-:Y:S01]  /*5b60*/  STG.E.U16 desc[UR36][R4.64], R0 ;  /* 0x0000000004007986 */ /* 0x0001e2000c101524 */
[----:B------:R-:W-:Y:S05]  /*5b70*/  BRA `(.L_x_51742) ;  /* 0x00000004008c7947 */ /* 0x000fea0003800000 */
.L_x_51749:
        /* <DEDUP_REMOVED lines=10> */
.L_x_51761:
        /* <DEDUP_REMOVED lines=17> */
.L_x_51764:
[----:B------:R-:W-:-:S04]  /*5d30*/  LOP3.LUT R0, R7, 0x80000000, RZ, 0xc0, !PT ;  /* 0x8000000007007812 */ /* 0x000fc800078ec0ff */
[----:B------:R-:W-:-:S04]  /*5d40*/  SHF.R.U32.HI R0, RZ, 0x18, R0 ;  /* 0x00000018ff007819 */ /* 0x000fc80000011600 */
[----:B------:R-:W-:-:S07]  /*5d50*/  LOP3.LUT R0, R3, R0, RZ, 0xfc, !PT ;  /* 0x0000000003007212 */ /* 0x000fce00078efcff */
.L_x_51763:
[----:B------:R-:W-:Y:S05]  /*5d60*/  BSYNC B0 ;  /* 0x0000000000007941 */ /* 0x000fea0003800000 */
.L_x_51762:
[----:B------:R0:W-:Y:S01]  /*5d70*/  STG.E.U8 desc[UR36][R4.64], R0 ;  /* 0x0000000004007986 */ /* 0x0001e2000c101124 */
[----:B------:R-:W-:Y:S05]  /*5d80*/  BRA `(.L_x_51742) ;  /* 0x0000000400087947 */ /* 0x000fea0003800000 */
.L_x_51760:
        /* <DEDUP_REMOVED lines=17> */
.L_x_51767:
[----:B------:R-:W-:-:S04]  /*5ea0*/  LOP3.LUT R0, R7, 0x80000000, RZ, 0xc0, !PT ;  /* 0x8000000007007812 */ /* 0x000fc800078ec0ff */
[----:B------:R-:W-:-:S04]  /*5eb0*/  SHF.R.U32.HI R0, RZ, 0x18, R0 ;  /* 0x00000018ff007819 */ /* 0x000fc80000011600 */
[----:B------:R-:W-:-:S07]  /*5ec0*/  LOP3.LUT R0, R3, R0, RZ, 0xfc, !PT ;  /* 0x0000000003007212 */ /* 0x000fce00078efcff */
.L_x_51766:
[----:B------:R-:W-:Y:S05]  /*5ed0*/  BSYNC B0 ;  /* 0x0000000000007941 */ /* 0x000fea0003800000 */
.L_x_51765:
[----:B------:R0:W-:Y:S01]  /*5ee0*/  STG.E.U8 desc[UR36][R4.64], R0 ;  /* 0x0000000004007986 */ /* 0x0001e2000c101124 */
[----:B------:R-:W-:Y:S05]  /*5ef0*/  BRA `(.L_x_51742) ;  /* 0x0000000000ac7947 */ /* 0x000fea0003800000 */
.L_x_51759:
        /* <DEDUP_REMOVED lines=22> */
.L_x_51741:
        /* <DEDUP_REMOVED lines=16> */
.L_x_51770:
[----:B------:R-:W-:Y:S05]  /*6160*/  BRA `(.L_x_51742) ;  /* 0x0000000000107947 */ /* 0x000fea0003800000 */
.L_x_51769:
[----:B-----5:R-:W-:-:S05]  /*6170*/  SHF.R.S32.HI R25, RZ, 0x1f, R24 ;  /* 0x0000001fff197819 */ /* 0x020fca0000011418 */
[----:B------:R0:W-:Y:S01]  /*6180*/  STG.E.64 desc[UR36][R4.64], R24 ;  /* 0x0000001804007986 */ /* 0x0001e2000c101b24 */
[----:B------:R-:W-:Y:S05]  /*6190*/  BRA `(.L_x_51742) ;  /* 0x0000000000047947 */ /* 0x000fea0003800000 */
.L_x_51768:
[----:B-----5:R0:W-:Y:S02]  /*61a0*/  STG.E desc[UR36][R4.64], R24 ;  /* 0x0000001804007986 */ /* 0x0201e4000c101924 */
.L_x_51742:
        /* <DEDUP_REMOVED lines=23> */
.L_x_51774:
[----:B------:R0:W-:Y:S01]  /*6320*/  STG.E.U8 desc[UR36][R8.64], R18 ;  /* 0x0000001208007986 */ /* 0x0001e2000c101124 */
[----:B------:R-:W-:Y:S05]  /*6330*/  BRA `(.L_x_51776) ;  /* 0x0000000c00507947 */ /* 0x000fea0003800000 */
.L_x_51773:
        /* <DEDUP_REMOVED lines=9> */
.L_x_51778:
[----:B------:R0:W-:Y:S01]  /*63d0*/  STG.E desc[UR36][R8.64], R18 ;  /* 0x0000001208007986 */ /* 0x0001e2000c101924 */
[----:B------:R-:W-:Y:S05]  /*63e0*/  BRA `(.L_x_51776) ;  /* 0x0000000c00247947 */ /* 0x000fea0003800000 */
.L_x_51777:
[----:B------:R0:W-:Y:S01]  /*63f0*/  STG.E.U16 desc[UR36][R8.64], R18 ;  /* 0x0000001208007986 */ /* 0x0001e2000c101524 */
[----:B------:R-:W-:Y:S05]  /*6400*/  BRA `(.L_x_51776) ;  /* 0x0000000c001c7947 */ /* 0x000fea0003800000 */
.L_x_51772:
        /* <DEDUP_REMOVED lines=9> */
.L_x_51780:
[----:B------:R-:W-:-:S04]  /*64a0*/  I2FP.F32.S32 R0, R18 ;  /* 0x0000001200007245 */ /* 0x000fc80000201400 */
[----:B------:R-:W-:-:S05]  /*64b0*/  F2FP.F16.F32.PACK_AB R0, RZ, R0 ;  /* 0x00000000ff00723e */ /* 0x000fca00000000ff */
[----:B------:R0:W-:Y:S01]  /*64c0*/  STG.E.U16 desc[UR36][R8.64], R0 ;  /* 0x0000000008007986 */ /* 0x0001e2000c101524 */
[----:B------:R-:W-:Y:S05]  /*64d0*/  BRA `(.L_x_51776) ;  /* 0x0000000800e87947 */ /* 0x000fea0003800000 */
.L_x_51779:
        /* <DEDUP_REMOVED lines=10> */
.L_x_51782:
[----:B------:R-:W-:-:S04]  /*6580*/  I2FP.F32.S32 R18, R18 ;  /* 0x0000001200127245 */ /* 0x000fc80000201400 */
[----:B------:R-:W-:-:S04]  /*6590*/  F2FP.F16.F32.PACK_AB R3, RZ, R18 ;  /* 0x00000012ff03723e */ /* 0x000fc800000000ff */
[----:B------:R-:W-:-:S05]  /*65a0*/  PRMT R3, R3, 0x5410, RZ ;  /* 0x0000541003037816 */ /* 0x000fca00000000ff */
[----:B------:R0:W-:Y:S01]  /*65b0*/  STG.E desc[UR36][R8.64], R3 ;  /* 0x0000000308007986 */ /* 0x0001e2000c101924 */
[----:B------:R-:W-:Y:S05]  /*65c0*/  BRA `(.L_x_51776) ;  /* 0x0000000800ac7947 */ /* 0x000fea0003800000 */
.L_x_51781:
[----:B------:R-:W0:Y:S02]  /*65d0*/  I2F.F64 R18, R18 ;  /* 0x0000001200127312 */ /* 0x000e240000201c00 */
[----:B0-----:R0:W-:Y:S01]  /*65e0*/  STG.E.64 desc[UR36][R8.64], R18 ;  /* 0x0000001208007986 */ /* 0x0011e2000c101b24 */
[----:B------:R-:W-:Y:S05]  /*65f0*/  BRA `(.L_x_51776) ;  /* 0x0000000800a07947 */ /* 0x000fea0003800000 */
.L_x_51771:
        /* <DEDUP_REMOVED lines=12> */
.L_x_51785:
[----:B------:R-:W0:Y:S01]  /*66c0*/  I2F.F64 R4, R18 ;  /* 0x0000001200047312 */ /* 0x000e220000201c00 */
[----:B------:R-:W-:-:S05]  /*66d0*/  CS2R R6, SRZ ;  /* 0x0000000000067805 */ /* 0x000fca000001ff00 */
[----:B0-----:R0:W-:Y:S01]  /*66e0*/  STG.E.128 desc[UR36][R8.64], R4 ;  /* 0x0000000408007986 */ /* 0x0011e2000c101d24 */
[----:B------:R-:W-:Y:S05]  /*66f0*/  BRA `(.L_x_51776) ;  /* 0x0000000800607947 */ /* 0x000fea0003800000 */
.L_x_51784:
        /* <DEDUP_REMOVED lines=21> */
.L_x_51789:
[----:B------:R-:W-:Y:S05]  /*6850*/  BSYNC B0 ;  /* 0x0000000000007941 */ /* 0x000fea0003800000 */
.L_x_51788:
[----:B------:R-:W-:-:S05]  /*6860*/  LOP3.LUT R5, R0, R5, RZ, 0xfc, !PT ;  /* 0x0000000500057212 */ /* 0x000fca00078efcff */
[----:B------:R0:W-:Y:S01]  /*6870*/  STG.E.U8 desc[UR36][R8.64], R5 ;  /* 0x0000000508007986 */ /* 0x0001e2000c101124 */
[----:B------:R-:W-:Y:S05]  /*6880*/  BRA `(.L_x_51776) ;  /* 0x0000000400fc7947 */ /* 0x000fea0003800000 */
.L_x_51787:
        /* <DEDUP_REMOVED lines=13> */
.L_x_51791:
[----:B------:R-:W-:Y:S01]  /*6960*/  IMAD.MOV.U32 R0, RZ, RZ, 0x7f ;  /* 0x0000007fff007424 */ /* 0x000fe200078e00ff */
[----:B------:R-:W-:-:S04]  /*6970*/  ISETP.GT.U32.AND P0, PT, R3, 0x7f800000, PT ;  /* 0x7f8000000300780c */ /* 0x000fc80003f04070 */
[----:B------:R-:W-:-:S09]  /*6980*/  SEL R0, R0, 0x7c, P0 ;  /* 0x0000007c00007807 */ /* 0x000fd20000000000 */
.L_x_51792:
[----:B------:R-:W-:Y:S05]  /*6990*/  BSYNC B0 ;  /* 0x0000000000007941 */ /* 0x000fea0003800000 */
.L_x_51790:
[----:B------:R-:W-:-:S04]  /*69a0*/  LOP3.LUT R3, R5, 0x80000000, RZ, 0xc0, !PT ;  /* 0x8000000005037812 */ /* 0x000fc800078ec0ff */
[----:B------:R-:W-:-:S04]  /*69b0*/  SHF.R.U32.HI R3, RZ, 0x18, R3 ;  /* 0x00000018ff037819 */ /* 0x000fc80000011603 */
[----:B------:R-:W-:-:S05]  /*69c0*/  LOP3.LUT R3, R0, R3, RZ, 0xfc, !PT ;  /* 0x0000000300037212 */ /* 0x000fca00078efcff */
[----:B------:R0:W-:Y:S01]  /*69d0*/  STG.E.U8 desc[UR36][R8.64], R3 ;  /* 0x0000000308007986 */ /* 0x0001e2000c101124 */
[----:B------:R-:W-:Y:S05]  /*69e0*/  BRA `(.L_x_51776) ;  /* 0x0000000400a47947 */ /* 0x000fea0003800000 */
.L_x_51786:
[----:B------:R-:W-:-:S04]  /*69f0*/  I2FP.F32.S32 R0, R18 ;  /* 0x0000001200007245 */ /* 0x000fc80000201400 */
[----:B------:R-:W-:-:S05]  /*6a00*/  F2FP.BF16.F32.PACK_AB R0, RZ, R0 ;  /* 0x00000000ff00723e */ /* 0x000fca00000010ff */
[----:B------:R0:W-:Y:S01]  /*6a10*/  STG.E.U16 desc[UR36][R8.64], R0 ;  /* 0x0000000008007986 */ /* 0x0001e2000c101524 */
[----:B------:R-:W-:Y:S05]  /*6a20*/  BRA `(.L_x_51776) ;  /* 0x0000000400947947 */ /* 0x000fea0003800000 */
.L_x_51783:
        /* <DEDUP_REMOVED lines=10> */
.L_x_51795:
        /* <DEDUP_REMOVED lines=17> */
.L_x_51798:
[----:B------:R-:W-:-:S04]  /*6be0*/  LOP3.LUT R3, R5, 0x80000000, RZ, 0xc0, !PT ;  /* 0x8000000005037812 */ /* 0x000fc800078ec0ff */
[----:B------:R-:W-:-:S04]  /*6bf0*/  SHF.R.U32.HI R3, RZ, 0x18, R3 ;  /* 0x00000018ff037819 */ /* 0x000fc80000011603 */
[----:B------:R-:W-:-:S04]  /*6c00*/  LOP3.LUT R0, R0, R3, RZ, 0xfc, !PT ;  /* 0x0000000300007212 */ /* 0x000fc800078efcff */
[----:B------:R-:W-:-:S07]  /*6c10*/  PRMT R4, R0, 0x7610, R4 ;  /* 0x0000761000047816 */ /* 0x000fce0000000004 */
.L_x_51797:
[----:B------:R-:W-:Y:S05]  /*6c20*/  BSYNC B0 ;  /* 0x0000000000007941 */ /* 0x000fea0003800000 */
.L_x_51796:
[----:B------:R3:W-:Y:S01]  /*6c30*/  STG.E.U8 desc[UR36][R8.64], R4 ;  /* 0x0000000408007986 */ /* 0x0007e2000c101124 */
[----:B------:R-:W-:Y:S05]  /*6c40*/  BRA `(.L_x_51776) ;  /* 0x00000004000c7947 */ /* 0x000fea0003800000 */
.L_x_51794:
        /* <DEDUP_REMOVED lines=17> */
.L_x_51801:
[----:B------:R-:W-:-:S04]  /*6d60*/  LOP3.LUT R3, R5, 0x80000000, RZ, 0xc0, !PT ;  /* 0x8000000005037812 */ /* 0x000fc800078ec0ff */
[----:B------:R-:W-:-:S04]  /*6d70*/  SHF.R.U32.HI R3, RZ, 0x18, R3 ;  /* 0x00000018ff037819 */ /* 0x000fc80000011603 */
[----:B------:R-:W-:-:S04]  /*6d80*/  LOP3.LUT R0, R0, R3, RZ, 0xfc, !PT ;  /* 0x0000000300007212 */ /* 0x000fc800078efcff */
[----:B------:R-:W-:-:S07]  /*6d90*/  PRMT R4, R0, 0x7610, R4 ;  /* 0x0000761000047816 */ /* 0x000fce0000000004 */
.L_x_51800:
[----:B------:R-:W-:Y:S05]  /*6da0*/  BSYNC B0 ;  /* 0x0000000000007941 */ /* 0x000fea0003800000 */
.L_x_51799:
[----:B------:R0:W-:Y:S01]  /*6db0*/  STG.E.U8 desc[UR36][R8.64], R4 ;  /* 0x0000000408007986 */ /* 0x0001e2000c101124 */
[----:B------:R-:W-:Y:S05]  /*6dc0*/  BRA `(.L_x_51776) ;  /* 0x0000000000ac7947 */ /* 0x000fea0003800000 */
.L_x_51793:
        /* <DEDUP_REMOVED lines=22> */
.L_x_51775:
        /* <DEDUP_REMOVED lines=16> */
.L_x_51804:
[----:B------:R-:W-:Y:S05]  /*7030*/  BRA `(.L_x_51776) ;  /* 0x0000000000107947 */ /* 0x000fea0003800000 */
.L_x_51803:
[----:B------:R-:W-:-:S05]  /*7040*/  SHF.R.S32.HI R19, RZ, 0x1f, R18 ;  /* 0x0000001fff137819 */ /* 0x000fca0000011412 */
[----:B------:R1:W-:Y:S01]  /*7050*/  STG.E.64 desc[UR36][R8.64], R18 ;  /* 0x0000001208007986 */ /* 0x0003e2000c101b24 */
[----:B------:R-:W-:Y:S05]  /*7060*/  BRA `(.L_x_51776) ;  /* 0x0000000000047947 */ /* 0x000fea0003800000 */
.L_x_51802:
[----:B------:R2:W-:Y:S02]  /*7070*/  STG.E desc[UR36][R8.64], R18 ;  /* 0x0000001208007986 */ /* 0x0005e4000c101924 */
.L_x_51776:
[----:B------:R-:W-:-:S07]  /*7080*/  VIADD R23, R23, 0x80 ;  /* 0x0000008017177836 */ /* 0x000fce0000000000 */
.L_x_51736:
[----:B------:R-:W-:Y:S05]  /*7090*/  BSYNC B6 ;  /* 0x0000000000067941 */ /* 0x000fea0003800000 */
.L_x_51735:
        /* <DEDUP_REMOVED lines=21> */
.L_x_51808:
[----:B-----5:R-:W-:Y:S01]  /*71f0*/  STG.E.U8 desc[UR36][R2.64], R22 ;  /* 0x0000001602007986 */ /* 0x020fe2000c101124 */
[----:B------:R-:W-:Y:S05]  /*7200*/  EXIT ;  /* 0x000000000000794d */ /* 0x000fea0003800000 */
.L_x_51807:
        /* <DEDUP_REMOVED lines=9> */
.L_x_51811:
[----:B-----5:R-:W-:Y:S01]  /*72a0*/  STG.E desc[UR36][R2.64], R22 ;  /* 0x0000001602007986 */ /* 0x020fe2000c101924 */
[----:B------:R-:W-:Y:S05]  /*72b0*/  EXIT ;  /* 0x000000000000794d */ /* 0x000fea0003800000 */
.L_x_51810:
[----:B-----5:R-:W-:Y:S01]  /*72c0*/  STG.E.U16 desc[UR36][R2.64], R22 ;  /* 0x0000001602007986 */ /* 0x020fe2000c101524 */
[----:B------:R-:W-:Y:S05]  /*72d0*/  EXIT ;  /* 0x000000000000794d */ /* 0x000fea0003800000 */
.L_x_51806:
        /* <DEDUP_REMOVED lines=9> */
.L_x_51813:
[----:B-----5:R-:W-:-:S04]  /*7370*/  I2FP.F32.S32 R0, R22 ;  /* 0x0000001600007245 */ /* 0x020fc80000201400 */
[----:B------:R-:W-:-:S05]  /*7380*/  F2FP.F16.F32.PACK_AB R0, RZ, R0 ;  /* 0x00000000ff00723e */ /* 0x000fca00000000ff */
[----:B------:R-:W-:Y:S01]  /*7390*/  STG.E.U16 desc[UR36][R2.64], R0 ;  /* 0x0000000002007986 */ /* 0x000fe2000c101524 */
[----:B------:R-:W-:Y:S05]  /*73a0*/  EXIT ;  /* 0x000000000000794d */ /* 0x000fea0003800000 */
.L_x_51812:
        /* <DEDUP_REMOVED lines=10> */
.L_x_51815:
[----:B-----5:R-:W-:-:S04]  /*7450*/  I2FP.F32.S32 R22, R22 ;  /* 0x0000001600167245 */ /* 0x020fc80000201400 */
[----:B------:R-:W-:-:S04]  /*7460*/  F2FP.F16.F32.PACK_AB R5, RZ, R22 ;  /* 0x00000016ff05723e */ /* 0x000fc800000000ff */
[----:B------:R-:W-:-:S05]  /*7470*/  PRMT R5, R5, 0x5410, RZ ;  /* 0x0000541005057816 */ /* 0x000fca00000000ff */
[----:B------:R-:W-:Y:S01]  /*7480*/  STG.E desc[UR36][R2.64], R5 ;  /* 0x0000000502007986 */ /* 0x000fe2000c101924 */
[----:B------:R-:W-:Y:S05]  /*7490*/  EXIT ;  /* 0x000000000000794d */ /* 0x000fea0003800000 */
.L_x_51814:
[----:B-----5:R-:W0:Y:S02]  /*74a0*/  I2F.F64 R22, R22 ;  /* 0x0000001600167312 */ /* 0x020e240000201c00 */
[----:B0-----:R-:W-:Y:S01]  /*74b0*/  STG.E.64 desc[UR36][R2.64], R22 ;  /* 0x0000001602007986 */ /* 0x001fe2000c101b24 */
[----:B------:R-:W-:Y:S05]  /*74c0*/  EXIT ;  /* 0x000000000000794d */ /* 0x000fea0003800000 */
.L_x_51805:
        /* <DEDUP_REMOVED lines=12> */
.L_x_51818:
[----:B-----5:R-:W0:Y:S01]  /*7590*/  I2F.F64 R4, R22 ;  /* 0x0000001600047312 */ /* 0x020e220000201c00 */
[----:B------:R-:W-:-:S05]  /*75a0*/  CS2R R6, SRZ ;  /* 0x0000000000067805 */ /* 0x000fca000001ff00 */
[----:B0-----:R-:W-:Y:S01]  /*75b0*/  STG.E.128 desc[UR36][R2.64], R4 ;  /* 0x0000000402007986 */ /* 0x001fe2000c101d24 */
[----:B------:R-:W-:Y:S05]  /*75c0*/  EXIT ;  /* 0x000000000000794d */ /* 0x000fea0003800000 */
.L_x_51817:
        /* <DEDUP_REMOVED lines=21> */
.L_x_51822:
[----:B------:R-:W-:Y:S05]  /*7720*/  BSYNC B0 ;  /* 0x0000000000007941 */ /* 0x000fea0003800000 */
.L_x_51821:
[----:B------:R-:W-:-:S05]  /*7730*/  LOP3.LUT R5, R0, R5, RZ, 0xfc, !PT ;  /* 0x0000000500057212 */ /* 0x000fca00078efcff */
[----:B------:R-:W-:Y:S01]  /*7740*/  STG.E.U8 desc[UR36][R2.64], R5 ;  /* 0x0000000502007986 */ /* 0x000fe2000c101124 */
[----:B------:R-:W-:Y:S05]  /*7750*/  EXIT ;  /* 0x000000000000794d */ /* 0x000fea0003800000 */
.L_x_51820:
        /* <DEDUP_REMOVED lines=13> */
.L_x_51824:
[----:B------:R-:W-:Y:S01]  /*7830*/  IMAD.MOV.U32 R0, RZ, RZ, 0x7f ;  /* 0x0000007fff007424 */ /* 0x000fe200078e00ff */
[----:B------:R-:W-:-:S04]  /*7840*/  ISETP.GT.U32.AND P0, PT, R4, 0x7f800000, PT ;  /* 0x7f8000000400780c */ /* 0x000fc80003f04070 */
[----:B------:R-:W-:-:S09]  /*7850*/  SEL R0, R0, 0x7c, P0 ;  /* 0x0000007c00007807 */ /* 0x000fd20000000000 */
.L_x_51825:
[----:B------:R-:W-:Y:S05]  /*7860*/  BSYNC B0 ;  /* 0x0000000000007941 */ /* 0x000fea0003800000 */
.L_x_51823:
[----:B------:R-:W-:-:S04]  /*7870*/  LOP3.LUT R4, R5, 0x80000000, RZ, 0xc0, !PT ;  /* 0x8000000005047812 */ /* 0x000fc800078ec0ff */
[----:B------:R-:W-:-:S04]  /*7880*/  SHF.R.U32.HI R5, RZ, 0x18, R4 ;  /* 0x00000018ff057819 */ /* 0x000fc80000011604 */
[----:B------:R-:W-:-:S05]  /*7890*/  LOP3.LUT R5, R0, R5, RZ, 0xfc, !PT ;  /* 0x0000000500057212 */ /* 0x000fca00078efcff */
[----:B------:R-:W-:Y:S01]  /*78a0*/  STG.E.U8 desc[UR36][R2.64], R5 ;  /* 0x0000000502007986 */ /* 0x000fe2000c101124 */
[----:B------:R-:W-:Y:S05]  /*78b0*/  EXIT ;  /* 0x000000000000794d */ /* 0x000fea0003800000 */
.L_x_51819:
[----:B-----5:R-:W-:-:S04]  /*78c0*/  I2FP.F32.S32 R0, R22 ;  /* 0x0000001600007245 */ /* 0x020fc80000201400 */
[----:B------:R-:W-:-:S05]  /*78d0*/  F2FP.BF16.F32.PACK_AB R0, RZ, R0 ;  /* 0x00000000ff00723e */ /* 0x000fca00000010ff */
[----:B------:R-:W-:Y:S01]  /*78e0*/  STG.E.U16 desc[UR36][R2.64], R0 ;  /* 0x0000000002007986 */ /* 0x000fe2000c101524 */
[----:B------:R-:W-:Y:S05]  /*78f0*/  EXIT ;  /* 0x000000000000794d */ /* 0x000fea0003800000 */
.L_x_51816:
        /* <DEDUP_REMOVED lines=10> */
.L_x_51828:
        /* <DEDUP_REMOVED lines=17> */
.L_x_51831:
[----:B------:R-:W-:-:S04]  /*7ab0*/  LOP3.LUT R0, R7, 0x80000000, RZ, 0xc0, !PT ;  /* 0x8000000007007812 */ /* 0x000fc800078ec0ff */
[----:B------:R-:W-:-:S04]  /*7ac0*/  SHF.R.U32.HI R5, RZ, 0x18, R0 ;  /* 0x00000018ff057819 */ /* 0x000fc80000011600 */
[----:B------:R-:W-:-:S04]  /*7ad0*/  LOP3.LUT R4, R4, R5, RZ, 0xfc, !PT ;  /* 0x0000000504047212 */ /* 0x000fc800078efcff */
[----:B------:R-:W-:-:S07]  /*7ae0*/  PRMT R0, R4, 0x7610, R0 ;  /* 0x0000761004007816 */ /* 0x000fce0000000000 */
.L_x_51830:
[----:B------:R-:W-:Y:S05]  /*7af0*/  BSYNC B0 ;  /* 0x0000000000007941 */ /* 0x000fea0003800000 */
.L_x_51829:
[----:B------:R-:W-:Y:S01]  /*7b00*/  STG.E.U8 desc[UR36][R2.64], R0 ;  /* 0x0000000002007986 */ /* 0x000fe2000c101124 */
[----:B------:R-:W-:Y:S05]  /*7b10*/  EXIT ;  /* 0x000000000000794d */ /* 0x000fea0003800000 */
.L_x_51827:
        /* <DEDUP_REMOVED lines=17> */
.L_x_51834:
[----:B------:R-:W-:-:S04]  /*7c30*/  LOP3.LUT R0, R7, 0x80000000, RZ, 0xc0, !PT ;  /* 0x8000000007007812 */ /* 0x000fc800078ec0ff */
[----:B------:R-:W-:-:S04]  /*7c40*/  SHF.R.U32.HI R5, RZ, 0x18, R0 ;  /* 0x00000018ff057819 */ /* 0x000fc80000011600 */
[----:B------:R-:W-:-:S04]  /*7c50*/  LOP3.LUT R4, R4, R5, RZ, 0xfc, !PT ;  /* 0x0000000504047212 */ /* 0x000fc800078efcff */
[----:B------:R-:W-:-:S07]  /*7c60*/  PRMT R0, R4, 0x7610, R0 ;  /* 0x0000761004007816 */ /* 0x000fce0000000000 */
.L_x_51833:
[----:B------:R-:W-:Y:S05]  /*7c70*/  BSYNC B0 ;  /* 0x0000000000007941 */ /* 0x000fea0003800000 */
.L_x_51832:
[----:B------:R-:W-:Y:S01]  /*7c80*/  STG.E.U8 desc[UR36][R2.64], R0 ;  /* 0x0000000002007986 */ /* 0x000fe2000c101124 */
[----:B------:R-:W-:Y:S05]  /*7c90*/  EXIT ;  /* 0x000000000000794d */ /* 0x000fea0003800000 */
.L_x_51826:
        /* <DEDUP_REMOVED lines=22> */
.L_x_51809:
        /* <DEDUP_REMOVED lines=16> */
.L_x_51837:
[----:B------:R-:W-:Y:S05]  /*7f00*/  EXIT ;  /* 0x000000000000794d */ /* 0x000fea0003800000 */
.L_x_51836:
[----:B-----5:R-:W-:-:S05]  /*7f10*/  SHF.R.S32.HI R23, RZ, 0x1f, R22 ;  /* 0x0000001fff177819 */ /* 0x020fca0000011416 */
[----:B------:R-:W-:Y:S01]  /*7f20*/  STG.E.64 desc[UR36][R2.64], R22 ;  /* 0x0000001602007986 */ /* 0x000fe2000c101b24 */
[----:B------:R-:W-:Y:S05]  /*7f30*/  EXIT ;  /* 0x000000000000794d */ /* 0x000fea0003800000 */
.L_x_51835:
[----:B-----5:R-:W-:Y:S01]  /*7f40*/  STG.E desc[UR36][R2.64], R22 ;  /* 0x0000001602007986 */ /* 0x020fe2000c101924 */
[----:B------:R-:W-:Y:S05]  /*7f50*/  EXIT ;  /* 0x000000000000794d */ /* 0x000fea0003800000 */
.L_x_51838:
        /* <DEDUP_REMOVED lines=10> */
.L_x_57620:


//--------------------- .text._ZN2at6native18elementwise_kernelILi128ELi2EZNS0_22gpu_kernel_impl_nocastINS0_13BUnaryFunctorIiiiZZZNS0_21remainder_kernel_cudaERNS_18TensorIteratorBaseEENKUlvE_clEvENKUlvE1_clEvEUliiE_EEEEvS5_RKT_EUliE_EEviT1_ --------------------------
	.section	.text._ZN2at6native18elementwise_kernelILi128ELi2EZNS0_22gpu_kernel_impl_nocastINS0_13BUnaryFunctorIiiiZZZNS0_21remainder_kernel_cudaERNS_18TensorIteratorBaseEENKUlvE_clEvENKUlvE1_clEvEUliiE_EEEEvS5_RKT_EUliE_EEviT1_,"ax",@progbits
	.align	128
        .global         _ZN2at6native18elementwise_kernelILi128ELi2EZNS0_22gpu_kernel_impl_nocastINS0_13BUnaryFunctorIiiiZZZNS0_21remainder_kernel_cudaERNS_18TensorIteratorBaseEENKUlvE_clEvENKUlvE1_clEvEUliiE_EEEEvS5_RKT_EUliE_EEviT1_
        .type           _ZN2at6native18elementwise_kernelILi128ELi2EZNS0_22gpu_kernel_impl_nocastINS0_13BUnaryFunctorIiiiZZZNS0_21remainder_kernel_cudaERNS_18TensorIteratorBaseEENKUlvE_clEvENKUlvE1_clEvEUliiE_EEEEvS5_RKT_EUliE_EEviT1_,@function
        .size           _ZN2at6native18elementwise_kernelILi128ELi2EZNS0_22gpu_kernel_impl_nocastINS0_13BUnaryFunctorIiiiZZZNS0_21remainder_kernel_cudaERNS_18TensorIteratorBaseEENKUlvE_clEvENKUlvE1_clEvEUliiE_EEEEvS5_RKT_EUliE_EEviT1_,(.L_x_57621 - _ZN2at6native18elementwise_kernelILi128ELi2EZNS0_22gpu_kernel_impl_nocastINS0_13BUnaryFunctorIiiiZZZNS0_21remainder_kernel_cudaERNS_18TensorIteratorBaseEENKUlvE_clEvENKUlvE1_clEvEUliiE_EEEEvS5_RKT_EUliE_EEviT1_)
        .other          _ZN2at6native18elementwise_kernelILi128ELi2EZNS0_22gpu_kernel_impl_nocastINS0_13BUnaryFunctorIiiiZZZNS0_21remainder_kernel_cudaERNS_18TensorIteratorBaseEENKUlvE_clEvENKUlvE1_clEvEUliiE_EEEEvS5_RKT_EUliE_EEviT1_,@"STO_CUDA_ENTRY STV_DEFAULT"
_ZN2at6native18elementwise_kernelILi128ELi2EZNS0_22gpu_kernel_impl_nocastINS0_13BUnaryFunctorIiiiZZZNS0_21remainder_kernel_cudaERNS_18TensorIteratorBaseEENKUlvE_clEvENKUlvE1_clEvEUliiE_EEEEvS5_RKT_EUliE_EEviT1_:
.text._ZN2at6native18elementwise_kernelILi128ELi2EZNS0_22gpu_kernel_impl_nocastINS0_13BUnaryFunctorIiiiZZZNS0_21remainder_kernel_cudaERNS_18TensorIteratorBaseEENKUlvE_clEvENKUlvE1_clEvEUliiE_EEEEvS5_RKT_EUliE_EEviT1_:
        /* <DEDUP_REMOVED lines=312> */
.L_x_51841:
        /* <DEDUP_REMOVED lines=9> */
[----:B0-----:R-:W-:-:S06]  /*1410*/  VIADD R6, R2, 0xffffffe ;  /* 0x0ffffffe02067836 */ /* 0x001fcc0000000000 */
        /* <DEDUP_REMOVED lines=9> */
[----:B------:R-:W-:Y:S02]  /*14b0*/  IMAD R2, R9, R7, R8 ;  /* 0x0000000709027224 */ /* 0x000fe400078e0208 */
[----:B------:R-:W-:-:S03]  /*14c0*/  VIADD R7, R0, 0x80 ;  /* 0x0000008000077836 */ /* 0x000fc60000000000 */
[----:B------:R-:W-:-:S13]  /*14d0*/  ISETP.GT.U32.AND P0, PT, R9, R2, PT ;  /* 0x000000020900720c */ /* 0x000fda0003f04070 */
[----:B------:R-:W-:Y:S02]  /*14e0*/  @!P0 IADD3 R2, R2, -R9, RZ ;  /* 0x8000000902028210 */ /* 0x000fe40007ffe0ff */
[----:B------:R-:W-:Y:S02]  /*14f0*/  ISETP.NE.AND P0, PT, R11, RZ, PT ;  /* 0x000000ff0b00720c */ /* 0x000fe40003f05270 */
[----:B------:R-:W-:-:S13]  /*1500*/  ISETP.GT.U32.AND P1, PT, R9, R2, PT ;  /* 0x000000020900720c */ /* 0x000fda0003f24070 */
[----:B------:R-:W-:-:S05]  /*1510*/  @!P1 IMAD.IADD R2, R2, 0x1, -R9 ;  /* 0x0000000102029824 */ /* 0x000fca00078e0a09 */
[----:B------:R-:W-:-:S04]  /*1520*/  MOV R4, R2 ;  /* 0x0000000200047202 */ /* 0x000fc80000000f00 */
[----:B------:R-:W-:Y:S02]  /*1530*/  @!P2 IADD3 R4, -R4, RZ, RZ ;  /* 0x000000ff0404a210 */ /* 0x000fe40007ffe1ff */
[----:B------:R-:W-:-:S04]  /*1540*/  @!P0 LOP3.LUT R4, RZ, R11, RZ, 0x33, !PT ;  /* 0x0000000bff048212 */ /* 0x000fc800078e33ff */
[----:B------:R-:W-:-:S04]  /*1550*/  LOP3.LUT R2, R4, R11, RZ, 0x3c, !PT ;  /* 0x0000000b04027212 */ /* 0x000fc800078e3cff */
[----:B------:R-:W-:Y:S02]  /*1560*/  ISETP.GT.AND P0, PT, R2, -0x1, PT ;  /* 0xffffffff0200780c */ /* 0x000fe40003f04270 */
[----:B------:R-:W-:Y:S02]  /*1570*/  IADD3 R2, P1, R3, UR8, RZ ;  /* 0x0000000803027c10 */ /* 0x000fe4000ff3e0ff */
[----:B------:R-:W-:Y:S02]  /*1580*/  ISETP.EQ.OR P0, PT, R4, RZ, P0 ;  /* 0x000000ff0400720c */ /* 0x000fe40000702670 */
[----:B------:R-:W-:Y:S02]  /*1590*/  IADD3.X R3, RZ, UR9, RZ, P1, !PT ;  /* 0x00000009ff037c10 */ /* 0x000fe40008ffe4ff */
[----:B------:R-:W-:-:S04]  /*15a0*/  SEL R5, R11, RZ, !P0 ;  /* 0x000000ff0b057207 */ /* 0x000fc80004000000 */
[----:B------:R-:W-:-:S05]  /*15b0*/  IADD3 R5, R4, R5, RZ ;  /* 0x0000000504057210 */ /* 0x000fca0007ffe0ff */
[----:B------:R0:W-:Y:S02]  /*15c0*/  STG.E desc[UR4][R2.64], R5 ;  /* 0x0000000502007986 */ /* 0x0001e4000c101904 */
.L_x_51840:
[----:B------:R-:W-:Y:S05]  /*15d0*/  BSYNC B0 ;  /* 0x0000000000007941 */ /* 0x000fea0003800000 */
.L_x_51839:
[----:B------:R-:W-:-:S13]  /*15e0*/  ISETP.GE.AND P0, PT, R7, UR6, PT ;  /* 0x0000000607007c0c */ /* 0x000fda000bf06270 */
[----:B------:R-:W-:Y:S05]  /*15f0*/  @P0 EXIT ;  /* 0x000000000000094d */ /* 0x000fea0003800000 */
[----:B------:R-:W1:Y:S01]  /*1600*/  LDC R8, c[0x0][0x218] ;  /* 0x00008600ff087b82 */ /* 0x000e620000000800 */
[----:B0-----:R-:W-:Y:S01]  /*1610*/  HFMA2.MMA R3, -RZ, RZ, 0, 0 ;  /* 0x00000000ff037435 */ /* 0x001fe200000001ff */
[----:B------:R-:W-:Y:S02]  /*1620*/  MOV R0, RZ ;  /* 0x000000ff00007202 */ /* 0x000fe40000000f00 */
        /* <DEDUP_REMOVED lines=300> */
.L_x_51842:
[----:B------:R-:W-:Y:S01]  /*28f0*/  ULDC.64 UR6, c[0x0][0x418] ;  /* 0x0001060000067ab9 */ /* 0x000fe20000000a00 */
[----:B------:R-:W0:Y:S01]  /*2900*/  LDC R9, c[0x0][0x424] ;  /* 0x00010900ff097b82 */ /* 0x000e220000000800 */
[----:B------:R-:W-:-:S04]  /*2910*/  IADD3 R4, P0, R0, UR6, RZ ;  /* 0x0000000600047c10 */ /* 0x000fc8000ff1e0ff */
[----:B------:R-:W-:Y:S01]  /*2920*/  IADD3.X R5, RZ, UR7, RZ, P0, !PT ;  /* 0x00000007ff057c10 */ /* 0x000fe200087fe4ff */
[----:B------:R-:W-:-:S04]  /*2930*/  ULDC.64 UR6, c[0x0][0x410] ;  /* 0x0001040000067ab9 */ /* 0x000fc80000000a00 */
[----:B------:R-:W2:Y:S01]  /*2940*/  LDG.E R4, desc[UR4][R4.64] ;  /* 0x0000000404047981 */ /* 0x000ea2000c1e1900 */
[----:B0-----:R-:W-:Y:S02]  /*2950*/  IABS R11, R9 ;  /* 0x00000009000b7213 */ /* 0x001fe40000000000 */
[----:B------:R-:W-:Y:S02]  /*2960*/  ISETP.NE.AND P2, PT, R9, RZ, PT ;  /* 0x000000ff0900720c */ /* 0x000fe40003f45270 */
        /* <DEDUP_REMOVED lines=10> */
[----:B------:R-:W-:-:S04]  /*2a10*/  IMAD.HI.U32 R0, R13, R2, RZ ;  /* 0x000000020d007227 */ /* 0x000fc800078e00ff */
[----:B------:R-:W-:-:S04]  /*2a20*/  IMAD.MOV R5, RZ, RZ, -R0 ;  /* 0x000000ffff057224 */ /* 0x000fc800078e0a00 */
[----:B------:R-:W-:-:S05]  /*2a30*/  IMAD R0, R11, R5, R2 ;  /* 0x000000050b007224 */ /* 0x000fca00078e0202 */
[----:B------:R-:W-:-:S13]  /*2a40*/  ISETP.GT.U32.AND P0, PT, R11, R0, PT ;  /* 0x000000000b00720c */ /* 0x000fda0003f04070 */
[----:B------:R-:W-:-:S04]  /*2a50*/  @!P0 IADD3 R0, R0, -R11, RZ ;  /* 0x8000000b00008210 */ /* 0x000fc80007ffe0ff */
[----:B------:R-:W-:-:S13]  /*2a60*/  ISETP.GT.U32.AND P0, PT, R11, R0, PT ;  /* 0x000000000b00720c */ /* 0x000fda0003f04070 */
[----:B------:R-:W-:-:S04]  /*2a70*/  @!P0 IADD3 R0, R0, -R11, RZ ;  /* 0x8000000b00008210 */ /* 0x000fc80007ffe0ff */
        /* <DEDUP_REMOVED lines=9> */
[----:B------:R-:W-:Y:S01]  /*2b10*/  STG.E desc[UR4][R2.64], R5 ;  /* 0x0000000502007986 */ /* 0x000fe2000c101904 */
[----:B------:R-:W-:Y:S05]  /*2b20*/  EXIT ;  /* 0x000000000000794d */ /* 0x000fea0003800000 */
.L_x_51843:
        /* <DEDUP_REMOVED lines=13> */
.L_x_57621:


//--------------------- .text._ZN2at6native27unrolled_elementwise_kernelINS0_13BUnaryFunctorIiiiZZZNS0_21remainder_kernel_cudaERNS_18TensorIteratorBaseEENKUlvE_clEvENKUlvE1_clEvEUliiE_EESt5arrayIPcLm2EELi4E23TrivialOffsetCalculatorILi1EjESD_NS0_6memory15LoadWithoutCastENSE_16StoreWithoutCastEEEviT_T0_T2_T3_T4_T5_ --------------------------
	.section	.text._ZN2at6native27unrolled_elementwise_kernelINS0_13BUnaryFunctorIiiiZZZNS0_21remainder_kernel_cudaERNS_18TensorIteratorBaseEENKUlvE_clEvENKUlvE1_clEvEUliiE_EESt5arrayIPcLm2EELi4E23TrivialOffsetCalculatorILi1EjESD_NS0_6memory15LoadWithoutCastENSE_16StoreWithoutCastEEEviT_T0_T2_T3_T4_T5_,"ax",@progbits
	.align	128
        .global         _ZN2at6native27unrolled_elementwise_kernelINS0_13BUnaryFunctorIiiiZZZNS0_21remainder_kernel_cudaERNS_18TensorIteratorBaseEENKUlvE_clEvENKUlvE1_clEvEUliiE_EESt5arrayIPcLm2EELi4E23TrivialOffsetCalculatorILi1EjESD_NS0_6memory15LoadWithoutCastENSE_16StoreWithoutCastEEEviT_T0_T2_T3_T4_T5_
        .type           _ZN2at6native27unrolled_elementwise_kernelINS0_13BUnaryFunctorIiiiZZZNS0_21remainder_kernel_cudaERNS_18TensorIteratorBaseEENKUlvE_clEvENKUlvE1_clEvEUliiE_EESt5arrayIPcLm2EELi4E23TrivialOffsetCalculatorILi1EjESD_NS0_6memory15LoadWithoutCastENSE_16StoreWithoutCastEEEviT_T0_T2_T3_T4_T5_,@function
        .size           _ZN2at6native27unrolled_elementwise_kernelINS0_13BUnaryFunctorIiiiZZZNS0_21remainder_kernel_cudaERNS_18TensorIteratorBaseEENKUlvE_clEvENKUlvE1_clEvEUliiE_EESt5arrayIPcLm2EELi4E23TrivialOffsetCalculatorILi1EjESD_NS0_6memory15LoadWithoutCastENSE_16StoreWithoutCastEEEviT_T0_T2_T3_T4_T5_,(.L_x_57622 - _ZN2at6native27unrolled_elementwise_kernelINS0_13BUnaryFunctorIiiiZZZNS0_21remainder_kernel_cudaERNS_18TensorIteratorBaseEENKUlvE_clEvENKUlvE1_clEvEUliiE_EESt5arrayIPcLm2EELi4E23TrivialOffsetCalculatorILi1EjESD_NS0_6memory15LoadWithoutCastENSE_16StoreWithoutCastEEEviT_T0_T2_T3_T4_T5_)
        .other          _ZN2at6native27unrolled_elementwise_kernelINS0_13BUnaryFunctorIiiiZZZNS0_21remainder_kernel_cudaERNS_18TensorIteratorBaseEENKUlvE_clEvENKUlvE1_clEvEUliiE_EESt5arrayIPcLm2EELi4E23TrivialOffsetCalculatorILi1EjESD_NS0_6memory15LoadWithoutCastENSE_16StoreWithoutCastEEEviT_T0_T2_T3_T4_T5_,@"STO_CUDA_ENTRY STV_DEFAULT"
_ZN2at6native27unrolled_elementwise_kernelINS0_13BUnaryFunctorIiiiZZZNS0_21remainder_kernel_cudaERNS_18TensorIteratorBaseEENKUlvE_clEvENKUlvE1_clEvEUliiE_EESt5arrayIPcLm2EELi4E23TrivialOffsetCalculatorILi1EjESD_NS0_6memory15LoadWithoutCastENSE_16StoreWithoutCastEEEviT_T0_T2_T3_T4_T5_:
.text._ZN2at6native27unrolled_elementwise_kernelINS0_13BUnaryFunctorIiiiZZZNS0_21remainder_kernel_cudaERNS_18TensorIteratorBaseEENKUlvE_clEvENKUlvE1_clEvEUliiE_EESt5arrayIPcLm2EELi4E23TrivialOffsetCalculatorILi1EjESD_NS0_6memory15LoadWithoutCastENSE_16StoreWithoutCastEEEviT_T0_T2_T3_T4_T5_:
        /* <DEDUP_REMOVED lines=9> */
[----:B------:R-:W-:Y:S01]  /*0090*/  @!P1 VIADD R7, R3, 0x80 ;  /* 0x0000008003079836 */ /* 0x000fe20000000000 */
[----:B------:R-:W0:Y:S04]  /*00a0*/  @!P1 LDC.64 R12, c[0x0][0x228] ;  /* 0x00008a00ff0c9b82 */ /* 0x000e280000000a00 */
[----:B------:R-:W-:-:S13]  /*00b0*/  ISETP.GE.AND P0, PT, R7, R2, PT ;  /* 0x000000020700720c */ /* 0x000fda0003f06270 */
[----:B------:R-:W-:Y:S01]  /*00c0*/  @!P0 IMAD R9, R0, 0x200, R7 ;  /* 0x0000020000098824 */ /* 0x000fe200078e0207 */
[----:B------:R-:W1:Y:S01]  /*00d0*/  @!P0 LDC.64 R10, c[0x0][0x228] ;  /* 0x00008a00ff0a8b82 */ /* 0x000e620000000a00 */
[----:B------:R-:W-:-:S05]  /*00e0*/  @!P0 VIADD R7, R7, 0x80 ;  /* 0x0000008007078836 */ /* 0x000fca0000000000 */
[----:B------:R-:W-:-:S13]  /*00f0*/  ISETP.GE.AND P3, PT, R7, R2, PT ;  /* 0x000000020700720c */ /* 0x000fda0003f66270 */
[C---:B------:R-:W-:Y:S01]  /*0100*/  @!P3 LEA R17, R0.reuse, R7, 0x9 ;  /* 0x000000070011b211 */ /* 0x040fe200078e48ff */
[----:B------:R-:W-:Y:S01]  /*0110*/  @!P3 VIADD R7, R7, 0x80 ;  /* 0x000000800707b836 */ /* 0x000fe20000000000 */
[----:B------:R-:W2:Y:S01]  /*0120*/  @!P3 LDC.64 R4, c[0x0][0x228] ;  /* 0x00008a00ff04bb82 */ /* 0x000ea20000000a00 */
[----:B------:R-:W-:Y:S02]  /*0130*/  IMAD.MOV.U32 R8, RZ, RZ, RZ ;  /* 0x000000ffff087224 */ /* 0x000fe400078e00ff */
[----:B-1----:R-:W-:Y:S01]  /*0140*/  @!P0 IMAD.WIDE.U32 R10, R9, 0x4, R10 ;  /* 0x00000004090a8825 */ /* 0x002fe200078e000a */
[----:B------:R-:W-:Y:S02]  /*0150*/  ISETP.GE.AND P2, PT, R7, R2, PT ;  /* 0x000000020700720c */ /* 0x000fe40003f46270 */
[C---:B------:R-:W-:Y:S01]  /*0160*/  IADD3 R21, R3.reuse, 0x80, RZ ;  /* 0x0000008003157810 */ /* 0x040fe20007ffe0ff */
[C---:B------:R-:W-:Y:S01]  /*0170*/  VIADD R9, R3.reuse, 0x100 ;  /* 0x0000010003097836 */ /* 0x040fe20000000000 */
[----:B------:R-:W-:Y:S01]  /*0180*/  BSSY B0, `(.L_x_51844) ;  /* 0x0000030000007945 */ /* 0x000fe20003800000 */
[----:B------:R-:W-:Y:S01]  /*0190*/  VIADD R19, R3, 0x180 ;  /* 0x0000018003137836 */ /* 0x000fe20000000000 */
[----:B------:R1:W5:Y:S07]  /*01a0*/  @!P0 LDG.E R18, desc[UR4][R10.64] ;  /* 0x000000040a128981 */ /* 0x00036e000c1e1900 */
[----:B------:R-:W3:Y:S01]  /*01b0*/  @!P2 LDC.64 R14, c[0x0][0x228] ;  /* 0x00008a00ff0eab82 */ /* 0x000ee20000000a00 */
[----:B------:R-:W-:-:S02]  /*01c0*/  @!P2 IMAD R7, R0, 0x200, R7 ;  /* 0x000002000007a824 */ /* 0x000fc400078e0207 */
[----:B--2---:R-:W-:Y:S01]  /*01d0*/  @!P3 IMAD.WIDE.U32 R16, R17, 0x4, R4 ;  /* 0x000000041110b825 */ /* 0x004fe200078e0004 */
[----:B------:R-:W-:Y:S02]  /*01e0*/  CS2R R4, SRZ ;  /* 0x0000000000047805 */ /* 0x000fe4000001ff00 */
[----:B------:R-:W-:Y:S01]  /*01f0*/  ISETP.GE.AND P5, PT, R21, R2, PT ;  /* 0x000000021500720c */ /* 0x000fe20003fa6270 */
[----:B-1----:R-:W-:-:S03]  /*0200*/  @!P1 IMAD R11, R0, 0x200, R3 ;  /* 0x00000200000b9824 */ /* 0x002fc600078e0203 */
[----:B------:R1:W5:Y:S01]  /*0210*/  @!P3 LDG.E R5, desc[UR4][R16.64] ;  /* 0x000000041005b981 */ /* 0x000362000c1e1900 */
[----:B---3--:R-:W-:Y:S01]  /*0220*/  @!P2 IMAD.WIDE.U32 R14, R7, 0x4, R14 ;  /* 0x00000004070ea825 */ /* 0x008fe200078e000e */
[----:B------:R-:W-:Y:S02]  /*0230*/  @!P1 LEA R7, R0, R3, 0x9 ;  /* 0x0000000300079211 */ /* 0x000fe400078e48ff */
[-C--:B------:R-:W-:Y:S02]  /*0240*/  ISETP.GE.AND P3, PT, R9, R2.reuse, PT ;  /* 0x000000020900720c */ /* 0x080fe40003f66270 */
[----:B------:R1:W5:Y:S01]  /*0250*/  @!P2 LDG.E R4, desc[UR4][R14.64] ;  /* 0x000000040e04a981 */ /* 0x000362000c1e1900 */
[----:B0-----:R-:W-:Y:S02]  /*0260*/  @!P1 IMAD.WIDE.U32 R12, R7, 0x4, R12 ;  /* 0x00000004070c9825 */ /* 0x001fe400078e000c */
[----:B------:R-:W0:Y:S03]  /*0270*/  @!P1 LDC.64 R6, c[0x0][0x220] ;  /* 0x00008800ff069b82 */ /* 0x000e260000000a00 */
[----:B------:R1:W5:Y:S01]  /*0280*/  @!P1 LDG.E R8, desc[UR4][R12.64] ;  /* 0x000000040c089981 */ /* 0x000362000c1e1900 */
[----:B------:R-:W-:Y:S01]  /*0290*/  ISETP.GE.AND P2, PT, R19, R2, PT ;  /* 0x000000021300720c */ /* 0x000fe20003f46270 */
[----:B------:R-:W-:Y:S01]  /*02a0*/  @!P1 IMAD.MOV.U32 R3, RZ, RZ, R21 ;  /* 0x000000ffff039224 */ /* 0x000fe200078e0015 */
[----:B------:R-:W-:Y:S11]  /*02b0*/  @P1 BRA `(.L_x_51845) ;  /* 0x0000000000701947 */ /* 0x000ff60003800000 */
[----:B-1----:R-:W1:Y:S01]  /*02c0*/  LDC R14, c[0x0][0x218] ;  /* 0x00008600ff0e7b82 */ /* 0x002e620000000800 */
[----:B-----5:R-:W-:Y:S02]  /*02d0*/  IABS R16, R8 ;  /* 0x0000000800107213 */ /* 0x020fe40000000000 */
[----:B------:R-:W-:Y:S02]  /*02e0*/  ISETP.GE.AND P6, PT, R8, RZ, PT ;  /* 0x000000ff0800720c */ /* 0x000fe40003fc6270 */
[----:B-1----:R-:W-:-:S04]  /*02f0*/  IABS R10, R14 ;  /* 0x0000000e000a7213 */ /* 0x002fc80000000000 */
[----:B------:R-:W1:Y:S08]  /*0300*/  I2F.RP R9, R10 ;  /* 0x0000000a00097306 */ /* 0x000e700000209400 */
[----:B-1----:R-:W1:Y:S02]  /*0310*/  MUFU.RCP R9, R9 ;  /* 0x0000000900097308 */ /* 0x002e640000001000 */
[----:B-1----:R-:W-:-:S06]  /*0320*/  VIADD R12, R9, 0xffffffe ;  /* 0x0ffffffe090c7836 */ /* 0x002fcc0000000000 */
[----:B------:R1:W2:Y:S02]  /*0330*/  F2I.FTZ.U32.TRUNC.NTZ R13, R12 ;  /* 0x0000000c000d7305 */ /* 0x0002a4000021f000 */
[----:B-1----:R-:W-:Y:S01]  /*0340*/  IMAD.MOV.U32 R12, RZ, RZ, RZ ;  /* 0x000000ffff0c7224 */ /* 0x002fe200078e00ff */
[----:B--2---:R-:W-:-:S05]  /*0350*/  IADD3 R15, RZ, -R13, RZ ;  /* 0x8000000dff0f7210 */ /* 0x004fca0007ffe0ff */
[----:B------:R-:W-:-:S04]  /*0360*/  IMAD R15, R15, R10, RZ ;  /* 0x0000000a0f0f7224 */ /* 0x000fc800078e02ff */
[----:B------:R-:W-:-:S04]  /*0370*/  IMAD.HI.U32 R13, R13, R15, R12 ;  /* 0x0000000f0d0d7227 */ /* 0x000fc800078e000c */
[----:B------:R-:W-:-:S04]  /*0380*/  IMAD.MOV.U32 R15, RZ, RZ, R16 ;  /* 0x000000ffff0f7224 */ /* 0x000fc800078e0010 */
[----:B------:R-:W-:-:S04]  /*0390*/  IMAD.HI.U32 R13, R13, R15, RZ ;  /* 0x0000000f0d0d7227 */ /* 0x000fc800078e00ff */
[----:B------:R-:W-:-:S04]  /*03a0*/  IMAD.MOV R13, RZ, RZ, -R13 ;  /* 0x000000ffff0d7224 */ /* 0x000fc800078e0a0d */
        /* <DEDUP_REMOVED lines=13> */
.L_x_51845:
[----:B------:R-:W-:Y:S05]  /*0480*/  BSYNC B0 ;  /* 0x0000000000007941 */ /* 0x000fea0003800000 */
.L_x_51844:
[----:B------:R-:W-:Y:S01]  /*0490*/  BSSY B0, `(.L_x_51846) ;  /* 0x0000020000007945 */ /* 0x000fe20003800000 */
[----:B------:R-:W-:Y:S01]  /*04a0*/  ISETP.GE.AND P4, PT, R3, R2, PT ;  /* 0x000000020300720c */ /* 0x000fe20003f86270 */
[----:B0-----:R-:W-:Y:S02]  /*04b0*/  @!P1 IMAD.WIDE.U32 R6, R11, 0x4, R6 ;  /* 0x000000040b069825 */ /* 0x001fe400078e0006 */
[----:B------:R-:W-:Y:S10]  /*04c0*/  @P5 BRA `(.L_x_51847) ;  /* 0x0000000000705947 */ /* 0x000ff40003800000 */
[----:B-1----:R-:W0:Y:S01]  /*04d0*/  LDC R13, c[0x0][0x218] ;  /* 0x00008600ff0d7b82 */ /* 0x002e220000000800 */
[----:B------:R-:W-:Y:S01]  /*04e0*/  IMAD.MOV.U32 R10, RZ, RZ, RZ ;  /* 0x000000ffff0a7224 */ /* 0x000fe200078e00ff */
[----:B-----5:R-:W-:Y:S02]  /*04f0*/  ISETP.GE.AND P5, PT, R18, RZ, PT ;  /* 0x000000ff1200720c */ /* 0x020fe40003fa6270 */
[----:B0-----:R-:W-:Y:S02]  /*0500*/  IABS R15, R13 ;  /* 0x0000000d000f7213 */ /* 0x001fe40000000000 */
[----:B------:R-:W-:Y:S02]  /*0510*/  ISETP.NE.AND P6, PT, R13, RZ, PT ;  /* 0x000000ff0d00720c */ /* 0x000fe40003fc5270 */
[----:B------:R-:W0:Y:S08]  /*0520*/  I2F.RP R12, R15 ;  /* 0x0000000f000c7306 */ /* 0x000e300000209400 */
[----:B0-----:R-:W0:Y:S02]  /*0530*/  MUFU.RCP R12, R12 ;  /* 0x0000000c000c7308 */ /* 0x001e240000001000 */
[----:B0-----:R-:W-:-:S06]  /*0540*/  IADD3 R14, R12, 0xffffffe, RZ ;  /* 0x0ffffffe0c0e7810 */ /* 0x001fcc0007ffe0ff */
[----:B------:R-:W0:Y:S02]  /*0550*/  F2I.FTZ.U32.TRUNC.NTZ R11, R14 ;  /* 0x0000000e000b7305 */ /* 0x000e24000021f000 */
[----:B0-----:R-:W-:-:S04]  /*0560*/  IMAD.MOV R8, RZ, RZ, -R11 ;  /* 0x000000ffff087224 */ /* 0x001fc800078e0a0b */
[----:B------:R-:W-:Y:S01]  /*0570*/  IMAD R17, R8, R15, RZ ;  /* 0x0000000f08117224 */ /* 0x000fe200078e02ff */
[----:B------:R-:W-:-:S03]  /*0580*/  IABS R8, R18 ;  /* 0x0000001200087213 */ /* 0x000fc60000000000 */
        /* <DEDUP_REMOVED lines=16> */
.L_x_51847:
[----:B------:R-:W-:Y:S05]  /*0690*/  BSYNC B0 ;  /* 0x0000000000007941 */ /* 0x000fea0003800000 */
.L_x_51846:
        /* <DEDUP_REMOVED lines=30> */
.L_x_51849:
[----:B------:R-:W-:Y:S05]  /*0880*/  BSYNC B0 ;  /* 0x0000000000007941 */ /* 0x000fea0003800000 */
.L_x_51848:
        /* <DEDUP_REMOVED lines=30> */
.L_x_51851:
[----:B------:R-:W-:Y:S05]  /*0a70*/  BSYNC B0 ;  /* 0x0000000000007941 */ /* 0x000fea0003800000 */
.L_x_51850:
[----:B------:R0:W-:Y:S01]  /*0a80*/  @!P1 STG.E desc[UR4][R6.64], R9 ;  /* 0x0000000906009986 */ /* 0x0001e2000c101904 */
[----:B------:R-:W-:Y:S04]  /*0a90*/  BSSY B0, `(.L_x_51852) ;  /* 0x000000c000007945 */ /* 0x000fe80003800000 */
        /* <DEDUP_REMOVED lines=9> */
[----:B-----5:R2:W-:Y:S04]  /*0b30*/  STG.E desc[UR4][R10.64], R8 ;  /* 0x000000080a007986 */ /* 0x0205e8000c101904 */
[----:B------:R2:W-:Y:S02]  /*0b40*/  @!P0 STG.E desc[UR4][R6.64], R5 ;  /* 0x0000000506008986 */ /* 0x0005e4000c101904 */
.L_x_51853:
[----:B------:R-:W-:Y:S05]  /*0b50*/  BSYNC B0 ;  /* 0x0000000000007941 */ /* 0x000fea0003800000 */
.L_x_51852:
[----:B------:R-:W-:-:S13]  /*0b60*/  ISETP.GE.AND P0, PT, R3, R2, PT ;  /* 0x000000020300720c */ /* 0x000fda0003f06270 */
[----:B------:R-:W-:Y:S05]  /*0b70*/  @P0 EXIT ;  /* 0x000000000000094d */ /* 0x000fea0003800000 */
[----:B--2--5:R-:W2:Y:S01]  /*0b80*/  LDC.64 R4, c[0x0][0x220] ;  /* 0x00008800ff047b82 */ /* 0x024ea20000000a00 */
[----:B------:R-:W-:-:S04]  /*0b90*/  IMAD R3, R0, 0x200, R3 ;  /* 0x0000020000037824 */ /* 0x000fc800078e0203 */
[----:B--2---:R-:W-:-:S05]  /*0ba0*/  IMAD.WIDE.U32 R2, R3, 0x4, R4 ;  /* 0x0000000403027825 */ /* 0x004fca00078e0004 */
[----:B------:R-:W-:Y:S01]  /*0bb0*/  STG.E desc[UR4][R2.64], R13 ;  /* 0x0000000d02007986 */ /* 0x000fe2000c101904 */
[----:B------:R-:W-:Y:S05]  /*0bc0*/  EXIT ;  /* 0x000000000000794d */ /* 0x000fea0003800000 */
.L_x_51854:
        /* <DEDUP_REMOVED lines=11> */
.L_x_57622:


//--------------------- .text._ZN2at6native29vectorized_elementwise_kernelILi2ENS0_13BUnaryFunctorIiiiZZZNS0_21remainder_kernel_cudaERNS_18TensorIteratorBaseEENKUlvE_clEvENKUlvE1_clEvEUliiE_EESt5arrayIPcLm2EEEEviT0_T1_ --------------------------
	.section	.text._ZN2at6native29vectorized_elementwise_kernelILi2ENS0_13BUnaryFunctorIiiiZZZNS0_21remainder_kernel_cudaERNS_18TensorIteratorBaseEENKUlvE_clEvENKUlvE1_clEvEUliiE_EESt5arrayIPcLm2EEEEviT0_T1_,"ax",@progbits
	.align	128
        .global         _ZN2at6native29vectorized_elementwise_kernelILi2ENS0_13BUnaryFunctorIiiiZZZNS0_21remainder_kernel_cudaERNS_18TensorIteratorBaseEENKUlvE_clEvENKUlvE1_clEvEUliiE_EESt5arrayIPcLm2EEEEviT0_T1_
        .type           _ZN2at6native29vectorized_elementwise_kernelILi2ENS0_13BUnaryFunctorIiiiZZZNS0_21remainder_kernel_cudaERNS_18TensorIteratorBaseEENKUlvE_clEvENKUlvE1_clEvEUliiE_EESt5arrayIPcLm2EEEEviT0_T1_,@function
        .size           _ZN2at6native29vectorized_elementwise_kernelILi2ENS0_13BUnaryFunctorIiiiZZZNS0_21remainder_kernel_cudaERNS_18TensorIteratorBaseEENKUlvE_clEvENKUlvE1_clEvEUliiE_EESt5arrayIPcLm2EEEEviT0_T1_,(.L_x_57623 - _ZN2at6native29vectorized_elementwise_kernelILi2ENS0_13BUnaryFunctorIiiiZZZNS0_21remainder_kernel_cudaERNS_18TensorIteratorBaseEENKUlvE_clEvENKUlvE1_clEvEUliiE_EESt5arrayIPcLm2EEEEviT0_T1_)
        .other          _ZN2at6native29vectorized_elementwise_kernelILi2ENS0_13BUnaryFunctorIiiiZZZNS0_21remainder_kernel_cudaERNS_18TensorIteratorBaseEENKUlvE_clEvENKUlvE1_clEvEUliiE_EESt5arrayIPcLm2EEEEviT0_T1_,@"STO_CUDA_ENTRY STV_DEFAULT"
_ZN2at6native29vectorized_elementwise_kernelILi2ENS0_13BUnaryFunctorIiiiZZZNS0_21remainder_kernel_cudaERNS_18TensorIteratorBaseEENKUlvE_clEvENKUlvE1_clEvEUliiE_EESt5arrayIPcLm2EEEEviT0_T1_:
.text._ZN2at6native29vectorized_elementwise_kernelILi2ENS0_13BUnaryFunctorIiiiZZZNS0_21remainder_kernel_cudaERNS_18TensorIteratorBaseEENKUlvE_clEvENKUlvE1_clEvEUliiE_EESt5arrayIPcLm2EEEEviT0_T1_:
        /* <DEDUP_REMOVED lines=22> */
[----:B-1----:R-:W-:Y:S02]  /*0160*/  IMAD.MOV.U32 R16, RZ, RZ, RZ ;  /* 0x000000ffff107224 */ /* 0x002fe400078e00ff */
[----:B--2---:R-:W-:-:S04]  /*0170*/  IMAD.MOV R20, RZ, RZ, -R17 ;  /* 0x000000ffff147224 */ /* 0x004fc800078e0a11 */
[----:B------:R-:W-:-:S04]  /*0180*/  IMAD R11, R20, R9, RZ ;  /* 0x00000009140b7224 */ /* 0x000fc800078e02ff */
[----:B------:R-:W-:Y:S01]  /*0190*/  IMAD.HI.U32 R11, R17, R11, R16 ;  /* 0x0000000b110b7227 */ /* 0x000fe200078e0010 */
[----:B---3--:R-:W-:Y:S02]  /*01a0*/  IABS R20, R12 ;  /* 0x0000000c00147213 */ /* 0x008fe40000000000 */
[----:B------:R-:W-:Y:S02]  /*01b0*/  ISETP.GE.AND P6, PT, R12, RZ, PT ;  /* 0x000000ff0c00720c */ /* 0x000fe40003fc6270 */
[----:B----4-:R-:W-:Y:S01]  /*01c0*/  IABS R12, R7 ;  /* 0x00000007000c7213 */ /* 0x010fe20000000000 */
[----:B0-----:R-:W-:Y:S01]  /*01d0*/  IMAD.HI.U32 R14, R11, R20, RZ ;  /* 0x000000140b0e7227 */ /* 0x001fe200078e00ff */
[----:B------:R-:W-:Y:S02]  /*01e0*/  IABS R22, R13 ;  /* 0x0000000d00167213 */ /* 0x000fe40000000000 */
[----:B-----5:R-:W-:Y:S01]  /*01f0*/  IABS R15, R4 ;  /* 0x00000004000f7213 */ /* 0x020fe20000000000 */
[----:B------:R-:W-:Y:S01]  /*0200*/  IMAD.MOV R14, RZ, RZ, -R14 ;  /* 0x000000ffff0e7224 */ /* 0x000fe200078e0a0e */
[----:B------:R-:W-:-:S02]  /*0210*/  IABS R24, R6 ;  /* 0x0000000600187213 */ /* 0x000fc40000000000 */
[----:B------:R-:W-:Y:S01]  /*0220*/  IABS R19, R5 ;  /* 0x0000000500137213 */ /* 0x000fe20000000000 */
[----:B------:R-:W-:Y:S01]  /*0230*/  IMAD R16, R9, R14, R20 ;  /* 0x0000000e09107224 */ /* 0x000fe200078e0214 */
[----:B------:R-:W-:Y:S01]  /*0240*/  ISETP.GE.AND P3, PT, R13, RZ, PT ;  /* 0x000000ff0d00720c */ /* 0x000fe20003f66270 */
[----:B------:R-:W-:Y:S01]  /*0250*/  IMAD.MOV.U32 R14, RZ, RZ, R12 ;  /* 0x000000ffff0e7224 */ /* 0x000fe200078e000c */
[----:B------:R-:W-:Y:S01]  /*0260*/  IABS R26, R3 ;  /* 0x00000003001a7213 */ /* 0x000fe20000000000 */
[----:B------:R-:W-:Y:S01]  /*0270*/  IMAD.HI.U32 R12, R11, R22, RZ ;  /* 0x000000160b0c7227 */ /* 0x000fe200078e00ff */
[----:B------:R-:W-:-:S03]  /*0280*/  ISETP.GT.U32.AND P0, PT, R9, R16, PT ;  /* 0x000000100900720c */ /* 0x000fc60003f04070 */
[----:B------:R-:W-:Y:S01]  /*0290*/  IMAD.MOV.U32 R20, RZ, RZ, R15 ;  /* 0x000000ffff147224 */ /* 0x000fe200078e000f */
[----:B------:R-:W-:Y:S01]  /*02a0*/  IADD3 R12, -R12, RZ, RZ ;  /* 0x000000ff0c0c7210 */ /* 0x000fe20007ffe1ff */
[----:B------:R-:W-:-:S04]  /*02b0*/  IMAD.HI.U32 R15, R11, R24, RZ ;  /* 0x000000180b0f7227 */ /* 0x000fc800078e00ff */
[----:B------:R-:W-:Y:S02]  /*02c0*/  IMAD.MOV R15, RZ, RZ, -R15 ;  /* 0x000000ffff0f7224 */ /* 0x000fe400078e0a0f */
[C---:B------:R-:W-:Y:S02]  /*02d0*/  IMAD R22, R9.reuse, R12, R22 ;  /* 0x0000000c09167224 */ /* 0x040fe400078e0216 */
[----:B------:R-:W-:Y:S02]  /*02e0*/  IMAD R24, R9, R15, R24 ;  /* 0x0000000f09187224 */ /* 0x000fe400078e0218 */
[----:B------:R-:W-:Y:S01]  /*02f0*/  IMAD.HI.U32 R17, R11, R14, RZ ;  /* 0x0000000e0b117227 */ /* 0x000fe200078e00ff */
[C---:B------:R-:W-:Y:S02]  /*0300*/  ISETP.GT.U32.AND P2, PT, R9.reuse, R22, PT ;  /* 0x000000160900720c */ /* 0x040fe40003f44070 */
[----:B------:R-:W-:Y:S01]  /*0310*/  ISETP.GT.U32.AND P4, PT, R9, R24, PT ;  /* 0x000000180900720c */ /* 0x000fe20003f84070 */
[----:B------:R-:W-:-:S02]  /*0320*/  @!P0 IMAD.IADD R16, R16, 0x1, -R9 ;  /* 0x0000000110108824 */ /* 0x000fc400078e0a09 */
[----:B------:R-:W-:-:S03]  /*0330*/  IMAD.HI.U32 R18, R11, R20, RZ ;  /* 0x000000140b127227 */ /* 0x000fc600078e00ff */
[C---:B------:R-:W-:Y:S01]  /*0340*/  ISETP.GT.U32.AND P0, PT, R9.reuse, R16, PT ;  /* 0x000000100900720c */ /* 0x040fe20003f04070 */
[----:B------:R-:W-:Y:S02]  /*0350*/  IMAD.MOV R17, RZ, RZ, -R17 ;  /* 0x000000ffff117224 */ /* 0x000fe400078e0a11 */
[----:B------:R-:W-:Y:S02]  /*0360*/  IMAD.MOV R18, RZ, RZ, -R18 ;  /* 0x000000ffff127224 */ /* 0x000fe400078e0a12 */
[----:B------:R-:W-:Y:S02]  /*0370*/  IMAD.MOV.U32 R12, RZ, RZ, R19 ;  /* 0x000000ffff0c7224 */ /* 0x000fe400078e0013 */
[C---:B------:R-:W-:Y:S01]  /*0380*/  IMAD R14, R9.reuse, R17, R14 ;  /* 0x00000011090e7224 */ /* 0x040fe200078e020e */
[----:B------:R-:W-:Y:S01]  /*0390*/  @!P4 IADD3 R24, R24, -R9, RZ ;  /* 0x800000091818c210 */ /* 0x000fe20007ffe0ff */
[----:B------:R-:W-:Y:S01]  /*03a0*/  IMAD R20, R9, R18, R20 ;  /* 0x0000001209147224 */ /* 0x000fe200078e0214 */
[----:B------:R-:W-:Y:S01]  /*03b0*/  IABS R18, R2 ;  /* 0x0000000200127213 */ /* 0x000fe20000000000 */
[----:B------:R-:W-:Y:S01]  /*03c0*/  IMAD.HI.U32 R15, R11, R12, RZ ;  /* 0x0000000c0b0f7227 */ /* 0x000fe200078e00ff */
[----:B------:R-:W-:-:S02]  /*03d0*/  ISETP.GT.U32.AND P5, PT, R9, R14, PT ;  /* 0x0000000e0900720c */ /* 0x000fc40003fa4070 */
[----:B------:R-:W-:Y:S01]  /*03e0*/  ISETP.GT.U32.AND P1, PT, R9, R20, PT ;  /* 0x000000140900720c */ /* 0x000fe20003f24070 */
[----:B------:R-:W-:Y:S01]  /*03f0*/  @!P2 IMAD.IADD R22, R22, 0x1, -R9 ;  /* 0x000000011616a824 */ /* 0x000fe200078e0a09 */
[----:B------:R-:W-:Y:S01]  /*0400*/  ISETP.GE.AND P2, PT, R6, RZ, PT ;  /* 0x000000ff0600720c */ /* 0x000fe20003f46270 */
[----:B------:R-:W-:Y:S02]  /*0410*/  IMAD.MOV R15, RZ, RZ, -R15 ;  /* 0x000000ffff0f7224 */ /* 0x000fe400078e0a0f */
[----:B------:R-:W-:Y:S01]  /*0420*/  IMAD.HI.U32 R13, R11, R18, RZ ;  /* 0x000000120b0d7227 */ /* 0x000fe200078e00ff */
[----:B------:R-:W-:-:S03]  /*0430*/  ISETP.GT.U32.AND P4, PT, R9, R22, PT ;  /* 0x000000160900720c */ /* 0x000fc60003f84070 */
[----:B------:R-:W-:Y:S02]  /*0440*/  @!P0 IMAD.IADD R16, R16, 0x1, -R9 ;  /* 0x0000000110108824 */ /* 0x000fe400078e0a09 */
[----:B------:R-:W-:Y:S02]  /*0450*/  IMAD R12, R9, R15, R12 ;  /* 0x0000000f090c7224 */ /* 0x000fe400078e020c */
[----:B------:R-:W-:Y:S02]  /*0460*/  IMAD.MOV R15, RZ, RZ, -R13 ;  /* 0x000000ffff0f7224 */ /* 0x000fe400078e0a0d */
[----:B------:R-:W-:-:S04]  /*0470*/  IMAD.HI.U32 R13, R11, R26, RZ ;  /* 0x0000001a0b0d7227 */ /* 0x000fc800078e00ff */
[----:B------:R-:W-:Y:S01]  /*0480*/  IMAD.MOV.U32 R11, RZ, RZ, R16 ;  /* 0x000000ffff0b7224 */ /* 0x000fe200078e0010 */
[----:B------:R-:W-:Y:S01]  /*0490*/  @!P4 IADD3 R22, R22, -R9, RZ ;  /* 0x800000091616c210 */ /* 0x000fe20007ffe0ff */
[----:B------:R-:W-:Y:S01]  /*04a0*/  @!P5 IMAD.IADD R14, R14, 0x1, -R9 ;  /* 0x000000010e0ed824 */ /* 0x000fe200078e0a09 */
[C---:B------:R-:W-:Y:S01]  /*04b0*/  ISETP.GT.U32.AND P5, PT, R9.reuse, R24, PT ;  /* 0x000000180900720c */ /* 0x040fe20003fa4070 */
[C---:B------:R-:W-:Y:S02]  /*04c0*/  IMAD R16, R9.reuse, R15, R18 ;  /* 0x0000000f09107224 */ /* 0x040fe400078e0212 */
[----:B------:R-:W-:Y:S01]  /*04d0*/  @!P6 IMAD.MOV R11, RZ, RZ, -R11 ;  /* 0x000000ffff0be224 */ /* 0x000fe200078e0a0b */
[C---:B------:R-:W-:Y:S01]  /*04e0*/  ISETP.GT.U32.AND P6, PT, R9.reuse, R12, PT ;  /* 0x0000000c0900720c */ /* 0x040fe20003fc4070 */
[----:B------:R-:W-:Y:S01]  /*04f0*/  IMAD.MOV R13, RZ, RZ, -R13 ;  /* 0x000000ffff0d7224 */ /* 0x000fe200078e0a0d */
[C---:B------:R-:W-:Y:S01]  /*0500*/  ISETP.GT.U32.AND P0, PT, R9.reuse, R14, PT ;  /* 0x0000000e0900720c */ /* 0x040fe20003f04070 */
[----:B------:R-:W-:Y:S01]  /*0510*/  @!P1 IMAD.IADD R20, R20, 0x1, -R9 ;  /* 0x0000000114149824 */ /* 0x000fe200078e0a09 */
[C---:B------:R-:W-:Y:S01]  /*0520*/  ISETP.GT.U32.AND P4, PT, R9.reuse, R16, PT ;  /* 0x000000100900720c */ /* 0x040fe20003f84070 */
[----:B------:R-:W-:-:S02]  /*0530*/  IMAD R18, R9, R13, R26 ;  /* 0x0000000d09127224 */ /* 0x000fc400078e021a */
[----:B------:R-:W-:Y:S01]  /*0540*/  @!P3 IMAD.MOV R22, RZ, RZ, -R22 ;  /* 0x000000ffff16b224 */ /* 0x000fe200078e0a16 */
[----:B------:R-:W-:Y:S01]  /*0550*/  ISETP.GT.U32.AND P1, PT, R9, R20, PT ;  /* 0x000000140900720c */ /* 0x000fe20003f24070 */
[--C-:B------:R-:W-:Y:S01]  /*0560*/  @!P5 IMAD.IADD R24, R24, 0x1, -R9.reuse ;  /* 0x000000011818d824 */ /* 0x100fe200078e0a09 */
[----:B------:R-:W-:Y:S02]  /*0570*/  ISETP.GE.AND P5, PT, R7, RZ, PT ;  /* 0x000000ff0700720c */ /* 0x000fe40003fa6270 */
[----:B------:R-:W0:Y:S01]  /*0580*/  LDC.64 R6, c[0x0][0x220] ;  /* 0x00008800ff067b82 */ /* 0x000e220000000a00 */
[--C-:B------:R-:W-:Y:S01]  /*0590*/  @!P6 IMAD.IADD R12, R12, 0x1, -R9.reuse ;  /* 0x000000010c0ce824 */ /* 0x100fe200078e0a09 */
[C---:B------:R-:W-:Y:S01]  /*05a0*/  ISETP.GT.U32.AND P6, PT, R9.reuse, R18, PT ;  /* 0x000000120900720c */ /* 0x040fe20003fc4070 */
[--C-:B------:R-:W-:Y:S01]  /*05b0*/  @!P0 IMAD.IADD R14, R14, 0x1, -R9.reuse ;  /* 0x000000010e0e8824 */ /* 0x100fe200078e0a09 */
[----:B------:R-:W-:Y:S01]  /*05c0*/  ISETP.GE.AND P0, PT, R4, RZ, PT ;  /* 0x000000ff0400720c */ /* 0x000fe20003f06270 */
[--C-:B------:R-:W-:Y:S01]  /*05d0*/  @!P4 IMAD.IADD R16, R16, 0x1, -R9.reuse ;  /* 0x000000011010c824 */ /* 0x100fe200078e0a09 */
[C---:B------:R-:W-:Y:S01]  /*05e0*/  ISETP.GT.U32.AND P3, PT, R9.reuse, R12, PT ;  /* 0x0000000c0900720c */ /* 0x040fe20003f64070 */
[----:B------:R-:W-:Y:S01]  /*05f0*/  @!P2 IMAD.MOV R24, RZ, RZ, -R24 ;  /* 0x000000ffff18a224 */ /* 0x000fe200078e0a18 */
[----:B------:R-:W-:Y:S01]  /*0600*/  LOP3.LUT R4, RZ, R8, RZ, 0x33, !PT ;  /* 0x00000008ff047212 */ /* 0x000fe200078e33ff */
[----:B------:R-:W-:Y:S01]  /*0610*/  @!P1 IMAD.IADD R20, R20, 0x1, -R9 ;  /* 0x0000000114149824 */ /* 0x000fe200078e0a09 */
[----:B------:R-:W-:Y:S01]  /*0620*/  ISETP.GT.U32.AND P2, PT, R9, R16, PT ;  /* 0x000000100900720c */ /* 0x000fe20003f44070 */
[----:B------:R-:W-:Y:S01]  /*0630*/  @!P5 IMAD.MOV R14, RZ, RZ, -R14 ;  /* 0x000000ffff0ed224 */ /* 0x000fe200078e0a0e */
[----:B------:R-:W-:-:S03]  /*0640*/  ISETP.NE.AND P1, PT, R8, RZ, PT ;  /* 0x000000ff0800720c */ /* 0x000fc60003f25270 */
[----:B------:R-:W-:Y:S02]  /*0650*/  @!P6 IADD3 R18, R18, -R9, RZ ;  /* 0x800000091212e210 */ /* 0x000fe40007ffe0ff */
[----:B------:R-:W-:Y:S01]  /*0660*/  @!P0 IMAD.MOV R20, RZ, RZ, -R20 ;  /* 0x000000ffff148224 */ /* 0x000fe200078e0a14 */
[----:B------:R-:W-:Y:S01]  /*0670*/  SEL R11, R4, R11, !P1 ;  /* 0x0000000b040b7207 */ /* 0x000fe20004800000 */
[--C-:B------:R-:W-:Y:S01]  /*0680*/  @!P3 IMAD.IADD R12, R12, 0x1, -R9.reuse ;  /* 0x000000010c0cb824 */ /* 0x100fe200078e0a09 */
[----:B------:R-:W-:Y:S02]  /*0690*/  ISETP.GT.U32.AND P0, PT, R9, R18, PT ;  /* 0x000000120900720c */ /* 0x000fe40003f04070 */
[----:B------:R-:W-:Y:S01]  /*06a0*/  ISETP.GE.AND P6, PT, R5, RZ, PT ;  /* 0x000000ff0500720c */ /* 0x000fe20003fc6270 */
[----:B------:R-:W-:Y:S01]  /*06b0*/  @!P2 IMAD.IADD R16, R16, 0x1, -R9 ;  /* 0x000000011010a824 */ /* 0x000fe200078e0a09 */
[----:B------:R-:W-:Y:S01]  /*06c0*/  ISETP.GE.AND P3, PT, R2, RZ, PT ;  /* 0x000000ff0200720c */ /* 0x000fe20003f66270 */
[----:B0-----:R-:W-:Y:S01]  /*06d0*/  IMAD.WIDE.U32 R6, R0, 0x4, R6 ;  /* 0x0000000400067825 */ /* 0x001fe200078e0006 */
[----:B------:R-:W-:-:S02]  /*06e0*/  ISETP.GE.AND P2, PT, R3, RZ, PT ;  /* 0x000000ff0300720c */ /* 0x000fc40003f46270 */
[----:B------:R-:W-:Y:S02]  /*06f0*/  LOP3.LUT R13, R11, R8, RZ, 0x3c, !PT ;  /* 0x000000080b0d7212 */ /* 0x000fe400078e3cff */
[----:B------:R-:W-:Y:S01]  /*0700*/  SEL R5, R4, R24, !P1 ;  /* 0x0000001804057207 */ /* 0x000fe20004800000 */
[----:B------:R-:W-:Y:S01]  /*0710*/  IMAD.WIDE R6, R10, 0x8, R6 ;  /* 0x000000080a067825 */ /* 0x000fe200078e0206 */
[----:B------:R-:W-:Y:S02]  /*0720*/  ISETP.GT.AND P4, PT, R13, -0x1, PT ;  /* 0xffffffff0d00780c */ /* 0x000fe40003f84270 */
[----:B------:R-:W-:Y:S01]  /*0730*/  SEL R13, R4, R22, !P1 ;  /* 0x00000016040d7207 */ /* 0x000fe20004800000 */
[----:B------:R-:W-:Y:S01]  /*0740*/  @!P0 IMAD.IADD R18, R18, 0x1, -R9 ;  /* 0x0000000112128824 */ /* 0x000fe200078e0a09 */
[----:B------:R-:W-:Y:S01]  /*0750*/  SEL R3, R4, R14, !P1 ;  /* 0x0000000e04037207 */ /* 0x000fe20004800000 */
[----:B------:R-:W-:Y:S01]  /*0760*/  @!P6 IMAD.MOV R12, RZ, RZ, -R12 ;  /* 0x000000ffff0ce224 */ /* 0x000fe200078e0a0c */
[-C--:B------:R-:W-:Y:S01]  /*0770*/  LOP3.LUT R0, R5, R8.reuse, RZ, 0x3c, !PT ;  /* 0x0000000805007212 */ /* 0x080fe200078e3cff */
[----:B------:R-:W-:Y:S01]  /*0780*/  @!P3 IMAD.MOV R16, RZ, RZ, -R16 ;  /* 0x000000ffff10b224 */ /* 0x000fe200078e0a10 */
[----:B------:R-:W-:-:S02]  /*0790*/  LOP3.LUT R15, R13, R8, RZ, 0x3c, !PT ;  /* 0x000000080d0f7212 */ /* 0x000fc400078e3cff */
[----:B------:R-:W-:Y:S02]  /*07a0*/  SEL R17, R4, R20, !P1 ;  /* 0x0000001404117207 */ /* 0x000fe40004800000 */
[----:B------:R-:W-:Y:S02]  /*07b0*/  @!P2 IADD3 R18, -R18, RZ, RZ ;  /* 0x000000ff1212a210 */ /* 0x000fe40007ffe1ff */
[-C--:B------:R-:W-:Y:S02]  /*07c0*/  LOP3.LUT R2, R3, R8.reuse, RZ, 0x3c, !PT ;  /* 0x0000000803027212 */ /* 0x080fe400078e3cff */
[----:B------:R-:W-:Y:S02]  /*07d0*/  ISETP.GT.AND P6, PT, R0, -0x1, PT ;  /* 0xffffffff0000780c */ /* 0x000fe40003fc4270 */
[----:B------:R-:W-:Y:S02]  /*07e0*/  ISETP.GT.AND P5, PT, R15, -0x1, PT ;  /* 0xffffffff0f00780c */ /* 0x000fe40003fa4270 */
[----:B------:R-:W-:-:S02]  /*07f0*/  LOP3.LUT R0, R17, R8, RZ, 0x3c, !PT ;  /* 0x0000000811007212 */ /* 0x000fc400078e3cff */
[C---:B------:R-:W-:Y:S02]  /*0800*/  SEL R15, R4.reuse, R12, !P1 ;  /* 0x0000000c040f7207 */ /* 0x040fe40004800000 */
[C---:B------:R-:W-:Y:S02]  /*0810*/  SEL R19, R4.reuse, R18, !P1 ;  /* 0x0000001204137207 */ /* 0x040fe40004800000 */
[----:B------:R-:W-:Y:S02]  /*0820*/  SEL R9, R4, R16, !P1 ;  /* 0x0000001004097207 */ /* 0x000fe40004800000 */
[----:B------:R-:W-:Y:S02]  /*0830*/  ISETP.GT.AND P0, PT, R2, -0x1, PT ;  /* 0xffffffff0200780c */ /* 0x000fe40003f04270 */
[----:B------:R-:W-:Y:S02]  /*0840*/  ISETP.GT.AND P1, PT, R0, -0x1, PT ;  /* 0xffffffff0000780c */ /* 0x000fe40003f24270 */
[----:B------:R-:W-:-:S02]  /*0850*/  ISETP.EQ.OR P4, PT, R11, RZ, P4 ;  /* 0x000000ff0b00720c */ /* 0x000fc40002782670 */
[-C--:B------:R-:W-:Y:S02]  /*0860*/  LOP3.LUT R2, R15, R8.reuse, RZ, 0x3c, !PT ;  /* 0x000000080f027212 */ /* 0x080fe400078e3cff */
[-C--:B------:R-:W-:Y:S02]  /*0870*/  LOP3.LUT R0, R19, R8.reuse, RZ, 0x3c, !PT ;  /* 0x0000000813007212 */ /* 0x080fe400078e3cff */
[----:B------:R-:W-:Y:S02]  /*0880*/  LOP3.LUT R10, R9, R8, RZ, 0x3c, !PT ;  /* 0x00000008090a7212 */ /* 0x000fe400078e3cff */
[----:B------:R-:W-:Y:S02]  /*0890*/  ISETP.EQ.OR P5, PT, R13, RZ, P5 ;  /* 0x000000ff0d00720c */ /* 0x000fe40002fa2670 */
[----:B------:R-:W-:Y:S02]  /*08a0*/  ISETP.EQ.OR P0, PT, R3, RZ, P0 ;  /* 0x000000ff0300720c */ /* 0x000fe40000702670 */
[----:B------:R-:W-:-:S02]  /*08b0*/  SEL R12, R8, RZ, !P4 ;  /* 0x000000ff080c7207 */ /* 0x000fc40006000000 */
[----:B------:R-:W-:Y:S02]  /*08c0*/  ISETP.GT.AND P2, PT, R2, -0x1, PT ;  /* 0xffffffff0200780c */ /* 0x000fe40003f44270 */
[----:B------:R-:W-:Y:S01]  /*08d0*/  ISETP.GT.AND P4, PT, R0, -0x1, PT ;  /* 0xffffffff0000780c */ /* 0x000fe20003f84270 */
[----:B------:R-:W-:Y:S01]  /*08e0*/  IMAD.IADD R12, R11, 0x1, R12 ;  /* 0x000000010b0c7824 */ /* 0x000fe200078e020c */
[----:B------:R-:W-:Y:S02]  /*08f0*/  ISETP.GT.AND P3, PT, R10, -0x1, PT ;  /* 0xffffffff0a00780c */ /* 0x000fe40003f64270 */
[C---:B------:R-:W-:Y:S02]  /*0900*/  SEL R0, R8.reuse, RZ, !P5 ;  /* 0x000000ff08007207 */ /* 0x040fe40006800000 */
[----:B------:R-:W-:Y:S02]  /*0910*/  SEL R4, R8, RZ, !P0 ;  /* 0x000000ff08047207 */ /* 0x000fe40004000000 */
[----:B------:R-:W-:Y:S01]  /*0920*/  ISETP.EQ.OR P6, PT, R5, RZ, P6 ;  /* 0x000000ff0500720c */ /* 0x000fe200037c2670 */
[----:B------:R-:W-:Y:S01]  /*0930*/  IMAD.IADD R13, R13, 0x1, R0 ;  /* 0x000000010d0d7824 */ /* 0x000fe200078e0200 */
[----:B------:R-:W-:Y:S01]  /*0940*/  ISETP.EQ.OR P1, PT, R17, RZ, P1 ;  /* 0x000000ff1100720c */ /* 0x000fe20000f22670 */
[----:B------:R-:W-:Y:S01]  /*0950*/  IMAD.IADD R3, R3, 0x1, R4 ;  /* 0x0000000103037824 */ /* 0x000fe200078e0204 */
[----:B------:R-:W-:-:S02]  /*0960*/  ISETP.EQ.OR P2, PT, R15, RZ, P2 ;  /* 0x000000ff0f00720c */ /* 0x000fc40001742670 */
[----:B------:R-:W-:Y:S01]  /*0970*/  ISETP.EQ.OR P4, PT, R19, RZ, P4 ;  /* 0x000000ff1300720c */ /* 0x000fe20002782670 */
[----:B------:R-:W-:Y:S01]  /*0980*/  STG.E.64 desc[UR4][R6.64], R12 ;  /* 0x0000000c06007986 */ /* 0x000fe2000c101b04 */
[----:B------:R-:W-:Y:S02]  /*0990*/  ISETP.EQ.OR P3, PT, R9, RZ, P3 ;  /* 0x000000ff0900720c */ /* 0x000fe40001f62670 */
[C---:B------:R-:W-:Y:S02]  /*09a0*/  SEL R2, R8.reuse, RZ, !P6 ;  /* 0x000000ff08027207 */ /* 0x040fe40007000000 */
[C---:B------:R-:W-:Y:S02]  /*09b0*/  SEL R14, R8.reuse, RZ, !P1 ;  /* 0x000000ff080e7207 */ /* 0x040fe40004800000 */
[C---:B------:R-:W-:Y:S01]  /*09c0*/  SEL R4, R8.reuse, RZ, !P2 ;  /* 0x000000ff08047207 */ /* 0x040fe20005000000 */
[----:B------:R-:W-:Y:S01]  /*09d0*/  IMAD.IADD R2, R5, 0x1, R2 ;  /* 0x0000000105027824 */ /* 0x000fe200078e0202 */
[C---:B------:R-:W-:Y:S01]  /*09e0*/  SEL R0, R8.reuse, RZ, !P4 ;  /* 0x000000ff08007207 */ /* 0x040fe20006000000 */
[----:B------:R-:W-:Y:S01]  /*09f0*/  IMAD.IADD R14, R17, 0x1, R14 ;  /* 0x00000001110e7824 */ /* 0x000fe200078e020e */
[----:B------:R-:W-:Y:S01]  /*0a00*/  SEL R18, R8, RZ, !P3 ;  /* 0x000000ff08127207 */ /* 0x000fe20005800000 */
[----:B------:R-:W-:Y:S01]  /*0a10*/  IMAD.IADD R15, R15, 0x1, R4 ;  /* 0x000000010f0f7824 */ /* 0x000fe200078e0204 */
[----:B------:R-:W-:Y:S01]  /*0a20*/  STG.E.64 desc[UR4][R6.64+0x400], R2 ;  /* 0x0004000206007986 */ /* 0x000fe2000c101b04 */
[----:B------:R-:W-:Y:S01]  /*0a30*/  IMAD.IADD R19, R19, 0x1, R0 ;  /* 0x0000000113137824 */ /* 0x000fe200078e0200 */
[----:B------:R-:W-:-:S02]  /*0a40*/  IADD3 R18, R9, R18, RZ ;  /* 0x0000001209127210 */ /* 0x000fc40007ffe0ff */
[----:B------:R-:W-:Y:S04]  /*0a50*/  STG.E.64 desc[UR4][R6.64+0x800], R14 ;  /* 0x0008000e06007986 */ /* 0x000fe8000c101b04 */
[----:B------:R-:W-:Y:S01]  /*0a60*/  STG.E.64 desc[UR4][R6.64+0xc00], R18 ;  /* 0x000c001206007986 */ /* 0x000fe2000c101b04 */
[----:B------:R-:W-:Y:S05]  /*0a70*/  EXIT ;  /* 0x000000000000794d */ /* 0x000fea0003800000 */
.L_x_51855:
        /* <DEDUP_REMOVED lines=16> */
[----:B------:R0:W5:Y:S11]  /*0b80*/  @!P6 LDG.E R20, desc[UR4][R8.64] ;  /* 0x000000040814e981 */ /* 0x000176000c1e1900 */
[----:B------:R-:W-:Y:S01]  /*0b90*/  @!P4 IADD3 R15, R0, R11, RZ ;  /* 0x0000000b000fc210 */ /* 0x000fe20007ffe0ff */
        /* <DEDUP_REMOVED lines=10> */
[----:B-1----:R-:W-:-:S12]  /*0c40*/  @!P5 IMAD.WIDE.U32 R16, R13, 0x4, R16 ;  /* 0x000000040d10d825 */ /* 0x002fd800078e0010 */
[----:B------:R-:W-:Y:S01]  /*0c50*/  @!P0 IMAD.IADD R21, R0, 0x1, R11 ;  /* 0x0000000100158824 */ /* 0x000fe200078e020b */
[----:B------:R-:W-:-:S04]  /*0c60*/  @!P0 IADD3 R11, R11, 0x80, RZ ;  /* 0x000000800b0b8810 */ /* 0x000fc80007ffe0ff */
[----:B------:R-:W-:Y:S02]  /*0c70*/  ISETP.GE.AND P6, PT, R11, R4, PT ;  /* 0x000000040b00720c */ /* 0x000fe40003fc6270 */
[----:B------:R-:W-:Y:S01]  /*0c80*/  CS2R R12, SRZ ;  /* 0x00000000000c7805 */ /* 0x000fe2000001ff00 */
[----:B---3--:R-:W-:Y:S02]  /*0c90*/  @!P3 IMAD.WIDE.U32 R24, R25, 0x4, R2 ;  /* 0x000000041918b825 */ /* 0x008fe400078e0002 */
[----:B------:R-:W1:Y:S02]  /*0ca0*/  @!P2 LDC.64 R2, c[0x0][0x228] ;  /* 0x00008a00ff02ab82 */ /* 0x000e640000000a00 */
[----:B--2---:R-:W-:Y:S01]  /*0cb0*/  @!P4 IMAD.WIDE.U32 R18, R15, 0x4, R18 ;  /* 0x000000040f12c825 */ /* 0x004fe200078e0012 */
[----:B------:R2:W5:Y:S03]  /*0cc0*/  @!P5 LDG.E R13, desc[UR4][R16.64] ;  /* 0x00000004100dd981 */ /* 0x000566000c1e1900 */
[----:B------:R-:W-:Y:S01]  /*0cd0*/  IMAD.MOV.U32 R5, RZ, RZ, RZ ;  /* 0x000000ffff057224 */ /* 0x000fe200078e00ff */
[----:B------:R3:W5:Y:S01]  /*0ce0*/  @!P4 LDG.E R12, desc[UR4][R18.64] ;  /* 0x00000004120cc981 */ /* 0x000762000c1e1900 */
[----:B------:R-:W4:Y:S01]  /*0cf0*/  @!P0 LDC.64 R14, c[0x0][0x228] ;  /* 0x00008a00ff0e8b82 */ /* 0x000f220000000a00 */
[----:B------:R-:W-:-:S03]  /*0d00*/  @!P6 IMAD.IADD R23, R0, 0x1, R11 ;  /* 0x000000010017e824 */ /* 0x000fc600078e020b */
[----:B------:R1:W5:Y:S04]  /*0d10*/  @!P3 LDG.E R5, desc[UR4][R24.64] ;  /* 0x000000041805b981 */ /* 0x000368000c1e1900 */
[----:B0-----:R-:W0:Y:S08]  /*0d20*/  @!P6 LDC.64 R8, c[0x0][0x228] ;  /* 0x00008a00ff08eb82 */ /* 0x001e300000000a00 */
[----:B--2---:R-:W2:Y:S01]  /*0d30*/  @!P1 LDC.64 R16, c[0x0][0x228] ;  /* 0x00008a00ff109b82 */ /* 0x004ea20000000a00 */
[----:B-1----:R-:W-:-:S04]  /*0d40*/  @!P2 IMAD.WIDE.U32 R2, R6, 0x4, R2 ;  /* 0x000000040602a825 */ /* 0x002fc800078e0002 */
[----:B------:R-:W-:Y:S02]  /*0d50*/  IMAD.MOV.U32 R6, RZ, RZ, RZ ;  /* 0x000000ffff067224 */ /* 0x000fe400078e00ff */
[----:B----4-:R-:W-:-:S04]  /*0d60*/  @!P0 IMAD.WIDE.U32 R14, R21, 0x4, R14 ;  /* 0x00000004150e8825 */ /* 0x010fc800078e000e */
[----:B0-----:R-:W-:Y:S01]  /*0d70*/  @!P6 IMAD.WIDE.U32 R22, R23, 0x4, R8 ;  /* 0x000000041716e825 */ /* 0x001fe200078e0008 */
[----:B------:R-:W-:-:S04]  /*0d80*/  CS2R R8, SRZ ;  /* 0x0000000000087805 */ /* 0x000fc8000001ff00 */
[----:B------:R0:W5:Y:S01]  /*0d90*/  @!P6 LDG.E R6, desc[UR4][R22.64] ;  /* 0x000000041606e981 */ /* 0x000162000c1e1900 */
[----:B--2---:R-:W-:-:S03]  /*0da0*/  @!P1 IMAD.WIDE.U32 R16, R10, 0x4, R16 ;  /* 0x000000040a109825 */ /* 0x004fc600078e0010 */
[----:B------:R0:W5:Y:S04]  /*0db0*/  @!P0 LDG.E R8, desc[UR4][R14.64] ;  /* 0x000000040e088981 */ /* 0x000168000c1e1900 */
[----:B------:R0:W5:Y:S01]  /*0dc0*/  @!P1 LDG.E R9, desc[UR4][R16.64] ;  /* 0x0000000410099981 */ /* 0x000162000c1e1900 */
[----:B------:R-:W-:Y:S02]  /*0dd0*/  IMAD.MOV.U32 R11, RZ, RZ, RZ ;  /* 0x000000ffff0b7224 */ /* 0x000fe400078e00ff */
[----:B---3--:R-:W-:Y:S01]  /*0de0*/  VIADD R19, R7, 0x80 ;  /* 0x0000008007137836 */ /* 0x008fe20000000000 */
[----:B------:R-:W-:Y:S03]  /*0df0*/  BSSY B0, `(.L_x_51856) ;  /* 0x0000020000007945 */ /* 0x000fe60003800000 */
[----:B------:R0:W5:Y:S01]  /*0e00*/  @!P2 LDG.E R11, desc[UR4][R2.64] ;  /* 0x00000004020ba981 */ /* 0x000162000c1e1900 */
[----:B------:R-:W-:Y:S01]  /*0e10*/  ISETP.GE.AND P2, PT, R19, R4, PT ;  /* 0x000000041300720c */ /* 0x000fe20003f46270 */
[----:B------:R-:W-:-:S12]  /*0e20*/  @P1 BRA `(.L_x_51857) ;  /* 0x0000000000701947 */ /* 0x000fd80003800000 */
        /* <DEDUP_REMOVED lines=28> */
.L_x_51857:
[----:B------:R-:W-:Y:S05]  /*0ff0*/  BSYNC B0 ;  /* 0x0000000000007941 */ /* 0x000fea0003800000 */
.L_x_51856:
        /* <DEDUP_REMOVED lines=11> */
[----:B0-----:R-:W-:-:S05]  /*10b0*/  IADD3 R2, RZ, -R3, RZ ;  /* 0x80000003ff027210 */ /* 0x001fca0007ffe0ff */
[----:B------:R-:W-:Y:S02]  /*10c0*/  IMAD R17, R2, R15, RZ ;  /* 0x0000000f02117224 */ /* 0x000fe400078e02ff */
[----:B------:R-:W-:-:S04]  /*10d0*/  IMAD.MOV.U32 R2, RZ, RZ, RZ ;  /* 0x000000ffff027224 */ /* 0x000fc800078e00ff */
        /* <DEDUP_REMOVED lines=16> */
.L_x_51859:
[----:B------:R-:W-:Y:S05]  /*11e0*/  BSYNC B0 ;  /* 0x0000000000007941 */ /* 0x000fea0003800000 */
.L_x_51858:
[----:B0-----:R-:W0:Y:S01]  /*11f0*/  @!P1 LDC.64 R2, c[0x0][0x220] ;  /* 0x00008800ff029b82 */ /* 0x001e220000000a00 */
[----:B------:R-:W-:Y:S01]  /*1200*/  IADD3 R15, R7, 0x100, RZ ;  /* 0x00000100070f7810 */ /* 0x000fe20007ffe0ff */
[----:B------:R-:W-:Y:S03]  /*1210*/  BSSY B0, `(.L_x_51860) ;  /* 0x000001e000007945 */ /* 0x000fe60003800000 */
[----:B------:R-:W-:-:S13]  /*1220*/  ISETP.GE.AND P0, PT, R15, R4, PT ;  /* 0x000000040f00720c */ /* 0x000fda0003f06270 */
[----:B------:R-:W-:Y:S05]  /*1230*/  @P0 BRA `(.L_x_51861) ;  /* 0x00000000006c0947 */ /* 0x000fea0003800000 */
[----:B------:R-:W1:Y:S01]  /*1240*/  LDC R16, c[0x0][0x218] ;  /* 0x00008600ff107b82 */ /* 0x000e620000000800 */
[----:B-----5:R-:W-:Y:S02]  /*1250*/  IABS R18, R13 ;  /* 0x0000000d00127213 */ /* 0x020fe40000000000 */
[----:B------:R-:W-:Y:S02]  /*1260*/  ISETP.GE.AND P2, PT, R13, RZ, PT ;  /* 0x000000ff0d00720c */ /* 0x000fe40003f46270 */
[----:B-1----:R-:W-:Y:S02]  /*1270*/  IABS R17, R16 ;  /* 0x0000001000117213 */ /* 0x002fe40000000000 */
[----:B------:R-:W-:Y:S02]  /*1280*/  ISETP.NE.AND P3, PT, R16, RZ, PT ;  /* 0x000000ff1000720c */ /* 0x000fe40003f65270 */
[----:B------:R-:W1:Y:S08]  /*1290*/  I2F.RP R19, R17 ;  /* 0x0000001100137306 */ /* 0x000e700000209400 */
[----:B-1----:R-:W1:Y:S02]  /*12a0*/  MUFU.RCP R19, R19 ;  /* 0x0000001300137308 */ /* 0x002e640000001000 */
[----:B-1----:R-:W-:-:S06]  /*12b0*/  VIADD R15, R19, 0xffffffe ;  /* 0x0ffffffe130f7836 */ /* 0x002fcc0000000000 */
[----:B------:R-:W1:Y:S02]  /*12c0*/  F2I.FTZ.U32.TRUNC.NTZ R15, R15 ;  /* 0x0000000f000f7305 */ /* 0x000e64000021f000 */
[----:B-1----:R-:W-:-:S04]  /*12d0*/  IMAD.MOV R14, RZ, RZ, -R15 ;  /* 0x000000ffff0e7224 */ /* 0x002fc800078e0a0f */
[----:B------:R-:W-:Y:S02]  /*12e0*/  IMAD R21, R14, R17, RZ ;  /* 0x000000110e157224 */ /* 0x000fe400078e02ff */
[----:B------:R-:W-:-:S04]  /*12f0*/  IMAD.MOV.U32 R14, RZ, RZ, RZ ;  /* 0x000000ffff0e7224 */ /* 0x000fc800078e00ff */
[----:B------:R-:W-:-:S06]  /*1300*/  IMAD.HI.U32 R21, R15, R21, R14 ;  /* 0x000000150f157227 */ /* 0x000fcc00078e000e */
        /* <DEDUP_REMOVED lines=14> */
.L_x_51861:
[----:B------:R-:W-:Y:S05]  /*13f0*/  BSYNC B0 ;  /* 0x0000000000007941 */ /* 0x000fea0003800000 */
.L_x_51860:
        /* <DEDUP_REMOVED lines=11> */
[----:B------:R-:W1:Y:S01]  /*14b0*/  LDC R16, c[0x0][0x218] ;  /* 0x00008600ff107b82 */ /* 0x000e620000000800 */
[----:B------:R-:W-:Y:S01]  /*14c0*/  IMAD.MOV.U32 R14, RZ, RZ, RZ ;  /* 0x000000ffff0e7224 */ /* 0x000fe200078e00ff */
        /* <DEDUP_REMOVED lines=26> */
.L_x_51863:
[----:B------:R-:W-:Y:S05]  /*1670*/  BSYNC B0 ;  /* 0x0000000000007941 */ /* 0x000fea0003800000 */
.L_x_51862:
[----:B------:R-:W-:Y:S01]  /*1680*/  @!P1 IMAD.IADD R15, R0, 0x1, R7 ;  /* 0x00000001000f9824 */ /* 0x000fe200078e0207 */
[----:B------:R-:W-:Y:S01]  /*1690*/  BSSY B0, `(.L_x_51864) ;  /* 0x000001f000007945 */ /* 0x000fe20003800000 */
[----:B------:R-:W-:Y:S02]  /*16a0*/  ISETP.GE.AND P4, PT, R17, R4, PT ;  /* 0x000000041100720c */ /* 0x000fe40003f86270 */
[----:B0-----:R-:W-:Y:S01]  /*16b0*/  @!P1 IMAD.WIDE.U32 R2, R15, 0x4, R2 ;  /* 0x000000040f029825 */ /* 0x001fe200078e0002 */
[----:B------:R-:W-:Y:S10]  /*16c0*/  @P5 BRA `(.L_x_51865) ;  /* 0x00000000006c5947 */ /* 0x000ff40003800000 */
        /* <DEDUP_REMOVED lines=27> */
.L_x_51865:
[----:B------:R-:W-:Y:S05]  /*1880*/  BSYNC B0 ;  /* 0x0000000000007941 */ /* 0x000fea0003800000 */
.L_x_51864:
        /* <DEDUP_REMOVED lines=29> */
.L_x_51867:
[----:B------:R-:W-:Y:S05]  /*1a60*/  BSYNC B0 ;  /* 0x0000000000007941 */ /* 0x000fea0003800000 */
.L_x_51866:
        /* <DEDUP_REMOVED lines=29> */
.L_x_51869:
[----:B------:R-:W-:Y:S05]  /*1c40*/  BSYNC B0 ;  /* 0x0000000000007941 */ /* 0x000fea0003800000 */
.L_x_51868:
        /* <DEDUP_REMOVED lines=29> */
.L_x_51871:
[----:B------:R-:W-:Y:S05]  /*1e20*/  BSYNC B0 ;  /* 0x0000000000007941 */ /* 0x000fea0003800000 */
.L_x_51870:
[----:B-----5:R0:W-:Y:S01]  /*1e30*/  @!P1 STG.E desc[UR4][R2.64], R9 ;  /* 0x0000000902009986 */ /* 0x0201e2000c101904 */
[----:B------:R-:W-:Y:S01]  /*1e40*/  @!P1 VIADD R7, R7, 0x80 ;  /* 0x0000008007079836 */ /* 0x000fe20000000000 */
[----:B------:R-:W-:Y:S04]  /*1e50*/  BSSY B0, `(.L_x_51872) ;  /* 0x000002d000007945 */ /* 0x000fe80003800000 */
[----:B------:R-:W-:Y:S01]  /*1e60*/  BSSY B1, `(.L_x_51873) ;  /* 0x0000025000017945 */ /* 0x000fe20003800000 */
[----:B------:R-:W-:-:S13]  /*1e70*/  ISETP.GE.AND P0, PT, R7, R4, PT ;  /* 0x000000040700720c */ /* 0x000fda0003f06270 */
[----:B0-----:R-:W-:Y:S05]  /*1e80*/  @P0 BRA `(.L_x_51874) ;  /* 0x0000000000300947 */ /* 0x001fea0003800000 */
[----:B------:R-:W0:Y:S01]  /*1e90*/  LDC.64 R2, c[0x0][0x220] ;  /* 0x00008800ff027b82 */ /* 0x000e220000000a00 */
[----:B------:R-:W-:Y:S01]  /*1ea0*/  IADD3 R9, R0, R7, RZ ;  /* 0x0000000700097210 */ /* 0x000fe20007ffe0ff */
        /* <DEDUP_REMOVED lines=10> */
.L_x_51874:
[----:B------:R-:W-:-:S13]  /*1f50*/  ISETP.GE.AND P0, PT, R7, R4, PT ;  /* 0x000000040700720c */ /* 0x000fda0003f06270 */
[----:B------:R-:W-:Y:S05]  /*1f60*/  @P0 BRA `(.L_x_51876) ;  /* 0x0000000000300947 */ /* 0x000fea0003800000 */
[----:B0-----:R-:W0:Y:S01]  /*1f70*/  LDC.64 R2, c[0x0][0x220] ;  /* 0x00008800ff027b82 */ /* 0x001e220000000a00 */
[----:B------:R-:W-:Y:S02]  /*1f80*/  IMAD.IADD R9, R0, 0x1, R7 ;  /* 0x0000000100097824 */ /* 0x000fe400078e0207 */
[----:B------:R-:W-:Y:S02]  /*1f90*/  VIADD R7, R7, 0x80 ;  /* 0x0000008007077836 */ /* 0x000fe40000000000 */
[----:B0-----:R-:W-:-:S05]  /*1fa0*/  IMAD.WIDE.U32 R2, R9, 0x4, R2 ;  /* 0x0000000409027825 */ /* 0x001fca00078e0002 */
[----:B------:R1:W-:Y:S02]  /*1fb0*/  STG.E desc[UR4][R2.64], R12 ;  /* 0x0000000c02007986 */ /* 0x0003e4000c101904 */
.L_x_51875:
[----:B------:R-:W-:-:S13]  /*1fc0*/  ISETP.GE.AND P0, PT, R7, R4, PT ;  /* 0x000000040700720c */ /* 0x000fda0003f06270 */
[----:B------:R-:W-:Y:S05]  /*1fd0*/  @P0 BRA `(.L_x_51877) ;  /* 0x0000000000340947 */ /* 0x000fea0003800000 */
[----:B01----:R-:W0:Y:S01]  /*1fe0*/  LDC.64 R2, c[0x0][0x220] ;  /* 0x00008800ff027b82 */ /* 0x003e220000000a00 */
[----:B------:R-:W-:Y:S01]  /*1ff0*/  IMAD.IADD R9, R0, 0x1, R7 ;  /* 0x0000000100097824 */ /* 0x000fe200078e0207 */
[----:B------:R-:W-:-:S03]  /*2000*/  IADD3 R7, R7, 0x80, RZ ;  /* 0x0000008007077810 */ /* 0x000fc60007ffe0ff */
[----:B0-----:R-:W-:-:S05]  /*2010*/  IMAD.WIDE.U32 R2, R9, 0x4, R2 ;  /* 0x0000000409027825 */ /* 0x001fca00078e0002 */
[----:B------:R1:W-:Y:S02]  /*2020*/  STG.E desc[UR4][R2.64], R5 ;  /* 0x0000000502007986 */ /* 0x0003e4000c101904 */
.L_x_51876:
        /* <DEDUP_REMOVED lines=8> */
.L_x_51877:
[----:B------:R-:W-:Y:S05]  /*20b0*/  BSYNC B1 ;  /* 0x0000000000017941 */ /* 0x000fea0003800000 */
.L_x_51873:
[----:B------:R-:W-:-:S13]  /*20c0*/  ISETP.GE.AND P0, PT, R7, R4, PT ;  /* 0x000000040700720c */ /* 0x000fda0003f06270 */
[----:B012---:R-:W0:Y:S01]  /*20d0*/  @!P0 LDC.64 R2, c[0x0][0x220] ;  /* 0x00008800ff028b82 */ /* 0x007e220000000a00 */
[----:B------:R-:W-:Y:S02]  /*20e0*/  @!P0 IMAD.IADD R5, R0, 0x1, R7 ;  /* 0x0000000100058824 */ /* 0x000fe400078e0207 */
[----:B------:R-:W-:Y:S02]  /*20f0*/  @!P0 VIADD R7, R7, 0x80 ;  /* 0x0000008007078836 */ /* 0x000fe40000000000 */
[----:B0-----:R-:W-:-:S05]  /*2100*/  @!P0 IMAD.WIDE.U32 R2, R5, 0x4, R2 ;  /* 0x0000000405028825 */ /* 0x001fca00078e0002 */
[----:B------:R2:W-:Y:S02]  /*2110*/  @!P0 STG.E desc[UR4][R2.64], R8 ;  /* 0x0000000802008986 */ /* 0x0005e4000c101904 */
.L_x_51878:
[----:B------:R-:W-:Y:S05]  /*2120*/  BSYNC B0 ;  /* 0x0000000000007941 */ /* 0x000fea0003800000 */
.L_x_51872:
        /* <DEDUP_REMOVED lines=8> */
.L_x_51879:
        /* <DEDUP_REMOVED lines=13> */
.L_x_57623:


//--------------------- .text._ZN2at6native29vectorized_elementwise_kernelILi4ENS0_13BUnaryFunctorIiiiZZZNS0_21remainder_kernel_cudaERNS_18TensorIteratorBaseEENKUlvE_clEvENKUlvE1_clEvEUliiE_EESt5arrayIPcLm2EEEEviT0_T1_ --------------------------
	.section	.text._ZN2at6native29vectorized_elementwise_kernelILi4ENS0_13BUnaryFunctorIiiiZZZNS0_21remainder_kernel_cudaERNS_18TensorIteratorBaseEENKUlvE_clEvENKUlvE1_clEvEUliiE_EESt5arrayIPcLm2EEEEviT0_T1_,"ax",@progbits
	.align	128
        .global         _ZN2at6native29vectorized_elementwise_kernelILi4ENS0_13BUnaryFunctorIiiiZZZNS0_21remainder_kernel_cudaERNS_18TensorIteratorBaseEENKUlvE_clEvENKUlvE1_clEvEUliiE_EESt5arrayIPcLm2EEEEviT0_T1_
        .type           _ZN2at6native29vectorized_elementwise_kernelILi4ENS0_13BUnaryFunctorIiiiZZZNS0_21remainder_kernel_cudaERNS_18TensorIteratorBaseEENKUlvE_clEvENKUlvE1_clEvEUliiE_EESt5arrayIPcLm2EEEEviT0_T1_,@function
        .size           _ZN2at6native29vectorized_elementwise_kernelILi4ENS0_13BUnaryFunctorIiiiZZZNS0_21remainder_kernel_cudaERNS_18TensorIteratorBaseEENKUlvE_clEvENKUlvE1_clEvEUliiE_EESt5arrayIPcLm2EEEEviT0_T1_,(.L_x_57624 - _ZN2at6native29vectorized_elementwise_kernelILi4ENS0_13BUnaryFunctorIiiiZZZNS0_21remainder_kernel_cudaERNS_18TensorIteratorBaseEENKUlvE_clEvENKUlvE1_clEvEUliiE_EESt5arrayIPcLm2EEEEviT0_T1_)
        .other          _ZN2at6native29vectorized_elementwise_kernelILi4ENS0_13BUnaryFunctorIiiiZZZNS0_21remainder_kernel_cudaERNS_18TensorIteratorBaseEENKUlvE_clEvENKUlvE1_clEvEUliiE_EESt5arrayIPcLm2EEEEviT0_T1_,@"STO_CUDA_ENTRY STV_DEFAULT"
_ZN2at6native29vectorized_elementwise_kernelILi4ENS0_13BUnaryFunctorIiiiZZZNS0_21remainder_kernel_cudaERNS_18TensorIteratorBaseEENKUlvE_clEvENKUlvE1_clEvEUliiE_EESt5arrayIPcLm2EEEEviT0_T1_:
.text._ZN2at6native29vectorized_elementwise_kernelILi4ENS0_13BUnaryFunctorIiiiZZZNS0_21remainder_kernel_cudaERNS_18TensorIteratorBaseEENKUlvE_clEvENKUlvE1_clEvEUliiE_EESt5arrayIPcLm2EEEEviT0_T1_:
        /* <DEDUP_REMOVED lines=12> */
[----:B------:R-:W0:Y:S03]  /*00c0*/  LDC R2, c[0x0][0x218] ;  /* 0x00008600ff027b82 */ /* 0x000e260000000800 */
[----:B------:R-:W2:Y:S04]  /*00d0*/  LDG.E.128 R12, desc[UR4][R8.64] ;  /* 0x00000004080c7981 */ /* 0x000ea8000c1e1d00 */
[----:B------:R1:W3:Y:S01]  /*00e0*/  LDG.E.128 R4, desc[UR4][R8.64+0x800] ;  /* 0x0008000408047981 */ /* 0x0002e2000c1e1d00 */
[----:B0-----:R-:W-:-:S04]  /*00f0*/  IABS R3, R2 ;  /* 0x0000000200037213 */ /* 0x001fc80000000000 */
[----:B------:R-:W0:Y:S08]  /*0100*/  I2F.RP R11, R3 ;  /* 0x00000003000b7306 */ /* 0x000e300000209400 */
[----:B0-----:R-:W0:Y:S02]  /*0110*/  MUFU.RCP R11, R11 ;  /* 0x0000000b000b7308 */ /* 0x001e240000001000 */
[----:B0-----:R-:W-:-:S06]  /*0120*/  VIADD R16, R11, 0xffffffe ;  /* 0x0ffffffe0b107836 */ /* 0x001fcc0000000000 */
[----:B------:R0:W4:Y:S02]  /*0130*/  F2I.FTZ.U32.TRUNC.NTZ R17, R16 ;  /* 0x0000001000117305 */ /* 0x000124000021f000 */
[----:B0-----:R-:W-:Y:S02]  /*0140*/  IMAD.MOV.U32 R16, RZ, RZ, RZ ;  /* 0x000000ffff107224 */ /* 0x001fe400078e00ff */
[----:B----4-:R-:W-:-:S04]  /*0150*/  IMAD.MOV R18, RZ, RZ, -R17 ;  /* 0x000000ffff127224 */ /* 0x010fc800078e0a11 */
[----:B------:R-:W-:-:S04]  /*0160*/  IMAD R19, R18, R3, RZ ;  /* 0x0000000312137224 */ /* 0x000fc800078e02ff */
[----:B-1----:R-:W-:Y:S01]  /*0170*/  IMAD.HI.U32 R8, R17, R19, R16 ;  /* 0x0000001311087227 */ /* 0x002fe200078e0010 */
[----:B--2---:R-:W-:Y:S02]  /*0180*/  IABS R18, R12 ;  /* 0x0000000c00127213 */ /* 0x004fe40000000000 */
[----:B------:R-:W-:Y:S02]  /*0190*/  IABS R22, R13 ;  /* 0x0000000d00167213 */ /* 0x000fe40000000000 */
[----:B------:R-:W-:Y:S01]  /*01a0*/  IABS R16, R15 ;  /* 0x0000000f00107213 */ /* 0x000fe20000000000 */
[----:B------:R-:W-:Y:S01]  /*01b0*/  IMAD.HI.U32 R9, R8, R18, RZ ;  /* 0x0000001208097227 */ /* 0x000fe200078e00ff */
[----:B------:R-:W-:Y:S02]  /*01c0*/  ISETP.GE.AND P6, PT, R12, RZ, PT ;  /* 0x000000ff0c00720c */ /* 0x000fe40003fc6270 */
[----:B---3--:R-:W-:Y:S01]  /*01d0*/  IABS R20, R4 ;  /* 0x0000000400147213 */ /* 0x008fe20000000000 */
[----:B------:R-:W-:Y:S01]  /*01e0*/  IMAD.MOV R9, RZ, RZ, -R9 ;  /* 0x000000ffff097224 */ /* 0x000fe200078e0a09 */
[----:B------:R-:W-:Y:S01]  /*01f0*/  IABS R24, R14 ;  /* 0x0000000e00187213 */ /* 0x000fe20000000000 */
[----:B------:R-:W-:Y:S01]  /*0200*/  IMAD.HI.U32 R12, R8, R16, RZ ;  /* 0x00000010080c7227 */ /* 0x000fe200078e00ff */
[----:B------:R-:W-:-:S02]  /*0210*/  IABS R21, R5 ;  /* 0x0000000500157213 */ /* 0x000fc40000000000 */
[----:B------:R-:W-:Y:S01]  /*0220*/  ISETP.GE.AND P4, PT, R13, RZ, PT ;  /* 0x000000ff0d00720c */ /* 0x000fe20003f86270 */
[----:B------:R-:W-:Y:S01]  /*0230*/  IMAD R18, R3, R9, R18 ;  /* 0x0000000903127224 */ /* 0x000fe200078e0212 */
[----:B------:R-:W-:Y:S01]  /*0240*/  IADD3 R19, -R12, RZ, RZ ;  /* 0x000000ff0c137210 */ /* 0x000fe20007ffe1ff */
[----:B------:R-:W-:-:S03]  /*0250*/  IMAD.HI.U32 R9, R8, R22, RZ ;  /* 0x0000001608097227 */ /* 0x000fc600078e00ff */
[----:B------:R-:W-:Y:S01]  /*0260*/  ISETP.GT.U32.AND P0, PT, R3, R18, PT ;  /* 0x000000120300720c */ /* 0x000fe20003f04070 */
[----:B------:R-:W-:Y:S02]  /*0270*/  IMAD.MOV R9, RZ, RZ, -R9 ;  /* 0x000000ffff097224 */ /* 0x000fe400078e0a09 */
[----:B------:R-:W-:-:S04]  /*0280*/  IMAD.HI.U32 R17, R8, R20, RZ ;  /* 0x0000001408117227 */ /* 0x000fc800078e00ff */
[C---:B------:R-:W-:Y:S02]  /*0290*/  IMAD R22, R3.reuse, R9, R22 ;  /* 0x0000000903167224 */ /* 0x040fe400078e0216 */
[C---:B------:R-:W-:Y:S01]  /*02a0*/  IMAD R16, R3.reuse, R19, R16 ;  /* 0x0000001303107224 */ /* 0x040fe200078e0210 */
[----:B------:R-:W-:Y:S01]  /*02b0*/  IABS R19, R7 ;  /* 0x0000000700137213 */ /* 0x000fe20000000000 */
[----:B------:R-:W-:Y:S01]  /*02c0*/  IMAD.HI.U32 R11, R8, R24, RZ ;  /* 0x00000018080b7227 */ /* 0x000fe200078e00ff */
[C---:B------:R-:W-:Y:S02]  /*02d0*/  ISETP.GT.U32.AND P3, PT, R3.reuse, R22, PT ;  /* 0x000000160300720c */ /* 0x040fe40003f64070 */
[----:B------:R-:W-:Y:S01]  /*02e0*/  ISETP.GT.U32.AND P5, PT, R3, R16, PT ;  /* 0x000000100300720c */ /* 0x000fe20003fa4070 */
[----:B------:R-:W-:Y:S02]  /*02f0*/  @!P0 IMAD.IADD R18, R18, 0x1, -R3 ;  /* 0x0000000112128824 */ /* 0x000fe400078e0a03 */
[----:B------:R-:W-:-:S02]  /*0300*/  IMAD.MOV R17, RZ, RZ, -R17 ;  /* 0x000000ffff117224 */ /* 0x000fc400078e0a11 */
[----:B------:R-:W-:Y:S01]  /*0310*/  IMAD.MOV R11, RZ, RZ, -R11 ;  /* 0x000000ffff0b7224 */ /* 0x000fe200078e0a0b */
[C---:B------:R-:W-:Y:S01]  /*0320*/  ISETP.GT.U32.AND P0, PT, R3.reuse, R18, PT ;  /* 0x000000120300720c */ /* 0x040fe20003f04070 */
[C---:B------:R-:W-:Y:S01]  /*0330*/  IMAD R20, R3.reuse, R17, R20 ;  /* 0x0000001103147224 */ /* 0x040fe200078e0214 */
[----:B------:R-:W-:Y:S01]  /*0340*/  IABS R17, R6 ;  /* 0x0000000600117213 */ /* 0x000fe20000000000 */
[----:B------:R-:W-:Y:S02]  /*0350*/  IMAD.MOV.U32 R12, RZ, RZ, R21 ;  /* 0x000000ffff0c7224 */ /* 0x000fe400078e0015 */
[C---:B------:R-:W-:Y:S01]  /*0360*/  IMAD R24, R3.reuse, R11, R24 ;  /* 0x0000000b03187224 */ /* 0x040fe200078e0218 */
[----:B------:R-:W-:Y:S01]  /*0370*/  ISETP.GT.U32.AND P1, PT, R3, R20, PT ;  /* 0x000000140300720c */ /* 0x000fe20003f24070 */
[----:B------:R-:W-:-:S03]  /*0380*/  IMAD.HI.U32 R9, R8, R12, RZ ;  /* 0x0000000c08097227 */ /* 0x000fc600078e00ff */
[----:B------:R-:W-:Y:S01]  /*0390*/  ISETP.GT.U32.AND P2, PT, R3, R24, PT ;  /* 0x000000180300720c */ /* 0x000fe20003f44070 */
[----:B------:R-:W-:Y:S02]  /*03a0*/  @!P3 IMAD.IADD R22, R22, 0x1, -R3 ;  /* 0x000000011616b824 */ /* 0x000fe400078e0a03 */
[----:B------:R-:W-:Y:S02]  /*03b0*/  IMAD.MOV R11, RZ, RZ, -R9 ;  /* 0x000000ffff0b7224 */ /* 0x000fe400078e0a09 */
[----:B------:R-:W-:-:S04]  /*03c0*/  IMAD.HI.U32 R9, R8, R17, RZ ;  /* 0x0000001108097227 */ /* 0x000fc800078e00ff */
[--C-:B------:R-:W-:Y:S01]  /*03d0*/  @!P5 IMAD.IADD R16, R16, 0x1, -R3.reuse ;  /* 0x000000011010d824 */ /* 0x100fe200078e0a03 */
[----:B------:R-:W-:Y:S01]  /*03e0*/  ISETP.GT.U32.AND P5, PT, R3, R22, PT ;  /* 0x000000160300720c */ /* 0x000fe20003fa4070 */
[----:B------:R-:W-:Y:S01]  /*03f0*/  @!P0 IMAD.IADD R18, R18, 0x1, -R3 ;  /* 0x0000000112128824 */ /* 0x000fe200078e0a03 */
[----:B------:R-:W-:Y:S01]  /*0400*/  IADD3 R26, -R9, RZ, RZ ;  /* 0x000000ff091a7210 */ /* 0x000fe20007ffe1ff */
[C---:B------:R-:W-:Y:S02]  /*0410*/  IMAD R12, R3.reuse, R11, R12 ;  /* 0x0000000b030c7224 */ /* 0x040fe400078e020c */
[----:B------:R-:W-:Y:S02]  /*0420*/  IMAD.MOV.U32 R13, RZ, RZ, R18 ;  /* 0x000000ffff0d7224 */ /* 0x000fe400078e0012 */
[----:B------:R-:W-:Y:S02]  /*0430*/  IMAD.MOV.U32 R11, RZ, RZ, R19 ;  /* 0x000000ffff0b7224 */ /* 0x000fe400078e0013 */
[--C-:B------:R-:W-:Y:S01]  /*0440*/  @!P1 IMAD.IADD R20, R20, 0x1, -R3.reuse ;  /* 0x0000000114149824 */ /* 0x100fe200078e0a03 */
[----:B------:R-:W-:Y:S01]  /*0450*/  ISETP.GE.AND P1, PT, R14, RZ, PT ;  /* 0x000000ff0e00720c */ /* 0x000fe20003f26270 */
[----:B------:R-:W-:Y:S01]  /*0460*/  @!P2 IMAD.IADD R24, R24, 0x1, -R3 ;  /* 0x000000011818a824 */ /* 0x000fe200078e0a03 */
[C---:B------:R-:W-:Y:S01]  /*0470*/  ISETP.GT.U32.AND P2, PT, R3.reuse, R16, PT ;  /* 0x000000100300720c */ /* 0x040fe20003f44070 */
[C---:B------:R-:W-:Y:S01]  /*0480*/  IMAD R14, R3.reuse, R26, R17 ;  /* 0x0000001a030e7224 */ /* 0x040fe200078e0211 */
[C---:B------:R-:W-:Y:S01]  /*0490*/  ISETP.GT.U32.AND P0, PT, R3.reuse, R20, PT ;  /* 0x000000140300720c */ /* 0x040fe20003f04070 */
[----:B------:R-:W-:Y:S01]  /*04a0*/  @!P6 IMAD.MOV R13, RZ, RZ, -R13 ;  /* 0x000000ffff0de224 */ /* 0x000fe200078e0a0d */
[C---:B------:R-:W-:Y:S01]  /*04b0*/  ISETP.GT.U32.AND P6, PT, R3.reuse, R12, PT ;  /* 0x0000000c0300720c */ /* 0x040fe20003fc4070 */
[----:B------:R-:W-:Y:S01]  /*04c0*/  IMAD.HI.U32 R8, R8, R11, RZ ;  /* 0x0000000b08087227 */ /* 0x000fe200078e00ff */
[----:B------:R-:W-:-:S03]  /*04d0*/  ISETP.GT.U32.AND P3, PT, R3, R24, PT ;  /* 0x000000180300720c */ /* 0x000fc60003f64070 */
[--C-:B------:R-:W-:Y:S01]  /*04e0*/  @!P5 IMAD.IADD R22, R22, 0x1, -R3.reuse ;  /* 0x000000011616d824 */ /* 0x100fe200078e0a03 */
[C---:B------:R-:W-:Y:S01]  /*04f0*/  ISETP.GT.U32.AND P5, PT, R3.reuse, R14, PT ;  /* 0x0000000e0300720c */ /* 0x040fe20003fa4070 */
[----:B------:R-:W-:Y:S02]  /*0500*/  IMAD.MOV R8, RZ, RZ, -R8 ;  /* 0x000000ffff087224 */ /* 0x000fe400078e0a08 */
[----:B------:R-:W-:Y:S01]  /*0510*/  @!P2 IMAD.IADD R16, R16, 0x1, -R3 ;  /* 0x000000011010a824 */ /* 0x000fe200078e0a03 */
[----:B------:R-:W-:Y:S01]  /*0520*/  ISETP.GE.AND P2, PT, R4, RZ, PT ;  /* 0x000000ff0400720c */ /* 0x000fe20003f46270 */
[C---:B------:R-:W-:Y:S01]  /*0530*/  IMAD R18, R3.reuse, R8, R11 ;  /* 0x0000000803127224 */ /* 0x040fe200078e020b */
[----:B------:R-:W-:Y:S01]  /*0540*/  LOP3.LUT R4, RZ, R2, RZ, 0x33, !PT ;  /* 0x00000002ff047212 */ /* 0x000fe200078e33ff */
[--C-:B------:R-:W-:Y:S01]  /*0550*/  @!P6 IMAD.IADD R12, R12, 0x1, -R3.reuse ;  /* 0x000000010c0ce824 */ /* 0x100fe200078e0a03 */
[----:B------:R-:W0:Y:S01]  /*0560*/  LDC.64 R8, c[0x0][0x220] ;  /* 0x00008800ff087b82 */ /* 0x000e220000000a00 */
[----:B------:R-:W-:Y:S01]  /*0570*/  @!P3 IADD3 R24, R24, -R3, RZ ;  /* 0x800000031818b210 */ /* 0x000fe20007ffe0ff */
[--C-:B------:R-:W-:Y:S01]  /*0580*/  @!P0 IMAD.IADD R20, R20, 0x1, -R3.reuse ;  /* 0x0000000114148824 */ /* 0x100fe200078e0a03 */
[----:B------:R-:W-:Y:S01]  /*0590*/  ISETP.GT.U32.AND P6, PT, R3, R18, PT ;  /* 0x000000120300720c */ /* 0x000fe20003fc4070 */
[----:B------:R-:W-:Y:S01]  /*05a0*/  @!P4 IMAD.MOV R22, RZ, RZ, -R22 ;  /* 0x000000ffff16c224 */ /* 0x000fe200078e0a16 */
[----:B------:R-:W-:Y:S01]  /*05b0*/  ISETP.GE.AND P3, PT, R15, RZ, PT ;  /* 0x000000ff0f00720c */ /* 0x000fe20003f66270 */
[----:B------:R-:W-:Y:S01]  /*05c0*/  @!P5 IMAD.IADD R14, R14, 0x1, -R3 ;  /* 0x000000010e0ed824 */ /* 0x000fe200078e0a03 */
[C---:B------:R-:W-:Y:S01]  /*05d0*/  ISETP.GT.U32.AND P5, PT, R3.reuse, R12, PT ;  /* 0x0000000c0300720c */ /* 0x040fe20003fa4070 */
[----:B------:R-:W-:Y:S01]  /*05e0*/  @!P1 IMAD.MOV R24, RZ, RZ, -R24 ;  /* 0x000000ffff189224 */ /* 0x000fe200078e0a18 */
[----:B------:R-:W-:Y:S01]  /*05f0*/  ISETP.NE.AND P0, PT, R2, RZ, PT ;  /* 0x000000ff0200720c */ /* 0x000fe20003f05270 */
[----:B------:R-:W-:Y:S01]  /*0600*/  @!P2 IMAD.MOV R20, RZ, RZ, -R20 ;  /* 0x000000ffff14a224 */ /* 0x000fe200078e0a14 */
[----:B------:R-:W-:-:S02]  /*0610*/  ISETP.GT.U32.AND P1, PT, R3, R14, PT ;  /* 0x0000000e0300720c */ /* 0x000fc40003f24070 */
[C---:B------:R-:W-:Y:S02]  /*0620*/  SEL R13, R4.reuse, R13, !P0 ;  /* 0x0000000d040d7207 */ /* 0x040fe40004000000 */
[----:B------:R-:W-:Y:S01]  /*0630*/  SEL R15, R4, R22, !P0 ;  /* 0x00000016040f7207 */ /* 0x000fe20004000000 */
[--C-:B------:R-:W-:Y:S01]  /*0640*/  @!P6 IMAD.IADD R18, R18, 0x1, -R3.reuse ;  /* 0x000000011212e824 */ /* 0x100fe200078e0a03 */
[----:B------:R-:W-:Y:S02]  /*0650*/  ISETP.GE.AND P6, PT, R5, RZ, PT ;  /* 0x000000ff0500720c */ /* 0x000fe40003fc6270 */
[----:B------:R-:W-:Y:S01]  /*0660*/  LOP3.LUT R11, R13, R2, RZ, 0x3c, !PT ;  /* 0x000000020d0b7212 */ /* 0x000fe200078e3cff */
[--C-:B------:R-:W-:Y:S01]  /*0670*/  @!P5 IMAD.IADD R12, R12, 0x1, -R3.reuse ;  /* 0x000000010c0cd824 */ /* 0x100fe200078e0a03 */
[----:B------:R-:W-:Y:S02]  /*0680*/  ISETP.GT.U32.AND P2, PT, R3, R18, PT ;  /* 0x000000120300720c */ /* 0x000fe40003f44070 */
[----:B------:R-:W-:Y:S01]  /*0690*/  ISETP.GE.AND P5, PT, R6, RZ, PT ;  /* 0x000000ff0600720c */ /* 0x000fe20003fa6270 */
[----:B------:R-:W-:Y:S01]  /*06a0*/  @!P1 IMAD.IADD R14, R14, 0x1, -R3 ;  /* 0x000000010e0e9824 */ /* 0x000fe200078e0a03 */
[----:B------:R-:W-:Y:S01]  /*06b0*/  ISETP.GE.AND P1, PT, R7, RZ, PT ;  /* 0x000000ff0700720c */ /* 0x000fe20003f26270 */
[----:B0-----:R-:W-:Y:S01]  /*06c0*/  IMAD.WIDE.U32 R8, R0, 0x4, R8 ;  /* 0x0000000400087825 */ /* 0x001fe200078e0008 */
[----:B------:R-:W-:-:S02]  /*06d0*/  @!P3 IADD3 R16, -R16, RZ, RZ ;  /* 0x000000ff1010b210 */ /* 0x000fc40007ffe1ff */
[----:B------:R-:W-:Y:S01]  /*06e0*/  SEL R17, R4, R24, !P0 ;  /* 0x0000001804117207 */ /* 0x000fe20004000000 */
[----:B------:R-:W-:Y:S01]  /*06f0*/  @!P6 IMAD.MOV R12, RZ, RZ, -R12 ;  /* 0x000000ffff0ce224 */ /* 0x000fe200078e0a0c */
[----:B------:R-:W-:Y:S02]  /*0700*/  ISETP.GT.AND P4, PT, R11, -0x1, PT ;  /* 0xffffffff0b00780c */ /* 0x000fe40003f84270 */
[----:B------:R-:W-:Y:S01]  /*0710*/  LOP3.LUT R11, R15, R2, RZ, 0x3c, !PT ;  /* 0x000000020f0b7212 */ /* 0x000fe200078e3cff */
[----:B------:R-:W-:Y:S01]  /*0720*/  @!P2 IMAD.IADD R18, R18, 0x1, -R3 ;  /* 0x000000011212a824 */ /* 0x000fe200078e0a03 */
[C---:B------:R-:W-:Y:S01]  /*0730*/  SEL R7, R4.reuse, R16, !P0 ;  /* 0x0000001004077207 */ /* 0x040fe20004000000 */
[----:B------:R-:W-:Y:S01]  /*0740*/  @!P5 IMAD.MOV R14, RZ, RZ, -R14 ;  /* 0x000000ffff0ed224 */ /* 0x000fe200078e0a0e */
[----:B------:R-:W-:Y:S01]  /*0750*/  LOP3.LUT R0, R17, R2, RZ, 0x3c, !PT ;  /* 0x0000000211007212 */ /* 0x000fe200078e3cff */
[----:B------:R-:W-:Y:S01]  /*0760*/  @!P1 IMAD.MOV R18, RZ, RZ, -R18 ;  /* 0x000000ffff129224 */ /* 0x000fe200078e0a12 */
[----:B------:R-:W-:-:S02]  /*0770*/  SEL R3, R4, R20, !P0 ;  /* 0x0000001404037207 */ /* 0x000fc40004000000 */
[----:B------:R-:W-:Y:S01]  /*0780*/  ISETP.GT.AND P3, PT, R11, -0x1, PT ;  /* 0xffffffff0b00780c */ /* 0x000fe20003f64270 */
[----:B------:R-:W-:Y:S01]  /*0790*/  IMAD.WIDE R10, R10, 0x10, R8 ;  /* 0x000000100a0a7825 */ /* 0x000fe200078e0208 */
[-C--:B------:R-:W-:Y:S02]  /*07a0*/  LOP3.LUT R5, R7, R2.reuse, RZ, 0x3c, !PT ;  /* 0x0000000207057212 */ /* 0x080fe400078e3cff */
[----:B------:R-:W-:Y:S02]  /*07b0*/  ISETP.GT.AND P6, PT, R0, -0x1, PT ;  /* 0xffffffff0000780c */ /* 0x000fe40003fc4270 */
[----:B------:R-:W-:Y:S02]  /*07c0*/  LOP3.LUT R0, R3, R2, RZ, 0x3c, !PT ;  /* 0x0000000203007212 */ /* 0x000fe400078e3cff */
[C---:B------:R-:W-:Y:S02]  /*07d0*/  SEL R9, R4.reuse, R12, !P0 ;  /* 0x0000000c04097207 */ /* 0x040fe40004000000 */
[----:B------:R-:W-:-:S02]  /*07e0*/  SEL R19, R4, R14, !P0 ;  /* 0x0000000e04137207 */ /* 0x000fc40004000000 */
[----:B------:R-:W-:Y:S02]  /*07f0*/  SEL R21, R4, R18, !P0 ;  /* 0x0000001204157207 */ /* 0x000fe40004000000 */
[----:B------:R-:W-:Y:S02]  /*0800*/  ISETP.GT.AND P5, PT, R5, -0x1, PT ;  /* 0xffffffff0500780c */ /* 0x000fe40003fa4270 */
[----:B------:R-:W-:Y:S02]  /*0810*/  ISETP.GT.AND P1, PT, R0, -0x1, PT ;  /* 0xffffffff0000780c */ /* 0x000fe40003f24270 */
[----:B------:R-:W-:Y:S02]  /*0820*/  ISETP.EQ.OR P4, PT, R13, RZ, P4 ;  /* 0x000000ff0d00720c */ /* 0x000fe40002782670 */
[-C--:B------:R-:W-:Y:S02]  /*0830*/  LOP3.LUT R5, R9, R2.reuse, RZ, 0x3c, !PT ;  /* 0x0000000209057212 */ /* 0x080fe400078e3cff */
[----:B------:R-:W-:-:S02]  /*0840*/  LOP3.LUT R6, R19, R2, RZ, 0x3c, !PT ;  /* 0x0000000213067212 */ /* 0x000fc400078e3cff */
[----:B------:R-:W-:Y:S02]  /*0850*/  LOP3.LUT R0, R21, R2, RZ, 0x3c, !PT ;  /* 0x0000000215007212 */ /* 0x000fe400078e3cff */
[----:B------:R-:W-:Y:S02]  /*0860*/  ISETP.EQ.OR P3, PT, R15, RZ, P3 ;  /* 0x000000ff0f00720c */ /* 0x000fe40001f62670 */
[----:B------:R-:W-:Y:S02]  /*0870*/  ISETP.EQ.OR P5, PT, R7, RZ, P5 ;  /* 0x000000ff0700720c */ /* 0x000fe40002fa2670 */
[----:B------:R-:W-:Y:S02]  /*0880*/  SEL R4, R2, RZ, !P4 ;  /* 0x000000ff02047207 */ /* 0x000fe40006000000 */
[----:B------:R-:W-:Y:S02]  /*0890*/  ISETP.GT.AND P2, PT, R5, -0x1, PT ;  /* 0xffffffff0500780c */ /* 0x000fe40003f44270 */
[----:B------:R-:W-:-:S02]  /*08a0*/  ISETP.GT.AND P0, PT, R6, -0x1, PT ;  /* 0xffffffff0600780c */ /* 0x000fc40003f04270 */
        /* <DEDUP_REMOVED lines=8> */
[----:B------:R-:W-:Y:S02]  /*0930*/  ISETP.EQ.OR P2, PT, R9, RZ, P2 ;  /* 0x000000ff0900720c */ /* 0x000fe40001742670 */
        /* <DEDUP_REMOVED lines=9> */
[----:B------:R-:W-:Y:S01]  /*09d0*/  IADD3 R4, R13, R4, RZ ;  /* 0x000000040d047210 */ /* 0x000fe20007ffe0ff */
[----:B------:R-:W-:-:S02]  /*09e0*/  IMAD.IADD R13, R9, 0x1, R8 ;  /* 0x00000001090d7824 */ /* 0x000fc400078e0208 */
[----:B------:R-:W-:Y:S02]  /*09f0*/  IMAD.IADD R12, R3, 0x1, R12 ;  /* 0x00000001030c7824 */ /* 0x000fe400078e020c */
[----:B------:R-:W-:Y:S04]  /*0a00*/  STG.E.128 desc[UR4][R10.64], R4 ;  /* 0x000000040a007986 */ /* 0x000fe8000c101d04 */
[----:B------:R-:W-:Y:S01]  /*0a10*/  STG.E.128 desc[UR4][R10.64+0x800], R12 ;  /* 0x0008000c0a007986 */ /* 0x000fe2000c101d04 */
[----:B------:R-:W-:Y:S05]  /*0a20*/  EXIT ;  /* 0x000000000000794d */ /* 0x000fea0003800000 */
.L_x_51880:
[----:B------:R-:W0:Y:S01]  /*0a30*/  S2R R7, SR_TID.X ;  /* 0x0000000000077919 */ /* 0x000e220000002100 */
[----:B------:R-:W-:Y:S01]  /*0a40*/  IMAD.MOV.U32 R20, RZ, RZ, RZ ;  /* 0x000000ffff147224 */ /* 0x000fe200078e00ff */
[----:B0-----:R-:W-:Y:S02]  /*0a50*/  ISETP.GE.AND P1, PT, R7, R4, PT ;  /* 0x000000040700720c */ /* 0x001fe40003f26270 */
[----:B------:R-:W-:-:S11]  /*0a60*/  MOV R11, R7 ;  /* 0x00000007000b7202 */ /* 0x000fd60000000f00 */
        /* <DEDUP_REMOVED lines=27> */
[----:B-1----:R-:W-:Y:S01]  /*0c20*/  @!P5 IMAD.WIDE.U32 R16, R13, 0x4, R16 ;  /* 0x000000040d10d825 */ /* 0x002fe200078e0010 */
[----:B------:R-:W-:-:S03]  /*0c30*/  CS2R R12, SRZ ;  /* 0x00000000000c7805 */ /* 0x000fc6000001ff00 */
[----:B---3--:R-:W-:Y:S02]  /*0c40*/  @!P3 IMAD.WIDE.U32 R24, R25, 0x4, R2 ;  /* 0x000000041918b825 */ /* 0x008fe400078e0002 */
[----:B------:R-:W1:Y:S01]  /*0c50*/  @!P2 LDC.64 R2, c[0x0][0x228] ;  /* 0x00008a00ff02ab82 */ /* 0x000e620000000a00 */
[----:B------:R3:W5:Y:S01]  /*0c60*/  @!P5 LDG.E R13, desc[UR4][R16.64] ;  /* 0x00000004100dd981 */ /* 0x000762000c1e1900 */
[----:B--2---:R-:W-:Y:S01]  /*0c70*/  @!P4 IMAD.WIDE.U32 R18, R15, 0x4, R18 ;  /* 0x000000040f12c825 */ /* 0x004fe200078e0012 */
[----:B------:R-:W-:-:S03]  /*0c80*/  HFMA2.MMA R5, -RZ, RZ, 0, 0 ;  /* 0x00000000ff057435 */ /* 0x000fc600000001ff */
[----:B------:R-:W-:Y:S01]  /*0c90*/  @!P6 IMAD.IADD R23, R0, 0x1, R11 ;  /* 0x000000010017e824 */ /* 0x000fe200078e020b */
[----:B------:R2:W5:Y:S01]  /*0ca0*/  @!P4 LDG.E R12, desc[UR4][R18.64] ;  /* 0x00000004120cc981 */ /* 0x000562000c1e1900 */
[----:B0-----:R-:W0:Y:S05]  /*0cb0*/  @!P6 LDC.64 R8, c[0x0][0x228] ;  /* 0x00008a00ff08eb82 */ /* 0x001e2a0000000a00 */
[----:B------:R4:W5:Y:S03]  /*0cc0*/  @!P3 LDG.E R5, desc[UR4][R24.64] ;  /* 0x000000041805b981 */ /* 0x000966000c1e1900 */
[----:B------:R-:W2:Y:S08]  /*0cd0*/  @!P0 LDC.64 R14, c[0x0][0x228] ;  /* 0x00008a00ff0e8b82 */ /* 0x000eb00000000a00 */
[----:B---3--:R-:W3:Y:S01]  /*0ce0*/  @!P1 LDC.64 R16, c[0x0][0x228] ;  /* 0x00008a00ff109b82 */ /* 0x008ee20000000a00 */
[----:B-1----:R-:W-:-:S04]  /*0cf0*/  @!P2 IMAD.WIDE.U32 R2, R6, 0x4, R2 ;  /* 0x000000040602a825 */ /* 0x002fc800078e0002 */
[----:B------:R-:W-:Y:S02]  /*0d00*/  IMAD.MOV.U32 R6, RZ, RZ, RZ ;  /* 0x000000ffff067224 */ /* 0x000fe400078e00ff */
[----:B0-----:R-:W-:Y:S01]  /*0d10*/  @!P6 IMAD.WIDE.U32 R22, R23, 0x4, R8 ;  /* 0x000000041716e825 */ /* 0x001fe200078e0008 */
[----:B------:R-:W-:-:S04]  /*0d20*/  CS2R R8, SRZ ;  /* 0x0000000000087805 */ /* 0x000fc8000001ff00 */
[----:B------:R4:W5:Y:S01]  /*0d30*/  @!P6 LDG.E R6, desc[UR4][R22.64] ;  /* 0x000000041606e981 */ /* 0x000962000c1e1900 */
[----:B--2---:R-:W-:-:S05]  /*0d40*/  @!P0 IMAD.WIDE.U32 R14, R21, 0x4, R14 ;  /* 0x00000004150e8825 */ /* 0x004fca00078e000e */
[----:B------:R4:W5:Y:S01]  /*0d50*/  @!P0 LDG.E R8, desc[UR4][R14.64] ;  /* 0x000000040e088981 */ /* 0x000962000c1e1900 */
[----:B---3--:R-:W-:-:S05]  /*0d60*/  @!P1 IMAD.WIDE.U32 R16, R10, 0x4, R16 ;  /* 0x000000040a109825 */ /* 0x008fca00078e0010 */
[----:B------:R4:W5:Y:S01]  /*0d70*/  @!P1 LDG.E R9, desc[UR4][R16.64] ;  /* 0x0000000410099981 */ /* 0x000962000c1e1900 */
[----:B------:R-:W-:Y:S02]  /*0d80*/  IMAD.MOV.U32 R11, RZ, RZ, RZ ;  /* 0x000000ffff0b7224 */ /* 0x000fe400078e00ff */
[----:B------:R-:W-:Y:S01]  /*0d90*/  VIADD R19, R7, 0x80 ;  /* 0x0000008007137836 */ /* 0x000fe20000000000 */
[----:B------:R-:W-:Y:S03]  /*0da0*/  BSSY B0, `(.L_x_51881) ;  /* 0x0000020000007945 */ /* 0x000fe60003800000 */
[----:B------:R4:W5:Y:S01]  /*0db0*/  @!P2 LDG.E R11, desc[UR4][R2.64] ;  /* 0x00000004020ba981 */ /* 0x000962000c1e1900 */
[----:B------:R-:W-:Y:S01]  /*0dc0*/  ISETP.GE.AND P2, PT, R19, R4, PT ;  /* 0x000000041300720c */ /* 0x000fe20003f46270 */
[----:B------:R-:W-:-:S12]  /*0dd0*/  @P1 BRA `(.L_x_51882) ;  /* 0x0000000000701947 */ /* 0x000fd80003800000 */
[----:B------:R-:W4:Y:S01]  /*0de0*/  LDC R10, c[0x0][0x218] ;  /* 0x00008600ff0a7b82 */ /* 0x000f220000000800 */
[----:B-----5:R-:W-:Y:S02]  /*0df0*/  IABS R18, R9 ;  /* 0x0000000900127213 */ /* 0x020fe40000000000 */
[----:B------:R-:W-:Y:S02]  /*0e00*/  ISETP.GE.AND P3, PT, R9, RZ, PT ;  /* 0x000000ff0900720c */ /* 0x000fe40003f66270 */
[----:B----4-:R-:W-:Y:S02]  /*0e10*/  IABS R15, R10 ;  /* 0x0000000a000f7213 */ /* 0x010fe40000000000 */
        /* <DEDUP_REMOVED lines=24> */
.L_x_51882:
[----:B------:R-:W-:Y:S05]  /*0fa0*/  BSYNC B0 ;  /* 0x0000000000007941 */ /* 0x000fea0003800000 */
.L_x_51881:
[----:B------:R-:W-:Y:S04]  /*0fb0*/  BSSY B0, `(.L_x_51883) ;  /* 0x000001e000007945 */ /* 0x000fe80003800000 */
[----:B------:R-:W-:Y:S05]  /*0fc0*/  @P2 BRA `(.L_x_51884) ;  /* 0x0000000000702947 */ /* 0x000fea0003800000 */
        /* <DEDUP_REMOVED lines=28> */
.L_x_51884:
[----:B------:R-:W-:Y:S05]  /*1190*/  BSYNC B0 ;  /* 0x0000000000007941 */ /* 0x000fea0003800000 */
.L_x_51883:
[----:B----4-:R-:W0:Y:S01]  /*11a0*/  @!P1 LDC.64 R2, c[0x0][0x220] ;  /* 0x00008800ff029b82 */ /* 0x010e220000000a00 */
[----:B------:R-:W-:Y:S01]  /*11b0*/  VIADD R15, R7, 0x100 ;  /* 0x00000100070f7836 */ /* 0x000fe20000000000 */
[----:B------:R-:W-:Y:S04]  /*11c0*/  BSSY B0, `(.L_x_51885) ;  /* 0x000001e000007945 */ /* 0x000fe80003800000 */
        /* <DEDUP_REMOVED lines=29> */
.L_x_51886:
[----:B------:R-:W-:Y:S05]  /*13a0*/  BSYNC B0 ;  /* 0x0000000000007941 */ /* 0x000fea0003800000 */
.L_x_51885:
        /* <DEDUP_REMOVED lines=39> */
.L_x_51888:
[----:B------:R-:W-:Y:S05]  /*1620*/  BSYNC B0 ;  /* 0x0000000000007941 */ /* 0x000fea0003800000 */
.L_x_51887:
        /* <DEDUP_REMOVED lines=32> */
.L_x_51890:
[----:B------:R-:W-:Y:S05]  /*1830*/  BSYNC B0 ;  /* 0x0000000000007941 */ /* 0x000fea0003800000 */
.L_x_51889:
        /* <DEDUP_REMOVED lines=29> */
.L_x_51892:
[----:B------:R-:W-:Y:S05]  /*1a10*/  BSYNC B0 ;  /* 0x0000000000007941 */ /* 0x000fea0003800000 */
.L_x_51891:
        /* <DEDUP_REMOVED lines=29> */
.L_x_51894:
[----:B------:R-:W-:Y:S05]  /*1bf0*/  BSYNC B0 ;  /* 0x0000000000007941 */ /* 0x000fea0003800000 */
.L_x_51893:
        /* <DEDUP_REMOVED lines=29> */
.L_x_51896:
[----:B------:R-:W-:Y:S05]  /*1dd0*/  BSYNC B0 ;  /* 0x0000000000007941 */ /* 0x000fea0003800000 */
.L_x_51895:
        /* <DEDUP_REMOVED lines=18> */
.L_x_51899:
[----:B------:R-:W-:-:S13]  /*1f00*/  ISETP.GE.AND P0, PT, R7, R4, PT ;  /* 0x000000040700720c */ /* 0x000fda0003f06270 */
[----:B------:R-:W-:Y:S05]  /*1f10*/  @P0 BRA `(.L_x_51901) ;  /* 0x0000000000300947 */ /* 0x000fea0003800000 */
[----:B0-----:R-:W0:Y:S01]  /*1f20*/  LDC.64 R2, c[0x0][0x220] ;  /* 0x00008800ff027b82 */ /* 0x001e220000000a00 */
[----:B------:R-:W-:Y:S02]  /*1f30*/  IMAD.IADD R9, R0, 0x1, R7 ;  /* 0x0000000100097824 */ /* 0x000fe400078e0207 */
[----:B------:R-:W-:Y:S02]  /*1f40*/  VIADD R7, R7, 0x80 ;  /* 0x0000008007077836 */ /* 0x000fe40000000000 */
[----:B0-----:R-:W-:-:S05]  /*1f50*/  IMAD.WIDE.U32 R2, R9, 0x4, R2 ;  /* 0x0000000409027825 */ /* 0x001fca00078e0002 */
[----:B------:R1:W-:Y:S02]  /*1f60*/  STG.E desc[UR4][R2.64], R12 ;  /* 0x0000000c02007986 */ /* 0x0003e4000c101904 */
.L_x_51900:
[----:B------:R-:W-:-:S13]  /*1f70*/  ISETP.GE.AND P0, PT, R7, R4, PT ;  /* 0x000000040700720c */ /* 0x000fda0003f06270 */
[----:B------:R-:W-:Y:S05]  /*1f80*/  @P0 BRA `(.L_x_51902) ;  /* 0x0000000000340947 */ /* 0x000fea0003800000 */
[----:B01----:R-:W0:Y:S01]  /*1f90*/  LDC.64 R2, c[0x0][0x220] ;  /* 0x00008800ff027b82 */ /* 0x003e220000000a00 */
[----:B------:R-:W-:Y:S01]  /*1fa0*/  IMAD.IADD R9, R0, 0x1, R7 ;  /* 0x0000000100097824 */ /* 0x000fe200078e0207 */
[----:B------:R-:W-:-:S03]  /*1fb0*/  IADD3 R7, R7, 0x80, RZ ;  /* 0x0000008007077810 */ /* 0x000fc60007ffe0ff */
[----:B0-----:R-:W-:-:S05]  /*1fc0*/  IMAD.WIDE.U32 R2, R9, 0x4, R2 ;  /* 0x0000000409027825 */ /* 0x001fca00078e0002 */
[----:B------:R1:W-:Y:S02]  /*1fd0*/  STG.E desc[UR4][R2.64], R5 ;  /* 0x0000000502007986 */ /* 0x0003e4000c101904 */
.L_x_51901:
        /* <DEDUP_REMOVED lines=8> */
.L_x_51902:
[----:B------:R-:W-:Y:S05]  /*2060*/  BSYNC B1 ;  /* 0x0000000000017941 */ /* 0x000fea0003800000 */
.L_x_51898:
[----:B------:R-:W-:-:S13]  /*2070*/  ISETP.GE.AND P0, PT, R7, R4, PT ;  /* 0x000000040700720c */ /* 0x000fda0003f06270 */
[----:B012---:R-:W0:Y:S01]  /*2080*/  @!P0 LDC.64 R2, c[0x0][0x220] ;  /* 0x00008800ff028b82 */ /* 0x007e220000000a00 */
[----:B------:R-:W-:Y:S02]  /*2090*/  @!P0 IMAD.IADD R5, R0, 0x1, R7 ;  /* 0x0000000100058824 */ /* 0x000fe400078e0207 */
[----:B------:R-:W-:Y:S02]  /*20a0*/  @!P0 VIADD R7, R7, 0x80 ;  /* 0x0000008007078836 */ /* 0x000fe40000000000 */
[----:B0-----:R-:W-:-:S05]  /*20b0*/  @!P0 IMAD.WIDE.U32 R2, R5, 0x4, R2 ;  /* 0x0000000405028825 */ /* 0x001fca00078e0002 */
[----:B------:R2:W-:Y:S02]  /*20c0*/  @!P0 STG.E desc[UR4][R2.64], R8 ;  /* 0x0000000802008986 */ /* 0x0005e4000c101904 */
.L_x_51903:
[----:B------:R-:W-:Y:S05]  /*20d0*/  BSYNC B0 ;  /* 0x0000000000007941 */ /* 0x000fea0003800000 */
.L_x_51897:
        /* <DEDUP_REMOVED lines=8> */
.L_x_51904:
        /* <DEDUP_REMOVED lines=10> */
.L_x_57624:


//--------------------- .text._ZN2at6native29vectorized_elementwise_kernelILi8ENS0_13BUnaryFunctorIiiiZZZNS0_21remainder_kernel_cudaERNS_18TensorIteratorBaseEENKUlvE_clEvENKUlvE1_clEvEUliiE_EESt5arrayIPcLm2EEEEviT0_T1_ --------------------------
	.section	.text._ZN2at6native29vectorized_elementwise_kernelILi8ENS0_13BUnaryFunctorIiiiZZZNS0_21remainder_kernel_cudaERNS_18TensorIteratorBaseEENKUlvE_clEvENKUlvE1_clEvEUliiE_EESt5arrayIPcLm2EEEEviT0_T1_,"ax",@progbits
	.align	128
        .global         _ZN2at6native29vectorized_elementwise_kernelILi8ENS0_13BUnaryFunctorIiiiZZZNS0_21remainder_kernel_cudaERNS_18TensorIteratorBaseEENKUlvE_clEvENKUlvE1_clEvEUliiE_EESt5arrayIPcLm2EEEEviT0_T1_
        .type           _ZN2at6native29vectorized_elementwise_kernelILi8ENS0_13BUnaryFunctorIiiiZZZNS0_21remainder_kernel_cudaERNS_18TensorIteratorBaseEENKUlvE_clEvENKUlvE1_clEvEUliiE_EESt5arrayIPcLm2EEEEviT0_T1_,@function
        .size           _ZN2at6native29vectorized_elementwise_kernelILi8ENS0_13BUnaryFunctorIiiiZZZNS0_21remainder_kernel_cudaERNS_18TensorIteratorBaseEENKUlvE_clEvENKUlvE1_clEvEUliiE_EESt5arrayIPcLm2EEEEviT0_T1_,(.L_x_57625 - _ZN2at6native29vectorized_elementwise_kernelILi8ENS0_13BUnaryFunctorIiiiZZZNS0_21remainder_kernel_cudaERNS_18TensorIteratorBaseEENKUlvE_clEvENKUlvE1_clEvEUliiE_EESt5arrayIPcLm2EEEEviT0_T1_)
        .other          _ZN2at6native29vectorized_elementwise_kernelILi8ENS0_13BUnaryFunctorIiiiZZZNS0_21remainder_kernel_cudaERNS_18TensorIteratorBaseEENKUlvE_clEvENKUlvE1_clEvEUliiE_EESt5arrayIPcLm2EEEEviT0_T1_,@"STO_CUDA_ENTRY STV_DEFAULT"
_ZN2at6native29vectorized_elementwise_kernelILi8ENS0_13BUnaryFunctorIiiiZZZNS0_21remainder_kernel_cudaERNS_18TensorIteratorBaseEENKUlvE_clEvENKUlvE1_clEvEUliiE_EESt5arrayIPcLm2EEEEviT0_T1_:
.text._ZN2at6native29vectorized_elementwise_kernelILi8ENS0_13BUnaryFunctorIiiiZZZNS0_21remainder_kernel_cudaERNS_18TensorIteratorBaseEENKUlvE_clEvENKUlvE1_clEvEUliiE_EESt5arrayIPcLm2EEEEviT0_T1_:
        /* <DEDUP_REMOVED lines=163> */
.L_x_51905:
        /* <DEDUP_REMOVED lines=87> */
.L_x_51907:
[----:B------:R-:W-:Y:S05]  /*0fa0*/  BSYNC B0 ;  /* 0x0000000000007941 */ /* 0x000fea0003800000 */
.L_x_51906:
        /* <DEDUP_REMOVED lines=30> */
.L_x_51909:
[----:B------:R-:W-:Y:S05]  /*1190*/  BSYNC B0 ;  /* 0x0000000000007941 */ /* 0x000fea0003800000 */
.L_x_51908:
        /* <DEDUP_REMOVED lines=32> */
.L_x_51911:
[----:B------:R-:W-:Y:S05]  /*13a0*/  BSYNC B0 ;  /* 0x0000000000007941 */ /* 0x000fea0003800000 */
.L_x_51910:
        /* <DEDUP_REMOVED lines=39> */
.L_x_51913:
[----:B------:R-:W-:Y:S05]  /*1620*/  BSYNC B0 ;  /* 0x0000000000007941 */ /* 0x000fea0003800000 */
.L_x_51912:
        /* <DEDUP_REMOVED lines=32> */
.L_x_51915:
[----:B------:R-:W-:Y:S05]  /*1830*/  BSYNC B0 ;  /* 0x0000000000007941 */ /* 0x000fea0003800000 */
.L_x_51914:
        /* <DEDUP_REMOVED lines=29> */
.L_x_51917:
[----:B------:R-:W-:Y:S05]  /*1a10*/  BSYNC B0 ;  /* 0x0000000000007941 */ /* 0x000fea0003800000 */
.L_x_51916:
        /* <DEDUP_REMOVED lines=29> */
.L_x_51919:
[----:B------:R-:W-:Y:S05]  /*1bf0*/  BSYNC B0 ;  /* 0x0000000000007941 */ /* 0x000fea0003800000 */
.L_x_51918:
        /* <DEDUP_REMOVED lines=29> */
.L_x_51921:
[----:B------:R-:W-:Y:S05]  /*1dd0*/  BSYNC B0 ;  /* 0x0000000000007941 */ /* 0x000fea0003800000 */
.L_x_51920:
        /* <DEDUP_REMOVED lines=18> */
.L_x_51924:
[----:B------:R-:W-:-:S13]  /*1f00*/  ISETP.GE.AND P0, PT, R7, R4, PT ;  /* 0x000000040700720c */ /* 0x000fda0003f06270 */
[----:B------:R-:W-:Y:S05]  /*1f10*/  @P0 BRA `(.L_x_51926) ;  /* 0x0000000000300947 */ /* 0x000fea0003800000 */
[----:B0-----:R-:W0:Y:S01]  /*1f20*/  LDC.64 R2, c[0x0][0x220] ;  /* 0x00008800ff027b82 */ /* 0x001e220000000a00 */
[----:B------:R-:W-:Y:S02]  /*1f30*/  IMAD.IADD R9, R0, 0x1, R7 ;  /* 0x0000000100097824 */ /* 0x000fe400078e0207 */
[----:B------:R-:W-:Y:S02]  /*1f40*/  VIADD R7, R7, 0x80 ;  /* 0x0000008007077836 */ /* 0x000fe40000000000 */
[----:B0-----:R-:W-:-:S05]  /*1f50*/  IMAD.WIDE.U32 R2, R9, 0x4, R2 ;  /* 0x0000000409027825 */ /* 0x001fca00078e0002 */
[----:B------:R1:W-:Y:S02]  /*1f60*/  STG.E desc[UR4][R2.64], R12 ;  /* 0x0000000c02007986 */ /* 0x0003e4000c101904 */
.L_x_51925:
[----:B------:R-:W-:-:S13]  /*1f70*/  ISETP.GE.AND P0, PT, R7, R4, PT ;  /* 0x000000040700720c */ /* 0x000fda0003f06270 */
[----:B------:R-:W-:Y:S05]  /*1f80*/  @P0 BRA `(.L_x_51927) ;  /* 0x0000000000340947 */ /* 0x000fea0003800000 */
[----:B01----:R-:W0:Y:S01]  /*1f90*/  LDC.64 R2, c[0x0][0x220] ;  /* 0x00008800ff027b82 */ /* 0x003e220000000a00 */
[----:B------:R-:W-:Y:S01]  /*1fa0*/  IMAD.IADD R9, R0, 0x1, R7 ;  /* 0x0000000100097824 */ /* 0x000fe200078e0207 */
[----:B------:R-:W-:-:S03]  /*1fb0*/  IADD3 R7, R7, 0x80, RZ ;  /* 0x0000008007077810 */ /* 0x000fc60007ffe0ff */
[----:B0-----:R-:W-:-:S05]  /*1fc0*/  IMAD.WIDE.U32 R2, R9, 0x4, R2 ;  /* 0x0000000409027825 */ /* 0x001fca00078e0002 */
[----:B------:R1:W-:Y:S02]  /*1fd0*/  STG.E desc[UR4][R2.64], R5 ;  /* 0x0000000502007986 */ /* 0x0003e4000c101904 */
.L_x_51926:
        /* <DEDUP_REMOVED lines=8> */
.L_x_51927:
[----:B------:R-:W-:Y:S05]  /*2060*/  BSYNC B1 ;  /* 0x0000000000017941 */ /* 0x000fea0003800000 */
.L_x_51923:
[----:B------:R-:W-:-:S13]  /*2070*/  ISETP.GE.AND P0, PT, R7, R4, PT ;  /* 0x000000040700720c */ /* 0x000fda0003f06270 */
[----:B012---:R-:W0:Y:S01]  /*2080*/  @!P0 LDC.64 R2, c[0x0][0x220] ;  /* 0x00008800ff028b82 */ /* 0x007e220000000a00 */
[----:B------:R-:W-:Y:S02]  /*2090*/  @!P0 IMAD.IADD R5, R0, 0x1, R7 ;  /* 0x0000000100058824 */ /* 0x000fe400078e0207 */
[----:B------:R-:W-:Y:S02]  /*20a0*/  @!P0 VIADD R7, R7, 0x80 ;  /* 0x0000008007078836 */ /* 0x000fe40000000000 */
[----:B0-----:R-:W-:-:S05]  /*20b0*/  @!P0 IMAD.WIDE.U32 R2, R5, 0x4, R2 ;  /* 0x0000000405028825 */ /* 0x001fca00078e0002 */
[----:B------:R2:W-:Y:S02]  /*20c0*/  @!P0 STG.E desc[UR4][R2.64], R8 ;  /* 0x0000000802008986 */ /* 0x0005e4000c101904 */
.L_x_51928:
[----:B------:R-:W-:Y:S05]  /*20d0*/  BSYNC B0 ;  /* 0x0000000000007941 */ /* 0x000fea0003800000 */
.L_x_51922:
        /* <DEDUP_REMOVED lines=8> */
.L_x_51929:
        /* <DEDUP_REMOVED lines=10> */
.L_x_57625:


//--------------------- .text._ZN2at6native18elementwise_kernelILi128ELi4EZNS0_15gpu_kernel_implINS0_13AUnaryFunctorIiiiZZZNS0_21remainder_kernel_cudaERNS_18TensorIteratorBaseEENKUlvE_clEvENKUlvE1_clEvEUliiE_EEEEvS5_RKT_EUliE_EEviT1_ --------------------------
	.section	.text._ZN2at6native18elementwise_kernelILi128ELi4EZNS0_15gpu_kernel_implINS0_13AUnaryFunctorIiiiZZZNS0_21remainder_kernel_cudaERNS_18TensorIteratorBaseEENKUlvE_clEvENKUlvE1_clEvEUliiE_EEEEvS5_RKT_EUliE_EEviT1_,"ax",@progbits
	.align	128
        .global         _ZN2at6native18elementwise_kernelILi128ELi4EZNS0_15gpu_kernel_implINS0_13AUnaryFunctorIiiiZZZNS0_21remainder_kernel_cudaERNS_18TensorIteratorBaseEENKUlvE_clEvENKUlvE1_clEvEUliiE_EEEEvS5_RKT_EUliE_EEviT1_
        .type           _ZN2at6native18elementwise_kernelILi128ELi4EZNS0_15gpu_kernel_implINS0_13AUnaryFunctorIiiiZZZNS0_21remainder_kernel_cudaERNS_18TensorIteratorBaseEENKUlvE_clEvENKUlvE1_clEvEUliiE_EEEEvS5_RKT_EUliE_EEviT1_,@function
        .size           _ZN2at6native18elementwise_kernelILi128ELi4EZNS0_15gpu_kernel_implINS0_13AUnaryFunctorIiiiZZZNS0_21remainder_kernel_cudaERNS_18TensorIteratorBaseEENKUlvE_clEvENKUlvE1_clEvEUliiE_EEEEvS5_RKT_EUliE_EEviT1_,(.L_x_57626 - _ZN2at6native18elementwise_kernelILi128ELi4EZNS0_15gpu_kernel_implINS0_13AUnaryFunctorIiiiZZZNS0_21remainder_kernel_cudaERNS_18TensorIteratorBaseEENKUlvE_clEvENKUlvE1_clEvEUliiE_EEEEvS5_RKT_EUliE_EEviT1_)
        .other          _ZN2at6native18elementwise_kernelILi128ELi4EZNS0_15gpu_kernel_implINS0_13AUnaryFunctorIiiiZZZNS0_21remainder_kernel_cudaERNS_18TensorIteratorBaseEENKUlvE_clEvENKUlvE1_clEvEUliiE_EEEEvS5_RKT_EUliE_EEviT1_,@"STO_CUDA_ENTRY STV_DEFAULT"
_ZN2at6native18elementwise_kernelILi128ELi4EZNS0_15gpu_kernel_implINS0_13AUnaryFunctorIiiiZZZNS0_21remainder_kernel_cudaERNS_18TensorIteratorBaseEENKUlvE_clEvENKUlvE1_clEvEUliiE_EEEEvS5_RKT_EUliE_EEviT1_:
.text._ZN2at6native18elementwise_kernelILi128ELi4EZNS0_15gpu_kernel_implINS0_13AUnaryFunctorIiiiZZZNS0_21remainder_kernel_cudaERNS_18TensorIteratorBaseEENKUlvE_clEvENKUlvE1_clEvEUliiE_EEEEvS5_RKT_EUliE_EEviT1_:
        /* <DEDUP_REMOVED lines=314> */
.L_x_51932:
        /* <DEDUP_REMOVED lines=20> */
.L_x_51936:
[----:B------:R0:W5:Y:S01]  /*14e0*/  LDG.E.U8 R19, desc[UR36][R2.64] ;  /* 0x0000002402137981 */ /* 0x000162000c1e1100 */
[----:B------:R-:W-:Y:S05]  /*14f0*/  BRA `(.L_x_51938) ;  /* 0x0000000c00347947 */ /* 0x000fea0003800000 */
.L_x_51935:
        /* <DEDUP_REMOVED lines=8> */
.L_x_51940:
[----:B------:R0:W5:Y:S01]  /*1580*/  LDG.E R19, desc[UR36][R2.64] ;  /* 0x0000002402137981 */ /* 0x000162000c1e1900 */
[----:B------:R-:W-:Y:S05]  /*1590*/  BRA `(.L_x_51938) ;  /* 0x0000000c000c7947 */ /* 0x000fea0003800000 */
.L_x_51939:
[----:B------:R0:W5:Y:S01]  /*15a0*/  LDG.E.S16 R19, desc[UR36][R2.64] ;  /* 0x0000002402137981 */ /* 0x000162000c1e1700 */
[----:B------:R-:W-:Y:S05]  /*15b0*/  BRA `(.L_x_51938) ;  /* 0x0000000c00047947 */ /* 0x000fea0003800000 */
.L_x_51934:
        /* <DEDUP_REMOVED lines=9> */
.L_x_51942:
[----:B------:R-:W2:Y:S02]  /*1650*/  LDG.E.U16 R2, desc[UR36][R2.64] ;  /* 0x0000002402027981 */ /* 0x000ea4000c1e1500 */
[----:B--2---:R-:W-:-:S06]  /*1660*/  HADD2.F32 R19, -RZ, R2.H0_H0 ;  /* 0x20000002ff137230 */ /* 0x004fcc0000004100 */
[----:B------:R-:W0:Y:S01]  /*1670*/  F2I.FTZ.TRUNC.NTZ R19, R19 ;  /* 0x0000001300137305 */ /* 0x000e22000021f100 */
[----:B------:R-:W-:Y:S05]  /*1680*/  BRA `(.L_x_51938) ;  /* 0x0000000800d07947 */ /* 0x000fea0003800000 */
.L_x_51941:
        /* <DEDUP_REMOVED lines=9> */
.L_x_51944:
[----:B------:R-:W2:Y:S02]  /*1720*/  LDG.E.U16 R2, desc[UR36][R2.64] ;  /* 0x0000002402027981 */ /* 0x000ea4000c1e1500 */
[----:B--2---:R-:W-:-:S06]  /*1730*/  HADD2.F32 R19, -RZ, R2.H0_H0 ;  /* 0x20000002ff137230 */ /* 0x004fcc0000004100 */
[----:B------:R-:W0:Y:S01]  /*1740*/  F2I.FTZ.TRUNC.NTZ R19, R19 ;  /* 0x0000001300137305 */ /* 0x000e22000021f100 */
[----:B------:R-:W-:Y:S05]  /*1750*/  BRA `(.L_x_51938) ;  /* 0x00000008009c7947 */ /* 0x000fea0003800000 */
.L_x_51943:
[----:B------:R-:W2:Y:S02]  /*1760*/  LDG.E.64 R2, desc[UR36][R2.64] ;  /* 0x0000002402027981 */ /* 0x000ea4000c1e1b00 */
[----:B--2---:R0:W1:Y:S01]  /*1770*/  F2I.F64.TRUNC R19, R2 ;  /* 0x0000000200137311 */ /* 0x004062000030d100 */
[----:B------:R-:W-:Y:S05]  /*1780*/  BRA `(.L_x_51938) ;  /* 0x0000000800907947 */ /* 0x000fea0003800000 */
.L_x_51933:
        /* <DEDUP_REMOVED lines=12> */
.L_x_51947:
[----:B------:R-:W2:Y:S02]  /*1850*/  LDG.E.64 R2, desc[UR36][R2.64] ;  /* 0x0000002402027981 */ /* 0x000ea4000c1e1b00 */
[----:B--2---:R0:W1:Y:S01]  /*1860*/  F2I.F64.TRUNC R19, R2 ;  /* 0x0000000200137311 */ /* 0x004062000030d100 */
[----:B------:R-:W-:Y:S05]  /*1870*/  BRA `(.L_x_51938) ;  /* 0x0000000800547947 */ /* 0x000fea0003800000 */
.L_x_51946:
        /* <DEDUP_REMOVED lines=27> */
.L_x_51949:
        /* <DEDUP_REMOVED lines=14> */
.L_x_51948:
[----:B------:R-:W2:Y:S02]  /*1b10*/  LDG.E.U16 R19, desc[UR36][R2.64] ;  /* 0x0000002402137981 */ /* 0x000ea4000c1e1500 */
[----:B--2---:R-:W-:-:S06]  /*1b20*/  IMAD.U32 R19, R19, 0x10000, RZ ;  /* 0x0001000013137824 */ /* 0x004fcc00078e00ff */
[----:B------:R-:W0:Y:S01]  /*1b30*/  F2I.FTZ.TRUNC.NTZ R19, R19 ;  /* 0x0000001300137305 */ /* 0x000e22000021f100 */
[----:B------:R-:W-:Y:S05]  /*1b40*/  BRA `(.L_x_51938) ;  /* 0x0000000400a07947 */ /* 0x000fea0003800000 */
.L_x_51945:
        /* <DEDUP_REMOVED lines=10> */
.L_x_51952:
        /* <DEDUP_REMOVED lines=21> */
.L_x_51956:
[----:B------:R-:W-:Y:S05]  /*1d40*/  BSYNC B1 ;  /* 0x0000000000017941 */ /* 0x000fea0003800000 */
.L_x_51955:
[----:B------:R-:W-:Y:S01]  /*1d50*/  IMAD.SHL.U32 R2, R2, 0x100000, RZ ;  /* 0x0010000002027824 */ /* 0x000fe200078e00ff */
[----:B------:R-:W-:-:S04]  /*1d60*/  LEA R0, R0, 0x3b800000, 0x17 ;  /* 0x3b80000000007811 */ /* 0x000fc800078eb8ff */
[----:B------:R-:W-:-:S07]  /*1d70*/  LOP3.LUT R19, R0, R2, R19, 0xfe, !PT ;  /* 0x0000000200137212 */ /* 0x000fce00078efe13 */
.L_x_51954:
[----:B------:R-:W-:Y:S05]  /*1d80*/  BSYNC B0 ;  /* 0x0000000000007941 */ /* 0x000fea0003800000 */
.L_x_51953:
[----:B------:R-:W1:Y:S01]  /*1d90*/  F2I.FTZ.TRUNC.NTZ R19, R19 ;  /* 0x0000001300137305 */ /* 0x000e62000021f100 */
[----:B------:R-:W-:Y:S05]  /*1da0*/  BRA `(.L_x_51938) ;  /* 0x0000000400087947 */ /* 0x000fea0003800000 */
.L_x_51951:
        /* <DEDUP_REMOVED lines=21> */
.L_x_51960:
[----:B------:R-:W-:Y:S05]  /*1f00*/  BSYNC B1 ;  /* 0x0000000000017941 */ /* 0x000fea0003800000 */
.L_x_51959:
[----:B------:R-:W-:Y:S01]  /*1f10*/  IMAD.SHL.U32 R2, R2, 0x200000, RZ ;  /* 0x0020000002027824 */ /* 0x000fe200078e00ff */
[----:B------:R-:W-:-:S04]  /*1f20*/  LEA R0, R0, 0x37800000, 0x17 ;  /* 0x3780000000007811 */ /* 0x000fc800078eb8ff */
[----:B------:R-:W-:-:S07]  /*1f30*/  LOP3.LUT R19, R0, R2, R19, 0xfe, !PT ;  /* 0x0000000200137212 */ /* 0x000fce00078efe13 */
.L_x_51958:
[----:B------:R-:W-:Y:S05]  /*1f40*/  BSYNC B0 ;  /* 0x0000000000007941 */ /* 0x000fea0003800000 */
.L_x_51957:
[----:B------:R-:W2:Y:S01]  /*1f50*/  F2I.FTZ.TRUNC.NTZ R19, R19 ;  /* 0x0000001300137305 */ /* 0x000ea2000021f100 */
[----:B------:R-:W-:Y:S05]  /*1f60*/  BRA `(.L_x_51938) ;  /* 0x0000000000987947 */ /* 0x000fea0003800000 */
.L_x_51950:
        /* <DEDUP_REMOVED lines=14> */
.L_x_51964:
[----:B------:R-:W-:Y:S05]  /*2050*/  BSYNC B0 ;  /* 0x0000000000007941 */ /* 0x000fea0003800000 */
.L_x_51963:
[----:B------:R-:W4:Y:S01]  /*2060*/  F2I.FTZ.TRUNC.NTZ R19, R19 ;  /* 0x0000001300137305 */ /* 0x000f22000021f100 */
[----:B------:R-:W-:Y:S05]  /*2070*/  BRA `(.L_x_51938) ;  /* 0x0000000000547947 */ /* 0x000fea0003800000 */
.L_x_51937:
        /* <DEDUP_REMOVED lines=17> */
.L_x_51965:
[----:B------:R-:W-:Y:S05]  /*2190*/  BRA `(.L_x_51938) ;  /* 0x00000000000c7947 */ /* 0x000fea0003800000 */
.L_x_51962:
[----:B------:R0:W5:Y:S01]  /*21a0*/  LDG.E R19, desc[UR36][R2.64] ;  /* 0x0000002402137981 */ /* 0x000162000c1e1900 */
[----:B------:R-:W-:Y:S05]  /*21b0*/  BRA `(.L_x_51938) ;  /* 0x0000000000047947 */ /* 0x000fea0003800000 */
.L_x_51961:
[----:B------:R3:W5:Y:S02]  /*21c0*/  LDG.E R19, desc[UR36][R2.64] ;  /* 0x0000002402137981 */ /* 0x000764000c1e1900 */
.L_x_51938:
        /* <DEDUP_REMOVED lines=13> */
[----:B------:R-:W-:-:S04]  /*22a0*/  IMAD.HI.U32 R3, R3, R5, R2 ;  /* 0x0000000503037227 */ /* 0x000fc800078e0002 */
[----:B------:R-:W-:Y:S02]  /*22b0*/  IMAD.MOV.U32 R2, RZ, RZ, R7 ;  /* 0x000000ffff027224 */ /* 0x000fe400078e0007 */
[----:B------:R-:W-:Y:S01]  /*22c0*/  IMAD.HI.U32 R3, R3, R0, RZ ;  /* 0x0000000003037227 */ /* 0x000fe200078e00ff */
[----:B------:R-:W0:Y:S03]  /*22d0*/  LDC.U8 R7, c[0x0][0x428] ;  /* 0x00010a00ff077b82 */ /* 0x000e260000000000 */
[----:B------:R-:W-:-:S05]  /*22e0*/  IMAD R3, R3, R2, R0 ;  /* 0x0000000203037224 */ /* 0x000fca00078e0200 */
[----:B------:R-:W-:-:S13]  /*22f0*/  ISETP.GT.U32.AND P0, PT, R4, R3, PT ;  /* 0x000000030400720c */ /* 0x000fda0003f04070 */
[----:B------:R-:W-:Y:S01]  /*2300*/  @!P0 IMAD.IADD R3, R3, 0x1, -R4 ;  /* 0x0000000103038824 */ /* 0x000fe200078e0a04 */
[----:B------:R-:W-:Y:S02]  /*2310*/  ISETP.NE.AND P0, PT, R19, RZ, PT ;  /* 0x000000ff1300720c */ /* 0x000fe40003f05270 */
[----:B0-----:R-:W-:Y:S02]  /*2320*/  PRMT R2, R7, 0x9910, RZ ;  /* 0x0000991007027816 */ /* 0x001fe400000000ff */
[----:B------:R-:W-:-:S13]  /*2330*/  ISETP.GT.U32.AND P1, PT, R4, R3, PT ;  /* 0x000000030400720c */ /* 0x000fda0003f24070 */
        /* <DEDUP_REMOVED lines=20> */
.L_x_51969:
[----:B------:R3:W-:Y:S01]  /*2480*/  STG.E.U8 desc[UR36][R16.64], R5 ;  /* 0x0000000510007986 */ /* 0x0007e2000c101124 */
[----:B------:R-:W-:Y:S05]  /*2490*/  BRA `(.L_x_51971) ;  /* 0x0000000c00587947 */ /* 0x000fea0003800000 */
.L_x_51968:
        /* <DEDUP_REMOVED lines=10> */
.L_x_51973:
[----:B------:R1:W-:Y:S01]  /*2540*/  STG.E desc[UR36][R16.64], R5 ;  /* 0x0000000510007986 */ /* 0x0003e2000c101924 */
[----:B------:R-:W-:Y:S05]  /*2550*/  BRA `(.L_x_51971) ;  /* 0x0000000c00287947 */ /* 0x000fea0003800000 */
.L_x_51972:
[----:B------:R2:W-:Y:S01]  /*2560*/  STG.E.U16 desc[UR36][R16.64], R5 ;  /* 0x0000000510007986 */ /* 0x0005e2000c101524 */
[----:B------:R-:W-:Y:S05]  /*2570*/  BRA `(.L_x_51971) ;  /* 0x0000000c00207947 */ /* 0x000fea0003800000 */
.L_x_51967:
        /* <DEDUP_REMOVED lines=9> */
.L_x_51975:
[----:B------:R-:W-:-:S04]  /*2610*/  I2FP.F32.S32 R0, R5 ;  /* 0x0000000500007245 */ /* 0x000fc80000201400 */
[----:B------:R-:W-:-:S05]  /*2620*/  F2FP.F16.F32.PACK_AB R0, RZ, R0 ;  /* 0x00000000ff00723e */ /* 0x000fca00000000ff */
[----:B------:R0:W-:Y:S01]  /*2630*/  STG.E.U16 desc[UR36][R16.64], R0 ;  /* 0x0000000010007986 */ /* 0x0001e2000c101524 */
[----:B------:R-:W-:Y:S05]  /*2640*/  BRA `(.L_x_51971) ;  /* 0x0000000800ec7947 */ /* 0x000fea0003800000 */
.L_x_51974:
        /* <DEDUP_REMOVED lines=10> */
.L_x_51977:
[----:B------:R-:W-:-:S04]  /*26f0*/  I2FP.F32.S32 R5, R5 ;  /* 0x0000000500057245 */ /* 0x000fc80000201400 */
[----:B------:R-:W-:-:S04]  /*2700*/  F2FP.F16.F32.PACK_AB R3, RZ, R5 ;  /* 0x00000005ff03723e */ /* 0x000fc800000000ff */
[----:B------:R-:W-:-:S05]  /*2710*/  PRMT R3, R3, 0x5410, RZ ;  /* 0x0000541003037816 */ /* 0x000fca00000000ff */
[----:B------:R0:W-:Y:S01]  /*2720*/  STG.E desc[UR36][R16.64], R3 ;  /* 0x0000000310007986 */ /* 0x0001e2000c101924 */
[----:B------:R-:W-:Y:S05]  /*2730*/  BRA `(.L_x_51971) ;  /* 0x0000000800b07947 */ /* 0x000fea0003800000 */
.L_x_51976:
[----:B------:R-:W0:Y:S02]  /*2740*/  I2F.F64 R2, R5 ;  /* 0x0000000500027312 */ /* 0x000e240000201c00 */
[----:B0-----:R0:W-:Y:S01]  /*2750*/  STG.E.64 desc[UR36][R16.64], R2 ;  /* 0x0000000210007986 */ /* 0x0011e2000c101b24 */
[----:B------:R-:W-:Y:S05]  /*2760*/  BRA `(.L_x_51971) ;  /* 0x0000000800a47947 */ /* 0x000fea0003800000 */
.L_x_51966:
        /* <DEDUP_REMOVED lines=12> */
.L_x_51980:
[----:B------:R-:W0:Y:S01]  /*2830*/  I2F.F64 R4, R5 ;  /* 0x0000000500047312 */ /* 0x000e220000201c00 */
[----:B------:R-:W-:-:S05]  /*2840*/  CS2R R6, SRZ ;  /* 0x0000000000067805 */ /* 0x000fca000001ff00 */
[----:B0-----:R0:W-:Y:S01]  /*2850*/  STG.E.128 desc[UR36][R16.64], R4 ;  /* 0x0000000410007986 */ /* 0x0011e2000c101d24 */
[----:B------:R-:W-:Y:S05]  /*2860*/  BRA `(.L_x_51971) ;  /* 0x0000000800647947 */ /* 0x000fea0003800000 */
.L_x_51979:
        /* <DEDUP_REMOVED lines=21> */
.L_x_51984:
[----:B------:R-:W-:Y:S05]  /*29c0*/  BSYNC B0 ;  /* 0x0000000000007941 */ /* 0x000fea0003800000 */
.L_x_51983:
[----:B------:R-:W-:-:S05]  /*29d0*/  LOP3.LUT R3, R0, R3, RZ, 0xfc, !PT ;  /* 0x0000000300037212 */ /* 0x000fca00078efcff */
[----:B------:R0:W-:Y:S01]  /*29e0*/  STG.E.U8 desc[UR36][R16.64], R3 ;  /* 0x0000000310007986 */ /* 0x0001e2000c101124 */
[----:B------:R-:W-:Y:S05]  /*29f0*/  BRA `(.L_x_51971) ;  /* 0x0000000800007947 */ /* 0x000fea0003800000 */
.L_x_51982:
        /* <DEDUP_REMOVED lines=13> */
.L_x_51986:
[----:B------:R-:W-:Y:S01]  /*2ad0*/  IMAD.MOV.U32 R0, RZ, RZ, 0x7f ;  /* 0x0000007fff007424 */ /* 0x000fe200078e00ff */
[----:B------:R-:W-:-:S04]  /*2ae0*/  ISETP.GT.U32.AND P0, PT, R2, 0x7f800000, PT ;  /* 0x7f8000000200780c */ /* 0x000fc80003f04070 */
[----:B------:R-:W-:-:S09]  /*2af0*/  SEL R0, R0, 0x7c, P0 ;  /* 0x0000007c00007807 */ /* 0x000fd20000000000 */
.L_x_51987:
[----:B------:R-:W-:Y:S05]  /*2b00*/  BSYNC B0 ;  /* 0x0000000000007941 */ /* 0x000fea0003800000 */
.L_x_51985:
[----:B------:R-:W-:-:S04]  /*2b10*/  LOP3.LUT R2, R5, 0x80000000, RZ, 0xc0, !PT ;  /* 0x8000000005027812 */ /* 0x000fc800078ec0ff */
[----:B------:R-:W-:-:S04]  /*2b20*/  SHF.R.U32.HI R3, RZ, 0x18, R2 ;  /* 0x00000018ff037819 */ /* 0x000fc80000011602 */
[----:B------:R-:W-:-:S05]  /*2b30*/  LOP3.LUT R3, R0, R3, RZ, 0xfc, !PT ;  /* 0x0000000300037212 */ /* 0x000fca00078efcff */
[----:B------:R0:W-:Y:S01]  /*2b40*/  STG.E.U8 desc[UR36][R16.64], R3 ;  /* 0x0000000310007986 */ /* 0x0001e2000c101124 */
[----:B------:R-:W-:Y:S05]  /*2b50*/  BRA `(.L_x_51971) ;  /* 0x0000000400a87947 */ /* 0x000fea0003800000 */
.L_x_51981:
[----:B------:R-:W-:-:S04]  /*2b60*/  I2FP.F32.S32 R0, R5 ;  /* 0x0000000500007245 */ /* 0x000fc80000201400 */
[----:B------:R-:W-:-:S05]  /*2b70*/  F2FP.BF16.F32.PACK_AB R0, RZ, R0 ;  /* 0x00000000ff00723e */ /* 0x000fca00000010ff */
[----:B------:R0:W-:Y:S01]  /*2b80*/  STG.E.U16 desc[UR36][R16.64], R0 ;  /* 0x0000000010007986 */ /* 0x0001e2000c101524 */
[----:B------:R-:W-:Y:S05]  /*2b90*/  BRA `(.L_x_51971) ;  /* 0x0000000400987947 */ /* 0x000fea0003800000 */
.L_x_51978:
        /* <DEDUP_REMOVED lines=10> */
.L_x_51990:
        /* <DEDUP_REMOVED lines=17> */
.L_x_51993:
[----:B------:R-:W-:-:S04]  /*2d50*/  LOP3.LUT R2, R5, 0x80000000, RZ, 0xc0, !PT ;  /* 0x8000000005027812 */ /* 0x000fc800078ec0ff */
[----:B------:R-:W-:-:S04]  /*2d60*/  SHF.R.U32.HI R3, RZ, 0x18, R2 ;  /* 0x00000018ff037819 */ /* 0x000fc80000011602 */
[----:B------:R-:W-:-:S04]  /*2d70*/  LOP3.LUT R0, R0, R3, RZ, 0xfc, !PT ;  /* 0x0000000300007212 */ /* 0x000fc800078efcff */
[----:B------:R-:W-:-:S07]  /*2d80*/  PRMT R8, R0, 0x7610, R8 ;  /* 0x0000761000087816 */ /* 0x000fce0000000008 */
.L_x_51992:
[----:B------:R-:W-:Y:S05]  /*2d90*/  BSYNC B0 ;  /* 0x0000000000007941 */ /* 0x000fea0003800000 */
.L_x_51991:
[----:B------:R0:W-:Y:S01]  /*2da0*/  STG.E.U8 desc[UR36][R16.64], R8 ;  /* 0x0000000810007986 */ /* 0x0001e2000c101124 */
[----:B------:R-:W-:Y:S05]  /*2db0*/  BRA `(.L_x_51971) ;  /* 0x0000000400107947 */ /* 0x000fea0003800000 */
.L_x_51989:
        /* <DEDUP_REMOVED lines=17> */
.L_x_51996:
[----:B------:R-:W-:-:S04]  /*2ed0*/  LOP3.LUT R2, R5, 0x80000000, RZ, 0xc0, !PT ;  /* 0x8000000005027812 */ /* 0x000fc800078ec0ff */
[----:B------:R-:W-:-:S04]  /*2ee0*/  SHF.R.U32.HI R3, RZ, 0x18, R2 ;  /* 0x00000018ff037819 */ /* 0x000fc80000011602 */
[----:B------:R-:W-:-:S04]  /*2ef0*/  LOP3.LUT R0, R0, R3, RZ, 0xfc, !PT ;  /* 0x0000000300007212 */ /* 0x000fc800078efcff */
[----:B------:R-:W-:-:S07]  /*2f00*/  PRMT R8, R0, 0x7610, R8 ;  /* 0x0000761000087816 */ /* 0x000fce0000000008 */
.L_x_51995:
[----:B------:R-:W-:Y:S05]  /*2f10*/  BSYNC B0 ;  /* 0x0000000000007941 */ /* 0x000fea0003800000 */
.L_x_51994:
[----:B------:R0:W-:Y:S01]  /*2f20*/  STG.E.U8 desc[UR36][R16.64], R8 ;  /* 0x0000000810007986 */ /* 0x0001e2000c101124 */
[----:B------:R-:W-:Y:S05]  /*2f30*/  BRA `(.L_x_51971) ;  /* 0x0000000000b07947 */ /* 0x000fea0003800000 */
.L_x_51988:
        /* <DEDUP_REMOVED lines=22> */
.L_x_51970:
        /* <DEDUP_REMOVED lines=16> */
.L_x_51999:
[----:B------:R-:W-:Y:S05]  /*31a0*/  BRA `(.L_x_51971) ;  /* 0x0000000000147947 */ /* 0x000fea0003800000 */
.L_x_51998:
[--C-:B------:R-:W-:Y:S01]  /*31b0*/  SHF.R.S32.HI R3, RZ, 0x1f, R5.reuse ;  /* 0x0000001fff037819 */ /* 0x100fe20000011405 */
[----:B------:R-:W-:-:S05]  /*31c0*/  IMAD.MOV.U32 R2, RZ, RZ, R5 ;  /* 0x000000ffff027224 */ /* 0x000fca00078e0005 */
[----:B------:R0:W-:Y:S01]  /*31d0*/  STG.E.64 desc[UR36][R16.64], R2 ;  /* 0x0000000210007986 */ /* 0x0001e2000c101b24 */
[----:B------:R-:W-:Y:S05]  /*31e0*/  BRA `(.L_x_51971) ;  /* 0x0000000000047947 */ /* 0x000fea0003800000 */
.L_x_51997:
[----:B------:R0:W-:Y:S02]  /*31f0*/  STG.E desc[UR36][R16.64], R5 ;  /* 0x0000000510007986 */ /* 0x0001e4000c101924 */
.L_x_51971:
[----:B------:R-:W-:-:S04]  /*3200*/  IMAD R18, R23, 0x200, R18 ;  /* 0x0000020017127824 */ /* 0x000fc800078e0212 */
[----:B------:R-:W-:-:S07]  /*3210*/  VIADD R19, R18, 0x80 ;  /* 0x0000008012137836 */ /* 0x000fce0000000000 */
.L_x_51931:
[----:B------:R-:W-:Y:S05]  /*3220*/  BSYNC B6 ;  /* 0x0000000000067941 */ /* 0x000fea0003800000 */
.L_x_51930:
        /* <DEDUP_REMOVED lines=307> */
.L_x_52002:
        /* <DEDUP_REMOVED lines=20> */
.L_x_52006:
[----:B------:R0:W5:Y:S01]  /*46a0*/  LDG.E.U8 R18, desc[UR36][R2.64] ;  /* 0x0000002402127981 */ /* 0x000162000c1e1100 */
[----:B------:R-:W-:Y:S05]  /*46b0*/  BRA `(.L_x_52008) ;  /* 0x0000000c00347947 */ /* 0x000fea0003800000 */
.L_x_52005:
        /* <DEDUP_REMOVED lines=8> */
.L_x_52010:
[----:B------:R0:W5:Y:S01]  /*4740*/  LDG.E R18, desc[UR36][R2.64] ;  /* 0x0000002402127981 */ /* 0x000162000c1e1900 */
[----:B------:R-:W-:Y:S05]  /*4750*/  BRA `(.L_x_52008) ;  /* 0x0000000c000c7947 */ /* 0x000fea0003800000 */
.L_x_52009:
[----:B------:R0:W5:Y:S01]  /*4760*/  LDG.E.S16 R18, desc[UR36][R2.64] ;  /* 0x0000002402127981 */ /* 0x000162000c1e1700 */
[----:B------:R-:W-:Y:S05]  /*4770*/  BRA `(.L_x_52008) ;  /* 0x0000000c00047947 */ /* 0x000fea0003800000 */
.L_x_52004:
        /* <DEDUP_REMOVED lines=9> */
.L_x_52012:
[----:B------:R-:W2:Y:S02]  /*4810*/  LDG.E.U16 R2, desc[UR36][R2.64] ;  /* 0x0000002402027981 */ /* 0x000ea4000c1e1500 */
[----:B--2---:R-:W-:-:S06]  /*4820*/  HADD2.F32 R18, -RZ, R2.H0_H0 ;  /* 0x20000002ff127230 */ /* 0x004fcc0000004100 */
[----:B------:R-:W0:Y:S01]  /*4830*/  F2I.FTZ.TRUNC.NTZ R18, R18 ;  /* 0x0000001200127305 */ /* 0x000e22000021f100 */
[----:B------:R-:W-:Y:S05]  /*4840*/  BRA `(.L_x_52008) ;  /* 0x0000000800d07947 */ /* 0x000fea0003800000 */
.L_x_52011:
        /* <DEDUP_REMOVED lines=9> */
.L_x_52014:
[----:B------:R-:W2:Y:S02]  /*48e0*/  LDG.E.U16 R2, desc[UR36][R2.64] ;  /* 0x0000002402027981 */ /* 0x000ea4000c1e1500 */
[----:B--2---:R-:W-:-:S06]  /*48f0*/  HADD2.F32 R18, -RZ, R2.H0_H0 ;  /* 0x20000002ff127230 */ /* 0x004fcc0000004100 */
[----:B------:R-:W0:Y:S01]  /*4900*/  F2I.FTZ.TRUNC.NTZ R18, R18 ;  /* 0x0000001200127305 */ /* 0x000e22000021f100 */
[----:B------:R-:W-:Y:S05]  /*4910*/  BRA `(.L_x_52008) ;  /* 0x00000008009c7947 */ /* 0x000fea0003800000 */
.L_x_52013:
[----:B------:R-:W2:Y:S02]  /*4920*/  LDG.E.64 R2, desc[UR36][R2.64] ;  /* 0x0000002402027981 */ /* 0x000ea4000c1e1b00 */
[----:B--2---:R0:W1:Y:S01]  /*4930*/  F2I.F64.TRUNC R18, R2 ;  /* 0x0000000200127311 */ /* 0x004062000030d100 */
[----:B------:R-:W-:Y:S05]  /*4940*/  BRA `(.L_x_52008) ;  /* 0x0000000800907947 */ /* 0x000fea0003800000 */
.L_x_52003:
        /* <DEDUP_REMOVED lines=12> */
.L_x_52017:
[----:B------:R-:W2:Y:S02]  /*4a10*/  LDG.E.64 R2, desc[UR36][R2.64] ;  /* 0x0000002402027981 */ /* 0x000ea4000c1e1b00 */
[----:B--2---:R0:W1:Y:S01]  /*4a20*/  F2I.F64.TRUNC R18, R2 ;  /* 0x0000000200127311 */ /* 0x004062000030d100 */
[----:B------:R-:W-:Y:S05]  /*4a30*/  BRA `(.L_x_52008) ;  /* 0x0000000800547947 */ /* 0x000fea0003800000 */
.L_x_52016:
        /* <DEDUP_REMOVED lines=27> */
.L_x_52019:
        /* <DEDUP_REMOVED lines=14> */
.L_x_52018:
[----:B------:R-:W2:Y:S02]  /*4cd0*/  LDG.E.U16 R18, desc[UR36][R2.64] ;  /* 0x0000002402127981 */ /* 0x000ea4000c1e1500 */
[----:B--2---:R-:W-:-:S06]  /*4ce0*/  IMAD.U32 R18, R18, 0x10000, RZ ;  /* 0x0001000012127824 */ /* 0x004fcc00078e00ff */
[----:B------:R-:W0:Y:S01]  /*4cf0*/  F2I.FTZ.TRUNC.NTZ R18, R18 ;  /* 0x0000001200127305 */ /* 0x000e22000021f100 */
[----:B------:R-:W-:Y:S05]  /*4d00*/  BRA `(.L_x_52008) ;  /* 0x0000000400a07947 */ /* 0x000fea0003800000 */
.L_x_52015:
        /* <DEDUP_REMOVED lines=10> */
.L_x_52022:
        /* <DEDUP_REMOVED lines=21> */
.L_x_52026:
[----:B------:R-:W-:Y:S05]  /*4f00*/  BSYNC B1 ;  /* 0x0000000000017941 */ /* 0x000fea0003800000 */
.L_x_52025:
[----:B------:R-:W-:Y:S01]  /*4f10*/  IMAD.SHL.U32 R2, R2, 0x100000, RZ ;  /* 0x0010000002027824 */ /* 0x000fe200078e00ff */
[----:B------:R-:W-:-:S04]  /*4f20*/  LEA R3, R0, 0x3b800000, 0x17 ;  /* 0x3b80000000037811 */ /* 0x000fc800078eb8ff */
[----:B------:R-:W-:-:S07]  /*4f30*/  LOP3.LUT R18, R3, R2, R18, 0xfe, !PT ;  /* 0x0000000203127212 */ /* 0x000fce00078efe12 */
.L_x_52024:
[----:B------:R-:W-:Y:S05]  /*4f40*/  BSYNC B0 ;  /* 0x0000000000007941 */ /* 0x000fea0003800000 */
.L_x_52023:
[----:B------:R-:W1:Y:S01]  /*4f50*/  F2I.FTZ.TRUNC.NTZ R18, R18 ;  /* 0x0000001200127305 */ /* 0x000e62000021f100 */
[----:B------:R-:W-:Y:S05]  /*4f60*/  BRA `(.L_x_52008) ;  /* 0x0000000400087947 */ /* 0x000fea0003800000 */
.L_x_52021:
        /* <DEDUP_REMOVED lines=21> */
.L_x_52030:
[----:B------:R-:W-:Y:S05]  /*50c0*/  BSYNC B1 ;  /* 0x0000000000017941 */ /* 0x000fea0003800000 */
.L_x_52029:
[----:B------:R-:W-:Y:S01]  /*50d0*/  IMAD.SHL.U32 R2, R2, 0x200000, RZ ;  /* 0x0020000002027824 */ /* 0x000fe200078e00ff */
[----:B------:R-:W-:-:S04]  /*50e0*/  LEA R3, R0, 0x37800000, 0x17 ;  /* 0x3780000000037811 */ /* 0x000fc800078eb8ff */
[----:B------:R-:W-:-:S07]  /*50f0*/  LOP3.LUT R18, R3, R2, R18, 0xfe, !PT ;  /* 0x0000000203127212 */ /* 0x000fce00078efe12 */
.L_x_52028:
[----:B------:R-:W-:Y:S05]  /*5100*/  BSYNC B0 ;  /* 0x0000000000007941 */ /* 0x000fea0003800000 */
.L_x_52027:
[----:B------:R-:W2:Y:S01]  /*5110*/  F2I.FTZ.TRUNC.NTZ R18, R18 ;  /* 0x0000001200127305 */ /* 0x000ea2000021f100 */
[----:B------:R-:W-:Y:S05]  /*5120*/  BRA `(.L_x_52008) ;  /* 0x0000000000987947 */ /* 0x000fea0003800000 */
.L_x_52020:
        /* <DEDUP_REMOVED lines=14> */
.L_x_52034:
[----:B------:R-:W-:Y:S05]  /*5210*/  BSYNC B0 ;  /* 0x0000000000007941 */ /* 0x000fea0003800000 */
.L_x_52033:
[----:B------:R-:W0:Y:S01]  /*5220*/  F2I.FTZ.TRUNC.NTZ R18, R18 ;  /* 0x0000001200127305 */ /* 0x000e22000021f100 */
[----:B------:R-:W-:Y:S05]  /*5230*/  BRA `(.L_x_52008) ;  /* 0x0000000000547947 */ /* 0x000fea0003800000 */
.L_x_52007:
        /* <DEDUP_REMOVED lines=17> */
.L_x_52035:
[----:B------:R-:W-:Y:S05]  /*5350*/  BRA `(.L_x_52008) ;  /* 0x00000000000c7947 */ /* 0x000fea0003800000 */
.L_x_52032:
[----:B------:R4:W5:Y:S01]  /*5360*/  LDG.E R18, desc[UR36][R2.64] ;  /* 0x0000002402127981 */ /* 0x000962000c1e1900 */
[----:B------:R-:W-:Y:S05]  /*5370*/  BRA `(.L_x_52008) ;  /* 0x0000000000047947 */ /* 0x000fea0003800000 */
.L_x_52031:
[----:B------:R3:W5:Y:S02]  /*5380*/  LDG.E R18, desc[UR36][R2.64] ;  /* 0x0000002402127981 */ /* 0x000764000c1e1900 */
.L_x_52008:
        /* <DEDUP_REMOVED lines=42> */
.L_x_52039:
[----:B------:R0:W-:Y:S01]  /*5630*/  STG.E.U8 desc[UR36][R16.64], R2 ;  /* 0x0000000210007986 */ /* 0x0001e2000c101124 */
[----:B------:R-:W-:Y:S05]  /*5640*/  BRA `(.L_x_52041) ;  /* 0x0000000c00507947 */ /* 0x000fea0003800000 */
.L_x_52038:
        /* <DEDUP_REMOVED lines=9> */
.L_x_52043:
[----:B------:R0:W-:Y:S01]  /*56e0*/  STG.E desc[UR36][R16.64], R2 ;  /* 0x0000000210007986 */ /* 0x0001e2000c101924 */
[----:B------:R-:W-:Y:S05]  /*56f0*/  BRA `(.L_x_52041) ;  /* 0x0000000c00247947 */ /* 0x000fea0003800000 */
.L_x_52042:
[----:B------:R0:W-:Y:S01]  /*5700*/  STG.E.U16 desc[UR36][R16.64], R2 ;  /* 0x0000000210007986 */ /* 0x0001e2000c101524 */
[----:B------:R-:W-:Y:S05]  /*5710*/  BRA `(.L_x_52041) ;  /* 0x0000000c001c7947 */ /* 0x000fea0003800000 */
.L_x_52037:
        /* <DEDUP_REMOVED lines=9> */
.L_x_52045:
[----:B------:R-:W-:-:S04]  /*57b0*/  I2FP.F32.S32 R0, R2 ;  /* 0x0000000200007245 */ /* 0x000fc80000201400 */
[----:B------:R-:W-:-:S05]  /*57c0*/  F2FP.F16.F32.PACK_AB R0, RZ, R0 ;  /* 0x00000000ff00723e */ /* 0x000fca00000000ff */
[----:B------:R0:W-:Y:S01]  /*57d0*/  STG.E.U16 desc[UR36][R16.64], R0 ;  /* 0x0000000010007986 */ /* 0x0001e2000c101524 */
[----:B------:R-:W-:Y:S05]  /*57e0*/  BRA `(.L_x_52041) ;  /* 0x0000000800e87947 */ /* 0x000fea0003800000 */
.L_x_52044:
        /* <DEDUP_REMOVED lines=10> */
.L_x_52047:
[----:B------:R-:W-:-:S04]  /*5890*/  I2FP.F32.S32 R2, R2 ;  /* 0x0000000200027245 */ /* 0x000fc80000201400 */
[----:B------:R-:W-:-:S04]  /*58a0*/  F2FP.F16.F32.PACK_AB R3, RZ, R2 ;  /* 0x00000002ff03723e */ /* 0x000fc800000000ff */
[----:B------:R-:W-:-:S05]  /*58b0*/  PRMT R3, R3, 0x5410, RZ ;  /* 0x0000541003037816 */ /* 0x000fca00000000ff */
[----:B------:R0:W-:Y:S01]  /*58c0*/  STG.E desc[UR36][R16.64], R3 ;  /* 0x0000000310007986 */ /* 0x0001e2000c101924 */
[----:B------:R-:W-:Y:S05]  /*58d0*/  BRA `(.L_x_52041) ;  /* 0x0000000800ac7947 */ /* 0x000fea0003800000 */
.L_x_52046:
[----:B------:R-:W0:Y:S02]  /*58e0*/  I2F.F64 R2, R2 ;  /* 0x0000000200027312 */ /* 0x000e240000201c00 */
[----:B0-----:R0:W-:Y:S01]  /*58f0*/  STG.E.64 desc[UR36][R16.64], R2 ;  /* 0x0000000210007986 */ /* 0x0011e2000c101b24 */
[----:B------:R-:W-:Y:S05]  /*5900*/  BRA `(.L_x_52041) ;  /* 0x0000000800a07947 */ /* 0x000fea0003800000 */
.L_x_52036:
        /* <DEDUP_REMOVED lines=12> */
.L_x_52050:
[----:B------:R-:W0:Y:S01]  /*59d0*/  I2F.F64 R4, R2 ;  /* 0x0000000200047312 */ /* 0x000e220000201c00 */
[----:B------:R-:W-:-:S05]  /*59e0*/  CS2R R6, SRZ ;  /* 0x0000000000067805 */ /* 0x000fca000001ff00 */
[----:B0-----:R0:W-:Y:S01]  /*59f0*/  STG.E.128 desc[UR36][R16.64], R4 ;  /* 0x0000000410007986 */ /* 0x0011e2000c101d24 */
[----:B------:R-:W-:Y:S05]  /*5a00*/  BRA `(.L_x_52041) ;  /* 0x0000000800607947 */ /* 0x000fea0003800000 */
.L_x_52049:
        /* <DEDUP_REMOVED lines=21> */
.L_x_52054:
[----:B------:R-:W-:Y:S05]  /*5b60*/  BSYNC B0 ;  /* 0x0000000000007941 */ /* 0x000fea0003800000 */
.L_x_52053:
[----:B------:R-:W-:-:S05]  /*5b70*/  LOP3.LUT R3, R0, R3, RZ, 0xfc, !PT ;  /* 0x0000000300037212 */ /* 0x000fca00078efcff */
[----:B------:R0:W-:Y:S01]  /*5b80*/  STG.E.U8 desc[UR36][R16.64], R3 ;  /* 0x0000000310007986 */ /* 0x0001e2000c101124 */
[----:B------:R-:W-:Y:S05]  /*5b90*/  BRA `(.L_x_52041) ;  /* 0x0000000400fc7947 */ /* 0x000fea0003800000 */
.L_x_52052:
        /* <DEDUP_REMOVED lines=13> */
.L_x_52056:
[----:B------:R-:W-:Y:S01]  /*5c70*/  IMAD.MOV.U32 R0, RZ, RZ, 0x7f ;  /* 0x0000007fff007424 */ /* 0x000fe200078e00ff */
[----:B------:R-:W-:-:S04]  /*5c80*/  ISETP.GT.U32.AND P0, PT, R2, 0x7f800000, PT ;  /* 0x7f8000000200780c */ /* 0x000fc80003f04070 */
[----:B------:R-:W-:-:S09]  /*5c90*/  SEL R0, R0, 0x7c, P0 ;  /* 0x0000007c00007807 */ /* 0x000fd20000000000 */
.L_x_52057:
[----:B------:R-:W-:Y:S05]  /*5ca0*/  BSYNC B0 ;  /* 0x0000000000007941 */ /* 0x000fea0003800000 */
.L_x_52055:
[----:B------:R-:W-:-:S04]  /*5cb0*/  LOP3.LUT R2, R3, 0x80000000, RZ, 0xc0, !PT ;  /* 0x8000000003027812 */ /* 0x000fc800078ec0ff */
[----:B------:R-:W-:-:S04]  /*5cc0*/  SHF.R.U32.HI R3, RZ, 0x18, R2 ;  /* 0x00000018ff037819 */ /* 0x000fc80000011602 */
[----:B------:R-:W-:-:S05]  /*5cd0*/  LOP3.LUT R3, R0, R3, RZ, 0xfc, !PT ;  /* 0x0000000300037212 */ /* 0x000fca00078efcff */
[----:B------:R0:W-:Y:S01]  /*5ce0*/  STG.E.U8 desc[UR36][R16.64], R3 ;  /* 0x0000000310007986 */ /* 0x0001e2000c101124 */
[----:B------:R-:W-:Y:S05]  /*5cf0*/  BRA `(.L_x_52041) ;  /* 0x0000000400a47947 */ /* 0x000fea0003800000 */
.L_x_52051:
[----:B------:R-:W-:-:S04]  /*5d00*/  I2FP.F32.S32 R0, R2 ;  /* 0x0000000200007245 */ /* 0x000fc80000201400 */
[----:B------:R-:W-:-:S05]  /*5d10*/  F2FP.BF16.F32.PACK_AB R0, RZ, R0 ;  /* 0x00000000ff00723e */ /* 0x000fca00000010ff */
[----:B------:R0:W-:Y:S01]  /*5d20*/  STG.E.U16 desc[UR36][R16.64], R0 ;  /* 0x0000000010007986 */ /* 0x0001e2000c101524 */
[----:B------:R-:W-:Y:S05]  /*5d30*/  BRA `(.L_x_52041) ;  /* 0x0000000400947947 */ /* 0x000fea0003800000 */
.L_x_52048:
        /* <DEDUP_REMOVED lines=10> */
.L_x_52060:
        /* <DEDUP_REMOVED lines=17> */
.L_x_52063:
[----:B------:R-:W-:-:S04]  /*5ef0*/  LOP3.LUT R2, R3, 0x80000000, RZ, 0xc0, !PT ;  /* 0x8000000003027812 */ /* 0x000fc800078ec0ff */
[----:B------:R-:W-:-:S04]  /*5f00*/  SHF.R.U32.HI R3, RZ, 0x18, R2 ;  /* 0x00000018ff037819 */ /* 0x000fc80000011602 */
[----:B------:R-:W-:-:S04]  /*5f10*/  LOP3.LUT R0, R0, R3, RZ, 0xfc, !PT ;  /* 0x0000000300007212 */ /* 0x000fc800078efcff */
[----:B------:R-:W-:-:S07]  /*5f20*/  PRMT R8, R0, 0x7610, R8 ;  /* 0x0000761000087816 */ /* 0x000fce0000000008 */
.L_x_52062:
[----:B------:R-:W-:Y:S05]  /*5f30*/  BSYNC B0 ;  /* 0x0000000000007941 */ /* 0x000fea0003800000 */
.L_x_52061:
[----:B------:R3:W-:Y:S01]  /*5f40*/  STG.E.U8 desc[UR36][R16.64], R8 ;  /* 0x0000000810007986 */ /* 0x0007e2000c101124 */
[----:B------:R-:W-:Y:S05]  /*5f50*/  BRA `(.L_x_52041) ;  /* 0x00000004000c7947 */ /* 0x000fea0003800000 */
.L_x_52059:
        /* <DEDUP_REMOVED lines=17> */
.L_x_52066:
[----:B------:R-:W-:-:S04]  /*6070*/  LOP3.LUT R2, R3, 0x80000000, RZ, 0xc0, !PT ;  /* 0x8000000003027812 */ /* 0x000fc800078ec0ff */
[----:B------:R-:W-:-:S04]  /*6080*/  SHF.R.U32.HI R3, RZ, 0x18, R2 ;  /* 0x00000018ff037819 */ /* 0x000fc80000011602 */
[----:B------:R-:W-:-:S04]  /*6090*/  LOP3.LUT R0, R0, R3, RZ, 0xfc, !PT ;  /* 0x0000000300007212 */ /* 0x000fc800078efcff */
[----:B------:R-:W-:-:S07]  /*60a0*/  PRMT R8, R0, 0x7610, R8 ;  /* 0x0000761000087816 */ /* 0x000fce0000000008 */
.L_x_52065:
[----:B------:R-:W-:Y:S05]  /*60b0*/  BSYNC B0 ;  /* 0x0000000000007941 */ /* 0x000fea0003800000 */
.L_x_52064:
[----:B------:R0:W-:Y:S01]  /*60c0*/  STG.E.U8 desc[UR36][R16.64], R8 ;  /* 0x0000000810007986 */ /* 0x0001e2000c101124 */
[----:B------:R-:W-:Y:S05]  /*60d0*/  BRA `(.L_x_52041) ;  /* 0x0000000000ac7947 */ /* 0x000fea0003800000 */
.L_x_52058:
        /* <DEDUP_REMOVED lines=22> */
.L_x_52040:
        /* <DEDUP_REMOVED lines=16> */
.L_x_52069:
[----:B------:R-:W-:Y:S05]  /*6340*/  BRA `(.L_x_52041) ;  /* 0x0000000000107947 */ /* 0x000fea0003800000 */
.L_x_52068:
[----:B------:R-:W-:-:S05]  /*6350*/  SHF.R.S32.HI R3, RZ, 0x1f, R2 ;  /* 0x0000001fff037819 */ /* 0x000fca0000011402 */
[----:B------:R2:W-:Y:S01]  /*6360*/  STG.E.64 desc[UR36][R16.64], R2 ;  /* 0x0000000210007986 */ /* 0x0005e2000c101b24 */
[----:B------:R-:W-:Y:S05]  /*6370*/  BRA `(.L_x_52041) ;  /* 0x0000000000047947 */ /* 0x000fea0003800000 */
.L_x_52067:
[----:B------:R0:W-:Y:S02]  /*6380*/  STG.E desc[UR36][R16.64], R2 ;  /* 0x0000000210007986 */ /* 0x0001e4000c101924 */
.L_x_52041:
[----:B------:R-:W-:-:S07]  /*6390*/  VIADD R19, R19, 0x80 ;  /* 0x0000008013137836 */ /* 0x000fce0000000000 */
.L_x_52001:
[----:B------:R-:W-:Y:S05]  /*63a0*/  BSYNC B6 ;  /* 0x0000000000067941 */ /* 0x000fea0003800000 */
.L_x_52000:
        /* <DEDUP_REMOVED lines=307> */
.L_x_52072:
        /* <DEDUP_REMOVED lines=20> */
.L_x_52076:
[----:B------:R0:W5:Y:S01]  /*7820*/  LDG.E.U8 R18, desc[UR36][R2.64] ;  /* 0x0000002402127981 */ /* 0x000162000c1e1100 */
[----:B------:R-:W-:Y:S05]  /*7830*/  BRA `(.L_x_52078) ;  /* 0x0000000c00347947 */ /* 0x000fea0003800000 */
.L_x_52075:
        /* <DEDUP_REMOVED lines=8> */
.L_x_52080:
[----:B------:R0:W5:Y:S01]  /*78c0*/  LDG.E R18, desc[UR36][R2.64] ;  /* 0x0000002402127981 */ /* 0x000162000c1e1900 */
[----:B------:R-:W-:Y:S05]  /*78d0*/  BRA `(.L_x_52078) ;  /* 0x0000000c000c7947 */ /* 0x000fea0003800000 */
.L_x_52079:
[----:B------:R0:W5:Y:S01]  /*78e0*/  LDG.E.S16 R18, desc[UR36][R2.64] ;  /* 0x0000002402127981 */ /* 0x000162000c1e1700 */
[----:B------:R-:W-:Y:S05]  /*78f0*/  BRA `(.L_x_52078) ;  /* 0x0000000c00047947 */ /* 0x000fea0003800000 */
.L_x_52074:
        /* <DEDUP_REMOVED lines=9> */
.L_x_52082:
[----:B------:R-:W2:Y:S02]  /*7990*/  LDG.E.U16 R2, desc[UR36][R2.64] ;  /* 0x0000002402027981 */ /* 0x000ea4000c1e1500 */
[----:B--2---:R-:W-:-:S06]  /*79a0*/  HADD2.F32 R18, -RZ, R2.H0_H0 ;  /* 0x20000002ff127230 */ /* 0x004fcc0000004100 */
[----:B------:R-:W0:Y:S01]  /*79b0*/  F2I.FTZ.TRUNC.NTZ R18, R18 ;  /* 0x0000001200127305 */ /* 0x000e22000021f100 */
[----:B------:R-:W-:Y:S05]  /*79c0*/  BRA `(.L_x_52078) ;  /* 0x0000000800d07947 */ /* 0x000fea0003800000 */
.L_x_52081:
        /* <DEDUP_REMOVED lines=9> */
.L_x_52084:
[----:B------:R-:W2:Y:S02]  /*7a60*/  LDG.E.U16 R2, desc[UR36][R2.64] ;  /* 0x0000002402027981 */ /* 0x000ea4000c1e1500 */
[----:B--2---:R-:W-:-:S06]  /*7a70*/  HADD2.F32 R18, -RZ, R2.H0_H0 ;  /* 0x20000002ff127230 */ /* 0x004fcc0000004100 */
[----:B------:R-:W0:Y:S01]  /*7a80*/  F2I.FTZ.TRUNC.NTZ R18, R18 ;  /* 0x0000001200127305 */ /* 0x000e22000021f100 */
[----:B------:R-:W-:Y:S05]  /*7a90*/  BRA `(.L_x_52078) ;  /* 0x00000008009c7947 */ /* 0x000fea0003800000 */
.L_x_52083:
[----:B------:R-:W2:Y:S02]  /*7aa0*/  LDG.E.64 R2, desc[UR36][R2.64] ;  /* 0x0000002402027981 */ /* 0x000ea4000c1e1b00 */
[----:B--2---:R0:W1:Y:S01]  /*7ab0*/  F2I.F64.TRUNC R18, R2 ;  /* 0x0000000200127311 */ /* 0x004062000030d100 */
[----:B------:R-:W-:Y:S05]  /*7ac0*/  BRA `(.L_x_52078) ;  /* 0x0000000800907947 */ /* 0x000fea0003800000 */
.L_x_52073:
        /* <DEDUP_REMOVED lines=12> */
.L_x_52087:
[----:B------:R-:W2:Y:S02]  /*7b90*/  LDG.E.64 R2, desc[UR36][R2.64] ;  /* 0x0000002402027981 */ /* 0x000ea4000c1e1b00 */
[----:B--2---:R0:W1:Y:S01]  /*7ba0*/  F2I.F64.TRUNC R18, R2 ;  /* 0x0000000200127311 */ /* 0x004062000030d100 */
[----:B------:R-:W-:Y:S05]  /*7bb0*/  BRA `(.L_x_52078) ;  /* 0x0000000800547947 */ /* 0x000fea0003800000 */
.L_x_52086:
        /* <DEDUP_REMOVED lines=27> */
.L_x_52089:
        /* <DEDUP_REMOVED lines=14> */
.L_x_52088:
[----:B------:R-:W2:Y:S02]  /*7e50*/  LDG.E.U16 R18, desc[UR36][R2.64] ;  /* 0x0000002402127981 */ /* 0x000ea4000c1e1500 */
[----:B--2---:R-:W-:-:S06]  /*7e60*/  IMAD.U32 R18, R18, 0x10000, RZ ;  /* 0x0001000012127824 */ /* 0x004fcc00078e00ff */
[----:B------:R-:W0:Y:S01]  /*7e70*/  F2I.FTZ.TRUNC.NTZ R18, R18 ;  /* 0x0000001200127305 */ /* 0x000e22000021f100 */
[----:B------:R-:W-:Y:S05]  /*7e80*/  BRA `(.L_x_52078) ;  /* 0x0000000400a07947 */ /* 0x000fea0003800000 */
.L_x_52085:
        /* <DEDUP_REMOVED lines=10> */
.L_x_52092:
        /* <DEDUP_REMOVED lines=21> */
.L_x_52096:
[----:B------:R-:W-:Y:S05]  /*8080*/  BSYNC B1 ;  /* 0x0000000000017941 */ /* 0x000fea0003800000 */
.L_x_52095:
[----:B------:R-:W-:Y:S01]  /*8090*/  IMAD.SHL.U32 R2, R2, 0x100000, RZ ;  /* 0x0010000002027824 */ /* 0x000fe200078e00ff */
[----:B------:R-:W-:-:S04]  /*80a0*/  LEA R3, R0, 0x3b800000, 0x17 ;  /* 0x3b80000000037811 */ /* 0x000fc800078eb8ff */
[----:B------:R-:W-:-:S07]  /*80b0*/  LOP3.LUT R18, R3, R2, R18, 0xfe, !PT ;  /* 0x0000000203127212 */ /* 0x000fce00078efe12 */
.L_x_52094:
[----:B------:R-:W-:Y:S05]  /*80c0*/  BSYNC B0 ;  /* 0x0000000000007941 */ /* 0x000fea0003800000 */
.L_x_52093:
[----:B------:R-:W1:Y:S01]  /*80d0*/  F2I.FTZ.TRUNC.NTZ R18, R18 ;  /* 0x0000001200127305 */ /* 0x000e62000021f100 */
[----:B------:R-:W-:Y:S05]  /*80e0*/  BRA `(.L_x_52078) ;  /* 0x0000000400087947 */ /* 0x000fea0003800000 */
.L_x_52091:
        /* <DEDUP_REMOVED lines=21> */
.L_x_52100:
[----:B------:R-:W-:Y:S05]  /*8240*/  BSYNC B1 ;  /* 0x0000000000017941 */ /* 0x000fea0003800000 */
.L_x_52099:
[----:B------:R-:W-:Y:S01]  /*8250*/  IMAD.SHL.U32 R2, R2, 0x200000, RZ ;  /* 0x0020000002027824 */ /* 0x000fe200078e00ff */
[----:B------:R-:W-:-:S04]  /*8260*/  LEA R3, R0, 0x37800000, 0x17 ;  /* 0x3780000000037811 */ /* 0x000fc800078eb8ff */
[----:B------:R-:W-:-:S07]  /*8270*/  LOP3.LUT R18, R3, R2, R18, 0xfe, !PT ;  /* 0x0000000203127212 */ /* 0x000fce00078efe12 */
.L_x_52098:
[----:B------:R-:W-:Y:S05]  /*8280*/  BSYNC B0 ;  /* 0x0000000000007941 */ /* 0x000fea0003800000 */
.L_x_52097:
[----:B------:R-:W2:Y:S01]  /*8290*/  F2I.FTZ.TRUNC.NTZ R18, R18 ;  /* 0x0000001200127305 */ /* 0x000ea2000021f100 */
[----:B------:R-:W-:Y:S05]  /*82a0*/  BRA `(.L_x_52078) ;  /* 0x0000000000987947 */ /* 0x000fea0003800000 */
.L_x_52090:
        /* <DEDUP_REMOVED lines=14> */
.L_x_52104:
[----:B------:R-:W-:Y:S05]  /*8390*/  BSYNC B0 ;  /* 0x0000000000007941 */ /* 0x000fea0003800000 */
.L_x_52103:
[----:B------:R-:W4:Y:S01]  /*83a0*/  F2I.FTZ.TRUNC.NTZ R18, R18 ;  /* 0x0000001200127305 */ /* 0x000f22000021f100 */
[----:B------:R-:W-:Y:S05]  /*83b0*/  BRA `(.L_x_52078) ;  /* 0x0000000000547947 */ /* 0x000fea0003800000 */
.L_x_52077:
        /* <DEDUP_REMOVED lines=17> */
.L_x_52105:
[----:B------:R-:W-:Y:S05]  /*84d0*/  BRA `(.L_x_52078) ;  /* 0x00000000000c7947 */ /* 0x000fea0003800000 */
.L_x_52102:
[----:B------:R3:W5:Y:S01]  /*84e0*/  LDG.E R18, desc[UR36][R2.64] ;  /* 0x0000002402127981 */ /* 0x000762000c1e1900 */
[----:B------:R-:W-:Y:S05]  /*84f0*/  BRA `(.L_x_52078) ;  /* 0x0000000000047947 */ /* 0x000fea0003800000 */
.L_x_52101:
[----:B------:R0:W5:Y:S02]  /*8500*/  LDG.E R18, desc[UR36][R2.64] ;  /* 0x0000002402127981 */ /* 0x000164000c1e1900 */
.L_x_52078:
        /* <DEDUP_REMOVED lines=42> */
.L_x_52109:
[----:B------:R3:W-:Y:S01]  /*87b0*/  STG.E.U8 desc[UR36][R16.64], R2 ;  /* 0x0000000210007986 */ /* 0x0007e2000c101124 */
[----:B------:R-:W-:Y:S05]  /*87c0*/  BRA `(.L_x_52111) ;  /* 0x0000000c00507947 */ /* 0x000fea0003800000 */
.L_x_52108:
        /* <DEDUP_REMOVED lines=9> */
.L_x_52113:
[----:B------:R2:W-:Y:S01]  /*8860*/  STG.E desc[UR36][R16.64], R2 ;  /* 0x0000000210007986 */ /* 0x0005e2000c101924 */
[----:B------:R-:W-:Y:S05]  /*8870*/  BRA `(.L_x_52111) ;  /* 0x0000000c00247947 */ /* 0x000fea0003800000 */
.L_x_52112:
[----:B------:R0:W-:Y:S01]  /*8880*/  STG.E.U16 desc[UR36][R16.64], R2 ;  /* 0x0000000210007986 */ /* 0x0001e2000c101524 */
[----:B------:R-:W-:Y:S05]  /*8890*/  BRA `(.L_x_52111) ;  /* 0x0000000c001c7947 */ /* 0x000fea0003800000 */
.L_x_52107:
        /* <DEDUP_REMOVED lines=9> */
.L_x_52115:
[----:B------:R-:W-:-:S04]  /*8930*/  I2FP.F32.S32 R0, R2 ;  /* 0x0000000200007245 */ /* 0x000fc80000201400 */
[----:B------:R-:W-:-:S05]  /*8940*/  F2FP.F16.F32.PACK_AB R0, RZ, R0 ;  /* 0x00000000ff00723e */ /* 0x000fca00000000ff */
[----:B------:R0:W-:Y:S01]  /*8950*/  STG.E.U16 desc[UR36][R16.64], R0 ;  /* 0x0000000010007986 */ /* 0x0001e2000c101524 */
[----:B------:R-:W-:Y:S05]  /*8960*/  BRA `(.L_x_52111) ;  /* 0x0000000800e87947 */ /* 0x000fea0003800000 */
.L_x_52114:
        /* <DEDUP_REMOVED lines=10> */
.L_x_52117:
[----:B------:R-:W-:-:S04]  /*8a10*/  I2FP.F32.S32 R2, R2 ;  /* 0x0000000200027245 */ /* 0x000fc80000201400 */
[----:B------:R-:W-:-:S04]  /*8a20*/  F2FP.F16.F32.PACK_AB R3, RZ, R2 ;  /* 0x00000002ff03723e */ /* 0x000fc800000000ff */
[----:B------:R-:W-:-:S05]  /*8a30*/  PRMT R3, R3, 0x5410, RZ ;  /* 0x0000541003037816 */ /* 0x000fca00000000ff */
[----:B------:R0:W-:Y:S01]  /*8a40*/  STG.E desc[UR36][R16.64], R3 ;  /* 0x0000000310007986 */ /* 0x0001e2000c101924 */
[----:B------:R-:W-:Y:S05]  /*8a50*/  BRA `(.L_x_52111) ;  /* 0x0000000800ac7947 */ /* 0x000fea0003800000 */
.L_x_52116:
[----:B------:R-:W0:Y:S02]  /*8a60*/  I2F.F64 R2, R2 ;  /* 0x0000000200027312 */ /* 0x000e240000201c00 */
[----:B0-----:R0:W-:Y:S01]  /*8a70*/  STG.E.64 desc[UR36][R16.64], R2 ;  /* 0x0000000210007986 */ /* 0x0011e2000c101b24 */
[----:B------:R-:W-:Y:S05]  /*8a80*/  BRA `(.L_x_52111) ;  /* 0x0000000800a07947 */ /* 0x000fea0003800000 */
.L_x_52106:
        /* <DEDUP_REMOVED lines=12> */
.L_x_52120:
[----:B------:R-:W0:Y:S01]  /*8b50*/  I2F.F64 R4, R2 ;  /* 0x0000000200047312 */ /* 0x000e220000201c00 */
[----:B------:R-:W-:-:S05]  /*8b60*/  CS2R R6, SRZ ;  /* 0x0000000000067805 */ /* 0x000fca000001ff00 */
[----:B0-----:R0:W-:Y:S01]  /*8b70*/  STG.E.128 desc[UR36][R16.64], R4 ;  /* 0x0000000410007986 */ /* 0x0011e2000c101d24 */
[----:B------:R-:W-:Y:S05]  /*8b80*/  BRA `(.L_x_52111) ;  /* 0x0000000800607947 */ /* 0x000fea0003800000 */
.L_x_52119:
        /* <DEDUP_REMOVED lines=21> */
.L_x_52124:
[----:B------:R-:W-:Y:S05]  /*8ce0*/  BSYNC B0 ;  /* 0x0000000000007941 */ /* 0x000fea0003800000 */
.L_x_52123:
[----:B------:R-:W-:-:S05]  /*8cf0*/  LOP3.LUT R3, R0, R3, RZ, 0xfc, !PT ;  /* 0x0000000300037212 */ /* 0x000fca00078efcff */
[----:B------:R0:W-:Y:S01]  /*8d00*/  STG.E.U8 desc[UR36][R16.64], R3 ;  /* 0x0000000310007986 */ /* 0x0001e2000c101124 */
[----:B------:R-:W-:Y:S05]  /*8d10*/  BRA `(.L_x_52111) ;  /* 0x0000000400fc7947 */ /* 0x000fea0003800000 */
.L_x_52122:
        /* <DEDUP_REMOVED lines=13> */
.L_x_52126:
[----:B------:R-:W-:Y:S01]  /*8df0*/  IMAD.MOV.U32 R0, RZ, RZ, 0x7f ;  /* 0x0000007fff007424 */ /* 0x000fe200078e00ff */
[----:B------:R-:W-:-:S04]  /*8e00*/  ISETP.GT.U32.AND P0, PT, R2, 0x7f800000, PT ;  /* 0x7f8000000200780c */ /* 0x000fc80003f04070 */
[----:B------:R-:W-:-:S09]  /*8e10*/  SEL R0, R0, 0x7c, P0 ;  /* 0x0000007c00007807 */ /* 0x000fd20000000000 */
.L_x_52127:
[----:B------:R-:W-:Y:S05]  /*8e20*/  BSYNC B0 ;  /* 0x0000000000007941 */ /* 0x000fea0003800000 */
.L_x_52125:
[----:B------:R-:W-:-:S04]  /*8e30*/  LOP3.LUT R2, R3, 0x80000000, RZ, 0xc0, !PT ;  /* 0x8000000003027812 */ /* 0x000fc800078ec0ff */
[----:B------:R-:W-:-:S04]  /*8e40*/  SHF.R.U32.HI R3, RZ, 0x18, R2 ;  /* 0x00000018ff037819 */ /* 0x000fc80000011602 */
[----:B------:R-:W-:-:S05]  /*8e50*/  LOP3.LUT R3, R0, R3, RZ, 0xfc, !PT ;  /* 0x0000000300037212 */ /* 0x000fca00078efcff */
[----:B------:R0:W-:Y:S01]  /*8e60*/  STG.E.U8 desc[UR36][R16.64], R3 ;  /* 0x0000000310007986 */ /* 0x0001e2000c101124 */
[----:B------:R-:W-:Y:S05]  /*8e70*/  BRA `(.L_x_52111) ;  /* 0x0000000400a47947 */ /* 0x000fea0003800000 */
.L_x_52121:
[----:B------:R-:W-:-:S04]  /*8e80*/  I2FP.F32.S32 R0, R2 ;  /* 0x0000000200007245 */ /* 0x000fc80000201400 */
[----:B------:R-:W-:-:S05]  /*8e90*/  F2FP.BF16.F32.PACK_AB R0, RZ, R0 ;  /* 0x00000000ff00723e */ /* 0x000fca00000010ff */
[----:B------:R0:W-:Y:S01]  /*8ea0*/  STG.E.U16 desc[UR36][R16.64], R0 ;  /* 0x0000000010007986 */ /* 0x0001e2000c101524 */
[----:B------:R-:W-:Y:S05]  /*8eb0*/  BRA `(.L_x_52111) ;  /* 0x0000000400947947 */ /* 0x000fea0003800000 */
.L_x_52118:
        /* <DEDUP_REMOVED lines=10> */
.L_x_52130:
        /* <DEDUP_REMOVED lines=17> */
.L_x_52133:
[----:B------:R-:W-:-:S04]  /*9070*/  LOP3.LUT R2, R3, 0x80000000, RZ, 0xc0, !PT ;  /* 0x8000000003027812 */ /* 0x000fc800078ec0ff */
[----:B------:R-:W-:-:S04]  /*9080*/  SHF.R.U32.HI R3, RZ, 0x18, R2 ;  /* 0x00000018ff037819 */ /* 0x000fc80000011602 */
[----:B------:R-:W-:-:S04]  /*9090*/  LOP3.LUT R0, R0, R3, RZ, 0xfc, !PT ;  /* 0x0000000300007212 */ /* 0x000fc800078efcff */
[----:B------:R-:W-:-:S07]  /*90a0*/  PRMT R8, R0, 0x7610, R8 ;  /* 0x0000761000087816 */ /* 0x000fce0000000008 */
.L_x_52132:
[----:B------:R-:W-:Y:S05]  /*90b0*/  BSYNC B0 ;  /* 0x0000000000007941 */ /* 0x000fea0003800000 */
.L_x_52131:
[----:B------:R0:W-:Y:S01]  /*90c0*/  STG.E.U8 desc[UR36][R16.64], R8 ;  /* 0x0000000810007986 */ /* 0x0001e2000c101124 */
[----:B------:R-:W-:Y:S05]  /*90d0*/  BRA `(.L_x_52111) ;  /* 0x00000004000c7947 */ /* 0x000fea0003800000 */
.L_x_52129:
        /* <DEDUP_REMOVED lines=17> */
.L_x_52136:
[----:B------:R-:W-:-:S04]  /*91f0*/  LOP3.LUT R2, R3, 0x80000000, RZ, 0xc0, !PT ;  /* 0x8000000003027812 */ /* 0x000fc800078ec0ff */
[----:B------:R-:W-:-:S04]  /*9200*/  SHF.R.U32.HI R3, RZ, 0x18, R2 ;  /* 0x00000018ff037819 */ /* 0x000fc80000011602 */
[----:B------:R-:W-:-:S04]  /*9210*/  LOP3.LUT R0, R0, R3, RZ, 0xfc, !PT ;  /* 0x0000000300007212 */ /* 0x000fc800078efcff */
[----:B------:R-:W-:-:S07]  /*9220*/  PRMT R8, R0, 0x7610, R8 ;  /* 0x0000761000087816 */ /* 0x000fce0000000008 */
.L_x_52135:
[----:B------:R-:W-:Y:S05]  /*9230*/  BSYNC B0 ;  /* 0x0000000000007941 */ /* 0x000fea0003800000 */
.L_x_52134:
[----:B------:R0:W-:Y:S01]  /*9240*/  STG.E.U8 desc[UR36][R16.64], R8 ;  /* 0x0000000810007986 */ /* 0x0001e2000c101124 */
[----:B------:R-:W-:Y:S05]  /*9250*/  BRA `(.L_x_52111) ;  /* 0x0000000000ac7947 */ /* 0x000fea0003800000 */
.L_x_52128:
        /* <DEDUP_REMOVED lines=22> */
.L_x_52110:
        /* <DEDUP_REMOVED lines=16> */
.L_x_52139:
[----:B------:R-:W-:Y:S05]  /*94c0*/  BRA `(.L_x_52111) ;  /* 0x0000000000107947 */ /* 0x000fea0003800000 */
.L_x_52138:
[----:B------:R-:W-:-:S05]  /*94d0*/  SHF.R.S32.HI R3, RZ, 0x1f, R2 ;  /* 0x0000001fff037819 */ /* 0x000fca0000011402 */
[----:B------:R0:W-:Y:S01]  /*94e0*/  STG.E.64 desc[UR36][R16.64], R2 ;  /* 0x0000000210007986 */ /* 0x0001e2000c101b24 */
[----:B------:R-:W-:Y:S05]  /*94f0*/  BRA `(.L_x_52111) ;  /* 0x0000000000047947 */ /* 0x000fea0003800000 */
.L_x_52137:
[----:B------:R0:W-:Y:S02]  /*9500*/  STG.E desc[UR36][R16.64], R2 ;  /* 0x0000000210007986 */ /* 0x0001e4000c101924 */
.L_x_52111:
[----:B------:R-:W-:-:S07]  /*9510*/  VIADD R19, R19, 0x80 ;  /* 0x0000008013137836 */ /* 0x000fce0000000000 */
.L_x_52071:
[----:B------:R-:W-:Y:S05]  /*9520*/  BSYNC B6 ;  /* 0x0000000000067941 */ /* 0x000fea0003800000 */
.L_x_52070:
        /* <DEDUP_REMOVED lines=306> */
.L_x_52140:
        /* <DEDUP_REMOVED lines=20> */
.L_x_52144:
[----:B------:R4:W5:Y:S01]  /*a990*/  LDG.E.U8 R18, desc[UR36][R2.64] ;  /* 0x0000002402127981 */ /* 0x000962000c1e1100 */
[----:B------:R-:W-:Y:S05]  /*a9a0*/  BRA `(.L_x_52146) ;  /* 0x0000000c00347947 */ /* 0x000fea0003800000 */
.L_x_52143:
        /* <DEDUP_REMOVED lines=8> */
.L_x_52148:
[----:B------:R2:W5:Y:S01]  /*aa30*/  LDG.E R18, desc[UR36][R2.64] ;  /* 0x0000002402127981 */ /* 0x000562000c1e1900 */
[----:B------:R-:W-:Y:S05]  /*aa40*/  BRA `(.L_x_52146) ;  /* 0x0000000c000c7947 */ /* 0x000fea0003800000 */
.L_x_52147:
[----:B------:R0:W5:Y:S01]  /*aa50*/  LDG.E.S16 R18, desc[UR36][R2.64] ;  /* 0x0000002402127981 */ /* 0x000162000c1e1700 */
[----:B------:R-:W-:Y:S05]  /*aa60*/  BRA `(.L_x_52146) ;  /* 0x0000000c00047947 */ /* 0x000fea0003800000 */
.L_x_52142:
        /* <DEDUP_REMOVED lines=9> */
.L_x_52150:
[----:B------:R-:W2:Y:S02]  /*ab00*/  LDG.E.U16 R2, desc[UR36][R2.64] ;  /* 0x0000002402027981 */ /* 0x000ea4000c1e1500 */
[----:B--2---:R-:W-:-:S06]  /*ab10*/  HADD2.F32 R18, -RZ, R2.H0_H0 ;  /* 0x20000002ff127230 */ /* 0x004fcc0000004100 */
[----:B------:R-:W0:Y:S01]  /*ab20*/  F2I.FTZ.TRUNC.NTZ R18, R18 ;  /* 0x0000001200127305 */ /* 0x000e22000021f100 */
[----:B------:R-:W-:Y:S05]  /*ab30*/  BRA `(.L_x_52146) ;  /* 0x0000000800d07947 */ /* 0x000fea0003800000 */
.L_x_52149:
        /* <DEDUP_REMOVED lines=9> */
.L_x_52152:
[----:B------:R-:W2:Y:S02]  /*abd0*/  LDG.E.U16 R2, desc[UR36][R2.64] ;  /* 0x0000002402027981 */ /* 0x000ea4000c1e1500 */
[----:B--2---:R-:W-:-:S06]  /*abe0*/  HADD2.F32 R18, -RZ, R2.H0_H0 ;  /* 0x20000002ff127230 */ /* 0x004fcc0000004100 */
[----:B------:R-:W0:Y:S01]  /*abf0*/  F2I.FTZ.TRUNC.NTZ R18, R18 ;  /* 0x0000001200127305 */ /* 0x000e22000021f100 */
[----:B------:R-:W-:Y:S05]  /*ac00*/  BRA `(.L_x_52146) ;  /* 0x00000008009c7947 */ /* 0x000fea0003800000 */
.L_x_52151:
[----:B------:R-:W2:Y:S02]  /*ac10*/  LDG.E.64 R18, desc[UR36][R2.64] ;  /* 0x0000002402127981 */ /* 0x000ea4000c1e1b00 */
[----:B--2---:R0:W1:Y:S01]  /*ac20*/  F2I.F64.TRUNC R18, R18 ;  /* 0x0000001200127311 */ /* 0x004062000030d100 */
[----:B------:R-:W-:Y:S05]  /*ac30*/  BRA `(.L_x_52146) ;  /* 0x0000000800907947 */ /* 0x000fea0003800000 */
.L_x_52141:
        /* <DEDUP_REMOVED lines=12> */
.L_x_52155:
[----:B------:R-:W2:Y:S02]  /*ad00*/  LDG.E.64 R2, desc[UR36][R2.64] ;  /* 0x0000002402027981 */ /* 0x000ea4000c1e1b00 */
[----:B--2---:R0:W1:Y:S01]  /*ad10*/  F2I.F64.TRUNC R18, R2 ;  /* 0x0000000200127311 */ /* 0x004062000030d100 */
[----:B------:R-:W-:Y:S05]  /*ad20*/  BRA `(.L_x_52146) ;  /* 0x0000000800547947 */ /* 0x000fea0003800000 */
.L_x_52154:
        /* <DEDUP_REMOVED lines=27> */
.L_x_52157:
        /* <DEDUP_REMOVED lines=14> */
.L_x_52156:
[----:B------:R-:W2:Y:S02]  /*afc0*/  LDG.E.U16 R18, desc[UR36][R2.64] ;  /* 0x0000002402127981 */ /* 0x000ea4000c1e1500 */
[----:B--2---:R-:W-:-:S06]  /*afd0*/  IMAD.U32 R18, R18, 0x10000, RZ ;  /* 0x0001000012127824 */ /* 0x004fcc00078e00ff */
[----:B------:R-:W0:Y:S01]  /*afe0*/  F2I.FTZ.TRUNC.NTZ R18, R18 ;  /* 0x0000001200127305 */ /* 0x000e22000021f100 */
[----:B------:R-:W-:Y:S05]  /*aff0*/  BRA `(.L_x_52146) ;  /* 0x0000000400a07947 */ /* 0x000fea0003800000 */
.L_x_52153:
        /* <DEDUP_REMOVED lines=10> */
.L_x_52160:
        /* <DEDUP_REMOVED lines=21> */
.L_x_52164:
[----:B------:R-:W-:Y:S05]  /*b1f0*/  BSYNC B1 ;  /* 0x0000000000017941 */ /* 0x000fea0003800000 */
.L_x_52163:
[----:B------:R-:W-:Y:S01]  /*b200*/  IMAD.SHL.U32 R2, R2, 0x100000, RZ ;  /* 0x0010000002027824 */ /* 0x000fe200078e00ff */
[----:B------:R-:W-:-:S04]  /*b210*/  LEA R3, R0, 0x3b800000, 0x17 ;  /* 0x3b80000000037811 */ /* 0x000fc800078eb8ff */
[----:B------:R-:W-:-:S07]  /*b220*/  LOP3.LUT R18, R3, R2, R18, 0xfe, !PT ;  /* 0x0000000203127212 */ /* 0x000fce00078efe12 */
.L_x_52162:
[----:B------:R-:W-:Y:S05]  /*b230*/  BSYNC B0 ;  /* 0x0000000000007941 */ /* 0x000fea0003800000 */
.L_x_52161:
[----:B------:R-:W0:Y:S01]  /*b240*/  F2I.FTZ.TRUNC.NTZ R18, R18 ;  /* 0x0000001200127305 */ /* 0x000e22000021f100 */
[----:B------:R-:W-:Y:S05]  /*b250*/  BRA `(.L_x_52146) ;  /* 0x0000000400087947 */ /* 0x000fea0003800000 */
.L_x_52159:
        /* <DEDUP_REMOVED lines=21> */
.L_x_52168:
[----:B------:R-:W-:Y:S05]  /*b3b0*/  BSYNC B1 ;  /* 0x0000000000017941 */ /* 0x000fea0003800000 */
.L_x_52167:
[----:B------:R-:W-:Y:S01]  /*b3c0*/  IMAD.SHL.U32 R2, R2, 0x200000, RZ ;  /* 0x0020000002027824 */ /* 0x000fe200078e00ff */
[----:B------:R-:W-:-:S04]  /*b3d0*/  LEA R3, R0, 0x37800000, 0x17 ;  /* 0x3780000000037811 */ /* 0x000fc800078eb8ff */
[----:B------:R-:W-:-:S07]  /*b3e0*/  LOP3.LUT R18, R3, R2, R18, 0xfe, !PT ;  /* 0x0000000203127212 */ /* 0x000fce00078efe12 */
.L_x_52166:
[----:B------:R-:W-:Y:S05]  /*b3f0*/  BSYNC B0 ;  /* 0x0000000000007941 */ /* 0x000fea0003800000 */
.L_x_52165:
[----:B------:R-:W0:Y:S01]  /*b400*/  F2I.FTZ.TRUNC.NTZ R18, R18 ;  /* 0x0000001200127305 */ /* 0x000e22000021f100 */
[----:B------:R-:W-:Y:S05]  /*b410*/  BRA `(.L_x_52146) ;  /* 0x0000000000987947 */ /* 0x000fea0003800000 */
.L_x_52158:
        /* <DEDUP_REMOVED lines=14> */
.L_x_52172:
[----:B------:R-:W-:Y:S05]  /*b500*/  BSYNC B0 ;  /* 0x0000000000007941 */ /* 0x000fea0003800000 */
.L_x_52171:
[----:B------:R-:W0:Y:S01]  /*b510*/  F2I.FTZ.TRUNC.NTZ R18, R18 ;  /* 0x0000001200127305 */ /* 0x000e22000021f100 */
[----:B------:R-:W-:Y:S05]  /*b520*/  BRA `(.L_x_52146) ;  /* 0x0000000000547947 */ /* 0x000fea0003800000 */
.L_x_52145:
        /* <DEDUP_REMOVED lines=17> */
.L_x_52173:
[----:B------:R-:W-:Y:S05]  /*b640*/  BRA `(.L_x_52146) ;  /* 0x00000000000c7947 */ /* 0x000fea0003800000 */
.L_x_52170:
[----:B------:R0:W5:Y:S01]  /*b650*/  LDG.E R18, desc[UR36][R2.64] ;  /* 0x0000002402127981 */ /* 0x000162000c1e1900 */
[----:B------:R-:W-:Y:S05]  /*b660*/  BRA `(.L_x_52146) ;  /* 0x0000000000047947 */ /* 0x000fea0003800000 */
.L_x_52169:
[----:B------:R0:W5:Y:S02]  /*b670*/  LDG.E R18, desc[UR36][R2.64] ;  /* 0x0000002402127981 */ /* 0x000164000c1e1900 */
.L_x_52146:
        /* <DEDUP_REMOVED lines=42> */
.L_x_52177:
[----:B------:R-:W-:Y:S01]  /*b920*/  STG.E.U8 desc[UR36][R16.64], R2 ;  /* 0x0000000210007986 */ /* 0x000fe2000c101124 */
[----:B------:R-:W-:Y:S05]  /*b930*/  EXIT ;  /* 0x000000000000794d */ /* 0x000fea0003800000 */
.L_x_52176:
        /* <DEDUP_REMOVED lines=9> */
.L_x_52180:
[----:B------:R-:W-:Y:S01]  /*b9d0*/  STG.E desc[UR36][R16.64], R2 ;  /* 0x0000000210007986 */ /* 0x000fe2000c101924 */
[----:B------:R-:W-:Y:S05]  /*b9e0*/  EXIT ;  /* 0x000000000000794d */ /* 0x000fea0003800000 */
.L_x_52179:
[----:B------:R-:W-:Y:S01]  /*b9f0*/  STG.E.U16 desc[UR36][R16.64], R2 ;  /* 0x0000000210007986 */ /* 0x000fe2000c101524 */
[----:B------:R-:W-:Y:S05]  /*ba00*/  EXIT ;  /* 0x000000000000794d */ /* 0x000fea0003800000 */
.L_x_52175:
        /* <DEDUP_REMOVED lines=9> */
.L_x_52182:
[----:B------:R-:W-:-:S04]  /*baa0*/  I2FP.F32.S32 R0, R2 ;  /* 0x0000000200007245 */ /* 0x000fc80000201400 */
[----:B------:R-:W-:-:S05]  /*bab0*/  F2FP.F16.F32.PACK_AB R0, RZ, R0 ;  /* 0x00000000ff00723e */ /* 0x000fca00000000ff */
[----:B------:R-:W-:Y:S01]  /*bac0*/  STG.E.U16 desc[UR36][R16.64], R0 ;  /* 0x0000000010007986 */ /* 0x000fe2000c101524 */
[----:B------:R-:W-:Y:S05]  /*bad0*/  EXIT ;  /* 0x000000000000794d */ /* 0x000fea0003800000 */
.L_x_52181:
        /* <DEDUP_REMOVED lines=10> */
.L_x_52184:
[----:B------:R-:W-:-:S04]  /*bb80*/  I2FP.F32.S32 R2, R2 ;  /* 0x0000000200027245 */ /* 0x000fc80000201400 */
[----:B------:R-:W-:-:S04]  /*bb90*/  F2FP.F16.F32.PACK_AB R3, RZ, R2 ;  /* 0x00000002ff03723e */ /* 0x000fc800000000ff */
[----:B------:R-:W-:-:S05]  /*bba0*/  PRMT R3, R3, 0x5410, RZ ;  /* 0x0000541003037816 */ /* 0x000fca00000000ff */
[----:B------:R-:W-:Y:S01]  /*bbb0*/  STG.E desc[UR36][R16.64], R3 ;  /* 0x0000000310007986 */ /* 0x000fe2000c101924 */
[----:B------:R-:W-:Y:S05]  /*bbc0*/  EXIT ;  /* 0x000000000000794d */ /* 0x000fea0003800000 */
.L_x_52183:
[----:B------:R-:W0:Y:S02]  /*bbd0*/  I2F.F64 R2, R2 ;  /* 0x0000000200027312 */ /* 0x000e240000201c00 */
[----:B0-----:R-:W-:Y:S01]  /*bbe0*/  STG.E.64 desc[UR36][R16.64], R2 ;  /* 0x0000000210007986 */ /* 0x001fe2000c101b24 */
[----:B------:R-:W-:Y:S05]  /*bbf0*/  EXIT ;  /* 0x000000000000794d */ /* 0x000fea0003800000 */
.L_x_52174:
        /* <DEDUP_REMOVED lines=12> */
.L_x_52187:
[----:B------:R-:W0:Y:S01]  /*bcc0*/  I2F.F64 R4, R2 ;  /* 0x0000000200047312 */ /* 0x000e220000201c00 */
[----:B------:R-:W-:-:S05]  /*bcd0*/  CS2R R6, SRZ ;  /* 0x0000000000067805 */ /* 0x000fca000001ff00 */
[----:B0-----:R-:W-:Y:S01]  /*bce0*/  STG.E.128 desc[UR36][R16.64], R4 ;  /* 0x0000000410007986 */ /* 0x001fe2000c101d24 */
[----:B------:R-:W-:Y:S05]  /*bcf0*/  EXIT ;  /* 0x000000000000794d */ /* 0x000fea0003800000 */
.L_x_52186:
        /* <DEDUP_REMOVED lines=21> */
.L_x_52191:
[----:B------:R-:W-:Y:S05]  /*be50*/  BSYNC B0 ;  /* 0x0000000000007941 */ /* 0x000fea0003800000 */
.L_x_52190:
[----:B------:R-:W-:-:S05]  /*be60*/  LOP3.LUT R3, R0, R3, RZ, 0xfc, !PT ;  /* 0x0000000300037212 */ /* 0x000fca00078efcff */
[----:B------:R-:W-:Y:S01]  /*be70*/  STG.E.U8 desc[UR36][R16.64], R3 ;  /* 0x0000000310007986 */ /* 0x000fe2000c101124 */
[----:B------:R-:W-:Y:S05]  /*be80*/  EXIT ;  /* 0x000000000000794d */ /* 0x000fea0003800000 */
.L_x_52189:
        /* <DEDUP_REMOVED lines=13> */
.L_x_52193:
[----:B------:R-:W-:Y:S01]  /*bf60*/  IMAD.MOV.U32 R0, RZ, RZ, 0x7f ;  /* 0x0000007fff007424 */ /* 0x000fe200078e00ff */
[----:B------:R-:W-:-:S04]  /*bf70*/  ISETP.GT.U32.AND P0, PT, R2, 0x7f800000, PT ;  /* 0x7f8000000200780c */ /* 0x000fc80003f04070 */
[----:B------:R-:W-:-:S09]  /*bf80*/  SEL R0, R0, 0x7c, P0 ;  /* 0x0000007c00007807 */ /* 0x000fd20000000000 */
.L_x_52194:
[----:B------:R-:W-:Y:S05]  /*bf90*/  BSYNC B0 ;  /* 0x0000000000007941 */ /* 0x000fea0003800000 */
.L_x_52192:
[----:B------:R-:W-:-:S04]  /*bfa0*/  LOP3.LUT R2, R3, 0x80000000, RZ, 0xc0, !PT ;  /* 0x8000000003027812 */ /* 0x000fc800078ec0ff */
[----:B------:R-:W-:-:S04]  /*bfb0*/  SHF.R.U32.HI R3, RZ, 0x18, R2 ;  /* 0x00000018ff037819 */ /* 0x000fc80000011602 */
[----:B------:R-:W-:-:S05]  /*bfc0*/  LOP3.LUT R3, R0, R3, RZ, 0xfc, !PT ;  /* 0x0000000300037212 */ /* 0x000fca00078efcff */
[----:B------:R-:W-:Y:S01]  /*bfd0*/  STG.E.U8 desc[UR36][R16.64], R3 ;  /* 0x0000000310007986 */ /* 0x000fe2000c101124 */
[----:B------:R-:W-:Y:S05]  /*bfe0*/  EXIT ;  /* 0x000000000000794d */ /* 0x000fea0003800000 */
.L_x_52188:
[----:B------:R-:W-:-:S04]  /*bff0*/  I2FP.F32.S32 R0, R2 ;  /* 0x0000000200007245 */ /* 0x000fc80000201400 */
[----:B------:R-:W-:-:S05]  /*c000*/  F2FP.BF16.F32.PACK_AB R0, RZ, R0 ;  /* 0x00000000ff00723e */ /* 0x000fca00000010ff */
[----:B------:R-:W-:Y:S01]  /*c010*/  STG.E.U16 desc[UR36][R16.64], R0 ;  /* 0x0000000010007986 */ /* 0x000fe2000c101524 */
[----:B------:R-:W-:Y:S05]  /*c020*/  EXIT ;  /* 0x000000000000794d */ /* 0x000fea0003800000 */
.L_x_52185:
        /* <DEDUP_REMOVED lines=10> */
.L_x_52197:
        /* <DEDUP_REMOVED lines=17> */
.L_x_52200:
[----:B------:R-:W-:-:S04]  /*c1e0*/  LOP3.LUT R2, R3, 0x80000000, RZ, 0xc0, !PT ;  /* 0x8000000003027812 */ /* 0x000fc800078ec0ff */
[----:B------:R-:W-:-:S04]  /*c1f0*/  SHF.R.U32.HI R3, RZ, 0x18, R2 ;  /* 0x00000018ff037819 */ /* 0x000fc80000011602 */
[----:B------:R-:W-:-:S04]  /*c200*/  LOP3.LUT R0, R0, R3, RZ, 0xfc, !PT ;  /* 0x0000000300007212 */ /* 0x000fc800078efcff */
[----:B------:R-:W-:-:S07]  /*c210*/  PRMT R8, R0, 0x7610, R8 ;  /* 0x0000761000087816 */ /* 0x000fce0000000008 */
.L_x_52199:
[----:B------:R-:W-:Y:S05]  /*c220*/  BSYNC B0 ;  /* 0x0000000000007941 */ /* 0x000fea0003800000 */
.L_x_52198:
[----:B------:R-:W-:Y:S01]  /*c230*/  STG.E.U8 desc[UR36][R16.64], R8 ;  /* 0x0000000810007986 */ /* 0x000fe2000c101124 */
[----:B------:R-:W-:Y:S05]  /*c240*/  EXIT ;  /* 0x000000000000794d */ /* 0x000fea0003800000 */
.L_x_52196:
        /* <DEDUP_REMOVED lines=17> */
.L_x_52203:
[----:B------:R-:W-:-:S04]  /*c360*/  LOP3.LUT R2, R3, 0x80000000, RZ, 0xc0, !PT ;  /* 0x8000000003027812 */ /* 0x000fc800078ec0ff */
[----:B------:R-:W-:-:S04]  /*c370*/  SHF.R.U32.HI R3, RZ, 0x18, R2 ;  /* 0x00000018ff037819 */ /* 0x000fc80000011602 */
[----:B------:R-:W-:-:S04]  /*c380*/  LOP3.LUT R0, R0, R3, RZ, 0xfc, !PT ;  /* 0x0000000300007212 */ /* 0x000fc800078efcff */
[----:B------:R-:W-:-:S07]  /*c390*/  PRMT R8, R0, 0x7610, R8 ;  /* 0x0000761000087816 */ /* 0x000fce0000000008 */
.L_x_52202:
[----:B------:R-:W-:Y:S05]  /*c3a0*/  BSYNC B0 ;  /* 0x0000000000007941 */ /* 0x000fea0003800000 */
.L_x_52201:
[----:B------:R-:W-:Y:S01]  /*c3b0*/  STG.E.U8 desc[UR36][R16.64], R8 ;  /* 0x0000000810007986 */ /* 0x000fe2000c101124 */
[----:B------:R-:W-:Y:S05]  /*c3c0*/  EXIT ;  /* 0x000000000000794d */ /* 0x000fea0003800000 */
.L_x_52195:
        /* <DEDUP_REMOVED lines=22> */
.L_x_52178:
        /* <DEDUP_REMOVED lines=16> */
.L_x_52206:
[----:B------:R-:W-:Y:S05]  /*c630*/  EXIT ;  /* 0x000000000000794d */ /* 0x000fea0003800000 */
.L_x_52205:
[----:B------:R-:W-:-:S05]  /*c640*/  SHF.R.S32.HI R3, RZ, 0x1f, R2 ;  /* 0x0000001fff037819 */ /* 0x000fca0000011402 */
[----:B------:R-:W-:Y:S01]  /*c650*/  STG.E.64 desc[UR36][R16.64], R2 ;  /* 0x0000000210007986 */ /* 0x000fe2000c101b24 */
[----:B------:R-:W-:Y:S05]  /*c660*/  EXIT ;  /* 0x000000000000794d */ /* 0x000fea0003800000 */
.L_x_52204:
[----:B------:R-:W-:Y:S01]  /*c670*/  STG.E desc[UR36][R16.64], R2 ;  /* 0x0000000210007986 */ /* 0x000fe2000c101924 */
[----:B------:R-:W-:Y:S05]  /*c680*/  EXIT ;  /* 0x000000000000794d */ /* 0x000fea0003800000 */
.L_x_52207:
        /* <DEDUP_REMOVED lines=15> */
.L_x_57626:


//--------------------- .text._ZN2at6native27unrolled_elementwise_kernelINS0_13AUnaryFunctorIiiiZZZNS0_21remainder_kernel_cudaERNS_18TensorIteratorBaseEENKUlvE_clEvENKUlvE1_clEvEUliiE_EESt5arrayIPcLm2EELi4E23TrivialOffsetCalculatorILi1EjESD_NS0_6memory12LoadWithCastILi1EEENSE_13StoreWithCastILi1EEEEEviT_T0_T2_T3_T4_T5_ --------------------------
	.section	.text._ZN2at6native27unrolled_elementwise_kernelINS0_13AUnaryFunctorIiiiZZZNS0_21remainder_kernel_cudaERNS_18TensorIteratorBaseEENKUlvE_clEvENKUlvE1_clEvEUliiE_EESt5arrayIPcLm2EELi4E23TrivialOffsetCalculatorILi1EjESD_NS0_6memory12LoadWithCastILi1EEENSE_13StoreWithCastILi1EEEEEviT_T0_T2_T3_T4_T5_,"ax",@progbits
	.align	128
        .global         _ZN2at6native27unrolled_elementwise_kernelINS0_13AUnaryFunctorIiiiZZZNS0_21remainder_kernel_cudaERNS_18TensorIteratorBaseEENKUlvE_clEvENKUlvE1_clEvEUliiE_EESt5arrayIPcLm2EELi4E23TrivialOffsetCalculatorILi1EjESD_NS0_6memory12LoadWithCastILi1EEENSE_13StoreWithCastILi1EEEEEviT_T0_T2_T3_T4_T5_
        .type           _ZN2at6native27unrolled_elementwise_kernelINS0_13AUnaryFunctorIiiiZZZNS0_21remainder_kernel_cudaERNS_18TensorIteratorBaseEENKUlvE_clEvENKUlvE1_clEvEUliiE_EESt5arrayIPcLm2EELi4E23TrivialOffsetCalculatorILi1EjESD_NS0_6memory12LoadWithCastILi1EEENSE_13StoreWithCastILi1EEEEEviT_T0_T2_T3_T4_T5_,@function
        .size           _ZN2at6native27unrolled_elementwise_kernelINS0_13AUnaryFunctorIiiiZZZNS0_21remainder_kernel_cudaERNS_18TensorIteratorBaseEENKUlvE_clEvENKUlvE1_clEvEUliiE_EESt5arrayIPcLm2EELi4E23TrivialOffsetCalculatorILi1EjESD_NS0_6memory12LoadWithCastILi1EEENSE_13StoreWithCastILi1EEEEEviT_T0_T2_T3_T4_T5_,(.L_x_57627 - _ZN2at6native27unrolled_elementwise_kernelINS0_13AUnaryFunctorIiiiZZZNS0_21remainder_kernel_cudaERNS_18TensorIteratorBaseEENKUlvE_clEvENKUlvE1_clEvEUliiE_EESt5arrayIPcLm2EELi4E23TrivialOffsetCalculatorILi1EjESD_NS0_6memory12LoadWithCastILi1EEENSE_13StoreWithCastILi1EEEEEviT_T0_T2_T3_T4_T5_)
        .other          _ZN2at6native27unrolled_elementwise_kernelINS0_13AUnaryFunctorIiiiZZZNS0_21remainder_kernel_cudaERNS_18TensorIteratorBaseEENKUlvE_clEvENKUlvE1_clEvEUliiE_EESt5arrayIPcLm2EELi4E23TrivialOffsetCalculatorILi1EjESD_NS0_6memory12LoadWithCastILi1EEENSE_13StoreWithCastILi1EEEEEviT_T0_T2_T3_T4_T5_,@"STO_CUDA_ENTRY STV_DEFAULT"
_ZN2at6native27unrolled_elementwise_kernelINS0_13AUnaryFunctorIiiiZZZNS0_21remainder_kernel_cudaERNS_18TensorIteratorBaseEENKUlvE_clEvENKUlvE1_clEvEUliiE_EESt5arrayIPcLm2EELi4E23TrivialOffsetCalculatorILi1EjESD_NS0_6memory12LoadWithCastILi1EEENSE_13StoreWithCastILi1EEEEEviT_T0_T2_T3_T4_T5_:
.text._ZN2at6native27unrolled_elementwise_kernelINS0_13AUnaryFunctorIiiiZZZNS0_21remainder_kernel_cudaERNS_18TensorIteratorBaseEENKUlvE_clEvENKUlvE1_clEvEUliiE_EESt5arrayIPcLm2EELi4E23TrivialOffsetCalculatorILi1EjESD_NS0_6memory12LoadWithCastILi1EEENSE_13StoreWithCastILi1EEEEEviT_T0_T2_T3_T4_T5_:
        /* <DEDUP_REMOVED lines=30> */
.L_x_52213:
[----:B------:R3:W5:Y:S01]  /*01e0*/  LDG.E.U8 R25, desc[UR36][R4.64] ;  /* 0x0000002404197981 */ /* 0x000762000c1e1100 */
[----:B------:R-:W-:Y:S05]  /*01f0*/  BRA `(.L_x_52215) ;  /* 0x0000000c00387947 */ /* 0x000fea0003800000 */
.L_x_52212:
        /* <DEDUP_REMOVED lines=8> */
.L_x_52217:
[----:B------:R1:W5:Y:S01]  /*0280*/  LDG.E R25, desc[UR36][R4.64] ;  /* 0x0000002404197981 */ /* 0x000362000c1e1900 */
[----:B------:R-:W-:Y:S05]  /*0290*/  BRA `(.L_x_52215) ;  /* 0x0000000c00107947 */ /* 0x000fea0003800000 */
.L_x_52216:
[----:B------:R2:W5:Y:S01]  /*02a0*/  LDG.E.S16 R25, desc[UR36][R4.64] ;  /* 0x0000002404197981 */ /* 0x000562000c1e1700 */
[----:B------:R-:W-:Y:S05]  /*02b0*/  BRA `(.L_x_52215) ;  /* 0x0000000c00087947 */ /* 0x000fea0003800000 */
.L_x_52211:
        /* <DEDUP_REMOVED lines=9> */
.L_x_52219:
[----:B------:R-:W2:Y:S02]  /*0350*/  LDG.E.U16 R4, desc[UR36][R4.64] ;  /* 0x0000002404047981 */ /* 0x000ea4000c1e1500 */
[----:B--2---:R-:W-:-:S06]  /*0360*/  HADD2.F32 R25, -RZ, R4.H0_H0 ;  /* 0x20000004ff197230 */ /* 0x004fcc0000004100 */
[----:B------:R-:W0:Y:S01]  /*0370*/  F2I.FTZ.TRUNC.NTZ R25, R25 ;  /* 0x0000001900197305 */ /* 0x000e22000021f100 */
[----:B------:R-:W-:Y:S05]  /*0380*/  BRA `(.L_x_52215) ;  /* 0x0000000800d47947 */ /* 0x000fea0003800000 */
.L_x_52218:
        /* <DEDUP_REMOVED lines=9> */
.L_x_52221:
[----:B------:R-:W2:Y:S02]  /*0420*/  LDG.E.U16 R4, desc[UR36][R4.64] ;  /* 0x0000002404047981 */ /* 0x000ea4000c1e1500 */
[----:B--2---:R-:W-:-:S06]  /*0430*/  HADD2.F32 R25, -RZ, R4.H0_H0 ;  /* 0x20000004ff197230 */ /* 0x004fcc0000004100 */
[----:B------:R-:W0:Y:S01]  /*0440*/  F2I.FTZ.TRUNC.NTZ R25, R25 ;  /* 0x0000001900197305 */ /* 0x000e22000021f100 */
[----:B------:R-:W-:Y:S05]  /*0450*/  BRA `(.L_x_52215) ;  /* 0x0000000800a07947 */ /* 0x000fea0003800000 */
.L_x_52220:
[----:B------:R-:W2:Y:S02]  /*0460*/  LDG.E.64 R4, desc[UR36][R4.64] ;  /* 0x0000002404047981 */ /* 0x000ea4000c1e1b00 */
[----:B--2---:R0:W1:Y:S01]  /*0470*/  F2I.F64.TRUNC R25, R4 ;  /* 0x0000000400197311 */ /* 0x004062000030d100 */
[----:B------:R-:W-:Y:S05]  /*0480*/  BRA `(.L_x_52215) ;  /* 0x0000000800947947 */ /* 0x000fea0003800000 */
.L_x_52210:
        /* <DEDUP_REMOVED lines=12> */
.L_x_52224:
[----:B------:R-:W2:Y:S02]  /*0550*/  LDG.E.64 R4, desc[UR36][R4.64] ;  /* 0x0000002404047981 */ /* 0x000ea4000c1e1b00 */
[----:B--2---:R0:W1:Y:S01]  /*0560*/  F2I.F64.TRUNC R25, R4 ;  /* 0x0000000400197311 */ /* 0x004062000030d100 */
[----:B------:R-:W-:Y:S05]  /*0570*/  BRA `(.L_x_52215) ;  /* 0x0000000800587947 */ /* 0x000fea0003800000 */
.L_x_52223:
        /* <DEDUP_REMOVED lines=27> */
.L_x_52226:
        /* <DEDUP_REMOVED lines=15> */
.L_x_52225:
[----:B------:R-:W2:Y:S02]  /*0820*/  LDG.E.U16 R25, desc[UR36][R4.64] ;  /* 0x0000002404197981 */ /* 0x000ea4000c1e1500 */
[----:B--2---:R-:W-:-:S06]  /*0830*/  IMAD.U32 R25, R25, 0x10000, RZ ;  /* 0x0001000019197824 */ /* 0x004fcc00078e00ff */
[----:B------:R-:W0:Y:S01]  /*0840*/  F2I.FTZ.TRUNC.NTZ R25, R25 ;  /* 0x0000001900197305 */ /* 0x000e22000021f100 */
[----:B------:R-:W-:Y:S05]  /*0850*/  BRA `(.L_x_52215) ;  /* 0x0000000400a07947 */ /* 0x000fea0003800000 */
.L_x_52222:
        /* <DEDUP_REMOVED lines=10> */
.L_x_52229:
        /* <DEDUP_REMOVED lines=21> */
.L_x_52233:
[----:B------:R-:W-:Y:S05]  /*0a50*/  BSYNC B1 ;  /* 0x0000000000017941 */ /* 0x000fea0003800000 */
.L_x_52232:
[----:B------:R-:W-:Y:S01]  /*0a60*/  IMAD.SHL.U32 R3, R3, 0x100000, RZ ;  /* 0x0010000003037824 */ /* 0x000fe200078e00ff */
[----:B------:R-:W-:-:S04]  /*0a70*/  LEA R0, R0, 0x3b800000, 0x17 ;  /* 0x3b80000000007811 */ /* 0x000fc800078eb8ff */
[----:B------:R-:W-:-:S07]  /*0a80*/  LOP3.LUT R25, R0, R3, R25, 0xfe, !PT ;  /* 0x0000000300197212 */ /* 0x000fce00078efe19 */
.L_x_52231:
[----:B------:R-:W-:Y:S05]  /*0a90*/  BSYNC B0 ;  /* 0x0000000000007941 */ /* 0x000fea0003800000 */
.L_x_52230:
[----:B------:R-:W0:Y:S01]  /*0aa0*/  F2I.FTZ.TRUNC.NTZ R25, R25 ;  /* 0x0000001900197305 */ /* 0x000e22000021f100 */
[----:B------:R-:W-:Y:S05]  /*0ab0*/  BRA `(.L_x_52215) ;  /* 0x0000000400087947 */ /* 0x000fea0003800000 */
.L_x_52228:
        /* <DEDUP_REMOVED lines=21> */
.L_x_52237:
[----:B------:R-:W-:Y:S05]  /*0c10*/  BSYNC B1 ;  /* 0x0000000000017941 */ /* 0x000fea0003800000 */
.L_x_52236:
[----:B------:R-:W-:Y:S01]  /*0c20*/  IMAD.SHL.U32 R3, R3, 0x200000, RZ ;  /* 0x0020000003037824 */ /* 0x000fe200078e00ff */
[----:B------:R-:W-:-:S04]  /*0c30*/  LEA R0, R0, 0x37800000, 0x17 ;  /* 0x3780000000007811 */ /* 0x000fc800078eb8ff */
[----:B------:R-:W-:-:S07]  /*0c40*/  LOP3.LUT R25, R0, R3, R25, 0xfe, !PT ;  /* 0x0000000300197212 */ /* 0x000fce00078efe19 */
.L_x_52235:
[----:B------:R-:W-:Y:S05]  /*0c50*/  BSYNC B0 ;  /* 0x0000000000007941 */ /* 0x000fea0003800000 */
.L_x_52234:
[----:B------:R-:W0:Y:S01]  /*0c60*/  F2I.FTZ.TRUNC.NTZ R25, R25 ;  /* 0x0000001900197305 */ /* 0x000e22000021f100 */
[----:B------:R-:W-:Y:S05]  /*0c70*/  BRA `(.L_x_52215) ;  /* 0x0000000000987947 */ /* 0x000fea0003800000 */
.L_x_52227:
        /* <DEDUP_REMOVED lines=14> */
.L_x_52241:
[----:B------:R-:W-:Y:S05]  /*0d60*/  BSYNC B0 ;  /* 0x0000000000007941 */ /* 0x000fea0003800000 */
.L_x_52240:
[----:B------:R-:W0:Y:S01]  /*0d70*/  F2I.FTZ.TRUNC.NTZ R25, R25 ;  /* 0x0000001900197305 */ /* 0x000e22000021f100 */
[----:B------:R-:W-:Y:S05]  /*0d80*/  BRA `(.L_x_52215) ;  /* 0x0000000000547947 */ /* 0x000fea0003800000 */
.L_x_52214:
        /* <DEDUP_REMOVED lines=17> */
.L_x_52242:
[----:B------:R-:W-:Y:S05]  /*0ea0*/  BRA `(.L_x_52215) ;  /* 0x00000000000c7947 */ /* 0x000fea0003800000 */
.L_x_52239:
[----:B------:R0:W5:Y:S01]  /*0eb0*/  LDG.E R25, desc[UR36][R4.64] ;  /* 0x0000002404197981 */ /* 0x000162000c1e1900 */
[----:B------:R-:W-:Y:S05]  /*0ec0*/  BRA `(.L_x_52215) ;  /* 0x0000000000047947 */ /* 0x000fea0003800000 */
.L_x_52238:
[----:B------:R0:W5:Y:S02]  /*0ed0*/  LDG.E R25, desc[UR36][R4.64] ;  /* 0x0000002404197981 */ /* 0x000164000c1e1900 */
.L_x_52215:
[----:B------:R-:W2:Y:S02]  /*0ee0*/  S2R R17, SR_TID.X ;  /* 0x0000000000117919 */ /* 0x000ea40000002100 */
[----:B--2---:R-:W-:-:S07]  /*0ef0*/  VIADD R17, R17, 0x80 ;  /* 0x0000008011117836 */ /* 0x004fce0000000000 */
.L_x_52209:
[----:B------:R-:W-:Y:S05]  /*0f00*/  BSYNC B6 ;  /* 0x0000000000067941 */ /* 0x000fea0003800000 */
.L_x_52208:
        /* <DEDUP_REMOVED lines=23> */
.L_x_52248:
[----:B------:R0:W5:Y:S01]  /*1080*/  LDG.E.U8 R24, desc[UR36][R4.64] ;  /* 0x0000002404187981 */ /* 0x000162000c1e1100 */
[----:B------:R-:W-:Y:S05]  /*1090*/  BRA `(.L_x_52250) ;  /* 0x0000000c00347947 */ /* 0x000fea0003800000 */
.L_x_52247:
        /* <DEDUP_REMOVED lines=8> */
.L_x_52252:
[----:B------:R0:W5:Y:S01]  /*1120*/  LDG.E R24, desc[UR36][R4.64] ;  /* 0x0000002404187981 */ /* 0x000162000c1e1900 */
[----:B------:R-:W-:Y:S05]  /*1130*/  BRA `(.L_x_52250) ;  /* 0x0000000c000c7947 */ /* 0x000fea0003800000 */
.L_x_52251:
[----:B------:R0:W5:Y:S01]  /*1140*/  LDG.E.S16 R24, desc[UR36][R4.64] ;  /* 0x0000002404187981 */ /* 0x000162000c1e1700 */
[----:B------:R-:W-:Y:S05]  /*1150*/  BRA `(.L_x_52250) ;  /* 0x0000000c00047947 */ /* 0x000fea0003800000 */
.L_x_52246:
        /* <DEDUP_REMOVED lines=9> */
.L_x_52254:
[----:B------:R-:W2:Y:S02]  /*11f0*/  LDG.E.U16 R4, desc[UR36][R4.64] ;  /* 0x0000002404047981 */ /* 0x000ea4000c1e1500 */
[----:B--2---:R-:W-:-:S06]  /*1200*/  HADD2.F32 R24, -RZ, R4.H0_H0 ;  /* 0x20000004ff187230 */ /* 0x004fcc0000004100 */
[----:B------:R-:W0:Y:S01]  /*1210*/  F2I.FTZ.TRUNC.NTZ R24, R24 ;  /* 0x0000001800187305 */ /* 0x000e22000021f100 */
[----:B------:R-:W-:Y:S05]  /*1220*/  BRA `(.L_x_52250) ;  /* 0x0000000800d07947 */ /* 0x000fea0003800000 */
.L_x_52253:
        /* <DEDUP_REMOVED lines=9> */
.L_x_52256:
[----:B------:R-:W2:Y:S02]  /*12c0*/  LDG.E.U16 R4, desc[UR36][R4.64] ;  /* 0x0000002404047981 */ /* 0x000ea4000c1e1500 */
[----:B--2---:R-:W-:-:S06]  /*12d0*/  HADD2.F32 R24, -RZ, R4.H0_H0 ;  /* 0x20000004ff187230 */ /* 0x004fcc0000004100 */
[----:B------:R-:W0:Y:S01]  /*12e0*/  F2I.FTZ.TRUNC.NTZ R24, R24 ;  /* 0x0000001800187305 */ /* 0x000e22000021f100 */
[----:B------:R-:W-:Y:S05]  /*12f0*/  BRA `(.L_x_52250) ;  /* 0x00000008009c7947 */ /* 0x000fea0003800000 */
.L_x_52255:
[----:B------:R-:W2:Y:S02]  /*1300*/  LDG.E.64 R4, desc[UR36][R4.64] ;  /* 0x0000002404047981 */ /* 0x000ea4000c1e1b00 */
[----:B--2---:R0:W1:Y:S01]  /*1310*/  F2I.F64.TRUNC R24, R4 ;  /* 0x0000000400187311 */ /* 0x004062000030d100 */
[----:B------:R-:W-:Y:S05]  /*1320*/  BRA `(.L_x_52250) ;  /* 0x0000000800907947 */ /* 0x000fea0003800000 */
.L_x_52245:
        /* <DEDUP_REMOVED lines=12> */
.L_x_52259:
[----:B------:R-:W2:Y:S02]  /*13f0*/  LDG.E.64 R4, desc[UR36][R4.64] ;  /* 0x0000002404047981 */ /* 0x000ea4000c1e1b00 */
[----:B--2---:R0:W1:Y:S01]  /*1400*/  F2I.F64.TRUNC R24, R4 ;  /* 0x0000000400187311 */ /* 0x004062000030d100 */
[----:B------:R-:W-:Y:S05]  /*1410*/  BRA `(.L_x_52250) ;  /* 0x0000000800547947 */ /* 0x000fea0003800000 */
.L_x_52258:
        /* <DEDUP_REMOVED lines=27> */
.L_x_52261:
        /* <DEDUP_REMOVED lines=14> */
.L_x_52260:
[----:B------:R-:W2:Y:S02]  /*16b0*/  LDG.E.U16 R24, desc[UR36][R4.64] ;  /* 0x0000002404187981 */ /* 0x000ea4000c1e1500 */
[----:B--2---:R-:W-:-:S06]  /*16c0*/  IMAD.U32 R24, R24, 0x10000, RZ ;  /* 0x0001000018187824 */ /* 0x004fcc00078e00ff */
[----:B------:R-:W4:Y:S01]  /*16d0*/  F2I.FTZ.TRUNC.NTZ R24, R24 ;  /* 0x0000001800187305 */ /* 0x000f22000021f100 */
[----:B------:R-:W-:Y:S05]  /*16e0*/  BRA `(.L_x_52250) ;  /* 0x0000000400a07947 */ /* 0x000fea0003800000 */
.L_x_52257:
        /* <DEDUP_REMOVED lines=10> */
.L_x_52264:
        /* <DEDUP_REMOVED lines=21> */
.L_x_52268:
[----:B------:R-:W-:Y:S05]  /*18e0*/  BSYNC B1 ;  /* 0x0000000000017941 */ /* 0x000fea0003800000 */
.L_x_52267:
[----:B------:R-:W-:Y:S01]  /*18f0*/  IMAD.SHL.U32 R3, R3, 0x100000, RZ ;  /* 0x0010000003037824 */ /* 0x000fe200078e00ff */
[----:B------:R-:W-:-:S04]  /*1900*/  LEA R5, R0, 0x3b800000, 0x17 ;  /* 0x3b80000000057811 */ /* 0x000fc800078eb8ff */
[----:B------:R-:W-:-:S07]  /*1910*/  LOP3.LUT R24, R5, R3, R24, 0xfe, !PT ;  /* 0x0000000305187212 */ /* 0x000fce00078efe18 */
.L_x_52266:
[----:B------:R-:W-:Y:S05]  /*1920*/  BSYNC B0 ;  /* 0x0000000000007941 */ /* 0x000fea0003800000 */
.L_x_52265:
[----:B------:R-:W0:Y:S01]  /*1930*/  F2I.FTZ.TRUNC.NTZ R24, R24 ;  /* 0x0000001800187305 */ /* 0x000e22000021f100 */
[----:B------:R-:W-:Y:S05]  /*1940*/  BRA `(.L_x_52250) ;  /* 0x0000000400087947 */ /* 0x000fea0003800000 */
.L_x_52263:
        /* <DEDUP_REMOVED lines=21> */
.L_x_52272:
[----:B------:R-:W-:Y:S05]  /*1aa0*/  BSYNC B1 ;  /* 0x0000000000017941 */ /* 0x000fea0003800000 */
.L_x_52271:
[----:B------:R-:W-:Y:S01]  /*1ab0*/  IMAD.SHL.U32 R3, R3, 0x200000, RZ ;  /* 0x0020000003037824 */ /* 0x000fe200078e00ff */
[----:B------:R-:W-:-:S04]  /*1ac0*/  LEA R5, R0, 0x37800000, 0x17 ;  /* 0x3780000000057811 */ /* 0x000fc800078eb8ff */
[----:B------:R-:W-:-:S07]  /*1ad0*/  LOP3.LUT R24, R5, R3, R24, 0xfe, !PT ;  /* 0x0000000305187212 */ /* 0x000fce00078efe18 */
.L_x_52270:
[----:B------:R-:W-:Y:S05]  /*1ae0*/  BSYNC B0 ;  /* 0x0000000000007941 */ /* 0x000fea0003800000 */
.L_x_52269:
[----:B------:R-:W0:Y:S01]  /*1af0*/  F2I.FTZ.TRUNC.NTZ R24, R24 ;  /* 0x0000001800187305 */ /* 0x000e22000021f100 */
[----:B------:R-:W-:Y:S05]  /*1b00*/  BRA `(.L_x_52250) ;  /* 0x0000000000987947 */ /* 0x000fea0003800000 */
.L_x_52262:
        /* <DEDUP_REMOVED lines=14> */
.L_x_52276:
[----:B------:R-:W-:Y:S05]  /*1bf0*/  BSYNC B0 ;  /* 0x0000000000007941 */ /* 0x000fea0003800000 */
.L_x_52275:
[----:B------:R-:W0:Y:S01]  /*1c00*/  F2I.FTZ.TRUNC.NTZ R24, R24 ;  /* 0x0000001800187305 */ /* 0x000e22000021f100 */
[----:B------:R-:W-:Y:S05]  /*1c10*/  BRA `(.L_x_52250) ;  /* 0x0000000000547947 */ /* 0x000fea0003800000 */
.L_x_52249:
        /* <DEDUP_REMOVED lines=17> */
.L_x_52277:
[----:B------:R-:W-:Y:S05]  /*1d30*/  BRA `(.L_x_52250) ;  /* 0x00000000000c7947 */ /* 0x000fea0003800000 */
.L_x_52274:
[----:B------:R0:W5:Y:S01]  /*1d40*/  LDG.E R24, desc[UR36][R4.64] ;  /* 0x0000002404187981 */ /* 0x000162000c1e1900 */
[----:B------:R-:W-:Y:S05]  /*1d50*/  BRA `(.L_x_52250) ;  /* 0x0000000000047947 */ /* 0x000fea0003800000 */
.L_x_52273:
[----:B------:R0:W5:Y:S02]  /*1d60*/  LDG.E R24, desc[UR36][R4.64] ;  /* 0x0000002404187981 */ /* 0x000164000c1e1900 */
.L_x_52250:
[----:B------:R-:W-:-:S07]  /*1d70*/  VIADD R17, R17, 0x80 ;  /* 0x0000008011117836 */ /* 0x000fce0000000000 */
.L_x_52244:
[----:B------:R-:W-:Y:S05]  /*1d80*/  BSYNC B6 ;  /* 0x0000000000067941 */ /* 0x000fea0003800000 */
.L_x_52243:
        /* <DEDUP_REMOVED lines=25> */
.L_x_52283:
[----:B------:R0:W5:Y:S01]  /*1f20*/  LDG.E.U8 R18, desc[UR36][R4.64] ;  /* 0x0000002404127981 */ /* 0x000162000c1e1100 */
[----:B------:R-:W-:Y:S05]  /*1f30*/  BRA `(.L_x_52285) ;  /* 0x0000000c00347947 */ /* 0x000fea0003800000 */
.L_x_52282:
        /* <DEDUP_REMOVED lines=8> */
.L_x_52287:
[----:B------:R0:W5:Y:S01]  /*1fc0*/  LDG.E R18, desc[UR36][R4.64] ;  /* 0x0000002404127981 */ /* 0x000162000c1e1900 */
[----:B------:R-:W-:Y:S05]  /*1fd0*/  BRA `(.L_x_52285) ;  /* 0x0000000c000c7947 */ /* 0x000fea0003800000 */
.L_x_52286:
[----:B------:R0:W5:Y:S01]  /*1fe0*/  LDG.E.S16 R18, desc[UR36][R4.64] ;  /* 0x0000002404127981 */ /* 0x000162000c1e1700 */
[----:B------:R-:W-:Y:S05]  /*1ff0*/  BRA `(.L_x_52285) ;  /* 0x0000000c00047947 */ /* 0x000fea0003800000 */
.L_x_52281:
        /* <DEDUP_REMOVED lines=9> */
.L_x_52289:
[----:B------:R-:W2:Y:S02]  /*2090*/  LDG.E.U16 R4, desc[UR36][R4.64] ;  /* 0x0000002404047981 */ /* 0x000ea4000c1e1500 */
[----:B--2---:R-:W-:-:S06]  /*20a0*/  HADD2.F32 R18, -RZ, R4.H0_H0 ;  /* 0x20000004ff127230 */ /* 0x004fcc0000004100 */
[----:B------:R-:W0:Y:S01]  /*20b0*/  F2I.FTZ.TRUNC.NTZ R18, R18 ;  /* 0x0000001200127305 */ /* 0x000e22000021f100 */
[----:B------:R-:W-:Y:S05]  /*20c0*/  BRA `(.L_x_52285) ;  /* 0x0000000800d07947 */ /* 0x000fea0003800000 */
.L_x_52288:
        /* <DEDUP_REMOVED lines=9> */
.L_x_52291:
[----:B------:R-:W2:Y:S02]  /*2160*/  LDG.E.U16 R4, desc[UR36][R4.64] ;  /* 0x0000002404047981 */ /* 0x000ea4000c1e1500 */
[----:B--2---:R-:W-:-:S06]  /*2170*/  HADD2.F32 R18, -RZ, R4.H0_H0 ;  /* 0x20000004ff127230 */ /* 0x004fcc0000004100 */
[----:B------:R-:W0:Y:S01]  /*2180*/  F2I.FTZ.TRUNC.NTZ R18, R18 ;  /* 0x0000001200127305 */ /* 0x000e22000021f100 */
[----:B------:R-:W-:Y:S05]  /*2190*/  BRA `(.L_x_52285) ;  /* 0x00000008009c7947 */ /* 0x000fea0003800000 */
.L_x_52290:
[----:B------:R-:W2:Y:S02]  /*21a0*/  LDG.E.64 R4, desc[UR36][R4.64] ;  /* 0x0000002404047981 */ /* 0x000ea4000c1e1b00 */
[----:B--2---:R0:W1:Y:S01]  /*21b0*/  F2I.F64.TRUNC R18, R4 ;  /* 0x0000000400127311 */ /* 0x004062000030d100 */
[----:B------:R-:W-:Y:S05]  /*21c0*/  BRA `(.L_x_52285) ;  /* 0x0000000800907947 */ /* 0x000fea0003800000 */
.L_x_52280:
        /* <DEDUP_REMOVED lines=12> */
.L_x_52294:
[----:B------:R-:W2:Y:S02]  /*2290*/  LDG.E.64 R4, desc[UR36][R4.64] ;  /* 0x0000002404047981 */ /* 0x000ea4000c1e1b00 */
[----:B--2---:R0:W1:Y:S01]  /*22a0*/  F2I.F64.TRUNC R18, R4 ;  /* 0x0000000400127311 */ /* 0x004062000030d100 */
[----:B------:R-:W-:Y:S05]  /*22b0*/  BRA `(.L_x_52285) ;  /* 0x0000000800547947 */ /* 0x000fea0003800000 */
.L_x_52293:
        /* <DEDUP_REMOVED lines=27> */
.L_x_52296:
        /* <DEDUP_REMOVED lines=14> */
.L_x_52295:
[----:B------:R-:W2:Y:S02]  /*2550*/  LDG.E.U16 R18, desc[UR36][R4.64] ;  /* 0x0000002404127981 */ /* 0x000ea4000c1e1500 */
[----:B--2---:R-:W-:-:S06]  /*2560*/  IMAD.U32 R18, R18, 0x10000, RZ ;  /* 0x0001000012127824 */ /* 0x004fcc00078e00ff */
[----:B------:R-:W0:Y:S01]  /*2570*/  F2I.FTZ.TRUNC.NTZ R18, R18 ;  /* 0x0000001200127305 */ /* 0x000e22000021f100 */
[----:B------:R-:W-:Y:S05]  /*2580*/  BRA `(.L_x_52285) ;  /* 0x0000000400a07947 */ /* 0x000fea0003800000 */
.L_x_52292:
        /* <DEDUP_REMOVED lines=10> */
.L_x_52299:
        /* <DEDUP_REMOVED lines=21> */
.L_x_52303:
[----:B------:R-:W-:Y:S05]  /*2780*/  BSYNC B1 ;  /* 0x0000000000017941 */ /* 0x000fea0003800000 */
.L_x_52302:
[----:B------:R-:W-:Y:S01]  /*2790*/  IMAD.SHL.U32 R3, R3, 0x100000, RZ ;  /* 0x0010000003037824 */ /* 0x000fe200078e00ff */
[----:B------:R-:W-:-:S04]  /*27a0*/  LEA R5, R0, 0x3b800000, 0x17 ;  /* 0x3b80000000057811 */ /* 0x000fc800078eb8ff */
[----:B------:R-:W-:-:S07]  /*27b0*/  LOP3.LUT R18, R5, R3, R18, 0xfe, !PT ;  /* 0x0000000305127212 */ /* 0x000fce00078efe12 */
.L_x_52301:
[----:B------:R-:W-:Y:S05]  /*27c0*/  BSYNC B0 ;  /* 0x0000000000007941 */ /* 0x000fea0003800000 */
.L_x_52300:
[----:B------:R-:W1:Y:S01]  /*27d0*/  F2I.FTZ.TRUNC.NTZ R18, R18 ;  /* 0x0000001200127305 */ /* 0x000e62000021f100 */
[----:B------:R-:W-:Y:S05]  /*27e0*/  BRA `(.L_x_52285) ;  /* 0x0000000400087947 */ /* 0x000fea0003800000 */
.L_x_52298:
        /* <DEDUP_REMOVED lines=21> */
.L_x_52307:
[----:B------:R-:W-:Y:S05]  /*2940*/  BSYNC B1 ;  /* 0x0000000000017941 */ /* 0x000fea0003800000 */
.L_x_52306:
[----:B------:R-:W-:Y:S01]  /*2950*/  IMAD.SHL.U32 R3, R3, 0x200000, RZ ;  /* 0x0020000003037824 */ /* 0x000fe200078e00ff */
[----:B------:R-:W-:-:S04]  /*2960*/  LEA R5, R0, 0x37800000, 0x17 ;  /* 0x3780000000057811 */ /* 0x000fc800078eb8ff */
[----:B------:R-:W-:-:S07]  /*2970*/  LOP3.LUT R18, R5, R3, R18, 0xfe, !PT ;  /* 0x0000000305127212 */ /* 0x000fce00078efe12 */
.L_x_52305:
[----:B------:R-:W-:Y:S05]  /*2980*/  BSYNC B0 ;  /* 0x0000000000007941 */ /* 0x000fea0003800000 */
.L_x_52304:
[----:B------:R-:W2:Y:S01]  /*2990*/  F2I.FTZ.TRUNC.NTZ R18, R18 ;  /* 0x0000001200127305 */ /* 0x000ea2000021f100 */
[----:B------:R-:W-:Y:S05]  /*29a0*/  BRA `(.L_x_52285) ;  /* 0x0000000000987947 */ /* 0x000fea0003800000 */
.L_x_52297:
        /* <DEDUP_REMOVED lines=14> */
.L_x_52311:
[----:B------:R-:W-:Y:S05]  /*2a90*/  BSYNC B0 ;  /* 0x0000000000007941 */ /* 0x000fea0003800000 */
.L_x_52310:
[----:B------:R-:W4:Y:S01]  /*2aa0*/  F2I.FTZ.TRUNC.NTZ R18, R18 ;  /* 0x0000001200127305 */ /* 0x000f22000021f100 */
[----:B------:R-:W-:Y:S05]  /*2ab0*/  BRA `(.L_x_52285) ;  /* 0x0000000000547947 */ /* 0x000fea0003800000 */
.L_x_52284:
        /* <DEDUP_REMOVED lines=17> */
.L_x_52312:
[----:B------:R-:W-:Y:S05]  /*2bd0*/  BRA `(.L_x_52285) ;  /* 0x00000000000c7947 */ /* 0x000fea0003800000 */
.L_x_52309:
[----:B------:R0:W5:Y:S01]  /*2be0*/  LDG.E R18, desc[UR36][R4.64] ;  /* 0x0000002404127981 */ /* 0x000162000c1e1900 */
[----:B------:R-:W-:Y:S05]  /*2bf0*/  BRA `(.L_x_52285) ;  /* 0x0000000000047947 */ /* 0x000fea0003800000 */
.L_x_52308:
[----:B------:R3:W5:Y:S02]  /*2c00*/  LDG.E R18, desc[UR36][R4.64] ;  /* 0x0000002404127981 */ /* 0x000764000c1e1900 */
.L_x_52285:
[----:B------:R-:W-:-:S07]  /*2c10*/  VIADD R17, R17, 0x80 ;  /* 0x0000008011117836 */ /* 0x000fce0000000000 */
.L_x_52279:
[----:B------:R-:W-:Y:S05]  /*2c20*/  BSYNC B6 ;  /* 0x0000000000067941 */ /* 0x000fea0003800000 */
.L_x_52278:
        /* <DEDUP_REMOVED lines=22> */
.L_x_52318:
[----:B------:R0:W5:Y:S01]  /*2d90*/  LDG.E.U8 R22, desc[UR36][R4.64] ;  /* 0x0000002404167981 */ /* 0x000162000c1e1100 */
[----:B------:R-:W-:Y:S05]  /*2da0*/  BRA `(.L_x_52314) ;  /* 0x0000000c00307947 */ /* 0x000fea0003800000 */
.L_x_52317:
        /* <DEDUP_REMOVED lines=8> */
.L_x_52321:
[----:B------:R0:W5:Y:S01]  /*2e30*/  LDG.E R22, desc[UR36][R4.64] ;  /* 0x0000002404167981 */ /* 0x000162000c1e1900 */
[----:B------:R-:W-:Y:S05]  /*2e40*/  BRA `(.L_x_52314) ;  /* 0x0000000c00087947 */ /* 0x000fea0003800000 */
.L_x_52320:
[----:B------:R0:W5:Y:S01]  /*2e50*/  LDG.E.S16 R22, desc[UR36][R4.64] ;  /* 0x0000002404167981 */ /* 0x000162000c1e1700 */
[----:B------:R-:W-:Y:S05]  /*2e60*/  BRA `(.L_x_52314) ;  /* 0x0000000c00007947 */ /* 0x000fea0003800000 */
.L_x_52316:
        /* <DEDUP_REMOVED lines=9> */
.L_x_52323:
[----:B------:R-:W2:Y:S02]  /*2f00*/  LDG.E.U16 R4, desc[UR36][R4.64] ;  /* 0x0000002404047981 */ /* 0x000ea4000c1e1500 */
[----:B--2---:R-:W-:-:S06]  /*2f10*/  HADD2.F32 R22, -RZ, R4.H0_H0 ;  /* 0x20000004ff167230 */ /* 0x004fcc0000004100 */
[----:B------:R-:W0:Y:S01]  /*2f20*/  F2I.FTZ.TRUNC.NTZ R22, R22 ;  /* 0x0000001600167305 */ /* 0x000e22000021f100 */
[----:B------:R-:W-:Y:S05]  /*2f30*/  BRA `(.L_x_52314) ;  /* 0x0000000800cc7947 */ /* 0x000fea0003800000 */
.L_x_52322:
        /* <DEDUP_REMOVED lines=9> */
.L_x_52325:
[----:B------:R-:W2:Y:S02]  /*2fd0*/  LDG.E.U16 R4, desc[UR36][R4.64] ;  /* 0x0000002404047981 */ /* 0x000ea4000c1e1500 */
[----:B--2---:R-:W-:-:S06]  /*2fe0*/  HADD2.F32 R22, -RZ, R4.H0_H0 ;  /* 0x20000004ff167230 */ /* 0x004fcc0000004100 */
[----:B------:R-:W0:Y:S01]  /*2ff0*/  F2I.FTZ.TRUNC.NTZ R22, R22 ;  /* 0x0000001600167305 */ /* 0x000e22000021f100 */
[----:B------:R-:W-:Y:S05]  /*3000*/  BRA `(.L_x_52314) ;  /* 0x0000000800987947 */ /* 0x000fea0003800000 */
.L_x_52324:
[----:B------:R-:W2:Y:S02]  /*3010*/  LDG.E.64 R22, desc[UR36][R4.64] ;  /* 0x0000002404167981 */ /* 0x000ea4000c1e1b00 */
[----:B--2---:R0:W1:Y:S01]  /*3020*/  F2I.F64.TRUNC R22, R22 ;  /* 0x0000001600167311 */ /* 0x004062000030d100 */
[----:B------:R-:W-:Y:S05]  /*3030*/  BRA `(.L_x_52314) ;  /* 0x00000008008c7947 */ /* 0x000fea0003800000 */
.L_x_52315:
        /* <DEDUP_REMOVED lines=12> */
.L_x_52328:
[----:B------:R-:W2:Y:S02]  /*3100*/  LDG.E.64 R4, desc[UR36][R4.64] ;  /* 0x0000002404047981 */ /* 0x000ea4000c1e1b00 */
[----:B--2---:R0:W1:Y:S01]  /*3110*/  F2I.F64.TRUNC R22, R4 ;  /* 0x0000000400167311 */ /* 0x004062000030d100 */
[----:B------:R-:W-:Y:S05]  /*3120*/  BRA `(.L_x_52314) ;  /* 0x0000000800507947 */ /* 0x000fea0003800000 */
.L_x_52327:
        /* <DEDUP_REMOVED lines=27> */
.L_x_52330:
        /* <DEDUP_REMOVED lines=14> */
.L_x_52329:
[----:B------:R-:W2:Y:S02]  /*33c0*/  LDG.E.U16 R22, desc[UR36][R4.64] ;  /* 0x0000002404167981 */ /* 0x000ea4000c1e1500 */
[----:B--2---:R-:W-:-:S06]  /*33d0*/  IMAD.U32 R22, R22, 0x10000, RZ ;  /* 0x0001000016167824 */ /* 0x004fcc00078e00ff */
[----:B------:R-:W0:Y:S01]  /*33e0*/  F2I.FTZ.TRUNC.NTZ R22, R22 ;  /* 0x0000001600167305 */ /* 0x000e22000021f100 */
[----:B------:R-:W-:Y:S05]  /*33f0*/  BRA `(.L_x_52314) ;  /* 0x00000004009c7947 */ /* 0x000fea0003800000 */
.L_x_52326:
        /* <DEDUP_REMOVED lines=10> */
.L_x_52333:
        /* <DEDUP_REMOVED lines=21> */
.L_x_52337:
[----:B------:R-:W-:Y:S05]  /*35f0*/  BSYNC B1 ;  /* 0x0000000000017941 */ /* 0x000fea0003800000 */
.L_x_52336:
[----:B------:R-:W-:Y:S01]  /*3600*/  IMAD.SHL.U32 R3, R3, 0x100000, RZ ;  /* 0x0010000003037824 */ /* 0x000fe200078e00ff */
[----:B------:R-:W-:-:S04]  /*3610*/  LEA R5, R0, 0x3b800000, 0x17 ;  /* 0x3b80000000057811 */ /* 0x000fc800078eb8ff */
[----:B------:R-:W-:-:S07]  /*3620*/  LOP3.LUT R22, R5, R3, R22, 0xfe, !PT ;  /* 0x0000000305167212 */ /* 0x000fce00078efe16 */
.L_x_52335:
[----:B------:R-:W-:Y:S05]  /*3630*/  BSYNC B0 ;  /* 0x0000000000007941 */ /* 0x000fea0003800000 */
.L_x_52334:
[----:B------:R-:W0:Y:S01]  /*3640*/  F2I.FTZ.TRUNC.NTZ R22, R22 ;  /* 0x0000001600167305 */ /* 0x000e22000021f100 */
[----:B------:R-:W-:Y:S05]  /*3650*/  BRA `(.L_x_52314) ;  /* 0x0000000400047947 */ /* 0x000fea0003800000 */
.L_x_52332:
        /* <DEDUP_REMOVED lines=21> */
.L_x_52341:
[----:B------:R-:W-:Y:S05]  /*37b0*/  BSYNC B1 ;  /* 0x0000000000017941 */ /* 0x000fea0003800000 */
.L_x_52340:
[----:B------:R-:W-:Y:S01]  /*37c0*/  IMAD.SHL.U32 R3, R3, 0x200000, RZ ;  /* 0x0020000003037824 */ /* 0x000fe200078e00ff */
[----:B------:R-:W-:-:S04]  /*37d0*/  LEA R5, R0, 0x37800000, 0x17 ;  /* 0x3780000000057811 */ /* 0x000fc800078eb8ff */
[----:B------:R-:W-:-:S07]  /*37e0*/  LOP3.LUT R22, R5, R3, R22, 0xfe, !PT ;  /* 0x0000000305167212 */ /* 0x000fce00078efe16 */
.L_x_52339:
[----:B------:R-:W-:Y:S05]  /*37f0*/  BSYNC B0 ;  /* 0x0000000000007941 */ /* 0x000fea0003800000 */
.L_x_52338:
[----:B------:R-:W0:Y:S01]  /*3800*/  F2I.FTZ.TRUNC.NTZ R22, R22 ;  /* 0x0000001600167305 */ /* 0x000e22000021f100 */
[----:B------:R-:W-:Y:S05]  /*3810*/  BRA `(.L_x_52314) ;  /* 0x0000000000947947 */ /* 0x000fea0003800000 */
.L_x_52331:
        /* <DEDUP_REMOVED lines=14> */
.L_x_52345:
[----:B------:R-:W-:Y:S05]  /*3900*/  BSYNC B0 ;  /* 0x0000000000007941 */ /* 0x000fea0003800000 */
.L_x_52344:
[----:B------:R-:W0:Y:S01]  /*3910*/  F2I.FTZ.TRUNC.NTZ R22, R22 ;  /* 0x0000001600167305 */ /* 0x000e22000021f100 */
[----:B------:R-:W-:Y:S05]  /*3920*/  BRA `(.L_x_52314) ;  /* 0x0000000000507947 */ /* 0x000fea0003800000 */
.L_x_52319:
        /* <DEDUP_REMOVED lines=16> */
.L_x_52346:
[----:B------:R-:W-:Y:S05]  /*3a30*/  BRA `(.L_x_52314) ;  /* 0x00000000000c7947 */ /* 0x000fea0003800000 */
.L_x_52343:
[----:B------:R0:W5:Y:S01]  /*3a40*/  LDG.E R22, desc[UR36][R4.64] ;  /* 0x0000002404167981 */ /* 0x000162000c1e1900 */
[----:B------:R-:W-:Y:S05]  /*3a50*/  BRA `(.L_x_52314) ;  /* 0x0000000000047947 */ /* 0x000fea0003800000 */
.L_x_52342:
[----:B------:R0:W5:Y:S02]  /*3a60*/  LDG.E R22, desc[UR36][R4.64] ;  /* 0x0000002404167981 */ /* 0x000164000c1e1900 */
.L_x_52314:
[----:B------:R-:W-:Y:S05]  /*3a70*/  BSYNC B6 ;  /* 0x0000000000067941 */ /* 0x000fea0003800000 */
.L_x_52313:
        /* <DEDUP_REMOVED lines=40> */
.L_x_52348:
[----:B------:R-:W-:Y:S05]  /*3d00*/  BSYNC B0 ;  /* 0x0000000000007941 */ /* 0x000fea0003800000 */
.L_x_52347:
[----:B------:R-:W-:Y:S04]  /*3d10*/  BSSY B0, `(.L_x_52349) ;  /* 0x000001e000007945 */ /* 0x000fe80003800000 */
[----:B------:R-:W-:Y:S05]  /*3d20*/  @P4 BRA `(.L_x_52350) ;  /* 0x0000000000704947 */ /* 0x000fea0003800000 */
[-C--:B-----5:R-:W-:Y:S01]  /*3d30*/  IABS R4, R24.reuse ;  /* 0x0000001800047213 */ /* 0x0a0fe20000000000 */
[----:B------:R-:W0:Y:S01]  /*3d40*/  LDC R8, c[0x0][0x218] ;  /* 0x00008600ff087b82 */ /* 0x000e220000000800 */
[----:B------:R-:W-:Y:S02]  /*3d50*/  IABS R9, R24 ;  /* 0x0000001800097213 */ /* 0x000fe40000000000 */
[----:B--2---:R-:W1:Y:S08]  /*3d60*/  I2F.RP R0, R4 ;  /* 0x0000000400007306 */ /* 0x004e700000209400 */
[----:B-1----:R-:W1:Y:S01]  /*3d70*/  MUFU.RCP R0, R0 ;  /* 0x0000000000007308 */ /* 0x002e620000001000 */
[----:B0-----:R-:W-:-:S02]  /*3d80*/  IABS R10, R8 ;  /* 0x00000008000a7213 */ /* 0x001fc40000000000 */
[----:B------:R-:W-:Y:S01]  /*3d90*/  ISETP.GE.AND P5, PT, R8, RZ, PT ;  /* 0x000000ff0800720c */ /* 0x000fe20003fa6270 */
[----:B-1----:R-:W-:Y:S02]  /*3da0*/  VIADD R6, R0, 0xffffffe ;  /* 0x0ffffffe00067836 */ /* 0x002fe40000000000 */
[----:B------:R-:W-:Y:S02]  /*3db0*/  IMAD.MOV R0, RZ, RZ, -R9 ;  /* 0x000000ffff007224 */ /* 0x000fe400078e0a09 */
        /* <DEDUP_REMOVED lines=19> */
.L_x_52350:
[----:B------:R-:W-:Y:S05]  /*3ef0*/  BSYNC B0 ;  /* 0x0000000000007941 */ /* 0x000fea0003800000 */
.L_x_52349:
[----:B------:R-:W-:Y:S04]  /*3f00*/  BSSY B0, `(.L_x_52351) ;  /* 0x000001e000007945 */ /* 0x000fe80003800000 */
[----:B------:R-:W-:Y:S05]  /*3f10*/  @P3 BRA `(.L_x_52352) ;  /* 0x0000000000703947 */ /* 0x000fea0003800000 */
[-C--:B--2--5:R-:W-:Y:S01]  /*3f20*/  IABS R4, R18.reuse ;  /* 0x0000001200047213 */ /* 0x0a4fe20000000000 */
[----:B------:R-:W0:Y:S01]  /*3f30*/  LDC R8, c[0x0][0x218] ;  /* 0x00008600ff087b82 */ /* 0x000e220000000800 */
[----:B------:R-:W-:Y:S02]  /*3f40*/  IABS R9, R18 ;  /* 0x0000001200097213 */ /* 0x000fe40000000000 */
[----:B------:R-:W1:Y:S08]  /*3f50*/  I2F.RP R0, R4 ;  /* 0x0000000400007306 */ /* 0x000e700000209400 */
        /* <DEDUP_REMOVED lines=24> */
.L_x_52352:
[----:B------:R-:W-:Y:S05]  /*40e0*/  BSYNC B0 ;  /* 0x0000000000007941 */ /* 0x000fea0003800000 */
.L_x_52351:
        /* <DEDUP_REMOVED lines=30> */
.L_x_52354:
[----:B------:R-:W-:Y:S05]  /*42d0*/  BSYNC B0 ;  /* 0x0000000000007941 */ /* 0x000fea0003800000 */
.L_x_52353:
        /* <DEDUP_REMOVED lines=22> */
.L_x_52360:
[----:B------:R0:W-:Y:S01]  /*4440*/  STG.E.U8 desc[UR36][R8.64], R5 ;  /* 0x0000000508007986 */ /* 0x0001e2000c101124 */
[----:B------:R-:W-:Y:S01]  /*4450*/  IMAD.MOV.U32 R23, RZ, RZ, R19 ;  /* 0x000000ffff177224 */ /* 0x000fe200078e0013 */
[----:B------:R-:W-:Y:S06]  /*4460*/  BRA `(.L_x_52356) ;  /* 0x0000000c00a87947 */ /* 0x000fec0003800000 */
.L_x_52359:
        /* <DEDUP_REMOVED lines=11> */
.L_x_52363:
[----:B------:R3:W-:Y:S01]  /*4520*/  STG.E desc[UR36][R8.64], R5 ;  /* 0x0000000508007986 */ /* 0x0007e2000c101924 */
[----:B------:R-:W-:Y:S01]  /*4530*/  IMAD.MOV.U32 R23, RZ, RZ, R19 ;  /* 0x000000ffff177224 */ /* 0x000fe200078e0013 */
[----:B------:R-:W-:Y:S06]  /*4540*/  BRA `(.L_x_52356) ;  /* 0x0000000c00707947 */ /* 0x000fec0003800000 */
.L_x_52362:
[----:B------:R0:W-:Y:S01]  /*4550*/  STG.E.U16 desc[UR36][R8.64], R5 ;  /* 0x0000000508007986 */ /* 0x0001e2000c101524 */
[----:B------:R-:W-:Y:S01]  /*4560*/  IMAD.MOV.U32 R23, RZ, RZ, R19 ;  /* 0x000000ffff177224 */ /* 0x000fe200078e0013 */
[----:B------:R-:W-:Y:S06]  /*4570*/  BRA `(.L_x_52356) ;  /* 0x0000000c00647947 */ /* 0x000fec0003800000 */
.L_x_52358:
        /* <DEDUP_REMOVED lines=10> */
.L_x_52365:
[----:B------:R-:W-:Y:S01]  /*4620*/  I2FP.F32.S32 R0, R5 ;  /* 0x0000000500007245 */ /* 0x000fe20000201400 */
[----:B------:R-:W-:-:S03]  /*4630*/  IMAD.MOV.U32 R23, RZ, RZ, R19 ;  /* 0x000000ffff177224 */ /* 0x000fc600078e0013 */
[----:B------:R-:W-:-:S05]  /*4640*/  F2FP.F16.F32.PACK_AB R0, RZ, R0 ;  /* 0x00000000ff00723e */ /* 0x000fca00000000ff */
[----:B------:R0:W-:Y:S01]  /*4650*/  STG.E.U16 desc[UR36][R8.64], R0 ;  /* 0x0000000008007986 */ /* 0x0001e2000c101524 */
[----:B------:R-:W-:Y:S05]  /*4660*/  BRA `(.L_x_52356) ;  /* 0x0000000c00287947 */ /* 0x000fea0003800000 */
.L_x_52364:
        /* <DEDUP_REMOVED lines=11> */
.L_x_52367:
[----:B------:R-:W-:Y:S01]  /*4720*/  I2FP.F32.S32 R5, R5 ;  /* 0x0000000500057245 */ /* 0x000fe20000201400 */
[----:B------:R-:W-:-:S03]  /*4730*/  IMAD.MOV.U32 R23, RZ, RZ, R19 ;  /* 0x000000ffff177224 */ /* 0x000fc600078e0013 */
[----:B------:R-:W-:-:S04]  /*4740*/  F2FP.F16.F32.PACK_AB R3, RZ, R5 ;  /* 0x00000005ff03723e */ /* 0x000fc800000000ff */
[----:B------:R-:W-:-:S05]  /*4750*/  PRMT R3, R3, 0x5410, RZ ;  /* 0x0000541003037816 */ /* 0x000fca00000000ff */
[----:B------:R0:W-:Y:S01]  /*4760*/  STG.E desc[UR36][R8.64], R3 ;  /* 0x0000000308007986 */ /* 0x0001e2000c101924 */
[----:B------:R-:W-:Y:S05]  /*4770*/  BRA `(.L_x_52356) ;  /* 0x0000000800e47947 */ /* 0x000fea0003800000 */
.L_x_52366:
[----:B------:R-:W0:Y:S01]  /*4780*/  I2F.F64 R4, R5 ;  /* 0x0000000500047312 */ /* 0x000e220000201c00 */
[----:B------:R-:W-:Y:S01]  /*4790*/  IMAD.MOV.U32 R23, RZ, RZ, R19 ;  /* 0x000000ffff177224 */ /* 0x000fe200078e0013 */
[----:B0-----:R0:W-:Y:S01]  /*47a0*/  STG.E.64 desc[UR36][R8.64], R4 ;  /* 0x0000000408007986 */ /* 0x0011e2000c101b24 */
[----:B------:R-:W-:Y:S05]  /*47b0*/  BRA `(.L_x_52356) ;  /* 0x0000000800d47947 */ /* 0x000fea0003800000 */
.L_x_52357:
        /* <DEDUP_REMOVED lines=13> */
.L_x_52370:
[----:B------:R-:W0:Y:S01]  /*4890*/  I2F.F64 R4, R5 ;  /* 0x0000000500047312 */ /* 0x000e220000201c00 */
[----:B------:R-:W-:Y:S01]  /*48a0*/  CS2R R6, SRZ ;  /* 0x0000000000067805 */ /* 0x000fe2000001ff00 */
[----:B------:R-:W-:-:S04]  /*48b0*/  IMAD.MOV.U32 R23, RZ, RZ, R19 ;  /* 0x000000ffff177224 */ /* 0x000fc800078e0013 */
[----:B0-----:R0:W-:Y:S01]  /*48c0*/  STG.E.128 desc[UR36][R8.64], R4 ;  /* 0x0000000408007986 */ /* 0x0011e2000c101d24 */
[----:B------:R-:W-:Y:S05]  /*48d0*/  BRA `(.L_x_52356) ;  /* 0x00000008008c7947 */ /* 0x000fea0003800000 */
.L_x_52369:
        /* <DEDUP_REMOVED lines=21> */
.L_x_52374:
[----:B------:R-:W-:Y:S05]  /*4a30*/  BSYNC B0 ;  /* 0x0000000000007941 */ /* 0x000fea0003800000 */
.L_x_52373:
[----:B------:R-:W-:Y:S01]  /*4a40*/  LOP3.LUT R5, R0, R5, RZ, 0xfc, !PT ;  /* 0x0000000500057212 */ /* 0x000fe200078efcff */
[----:B------:R-:W-:-:S04]  /*4a50*/  IMAD.MOV.U32 R23, RZ, RZ, R19 ;  /* 0x000000ffff177224 */ /* 0x000fc800078e0013 */
[----:B------:R0:W-:Y:S01]  /*4a60*/  STG.E.U8 desc[UR36][R8.64], R5 ;  /* 0x0000000508007986 */ /* 0x0001e2000c101124 */
[----:B------:R-:W-:Y:S05]  /*4a70*/  BRA `(.L_x_52356) ;  /* 0x0000000800247947 */ /* 0x000fea0003800000 */
.L_x_52372:
        /* <DEDUP_REMOVED lines=13> */
.L_x_52376:
[----:B------:R-:W-:Y:S01]  /*4b50*/  IMAD.MOV.U32 R0, RZ, RZ, 0x7f ;  /* 0x0000007fff007424 */ /* 0x000fe200078e00ff */
[----:B------:R-:W-:-:S04]  /*4b60*/  ISETP.GT.U32.AND P0, PT, R3, 0x7f800000, PT ;  /* 0x7f8000000300780c */ /* 0x000fc80003f04070 */
[----:B------:R-:W-:-:S09]  /*4b70*/  SEL R0, R0, 0x7c, P0 ;  /* 0x0000007c00007807 */ /* 0x000fd20000000000 */
.L_x_52377:
[----:B------:R-:W-:Y:S05]  /*4b80*/  BSYNC B0 ;  /* 0x0000000000007941 */ /* 0x000fea0003800000 */
.L_x_52375:
[----:B------:R-:W-:Y:S01]  /*4b90*/  LOP3.LUT R3, R5, 0x80000000, RZ, 0xc0, !PT ;  /* 0x8000000005037812 */ /* 0x000fe200078ec0ff */
[----:B------:R-:W-:-:S03]  /*4ba0*/  IMAD.MOV.U32 R23, RZ, RZ, R19 ;  /* 0x000000ffff177224 */ /* 0x000fc600078e0013 */
[----:B------:R-:W-:-:S04]  /*4bb0*/  SHF.R.U32.HI R3, RZ, 0x18, R3 ;  /* 0x00000018ff037819 */ /* 0x000fc80000011603 */
[----:B------:R-:W-:-:S05]  /*4bc0*/  LOP3.LUT R3, R0, R3, RZ, 0xfc, !PT ;  /* 0x0000000300037212 */ /* 0x000fca00078efcff */
[----:B------:R0:W-:Y:S01]  /*4bd0*/  STG.E.U8 desc[UR36][R8.64], R3 ;  /* 0x0000000308007986 */ /* 0x0001e2000c101124 */
[----:B------:R-:W-:Y:S05]  /*4be0*/  BRA `(.L_x_52356) ;  /* 0x0000000400c87947 */ /* 0x000fea0003800000 */
.L_x_52371:
[----:B------:R-:W-:Y:S01]  /*4bf0*/  I2FP.F32.S32 R0, R5 ;  /* 0x0000000500007245 */ /* 0x000fe20000201400 */
[----:B------:R-:W-:-:S03]  /*4c00*/  IMAD.MOV.U32 R23, RZ, RZ, R19 ;  /* 0x000000ffff177224 */ /* 0x000fc600078e0013 */
[----:B------:R-:W-:-:S05]  /*4c10*/  F2FP.BF16.F32.PACK_AB R0, RZ, R0 ;  /* 0x00000000ff00723e */ /* 0x000fca00000010ff */
[----:B------:R0:W-:Y:S01]  /*4c20*/  STG.E.U16 desc[UR36][R8.64], R0 ;  /* 0x0000000008007986 */ /* 0x0001e2000c101524 */
[----:B------:R-:W-:Y:S05]  /*4c30*/  BRA `(.L_x_52356) ;  /* 0x0000000400b47947 */ /* 0x000fea0003800000 */
.L_x_52368:
        /* <DEDUP_REMOVED lines=11> */
.L_x_52380:
        /* <DEDUP_REMOVED lines=17> */
.L_x_52383:
[----:B------:R-:W-:-:S04]  /*4e00*/  LOP3.LUT R3, R5, 0x80000000, RZ, 0xc0, !PT ;  /* 0x8000000005037812 */ /* 0x000fc800078ec0ff */
[----:B------:R-:W-:-:S04]  /*4e10*/  SHF.R.U32.HI R3, RZ, 0x18, R3 ;  /* 0x00000018ff037819 */ /* 0x000fc80000011603 */
[----:B------:R-:W-:-:S04]  /*4e20*/  LOP3.LUT R0, R0, R3, RZ, 0xfc, !PT ;  /* 0x0000000300007212 */ /* 0x000fc800078efcff */
[----:B------:R-:W-:-:S07]  /*4e30*/  PRMT R4, R0, 0x7610, R4 ;  /* 0x0000761000047816 */ /* 0x000fce0000000004 */
.L_x_52382:
[----:B------:R-:W-:Y:S05]  /*4e40*/  BSYNC B0 ;  /* 0x0000000000007941 */ /* 0x000fea0003800000 */
.L_x_52381:
[----:B------:R0:W-:Y:S01]  /*4e50*/  STG.E.U8 desc[UR36][R8.64], R4 ;  /* 0x0000000408007986 */ /* 0x0001e2000c101124 */
[----:B------:R-:W-:Y:S01]  /*4e60*/  IMAD.MOV.U32 R23, RZ, RZ, R19 ;  /* 0x000000ffff177224 */ /* 0x000fe200078e0013 */
[----:B------:R-:W-:Y:S06]  /*4e70*/  BRA `(.L_x_52356) ;  /* 0x0000000400247947 */ /* 0x000fec0003800000 */
.L_x_52379:
        /* <DEDUP_REMOVED lines=17> */
.L_x_52386:
[----:B------:R-:W-:-:S04]  /*4f90*/  LOP3.LUT R3, R5, 0x80000000, RZ, 0xc0, !PT ;  /* 0x8000000005037812 */ /* 0x000fc800078ec0ff */
[----:B------:R-:W-:-:S04]  /*4fa0*/  SHF.R.U32.HI R3, RZ, 0x18, R3 ;  /* 0x00000018ff037819 */ /* 0x000fc80000011603 */
[----:B------:R-:W-:-:S04]  /*4fb0*/  LOP3.LUT R0, R0, R3, RZ, 0xfc, !PT ;  /* 0x0000000300007212 */ /* 0x000fc800078efcff */
[----:B------:R-:W-:-:S07]  /*4fc0*/  PRMT R4, R0, 0x7610, R4 ;  /* 0x0000761000047816 */ /* 0x000fce0000000004 */
.L_x_52385:
[----:B------:R-:W-:Y:S05]  /*4fd0*/  BSYNC B0 ;  /* 0x0000000000007941 */ /* 0x000fea0003800000 */
.L_x_52384:
[----:B------:R0:W-:Y:S01]  /*4fe0*/  STG.E.U8 desc[UR36][R8.64], R4 ;  /* 0x0000000408007986 */ /* 0x0001e2000c101124 */
[----:B------:R-:W-:Y:S01]  /*4ff0*/  IMAD.MOV.U32 R23, RZ, RZ, R19 ;  /* 0x000000ffff177224 */ /* 0x000fe200078e0013 */
[----:B------:R-:W-:Y:S06]  /*5000*/  BRA `(.L_x_52356) ;  /* 0x0000000000c07947 */ /* 0x000fec0003800000 */
.L_x_52378:
        /* <DEDUP_REMOVED lines=23> */
.L_x_52361:
        /* <DEDUP_REMOVED lines=16> */
.L_x_52389:
[----:B------:R-:W-:Y:S01]  /*5280*/  IMAD.MOV.U32 R23, RZ, RZ, R19 ;  /* 0x000000ffff177224 */ /* 0x000fe200078e0013 */
[----:B------:R-:W-:Y:S06]  /*5290*/  BRA `(.L_x_52356) ;  /* 0x00000000001c7947 */ /* 0x000fec0003800000 */
.L_x_52388:
[--C-:B------:R-:W-:Y:S01]  /*52a0*/  SHF.R.S32.HI R7, RZ, 0x1f, R5.reuse ;  /* 0x0000001fff077819 */ /* 0x100fe20000011405 */
[----:B------:R-:W-:Y:S02]  /*52b0*/  IMAD.MOV.U32 R6, RZ, RZ, R5 ;  /* 0x000000ffff067224 */ /* 0x000fe400078e0005 */
[----:B------:R-:W-:-:S03]  /*52c0*/  IMAD.MOV.U32 R23, RZ, RZ, R19 ;  /* 0x000000ffff177224 */ /* 0x000fc600078e0013 */
[----:B------:R0:W-:Y:S01]  /*52d0*/  STG.E.64 desc[UR36][R8.64], R6 ;  /* 0x0000000608007986 */ /* 0x0001e2000c101b24 */
[----:B------:R-:W-:Y:S05]  /*52e0*/  BRA `(.L_x_52356) ;  /* 0x0000000000087947 */ /* 0x000fea0003800000 */
.L_x_52387:
[----:B------:R0:W-:Y:S01]  /*52f0*/  STG.E desc[UR36][R8.64], R5 ;  /* 0x0000000508007986 */ /* 0x0001e2000c101924 */
[----:B------:R-:W-:-:S07]  /*5300*/  IMAD.MOV.U32 R23, RZ, RZ, R19 ;  /* 0x000000ffff177224 */ /* 0x000fce00078e0013 */
.L_x_52356:
[----:B------:R-:W-:Y:S05]  /*5310*/  BSYNC B6 ;  /* 0x0000000000067941 */ /* 0x000fea0003800000 */
.L_x_52355:
        /* <DEDUP_REMOVED lines=23> */
.L_x_52395:
[----:B-----5:R4:W-:Y:S01]  /*5490*/  STG.E.U8 desc[UR36][R4.64], R24 ;  /* 0x0000001804007986 */ /* 0x0209e2000c101124 */
[----:B------:R-:W-:Y:S05]  /*54a0*/  BRA `(.L_x_52397) ;  /* 0x0000000c00487947 */ /* 0x000fea0003800000 */
.L_x_52394:
        /* <DEDUP_REMOVED lines=9> */
.L_x_52399:
[----:B-----5:R2:W-:Y:S01]  /*5540*/  STG.E desc[UR36][R4.64], R24 ;  /* 0x0000001804007986 */ /* 0x0205e2000c101924 */
[----:B------:R-:W-:Y:S05]  /*5550*/  BRA `(.L_x_52397) ;  /* 0x0000000c001c7947 */ /* 0x000fea0003800000 */
.L_x_52398:
[----:B-----5:R0:W-:Y:S01]  /*5560*/  STG.E.U16 desc[UR36][R4.64], R24 ;  /* 0x0000001804007986 */ /* 0x0201e2000c101524 */
[----:B------:R-:W-:Y:S05]  /*5570*/  BRA `(.L_x_52397) ;  /* 0x0000000c00147947 */ /* 0x000fea0003800000 */
.L_x_52393:
        /* <DEDUP_REMOVED lines=9> */
.L_x_52401:
[----:B-----5:R-:W-:-:S04]  /*5610*/  I2FP.F32.S32 R0, R24 ;  /* 0x0000001800007245 */ /* 0x020fc80000201400 */
[----:B------:R-:W-:-:S05]  /*5620*/  F2FP.F16.F32.PACK_AB R0, RZ, R0 ;  /* 0x00000000ff00723e */ /* 0x000fca00000000ff */
[----:B------:R0:W-:Y:S01]  /*5630*/  STG.E.U16 desc[UR36][R4.64], R0 ;  /* 0x0000000004007986 */ /* 0x0001e2000c101524 */
[----:B------:R-:W-:Y:S05]  /*5640*/  BRA `(.L_x_52397) ;  /* 0x0000000800e07947 */ /* 0x000fea0003800000 */
.L_x_52400:
        /* <DEDUP_REMOVED lines=10> */
.L_x_52403:
[----:B-----5:R-:W-:-:S04]  /*56f0*/  I2FP.F32.S32 R24, R24 ;  /* 0x0000001800187245 */ /* 0x020fc80000201400 */
[----:B------:R-:W-:-:S04]  /*5700*/  F2FP.F16.F32.PACK_AB R3, RZ, R24 ;  /* 0x00000018ff03723e */ /* 0x000fc800000000ff */
[----:B------:R-:W-:-:S05]  /*5710*/  PRMT R3, R3, 0x5410, RZ ;  /* 0x0000541003037816 */ /* 0x000fca00000000ff */
[----:B------:R0:W-:Y:S01]  /*5720*/  STG.E desc[UR36][R4.64], R3 ;  /* 0x0000000304007986 */ /* 0x0001e2000c101924 */
[----:B------:R-:W-:Y:S05]  /*5730*/  BRA `(.L_x_52397) ;  /* 0x0000000800a47947 */ /* 0x000fea0003800000 */
.L_x_52402:
[----:B-----5:R-:W0:Y:S02]  /*5740*/  I2F.F64 R24, R24 ;  /* 0x0000001800187312 */ /* 0x020e240000201c00 */
[----:B0-----:R0:W-:Y:S01]  /*5750*/  STG.E.64 desc[UR36][R4.64], R24 ;  /* 0x0000001804007986 */ /* 0x0011e2000c101b24 */
[----:B------:R-:W-:Y:S05]  /*5760*/  BRA `(.L_x_52397) ;  /* 0x0000000800987947 */ /* 0x000fea0003800000 */
.L_x_52392:
        /* <DEDUP_REMOVED lines=12> */
.L_x_52406:
[----:B-----5:R-:W0:Y:S01]  /*5830*/  I2F.F64 R24, R24 ;  /* 0x0000001800187312 */ /* 0x020e220000201c00 */
[----:B------:R-:W-:-:S05]  /*5840*/  CS2R R26, SRZ ;  /* 0x00000000001a7805 */ /* 0x000fca000001ff00 */
[----:B0-----:R0:W-:Y:S01]  /*5850*/  STG.E.128 desc[UR36][R4.64], R24 ;  /* 0x0000001804007986 */ /* 0x0011e2000c101d24 */
[----:B------:R-:W-:Y:S05]  /*5860*/  BRA `(.L_x_52397) ;  /* 0x0000000800587947 */ /* 0x000fea0003800000 */
.L_x_52405:
        /* <DEDUP_REMOVED lines=21> */
.L_x_52410:
[----:B------:R-:W-:Y:S05]  /*59c0*/  BSYNC B0 ;  /* 0x0000000000007941 */ /* 0x000fea0003800000 */
.L_x_52409:
[----:B------:R-:W-:-:S05]  /*59d0*/  LOP3.LUT R7, R0, R7, RZ, 0xfc, !PT ;  /* 0x0000000700077212 */ /* 0x000fca00078efcff */
[----:B------:R0:W-:Y:S01]  /*59e0*/  STG.E.U8 desc[UR36][R4.64], R7 ;  /* 0x0000000704007986 */ /* 0x0001e2000c101124 */
[----:B------:R-:W-:Y:S05]  /*59f0*/  BRA `(.L_x_52397) ;  /* 0x0000000400f47947 */ /* 0x000fea0003800000 */
.L_x_52408:
        /* <DEDUP_REMOVED lines=13> */
.L_x_52412:
[----:B------:R-:W-:Y:S01]  /*5ad0*/  IMAD.MOV.U32 R0, RZ, RZ, 0x7f ;  /* 0x0000007fff007424 */ /* 0x000fe200078e00ff */
[----:B------:R-:W-:-:S04]  /*5ae0*/  ISETP.GT.U32.AND P0, PT, R3, 0x7f800000, PT ;  /* 0x7f8000000300780c */ /* 0x000fc80003f04070 */
[----:B------:R-:W-:-:S09]  /*5af0*/  SEL R0, R0, 0x7c, P0 ;  /* 0x0000007c00007807 */ /* 0x000fd20000000000 */
.L_x_52413:
[----:B------:R-:W-:Y:S05]  /*5b00*/  BSYNC B0 ;  /* 0x0000000000007941 */ /* 0x000fea0003800000 */
.L_x_52411:
[----:B------:R-:W-:-:S04]  /*5b10*/  LOP3.LUT R3, R7, 0x80000000, RZ, 0xc0, !PT ;  /* 0x8000000007037812 */ /* 0x000fc800078ec0ff */
[----:B------:R-:W-:-:S04]  /*5b20*/  SHF.R.U32.HI R3, RZ, 0x18, R3 ;  /* 0x00000018ff037819 */ /* 0x000fc80000011603 */
[----:B------:R-:W-:-:S05]  /*5b30*/  LOP3.LUT R3, R0, R3, RZ, 0xfc, !PT ;  /* 0x0000000300037212 */ /* 0x000fca00078efcff */
[----:B------:R0:W-:Y:S01]  /*5b40*/  STG.E.U8 desc[UR36][R4.64], R3 ;  /* 0x0000000304007986 */ /* 0x0001e2000c101124 */
[----:B------:R-:W-:Y:S05]  /*5b50*/  BRA `(.L_x_52397) ;  /* 0x00000004009c7947 */ /* 0x000fea0003800000 */
.L_x_52407:
[----:B-----5:R-:W-:-:S04]  /*5b60*/  I2FP.F32.S32 R0, R24 ;  /* 0x0000001800007245 */ /* 0x020fc80000201400 */
[----:B------:R-:W-:-:S05]  /*5b70*/  F2FP.BF16.F32.PACK_AB R0, RZ, R0 ;  /* 0x00000000ff00723e */ /* 0x000fca00000010ff */
[----:B------:R0:W-:Y:S01]  /*5b80*/  STG.E.U16 desc[UR36][R4.64], R0 ;  /* 0x0000000004007986 */ /* 0x0001e2000c101524 */
[----:B------:R-:W-:Y:S05]  /*5b90*/  BRA `(.L_x_52397) ;  /* 0x00000004008c7947 */ /* 0x000fea0003800000 */
.L_x_52404:
        /* <DEDUP_REMOVED lines=10> */
.L_x_52416:
        /* <DEDUP_REMOVED lines=17> */
.L_x_52419:
[----:B------:R-:W-:-:S04]  /*5d50*/  LOP3.LUT R0, R7, 0x80000000, RZ, 0xc0, !PT ;  /* 0x8000000007007812 */ /* 0x000fc800078ec0ff */
[----:B------:R-:W-:-:S04]  /*5d60*/  SHF.R.U32.HI R0, RZ, 0x18, R0 ;  /* 0x00000018ff007819 */ /* 0x000fc80000011600 */
[----:B------:R-:W-:-:S07]  /*5d70*/  LOP3.LUT R0, R3, R0, RZ, 0xfc, !PT ;  /* 0x0000000003007212 */ /* 0x000fce00078efcff */
.L_x_52418:
[----:B------:R-:W-:Y:S05]  /*5d80*/  BSYNC B0 ;  /* 0x0000000000007941 */ /* 0x000fea0003800000 */
.L_x_52417:
[----:B------:R0:W-:Y:S01]  /*5d90*/  STG.E.U8 desc[UR36][R4.64], R0 ;  /* 0x0000000004007986 */ /* 0x0001e2000c101124 */
[----:B------:R-:W-:Y:S05]  /*5da0*/  BRA `(.L_x_52397) ;  /* 0x0000000400087947 */ /* 0x000fea0003800000 */
.L_x_52415:
        /* <DEDUP_REMOVED lines=17> */
.L_x_52422:
[----:B------:R-:W-:-:S04]  /*5ec0*/  LOP3.LUT R0, R7, 0x80000000, RZ, 0xc0, !PT ;  /* 0x8000000007007812 */ /* 0x000fc800078ec0ff */
[----:B------:R-:W-:-:S04]  /*5ed0*/  SHF.R.U32.HI R0, RZ, 0x18, R0 ;  /* 0x00000018ff007819 */ /* 0x000fc80000011600 */
[----:B------:R-:W-:-:S07]  /*5ee0*/  LOP3.LUT R0, R3, R0, RZ, 0xfc, !PT ;  /* 0x0000000003007212 */ /* 0x000fce00078efcff */
.L_x_52421:
[----:B------:R-:W-:Y:S05]  /*5ef0*/  BSYNC B0 ;  /* 0x0000000000007941 */ /* 0x000fea0003800000 */
.L_x_52420:
[----:B------:R0:W-:Y:S01]  /*5f00*/  STG.E.U8 desc[UR36][R4.64], R0 ;  /* 0x0000000004007986 */ /* 0x0001e2000c101124 */
[----:B------:R-:W-:Y:S05]  /*5f10*/  BRA `(.L_x_52397) ;  /* 0x0000000000ac7947 */ /* 0x000fea0003800000 */
.L_x_52414:
        /* <DEDUP_REMOVED lines=22> */
.L_x_52396:
        /* <DEDUP_REMOVED lines=16> */
.L_x_52425:
[----:B------:R-:W-:Y:S05]  /*6180*/  BRA `(.L_x_52397) ;  /* 0x0000000000107947 */ /* 0x000fea0003800000 */
.L_x_52424:
[----:B-----5:R-:W-:-:S05]  /*6190*/  SHF.R.S32.HI R25, RZ, 0x1f, R24 ;  /* 0x0000001fff197819 */ /* 0x020fca0000011418 */
[----:B------:R0:W-:Y:S01]  /*61a0*/  STG.E.64 desc[UR36][R4.64], R24 ;  /* 0x0000001804007986 */ /* 0x0001e2000c101b24 */
[----:B------:R-:W-:Y:S05]  /*61b0*/  BRA `(.L_x_52397) ;  /* 0x0000000000047947 */ /* 0x000fea0003800000 */
.L_x_52423:
[----:B-----5:R0:W-:Y:S02]  /*61c0*/  STG.E desc[UR36][R4.64], R24 ;  /* 0x0000001804007986 */ /* 0x0201e4000c101924 */
.L_x_52397:
        /* <DEDUP_REMOVED lines=23> */
.L_x_52429:
[----:B------:R0:W-:Y:S01]  /*6340*/  STG.E.U8 desc[UR36][R8.64], R18 ;  /* 0x0000001208007986 */ /* 0x0001e2000c101124 */
[----:B------:R-:W-:Y:S05]  /*6350*/  BRA `(.L_x_52431) ;  /* 0x0000000c00507947 */ /* 0x000fea0003800000 */
.L_x_52428:
        /* <DEDUP_REMOVED lines=9> */
.L_x_52433:
[----:B------:R0:W-:Y:S01]  /*63f0*/  STG.E desc[UR36][R8.64], R18 ;  /* 0x0000001208007986 */ /* 0x0001e2000c101924 */
[----:B------:R-:W-:Y:S05]  /*6400*/  BRA `(.L_x_52431) ;  /* 0x0000000c00247947 */ /* 0x000fea0003800000 */
.L_x_52432:
[----:B------:R0:W-:Y:S01]  /*6410*/  STG.E.U16 desc[UR36][R8.64], R18 ;  /* 0x0000001208007986 */ /* 0x0001e2000c101524 */
[----:B------:R-:W-:Y:S05]  /*6420*/  BRA `(.L_x_52431) ;  /* 0x0000000c001c7947 */ /* 0x000fea0003800000 */
.L_x_52427:
        /* <DEDUP_REMOVED lines=9> */
.L_x_52435:
[----:B------:R-:W-:-:S04]  /*64c0*/  I2FP.F32.S32 R0, R18 ;  /* 0x0000001200007245 */ /* 0x000fc80000201400 */
[----:B------:R-:W-:-:S05]  /*64d0*/  F2FP.F16.F32.PACK_AB R0, RZ, R0 ;  /* 0x00000000ff00723e */ /* 0x000fca00000000ff */
[----:B------:R0:W-:Y:S01]  /*64e0*/  STG.E.U16 desc[UR36][R8.64], R0 ;  /* 0x0000000008007986 */ /* 0x0001e2000c101524 */
[----:B------:R-:W-:Y:S05]  /*64f0*/  BRA `(.L_x_52431) ;  /* 0x0000000800e87947 */ /* 0x000fea0003800000 */
.L_x_52434:
        /* <DEDUP_REMOVED lines=10> */
.L_x_52437:
[----:B------:R-:W-:-:S04]  /*65a0*/  I2FP.F32.S32 R18, R18 ;  /* 0x0000001200127245 */ /* 0x000fc80000201400 */
[----:B------:R-:W-:-:S04]  /*65b0*/  F2FP.F16.F32.PACK_AB R3, RZ, R18 ;  /* 0x00000012ff03723e */ /* 0x000fc800000000ff */
[----:B------:R-:W-:-:S05]  /*65c0*/  PRMT R3, R3, 0x5410, RZ ;  /* 0x0000541003037816 */ /* 0x000fca00000000ff */
[----:B------:R0:W-:Y:S01]  /*65d0*/  STG.E desc[UR36][R8.64], R3 ;  /* 0x0000000308007986 */ /* 0x0001e2000c101924 */
[----:B------:R-:W-:Y:S05]  /*65e0*/  BRA `(.L_x_52431) ;  /* 0x0000000800ac7947 */ /* 0x000fea0003800000 */
.L_x_52436:
[----:B------:R-:W0:Y:S02]  /*65f0*/  I2F.F64 R18, R18 ;  /* 0x0000001200127312 */ /* 0x000e240000201c00 */
[----:B0-----:R0:W-:Y:S01]  /*6600*/  STG.E.64 desc[UR36][R8.64], R18 ;  /* 0x0000001208007986 */ /* 0x0011e2000c101b24 */
[----:B------:R-:W-:Y:S05]  /*6610*/  BRA `(.L_x_52431) ;  /* 0x0000000800a07947 */ /* 0x000fea0003800000 */
.L_x_52426:
        /* <DEDUP_REMOVED lines=12> */
.L_x_52440:
[----:B------:R-:W0:Y:S01]  /*66e0*/  I2F.F64 R4, R18 ;  /* 0x0000001200047312 */ /* 0x000e220000201c00 */
[----:B------:R-:W-:-:S05]  /*66f0*/  CS2R R6, SRZ ;  /* 0x0000000000067805 */ /* 0x000fca000001ff00 */
[----:B0-----:R0:W-:Y:S01]  /*6700*/  STG.E.128 desc[UR36][R8.64], R4 ;  /* 0x0000000408007986 */ /* 0x0011e2000c101d24 */
[----:B------:R-:W-:Y:S05]  /*6710*/  BRA `(.L_x_52431) ;  /* 0x0000000800607947 */ /* 0x000fea0003800000 */
.L_x_52439:
        /* <DEDUP_REMOVED lines=21> */
.L_x_52444:
[----:B------:R-:W-:Y:S05]  /*6870*/  BSYNC B0 ;  /* 0x0000000000007941 */ /* 0x000fea0003800000 */
.L_x_52443:
[----:B------:R-:W-:-:S05]  /*6880*/  LOP3.LUT R5, R0, R5, RZ, 0xfc, !PT ;  /* 0x0000000500057212 */ /* 0x000fca00078efcff */
[----:B------:R0:W-:Y:S01]  /*6890*/  STG.E.U8 desc[UR36][R8.64], R5 ;  /* 0x0000000508007986 */ /* 0x0001e2000c101124 */
[----:B------:R-:W-:Y:S05]  /*68a0*/  BRA `(.L_x_52431) ;  /* 0x0000000400fc7947 */ /* 0x000fea0003800000 */
.L_x_52442:
        /* <DEDUP_REMOVED lines=13> */
.L_x_52446:
[----:B------:R-:W-:Y:S01]  /*6980*/  IMAD.MOV.U32 R0, RZ, RZ, 0x7f ;  /* 0x0000007fff007424 */ /* 0x000fe200078e00ff */
[----:B------:R-:W-:-:S04]  /*6990*/  ISETP.GT.U32.AND P0, PT, R3, 0x7f800000, PT ;  /* 0x7f8000000300780c */ /* 0x000fc80003f04070 */
[----:B------:R-:W-:-:S09]  /*69a0*/  SEL R0, R0, 0x7c, P0 ;  /* 0x0000007c00007807 */ /* 0x000fd20000000000 */
.L_x_52447:
[----:B------:R-:W-:Y:S05]  /*69b0*/  BSYNC B0 ;  /* 0x0000000000007941 */ /* 0x000fea0003800000 */
.L_x_52445:
[----:B------:R-:W-:-:S04]  /*69c0*/  LOP3.LUT R3, R5, 0x80000000, RZ, 0xc0, !PT ;  /* 0x8000000005037812 */ /* 0x000fc800078ec0ff */
[----:B------:R-:W-:-:S04]  /*69d0*/  SHF.R.U32.HI R3, RZ, 0x18, R3 ;  /* 0x00000018ff037819 */ /* 0x000fc80000011603 */
[----:B------:R-:W-:-:S05]  /*69e0*/  LOP3.LUT R3, R0, R3, RZ, 0xfc, !PT ;  /* 0x0000000300037212 */ /* 0x000fca00078efcff */
[----:B------:R0:W-:Y:S01]  /*69f0*/  STG.E.U8 desc[UR36][R8.64], R3 ;  /* 0x0000000308007986 */ /* 0x0001e2000c101124 */
[----:B------:R-:W-:Y:S05]  /*6a00*/  BRA `(.L_x_52431) ;  /* 0x0000000400a47947 */ /* 0x000fea0003800000 */
.L_x_52441:
[----:B------:R-:W-:-:S04]  /*6a10*/  I2FP.F32.S32 R0, R18 ;  /* 0x0000001200007245 */ /* 0x000fc80000201400 */
[----:B------:R-:W-:-:S05]  /*6a20*/  F2FP.BF16.F32.PACK_AB R0, RZ, R0 ;  /* 0x00000000ff00723e */ /* 0x000fca00000010ff */
[----:B------:R0:W-:Y:S01]  /*6a30*/  STG.E.U16 desc[UR36][R8.64], R0 ;  /* 0x0000000008007986 */ /* 0x0001e2000c101524 */
[----:B------:R-:W-:Y:S05]  /*6a40*/  BRA `(.L_x_52431) ;  /* 0x0000000400947947 */ /* 0x000fea0003800000 */
.L_x_52438:
        /* <DEDUP_REMOVED lines=10> */
.L_x_52450:
        /* <DEDUP_REMOVED lines=17> */
.L_x_52453:
[----:B------:R-:W-:-:S04]  /*6c00*/  LOP3.LUT R3, R5, 0x80000000, RZ, 0xc0, !PT ;  /* 0x8000000005037812 */ /* 0x000fc800078ec0ff */
[----:B------:R-:W-:-:S04]  /*6c10*/  SHF.R.U32.HI R3, RZ, 0x18, R3 ;  /* 0x00000018ff037819 */ /* 0x000fc80000011603 */
[----:B------:R-:W-:-:S04]  /*6c20*/  LOP3.LUT R0, R0, R3, RZ, 0xfc, !PT ;  /* 0x0000000300007212 */ /* 0x000fc800078efcff */
[----:B------:R-:W-:-:S07]  /*6c30*/  PRMT R4, R0, 0x7610, R4 ;  /* 0x0000761000047816 */ /* 0x000fce0000000004 */
.L_x_52452:
[----:B------:R-:W-:Y:S05]  /*6c40*/  BSYNC B0 ;  /* 0x0000000000007941 */ /* 0x000fea0003800000 */
.L_x_52451:
[----:B------:R3:W-:Y:S01]  /*6c50*/  STG.E.U8 desc[UR36][R8.64], R4 ;  /* 0x0000000408007986 */ /* 0x0007e2000c101124 */
[----:B------:R-:W-:Y:S05]  /*6c60*/  BRA `(.L_x_52431) ;  /* 0x00000004000c7947 */ /* 0x000fea0003800000 */
.L_x_52449:
        /* <DEDUP_REMOVED lines=17> */
.L_x_52456:
[----:B------:R-:W-:-:S04]  /*6d80*/  LOP3.LUT R3, R5, 0x80000000, RZ, 0xc0, !PT ;  /* 0x8000000005037812 */ /* 0x000fc800078ec0ff */
[----:B------:R-:W-:-:S04]  /*6d90*/  SHF.R.U32.HI R3, RZ, 0x18, R3 ;  /* 0x00000018ff037819 */ /* 0x000fc80000011603 */
[----:B------:R-:W-:-:S04]  /*6da0*/  LOP3.LUT R0, R0, R3, RZ, 0xfc, !PT ;  /* 0x0000000300007212 */ /* 0x000fc800078efcff */
[----:B------:R-:W-:-:S07]  /*6db0*/  PRMT R4, R0, 0x7610, R4 ;  /* 0x0000761000047816 */ /* 0x000fce0000000004 */
.L_x_52455:
[----:B------:R-:W-:Y:S05]  /*6dc0*/  BSYNC B0 ;  /* 0x0000000000007941 */ /* 0x000fea0003800000 */
.L_x_52454:
[----:B------:R0:W-:Y:S01]  /*6dd0*/  STG.E.U8 desc[UR36][R8.64], R4 ;  /* 0x0000000408007986 */ /* 0x0001e2000c101124 */
[----:B------:R-:W-:Y:S05]  /*6de0*/  BRA `(.L_x_52431) ;  /* 0x0000000000ac7947 */ /* 0x000fea0003800000 */
.L_x_52448:
        /* <DEDUP_REMOVED lines=22> */
.L_x_52430:
        /* <DEDUP_REMOVED lines=16> */
.L_x_52459:
[----:B------:R-:W-:Y:S05]  /*7050*/  BRA `(.L_x_52431) ;  /* 0x0000000000107947 */ /* 0x000fea0003800000 */
.L_x_52458:
[----:B------:R-:W-:-:S05]  /*7060*/  SHF.R.S32.HI R19, RZ, 0x1f, R18 ;  /* 0x0000001fff137819 */ /* 0x000fca0000011412 */
[----:B------:R1:W-:Y:S01]  /*7070*/  STG.E.64 desc[UR36][R8.64], R18 ;  /* 0x0000001208007986 */ /* 0x0003e2000c101b24 */
[----:B------:R-:W-:Y:S05]  /*7080*/  BRA `(.L_x_52431) ;  /* 0x0000000000047947 */ /* 0x000fea0003800000 */
.L_x_52457:
[----:B------:R2:W-:Y:S02]  /*7090*/  STG.E desc[UR36][R8.64], R18 ;  /* 0x0000001208007986 */ /* 0x0005e4000c101924 */
.L_x_52431:
[----:B------:R-:W-:-:S07]  /*70a0*/  VIADD R23, R23, 0x80 ;  /* 0x0000008017177836 */ /* 0x000fce0000000000 */
.L_x_52391:
[----:B------:R-:W-:Y:S05]  /*70b0*/  BSYNC B6 ;  /* 0x0000000000067941 */ /* 0x000fea0003800000 */
.L_x_52390:
        /* <DEDUP_REMOVED lines=21> */
.L_x_52463:
[----:B-----5:R-:W-:Y:S01]  /*7210*/  STG.E.U8 desc[UR36][R2.64], R22 ;  /* 0x0000001602007986 */ /* 0x020fe2000c101124 */
[----:B------:R-:W-:Y:S05]  /*7220*/  EXIT ;  /* 0x000000000000794d */ /* 0x000fea0003800000 */
.L_x_52462:
        /* <DEDUP_REMOVED lines=9> */
.L_x_52466:
[----:B-----5:R-:W-:Y:S01]  /*72c0*/  STG.E desc[UR36][R2.64], R22 ;  /* 0x0000001602007986 */ /* 0x020fe2000c101924 */
[----:B------:R-:W-:Y:S05]  /*72d0*/  EXIT ;  /* 0x000000000000794d */ /* 0x000fea0003800000 */
.L_x_52465:
[----:B-----5:R-:W-:Y:S01]  /*72e0*/  STG.E.U16 desc[UR36][R2.64], R22 ;  /* 0x0000001602007986 */ /* 0x020fe2000c101524 */
[----:B------:R-:W-:Y:S05]  /*72f0*/  EXIT ;  /* 0x000000000000794d */ /* 0x000fea0003800000 */
.L_x_52461:
        /* <DEDUP_REMOVED lines=9> */
.L_x_52468:
[----:B-----5:R-:W-:-:S04]  /*7390*/  I2FP.F32.S32 R0, R22 ;  /* 0x0000001600007245 */ /* 0x020fc80000201400 */
[----:B------:R-:W-:-:S05]  /*73a0*/  F2FP.F16.F32.PACK_AB R0, RZ, R0 ;  /* 0x00000000ff00723e */ /* 0x000fca00000000ff */
[----:B------:R-:W-:Y:S01]  /*73b0*/  STG.E.U16 desc[UR36][R2.64], R0 ;  /* 0x0000000002007986 */ /* 0x000fe2000c101524 */
[----:B------:R-:W-:Y:S05]  /*73c0*/  EXIT ;  /* 0x000000000000794d */ /* 0x000fea0003800000 */
.L_x_52467:
        /* <DEDUP_REMOVED lines=10> */
.L_x_52470:
[----:B-----5:R-:W-:-:S04]  /*7470*/  I2FP.F32.S32 R22, R22 ;  /* 0x0000001600167245 */ /* 0x020fc80000201400 */
[----:B------:R-:W-:-:S04]  /*7480*/  F2FP.F16.F32.PACK_AB R5, RZ, R22 ;  /* 0x00000016ff05723e */ /* 0x000fc800000000ff */
[----:B------:R-:W-:-:S05]  /*7490*/  PRMT R5, R5, 0x5410, RZ ;  /* 0x0000541005057816 */ /* 0x000fca00000000ff */
[----:B------:R-:W-:Y:S01]  /*74a0*/  STG.E desc[UR36][R2.64], R5 ;  /* 0x0000000502007986 */ /* 0x000fe2000c101924 */
[----:B------:R-:W-:Y:S05]  /*74b0*/  EXIT ;  /* 0x000000000000794d */ /* 0x000fea0003800000 */
.L_x_52469:
[----:B-----5:R-:W0:Y:S02]  /*74c0*/  I2F.F64 R22, R22 ;  /* 0x0000001600167312 */ /* 0x020e240000201c00 */
[----:B0-----:R-:W-:Y:S01]  /*74d0*/  STG.E.64 desc[UR36][R2.64], R22 ;  /* 0x0000001602007986 */ /* 0x001fe2000c101b24 */
[----:B------:R-:W-:Y:S05]  /*74e0*/  EXIT ;  /* 0x000000000000794d */ /* 0x000fea0003800000 */
.L_x_52460:
        /* <DEDUP_REMOVED lines=12> */
.L_x_52473:
[----:B-----5:R-:W0:Y:S01]  /*75b0*/  I2F.F64 R4, R22 ;  /* 0x0000001600047312 */ /* 0x020e220000201c00 */
[----:B------:R-:W-:-:S05]  /*75c0*/  CS2R R6, SRZ ;  /* 0x0000000000067805 */ /* 0x000fca000001ff00 */
[----:B0-----:R-:W-:Y:S01]  /*75d0*/  STG.E.128 desc[UR36][R2.64], R4 ;  /* 0x0000000402007986 */ /* 0x001fe2000c101d24 */
[----:B------:R-:W-:Y:S05]  /*75e0*/  EXIT ;  /* 0x000000000000794d */ /* 0x000fea0003800000 */
.L_x_52472:
        /* <DEDUP_REMOVED lines=21> */
.L_x_52477:
[----:B------:R-:W-:Y:S05]  /*7740*/  BSYNC B0 ;  /* 0x0000000000007941 */ /* 0x000fea0003800000 */
.L_x_52476:
[----:B------:R-:W-:-:S05]  /*7750*/  LOP3.LUT R5, R0, R5, RZ, 0xfc, !PT ;  /* 0x0000000500057212 */ /* 0x000fca00078efcff */
[----:B------:R-:W-:Y:S01]  /*7760*/  STG.E.U8 desc[UR36][R2.64], R5 ;  /* 0x0000000502007986 */ /* 0x000fe2000c101124 */
[----:B------:R-:W-:Y:S05]  /*7770*/  EXIT ;  /* 0x000000000000794d */ /* 0x000fea0003800000 */
.L_x_52475:
        /* <DEDUP_REMOVED lines=13> */
.L_x_52479:
[----:B------:R-:W-:Y:S01]  /*7850*/  IMAD.MOV.U32 R0, RZ, RZ, 0x7f ;  /* 0x0000007fff007424 */ /* 0x000fe200078e00ff */
[----:B------:R-:W-:-:S04]  /*7860*/  ISETP.GT.U32.AND P0, PT, R4, 0x7f800000, PT ;  /* 0x7f8000000400780c */ /* 0x000fc80003f04070 */
[----:B------:R-:W-:-:S09]  /*7870*/  SEL R0, R0, 0x7c, P0 ;  /* 0x0000007c00007807 */ /* 0x000fd20000000000 */
.L_x_52480:
[----:B------:R-:W-:Y:S05]  /*7880*/  BSYNC B0 ;  /* 0x0000000000007941 */ /* 0x000fea0003800000 */
.L_x_52478:
[----:B------:R-:W-:-:S04]  /*7890*/  LOP3.LUT R4, R5, 0x80000000, RZ, 0xc0, !PT ;  /* 0x8000000005047812 */ /* 0x000fc800078ec0ff */
[----:B------:R-:W-:-:S04]  /*78a0*/  SHF.R.U32.HI R5, RZ, 0x18, R4 ;  /* 0x00000018ff057819 */ /* 0x000fc80000011604 */
[----:B------:R-:W-:-:S05]  /*78b0*/  LOP3.LUT R5, R0, R5, RZ, 0xfc, !PT ;  /* 0x0000000500057212 */ /* 0x000fca00078efcff */
[----:B------:R-:W-:Y:S01]  /*78c0*/  STG.E.U8 desc[UR36][R2.64], R5 ;  /* 0x0000000502007986 */ /* 0x000fe2000c101124 */
[----:B------:R-:W-:Y:S05]  /*78d0*/  EXIT ;  /* 0x000000000000794d */ /* 0x000fea0003800000 */
.L_x_52474:
[----:B-----5:R-:W-:-:S04]  /*78e0*/  I2FP.F32.S32 R0, R22 ;  /* 0x0000001600007245 */ /* 0x020fc80000201400 */
[----:B------:R-:W-:-:S05]  /*78f0*/  F2FP.BF16.F32.PACK_AB R0, RZ, R0 ;  /* 0x00000000ff00723e */ /* 0x000fca00000010ff */
[----:B------:R-:W-:Y:S01]  /*7900*/  STG.E.U16 desc[UR36][R2.64], R0 ;  /* 0x0000000002007986 */ /* 0x000fe2000c101524 */
[----:B------:R-:W-:Y:S05]  /*7910*/  EXIT ;  /* 0x000000000000794d */ /* 0x000fea0003800000 */
.L_x_52471:
        /* <DEDUP_REMOVED lines=10> */
.L_x_52483:
        /* <DEDUP_REMOVED lines=17> */
.L_x_52486:
[----:B------:R-:W-:-:S04]  /*7ad0*/  LOP3.LUT R0, R7, 0x80000000, RZ, 0xc0, !PT ;  /* 0x8000000007007812 */ /* 0x000fc800078ec0ff */
[----:B------:R-:W-:-:S04]  /*7ae0*/  SHF.R.U32.HI R5, RZ, 0x18, R0 ;  /* 0x00000018ff057819 */ /* 0x000fc80000011600 */
[----:B------:R-:W-:-:S04]  /*7af0*/  LOP3.LUT R4, R4, R5, RZ, 0xfc, !PT ;  /* 0x0000000504047212 */ /* 0x000fc800078efcff */
[----:B------:R-:W-:-:S07]  /*7b00*/  PRMT R0, R4, 0x7610, R0 ;  /* 0x0000761004007816 */ /* 0x000fce0000000000 */
.L_x_52485:
[----:B------:R-:W-:Y:S05]  /*7b10*/  BSYNC B0 ;  /* 0x0000000000007941 */ /* 0x000fea0003800000 */
.L_x_52484:
[----:B------:R-:W-:Y:S01]  /*7b20*/  STG.E.U8 desc[UR36][R2.64], R0 ;  /* 0x0000000002007986 */ /* 0x000fe2000c101124 */
[----:B------:R-:W-:Y:S05]  /*7b30*/  EXIT ;  /* 0x000000000000794d */ /* 0x000fea0003800000 */
.L_x_52482:
        /* <DEDUP_REMOVED lines=17> */
.L_x_52489:
[----:B------:R-:W-:-:S04]  /*7c50*/  LOP3.LUT R0, R7, 0x80000000, RZ, 0xc0, !PT ;  /* 0x8000000007007812 */ /* 0x000fc800078ec0ff */
[----:B------:R-:W-:-:S04]  /*7c60*/  SHF.R.U32.HI R5, RZ, 0x18, R0 ;  /* 0x00000018ff057819 */ /* 0x000fc80000011600 */
[----:B------:R-:W-:-:S04]  /*7c70*/  LOP3.LUT R4, R4, R5, RZ, 0xfc, !PT ;  /* 0x0000000504047212 */ /* 0x000fc800078efcff */
[----:B------:R-:W-:-:S07]  /*7c80*/  PRMT R0, R4, 0x7610, R0 ;  /* 0x0000761004007816 */ /* 0x000fce0000000000 */
.L_x_52488:
[----:B------:R-:W-:Y:S05]  /*7c90*/  BSYNC B0 ;  /* 0x0000000000007941 */ /* 0x000fea0003800000 */
.L_x_52487:
[----:B------:R-:W-:Y:S01]  /*7ca0*/  STG.E.U8 desc[UR36][R2.64], R0 ;  /* 0x0000000002007986 */ /* 0x000fe2000c101124 */
[----:B------:R-:W-:Y:S05]  /*7cb0*/  EXIT ;  /* 0x000000000000794d */ /* 0x000fea0003800000 */
.L_x_52481:
        /* <DEDUP_REMOVED lines=22> */
.L_x_52464:
        /* <DEDUP_REMOVED lines=16> */
.L_x_52492:
[----:B------:R-:W-:Y:S05]  /*7f20*/  EXIT ;  /* 0x000000000000794d */ /* 0x000fea0003800000 */
.L_x_52491:
[----:B-----5:R-:W-:-:S05]  /*7f30*/  SHF.R.S32.HI R23, RZ, 0x1f, R22 ;  /* 0x0000001fff177819 */ /* 0x020fca0000011416 */
[----:B------:R-:W-:Y:S01]  /*7f40*/  STG.E.64 desc[UR36][R2.64], R22 ;  /* 0x0000001602007986 */ /* 0x000fe2000c101b24 */
[----:B------:R-:W-:Y:S05]  /*7f50*/  EXIT ;  /* 0x000000000000794d */ /* 0x000fea0003800000 */
.L_x_52490:
[----:B-----5:R-:W-:Y:S01]  /*7f60*/  STG.E desc[UR36][R2.64], R22 ;  /* 0x0000001602007986 */ /* 0x020fe2000c101924 */
[----:B------:R-:W-:Y:S05]  /*7f70*/  EXIT ;  /* 0x000000000000794d */ /* 0x000fea0003800000 */
.L_x_52493:
        /* <DEDUP_REMOVED lines=16> */
.L_x_57627:


//--------------------- .text._ZN2at6native18elementwise_kernelILi128ELi2EZNS0_22gpu_kernel_impl_nocastINS0_13AUnaryFunctorIiiiZZZNS0_21remainder_kernel_cudaERNS_18TensorIteratorBaseEENKUlvE_clEvENKUlvE1_clEvEUliiE_EEEEvS5_RKT_EUliE_EEviT1_ --------------------------
	.section	.text._ZN2at6native18elementwise_kernelILi128ELi2EZNS0_22gpu_kernel_impl_nocastINS0_13AUnaryFunctorIiiiZZZNS0_21remainder_kernel_cudaERNS_18TensorIteratorBaseEENKUlvE_clEvENKUlvE1_clEvEUliiE_EEEEvS5_RKT_EUliE_EEviT1_,"ax",@progbits
	.align	128
        .global         _ZN2at6native18elementwise_kernelILi128ELi2EZNS0_22gpu_kernel_impl_nocastINS0_13AUnaryFunctorIiiiZZZNS0_21remainder_kernel_cudaERNS_18TensorIteratorBaseEENKUlvE_clEvENKUlvE1_clEvEUliiE_EEEEvS5_RKT_EUliE_EEviT1_
        .type           _ZN2at6native18elementwise_kernelILi128ELi2EZNS0_22gpu_kernel_impl_nocastINS0_13AUnaryFunctorIiiiZZZNS0_21remainder_kernel_cudaERNS_18TensorIteratorBaseEENKUlvE_clEvENKUlvE1_clEvEUliiE_EEEEvS5_RKT_EUliE_EEviT1_,@function
        .size           _ZN2at6native18elementwise_kernelILi128ELi2EZNS0_22gpu_kernel_impl_nocastINS0_13AUnaryFunctorIiiiZZZNS0_21remainder_kernel_cudaERNS_18TensorIteratorBaseEENKUlvE_clEvENKUlvE1_clEvEUliiE_EEEEvS5_RKT_EUliE_EEviT1_,(.L_x_57628 - _ZN2at6native18elementwise_kernelILi128ELi2EZNS0_22gpu_kernel_impl_nocastINS0_13AUnaryFunctorIiiiZZZNS0_21remainder_kernel_cudaERNS_18TensorIteratorBaseEENKUlvE_clEvENKUlvE1_clEvEUliiE_EEEEvS5_RKT_EUliE_EEviT1_)
        .other          _ZN2at6native18elementwise_kernelILi128ELi2EZNS0_22gpu_kernel_impl_nocastINS0_13AUnaryFunctorIiiiZZZNS0_21remainder_kernel_cudaERNS_18TensorIteratorBaseEENKUlvE_clEvENKUlvE1_clEvEUliiE_EEEEvS5_RKT_EUliE_EEviT1_,@"STO_CUDA_ENTRY STV_DEFAULT"
_ZN2at6native18elementwise_kernelILi128ELi2EZNS0_22gpu_kernel_impl_nocastINS0_13AUnaryFunctorIiiiZZZNS0_21remainder_kernel_cudaERNS_18TensorIteratorBaseEENKUlvE_clEvENKUlvE1_clEvEUliiE_EEEEvS5_RKT_EUliE_EEviT1_:
.text._ZN2at6native18elementwise_kernelILi128ELi2EZNS0_22gpu_kernel_impl_nocastINS0_13AUnaryFunctorIiiiZZZNS0_21remainder_kernel_cudaERNS_18TensorIteratorBaseEENKUlvE_clEvENKUlvE1_clEvEUliiE_EEEEvS5_RKT_EUliE_EEviT1_:
        /* <DEDUP_REMOVED lines=307> */
[----:B------:R-:W-:Y:S02]  /*1330*/  IMAD R3, R4, UR8, R3 ;  /* 0x0000000804037c24 */ /* 0x000fe4000f8e0203 */
[----:B-1----:R-:W-:Y:S02]  /*1340*/  @P0 IMAD R8, R8, R15, R9 ;  /* 0x0000000f08080224 */ /* 0x002fe400078e0209 */
[----:B------:R-:W-:Y:S02]  /*1350*/  IMAD R2, R4, UR9, R2 ;  /* 0x0000000904027c24 */ /* 0x000fe4000f8e0202 */
[C---:B--2---:R-:W-:Y:S02]  /*1360*/  @P0 IMAD R3, R8.reuse, R6, R3 ;  /* 0x0000000608030224 */ /* 0x044fe400078e0203 */
[----:B------:R-:W-:-:S07]  /*1370*/  @P0 IMAD R2, R8, R7, R2 ;  /* 0x0000000708020224 */ /* 0x000fce00078e0202 */
.L_x_52496:
[----:B------:R-:W-:Y:S01]  /*1380*/  ULDC.64 UR8, c[0x0][0x418] ;  /* 0x0001060000087ab9 */ /* 0x000fe20000000a00 */
[----:B------:R-:W0:Y:S01]  /*1390*/  LDC R9, c[0x0][0x424] ;  /* 0x00010900ff097b82 */ /* 0x000e220000000800 */
[----:B------:R-:W-:-:S04]  /*13a0*/  IADD3 R4, P0, R2, UR8, RZ ;  /* 0x0000000802047c10 */ /* 0x000fc8000ff1e0ff */
[----:B------:R-:W-:Y:S01]  /*13b0*/  IADD3.X R5, RZ, UR9, RZ, P0, !PT ;  /* 0x00000009ff057c10 */ /* 0x000fe200087fe4ff */
        /* <DEDUP_REMOVED lines=29> */
[----:B------:R-:W-:-:S05]  /*1590*/  SEL R4, R10, RZ, !P0 ;  /* 0x000000ff0a047207 */ /* 0x000fca0004000000 */
[----:B------:R-:W-:Y:S01]  /*15a0*/  IMAD.IADD R5, R7, 0x1, R4 ;  /* 0x0000000107057824 */ /* 0x000fe200078e0204 */
[----:B------:R-:W-:-:S04]  /*15b0*/  IADD3 R7, R0, 0x80, RZ ;  /* 0x0000008000077810 */ /* 0x000fc80007ffe0ff */
[----:B------:R0:W-:Y:S03]  /*15c0*/  STG.E desc[UR4][R2.64], R5 ;  /* 0x0000000502007986 */ /* 0x0001e6000c101904 */
.L_x_52495:
[----:B------:R-:W-:Y:S05]  /*15d0*/  BSYNC B0 ;  /* 0x0000000000007941 */ /* 0x000fea0003800000 */
.L_x_52494:
        /* <DEDUP_REMOVED lines=305> */
.L_x_52497:
[----:B------:R-:W-:Y:S01]  /*28f0*/  ULDC.64 UR6, c[0x0][0x418] ;  /* 0x0001060000067ab9 */ /* 0x000fe20000000a00 */
[----:B------:R-:W0:Y:S01]  /*2900*/  LDC R8, c[0x0][0x424] ;  /* 0x00010900ff087b82 */ /* 0x000e220000000800 */
[----:B------:R-:W-:-:S05]  /*2910*/  IADD3 R4, P0, R0, UR6, RZ ;  /* 0x0000000600047c10 */ /* 0x000fca000ff1e0ff */
[----:B------:R-:W-:Y:S01]  /*2920*/  IMAD.X R5, RZ, RZ, UR7, P0 ;  /* 0x00000007ff057e24 */ /* 0x000fe200080e06ff */
        /* <DEDUP_REMOVED lines=33> */
.L_x_52498:
        /* <DEDUP_REMOVED lines=12> */
.L_x_57628:


//--------------------- .text._ZN2at6native27unrolled_elementwise_kernelINS0_13AUnaryFunctorIiiiZZZNS0_21remainder_kernel_cudaERNS_18TensorIteratorBaseEENKUlvE_clEvENKUlvE1_clEvEUliiE_EESt5arrayIPcLm2EELi4E23TrivialOffsetCalculatorILi1EjESD_NS0_6memory15LoadWithoutCastENSE_16StoreWithoutCastEEEviT_T0_T2_T3_T4_T5_ --------------------------
	.section	.text._ZN2at6native27unrolled_elementwise_kernelINS0_13AUnaryFunctorIiiiZZZNS0_21remainder_kernel_cudaERNS_18TensorIteratorBaseEENKUlvE_clEvENKUlvE1_clEvEUliiE_EESt5arrayIPcLm2EELi4E23TrivialOffsetCalculatorILi1EjESD_NS0_6memory15LoadWithoutCastENSE_16StoreWithoutCastEEEviT_T0_T2_T3_T4_T5_,"ax",@progbits
	.align	128
        .global         _ZN2at6native27unrolled_elementwise_kernelINS0_13AUnaryFunctorIiiiZZZNS0_21remainder_kernel_cudaERNS_18TensorIteratorBaseEENKUlvE_clEvENKUlvE1_clEvEUliiE_EESt5arrayIPcLm2EELi4E23TrivialOffsetCalculatorILi1EjESD_NS0_6memory15LoadWithoutCastENSE_16StoreWithoutCastEEEviT_T0_T2_T3_T4_T5_
        .type           _ZN2at6native27unrolled_elementwise_kernelINS0_13AUnaryFunctorIiiiZZZNS0_21remainder_kernel_cudaERNS_18TensorIteratorBaseEENKUlvE_clEvENKUlvE1_clEvEUliiE_EESt5arrayIPcLm2EELi4E23TrivialOffsetCalculatorILi1EjESD_NS0_6memory15LoadWithoutCastENSE_16StoreWithoutCastEEEviT_T0_T2_T3_T4_T5_,@function
        .size           _ZN2at6native27unrolled_elementwise_kernelINS0_13AUnaryFunctorIiiiZZZNS0_21remainder_kernel_cudaERNS_18TensorIteratorBaseEENKUlvE_clEvENKUlvE1_clEvEUliiE_EESt5arrayIPcLm2EELi4E23TrivialOffsetCalculatorILi1EjESD_NS0_6memory15LoadWithoutCastENSE_16StoreWithoutCastEEEviT_T0_T2_T3_T4_T5_,(.L_x_57629 - _ZN2at6native27unrolled_elementwise_kernelINS0_13AUnaryFunctorIiiiZZZNS0_21remainder_kernel_cudaERNS_18TensorIteratorBaseEENKUlvE_clEvENKUlvE1_clEvEUliiE_EESt5arrayIPcLm2EELi4E23TrivialOffsetCalculatorILi1EjESD_NS0_6memory15LoadWithoutCastENSE_16StoreWithoutCastEEEviT_T0_T2_T3_T4_T5_)
        .other          _ZN2at6native27unrolled_elementwise_kernelINS0_13AUnaryFunctorIiiiZZZNS0_21remainder_kernel_cudaERNS_18TensorIteratorBaseEENKUlvE_clEvENKUlvE1_clEvEUliiE_EESt5arrayIPcLm2EELi4E23TrivialOffsetCalculatorILi1EjESD_NS0_6memory15LoadWithoutCastENSE_16StoreWithoutCastEEEviT_T0_T2_T3_T4_T5_,@"STO_CUDA_ENTRY STV_DEFAULT"
_ZN2at6native27unrolled_elementwise_kernelINS0_13AUnaryFunctorIiiiZZZNS0_21remainder_kernel_cudaERNS_18TensorIteratorBaseEENKUlvE_clEvENKUlvE1_clEvEUliiE_EESt5arrayIPcLm2EELi4E23TrivialOffsetCalculatorILi1EjESD_NS0_6memory15LoadWithoutCastENSE_16StoreWithoutCastEEEviT_T0_T2_T3_T4_T5_:
.text._ZN2at6native27unrolled_elementwise_kernelINS0_13AUnaryFunctorIiiiZZZNS0_21remainder_kernel_cudaERNS_18TensorIteratorBaseEENKUlvE_clEvENKUlvE1_clEvEUliiE_EESt5arrayIPcLm2EELi4E23TrivialOffsetCalculatorILi1EjESD_NS0_6memory15LoadWithoutCastENSE_16StoreWithoutCastEEEviT_T0_T2_T3_T4_T5_:
[----:B------:R-:W-:Y:S01]  /*0000*/  LDC R1, c[0x0][0x28] ;  /* 0x00000a00ff017b82 */ /* 0x000fe20000000800 */
[----:B------:R-:W0:Y:S07]  /*0010*/  S2R R5, SR_CTAID.X ;  /* 0x0000000000057919 */ /* 0x000e2e0000002500 */
[----:B------:R-:W0:Y:S01]  /*0020*/  LDC R0, c[0x0][0x210] ;  /* 0x00008400ff007b82 */ /* 0x000e220000000800 */
[----:B------:R-:W-:Y:S01]  /*0030*/  IMAD.MOV.U32 R8, RZ, RZ, RZ ;  /* 0x000000ffff087224 */ /* 0x000fe200078e00ff */
[----:B------:R-:W-:Y:S01]  /*0040*/  HFMA2.MMA R6, -RZ, RZ, 0, 0 ;  /* 0x00000000ff067435 */ /* 0x000fe200000001ff */
[----:B------:R-:W1:Y:S01]  /*0050*/  S2R R4, SR_TID.X ;  /* 0x0000000000047919 */ /* 0x000e620000002100 */
[----:B------:R-:W-:Y:S01]  /*0060*/  ULDC.64 UR4, c[0x0][0x208] ;  /* 0x0000820000047ab9 */ /* 0x000fe20000000a00 */
[----:B0-----:R-:W-:-:S02]  /*0070*/  IMAD R7, R5, -0x200, R0 ;  /* 0xfffffe0005077824 */ /* 0x001fc400078e0200 */
[----:B-1----:R-:W-:-:S03]  /*0080*/  IMAD.MOV.U32 R0, RZ, RZ, R4 ;  /* 0x000000ffff007224 */ /* 0x002fc600078e0004 */
[----:B------:R-:W-:-:S13]  /*0090*/  ISETP.GE.AND P1, PT, R4, R7, PT ;  /* 0x000000070400720c */ /* 0x000fda0003f26270 */
[----:B------:R-:W-:-:S05]  /*00a0*/  @!P1 VIADD R4, R0, 0x80 ;  /* 0x0000008000049836 */ /* 0x000fca0000000000 */
        /* <DEDUP_REMOVED lines=9> */
[----:B------:R-:W-:Y:S01]  /*0140*/  ISETP.GE.AND P2, PT, R4, R7, PT ;  /* 0x000000070400720c */ /* 0x000fe20003f46270 */
[----:B-1----:R-:W-:-:S12]  /*0150*/  @!P3 IMAD.WIDE.U32 R16, R17, 0x4, R2 ;  /* 0x000000041110b825 */ /* 0x002fd800078e0002 */
[----:B------:R-:W0:Y:S01]  /*0160*/  @!P2 LDC.64 R12, c[0x0][0x228] ;  /* 0x00008a00ff0cab82 */ /* 0x000e220000000a00 */
[C---:B------:R-:W-:Y:S01]  /*0170*/  IADD3 R20, R0.reuse, 0x80, RZ ;  /* 0x0000008000147810 */ /* 0x040fe20007ffe0ff */
[----:B------:R1:W5:Y:S01]  /*0180*/  @!P0 LDG.E R8, desc[UR4][R10.64] ;  /* 0x000000040a088981 */ /* 0x000362000c1e1900 */
[C---:B------:R-:W-:Y:S02]  /*0190*/  @!P2 IMAD R15, R5.reuse, 0x200, R4 ;  /* 0x00000200050fa824 */ /* 0x040fe400078e0204 */
[----:B------:R-:W-:Y:S01]  /*01a0*/  @!P1 IMAD R9, R5, 0x200, R0 ;  /* 0x0000020005099824 */ /* 0x000fe200078e0200 */
[----:B------:R-:W-:Y:S01]  /*01b0*/  BSSY B0, `(.L_x_52499) ;  /* 0x0000031000007945 */ /* 0x000fe20003800000 */
[----:B------:R-:W-:Y:S01]  /*01c0*/  IMAD.MOV.U32 R4, RZ, RZ, RZ ;  /* 0x000000ffff047224 */ /* 0x000fe200078e00ff */
[----:B------:R-:W2:Y:S01]  /*01d0*/  @!P1 LDC.64 R2, c[0x0][0x228] ;  /* 0x00008a00ff029b82 */ /* 0x000ea20000000a00 */
[----:B------:R-:W-:Y:S01]  /*01e0*/  VIADD R18, R0, 0x100 ;  /* 0x0000010000127836 */ /* 0x000fe20000000000 */
[----:B------:R-:W5:Y:S01]  /*01f0*/  @!P3 LDG.E R6, desc[UR4][R16.64] ;  /* 0x000000041006b981 */ /* 0x000f62000c1e1900 */
[----:B0-----:R-:W-:-:S05]  /*0200*/  @!P2 IMAD.WIDE.U32 R12, R15, 0x4, R12 ;  /* 0x000000040f0ca825 */ /* 0x001fca00078e000c */
[----:B------:R-:W0:Y:S01]  /*0210*/  @!P1 LDC.64 R14, c[0x0][0x220] ;  /* 0x00008800ff0e9b82 */ /* 0x000e220000000a00 */
[----:B-1----:R-:W-:Y:S01]  /*0220*/  VIADD R10, R0, 0x180 ;  /* 0x00000180000a7836 */ /* 0x002fe20000000000 */
[----:B------:R-:W5:Y:S01]  /*0230*/  @!P2 LDG.E R4, desc[UR4][R12.64] ;  /* 0x000000040c04a981 */ /* 0x000f62000c1e1900 */
[----:B--2---:R-:W-:-:S04]  /*0240*/  @!P1 IMAD.WIDE.U32 R2, R9, 0x4, R2 ;  /* 0x0000000409029825 */ /* 0x004fc800078e0002 */
[----:B------:R-:W-:Y:S02]  /*0250*/  IMAD.MOV.U32 R9, RZ, RZ, RZ ;  /* 0x000000ffff097224 */ /* 0x000fe400078e00ff */
[----:B------:R-:W-:Y:S01]  /*0260*/  @!P1 IMAD R11, R5, 0x200, R0 ;  /* 0x00000200050b9824 */ /* 0x000fe200078e0200 */
[----:B------:R-:W-:Y:S02]  /*0270*/  @!P1 MOV R0, R20 ;  /* 0x0000001400009202 */ /* 0x000fe40000000f00 */
[-C--:B------:R-:W-:Y:S01]  /*0280*/  ISETP.GE.AND P5, PT, R20, R7.reuse, PT ;  /* 0x000000071400720c */ /* 0x080fe20003fa6270 */
[----:B------:R0:W5:Y:S01]  /*0290*/  @!P1 LDG.E R9, desc[UR4][R2.64] ;  /* 0x0000000402099981 */ /* 0x000162000c1e1900 */
[-C--:B------:R-:W-:Y:S02]  /*02a0*/  ISETP.GE.AND P2, PT, R18, R7.reuse, PT ;  /* 0x000000071200720c */ /* 0x080fe40003f46270 */
[-C--:B------:R-:W-:Y:S02]  /*02b0*/  ISETP.GE.AND P3, PT, R10, R7.reuse, PT ;  /* 0x000000070a00720c */ /* 0x080fe40003f66270 */
[----:B------:R-:W-:Y:S01]  /*02c0*/  ISETP.GE.AND P4, PT, R0, R7, PT ;  /* 0x000000070000720c */ /* 0x000fe20003f86270 */
[----:B0-----:R-:W-:Y:S01]  /*02d0*/  @!P1 IMAD.WIDE.U32 R2, R11, 0x4, R14 ;  /* 0x000000040b029825 */ /* 0x001fe200078e000e */
[----:B------:R-:W-:Y:S11]  /*02e0*/  @P1 BRA `(.L_x_52500) ;  /* 0x0000000000741947 */ /* 0x000ff60003800000 */
[-C--:B-----5:R-:W-:Y:S01]  /*02f0*/  IABS R14, R9.reuse ;  /* 0x00000009000e7213 */ /* 0x0a0fe20000000000 */
[----:B------:R-:W0:Y:S01]  /*0300*/  LDC R15, c[0x0][0x218] ;  /* 0x00008600ff0f7b82 */ /* 0x000e220000000800 */
[----:B------:R-:W-:Y:S02]  /*0310*/  IABS R16, R9 ;  /* 0x0000000900107213 */ /* 0x000fe40000000000 */
[----:B------:R-:W1:Y:S03]  /*0320*/  I2F.RP R12, R14 ;  /* 0x0000000e000c7306 */ /* 0x000e660000209400 */
[----:B------:R-:W-:-:S05]  /*0330*/  IMAD.MOV R16, RZ, RZ, -R16 ;  /* 0x000000ffff107224 */ /* 0x000fca00078e0a10 */
[----:B-1----:R-:W1:Y:S02]  /*0340*/  MUFU.RCP R12, R12 ;  /* 0x0000000c000c7308 */ /* 0x002e640000001000 */
[----:B-1----:R-:W-:Y:S01]  /*0350*/  VIADD R10, R12, 0xffffffe ;  /* 0x0ffffffe0c0a7836 */ /* 0x002fe20000000000 */
[----:B0-----:R-:W-:-:S05]  /*0360*/  IABS R12, R15 ;  /* 0x0000000f000c7213 */ /* 0x001fca0000000000 */
        /* <DEDUP_REMOVED lines=21> */
.L_x_52500:
[----:B------:R-:W-:Y:S05]  /*04c0*/  BSYNC B0 ;  /* 0x0000000000007941 */ /* 0x000fea0003800000 */
.L_x_52499:
        /* <DEDUP_REMOVED lines=31> */
.L_x_52502:
[----:B------:R-:W-:Y:S05]  /*06c0*/  BSYNC B0 ;  /* 0x0000000000007941 */ /* 0x000fea0003800000 */
.L_x_52501:
        /* <DEDUP_REMOVED lines=31> */
.L_x_52504:
[----:B------:R-:W-:Y:S05]  /*08c0*/  BSYNC B0 ;  /* 0x0000000000007941 */ /* 0x000fea0003800000 */
.L_x_52503:
        /* <DEDUP_REMOVED lines=31> */
.L_x_52506:
[----:B------:R-:W-:Y:S05]  /*0ac0*/  BSYNC B0 ;  /* 0x0000000000007941 */ /* 0x000fea0003800000 */
.L_x_52505:
[----:B-----5:R0:W-:Y:S01]  /*0ad0*/  @!P1 STG.E desc[UR4][R2.64], R9 ;  /* 0x0000000902009986 */ /* 0x0201e2000c101904 */
[----:B------:R-:W-:Y:S04]  /*0ae0*/  BSSY B0, `(.L_x_52507) ;  /* 0x000000c000007945 */ /* 0x000fe80003800000 */
[----:B------:R-:W-:Y:S05]  /*0af0*/  @P4 BRA `(.L_x_52508) ;  /* 0x0000000000284947 */ /* 0x000fea0003800000 */
[----:B0-----:R-:W0:Y:S01]  /*0b00*/  LDC.64 R2, c[0x0][0x220] ;  /* 0x00008800ff027b82 */ /* 0x001e220000000a00 */
[----:B------:R-:W-:Y:S02]  /*0b10*/  IMAD R11, R5, 0x200, R0 ;  /* 0x00000200050b7824 */ /* 0x000fe400078e0200 */
[----:B------:R-:W-:-:S05]  /*0b20*/  VIADD R0, R0, 0x80 ;  /* 0x0000008000007836 */ /* 0x000fca0000000000 */
[----:B------:R-:W-:-:S13]  /*0b30*/  ISETP.GE.AND P0, PT, R0, R7, PT ;  /* 0x000000070000720c */ /* 0x000fda0003f06270 */
[----:B------:R-:W-:Y:S01]  /*0b40*/  @!P0 IMAD R9, R5, 0x200, R0 ;  /* 0x0000020005098824 */ /* 0x000fe200078e0200 */
[----:B------:R-:W-:Y:S01]  /*0b50*/  @!P0 IADD3 R0, R0, 0x80, RZ ;  /* 0x0000008000008810 */ /* 0x000fe20007ffe0ff */
[----:B0-----:R-:W-:-:S04]  /*0b60*/  IMAD.WIDE.U32 R10, R11, 0x4, R2 ;  /* 0x000000040b0a7825 */ /* 0x001fc800078e0002 */
[----:B------:R-:W-:Y:S01]  /*0b70*/  @!P0 IMAD.WIDE.U32 R2, R9, 0x4, R2 ;  /* 0x0000000409028825 */ /* 0x000fe200078e0002 */
[----:B------:R1:W-:Y:S04]  /*0b80*/  STG.E desc[UR4][R10.64], R8 ;  /* 0x000000080a007986 */ /* 0x0003e8000c101904 */
[----:B------:R1:W-:Y:S02]  /*0b90*/  @!P0 STG.E desc[UR4][R2.64], R6 ;  /* 0x0000000602008986 */ /* 0x0003e4000c101904 */
.L_x_52508:
[----:B------:R-:W-:Y:S05]  /*0ba0*/  BSYNC B0 ;  /* 0x0000000000007941 */ /* 0x000fea0003800000 */
.L_x_52507:
[----:B------:R-:W-:-:S13]  /*0bb0*/  ISETP.GE.AND P0, PT, R0, R7, PT ;  /* 0x000000070000720c */ /* 0x000fda0003f06270 */
[----:B------:R-:W-:Y:S05]  /*0bc0*/  @P0 EXIT ;  /* 0x000000000000094d */ /* 0x000fea0003800000 */
[----:B01----:R-:W0:Y:S01]  /*0bd0*/  LDC.64 R2, c[0x0][0x220] ;  /* 0x00008800ff027b82 */ /* 0x003e220000000a00 */
[----:B------:R-:W-:-:S04]  /*0be0*/  IMAD R5, R5, 0x200, R0 ;  /* 0x0000020005057824 */ /* 0x000fc800078e0200 */
[----:B0-----:R-:W-:-:S05]  /*0bf0*/  IMAD.WIDE.U32 R2, R5, 0x4, R2 ;  /* 0x0000000405027825 */ /* 0x001fca00078e0002 */
[----:B------:R-:W-:Y:S01]  /*0c00*/  STG.E desc[UR4][R2.64], R13 ;  /* 0x0000000d02007986 */ /* 0x000fe2000c101904 */
[----:B------:R-:W-:Y:S05]  /*0c10*/  EXIT ;  /* 0x000000000000794d */ /* 0x000fea0003800000 */
.L_x_52509:
        /* <DEDUP_REMOVED lines=14> */
.L_x_57629:


//--------------------- .text._ZN2at6native29vectorized_elementwise_kernelILi2ENS0_13AUnaryFunctorIiiiZZZNS0_21remainder_kernel_cudaERNS_18TensorIteratorBaseEENKUlvE_clEvENKUlvE1_clEvEUliiE_EESt5arrayIPcLm2EEEEviT0_T1_ --------------------------
	.section	.text._ZN2at6native29vectorized_elementwise_kernelILi2ENS0_13AUnaryFunctorIiiiZZZNS0_21remainder_kernel_cudaERNS_18TensorIteratorBaseEENKUlvE_clEvENKUlvE1_clEvEUliiE_EESt5arrayIPcLm2EEEEviT0_T1_,"ax",@progbits
	.align	128
        .global         _ZN2at6native29vectorized_elementwise_kernelILi2ENS0_13AUnaryFunctorIiiiZZZNS0_21remainder_kernel_cudaERNS_18TensorIteratorBaseEENKUlvE_clEvENKUlvE1_clEvEUliiE_EESt5arrayIPcLm2EEEEviT0_T1_
        .type           _ZN2at6native29vectorized_elementwise_kernelILi2ENS0_13AUnaryFunctorIiiiZZZNS0_21remainder_kernel_cudaERNS_18TensorIteratorBaseEENKUlvE_clEvENKUlvE1_clEvEUliiE_EESt5arrayIPcLm2EEEEviT0_T1_,@function
        .size           _ZN2at6native29vectorized_elementwise_kernelILi2ENS0_13AUnaryFunctorIiiiZZZNS0_21remainder_kernel_cudaERNS_18TensorIteratorBaseEENKUlvE_clEvENKUlvE1_clEvEUliiE_EESt5arrayIPcLm2EEEEviT0_T1_,(.L_x_57630 - _ZN2at6native29vectorized_elementwise_kernelILi2ENS0_13AUnaryFunctorIiiiZZZNS0_21remainder_kernel_cudaERNS_18TensorIteratorBaseEENKUlvE_clEvENKUlvE1_clEvEUliiE_EESt5arrayIPcLm2EEEEviT0_T1_)
        .other          _ZN2at6native29vectorized_elementwise_kernelILi2ENS0_13AUnaryFunctorIiiiZZZNS0_21remainder_kernel_cudaERNS_18TensorIteratorBaseEENKUlvE_clEvENKUlvE1_clEvEUliiE_EESt5arrayIPcLm2EEEEviT0_T1_,@"STO_CUDA_ENTRY STV_DEFAULT"
_ZN2at6native29vectorized_elementwise_kernelILi2ENS0_13AUnaryFunctorIiiiZZZNS0_21remainder_kernel_cudaERNS_18TensorIteratorBaseEENKUlvE_clEvENKUlvE1_clEvEUliiE_EESt5arrayIPcLm2EEEEviT0_T1_:
.text._ZN2at6native29vectorized_elementwise_kernelILi2ENS0_13AUnaryFunctorIiiiZZZNS0_21remainder_kernel_cudaERNS_18TensorIteratorBaseEENKUlvE_clEvENKUlvE1_clEvEUliiE_EESt5arrayIPcLm2EEEEviT0_T1_:
        /* <DEDUP_REMOVED lines=13> */
[----:B------:R-:W3:Y:S04]  /*00d0*/  LDG.E.64 R6, desc[UR4][R10.64+0x400] ;  /* 0x000400040a067981 */ /* 0x000ee8000c1e1b00 */
[----:B------:R-:W4:Y:S04]  /*00e0*/  LDG.E.64 R4, desc[UR4][R10.64+0x800] ;  /* 0x000800040a047981 */ /* 0x000f28000c1e1b00 */
[----:B------:R0:W5:Y:S01]  /*00f0*/  LDG.E.64 R2, desc[UR4][R10.64+0xc00] ;  /* 0x000c00040a027981 */ /* 0x000162000c1e1b00 */
[----:B--2---:R-:W-:-:S02]  /*0100*/  IABS R22, R8 ;  /* 0x0000000800167213 */ /* 0x004fc40000000000 */
[----:B------:R-:W-:Y:S02]  /*0110*/  IABS R20, R9 ;  /* 0x0000000900147213 */ /* 0x000fe40000000000 */
[----:B------:R-:W1:Y:S01]  /*0120*/  I2F.RP R21, R22 ;  /* 0x0000001600157306 */ /* 0x000e620000209400 */
[----:B---3--:R-:W-:Y:S02]  /*0130*/  IABS R16, R6 ;  /* 0x0000000600107213 */ /* 0x008fe40000000000 */
[----:B------:R-:W-:Y:S02]  /*0140*/  IABS R17, R7 ;  /* 0x0000000700117213 */ /* 0x000fe40000000000 */
[----:B----4-:R-:W-:-:S03]  /*0150*/  IABS R19, R4 ;  /* 0x0000000400137213 */ /* 0x010fc60000000000 */
[----:B------:R-:W2:Y:S08]  /*0160*/  I2F.RP R23, R20 ;  /* 0x0000001400177306 */ /* 0x000eb00000209400 */
[----:B------:R-:W-:Y:S08]  /*0170*/  I2F.RP R24, R16 ;  /* 0x0000001000187306 */ /* 0x000ff00000209400 */
[----:B-1----:R-:W0:Y:S08]  /*0180*/  MUFU.RCP R21, R21 ;  /* 0x0000001500157308 */ /* 0x002e300000001000 */
[----:B--2---:R-:W1:Y:S08]  /*0190*/  MUFU.RCP R23, R23 ;  /* 0x0000001700177308 */ /* 0x004e700000001000 */
[----:B------:R-:W2:Y:S01]  /*01a0*/  I2F.RP R26, R17 ;  /* 0x00000011001a7306 */ /* 0x000ea20000209400 */
[----:B0-----:R-:W-:-:S07]  /*01b0*/  VIADD R11, R21, 0xffffffe ;  /* 0x0ffffffe150b7836 */ /* 0x001fce0000000000 */
[----:B------:R-:W0:Y:S01]  /*01c0*/  MUFU.RCP R24, R24 ;  /* 0x0000001800187308 */ /* 0x000e220000001000 */
[----:B-1----:R-:W-:-:S07]  /*01d0*/  VIADD R12, R23, 0xffffffe ;  /* 0x0ffffffe170c7836 */ /* 0x002fce0000000000 */
[----:B------:R-:W1:Y:S08]  /*01e0*/  F2I.FTZ.U32.TRUNC.NTZ R11, R11 ;  /* 0x0000000b000b7305 */ /* 0x000e70000021f000 */
[----:B--2---:R-:W2:Y:S01]  /*01f0*/  MUFU.RCP R10, R26 ;  /* 0x0000001a000a7308 */ /* 0x004ea20000001000 */
[----:B0-----:R-:W-:Y:S02]  /*0200*/  VIADD R14, R24, 0xffffffe ;  /* 0x0ffffffe180e7836 */ /* 0x001fe40000000000 */
[----:B-1----:R-:W-:-:S05]  /*0210*/  IMAD.MOV R21, RZ, RZ, -R11 ;  /* 0x000000ffff157224 */ /* 0x002fca00078e0a0b */
[----:B------:R0:W1:Y:S01]  /*0220*/  F2I.FTZ.U32.TRUNC.NTZ R13, R12 ;  /* 0x0000000c000d7305 */ /* 0x000062000021f000 */
[----:B------:R-:W-:-:S07]  /*0230*/  IMAD R21, R21, R22, RZ ;  /* 0x0000001615157224 */ /* 0x000fce00078e02ff */
[----:B------:R-:W3:Y:S01]  /*0240*/  I2F.RP R25, R19 ;  /* 0x0000001300197306 */ /* 0x000ee20000209400 */
[----:B--2---:R-:W-:Y:S02]  /*0250*/  VIADD R26, R10, 0xffffffe ;  /* 0x0ffffffe0a1a7836 */ /* 0x004fe40000000000 */
[----:B------:R-:W-:Y:S02]  /*0260*/  IMAD.MOV.U32 R10, RZ, RZ, RZ ;  /* 0x000000ffff0a7224 */ /* 0x000fe400078e00ff */
[----:B0-----:R-:W-:Y:S01]  /*0270*/  IMAD.MOV.U32 R12, RZ, RZ, RZ ;  /* 0x000000ffff0c7224 */ /* 0x001fe200078e00ff */
[----:B-1----:R-:W-:Y:S02]  /*0280*/  IADD3 R23, RZ, -R13, RZ ;  /* 0x8000000dff177210 */ /* 0x002fe40007ffe0ff */
[----:B------:R0:W1:Y:S01]  /*0290*/  F2I.FTZ.U32.TRUNC.NTZ R15, R14 ;  /* 0x0000000e000f7305 */ /* 0x000062000021f000 */
[----:B------:R-:W-:Y:S01]  /*02a0*/  IMAD.HI.U32 R21, R11, R21, R10 ;  /* 0x000000150b157227 */ /* 0x000fe200078e000a */
[----:B------:R-:W-:-:S03]  /*02b0*/  IABS R10, R5 ;  /* 0x00000005000a7213 */ /* 0x000fc60000000000 */
[----:B------:R-:W-:-:S03]  /*02c0*/  IMAD R23, R23, R20, RZ ;  /* 0x0000001417177224 */ /* 0x000fc600078e02ff */
[----:B---3--:R-:W2:Y:S01]  /*02d0*/  MUFU.RCP R25, R25 ;  /* 0x0000001900197308 */ /* 0x008ea20000001000 */
[----:B------:R-:W-:Y:S01]  /*02e0*/  IMAD.HI.U32 R24, R13, R23, R12 ;  /* 0x000000170d187227 */ /* 0x000fe200078e000c */
[----:B0-----:R-:W-:-:S03]  /*02f0*/  HFMA2.MMA R14, -RZ, RZ, 0, 0 ;  /* 0x00000000ff0e7435 */ /* 0x001fc600000001ff */
[----:B------:R-:W-:Y:S02]  /*0300*/  IMAD.MOV.U32 R23, RZ, RZ, R10 ;  /* 0x000000ffff177224 */ /* 0x000fe400078e000a */
[----:B-1----:R-:W-:Y:S01]  /*0310*/  IMAD.MOV R27, RZ, RZ, -R15 ;  /* 0x000000ffff1b7224 */ /* 0x002fe200078e0a0f */
[----:B------:R0:W1:Y:S03]  /*0320*/  F2I.FTZ.U32.TRUNC.NTZ R11, R26 ;  /* 0x0000001a000b7305 */ /* 0x000066000021f000 */
[----:B------:R-:W-:-:S04]  /*0330*/  IMAD R13, R27, R16, RZ ;  /* 0x000000101b0d7224 */ /* 0x000fc800078e02ff */
[----:B------:R-:W-:Y:S01]  /*0340*/  IMAD.HI.U32 R14, R15, R13, R14 ;  /* 0x0000000d0f0e7227 */ /* 0x000fe200078e000e */
[----:B------:R-:W3:Y:S01]  /*0350*/  I2F.RP R27, R23 ;  /* 0x00000017001b7306 */ /* 0x000ee20000209400 */
[----:B0-----:R-:W0:Y:S02]  /*0360*/  LDC R26, c[0x0][0x218] ;  /* 0x00008600ff1a7b82 */ /* 0x001e240000000800 */
[----:B--2---:R-:W-:Y:S02]  /*0370*/  VIADD R25, R25, 0xffffffe ;  /* 0x0ffffffe19197836 */ /* 0x004fe40000000000 */
[----:B-1----:R-:W-:-:S03]  /*0380*/  IMAD.MOV R10, RZ, RZ, -R11 ;  /* 0x000000ffff0a7224 */ /* 0x002fc600078e0a0b */
[----:B------:R-:W1:Y:S01]  /*0390*/  F2I.FTZ.U32.TRUNC.NTZ R13, R25 ;  /* 0x00000019000d7305 */ /* 0x000e62000021f000 */
[----:B------:R-:W-:Y:S02]  /*03a0*/  IMAD R15, R10, R17, RZ ;  /* 0x000000110a0f7224 */ /* 0x000fe400078e02ff */
[----:B------:R-:W-:-:S05]  /*03b0*/  IMAD.MOV.U32 R10, RZ, RZ, RZ ;  /* 0x000000ffff0a7224 */ /* 0x000fca00078e00ff */
[----:B---3--:R-:W2:Y:S01]  /*03c0*/  MUFU.RCP R27, R27 ;  /* 0x0000001b001b7308 */ /* 0x008ea20000001000 */
[----:B------:R-:W-:-:S04]  /*03d0*/  IMAD.HI.U32 R15, R11, R15, R10 ;  /* 0x0000000f0b0f7227 */ /* 0x000fc800078e000a */
[----:B-1----:R-:W-:Y:S01]  /*03e0*/  IMAD.MOV R10, RZ, RZ, -R13 ;  /* 0x000000ffff0a7224 */ /* 0x002fe200078e0a0d */
[----:B0-----:R-:W-:-:S03]  /*03f0*/  ISETP.GE.AND P1, PT, R26, RZ, PT ;  /* 0x000000ff1a00720c */ /* 0x001fc60003f26270 */
[----:B------:R-:W-:-:S04]  /*0400*/  IMAD R11, R10, R19, RZ ;  /* 0x000000130a0b7224 */ /* 0x000fc800078e02ff */
[----:B------:R-:W-:Y:S01]  /*0410*/  IMAD.HI.U32 R25, R13, R11, R12 ;  /* 0x0000000b0d197227 */ /* 0x000fe200078e000c */
[----:B------:R-:W-:Y:S02]  /*0420*/  IABS R12, R26 ;  /* 0x0000001a000c7213 */ /* 0x000fe40000000000 */
[----:B------:R-:W-:Y:S01]  /*0430*/  IABS R13, R8 ;  /* 0x00000008000d7213 */ /* 0x000fe20000000000 */
[----:B--2---:R-:W-:Y:S02]  /*0440*/  VIADD R10, R27, 0xffffffe ;  /* 0x0ffffffe1b0a7836 */ /* 0x004fe40000000000 */
[-C--:B------:R-:W-:Y:S01]  /*0450*/  IMAD.HI.U32 R21, R21, R12.reuse, RZ ;  /* 0x0000000c15157227 */ /* 0x080fe200078e00ff */
[----:B------:R-:W-:Y:S01]  /*0460*/  IADD3 R13, RZ, -R13, RZ ;  /* 0x8000000dff0d7210 */ /* 0x000fe20007ffe0ff */
[----:B------:R0:W1:Y:S02]  /*0470*/  F2I.FTZ.U32.TRUNC.NTZ R11, R10 ;  /* 0x0000000a000b7305 */ /* 0x000064000021f000 */
[----:B------:R-:W-:Y:S01]  /*0480*/  IMAD.HI.U32 R27, R14, R12, RZ ;  /* 0x0000000c0e1b7227 */ /* 0x000fe200078e00ff */
[----:B------:R-:W-:-:S03]  /*0490*/  IABS R14, R7 ;  /* 0x00000007000e7213 */ /* 0x000fc60000000000 */
[----:B------:R-:W-:Y:S01]  /*04a0*/  IMAD R13, R21, R13, R12 ;  /* 0x0000000d150d7224 */ /* 0x000fe200078e020c */
[----:B------:R-:W-:Y:S01]  /*04b0*/  IABS R21, R9 ;  /* 0x0000000900157213 */ /* 0x000fe20000000000 */
[----:B------:R-:W-:Y:S02]  /*04c0*/  IMAD.MOV R14, RZ, RZ, -R14 ;  /* 0x000000ffff0e7224 */ /* 0x000fe400078e0a0e */
[----:B------:R-:W-:Y:S01]  /*04d0*/  IMAD.HI.U32 R15, R15, R12, RZ ;  /* 0x0000000c0f0f7227 */ /* 0x000fe200078e00ff */
[----:B------:R-:W-:-:S03]  /*04e0*/  ISETP.GT.U32.AND P0, PT, R22, R13, PT ;  /* 0x0000000d1600720c */ /* 0x000fc60003f04070 */
[----:B0-----:R-:W-:Y:S02]  /*04f0*/  IMAD.MOV R10, RZ, RZ, -R21 ;  /* 0x000000ffff0a7224 */ /* 0x001fe400078e0a15 */
[----:B-1----:R-:W-:Y:S02]  /*0500*/  IMAD.MOV R26, RZ, RZ, -R11 ;  /* 0x000000ffff1a7224 */ /* 0x002fe400078e0a0b */
[----:B------:R-:W-:Y:S01]  /*0510*/  IMAD.HI.U32 R21, R24, R12, RZ ;  /* 0x0000000c18157227 */ /* 0x000fe200078e00ff */
[----:B-----5:R-:W-:-:S03]  /*0520*/  IABS R24, R2 ;  /* 0x0000000200187213 */ /* 0x020fc60000000000 */
[----:B------:R-:W-:Y:S02]  /*0530*/  IMAD R29, R26, R23, RZ ;  /* 0x000000171a1d7224 */ /* 0x000fe400078e02ff */
[----:B------:R-:W0:Y:S01]  /*0540*/  I2F.RP R26, R24 ;  /* 0x00000018001a7306 */ /* 0x000e220000209400 */
[----:B------:R-:W-:Y:S02]  /*0550*/  IMAD R21, R21, R10, R12 ;  /* 0x0000000a15157224 */ /* 0x000fe400078e020c */
[----:B------:R-:W-:Y:S02]  /*0560*/  IMAD.MOV.U32 R10, RZ, RZ, RZ ;  /* 0x000000ffff0a7224 */ /* 0x000fe400078e00ff */
[----:B------:R-:W-:Y:S02]  /*0570*/  @!P0 IMAD.IADD R13, R13, 0x1, -R22 ;  /* 0x000000010d0d8824 */ /* 0x000fe400078e0a16 */
[----:B------:R-:W-:Y:S01]  /*0580*/  IMAD.HI.U32 R29, R11, R29, R10 ;  /* 0x0000001d0b1d7227 */ /* 0x000fe200078e000a */
[----:B------:R-:W-:-:S02]  /*0590*/  IABS R11, R6 ;  /* 0x00000006000b7213 */ /* 0x000fc40000000000 */
[----:B------:R-:W-:Y:S01]  /*05a0*/  ISETP.GT.U32.AND P0, PT, R22, R13, PT ;  /* 0x0000000d1600720c */ /* 0x000fe20003f04070 */
[--C-:B------:R-:W-:Y:S01]  /*05b0*/  IMAD R14, R15, R14, R12.reuse ;  /* 0x0000000e0f0e7224 */ /* 0x100fe200078e020c */
[----:B------:R-:W-:Y:S01]  /*05c0*/  IADD3 R11, RZ, -R11, RZ ;  /* 0x8000000bff0b7210 */ /* 0x000fe20007ffe0ff */
[----:B------:R-:W-:Y:S01]  /*05d0*/  IMAD.HI.U32 R25, R25, R12, RZ ;  /* 0x0000000c19197227 */ /* 0x000fe200078e00ff */
[----:B0-----:R-:W0:Y:S02]  /*05e0*/  MUFU.RCP R10, R26 ;  /* 0x0000001a000a7308 */ /* 0x001e240000001000 */
[----:B------:R-:W-:Y:S01]  /*05f0*/  ISETP.GT.U32.AND P3, PT, R17, R14, PT ;  /* 0x0000000e1100720c */ /* 0x000fe20003f64070 */
[----:B------:R-:W-:Y:S02]  /*0600*/  IMAD R27, R27, R11, R12 ;  /* 0x0000000b1b1b7224 */ /* 0x000fe400078e020c */
[----:B------:R-:W-:-:S03]  /*0610*/  IMAD.HI.U32 R29, R29, R12, RZ ;  /* 0x0000000c1d1d7227 */ /* 0x000fc600078e00ff */
[----:B------:R-:W-:Y:S01]  /*0620*/  ISETP.GT.U32.AND P2, PT, R16, R27, PT ;  /* 0x0000001b1000720c */ /* 0x000fe20003f44070 */
[----:B------:R-:W-:Y:S01]  /*0630*/  @!P0 IMAD.IADD R13, R13, 0x1, -R22 ;  /* 0x000000010d0d8824 */ /* 0x000fe200078e0a16 */
[----:B------:R-:W-:-:S03]  /*0640*/  ISETP.GT.U32.AND P0, PT, R20, R21, PT ;  /* 0x000000151400720c */ /* 0x000fc60003f04070 */
[----:B------:R-:W-:Y:S02]  /*0650*/  @!P1 IMAD.MOV R13, RZ, RZ, -R13 ;  /* 0x000000ffff0d9224 */ /* 0x000fe400078e0a0d */
[----:B------:R-:W-:Y:S01]  /*0660*/  @!P3 IMAD.IADD R14, R14, 0x1, -R17 ;  /* 0x000000010e0eb824 */ /* 0x000fe200078e0a11 */
[----:B------:R-:W-:Y:S01]  /*0670*/  ISETP.NE.AND P3, PT, R6, RZ, PT ;  /* 0x000000ff0600720c */ /* 0x000fe20003f65270 */
[----:B0-----:R-:W-:-:S04]  /*0680*/  VIADD R10, R10, 0xffffffe ;  /* 0x0ffffffe0a0a7836 */ /* 0x001fc80000000000 */
[----:B------:R-:W-:Y:S01]  /*0690*/  @!P2 IMAD.IADD R27, R27, 0x1, -R16 ;  /* 0x000000011b1ba824 */ /* 0x000fe200078e0a10 */
[----:B------:R0:W1:Y:S01]  /*06a0*/  F2I.FTZ.U32.TRUNC.NTZ R11, R10 ;  /* 0x0000000a000b7305 */ /* 0x000062000021f000 */
[----:B------:R-:W-:Y:S01]  /*06b0*/  @!P0 IMAD.IADD R21, R21, 0x1, -R20 ;  /* 0x0000000115158824 */ /* 0x000fe200078e0a14 */
[----:B------:R-:W-:-:S04]  /*06c0*/  ISETP.GT.U32.AND P2, PT, R17, R14, PT ;  /* 0x0000000e1100720c */ /* 0x000fc80003f44070 */
[----:B------:R-:W-:Y:S02]  /*06d0*/  ISETP.GT.U32.AND P0, PT, R20, R21, PT ;  /* 0x000000151400720c */ /* 0x000fe40003f04070 */
[----:B0-----:R-:W-:Y:S01]  /*06e0*/  MOV R10, RZ ;  /* 0x000000ff000a7202 */ /* 0x001fe20000000f00 */
[----:B-1----:R-:W-:-:S06]  /*06f0*/  IMAD.MOV R15, RZ, RZ, -R11 ;  /* 0x000000ffff0f7224 */ /* 0x002fcc00078e0a0b */
[----:B------:R-:W-:Y:S01]  /*0700*/  @!P2 IMAD.IADD R14, R14, 0x1, -R17 ;  /* 0x000000010e0ea824 */ /* 0x000fe200078e0a11 */
[----:B------:R-:W-:Y:S01]  /*0710*/  IABS R17, R5 ;  /* 0x0000000500117213 */ /* 0x000fe20000000000 */
[----:B------:R-:W-:Y:S01]  /*0720*/  IMAD R15, R15, R24, RZ ;  /* 0x000000180f0f7224 */ /* 0x000fe200078e02ff */
[----:B------:R-:W-:Y:S01]  /*0730*/  ISETP.NE.AND P2, PT, R9, RZ, PT ;  /* 0x000000ff0900720c */ /* 0x000fe20003f45270 */
[----:B------:R-:W-:Y:S01]  /*0740*/  @!P0 IMAD.IADD R21, R21, 0x1, -R20 ;  /* 0x0000000115158824 */ /* 0x000fe200078e0a14 */
[----:B------:R-:W-:Y:S01]  /*0750*/  ISETP.GT.U32.AND P0, PT, R16, R27, PT ;  /* 0x0000001b1000720c */ /* 0x000fe20003f04070 */
[----:B------:R-:W-:Y:S01]  /*0760*/  IMAD.HI.U32 R10, R11, R15, R10 ;  /* 0x0000000f0b0a7227 */ /* 0x000fe200078e000a */
[----:B------:R-:W-:Y:S02]  /*0770*/  IABS R15, R3 ;  /* 0x00000003000f7213 */ /* 0x000fe40000000000 */
[----:B------:R-:W-:Y:S01]  /*0780*/  IADD3 R20, RZ, -R17, RZ ;  /* 0x80000011ff147210 */ /* 0x000fe20007ffe0ff */
[----:B------:R-:W-:Y:S01]  /*0790*/  @!P1 IMAD.MOV R21, RZ, RZ, -R21 ;  /* 0x000000ffff159224 */ /* 0x000fe200078e0a15 */
[----:B------:R-:W0:Y:S01]  /*07a0*/  I2F.RP R11, R15 ;  /* 0x0000000f000b7306 */ /* 0x000e220000209400 */
[----:B------:R-:W-:Y:S01]  /*07b0*/  IABS R17, R2 ;  /* 0x0000000200117213 */ /* 0x000fe20000000000 */
[----:B------:R-:W-:-:S02]  /*07c0*/  @!P1 IMAD.MOV R14, RZ, RZ, -R14 ;  /* 0x000000ffff0e9224 */ /* 0x000fc400078e0a0e */
[----:B------:R-:W-:Y:S01]  /*07d0*/  IMAD R20, R29, R20, R12 ;  /* 0x000000141d147224 */ /* 0x000fe200078e020c */
[----:B------:R-:W-:Y:S01]  /*07e0*/  @!P2 LOP3.LUT R21, RZ, R9, RZ, 0x33, !PT ;  /* 0x00000009ff15a212 */ /* 0x000fe200078e33ff */
[----:B------:R-:W-:Y:S02]  /*07f0*/  IMAD.MOV R22, RZ, RZ, -R17 ;  /* 0x000000ffff167224 */ /* 0x000fe400078e0a11 */
[----:B------:R-:W-:Y:S01]  /*0800*/  @!P0 IMAD.IADD R27, R27, 0x1, -R16 ;  /* 0x000000011b1b8824 */ /* 0x000fe200078e0a10 */
[----:B------:R-:W-:Y:S01]  /*0810*/  IABS R16, R4 ;  /* 0x0000000400107213 */ /* 0x000fe20000000000 */
[----:B------:R-:W-:Y:S01]  /*0820*/  IMAD.HI.U32 R17, R10, R12, RZ ;  /* 0x0000000c0a117227 */ /* 0x000fe200078e00ff */
[----:B------:R-:W-:Y:S02]  /*0830*/  ISETP.NE.AND P0, PT, R8, RZ, PT ;  /* 0x000000ff0800720c */ /* 0x000fe40003f05270 */
[----:B------:R-:W-:Y:S01]  /*0840*/  ISETP.GT.U32.AND P2, PT, R23, R20, PT ;  /* 0x000000141700720c */ /* 0x000fe20003f44070 */
[----:B------:R-:W-:Y:S01]  /*0850*/  IMAD.MOV R16, RZ, RZ, -R16 ;  /* 0x000000ffff107224 */ /* 0x000fe200078e0a10 */
[----:B0-----:R-:W0:Y:S01]  /*0860*/  MUFU.RCP R11, R11 ;  /* 0x0000000b000b7308 */ /* 0x001e220000001000 */
[----:B------:R-:W-:-:S02]  /*0870*/  IMAD R17, R17, R22, R12 ;  /* 0x0000001611117224 */ /* 0x000fc400078e020c */
[----:B------:R-:W-:Y:S02]  /*0880*/  IMAD R16, R25, R16, R12 ;  /* 0x0000001019107224 */ /* 0x000fe400078e020c */
[----:B------:R-:W-:Y:S01]  /*0890*/  @!P1 IMAD.MOV R27, RZ, RZ, -R27 ;  /* 0x000000ffff1b9224 */ /* 0x000fe200078e0a1b */
[----:B------:R-:W-:Y:S02]  /*08a0*/  @!P3 LOP3.LUT R27, RZ, R6, RZ, 0x33, !PT ;  /* 0x00000006ff1bb212 */ /* 0x000fe400078e33ff */
[----:B------:R-:W-:Y:S02]  /*08b0*/  ISETP.GT.U32.AND P5, PT, R19, R16, PT ;  /* 0x000000101300720c */ /* 0x000fe40003fa4070 */
[----:B------:R-:W-:Y:S01]  /*08c0*/  @!P0 LOP3.LUT R13, RZ, R8, RZ, 0x33, !PT ;  /* 0x00000008ff0d8212 */ /* 0x000fe200078e33ff */
[----:B------:R-:W-:Y:S01]  /*08d0*/  @!P2 IMAD.IADD R20, R20, 0x1, -R23 ;  /* 0x000000011414a824 */ /* 0x000fe200078e0a17 */
[----:B------:R-:W-:Y:S02]  /*08e0*/  ISETP.GT.U32.AND P3, PT, R24, R17, PT ;  /* 0x000000111800720c */ /* 0x000fe40003f64070 */
[----:B------:R-:W-:-:S02]  /*08f0*/  ISETP.NE.AND P2, PT, R7, RZ, PT ;  /* 0x000000ff0700720c */ /* 0x000fc40003f45270 */
[----:B------:R-:W-:Y:S01]  /*0900*/  LOP3.LUT R22, R13, R8, RZ, 0x3c, !PT ;  /* 0x000000080d167212 */ /* 0x000fe200078e3cff */
[----:B0-----:R-:W-:-:S03]  /*0910*/  VIADD R11, R11, 0xffffffe ;  /* 0x0ffffffe0b0b7836 */ /* 0x001fc60000000000 */
[----:B------:R-:W-:Y:S02]  /*0920*/  ISETP.GT.AND P4, PT, R22, -0x1, PT ;  /* 0xffffffff1600780c */ /* 0x000fe40003f84270 */
[----:B------:R-:W-:Y:S01]  /*0930*/  @!P5 IADD3 R16, R16, -R19, RZ ;  /* 0x800000131010d210 */ /* 0x000fe20007ffe0ff */
[----:B------:R-:W0:Y:S01]  /*0940*/  F2I.FTZ.U32.TRUNC.NTZ R11, R11 ;  /* 0x0000000b000b7305 */ /* 0x000e22000021f000 */
[----:B------:R-:W-:Y:S01]  /*0950*/  LOP3.LUT R22, R21, R9, RZ, 0x3c, !PT ;  /* 0x0000000915167212 */ /* 0x000fe200078e3cff */
[----:B------:R-:W-:Y:S01]  /*0960*/  @!P3 IMAD.IADD R17, R17, 0x1, -R24 ;  /* 0x000000011111b824 */ /* 0x000fe200078e0a18 */
[----:B------:R-:W-:Y:S02]  /*0970*/  ISETP.GT.U32.AND P0, PT, R19, R16, PT ;  /* 0x000000101300720c */ /* 0x000fe40003f04070 */
[----:B------:R-:W-:Y:S02]  /*0980*/  @!P2 LOP3.LUT R14, RZ, R7, RZ, 0x33, !PT ;  /* 0x00000007ff0ea212 */ /* 0x000fe400078e33ff */
[----:B------:R-:W-:-:S02]  /*0990*/  ISETP.GT.U32.AND P3, PT, R24, R17, PT ;  /* 0x000000111800720c */ /* 0x000fc40003f64070 */
[----:B------:R-:W-:Y:S02]  /*09a0*/  ISETP.NE.AND P2, PT, R5, RZ, PT ;  /* 0x000000ff0500720c */ /* 0x000fe40003f45270 */
[----:B------:R-:W-:Y:S02]  /*09b0*/  ISETP.GT.AND P5, PT, R22, -0x1, PT ;  /* 0xffffffff1600780c */ /* 0x000fe40003fa4270 */
[----:B------:R-:W-:Y:S01]  /*09c0*/  ISETP.EQ.OR P4, PT, R13, RZ, P4 ;  /* 0x000000ff0d00720c */ /* 0x000fe20002782670 */
[----:B0-----:R-:W-:Y:S01]  /*09d0*/  IMAD.MOV R10, RZ, RZ, -R11 ;  /* 0x000000ffff0a7224 */ /* 0x001fe200078e0a0b */
[----:B------:R-:W-:Y:S01]  /*09e0*/  LOP3.LUT R22, R27, R6, RZ, 0x3c, !PT ;  /* 0x000000061b167212 */ /* 0x000fe200078e3cff */
[----:B------:R-:W-:Y:S01]  /*09f0*/  @!P0 IMAD.IADD R16, R16, 0x1, -R19 ;  /* 0x0000000110108824 */ /* 0x000fe200078e0a13 */
[----:B------:R-:W-:Y:S01]  /*0a00*/  ISETP.GT.U32.AND P0, PT, R23, R20, PT ;  /* 0x000000141700720c */ /* 0x000fe20003f04070 */
[----:B------:R-:W-:Y:S01]  /*0a10*/  IMAD R25, R10, R15, RZ ;  /* 0x0000000f0a197224 */ /* 0x000fe200078e02ff */
[----:B------:R-:W-:Y:S01]  /*0a20*/  SEL R8, R8, RZ, !P4 ;  /* 0x000000ff08087207 */ /* 0x000fe20006000000 */
[----:B------:R-:W-:Y:S01]  /*0a30*/  IMAD.MOV.U32 R10, RZ, RZ, RZ ;  /* 0x000000ffff0a7224 */ /* 0x000fe200078e00ff */
[----:B------:R-:W-:Y:S01]  /*0a40*/  ISETP.GT.AND P6, PT, R22, -0x1, PT ;  /* 0xffffffff1600780c */ /* 0x000fe20003fc4270 */
[----:B------:R-:W-:Y:S01]  /*0a50*/  @!P3 IMAD.IADD R17, R17, 0x1, -R24 ;  /* 0x000000011111b824 */ /* 0x000fe200078e0a18 */
[----:B------:R-:W-:Y:S01]  /*0a60*/  ISETP.NE.AND P3, PT, R4, RZ, PT ;  /* 0x000000ff0400720c */ /* 0x000fe20003f65270 */
[----:B------:R-:W-:Y:S01]  /*0a70*/  IMAD.HI.U32 R11, R11, R25, R10 ;  /* 0x000000190b0b7227 */ /* 0x000fe200078e000a */
[----:B------:R-:W-:-:S02]  /*0a80*/  IABS R10, R3 ;  /* 0x00000003000a7213 */ /* 0x000fc40000000000 */
[----:B------:R-:W-:Y:S01]  /*0a90*/  ISETP.EQ.OR P5, PT, R21, RZ, P5 ;  /* 0x000000ff1500720c */ /* 0x000fe20002fa2670 */
[----:B------:R-:W-:Y:S01]  /*0aa0*/  @!P1 IMAD.MOV R16, RZ, RZ, -R16 ;  /* 0x000000ffff109224 */ /* 0x000fe200078e0a10 */
[----:B------:R-:W-:Y:S01]  /*0ab0*/  IADD3 R10, RZ, -R10, RZ ;  /* 0x8000000aff0a7210 */ /* 0x000fe20007ffe0ff */
[----:B------:R-:W-:Y:S01]  /*0ac0*/  IMAD.HI.U32 R11, R11, R12, RZ ;  /* 0x0000000c0b0b7227 */ /* 0x000fe200078e00ff */
[----:B------:R-:W-:-:S03]  /*0ad0*/  ISETP.EQ.OR P6, PT, R27, RZ, P6 ;  /* 0x000000ff1b00720c */ /* 0x000fc600037c2670 */
[----:B------:R-:W-:Y:S01]  /*0ae0*/  IMAD R12, R11, R10, R12 ;  /* 0x0000000a0b0c7224 */ /* 0x000fe200078e020c */
[----:B------:R-:W-:Y:S01]  /*0af0*/  SEL R6, R6, RZ, !P6 ;  /* 0x000000ff06067207 */ /* 0x000fe20007000000 */
[----:B------:R-:W-:Y:S01]  /*0b00*/  @!P0 IMAD.IADD R20, R20, 0x1, -R23 ;  /* 0x0000000114148824 */ /* 0x000fe200078e0a17 */
[----:B------:R-:W0:Y:S01]  /*0b10*/  LDC.64 R10, c[0x0][0x220] ;  /* 0x00008800ff0a7b82 */ /* 0x000e220000000a00 */
[----:B------:R-:W-:Y:S01]  /*0b20*/  @!P3 LOP3.LUT R16, RZ, R4, RZ, 0x33, !PT ;  /* 0x00000004ff10b212 */ /* 0x000fe200078e33ff */
[----:B------:R-:W-:Y:S01]  /*0b30*/  @!P1 IMAD.MOV R17, RZ, RZ, -R17 ;  /* 0x000000ffff119224 */ /* 0x000fe200078e0a11 */
[----:B------:R-:W-:Y:S02]  /*0b40*/  ISETP.GT.U32.AND P0, PT, R15, R12, PT ;  /* 0x0000000c0f00720c */ /* 0x000fe40003f04070 */
[----:B------:R-:W-:Y:S02]  /*0b50*/  @!P1 IADD3 R20, -R20, RZ, RZ ;  /* 0x000000ff14149210 */ /* 0x000fe40007ffe1ff */
[----:B------:R-:W-:-:S02]  /*0b60*/  @!P2 LOP3.LUT R20, RZ, R5, RZ, 0x33, !PT ;  /* 0x00000005ff14a212 */ /* 0x000fc400078e33ff */
[----:B------:R-:W-:Y:S02]  /*0b70*/  ISETP.NE.AND P3, PT, R2, RZ, PT ;  /* 0x000000ff0200720c */ /* 0x000fe40003f65270 */
[----:B------:R-:W-:-:S05]  /*0b80*/  ISETP.NE.AND P2, PT, R3, RZ, PT ;  /* 0x000000ff0300720c */ /* 0x000fca0003f45270 */
[----:B------:R-:W-:-:S05]  /*0b90*/  @!P0 IMAD.IADD R12, R12, 0x1, -R15 ;  /* 0x000000010c0c8824 */ /* 0x000fca00078e0a0f */
[----:B------:R-:W-:Y:S02]  /*0ba0*/  ISETP.GT.U32.AND P0, PT, R15, R12, PT ;  /* 0x0000000c0f00720c */ /* 0x000fe40003f04070 */
[----:B------:R-:W-:Y:S01]  /*0bb0*/  @!P3 LOP3.LUT R17, RZ, R2, RZ, 0x33, !PT ;  /* 0x00000002ff11b212 */ /* 0x000fe200078e33ff */
[----:B0-----:R-:W-:Y:S01]  /*0bc0*/  IMAD.WIDE.U32 R10, R18, 0x4, R10 ;  /* 0x00000004120a7825 */ /* 0x001fe200078e000a */
[----:B------:R-:W-:-:S03]  /*0bd0*/  LOP3.LUT R18, R14, R7, RZ, 0x3c, !PT ;  /* 0x000000070e127212 */ /* 0x000fc600078e3cff */
[----:B------:R-:W-:Y:S01]  /*0be0*/  IMAD.WIDE R10, R0, 0x8, R10 ;  /* 0x00000008000a7825 */ /* 0x000fe200078e020a */
[----:B------:R-:W-:-:S05]  /*0bf0*/  LOP3.LUT R0, R20, R5, RZ, 0x3c, !PT ;  /* 0x0000000514007212 */ /* 0x000fca00078e3cff */
[----:B------:R-:W-:Y:S01]  /*0c00*/  @!P0 IMAD.IADD R12, R12, 0x1, -R15 ;  /* 0x000000010c0c8824 */ /* 0x000fe200078e0a0f */
[----:B------:R-:W-:Y:S02]  /*0c10*/  LOP3.LUT R15, R16, R4, RZ, 0x3c, !PT ;  /* 0x00000004100f7212 */ /* 0x000fe400078e3cff */
[----:B------:R-:W-:Y:S01]  /*0c20*/  ISETP.GT.AND P0, PT, R18, -0x1, PT ;  /* 0xffffffff1200780c */ /* 0x000fe20003f04270 */
[----:B------:R-:W-:Y:S01]  /*0c30*/  @!P1 IMAD.MOV R12, RZ, RZ, -R12 ;  /* 0x000000ffff0c9224 */ /* 0x000fe200078e0a0c */
[----:B------:R-:W-:Y:S02]  /*0c40*/  @!P2 LOP3.LUT R12, RZ, R3, RZ, 0x33, !PT ;  /* 0x00000003ff0ca212 */ /* 0x000fe400078e33ff */
[----:B------:R-:W-:Y:S02]  /*0c50*/  ISETP.GT.AND P1, PT, R15, -0x1, PT ;  /* 0xffffffff0f00780c */ /* 0x000fe40003f24270 */
[----:B------:R-:W-:Y:S02]  /*0c60*/  ISETP.GT.AND P2, PT, R0, -0x1, PT ;  /* 0xffffffff0000780c */ /* 0x000fe40003f44270 */
[----:B------:R-:W-:-:S02]  /*0c70*/  LOP3.LUT R15, R17, R2, RZ, 0x3c, !PT ;  /* 0x00000002110f7212 */ /* 0x000fc400078e3cff */
[----:B------:R-:W-:Y:S02]  /*0c80*/  LOP3.LUT R0, R12, R3, RZ, 0x3c, !PT ;  /* 0x000000030c007212 */ /* 0x000fe400078e3cff */
[----:B------:R-:W-:Y:S02]  /*0c90*/  ISETP.GT.AND P3, PT, R15, -0x1, PT ;  /* 0xffffffff0f00780c */ /* 0x000fe40003f64270 */
[----:B------:R-:W-:Y:S02]  /*0ca0*/  ISETP.GT.AND P4, PT, R0, -0x1, PT ;  /* 0xffffffff0000780c */ /* 0x000fe40003f84270 */
[----:B------:R-:W-:Y:S02]  /*0cb0*/  ISETP.EQ.OR P0, PT, R14, RZ, P0 ;  /* 0x000000ff0e00720c */ /* 0x000fe40000702670 */
        /* <DEDUP_REMOVED lines=9> */
[----:B------:R-:W-:Y:S01]  /*0d50*/  SEL R18, R2, RZ, !P3 ;  /* 0x000000ff02127207 */ /* 0x000fe20005800000 */
[----:B------:R-:W-:Y:S01]  /*0d60*/  IMAD.IADD R2, R13, 0x1, R8 ;  /* 0x000000010d027824 */ /* 0x000fe200078e0208 */
[----:B------:R-:W-:Y:S01]  /*0d70*/  SEL R7, R3, RZ, !P4 ;  /* 0x000000ff03077207 */ /* 0x000fe20006000000 */
[----:B------:R-:W-:Y:S01]  /*0d80*/  IMAD.IADD R3, R21, 0x1, R0 ;  /* 0x0000000115037824 */ /* 0x000fe200078e0200 */
[----:B------:R-:W-:Y:S01]  /*0d90*/  IADD3 R4, R27, R6, RZ ;  /* 0x000000061b047210 */ /* 0x000fe20007ffe0ff */
[----:B------:R-:W-:-:S02]  /*0da0*/  IMAD.IADD R8, R16, 0x1, R15 ;  /* 0x0000000110087824 */ /* 0x000fc400078e020f */
[----:B------:R-:W-:Y:S01]  /*0db0*/  IMAD.IADD R9, R20, 0x1, R19 ;  /* 0x0000000114097824 */ /* 0x000fe200078e0213 */
[----:B------:R-:W-:Y:S01]  /*0dc0*/  STG.E.64 desc[UR4][R10.64], R2 ;  /* 0x000000020a007986 */ /* 0x000fe2000c101b04 */
[----:B------:R-:W-:Y:S02]  /*0dd0*/  IMAD.IADD R6, R17, 0x1, R18 ;  /* 0x0000000111067824 */ /* 0x000fe400078e0212 */
[----:B------:R-:W-:Y:S01]  /*0de0*/  IMAD.IADD R7, R12, 0x1, R7 ;  /* 0x000000010c077824 */ /* 0x000fe200078e0207 */
[----:B------:R-:W-:Y:S04]  /*0df0*/  STG.E.64 desc[UR4][R10.64+0x400], R4 ;  /* 0x000400040a007986 */ /* 0x000fe8000c101b04 */
[----:B------:R-:W-:Y:S04]  /*0e00*/  STG.E.64 desc[UR4][R10.64+0x800], R8 ;  /* 0x000800080a007986 */ /* 0x000fe8000c101b04 */
[----:B------:R-:W-:Y:S01]  /*0e10*/  STG.E.64 desc[UR4][R10.64+0xc00], R6 ;  /* 0x000c00060a007986 */ /* 0x000fe2000c101b04 */
[----:B------:R-:W-:Y:S05]  /*0e20*/  EXIT ;  /* 0x000000000000794d */ /* 0x000fea0003800000 */
.L_x_52510:
        /* <DEDUP_REMOVED lines=25> */
[----:B------:R-:W-:Y:S01]  /*0fc0*/  @!P2 IMAD.IADD R10, R18, 0x1, R13 ;  /* 0x00000001120aa824 */ /* 0x000fe200078e020d */
[----:B------:R-:W-:-:S04]  /*0fd0*/  @!P2 IADD3 R13, R13, 0x80, RZ ;  /* 0x000000800d0da810 */ /* 0x000fc80007ffe0ff */
[----:B------:R-:W-:Y:S01]  /*0fe0*/  ISETP.GE.AND P0, PT, R13, R0, PT ;  /* 0x000000000d00720c */ /* 0x000fe20003f06270 */
[----:B------:R-:W-:-:S12]  /*0ff0*/  IMAD.MOV.U32 R6, RZ, RZ, RZ ;  /* 0x000000ffff067224 */ /* 0x000fd800078e00ff */
[----:B------:R-:W-:Y:S02]  /*1000*/  @!P0 IMAD.IADD R19, R18, 0x1, R13 ;  /* 0x0000000112138824 */ /* 0x000fe400078e020d */
[----:B------:R-:W-:-:S05]  /*1010*/  @!P0 VIADD R13, R13, 0x80 ;  /* 0x000000800d0d8836 */ /* 0x000fca0000000000 */
[----:B------:R-:W-:Y:S01]  /*1020*/  ISETP.GE.AND P6, PT, R13, R0, PT ;  /* 0x000000000d00720c */ /* 0x000fe20003fc6270 */
[----:B-1----:R-:W-:Y:S02]  /*1030*/  @!P5 IMAD.WIDE.U32 R16, R15, 0x4, R16 ;  /* 0x000000040f10d825 */ /* 0x002fe400078e0010 */
[----:B------:R-:W1:Y:S02]  /*1040*/  @!P0 LDC.64 R14, c[0x0][0x228] ;  /* 0x00008a00ff0e8b82 */ /* 0x000e640000000a00 */
[----:B---3--:R-:W-:Y:S01]  /*1050*/  @!P3 IMAD.WIDE.U32 R24, R25, 0x4, R2 ;  /* 0x000000041918b825 */ /* 0x008fe200078e0002 */
[----:B------:R3:W5:Y:S05]  /*1060*/  @!P5 LDG.E R6, desc[UR4][R16.64] ;  /* 0x000000041006d981 */ /* 0x00076a000c1e1900 */
[----:B------:R-:W4:Y:S08]  /*1070*/  @!P2 LDC.64 R2, c[0x0][0x228] ;  /* 0x00008a00ff02ab82 */ /* 0x000f300000000a00 */
[----:B0-----:R-:W0:Y:S08]  /*1080*/  @!P6 LDC.64 R8, c[0x0][0x228] ;  /* 0x00008a00ff08eb82 */ /* 0x001e300000000a00 */
[----:B---3--:R-:W3:Y:S01]  /*1090*/  @!P1 LDC.64 R16, c[0x0][0x228] ;  /* 0x00008a00ff109b82 */ /* 0x008ee20000000a00 */
[----:B--2---:R-:W-:-:S04]  /*10a0*/  @!P4 IMAD.WIDE.U32 R20, R23, 0x4, R20 ;  /* 0x000000041714c825 */ /* 0x004fc800078e0014 */
[----:B------:R-:W-:Y:S02]  /*10b0*/  @!P6 IMAD.IADD R23, R18, 0x1, R13 ;  /* 0x000000011217e824 */ /* 0x000fe400078e020d */
[----:B----4-:R-:W-:Y:S01]  /*10c0*/  @!P2 IMAD.WIDE.U32 R2, R10, 0x4, R2 ;  /* 0x000000040a02a825 */ /* 0x010fe200078e0002 */
[----:B------:R-:W-:Y:S01]  /*10d0*/  HFMA2.MMA R10, -RZ, RZ, 0, 0 ;  /* 0x00000000ff0a7435 */ /* 0x000fe200000001ff */
[----:B------:R-:W-:Y:S02]  /*10e0*/  CS2R R4, SRZ ;  /* 0x0000000000047805 */ /* 0x000fe4000001ff00 */
[----:B-1----:R-:W-:-:S04]  /*10f0*/  @!P0 IMAD.WIDE.U32 R14, R19, 0x4, R14 ;  /* 0x00000004130e8825 */ /* 0x002fc800078e000e */
[----:B0-----:R-:W-:Y:S01]  /*1100*/  @!P6 IMAD.WIDE.U32 R22, R23, 0x4, R8 ;  /* 0x000000041716e825 */ /* 0x001fe200078e0008 */
[----:B------:R-:W-:Y:S01]  /*1110*/  CS2R R8, SRZ ;  /* 0x0000000000087805 */ /* 0x000fe2000001ff00 */
[----:B------:R0:W5:Y:S04]  /*1120*/  @!P4 LDG.E R4, desc[UR4][R20.64] ;  /* 0x000000041404c981 */ /* 0x000168000c1e1900 */
[----:B------:R0:W5:Y:S01]  /*1130*/  @!P3 LDG.E R5, desc[UR4][R24.64] ;  /* 0x000000041805b981 */ /* 0x000162000c1e1900 */
[----:B---3--:R-:W-:-:S03]  /*1140*/  @!P1 IMAD.WIDE.U32 R16, R11, 0x4, R16 ;  /* 0x000000040b109825 */ /* 0x008fc600078e0010 */
[----:B------:R0:W5:Y:S01]  /*1150*/  @!P2 LDG.E R10, desc[UR4][R2.64] ;  /* 0x00000004020aa981 */ /* 0x000162000c1e1900 */
[----:B------:R-:W-:-:S03]  /*1160*/  IMAD.MOV.U32 R11, RZ, RZ, RZ ;  /* 0x000000ffff0b7224 */ /* 0x000fc600078e00ff */
[----:B------:R0:W5:Y:S04]  /*1170*/  @!P0 LDG.E R8, desc[UR4][R14.64] ;  /* 0x000000040e088981 */ /* 0x000168000c1e1900 */
[----:B------:R0:W5:Y:S04]  /*1180*/  @!P6 LDG.E R9, desc[UR4][R22.64] ;  /* 0x000000041609e981 */ /* 0x000168000c1e1900 */
[----:B------:R0:W5:Y:S01]  /*1190*/  @!P1 LDG.E R11, desc[UR4][R16.64] ;  /* 0x00000004100b9981 */ /* 0x000162000c1e1900 */
[----:B------:R-:W-:Y:S04]  /*11a0*/  BSSY B0, `(.L_x_52511) ;  /* 0x000001e000007945 */ /* 0x000fe80003800000 */
[----:B------:R-:W-:Y:S05]  /*11b0*/  @P1 BRA `(.L_x_52512) ;  /* 0x0000000000701947 */ /* 0x000fea0003800000 */
[----:B0----5:R-:W-:Y:S01]  /*11c0*/  IABS R14, R11 ;  /* 0x0000000b000e7213 */ /* 0x021fe20000000000 */
[----:B------:R-:W0:Y:S03]  /*11d0*/  LDC R16, c[0x0][0x218] ;  /* 0x00008600ff107b82 */ /* 0x000e260000000800 */
[----:B------:R-:W1:Y:S08]  /*11e0*/  I2F.RP R13, R14 ;  /* 0x0000000e000d7306 */ /* 0x000e700000209400 */
[----:B-1----:R-:W1:Y:S01]  /*11f0*/  MUFU.RCP R13, R13 ;  /* 0x0000000d000d7308 */ /* 0x002e620000001000 */
[----:B0-----:R-:W-:-:S02]  /*1200*/  IABS R20, R16 ;  /* 0x0000001000147213 */ /* 0x001fc40000000000 */
[----:B------:R-:W-:Y:S01]  /*1210*/  ISETP.GE.AND P3, PT, R16, RZ, PT ;  /* 0x000000ff1000720c */ /* 0x000fe20003f66270 */
[----:B-1----:R-:W-:-:S04]  /*1220*/  VIADD R2, R13, 0xffffffe ;  /* 0x0ffffffe0d027836 */ /* 0x002fc80000000000 */
        /* <DEDUP_REMOVED lines=21> */
.L_x_52512:
[----:B------:R-:W-:Y:S05]  /*1380*/  BSYNC B0 ;  /* 0x0000000000007941 */ /* 0x000fea0003800000 */
.L_x_52511:
[----:B0-----:R-:W0:Y:S01]  /*1390*/  @!P1 LDC.64 R2, c[0x0][0x220] ;  /* 0x00008800ff029b82 */ /* 0x001e220000000a00 */
        /* <DEDUP_REMOVED lines=14> */
[----:B-1----:R-:W-:Y:S01]  /*1480*/  ISETP.GE.AND P5, PT, R19, RZ, PT ;  /* 0x000000ff1300720c */ /* 0x002fe20003fa6270 */
[----:B--2---:R-:W-:Y:S01]  /*1490*/  VIADD R14, R16, 0xffffffe ;  /* 0x0ffffffe100e7836 */ /* 0x004fe20000000000 */
[----:B------:R-:W-:-:S05]  /*14a0*/  IABS R16, R19 ;  /* 0x0000001300107213 */ /* 0x000fca0000000000 */
[----:B------:R1:W2:Y:S02]  /*14b0*/  F2I.FTZ.U32.TRUNC.NTZ R15, R14 ;  /* 0x0000000e000f7305 */ /* 0x0002a4000021f000 */
[----:B-1----:R-:W-:Y:S02]  /*14c0*/  IMAD.MOV.U32 R14, RZ, RZ, RZ ;  /* 0x000000ffff0e7224 */ /* 0x002fe400078e00ff */
[----:B--2---:R-:W-:-:S04]  /*14d0*/  IMAD.MOV R20, RZ, RZ, -R15 ;  /* 0x000000ffff147224 */ /* 0x004fc800078e0a0f */
        /* <DEDUP_REMOVED lines=17> */
.L_x_52514:
[----:B------:R-:W-:Y:S05]  /*15f0*/  BSYNC B0 ;  /* 0x0000000000007941 */ /* 0x000fea0003800000 */
.L_x_52513:
        /* <DEDUP_REMOVED lines=37> */
[----:B------:R-:W-:-:S04]  /*1850*/  ISETP.GT.AND P3, PT, R13, -0x1, PT ;  /* 0xffffffff0d00780c */ /* 0x000fc80003f64270 */
[----:B------:R-:W-:-:S04]  /*1860*/  ISETP.EQ.OR P3, PT, R14, RZ, P3 ;  /* 0x000000ff0e00720c */ /* 0x000fc80001f62670 */
[----:B------:R-:W-:-:S05]  /*1870*/  SEL R13, R6, RZ, !P3 ;  /* 0x000000ff060d7207 */ /* 0x000fca0005800000 */
[----:B------:R-:W-:-:S07]  /*1880*/  IMAD.IADD R6, R14, 0x1, R13 ;  /* 0x000000010e067824 */ /* 0x000fce00078e020d */
.L_x_52516:
[----:B------:R-:W-:Y:S05]  /*1890*/  BSYNC B0 ;  /* 0x0000000000007941 */ /* 0x000fea0003800000 */
.L_x_52515:
        /* <DEDUP_REMOVED lines=31> */
.L_x_52518:
[----:B------:R-:W-:Y:S05]  /*1a90*/  BSYNC B0 ;  /* 0x0000000000007941 */ /* 0x000fea0003800000 */
.L_x_52517:
        /* <DEDUP_REMOVED lines=31> */
.L_x_52520:
[----:B------:R-:W-:Y:S05]  /*1c90*/  BSYNC B0 ;  /* 0x0000000000007941 */ /* 0x000fea0003800000 */
.L_x_52519:
        /* <DEDUP_REMOVED lines=31> */
.L_x_52522:
[----:B------:R-:W-:Y:S05]  /*1e90*/  BSYNC B0 ;  /* 0x0000000000007941 */ /* 0x000fea0003800000 */
.L_x_52521:
        /* <DEDUP_REMOVED lines=31> */
.L_x_52524:
[----:B------:R-:W-:Y:S05]  /*2090*/  BSYNC B0 ;  /* 0x0000000000007941 */ /* 0x000fea0003800000 */
.L_x_52523:
        /* <DEDUP_REMOVED lines=31> */
.L_x_52526:
[----:B------:R-:W-:Y:S05]  /*2290*/  BSYNC B0 ;  /* 0x0000000000007941 */ /* 0x000fea0003800000 */
.L_x_52525:
[----:B-----5:R0:W-:Y:S01]  /*22a0*/  @!P1 STG.E desc[UR4][R2.64], R11 ;  /* 0x0000000b02009986 */ /* 0x0201e2000c101904 */
[----:B------:R-:W-:Y:S01]  /*22b0*/  @!P1 IADD3 R7, R7, 0x80, RZ ;  /* 0x0000008007079810 */ /* 0x000fe20007ffe0ff */
        /* <DEDUP_REMOVED lines=16> */
.L_x_52529:
[----:B------:R-:W-:-:S13]  /*23c0*/  ISETP.GE.AND P0, PT, R7, R0, PT ;  /* 0x000000000700720c */ /* 0x000fda0003f06270 */
[----:B------:R-:W-:Y:S05]  /*23d0*/  @P0 BRA `(.L_x_52531) ;  /* 0x0000000000300947 */ /* 0x000fea0003800000 */
[----:B0-----:R-:W0:Y:S01]  /*23e0*/  LDC.64 R2, c[0x0][0x220] ;  /* 0x00008800ff027b82 */ /* 0x001e220000000a00 */
[----:B------:R-:W-:Y:S01]  /*23f0*/  IADD3 R5, R18, R7, RZ ;  /* 0x0000000712057210 */ /* 0x000fe20007ffe0ff */
[----:B------:R-:W-:-:S04]  /*2400*/  VIADD R7, R7, 0x80 ;  /* 0x0000008007077836 */ /* 0x000fc80000000000 */
[----:B0-----:R-:W-:-:S05]  /*2410*/  IMAD.WIDE.U32 R2, R5, 0x4, R2 ;  /* 0x0000000405027825 */ /* 0x001fca00078e0002 */
[----:B------:R1:W-:Y:S02]  /*2420*/  STG.E desc[UR4][R2.64], R13 ;  /* 0x0000000d02007986 */ /* 0x0003e4000c101904 */
.L_x_52530:
[----:B------:R-:W-:-:S13]  /*2430*/  ISETP.GE.AND P0, PT, R7, R0, PT ;  /* 0x000000000700720c */ /* 0x000fda0003f06270 */
[----:B------:R-:W-:Y:S05]  /*2440*/  @P0 BRA `(.L_x_52532) ;  /* 0x0000000000340947 */ /* 0x000fea0003800000 */
[----:B01----:R-:W0:Y:S01]  /*2450*/  LDC.64 R2, c[0x0][0x220] ;  /* 0x00008800ff027b82 */ /* 0x003e220000000a00 */
[----:B------:R-:W-:Y:S02]  /*2460*/  IMAD.IADD R5, R18, 0x1, R7 ;  /* 0x0000000112057824 */ /* 0x000fe400078e0207 */
[----:B------:R-:W-:Y:S02]  /*2470*/  VIADD R7, R7, 0x80 ;  /* 0x0000008007077836 */ /* 0x000fe40000000000 */
[----:B0-----:R-:W-:-:S05]  /*2480*/  IMAD.WIDE.U32 R2, R5, 0x4, R2 ;  /* 0x0000000405027825 */ /* 0x001fca00078e0002 */
[----:B------:R1:W-:Y:S02]  /*2490*/  STG.E desc[UR4][R2.64], R14 ;  /* 0x0000000e02007986 */ /* 0x0003e4000c101904 */
.L_x_52531:
        /* <DEDUP_REMOVED lines=8> */
.L_x_52532:
[----:B------:R-:W-:Y:S05]  /*2520*/  BSYNC B1 ;  /* 0x0000000000017941 */ /* 0x000fea0003800000 */
.L_x_52528:
[----:B------:R-:W-:-:S13]  /*2530*/  ISETP.GE.AND P0, PT, R7, R0, PT ;  /* 0x000000000700720c */ /* 0x000fda0003f06270 */
[----:B012---:R-:W0:Y:S01]  /*2540*/  @!P0 LDC.64 R2, c[0x0][0x220] ;  /* 0x00008800ff028b82 */ /* 0x007e220000000a00 */
[----:B------:R-:W-:Y:S02]  /*2550*/  @!P0 IMAD.IADD R5, R18, 0x1, R7 ;  /* 0x0000000112058824 */ /* 0x000fe400078e0207 */
[----:B------:R-:W-:Y:S02]  /*2560*/  @!P0 VIADD R7, R7, 0x80 ;  /* 0x0000008007078836 */ /* 0x000fe40000000000 */
[----:B0-----:R-:W-:-:S05]  /*2570*/  @!P0 IMAD.WIDE.U32 R2, R5, 0x4, R2 ;  /* 0x0000000405028825 */ /* 0x001fca00078e0002 */
[----:B------:R2:W-:Y:S02]  /*2580*/  @!P0 STG.E desc[UR4][R2.64], R8 ;  /* 0x0000000802008986 */ /* 0x0005e4000c101904 */
.L_x_52533:
[----:B------:R-:W-:Y:S05]  /*2590*/  BSYNC B0 ;  /* 0x0000000000007941 */ /* 0x000fea0003800000 */
.L_x_52527:
        /* <DEDUP_REMOVED lines=8> */
.L_x_52534:
        /* <DEDUP_REMOVED lines=14> */
.L_x_57630:


//--------------------- .text._ZN2at6native29vectorized_elementwise_kernelILi4ENS0_13AUnaryFunctorIiiiZZZNS0_21remainder_kernel_cudaERNS_18TensorIteratorBaseEENKUlvE_clEvENKUlvE1_clEvEUliiE_EESt5arrayIPcLm2EEEEviT0_T1_ --------------------------
	.section	.text._ZN2at6native29vectorized_elementwise_kernelILi4ENS0_13AUnaryFunctorIiiiZZZNS0_21remainder_kernel_cudaERNS_18TensorIteratorBaseEENKUlvE_clEvENKUlvE1_clEvEUliiE_EESt5arrayIPcLm2EEEEviT0_T1_,"ax",@progbits
	.align	128
        .global         _ZN2at6native29vectorized_elementwise_kernelILi4ENS0_13AUnaryFunctorIiiiZZZNS0_21remainder_kernel_cudaERNS_18TensorIteratorBaseEENKUlvE_clEvENKUlvE1_clEvEUliiE_EESt5arrayIPcLm2EEEEviT0_T1_
        .type           _ZN2at6native29vectorized_elementwise_kernelILi4ENS0_13AUnaryFunctorIiiiZZZNS0_21remainder_kernel_cudaERNS_18TensorIteratorBaseEENKUlvE_clEvENKUlvE1_clEvEUliiE_EESt5arrayIPcLm2EEEEviT0_T1_,@function
        .size           _ZN2at6native29vectorized_elementwise_kernelILi4ENS0_13AUnaryFunctorIiiiZZZNS0_21remainder_kernel_cudaERNS_18TensorIteratorBaseEENKUlvE_clEvENKUlvE1_clEvEUliiE_EESt5arrayIPcLm2EEEEviT0_T1_,(.L_x_57631 - _ZN2at6native29vectorized_elementwise_kernelILi4ENS0_13AUnaryFunctorIiiiZZZNS0_21remainder_kernel_cudaERNS_18TensorIteratorBaseEENKUlvE_clEvENKUlvE1_clEvEUliiE_EESt5arrayIPcLm2EEEEviT0_T1_)
        .other          _ZN2at6native29vectorized_elementwise_kernelILi4ENS0_13AUnaryFunctorIiiiZZZNS0_21remainder_kernel_cudaERNS_18TensorIteratorBaseEENKUlvE_clEvENKUlvE1_clEvEUliiE_EESt5arrayIPcLm2EEEEviT0_T1_,@"STO_CUDA_ENTRY STV_DEFAULT"
_ZN2at6native29vectorized_elementwise_kernelILi4ENS0_13AUnaryFunctorIiiiZZZNS0_21remainder_kernel_cudaERNS_18TensorIteratorBaseEENKUlvE_clEvENKUlvE1_clEvEUliiE_EESt5arrayIPcLm2EEEEviT0_T1_:
.text._ZN2at6native29vectorized_elementwise_kernelILi4ENS0_13AUnaryFunctorIiiiZZZNS0_21remainder_kernel_cudaERNS_18TensorIteratorBaseEENKUlvE_clEvENKUlvE1_clEvEUliiE_EESt5arrayIPcLm2EEEEviT0_T1_:
        /* <DEDUP_REMOVED lines=19> */
[----:B---3--:R-:W-:-:S03]  /*0130*/  IABS R22, R8 ;  /* 0x0000000800167213 */ /* 0x008fc60000000000 */
        /* <DEDUP_REMOVED lines=9> */
[----:B------:R-:W-:Y:S01]  /*01d0*/  I2F.RP R0, R22 ;  /* 0x0000001600007306 */ /* 0x000fe20000209400 */
[----:B--2---:R-:W-:-:S07]  /*01e0*/  VIADD R4, R24, 0xffffffe ;  /* 0x0ffffffe18047836 */ /* 0x004fce0000000000 */
[----:B------:R1:W2:Y:S01]  /*01f0*/  F2I.FTZ.U32.TRUNC.NTZ R27, R26 ;  /* 0x0000001a001b7305 */ /* 0x0002a2000021f000 */
[----:B0-----:R-:W-:-:S07]  /*0200*/  IADD3 R3, R2, 0xffffffe, RZ ;  /* 0x0ffffffe02037810 */ /* 0x001fce0007ffe0ff */
[----:B------:R0:W3:Y:S01]  /*0210*/  F2I.FTZ.U32.TRUNC.NTZ R19, R18 ;  /* 0x0000001200137305 */ /* 0x0000e2000021f000 */
[----:B-1----:R-:W-:Y:S02]  /*0220*/  IMAD.MOV.U32 R26, RZ, RZ, RZ ;  /* 0x000000ffff1a7224 */ /* 0x002fe400078e00ff */
[----:B--2---:R-:W-:-:S05]  /*0230*/  IMAD.MOV R6, RZ, RZ, -R27 ;  /* 0x000000ffff067224 */ /* 0x004fca00078e0a1b */
[----:B------:R-:W1:Y:S01]  /*0240*/  MUFU.RCP R0, R0 ;  /* 0x0000000000007308 */ /* 0x000e620000001000 */
[----:B0-----:R-:W-:Y:S02]  /*0250*/  IMAD.MOV.U32 R18, RZ, RZ, RZ ;  /* 0x000000ffff127224 */ /* 0x001fe400078e00ff */
[----:B------:R-:W-:Y:S02]  /*0260*/  IMAD R17, R6, R21, RZ ;  /* 0x0000001506117224 */ /* 0x000fe400078e02ff */
[----:B---3--:R-:W-:-:S03]  /*0270*/  IMAD.MOV R29, RZ, RZ, -R19 ;  /* 0x000000ffff1d7224 */ /* 0x008fc600078e0a13 */
[----:B------:R-:W0:Y:S01]  /*0280*/  F2I.FTZ.U32.TRUNC.NTZ R5, R4 ;  /* 0x0000000400057305 */ /* 0x000e22000021f000 */
[----:B------:R-:W-:-:S04]  /*0290*/  IMAD.HI.U32 R26, R27, R17, R26 ;  /* 0x000000111b1a7227 */ /* 0x000fc800078e001a */
[----:B------:R-:W-:-:S03]  /*02a0*/  IMAD R17, R29, R20, RZ ;  /* 0x000000141d117224 */ /* 0x000fc600078e02ff */
[----:B------:R-:W2:Y:S01]  /*02b0*/  F2I.FTZ.U32.TRUNC.NTZ R3, R3 ;  /* 0x0000000300037305 */ /* 0x000ea2000021f000 */
[----:B-1----:R-:W-:Y:S02]  /*02c0*/  VIADD R2, R0, 0xffffffe ;  /* 0x0ffffffe00027836 */ /* 0x002fe40000000000 */
[----:B------:R-:W-:-:S04]  /*02d0*/  IMAD.HI.U32 R0, R19, R17, R18 ;  /* 0x0000001113007227 */ /* 0x000fc800078e0012 */
[----:B0-----:R-:W-:Y:S01]  /*02e0*/  IMAD.MOV R4, RZ, RZ, -R5 ;  /* 0x000000ffff047224 */ /* 0x001fe200078e0a05 */
[----:B------:R0:W1:Y:S03]  /*02f0*/  F2I.FTZ.U32.TRUNC.NTZ R19, R2 ;  /* 0x0000000200137305 */ /* 0x000066000021f000 */
[----:B------:R-:W-:Y:S02]  /*0300*/  IMAD R17, R4, R25, RZ ;  /* 0x0000001904117224 */ /* 0x000fe400078e02ff */
[----:B------:R-:W-:Y:S01]  /*0310*/  IMAD.MOV.U32 R4, RZ, RZ, RZ ;  /* 0x000000ffff047224 */ /* 0x000fe200078e00ff */
[----:B--2---:R-:W-:-:S03]  /*0320*/  IADD3 R6, RZ, -R3, RZ ;  /* 0x80000003ff067210 */ /* 0x004fc60007ffe0ff */
[----:B------:R-:W-:Y:S01]  /*0330*/  IMAD.HI.U32 R24, R5, R17, R4 ;  /* 0x0000001105187227 */ /* 0x000fe200078e0004 */
[----:B------:R-:W-:Y:S01]  /*0340*/  IABS R5, R9 ;  /* 0x0000000900057213 */ /* 0x000fe20000000000 */
[----:B------:R-:W2:Y:S02]  /*0350*/  LDC R4, c[0x0][0x218] ;  /* 0x00008600ff047b82 */ /* 0x000ea40000000800 */
[----:B0-----:R-:W-:Y:S02]  /*0360*/  IMAD.MOV.U32 R2, RZ, RZ, RZ ;  /* 0x000000ffff027224 */ /* 0x001fe400078e00ff */
[----:B------:R-:W-:-:S04]  /*0370*/  IMAD R17, R6, R7, RZ ;  /* 0x0000000706117224 */ /* 0x000fc800078e02ff */
[----:B------:R-:W-:Y:S02]  /*0380*/  IMAD.HI.U32 R28, R3, R17, R2 ;  /* 0x00000011031c7227 */ /* 0x000fe400078e0002 */
[----:B------:R-:W0:Y:S02]  /*0390*/  I2F.RP R2, R5 ;  /* 0x0000000500027306 */ /* 0x000e240000209400 */
[----:B-1----:R-:W-:-:S04]  /*03a0*/  IMAD.MOV R3, RZ, RZ, -R19 ;  /* 0x000000ffff037224 */ /* 0x002fc800078e0a13 */
[----:B------:R-:W-:-:S04]  /*03b0*/  IMAD R3, R3, R22, RZ ;  /* 0x0000001603037224 */ /* 0x000fc800078e02ff */
[----:B------:R-:W-:Y:S01]  /*03c0*/  IMAD.HI.U32 R6, R19, R3, R18 ;  /* 0x0000000313067227 */ /* 0x000fe200078e0012 */
[----:B------:R-:W-:Y:S02]  /*03d0*/  IABS R3, R12 ;  /* 0x0000000c00037213 */ /* 0x000fe40000000000 */
[----:B--2---:R-:W-:Y:S01]  /*03e0*/  IABS R17, R4 ;  /* 0x0000000400117213 */ /* 0x004fe20000000000 */
[----:B0-----:R-:W0:Y:S02]  /*03f0*/  MUFU.RCP R2, R2 ;  /* 0x0000000200027308 */ /* 0x001e240000001000 */
[----:B------:R-:W-:Y:S01]  /*0400*/  IMAD.MOV R3, RZ, RZ, -R3 ;  /* 0x000000ffff037224 */ /* 0x000fe200078e0a03 */
[----:B------:R-:W-:Y:S01]  /*0410*/  ISETP.GE.AND P4, PT, R4, RZ, PT ;  /* 0x000000ff0400720c */ /* 0x000fe20003f86270 */
[----:B------:R-:W-:-:S04]  /*0420*/  IMAD.HI.U32 R26, R26, R17, RZ ;  /* 0x000000111a1a7227 */ /* 0x000fc800078e00ff */
[----:B------:R-:W-:Y:S01]  /*0430*/  IMAD R4, R26, R3, R17 ;  /* 0x000000031a047224 */ /* 0x000fe200078e0211 */
[----:B------:R-:W-:Y:S01]  /*0440*/  IABS R3, R13 ;  /* 0x0000000d00037213 */ /* 0x000fe20000000000 */
[----:B------:R-:W-:Y:S01]  /*0450*/  IMAD.HI.U32 R24, R24, R17, RZ ;  /* 0x0000001118187227 */ /* 0x000fe200078e00ff */
[----:B------:R-:W-:Y:S02]  /*0460*/  IABS R26, R10 ;  /* 0x0000000a001a7213 */ /* 0x000fe40000000000 */
[----:B------:R-:W-:Y:S01]  /*0470*/  IADD3 R3, RZ, -R3, RZ ;  /* 0x80000003ff037210 */ /* 0x000fe20007ffe0ff */
[----:B------:R-:W-:Y:S01]  /*0480*/  IMAD.HI.U32 R0, R0, R17, RZ ;  /* 0x0000001100007227 */ /* 0x000fe200078e00ff */
[----:B------:R-:W-:-:S03]  /*0490*/  ISETP.GT.U32.AND P0, PT, R21, R4, PT ;  /* 0x000000041500720c */ /* 0x000fc60003f04070 */
[----:B0-----:R-:W-:Y:S01]  /*04a0*/  VIADD R18, R2, 0xffffffe ;  /* 0x0ffffffe02127836 */ /* 0x001fe20000000000 */
[----:B------:R-:W-:Y:S01]  /*04b0*/  IABS R2, R14 ;  /* 0x0000000e00027213 */ /* 0x000fe20000000000 */
[----:B------:R-:W-:Y:S01]  /*04c0*/  IMAD R3, R0, R3, R17 ;  /* 0x0000000300037224 */ /* 0x000fe200078e0211 */
[----:B------:R-:W-:Y:S01]  /*04d0*/  IABS R0, R15 ;  /* 0x0000000f00007213 */ /* 0x000fe20000000000 */
[----:B------:R-:W0:Y:S01]  /*04e0*/  F2I.FTZ.U32.TRUNC.NTZ R19, R18 ;  /* 0x0000001200137305 */ /* 0x000e22000021f000 */
[----:B------:R-:W-:Y:S02]  /*04f0*/  IMAD.HI.U32 R28, R28, R17, RZ ;  /* 0x000000111c1c7227 */ /* 0x000fe400078e00ff */
[----:B------:R-:W-:Y:S02]  /*0500*/  ISETP.GT.U32.AND P1, PT, R20, R3, PT ;  /* 0x000000031400720c */ /* 0x000fe40003f24070 */
[----:B------:R-:W-:Y:S02]  /*0510*/  IMAD.MOV R2, RZ, RZ, -R2 ;  /* 0x000000ffff027224 */ /* 0x000fe400078e0a02 */
[----:B------:R-:W-:-:S02]  /*0520*/  @!P0 IMAD.IADD R4, R4, 0x1, -R21 ;  /* 0x0000000104048824 */ /* 0x000fc400078e0a15 */
[----:B------:R-:W-:Y:S02]  /*0530*/  IMAD R2, R24, R2, R17 ;  /* 0x0000000218027224 */ /* 0x000fe400078e0211 */
[----:B------:R-:W-:Y:S01]  /*0540*/  IMAD.MOV R0, RZ, RZ, -R0 ;  /* 0x000000ffff007224 */ /* 0x000fe200078e0a00 */
[----:B------:R-:W-:Y:S01]  /*0550*/  ISETP.GT.U32.AND P0, PT, R21, R4, PT ;  /* 0x000000041500720c */ /* 0x000fe20003f04070 */
[----:B------:R-:W-:Y:S01]  /*0560*/  IMAD.HI.U32 R6, R6, R17, RZ ;  /* 0x0000001106067227 */ /* 0x000fe200078e00ff */
[----:B------:R-:W-:Y:S02]  /*0570*/  ISETP.GT.U32.AND P2, PT, R25, R2, PT ;  /* 0x000000021900720c */ /* 0x000fe40003f44070 */
[----:B------:R-:W-:Y:S01]  /*0580*/  @!P1 IADD3 R3, R3, -R20, RZ ;  /* 0x8000001403039210 */ /* 0x000fe20007ffe0ff */
[----:B0-----:R-:W-:Y:S02]  /*0590*/  IMAD.MOV R18, RZ, RZ, -R19 ;  /* 0x000000ffff127224 */ /* 0x001fe400078e0a13 */
[----:B------:R-:W-:Y:S01]  /*05a0*/  IMAD R0, R28, R0, R17 ;  /* 0x000000001c007224 */ /* 0x000fe200078e0211 */
[----:B------:R-:W-:Y:S01]  /*05b0*/  ISETP.GT.U32.AND P1, PT, R20, R3, PT ;  /* 0x000000031400720c */ /* 0x000fe20003f24070 */
[----:B------:R-:W-:-:S02]  /*05c0*/  IMAD R27, R18, R5, RZ ;  /* 0x00000005121b7224 */ /* 0x000fc400078e02ff */
[----:B------:R-:W-:Y:S02]  /*05d0*/  IMAD.MOV.U32 R18, RZ, RZ, RZ ;  /* 0x000000ffff127224 */ /* 0x000fe400078e00ff */
[----:B------:R-:W-:Y:S02]  /*05e0*/  @!P0 IMAD.IADD R4, R4, 0x1, -R21 ;  /* 0x0000000104048824 */ /* 0x000fe400078e0a15 */
[----:B------:R-:W-:Y:S02]  /*05f0*/  IMAD.HI.U32 R24, R19, R27, R18 ;  /* 0x0000001b13187227 */ /* 0x000fe400078e0012 */
[----:B------:R-:W0:Y:S02]  /*0600*/  I2F.RP R27, R26 ;  /* 0x0000001a001b7306 */ /* 0x000e240000209400 */
[----:B------:R-:W-:Y:S01]  /*0610*/  @!P2 IMAD.IADD R2, R2, 0x1, -R25 ;  /* 0x000000010202a824 */ /* 0x000fe200078e0a19 */
[----:B------:R-:W-:Y:S01]  /*0620*/  ISETP.NE.AND P2, PT, R15, RZ, PT ;  /* 0x000000ff0f00720c */ /* 0x000fe20003f45270 */
[----:B------:R-:W-:Y:S01]  /*0630*/  @!P1 IMAD.IADD R3, R3, 0x1, -R20 ;  /* 0x0000000103039824 */ /* 0x000fe200078e0a14 */
[----:B------:R-:W-:Y:S01]  /*0640*/  ISETP.GT.U32.AND P1, PT, R7, R0, PT ;  /* 0x000000000700720c */ /* 0x000fe20003f24070 */
[----:B------:R-:W1:Y:S01]  /*0650*/  LDC.64 R20, c[0x0][0x220] ;  /* 0x00008800ff147b82 */ /* 0x000e620000000a00 */
[----:B------:R-:W-:Y:S01]  /*0660*/  ISETP.GT.U32.AND P0, PT, R25, R2, PT ;  /* 0x000000021900720c */ /* 0x000fe20003f04070 */
[----:B------:R-:W-:-:S02]  /*0670*/  @!P4 IMAD.MOV R4, RZ, RZ, -R4 ;  /* 0x000000ffff04c224 */ /* 0x000fc400078e0a04 */
[----:B------:R-:W-:Y:S01]  /*0680*/  IMAD.HI.U32 R24, R24, R17, RZ ;  /* 0x0000001118187227 */ /* 0x000fe200078e00ff */
[----:B0-----:R-:W0:Y:S07]  /*0690*/  MUFU.RCP R27, R27 ;  /* 0x0000001b001b7308 */ /* 0x001e2e0000001000 */
[----:B------:R-:W-:Y:S01]  /*06a0*/  @!P1 IMAD.IADD R0, R0, 0x1, -R7 ;  /* 0x0000000100009824 */ /* 0x000fe200078e0a07 */
[----:B------:R-:W-:Y:S02]  /*06b0*/  ISETP.NE.AND P1, PT, R13, RZ, PT ;  /* 0x000000ff0d00720c */ /* 0x000fe40003f25270 */
[----:B------:R-:W-:-:S02]  /*06c0*/  @!P0 IADD3 R2, R2, -R25, RZ ;  /* 0x8000001902028210 */ /* 0x000fc40007ffe0ff */
[----:B------:R-:W-:Y:S01]  /*06d0*/  ISETP.GT.U32.AND P0, PT, R7, R0, PT ;  /* 0x000000000700720c */ /* 0x000fe20003f04070 */
[----:B-1----:R-:W-:-:S04]  /*06e0*/  IMAD.WIDE.U32 R20, R23, 0x4, R20 ;  /* 0x0000000417147825 */ /* 0x002fc800078e0014 */
[----:B0-----:R-:W-:-:S08]  /*06f0*/  VIADD R18, R27, 0xffffffe ;  /* 0x0ffffffe1b127836 */ /* 0x001fd00000000000 */
[----:B------:R-:W-:Y:S01]  /*0700*/  @!P0 IMAD.IADD R0, R0, 0x1, -R7 ;  /* 0x0000000100008824 */ /* 0x000fe200078e0a07 */
[----:B------:R-:W-:Y:S01]  /*0710*/  IABS R7, R8 ;  /* 0x0000000800077213 */ /* 0x000fe20000000000 */
[----:B------:R0:W1:Y:S01]  /*0720*/  F2I.FTZ.U32.TRUNC.NTZ R19, R18 ;  /* 0x0000001200137305 */ /* 0x000062000021f000 */
[----:B------:R-:W-:Y:S01]  /*0730*/  IMAD.WIDE R20, R16, 0x10, R20 ;  /* 0x0000001010147825 */ /* 0x000fe200078e0214 */
[----:B------:R-:W-:-:S03]  /*0740*/  ISETP.NE.AND P0, PT, R12, RZ, PT ;  /* 0x000000ff0c00720c */ /* 0x000fc60003f05270 */
[----:B------:R-:W-:Y:S02]  /*0750*/  IMAD.MOV R7, RZ, RZ, -R7 ;  /* 0x000000ffff077224 */ /* 0x000fe400078e0a07 */
[----:B------:R-:W-:Y:S01]  /*0760*/  @!P4 IMAD.MOV R0, RZ, RZ, -R0 ;  /* 0x000000ffff00c224 */ /* 0x000fe200078e0a00 */
[----:B------:R-:W-:Y:S01]  /*0770*/  @!P2 LOP3.LUT R0, RZ, R15, RZ, 0x33, !PT ;  /* 0x0000000fff00a212 */ /* 0x000fe200078e33ff */
[----:B0-----:R-:W-:Y:S02]  /*0780*/  IMAD.MOV.U32 R18, RZ, RZ, RZ ;  /* 0x000000ffff127224 */ /* 0x001fe400078e00ff */
[----:B------:R-:W-:Y:S02]  /*0790*/  IMAD R7, R6, R7, R17 ;  /* 0x0000000706077224 */ /* 0x000fe400078e0211 */
[----:B-1----:R-:W-:-:S03]  /*07a0*/  IMAD.MOV R27, RZ, RZ, -R19 ;  /* 0x000000ffff1b7224 */ /* 0x002fc600078e0a13 */
[----:B------:R-:W-:Y:S02]  /*07b0*/  ISETP.GT.U32.AND P5, PT, R22, R7, PT ;  /* 0x000000071600720c */ /* 0x000fe40003fa4070 */
[----:B------:R-:W-:Y:S01]  /*07c0*/  @!P0 LOP3.LUT R4, RZ, R12, RZ, 0x33, !PT ;  /* 0x0000000cff048212 */ /* 0x000fe200078e33ff */
[----:B------:R-:W-:Y:S01]  /*07d0*/  IMAD R25, R27, R26, RZ ;  /* 0x0000001a1b197224 */ /* 0x000fe200078e02ff */
[----:B------:R-:W-:-:S03]  /*07e0*/  ISETP.NE.AND P0, PT, R14, RZ, PT ;  /* 0x000000ff0e00720c */ /* 0x000fc60003f05270 */
[----:B------:R-:W-:Y:S01]  /*07f0*/  IMAD.HI.U32 R18, R19, R25, R18 ;  /* 0x0000001913127227 */ /* 0x000fe200078e0012 */
[----:B------:R-:W-:Y:S02]  /*0800*/  IABS R19, R11 ;  /* 0x0000000b00137213 */ /* 0x000fe40000000000 */
[----:B------:R-:W-:Y:S02]  /*0810*/  IABS R25, R9 ;  /* 0x0000000900197213 */ /* 0x000fe40000000000 */
[----:B------:R-:W0:Y:S01]  /*0820*/  I2F.RP R23, R19 ;  /* 0x0000001300177306 */ /* 0x000e220000209400 */
[----:B------:R-:W-:Y:S02]  /*0830*/  @!P5 IMAD.IADD R7, R7, 0x1, -R22 ;  /* 0x000000010707d824 */ /* 0x000fe400078e0a16 */
[----:B------:R-:W-:Y:S02]  /*0840*/  IMAD.MOV R25, RZ, RZ, -R25 ;  /* 0x000000ffff197224 */ /* 0x000fe400078e0a19 */
[----:B------:R-:W-:Y:S01]  /*0850*/  IMAD.HI.U32 R18, R18, R17, RZ ;  /* 0x0000001112127227 */ /* 0x000fe200078e00ff */
[----:B------:R-:W-:-:S02]  /*0860*/  ISETP.GT.U32.AND P5, PT, R22, R7, PT ;  /* 0x000000071600720c */ /* 0x000fc40003fa4070 */
[----:B------:R-:W-:-:S05]  /*0870*/  MOV R6, R25 ;  /* 0x0000001900067202 */ /* 0x000fca0000000f00 */
[----:B------:R-:W-:Y:S01]  /*0880*/  IMAD R6, R24, R6, R17 ;  /* 0x0000000618067224 */ /* 0x000fe200078e0211 */
[----:B------:R-:W-:Y:S01]  /*0890*/  IABS R24, R10 ;  /* 0x0000000a00187213 */ /* 0x000fe20000000000 */
[----:B0-----:R0:W1:Y:S04]  /*08a0*/  MUFU.RCP R16, R23 ;  /* 0x0000001700107308 */ /* 0x0010680000001000 */
[----:B------:R-:W-:Y:S02]  /*08b0*/  @!P5 IADD3 R7, R7, -R22, RZ ;  /* 0x800000160707d210 */ /* 0x000fe40007ffe0ff */
[----:B------:R-:W-:Y:S02]  /*08c0*/  ISETP.GT.U32.AND P5, PT, R5, R6, PT ;  /* 0x000000060500720c */ /* 0x000fe40003fa4070 */
[----:B0-----:R-:W-:-:S04]  /*08d0*/  LOP3.LUT R23, R4, R12, RZ, 0x3c, !PT ;  /* 0x0000000c04177212 */ /* 0x001fc800078e3cff */
[----:B------:R-:W-:Y:S02]  /*08e0*/  ISETP.GT.AND P3, PT, R23, -0x1, PT ;  /* 0xffffffff1700780c */ /* 0x000fe40003f64270 */
[----:B------:R-:W-:Y:S01]  /*08f0*/  MOV R23, R2 ;  /* 0x0000000200177202 */ /* 0x000fe20000000f00 */
[----:B-1----:R-:W-:Y:S01]  /*0900*/  VIADD R25, R16, 0xffffffe ;  /* 0x0ffffffe10197836 */ /* 0x002fe20000000000 */
[----:B------:R-:W-:Y:S01]  /*0910*/  ISETP.EQ.OR P3, PT, R4, RZ, P3 ;  /* 0x000000ff0400720c */ /* 0x000fe20001f62670 */
[----:B------:R-:W-:Y:S02]  /*0920*/  IMAD.MOV.U32 R16, RZ, RZ, R3 ;  /* 0x000000ffff107224 */ /* 0x000fe400078e0003 */
[----:B------:R0:W1:Y:S01]  /*0930*/  F2I.FTZ.U32.TRUNC.NTZ R3, R25 ;  /* 0x0000001900037305 */ /* 0x000062000021f000 */
[----:B------:R-:W-:Y:S02]  /*0940*/  @!P5 IMAD.IADD R6, R6, 0x1, -R5 ;  /* 0x000000010606d824 */ /* 0x000fe400078e0a05 */
[----:B------:R-:W-:Y:S01]  /*0950*/  @!P4 IMAD.MOV R16, RZ, RZ, -R16 ;  /* 0x000000ffff10c224 */ /* 0x000fe200078e0a10 */
[-C--:B------:R-:W-:Y:S01]  /*0960*/  @!P1 LOP3.LUT R16, RZ, R13.reuse, RZ, 0x33, !PT ;  /* 0x0000000dff109212 */ /* 0x080fe200078e33ff */
[----:B------:R-:W-:Y:S01]  /*0970*/  @!P4 IMAD.MOV R23, RZ, RZ, -R23 ;  /* 0x000000ffff17c224 */ /* 0x000fe200078e0a17 */
[----:B------:R-:W-:Y:S01]  /*0980*/  @!P0 LOP3.LUT R23, RZ, R14, RZ, 0x33, !PT ;  /* 0x0000000eff178212 */ /* 0x000fe200078e33ff */
[----:B0-----:R-:W-:Y:S01]  /*0990*/  IMAD.MOV R25, RZ, RZ, -R24 ;  /* 0x000000ffff197224 */ /* 0x001fe200078e0a18 */
[----:B------:R-:W-:-:S03]  /*09a0*/  LOP3.LUT R24, R16, R13, RZ, 0x3c, !PT ;  /* 0x0000000d10187212 */ /* 0x000fc600078e3cff */
[----:B------:R-:W-:Y:S01]  /*09b0*/  IMAD R25, R18, R25, R17 ;  /* 0x0000001912197224 */ /* 0x000fe200078e0211 */
[----:B------:R-:W-:Y:S01]  /*09c0*/  LOP3.LUT R18, R23, R14, RZ, 0x3c, !PT ;  /* 0x0000000e17127212 */ /* 0x000fe200078e3cff */
[--C-:B-1----:R-:W-:Y:S01]  /*09d0*/  IMAD.MOV R2, RZ, RZ, -R3.reuse ;  /* 0x000000ffff027224 */ /* 0x102fe200078e0a03 */
[----:B------:R-:W-:Y:S02]  /*09e0*/  ISETP.GT.AND P1, PT, R24, -0x1, PT ;  /* 0xffffffff1800780c */ /* 0x000fe40003f24270 */
[----:B------:R-:W-:Y:S01]  /*09f0*/  ISETP.GT.U32.AND P6, PT, R26, R25, PT ;  /* 0x000000191a00720c */ /* 0x000fe20003fc4070 */
[----:B------:R-:W-:Y:S01]  /*0a00*/  IMAD R27, R2, R19, RZ ;  /* 0x00000013021b7224 */ /* 0x000fe200078e02ff */
[----:B------:R-:W-:Y:S01]  /*0a10*/  ISETP.GT.AND P0, PT, R18, -0x1, PT ;  /* 0xffffffff1200780c */ /* 0x000fe20003f04270 */
[----:B------:R-:W-:Y:S01]  /*0a20*/  IMAD.MOV.U32 R2, RZ, RZ, RZ ;  /* 0x000000ffff027224 */ /* 0x000fe200078e00ff */
[----:B------:R-:W-:Y:S02]  /*0a30*/  LOP3.LUT R18, R0, R15, RZ, 0x3c, !PT ;  /* 0x0000000f00127212 */ /* 0x000fe400078e3cff */
[----:B------:R-:W-:Y:S01]  /*0a40*/  ISETP.EQ.OR P1, PT, R16, RZ, P1 ;  /* 0x000000ff1000720c */ /* 0x000fe20000f22670 */
[----:B------:R-:W-:Y:S01]  /*0a50*/  IMAD.HI.U32 R2, R3, R27, R2 ;  /* 0x0000001b03027227 */ /* 0x000fe200078e0002 */
[----:B------:R-:W-:-:S02]  /*0a60*/  IABS R3, R11 ;  /* 0x0000000b00037213 */ /* 0x000fc40000000000 */
[----:B------:R-:W-:Y:S02]  /*0a70*/  ISETP.GT.AND P2, PT, R18, -0x1, PT ;  /* 0xffffffff1200780c */ /* 0x000fe40003f44270 */
[----:B------:R-:W-:Y:S01]  /*0a80*/  SEL R13, R13, RZ, !P1 ;  /* 0x000000ff0d0d7207 */ /* 0x000fe20004800000 */
[----:B------:R-:W-:Y:S01]  /*0a90*/  IMAD.MOV R3, RZ, RZ, -R3 ;  /* 0x000000ffff037224 */ /* 0x000fe200078e0a03 */
[----:B------:R-:W-:Y:S01]  /*0aa0*/  ISETP.EQ.OR P2, PT, R0, RZ, P2 ;  /* 0x000000ff0000720c */ /* 0x000fe20001742670 */
[----:B------:R-:W-:Y:S01]  /*0ab0*/  IMAD.HI.U32 R2, R2, R17, RZ ;  /* 0x0000001102027227 */ /* 0x000fe200078e00ff */
[----:B------:R-:W-:Y:S02]  /*0ac0*/  ISETP.EQ.OR P0, PT, R23, RZ, P0 ;  /* 0x000000ff1700720c */ /* 0x000fe40000702670 */
[----:B------:R-:W-:Y:S01]  /*0ad0*/  SEL R15, R15, RZ, !P2 ;  /* 0x000000ff0f0f7207 */ /* 0x000fe20005000000 */
[----:B------:R-:W-:Y:S01]  /*0ae0*/  IMAD R2, R2, R3, R17 ;  /* 0x0000000302027224 */ /* 0x000fe200078e0211 */
[----:B------:R-:W-:Y:S01]  /*0af0*/  SEL R3, R12, RZ, !P3 ;  /* 0x000000ff0c037207 */ /* 0x000fe20005800000 */
[----:B------:R-:W-:Y:S01]  /*0b00*/  @!P6 IMAD.IADD R25, R25, 0x1, -R26 ;  /* 0x000000011919e824 */ /* 0x000fe200078e0a1a */
[----:B------:R-:W-:Y:S01]  /*0b10*/  ISETP.GT.U32.AND P6, PT, R5, R6, PT ;  /* 0x000000060500720c */ /* 0x000fe20003fc4070 */
[----:B------:R-:W-:Y:S01]  /*0b20*/  IMAD.MOV.U32 R17, RZ, RZ, R7 ;  /* 0x000000ffff117224 */ /* 0x000fe200078e0007 */
[----:B------:R-:W-:Y:S01]  /*0b30*/  ISETP.GT.U32.AND P5, PT, R19, R2, PT ;  /* 0x000000021300720c */ /* 0x000fe20003fa4070 */
[----:B------:R-:W-:Y:S01]  /*0b40*/  IMAD.IADD R4, R4, 0x1, R3 ;  /* 0x0000000104047824 */ /* 0x000fe200078e0203 */
[----:B------:R-:W-:Y:S01]  /*0b50*/  ISETP.GT.U32.AND P3, PT, R26, R25, PT ;  /* 0x000000191a00720c */ /* 0x000fe20003f64070 */
[----:B------:R-:W-:Y:S01]  /*0b60*/  @!P4 IMAD.MOV R17, RZ, RZ, -R17 ;  /* 0x000000ffff11c224 */ /* 0x000fe200078e0a11 */
[----:B------:R-:W-:-:S02]  /*0b70*/  SEL R14, R14, RZ, !P0 ;  /* 0x000000ff0e0e7207 */ /* 0x000fc40004000000 */
[----:B------:R-:W-:Y:S02]  /*0b80*/  ISETP.NE.AND P2, PT, R9, RZ, PT ;  /* 0x000000ff0900720c */ /* 0x000fe40003f45270 */
[----:B------:R-:W-:-:S03]  /*0b90*/  ISETP.NE.AND P0, PT, R8, RZ, PT ;  /* 0x000000ff0800720c */ /* 0x000fc60003f05270 */
[----:B------:R-:W-:Y:S02]  /*0ba0*/  @!P6 IMAD.IADD R6, R6, 0x1, -R5 ;  /* 0x000000010606e824 */ /* 0x000fe400078e0a05 */
[----:B------:R-:W-:Y:S01]  /*0bb0*/  @!P5 IMAD.IADD R2, R2, 0x1, -R19 ;  /* 0x000000010202d824 */ /* 0x000fe200078e0a13 */
[----:B------:R-:W-:Y:S01]  /*0bc0*/  ISETP.NE.AND P5, PT, R11, RZ, PT ;  /* 0x000000ff0b00720c */ /* 0x000fe20003fa5270 */
[----:B------:R-:W-:Y:S01]  /*0bd0*/  IMAD.MOV.U32 R12, RZ, RZ, R6 ;  /* 0x000000ffff0c7224 */ /* 0x000fe200078e0006 */
[----:B------:R-:W-:Y:S02]  /*0be0*/  @!P3 IADD3 R25, R25, -R26, RZ ;  /* 0x8000001a1919b210 */ /* 0x000fe40007ffe0ff */
[----:B------:R-:W-:Y:S01]  /*0bf0*/  ISETP.GT.U32.AND P1, PT, R19, R2, PT ;  /* 0x000000021300720c */ /* 0x000fe20003f24070 */
[----:B------:R-:W-:Y:S01]  /*0c00*/  @!P4 IMAD.MOV R12, RZ, RZ, -R12 ;  /* 0x000000ffff0cc224 */ /* 0x000fe200078e0a0c */
[----:B------:R-:W-:Y:S02]  /*0c10*/  ISETP.NE.AND P3, PT, R10, RZ, PT ;  /* 0x000000ff0a00720c */ /* 0x000fe40003f65270 */
[----:B------:R-:W-:-:S02]  /*0c20*/  @!P4 IADD3 R25, -R25, RZ, RZ ;  /* 0x000000ff1919c210 */ /* 0x000fc40007ffe1ff */
[-C--:B------:R-:W-:Y:S02]  /*0c30*/  @!P2 LOP3.LUT R12, RZ, R9.reuse, RZ, 0x33, !PT ;  /* 0x00000009ff0ca212 */ /* 0x080fe400078e33ff */
[-C--:B------:R-:W-:Y:S02]  /*0c40*/  @!P0 LOP3.LUT R17, RZ, R8.reuse, RZ, 0x33, !PT ;  /* 0x00000008ff118212 */ /* 0x080fe400078e33ff */
[----:B------:R-:W-:Y:S02]  /*0c50*/  LOP3.LUT R6, R12, R9, RZ, 0x3c, !PT ;  /* 0x000000090c067212 */ /* 0x000fe400078e3cff */
[----:B------:R-:W-:Y:S01]  /*0c60*/  LOP3.LUT R5, R17, R8, RZ, 0x3c, !PT ;  /* 0x0000000811057212 */ /* 0x000fe200078e3cff */
[----:B------:R-:W-:Y:S01]  /*0c70*/  @!P1 IMAD.IADD R2, R2, 0x1, -R19 ;  /* 0x0000000102029824 */ /* 0x000fe200078e0a13 */
[----:B------:R-:W-:Y:S01]  /*0c80*/  ISETP.GT.AND P1, PT, R6, -0x1, PT ;  /* 0xffffffff0600780c */ /* 0x000fe20003f24270 */
[----:B------:R-:W-:Y:S01]  /*0c90*/  IMAD.IADD R6, R23, 0x1, R14 ;  /* 0x0000000117067824 */ /* 0x000fe200078e020e */
[----:B------:R-:W-:Y:S01]  /*0ca0*/  @!P3 LOP3.LUT R25, RZ, R10, RZ, 0x33, !PT ;  /* 0x0000000aff19b212 */ /* 0x000fe200078e33ff */
[----:B------:R-:W-:Y:S01]  /*0cb0*/  @!P4 IMAD.MOV R2, RZ, RZ, -R2 ;  /* 0x000000ffff02c224 */ /* 0x000fe200078e0a02 */
[----:B------:R-:W-:-:S02]  /*0cc0*/  @!P5 LOP3.LUT R2, RZ, R11, RZ, 0x33, !PT ;  /* 0x0000000bff02d212 */ /* 0x000fc400078e33ff */
[----:B------:R-:W-:Y:S02]  /*0cd0*/  LOP3.LUT R7, R25, R10, RZ, 0x3c, !PT ;  /* 0x0000000a19077212 */ /* 0x000fe400078e3cff */
[----:B------:R-:W-:Y:S02]  /*0ce0*/  LOP3.LUT R18, R2, R11, RZ, 0x3c, !PT ;  /* 0x0000000b02127212 */ /* 0x000fe400078e3cff */
[----:B------:R-:W-:Y:S01]  /*0cf0*/  ISETP.GT.AND P2, PT, R7, -0x1, PT ;  /* 0xffffffff0700780c */ /* 0x000fe20003f44270 */
[----:B------:R-:W-:Y:S01]  /*0d00*/  IMAD.IADD R7, R0, 0x1, R15 ;  /* 0x0000000100077824 */ /* 0x000fe200078e020f */
[----:B------:R-:W-:Y:S02]  /*0d10*/  ISETP.GT.AND P3, PT, R18, -0x1, PT ;  /* 0xffffffff1200780c */ /* 0x000fe40003f64270 */
[----:B------:R-:W-:Y:S01]  /*0d20*/  ISETP.GT.AND P0, PT, R5, -0x1, PT ;  /* 0xffffffff0500780c */ /* 0x000fe20003f04270 */
[----:B------:R-:W-:Y:S01]  /*0d30*/  IMAD.IADD R5, R16, 0x1, R13 ;  /* 0x0000000110057824 */ /* 0x000fe200078e020d */
[----:B------:R-:W-:-:S02]  /*0d40*/  ISETP.EQ.OR P1, PT, R12, RZ, P1 ;  /* 0x000000ff0c00720c */ /* 0x000fc40000f22670 */
[----:B------:R-:W-:Y:S02]  /*0d50*/  ISETP.EQ.OR P2, PT, R25, RZ, P2 ;  /* 0x000000ff1900720c */ /* 0x000fe40001742670 */
[----:B------:R-:W-:Y:S01]  /*0d60*/  ISETP.EQ.OR P3, PT, R2, RZ, P3 ;  /* 0x000000ff0200720c */ /* 0x000fe20001f62670 */
[----:B------:R-:W-:Y:S01]  /*0d70*/  STG.E.128 desc[UR4][R20.64], R4 ;  /* 0x0000000414007986 */ /* 0x000fe2000c101d04 */
[----:B------:R-:W-:Y:S02]  /*0d80*/  ISETP.EQ.OR P0, PT, R17, RZ, P0 ;  /* 0x000000ff1100720c */ /* 0x000fe40000702670 */
[----:B------:R-:W-:Y:S02]  /*0d90*/  SEL R9, R9, RZ, !P1 ;  /* 0x000000ff09097207 */ /* 0x000fe40004800000 */
[----:B------:R-:W-:Y:S02]  /*0da0*/  SEL R10, R10, RZ, !P2 ;  /* 0x000000ff0a0a7207 */ /* 0x000fe40005000000 */
[----:B------:R-:W-:Y:S01]  /*0db0*/  SEL R11, R11, RZ, !P3 ;  /* 0x000000ff0b0b7207 */ /* 0x000fe20005800000 */
[----:B------:R-:W-:Y:S01]  /*0dc0*/  IMAD.IADD R9, R12, 0x1, R9 ;  /* 0x000000010c097824 */ /* 0x000fe200078e0209 */
[----:B------:R-:W-:Y:S01]  /*0dd0*/  SEL R8, R8, RZ, !P0 ;  /* 0x000000ff08087207 */ /* 0x000fe20004000000 */
[----:B------:R-:W-:-:S02]  /*0de0*/  IMAD.IADD R10, R25, 0x1, R10 ;  /* 0x00000001190a7824 */ /* 0x000fc400078e020a */
[----:B------:R-:W-:Y:S01]  /*0df0*/  IMAD.IADD R11, R2, 0x1, R11 ;  /* 0x00000001020b7824 */ /* 0x000fe200078e020b */
[----:B------:R-:W-:-:S05]  /*0e00*/  IADD3 R8, R17, R8, RZ ;  /* 0x0000000811087210 */ /* 0x000fca0007ffe0ff */
[----:B------:R-:W-:Y:S01]  /*0e10*/  STG.E.128 desc[UR4][R20.64+0x800], R8 ;  /* 0x0008000814007986 */ /* 0x000fe2000c101d04 */
[----:B------:R-:W-:Y:S05]  /*0e20*/  EXIT ;  /* 0x000000000000794d */ /* 0x000fea0003800000 */
.L_x_52535:
        /* <DEDUP_REMOVED lines=28> */
[----:B------:R-:W-:-:S12]  /*0ff0*/  IMAD.MOV.U32 R6, RZ, RZ, RZ ;  /* 0x000000ffff067224 */ /* 0x000fd800078e00ff */
[----:B------:R-:W-:Y:S01]  /*1000*/  @!P0 IADD3 R21, R23, R10, RZ ;  /* 0x0000000a17158210 */ /* 0x000fe20007ffe0ff */
[----:B------:R-:W-:-:S05]  /*1010*/  @!P0 VIADD R10, R10, 0x80 ;  /* 0x000000800a0a8836 */ /* 0x000fca0000000000 */
[----:B------:R-:W-:Y:S01]  /*1020*/  ISETP.GE.AND P6, PT, R10, R0, PT ;  /* 0x000000000a00720c */ /* 0x000fe20003fc6270 */
[----:B-1----:R-:W-:Y:S02]  /*1030*/  @!P5 IMAD.WIDE.U32 R16, R15, 0x4, R16 ;  /* 0x000000040f10d825 */ /* 0x002fe400078e0010 */
[----:B------:R-:W1:Y:S02]  /*1040*/  @!P0 LDC.64 R14, c[0x0][0x228] ;  /* 0x00008a00ff0e8b82 */ /* 0x000e640000000a00 */
[----:B--2---:R-:W-:Y:S01]  /*1050*/  @!P4 IMAD.WIDE.U32 R18, R25, 0x4, R18 ;  /* 0x000000041912c825 */ /* 0x004fe200078e0012 */
[----:B------:R2:W5:Y:S03]  /*1060*/  @!P5 LDG.E R6, desc[UR4][R16.64] ;  /* 0x000000041006d981 */ /* 0x000566000c1e1900 */
[----:B---3--:R-:W-:Y:S02]  /*1070*/  @!P3 IMAD.WIDE.U32 R24, R27, 0x4, R2 ;  /* 0x000000041b18b825 */ /* 0x008fe400078e0002 */
[----:B------:R-:W3:Y:S08]  /*1080*/  @!P2 LDC.64 R2, c[0x0][0x228] ;  /* 0x00008a00ff02ab82 */ /* 0x000ef00000000a00 */
[----:B0-----:R-:W0:Y:S08]  /*1090*/  @!P6 LDC.64 R8, c[0x0][0x228] ;  /* 0x00008a00ff08eb82 */ /* 0x001e300000000a00 */
[----:B--2---:R-:W2:Y:S01]  /*10a0*/  @!P1 LDC.64 R16, c[0x0][0x228] ;  /* 0x00008a00ff109b82 */ /* 0x004ea20000000a00 */
[----:B------:R-:W-:-:S02]  /*10b0*/  @!P6 IMAD.IADD R27, R23, 0x1, R10 ;  /* 0x00000001171be824 */ /* 0x000fc400078e020a */
[----:B-1----:R-:W-:Y:S01]  /*10c0*/  @!P0 IMAD.WIDE.U32 R14, R21, 0x4, R14 ;  /* 0x00000004150e8825 */ /* 0x002fe200078e000e */
[----:B------:R-:W-:-:S03]  /*10d0*/  CS2R R4, SRZ ;  /* 0x0000000000047805 */ /* 0x000fc6000001ff00 */
[----:B------:R-:W-:Y:S02]  /*10e0*/  IMAD.MOV.U32 R10, RZ, RZ, RZ ;  /* 0x000000ffff0a7224 */ /* 0x000fe400078e00ff */
[----:B---3--:R-:W-:Y:S01]  /*10f0*/  @!P2 IMAD.WIDE.U32 R2, R13, 0x4, R2 ;  /* 0x000000040d02a825 */ /* 0x008fe200078e0002 */
[----:B------:R1:W5:Y:S04]  /*1100*/  @!P4 LDG.E R4, desc[UR4][R18.64] ;  /* 0x000000041204c981 */ /* 0x000368000c1e1900 */
[----:B------:R1:W5:Y:S01]  /*1110*/  @!P3 LDG.E R5, desc[UR4][R24.64] ;  /* 0x000000041805b981 */ /* 0x000362000c1e1900 */
[----:B0-----:R-:W-:Y:S01]  /*1120*/  @!P6 IMAD.WIDE.U32 R20, R27, 0x4, R8 ;  /* 0x000000041b14e825 */ /* 0x001fe200078e0008 */
[----:B------:R-:W-:Y:S02]  /*1130*/  CS2R R8, SRZ ;  /* 0x0000000000087805 */ /* 0x000fe4000001ff00 */
[----:B------:R1:W5:Y:S04]  /*1140*/  @!P2 LDG.E R10, desc[UR4][R2.64] ;  /* 0x00000004020aa981 */ /* 0x000368000c1e1900 */
[----:B------:R1:W5:Y:S01]  /*1150*/  @!P0 LDG.E R8, desc[UR4][R14.64] ;  /* 0x000000040e088981 */ /* 0x000362000c1e1900 */
[----:B--2---:R-:W-:-:S03]  /*1160*/  @!P1 IMAD.WIDE.U32 R16, R11, 0x4, R16 ;  /* 0x000000040b109825 */ /* 0x004fc600078e0010 */
[----:B------:R1:W5:Y:S01]  /*1170*/  @!P6 LDG.E R9, desc[UR4][R20.64] ;  /* 0x000000041409e981 */ /* 0x000362000c1e1900 */
[----:B------:R-:W-:-:S06]  /*1180*/  IMAD.MOV.U32 R11, RZ, RZ, RZ ;  /* 0x000000ffff0b7224 */ /* 0x000fcc00078e00ff */
        /* <DEDUP_REMOVED lines=8> */
[----:B------:R-:W-:Y:S02]  /*1210*/  ISETP.GE.AND P3, PT, R16, RZ, PT ;  /* 0x000000ff1000720c */ /* 0x000fe40003f66270 */
[----:B-1----:R-:W-:-:S04]  /*1220*/  IADD3 R2, R13, 0xffffffe, RZ ;  /* 0x0ffffffe0d027810 */ /* 0x002fc80007ffe0ff */
        /* <DEDUP_REMOVED lines=21> */
.L_x_52537:
[----:B------:R-:W-:Y:S05]  /*1380*/  BSYNC B0 ;  /* 0x0000000000007941 */ /* 0x000fea0003800000 */
.L_x_52536:
[----:B-1----:R-:W0:Y:S01]  /*1390*/  @!P1 LDC.64 R2, c[0x0][0x220] ;  /* 0x00008800ff029b82 */ /* 0x002e220000000a00 */
        /* <DEDUP_REMOVED lines=18> */
[----:B-1----:R-:W-:Y:S01]  /*14c0*/  IMAD.MOV.U32 R14, RZ, RZ, RZ ;  /* 0x000000ffff0e7224 */ /* 0x002fe200078e00ff */
[----:B--2---:R-:W-:-:S05]  /*14d0*/  IADD3 R20, RZ, -R15, RZ ;  /* 0x8000000fff147210 */ /* 0x004fca0007ffe0ff */
        /* <DEDUP_REMOVED lines=17> */
.L_x_52539:
[----:B------:R-:W-:Y:S05]  /*15f0*/  BSYNC B0 ;  /* 0x0000000000007941 */ /* 0x000fea0003800000 */
.L_x_52538:
[C---:B------:R-:W-:Y:S01]  /*1600*/  VIADD R13, R7.reuse, 0x200 ;  /* 0x00000200070d7836 */ /* 0x040fe20000000000 */
[----:B------:R-:W-:Y:S01]  /*1610*/  BSSY B0, `(.L_x_52540) ;  /* 0x0000028000007945 */ /* 0x000fe20003800000 */
[C---:B------:R-:W-:Y:S02]  /*1620*/  VIADD R15, R7.reuse, 0x280 ;  /* 0x00000280070f7836 */ /* 0x040fe40000000000 */
[----:B------:R-:W-:Y:S01]  /*1630*/  VIADD R17, R7, 0x300 ;  /* 0x0000030007117836 */ /* 0x000fe20000000000 */
[-C--:B------:R-:W-:Y:S01]  /*1640*/  ISETP.GE.AND P0, PT, R13, R0.reuse, PT ;  /* 0x000000000d00720c */ /* 0x080fe20003f06270 */
[----:B------:R-:W-:Y:S01]  /*1650*/  VIADD R19, R7, 0x380 ;  /* 0x0000038007137836 */ /* 0x000fe20000000000 */
        /* <DEDUP_REMOVED lines=35> */
.L_x_52541:
[----:B------:R-:W-:Y:S05]  /*1890*/  BSYNC B0 ;  /* 0x0000000000007941 */ /* 0x000fea0003800000 */
.L_x_52540:
        /* <DEDUP_REMOVED lines=31> */
.L_x_52543:
[----:B------:R-:W-:Y:S05]  /*1a90*/  BSYNC B0 ;  /* 0x0000000000007941 */ /* 0x000fea0003800000 */
.L_x_52542:
        /* <DEDUP_REMOVED lines=31> */
.L_x_52545:
[----:B------:R-:W-:Y:S05]  /*1c90*/  BSYNC B0 ;  /* 0x0000000000007941 */ /* 0x000fea0003800000 */
.L_x_52544:
        /* <DEDUP_REMOVED lines=31> */
.L_x_52547:
[----:B------:R-:W-:Y:S05]  /*1e90*/  BSYNC B0 ;  /* 0x0000000000007941 */ /* 0x000fea0003800000 */
.L_x_52546:
        /* <DEDUP_REMOVED lines=31> */
.L_x_52549:
[----:B------:R-:W-:Y:S05]  /*2090*/  BSYNC B0 ;  /* 0x0000000000007941 */ /* 0x000fea0003800000 */
.L_x_52548:
        /* <DEDUP_REMOVED lines=31> */
.L_x_52551:
[----:B------:R-:W-:Y:S05]  /*2290*/  BSYNC B0 ;  /* 0x0000000000007941 */ /* 0x000fea0003800000 */
.L_x_52550:
        /* <DEDUP_REMOVED lines=18> */
.L_x_52554:
[----:B------:R-:W-:-:S13]  /*23c0*/  ISETP.GE.AND P0, PT, R7, R0, PT ;  /* 0x000000000700720c */ /* 0x000fda0003f06270 */
[----:B------:R-:W-:Y:S05]  /*23d0*/  @P0 BRA `(.L_x_52556) ;  /* 0x0000000000300947 */ /* 0x000fea0003800000 */
[----:B0-----:R-:W0:Y:S01]  /*23e0*/  LDC.64 R2, c[0x0][0x220] ;  /* 0x00008800ff027b82 */ /* 0x001e220000000a00 */
[----:B------:R-:W-:Y:S01]  /*23f0*/  IADD3 R5, R23, R7, RZ ;  /* 0x0000000717057210 */ /* 0x000fe20007ffe0ff */
[----:B------:R-:W-:-:S04]  /*2400*/  VIADD R7, R7, 0x80 ;  /* 0x0000008007077836 */ /* 0x000fc80000000000 */
[----:B0-----:R-:W-:-:S05]  /*2410*/  IMAD.WIDE.U32 R2, R5, 0x4, R2 ;  /* 0x0000000405027825 */ /* 0x001fca00078e0002 */
[----:B------:R1:W-:Y:S02]  /*2420*/  STG.E desc[UR4][R2.64], R13 ;  /* 0x0000000d02007986 */ /* 0x0003e4000c101904 */
.L_x_52555:
[----:B------:R-:W-:-:S13]  /*2430*/  ISETP.GE.AND P0, PT, R7, R0, PT ;  /* 0x000000000700720c */ /* 0x000fda0003f06270 */
[----:B------:R-:W-:Y:S05]  /*2440*/  @P0 BRA `(.L_x_52557) ;  /* 0x0000000000340947 */ /* 0x000fea0003800000 */
[----:B01----:R-:W0:Y:S01]  /*2450*/  LDC.64 R2, c[0x0][0x220] ;  /* 0x00008800ff027b82 */ /* 0x003e220000000a00 */
[----:B------:R-:W-:Y:S02]  /*2460*/  IMAD.IADD R5, R23, 0x1, R7 ;  /* 0x0000000117057824 */ /* 0x000fe400078e0207 */
[----:B------:R-:W-:Y:S02]  /*2470*/  VIADD R7, R7, 0x80 ;  /* 0x0000008007077836 */ /* 0x000fe40000000000 */
[----:B0-----:R-:W-:-:S05]  /*2480*/  IMAD.WIDE.U32 R2, R5, 0x4, R2 ;  /* 0x0000000405027825 */ /* 0x001fca00078e0002 */
[----:B------:R1:W-:Y:S02]  /*2490*/  STG.E desc[UR4][R2.64], R14 ;  /* 0x0000000e02007986 */ /* 0x0003e4000c101904 */
.L_x_52556:
        /* <DEDUP_REMOVED lines=8> */
.L_x_52557:
[----:B------:R-:W-:Y:S05]  /*2520*/  BSYNC B1 ;  /* 0x0000000000017941 */ /* 0x000fea0003800000 */
.L_x_52553:
[----:B------:R-:W-:-:S13]  /*2530*/  ISETP.GE.AND P0, PT, R7, R0, PT ;  /* 0x000000000700720c */ /* 0x000fda0003f06270 */
[----:B012---:R-:W0:Y:S01]  /*2540*/  @!P0 LDC.64 R2, c[0x0][0x220] ;  /* 0x00008800ff028b82 */ /* 0x007e220000000a00 */
[----:B------:R-:W-:Y:S02]  /*2550*/  @!P0 IMAD.IADD R5, R23, 0x1, R7 ;  /* 0x0000000117058824 */ /* 0x000fe400078e0207 */
[----:B------:R-:W-:Y:S02]  /*2560*/  @!P0 VIADD R7, R7, 0x80 ;  /* 0x0000008007078836 */ /* 0x000fe40000000000 */
[----:B0-----:R-:W-:-:S05]  /*2570*/  @!P0 IMAD.WIDE.U32 R2, R5, 0x4, R2 ;  /* 0x0000000405028825 */ /* 0x001fca00078e0002 */
[----:B------:R2:W-:Y:S02]  /*2580*/  @!P0 STG.E desc[UR4][R2.64], R8 ;  /* 0x0000000802008986 */ /* 0x0005e4000c101904 */
.L_x_52558:
[----:B------:R-:W-:Y:S05]  /*2590*/  BSYNC B0 ;  /* 0x0000000000007941 */ /* 0x000fea0003800000 */
.L_x_52552:
        /* <DEDUP_REMOVED lines=8> */
.L_x_52559:
        /* <DEDUP_REMOVED lines=14> */
.L_x_57631:


//--------------------- .text._ZN2at6native29vectorized_elementwise_kernelILi8ENS0_13AUnaryFunctorIiiiZZZNS0_21remainder_kernel_cudaERNS_18TensorIteratorBaseEENKUlvE_clEvENKUlvE1_clEvEUliiE_EESt5arrayIPcLm2EEEEviT0_T1_ --------------------------
	.section	.text._ZN2at6native29vectorized_elementwise_kernelILi8ENS0_13AUnaryFunctorIiiiZZZNS0_21remainder_kernel_cudaERNS_18TensorIteratorBaseEENKUlvE_clEvENKUlvE1_clEvEUliiE_EESt5arrayIPcLm2EEEEviT0_T1_,"ax",@progbits
	.align	128
        .global         _ZN2at6native29vectorized_elementwise_kernelILi8ENS0_13AUnaryFunctorIiiiZZZNS0_21remainder_kernel_cudaERNS_18TensorIteratorBaseEENKUlvE_clEvENKUlvE1_clEvEUliiE_EESt5arrayIPcLm2EEEEviT0_T1_
        .type           _ZN2at6native29vectorized_elementwise_kernelILi8ENS0_13AUnaryFunctorIiiiZZZNS0_21remainder_kernel_cudaERNS_18TensorIteratorBaseEENKUlvE_clEvENKUlvE1_clEvEUliiE_EESt5arrayIPcLm2EEEEviT0_T1_,@function
        .size           _ZN2at6native29vectorized_elementwise_kernelILi8ENS0_13AUnaryFunctorIiiiZZZNS0_21remainder_kernel_cudaERNS_18TensorIteratorBaseEENKUlvE_clEvENKUlvE1_clEvEUliiE_EESt5arrayIPcLm2EEEEviT0_T1_,(.L_x_57632 - _ZN2at6native29vectorized_elementwise_kernelILi8ENS0_13AUnaryFunctorIiiiZZZNS0_21remainder_kernel_cudaERNS_18TensorIteratorBaseEENKUlvE_clEvENKUlvE1_clEvEUliiE_EESt5arrayIPcLm2EEEEviT0_T1_)
        .other          _ZN2at6native29vectorized_elementwise_kernelILi8ENS0_13AUnaryFunctorIiiiZZZNS0_21remainder_kernel_cudaERNS_18TensorIteratorBaseEENKUlvE_clEvENKUlvE1_clEvEUliiE_EESt5arrayIPcLm2EEEEviT0_T1_,@"STO_CUDA_ENTRY STV_DEFAULT"
_ZN2at6native29vectorized_elementwise_kernelILi8ENS0_13AUnaryFunctorIiiiZZZNS0_21remainder_kernel_cudaERNS_18TensorIteratorBaseEENKUlvE_clEvENKUlvE1_clEvEUliiE_EESt5arrayIPcLm2EEEEviT0_T1_:
.text._ZN2at6native29vectorized_elementwise_kernelILi8ENS0_13AUnaryFunctorIiiiZZZNS0_21remainder_kernel_cudaERNS_18TensorIteratorBaseEENKUlvE_clEvENKUlvE1_clEvEUliiE_EESt5arrayIPcLm2EEEEviT0_T1_:
        /* <DEDUP_REMOVED lines=227> */
.L_x_52560:
        /* <DEDUP_REMOVED lines=85> */
.L_x_52562:
[----:B------:R-:W-:Y:S05]  /*1380*/  BSYNC B0 ;  /* 0x0000000000007941 */ /* 0x000fea0003800000 */
.L_x_52561:
        /* <DEDUP_REMOVED lines=38> */
.L_x_52564:
[----:B------:R-:W-:Y:S05]  /*15f0*/  BSYNC B0 ;  /* 0x0000000000007941 */ /* 0x000fea0003800000 */
.L_x_52563:
        /* <DEDUP_REMOVED lines=41> */
.L_x_52566:
[----:B------:R-:W-:Y:S05]  /*1890*/  BSYNC B0 ;  /* 0x0000000000007941 */ /* 0x000fea0003800000 */
.L_x_52565:
        /* <DEDUP_REMOVED lines=31> */
.L_x_52568:
[----:B------:R-:W-:Y:S05]  /*1a90*/  BSYNC B0 ;  /* 0x0000000000007941 */ /* 0x000fea0003800000 */
.L_x_52567:
        /* <DEDUP_REMOVED lines=31> */
.L_x_52570:
[----:B------:R-:W-:Y:S05]  /*1c90*/  BSYNC B0 ;  /* 0x0000000000007941 */ /* 0x000fea0003800000 */
.L_x_52569:
        /* <DEDUP_REMOVED lines=31> */
.L_x_52572:
[----:B------:R-:W-:Y:S05]  /*1e90*/  BSYNC B0 ;  /* 0x0000000000007941 */ /* 0x000fea0003800000 */
.L_x_52571:
        /* <DEDUP_REMOVED lines=31> */
.L_x_52574:
[----:B------:R-:W-:Y:S05]  /*2090*/  BSYNC B0 ;  /* 0x0000000000007941 */ /* 0x000fea0003800000 */
.L_x_52573:
        /* <DEDUP_REMOVED lines=31> */
.L_x_52576:
[----:B------:R-:W-:Y:S05]  /*2290*/  BSYNC B0 ;  /* 0x0000000000007941 */ /* 0x000fea0003800000 */
.L_x_52575:
        /* <DEDUP_REMOVED lines=18> */
.L_x_52579:
[----:B------:R-:W-:-:S13]  /*23c0*/  ISETP.GE.AND P0, PT, R7, R0, PT ;  /* 0x000000000700720c */ /* 0x000fda0003f06270 */
[----:B------:R-:W-:Y:S05]  /*23d0*/  @P0 BRA `(.L_x_52581) ;  /* 0x0000000000300947 */ /* 0x000fea0003800000 */
[----:B0-----:R-:W0:Y:S01]  /*23e0*/  LDC.64 R2, c[0x0][0x220] ;  /* 0x00008800ff027b82 */ /* 0x001e220000000a00 */
[----:B------:R-:W-:Y:S01]  /*23f0*/  IADD3 R5, R23, R7, RZ ;  /* 0x0000000717057210 */ /* 0x000fe20007ffe0ff */
[----:B------:R-:W-:-:S04]  /*2400*/  VIADD R7, R7, 0x80 ;  /* 0x0000008007077836 */ /* 0x000fc80000000000 */
[----:B0-----:R-:W-:-:S05]  /*2410*/  IMAD.WIDE.U32 R2, R5, 0x4, R2 ;  /* 0x0000000405027825 */ /* 0x001fca00078e0002 */
[----:B------:R1:W-:Y:S02]  /*2420*/  STG.E desc[UR4][R2.64], R13 ;  /* 0x0000000d02007986 */ /* 0x0003e4000c101904 */
.L_x_52580:
[----:B------:R-:W-:-:S13]  /*2430*/  ISETP.GE.AND P0, PT, R7, R0, PT ;  /* 0x000000000700720c */ /* 0x000fda0003f06270 */
[----:B------:R-:W-:Y:S05]  /*2440*/  @P0 BRA `(.L_x_52582) ;  /* 0x0000000000340947 */ /* 0x000fea0003800000 */
[----:B01----:R-:W0:Y:S01]  /*2450*/  LDC.64 R2, c[0x0][0x220] ;  /* 0x00008800ff027b82 */ /* 0x003e220000000a00 */
[----:B------:R-:W-:Y:S02]  /*2460*/  IMAD.IADD R5, R23, 0x1, R7 ;  /* 0x0000000117057824 */ /* 0x000fe400078e0207 */
[----:B------:R-:W-:Y:S02]  /*2470*/  VIADD R7, R7, 0x80 ;  /* 0x0000008007077836 */ /* 0x000fe40000000000 */
[----:B0-----:R-:W-:-:S05]  /*2480*/  IMAD.WIDE.U32 R2, R5, 0x4, R2 ;  /* 0x0000000405027825 */ /* 0x001fca00078e0002 */
[----:B------:R1:W-:Y:S02]  /*2490*/  STG.E desc[UR4][R2.64], R14 ;  /* 0x0000000e02007986 */ /* 0x0003e4000c101904 */
.L_x_52581:
        /* <DEDUP_REMOVED lines=8> */
.L_x_52582:
[----:B------:R-:W-:Y:S05]  /*2520*/  BSYNC B1 ;  /* 0x0000000000017941 */ /* 0x000fea0003800000 */
.L_x_52578:
[----:B------:R-:W-:-:S13]  /*2530*/  ISETP.GE.AND P0, PT, R7, R0, PT ;  /* 0x000000000700720c */ /* 0x000fda0003f06270 */
[----:B012---:R-:W0:Y:S01]  /*2540*/  @!P0 LDC.64 R2, c[0x0][0x220] ;  /* 0x00008800ff028b82 */ /* 0x007e220000000a00 */
[----:B------:R-:W-:Y:S02]  /*2550*/  @!P0 IMAD.IADD R5, R23, 0x1, R7 ;  /* 0x0000000117058824 */ /* 0x000fe400078e0207 */
[----:B------:R-:W-:Y:S02]  /*2560*/  @!P0 VIADD R7, R7, 0x80 ;  /* 0x0000008007078836 */ /* 0x000fe40000000000 */
[----:B0-----:R-:W-:-:S05]  /*2570*/  @!P0 IMAD.WIDE.U32 R2, R5, 0x4, R2 ;  /* 0x0000000405028825 */ /* 0x001fca00078e0002 */
[----:B------:R2:W-:Y:S02]  /*2580*/  @!P0 STG.E desc[UR4][R2.64], R8 ;  /* 0x0000000802008986 */ /* 0x0005e4000c101904 */
.L_x_52583:
[----:B------:R-:W-:Y:S05]  /*2590*/  BSYNC B0 ;  /* 0x0000000000007941 */ /* 0x000fea0003800000 */
.L_x_52577:
        /* <DEDUP_REMOVED lines=8> */
.L_x_52584:
        /* <DEDUP_REMOVED lines=14> */
.L_x_57632:


//--------------------- .text._ZN2at6native18elementwise_kernelILi128ELi4EZNS0_15gpu_kernel_implINS0_13BinaryFunctorIaaaZZZNS0_21remainder_kernel_cudaERNS_18TensorIteratorBaseEENKUlvE_clEvENKUlvE0_clEvEUlaaE_EEEEvS5_RKT_EUliE_EEviT1_ --------------------------
	.section	.text._ZN2at6native18elementwise_kernelILi128ELi4EZNS0_15gpu_kernel_implINS0_13BinaryFunctorIaaaZZZNS0_21remainder_kernel_cudaERNS_18TensorIteratorBaseEENKUlvE_clEvENKUlvE0_clEvEUlaaE_EEEEvS5_RKT_EUliE_EEviT1_,"ax",@progbits
	.align	128
        .global         _ZN2at6native18elementwise_kernelILi128ELi4EZNS0_15gpu_kernel_implINS0_13BinaryFunctorIaaaZZZNS0_21remainder_kernel_cudaERNS_18TensorIteratorBaseEENKUlvE_clEvENKUlvE0_clEvEUlaaE_EEEEvS5_RKT_EUliE_EEviT1_
        .type           _ZN2at6native18elementwise_kernelILi128ELi4EZNS0_15gpu_kernel_implINS0_13BinaryFunctorIaaaZZZNS0_21remainder_kernel_cudaERNS_18TensorIteratorBaseEENKUlvE_clEvENKUlvE0_clEvEUlaaE_EEEEvS5_RKT_EUliE_EEviT1_,@function
        .size           _ZN2at6native18elementwise_kernelILi128ELi4EZNS0_15gpu_kernel_implINS0_13BinaryFunctorIaaaZZZNS0_21remainder_kernel_cudaERNS_18TensorIteratorBaseEENKUlvE_clEvENKUlvE0_clEvEUlaaE_EEEEvS5_RKT_EUliE_EEviT1_,(.L_x_57633 - _ZN2at6native18elementwise_kernelILi128ELi4EZNS0_15gpu_kernel_implINS0_13BinaryFunctorIaaaZZZNS0_21remainder_kernel_cudaERNS_18TensorIteratorBaseEENKUlvE_clEvENKUlvE0_clEvEUlaaE_EEEEvS5_RKT_EUliE_EEviT1_)
        .other          _ZN2at6native18elementwise_kernelILi128ELi4EZNS0_15gpu_kernel_implINS0_13BinaryFunctorIaaaZZZNS0_21remainder_kernel_cudaERNS_18TensorIteratorBaseEENKUlvE_clEvENKUlvE0_clEvEUlaaE_EEEEvS5_RKT_EUliE_EEviT1_,@"STO_CUDA_ENTRY STV_DEFAULT"
_ZN2at6native18elementwise_kernelILi128ELi4EZNS0_15gpu_kernel_implINS0_13BinaryFunctorIaaaZZZNS0_21remainder_kernel_cudaERNS_18TensorIteratorBaseEENKUlvE_clEvENKUlvE0_clEvEUlaaE_EEEEvS5_RKT_EUliE_EEviT1_:
.text._ZN2at6native18elementwise_kernelILi128ELi4EZNS0_15gpu_kernel_implINS0_13BinaryFunctorIaaaZZZNS0_21remainder_kernel_cudaERNS_18TensorIteratorBaseEENKUlvE_clEvENKUlvE0_clEvEUlaaE_EEEEvS5_RKT_EUliE_EEviT1_:
        /* <DEDUP_REMOVED lines=365> */
.L_x_52587:
        /* <DEDUP_REMOVED lines=20> */
.L_x_52591:
[----:B------:R0:W5:Y:S01]  /*1810*/  LDG.E.U8 R19, desc[UR36][R2.64] ;  /* 0x0000002402137981 */ /* 0x000162000c1e1100 */
[----:B------:R-:W-:Y:S05]  /*1820*/  BRA `(.L_x_52593) ;  /* 0x0000000c00547947 */ /* 0x000fea0003800000 */
.L_x_52590:
        /* <DEDUP_REMOVED lines=8> */
.L_x_52595:
[----:B------:R0:W5:Y:S01]  /*18b0*/  LDG.E.U8 R19, desc[UR36][R2.64] ;  /* 0x0000002402137981 */ /* 0x000162000c1e1100 */
[----:B------:R-:W-:Y:S05]  /*18c0*/  BRA `(.L_x_52593) ;  /* 0x0000000c002c7947 */ /* 0x000fea0003800000 */
.L_x_52594:
[----:B------:R0:W5:Y:S01]  /*18d0*/  LDG.E.U16 R19, desc[UR36][R2.64] ;  /* 0x0000002402137981 */ /* 0x000162000c1e1500 */
[----:B------:R-:W-:Y:S05]  /*18e0*/  BRA `(.L_x_52593) ;  /* 0x0000000c00247947 */ /* 0x000fea0003800000 */
.L_x_52589:
        /* <DEDUP_REMOVED lines=9> */
.L_x_52597:
[----:B------:R-:W2:Y:S02]  /*1980*/  LDG.E.U16 R0, desc[UR36][R2.64] ;  /* 0x0000002402007981 */ /* 0x000ea4000c1e1500 */
[----:B--2---:R-:W-:-:S06]  /*1990*/  HADD2.F32 R0, -RZ, R0.H0_H0 ;  /* 0x20000000ff007230 */ /* 0x004fcc0000004100 */
[----:B------:R-:W0:Y:S02]  /*19a0*/  F2I.FTZ.TRUNC.NTZ R0, R0 ;  /* 0x0000000000007305 */ /* 0x000e24000021f100 */
[----:B0-----:R-:W-:Y:S01]  /*19b0*/  PRMT R19, R0, 0x7610, R19 ;  /* 0x0000761000137816 */ /* 0x001fe20000000013 */
[----:B------:R-:W-:Y:S06]  /*19c0*/  BRA `(.L_x_52593) ;  /* 0x0000000800ec7947 */ /* 0x000fec0003800000 */
.L_x_52596:
        /* <DEDUP_REMOVED lines=9> */
.L_x_52599:
[----:B------:R-:W2:Y:S02]  /*1a60*/  LDG.E.U16 R2, desc[UR36][R2.64] ;  /* 0x0000002402027981 */ /* 0x000ea4000c1e1500 */
[----:B--2---:R-:W-:-:S06]  /*1a70*/  HADD2.F32 R0, -RZ, R2.H0_H0 ;  /* 0x20000002ff007230 */ /* 0x004fcc0000004100 */
[----:B------:R-:W0:Y:S02]  /*1a80*/  F2I.FTZ.TRUNC.NTZ R0, R0 ;  /* 0x0000000000007305 */ /* 0x000e24000021f100 */
[----:B0-----:R-:W-:Y:S01]  /*1a90*/  PRMT R19, R0, 0x7610, R19 ;  /* 0x0000761000137816 */ /* 0x001fe20000000013 */
[----:B------:R-:W-:Y:S06]  /*1aa0*/  BRA `(.L_x_52593) ;  /* 0x0000000800b47947 */ /* 0x000fec0003800000 */
.L_x_52598:
[----:B------:R-:W2:Y:S02]  /*1ab0*/  LDG.E.64 R2, desc[UR36][R2.64] ;  /* 0x0000002402027981 */ /* 0x000ea4000c1e1b00 */
[----:B--2---:R0:W1:Y:S01]  /*1ac0*/  F2I.F64.TRUNC R19, R2 ;  /* 0x0000000200137311 */ /* 0x004062000030d100 */
[----:B------:R-:W-:Y:S05]  /*1ad0*/  BRA `(.L_x_52593) ;  /* 0x0000000800a87947 */ /* 0x000fea0003800000 */
.L_x_52588:
        /* <DEDUP_REMOVED lines=12> */
.L_x_52602:
[----:B------:R-:W2:Y:S02]  /*1ba0*/  LDG.E.64 R2, desc[UR36][R2.64] ;  /* 0x0000002402027981 */ /* 0x000ea4000c1e1b00 */
[----:B--2---:R3:W4:Y:S01]  /*1bb0*/  F2I.F64.TRUNC R19, R2 ;  /* 0x0000000200137311 */ /* 0x004722000030d100 */
[----:B------:R-:W-:Y:S05]  /*1bc0*/  BRA `(.L_x_52593) ;  /* 0x00000008006c7947 */ /* 0x000fea0003800000 */
.L_x_52601:
        /* <DEDUP_REMOVED lines=28> */
.L_x_52604:
        /* <DEDUP_REMOVED lines=15> */
.L_x_52603:
[----:B------:R-:W2:Y:S02]  /*1e80*/  LDG.E.U16 R0, desc[UR36][R2.64] ;  /* 0x0000002402007981 */ /* 0x000ea4000c1e1500 */
[----:B--2---:R-:W-:-:S06]  /*1e90*/  IMAD.U32 R0, R0, 0x10000, RZ ;  /* 0x0001000000007824 */ /* 0x004fcc00078e00ff */
[----:B------:R-:W0:Y:S02]  /*1ea0*/  F2I.FTZ.TRUNC.NTZ R0, R0 ;  /* 0x0000000000007305 */ /* 0x000e24000021f100 */
[----:B0-----:R-:W-:Y:S01]  /*1eb0*/  PRMT R19, R0, 0x7610, R19 ;  /* 0x0000761000137816 */ /* 0x001fe20000000013 */
[----:B------:R-:W-:Y:S06]  /*1ec0*/  BRA `(.L_x_52593) ;  /* 0x0000000400ac7947 */ /* 0x000fec0003800000 */
.L_x_52600:
        /* <DEDUP_REMOVED lines=10> */
.L_x_52607:
        /* <DEDUP_REMOVED lines=21> */
.L_x_52611:
[----:B------:R-:W-:Y:S05]  /*20c0*/  BSYNC B1 ;  /* 0x0000000000017941 */ /* 0x000fea0003800000 */
.L_x_52610:
[----:B------:R-:W-:Y:S01]  /*20d0*/  LEA R3, R0, 0x3b800000, 0x17 ;  /* 0x3b80000000037811 */ /* 0x000fe200078eb8ff */
[----:B------:R-:W-:-:S05]  /*20e0*/  IMAD.SHL.U32 R0, R2, 0x100000, RZ ;  /* 0x0010000002007824 */ /* 0x000fca00078e00ff */
[----:B------:R-:W-:-:S07]  /*20f0*/  LOP3.LUT R0, R3, R0, R4, 0xfe, !PT ;  /* 0x0000000003007212 */ /* 0x000fce00078efe04 */
.L_x_52609:
[----:B------:R-:W-:Y:S05]  /*2100*/  BSYNC B0 ;  /* 0x0000000000007941 */ /* 0x000fea0003800000 */
.L_x_52608:
[----:B------:R-:W0:Y:S02]  /*2110*/  F2I.FTZ.TRUNC.NTZ R0, R0 ;  /* 0x0000000000007305 */ /* 0x000e24000021f100 */
[----:B0-----:R-:W-:Y:S01]  /*2120*/  PRMT R19, R0, 0x7610, R19 ;  /* 0x0000761000137816 */ /* 0x001fe20000000013 */
[----:B------:R-:W-:Y:S06]  /*2130*/  BRA `(.L_x_52593) ;  /* 0x0000000400107947 */ /* 0x000fec0003800000 */
.L_x_52606:
        /* <DEDUP_REMOVED lines=21> */
.L_x_52615:
[----:B------:R-:W-:Y:S05]  /*2290*/  BSYNC B1 ;  /* 0x0000000000017941 */ /* 0x000fea0003800000 */
.L_x_52614:
[----:B------:R-:W-:Y:S01]  /*22a0*/  LEA R3, R0, 0x37800000, 0x17 ;  /* 0x3780000000037811 */ /* 0x000fe200078eb8ff */
[----:B------:R-:W-:-:S05]  /*22b0*/  IMAD.SHL.U32 R0, R2, 0x200000, RZ ;  /* 0x0020000002007824 */ /* 0x000fca00078e00ff */
[----:B------:R-:W-:-:S07]  /*22c0*/  LOP3.LUT R0, R3, R0, R4, 0xfe, !PT ;  /* 0x0000000003007212 */ /* 0x000fce00078efe04 */
.L_x_52613:
[----:B------:R-:W-:Y:S05]  /*22d0*/  BSYNC B0 ;  /* 0x0000000000007941 */ /* 0x000fea0003800000 */
.L_x_52612:
[----:B------:R-:W0:Y:S02]  /*22e0*/  F2I.FTZ.TRUNC.NTZ R0, R0 ;  /* 0x0000000000007305 */ /* 0x000e24000021f100 */
[----:B0-----:R-:W-:Y:S01]  /*22f0*/  PRMT R19, R0, 0x7610, R19 ;  /* 0x0000761000137816 */ /* 0x001fe20000000013 */
[----:B------:R-:W-:Y:S06]  /*2300*/  BRA `(.L_x_52593) ;  /* 0x00000000009c7947 */ /* 0x000fec0003800000 */
.L_x_52605:
        /* <DEDUP_REMOVED lines=14> */
.L_x_52619:
[----:B------:R-:W-:Y:S05]  /*23f0*/  BSYNC B0 ;  /* 0x0000000000007941 */ /* 0x000fea0003800000 */
.L_x_52618:
[----:B------:R-:W0:Y:S02]  /*2400*/  F2I.FTZ.TRUNC.NTZ R0, R0 ;  /* 0x0000000000007305 */ /* 0x000e24000021f100 */
[----:B0-----:R-:W-:Y:S01]  /*2410*/  PRMT R19, R0, 0x7610, R19 ;  /* 0x0000761000137816 */ /* 0x001fe20000000013 */
[----:B------:R-:W-:Y:S06]  /*2420*/  BRA `(.L_x_52593) ;  /* 0x0000000000547947 */ /* 0x000fec0003800000 */
.L_x_52592:
        /* <DEDUP_REMOVED lines=16> */
.L_x_52620:
[----:B------:R-:W-:Y:S01]  /*2530*/  PRMT R19, RZ, 0x7610, R19 ;  /* 0x00007610ff137816 */ /* 0x000fe20000000013 */
[----:B------:R-:W-:Y:S06]  /*2540*/  BRA `(.L_x_52593) ;  /* 0x00000000000c7947 */ /* 0x000fec0003800000 */
.L_x_52617:
[----:B------:R2:W5:Y:S01]  /*2550*/  LDG.E.U8 R19, desc[UR36][R2.64] ;  /* 0x0000002402137981 */ /* 0x000562000c1e1100 */
[----:B------:R-:W-:Y:S05]  /*2560*/  BRA `(.L_x_52593) ;  /* 0x0000000000047947 */ /* 0x000fea0003800000 */
.L_x_52616:
[----:B------:R1:W5:Y:S02]  /*2570*/  LDG.E.U8 R19, desc[UR36][R2.64] ;  /* 0x0000002402137981 */ /* 0x000364000c1e1100 */
.L_x_52593:
        /* <DEDUP_REMOVED lines=17> */
.L_x_52624:
[----:B------:R3:W5:Y:S01]  /*2690*/  LDG.E.U8 R0, desc[UR36][R2.64] ;  /* 0x0000002402007981 */ /* 0x000762000c1e1100 */
[----:B------:R-:W-:Y:S05]  /*26a0*/  BRA `(.L_x_52626) ;  /* 0x0000000c00547947 */ /* 0x000fea0003800000 */
.L_x_52623:
        /* <DEDUP_REMOVED lines=8> */
.L_x_52628:
[----:B------:R1:W5:Y:S01]  /*2730*/  LDG.E.U8 R0, desc[UR36][R2.64] ;  /* 0x0000002402007981 */ /* 0x000362000c1e1100 */
[----:B------:R-:W-:Y:S05]  /*2740*/  BRA `(.L_x_52626) ;  /* 0x0000000c002c7947 */ /* 0x000fea0003800000 */
.L_x_52627:
[----:B------:R2:W5:Y:S01]  /*2750*/  LDG.E.U16 R0, desc[UR36][R2.64] ;  /* 0x0000002402007981 */ /* 0x000562000c1e1500 */
[----:B------:R-:W-:Y:S05]  /*2760*/  BRA `(.L_x_52626) ;  /* 0x0000000c00247947 */ /* 0x000fea0003800000 */
.L_x_52622:
        /* <DEDUP_REMOVED lines=9> */
.L_x_52630:
[----:B------:R-:W2:Y:S02]  /*2800*/  LDG.E.U16 R4, desc[UR36][R2.64] ;  /* 0x0000002402047981 */ /* 0x000ea4000c1e1500 */
[----:B--2---:R-:W-:-:S06]  /*2810*/  HADD2.F32 R4, -RZ, R4.H0_H0 ;  /* 0x20000004ff047230 */ /* 0x004fcc0000004100 */
[----:B------:R-:W0:Y:S02]  /*2820*/  F2I.FTZ.TRUNC.NTZ R4, R4 ;  /* 0x0000000400047305 */ /* 0x000e24000021f100 */
[----:B0-----:R-:W-:Y:S01]  /*2830*/  PRMT R0, R4, 0x7610, R0 ;  /* 0x0000761004007816 */ /* 0x001fe20000000000 */
[----:B------:R-:W-:Y:S06]  /*2840*/  BRA `(.L_x_52626) ;  /* 0x0000000800ec7947 */ /* 0x000fec0003800000 */
.L_x_52629:
        /* <DEDUP_REMOVED lines=9> */
.L_x_52632:
[----:B------:R-:W2:Y:S02]  /*28e0*/  LDG.E.U16 R2, desc[UR36][R2.64] ;  /* 0x0000002402027981 */ /* 0x000ea4000c1e1500 */
[----:B--2---:R-:W-:-:S06]  /*28f0*/  HADD2.F32 R4, -RZ, R2.H0_H0 ;  /* 0x20000002ff047230 */ /* 0x004fcc0000004100 */
[----:B------:R-:W0:Y:S02]  /*2900*/  F2I.FTZ.TRUNC.NTZ R4, R4 ;  /* 0x0000000400047305 */ /* 0x000e24000021f100 */
[----:B0-----:R-:W-:Y:S01]  /*2910*/  PRMT R0, R4, 0x7610, R0 ;  /* 0x0000761004007816 */ /* 0x001fe20000000000 */
[----:B------:R-:W-:Y:S06]  /*2920*/  BRA `(.L_x_52626) ;  /* 0x0000000800b47947 */ /* 0x000fec0003800000 */
.L_x_52631:
[----:B------:R-:W2:Y:S02]  /*2930*/  LDG.E.64 R2, desc[UR36][R2.64] ;  /* 0x0000002402027981 */ /* 0x000ea4000c1e1b00 */
[----:B--2---:R0:W1:Y:S01]  /*2940*/  F2I.F64.TRUNC R0, R2 ;  /* 0x0000000200007311 */ /* 0x004062000030d100 */
[----:B------:R-:W-:Y:S05]  /*2950*/  BRA `(.L_x_52626) ;  /* 0x0000000800a87947 */ /* 0x000fea0003800000 */
.L_x_52621:
        /* <DEDUP_REMOVED lines=12> */
.L_x_52635:
[----:B------:R-:W2:Y:S02]  /*2a20*/  LDG.E.64 R2, desc[UR36][R2.64] ;  /* 0x0000002402027981 */ /* 0x000ea4000c1e1b00 */
[----:B--2---:R0:W1:Y:S01]  /*2a30*/  F2I.F64.TRUNC R0, R2 ;  /* 0x0000000200007311 */ /* 0x004062000030d100 */
[----:B------:R-:W-:Y:S05]  /*2a40*/  BRA `(.L_x_52626) ;  /* 0x00000008006c7947 */ /* 0x000fea0003800000 */
.L_x_52634:
        /* <DEDUP_REMOVED lines=28> */
.L_x_52637:
        /* <DEDUP_REMOVED lines=15> */
.L_x_52636:
[----:B------:R-:W2:Y:S02]  /*2d00*/  LDG.E.U16 R4, desc[UR36][R2.64] ;  /* 0x0000002402047981 */ /* 0x000ea4000c1e1500 */
[----:B--2---:R-:W-:-:S06]  /*2d10*/  IMAD.U32 R4, R4, 0x10000, RZ ;  /* 0x0001000004047824 */ /* 0x004fcc00078e00ff */
[----:B------:R-:W0:Y:S02]  /*2d20*/  F2I.FTZ.TRUNC.NTZ R4, R4 ;  /* 0x0000000400047305 */ /* 0x000e24000021f100 */
[----:B0-----:R-:W-:Y:S01]  /*2d30*/  PRMT R0, R4, 0x7610, R0 ;  /* 0x0000761004007816 */ /* 0x001fe20000000000 */
[----:B------:R-:W-:Y:S06]  /*2d40*/  BRA `(.L_x_52626) ;  /* 0x0000000400ac7947 */ /* 0x000fec0003800000 */
.L_x_52633:
        /* <DEDUP_REMOVED lines=10> */
.L_x_52640:
        /* <DEDUP_REMOVED lines=21> */
.L_x_52644:
[----:B------:R-:W-:Y:S05]  /*2f40*/  BSYNC B1 ;  /* 0x0000000000017941 */ /* 0x000fea0003800000 */
.L_x_52643:
[----:B------:R-:W-:Y:S01]  /*2f50*/  IMAD.SHL.U32 R2, R2, 0x100000, RZ ;  /* 0x0010000002027824 */ /* 0x000fe200078e00ff */
[----:B------:R-:W-:-:S04]  /*2f60*/  LEA R3, R0, 0x3b800000, 0x17 ;  /* 0x3b80000000037811 */ /* 0x000fc800078eb8ff */
[----:B------:R-:W-:-:S07]  /*2f70*/  LOP3.LUT R4, R3, R2, R4, 0xfe, !PT ;  /* 0x0000000203047212 */ /* 0x000fce00078efe04 */
.L_x_52642:
[----:B------:R-:W-:Y:S05]  /*2f80*/  BSYNC B0 ;  /* 0x0000000000007941 */ /* 0x000fea0003800000 */
.L_x_52641:
[----:B------:R-:W0:Y:S02]  /*2f90*/  F2I.FTZ.TRUNC.NTZ R4, R4 ;  /* 0x0000000400047305 */ /* 0x000e24000021f100 */
[----:B0-----:R-:W-:Y:S01]  /*2fa0*/  PRMT R0, R4, 0x7610, R0 ;  /* 0x0000761004007816 */ /* 0x001fe20000000000 */
[----:B------:R-:W-:Y:S06]  /*2fb0*/  BRA `(.L_x_52626) ;  /* 0x0000000400107947 */ /* 0x000fec0003800000 */
.L_x_52639:
        /* <DEDUP_REMOVED lines=21> */
.L_x_52648:
[----:B------:R-:W-:Y:S05]  /*3110*/  BSYNC B1 ;  /* 0x0000000000017941 */ /* 0x000fea0003800000 */
.L_x_52647:
[----:B------:R-:W-:Y:S01]  /*3120*/  IMAD.SHL.U32 R2, R2, 0x200000, RZ ;  /* 0x0020000002027824 */ /* 0x000fe200078e00ff */
[----:B------:R-:W-:-:S04]  /*3130*/  LEA R3, R0, 0x37800000, 0x17 ;  /* 0x3780000000037811 */ /* 0x000fc800078eb8ff */
[----:B------:R-:W-:-:S07]  /*3140*/  LOP3.LUT R4, R3, R2, R4, 0xfe, !PT ;  /* 0x0000000203047212 */ /* 0x000fce00078efe04 */
.L_x_52646:
[----:B------:R-:W-:Y:S05]  /*3150*/  BSYNC B0 ;  /* 0x0000000000007941 */ /* 0x000fea0003800000 */
.L_x_52645:
[----:B------:R-:W0:Y:S02]  /*3160*/  F2I.FTZ.TRUNC.NTZ R4, R4 ;  /* 0x0000000400047305 */ /* 0x000e24000021f100 */
[----:B0-----:R-:W-:Y:S01]  /*3170*/  PRMT R0, R4, 0x7610, R0 ;  /* 0x0000761004007816 */ /* 0x001fe20000000000 */
[----:B------:R-:W-:Y:S06]  /*3180*/  BRA `(.L_x_52626) ;  /* 0x00000000009c7947 */ /* 0x000fec0003800000 */
.L_x_52638:
        /* <DEDUP_REMOVED lines=14> */
.L_x_52652:
[----:B------:R-:W-:Y:S05]  /*3270*/  BSYNC B0 ;  /* 0x0000000000007941 */ /* 0x000fea0003800000 */
.L_x_52651:
[----:B------:R-:W0:Y:S02]  /*3280*/  F2I.FTZ.TRUNC.NTZ R4, R4 ;  /* 0x0000000400047305 */ /* 0x000e24000021f100 */
[----:B0-----:R-:W-:Y:S01]  /*3290*/  PRMT R0, R4, 0x7610, R0 ;  /* 0x0000761004007816 */ /* 0x001fe20000000000 */
[----:B------:R-:W-:Y:S06]  /*32a0*/  BRA `(.L_x_52626) ;  /* 0x0000000000547947 */ /* 0x000fec0003800000 */
.L_x_52625:
        /* <DEDUP_REMOVED lines=16> */
.L_x_52653:
[----:B------:R-:W-:Y:S01]  /*33b0*/  PRMT R0, RZ, 0x7610, R0 ;  /* 0x00007610ff007816 */ /* 0x000fe20000000000 */
[----:B------:R-:W-:Y:S06]  /*33c0*/  BRA `(.L_x_52626) ;  /* 0x00000000000c7947 */ /* 0x000fec0003800000 */
.L_x_52650:
[----:B------:R0:W5:Y:S01]  /*33d0*/  LDG.E.U8 R0, desc[UR36][R2.64] ;  /* 0x0000002402007981 */ /* 0x000162000c1e1100 */
[----:B------:R-:W-:Y:S05]  /*33e0*/  BRA `(.L_x_52626) ;  /* 0x0000000000047947 */ /* 0x000fea0003800000 */
.L_x_52649:
[----:B------:R0:W5:Y:S02]  /*33f0*/  LDG.E.U8 R0, desc[UR36][R2.64] ;  /* 0x0000002402007981 */ /* 0x000164000c1e1100 */
.L_x_52626:
[----:B012345:R-:W-:Y:S02]  /*3400*/  LOP3.LUT R2, R0, 0xffff, RZ, 0xc0, !PT ;  /* 0x0000ffff00027812 */ /* 0x03ffe400078ec0ff */
[----:B------:R-:W-:Y:S02]  /*3410*/  LOP3.LUT R19, R19, 0xffff, RZ, 0xc0, !PT ;  /* 0x0000ffff13137812 */ /* 0x000fe400078ec0ff */
[----:B------:R-:W-:Y:S02]  /*3420*/  PRMT R4, R2, 0x8880, RZ ;  /* 0x0000888002047816 */ /* 0x000fe400000000ff */
[----:B------:R-:W-:Y:S02]  /*3430*/  PRMT R5, R19, 0x8880, RZ ;  /* 0x0000888013057816 */ /* 0x000fe400000000ff */
[----:B------:R-:W-:Y:S02]  /*3440*/  IABS R7, R4 ;  /* 0x0000000400077213 */ /* 0x000fe40000000000 */
[----:B------:R-:W-:-:S02]  /*3450*/  IABS R11, R5 ;  /* 0x00000005000b7213 */ /* 0x000fc40000000000 */
[----:B------:R-:W0:Y:S01]  /*3460*/  I2F.RP R6, R7 ;  /* 0x0000000700067306 */ /* 0x000e220000209400 */
[----:B------:R-:W-:-:S07]  /*3470*/  ISETP.GE.AND P2, PT, R5, RZ, PT ;  /* 0x000000ff0500720c */ /* 0x000fce0003f46270 */
[----:B0-----:R-:W0:Y:S02]  /*3480*/  MUFU.RCP R6, R6 ;  /* 0x0000000600067308 */ /* 0x001e240000001000 */
[----:B0-----:R-:W-:Y:S02]  /*3490*/  VIADD R2, R6, 0xffffffe ;  /* 0x0ffffffe06027836 */ /* 0x001fe40000000000 */
[----:B------:R-:W0:Y:S04]  /*34a0*/  LDC.U8 R6, c[0x0][0x491] ;  /* 0x00012440ff067b82 */ /* 0x000e280000000000 */
[----:B------:R1:W2:Y:S02]  /*34b0*/  F2I.FTZ.U32.TRUNC.NTZ R3, R2 ;  /* 0x0000000200037305 */ /* 0x0002a4000021f000 */
[----:B-1----:R-:W-:-:S02]  /*34c0*/  IMAD.MOV.U32 R2, RZ, RZ, RZ ;  /* 0x000000ffff027224 */ /* 0x002fc400078e00ff */
[----:B--2---:R-:W-:-:S04]  /*34d0*/  IMAD.MOV R8, RZ, RZ, -R3 ;  /* 0x000000ffff087224 */ /* 0x004fc800078e0a03 */
        /* <DEDUP_REMOVED lines=14> */
[----:B------:R-:W-:Y:S02]  /*35c0*/  LOP3.LUT R3, R0, R2, RZ, 0x3c, !PT ;  /* 0x0000000200037212 */ /* 0x000fe400078e3cff */
[----:B------:R-:W-:Y:S02]  /*35d0*/  ISETP.GT.AND P1, PT, R4, 0x9, PT ;  /* 0x000000090400780c */ /* 0x000fe40003f24270 */
[----:B------:R-:W-:Y:S02]  /*35e0*/  PRMT R3, R3, 0x8880, RZ ;  /* 0x0000888003037816 */ /* 0x000fe400000000ff */
[----:B------:R-:W-:-:S04]  /*35f0*/  LOP3.LUT P0, RZ, R2, 0xff, RZ, 0xc0, !PT ;  /* 0x000000ff02ff7812 */ /* 0x000fc8000780c0ff */
[----:B------:R-:W-:-:S04]  /*3600*/  ISETP.GT.OR P0, PT, R3, -0x1, !P0 ;  /* 0xffffffff0300780c */ /* 0x000fc80004704670 */
        /* <DEDUP_REMOVED lines=13> */
.L_x_52657:
[----:B------:R1:W-:Y:S01]  /*36e0*/  STG.E.U8 desc[UR36][R16.64], R5 ;  /* 0x0000000510007986 */ /* 0x0003e2000c101124 */
[----:B------:R-:W-:Y:S05]  /*36f0*/  BRA `(.L_x_52659) ;  /* 0x0000000c00987947 */ /* 0x000fea0003800000 */
.L_x_52656:
        /* <DEDUP_REMOVED lines=12> */
.L_x_52661:
[----:B------:R-:W-:-:S04]  /*37c0*/  LOP3.LUT R5, R5, 0xffff, RZ, 0xc0, !PT ;  /* 0x0000ffff05057812 */ /* 0x000fc800078ec0ff */
[----:B------:R-:W-:-:S05]  /*37d0*/  PRMT R3, R5, 0x8880, RZ ;  /* 0x0000888005037816 */ /* 0x000fca00000000ff */
[----:B------:R3:W-:Y:S01]  /*37e0*/  STG.E desc[UR36][R16.64], R3 ;  /* 0x0000000310007986 */ /* 0x0007e2000c101924 */
[----:B------:R-:W-:Y:S05]  /*37f0*/  BRA `(.L_x_52659) ;  /* 0x0000000c00587947 */ /* 0x000fea0003800000 */
.L_x_52660:
[----:B------:R-:W-:-:S04]  /*3800*/  PRMT R3, R5, 0x8880, RZ ;  /* 0x0000888005037816 */ /* 0x000fc800000000ff */
[----:B------:R-:W-:-:S05]  /*3810*/  PRMT R3, R3, 0x7710, RZ ;  /* 0x0000771003037816 */ /* 0x000fca00000000ff */
[----:B------:R2:W-:Y:S01]  /*3820*/  STG.E.U16 desc[UR36][R16.64], R3 ;  /* 0x0000000310007986 */ /* 0x0005e2000c101524 */
[----:B------:R-:W-:Y:S05]  /*3830*/  BRA `(.L_x_52659) ;  /* 0x0000000c00487947 */ /* 0x000fea0003800000 */
.L_x_52655:
        /* <DEDUP_REMOVED lines=9> */
.L_x_52663:
[----:B------:R-:W0:Y:S02]  /*38d0*/  I2F.S8 R0, R5 ;  /* 0x0000000500007306 */ /* 0x000e240000001400 */
[----:B0-----:R-:W-:-:S05]  /*38e0*/  F2FP.F16.F32.PACK_AB R0, RZ, R0 ;  /* 0x00000000ff00723e */ /* 0x001fca00000000ff */
[----:B------:R0:W-:Y:S01]  /*38f0*/  STG.E.U16 desc[UR36][R16.64], R0 ;  /* 0x0000000010007986 */ /* 0x0001e2000c101524 */
[----:B------:R-:W-:Y:S05]  /*3900*/  BRA `(.L_x_52659) ;  /* 0x0000000c00147947 */ /* 0x000fea0003800000 */
.L_x_52662:
        /* <DEDUP_REMOVED lines=10> */
.L_x_52665:
[----:B------:R-:W0:Y:S02]  /*39b0*/  I2F.S8 R5, R5 ;  /* 0x0000000500057306 */ /* 0x000e240000001400 */
[----:B0-----:R-:W-:-:S04]  /*39c0*/  F2FP.F16.F32.PACK_AB R3, RZ, R5 ;  /* 0x00000005ff03723e */ /* 0x001fc800000000ff */
[----:B------:R-:W-:-:S05]  /*39d0*/  PRMT R3, R3, 0x5410, RZ ;  /* 0x0000541003037816 */ /* 0x000fca00000000ff */
[----:B------:R0:W-:Y:S01]  /*39e0*/  STG.E desc[UR36][R16.64], R3 ;  /* 0x0000000310007986 */ /* 0x0001e2000c101924 */
[----:B------:R-:W-:Y:S05]  /*39f0*/  BRA `(.L_x_52659) ;  /* 0x0000000800d87947 */ /* 0x000fea0003800000 */
.L_x_52664:
[----:B------:R-:W-:-:S04]  /*3a00*/  PRMT R2, R5, 0x8880, RZ ;  /* 0x0000888005027816 */ /* 0x000fc800000000ff */
[----:B------:R-:W-:-:S06]  /*3a10*/  PRMT R2, R2, 0x7710, RZ ;  /* 0x0000771002027816 */ /* 0x000fcc00000000ff */
[----:B------:R-:W0:Y:S02]  /*3a20*/  I2F.F64.S16 R2, R2 ;  /* 0x0000000200027312 */ /* 0x000e240000101c00 */
[----:B0-----:R0:W-:Y:S01]  /*3a30*/  STG.E.64 desc[UR36][R16.64], R2 ;  /* 0x0000000210007986 */ /* 0x0011e2000c101b24 */
[----:B------:R-:W-:Y:S05]  /*3a40*/  BRA `(.L_x_52659) ;  /* 0x0000000800c47947 */ /* 0x000fea0003800000 */
.L_x_52654:
        /* <DEDUP_REMOVED lines=12> */
.L_x_52668:
[----:B------:R-:W-:Y:S02]  /*3b10*/  PRMT R4, R5, 0x8880, RZ ;  /* 0x0000888005047816 */ /* 0x000fe400000000ff */
[----:B------:R-:W-:Y:S02]  /*3b20*/  CS2R R6, SRZ ;  /* 0x0000000000067805 */ /* 0x000fe4000001ff00 */
[----:B------:R-:W-:-:S06]  /*3b30*/  PRMT R4, R4, 0x7710, RZ ;  /* 0x0000771004047816 */ /* 0x000fcc00000000ff */
[----:B------:R-:W0:Y:S02]  /*3b40*/  I2F.F64.S16 R4, R4 ;  /* 0x0000000400047312 */ /* 0x000e240000101c00 */
[----:B0-----:R0:W-:Y:S01]  /*3b50*/  STG.E.128 desc[UR36][R16.64], R4 ;  /* 0x0000000410007986 */ /* 0x0011e2000c101d24 */
[----:B------:R-:W-:Y:S05]  /*3b60*/  BRA `(.L_x_52659) ;  /* 0x00000008007c7947 */ /* 0x000fea0003800000 */
.L_x_52667:
        /* <DEDUP_REMOVED lines=21> */
.L_x_52672:
[----:B------:R-:W-:Y:S05]  /*3cc0*/  BSYNC B0 ;  /* 0x0000000000007941 */ /* 0x000fea0003800000 */
.L_x_52671:
[----:B------:R-:W-:-:S05]  /*3cd0*/  LOP3.LUT R3, R0, R3, RZ, 0xfc, !PT ;  /* 0x0000000300037212 */ /* 0x000fca00078efcff */
[----:B------:R0:W-:Y:S01]  /*3ce0*/  STG.E.U8 desc[UR36][R16.64], R3 ;  /* 0x0000000310007986 */ /* 0x0001e2000c101124 */
[----:B------:R-:W-:Y:S05]  /*3cf0*/  BRA `(.L_x_52659) ;  /* 0x0000000800187947 */ /* 0x000fea0003800000 */
.L_x_52670:
        /* <DEDUP_REMOVED lines=13> */
.L_x_52674:
[----:B------:R-:W-:Y:S01]  /*3dd0*/  IMAD.MOV.U32 R0, RZ, RZ, 0x7f ;  /* 0x0000007fff007424 */ /* 0x000fe200078e00ff */
[----:B------:R-:W-:-:S04]  /*3de0*/  ISETP.GT.U32.AND P0, PT, R2, 0x7f800000, PT ;  /* 0x7f8000000200780c */ /* 0x000fc80003f04070 */
[----:B------:R-:W-:-:S09]  /*3df0*/  SEL R0, R0, 0x7c, P0 ;  /* 0x0000007c00007807 */ /* 0x000fd20000000000 */
.L_x_52675:
[----:B------:R-:W-:Y:S05]  /*3e00*/  BSYNC B0 ;  /* 0x0000000000007941 */ /* 0x000fea0003800000 */
.L_x_52673:
[----:B------:R-:W-:-:S04]  /*3e10*/  LOP3.LUT R2, R5, 0x80000000, RZ, 0xc0, !PT ;  /* 0x8000000005027812 */ /* 0x000fc800078ec0ff */
[----:B------:R-:W-:-:S04]  /*3e20*/  SHF.R.U32.HI R3, RZ, 0x18, R2 ;  /* 0x00000018ff037819 */ /* 0x000fc80000011602 */
[----:B------:R-:W-:-:S05]  /*3e30*/  LOP3.LUT R3, R0, R3, RZ, 0xfc, !PT ;  /* 0x0000000300037212 */ /* 0x000fca00078efcff */
[----:B------:R0:W-:Y:S01]  /*3e40*/  STG.E.U8 desc[UR36][R16.64], R3 ;  /* 0x0000000310007986 */ /* 0x0001e2000c101124 */
[----:B------:R-:W-:Y:S05]  /*3e50*/  BRA `(.L_x_52659) ;  /* 0x0000000400c07947 */ /* 0x000fea0003800000 */
.L_x_52669:
[----:B------:R-:W0:Y:S02]  /*3e60*/  I2F.S8 R0, R5 ;  /* 0x0000000500007306 */ /* 0x000e240000001400 */
[----:B0-----:R-:W-:-:S05]  /*3e70*/  F2FP.BF16.F32.PACK_AB R0, RZ, R0 ;  /* 0x00000000ff00723e */ /* 0x001fca00000010ff */
[----:B------:R0:W-:Y:S01]  /*3e80*/  STG.E.U16 desc[UR36][R16.64], R0 ;  /* 0x0000000010007986 */ /* 0x0001e2000c101524 */
[----:B------:R-:W-:Y:S05]  /*3e90*/  BRA `(.L_x_52659) ;  /* 0x0000000400b07947 */ /* 0x000fea0003800000 */
.L_x_52666:
        /* <DEDUP_REMOVED lines=12> */
.L_x_52678:
        /* <DEDUP_REMOVED lines=17> */
.L_x_52681:
[----:B------:R-:W-:-:S04]  /*4070*/  LOP3.LUT R2, R5, 0x80000000, RZ, 0xc0, !PT ;  /* 0x8000000005027812 */ /* 0x000fc800078ec0ff */
[----:B------:R-:W-:-:S04]  /*4080*/  SHF.R.U32.HI R3, RZ, 0x18, R2 ;  /* 0x00000018ff037819 */ /* 0x000fc80000011602 */
[----:B------:R-:W-:-:S04]  /*4090*/  LOP3.LUT R0, R0, R3, RZ, 0xfc, !PT ;  /* 0x0000000300007212 */ /* 0x000fc800078efcff */
[----:B------:R-:W-:-:S07]  /*40a0*/  PRMT R8, R0, 0x7610, R8 ;  /* 0x0000761000087816 */ /* 0x000fce0000000008 */
.L_x_52680:
[----:B------:R-:W-:Y:S05]  /*40b0*/  BSYNC B0 ;  /* 0x0000000000007941 */ /* 0x000fea0003800000 */
.L_x_52679:
[----:B------:R0:W-:Y:S01]  /*40c0*/  STG.E.U8 desc[UR36][R16.64], R8 ;  /* 0x0000000810007986 */ /* 0x0001e2000c101124 */
[----:B------:R-:W-:Y:S05]  /*40d0*/  BRA `(.L_x_52659) ;  /* 0x0000000400207947 */ /* 0x000fea0003800000 */
.L_x_52677:
        /* <DEDUP_REMOVED lines=17> */
.L_x_52684:
[----:B------:R-:W-:-:S04]  /*41f0*/  LOP3.LUT R2, R5, 0x80000000, RZ, 0xc0, !PT ;  /* 0x8000000005027812 */ /* 0x000fc800078ec0ff */
[----:B------:R-:W-:-:S04]  /*4200*/  SHF.R.U32.HI R3, RZ, 0x18, R2 ;  /* 0x00000018ff037819 */ /* 0x000fc80000011602 */
[----:B------:R-:W-:-:S04]  /*4210*/  LOP3.LUT R0, R0, R3, RZ, 0xfc, !PT ;  /* 0x0000000300007212 */ /* 0x000fc800078efcff */
[----:B------:R-:W-:-:S07]  /*4220*/  PRMT R8, R0, 0x7610, R8 ;  /* 0x0000761000087816 */ /* 0x000fce0000000008 */
.L_x_52683:
[----:B------:R-:W-:Y:S05]  /*4230*/  BSYNC B0 ;  /* 0x0000000000007941 */ /* 0x000fea0003800000 */
.L_x_52682:
[----:B------:R0:W-:Y:S01]  /*4240*/  STG.E.U8 desc[UR36][R16.64], R8 ;  /* 0x0000000810007986 */ /* 0x0001e2000c101124 */
[----:B------:R-:W-:Y:S05]  /*4250*/  BRA `(.L_x_52659) ;  /* 0x0000000000c07947 */ /* 0x000fea0003800000 */
.L_x_52676:
        /* <DEDUP_REMOVED lines=22> */
.L_x_52658:
        /* <DEDUP_REMOVED lines=16> */
.L_x_52687:
[----:B------:R-:W-:Y:S05]  /*44c0*/  BRA `(.L_x_52659) ;  /* 0x0000000000247947 */ /* 0x000fea0003800000 */
.L_x_52686:
[----:B------:R-:W-:-:S04]  /*44d0*/  LOP3.LUT R5, R5, 0xffff, RZ, 0xc0, !PT ;  /* 0x0000ffff05057812 */ /* 0x000fc800078ec0ff */
[----:B------:R-:W-:-:S05]  /*44e0*/  PRMT R5, R5, 0x8880, RZ ;  /* 0x0000888005057816 */ /* 0x000fca00000000ff */
[----:B------:R-:W-:-:S05]  /*44f0*/  IMAD.MOV.U32 R2, RZ, RZ, R5 ;  /* 0x000000ffff027224 */ /* 0x000fca00078e0005 */
[----:B------:R-:W-:-:S05]  /*4500*/  SHF.R.S32.HI R3, RZ, 0x1f, R2 ;  /* 0x0000001fff037819 */ /* 0x000fca0000011402 */
[----:B------:R0:W-:Y:S01]  /*4510*/  STG.E.64 desc[UR36][R16.64], R2 ;  /* 0x0000000210007986 */ /* 0x0001e2000c101b24 */
[----:B------:R-:W-:Y:S05]  /*4520*/  BRA `(.L_x_52659) ;  /* 0x00000000000c7947 */ /* 0x000fea0003800000 */
.L_x_52685:
[----:B------:R-:W-:-:S04]  /*4530*/  LOP3.LUT R5, R5, 0xffff, RZ, 0xc0, !PT ;  /* 0x0000ffff05057812 */ /* 0x000fc800078ec0ff */
[----:B------:R-:W-:-:S05]  /*4540*/  PRMT R3, R5, 0x8880, RZ ;  /* 0x0000888005037816 */ /* 0x000fca00000000ff */
[----:B------:R0:W-:Y:S02]  /*4550*/  STG.E desc[UR36][R16.64], R3 ;  /* 0x0000000310007986 */ /* 0x0001e4000c101924 */
.L_x_52659:
[----:B------:R-:W-:-:S04]  /*4560*/  IMAD R18, R18, 0x200, R23 ;  /* 0x0000020012127824 */ /* 0x000fc800078e0217 */
[----:B------:R-:W-:-:S07]  /*4570*/  VIADD R19, R18, 0x80 ;  /* 0x0000008012137836 */ /* 0x000fce0000000000 */
.L_x_52586:
[----:B------:R-:W-:Y:S05]  /*4580*/  BSYNC B6 ;  /* 0x0000000000067941 */ /* 0x000fea0003800000 */
.L_x_52585:
        /* <DEDUP_REMOVED lines=358> */
.L_x_52690:
        /* <DEDUP_REMOVED lines=20> */
.L_x_52694:
[----:B------:R0:W5:Y:S01]  /*5d30*/  LDG.E.U8 R22, desc[UR36][R2.64] ;  /* 0x0000002402167981 */ /* 0x000162000c1e1100 */
[----:B------:R-:W-:Y:S05]  /*5d40*/  BRA `(.L_x_52696) ;  /* 0x0000000c00547947 */ /* 0x000fea0003800000 */
.L_x_52693:
        /* <DEDUP_REMOVED lines=8> */
.L_x_52698:
[----:B------:R0:W5:Y:S01]  /*5dd0*/  LDG.E.U8 R22, desc[UR36][R2.64] ;  /* 0x0000002402167981 */ /* 0x000162000c1e1100 */
[----:B------:R-:W-:Y:S05]  /*5de0*/  BRA `(.L_x_52696) ;  /* 0x0000000c002c7947 */ /* 0x000fea0003800000 */
.L_x_52697:
[----:B------:R0:W5:Y:S01]  /*5df0*/  LDG.E.U16 R22, desc[UR36][R2.64] ;  /* 0x0000002402167981 */ /* 0x000162000c1e1500 */
[----:B------:R-:W-:Y:S05]  /*5e00*/  BRA `(.L_x_52696) ;  /* 0x0000000c00247947 */ /* 0x000fea0003800000 */
.L_x_52692:
        /* <DEDUP_REMOVED lines=9> */
.L_x_52700:
[----:B------:R-:W2:Y:S02]  /*5ea0*/  LDG.E.U16 R0, desc[UR36][R2.64] ;  /* 0x0000002402007981 */ /* 0x000ea4000c1e1500 */
[----:B--2---:R-:W-:-:S06]  /*5eb0*/  HADD2.F32 R0, -RZ, R0.H0_H0 ;  /* 0x20000000ff007230 */ /* 0x004fcc0000004100 */
[----:B------:R-:W0:Y:S02]  /*5ec0*/  F2I.FTZ.TRUNC.NTZ R0, R0 ;  /* 0x0000000000007305 */ /* 0x000e24000021f100 */
[----:B0-----:R-:W-:Y:S01]  /*5ed0*/  PRMT R22, R0, 0x7610, R22 ;  /* 0x0000761000167816 */ /* 0x001fe20000000016 */
[----:B------:R-:W-:Y:S06]  /*5ee0*/  BRA `(.L_x_52696) ;  /* 0x0000000800ec7947 */ /* 0x000fec0003800000 */
.L_x_52699:
        /* <DEDUP_REMOVED lines=9> */
.L_x_52702:
[----:B------:R-:W2:Y:S02]  /*5f80*/  LDG.E.U16 R2, desc[UR36][R2.64] ;  /* 0x0000002402027981 */ /* 0x000ea4000c1e1500 */
[----:B--2---:R-:W-:-:S06]  /*5f90*/  HADD2.F32 R0, -RZ, R2.H0_H0 ;  /* 0x20000002ff007230 */ /* 0x004fcc0000004100 */
[----:B------:R-:W0:Y:S02]  /*5fa0*/  F2I.FTZ.TRUNC.NTZ R0, R0 ;  /* 0x0000000000007305 */ /* 0x000e24000021f100 */
[----:B0-----:R-:W-:Y:S01]  /*5fb0*/  PRMT R22, R0, 0x7610, R22 ;  /* 0x0000761000167816 */ /* 0x001fe20000000016 */
[----:B------:R-:W-:Y:S06]  /*5fc0*/  BRA `(.L_x_52696) ;  /* 0x0000000800b47947 */ /* 0x000fec0003800000 */
.L_x_52701:
[----:B------:R-:W2:Y:S02]  /*5fd0*/  LDG.E.64 R2, desc[UR36][R2.64] ;  /* 0x0000002402027981 */ /* 0x000ea4000c1e1b00 */
[----:B--2---:R0:W1:Y:S01]  /*5fe0*/  F2I.F64.TRUNC R22, R2 ;  /* 0x0000000200167311 */ /* 0x004062000030d100 */
[----:B------:R-:W-:Y:S05]  /*5ff0*/  BRA `(.L_x_52696) ;  /* 0x0000000800a87947 */ /* 0x000fea0003800000 */
.L_x_52691:
        /* <DEDUP_REMOVED lines=12> */
.L_x_52705:
[----:B------:R-:W2:Y:S02]  /*60c0*/  LDG.E.64 R2, desc[UR36][R2.64] ;  /* 0x0000002402027981 */ /* 0x000ea4000c1e1b00 */
[----:B--2---:R0:W1:Y:S01]  /*60d0*/  F2I.F64.TRUNC R22, R2 ;  /* 0x0000000200167311 */ /* 0x004062000030d100 */
[----:B------:R-:W-:Y:S05]  /*60e0*/  BRA `(.L_x_52696) ;  /* 0x00000008006c7947 */ /* 0x000fea0003800000 */
.L_x_52704:
        /* <DEDUP_REMOVED lines=28> */
.L_x_52707:
        /* <DEDUP_REMOVED lines=15> */
.L_x_52706:
[----:B------:R-:W2:Y:S02]  /*63a0*/  LDG.E.U16 R0, desc[UR36][R2.64] ;  /* 0x0000002402007981 */ /* 0x000ea4000c1e1500 */
[----:B--2---:R-:W-:-:S06]  /*63b0*/  IMAD.U32 R0, R0, 0x10000, RZ ;  /* 0x0001000000007824 */ /* 0x004fcc00078e00ff */
[----:B------:R-:W0:Y:S02]  /*63c0*/  F2I.FTZ.TRUNC.NTZ R0, R0 ;  /* 0x0000000000007305 */ /* 0x000e24000021f100 */
[----:B0-----:R-:W-:Y:S01]  /*63d0*/  PRMT R22, R0, 0x7610, R22 ;  /* 0x0000761000167816 */ /* 0x001fe20000000016 */
[----:B------:R-:W-:Y:S06]  /*63e0*/  BRA `(.L_x_52696) ;  /* 0x0000000400ac7947 */ /* 0x000fec0003800000 */
.L_x_52703:
        /* <DEDUP_REMOVED lines=10> */
.L_x_52710:
        /* <DEDUP_REMOVED lines=21> */
.L_x_52714:
[----:B------:R-:W-:Y:S05]  /*65e0*/  BSYNC B1 ;  /* 0x0000000000017941 */ /* 0x000fea0003800000 */
.L_x_52713:
[----:B------:R-:W-:Y:S01]  /*65f0*/  LEA R3, R0, 0x3b800000, 0x17 ;  /* 0x3b80000000037811 */ /* 0x000fe200078eb8ff */
[----:B------:R-:W-:-:S05]  /*6600*/  IMAD.SHL.U32 R0, R2, 0x100000, RZ ;  /* 0x0010000002007824 */ /* 0x000fca00078e00ff */
[----:B------:R-:W-:-:S07]  /*6610*/  LOP3.LUT R0, R3, R0, R4, 0xfe, !PT ;  /* 0x0000000003007212 */ /* 0x000fce00078efe04 */
.L_x_52712:
[----:B------:R-:W-:Y:S05]  /*6620*/  BSYNC B0 ;  /* 0x0000000000007941 */ /* 0x000fea0003800000 */
.L_x_52711:
[----:B------:R-:W0:Y:S02]  /*6630*/  F2I.FTZ.TRUNC.NTZ R0, R0 ;  /* 0x0000000000007305 */ /* 0x000e24000021f100 */
[----:B0-----:R-:W-:Y:S01]  /*6640*/  PRMT R22, R0, 0x7610, R22 ;  /* 0x0000761000167816 */ /* 0x001fe20000000016 */
[----:B------:R-:W-:Y:S06]  /*6650*/  BRA `(.L_x_52696) ;  /* 0x0000000400107947 */ /* 0x000fec0003800000 */
.L_x_52709:
        /* <DEDUP_REMOVED lines=21> */
.L_x_52718:
[----:B------:R-:W-:Y:S05]  /*67b0*/  BSYNC B1 ;  /* 0x0000000000017941 */ /* 0x000fea0003800000 */
.L_x_52717:
[----:B------:R-:W-:Y:S01]  /*67c0*/  LEA R3, R0, 0x37800000, 0x17 ;  /* 0x3780000000037811 */ /* 0x000fe200078eb8ff */
[----:B------:R-:W-:-:S05]  /*67d0*/  IMAD.SHL.U32 R0, R2, 0x200000, RZ ;  /* 0x0020000002007824 */ /* 0x000fca00078e00ff */
[----:B------:R-:W-:-:S07]  /*67e0*/  LOP3.LUT R0, R3, R0, R4, 0xfe, !PT ;  /* 0x0000000003007212 */ /* 0x000fce00078efe04 */
.L_x_52716:
[----:B------:R-:W-:Y:S05]  /*67f0*/  BSYNC B0 ;  /* 0x0000000000007941 */ /* 0x000fea0003800000 */
.L_x_52715:
[----:B------:R-:W0:Y:S02]  /*6800*/  F2I.FTZ.TRUNC.NTZ R0, R0 ;  /* 0x0000000000007305 */ /* 0x000e24000021f100 */
[----:B0-----:R-:W-:Y:S01]  /*6810*/  PRMT R22, R0, 0x7610, R22 ;  /* 0x0000761000167816 */ /* 0x001fe20000000016 */
[----:B------:R-:W-:Y:S06]  /*6820*/  BRA `(.L_x_52696) ;  /* 0x00000000009c7947 */ /* 0x000fec0003800000 */
.L_x_52708:
        /* <DEDUP_REMOVED lines=14> */
.L_x_52722:
[----:B------:R-:W-:Y:S05]  /*6910*/  BSYNC B0 ;  /* 0x0000000000007941 */ /* 0x000fea0003800000 */
.L_x_52721:
[----:B------:R-:W0:Y:S02]  /*6920*/  F2I.FTZ.TRUNC.NTZ R0, R0 ;  /* 0x0000000000007305 */ /* 0x000e24000021f100 */
[----:B0-----:R-:W-:Y:S01]  /*6930*/  PRMT R22, R0, 0x7610, R22 ;  /* 0x0000761000167816 */ /* 0x001fe20000000016 */
[----:B------:R-:W-:Y:S06]  /*6940*/  BRA `(.L_x_52696) ;  /* 0x0000000000547947 */ /* 0x000fec0003800000 */
.L_x_52695:
        /* <DEDUP_REMOVED lines=16> */
.L_x_52723:
[----:B------:R-:W-:Y:S01]  /*6a50*/  PRMT R22, RZ, 0x7610, R22 ;  /* 0x00007610ff167816 */ /* 0x000fe20000000016 */
[----:B------:R-:W-:Y:S06]  /*6a60*/  BRA `(.L_x_52696) ;  /* 0x00000000000c7947 */ /* 0x000fec0003800000 */
.L_x_52720:
[----:B------:R3:W5:Y:S01]  /*6a70*/  LDG.E.U8 R22, desc[UR36][R2.64] ;  /* 0x0000002402167981 */ /* 0x000762000c1e1100 */
[----:B------:R-:W-:Y:S05]  /*6a80*/  BRA `(.L_x_52696) ;  /* 0x0000000000047947 */ /* 0x000fea0003800000 */
.L_x_52719:
[----:B------:R4:W5:Y:S02]  /*6a90*/  LDG.E.U8 R22, desc[UR36][R2.64] ;  /* 0x0000002402167981 */ /* 0x000964000c1e1100 */
.L_x_52696:
        /* <DEDUP_REMOVED lines=17> */
.L_x_52727:
[----:B------:R4:W5:Y:S01]  /*6bb0*/  LDG.E.U8 R0, desc[UR36][R2.64] ;  /* 0x0000002402007981 */ /* 0x000962000c1e1100 */
[----:B------:R-:W-:Y:S05]  /*6bc0*/  BRA `(.L_x_52729) ;  /* 0x0000000c00547947 */ /* 0x000fea0003800000 */
.L_x_52726:
        /* <DEDUP_REMOVED lines=8> */
.L_x_52731:
[----:B------:R2:W5:Y:S01]  /*6c50*/  LDG.E.U8 R0, desc[UR36][R2.64] ;  /* 0x0000002402007981 */ /* 0x000562000c1e1100 */
[----:B------:R-:W-:Y:S05]  /*6c60*/  BRA `(.L_x_52729) ;  /* 0x0000000c002c7947 */ /* 0x000fea0003800000 */
.L_x_52730:
[----:B------:R0:W5:Y:S01]  /*6c70*/  LDG.E.U16 R0, desc[UR36][R2.64] ;  /* 0x0000002402007981 */ /* 0x000162000c1e1500 */
[----:B------:R-:W-:Y:S05]  /*6c80*/  BRA `(.L_x_52729) ;  /* 0x0000000c00247947 */ /* 0x000fea0003800000 */
.L_x_52725:
        /* <DEDUP_REMOVED lines=9> */
.L_x_52733:
[----:B------:R-:W2:Y:S02]  /*6d20*/  LDG.E.U16 R4, desc[UR36][R2.64] ;  /* 0x0000002402047981 */ /* 0x000ea4000c1e1500 */
[----:B--2---:R-:W-:-:S06]  /*6d30*/  HADD2.F32 R4, -RZ, R4.H0_H0 ;  /* 0x20000004ff047230 */ /* 0x004fcc0000004100 */
[----:B------:R-:W0:Y:S02]  /*6d40*/  F2I.FTZ.TRUNC.NTZ R4, R4 ;  /* 0x0000000400047305 */ /* 0x000e24000021f100 */
[----:B0-----:R-:W-:Y:S01]  /*6d50*/  PRMT R0, R4, 0x7610, R0 ;  /* 0x0000761004007816 */ /* 0x001fe20000000000 */
[----:B------:R-:W-:Y:S06]  /*6d60*/  BRA `(.L_x_52729) ;  /* 0x0000000800ec7947 */ /* 0x000fec0003800000 */
.L_x_52732:
        /* <DEDUP_REMOVED lines=9> */
.L_x_52735:
[----:B------:R-:W2:Y:S02]  /*6e00*/  LDG.E.U16 R2, desc[UR36][R2.64] ;  /* 0x0000002402027981 */ /* 0x000ea4000c1e1500 */
[----:B--2---:R-:W-:-:S06]  /*6e10*/  HADD2.F32 R4, -RZ, R2.H0_H0 ;  /* 0x20000002ff047230 */ /* 0x004fcc0000004100 */
[----:B------:R-:W0:Y:S02]  /*6e20*/  F2I.FTZ.TRUNC.NTZ R4, R4 ;  /* 0x0000000400047305 */ /* 0x000e24000021f100 */
[----:B0-----:R-:W-:Y:S01]  /*6e30*/  PRMT R0, R4, 0x7610, R0 ;  /* 0x0000761004007816 */ /* 0x001fe20000000000 */
[----:B------:R-:W-:Y:S06]  /*6e40*/  BRA `(.L_x_52729) ;  /* 0x0000000800b47947 */ /* 0x000fec0003800000 */
.L_x_52734:
[----:B------:R-:W2:Y:S02]  /*6e50*/  LDG.E.64 R2, desc[UR36][R2.64] ;  /* 0x0000002402027981 */ /* 0x000ea4000c1e1b00 */
[----:B--2---:R0:W1:Y:S01]  /*6e60*/  F2I.F64.TRUNC R0, R2 ;  /* 0x0000000200007311 */ /* 0x004062000030d100 */
[----:B------:R-:W-:Y:S05]  /*6e70*/  BRA `(.L_x_52729) ;  /* 0x0000000800a87947 */ /* 0x000fea0003800000 */
.L_x_52724:
        /* <DEDUP_REMOVED lines=12> */
.L_x_52738:
[----:B------:R-:W2:Y:S02]  /*6f40*/  LDG.E.64 R2, desc[UR36][R2.64] ;  /* 0x0000002402027981 */ /* 0x000ea4000c1e1b00 */
[----:B--2---:R0:W1:Y:S01]  /*6f50*/  F2I.F64.TRUNC R0, R2 ;  /* 0x0000000200007311 */ /* 0x004062000030d100 */
[----:B------:R-:W-:Y:S05]  /*6f60*/  BRA `(.L_x_52729) ;  /* 0x00000008006c7947 */ /* 0x000fea0003800000 */
.L_x_52737:
        /* <DEDUP_REMOVED lines=28> */
.L_x_52740:
        /* <DEDUP_REMOVED lines=15> */
.L_x_52739:
[----:B------:R-:W2:Y:S02]  /*7220*/  LDG.E.U16 R4, desc[UR36][R2.64] ;  /* 0x0000002402047981 */ /* 0x000ea4000c1e1500 */
[----:B--2---:R-:W-:-:S06]  /*7230*/  IMAD.U32 R4, R4, 0x10000, RZ ;  /* 0x0001000004047824 */ /* 0x004fcc00078e00ff */
[----:B------:R-:W0:Y:S02]  /*7240*/  F2I.FTZ.TRUNC.NTZ R4, R4 ;  /* 0x0000000400047305 */ /* 0x000e24000021f100 */
[----:B0-----:R-:W-:Y:S01]  /*7250*/  PRMT R0, R4, 0x7610, R0 ;  /* 0x0000761004007816 */ /* 0x001fe20000000000 */
[----:B------:R-:W-:Y:S06]  /*7260*/  BRA `(.L_x_52729) ;  /* 0x0000000400ac7947 */ /* 0x000fec0003800000 */
.L_x_52736:
        /* <DEDUP_REMOVED lines=10> */
.L_x_52743:
        /* <DEDUP_REMOVED lines=21> */
.L_x_52747:
[----:B------:R-:W-:Y:S05]  /*7460*/  BSYNC B1 ;  /* 0x0000000000017941 */ /* 0x000fea0003800000 */
.L_x_52746:
[----:B------:R-:W-:Y:S01]  /*7470*/  IMAD.SHL.U32 R2, R2, 0x100000, RZ ;  /* 0x0010000002027824 */ /* 0x000fe200078e00ff */
[----:B------:R-:W-:-:S04]  /*7480*/  LEA R3, R0, 0x3b800000, 0x17 ;  /* 0x3b80000000037811 */ /* 0x000fc800078eb8ff */
[----:B------:R-:W-:-:S07]  /*7490*/  LOP3.LUT R4, R3, R2, R4, 0xfe, !PT ;  /* 0x0000000203047212 */ /* 0x000fce00078efe04 */
.L_x_52745:
[----:B------:R-:W-:Y:S05]  /*74a0*/  BSYNC B0 ;  /* 0x0000000000007941 */ /* 0x000fea0003800000 */
.L_x_52744:
[----:B------:R-:W0:Y:S02]  /*74b0*/  F2I.FTZ.TRUNC.NTZ R4, R4 ;  /* 0x0000000400047305 */ /* 0x000e24000021f100 */
[----:B0-----:R-:W-:Y:S01]  /*74c0*/  PRMT R0, R4, 0x7610, R0 ;  /* 0x0000761004007816 */ /* 0x001fe20000000000 */
[----:B------:R-:W-:Y:S06]  /*74d0*/  BRA `(.L_x_52729) ;  /* 0x0000000400107947 */ /* 0x000fec0003800000 */
.L_x_52742:
        /* <DEDUP_REMOVED lines=21> */
.L_x_52751:
[----:B------:R-:W-:Y:S05]  /*7630*/  BSYNC B1 ;  /* 0x0000000000017941 */ /* 0x000fea0003800000 */
.L_x_52750:
[----:B------:R-:W-:Y:S01]  /*7640*/  IMAD.SHL.U32 R2, R2, 0x200000, RZ ;  /* 0x0020000002027824 */ /* 0x000fe200078e00ff */
[----:B------:R-:W-:-:S04]  /*7650*/  LEA R3, R0, 0x37800000, 0x17 ;  /* 0x3780000000037811 */ /* 0x000fc800078eb8ff */
[----:B------:R-:W-:-:S07]  /*7660*/  LOP3.LUT R4, R3, R2, R4, 0xfe, !PT ;  /* 0x0000000203047212 */ /* 0x000fce00078efe04 */
.L_x_52749:
[----:B------:R-:W-:Y:S05]  /*7670*/  BSYNC B0 ;  /* 0x0000000000007941 */ /* 0x000fea0003800000 */
.L_x_52748:
[----:B------:R-:W0:Y:S02]  /*7680*/  F2I.FTZ.TRUNC.NTZ R4, R4 ;  /* 0x0000000400047305 */ /* 0x000e24000021f100 */
[----:B0-----:R-:W-:Y:S01]  /*7690*/  PRMT R0, R4, 0x7610, R0 ;  /* 0x0000761004007816 */ /* 0x001fe20000000000 */
[----:B------:R-:W-:Y:S06]  /*76a0*/  BRA `(.L_x_52729) ;  /* 0x00000000009c7947 */ /* 0x000fec0003800000 */
.L_x_52741:
        /* <DEDUP_REMOVED lines=14> */
.L_x_52755:
[----:B------:R-:W-:Y:S05]  /*7790*/  BSYNC B0 ;  /* 0x0000000000007941 */ /* 0x000fea0003800000 */
.L_x_52754:
[----:B------:R-:W0:Y:S02]  /*77a0*/  F2I.FTZ.TRUNC.NTZ R4, R4 ;  /* 0x0000000400047305 */ /* 0x000e24000021f100 */
[----:B0-----:R-:W-:Y:S01]  /*77b0*/  PRMT R0, R4, 0x7610, R0 ;  /* 0x0000761004007816 */ /* 0x001fe20000000000 */
[----:B------:R-:W-:Y:S06]  /*77c0*/  BRA `(.L_x_52729) ;  /* 0x0000000000547947 */ /* 0x000fec0003800000 */
.L_x_52728:
        /* <DEDUP_REMOVED lines=16> */
.L_x_52756:
[----:B------:R-:W-:Y:S01]  /*78d0*/  PRMT R0, RZ, 0x7610, R0 ;  /* 0x00007610ff007816 */ /* 0x000fe20000000000 */
[----:B------:R-:W-:Y:S06]  /*78e0*/  BRA `(.L_x_52729) ;  /* 0x00000000000c7947 */ /* 0x000fec0003800000 */
.L_x_52753:
[----:B------:R0:W5:Y:S01]  /*78f0*/  LDG.E.U8 R0, desc[UR36][R2.64] ;  /* 0x0000002402007981 */ /* 0x000162000c1e1100 */
[----:B------:R-:W-:Y:S05]  /*7900*/  BRA `(.L_x_52729) ;  /* 0x0000000000047947 */ /* 0x000fea0003800000 */
.L_x_52752:
[----:B------:R0:W5:Y:S02]  /*7910*/  LDG.E.U8 R0, desc[UR36][R2.64] ;  /* 0x0000002402007981 */ /* 0x000164000c1e1100 */
.L_x_52729:
[----:B012345:R-:W-:Y:S02]  /*7920*/  LOP3.LUT R2, R0, 0xffff, RZ, 0xc0, !PT ;  /* 0x0000ffff00027812 */ /* 0x03ffe400078ec0ff */
[----:B------:R-:W-:Y:S02]  /*7930*/  LOP3.LUT R22, R22, 0xffff, RZ, 0xc0, !PT ;  /* 0x0000ffff16167812 */ /* 0x000fe400078ec0ff */
[----:B------:R-:W-:Y:S02]  /*7940*/  PRMT R6, R2, 0x8880, RZ ;  /* 0x0000888002067816 */ /* 0x000fe400000000ff */
[----:B------:R-:W-:Y:S02]  /*7950*/  PRMT R4, R22, 0x8880, RZ ;  /* 0x0000888016047816 */ /* 0x000fe400000000ff */
[----:B------:R-:W-:Y:S02]  /*7960*/  IABS R7, R6 ;  /* 0x0000000600077213 */ /* 0x000fe40000000000 */
[----:B------:R-:W-:-:S02]  /*7970*/  ISETP.GE.AND P2, PT, R4, RZ, PT ;  /* 0x000000ff0400720c */ /* 0x000fc40003f46270 */
        /* <DEDUP_REMOVED lines=23> */
[----:B------:R-:W-:Y:S02]  /*7af0*/  LOP3.LUT R3, R0, R2, RZ, 0x3c, !PT ;  /* 0x0000000200037212 */ /* 0x000fe400078e3cff */
[----:B------:R-:W-:Y:S02]  /*7b00*/  LOP3.LUT P0, RZ, R2, 0xff, RZ, 0xc0, !PT ;  /* 0x000000ff02ff7812 */ /* 0x000fe4000780c0ff */
[----:B------:R-:W-:-:S04]  /*7b10*/  PRMT R3, R3, 0x8880, RZ ;  /* 0x0000888003037816 */ /* 0x000fc800000000ff */
        /* <DEDUP_REMOVED lines=14> */
.L_x_52760:
[----:B------:R0:W-:Y:S01]  /*7c00*/  STG.E.U8 desc[UR36][R16.64], R5 ;  /* 0x0000000510007986 */ /* 0x0001e2000c101124 */
[----:B------:R-:W-:Y:S05]  /*7c10*/  BRA `(.L_x_52762) ;  /* 0x0000000c00987947 */ /* 0x000fea0003800000 */
.L_x_52759:
        /* <DEDUP_REMOVED lines=12> */
.L_x_52764:
[----:B------:R-:W-:-:S04]  /*7ce0*/  LOP3.LUT R5, R5, 0xffff, RZ, 0xc0, !PT ;  /* 0x0000ffff05057812 */ /* 0x000fc800078ec0ff */
[----:B------:R-:W-:-:S05]  /*7cf0*/  PRMT R3, R5, 0x8880, RZ ;  /* 0x0000888005037816 */ /* 0x000fca00000000ff */
[----:B------:R3:W-:Y:S01]  /*7d00*/  STG.E desc[UR36][R16.64], R3 ;  /* 0x0000000310007986 */ /* 0x0007e2000c101924 */
[----:B------:R-:W-:Y:S05]  /*7d10*/  BRA `(.L_x_52762) ;  /* 0x0000000c00587947 */ /* 0x000fea0003800000 */
.L_x_52763:
[----:B------:R-:W-:-:S04]  /*7d20*/  PRMT R3, R5, 0x8880, RZ ;  /* 0x0000888005037816 */ /* 0x000fc800000000ff */
[----:B------:R-:W-:-:S05]  /*7d30*/  PRMT R3, R3, 0x7710, RZ ;  /* 0x0000771003037816 */ /* 0x000fca00000000ff */
[----:B------:R2:W-:Y:S01]  /*7d40*/  STG.E.U16 desc[UR36][R16.64], R3 ;  /* 0x0000000310007986 */ /* 0x0005e2000c101524 */
[----:B------:R-:W-:Y:S05]  /*7d50*/  BRA `(.L_x_52762) ;  /* 0x0000000c00487947 */ /* 0x000fea0003800000 */
.L_x_52758:
        /* <DEDUP_REMOVED lines=9> */
.L_x_52766:
[----:B------:R-:W0:Y:S02]  /*7df0*/  I2F.S8 R0, R5 ;  /* 0x0000000500007306 */ /* 0x000e240000001400 */
[----:B0-----:R-:W-:-:S05]  /*7e00*/  F2FP.F16.F32.PACK_AB R0, RZ, R0 ;  /* 0x00000000ff00723e */ /* 0x001fca00000000ff */
[----:B------:R0:W-:Y:S01]  /*7e10*/  STG.E.U16 desc[UR36][R16.64], R0 ;  /* 0x0000000010007986 */ /* 0x0001e2000c101524 */
[----:B------:R-:W-:Y:S05]  /*7e20*/  BRA `(.L_x_52762) ;  /* 0x0000000c00147947 */ /* 0x000fea0003800000 */
.L_x_52765:
        /* <DEDUP_REMOVED lines=10> */
.L_x_52768:
[----:B------:R-:W0:Y:S02]  /*7ed0*/  I2F.S8 R5, R5 ;  /* 0x0000000500057306 */ /* 0x000e240000001400 */
[----:B0-----:R-:W-:-:S04]  /*7ee0*/  F2FP.F16.F32.PACK_AB R3, RZ, R5 ;  /* 0x00000005ff03723e */ /* 0x001fc800000000ff */
[----:B------:R-:W-:-:S05]  /*7ef0*/  PRMT R3, R3, 0x5410, RZ ;  /* 0x0000541003037816 */ /* 0x000fca00000000ff */
[----:B------:R0:W-:Y:S01]  /*7f00*/  STG.E desc[UR36][R16.64], R3 ;  /* 0x0000000310007986 */ /* 0x0001e2000c101924 */
[----:B------:R-:W-:Y:S05]  /*7f10*/  BRA `(.L_x_52762) ;  /* 0x0000000800d87947 */ /* 0x000fea0003800000 */
.L_x_52767:
[----:B------:R-:W-:-:S04]  /*7f20*/  PRMT R2, R5, 0x8880, RZ ;  /* 0x0000888005027816 */ /* 0x000fc800000000ff */
[----:B------:R-:W-:-:S06]  /*7f30*/  PRMT R2, R2, 0x7710, RZ ;  /* 0x0000771002027816 */ /* 0x000fcc00000000ff */
[----:B------:R-:W0:Y:S02]  /*7f40*/  I2F.F64.S16 R2, R2 ;  /* 0x0000000200027312 */ /* 0x000e240000101c00 */
[----:B0-----:R0:W-:Y:S01]  /*7f50*/  STG.E.64 desc[UR36][R16.64], R2 ;  /* 0x0000000210007986 */ /* 0x0011e2000c101b24 */
[----:B------:R-:W-:Y:S05]  /*7f60*/  BRA `(.L_x_52762) ;  /* 0x0000000800c47947 */ /* 0x000fea0003800000 */
.L_x_52757:
        /* <DEDUP_REMOVED lines=12> */
.L_x_52771:
[----:B------:R-:W-:Y:S02]  /*8030*/  PRMT R4, R5, 0x8880, RZ ;  /* 0x0000888005047816 */ /* 0x000fe400000000ff */
[----:B------:R-:W-:Y:S02]  /*8040*/  CS2R R6, SRZ ;  /* 0x0000000000067805 */ /* 0x000fe4000001ff00 */
[----:B------:R-:W-:-:S06]  /*8050*/  PRMT R4, R4, 0x7710, RZ ;  /* 0x0000771004047816 */ /* 0x000fcc00000000ff */
[----:B------:R-:W0:Y:S02]  /*8060*/  I2F.F64.S16 R4, R4 ;  /* 0x0000000400047312 */ /* 0x000e240000101c00 */
[----:B0-----:R0:W-:Y:S01]  /*8070*/  STG.E.128 desc[UR36][R16.64], R4 ;  /* 0x0000000410007986 */ /* 0x0011e2000c101d24 */
[----:B------:R-:W-:Y:S05]  /*8080*/  BRA `(.L_x_52762) ;  /* 0x00000008007c7947 */ /* 0x000fea0003800000 */
.L_x_52770:
        /* <DEDUP_REMOVED lines=21> */
.L_x_52775:
[----:B------:R-:W-:Y:S05]  /*81e0*/  BSYNC B0 ;  /* 0x0000000000007941 */ /* 0x000fea0003800000 */
.L_x_52774:
[----:B------:R-:W-:-:S05]  /*81f0*/  LOP3.LUT R3, R0, R3, RZ, 0xfc, !PT ;  /* 0x0000000300037212 */ /* 0x000fca00078efcff */
[----:B------:R0:W-:Y:S01]  /*8200*/  STG.E.U8 desc[UR36][R16.64], R3 ;  /* 0x0000000310007986 */ /* 0x0001e2000c101124 */
[----:B------:R-:W-:Y:S05]  /*8210*/  BRA `(.L_x_52762) ;  /* 0x0000000800187947 */ /* 0x000fea0003800000 */
.L_x_52773:
        /* <DEDUP_REMOVED lines=13> */
.L_x_52777:
[----:B------:R-:W-:Y:S01]  /*82f0*/  IMAD.MOV.U32 R0, RZ, RZ, 0x7f ;  /* 0x0000007fff007424 */ /* 0x000fe200078e00ff */
[----:B------:R-:W-:-:S04]  /*8300*/  ISETP.GT.U32.AND P0, PT, R2, 0x7f800000, PT ;  /* 0x7f8000000200780c */ /* 0x000fc80003f04070 */
[----:B------:R-:W-:-:S09]  /*8310*/  SEL R0, R0, 0x7c, P0 ;  /* 0x0000007c00007807 */ /* 0x000fd20000000000 */
.L_x_52778:
[----:B------:R-:W-:Y:S05]  /*8320*/  BSYNC B0 ;  /* 0x0000000000007941 */ /* 0x000fea0003800000 */
.L_x_52776:
[----:B------:R-:W-:-:S04]  /*8330*/  LOP3.LUT R2, R5, 0x80000000, RZ, 0xc0, !PT ;  /* 0x8000000005027812 */ /* 0x000fc800078ec0ff */
[----:B------:R-:W-:-:S04]  /*8340*/  SHF.R.U32.HI R3, RZ, 0x18, R2 ;  /* 0x00000018ff037819 */ /* 0x000fc80000011602 */
[----:B------:R-:W-:-:S05]  /*8350*/  LOP3.LUT R3, R0, R3, RZ, 0xfc, !PT ;  /* 0x0000000300037212 */ /* 0x000fca00078efcff */
[----:B------:R0:W-:Y:S01]  /*8360*/  STG.E.U8 desc[UR36][R16.64], R3 ;  /* 0x0000000310007986 */ /* 0x0001e2000c101124 */
[----:B------:R-:W-:Y:S05]  /*8370*/  BRA `(.L_x_52762) ;  /* 0x0000000400c07947 */ /* 0x000fea0003800000 */
.L_x_52772:
[----:B------:R-:W0:Y:S02]  /*8380*/  I2F.S8 R0, R5 ;  /* 0x0000000500007306 */ /* 0x000e240000001400 */
[----:B0-----:R-:W-:-:S05]  /*8390*/  F2FP.BF16.F32.PACK_AB R0, RZ, R0 ;  /* 0x00000000ff00723e */ /* 0x001fca00000010ff */
[----:B------:R0:W-:Y:S01]  /*83a0*/  STG.E.U16 desc[UR36][R16.64], R0 ;  /* 0x0000000010007986 */ /* 0x0001e2000c101524 */
[----:B------:R-:W-:Y:S05]  /*83b0*/  BRA `(.L_x_52762) ;  /* 0x0000000400b07947 */ /* 0x000fea0003800000 */
.L_x_52769:
        /* <DEDUP_REMOVED lines=12> */
.L_x_52781:
        /* <DEDUP_REMOVED lines=17> */
.L_x_52784:
[----:B------:R-:W-:-:S04]  /*8590*/  LOP3.LUT R2, R5, 0x80000000, RZ, 0xc0, !PT ;  /* 0x8000000005027812 */ /* 0x000fc800078ec0ff */
[----:B------:R-:W-:-:S04]  /*85a0*/  SHF.R.U32.HI R3, RZ, 0x18, R2 ;  /* 0x00000018ff037819 */ /* 0x000fc80000011602 */
[----:B------:R-:W-:-:S04]  /*85b0*/  LOP3.LUT R0, R0, R3, RZ, 0xfc, !PT ;  /* 0x0000000300007212 */ /* 0x000fc800078efcff */
[----:B------:R-:W-:-:S07]  /*85c0*/  PRMT R8, R0, 0x7610, R8 ;  /* 0x0000761000087816 */ /* 0x000fce0000000008 */
.L_x_52783:
[----:B------:R-:W-:Y:S05]  /*85d0*/  BSYNC B0 ;  /* 0x0000000000007941 */ /* 0x000fea0003800000 */
.L_x_52782:
[----:B------:R0:W-:Y:S01]  /*85e0*/  STG.E.U8 desc[UR36][R16.64], R8 ;  /* 0x0000000810007986 */ /* 0x0001e2000c101124 */
[----:B------:R-:W-:Y:S05]  /*85f0*/  BRA `(.L_x_52762) ;  /* 0x0000000400207947 */ /* 0x000fea0003800000 */
.L_x_52780:
        /* <DEDUP_REMOVED lines=17> */
.L_x_52787:
[----:B------:R-:W-:-:S04]  /*8710*/  LOP3.LUT R2, R5, 0x80000000, RZ, 0xc0, !PT ;  /* 0x8000000005027812 */ /* 0x000fc800078ec0ff */
[----:B------:R-:W-:-:S04]  /*8720*/  SHF.R.U32.HI R3, RZ, 0x18, R2 ;  /* 0x00000018ff037819 */ /* 0x000fc80000011602 */
[----:B------:R-:W-:-:S04]  /*8730*/  LOP3.LUT R0, R0, R3, RZ, 0xfc, !PT ;  /* 0x0000000300007212 */ /* 0x000fc800078efcff */
[----:B------:R-:W-:-:S07]  /*8740*/  PRMT R8, R0, 0x7610, R8 ;  /* 0x0000761000087816 */ /* 0x000fce0000000008 */
.L_x_52786:
[----:B------:R-:W-:Y:S05]  /*8750*/  BSYNC B0 ;  /* 0x0000000000007941 */ /* 0x000fea0003800000 */
.L_x_52785:
[----:B------:R0:W-:Y:S01]  /*8760*/  STG.E.U8 desc[UR36][R16.64], R8 ;  /* 0x0000000810007986 */ /* 0x0001e2000c101124 */
[----:B------:R-:W-:Y:S05]  /*8770*/  BRA `(.L_x_52762) ;  /* 0x0000000000c07947 */ /* 0x000fea0003800000 */
.L_x_52779:
        /* <DEDUP_REMOVED lines=22> */
.L_x_52761:
        /* <DEDUP_REMOVED lines=16> */
.L_x_52790:
[----:B------:R-:W-:Y:S05]  /*89e0*/  BRA `(.L_x_52762) ;  /* 0x0000000000247947 */ /* 0x000fea0003800000 */
.L_x_52789:
[----:B------:R-:W-:-:S04]  /*89f0*/  LOP3.LUT R5, R5, 0xffff, RZ, 0xc0, !PT ;  /* 0x0000ffff05057812 */ /* 0x000fc800078ec0ff */
[----:B------:R-:W-:-:S05]  /*8a00*/  PRMT R5, R5, 0x8880, RZ ;  /* 0x0000888005057816 */ /* 0x000fca00000000ff */
[----:B------:R-:W-:-:S05]  /*8a10*/  IMAD.MOV.U32 R2, RZ, RZ, R5 ;  /* 0x000000ffff027224 */ /* 0x000fca00078e0005 */
[----:B------:R-:W-:-:S05]  /*8a20*/  SHF.R.S32.HI R3, RZ, 0x1f, R2 ;  /* 0x0000001fff037819 */ /* 0x000fca0000011402 */
[----:B------:R0:W-:Y:S01]  /*8a30*/  STG.E.64 desc[UR36][R16.64], R2 ;  /* 0x0000000210007986 */ /* 0x0001e2000c101b24 */
[----:B------:R-:W-:Y:S05]  /*8a40*/  BRA `(.L_x_52762) ;  /* 0x00000000000c7947 */ /* 0x000fea0003800000 */
.L_x_52788:
[----:B------:R-:W-:-:S04]  /*8a50*/  LOP3.LUT R5, R5, 0xffff, RZ, 0xc0, !PT ;  /* 0x0000ffff05057812 */ /* 0x000fc800078ec0ff */
[----:B------:R-:W-:-:S05]  /*8a60*/  PRMT R3, R5, 0x8880, RZ ;  /* 0x0000888005037816 */ /* 0x000fca00000000ff */
[----:B------:R0:W-:Y:S02]  /*8a70*/  STG.E desc[UR36][R16.64], R3 ;  /* 0x0000000310007986 */ /* 0x0001e4000c101924 */
.L_x_52762:
[----:B------:R-:W-:-:S07]  /*8a80*/  VIADD R19, R19, 0x80 ;  /* 0x0000008013137836 */ /* 0x000fce0000000000 */
.L_x_52689:
[----:B------:R-:W-:Y:S05]  /*8a90*/  BSYNC B6 ;  /* 0x0000000000067941 */ /* 0x000fea0003800000 */
.L_x_52688:
        /* <DEDUP_REMOVED lines=358> */
.L_x_52793:
        /* <DEDUP_REMOVED lines=20> */
.L_x_52797:
[----:B------:R0:W5:Y:S01]  /*a240*/  LDG.E.U8 R22, desc[UR36][R2.64] ;  /* 0x0000002402167981 */ /* 0x000162000c1e1100 */
[----:B------:R-:W-:Y:S05]  /*a250*/  BRA `(.L_x_52799) ;  /* 0x0000000c00547947 */ /* 0x000fea0003800000 */
.L_x_52796:
        /* <DEDUP_REMOVED lines=8> */
.L_x_52801:
[----:B------:R0:W5:Y:S01]  /*a2e0*/  LDG.E.U8 R22, desc[UR36][R2.64] ;  /* 0x0000002402167981 */ /* 0x000162000c1e1100 */
[----:B------:R-:W-:Y:S05]  /*a2f0*/  BRA `(.L_x_52799) ;  /* 0x0000000c002c7947 */ /* 0x000fea0003800000 */
.L_x_52800:
[----:B------:R0:W5:Y:S01]  /*a300*/  LDG.E.U16 R22, desc[UR36][R2.64] ;  /* 0x0000002402167981 */ /* 0x000162000c1e1500 */
[----:B------:R-:W-:Y:S05]  /*a310*/  BRA `(.L_x_52799) ;  /* 0x0000000c00247947 */ /* 0x000fea0003800000 */
.L_x_52795:
        /* <DEDUP_REMOVED lines=9> */
.L_x_52803:
[----:B------:R-:W2:Y:S02]  /*a3b0*/  LDG.E.U16 R0, desc[UR36][R2.64] ;  /* 0x0000002402007981 */ /* 0x000ea4000c1e1500 */
[----:B--2---:R-:W-:-:S06]  /*a3c0*/  HADD2.F32 R0, -RZ, R0.H0_H0 ;  /* 0x20000000ff007230 */ /* 0x004fcc0000004100 */
[----:B------:R-:W0:Y:S02]  /*a3d0*/  F2I.FTZ.TRUNC.NTZ R0, R0 ;  /* 0x0000000000007305 */ /* 0x000e24000021f100 */
[----:B0-----:R-:W-:Y:S01]  /*a3e0*/  PRMT R22, R0, 0x7610, R22 ;  /* 0x0000761000167816 */ /* 0x001fe20000000016 */
[----:B------:R-:W-:Y:S06]  /*a3f0*/  BRA `(.L_x_52799) ;  /* 0x0000000800ec7947 */ /* 0x000fec0003800000 */
.L_x_52802:
        /* <DEDUP_REMOVED lines=9> */
.L_x_52805:
[----:B------:R-:W2:Y:S02]  /*a490*/  LDG.E.U16 R2, desc[UR36][R2.64] ;  /* 0x0000002402027981 */ /* 0x000ea4000c1e1500 */
[----:B--2---:R-:W-:-:S06]  /*a4a0*/  HADD2.F32 R0, -RZ, R2.H0_H0 ;  /* 0x20000002ff007230 */ /* 0x004fcc0000004100 */
[----:B------:R-:W0:Y:S02]  /*a4b0*/  F2I.FTZ.TRUNC.NTZ R0, R0 ;  /* 0x0000000000007305 */ /* 0x000e24000021f100 */
[----:B0-----:R-:W-:Y:S01]  /*a4c0*/  PRMT R22, R0, 0x7610, R22 ;  /* 0x0000761000167816 */ /* 0x001fe20000000016 */
[----:B------:R-:W-:Y:S06]  /*a4d0*/  BRA `(.L_x_52799) ;  /* 0x0000000800b47947 */ /* 0x000fec0003800000 */
.L_x_52804:
[----:B------:R-:W2:Y:S02]  /*a4e0*/  LDG.E.64 R2, desc[UR36][R2.64] ;  /* 0x0000002402027981 */ /* 0x000ea4000c1e1b00 */
[----:B--2---:R2:W3:Y:S01]  /*a4f0*/  F2I.F64.TRUNC R22, R2 ;  /* 0x0000000200167311 */ /* 0x0044e2000030d100 */
[----:B------:R-:W-:Y:S05]  /*a500*/  BRA `(.L_x_52799) ;  /* 0x0000000800a87947 */ /* 0x000fea0003800000 */
.L_x_52794:
        /* <DEDUP_REMOVED lines=12> */
.L_x_52808:
[----:B------:R-:W2:Y:S02]  /*a5d0*/  LDG.E.64 R2, desc[UR36][R2.64] ;  /* 0x0000002402027981 */ /* 0x000ea4000c1e1b00 */
[----:B--2---:R0:W1:Y:S01]  /*a5e0*/  F2I.F64.TRUNC R22, R2 ;  /* 0x0000000200167311 */ /* 0x004062000030d100 */
[----:B------:R-:W-:Y:S05]  /*a5f0*/  BRA `(.L_x_52799) ;  /* 0x00000008006c7947 */ /* 0x000fea0003800000 */
.L_x_52807:
        /* <DEDUP_REMOVED lines=28> */
.L_x_52810:
        /* <DEDUP_REMOVED lines=15> */
.L_x_52809:
[----:B------:R-:W2:Y:S02]  /*a8b0*/  LDG.E.U16 R0, desc[UR36][R2.64] ;  /* 0x0000002402007981 */ /* 0x000ea4000c1e1500 */
[----:B--2---:R-:W-:-:S06]  /*a8c0*/  IMAD.U32 R0, R0, 0x10000, RZ ;  /* 0x0001000000007824 */ /* 0x004fcc00078e00ff */
[----:B------:R-:W0:Y:S02]  /*a8d0*/  F2I.FTZ.TRUNC.NTZ R0, R0 ;  /* 0x0000000000007305 */ /* 0x000e24000021f100 */
[----:B0-----:R-:W-:Y:S01]  /*a8e0*/  PRMT R22, R0, 0x7610, R22 ;  /* 0x0000761000167816 */ /* 0x001fe20000000016 */
[----:B------:R-:W-:Y:S06]  /*a8f0*/  BRA `(.L_x_52799) ;  /* 0x0000000400ac7947 */ /* 0x000fec0003800000 */
.L_x_52806:
        /* <DEDUP_REMOVED lines=10> */
.L_x_52813:
        /* <DEDUP_REMOVED lines=21> */
.L_x_52817:
[----:B------:R-:W-:Y:S05]  /*aaf0*/  BSYNC B1 ;  /* 0x0000000000017941 */ /* 0x000fea0003800000 */
.L_x_52816:
[----:B------:R-:W-:Y:S01]  /*ab00*/  LEA R3, R0, 0x3b800000, 0x17 ;  /* 0x3b80000000037811 */ /* 0x000fe200078eb8ff */
[----:B------:R-:W-:-:S05]  /*ab10*/  IMAD.SHL.U32 R0, R2, 0x100000, RZ ;  /* 0x0010000002007824 */ /* 0x000fca00078e00ff */
[----:B------:R-:W-:-:S07]  /*ab20*/  LOP3.LUT R0, R3, R0, R4, 0xfe, !PT ;  /* 0x0000000003007212 */ /* 0x000fce00078efe04 */
.L_x_52815:
[----:B------:R-:W-:Y:S05]  /*ab30*/  BSYNC B0 ;  /* 0x0000000000007941 */ /* 0x000fea0003800000 */
.L_x_52814:
[----:B------:R-:W0:Y:S02]  /*ab40*/  F2I.FTZ.TRUNC.NTZ R0, R0 ;  /* 0x0000000000007305 */ /* 0x000e24000021f100 */
[----:B0-----:R-:W-:Y:S01]  /*ab50*/  PRMT R22, R0, 0x7610, R22 ;  /* 0x0000761000167816 */ /* 0x001fe20000000016 */
[----:B------:R-:W-:Y:S06]  /*ab60*/  BRA `(.L_x_52799) ;  /* 0x0000000400107947 */ /* 0x000fec0003800000 */
.L_x_52812:
        /* <DEDUP_REMOVED lines=21> */
.L_x_52821:
[----:B------:R-:W-:Y:S05]  /*acc0*/  BSYNC B1 ;  /* 0x0000000000017941 */ /* 0x000fea0003800000 */
.L_x_52820:
[----:B------:R-:W-:Y:S01]  /*acd0*/  LEA R3, R0, 0x37800000, 0x17 ;  /* 0x3780000000037811 */ /* 0x000fe200078eb8ff */
[----:B------:R-:W-:-:S05]  /*ace0*/  IMAD.SHL.U32 R0, R2, 0x200000, RZ ;  /* 0x0020000002007824 */ /* 0x000fca00078e00ff */
[----:B------:R-:W-:-:S07]  /*acf0*/  LOP3.LUT R0, R3, R0, R4, 0xfe, !PT ;  /* 0x0000000003007212 */ /* 0x000fce00078efe04 */
.L_x_52819:
[----:B------:R-:W-:Y:S05]  /*ad00*/  BSYNC B0 ;  /* 0x0000000000007941 */ /* 0x000fea0003800000 */
.L_x_52818:
[----:B------:R-:W0:Y:S02]  /*ad10*/  F2I.FTZ.TRUNC.NTZ R0, R0 ;  /* 0x0000000000007305 */ /* 0x000e24000021f100 */
[----:B0-----:R-:W-:Y:S01]  /*ad20*/  PRMT R22, R0, 0x7610, R22 ;  /* 0x0000761000167816 */ /* 0x001fe20000000016 */
[----:B------:R-:W-:Y:S06]  /*ad30*/  BRA `(.L_x_52799) ;  /* 0x00000000009c7947 */ /* 0x000fec0003800000 */
.L_x_52811:
        /* <DEDUP_REMOVED lines=14> */
.L_x_52825:
[----:B------:R-:W-:Y:S05]  /*ae20*/  BSYNC B0 ;  /* 0x0000000000007941 */ /* 0x000fea0003800000 */
.L_x_52824:
[----:B------:R-:W0:Y:S02]  /*ae30*/  F2I.FTZ.TRUNC.NTZ R0, R0 ;  /* 0x0000000000007305 */ /* 0x000e24000021f100 */
[----:B0-----:R-:W-:Y:S01]  /*ae40*/  PRMT R22, R0, 0x7610, R22 ;  /* 0x0000761000167816 */ /* 0x001fe20000000016 */
[----:B------:R-:W-:Y:S06]  /*ae50*/  BRA `(.L_x_52799) ;  /* 0x0000000000547947 */ /* 0x000fec0003800000 */
.L_x_52798:
        /* <DEDUP_REMOVED lines=16> */
.L_x_52826:
[----:B------:R-:W-:Y:S01]  /*af60*/  PRMT R22, RZ, 0x7610, R22 ;  /* 0x00007610ff167816 */ /* 0x000fe20000000016 */
[----:B------:R-:W-:Y:S06]  /*af70*/  BRA `(.L_x_52799) ;  /* 0x00000000000c7947 */ /* 0x000fec0003800000 */
.L_x_52823:
[----:B------:R0:W5:Y:S01]  /*af80*/  LDG.E.U8 R22, desc[UR36][R2.64] ;  /* 0x0000002402167981 */ /* 0x000162000c1e1100 */
[----:B------:R-:W-:Y:S05]  /*af90*/  BRA `(.L_x_52799) ;  /* 0x0000000000047947 */ /* 0x000fea0003800000 */
.L_x_52822:
[----:B------:R0:W5:Y:S02]  /*afa0*/  LDG.E.U8 R22, desc[UR36][R2.64] ;  /* 0x0000002402167981 */ /* 0x000164000c1e1100 */
.L_x_52799:
        /* <DEDUP_REMOVED lines=17> */
.L_x_52830:
[----:B------:R0:W5:Y:S01]  /*b0c0*/  LDG.E.U8 R0, desc[UR36][R2.64] ;  /* 0x0000002402007981 */ /* 0x000162000c1e1100 */
[----:B------:R-:W-:Y:S05]  /*b0d0*/  BRA `(.L_x_52832) ;  /* 0x0000000c00547947 */ /* 0x000fea0003800000 */
.L_x_52829:
        /* <DEDUP_REMOVED lines=8> */
.L_x_52834:
[----:B------:R0:W5:Y:S01]  /*b160*/  LDG.E.U8 R0, desc[UR36][R2.64] ;  /* 0x0000002402007981 */ /* 0x000162000c1e1100 */
[----:B------:R-:W-:Y:S05]  /*b170*/  BRA `(.L_x_52832) ;  /* 0x0000000c002c7947 */ /* 0x000fea0003800000 */
.L_x_52833:
[----:B------:R0:W5:Y:S01]  /*b180*/  LDG.E.U16 R0, desc[UR36][R2.64] ;  /* 0x0000002402007981 */ /* 0x000162000c1e1500 */
[----:B------:R-:W-:Y:S05]  /*b190*/  BRA `(.L_x_52832) ;  /* 0x0000000c00247947 */ /* 0x000fea0003800000 */
.L_x_52828:
        /* <DEDUP_REMOVED lines=9> */
.L_x_52836:
[----:B------:R-:W2:Y:S02]  /*b230*/  LDG.E.U16 R4, desc[UR36][R2.64] ;  /* 0x0000002402047981 */ /* 0x000ea4000c1e1500 */
[----:B--2---:R-:W-:-:S06]  /*b240*/  HADD2.F32 R4, -RZ, R4.H0_H0 ;  /* 0x20000004ff047230 */ /* 0x004fcc0000004100 */
[----:B------:R-:W0:Y:S02]  /*b250*/  F2I.FTZ.TRUNC.NTZ R4, R4 ;  /* 0x0000000400047305 */ /* 0x000e24000021f100 */
[----:B0-----:R-:W-:Y:S01]  /*b260*/  PRMT R0, R4, 0x7610, R0 ;  /* 0x0000761004007816 */ /* 0x001fe20000000000 */
[----:B------:R-:W-:Y:S06]  /*b270*/  BRA `(.L_x_52832) ;  /* 0x0000000800ec7947 */ /* 0x000fec0003800000 */
.L_x_52835:
        /* <DEDUP_REMOVED lines=9> */
.L_x_52838:
[----:B------:R-:W2:Y:S02]  /*b310*/  LDG.E.U16 R2, desc[UR36][R2.64] ;  /* 0x0000002402027981 */ /* 0x000ea4000c1e1500 */
[----:B--2---:R-:W-:-:S06]  /*b320*/  HADD2.F32 R4, -RZ, R2.H0_H0 ;  /* 0x20000002ff047230 */ /* 0x004fcc0000004100 */
[----:B------:R-:W0:Y:S02]  /*b330*/  F2I.FTZ.TRUNC.NTZ R4, R4 ;  /* 0x0000000400047305 */ /* 0x000e24000021f100 */
[----:B0-----:R-:W-:Y:S01]  /*b340*/  PRMT R0, R4, 0x7610, R0 ;  /* 0x0000761004007816 */ /* 0x001fe20000000000 */
[----:B------:R-:W-:Y:S06]  /*b350*/  BRA `(.L_x_52832) ;  /* 0x0000000800b47947 */ /* 0x000fec0003800000 */
.L_x_52837:
[----:B------:R-:W2:Y:S02]  /*b360*/  LDG.E.64 R2, desc[UR36][R2.64] ;  /* 0x0000002402027981 */ /* 0x000ea4000c1e1b00 */
[----:B--2---:R0:W1:Y:S01]  /*b370*/  F2I.F64.TRUNC R0, R2 ;  /* 0x0000000200007311 */ /* 0x004062000030d100 */
[----:B------:R-:W-:Y:S05]  /*b380*/  BRA `(.L_x_52832) ;  /* 0x0000000800a87947 */ /* 0x000fea0003800000 */
.L_x_52827:
        /* <DEDUP_REMOVED lines=12> */
.L_x_52841:
[----:B------:R-:W2:Y:S02]  /*b450*/  LDG.E.64 R2, desc[UR36][R2.64] ;  /* 0x0000002402027981 */ /* 0x000ea4000c1e1b00 */
[----:B--2---:R0:W1:Y:S01]  /*b460*/  F2I.F64.TRUNC R0, R2 ;  /* 0x0000000200007311 */ /* 0x004062000030d100 */
[----:B------:R-:W-:Y:S05]  /*b470*/  BRA `(.L_x_52832) ;  /* 0x00000008006c7947 */ /* 0x000fea0003800000 */
.L_x_52840:
        /* <DEDUP_REMOVED lines=28> */
.L_x_52843:
        /* <DEDUP_REMOVED lines=15> */
.L_x_52842:
[----:B------:R-:W2:Y:S02]  /*b730*/  LDG.E.U16 R4, desc[UR36][R2.64] ;  /* 0x0000002402047981 */ /* 0x000ea4000c1e1500 */
[----:B--2---:R-:W-:-:S06]  /*b740*/  IMAD.U32 R4, R4, 0x10000, RZ ;  /* 0x0001000004047824 */ /* 0x004fcc00078e00ff */
[----:B------:R-:W0:Y:S02]  /*b750*/  F2I.FTZ.TRUNC.NTZ R4, R4 ;  /* 0x0000000400047305 */ /* 0x000e24000021f100 */
[----:B0-----:R-:W-:Y:S01]  /*b760*/  PRMT R0, R4, 0x7610, R0 ;  /* 0x0000761004007816 */ /* 0x001fe20000000000 */
[----:B------:R-:W-:Y:S06]  /*b770*/  BRA `(.L_x_52832) ;  /* 0x0000000400ac7947 */ /* 0x000fec0003800000 */
.L_x_52839:
        /* <DEDUP_REMOVED lines=10> */
.L_x_52846:
        /* <DEDUP_REMOVED lines=21> */
.L_x_52850:
[----:B------:R-:W-:Y:S05]  /*b970*/  BSYNC B1 ;  /* 0x0000000000017941 */ /* 0x000fea0003800000 */
.L_x_52849:
[----:B------:R-:W-:Y:S01]  /*b980*/  IMAD.SHL.U32 R2, R2, 0x100000, RZ ;  /* 0x0010000002027824 */ /* 0x000fe200078e00ff */
[----:B------:R-:W-:-:S04]  /*b990*/  LEA R3, R0, 0x3b800000, 0x17 ;  /* 0x3b80000000037811 */ /* 0x000fc800078eb8ff */
[----:B------:R-:W-:-:S07]  /*b9a0*/  LOP3.LUT R4, R3, R2, R4, 0xfe, !PT ;  /* 0x0000000203047212 */ /* 0x000fce00078efe04 */
.L_x_52848:
[----:B------:R-:W-:Y:S05]  /*b9b0*/  BSYNC B0 ;  /* 0x0000000000007941 */ /* 0x000fea0003800000 */
.L_x_52847:
[----:B------:R-:W0:Y:S02]  /*b9c0*/  F2I.FTZ.TRUNC.NTZ R4, R4 ;  /* 0x0000000400047305 */ /* 0x000e24000021f100 */
[----:B0-----:R-:W-:Y:S01]  /*b9d0*/  PRMT R0, R4, 0x7610, R0 ;  /* 0x0000761004007816 */ /* 0x001fe20000000000 */
[----:B------:R-:W-:Y:S06]  /*b9e0*/  BRA `(.L_x_52832) ;  /* 0x0000000400107947 */ /* 0x000fec0003800000 */
.L_x_52845:
        /* <DEDUP_REMOVED lines=21> */
.L_x_52854:
[----:B------:R-:W-:Y:S05]  /*bb40*/  BSYNC B1 ;  /* 0x0000000000017941 */ /* 0x000fea0003800000 */
.L_x_52853:
[----:B------:R-:W-:Y:S01]  /*bb50*/  IMAD.SHL.U32 R2, R2, 0x200000, RZ ;  /* 0x0020000002027824 */ /* 0x000fe200078e00ff */
[----:B------:R-:W-:-:S04]  /*bb60*/  LEA R3, R0, 0x37800000, 0x17 ;  /* 0x3780000000037811 */ /* 0x000fc800078eb8ff */
[----:B------:R-:W-:-:S07]  /*bb70*/  LOP3.LUT R4, R3, R2, R4, 0xfe, !PT ;  /* 0x0000000203047212 */ /* 0x000fce00078efe04 */
.L_x_52852:
[----:B------:R-:W-:Y:S05]  /*bb80*/  BSYNC B0 ;  /* 0x0000000000007941 */ /* 0x000fea0003800000 */
.L_x_52851:
[----:B------:R-:W0:Y:S02]  /*bb90*/  F2I.FTZ.TRUNC.NTZ R4, R4 ;  /* 0x0000000400047305 */ /* 0x000e24000021f100 */
[----:B0-----:R-:W-:Y:S01]  /*bba0*/  PRMT R0, R4, 0x7610, R0 ;  /* 0x0000761004007816 */ /* 0x001fe20000000000 */
[----:B------:R-:W-:Y:S06]  /*bbb0*/  BRA `(.L_x_52832) ;  /* 0x00000000009c7947 */ /* 0x000fec0003800000 */
.L_x_52844:
        /* <DEDUP_REMOVED lines=14> */
.L_x_52858:
[----:B------:R-:W-:Y:S05]  /*bca0*/  BSYNC B0 ;  /* 0x0000000000007941 */ /* 0x000fea0003800000 */
.L_x_52857:
[----:B------:R-:W0:Y:S02]  /*bcb0*/  F2I.FTZ.TRUNC.NTZ R4, R4 ;  /* 0x0000000400047305 */ /* 0x000e24000021f100 */
[----:B0-----:R-:W-:Y:S01]  /*bcc0*/  PRMT R0, R4, 0x7610, R0 ;  /* 0x0000761004007816 */ /* 0x001fe20000000000 */
[----:B------:R-:W-:Y:S06]  /*bcd0*/  BRA `(.L_x_52832) ;  /* 0x0000000000547947 */ /* 0x000fec0003800000 */
.L_x_52831:
        /* <DEDUP_REMOVED lines=16> */
.L_x_52859:
[----:B------:R-:W-:Y:S01]  /*bde0*/  PRMT R0, RZ, 0x7610, R0 ;  /* 0x00007610ff007816 */ /* 0x000fe20000000000 */
[----:B------:R-:W-:Y:S06]  /*bdf0*/  BRA `(.L_x_52832) ;  /* 0x00000000000c7947 */ /* 0x000fec0003800000 */
.L_x_52856:
[----:B------:R0:W5:Y:S01]  /*be00*/  LDG.E.U8 R0, desc[UR36][R2.64] ;  /* 0x0000002402007981 */ /* 0x000162000c1e1100 */
[----:B------:R-:W-:Y:S05]  /*be10*/  BRA `(.L_x_52832) ;  /* 0x0000000000047947 */ /* 0x000fea0003800000 */
.L_x_52855:
[----:B------:R0:W5:Y:S02]  /*be20*/  LDG.E.U8 R0, desc[UR36][R2.64] ;  /* 0x0000002402007981 */ /* 0x000164000c1e1100 */
.L_x_52832:
[----:B012-45:R-:W-:Y:S02]  /*be30*/  LOP3.LUT R2, R0, 0xffff, RZ, 0xc0, !PT ;  /* 0x0000ffff00027812 */ /* 0x037fe400078ec0ff */
[----:B---3--:R-:W-:Y:S02]  /*be40*/  LOP3.LUT R22, R22, 0xffff, RZ, 0xc0, !PT ;  /* 0x0000ffff16167812 */ /* 0x008fe400078ec0ff */
        /* <DEDUP_REMOVED lines=44> */
.L_x_52863:
[----:B------:R0:W-:Y:S01]  /*c110*/  STG.E.U8 desc[UR36][R16.64], R5 ;  /* 0x0000000510007986 */ /* 0x0001e2000c101124 */
[----:B------:R-:W-:Y:S05]  /*c120*/  BRA `(.L_x_52865) ;  /* 0x0000000c00987947 */ /* 0x000fea0003800000 */
.L_x_52862:
        /* <DEDUP_REMOVED lines=12> */
.L_x_52867:
[----:B------:R-:W-:-:S04]  /*c1f0*/  LOP3.LUT R5, R5, 0xffff, RZ, 0xc0, !PT ;  /* 0x0000ffff05057812 */ /* 0x000fc800078ec0ff */
[----:B------:R-:W-:-:S05]  /*c200*/  PRMT R3, R5, 0x8880, RZ ;  /* 0x0000888005037816 */ /* 0x000fca00000000ff */
[----:B------:R0:W-:Y:S01]  /*c210*/  STG.E desc[UR36][R16.64], R3 ;  /* 0x0000000310007986 */ /* 0x0001e2000c101924 */
[----:B------:R-:W-:Y:S05]  /*c220*/  BRA `(.L_x_52865) ;  /* 0x0000000c00587947 */ /* 0x000fea0003800000 */
.L_x_52866:
[----:B------:R-:W-:-:S04]  /*c230*/  PRMT R3, R5, 0x8880, RZ ;  /* 0x0000888005037816 */ /* 0x000fc800000000ff */
[----:B------:R-:W-:-:S05]  /*c240*/  PRMT R3, R3, 0x7710, RZ ;  /* 0x0000771003037816 */ /* 0x000fca00000000ff */
[----:B------:R0:W-:Y:S01]  /*c250*/  STG.E.U16 desc[UR36][R16.64], R3 ;  /* 0x0000000310007986 */ /* 0x0001e2000c101524 */
[----:B------:R-:W-:Y:S05]  /*c260*/  BRA `(.L_x_52865) ;  /* 0x0000000c00487947 */ /* 0x000fea0003800000 */
.L_x_52861:
        /* <DEDUP_REMOVED lines=9> */
.L_x_52869:
[----:B------:R-:W0:Y:S02]  /*c300*/  I2F.S8 R0, R5 ;  /* 0x0000000500007306 */ /* 0x000e240000001400 */
[----:B0-----:R-:W-:-:S05]  /*c310*/  F2FP.F16.F32.PACK_AB R0, RZ, R0 ;  /* 0x00000000ff00723e */ /* 0x001fca00000000ff */
[----:B------:R0:W-:Y:S01]  /*c320*/  STG.E.U16 desc[UR36][R16.64], R0 ;  /* 0x0000000010007986 */ /* 0x0001e2000c101524 */
[----:B------:R-:W-:Y:S05]  /*c330*/  BRA `(.L_x_52865) ;  /* 0x0000000c00147947 */ /* 0x000fea0003800000 */
.L_x_52868:
        /* <DEDUP_REMOVED lines=10> */
.L_x_52871:
[----:B------:R-:W0:Y:S02]  /*c3e0*/  I2F.S8 R5, R5 ;  /* 0x0000000500057306 */ /* 0x000e240000001400 */
[----:B0-----:R-:W-:-:S04]  /*c3f0*/  F2FP.F16.F32.PACK_AB R3, RZ, R5 ;  /* 0x00000005ff03723e */ /* 0x001fc800000000ff */
[----:B------:R-:W-:-:S05]  /*c400*/  PRMT R3, R3, 0x5410, RZ ;  /* 0x0000541003037816 */ /* 0x000fca00000000ff */
[----:B------:R0:W-:Y:S01]  /*c410*/  STG.E desc[UR36][R16.64], R3 ;  /* 0x0000000310007986 */ /* 0x0001e2000c101924 */
[----:B------:R-:W-:Y:S05]  /*c420*/  BRA `(.L_x_52865) ;  /* 0x0000000800d87947 */ /* 0x000fea0003800000 */
.L_x_52870:
[----:B------:R-:W-:-:S04]  /*c430*/  PRMT R2, R5, 0x8880, RZ ;  /* 0x0000888005027816 */ /* 0x000fc800000000ff */
[----:B------:R-:W-:-:S06]  /*c440*/  PRMT R2, R2, 0x7710, RZ ;  /* 0x0000771002027816 */ /* 0x000fcc00000000ff */
[----:B------:R-:W0:Y:S02]  /*c450*/  I2F.F64.S16 R2, R2 ;  /* 0x0000000200027312 */ /* 0x000e240000101c00 */
[----:B0-----:R0:W-:Y:S01]  /*c460*/  STG.E.64 desc[UR36][R16.64], R2 ;  /* 0x0000000210007986 */ /* 0x0011e2000c101b24 */
[----:B------:R-:W-:Y:S05]  /*c470*/  BRA `(.L_x_52865) ;  /* 0x0000000800c47947 */ /* 0x000fea0003800000 */
.L_x_52860:
        /* <DEDUP_REMOVED lines=12> */
.L_x_52874:
[----:B------:R-:W-:Y:S02]  /*c540*/  PRMT R4, R5, 0x8880, RZ ;  /* 0x0000888005047816 */ /* 0x000fe400000000ff */
[----:B------:R-:W-:Y:S02]  /*c550*/  CS2R R6, SRZ ;  /* 0x0000000000067805 */ /* 0x000fe4000001ff00 */
[----:B------:R-:W-:-:S06]  /*c560*/  PRMT R4, R4, 0x7710, RZ ;  /* 0x0000771004047816 */ /* 0x000fcc00000000ff */
[----:B------:R-:W0:Y:S02]  /*c570*/  I2F.F64.S16 R4, R4 ;  /* 0x0000000400047312 */ /* 0x000e240000101c00 */
[----:B0-----:R0:W-:Y:S01]  /*c580*/  STG.E.128 desc[UR36][R16.64], R4 ;  /* 0x0000000410007986 */ /* 0x0011e2000c101d24 */
[----:B------:R-:W-:Y:S05]  /*c590*/  BRA `(.L_x_52865) ;  /* 0x00000008007c7947 */ /* 0x000fea0003800000 */
.L_x_52873:
        /* <DEDUP_REMOVED lines=21> */
.L_x_52878:
[----:B------:R-:W-:Y:S05]  /*c6f0*/  BSYNC B0 ;  /* 0x0000000000007941 */ /* 0x000fea0003800000 */
.L_x_52877:
[----:B------:R-:W-:-:S05]  /*c700*/  LOP3.LUT R3, R0, R3, RZ, 0xfc, !PT ;  /* 0x0000000300037212 */ /* 0x000fca00078efcff */
[----:B------:R0:W-:Y:S01]  /*c710*/  STG.E.U8 desc[UR36][R16.64], R3 ;  /* 0x0000000310007986 */ /* 0x0001e2000c101124 */
[----:B------:R-:W-:Y:S05]  /*c720*/  BRA `(.L_x_52865) ;  /* 0x0000000800187947 */ /* 0x000fea0003800000 */
.L_x_52876:
        /* <DEDUP_REMOVED lines=13> */
.L_x_52880:
[----:B------:R-:W-:Y:S01]  /*c800*/  IMAD.MOV.U32 R0, RZ, RZ, 0x7f ;  /* 0x0000007fff007424 */ /* 0x000fe200078e00ff */
[----:B------:R-:W-:-:S04]  /*c810*/  ISETP.GT.U32.AND P0, PT, R2, 0x7f800000, PT ;  /* 0x7f8000000200780c */ /* 0x000fc80003f04070 */
[----:B------:R-:W-:-:S09]  /*c820*/  SEL R0, R0, 0x7c, P0 ;  /* 0x0000007c00007807 */ /* 0x000fd20000000000 */
.L_x_52881:
[----:B------:R-:W-:Y:S05]  /*c830*/  BSYNC B0 ;  /* 0x0000000000007941 */ /* 0x000fea0003800000 */
.L_x_52879:
[----:B------:R-:W-:-:S04]  /*c840*/  LOP3.LUT R2, R5, 0x80000000, RZ, 0xc0, !PT ;  /* 0x8000000005027812 */ /* 0x000fc800078ec0ff */
[----:B------:R-:W-:-:S04]  /*c850*/  SHF.R.U32.HI R3, RZ, 0x18, R2 ;  /* 0x00000018ff037819 */ /* 0x000fc80000011602 */
[----:B------:R-:W-:-:S05]  /*c860*/  LOP3.LUT R3, R0, R3, RZ, 0xfc, !PT ;  /* 0x0000000300037212 */ /* 0x000fca00078efcff */
[----:B------:R0:W-:Y:S01]  /*c870*/  STG.E.U8 desc[UR36][R16.64], R3 ;  /* 0x0000000310007986 */ /* 0x0001e2000c101124 */
[----:B------:R-:W-:Y:S05]  /*c880*/  BRA `(.L_x_52865) ;  /* 0x0000000400c07947 */ /* 0x000fea0003800000 */
.L_x_52875:
[----:B------:R-:W0:Y:S02]  /*c890*/  I2F.S8 R0, R5 ;  /* 0x0000000500007306 */ /* 0x000e240000001400 */
[----:B0-----:R-:W-:-:S05]  /*c8a0*/  F2FP.BF16.F32.PACK_AB R0, RZ, R0 ;  /* 0x00000000ff00723e */ /* 0x001fca00000010ff */
[----:B------:R0:W-:Y:S01]  /*c8b0*/  STG.E.U16 desc[UR36][R16.64], R0 ;  /* 0x0000000010007986 */ /* 0x0001e2000c101524 */
[----:B------:R-:W-:Y:S05]  /*c8c0*/  BRA `(.L_x_52865) ;  /* 0x0000000400b07947 */ /* 0x000fea0003800000 */
.L_x_52872:
        /* <DEDUP_REMOVED lines=12> */
.L_x_52884:
        /* <DEDUP_REMOVED lines=17> */
.L_x_52887:
[----:B------:R-:W-:-:S04]  /*caa0*/  LOP3.LUT R2, R5, 0x80000000, RZ, 0xc0, !PT ;  /* 0x8000000005027812 */ /* 0x000fc800078ec0ff */
[----:B------:R-:W-:-:S04]  /*cab0*/  SHF.R.U32.HI R3, RZ, 0x18, R2 ;  /* 0x00000018ff037819 */ /* 0x000fc80000011602 */
[----:B------:R-:W-:-:S04]  /*cac0*/  LOP3.LUT R0, R0, R3, RZ, 0xfc, !PT ;  /* 0x0000000300007212 */ /* 0x000fc800078efcff */
[----:B------:R-:W-:-:S07]  /*cad0*/  PRMT R8, R0, 0x7610, R8 ;  /* 0x0000761000087816 */ /* 0x000fce0000000008 */
.L_x_52886:
[----:B------:R-:W-:Y:S05]  /*cae0*/  BSYNC B0 ;  /* 0x0000000000007941 */ /* 0x000fea0003800000 */
.L_x_52885:
[----:B------:R3:W-:Y:S01]  /*caf0*/  STG.E.U8 desc[UR36][R16.64], R8 ;  /* 0x0000000810007986 */ /* 0x0007e2000c101124 */
[----:B------:R-:W-:Y:S05]  /*cb00*/  BRA `(.L_x_52865) ;  /* 0x0000000400207947 */ /* 0x000fea0003800000 */
.L_x_52883:
        /* <DEDUP_REMOVED lines=17> */
.L_x_52890:
[----:B------:R-:W-:-:S04]  /*cc20*/  LOP3.LUT R2, R5, 0x80000000, RZ, 0xc0, !PT ;  /* 0x8000000005027812 */ /* 0x000fc800078ec0ff */
[----:B------:R-:W-:-:S04]  /*cc30*/  SHF.R.U32.HI R3, RZ, 0x18, R2 ;  /* 0x00000018ff037819 */ /* 0x000fc80000011602 */
[----:B------:R-:W-:-:S04]  /*cc40*/  LOP3.LUT R0, R0, R3, RZ, 0xfc, !PT ;  /* 0x0000000300007212 */ /* 0x000fc800078efcff */
[----:B------:R-:W-:-:S07]  /*cc50*/  PRMT R8, R0, 0x7610, R8 ;  /* 0x0000761000087816 */ /* 0x000fce0000000008 */
.L_x_52889:
[----:B------:R-:W-:Y:S05]  /*cc60*/  BSYNC B0 ;  /* 0x0000000000007941 */ /* 0x000fea0003800000 */
.L_x_52888:
[----:B------:R0:W-:Y:S01]  /*cc70*/  STG.E.U8 desc[UR36][R16.64], R8 ;  /* 0x0000000810007986 */ /* 0x0001e2000c101124 */
[----:B------:R-:W-:Y:S05]  /*cc80*/  BRA `(.L_x_52865) ;  /* 0x0000000000c07947 */ /* 0x000fea0003800000 */
.L_x_52882:
        /* <DEDUP_REMOVED lines=22> */
.L_x_52864:
        /* <DEDUP_REMOVED lines=16> */
.L_x_52893:
[----:B------:R-:W-:Y:S05]  /*cef0*/  BRA `(.L_x_52865) ;  /* 0x0000000000247947 */ /* 0x000fea0003800000 */
.L_x_52892:
[----:B------:R-:W-:-:S04]  /*cf00*/  LOP3.LUT R5, R5, 0xffff, RZ, 0xc0, !PT ;  /* 0x0000ffff05057812 */ /* 0x000fc800078ec0ff */
[----:B------:R-:W-:-:S05]  /*cf10*/  PRMT R5, R5, 0x8880, RZ ;  /* 0x0000888005057816 */ /* 0x000fca00000000ff */
[----:B------:R-:W-:-:S05]  /*cf20*/  IMAD.MOV.U32 R2, RZ, RZ, R5 ;  /* 0x000000ffff027224 */ /* 0x000fca00078e0005 */
[----:B------:R-:W-:-:S05]  /*cf30*/  SHF.R.S32.HI R3, RZ, 0x1f, R2 ;  /* 0x0000001fff037819 */ /* 0x000fca0000011402 */
[----:B------:R1:W-:Y:S01]  /*cf40*/  STG.E.64 desc[UR36][R16.64], R2 ;  /* 0x0000000210007986 */ /* 0x0003e2000c101b24 */
[----:B------:R-:W-:Y:S05]  /*cf50*/  BRA `(.L_x_52865) ;  /* 0x00000000000c7947 */ /* 0x000fea0003800000 */
.L_x_52891:
[----:B------:R-:W-:-:S04]  /*cf60*/  LOP3.LUT R5, R5, 0xffff, RZ, 0xc0, !PT ;  /* 0x0000ffff05057812 */ /* 0x000fc800078ec0ff */
[----:B------:R-:W-:-:S05]  /*cf70*/  PRMT R3, R5, 0x8880, RZ ;  /* 0x0000888005037816 */ /* 0x000fca00000000ff */
[----:B------:R0:W-:Y:S02]  /*cf80*/  STG.E desc[UR36][R16.64], R3 ;  /* 0x0000000310007986 */ /* 0x0001e4000c101924 */
.L_x_52865:
[----:B------:R-:W-:-:S07]  /*cf90*/  VIADD R19, R19, 0x80 ;  /* 0x0000008013137836 */ /* 0x000fce0000000000 */
.L_x_52792:
[----:B------:R-:W-:Y:S05]  /*cfa0*/  BSYNC B6 ;  /* 0x0000000000067941 */ /* 0x000fea0003800000 */
.L_x_52791:
        /* <DEDUP_REMOVED lines=357> */
.L_x_52894:
        /* <DEDUP_REMOVED lines=20> */
.L_x_52898:
[----:B------:R0:W5:Y:S01]  /*e740*/  LDG.E.U8 R19, desc[UR36][R2.64] ;  /* 0x0000002402137981 */ /* 0x000162000c1e1100 */
[----:B------:R-:W-:Y:S05]  /*e750*/  BRA `(.L_x_52900) ;  /* 0x0000000c00547947 */ /* 0x000fea0003800000 */
.L_x_52897:
        /* <DEDUP_REMOVED lines=8> */
.L_x_52902:
[----:B------:R0:W5:Y:S01]  /*e7e0*/  LDG.E.U8 R19, desc[UR36][R2.64] ;  /* 0x0000002402137981 */ /* 0x000162000c1e1100 */
[----:B------:R-:W-:Y:S05]  /*e7f0*/  BRA `(.L_x_52900) ;  /* 0x0000000c002c7947 */ /* 0x000fea0003800000 */
.L_x_52901:
[----:B------:R0:W5:Y:S01]  /*e800*/  LDG.E.U16 R19, desc[UR36][R2.64] ;  /* 0x0000002402137981 */ /* 0x000162000c1e1500 */
[----:B------:R-:W-:Y:S05]  /*e810*/  BRA `(.L_x_52900) ;  /* 0x0000000c00247947 */ /* 0x000fea0003800000 */
.L_x_52896:
        /* <DEDUP_REMOVED lines=9> */
.L_x_52904:
[----:B------:R-:W2:Y:S02]  /*e8b0*/  LDG.E.U16 R0, desc[UR36][R2.64] ;  /* 0x0000002402007981 */ /* 0x000ea4000c1e1500 */
[----:B--2---:R-:W-:-:S06]  /*e8c0*/  HADD2.F32 R0, -RZ, R0.H0_H0 ;  /* 0x20000000ff007230 */ /* 0x004fcc0000004100 */
[----:B------:R-:W0:Y:S02]  /*e8d0*/  F2I.FTZ.TRUNC.NTZ R0, R0 ;  /* 0x0000000000007305 */ /* 0x000e24000021f100 */
[----:B0-----:R-:W-:Y:S01]  /*e8e0*/  PRMT R19, R0, 0x7610, R19 ;  /* 0x0000761000137816 */ /* 0x001fe20000000013 */
[----:B------:R-:W-:Y:S06]  /*e8f0*/  BRA `(.L_x_52900) ;  /* 0x0000000800ec7947 */ /* 0x000fec0003800000 */
.L_x_52903:
        /* <DEDUP_REMOVED lines=9> */
.L_x_52906:
[----:B------:R-:W2:Y:S02]  /*e990*/  LDG.E.U16 R2, desc[UR36][R2.64] ;  /* 0x0000002402027981 */ /* 0x000ea4000c1e1500 */
[----:B--2---:R-:W-:-:S06]  /*e9a0*/  HADD2.F32 R0, -RZ, R2.H0_H0 ;  /* 0x20000002ff007230 */ /* 0x004fcc0000004100 */
[----:B------:R-:W0:Y:S02]  /*e9b0*/  F2I.FTZ.TRUNC.NTZ R0, R0 ;  /* 0x0000000000007305 */ /* 0x000e24000021f100 */
[----:B0-----:R-:W-:Y:S01]  /*e9c0*/  PRMT R19, R0, 0x7610, R19 ;  /* 0x0000761000137816 */ /* 0x001fe20000000013 */
[----:B------:R-:W-:Y:S06]  /*e9d0*/  BRA `(.L_x_52900) ;  /* 0x0000000800b47947 */ /* 0x000fec0003800000 */
.L_x_52905:
[----:B------:R-:W2:Y:S02]  /*e9e0*/  LDG.E.64 R2, desc[UR36][R2.64] ;  /* 0x0000002402027981 */ /* 0x000ea4000c1e1b00 */
[----:B--2---:R0:W1:Y:S01]  /*e9f0*/  F2I.F64.TRUNC R19, R2 ;  /* 0x0000000200137311 */ /* 0x004062000030d100 */
[----:B------:R-:W-:Y:S05]  /*ea00*/  BRA `(.L_x_52900) ;  /* 0x0000000800a87947 */ /* 0x000fea0003800000 */
.L_x_52895:
        /* <DEDUP_REMOVED lines=12> */
.L_x_52909:
[----:B------:R-:W2:Y:S02]  /*ead0*/  LDG.E.64 R2, desc[UR36][R2.64] ;  /* 0x0000002402027981 */ /* 0x000ea4000c1e1b00 */
[----:B--2---:R0:W1:Y:S01]  /*eae0*/  F2I.F64.TRUNC R19, R2 ;  /* 0x0000000200137311 */ /* 0x004062000030d100 */
[----:B------:R-:W-:Y:S05]  /*eaf0*/  BRA `(.L_x_52900) ;  /* 0x00000008006c7947 */ /* 0x000fea0003800000 */
.L_x_52908:
        /* <DEDUP_REMOVED lines=28> */
.L_x_52911:
        /* <DEDUP_REMOVED lines=15> */
.L_x_52910:
[----:B------:R-:W2:Y:S02]  /*edb0*/  LDG.E.U16 R0, desc[UR36][R2.64] ;  /* 0x0000002402007981 */ /* 0x000ea4000c1e1500 */
[----:B--2---:R-:W-:-:S06]  /*edc0*/  IMAD.U32 R0, R0, 0x10000, RZ ;  /* 0x0001000000007824 */ /* 0x004fcc00078e00ff */
[----:B------:R-:W0:Y:S02]  /*edd0*/  F2I.FTZ.TRUNC.NTZ R0, R0 ;  /* 0x0000000000007305 */ /* 0x000e24000021f100 */
[----:B0-----:R-:W-:Y:S01]  /*ede0*/  PRMT R19, R0, 0x7610, R19 ;  /* 0x0000761000137816 */ /* 0x001fe20000000013 */
[----:B------:R-:W-:Y:S06]  /*edf0*/  BRA `(.L_x_52900) ;  /* 0x0000000400ac7947 */ /* 0x000fec0003800000 */
.L_x_52907:
        /* <DEDUP_REMOVED lines=10> */
.L_x_52914:
        /* <DEDUP_REMOVED lines=21> */
.L_x_52918:
[----:B------:R-:W-:Y:S05]  /*eff0*/  BSYNC B1 ;  /* 0x0000000000017941 */ /* 0x000fea0003800000 */
.L_x_52917:
[----:B------:R-:W-:Y:S01]  /*f000*/  LEA R3, R0, 0x3b800000, 0x17 ;  /* 0x3b80000000037811 */ /* 0x000fe200078eb8ff */
[----:B------:R-:W-:-:S05]  /*f010*/  IMAD.SHL.U32 R0, R2, 0x100000, RZ ;  /* 0x0010000002007824 */ /* 0x000fca00078e00ff */
[----:B------:R-:W-:-:S07]  /*f020*/  LOP3.LUT R0, R3, R0, R4, 0xfe, !PT ;  /* 0x0000000003007212 */ /* 0x000fce00078efe04 */
.L_x_52916:
[----:B------:R-:W-:Y:S05]  /*f030*/  BSYNC B0 ;  /* 0x0000000000007941 */ /* 0x000fea0003800000 */
.L_x_52915:
[----:B------:R-:W0:Y:S02]  /*f040*/  F2I.FTZ.TRUNC.NTZ R0, R0 ;  /* 0x0000000000007305 */ /* 0x000e24000021f100 */
[----:B0-----:R-:W-:Y:S01]  /*f050*/  PRMT R19, R0, 0x7610, R19 ;  /* 0x0000761000137816 */ /* 0x001fe20000000013 */
[----:B------:R-:W-:Y:S06]  /*f060*/  BRA `(.L_x_52900) ;  /* 0x0000000400107947 */ /* 0x000fec0003800000 */
.L_x_52913:
        /* <DEDUP_REMOVED lines=21> */
.L_x_52922:
[----:B------:R-:W-:Y:S05]  /*f1c0*/  BSYNC B1 ;  /* 0x0000000000017941 */ /* 0x000fea0003800000 */
.L_x_52921:
[----:B------:R-:W-:Y:S01]  /*f1d0*/  LEA R3, R0, 0x37800000, 0x17 ;  /* 0x3780000000037811 */ /* 0x000fe200078eb8ff */
[----:B------:R-:W-:-:S05]  /*f1e0*/  IMAD.SHL.U32 R0, R2, 0x200000, RZ ;  /* 0x0020000002007824 */ /* 0x000fca00078e00ff */
[----:B------:R-:W-:-:S07]  /*f1f0*/  LOP3.LUT R0, R3, R0, R4, 0xfe, !PT ;  /* 0x0000000003007212 */ /* 0x000fce00078efe04 */
.L_x_52920:
[----:B------:R-:W-:Y:S05]  /*f200*/  BSYNC B0 ;  /* 0x0000000000007941 */ /* 0x000fea0003800000 */
.L_x_52919:
[----:B------:R-:W0:Y:S02]  /*f210*/  F2I.FTZ.TRUNC.NTZ R0, R0 ;  /* 0x0000000000007305 */ /* 0x000e24000021f100 */
[----:B0-----:R-:W-:Y:S01]  /*f220*/  PRMT R19, R0, 0x7610, R19 ;  /* 0x0000761000137816 */ /* 0x001fe20000000013 */
[----:B------:R-:W-:Y:S06]  /*f230*/  BRA `(.L_x_52900) ;  /* 0x00000000009c7947 */ /* 0x000fec0003800000 */
.L_x_52912:
        /* <DEDUP_REMOVED lines=14> */
.L_x_52926:
[----:B------:R-:W-:Y:S05]  /*f320*/  BSYNC B0 ;  /* 0x0000000000007941 */ /* 0x000fea0003800000 */
.L_x_52925:
[----:B------:R-:W0:Y:S02]  /*f330*/  F2I.FTZ.TRUNC.NTZ R0, R0 ;  /* 0x0000000000007305 */ /* 0x000e24000021f100 */
[----:B0-----:R-:W-:Y:S01]  /*f340*/  PRMT R19, R0, 0x7610, R19 ;  /* 0x0000761000137816 */ /* 0x001fe20000000013 */
[----:B------:R-:W-:Y:S06]  /*f350*/  BRA `(.L_x_52900) ;  /* 0x0000000000547947 */ /* 0x000fec0003800000 */
.L_x_52899:
        /* <DEDUP_REMOVED lines=16> */
.L_x_52927:
[----:B------:R-:W-:Y:S01]  /*f460*/  PRMT R19, RZ, 0x7610, R19 ;  /* 0x00007610ff137816 */ /* 0x000fe20000000013 */
[----:B------:R-:W-:Y:S06]  /*f470*/  BRA `(.L_x_52900) ;  /* 0x00000000000c7947 */ /* 0x000fec0003800000 */
.L_x_52924:
[----:B------:R2:W5:Y:S01]  /*f480*/  LDG.E.U8 R19, desc[UR36][R2.64] ;  /* 0x0000002402137981 */ /* 0x000562000c1e1100 */
[----:B------:R-:W-:Y:S05]  /*f490*/  BRA `(.L_x_52900) ;  /* 0x0000000000047947 */ /* 0x000fea0003800000 */
.L_x_52923:
[----:B------:R3:W5:Y:S02]  /*f4a0*/  LDG.E.U8 R19, desc[UR36][R2.64] ;  /* 0x0000002402137981 */ /* 0x000764000c1e1100 */
.L_x_52900:
        /* <DEDUP_REMOVED lines=17> */
.L_x_52931:
[----:B------:R1:W5:Y:S01]  /*f5c0*/  LDG.E.U8 R0, desc[UR36][R2.64] ;  /* 0x0000002402007981 */ /* 0x000362000c1e1100 */
[----:B------:R-:W-:Y:S05]  /*f5d0*/  BRA `(.L_x_52933) ;  /* 0x0000000c00547947 */ /* 0x000fea0003800000 */
.L_x_52930:
        /* <DEDUP_REMOVED lines=8> */
.L_x_52935:
[----:B------:R3:W5:Y:S01]  /*f660*/  LDG.E.U8 R0, desc[UR36][R2.64] ;  /* 0x0000002402007981 */ /* 0x000762000c1e1100 */
[----:B------:R-:W-:Y:S05]  /*f670*/  BRA `(.L_x_52933) ;  /* 0x0000000c002c7947 */ /* 0x000fea0003800000 */
.L_x_52934:
[----:B------:R4:W5:Y:S01]  /*f680*/  LDG.E.U16 R0, desc[UR36][R2.64] ;  /* 0x0000002402007981 */ /* 0x000962000c1e1500 */
[----:B------:R-:W-:Y:S05]  /*f690*/  BRA `(.L_x_52933) ;  /* 0x0000000c00247947 */ /* 0x000fea0003800000 */
.L_x_52929:
        /* <DEDUP_REMOVED lines=9> */
.L_x_52937:
[----:B------:R-:W2:Y:S02]  /*f730*/  LDG.E.U16 R4, desc[UR36][R2.64] ;  /* 0x0000002402047981 */ /* 0x000ea4000c1e1500 */
[----:B--2---:R-:W-:-:S06]  /*f740*/  HADD2.F32 R4, -RZ, R4.H0_H0 ;  /* 0x20000004ff047230 */ /* 0x004fcc0000004100 */
[----:B------:R-:W0:Y:S02]  /*f750*/  F2I.FTZ.TRUNC.NTZ R4, R4 ;  /* 0x0000000400047305 */ /* 0x000e24000021f100 */
[----:B0-----:R-:W-:Y:S01]  /*f760*/  PRMT R0, R4, 0x7610, R0 ;  /* 0x0000761004007816 */ /* 0x001fe20000000000 */
[----:B------:R-:W-:Y:S06]  /*f770*/  BRA `(.L_x_52933) ;  /* 0x0000000800ec7947 */ /* 0x000fec0003800000 */
.L_x_52936:
        /* <DEDUP_REMOVED lines=9> */
.L_x_52939:
[----:B------:R-:W2:Y:S02]  /*f810*/  LDG.E.U16 R2, desc[UR36][R2.64] ;  /* 0x0000002402027981 */ /* 0x000ea4000c1e1500 */
[----:B--2---:R-:W-:-:S06]  /*f820*/  HADD2.F32 R4, -RZ, R2.H0_H0 ;  /* 0x20000002ff047230 */ /* 0x004fcc0000004100 */
[----:B------:R-:W0:Y:S02]  /*f830*/  F2I.FTZ.TRUNC.NTZ R4, R4 ;  /* 0x0000000400047305 */ /* 0x000e24000021f100 */
[----:B0-----:R-:W-:Y:S01]  /*f840*/  PRMT R0, R4, 0x7610, R0 ;  /* 0x0000761004007816 */ /* 0x001fe20000000000 */
[----:B------:R-:W-:Y:S06]  /*f850*/  BRA `(.L_x_52933) ;  /* 0x0000000800b47947 */ /* 0x000fec0003800000 */
.L_x_52938:
[----:B------:R-:W2:Y:S02]  /*f860*/  LDG.E.64 R2, desc[UR36][R2.64] ;  /* 0x0000002402027981 */ /* 0x000ea4000c1e1b00 */
[----:B--2---:R0:W1:Y:S01]  /*f870*/  F2I.F64.TRUNC R0, R2 ;  /* 0x0000000200007311 */ /* 0x004062000030d100 */
[----:B------:R-:W-:Y:S05]  /*f880*/  BRA `(.L_x_52933) ;  /* 0x0000000800a87947 */ /* 0x000fea0003800000 */
.L_x_52928:
        /* <DEDUP_REMOVED lines=12> */
.L_x_52942:
[----:B------:R-:W2:Y:S02]  /*f950*/  LDG.E.64 R2, desc[UR36][R2.64] ;  /* 0x0000002402027981 */ /* 0x000ea4000c1e1b00 */
[----:B--2---:R0:W1:Y:S01]  /*f960*/  F2I.F64.TRUNC R0, R2 ;  /* 0x0000000200007311 */ /* 0x004062000030d100 */
[----:B------:R-:W-:Y:S05]  /*f970*/  BRA `(.L_x_52933) ;  /* 0x00000008006c7947 */ /* 0x000fea0003800000 */
.L_x_52941:
        /* <DEDUP_REMOVED lines=28> */
.L_x_52944:
        /* <DEDUP_REMOVED lines=15> */
.L_x_52943:
[----:B------:R-:W2:Y:S02]  /*fc30*/  LDG.E.U16 R4, desc[UR36][R2.64] ;  /* 0x0000002402047981 */ /* 0x000ea4000c1e1500 */
[----:B--2---:R-:W-:-:S06]  /*fc40*/  IMAD.U32 R4, R4, 0x10000, RZ ;  /* 0x0001000004047824 */ /* 0x004fcc00078e00ff */
[----:B------:R-:W0:Y:S02]  /*fc50*/  F2I.FTZ.TRUNC.NTZ R4, R4 ;  /* 0x0000000400047305 */ /* 0x000e24000021f100 */
[----:B0-----:R-:W-:Y:S01]  /*fc60*/  PRMT R0, R4, 0x7610, R0 ;  /* 0x0000761004007816 */ /* 0x001fe20000000000 */
[----:B------:R-:W-:Y:S06]  /*fc70*/  BRA `(.L_x_52933) ;  /* 0x0000000400ac7947 */ /* 0x000fec0003800000 */
.L_x_52940:
        /* <DEDUP_REMOVED lines=10> */
.L_x_52947:
        /* <DEDUP_REMOVED lines=21> */
.L_x_52951:
[----:B------:R-:W-:Y:S05]  /*fe70*/  BSYNC B1 ;  /* 0x0000000000017941 */ /* 0x000fea0003800000 */
.L_x_52950:
[----:B------:R-:W-:Y:S01]  /*fe80*/  IMAD.SHL.U32 R2, R2, 0x100000, RZ ;  /* 0x0010000002027824 */ /* 0x000fe200078e00ff */
[----:B------:R-:W-:-:S04]  /*fe90*/  LEA R3, R0, 0x3b800000, 0x17 ;  /* 0x3b80000000037811 */ /* 0x000fc800078eb8ff */
[----:B------:R-:W-:-:S07]  /*fea0*/  LOP3.LUT R4, R3, R2, R4, 0xfe, !PT ;  /* 0x0000000203047212 */ /* 0x000fce00078efe04 */
.L_x_52949:
[----:B------:R-:W-:Y:S05]  /*feb0*/  BSYNC B0 ;  /* 0x0000000000007941 */ /* 0x000fea0003800000 */
.L_x_52948:
[----:B------:R-:W0:Y:S02]  /*fec0*/  F2I.FTZ.TRUNC.NTZ R4, R4 ;  /* 0x0000000400047305 */ /* 0x000e24000021f100 */
[----:B0-----:R-:W-:Y:S01]  /*fed0*/  PRMT R0, R4, 0x7610, R0 ;  /* 0x0000761004007816 */ /* 0x001fe20000000000 */
[----:B------:R-:W-:Y:S06]  /*fee0*/  BRA `(.L_x_52933) ;  /* 0x0000000400107947 */ /* 0x000fec0003800000 */
.L_x_52946:
        /* <DEDUP_REMOVED lines=21> */
.L_x_52955:
[----:B------:R-:W-:Y:S05]  /*10040*/  BSYNC B1 ;  /* 0x0000000000017941 */ /* 0x000fea0003800000 */
.L_x_52954:
[----:B------:R-:W-:Y:S01]  /*10050*/  IMAD.SHL.U32 R2, R2, 0x200000, RZ ;  /* 0x0020000002027824 */ /* 0x000fe200078e00ff */
[----:B------:R-:W-:-:S04]  /*10060*/  LEA R3, R0, 0x37800000, 0x17 ;  /* 0x3780000000037811 */ /* 0x000fc800078eb8ff */
[----:B------:R-:W-:-:S07]  /*10070*/  LOP3.LUT R4, R3, R2, R4, 0xfe, !PT ;  /* 0x0000000203047212 */ /* 0x000fce00078efe04 */
.L_x_52953:
[----:B------:R-:W-:Y:S05]  /*10080*/  BSYNC B0 ;  /* 0x0000000000007941 */ /* 0x000fea0003800000 */
.L_x_52952:
[----:B------:R-:W0:Y:S02]  /*10090*/  F2I.FTZ.TRUNC.NTZ R4, R4 ;  /* 0x0000000400047305 */ /* 0x000e24000021f100 */
[----:B0-----:R-:W-:Y:S01]  /*100a0*/  PRMT R0, R4, 0x7610, R0 ;  /* 0x0000761004007816 */ /* 0x001fe20000000000 */
[----:B------:R-:W-:Y:S06]  /*100b0*/  BRA `(.L_x_52933) ;  /* 0x00000000009c7947 */ /* 0x000fec0003800000 */
.L_x_52945:
        /* <DEDUP_REMOVED lines=14> */
.L_x_52959:
[----:B------:R-:W-:Y:S05]  /*101a0*/  BSYNC B0 ;  /* 0x0000000000007941 */ /* 0x000fea0003800000 */
.L_x_52958:
[----:B------:R-:W0:Y:S02]  /*101b0*/  F2I.FTZ.TRUNC.NTZ R4, R4 ;  /* 0x0000000400047305 */ /* 0x000e24000021f100 */
[----:B0-----:R-:W-:Y:S01]  /*101c0*/  PRMT R0, R4, 0x7610, R0 ;  /* 0x0000761004007816 */ /* 0x001fe20000000000 */
[----:B------:R-:W-:Y:S06]  /*101d0*/  BRA `(.L_x_52933) ;  /* 0x0000000000547947 */ /* 0x000fec0003800000 */
.L_x_52932:
        /* <DEDUP_REMOVED lines=16> */
.L_x_52960:
[----:B------:R-:W-:Y:S01]  /*102e0*/  PRMT R0, RZ, 0x7610, R0 ;  /* 0x00007610ff007816 */ /* 0x000fe20000000000 */
[----:B------:R-:W-:Y:S06]  /*102f0*/  BRA `(.L_x_52933) ;  /* 0x00000000000c7947 */ /* 0x000fec0003800000 */
.L_x_52957:
[----:B------:R0:W5:Y:S01]  /*10300*/  LDG.E.U8 R0, desc[UR36][R2.64] ;  /* 0x0000002402007981 */ /* 0x000162000c1e1100 */
[----:B------:R-:W-:Y:S05]  /*10310*/  BRA `(.L_x_52933) ;  /* 0x0000000000047947 */ /* 0x000fea0003800000 */
.L_x_52956:
[----:B------:R0:W5:Y:S02]  /*10320*/  LDG.E.U8 R0, desc[UR36][R2.64] ;  /* 0x0000002402007981 */ /* 0x000164000c1e1100 */
.L_x_52933:
        /* <DEDUP_REMOVED lines=46> */
.L_x_52964:
[----:B------:R-:W-:Y:S01]  /*10610*/  STG.E.U8 desc[UR36][R16.64], R5 ;  /* 0x0000000510007986 */ /* 0x000fe2000c101124 */
[----:B------:R-:W-:Y:S05]  /*10620*/  EXIT ;  /* 0x000000000000794d */ /* 0x000fea0003800000 */
.L_x_52963:
        /* <DEDUP_REMOVED lines=12> */
.L_x_52967:
[----:B------:R-:W-:-:S04]  /*106f0*/  LOP3.LUT R5, R5, 0xffff, RZ, 0xc0, !PT ;  /* 0x0000ffff05057812 */ /* 0x000fc800078ec0ff */
[----:B------:R-:W-:-:S05]  /*10700*/  PRMT R3, R5, 0x8880, RZ ;  /* 0x0000888005037816 */ /* 0x000fca00000000ff */
[----:B------:R-:W-:Y:S01]  /*10710*/  STG.E desc[UR36][R16.64], R3 ;  /* 0x0000000310007986 */ /* 0x000fe2000c101924 */
[----:B------:R-:W-:Y:S05]  /*10720*/  EXIT ;  /* 0x000000000000794d */ /* 0x000fea0003800000 */
.L_x_52966:
[----:B------:R-:W-:-:S04]  /*10730*/  PRMT R3, R5, 0x8880, RZ ;  /* 0x0000888005037816 */ /* 0x000fc800000000ff */
[----:B------:R-:W-:-:S05]  /*10740*/  PRMT R3, R3, 0x7710, RZ ;  /* 0x0000771003037816 */ /* 0x000fca00000000ff */
[----:B------:R-:W-:Y:S01]  /*10750*/  STG.E.U16 desc[UR36][R16.64], R3 ;  /* 0x0000000310007986 */ /* 0x000fe2000c101524 */
[----:B------:R-:W-:Y:S05]  /*10760*/  EXIT ;  /* 0x000000000000794d */ /* 0x000fea0003800000 */
.L_x_52962:
        /* <DEDUP_REMOVED lines=9> */
.L_x_52969:
[----:B------:R-:W0:Y:S02]  /*10800*/  I2F.S8 R0, R5 ;  /* 0x0000000500007306 */ /* 0x000e240000001400 */
[----:B0-----:R-:W-:-:S05]  /*10810*/  F2FP.F16.F32.PACK_AB R0, RZ, R0 ;  /* 0x00000000ff00723e */ /* 0x001fca00000000ff */
[----:B------:R-:W-:Y:S01]  /*10820*/  STG.E.U16 desc[UR36][R16.64], R0 ;  /* 0x0000000010007986 */ /* 0x000fe2000c101524 */
[----:B------:R-:W-:Y:S05]  /*10830*/  EXIT ;  /* 0x000000000000794d */ /* 0x000fea0003800000 */
.L_x_52968:
        /* <DEDUP_REMOVED lines=10> */
.L_x_52971:
[----:B------:R-:W0:Y:S02]  /*108e0*/  I2F.S8 R5, R5 ;  /* 0x0000000500057306 */ /* 0x000e240000001400 */
[----:B0-----:R-:W-:-:S04]  /*108f0*/  F2FP.F16.F32.PACK_AB R3, RZ, R5 ;  /* 0x00000005ff03723e */ /* 0x001fc800000000ff */
[----:B------:R-:W-:-:S05]  /*10900*/  PRMT R3, R3, 0x5410, RZ ;  /* 0x0000541003037816 */ /* 0x000fca00000000ff */
[----:B------:R-:W-:Y:S01]  /*10910*/  STG.E desc[UR36][R16.64], R3 ;  /* 0x0000000310007986 */ /* 0x000fe2000c101924 */
[----:B------:R-:W-:Y:S05]  /*10920*/  EXIT ;  /* 0x000000000000794d */ /* 0x000fea0003800000 */
.L_x_52970:
[----:B------:R-:W-:-:S04]  /*10930*/  PRMT R2, R5, 0x8880, RZ ;  /* 0x0000888005027816 */ /* 0x000fc800000000ff */
[----:B------:R-:W-:-:S06]  /*10940*/  PRMT R2, R2, 0x7710, RZ ;  /* 0x0000771002027816 */ /* 0x000fcc00000000ff */
[----:B------:R-:W0:Y:S02]  /*10950*/  I2F.F64.S16 R2, R2 ;  /* 0x0000000200027312 */ /* 0x000e240000101c00 */
[----:B0-----:R-:W-:Y:S01]  /*10960*/  STG.E.64 desc[UR36][R16.64], R2 ;  /* 0x0000000210007986 */ /* 0x001fe2000c101b24 */
[----:B------:R-:W-:Y:S05]  /*10970*/  EXIT ;  /* 0x000000000000794d */ /* 0x000fea0003800000 */
.L_x_52961:
        /* <DEDUP_REMOVED lines=12> */
.L_x_52974:
[----:B------:R-:W-:Y:S02]  /*10a40*/  PRMT R4, R5, 0x8880, RZ ;  /* 0x0000888005047816 */ /* 0x000fe400000000ff */
[----:B------:R-:W-:Y:S02]  /*10a50*/  CS2R R6, SRZ ;  /* 0x0000000000067805 */ /* 0x000fe4000001ff00 */
[----:B------:R-:W-:-:S06]  /*10a60*/  PRMT R4, R4, 0x7710, RZ ;  /* 0x0000771004047816 */ /* 0x000fcc00000000ff */
[----:B------:R-:W0:Y:S02]  /*10a70*/  I2F.F64.S16 R4, R4 ;  /* 0x0000000400047312 */ /* 0x000e240000101c00 */
[----:B0-----:R-:W-:Y:S01]  /*10a80*/  STG.E.128 desc[UR36][R16.64], R4 ;  /* 0x0000000410007986 */ /* 0x001fe2000c101d24 */
[----:B------:R-:W-:Y:S05]  /*10a90*/  EXIT ;  /* 0x000000000000794d */ /* 0x000fea0003800000 */
.L_x_52973:
        /* <DEDUP_REMOVED lines=21> */
.L_x_52978:
[----:B------:R-:W-:Y:S05]  /*10bf0*/  BSYNC B0 ;  /* 0x0000000000007941 */ /* 0x000fea0003800000 */
.L_x_52977:
[----:B------:R-:W-:-:S05]  /*10c00*/  LOP3.LUT R3, R0, R3, RZ, 0xfc, !PT ;  /* 0x0000000300037212 */ /* 0x000fca00078efcff */
[----:B------:R-:W-:Y:S01]  /*10c10*/  STG.E.U8 desc[UR36][R16.64], R3 ;  /* 0x0000000310007986 */ /* 0x000fe2000c101124 */
[----:B------:R-:W-:Y:S05]  /*10c20*/  EXIT ;  /* 0x000000000000794d */ /* 0x000fea0003800000 */
.L_x_52976:
        /* <DEDUP_REMOVED lines=13> */
.L_x_52980:
[----:B------:R-:W-:Y:S01]  /*10d00*/  IMAD.MOV.U32 R0, RZ, RZ, 0x7f ;  /* 0x0000007fff007424 */ /* 0x000fe200078e00ff */
[----:B------:R-:W-:-:S04]  /*10d10*/  ISETP.GT.U32.AND P0, PT, R2, 0x7f800000, PT ;  /* 0x7f8000000200780c */ /* 0x000fc80003f04070 */
[----:B------:R-:W-:-:S09]  /*10d20*/  SEL R0, R0, 0x7c, P0 ;  /* 0x0000007c00007807 */ /* 0x000fd20000000000 */
.L_x_52981:
[----:B------:R-:W-:Y:S05]  /*10d30*/  BSYNC B0 ;  /* 0x0000000000007941 */ /* 0x000fea0003800000 */
.L_x_52979:
[----:B------:R-:W-:-:S04]  /*10d40*/  LOP3.LUT R2, R5, 0x80000000, RZ, 0xc0, !PT ;  /* 0x8000000005027812 */ /* 0x000fc800078ec0ff */
[----:B------:R-:W-:-:S04]  /*10d50*/  SHF.R.U32.HI R3, RZ, 0x18, R2 ;  /* 0x00000018ff037819 */ /* 0x000fc80000011602 */
[----:B------:R-:W-:-:S05]  /*10d60*/  LOP3.LUT R3, R0, R3, RZ, 0xfc, !PT ;  /* 0x0000000300037212 */ /* 0x000fca00078efcff */
[----:B------:R-:W-:Y:S01]  /*10d70*/  STG.E.U8 desc[UR36][R16.64], R3 ;  /* 0x0000000310007986 */ /* 0x000fe2000c101124 */
[----:B------:R-:W-:Y:S05]  /*10d80*/  EXIT ;  /* 0x000000000000794d */ /* 0x000fea0003800000 */
.L_x_52975:
[----:B------:R-:W0:Y:S02]  /*10d90*/  I2F.S8 R0, R5 ;  /* 0x0000000500007306 */ /* 0x000e240000001400 */
[----:B0-----:R-:W-:-:S05]  /*10da0*/  F2FP.BF16.F32.PACK_AB R0, RZ, R0 ;  /* 0x00000000ff00723e */ /* 0x001fca00000010ff */
[----:B------:R-:W-:Y:S01]  /*10db0*/  STG.E.U16 desc[UR36][R16.64], R0 ;  /* 0x0000000010007986 */ /* 0x000fe2000c101524 */
[----:B------:R-:W-:Y:S05]  /*10dc0*/  EXIT ;  /* 0x000000000000794d */ /* 0x000fea0003800000 */
.L_x_52972:
        /* <DEDUP_REMOVED lines=12> */
.L_x_52984:
        /* <DEDUP_REMOVED lines=17> */
.L_x_52987:
[----:B------:R-:W-:-:S04]  /*10fa0*/  LOP3.LUT R2, R5, 0x80000000, RZ, 0xc0, !PT ;  /* 0x8000000005027812 */ /* 0x000fc800078ec0ff */
[----:B------:R-:W-:-:S04]  /*10fb0*/  SHF.R.U32.HI R3, RZ, 0x18, R2 ;  /* 0x00000018ff037819 */ /* 0x000fc80000011602 */
[----:B------:R-:W-:-:S04]  /*10fc0*/  LOP3.LUT R0, R0, R3, RZ, 0xfc, !PT ;  /* 0x0000000300007212 */ /* 0x000fc800078efcff */
[----:B------:R-:W-:-:S07]  /*10fd0*/  PRMT R8, R0, 0x7610, R8 ;  /* 0x0000761000087816 */ /* 0x000fce0000000008 */
.L_x_52986:
[----:B------:R-:W-:Y:S05]  /*10fe0*/  BSYNC B0 ;  /* 0x0000000000007941 */ /* 0x000fea0003800000 */
.L_x_52985:
[----:B------:R-:W-:Y:S01]  /*10ff0*/  STG.E.U8 desc[UR36][R16.64], R8 ;  /* 0x0000000810007986 */ /* 0x000fe2000c101124 */
[----:B------:R-:W-:Y:S05]  /*11000*/  EXIT ;  /* 0x000000000000794d */ /* 0x000fea0003800000 */
.L_x_52983:
        /* <DEDUP_REMOVED lines=17> */
.L_x_52990:
[----:B------:R-:W-:-:S04]  /*11120*/  LOP3.LUT R2, R5, 0x80000000, RZ, 0xc0, !PT ;  /* 0x8000000005027812 */ /* 0x000fc800078ec0ff */
[----:B------:R-:W-:-:S04]  /*11130*/  SHF.R.U32.HI R3, RZ, 0x18, R2 ;  /* 0x00000018ff037819 */ /* 0x000fc80000011602 */
[----:B------:R-:W-:-:S04]  /*11140*/  LOP3.LUT R0, R0, R3, RZ, 0xfc, !PT ;  /* 0x0000000300007212 */ /* 0x000fc800078efcff */
[----:B------:R-:W-:-:S07]  /*11150*/  PRMT R8, R0, 0x7610, R8 ;  /* 0x0000761000087816 */ /* 0x000fce0000000008 */
.L_x_52989:
[----:B------:R-:W-:Y:S05]  /*11160*/  BSYNC B0 ;  /* 0x0000000000007941 */ /* 0x000fea0003800000 */
.L_x_52988:
[----:B------:R-:W-:Y:S01]  /*11170*/  STG.E.U8 desc[UR36][R16.64], R8 ;  /* 0x0000000810007986 */ /* 0x000fe2000c101124 */
[----:B------:R-:W-:Y:S05]  /*11180*/  EXIT ;  /* 0x000000000000794d */ /* 0x000fea0003800000 */
.L_x_52982:
        /* <DEDUP_REMOVED lines=22> */
.L_x_52965:
        /* <DEDUP_REMOVED lines=16> */
.L_x_52993:
[----:B------:R-:W-:Y:S05]  /*113f0*/  EXIT ;  /* 0x000000000000794d */ /* 0x000fea0003800000 */
.L_x_52992:
[----:B------:R-:W-:-:S04]  /*11400*/  LOP3.LUT R5, R5, 0xffff, RZ, 0xc0, !PT ;  /* 0x0000ffff05057812 */ /* 0x000fc800078ec0ff */
[----:B------:R-:W-:-:S05]  /*11410*/  PRMT R5, R5, 0x8880, RZ ;  /* 0x0000888005057816 */ /* 0x000fca00000000ff */
[----:B------:R-:W-:-:S05]  /*11420*/  IMAD.MOV.U32 R2, RZ, RZ, R5 ;  /* 0x000000ffff027224 */ /* 0x000fca00078e0005 */
[----:B------:R-:W-:-:S05]  /*11430*/  SHF.R.S32.HI R3, RZ, 0x1f, R2 ;  /* 0x0000001fff037819 */ /* 0x000fca0000011402 */
[----:B------:R-:W-:Y:S01]  /*11440*/  STG.E.64 desc[UR36][R16.64], R2 ;  /* 0x0000000210007986 */ /* 0x000fe2000c101b24 */
[----:B------:R-:W-:Y:S05]  /*11450*/  EXIT ;  /* 0x000000000000794d */ /* 0x000fea0003800000 */
.L_x_52991:
[----:B------:R-:W-:-:S04]  /*11460*/  LOP3.LUT R5, R5, 0xffff, RZ, 0xc0, !PT ;  /* 0x0000ffff05057812 */ /* 0x000fc800078ec0ff */
[----:B------:R-:W-:-:S05]  /*11470*/  PRMT R3, R5, 0x8880, RZ ;  /* 0x0000888005037816 */ /* 0x000fca00000000ff */
[----:B------:R-:W-:Y:S01]  /*11480*/  STG.E desc[UR36][R16.64], R3 ;  /* 0x0000000310007986 */ /* 0x000fe2000c101924 */
[----:B------:R-:W-:Y:S05]  /*11490*/  EXIT ;  /* 0x000000000000794d */ /* 0x000fea0003800000 */
.L_x_52994:
        /* <DEDUP_REMOVED lines=14> */
.L_x_57633:


//--------------------- .text._ZN2at6native27unrolled_elementwise_kernelINS0_13BinaryFunctorIaaaZZZNS0_21remainder_kernel_cudaERNS_18TensorIteratorBaseEENKUlvE_clEvENKUlvE0_clEvEUlaaE_EESt5arrayIPcLm3EELi4E23TrivialOffsetCalculatorILi2EjESC_ILi1EjENS0_6memory12LoadWithCastILi2EEENSF_13StoreWithCastILi1EEEEEviT_T0_T2_T3_T4_T5_ --------------------------
	.section	.text._ZN2at6native27unrolled_elementwise_kernelINS0_13BinaryFunctorIaaaZZZNS0_21remainder_kernel_cudaERNS_18TensorIteratorBaseEENKUlvE_clEvENKUlvE0_clEvEUlaaE_EESt5arrayIPcLm3EELi4E23TrivialOffsetCalculatorILi2EjESC_ILi1EjENS0_6memory12LoadWithCastILi2EEENSF_13StoreWithCastILi1EEEEEviT_T0_T2_T3_T4_T5_,"ax",@progbits
	.align	128
        .global         _ZN2at6native27unrolled_elementwise_kernelINS0_13BinaryFunctorIaaaZZZNS0_21remainder_kernel_cudaERNS_18TensorIteratorBaseEENKUlvE_clEvENKUlvE0_clEvEUlaaE_EESt5arrayIPcLm3EELi4E23TrivialOffsetCalculatorILi2EjESC_ILi1EjENS0_6memory12LoadWithCastILi2EEENSF_13StoreWithCastILi1EEEEEviT_T0_T2_T3_T4_T5_
        .type           _ZN2at6native27unrolled_elementwise_kernelINS0_13BinaryFunctorIaaaZZZNS0_21remainder_kernel_cudaERNS_18TensorIteratorBaseEENKUlvE_clEvENKUlvE0_clEvEUlaaE_EESt5arrayIPcLm3EELi4E23TrivialOffsetCalculatorILi2EjESC_ILi1EjENS0_6memory12LoadWithCastILi2EEENSF_13StoreWithCastILi1EEEEEviT_T0_T2_T3_T4_T5_,@function
        .size           _ZN2at6native27unrolled_elementwise_kernelINS0_13BinaryFunctorIaaaZZZNS0_21remainder_kernel_cudaERNS_18TensorIteratorBaseEENKUlvE_clEvENKUlvE0_clEvEUlaaE_EESt5arrayIPcLm3EELi4E23TrivialOffsetCalculatorILi2EjESC_ILi1EjENS0_6memory12LoadWithCastILi2EEENSF_13StoreWithCastILi1EEEEEviT_T0_T2_T3_T4_T5_,(.L_x_57634 - _ZN2at6native27unrolled_elementwise_kernelINS0_13BinaryFunctorIaaaZZZNS0_21remainder_kernel_cudaERNS_18TensorIteratorBaseEENKUlvE_clEvENKUlvE0_clEvEUlaaE_EESt5arrayIPcLm3EELi4E23TrivialOffsetCalculatorILi2EjESC_ILi1EjENS0_6memory12LoadWithCastILi2EEENSF_13StoreWithCastILi1EEEEEviT_T0_T2_T3_T4_T5_)
        .other          _ZN2at6native27unrolled_elementwise_kernelINS0_13BinaryFunctorIaaaZZZNS0_21remainder_kernel_cudaERNS_18TensorIteratorBaseEENKUlvE_clEvENKUlvE0_clEvEUlaaE_EESt5arrayIPcLm3EELi4E23TrivialOffsetCalculatorILi2EjESC_ILi1EjENS0_6memory12LoadWithCastILi2EEENSF_13StoreWithCastILi1EEEEEviT_T0_T2_T3_T4_T5_,@"STO_CUDA_ENTRY STV_DEFAULT"
_ZN2at6native27unrolled_elementwise_kernelINS0_13BinaryFunctorIaaaZZZNS0_21remainder_kernel_cudaERNS_18TensorIteratorBaseEENKUlvE_clEvENKUlvE0_clEvEUlaaE_EESt5arrayIPcLm3EELi4E23TrivialOffsetCalculatorILi2EjESC_ILi1EjENS0_6memory12LoadWithCastILi2EEENSF_13StoreWithCastILi1EEEEEviT_T0_T2_T3_T4_T5_:
.text._ZN2at6native27unrolled_elementwise_kernelINS0_13BinaryFunctorIaaaZZZNS0_21remainder_kernel_cudaERNS_18TensorIteratorBaseEENKUlvE_clEvENKUlvE0_clEvEUlaaE_EESt5arrayIPcLm3EELi4E23TrivialOffsetCalculatorILi2EjESC_ILi1EjENS0_6memory12LoadWithCastILi2EEENSF_13StoreWithCastILi1EEEEEviT_T0_T2_T3_T4_T5_:
        /* <DEDUP_REMOVED lines=33> */
.L_x_53000:
[----:B------:R3:W5:Y:S01]  /*0210*/  LDG.E.U8 R28, desc[UR36][R4.64] ;  /* 0x00000024041c7981 */ /* 0x000762000c1e1100 */
[----:B------:R-:W-:Y:S05]  /*0220*/  BRA `(.L_x_53002) ;  /* 0x0000000c00587947 */ /* 0x000fea0003800000 */
.L_x_52999:
        /* <DEDUP_REMOVED lines=8> */
.L_x_53004:
[----:B------:R1:W5:Y:S01]  /*02b0*/  LDG.E.U8 R28, desc[UR36][R4.64] ;  /* 0x00000024041c7981 */ /* 0x000362000c1e1100 */
[----:B------:R-:W-:Y:S05]  /*02c0*/  BRA `(.L_x_53002) ;  /* 0x0000000c00307947 */ /* 0x000fea0003800000 */
.L_x_53003:
[----:B------:R2:W5:Y:S01]  /*02d0*/  LDG.E.U16 R28, desc[UR36][R4.64] ;  /* 0x00000024041c7981 */ /* 0x000562000c1e1500 */
[----:B------:R-:W-:Y:S05]  /*02e0*/  BRA `(.L_x_53002) ;  /* 0x0000000c00287947 */ /* 0x000fea0003800000 */
.L_x_52998:
        /* <DEDUP_REMOVED lines=9> */
.L_x_53006:
[----:B------:R-:W2:Y:S02]  /*0380*/  LDG.E.U16 R0, desc[UR36][R4.64] ;  /* 0x0000002404007981 */ /* 0x000ea4000c1e1500 */
[----:B--2---:R-:W-:-:S06]  /*0390*/  HADD2.F32 R0, -RZ, R0.H0_H0 ;  /* 0x20000000ff007230 */ /* 0x004fcc0000004100 */
[----:B------:R-:W0:Y:S02]  /*03a0*/  F2I.FTZ.TRUNC.NTZ R0, R0 ;  /* 0x0000000000007305 */ /* 0x000e24000021f100 */
[----:B0-----:R-:W-:Y:S01]  /*03b0*/  PRMT R28, R0, 0x7610, R28 ;  /* 0x00007610001c7816 */ /* 0x001fe2000000001c */
[----:B------:R-:W-:Y:S06]  /*03c0*/  BRA `(.L_x_53002) ;  /* 0x0000000800f07947 */ /* 0x000fec0003800000 */
.L_x_53005:
        /* <DEDUP_REMOVED lines=9> */
.L_x_53008:
[----:B------:R-:W2:Y:S02]  /*0460*/  LDG.E.U16 R4, desc[UR36][R4.64] ;  /* 0x0000002404047981 */ /* 0x000ea4000c1e1500 */
[----:B--2---:R-:W-:-:S06]  /*0470*/  HADD2.F32 R0, -RZ, R4.H0_H0 ;  /* 0x20000004ff007230 */ /* 0x004fcc0000004100 */
[----:B------:R-:W0:Y:S02]  /*0480*/  F2I.FTZ.TRUNC.NTZ R0, R0 ;  /* 0x0000000000007305 */ /* 0x000e24000021f100 */
[----:B0-----:R-:W-:Y:S01]  /*0490*/  PRMT R28, R0, 0x7610, R28 ;  /* 0x00007610001c7816 */ /* 0x001fe2000000001c */
[----:B------:R-:W-:Y:S06]  /*04a0*/  BRA `(.L_x_53002) ;  /* 0x0000000800b87947 */ /* 0x000fec0003800000 */
.L_x_53007:
[----:B------:R-:W2:Y:S02]  /*04b0*/  LDG.E.64 R4, desc[UR36][R4.64] ;  /* 0x0000002404047981 */ /* 0x000ea4000c1e1b00 */
[----:B--2---:R0:W1:Y:S01]  /*04c0*/  F2I.F64.TRUNC R28, R4 ;  /* 0x00000004001c7311 */ /* 0x004062000030d100 */
[----:B------:R-:W-:Y:S05]  /*04d0*/  BRA `(.L_x_53002) ;  /* 0x0000000800ac7947 */ /* 0x000fea0003800000 */
.L_x_52997:
        /* <DEDUP_REMOVED lines=12> */
.L_x_53011:
[----:B------:R-:W2:Y:S02]  /*05a0*/  LDG.E.64 R4, desc[UR36][R4.64] ;  /* 0x0000002404047981 */ /* 0x000ea4000c1e1b00 */
[----:B--2---:R0:W1:Y:S01]  /*05b0*/  F2I.F64.TRUNC R28, R4 ;  /* 0x00000004001c7311 */ /* 0x004062000030d100 */
[----:B------:R-:W-:Y:S05]  /*05c0*/  BRA `(.L_x_53002) ;  /* 0x0000000800707947 */ /* 0x000fea0003800000 */
.L_x_53010:
        /* <DEDUP_REMOVED lines=28> */
.L_x_53013:
        /* <DEDUP_REMOVED lines=16> */
.L_x_53012:
[----:B------:R-:W2:Y:S02]  /*0890*/  LDG.E.U16 R0, desc[UR36][R4.64] ;  /* 0x0000002404007981 */ /* 0x000ea4000c1e1500 */
[----:B--2---:R-:W-:-:S06]  /*08a0*/  IMAD.U32 R0, R0, 0x10000, RZ ;  /* 0x0001000000007824 */ /* 0x004fcc00078e00ff */
[----:B------:R-:W0:Y:S02]  /*08b0*/  F2I.FTZ.TRUNC.NTZ R0, R0 ;  /* 0x0000000000007305 */ /* 0x000e24000021f100 */
[----:B0-----:R-:W-:Y:S01]  /*08c0*/  PRMT R28, R0, 0x7610, R28 ;  /* 0x00007610001c7816 */ /* 0x001fe2000000001c */
[----:B------:R-:W-:Y:S06]  /*08d0*/  BRA `(.L_x_53002) ;  /* 0x0000000400ac7947 */ /* 0x000fec0003800000 */
.L_x_53009:
        /* <DEDUP_REMOVED lines=10> */
.L_x_53016:
        /* <DEDUP_REMOVED lines=21> */
.L_x_53020:
[----:B------:R-:W-:Y:S05]  /*0ad0*/  BSYNC B1 ;  /* 0x0000000000017941 */ /* 0x000fea0003800000 */
.L_x_53019:
[----:B------:R-:W-:Y:S01]  /*0ae0*/  LEA R5, R0, 0x3b800000, 0x17 ;  /* 0x3b80000000057811 */ /* 0x000fe200078eb8ff */
[----:B------:R-:W-:-:S05]  /*0af0*/  IMAD.SHL.U32 R0, R3, 0x100000, RZ ;  /* 0x0010000003007824 */ /* 0x000fca00078e00ff */
[----:B------:R-:W-:-:S07]  /*0b00*/  LOP3.LUT R0, R5, R0, R6, 0xfe, !PT ;  /* 0x0000000005007212 */ /* 0x000fce00078efe06 */
.L_x_53018:
[----:B------:R-:W-:Y:S05]  /*0b10*/  BSYNC B0 ;  /* 0x0000000000007941 */ /* 0x000fea0003800000 */
.L_x_53017:
[----:B------:R-:W0:Y:S02]  /*0b20*/  F2I.FTZ.TRUNC.NTZ R0, R0 ;  /* 0x0000000000007305 */ /* 0x000e24000021f100 */
[----:B0-----:R-:W-:Y:S01]  /*0b30*/  PRMT R28, R0, 0x7610, R28 ;  /* 0x00007610001c7816 */ /* 0x001fe2000000001c */
[----:B------:R-:W-:Y:S06]  /*0b40*/  BRA `(.L_x_53002) ;  /* 0x0000000400107947 */ /* 0x000fec0003800000 */
.L_x_53015:
        /* <DEDUP_REMOVED lines=21> */
.L_x_53024:
[----:B------:R-:W-:Y:S05]  /*0ca0*/  BSYNC B1 ;  /* 0x0000000000017941 */ /* 0x000fea0003800000 */
.L_x_53023:
[----:B------:R-:W-:Y:S01]  /*0cb0*/  LEA R5, R0, 0x37800000, 0x17 ;  /* 0x3780000000057811 */ /* 0x000fe200078eb8ff */
[----:B------:R-:W-:-:S05]  /*0cc0*/  IMAD.SHL.U32 R0, R3, 0x200000, RZ ;  /* 0x0020000003007824 */ /* 0x000fca00078e00ff */
[----:B------:R-:W-:-:S07]  /*0cd0*/  LOP3.LUT R0, R5, R0, R6, 0xfe, !PT ;  /* 0x0000000005007212 */ /* 0x000fce00078efe06 */
.L_x_53022:
[----:B------:R-:W-:Y:S05]  /*0ce0*/  BSYNC B0 ;  /* 0x0000000000007941 */ /* 0x000fea0003800000 */
.L_x_53021:
[----:B------:R-:W0:Y:S02]  /*0cf0*/  F2I.FTZ.TRUNC.NTZ R0, R0 ;  /* 0x0000000000007305 */ /* 0x000e24000021f100 */
[----:B0-----:R-:W-:Y:S01]  /*0d00*/  PRMT R28, R0, 0x7610, R28 ;  /* 0x00007610001c7816 */ /* 0x001fe2000000001c */
[----:B------:R-:W-:Y:S06]  /*0d10*/  BRA `(.L_x_53002) ;  /* 0x00000000009c7947 */ /* 0x000fec0003800000 */
.L_x_53014:
        /* <DEDUP_REMOVED lines=14> */
.L_x_53028:
[----:B------:R-:W-:Y:S05]  /*0e00*/  BSYNC B0 ;  /* 0x0000000000007941 */ /* 0x000fea0003800000 */
.L_x_53027:
[----:B------:R-:W0:Y:S02]  /*0e10*/  F2I.FTZ.TRUNC.NTZ R0, R0 ;  /* 0x0000000000007305 */ /* 0x000e24000021f100 */
[----:B0-----:R-:W-:Y:S01]  /*0e20*/  PRMT R28, R0, 0x7610, R28 ;  /* 0x00007610001c7816 */ /* 0x001fe2000000001c */
[----:B------:R-:W-:Y:S06]  /*0e30*/  BRA `(.L_x_53002) ;  /* 0x0000000000547947 */ /* 0x000fec0003800000 */
.L_x_53001:
        /* <DEDUP_REMOVED lines=16> */
.L_x_53029:
[----:B------:R-:W-:Y:S01]  /*0f40*/  PRMT R28, RZ, 0x7610, R28 ;  /* 0x00007610ff1c7816 */ /* 0x000fe2000000001c */
[----:B------:R-:W-:Y:S06]  /*0f50*/  BRA `(.L_x_53002) ;  /* 0x00000000000c7947 */ /* 0x000fec0003800000 */
.L_x_53026:
[----:B------:R0:W5:Y:S01]  /*0f60*/  LDG.E.U8 R28, desc[UR36][R4.64] ;  /* 0x00000024041c7981 */ /* 0x000162000c1e1100 */
[----:B------:R-:W-:Y:S05]  /*0f70*/  BRA `(.L_x_53002) ;  /* 0x0000000000047947 */ /* 0x000fea0003800000 */
.L_x_53025:
[----:B------:R0:W5:Y:S02]  /*0f80*/  LDG.E.U8 R28, desc[UR36][R4.64] ;  /* 0x00000024041c7981 */ /* 0x000164000c1e1100 */
.L_x_53002:
        /* <DEDUP_REMOVED lines=18> */
.L_x_53033:
[----:B------:R1:W5:Y:S01]  /*10b0*/  LDG.E.U8 R22, desc[UR36][R4.64] ;  /* 0x0000002404167981 */ /* 0x000362000c1e1100 */
[----:B------:R-:W-:Y:S05]  /*10c0*/  BRA `(.L_x_53035) ;  /* 0x0000000c00547947 */ /* 0x000fea0003800000 */
.L_x_53032:
        /* <DEDUP_REMOVED lines=8> */
.L_x_53037:
[----:B------:R3:W5:Y:S01]  /*1150*/  LDG.E.U8 R22, desc[UR36][R4.64] ;  /* 0x0000002404167981 */ /* 0x000762000c1e1100 */
[----:B------:R-:W-:Y:S05]  /*1160*/  BRA `(.L_x_53035) ;  /* 0x0000000c002c7947 */ /* 0x000fea0003800000 */
.L_x_53036:
[----:B------:R2:W5:Y:S01]  /*1170*/  LDG.E.U16 R22, desc[UR36][R4.64] ;  /* 0x0000002404167981 */ /* 0x000562000c1e1500 */
[----:B------:R-:W-:Y:S05]  /*1180*/  BRA `(.L_x_53035) ;  /* 0x0000000c00247947 */ /* 0x000fea0003800000 */
.L_x_53031:
        /* <DEDUP_REMOVED lines=9> */
.L_x_53039:
[----:B------:R-:W2:Y:S02]  /*1220*/  LDG.E.U16 R0, desc[UR36][R4.64] ;  /* 0x0000002404007981 */ /* 0x000ea4000c1e1500 */
[----:B--2---:R-:W-:-:S06]  /*1230*/  HADD2.F32 R0, -RZ, R0.H0_H0 ;  /* 0x20000000ff007230 */ /* 0x004fcc0000004100 */
[----:B------:R-:W0:Y:S02]  /*1240*/  F2I.FTZ.TRUNC.NTZ R0, R0 ;  /* 0x0000000000007305 */ /* 0x000e24000021f100 */
[----:B0-----:R-:W-:Y:S01]  /*1250*/  PRMT R22, R0, 0x7610, R22 ;  /* 0x0000761000167816 */ /* 0x001fe20000000016 */
[----:B------:R-:W-:Y:S06]  /*1260*/  BRA `(.L_x_53035) ;  /* 0x0000000800ec7947 */ /* 0x000fec0003800000 */
.L_x_53038:
        /* <DEDUP_REMOVED lines=9> */
.L_x_53041:
[----:B------:R-:W2:Y:S02]  /*1300*/  LDG.E.U16 R4, desc[UR36][R4.64] ;  /* 0x0000002404047981 */ /* 0x000ea4000c1e1500 */
[----:B--2---:R-:W-:-:S06]  /*1310*/  HADD2.F32 R0, -RZ, R4.H0_H0 ;  /* 0x20000004ff007230 */ /* 0x004fcc0000004100 */
[----:B------:R-:W0:Y:S02]  /*1320*/  F2I.FTZ.TRUNC.NTZ R0, R0 ;  /* 0x0000000000007305 */ /* 0x000e24000021f100 */
[----:B0-----:R-:W-:Y:S01]  /*1330*/  PRMT R22, R0, 0x7610, R22 ;  /* 0x0000761000167816 */ /* 0x001fe20000000016 */
[----:B------:R-:W-:Y:S06]  /*1340*/  BRA `(.L_x_53035) ;  /* 0x0000000800b47947 */ /* 0x000fec0003800000 */
.L_x_53040:
[----:B------:R-:W2:Y:S02]  /*1350*/  LDG.E.64 R4, desc[UR36][R4.64] ;  /* 0x0000002404047981 */ /* 0x000ea4000c1e1b00 */
[----:B--2---:R0:W1:Y:S01]  /*1360*/  F2I.F64.TRUNC R22, R4 ;  /* 0x0000000400167311 */ /* 0x004062000030d100 */
[----:B------:R-:W-:Y:S05]  /*1370*/  BRA `(.L_x_53035) ;  /* 0x0000000800a87947 */ /* 0x000fea0003800000 */
.L_x_53030:
        /* <DEDUP_REMOVED lines=12> */
.L_x_53044:
[----:B------:R-:W2:Y:S02]  /*1440*/  LDG.E.64 R4, desc[UR36][R4.64] ;  /* 0x0000002404047981 */ /* 0x000ea4000c1e1b00 */
[----:B--2---:R0:W1:Y:S01]  /*1450*/  F2I.F64.TRUNC R22, R4 ;  /* 0x0000000400167311 */ /* 0x004062000030d100 */
[----:B------:R-:W-:Y:S05]  /*1460*/  BRA `(.L_x_53035) ;  /* 0x00000008006c7947 */ /* 0x000fea0003800000 */
.L_x_53043:
        /* <DEDUP_REMOVED lines=28> */
.L_x_53046:
        /* <DEDUP_REMOVED lines=15> */
.L_x_53045:
[----:B------:R-:W2:Y:S02]  /*1720*/  LDG.E.U16 R0, desc[UR36][R4.64] ;  /* 0x0000002404007981 */ /* 0x000ea4000c1e1500 */
[----:B--2---:R-:W-:-:S06]  /*1730*/  IMAD.U32 R0, R0, 0x10000, RZ ;  /* 0x0001000000007824 */ /* 0x004fcc00078e00ff */
[----:B------:R-:W0:Y:S02]  /*1740*/  F2I.FTZ.TRUNC.NTZ R0, R0 ;  /* 0x0000000000007305 */ /* 0x000e24000021f100 */
[----:B0-----:R-:W-:Y:S01]  /*1750*/  PRMT R22, R0, 0x7610, R22 ;  /* 0x0000761000167816 */ /* 0x001fe20000000016 */
[----:B------:R-:W-:Y:S06]  /*1760*/  BRA `(.L_x_53035) ;  /* 0x0000000400ac7947 */ /* 0x000fec0003800000 */
.L_x_53042:
        /* <DEDUP_REMOVED lines=10> */
.L_x_53049:
        /* <DEDUP_REMOVED lines=21> */
.L_x_53053:
[----:B------:R-:W-:Y:S05]  /*1960*/  BSYNC B1 ;  /* 0x0000000000017941 */ /* 0x000fea0003800000 */
.L_x_53052:
[----:B------:R-:W-:Y:S01]  /*1970*/  LEA R5, R0, 0x3b800000, 0x17 ;  /* 0x3b80000000057811 */ /* 0x000fe200078eb8ff */
[----:B------:R-:W-:-:S05]  /*1980*/  IMAD.SHL.U32 R0, R3, 0x100000, RZ ;  /* 0x0010000003007824 */ /* 0x000fca00078e00ff */
[----:B------:R-:W-:-:S07]  /*1990*/  LOP3.LUT R0, R5, R0, R6, 0xfe, !PT ;  /* 0x0000000005007212 */ /* 0x000fce00078efe06 */
.L_x_53051:
[----:B------:R-:W-:Y:S05]  /*19a0*/  BSYNC B0 ;  /* 0x0000000000007941 */ /* 0x000fea0003800000 */
.L_x_53050:
[----:B------:R-:W0:Y:S02]  /*19b0*/  F2I.FTZ.TRUNC.NTZ R0, R0 ;  /* 0x0000000000007305 */ /* 0x000e24000021f100 */
[----:B0-----:R-:W-:Y:S01]  /*19c0*/  PRMT R22, R0, 0x7610, R22 ;  /* 0x0000761000167816 */ /* 0x001fe20000000016 */
[----:B------:R-:W-:Y:S06]  /*19d0*/  BRA `(.L_x_53035) ;  /* 0x0000000400107947 */ /* 0x000fec0003800000 */
.L_x_53048:
        /* <DEDUP_REMOVED lines=21> */
.L_x_53057:
[----:B------:R-:W-:Y:S05]  /*1b30*/  BSYNC B1 ;  /* 0x0000000000017941 */ /* 0x000fea0003800000 */
.L_x_53056:
[----:B------:R-:W-:Y:S01]  /*1b40*/  LEA R5, R0, 0x37800000, 0x17 ;  /* 0x3780000000057811 */ /* 0x000fe200078eb8ff */
[----:B------:R-:W-:-:S05]  /*1b50*/  IMAD.SHL.U32 R0, R3, 0x200000, RZ ;  /* 0x0020000003007824 */ /* 0x000fca00078e00ff */
[----:B------:R-:W-:-:S07]  /*1b60*/  LOP3.LUT R0, R5, R0, R6, 0xfe, !PT ;  /* 0x0000000005007212 */ /* 0x000fce00078efe06 */
.L_x_53055:
[----:B------:R-:W-:Y:S05]  /*1b70*/  BSYNC B0 ;  /* 0x0000000000007941 */ /* 0x000fea0003800000 */
.L_x_53054:
[----:B------:R-:W0:Y:S02]  /*1b80*/  F2I.FTZ.TRUNC.NTZ R0, R0 ;  /* 0x0000000000007305 */ /* 0x000e24000021f100 */
[----:B0-----:R-:W-:Y:S01]  /*1b90*/  PRMT R22, R0, 0x7610, R22 ;  /* 0x0000761000167816 */ /* 0x001fe20000000016 */
[----:B------:R-:W-:Y:S06]  /*1ba0*/  BRA `(.L_x_53035) ;  /* 0x00000000009c7947 */ /* 0x000fec0003800000 */
.L_x_53047:
        /* <DEDUP_REMOVED lines=14> */
.L_x_53061:
[----:B------:R-:W-:Y:S05]  /*1c90*/  BSYNC B0 ;  /* 0x0000000000007941 */ /* 0x000fea0003800000 */
.L_x_53060:
[----:B------:R-:W0:Y:S02]  /*1ca0*/  F2I.FTZ.TRUNC.NTZ R0, R0 ;  /* 0x0000000000007305 */ /* 0x000e24000021f100 */
[----:B0-----:R-:W-:Y:S01]  /*1cb0*/  PRMT R22, R0, 0x7610, R22 ;  /* 0x0000761000167816 */ /* 0x001fe20000000016 */
[----:B------:R-:W-:Y:S06]  /*1cc0*/  BRA `(.L_x_53035) ;  /* 0x0000000000547947 */ /* 0x000fec0003800000 */
.L_x_53034:
        /* <DEDUP_REMOVED lines=16> */
.L_x_53062:
[----:B------:R-:W-:Y:S01]  /*1dd0*/  PRMT R22, RZ, 0x7610, R22 ;  /* 0x00007610ff167816 */ /* 0x000fe20000000016 */
[----:B------:R-:W-:Y:S06]  /*1de0*/  BRA `(.L_x_53035) ;  /* 0x00000000000c7947 */ /* 0x000fec0003800000 */
.L_x_53059:
[----:B------:R0:W5:Y:S01]  /*1df0*/  LDG.E.U8 R22, desc[UR36][R4.64] ;  /* 0x0000002404167981 */ /* 0x000162000c1e1100 */
[----:B------:R-:W-:Y:S05]  /*1e00*/  BRA `(.L_x_53035) ;  /* 0x0000000000047947 */ /* 0x000fea0003800000 */
.L_x_53058:
[----:B------:R0:W5:Y:S02]  /*1e10*/  LDG.E.U8 R22, desc[UR36][R4.64] ;  /* 0x0000002404167981 */ /* 0x000164000c1e1100 */
.L_x_53035:
[----:B------:R-:W2:Y:S02]  /*1e20*/  S2R R17, SR_TID.X ;  /* 0x0000000000117919 */ /* 0x000ea40000002100 */
[----:B--2---:R-:W-:-:S07]  /*1e30*/  VIADD R17, R17, 0x80 ;  /* 0x0000008011117836 */ /* 0x004fce0000000000 */
.L_x_52996:
[----:B------:R-:W-:Y:S05]  /*1e40*/  BSYNC B6 ;  /* 0x0000000000067941 */ /* 0x000fea0003800000 */
.L_x_52995:
        /* <DEDUP_REMOVED lines=23> */
.L_x_53068:
[----:B------:R0:W5:Y:S01]  /*1fc0*/  LDG.E.U8 R29, desc[UR36][R4.64] ;  /* 0x00000024041d7981 */ /* 0x000162000c1e1100 */
[----:B------:R-:W-:Y:S05]  /*1fd0*/  BRA `(.L_x_53070) ;  /* 0x0000000c00547947 */ /* 0x000fea0003800000 */
.L_x_53067:
        /* <DEDUP_REMOVED lines=8> */
.L_x_53072:
[----:B------:R0:W5:Y:S01]  /*2060*/  LDG.E.U8 R29, desc[UR36][R4.64] ;  /* 0x00000024041d7981 */ /* 0x000162000c1e1100 */
[----:B------:R-:W-:Y:S05]  /*2070*/  BRA `(.L_x_53070) ;  /* 0x0000000c002c7947 */ /* 0x000fea0003800000 */
.L_x_53071:
[----:B------:R0:W5:Y:S01]  /*2080*/  LDG.E.U16 R29, desc[UR36][R4.64] ;  /* 0x00000024041d7981 */ /* 0x000162000c1e1500 */
[----:B------:R-:W-:Y:S05]  /*2090*/  BRA `(.L_x_53070) ;  /* 0x0000000c00247947 */ /* 0x000fea0003800000 */
.L_x_53066:
        /* <DEDUP_REMOVED lines=9> */
.L_x_53074:
[----:B------:R-:W2:Y:S02]  /*2130*/  LDG.E.U16 R0, desc[UR36][R4.64] ;  /* 0x0000002404007981 */ /* 0x000ea4000c1e1500 */
[----:B--2---:R-:W-:-:S06]  /*2140*/  HADD2.F32 R0, -RZ, R0.H0_H0 ;  /* 0x20000000ff007230 */ /* 0x004fcc0000004100 */
[----:B------:R-:W0:Y:S02]  /*2150*/  F2I.FTZ.TRUNC.NTZ R0, R0 ;  /* 0x0000000000007305 */ /* 0x000e24000021f100 */
[----:B0-----:R-:W-:Y:S01]  /*2160*/  PRMT R29, R0, 0x7610, R29 ;  /* 0x00007610001d7816 */ /* 0x001fe2000000001d */
[----:B------:R-:W-:Y:S06]  /*2170*/  BRA `(.L_x_53070) ;  /* 0x0000000800ec7947 */ /* 0x000fec0003800000 */
.L_x_53073:
        /* <DEDUP_REMOVED lines=9> */
.L_x_53076:
[----:B------:R-:W2:Y:S02]  /*2210*/  LDG.E.U16 R4, desc[UR36][R4.64] ;  /* 0x0000002404047981 */ /* 0x000ea4000c1e1500 */
[----:B--2---:R-:W-:-:S06]  /*2220*/  HADD2.F32 R0, -RZ, R4.H0_H0 ;  /* 0x20000004ff007230 */ /* 0x004fcc0000004100 */
[----:B------:R-:W0:Y:S02]  /*2230*/  F2I.FTZ.TRUNC.NTZ R0, R0 ;  /* 0x0000000000007305 */ /* 0x000e24000021f100 */
[----:B0-----:R-:W-:Y:S01]  /*2240*/  PRMT R29, R0, 0x7610, R29 ;  /* 0x00007610001d7816 */ /* 0x001fe2000000001d */
[----:B------:R-:W-:Y:S06]  /*2250*/  BRA `(.L_x_53070) ;  /* 0x0000000800b47947 */ /* 0x000fec0003800000 */
.L_x_53075:
[----:B------:R-:W2:Y:S02]  /*2260*/  LDG.E.64 R4, desc[UR36][R4.64] ;  /* 0x0000002404047981 */ /* 0x000ea4000c1e1b00 */
[----:B--2---:R0:W1:Y:S01]  /*2270*/  F2I.F64.TRUNC R29, R4 ;  /* 0x00000004001d7311 */ /* 0x004062000030d100 */
[----:B------:R-:W-:Y:S05]  /*2280*/  BRA `(.L_x_53070) ;  /* 0x0000000800a87947 */ /* 0x000fea0003800000 */
.L_x_53065:
        /* <DEDUP_REMOVED lines=12> */
.L_x_53079:
[----:B------:R-:W2:Y:S02]  /*2350*/  LDG.E.64 R4, desc[UR36][R4.64] ;  /* 0x0000002404047981 */ /* 0x000ea4000c1e1b00 */
[----:B--2---:R0:W1:Y:S01]  /*2360*/  F2I.F64.TRUNC R29, R4 ;  /* 0x00000004001d7311 */ /* 0x004062000030d100 */
[----:B------:R-:W-:Y:S05]  /*2370*/  BRA `(.L_x_53070) ;  /* 0x00000008006c7947 */ /* 0x000fea0003800000 */
.L_x_53078:
        /* <DEDUP_REMOVED lines=28> */
.L_x_53081:
        /* <DEDUP_REMOVED lines=15> */
.L_x_53080:
[----:B------:R-:W2:Y:S02]  /*2630*/  LDG.E.U16 R0, desc[UR36][R4.64] ;  /* 0x0000002404007981 */ /* 0x000ea4000c1e1500 */
[----:B--2---:R-:W-:-:S06]  /*2640*/  IMAD.U32 R0, R0, 0x10000, RZ ;  /* 0x0001000000007824 */ /* 0x004fcc00078e00ff */
[----:B------:R-:W0:Y:S02]  /*2650*/  F2I.FTZ.TRUNC.NTZ R0, R0 ;  /* 0x0000000000007305 */ /* 0x000e24000021f100 */
[----:B0-----:R-:W-:Y:S01]  /*2660*/  PRMT R29, R0, 0x7610, R29 ;  /* 0x00007610001d7816 */ /* 0x001fe2000000001d */
[----:B------:R-:W-:Y:S06]  /*2670*/  BRA `(.L_x_53070) ;  /* 0x0000000400ac7947 */ /* 0x000fec0003800000 */
.L_x_53077:
        /* <DEDUP_REMOVED lines=10> */
.L_x_53084:
        /* <DEDUP_REMOVED lines=21> */
.L_x_53088:
[----:B------:R-:W-:Y:S05]  /*2870*/  BSYNC B1 ;  /* 0x0000000000017941 */ /* 0x000fea0003800000 */
.L_x_53087:
[----:B------:R-:W-:Y:S01]  /*2880*/  LEA R5, R0, 0x3b800000, 0x17 ;  /* 0x3b80000000057811 */ /* 0x000fe200078eb8ff */
[----:B------:R-:W-:-:S05]  /*2890*/  IMAD.SHL.U32 R0, R3, 0x100000, RZ ;  /* 0x0010000003007824 */ /* 0x000fca00078e00ff */
[----:B------:R-:W-:-:S07]  /*28a0*/  LOP3.LUT R0, R5, R0, R6, 0xfe, !PT ;  /* 0x0000000005007212 */ /* 0x000fce00078efe06 */
.L_x_53086:
[----:B------:R-:W-:Y:S05]  /*28b0*/  BSYNC B0 ;  /* 0x0000000000007941 */ /* 0x000fea0003800000 */
.L_x_53085:
[----:B------:R-:W0:Y:S02]  /*28c0*/  F2I.FTZ.TRUNC.NTZ R0, R0 ;  /* 0x0000000000007305 */ /* 0x000e24000021f100 */
[----:B0-----:R-:W-:Y:S01]  /*28d0*/  PRMT R29, R0, 0x7610, R29 ;  /* 0x00007610001d7816 */ /* 0x001fe2000000001d */
[----:B------:R-:W-:Y:S06]  /*28e0*/  BRA `(.L_x_53070) ;  /* 0x0000000400107947 */ /* 0x000fec0003800000 */
.L_x_53083:
        /* <DEDUP_REMOVED lines=21> */
.L_x_53092:
[----:B------:R-:W-:Y:S05]  /*2a40*/  BSYNC B1 ;  /* 0x0000000000017941 */ /* 0x000fea0003800000 */
.L_x_53091:
[----:B------:R-:W-:Y:S01]  /*2a50*/  LEA R5, R0, 0x37800000, 0x17 ;  /* 0x3780000000057811 */ /* 0x000fe200078eb8ff */
[----:B------:R-:W-:-:S05]  /*2a60*/  IMAD.SHL.U32 R0, R3, 0x200000, RZ ;  /* 0x0020000003007824 */ /* 0x000fca00078e00ff */
[----:B------:R-:W-:-:S07]  /*2a70*/  LOP3.LUT R0, R5, R0, R6, 0xfe, !PT ;  /* 0x0000000005007212 */ /* 0x000fce00078efe06 */
.L_x_53090:
[----:B------:R-:W-:Y:S05]  /*2a80*/  BSYNC B0 ;  /* 0x0000000000007941 */ /* 0x000fea0003800000 */
.L_x_53089:
[----:B------:R-:W0:Y:S02]  /*2a90*/  F2I.FTZ.TRUNC.NTZ R0, R0 ;  /* 0x0000000000007305 */ /* 0x000e24000021f100 */
[----:B0-----:R-:W-:Y:S01]  /*2aa0*/  PRMT R29, R0, 0x7610, R29 ;  /* 0x00007610001d7816 */ /* 0x001fe2000000001d */
[----:B------:R-:W-:Y:S06]  /*2ab0*/  BRA `(.L_x_53070) ;  /* 0x00000000009c7947 */ /* 0x000fec0003800000 */
.L_x_53082:
        /* <DEDUP_REMOVED lines=14> */
.L_x_53096:
[----:B------:R-:W-:Y:S05]  /*2ba0*/  BSYNC B0 ;  /* 0x0000000000007941 */ /* 0x000fea0003800000 */
.L_x_53095:
[----:B------:R-:W0:Y:S02]  /*2bb0*/  F2I.FTZ.TRUNC.NTZ R0, R0 ;  /* 0x0000000000007305 */ /* 0x000e24000021f100 */
[----:B0-----:R-:W-:Y:S01]  /*2bc0*/  PRMT R29, R0, 0x7610, R29 ;  /* 0x00007610001d7816 */ /* 0x001fe2000000001d */
[----:B------:R-:W-:Y:S06]  /*2bd0*/  BRA `(.L_x_53070) ;  /* 0x0000000000547947 */ /* 0x000fec0003800000 */
.L_x_53069:
        /* <DEDUP_REMOVED lines=16> */
.L_x_53097:
[----:B------:R-:W-:Y:S01]  /*2ce0*/  PRMT R29, RZ, 0x7610, R29 ;  /* 0x00007610ff1d7816 */ /* 0x000fe2000000001d */
[----:B------:R-:W-:Y:S06]  /*2cf0*/  BRA `(.L_x_53070) ;  /* 0x00000000000c7947 */ /* 0x000fec0003800000 */
.L_x_53094:
[----:B------:R2:W5:Y:S01]  /*2d00*/  LDG.E.U8 R29, desc[UR36][R4.64] ;  /* 0x00000024041d7981 */ /* 0x000562000c1e1100 */
[----:B------:R-:W-:Y:S05]  /*2d10*/  BRA `(.L_x_53070) ;  /* 0x0000000000047947 */ /* 0x000fea0003800000 */
.L_x_53093:
[----:B------:R3:W5:Y:S02]  /*2d20*/  LDG.E.U8 R29, desc[UR36][R4.64] ;  /* 0x00000024041d7981 */ /* 0x000764000c1e1100 */
.L_x_53070:
        /* <DEDUP_REMOVED lines=18> */
.L_x_53101:
[----:B------:R0:W5:Y:S01]  /*2e50*/  LDG.E.U8 R27, desc[UR36][R4.64] ;  /* 0x00000024041b7981 */ /* 0x000162000c1e1100 */
[----:B------:R-:W-:Y:S05]  /*2e60*/  BRA `(.L_x_53103) ;  /* 0x0000000c00547947 */ /* 0x000fea0003800000 */
.L_x_53100:
        /* <DEDUP_REMOVED lines=8> */
.L_x_53105:
[----:B------:R0:W5:Y:S01]  /*2ef0*/  LDG.E.U8 R27, desc[UR36][R4.64] ;  /* 0x00000024041b7981 */ /* 0x000162000c1e1100 */
[----:B------:R-:W-:Y:S05]  /*2f00*/  BRA `(.L_x_53103) ;  /* 0x0000000c002c7947 */ /* 0x000fea0003800000 */
.L_x_53104:
[----:B------:R0:W5:Y:S01]  /*2f10*/  LDG.E.U16 R27, desc[UR36][R4.64] ;  /* 0x00000024041b7981 */ /* 0x000162000c1e1500 */
[----:B------:R-:W-:Y:S05]  /*2f20*/  BRA `(.L_x_53103) ;  /* 0x0000000c00247947 */ /* 0x000fea0003800000 */
.L_x_53099:
        /* <DEDUP_REMOVED lines=9> */
.L_x_53107:
[----:B------:R-:W2:Y:S02]  /*2fc0*/  LDG.E.U16 R0, desc[UR36][R4.64] ;  /* 0x0000002404007981 */ /* 0x000ea4000c1e1500 */
[----:B--2---:R-:W-:-:S06]  /*2fd0*/  HADD2.F32 R0, -RZ, R0.H0_H0 ;  /* 0x20000000ff007230 */ /* 0x004fcc0000004100 */
[----:B------:R-:W0:Y:S02]  /*2fe0*/  F2I.FTZ.TRUNC.NTZ R0, R0 ;  /* 0x0000000000007305 */ /* 0x000e24000021f100 */
[----:B0-----:R-:W-:Y:S01]  /*2ff0*/  PRMT R27, R0, 0x7610, R27 ;  /* 0x00007610001b7816 */ /* 0x001fe2000000001b */
[----:B------:R-:W-:Y:S06]  /*3000*/  BRA `(.L_x_53103) ;  /* 0x0000000800ec7947 */ /* 0x000fec0003800000 */
.L_x_53106:
        /* <DEDUP_REMOVED lines=9> */
.L_x_53109:
[----:B------:R-:W2:Y:S02]  /*30a0*/  LDG.E.U16 R4, desc[UR36][R4.64] ;  /* 0x0000002404047981 */ /* 0x000ea4000c1e1500 */
[----:B--2---:R-:W-:-:S06]  /*30b0*/  HADD2.F32 R0, -RZ, R4.H0_H0 ;  /* 0x20000004ff007230 */ /* 0x004fcc0000004100 */
[----:B------:R-:W0:Y:S02]  /*30c0*/  F2I.FTZ.TRUNC.NTZ R0, R0 ;  /* 0x0000000000007305 */ /* 0x000e24000021f100 */
[----:B0-----:R-:W-:Y:S01]  /*30d0*/  PRMT R27, R0, 0x7610, R27 ;  /* 0x00007610001b7816 */ /* 0x001fe2000000001b */
[----:B------:R-:W-:Y:S06]  /*30e0*/  BRA `(.L_x_53103) ;  /* 0x0000000800b47947 */ /* 0x000fec0003800000 */
.L_x_53108:
[----:B------:R-:W2:Y:S02]  /*30f0*/  LDG.E.64 R4, desc[UR36][R4.64] ;  /* 0x0000002404047981 */ /* 0x000ea4000c1e1b00 */
[----:B--2---:R0:W2:Y:S01]  /*3100*/  F2I.F64.TRUNC R27, R4 ;  /* 0x00000004001b7311 */ /* 0x0040a2000030d100 */
[----:B------:R-:W-:Y:S05]  /*3110*/  BRA `(.L_x_53103) ;  /* 0x0000000800a87947 */ /* 0x000fea0003800000 */
.L_x_53098:
        /* <DEDUP_REMOVED lines=12> */
.L_x_53112:
[----:B------:R-:W2:Y:S02]  /*31e0*/  LDG.E.64 R4, desc[UR36][R4.64] ;  /* 0x0000002404047981 */ /* 0x000ea4000c1e1b00 */
[----:B--2---:R4:W0:Y:S01]  /*31f0*/  F2I.F64.TRUNC R27, R4 ;  /* 0x00000004001b7311 */ /* 0x004822000030d100 */
[----:B------:R-:W-:Y:S05]  /*3200*/  BRA `(.L_x_53103) ;  /* 0x00000008006c7947 */ /* 0x000fea0003800000 */
.L_x_53111:
        /* <DEDUP_REMOVED lines=28> */
.L_x_53114:
        /* <DEDUP_REMOVED lines=15> */
.L_x_53113:
[----:B------:R-:W2:Y:S02]  /*34c0*/  LDG.E.U16 R0, desc[UR36][R4.64] ;  /* 0x0000002404007981 */ /* 0x000ea4000c1e1500 */
[----:B--2---:R-:W-:-:S06]  /*34d0*/  IMAD.U32 R0, R0, 0x10000, RZ ;  /* 0x0001000000007824 */ /* 0x004fcc00078e00ff */
[----:B------:R-:W0:Y:S02]  /*34e0*/  F2I.FTZ.TRUNC.NTZ R0, R0 ;  /* 0x0000000000007305 */ /* 0x000e24000021f100 */
[----:B0-----:R-:W-:Y:S01]  /*34f0*/  PRMT R27, R0, 0x7610, R27 ;  /* 0x00007610001b7816 */ /* 0x001fe2000000001b */
[----:B------:R-:W-:Y:S06]  /*3500*/  BRA `(.L_x_53103) ;  /* 0x0000000400ac7947 */ /* 0x000fec0003800000 */
.L_x_53110:
        /* <DEDUP_REMOVED lines=10> */
.L_x_53117:
        /* <DEDUP_REMOVED lines=21> */
.L_x_53121:
[----:B------:R-:W-:Y:S05]  /*3700*/  BSYNC B1 ;  /* 0x0000000000017941 */ /* 0x000fea0003800000 */
.L_x_53120:
[----:B------:R-:W-:Y:S01]  /*3710*/  LEA R5, R0, 0x3b800000, 0x17 ;  /* 0x3b80000000057811 */ /* 0x000fe200078eb8ff */
[----:B------:R-:W-:-:S05]  /*3720*/  IMAD.SHL.U32 R0, R3, 0x100000, RZ ;  /* 0x0010000003007824 */ /* 0x000fca00078e00ff */
[----:B------:R-:W-:-:S07]  /*3730*/  LOP3.LUT R0, R5, R0, R6, 0xfe, !PT ;  /* 0x0000000005007212 */ /* 0x000fce00078efe06 */
.L_x_53119:
[----:B------:R-:W-:Y:S05]  /*3740*/  BSYNC B0 ;  /* 0x0000000000007941 */ /* 0x000fea0003800000 */
.L_x_53118:
[----:B------:R-:W0:Y:S02]  /*3750*/  F2I.FTZ.TRUNC.NTZ R0, R0 ;  /* 0x0000000000007305 */ /* 0x000e24000021f100 */
[----:B0-----:R-:W-:Y:S01]  /*3760*/  PRMT R27, R0, 0x7610, R27 ;  /* 0x00007610001b7816 */ /* 0x001fe2000000001b */
[----:B------:R-:W-:Y:S06]  /*3770*/  BRA `(.L_x_53103) ;  /* 0x0000000400107947 */ /* 0x000fec0003800000 */
.L_x_53116:
        /* <DEDUP_REMOVED lines=21> */
.L_x_53125:
[----:B------:R-:W-:Y:S05]  /*38d0*/  BSYNC B1 ;  /* 0x0000000000017941 */ /* 0x000fea0003800000 */
.L_x_53124:
[----:B------:R-:W-:Y:S01]  /*38e0*/  LEA R5, R0, 0x37800000, 0x17 ;  /* 0x3780000000057811 */ /* 0x000fe200078eb8ff */
[----:B------:R-:W-:-:S05]  /*38f0*/  IMAD.SHL.U32 R0, R3, 0x200000, RZ ;  /* 0x0020000003007824 */ /* 0x000fca00078e00ff */
[----:B------:R-:W-:-:S07]  /*3900*/  LOP3.LUT R0, R5, R0, R6, 0xfe, !PT ;  /* 0x0000000005007212 */ /* 0x000fce00078efe06 */
.L_x_53123:
[----:B------:R-:W-:Y:S05]  /*3910*/  BSYNC B0 ;  /* 0x0000000000007941 */ /* 0x000fea0003800000 */
.L_x_53122:
[----:B------:R-:W0:Y:S02]  /*3920*/  F2I.FTZ.TRUNC.NTZ R0, R0 ;  /* 0x0000000000007305 */ /* 0x000e24000021f100 */
[----:B0-----:R-:W-:Y:S01]  /*3930*/  PRMT R27, R0, 0x7610, R27 ;  /* 0x00007610001b7816 */ /* 0x001fe2000000001b */
[----:B------:R-:W-:Y:S06]  /*3940*/  BRA `(.L_x_53103) ;  /* 0x00000000009c7947 */ /* 0x000fec0003800000 */
.L_x_53115:
        /* <DEDUP_REMOVED lines=14> */
.L_x_53129:
[----:B------:R-:W-:Y:S05]  /*3a30*/  BSYNC B0 ;  /* 0x0000000000007941 */ /* 0x000fea0003800000 */
.L_x_53128:
[----:B------:R-:W0:Y:S02]  /*3a40*/  F2I.FTZ.TRUNC.NTZ R0, R0 ;  /* 0x0000000000007305 */ /* 0x000e24000021f100 */
[----:B0-----:R-:W-:Y:S01]  /*3a50*/  PRMT R27, R0, 0x7610, R27 ;  /* 0x00007610001b7816 */ /* 0x001fe2000000001b */
[----:B------:R-:W-:Y:S06]  /*3a60*/  BRA `(.L_x_53103) ;  /* 0x0000000000547947 */ /* 0x000fec0003800000 */
.L_x_53102:
        /* <DEDUP_REMOVED lines=16> */
.L_x_53130:
[----:B------:R-:W-:Y:S01]  /*3b70*/  PRMT R27, RZ, 0x7610, R27 ;  /* 0x00007610ff1b7816 */ /* 0x000fe2000000001b */
[----:B------:R-:W-:Y:S06]  /*3b80*/  BRA `(.L_x_53103) ;  /* 0x00000000000c7947 */ /* 0x000fec0003800000 */
.L_x_53127:
[----:B------:R2:W5:Y:S01]  /*3b90*/  LDG.E.U8 R27, desc[UR36][R4.64] ;  /* 0x00000024041b7981 */ /* 0x000562000c1e1100 */
[----:B------:R-:W-:Y:S05]  /*3ba0*/  BRA `(.L_x_53103) ;  /* 0x0000000000047947 */ /* 0x000fea0003800000 */
.L_x_53126:
[----:B------:R3:W5:Y:S02]  /*3bb0*/  LDG.E.U8 R27, desc[UR36][R4.64] ;  /* 0x00000024041b7981 */ /* 0x000764000c1e1100 */
.L_x_53103:
[----:B------:R-:W-:-:S07]  /*3bc0*/  VIADD R17, R17, 0x80 ;  /* 0x0000008011117836 */ /* 0x000fce0000000000 */
.L_x_53064:
[----:B------:R-:W-:Y:S05]  /*3bd0*/  BSYNC B6 ;  /* 0x0000000000067941 */ /* 0x000fea0003800000 */
.L_x_53063:
        /* <DEDUP_REMOVED lines=25> */
.L_x_53136:
[----:B------:R0:W5:Y:S01]  /*3d70*/  LDG.E.U8 R18, desc[UR36][R4.64] ;  /* 0x0000002404127981 */ /* 0x000162000c1e1100 */
[----:B------:R-:W-:Y:S05]  /*3d80*/  BRA `(.L_x_53138) ;  /* 0x0000000c00547947 */ /* 0x000fea0003800000 */
.L_x_53135:
        /* <DEDUP_REMOVED lines=8> */
.L_x_53140:
[----:B------:R0:W5:Y:S01]  /*3e10*/  LDG.E.U8 R18, desc[UR36][R4.64] ;  /* 0x0000002404127981 */ /* 0x000162000c1e1100 */
[----:B------:R-:W-:Y:S05]  /*3e20*/  BRA `(.L_x_53138) ;  /* 0x0000000c002c7947 */ /* 0x000fea0003800000 */
.L_x_53139:
[----:B------:R0:W5:Y:S01]  /*3e30*/  LDG.E.U16 R18, desc[UR36][R4.64] ;  /* 0x0000002404127981 */ /* 0x000162000c1e1500 */
[----:B------:R-:W-:Y:S05]  /*3e40*/  BRA `(.L_x_53138) ;  /* 0x0000000c00247947 */ /* 0x000fea0003800000 */
.L_x_53134:
        /* <DEDUP_REMOVED lines=9> */
.L_x_53142:
[----:B------:R-:W2:Y:S02]  /*3ee0*/  LDG.E.U16 R0, desc[UR36][R4.64] ;  /* 0x0000002404007981 */ /* 0x000ea4000c1e1500 */
[----:B--2---:R-:W-:-:S06]  /*3ef0*/  HADD2.F32 R0, -RZ, R0.H0_H0 ;  /* 0x20000000ff007230 */ /* 0x004fcc0000004100 */
[----:B------:R-:W0:Y:S02]  /*3f00*/  F2I.FTZ.TRUNC.NTZ R0, R0 ;  /* 0x0000000000007305 */ /* 0x000e24000021f100 */
[----:B0-----:R-:W-:Y:S01]  /*3f10*/  PRMT R18, R0, 0x7610, R18 ;  /* 0x0000761000127816 */ /* 0x001fe20000000012 */
[----:B------:R-:W-:Y:S06]  /*3f20*/  BRA `(.L_x_53138) ;  /* 0x0000000800ec7947 */ /* 0x000fec0003800000 */
.L_x_53141:
        /* <DEDUP_REMOVED lines=9> */
.L_x_53144:
[----:B------:R-:W2:Y:S02]  /*3fc0*/  LDG.E.U16 R4, desc[UR36][R4.64] ;  /* 0x0000002404047981 */ /* 0x000ea4000c1e1500 */
[----:B--2---:R-:W-:-:S06]  /*3fd0*/  HADD2.F32 R0, -RZ, R4.H0_H0 ;  /* 0x20000004ff007230 */ /* 0x004fcc0000004100 */
[----:B------:R-:W0:Y:S02]  /*3fe0*/  F2I.FTZ.TRUNC.NTZ R0, R0 ;  /* 0x0000000000007305 */ /* 0x000e24000021f100 */
[----:B0-----:R-:W-:Y:S01]  /*3ff0*/  PRMT R18, R0, 0x7610, R18 ;  /* 0x0000761000127816 */ /* 0x001fe20000000012 */
[----:B------:R-:W-:Y:S06]  /*4000*/  BRA `(.L_x_53138) ;  /* 0x0000000800b47947 */ /* 0x000fec0003800000 */
.L_x_53143:
[----:B------:R-:W2:Y:S02]  /*4010*/  LDG.E.64 R4, desc[UR36][R4.64] ;  /* 0x0000002404047981 */ /* 0x000ea4000c1e1b00 */
[----:B--2---:R0:W1:Y:S01]  /*4020*/  F2I.F64.TRUNC R18, R4 ;  /* 0x0000000400127311 */ /* 0x004062000030d100 */
[----:B------:R-:W-:Y:S05]  /*4030*/  BRA `(.L_x_53138) ;  /* 0x0000000800a87947 */ /* 0x000fea0003800000 */
.L_x_53133:
        /* <DEDUP_REMOVED lines=12> */
.L_x_53147:
[----:B------:R-:W2:Y:S02]  /*4100*/  LDG.E.64 R4, desc[UR36][R4.64] ;  /* 0x0000002404047981 */ /* 0x000ea4000c1e1b00 */
[----:B--2---:R0:W1:Y:S01]  /*4110*/  F2I.F64.TRUNC R18, R4 ;  /* 0x0000000400127311 */ /* 0x004062000030d100 */
[----:B------:R-:W-:Y:S05]  /*4120*/  BRA `(.L_x_53138) ;  /* 0x00000008006c7947 */ /* 0x000fea0003800000 */
.L_x_53146:
        /* <DEDUP_REMOVED lines=28> */
.L_x_53149:
        /* <DEDUP_REMOVED lines=15> */
.L_x_53148:
[----:B------:R-:W2:Y:S02]  /*43e0*/  LDG.E.U16 R0, desc[UR36][R4.64] ;  /* 0x0000002404007981 */ /* 0x000ea4000c1e1500 */
[----:B--2---:R-:W-:-:S06]  /*43f0*/  IMAD.U32 R0, R0, 0x10000, RZ ;  /* 0x0001000000007824 */ /* 0x004fcc00078e00ff */
[----:B------:R-:W0:Y:S02]  /*4400*/  F2I.FTZ.TRUNC.NTZ R0, R0 ;  /* 0x0000000000007305 */ /* 0x000e24000021f100 */
[----:B0-----:R-:W-:Y:S01]  /*4410*/  PRMT R18, R0, 0x7610, R18 ;  /* 0x0000761000127816 */ /* 0x001fe20000000012 */
[----:B------:R-:W-:Y:S06]  /*4420*/  BRA `(.L_x_53138) ;  /* 0x0000000400ac7947 */ /* 0x000fec0003800000 */
.L_x_53145:
        /* <DEDUP_REMOVED lines=10> */
.L_x_53152:
        /* <DEDUP_REMOVED lines=21> */
.L_x_53156:
[----:B------:R-:W-:Y:S05]  /*4620*/  BSYNC B1 ;  /* 0x0000000000017941 */ /* 0x000fea0003800000 */
.L_x_53155:
[----:B------:R-:W-:Y:S01]  /*4630*/  LEA R5, R0, 0x3b800000, 0x17 ;  /* 0x3b80000000057811 */ /* 0x000fe200078eb8ff */
[----:B------:R-:W-:-:S05]  /*4640*/  IMAD.SHL.U32 R0, R3, 0x100000, RZ ;  /* 0x0010000003007824 */ /* 0x000fca00078e00ff */
[----:B------:R-:W-:-:S07]  /*4650*/  LOP3.LUT R0, R5, R0, R6, 0xfe, !PT ;  /* 0x0000000005007212 */ /* 0x000fce00078efe06 */
.L_x_53154:
[----:B------:R-:W-:Y:S05]  /*4660*/  BSYNC B0 ;  /* 0x0000000000007941 */ /* 0x000fea0003800000 */
.L_x_53153:
[----:B------:R-:W0:Y:S02]  /*4670*/  F2I.FTZ.TRUNC.NTZ R0, R0 ;  /* 0x0000000000007305 */ /* 0x000e24000021f100 */
[----:B0-----:R-:W-:Y:S01]  /*4680*/  PRMT R18, R0, 0x7610, R18 ;  /* 0x0000761000127816 */ /* 0x001fe20000000012 */
[----:B------:R-:W-:Y:S06]  /*4690*/  BRA `(.L_x_53138) ;  /* 0x0000000400107947 */ /* 0x000fec0003800000 */
.L_x_53151:
        /* <DEDUP_REMOVED lines=21> */
.L_x_53160:
[----:B------:R-:W-:Y:S05]  /*47f0*/  BSYNC B1 ;  /* 0x0000000000017941 */ /* 0x000fea0003800000 */
.L_x_53159:
[----:B------:R-:W-:Y:S01]  /*4800*/  LEA R5, R0, 0x37800000, 0x17 ;  /* 0x3780000000057811 */ /* 0x000fe200078eb8ff */
[----:B------:R-:W-:-:S05]  /*4810*/  IMAD.SHL.U32 R0, R3, 0x200000, RZ ;  /* 0x0020000003007824 */ /* 0x000fca00078e00ff */
[----:B------:R-:W-:-:S07]  /*4820*/  LOP3.LUT R0, R5, R0, R6, 0xfe, !PT ;  /* 0x0000000005007212 */ /* 0x000fce00078efe06 */
.L_x_53158:
[----:B------:R-:W-:Y:S05]  /*4830*/  BSYNC B0 ;  /* 0x0000000000007941 */ /* 0x000fea0003800000 */
.L_x_53157:
[----:B------:R-:W0:Y:S02]  /*4840*/  F2I.FTZ.TRUNC.NTZ R0, R0 ;  /* 0x0000000000007305 */ /* 0x000e24000021f100 */
[----:B0-----:R-:W-:Y:S01]  /*4850*/  PRMT R18, R0, 0x7610, R18 ;  /* 0x0000761000127816 */ /* 0x001fe20000000012 */
[----:B------:R-:W-:Y:S06]  /*4860*/  BRA `(.L_x_53138) ;  /* 0x00000000009c7947 */ /* 0x000fec0003800000 */
.L_x_53150:
        /* <DEDUP_REMOVED lines=14> */
.L_x_53164:
[----:B------:R-:W-:Y:S05]  /*4950*/  BSYNC B0 ;  /* 0x0000000000007941 */ /* 0x000fea0003800000 */
.L_x_53163:
[----:B------:R-:W0:Y:S02]  /*4960*/  F2I.FTZ.TRUNC.NTZ R0, R0 ;  /* 0x0000000000007305 */ /* 0x000e24000021f100 */
[----:B0-----:R-:W-:Y:S01]  /*4970*/  PRMT R18, R0, 0x7610, R18 ;  /* 0x0000761000127816 */ /* 0x001fe20000000012 */
[----:B------:R-:W-:Y:S06]  /*4980*/  BRA `(.L_x_53138) ;  /* 0x0000000000547947 */ /* 0x000fec0003800000 */
.L_x_53137:
        /* <DEDUP_REMOVED lines=16> */
.L_x_53165:
[----:B------:R-:W-:Y:S01]  /*4a90*/  PRMT R18, RZ, 0x7610, R18 ;  /* 0x00007610ff127816 */ /* 0x000fe20000000012 */
[----:B------:R-:W-:Y:S06]  /*4aa0*/  BRA `(.L_x_53138) ;  /* 0x00000000000c7947 */ /* 0x000fec0003800000 */
.L_x_53162:
[----:B------:R3:W5:Y:S01]  /*4ab0*/  LDG.E.U8 R18, desc[UR36][R4.64] ;  /* 0x0000002404127981 */ /* 0x000762000c1e1100 */
[----:B------:R-:W-:Y:S05]  /*4ac0*/  BRA `(.L_x_53138) ;  /* 0x0000000000047947 */ /* 0x000fea0003800000 */
.L_x_53161:
[----:B------:R4:W5:Y:S02]  /*4ad0*/  LDG.E.U8 R18, desc[UR36][R4.64] ;  /* 0x0000002404127981 */ /* 0x000964000c1e1100 */
.L_x_53138:
        /* <DEDUP_REMOVED lines=19> */
.L_x_53169:
[----:B------:R0:W5:Y:S01]  /*4c10*/  LDG.E.U8 R26, desc[UR36][R4.64] ;  /* 0x00000024041a7981 */ /* 0x000162000c1e1100 */
[----:B------:R-:W-:Y:S05]  /*4c20*/  BRA `(.L_x_53171) ;  /* 0x0000000c00547947 */ /* 0x000fea0003800000 */
.L_x_53168:
        /* <DEDUP_REMOVED lines=8> */
.L_x_53173:
[----:B------:R0:W5:Y:S01]  /*4cb0*/  LDG.E.U8 R26, desc[UR36][R4.64] ;  /* 0x00000024041a7981 */ /* 0x000162000c1e1100 */
[----:B------:R-:W-:Y:S05]  /*4cc0*/  BRA `(.L_x_53171) ;  /* 0x0000000c002c7947 */ /* 0x000fea0003800000 */
.L_x_53172:
[----:B------:R0:W5:Y:S01]  /*4cd0*/  LDG.E.U16 R26, desc[UR36][R4.64] ;  /* 0x00000024041a7981 */ /* 0x000162000c1e1500 */
[----:B------:R-:W-:Y:S05]  /*4ce0*/  BRA `(.L_x_53171) ;  /* 0x0000000c00247947 */ /* 0x000fea0003800000 */
.L_x_53167:
        /* <DEDUP_REMOVED lines=9> */
.L_x_53175:
[----:B------:R-:W2:Y:S02]  /*4d80*/  LDG.E.U16 R0, desc[UR36][R4.64] ;  /* 0x0000002404007981 */ /* 0x000ea4000c1e1500 */
[----:B--2---:R-:W-:-:S06]  /*4d90*/  HADD2.F32 R0, -RZ, R0.H0_H0 ;  /* 0x20000000ff007230 */ /* 0x004fcc0000004100 */
[----:B------:R-:W0:Y:S02]  /*4da0*/  F2I.FTZ.TRUNC.NTZ R0, R0 ;  /* 0x0000000000007305 */ /* 0x000e24000021f100 */
[----:B0-----:R-:W-:Y:S01]  /*4db0*/  PRMT R26, R0, 0x7610, R26 ;  /* 0x00007610001a7816 */ /* 0x001fe2000000001a */
[----:B------:R-:W-:Y:S06]  /*4dc0*/  BRA `(.L_x_53171) ;  /* 0x0000000800ec7947 */ /* 0x000fec0003800000 */
.L_x_53174:
        /* <DEDUP_REMOVED lines=9> */
.L_x_53177:
[----:B------:R-:W2:Y:S02]  /*4e60*/  LDG.E.U16 R4, desc[UR36][R4.64] ;  /* 0x0000002404047981 */ /* 0x000ea4000c1e1500 */
[----:B--2---:R-:W-:-:S06]  /*4e70*/  HADD2.F32 R0, -RZ, R4.H0_H0 ;  /* 0x20000004ff007230 */ /* 0x004fcc0000004100 */
[----:B------:R-:W0:Y:S02]  /*4e80*/  F2I.FTZ.TRUNC.NTZ R0, R0 ;  /* 0x0000000000007305 */ /* 0x000e24000021f100 */
[----:B0-----:R-:W-:Y:S01]  /*4e90*/  PRMT R26, R0, 0x7610, R26 ;  /* 0x00007610001a7816 */ /* 0x001fe2000000001a */
[----:B------:R-:W-:Y:S06]  /*4ea0*/  BRA `(.L_x_53171) ;  /* 0x0000000800b47947 */ /* 0x000fec0003800000 */
.L_x_53176:
[----:B------:R-:W2:Y:S02]  /*4eb0*/  LDG.E.64 R4, desc[UR36][R4.64] ;  /* 0x0000002404047981 */ /* 0x000ea4000c1e1b00 */
[----:B--2---:R0:W1:Y:S01]  /*4ec0*/  F2I.F64.TRUNC R26, R4 ;  /* 0x00000004001a7311 */ /* 0x004062000030d100 */
[----:B------:R-:W-:Y:S05]  /*4ed0*/  BRA `(.L_x_53171) ;  /* 0x0000000800a87947 */ /* 0x000fea0003800000 */
.L_x_53166:
        /* <DEDUP_REMOVED lines=12> */
.L_x_53180:
[----:B------:R-:W2:Y:S02]  /*4fa0*/  LDG.E.64 R4, desc[UR36][R4.64] ;  /* 0x0000002404047981 */ /* 0x000ea4000c1e1b00 */
[----:B--2---:R3:W4:Y:S01]  /*4fb0*/  F2I.F64.TRUNC R26, R4 ;  /* 0x00000004001a7311 */ /* 0x004722000030d100 */
[----:B------:R-:W-:Y:S05]  /*4fc0*/  BRA `(.L_x_53171) ;  /* 0x00000008006c7947 */ /* 0x000fea0003800000 */
.L_x_53179:
        /* <DEDUP_REMOVED lines=28> */
.L_x_53182:
        /* <DEDUP_REMOVED lines=15> */
.L_x_53181:
[----:B------:R-:W2:Y:S02]  /*5280*/  LDG.E.U16 R0, desc[UR36][R4.64] ;  /* 0x0000002404007981 */ /* 0x000ea4000c1e1500 */
[----:B--2---:R-:W-:-:S06]  /*5290*/  IMAD.U32 R0, R0, 0x10000, RZ ;  /* 0x0001000000007824 */ /* 0x004fcc00078e00ff */
[----:B------:R-:W0:Y:S02]  /*52a0*/  F2I.FTZ.TRUNC.NTZ R0, R0 ;  /* 0x0000000000007305 */ /* 0x000e24000021f100 */
[----:B0-----:R-:W-:Y:S01]  /*52b0*/  PRMT R26, R0, 0x7610, R26 ;  /* 0x00007610001a7816 */ /* 0x001fe2000000001a */
[----:B------:R-:W-:Y:S06]  /*52c0*/  BRA `(.L_x_53171) ;  /* 0x0000000400ac7947 */ /* 0x000fec0003800000 */
.L_x_53178:
        /* <DEDUP_REMOVED lines=10> */
.L_x_53185:
        /* <DEDUP_REMOVED lines=21> */
.L_x_53189:
[----:B------:R-:W-:Y:S05]  /*54c0*/  BSYNC B1 ;  /* 0x0000000000017941 */ /* 0x000fea0003800000 */
.L_x_53188:
[----:B------:R-:W-:Y:S01]  /*54d0*/  LEA R5, R0, 0x3b800000, 0x17 ;  /* 0x3b80000000057811 */ /* 0x000fe200078eb8ff */
[----:B------:R-:W-:-:S05]  /*54e0*/  IMAD.SHL.U32 R0, R3, 0x100000, RZ ;  /* 0x0010000003007824 */ /* 0x000fca00078e00ff */
[----:B------:R-:W-:-:S07]  /*54f0*/  LOP3.LUT R0, R5, R0, R6, 0xfe, !PT ;  /* 0x0000000005007212 */ /* 0x000fce00078efe06 */
.L_x_53187:
[----:B------:R-:W-:Y:S05]  /*5500*/  BSYNC B0 ;  /* 0x0000000000007941 */ /* 0x000fea0003800000 */
.L_x_53186:
[----:B------:R-:W0:Y:S02]  /*5510*/  F2I.FTZ.TRUNC.NTZ R0, R0 ;  /* 0x0000000000007305 */ /* 0x000e24000021f100 */
[----:B0-----:R-:W-:Y:S01]  /*5520*/  PRMT R26, R0, 0x7610, R26 ;  /* 0x00007610001a7816 */ /* 0x001fe2000000001a */
[----:B------:R-:W-:Y:S06]  /*5530*/  BRA `(.L_x_53171) ;  /* 0x0000000400107947 */ /* 0x000fec0003800000 */
.L_x_53184:
        /* <DEDUP_REMOVED lines=21> */
.L_x_53193:
[----:B------:R-:W-:Y:S05]  /*5690*/  BSYNC B1 ;  /* 0x0000000000017941 */ /* 0x000fea0003800000 */
.L_x_53192:
[----:B------:R-:W-:Y:S01]  /*56a0*/  LEA R5, R0, 0x37800000, 0x17 ;  /* 0x3780000000057811 */ /* 0x000fe200078eb8ff */
[----:B------:R-:W-:-:S05]  /*56b0*/  IMAD.SHL.U32 R0, R3, 0x200000, RZ ;  /* 0x0020000003007824 */ /* 0x000fca00078e00ff */
[----:B------:R-:W-:-:S07]  /*56c0*/  LOP3.LUT R0, R5, R0, R6, 0xfe, !PT ;  /* 0x0000000005007212 */ /* 0x000fce00078efe06 */
.L_x_53191:
[----:B------:R-:W-:Y:S05]  /*56d0*/  BSYNC B0 ;  /* 0x0000000000007941 */ /* 0x000fea0003800000 */
.L_x_53190:
[----:B------:R-:W0:Y:S02]  /*56e0*/  F2I.FTZ.TRUNC.NTZ R0, R0 ;  /* 0x0000000000007305 */ /* 0x000e24000021f100 */
[----:B0-----:R-:W-:Y:S01]  /*56f0*/  PRMT R26, R0, 0x7610, R26 ;  /* 0x00007610001a7816 */ /* 0x001fe2000000001a */
[----:B------:R-:W-:Y:S06]  /*5700*/  BRA `(.L_x_53171) ;  /* 0x00000000009c7947 */ /* 0x000fec0003800000 */
.L_x_53183:
        /* <DEDUP_REMOVED lines=14> */
.L_x_53197:
[----:B------:R-:W-:Y:S05]  /*57f0*/  BSYNC B0 ;  /* 0x0000000000007941 */ /* 0x000fea0003800000 */
.L_x_53196:
[----:B------:R-:W0:Y:S02]  /*5800*/  F2I.FTZ.TRUNC.NTZ R0, R0 ;  /* 0x0000000000007305 */ /* 0x000e24000021f100 */
[----:B0-----:R-:W-:Y:S01]  /*5810*/  PRMT R26, R0, 0x7610, R26 ;  /* 0x00007610001a7816 */ /* 0x001fe2000000001a */
[----:B------:R-:W-:Y:S06]  /*5820*/  BRA `(.L_x_53171) ;  /* 0x0000000000547947 */ /* 0x000fec0003800000 */
.L_x_53170:
        /* <DEDUP_REMOVED lines=16> */
.L_x_53198:
[----:B------:R-:W-:Y:S01]  /*5930*/  PRMT R26, RZ, 0x7610, R26 ;  /* 0x00007610ff1a7816 */ /* 0x000fe2000000001a */
[----:B------:R-:W-:Y:S06]  /*5940*/  BRA `(.L_x_53171) ;  /* 0x00000000000c7947 */ /* 0x000fec0003800000 */
.L_x_53195:
[----:B------:R1:W5:Y:S01]  /*5950*/  LDG.E.U8 R26, desc[UR36][R4.64] ;  /* 0x00000024041a7981 */ /* 0x000362000c1e1100 */
[----:B------:R-:W-:Y:S05]  /*5960*/  BRA `(.L_x_53171) ;  /* 0x0000000000047947 */ /* 0x000fea0003800000 */
.L_x_53194:
[----:B------:R2:W5:Y:S02]  /*5970*/  LDG.E.U8 R26, desc[UR36][R4.64] ;  /* 0x00000024041a7981 */ /* 0x000564000c1e1100 */
.L_x_53171:
[----:B------:R-:W-:-:S07]  /*5980*/  VIADD R17, R17, 0x80 ;  /* 0x0000008011117836 */ /* 0x000fce0000000000 */
.L_x_53132:
[----:B------:R-:W-:Y:S05]  /*5990*/  BSYNC B6 ;  /* 0x0000000000067941 */ /* 0x000fea0003800000 */
.L_x_53131:
        /* <DEDUP_REMOVED lines=23> */
.L_x_53204:
[----:B------:R0:W5:Y:S01]  /*5b10*/  LDG.E.U8 R24, desc[UR36][R4.64] ;  /* 0x0000002404187981 */ /* 0x000162000c1e1100 */
[----:B------:R-:W-:Y:S05]  /*5b20*/  BRA `(.L_x_53206) ;  /* 0x0000000c00547947 */ /* 0x000fea0003800000 */
.L_x_53203:
        /* <DEDUP_REMOVED lines=8> */
.L_x_53208:
[----:B------:R3:W5:Y:S01]  /*5bb0*/  LDG.E.U8 R24, desc[UR36][R4.64] ;  /* 0x0000002404187981 */ /* 0x000762000c1e1100 */
[----:B------:R-:W-:Y:S05]  /*5bc0*/  BRA `(.L_x_53206) ;  /* 0x0000000c002c7947 */ /* 0x000fea0003800000 */
.L_x_53207:
[----:B------:R2:W5:Y:S01]  /*5bd0*/  LDG.E.U16 R24, desc[UR36][R4.64] ;  /* 0x0000002404187981 */ /* 0x000562000c1e1500 */
[----:B------:R-:W-:Y:S05]  /*5be0*/  BRA `(.L_x_53206) ;  /* 0x0000000c00247947 */ /* 0x000fea0003800000 */
.L_x_53202:
        /* <DEDUP_REMOVED lines=9> */
.L_x_53210:
[----:B------:R-:W2:Y:S02]  /*5c80*/  LDG.E.U16 R0, desc[UR36][R4.64] ;  /* 0x0000002404007981 */ /* 0x000ea4000c1e1500 */
[----:B--2---:R-:W-:-:S06]  /*5c90*/  HADD2.F32 R0, -RZ, R0.H0_H0 ;  /* 0x20000000ff007230 */ /* 0x004fcc0000004100 */
[----:B------:R-:W0:Y:S02]  /*5ca0*/  F2I.FTZ.TRUNC.NTZ R0, R0 ;  /* 0x0000000000007305 */ /* 0x000e24000021f100 */
[----:B0-----:R-:W-:Y:S01]  /*5cb0*/  PRMT R24, R0, 0x7610, R24 ;  /* 0x0000761000187816 */ /* 0x001fe20000000018 */
[----:B------:R-:W-:Y:S06]  /*5cc0*/  BRA `(.L_x_53206) ;  /* 0x0000000800ec7947 */ /* 0x000fec0003800000 */
.L_x_53209:
        /* <DEDUP_REMOVED lines=9> */
.L_x_53212:
[----:B------:R-:W2:Y:S02]  /*5d60*/  LDG.E.U16 R4, desc[UR36][R4.64] ;  /* 0x0000002404047981 */ /* 0x000ea4000c1e1500 */
[----:B--2---:R-:W-:-:S06]  /*5d70*/  HADD2.F32 R0, -RZ, R4.H0_H0 ;  /* 0x20000004ff007230 */ /* 0x004fcc0000004100 */
[----:B------:R-:W0:Y:S02]  /*5d80*/  F2I.FTZ.TRUNC.NTZ R0, R0 ;  /* 0x0000000000007305 */ /* 0x000e24000021f100 */
[----:B0-----:R-:W-:Y:S01]  /*5d90*/  PRMT R24, R0, 0x7610, R24 ;  /* 0x0000761000187816 */ /* 0x001fe20000000018 */
[----:B------:R-:W-:Y:S06]  /*5da0*/  BRA `(.L_x_53206) ;  /* 0x0000000800b47947 */ /* 0x000fec0003800000 */
.L_x_53211:
[----:B------:R-:W2:Y:S02]  /*5db0*/  LDG.E.64 R4, desc[UR36][R4.64] ;  /* 0x0000002404047981 */ /* 0x000ea4000c1e1b00 */
[----:B--2---:R0:W1:Y:S01]  /*5dc0*/  F2I.F64.TRUNC R24, R4 ;  /* 0x0000000400187311 */ /* 0x004062000030d100 */
[----:B------:R-:W-:Y:S05]  /*5dd0*/  BRA `(.L_x_53206) ;  /* 0x0000000800a87947 */ /* 0x000fea0003800000 */
.L_x_53201:
        /* <DEDUP_REMOVED lines=12> */
.L_x_53215:
[----:B------:R-:W2:Y:S02]  /*5ea0*/  LDG.E.64 R4, desc[UR36][R4.64] ;  /* 0x0000002404047981 */ /* 0x000ea4000c1e1b00 */
[----:B--2---:R0:W1:Y:S01]  /*5eb0*/  F2I.F64.TRUNC R24, R4 ;  /* 0x0000000400187311 */ /* 0x004062000030d100 */
[----:B------:R-:W-:Y:S05]  /*5ec0*/  BRA `(.L_x_53206) ;  /* 0x00000008006c7947 */ /* 0x000fea0003800000 */
.L_x_53214:
        /* <DEDUP_REMOVED lines=28> */
.L_x_53217:
        /* <DEDUP_REMOVED lines=15> */
.L_x_53216:
[----:B------:R-:W2:Y:S02]  /*6180*/  LDG.E.U16 R0, desc[UR36][R4.64] ;  /* 0x0000002404007981 */ /* 0x000ea4000c1e1500 */
[----:B--2---:R-:W-:-:S06]  /*6190*/  IMAD.U32 R0, R0, 0x10000, RZ ;  /* 0x0001000000007824 */ /* 0x004fcc00078e00ff */
[----:B------:R-:W0:Y:S02]  /*61a0*/  F2I.FTZ.TRUNC.NTZ R0, R0 ;  /* 0x0000000000007305 */ /* 0x000e24000021f100 */
[----:B0-----:R-:W-:Y:S01]  /*61b0*/  PRMT R24, R0, 0x7610, R24 ;  /* 0x0000761000187816 */ /* 0x001fe20000000018 */
[----:B------:R-:W-:Y:S06]  /*61c0*/  BRA `(.L_x_53206) ;  /* 0x0000000400ac7947 */ /* 0x000fec0003800000 */
.L_x_53213:
        /* <DEDUP_REMOVED lines=10> */
.L_x_53220:
        /* <DEDUP_REMOVED lines=21> */
.L_x_53224:
[----:B------:R-:W-:Y:S05]  /*63c0*/  BSYNC B1 ;  /* 0x0000000000017941 */ /* 0x000fea0003800000 */
.L_x_53223:
[----:B------:R-:W-:Y:S01]  /*63d0*/  LEA R5, R0, 0x3b800000, 0x17 ;  /* 0x3b80000000057811 */ /* 0x000fe200078eb8ff */
[----:B------:R-:W-:-:S05]  /*63e0*/  IMAD.SHL.U32 R0, R3, 0x100000, RZ ;  /* 0x0010000003007824 */ /* 0x000fca00078e00ff */
[----:B------:R-:W-:-:S07]  /*63f0*/  LOP3.LUT R0, R5, R0, R6, 0xfe, !PT ;  /* 0x0000000005007212 */ /* 0x000fce00078efe06 */
.L_x_53222:
[----:B------:R-:W-:Y:S05]  /*6400*/  BSYNC B0 ;  /* 0x0000000000007941 */ /* 0x000fea0003800000 */
.L_x_53221:
[----:B------:R-:W0:Y:S02]  /*6410*/  F2I.FTZ.TRUNC.NTZ R0, R0 ;  /* 0x0000000000007305 */ /* 0x000e24000021f100 */
[----:B0-----:R-:W-:Y:S01]  /*6420*/  PRMT R24, R0, 0x7610, R24 ;  /* 0x0000761000187816 */ /* 0x001fe20000000018 */
[----:B------:R-:W-:Y:S06]  /*6430*/  BRA `(.L_x_53206) ;  /* 0x0000000400107947 */ /* 0x000fec0003800000 */
.L_x_53219:
        /* <DEDUP_REMOVED lines=21> */
.L_x_53228:
[----:B------:R-:W-:Y:S05]  /*6590*/  BSYNC B1 ;  /* 0x0000000000017941 */ /* 0x000fea0003800000 */
.L_x_53227:
[----:B------:R-:W-:Y:S01]  /*65a0*/  LEA R5, R0, 0x37800000, 0x17 ;  /* 0x3780000000057811 */ /* 0x000fe200078eb8ff */
[----:B------:R-:W-:-:S05]  /*65b0*/  IMAD.SHL.U32 R0, R3, 0x200000, RZ ;  /* 0x0020000003007824 */ /* 0x000fca00078e00ff */
[----:B------:R-:W-:-:S07]  /*65c0*/  LOP3.LUT R0, R5, R0, R6, 0xfe, !PT ;  /* 0x0000000005007212 */ /* 0x000fce00078efe06 */
.L_x_53226:
[----:B------:R-:W-:Y:S05]  /*65d0*/  BSYNC B0 ;  /* 0x0000000000007941 */ /* 0x000fea0003800000 */
.L_x_53225:
[----:B------:R-:W0:Y:S02]  /*65e0*/  F2I.FTZ.TRUNC.NTZ R0, R0 ;  /* 0x0000000000007305 */ /* 0x000e24000021f100 */
[----:B0-----:R-:W-:Y:S01]  /*65f0*/  PRMT R24, R0, 0x7610, R24 ;  /* 0x0000761000187816 */ /* 0x001fe20000000018 */
[----:B------:R-:W-:Y:S06]  /*6600*/  BRA `(.L_x_53206) ;  /* 0x00000000009c7947 */ /* 0x000fec0003800000 */
.L_x_53218:
        /* <DEDUP_REMOVED lines=14> */
.L_x_53232:
[----:B------:R-:W-:Y:S05]  /*66f0*/  BSYNC B0 ;  /* 0x0000000000007941 */ /* 0x000fea0003800000 */
.L_x_53231:
[----:B------:R-:W0:Y:S02]  /*6700*/  F2I.FTZ.TRUNC.NTZ R0, R0 ;  /* 0x0000000000007305 */ /* 0x000e24000021f100 */
[----:B0-----:R-:W-:Y:S01]  /*6710*/  PRMT R24, R0, 0x7610, R24 ;  /* 0x0000761000187816 */ /* 0x001fe20000000018 */
[----:B------:R-:W-:Y:S06]  /*6720*/  BRA `(.L_x_53206) ;  /* 0x0000000000547947 */ /* 0x000fec0003800000 */
.L_x_53205:
        /* <DEDUP_REMOVED lines=16> */
.L_x_53233:
[----:B------:R-:W-:Y:S01]  /*6830*/  PRMT R24, RZ, 0x7610, R24 ;  /* 0x00007610ff187816 */ /* 0x000fe20000000018 */
[----:B------:R-:W-:Y:S06]  /*6840*/  BRA `(.L_x_53206) ;  /* 0x00000000000c7947 */ /* 0x000fec0003800000 */
.L_x_53230:
[----:B------:R0:W5:Y:S01]  /*6850*/  LDG.E.U8 R24, desc[UR36][R4.64] ;  /* 0x0000002404187981 */ /* 0x000162000c1e1100 */
[----:B------:R-:W-:Y:S05]  /*6860*/  BRA `(.L_x_53206) ;  /* 0x0000000000047947 */ /* 0x000fea0003800000 */
.L_x_53229:
[----:B------:R0:W5:Y:S02]  /*6870*/  LDG.E.U8 R24, desc[UR36][R4.64] ;  /* 0x0000002404187981 */ /* 0x000164000c1e1100 */
.L_x_53206:
        /* <DEDUP_REMOVED lines=19> */
.L_x_53237:
[----:B------:R0:W5:Y:S01]  /*69b0*/  LDG.E.U8 R19, desc[UR36][R4.64] ;  /* 0x0000002404137981 */ /* 0x000162000c1e1100 */
[----:B------:R-:W-:Y:S05]  /*69c0*/  BRA `(.L_x_53200) ;  /* 0x0000000c00507947 */ /* 0x000fea0003800000 */
.L_x_53236:
        /* <DEDUP_REMOVED lines=8> */
.L_x_53240:
[----:B------:R0:W5:Y:S01]  /*6a50*/  LDG.E.U8 R19, desc[UR36][R4.64] ;  /* 0x0000002404137981 */ /* 0x000162000c1e1100 */
[----:B------:R-:W-:Y:S05]  /*6a60*/  BRA `(.L_x_53200) ;  /* 0x0000000c00287947 */ /* 0x000fea0003800000 */
.L_x_53239:
[----:B------:R0:W5:Y:S01]  /*6a70*/  LDG.E.U16 R19, desc[UR36][R4.64] ;  /* 0x0000002404137981 */ /* 0x000162000c1e1500 */
[----:B------:R-:W-:Y:S05]  /*6a80*/  BRA `(.L_x_53200) ;  /* 0x0000000c00207947 */ /* 0x000fea0003800000 */
.L_x_53235:
        /* <DEDUP_REMOVED lines=9> */
.L_x_53242:
[----:B------:R-:W2:Y:S02]  /*6b20*/  LDG.E.U16 R0, desc[UR36][R4.64] ;  /* 0x0000002404007981 */ /* 0x000ea4000c1e1500 */
[----:B--2---:R-:W-:-:S06]  /*6b30*/  HADD2.F32 R0, -RZ, R0.H0_H0 ;  /* 0x20000000ff007230 */ /* 0x004fcc0000004100 */
[----:B------:R-:W0:Y:S02]  /*6b40*/  F2I.FTZ.TRUNC.NTZ R0, R0 ;  /* 0x0000000000007305 */ /* 0x000e24000021f100 */
[----:B0-----:R-:W-:Y:S01]  /*6b50*/  PRMT R19, R0, 0x7610, R19 ;  /* 0x0000761000137816 */ /* 0x001fe20000000013 */
[----:B------:R-:W-:Y:S06]  /*6b60*/  BRA `(.L_x_53200) ;  /* 0x0000000800e87947 */ /* 0x000fec0003800000 */
.L_x_53241:
        /* <DEDUP_REMOVED lines=9> */
.L_x_53244:
[----:B------:R-:W2:Y:S02]  /*6c00*/  LDG.E.U16 R4, desc[UR36][R4.64] ;  /* 0x0000002404047981 */ /* 0x000ea4000c1e1500 */
[----:B--2---:R-:W-:-:S06]  /*6c10*/  HADD2.F32 R0, -RZ, R4.H0_H0 ;  /* 0x20000004ff007230 */ /* 0x004fcc0000004100 */
[----:B------:R-:W0:Y:S02]  /*6c20*/  F2I.FTZ.TRUNC.NTZ R0, R0 ;  /* 0x0000000000007305 */ /* 0x000e24000021f100 */
[----:B0-----:R-:W-:Y:S01]  /*6c30*/  PRMT R19, R0, 0x7610, R19 ;  /* 0x0000761000137816 */ /* 0x001fe20000000013 */
[----:B------:R-:W-:Y:S06]  /*6c40*/  BRA `(.L_x_53200) ;  /* 0x0000000800b07947 */ /* 0x000fec0003800000 */
.L_x_53243:
[----:B------:R-:W2:Y:S02]  /*6c50*/  LDG.E.64 R4, desc[UR36][R4.64] ;  /* 0x0000002404047981 */ /* 0x000ea4000c1e1b00 */
[----:B--2---:R0:W1:Y:S01]  /*6c60*/  F2I.F64.TRUNC R19, R4 ;  /* 0x0000000400137311 */ /* 0x004062000030d100 */
[----:B------:R-:W-:Y:S05]  /*6c70*/  BRA `(.L_x_53200) ;  /* 0x0000000800a47947 */ /* 0x000fea0003800000 */
.L_x_53234:
        /* <DEDUP_REMOVED lines=12> */
.L_x_53247:
[----:B------:R-:W2:Y:S02]  /*6d40*/  LDG.E.64 R4, desc[UR36][R4.64] ;  /* 0x0000002404047981 */ /* 0x000ea4000c1e1b00 */
[----:B--2---:R0:W1:Y:S01]  /*6d50*/  F2I.F64.TRUNC R19, R4 ;  /* 0x0000000400137311 */ /* 0x004062000030d100 */
[----:B------:R-:W-:Y:S05]  /*6d60*/  BRA `(.L_x_53200) ;  /* 0x0000000800687947 */ /* 0x000fea0003800000 */
.L_x_53246:
        /* <DEDUP_REMOVED lines=28> */
.L_x_53249:
        /* <DEDUP_REMOVED lines=15> */
.L_x_53248:
[----:B------:R-:W2:Y:S02]  /*7020*/  LDG.E.U16 R0, desc[UR36][R4.64] ;  /* 0x0000002404007981 */ /* 0x000ea4000c1e1500 */
[----:B--2---:R-:W-:-:S06]  /*7030*/  IMAD.U32 R0, R0, 0x10000, RZ ;  /* 0x0001000000007824 */ /* 0x004fcc00078e00ff */
[----:B------:R-:W0:Y:S02]  /*7040*/  F2I.FTZ.TRUNC.NTZ R0, R0 ;  /* 0x0000000000007305 */ /* 0x000e24000021f100 */
[----:B0-----:R-:W-:Y:S01]  /*7050*/  PRMT R19, R0, 0x7610, R19 ;  /* 0x0000761000137816 */ /* 0x001fe20000000013 */
[----:B------:R-:W-:Y:S06]  /*7060*/  BRA `(.L_x_53200) ;  /* 0x0000000400a87947 */ /* 0x000fec0003800000 */
.L_x_53245:
        /* <DEDUP_REMOVED lines=10> */
.L_x_53252:
        /* <DEDUP_REMOVED lines=21> */
.L_x_53256:
[----:B------:R-:W-:Y:S05]  /*7260*/  BSYNC B1 ;  /* 0x0000000000017941 */ /* 0x000fea0003800000 */
.L_x_53255:
[----:B------:R-:W-:Y:S01]  /*7270*/  LEA R5, R0, 0x3b800000, 0x17 ;  /* 0x3b80000000057811 */ /* 0x000fe200078eb8ff */
[----:B------:R-:W-:-:S05]  /*7280*/  IMAD.SHL.U32 R0, R3, 0x100000, RZ ;  /* 0x0010000003007824 */ /* 0x000fca00078e00ff */
[----:B------:R-:W-:-:S07]  /*7290*/  LOP3.LUT R0, R5, R0, R6, 0xfe, !PT ;  /* 0x0000000005007212 */ /* 0x000fce00078efe06 */
.L_x_53254:
[----:B------:R-:W-:Y:S05]  /*72a0*/  BSYNC B0 ;  /* 0x0000000000007941 */ /* 0x000fea0003800000 */
.L_x_53253:
[----:B------:R-:W0:Y:S02]  /*72b0*/  F2I.FTZ.TRUNC.NTZ R0, R0 ;  /* 0x0000000000007305 */ /* 0x000e24000021f100 */
[----:B0-----:R-:W-:Y:S01]  /*72c0*/  PRMT R19, R0, 0x7610, R19 ;  /* 0x0000761000137816 */ /* 0x001fe20000000013 */
[----:B------:R-:W-:Y:S06]  /*72d0*/  BRA `(.L_x_53200) ;  /* 0x00000004000c7947 */ /* 0x000fec0003800000 */
.L_x_53251:
        /* <DEDUP_REMOVED lines=21> */
.L_x_53260:
[----:B------:R-:W-:Y:S05]  /*7430*/  BSYNC B1 ;  /* 0x0000000000017941 */ /* 0x000fea0003800000 */
.L_x_53259:
[----:B------:R-:W-:Y:S01]  /*7440*/  LEA R5, R0, 0x37800000, 0x17 ;  /* 0x3780000000057811 */ /* 0x000fe200078eb8ff */
[----:B------:R-:W-:-:S05]  /*7450*/  IMAD.SHL.U32 R0, R3, 0x200000, RZ ;  /* 0x0020000003007824 */ /* 0x000fca00078e00ff */
[----:B------:R-:W-:-:S07]  /*7460*/  LOP3.LUT R0, R5, R0, R6, 0xfe, !PT ;  /* 0x0000000005007212 */ /* 0x000fce00078efe06 */
.L_x_53258:
[----:B------:R-:W-:Y:S05]  /*7470*/  BSYNC B0 ;  /* 0x0000000000007941 */ /* 0x000fea0003800000 */
.L_x_53257:
[----:B------:R-:W0:Y:S02]  /*7480*/  F2I.FTZ.TRUNC.NTZ R0, R0 ;  /* 0x0000000000007305 */ /* 0x000e24000021f100 */
[----:B0-----:R-:W-:Y:S01]  /*7490*/  PRMT R19, R0, 0x7610, R19 ;  /* 0x0000761000137816 */ /* 0x001fe20000000013 */
[----:B------:R-:W-:Y:S06]  /*74a0*/  BRA `(.L_x_53200) ;  /* 0x0000000000987947 */ /* 0x000fec0003800000 */
.L_x_53250:
        /* <DEDUP_REMOVED lines=14> */
.L_x_53264:
[----:B------:R-:W-:Y:S05]  /*7590*/  BSYNC B0 ;  /* 0x0000000000007941 */ /* 0x000fea0003800000 */
.L_x_53263:
[----:B------:R-:W0:Y:S02]  /*75a0*/  F2I.FTZ.TRUNC.NTZ R0, R0 ;  /* 0x0000000000007305 */ /* 0x000e24000021f100 */
[----:B0-----:R-:W-:Y:S01]  /*75b0*/  PRMT R19, R0, 0x7610, R19 ;  /* 0x0000761000137816 */ /* 0x001fe20000000013 */
[----:B------:R-:W-:Y:S06]  /*75c0*/  BRA `(.L_x_53200) ;  /* 0x0000000000507947 */ /* 0x000fec0003800000 */
.L_x_53238:
        /* <DEDUP_REMOVED lines=16> */
.L_x_53265:
[----:B------:R-:W-:Y:S05]  /*76d0*/  BRA `(.L_x_53200) ;  /* 0x00000000000c7947 */ /* 0x000fea0003800000 */
.L_x_53262:
[----:B------:R0:W5:Y:S01]  /*76e0*/  LDG.E.U8 R19, desc[UR36][R4.64] ;  /* 0x0000002404137981 */ /* 0x000162000c1e1100 */
[----:B------:R-:W-:Y:S05]  /*76f0*/  BRA `(.L_x_53200) ;  /* 0x0000000000047947 */ /* 0x000fea0003800000 */
.L_x_53261:
[----:B------:R0:W5:Y:S02]  /*7700*/  LDG.E.U8 R19, desc[UR36][R4.64] ;  /* 0x0000002404137981 */ /* 0x000164000c1e1100 */
.L_x_53200:
[----:B------:R-:W-:Y:S05]  /*7710*/  BSYNC B6 ;  /* 0x0000000000067941 */ /* 0x000fea0003800000 */
.L_x_53199:
        /* <DEDUP_REMOVED lines=15> */
[-C--:B------:R-:W-:Y:S02]  /*7810*/  IABS R3, R0.reuse ;  /* 0x0000000000037213 */ /* 0x080fe40000000000 */
[----:B------:R-:W-:-:S02]  /*7820*/  IABS R10, R0 ;  /* 0x00000000000a7213 */ /* 0x000fc40000000000 */
        /* <DEDUP_REMOVED lines=21> */
[----:B------:R-:W-:Y:S02]  /*7980*/  LOP3.LUT R0, R22, R4, RZ, 0x3c, !PT ;  /* 0x0000000416007212 */ /* 0x000fe400078e3cff */
[----:B------:R-:W-:Y:S02]  /*7990*/  LOP3.LUT P0, RZ, R4, 0xff, RZ, 0xc0, !PT ;  /* 0x000000ff04ff7812 */ /* 0x000fe4000780c0ff */
[----:B------:R-:W-:-:S04]  /*79a0*/  PRMT R0, R0, 0x8880, RZ ;  /* 0x0000888000007816 */ /* 0x000fc800000000ff */
[----:B------:R-:W-:-:S04]  /*79b0*/  ISETP.GT.OR P0, PT, R0, -0x1, !P0 ;  /* 0xffffffff0000780c */ /* 0x000fc80004704670 */
[----:B------:R-:W-:-:S05]  /*79c0*/  SEL R3, R22, RZ, !P0 ;  /* 0x000000ff16037207 */ /* 0x000fca0004000000 */
[----:B------:R-:W-:-:S07]  /*79d0*/  IMAD.IADD R0, R4, 0x1, R3 ;  /* 0x0000000104007824 */ /* 0x000fce00078e0203 */
.L_x_53267:
[----:B------:R-:W-:Y:S05]  /*79e0*/  BSYNC B0 ;  /* 0x0000000000007941 */ /* 0x000fea0003800000 */
.L_x_53266:
        /* <DEDUP_REMOVED lines=34> */
.L_x_53269:
[----:B------:R-:W-:Y:S05]  /*7c10*/  BSYNC B0 ;  /* 0x0000000000007941 */ /* 0x000fea0003800000 */
.L_x_53268:
        /* <DEDUP_REMOVED lines=34> */
.L_x_53271:
[----:B------:R-:W-:Y:S05]  /*7e40*/  BSYNC B0 ;  /* 0x0000000000007941 */ /* 0x000fea0003800000 */
.L_x_53270:
        /* <DEDUP_REMOVED lines=34> */
.L_x_53273:
[----:B------:R-:W-:Y:S05]  /*8070*/  BSYNC B0 ;  /* 0x0000000000007941 */ /* 0x000fea0003800000 */
.L_x_53272:
        /* <DEDUP_REMOVED lines=22> */
.L_x_53279:
[----:B------:R0:W-:Y:S01]  /*81e0*/  STG.E.U8 desc[UR36][R8.64], R0 ;  /* 0x0000000008007986 */ /* 0x0001e2000c101124 */
[----:B------:R-:W-:Y:S01]  /*81f0*/  IMAD.MOV.U32 R25, RZ, RZ, R23 ;  /* 0x000000ffff197224 */ /* 0x000fe200078e0017 */
[----:B------:R-:W-:Y:S06]  /*8200*/  BRA `(.L_x_53275) ;  /* 0x0000000c00e87947 */ /* 0x000fec0003800000 */
.L_x_53278:
        /* <DEDUP_REMOVED lines=13> */
.L_x_53282:
[----:B------:R-:W-:Y:S01]  /*82e0*/  LOP3.LUT R0, R0, 0xffff, RZ, 0xc0, !PT ;  /* 0x0000ffff00007812 */ /* 0x000fe200078ec0ff */
[----:B------:R-:W-:-:S03]  /*82f0*/  IMAD.MOV.U32 R25, RZ, RZ, R23 ;  /* 0x000000ffff197224 */ /* 0x000fc600078e0017 */
[----:B------:R-:W-:-:S05]  /*8300*/  PRMT R3, R0, 0x8880, RZ ;  /* 0x0000888000037816 */ /* 0x000fca00000000ff */
[----:B------:R0:W-:Y:S01]  /*8310*/  STG.E desc[UR36][R8.64], R3 ;  /* 0x0000000308007986 */ /* 0x0001e2000c101924 */
[----:B------:R-:W-:Y:S05]  /*8320*/  BRA `(.L_x_53275) ;  /* 0x0000000c00a07947 */ /* 0x000fea0003800000 */
.L_x_53281:
[----:B------:R-:W-:Y:S01]  /*8330*/  PRMT R3, R0, 0x8880, RZ ;  /* 0x0000888000037816 */ /* 0x000fe200000000ff */
[----:B------:R-:W-:-:S03]  /*8340*/  IMAD.MOV.U32 R25, RZ, RZ, R23 ;  /* 0x000000ffff197224 */ /* 0x000fc600078e0017 */
[----:B------:R-:W-:-:S05]  /*8350*/  PRMT R3, R3, 0x7710, RZ ;  /* 0x0000771003037816 */ /* 0x000fca00000000ff */
[----:B------:R0:W-:Y:S01]  /*8360*/  STG.E.U16 desc[UR36][R8.64], R3 ;  /* 0x0000000308007986 */ /* 0x0001e2000c101524 */
[----:B------:R-:W-:Y:S05]  /*8370*/  BRA `(.L_x_53275) ;  /* 0x0000000c008c7947 */ /* 0x000fea0003800000 */
.L_x_53277:
        /* <DEDUP_REMOVED lines=10> */
.L_x_53284:
[----:B------:R-:W0:Y:S01]  /*8420*/  I2F.S8 R3, R0 ;  /* 0x0000000000037306 */ /* 0x000e220000001400 */
[----:B------:R-:W-:Y:S01]  /*8430*/  IMAD.MOV.U32 R25, RZ, RZ, R23 ;  /* 0x000000ffff197224 */ /* 0x000fe200078e0017 */
[----:B0-----:R-:W-:-:S05]  /*8440*/  F2FP.F16.F32.PACK_AB R3, RZ, R3 ;  /* 0x00000003ff03723e */ /* 0x001fca00000000ff */
[----:B------:R0:W-:Y:S01]  /*8450*/  STG.E.U16 desc[UR36][R8.64], R3 ;  /* 0x0000000308007986 */ /* 0x0001e2000c101524 */
[----:B------:R-:W-:Y:S05]  /*8460*/  BRA `(.L_x_53275) ;  /* 0x0000000c00507947 */ /* 0x000fea0003800000 */
.L_x_53283:
        /* <DEDUP_REMOVED lines=11> */
.L_x_53286:
[----:B------:R-:W0:Y:S01]  /*8520*/  I2F.S8 R0, R0 ;  /* 0x0000000000007306 */ /* 0x000e220000001400 */
[----:B------:R-:W-:Y:S01]  /*8530*/  IMAD.MOV.U32 R25, RZ, RZ, R23 ;  /* 0x000000ffff197224 */ /* 0x000fe200078e0017 */
[----:B0-----:R-:W-:-:S04]  /*8540*/  F2FP.F16.F32.PACK_AB R3, RZ, R0 ;  /* 0x00000000ff03723e */ /* 0x001fc800000000ff */
[----:B------:R-:W-:-:S05]  /*8550*/  PRMT R3, R3, 0x5410, RZ ;  /* 0x0000541003037816 */ /* 0x000fca00000000ff */
[----:B------:R0:W-:Y:S01]  /*8560*/  STG.E desc[UR36][R8.64], R3 ;  /* 0x0000000308007986 */ /* 0x0001e2000c101924 */
[----:B------:R-:W-:Y:S05]  /*8570*/  BRA `(.L_x_53275) ;  /* 0x0000000c000c7947 */ /* 0x000fea0003800000 */
.L_x_53285:
[----:B------:R-:W-:Y:S01]  /*8580*/  PRMT R4, R0, 0x8880, RZ ;  /* 0x0000888000047816 */ /* 0x000fe200000000ff */
[----:B------:R-:W-:-:S03]  /*8590*/  IMAD.MOV.U32 R25, RZ, RZ, R23 ;  /* 0x000000ffff197224 */ /* 0x000fc600078e0017 */
[----:B------:R-:W-:-:S06]  /*85a0*/  PRMT R4, R4, 0x7710, RZ ;  /* 0x0000771004047816 */ /* 0x000fcc00000000ff */
[----:B------:R-:W0:Y:S02]  /*85b0*/  I2F.F64.S16 R4, R4 ;  /* 0x0000000400047312 */ /* 0x000e240000101c00 */
[----:B0-----:R0:W-:Y:S01]  /*85c0*/  STG.E.64 desc[UR36][R8.64], R4 ;  /* 0x0000000408007986 */ /* 0x0011e2000c101b24 */
[----:B------:R-:W-:Y:S05]  /*85d0*/  BRA `(.L_x_53275) ;  /* 0x0000000800f47947 */ /* 0x000fea0003800000 */
.L_x_53276:
        /* <DEDUP_REMOVED lines=13> */
.L_x_53289:
[----:B------:R-:W-:Y:S02]  /*86b0*/  PRMT R4, R0, 0x8880, RZ ;  /* 0x0000888000047816 */ /* 0x000fe400000000ff */
[----:B------:R-:W-:Y:S01]  /*86c0*/  CS2R R6, SRZ ;  /* 0x0000000000067805 */ /* 0x000fe2000001ff00 */
[----:B------:R-:W-:Y:S01]  /*86d0*/  IMAD.MOV.U32 R25, RZ, RZ, R23 ;  /* 0x000000ffff197224 */ /* 0x000fe200078e0017 */
[----:B------:R-:W-:-:S06]  /*86e0*/  PRMT R4, R4, 0x7710, RZ ;  /* 0x0000771004047816 */ /* 0x000fcc00000000ff */
[----:B------:R-:W0:Y:S02]  /*86f0*/  I2F.F64.S16 R4, R4 ;  /* 0x0000000400047312 */ /* 0x000e240000101c00 */
[----:B0-----:R0:W-:Y:S01]  /*8700*/  STG.E.128 desc[UR36][R8.64], R4 ;  /* 0x0000000408007986 */ /* 0x0011e2000c101d24 */
[----:B------:R-:W-:Y:S05]  /*8710*/  BRA `(.L_x_53275) ;  /* 0x0000000800a47947 */ /* 0x000fea0003800000 */
.L_x_53288:
        /* <DEDUP_REMOVED lines=21> */
.L_x_53293:
[----:B------:R-:W-:Y:S05]  /*8870*/  BSYNC B0 ;  /* 0x0000000000007941 */ /* 0x000fea0003800000 */
.L_x_53292:
[----:B------:R-:W-:Y:S01]  /*8880*/  LOP3.LUT R3, R3, R4, RZ, 0xfc, !PT ;  /* 0x0000000403037212 */ /* 0x000fe200078efcff */
[----:B------:R-:W-:-:S04]  /*8890*/  IMAD.MOV.U32 R25, RZ, RZ, R23 ;  /* 0x000000ffff197224 */ /* 0x000fc800078e0017 */
[----:B------:R3:W-:Y:S01]  /*88a0*/  STG.E.U8 desc[UR36][R8.64], R3 ;  /* 0x0000000308007986 */ /* 0x0007e2000c101124 */
[----:B------:R-:W-:Y:S05]  /*88b0*/  BRA `(.L_x_53275) ;  /* 0x00000008003c7947 */ /* 0x000fea0003800000 */
.L_x_53291:
        /* <DEDUP_REMOVED lines=13> */
.L_x_53295:
[----:B------:R-:W-:Y:S01]  /*8990*/  IMAD.MOV.U32 R0, RZ, RZ, 0x7f ;  /* 0x0000007fff007424 */ /* 0x000fe200078e00ff */
[----:B------:R-:W-:-:S04]  /*89a0*/  ISETP.GT.U32.AND P0, PT, R3, 0x7f800000, PT ;  /* 0x7f8000000300780c */ /* 0x000fc80003f04070 */
[----:B------:R-:W-:-:S09]  /*89b0*/  SEL R0, R0, 0x7c, P0 ;  /* 0x0000007c00007807 */ /* 0x000fd20000000000 */
.L_x_53296:
[----:B------:R-:W-:Y:S05]  /*89c0*/  BSYNC B0 ;  /* 0x0000000000007941 */ /* 0x000fea0003800000 */
.L_x_53294:
[----:B------:R-:W-:Y:S01]  /*89d0*/  LOP3.LUT R3, R5, 0x80000000, RZ, 0xc0, !PT ;  /* 0x8000000005037812 */ /* 0x000fe200078ec0ff */
[----:B------:R-:W-:-:S03]  /*89e0*/  IMAD.MOV.U32 R25, RZ, RZ, R23 ;  /* 0x000000ffff197224 */ /* 0x000fc600078e0017 */
[----:B------:R-:W-:-:S04]  /*89f0*/  SHF.R.U32.HI R3, RZ, 0x18, R3 ;  /* 0x00000018ff037819 */ /* 0x000fc80000011603 */
[----:B------:R-:W-:-:S05]  /*8a00*/  LOP3.LUT R3, R0, R3, RZ, 0xfc, !PT ;  /* 0x0000000300037212 */ /* 0x000fca00078efcff */
[----:B------:R4:W-:Y:S01]  /*8a10*/  STG.E.U8 desc[UR36][R8.64], R3 ;  /* 0x0000000308007986 */ /* 0x0009e2000c101124 */
[----:B------:R-:W-:Y:S05]  /*8a20*/  BRA `(.L_x_53275) ;  /* 0x0000000400e07947 */ /* 0x000fea0003800000 */
.L_x_53290:
[----:B------:R-:W0:Y:S01]  /*8a30*/  I2F.S8 R3, R0 ;  /* 0x0000000000037306 */ /* 0x000e220000001400 */
[----:B------:R-:W-:Y:S01]  /*8a40*/  IMAD.MOV.U32 R25, RZ, RZ, R23 ;  /* 0x000000ffff197224 */ /* 0x000fe200078e0017 */
[----:B0-----:R-:W-:-:S05]  /*8a50*/  F2FP.BF16.F32.PACK_AB R3, RZ, R3 ;  /* 0x00000003ff03723e */ /* 0x001fca00000010ff */
[----:B------:R2:W-:Y:S01]  /*8a60*/  STG.E.U16 desc[UR36][R8.64], R3 ;  /* 0x0000000308007986 */ /* 0x0005e2000c101524 */
[----:B------:R-:W-:Y:S05]  /*8a70*/  BRA `(.L_x_53275) ;  /* 0x0000000400cc7947 */ /* 0x000fea0003800000 */
.L_x_53287:
        /* <DEDUP_REMOVED lines=13> */
.L_x_53299:
        /* <DEDUP_REMOVED lines=17> */
.L_x_53302:
[----:B------:R-:W-:-:S04]  /*8c60*/  LOP3.LUT R3, R5, 0x80000000, RZ, 0xc0, !PT ;  /* 0x8000000005037812 */ /* 0x000fc800078ec0ff */
[----:B------:R-:W-:-:S04]  /*8c70*/  SHF.R.U32.HI R3, RZ, 0x18, R3 ;  /* 0x00000018ff037819 */ /* 0x000fc80000011603 */
[----:B------:R-:W-:-:S04]  /*8c80*/  LOP3.LUT R0, R0, R3, RZ, 0xfc, !PT ;  /* 0x0000000300007212 */ /* 0x000fc800078efcff */
[----:B------:R-:W-:-:S07]  /*8c90*/  PRMT R4, R0, 0x7610, R4 ;  /* 0x0000761000047816 */ /* 0x000fce0000000004 */
.L_x_53301:
[----:B------:R-:W-:Y:S05]  /*8ca0*/  BSYNC B0 ;  /* 0x0000000000007941 */ /* 0x000fea0003800000 */
.L_x_53300:
[----:B------:R0:W-:Y:S01]  /*8cb0*/  STG.E.U8 desc[UR36][R8.64], R4 ;  /* 0x0000000408007986 */ /* 0x0001e2000c101124 */
[----:B------:R-:W-:Y:S01]  /*8cc0*/  IMAD.MOV.U32 R25, RZ, RZ, R23 ;  /* 0x000000ffff197224 */ /* 0x000fe200078e0017 */
[----:B------:R-:W-:Y:S06]  /*8cd0*/  BRA `(.L_x_53275) ;  /* 0x0000000400347947 */ /* 0x000fec0003800000 */
.L_x_53298:
        /* <DEDUP_REMOVED lines=17> */
.L_x_53305:
[----:B------:R-:W-:-:S04]  /*8df0*/  LOP3.LUT R3, R5, 0x80000000, RZ, 0xc0, !PT ;  /* 0x8000000005037812 */ /* 0x000fc800078ec0ff */
[----:B------:R-:W-:-:S04]  /*8e00*/  SHF.R.U32.HI R3, RZ, 0x18, R3 ;  /* 0x00000018ff037819 */ /* 0x000fc80000011603 */
[----:B------:R-:W-:-:S04]  /*8e10*/  LOP3.LUT R0, R0, R3, RZ, 0xfc, !PT ;  /* 0x0000000300007212 */ /* 0x000fc800078efcff */
[----:B------:R-:W-:-:S07]  /*8e20*/  PRMT R4, R0, 0x7610, R4 ;  /* 0x0000761000047816 */ /* 0x000fce0000000004 */
.L_x_53304:
[----:B------:R-:W-:Y:S05]  /*8e30*/  BSYNC B0 ;  /* 0x0000000000007941 */ /* 0x000fea0003800000 */
.L_x_53303:
[----:B------:R0:W-:Y:S01]  /*8e40*/  STG.E.U8 desc[UR36][R8.64], R4 ;  /* 0x0000000408007986 */ /* 0x0001e2000c101124 */
[----:B------:R-:W-:Y:S01]  /*8e50*/  IMAD.MOV.U32 R25, RZ, RZ, R23 ;  /* 0x000000ffff197224 */ /* 0x000fe200078e0017 */
[----:B------:R-:W-:Y:S06]  /*8e60*/  BRA `(.L_x_53275) ;  /* 0x0000000000d07947 */ /* 0x000fec0003800000 */
.L_x_53297:
        /* <DEDUP_REMOVED lines=23> */
.L_x_53280:
        /* <DEDUP_REMOVED lines=16> */
.L_x_53308:
[----:B------:R-:W-:Y:S01]  /*90e0*/  IMAD.MOV.U32 R25, RZ, RZ, R23 ;  /* 0x000000ffff197224 */ /* 0x000fe200078e0017 */
[----:B------:R-:W-:Y:S06]  /*90f0*/  BRA `(.L_x_53275) ;  /* 0x00000000002c7947 */ /* 0x000fec0003800000 */
.L_x_53307:
[----:B------:R-:W-:Y:S01]  /*9100*/  LOP3.LUT R0, R0, 0xffff, RZ, 0xc0, !PT ;  /* 0x0000ffff00007812 */ /* 0x000fe200078ec0ff */
[----:B------:R-:W-:-:S03]  /*9110*/  IMAD.MOV.U32 R25, RZ, RZ, R23 ;  /* 0x000000ffff197224 */ /* 0x000fc600078e0017 */
[----:B------:R-:W-:-:S05]  /*9120*/  PRMT R0, R0, 0x8880, RZ ;  /* 0x0000888000007816 */ /* 0x000fca00000000ff */
[----:B------:R-:W-:-:S05]  /*9130*/  IMAD.MOV.U32 R4, RZ, RZ, R0 ;  /* 0x000000ffff047224 */ /* 0x000fca00078e0000 */
[----:B------:R-:W-:-:S05]  /*9140*/  SHF.R.S32.HI R5, RZ, 0x1f, R4 ;  /* 0x0000001fff057819 */ /* 0x000fca0000011404 */
[----:B------:R0:W-:Y:S01]  /*9150*/  STG.E.64 desc[UR36][R8.64], R4 ;  /* 0x0000000408007986 */ /* 0x0001e2000c101b24 */
[----:B------:R-:W-:Y:S05]  /*9160*/  BRA `(.L_x_53275) ;  /* 0x0000000000107947 */ /* 0x000fea0003800000 */
.L_x_53306:
[----:B------:R-:W-:Y:S01]  /*9170*/  LOP3.LUT R0, R0, 0xffff, RZ, 0xc0, !PT ;  /* 0x0000ffff00007812 */ /* 0x000fe200078ec0ff */
[----:B------:R-:W-:-:S03]  /*9180*/  IMAD.MOV.U32 R25, RZ, RZ, R23 ;  /* 0x000000ffff197224 */ /* 0x000fc600078e0017 */
[----:B------:R-:W-:-:S05]  /*9190*/  PRMT R3, R0, 0x8880, RZ ;  /* 0x0000888000037816 */ /* 0x000fca00000000ff */
[----:B------:R0:W-:Y:S02]  /*91a0*/  STG.E desc[UR36][R8.64], R3 ;  /* 0x0000000308007986 */ /* 0x0001e4000c101924 */
.L_x_53275:
[----:B------:R-:W-:Y:S05]  /*91b0*/  BSYNC B6 ;  /* 0x0000000000067941 */ /* 0x000fea0003800000 */
.L_x_53274:
        /* <DEDUP_REMOVED lines=23> */
.L_x_53314:
[----:B-----5:R0:W-:Y:S01]  /*9330*/  STG.E.U8 desc[UR36][R8.64], R22 ;  /* 0x0000001608007986 */ /* 0x0201e2000c101124 */
[----:B------:R-:W-:Y:S05]  /*9340*/  BRA `(.L_x_53316) ;  /* 0x0000000c00987947 */ /* 0x000fea0003800000 */
.L_x_53313:
        /* <DEDUP_REMOVED lines=12> */
.L_x_53318:
[----:B-----5:R-:W-:-:S04]  /*9410*/  LOP3.LUT R22, R22, 0xffff, RZ, 0xc0, !PT ;  /* 0x0000ffff16167812 */ /* 0x020fc800078ec0ff */
[----:B------:R-:W-:-:S05]  /*9420*/  PRMT R3, R22, 0x8880, RZ ;  /* 0x0000888016037816 */ /* 0x000fca00000000ff */
[----:B------:R0:W-:Y:S01]  /*9430*/  STG.E desc[UR36][R8.64], R3 ;  /* 0x0000000308007986 */ /* 0x0001e2000c101924 */
[----:B------:R-:W-:Y:S05]  /*9440*/  BRA `(.L_x_53316) ;  /* 0x0000000c00587947 */ /* 0x000fea0003800000 */
.L_x_53317:
[----:B-----5:R-:W-:-:S04]  /*9450*/  PRMT R3, R22, 0x8880, RZ ;  /* 0x0000888016037816 */ /* 0x020fc800000000ff */
[----:B------:R-:W-:-:S05]  /*9460*/  PRMT R3, R3, 0x7710, RZ ;  /* 0x0000771003037816 */ /* 0x000fca00000000ff */
[----:B------:R0:W-:Y:S01]  /*9470*/  STG.E.U16 desc[UR36][R8.64], R3 ;  /* 0x0000000308007986 */ /* 0x0001e2000c101524 */
[----:B------:R-:W-:Y:S05]  /*9480*/  BRA `(.L_x_53316) ;  /* 0x0000000c00487947 */ /* 0x000fea0003800000 */
.L_x_53312:
        /* <DEDUP_REMOVED lines=9> */
.L_x_53320:
[----:B-----5:R-:W0:Y:S02]  /*9520*/  I2F.S8 R0, R22 ;  /* 0x0000001600007306 */ /* 0x020e240000001400 */
[----:B0-----:R-:W-:-:S05]  /*9530*/  F2FP.F16.F32.PACK_AB R0, RZ, R0 ;  /* 0x00000000ff00723e */ /* 0x001fca00000000ff */
[----:B------:R0:W-:Y:S01]  /*9540*/  STG.E.U16 desc[UR36][R8.64], R0 ;  /* 0x0000000008007986 */ /* 0x0001e2000c101524 */
[----:B------:R-:W-:Y:S05]  /*9550*/  BRA `(.L_x_53316) ;  /* 0x0000000c00147947 */ /* 0x000fea0003800000 */
.L_x_53319:
        /* <DEDUP_REMOVED lines=10> */
.L_x_53322:
[----:B-----5:R-:W0:Y:S02]  /*9600*/  I2F.S8 R22, R22 ;  /* 0x0000001600167306 */ /* 0x020e240000001400 */
[----:B0-----:R-:W-:-:S04]  /*9610*/  F2FP.F16.F32.PACK_AB R3, RZ, R22 ;  /* 0x00000016ff03723e */ /* 0x001fc800000000ff */
[----:B------:R-:W-:-:S05]  /*9620*/  PRMT R3, R3, 0x5410, RZ ;  /* 0x0000541003037816 */ /* 0x000fca00000000ff */
[----:B------:R0:W-:Y:S01]  /*9630*/  STG.E desc[UR36][R8.64], R3 ;  /* 0x0000000308007986 */ /* 0x0001e2000c101924 */
[----:B------:R-:W-:Y:S05]  /*9640*/  BRA `(.L_x_53316) ;  /* 0x0000000800d87947 */ /* 0x000fea0003800000 */
.L_x_53321:
[----:B-----5:R-:W-:-:S04]  /*9650*/  PRMT R4, R22, 0x8880, RZ ;  /* 0x0000888016047816 */ /* 0x020fc800000000ff */
[----:B------:R-:W-:-:S06]  /*9660*/  PRMT R4, R4, 0x7710, RZ ;  /* 0x0000771004047816 */ /* 0x000fcc00000000ff */
[----:B------:R-:W0:Y:S02]  /*9670*/  I2F.F64.S16 R4, R4 ;  /* 0x0000000400047312 */ /* 0x000e240000101c00 */
[----:B0-----:R0:W-:Y:S01]  /*9680*/  STG.E.64 desc[UR36][R8.64], R4 ;  /* 0x0000000408007986 */ /* 0x0011e2000c101b24 */
[----:B------:R-:W-:Y:S05]  /*9690*/  BRA `(.L_x_53316) ;  /* 0x0000000800c47947 */ /* 0x000fea0003800000 */
.L_x_53311:
        /* <DEDUP_REMOVED lines=12> */
.L_x_53325:
[----:B-----5:R-:W-:Y:S02]  /*9760*/  PRMT R4, R22, 0x8880, RZ ;  /* 0x0000888016047816 */ /* 0x020fe400000000ff */
[----:B------:R-:W-:Y:S02]  /*9770*/  CS2R R6, SRZ ;  /* 0x0000000000067805 */ /* 0x000fe4000001ff00 */
[----:B------:R-:W-:-:S06]  /*9780*/  PRMT R4, R4, 0x7710, RZ ;  /* 0x0000771004047816 */ /* 0x000fcc00000000ff */
[----:B------:R-:W0:Y:S02]  /*9790*/  I2F.F64.S16 R4, R4 ;  /* 0x0000000400047312 */ /* 0x000e240000101c00 */
[----:B0-----:R0:W-:Y:S01]  /*97a0*/  STG.E.128 desc[UR36][R8.64], R4 ;  /* 0x0000000408007986 */ /* 0x0011e2000c101d24 */
[----:B------:R-:W-:Y:S05]  /*97b0*/  BRA `(.L_x_53316) ;  /* 0x00000008007c7947 */ /* 0x000fea0003800000 */
.L_x_53324:
        /* <DEDUP_REMOVED lines=21> */
.L_x_53329:
[----:B------:R-:W-:Y:S05]  /*9910*/  BSYNC B0 ;  /* 0x0000000000007941 */ /* 0x000fea0003800000 */
.L_x_53328:
[----:B------:R-:W-:-:S05]  /*9920*/  LOP3.LUT R5, R0, R5, RZ, 0xfc, !PT ;  /* 0x0000000500057212 */ /* 0x000fca00078efcff */
[----:B------:R3:W-:Y:S01]  /*9930*/  STG.E.U8 desc[UR36][R8.64], R5 ;  /* 0x0000000508007986 */ /* 0x0007e2000c101124 */
[----:B------:R-:W-:Y:S05]  /*9940*/  BRA `(.L_x_53316) ;  /* 0x0000000800187947 */ /* 0x000fea0003800000 */
.L_x_53327:
        /* <DEDUP_REMOVED lines=13> */
.L_x_53331:
[----:B------:R-:W-:Y:S01]  /*9a20*/  IMAD.MOV.U32 R0, RZ, RZ, 0x7f ;  /* 0x0000007fff007424 */ /* 0x000fe200078e00ff */
[----:B------:R-:W-:-:S04]  /*9a30*/  ISETP.GT.U32.AND P0, PT, R3, 0x7f800000, PT ;  /* 0x7f8000000300780c */ /* 0x000fc80003f04070 */
[----:B------:R-:W-:-:S09]  /*9a40*/  SEL R0, R0, 0x7c, P0 ;  /* 0x0000007c00007807 */ /* 0x000fd20000000000 */
.L_x_53332:
[----:B------:R-:W-:Y:S05]  /*9a50*/  BSYNC B0 ;  /* 0x0000000000007941 */ /* 0x000fea0003800000 */
.L_x_53330:
[----:B------:R-:W-:-:S04]  /*9a60*/  LOP3.LUT R3, R5, 0x80000000, RZ, 0xc0, !PT ;  /* 0x8000000005037812 */ /* 0x000fc800078ec0ff */
[----:B------:R-:W-:-:S04]  /*9a70*/  SHF.R.U32.HI R3, RZ, 0x18, R3 ;  /* 0x00000018ff037819 */ /* 0x000fc80000011603 */
[----:B------:R-:W-:-:S05]  /*9a80*/  LOP3.LUT R3, R0, R3, RZ, 0xfc, !PT ;  /* 0x0000000300037212 */ /* 0x000fca00078efcff */
[----:B------:R4:W-:Y:S01]  /*9a90*/  STG.E.U8 desc[UR36][R8.64], R3 ;  /* 0x0000000308007986 */ /* 0x0009e2000c101124 */
[----:B------:R-:W-:Y:S05]  /*9aa0*/  BRA `(.L_x_53316) ;  /* 0x0000000400c07947 */ /* 0x000fea0003800000 */
.L_x_53326:
[----:B-----5:R-:W0:Y:S02]  /*9ab0*/  I2F.S8 R0, R22 ;  /* 0x0000001600007306 */ /* 0x020e240000001400 */
[----:B0-----:R-:W-:-:S05]  /*9ac0*/  F2FP.BF16.F32.PACK_AB R0, RZ, R0 ;  /* 0x00000000ff00723e */ /* 0x001fca00000010ff */
[----:B------:R2:W-:Y:S01]  /*9ad0*/  STG.E.U16 desc[UR36][R8.64], R0 ;  /* 0x0000000008007986 */ /* 0x0005e2000c101524 */
[----:B------:R-:W-:Y:S05]  /*9ae0*/  BRA `(.L_x_53316) ;  /* 0x0000000400b07947 */ /* 0x000fea0003800000 */
.L_x_53323:
        /* <DEDUP_REMOVED lines=12> */
.L_x_53335:
        /* <DEDUP_REMOVED lines=17> */
.L_x_53338:
[----:B------:R-:W-:-:S04]  /*9cc0*/  LOP3.LUT R3, R5, 0x80000000, RZ, 0xc0, !PT ;  /* 0x8000000005037812 */ /* 0x000fc800078ec0ff */
[----:B------:R-:W-:-:S04]  /*9cd0*/  SHF.R.U32.HI R3, RZ, 0x18, R3 ;  /* 0x00000018ff037819 */ /* 0x000fc80000011603 */
[----:B------:R-:W-:-:S04]  /*9ce0*/  LOP3.LUT R0, R0, R3, RZ, 0xfc, !PT ;  /* 0x0000000300007212 */ /* 0x000fc800078efcff */
[----:B------:R-:W-:-:S07]  /*9cf0*/  PRMT R4, R0, 0x7610, R4 ;  /* 0x0000761000047816 */ /* 0x000fce0000000004 */
.L_x_53337:
[----:B------:R-:W-:Y:S05]  /*9d00*/  BSYNC B0 ;  /* 0x0000000000007941 */ /* 0x000fea0003800000 */
.L_x_53336:
[----:B------:R0:W-:Y:S01]  /*9d10*/  STG.E.U8 desc[UR36][R8.64], R4 ;  /* 0x0000000408007986 */ /* 0x0001e2000c101124 */
[----:B------:R-:W-:Y:S05]  /*9d20*/  BRA `(.L_x_53316) ;  /* 0x0000000400207947 */ /* 0x000fea0003800000 */
.L_x_53334:
        /* <DEDUP_REMOVED lines=17> */
.L_x_53341:
[----:B------:R-:W-:-:S04]  /*9e40*/  LOP3.LUT R3, R5, 0x80000000, RZ, 0xc0, !PT ;  /* 0x8000000005037812 */ /* 0x000fc800078ec0ff */
[----:B------:R-:W-:-:S04]  /*9e50*/  SHF.R.U32.HI R3, RZ, 0x18, R3 ;  /* 0x00000018ff037819 */ /* 0x000fc80000011603 */
[----:B------:R-:W-:-:S04]  /*9e60*/  LOP3.LUT R0, R0, R3, RZ, 0xfc, !PT ;  /* 0x0000000300007212 */ /* 0x000fc800078efcff */
[----:B------:R-:W-:-:S07]  /*9e70*/  PRMT R4, R0, 0x7610, R4 ;  /* 0x0000761000047816 */ /* 0x000fce0000000004 */
.L_x_53340:
[----:B------:R-:W-:Y:S05]  /*9e80*/  BSYNC B0 ;  /* 0x0000000000007941 */ /* 0x000fea0003800000 */
.L_x_53339:
[----:B------:R0:W-:Y:S01]  /*9e90*/  STG.E.U8 desc[UR36][R8.64], R4 ;  /* 0x0000000408007986 */ /* 0x0001e2000c101124 */
[----:B------:R-:W-:Y:S05]  /*9ea0*/  BRA `(.L_x_53316) ;  /* 0x0000000000c07947 */ /* 0x000fea0003800000 */
.L_x_53333:
        /* <DEDUP_REMOVED lines=22> */
.L_x_53315:
        /* <DEDUP_REMOVED lines=16> */
.L_x_53344:
[----:B------:R-:W-:Y:S05]  /*a110*/  BRA `(.L_x_53316) ;  /* 0x0000000000247947 */ /* 0x000fea0003800000 */
.L_x_53343:
[----:B-----5:R-:W-:-:S04]  /*a120*/  LOP3.LUT R22, R22, 0xffff, RZ, 0xc0, !PT ;  /* 0x0000ffff16167812 */ /* 0x020fc800078ec0ff */
[----:B------:R-:W-:-:S05]  /*a130*/  PRMT R22, R22, 0x8880, RZ ;  /* 0x0000888016167816 */ /* 0x000fca00000000ff */
[----:B------:R-:W-:-:S05]  /*a140*/  IMAD.MOV.U32 R4, RZ, RZ, R22 ;  /* 0x000000ffff047224 */ /* 0x000fca00078e0016 */
[----:B------:R-:W-:-:S05]  /*a150*/  SHF.R.S32.HI R5, RZ, 0x1f, R4 ;  /* 0x0000001fff057819 */ /* 0x000fca0000011404 */
[----:B------:R0:W-:Y:S01]  /*a160*/  STG.E.64 desc[UR36][R8.64], R4 ;  /* 0x0000000408007986 */ /* 0x0001e2000c101b24 */
[----:B------:R-:W-:Y:S05]  /*a170*/  BRA `(.L_x_53316) ;  /* 0x00000000000c7947 */ /* 0x000fea0003800000 */
.L_x_53342:
[----:B-----5:R-:W-:-:S04]  /*a180*/  LOP3.LUT R22, R22, 0xffff, RZ, 0xc0, !PT ;  /* 0x0000ffff16167812 */ /* 0x020fc800078ec0ff */
[----:B------:R-:W-:-:S05]  /*a190*/  PRMT R3, R22, 0x8880, RZ ;  /* 0x0000888016037816 */ /* 0x000fca00000000ff */
[----:B------:R0:W-:Y:S02]  /*a1a0*/  STG.E desc[UR36][R8.64], R3 ;  /* 0x0000000308007986 */ /* 0x0001e4000c101924 */
.L_x_53316:
        /* <DEDUP_REMOVED lines=23> */
.L_x_53348:
[----:B------:R0:W-:Y:S01]  /*a320*/  STG.E.U8 desc[UR36][R8.64], R18 ;  /* 0x0000001208007986 */ /* 0x0001e2000c101124 */
[----:B------:R-:W-:Y:S05]  /*a330*/  BRA `(.L_x_53350) ;  /* 0x0000000c00987947 */ /* 0x000fea0003800000 */
.L_x_53347:
        /* <DEDUP_REMOVED lines=12> */
.L_x_53352:
[----:B------:R-:W-:-:S04]  /*a400*/  LOP3.LUT R18, R18, 0xffff, RZ, 0xc0, !PT ;  /* 0x0000ffff12127812 */ /* 0x000fc800078ec0ff */
[----:B------:R-:W-:-:S05]  /*a410*/  PRMT R3, R18, 0x8880, RZ ;  /* 0x0000888012037816 */ /* 0x000fca00000000ff */
[----:B------:R0:W-:Y:S01]  /*a420*/  STG.E desc[UR36][R8.64], R3 ;  /* 0x0000000308007986 */ /* 0x0001e2000c101924 */
[----:B------:R-:W-:Y:S05]  /*a430*/  BRA `(.L_x_53350) ;  /* 0x0000000c00587947 */ /* 0x000fea0003800000 */
.L_x_53351:
[----:B------:R-:W-:-:S04]  /*a440*/  PRMT R3, R18, 0x8880, RZ ;  /* 0x0000888012037816 */ /* 0x000fc800000000ff */
[----:B------:R-:W-:-:S05]  /*a450*/  PRMT R3, R3, 0x7710, RZ ;  /* 0x0000771003037816 */ /* 0x000fca00000000ff */
[----:B------:R0:W-:Y:S01]  /*a460*/  STG.E.U16 desc[UR36][R8.64], R3 ;  /* 0x0000000308007986 */ /* 0x0001e2000c101524 */
[----:B------:R-:W-:Y:S05]  /*a470*/  BRA `(.L_x_53350) ;  /* 0x0000000c00487947 */ /* 0x000fea0003800000 */
.L_x_53346:
        /* <DEDUP_REMOVED lines=9> */
.L_x_53354:
[----:B------:R-:W0:Y:S02]  /*a510*/  I2F.S8 R0, R18 ;  /* 0x0000001200007306 */ /* 0x000e240000001400 */
[----:B0-----:R-:W-:-:S05]  /*a520*/  F2FP.F16.F32.PACK_AB R0, RZ, R0 ;  /* 0x00000000ff00723e */ /* 0x001fca00000000ff */
[----:B------:R0:W-:Y:S01]  /*a530*/  STG.E.U16 desc[UR36][R8.64], R0 ;  /* 0x0000000008007986 */ /* 0x0001e2000c101524 */
[----:B------:R-:W-:Y:S05]  /*a540*/  BRA `(.L_x_53350) ;  /* 0x0000000c00147947 */ /* 0x000fea0003800000 */
.L_x_53353:
        /* <DEDUP_REMOVED lines=10> */
.L_x_53356:
[----:B------:R-:W0:Y:S02]  /*a5f0*/  I2F.S8 R18, R18 ;  /* 0x0000001200127306 */ /* 0x000e240000001400 */
[----:B0-----:R-:W-:-:S04]  /*a600*/  F2FP.F16.F32.PACK_AB R3, RZ, R18 ;  /* 0x00000012ff03723e */ /* 0x001fc800000000ff */
[----:B------:R-:W-:-:S05]  /*a610*/  PRMT R3, R3, 0x5410, RZ ;  /* 0x0000541003037816 */ /* 0x000fca00000000ff */
[----:B------:R2:W-:Y:S01]  /*a620*/  STG.E desc[UR36][R8.64], R3 ;  /* 0x0000000308007986 */ /* 0x0005e2000c101924 */
[----:B------:R-:W-:Y:S05]  /*a630*/  BRA `(.L_x_53350) ;  /* 0x0000000800d87947 */ /* 0x000fea0003800000 */
.L_x_53355:
[----:B------:R-:W-:-:S04]  /*a640*/  PRMT R4, R18, 0x8880, RZ ;  /* 0x0000888012047816 */ /* 0x000fc800000000ff */
[----:B------:R-:W-:-:S06]  /*a650*/  PRMT R4, R4, 0x7710, RZ ;  /* 0x0000771004047816 */ /* 0x000fcc00000000ff */
[----:B------:R-:W0:Y:S02]  /*a660*/  I2F.F64.S16 R4, R4 ;  /* 0x0000000400047312 */ /* 0x000e240000101c00 */
[----:B0-----:R4:W-:Y:S01]  /*a670*/  STG.E.64 desc[UR36][R8.64], R4 ;  /* 0x0000000408007986 */ /* 0x0019e2000c101b24 */
[----:B------:R-:W-:Y:S05]  /*a680*/  BRA `(.L_x_53350) ;  /* 0x0000000800c47947 */ /* 0x000fea0003800000 */
.L_x_53345:
        /* <DEDUP_REMOVED lines=12> */
.L_x_53359:
[----:B------:R-:W-:Y:S02]  /*a750*/  PRMT R4, R18, 0x8880, RZ ;  /* 0x0000888012047816 */ /* 0x000fe400000000ff */
[----:B------:R-:W-:Y:S02]  /*a760*/  CS2R R6, SRZ ;  /* 0x0000000000067805 */ /* 0x000fe4000001ff00 */
[----:B------:R-:W-:-:S06]  /*a770*/  PRMT R4, R4, 0x7710, RZ ;  /* 0x0000771004047816 */ /* 0x000fcc00000000ff */
[----:B------:R-:W0:Y:S02]  /*a780*/  I2F.F64.S16 R4, R4 ;  /* 0x0000000400047312 */ /* 0x000e240000101c00 */
[----:B0-----:R0:W-:Y:S01]  /*a790*/  STG.E.128 desc[UR36][R8.64], R4 ;  /* 0x0000000408007986 */ /* 0x0011e2000c101d24 */
[----:B------:R-:W-:Y:S05]  /*a7a0*/  BRA `(.L_x_53350) ;  /* 0x00000008007c7947 */ /* 0x000fea0003800000 */
.L_x_53358:
        /* <DEDUP_REMOVED lines=21> */
.L_x_53363:
[----:B------:R-:W-:Y:S05]  /*a900*/  BSYNC B0 ;  /* 0x0000000000007941 */ /* 0x000fea0003800000 */
.L_x_53362:
[----:B------:R-:W-:-:S05]  /*a910*/  LOP3.LUT R5, R0, R5, RZ, 0xfc, !PT ;  /* 0x0000000500057212 */ /* 0x000fca00078efcff */
[----:B------:R0:W-:Y:S01]  /*a920*/  STG.E.U8 desc[UR36][R8.64], R5 ;  /* 0x0000000508007986 */ /* 0x0001e2000c101124 */
[----:B------:R-:W-:Y:S05]  /*a930*/  BRA `(.L_x_53350) ;  /* 0x0000000800187947 */ /* 0x000fea0003800000 */
.L_x_53361:
        /* <DEDUP_REMOVED lines=13> */
.L_x_53365:
[----:B------:R-:W-:Y:S01]  /*aa10*/  IMAD.MOV.U32 R0, RZ, RZ, 0x7f ;  /* 0x0000007fff007424 */ /* 0x000fe200078e00ff */
[----:B------:R-:W-:-:S04]  /*aa20*/  ISETP.GT.U32.AND P0, PT, R3, 0x7f800000, PT ;  /* 0x7f8000000300780c */ /* 0x000fc80003f04070 */
[----:B------:R-:W-:-:S09]  /*aa30*/  SEL R0, R0, 0x7c, P0 ;  /* 0x0000007c00007807 */ /* 0x000fd20000000000 */
.L_x_53366:
[----:B------:R-:W-:Y:S05]  /*aa40*/  BSYNC B0 ;  /* 0x0000000000007941 */ /* 0x000fea0003800000 */
.L_x_53364:
[----:B------:R-:W-:-:S04]  /*aa50*/  LOP3.LUT R3, R5, 0x80000000, RZ, 0xc0, !PT ;  /* 0x8000000005037812 */ /* 0x000fc800078ec0ff */
[----:B------:R-:W-:-:S04]  /*aa60*/  SHF.R.U32.HI R3, RZ, 0x18, R3 ;  /* 0x00000018ff037819 */ /* 0x000fc80000011603 */
[----:B------:R-:W-:-:S05]  /*aa70*/  LOP3.LUT R3, R0, R3, RZ, 0xfc, !PT ;  /* 0x0000000300037212 */ /* 0x000fca00078efcff */
[----:B------:R0:W-:Y:S01]  /*aa80*/  STG.E.U8 desc[UR36][R8.64], R3 ;  /* 0x0000000308007986 */ /* 0x0001e2000c101124 */
[----:B------:R-:W-:Y:S05]  /*aa90*/  BRA `(.L_x_53350) ;  /* 0x0000000400c07947 */ /* 0x000fea0003800000 */
.L_x_53360:
[----:B------:R-:W0:Y:S02]  /*aaa0*/  I2F.S8 R0, R18 ;  /* 0x0000001200007306 */ /* 0x000e240000001400 */
[----:B0-----:R-:W-:-:S05]  /*aab0*/  F2FP.BF16.F32.PACK_AB R0, RZ, R0 ;  /* 0x00000000ff00723e */ /* 0x001fca00000010ff */
[----:B------:R0:W-:Y:S01]  /*aac0*/  STG.E.U16 desc[UR36][R8.64], R0 ;  /* 0x0000000008007986 */ /* 0x0001e2000c101524 */
[----:B------:R-:W-:Y:S05]  /*aad0*/  BRA `(.L_x_53350) ;  /* 0x0000000400b07947 */ /* 0x000fea0003800000 */
.L_x_53357:
        /* <DEDUP_REMOVED lines=12> */
.L_x_53369:
        /* <DEDUP_REMOVED lines=17> */
.L_x_53372:
[----:B------:R-:W-:-:S04]  /*acb0*/  LOP3.LUT R3, R5, 0x80000000, RZ, 0xc0, !PT ;  /* 0x8000000005037812 */ /* 0x000fc800078ec0ff */
[----:B------:R-:W-:-:S04]  /*acc0*/  SHF.R.U32.HI R3, RZ, 0x18, R3 ;  /* 0x00000018ff037819 */ /* 0x000fc80000011603 */
[----:B------:R-:W-:-:S04]  /*acd0*/  LOP3.LUT R0, R0, R3, RZ, 0xfc, !PT ;  /* 0x0000000300007212 */ /* 0x000fc800078efcff */
[----:B------:R-:W-:-:S07]  /*ace0*/  PRMT R4, R0, 0x7610, R4 ;  /* 0x0000761000047816 */ /* 0x000fce0000000004 */
.L_x_53371:
[----:B------:R-:W-:Y:S05]  /*acf0*/  BSYNC B0 ;  /* 0x0000000000007941 */ /* 0x000fea0003800000 */
.L_x_53370:
[----:B------:R0:W-:Y:S01]  /*ad00*/  STG.E.U8 desc[UR36][R8.64], R4 ;  /* 0x0000000408007986 */ /* 0x0001e2000c101124 */
[----:B------:R-:W-:Y:S05]  /*ad10*/  BRA `(.L_x_53350) ;  /* 0x0000000400207947 */ /* 0x000fea0003800000 */
.L_x_53368:
        /* <DEDUP_REMOVED lines=17> */
.L_x_53375:
[----:B------:R-:W-:-:S04]  /*ae30*/  LOP3.LUT R3, R5, 0x80000000, RZ, 0xc0, !PT ;  /* 0x8000000005037812 */ /* 0x000fc800078ec0ff */
[----:B------:R-:W-:-:S04]  /*ae40*/  SHF.R.U32.HI R3, RZ, 0x18, R3 ;  /* 0x00000018ff037819 */ /* 0x000fc80000011603 */
[----:B------:R-:W-:-:S04]  /*ae50*/  LOP3.LUT R0, R0, R3, RZ, 0xfc, !PT ;  /* 0x0000000300007212 */ /* 0x000fc800078efcff */
[----:B------:R-:W-:-:S07]  /*ae60*/  PRMT R4, R0, 0x7610, R4 ;  /* 0x0000761000047816 */ /* 0x000fce0000000004 */
.L_x_53374:
[----:B------:R-:W-:Y:S05]  /*ae70*/  BSYNC B0 ;  /* 0x0000000000007941 */ /* 0x000fea0003800000 */
.L_x_53373:
[----:B------:R0:W-:Y:S01]  /*ae80*/  STG.E.U8 desc[UR36][R8.64], R4 ;  /* 0x0000000408007986 */ /* 0x0001e2000c101124 */
[----:B------:R-:W-:Y:S05]  /*ae90*/  BRA `(.L_x_53350) ;  /* 0x0000000000c07947 */ /* 0x000fea0003800000 */
.L_x_53367:
        /* <DEDUP_REMOVED lines=22> */
.L_x_53349:
        /* <DEDUP_REMOVED lines=16> */
.L_x_53378:
[----:B------:R-:W-:Y:S05]  /*b100*/  BRA `(.L_x_53350) ;  /* 0x0000000000247947 */ /* 0x000fea0003800000 */
.L_x_53377:
[----:B------:R-:W-:-:S04]  /*b110*/  LOP3.LUT R18, R18, 0xffff, RZ, 0xc0, !PT ;  /* 0x0000ffff12127812 */ /* 0x000fc800078ec0ff */
[----:B------:R-:W-:-:S05]  /*b120*/  PRMT R18, R18, 0x8880, RZ ;  /* 0x0000888012127816 */ /* 0x000fca00000000ff */
[----:B------:R-:W-:-:S05]  /*b130*/  IMAD.MOV.U32 R4, RZ, RZ, R18 ;  /* 0x000000ffff047224 */ /* 0x000fca00078e0012 */
[----:B------:R-:W-:-:S05]  /*b140*/  SHF.R.S32.HI R5, RZ, 0x1f, R4 ;  /* 0x0000001fff057819 */ /* 0x000fca0000011404 */
[----:B------:R0:W-:Y:S01]  /*b150*/  STG.E.64 desc[UR36][R8.64], R4 ;  /* 0x0000000408007986 */ /* 0x0001e2000c101b24 */
[----:B------:R-:W-:Y:S05]  /*b160*/  BRA `(.L_x_53350) ;  /* 0x00000000000c7947 */ /* 0x000fea0003800000 */
.L_x_53376:
[----:B------:R-:W-:-:S04]  /*b170*/  LOP3.LUT R18, R18, 0xffff, RZ, 0xc0, !PT ;  /* 0x0000ffff12127812 */ /* 0x000fc800078ec0ff */
[----:B------:R-:W-:-:S05]  /*b180*/  PRMT R3, R18, 0x8880, RZ ;  /* 0x0000888012037816 */ /* 0x000fca00000000ff */
[----:B------:R0:W-:Y:S02]  /*b190*/  STG.E desc[UR36][R8.64], R3 ;  /* 0x0000000308007986 */ /* 0x0001e4000c101924 */
.L_x_53350:
[----:B------:R-:W-:-:S07]  /*b1a0*/  VIADD R25, R25, 0x80 ;  /* 0x0000008019197836 */ /* 0x000fce0000000000 */
.L_x_53310:
[----:B------:R-:W-:Y:S05]  /*b1b0*/  BSYNC B6 ;  /* 0x0000000000067941 */ /* 0x000fea0003800000 */
.L_x_53309:
        /* <DEDUP_REMOVED lines=21> */
.L_x_53382:
[----:B-----5:R-:W-:Y:S01]  /*b310*/  STG.E.U8 desc[UR36][R2.64], R19 ;  /* 0x0000001302007986 */ /* 0x020fe2000c101124 */
[----:B------:R-:W-:Y:S05]  /*b320*/  EXIT ;  /* 0x000000000000794d */ /* 0x000fea0003800000 */
.L_x_53381:
        /* <DEDUP_REMOVED lines=12> */
.L_x_53385:
[----:B-----5:R-:W-:-:S04]  /*b3f0*/  LOP3.LUT R19, R19, 0xffff, RZ, 0xc0, !PT ;  /* 0x0000ffff13137812 */ /* 0x020fc800078ec0ff */
[----:B------:R-:W-:-:S05]  /*b400*/  PRMT R5, R19, 0x8880, RZ ;  /* 0x0000888013057816 */ /* 0x000fca00000000ff */
[----:B------:R-:W-:Y:S01]  /*b410*/  STG.E desc[UR36][R2.64], R5 ;  /* 0x0000000502007986 */ /* 0x000fe2000c101924 */
[----:B------:R-:W-:Y:S05]  /*b420*/  EXIT ;  /* 0x000000000000794d */ /* 0x000fea0003800000 */
.L_x_53384:
[----:B-----5:R-:W-:-:S04]  /*b430*/  PRMT R5, R19, 0x8880, RZ ;  /* 0x0000888013057816 */ /* 0x020fc800000000ff */
[----:B------:R-:W-:-:S05]  /*b440*/  PRMT R5, R5, 0x7710, RZ ;  /* 0x0000771005057816 */ /* 0x000fca00000000ff */
[----:B------:R-:W-:Y:S01]  /*b450*/  STG.E.U16 desc[UR36][R2.64], R5 ;  /* 0x0000000502007986 */ /* 0x000fe2000c101524 */
[----:B------:R-:W-:Y:S05]  /*b460*/  EXIT ;  /* 0x000000000000794d */ /* 0x000fea0003800000 */
.L_x_53380:
        /* <DEDUP_REMOVED lines=9> */
.L_x_53387:
[----:B-----5:R-:W0:Y:S02]  /*b500*/  I2F.S8 R0, R19 ;  /* 0x0000001300007306 */ /* 0x020e240000001400 */
[----:B0-----:R-:W-:-:S05]  /*b510*/  F2FP.F16.F32.PACK_AB R0, RZ, R0 ;  /* 0x00000000ff00723e */ /* 0x001fca00000000ff */
[----:B------:R-:W-:Y:S01]  /*b520*/  STG.E.U16 desc[UR36][R2.64], R0 ;  /* 0x0000000002007986 */ /* 0x000fe2000c101524 */
[----:B------:R-:W-:Y:S05]  /*b530*/  EXIT ;  /* 0x000000000000794d */ /* 0x000fea0003800000 */
.L_x_53386:
        /* <DEDUP_REMOVED lines=10> */
.L_x_53389:
[----:B-----5:R-:W0:Y:S02]  /*b5e0*/  I2F.S8 R19, R19 ;  /* 0x0000001300137306 */ /* 0x020e240000001400 */
[----:B0-----:R-:W-:-:S04]  /*b5f0*/  F2FP.F16.F32.PACK_AB R5, RZ, R19 ;  /* 0x00000013ff05723e */ /* 0x001fc800000000ff */
[----:B------:R-:W-:-:S05]  /*b600*/  PRMT R5, R5, 0x5410, RZ ;  /* 0x0000541005057816 */ /* 0x000fca00000000ff */
[----:B------:R-:W-:Y:S01]  /*b610*/  STG.E desc[UR36][R2.64], R5 ;  /* 0x0000000502007986 */ /* 0x000fe2000c101924 */
[----:B------:R-:W-:Y:S05]  /*b620*/  EXIT ;  /* 0x000000000000794d */ /* 0x000fea0003800000 */
.L_x_53388:
[----:B-----5:R-:W-:-:S04]  /*b630*/  PRMT R4, R19, 0x8880, RZ ;  /* 0x0000888013047816 */ /* 0x020fc800000000ff */
[----:B------:R-:W-:-:S06]  /*b640*/  PRMT R4, R4, 0x7710, RZ ;  /* 0x0000771004047816 */ /* 0x000fcc00000000ff */
[----:B------:R-:W0:Y:S02]  /*b650*/  I2F.F64.S16 R4, R4 ;  /* 0x0000000400047312 */ /* 0x000e240000101c00 */
[----:B0-----:R-:W-:Y:S01]  /*b660*/  STG.E.64 desc[UR36][R2.64], R4 ;  /* 0x0000000402007986 */ /* 0x001fe2000c101b24 */
[----:B------:R-:W-:Y:S05]  /*b670*/  EXIT ;  /* 0x000000000000794d */ /* 0x000fea0003800000 */
.L_x_53379:
        /* <DEDUP_REMOVED lines=12> */
.L_x_53392:
[----:B-----5:R-:W-:Y:S02]  /*b740*/  PRMT R4, R19, 0x8880, RZ ;  /* 0x0000888013047816 */ /* 0x020fe400000000ff */
[----:B------:R-:W-:Y:S02]  /*b750*/  CS2R R6, SRZ ;  /* 0x0000000000067805 */ /* 0x000fe4000001ff00 */
[----:B------:R-:W-:-:S06]  /*b760*/  PRMT R4, R4, 0x7710, RZ ;  /* 0x0000771004047816 */ /* 0x000fcc00000000ff */
[----:B------:R-:W0:Y:S02]  /*b770*/  I2F.F64.S16 R4, R4 ;  /* 0x0000000400047312 */ /* 0x000e240000101c00 */
[----:B0-----:R-:W-:Y:S01]  /*b780*/  STG.E.128 desc[UR36][R2.64], R4 ;  /* 0x0000000402007986 */ /* 0x001fe2000c101d24 */
[----:B------:R-:W-:Y:S05]  /*b790*/  EXIT ;  /* 0x000000000000794d */ /* 0x000fea0003800000 */
.L_x_53391:
        /* <DEDUP_REMOVED lines=21> */
.L_x_53396:
[----:B------:R-:W-:Y:S05]  /*b8f0*/  BSYNC B0 ;  /* 0x0000000000007941 */ /* 0x000fea0003800000 */
.L_x_53395:
[----:B------:R-:W-:-:S05]  /*b900*/  LOP3.LUT R5, R0, R5, RZ, 0xfc, !PT ;  /* 0x0000000500057212 */ /* 0x000fca00078efcff */
[----:B------:R-:W-:Y:S01]  /*b910*/  STG.E.U8 desc[UR36][R2.64], R5 ;  /* 0x0000000502007986 */ /* 0x000fe2000c101124 */
[----:B------:R-:W-:Y:S05]  /*b920*/  EXIT ;  /* 0x000000000000794d */ /* 0x000fea0003800000 */
.L_x_53394:
        /* <DEDUP_REMOVED lines=13> */
.L_x_53398:
[----:B------:R-:W-:Y:S01]  /*ba00*/  IMAD.MOV.U32 R0, RZ, RZ, 0x7f ;  /* 0x0000007fff007424 */ /* 0x000fe200078e00ff */
[----:B------:R-:W-:-:S04]  /*ba10*/  ISETP.GT.U32.AND P0, PT, R4, 0x7f800000, PT ;  /* 0x7f8000000400780c */ /* 0x000fc80003f04070 */
[----:B------:R-:W-:-:S09]  /*ba20*/  SEL R0, R0, 0x7c, P0 ;  /* 0x0000007c00007807 */ /* 0x000fd20000000000 */
.L_x_53399:
[----:B------:R-:W-:Y:S05]  /*ba30*/  BSYNC B0 ;  /* 0x0000000000007941 */ /* 0x000fea0003800000 */
.L_x_53397:
[----:B------:R-:W-:-:S04]  /*ba40*/  LOP3.LUT R4, R19, 0x80000000, RZ, 0xc0, !PT ;  /* 0x8000000013047812 */ /* 0x000fc800078ec0ff */
[----:B------:R-:W-:-:S04]  /*ba50*/  SHF.R.U32.HI R5, RZ, 0x18, R4 ;  /* 0x00000018ff057819 */ /* 0x000fc80000011604 */
[----:B------:R-:W-:-:S05]  /*ba60*/  LOP3.LUT R5, R0, R5, RZ, 0xfc, !PT ;  /* 0x0000000500057212 */ /* 0x000fca00078efcff */
[----:B------:R-:W-:Y:S01]  /*ba70*/  STG.E.U8 desc[UR36][R2.64], R5 ;  /* 0x0000000502007986 */ /* 0x000fe2000c101124 */
[----:B------:R-:W-:Y:S05]  /*ba80*/  EXIT ;  /* 0x000000000000794d */ /* 0x000fea0003800000 */
.L_x_53393:
[----:B-----5:R-:W0:Y:S02]  /*ba90*/  I2F.S8 R0, R19 ;  /* 0x0000001300007306 */ /* 0x020e240000001400 */
[----:B0-----:R-:W-:-:S05]  /*baa0*/  F2FP.BF16.F32.PACK_AB R0, RZ, R0 ;  /* 0x00000000ff00723e */ /* 0x001fca00000010ff */
[----:B------:R-:W-:Y:S01]  /*bab0*/  STG.E.U16 desc[UR36][R2.64], R0 ;  /* 0x0000000002007986 */ /* 0x000fe2000c101524 */
[----:B------:R-:W-:Y:S05]  /*bac0*/  EXIT ;  /* 0x000000000000794d */ /* 0x000fea0003800000 */
.L_x_53390:
        /* <DEDUP_REMOVED lines=12> */
.L_x_53402:
        /* <DEDUP_REMOVED lines=17> */
.L_x_53405:
[----:B------:R-:W-:-:S04]  /*bca0*/  LOP3.LUT R0, R19, 0x80000000, RZ, 0xc0, !PT ;  /* 0x8000000013007812 */ /* 0x000fc800078ec0ff */
[----:B------:R-:W-:-:S04]  /*bcb0*/  SHF.R.U32.HI R5, RZ, 0x18, R0 ;  /* 0x00000018ff057819 */ /* 0x000fc80000011600 */
[----:B------:R-:W-:-:S04]  /*bcc0*/  LOP3.LUT R4, R4, R5, RZ, 0xfc, !PT ;  /* 0x0000000504047212 */ /* 0x000fc800078efcff */
[----:B------:R-:W-:-:S07]  /*bcd0*/  PRMT R0, R4, 0x7610, R0 ;  /* 0x0000761004007816 */ /* 0x000fce0000000000 */
.L_x_53404:
[----:B------:R-:W-:Y:S05]  /*bce0*/  BSYNC B0 ;  /* 0x0000000000007941 */ /* 0x000fea0003800000 */
.L_x_53403:
[----:B------:R-:W-:Y:S01]  /*bcf0*/  STG.E.U8 desc[UR36][R2.64], R0 ;  /* 0x0000000002007986 */ /* 0x000fe2000c101124 */
[----:B------:R-:W-:Y:S05]  /*bd00*/  EXIT ;  /* 0x000000000000794d */ /* 0x000fea0003800000 */
.L_x_53401:
        /* <DEDUP_REMOVED lines=17> */
.L_x_53408:
[----:B------:R-:W-:-:S04]  /*be20*/  LOP3.LUT R0, R19, 0x80000000, RZ, 0xc0, !PT ;  /* 0x8000000013007812 */ /* 0x000fc800078ec0ff */
[----:B------:R-:W-:-:S04]  /*be30*/  SHF.R.U32.HI R5, RZ, 0x18, R0 ;  /* 0x00000018ff057819 */ /* 0x000fc80000011600 */
[----:B------:R-:W-:-:S04]  /*be40*/  LOP3.LUT R4, R4, R5, RZ, 0xfc, !PT ;  /* 0x0000000504047212 */ /* 0x000fc800078efcff */
[----:B------:R-:W-:-:S07]  /*be50*/  PRMT R0, R4, 0x7610, R0 ;  /* 0x0000761004007816 */ /* 0x000fce0000000000 */
.L_x_53407:
[----:B------:R-:W-:Y:S05]  /*be60*/  BSYNC B0 ;  /* 0x0000000000007941 */ /* 0x000fea0003800000 */
.L_x_53406:
[----:B------:R-:W-:Y:S01]  /*be70*/  STG.E.U8 desc[UR36][R2.64], R0 ;  /* 0x0000000002007986 */ /* 0x000fe2000c101124 */
[----:B------:R-:W-:Y:S05]  /*be80*/  EXIT ;  /* 0x000000000000794d */ /* 0x000fea0003800000 */
.L_x_53400:
        /* <DEDUP_REMOVED lines=22> */
.L_x_53383:
        /* <DEDUP_REMOVED lines=16> */
.L_x_53411:
[----:B------:R-:W-:Y:S05]  /*c0f0*/  EXIT ;  /* 0x000000000000794d */ /* 0x000fea0003800000 */
.L_x_53410:
[----:B-----5:R-:W-:-:S04]  /*c100*/  LOP3.LUT R19, R19, 0xffff, RZ, 0xc0, !PT ;  /* 0x0000ffff13137812 */ /* 0x020fc800078ec0ff */
[----:B------:R-:W-:-:S05]  /*c110*/  PRMT R19, R19, 0x8880, RZ ;  /* 0x0000888013137816 */ /* 0x000fca00000000ff */
[----:B------:R-:W-:-:S05]  /*c120*/  IMAD.MOV.U32 R4, RZ, RZ, R19 ;  /* 0x000000ffff047224 */ /* 0x000fca00078e0013 */
[----:B------:R-:W-:-:S05]  /*c130*/  SHF.R.S32.HI R5, RZ, 0x1f, R4 ;  /* 0x0000001fff057819 */ /* 0x000fca0000011404 */
[----:B------:R-:W-:Y:S01]  /*c140*/  STG.E.64 desc[UR36][R2.64], R4 ;  /* 0x0000000402007986 */ /* 0x000fe2000c101b24 */
[----:B------:R-:W-:Y:S05]  /*c150*/  EXIT ;  /* 0x000000000000794d */ /* 0x000fea0003800000 */
.L_x_53409:
[----:B-----5:R-:W-:-:S04]  /*c160*/  LOP3.LUT R19, R19, 0xffff, RZ, 0xc0, !PT ;  /* 0x0000ffff13137812 */ /* 0x020fc800078ec0ff */
[----:B------:R-:W-:-:S05]  /*c170*/  PRMT R5, R19, 0x8880, RZ ;  /* 0x0000888013057816 */ /* 0x000fca00000000ff */
[----:B------:R-:W-:Y:S01]  /*c180*/  STG.E desc[UR36][R2.64], R5 ;  /* 0x0000000502007986 */ /* 0x000fe2000c101924 */
[----:B------:R-:W-:Y:S05]  /*c190*/  EXIT ;  /* 0x000000000000794d */ /* 0x000fea0003800000 */
.L_x_53412:
        /* <DEDUP_REMOVED lines=14> */
.L_x_57634:


//--------------------- .text._ZN2at6native18elementwise_kernelILi128ELi4EZNS0_22gpu_kernel_impl_nocastINS0_13BinaryFunctorIaaaZZZNS0_21remainder_kernel_cudaERNS_18TensorIteratorBaseEENKUlvE_clEvENKUlvE0_clEvEUlaaE_EEEEvS5_RKT_EUliE_EEviT1_ --------------------------
	.section	.text._ZN2at6native18elementwise_kernelILi128ELi4EZNS0_22gpu_kernel_impl_nocastINS0_13BinaryFunctorIaaaZZZNS0_21remainder_kernel_cudaERNS_18TensorIteratorBaseEENKUlvE_clEvENKUlvE0_clEvEUlaaE_EEEEvS5_RKT_EUliE_EEviT1_,"ax",@progbits
	.align	128
        .global         _ZN2at6native18elementwise_kernelILi128ELi4EZNS0_22gpu_kernel_impl_nocastINS0_13BinaryFunctorIaaaZZZNS0_21remainder_kernel_cudaERNS_18TensorIteratorBaseEENKUlvE_clEvENKUlvE0_clEvEUlaaE_EEEEvS5_RKT_EUliE_EEviT1_
        .type           _ZN2at6native18elementwise_kernelILi128ELi4EZNS0_22gpu_kernel_impl_nocastINS0_13BinaryFunctorIaaaZZZNS0_21remainder_kernel_cudaERNS_18TensorIteratorBaseEENKUlvE_clEvENKUlvE0_clEvEUlaaE_EEEEvS5_RKT_EUliE_EEviT1_,@function
        .size           _ZN2at6native18elementwise_kernelILi128ELi4EZNS0_22gpu_kernel_impl_nocastINS0_13BinaryFunctorIaaaZZZNS0_21remainder_kernel_cudaERNS_18TensorIteratorBaseEENKUlvE_clEvENKUlvE0_clEvEUlaaE_EEEEvS5_RKT_EUliE_EEviT1_,(.L_x_57635 - _ZN2at6native18elementwise_kernelILi128ELi4EZNS0_22gpu_kernel_impl_nocastINS0_13BinaryFunctorIaaaZZZNS0_21remainder_kernel_cudaERNS_18TensorIteratorBaseEENKUlvE_clEvENKUlvE0_clEvEUlaaE_EEEEvS5_RKT_EUliE_EEviT1_)
        .other          _ZN2at6native18elementwise_kernelILi128ELi4EZNS0_22gpu_kernel_impl_nocastINS0_13BinaryFunctorIaaaZZZNS0_21remainder_kernel_cudaERNS_18TensorIteratorBaseEENKUlvE_clEvENKUlvE0_clEvEUlaaE_EEEEvS5_RKT_EUliE_EEviT1_,@"STO_CUDA_ENTRY STV_DEFAULT"
_ZN2at6native18elementwise_kernelILi128ELi4EZNS0_22gpu_kernel_impl_nocastINS0_13BinaryFunctorIaaaZZZNS0_21remainder_kernel_cudaERNS_18TensorIteratorBaseEENKUlvE_clEvENKUlvE0_clEvEUlaaE_EEEEvS5_RKT_EUliE_EEviT1_:
.text._ZN2at6native18elementwise_kernelILi128ELi4EZNS0_22gpu_kernel_impl_nocastINS0_13BinaryFunctorIaaaZZZNS0_21remainder_kernel_cudaERNS_18TensorIteratorBaseEENKUlvE_clEvENKUlvE0_clEvEUlaaE_EEEEvS5_RKT_EUliE_EEviT1_:
        /* <DEDUP_REMOVED lines=363> */
.L_x_53415:
[----:B------:R-:W-:Y:S02]  /*16b0*/  ULDC.64 UR8, c[0x0][0x488] ;  /* 0x0001220000087ab9 */ /* 0x000fe40000000a00 */
[----:B------:R-:W-:-:S04]  /*16c0*/  IADD3 R8, P0, R2, UR8, RZ ;  /* 0x0000000802087c10 */ /* 0x000fc8000ff1e0ff */
[----:B------:R-:W-:Y:S01]  /*16d0*/  IADD3.X R9, RZ, UR9, RZ, P0, !PT ;  /* 0x00000009ff097c10 */ /* 0x000fe200087fe4ff */
[----:B------:R-:W-:-:S04]  /*16e0*/  ULDC.64 UR8, c[0x0][0x480] ;  /* 0x0001200000087ab9 */ /* 0x000fc80000000a00 */
[----:B------:R-:W2:Y:S01]  /*16f0*/  LDG.E.U8 R2, desc[UR4][R8.64] ;  /* 0x0000000408027981 */ /* 0x000ea2000c1e1100 */
[----:B------:R-:W-:-:S04]  /*1700*/  IADD3 R6, P0, R0, UR8, RZ ;  /* 0x0000000800067c10 */ /* 0x000fc8000ff1e0ff */
[----:B------:R-:W-:Y:S01]  /*1710*/  IADD3.X R7, RZ, UR9, RZ, P0, !PT ;  /* 0x00000009ff077c10 */ /* 0x000fe200087fe4ff */
[----:B------:R-:W-:-:S04]  /*1720*/  ULDC.64 UR8, c[0x0][0x478] ;  /* 0x00011e0000087ab9 */ /* 0x000fc80000000a00 */
[----:B------:R-:W3:Y:S01]  /*1730*/  LDG.E.S8 R6, desc[UR4][R6.64] ;  /* 0x0000000406067981 */ /* 0x000ee2000c1e1300 */
        /* <DEDUP_REMOVED lines=26> */
[----:B------:R-:W-:-:S02]  /*18e0*/  LOP3.LUT R0, R2, R9, RZ, 0x3c, !PT ;  /* 0x0000000902007212 */ /* 0x000fc400078e3cff */
[----:B------:R-:W-:Y:S02]  /*18f0*/  LOP3.LUT P0, RZ, R9, 0xff, RZ, 0xc0, !PT ;  /* 0x000000ff09ff7812 */ /* 0x000fe4000780c0ff */
[----:B------:R-:W-:-:S04]  /*1900*/  PRMT R0, R0, 0x8880, RZ ;  /* 0x0000888000007816 */ /* 0x000fc800000000ff */
[----:B------:R-:W-:-:S04]  /*1910*/  ISETP.GT.OR P0, PT, R0, -0x1, !P0 ;  /* 0xffffffff0000780c */ /* 0x000fc80004704670 */
[----:B------:R-:W-:-:S04]  /*1920*/  SEL R2, R2, RZ, !P0 ;  /* 0x000000ff02027207 */ /* 0x000fc80004000000 */
[----:B------:R-:W-:-:S05]  /*1930*/  IADD3 R9, R9, R2, RZ ;  /* 0x0000000209097210 */ /* 0x000fca0007ffe0ff */
[----:B------:R0:W-:Y:S02]  /*1940*/  STG.E.U8 desc[UR4][R4.64], R9 ;  /* 0x0000000904007986 */ /* 0x0001e4000c101104 */
.L_x_53414:
[----:B------:R-:W-:Y:S05]  /*1950*/  BSYNC B0 ;  /* 0x0000000000007941 */ /* 0x000fea0003800000 */
.L_x_53413:
        /* <DEDUP_REMOVED lines=339> */
[----:B------:R-:W-:Y:S02]  /*2e90*/  @P0 MOV R10, RZ ;  /* 0x000000ff000a0202 */ /* 0x000fe40000000f00 */
        /* <DEDUP_REMOVED lines=16> */
.L_x_53418:
        /* <DEDUP_REMOVED lines=39> */
[----:B------:R-:W-:Y:S02]  /*3210*/  SEL R2, R2, RZ, !P0 ;  /* 0x000000ff02027207 */ /* 0x000fe40004000000 */
[----:B------:R-:W-:Y:S02]  /*3220*/  ISETP.GE.AND P0, PT, R3, UR6, PT ;  /* 0x0000000603007c0c */ /* 0x000fe4000bf06270 */
[----:B------:R-:W-:-:S05]  /*3230*/  IADD3 R9, R9, R2, RZ ;  /* 0x0000000209097210 */ /* 0x000fca0007ffe0ff */
[----:B------:R1:W-:Y:S06]  /*3240*/  STG.E.U8 desc[UR4][R4.64], R9 ;  /* 0x0000000904007986 */ /* 0x0003ec000c101104 */
        /* <DEDUP_REMOVED lines=354> */
.L_x_53419:
        /* <DEDUP_REMOVED lines=42> */
.L_x_53417:
[----:B------:R-:W-:Y:S05]  /*4b10*/  BSYNC B0 ;  /* 0x0000000000007941 */ /* 0x000fea0003800000 */
.L_x_53416:
        /* <DEDUP_REMOVED lines=355> */
.L_x_53420:
        /* <DEDUP_REMOVED lines=8> */
[----:B------:R0:W3:Y:S01]  /*61d0*/  LDG.E.S8 R6, desc[UR4][R6.64] ;  /* 0x0000000406067981 */ /* 0x0000e2000c1e1300 */
        /* <DEDUP_REMOVED lines=31> */
[----:B------:R-:W-:Y:S01]  /*63d0*/  STG.E.U8 desc[UR4][R4.64], R9 ;  /* 0x0000000904007986 */ /* 0x000fe2000c101104 */
[----:B------:R-:W-:Y:S05]  /*63e0*/  EXIT ;  /* 0x000000000000794d */ /* 0x000fea0003800000 */
.L_x_53421:
        /* <DEDUP_REMOVED lines=9> */
.L_x_57635:


//--------------------- .text._ZN2at6native27unrolled_elementwise_kernelINS0_13BinaryFunctorIaaaZZZNS0_21remainder_kernel_cudaERNS_18TensorIteratorBaseEENKUlvE_clEvENKUlvE0_clEvEUlaaE_EESt5arrayIPcLm3EELi4E23TrivialOffsetCalculatorILi2EjESC_ILi1EjENS0_6memory15LoadWithoutCastENSF_16StoreWithoutCastEEEviT_T0_T2_T3_T4_T5_ --------------------------
	.section	.text._ZN2at6native27unrolled_elementwise_kernelINS0_13BinaryFunctorIaaaZZZNS0_21remainder_kernel_cudaERNS_18TensorIteratorBaseEENKUlvE_clEvENKUlvE0_clEvEUlaaE_EESt5arrayIPcLm3EELi4E23TrivialOffsetCalculatorILi2EjESC_ILi1EjENS0_6memory15LoadWithoutCastENSF_16StoreWithoutCastEEEviT_T0_T2_T3_T4_T5_,"ax",@progbits
	.align	128
        .global         _ZN2at6native27unrolled_elementwise_kernelINS0_13BinaryFunctorIaaaZZZNS0_21remainder_kernel_cudaERNS_18TensorIteratorBaseEENKUlvE_clEvENKUlvE0_clEvEUlaaE_EESt5arrayIPcLm3EELi4E23TrivialOffsetCalculatorILi2EjESC_ILi1EjENS0_6memory15LoadWithoutCastENSF_16StoreWithoutCastEEEviT_T0_T2_T3_T4_T5_
        .type           _ZN2at6native27unrolled_elementwise_kernelINS0_13BinaryFunctorIaaaZZZNS0_21remainder_kernel_cudaERNS_18TensorIteratorBaseEENKUlvE_clEvENKUlvE0_clEvEUlaaE_EESt5arrayIPcLm3EELi4E23TrivialOffsetCalculatorILi2EjESC_ILi1EjENS0_6memory15LoadWithoutCastENSF_16StoreWithoutCastEEEviT_T0_T2_T3_T4_T5_,@function
        .size           _ZN2at6native27unrolled_elementwise_kernelINS0_13BinaryFunctorIaaaZZZNS0_21remainder_kernel_cudaERNS_18TensorIteratorBaseEENKUlvE_clEvENKUlvE0_clEvEUlaaE_EESt5arrayIPcLm3EELi4E23TrivialOffsetCalculatorILi2EjESC_ILi1EjENS0_6memory15LoadWithoutCastENSF_16StoreWithoutCastEEEviT_T0_T2_T3_T4_T5_,(.L_x_57636 - _ZN2at6native27unrolled_elementwise_kernelINS0_13BinaryFunctorIaaaZZZNS0_21remainder_kernel_cudaERNS_18TensorIteratorBaseEENKUlvE_clEvENKUlvE0_clEvEUlaaE_EESt5arrayIPcLm3EELi4E23TrivialOffsetCalculatorILi2EjESC_ILi1EjENS0_6memory15LoadWithoutCastENSF_16StoreWithoutCastEEEviT_T0_T2_T3_T4_T5_)
        .other          _ZN2at6native27unrolled_elementwise_kernelINS0_13BinaryFunctorIaaaZZZNS0_21remainder_kernel_cudaERNS_18TensorIteratorBaseEENKUlvE_clEvENKUlvE0_clEvEUlaaE_EESt5arrayIPcLm3EELi4E23TrivialOffsetCalculatorILi2EjESC_ILi1EjENS0_6memory15LoadWithoutCastENSF_16StoreWithoutCastEEEviT_T0_T2_T3_T4_T5_,@"STO_CUDA_ENTRY STV_DEFAULT"
_ZN2at6native27unrolled_elementwise_kernelINS0_13BinaryFunctorIaaaZZZNS0_21remainder_kernel_cudaERNS_18TensorIteratorBaseEENKUlvE_clEvENKUlvE0_clEvEUlaaE_EESt5arrayIPcLm3EELi4E23TrivialOffsetCalculatorILi2EjESC_ILi1EjENS0_6memory15LoadWithoutCastENSF_16StoreWithoutCastEEEviT_T0_T2_T3_T4_T5_:
.text._ZN2at6native27unrolled_elementwise_kernelINS0_13BinaryFunctorIaaaZZZNS0_21remainder_kernel_cudaERNS_18TensorIteratorBaseEENKUlvE_clEvENKUlvE0_clEvEUlaaE_EESt5arrayIPcLm3EELi4E23TrivialOffsetCalculatorILi2EjESC_ILi1EjENS0_6memory15LoadWithoutCastENSF_16StoreWithoutCastEEEviT_T0_T2_T3_T4_T5_:
        /* <DEDUP_REMOVED lines=13> */
[----:B------:R-:W0:Y:S01]  /*00d0*/  @!P3 LDC.64 R16, c[0x0][0x220] ;  /* 0x00008800ff10bb82 */ /* 0x000e220000000a00 */
[----:B------:R-:W-:-:S05]  /*00e0*/  @!P3 VIADD R19, R19, 0x80 ;  /* 0x000000801313b836 */ /* 0x000fca0000000000 */
[----:B------:R-:W-:Y:S02]  /*00f0*/  ISETP.GE.AND P2, PT, R19, R9, PT ;  /* 0x000000091300720c */ /* 0x000fe40003f46270 */
[----:B------:R-:W1:Y:S11]  /*0100*/  @!P3 LDC.64 R20, c[0x0][0x228] ;  /* 0x00008a00ff14bb82 */ /* 0x000e760000000a00 */
[----:B------:R-:W2:Y:S01]  /*0110*/  @!P2 LDC.64 R12, c[0x0][0x220] ;  /* 0x00008800ff0cab82 */ /* 0x000ea20000000a00 */
[----:B------:R-:W-:-:S02]  /*0120*/  @!P2 IMAD R25, R10, 0x200, R19 ;  /* 0x000002000a19a824 */ /* 0x000fc400078e0213 */
[----:B------:R-:W-:Y:S01]  /*0130*/  @!P2 VIADD R19, R19, 0x80 ;  /* 0x000000801313a836 */ /* 0x000fe20000000000 */
[----:B0-----:R-:W-:-:S04]  /*0140*/  @!P3 IADD3 R16, P4, R23, R16, RZ ;  /* 0x000000101710b210 */ /* 0x001fc80007f9e0ff */
[----:B------:R-:W-:Y:S01]  /*0150*/  ISETP.GE.AND P0, PT, R19, R9, PT ;  /* 0x000000091300720c */ /* 0x000fe20003f06270 */
[----:B------:R-:W0:Y:S01]  /*0160*/  @!P2 LDC.64 R2, c[0x0][0x228] ;  /* 0x00008a00ff02ab82 */ /* 0x000e220000000a00 */
[----:B------:R-:W-:Y:S01]  /*0170*/  @!P3 IMAD.X R17, RZ, RZ, R17, P4 ;  /* 0x000000ffff11b224 */ /* 0x000fe200020e0611 */
[----:B-1----:R-:W-:Y:S01]  /*0180*/  @!P3 IADD3 R20, P5, R23, R20, RZ ;  /* 0x000000141714b210 */ /* 0x002fe20007fbe0ff */
[----:B------:R-:W-:Y:S01]  /*0190*/  IMAD.MOV.U32 R0, RZ, RZ, RZ ;  /* 0x000000ffff007224 */ /* 0x000fe200078e00ff */
[----:B------:R-:W-:Y:S02]  /*01a0*/  PRMT R8, RZ, 0x7610, R8 ;  /* 0x00007610ff087816 */ /* 0x000fe40000000008 */
[----:B------:R-:W5:Y:S01]  /*01b0*/  @!P3 LDG.E.S8 R18, desc[UR4][R16.64] ;  /* 0x000000041012b981 */ /* 0x000f62000c1e1300 */
[----:B------:R-:W-:-:S05]  /*01c0*/  @!P3 IMAD.X R21, RZ, RZ, R21, P5 ;  /* 0x000000ffff15b224 */ /* 0x000fca00028e0615 */
[----:B------:R-:W1:Y:S01]  /*01d0*/  @!P0 LDC.64 R4, c[0x0][0x220] ;  /* 0x00008800ff048b82 */ /* 0x000e620000000a00 */
[----:B------:R3:W5:Y:S01]  /*01e0*/  @!P3 LDG.E.U8 R8, desc[UR4][R20.64] ;  /* 0x000000041408b981 */ /* 0x000762000c1e1100 */
[----:B--2---:R-:W-:-:S06]  /*01f0*/  @!P2 IADD3 R12, P4, R25, R12, RZ ;  /* 0x0000000c190ca210 */ /* 0x004fcc0007f9e0ff */
[----:B------:R-:W2:Y:S01]  /*0200*/  @!P0 LDC.64 R6, c[0x0][0x228] ;  /* 0x00008a00ff068b82 */ /* 0x000ea20000000a00 */
[----:B------:R-:W-:-:S05]  /*0210*/  @!P2 IMAD.X R13, RZ, RZ, R13, P4 ;  /* 0x000000ffff0da224 */ /* 0x000fca00020e060d */
[----:B------:R4:W5:Y:S02]  /*0220*/  @!P2 LDG.E.S8 R0, desc[UR4][R12.64] ;  /* 0x000000040c00a981 */ /* 0x000964000c1e1300 */
[----:B---3--:R-:W3:Y:S08]  /*0230*/  @!P1 LDC.64 R20, c[0x0][0x228] ;  /* 0x00008a00ff149b82 */ /* 0x008ef00000000a00 */
[----:B----4-:R-:W4:Y:S01]  /*0240*/  @!P1 LDC.64 R12, c[0x0][0x220] ;  /* 0x00008800ff0c9b82 */ /* 0x010f220000000a00 */
[----:B------:R-:W-:Y:S01]  /*0250*/  @!P0 IMAD R19, R10, 0x200, R19 ;  /* 0x000002000a138824 */ /* 0x000fe200078e0213 */
[----:B0-----:R-:W-:-:S04]  /*0260*/  @!P2 IADD3 R2, P5, R25, R2, RZ ;  /* 0x000000021902a210 */ /* 0x001fc80007fbe0ff */
[C---:B-1----:R-:W-:Y:S02]  /*0270*/  @!P0 IADD3 R4, P3, R19.reuse, R4, RZ ;  /* 0x0000000413048210 */ /* 0x042fe40007f7e0ff */
[----:B--2---:R-:W-:Y:S01]  /*0280*/  @!P0 IADD3 R6, P4, R19, R6, RZ ;  /* 0x0000000613068210 */ /* 0x004fe20007f9e0ff */
[----:B------:R-:W-:Y:S01]  /*0290*/  IMAD.MOV.U32 R17, RZ, RZ, RZ ;  /* 0x000000ffff117224 */ /* 0x000fe200078e00ff */
[----:B------:R-:W-:Y:S01]  /*02a0*/  PRMT R14, RZ, 0x7610, R14 ;  /* 0x00007610ff0e7816 */ /* 0x000fe2000000000e */
[----:B------:R-:W-:Y:S01]  /*02b0*/  @!P2 IMAD.X R3, RZ, RZ, R3, P5 ;  /* 0x000000ffff03a224 */ /* 0x000fe200028e0603 */
[----:B------:R-:W-:Y:S01]  /*02c0*/  PRMT R16, RZ, 0x7610, R16 ;  /* 0x00007610ff107816 */ /* 0x000fe20000000010 */
[----:B------:R-:W-:Y:S02]  /*02d0*/  @!P0 IMAD.X R5, RZ, RZ, R5, P3 ;  /* 0x000000ffff058224 */ /* 0x000fe400018e0605 */
[----:B------:R-:W-:Y:S01]  /*02e0*/  @!P0 IMAD.X R7, RZ, RZ, R7, P4 ;  /* 0x000000ffff078224 */ /* 0x000fe200020e0607 */
[----:B------:R0:W5:Y:S01]  /*02f0*/  @!P2 LDG.E.U8 R14, desc[UR4][R2.64] ;  /* 0x00000004020ea981 */ /* 0x000162000c1e1100 */
[----:B---3--:R-:W-:-:S03]  /*0300*/  @!P1 IADD3 R20, P2, R15, R20, RZ ;  /* 0x000000140f149210 */ /* 0x008fc60007f5e0ff */
[----:B------:R-:W5:Y:S04]  /*0310*/  @!P0 LDG.E.S8 R17, desc[UR4][R4.64] ;  /* 0x0000000404118981 */ /* 0x000f68000c1e1300 */
[----:B------:R1:W5:Y:S01]  /*0320*/  @!P0 LDG.E.U8 R16, desc[UR4][R6.64] ;  /* 0x0000000406108981 */ /* 0x000362000c1e1100 */
[----:B----4-:R-:W-:Y:S01]  /*0330*/  @!P1 IADD3 R12, P0, R15, R12, RZ ;  /* 0x0000000c0f0c9210 */ /* 0x010fe20007f1e0ff */
[----:B------:R-:W-:Y:S01]  /*0340*/  IMAD.MOV.U32 R15, RZ, RZ, RZ ;  /* 0x000000ffff0f7224 */ /* 0x000fe200078e00ff */
[----:B------:R-:W-:Y:S01]  /*0350*/  PRMT R19, RZ, 0x7610, R19 ;  /* 0x00007610ff137816 */ /* 0x000fe20000000013 */
[----:B------:R-:W-:Y:S01]  /*0360*/  @!P1 IMAD.X R21, RZ, RZ, R21, P2 ;  /* 0x000000ffff159224 */ /* 0x000fe200010e0615 */
[----:B0-----:R-:W0:Y:S01]  /*0370*/  @!P1 LDC.64 R2, c[0x0][0x218] ;  /* 0x00008600ff029b82 */ /* 0x001e220000000a00 */
[----:B------:R-:W-:-:S03]  /*0380*/  @!P1 IMAD.X R13, RZ, RZ, R13, P0 ;  /* 0x000000ffff0d9224 */ /* 0x000fc600000e060d */
[----:B------:R2:W5:Y:S04]  /*0390*/  @!P1 LDG.E.U8 R19, desc[UR4][R20.64] ;  /* 0x0000000414139981 */ /* 0x000568000c1e1100 */
[----:B------:R2:W5:Y:S01]  /*03a0*/  @!P1 LDG.E.S8 R15, desc[UR4][R12.64] ;  /* 0x000000040c0f9981 */ /* 0x000562000c1e1300 */
[----:B-1----:R-:W-:Y:S01]  /*03b0*/  IMAD.MOV.U32 R6, RZ, RZ, R11 ;  /* 0x000000ffff067224 */ /* 0x002fe200078e000b */
[----:B------:R-:W-:Y:S03]  /*03c0*/  BSSY B0, `(.L_x_53422) ;  /* 0x0000028000007945 */ /* 0x000fe60003800000 */
[C---:B------:R-:W-:Y:S02]  /*03d0*/  VIADD R4, R6.reuse, 0x100 ;  /* 0x0000010006047836 */ /* 0x040fe40000000000 */
[----:B------:R-:W-:-:S02]  /*03e0*/  VIADD R22, R6, 0x180 ;  /* 0x0000018006167836 */ /* 0x000fc40000000000 */
[----:B------:R-:W-:Y:S01]  /*03f0*/  VIADD R24, R6, 0x80 ;  /* 0x0000008006187836 */ /* 0x000fe20000000000 */
[-C--:B------:R-:W-:Y:S01]  /*0400*/  ISETP.GE.AND P3, PT, R4, R9.reuse, PT ;  /* 0x000000090400720c */ /* 0x080fe20003f66270 */
[----:B------:R-:W-:Y:S01]  /*0410*/  @!P1 IMAD R7, R10, 0x200, R11 ;  /* 0x000002000a079824 */ /* 0x000fe200078e020b */
[-C--:B------:R-:W-:Y:S01]  /*0420*/  ISETP.GE.AND P2, PT, R22, R9.reuse, PT ;  /* 0x000000091600720c */ /* 0x080fe20003f46270 */
[----:B------:R-:W-:Y:S01]  /*0430*/  @!P1 IMAD.MOV.U32 R6, RZ, RZ, R24 ;  /* 0x000000ffff069224 */ /* 0x000fe200078e0018 */
[----:B------:R-:W-:Y:S01]  /*0440*/  ISETP.GE.AND P5, PT, R24, R9, PT ;  /* 0x000000091800720c */ /* 0x000fe20003fa6270 */
[----:B--2---:R-:W-:-:S12]  /*0450*/  @P1 BRA `(.L_x_53423) ;  /* 0x0000000000781947 */ /* 0x004fd80003800000 */
[----:B-----5:R-:W-:Y:S02]  /*0460*/  LOP3.LUT R4, R19, 0xffff, RZ, 0xc0, !PT ;  /* 0x0000ffff13047812 */ /* 0x020fe400078ec0ff */
[----:B------:R-:W-:Y:S02]  /*0470*/  IABS R20, R15 ;  /* 0x0000000f00147213 */ /* 0x000fe40000000000 */
[----:B------:R-:W-:Y:S02]  /*0480*/  PRMT R11, R4, 0x8880, RZ ;  /* 0x00008880040b7816 */ /* 0x000fe400000000ff */
[----:B------:R-:W-:Y:S02]  /*0490*/  ISETP.GE.AND P6, PT, R15, RZ, PT ;  /* 0x000000ff0f00720c */ /* 0x000fe40003fc6270 */
[-C--:B------:R-:W-:Y:S02]  /*04a0*/  IABS R12, R11.reuse ;  /* 0x0000000b000c7213 */ /* 0x080fe40000000000 */
[----:B------:R-:W-:-:S02]  /*04b0*/  IABS R22, R11 ;  /* 0x0000000b00167213 */ /* 0x000fc40000000000 */
[----:B------:R-:W1:Y:S08]  /*04c0*/  I2F.RP R13, R12 ;  /* 0x0000000c000d7306 */ /* 0x000e700000209400 */
[----:B-1----:R-:W1:Y:S02]  /*04d0*/  MUFU.RCP R13, R13 ;  /* 0x0000000d000d7308 */ /* 0x002e640000001000 */
[----:B-1----:R-:W-:-:S02]  /*04e0*/  VIADD R4, R13, 0xffffffe ;  /* 0x0ffffffe0d047836 */ /* 0x002fc40000000000 */
        /* <DEDUP_REMOVED lines=21> */
.L_x_53423:
[----:B------:R-:W-:Y:S05]  /*0640*/  BSYNC B0 ;  /* 0x0000000000007941 */ /* 0x000fea0003800000 */
.L_x_53422:
[----:B0-----:R-:W-:Y:S01]  /*0650*/  @!P1 IADD3 R2, P0, R7, R2, RZ ;  /* 0x0000000207029210 */ /* 0x001fe20007f1e0ff */
[----:B------:R-:W-:Y:S01]  /*0660*/  BSSY B0, `(.L_x_53424) ;  /* 0x0000023000007945 */ /* 0x000fe20003800000 */
[----:B------:R-:W-:-:S03]  /*0670*/  ISETP.GE.AND P4, PT, R6, R9, PT ;  /* 0x000000090600720c */ /* 0x000fc60003f86270 */
[----:B------:R-:W-:Y:S01]  /*0680*/  @!P1 IMAD.X R3, RZ, RZ, R3, P0 ;  /* 0x000000ffff039224 */ /* 0x000fe200000e0603 */
[----:B------:R-:W-:Y:S09]  /*0690*/  @P5 BRA `(.L_x_53425) ;  /* 0x00000000007c5947 */ /* 0x000ff20003800000 */
        /* <DEDUP_REMOVED lines=31> */
.L_x_53425:
[----:B------:R-:W-:Y:S05]  /*0890*/  BSYNC B0 ;  /* 0x0000000000007941 */ /* 0x000fea0003800000 */
.L_x_53424:
        /* <DEDUP_REMOVED lines=32> */
.L_x_53427:
[----:B------:R-:W-:Y:S05]  /*0aa0*/  BSYNC B0 ;  /* 0x0000000000007941 */ /* 0x000fea0003800000 */
.L_x_53426:
        /* <DEDUP_REMOVED lines=32> */
.L_x_53429:
[----:B------:R-:W-:Y:S05]  /*0cb0*/  BSYNC B0 ;  /* 0x0000000000007941 */ /* 0x000fea0003800000 */
.L_x_53428:
[----:B------:R0:W-:Y:S01]  /*0cc0*/  @!P1 STG.E.U8 desc[UR4][R2.64], R5 ;  /* 0x0000000502009986 */ /* 0x0001e2000c101104 */
[----:B------:R-:W-:Y:S04]  /*0cd0*/  BSSY B0, `(.L_x_53430) ;  /* 0x000000e000007945 */ /* 0x000fe80003800000 */
        /* <DEDUP_REMOVED lines=12> */
[----:B-----5:R1:W-:Y:S03]  /*0da0*/  @!P1 STG.E.U8 desc[UR4][R12.64], R0 ;  /* 0x000000000c009986 */ /* 0x0203e6000c101104 */
.L_x_53431:
[----:B------:R-:W-:Y:S05]  /*0db0*/  BSYNC B0 ;  /* 0x0000000000007941 */ /* 0x000fea0003800000 */
.L_x_53430:
[----:B------:R-:W-:-:S13]  /*0dc0*/  ISETP.GE.AND P0, PT, R6, R9, PT ;  /* 0x000000090600720c */ /* 0x000fda0003f06270 */
[----:B------:R-:W-:Y:S05]  /*0dd0*/  @P0 EXIT ;  /* 0x000000000000094d */ /* 0x000fea0003800000 */
[----:B01----:R-:W-:Y:S01]  /*0de0*/  IMAD R2, R10, 0x200, R6 ;  /* 0x000002000a027824 */ /* 0x003fe200078e0206 */
[----:B------:R-:W-:-:S04]  /*0df0*/  ULDC.64 UR6, c[0x0][0x218] ;  /* 0x0000860000067ab9 */ /* 0x000fc80000000a00 */
[----:B------:R-:W-:-:S05]  /*0e00*/  IADD3 R2, P0, R2, UR6, RZ ;  /* 0x0000000602027c10 */ /* 0x000fca000ff1e0ff */
[----:B------:R-:W-:-:S05]  /*0e10*/  IMAD.X R3, RZ, RZ, UR7, P0 ;  /* 0x00000007ff037e24 */ /* 0x000fca00080e06ff */
[----:B------:R-:W-:Y:S01]  /*0e20*/  STG.E.U8 desc[UR4][R2.64], R7 ;  /* 0x0000000702007986 */ /* 0x000fe2000c101104 */
[----:B------:R-:W-:Y:S05]  /*0e30*/  EXIT ;  /* 0x000000000000794d */ /* 0x000fea0003800000 */
.L_x_53432:
        /* <DEDUP_REMOVED lines=12> */
.L_x_57636:


//--------------------- .text._ZN2at6native29vectorized_elementwise_kernelILi2ENS0_13BinaryFunctorIaaaZZZNS0_21remainder_kernel_cudaERNS_18TensorIteratorBaseEENKUlvE_clEvENKUlvE0_clEvEUlaaE_EESt5arrayIPcLm3EEEEviT0_T1_ --------------------------
	.section	.text._ZN2at6native29vectorized_elementwise_kernelILi2ENS0_13BinaryFunctorIaaaZZZNS0_21remainder_kernel_cudaERNS_18TensorIteratorBaseEENKUlvE_clEvENKUlvE0_clEvEUlaaE_EESt5arrayIPcLm3EEEEviT0_T1_,"ax",@progbits
	.align	128
        .global         _ZN2at6native29vectorized_elementwise_kernelILi2ENS0_13BinaryFunctorIaaaZZZNS0_21remainder_kernel_cudaERNS_18TensorIteratorBaseEENKUlvE_clEvENKUlvE0_clEvEUlaaE_EESt5arrayIPcLm3EEEEviT0_T1_
        .type           _ZN2at6native29vectorized_elementwise_kernelILi2ENS0_13BinaryFunctorIaaaZZZNS0_21remainder_kernel_cudaERNS_18TensorIteratorBaseEENKUlvE_clEvENKUlvE0_clEvEUlaaE_EESt5arrayIPcLm3EEEEviT0_T1_,@function
        .size           _ZN2at6native29vectorized_elementwise_kernelILi2ENS0_13BinaryFunctorIaaaZZZNS0_21remainder_kernel_cudaERNS_18TensorIteratorBaseEENKUlvE_clEvENKUlvE0_clEvEUlaaE_EESt5arrayIPcLm3EEEEviT0_T1_,(.L_x_57637 - _ZN2at6native29vectorized_elementwise_kernelILi2ENS0_13BinaryFunctorIaaaZZZNS0_21remainder_kernel_cudaERNS_18TensorIteratorBaseEENKUlvE_clEvENKUlvE0_clEvEUlaaE_EESt5arrayIPcLm3EEEEviT0_T1_)
        .other          _ZN2at6native29vectorized_elementwise_kernelILi2ENS0_13BinaryFunctorIaaaZZZNS0_21remainder_kernel_cudaERNS_18TensorIteratorBaseEENKUlvE_clEvENKUlvE0_clEvEUlaaE_EESt5arrayIPcLm3EEEEviT0_T1_,@"STO_CUDA_ENTRY STV_DEFAULT"
_ZN2at6native29vectorized_elementwise_kernelILi2ENS0_13BinaryFunctorIaaaZZZNS0_21remainder_kernel_cudaERNS_18TensorIteratorBaseEENKUlvE_clEvENKUlvE0_clEvEUlaaE_EESt5arrayIPcLm3EEEEviT0_T1_:
.text._ZN2at6native29vectorized_elementwise_kernelILi2ENS0_13BinaryFunctorIaaaZZZNS0_21remainder_kernel_cudaERNS_18TensorIteratorBaseEENKUlvE_clEvENKUlvE0_clEvEUlaaE_EESt5arrayIPcLm3EEEEviT0_T1_:
        /* <DEDUP_REMOVED lines=19> */
[----:B------:R-:W-:-:S03]  /*0130*/  UIADD3 UR6, UP0, UR4, UR6, URZ ;  /* 0x0000000604067290 */ /* 0x000fc6000ff1e03f */
[----:B------:R-:W4:Y:S01]  /*0140*/  LDG.E.U16 R7, desc[UR8][R22.64+0x200] ;  /* 0x0002000816077981 */ /* 0x000f22000c1e1500 */
[----:B------:R-:W-:Y:S02]  /*0150*/  UIADD3.X UR5, UR5, UR7, URZ, UP0, !UPT ;  /* 0x0000000705057290 */ /* 0x000fe400087fe43f */
[----:B------:R-:W-:Y:S01]  /*0160*/  IMAD.U32 R12, RZ, RZ, UR6 ;  /* 0x00000006ff0c7e24 */ /* 0x000fe2000f8e00ff */
[----:B------:R-:W-:-:S03]  /*0170*/  ULDC.64 UR6, c[0x0][0x218] ;  /* 0x0000860000067ab9 */ /* 0x000fc60000000a00 */
[----:B------:R-:W-:Y:S02]  /*0180*/  IMAD.U32 R13, RZ, RZ, UR5 ;  /* 0x00000005ff0d7e24 */ /* 0x000fe4000f8e00ff */
[----:B------:R-:W-:-:S05]  /*0190*/  IMAD.WIDE.U32 R12, R17, 0x2, R12 ;  /* 0x00000002110c7825 */ /* 0x000fca00078e000c */
[----:B------:R-:W5:Y:S04]  /*01a0*/  LDG.E.U16 R24, desc[UR8][R12.64] ;  /* 0x000000080c187981 */ /* 0x000f68000c1e1500 */
[----:B------:R-:W4:Y:S04]  /*01b0*/  LDG.E.U16 R19, desc[UR8][R12.64+0x100] ;  /* 0x000100080c137981 */ /* 0x000f28000c1e1500 */
[----:B------:R-:W4:Y:S04]  /*01c0*/  LDG.E.U16 R5, desc[UR8][R12.64+0x200] ;  /* 0x000200080c057981 */ /* 0x000f28000c1e1500 */
[----:B------:R-:W4:Y:S01]  /*01d0*/  LDG.E.U16 R12, desc[UR8][R12.64+0x300] ;  /* 0x000300080c0c7981 */ /* 0x000f22000c1e1500 */
[----:B------:R-:W-:-:S04]  /*01e0*/  UIADD3 UR5, UP0, UR4, UR6, URZ ;  /* 0x0000000604057290 */ /* 0x000fc8000ff1e03f */
[----:B------:R-:W-:Y:S01]  /*01f0*/  UIADD3.X UR6, URZ, UR7, URZ, UP0, !UPT ;  /* 0x000000073f067290 */ /* 0x000fe200087fe43f */
[----:B--2---:R-:W-:-:S04]  /*0200*/  PRMT R6, R8, 0x8880, RZ ;  /* 0x0000888008067816 */ /* 0x004fc800000000ff */
[----:B------:R-:W-:-:S04]  /*0210*/  IABS R16, R6 ;  /* 0x0000000600107213 */ /* 0x000fc80000000000 */
[----:B------:R-:W0:Y:S01]  /*0220*/  I2F.RP R0, R16 ;  /* 0x0000001000007306 */ /* 0x000e220000209400 */
[----:B---3--:R-:W-:-:S04]  /*0230*/  PRMT R3, R10, 0x8880, RZ ;  /* 0x000088800a037816 */ /* 0x008fc800000000ff */
[----:B------:R-:W-:-:S03]  /*0240*/  IABS R18, R3 ;  /* 0x0000000300127213 */ /* 0x000fc60000000000 */
[----:B0-----:R-:W0:Y:S08]  /*0250*/  MUFU.RCP R0, R0 ;  /* 0x0000000000007308 */ /* 0x001e300000001000 */
[----:B------:R-:W1:Y:S01]  /*0260*/  I2F.RP R4, R18 ;  /* 0x0000001200047306 */ /* 0x000e620000209400 */
[----:B0-----:R-:W-:-:S07]  /*0270*/  VIADD R20, R0, 0xffffffe ;  /* 0x0ffffffe00147836 */ /* 0x001fce0000000000 */
[----:B------:R0:W2:Y:S08]  /*0280*/  F2I.FTZ.U32.TRUNC.NTZ R21, R20 ;  /* 0x0000001400157305 */ /* 0x0000b0000021f000 */
[----:B-1----:R-:W1:Y:S01]  /*0290*/  MUFU.RCP R4, R4 ;  /* 0x0000000400047308 */ /* 0x002e620000001000 */
[----:B0-----:R-:W-:Y:S02]  /*02a0*/  IMAD.MOV.U32 R20, RZ, RZ, RZ ;  /* 0x000000ffff147224 */ /* 0x001fe400078e00ff */
[----:B--2---:R-:W-:-:S04]  /*02b0*/  IMAD.MOV R25, RZ, RZ, -R21 ;  /* 0x000000ffff197224 */ /* 0x004fc800078e0a15 */
[----:B------:R-:W-:-:S04]  /*02c0*/  IMAD R25, R25, R16, RZ ;  /* 0x0000001019197224 */ /* 0x000fc800078e02ff */
[----:B------:R-:W-:-:S04]  /*02d0*/  IMAD.HI.U32 R25, R21, R25, R20 ;  /* 0x0000001915197227 */ /* 0x000fc800078e0014 */
[----:B-1----:R-:W-:Y:S02]  /*02e0*/  VIADD R20, R4, 0xffffffe ;  /* 0x0ffffffe04147836 */ /* 0x002fe40000000000 */
[----:B------:R0:W2:Y:S01]  /*02f0*/  LDG.E.U16 R4, desc[UR8][R22.64+0x300] ;  /* 0x0003000816047981 */ /* 0x0000a2000c1e1500 */
[----:B------:R-:W-:-:S04]  /*0300*/  PRMT R2, R8, 0x9991, RZ ;  /* 0x0000999108027816 */ /* 0x000fc800000000ff */
[----:B------:R-:W-:-:S04]  /*0310*/  IABS R9, R2 ;  /* 0x0000000200097213 */ /* 0x000fc80000000000 */
[----:B------:R-:W1:Y:S01]  /*0320*/  I2F.RP R14, R9 ;  /* 0x00000009000e7306 */ /* 0x000e620000209400 */
[----:B------:R-:W-:-:S04]  /*0330*/  PRMT R11, R10, 0x9991, RZ ;  /* 0x000099910a0b7816 */ /* 0x000fc800000000ff */
[----:B------:R-:W-:-:S03]  /*0340*/  IABS R0, R11 ;  /* 0x0000000b00007213 */ /* 0x000fc60000000000 */
[----:B-1----:R-:W1:Y:S08]  /*0350*/  MUFU.RCP R14, R14 ;  /* 0x0000000e000e7308 */ /* 0x002e700000001000 */
[----:B------:R-:W3:Y:S01]  /*0360*/  I2F.RP R27, R0 ;  /* 0x00000000001b7306 */ /* 0x000ee20000209400 */
[----:B-1----:R-:W-:-:S07]  /*0370*/  VIADD R15, R14, 0xffffffe ;  /* 0x0ffffffe0e0f7836 */ /* 0x002fce0000000000 */
[----:B------:R-:W1:Y:S08]  /*0380*/  F2I.FTZ.U32.TRUNC.NTZ R15, R15 ;  /* 0x0000000f000f7305 */ /* 0x000e70000021f000 */
[----:B---3--:R-:W3:Y:S01]  /*0390*/  MUFU.RCP R27, R27 ;  /* 0x0000001b001b7308 */ /* 0x008ee20000001000 */
[----:B-1----:R-:W-:-:S04]  /*03a0*/  IMAD.MOV R14, RZ, RZ, -R15 ;  /* 0x000000ffff0e7224 */ /* 0x002fc800078e0a0f */
[----:B------:R-:W-:Y:S02]  /*03b0*/  IMAD R29, R14, R9, RZ ;  /* 0x000000090e1d7224 */ /* 0x000fe400078e02ff */
[----:B------:R-:W-:Y:S02]  /*03c0*/  IMAD.MOV.U32 R14, RZ, RZ, RZ ;  /* 0x000000ffff0e7224 */ /* 0x000fe400078e00ff */
[----:B---3--:R-:W-:Y:S02]  /*03d0*/  VIADD R28, R27, 0xffffffe ;  /* 0x0ffffffe1b1c7836 */ /* 0x008fe40000000000 */
[----:B------:R-:W-:Y:S02]  /*03e0*/  IMAD.HI.U32 R26, R15, R29, R14 ;  /* 0x0000001d0f1a7227 */ /* 0x000fe400078e000e */
[----:B------:R-:W0:Y:S08]  /*03f0*/  F2I.FTZ.U32.TRUNC.NTZ R15, R28 ;  /* 0x0000001c000f7305 */ /* 0x000e30000021f000 */
[----:B------:R-:W1:Y:S01]  /*0400*/  F2I.FTZ.U32.TRUNC.NTZ R21, R20 ;  /* 0x0000001400157305 */ /* 0x000e62000021f000 */
[----:B0-----:R-:W-:-:S04]  /*0410*/  IMAD.MOV R23, RZ, RZ, -R15 ;  /* 0x000000ffff177224 */ /* 0x001fc800078e0a0f */
[----:B------:R-:W-:Y:S02]  /*0420*/  IMAD R23, R23, R0, RZ ;  /* 0x0000000017177224 */ /* 0x000fe400078e02ff */
[----:B-1----:R-:W-:Y:S02]  /*0430*/  IMAD.MOV R27, RZ, RZ, -R21 ;  /* 0x000000ffff1b7224 */ /* 0x002fe400078e0a15 */
[----:B------:R-:W-:Y:S02]  /*0440*/  IMAD.MOV.U32 R20, RZ, RZ, RZ ;  /* 0x000000ffff147224 */ /* 0x000fe400078e00ff */
[----:B------:R-:W-:Y:S02]  /*0450*/  IMAD R27, R27, R18, RZ ;  /* 0x000000121b1b7224 */ /* 0x000fe400078e02ff */
[----:B------:R-:W-:Y:S01]  /*0460*/  IMAD.HI.U32 R14, R15, R23, R14 ;  /* 0x000000170f0e7227 */ /* 0x000fe200078e000e */
[----:B-----5:R-:W-:Y:S02]  /*0470*/  PRMT R15, R24, 0x8880, RZ ;  /* 0x00008880180f7816 */ /* 0x020fe400000000ff */
[----:B------:R-:W-:Y:S01]  /*0480*/  IABS R22, R6 ;  /* 0x0000000600167213 */ /* 0x000fe20000000000 */
[----:B------:R-:W-:Y:S01]  /*0490*/  IMAD.HI.U32 R21, R21, R27, R20 ;  /* 0x0000001b15157227 */ /* 0x000fe200078e0014 */
[----:B------:R-:W-:-:S02]  /*04a0*/  IABS R20, R15 ;  /* 0x0000000f00147213 */ /* 0x000fc40000000000 */
[----:B------:R-:W-:Y:S01]  /*04b0*/  ISETP.GE.AND P2, PT, R15, RZ, PT ;  /* 0x000000ff0f00720c */ /* 0x000fe20003f46270 */
[----:B------:R-:W-:Y:S01]  /*04c0*/  IMAD.MOV R23, RZ, RZ, -R22 ;  /* 0x000000ffff177224 */ /* 0x000fe200078e0a16 */
[----:B------:R-:W-:Y:S01]  /*04d0*/  PRMT R15, R24, 0x9991, RZ ;  /* 0x00009991180f7816 */ /* 0x000fe200000000ff */
[----:B------:R-:W-:-:S04]  /*04e0*/  IMAD.HI.U32 R25, R25, R20, RZ ;  /* 0x0000001419197227 */ /* 0x000fc800078e00ff */
[----:B------:R-:W-:Y:S01]  /*04f0*/  IMAD R23, R25, R23, R20 ;  /* 0x0000001719177224 */ /* 0x000fe200078e0214 */
[----:B------:R-:W-:Y:S02]  /*0500*/  IABS R20, R2 ;  /* 0x0000000200147213 */ /* 0x000fe40000000000 */
[----:B------:R-:W-:Y:S02]  /*0510*/  IABS R25, R15 ;  /* 0x0000000f00197213 */ /* 0x000fe40000000000 */
[----:B----4-:R-:W-:Y:S01]  /*0520*/  PRMT R22, R19, 0x8880, RZ ;  /* 0x0000888013167816 */ /* 0x010fe200000000ff */
[----:B------:R-:W-:Y:S02]  /*0530*/  IMAD.MOV R20, RZ, RZ, -R20 ;  /* 0x000000ffff147224 */ /* 0x000fe400078e0a14 */
[----:B------:R-:W-:Y:S01]  /*0540*/  IMAD.HI.U32 R26, R26, R25, RZ ;  /* 0x000000191a1a7227 */ /* 0x000fe200078e00ff */
[----:B------:R-:W-:Y:S02]  /*0550*/  ISETP.GE.AND P0, PT, R15, RZ, PT ;  /* 0x000000ff0f00720c */ /* 0x000fe40003f06270 */
[----:B------:R-:W-:Y:S01]  /*0560*/  IABS R15, R3 ;  /* 0x00000003000f7213 */ /* 0x000fe20000000000 */
[----:B------:R-:W-:Y:S01]  /*0570*/  IMAD R20, R26, R20, R25 ;  /* 0x000000141a147224 */ /* 0x000fe200078e0219 */
[----:B------:R-:W-:-:S02]  /*0580*/  IABS R26, R22 ;  /* 0x00000016001a7213 */ /* 0x000fc40000000000 */
[----:B------:R-:W-:Y:S01]  /*0590*/  PRMT R25, R7, 0x8880, RZ ;  /* 0x0000888007197816 */ /* 0x000fe200000000ff */
[----:B------:R-:W-:Y:S02]  /*05a0*/  IMAD.MOV R15, RZ, RZ, -R15 ;  /* 0x000000ffff0f7224 */ /* 0x000fe400078e0a0f */
[----:B------:R-:W-:-:S04]  /*05b0*/  IMAD.HI.U32 R21, R21, R26, RZ ;  /* 0x0000001a15157227 */ /* 0x000fc800078e00ff */
[----:B------:R-:W-:Y:S01]  /*05c0*/  IMAD R21, R21, R15, R26 ;  /* 0x0000000f15157224 */ /* 0x000fe200078e021a */
[----:B------:R-:W-:-:S04]  /*05d0*/  IABS R26, R25 ;  /* 0x00000019001a7213 */ /* 0x000fc80000000000 */
[----:B------:R-:W0:Y:S01]  /*05e0*/  I2F.RP R28, R26 ;  /* 0x0000001a001c7306 */ /* 0x000e220000209400 */
[----:B------:R-:W-:Y:S02]  /*05f0*/  ISETP.GT.U32.AND P1, PT, R16, R23, PT ;  /* 0x000000171000720c */ /* 0x000fe40003f24070 */
[----:B------:R-:W-:Y:S02]  /*0600*/  PRMT R24, R19, 0x9991, RZ ;  /* 0x0000999113187816 */ /* 0x000fe400000000ff */
[----:B------:R-:W-:Y:S02]  /*0610*/  IABS R15, R11 ;  /* 0x0000000b000f7213 */ /* 0x000fe40000000000 */
[----:B------:R-:W-:Y:S02]  /*0620*/  IABS R19, R24 ;  /* 0x0000001800137213 */ /* 0x000fe40000000000 */
[----:B------:R-:W-:Y:S01]  /*0630*/  ISETP.GT.U32.AND P3, PT, R9, R20, PT ;  /* 0x000000140900720c */ /* 0x000fe20003f64070 */
[----:B0-----:R-:W0:Y:S04]  /*0640*/  MUFU.RCP R28, R28 ;  /* 0x0000001c001c7308 */ /* 0x001e280000001000 */
[----:B------:R-:W-:-:S02]  /*0650*/  @!P1 IMAD.IADD R23, R23, 0x1, -R16 ;  /* 0x0000000117179824 */ /* 0x000fc400078e0a10 */
[----:B------:R-:W-:Y:S02]  /*0660*/  IMAD.MOV R15, RZ, RZ, -R15 ;  /* 0x000000ffff0f7224 */ /* 0x000fe400078e0a0f */
[----:B------:R-:W-:Y:S01]  /*0670*/  IMAD.HI.U32 R14, R14, R19, RZ ;  /* 0x000000130e0e7227 */ /* 0x000fe200078e00ff */
[----:B------:R-:W-:-:S03]  /*0680*/  ISETP.GT.U32.AND P1, PT, R16, R23, PT ;  /* 0x000000171000720c */ /* 0x000fc60003f24070 */
[----:B------:R-:W-:Y:S02]  /*0690*/  IMAD R19, R14, R15, R19 ;  /* 0x0000000f0e137224 */ /* 0x000fe400078e0213 */
[----:B------:R-:W-:Y:S02]  /*06a0*/  IMAD.U32 R14, RZ, RZ, UR5 ;  /* 0x00000005ff0e7e24 */ /* 0x000fe4000f8e00ff */
[----:B------:R-:W-:Y:S02]  /*06b0*/  IMAD.U32 R15, RZ, RZ, UR6 ;  /* 0x00000006ff0f7e24 */ /* 0x000fe4000f8e00ff */
[----:B------:R-:W-:-:S04]  /*06c0*/  IMAD.WIDE R14, R17, 0x2, R14 ;  /* 0x00000002110e7825 */ /* 0x000fc800078e020e */
[----:B0-----:R-:W-:Y:S02]  /*06d0*/  VIADD R17, R28, 0xffffffe ;  /* 0x0ffffffe1c117836 */ /* 0x001fe40000000000 */
[----:B------:R-:W-:Y:S01]  /*06e0*/  @!P3 IMAD.IADD R20, R20, 0x1, -R9 ;  /* 0x000000011414b824 */ /* 0x000fe200078e0a09 */
[C---:B------:R-:W-:Y:S01]  /*06f0*/  PRMT R27, R8.reuse, 0x7770, RZ ;  /* 0x00007770081b7816 */ /* 0x040fe200000000ff */
[----:B------:R-:W-:Y:S02]  /*0700*/  @!P1 IMAD.IADD R23, R23, 0x1, -R16 ;  /* 0x0000000117179824 */ /* 0x000fe400078e0a10 */
[----:B------:R-:W0:Y:S01]  /*0710*/  F2I.FTZ.U32.TRUNC.NTZ R17, R17 ;  /* 0x0000001100117305 */ /* 0x000e22000021f000 */
[----:B------:R-:W-:Y:S02]  /*0720*/  ISETP.GT.U32.AND P3, PT, R9, R20, PT ;  /* 0x000000140900720c */ /* 0x000fe40003f64070 */
[----:B------:R-:W-:Y:S02]  /*0730*/  ISETP.NE.AND P1, PT, R27, RZ, PT ;  /* 0x000000ff1b00720c */ /* 0x000fe40003f25270 */
[----:B------:R-:W-:Y:S01]  /*0740*/  PRMT R8, R8, 0x7771, RZ ;  /* 0x0000777108087816 */ /* 0x000fe200000000ff */
[----:B------:R-:W-:-:S02]  /*0750*/  @!P2 IMAD.MOV R23, RZ, RZ, -R23 ;  /* 0x000000ffff17a224 */ /* 0x000fc400078e0a17 */
[----:B------:R-:W-:-:S06]  /*0760*/  IMAD.MOV.U32 R16, RZ, RZ, RZ ;  /* 0x000000ffff107224 */ /* 0x000fcc00078e00ff */
[----:B------:R-:W-:Y:S02]  /*0770*/  @!P3 IMAD.IADD R20, R20, 0x1, -R9 ;  /* 0x000000011414b824 */ /* 0x000fe400078e0a09 */
[----:B0-----:R-:W-:Y:S01]  /*0780*/  IMAD.MOV R9, RZ, RZ, -R17 ;  /* 0x000000ffff097224 */ /* 0x001fe200078e0a11 */
[----:B------:R-:W-:Y:S02]  /*0790*/  @!P1 LOP3.LUT R23, RZ, R6, RZ, 0x33, !PT ;  /* 0x00000006ff179212 */ /* 0x000fe400078e33ff */
[----:B------:R-:W-:Y:S01]  /*07a0*/  ISETP.NE.AND P1, PT, R8, RZ, PT ;  /* 0x000000ff0800720c */ /* 0x000fe20003f25270 */
[----:B------:R-:W-:Y:S01]  /*07b0*/  IMAD R9, R9, R26, RZ ;  /* 0x0000001a09097224 */ /* 0x000fe200078e02ff */
[----:B------:R-:W-:-:S03]  /*07c0*/  PRMT R6, R5, 0x8880, RZ ;  /* 0x0000888005067816 */ /* 0x000fc600000000ff */
[----:B------:R-:W-:Y:S01]  /*07d0*/  IMAD.HI.U32 R16, R17, R9, R16 ;  /* 0x0000000911107227 */ /* 0x000fe200078e0010 */
[----:B------:R-:W-:Y:S02]  /*07e0*/  IABS R13, R6 ;  /* 0x00000006000d7213 */ /* 0x000fe40000000000 */
[----:B------:R-:W-:Y:S01]  /*07f0*/  IABS R9, R25 ;  /* 0x0000001900097213 */ /* 0x000fe20000000000 */
[----:B------:R-:W-:Y:S02]  /*0800*/  @!P0 IMAD.MOV R20, RZ, RZ, -R20 ;  /* 0x000000ffff148224 */ /* 0x000fe400078e0a14 */
[----:B------:R-:W-:Y:S02]  /*0810*/  IMAD.HI.U32 R16, R16, R13, RZ ;  /* 0x0000000d10107227 */ /* 0x000fe400078e00ff */
[----:B------:R-:W-:Y:S02]  /*0820*/  @!P1 LOP3.LUT R20, RZ, R2, RZ, 0x33, !PT ;  /* 0x00000002ff149212 */ /* 0x000fe400078e33ff */
[----:B------:R-:W-:Y:S01]  /*0830*/  IMAD.MOV R9, RZ, RZ, -R9 ;  /* 0x000000ffff097224 */ /* 0x000fe200078e0a09 */
[----:B------:R-:W-:-:S02]  /*0840*/  LOP3.LUT R2, R27, R23, RZ, 0x3c, !PT ;  /* 0x000000171b027212 */ /* 0x000fc400078e3cff */
[----:B------:R-:W-:Y:S01]  /*0850*/  LOP3.LUT P0, RZ, R23, 0xff, RZ, 0xc0, !PT ;  /* 0x000000ff17ff7812 */ /* 0x000fe2000780c0ff */
[----:B------:R-:W-:Y:S01]  /*0860*/  IMAD R13, R16, R9, R13 ;  /* 0x00000009100d7224 */ /* 0x000fe200078e020d */
[----:B------:R-:W-:Y:S02]  /*0870*/  PRMT R2, R2, 0x8880, RZ ;  /* 0x0000888002027816 */ /* 0x000fe400000000ff */
[----:B------:R-:W-:Y:S02]  /*0880*/  PRMT R16, R7, 0x9991, RZ ;  /* 0x0000999107107816 */ /* 0x000fe400000000ff */
[----:B------:R-:W-:-:S03]  /*0890*/  ISETP.GT.OR P0, PT, R2, -0x1, !P0 ;  /* 0xffffffff0200780c */ /* 0x000fc60004704670 */
[----:B------:R-:W-:-:S05]  /*08a0*/  IMAD.MOV.U32 R2, RZ, RZ, R16 ;  /* 0x000000ffff027224 */ /* 0x000fca00078e0010 */
[----:B------:R-:W-:-:S04]  /*08b0*/  IABS R16, R2 ;  /* 0x0000000200107213 */ /* 0x000fc80000000000 */
[----:B------:R-:W0:Y:S01]  /*08c0*/  I2F.RP R17, R16 ;  /* 0x0000001000117306 */ /* 0x000e220000209400 */
[----:B------:R-:W-:Y:S02]  /*08d0*/  LOP3.LUT R9, R8, R20, RZ, 0x3c, !PT ;  /* 0x0000001408097212 */ /* 0x000fe400078e3cff */
[----:B------:R-:W-:-:S05]  /*08e0*/  LOP3.LUT P1, RZ, R20, 0xff, RZ, 0xc0, !PT ;  /* 0x000000ff14ff7812 */ /* 0x000fca000782c0ff */
[----:B0-----:R-:W0:Y:S01]  /*08f0*/  MUFU.RCP R17, R17 ;  /* 0x0000001100117308 */ /* 0x001e220000001000 */
[----:B------:R-:W-:Y:S02]  /*0900*/  PRMT R9, R9, 0x8880, RZ ;  /* 0x0000888009097816 */ /* 0x000fe400000000ff */
[----:B------:R-:W-:Y:S02]  /*0910*/  SEL R28, R27, RZ, !P0 ;  /* 0x000000ff1b1c7207 */ /* 0x000fe40004000000 */
[----:B------:R-:W-:Y:S02]  /*0920*/  ISETP.GT.OR P1, PT, R9, -0x1, !P1 ;  /* 0xffffffff0900780c */ /* 0x000fe40004f24670 */
[----:B------:R-:W-:Y:S01]  /*0930*/  ISETP.GT.U32.AND P0, PT, R18, R21, PT ;  /* 0x000000151200720c */ /* 0x000fe20003f04070 */
[----:B0-----:R-:W-:-:S06]  /*0940*/  VIADD R9, R17, 0xffffffe ;  /* 0x0ffffffe11097836 */ /* 0x001fcc0000000000 */
[----:B------:R-:W0:Y:S06]  /*0950*/  F2I.FTZ.U32.TRUNC.NTZ R9, R9 ;  /* 0x0000000900097305 */ /* 0x000e2c000021f000 */
[----:B------:R-:W-:Y:S01]  /*0960*/  @!P0 IMAD.IADD R21, R21, 0x1, -R18 ;  /* 0x0000000115158824 */ /* 0x000fe200078e0a12 */
[----:B------:R-:W-:Y:S02]  /*0970*/  ISETP.GT.U32.AND P2, PT, R0, R19, PT ;  /* 0x000000130000720c */ /* 0x000fe40003f44070 */
[----:B------:R-:W-:Y:S02]  /*0980*/  SEL R27, R8, RZ, !P1 ;  /* 0x000000ff081b7207 */ /* 0x000fe40004800000 */
[----:B------:R-:W-:Y:S01]  /*0990*/  ISETP.GT.U32.AND P0, PT, R18, R21, PT ;  /* 0x000000151200720c */ /* 0x000fe20003f04070 */
[----:B------:R-:W-:Y:S01]  /*09a0*/  IMAD.MOV.U32 R8, RZ, RZ, RZ ;  /* 0x000000ffff087224 */ /* 0x000fe200078e00ff */
[----:B------:R-:W-:Y:S01]  /*09b0*/  ISETP.GE.AND P1, PT, R22, RZ, PT ;  /* 0x000000ff1600720c */ /* 0x000fe20003f26270 */
[----:B------:R-:W-:-:S02]  /*09c0*/  IMAD.IADD R20, R20, 0x1, R27 ;  /* 0x0000000114147824 */ /* 0x000fc400078e021b */
[----:B0-----:R-:W-:Y:S01]  /*09d0*/  IMAD.MOV R29, RZ, RZ, -R9 ;  /* 0x000000ffff1d7224 */ /* 0x001fe200078e0a09 */
[----:B--2---:R-:W-:-:S03]  /*09e0*/  PRMT R17, R4, 0x8880, RZ ;  /* 0x0000888004117816 */ /* 0x004fc600000000ff */
[----:B------:R-:W-:Y:S02]  /*09f0*/  IMAD R27, R29, R16, RZ ;  /* 0x000000101d1b7224 */ /* 0x000fe400078e02ff */
[----:B------:R-:W-:Y:S01]  /*0a00*/  @!P2 IMAD.IADD R19, R19, 0x1, -R0 ;  /* 0x000000011313a824 */ /* 0x000fe200078e0a00 */
[----:B------:R-:W-:Y:S01]  /*0a10*/  IABS R22, R17 ;  /* 0x0000001100167213 */ /* 0x000fe20000000000 */
[----:B------:R-:W-:-:S03]  /*0a20*/  IMAD.HI.U32 R8, R9, R27, R8 ;  /* 0x0000001b09087227 */ /* 0x000fc600078e0008 */
[----:B------:R-:W0:Y:S01]  /*0a30*/  I2F.RP R9, R22 ;  /* 0x0000001600097306 */ /* 0x000e220000209400 */
[----:B------:R-:W-:Y:S01]  /*0a40*/  @!P0 IMAD.IADD R21, R21, 0x1, -R18 ;  /* 0x0000000115158824 */ /* 0x000fe200078e0a12 */
[----:B------:R-:W-:-:S13]  /*0a50*/  ISETP.GT.U32.AND P0, PT, R0, R19, PT ;  /* 0x000000130000720c */ /* 0x000fda0003f04070 */
[----:B------:R-:W-:Y:S01]  /*0a60*/  @!P0 IMAD.IADD R19, R19, 0x1, -R0 ;  /* 0x0000000113138824 */ /* 0x000fe200078e0a00 */
[----:B0-----:R-:W0:Y:S01]  /*0a70*/  MUFU.RCP R9, R9 ;  /* 0x0000000900097308 */ /* 0x001e220000001000 */
[----:B------:R-:W-:-:S04]  /*0a80*/  PRMT R0, R10, 0x7770, RZ ;  /* 0x000077700a007816 */ /* 0x000fc800000000ff */
[----:B------:R-:W-:Y:S01]  /*0a90*/  ISETP.NE.AND P0, PT, R0, RZ, PT ;  /* 0x000000ff0000720c */ /* 0x000fe20003f05270 */
[----:B------:R-:W-:Y:S02]  /*0aa0*/  @!P1 IMAD.MOV R21, RZ, RZ, -R21 ;  /* 0x000000ffff159224 */ /* 0x000fe400078e0a15 */
[----:B------:R-:W-:Y:S02]  /*0ab0*/  IMAD.IADD R23, R23, 0x1, R28 ;  /* 0x0000000117177824 */ /* 0x000fe400078e021c */
[----:B0-----:R-:W-:-:S08]  /*0ac0*/  VIADD R18, R9, 0xffffffe ;  /* 0x0ffffffe09127836 */ /* 0x001fd00000000000 */
[----:B------:R-:W-:Y:S02]  /*0ad0*/  @!P0 LOP3.LUT R21, RZ, R3, RZ, 0x33, !PT ;  /* 0x00000003ff158212 */ /* 0x000fe400078e33ff */
[----:B------:R-:W-:Y:S01]  /*0ae0*/  PRMT R3, R4, 0x9991, RZ ;  /* 0x0000999104037816 */ /* 0x000fe200000000ff */
[----:B------:R0:W-:Y:S03]  /*0af0*/  F2I.FTZ.U32.TRUNC.NTZ R9, R18 ;  /* 0x0000001200097305 */ /* 0x0001e6000021f000 */
[----:B0-----:R-:W-:-:S05]  /*0b00*/  IABS R18, R3 ;  /* 0x0000000300127213 */ /* 0x001fca0000000000 */
[----:B------:R-:W0:Y:S01]  /*0b10*/  I2F.RP R28, R18 ;  /* 0x00000012001c7306 */ /* 0x000e220000209400 */
[----:B------:R-:W-:Y:S02]  /*0b20*/  PRMT R5, R5, 0x9991, RZ ;  /* 0x0000999105057816 */ /* 0x000fe400000000ff */
[----:B------:R-:W-:Y:S02]  /*0b30*/  ISETP.GE.AND P3, PT, R24, RZ, PT ;  /* 0x000000ff1800720c */ /* 0x000fe40003f66270 */
[----:B------:R-:W-:Y:S02]  /*0b40*/  IABS R27, R5 ;  /* 0x00000005001b7213 */ /* 0x000fe40000000000 */
[----:B------:R-:W-:Y:S01]  /*0b50*/  IABS R24, R2 ;  /* 0x0000000200187213 */ /* 0x000fe20000000000 */
[----:B0-----:R-:W0:Y:S04]  /*0b60*/  MUFU.RCP R28, R28 ;  /* 0x0000001c001c7308 */ /* 0x001e280000001000 */
[----:B------:R-:W-:-:S02]  /*0b70*/  IMAD.MOV R24, RZ, RZ, -R24 ;  /* 0x000000ffff187224 */ /* 0x000fc400078e0a18 */
[----:B------:R-:W-:-:S04]  /*0b80*/  IMAD.HI.U32 R8, R8, R27, RZ ;  /* 0x0000001b08087227 */ /* 0x000fc800078e00ff */
[----:B------:R-:W-:Y:S01]  /*0b90*/  IMAD.MOV R29, RZ, RZ, -R9 ;  /* 0x000000ffff1d7224 */ /* 0x000fe200078e0a09 */
[----:B------:R-:W-:Y:S01]  /*0ba0*/  PRMT R10, R10, 0x7771, RZ ;  /* 0x000077710a0a7816 */ /* 0x000fe200000000ff */
[----:B------:R-:W-:Y:S02]  /*0bb0*/  IMAD R27, R8, R24, R27 ;  /* 0x00000018081b7224 */ /* 0x000fe400078e021b */
[----:B------:R-:W-:Y:S02]  /*0bc0*/  IMAD R29, R29, R22, RZ ;  /* 0x000000161d1d7224 */ /* 0x000fe400078e02ff */
[----:B------:R-:W-:Y:S01]  /*0bd0*/  IMAD.MOV.U32 R8, RZ, RZ, RZ ;  /* 0x000000ffff087224 */ /* 0x000fe200078e00ff */
[----:B------:R-:W-:Y:S02]  /*0be0*/  ISETP.GT.U32.AND P2, PT, R26, R13, PT ;  /* 0x0000000d1a00720c */ /* 0x000fe40003f44070 */
[----:B------:R-:W-:Y:S01]  /*0bf0*/  ISETP.NE.AND P0, PT, R10, RZ, PT ;  /* 0x000000ff0a00720c */ /* 0x000fe20003f05270 */
[----:B------:R-:W-:-:S04]  /*0c00*/  IMAD.HI.U32 R24, R9, R29, R8 ;  /* 0x0000001d09187227 */ /* 0x000fc800078e0008 */
[----:B0-----:R-:W-:Y:S01]  /*0c10*/  VIADD R9, R28, 0xffffffe ;  /* 0x0ffffffe1c097836 */ /* 0x001fe20000000000 */
[----:B------:R-:W-:-:S05]  /*0c20*/  LOP3.LUT R8, R0, R21, RZ, 0x3c, !PT ;  /* 0x0000001500087212 */ /* 0x000fca00078e3cff */
[----:B------:R-:W0:Y:S01]  /*0c30*/  F2I.FTZ.U32.TRUNC.NTZ R9, R9 ;  /* 0x0000000900097305 */ /* 0x000e22000021f000 */
[----:B------:R-:W-:Y:S01]  /*0c40*/  @!P3 IMAD.MOV R19, RZ, RZ, -R19 ;  /* 0x000000ffff13b224 */ /* 0x000fe200078e0a13 */
[----:B------:R-:W-:Y:S01]  /*0c50*/  PRMT R8, R8, 0x8880, RZ ;  /* 0x0000888008087816 */ /* 0x000fe200000000ff */
[----:B------:R-:W-:Y:S01]  /*0c60*/  @!P2 IMAD.IADD R13, R13, 0x1, -R26 ;  /* 0x000000010d0da824 */ /* 0x000fe200078e0a1a */
[----:B------:R-:W-:Y:S02]  /*0c70*/  LOP3.LUT P1, RZ, R21, 0xff, RZ, 0xc0, !PT ;  /* 0x000000ff15ff7812 */ /* 0x000fe4000782c0ff */
[----:B------:R-:W-:Y:S02]  /*0c80*/  @!P0 LOP3.LUT R19, RZ, R11, RZ, 0x33, !PT ;  /* 0x0000000bff138212 */ /* 0x000fe400078e33ff */
[----:B------:R-:W-:Y:S02]  /*0c90*/  ISETP.GT.OR P1, PT, R8, -0x1, !P1 ;  /* 0xffffffff0800780c */ /* 0x000fe40004f24670 */
[----:B------:R-:W-:-:S02]  /*0ca0*/  LOP3.LUT R8, R10, R19, RZ, 0x3c, !PT ;  /* 0x000000130a087212 */ /* 0x000fc400078e3cff */
[----:B------:R-:W-:Y:S02]  /*0cb0*/  ISETP.GT.U32.AND P3, PT, R26, R13, PT ;  /* 0x0000000d1a00720c */ /* 0x000fe40003f64070 */
[----:B------:R-:W-:Y:S01]  /*0cc0*/  ISETP.GT.U32.AND P4, PT, R16, R27, PT ;  /* 0x0000001b1000720c */ /* 0x000fe20003f84070 */
[----:B0-----:R-:W-:Y:S01]  /*0cd0*/  IMAD.MOV R11, RZ, RZ, -R9 ;  /* 0x000000ffff0b7224 */ /* 0x001fe200078e0a09 */
[----:B------:R-:W-:Y:S02]  /*0ce0*/  PRMT R8, R8, 0x8880, RZ ;  /* 0x0000888008087816 */ /* 0x000fe400000000ff */
[----:B------:R-:W-:Y:S01]  /*0cf0*/  LOP3.LUT P0, RZ, R19, 0xff, RZ, 0xc0, !PT ;  /* 0x000000ff13ff7812 */ /* 0x000fe2000780c0ff */
[----:B------:R-:W-:Y:S01]  /*0d00*/  IMAD R11, R11, R18, RZ ;  /* 0x000000120b0b7224 */ /* 0x000fe200078e02ff */
[----:B------:R-:W-:Y:S02]  /*0d10*/  ISETP.GE.AND P2, PT, R5, RZ, PT ;  /* 0x000000ff0500720c */ /* 0x000fe40003f46270 */
[----:B------:R-:W-:Y:S01]  /*0d20*/  ISETP.GT.OR P0, PT, R8, -0x1, !P0 ;  /* 0xffffffff0800780c */ /* 0x000fe20004704670 */
[----:B------:R-:W-:Y:S01]  /*0d30*/  IMAD.MOV.U32 R8, RZ, RZ, RZ ;  /* 0x000000ffff087224 */ /* 0x000fe200078e00ff */
[----:B------:R-:W-:Y:S01]  /*0d40*/  PRMT R5, R12, 0x8880, RZ ;  /* 0x000088800c057816 */ /* 0x000fe200000000ff */
[----:B------:R-:W-:-:S02]  /*0d50*/  @!P3 IMAD.IADD R13, R13, 0x1, -R26 ;  /* 0x000000010d0db824 */ /* 0x000fc400078e0a1a */
[----:B------:R-:W-:Y:S01]  /*0d60*/  IMAD.HI.U32 R8, R9, R11, R8 ;  /* 0x0000000b09087227 */ /* 0x000fe200078e0008 */
[----:B------:R-:W-:Y:S02]  /*0d70*/  ISETP.GE.AND P3, PT, R5, RZ, PT ;  /* 0x000000ff0500720c */ /* 0x000fe40003f66270 */
[----:B------:R-:W-:Y:S01]  /*0d80*/  IABS R9, R5 ;  /* 0x0000000500097213 */ /* 0x000fe20000000000 */
[----:B------:R-:W-:Y:S01]  /*0d90*/  @!P4 IMAD.IADD R27, R27, 0x1, -R16 ;  /* 0x000000011b1bc824 */ /* 0x000fe200078e0a10 */
[----:B------:R-:W-:Y:S02]  /*0da0*/  IABS R5, R17 ;  /* 0x0000001100057213 */ /* 0x000fe40000000000 */
[----:B------:R-:W-:Y:S01]  /*0db0*/  ISETP.GE.AND P5, PT, R6, RZ, PT ;  /* 0x000000ff0600720c */ /* 0x000fe20003fa6270 */
[----:B------:R-:W-:Y:S01]  /*0dc0*/  IMAD.HI.U32 R24, R24, R9, RZ ;  /* 0x0000000918187227 */ /* 0x000fe200078e00ff */
[----:B------:R-:W-:-:S03]  /*0dd0*/  ISETP.GT.U32.AND P4, PT, R16, R27, PT ;  /* 0x0000001b1000720c */ /* 0x000fc60003f84070 */
[----:B------:R-:W-:Y:S01]  /*0de0*/  IMAD.MOV R6, RZ, RZ, -R5 ;  /* 0x000000ffff067224 */ /* 0x000fe200078e0a05 */
[----:B------:R-:W-:-:S03]  /*0df0*/  PRMT R5, R12, 0x9991, RZ ;  /* 0x000099910c057816 */ /* 0x000fc600000000ff */
[----:B------:R-:W-:Y:S01]  /*0e00*/  IMAD R9, R24, R6, R9 ;  /* 0x0000000618097224 */ /* 0x000fe200078e0209 */
[----:B------:R-:W-:Y:S02]  /*0e10*/  IABS R11, R5 ;  /* 0x00000005000b7213 */ /* 0x000fe40000000000 */
[----:B------:R-:W-:-:S03]  /*0e20*/  IABS R6, R3 ;  /* 0x0000000300067213 */ /* 0x000fc60000000000 */
[----:B------:R-:W-:-:S04]  /*0e30*/  IMAD.HI.U32 R8, R8, R11, RZ ;  /* 0x0000000b08087227 */ /* 0x000fc800078e00ff */
[----:B------:R-:W-:Y:S02]  /*0e40*/  IMAD.MOV R6, RZ, RZ, -R6 ;  /* 0x000000ffff067224 */ /* 0x000fe400078e0a06 */
[----:B------:R-:W-:Y:S01]  /*0e50*/  @!P4 IMAD.IADD R27, R27, 0x1, -R16 ;  /* 0x000000011b1bc824 */ /* 0x000fe200078e0a10 */
[----:B------:R-:W-:Y:S01]  /*0e60*/  ISETP.GT.U32.AND P4, PT, R22, R9, PT ;  /* 0x000000091600720c */ /* 0x000fe20003f84070 */
[----:B------:R-:W-:-:S05]  /*0e70*/  IMAD R11, R8, R6, R11 ;  /* 0x00000006080b7224 */ /* 0x000fca00078e020b */
[----:B------:R-:W-:-:S07]  /*0e80*/  ISETP.GT.U32.AND P6, PT, R18, R11, PT ;  /* 0x0000000b1200720c */ /* 0x000fce0003fc4070 */
[----:B------:R-:W-:-:S05]  /*0e90*/  @!P4 IMAD.IADD R9, R9, 0x1, -R22 ;  /* 0x000000010909c824 */ /* 0x000fca00078e0a16 */
[----:B------:R-:W-:Y:S01]  /*0ea0*/  ISETP.GT.U32.AND P4, PT, R22, R9, PT ;  /* 0x000000091600720c */ /* 0x000fe20003f84070 */
[----:B------:R-:W-:-:S05]  /*0eb0*/  @!P6 IMAD.IADD R11, R11, 0x1, -R18 ;  /* 0x000000010b0be824 */ /* 0x000fca00078e0a12 */
[----:B------:R-:W-:Y:S02]  /*0ec0*/  ISETP.GT.U32.AND P6, PT, R18, R11, PT ;  /* 0x0000000b1200720c */ /* 0x000fe40003fc4070 */
[C---:B------:R-:W-:Y:S02]  /*0ed0*/  PRMT R6, R4.reuse, 0x7770, RZ ;  /* 0x0000777004067816 */ /* 0x040fe400000000ff */
[----:B------:R-:W-:-:S03]  /*0ee0*/  PRMT R4, R4, 0x7771, RZ ;  /* 0x0000777104047816 */ /* 0x000fc600000000ff */
[----:B------:R-:W-:Y:S01]  /*0ef0*/  @!P4 IMAD.IADD R9, R9, 0x1, -R22 ;  /* 0x000000010909c824 */ /* 0x000fe200078e0a16 */
[----:B------:R-:W-:Y:S02]  /*0f00*/  ISETP.GE.AND P4, PT, R5, RZ, PT ;  /* 0x000000ff0500720c */ /* 0x000fe40003f86270 */
[C---:B------:R-:W-:Y:S02]  /*0f10*/  PRMT R5, R7.reuse, 0x7770, RZ ;  /* 0x0000777007057816 */ /* 0x040fe400000000ff */
[----:B------:R-:W-:Y:S01]  /*0f20*/  PRMT R7, R7, 0x7771, RZ ;  /* 0x0000777107077816 */ /* 0x000fe200000000ff */
[----:B------:R-:W-:Y:S01]  /*0f30*/  @!P6 IMAD.IADD R11, R11, 0x1, -R18 ;  /* 0x000000010b0be824 */ /* 0x000fe200078e0a12 */
[----:B------:R-:W-:Y:S01]  /*0f40*/  SEL R0, R0, RZ, !P1 ;  /* 0x000000ff00007207 */ /* 0x000fe20004800000 */
[----:B------:R-:W-:Y:S01]  /*0f50*/  @!P5 IMAD.MOV R13, RZ, RZ, -R13 ;  /* 0x000000ffff0dd224 */ /* 0x000fe200078e0a0d */
[----:B------:R-:W-:Y:S02]  /*0f60*/  SEL R10, R10, RZ, !P0 ;  /* 0x000000ff0a0a7207 */ /* 0x000fe40004000000 */
[----:B------:R-:W-:-:S02]  /*0f70*/  ISETP.NE.AND P5, PT, R5, RZ, PT ;  /* 0x000000ff0500720c */ /* 0x000fc40003fa5270 */
[----:B------:R-:W-:Y:S02]  /*0f80*/  ISETP.NE.AND P1, PT, R7, RZ, PT ;  /* 0x000000ff0700720c */ /* 0x000fe40003f25270 */
[----:B------:R-:W-:Y:S02]  /*0f90*/  ISETP.NE.AND P0, PT, R6, RZ, PT ;  /* 0x000000ff0600720c */ /* 0x000fe40003f05270 */
[----:B------:R-:W-:Y:S01]  /*0fa0*/  ISETP.NE.AND P6, PT, R4, RZ, PT ;  /* 0x000000ff0400720c */ /* 0x000fe20003fc5270 */
[----:B------:R-:W-:Y:S02]  /*0fb0*/  @!P2 IMAD.MOV R27, RZ, RZ, -R27 ;  /* 0x000000ffff1ba224 */ /* 0x000fe400078e0a1b */
[----:B------:R-:W-:Y:S02]  /*0fc0*/  @!P3 IMAD.MOV R9, RZ, RZ, -R9 ;  /* 0x000000ffff09b224 */ /* 0x000fe400078e0a09 */
[----:B------:R-:W-:Y:S02]  /*0fd0*/  @!P4 IMAD.MOV R11, RZ, RZ, -R11 ;  /* 0x000000ffff0bc224 */ /* 0x000fe400078e0a0b */
[----:B------:R-:W-:-:S02]  /*0fe0*/  @!P5 LOP3.LUT R13, RZ, R25, RZ, 0x33, !PT ;  /* 0x00000019ff0dd212 */ /* 0x000fc400078e33ff */
[----:B------:R-:W-:Y:S02]  /*0ff0*/  @!P1 LOP3.LUT R27, RZ, R2, RZ, 0x33, !PT ;  /* 0x00000002ff1b9212 */ /* 0x000fe400078e33ff */
[----:B------:R-:W-:Y:S02]  /*1000*/  @!P0 LOP3.LUT R9, RZ, R17, RZ, 0x33, !PT ;  /* 0x00000011ff098212 */ /* 0x000fe400078e33ff */
[----:B------:R-:W-:Y:S01]  /*1010*/  @!P6 LOP3.LUT R11, RZ, R3, RZ, 0x33, !PT ;  /* 0x00000003ff0be212 */ /* 0x000fe200078e33ff */
[----:B------:R-:W-:Y:S01]  /*1020*/  IMAD.IADD R21, R21, 0x1, R0 ;  /* 0x0000000115157824 */ /* 0x000fe200078e0200 */
[----:B------:R-:W-:Y:S01]  /*1030*/  LOP3.LUT R2, R5, R13, RZ, 0x3c, !PT ;  /* 0x0000000d05027212 */ /* 0x000fe200078e3cff */
[----:B------:R-:W-:Y:S01]  /*1040*/  IMAD.IADD R0, R19, 0x1, R10 ;  /* 0x0000000113007824 */ /* 0x000fe200078e020a */
[----:B------:R-:W-:Y:S02]  /*1050*/  LOP3.LUT R3, R7, R27, RZ, 0x3c, !PT ;  /* 0x0000001b07037212 */ /* 0x000fe400078e3cff */
[----:B------:R-:W-:-:S02]  /*1060*/  LOP3.LUT R10, R4, R11, RZ, 0x3c, !PT ;  /* 0x0000000b040a7212 */ /* 0x000fc400078e3cff */
[----:B------:R-:W-:Y:S02]  /*1070*/  LOP3.LUT R8, R6, R9, RZ, 0x3c, !PT ;  /* 0x0000000906087212 */ /* 0x000fe400078e3cff */
[----:B------:R-:W-:Y:S02]  /*1080*/  LOP3.LUT P0, RZ, R13, 0xff, RZ, 0xc0, !PT ;  /* 0x000000ff0dff7812 */ /* 0x000fe4000780c0ff */
[----:B------:R-:W-:Y:S02]  /*1090*/  LOP3.LUT P1, RZ, R27, 0xff, RZ, 0xc0, !PT ;  /* 0x000000ff1bff7812 */ /* 0x000fe4000782c0ff */
[----:B------:R-:W-:Y:S02]  /*10a0*/  LOP3.LUT P3, RZ, R11, 0xff, RZ, 0xc0, !PT ;  /* 0x000000ff0bff7812 */ /* 0x000fe4000786c0ff */
[----:B------:R-:W-:Y:S02]  /*10b0*/  LOP3.LUT P2, RZ, R9, 0xff, RZ, 0xc0, !PT ;  /* 0x000000ff09ff7812 */ /* 0x000fe4000784c0ff */
[----:B------:R-:W-:-:S02]  /*10c0*/  PRMT R2, R2, 0x8880, RZ ;  /* 0x0000888002027816 */ /* 0x000fc400000000ff */
[----:B------:R-:W-:Y:S02]  /*10d0*/  PRMT R3, R3, 0x8880, RZ ;  /* 0x0000888003037816 */ /* 0x000fe400000000ff */
[----:B------:R-:W-:Y:S02]  /*10e0*/  PRMT R10, R10, 0x8880, RZ ;  /* 0x000088800a0a7816 */ /* 0x000fe400000000ff */
[----:B------:R-:W-:Y:S02]  /*10f0*/  PRMT R8, R8, 0x8880, RZ ;  /* 0x0000888008087816 */ /* 0x000fe400000000ff */
[----:B------:R-:W-:Y:S02]  /*1100*/  ISETP.GT.OR P0, PT, R2, -0x1, !P0 ;  /* 0xffffffff0200780c */ /* 0x000fe40004704670 */
[----:B------:R-:W-:Y:S02]  /*1110*/  ISETP.GT.OR P1, PT, R3, -0x1, !P1 ;  /* 0xffffffff0300780c */ /* 0x000fe40004f24670 */
[----:B------:R-:W-:-:S02]  /*1120*/  ISETP.GT.OR P3, PT, R10, -0x1, !P3 ;  /* 0xffffffff0a00780c */ /* 0x000fc40005f64670 */
[----:B------:R-:W-:Y:S02]  /*1130*/  ISETP.GT.OR P2, PT, R8, -0x1, !P2 ;  /* 0xffffffff0800780c */ /* 0x000fe40005744670 */
[----:B------:R-:W-:Y:S02]  /*1140*/  SEL R2, R5, RZ, !P0 ;  /* 0x000000ff05027207 */ /* 0x000fe40004000000 */
[----:B------:R-:W-:Y:S02]  /*1150*/  SEL R8, R7, RZ, !P1 ;  /* 0x000000ff07087207 */ /* 0x000fe40004800000 */
[----:B------:R-:W-:Y:S02]  /*1160*/  SEL R4, R4, RZ, !P3 ;  /* 0x000000ff04047207 */ /* 0x000fe40005800000 */
[----:B------:R-:W-:Y:S01]  /*1170*/  SEL R6, R6, RZ, !P2 ;  /* 0x000000ff06067207 */ /* 0x000fe20005000000 */
[----:B------:R-:W-:Y:S02]  /*1180*/  IMAD.IADD R2, R13, 0x1, R2 ;  /* 0x000000010d027824 */ /* 0x000fe400078e0202 */
[----:B------:R-:W-:-:S02]  /*1190*/  IMAD.IADD R27, R27, 0x1, R8 ;  /* 0x000000011b1b7824 */ /* 0x000fc400078e0208 */
[----:B------:R-:W-:Y:S02]  /*11a0*/  IMAD.IADD R4, R11, 0x1, R4 ;  /* 0x000000010b047824 */ /* 0x000fe400078e0204 */
[----:B------:R-:W-:Y:S01]  /*11b0*/  IMAD.IADD R9, R9, 0x1, R6 ;  /* 0x0000000109097824 */ /* 0x000fe200078e0206 */
[----:B------:R-:W-:Y:S02]  /*11c0*/  PRMT R23, R20, 0x7604, R23 ;  /* 0x0000760414177816 */ /* 0x000fe40000000017 */
        /* <DEDUP_REMOVED lines=8> */
.L_x_53433:
        /* <DEDUP_REMOVED lines=16> */
[----:B-1----:R-:W-:Y:S02]  /*1350*/  @!P1 IADD3 R24, P3, R25, R4, RZ ;  /* 0x0000000419189210 */ /* 0x002fe40007f7e0ff */
[----:B------:R-:W-:Y:S02]  /*1360*/  PRMT R6, RZ, 0x7610, R6 ;  /* 0x00007610ff067816 */ /* 0x000fe40000000006 */
        /* <DEDUP_REMOVED lines=14> */
[----:B------:R0:W5:Y:S04]  /*1450*/  @!P2 LDG.E.S8 R5, desc[UR8][R12.64] ;  /* 0x000000080c05a981 */ /* 0x000168000c1e1300 */
[----:B---3--:R-:W-:Y:S01]  /*1460*/  @!P3 VIADD R25, R17, UR4 ;  /* 0x000000041119bc36 */ /* 0x008fe20008000000 */
[----:B------:R-:W3:Y:S01]  /*1470*/  @!P3 LDC.64 R14, c[0x0][0x228] ;  /* 0x00008a00ff0ebb82 */ /* 0x000ee20000000a00 */
[----:B------:R4:W5:Y:S01]  /*1480*/  @!P2 LDG.E.U8 R6, desc[UR8][R10.64] ;  /* 0x000000080a06a981 */ /* 0x000962000c1e1100 */
[----:B-1----:R-:W-:Y:S01]  /*1490*/  @!P0 IADD3 R22, P2, R7, R8, RZ ;  /* 0x0000000807168210 */ /* 0x002fe20007f5e0ff */
[----:B------:R-:W-:-:S04]  /*14a0*/  @!P3 VIADD R17, R17, 0x80 ;  /* 0x000000801111b836 */ /* 0x000fc80000000000 */
[----:B------:R-:W-:Y:S01]  /*14b0*/  @!P0 IMAD.X R23, RZ, RZ, R9, P2 ;  /* 0x000000ffff178224 */ /* 0x000fe200010e0609 */
[----:B------:R-:W-:Y:S01]  /*14c0*/  ISETP.GE.AND P2, PT, R17, R0, PT ;  /* 0x000000001100720c */ /* 0x000fe20003f46270 */
[----:B------:R-:W1:Y:S01]  /*14d0*/  @!P3 LDC.64 R18, c[0x0][0x220] ;  /* 0x00008800ff12bb82 */ /* 0x000e620000000a00 */
[----:B--2---:R-:W-:Y:S01]  /*14e0*/  @!P0 IADD3 R20, P4, R7, R20, RZ ;  /* 0x0000001407148210 */ /* 0x004fe20007f9e0ff */
[----:B------:R-:W-:Y:S01]  /*14f0*/  IMAD.MOV.U32 R7, RZ, RZ, RZ ;  /* 0x000000ffff077224 */ /* 0x000fe200078e00ff */
[----:B------:R-:W-:-:S09]  /*1500*/  PRMT R8, RZ, 0x7610, R8 ;  /* 0x00007610ff087816 */ /* 0x000fd20000000008 */
[----:B0-----:R-:W0:Y:S01]  /*1510*/  @!P2 LDC.64 R12, c[0x0][0x220] ;  /* 0x00008800ff0cab82 */ /* 0x001e220000000a00 */
[----:B------:R-:W-:Y:S01]  /*1520*/  @!P0 IMAD.X R21, RZ, RZ, R21, P4 ;  /* 0x000000ffff158224 */ /* 0x000fe200020e0615 */
[----:B------:R-:W5:Y:S01]  /*1530*/  @!P0 LDG.E.S8 R7, desc[UR8][R22.64] ;  /* 0x0000000816078981 */ /* 0x000f62000c1e1300 */
[----:B----4-:R-:W-:-:S03]  /*1540*/  @!P2 VIADD R11, R17, UR4 ;  /* 0x00000004110bac36 */ /* 0x010fc60008000000 */
[----:B------:R2:W5:Y:S01]  /*1550*/  @!P0 LDG.E.U8 R8, desc[UR8][R20.64] ;  /* 0x0000000814088981 */ /* 0x000562000c1e1100 */
[----:B---3--:R-:W-:Y:S01]  /*1560*/  @!P3 IADD3 R14, P0, R25, R14, RZ ;  /* 0x0000000e190eb210 */ /* 0x008fe20007f1e0ff */
[----:B------:R-:W-:Y:S01]  /*1570*/  @!P2 VIADD R17, R17, 0x80 ;  /* 0x000000801111a836 */ /* 0x000fe20000000000 */
[----:B-1----:R-:W-:-:S03]  /*1580*/  @!P3 IADD3 R18, P4, R25, R18, RZ ;  /* 0x000000121912b210 */ /* 0x002fc60007f9e0ff */
[----:B------:R-:W-:Y:S01]  /*1590*/  @!P3 IMAD.X R15, RZ, RZ, R15, P0 ;  /* 0x000000ffff0fb224 */ /* 0x000fe200000e060f */
[----:B------:R-:W-:Y:S01]  /*15a0*/  PRMT R10, RZ, 0x7610, R10 ;  /* 0x00007610ff0a7816 */ /* 0x000fe2000000000a */
[----:B------:R-:W-:Y:S01]  /*15b0*/  IMAD.MOV.U32 R9, RZ, RZ, RZ ;  /* 0x000000ffff097224 */ /* 0x000fe200078e00ff */
[----:B------:R-:W-:Y:S01]  /*15c0*/  ISETP.GE.AND P0, PT, R17, R0, PT ;  /* 0x000000001100720c */ /* 0x000fe20003f06270 */
[----:B------:R-:W-:Y:S01]  /*15d0*/  @!P3 IMAD.X R19, RZ, RZ, R19, P4 ;  /* 0x000000ffff13b224 */ /* 0x000fe200020e0613 */
[----:B------:R-:W1:Y:S02]  /*15e0*/  @!P2 LDC.64 R24, c[0x0][0x228] ;  /* 0x00008a00ff18ab82 */ /* 0x000e640000000a00 */
[----:B------:R3:W5:Y:S04]  /*15f0*/  @!P3 LDG.E.U8 R10, desc[UR8][R14.64] ;  /* 0x000000080e0ab981 */ /* 0x000768000c1e1100 */
[----:B------:R4:W5:Y:S01]  /*1600*/  @!P3 LDG.E.S8 R9, desc[UR8][R18.64] ;  /* 0x000000081209b981 */ /* 0x000962000c1e1300 */
[----:B0-----:R-:W-:-:S05]  /*1610*/  @!P2 IADD3 R26, P3, R11, R12, RZ ;  /* 0x0000000c0b1aa210 */ /* 0x001fca0007f7e0ff */
[----:B------:R-:W-:Y:S01]  /*1620*/  @!P2 IMAD.X R27, RZ, RZ, R13, P3 ;  /* 0x000000ffff1ba224 */ /* 0x000fe200018e060d */
[----:B------:R-:W-:Y:S01]  /*1630*/  PRMT R16, RZ, 0x7610, R16 ;  /* 0x00007610ff107816 */ /* 0x000fe20000000010 */
[----:B------:R-:W4:Y:S01]  /*1640*/  @!P0 LDC.64 R12, c[0x0][0x220] ;  /* 0x00008800ff0c8b82 */ /* 0x000f220000000a00 */
[----:B--2---:R-:W-:Y:S01]  /*1650*/  @!P0 VIADD R21, R17, UR4 ;  /* 0x0000000411158c36 */ /* 0x004fe20008000000 */
[----:B-1----:R-:W-:Y:S01]  /*1660*/  @!P2 IADD3 R24, P4, R11, R24, RZ ;  /* 0x000000180b18a210 */ /* 0x002fe20007f9e0ff */
[----:B------:R-:W-:-:S05]  /*1670*/  IMAD.MOV.U32 R11, RZ, RZ, RZ ;  /* 0x000000ffff0b7224 */ /* 0x000fca00078e00ff */
[----:B---3--:R-:W0:Y:S01]  /*1680*/  @!P0 LDC.64 R14, c[0x0][0x228] ;  /* 0x00008a00ff0e8b82 */ /* 0x008e220000000a00 */
[----:B------:R-:W-:Y:S01]  /*1690*/  @!P2 IMAD.X R25, RZ, RZ, R25, P4 ;  /* 0x000000ffff19a224 */ /* 0x000fe200020e0619 */
[----:B------:R-:W5:Y:S01]  /*16a0*/  @!P2 LDG.E.S8 R11, desc[UR8][R26.64] ;  /* 0x000000081a0ba981 */ /* 0x000f62000c1e1300 */
[----:B------:R-:W-:-:S03]  /*16b0*/  @!P0 VIADD R17, R17, 0x80 ;  /* 0x0000008011118836 */ /* 0x000fc60000000000 */
[----:B------:R1:W5:Y:S01]  /*16c0*/  @!P2 LDG.E.U8 R16, desc[UR8][R24.64] ;  /* 0x000000081810a981 */ /* 0x000362000c1e1100 */
[----:B----4-:R-:W-:-:S05]  /*16d0*/  @!P0 IADD3 R18, P2, R21, R12, RZ ;  /* 0x0000000c15128210 */ /* 0x010fca0007f5e0ff */
[----:B------:R-:W-:Y:S01]  /*16e0*/  @!P0 IMAD.X R19, RZ, RZ, R13, P2 ;  /* 0x000000ffff138224 */ /* 0x000fe200010e060d */
[----:B------:R-:W-:-:S13]  /*16f0*/  ISETP.GE.AND P2, PT, R17, R0, PT ;  /* 0x000000001100720c */ /* 0x000fda0003f46270 */
[----:B------:R-:W2:Y:S01]  /*1700*/  @!P2 LDC.64 R12, c[0x0][0x220] ;  /* 0x00008800ff0cab82 */ /* 0x000ea20000000a00 */
[----:B0-----:R-:W-:Y:S01]  /*1710*/  @!P0 IADD3 R20, P3, R21, R14, RZ ;  /* 0x0000000e15148210 */ /* 0x001fe20007f7e0ff */
[----:B------:R-:W-:Y:S01]  /*1720*/  IMAD.MOV.U32 R22, RZ, RZ, RZ ;  /* 0x000000ffff167224 */ /* 0x000fe200078e00ff */
[----:B------:R-:W-:Y:S01]  /*1730*/  PRMT R23, RZ, 0x7610, R23 ;  /* 0x00007610ff177816 */ /* 0x000fe20000000017 */
[C---:B-1----:R-:W-:Y:S02]  /*1740*/  @!P2 VIADD R25, R17.reuse, UR4 ;  /* 0x000000041119ac36 */ /* 0x042fe40008000000 */
[----:B------:R-:W-:Y:S02]  /*1750*/  @!P0 IMAD.X R21, RZ, RZ, R15, P3 ;  /* 0x000000ffff158224 */ /* 0x000fe400018e060f */
[----:B------:R0:W5:Y:S01]  /*1760*/  @!P0 LDG.E.S8 R22, desc[UR8][R18.64] ;  /* 0x0000000812168981 */ /* 0x000162000c1e1300 */
[----:B------:R-:W-:Y:S01]  /*1770*/  @!P2 VIADD R17, R17, 0x80 ;  /* 0x000000801111a836 */ /* 0x000fe20000000000 */
[----:B------:R-:W1:Y:S02]  /*1780*/  @!P2 LDC.64 R14, c[0x0][0x228] ;  /* 0x00008a00ff0eab82 */ /* 0x000e640000000a00 */
[----:B------:R3:W5:Y:S01]  /*1790*/  @!P0 LDG.E.U8 R23, desc[UR8][R20.64] ;  /* 0x0000000814178981 */ /* 0x000762000c1e1100 */
[----:B--2---:R-:W-:-:S05]  /*17a0*/  @!P2 IADD3 R12, P0, R25, R12, RZ ;  /* 0x0000000c190ca210 */ /* 0x004fca0007f1e0ff */
[----:B------:R-:W-:Y:S01]  /*17b0*/  @!P2 IMAD.X R13, RZ, RZ, R13, P0 ;  /* 0x000000ffff0da224 */ /* 0x000fe200000e060d */
[----:B------:R-:W-:-:S13]  /*17c0*/  ISETP.GE.AND P0, PT, R17, R0, PT ;  /* 0x000000001100720c */ /* 0x000fda0003f06270 */
[----:B0-----:R-:W0:Y:S08]  /*17d0*/  @!P0 LDC.64 R18, c[0x0][0x220] ;  /* 0x00008800ff128b82 */ /* 0x001e300000000a00 */
[----:B---3--:R-:W2:Y:S01]  /*17e0*/  @!P0 LDC.64 R20, c[0x0][0x228] ;  /* 0x00008a00ff148b82 */ /* 0x008ea20000000a00 */
[----:B-1----:R-:W-:Y:S01]  /*17f0*/  @!P2 IADD3 R14, P3, R25, R14, RZ ;  /* 0x0000000e190ea210 */ /* 0x002fe20007f7e0ff */
[----:B------:R-:W-:Y:S01]  /*1800*/  IMAD.MOV.U32 R25, RZ, RZ, RZ ;  /* 0x000000ffff197224 */ /* 0x000fe200078e00ff */
[----:B------:R-:W-:Y:S01]  /*1810*/  PRMT R24, RZ, 0x7610, R24 ;  /* 0x00007610ff187816 */ /* 0x000fe20000000018 */
[----:B------:R-:W-:-:S02]  /*1820*/  @!P0 VIADD R17, R17, UR4 ;  /* 0x0000000411118c36 */ /* 0x000fc40008000000 */
[----:B------:R-:W-:Y:S02]  /*1830*/  @!P2 IMAD.X R15, RZ, RZ, R15, P3 ;  /* 0x000000ffff0fa224 */ /* 0x000fe400018e060f */
[----:B------:R-:W5:Y:S04]  /*1840*/  @!P2 LDG.E.S8 R25, desc[UR8][R12.64] ;  /* 0x000000080c19a981 */ /* 0x000f68000c1e1300 */
[----:B------:R1:W5:Y:S01]  /*1850*/  @!P2 LDG.E.U8 R24, desc[UR8][R14.64] ;  /* 0x000000080e18a981 */ /* 0x000362000c1e1100 */
[C---:B0-----:R-:W-:Y:S02]  /*1860*/  @!P0 IADD3 R18, P2, R17.reuse, R18, RZ ;  /* 0x0000001211128210 */ /* 0x041fe40007f5e0ff */
[----:B--2---:R-:W-:Y:S01]  /*1870*/  @!P0 IADD3 R20, P3, R17, R20, RZ ;  /* 0x0000001411148210 */ /* 0x004fe20007f7e0ff */
[----:B-1----:R-:W-:Y:S01]  /*1880*/  IMAD.MOV.U32 R15, RZ, RZ, RZ ;  /* 0x000000ffff0f7224 */ /* 0x002fe200078e00ff */
[----:B------:R-:W-:Y:S01]  /*1890*/  PRMT R14, RZ, 0x7610, R14 ;  /* 0x00007610ff0e7816 */ /* 0x000fe2000000000e */
[----:B------:R-:W-:-:S02]  /*18a0*/  @!P0 IMAD.X R19, RZ, RZ, R19, P2 ;  /* 0x000000ffff138224 */ /* 0x000fc400010e0613 */
[----:B------:R-:W-:-:S03]  /*18b0*/  @!P0 IMAD.X R21, RZ, RZ, R21, P3 ;  /* 0x000000ffff158224 */ /* 0x000fc600018e0615 */
[----:B------:R0:W5:Y:S04]  /*18c0*/  @!P0 LDG.E.S8 R15, desc[UR8][R18.64] ;  /* 0x00000008120f8981 */ /* 0x000168000c1e1300 */
[----:B------:R0:W5:Y:S01]  /*18d0*/  @!P0 LDG.E.U8 R14, desc[UR8][R20.64] ;  /* 0x00000008140e8981 */ /* 0x000162000c1e1100 */
[----:B------:R-:W-:Y:S04]  /*18e0*/  BSSY B0, `(.L_x_53434) ;  /* 0x0000022000007945 */ /* 0x000fe80003800000 */
[----:B------:R-:W-:Y:S05]  /*18f0*/  @P1 BRA `(.L_x_53435) ;  /* 0x0000000000801947 */ /* 0x000fea0003800000 */
[----:B-----5:R-:W-:Y:S02]  /*1900*/  LOP3.LUT R12, R4, 0xffff, RZ, 0xc0, !PT ;  /* 0x0000ffff040c7812 */ /* 0x020fe400078ec0ff */
[----:B------:R-:W-:Y:S02]  /*1910*/  LOP3.LUT R2, R2, 0xffff, RZ, 0xc0, !PT ;  /* 0x0000ffff02027812 */ /* 0x000fe400078ec0ff */
[----:B------:R-:W-:Y:S02]  /*1920*/  PRMT R17, R12, 0x8880, RZ ;  /* 0x000088800c117816 */ /* 0x000fe400000000ff */
[----:B------:R-:W-:Y:S02]  /*1930*/  PRMT R2, R2, 0x8880, RZ ;  /* 0x0000888002027816 */ /* 0x000fe400000000ff */
[----:B0-----:R-:W-:Y:S02]  /*1940*/  IABS R18, R17 ;  /* 0x0000001100127213 */ /* 0x001fe40000000000 */
[----:B------:R-:W-:-:S02]  /*1950*/  ISETP.GE.AND P2, PT, R2, RZ, PT ;  /* 0x000000ff0200720c */ /* 0x000fc40003f46270 */
        /* <DEDUP_REMOVED lines=20> */
[----:B------:R-:W-:Y:S02]  /*1aa0*/  LOP3.LUT R2, R4, R13, RZ, 0x3c, !PT ;  /* 0x0000000d04027212 */ /* 0x000fe400078e3cff */
[----:B------:R-:W-:Y:S02]  /*1ab0*/  LOP3.LUT P0, RZ, R13, 0xff, RZ, 0xc0, !PT ;  /* 0x000000ff0dff7812 */ /* 0x000fe4000780c0ff */
[----:B------:R-:W-:-:S04]  /*1ac0*/  PRMT R2, R2, 0x8880, RZ ;  /* 0x0000888002027816 */ /* 0x000fc800000000ff */
[----:B------:R-:W-:-:S04]  /*1ad0*/  ISETP.GT.OR P0, PT, R2, -0x1, !P0 ;  /* 0xffffffff0200780c */ /* 0x000fc80004704670 */
[----:B------:R-:W-:-:S05]  /*1ae0*/  SEL R2, R4, RZ, !P0 ;  /* 0x000000ff04027207 */ /* 0x000fca0004000000 */
[----:B------:R-:W-:-:S07]  /*1af0*/  IMAD.IADD R2, R13, 0x1, R2 ;  /* 0x000000010d027824 */ /* 0x000fce00078e0202 */
.L_x_53435:
[----:B------:R-:W-:Y:S05]  /*1b00*/  BSYNC B0 ;  /* 0x0000000000007941 */ /* 0x000fea0003800000 */
.L_x_53434:
[----:B------:R-:W-:Y:S01]  /*1b10*/  VIADD R17, R3, 0x80 ;  /* 0x0000008003117836 */ /* 0x000fe20000000000 */
[----:B------:R-:W-:Y:S04]  /*1b20*/  BSSY B0, `(.L_x_53436) ;  /* 0x0000021000007945 */ /* 0x000fe80003800000 */
[----:B------:R-:W-:-:S13]  /*1b30*/  ISETP.GE.AND P0, PT, R17, R0, PT ;  /* 0x000000001100720c */ /* 0x000fda0003f06270 */
[----:B------:R-:W-:Y:S05]  /*1b40*/  @P0 BRA `(.L_x_53437) ;  /* 0x0000000000780947 */ /* 0x000fea0003800000 */
[----:B-----5:R-:W-:Y:S02]  /*1b50*/  LOP3.LUT R4, R6, 0xffff, RZ, 0xc0, !PT ;  /* 0x0000ffff06047812 */ /* 0x020fe400078ec0ff */
[----:B------:R-:W-:Y:S02]  /*1b60*/  ISETP.GE.AND P3, PT, R5, RZ, PT ;  /* 0x000000ff0500720c */ /* 0x000fe40003f66270 */
[----:B------:R-:W-:Y:S02]  /*1b70*/  PRMT R4, R4, 0x8880, RZ ;  /* 0x0000888004047816 */ /* 0x000fe400000000ff */
[----:B0-----:R-:W-:Y:S02]  /*1b80*/  IABS R20, R5 ;  /* 0x0000000500147213 */ /* 0x001fe40000000000 */
        /* <DEDUP_REMOVED lines=26> */
.L_x_53437:
[----:B------:R-:W-:Y:S05]  /*1d30*/  BSYNC B0 ;  /* 0x0000000000007941 */ /* 0x000fea0003800000 */
.L_x_53436:
[----:B-----5:R-:W-:Y:S01]  /*1d40*/  VIADD R5, R3, 0x100 ;  /* 0x0000010003057836 */ /* 0x020fe20000000000 */
[----:B------:R-:W-:Y:S04]  /*1d50*/  BSSY B0, `(.L_x_53438) ;  /* 0x0000021000007945 */ /* 0x000fe80003800000 */
[----:B------:R-:W-:-:S13]  /*1d60*/  ISETP.GE.AND P0, PT, R5, R0, PT ;  /* 0x000000000500720c */ /* 0x000fda0003f06270 */
[----:B------:R-:W-:Y:S05]  /*1d70*/  @P0 BRA `(.L_x_53439) ;  /* 0x0000000000780947 */ /* 0x000fea0003800000 */
[----:B------:R-:W-:Y:S02]  /*1d80*/  LOP3.LUT R4, R8, 0xffff, RZ, 0xc0, !PT ;  /* 0x0000ffff08047812 */ /* 0x000fe400078ec0ff */
[----:B------:R-:W-:Y:S02]  /*1d90*/  ISETP.GE.AND P3, PT, R7, RZ, PT ;  /* 0x000000ff0700720c */ /* 0x000fe40003f66270 */
[----:B------:R-:W-:-:S04]  /*1da0*/  PRMT R12, R4, 0x8880, RZ ;  /* 0x00008880040c7816 */ /* 0x000fc800000000ff */
[----:B------:R-:W-:-:S04]  /*1db0*/  IABS R13, R12 ;  /* 0x0000000c000d7213 */ /* 0x000fc80000000000 */
[----:B0-----:R-:W0:Y:S08]  /*1dc0*/  I2F.RP R18, R13 ;  /* 0x0000000d00127306 */ /* 0x001e300000209400 */
        /* <DEDUP_REMOVED lines=25> */
.L_x_53439:
[----:B------:R-:W-:Y:S05]  /*1f60*/  BSYNC B0 ;  /* 0x0000000000007941 */ /* 0x000fea0003800000 */
.L_x_53438:
[----:B------:R-:W-:Y:S01]  /*1f70*/  VIADD R5, R3, 0x180 ;  /* 0x0000018003057836 */ /* 0x000fe20000000000 */
[----:B------:R-:W-:Y:S04]  /*1f80*/  BSSY B0, `(.L_x_53440) ;  /* 0x0000021000007945 */ /* 0x000fe80003800000 */
[----:B------:R-:W-:-:S13]  /*1f90*/  ISETP.GE.AND P0, PT, R5, R0, PT ;  /* 0x000000000500720c */ /* 0x000fda0003f06270 */
[----:B------:R-:W-:Y:S05]  /*1fa0*/  @P0 BRA `(.L_x_53441) ;  /* 0x0000000000780947 */ /* 0x000fea0003800000 */
[----:B------:R-:W-:Y:S02]  /*1fb0*/  LOP3.LUT R4, R10, 0xffff, RZ, 0xc0, !PT ;  /* 0x0000ffff0a047812 */ /* 0x000fe400078ec0ff */
[----:B0-----:R-:W-:Y:S02]  /*1fc0*/  IABS R18, R9 ;  /* 0x0000000900127213 */ /* 0x001fe40000000000 */
        /* <DEDUP_REMOVED lines=28> */
.L_x_53441:
[----:B------:R-:W-:Y:S05]  /*2190*/  BSYNC B0 ;  /* 0x0000000000007941 */ /* 0x000fea0003800000 */
.L_x_53440:
        /* <DEDUP_REMOVED lines=35> */
.L_x_53443:
[----:B------:R-:W-:Y:S05]  /*23d0*/  BSYNC B0 ;  /* 0x0000000000007941 */ /* 0x000fea0003800000 */
.L_x_53442:
[----:B------:R-:W1:Y:S01]  /*23e0*/  @!P1 LDC.64 R4, c[0x0][0x218] ;  /* 0x00008600ff049b82 */ /* 0x000e620000000a00 */
[C---:B------:R-:W-:Y:S01]  /*23f0*/  VIADD R9, R3.reuse, 0x280 ;  /* 0x0000028003097836 */ /* 0x040fe20000000000 */
[----:B------:R-:W-:Y:S01]  /*2400*/  BSSY B0, `(.L_x_53444) ;  /* 0x0000028000007945 */ /* 0x000fe20003800000 */
[C---:B------:R-:W-:Y:S02]  /*2410*/  VIADD R13, R3.reuse, 0x300 ;  /* 0x00000300030d7836 */ /* 0x040fe40000000000 */
[----:B0-----:R-:W-:Y:S01]  /*2420*/  VIADD R19, R3, 0x380 ;  /* 0x0000038003137836 */ /* 0x001fe20000000000 */
[-C--:B------:R-:W-:Y:S01]  /*2430*/  ISETP.GE.AND P0, PT, R9, R0.reuse, PT ;  /* 0x000000000900720c */ /* 0x080fe20003f06270 */
[----:B------:R-:W-:Y:S01]  /*2440*/  @!P1 VIADD R9, R3, UR4 ;  /* 0x0000000403099c36 */ /* 0x000fe20008000000 */
[-C--:B------:R-:W-:Y:S02]  /*2450*/  ISETP.GE.AND P3, PT, R13, R0.reuse, PT ;  /* 0x000000000d00720c */ /* 0x080fe40003f66270 */
[----:B------:R-:W-:-:S02]  /*2460*/  ISETP.GE.AND P2, PT, R19, R0, PT ;  /* 0x000000001300720c */ /* 0x000fc40003f46270 */
[----:B-1----:R-:W-:-:S05]  /*2470*/  @!P1 IADD3 R4, P4, R9, R4, RZ ;  /* 0x0000000409049210 */ /* 0x002fca0007f9e0ff */
[----:B------:R-:W-:Y:S02]  /*2480*/  @!P1 IMAD.X R5, RZ, RZ, R5, P4 ;  /* 0x000000ffff059224 */ /* 0x000fe400020e0605 */
[----:B------:R-:W-:Y:S06]  /*2490*/  @P0 BRA `(.L_x_53445) ;  /* 0x0000000000780947 */ /* 0x000fec0003800000 */
[----:B------:R-:W-:Y:S02]  /*24a0*/  LOP3.LUT R8, R23, 0xffff, RZ, 0xc0, !PT ;  /* 0x0000ffff17087812 */ /* 0x000fe400078ec0ff */
[----:B------:R-:W-:Y:S02]  /*24b0*/  ISETP.GE.AND P5, PT, R22, RZ, PT ;  /* 0x000000ff1600720c */ /* 0x000fe40003fa6270 */
[----:B------:R-:W-:-:S04]  /*24c0*/  PRMT R12, R8, 0x8880, RZ ;  /* 0x00008880080c7816 */ /* 0x000fc800000000ff */
        /* <DEDUP_REMOVED lines=27> */
.L_x_53445:
[----:B------:R-:W-:Y:S05]  /*2680*/  BSYNC B0 ;  /* 0x0000000000007941 */ /* 0x000fea0003800000 */
.L_x_53444:
[----:B------:R-:W-:Y:S04]  /*2690*/  BSSY B0, `(.L_x_53446) ;  /* 0x0000020000007945 */ /* 0x000fe80003800000 */
[----:B------:R-:W-:Y:S05]  /*26a0*/  @P3 BRA `(.L_x_53447) ;  /* 0x0000000000783947 */ /* 0x000fea0003800000 */
[----:B------:R-:W-:Y:S02]  /*26b0*/  LOP3.LUT R8, R24, 0xffff, RZ, 0xc0, !PT ;  /* 0x0000ffff18087812 */ /* 0x000fe400078ec0ff */
        /* <DEDUP_REMOVED lines=29> */
.L_x_53447:
[----:B------:R-:W-:Y:S05]  /*2890*/  BSYNC B0 ;  /* 0x0000000000007941 */ /* 0x000fea0003800000 */
.L_x_53446:
        /* <DEDUP_REMOVED lines=32> */
.L_x_53449:
[----:B------:R-:W-:Y:S05]  /*2aa0*/  BSYNC B0 ;  /* 0x0000000000007941 */ /* 0x000fea0003800000 */
.L_x_53448:
[----:B------:R0:W-:Y:S01]  /*2ab0*/  @!P1 STG.E.U8 desc[UR8][R4.64], R2 ;  /* 0x0000000204009986 */ /* 0x0001e2000c101108 */
[----:B------:R-:W-:Y:S01]  /*2ac0*/  @!P1 IMAD.MOV.U32 R3, RZ, RZ, R17 ;  /* 0x000000ffff039224 */ /* 0x000fe200078e0011 */
        /* <DEDUP_REMOVED lines=18> */
.L_x_53452:
        /* <DEDUP_REMOVED lines=8> */
.L_x_53453:
        /* <DEDUP_REMOVED lines=8> */
.L_x_53454:
        /* <DEDUP_REMOVED lines=9> */
.L_x_53455:
[----:B------:R-:W-:Y:S05]  /*2d80*/  BSYNC B1 ;  /* 0x0000000000017941 */ /* 0x000fea0003800000 */
.L_x_53451:
[----:B------:R-:W-:-:S13]  /*2d90*/  ISETP.GE.AND P0, PT, R3, R0, PT ;  /* 0x000000000300720c */ /* 0x000fda0003f06270 */
[----:B0-----:R-:W0:Y:S01]  /*2da0*/  @!P0 LDC.64 R6, c[0x0][0x218] ;  /* 0x00008600ff068b82 */ /* 0x001e220000000a00 */
[C---:B-12---:R-:W-:Y:S02]  /*2db0*/  @!P0 VIADD R5, R3.reuse, UR4 ;  /* 0x0000000403058c36 */ /* 0x046fe40008000000 */
[----:B------:R-:W-:-:S03]  /*2dc0*/  @!P0 VIADD R3, R3, 0x80 ;  /* 0x0000008003038836 */ /* 0x000fc60000000000 */
[----:B0-----:R-:W-:-:S05]  /*2dd0*/  @!P0 IADD3 R4, P1, R5, R6, RZ ;  /* 0x0000000605048210 */ /* 0x001fca0007f3e0ff */
[----:B------:R-:W-:-:S05]  /*2de0*/  @!P0 IMAD.X R5, RZ, RZ, R7, P1 ;  /* 0x000000ffff058224 */ /* 0x000fca00008e0607 */
[----:B------:R2:W-:Y:S03]  /*2df0*/  @!P0 STG.E.U8 desc[UR8][R4.64], R13 ;  /* 0x0000000d04008986 */ /* 0x0005e6000c101108 */
.L_x_53456:
[----:B------:R-:W-:Y:S05]  /*2e00*/  BSYNC B0 ;  /* 0x0000000000007941 */ /* 0x000fea0003800000 */
.L_x_53450:
        /* <DEDUP_REMOVED lines=9> */
.L_x_53457:
        /* <DEDUP_REMOVED lines=14> */
.L_x_57637:


//--------------------- .text._ZN2at6native29vectorized_elementwise_kernelILi4ENS0_13BinaryFunctorIaaaZZZNS0_21remainder_kernel_cudaERNS_18TensorIteratorBaseEENKUlvE_clEvENKUlvE0_clEvEUlaaE_EESt5arrayIPcLm3EEEEviT0_T1_ --------------------------
	.section	.text._ZN2at6native29vectorized_elementwise_kernelILi4ENS0_13BinaryFunctorIaaaZZZNS0_21remainder_kernel_cudaERNS_18TensorIteratorBaseEENKUlvE_clEvENKUlvE0_clEvEUlaaE_EESt5arrayIPcLm3EEEEviT0_T1_,"ax",@progbits
	.align	128
        .global         _ZN2at6native29vectorized_elementwise_kernelILi4ENS0_13BinaryFunctorIaaaZZZNS0_21remainder_kernel_cudaERNS_18TensorIteratorBaseEENKUlvE_clEvENKUlvE0_clEvEUlaaE_EESt5arrayIPcLm3EEEEviT0_T1_
        .type           _ZN2at6native29vectorized_elementwise_kernelILi4ENS0_13BinaryFunctorIaaaZZZNS0_21remainder_kernel_cudaERNS_18TensorIteratorBaseEENKUlvE_clEvENKUlvE0_clEvEUlaaE_EESt5arrayIPcLm3EEEEviT0_T1_,@function
        .size           _ZN2at6native29vectorized_elementwise_kernelILi4ENS0_13BinaryFunctorIaaaZZZNS0_21remainder_kernel_cudaERNS_18TensorIteratorBaseEENKUlvE_clEvENKUlvE0_clEvEUlaaE_EESt5arrayIPcLm3EEEEviT0_T1_,(.L_x_57638 - _ZN2at6native29vectorized_elementwise_kernelILi4ENS0_13BinaryFunctorIaaaZZZNS0_21remainder_kernel_cudaERNS_18TensorIteratorBaseEENKUlvE_clEvENKUlvE0_clEvEUlaaE_EESt5arrayIPcLm3EEEEviT0_T1_)
        .other          _ZN2at6native29vectorized_elementwise_kernelILi4ENS0_13BinaryFunctorIaaaZZZNS0_21remainder_kernel_cudaERNS_18TensorIteratorBaseEENKUlvE_clEvENKUlvE0_clEvEUlaaE_EESt5arrayIPcLm3EEEEviT0_T1_,@"STO_CUDA_ENTRY STV_DEFAULT"
_ZN2at6native29vectorized_elementwise_kernelILi4ENS0_13BinaryFunctorIaaaZZZNS0_21remainder_kernel_cudaERNS_18TensorIteratorBaseEENKUlvE_clEvENKUlvE0_clEvEUlaaE_EESt5arrayIPcLm3EEEEviT0_T1_:
.text._ZN2at6native29vectorized_elementwise_kernelILi4ENS0_13BinaryFunctorIaaaZZZNS0_21remainder_kernel_cudaERNS_18TensorIteratorBaseEENKUlvE_clEvENKUlvE0_clEvEUlaaE_EESt5arrayIPcLm3EEEEviT0_T1_:
        /* <DEDUP_REMOVED lines=25> */
[----:B------:R-:W4:Y:S01]  /*0190*/  LDG.E R22, desc[UR8][R2.64] ;  /* 0x0000000802167981 */ /* 0x000f22000c1e1900 */
[C---:B--2---:R-:W-:Y:S02]  /*01a0*/  PRMT R14, R12.reuse, 0x8880, RZ ;  /* 0x000088800c0e7816 */ /* 0x044fe400000000ff */
[C---:B------:R-:W-:Y:S02]  /*01b0*/  PRMT R15, R12.reuse, 0x9991, RZ ;  /* 0x000099910c0f7816 */ /* 0x040fe400000000ff */
[----:B------:R-:W-:Y:S02]  /*01c0*/  IABS R16, R14 ;  /* 0x0000000e00107213 */ /* 0x000fe40000000000 */
[C---:B------:R-:W-:Y:S02]  /*01d0*/  PRMT R17, R12.reuse, 0xaaa2, RZ ;  /* 0x0000aaa20c117816 */ /* 0x040fe400000000ff */
[----:B------:R-:W1:Y:S01]  /*01e0*/  I2F.RP R10, R16 ;  /* 0x00000010000a7306 */ /* 0x000e620000209400 */
[----:B------:R-:W-:-:S02]  /*01f0*/  PRMT R19, R12, 0xbbb3, RZ ;  /* 0x0000bbb30c137816 */ /* 0x000fc400000000ff */
[----:B------:R-:W-:Y:S02]  /*0200*/  IABS R18, R15 ;  /* 0x0000000f00127213 */ /* 0x000fe40000000000 */
[----:B------:R-:W-:Y:S02]  /*0210*/  IABS R20, R17 ;  /* 0x0000001100147213 */ /* 0x000fe40000000000 */
[----:B------:R-:W-:Y:S01]  /*0220*/  IABS R21, R19 ;  /* 0x0000001300157213 */ /* 0x000fe20000000000 */
[----:B------:R-:W2:Y:S08]  /*0230*/  I2F.RP R23, R18 ;  /* 0x0000001200177306 */ /* 0x000eb00000209400 */
[----:B------:R-:W5:Y:S08]  /*0240*/  I2F.RP R24, R20 ;  /* 0x0000001400187306 */ /* 0x000f700000209400 */
[----:B------:R-:W0:Y:S08]  /*0250*/  I2F.RP R25, R21 ;  /* 0x0000001500197306 */ /* 0x000e300000209400 */
[----:B-1----:R-:W1:Y:S08]  /*0260*/  MUFU.RCP R10, R10 ;  /* 0x0000000a000a7308 */ /* 0x002e700000001000 */
[----:B--2---:R-:W2:Y:S08]  /*0270*/  MUFU.RCP R23, R23 ;  /* 0x0000001700177308 */ /* 0x004eb00000001000 */
[----:B-----5:R-:W5:Y:S08]  /*0280*/  MUFU.RCP R24, R24 ;  /* 0x0000001800187308 */ /* 0x020f700000001000 */
[----:B0-----:R-:W0:Y:S01]  /*0290*/  MUFU.RCP R25, R25 ;  /* 0x0000001900197308 */ /* 0x001e220000001000 */
[----:B-1----:R-:W-:-:S02]  /*02a0*/  VIADD R4, R10, 0xffffffe ;  /* 0x0ffffffe0a047836 */ /* 0x002fc40000000000 */
[----:B--2---:R-:W-:-:S05]  /*02b0*/  VIADD R6, R23, 0xffffffe ;  /* 0x0ffffffe17067836 */ /* 0x004fca0000000000 */
[----:B------:R-:W1:Y:S01]  /*02c0*/  F2I.FTZ.U32.TRUNC.NTZ R5, R4 ;  /* 0x0000000400057305 */ /* 0x000e62000021f000 */
[----:B-----5:R-:W-:-:S07]  /*02d0*/  VIADD R8, R24, 0xffffffe ;  /* 0x0ffffffe18087836 */ /* 0x020fce0000000000 */
[----:B------:R-:W2:Y:S01]  /*02e0*/  F2I.FTZ.U32.TRUNC.NTZ R7, R6 ;  /* 0x0000000600077305 */ /* 0x000ea2000021f000 */
[----:B0-----:R-:W-:-:S07]  /*02f0*/  VIADD R11, R25, 0xffffffe ;  /* 0x0ffffffe190b7836 */ /* 0x001fce0000000000 */
[----:B------:R-:W0:Y:S01]  /*0300*/  F2I.FTZ.U32.TRUNC.NTZ R9, R8 ;  /* 0x0000000800097305 */ /* 0x000e22000021f000 */
[----:B-1----:R-:W-:-:S07]  /*0310*/  IMAD.MOV R23, RZ, RZ, -R5 ;  /* 0x000000ffff177224 */ /* 0x002fce00078e0a05 */
[----:B------:R-:W1:Y:S01]  /*0320*/  F2I.FTZ.U32.TRUNC.NTZ R11, R11 ;  /* 0x0000000b000b7305 */ /* 0x000e62000021f000 */
[----:B------:R-:W-:Y:S02]  /*0330*/  IMAD R23, R23, R16, RZ ;  /* 0x0000001017177224 */ /* 0x000fe400078e02ff */
[----:B------:R-:W-:Y:S02]  /*0340*/  IMAD.MOV.U32 R4, RZ, RZ, RZ ;  /* 0x000000ffff047224 */ /* 0x000fe400078e00ff */
[----:B--2---:R-:W-:Y:S02]  /*0350*/  IMAD.MOV R25, RZ, RZ, -R7 ;  /* 0x000000ffff197224 */ /* 0x004fe400078e0a07 */
[----:B0-----:R-:W-:Y:S02]  /*0360*/  IMAD.MOV R10, RZ, RZ, -R9 ;  /* 0x000000ffff0a7224 */ /* 0x001fe400078e0a09 */
[----:B------:R-:W-:Y:S01]  /*0370*/  IMAD.HI.U32 R5, R5, R23, R4 ;  /* 0x0000001705057227 */ /* 0x000fe200078e0004 */
[----:B---3--:R-:W-:-:S03]  /*0380*/  PRMT R8, R13, 0x8880, RZ ;  /* 0x000088800d087816 */ /* 0x008fc600000000ff */
[----:B------:R-:W-:Y:S02]  /*0390*/  IMAD R23, R25, R18, RZ ;  /* 0x0000001219177224 */ /* 0x000fe400078e02ff */
[----:B------:R-:W-:Y:S02]  /*03a0*/  IMAD.MOV.U32 R6, RZ, RZ, RZ ;  /* 0x000000ffff067224 */ /* 0x000fe400078e00ff */
[----:B-1----:R-:W-:Y:S02]  /*03b0*/  IMAD.MOV R4, RZ, RZ, -R11 ;  /* 0x000000ffff047224 */ /* 0x002fe400078e0a0b */
[----:B------:R-:W-:Y:S02]  /*03c0*/  IMAD.MOV.U32 R25, RZ, RZ, R10 ;  /* 0x000000ffff197224 */ /* 0x000fe400078e000a */
[----:B------:R-:W-:Y:S01]  /*03d0*/  IMAD.HI.U32 R24, R7, R23, R6 ;  /* 0x0000001707187227 */ /* 0x000fe200078e0006 */
[----:B----4-:R-:W-:-:S03]  /*03e0*/  PRMT R7, R22, 0x8880, RZ ;  /* 0x0000888016077816 */ /* 0x010fc600000000ff */
[----:B------:R-:W-:Y:S02]  /*03f0*/  IMAD.MOV.U32 R6, RZ, RZ, R4 ;  /* 0x000000ffff067224 */ /* 0x000fe400078e0004 */
[----:B------:R-:W-:Y:S02]  /*0400*/  IMAD.MOV.U32 R4, RZ, RZ, R8 ;  /* 0x000000ffff047224 */ /* 0x000fe400078e0008 */
[----:B------:R-:W-:Y:S02]  /*0410*/  IMAD R23, R25, R20, RZ ;  /* 0x0000001419177224 */ /* 0x000fe400078e02ff */
[----:B------:R-:W-:Y:S02]  /*0420*/  IMAD.MOV.U32 R8, RZ, RZ, RZ ;  /* 0x000000ffff087224 */ /* 0x000fe400078e00ff */
[----:B------:R-:W-:Y:S02]  /*0430*/  IMAD R25, R6, R21, RZ ;  /* 0x0000001506197224 */ /* 0x000fe400078e02ff */
[----:B------:R-:W-:Y:S01]  /*0440*/  IMAD.HI.U32 R23, R9, R23, R8 ;  /* 0x0000001709177227 */ /* 0x000fe200078e0008 */
[----:B------:R-:W-:-:S02]  /*0450*/  IABS R9, R14 ;  /* 0x0000000e00097213 */ /* 0x000fc40000000000 */
[----:B------:R-:W-:Y:S01]  /*0460*/  IABS R8, R7 ;  /* 0x0000000700087213 */ /* 0x000fe20000000000 */
[----:B------:R-:W-:Y:S02]  /*0470*/  IMAD.MOV.U32 R10, RZ, RZ, RZ ;  /* 0x000000ffff0a7224 */ /* 0x000fe400078e00ff */
[----:B------:R-:W-:Y:S02]  /*0480*/  IMAD.MOV R9, RZ, RZ, -R9 ;  /* 0x000000ffff097224 */ /* 0x000fe400078e0a09 */
[----:B------:R-:W-:Y:S01]  /*0490*/  IMAD.HI.U32 R25, R11, R25, R10 ;  /* 0x000000190b197227 */ /* 0x000fe200078e000a */
[----:B------:R-:W-:-:S03]  /*04a0*/  PRMT R10, R22, 0x9991, RZ ;  /* 0x00009991160a7816 */ /* 0x000fc600000000ff */
[----:B------:R-:W-:-:S04]  /*04b0*/  IMAD.HI.U32 R5, R5, R8, RZ ;  /* 0x0000000805057227 */ /* 0x000fc800078e00ff */
[----:B------:R-:W-:Y:S02]  /*04c0*/  IMAD R5, R5, R9, R8 ;  /* 0x0000000905057224 */ /* 0x000fe400078e0208 */
[----:B------:R-:W-:Y:S01]  /*04d0*/  IMAD.MOV.U32 R8, RZ, RZ, R10 ;  /* 0x000000ffff087224 */ /* 0x000fe200078e000a */
[----:B------:R-:W-:-:S05]  /*04e0*/  IABS R10, R15 ;  /* 0x0000000f000a7213 */ /* 0x000fca0000000000 */
[----:B------:R-:W-:Y:S02]  /*04f0*/  IMAD.MOV R27, RZ, RZ, -R10 ;  /* 0x000000ffff1b7224 */ /* 0x000fe400078e0a0a */
[----:B------:R0:W2:Y:S01]  /*0500*/  LDG.E R10, desc[UR8][R2.64+0x200] ;  /* 0x00020008020a7981 */ /* 0x0000a2000c1e1900 */
[----:B------:R-:W-:-:S04]  /*0510*/  IABS R6, R4 ;  /* 0x0000000400067213 */ /* 0x000fc80000000000 */
[----:B------:R-:W1:Y:S01]  /*0520*/  I2F.RP R11, R6 ;  /* 0x00000006000b7306 */ /* 0x000e620000209400 */
[----:B------:R-:W-:Y:S02]  /*0530*/  IABS R9, R8 ;  /* 0x0000000800097213 */ /* 0x000fe40000000000 */
[----:B------:R-:W-:-:S05]  /*0540*/  PRMT R28, R22, 0xaaa2, RZ ;  /* 0x0000aaa2161c7816 */ /* 0x000fca00000000ff */
[----:B-1----:R-:W1:Y:S01]  /*0550*/  MUFU.RCP R11, R11 ;  /* 0x0000000b000b7308 */ /* 0x002e620000001000 */
[----:B------:R-:W-:-:S04]  /*0560*/  IMAD.HI.U32 R26, R24, R9, RZ ;  /* 0x00000009181a7227 */ /* 0x000fc800078e00ff */
[----:B------:R-:W-:Y:S02]  /*0570*/  IMAD.MOV.U32 R24, RZ, RZ, R28 ;  /* 0x000000ffff187224 */ /* 0x000fe400078e001c */
[----:B------:R-:W-:Y:S01]  /*0580*/  IMAD R9, R26, R27, R9 ;  /* 0x0000001b1a097224 */ /* 0x000fe200078e0209 */
[----:B------:R-:W-:Y:S02]  /*0590*/  IABS R28, R17 ;  /* 0x00000011001c7213 */ /* 0x000fe40000000000 */
[----:B------:R-:W-:Y:S02]  /*05a0*/  IABS R26, R24 ;  /* 0x00000018001a7213 */ /* 0x000fe40000000000 */
[----:B------:R-:W-:Y:S01]  /*05b0*/  PRMT R22, R22, 0xbbb3, RZ ;  /* 0x0000bbb316167816 */ /* 0x000fe200000000ff */
[----:B-1----:R-:W-:-:S04]  /*05c0*/  VIADD R27, R11, 0xffffffe ;  /* 0x0ffffffe0b1b7836 */ /* 0x002fc80000000000 */
[----:B0-----:R-:W0:Y:S01]  /*05d0*/  F2I.FTZ.U32.TRUNC.NTZ R3, R27 ;  /* 0x0000001b00037305 */ /* 0x001e22000021f000 */
[----:B------:R-:W-:-:S04]  /*05e0*/  IMAD.HI.U32 R11, R23, R26, RZ ;  /* 0x0000001a170b7227 */ /* 0x000fc800078e00ff */
[----:B------:R-:W-:Y:S02]  /*05f0*/  IMAD.MOV R2, RZ, RZ, -R28 ;  /* 0x000000ffff027224 */ /* 0x000fe400078e0a1c */
[----:B------:R-:W-:Y:S02]  /*0600*/  IMAD.MOV.U32 R23, RZ, RZ, R22 ;  /* 0x000000ffff177224 */ /* 0x000fe400078e0016 */
[----:B------:R-:W-:Y:S01]  /*0610*/  IMAD R11, R11, R2, R26 ;  /* 0x000000020b0b7224 */ /* 0x000fe200078e021a */
[----:B------:R-:W-:Y:S02]  /*0620*/  IABS R2, R19 ;  /* 0x0000001300027213 */ /* 0x000fe40000000000 */
[----:B------:R-:W-:-:S03]  /*0630*/  IABS R22, R23 ;  /* 0x0000001700167213 */ /* 0x000fc60000000000 */
[----:B------:R-:W-:Y:S02]  /*0640*/  IMAD.MOV R2, RZ, RZ, -R2 ;  /* 0x000000ffff027224 */ /* 0x000fe400078e0a02 */
[----:B------:R-:W-:-:S04]  /*0650*/  IMAD.HI.U32 R25, R25, R22, RZ ;  /* 0x0000001619197227 */ /* 0x000fc800078e00ff */
[----:B0-----:R-:W-:Y:S02]  /*0660*/  IMAD.MOV R27, RZ, RZ, -R3 ;  /* 0x000000ffff1b7224 */ /* 0x001fe400078e0a03 */
[----:B------:R-:W-:Y:S02]  /*0670*/  IMAD R22, R25, R2, R22 ;  /* 0x0000000219167224 */ /* 0x000fe400078e0216 */
[----:B------:R-:W-:Y:S02]  /*0680*/  IMAD R25, R27, R6, RZ ;  /* 0x000000061b197224 */ /* 0x000fe400078e02ff */
[----:B------:R-:W-:-:S04]  /*0690*/  IMAD.MOV.U32 R2, RZ, RZ, RZ ;  /* 0x000000ffff027224 */ /* 0x000fc800078e00ff */
[----:B------:R-:W-:Y:S01]  /*06a0*/  IMAD.HI.U32 R26, R3, R25, R2 ;  /* 0x00000019031a7227 */ /* 0x000fe200078e0002 */
[----:B------:R-:W-:-:S04]  /*06b0*/  PRMT R25, R13, 0x9991, RZ ;  /* 0x000099910d197816 */ /* 0x000fc800000000ff */
[----:B------:R-:W-:-:S04]  /*06c0*/  IABS R27, R25 ;  /* 0x00000019001b7213 */ /* 0x000fc80000000000 */
[----:B------:R-:W0:Y:S01]  /*06d0*/  I2F.RP R28, R27 ;  /* 0x0000001b001c7306 */ /* 0x000e220000209400 */
[----:B------:R-:W-:Y:S02]  /*06e0*/  ISETP.GE.AND P1, PT, R8, RZ, PT ;  /* 0x000000ff0800720c */ /* 0x000fe40003f26270 */
[----:B------:R-:W-:-:S05]  /*06f0*/  PRMT R8, R13, 0xaaa2, RZ ;  /* 0x0000aaa20d087816 */ /* 0x000fca00000000ff */
[----:B0-----:R-:W0:Y:S01]  /*0700*/  MUFU.RCP R28, R28 ;  /* 0x0000001c001c7308 */ /* 0x001e220000001000 */
[----:B------:R-:W-:Y:S02]  /*0710*/  ISETP.GE.AND P2, PT, R24, RZ, PT ;  /* 0x000000ff1800720c */ /* 0x000fe40003f46270 */
[----:B------:R-:W-:Y:S01]  /*0720*/  IABS R24, R8 ;  /* 0x0000000800187213 */ /* 0x000fe20000000000 */
[----:B0-----:R-:W-:-:S04]  /*0730*/  VIADD R2, R28, 0xffffffe ;  /* 0x0ffffffe1c027836 */ /* 0x001fc80000000000 */
[----:B------:R-:W0:Y:S08]  /*0740*/  I2F.RP R28, R24 ;  /* 0x00000018001c7306 */ /* 0x000e300000209400 */
[----:B------:R1:W3:Y:S01]  /*0750*/  F2I.FTZ.U32.TRUNC.NTZ R3, R2 ;  /* 0x0000000200037305 */ /* 0x0002e2000021f000 */
[----:B------:R-:W-:-:S07]  /*0760*/  ISETP.GE.AND P3, PT, R7, RZ, PT ;  /* 0x000000ff0700720c */ /* 0x000fce0003f66270 */
[----:B0-----:R-:W0:Y:S01]  /*0770*/  MUFU.RCP R28, R28 ;  /* 0x0000001c001c7308 */ /* 0x001e220000001000 */
[----:B------:R-:W-:Y:S01]  /*0780*/  ISETP.GT.U32.AND P0, PT, R16, R5, PT ;  /* 0x000000051000720c */ /* 0x000fe20003f04070 */
[----:B-1----:R-:W-:Y:S02]  /*0790*/  IMAD.MOV.U32 R2, RZ, RZ, RZ ;  /* 0x000000ffff027224 */ /* 0x002fe400078e00ff */
[----:B---3--:R-:W-:-:S04]  /*07a0*/  IMAD.MOV R7, RZ, RZ, -R3 ;  /* 0x000000ffff077224 */ /* 0x008fc800078e0a03 */
[----:B------:R-:W-:-:S04]  /*07b0*/  IMAD R7, R7, R27, RZ ;  /* 0x0000001b07077224 */ /* 0x000fc800078e02ff */
[----:B------:R-:W-:-:S04]  /*07c0*/  IMAD.HI.U32 R7, R3, R7, R2 ;  /* 0x0000000703077227 */ /* 0x000fc800078e0002 */
[----:B0-----:R-:W-:Y:S02]  /*07d0*/  VIADD R2, R28, 0xffffffe ;  /* 0x0ffffffe1c027836 */ /* 0x001fe40000000000 */
[----:B------:R-:W-:Y:S01]  /*07e0*/  @!P0 IMAD.IADD R5, R5, 0x1, -R16 ;  /* 0x0000000105058824 */ /* 0x000fe200078e0a10 */
[----:B------:R-:W-:Y:S01]  /*07f0*/  ISETP.GT.U32.AND P4, PT, R18, R9, PT ;  /* 0x000000091200720c */ /* 0x000fe20003f84070 */
[----:B------:R-:W0:Y:S01]  /*0800*/  F2I.FTZ.U32.TRUNC.NTZ R3, R2 ;  /* 0x0000000200037305 */ /* 0x000e22000021f000 */
[----:B------:R-:W-:Y:S02]  /*0810*/  ISETP.GT.U32.AND P5, PT, R20, R11, PT ;  /* 0x0000000b1400720c */ /* 0x000fe40003fa4070 */
[----:B------:R-:W-:-:S09]  /*0820*/  ISETP.GT.U32.AND P0, PT, R16, R5, PT ;  /* 0x000000051000720c */ /* 0x000fd20003f04070 */
[----:B------:R-:W-:Y:S02]  /*0830*/  @!P4 IMAD.IADD R9, R9, 0x1, -R18 ;  /* 0x000000010909c824 */ /* 0x000fe400078e0a12 */
[----:B------:R-:W-:Y:S02]  /*0840*/  @!P5 IMAD.IADD R11, R11, 0x1, -R20 ;  /* 0x000000010b0bd824 */ /* 0x000fe400078e0a14 */
[----:B0-----:R-:W-:Y:S02]  /*0850*/  IMAD.MOV R29, RZ, RZ, -R3 ;  /* 0x000000ffff1d7224 */ /* 0x001fe400078e0a03 */
[----:B------:R-:W-:Y:S01]  /*0860*/  @!P0 IMAD.IADD R5, R5, 0x1, -R16 ;  /* 0x0000000105058824 */ /* 0x000fe200078e0a10 */
[----:B------:R-:W-:Y:S01]  /*0870*/  ISETP.GE.AND P0, PT, R23, RZ, PT ;  /* 0x000000ff1700720c */ /* 0x000fe20003f06270 */
[----:B------:R-:W-:Y:S01]  /*0880*/  IMAD R23, R29, R24, RZ ;  /* 0x000000181d177224 */ /* 0x000fe200078e02ff */
[----:B------:R-:W-:Y:S01]  /*0890*/  ISETP.GT.U32.AND P4, PT, R18, R9, PT ;  /* 0x000000091200720c */ /* 0x000fe20003f84070 */
[----:B------:R-:W-:Y:S01]  /*08a0*/  IMAD.MOV.U32 R2, RZ, RZ, RZ ;  /* 0x000000ffff027224 */ /* 0x000fe200078e00ff */
[----:B------:R-:W-:-:S03]  /*08b0*/  ISETP.GT.U32.AND P5, PT, R20, R11, PT ;  /* 0x0000000b1400720c */ /* 0x000fc60003fa4070 */
[----:B------:R-:W-:Y:S01]  /*08c0*/  IMAD.HI.U32 R16, R3, R23, R2 ;  /* 0x0000001703107227 */ /* 0x000fe200078e0002 */
[----:B------:R-:W-:Y:S02]  /*08d0*/  PRMT R2, R13, 0xbbb3, RZ ;  /* 0x0000bbb30d027816 */ /* 0x000fe400000000ff */
[----:B------:R-:W-:Y:S01]  /*08e0*/  ISETP.GT.U32.AND P6, PT, R21, R22, PT ;  /* 0x000000161500720c */ /* 0x000fe20003fc4070 */
[----:B------:R-:W-:Y:S02]  /*08f0*/  IMAD.MOV.U32 R23, RZ, RZ, R5 ;  /* 0x000000ffff177224 */ /* 0x000fe400078e0005 */
[----:B------:R-:W-:Y:S02]  /*0900*/  IMAD.MOV.U32 R5, RZ, RZ, R2 ;  /* 0x000000ffff057224 */ /* 0x000fe400078e0002 */
[----:B------:R-:W-:Y:S01]  /*0910*/  @!P4 IMAD.IADD R9, R9, 0x1, -R18 ;  /* 0x000000010909c824 */ /* 0x000fe200078e0a12 */
[----:B------:R-:W-:Y:S01]  /*0920*/  PRMT R18, R12, 0x7770, RZ ;  /* 0x000077700c127816 */ /* 0x000fe200000000ff */
[----:B------:R-:W-:Y:S01]  /*0930*/  @!P5 IMAD.IADD R11, R11, 0x1, -R20 ;  /* 0x000000010b0bd824 */ /* 0x000fe200078e0a14 */
[----:B------:R-:W-:-:S02]  /*0940*/  IABS R20, R5 ;  /* 0x0000000500147213 */ /* 0x000fc40000000000 */
[----:B------:R-:W-:Y:S02]  /*0950*/  ISETP.NE.AND P4, PT, R18, RZ, PT ;  /* 0x000000ff1200720c */ /* 0x000fe40003f85270 */
[----:B------:R-:W0:Y:S01]  /*0960*/  I2F.RP R2, R20 ;  /* 0x0000001400027306 */ /* 0x000e220000209400 */
[----:B------:R-:W-:Y:S02]  /*0970*/  @!P6 IMAD.IADD R22, R22, 0x1, -R21 ;  /* 0x000000011616e824 */ /* 0x000fe400078e0a15 */
[----:B------:R-:W-:-:S03]  /*0980*/  @!P3 IMAD.MOV R23, RZ, RZ, -R23 ;  /* 0x000000ffff17b224 */ /* 0x000fc600078e0a17 */
[----:B------:R-:W-:-:S05]  /*0990*/  ISETP.GT.U32.AND P5, PT, R21, R22, PT ;  /* 0x000000161500720c */ /* 0x000fca0003fa4070 */
[----:B------:R-:W-:Y:S02]  /*09a0*/  @!P4 LOP3.LUT R23, RZ, R14, RZ, 0x33, !PT ;  /* 0x0000000eff17c212 */ /* 0x000fe400078e33ff */
[----:B------:R-:W-:Y:S01]  /*09b0*/  PRMT R14, R12, 0x7771, RZ ;  /* 0x000077710c0e7816 */ /* 0x000fe200000000ff */
[----:B0-----:R-:W0:Y:S03]  /*09c0*/  MUFU.RCP R2, R2 ;  /* 0x0000000200027308 */ /* 0x001e260000001000 */
[----:B------:R-:W-:Y:S02]  /*09d0*/  ISETP.NE.AND P3, PT, R14, RZ, PT ;  /* 0x000000ff0e00720c */ /* 0x000fe40003f65270 */
[----:B------:R-:W-:Y:S01]  /*09e0*/  @!P5 IMAD.IADD R22, R22, 0x1, -R21 ;  /* 0x000000011616d824 */ /* 0x000fe200078e0a15 */
[C---:B------:R-:W-:Y:S02]  /*09f0*/  PRMT R21, R12.reuse, 0x7772, RZ ;  /* 0x000077720c157816 */ /* 0x040fe400000000ff */
[----:B------:R-:W-:Y:S01]  /*0a00*/  PRMT R12, R12, 0x7773, RZ ;  /* 0x000077730c0c7816 */ /* 0x000fe200000000ff */
[----:B------:R-:W-:Y:S01]  /*0a10*/  @!P2 IMAD.MOV R11, RZ, RZ, -R11 ;  /* 0x000000ffff0ba224 */ /* 0x000fe200078e0a0b */
[----:B------:R-:W-:-:S02]  /*0a20*/  ISETP.NE.AND P4, PT, R21, RZ, PT ;  /* 0x000000ff1500720c */ /* 0x000fc40003f85270 */
[----:B------:R-:W-:Y:S01]  /*0a30*/  LOP3.LUT R3, R18, R23, RZ, 0x3c, !PT ;  /* 0x0000001712037212 */ /* 0x000fe200078e3cff */
[----:B------:R-:W-:Y:S01]  /*0a40*/  @!P1 IMAD.MOV R9, RZ, RZ, -R9 ;  /* 0x000000ffff099224 */ /* 0x000fe200078e0a09 */
[----:B------:R-:W-:Y:S02]  /*0a50*/  ISETP.NE.AND P2, PT, R12, RZ, PT ;  /* 0x000000ff0c00720c */ /* 0x000fe40003f45270 */
[----:B------:R-:W-:Y:S02]  /*0a60*/  @!P3 LOP3.LUT R9, RZ, R15, RZ, 0x33, !PT ;  /* 0x0000000fff09b212 */ /* 0x000fe400078e33ff */
[----:B------:R-:W-:Y:S01]  /*0a70*/  PRMT R15, R3, 0x8880, RZ ;  /* 0x00008880030f7816 */ /* 0x000fe200000000ff */
[----:B0-----:R-:W-:Y:S01]  /*0a80*/  VIADD R3, R2, 0xffffffe ;  /* 0x0ffffffe02037836 */ /* 0x001fe20000000000 */
[----:B------:R-:W-:Y:S02]  /*0a90*/  LOP3.LUT P1, RZ, R23, 0xff, RZ, 0xc0, !PT ;  /* 0x000000ff17ff7812 */ /* 0x000fe4000782c0ff */
[----:B------:R-:W-:-:S03]  /*0aa0*/  LOP3.LUT R2, R14, R9, RZ, 0x3c, !PT ;  /* 0x000000090e027212 */ /* 0x000fc600078e3cff */
[----:B------:R-:W0:Y:S01]  /*0ab0*/  F2I.FTZ.U32.TRUNC.NTZ R3, R3 ;  /* 0x0000000300037305 */ /* 0x000e22000021f000 */
[----:B------:R-:W-:Y:S01]  /*0ac0*/  @!P4 LOP3.LUT R11, RZ, R17, RZ, 0x33, !PT ;  /* 0x00000011ff0bc212 */ /* 0x000fe200078e33ff */
[----:B------:R-:W-:Y:S01]  /*0ad0*/  @!P0 IMAD.MOV R22, RZ, RZ, -R22 ;  /* 0x000000ffff168224 */ /* 0x000fe200078e0a16 */
[----:B------:R-:W-:Y:S02]  /*0ae0*/  @!P2 LOP3.LUT R22, RZ, R19, RZ, 0x33, !PT ;  /* 0x00000013ff16a212 */ /* 0x000fe400078e33ff */
[----:B------:R-:W-:Y:S02]  /*0af0*/  ISETP.GT.OR P1, PT, R15, -0x1, !P1 ;  /* 0xffffffff0f00780c */ /* 0x000fe40004f24670 */
[----:B------:R-:W-:Y:S02]  /*0b00*/  PRMT R2, R2, 0x8880, RZ ;  /* 0x0000888002027816 */ /* 0x000fe400000000ff */
[----:B------:R-:W-:Y:S02]  /*0b10*/  LOP3.LUT P2, RZ, R9, 0xff, RZ, 0xc0, !PT ;  /* 0x000000ff09ff7812 */ /* 0x000fe4000784c0ff */
[----:B------:R-:W-:-:S02]  /*0b20*/  LOP3.LUT R15, R21, R11, RZ, 0x3c, !PT ;  /* 0x0000000b150f7212 */ /* 0x000fc400078e3cff */
[----:B------:R-:W-:Y:S02]  /*0b30*/  ISETP.GT.OR P2, PT, R2, -0x1, !P2 ;  /* 0xffffffff0200780c */ /* 0x000fe40005744670 */
[----:B------:R-:W-:Y:S02]  /*0b40*/  PRMT R15, R15, 0x8880, RZ ;  /* 0x000088800f0f7816 */ /* 0x000fe400000000ff */
[----:B------:R-:W-:Y:S02]  /*0b50*/  LOP3.LUT P3, RZ, R11, 0xff, RZ, 0xc0, !PT ;  /* 0x000000ff0bff7812 */ /* 0x000fe4000786c0ff */
[----:B------:R-:W-:Y:S02]  /*0b60*/  LOP3.LUT R2, R12, R22, RZ, 0x3c, !PT ;  /* 0x000000160c027212 */ /* 0x000fe400078e3cff */
[----:B------:R-:W-:Y:S01]  /*0b70*/  ISETP.GT.OR P3, PT, R15, -0x1, !P3 ;  /* 0xffffffff0f00780c */ /* 0x000fe20005f64670 */
[----:B0-----:R-:W-:Y:S01]  /*0b80*/  IMAD.MOV R15, RZ, RZ, -R3 ;  /* 0x000000ffff0f7224 */ /* 0x001fe200078e0a03 */
[----:B------:R-:W-:-:S02]  /*0b90*/  PRMT R2, R2, 0x8880, RZ ;  /* 0x0000888002027816 */ /* 0x000fc400000000ff */
[----:B------:R-:W-:Y:S01]  /*0ba0*/  LOP3.LUT P0, RZ, R22, 0xff, RZ, 0xc0, !PT ;  /* 0x000000ff16ff7812 */ /* 0x000fe2000780c0ff */
[----:B------:R-:W-:-:S03]  /*0bb0*/  IMAD R15, R15, R20, RZ ;  /* 0x000000140f0f7224 */ /* 0x000fc600078e02ff */
[----:B------:R-:W-:Y:S01]  /*0bc0*/  ISETP.GT.OR P0, PT, R2, -0x1, !P0 ;  /* 0xffffffff0200780c */ /* 0x000fe20004704670 */
[----:B------:R-:W-:-:S04]  /*0bd0*/  IMAD.MOV.U32 R2, RZ, RZ, RZ ;  /* 0x000000ffff027224 */ /* 0x000fc800078e00ff */
[----:B------:R-:W-:Y:S01]  /*0be0*/  IMAD.HI.U32 R3, R3, R15, R2 ;  /* 0x0000000f03037227 */ /* 0x000fe200078e0002 */
[----:B------:R-:W-:-:S05]  /*0bf0*/  SEL R2, R14, RZ, !P2 ;  /* 0x000000ff0e027207 */ /* 0x000fca0005000000 */
[----:B------:R-:W-:Y:S01]  /*0c00*/  IMAD.IADD R2, R9, 0x1, R2 ;  /* 0x0000000109027824 */ /* 0x000fe200078e0202 */
[----:B------:R-:W-:-:S05]  /*0c10*/  SEL R18, R18, RZ, !P1 ;  /* 0x000000ff12127207 */ /* 0x000fca0004800000 */
[----:B------:R-:W-:Y:S01]  /*0c20*/  IMAD.IADD R23, R23, 0x1, R18 ;  /* 0x0000000117177824 */ /* 0x000fe200078e0212 */
[----:B------:R-:W-:Y:S02]  /*0c30*/  SEL R18, R21, RZ, !P3 ;  /* 0x000000ff15127207 */ /* 0x000fe40005800000 */
[----:B--2---:R-:W-:-:S05]  /*0c40*/  PRMT R15, R10, 0x8880, RZ ;  /* 0x000088800a0f7816 */ /* 0x004fca00000000ff */
[----:B------:R-:W-:Y:S01]  /*0c50*/  IMAD.MOV.U32 R14, RZ, RZ, R15 ;  /* 0x000000ffff0e7224 */ /* 0x000fe200078e000f */
[----:B------:R-:W-:-:S04]  /*0c60*/  IABS R15, R4 ;  /* 0x00000004000f7213 */ /* 0x000fc80000000000 */
[----:B------:R-:W-:Y:S01]  /*0c70*/  IABS R9, R14 ;  /* 0x0000000e00097213 */ /* 0x000fe20000000000 */
[----:B------:R-:W-:-:S04]  /*0c80*/  IMAD.MOV R15, RZ, RZ, -R15 ;  /* 0x000000ffff0f7224 */ /* 0x000fc800078e0a0f */
[----:B------:R-:W-:Y:S01]  /*0c90*/  IMAD.HI.U32 R26, R26, R9, RZ ;  /* 0x000000091a1a7227 */ /* 0x000fe200078e00ff */
[----:B------:R-:W-:-:S03]  /*0ca0*/  ISETP.GE.AND P4, PT, R14, RZ, PT ;  /* 0x000000ff0e00720c */ /* 0x000fc60003f86270 */
[----:B------:R-:W-:Y:S01]  /*0cb0*/  IMAD R9, R26, R15, R9 ;  /* 0x0000000f1a097224 */ /* 0x000fe200078e0209 */
[----:B------:R-:W-:Y:S02]  /*0cc0*/  IABS R15, R25 ;  /* 0x00000019000f7213 */ /* 0x000fe40000000000 */
[C---:B------:R-:W-:Y:S01]  /*0cd0*/  PRMT R14, R10.reuse, 0x9991, RZ ;  /* 0x000099910a0e7816 */ /* 0x040fe200000000ff */
[----:B------:R-:W-:Y:S01]  /*0ce0*/  IMAD.IADD R11, R11, 0x1, R18 ;  /* 0x000000010b0b7824 */ /* 0x000fe200078e0212 */
[----:B------:R-:W-:Y:S01]  /*0cf0*/  PRMT R17, R10, 0xaaa2, RZ ;  /* 0x0000aaa20a117816 */ /* 0x000fe200000000ff */
[----:B------:R-:W-:Y:S01]  /*0d00*/  IMAD.MOV R15, RZ, RZ, -R15 ;  /* 0x000000ffff0f7224 */ /* 0x000fe200078e0a0f */
[----:B------:R-:W-:Y:S02]  /*0d10*/  IABS R18, R14 ;  /* 0x0000000e00127213 */ /* 0x000fe40000000000 */
[----:B------:R-:W-:Y:S01]  /*0d20*/  ISETP.GE.AND P1, PT, R14, RZ, PT ;  /* 0x000000ff0e00720c */ /* 0x000fe20003f26270 */
[----:B------:R-:W-:-:S02]  /*0d30*/  IMAD.MOV.U32 R14, RZ, RZ, R15 ;  /* 0x000000ffff0e7224 */ /* 0x000fc400078e000f */
[----:B------:R-:W-:-:S04]  /*0d40*/  IMAD.HI.U32 R7, R7, R18, RZ ;  /* 0x0000001207077227 */ /* 0x000fc800078e00ff */
[----:B------:R-:W-:Y:S01]  /*0d50*/  IMAD.MOV.U32 R15, RZ, RZ, R17 ;  /* 0x000000ffff0f7224 */ /* 0x000fe200078e0011 */
[----:B------:R-:W-:Y:S01]  /*0d60*/  ISETP.GT.U32.AND P2, PT, R6, R9, PT ;  /* 0x000000090600720c */ /* 0x000fe20003f44070 */
[----:B------:R-:W-:Y:S01]  /*0d70*/  IMAD R14, R7, R14, R18 ;  /* 0x0000000e070e7224 */ /* 0x000fe200078e0212 */
[----:B------:R-:W-:Y:S02]  /*0d80*/  IABS R7, R8 ;  /* 0x0000000800077213 */ /* 0x000fe40000000000 */
[----:B------:R-:W-:Y:S02]  /*0d90*/  IABS R17, R15 ;  /* 0x0000000f00117213 */ /* 0x000fe40000000000 */
[----:B------:R-:W-:Y:S01]  /*0da0*/  PRMT R10, R10, 0xbbb3, RZ ;  /* 0x0000bbb30a0a7816 */ /* 0x000fe200000000ff */
[----:B------:R-:W-:Y:S02]  /*0db0*/  IMAD.MOV R7, RZ, RZ, -R7 ;  /* 0x000000ffff077224 */ /* 0x000fe400078e0a07 */
[----:B------:R-:W-:-:S04]  /*0dc0*/  IMAD.HI.U32 R16, R16, R17, RZ ;  /* 0x0000001110107227 */ /* 0x000fc800078e00ff */
[----:B------:R-:W-:Y:S01]  /*0dd0*/  IMAD R17, R16, R7, R17 ;  /* 0x0000000710117224 */ /* 0x000fe200078e0211 */
[----:B------:R-:W-:Y:S02]  /*0de0*/  IABS R7, R5 ;  /* 0x0000000500077213 */ /* 0x000fe40000000000 */
[----:B------:R-:W-:Y:S01]  /*0df0*/  IABS R16, R10 ;  /* 0x0000000a00107213 */ /* 0x000fe20000000000 */
[----:B------:R-:W-:Y:S02]  /*0e00*/  @!P2 IMAD.IADD R9, R9, 0x1, -R6 ;  /* 0x000000010909a824 */ /* 0x000fe400078e0a06 */
[----:B------:R-:W-:Y:S02]  /*0e10*/  IMAD.MOV R7, RZ, RZ, -R7 ;  /* 0x000000ffff077224 */ /* 0x000fe400078e0a07 */
[----:B------:R-:W-:Y:S01]  /*0e20*/  IMAD.HI.U32 R3, R3, R16, RZ ;  /* 0x0000001003037227 */ /* 0x000fe200078e00ff */
[----:B------:R-:W-:Y:S02]  /*0e30*/  ISETP.GT.U32.AND P6, PT, R6, R9, PT ;  /* 0x000000090600720c */ /* 0x000fe40003fc4070 */
[----:B------:R-:W-:Y:S01]  /*0e40*/  ISETP.GT.U32.AND P2, PT, R27, R14, PT ;  /* 0x0000000e1b00720c */ /* 0x000fe20003f44070 */
[----:B------:R-:W-:Y:S01]  /*0e50*/  IMAD R7, R3, R7, R16 ;  /* 0x0000000703077224 */ /* 0x000fe200078e0210 */
[----:B------:R-:W-:-:S04]  /*0e60*/  ISETP.GT.U32.AND P3, PT, R24, R17, PT ;  /* 0x000000111800720c */ /* 0x000fc80003f64070 */
[----:B------:R-:W-:Y:S02]  /*0e70*/  ISETP.GT.U32.AND P5, PT, R20, R7, PT ;  /* 0x000000071400720c */ /* 0x000fe40003fa4070 */
[----:B------:R-:W-:-:S03]  /*0e80*/  PRMT R3, R13, 0x7770, RZ ;  /* 0x000077700d037816 */ /* 0x000fc600000000ff */
[----:B------:R-:W-:Y:S01]  /*0e90*/  @!P6 IMAD.IADD R9, R9, 0x1, -R6 ;  /* 0x000000010909e824 */ /* 0x000fe200078e0a06 */
[----:B------:R-:W-:Y:S01]  /*0ea0*/  ISETP.NE.AND P6, PT, R3, RZ, PT ;  /* 0x000000ff0300720c */ /* 0x000fe20003fc5270 */
[----:B------:R-:W-:Y:S02]  /*0eb0*/  @!P2 IMAD.IADD R14, R14, 0x1, -R27 ;  /* 0x000000010e0ea824 */ /* 0x000fe400078e0a1b */
[----:B------:R-:W-:-:S03]  /*0ec0*/  @!P3 IMAD.IADD R17, R17, 0x1, -R24 ;  /* 0x000000011111b824 */ /* 0x000fc600078e0a18 */
[----:B------:R-:W-:Y:S01]  /*0ed0*/  ISETP.GT.U32.AND P2, PT, R27, R14, PT ;  /* 0x0000000e1b00720c */ /* 0x000fe20003f44070 */
[----:B------:R-:W-:Y:S01]  /*0ee0*/  @!P5 IMAD.IADD R7, R7, 0x1, -R20 ;  /* 0x000000010707d824 */ /* 0x000fe200078e0a14 */
[----:B------:R-:W-:Y:S01]  /*0ef0*/  ISETP.GT.U32.AND P3, PT, R24, R17, PT ;  /* 0x000000111800720c */ /* 0x000fe20003f64070 */
[----:B------:R-:W-:-:S04]  /*0f00*/  IMAD.MOV.U32 R6, RZ, RZ, R9 ;  /* 0x000000ffff067224 */ /* 0x000fc800078e0009 */
[----:B------:R-:W-:Y:S01]  /*0f10*/  @!P4 IMAD.MOV R6, RZ, RZ, -R6 ;  /* 0x000000ffff06c224 */ /* 0x000fe200078e0a06 */
[----:B------:R-:W-:Y:S02]  /*0f20*/  ISETP.GT.U32.AND P4, PT, R20, R7, PT ;  /* 0x000000071400720c */ /* 0x000fe40003f84070 */
[----:B------:R-:W-:Y:S02]  /*0f30*/  @!P6 LOP3.LUT R6, RZ, R4, RZ, 0x33, !PT ;  /* 0x00000004ff06e212 */ /* 0x000fe400078e33ff */
[C---:B------:R-:W-:Y:S01]  /*0f40*/  PRMT R4, R13.reuse, 0x7771, RZ ;  /* 0x000077710d047816 */ /* 0x040fe200000000ff */
[----:B------:R-:W-:Y:S01]  /*0f50*/  @!P2 IMAD.IADD R14, R14, 0x1, -R27 ;  /* 0x000000010e0ea824 */ /* 0x000fe200078e0a1b */
[----:B------:R-:W-:Y:S02]  /*0f60*/  PRMT R9, R13, 0x7772, RZ ;  /* 0x000077720d097816 */ /* 0x000fe400000000ff */
[----:B------:R-:W-:Y:S01]  /*0f70*/  ISETP.NE.AND P2, PT, R4, RZ, PT ;  /* 0x000000ff0400720c */ /* 0x000fe20003f45270 */
[----:B------:R-:W-:Y:S01]  /*0f80*/  @!P3 IMAD.IADD R17, R17, 0x1, -R24 ;  /* 0x000000011111b824 */ /* 0x000fe200078e0a18 */
[----:B------:R-:W-:-:S02]  /*0f90*/  ISETP.GE.AND P5, PT, R15, RZ, PT ;  /* 0x000000ff0f00720c */ /* 0x000fc40003fa6270 */
[----:B------:R-:W-:Y:S02]  /*0fa0*/  ISETP.NE.AND P3, PT, R9, RZ, PT ;  /* 0x000000ff0900720c */ /* 0x000fe40003f65270 */
[----:B------:R-:W-:Y:S01]  /*0fb0*/  PRMT R13, R13, 0x7773, RZ ;  /* 0x000077730d0d7816 */ /* 0x000fe200000000ff */
[----:B------:R-:W-:Y:S01]  /*0fc0*/  @!P4 IMAD.IADD R7, R7, 0x1, -R20 ;  /* 0x000000010707c824 */ /* 0x000fe200078e0a14 */
[----:B------:R-:W-:Y:S02]  /*0fd0*/  ISETP.GE.AND P6, PT, R10, RZ, PT ;  /* 0x000000ff0a00720c */ /* 0x000fe40003fc6270 */
[----:B------:R-:W-:Y:S01]  /*0fe0*/  ISETP.NE.AND P4, PT, R13, RZ, PT ;  /* 0x000000ff0d00720c */ /* 0x000fe20003f85270 */
[----:B------:R-:W-:Y:S01]  /*0ff0*/  @!P1 IMAD.MOV R14, RZ, RZ, -R14 ;  /* 0x000000ffff0e9224 */ /* 0x000fe200078e0a0e */
[----:B------:R-:W-:Y:S02]  /*1000*/  LOP3.LUT R10, R3, R6, RZ, 0x3c, !PT ;  /* 0x00000006030a7212 */ /* 0x000fe400078e3cff */
[----:B------:R-:W-:Y:S01]  /*1010*/  @!P2 LOP3.LUT R14, RZ, R25, RZ, 0x33, !PT ;  /* 0x00000019ff0ea212 */ /* 0x000fe200078e33ff */
[----:B------:R-:W-:Y:S01]  /*1020*/  @!P5 IMAD.MOV R17, RZ, RZ, -R17 ;  /* 0x000000ffff11d224 */ /* 0x000fe200078e0a11 */
[----:B------:R-:W-:-:S02]  /*1030*/  PRMT R15, R10, 0x8880, RZ ;  /* 0x000088800a0f7816 */ /* 0x000fc400000000ff */
[----:B------:R-:W-:Y:S02]  /*1040*/  LOP3.LUT P1, RZ, R6, 0xff, RZ, 0xc0, !PT ;  /* 0x000000ff06ff7812 */ /* 0x000fe4000782c0ff */
[----:B------:R-:W-:Y:S02]  /*1050*/  @!P3 LOP3.LUT R17, RZ, R8, RZ, 0x33, !PT ;  /* 0x00000008ff11b212 */ /* 0x000fe400078e33ff */
[----:B------:R-:W-:Y:S01]  /*1060*/  LOP3.LUT R8, R4, R14, RZ, 0x3c, !PT ;  /* 0x0000000e04087212 */ /* 0x000fe200078e3cff */
[----:B------:R-:W-:Y:S01]  /*1070*/  @!P6 IMAD.MOV R7, RZ, RZ, -R7 ;  /* 0x000000ffff07e224 */ /* 0x000fe200078e0a07 */
[----:B------:R-:W-:Y:S02]  /*1080*/  ISETP.GT.OR P1, PT, R15, -0x1, !P1 ;  /* 0xffffffff0f00780c */ /* 0x000fe40004f24670 */
[----:B------:R-:W-:Y:S02]  /*1090*/  LOP3.LUT R10, R9, R17, RZ, 0x3c, !PT ;  /* 0x00000011090a7212 */ /* 0x000fe400078e3cff */
[----:B------:R-:W-:-:S02]  /*10a0*/  @!P4 LOP3.LUT R7, RZ, R5, RZ, 0x33, !PT ;  /* 0x00000005ff07c212 */ /* 0x000fc400078e33ff */
[----:B------:R-:W-:Y:S02]  /*10b0*/  PRMT R5, R8, 0x8880, RZ ;  /* 0x0000888008057816 */ /* 0x000fe400000000ff */
[----:B------:R-:W-:Y:S02]  /*10c0*/  LOP3.LUT P2, RZ, R14, 0xff, RZ, 0xc0, !PT ;  /* 0x000000ff0eff7812 */ /* 0x000fe4000784c0ff */
[----:B------:R-:W-:Y:S02]  /*10d0*/  SEL R15, R3, RZ, !P1 ;  /* 0x000000ff030f7207 */ /* 0x000fe40004800000 */
[----:B------:R-:W-:Y:S02]  /*10e0*/  PRMT R8, R10, 0x8880, RZ ;  /* 0x000088800a087816 */ /* 0x000fe400000000ff */
[----:B------:R-:W-:Y:S02]  /*10f0*/  LOP3.LUT P3, RZ, R17, 0xff, RZ, 0xc0, !PT ;  /* 0x000000ff11ff7812 */ /* 0x000fe4000786c0ff */
[----:B------:R-:W-:-:S02]  /*1100*/  LOP3.LUT R3, R13, R7, RZ, 0x3c, !PT ;  /* 0x000000070d037212 */ /* 0x000fc400078e3cff */
[----:B------:R-:W-:Y:S01]  /*1110*/  ISETP.GT.OR P1, PT, R5, -0x1, !P2 ;  /* 0xffffffff0500780c */ /* 0x000fe20005724670 */
[----:B------:R-:W-:Y:S01]  /*1120*/  IMAD.IADD R5, R6, 0x1, R15 ;  /* 0x0000000106057824 */ /* 0x000fe200078e020f */
[----:B------:R-:W-:Y:S02]  /*1130*/  ISETP.GT.OR P2, PT, R8, -0x1, !P3 ;  /* 0xffffffff0800780c */ /* 0x000fe40005f44670 */
[----:B------:R-:W-:Y:S02]  /*1140*/  PRMT R3, R3, 0x8880, RZ ;  /* 0x0000888003037816 */ /* 0x000fe400000000ff */
[----:B------:R-:W-:Y:S02]  /*1150*/  LOP3.LUT P3, RZ, R7, 0xff, RZ, 0xc0, !PT ;  /* 0x000000ff07ff7812 */ /* 0x000fe4000786c0ff */
[----:B------:R-:W-:Y:S01]  /*1160*/  SEL R15, R4, RZ, !P1 ;  /* 0x000000ff040f7207 */ /* 0x000fe20004800000 */
[----:B------:R-:W-:Y:S01]  /*1170*/  UIADD3 UR5, UP0, UR4, UR6, URZ ;  /* 0x0000000604057290 */ /* 0x000fe2000ff1e03f */
[----:B------:R-:W-:-:S02]  /*1180*/  SEL R4, R9, RZ, !P2 ;  /* 0x000000ff09047207 */ /* 0x000fc40005000000 */
[----:B------:R-:W-:Y:S01]  /*1190*/  ISETP.GT.OR P1, PT, R3, -0x1, !P3 ;  /* 0xffffffff0300780c */ /* 0x000fe20005f24670 */
[----:B------:R-:W-:Y:S01]  /*11a0*/  IMAD.IADD R14, R14, 0x1, R15 ;  /* 0x000000010e0e7824 */ /* 0x000fe200078e020f */
[----:B------:R-:W-:Y:S01]  /*11b0*/  UIADD3.X UR6, URZ, UR7, URZ, UP0, !UPT ;  /* 0x000000073f067290 */ /* 0x000fe200087fe43f */
[----:B------:R-:W-:Y:S01]  /*11c0*/  SEL R3, R12, RZ, !P0 ;  /* 0x000000ff0c037207 */ /* 0x000fe20004000000 */
[----:B------:R-:W-:Y:S01]  /*11d0*/  IMAD.IADD R17, R17, 0x1, R4 ;  /* 0x0000000111117824 */ /* 0x000fe200078e0204 */
[----:B------:R-:W-:Y:S02]  /*11e0*/  SEL R6, R13, RZ, !P1 ;  /* 0x000000ff0d067207 */ /* 0x000fe40004800000 */
[----:B------:R-:W-:Y:S02]  /*11f0*/  PRMT R2, R2, 0x7604, R23 ;  /* 0x0000760402027816 */ /* 0x000fe40000000017 */
[----:B------:R-:W-:Y:S01]  /*1200*/  PRMT R14, R14, 0x7604, R5 ;  /* 0x000076040e0e7816 */ /* 0x000fe20000000005 */
[----:B------:R-:W-:Y:S01]  /*1210*/  IMAD.IADD R22, R22, 0x1, R3 ;  /* 0x0000000116167824 */ /* 0x000fe200078e0203 */
[----:B------:R-:W-:Y:S01]  /*1220*/  PRMT R11, R11, 0x7054, R2 ;  /* 0x000070540b0b7816 */ /* 0x000fe20000000002 */
[----:B------:R-:W-:Y:S01]  /*1230*/  IMAD.IADD R6, R7, 0x1, R6 ;  /* 0x0000000107067824 */ /* 0x000fe200078e0206 */
[----:B------:R-:W-:Y:S01]  /*1240*/  PRMT R17, R17, 0x7054, R14 ;  /* 0x0000705411117816 */ /* 0x000fe2000000000e */
[----:B------:R-:W-:-:S02]  /*1250*/  IMAD.U32 R4, RZ, RZ, UR5 ;  /* 0x00000005ff047e24 */ /* 0x000fc4000f8e00ff */
[----:B------:R-:W-:Y:S01]  /*1260*/  IMAD.U32 R5, RZ, RZ, UR6 ;  /* 0x00000006ff057e24 */ /* 0x000fe2000f8e00ff */
[----:B------:R-:W-:Y:S02]  /*1270*/  PRMT R11, R22, 0x654, R11 ;  /* 0x00000654160b7816 */ /* 0x000fe4000000000b */
[----:B------:R-:W-:Y:S01]  /*1280*/  PRMT R17, R6, 0x654, R17 ;  /* 0x0000065406117816 */ /* 0x000fe20000000011 */
[----:B------:R-:W-:-:S05]  /*1290*/  IMAD.WIDE R4, R0, 0x4, R4 ;  /* 0x0000000400047825 */ /* 0x000fca00078e0204 */
[----:B------:R-:W-:Y:S04]  /*12a0*/  STG.E desc[UR8][R4.64], R11 ;  /* 0x0000000b04007986 */ /* 0x000fe8000c101908 */
[----:B------:R-:W-:Y:S01]  /*12b0*/  STG.E desc[UR8][R4.64+0x200], R17 ;  /* 0x0002001104007986 */ /* 0x000fe2000c101908 */
[----:B------:R-:W-:Y:S05]  /*12c0*/  EXIT ;  /* 0x000000000000794d */ /* 0x000fea0003800000 */
.L_x_53458:
        /* <DEDUP_REMOVED lines=139> */
.L_x_53460:
[----:B------:R-:W-:Y:S05]  /*1b80*/  BSYNC B0 ;  /* 0x0000000000007941 */ /* 0x000fea0003800000 */
.L_x_53459:
        /* <DEDUP_REMOVED lines=34> */
.L_x_53462:
[----:B------:R-:W-:Y:S05]  /*1db0*/  BSYNC B0 ;  /* 0x0000000000007941 */ /* 0x000fea0003800000 */
.L_x_53461:
        /* <DEDUP_REMOVED lines=34> */
.L_x_53464:
[----:B------:R-:W-:Y:S05]  /*1fe0*/  BSYNC B0 ;  /* 0x0000000000007941 */ /* 0x000fea0003800000 */
.L_x_53463:
        /* <DEDUP_REMOVED lines=34> */
.L_x_53466:
[----:B------:R-:W-:Y:S05]  /*2210*/  BSYNC B0 ;  /* 0x0000000000007941 */ /* 0x000fea0003800000 */
.L_x_53465:
        /* <DEDUP_REMOVED lines=35> */
.L_x_53468:
[----:B------:R-:W-:Y:S05]  /*2450*/  BSYNC B0 ;  /* 0x0000000000007941 */ /* 0x000fea0003800000 */
.L_x_53467:
        /* <DEDUP_REMOVED lines=42> */
.L_x_53470:
[----:B------:R-:W-:Y:S05]  /*2700*/  BSYNC B0 ;  /* 0x0000000000007941 */ /* 0x000fea0003800000 */
.L_x_53469:
        /* <DEDUP_REMOVED lines=32> */
.L_x_53472:
[----:B------:R-:W-:Y:S05]  /*2910*/  BSYNC B0 ;  /* 0x0000000000007941 */ /* 0x000fea0003800000 */
.L_x_53471:
        /* <DEDUP_REMOVED lines=32> */
.L_x_53474:
[----:B------:R-:W-:Y:S05]  /*2b20*/  BSYNC B0 ;  /* 0x0000000000007941 */ /* 0x000fea0003800000 */
.L_x_53473:
        /* <DEDUP_REMOVED lines=20> */
.L_x_53477:
        /* <DEDUP_REMOVED lines=8> */
.L_x_53478:
        /* <DEDUP_REMOVED lines=8> */
.L_x_53479:
        /* <DEDUP_REMOVED lines=9> */
.L_x_53480:
[----:B------:R-:W-:Y:S05]  /*2e00*/  BSYNC B1 ;  /* 0x0000000000017941 */ /* 0x000fea0003800000 */
.L_x_53476:
[----:B------:R-:W-:-:S13]  /*2e10*/  ISETP.GE.AND P0, PT, R3, R0, PT ;  /* 0x000000000300720c */ /* 0x000fda0003f06270 */
[----:B0-----:R-:W0:Y:S01]  /*2e20*/  @!P0 LDC.64 R6, c[0x0][0x218] ;  /* 0x00008600ff068b82 */ /* 0x001e220000000a00 */
[C---:B-12---:R-:W-:Y:S02]  /*2e30*/  @!P0 VIADD R5, R3.reuse, UR4 ;  /* 0x0000000403058c36 */ /* 0x046fe40008000000 */
[----:B------:R-:W-:-:S03]  /*2e40*/  @!P0 VIADD R3, R3, 0x80 ;  /* 0x0000008003038836 */ /* 0x000fc60000000000 */
[----:B0-----:R-:W-:-:S05]  /*2e50*/  @!P0 IADD3 R4, P1, R5, R6, RZ ;  /* 0x0000000605048210 */ /* 0x001fca0007f3e0ff */
[----:B------:R-:W-:-:S05]  /*2e60*/  @!P0 IMAD.X R5, RZ, RZ, R7, P1 ;  /* 0x000000ffff058224 */ /* 0x000fca00008e0607 */
[----:B------:R2:W-:Y:S03]  /*2e70*/  @!P0 STG.E.U8 desc[UR8][R4.64], R13 ;  /* 0x0000000d04008986 */ /* 0x0005e6000c101108 */
.L_x_53481:
[----:B------:R-:W-:Y:S05]  /*2e80*/  BSYNC B0 ;  /* 0x0000000000007941 */ /* 0x000fea0003800000 */
.L_x_53475:
        /* <DEDUP_REMOVED lines=9> */
.L_x_53482:
        /* <DEDUP_REMOVED lines=14> */
.L_x_57638:


//--------------------- .text._ZN2at6native29vectorized_elementwise_kernelILi8ENS0_13BinaryFunctorIaaaZZZNS0_21remainder_kernel_cudaERNS_18TensorIteratorBaseEENKUlvE_clEvENKUlvE0_clEvEUlaaE_EESt5arrayIPcLm3EEEEviT0_T1_ --------------------------
	.section	.text._ZN2at6native29vectorized_elementwise_kernelILi8ENS0_13BinaryFunctorIaaaZZZNS0_21remainder_kernel_cudaERNS_18TensorIteratorBaseEENKUlvE_clEvENKUlvE0_clEvEUlaaE_EESt5arrayIPcLm3EEEEviT0_T1_,"ax",@progbits
	.align	128
        .global         _ZN2at6native29vectorized_elementwise_kernelILi8ENS0_13BinaryFunctorIaaaZZZNS0_21remainder_kernel_cudaERNS_18TensorIteratorBaseEENKUlvE_clEvENKUlvE0_clEvEUlaaE_EESt5arrayIPcLm3EEEEviT0_T1_
        .type           _ZN2at6native29vectorized_elementwise_kernelILi8ENS0_13BinaryFunctorIaaaZZZNS0_21remainder_kernel_cudaERNS_18TensorIteratorBaseEENKUlvE_clEvENKUlvE0_clEvEUlaaE_EESt5arrayIPcLm3EEEEviT0_T1_,@function
        .size           _ZN2at6native29vectorized_elementwise_kernelILi8ENS0_13BinaryFunctorIaaaZZZNS0_21remainder_kernel_cudaERNS_18TensorIteratorBaseEENKUlvE_clEvENKUlvE0_clEvEUlaaE_EESt5arrayIPcLm3EEEEviT0_T1_,(.L_x_57639 - _ZN2at6native29vectorized_elementwise_kernelILi8ENS0_13BinaryFunctorIaaaZZZNS0_21remainder_kernel_cudaERNS_18TensorIteratorBaseEENKUlvE_clEvENKUlvE0_clEvEUlaaE_EESt5arrayIPcLm3EEEEviT0_T1_)
        .other          _ZN2at6native29vectorized_elementwise_kernelILi8ENS0_13BinaryFunctorIaaaZZZNS0_21remainder_kernel_cudaERNS_18TensorIteratorBaseEENKUlvE_clEvENKUlvE0_clEvEUlaaE_EESt5arrayIPcLm3EEEEviT0_T1_,@"STO_CUDA_ENTRY STV_DEFAULT"
_ZN2at6native29vectorized_elementwise_kernelILi8ENS0_13BinaryFunctorIaaaZZZNS0_21remainder_kernel_cudaERNS_18TensorIteratorBaseEENKUlvE_clEvENKUlvE0_clEvEUlaaE_EESt5arrayIPcLm3EEEEviT0_T1_:
.text._ZN2at6native29vectorized_elementwise_kernelILi8ENS0_13BinaryFunctorIaaaZZZNS0_21remainder_kernel_cudaERNS_18TensorIteratorBaseEENKUlvE_clEvENKUlvE0_clEvEUlaaE_EESt5arrayIPcLm3EEEEviT0_T1_:
        /* <DEDUP_REMOVED lines=29> */
[----:B------:R-:W-:Y:S02]  /*01d0*/  PRMT R20, R16, 0x8880, RZ ;  /* 0x0000888010147816 */ /* 0x000fe400000000ff */
[----:B------:R-:W-:Y:S02]  /*01e0*/  SHF.R.U32.HI R16, RZ, 0x8, R16 ;  /* 0x00000008ff107819 */ /* 0x000fe40000011610 */
[----:B------:R-:W-:Y:S02]  /*01f0*/  IABS R23, R20 ;  /* 0x0000001400177213 */ /* 0x000fe40000000000 */
[----:B------:R-:W-:-:S02]  /*0200*/  LOP3.LUT R0, R16, 0xffff, RZ, 0xc0, !PT ;  /* 0x0000ffff10007812 */ /* 0x000fc400078ec0ff */
[----:B------:R-:W0:Y:S01]  /*0210*/  I2F.RP R6, R23 ;  /* 0x0000001700067306 */ /* 0x000e220000209400 */
[----:B------:R-:W-:Y:S02]  /*0220*/  PRMT R15, R7, 0x8880, RZ ;  /* 0x00008880070f7816 */ /* 0x000fe400000000ff */
[----:B------:R-:W-:Y:S02]  /*0230*/  PRMT R18, R0, 0x8880, RZ ;  /* 0x0000888000127816 */ /* 0x000fe400000000ff */
[----:B------:R-:W-:Y:S02]  /*0240*/  SHF.R.U32.HI R0, RZ, 0x8, R7 ;  /* 0x00000008ff007819 */ /* 0x000fe40000011607 */
[----:B------:R-:W-:Y:S02]  /*0250*/  IABS R22, R18 ;  /* 0x0000001200167213 */ /* 0x000fe40000000000 */
[----:B------:R-:W-:Y:S02]  /*0260*/  LOP3.LUT R7, R0, 0xffff, RZ, 0xc0, !PT ;  /* 0x0000ffff00077812 */ /* 0x000fe400078ec0ff */
[----:B------:R-:W-:Y:S01]  /*0270*/  IABS R21, R15 ;  /* 0x0000000f00157213 */ /* 0x000fe20000000000 */
[----:B------:R-:W1:Y:S01]  /*0280*/  I2F.RP R24, R22 ;  /* 0x0000001600187306 */ /* 0x000e620000209400 */
[----:B------:R-:W-:-:S04]  /*0290*/  PRMT R17, R7, 0x8880, RZ ;  /* 0x0000888007117816 */ /* 0x000fc800000000ff */
[----:B------:R-:W-:-:S03]  /*02a0*/  IABS R19, R17 ;  /* 0x0000001100137213 */ /* 0x000fc60000000000 */
[----:B0-----:R-:W0:Y:S08]  /*02b0*/  MUFU.RCP R6, R6 ;  /* 0x0000000600067308 */ /* 0x001e300000001000 */
[----:B------:R-:W2:Y:S08]  /*02c0*/  I2F.RP R8, R21 ;  /* 0x0000001500087306 */ /* 0x000eb00000209400 */
[----:B-1----:R-:W1:Y:S01]  /*02d0*/  MUFU.RCP R24, R24 ;  /* 0x0000001800187308 */ /* 0x002e620000001000 */
[----:B0-----:R-:W-:-:S07]  /*02e0*/  VIADD R7, R6, 0xffffffe ;  /* 0x0ffffffe06077836 */ /* 0x001fce0000000000 */
[----:B------:R-:W0:Y:S08]  /*02f0*/  I2F.RP R6, R19 ;  /* 0x0000001300067306 */ /* 0x000e300000209400 */
[----:B--2---:R-:W2:Y:S01]  /*0300*/  MUFU.RCP R8, R8 ;  /* 0x0000000800087308 */ /* 0x004ea20000001000 */
[----:B-1----:R-:W-:-:S07]  /*0310*/  VIADD R10, R24, 0xffffffe ;  /* 0x0ffffffe180a7836 */ /* 0x002fce0000000000 */
[----:B0-----:R-:W0:Y:S08]  /*0320*/  MUFU.RCP R6, R6 ;  /* 0x0000000600067308 */ /* 0x001e300000001000 */
[----:B------:R-:W1:Y:S01]  /*0330*/  F2I.FTZ.U32.TRUNC.NTZ R7, R7 ;  /* 0x0000000700077305 */ /* 0x000e62000021f000 */
[----:B--2---:R-:W-:-:S07]  /*0340*/  VIADD R8, R8, 0xffffffe ;  /* 0x0ffffffe08087836 */ /* 0x004fce0000000000 */
[----:B------:R2:W4:Y:S01]  /*0350*/  F2I.FTZ.U32.TRUNC.NTZ R11, R10 ;  /* 0x0000000a000b7305 */ /* 0x000522000021f000 */
[----:B0-----:R-:W-:Y:S02]  /*0360*/  VIADD R12, R6, 0xffffffe ;  /* 0x0ffffffe060c7836 */ /* 0x001fe40000000000 */
[----:B------:R-:W-:Y:S02]  /*0370*/  IMAD.MOV.U32 R6, RZ, RZ, RZ ;  /* 0x000000ffff067224 */ /* 0x000fe400078e00ff */
[----:B-1----:R-:W-:-:S03]  /*0380*/  IMAD.MOV R26, RZ, RZ, -R7 ;  /* 0x000000ffff1a7224 */ /* 0x002fc600078e0a07 */
[----:B------:R-:W0:Y:S01]  /*0390*/  F2I.FTZ.U32.TRUNC.NTZ R9, R8 ;  /* 0x0000000800097305 */ /* 0x000e22000021f000 */
[----:B--2---:R-:W-:Y:S02]  /*03a0*/  IMAD.MOV.U32 R10, RZ, RZ, RZ ;  /* 0x000000ffff0a7224 */ /* 0x004fe400078e00ff */
[----:B------:R-:W-:Y:S02]  /*03b0*/  IMAD R27, R26, R23, RZ ;  /* 0x000000171a1b7224 */ /* 0x000fe400078e02ff */
[----:B----4-:R-:W-:-:S03]  /*03c0*/  IMAD.MOV R25, RZ, RZ, -R11 ;  /* 0x000000ffff197224 */ /* 0x010fc600078e0a0b */
[----:B------:R-:W1:Y:S01]  /*03d0*/  F2I.FTZ.U32.TRUNC.NTZ R13, R12 ;  /* 0x0000000c000d7305 */ /* 0x000e62000021f000 */
[----:B------:R-:W-:Y:S01]  /*03e0*/  IMAD.HI.U32 R6, R7, R27, R6 ;  /* 0x0000001b07067227 */ /* 0x000fe200078e0006 */
[C---:B---3--:R-:W-:Y:S02]  /*03f0*/  LOP3.LUT R7, R2.reuse, 0xffff, RZ, 0xc0, !PT ;  /* 0x0000ffff02077812 */ /* 0x048fe400078ec0ff */
[----:B------:R-:W-:Y:S01]  /*0400*/  PRMT R2, R2, 0x7732, RZ ;  /* 0x0000773202027816 */ /* 0x000fe200000000ff */
[----:B------:R-:W-:Y:S02]  /*0410*/  IMAD R25, R25, R22, RZ ;  /* 0x0000001619197224 */ /* 0x000fe400078e02ff */
[----:B0-----:R-:W-:Y:S02]  /*0420*/  IMAD.MOV R24, RZ, RZ, -R9 ;  /* 0x000000ffff187224 */ /* 0x001fe400078e0a09 */
[----:B------:R-:W-:Y:S02]  /*0430*/  IMAD.MOV.U32 R8, RZ, RZ, RZ ;  /* 0x000000ffff087224 */ /* 0x000fe400078e00ff */
[----:B------:R-:W-:Y:S01]  /*0440*/  IMAD R29, R24, R21, RZ ;  /* 0x00000015181d7224 */ /* 0x000fe200078e02ff */
[----:B------:R-:W-:Y:S01]  /*0450*/  PRMT R24, R2, 0x8880, RZ ;  /* 0x0000888002187816 */ /* 0x000fe200000000ff */
[----:B------:R-:W-:Y:S01]  /*0460*/  IMAD.HI.U32 R11, R11, R25, R10 ;  /* 0x000000190b0b7227 */ /* 0x000fe200078e000a */
[----:B------:R-:W-:-:S02]  /*0470*/  IABS R10, R20 ;  /* 0x00000014000a7213 */ /* 0x000fc40000000000 */
[----:B------:R-:W-:Y:S01]  /*0480*/  SHF.R.U32.HI R2, RZ, 0x8, R2 ;  /* 0x00000008ff027819 */ /* 0x000fe20000011602 */
[----:B-1----:R-:W-:Y:S02]  /*0490*/  IMAD.MOV R12, RZ, RZ, -R13 ;  /* 0x000000ffff0c7224 */ /* 0x002fe400078e0a0d */
[----:B------:R-:W-:Y:S01]  /*04a0*/  IMAD.HI.U32 R8, R9, R29, R8 ;  /* 0x0000001d09087227 */ /* 0x000fe200078e0008 */
[----:B------:R-:W-:Y:S02]  /*04b0*/  PRMT R9, R7, 0x8880, RZ ;  /* 0x0000888007097816 */ /* 0x000fe400000000ff */
[----:B------:R-:W-:Y:S01]  /*04c0*/  SHF.R.U32.HI R7, RZ, 0x8, R7 ;  /* 0x00000008ff077819 */ /* 0x000fe20000011607 */
[----:B------:R-:W-:Y:S01]  /*04d0*/  IMAD R25, R12, R19, RZ ;  /* 0x000000130c197224 */ /* 0x000fe200078e02ff */
[----:B------:R-:W-:Y:S01]  /*04e0*/  ISETP.GE.AND P2, PT, R9, RZ, PT ;  /* 0x000000ff0900720c */ /* 0x000fe20003f46270 */
[----:B------:R-:W-:Y:S01]  /*04f0*/  IMAD.MOV.U32 R12, RZ, RZ, RZ ;  /* 0x000000ffff0c7224 */ /* 0x000fe200078e00ff */
[----:B------:R-:W-:Y:S01]  /*0500*/  LOP3.LUT R7, R7, 0xffff, RZ, 0xc0, !PT ;  /* 0x0000ffff07077812 */ /* 0x000fe200078ec0ff */
[----:B------:R-:W-:Y:S01]  /*0510*/  IMAD.MOV R10, RZ, RZ, -R10 ;  /* 0x000000ffff0a7224 */ /* 0x000fe200078e0a0a */
[----:B------:R-:W-:Y:S01]  /*0520*/  LOP3.LUT R2, R2, 0xffff, RZ, 0xc0, !PT ;  /* 0x0000ffff02027812 */ /* 0x000fe200078ec0ff */
[----:B------:R-:W-:Y:S01]  /*0530*/  IMAD.HI.U32 R12, R13, R25, R12 ;  /* 0x000000190d0c7227 */ /* 0x000fe200078e000c */
[----:B------:R-:W-:-:S02]  /*0540*/  IABS R13, R9 ;  /* 0x00000009000d7213 */ /* 0x000fc40000000000 */
[----:B------:R-:W-:Y:S01]  /*0550*/  PRMT R2, R2, 0x8880, RZ ;  /* 0x0000888002027816 */ /* 0x000fe200000000ff */
[----:B------:R-:W-:Y:S01]  /*0560*/  IMAD.MOV.U32 R9, RZ, RZ, R10 ;  /* 0x000000ffff097224 */ /* 0x000fe200078e000a */
[----:B------:R-:W-:Y:S01]  /*0570*/  IABS R10, R15 ;  /* 0x0000000f000a7213 */ /* 0x000fe20000000000 */
[----:B------:R-:W-:-:S04]  /*0580*/  IMAD.HI.U32 R26, R6, R13, RZ ;  /* 0x0000000d061a7227 */ /* 0x000fc800078e00ff */
[----:B------:R-:W-:Y:S01]  /*0590*/  IMAD.MOV.U32 R6, RZ, RZ, R24 ;  /* 0x000000ffff067224 */ /* 0x000fe200078e0018 */
[----:B------:R-:W-:Y:S01]  /*05a0*/  PRMT R24, R7, 0x8880, RZ ;  /* 0x0000888007187816 */ /* 0x000fe200000000ff */
[----:B------:R-:W-:Y:S01]  /*05b0*/  IMAD R26, R26, R9, R13 ;  /* 0x000000091a1a7224 */ /* 0x000fe200078e020d */
[----:B------:R-:W-:Y:S01]  /*05c0*/  IABS R7, R18 ;  /* 0x0000001200077213 */ /* 0x000fe20000000000 */
[----:B------:R-:W-:Y:S01]  /*05d0*/  IMAD.MOV R10, RZ, RZ, -R10 ;  /* 0x000000ffff0a7224 */ /* 0x000fe200078e0a0a */
[----:B------:R-:W-:Y:S02]  /*05e0*/  IABS R9, R6 ;  /* 0x0000000600097213 */ /* 0x000fe40000000000 */
[----:B------:R-:W-:Y:S02]  /*05f0*/  LOP3.LUT R13, R5, 0xffff, RZ, 0xc0, !PT ;  /* 0x0000ffff050d7812 */ /* 0x000fe400078ec0ff */
[----:B------:R-:W-:Y:S01]  /*0600*/  ISETP.GT.U32.AND P0, PT, R23, R26, PT ;  /* 0x0000001a1700720c */ /* 0x000fe20003f04070 */
[----:B------:R-:W-:Y:S01]  /*0610*/  IMAD.HI.U32 R8, R8, R9, RZ ;  /* 0x0000000908087227 */ /* 0x000fe200078e00ff */
[----:B------:R-:W-:-:S02]  /*0620*/  ISETP.GE.AND P5, PT, R6, RZ, PT ;  /* 0x000000ff0600720c */ /* 0x000fc40003fa6270 */
[----:B------:R-:W-:Y:S01]  /*0630*/  ISETP.GE.AND P1, PT, R24, RZ, PT ;  /* 0x000000ff1800720c */ /* 0x000fe20003f26270 */
[----:B------:R-:W-:Y:S01]  /*0640*/  IMAD R10, R8, R10, R9 ;  /* 0x0000000a080a7224 */ /* 0x000fe200078e0209 */
[----:B------:R-:W-:Y:S01]  /*0650*/  IABS R8, R24 ;  /* 0x0000001800087213 */ /* 0x000fe20000000000 */
[----:B------:R-:W-:Y:S01]  /*0660*/  IMAD.MOV R9, RZ, RZ, -R7 ;  /* 0x000000ffff097224 */ /* 0x000fe200078e0a07 */
[----:B------:R-:W-:Y:S01]  /*0670*/  IABS R7, R2 ;  /* 0x0000000200077213 */ /* 0x000fe20000000000 */
[----:B------:R-:W-:Y:S01]  /*0680*/  IMAD.MOV.U32 R6, RZ, RZ, RZ ;  /* 0x000000ffff067224 */ /* 0x000fe200078e00ff */
[----:B------:R-:W-:Y:S01]  /*0690*/  ISETP.GT.U32.AND P4, PT, R21, R10, PT ;  /* 0x0000000a1500720c */ /* 0x000fe20003f84070 */
[----:B------:R-:W-:-:S04]  /*06a0*/  IMAD.HI.U32 R11, R11, R8, RZ ;  /* 0x000000080b0b7227 */ /* 0x000fc800078e00ff */
[----:B------:R-:W-:Y:S01]  /*06b0*/  IMAD R9, R11, R9, R8 ;  /* 0x000000090b097224 */ /* 0x000fe200078e0208 */
[----:B------:R-:W-:Y:S01]  /*06c0*/  IABS R8, R17 ;  /* 0x0000001100087213 */ /* 0x000fe20000000000 */
[----:B------:R-:W-:Y:S01]  /*06d0*/  IMAD.HI.U32 R12, R12, R7, RZ ;  /* 0x000000070c0c7227 */ /* 0x000fe200078e00ff */
[----:B------:R-:W-:Y:S02]  /*06e0*/  PRMT R11, R13, 0x8880, RZ ;  /* 0x000088800d0b7816 */ /* 0x000fe400000000ff */
[----:B------:R-:W-:Y:S01]  /*06f0*/  SHF.R.U32.HI R13, RZ, 0x8, R13 ;  /* 0x00000008ff0d7819 */ /* 0x000fe2000001160d */
[----:B------:R-:W-:Y:S01]  /*0700*/  IMAD.MOV R8, RZ, RZ, -R8 ;  /* 0x000000ffff087224 */ /* 0x000fe200078e0a08 */
[----:B------:R-:W-:Y:S01]  /*0710*/  IABS R25, R11 ;  /* 0x0000000b00197213 */ /* 0x000fe20000000000 */
[----:B------:R-:W-:Y:S02]  /*0720*/  @!P0 IMAD.IADD R26, R26, 0x1, -R23 ;  /* 0x000000011a1a8824 */ /* 0x000fe400078e0a17 */
[----:B------:R-:W-:-:S02]  /*0730*/  IMAD R8, R12, R8, R7 ;  /* 0x000000080c087224 */ /* 0x000fc400078e0207 */
[----:B------:R-:W0:Y:S01]  /*0740*/  I2F.RP R12, R25 ;  /* 0x00000019000c7306 */ /* 0x000e220000209400 */
[----:B------:R-:W-:Y:S01]  /*0750*/  ISETP.GT.U32.AND P0, PT, R23, R26, PT ;  /* 0x0000001a1700720c */ /* 0x000fe20003f04070 */
[----:B------:R-:W-:-:S05]  /*0760*/  @!P4 IMAD.IADD R10, R10, 0x1, -R21 ;  /* 0x000000010a0ac824 */ /* 0x000fca00078e0a15 */
[----:B------:R-:W-:-:S07]  /*0770*/  ISETP.GT.U32.AND P4, PT, R21, R10, PT ;  /* 0x0000000a1500720c */ /* 0x000fce0003f84070 */
[----:B------:R-:W-:Y:S01]  /*0780*/  @!P0 IMAD.IADD R26, R26, 0x1, -R23 ;  /* 0x000000011a1a8824 */ /* 0x000fe200078e0a17 */
[----:B0-----:R-:W0:Y:S01]  /*0790*/  MUFU.RCP R12, R12 ;  /* 0x0000000c000c7308 */ /* 0x001e220000001000 */
[----:B------:R-:W-:-:S04]  /*07a0*/  IABS R23, R11 ;  /* 0x0000000b00177213 */ /* 0x000fc80000000000 */
[----:B------:R-:W-:Y:S02]  /*07b0*/  @!P4 IMAD.IADD R10, R10, 0x1, -R21 ;  /* 0x000000010a0ac824 */ /* 0x000fe400078e0a15 */
[----:B------:R-:W-:Y:S02]  /*07c0*/  IMAD.MOV R23, RZ, RZ, -R23 ;  /* 0x000000ffff177224 */ /* 0x000fe400078e0a17 */
[----:B------:R-:W-:Y:S02]  /*07d0*/  @!P5 IMAD.MOV R10, RZ, RZ, -R10 ;  /* 0x000000ffff0ad224 */ /* 0x000fe400078e0a0a */
[----:B0-----:R-:W-:-:S04]  /*07e0*/  VIADD R27, R12, 0xffffffe ;  /* 0x0ffffffe0c1b7836 */ /* 0x001fc80000000000 */
[----:B------:R0:W1:Y:S02]  /*07f0*/  F2I.FTZ.U32.TRUNC.NTZ R7, R27 ;  /* 0x0000001b00077305 */ /* 0x000064000021f000 */
[----:B0-----:R-:W-:Y:S01]  /*0800*/  LOP3.LUT R27, R3, 0xffff, RZ, 0xc0, !PT ;  /* 0x0000ffff031b7812 */ /* 0x001fe200078ec0ff */
[----:B-1----:R-:W-:-:S04]  /*0810*/  IMAD.MOV R28, RZ, RZ, -R7 ;  /* 0x000000ffff1c7224 */ /* 0x002fc800078e0a07 */
[----:B------:R-:W-:-:S04]  /*0820*/  IMAD R29, R28, R25, RZ ;  /* 0x000000191c1d7224 */ /* 0x000fc800078e02ff */
[----:B------:R-:W-:Y:S01]  /*0830*/  IMAD.HI.U32 R7, R7, R29, R6 ;  /* 0x0000001d07077227 */ /* 0x000fe200078e0006 */
[----:B------:R-:W-:-:S04]  /*0840*/  PRMT R6, R27, 0x8880, RZ ;  /* 0x000088801b067816 */ /* 0x000fc800000000ff */
[----:B------:R-:W-:Y:S02]  /*0850*/  IABS R12, R6 ;  /* 0x00000006000c7213 */ /* 0x000fe40000000000 */
[----:B------:R-:W-:-:S03]  /*0860*/  ISETP.GE.AND P0, PT, R6, RZ, PT ;  /* 0x000000ff0600720c */ /* 0x000fc60003f06270 */
[----:B------:R-:W-:-:S04]  /*0870*/  IMAD.HI.U32 R7, R7, R12, RZ ;  /* 0x0000000c07077227 */ /* 0x000fc800078e00ff */
[----:B------:R-:W-:Y:S01]  /*0880*/  IMAD R12, R7, R23, R12 ;  /* 0x00000017070c7224 */ /* 0x000fe200078e020c */
[----:B------:R-:W-:-:S04]  /*0890*/  LOP3.LUT R7, R13, 0xffff, RZ, 0xc0, !PT ;  /* 0x0000ffff0d077812 */ /* 0x000fc800078ec0ff */
[----:B------:R-:W-:Y:S02]  /*08a0*/  PRMT R23, R7, 0x8880, RZ ;  /* 0x0000888007177816 */ /* 0x000fe400000000ff */
[----:B------:R-:W-:Y:S02]  /*08b0*/  ISETP.GT.U32.AND P3, PT, R25, R12, PT ;  /* 0x0000000c1900720c */ /* 0x000fe40003f64070 */
[----:B------:R-:W-:-:S04]  /*08c0*/  IABS R24, R23 ;  /* 0x0000001700187213 */ /* 0x000fc80000000000 */
[----:B------:R-:W0:Y:S07]  /*08d0*/  I2F.RP R28, R24 ;  /* 0x00000018001c7306 */ /* 0x000e2e0000209400 */
[----:B------:R-:W-:Y:S01]  /*08e0*/  @!P3 IMAD.IADD R12, R12, 0x1, -R25 ;  /* 0x000000010c0cb824 */ /* 0x000fe200078e0a19 */
[----:B------:R-:W-:-:S04]  /*08f0*/  ISETP.GT.U32.AND P3, PT, R22, R9, PT ;  /* 0x000000091600720c */ /* 0x000fc80003f64070 */
[----:B------:R-:W-:Y:S01]  /*0900*/  ISETP.GT.U32.AND P6, PT, R25, R12, PT ;  /* 0x0000000c1900720c */ /* 0x000fe20003fc4070 */
[----:B0-----:R-:W0:Y:S08]  /*0910*/  MUFU.RCP R28, R28 ;  /* 0x0000001c001c7308 */ /* 0x001e300000001000 */
[----:B------:R-:W-:-:S04]  /*0920*/  @!P3 IMAD.IADD R9, R9, 0x1, -R22 ;  /* 0x000000010909b824 */ /* 0x000fc800078e0a16 */
[----:B------:R-:W-:Y:S01]  /*0930*/  @!P6 IMAD.IADD R12, R12, 0x1, -R25 ;  /* 0x000000010c0ce824 */ /* 0x000fe200078e0a19 */
[----:B------:R-:W-:-:S03]  /*0940*/  ISETP.GT.U32.AND P3, PT, R22, R9, PT ;  /* 0x000000091600720c */ /* 0x000fc60003f64070 */
[----:B------:R-:W-:Y:S01]  /*0950*/  @!P0 IMAD.MOV R12, RZ, RZ, -R12 ;  /* 0x000000ffff0c8224 */ /* 0x000fe200078e0a0c */
[----:B------:R-:W-:Y:S01]  /*0960*/  ISETP.NE.AND P0, PT, R11, RZ, PT ;  /* 0x000000ff0b00720c */ /* 0x000fe20003f05270 */
[----:B0-----:R-:W-:-:S04]  /*0970*/  VIADD R6, R28, 0xffffffe ;  /* 0x0ffffffe1c067836 */ /* 0x001fc80000000000 */
[----:B------:R0:W1:Y:S04]  /*0980*/  F2I.FTZ.U32.TRUNC.NTZ R7, R6 ;  /* 0x0000000600077305 */ /* 0x000068000021f000 */
[----:B------:R-:W-:Y:S01]  /*0990*/  @!P3 IMAD.IADD R9, R9, 0x1, -R22 ;  /* 0x000000010909b824 */ /* 0x000fe200078e0a16 */
[----:B------:R-:W-:-:S03]  /*09a0*/  ISETP.NE.AND P3, PT, R20, RZ, PT ;  /* 0x000000ff1400720c */ /* 0x000fc60003f65270 */
[----:B------:R-:W-:Y:S01]  /*09b0*/  @!P0 LOP3.LUT R12, RZ, R11, RZ, 0x33, !PT ;  /* 0x0000000bff0c8212 */ /* 0x000fe200078e33ff */
[----:B------:R-:W-:Y:S01]  /*09c0*/  @!P1 IMAD.MOV R9, RZ, RZ, -R9 ;  /* 0x000000ffff099224 */ /* 0x000fe200078e0a09 */
[----:B------:R-:W-:Y:S01]  /*09d0*/  ISETP.NE.AND P0, PT, R15, RZ, PT ;  /* 0x000000ff0f00720c */ /* 0x000fe20003f05270 */
[----:B0-----:R-:W-:Y:S01]  /*09e0*/  IMAD.MOV.U32 R6, RZ, RZ, RZ ;  /* 0x000000ffff067224 */ /* 0x001fe200078e00ff */
[----:B------:R-:W-:Y:S01]  /*09f0*/  ISETP.NE.AND P1, PT, R18, RZ, PT ;  /* 0x000000ff1200720c */ /* 0x000fe20003f25270 */
[----:B-1----:R-:W-:-:S04]  /*0a00*/  IMAD.MOV R25, RZ, RZ, -R7 ;  /* 0x000000ffff197224 */ /* 0x002fc800078e0a07 */
[----:B------:R-:W-:-:S06]  /*0a10*/  IMAD R21, R25, R24, RZ ;  /* 0x0000001819157224 */ /* 0x000fcc00078e02ff */
[----:B------:R-:W-:Y:S01]  /*0a20*/  @!P0 LOP3.LUT R10, RZ, R15, RZ, 0x33, !PT ;  /* 0x0000000fff0a8212 */ /* 0x000fe200078e33ff */
[----:B------:R-:W-:Y:S01]  /*0a30*/  IMAD.HI.U32 R6, R7, R21, R6 ;  /* 0x0000001507067227 */ /* 0x000fe200078e0006 */
[----:B------:R-:W-:Y:S02]  /*0a40*/  SHF.R.U32.HI R7, RZ, 0x8, R27 ;  /* 0x00000008ff077819 */ /* 0x000fe4000001161b */
[----:B------:R-:W-:Y:S01]  /*0a50*/  PRMT R27, R5, 0x7732, RZ ;  /* 0x00007732051b7816 */ /* 0x000fe200000000ff */
[----:B------:R-:W-:Y:S01]  /*0a60*/  IMAD.MOV.U32 R21, RZ, RZ, R26 ;  /* 0x000000ffff157224 */ /* 0x000fe200078e001a */
[----:B------:R-:W-:Y:S02]  /*0a70*/  LOP3.LUT R7, R7, 0xffff, RZ, 0xc0, !PT ;  /* 0x0000ffff07077812 */ /* 0x000fe400078ec0ff */
[----:B------:R-:W-:Y:S01]  /*0a80*/  LOP3.LUT R15, R5, R12, RZ, 0x3c, !PT ;  /* 0x0000000c050f7212 */ /* 0x000fe200078e3cff */
[----:B------:R-:W-:Y:S01]  /*0a90*/  @!P2 IMAD.MOV R21, RZ, RZ, -R21 ;  /* 0x000000ffff15a224 */ /* 0x000fe200078e0a15 */
[----:B------:R-:W-:-:S02]  /*0aa0*/  @!P3 LOP3.LUT R21, RZ, R20, RZ, 0x33, !PT ;  /* 0x00000014ff15b212 */ /* 0x000fc400078e33ff */
[----:B------:R-:W-:Y:S02]  /*0ab0*/  PRMT R7, R7, 0x8880, RZ ;  /* 0x0000888007077816 */ /* 0x000fe400000000ff */
[----:B------:R-:W-:Y:S02]  /*0ac0*/  IABS R20, R23 ;  /* 0x0000001700147213 */ /* 0x000fe40000000000 */
[----:B------:R-:W-:Y:S02]  /*0ad0*/  ISETP.GE.AND P2, PT, R7, RZ, PT ;  /* 0x000000ff0700720c */ /* 0x000fe40003f46270 */
[----:B------:R-:W-:Y:S01]  /*0ae0*/  IABS R25, R7 ;  /* 0x0000000700197213 */ /* 0x000fe20000000000 */
[----:B------:R-:W-:Y:S01]  /*0af0*/  IMAD.MOV R7, RZ, RZ, -R20 ;  /* 0x000000ffff077224 */ /* 0x000fe200078e0a14 */
[----:B------:R-:W-:Y:S02]  /*0b00*/  PRMT R20, R27, 0x8880, RZ ;  /* 0x000088801b147816 */ /* 0x000fe400000000ff */
[----:B------:R-:W-:Y:S01]  /*0b10*/  ISETP.GT.U32.AND P3, PT, R19, R8, PT ;  /* 0x000000081300720c */ /* 0x000fe20003f64070 */
[----:B------:R-:W-:Y:S01]  /*0b20*/  IMAD.HI.U32 R6, R6, R25, RZ ;  /* 0x0000001906067227 */ /* 0x000fe200078e00ff */
[----:B------:R-:W-:-:S02]  /*0b30*/  IABS R22, R20 ;  /* 0x0000001400167213 */ /* 0x000fc40000000000 */
[----:B------:R-:W-:Y:S01]  /*0b40*/  ISETP.NE.AND P5, PT, R20, RZ, PT ;  /* 0x000000ff1400720c */ /* 0x000fe20003fa5270 */
[----:B------:R-:W-:Y:S01]  /*0b50*/  IMAD R25, R6, R7, R25 ;  /* 0x0000000706197224 */ /* 0x000fe200078e0219 */
[----:B------:R-:W0:Y:S01]  /*0b60*/  I2F.RP R26, R22 ;  /* 0x00000016001a7306 */ /* 0x000e220000209400 */
[----:B------:R-:W-:-:S03]  /*0b70*/  @!P1 LOP3.LUT R9, RZ, R18, RZ, 0x33, !PT ;  /* 0x00000012ff099212 */ /* 0x000fc600078e33ff */
[----:B------:R-:W-:-:S03]  /*0b80*/  ISETP.GT.U32.AND P4, PT, R24, R25, PT ;  /* 0x000000191800720c */ /* 0x000fc60003f84070 */
[----:B------:R-:W-:-:S05]  /*0b90*/  @!P3 IMAD.IADD R8, R8, 0x1, -R19 ;  /* 0x000000010808b824 */ /* 0x000fca00078e0a13 */
[----:B------:R-:W-:Y:S01]  /*0ba0*/  ISETP.GT.U32.AND P3, PT, R19, R8, PT ;  /* 0x000000081300720c */ /* 0x000fe20003f64070 */
[----:B0-----:R-:W0:Y:S04]  /*0bb0*/  MUFU.RCP R26, R26 ;  /* 0x0000001a001a7308 */ /* 0x001e280000001000 */
[----:B------:R-:W-:-:S05]  /*0bc0*/  @!P4 IMAD.IADD R25, R25, 0x1, -R24 ;  /* 0x000000011919c824 */ /* 0x000fca00078e0a18 */
[----:B------:R-:W-:-:S03]  /*0bd0*/  ISETP.GT.U32.AND P4, PT, R24, R25, PT ;  /* 0x000000191800720c */ /* 0x000fc60003f84070 */
[----:B------:R-:W-:Y:S01]  /*0be0*/  @!P3 IMAD.IADD R8, R8, 0x1, -R19 ;  /* 0x000000010808b824 */ /* 0x000fe200078e0a13 */
[----:B------:R-:W-:-:S05]  /*0bf0*/  IABS R19, R20 ;  /* 0x0000001400137213 */ /* 0x000fca0000000000 */
[----:B------:R-:W-:Y:S02]  /*0c00*/  IMAD.MOV R19, RZ, RZ, -R19 ;  /* 0x000000ffff137224 */ /* 0x000fe400078e0a13 */
[----:B0-----:R-:W-:Y:S01]  /*0c10*/  VIADD R6, R26, 0xffffffe ;  /* 0x0ffffffe1a067836 */ /* 0x001fe20000000000 */
[----:B------:R-:W-:Y:S01]  /*0c20*/  PRMT R26, R3, 0x7732, RZ ;  /* 0x00007732031a7816 */ /* 0x000fe200000000ff */
[----:B------:R-:W-:Y:S01]  /*0c30*/  @!P4 IMAD.IADD R25, R25, 0x1, -R24 ;  /* 0x000000011919c824 */ /* 0x000fe200078e0a18 */
[----:B------:R-:W-:Y:S01]  /*0c40*/  ISETP.GE.AND P4, PT, R2, RZ, PT ;  /* 0x000000ff0200720c */ /* 0x000fe20003f86270 */
[----:B------:R0:W1:Y:S01]  /*0c50*/  F2I.FTZ.U32.TRUNC.NTZ R7, R6 ;  /* 0x0000000600077305 */ /* 0x000062000021f000 */
[----:B------:R-:W-:Y:S01]  /*0c60*/  PRMT R3, R26, 0x8880, RZ ;  /* 0x000088801a037816 */ /* 0x000fe200000000ff */
[----:B------:R-:W-:Y:S02]  /*0c70*/  IMAD.MOV.U32 R2, RZ, RZ, RZ ;  /* 0x000000ffff027224 */ /* 0x000fe400078e00ff */
[----:B------:R-:W-:Y:S01]  /*0c80*/  @!P2 IMAD.MOV R25, RZ, RZ, -R25 ;  /* 0x000000ffff19a224 */ /* 0x000fe200078e0a19 */
[----:B------:R-:W-:-:S02]  /*0c90*/  ISETP.GE.AND P3, PT, R3, RZ, PT ;  /* 0x000000ff0300720c */ /* 0x000fc40003f66270 */
[----:B------:R-:W-:Y:S01]  /*0ca0*/  ISETP.NE.AND P2, PT, R23, RZ, PT ;  /* 0x000000ff1700720c */ /* 0x000fe20003f45270 */
[----:B0-----:R-:W-:-:S04]  /*0cb0*/  IMAD.MOV.U32 R6, RZ, RZ, RZ ;  /* 0x000000ffff067224 */ /* 0x001fc800078e00ff */
[----:B------:R-:W-:Y:S01]  /*0cc0*/  @!P4 IMAD.MOV R8, RZ, RZ, -R8 ;  /* 0x000000ffff08c224 */ /* 0x000fe200078e0a08 */
[----:B------:R-:W-:Y:S01]  /*0cd0*/  ISETP.NE.AND P4, PT, R17, RZ, PT ;  /* 0x000000ff1100720c */ /* 0x000fe20003f85270 */
[----:B-1----:R-:W-:-:S04]  /*0ce0*/  IMAD.MOV R29, RZ, RZ, -R7 ;  /* 0x000000ffff1d7224 */ /* 0x002fc800078e0a07 */
[----:B------:R-:W-:Y:S02]  /*0cf0*/  IMAD R29, R29, R22, RZ ;  /* 0x000000161d1d7224 */ /* 0x000fe400078e02ff */
[----:B------:R-:W-:Y:S02]  /*0d00*/  @!P2 LOP3.LUT R25, RZ, R23, RZ, 0x33, !PT ;  /* 0x00000017ff19a212 */ /* 0x000fe400078e33ff */
[----:B------:R-:W-:Y:S01]  /*0d10*/  LOP3.LUT P2, RZ, R21, 0xff, RZ, 0xc0, !PT ;  /* 0x000000ff15ff7812 */ /* 0x000fe2000784c0ff */
[----:B------:R-:W-:Y:S01]  /*0d20*/  IMAD.HI.U32 R6, R7, R29, R6 ;  /* 0x0000001d07067227 */ /* 0x000fe200078e0006 */
[----:B------:R-:W-:Y:S02]  /*0d30*/  IABS R7, R3 ;  /* 0x0000000300077213 */ /* 0x000fe40000000000 */
[----:B------:R-:W-:Y:S02]  /*0d40*/  @!P4 LOP3.LUT R8, RZ, R17, RZ, 0x33, !PT ;  /* 0x00000011ff08c212 */ /* 0x000fe400078e33ff */
[----:B------:R-:W-:Y:S01]  /*0d50*/  PRMT R17, R15, 0x8880, RZ ;  /* 0x000088800f117816 */ /* 0x000fe200000000ff */
[----:B------:R-:W-:Y:S01]  /*0d60*/  IMAD.HI.U32 R6, R6, R7, RZ ;  /* 0x0000000706067227 */ /* 0x000fe200078e00ff */
[----:B------:R-:W-:-:S03]  /*0d70*/  LOP3.LUT P4, RZ, R10, 0xff, RZ, 0xc0, !PT ;  /* 0x000000ff0aff7812 */ /* 0x000fc6000788c0ff */
        /* <DEDUP_REMOVED lines=8> */
[----:B------:R-:W-:Y:S02]  /*0e00*/  @!P6 IMAD.IADD R7, R7, 0x1, -R22 ;  /* 0x000000010707e824 */ /* 0x000fe400078e0a16 */
[----:B------:R-:W-:-:S03]  /*0e10*/  IMAD.MOV R11, RZ, RZ, -R11 ;  /* 0x000000ffff0b7224 */ /* 0x000fc600078e0a0b */
[----:B------:R-:W-:Y:S01]  /*0e20*/  ISETP.GT.U32.AND P6, PT, R22, R7, PT ;  /* 0x000000071600720c */ /* 0x000fe20003fc4070 */
[----:B0-----:R-:W0:-:S12]  /*0e30*/  MUFU.RCP R27, R27 ;  /* 0x0000001b001b7308 */ /* 0x001e180000001000 */
[----:B------:R-:W-:-:S04]  /*0e40*/  @!P6 IMAD.IADD R7, R7, 0x1, -R22 ;  /* 0x000000010707e824 */ /* 0x000fc800078e0a16 */
[----:B------:R-:W-:Y:S01]  /*0e50*/  @!P3 IMAD.MOV R7, RZ, RZ, -R7 ;  /* 0x000000ffff07b224 */ /* 0x000fe200078e0a07 */
[----:B------:R-:W-:Y:S02]  /*0e60*/  @!P5 LOP3.LUT R7, RZ, R20, RZ, 0x33, !PT ;  /* 0x00000014ff07d212 */ /* 0x000fe400078e33ff */
[----:B------:R-:W-:Y:S02]  /*0e70*/  LOP3.LUT P3, RZ, R12, 0xff, RZ, 0xc0, !PT ;  /* 0x000000ff0cff7812 */ /* 0x000fe4000786c0ff */
[----:B------:R-:W-:Y:S01]  /*0e80*/  ISETP.NE.AND P5, PT, R19, RZ, PT ;  /* 0x000000ff1300720c */ /* 0x000fe20003fa5270 */
[----:B0-----:R-:W-:Y:S01]  /*0e90*/  VIADD R3, R27, 0xffffffe ;  /* 0x0ffffffe1b037836 */ /* 0x001fe20000000000 */
[----:B------:R-:W-:-:S05]  /*0ea0*/  ISETP.GT.OR P3, PT, R17, -0x1, !P3 ;  /* 0xffffffff1100780c */ /* 0x000fca0005f64670 */
[----:B------:R-:W0:Y:S02]  /*0eb0*/  F2I.FTZ.U32.TRUNC.NTZ R3, R3 ;  /* 0x0000000300037305 */ /* 0x000e24000021f000 */
[----:B0-----:R-:W-:-:S04]  /*0ec0*/  IMAD.MOV R27, RZ, RZ, -R3 ;  /* 0x000000ffff1b7224 */ /* 0x001fc800078e0a03 */
[----:B------:R-:W-:-:S04]  /*0ed0*/  IMAD R27, R27, R24, RZ ;  /* 0x000000181b1b7224 */ /* 0x000fc800078e02ff */
[----:B------:R-:W-:Y:S01]  /*0ee0*/  IMAD.HI.U32 R2, R3, R27, R2 ;  /* 0x0000001b03027227 */ /* 0x000fe200078e0002 */
[----:B------:R-:W-:-:S04]  /*0ef0*/  SHF.R.U32.HI R3, RZ, 0x8, R26 ;  /* 0x00000008ff037819 */ /* 0x000fc8000001161a */
[----:B------:R-:W-:-:S04]  /*0f00*/  LOP3.LUT R3, R3, 0xffff, RZ, 0xc0, !PT ;  /* 0x0000ffff03037812 */ /* 0x000fc800078ec0ff */
[----:B------:R-:W-:-:S04]  /*0f10*/  PRMT R3, R3, 0x8880, RZ ;  /* 0x0000888003037816 */ /* 0x000fc800000000ff */
[----:B------:R-:W-:Y:S02]  /*0f20*/  ISETP.GE.AND P0, PT, R3, RZ, PT ;  /* 0x000000ff0300720c */ /* 0x000fe40003f06270 */
[----:B------:R-:W-:-:S05]  /*0f30*/  IABS R3, R3 ;  /* 0x0000000300037213 */ /* 0x000fca0000000000 */
[----:B------:R-:W-:-:S04]  /*0f40*/  IMAD.HI.U32 R2, R2, R3, RZ ;  /* 0x0000000302027227 */ /* 0x000fc800078e00ff */
[----:B------:R-:W-:Y:S01]  /*0f50*/  IMAD R3, R2, R11, R3 ;  /* 0x0000000b02037224 */ /* 0x000fe200078e0203 */
[C---:B------:R-:W-:Y:S02]  /*0f60*/  LOP3.LUT R2, R4.reuse, R21, RZ, 0x3c, !PT ;  /* 0x0000001504027212 */ /* 0x040fe400078e3cff */
[----:B------:R-:W-:Y:S02]  /*0f70*/  PRMT R11, R4, 0x7632, R11 ;  /* 0x00007632040b7816 */ /* 0x000fe4000000000b */
[----:B------:R-:W-:Y:S02]  /*0f80*/  ISETP.GT.U32.AND P6, PT, R24, R3, PT ;  /* 0x000000031800720c */ /* 0x000fe40003fc4070 */
[----:B------:R-:W-:Y:S02]  /*0f90*/  PRMT R2, R2, 0x8880, RZ ;  /* 0x0000888002027816 */ /* 0x000fe400000000ff */
[----:B------:R-:W-:Y:S02]  /*0fa0*/  LOP3.LUT R15, R11, R10, RZ, 0x3c, !PT ;  /* 0x0000000a0b0f7212 */ /* 0x000fe400078e3cff */
[----:B------:R-:W-:-:S02]  /*0fb0*/  ISETP.GT.OR P2, PT, R2, -0x1, !P2 ;  /* 0xffffffff0200780c */ /* 0x000fc40005744670 */
[----:B------:R-:W-:Y:S02]  /*0fc0*/  PRMT R2, R5, 0x7632, R2 ;  /* 0x0000763205027816 */ /* 0x000fe40000000002 */
[----:B------:R-:W-:Y:S02]  /*0fd0*/  PRMT R18, R15, 0x8880, RZ ;  /* 0x000088800f127816 */ /* 0x000fe400000000ff */
[----:B------:R-:W-:Y:S01]  /*0fe0*/  LOP3.LUT R15, R2, R7, RZ, 0x3c, !PT ;  /* 0x00000007020f7212 */ /* 0x000fe200078e3cff */
[----:B------:R-:W-:Y:S01]  /*0ff0*/  @!P6 IMAD.IADD R3, R3, 0x1, -R24 ;  /* 0x000000010303e824 */ /* 0x000fe200078e0a18 */
[----:B------:R-:W-:Y:S01]  /*1000*/  SEL R5, R5, RZ, !P3 ;  /* 0x000000ff05057207 */ /* 0x000fe20005800000 */
[----:B------:R-:W-:Y:S01]  /*1010*/  IMAD.MOV.U32 R17, RZ, RZ, R18 ;  /* 0x000000ffff117224 */ /* 0x000fe200078e0012 */
[----:B------:R-:W-:Y:S02]  /*1020*/  PRMT R15, R15, 0x8880, RZ ;  /* 0x000088800f0f7816 */ /* 0x000fe400000000ff */
[----:B------:R-:W-:Y:S01]  /*1030*/  ISETP.GT.U32.AND P1, PT, R24, R3, PT ;  /* 0x000000031800720c */ /* 0x000fe20003f24070 */
[----:B------:R-:W-:Y:S01]  /*1040*/  IMAD.IADD R12, R12, 0x1, R5 ;  /* 0x000000010c0c7824 */ /* 0x000fe200078e0205 */
[----:B------:R-:W-:Y:S01]  /*1050*/  ISETP.GT.OR P4, PT, R17, -0x1, !P4 ;  /* 0xffffffff1100780c */ /* 0x000fe20006784670 */
[----:B------:R-:W-:Y:S01]  /*1060*/  IMAD.MOV.U32 R17, RZ, RZ, R15 ;  /* 0x000000ffff117224 */ /* 0x000fe200078e000f */
[----:B------:R-:W-:-:S02]  /*1070*/  LOP3.LUT R15, R16, R9, RZ, 0x3c, !PT ;  /* 0x00000009100f7212 */ /* 0x000fc400078e3cff */
[----:B------:R-:W-:Y:S02]  /*1080*/  SEL R18, R4, RZ, !P2 ;  /* 0x000000ff04127207 */ /* 0x000fe40005000000 */
[----:B------:R-:W-:Y:S02]  /*1090*/  LOP3.LUT P2, RZ, R25, 0xff, RZ, 0xc0, !PT ;  /* 0x000000ff19ff7812 */ /* 0x000fe4000784c0ff */
[----:B------:R-:W-:Y:S01]  /*10a0*/  SEL R11, R11, RZ, !P4 ;  /* 0x000000ff0b0b7207 */ /* 0x000fe20006000000 */
[----:B------:R-:W-:Y:S01]  /*10b0*/  IMAD.IADD R21, R21, 0x1, R18 ;  /* 0x0000000115157824 */ /* 0x000fe200078e0212 */
[----:B------:R-:W-:Y:S01]  /*10c0*/  LOP3.LUT P3, RZ, R8, 0xff, RZ, 0xc0, !PT ;  /* 0x000000ff08ff7812 */ /* 0x000fe2000786c0ff */
[----:B------:R-:W-:Y:S01]  /*10d0*/  @!P1 IMAD.IADD R3, R3, 0x1, -R24 ;  /* 0x0000000103039824 */ /* 0x000fe200078e0a18 */
[----:B------:R-:W-:Y:S01]  /*10e0*/  LOP3.LUT P1, RZ, R7, 0xff, RZ, 0xc0, !PT ;  /* 0x000000ff07ff7812 */ /* 0x000fe2000782c0ff */
[----:B------:R-:W-:Y:S01]  /*10f0*/  IMAD.IADD R10, R10, 0x1, R11 ;  /* 0x000000010a0a7824 */ /* 0x000fe200078e020b */
[----:B------:R-:W-:Y:S01]  /*1100*/  LOP3.LUT R21, R21, 0xff, RZ, 0xc0, !PT ;  /* 0x000000ff15157812 */ /* 0x000fe200078ec0ff */
[----:B------:R-:W-:Y:S01]  /*1110*/  @!P0 IMAD.MOV R3, RZ, RZ, -R3 ;  /* 0x000000ffff038224 */ /* 0x000fe200078e0a03 */
[----:B------:R-:W-:-:S02]  /*1120*/  ISETP.GT.OR P1, PT, R17, -0x1, !P1 ;  /* 0xffffffff1100780c */ /* 0x000fc40004f24670 */
[----:B------:R-:W-:Y:S02]  /*1130*/  PRMT R17, R15, 0x8880, RZ ;  /* 0x000088800f117816 */ /* 0x000fe400000000ff */
[----:B------:R-:W-:Y:S02]  /*1140*/  LOP3.LUT R15, R13, R25, RZ, 0x3c, !PT ;  /* 0x000000190d0f7212 */ /* 0x000fe400078e3cff */
[----:B------:R-:W-:Y:S02]  /*1150*/  @!P5 LOP3.LUT R3, RZ, R19, RZ, 0x33, !PT ;  /* 0x00000013ff03d212 */ /* 0x000fe400078e33ff */
[----:B------:R-:W-:Y:S02]  /*1160*/  PRMT R15, R15, 0x8880, RZ ;  /* 0x000088800f0f7816 */ /* 0x000fe400000000ff */
[----:B------:R-:W-:Y:S02]  /*1170*/  LOP3.LUT R5, R6, R3, RZ, 0x3c, !PT ;  /* 0x0000000306057212 */ /* 0x000fe400078e3cff */
[----:B------:R-:W-:Y:S01]  /*1180*/  SEL R18, R2, RZ, !P1 ;  /* 0x000000ff02127207 */ /* 0x000fe20004800000 */
[----:B------:R-:W-:Y:S01]  /*1190*/  IMAD.MOV.U32 R4, RZ, RZ, R15 ;  /* 0x000000ffff047224 */ /* 0x000fe200078e000f */
[----:B------:R-:W-:-:S02]  /*11a0*/  PRMT R5, R5, 0x8880, RZ ;  /* 0x0000888005057816 */ /* 0x000fc400000000ff */
[----:B------:R-:W-:Y:S01]  /*11b0*/  LOP3.LUT P0, RZ, R9, 0xff, RZ, 0xc0, !PT ;  /* 0x000000ff09ff7812 */ /* 0x000fe2000780c0ff */
[----:B------:R-:W-:Y:S01]  /*11c0*/  IMAD.IADD R7, R7, 0x1, R18 ;  /* 0x0000000107077824 */ /* 0x000fe200078e0212 */
[----:B------:R-:W-:Y:S01]  /*11d0*/  ISETP.GT.OR P2, PT, R4, -0x1, !P2 ;  /* 0xffffffff0400780c */ /* 0x000fe20005744670 */
[----:B------:R-:W-:Y:S01]  /*11e0*/  IMAD.MOV.U32 R2, RZ, RZ, R5 ;  /* 0x000000ffff027224 */ /* 0x000fe200078e0005 */
[----:B------:R-:W-:Y:S02]  /*11f0*/  LOP3.LUT R4, R0, R8, RZ, 0x3c, !PT ;  /* 0x0000000800047212 */ /* 0x000fe400078e3cff */
[----:B------:R-:W-:Y:S02]  /*1200*/  LOP3.LUT P4, RZ, R3, 0xff, RZ, 0xc0, !PT ;  /* 0x000000ff03ff7812 */ /* 0x000fe4000788c0ff */
[----:B------:R-:W-:Y:S02]  /*1210*/  PRMT R4, R4, 0x8880, RZ ;  /* 0x0000888004047816 */ /* 0x000fe400000000ff */
[----:B------:R-:W-:-:S02]  /*1220*/  ISETP.GT.OR P0, PT, R17, -0x1, !P0 ;  /* 0xffffffff1100780c */ /* 0x000fc40004704670 */
[----:B------:R-:W-:Y:S02]  /*1230*/  ISETP.GT.OR P1, PT, R4, -0x1, !P3 ;  /* 0xffffffff0400780c */ /* 0x000fe40005f24670 */
[----:B------:R-:W-:Y:S02]  /*1240*/  ISETP.GT.OR P3, PT, R2, -0x1, !P4 ;  /* 0xffffffff0200780c */ /* 0x000fe40006764670 */
[----:B------:R-:W-:Y:S02]  /*1250*/  SEL R16, R16, RZ, !P0 ;  /* 0x000000ff10107207 */ /* 0x000fe40004000000 */
[----:B------:R-:W-:Y:S02]  /*1260*/  SEL R2, R13, RZ, !P2 ;  /* 0x000000ff0d027207 */ /* 0x000fe40005000000 */
[----:B------:R-:W-:Y:S01]  /*1270*/  SEL R5, R0, RZ, !P1 ;  /* 0x000000ff00057207 */ /* 0x000fe20004800000 */
[----:B------:R-:W-:Y:S01]  /*1280*/  IMAD.IADD R9, R9, 0x1, R16 ;  /* 0x0000000109097824 */ /* 0x000fe200078e0210 */
[----:B------:R-:W-:Y:S01]  /*1290*/  SEL R6, R6, RZ, !P3 ;  /* 0x000000ff06067207 */ /* 0x000fe20005800000 */
[----:B------:R-:W-:Y:S01]  /*12a0*/  IMAD.IADD R25, R25, 0x1, R2 ;  /* 0x0000000119197824 */ /* 0x000fe200078e0202 */
[----:B------:R-:W-:Y:S01]  /*12b0*/  LOP3.LUT R12, R12, 0xff, RZ, 0xc0, !PT ;  /* 0x000000ff0c0c7812 */ /* 0x000fe200078ec0ff */
[----:B------:R-:W-:Y:S01]  /*12c0*/  IMAD.IADD R8, R8, 0x1, R5 ;  /* 0x0000000108087824 */ /* 0x000fe200078e0205 */
[----:B------:R-:W-:Y:S01]  /*12d0*/  LOP3.LUT R10, R10, 0xff, RZ, 0xc0, !PT ;  /* 0x000000ff0a0a7812 */ /* 0x000fe200078ec0ff */
[----:B------:R-:W-:Y:S01]  /*12e0*/  IMAD.IADD R6, R3, 0x1, R6 ;  /* 0x0000000103067824 */ /* 0x000fe200078e0206 */
[----:B------:R-:W-:Y:S01]  /*12f0*/  LOP3.LUT R7, R7, 0xff, RZ, 0xc0, !PT ;  /* 0x000000ff07077812 */ /* 0x000fe200078ec0ff */
[----:B------:R-:W-:Y:S01]  /*1300*/  IMAD.U32 R2, RZ, RZ, UR5 ;  /* 0x00000005ff027e24 */ /* 0x000fe2000f8e00ff */
[----:B------:R-:W-:Y:S01]  /*1310*/  LOP3.LUT R0, R9, 0xffff, RZ, 0xc0, !PT ;  /* 0x0000ffff09007812 */ /* 0x000fe200078ec0ff */
[----:B------:R-:W-:Y:S01]  /*1320*/  IMAD.U32 R3, RZ, RZ, UR6 ;  /* 0x00000006ff037e24 */ /* 0x000fe2000f8e00ff */
[----:B------:R-:W-:-:S02]  /*1330*/  LOP3.LUT R25, R25, 0xffff, RZ, 0xc0, !PT ;  /* 0x0000ffff19197812 */ /* 0x000fc400078ec0ff */
[----:B------:R-:W-:Y:S01]  /*1340*/  LOP3.LUT R5, R8, 0xffff, RZ, 0xc0, !PT ;  /* 0x0000ffff08057812 */ /* 0x000fe200078ec0ff */
[----:B------:R-:W-:Y:S01]  /*1350*/  IMAD.WIDE R2, R14, 0x8, R2 ;  /* 0x000000080e027825 */ /* 0x000fe200078e0202 */
[----:B------:R-:W-:Y:S02]  /*1360*/  LOP3.LUT R6, R6, 0xffff, RZ, 0xc0, !PT ;  /* 0x0000ffff06067812 */ /* 0x000fe400078ec0ff */
[----:B------:R-:W-:Y:S02]  /*1370*/  PRMT R0, R0, 0x7604, R21 ;  /* 0x0000760400007816 */ /* 0x000fe40000000015 */
[----:B------:R-:W-:Y:S02]  /*1380*/  PRMT R25, R25, 0x7604, R12 ;  /* 0x0000760419197816 */ /* 0x000fe4000000000c */
[----:B------:R-:W-:Y:S02]  /*1390*/  PRMT R5, R5, 0x7604, R10 ;  /* 0x0000760405057816 */ /* 0x000fe4000000000a */
[----:B------:R-:W-:-:S02]  /*13a0*/  PRMT R6, R6, 0x7604, R7 ;  /* 0x0000760406067816 */ /* 0x000fc40000000007 */
[----:B------:R-:W-:Y:S02]  /*13b0*/  PRMT R24, R0, 0x5410, R5 ;  /* 0x0000541000187816 */ /* 0x000fe40000000005 */
[----:B------:R-:W-:-:S05]  /*13c0*/  PRMT R25, R25, 0x5410, R6 ;  /* 0x0000541019197816 */ /* 0x000fca0000000006 */
[----:B------:R-:W-:Y:S01]  /*13d0*/  STG.E.64 desc[UR8][R2.64], R24 ;  /* 0x0000001802007986 */ /* 0x000fe2000c101b08 */
[----:B------:R-:W-:Y:S05]  /*13e0*/  EXIT ;  /* 0x000000000000794d */ /* 0x000fea0003800000 */
.L_x_53483:
        /* <DEDUP_REMOVED lines=139> */
.L_x_53485:
[----:B------:R-:W-:Y:S05]  /*1ca0*/  BSYNC B0 ;  /* 0x0000000000007941 */ /* 0x000fea0003800000 */
.L_x_53484:
        /* <DEDUP_REMOVED lines=34> */
.L_x_53487:
[----:B------:R-:W-:Y:S05]  /*1ed0*/  BSYNC B0 ;  /* 0x0000000000007941 */ /* 0x000fea0003800000 */
.L_x_53486:
        /* <DEDUP_REMOVED lines=34> */
.L_x_53489:
[----:B------:R-:W-:Y:S05]  /*2100*/  BSYNC B0 ;  /* 0x0000000000007941 */ /* 0x000fea0003800000 */
.L_x_53488:
        /* <DEDUP_REMOVED lines=34> */
.L_x_53491:
[----:B------:R-:W-:Y:S05]  /*2330*/  BSYNC B0 ;  /* 0x0000000000007941 */ /* 0x000fea0003800000 */
.L_x_53490:
        /* <DEDUP_REMOVED lines=35> */
.L_x_53493:
[----:B------:R-:W-:Y:S05]  /*2570*/  BSYNC B0 ;  /* 0x0000000000007941 */ /* 0x000fea0003800000 */
.L_x_53492:
        /* <DEDUP_REMOVED lines=42> */
.L_x_53495:
[----:B------:R-:W-:Y:S05]  /*2820*/  BSYNC B0 ;  /* 0x0000000000007941 */ /* 0x000fea0003800000 */
.L_x_53494:
        /* <DEDUP_REMOVED lines=32> */
.L_x_53497:
[----:B------:R-:W-:Y:S05]  /*2a30*/  BSYNC B0 ;  /* 0x0000000000007941 */ /* 0x000fea0003800000 */
.L_x_53496:
        /* <DEDUP_REMOVED lines=32> */
.L_x_53499:
[----:B------:R-:W-:Y:S05]  /*2c40*/  BSYNC B0 ;  /* 0x0000000000007941 */ /* 0x000fea0003800000 */
.L_x_53498:
        /* <DEDUP_REMOVED lines=20> */
.L_x_53502:
        /* <DEDUP_REMOVED lines=8> */
.L_x_53503:
        /* <DEDUP_REMOVED lines=8> */
.L_x_53504:
        /* <DEDUP_REMOVED lines=9> */
.L_x_53505:
[----:B------:R-:W-:Y:S05]  /*2f20*/  BSYNC B1 ;  /* 0x0000000000017941 */ /* 0x000fea0003800000 */
.L_x_53501:
[----:B------:R-:W-:-:S13]  /*2f30*/  ISETP.GE.AND P0, PT, R3, R0, PT ;  /* 0x000000000300720c */ /* 0x000fda0003f06270 */
[----:B0-----:R-:W0:Y:S01]  /*2f40*/  @!P0 LDC.64 R6, c[0x0][0x218] ;  /* 0x00008600ff068b82 */ /* 0x001e220000000a00 */
[C---:B-12---:R-:W-:Y:S02]  /*2f50*/  @!P0 VIADD R5, R3.reuse, UR4 ;  /* 0x0000000403058c36 */ /* 0x046fe40008000000 */
[----:B------:R-:W-:-:S03]  /*2f60*/  @!P0 VIADD R3, R3, 0x80 ;  /* 0x0000008003038836 */ /* 0x000fc60000000000 */
[----:B0-----:R-:W-:-:S05]  /*2f70*/  @!P0 IADD3 R4, P1, R5, R6, RZ ;  /* 0x0000000605048210 */ /* 0x001fca0007f3e0ff */
[----:B------:R-:W-:-:S05]  /*2f80*/  @!P0 IMAD.X R5, RZ, RZ, R7, P1 ;  /* 0x000000ffff058224 */ /* 0x000fca00008e0607 */
[----:B------:R2:W-:Y:S03]  /*2f90*/  @!P0 STG.E.U8 desc[UR8][R4.64], R13 ;  /* 0x0000000d04008986 */ /* 0x0005e6000c101108 */
.L_x_53506:
[----:B------:R-:W-:Y:S05]  /*2fa0*/  BSYNC B0 ;  /* 0x0000000000007941 */ /* 0x000fea0003800000 */
.L_x_53500:
        /* <DEDUP_REMOVED lines=9> */
.L_x_53507:
        /* <DEDUP_REMOVED lines=12> */
.L_x_57639:


//--------------------- .text._ZN2at6native18elementwise_kernelILi128ELi4EZNS0_15gpu_kernel_implINS0_13BUnaryFunctorIaaaZZZNS0_21remainder_kernel_cudaERNS_18TensorIteratorBaseEENKUlvE_clEvENKUlvE0_clEvEUlaaE_EEEEvS5_RKT_EUliE_EEviT1_ --------------------------
	.section	.text._ZN2at6native18elementwise_kernelILi128ELi4EZNS0_15gpu_kernel_implINS0_13BUnaryFunctorIaaaZZZNS0_21remainder_kernel_cudaERNS_18TensorIteratorBaseEENKUlvE_clEvENKUlvE0_clEvEUlaaE_EEEEvS5_RKT_EUliE_EEviT1_,"ax",@progbits
	.align	128
        .global         _ZN2at6native18elementwise_kernelILi128ELi4EZNS0_15gpu_kernel_implINS0_13BUnaryFunctorIaaaZZZNS0_21remainder_kernel_cudaERNS_18TensorIteratorBaseEENKUlvE_clEvENKUlvE0_clEvEUlaaE_EEEEvS5_RKT_EUliE_EEviT1_
        .type           _ZN2at6native18elementwise_kernelILi128ELi4EZNS0_15gpu_kernel_implINS0_13BUnaryFunctorIaaaZZZNS0_21remainder_kernel_cudaERNS_18TensorIteratorBaseEENKUlvE_clEvENKUlvE0_clEvEUlaaE_EEEEvS5_RKT_EUliE_EEviT1_,@function
        .size           _ZN2at6native18elementwise_kernelILi128ELi4EZNS0_15gpu_kernel_implINS0_13BUnaryFunctorIaaaZZZNS0_21remainder_kernel_cudaERNS_18TensorIteratorBaseEENKUlvE_clEvENKUlvE0_clEvEUlaaE_EEEEvS5_RKT_EUliE_EEviT1_,(.L_x_57640 - _ZN2at6native18elementwise_kernelILi128ELi4EZNS0_15gpu_kernel_implINS0_13BUnaryFunctorIaaaZZZNS0_21remainder_kernel_cudaERNS_18TensorIteratorBaseEENKUlvE_clEvENKUlvE0_clEvEUlaaE_EEEEvS5_RKT_EUliE_EEviT1_)
        .other          _ZN2at6native18elementwise_kernelILi128ELi4EZNS0_15gpu_kernel_implINS0_13BUnaryFunctorIaaaZZZNS0_21remainder_kernel_cudaERNS_18TensorIteratorBaseEENKUlvE_clEvENKUlvE0_clEvEUlaaE_EEEEvS5_RKT_EUliE_EEviT1_,@"STO_CUDA_ENTRY STV_DEFAULT"
_ZN2at6native18elementwise_kernelILi128ELi4EZNS0_15gpu_kernel_implINS0_13BUnaryFunctorIaaaZZZNS0_21remainder_kernel_cudaERNS_18TensorIteratorBaseEENKUlvE_clEvENKUlvE0_clEvEUlaaE_EEEEvS5_RKT_EUliE_EEviT1_:
.text._ZN2at6native18elementwise_kernelILi128ELi4EZNS0_15gpu_kernel_implINS0_13BUnaryFunctorIaaaZZZNS0_21remainder_kernel_cudaERNS_18TensorIteratorBaseEENKUlvE_clEvENKUlvE0_clEvEUlaaE_EEEEvS5_RKT_EUliE_EEviT1_:
        /* <DEDUP_REMOVED lines=315> */
.L_x_53510:
        /* <DEDUP_REMOVED lines=20> */
.L_x_53514:
[----:B------:R0:W5:Y:S01]  /*14f0*/  LDG.E.U8 R5, desc[UR36][R2.64] ;  /* 0x0000002402057981 */ /* 0x000162000c1e1100 */
[----:B------:R-:W-:Y:S05]  /*1500*/  BRA `(.L_x_53516) ;  /* 0x0000000c00547947 */ /* 0x000fea0003800000 */
.L_x_53513:
        /* <DEDUP_REMOVED lines=8> */
.L_x_53518:
[----:B------:R0:W5:Y:S01]  /*1590*/  LDG.E.U8 R5, desc[UR36][R2.64] ;  /* 0x0000002402057981 */ /* 0x000162000c1e1100 */
[----:B------:R-:W-:Y:S05]  /*15a0*/  BRA `(.L_x_53516) ;  /* 0x0000000c002c7947 */ /* 0x000fea0003800000 */
.L_x_53517:
[----:B------:R0:W5:Y:S01]  /*15b0*/  LDG.E.U16 R5, desc[UR36][R2.64] ;  /* 0x0000002402057981 */ /* 0x000162000c1e1500 */
[----:B------:R-:W-:Y:S05]  /*15c0*/  BRA `(.L_x_53516) ;  /* 0x0000000c00247947 */ /* 0x000fea0003800000 */
.L_x_53512:
        /* <DEDUP_REMOVED lines=9> */
.L_x_53520:
[----:B------:R-:W2:Y:S02]  /*1660*/  LDG.E.U16 R0, desc[UR36][R2.64] ;  /* 0x0000002402007981 */ /* 0x000ea4000c1e1500 */
[----:B--2---:R-:W-:-:S06]  /*1670*/  HADD2.F32 R0, -RZ, R0.H0_H0 ;  /* 0x20000000ff007230 */ /* 0x004fcc0000004100 */
[----:B------:R-:W0:Y:S02]  /*1680*/  F2I.FTZ.TRUNC.NTZ R0, R0 ;  /* 0x0000000000007305 */ /* 0x000e24000021f100 */
[----:B0-----:R-:W-:Y:S01]  /*1690*/  PRMT R5, R0, 0x7610, R5 ;  /* 0x0000761000057816 */ /* 0x001fe20000000005 */
[----:B------:R-:W-:Y:S06]  /*16a0*/  BRA `(.L_x_53516) ;  /* 0x0000000800ec7947 */ /* 0x000fec0003800000 */
.L_x_53519:
        /* <DEDUP_REMOVED lines=9> */
.L_x_53522:
[----:B------:R-:W2:Y:S02]  /*1740*/  LDG.E.U16 R2, desc[UR36][R2.64] ;  /* 0x0000002402027981 */ /* 0x000ea4000c1e1500 */
[----:B--2---:R-:W-:-:S06]  /*1750*/  HADD2.F32 R0, -RZ, R2.H0_H0 ;  /* 0x20000002ff007230 */ /* 0x004fcc0000004100 */
[----:B------:R-:W0:Y:S02]  /*1760*/  F2I.FTZ.TRUNC.NTZ R0, R0 ;  /* 0x0000000000007305 */ /* 0x000e24000021f100 */
[----:B0-----:R-:W-:Y:S01]  /*1770*/  PRMT R5, R0, 0x7610, R5 ;  /* 0x0000761000057816 */ /* 0x001fe20000000005 */
[----:B------:R-:W-:Y:S06]  /*1780*/  BRA `(.L_x_53516) ;  /* 0x0000000800b47947 */ /* 0x000fec0003800000 */
.L_x_53521:
[----:B------:R-:W2:Y:S02]  /*1790*/  LDG.E.64 R2, desc[UR36][R2.64] ;  /* 0x0000002402027981 */ /* 0x000ea4000c1e1b00 */
[----:B--2---:R0:W1:Y:S01]  /*17a0*/  F2I.F64.TRUNC R5, R2 ;  /* 0x0000000200057311 */ /* 0x004062000030d100 */
[----:B------:R-:W-:Y:S05]  /*17b0*/  BRA `(.L_x_53516) ;  /* 0x0000000800a87947 */ /* 0x000fea0003800000 */
.L_x_53511:
        /* <DEDUP_REMOVED lines=12> */
.L_x_53525:
[----:B------:R-:W2:Y:S02]  /*1880*/  LDG.E.64 R2, desc[UR36][R2.64] ;  /* 0x0000002402027981 */ /* 0x000ea4000c1e1b00 */
[----:B--2---:R3:W4:Y:S01]  /*1890*/  F2I.F64.TRUNC R5, R2 ;  /* 0x0000000200057311 */ /* 0x004722000030d100 */
[----:B------:R-:W-:Y:S05]  /*18a0*/  BRA `(.L_x_53516) ;  /* 0x00000008006c7947 */ /* 0x000fea0003800000 */
.L_x_53524:
        /* <DEDUP_REMOVED lines=28> */
.L_x_53527:
        /* <DEDUP_REMOVED lines=15> */
.L_x_53526:
[----:B------:R-:W2:Y:S02]  /*1b60*/  LDG.E.U16 R0, desc[UR36][R2.64] ;  /* 0x0000002402007981 */ /* 0x000ea4000c1e1500 */
[----:B--2---:R-:W-:-:S06]  /*1b70*/  IMAD.U32 R0, R0, 0x10000, RZ ;  /* 0x0001000000007824 */ /* 0x004fcc00078e00ff */
[----:B------:R-:W0:Y:S02]  /*1b80*/  F2I.FTZ.TRUNC.NTZ R0, R0 ;  /* 0x0000000000007305 */ /* 0x000e24000021f100 */
[----:B0-----:R-:W-:Y:S01]  /*1b90*/  PRMT R5, R0, 0x7610, R5 ;  /* 0x0000761000057816 */ /* 0x001fe20000000005 */
[----:B------:R-:W-:Y:S06]  /*1ba0*/  BRA `(.L_x_53516) ;  /* 0x0000000400ac7947 */ /* 0x000fec0003800000 */
.L_x_53523:
        /* <DEDUP_REMOVED lines=10> */
.L_x_53530:
        /* <DEDUP_REMOVED lines=21> */
.L_x_53534:
[----:B------:R-:W-:Y:S05]  /*1da0*/  BSYNC B1 ;  /* 0x0000000000017941 */ /* 0x000fea0003800000 */
.L_x_53533:
[----:B------:R-:W-:Y:S01]  /*1db0*/  LEA R3, R0, 0x3b800000, 0x17 ;  /* 0x3b80000000037811 */ /* 0x000fe200078eb8ff */
[----:B------:R-:W-:-:S05]  /*1dc0*/  IMAD.SHL.U32 R0, R2, 0x100000, RZ ;  /* 0x0010000002007824 */ /* 0x000fca00078e00ff */
[----:B------:R-:W-:-:S07]  /*1dd0*/  LOP3.LUT R0, R3, R0, R4, 0xfe, !PT ;  /* 0x0000000003007212 */ /* 0x000fce00078efe04 */
.L_x_53532:
[----:B------:R-:W-:Y:S05]  /*1de0*/  BSYNC B0 ;  /* 0x0000000000007941 */ /* 0x000fea0003800000 */
.L_x_53531:
[----:B------:R-:W0:Y:S02]  /*1df0*/  F2I.FTZ.TRUNC.NTZ R0, R0 ;  /* 0x0000000000007305 */ /* 0x000e24000021f100 */
[----:B0-----:R-:W-:Y:S01]  /*1e00*/  PRMT R5, R0, 0x7610, R5 ;  /* 0x0000761000057816 */ /* 0x001fe20000000005 */
[----:B------:R-:W-:Y:S06]  /*1e10*/  BRA `(.L_x_53516) ;  /* 0x0000000400107947 */ /* 0x000fec0003800000 */
.L_x_53529:
        /* <DEDUP_REMOVED lines=21> */
.L_x_53538:
[----:B------:R-:W-:Y:S05]  /*1f70*/  BSYNC B1 ;  /* 0x0000000000017941 */ /* 0x000fea0003800000 */
.L_x_53537:
[----:B------:R-:W-:Y:S01]  /*1f80*/  LEA R3, R0, 0x37800000, 0x17 ;  /* 0x3780000000037811 */ /* 0x000fe200078eb8ff */
[----:B------:R-:W-:-:S05]  /*1f90*/  IMAD.SHL.U32 R0, R2, 0x200000, RZ ;  /* 0x0020000002007824 */ /* 0x000fca00078e00ff */
[----:B------:R-:W-:-:S07]  /*1fa0*/  LOP3.LUT R0, R3, R0, R4, 0xfe, !PT ;  /* 0x0000000003007212 */ /* 0x000fce00078efe04 */
.L_x_53536:
[----:B------:R-:W-:Y:S05]  /*1fb0*/  BSYNC B0 ;  /* 0x0000000000007941 */ /* 0x000fea0003800000 */
.L_x_53535:
[----:B------:R-:W0:Y:S02]  /*1fc0*/  F2I.FTZ.TRUNC.NTZ R0, R0 ;  /* 0x0000000000007305 */ /* 0x000e24000021f100 */
[----:B0-----:R-:W-:Y:S01]  /*1fd0*/  PRMT R5, R0, 0x7610, R5 ;  /* 0x0000761000057816 */ /* 0x001fe20000000005 */
[----:B------:R-:W-:Y:S06]  /*1fe0*/  BRA `(.L_x_53516) ;  /* 0x00000000009c7947 */ /* 0x000fec0003800000 */
.L_x_53528:
        /* <DEDUP_REMOVED lines=14> */
.L_x_53542:
[----:B------:R-:W-:Y:S05]  /*20d0*/  BSYNC B0 ;  /* 0x0000000000007941 */ /* 0x000fea0003800000 */
.L_x_53541:
[----:B------:R-:W0:Y:S02]  /*20e0*/  F2I.FTZ.TRUNC.NTZ R0, R0 ;  /* 0x0000000000007305 */ /* 0x000e24000021f100 */
[----:B0-----:R-:W-:Y:S01]  /*20f0*/  PRMT R5, R0, 0x7610, R5 ;  /* 0x0000761000057816 */ /* 0x001fe20000000005 */
[----:B------:R-:W-:Y:S06]  /*2100*/  BRA `(.L_x_53516) ;  /* 0x0000000000547947 */ /* 0x000fec0003800000 */
.L_x_53515:
        /* <DEDUP_REMOVED lines=16> */
.L_x_53543:
[----:B------:R-:W-:Y:S01]  /*2210*/  PRMT R5, RZ, 0x7610, R5 ;  /* 0x00007610ff057816 */ /* 0x000fe20000000005 */
[----:B------:R-:W-:Y:S06]  /*2220*/  BRA `(.L_x_53516) ;  /* 0x00000000000c7947 */ /* 0x000fec0003800000 */
.L_x_53540:
[----:B------:R2:W5:Y:S01]  /*2230*/  LDG.E.U8 R5, desc[UR36][R2.64] ;  /* 0x0000002402057981 */ /* 0x000562000c1e1100 */
[----:B------:R-:W-:Y:S05]  /*2240*/  BRA `(.L_x_53516) ;  /* 0x0000000000047947 */ /* 0x000fea0003800000 */
.L_x_53539:
[----:B------:R1:W5:Y:S02]  /*2250*/  LDG.E.U8 R5, desc[UR36][R2.64] ;  /* 0x0000002402057981 */ /* 0x000364000c1e1100 */
.L_x_53516:
[----:B------:R-:W0:Y:S01]  /*2260*/  LDC.U8 R0, c[0x0][0x421] ;  /* 0x00010840ff007b82 */ /* 0x000e220000000000 */
[----:B-1--45:R-:W-:-:S04]  /*2270*/  LOP3.LUT R5, R5, 0xffff, RZ, 0xc0, !PT ;  /* 0x0000ffff05057812 */ /* 0x032fc800078ec0ff */
[----:B------:R-:W-:-:S04]  /*2280*/  PRMT R5, R5, 0x8880, RZ ;  /* 0x0000888005057816 */ /* 0x000fc800000000ff */
[----:B------:R-:W-:Y:S02]  /*2290*/  IABS R11, R5 ;  /* 0x00000005000b7213 */ /* 0x000fe40000000000 */
[----:B------:R-:W-:Y:S02]  /*22a0*/  ISETP.GE.AND P2, PT, R5, RZ, PT ;  /* 0x000000ff0500720c */ /* 0x000fe40003f46270 */
[----:B0-----:R-:W-:-:S04]  /*22b0*/  PRMT R4, R0, 0x8880, RZ ;  /* 0x0000888000047816 */ /* 0x001fc800000000ff */
[----:B------:R-:W-:-:S04]  /*22c0*/  IABS R7, R4 ;  /* 0x0000000400077213 */ /* 0x000fc80000000000 */
[----:B------:R-:W0:Y:S08]  /*22d0*/  I2F.RP R6, R7 ;  /* 0x0000000700067306 */ /* 0x000e300000209400 */
[----:B0-----:R-:W2:Y:S02]  /*22e0*/  MUFU.RCP R6, R6 ;  /* 0x0000000600067308 */ /* 0x001ea40000001000 */
[----:B--23--:R-:W-:-:S02]  /*22f0*/  VIADD R2, R6, 0xffffffe ;  /* 0x0ffffffe06027836 */ /* 0x00cfc40000000000 */
[----:B------:R-:W0:Y:S04]  /*2300*/  LDC.U8 R6, c[0x0][0x422] ;  /* 0x00010880ff067b82 */ /* 0x000e280000000000 */
[----:B------:R1:W2:Y:S02]  /*2310*/  F2I.FTZ.U32.TRUNC.NTZ R3, R2 ;  /* 0x0000000200037305 */ /* 0x0002a4000021f000 */
[----:B-1----:R-:W-:Y:S02]  /*2320*/  IMAD.MOV.U32 R2, RZ, RZ, RZ ;  /* 0x000000ffff027224 */ /* 0x002fe400078e00ff */
        /* <DEDUP_REMOVED lines=33> */
.L_x_53547:
[----:B------:R3:W-:Y:S01]  /*2540*/  STG.E.U8 desc[UR36][R16.64], R5 ;  /* 0x0000000510007986 */ /* 0x0007e2000c101124 */
[----:B------:R-:W-:Y:S05]  /*2550*/  BRA `(.L_x_53549) ;  /* 0x0000000c00987947 */ /* 0x000fea0003800000 */
.L_x_53546:
        /* <DEDUP_REMOVED lines=12> */
.L_x_53551:
[----:B------:R-:W-:-:S04]  /*2620*/  LOP3.LUT R5, R5, 0xffff, RZ, 0xc0, !PT ;  /* 0x0000ffff05057812 */ /* 0x000fc800078ec0ff */
[----:B------:R-:W-:-:S05]  /*2630*/  PRMT R3, R5, 0x8880, RZ ;  /* 0x0000888005037816 */ /* 0x000fca00000000ff */
[----:B------:R1:W-:Y:S01]  /*2640*/  STG.E desc[UR36][R16.64], R3 ;  /* 0x0000000310007986 */ /* 0x0003e2000c101924 */
[----:B------:R-:W-:Y:S05]  /*2650*/  BRA `(.L_x_53549) ;  /* 0x0000000c00587947 */ /* 0x000fea0003800000 */
.L_x_53550:
[----:B------:R-:W-:-:S04]  /*2660*/  PRMT R3, R5, 0x8880, RZ ;  /* 0x0000888005037816 */ /* 0x000fc800000000ff */
[----:B------:R-:W-:-:S05]  /*2670*/  PRMT R3, R3, 0x7710, RZ ;  /* 0x0000771003037816 */ /* 0x000fca00000000ff */
[----:B------:R2:W-:Y:S01]  /*2680*/  STG.E.U16 desc[UR36][R16.64], R3 ;  /* 0x0000000310007986 */ /* 0x0005e2000c101524 */
[----:B------:R-:W-:Y:S05]  /*2690*/  BRA `(.L_x_53549) ;  /* 0x0000000c00487947 */ /* 0x000fea0003800000 */
.L_x_53545:
        /* <DEDUP_REMOVED lines=9> */
.L_x_53553:
[----:B------:R-:W0:Y:S02]  /*2730*/  I2F.S8 R0, R5 ;  /* 0x0000000500007306 */ /* 0x000e240000001400 */
[----:B0-----:R-:W-:-:S05]  /*2740*/  F2FP.F16.F32.PACK_AB R0, RZ, R0 ;  /* 0x00000000ff00723e */ /* 0x001fca00000000ff */
[----:B------:R0:W-:Y:S01]  /*2750*/  STG.E.U16 desc[UR36][R16.64], R0 ;  /* 0x0000000010007986 */ /* 0x0001e2000c101524 */
[----:B------:R-:W-:Y:S05]  /*2760*/  BRA `(.L_x_53549) ;  /* 0x0000000c00147947 */ /* 0x000fea0003800000 */
.L_x_53552:
        /* <DEDUP_REMOVED lines=10> */
.L_x_53555:
[----:B------:R-:W0:Y:S02]  /*2810*/  I2F.S8 R5, R5 ;  /* 0x0000000500057306 */ /* 0x000e240000001400 */
[----:B0-----:R-:W-:-:S04]  /*2820*/  F2FP.F16.F32.PACK_AB R3, RZ, R5 ;  /* 0x00000005ff03723e */ /* 0x001fc800000000ff */
[----:B------:R-:W-:-:S05]  /*2830*/  PRMT R3, R3, 0x5410, RZ ;  /* 0x0000541003037816 */ /* 0x000fca00000000ff */
[----:B------:R0:W-:Y:S01]  /*2840*/  STG.E desc[UR36][R16.64], R3 ;  /* 0x0000000310007986 */ /* 0x0001e2000c101924 */
[----:B------:R-:W-:Y:S05]  /*2850*/  BRA `(.L_x_53549) ;  /* 0x0000000800d87947 */ /* 0x000fea0003800000 */
.L_x_53554:
[----:B------:R-:W-:-:S04]  /*2860*/  PRMT R2, R5, 0x8880, RZ ;  /* 0x0000888005027816 */ /* 0x000fc800000000ff */
[----:B------:R-:W-:-:S06]  /*2870*/  PRMT R2, R2, 0x7710, RZ ;  /* 0x0000771002027816 */ /* 0x000fcc00000000ff */
[----:B------:R-:W0:Y:S02]  /*2880*/  I2F.F64.S16 R2, R2 ;  /* 0x0000000200027312 */ /* 0x000e240000101c00 */
[----:B0-----:R0:W-:Y:S01]  /*2890*/  STG.E.64 desc[UR36][R16.64], R2 ;  /* 0x0000000210007986 */ /* 0x0011e2000c101b24 */
[----:B------:R-:W-:Y:S05]  /*28a0*/  BRA `(.L_x_53549) ;  /* 0x0000000800c47947 */ /* 0x000fea0003800000 */
.L_x_53544:
        /* <DEDUP_REMOVED lines=12> */
.L_x_53558:
[----:B------:R-:W-:Y:S02]  /*2970*/  PRMT R4, R5, 0x8880, RZ ;  /* 0x0000888005047816 */ /* 0x000fe400000000ff */
[----:B------:R-:W-:Y:S02]  /*2980*/  CS2R R6, SRZ ;  /* 0x0000000000067805 */ /* 0x000fe4000001ff00 */
[----:B------:R-:W-:-:S06]  /*2990*/  PRMT R4, R4, 0x7710, RZ ;  /* 0x0000771004047816 */ /* 0x000fcc00000000ff */
[----:B------:R-:W0:Y:S02]  /*29a0*/  I2F.F64.S16 R4, R4 ;  /* 0x0000000400047312 */ /* 0x000e240000101c00 */
[----:B0-----:R0:W-:Y:S01]  /*29b0*/  STG.E.128 desc[UR36][R16.64], R4 ;  /* 0x0000000410007986 */ /* 0x0011e2000c101d24 */
[----:B------:R-:W-:Y:S05]  /*29c0*/  BRA `(.L_x_53549) ;  /* 0x00000008007c7947 */ /* 0x000fea0003800000 */
.L_x_53557:
        /* <DEDUP_REMOVED lines=21> */
.L_x_53562:
[----:B------:R-:W-:Y:S05]  /*2b20*/  BSYNC B0 ;  /* 0x0000000000007941 */ /* 0x000fea0003800000 */
.L_x_53561:
[----:B------:R-:W-:-:S05]  /*2b30*/  LOP3.LUT R3, R0, R3, RZ, 0xfc, !PT ;  /* 0x0000000300037212 */ /* 0x000fca00078efcff */
[----:B------:R0:W-:Y:S01]  /*2b40*/  STG.E.U8 desc[UR36][R16.64], R3 ;  /* 0x0000000310007986 */ /* 0x0001e2000c101124 */
[----:B------:R-:W-:Y:S05]  /*2b50*/  BRA `(.L_x_53549) ;  /* 0x0000000800187947 */ /* 0x000fea0003800000 */
.L_x_53560:
        /* <DEDUP_REMOVED lines=13> */
.L_x_53564:
[----:B------:R-:W-:Y:S01]  /*2c30*/  IMAD.MOV.U32 R0, RZ, RZ, 0x7f ;  /* 0x0000007fff007424 */ /* 0x000fe200078e00ff */
[----:B------:R-:W-:-:S04]  /*2c40*/  ISETP.GT.U32.AND P0, PT, R2, 0x7f800000, PT ;  /* 0x7f8000000200780c */ /* 0x000fc80003f04070 */
[----:B------:R-:W-:-:S09]  /*2c50*/  SEL R0, R0, 0x7c, P0 ;  /* 0x0000007c00007807 */ /* 0x000fd20000000000 */
.L_x_53565:
[----:B------:R-:W-:Y:S05]  /*2c60*/  BSYNC B0 ;  /* 0x0000000000007941 */ /* 0x000fea0003800000 */
.L_x_53563:
[----:B------:R-:W-:-:S04]  /*2c70*/  LOP3.LUT R2, R5, 0x80000000, RZ, 0xc0, !PT ;  /* 0x8000000005027812 */ /* 0x000fc800078ec0ff */
[----:B------:R-:W-:-:S04]  /*2c80*/  SHF.R.U32.HI R3, RZ, 0x18, R2 ;  /* 0x00000018ff037819 */ /* 0x000fc80000011602 */
[----:B------:R-:W-:-:S05]  /*2c90*/  LOP3.LUT R3, R0, R3, RZ, 0xfc, !PT ;  /* 0x0000000300037212 */ /* 0x000fca00078efcff */
[----:B------:R0:W-:Y:S01]  /*2ca0*/  STG.E.U8 desc[UR36][R16.64], R3 ;  /* 0x0000000310007986 */ /* 0x0001e2000c101124 */
[----:B------:R-:W-:Y:S05]  /*2cb0*/  BRA `(.L_x_53549) ;  /* 0x0000000400c07947 */ /* 0x000fea0003800000 */
.L_x_53559:
[----:B------:R-:W0:Y:S02]  /*2cc0*/  I2F.S8 R0, R5 ;  /* 0x0000000500007306 */ /* 0x000e240000001400 */
[----:B0-----:R-:W-:-:S05]  /*2cd0*/  F2FP.BF16.F32.PACK_AB R0, RZ, R0 ;  /* 0x00000000ff00723e */ /* 0x001fca00000010ff */
[----:B------:R0:W-:Y:S01]  /*2ce0*/  STG.E.U16 desc[UR36][R16.64], R0 ;  /* 0x0000000010007986 */ /* 0x0001e2000c101524 */
[----:B------:R-:W-:Y:S05]  /*2cf0*/  BRA `(.L_x_53549) ;  /* 0x0000000400b07947 */ /* 0x000fea0003800000 */
.L_x_53556:
        /* <DEDUP_REMOVED lines=12> */
.L_x_53568:
        /* <DEDUP_REMOVED lines=17> */
.L_x_53571:
[----:B------:R-:W-:-:S04]  /*2ed0*/  LOP3.LUT R2, R5, 0x80000000, RZ, 0xc0, !PT ;  /* 0x8000000005027812 */ /* 0x000fc800078ec0ff */
[----:B------:R-:W-:-:S04]  /*2ee0*/  SHF.R.U32.HI R3, RZ, 0x18, R2 ;  /* 0x00000018ff037819 */ /* 0x000fc80000011602 */
[----:B------:R-:W-:-:S04]  /*2ef0*/  LOP3.LUT R0, R0, R3, RZ, 0xfc, !PT ;  /* 0x0000000300007212 */ /* 0x000fc800078efcff */
[----:B------:R-:W-:-:S07]  /*2f00*/  PRMT R8, R0, 0x7610, R8 ;  /* 0x0000761000087816 */ /* 0x000fce0000000008 */
.L_x_53570:
[----:B------:R-:W-:Y:S05]  /*2f10*/  BSYNC B0 ;  /* 0x0000000000007941 */ /* 0x000fea0003800000 */
.L_x_53569:
[----:B------:R0:W-:Y:S01]  /*2f20*/  STG.E.U8 desc[UR36][R16.64], R8 ;  /* 0x0000000810007986 */ /* 0x0001e2000c101124 */
[----:B------:R-:W-:Y:S05]  /*2f30*/  BRA `(.L_x_53549) ;  /* 0x0000000400207947 */ /* 0x000fea0003800000 */
.L_x_53567:
        /* <DEDUP_REMOVED lines=17> */
.L_x_53574:
[----:B------:R-:W-:-:S04]  /*3050*/  LOP3.LUT R2, R5, 0x80000000, RZ, 0xc0, !PT ;  /* 0x8000000005027812 */ /* 0x000fc800078ec0ff */
[----:B------:R-:W-:-:S04]  /*3060*/  SHF.R.U32.HI R3, RZ, 0x18, R2 ;  /* 0x00000018ff037819 */ /* 0x000fc80000011602 */
[----:B------:R-:W-:-:S04]  /*3070*/  LOP3.LUT R0, R0, R3, RZ, 0xfc, !PT ;  /* 0x0000000300007212 */ /* 0x000fc800078efcff */
[----:B------:R-:W-:-:S07]  /*3080*/  PRMT R8, R0, 0x7610, R8 ;  /* 0x0000761000087816 */ /* 0x000fce0000000008 */
.L_x_53573:
[----:B------:R-:W-:Y:S05]  /*3090*/  BSYNC B0 ;  /* 0x0000000000007941 */ /* 0x000fea0003800000 */
.L_x_53572:
[----:B------:R0:W-:Y:S01]  /*30a0*/  STG.E.U8 desc[UR36][R16.64], R8 ;  /* 0x0000000810007986 */ /* 0x0001e2000c101124 */
[----:B------:R-:W-:Y:S05]  /*30b0*/  BRA `(.L_x_53549) ;  /* 0x0000000000c07947 */ /* 0x000fea0003800000 */
.L_x_53566:
        /* <DEDUP_REMOVED lines=22> */
.L_x_53548:
        /* <DEDUP_REMOVED lines=16> */
.L_x_53577:
[----:B------:R-:W-:Y:S05]  /*3320*/  BRA `(.L_x_53549) ;  /* 0x0000000000247947 */ /* 0x000fea0003800000 */
.L_x_53576:
[----:B------:R-:W-:-:S04]  /*3330*/  LOP3.LUT R5, R5, 0xffff, RZ, 0xc0, !PT ;  /* 0x0000ffff05057812 */ /* 0x000fc800078ec0ff */
[----:B------:R-:W-:-:S05]  /*3340*/  PRMT R5, R5, 0x8880, RZ ;  /* 0x0000888005057816 */ /* 0x000fca00000000ff */
[----:B------:R-:W-:-:S05]  /*3350*/  IMAD.MOV.U32 R2, RZ, RZ, R5 ;  /* 0x000000ffff027224 */ /* 0x000fca00078e0005 */
[----:B------:R-:W-:-:S05]  /*3360*/  SHF.R.S32.HI R3, RZ, 0x1f, R2 ;  /* 0x0000001fff037819 */ /* 0x000fca0000011402 */
[----:B------:R0:W-:Y:S01]  /*3370*/  STG.E.64 desc[UR36][R16.64], R2 ;  /* 0x0000000210007986 */ /* 0x0001e2000c101b24 */
[----:B------:R-:W-:Y:S05]  /*3380*/  BRA `(.L_x_53549) ;  /* 0x00000000000c7947 */ /* 0x000fea0003800000 */
.L_x_53575:
[----:B------:R-:W-:-:S04]  /*3390*/  LOP3.LUT R5, R5, 0xffff, RZ, 0xc0, !PT ;  /* 0x0000ffff05057812 */ /* 0x000fc800078ec0ff */
[----:B------:R-:W-:-:S05]  /*33a0*/  PRMT R3, R5, 0x8880, RZ ;  /* 0x0000888005037816 */ /* 0x000fca00000000ff */
[----:B------:R0:W-:Y:S02]  /*33b0*/  STG.E desc[UR36][R16.64], R3 ;  /* 0x0000000310007986 */ /* 0x0001e4000c101924 */
.L_x_53549:
[----:B------:R-:W-:-:S04]  /*33c0*/  IMAD R18, R23, 0x200, R18 ;  /* 0x0000020017127824 */ /* 0x000fc800078e0212 */
[----:B------:R-:W-:-:S07]  /*33d0*/  VIADD R19, R18, 0x80 ;  /* 0x0000008012137836 */ /* 0x000fce0000000000 */
.L_x_53509:
[----:B------:R-:W-:Y:S05]  /*33e0*/  BSYNC B6 ;  /* 0x0000000000067941 */ /* 0x000fea0003800000 */
.L_x_53508:
        /* <DEDUP_REMOVED lines=307> */
.L_x_53580:
        /* <DEDUP_REMOVED lines=20> */
.L_x_53584:
[----:B------:R0:W5:Y:S01]  /*4860*/  LDG.E.U8 R4, desc[UR36][R2.64] ;  /* 0x0000002402047981 */ /* 0x000162000c1e1100 */
[----:B------:R-:W-:Y:S05]  /*4870*/  BRA `(.L_x_53586) ;  /* 0x0000000c00547947 */ /* 0x000fea0003800000 */
.L_x_53583:
        /* <DEDUP_REMOVED lines=8> */
.L_x_53588:
[----:B------:R0:W5:Y:S01]  /*4900*/  LDG.E.U8 R4, desc[UR36][R2.64] ;  /* 0x0000002402047981 */ /* 0x000162000c1e1100 */
[----:B------:R-:W-:Y:S05]  /*4910*/  BRA `(.L_x_53586) ;  /* 0x0000000c002c7947 */ /* 0x000fea0003800000 */
.L_x_53587:
[----:B------:R0:W5:Y:S01]  /*4920*/  LDG.E.U16 R4, desc[UR36][R2.64] ;  /* 0x0000002402047981 */ /* 0x000162000c1e1500 */
[----:B------:R-:W-:Y:S05]  /*4930*/  BRA `(.L_x_53586) ;  /* 0x0000000c00247947 */ /* 0x000fea0003800000 */
.L_x_53582:
        /* <DEDUP_REMOVED lines=9> */
.L_x_53590:
[----:B------:R-:W2:Y:S02]  /*49d0*/  LDG.E.U16 R0, desc[UR36][R2.64] ;  /* 0x0000002402007981 */ /* 0x000ea4000c1e1500 */
[----:B--2---:R-:W-:-:S06]  /*49e0*/  HADD2.F32 R0, -RZ, R0.H0_H0 ;  /* 0x20000000ff007230 */ /* 0x004fcc0000004100 */
[----:B------:R-:W0:Y:S02]  /*49f0*/  F2I.FTZ.TRUNC.NTZ R0, R0 ;  /* 0x0000000000007305 */ /* 0x000e24000021f100 */
[----:B0-----:R-:W-:Y:S01]  /*4a00*/  PRMT R4, R0, 0x7610, R4 ;  /* 0x0000761000047816 */ /* 0x001fe20000000004 */
[----:B------:R-:W-:Y:S06]  /*4a10*/  BRA `(.L_x_53586) ;  /* 0x0000000800ec7947 */ /* 0x000fec0003800000 */
.L_x_53589:
        /* <DEDUP_REMOVED lines=9> */
.L_x_53592:
[----:B------:R-:W2:Y:S02]  /*4ab0*/  LDG.E.U16 R2, desc[UR36][R2.64] ;  /* 0x0000002402027981 */ /* 0x000ea4000c1e1500 */
[----:B--2---:R-:W-:-:S06]  /*4ac0*/  HADD2.F32 R0, -RZ, R2.H0_H0 ;  /* 0x20000002ff007230 */ /* 0x004fcc0000004100 */
[----:B------:R-:W0:Y:S02]  /*4ad0*/  F2I.FTZ.TRUNC.NTZ R0, R0 ;  /* 0x0000000000007305 */ /* 0x000e24000021f100 */
[----:B0-----:R-:W-:Y:S01]  /*4ae0*/  PRMT R4, R0, 0x7610, R4 ;  /* 0x0000761000047816 */ /* 0x001fe20000000004 */
[----:B------:R-:W-:Y:S06]  /*4af0*/  BRA `(.L_x_53586) ;  /* 0x0000000800b47947 */ /* 0x000fec0003800000 */
.L_x_53591:
[----:B------:R-:W2:Y:S02]  /*4b00*/  LDG.E.64 R2, desc[UR36][R2.64] ;  /* 0x0000002402027981 */ /* 0x000ea4000c1e1b00 */
[----:B--2---:R0:W1:Y:S01]  /*4b10*/  F2I.F64.TRUNC R4, R2 ;  /* 0x0000000200047311 */ /* 0x004062000030d100 */
[----:B------:R-:W-:Y:S05]  /*4b20*/  BRA `(.L_x_53586) ;  /* 0x0000000800a87947 */ /* 0x000fea0003800000 */
.L_x_53581:
        /* <DEDUP_REMOVED lines=12> */
.L_x_53595:
[----:B------:R-:W2:Y:S02]  /*4bf0*/  LDG.E.64 R2, desc[UR36][R2.64] ;  /* 0x0000002402027981 */ /* 0x000ea4000c1e1b00 */
[----:B--2---:R3:W4:Y:S01]  /*4c00*/  F2I.F64.TRUNC R4, R2 ;  /* 0x0000000200047311 */ /* 0x004722000030d100 */
[----:B------:R-:W-:Y:S05]  /*4c10*/  BRA `(.L_x_53586) ;  /* 0x00000008006c7947 */ /* 0x000fea0003800000 */
.L_x_53594:
        /* <DEDUP_REMOVED lines=28> */
.L_x_53597:
        /* <DEDUP_REMOVED lines=15> */
.L_x_53596:
[----:B------:R-:W2:Y:S02]  /*4ed0*/  LDG.E.U16 R0, desc[UR36][R2.64] ;  /* 0x0000002402007981 */ /* 0x000ea4000c1e1500 */
[----:B--2---:R-:W-:-:S06]  /*4ee0*/  IMAD.U32 R0, R0, 0x10000, RZ ;  /* 0x0001000000007824 */ /* 0x004fcc00078e00ff */
[----:B------:R-:W0:Y:S02]  /*4ef0*/  F2I.FTZ.TRUNC.NTZ R0, R0 ;  /* 0x0000000000007305 */ /* 0x000e24000021f100 */
[----:B0-----:R-:W-:Y:S01]  /*4f00*/  PRMT R4, R0, 0x7610, R4 ;  /* 0x0000761000047816 */ /* 0x001fe20000000004 */
[----:B------:R-:W-:Y:S06]  /*4f10*/  BRA `(.L_x_53586) ;  /* 0x0000000400ac7947 */ /* 0x000fec0003800000 */
.L_x_53593:
        /* <DEDUP_REMOVED lines=10> */
.L_x_53600:
        /* <DEDUP_REMOVED lines=21> */
.L_x_53604:
[----:B------:R-:W-:Y:S05]  /*5110*/  BSYNC B1 ;  /* 0x0000000000017941 */ /* 0x000fea0003800000 */
.L_x_53603:
[----:B------:R-:W-:Y:S01]  /*5120*/  LEA R3, R0, 0x3b800000, 0x17 ;  /* 0x3b80000000037811 */ /* 0x000fe200078eb8ff */
[----:B------:R-:W-:-:S05]  /*5130*/  IMAD.SHL.U32 R0, R2, 0x100000, RZ ;  /* 0x0010000002007824 */ /* 0x000fca00078e00ff */
[----:B------:R-:W-:-:S07]  /*5140*/  LOP3.LUT R0, R3, R0, R4, 0xfe, !PT ;  /* 0x0000000003007212 */ /* 0x000fce00078efe04 */
.L_x_53602:
[----:B------:R-:W-:Y:S05]  /*5150*/  BSYNC B0 ;  /* 0x0000000000007941 */ /* 0x000fea0003800000 */
.L_x_53601:
[----:B------:R-:W0:Y:S02]  /*5160*/  F2I.FTZ.TRUNC.NTZ R0, R0 ;  /* 0x0000000000007305 */ /* 0x000e24000021f100 */
[----:B0-----:R-:W-:Y:S01]  /*5170*/  PRMT R4, R0, 0x7610, R4 ;  /* 0x0000761000047816 */ /* 0x001fe20000000004 */
[----:B------:R-:W-:Y:S06]  /*5180*/  BRA `(.L_x_53586) ;  /* 0x0000000400107947 */ /* 0x000fec0003800000 */
.L_x_53599:
        /* <DEDUP_REMOVED lines=21> */
.L_x_53608:
[----:B------:R-:W-:Y:S05]  /*52e0*/  BSYNC B1 ;  /* 0x0000000000017941 */ /* 0x000fea0003800000 */
.L_x_53607:
[----:B------:R-:W-:Y:S01]  /*52f0*/  LEA R3, R0, 0x37800000, 0x17 ;  /* 0x3780000000037811 */ /* 0x000fe200078eb8ff */
[----:B------:R-:W-:-:S05]  /*5300*/  IMAD.SHL.U32 R0, R2, 0x200000, RZ ;  /* 0x0020000002007824 */ /* 0x000fca00078e00ff */
[----:B------:R-:W-:-:S07]  /*5310*/  LOP3.LUT R0, R3, R0, R4, 0xfe, !PT ;  /* 0x0000000003007212 */ /* 0x000fce00078efe04 */
.L_x_53606:
[----:B------:R-:W-:Y:S05]  /*5320*/  BSYNC B0 ;  /* 0x0000000000007941 */ /* 0x000fea0003800000 */
.L_x_53605:
[----:B------:R-:W0:Y:S02]  /*5330*/  F2I.FTZ.TRUNC.NTZ R0, R0 ;  /* 0x0000000000007305 */ /* 0x000e24000021f100 */
[----:B0-----:R-:W-:Y:S01]  /*5340*/  PRMT R4, R0, 0x7610, R4 ;  /* 0x0000761000047816 */ /* 0x001fe20000000004 */
[----:B------:R-:W-:Y:S06]  /*5350*/  BRA `(.L_x_53586) ;  /* 0x00000000009c7947 */ /* 0x000fec0003800000 */
.L_x_53598:
        /* <DEDUP_REMOVED lines=14> */
.L_x_53612:
[----:B------:R-:W-:Y:S05]  /*5440*/  BSYNC B0 ;  /* 0x0000000000007941 */ /* 0x000fea0003800000 */
.L_x_53611:
[----:B------:R-:W0:Y:S02]  /*5450*/  F2I.FTZ.TRUNC.NTZ R0, R0 ;  /* 0x0000000000007305 */ /* 0x000e24000021f100 */
[----:B0-----:R-:W-:Y:S01]  /*5460*/  PRMT R4, R0, 0x7610, R4 ;  /* 0x0000761000047816 */ /* 0x001fe20000000004 */
[----:B------:R-:W-:Y:S06]  /*5470*/  BRA `(.L_x_53586) ;  /* 0x0000000000547947 */ /* 0x000fec0003800000 */
.L_x_53585:
        /* <DEDUP_REMOVED lines=16> */
.L_x_53613:
[----:B------:R-:W-:Y:S01]  /*5580*/  PRMT R4, RZ, 0x7610, R4 ;  /* 0x00007610ff047816 */ /* 0x000fe20000000004 */
[----:B------:R-:W-:Y:S06]  /*5590*/  BRA `(.L_x_53586) ;  /* 0x00000000000c7947 */ /* 0x000fec0003800000 */
.L_x_53610:
[----:B------:R2:W5:Y:S01]  /*55a0*/  LDG.E.U8 R4, desc[UR36][R2.64] ;  /* 0x0000002402047981 */ /* 0x000562000c1e1100 */
[----:B------:R-:W-:Y:S05]  /*55b0*/  BRA `(.L_x_53586) ;  /* 0x0000000000047947 */ /* 0x000fea0003800000 */
.L_x_53609:
[----:B------:R1:W5:Y:S02]  /*55c0*/  LDG.E.U8 R4, desc[UR36][R2.64] ;  /* 0x0000002402047981 */ /* 0x000364000c1e1100 */
.L_x_53586:
[----:B------:R-:W0:Y:S01]  /*55d0*/  LDC.U8 R0, c[0x0][0x421] ;  /* 0x00010840ff007b82 */ /* 0x000e220000000000 */
[----:B-1--45:R-:W-:-:S04]  /*55e0*/  LOP3.LUT R4, R4, 0xffff, RZ, 0xc0, !PT ;  /* 0x0000ffff04047812 */ /* 0x032fc800078ec0ff */
[----:B------:R-:W-:-:S04]  /*55f0*/  PRMT R4, R4, 0x8880, RZ ;  /* 0x0000888004047816 */ /* 0x000fc800000000ff */
[----:B------:R-:W-:Y:S02]  /*5600*/  ISETP.GE.AND P1, PT, R4, RZ, PT ;  /* 0x000000ff0400720c */ /* 0x000fe40003f26270 */
[C---:B0-----:R-:W-:Y:S02]  /*5610*/  PRMT R6, R0.reuse, 0x8880, RZ ;  /* 0x0000888000067816 */ /* 0x041fe400000000ff */
[----:B------:R-:W-:Y:S02]  /*5620*/  ISETP.NE.AND P2, PT, R0, RZ, PT ;  /* 0x000000ff0000720c */ /* 0x000fe40003f45270 */
[----:B------:R-:W-:-:S04]  /*5630*/  IABS R7, R6 ;  /* 0x0000000600077213 */ /* 0x000fc80000000000 */
[----:B------:R-:W0:Y:S08]  /*5640*/  I2F.RP R5, R7 ;  /* 0x0000000700057306 */ /* 0x000e300000209400 */
[----:B0-----:R-:W2:Y:S02]  /*5650*/  MUFU.RCP R5, R5 ;  /* 0x0000000500057308 */ /* 0x001ea40000001000 */
[----:B--23--:R-:W-:Y:S01]  /*5660*/  VIADD R2, R5, 0xffffffe ;  /* 0x0ffffffe05027836 */ /* 0x00cfe20000000000 */
        /* <DEDUP_REMOVED lines=13> */
[----:B0-----:R-:W-:-:S04]  /*5740*/  PRMT R4, R8, 0x9910, RZ ;  /* 0x0000991008047816 */ /* 0x001fc800000000ff */
[----:B------:R-:W-:-:S13]  /*5750*/  ISETP.GT.U32.AND P0, PT, R7, R2, PT ;  /* 0x000000020700720c */ /* 0x000fda0003f04070 */
[----:B------:R-:W-:-:S04]  /*5760*/  @!P0 IMAD.IADD R2, R2, 0x1, -R7 ;  /* 0x0000000102028824 */ /* 0x000fc800078e0a07 */
[----:B------:R-:W-:Y:S01]  /*5770*/  @!P1 IMAD.MOV R2, RZ, RZ, -R2 ;  /* 0x000000ffff029224 */ /* 0x000fe200078e0a02 */
[----:B------:R-:W-:Y:S02]  /*5780*/  @!P2 LOP3.LUT R2, RZ, R6, RZ, 0x33, !PT ;  /* 0x00000006ff02a212 */ /* 0x000fe400078e33ff */
[----:B------:R-:W-:Y:S02]  /*5790*/  ISETP.GT.AND P1, PT, R4, 0x9, PT ;  /* 0x000000090400780c */ /* 0x000fe40003f24270 */
        /* <DEDUP_REMOVED lines=17> */
.L_x_53617:
[----:B------:R0:W-:Y:S01]  /*58b0*/  STG.E.U8 desc[UR36][R16.64], R5 ;  /* 0x0000000510007986 */ /* 0x0001e2000c101124 */
[----:B------:R-:W-:Y:S05]  /*58c0*/  BRA `(.L_x_53619) ;  /* 0x0000000c00987947 */ /* 0x000fea0003800000 */
.L_x_53616:
        /* <DEDUP_REMOVED lines=12> */
.L_x_53621:
[----:B------:R-:W-:-:S04]  /*5990*/  LOP3.LUT R5, R5, 0xffff, RZ, 0xc0, !PT ;  /* 0x0000ffff05057812 */ /* 0x000fc800078ec0ff */
[----:B------:R-:W-:-:S05]  /*59a0*/  PRMT R3, R5, 0x8880, RZ ;  /* 0x0000888005037816 */ /* 0x000fca00000000ff */
[----:B------:R0:W-:Y:S01]  /*59b0*/  STG.E desc[UR36][R16.64], R3 ;  /* 0x0000000310007986 */ /* 0x0001e2000c101924 */
[----:B------:R-:W-:Y:S05]  /*59c0*/  BRA `(.L_x_53619) ;  /* 0x0000000c00587947 */ /* 0x000fea0003800000 */
.L_x_53620:
[----:B------:R-:W-:-:S04]  /*59d0*/  PRMT R3, R5, 0x8880, RZ ;  /* 0x0000888005037816 */ /* 0x000fc800000000ff */
[----:B------:R-:W-:-:S05]  /*59e0*/  PRMT R3, R3, 0x7710, RZ ;  /* 0x0000771003037816 */ /* 0x000fca00000000ff */
[----:B------:R0:W-:Y:S01]  /*59f0*/  STG.E.U16 desc[UR36][R16.64], R3 ;  /* 0x0000000310007986 */ /* 0x0001e2000c101524 */
[----:B------:R-:W-:Y:S05]  /*5a00*/  BRA `(.L_x_53619) ;  /* 0x0000000c00487947 */ /* 0x000fea0003800000 */
.L_x_53615:
        /* <DEDUP_REMOVED lines=9> */
.L_x_53623:
[----:B------:R-:W0:Y:S02]  /*5aa0*/  I2F.S8 R0, R5 ;  /* 0x0000000500007306 */ /* 0x000e240000001400 */
[----:B0-----:R-:W-:-:S05]  /*5ab0*/  F2FP.F16.F32.PACK_AB R0, RZ, R0 ;  /* 0x00000000ff00723e */ /* 0x001fca00000000ff */
[----:B------:R0:W-:Y:S01]  /*5ac0*/  STG.E.U16 desc[UR36][R16.64], R0 ;  /* 0x0000000010007986 */ /* 0x0001e2000c101524 */
[----:B------:R-:W-:Y:S05]  /*5ad0*/  BRA `(.L_x_53619) ;  /* 0x0000000c00147947 */ /* 0x000fea0003800000 */
.L_x_53622:
        /* <DEDUP_REMOVED lines=10> */
.L_x_53625:
[----:B------:R-:W0:Y:S02]  /*5b80*/  I2F.S8 R5, R5 ;  /* 0x0000000500057306 */ /* 0x000e240000001400 */
[----:B0-----:R-:W-:-:S04]  /*5b90*/  F2FP.F16.F32.PACK_AB R3, RZ, R5 ;  /* 0x00000005ff03723e */ /* 0x001fc800000000ff */
[----:B------:R-:W-:-:S05]  /*5ba0*/  PRMT R3, R3, 0x5410, RZ ;  /* 0x0000541003037816 */ /* 0x000fca00000000ff */
[----:B------:R0:W-:Y:S01]  /*5bb0*/  STG.E desc[UR36][R16.64], R3 ;  /* 0x0000000310007986 */ /* 0x0001e2000c101924 */
[----:B------:R-:W-:Y:S05]  /*5bc0*/  BRA `(.L_x_53619) ;  /* 0x0000000800d87947 */ /* 0x000fea0003800000 */
.L_x_53624:
[----:B------:R-:W-:-:S04]  /*5bd0*/  PRMT R2, R5, 0x8880, RZ ;  /* 0x0000888005027816 */ /* 0x000fc800000000ff */
[----:B------:R-:W-:-:S06]  /*5be0*/  PRMT R2, R2, 0x7710, RZ ;  /* 0x0000771002027816 */ /* 0x000fcc00000000ff */
[----:B------:R-:W0:Y:S02]  /*5bf0*/  I2F.F64.S16 R2, R2 ;  /* 0x0000000200027312 */ /* 0x000e240000101c00 */
[----:B0-----:R0:W-:Y:S01]  /*5c00*/  STG.E.64 desc[UR36][R16.64], R2 ;  /* 0x0000000210007986 */ /* 0x0011e2000c101b24 */
[----:B------:R-:W-:Y:S05]  /*5c10*/  BRA `(.L_x_53619) ;  /* 0x0000000800c47947 */ /* 0x000fea0003800000 */
.L_x_53614:
        /* <DEDUP_REMOVED lines=12> */
.L_x_53628:
[----:B------:R-:W-:Y:S02]  /*5ce0*/  PRMT R4, R5, 0x8880, RZ ;  /* 0x0000888005047816 */ /* 0x000fe400000000ff */
[----:B------:R-:W-:Y:S02]  /*5cf0*/  CS2R R6, SRZ ;  /* 0x0000000000067805 */ /* 0x000fe4000001ff00 */
[----:B------:R-:W-:-:S06]  /*5d00*/  PRMT R4, R4, 0x7710, RZ ;  /* 0x0000771004047816 */ /* 0x000fcc00000000ff */
[----:B------:R-:W0:Y:S02]  /*5d10*/  I2F.F64.S16 R4, R4 ;  /* 0x0000000400047312 */ /* 0x000e240000101c00 */
[----:B0-----:R0:W-:Y:S01]  /*5d20*/  STG.E.128 desc[UR36][R16.64], R4 ;  /* 0x0000000410007986 */ /* 0x0011e2000c101d24 */
[----:B------:R-:W-:Y:S05]  /*5d30*/  BRA `(.L_x_53619) ;  /* 0x00000008007c7947 */ /* 0x000fea0003800000 */
.L_x_53627:
        /* <DEDUP_REMOVED lines=21> */
.L_x_53632:
[----:B------:R-:W-:Y:S05]  /*5e90*/  BSYNC B0 ;  /* 0x0000000000007941 */ /* 0x000fea0003800000 */
.L_x_53631:
[----:B------:R-:W-:-:S05]  /*5ea0*/  LOP3.LUT R3, R0, R3, RZ, 0xfc, !PT ;  /* 0x0000000300037212 */ /* 0x000fca00078efcff */
[----:B------:R0:W-:Y:S01]  /*5eb0*/  STG.E.U8 desc[UR36][R16.64], R3 ;  /* 0x0000000310007986 */ /* 0x0001e2000c101124 */
[----:B------:R-:W-:Y:S05]  /*5ec0*/  BRA `(.L_x_53619) ;  /* 0x0000000800187947 */ /* 0x000fea0003800000 */
.L_x_53630:
        /* <DEDUP_REMOVED lines=13> */
.L_x_53634:
[----:B------:R-:W-:Y:S01]  /*5fa0*/  IMAD.MOV.U32 R0, RZ, RZ, 0x7f ;  /* 0x0000007fff007424 */ /* 0x000fe200078e00ff */
[----:B------:R-:W-:-:S04]  /*5fb0*/  ISETP.GT.U32.AND P0, PT, R2, 0x7f800000, PT ;  /* 0x7f8000000200780c */ /* 0x000fc80003f04070 */
[----:B------:R-:W-:-:S09]  /*5fc0*/  SEL R0, R0, 0x7c, P0 ;  /* 0x0000007c00007807 */ /* 0x000fd20000000000 */
.L_x_53635:
[----:B------:R-:W-:Y:S05]  /*5fd0*/  BSYNC B0 ;  /* 0x0000000000007941 */ /* 0x000fea0003800000 */
.L_x_53633:
[----:B------:R-:W-:-:S04]  /*5fe0*/  LOP3.LUT R2, R5, 0x80000000, RZ, 0xc0, !PT ;  /* 0x8000000005027812 */ /* 0x000fc800078ec0ff */
[----:B------:R-:W-:-:S04]  /*5ff0*/  SHF.R.U32.HI R3, RZ, 0x18, R2 ;  /* 0x00000018ff037819 */ /* 0x000fc80000011602 */
[----:B------:R-:W-:-:S05]  /*6000*/  LOP3.LUT R3, R0, R3, RZ, 0xfc, !PT ;  /* 0x0000000300037212 */ /* 0x000fca00078efcff */
[----:B------:R0:W-:Y:S01]  /*6010*/  STG.E.U8 desc[UR36][R16.64], R3 ;  /* 0x0000000310007986 */ /* 0x0001e2000c101124 */
[----:B------:R-:W-:Y:S05]  /*6020*/  BRA `(.L_x_53619) ;  /* 0x0000000400c07947 */ /* 0x000fea0003800000 */
.L_x_53629:
[----:B------:R-:W0:Y:S02]  /*6030*/  I2F.S8 R0, R5 ;  /* 0x0000000500007306 */ /* 0x000e240000001400 */
[----:B0-----:R-:W-:-:S05]  /*6040*/  F2FP.BF16.F32.PACK_AB R0, RZ, R0 ;  /* 0x00000000ff00723e */ /* 0x001fca00000010ff */
[----:B------:R0:W-:Y:S01]  /*6050*/  STG.E.U16 desc[UR36][R16.64], R0 ;  /* 0x0000000010007986 */ /* 0x0001e2000c101524 */
[----:B------:R-:W-:Y:S05]  /*6060*/  BRA `(.L_x_53619) ;  /* 0x0000000400b07947 */ /* 0x000fea0003800000 */
.L_x_53626:
        /* <DEDUP_REMOVED lines=12> */
.L_x_53638:
        /* <DEDUP_REMOVED lines=17> */
.L_x_53641:
[----:B------:R-:W-:-:S04]  /*6240*/  LOP3.LUT R2, R5, 0x80000000, RZ, 0xc0, !PT ;  /* 0x8000000005027812 */ /* 0x000fc800078ec0ff */
[----:B------:R-:W-:-:S04]  /*6250*/  SHF.R.U32.HI R3, RZ, 0x18, R2 ;  /* 0x00000018ff037819 */ /* 0x000fc80000011602 */
[----:B------:R-:W-:-:S04]  /*6260*/  LOP3.LUT R0, R0, R3, RZ, 0xfc, !PT ;  /* 0x0000000300007212 */ /* 0x000fc800078efcff */
[----:B------:R-:W-:-:S07]  /*6270*/  PRMT R8, R0, 0x7610, R8 ;  /* 0x0000761000087816 */ /* 0x000fce0000000008 */
.L_x_53640:
[----:B------:R-:W-:Y:S05]  /*6280*/  BSYNC B0 ;  /* 0x0000000000007941 */ /* 0x000fea0003800000 */
.L_x_53639:
[----:B------:R3:W-:Y:S01]  /*6290*/  STG.E.U8 desc[UR36][R16.64], R8 ;  /* 0x0000000810007986 */ /* 0x0007e2000c101124 */
[----:B------:R-:W-:Y:S05]  /*62a0*/  BRA `(.L_x_53619) ;  /* 0x0000000400207947 */ /* 0x000fea0003800000 */
.L_x_53637:
        /* <DEDUP_REMOVED lines=17> */
.L_x_53644:
[----:B------:R-:W-:-:S04]  /*63c0*/  LOP3.LUT R2, R5, 0x80000000, RZ, 0xc0, !PT ;  /* 0x8000000005027812 */ /* 0x000fc800078ec0ff */
[----:B------:R-:W-:-:S04]  /*63d0*/  SHF.R.U32.HI R3, RZ, 0x18, R2 ;  /* 0x00000018ff037819 */ /* 0x000fc80000011602 */
[----:B------:R-:W-:-:S04]  /*63e0*/  LOP3.LUT R0, R0, R3, RZ, 0xfc, !PT ;  /* 0x0000000300007212 */ /* 0x000fc800078efcff */
[----:B------:R-:W-:-:S07]  /*63f0*/  PRMT R8, R0, 0x7610, R8 ;  /* 0x0000761000087816 */ /* 0x000fce0000000008 */
.L_x_53643:
[----:B------:R-:W-:Y:S05]  /*6400*/  BSYNC B0 ;  /* 0x0000000000007941 */ /* 0x000fea0003800000 */
.L_x_53642:
[----:B------:R0:W-:Y:S01]  /*6410*/  STG.E.U8 desc[UR36][R16.64], R8 ;  /* 0x0000000810007986 */ /* 0x0001e2000c101124 */
[----:B------:R-:W-:Y:S05]  /*6420*/  BRA `(.L_x_53619) ;  /* 0x0000000000c07947 */ /* 0x000fea0003800000 */
.L_x_53636:
        /* <DEDUP_REMOVED lines=22> */
.L_x_53618:
        /* <DEDUP_REMOVED lines=16> */
.L_x_53647:
[----:B------:R-:W-:Y:S05]  /*6690*/  BRA `(.L_x_53619) ;  /* 0x0000000000247947 */ /* 0x000fea0003800000 */
.L_x_53646:
[----:B------:R-:W-:-:S04]  /*66a0*/  LOP3.LUT R5, R5, 0xffff, RZ, 0xc0, !PT ;  /* 0x0000ffff05057812 */ /* 0x000fc800078ec0ff */
[----:B------:R-:W-:-:S05]  /*66b0*/  PRMT R5, R5, 0x8880, RZ ;  /* 0x0000888005057816 */ /* 0x000fca00000000ff */
[----:B------:R-:W-:-:S05]  /*66c0*/  IMAD.MOV.U32 R2, RZ, RZ, R5 ;  /* 0x000000ffff027224 */ /* 0x000fca00078e0005 */
[----:B------:R-:W-:-:S05]  /*66d0*/  SHF.R.S32.HI R3, RZ, 0x1f, R2 ;  /* 0x0000001fff037819 */ /* 0x000fca0000011402 */
[----:B------:R2:W-:Y:S01]  /*66e0*/  STG.E.64 desc[UR36][R16.64], R2 ;  /* 0x0000000210007986 */ /* 0x0005e2000c101b24 */
[----:B------:R-:W-:Y:S05]  /*66f0*/  BRA `(.L_x_53619) ;  /* 0x00000000000c7947 */ /* 0x000fea0003800000 */
.L_x_53645:
[----:B------:R-:W-:-:S04]  /*6700*/  LOP3.LUT R5, R5, 0xffff, RZ, 0xc0, !PT ;  /* 0x0000ffff05057812 */ /* 0x000fc800078ec0ff */
[----:B------:R-:W-:-:S05]  /*6710*/  PRMT R3, R5, 0x8880, RZ ;  /* 0x0000888005037816 */ /* 0x000fca00000000ff */
[----:B------:R0:W-:Y:S02]  /*6720*/  STG.E desc[UR36][R16.64], R3 ;  /* 0x0000000310007986 */ /* 0x0001e4000c101924 */
.L_x_53619:
[----:B------:R-:W-:-:S07]  /*6730*/  VIADD R19, R19, 0x80 ;  /* 0x0000008013137836 */ /* 0x000fce0000000000 */
.L_x_53579:
[----:B------:R-:W-:Y:S05]  /*6740*/  BSYNC B6 ;  /* 0x0000000000067941 */ /* 0x000fea0003800000 */
.L_x_53578:
        /* <DEDUP_REMOVED lines=307> */
.L_x_53650:
        /* <DEDUP_REMOVED lines=20> */
.L_x_53654:
[----:B------:R0:W5:Y:S01]  /*7bc0*/  LDG.E.U8 R4, desc[UR36][R2.64] ;  /* 0x0000002402047981 */ /* 0x000162000c1e1100 */
[----:B------:R-:W-:Y:S05]  /*7bd0*/  BRA `(.L_x_53656) ;  /* 0x0000000c00547947 */ /* 0x000fea0003800000 */
.L_x_53653:
        /* <DEDUP_REMOVED lines=8> */
.L_x_53658:
[----:B------:R0:W5:Y:S01]  /*7c60*/  LDG.E.U8 R4, desc[UR36][R2.64] ;  /* 0x0000002402047981 */ /* 0x000162000c1e1100 */
[----:B------:R-:W-:Y:S05]  /*7c70*/  BRA `(.L_x_53656) ;  /* 0x0000000c002c7947 */ /* 0x000fea0003800000 */
.L_x_53657:
[----:B------:R0:W5:Y:S01]  /*7c80*/  LDG.E.U16 R4, desc[UR36][R2.64] ;  /* 0x0000002402047981 */ /* 0x000162000c1e1500 */
[----:B------:R-:W-:Y:S05]  /*7c90*/  BRA `(.L_x_53656) ;  /* 0x0000000c00247947 */ /* 0x000fea0003800000 */
.L_x_53652:
        /* <DEDUP_REMOVED lines=9> */
.L_x_53660:
[----:B------:R-:W2:Y:S02]  /*7d30*/  LDG.E.U16 R0, desc[UR36][R2.64] ;  /* 0x0000002402007981 */ /* 0x000ea4000c1e1500 */
[----:B--2---:R-:W-:-:S06]  /*7d40*/  HADD2.F32 R0, -RZ, R0.H0_H0 ;  /* 0x20000000ff007230 */ /* 0x004fcc0000004100 */
[----:B------:R-:W0:Y:S02]  /*7d50*/  F2I.FTZ.TRUNC.NTZ R0, R0 ;  /* 0x0000000000007305 */ /* 0x000e24000021f100 */
[----:B0-----:R-:W-:Y:S01]  /*7d60*/  PRMT R4, R0, 0x7610, R4 ;  /* 0x0000761000047816 */ /* 0x001fe20000000004 */
[----:B------:R-:W-:Y:S06]  /*7d70*/  BRA `(.L_x_53656) ;  /* 0x0000000800ec7947 */ /* 0x000fec0003800000 */
.L_x_53659:
        /* <DEDUP_REMOVED lines=9> */
.L_x_53662:
[----:B------:R-:W2:Y:S02]  /*7e10*/  LDG.E.U16 R2, desc[UR36][R2.64] ;  /* 0x0000002402027981 */ /* 0x000ea4000c1e1500 */
[----:B--2---:R-:W-:-:S06]  /*7e20*/  HADD2.F32 R0, -RZ, R2.H0_H0 ;  /* 0x20000002ff007230 */ /* 0x004fcc0000004100 */
[----:B------:R-:W0:Y:S02]  /*7e30*/  F2I.FTZ.TRUNC.NTZ R0, R0 ;  /* 0x0000000000007305 */ /* 0x000e24000021f100 */
[----:B0-----:R-:W-:Y:S01]  /*7e40*/  PRMT R4, R0, 0x7610, R4 ;  /* 0x0000761000047816 */ /* 0x001fe20000000004 */
[----:B------:R-:W-:Y:S06]  /*7e50*/  BRA `(.L_x_53656) ;  /* 0x0000000800b47947 */ /* 0x000fec0003800000 */
.L_x_53661:
[----:B------:R-:W2:Y:S02]  /*7e60*/  LDG.E.64 R2, desc[UR36][R2.64] ;  /* 0x0000002402027981 */ /* 0x000ea4000c1e1b00 */
[----:B--2---:R0:W1:Y:S01]  /*7e70*/  F2I.F64.TRUNC R4, R2 ;  /* 0x0000000200047311 */ /* 0x004062000030d100 */
[----:B------:R-:W-:Y:S05]  /*7e80*/  BRA `(.L_x_53656) ;  /* 0x0000000800a87947 */ /* 0x000fea0003800000 */
.L_x_53651:
        /* <DEDUP_REMOVED lines=12> */
.L_x_53665:
[----:B------:R-:W2:Y:S02]  /*7f50*/  LDG.E.64 R2, desc[UR36][R2.64] ;  /* 0x0000002402027981 */ /* 0x000ea4000c1e1b00 */
[----:B--2---:R3:W4:Y:S01]  /*7f60*/  F2I.F64.TRUNC R4, R2 ;  /* 0x0000000200047311 */ /* 0x004722000030d100 */
[----:B------:R-:W-:Y:S05]  /*7f70*/  BRA `(.L_x_53656) ;  /* 0x00000008006c7947 */ /* 0x000fea0003800000 */
.L_x_53664:
        /* <DEDUP_REMOVED lines=28> */
.L_x_53667:
        /* <DEDUP_REMOVED lines=15> */
.L_x_53666:
[----:B------:R-:W2:Y:S02]  /*8230*/  LDG.E.U16 R0, desc[UR36][R2.64] ;  /* 0x0000002402007981 */ /* 0x000ea4000c1e1500 */
[----:B--2---:R-:W-:-:S06]  /*8240*/  IMAD.U32 R0, R0, 0x10000, RZ ;  /* 0x0001000000007824 */ /* 0x004fcc00078e00ff */
[----:B------:R-:W0:Y:S02]  /*8250*/  F2I.FTZ.TRUNC.NTZ R0, R0 ;  /* 0x0000000000007305 */ /* 0x000e24000021f100 */
[----:B0-----:R-:W-:Y:S01]  /*8260*/  PRMT R4, R0, 0x7610, R4 ;  /* 0x0000761000047816 */ /* 0x001fe20000000004 */
[----:B------:R-:W-:Y:S06]  /*8270*/  BRA `(.L_x_53656) ;  /* 0x0000000400ac7947 */ /* 0x000fec0003800000 */
.L_x_53663:
        /* <DEDUP_REMOVED lines=10> */
.L_x_53670:
        /* <DEDUP_REMOVED lines=21> */
.L_x_53674:
[----:B------:R-:W-:Y:S05]  /*8470*/  BSYNC B1 ;  /* 0x0000000000017941 */ /* 0x000fea0003800000 */
.L_x_53673:
[----:B------:R-:W-:Y:S01]  /*8480*/  LEA R3, R0, 0x3b800000, 0x17 ;  /* 0x3b80000000037811 */ /* 0x000fe200078eb8ff */
[----:B------:R-:W-:-:S05]  /*8490*/  IMAD.SHL.U32 R0, R2, 0x100000, RZ ;  /* 0x0010000002007824 */ /* 0x000fca00078e00ff */
[----:B------:R-:W-:-:S07]  /*84a0*/  LOP3.LUT R0, R3, R0, R4, 0xfe, !PT ;  /* 0x0000000003007212 */ /* 0x000fce00078efe04 */
.L_x_53672:
[----:B------:R-:W-:Y:S05]  /*84b0*/  BSYNC B0 ;  /* 0x0000000000007941 */ /* 0x000fea0003800000 */
.L_x_53671:
[----:B------:R-:W0:Y:S02]  /*84c0*/  F2I.FTZ.TRUNC.NTZ R0, R0 ;  /* 0x0000000000007305 */ /* 0x000e24000021f100 */
[----:B0-----:R-:W-:Y:S01]  /*84d0*/  PRMT R4, R0, 0x7610, R4 ;  /* 0x0000761000047816 */ /* 0x001fe20000000004 */
[----:B------:R-:W-:Y:S06]  /*84e0*/  BRA `(.L_x_53656) ;  /* 0x0000000400107947 */ /* 0x000fec0003800000 */
.L_x_53669:
        /* <DEDUP_REMOVED lines=21> */
.L_x_53678:
[----:B------:R-:W-:Y:S05]  /*8640*/  BSYNC B1 ;  /* 0x0000000000017941 */ /* 0x000fea0003800000 */
.L_x_53677:
[----:B------:R-:W-:Y:S01]  /*8650*/  LEA R3, R0, 0x37800000, 0x17 ;  /* 0x3780000000037811 */ /* 0x000fe200078eb8ff */
[----:B------:R-:W-:-:S05]  /*8660*/  IMAD.SHL.U32 R0, R2, 0x200000, RZ ;  /* 0x0020000002007824 */ /* 0x000fca00078e00ff */
[----:B------:R-:W-:-:S07]  /*8670*/  LOP3.LUT R0, R3, R0, R4, 0xfe, !PT ;  /* 0x0000000003007212 */ /* 0x000fce00078efe04 */
.L_x_53676:
[----:B------:R-:W-:Y:S05]  /*8680*/  BSYNC B0 ;  /* 0x0000000000007941 */ /* 0x000fea0003800000 */
.L_x_53675:
[----:B------:R-:W0:Y:S02]  /*8690*/  F2I.FTZ.TRUNC.NTZ R0, R0 ;  /* 0x0000000000007305 */ /* 0x000e24000021f100 */
[----:B0-----:R-:W-:Y:S01]  /*86a0*/  PRMT R4, R0, 0x7610, R4 ;  /* 0x0000761000047816 */ /* 0x001fe20000000004 */
[----:B------:R-:W-:Y:S06]  /*86b0*/  BRA `(.L_x_53656) ;  /* 0x00000000009c7947 */ /* 0x000fec0003800000 */
.L_x_53668:
        /* <DEDUP_REMOVED lines=14> */
.L_x_53682:
[----:B------:R-:W-:Y:S05]  /*87a0*/  BSYNC B0 ;  /* 0x0000000000007941 */ /* 0x000fea0003800000 */
.L_x_53681:
[----:B------:R-:W0:Y:S02]  /*87b0*/  F2I.FTZ.TRUNC.NTZ R0, R0 ;  /* 0x0000000000007305 */ /* 0x000e24000021f100 */
[----:B0-----:R-:W-:Y:S01]  /*87c0*/  PRMT R4, R0, 0x7610, R4 ;  /* 0x0000761000047816 */ /* 0x001fe20000000004 */
[----:B------:R-:W-:Y:S06]  /*87d0*/  BRA `(.L_x_53656) ;  /* 0x0000000000547947 */ /* 0x000fec0003800000 */
.L_x_53655:
        /* <DEDUP_REMOVED lines=16> */
.L_x_53683:
[----:B------:R-:W-:Y:S01]  /*88e0*/  PRMT R4, RZ, 0x7610, R4 ;  /* 0x00007610ff047816 */ /* 0x000fe20000000004 */
[----:B------:R-:W-:Y:S06]  /*88f0*/  BRA `(.L_x_53656) ;  /* 0x00000000000c7947 */ /* 0x000fec0003800000 */
.L_x_53680:
[----:B------:R1:W5:Y:S01]  /*8900*/  LDG.E.U8 R4, desc[UR36][R2.64] ;  /* 0x0000002402047981 */ /* 0x000362000c1e1100 */
[----:B------:R-:W-:Y:S05]  /*8910*/  BRA `(.L_x_53656) ;  /* 0x0000000000047947 */ /* 0x000fea0003800000 */
.L_x_53679:
[----:B------:R2:W5:Y:S02]  /*8920*/  LDG.E.U8 R4, desc[UR36][R2.64] ;  /* 0x0000002402047981 */ /* 0x000564000c1e1100 */
.L_x_53656:
        /* <DEDUP_REMOVED lines=46> */
.L_x_53687:
[----:B------:R3:W-:Y:S01]  /*8c10*/  STG.E.U8 desc[UR36][R16.64], R5 ;  /* 0x0000000510007986 */ /* 0x0007e2000c101124 */
[----:B------:R-:W-:Y:S05]  /*8c20*/  BRA `(.L_x_53689) ;  /* 0x0000000c00987947 */ /* 0x000fea0003800000 */
.L_x_53686:
        /* <DEDUP_REMOVED lines=12> */
.L_x_53691:
[----:B------:R-:W-:-:S04]  /*8cf0*/  LOP3.LUT R5, R5, 0xffff, RZ, 0xc0, !PT ;  /* 0x0000ffff05057812 */ /* 0x000fc800078ec0ff */
[----:B------:R-:W-:-:S05]  /*8d00*/  PRMT R3, R5, 0x8880, RZ ;  /* 0x0000888005037816 */ /* 0x000fca00000000ff */
[----:B------:R2:W-:Y:S01]  /*8d10*/  STG.E desc[UR36][R16.64], R3 ;  /* 0x0000000310007986 */ /* 0x0005e2000c101924 */
[----:B------:R-:W-:Y:S05]  /*8d20*/  BRA `(.L_x_53689) ;  /* 0x0000000c00587947 */ /* 0x000fea0003800000 */
.L_x_53690:
[----:B------:R-:W-:-:S04]  /*8d30*/  PRMT R3, R5, 0x8880, RZ ;  /* 0x0000888005037816 */ /* 0x000fc800000000ff */
[----:B------:R-:W-:-:S05]  /*8d40*/  PRMT R3, R3, 0x7710, RZ ;  /* 0x0000771003037816 */ /* 0x000fca00000000ff */
[----:B------:R0:W-:Y:S01]  /*8d50*/  STG.E.U16 desc[UR36][R16.64], R3 ;  /* 0x0000000310007986 */ /* 0x0001e2000c101524 */
[----:B------:R-:W-:Y:S05]  /*8d60*/  BRA `(.L_x_53689) ;  /* 0x0000000c00487947 */ /* 0x000fea0003800000 */
.L_x_53685:
        /* <DEDUP_REMOVED lines=9> */
.L_x_53693:
[----:B------:R-:W0:Y:S02]  /*8e00*/  I2F.S8 R0, R5 ;  /* 0x0000000500007306 */ /* 0x000e240000001400 */
[----:B0-----:R-:W-:-:S05]  /*8e10*/  F2FP.F16.F32.PACK_AB R0, RZ, R0 ;  /* 0x00000000ff00723e */ /* 0x001fca00000000ff */
[----:B------:R0:W-:Y:S01]  /*8e20*/  STG.E.U16 desc[UR36][R16.64], R0 ;  /* 0x0000000010007986 */ /* 0x0001e2000c101524 */
[----:B------:R-:W-:Y:S05]  /*8e30*/  BRA `(.L_x_53689) ;  /* 0x0000000c00147947 */ /* 0x000fea0003800000 */
.L_x_53692:
        /* <DEDUP_REMOVED lines=10> */
.L_x_53695:
[----:B------:R-:W0:Y:S02]  /*8ee0*/  I2F.S8 R5, R5 ;  /* 0x0000000500057306 */ /* 0x000e240000001400 */
[----:B0-----:R-:W-:-:S04]  /*8ef0*/  F2FP.F16.F32.PACK_AB R3, RZ, R5 ;  /* 0x00000005ff03723e */ /* 0x001fc800000000ff */
[----:B------:R-:W-:-:S05]  /*8f00*/  PRMT R3, R3, 0x5410, RZ ;  /* 0x0000541003037816 */ /* 0x000fca00000000ff */
[----:B------:R0:W-:Y:S01]  /*8f10*/  STG.E desc[UR36][R16.64], R3 ;  /* 0x0000000310007986 */ /* 0x0001e2000c101924 */
[----:B------:R-:W-:Y:S05]  /*8f20*/  BRA `(.L_x_53689) ;  /* 0x0000000800d87947 */ /* 0x000fea0003800000 */
.L_x_53694:
[----:B------:R-:W-:-:S04]  /*8f30*/  PRMT R2, R5, 0x8880, RZ ;  /* 0x0000888005027816 */ /* 0x000fc800000000ff */
[----:B------:R-:W-:-:S06]  /*8f40*/  PRMT R2, R2, 0x7710, RZ ;  /* 0x0000771002027816 */ /* 0x000fcc00000000ff */
[----:B------:R-:W0:Y:S02]  /*8f50*/  I2F.F64.S16 R2, R2 ;  /* 0x0000000200027312 */ /* 0x000e240000101c00 */
[----:B0-----:R0:W-:Y:S01]  /*8f60*/  STG.E.64 desc[UR36][R16.64], R2 ;  /* 0x0000000210007986 */ /* 0x0011e2000c101b24 */
[----:B------:R-:W-:Y:S05]  /*8f70*/  BRA `(.L_x_53689) ;  /* 0x0000000800c47947 */ /* 0x000fea0003800000 */
.L_x_53684:
        /* <DEDUP_REMOVED lines=12> */
.L_x_53698:
[----:B------:R-:W-:Y:S02]  /*9040*/  PRMT R4, R5, 0x8880, RZ ;  /* 0x0000888005047816 */ /* 0x000fe400000000ff */
[----:B------:R-:W-:Y:S02]  /*9050*/  CS2R R6, SRZ ;  /* 0x0000000000067805 */ /* 0x000fe4000001ff00 */
[----:B------:R-:W-:-:S06]  /*9060*/  PRMT R4, R4, 0x7710, RZ ;  /* 0x0000771004047816 */ /* 0x000fcc00000000ff */
[----:B------:R-:W0:Y:S02]  /*9070*/  I2F.F64.S16 R4, R4 ;  /* 0x0000000400047312 */ /* 0x000e240000101c00 */
[----:B0-----:R0:W-:Y:S01]  /*9080*/  STG.E.128 desc[UR36][R16.64], R4 ;  /* 0x0000000410007986 */ /* 0x0011e2000c101d24 */
[----:B------:R-:W-:Y:S05]  /*9090*/  BRA `(.L_x_53689) ;  /* 0x00000008007c7947 */ /* 0x000fea0003800000 */
.L_x_53697:
        /* <DEDUP_REMOVED lines=21> */
.L_x_53702:
[----:B------:R-:W-:Y:S05]  /*91f0*/  BSYNC B0 ;  /* 0x0000000000007941 */ /* 0x000fea0003800000 */
.L_x_53701:
[----:B------:R-:W-:-:S05]  /*9200*/  LOP3.LUT R3, R0, R3, RZ, 0xfc, !PT ;  /* 0x0000000300037212 */ /* 0x000fca00078efcff */
[----:B------:R0:W-:Y:S01]  /*9210*/  STG.E.U8 desc[UR36][R16.64], R3 ;  /* 0x0000000310007986 */ /* 0x0001e2000c101124 */
[----:B------:R-:W-:Y:S05]  /*9220*/  BRA `(.L_x_53689) ;  /* 0x0000000800187947 */ /* 0x000fea0003800000 */
.L_x_53700:
        /* <DEDUP_REMOVED lines=13> */
.L_x_53704:
[----:B------:R-:W-:Y:S01]  /*9300*/  IMAD.MOV.U32 R0, RZ, RZ, 0x7f ;  /* 0x0000007fff007424 */ /* 0x000fe200078e00ff */
[----:B------:R-:W-:-:S04]  /*9310*/  ISETP.GT.U32.AND P0, PT, R2, 0x7f800000, PT ;  /* 0x7f8000000200780c */ /* 0x000fc80003f04070 */
[----:B------:R-:W-:-:S09]  /*9320*/  SEL R0, R0, 0x7c, P0 ;  /* 0x0000007c00007807 */ /* 0x000fd20000000000 */
.L_x_53705:
[----:B------:R-:W-:Y:S05]  /*9330*/  BSYNC B0 ;  /* 0x0000000000007941 */ /* 0x000fea0003800000 */
.L_x_53703:
[----:B------:R-:W-:-:S04]  /*9340*/  LOP3.LUT R2, R5, 0x80000000, RZ, 0xc0, !PT ;  /* 0x8000000005027812 */ /* 0x000fc800078ec0ff */
[----:B------:R-:W-:-:S04]  /*9350*/  SHF.R.U32.HI R3, RZ, 0x18, R2 ;  /* 0x00000018ff037819 */ /* 0x000fc80000011602 */
[----:B------:R-:W-:-:S05]  /*9360*/  LOP3.LUT R3, R0, R3, RZ, 0xfc, !PT ;  /* 0x0000000300037212 */ /* 0x000fca00078efcff */
[----:B------:R0:W-:Y:S01]  /*9370*/  STG.E.U8 desc[UR36][R16.64], R3 ;  /* 0x0000000310007986 */ /* 0x0001e2000c101124 */
[----:B------:R-:W-:Y:S05]  /*9380*/  BRA `(.L_x_53689) ;  /* 0x0000000400c07947 */ /* 0x000fea0003800000 */
.L_x_53699:
[----:B------:R-:W0:Y:S02]  /*9390*/  I2F.S8 R0, R5 ;  /* 0x0000000500007306 */ /* 0x000e240000001400 */
[----:B0-----:R-:W-:-:S05]  /*93a0*/  F2FP.BF16.F32.PACK_AB R0, RZ, R0 ;  /* 0x00000000ff00723e */ /* 0x001fca00000010ff */
[----:B------:R0:W-:Y:S01]  /*93b0*/  STG.E.U16 desc[UR36][R16.64], R0 ;  /* 0x0000000010007986 */ /* 0x0001e2000c101524 */
[----:B------:R-:W-:Y:S05]  /*93c0*/  BRA `(.L_x_53689) ;  /* 0x0000000400b07947 */ /* 0x000fea0003800000 */
.L_x_53696:
        /* <DEDUP_REMOVED lines=12> */
.L_x_53708:
        /* <DEDUP_REMOVED lines=17> */
.L_x_53711:
[----:B------:R-:W-:-:S04]  /*95a0*/  LOP3.LUT R2, R5, 0x80000000, RZ, 0xc0, !PT ;  /* 0x8000000005027812 */ /* 0x000fc800078ec0ff */
[----:B------:R-:W-:-:S04]  /*95b0*/  SHF.R.U32.HI R3, RZ, 0x18, R2 ;  /* 0x00000018ff037819 */ /* 0x000fc80000011602 */
[----:B------:R-:W-:-:S04]  /*95c0*/  LOP3.LUT R0, R0, R3, RZ, 0xfc, !PT ;  /* 0x0000000300007212 */ /* 0x000fc800078efcff */
[----:B------:R-:W-:-:S07]  /*95d0*/  PRMT R8, R0, 0x7610, R8 ;  /* 0x0000761000087816 */ /* 0x000fce0000000008 */
.L_x_53710:
[----:B------:R-:W-:Y:S05]  /*95e0*/  BSYNC B0 ;  /* 0x0000000000007941 */ /* 0x000fea0003800000 */
.L_x_53709:
[----:B------:R0:W-:Y:S01]  /*95f0*/  STG.E.U8 desc[UR36][R16.64], R8 ;  /* 0x0000000810007986 */ /* 0x0001e2000c101124 */
[----:B------:R-:W-:Y:S05]  /*9600*/  BRA `(.L_x_53689) ;  /* 0x0000000400207947 */ /* 0x000fea0003800000 */
.L_x_53707:
        /* <DEDUP_REMOVED lines=17> */
.L_x_53714:
[----:B------:R-:W-:-:S04]  /*9720*/  LOP3.LUT R2, R5, 0x80000000, RZ, 0xc0, !PT ;  /* 0x8000000005027812 */ /* 0x000fc800078ec0ff */
[----:B------:R-:W-:-:S04]  /*9730*/  SHF.R.U32.HI R3, RZ, 0x18, R2 ;  /* 0x00000018ff037819 */ /* 0x000fc80000011602 */
[----:B------:R-:W-:-:S04]  /*9740*/  LOP3.LUT R0, R0, R3, RZ, 0xfc, !PT ;  /* 0x0000000300007212 */ /* 0x000fc800078efcff */
[----:B------:R-:W-:-:S07]  /*9750*/  PRMT R8, R0, 0x7610, R8 ;  /* 0x0000761000087816 */ /* 0x000fce0000000008 */
.L_x_53713:
[----:B------:R-:W-:Y:S05]  /*9760*/  BSYNC B0 ;  /* 0x0000000000007941 */ /* 0x000fea0003800000 */
.L_x_53712:
[----:B------:R0:W-:Y:S01]  /*9770*/  STG.E.U8 desc[UR36][R16.64], R8 ;  /* 0x0000000810007986 */ /* 0x0001e2000c101124 */
[----:B------:R-:W-:Y:S05]  /*9780*/  BRA `(.L_x_53689) ;  /* 0x0000000000c07947 */ /* 0x000fea0003800000 */
.L_x_53706:
        /* <DEDUP_REMOVED lines=22> */
.L_x_53688:
        /* <DEDUP_REMOVED lines=16> */
.L_x_53717:
[----:B------:R-:W-:Y:S05]  /*99f0*/  BRA `(.L_x_53689) ;  /* 0x0000000000247947 */ /* 0x000fea0003800000 */
.L_x_53716:
[----:B------:R-:W-:-:S04]  /*9a00*/  LOP3.LUT R5, R5, 0xffff, RZ, 0xc0, !PT ;  /* 0x0000ffff05057812 */ /* 0x000fc800078ec0ff */
[----:B------:R-:W-:-:S05]  /*9a10*/  PRMT R5, R5, 0x8880, RZ ;  /* 0x0000888005057816 */ /* 0x000fca00000000ff */
[----:B------:R-:W-:-:S05]  /*9a20*/  IMAD.MOV.U32 R2, RZ, RZ, R5 ;  /* 0x000000ffff027224 */ /* 0x000fca00078e0005 */
[----:B------:R-:W-:-:S05]  /*9a30*/  SHF.R.S32.HI R3, RZ, 0x1f, R2 ;  /* 0x0000001fff037819 */ /* 0x000fca0000011402 */
[----:B------:R0:W-:Y:S01]  /*9a40*/  STG.E.64 desc[UR36][R16.64], R2 ;  /* 0x0000000210007986 */ /* 0x0001e2000c101b24 */
[----:B------:R-:W-:Y:S05]  /*9a50*/  BRA `(.L_x_53689) ;  /* 0x00000000000c7947 */ /* 0x000fea0003800000 */
.L_x_53715:
[----:B------:R-:W-:-:S04]  /*9a60*/  LOP3.LUT R5, R5, 0xffff, RZ, 0xc0, !PT ;  /* 0x0000ffff05057812 */ /* 0x000fc800078ec0ff */
[----:B------:R-:W-:-:S05]  /*9a70*/  PRMT R3, R5, 0x8880, RZ ;  /* 0x0000888005037816 */ /* 0x000fca00000000ff */
[----:B------:R0:W-:Y:S02]  /*9a80*/  STG.E desc[UR36][R16.64], R3 ;  /* 0x0000000310007986 */ /* 0x0001e4000c101924 */
.L_x_53689:
[----:B------:R-:W-:-:S07]  /*9a90*/  VIADD R19, R19, 0x80 ;  /* 0x0000008013137836 */ /* 0x000fce0000000000 */
.L_x_53649:
[----:B------:R-:W-:Y:S05]  /*9aa0*/  BSYNC B6 ;  /* 0x0000000000067941 */ /* 0x000fea0003800000 */
.L_x_53648:
        /* <DEDUP_REMOVED lines=306> */
.L_x_53718:
        /* <DEDUP_REMOVED lines=20> */
.L_x_53722:
[----:B------:R4:W5:Y:S01]  /*af10*/  LDG.E.U8 R4, desc[UR36][R2.64] ;  /* 0x0000002402047981 */ /* 0x000962000c1e1100 */
[----:B------:R-:W-:Y:S05]  /*af20*/  BRA `(.L_x_53724) ;  /* 0x0000000c00547947 */ /* 0x000fea0003800000 */
.L_x_53721:
        /* <DEDUP_REMOVED lines=8> */
.L_x_53726:
[----:B------:R2:W5:Y:S01]  /*afb0*/  LDG.E.U8 R4, desc[UR36][R2.64] ;  /* 0x0000002402047981 */ /* 0x000562000c1e1100 */
[----:B------:R-:W-:Y:S05]  /*afc0*/  BRA `(.L_x_53724) ;  /* 0x0000000c002c7947 */ /* 0x000fea0003800000 */
.L_x_53725:
[----:B------:R0:W5:Y:S01]  /*afd0*/  LDG.E.U16 R4, desc[UR36][R2.64] ;  /* 0x0000002402047981 */ /* 0x000162000c1e1500 */
[----:B------:R-:W-:Y:S05]  /*afe0*/  BRA `(.L_x_53724) ;  /* 0x0000000c00247947 */ /* 0x000fea0003800000 */
.L_x_53720:
        /* <DEDUP_REMOVED lines=9> */
.L_x_53728:
[----:B------:R-:W2:Y:S02]  /*b080*/  LDG.E.U16 R0, desc[UR36][R2.64] ;  /* 0x0000002402007981 */ /* 0x000ea4000c1e1500 */
[----:B--2---:R-:W-:-:S06]  /*b090*/  HADD2.F32 R0, -RZ, R0.H0_H0 ;  /* 0x20000000ff007230 */ /* 0x004fcc0000004100 */
[----:B------:R-:W0:Y:S02]  /*b0a0*/  F2I.FTZ.TRUNC.NTZ R0, R0 ;  /* 0x0000000000007305 */ /* 0x000e24000021f100 */
[----:B0-----:R-:W-:Y:S01]  /*b0b0*/  PRMT R4, R0, 0x7610, R4 ;  /* 0x0000761000047816 */ /* 0x001fe20000000004 */
[----:B------:R-:W-:Y:S06]  /*b0c0*/  BRA `(.L_x_53724) ;  /* 0x0000000800ec7947 */ /* 0x000fec0003800000 */
.L_x_53727:
        /* <DEDUP_REMOVED lines=9> */
.L_x_53730:
[----:B------:R-:W2:Y:S02]  /*b160*/  LDG.E.U16 R2, desc[UR36][R2.64] ;  /* 0x0000002402027981 */ /* 0x000ea4000c1e1500 */
[----:B--2---:R-:W-:-:S06]  /*b170*/  HADD2.F32 R0, -RZ, R2.H0_H0 ;  /* 0x20000002ff007230 */ /* 0x004fcc0000004100 */
[----:B------:R-:W0:Y:S02]  /*b180*/  F2I.FTZ.TRUNC.NTZ R0, R0 ;  /* 0x0000000000007305 */ /* 0x000e24000021f100 */
[----:B0-----:R-:W-:Y:S01]  /*b190*/  PRMT R4, R0, 0x7610, R4 ;  /* 0x0000761000047816 */ /* 0x001fe20000000004 */
[----:B------:R-:W-:Y:S06]  /*b1a0*/  BRA `(.L_x_53724) ;  /* 0x0000000800b47947 */ /* 0x000fec0003800000 */
.L_x_53729:
[----:B------:R-:W2:Y:S02]  /*b1b0*/  LDG.E.64 R2, desc[UR36][R2.64] ;  /* 0x0000002402027981 */ /* 0x000ea4000c1e1b00 */
[----:B--2---:R0:W1:Y:S01]  /*b1c0*/  F2I.F64.TRUNC R4, R2 ;  /* 0x0000000200047311 */ /* 0x004062000030d100 */
[----:B------:R-:W-:Y:S05]  /*b1d0*/  BRA `(.L_x_53724) ;  /* 0x0000000800a87947 */ /* 0x000fea0003800000 */
.L_x_53719:
        /* <DEDUP_REMOVED lines=12> */
.L_x_53733:
[----:B------:R-:W2:Y:S02]  /*b2a0*/  LDG.E.64 R2, desc[UR36][R2.64] ;  /* 0x0000002402027981 */ /* 0x000ea4000c1e1b00 */
[----:B--2---:R0:W1:Y:S01]  /*b2b0*/  F2I.F64.TRUNC R4, R2 ;  /* 0x0000000200047311 */ /* 0x004062000030d100 */
[----:B------:R-:W-:Y:S05]  /*b2c0*/  BRA `(.L_x_53724) ;  /* 0x00000008006c7947 */ /* 0x000fea0003800000 */
.L_x_53732:
        /* <DEDUP_REMOVED lines=28> */
.L_x_53735:
        /* <DEDUP_REMOVED lines=15> */
.L_x_53734:
[----:B------:R-:W2:Y:S02]  /*b580*/  LDG.E.U16 R0, desc[UR36][R2.64] ;  /* 0x0000002402007981 */ /* 0x000ea4000c1e1500 */
[----:B--2---:R-:W-:-:S06]  /*b590*/  IMAD.U32 R0, R0, 0x10000, RZ ;  /* 0x0001000000007824 */ /* 0x004fcc00078e00ff */
[----:B------:R-:W0:Y:S02]  /*b5a0*/  F2I.FTZ.TRUNC.NTZ R0, R0 ;  /* 0x0000000000007305 */ /* 0x000e24000021f100 */
[----:B0-----:R-:W-:Y:S01]  /*b5b0*/  PRMT R4, R0, 0x7610, R4 ;  /* 0x0000761000047816 */ /* 0x001fe20000000004 */
[----:B------:R-:W-:Y:S06]  /*b5c0*/  BRA `(.L_x_53724) ;  /* 0x0000000400ac7947 */ /* 0x000fec0003800000 */
.L_x_53731:
        /* <DEDUP_REMOVED lines=10> */
.L_x_53738:
        /* <DEDUP_REMOVED lines=21> */
.L_x_53742:
[----:B------:R-:W-:Y:S05]  /*b7c0*/  BSYNC B1 ;  /* 0x0000000000017941 */ /* 0x000fea0003800000 */
.L_x_53741:
[----:B------:R-:W-:Y:S01]  /*b7d0*/  LEA R3, R0, 0x3b800000, 0x17 ;  /* 0x3b80000000037811 */ /* 0x000fe200078eb8ff */
[----:B------:R-:W-:-:S05]  /*b7e0*/  IMAD.SHL.U32 R0, R2, 0x100000, RZ ;  /* 0x0010000002007824 */ /* 0x000fca00078e00ff */
[----:B------:R-:W-:-:S07]  /*b7f0*/  LOP3.LUT R0, R3, R0, R4, 0xfe, !PT ;  /* 0x0000000003007212 */ /* 0x000fce00078efe04 */
.L_x_53740:
[----:B------:R-:W-:Y:S05]  /*b800*/  BSYNC B0 ;  /* 0x0000000000007941 */ /* 0x000fea0003800000 */
.L_x_53739:
[----:B------:R-:W0:Y:S02]  /*b810*/  F2I.FTZ.TRUNC.NTZ R0, R0 ;  /* 0x0000000000007305 */ /* 0x000e24000021f100 */
[----:B0-----:R-:W-:Y:S01]  /*b820*/  PRMT R4, R0, 0x7610, R4 ;  /* 0x0000761000047816 */ /* 0x001fe20000000004 */
[----:B------:R-:W-:Y:S06]  /*b830*/  BRA `(.L_x_53724) ;  /* 0x0000000400107947 */ /* 0x000fec0003800000 */
.L_x_53737:
        /* <DEDUP_REMOVED lines=21> */
.L_x_53746:
[----:B------:R-:W-:Y:S05]  /*b990*/  BSYNC B1 ;  /* 0x0000000000017941 */ /* 0x000fea0003800000 */
.L_x_53745:
[----:B------:R-:W-:Y:S01]  /*b9a0*/  LEA R3, R0, 0x37800000, 0x17 ;  /* 0x3780000000037811 */ /* 0x000fe200078eb8ff */
[----:B------:R-:W-:-:S05]  /*b9b0*/  IMAD.SHL.U32 R0, R2, 0x200000, RZ ;  /* 0x0020000002007824 */ /* 0x000fca00078e00ff */
[----:B------:R-:W-:-:S07]  /*b9c0*/  LOP3.LUT R0, R3, R0, R4, 0xfe, !PT ;  /* 0x0000000003007212 */ /* 0x000fce00078efe04 */
.L_x_53744:
[----:B------:R-:W-:Y:S05]  /*b9d0*/  BSYNC B0 ;  /* 0x0000000000007941 */ /* 0x000fea0003800000 */
.L_x_53743:
[----:B------:R-:W0:Y:S02]  /*b9e0*/  F2I.FTZ.TRUNC.NTZ R0, R0 ;  /* 0x0000000000007305 */ /* 0x000e24000021f100 */
[----:B0-----:R-:W-:Y:S01]  /*b9f0*/  PRMT R4, R0, 0x7610, R4 ;  /* 0x0000761000047816 */ /* 0x001fe20000000004 */
[----:B------:R-:W-:Y:S06]  /*ba00*/  BRA `(.L_x_53724) ;  /* 0x00000000009c7947 */ /* 0x000fec0003800000 */
.L_x_53736:
        /* <DEDUP_REMOVED lines=14> */
.L_x_53750:
[----:B------:R-:W-:Y:S05]  /*baf0*/  BSYNC B0 ;  /* 0x0000000000007941 */ /* 0x000fea0003800000 */
.L_x_53749:
[----:B------:R-:W0:Y:S02]  /*bb00*/  F2I.FTZ.TRUNC.NTZ R0, R0 ;  /* 0x0000000000007305 */ /* 0x000e24000021f100 */
[----:B0-----:R-:W-:Y:S01]  /*bb10*/  PRMT R4, R0, 0x7610, R4 ;  /* 0x0000761000047816 */ /* 0x001fe20000000004 */
[----:B------:R-:W-:Y:S06]  /*bb20*/  BRA `(.L_x_53724) ;  /* 0x0000000000547947 */ /* 0x000fec0003800000 */
.L_x_53723:
        /* <DEDUP_REMOVED lines=16> */
.L_x_53751:
[----:B------:R-:W-:Y:S01]  /*bc30*/  PRMT R4, RZ, 0x7610, R4 ;  /* 0x00007610ff047816 */ /* 0x000fe20000000004 */
[----:B------:R-:W-:Y:S06]  /*bc40*/  BRA `(.L_x_53724) ;  /* 0x00000000000c7947 */ /* 0x000fec0003800000 */
.L_x_53748:
[----:B------:R0:W5:Y:S01]  /*bc50*/  LDG.E.U8 R4, desc[UR36][R2.64] ;  /* 0x0000002402047981 */ /* 0x000162000c1e1100 */
[----:B------:R-:W-:Y:S05]  /*bc60*/  BRA `(.L_x_53724) ;  /* 0x0000000000047947 */ /* 0x000fea0003800000 */
.L_x_53747:
[----:B------:R0:W5:Y:S02]  /*bc70*/  LDG.E.U8 R4, desc[UR36][R2.64] ;  /* 0x0000002402047981 */ /* 0x000164000c1e1100 */
.L_x_53724:
[----:B------:R-:W2:Y:S01]  /*bc80*/  LDC.U8 R0, c[0x0][0x421] ;  /* 0x00010840ff007b82 */ /* 0x000ea20000000000 */
[----:B-1---5:R-:W-:-:S04]  /*bc90*/  LOP3.LUT R4, R4, 0xffff, RZ, 0xc0, !PT ;  /* 0x0000ffff04047812 */ /* 0x022fc800078ec0ff */
[----:B------:R-:W-:-:S04]  /*bca0*/  PRMT R4, R4, 0x8880, RZ ;  /* 0x0000888004047816 */ /* 0x000fc800000000ff */
[----:B------:R-:W-:Y:S02]  /*bcb0*/  ISETP.GE.AND P1, PT, R4, RZ, PT ;  /* 0x000000ff0400720c */ /* 0x000fe40003f26270 */
[C---:B--2---:R-:W-:Y:S02]  /*bcc0*/  PRMT R6, R0.reuse, 0x8880, RZ ;  /* 0x0000888000067816 */ /* 0x044fe400000000ff */
[----:B------:R-:W-:Y:S02]  /*bcd0*/  ISETP.NE.AND P2, PT, R0, RZ, PT ;  /* 0x000000ff0000720c */ /* 0x000fe40003f45270 */
[----:B------:R-:W-:-:S04]  /*bce0*/  IABS R7, R6 ;  /* 0x0000000600077213 */ /* 0x000fc80000000000 */
[----:B------:R-:W1:Y:S08]  /*bcf0*/  I2F.RP R5, R7 ;  /* 0x0000000700057306 */ /* 0x000e700000209400 */
[----:B-1----:R-:W0:Y:S02]  /*bd00*/  MUFU.RCP R5, R5 ;  /* 0x0000000500057308 */ /* 0x002e240000001000 */
[----:B0--34-:R-:W-:Y:S01]  /*bd10*/  VIADD R2, R5, 0xffffffe ;  /* 0x0ffffffe05027836 */ /* 0x019fe20000000000 */
        /* <DEDUP_REMOVED lines=36> */
.L_x_53755:
[----:B------:R-:W-:Y:S01]  /*bf60*/  STG.E.U8 desc[UR36][R16.64], R5 ;  /* 0x0000000510007986 */ /* 0x000fe2000c101124 */
[----:B------:R-:W-:Y:S05]  /*bf70*/  EXIT ;  /* 0x000000000000794d */ /* 0x000fea0003800000 */
.L_x_53754:
        /* <DEDUP_REMOVED lines=12> */
.L_x_53758:
[----:B------:R-:W-:-:S04]  /*c040*/  LOP3.LUT R5, R5, 0xffff, RZ, 0xc0, !PT ;  /* 0x0000ffff05057812 */ /* 0x000fc800078ec0ff */
[----:B------:R-:W-:-:S05]  /*c050*/  PRMT R3, R5, 0x8880, RZ ;  /* 0x0000888005037816 */ /* 0x000fca00000000ff */
[----:B------:R-:W-:Y:S01]  /*c060*/  STG.E desc[UR36][R16.64], R3 ;  /* 0x0000000310007986 */ /* 0x000fe2000c101924 */
[----:B------:R-:W-:Y:S05]  /*c070*/  EXIT ;  /* 0x000000000000794d */ /* 0x000fea0003800000 */
.L_x_53757:
[----:B------:R-:W-:-:S04]  /*c080*/  PRMT R3, R5, 0x8880, RZ ;  /* 0x0000888005037816 */ /* 0x000fc800000000ff */
[----:B------:R-:W-:-:S05]  /*c090*/  PRMT R3, R3, 0x7710, RZ ;  /* 0x0000771003037816 */ /* 0x000fca00000000ff */
[----:B------:R-:W-:Y:S01]  /*c0a0*/  STG.E.U16 desc[UR36][R16.64], R3 ;  /* 0x0000000310007986 */ /* 0x000fe2000c101524 */
[----:B------:R-:W-:Y:S05]  /*c0b0*/  EXIT ;  /* 0x000000000000794d */ /* 0x000fea0003800000 */
.L_x_53753:
        /* <DEDUP_REMOVED lines=9> */
.L_x_53760:
[----:B------:R-:W0:Y:S02]  /*c150*/  I2F.S8 R0, R5 ;  /* 0x0000000500007306 */ /* 0x000e240000001400 */
[----:B0-----:R-:W-:-:S05]  /*c160*/  F2FP.F16.F32.PACK_AB R0, RZ, R0 ;  /* 0x00000000ff00723e */ /* 0x001fca00000000ff */
[----:B------:R-:W-:Y:S01]  /*c170*/  STG.E.U16 desc[UR36][R16.64], R0 ;  /* 0x0000000010007986 */ /* 0x000fe2000c101524 */
[----:B------:R-:W-:Y:S05]  /*c180*/  EXIT ;  /* 0x000000000000794d */ /* 0x000fea0003800000 */
.L_x_53759:
        /* <DEDUP_REMOVED lines=10> */
.L_x_53762:
[----:B------:R-:W0:Y:S02]  /*c230*/  I2F.S8 R5, R5 ;  /* 0x0000000500057306 */ /* 0x000e240000001400 */
[----:B0-----:R-:W-:-:S04]  /*c240*/  F2FP.F16.F32.PACK_AB R3, RZ, R5 ;  /* 0x00000005ff03723e */ /* 0x001fc800000000ff */
[----:B------:R-:W-:-:S05]  /*c250*/  PRMT R3, R3, 0x5410, RZ ;  /* 0x0000541003037816 */ /* 0x000fca00000000ff */
[----:B------:R-:W-:Y:S01]  /*c260*/  STG.E desc[UR36][R16.64], R3 ;  /* 0x0000000310007986 */ /* 0x000fe2000c101924 */
[----:B------:R-:W-:Y:S05]  /*c270*/  EXIT ;  /* 0x000000000000794d */ /* 0x000fea0003800000 */
.L_x_53761:
[----:B------:R-:W-:-:S04]  /*c280*/  PRMT R2, R5, 0x8880, RZ ;  /* 0x0000888005027816 */ /* 0x000fc800000000ff */
[----:B------:R-:W-:-:S06]  /*c290*/  PRMT R2, R2, 0x7710, RZ ;  /* 0x0000771002027816 */ /* 0x000fcc00000000ff */
[----:B------:R-:W0:Y:S02]  /*c2a0*/  I2F.F64.S16 R2, R2 ;  /* 0x0000000200027312 */ /* 0x000e240000101c00 */
[----:B0-----:R-:W-:Y:S01]  /*c2b0*/  STG.E.64 desc[UR36][R16.64], R2 ;  /* 0x0000000210007986 */ /* 0x001fe2000c101b24 */
[----:B------:R-:W-:Y:S05]  /*c2c0*/  EXIT ;  /* 0x000000000000794d */ /* 0x000fea0003800000 */
.L_x_53752:
        /* <DEDUP_REMOVED lines=12> */
.L_x_53765:
[----:B------:R-:W-:Y:S02]  /*c390*/  PRMT R4, R5, 0x8880, RZ ;  /* 0x0000888005047816 */ /* 0x000fe400000000ff */
[----:B------:R-:W-:Y:S02]  /*c3a0*/  CS2R R6, SRZ ;  /* 0x0000000000067805 */ /* 0x000fe4000001ff00 */
[----:B------:R-:W-:-:S06]  /*c3b0*/  PRMT R4, R4, 0x7710, RZ ;  /* 0x0000771004047816 */ /* 0x000fcc00000000ff */
[----:B------:R-:W0:Y:S02]  /*c3c0*/  I2F.F64.S16 R4, R4 ;  /* 0x0000000400047312 */ /* 0x000e240000101c00 */
[----:B0-----:R-:W-:Y:S01]  /*c3d0*/  STG.E.128 desc[UR36][R16.64], R4 ;  /* 0x0000000410007986 */ /* 0x001fe2000c101d24 */
[----:B------:R-:W-:Y:S05]  /*c3e0*/  EXIT ;  /* 0x000000000000794d */ /* 0x000fea0003800000 */
.L_x_53764:
        /* <DEDUP_REMOVED lines=21> */
.L_x_53769:
[----:B------:R-:W-:Y:S05]  /*c540*/  BSYNC B0 ;  /* 0x0000000000007941 */ /* 0x000fea0003800000 */
.L_x_53768:
[----:B------:R-:W-:-:S05]  /*c550*/  LOP3.LUT R3, R0, R3, RZ, 0xfc, !PT ;  /* 0x0000000300037212 */ /* 0x000fca00078efcff */
[----:B------:R-:W-:Y:S01]  /*c560*/  STG.E.U8 desc[UR36][R16.64], R3 ;  /* 0x0000000310007986 */ /* 0x000fe2000c101124 */
[----:B------:R-:W-:Y:S05]  /*c570*/  EXIT ;  /* 0x000000000000794d */ /* 0x000fea0003800000 */
.L_x_53767:
        /* <DEDUP_REMOVED lines=13> */
.L_x_53771:
[----:B------:R-:W-:Y:S01]  /*c650*/  IMAD.MOV.U32 R0, RZ, RZ, 0x7f ;  /* 0x0000007fff007424 */ /* 0x000fe200078e00ff */
[----:B------:R-:W-:-:S04]  /*c660*/  ISETP.GT.U32.AND P0, PT, R2, 0x7f800000, PT ;  /* 0x7f8000000200780c */ /* 0x000fc80003f04070 */
[----:B------:R-:W-:-:S09]  /*c670*/  SEL R0, R0, 0x7c, P0 ;  /* 0x0000007c00007807 */ /* 0x000fd20000000000 */
.L_x_53772:
[----:B------:R-:W-:Y:S05]  /*c680*/  BSYNC B0 ;  /* 0x0000000000007941 */ /* 0x000fea0003800000 */
.L_x_53770:
[----:B------:R-:W-:-:S04]  /*c690*/  LOP3.LUT R2, R5, 0x80000000, RZ, 0xc0, !PT ;  /* 0x8000000005027812 */ /* 0x000fc800078ec0ff */
[----:B------:R-:W-:-:S04]  /*c6a0*/  SHF.R.U32.HI R3, RZ, 0x18, R2 ;  /* 0x00000018ff037819 */ /* 0x000fc80000011602 */
[----:B------:R-:W-:-:S05]  /*c6b0*/  LOP3.LUT R3, R0, R3, RZ, 0xfc, !PT ;  /* 0x0000000300037212 */ /* 0x000fca00078efcff */
[----:B------:R-:W-:Y:S01]  /*c6c0*/  STG.E.U8 desc[UR36][R16.64], R3 ;  /* 0x0000000310007986 */ /* 0x000fe2000c101124 */
[----:B------:R-:W-:Y:S05]  /*c6d0*/  EXIT ;  /* 0x000000000000794d */ /* 0x000fea0003800000 */
.L_x_53766:
[----:B------:R-:W0:Y:S02]  /*c6e0*/  I2F.S8 R0, R5 ;  /* 0x0000000500007306 */ /* 0x000e240000001400 */
[----:B0-----:R-:W-:-:S05]  /*c6f0*/  F2FP.BF16.F32.PACK_AB R0, RZ, R0 ;  /* 0x00000000ff00723e */ /* 0x001fca00000010ff */
[----:B------:R-:W-:Y:S01]  /*c700*/  STG.E.U16 desc[UR36][R16.64], R0 ;  /* 0x0000000010007986 */ /* 0x000fe2000c101524 */
[----:B------:R-:W-:Y:S05]  /*c710*/  EXIT ;  /* 0x000000000000794d */ /* 0x000fea0003800000 */
.L_x_53763:
        /* <DEDUP_REMOVED lines=12> */
.L_x_53775:
        /* <DEDUP_REMOVED lines=17> */
.L_x_53778:
[----:B------:R-:W-:-:S04]  /*c8f0*/  LOP3.LUT R2, R5, 0x80000000, RZ, 0xc0, !PT ;  /* 0x8000000005027812 */ /* 0x000fc800078ec0ff */
[----:B------:R-:W-:-:S04]  /*c900*/  SHF.R.U32.HI R3, RZ, 0x18, R2 ;  /* 0x00000018ff037819 */ /* 0x000fc80000011602 */
[----:B------:R-:W-:-:S04]  /*c910*/  LOP3.LUT R0, R0, R3, RZ, 0xfc, !PT ;  /* 0x0000000300007212 */ /* 0x000fc800078efcff */
[----:B------:R-:W-:-:S07]  /*c920*/  PRMT R8, R0, 0x7610, R8 ;  /* 0x0000761000087816 */ /* 0x000fce0000000008 */
.L_x_53777:
[----:B------:R-:W-:Y:S05]  /*c930*/  BSYNC B0 ;  /* 0x0000000000007941 */ /* 0x000fea0003800000 */
.L_x_53776:
[----:B------:R-:W-:Y:S01]  /*c940*/  STG.E.U8 desc[UR36][R16.64], R8 ;  /* 0x0000000810007986 */ /* 0x000fe2000c101124 */
[----:B------:R-:W-:Y:S05]  /*c950*/  EXIT ;  /* 0x000000000000794d */ /* 0x000fea0003800000 */
.L_x_53774:
        /* <DEDUP_REMOVED lines=17> */
.L_x_53781:
[----:B------:R-:W-:-:S04]  /*ca70*/  LOP3.LUT R2, R5, 0x80000000, RZ, 0xc0, !PT ;  /* 0x8000000005027812 */ /* 0x000fc800078ec0ff */
[----:B------:R-:W-:-:S04]  /*ca80*/  SHF.R.U32.HI R3, RZ, 0x18, R2 ;  /* 0x00000018ff037819 */ /* 0x000fc80000011602 */
[----:B------:R-:W-:-:S04]  /*ca90*/  LOP3.LUT R0, R0, R3, RZ, 0xfc, !PT ;  /* 0x0000000300007212 */ /* 0x000fc800078efcff */
[----:B------:R-:W-:-:S07]  /*caa0*/  PRMT R8, R0, 0x7610, R8 ;  /* 0x0000761000087816 */ /* 0x000fce0000000008 */
.L_x_53780:
[----:B------:R-:W-:Y:S05]  /*cab0*/  BSYNC B0 ;  /* 0x0000000000007941 */ /* 0x000fea0003800000 */
.L_x_53779:
[----:B------:R-:W-:Y:S01]  /*cac0*/  STG.E.U8 desc[UR36][R16.64], R8 ;  /* 0x0000000810007986 */ /* 0x000fe2000c101124 */
[----:B------:R-:W-:Y:S05]  /*cad0*/  EXIT ;  /* 0x000000000000794d */ /* 0x000fea0003800000 */
.L_x_53773:
        /* <DEDUP_REMOVED lines=22> */
.L_x_53756:
        /* <DEDUP_REMOVED lines=16> */
.L_x_53784:
[----:B------:R-:W-:Y:S05]  /*cd40*/  EXIT ;  /* 0x000000000000794d */ /* 0x000fea0003800000 */
.L_x_53783:
[----:B------:R-:W-:-:S04]  /*cd50*/  LOP3.LUT R5, R5, 0xffff, RZ, 0xc0, !PT ;  /* 0x0000ffff05057812 */ /* 0x000fc800078ec0ff */
[----:B------:R-:W-:-:S05]  /*cd60*/  PRMT R5, R5, 0x8880, RZ ;  /* 0x0000888005057816 */ /* 0x000fca00000000ff */
[----:B------:R-:W-:-:S05]  /*cd70*/  IMAD.MOV.U32 R2, RZ, RZ, R5 ;  /* 0x000000ffff027224 */ /* 0x000fca00078e0005 */
[----:B------:R-:W-:-:S05]  /*cd80*/  SHF.R.S32.HI R3, RZ, 0x1f, R2 ;  /* 0x0000001fff037819 */ /* 0x000fca0000011402 */
[----:B------:R-:W-:Y:S01]  /*cd90*/  STG.E.64 desc[UR36][R16.64], R2 ;  /* 0x0000000210007986 */ /* 0x000fe2000c101b24 */
[----:B------:R-:W-:Y:S05]  /*cda0*/  EXIT ;  /* 0x000000000000794d */ /* 0x000fea0003800000 */
.L_x_53782:
[----:B------:R-:W-:-:S04]  /*cdb0*/  LOP3.LUT R5, R5, 0xffff, RZ, 0xc0, !PT ;  /* 0x0000ffff05057812 */ /* 0x000fc800078ec0ff */
[----:B------:R-:W-:-:S05]  /*cdc0*/  PRMT R3, R5, 0x8880, RZ ;  /* 0x0000888005037816 */ /* 0x000fca00000000ff */
[----:B------:R-:W-:Y:S01]  /*cdd0*/  STG.E desc[UR36][R16.64], R3 ;  /* 0x0000000310007986 */ /* 0x000fe2000c101924 */
[----:B------:R-:W-:Y:S05]  /*cde0*/  EXIT ;  /* 0x000000000000794d */ /* 0x000fea0003800000 */
.L_x_53785:
        /* <DEDUP_REMOVED lines=9> */
.L_x_57640:


//--------------------- .text._ZN2at6native27unrolled_elementwise_kernelINS0_13BUnaryFunctorIaaaZZZNS0_21remainder_kernel_cudaERNS_18TensorIteratorBaseEENKUlvE_clEvENKUlvE0_clEvEUlaaE_EESt5arrayIPcLm2EELi4E23TrivialOffsetCalculatorILi1EjESD_NS0_6memory12LoadWithCastILi1EEENSE_13StoreWithCastILi1EEEEEviT_T0_T2_T3_T4_T5_ --------------------------
	.section	.text._ZN2at6native27unrolled_elementwise_kernelINS0_13BUnaryFunctorIaaaZZZNS0_21remainder_kernel_cudaERNS_18TensorIteratorBaseEENKUlvE_clEvENKUlvE0_clEvEUlaaE_EESt5arrayIPcLm2EELi4E23TrivialOffsetCalculatorILi1EjESD_NS0_6memory12LoadWithCastILi1EEENSE_13StoreWithCastILi1EEEEEviT_T0_T2_T3_T4_T5_,"ax",@progbits
	.align	128
        .global         _ZN2at6native27unrolled_elementwise_kernelINS0_13BUnaryFunctorIaaaZZZNS0_21remainder_kernel_cudaERNS_18TensorIteratorBaseEENKUlvE_clEvENKUlvE0_clEvEUlaaE_EESt5arrayIPcLm2EELi4E23TrivialOffsetCalculatorILi1EjESD_NS0_6memory12LoadWithCastILi1EEENSE_13StoreWithCastILi1EEEEEviT_T0_T2_T3_T4_T5_
        .type           _ZN2at6native27unrolled_elementwise_kernelINS0_13BUnaryFunctorIaaaZZZNS0_21remainder_kernel_cudaERNS_18TensorIteratorBaseEENKUlvE_clEvENKUlvE0_clEvEUlaaE_EESt5arrayIPcLm2EELi4E23TrivialOffsetCalculatorILi1EjESD_NS0_6memory12LoadWithCastILi1EEENSE_13StoreWithCastILi1EEEEEviT_T0_T2_T3_T4_T5_,@function
        .size           _ZN2at6native27unrolled_elementwise_kernelINS0_13BUnaryFunctorIaaaZZZNS0_21remainder_kernel_cudaERNS_18TensorIteratorBaseEENKUlvE_clEvENKUlvE0_clEvEUlaaE_EESt5arrayIPcLm2EELi4E23TrivialOffsetCalculatorILi1EjESD_NS0_6memory12LoadWithCastILi1EEENSE_13StoreWithCastILi1EEEEEviT_T0_T2_T3_T4_T5_,(.L_x_57641 - _ZN2at6native27unrolled_elementwise_kernelINS0_13BUnaryFunctorIaaaZZZNS0_21remainder_kernel_cudaERNS_18TensorIteratorBaseEENKUlvE_clEvENKUlvE0_clEvEUlaaE_EESt5arrayIPcLm2EELi4E23TrivialOffsetCalculatorILi1EjESD_NS0_6memory12LoadWithCastILi1EEENSE_13StoreWithCastILi1EEEEEviT_T0_T2_T3_T4_T5_)
        .other          _ZN2at6native27unrolled_elementwise_kernelINS0_13BUnaryFunctorIaaaZZZNS0_21remainder_kernel_cudaERNS_18TensorIteratorBaseEENKUlvE_clEvENKUlvE0_clEvEUlaaE_EESt5arrayIPcLm2EELi4E23TrivialOffsetCalculatorILi1EjESD_NS0_6memory12LoadWithCastILi1EEENSE_13StoreWithCastILi1EEEEEviT_T0_T2_T3_T4_T5_,@"STO_CUDA_ENTRY STV_DEFAULT"
_ZN2at6native27unrolled_elementwise_kernelINS0_13BUnaryFunctorIaaaZZZNS0_21remainder_kernel_cudaERNS_18TensorIteratorBaseEENKUlvE_clEvENKUlvE0_clEvEUlaaE_EESt5arrayIPcLm2EELi4E23TrivialOffsetCalculatorILi1EjESD_NS0_6memory12LoadWithCastILi1EEENSE_13StoreWithCastILi1EEEEEviT_T0_T2_T3_T4_T5_:
.text._ZN2at6native27unrolled_elementwise_kernelINS0_13BUnaryFunctorIaaaZZZNS0_21remainder_kernel_cudaERNS_18TensorIteratorBaseEENKUlvE_clEvENKUlvE0_clEvEUlaaE_EESt5arrayIPcLm2EELi4E23TrivialOffsetCalculatorILi1EjESD_NS0_6memory12LoadWithCastILi1EEENSE_13StoreWithCastILi1EEEEEviT_T0_T2_T3_T4_T5_:
        /* <DEDUP_REMOVED lines=31> */
.L_x_53791:
[----:B------:R3:W5:Y:S01]  /*01f0*/  LDG.E.U8 R22, desc[UR36][R4.64] ;  /* 0x0000002404167981 */ /* 0x000762000c1e1100 */
[----:B------:R-:W-:Y:S05]  /*0200*/  BRA `(.L_x_53793) ;  /* 0x0000000c00587947 */ /* 0x000fea0003800000 */
.L_x_53790:
        /* <DEDUP_REMOVED lines=8> */
.L_x_53795:
[----:B------:R1:W5:Y:S01]  /*0290*/  LDG.E.U8 R22, desc[UR36][R4.64] ;  /* 0x0000002404167981 */ /* 0x000362000c1e1100 */
[----:B------:R-:W-:Y:S05]  /*02a0*/  BRA `(.L_x_53793) ;  /* 0x0000000c00307947 */ /* 0x000fea0003800000 */
.L_x_53794:
[----:B------:R2:W5:Y:S01]  /*02b0*/  LDG.E.U16 R22, desc[UR36][R4.64] ;  /* 0x0000002404167981 */ /* 0x000562000c1e1500 */
[----:B------:R-:W-:Y:S05]  /*02c0*/  BRA `(.L_x_53793) ;  /* 0x0000000c00287947 */ /* 0x000fea0003800000 */
.L_x_53789:
        /* <DEDUP_REMOVED lines=9> */
.L_x_53797:
[----:B------:R-:W2:Y:S02]  /*0360*/  LDG.E.U16 R0, desc[UR36][R4.64] ;  /* 0x0000002404007981 */ /* 0x000ea4000c1e1500 */
[----:B--2---:R-:W-:-:S06]  /*0370*/  HADD2.F32 R0, -RZ, R0.H0_H0 ;  /* 0x20000000ff007230 */ /* 0x004fcc0000004100 */
[----:B------:R-:W0:Y:S02]  /*0380*/  F2I.FTZ.TRUNC.NTZ R0, R0 ;  /* 0x0000000000007305 */ /* 0x000e24000021f100 */
[----:B0-----:R-:W-:Y:S01]  /*0390*/  PRMT R22, R0, 0x7610, R22 ;  /* 0x0000761000167816 */ /* 0x001fe20000000016 */
[----:B------:R-:W-:Y:S06]  /*03a0*/  BRA `(.L_x_53793) ;  /* 0x0000000800f07947 */ /* 0x000fec0003800000 */
.L_x_53796:
        /* <DEDUP_REMOVED lines=9> */
.L_x_53799:
[----:B------:R-:W2:Y:S02]  /*0440*/  LDG.E.U16 R4, desc[UR36][R4.64] ;  /* 0x0000002404047981 */ /* 0x000ea4000c1e1500 */
[----:B--2---:R-:W-:-:S06]  /*0450*/  HADD2.F32 R0, -RZ, R4.H0_H0 ;  /* 0x20000004ff007230 */ /* 0x004fcc0000004100 */
[----:B------:R-:W0:Y:S02]  /*0460*/  F2I.FTZ.TRUNC.NTZ R0, R0 ;  /* 0x0000000000007305 */ /* 0x000e24000021f100 */
[----:B0-----:R-:W-:Y:S01]  /*0470*/  PRMT R22, R0, 0x7610, R22 ;  /* 0x0000761000167816 */ /* 0x001fe20000000016 */
[----:B------:R-:W-:Y:S06]  /*0480*/  BRA `(.L_x_53793) ;  /* 0x0000000800b87947 */ /* 0x000fec0003800000 */
.L_x_53798:
[----:B------:R-:W2:Y:S02]  /*0490*/  LDG.E.64 R4, desc[UR36][R4.64] ;  /* 0x0000002404047981 */ /* 0x000ea4000c1e1b00 */
[----:B--2---:R0:W1:Y:S01]  /*04a0*/  F2I.F64.TRUNC R22, R4 ;  /* 0x0000000400167311 */ /* 0x004062000030d100 */
[----:B------:R-:W-:Y:S05]  /*04b0*/  BRA `(.L_x_53793) ;  /* 0x0000000800ac7947 */ /* 0x000fea0003800000 */
.L_x_53788:
        /* <DEDUP_REMOVED lines=12> */
.L_x_53802:
[----:B------:R-:W2:Y:S02]  /*0580*/  LDG.E.64 R4, desc[UR36][R4.64] ;  /* 0x0000002404047981 */ /* 0x000ea4000c1e1b00 */
[----:B--2---:R0:W1:Y:S01]  /*0590*/  F2I.F64.TRUNC R22, R4 ;  /* 0x0000000400167311 */ /* 0x004062000030d100 */
[----:B------:R-:W-:Y:S05]  /*05a0*/  BRA `(.L_x_53793) ;  /* 0x0000000800707947 */ /* 0x000fea0003800000 */
.L_x_53801:
        /* <DEDUP_REMOVED lines=28> */
.L_x_53804:
        /* <DEDUP_REMOVED lines=16> */
.L_x_53803:
[----:B------:R-:W2:Y:S02]  /*0870*/  LDG.E.U16 R0, desc[UR36][R4.64] ;  /* 0x0000002404007981 */ /* 0x000ea4000c1e1500 */
[----:B--2---:R-:W-:-:S06]  /*0880*/  IMAD.U32 R0, R0, 0x10000, RZ ;  /* 0x0001000000007824 */ /* 0x004fcc00078e00ff */
[----:B------:R-:W0:Y:S02]  /*0890*/  F2I.FTZ.TRUNC.NTZ R0, R0 ;  /* 0x0000000000007305 */ /* 0x000e24000021f100 */
[----:B0-----:R-:W-:Y:S01]  /*08a0*/  PRMT R22, R0, 0x7610, R22 ;  /* 0x0000761000167816 */ /* 0x001fe20000000016 */
[----:B------:R-:W-:Y:S06]  /*08b0*/  BRA `(.L_x_53793) ;  /* 0x0000000400ac7947 */ /* 0x000fec0003800000 */
.L_x_53800:
        /* <DEDUP_REMOVED lines=10> */
.L_x_53807:
        /* <DEDUP_REMOVED lines=21> */
.L_x_53811:
[----:B------:R-:W-:Y:S05]  /*0ab0*/  BSYNC B1 ;  /* 0x0000000000017941 */ /* 0x000fea0003800000 */
.L_x_53810:
[----:B------:R-:W-:Y:S01]  /*0ac0*/  LEA R5, R0, 0x3b800000, 0x17 ;  /* 0x3b80000000057811 */ /* 0x000fe200078eb8ff */
[----:B------:R-:W-:-:S05]  /*0ad0*/  IMAD.SHL.U32 R0, R3, 0x100000, RZ ;  /* 0x0010000003007824 */ /* 0x000fca00078e00ff */
[----:B------:R-:W-:-:S07]  /*0ae0*/  LOP3.LUT R0, R5, R0, R6, 0xfe, !PT ;  /* 0x0000000005007212 */ /* 0x000fce00078efe06 */
.L_x_53809:
[----:B------:R-:W-:Y:S05]  /*0af0*/  BSYNC B0 ;  /* 0x0000000000007941 */ /* 0x000fea0003800000 */
.L_x_53808:
[----:B------:R-:W0:Y:S02]  /*0b00*/  F2I.FTZ.TRUNC.NTZ R0, R0 ;  /* 0x0000000000007305 */ /* 0x000e24000021f100 */
[----:B0-----:R-:W-:Y:S01]  /*0b10*/  PRMT R22, R0, 0x7610, R22 ;  /* 0x0000761000167816 */ /* 0x001fe20000000016 */
[----:B------:R-:W-:Y:S06]  /*0b20*/  BRA `(.L_x_53793) ;  /* 0x0000000400107947 */ /* 0x000fec0003800000 */
.L_x_53806:
        /* <DEDUP_REMOVED lines=21> */
.L_x_53815:
[----:B------:R-:W-:Y:S05]  /*0c80*/  BSYNC B1 ;  /* 0x0000000000017941 */ /* 0x000fea0003800000 */
.L_x_53814:
[----:B------:R-:W-:Y:S01]  /*0c90*/  LEA R5, R0, 0x37800000, 0x17 ;  /* 0x3780000000057811 */ /* 0x000fe200078eb8ff */
[----:B------:R-:W-:-:S05]  /*0ca0*/  IMAD.SHL.U32 R0, R3, 0x200000, RZ ;  /* 0x0020000003007824 */ /* 0x000fca00078e00ff */
[----:B------:R-:W-:-:S07]  /*0cb0*/  LOP3.LUT R0, R5, R0, R6, 0xfe, !PT ;  /* 0x0000000005007212 */ /* 0x000fce00078efe06 */
.L_x_53813:
[----:B------:R-:W-:Y:S05]  /*0cc0*/  BSYNC B0 ;  /* 0x0000000000007941 */ /* 0x000fea0003800000 */
.L_x_53812:
[----:B------:R-:W0:Y:S02]  /*0cd0*/  F2I.FTZ.TRUNC.NTZ R0, R0 ;  /* 0x0000000000007305 */ /* 0x000e24000021f100 */
[----:B0-----:R-:W-:Y:S01]  /*0ce0*/  PRMT R22, R0, 0x7610, R22 ;  /* 0x0000761000167816 */ /* 0x001fe20000000016 */
[----:B------:R-:W-:Y:S06]  /*0cf0*/  BRA `(.L_x_53793) ;  /* 0x00000000009c7947 */ /* 0x000fec0003800000 */
.L_x_53805:
        /* <DEDUP_REMOVED lines=14> */
.L_x_53819:
[----:B------:R-:W-:Y:S05]  /*0de0*/  BSYNC B0 ;  /* 0x0000000000007941 */ /* 0x000fea0003800000 */
.L_x_53818:
[----:B------:R-:W0:Y:S02]  /*0df0*/  F2I.FTZ.TRUNC.NTZ R0, R0 ;  /* 0x0000000000007305 */ /* 0x000e24000021f100 */
[----:B0-----:R-:W-:Y:S01]  /*0e00*/  PRMT R22, R0, 0x7610, R22 ;  /* 0x0000761000167816 */ /* 0x001fe20000000016 */
[----:B------:R-:W-:Y:S06]  /*0e10*/  BRA `(.L_x_53793) ;  /* 0x0000000000547947 */ /* 0x000fec0003800000 */
.L_x_53792:
        /* <DEDUP_REMOVED lines=16> */
.L_x_53820:
[----:B------:R-:W-:Y:S01]  /*0f20*/  PRMT R22, RZ, 0x7610, R22 ;  /* 0x00007610ff167816 */ /* 0x000fe20000000016 */
[----:B------:R-:W-:Y:S06]  /*0f30*/  BRA `(.L_x_53793) ;  /* 0x00000000000c7947 */ /* 0x000fec0003800000 */
.L_x_53817:
[----:B------:R0:W5:Y:S01]  /*0f40*/  LDG.E.U8 R22, desc[UR36][R4.64] ;  /* 0x0000002404167981 */ /* 0x000162000c1e1100 */
[----:B------:R-:W-:Y:S05]  /*0f50*/  BRA `(.L_x_53793) ;  /* 0x0000000000047947 */ /* 0x000fea0003800000 */
.L_x_53816:
[----:B------:R0:W5:Y:S02]  /*0f60*/  LDG.E.U8 R22, desc[UR36][R4.64] ;  /* 0x0000002404167981 */ /* 0x000164000c1e1100 */
.L_x_53793:
[----:B------:R-:W2:Y:S02]  /*0f70*/  S2R R17, SR_TID.X ;  /* 0x0000000000117919 */ /* 0x000ea40000002100 */
[----:B--2---:R-:W-:-:S07]  /*0f80*/  VIADD R17, R17, 0x80 ;  /* 0x0000008011117836 */ /* 0x004fce0000000000 */
.L_x_53787:
[----:B------:R-:W-:Y:S05]  /*0f90*/  BSYNC B6 ;  /* 0x0000000000067941 */ /* 0x000fea0003800000 */
.L_x_53786:
        /* <DEDUP_REMOVED lines=23> */
.L_x_53826:
[----:B------:R0:W5:Y:S01]  /*1110*/  LDG.E.U8 R26, desc[UR36][R4.64] ;  /* 0x00000024041a7981 */ /* 0x000162000c1e1100 */
[----:B------:R-:W-:Y:S05]  /*1120*/  BRA `(.L_x_53828) ;  /* 0x0000000c00547947 */ /* 0x000fea0003800000 */
.L_x_53825:
        /* <DEDUP_REMOVED lines=8> */
.L_x_53830:
[----:B------:R0:W5:Y:S01]  /*11b0*/  LDG.E.U8 R26, desc[UR36][R4.64] ;  /* 0x00000024041a7981 */ /* 0x000162000c1e1100 */
[----:B------:R-:W-:Y:S05]  /*11c0*/  BRA `(.L_x_53828) ;  /* 0x0000000c002c7947 */ /* 0x000fea0003800000 */
.L_x_53829:
[----:B------:R0:W5:Y:S01]  /*11d0*/  LDG.E.U16 R26, desc[UR36][R4.64] ;  /* 0x00000024041a7981 */ /* 0x000162000c1e1500 */
[----:B------:R-:W-:Y:S05]  /*11e0*/  BRA `(.L_x_53828) ;  /* 0x0000000c00247947 */ /* 0x000fea0003800000 */
.L_x_53824:
        /* <DEDUP_REMOVED lines=9> */
.L_x_53832:
[----:B------:R-:W2:Y:S02]  /*1280*/  LDG.E.U16 R0, desc[UR36][R4.64] ;  /* 0x0000002404007981 */ /* 0x000ea4000c1e1500 */
[----:B--2---:R-:W-:-:S06]  /*1290*/  HADD2.F32 R0, -RZ, R0.H0_H0 ;  /* 0x20000000ff007230 */ /* 0x004fcc0000004100 */
[----:B------:R-:W0:Y:S02]  /*12a0*/  F2I.FTZ.TRUNC.NTZ R0, R0 ;  /* 0x0000000000007305 */ /* 0x000e24000021f100 */
[----:B0-----:R-:W-:Y:S01]  /*12b0*/  PRMT R26, R0, 0x7610, R26 ;  /* 0x00007610001a7816 */ /* 0x001fe2000000001a */
[----:B------:R-:W-:Y:S06]  /*12c0*/  BRA `(.L_x_53828) ;  /* 0x0000000800ec7947 */ /* 0x000fec0003800000 */
.L_x_53831:
        /* <DEDUP_REMOVED lines=9> */
.L_x_53834:
[----:B------:R-:W2:Y:S02]  /*1360*/  LDG.E.U16 R4, desc[UR36][R4.64] ;  /* 0x0000002404047981 */ /* 0x000ea4000c1e1500 */
[----:B--2---:R-:W-:-:S06]  /*1370*/  HADD2.F32 R0, -RZ, R4.H0_H0 ;  /* 0x20000004ff007230 */ /* 0x004fcc0000004100 */
[----:B------:R-:W0:Y:S02]  /*1380*/  F2I.FTZ.TRUNC.NTZ R0, R0 ;  /* 0x0000000000007305 */ /* 0x000e24000021f100 */
[----:B0-----:R-:W-:Y:S01]  /*1390*/  PRMT R26, R0, 0x7610, R26 ;  /* 0x00007610001a7816 */ /* 0x001fe2000000001a */
[----:B------:R-:W-:Y:S06]  /*13a0*/  BRA `(.L_x_53828) ;  /* 0x0000000800b47947 */ /* 0x000fec0003800000 */
.L_x_53833:
[----:B------:R-:W2:Y:S02]  /*13b0*/  LDG.E.64 R4, desc[UR36][R4.64] ;  /* 0x0000002404047981 */ /* 0x000ea4000c1e1b00 */
[----:B--2---:R0:W1:Y:S01]  /*13c0*/  F2I.F64.TRUNC R26, R4 ;  /* 0x00000004001a7311 */ /* 0x004062000030d100 */
[----:B------:R-:W-:Y:S05]  /*13d0*/  BRA `(.L_x_53828) ;  /* 0x0000000800a87947 */ /* 0x000fea0003800000 */
.L_x_53823:
        /* <DEDUP_REMOVED lines=12> */
.L_x_53837:
[----:B------:R-:W2:Y:S02]  /*14a0*/  LDG.E.64 R4, desc[UR36][R4.64] ;  /* 0x0000002404047981 */ /* 0x000ea4000c1e1b00 */
[----:B--2---:R0:W1:Y:S01]  /*14b0*/  F2I.F64.TRUNC R26, R4 ;  /* 0x00000004001a7311 */ /* 0x004062000030d100 */
[----:B------:R-:W-:Y:S05]  /*14c0*/  BRA `(.L_x_53828) ;  /* 0x00000008006c7947 */ /* 0x000fea0003800000 */
.L_x_53836:
        /* <DEDUP_REMOVED lines=28> */
.L_x_53839:
        /* <DEDUP_REMOVED lines=15> */
.L_x_53838:
[----:B------:R-:W2:Y:S02]  /*1780*/  LDG.E.U16 R0, desc[UR36][R4.64] ;  /* 0x0000002404007981 */ /* 0x000ea4000c1e1500 */
[----:B--2---:R-:W-:-:S06]  /*1790*/  IMAD.U32 R0, R0, 0x10000, RZ ;  /* 0x0001000000007824 */ /* 0x004fcc00078e00ff */
[----:B------:R-:W0:Y:S02]  /*17a0*/  F2I.FTZ.TRUNC.NTZ R0, R0 ;  /* 0x0000000000007305 */ /* 0x000e24000021f100 */
[----:B0-----:R-:W-:Y:S01]  /*17b0*/  PRMT R26, R0, 0x7610, R26 ;  /* 0x00007610001a7816 */ /* 0x001fe2000000001a */
[----:B------:R-:W-:Y:S06]  /*17c0*/  BRA `(.L_x_53828) ;  /* 0x0000000400ac7947 */ /* 0x000fec0003800000 */
.L_x_53835:
        /* <DEDUP_REMOVED lines=10> */
.L_x_53842:
        /* <DEDUP_REMOVED lines=21> */
.L_x_53846:
[----:B------:R-:W-:Y:S05]  /*19c0*/  BSYNC B1 ;  /* 0x0000000000017941 */ /* 0x000fea0003800000 */
.L_x_53845:
[----:B------:R-:W-:Y:S01]  /*19d0*/  LEA R5, R0, 0x3b800000, 0x17 ;  /* 0x3b80000000057811 */ /* 0x000fe200078eb8ff */
[----:B------:R-:W-:-:S05]  /*19e0*/  IMAD.SHL.U32 R0, R3, 0x100000, RZ ;  /* 0x0010000003007824 */ /* 0x000fca00078e00ff */
[----:B------:R-:W-:-:S07]  /*19f0*/  LOP3.LUT R0, R5, R0, R6, 0xfe, !PT ;  /* 0x0000000005007212 */ /* 0x000fce00078efe06 */
.L_x_53844:
[----:B------:R-:W-:Y:S05]  /*1a00*/  BSYNC B0 ;  /* 0x0000000000007941 */ /* 0x000fea0003800000 */
.L_x_53843:
[----:B------:R-:W0:Y:S02]  /*1a10*/  F2I.FTZ.TRUNC.NTZ R0, R0 ;  /* 0x0000000000007305 */ /* 0x000e24000021f100 */
[----:B0-----:R-:W-:Y:S01]  /*1a20*/  PRMT R26, R0, 0x7610, R26 ;  /* 0x00007610001a7816 */ /* 0x001fe2000000001a */
[----:B------:R-:W-:Y:S06]  /*1a30*/  BRA `(.L_x_53828) ;  /* 0x0000000400107947 */ /* 0x000fec0003800000 */
.L_x_53841:
        /* <DEDUP_REMOVED lines=21> */
.L_x_53850:
[----:B------:R-:W-:Y:S05]  /*1b90*/  BSYNC B1 ;  /* 0x0000000000017941 */ /* 0x000fea0003800000 */
.L_x_53849:
[----:B------:R-:W-:Y:S01]  /*1ba0*/  LEA R5, R0, 0x37800000, 0x17 ;  /* 0x3780000000057811 */ /* 0x000fe200078eb8ff */
[----:B------:R-:W-:-:S05]  /*1bb0*/  IMAD.SHL.U32 R0, R3, 0x200000, RZ ;  /* 0x0020000003007824 */ /* 0x000fca00078e00ff */
[----:B------:R-:W-:-:S07]  /*1bc0*/  LOP3.LUT R0, R5, R0, R6, 0xfe, !PT ;  /* 0x0000000005007212 */ /* 0x000fce00078efe06 */
.L_x_53848:
[----:B------:R-:W-:Y:S05]  /*1bd0*/  BSYNC B0 ;  /* 0x0000000000007941 */ /* 0x000fea0003800000 */
.L_x_53847:
[----:B------:R-:W0:Y:S02]  /*1be0*/  F2I.FTZ.TRUNC.NTZ R0, R0 ;  /* 0x0000000000007305 */ /* 0x000e24000021f100 */
[----:B0-----:R-:W-:Y:S01]  /*1bf0*/  PRMT R26, R0, 0x7610, R26 ;  /* 0x00007610001a7816 */ /* 0x001fe2000000001a */
[----:B------:R-:W-:Y:S06]  /*1c00*/  BRA `(.L_x_53828) ;  /* 0x00000000009c7947 */ /* 0x000fec0003800000 */
.L_x_53840:
        /* <DEDUP_REMOVED lines=14> */
.L_x_53854:
[----:B------:R-:W-:Y:S05]  /*1cf0*/  BSYNC B0 ;  /* 0x0000000000007941 */ /* 0x000fea0003800000 */
.L_x_53853:
[----:B------:R-:W0:Y:S02]  /*1d00*/  F2I.FTZ.TRUNC.NTZ R0, R0 ;  /* 0x0000000000007305 */ /* 0x000e24000021f100 */
[----:B0-----:R-:W-:Y:S01]  /*1d10*/  PRMT R26, R0, 0x7610, R26 ;  /* 0x00007610001a7816 */ /* 0x001fe2000000001a */
[----:B------:R-:W-:Y:S06]  /*1d20*/  BRA `(.L_x_53828) ;  /* 0x0000000000547947 */ /* 0x000fec0003800000 */
.L_x_53827:
        /* <DEDUP_REMOVED lines=16> */
.L_x_53855:
[----:B------:R-:W-:Y:S01]  /*1e30*/  PRMT R26, RZ, 0x7610, R26 ;  /* 0x00007610ff1a7816 */ /* 0x000fe2000000001a */
[----:B------:R-:W-:Y:S06]  /*1e40*/  BRA `(.L_x_53828) ;  /* 0x00000000000c7947 */ /* 0x000fec0003800000 */
.L_x_53852:
[----:B------:R3:W5:Y:S01]  /*1e50*/  LDG.E.U8 R26, desc[UR36][R4.64] ;  /* 0x00000024041a7981 */ /* 0x000762000c1e1100 */
[----:B------:R-:W-:Y:S05]  /*1e60*/  BRA `(.L_x_53828) ;  /* 0x0000000000047947 */ /* 0x000fea0003800000 */
.L_x_53851:
[----:B------:R2:W5:Y:S02]  /*1e70*/  LDG.E.U8 R26, desc[UR36][R4.64] ;  /* 0x00000024041a7981 */ /* 0x000564000c1e1100 */
.L_x_53828:
[----:B------:R-:W-:-:S07]  /*1e80*/  VIADD R17, R17, 0x80 ;  /* 0x0000008011117836 */ /* 0x000fce0000000000 */
.L_x_53822:
[----:B------:R-:W-:Y:S05]  /*1e90*/  BSYNC B6 ;  /* 0x0000000000067941 */ /* 0x000fea0003800000 */
.L_x_53821:
        /* <DEDUP_REMOVED lines=25> */
.L_x_53861:
[----:B------:R0:W5:Y:S01]  /*2030*/  LDG.E.U8 R18, desc[UR36][R4.64] ;  /* 0x0000002404127981 */ /* 0x000162000c1e1100 */
[----:B------:R-:W-:Y:S05]  /*2040*/  BRA `(.L_x_53863) ;  /* 0x0000000c00547947 */ /* 0x000fea0003800000 */
.L_x_53860:
        /* <DEDUP_REMOVED lines=8> */
.L_x_53865:
[----:B------:R0:W5:Y:S01]  /*20d0*/  LDG.E.U8 R18, desc[UR36][R4.64] ;  /* 0x0000002404127981 */ /* 0x000162000c1e1100 */
[----:B------:R-:W-:Y:S05]  /*20e0*/  BRA `(.L_x_53863) ;  /* 0x0000000c002c7947 */ /* 0x000fea0003800000 */
.L_x_53864:
[----:B------:R0:W5:Y:S01]  /*20f0*/  LDG.E.U16 R18, desc[UR36][R4.64] ;  /* 0x0000002404127981 */ /* 0x000162000c1e1500 */
[----:B------:R-:W-:Y:S05]  /*2100*/  BRA `(.L_x_53863) ;  /* 0x0000000c00247947 */ /* 0x000fea0003800000 */
.L_x_53859:
        /* <DEDUP_REMOVED lines=9> */
.L_x_53867:
[----:B------:R-:W2:Y:S02]  /*21a0*/  LDG.E.U16 R0, desc[UR36][R4.64] ;  /* 0x0000002404007981 */ /* 0x000ea4000c1e1500 */
[----:B--2---:R-:W-:-:S06]  /*21b0*/  HADD2.F32 R0, -RZ, R0.H0_H0 ;  /* 0x20000000ff007230 */ /* 0x004fcc0000004100 */
[----:B------:R-:W0:Y:S02]  /*21c0*/  F2I.FTZ.TRUNC.NTZ R0, R0 ;  /* 0x0000000000007305 */ /* 0x000e24000021f100 */
[----:B0-----:R-:W-:Y:S01]  /*21d0*/  PRMT R18, R0, 0x7610, R18 ;  /* 0x0000761000127816 */ /* 0x001fe20000000012 */
[----:B------:R-:W-:Y:S06]  /*21e0*/  BRA `(.L_x_53863) ;  /* 0x0000000800ec7947 */ /* 0x000fec0003800000 */
.L_x_53866:
        /* <DEDUP_REMOVED lines=9> */
.L_x_53869:
[----:B------:R-:W2:Y:S02]  /*2280*/  LDG.E.U16 R4, desc[UR36][R4.64] ;  /* 0x0000002404047981 */ /* 0x000ea4000c1e1500 */
[----:B--2---:R-:W-:-:S06]  /*2290*/  HADD2.F32 R0, -RZ, R4.H0_H0 ;  /* 0x20000004ff007230 */ /* 0x004fcc0000004100 */
[----:B------:R-:W0:Y:S02]  /*22a0*/  F2I.FTZ.TRUNC.NTZ R0, R0 ;  /* 0x0000000000007305 */ /* 0x000e24000021f100 */
[----:B0-----:R-:W-:Y:S01]  /*22b0*/  PRMT R18, R0, 0x7610, R18 ;  /* 0x0000761000127816 */ /* 0x001fe20000000012 */
[----:B------:R-:W-:Y:S06]  /*22c0*/  BRA `(.L_x_53863) ;  /* 0x0000000800b47947 */ /* 0x000fec0003800000 */
.L_x_53868:
[----:B------:R-:W2:Y:S02]  /*22d0*/  LDG.E.64 R4, desc[UR36][R4.64] ;  /* 0x0000002404047981 */ /* 0x000ea4000c1e1b00 */
[----:B--2---:R0:W1:Y:S01]  /*22e0*/  F2I.F64.TRUNC R18, R4 ;  /* 0x0000000400127311 */ /* 0x004062000030d100 */
[----:B------:R-:W-:Y:S05]  /*22f0*/  BRA `(.L_x_53863) ;  /* 0x0000000800a87947 */ /* 0x000fea0003800000 */
.L_x_53858:
        /* <DEDUP_REMOVED lines=12> */
.L_x_53872:
[----:B------:R-:W2:Y:S02]  /*23c0*/  LDG.E.64 R4, desc[UR36][R4.64] ;  /* 0x0000002404047981 */ /* 0x000ea4000c1e1b00 */
[----:B--2---:R3:W4:Y:S01]  /*23d0*/  F2I.F64.TRUNC R18, R4 ;  /* 0x0000000400127311 */ /* 0x004722000030d100 */
[----:B------:R-:W-:Y:S05]  /*23e0*/  BRA `(.L_x_53863) ;  /* 0x00000008006c7947 */ /* 0x000fea0003800000 */
.L_x_53871:
        /* <DEDUP_REMOVED lines=28> */
.L_x_53874:
        /* <DEDUP_REMOVED lines=15> */
.L_x_53873:
[----:B------:R-:W2:Y:S02]  /*26a0*/  LDG.E.U16 R0, desc[UR36][R4.64] ;  /* 0x0000002404007981 */ /* 0x000ea4000c1e1500 */
[----:B--2---:R-:W-:-:S06]  /*26b0*/  IMAD.U32 R0, R0, 0x10000, RZ ;  /* 0x0001000000007824 */ /* 0x004fcc00078e00ff */
[----:B------:R-:W0:Y:S02]  /*26c0*/  F2I.FTZ.TRUNC.NTZ R0, R0 ;  /* 0x0000000000007305 */ /* 0x000e24000021f100 */
[----:B0-----:R-:W-:Y:S01]  /*26d0*/  PRMT R18, R0, 0x7610, R18 ;  /* 0x0000761000127816 */ /* 0x001fe20000000012 */
[----:B------:R-:W-:Y:S06]  /*26e0*/  BRA `(.L_x_53863) ;  /* 0x0000000400ac7947 */ /* 0x000fec0003800000 */
.L_x_53870:
        /* <DEDUP_REMOVED lines=10> */
.L_x_53877:
        /* <DEDUP_REMOVED lines=21> */
.L_x_53881:
[----:B------:R-:W-:Y:S05]  /*28e0*/  BSYNC B1 ;  /* 0x0000000000017941 */ /* 0x000fea0003800000 */
.L_x_53880:
[----:B------:R-:W-:Y:S01]  /*28f0*/  LEA R5, R0, 0x3b800000, 0x17 ;  /* 0x3b80000000057811 */ /* 0x000fe200078eb8ff */
[----:B------:R-:W-:-:S05]  /*2900*/  IMAD.SHL.U32 R0, R3, 0x100000, RZ ;  /* 0x0010000003007824 */ /* 0x000fca00078e00ff */
[----:B------:R-:W-:-:S07]  /*2910*/  LOP3.LUT R0, R5, R0, R6, 0xfe, !PT ;  /* 0x0000000005007212 */ /* 0x000fce00078efe06 */
.L_x_53879:
[----:B------:R-:W-:Y:S05]  /*2920*/  BSYNC B0 ;  /* 0x0000000000007941 */ /* 0x000fea0003800000 */
.L_x_53878:
[----:B------:R-:W0:Y:S02]  /*2930*/  F2I.FTZ.TRUNC.NTZ R0, R0 ;  /* 0x0000000000007305 */ /* 0x000e24000021f100 */
[----:B0-----:R-:W-:Y:S01]  /*2940*/  PRMT R18, R0, 0x7610, R18 ;  /* 0x0000761000127816 */ /* 0x001fe20000000012 */
[----:B------:R-:W-:Y:S06]  /*2950*/  BRA `(.L_x_53863) ;  /* 0x0000000400107947 */ /* 0x000fec0003800000 */
.L_x_53876:
        /* <DEDUP_REMOVED lines=21> */
.L_x_53885:
[----:B------:R-:W-:Y:S05]  /*2ab0*/  BSYNC B1 ;  /* 0x0000000000017941 */ /* 0x000fea0003800000 */
.L_x_53884:
[----:B------:R-:W-:Y:S01]  /*2ac0*/  LEA R5, R0, 0x37800000, 0x17 ;  /* 0x3780000000057811 */ /* 0x000fe200078eb8ff */
[----:B------:R-:W-:-:S05]  /*2ad0*/  IMAD.SHL.U32 R0, R3, 0x200000, RZ ;  /* 0x0020000003007824 */ /* 0x000fca00078e00ff */
[----:B------:R-:W-:-:S07]  /*2ae0*/  LOP3.LUT R0, R5, R0, R6, 0xfe, !PT ;  /* 0x0000000005007212 */ /* 0x000fce00078efe06 */
.L_x_53883:
[----:B------:R-:W-:Y:S05]  /*2af0*/  BSYNC B0 ;  /* 0x0000000000007941 */ /* 0x000fea0003800000 */
.L_x_53882:
[----:B------:R-:W0:Y:S02]  /*2b00*/  F2I.FTZ.TRUNC.NTZ R0, R0 ;  /* 0x0000000000007305 */ /* 0x000e24000021f100 */
[----:B0-----:R-:W-:Y:S01]  /*2b10*/  PRMT R18, R0, 0x7610, R18 ;  /* 0x0000761000127816 */ /* 0x001fe20000000012 */
[----:B------:R-:W-:Y:S06]  /*2b20*/  BRA `(.L_x_53863) ;  /* 0x00000000009c7947 */ /* 0x000fec0003800000 */
.L_x_53875:
        /* <DEDUP_REMOVED lines=14> */
.L_x_53889:
[----:B------:R-:W-:Y:S05]  /*2c10*/  BSYNC B0 ;  /* 0x0000000000007941 */ /* 0x000fea0003800000 */
.L_x_53888:
[----:B------:R-:W0:Y:S02]  /*2c20*/  F2I.FTZ.TRUNC.NTZ R0, R0 ;  /* 0x0000000000007305 */ /* 0x000e24000021f100 */
[----:B0-----:R-:W-:Y:S01]  /*2c30*/  PRMT R18, R0, 0x7610, R18 ;  /* 0x0000761000127816 */ /* 0x001fe20000000012 */
[----:B------:R-:W-:Y:S06]  /*2c40*/  BRA `(.L_x_53863) ;  /* 0x0000000000547947 */ /* 0x000fec0003800000 */
.L_x_53862:
        /* <DEDUP_REMOVED lines=16> */
.L_x_53890:
[----:B------:R-:W-:Y:S01]  /*2d50*/  PRMT R18, RZ, 0x7610, R18 ;  /* 0x00007610ff127816 */ /* 0x000fe20000000012 */
[----:B------:R-:W-:Y:S06]  /*2d60*/  BRA `(.L_x_53863) ;  /* 0x00000000000c7947 */ /* 0x000fec0003800000 */
.L_x_53887:
[----:B------:R2:W5:Y:S01]  /*2d70*/  LDG.E.U8 R18, desc[UR36][R4.64] ;  /* 0x0000002404127981 */ /* 0x000562000c1e1100 */
[----:B------:R-:W-:Y:S05]  /*2d80*/  BRA `(.L_x_53863) ;  /* 0x0000000000047947 */ /* 0x000fea0003800000 */
.L_x_53886:
[----:B------:R1:W5:Y:S02]  /*2d90*/  LDG.E.U8 R18, desc[UR36][R4.64] ;  /* 0x0000002404127981 */ /* 0x000364000c1e1100 */
.L_x_53863:
[----:B------:R-:W-:-:S07]  /*2da0*/  VIADD R17, R17, 0x80 ;  /* 0x0000008011117836 */ /* 0x000fce0000000000 */
.L_x_53857:
[----:B------:R-:W-:Y:S05]  /*2db0*/  BSYNC B6 ;  /* 0x0000000000067941 */ /* 0x000fea0003800000 */
.L_x_53856:
        /* <DEDUP_REMOVED lines=23> */
.L_x_53896:
[----:B------:R0:W5:Y:S01]  /*2f30*/  LDG.E.U8 R19, desc[UR36][R4.64] ;  /* 0x0000002404137981 */ /* 0x000162000c1e1100 */
[----:B------:R-:W-:Y:S05]  /*2f40*/  BRA `(.L_x_53892) ;  /* 0x0000000c00507947 */ /* 0x000fea0003800000 */
.L_x_53895:
        /* <DEDUP_REMOVED lines=8> */
.L_x_53899:
[----:B------:R0:W5:Y:S01]  /*2fd0*/  LDG.E.U8 R19, desc[UR36][R4.64] ;  /* 0x0000002404137981 */ /* 0x000162000c1e1100 */
[----:B------:R-:W-:Y:S05]  /*2fe0*/  BRA `(.L_x_53892) ;  /* 0x0000000c00287947 */ /* 0x000fea0003800000 */
.L_x_53898:
[----:B------:R0:W5:Y:S01]  /*2ff0*/  LDG.E.U16 R19, desc[UR36][R4.64] ;  /* 0x0000002404137981 */ /* 0x000162000c1e1500 */
[----:B------:R-:W-:Y:S05]  /*3000*/  BRA `(.L_x_53892) ;  /* 0x0000000c00207947 */ /* 0x000fea0003800000 */
.L_x_53894:
        /* <DEDUP_REMOVED lines=9> */
.L_x_53901:
[----:B------:R-:W2:Y:S02]  /*30a0*/  LDG.E.U16 R0, desc[UR36][R4.64] ;  /* 0x0000002404007981 */ /* 0x000ea4000c1e1500 */
[----:B--2---:R-:W-:-:S06]  /*30b0*/  HADD2.F32 R0, -RZ, R0.H0_H0 ;  /* 0x20000000ff007230 */ /* 0x004fcc0000004100 */
[----:B------:R-:W0:Y:S02]  /*30c0*/  F2I.FTZ.TRUNC.NTZ R0, R0 ;  /* 0x0000000000007305 */ /* 0x000e24000021f100 */
[----:B0-----:R-:W-:Y:S01]  /*30d0*/  PRMT R19, R0, 0x7610, R19 ;  /* 0x0000761000137816 */ /* 0x001fe20000000013 */
[----:B------:R-:W-:Y:S06]  /*30e0*/  BRA `(.L_x_53892) ;  /* 0x0000000800e87947 */ /* 0x000fec0003800000 */
.L_x_53900:
        /* <DEDUP_REMOVED lines=9> */
.L_x_53903:
[----:B------:R-:W2:Y:S02]  /*3180*/  LDG.E.U16 R4, desc[UR36][R4.64] ;  /* 0x0000002404047981 */ /* 0x000ea4000c1e1500 */
[----:B--2---:R-:W-:-:S06]  /*3190*/  HADD2.F32 R0, -RZ, R4.H0_H0 ;  /* 0x20000004ff007230 */ /* 0x004fcc0000004100 */
[----:B------:R-:W0:Y:S02]  /*31a0*/  F2I.FTZ.TRUNC.NTZ R0, R0 ;  /* 0x0000000000007305 */ /* 0x000e24000021f100 */
[----:B0-----:R-:W-:Y:S01]  /*31b0*/  PRMT R19, R0, 0x7610, R19 ;  /* 0x0000761000137816 */ /* 0x001fe20000000013 */
[----:B------:R-:W-:Y:S06]  /*31c0*/  BRA `(.L_x_53892) ;  /* 0x0000000800b07947 */ /* 0x000fec0003800000 */
.L_x_53902:
[----:B------:R-:W2:Y:S02]  /*31d0*/  LDG.E.64 R4, desc[UR36][R4.64] ;  /* 0x0000002404047981 */ /* 0x000ea4000c1e1b00 */
[----:B--2---:R0:W1:Y:S01]  /*31e0*/  F2I.F64.TRUNC R19, R4 ;  /* 0x0000000400137311 */ /* 0x004062000030d100 */
[----:B------:R-:W-:Y:S05]  /*31f0*/  BRA `(.L_x_53892) ;  /* 0x0000000800a47947 */ /* 0x000fea0003800000 */
.L_x_53893:
        /* <DEDUP_REMOVED lines=12> */
.L_x_53906:
[----:B------:R-:W2:Y:S02]  /*32c0*/  LDG.E.64 R4, desc[UR36][R4.64] ;  /* 0x0000002404047981 */ /* 0x000ea4000c1e1b00 */
[----:B--2---:R0:W1:Y:S01]  /*32d0*/  F2I.F64.TRUNC R19, R4 ;  /* 0x0000000400137311 */ /* 0x004062000030d100 */
[----:B------:R-:W-:Y:S05]  /*32e0*/  BRA `(.L_x_53892) ;  /* 0x0000000800687947 */ /* 0x000fea0003800000 */
.L_x_53905:
        /* <DEDUP_REMOVED lines=28> */
.L_x_53908:
        /* <DEDUP_REMOVED lines=15> */
.L_x_53907:
[----:B------:R-:W2:Y:S02]  /*35a0*/  LDG.E.U16 R0, desc[UR36][R4.64] ;  /* 0x0000002404007981 */ /* 0x000ea4000c1e1500 */
[----:B--2---:R-:W-:-:S06]  /*35b0*/  IMAD.U32 R0, R0, 0x10000, RZ ;  /* 0x0001000000007824 */ /* 0x004fcc00078e00ff */
[----:B------:R-:W0:Y:S02]  /*35c0*/  F2I.FTZ.TRUNC.NTZ R0, R0 ;  /* 0x0000000000007305 */ /* 0x000e24000021f100 */
[----:B0-----:R-:W-:Y:S01]  /*35d0*/  PRMT R19, R0, 0x7610, R19 ;  /* 0x0000761000137816 */ /* 0x001fe20000000013 */
[----:B------:R-:W-:Y:S06]  /*35e0*/  BRA `(.L_x_53892) ;  /* 0x0000000400a87947 */ /* 0x000fec0003800000 */
.L_x_53904:
        /* <DEDUP_REMOVED lines=10> */
.L_x_53911:
        /* <DEDUP_REMOVED lines=21> */
.L_x_53915:
[----:B------:R-:W-:Y:S05]  /*37e0*/  BSYNC B1 ;  /* 0x0000000000017941 */ /* 0x000fea0003800000 */
.L_x_53914:
[----:B------:R-:W-:Y:S01]  /*37f0*/  LEA R5, R0, 0x3b800000, 0x17 ;  /* 0x3b80000000057811 */ /* 0x000fe200078eb8ff */
[----:B------:R-:W-:-:S05]  /*3800*/  IMAD.SHL.U32 R0, R3, 0x100000, RZ ;  /* 0x0010000003007824 */ /* 0x000fca00078e00ff */
[----:B------:R-:W-:-:S07]  /*3810*/  LOP3.LUT R0, R5, R0, R6, 0xfe, !PT ;  /* 0x0000000005007212 */ /* 0x000fce00078efe06 */
.L_x_53913:
[----:B------:R-:W-:Y:S05]  /*3820*/  BSYNC B0 ;  /* 0x0000000000007941 */ /* 0x000fea0003800000 */
.L_x_53912:
[----:B------:R-:W0:Y:S02]  /*3830*/  F2I.FTZ.TRUNC.NTZ R0, R0 ;  /* 0x0000000000007305 */ /* 0x000e24000021f100 */
[----:B0-----:R-:W-:Y:S01]  /*3840*/  PRMT R19, R0, 0x7610, R19 ;  /* 0x0000761000137816 */ /* 0x001fe20000000013 */
[----:B------:R-:W-:Y:S06]  /*3850*/  BRA `(.L_x_53892) ;  /* 0x00000004000c7947 */ /* 0x000fec0003800000 */
.L_x_53910:
        /* <DEDUP_REMOVED lines=21> */
.L_x_53919:
[----:B------:R-:W-:Y:S05]  /*39b0*/  BSYNC B1 ;  /* 0x0000000000017941 */ /* 0x000fea0003800000 */
.L_x_53918:
[----:B------:R-:W-:Y:S01]  /*39c0*/  LEA R5, R0, 0x37800000, 0x17 ;  /* 0x3780000000057811 */ /* 0x000fe200078eb8ff */
[----:B------:R-:W-:-:S05]  /*39d0*/  IMAD.SHL.U32 R0, R3, 0x200000, RZ ;  /* 0x0020000003007824 */ /* 0x000fca00078e00ff */
[----:B------:R-:W-:-:S07]  /*39e0*/  LOP3.LUT R0, R5, R0, R6, 0xfe, !PT ;  /* 0x0000000005007212 */ /* 0x000fce00078efe06 */
.L_x_53917:
[----:B------:R-:W-:Y:S05]  /*39f0*/  BSYNC B0 ;  /* 0x0000000000007941 */ /* 0x000fea0003800000 */
.L_x_53916:
[----:B------:R-:W0:Y:S02]  /*3a00*/  F2I.FTZ.TRUNC.NTZ R0, R0 ;  /* 0x0000000000007305 */ /* 0x000e24000021f100 */
[----:B0-----:R-:W-:Y:S01]  /*3a10*/  PRMT R19, R0, 0x7610, R19 ;  /* 0x0000761000137816 */ /* 0x001fe20000000013 */
[----:B------:R-:W-:Y:S06]  /*3a20*/  BRA `(.L_x_53892) ;  /* 0x0000000000987947 */ /* 0x000fec0003800000 */
.L_x_53909:
        /* <DEDUP_REMOVED lines=14> */
.L_x_53923:
[----:B------:R-:W-:Y:S05]  /*3b10*/  BSYNC B0 ;  /* 0x0000000000007941 */ /* 0x000fea0003800000 */
.L_x_53922:
[----:B------:R-:W0:Y:S02]  /*3b20*/  F2I.FTZ.TRUNC.NTZ R0, R0 ;  /* 0x0000000000007305 */ /* 0x000e24000021f100 */
[----:B0-----:R-:W-:Y:S01]  /*3b30*/  PRMT R19, R0, 0x7610, R19 ;  /* 0x0000761000137816 */ /* 0x001fe20000000013 */
[----:B------:R-:W-:Y:S06]  /*3b40*/  BRA `(.L_x_53892) ;  /* 0x0000000000507947 */ /* 0x000fec0003800000 */
.L_x_53897:
        /* <DEDUP_REMOVED lines=16> */
.L_x_53924:
[----:B------:R-:W-:Y:S05]  /*3c50*/  BRA `(.L_x_53892) ;  /* 0x00000000000c7947 */ /* 0x000fea0003800000 */
.L_x_53921:
[----:B------:R0:W5:Y:S01]  /*3c60*/  LDG.E.U8 R19, desc[UR36][R4.64] ;  /* 0x0000002404137981 */ /* 0x000162000c1e1100 */
[----:B------:R-:W-:Y:S05]  /*3c70*/  BRA `(.L_x_53892) ;  /* 0x0000000000047947 */ /* 0x000fea0003800000 */
.L_x_53920:
[----:B------:R0:W5:Y:S02]  /*3c80*/  LDG.E.U8 R19, desc[UR36][R4.64] ;  /* 0x0000002404137981 */ /* 0x000164000c1e1100 */
.L_x_53892:
[----:B------:R-:W-:Y:S05]  /*3c90*/  BSYNC B6 ;  /* 0x0000000000067941 */ /* 0x000fea0003800000 */
.L_x_53891:
        /* <DEDUP_REMOVED lines=43> */
.L_x_53926:
[----:B------:R-:W-:Y:S05]  /*3f50*/  BSYNC B0 ;  /* 0x0000000000007941 */ /* 0x000fea0003800000 */
.L_x_53925:
[----:B------:R-:W-:Y:S04]  /*3f60*/  BSSY B0, `(.L_x_53927) ;  /* 0x0000021000007945 */ /* 0x000fe80003800000 */
[----:B------:R-:W-:Y:S05]  /*3f70*/  @P4 BRA `(.L_x_53928) ;  /* 0x00000000007c4947 */ /* 0x000fea0003800000 */
[-C--:B------:R-:W-:Y:S02]  /*3f80*/  IABS R6, R0.reuse ;  /* 0x0000000000067213 */ /* 0x080fe40000000000 */
[----:B-----5:R-:W-:Y:S02]  /*3f90*/  LOP3.LUT R26, R26, 0xffff, RZ, 0xc0, !PT ;  /* 0x0000ffff1a1a7812 */ /* 0x020fe400078ec0ff */
[----:B------:R-:W0:Y:S01]  /*3fa0*/  I2F.RP R8, R6 ;  /* 0x0000000600087306 */ /* 0x000e220000209400 */
[----:B------:R-:W-:Y:S02]  /*3fb0*/  IABS R11, R0 ;  /* 0x00000000000b7213 */ /* 0x000fe40000000000 */
[----:B------:R-:W-:Y:S02]  /*3fc0*/  PRMT R7, R26, 0x8880, RZ ;  /* 0x000088801a077816 */ /* 0x000fe400000000ff */
[----:B------:R-:W-:Y:S02]  /*3fd0*/  ISETP.NE.AND P5, PT, R24, RZ, PT ;  /* 0x000000ff1800720c */ /* 0x000fe40003fa5270 */
[----:B------:R-:W-:-:S02]  /*3fe0*/  IABS R10, R7 ;  /* 0x00000007000a7213 */ /* 0x000fc40000000000 */
[----:B------:R-:W-:Y:S01]  /*3ff0*/  ISETP.GE.AND P4, PT, R7, RZ, PT ;  /* 0x000000ff0700720c */ /* 0x000fe20003f86270 */
        /* <DEDUP_REMOVED lines=23> */
.L_x_53928:
[----:B------:R-:W-:Y:S05]  /*4170*/  BSYNC B0 ;  /* 0x0000000000007941 */ /* 0x000fea0003800000 */
.L_x_53927:
        /* <DEDUP_REMOVED lines=33> */
.L_x_53930:
[----:B------:R-:W-:Y:S05]  /*4390*/  BSYNC B0 ;  /* 0x0000000000007941 */ /* 0x000fea0003800000 */
.L_x_53929:
        /* <DEDUP_REMOVED lines=33> */
.L_x_53932:
[----:B------:R-:W-:Y:S05]  /*45b0*/  BSYNC B0 ;  /* 0x0000000000007941 */ /* 0x000fea0003800000 */
.L_x_53931:
        /* <DEDUP_REMOVED lines=22> */
.L_x_53938:
[----:B------:R4:W-:Y:S01]  /*4720*/  STG.E.U8 desc[UR36][R8.64], R3 ;  /* 0x0000000308007986 */ /* 0x0009e2000c101124 */
[----:B------:R-:W-:Y:S01]  /*4730*/  IMAD.MOV.U32 R25, RZ, RZ, R23 ;  /* 0x000000ffff197224 */ /* 0x000fe200078e0017 */
[----:B------:R-:W-:Y:S06]  /*4740*/  BRA `(.L_x_53934) ;  /* 0x0000000c00ec7947 */ /* 0x000fec0003800000 */
.L_x_53937:
        /* <DEDUP_REMOVED lines=13> */
.L_x_53941:
[----:B------:R-:W-:Y:S01]  /*4820*/  LOP3.LUT R3, R3, 0xffff, RZ, 0xc0, !PT ;  /* 0x0000ffff03037812 */ /* 0x000fe200078ec0ff */
[----:B------:R-:W-:-:S03]  /*4830*/  IMAD.MOV.U32 R25, RZ, RZ, R23 ;  /* 0x000000ffff197224 */ /* 0x000fc600078e0017 */
[----:B------:R-:W-:-:S05]  /*4840*/  PRMT R3, R3, 0x8880, RZ ;  /* 0x0000888003037816 */ /* 0x000fca00000000ff */
[----:B------:R2:W-:Y:S01]  /*4850*/  STG.E desc[UR36][R8.64], R3 ;  /* 0x0000000308007986 */ /* 0x0005e2000c101924 */
[----:B------:R-:W-:Y:S05]  /*4860*/  BRA `(.L_x_53934) ;  /* 0x0000000c00a47947 */ /* 0x000fea0003800000 */
.L_x_53940:
[----:B------:R-:W-:Y:S01]  /*4870*/  PRMT R3, R3, 0x8880, RZ ;  /* 0x0000888003037816 */ /* 0x000fe200000000ff */
[----:B------:R-:W-:-:S03]  /*4880*/  IMAD.MOV.U32 R25, RZ, RZ, R23 ;  /* 0x000000ffff197224 */ /* 0x000fc600078e0017 */
[----:B------:R-:W-:-:S05]  /*4890*/  PRMT R3, R3, 0x7710, RZ ;  /* 0x0000771003037816 */ /* 0x000fca00000000ff */
[----:B------:R0:W-:Y:S01]  /*48a0*/  STG.E.U16 desc[UR36][R8.64], R3 ;  /* 0x0000000308007986 */ /* 0x0001e2000c101524 */
[----:B------:R-:W-:Y:S05]  /*48b0*/  BRA `(.L_x_53934) ;  /* 0x0000000c00907947 */ /* 0x000fea0003800000 */
.L_x_53936:
        /* <DEDUP_REMOVED lines=10> */
.L_x_53943:
[----:B------:R-:W0:Y:S01]  /*4960*/  I2F.S8 R0, R3 ;  /* 0x0000000300007306 */ /* 0x000e220000001400 */
[----:B------:R-:W-:Y:S01]  /*4970*/  IMAD.MOV.U32 R25, RZ, RZ, R23 ;  /* 0x000000ffff197224 */ /* 0x000fe200078e0017 */
[----:B0-----:R-:W-:-:S05]  /*4980*/  F2FP.F16.F32.PACK_AB R0, RZ, R0 ;  /* 0x00000000ff00723e */ /* 0x001fca00000000ff */
[----:B------:R0:W-:Y:S01]  /*4990*/  STG.E.U16 desc[UR36][R8.64], R0 ;  /* 0x0000000008007986 */ /* 0x0001e2000c101524 */
[----:B------:R-:W-:Y:S05]  /*49a0*/  BRA `(.L_x_53934) ;  /* 0x0000000c00547947 */ /* 0x000fea0003800000 */
.L_x_53942:
        /* <DEDUP_REMOVED lines=11> */
.L_x_53945:
[----:B------:R-:W0:Y:S01]  /*4a60*/  I2F.S8 R3, R3 ;  /* 0x0000000300037306 */ /* 0x000e220000001400 */
[----:B------:R-:W-:Y:S01]  /*4a70*/  IMAD.MOV.U32 R25, RZ, RZ, R23 ;  /* 0x000000ffff197224 */ /* 0x000fe200078e0017 */
[----:B0-----:R-:W-:-:S04]  /*4a80*/  F2FP.F16.F32.PACK_AB R3, RZ, R3 ;  /* 0x00000003ff03723e */ /* 0x001fc800000000ff */
[----:B------:R-:W-:-:S05]  /*4a90*/  PRMT R3, R3, 0x5410, RZ ;  /* 0x0000541003037816 */ /* 0x000fca00000000ff */
[----:B------:R0:W-:Y:S01]  /*4aa0*/  STG.E desc[UR36][R8.64], R3 ;  /* 0x0000000308007986 */ /* 0x0001e2000c101924 */
[----:B------:R-:W-:Y:S05]  /*4ab0*/  BRA `(.L_x_53934) ;  /* 0x0000000c00107947 */ /* 0x000fea0003800000 */
.L_x_53944:
[----:B------:R-:W-:Y:S01]  /*4ac0*/  PRMT R4, R3, 0x8880, RZ ;  /* 0x0000888003047816 */ /* 0x000fe200000000ff */
[----:B------:R-:W-:-:S03]  /*4ad0*/  IMAD.MOV.U32 R25, RZ, RZ, R23 ;  /* 0x000000ffff197224 */ /* 0x000fc600078e0017 */
[----:B------:R-:W-:-:S06]  /*4ae0*/  PRMT R4, R4, 0x7710, RZ ;  /* 0x0000771004047816 */ /* 0x000fcc00000000ff */
[----:B------:R-:W0:Y:S02]  /*4af0*/  I2F.F64.S16 R4, R4 ;  /* 0x0000000400047312 */ /* 0x000e240000101c00 */
[----:B0-----:R0:W-:Y:S01]  /*4b00*/  STG.E.64 desc[UR36][R8.64], R4 ;  /* 0x0000000408007986 */ /* 0x0011e2000c101b24 */
[----:B------:R-:W-:Y:S05]  /*4b10*/  BRA `(.L_x_53934) ;  /* 0x0000000800f87947 */ /* 0x000fea0003800000 */
.L_x_53935:
        /* <DEDUP_REMOVED lines=13> */
.L_x_53948:
[----:B------:R-:W-:Y:S02]  /*4bf0*/  PRMT R4, R3, 0x8880, RZ ;  /* 0x0000888003047816 */ /* 0x000fe400000000ff */
[----:B------:R-:W-:Y:S01]  /*4c00*/  CS2R R6, SRZ ;  /* 0x0000000000067805 */ /* 0x000fe2000001ff00 */
[----:B------:R-:W-:Y:S01]  /*4c10*/  IMAD.MOV.U32 R25, RZ, RZ, R23 ;  /* 0x000000ffff197224 */ /* 0x000fe200078e0017 */
[----:B------:R-:W-:-:S06]  /*4c20*/  PRMT R4, R4, 0x7710, RZ ;  /* 0x0000771004047816 */ /* 0x000fcc00000000ff */
[----:B------:R-:W0:Y:S02]  /*4c30*/  I2F.F64.S16 R4, R4 ;  /* 0x0000000400047312 */ /* 0x000e240000101c00 */
[----:B0-----:R0:W-:Y:S01]  /*4c40*/  STG.E.128 desc[UR36][R8.64], R4 ;  /* 0x0000000408007986 */ /* 0x0011e2000c101d24 */
[----:B------:R-:W-:Y:S05]  /*4c50*/  BRA `(.L_x_53934) ;  /* 0x0000000800a87947 */ /* 0x000fea0003800000 */
.L_x_53947:
        /* <DEDUP_REMOVED lines=21> */
.L_x_53952:
[----:B------:R-:W-:Y:S05]  /*4db0*/  BSYNC B0 ;  /* 0x0000000000007941 */ /* 0x000fea0003800000 */
.L_x_53951:
[----:B------:R-:W-:Y:S01]  /*4dc0*/  LOP3.LUT R5, R0, R5, RZ, 0xfc, !PT ;  /* 0x0000000500057212 */ /* 0x000fe200078efcff */
[----:B------:R-:W-:-:S04]  /*4dd0*/  IMAD.MOV.U32 R25, RZ, RZ, R23 ;  /* 0x000000ffff197224 */ /* 0x000fc800078e0017 */
[----:B------:R0:W-:Y:S01]  /*4de0*/  STG.E.U8 desc[UR36][R8.64], R5 ;  /* 0x0000000508007986 */ /* 0x0001e2000c101124 */
[----:B------:R-:W-:Y:S05]  /*4df0*/  BRA `(.L_x_53934) ;  /* 0x0000000800407947 */ /* 0x000fea0003800000 */
.L_x_53950:
        /* <DEDUP_REMOVED lines=13> */
.L_x_53954:
[----:B------:R-:W-:Y:S01]  /*4ed0*/  IMAD.MOV.U32 R0, RZ, RZ, 0x7f ;  /* 0x0000007fff007424 */ /* 0x000fe200078e00ff */
[----:B------:R-:W-:-:S04]  /*4ee0*/  ISETP.GT.U32.AND P0, PT, R4, 0x7f800000, PT ;  /* 0x7f8000000400780c */ /* 0x000fc80003f04070 */
[----:B------:R-:W-:-:S09]  /*4ef0*/  SEL R0, R0, 0x7c, P0 ;  /* 0x0000007c00007807 */ /* 0x000fd20000000000 */
.L_x_53955:
[----:B------:R-:W-:Y:S05]  /*4f00*/  BSYNC B0 ;  /* 0x0000000000007941 */ /* 0x000fea0003800000 */
.L_x_53953:
[----:B------:R-:W-:Y:S01]  /*4f10*/  LOP3.LUT R3, R5, 0x80000000, RZ, 0xc0, !PT ;  /* 0x8000000005037812 */ /* 0x000fe200078ec0ff */
[----:B------:R-:W-:-:S03]  /*4f20*/  IMAD.MOV.U32 R25, RZ, RZ, R23 ;  /* 0x000000ffff197224 */ /* 0x000fc600078e0017 */
[----:B------:R-:W-:-:S04]  /*4f30*/  SHF.R.U32.HI R3, RZ, 0x18, R3 ;  /* 0x00000018ff037819 */ /* 0x000fc80000011603 */
[----:B------:R-:W-:-:S05]  /*4f40*/  LOP3.LUT R3, R0, R3, RZ, 0xfc, !PT ;  /* 0x0000000300037212 */ /* 0x000fca00078efcff */
[----:B------:R0:W-:Y:S01]  /*4f50*/  STG.E.U8 desc[UR36][R8.64], R3 ;  /* 0x0000000308007986 */ /* 0x0001e2000c101124 */
[----:B------:R-:W-:Y:S05]  /*4f60*/  BRA `(.L_x_53934) ;  /* 0x0000000400e47947 */ /* 0x000fea0003800000 */
.L_x_53949:
[----:B------:R-:W0:Y:S01]  /*4f70*/  I2F.S8 R0, R3 ;  /* 0x0000000300007306 */ /* 0x000e220000001400 */
[----:B------:R-:W-:Y:S01]  /*4f80*/  IMAD.MOV.U32 R25, RZ, RZ, R23 ;  /* 0x000000ffff197224 */ /* 0x000fe200078e0017 */
[----:B0-----:R-:W-:-:S05]  /*4f90*/  F2FP.BF16.F32.PACK_AB R0, RZ, R0 ;  /* 0x00000000ff00723e */ /* 0x001fca00000010ff */
[----:B------:R0:W-:Y:S01]  /*4fa0*/  STG.E.U16 desc[UR36][R8.64], R0 ;  /* 0x0000000008007986 */ /* 0x0001e2000c101524 */
[----:B------:R-:W-:Y:S05]  /*4fb0*/  BRA `(.L_x_53934) ;  /* 0x0000000400d07947 */ /* 0x000fea0003800000 */
.L_x_53946:
        /* <DEDUP_REMOVED lines=13> */
.L_x_53958:
        /* <DEDUP_REMOVED lines=17> */
.L_x_53961:
[----:B------:R-:W-:-:S04]  /*51a0*/  LOP3.LUT R3, R3, 0x80000000, RZ, 0xc0, !PT ;  /* 0x8000000003037812 */ /* 0x000fc800078ec0ff */
[----:B------:R-:W-:-:S04]  /*51b0*/  SHF.R.U32.HI R3, RZ, 0x18, R3 ;  /* 0x00000018ff037819 */ /* 0x000fc80000011603 */
[----:B------:R-:W-:-:S04]  /*51c0*/  LOP3.LUT R0, R0, R3, RZ, 0xfc, !PT ;  /* 0x0000000300007212 */ /* 0x000fc800078efcff */
[----:B------:R-:W-:-:S07]  /*51d0*/  PRMT R4, R0, 0x7610, R4 ;  /* 0x0000761000047816 */ /* 0x000fce0000000004 */
.L_x_53960:
[----:B------:R-:W-:Y:S05]  /*51e0*/  BSYNC B0 ;  /* 0x0000000000007941 */ /* 0x000fea0003800000 */
.L_x_53959:
[----:B------:R0:W-:Y:S01]  /*51f0*/  STG.E.U8 desc[UR36][R8.64], R4 ;  /* 0x0000000408007986 */ /* 0x0001e2000c101124 */
[----:B------:R-:W-:Y:S01]  /*5200*/  IMAD.MOV.U32 R25, RZ, RZ, R23 ;  /* 0x000000ffff197224 */ /* 0x000fe200078e0017 */
[----:B------:R-:W-:Y:S06]  /*5210*/  BRA `(.L_x_53934) ;  /* 0x0000000400387947 */ /* 0x000fec0003800000 */
.L_x_53957:
        /* <DEDUP_REMOVED lines=17> */
.L_x_53964:
[----:B------:R-:W-:-:S04]  /*5330*/  LOP3.LUT R3, R3, 0x80000000, RZ, 0xc0, !PT ;  /* 0x8000000003037812 */ /* 0x000fc800078ec0ff */
[----:B------:R-:W-:-:S04]  /*5340*/  SHF.R.U32.HI R3, RZ, 0x18, R3 ;  /* 0x00000018ff037819 */ /* 0x000fc80000011603 */
[----:B------:R-:W-:-:S04]  /*5350*/  LOP3.LUT R0, R0, R3, RZ, 0xfc, !PT ;  /* 0x0000000300007212 */ /* 0x000fc800078efcff */
[----:B------:R-:W-:-:S07]  /*5360*/  PRMT R4, R0, 0x7610, R4 ;  /* 0x0000761000047816 */ /* 0x000fce0000000004 */
.L_x_53963:
[----:B------:R-:W-:Y:S05]  /*5370*/  BSYNC B0 ;  /* 0x0000000000007941 */ /* 0x000fea0003800000 */
.L_x_53962:
[----:B------:R0:W-:Y:S01]  /*5380*/  STG.E.U8 desc[UR36][R8.64], R4 ;  /* 0x0000000408007986 */ /* 0x0001e2000c101124 */
[----:B------:R-:W-:Y:S01]  /*5390*/  IMAD.MOV.U32 R25, RZ, RZ, R23 ;  /* 0x000000ffff197224 */ /* 0x000fe200078e0017 */
[----:B------:R-:W-:Y:S06]  /*53a0*/  BRA `(.L_x_53934) ;  /* 0x0000000000d47947 */ /* 0x000fec0003800000 */
.L_x_53956:
        /* <DEDUP_REMOVED lines=24> */
.L_x_53939:
        /* <DEDUP_REMOVED lines=16> */
.L_x_53967:
[----:B------:R-:W-:Y:S01]  /*5630*/  IMAD.MOV.U32 R25, RZ, RZ, R23 ;  /* 0x000000ffff197224 */ /* 0x000fe200078e0017 */
[----:B------:R-:W-:Y:S06]  /*5640*/  BRA `(.L_x_53934) ;  /* 0x00000000002c7947 */ /* 0x000fec0003800000 */
.L_x_53966:
[----:B------:R-:W-:Y:S01]  /*5650*/  LOP3.LUT R3, R3, 0xffff, RZ, 0xc0, !PT ;  /* 0x0000ffff03037812 */ /* 0x000fe200078ec0ff */
[----:B------:R-:W-:-:S03]  /*5660*/  IMAD.MOV.U32 R25, RZ, RZ, R23 ;  /* 0x000000ffff197224 */ /* 0x000fc600078e0017 */
[----:B------:R-:W-:-:S05]  /*5670*/  PRMT R3, R3, 0x8880, RZ ;  /* 0x0000888003037816 */ /* 0x000fca00000000ff */
[----:B------:R-:W-:-:S05]  /*5680*/  IMAD.MOV.U32 R4, RZ, RZ, R3 ;  /* 0x000000ffff047224 */ /* 0x000fca00078e0003 */
[----:B------:R-:W-:-:S05]  /*5690*/  SHF.R.S32.HI R5, RZ, 0x1f, R4 ;  /* 0x0000001fff057819 */ /* 0x000fca0000011404 */
[----:B------:R0:W-:Y:S01]  /*56a0*/  STG.E.64 desc[UR36][R8.64], R4 ;  /* 0x0000000408007986 */ /* 0x0001e2000c101b24 */
[----:B------:R-:W-:Y:S05]  /*56b0*/  BRA `(.L_x_53934) ;  /* 0x0000000000107947 */ /* 0x000fea0003800000 */
.L_x_53965:
[----:B------:R-:W-:Y:S01]  /*56c0*/  LOP3.LUT R3, R3, 0xffff, RZ, 0xc0, !PT ;  /* 0x0000ffff03037812 */ /* 0x000fe200078ec0ff */
[----:B------:R-:W-:-:S03]  /*56d0*/  IMAD.MOV.U32 R25, RZ, RZ, R23 ;  /* 0x000000ffff197224 */ /* 0x000fc600078e0017 */
[----:B------:R-:W-:-:S05]  /*56e0*/  PRMT R3, R3, 0x8880, RZ ;  /* 0x0000888003037816 */ /* 0x000fca00000000ff */
[----:B------:R0:W-:Y:S02]  /*56f0*/  STG.E desc[UR36][R8.64], R3 ;  /* 0x0000000308007986 */ /* 0x0001e4000c101924 */
.L_x_53934:
[----:B------:R-:W-:Y:S05]  /*5700*/  BSYNC B6 ;  /* 0x0000000000067941 */ /* 0x000fea0003800000 */
.L_x_53933:
        /* <DEDUP_REMOVED lines=23> */
.L_x_53973:
[----:B-----5:R4:W-:Y:S01]  /*5880*/  STG.E.U8 desc[UR36][R8.64], R22 ;  /* 0x0000001608007986 */ /* 0x0209e2000c101124 */
[----:B------:R-:W-:Y:S05]  /*5890*/  BRA `(.L_x_53975) ;  /* 0x0000000c00987947 */ /* 0x000fea0003800000 */
.L_x_53972:
        /* <DEDUP_REMOVED lines=12> */
.L_x_53977:
[----:B-----5:R-:W-:-:S04]  /*5960*/  LOP3.LUT R22, R22, 0xffff, RZ, 0xc0, !PT ;  /* 0x0000ffff16167812 */ /* 0x020fc800078ec0ff */
[----:B------:R-:W-:-:S05]  /*5970*/  PRMT R3, R22, 0x8880, RZ ;  /* 0x0000888016037816 */ /* 0x000fca00000000ff */
[----:B------:R2:W-:Y:S01]  /*5980*/  STG.E desc[UR36][R8.64], R3 ;  /* 0x0000000308007986 */ /* 0x0005e2000c101924 */
[----:B------:R-:W-:Y:S05]  /*5990*/  BRA `(.L_x_53975) ;  /* 0x0000000c00587947 */ /* 0x000fea0003800000 */
.L_x_53976:
[----:B-----5:R-:W-:-:S04]  /*59a0*/  PRMT R3, R22, 0x8880, RZ ;  /* 0x0000888016037816 */ /* 0x020fc800000000ff */
[----:B------:R-:W-:-:S05]  /*59b0*/  PRMT R3, R3, 0x7710, RZ ;  /* 0x0000771003037816 */ /* 0x000fca00000000ff */
[----:B------:R0:W-:Y:S01]  /*59c0*/  STG.E.U16 desc[UR36][R8.64], R3 ;  /* 0x0000000308007986 */ /* 0x0001e2000c101524 */
[----:B------:R-:W-:Y:S05]  /*59d0*/  BRA `(.L_x_53975) ;  /* 0x0000000c00487947 */ /* 0x000fea0003800000 */
.L_x_53971:
        /* <DEDUP_REMOVED lines=9> */
.L_x_53979:
[----:B-----5:R-:W0:Y:S02]  /*5a70*/  I2F.S8 R0, R22 ;  /* 0x0000001600007306 */ /* 0x020e240000001400 */
[----:B0-----:R-:W-:-:S05]  /*5a80*/  F2FP.F16.F32.PACK_AB R0, RZ, R0 ;  /* 0x00000000ff00723e */ /* 0x001fca00000000ff */
[----:B------:R0:W-:Y:S01]  /*5a90*/  STG.E.U16 desc[UR36][R8.64], R0 ;  /* 0x0000000008007986 */ /* 0x0001e2000c101524 */
[----:B------:R-:W-:Y:S05]  /*5aa0*/  BRA `(.L_x_53975) ;  /* 0x0000000c00147947 */ /* 0x000fea0003800000 */
.L_x_53978:
        /* <DEDUP_REMOVED lines=10> */
.L_x_53981:
[----:B-----5:R-:W0:Y:S02]  /*5b50*/  I2F.S8 R22, R22 ;  /* 0x0000001600167306 */ /* 0x020e240000001400 */
[----:B0-----:R-:W-:-:S04]  /*5b60*/  F2FP.F16.F32.PACK_AB R3, RZ, R22 ;  /* 0x00000016ff03723e */ /* 0x001fc800000000ff */
[----:B------:R-:W-:-:S05]  /*5b70*/  PRMT R3, R3, 0x5410, RZ ;  /* 0x0000541003037816 */ /* 0x000fca00000000ff */
[----:B------:R0:W-:Y:S01]  /*5b80*/  STG.E desc[UR36][R8.64], R3 ;  /* 0x0000000308007986 */ /* 0x0001e2000c101924 */
[----:B------:R-:W-:Y:S05]  /*5b90*/  BRA `(.L_x_53975) ;  /* 0x0000000800d87947 */ /* 0x000fea0003800000 */
.L_x_53980:
[----:B-----5:R-:W-:-:S04]  /*5ba0*/  PRMT R4, R22, 0x8880, RZ ;  /* 0x0000888016047816 */ /* 0x020fc800000000ff */
[----:B------:R-:W-:-:S06]  /*5bb0*/  PRMT R4, R4, 0x7710, RZ ;  /* 0x0000771004047816 */ /* 0x000fcc00000000ff */
[----:B------:R-:W0:Y:S02]  /*5bc0*/  I2F.F64.S16 R4, R4 ;  /* 0x0000000400047312 */ /* 0x000e240000101c00 */
[----:B0-----:R0:W-:Y:S01]  /*5bd0*/  STG.E.64 desc[UR36][R8.64], R4 ;  /* 0x0000000408007986 */ /* 0x0011e2000c101b24 */
[----:B------:R-:W-:Y:S05]  /*5be0*/  BRA `(.L_x_53975) ;  /* 0x0000000800c47947 */ /* 0x000fea0003800000 */
.L_x_53970:
        /* <DEDUP_REMOVED lines=12> */
.L_x_53984:
[----:B-----5:R-:W-:Y:S02]  /*5cb0*/  PRMT R4, R22, 0x8880, RZ ;  /* 0x0000888016047816 */ /* 0x020fe400000000ff */
[----:B------:R-:W-:Y:S02]  /*5cc0*/  CS2R R6, SRZ ;  /* 0x0000000000067805 */ /* 0x000fe4000001ff00 */
[----:B------:R-:W-:-:S06]  /*5cd0*/  PRMT R4, R4, 0x7710, RZ ;  /* 0x0000771004047816 */ /* 0x000fcc00000000ff */
[----:B------:R-:W0:Y:S02]  /*5ce0*/  I2F.F64.S16 R4, R4 ;  /* 0x0000000400047312 */ /* 0x000e240000101c00 */
[----:B0-----:R0:W-:Y:S01]  /*5cf0*/  STG.E.128 desc[UR36][R8.64], R4 ;  /* 0x0000000408007986 */ /* 0x0011e2000c101d24 */
[----:B------:R-:W-:Y:S05]  /*5d00*/  BRA `(.L_x_53975) ;  /* 0x00000008007c7947 */ /* 0x000fea0003800000 */
.L_x_53983:
        /* <DEDUP_REMOVED lines=21> */
.L_x_53988:
[----:B------:R-:W-:Y:S05]  /*5e60*/  BSYNC B0 ;  /* 0x0000000000007941 */ /* 0x000fea0003800000 */
.L_x_53987:
[----:B------:R-:W-:-:S05]  /*5e70*/  LOP3.LUT R5, R0, R5, RZ, 0xfc, !PT ;  /* 0x0000000500057212 */ /* 0x000fca00078efcff */
[----:B------:R0:W-:Y:S01]  /*5e80*/  STG.E.U8 desc[UR36][R8.64], R5 ;  /* 0x0000000508007986 */ /* 0x0001e2000c101124 */
[----:B------:R-:W-:Y:S05]  /*5e90*/  BRA `(.L_x_53975) ;  /* 0x0000000800187947 */ /* 0x000fea0003800000 */
.L_x_53986:
        /* <DEDUP_REMOVED lines=13> */
.L_x_53990:
[----:B------:R-:W-:Y:S01]  /*5f70*/  IMAD.MOV.U32 R0, RZ, RZ, 0x7f ;  /* 0x0000007fff007424 */ /* 0x000fe200078e00ff */
[----:B------:R-:W-:-:S04]  /*5f80*/  ISETP.GT.U32.AND P0, PT, R3, 0x7f800000, PT ;  /* 0x7f8000000300780c */ /* 0x000fc80003f04070 */
[----:B------:R-:W-:-:S09]  /*5f90*/  SEL R0, R0, 0x7c, P0 ;  /* 0x0000007c00007807 */ /* 0x000fd20000000000 */
.L_x_53991:
[----:B------:R-:W-:Y:S05]  /*5fa0*/  BSYNC B0 ;  /* 0x0000000000007941 */ /* 0x000fea0003800000 */
.L_x_53989:
[----:B------:R-:W-:-:S04]  /*5fb0*/  LOP3.LUT R3, R5, 0x80000000, RZ, 0xc0, !PT ;  /* 0x8000000005037812 */ /* 0x000fc800078ec0ff */
[----:B------:R-:W-:-:S04]  /*5fc0*/  SHF.R.U32.HI R3, RZ, 0x18, R3 ;  /* 0x00000018ff037819 */ /* 0x000fc80000011603 */
[----:B------:R-:W-:-:S05]  /*5fd0*/  LOP3.LUT R3, R0, R3, RZ, 0xfc, !PT ;  /* 0x0000000300037212 */ /* 0x000fca00078efcff */
[----:B------:R0:W-:Y:S01]  /*5fe0*/  STG.E.U8 desc[UR36][R8.64], R3 ;  /* 0x0000000308007986 */ /* 0x0001e2000c101124 */
[----:B------:R-:W-:Y:S05]  /*5ff0*/  BRA `(.L_x_53975) ;  /* 0x0000000400c07947 */ /* 0x000fea0003800000 */
.L_x_53985:
[----:B-----5:R-:W0:Y:S02]  /*6000*/  I2F.S8 R0, R22 ;  /* 0x0000001600007306 */ /* 0x020e240000001400 */
[----:B0-----:R-:W-:-:S05]  /*6010*/  F2FP.BF16.F32.PACK_AB R0, RZ, R0 ;  /* 0x00000000ff00723e */ /* 0x001fca00000010ff */
[----:B------:R0:W-:Y:S01]  /*6020*/  STG.E.U16 desc[UR36][R8.64], R0 ;  /* 0x0000000008007986 */ /* 0x0001e2000c101524 */
[----:B------:R-:W-:Y:S05]  /*6030*/  BRA `(.L_x_53975) ;  /* 0x0000000400b07947 */ /* 0x000fea0003800000 */
.L_x_53982:
        /* <DEDUP_REMOVED lines=12> */
.L_x_53994:
        /* <DEDUP_REMOVED lines=17> */
.L_x_53997:
[----:B------:R-:W-:-:S04]  /*6210*/  LOP3.LUT R3, R5, 0x80000000, RZ, 0xc0, !PT ;  /* 0x8000000005037812 */ /* 0x000fc800078ec0ff */
[----:B------:R-:W-:-:S04]  /*6220*/  SHF.R.U32.HI R3, RZ, 0x18, R3 ;  /* 0x00000018ff037819 */ /* 0x000fc80000011603 */
[----:B------:R-:W-:-:S04]  /*6230*/  LOP3.LUT R0, R0, R3, RZ, 0xfc, !PT ;  /* 0x0000000300007212 */ /* 0x000fc800078efcff */
[----:B------:R-:W-:-:S07]  /*6240*/  PRMT R4, R0, 0x7610, R4 ;  /* 0x0000761000047816 */ /* 0x000fce0000000004 */
.L_x_53996:
[----:B------:R-:W-:Y:S05]  /*6250*/  BSYNC B0 ;  /* 0x0000000000007941 */ /* 0x000fea0003800000 */
.L_x_53995:
[----:B------:R0:W-:Y:S01]  /*6260*/  STG.E.U8 desc[UR36][R8.64], R4 ;  /* 0x0000000408007986 */ /* 0x0001e2000c101124 */
[----:B------:R-:W-:Y:S05]  /*6270*/  BRA `(.L_x_53975) ;  /* 0x0000000400207947 */ /* 0x000fea0003800000 */
.L_x_53993:
        /* <DEDUP_REMOVED lines=17> */
.L_x_54000:
[----:B------:R-:W-:-:S04]  /*6390*/  LOP3.LUT R3, R5, 0x80000000, RZ, 0xc0, !PT ;  /* 0x8000000005037812 */ /* 0x000fc800078ec0ff */
[----:B------:R-:W-:-:S04]  /*63a0*/  SHF.R.U32.HI R3, RZ, 0x18, R3 ;  /* 0x00000018ff037819 */ /* 0x000fc80000011603 */
[----:B------:R-:W-:-:S04]  /*63b0*/  LOP3.LUT R0, R0, R3, RZ, 0xfc, !PT ;  /* 0x0000000300007212 */ /* 0x000fc800078efcff */
[----:B------:R-:W-:-:S07]  /*63c0*/  PRMT R4, R0, 0x7610, R4 ;  /* 0x0000761000047816 */ /* 0x000fce0000000004 */
.L_x_53999:
[----:B------:R-:W-:Y:S05]  /*63d0*/  BSYNC B0 ;  /* 0x0000000000007941 */ /* 0x000fea0003800000 */
.L_x_53998:
[----:B------:R0:W-:Y:S01]  /*63e0*/  STG.E.U8 desc[UR36][R8.64], R4 ;  /* 0x0000000408007986 */ /* 0x0001e2000c101124 */
[----:B------:R-:W-:Y:S05]  /*63f0*/  BRA `(.L_x_53975) ;  /* 0x0000000000c07947 */ /* 0x000fea0003800000 */
.L_x_53992:
        /* <DEDUP_REMOVED lines=22> */
.L_x_53974:
        /* <DEDUP_REMOVED lines=16> */
.L_x_54003:
[----:B------:R-:W-:Y:S05]  /*6660*/  BRA `(.L_x_53975) ;  /* 0x0000000000247947 */ /* 0x000fea0003800000 */
.L_x_54002:
[----:B-----5:R-:W-:-:S04]  /*6670*/  LOP3.LUT R22, R22, 0xffff, RZ, 0xc0, !PT ;  /* 0x0000ffff16167812 */ /* 0x020fc800078ec0ff */
[----:B------:R-:W-:-:S05]  /*6680*/  PRMT R22, R22, 0x8880, RZ ;  /* 0x0000888016167816 */ /* 0x000fca00000000ff */
[----:B------:R-:W-:-:S05]  /*6690*/  IMAD.MOV.U32 R4, RZ, RZ, R22 ;  /* 0x000000ffff047224 */ /* 0x000fca00078e0016 */
[----:B------:R-:W-:-:S05]  /*66a0*/  SHF.R.S32.HI R5, RZ, 0x1f, R4 ;  /* 0x0000001fff057819 */ /* 0x000fca0000011404 */
[----:B------:R0:W-:Y:S01]  /*66b0*/  STG.E.64 desc[UR36][R8.64], R4 ;  /* 0x0000000408007986 */ /* 0x0001e2000c101b24 */
[----:B------:R-:W-:Y:S05]  /*66c0*/  BRA `(.L_x_53975) ;  /* 0x00000000000c7947 */ /* 0x000fea0003800000 */
.L_x_54001:
[----:B-----5:R-:W-:-:S04]  /*66d0*/  LOP3.LUT R22, R22, 0xffff, RZ, 0xc0, !PT ;  /* 0x0000ffff16167812 */ /* 0x020fc800078ec0ff */
[----:B------:R-:W-:-:S05]  /*66e0*/  PRMT R3, R22, 0x8880, RZ ;  /* 0x0000888016037816 */ /* 0x000fca00000000ff */
[----:B------:R0:W-:Y:S02]  /*66f0*/  STG.E desc[UR36][R8.64], R3 ;  /* 0x0000000308007986 */ /* 0x0001e4000c101924 */
.L_x_53975:
        /* <DEDUP_REMOVED lines=23> */
.L_x_54007:
[----:B------:R0:W-:Y:S01]  /*6870*/  STG.E.U8 desc[UR36][R8.64], R18 ;  /* 0x0000001208007986 */ /* 0x0001e2000c101124 */
[----:B------:R-:W-:Y:S05]  /*6880*/  BRA `(.L_x_54009) ;  /* 0x0000000c00987947 */ /* 0x000fea0003800000 */
.L_x_54006:
        /* <DEDUP_REMOVED lines=12> */
.L_x_54011:
[----:B------:R-:W-:-:S04]  /*6950*/  LOP3.LUT R18, R18, 0xffff, RZ, 0xc0, !PT ;  /* 0x0000ffff12127812 */ /* 0x000fc800078ec0ff */
[----:B------:R-:W-:-:S05]  /*6960*/  PRMT R3, R18, 0x8880, RZ ;  /* 0x0000888012037816 */ /* 0x000fca00000000ff */
[----:B------:R0:W-:Y:S01]  /*6970*/  STG.E desc[UR36][R8.64], R3 ;  /* 0x0000000308007986 */ /* 0x0001e2000c101924 */
[----:B------:R-:W-:Y:S05]  /*6980*/  BRA `(.L_x_54009) ;  /* 0x0000000c00587947 */ /* 0x000fea0003800000 */
.L_x_54010:
[----:B------:R-:W-:-:S04]  /*6990*/  PRMT R3, R18, 0x8880, RZ ;  /* 0x0000888012037816 */ /* 0x000fc800000000ff */
[----:B------:R-:W-:-:S05]  /*69a0*/  PRMT R3, R3, 0x7710, RZ ;  /* 0x0000771003037816 */ /* 0x000fca00000000ff */
[----:B------:R0:W-:Y:S01]  /*69b0*/  STG.E.U16 desc[UR36][R8.64], R3 ;  /* 0x0000000308007986 */ /* 0x0001e2000c101524 */
[----:B------:R-:W-:Y:S05]  /*69c0*/  BRA `(.L_x_54009) ;  /* 0x0000000c00487947 */ /* 0x000fea0003800000 */
.L_x_54005:
        /* <DEDUP_REMOVED lines=9> */
.L_x_54013:
[----:B------:R-:W0:Y:S02]  /*6a60*/  I2F.S8 R0, R18 ;  /* 0x0000001200007306 */ /* 0x000e240000001400 */
[----:B0-----:R-:W-:-:S05]  /*6a70*/  F2FP.F16.F32.PACK_AB R0, RZ, R0 ;  /* 0x00000000ff00723e */ /* 0x001fca00000000ff */
[----:B------:R0:W-:Y:S01]  /*6a80*/  STG.E.U16 desc[UR36][R8.64], R0 ;  /* 0x0000000008007986 */ /* 0x0001e2000c101524 */
[----:B------:R-:W-:Y:S05]  /*6a90*/  BRA `(.L_x_54009) ;  /* 0x0000000c00147947 */ /* 0x000fea0003800000 */
.L_x_54012:
        /* <DEDUP_REMOVED lines=10> */
.L_x_54015:
[----:B------:R-:W0:Y:S02]  /*6b40*/  I2F.S8 R18, R18 ;  /* 0x0000001200127306 */ /* 0x000e240000001400 */
[----:B0-----:R-:W-:-:S04]  /*6b50*/  F2FP.F16.F32.PACK_AB R3, RZ, R18 ;  /* 0x00000012ff03723e */ /* 0x001fc800000000ff */
[----:B------:R-:W-:-:S05]  /*6b60*/  PRMT R3, R3, 0x5410, RZ ;  /* 0x0000541003037816 */ /* 0x000fca00000000ff */
[----:B------:R0:W-:Y:S01]  /*6b70*/  STG.E desc[UR36][R8.64], R3 ;  /* 0x0000000308007986 */ /* 0x0001e2000c101924 */
[----:B------:R-:W-:Y:S05]  /*6b80*/  BRA `(.L_x_54009) ;  /* 0x0000000800d87947 */ /* 0x000fea0003800000 */
.L_x_54014:
[----:B------:R-:W-:-:S04]  /*6b90*/  PRMT R4, R18, 0x8880, RZ ;  /* 0x0000888012047816 */ /* 0x000fc800000000ff */
[----:B------:R-:W-:-:S06]  /*6ba0*/  PRMT R4, R4, 0x7710, RZ ;  /* 0x0000771004047816 */ /* 0x000fcc00000000ff */
[----:B------:R-:W0:Y:S02]  /*6bb0*/  I2F.F64.S16 R4, R4 ;  /* 0x0000000400047312 */ /* 0x000e240000101c00 */
[----:B0-----:R0:W-:Y:S01]  /*6bc0*/  STG.E.64 desc[UR36][R8.64], R4 ;  /* 0x0000000408007986 */ /* 0x0011e2000c101b24 */
[----:B------:R-:W-:Y:S05]  /*6bd0*/  BRA `(.L_x_54009) ;  /* 0x0000000800c47947 */ /* 0x000fea0003800000 */
.L_x_54004:
        /* <DEDUP_REMOVED lines=12> */
.L_x_54018:
[----:B------:R-:W-:Y:S02]  /*6ca0*/  PRMT R4, R18, 0x8880, RZ ;  /* 0x0000888012047816 */ /* 0x000fe400000000ff */
[----:B------:R-:W-:Y:S02]  /*6cb0*/  CS2R R6, SRZ ;  /* 0x0000000000067805 */ /* 0x000fe4000001ff00 */
[----:B------:R-:W-:-:S06]  /*6cc0*/  PRMT R4, R4, 0x7710, RZ ;  /* 0x0000771004047816 */ /* 0x000fcc00000000ff */
[----:B------:R-:W0:Y:S02]  /*6cd0*/  I2F.F64.S16 R4, R4 ;  /* 0x0000000400047312 */ /* 0x000e240000101c00 */
[----:B0-----:R0:W-:Y:S01]  /*6ce0*/  STG.E.128 desc[UR36][R8.64], R4 ;  /* 0x0000000408007986 */ /* 0x0011e2000c101d24 */
[----:B------:R-:W-:Y:S05]  /*6cf0*/  BRA `(.L_x_54009) ;  /* 0x00000008007c7947 */ /* 0x000fea0003800000 */
.L_x_54017:
        /* <DEDUP_REMOVED lines=21> */
.L_x_54022:
[----:B------:R-:W-:Y:S05]  /*6e50*/  BSYNC B0 ;  /* 0x0000000000007941 */ /* 0x000fea0003800000 */
.L_x_54021:
[----:B------:R-:W-:-:S05]  /*6e60*/  LOP3.LUT R5, R0, R5, RZ, 0xfc, !PT ;  /* 0x0000000500057212 */ /* 0x000fca00078efcff */
[----:B------:R0:W-:Y:S01]  /*6e70*/  STG.E.U8 desc[UR36][R8.64], R5 ;  /* 0x0000000508007986 */ /* 0x0001e2000c101124 */
[----:B------:R-:W-:Y:S05]  /*6e80*/  BRA `(.L_x_54009) ;  /* 0x0000000800187947 */ /* 0x000fea0003800000 */
.L_x_54020:
        /* <DEDUP_REMOVED lines=13> */
.L_x_54024:
[----:B------:R-:W-:Y:S01]  /*6f60*/  IMAD.MOV.U32 R0, RZ, RZ, 0x7f ;  /* 0x0000007fff007424 */ /* 0x000fe200078e00ff */
[----:B------:R-:W-:-:S04]  /*6f70*/  ISETP.GT.U32.AND P0, PT, R3, 0x7f800000, PT ;  /* 0x7f8000000300780c */ /* 0x000fc80003f04070 */
[----:B------:R-:W-:-:S09]  /*6f80*/  SEL R0, R0, 0x7c, P0 ;  /* 0x0000007c00007807 */ /* 0x000fd20000000000 */
.L_x_54025:
[----:B------:R-:W-:Y:S05]  /*6f90*/  BSYNC B0 ;  /* 0x0000000000007941 */ /* 0x000fea0003800000 */
.L_x_54023:
[----:B------:R-:W-:-:S04]  /*6fa0*/  LOP3.LUT R3, R5, 0x80000000, RZ, 0xc0, !PT ;  /* 0x8000000005037812 */ /* 0x000fc800078ec0ff */
[----:B------:R-:W-:-:S04]  /*6fb0*/  SHF.R.U32.HI R3, RZ, 0x18, R3 ;  /* 0x00000018ff037819 */ /* 0x000fc80000011603 */
[----:B------:R-:W-:-:S05]  /*6fc0*/  LOP3.LUT R3, R0, R3, RZ, 0xfc, !PT ;  /* 0x0000000300037212 */ /* 0x000fca00078efcff */
[----:B------:R0:W-:Y:S01]  /*6fd0*/  STG.E.U8 desc[UR36][R8.64], R3 ;  /* 0x0000000308007986 */ /* 0x0001e2000c101124 */
[----:B------:R-:W-:Y:S05]  /*6fe0*/  BRA `(.L_x_54009) ;  /* 0x0000000400c07947 */ /* 0x000fea0003800000 */
.L_x_54019:
[----:B------:R-:W0:Y:S02]  /*6ff0*/  I2F.S8 R0, R18 ;  /* 0x0000001200007306 */ /* 0x000e240000001400 */
[----:B0-----:R-:W-:-:S05]  /*7000*/  F2FP.BF16.F32.PACK_AB R0, RZ, R0 ;  /* 0x00000000ff00723e */ /* 0x001fca00000010ff */
[----:B------:R0:W-:Y:S01]  /*7010*/  STG.E.U16 desc[UR36][R8.64], R0 ;  /* 0x0000000008007986 */ /* 0x0001e2000c101524 */
[----:B------:R-:W-:Y:S05]  /*7020*/  BRA `(.L_x_54009) ;  /* 0x0000000400b07947 */ /* 0x000fea0003800000 */
.L_x_54016:
        /* <DEDUP_REMOVED lines=12> */
.L_x_54028:
        /* <DEDUP_REMOVED lines=17> */
.L_x_54031:
[----:B------:R-:W-:-:S04]  /*7200*/  LOP3.LUT R3, R5, 0x80000000, RZ, 0xc0, !PT ;  /* 0x8000000005037812 */ /* 0x000fc800078ec0ff */
[----:B------:R-:W-:-:S04]  /*7210*/  SHF.R.U32.HI R3, RZ, 0x18, R3 ;  /* 0x00000018ff037819 */ /* 0x000fc80000011603 */
[----:B------:R-:W-:-:S04]  /*7220*/  LOP3.LUT R0, R0, R3, RZ, 0xfc, !PT ;  /* 0x0000000300007212 */ /* 0x000fc800078efcff */
[----:B------:R-:W-:-:S07]  /*7230*/  PRMT R4, R0, 0x7610, R4 ;  /* 0x0000761000047816 */ /* 0x000fce0000000004 */
.L_x_54030:
[----:B------:R-:W-:Y:S05]  /*7240*/  BSYNC B0 ;  /* 0x0000000000007941 */ /* 0x000fea0003800000 */
.L_x_54029:
[----:B------:R3:W-:Y:S01]  /*7250*/  STG.E.U8 desc[UR36][R8.64], R4 ;  /* 0x0000000408007986 */ /* 0x0007e2000c101124 */
[----:B------:R-:W-:Y:S05]  /*7260*/  BRA `(.L_x_54009) ;  /* 0x0000000400207947 */ /* 0x000fea0003800000 */
.L_x_54027:
        /* <DEDUP_REMOVED lines=17> */
.L_x_54034:
[----:B------:R-:W-:-:S04]  /*7380*/  LOP3.LUT R3, R5, 0x80000000, RZ, 0xc0, !PT ;  /* 0x8000000005037812 */ /* 0x000fc800078ec0ff */
[----:B------:R-:W-:-:S04]  /*7390*/  SHF.R.U32.HI R3, RZ, 0x18, R3 ;  /* 0x00000018ff037819 */ /* 0x000fc80000011603 */
[----:B------:R-:W-:-:S04]  /*73a0*/  LOP3.LUT R0, R0, R3, RZ, 0xfc, !PT ;  /* 0x0000000300007212 */ /* 0x000fc800078efcff */
[----:B------:R-:W-:-:S07]  /*73b0*/  PRMT R4, R0, 0x7610, R4 ;  /* 0x0000761000047816 */ /* 0x000fce0000000004 */
.L_x_54033:
[----:B------:R-:W-:Y:S05]  /*73c0*/  BSYNC B0 ;  /* 0x0000000000007941 */ /* 0x000fea0003800000 */
.L_x_54032:
[----:B------:R0:W-:Y:S01]  /*73d0*/  STG.E.U8 desc[UR36][R8.64], R4 ;  /* 0x0000000408007986 */ /* 0x0001e2000c101124 */
[----:B------:R-:W-:Y:S05]  /*73e0*/  BRA `(.L_x_54009) ;  /* 0x0000000000c07947 */ /* 0x000fea0003800000 */
.L_x_54026:
        /* <DEDUP_REMOVED lines=22> */
.L_x_54008:
        /* <DEDUP_REMOVED lines=16> */
.L_x_54037:
[----:B------:R-:W-:Y:S05]  /*7650*/  BRA `(.L_x_54009) ;  /* 0x0000000000247947 */ /* 0x000fea0003800000 */
.L_x_54036:
[----:B------:R-:W-:-:S04]  /*7660*/  LOP3.LUT R18, R18, 0xffff, RZ, 0xc0, !PT ;  /* 0x0000ffff12127812 */ /* 0x000fc800078ec0ff */
[----:B------:R-:W-:-:S05]  /*7670*/  PRMT R18, R18, 0x8880, RZ ;  /* 0x0000888012127816 */ /* 0x000fca00000000ff */
[----:B------:R-:W-:-:S05]  /*7680*/  IMAD.MOV.U32 R4, RZ, RZ, R18 ;  /* 0x000000ffff047224 */ /* 0x000fca00078e0012 */
[----:B------:R-:W-:-:S05]  /*7690*/  SHF.R.S32.HI R5, RZ, 0x1f, R4 ;  /* 0x0000001fff057819 */ /* 0x000fca0000011404 */
[----:B------:R1:W-:Y:S01]  /*76a0*/  STG.E.64 desc[UR36][R8.64], R4 ;  /* 0x0000000408007986 */ /* 0x0003e2000c101b24 */
[----:B------:R-:W-:Y:S05]  /*76b0*/  BRA `(.L_x_54009) ;  /* 0x00000000000c7947 */ /* 0x000fea0003800000 */
.L_x_54035:
[----:B------:R-:W-:-:S04]  /*76c0*/  LOP3.LUT R18, R18, 0xffff, RZ, 0xc0, !PT ;  /* 0x0000ffff12127812 */ /* 0x000fc800078ec0ff */
[----:B------:R-:W-:-:S05]  /*76d0*/  PRMT R3, R18, 0x8880, RZ ;  /* 0x0000888012037816 */ /* 0x000fca00000000ff */
[----:B------:R2:W-:Y:S02]  /*76e0*/  STG.E desc[UR36][R8.64], R3 ;  /* 0x0000000308007986 */ /* 0x0005e4000c101924 */
.L_x_54009:
[----:B------:R-:W-:-:S07]  /*76f0*/  VIADD R25, R25, 0x80 ;  /* 0x0000008019197836 */ /* 0x000fce0000000000 */
.L_x_53969:
[----:B------:R-:W-:Y:S05]  /*7700*/  BSYNC B6 ;  /* 0x0000000000067941 */ /* 0x000fea0003800000 */
.L_x_53968:
        /* <DEDUP_REMOVED lines=21> */
.L_x_54041:
[----:B-----5:R-:W-:Y:S01]  /*7860*/  STG.E.U8 desc[UR36][R2.64], R19 ;  /* 0x0000001302007986 */ /* 0x020fe2000c101124 */
[----:B------:R-:W-:Y:S05]  /*7870*/  EXIT ;  /* 0x000000000000794d */ /* 0x000fea0003800000 */
.L_x_54040:
        /* <DEDUP_REMOVED lines=12> */
.L_x_54044:
[----:B-----5:R-:W-:-:S04]  /*7940*/  LOP3.LUT R19, R19, 0xffff, RZ, 0xc0, !PT ;  /* 0x0000ffff13137812 */ /* 0x020fc800078ec0ff */
[----:B------:R-:W-:-:S05]  /*7950*/  PRMT R5, R19, 0x8880, RZ ;  /* 0x0000888013057816 */ /* 0x000fca00000000ff */
[----:B------:R-:W-:Y:S01]  /*7960*/  STG.E desc[UR36][R2.64], R5 ;  /* 0x0000000502007986 */ /* 0x000fe2000c101924 */
[----:B------:R-:W-:Y:S05]  /*7970*/  EXIT ;  /* 0x000000000000794d */ /* 0x000fea0003800000 */
.L_x_54043:
[----:B-----5:R-:W-:-:S04]  /*7980*/  PRMT R5, R19, 0x8880, RZ ;  /* 0x0000888013057816 */ /* 0x020fc800000000ff */
[----:B------:R-:W-:-:S05]  /*7990*/  PRMT R5, R5, 0x7710, RZ ;  /* 0x0000771005057816 */ /* 0x000fca00000000ff */
[----:B------:R-:W-:Y:S01]  /*79a0*/  STG.E.U16 desc[UR36][R2.64], R5 ;  /* 0x0000000502007986 */ /* 0x000fe2000c101524 */
[----:B------:R-:W-:Y:S05]  /*79b0*/  EXIT ;  /* 0x000000000000794d */ /* 0x000fea0003800000 */
.L_x_54039:
        /* <DEDUP_REMOVED lines=9> */
.L_x_54046:
[----:B-----5:R-:W0:Y:S02]  /*7a50*/  I2F.S8 R0, R19 ;  /* 0x0000001300007306 */ /* 0x020e240000001400 */
[----:B0-----:R-:W-:-:S05]  /*7a60*/  F2FP.F16.F32.PACK_AB R0, RZ, R0 ;  /* 0x00000000ff00723e */ /* 0x001fca00000000ff */
[----:B------:R-:W-:Y:S01]  /*7a70*/  STG.E.U16 desc[UR36][R2.64], R0 ;  /* 0x0000000002007986 */ /* 0x000fe2000c101524 */
[----:B------:R-:W-:Y:S05]  /*7a80*/  EXIT ;  /* 0x000000000000794d */ /* 0x000fea0003800000 */
.L_x_54045:
        /* <DEDUP_REMOVED lines=10> */
.L_x_54048:
[----:B-----5:R-:W0:Y:S02]  /*7b30*/  I2F.S8 R19, R19 ;  /* 0x0000001300137306 */ /* 0x020e240000001400 */
[----:B0-----:R-:W-:-:S04]  /*7b40*/  F2FP.F16.F32.PACK_AB R5, RZ, R19 ;  /* 0x00000013ff05723e */ /* 0x001fc800000000ff */
[----:B------:R-:W-:-:S05]  /*7b50*/  PRMT R5, R5, 0x5410, RZ ;  /* 0x0000541005057816 */ /* 0x000fca00000000ff */
[----:B------:R-:W-:Y:S01]  /*7b60*/  STG.E desc[UR36][R2.64], R5 ;  /* 0x0000000502007986 */ /* 0x000fe2000c101924 */
[----:B------:R-:W-:Y:S05]  /*7b70*/  EXIT ;  /* 0x000000000000794d */ /* 0x000fea0003800000 */
.L_x_54047:
[----:B-----5:R-:W-:-:S04]  /*7b80*/  PRMT R4, R19, 0x8880, RZ ;  /* 0x0000888013047816 */ /* 0x020fc800000000ff */
[----:B------:R-:W-:-:S06]  /*7b90*/  PRMT R4, R4, 0x7710, RZ ;  /* 0x0000771004047816 */ /* 0x000fcc00000000ff */
[----:B------:R-:W0:Y:S02]  /*7ba0*/  I2F.F64.S16 R4, R4 ;  /* 0x0000000400047312 */ /* 0x000e240000101c00 */
[----:B0-----:R-:W-:Y:S01]  /*7bb0*/  STG.E.64 desc[UR36][R2.64], R4 ;  /* 0x0000000402007986 */ /* 0x001fe2000c101b24 */
[----:B------:R-:W-:Y:S05]  /*7bc0*/  EXIT ;  /* 0x000000000000794d */ /* 0x000fea0003800000 */
.L_x_54038:
        /* <DEDUP_REMOVED lines=12> */
.L_x_54051:
[----:B-----5:R-:W-:Y:S02]  /*7c90*/  PRMT R4, R19, 0x8880, RZ ;  /* 0x0000888013047816 */ /* 0x020fe400000000ff */
[----:B------:R-:W-:Y:S02]  /*7ca0*/  CS2R R6, SRZ ;  /* 0x0000000000067805 */ /* 0x000fe4000001ff00 */
[----:B------:R-:W-:-:S06]  /*7cb0*/  PRMT R4, R4, 0x7710, RZ ;  /* 0x0000771004047816 */ /* 0x000fcc00000000ff */
[----:B------:R-:W0:Y:S02]  /*7cc0*/  I2F.F64.S16 R4, R4 ;  /* 0x0000000400047312 */ /* 0x000e240000101c00 */
[----:B0-----:R-:W-:Y:S01]  /*7cd0*/  STG.E.128 desc[UR36][R2.64], R4 ;  /* 0x0000000402007986 */ /* 0x001fe2000c101d24 */
[----:B------:R-:W-:Y:S05]  /*7ce0*/  EXIT ;  /* 0x000000000000794d */ /* 0x000fea0003800000 */
.L_x_54050:
        /* <DEDUP_REMOVED lines=21> */
.L_x_54055:
[----:B------:R-:W-:Y:S05]  /*7e40*/  BSYNC B0 ;  /* 0x0000000000007941 */ /* 0x000fea0003800000 */
.L_x_54054:
[----:B------:R-:W-:-:S05]  /*7e50*/  LOP3.LUT R5, R0, R5, RZ, 0xfc, !PT ;  /* 0x0000000500057212 */ /* 0x000fca00078efcff */
[----:B------:R-:W-:Y:S01]  /*7e60*/  STG.E.U8 desc[UR36][R2.64], R5 ;  /* 0x0000000502007986 */ /* 0x000fe2000c101124 */
[----:B------:R-:W-:Y:S05]  /*7e70*/  EXIT ;  /* 0x000000000000794d */ /* 0x000fea0003800000 */
.L_x_54053:
        /* <DEDUP_REMOVED lines=13> */
.L_x_54057:
[----:B------:R-:W-:Y:S01]  /*7f50*/  IMAD.MOV.U32 R0, RZ, RZ, 0x7f ;  /* 0x0000007fff007424 */ /* 0x000fe200078e00ff */
[----:B------:R-:W-:-:S04]  /*7f60*/  ISETP.GT.U32.AND P0, PT, R4, 0x7f800000, PT ;  /* 0x7f8000000400780c */ /* 0x000fc80003f04070 */
[----:B------:R-:W-:-:S09]  /*7f70*/  SEL R0, R0, 0x7c, P0 ;  /* 0x0000007c00007807 */ /* 0x000fd20000000000 */
.L_x_54058:
[----:B------:R-:W-:Y:S05]  /*7f80*/  BSYNC B0 ;  /* 0x0000000000007941 */ /* 0x000fea0003800000 */
.L_x_54056:
[----:B------:R-:W-:-:S04]  /*7f90*/  LOP3.LUT R4, R19, 0x80000000, RZ, 0xc0, !PT ;  /* 0x8000000013047812 */ /* 0x000fc800078ec0ff */
[----:B------:R-:W-:-:S04]  /*7fa0*/  SHF.R.U32.HI R5, RZ, 0x18, R4 ;  /* 0x00000018ff057819 */ /* 0x000fc80000011604 */
[----:B------:R-:W-:-:S05]  /*7fb0*/  LOP3.LUT R5, R0, R5, RZ, 0xfc, !PT ;  /* 0x0000000500057212 */ /* 0x000fca00078efcff */
[----:B------:R-:W-:Y:S01]  /*7fc0*/  STG.E.U8 desc[UR36][R2.64], R5 ;  /* 0x0000000502007986 */ /* 0x000fe2000c101124 */
[----:B------:R-:W-:Y:S05]  /*7fd0*/  EXIT ;  /* 0x000000000000794d */ /* 0x000fea0003800000 */
.L_x_54052:
[----:B-----5:R-:W0:Y:S02]  /*7fe0*/  I2F.S8 R0, R19 ;  /* 0x0000001300007306 */ /* 0x020e240000001400 */
[----:B0-----:R-:W-:-:S05]  /*7ff0*/  F2FP.BF16.F32.PACK_AB R0, RZ, R0 ;  /* 0x00000000ff00723e */ /* 0x001fca00000010ff */
[----:B------:R-:W-:Y:S01]  /*8000*/  STG.E.U16 desc[UR36][R2.64], R0 ;  /* 0x0000000002007986 */ /* 0x000fe2000c101524 */
[----:B------:R-:W-:Y:S05]  /*8010*/  EXIT ;  /* 0x000000000000794d */ /* 0x000fea0003800000 */
.L_x_54049:
        /* <DEDUP_REMOVED lines=12> */
.L_x_54061:
        /* <DEDUP_REMOVED lines=17> */
.L_x_54064:
[----:B------:R-:W-:-:S04]  /*81f0*/  LOP3.LUT R0, R19, 0x80000000, RZ, 0xc0, !PT ;  /* 0x8000000013007812 */ /* 0x000fc800078ec0ff */
[----:B------:R-:W-:-:S04]  /*8200*/  SHF.R.U32.HI R5, RZ, 0x18, R0 ;  /* 0x00000018ff057819 */ /* 0x000fc80000011600 */
[----:B------:R-:W-:-:S04]  /*8210*/  LOP3.LUT R4, R4, R5, RZ, 0xfc, !PT ;  /* 0x0000000504047212 */ /* 0x000fc800078efcff */
[----:B------:R-:W-:-:S07]  /*8220*/  PRMT R0, R4, 0x7610, R0 ;  /* 0x0000761004007816 */ /* 0x000fce0000000000 */
.L_x_54063:
[----:B------:R-:W-:Y:S05]  /*8230*/  BSYNC B0 ;  /* 0x0000000000007941 */ /* 0x000fea0003800000 */
.L_x_54062:
[----:B------:R-:W-:Y:S01]  /*8240*/  STG.E.U8 desc[UR36][R2.64], R0 ;  /* 0x0000000002007986 */ /* 0x000fe2000c101124 */
[----:B------:R-:W-:Y:S05]  /*8250*/  EXIT ;  /* 0x000000000000794d */ /* 0x000fea0003800000 */
.L_x_54060:
        /* <DEDUP_REMOVED lines=17> */
.L_x_54067:
[----:B------:R-:W-:-:S04]  /*8370*/  LOP3.LUT R0, R19, 0x80000000, RZ, 0xc0, !PT ;  /* 0x8000000013007812 */ /* 0x000fc800078ec0ff */
[----:B------:R-:W-:-:S04]  /*8380*/  SHF.R.U32.HI R5, RZ, 0x18, R0 ;  /* 0x00000018ff057819 */ /* 0x000fc80000011600 */
[----:B------:R-:W-:-:S04]  /*8390*/  LOP3.LUT R4, R4, R5, RZ, 0xfc, !PT ;  /* 0x0000000504047212 */ /* 0x000fc800078efcff */
[----:B------:R-:W-:-:S07]  /*83a0*/  PRMT R0, R4, 0x7610, R0 ;  /* 0x0000761004007816 */ /* 0x000fce0000000000 */
.L_x_54066:
[----:B------:R-:W-:Y:S05]  /*83b0*/  BSYNC B0 ;  /* 0x0000000000007941 */ /* 0x000fea0003800000 */
.L_x_54065:
[----:B------:R-:W-:Y:S01]  /*83c0*/  STG.E.U8 desc[UR36][R2.64], R0 ;  /* 0x0000000002007986 */ /* 0x000fe2000c101124 */
[----:B------:R-:W-:Y:S05]  /*83d0*/  EXIT ;  /* 0x000000000000794d */ /* 0x000fea0003800000 */
.L_x_54059:
        /* <DEDUP_REMOVED lines=22> */
.L_x_54042:
        /* <DEDUP_REMOVED lines=16> */
.L_x_54070:
[----:B------:R-:W-:Y:S05]  /*8640*/  EXIT ;  /* 0x000000000000794d */ /* 0x000fea0003800000 */
.L_x_54069:
[----:B-----5:R-:W-:-:S04]  /*8650*/  LOP3.LUT R19, R19, 0xffff, RZ, 0xc0, !PT ;  /* 0x0000ffff13137812 */ /* 0x020fc800078ec0ff */
[----:B------:R-:W-:-:S05]  /*8660*/  PRMT R19, R19, 0x8880, RZ ;  /* 0x0000888013137816 */ /* 0x000fca00000000ff */
[----:B------:R-:W-:-:S05]  /*8670*/  IMAD.MOV.U32 R4, RZ, RZ, R19 ;  /* 0x000000ffff047224 */ /* 0x000fca00078e0013 */
[----:B------:R-:W-:-:S05]  /*8680*/  SHF.R.S32.HI R5, RZ, 0x1f, R4 ;  /* 0x0000001fff057819 */ /* 0x000fca0000011404 */
[----:B------:R-:W-:Y:S01]  /*8690*/  STG.E.64 desc[UR36][R2.64], R4 ;  /* 0x0000000402007986 */ /* 0x000fe2000c101b24 */
[----:B------:R-:W-:Y:S05]  /*86a0*/  EXIT ;  /* 0x000000000000794d */ /* 0x000fea0003800000 */
.L_x_54068:
[----:B-----5:R-:W-:-:S04]  /*86b0*/  LOP3.LUT R19, R19, 0xffff, RZ, 0xc0, !PT ;  /* 0x0000ffff13137812 */ /* 0x020fc800078ec0ff */
[----:B------:R-:W-:-:S05]  /*86c0*/  PRMT R5, R19, 0x8880, RZ ;  /* 0x0000888013057816 */ /* 0x000fca00000000ff */
[----:B------:R-:W-:Y:S01]  /*86d0*/  STG.E desc[UR36][R2.64], R5 ;  /* 0x0000000502007986 */ /* 0x000fe2000c101924 */
[----:B------:R-:W-:Y:S05]  /*86e0*/  EXIT ;  /* 0x000000000000794d */ /* 0x000fea0003800000 */
.L_x_54071:
        /* <DEDUP_REMOVED lines=9> */
.L_x_57641:


//--------------------- .text._ZN2at6native18elementwise_kernelILi128ELi4EZNS0_22gpu_kernel_impl_nocastINS0_13BUnaryFunctorIaaaZZZNS0_21remainder_kernel_cudaERNS_18TensorIteratorBaseEENKUlvE_clEvENKUlvE0_clEvEUlaaE_EEEEvS5_RKT_EUliE_EEviT1_ --------------------------
	.section	.text._ZN2at6native18elementwise_kernelILi128ELi4EZNS0_22gpu_kernel_impl_nocastINS0_13BUnaryFunctorIaaaZZZNS0_21remainder_kernel_cudaERNS_18TensorIteratorBaseEENKUlvE_clEvENKUlvE0_clEvEUlaaE_EEEEvS5_RKT_EUliE_EEviT1_,"ax",@progbits
	.align	128
        .global         _ZN2at6native18elementwise_kernelILi128ELi4EZNS0_22gpu_kernel_impl_nocastINS0_13BUnaryFunctorIaaaZZZNS0_21remainder_kernel_cudaERNS_18TensorIteratorBaseEENKUlvE_clEvENKUlvE0_clEvEUlaaE_EEEEvS5_RKT_EUliE_EEviT1_
        .type           _ZN2at6native18elementwise_kernelILi128ELi4EZNS0_22gpu_kernel_impl_nocastINS0_13BUnaryFunctorIaaaZZZNS0_21remainder_kernel_cudaERNS_18TensorIteratorBaseEENKUlvE_clEvENKUlvE0_clEvEUlaaE_EEEEvS5_RKT_EUliE_EEviT1_,@function
        .size           _ZN2at6native18elementwise_kernelILi128ELi4EZNS0_22gpu_kernel_impl_nocastINS0_13BUnaryFunctorIaaaZZZNS0_21remainder_kernel_cudaERNS_18TensorIteratorBaseEENKUlvE_clEvENKUlvE0_clEvEUlaaE_EEEEvS5_RKT_EUliE_EEviT1_,(.L_x_57642 - _ZN2at6native18elementwise_kernelILi128ELi4EZNS0_22gpu_kernel_impl_nocastINS0_13BUnaryFunctorIaaaZZZNS0_21remainder_kernel_cudaERNS_18TensorIteratorBaseEENKUlvE_clEvENKUlvE0_clEvEUlaaE_EEEEvS5_RKT_EUliE_EEviT1_)
        .other          _ZN2at6native18elementwise_kernelILi128ELi4EZNS0_22gpu_kernel_impl_nocastINS0_13BUnaryFunctorIaaaZZZNS0_21remainder_kernel_cudaERNS_18TensorIteratorBaseEENKUlvE_clEvENKUlvE0_clEvEUlaaE_EEEEvS5_RKT_EUliE_EEviT1_,@"STO_CUDA_ENTRY STV_DEFAULT"
_ZN2at6native18elementwise_kernelILi128ELi4EZNS0_22gpu_kernel_impl_nocastINS0_13BUnaryFunctorIaaaZZZNS0_21remainder_kernel_cudaERNS_18TensorIteratorBaseEENKUlvE_clEvENKUlvE0_clEvEUlaaE_EEEEvS5_RKT_EUliE_EEviT1_:
.text._ZN2at6native18elementwise_kernelILi128ELi4EZNS0_22gpu_kernel_impl_nocastINS0_13BUnaryFunctorIaaaZZZNS0_21remainder_kernel_cudaERNS_18TensorIteratorBaseEENKUlvE_clEvENKUlvE0_clEvEUlaaE_EEEEvS5_RKT_EUliE_EEviT1_:
        /* <DEDUP_REMOVED lines=313> */
.L_x_54074:
        /* <DEDUP_REMOVED lines=30> */
[----:B------:R-:W-:Y:S01]  /*1570*/  @!P0 LOP3.LUT R9, RZ, R2, RZ, 0x33, !PT ;  /* 0x00000002ff098212 */ /* 0x000fe200078e33ff */
[----:B------:R-:W-:-:S03]  /*1580*/  IMAD.X R5, RZ, RZ, UR9, P1 ;  /* 0x00000009ff057e24 */ /* 0x000fc600088e06ff */
[----:B------:R-:W-:Y:S02]  /*1590*/  LOP3.LUT R2, R0, R9, RZ, 0x3c, !PT ;  /* 0x0000000900027212 */ /* 0x000fe400078e3cff */
[----:B------:R-:W-:Y:S02]  /*15a0*/  LOP3.LUT P0, RZ, R9, 0xff, RZ, 0xc0, !PT ;  /* 0x000000ff09ff7812 */ /* 0x000fe4000780c0ff */
[----:B------:R-:W-:-:S04]  /*15b0*/  PRMT R2, R2, 0x8880, RZ ;  /* 0x0000888002027816 */ /* 0x000fc800000000ff */
[----:B------:R-:W-:-:S04]  /*15c0*/  ISETP.GT.OR P0, PT, R2, -0x1, !P0 ;  /* 0xffffffff0200780c */ /* 0x000fc80004704670 */
[----:B------:R-:W-:-:S04]  /*15d0*/  SEL R2, R0, RZ, !P0 ;  /* 0x000000ff00027207 */ /* 0x000fc80004000000 */
[----:B------:R-:W-:-:S05]  /*15e0*/  IADD3 R9, R9, R2, RZ ;  /* 0x0000000209097210 */ /* 0x000fca0007ffe0ff */
[----:B------:R0:W-:Y:S02]  /*15f0*/  STG.E.U8 desc[UR4][R4.64], R9 ;  /* 0x0000000904007986 */ /* 0x0001e4000c101104 */
.L_x_54073:
[----:B------:R-:W-:Y:S05]  /*1600*/  BSYNC B0 ;  /* 0x0000000000007941 */ /* 0x000fea0003800000 */
.L_x_54072:
        /* <DEDUP_REMOVED lines=305> */
.L_x_54077:
[----:B------:R-:W-:Y:S02]  /*2920*/  ULDC.64 UR8, c[0x0][0x418] ;  /* 0x0001060000087ab9 */ /* 0x000fe40000000a00 */
[----:B------:R-:W-:-:S04]  /*2930*/  IADD3 R6, P0, R2, UR8, RZ ;  /* 0x0000000802067c10 */ /* 0x000fc8000ff1e0ff */
[----:B------:R-:W-:Y:S01]  /*2940*/  IADD3.X R7, RZ, UR9, RZ, P0, !PT ;  /* 0x00000009ff077c10 */ /* 0x000fe200087fe4ff */
[----:B------:R-:W-:-:S04]  /*2950*/  ULDC.64 UR8, c[0x0][0x410] ;  /* 0x0001040000087ab9 */ /* 0x000fc80000000a00 */
[----:B------:R0:W2:Y:S01]  /*2960*/  LDG.E.S8 R6, desc[UR4][R6.64] ;  /* 0x0000000406067981 */ /* 0x0000a2000c1e1300 */
[C---:B------:R-:W-:Y:S01]  /*2970*/  PRMT R4, R0.reuse, 0x8880, RZ ;  /* 0x0000888000047816 */ /* 0x040fe200000000ff */
[----:B------:R-:W-:Y:S01]  /*2980*/  VIADD R3, R3, 0x80 ;  /* 0x0000008003037836 */ /* 0x000fe20000000000 */
[----:B------:R-:W-:Y:S02]  /*2990*/  ISETP.NE.AND P2, PT, R0, RZ, PT ;  /* 0x000000ff0000720c */ /* 0x000fe40003f45270 */
[-C--:B------:R-:W-:Y:S02]  /*29a0*/  IABS R11, R4.reuse ;  /* 0x00000004000b7213 */ /* 0x080fe40000000000 */
[----:B------:R-:W-:Y:S02]  /*29b0*/  IABS R13, R4 ;  /* 0x00000004000d7213 */ /* 0x000fe40000000000 */
[----:B------:R-:W1:Y:S02]  /*29c0*/  I2F.RP R2, R11 ;  /* 0x0000000b00027306 */ /* 0x000e640000209400 */
[----:B------:R-:W-:-:S06]  /*29d0*/  IADD3 R13, RZ, -R13, RZ ;  /* 0x8000000dff0d7210 */ /* 0x000fcc0007ffe0ff */
        /* <DEDUP_REMOVED lines=19> */
[----:B------:R-:W-:Y:S02]  /*2b10*/  LOP3.LUT R4, R0, R2, RZ, 0x3c, !PT ;  /* 0x0000000200047212 */ /* 0x000fe400078e3cff */
[----:B------:R-:W-:Y:S02]  /*2b20*/  LOP3.LUT P0, RZ, R2, 0xff, RZ, 0xc0, !PT ;  /* 0x000000ff02ff7812 */ /* 0x000fe4000780c0ff */
[----:B------:R-:W-:-:S04]  /*2b30*/  PRMT R4, R4, 0x8880, RZ ;  /* 0x0000888004047816 */ /* 0x000fc800000000ff */
[----:B------:R-:W-:Y:S02]  /*2b40*/  ISETP.GT.OR P0, PT, R4, -0x1, !P0 ;  /* 0xffffffff0400780c */ /* 0x000fe40004704670 */
[----:B------:R-:W-:Y:S02]  /*2b50*/  IADD3 R4, P1, R5, UR8, RZ ;  /* 0x0000000805047c10 */ /* 0x000fe4000ff3e0ff */
[----:B------:R-:W-:Y:S02]  /*2b60*/  SEL R7, R0, RZ, !P0 ;  /* 0x000000ff00077207 */ /* 0x000fe40004000000 */
[----:B------:R-:W-:Y:S02]  /*2b70*/  IADD3.X R5, RZ, UR9, RZ, P1, !PT ;  /* 0x00000009ff057c10 */ /* 0x000fe40008ffe4ff */
[----:B------:R-:W-:Y:S02]  /*2b80*/  IADD3 R7, R2, R7, RZ ;  /* 0x0000000702077210 */ /* 0x000fe40007ffe0ff */
        /* <DEDUP_REMOVED lines=305> */
.L_x_54078:
        /* <DEDUP_REMOVED lines=38> */
[----:B------:R-:W-:-:S05]  /*4100*/  IADD3 R7, R2, R7, RZ ;  /* 0x0000000702077210 */ /* 0x000fca0007ffe0ff */
[----:B------:R2:W-:Y:S02]  /*4110*/  STG.E.U8 desc[UR4][R4.64], R7 ;  /* 0x0000000704007986 */ /* 0x0005e4000c101104 */
.L_x_54076:
[----:B------:R-:W-:Y:S05]  /*4120*/  BSYNC B0 ;  /* 0x0000000000007941 */ /* 0x000fea0003800000 */
.L_x_54075:
        /* <DEDUP_REMOVED lines=304> */
.L_x_54079:
[----:B------:R-:W-:Y:S02]  /*5430*/  ULDC.64 UR6, c[0x0][0x418] ;  /* 0x0001060000067ab9 */ /* 0x000fe40000000a00 */
[----:B------:R-:W-:-:S04]  /*5440*/  IADD3 R2, P0, R2, UR6, RZ ;  /* 0x0000000602027c10 */ /* 0x000fc8000ff1e0ff */
[----:B------:R-:W-:Y:S01]  /*5450*/  IADD3.X R3, RZ, UR7, RZ, P0, !PT ;  /* 0x00000007ff037c10 */ /* 0x000fe200087fe4ff */
[----:B------:R-:W-:-:S04]  /*5460*/  ULDC.64 UR6, c[0x0][0x410] ;  /* 0x0001040000067ab9 */ /* 0x000fc80000000a00 */
[----:B------:R0:W2:Y:S01]  /*5470*/  LDG.E.S8 R2, desc[UR4][R2.64] ;  /* 0x0000000402027981 */ /* 0x0000a2000c1e1300 */
[C---:B------:R-:W-:Y:S02]  /*5480*/  PRMT R8, R0.reuse, 0x8880, RZ ;  /* 0x0000888000087816 */ /* 0x040fe400000000ff */
        /* <DEDUP_REMOVED lines=32> */
[----:B------:R-:W-:Y:S01]  /*5690*/  STG.E.U8 desc[UR4][R2.64], R7 ;  /* 0x0000000702007986 */ /* 0x000fe2000c101104 */
[----:B------:R-:W-:Y:S05]  /*56a0*/  EXIT ;  /* 0x000000000000794d */ /* 0x000fea0003800000 */
.L_x_54080:
        /* <DEDUP_REMOVED lines=13> */
.L_x_57642:


//--------------------- .text._ZN2at6native27unrolled_elementwise_kernelINS0_13BUnaryFunctorIaaaZZZNS0_21remainder_kernel_cudaERNS_18TensorIteratorBaseEENKUlvE_clEvENKUlvE0_clEvEUlaaE_EESt5arrayIPcLm2EELi4E23TrivialOffsetCalculatorILi1EjESD_NS0_6memory15LoadWithoutCastENSE_16StoreWithoutCastEEEviT_T0_T2_T3_T4_T5_ --------------------------
	.section	.text._ZN2at6native27unrolled_elementwise_kernelINS0_13BUnaryFunctorIaaaZZZNS0_21remainder_kernel_cudaERNS_18TensorIteratorBaseEENKUlvE_clEvENKUlvE0_clEvEUlaaE_EESt5arrayIPcLm2EELi4E23TrivialOffsetCalculatorILi1EjESD_NS0_6memory15LoadWithoutCastENSE_16StoreWithoutCastEEEviT_T0_T2_T3_T4_T5_,"ax",@progbits
	.align	128
        .global         _ZN2at6native27unrolled_elementwise_kernelINS0_13BUnaryFunctorIaaaZZZNS0_21remainder_kernel_cudaERNS_18TensorIteratorBaseEENKUlvE_clEvENKUlvE0_clEvEUlaaE_EESt5arrayIPcLm2EELi4E23TrivialOffsetCalculatorILi1EjESD_NS0_6memory15LoadWithoutCastENSE_16StoreWithoutCastEEEviT_T0_T2_T3_T4_T5_
        .type           _ZN2at6native27unrolled_elementwise_kernelINS0_13BUnaryFunctorIaaaZZZNS0_21remainder_kernel_cudaERNS_18TensorIteratorBaseEENKUlvE_clEvENKUlvE0_clEvEUlaaE_EESt5arrayIPcLm2EELi4E23TrivialOffsetCalculatorILi1EjESD_NS0_6memory15LoadWithoutCastENSE_16StoreWithoutCastEEEviT_T0_T2_T3_T4_T5_,@function
        .size           _ZN2at6native27unrolled_elementwise_kernelINS0_13BUnaryFunctorIaaaZZZNS0_21remainder_kernel_cudaERNS_18TensorIteratorBaseEENKUlvE_clEvENKUlvE0_clEvEUlaaE_EESt5arrayIPcLm2EELi4E23TrivialOffsetCalculatorILi1EjESD_NS0_6memory15LoadWithoutCastENSE_16StoreWithoutCastEEEviT_T0_T2_T3_T4_T5_,(.L_x_57643 - _ZN2at6native27unrolled_elementwise_kernelINS0_13BUnaryFunctorIaaaZZZNS0_21remainder_kernel_cudaERNS_18TensorIteratorBaseEENKUlvE_clEvENKUlvE0_clEvEUlaaE_EESt5arrayIPcLm2EELi4E23TrivialOffsetCalculatorILi1EjESD_NS0_6memory15LoadWithoutCastENSE_16StoreWithoutCastEEEviT_T0_T2_T3_T4_T5_)
        .other          _ZN2at6native27unrolled_elementwise_kernelINS0_13BUnaryFunctorIaaaZZZNS0_21remainder_kernel_cudaERNS_18TensorIteratorBaseEENKUlvE_clEvENKUlvE0_clEvEUlaaE_EESt5arrayIPcLm2EELi4E23TrivialOffsetCalculatorILi1EjESD_NS0_6memory15LoadWithoutCastENSE_16StoreWithoutCastEEEviT_T0_T2_T3_T4_T5_,@"STO_CUDA_ENTRY STV_DEFAULT"
_ZN2at6native27unrolled_elementwise_kernelINS0_13BUnaryFunctorIaaaZZZNS0_21remainder_kernel_cudaERNS_18TensorIteratorBaseEENKUlvE_clEvENKUlvE0_clEvEUlaaE_EESt5arrayIPcLm2EELi4E23TrivialOffsetCalculatorILi1EjESD_NS0_6memory15LoadWithoutCastENSE_16StoreWithoutCastEEEviT_T0_T2_T3_T4_T5_:
.text._ZN2at6native27unrolled_elementwise_kernelINS0_13BUnaryFunctorIaaaZZZNS0_21remainder_kernel_cudaERNS_18TensorIteratorBaseEENKUlvE_clEvENKUlvE0_clEvEUlaaE_EESt5arrayIPcLm2EELi4E23TrivialOffsetCalculatorILi1EjESD_NS0_6memory15LoadWithoutCastENSE_16StoreWithoutCastEEEviT_T0_T2_T3_T4_T5_:
[----:B------:R-:W-:Y:S01]  /*0000*/  LDC R1, c[0x0][0x28] ;  /* 0x00000a00ff017b82 */ /* 0x000fe20000000800 */
[----:B------:R-:W0:Y:S07]  /*0010*/  S2R R4, SR_CTAID.X ;  /* 0x0000000000047919 */ /* 0x000e2e0000002500 */
[----:B------:R-:W0:Y:S01]  /*0020*/  LDC R5, c[0x0][0x210] ;  /* 0x00008400ff057b82 */ /* 0x000e220000000800 */
[----:B------:R-:W-:Y:S01]  /*0030*/  IMAD.MOV.U32 R22, RZ, RZ, RZ ;  /* 0x000000ffff167224 */ /* 0x000fe200078e00ff */
[----:B------:R-:W-:Y:S01]  /*0040*/  ULDC.64 UR4, c[0x0][0x208] ;  /* 0x0000820000047ab9 */ /* 0x000fe20000000a00 */
[----:B------:R-:W1:Y:S01]  /*0050*/  S2R R2, SR_TID.X ;  /* 0x0000000000027919 */ /* 0x000e620000002100 */
[----:B------:R-:W-:-:S02]  /*0060*/  IMAD.MOV.U32 R6, RZ, RZ, RZ ;  /* 0x000000ffff067224 */ /* 0x000fc400078e00ff */
[----:B0-----:R-:W-:Y:S02]  /*0070*/  IMAD R5, R4, -0x200, R5 ;  /* 0xfffffe0004057824 */ /* 0x001fe400078e0205 */
[----:B-1----:R-:W-:-:S03]  /*0080*/  IMAD.MOV.U32 R7, RZ, RZ, R2 ;  /* 0x000000ffff077224 */ /* 0x002fc600078e0002 */
[----:B------:R-:W-:Y:S01]  /*0090*/  ISETP.GE.AND P1, PT, R2, R5, PT ;  /* 0x000000050200720c */ /* 0x000fe20003f26270 */
[----:B------:R-:W-:-:S12]  /*00a0*/  IMAD.MOV.U32 R0, RZ, RZ, R2 ;  /* 0x000000ffff007224 */ /* 0x000fd800078e0002 */
[----:B------:R-:W-:-:S05]  /*00b0*/  @!P1 VIADD R0, R7, 0x80 ;  /* 0x0000008007009836 */ /* 0x000fca0000000000 */
[----:B------:R-:W-:-:S13]  /*00c0*/  ISETP.GE.AND P0, PT, R0, R5, PT ;  /* 0x000000050000720c */ /* 0x000fda0003f06270 */
[----:B------:R-:W0:Y:S01]  /*00d0*/  @!P0 LDC.64 R8, c[0x0][0x220] ;  /* 0x00008800ff088b82 */ /* 0x000e220000000a00 */
[----:B------:R-:W-:Y:S02]  /*00e0*/  @!P0 IMAD R13, R4, 0x200, R0 ;  /* 0x00000200040d8824 */ /* 0x000fe400078e0200 */
[----:B------:R-:W-:-:S05]  /*00f0*/  @!P0 VIADD R0, R0, 0x80 ;  /* 0x0000008000008836 */ /* 0x000fca0000000000 */
[----:B------:R-:W-:-:S13]  /*0100*/  ISETP.GE.AND P5, PT, R0, R5, PT ;  /* 0x000000050000720c */ /* 0x000fda0003fa6270 */
[----:B------:R-:W1:Y:S01]  /*0110*/  @!P5 LDC.64 R10, c[0x0][0x220] ;  /* 0x00008800ff0adb82 */ /* 0x000e620000000a00 */
[C---:B------:R-:W-:Y:S01]  /*0120*/  @!P5 IMAD R21, R4.reuse, 0x200, R0 ;  /* 0x000002000415d824 */ /* 0x040fe200078e0200 */
[----:B0-----:R-:W-:Y:S01]  /*0130*/  @!P0 IADD3 R12, P3, R13, R8, RZ ;  /* 0x000000080d0c8210 */ /* 0x001fe20007f7e0ff */
[----:B------:R-:W-:Y:S02]  /*0140*/  @!P1 IMAD R17, R4, 0x200, R7 ;  /* 0x0000020004119824 */ /* 0x000fe400078e0207 */
[----:B------:R-:W-:Y:S01]  /*0150*/  @!P5 VIADD R0, R0, 0x80 ;  /* 0x000000800000d836 */ /* 0x000fe20000000000 */
[----:B------:R-:W-:Y:S02]  /*0160*/  @!P0 IADD3.X R13, RZ, R9, RZ, P3, !PT ;  /* 0x00000009ff0d8210 */ /* 0x000fe40001ffe4ff */
[----:B------:R-:W0:Y:S02]  /*0170*/  @!P1 LDC.64 R8, c[0x0][0x220] ;  /* 0x00008800ff089b82 */ /* 0x000e240000000a00 */
[----:B------:R-:W-:Y:S01]  /*0180*/  ISETP.GE.AND P2, PT, R0, R5, PT ;  /* 0x000000050000720c */ /* 0x000fe20003f46270 */
[----:B------:R2:W5:Y:S01]  /*0190*/  @!P0 LDG.E.S8 R22, desc[UR4][R12.64] ;  /* 0x000000040c168981 */ /* 0x000562000c1e1300 */
[----:B-1----:R-:W-:Y:S01]  /*01a0*/  @!P5 IADD3 R20, P6, R21, R10, RZ ;  /* 0x0000000a1514d210 */ /* 0x002fe20007fde0ff */
[----:B------:R-:W-:-:S10]  /*01b0*/  HFMA2.MMA R10, -RZ, RZ, 0, 0 ;  /* 0x00000000ff0a7435 */ /* 0x000fd400000001ff */
[----:B------:R-:W1:Y:S01]  /*01c0*/  @!P2 LDC.64 R14, c[0x0][0x220] ;  /* 0x00008800ff0eab82 */ /* 0x000e620000000a00 */
[C---:B------:R-:W-:Y:S02]  /*01d0*/  @!P2 IMAD R19, R4.reuse, 0x200, R0 ;  /* 0x000002000413a824 */ /* 0x040fe400078e0200 */
[----:B------:R-:W-:Y:S02]  /*01e0*/  IMAD.MOV.U32 R0, RZ, RZ, RZ ;  /* 0x000000ffff007224 */ /* 0x000fe400078e00ff */
[----:B------:R-:W-:Y:S01]  /*01f0*/  @!P1 IMAD R3, R4, 0x200, R2 ;  /* 0x0000020004039824 */ /* 0x000fe200078e0202 */
[----:B0-----:R-:W-:Y:S01]  /*0200*/  @!P1 IADD3 R16, P0, R17, R8, RZ ;  /* 0x0000000811109210 */ /* 0x001fe20007f1e0ff */
[C---:B------:R-:W-:Y:S02]  /*0210*/  VIADD R24, R7.reuse, 0x80 ;  /* 0x0000008007187836 */ /* 0x040fe40000000000 */
[----:B--2---:R-:W-:Y:S02]  /*0220*/  VIADD R12, R7, 0x100 ;  /* 0x00000100070c7836 */ /* 0x004fe40000000000 */
[----:B------:R-:W-:-:S02]  /*0230*/  @!P1 IMAD.X R17, RZ, RZ, R9, P0 ;  /* 0x000000ffff119224 */ /* 0x000fc400000e0609 */
[----:B------:R-:W-:-:S03]  /*0240*/  @!P5 IMAD.X R21, RZ, RZ, R11, P6 ;  /* 0x000000ffff15d224 */ /* 0x000fc600030e060b */
[----:B------:R-:W5:Y:S01]  /*0250*/  @!P1 LDG.E.S8 R10, desc[UR4][R16.64] ;  /* 0x00000004100a9981 */ /* 0x000f62000c1e1300 */
[----:B-1----:R-:W-:Y:S01]  /*0260*/  @!P2 IADD3 R18, P4, R19, R14, RZ ;  /* 0x0000000e1312a210 */ /* 0x002fe20007f9e0ff */
[----:B------:R-:W0:Y:S01]  /*0270*/  LDC.U8 R8, c[0x0][0x215] ;  /* 0x00008540ff087b82 */ /* 0x000e220000000000 */
[----:B------:R-:W-:Y:S01]  /*0280*/  BSSY B0, `(.L_x_54081) ;  /* 0x000002b000007945 */ /* 0x000fe20003800000 */
[----:B------:R-:W5:Y:S02]  /*0290*/  @!P5 LDG.E.S8 R6, desc[UR4][R20.64] ;  /* 0x000000041406d981 */ /* 0x000f64000c1e1300 */
[----:B------:R-:W-:-:S04]  /*02a0*/  @!P2 IMAD.X R19, RZ, RZ, R15, P4 ;  /* 0x000000ffff13a224 */ /* 0x000fc800020e060f */
[----:B------:R-:W1:Y:S01]  /*02b0*/  @!P1 LDC.64 R14, c[0x0][0x218] ;  /* 0x00008600ff0e9b82 */ /* 0x000e620000000a00 */
[----:B------:R2:W5:Y:S01]  /*02c0*/  @!P2 LDG.E.S8 R0, desc[UR4][R18.64] ;  /* 0x000000041200a981 */ /* 0x000562000c1e1300 */
[-C--:B------:R-:W-:Y:S02]  /*02d0*/  ISETP.GE.AND P5, PT, R24, R5.reuse, PT ;  /* 0x000000051800720c */ /* 0x080fe40003fa6270 */
[----:B------:R-:W-:Y:S01]  /*02e0*/  ISETP.GE.AND P4, PT, R12, R5, PT ;  /* 0x000000050c00720c */ /* 0x000fe20003f86270 */
[----:B--2---:R-:W-:Y:S02]  /*02f0*/  VIADD R18, R7, 0x180 ;  /* 0x0000018007127836 */ /* 0x004fe40000000000 */
[----:B------:R-:W-:-:S03]  /*0300*/  @!P1 VIADD R7, R2, 0x80 ;  /* 0x0000008002079836 */ /* 0x000fc60000000000 */
[-C--:B------:R-:W-:Y:S02]  /*0310*/  ISETP.GE.AND P3, PT, R18, R5.reuse, PT ;  /* 0x000000051200720c */ /* 0x080fe40003f66270 */
[----:B------:R-:W-:Y:S02]  /*0320*/  ISETP.GE.AND P2, PT, R7, R5, PT ;  /* 0x000000050700720c */ /* 0x000fe40003f46270 */
[----:B-1----:R-:W-:Y:S02]  /*0330*/  @!P1 IADD3 R2, P0, R3, R14, RZ ;  /* 0x0000000e03029210 */ /* 0x002fe40007f1e0ff */
[----:B0-----:R-:W-:-:S03]  /*0340*/  PRMT R9, R8, 0x8880, RZ ;  /* 0x0000888008097816 */ /* 0x001fc600000000ff */
[----:B------:R-:W-:Y:S01]  /*0350*/  @!P1 IMAD.X R3, RZ, RZ, R15, P0 ;  /* 0x000000ffff039224 */ /* 0x000fe200000e060f */
[----:B------:R-:W-:Y:S07]  /*0360*/  @P1 BRA `(.L_x_54082) ;  /* 0x0000000000701947 */ /* 0x000fee0003800000 */
        /* <DEDUP_REMOVED lines=28> */
.L_x_54082:
[----:B------:R-:W-:Y:S05]  /*0530*/  BSYNC B0 ;  /* 0x0000000000007941 */ /* 0x000fea0003800000 */
.L_x_54081:
[----:B------:R-:W-:Y:S04]  /*0540*/  BSSY B0, `(.L_x_54083) ;  /* 0x0000020000007945 */ /* 0x000fe80003800000 */
[----:B------:R-:W-:Y:S05]  /*0550*/  @P5 BRA `(.L_x_54084) ;  /* 0x0000000000785947 */ /* 0x000fea0003800000 */
[-C--:B------:R-:W-:Y:S02]  /*0560*/  IABS R15, R9.reuse ;  /* 0x00000009000f7213 */ /* 0x080fe40000000000 */
[----:B------:R-:W-:Y:S02]  /*0570*/  IABS R18, R9 ;  /* 0x0000000900127213 */ /* 0x000fe40000000000 */
        /* <DEDUP_REMOVED lines=8> */
[----:B0-----:R-:W-:Y:S01]  /*0600*/  IMAD.MOV.U32 R12, RZ, RZ, RZ ;  /* 0x000000ffff0c7224 */ /* 0x001fe200078e00ff */
[----:B-1----:R-:W-:-:S05]  /*0610*/  IADD3 R14, RZ, -R13, RZ ;  /* 0x8000000dff0e7210 */ /* 0x002fca0007ffe0ff */
        /* <DEDUP_REMOVED lines=16> */
[----:B------:R-:W-:-:S04]  /*0720*/  SEL R13, R8, RZ, !P0 ;  /* 0x000000ff080d7207 */ /* 0x000fc80004000000 */
[----:B------:R-:W-:-:S07]  /*0730*/  IADD3 R10, R10, R13, RZ ;  /* 0x0000000d0a0a7210 */ /* 0x000fce0007ffe0ff */
.L_x_54084:
[----:B------:R-:W-:Y:S05]  /*0740*/  BSYNC B0 ;  /* 0x0000000000007941 */ /* 0x000fea0003800000 */
.L_x_54083:
        /* <DEDUP_REMOVED lines=31> */
.L_x_54086:
[----:B------:R-:W-:Y:S05]  /*0940*/  BSYNC B0 ;  /* 0x0000000000007941 */ /* 0x000fea0003800000 */
.L_x_54085:
        /* <DEDUP_REMOVED lines=31> */
.L_x_54088:
[----:B------:R-:W-:Y:S05]  /*0b40*/  BSYNC B0 ;  /* 0x0000000000007941 */ /* 0x000fea0003800000 */
.L_x_54087:
        /* <DEDUP_REMOVED lines=9> */
[----:B-----5:R1:W-:Y:S05]  /*0be0*/  STG.E.U8 desc[UR4][R2.64], R10 ;  /* 0x0000000a02007986 */ /* 0x0203ea000c101104 */
[----:B------:R-:W-:Y:S01]  /*0bf0*/  @!P1 LEA R8, R4, R7, 0x9 ;  /* 0x0000000704089211 */ /* 0x000fe200078e48ff */
[----:B------:R-:W-:-:S03]  /*0c00*/  @!P1 VIADD R7, R7, 0x80 ;  /* 0x0000008007079836 */ /* 0x000fc60000000000 */
[----:B------:R-:W-:-:S05]  /*0c10*/  @!P1 IADD3 R8, P2, R8, UR6, RZ ;  /* 0x0000000608089c10 */ /* 0x000fca000ff5e0ff */
[----:B------:R-:W-:-:S05]  /*0c20*/  @!P1 IMAD.X R9, RZ, RZ, UR7, P2 ;  /* 0x00000007ff099e24 */ /* 0x000fca00090e06ff */
[----:B------:R1:W-:Y:S03]  /*0c30*/  @!P1 STG.E.U8 desc[UR4][R8.64], R6 ;  /* 0x0000000608009986 */ /* 0x0003e6000c101104 */
.L_x_54090:
[----:B------:R-:W-:Y:S05]  /*0c40*/  BSYNC B0 ;  /* 0x0000000000007941 */ /* 0x000fea0003800000 */
.L_x_54089:
        /* <DEDUP_REMOVED lines=8> */
.L_x_54091:
        /* <DEDUP_REMOVED lines=11> */
.L_x_57643:


//--------------------- .text._ZN2at6native29vectorized_elementwise_kernelILi2ENS0_13BUnaryFunctorIaaaZZZNS0_21remainder_kernel_cudaERNS_18TensorIteratorBaseEENKUlvE_clEvENKUlvE0_clEvEUlaaE_EESt5arrayIPcLm2EEEEviT0_T1_ --------------------------
	.section	.text._ZN2at6native29vectorized_elementwise_kernelILi2ENS0_13BUnaryFunctorIaaaZZZNS0_21remainder_kernel_cudaERNS_18TensorIteratorBaseEENKUlvE_clEvENKUlvE0_clEvEUlaaE_EESt5arrayIPcLm2EEEEviT0_T1_,"ax",@progbits
	.align	128
        .global         _ZN2at6native29vectorized_elementwise_kernelILi2ENS0_13BUnaryFunctorIaaaZZZNS0_21remainder_kernel_cudaERNS_18TensorIteratorBaseEENKUlvE_clEvENKUlvE0_clEvEUlaaE_EESt5arrayIPcLm2EEEEviT0_T1_
        .type           _ZN2at6native29vectorized_elementwise_kernelILi2ENS0_13BUnaryFunctorIaaaZZZNS0_21remainder_kernel_cudaERNS_18TensorIteratorBaseEENKUlvE_clEvENKUlvE0_clEvEUlaaE_EESt5arrayIPcLm2EEEEviT0_T1_,@function
        .size           _ZN2at6native29vectorized_elementwise_kernelILi2ENS0_13BUnaryFunctorIaaaZZZNS0_21remainder_kernel_cudaERNS_18TensorIteratorBaseEENKUlvE_clEvENKUlvE0_clEvEUlaaE_EESt5arrayIPcLm2EEEEviT0_T1_,(.L_x_57644 - _ZN2at6native29vectorized_elementwise_kernelILi2ENS0_13BUnaryFunctorIaaaZZZNS0_21remainder_kernel_cudaERNS_18TensorIteratorBaseEENKUlvE_clEvENKUlvE0_clEvEUlaaE_EESt5arrayIPcLm2EEEEviT0_T1_)
        .other          _ZN2at6native29vectorized_elementwise_kernelILi2ENS0_13BUnaryFunctorIaaaZZZNS0_21remainder_kernel_cudaERNS_18TensorIteratorBaseEENKUlvE_clEvENKUlvE0_clEvEUlaaE_EESt5arrayIPcLm2EEEEviT0_T1_,@"STO_CUDA_ENTRY STV_DEFAULT"
_ZN2at6native29vectorized_elementwise_kernelILi2ENS0_13BUnaryFunctorIaaaZZZNS0_21remainder_kernel_cudaERNS_18TensorIteratorBaseEENKUlvE_clEvENKUlvE0_clEvEUlaaE_EESt5arrayIPcLm2EEEEviT0_T1_:
.text._ZN2at6native29vectorized_elementwise_kernelILi2ENS0_13BUnaryFunctorIaaaZZZNS0_21remainder_kernel_cudaERNS_18TensorIteratorBaseEENKUlvE_clEvENKUlvE0_clEvEUlaaE_EESt5arrayIPcLm2EEEEviT0_T1_:
        /* <DEDUP_REMOVED lines=17> */
[----:B0-----:R-:W-:-:S05]  /*0110*/  IMAD.WIDE.U32 R14, R11, 0x2, R14 ;  /* 0x000000020b0e7825 */ /* 0x001fca00078e000e */
[----:B------:R-:W2:Y:S04]  /*0120*/  LDG.E.U16 R12, desc[UR8][R14.64] ;  /* 0x000000080e0c7981 */ /* 0x000ea8000c1e1500 */
[----:B------:R-:W3:Y:S04]  /*0130*/  LDG.E.U16 R10, desc[UR8][R14.64+0x100] ;  /* 0x000100080e0a7981 */ /* 0x000ee8000c1e1500 */
[----:B------:R-:W4:Y:S04]  /*0140*/  LDG.E.U16 R7, desc[UR8][R14.64+0x200] ;  /* 0x000200080e077981 */ /* 0x000f28000c1e1500 */
[----:B------:R0:W5:Y:S01]  /*0150*/  LDG.E.U16 R8, desc[UR8][R14.64+0x300] ;  /* 0x000300080e087981 */ /* 0x000162000c1e1500 */
[----:B------:R-:W-:Y:S01]  /*0160*/  IABS R0, R4 ;  /* 0x0000000400007213 */ /* 0x000fe20000000000 */
[----:B------:R-:W-:Y:S01]  /*0170*/  UIADD3 UR5, UP0, UR4, UR6, URZ ;  /* 0x0000000604057290 */ /* 0x000fe2000ff1e03f */
[----:B------:R-:W-:-:S02]  /*0180*/  ISETP.NE.AND P3, PT, R9, RZ, PT ;  /* 0x000000ff0900720c */ /* 0x000fc40003f65270 */
[----:B------:R-:W1:Y:S01]  /*0190*/  I2F.RP R5, R0 ;  /* 0x0000000000057306 */ /* 0x000e620000209400 */
[----:B------:R-:W-:Y:S01]  /*01a0*/  UIADD3.X UR6, URZ, UR7, URZ, UP0, !UPT ;  /* 0x000000073f067290 */ /* 0x000fe200087fe43f */
[-C--:B0-----:R-:W-:Y:S02]  /*01b0*/  IABS R14, R4.reuse ;  /* 0x00000004000e7213 */ /* 0x081fe40000000000 */
[----:B------:R-:W-:-:S03]  /*01c0*/  LOP3.LUT R4, RZ, R4, RZ, 0x33, !PT ;  /* 0x00000004ff047212 */ /* 0x000fc600078e33ff */
[----:B------:R-:W-:Y:S01]  /*01d0*/  IMAD.MOV R14, RZ, RZ, -R14 ;  /* 0x000000ffff0e7224 */ /* 0x000fe200078e0a0e */
[----:B-1----:R-:W0:Y:S02]  /*01e0*/  MUFU.RCP R5, R5 ;  /* 0x0000000500057308 */ /* 0x002e240000001000 */
[----:B0-----:R-:W-:-:S06]  /*01f0*/  VIADD R2, R5, 0xffffffe ;  /* 0x0ffffffe05027836 */ /* 0x001fcc0000000000 */
[----:B------:R0:W1:Y:S02]  /*0200*/  F2I.FTZ.U32.TRUNC.NTZ R3, R2 ;  /* 0x0000000200037305 */ /* 0x000064000021f000 */
[----:B0-----:R-:W-:Y:S02]  /*0210*/  IMAD.MOV.U32 R2, RZ, RZ, RZ ;  /* 0x000000ffff027224 */ /* 0x001fe400078e00ff */
[----:B-1----:R-:W-:-:S04]  /*0220*/  IMAD.MOV R6, RZ, RZ, -R3 ;  /* 0x000000ffff067224 */ /* 0x002fc800078e0a03 */
[----:B------:R-:W-:-:S04]  /*0230*/  IMAD.MOV.U32 R15, RZ, RZ, R6 ;  /* 0x000000ffff0f7224 */ /* 0x000fc800078e0006 */
[----:B------:R-:W-:-:S04]  /*0240*/  IMAD R15, R15, R0, RZ ;  /* 0x000000000f0f7224 */ /* 0x000fc800078e02ff */
[----:B------:R-:W-:Y:S01]  /*0250*/  IMAD.HI.U32 R5, R3, R15, R2 ;  /* 0x0000000f03057227 */ /* 0x000fe200078e0002 */
[C---:B--2---:R-:W-:Y:S02]  /*0260*/  PRMT R13, R12.reuse, 0x8880, RZ ;  /* 0x000088800c0d7816 */ /* 0x044fe400000000ff */
[----:B------:R-:W-:Y:S02]  /*0270*/  PRMT R12, R12, 0x9991, RZ ;  /* 0x000099910c0c7816 */ /* 0x000fe400000000ff */
[----:B------:R-:W-:Y:S02]  /*0280*/  IABS R6, R13 ;  /* 0x0000000d00067213 */ /* 0x000fe40000000000 */
[----:B------:R-:W-:Y:S02]  /*0290*/  ISETP.GE.AND P1, PT, R13, RZ, PT ;  /* 0x000000ff0d00720c */ /* 0x000fe40003f26270 */
[----:B---3--:R-:W-:Y:S01]  /*02a0*/  PRMT R16, R10, 0x9991, RZ ;  /* 0x000099910a107816 */ /* 0x008fe200000000ff */
[----:B------:R-:W-:-:S02]  /*02b0*/  IMAD.MOV.U32 R2, RZ, RZ, R6 ;  /* 0x000000ffff027224 */ /* 0x000fc400078e0006 */
[----:B------:R-:W-:Y:S01]  /*02c0*/  IMAD.MOV.U32 R6, RZ, RZ, R14 ;  /* 0x000000ffff067224 */ /* 0x000fe200078e000e */
[----:B------:R-:W-:Y:S01]  /*02d0*/  PRMT R14, R10, 0x8880, RZ ;  /* 0x000088800a0e7816 */ /* 0x000fe200000000ff */
[----:B------:R-:W-:Y:S01]  /*02e0*/  IMAD.HI.U32 R3, R5, R2, RZ ;  /* 0x0000000205037227 */ /* 0x000fe200078e00ff */
[----:B------:R-:W-:Y:S02]  /*02f0*/  IABS R20, R16 ;  /* 0x0000001000147213 */ /* 0x000fe40000000000 */
[----:B------:R-:W-:Y:S01]  /*0300*/  IABS R18, R14 ;  /* 0x0000000e00127213 */ /* 0x000fe20000000000 */
[----:B------:R-:W-:Y:S01]  /*0310*/  IMAD R3, R3, R6, R2 ;  /* 0x0000000603037224 */ /* 0x000fe200078e0202 */
[----:B------:R-:W-:Y:S01]  /*0320*/  IABS R2, R12 ;  /* 0x0000000c00027213 */ /* 0x000fe20000000000 */
[----:B------:R-:W-:-:S03]  /*0330*/  IMAD.HI.U32 R17, R5, R20, RZ ;  /* 0x0000001405117227 */ /* 0x000fc600078e00ff */
[----:B------:R-:W-:Y:S01]  /*0340*/  ISETP.GT.U32.AND P0, PT, R0, R3, PT ;  /* 0x000000030000720c */ /* 0x000fe20003f04070 */
[----:B------:R-:W-:-:S04]  /*0350*/  IMAD.HI.U32 R13, R5, R2, RZ ;  /* 0x00000002050d7227 */ /* 0x000fc800078e00ff */
[----:B------:R-:W-:Y:S02]  /*0360*/  IMAD R13, R13, R6, R2 ;  /* 0x000000060d0d7224 */ /* 0x000fe400078e0202 */
[----:B------:R-:W-:-:S03]  /*0370*/  IMAD.HI.U32 R19, R5, R18, RZ ;  /* 0x0000001205137227 */ /* 0x000fc600078e00ff */
[C---:B------:R-:W-:Y:S01]  /*0380*/  ISETP.GT.U32.AND P4, PT, R0.reuse, R13, PT ;  /* 0x0000000d0000720c */ /* 0x040fe20003f84070 */
[-C--:B------:R-:W-:Y:S02]  /*0390*/  IMAD R17, R17, R6.reuse, R20 ;  /* 0x0000000611117224 */ /* 0x080fe400078e0214 */
[----:B------:R-:W-:Y:S02]  /*03a0*/  @!P0 IMAD.IADD R3, R3, 0x1, -R0 ;  /* 0x0000000103038824 */ /* 0x000fe400078e0a00 */
[----:B------:R-:W-:Y:S01]  /*03b0*/  IMAD R19, R19, R6, R18 ;  /* 0x0000000613137224 */ /* 0x000fe200078e0212 */
[C---:B------:R-:W-:Y:S01]  /*03c0*/  ISETP.GT.U32.AND P6, PT, R0.reuse, R17, PT ;  /* 0x000000110000720c */ /* 0x040fe20003fc4070 */
[----:B------:R-:W-:Y:S01]  /*03d0*/  IMAD.U32 R2, RZ, RZ, UR5 ;  /* 0x00000005ff027e24 */ /* 0x000fe2000f8e00ff */
[----:B------:R-:W-:-:S05]  /*03e0*/  ISETP.GT.U32.AND P0, PT, R0, R3, PT ;  /* 0x000000030000720c */ /* 0x000fca0003f04070 */
[----:B------:R-:W-:Y:S01]  /*03f0*/  @!P4 IMAD.IADD R13, R13, 0x1, -R0 ;  /* 0x000000010d0dc824 */ /* 0x000fe200078e0a00 */
[----:B------:R-:W-:-:S04]  /*0400*/  ISETP.GT.U32.AND P4, PT, R0, R19, PT ;  /* 0x000000130000720c */ /* 0x000fc80003f84070 */
[----:B------:R-:W-:Y:S01]  /*0410*/  ISETP.GT.U32.AND P5, PT, R0, R13, PT ;  /* 0x0000000d0000720c */ /* 0x000fe20003fa4070 */
[--C-:B------:R-:W-:Y:S02]  /*0420*/  @!P6 IMAD.IADD R17, R17, 0x1, -R0.reuse ;  /* 0x000000011111e824 */ /* 0x100fe400078e0a00 */
[----:B------:R-:W-:Y:S01]  /*0430*/  @!P0 IMAD.IADD R3, R3, 0x1, -R0 ;  /* 0x0000000103038824 */ /* 0x000fe200078e0a00 */
[----:B------:R-:W-:Y:S02]  /*0440*/  ISETP.GE.AND P0, PT, R14, RZ, PT ;  /* 0x000000ff0e00720c */ /* 0x000fe40003f06270 */
[----:B-----5:R-:W-:Y:S01]  /*0450*/  PRMT R14, R8, 0x9991, RZ ;  /* 0x00009991080e7816 */ /* 0x020fe200000000ff */
[----:B------:R-:W-:Y:S01]  /*0460*/  IMAD.MOV.U32 R15, RZ, RZ, R3 ;  /* 0x000000ffff0f7224 */ /* 0x000fe200078e0003 */
[----:B------:R-:W-:Y:S01]  /*0470*/  ISETP.GT.U32.AND P6, PT, R0, R17, PT ;  /* 0x000000110000720c */ /* 0x000fe20003fc4070 */
[----:B------:R-:W-:Y:S01]  /*0480*/  IMAD.U32 R3, RZ, RZ, UR6 ;  /* 0x00000006ff037e24 */ /* 0x000fe2000f8e00ff */
[----:B------:R-:W-:Y:S01]  /*0490*/  IABS R18, R14 ;  /* 0x0000000e00127213 */ /* 0x000fe20000000000 */
[----:B------:R-:W-:Y:S01]  /*04a0*/  @!P1 IMAD.MOV R15, RZ, RZ, -R15 ;  /* 0x000000ffff0f9224 */ /* 0x000fe200078e0a0f */
[----:B------:R-:W-:Y:S01]  /*04b0*/  ISETP.GE.AND P1, PT, R12, RZ, PT ;  /* 0x000000ff0c00720c */ /* 0x000fe20003f26270 */
[----:B------:R-:W-:Y:S01]  /*04c0*/  IMAD.WIDE R2, R11, 0x2, R2 ;  /* 0x000000020b027825 */ /* 0x000fe200078e0202 */
[----:B----4-:R-:W-:-:S02]  /*04d0*/  PRMT R12, R7, 0x8880, RZ ;  /* 0x00008880070c7816 */ /* 0x010fc400000000ff */
[----:B------:R-:W-:Y:S01]  /*04e0*/  PRMT R7, R7, 0x9991, RZ ;  /* 0x0000999107077816 */ /* 0x000fe200000000ff */
[--C-:B------:R-:W-:Y:S01]  /*04f0*/  @!P5 IMAD.IADD R13, R13, 0x1, -R0.reuse ;  /* 0x000000010d0dd824 */ /* 0x100fe200078e0a00 */
[----:B------:R-:W-:Y:S01]  /*0500*/  SEL R10, R4, R15, !P3 ;  /* 0x0000000f040a7207 */ /* 0x000fe20005800000 */
[--C-:B------:R-:W-:Y:S01]  /*0510*/  @!P4 IMAD.IADD R19, R19, 0x1, -R0.reuse ;  /* 0x000000011313c824 */ /* 0x100fe200078e0a00 */
[----:B------:R-:W-:Y:S01]  /*0520*/  PRMT R15, R8, 0x8880, RZ ;  /* 0x00008880080f7816 */ /* 0x000fe200000000ff */
[----:B------:R-:W-:Y:S01]  /*0530*/  IMAD.MOV.U32 R8, RZ, RZ, R7 ;  /* 0x000000ffff087224 */ /* 0x000fe200078e0007 */
[----:B------:R-:W-:Y:S01]  /*0540*/  LOP3.LUT R11, R9, R10, RZ, 0x3c, !PT ;  /* 0x0000000a090b7212 */ /* 0x000fe200078e3cff */
[----:B------:R-:W-:Y:S01]  /*0550*/  @!P6 IMAD.IADD R17, R17, 0x1, -R0 ;  /* 0x000000011111e824 */ /* 0x000fe200078e0a00 */
[----:B------:R-:W-:Y:S01]  /*0560*/  ISETP.GE.AND P5, PT, R16, RZ, PT ;  /* 0x000000ff1000720c */ /* 0x000fe20003fa6270 */
[----:B------:R-:W-:Y:S01]  /*0570*/  @!P1 IMAD.MOV R13, RZ, RZ, -R13 ;  /* 0x000000ffff0d9224 */ /* 0x000fe200078e0a0d */
[----:B------:R-:W-:-:S02]  /*0580*/  IABS R7, R8 ;  /* 0x0000000800077213 */ /* 0x000fc40000000000 */
[----:B------:R-:W-:Y:S02]  /*0590*/  PRMT R11, R11, 0x8880, RZ ;  /* 0x000088800b0b7816 */ /* 0x000fe400000000ff */
[----:B------:R-:W-:Y:S01]  /*05a0*/  LOP3.LUT P2, RZ, R10, 0xff, RZ, 0xc0, !PT ;  /* 0x000000ff0aff7812 */ /* 0x000fe2000784c0ff */
[----:B------:R-:W-:Y:S01]  /*05b0*/  IMAD.MOV.U32 R16, RZ, RZ, R7 ;  /* 0x000000ffff107224 */ /* 0x000fe200078e0007 */
[----:B------:R-:W-:Y:S02]  /*05c0*/  IABS R20, R12 ;  /* 0x0000000c00147213 */ /* 0x000fe40000000000 */
[----:B------:R-:W-:Y:S01]  /*05d0*/  IABS R22, R15 ;  /* 0x0000000f00167213 */ /* 0x000fe20000000000 */
[----:B------:R-:W-:Y:S01]  /*05e0*/  IMAD.HI.U32 R7, R5, R16, RZ ;  /* 0x0000001005077227 */ /* 0x000fe200078e00ff */
[----:B------:R-:W-:Y:S02]  /*05f0*/  ISETP.GT.OR P2, PT, R11, -0x1, !P2 ;  /* 0xffffffff0b00780c */ /* 0x000fe40005744670 */
[----:B------:R-:W-:Y:S01]  /*0600*/  ISETP.GT.U32.AND P4, PT, R0, R19, PT ;  /* 0x000000130000720c */ /* 0x000fe20003f84070 */
[----:B------:R-:W-:Y:S01]  /*0610*/  IMAD.HI.U32 R11, R5, R20, RZ ;  /* 0x00000014050b7227 */ /* 0x000fe200078e00ff */
[----:B------:R-:W-:-:S03]  /*0620*/  SEL R23, R9, RZ, !P2 ;  /* 0x000000ff09177207 */ /* 0x000fc60005000000 */
[----:B------:R-:W-:-:S04]  /*0630*/  IMAD.HI.U32 R21, R5, R22, RZ ;  /* 0x0000001605157227 */ /* 0x000fc800078e00ff */
[-C--:B------:R-:W-:Y:S01]  /*0640*/  IMAD R7, R7, R6.reuse, R16 ;  /* 0x0000000607077224 */ /* 0x080fe200078e0210 */
[----:B------:R-:W-:Y:S01]  /*0650*/  SEL R16, R4, R13, !P3 ;  /* 0x0000000d04107207 */ /* 0x000fe20005800000 */
[-C--:B------:R-:W-:Y:S02]  /*0660*/  IMAD R11, R11, R6.reuse, R20 ;  /* 0x000000060b0b7224 */ /* 0x080fe400078e0214 */
[----:B------:R-:W-:Y:S01]  /*0670*/  IMAD R13, R21, R6, R22 ;  /* 0x00000006150d7224 */ /* 0x000fe200078e0216 */
[C---:B------:R-:W-:Y:S01]  /*0680*/  ISETP.GT.U32.AND P2, PT, R0.reuse, R7, PT ;  /* 0x000000070000720c */ /* 0x040fe20003f44070 */
[----:B------:R-:W-:Y:S01]  /*0690*/  IMAD.HI.U32 R21, R5, R18, RZ ;  /* 0x0000001205157227 */ /* 0x000fe200078e00ff */
[----:B------:R-:W-:Y:S02]  /*06a0*/  LOP3.LUT R5, R9, R16, RZ, 0x3c, !PT ;  /* 0x0000001009057212 */ /* 0x000fe400078e3cff */
[C---:B------:R-:W-:Y:S01]  /*06b0*/  ISETP.GT.U32.AND P1, PT, R0.reuse, R11, PT ;  /* 0x0000000b0000720c */ /* 0x040fe20003f24070 */
[----:B------:R-:W-:Y:S01]  /*06c0*/  @!P4 IMAD.IADD R19, R19, 0x1, -R0 ;  /* 0x000000011313c824 */ /* 0x000fe200078e0a00 */
[----:B------:R-:W-:Y:S01]  /*06d0*/  PRMT R20, R5, 0x8880, RZ ;  /* 0x0000888005147816 */ /* 0x000fe200000000ff */
[----:B------:R-:W-:Y:S01]  /*06e0*/  IMAD.MOV.U32 R5, RZ, RZ, R17 ;  /* 0x000000ffff057224 */ /* 0x000fe200078e0011 */
[----:B------:R-:W-:Y:S01]  /*06f0*/  ISETP.GT.U32.AND P4, PT, R0, R13, PT ;  /* 0x0000000d0000720c */ /* 0x000fe20003f84070 */
[----:B------:R-:W-:Y:S01]  /*0700*/  IMAD R17, R21, R6, R18 ;  /* 0x0000000615117224 */ /* 0x000fe200078e0212 */
[----:B------:R-:W-:Y:S01]  /*0710*/  LOP3.LUT P6, RZ, R16, 0xff, RZ, 0xc0, !PT ;  /* 0x000000ff10ff7812 */ /* 0x000fe200078cc0ff */
[----:B------:R-:W-:-:S02]  /*0720*/  @!P0 IMAD.MOV R19, RZ, RZ, -R19 ;  /* 0x000000ffff138224 */ /* 0x000fc400078e0a13 */
[----:B------:R-:W-:Y:S01]  /*0730*/  @!P5 IMAD.MOV R5, RZ, RZ, -R5 ;  /* 0x000000ffff05d224 */ /* 0x000fe200078e0a05 */
[----:B------:R-:W-:Y:S01]  /*0740*/  ISETP.GT.OR P0, PT, R20, -0x1, !P6 ;  /* 0xffffffff1400780c */ /* 0x000fe20007704670 */
[--C-:B------:R-:W-:Y:S01]  /*0750*/  @!P2 IMAD.IADD R7, R7, 0x1, -R0.reuse ;  /* 0x000000010707a824 */ /* 0x100fe200078e0a00 */
[----:B------:R-:W-:Y:S01]  /*0760*/  ISETP.GT.U32.AND P6, PT, R0, R17, PT ;  /* 0x000000110000720c */ /* 0x000fe20003fc4070 */
[--C-:B------:R-:W-:Y:S01]  /*0770*/  @!P1 IMAD.IADD R11, R11, 0x1, -R0.reuse ;  /* 0x000000010b0b9824 */ /* 0x100fe200078e0a00 */
[----:B------:R-:W-:Y:S01]  /*0780*/  SEL R18, R4, R19, !P3 ;  /* 0x0000001304127207 */ /* 0x000fe20005800000 */
[----:B------:R-:W-:Y:S01]  /*0790*/  IMAD.IADD R10, R10, 0x1, R23 ;  /* 0x000000010a0a7824 */ /* 0x000fe200078e0217 */
[----:B------:R-:W-:Y:S01]  /*07a0*/  SEL R20, R4, R5, !P3 ;  /* 0x0000000504147207 */ /* 0x000fe20005800000 */
[----:B------:R-:W-:Y:S01]  /*07b0*/  @!P4 IMAD.IADD R13, R13, 0x1, -R0 ;  /* 0x000000010d0dc824 */ /* 0x000fe200078e0a00 */
[----:B------:R-:W-:Y:S02]  /*07c0*/  LOP3.LUT R5, R9, R18, RZ, 0x3c, !PT ;  /* 0x0000001209057212 */ /* 0x000fe400078e3cff */
[----:B------:R-:W-:-:S02]  /*07d0*/  ISETP.GT.U32.AND P4, PT, R0, R11, PT ;  /* 0x0000000b0000720c */ /* 0x000fc40003f84070 */
[----:B------:R-:W-:Y:S02]  /*07e0*/  ISETP.GT.U32.AND P5, PT, R0, R7, PT ;  /* 0x000000070000720c */ /* 0x000fe40003fa4070 */
[----:B------:R-:W-:Y:S01]  /*07f0*/  LOP3.LUT R6, R9, R20, RZ, 0x3c, !PT ;  /* 0x0000001409067212 */ /* 0x000fe200078e3cff */
[--C-:B------:R-:W-:Y:S01]  /*0800*/  @!P6 IMAD.IADD R17, R17, 0x1, -R0.reuse ;  /* 0x000000011111e824 */ /* 0x100fe200078e0a00 */
[----:B------:R-:W-:Y:S02]  /*0810*/  PRMT R5, R5, 0x8880, RZ ;  /* 0x0000888005057816 */ /* 0x000fe400000000ff */
[----:B------:R-:W-:Y:S02]  /*0820*/  LOP3.LUT P1, RZ, R18, 0xff, RZ, 0xc0, !PT ;  /* 0x000000ff12ff7812 */ /* 0x000fe4000782c0ff */
[----:B------:R-:W-:Y:S02]  /*0830*/  PRMT R6, R6, 0x8880, RZ ;  /* 0x0000888006067816 */ /* 0x000fe400000000ff */
[----:B------:R-:W-:Y:S01]  /*0840*/  LOP3.LUT P2, RZ, R20, 0xff, RZ, 0xc0, !PT ;  /* 0x000000ff14ff7812 */ /* 0x000fe2000784c0ff */
[--C-:B------:R-:W-:Y:S01]  /*0850*/  @!P4 IMAD.IADD R11, R11, 0x1, -R0.reuse ;  /* 0x000000010b0bc824 */ /* 0x100fe200078e0a00 */
[----:B------:R-:W-:Y:S01]  /*0860*/  ISETP.GT.OR P1, PT, R5, -0x1, !P1 ;  /* 0xffffffff0500780c */ /* 0x000fe20004f24670 */
[----:B------:R-:W-:Y:S01]  /*0870*/  @!P5 IMAD.IADD R7, R7, 0x1, -R0 ;  /* 0x000000010707d824 */ /* 0x000fe200078e0a00 */
[----:B------:R-:W-:-:S02]  /*0880*/  ISETP.GT.OR P2, PT, R6, -0x1, !P2 ;  /* 0xffffffff0600780c */ /* 0x000fc40005744670 */
[C---:B------:R-:W-:Y:S02]  /*0890*/  SEL R5, R9.reuse, RZ, !P0 ;  /* 0x000000ff09057207 */ /* 0x040fe40004000000 */
[C---:B------:R-:W-:Y:S02]  /*08a0*/  ISETP.GT.U32.AND P0, PT, R0.reuse, R13, PT ;  /* 0x0000000d0000720c */ /* 0x040fe40003f04070 */
[----:B------:R-:W-:Y:S02]  /*08b0*/  ISETP.GT.U32.AND P6, PT, R0, R17, PT ;  /* 0x000000110000720c */ /* 0x000fe40003fc4070 */
[C---:B------:R-:W-:Y:S02]  /*08c0*/  SEL R19, R9.reuse, RZ, !P1 ;  /* 0x000000ff09137207 */ /* 0x040fe40004800000 */
[----:B------:R-:W-:Y:S02]  /*08d0*/  SEL R21, R9, RZ, !P2 ;  /* 0x000000ff09157207 */ /* 0x000fe40005000000 */
[----:B------:R-:W-:-:S02]  /*08e0*/  ISETP.GE.AND P1, PT, R12, RZ, PT ;  /* 0x000000ff0c00720c */ /* 0x000fc40003f26270 */
[----:B------:R-:W-:Y:S01]  /*08f0*/  ISETP.GE.AND P2, PT, R8, RZ, PT ;  /* 0x000000ff0800720c */ /* 0x000fe20003f46270 */
[----:B------:R-:W-:Y:S01]  /*0900*/  IMAD.IADD R6, R20, 0x1, R21 ;  /* 0x0000000114067824 */ /* 0x000fe200078e0215 */
[----:B------:R-:W-:Y:S01]  /*0910*/  ISETP.GE.AND P4, PT, R15, RZ, PT ;  /* 0x000000ff0f00720c */ /* 0x000fe20003f86270 */
[--C-:B------:R-:W-:Y:S01]  /*0920*/  @!P0 IMAD.IADD R13, R13, 0x1, -R0.reuse ;  /* 0x000000010d0d8824 */ /* 0x100fe200078e0a00 */
[----:B------:R-:W-:Y:S01]  /*0930*/  ISETP.GE.AND P5, PT, R14, RZ, PT ;  /* 0x000000ff0e00720c */ /* 0x000fe20003fa6270 */
[----:B------:R-:W-:Y:S02]  /*0940*/  @!P6 IMAD.IADD R17, R17, 0x1, -R0 ;  /* 0x000000011111e824 */ /* 0x000fe400078e0a00 */
[----:B------:R-:W-:Y:S02]  /*0950*/  IMAD.IADD R15, R16, 0x1, R5 ;  /* 0x00000001100f7824 */ /* 0x000fe400078e0205 */
[----:B------:R-:W-:Y:S02]  /*0960*/  IMAD.IADD R5, R18, 0x1, R19 ;  /* 0x0000000112057824 */ /* 0x000fe400078e0213 */
[----:B------:R-:W-:Y:S01]  /*0970*/  @!P1 IMAD.MOV R11, RZ, RZ, -R11 ;  /* 0x000000ffff0b9224 */ /* 0x000fe200078e0a0b */
[----:B------:R-:W-:Y:S01]  /*0980*/  PRMT R15, R15, 0x7604, R10 ;  /* 0x000076040f0f7816 */ /* 0x000fe2000000000a */
[----:B------:R-:W-:Y:S01]  /*0990*/  @!P2 IMAD.MOV R7, RZ, RZ, -R7 ;  /* 0x000000ffff07a224 */ /* 0x000fe200078e0a07 */
[----:B------:R-:W-:Y:S01]  /*09a0*/  PRMT R5, R6, 0x7604, R5 ;  /* 0x0000760406057816 */ /* 0x000fe20000000005 */
[----:B------:R-:W-:Y:S01]  /*09b0*/  @!P4 IMAD.MOV R13, RZ, RZ, -R13 ;  /* 0x000000ffff0dc224 */ /* 0x000fe200078e0a0d */
[C---:B------:R-:W-:Y:S01]  /*09c0*/  SEL R8, R4.reuse, R11, !P3 ;  /* 0x0000000b04087207 */ /* 0x040fe20005800000 */
[----:B------:R-:W-:Y:S01]  /*09d0*/  @!P5 IMAD.MOV R17, RZ, RZ, -R17 ;  /* 0x000000ffff11d224 */ /* 0x000fe200078e0a11 */
[C---:B------:R-:W-:Y:S01]  /*09e0*/  SEL R12, R4.reuse, R7, !P3 ;  /* 0x00000007040c7207 */ /* 0x040fe20005800000 */
[----:B------:R-:W-:Y:S01]  /*09f0*/  STG.E.U16 desc[UR8][R2.64], R15 ;  /* 0x0000000f02007986 */ /* 0x000fe2000c101508 */
[----:B------:R-:W-:-:S02]  /*0a00*/  SEL R0, R4, R13, !P3 ;  /* 0x0000000d04007207 */ /* 0x000fc40005800000 */
[----:B------:R-:W-:Y:S01]  /*0a10*/  SEL R14, R4, R17, !P3 ;  /* 0x00000011040e7207 */ /* 0x000fe20005800000 */
[----:B------:R-:W-:Y:S01]  /*0a20*/  STG.E.U16 desc[UR8][R2.64+0x100], R5 ;  /* 0x0001000502007986 */ /* 0x000fe2000c101508 */
[C---:B------:R-:W-:Y:S02]  /*0a30*/  LOP3.LUT R4, R9.reuse, R8, RZ, 0x3c, !PT ;  /* 0x0000000809047212 */ /* 0x040fe400078e3cff */
[C---:B------:R-:W-:Y:S02]  /*0a40*/  LOP3.LUT R7, R9.reuse, R12, RZ, 0x3c, !PT ;  /* 0x0000000c09077212 */ /* 0x040fe400078e3cff */
[C---:B------:R-:W-:Y:S02]  /*0a50*/  LOP3.LUT R13, R9.reuse, R14, RZ, 0x3c, !PT ;  /* 0x0000000e090d7212 */ /* 0x040fe400078e3cff */
[----:B------:R-:W-:Y:S02]  /*0a60*/  LOP3.LUT R11, R9, R0, RZ, 0x3c, !PT ;  /* 0x00000000090b7212 */ /* 0x000fe400078e3cff */
[----:B------:R-:W-:-:S02]  /*0a70*/  LOP3.LUT P0, RZ, R8, 0xff, RZ, 0xc0, !PT ;  /* 0x000000ff08ff7812 */ /* 0x000fc4000780c0ff */
[----:B------:R-:W-:Y:S02]  /*0a80*/  LOP3.LUT P1, RZ, R12, 0xff, RZ, 0xc0, !PT ;  /* 0x000000ff0cff7812 */ /* 0x000fe4000782c0ff */
[----:B------:R-:W-:Y:S02]  /*0a90*/  LOP3.LUT P2, RZ, R0, 0xff, RZ, 0xc0, !PT ;  /* 0x000000ff00ff7812 */ /* 0x000fe4000784c0ff */
[----:B------:R-:W-:Y:S02]  /*0aa0*/  LOP3.LUT P3, RZ, R14, 0xff, RZ, 0xc0, !PT ;  /* 0x000000ff0eff7812 */ /* 0x000fe4000786c0ff */
[----:B------:R-:W-:Y:S02]  /*0ab0*/  PRMT R4, R4, 0x8880, RZ ;  /* 0x0000888004047816 */ /* 0x000fe400000000ff */
[----:B------:R-:W-:Y:S02]  /*0ac0*/  PRMT R7, R7, 0x8880, RZ ;  /* 0x0000888007077816 */ /* 0x000fe400000000ff */
[----:B------:R-:W-:-:S02]  /*0ad0*/  PRMT R13, R13, 0x8880, RZ ;  /* 0x000088800d0d7816 */ /* 0x000fc400000000ff */
[----:B------:R-:W-:Y:S02]  /*0ae0*/  PRMT R11, R11, 0x8880, RZ ;  /* 0x000088800b0b7816 */ /* 0x000fe400000000ff */
[----:B------:R-:W-:Y:S02]  /*0af0*/  ISETP.GT.OR P0, PT, R4, -0x1, !P0 ;  /* 0xffffffff0400780c */ /* 0x000fe40004704670 */
[----:B------:R-:W-:Y:S02]  /*0b00*/  ISETP.GT.OR P1, PT, R7, -0x1, !P1 ;  /* 0xffffffff0700780c */ /* 0x000fe40004f24670 */
[----:B------:R-:W-:Y:S02]  /*0b10*/  ISETP.GT.OR P3, PT, R13, -0x1, !P3 ;  /* 0xffffffff0d00780c */ /* 0x000fe40005f64670 */
[----:B------:R-:W-:Y:S02]  /*0b20*/  ISETP.GT.OR P2, PT, R11, -0x1, !P2 ;  /* 0xffffffff0b00780c */ /* 0x000fe40005744670 */
[----:B------:R-:W-:-:S02]  /*0b30*/  SEL R11, R9, RZ, !P0 ;  /* 0x000000ff090b7207 */ /* 0x000fc40004000000 */
[C---:B------:R-:W-:Y:S02]  /*0b40*/  SEL R13, R9.reuse, RZ, !P1 ;  /* 0x000000ff090d7207 */ /* 0x040fe40004800000 */
[C---:B------:R-:W-:Y:S02]  /*0b50*/  SEL R7, R9.reuse, RZ, !P3 ;  /* 0x000000ff09077207 */ /* 0x040fe40005800000 */
[----:B------:R-:W-:Y:S01]  /*0b60*/  SEL R17, R9, RZ, !P2 ;  /* 0x000000ff09117207 */ /* 0x000fe20005000000 */
[----:B------:R-:W-:Y:S02]  /*0b70*/  IMAD.IADD R9, R8, 0x1, R11 ;  /* 0x0000000108097824 */ /* 0x000fe400078e020b */
[----:B------:R-:W-:Y:S02]  /*0b80*/  IMAD.IADD R12, R12, 0x1, R13 ;  /* 0x000000010c0c7824 */ /* 0x000fe400078e020d */
[----:B------:R-:W-:Y:S02]  /*0b90*/  IMAD.IADD R7, R14, 0x1, R7 ;  /* 0x000000010e077824 */ /* 0x000fe400078e0207 */
[----:B------:R-:W-:Y:S01]  /*0ba0*/  IMAD.IADD R0, R0, 0x1, R17 ;  /* 0x0000000100007824 */ /* 0x000fe200078e0211 */
[----:B------:R-:W-:-:S04]  /*0bb0*/  PRMT R9, R12, 0x7604, R9 ;  /* 0x000076040c097816 */ /* 0x000fc80000000009 */
[----:B------:R-:W-:Y:S01]  /*0bc0*/  PRMT R7, R7, 0x7604, R0 ;  /* 0x0000760407077816 */ /* 0x000fe20000000000 */
[----:B------:R-:W-:Y:S04]  /*0bd0*/  STG.E.U16 desc[UR8][R2.64+0x200], R9 ;  /* 0x0002000902007986 */ /* 0x000fe8000c101508 */
[----:B------:R-:W-:Y:S01]  /*0be0*/  STG.E.U16 desc[UR8][R2.64+0x300], R7 ;  /* 0x0003000702007986 */ /* 0x000fe2000c101508 */
[----:B------:R-:W-:Y:S05]  /*0bf0*/  EXIT ;  /* 0x000000000000794d */ /* 0x000fea0003800000 */
.L_x_54092:
[----:B------:R-:W0:Y:S01]  /*0c00*/  S2R R11, SR_TID.X ;  /* 0x00000000000b7919 */ /* 0x000e220000002100 */
[----:B------:R-:W-:Y:S01]  /*0c10*/  IMAD.MOV.U32 R16, RZ, RZ, RZ ;  /* 0x000000ffff107224 */ /* 0x000fe200078e00ff */
[----:B0-----:R-:W-:Y:S01]  /*0c20*/  ISETP.GE.AND P1, PT, R11, R10, PT ;  /* 0x0000000a0b00720c */ /* 0x001fe20003f26270 */
[----:B------:R-:W-:-:S12]  /*0c30*/  IMAD.MOV.U32 R15, RZ, RZ, R11 ;  /* 0x000000ffff0f7224 */ /* 0x000fd800078e000b */
[----:B------:R-:W-:-:S05]  /*0c40*/  @!P1 VIADD R15, R11, 0x80 ;  /* 0x000000800b0f9836 */ /* 0x000fca0000000000 */
        /* <DEDUP_REMOVED lines=11> */
[----:B------:R0:W5:Y:S07]  /*0d00*/  @!P5 LDG.E.S8 R16, desc[UR8][R6.64] ;  /* 0x000000080610d981 */ /* 0x00016e000c1e1300 */
[C---:B------:R-:W-:Y:S01]  /*0d10*/  @!P4 VIADD R21, R15.reuse, UR4 ;  /* 0x000000040f15cc36 */ /* 0x040fe20008000000 */
[----:B------:R-:W2:Y:S01]  /*0d20*/  @!P4 LDC.64 R2, c[0x0][0x220] ;  /* 0x00008800ff02cb82 */ /* 0x000ea20000000a00 */
[----:B------:R-:W-:-:S05]  /*0d30*/  @!P4 VIADD R15, R15, 0x80 ;  /* 0x000000800f0fc836 */ /* 0x000fca0000000000 */
[----:B------:R-:W-:-:S13]  /*0d40*/  ISETP.GE.AND P3, PT, R15, R10, PT ;  /* 0x0000000a0f00720c */ /* 0x000fda0003f66270 */
[C---:B------:R-:W-:Y:S02]  /*0d50*/  @!P3 VIADD R25, R15.reuse, UR4 ;  /* 0x000000040f19bc36 */ /* 0x040fe40008000000 */
[----:B------:R-:W-:-:S05]  /*0d60*/  @!P3 VIADD R15, R15, 0x80 ;  /* 0x000000800f0fb836 */ /* 0x000fca0000000000 */
[----:B------:R-:W-:-:S13]  /*0d70*/  ISETP.GE.AND P2, PT, R15, R10, PT ;  /* 0x0000000a0f00720c */ /* 0x000fda0003f46270 */
[----:B------:R-:W-:Y:S01]  /*0d80*/  @!P2 VIADD R17, R15, UR4 ;  /* 0x000000040f11ac36 */ /* 0x000fe20008000000 */
[----:B-1----:R-:W-:Y:S01]  /*0d90*/  @!P6 IADD3 R4, P5, R19, R4, RZ ;  /* 0x000000041304e210 */ /* 0x002fe20007fbe0ff */
[----:B------:R-:W-:Y:S01]  /*0da0*/  @!P2 VIADD R15, R15, 0x80 ;  /* 0x000000800f0fa836 */ /* 0x000fe20000000000 */
[----:B------:R-:W1:Y:S04]  /*0db0*/  @!P3 LDC.64 R18, c[0x0][0x220] ;  /* 0x00008800ff12bb82 */ /* 0x000e680000000a00 */
[C---:B------:R-:W-:Y:S01]  /*0dc0*/  ISETP.GE.AND P0, PT, R15.reuse, R10, PT ;  /* 0x0000000a0f00720c */ /* 0x040fe20003f06270 */
[----:B------:R-:W-:Y:S02]  /*0dd0*/  IMAD.MOV.U32 R8, RZ, RZ, RZ ;  /* 0x000000ffff087224 */ /* 0x000fe400078e00ff */
[----:B------:R-:W-:Y:S01]  /*0de0*/  @!P6 IMAD.X R5, RZ, RZ, R5, P5 ;  /* 0x000000ffff05e224 */ /* 0x000fe200028e0605 */
[----:B------:R-:W3:Y:S04]  /*0df0*/  @!P2 LDC.64 R12, c[0x0][0x220] ;  /* 0x00008800ff0cab82 */ /* 0x000ee80000000a00 */
[----:B------:R4:W5:Y:S05]  /*0e00*/  @!P6 LDG.E.S8 R8, desc[UR8][R4.64] ;  /* 0x000000080408e981 */ /* 0x00096a000c1e1300 */
[----:B------:R-:W-:-:S02]  /*0e10*/  @!P0 VIADD R23, R15, UR4 ;  /* 0x000000040f178c36 */ /* 0x000fc40008000000 */
[----:B------:R-:W-:Y:S01]  /*0e20*/  @!P0 VIADD R15, R15, 0x80 ;  /* 0x000000800f0f8836 */ /* 0x000fe20000000000 */
[----:B--2---:R-:W-:-:S04]  /*0e30*/  @!P4 IADD3 R20, P6, R21, R2, RZ ;  /* 0x000000021514c210 */ /* 0x004fc80007fde0ff */
[----:B------:R-:W-:Y:S01]  /*0e40*/  ISETP.GE.AND P5, PT, R15, R10, PT ;  /* 0x0000000a0f00720c */ /* 0x000fe20003fa6270 */
[----:B------:R-:W-:Y:S02]  /*0e50*/  @!P4 IMAD.X R21, RZ, RZ, R3, P6 ;  /* 0x000000ffff15c224 */ /* 0x000fe400030e0603 */
[----:B------:R-:W2:Y:S01]  /*0e60*/  @!P0 LDC.64 R2, c[0x0][0x220] ;  /* 0x00008800ff028b82 */ /* 0x000ea20000000a00 */
[----:B0-----:R-:W-:-:S06]  /*0e70*/  CS2R R6, SRZ ;  /* 0x0000000000067805 */ /* 0x001fcc000001ff00 */
[----:B------:R0:W5:Y:S03]  /*0e80*/  @!P4 LDG.E.S8 R7, desc[UR8][R20.64] ;  /* 0x000000081407c981 */ /* 0x000166000c1e1300 */
[----:B----4-:R-:W4:Y:S01]  /*0e90*/  @!P5 LDC.64 R4, c[0x0][0x220] ;  /* 0x00008800ff04db82 */ /* 0x010f220000000a00 */
[----:B-1----:R-:W-:-:S07]  /*0ea0*/  @!P3 IADD3 R18, P4, R25, R18, RZ ;  /* 0x000000121912b210 */ /* 0x002fce0007f9e0ff */
[----:B0-----:R-:W0:Y:S01]  /*0eb0*/  @!P1 LDC.64 R20, c[0x0][0x220] ;  /* 0x00008800ff149b82 */ /* 0x001e220000000a00 */
[----:B------:R-:W-:Y:S02]  /*0ec0*/  @!P3 IMAD.X R19, RZ, RZ, R19, P4 ;  /* 0x000000ffff13b224 */ /* 0x000fe400020e0613 */
[----:B------:R-:W-:Y:S01]  /*0ed0*/  @!P5 VIADD R15, R15, UR4 ;  /* 0x000000040f0fdc36 */ /* 0x000fe20008000000 */
[----:B--2---:R-:W-:Y:S02]  /*0ee0*/  @!P0 IADD3 R2, P4, R23, R2, RZ ;  /* 0x0000000217028210 */ /* 0x004fe40007f9e0ff */
[----:B------:R1:W5:Y:S01]  /*0ef0*/  @!P3 LDG.E.S8 R6, desc[UR8][R18.64] ;  /* 0x000000081206b981 */ /* 0x000362000c1e1300 */
[----:B---3--:R-:W-:Y:S02]  /*0f00*/  @!P2 IADD3 R12, P6, R17, R12, RZ ;  /* 0x0000000c110ca210 */ /* 0x008fe40007fde0ff */
[----:B------:R-:W-:Y:S01]  /*0f10*/  @!P0 IMAD.X R3, RZ, RZ, R3, P4 ;  /* 0x000000ffff038224 */ /* 0x000fe200020e0603 */
[----:B----4-:R-:W-:-:S02]  /*0f20*/  @!P5 IADD3 R4, P3, R15, R4, RZ ;  /* 0x000000040f04d210 */ /* 0x010fc40007f7e0ff */
[----:B------:R-:W-:Y:S01]  /*0f30*/  CS2R R14, SRZ ;  /* 0x00000000000e7805 */ /* 0x000fe2000001ff00 */
[----:B-1----:R-:W-:Y:S02]  /*0f40*/  @!P1 VIADD R19, R11, UR4 ;  /* 0x000000040b139c36 */ /* 0x002fe40008000000 */
[----:B------:R-:W-:Y:S02]  /*0f50*/  IMAD.MOV.U32 R0, RZ, RZ, RZ ;  /* 0x000000ffff007224 */ /* 0x000fe400078e00ff */
[----:B------:R-:W-:Y:S01]  /*0f60*/  @!P2 IMAD.X R13, RZ, RZ, R13, P6 ;  /* 0x000000ffff0da224 */ /* 0x000fe200030e060d */
[----:B------:R-:W5:Y:S01]  /*0f70*/  @!P0 LDG.E.S8 R14, desc[UR8][R2.64] ;  /* 0x00000008020e8981 */ /* 0x000f62000c1e1300 */
[----:B0-----:R-:W-:Y:S01]  /*0f80*/  @!P1 IADD3 R18, P0, R19, R20, RZ ;  /* 0x0000001413129210 */ /* 0x001fe20007f1e0ff */
[----:B------:R-:W-:Y:S02]  /*0f90*/  @!P5 IMAD.X R5, RZ, RZ, R5, P3 ;  /* 0x000000ffff05d224 */ /* 0x000fe400018e0605 */
[----:B------:R0:W5:Y:S02]  /*0fa0*/  @!P2 LDG.E.S8 R0, desc[UR8][R12.64] ;  /* 0x000000080c00a981 */ /* 0x000164000c1e1300 */
[----:B------:R-:W-:-:S02]  /*0fb0*/  @!P1 IMAD.X R19, RZ, RZ, R21, P0 ;  /* 0x000000ffff139224 */ /* 0x000fc400000e0615 */
[----:B------:R1:W5:Y:S01]  /*0fc0*/  @!P5 LDG.E.S8 R15, desc[UR8][R4.64] ;  /* 0x00000008040fd981 */ /* 0x000362000c1e1300 */
[----:B0-----:R-:W-:-:S06]  /*0fd0*/  PRMT R13, RZ, 0x7610, R13 ;  /* 0x00007610ff0d7816 */ /* 0x001fcc000000000d */
[----:B------:R1:W5:Y:S01]  /*0fe0*/  @!P1 LDG.E.U8 R13, desc[UR8][R18.64] ;  /* 0x00000008120d9981 */ /* 0x000362000c1e1100 */
[----:B------:R-:W-:Y:S01]  /*0ff0*/  BSSY B0, `(.L_x_54093) ;  /* 0x0000024000007945 */ /* 0x000fe20003800000 */
[----:B------:R-:W-:-:S03]  /*1000*/  PRMT R12, R9, 0x8880, RZ ;  /* 0x00008880090c7816 */ /* 0x000fc600000000ff */
[----:B------:R-:W-:Y:S05]  /*1010*/  @P1 BRA `(.L_x_54094) ;  /* 0x0000000000841947 */ /* 0x000fea0003800000 */
[-C--:B-1----:R-:W-:Y:S02]  /*1020*/  IABS R4, R12.reuse ;  /* 0x0000000c00047213 */ /* 0x082fe40000000000 */
[----:B-----5:R-:W-:Y:S02]  /*1030*/  LOP3.LUT R13, R13, 0xffff, RZ, 0xc0, !PT ;  /* 0x0000ffff0d0d7812 */ /* 0x020fe400078ec0ff */
[----:B------:R-:W0:Y:S01]  /*1040*/  I2F.RP R17, R4 ;  /* 0x0000000400117306 */ /* 0x000e220000209400 */
[----:B------:R-:W-:Y:S02]  /*1050*/  IABS R19, R12 ;  /* 0x0000000c00137213 */ /* 0x000fe40000000000 */
[----:B------:R-:W-:Y:S02]  /*1060*/  PRMT R5, R13, 0x8880, RZ ;  /* 0x000088800d057816 */ /* 0x000fe400000000ff */
[----:B------:R-:W-:Y:S01]  /*1070*/  ISETP.NE.AND P3, PT, R9, RZ, PT ;  /* 0x000000ff0900720c */ /* 0x000fe20003f65270 */
[----:B------:R-:W-:Y:S01]  /*1080*/  IMAD.MOV R19, RZ, RZ, -R19 ;  /* 0x000000ffff137224 */ /* 0x000fe200078e0a13 */
[----:B------:R-:W-:Y:S01]  /*1090*/  ISETP.GE.AND P2, PT, R5, RZ, PT ;  /* 0x000000ff0500720c */ /* 0x000fe20003f46270 */
[----:B0-----:R-:W0:Y:S02]  /*10a0*/  MUFU.RCP R17, R17 ;  /* 0x0000001100117308 */ /* 0x001e240000001000 */
[----:B0-----:R-:W-:-:S06]  /*10b0*/  VIADD R2, R17, 0xffffffe ;  /* 0x0ffffffe11027836 */ /* 0x001fcc0000000000 */
[----:B------:R0:W1:Y:S02]  /*10c0*/  F2I.FTZ.U32.TRUNC.NTZ R3, R2 ;  /* 0x0000000200037305 */ /* 0x000064000021f000 */
[----:B0-----:R-:W-:Y:S02]  /*10d0*/  IMAD.MOV.U32 R2, RZ, RZ, RZ ;  /* 0x000000ffff027224 */ /* 0x001fe400078e00ff */
[----:B-1----:R-:W-:-:S04]  /*10e0*/  IMAD.MOV R18, RZ, RZ, -R3 ;  /* 0x000000ffff127224 */ /* 0x002fc800078e0a03 */
[----:B------:R-:W-:Y:S01]  /*10f0*/  IMAD.MOV.U32 R13, RZ, RZ, R18 ;  /* 0x000000ffff0d7224 */ /* 0x000fe200078e0012 */
[----:B------:R-:W-:-:S03]  /*1100*/  IABS R18, R5 ;  /* 0x0000000500127213 */ /* 0x000fc60000000000 */
        /* <DEDUP_REMOVED lines=18> */
.L_x_54094:
[----:B------:R-:W-:Y:S05]  /*1230*/  BSYNC B0 ;  /* 0x0000000000007941 */ /* 0x000fea0003800000 */
.L_x_54093:
[----:B------:R-:W0:Y:S01]  /*1240*/  @!P1 LDC.64 R2, c[0x0][0x218] ;  /* 0x00008600ff029b82 */ /* 0x000e220000000a00 */
[----:B-1----:R-:W-:Y:S01]  /*1250*/  VIADD R5, R11, 0x80 ;  /* 0x000000800b057836 */ /* 0x002fe20000000000 */
[----:B------:R-:W-:Y:S04]  /*1260*/  BSSY B0, `(.L_x_54095) ;  /* 0x0000020000007945 */ /* 0x000fe80003800000 */
[----:B------:R-:W-:-:S13]  /*1270*/  ISETP.GE.AND P0, PT, R5, R10, PT ;  /* 0x0000000a0500720c */ /* 0x000fda0003f06270 */
        /* <DEDUP_REMOVED lines=30> */
.L_x_54096:
[----:B------:R-:W-:Y:S05]  /*1460*/  BSYNC B0 ;  /* 0x0000000000007941 */ /* 0x000fea0003800000 */
.L_x_54095:
[C---:B------:R-:W-:Y:S01]  /*1470*/  VIADD R5, R11.reuse, 0x100 ;  /* 0x000001000b057836 */ /* 0x040fe20000000000 */
[----:B------:R-:W-:Y:S01]  /*1480*/  BSSY B0, `(.L_x_54097) ;  /* 0x000002d000007945 */ /* 0x000fe20003800000 */
[C---:B------:R-:W-:Y:S02]  /*1490*/  VIADD R17, R11.reuse, 0x180 ;  /* 0x000001800b117836 */ /* 0x040fe40000000000 */
[----:B------:R-:W-:Y:S01]  /*14a0*/  VIADD R19, R11, 0x200 ;  /* 0x000002000b137836 */ /* 0x000fe20000000000 */
[-C--:B------:R-:W-:Y:S01]  /*14b0*/  ISETP.GE.AND P0, PT, R5, R10.reuse, PT ;  /* 0x0000000a0500720c */ /* 0x080fe20003f06270 */
[----:B------:R-:W-:Y:S01]  /*14c0*/  @!P1 VIADD R21, R11, UR4 ;  /* 0x000000040b159c36 */ /* 0x000fe20008000000 */
[-C--:B------:R-:W-:Y:S01]  /*14d0*/  ISETP.GE.AND P6, PT, R17, R10.reuse, PT ;  /* 0x0000000a1100720c */ /* 0x080fe20003fc6270 */
[----:B------:R-:W-:Y:S01]  /*14e0*/  VIADD R5, R11, 0x280 ;  /* 0x000002800b057836 */ /* 0x000fe20000000000 */
[----:B------:R-:W-:Y:S01]  /*14f0*/  ISETP.GE.AND P5, PT, R19, R10, PT ;  /* 0x0000000a1300720c */ /* 0x000fe20003fa6270 */
[----:B------:R-:W-:Y:S01]  /*1500*/  VIADD R17, R11, 0x300 ;  /* 0x000003000b117836 */ /* 0x000fe20000000000 */
[----:B0-----:R-:W-:Y:S01]  /*1510*/  @!P1 IADD3 R2, P2, R21, R2, RZ ;  /* 0x0000000215029210 */ /* 0x001fe20007f5e0ff */
[----:B------:R-:W-:Y:S01]  /*1520*/  VIADD R19, R11, 0x380 ;  /* 0x000003800b137836 */ /* 0x000fe20000000000 */
[----:B------:R-:W-:-:S02]  /*1530*/  ISETP.GE.AND P4, PT, R5, R10, PT ;  /* 0x0000000a0500720c */ /* 0x000fc40003f86270 */
[-C--:B------:R-:W-:Y:S01]  /*1540*/  ISETP.GE.AND P3, PT, R17, R10.reuse, PT ;  /* 0x0000000a1100720c */ /* 0x080fe20003f66270 */
[----:B------:R-:W-:Y:S01]  /*1550*/  @!P1 IMAD.X R3, RZ, RZ, R3, P2 ;  /* 0x000000ffff039224 */ /* 0x000fe200010e0603 */
[----:B------:R-:W-:Y:S01]  /*1560*/  ISETP.GE.AND P2, PT, R19, R10, PT ;  /* 0x0000000a1300720c */ /* 0x000fe20003f46270 */
[----:B------:R-:W-:-:S12]  /*1570*/  @P0 BRA `(.L_x_54098) ;  /* 0x0000000000740947 */ /* 0x000fd80003800000 */
[----:B------:R-:W-:Y:S02]  /*1580*/  IABS R17, R12 ;  /* 0x0000000c00117213 */ /* 0x000fe40000000000 */
[----:B-----5:R-:W-:Y:S02]  /*1590*/  IABS R21, R8 ;  /* 0x0000000800157213 */ /* 0x020fe40000000000 */
        /* <DEDUP_REMOVED lines=21> */
[----:B------:R-:W-:Y:S02]  /*16f0*/  LOP3.LUT R5, R9, R4, RZ, 0x3c, !PT ;  /* 0x0000000409057212 */ /* 0x000fe400078e3cff */
[----:B------:R-:W-:Y:S02]  /*1700*/  LOP3.LUT P0, RZ, R4, 0xff, RZ, 0xc0, !PT ;  /* 0x000000ff04ff7812 */ /* 0x000fe4000780c0ff */
[----:B------:R-:W-:-:S04]  /*1710*/  PRMT R5, R5, 0x8880, RZ ;  /* 0x0000888005057816 */ /* 0x000fc800000000ff */
[----:B------:R-:W-:-:S04]  /*1720*/  ISETP.GT.OR P0, PT, R5, -0x1, !P0 ;  /* 0xffffffff0500780c */ /* 0x000fc80004704670 */
[----:B------:R-:W-:-:S05]  /*1730*/  SEL R5, R9, RZ, !P0 ;  /* 0x000000ff09057207 */ /* 0x000fca0004000000 */
[----:B------:R-:W-:-:S07]  /*1740*/  IMAD.IADD R8, R4, 0x1, R5 ;  /* 0x0000000104087824 */ /* 0x000fce00078e0205 */
.L_x_54098:
[----:B------:R-:W-:Y:S05]  /*1750*/  BSYNC B0 ;  /* 0x0000000000007941 */ /* 0x000fea0003800000 */
.L_x_54097:
        /* <DEDUP_REMOVED lines=31> */
.L_x_54100:
[----:B------:R-:W-:Y:S05]  /*1950*/  BSYNC B0 ;  /* 0x0000000000007941 */ /* 0x000fea0003800000 */
.L_x_54099:
        /* <DEDUP_REMOVED lines=31> */
.L_x_54102:
[----:B------:R-:W-:Y:S05]  /*1b50*/  BSYNC B0 ;  /* 0x0000000000007941 */ /* 0x000fea0003800000 */
.L_x_54101:
        /* <DEDUP_REMOVED lines=31> */
.L_x_54104:
[----:B------:R-:W-:Y:S05]  /*1d50*/  BSYNC B0 ;  /* 0x0000000000007941 */ /* 0x000fea0003800000 */
.L_x_54103:
        /* <DEDUP_REMOVED lines=31> */
.L_x_54106:
[----:B------:R-:W-:Y:S05]  /*1f50*/  BSYNC B0 ;  /* 0x0000000000007941 */ /* 0x000fea0003800000 */
.L_x_54105:
        /* <DEDUP_REMOVED lines=31> */
.L_x_54108:
[----:B------:R-:W-:Y:S05]  /*2150*/  BSYNC B0 ;  /* 0x0000000000007941 */ /* 0x000fea0003800000 */
.L_x_54107:
[----:B-----5:R0:W-:Y:S01]  /*2160*/  @!P1 STG.E.U8 desc[UR8][R2.64], R13 ;  /* 0x0000000d02009986 */ /* 0x0201e2000c101108 */
[----:B------:R-:W-:Y:S01]  /*2170*/  @!P1 VIADD R11, R11, 0x80 ;  /* 0x000000800b0b9836 */ /* 0x000fe20000000000 */
        /* <DEDUP_REMOVED lines=18> */
.L_x_54111:
        /* <DEDUP_REMOVED lines=8> */
.L_x_54112:
        /* <DEDUP_REMOVED lines=8> */
.L_x_54113:
        /* <DEDUP_REMOVED lines=9> */
.L_x_54114:
[----:B------:R-:W-:Y:S05]  /*2430*/  BSYNC B1 ;  /* 0x0000000000017941 */ /* 0x000fea0003800000 */
.L_x_54110:
[----:B------:R-:W-:-:S13]  /*2440*/  ISETP.GE.AND P0, PT, R11, R10, PT ;  /* 0x0000000a0b00720c */ /* 0x000fda0003f06270 */
[----:B-1----:R-:W1:Y:S01]  /*2450*/  @!P0 LDC.64 R6, c[0x0][0x218] ;  /* 0x00008600ff068b82 */ /* 0x002e620000000a00 */
[C---:B0-2---:R-:W-:Y:S02]  /*2460*/  @!P0 VIADD R3, R11.reuse, UR4 ;  /* 0x000000040b038c36 */ /* 0x045fe40008000000 */
[----:B------:R-:W-:-:S03]  /*2470*/  @!P0 VIADD R11, R11, 0x80 ;  /* 0x000000800b0b8836 */ /* 0x000fc60000000000 */
[----:B-1----:R-:W-:-:S05]  /*2480*/  @!P0 IADD3 R2, P1, R3, R6, RZ ;  /* 0x0000000603028210 */ /* 0x002fca0007f3e0ff */
[----:B------:R-:W-:-:S05]  /*2490*/  @!P0 IMAD.X R3, RZ, RZ, R7, P1 ;  /* 0x000000ffff038224 */ /* 0x000fca00008e0607 */
[----:B------:R2:W-:Y:S03]  /*24a0*/  @!P0 STG.E.U8 desc[UR8][R2.64], R14 ;  /* 0x0000000e02008986 */ /* 0x0005e6000c101108 */
.L_x_54115:
[----:B------:R-:W-:Y:S05]  /*24b0*/  BSYNC B0 ;  /* 0x0000000000007941 */ /* 0x000fea0003800000 */
.L_x_54109:
        /* <DEDUP_REMOVED lines=9> */
.L_x_54116:
        /* <DEDUP_REMOVED lines=11> */
.L_x_57644:


//--------------------- .text._ZN2at6native29vectorized_elementwise_kernelILi4ENS0_13BUnaryFunctorIaaaZZZNS0_21remainder_kernel_cudaERNS_18TensorIteratorBaseEENKUlvE_clEvENKUlvE0_clEvEUlaaE_EESt5arrayIPcLm2EEEEviT0_T1_ --------------------------
	.section	.text._ZN2at6native29vectorized_elementwise_kernelILi4ENS0_13BUnaryFunctorIaaaZZZNS0_21remainder_kernel_cudaERNS_18TensorIteratorBaseEENKUlvE_clEvENKUlvE0_clEvEUlaaE_EESt5arrayIPcLm2EEEEviT0_T1_,"ax",@progbits
	.align	128
        .global         _ZN2at6native29vectorized_elementwise_kernelILi4ENS0_13BUnaryFunctorIaaaZZZNS0_21remainder_kernel_cudaERNS_18TensorIteratorBaseEENKUlvE_clEvENKUlvE0_clEvEUlaaE_EESt5arrayIPcLm2EEEEviT0_T1_
        .type           _ZN2at6native29vectorized_elementwise_kernelILi4ENS0_13BUnaryFunctorIaaaZZZNS0_21remainder_kernel_cudaERNS_18TensorIteratorBaseEENKUlvE_clEvENKUlvE0_clEvEUlaaE_EESt5arrayIPcLm2EEEEviT0_T1_,@function
        .size           _ZN2at6native29vectorized_elementwise_kernelILi4ENS0_13BUnaryFunctorIaaaZZZNS0_21remainder_kernel_cudaERNS_18TensorIteratorBaseEENKUlvE_clEvENKUlvE0_clEvEUlaaE_EESt5arrayIPcLm2EEEEviT0_T1_,(.L_x_57645 - _ZN2at6native29vectorized_elementwise_kernelILi4ENS0_13BUnaryFunctorIaaaZZZNS0_21remainder_kernel_cudaERNS_18TensorIteratorBaseEENKUlvE_clEvENKUlvE0_clEvEUlaaE_EESt5arrayIPcLm2EEEEviT0_T1_)
        .other          _ZN2at6native29vectorized_elementwise_kernelILi4ENS0_13BUnaryFunctorIaaaZZZNS0_21remainder_kernel_cudaERNS_18TensorIteratorBaseEENKUlvE_clEvENKUlvE0_clEvEUlaaE_EESt5arrayIPcLm2EEEEviT0_T1_,@"STO_CUDA_ENTRY STV_DEFAULT"
_ZN2at6native29vectorized_elementwise_kernelILi4ENS0_13BUnaryFunctorIaaaZZZNS0_21remainder_kernel_cudaERNS_18TensorIteratorBaseEENKUlvE_clEvENKUlvE0_clEvEUlaaE_EESt5arrayIPcLm2EEEEviT0_T1_:
.text._ZN2at6native29vectorized_elementwise_kernelILi4ENS0_13BUnaryFunctorIaaaZZZNS0_21remainder_kernel_cudaERNS_18TensorIteratorBaseEENKUlvE_clEvENKUlvE0_clEvEUlaaE_EESt5arrayIPcLm2EEEEviT0_T1_:
        /* <DEDUP_REMOVED lines=18> */
[----:B------:R-:W2:Y:S04]  /*0120*/  LDG.E R6, desc[UR8][R12.64] ;  /* 0x000000080c067981 */ /* 0x000ea8000c1e1900 */
[----:B------:R0:W3:Y:S01]  /*0130*/  LDG.E R5, desc[UR8][R12.64+0x200] ;  /* 0x000200080c057981 */ /* 0x0000e2000c1e1900 */
[----:B------:R-:W-:Y:S01]  /*0140*/  IABS R2, R7 ;  /* 0x0000000700027213 */ /* 0x000fe20000000000 */
[----:B------:R-:W-:-:S03]  /*0150*/  UIADD3 UR5, UP0, UR4, UR6, URZ ;  /* 0x0000000604057290 */ /* 0x000fc6000ff1e03f */
[----:B------:R-:W1:Y:S01]  /*0160*/  I2F.RP R4, R2 ;  /* 0x0000000200047306 */ /* 0x000e620000209400 */
[----:B------:R-:W-:-:S07]  /*0170*/  UIADD3.X UR6, URZ, UR7, URZ, UP0, !UPT ;  /* 0x000000073f067290 */ /* 0x000fce00087fe43f */
[----:B-1----:R-:W1:Y:S02]  /*0180*/  MUFU.RCP R4, R4 ;  /* 0x0000000400047308 */ /* 0x002e640000001000 */
[----:B-1----:R-:W-:-:S06]  /*0190*/  VIADD R10, R4, 0xffffffe ;  /* 0x0ffffffe040a7836 */ /* 0x002fcc0000000000 */
[----:B------:R1:W4:Y:S02]  /*01a0*/  F2I.FTZ.U32.TRUNC.NTZ R11, R10 ;  /* 0x0000000a000b7305 */ /* 0x000324000021f000 */
[----:B-1----:R-:W-:Y:S02]  /*01b0*/  IMAD.MOV.U32 R10, RZ, RZ, RZ ;  /* 0x000000ffff0a7224 */ /* 0x002fe400078e00ff */
[----:B----4-:R-:W-:-:S04]  /*01c0*/  IMAD.MOV R8, RZ, RZ, -R11 ;  /* 0x000000ffff087224 */ /* 0x010fc800078e0a0b */
[----:B0-----:R-:W-:Y:S01]  /*01d0*/  IMAD.MOV.U32 R13, RZ, RZ, R8 ;  /* 0x000000ffff0d7224 */ /* 0x001fe200078e0008 */
[-C--:B------:R-:W-:Y:S02]  /*01e0*/  IABS R8, R7.reuse ;  /* 0x0000000700087213 */ /* 0x080fe40000000000 */
[----:B------:R-:W-:Y:S01]  /*01f0*/  LOP3.LUT R7, RZ, R7, RZ, 0x33, !PT ;  /* 0x00000007ff077212 */ /* 0x000fe200078e33ff */
[----:B------:R-:W-:Y:S02]  /*0200*/  IMAD R13, R13, R2, RZ ;  /* 0x000000020d0d7224 */ /* 0x000fe400078e02ff */
[----:B------:R-:W-:Y:S02]  /*0210*/  IMAD.MOV R8, RZ, RZ, -R8 ;  /* 0x000000ffff087224 */ /* 0x000fe400078e0a08 */
[----:B------:R-:W-:Y:S01]  /*0220*/  IMAD.HI.U32 R4, R11, R13, R10 ;  /* 0x0000000d0b047227 */ /* 0x000fe200078e000a */
[C---:B--2---:R-:W-:Y:S02]  /*0230*/  PRMT R3, R6.reuse, 0x8880, RZ ;  /* 0x0000888006037816 */ /* 0x044fe400000000ff */
[----:B------:R-:W-:-:S02]  /*0240*/  PRMT R12, R6, 0x9991, RZ ;  /* 0x00009991060c7816 */ /* 0x000fc400000000ff */
[----:B------:R-:W-:Y:S02]  /*0250*/  IABS R17, R3 ;  /* 0x0000000300117213 */ /* 0x000fe40000000000 */
[----:B------:R-:W-:Y:S01]  /*0260*/  ISETP.GE.AND P5, PT, R3, RZ, PT ;  /* 0x000000ff0300720c */ /* 0x000fe20003fa6270 */
[----:B------:R-:W-:Y:S01]  /*0270*/  IMAD.MOV.U32 R3, RZ, RZ, R8 ;  /* 0x000000ffff037224 */ /* 0x000fe200078e0008 */
[----:B------:R-:W-:Y:S01]  /*0280*/  IABS R19, R12 ;  /* 0x0000000c00137213 */ /* 0x000fe20000000000 */
[----:B------:R-:W-:Y:S01]  /*0290*/  IMAD.HI.U32 R8, R4, R17, RZ ;  /* 0x0000001104087227 */ /* 0x000fe200078e00ff */
[C---:B------:R-:W-:Y:S02]  /*02a0*/  PRMT R11, R6.reuse, 0xaaa2, RZ ;  /* 0x0000aaa2060b7816 */ /* 0x040fe400000000ff */
[----:B------:R-:W-:Y:S01]  /*02b0*/  PRMT R6, R6, 0xbbb3, RZ ;  /* 0x0000bbb306067816 */ /* 0x000fe200000000ff */
[----:B------:R-:W-:Y:S01]  /*02c0*/  IMAD R17, R8, R3, R17 ;  /* 0x0000000308117224 */ /* 0x000fe200078e0211 */
[----:B------:R-:W-:Y:S01]  /*02d0*/  ISETP.GE.AND P4, PT, R12, RZ, PT ;  /* 0x000000ff0c00720c */ /* 0x000fe20003f86270 */
[----:B------:R-:W-:Y:S01]  /*02e0*/  IMAD.HI.U32 R10, R4, R19, RZ ;  /* 0x00000013040a7227 */ /* 0x000fe200078e00ff */
[----:B------:R-:W-:-:S02]  /*02f0*/  ISETP.GE.AND P3, PT, R6, RZ, PT ;  /* 0x000000ff0600720c */ /* 0x000fc40003f66270 */
[----:B------:R-:W-:Y:S01]  /*0300*/  ISETP.GT.U32.AND P1, PT, R2, R17, PT ;  /* 0x000000110200720c */ /* 0x000fe20003f24070 */
[----:B------:R-:W-:Y:S01]  /*0310*/  IMAD.MOV.U32 R8, RZ, RZ, R11 ;  /* 0x000000ffff087224 */ /* 0x000fe200078e000b */
[C---:B---3--:R-:W-:Y:S01]  /*0320*/  PRMT R11, R5.reuse, 0x9991, RZ ;  /* 0x00009991050b7816 */ /* 0x048fe200000000ff */
[----:B------:R-:W-:Y:S01]  /*0330*/  IMAD R19, R10, R3, R19 ;  /* 0x000000030a137224 */ /* 0x000fe200078e0213 */
[C---:B------:R-:W-:Y:S02]  /*0340*/  PRMT R10, R5.reuse, 0x8880, RZ ;  /* 0x00008880050a7816 */ /* 0x040fe400000000ff */
[----:B------:R-:W-:Y:S02]  /*0350*/  IABS R15, R8 ;  /* 0x00000008000f7213 */ /* 0x000fe40000000000 */
[----:B------:R-:W-:Y:S02]  /*0360*/  ISETP.GT.U32.AND P6, PT, R2, R19, PT ;  /* 0x000000130200720c */ /* 0x000fe40003fc4070 */
[----:B------:R-:W-:Y:S01]  /*0370*/  ISETP.GE.AND P0, PT, R8, RZ, PT ;  /* 0x000000ff0800720c */ /* 0x000fe20003f06270 */
[----:B------:R-:W-:Y:S01]  /*0380*/  IMAD.MOV.U32 R8, RZ, RZ, R10 ;  /* 0x000000ffff087224 */ /* 0x000fe200078e000a */
[----:B------:R-:W-:Y:S01]  /*0390*/  IABS R13, R6 ;  /* 0x00000006000d7213 */ /* 0x000fe20000000000 */
[----:B------:R-:W-:Y:S01]  /*03a0*/  IMAD.HI.U32 R10, R4, R15, RZ ;  /* 0x0000000f040a7227 */ /* 0x000fe200078e00ff */
[----:B------:R-:W-:-:S02]  /*03b0*/  PRMT R14, R5, 0xaaa2, RZ ;  /* 0x0000aaa2050e7816 */ /* 0x000fc400000000ff */
[----:B------:R-:W-:Y:S01]  /*03c0*/  PRMT R16, R5, 0xbbb3, RZ ;  /* 0x0000bbb305107816 */ /* 0x000fe200000000ff */
[--C-:B------:R-:W-:Y:S02]  /*03d0*/  @!P1 IMAD.IADD R17, R17, 0x1, -R2.reuse ;  /* 0x0000000111119824 */ /* 0x100fe400078e0a02 */
[----:B------:R-:W-:Y:S02]  /*03e0*/  IMAD R15, R10, R3, R15 ;  /* 0x000000030a0f7224 */ /* 0x000fe400078e020f */
[----:B------:R-:W-:Y:S01]  /*03f0*/  IMAD.MOV.U32 R6, RZ, RZ, R11 ;  /* 0x000000ffff067224 */ /* 0x000fe200078e000b */
[C---:B------:R-:W-:Y:S01]  /*0400*/  ISETP.GT.U32.AND P2, PT, R2.reuse, R17, PT ;  /* 0x000000110200720c */ /* 0x040fe20003f44070 */
[----:B------:R-:W-:Y:S01]  /*0410*/  @!P6 IMAD.IADD R19, R19, 0x1, -R2 ;  /* 0x000000011313e824 */ /* 0x000fe200078e0a02 */
[----:B------:R-:W-:Y:S01]  /*0420*/  ISETP.GT.U32.AND P1, PT, R2, R15, PT ;  /* 0x0000000f0200720c */ /* 0x000fe20003f24070 */
[----:B------:R-:W-:Y:S01]  /*0430*/  IMAD.HI.U32 R10, R4, R13, RZ ;  /* 0x0000000d040a7227 */ /* 0x000fe200078e00ff */
[----:B------:R-:W-:-:S02]  /*0440*/  IABS R11, R8 ;  /* 0x00000008000b7213 */ /* 0x000fc40000000000 */
[----:B------:R-:W-:Y:S01]  /*0450*/  IABS R21, R6 ;  /* 0x0000000600157213 */ /* 0x000fe20000000000 */
[----:B------:R-:W-:Y:S01]  /*0460*/  IMAD R13, R10, R3, R13 ;  /* 0x000000030a0d7224 */ /* 0x000fe200078e020d */
[----:B------:R-:W-:Y:S01]  /*0470*/  ISETP.GT.U32.AND P6, PT, R2, R19, PT ;  /* 0x000000130200720c */ /* 0x000fe20003fc4070 */
[----:B------:R-:W-:-:S04]  /*0480*/  IMAD.HI.U32 R10, R4, R11, RZ ;  /* 0x0000000b040a7227 */ /* 0x000fc800078e00ff */
[----:B------:R-:W-:-:S04]  /*0490*/  IMAD.HI.U32 R12, R4, R21, RZ ;  /* 0x00000015040c7227 */ /* 0x000fc800078e00ff */
[----:B------:R-:W-:Y:S01]  /*04a0*/  @!P2 IMAD.IADD R17, R17, 0x1, -R2 ;  /* 0x000000011111a824 */ /* 0x000fe200078e0a02 */
[----:B------:R-:W-:Y:S01]  /*04b0*/  ISETP.NE.AND P2, PT, R9, RZ, PT ;  /* 0x000000ff0900720c */ /* 0x000fe20003f45270 */
[-C--:B------:R-:W-:Y:S02]  /*04c0*/  IMAD R5, R10, R3.reuse, R11 ;  /* 0x000000030a057224 */ /* 0x080fe400078e020b */
[----:B------:R-:W-:Y:S02]  /*04d0*/  IMAD R11, R12, R3, R21 ;  /* 0x000000030c0b7224 */ /* 0x000fe400078e0215 */
[----:B------:R-:W-:Y:S02]  /*04e0*/  IMAD.MOV.U32 R12, RZ, RZ, R14 ;  /* 0x000000ffff0c7224 */ /* 0x000fe400078e000e */
[----:B------:R-:W-:Y:S01]  /*04f0*/  @!P1 IMAD.IADD R15, R15, 0x1, -R2 ;  /* 0x000000010f0f9824 */ /* 0x000fe200078e0a02 */
[----:B------:R-:W-:Y:S01]  /*0500*/  ISETP.GT.U32.AND P1, PT, R2, R13, PT ;  /* 0x0000000d0200720c */ /* 0x000fe20003f24070 */
[----:B------:R-:W-:Y:S01]  /*0510*/  IMAD.MOV.U32 R14, RZ, RZ, R17 ;  /* 0x000000ffff0e7224 */ /* 0x000fe200078e0011 */
[----:B------:R-:W-:Y:S01]  /*0520*/  IABS R18, R12 ;  /* 0x0000000c00127213 */ /* 0x000fe20000000000 */
[----:B------:R-:W-:-:S02]  /*0530*/  IMAD.MOV.U32 R10, RZ, RZ, R16 ;  /* 0x000000ffff0a7224 */ /* 0x000fc400078e0010 */
[----:B------:R-:W-:Y:S01]  /*0540*/  @!P6 IMAD.IADD R19, R19, 0x1, -R2 ;  /* 0x000000011313e824 */ /* 0x000fe200078e0a02 */
[C---:B------:R-:W-:Y:S01]  /*0550*/  ISETP.GT.U32.AND P6, PT, R2.reuse, R15, PT ;  /* 0x0000000f0200720c */ /* 0x040fe20003fc4070 */
[----:B------:R-:W-:Y:S01]  /*0560*/  @!P5 IMAD.MOV R14, RZ, RZ, -R14 ;  /* 0x000000ffff0ed224 */ /* 0x000fe200078e0a0e */
[----:B------:R-:W-:Y:S01]  /*0570*/  IABS R16, R10 ;  /* 0x0000000a00107213 */ /* 0x000fe20000000000 */
[----:B------:R-:W-:Y:S01]  /*0580*/  @!P4 IMAD.MOV R19, RZ, RZ, -R19 ;  /* 0x000000ffff13c224 */ /* 0x000fe200078e0a13 */
[----:B------:R-:W-:Y:S01]  /*0590*/  ISETP.GT.U32.AND P5, PT, R2, R5, PT ;  /* 0x000000050200720c */ /* 0x000fe20003fa4070 */
[----:B------:R-:W-:Y:S01]  /*05a0*/  IMAD.HI.U32 R21, R4, R18, RZ ;  /* 0x0000001204157227 */ /* 0x000fe200078e00ff */
[C---:B------:R-:W-:Y:S02]  /*05b0*/  SEL R14, R7.reuse, R14, !P2 ;  /* 0x0000000e070e7207 */ /* 0x040fe40005000000 */
[----:B------:R-:W-:Y:S01]  /*05c0*/  ISETP.GT.U32.AND P4, PT, R2, R11, PT ;  /* 0x0000000b0200720c */ /* 0x000fe20003f84070 */
[----:B------:R-:W-:Y:S01]  /*05d0*/  IMAD.MOV.U32 R17, RZ, RZ, R16 ;  /* 0x000000ffff117224 */ /* 0x000fe200078e0010 */
[----:B------:R-:W-:Y:S01]  /*05e0*/  SEL R16, R7, R19, !P2 ;  /* 0x0000001307107207 */ /* 0x000fe20005000000 */
[--C-:B------:R-:W-:Y:S01]  /*05f0*/  @!P1 IMAD.IADD R13, R13, 0x1, -R2.reuse ;  /* 0x000000010d0d9824 */ /* 0x100fe200078e0a02 */
[----:B------:R-:W-:Y:S01]  /*0600*/  LOP3.LUT R19, R9, R14, RZ, 0x3c, !PT ;  /* 0x0000000e09137212 */ /* 0x000fe200078e3cff */
[----:B------:R-:W-:Y:S01]  /*0610*/  @!P6 IMAD.IADD R15, R15, 0x1, -R2 ;  /* 0x000000010f0fe824 */ /* 0x000fe200078e0a02 */
[----:B------:R-:W-:Y:S01]  /*0620*/  LOP3.LUT P1, RZ, R14, 0xff, RZ, 0xc0, !PT ;  /* 0x000000ff0eff7812 */ /* 0x000fe2000782c0ff */
[----:B------:R-:W-:Y:S01]  /*0630*/  IMAD.HI.U32 R4, R4, R17, RZ ;  /* 0x0000001104047227 */ /* 0x000fe200078e00ff */
[----:B------:R-:W-:-:S02]  /*0640*/  PRMT R19, R19, 0x8880, RZ ;  /* 0x0000888013137816 */ /* 0x000fc400000000ff */
[----:B------:R-:W-:Y:S01]  /*0650*/  LOP3.LUT R20, R9, R16, RZ, 0x3c, !PT ;  /* 0x0000001009147212 */ /* 0x000fe200078e3cff */
[----:B------:R-:W-:Y:S01]  /*0660*/  IMAD.MOV.U32 R22, RZ, RZ, R15 ;  /* 0x000000ffff167224 */ /* 0x000fe200078e000f */
[----:B------:R-:W-:Y:S01]  /*0670*/  ISETP.GT.U32.AND P6, PT, R2, R13, PT ;  /* 0x0000000d0200720c */ /* 0x000fe20003fc4070 */
[----:B------:R-:W-:Y:S01]  /*0680*/  IMAD.MOV.U32 R15, RZ, RZ, R19 ;  /* 0x000000ffff0f7224 */ /* 0x000fe200078e0013 */
[----:B------:R-:W-:Y:S01]  /*0690*/  PRMT R20, R20, 0x8880, RZ ;  /* 0x0000888014147816 */ /* 0x000fe200000000ff */
[----:B------:R-:W-:Y:S02]  /*06a0*/  @!P5 IMAD.IADD R5, R5, 0x1, -R2 ;  /* 0x000000010505d824 */ /* 0x000fe400078e0a02 */
[----:B------:R-:W-:Y:S01]  /*06b0*/  @!P0 IMAD.MOV R22, RZ, RZ, -R22 ;  /* 0x000000ffff168224 */ /* 0x000fe200078e0a16 */
[----:B------:R-:W-:Y:S01]  /*06c0*/  ISETP.GT.OR P1, PT, R15, -0x1, !P1 ;  /* 0xffffffff0f00780c */ /* 0x000fe20004f24670 */
[-C--:B------:R-:W-:Y:S01]  /*06d0*/  IMAD R15, R21, R3.reuse, R18 ;  /* 0x00000003150f7224 */ /* 0x080fe200078e0212 */
[----:B------:R-:W-:Y:S01]  /*06e0*/  LOP3.LUT P0, RZ, R16, 0xff, RZ, 0xc0, !PT ;  /* 0x000000ff10ff7812 */ /* 0x000fe2000780c0ff */
[----:B------:R-:W-:Y:S01]  /*06f0*/  IMAD.MOV.U32 R19, RZ, RZ, R20 ;  /* 0x000000ffff137224 */ /* 0x000fe200078e0014 */
[----:B------:R-:W-:Y:S01]  /*0700*/  SEL R18, R7, R22, !P2 ;  /* 0x0000001607127207 */ /* 0x000fe20005000000 */
[----:B------:R-:W-:Y:S01]  /*0710*/  IMAD R17, R4, R3, R17 ;  /* 0x0000000304117224 */ /* 0x000fe200078e0211 */
[C---:B------:R-:W-:Y:S01]  /*0720*/  ISETP.GT.U32.AND P5, PT, R2.reuse, R15, PT ;  /* 0x0000000f0200720c */ /* 0x040fe20003fa4070 */
[--C-:B------:R-:W-:Y:S01]  /*0730*/  @!P4 IMAD.IADD R11, R11, 0x1, -R2.reuse ;  /* 0x000000010b0bc824 */ /* 0x100fe200078e0a02 */
[----:B------:R-:W-:Y:S01]  /*0740*/  ISETP.GT.OR P0, PT, R19, -0x1, !P0 ;  /* 0xffffffff1300780c */ /* 0x000fe20004704670 */
[----:B------:R-:W-:Y:S01]  /*0750*/  @!P6 IMAD.IADD R13, R13, 0x1, -R2 ;  /* 0x000000010d0de824 */ /* 0x000fe200078e0a02 */
[----:B------:R-:W-:-:S02]  /*0760*/  ISETP.GT.U32.AND P4, PT, R2, R17, PT ;  /* 0x000000110200720c */ /* 0x000fc40003f84070 */
[----:B------:R-:W-:Y:S01]  /*0770*/  SEL R19, R9, RZ, !P1 ;  /* 0x000000ff09137207 */ /* 0x000fe20004800000 */
[----:B------:R-:W-:Y:S01]  /*0780*/  @!P3 IMAD.MOV R13, RZ, RZ, -R13 ;  /* 0x000000ffff0db224 */ /* 0x000fe200078e0a0d */
[C---:B------:R-:W-:Y:S02]  /*0790*/  ISETP.GT.U32.AND P1, PT, R2.reuse, R11, PT ;  /* 0x0000000b0200720c */ /* 0x040fe40003f24070 */
[----:B------:R-:W-:Y:S01]  /*07a0*/  ISETP.GT.U32.AND P6, PT, R2, R5, PT ;  /* 0x000000050200720c */ /* 0x000fe20003fc4070 */
[----:B------:R-:W-:Y:S01]  /*07b0*/  IMAD.IADD R19, R14, 0x1, R19 ;  /* 0x000000010e137824 */ /* 0x000fe200078e0213 */
[----:B------:R-:W-:Y:S01]  /*07c0*/  ISETP.GE.AND P3, PT, R8, RZ, PT ;  /* 0x000000ff0800720c */ /* 0x000fe20003f66270 */
[--C-:B------:R-:W-:Y:S01]  /*07d0*/  @!P5 IMAD.IADD R15, R15, 0x1, -R2.reuse ;  /* 0x000000010f0fd824 */ /* 0x100fe200078e0a02 */
[----:B------:R-:W-:Y:S02]  /*07e0*/  ISETP.GE.AND P5, PT, R6, RZ, PT ;  /* 0x000000ff0600720c */ /* 0x000fe40003fa6270 */
[----:B------:R-:W-:Y:S01]  /*07f0*/  SEL R21, R9, RZ, !P0 ;  /* 0x000000ff09157207 */ /* 0x000fe20004000000 */
[----:B------:R-:W-:Y:S01]  /*0800*/  @!P4 IMAD.IADD R17, R17, 0x1, -R2 ;  /* 0x000000011111c824 */ /* 0x000fe200078e0a02 */
[----:B------:R-:W-:-:S02]  /*0810*/  LOP3.LUT R3, R9, R18, RZ, 0x3c, !PT ;  /* 0x0000001209037212 */ /* 0x000fc400078e3cff */
[----:B------:R-:W-:Y:S01]  /*0820*/  SEL R4, R7, R13, !P2 ;  /* 0x0000000d07047207 */ /* 0x000fe20005000000 */
[--C-:B------:R-:W-:Y:S01]  /*0830*/  @!P1 IMAD.IADD R11, R11, 0x1, -R2.reuse ;  /* 0x000000010b0b9824 */ /* 0x100fe200078e0a02 */
[C---:B------:R-:W-:Y:S01]  /*0840*/  ISETP.GT.U32.AND P1, PT, R2.reuse, R15, PT ;  /* 0x0000000f0200720c */ /* 0x040fe20003f24070 */
[----:B------:R-:W-:Y:S01]  /*0850*/  @!P6 IMAD.IADD R5, R5, 0x1, -R2 ;  /* 0x000000010505e824 */ /* 0x000fe200078e0a02 */
[----:B------:R-:W-:Y:S01]  /*0860*/  ISETP.GT.U32.AND P4, PT, R2, R17, PT ;  /* 0x000000110200720c */ /* 0x000fe20003f84070 */
[----:B------:R-:W-:Y:S01]  /*0870*/  IMAD.IADD R16, R16, 0x1, R21 ;  /* 0x0000000110107824 */ /* 0x000fe200078e0215 */
[----:B------:R-:W-:Y:S01]  /*0880*/  ISETP.GE.AND P6, PT, R12, RZ, PT ;  /* 0x000000ff0c00720c */ /* 0x000fe20003fc6270 */
[----:B------:R-:W-:Y:S01]  /*0890*/  @!P5 IMAD.MOV R11, RZ, RZ, -R11 ;  /* 0x000000ffff0bd224 */ /* 0x000fe200078e0a0b */
[----:B------:R-:W-:Y:S01]  /*08a0*/  ISETP.GE.AND P5, PT, R10, RZ, PT ;  /* 0x000000ff0a00720c */ /* 0x000fe20003fa6270 */
[----:B------:R-:W-:Y:S01]  /*08b0*/  @!P3 IMAD.MOV R5, RZ, RZ, -R5 ;  /* 0x000000ffff05b224 */ /* 0x000fe200078e0a05 */
[----:B------:R-:W-:-:S02]  /*08c0*/  PRMT R6, R16, 0x7604, R19 ;  /* 0x0000760410067816 */ /* 0x000fc40000000013 */
[C---:B------:R-:W-:Y:S02]  /*08d0*/  SEL R14, R7.reuse, R11, !P2 ;  /* 0x0000000b070e7207 */ /* 0x040fe40005000000 */
[----:B------:R-:W-:Y:S01]  /*08e0*/  SEL R12, R7, R5, !P2 ;  /* 0x00000005070c7207 */ /* 0x000fe20005000000 */
[--C-:B------:R-:W-:Y:S01]  /*08f0*/  @!P1 IMAD.IADD R15, R15, 0x1, -R2.reuse ;  /* 0x000000010f0f9824 */ /* 0x100fe200078e0a02 */
[----:B------:R-:W-:Y:S01]  /*0900*/  LOP3.LUT P1, RZ, R14, 0xff, RZ, 0xc0, !PT ;  /* 0x000000ff0eff7812 */ /* 0x000fe2000782c0ff */
[----:B------:R-:W-:Y:S01]  /*0910*/  @!P4 IMAD.IADD R17, R17, 0x1, -R2 ;  /* 0x000000011111c824 */ /* 0x000fe200078e0a02 */
[C---:B------:R-:W-:Y:S01]  /*0920*/  LOP3.LUT R2, R9.reuse, R14, RZ, 0x3c, !PT ;  /* 0x0000000e09027212 */ /* 0x040fe200078e3cff */
[----:B------:R-:W-:Y:S01]  /*0930*/  @!P6 IMAD.MOV R15, RZ, RZ, -R15 ;  /* 0x000000ffff0fe224 */ /* 0x000fe200078e0a0f */
[----:B------:R-:W-:Y:S01]  /*0940*/  LOP3.LUT R5, R9, R12, RZ, 0x3c, !PT ;  /* 0x0000000c09057212 */ /* 0x000fe200078e3cff */
[----:B------:R-:W-:Y:S01]  /*0950*/  @!P5 IMAD.MOV R17, RZ, RZ, -R17 ;  /* 0x000000ffff11d224 */ /* 0x000fe200078e0a11 */
[----:B------:R-:W-:-:S02]  /*0960*/  PRMT R10, R2, 0x8880, RZ ;  /* 0x00008880020a7816 */ /* 0x000fc400000000ff */
[C---:B------:R-:W-:Y:S02]  /*0970*/  SEL R16, R7.reuse, R15, !P2 ;  /* 0x0000000f07107207 */ /* 0x040fe40005000000 */
[----:B------:R-:W-:Y:S02]  /*0980*/  SEL R2, R7, R17, !P2 ;  /* 0x0000001107027207 */ /* 0x000fe40005000000 */
[----:B------:R-:W-:Y:S02]  /*0990*/  ISETP.GT.OR P1, PT, R10, -0x1, !P1 ;  /* 0xffffffff0a00780c */ /* 0x000fe40004f24670 */
[----:B------:R-:W-:Y:S02]  /*09a0*/  PRMT R7, R5, 0x8880, RZ ;  /* 0x0000888005077816 */ /* 0x000fe400000000ff */
[----:B------:R-:W-:Y:S02]  /*09b0*/  LOP3.LUT P2, RZ, R12, 0xff, RZ, 0xc0, !PT ;  /* 0x000000ff0cff7812 */ /* 0x000fe4000784c0ff */
[----:B------:R-:W-:-:S02]  /*09c0*/  LOP3.LUT R8, R9, R16, RZ, 0x3c, !PT ;  /* 0x0000001009087212 */ /* 0x000fc400078e3cff */
[----:B------:R-:W-:Y:S02]  /*09d0*/  PRMT R3, R3, 0x8880, RZ ;  /* 0x0000888003037816 */ /* 0x000fe400000000ff */
[----:B------:R-:W-:Y:S02]  /*09e0*/  LOP3.LUT P0, RZ, R18, 0xff, RZ, 0xc0, !PT ;  /* 0x000000ff12ff7812 */ /* 0x000fe4000780c0ff */
[C---:B------:R-:W-:Y:S02]  /*09f0*/  SEL R11, R9.reuse, RZ, !P1 ;  /* 0x000000ff090b7207 */ /* 0x040fe40004800000 */
[----:B------:R-:W-:Y:S02]  /*0a00*/  LOP3.LUT R5, R9, R2, RZ, 0x3c, !PT ;  /* 0x0000000209057212 */ /* 0x000fe400078e3cff */
[----:B------:R-:W-:Y:S02]  /*0a10*/  ISETP.GT.OR P1, PT, R7, -0x1, !P2 ;  /* 0xffffffff0700780c */ /* 0x000fe40005724670 */
[----:B------:R-:W-:-:S02]  /*0a20*/  PRMT R8, R8, 0x8880, RZ ;  /* 0x0000888008087816 */ /* 0x000fc400000000ff */
[----:B------:R-:W-:Y:S02]  /*0a30*/  LOP3.LUT P3, RZ, R16, 0xff, RZ, 0xc0, !PT ;  /* 0x000000ff10ff7812 */ /* 0x000fe4000786c0ff */
[----:B------:R-:W-:Y:S02]  /*0a40*/  ISETP.GT.OR P0, PT, R3, -0x1, !P0 ;  /* 0xffffffff0300780c */ /* 0x000fe40004704670 */
[----:B------:R-:W-:Y:S02]  /*0a50*/  LOP3.LUT R3, R9, R4, RZ, 0x3c, !PT ;  /* 0x0000000409037212 */ /* 0x000fe400078e3cff */
[----:B------:R-:W-:Y:S02]  /*0a60*/  PRMT R7, R5, 0x8880, RZ ;  /* 0x0000888005077816 */ /* 0x000fe400000000ff */
[C---:B------:R-:W-:Y:S02]  /*0a70*/  SEL R5, R9.reuse, RZ, !P1 ;  /* 0x000000ff09057207 */ /* 0x040fe40004800000 */
[----:B------:R-:W-:Y:S01]  /*0a80*/  ISETP.GT.OR P2, PT, R8, -0x1, !P3 ;  /* 0xffffffff0800780c */ /* 0x000fe20005f44670 */
[----:B------:R-:W-:Y:S01]  /*0a90*/  IMAD.IADD R8, R14, 0x1, R11 ;  /* 0x000000010e087824 */ /* 0x000fe200078e020b */
[----:B------:R-:W-:Y:S01]  /*0aa0*/  SEL R13, R9, RZ, !P0 ;  /* 0x000000ff090d7207 */ /* 0x000fe20004000000 */
[----:B------:R-:W-:Y:S01]  /*0ab0*/  IMAD.IADD R5, R12, 0x1, R5 ;  /* 0x000000010c057824 */ /* 0x000fe200078e0205 */
[----:B------:R-:W-:-:S02]  /*0ac0*/  PRMT R3, R3, 0x8880, RZ ;  /* 0x0000888003037816 */ /* 0x000fc400000000ff */
[----:B------:R-:W-:Y:S02]  /*0ad0*/  LOP3.LUT P0, RZ, R4, 0xff, RZ, 0xc0, !PT ;  /* 0x000000ff04ff7812 */ /* 0x000fe4000780c0ff */
[----:B------:R-:W-:Y:S02]  /*0ae0*/  LOP3.LUT P3, RZ, R2, 0xff, RZ, 0xc0, !PT ;  /* 0x000000ff02ff7812 */ /* 0x000fe4000786c0ff */
[----:B------:R-:W-:Y:S02]  /*0af0*/  SEL R11, R9, RZ, !P2 ;  /* 0x000000ff090b7207 */ /* 0x000fe40005000000 */
[----:B------:R-:W-:Y:S01]  /*0b00*/  ISETP.GT.OR P0, PT, R3, -0x1, !P0 ;  /* 0xffffffff0300780c */ /* 0x000fe20004704670 */
[----:B------:R-:W-:Y:S01]  /*0b10*/  IMAD.IADD R3, R18, 0x1, R13 ;  /* 0x0000000112037824 */ /* 0x000fe200078e020d */
[----:B------:R-:W-:Y:S01]  /*0b20*/  ISETP.GT.OR P1, PT, R7, -0x1, !P3 ;  /* 0xffffffff0700780c */ /* 0x000fe20005f24670 */
[----:B------:R-:W-:Y:S01]  /*0b30*/  IMAD.IADD R7, R16, 0x1, R11 ;  /* 0x0000000110077824 */ /* 0x000fe200078e020b */
[----:B------:R-:W-:Y:S01]  /*0b40*/  PRMT R10, R8, 0x7604, R5 ;  /* 0x00007604080a7816 */ /* 0x000fe20000000005 */
[----:B------:R-:W-:Y:S01]  /*0b50*/  IMAD.U32 R8, RZ, RZ, UR5 ;  /* 0x00000005ff087e24 */ /* 0x000fe2000f8e00ff */
[----:B------:R-:W-:-:S02]  /*0b60*/  SEL R11, R9, RZ, !P0 ;  /* 0x000000ff090b7207 */ /* 0x000fc40004000000 */
[----:B------:R-:W-:Y:S01]  /*0b70*/  SEL R5, R9, RZ, !P1 ;  /* 0x000000ff09057207 */ /* 0x000fe20004800000 */
[----:B------:R-:W-:Y:S01]  /*0b80*/  IMAD.U32 R9, RZ, RZ, UR6 ;  /* 0x00000006ff097e24 */ /* 0x000fe2000f8e00ff */
[----:B------:R-:W-:Y:S01]  /*0b90*/  PRMT R3, R3, 0x7054, R6 ;  /* 0x0000705403037816 */ /* 0x000fe20000000006 */
[----:B------:R-:W-:Y:S01]  /*0ba0*/  IMAD.IADD R4, R4, 0x1, R11 ;  /* 0x0000000104047824 */ /* 0x000fe200078e020b */
[----:B------:R-:W-:Y:S01]  /*0bb0*/  PRMT R10, R7, 0x7054, R10 ;  /* 0x00007054070a7816 */ /* 0x000fe2000000000a */
[----:B------:R-:W-:Y:S02]  /*0bc0*/  IMAD.IADD R5, R2, 0x1, R5 ;  /* 0x0000000102057824 */ /* 0x000fe400078e0205 */
[----:B------:R-:W-:Y:S01]  /*0bd0*/  IMAD.WIDE R8, R0, 0x4, R8 ;  /* 0x0000000400087825 */ /* 0x000fe200078e0208 */
[----:B------:R-:W-:Y:S02]  /*0be0*/  PRMT R3, R4, 0x654, R3 ;  /* 0x0000065404037816 */ /* 0x000fe40000000003 */
[----:B------:R-:W-:-:S03]  /*0bf0*/  PRMT R5, R5, 0x654, R10 ;  /* 0x0000065405057816 */ /* 0x000fc6000000000a */
[----:B------:R-:W-:Y:S04]  /*0c00*/  STG.E desc[UR8][R8.64], R3 ;  /* 0x0000000308007986 */ /* 0x000fe8000c101908 */
[----:B------:R-:W-:Y:S01]  /*0c10*/  STG.E desc[UR8][R8.64+0x200], R5 ;  /* 0x0002000508007986 */ /* 0x000fe2000c101908 */
[----:B------:R-:W-:Y:S05]  /*0c20*/  EXIT ;  /* 0x000000000000794d */ /* 0x000fea0003800000 */
.L_x_54117:
        /* <DEDUP_REMOVED lines=99> */
.L_x_54119:
[----:B------:R-:W-:Y:S05]  /*1260*/  BSYNC B0 ;  /* 0x0000000000007941 */ /* 0x000fea0003800000 */
.L_x_54118:
        /* <DEDUP_REMOVED lines=34> */
.L_x_54121:
[----:B------:R-:W-:Y:S05]  /*1490*/  BSYNC B0 ;  /* 0x0000000000007941 */ /* 0x000fea0003800000 */
.L_x_54120:
        /* <DEDUP_REMOVED lines=46> */
.L_x_54123:
[----:B------:R-:W-:Y:S05]  /*1780*/  BSYNC B0 ;  /* 0x0000000000007941 */ /* 0x000fea0003800000 */
.L_x_54122:
        /* <DEDUP_REMOVED lines=31> */
.L_x_54125:
[----:B------:R-:W-:Y:S05]  /*1980*/  BSYNC B0 ;  /* 0x0000000000007941 */ /* 0x000fea0003800000 */
.L_x_54124:
        /* <DEDUP_REMOVED lines=31> */
.L_x_54127:
[----:B------:R-:W-:Y:S05]  /*1b80*/  BSYNC B0 ;  /* 0x0000000000007941 */ /* 0x000fea0003800000 */
.L_x_54126:
        /* <DEDUP_REMOVED lines=31> */
.L_x_54129:
[----:B------:R-:W-:Y:S05]  /*1d80*/  BSYNC B0 ;  /* 0x0000000000007941 */ /* 0x000fea0003800000 */
.L_x_54128:
        /* <DEDUP_REMOVED lines=31> */
.L_x_54131:
[----:B------:R-:W-:Y:S05]  /*1f80*/  BSYNC B0 ;  /* 0x0000000000007941 */ /* 0x000fea0003800000 */
.L_x_54130:
        /* <DEDUP_REMOVED lines=31> */
.L_x_54133:
[----:B------:R-:W-:Y:S05]  /*2180*/  BSYNC B0 ;  /* 0x0000000000007941 */ /* 0x000fea0003800000 */
.L_x_54132:
        /* <DEDUP_REMOVED lines=20> */
.L_x_54136:
        /* <DEDUP_REMOVED lines=8> */
.L_x_54137:
        /* <DEDUP_REMOVED lines=8> */
.L_x_54138:
        /* <DEDUP_REMOVED lines=9> */
.L_x_54139:
[----:B------:R-:W-:Y:S05]  /*2460*/  BSYNC B1 ;  /* 0x0000000000017941 */ /* 0x000fea0003800000 */
.L_x_54135:
[----:B------:R-:W-:-:S13]  /*2470*/  ISETP.GE.AND P0, PT, R11, R10, PT ;  /* 0x0000000a0b00720c */ /* 0x000fda0003f06270 */
[----:B-1----:R-:W1:Y:S01]  /*2480*/  @!P0 LDC.64 R6, c[0x0][0x218] ;  /* 0x00008600ff068b82 */ /* 0x002e620000000a00 */
[C---:B0-2---:R-:W-:Y:S02]  /*2490*/  @!P0 VIADD R3, R11.reuse, UR4 ;  /* 0x000000040b038c36 */ /* 0x045fe40008000000 */
[----:B------:R-:W-:-:S03]  /*24a0*/  @!P0 VIADD R11, R11, 0x80 ;  /* 0x000000800b0b8836 */ /* 0x000fc60000000000 */
[----:B-1----:R-:W-:-:S05]  /*24b0*/  @!P0 IADD3 R2, P1, R3, R6, RZ ;  /* 0x0000000603028210 */ /* 0x002fca0007f3e0ff */
[----:B------:R-:W-:-:S05]  /*24c0*/  @!P0 IMAD.X R3, RZ, RZ, R7, P1 ;  /* 0x000000ffff038224 */ /* 0x000fca00008e0607 */
[----:B------:R2:W-:Y:S03]  /*24d0*/  @!P0 STG.E.U8 desc[UR8][R2.64], R14 ;  /* 0x0000000e02008986 */ /* 0x0005e6000c101108 */
.L_x_54140:
[----:B------:R-:W-:Y:S05]  /*24e0*/  BSYNC B0 ;  /* 0x0000000000007941 */ /* 0x000fea0003800000 */
.L_x_54134:
        /* <DEDUP_REMOVED lines=9> */
.L_x_54141:
        /* <DEDUP_REMOVED lines=16> */
.L_x_57645:


//--------------------- .text._ZN2at6native29vectorized_elementwise_kernelILi8ENS0_13BUnaryFunctorIaaaZZZNS0_21remainder_kernel_cudaERNS_18TensorIteratorBaseEENKUlvE_clEvENKUlvE0_clEvEUlaaE_EESt5arrayIPcLm2EEEEviT0_T1_ --------------------------
	.section	.text._ZN2at6native29vectorized_elementwise_kernelILi8ENS0_13BUnaryFunctorIaaaZZZNS0_21remainder_kernel_cudaERNS_18TensorIteratorBaseEENKUlvE_clEvENKUlvE0_clEvEUlaaE_EESt5arrayIPcLm2EEEEviT0_T1_,"ax",@progbits
	.align	128
        .global         _ZN2at6native29vectorized_elementwise_kernelILi8ENS0_13BUnaryFunctorIaaaZZZNS0_21remainder_kernel_cudaERNS_18TensorIteratorBaseEENKUlvE_clEvENKUlvE0_clEvEUlaaE_EESt5arrayIPcLm2EEEEviT0_T1_
        .type           _ZN2at6native29vectorized_elementwise_kernelILi8ENS0_13BUnaryFunctorIaaaZZZNS0_21remainder_kernel_cudaERNS_18TensorIteratorBaseEENKUlvE_clEvENKUlvE0_clEvEUlaaE_EESt5arrayIPcLm2EEEEviT0_T1_,@function
        .size           _ZN2at6native29vectorized_elementwise_kernelILi8ENS0_13BUnaryFunctorIaaaZZZNS0_21remainder_kernel_cudaERNS_18TensorIteratorBaseEENKUlvE_clEvENKUlvE0_clEvEUlaaE_EESt5arrayIPcLm2EEEEviT0_T1_,(.L_x_57646 - _ZN2at6native29vectorized_elementwise_kernelILi8ENS0_13BUnaryFunctorIaaaZZZNS0_21remainder_kernel_cudaERNS_18TensorIteratorBaseEENKUlvE_clEvENKUlvE0_clEvEUlaaE_EESt5arrayIPcLm2EEEEviT0_T1_)
        .other          _ZN2at6native29vectorized_elementwise_kernelILi8ENS0_13BUnaryFunctorIaaaZZZNS0_21remainder_kernel_cudaERNS_18TensorIteratorBaseEENKUlvE_clEvENKUlvE0_clEvEUlaaE_EESt5arrayIPcLm2EEEEviT0_T1_,@"STO_CUDA_ENTRY STV_DEFAULT"
_ZN2at6native29vectorized_elementwise_kernelILi8ENS0_13BUnaryFunctorIaaaZZZNS0_21remainder_kernel_cudaERNS_18TensorIteratorBaseEENKUlvE_clEvENKUlvE0_clEvEUlaaE_EESt5arrayIPcLm2EEEEviT0_T1_:
.text._ZN2at6native29vectorized_elementwise_kernelILi8ENS0_13BUnaryFunctorIaaaZZZNS0_21remainder_kernel_cudaERNS_18TensorIteratorBaseEENKUlvE_clEvENKUlvE0_clEvEUlaaE_EESt5arrayIPcLm2EEEEviT0_T1_:
        /* <DEDUP_REMOVED lines=32> */
[C---:B--2---:R-:W-:Y:S02]  /*0200*/  LOP3.LUT R10, R2.reuse, 0xffff, RZ, 0xc0, !PT ;  /* 0x0000ffff020a7812 */ /* 0x044fe400078ec0ff */
[----:B------:R-:W-:Y:S02]  /*0210*/  PRMT R12, R2, 0x7732, RZ ;  /* 0x00007732020c7816 */ /* 0x000fe400000000ff */
[----:B------:R-:W-:Y:S02]  /*0220*/  PRMT R2, R10, 0x8880, RZ ;  /* 0x000088800a027816 */ /* 0x000fe400000000ff */
[----:B------:R-:W-:Y:S02]  /*0230*/  LOP3.LUT R14, R3, 0xffff, RZ, 0xc0, !PT ;  /* 0x0000ffff030e7812 */ /* 0x000fe400078ec0ff */
[----:B------:R-:W-:Y:S02]  /*0240*/  SHF.R.U32.HI R6, RZ, 0x8, R10 ;  /* 0x00000008ff067819 */ /* 0x000fe4000001160a */
[----:B------:R-:W-:-:S02]  /*0250*/  PRMT R13, R12, 0x8880, RZ ;  /* 0x000088800c0d7816 */ /* 0x000fc400000000ff */
[----:B------:R-:W-:Y:S02]  /*0260*/  IABS R16, R2 ;  /* 0x0000000200107213 */ /* 0x000fe40000000000 */
[----:B------:R-:W-:Y:S02]  /*0270*/  PRMT R10, R14, 0x8880, RZ ;  /* 0x000088800e0a7816 */ /* 0x000fe400000000ff */
[----:B------:R-:W-:Y:S01]  /*0280*/  LOP3.LUT R11, R6, 0xffff, RZ, 0xc0, !PT ;  /* 0x0000ffff060b7812 */ /* 0x000fe200078ec0ff */
[----:B------:R-:W-:Y:S01]  /*0290*/  IMAD.MOV.U32 R6, RZ, RZ, R13 ;  /* 0x000000ffff067224 */ /* 0x000fe200078e000d */
[----:B------:R-:W-:Y:S01]  /*02a0*/  SHF.R.U32.HI R12, RZ, 0x8, R12 ;  /* 0x00000008ff0c7819 */ /* 0x000fe2000001160c */
[----:B------:R-:W-:Y:S01]  /*02b0*/  IMAD.HI.U32 R13, R7, R16, RZ ;  /* 0x00000010070d7227 */ /* 0x000fe200078e00ff */
[----:B------:R-:W-:Y:S02]  /*02c0*/  PRMT R11, R11, 0x8880, RZ ;  /* 0x000088800b0b7816 */ /* 0x000fe400000000ff */
[----:B------:R-:W-:Y:S01]  /*02d0*/  IABS R20, R10 ;  /* 0x0000000a00147213 */ /* 0x000fe20000000000 */
[----:B------:R-:W-:Y:S01]  /*02e0*/  IMAD R13, R13, R8, R16 ;  /* 0x000000080d0d7224 */ /* 0x000fe200078e0210 */
[----:B------:R-:W-:-:S02]  /*02f0*/  PRMT R15, R3, 0x7732, RZ ;  /* 0x00007732030f7816 */ /* 0x000fc400000000ff */
[----:B------:R-:W-:Y:S01]  /*0300*/  IABS R18, R6 ;  /* 0x0000000600127213 */ /* 0x000fe20000000000 */
[C---:B------:R-:W-:Y:S01]  /*0310*/  IMAD.HI.U32 R19, R7.reuse, R20, RZ ;  /* 0x0000001407137227 */ /* 0x040fe200078e00ff */
[----:B------:R-:W-:Y:S02]  /*0320*/  LOP3.LUT R12, R12, 0xffff, RZ, 0xc0, !PT ;  /* 0x0000ffff0c0c7812 */ /* 0x000fe400078ec0ff */
[----:B------:R-:W-:Y:S01]  /*0330*/  IABS R16, R11 ;  /* 0x0000000b00107213 */ /* 0x000fe20000000000 */
[----:B------:R-:W-:Y:S01]  /*0340*/  IMAD.HI.U32 R17, R7, R18, RZ ;  /* 0x0000001207117227 */ /* 0x000fe200078e00ff */
[----:B------:R-:W-:Y:S02]  /*0350*/  SHF.R.U32.HI R3, RZ, 0x8, R14 ;  /* 0x00000008ff037819 */ /* 0x000fe4000001160e */
[----:B------:R-:W-:Y:S01]  /*0360*/  PRMT R12, R12, 0x8880, RZ ;  /* 0x000088800c0c7816 */ /* 0x000fe200000000ff */
[----:B------:R-:W-:Y:S01]  /*0370*/  IMAD.MOV.U32 R14, RZ, RZ, R15 ;  /* 0x000000ffff0e7224 */ /* 0x000fe200078e000f */
[----:B------:R-:W-:Y:S01]  /*0380*/  ISETP.GT.U32.AND P0, PT, R4, R13, PT ;  /* 0x0000000d0400720c */ /* 0x000fe20003f04070 */
[----:B------:R-:W-:Y:S01]  /*0390*/  IMAD R19, R19, R8, R20 ;  /* 0x0000000813137224 */ /* 0x000fe200078e0214 */
[----:B------:R-:W-:Y:S01]  /*03a0*/  LOP3.LUT R3, R3, 0xffff, RZ, 0xc0, !PT ;  /* 0x0000ffff03037812 */ /* 0x000fe200078ec0ff */
[----:B------:R-:W-:Y:S01]  /*03b0*/  IMAD.HI.U32 R21, R7, R16, RZ ;  /* 0x0000001007157227 */ /* 0x000fe200078e00ff */
[----:B------:R-:W-:-:S02]  /*03c0*/  PRMT R20, R14, 0x8880, RZ ;  /* 0x000088800e147816 */ /* 0x000fc400000000ff */
[----:B------:R-:W-:Y:S01]  /*03d0*/  SHF.R.U32.HI R14, RZ, 0x8, R14 ;  /* 0x00000008ff0e7819 */ /* 0x000fe2000001160e */
[----:B------:R-:W-:Y:S01]  /*03e0*/  IMAD R17, R17, R8, R18 ;  /* 0x0000000811117224 */ /* 0x000fe200078e0212 */
[----:B------:R-:W-:Y:S01]  /*03f0*/  IABS R18, R12 ;  /* 0x0000000c00127213 */ /* 0x000fe20000000000 */
[----:B------:R-:W-:Y:S01]  /*0400*/  IMAD R21, R21, R8, R16 ;  /* 0x0000000815157224 */ /* 0x000fe200078e0210 */
[----:B------:R-:W-:Y:S02]  /*0410*/  PRMT R16, R3, 0x8880, RZ ;  /* 0x0000888003107816 */ /* 0x000fe400000000ff */
[----:B------:R-:W-:Y:S01]  /*0420*/  ISETP.GT.U32.AND P3, PT, R4, R19, PT ;  /* 0x000000130400720c */ /* 0x000fe20003f64070 */
[----:B------:R-:W-:Y:S01]  /*0430*/  IMAD.HI.U32 R15, R7, R18, RZ ;  /* 0x00000012070f7227 */ /* 0x000fe200078e00ff */
[----:B------:R-:W-:Y:S02]  /*0440*/  LOP3.LUT R3, R14, 0xffff, RZ, 0xc0, !PT ;  /* 0x0000ffff0e037812 */ /* 0x000fe400078ec0ff */
[C---:B------:R-:W-:Y:S01]  /*0450*/  ISETP.GT.U32.AND P1, PT, R4.reuse, R17, PT ;  /* 0x000000110400720c */ /* 0x040fe20003f24070 */
[----:B------:R-:W-:Y:S01]  /*0460*/  IMAD.MOV.U32 R14, RZ, RZ, R20 ;  /* 0x000000ffff0e7224 */ /* 0x000fe200078e0014 */
[----:B------:R-:W-:Y:S01]  /*0470*/  IABS R20, R16 ;  /* 0x0000001000147213 */ /* 0x000fe20000000000 */
[----:B------:R-:W-:Y:S01]  /*0480*/  IMAD R15, R15, R8, R18 ;  /* 0x000000080f0f7224 */ /* 0x000fe200078e0212 */
[----:B------:R-:W-:Y:S01]  /*0490*/  PRMT R18, R3, 0x8880, RZ ;  /* 0x0000888003127816 */ /* 0x000fe200000000ff */
[----:B------:R-:W-:Y:S01]  /*04a0*/  @!P0 IMAD.IADD R13, R13, 0x1, -R4 ;  /* 0x000000010d0d8824 */ /* 0x000fe200078e0a04 */
[----:B------:R-:W-:Y:S01]  /*04b0*/  IABS R22, R14 ;  /* 0x0000000e00167213 */ /* 0x000fe20000000000 */
[----:B------:R-:W-:Y:S01]  /*04c0*/  IMAD.HI.U32 R23, R7, R20, RZ ;  /* 0x0000001407177227 */ /* 0x000fe200078e00ff */
[----:B------:R-:W-:-:S02]  /*04d0*/  ISETP.GT.U32.AND P0, PT, R4, R21, PT ;  /* 0x000000150400720c */ /* 0x000fc40003f04070 */
[----:B------:R-:W-:Y:S01]  /*04e0*/  IABS R24, R18 ;  /* 0x0000001200187213 */ /* 0x000fe20000000000 */
[----:B------:R-:W-:Y:S01]  /*04f0*/  IMAD.HI.U32 R3, R7, R22, RZ ;  /* 0x0000001607037227 */ /* 0x000fe200078e00ff */
[----:B------:R-:W-:-:S03]  /*0500*/  ISETP.GT.U32.AND P2, PT, R4, R13, PT ;  /* 0x0000000d0400720c */ /* 0x000fc60003f44070 */
[----:B------:R-:W-:Y:S01]  /*0510*/  @!P3 IMAD.IADD R19, R19, 0x1, -R4 ;  /* 0x000000011313b824 */ /* 0x000fe200078e0a04 */
[C---:B------:R-:W-:Y:S01]  /*0520*/  ISETP.GT.U32.AND P3, PT, R4.reuse, R15, PT ;  /* 0x0000000f0400720c */ /* 0x040fe20003f64070 */
[-C--:B------:R-:W-:Y:S02]  /*0530*/  IMAD R23, R23, R8.reuse, R20 ;  /* 0x0000000817177224 */ /* 0x080fe400078e0214 */
[----:B------:R-:W-:Y:S01]  /*0540*/  IMAD R25, R3, R8, R22 ;  /* 0x0000000803197224 */ /* 0x000fe200078e0216 */
[C---:B------:R-:W-:Y:S01]  /*0550*/  ISETP.GT.U32.AND P6, PT, R4.reuse, R19, PT ;  /* 0x000000130400720c */ /* 0x040fe20003fc4070 */
[----:B------:R-:W-:Y:S01]  /*0560*/  IMAD.HI.U32 R3, R7, R24, RZ ;  /* 0x0000001807037227 */ /* 0x000fe200078e00ff */
[----:B------:R-:W-:-:S03]  /*0570*/  ISETP.GT.U32.AND P5, PT, R4, R23, PT ;  /* 0x000000170400720c */ /* 0x000fc60003fa4070 */
[----:B------:R-:W-:Y:S01]  /*0580*/  @!P1 IMAD.IADD R17, R17, 0x1, -R4 ;  /* 0x0000000111119824 */ /* 0x000fe200078e0a04 */
[----:B------:R-:W-:Y:S01]  /*0590*/  ISETP.GT.U32.AND P1, PT, R4, R25, PT ;  /* 0x000000190400720c */ /* 0x000fe20003f24070 */
[----:B------:R-:W-:Y:S02]  /*05a0*/  IMAD R3, R3, R8, R24 ;  /* 0x0000000803037224 */ /* 0x000fe400078e0218 */
[--C-:B------:R-:W-:Y:S01]  /*05b0*/  @!P0 IMAD.IADD R21, R21, 0x1, -R4.reuse ;  /* 0x0000000115158824 */ /* 0x100fe200078e0a04 */
[----:B------:R-:W-:Y:S01]  /*05c0*/  ISETP.GE.AND P0, PT, R2, RZ, PT ;  /* 0x000000ff0200720c */ /* 0x000fe20003f06270 */
        /* <DEDUP_REMOVED lines=9> */
[----:B------:R-:W-:-:S02]  /*0660*/  ISETP.GT.U32.AND P5, PT, R4, R15, PT ;  /* 0x0000000f0400720c */ /* 0x000fc40003fa4070 */
[C---:B------:R-:W-:Y:S01]  /*0670*/  ISETP.GT.U32.AND P1, PT, R4.reuse, R23, PT ;  /* 0x000000170400720c */ /* 0x040fe20003f24070 */
[----:B------:R-:W-:Y:S02]  /*0680*/  @!P0 IMAD.MOV R13, RZ, RZ, -R13 ;  /* 0x000000ffff0d8224 */ /* 0x000fe400078e0a0d */
[--C-:B------:R-:W-:Y:S01]  /*0690*/  @!P2 IMAD.IADD R3, R3, 0x1, -R4.reuse ;  /* 0x000000010303a824 */ /* 0x100fe200078e0a04 */
[----:B------:R-:W-:Y:S01]  /*06a0*/  ISETP.GT.U32.AND P2, PT, R4, R25, PT ;  /* 0x000000190400720c */ /* 0x000fe20003f44070 */
[--C-:B------:R-:W-:Y:S01]  /*06b0*/  @!P3 IMAD.IADD R21, R21, 0x1, -R4.reuse ;  /* 0x000000011515b824 */ /* 0x100fe200078e0a04 */
[----:B------:R-:W-:Y:S01]  /*06c0*/  ISETP.GE.AND P3, PT, R6, RZ, PT ;  /* 0x000000ff0600720c */ /* 0x000fe20003f66270 */
[--C-:B------:R-:W-:Y:S01]  /*06d0*/  @!P4 IMAD.IADD R17, R17, 0x1, -R4.reuse ;  /* 0x000000011111c824 */ /* 0x100fe200078e0a04 */
[----:B------:R-:W-:Y:S01]  /*06e0*/  ISETP.GT.U32.AND P0, PT, R4, R3, PT ;  /* 0x000000030400720c */ /* 0x000fe20003f04070 */
[----:B------:R-:W-:Y:S01]  /*06f0*/  @!P6 IMAD.MOV R19, RZ, RZ, -R19 ;  /* 0x000000ffff13e224 */ /* 0x000fe200078e0a13 */
[----:B------:R-:W-:Y:S01]  /*0700*/  ISETP.GE.AND P4, PT, R14, RZ, PT ;  /* 0x000000ff0e00720c */ /* 0x000fe20003f86270 */
[--C-:B------:R-:W-:Y:S01]  /*0710*/  @!P5 IMAD.IADD R15, R15, 0x1, -R4.reuse ;  /* 0x000000010f0fd824 */ /* 0x100fe200078e0a04 */
[----:B------:R-:W-:Y:S01]  /*0720*/  ISETP.GE.AND P5, PT, R11, RZ, PT ;  /* 0x000000ff0b00720c */ /* 0x000fe20003fa6270 */
[----:B------:R-:W-:Y:S01]  /*0730*/  @!P1 IMAD.IADD R23, R23, 0x1, -R4 ;  /* 0x0000000117179824 */ /* 0x000fe200078e0a04 */
[----:B------:R-:W-:-:S02]  /*0740*/  ISETP.GE.AND P6, PT, R16, RZ, PT ;  /* 0x000000ff1000720c */ /* 0x000fc40003fc6270 */
[----:B------:R-:W-:Y:S01]  /*0750*/  ISETP.GE.AND P1, PT, R12, RZ, PT ;  /* 0x000000ff0c00720c */ /* 0x000fe20003f26270 */
[--C-:B------:R-:W-:Y:S01]  /*0760*/  @!P2 IMAD.IADD R25, R25, 0x1, -R4.reuse ;  /* 0x000000011919a824 */ /* 0x100fe200078e0a04 */
[----:B------:R-:W-:Y:S01]  /*0770*/  ISETP.GE.AND P2, PT, R18, RZ, PT ;  /* 0x000000ff1200720c */ /* 0x000fe20003f46270 */
[----:B------:R-:W-:Y:S01]  /*0780*/  @!P3 IMAD.MOV R17, RZ, RZ, -R17 ;  /* 0x000000ffff11b224 */ /* 0x000fe200078e0a11 */
[----:B------:R-:W-:Y:S01]  /*0790*/  ISETP.NE.AND P3, PT, R9, RZ, PT ;  /* 0x000000ff0900720c */ /* 0x000fe20003f65270 */
[----:B------:R-:W-:Y:S01]  /*07a0*/  @!P0 IMAD.IADD R3, R3, 0x1, -R4 ;  /* 0x0000000103038824 */ /* 0x000fe200078e0a04 */
[----:B------:R-:W-:Y:S01]  /*07b0*/  LOP3.LUT R12, RZ, R5, RZ, 0x33, !PT ;  /* 0x00000005ff0c7212 */ /* 0x000fe200078e33ff */
[----:B------:R-:W-:Y:S02]  /*07c0*/  @!P4 IMAD.MOV R25, RZ, RZ, -R25 ;  /* 0x000000ffff19c224 */ /* 0x000fe400078e0a19 */
[----:B------:R-:W-:Y:S01]  /*07d0*/  @!P5 IMAD.MOV R21, RZ, RZ, -R21 ;  /* 0x000000ffff15d224 */ /* 0x000fe200078e0a15 */
[C---:B------:R-:W-:Y:S01]  /*07e0*/  SEL R16, R12.reuse, R13, !P3 ;  /* 0x0000000d0c107207 */ /* 0x040fe20005800000 */
[----:B------:R-:W-:Y:S01]  /*07f0*/  @!P6 IMAD.MOV R23, RZ, RZ, -R23 ;  /* 0x000000ffff17e224 */ /* 0x000fe200078e0a17 */
[----:B------:R-:W-:Y:S01]  /*0800*/  SEL R10, R12, R19, !P3 ;  /* 0x000000130c0a7207 */ /* 0x000fe20005800000 */
[----:B------:R-:W-:Y:S01]  /*0810*/  @!P1 IMAD.MOV R15, RZ, RZ, -R15 ;  /* 0x000000ffff0f9224 */ /* 0x000fe200078e0a0f */
[----:B------:R-:W-:Y:S01]  /*0820*/  LOP3.LUT R4, R9, R16, RZ, 0x3c, !PT ;  /* 0x0000001009047212 */ /* 0x000fe200078e3cff */
[----:B------:R-:W-:Y:S01]  /*0830*/  @!P2 IMAD.MOV R3, RZ, RZ, -R3 ;  /* 0x000000ffff03a224 */ /* 0x000fe200078e0a03 */
[----:B------:R-:W-:-:S02]  /*0840*/  LOP3.LUT P0, RZ, R16, 0xff, RZ, 0xc0, !PT ;  /* 0x000000ff10ff7812 */ /* 0x000fc4000780c0ff */
[----:B------:R-:W-:Y:S02]  /*0850*/  PRMT R7, R4, 0x8880, RZ ;  /* 0x0000888004077816 */ /* 0x000fe400000000ff */
[C---:B------:R-:W-:Y:S02]  /*0860*/  SEL R14, R12.reuse, R17, !P3 ;  /* 0x000000110c0e7207 */ /* 0x040fe40005800000 */
[----:B------:R-:W-:Y:S02]  /*0870*/  LOP3.LUT R5, R9, R10, RZ, 0x3c, !PT ;  /* 0x0000000a09057212 */ /* 0x000fe400078e3cff */
[C---:B------:R-:W-:Y:S02]  /*0880*/  SEL R2, R12.reuse, R25, !P3 ;  /* 0x000000190c027207 */ /* 0x040fe40005800000 */
[C---:B------:R-:W-:Y:S02]  /*0890*/  SEL R6, R12.reuse, R21, !P3 ;  /* 0x000000150c067207 */ /* 0x040fe40005800000 */
[----:B------:R-:W-:-:S02]  /*08a0*/  SEL R4, R12, R23, !P3 ;  /* 0x000000170c047207 */ /* 0x000fc40005800000 */
[C---:B------:R-:W-:Y:S02]  /*08b0*/  SEL R8, R12.reuse, R15, !P3 ;  /* 0x0000000f0c087207 */ /* 0x040fe40005800000 */
[----:B------:R-:W-:Y:S02]  /*08c0*/  SEL R12, R12, R3, !P3 ;  /* 0x000000030c0c7207 */ /* 0x000fe40005800000 */
[----:B------:R-:W-:Y:S02]  /*08d0*/  ISETP.GT.OR P0, PT, R7, -0x1, !P0 ;  /* 0xffffffff0700780c */ /* 0x000fe40004704670 */
[----:B------:R-:W-:Y:S02]  /*08e0*/  LOP3.LUT R3, R9, R14, RZ, 0x3c, !PT ;  /* 0x0000000e09037212 */ /* 0x000fe400078e3cff */
[----:B------:R-:W-:Y:S02]  /*08f0*/  PRMT R7, R5, 0x8880, RZ ;  /* 0x0000888005077816 */ /* 0x000fe400000000ff */
[----:B------:R-:W-:-:S02]  /*0900*/  LOP3.LUT R5, R9, R2, RZ, 0x3c, !PT ;  /* 0x0000000209057212 */ /* 0x000fc400078e3cff */
[----:B------:R-:W-:Y:S02]  /*0910*/  LOP3.LUT P1, RZ, R10, 0xff, RZ, 0xc0, !PT ;  /* 0x000000ff0aff7812 */ /* 0x000fe4000782c0ff */
[----:B------:R-:W-:Y:S02]  /*0920*/  PRMT R3, R3, 0x8880, RZ ;  /* 0x0000888003037816 */ /* 0x000fe400000000ff */
[----:B------:R-:W-:Y:S02]  /*0930*/  LOP3.LUT P2, RZ, R14, 0xff, RZ, 0xc0, !PT ;  /* 0x000000ff0eff7812 */ /* 0x000fe4000784c0ff */
[----:B------:R-:W-:Y:S02]  /*0940*/  PRMT R5, R5, 0x8880, RZ ;  /* 0x0000888005057816 */ /* 0x000fe400000000ff */
[----:B------:R-:W-:Y:S02]  /*0950*/  LOP3.LUT P3, RZ, R2, 0xff, RZ, 0xc0, !PT ;  /* 0x000000ff02ff7812 */ /* 0x000fe4000786c0ff */
[----:B------:R-:W-:-:S02]  /*0960*/  ISETP.GT.OR P1, PT, R7, -0x1, !P1 ;  /* 0xffffffff0700780c */ /* 0x000fc40004f24670 */
[----:B------:R-:W-:Y:S02]  /*0970*/  ISETP.GT.OR P2, PT, R3, -0x1, !P2 ;  /* 0xffffffff0300780c */ /* 0x000fe40005744670 */
[C---:B------:R-:W-:Y:S02]  /*0980*/  SEL R7, R9.reuse, RZ, !P0 ;  /* 0x000000ff09077207 */ /* 0x040fe40004000000 */
[----:B------:R-:W-:Y:S02]  /*0990*/  LOP3.LUT R3, R9, R6, RZ, 0x3c, !PT ;  /* 0x0000000609037212 */ /* 0x000fe400078e3cff */
[----:B------:R-:W-:Y:S01]  /*09a0*/  ISETP.GT.OR P0, PT, R5, -0x1, !P3 ;  /* 0xffffffff0500780c */ /* 0x000fe20005f04670 */
[----:B------:R-:W-:Y:S01]  /*09b0*/  IMAD.IADD R16, R16, 0x1, R7 ;  /* 0x0000000110107824 */ /* 0x000fe200078e0207 */
[----:B------:R-:W-:Y:S02]  /*09c0*/  LOP3.LUT R5, R9, R4, RZ, 0x3c, !PT ;  /* 0x0000000409057212 */ /* 0x000fe400078e3cff */
[----:B------:R-:W-:-:S02]  /*09d0*/  PRMT R3, R3, 0x8880, RZ ;  /* 0x0000888003037816 */ /* 0x000fc400000000ff */
[----:B------:R-:W-:Y:S02]  /*09e0*/  LOP3.LUT P3, RZ, R6, 0xff, RZ, 0xc0, !PT ;  /* 0x000000ff06ff7812 */ /* 0x000fe4000786c0ff */
[----:B------:R-:W-:Y:S02]  /*09f0*/  PRMT R5, R5, 0x8880, RZ ;  /* 0x0000888005057816 */ /* 0x000fe400000000ff */
[----:B------:R-:W-:Y:S02]  /*0a00*/  LOP3.LUT P4, RZ, R4, 0xff, RZ, 0xc0, !PT ;  /* 0x000000ff04ff7812 */ /* 0x000fe4000788c0ff */
[----:B------:R-:W-:Y:S02]  /*0a10*/  SEL R11, R9, RZ, !P1 ;  /* 0x000000ff090b7207 */ /* 0x000fe40004800000 */
[----:B------:R-:W-:Y:S02]  /*0a20*/  ISETP.GT.OR P1, PT, R3, -0x1, !P3 ;  /* 0xffffffff0300780c */ /* 0x000fe40005f24670 */
[----:B------:R-:W-:Y:S01]  /*0a30*/  SEL R7, R9, RZ, !P2 ;  /* 0x000000ff09077207 */ /* 0x000fe20005000000 */
[----:B------:R-:W-:Y:S01]  /*0a40*/  IMAD.IADD R10, R10, 0x1, R11 ;  /* 0x000000010a0a7824 */ /* 0x000fe200078e020b */
[----:B------:R-:W-:-:S02]  /*0a50*/  ISETP.GT.OR P2, PT, R5, -0x1, !P4 ;  /* 0xffffffff0500780c */ /* 0x000fc40006744670 */
[C---:B------:R-:W-:Y:S01]  /*0a60*/  LOP3.LUT R3, R9.reuse, R8, RZ, 0x3c, !PT ;  /* 0x0000000809037212 */ /* 0x040fe200078e3cff */
[----:B------:R-:W-:Y:S01]  /*0a70*/  IMAD.IADD R14, R14, 0x1, R7 ;  /* 0x000000010e0e7824 */ /* 0x000fe200078e0207 */
[----:B------:R-:W-:Y:S02]  /*0a80*/  LOP3.LUT R5, R9, R12, RZ, 0x3c, !PT ;  /* 0x0000000c09057212 */ /* 0x000fe400078e3cff */
[----:B------:R-:W-:Y:S02]  /*0a90*/  PRMT R3, R3, 0x8880, RZ ;  /* 0x0000888003037816 */ /* 0x000fe400000000ff */
[----:B------:R-:W-:Y:S02]  /*0aa0*/  LOP3.LUT P3, RZ, R8, 0xff, RZ, 0xc0, !PT ;  /* 0x000000ff08ff7812 */ /* 0x000fe4000786c0ff */
[----:B------:R-:W-:Y:S02]  /*0ab0*/  PRMT R7, R5, 0x8880, RZ ;  /* 0x0000888005077816 */ /* 0x000fe400000000ff */
[----:B------:R-:W-:-:S02]  /*0ac0*/  LOP3.LUT P4, RZ, R12, 0xff, RZ, 0xc0, !PT ;  /* 0x000000ff0cff7812 */ /* 0x000fc4000788c0ff */
[----:B------:R-:W-:Y:S02]  /*0ad0*/  SEL R5, R9, RZ, !P0 ;  /* 0x000000ff09057207 */ /* 0x000fe40004000000 */
[----:B------:R-:W-:Y:S02]  /*0ae0*/  ISETP.GT.OR P0, PT, R3, -0x1, !P3 ;  /* 0xffffffff0300780c */ /* 0x000fe40005f04670 */
[----:B------:R-:W-:Y:S01]  /*0af0*/  ISETP.GT.OR P3, PT, R7, -0x1, !P4 ;  /* 0xffffffff0700780c */ /* 0x000fe20006764670 */
[----:B------:R-:W-:Y:S01]  /*0b00*/  IMAD.IADD R5, R2, 0x1, R5 ;  /* 0x0000000102057824 */ /* 0x000fe200078e0205 */
[C---:B------:R-:W-:Y:S01]  /*0b10*/  SEL R3, R9.reuse, RZ, !P1 ;  /* 0x000000ff09037207 */ /* 0x040fe20004800000 */
[----:B------:R-:W-:Y:S01]  /*0b20*/  IMAD.U32 R2, RZ, RZ, UR5 ;  /* 0x00000005ff027e24 */ /* 0x000fe2000f8e00ff */
[C---:B------:R-:W-:Y:S02]  /*0b30*/  SEL R11, R9.reuse, RZ, !P2 ;  /* 0x000000ff090b7207 */ /* 0x040fe40005000000 */
[C---:B------:R-:W-:Y:S01]  /*0b40*/  SEL R7, R9.reuse, RZ, !P0 ;  /* 0x000000ff09077207 */ /* 0x040fe20004000000 */
        /* <DEDUP_REMOVED lines=9> */
[----:B------:R-:W-:-:S02]  /*0be0*/  LOP3.LUT R14, R14, 0xff, RZ, 0xc0, !PT ;  /* 0x000000ff0e0e7812 */ /* 0x000fc400078ec0ff */
[----:B------:R-:W-:Y:S01]  /*0bf0*/  LOP3.LUT R4, R9, 0xffff, RZ, 0xc0, !PT ;  /* 0x0000ffff09047812 */ /* 0x000fe200078ec0ff */
[----:B------:R-:W-:Y:S01]  /*0c00*/  IMAD.WIDE R2, R0, 0x8, R2 ;  /* 0x0000000800027825 */ /* 0x000fe200078e0202 */
[----:B------:R-:W-:Y:S02]  /*0c10*/  LOP3.LUT R5, R5, 0xff, RZ, 0xc0, !PT ;  /* 0x000000ff05057812 */ /* 0x000fe400078ec0ff */
[----:B------:R-:W-:Y:S02]  /*0c20*/  LOP3.LUT R11, R6, 0xffff, RZ, 0xc0, !PT ;  /* 0x0000ffff060b7812 */ /* 0x000fe400078ec0ff */
[----:B------:R-:W-:Y:S02]  /*0c30*/  LOP3.LUT R9, R8, 0xffff, RZ, 0xc0, !PT ;  /* 0x0000ffff08097812 */ /* 0x000fe400078ec0ff */
[----:B------:R-:W-:Y:S02]  /*0c40*/  PRMT R7, R7, 0x7604, R10 ;  /* 0x0000760407077816 */ /* 0x000fe4000000000a */
[----:B------:R-:W-:-:S02]  /*0c50*/  PRMT R16, R11, 0x7604, R16 ;  /* 0x000076040b107816 */ /* 0x000fc40000000010 */
[----:B------:R-:W-:Y:S02]  /*0c60*/  PRMT R4, R4, 0x7604, R5 ;  /* 0x0000760404047816 */ /* 0x000fe40000000005 */
[----:B------:R-:W-:Y:S02]  /*0c70*/  PRMT R9, R9, 0x7604, R14 ;  /* 0x0000760409097816 */ /* 0x000fe4000000000e */
[----:B------:R-:W-:Y:S02]  /*0c80*/  PRMT R7, R7, 0x5410, R4 ;  /* 0x0000541007077816 */ /* 0x000fe40000000004 */
[----:B------:R-:W-:-:S05]  /*0c90*/  PRMT R6, R16, 0x5410, R9 ;  /* 0x0000541010067816 */ /* 0x000fca0000000009 */
[----:B------:R-:W-:Y:S01]  /*0ca0*/  STG.E.64 desc[UR8][R2.64], R6 ;  /* 0x0000000602007986 */ /* 0x000fe2000c101b08 */
[----:B------:R-:W-:Y:S05]  /*0cb0*/  EXIT ;  /* 0x000000000000794d */ /* 0x000fea0003800000 */
.L_x_54142:
        /* <DEDUP_REMOVED lines=99> */
.L_x_54144:
[----:B------:R-:W-:Y:S05]  /*12f0*/  BSYNC B0 ;  /* 0x0000000000007941 */ /* 0x000fea0003800000 */
.L_x_54143:
        /* <DEDUP_REMOVED lines=34> */
.L_x_54146:
[----:B------:R-:W-:Y:S05]  /*1520*/  BSYNC B0 ;  /* 0x0000000000007941 */ /* 0x000fea0003800000 */
.L_x_54145:
        /* <DEDUP_REMOVED lines=46> */
.L_x_54148:
[----:B------:R-:W-:Y:S05]  /*1810*/  BSYNC B0 ;  /* 0x0000000000007941 */ /* 0x000fea0003800000 */
.L_x_54147:
        /* <DEDUP_REMOVED lines=31> */
.L_x_54150:
[----:B------:R-:W-:Y:S05]  /*1a10*/  BSYNC B0 ;  /* 0x0000000000007941 */ /* 0x000fea0003800000 */
.L_x_54149:
        /* <DEDUP_REMOVED lines=31> */
.L_x_54152:
[----:B------:R-:W-:Y:S05]  /*1c10*/  BSYNC B0 ;  /* 0x0000000000007941 */ /* 0x000fea0003800000 */
.L_x_54151:
        /* <DEDUP_REMOVED lines=31> */
.L_x_54154:
[----:B------:R-:W-:Y:S05]  /*1e10*/  BSYNC B0 ;  /* 0x0000000000007941 */ /* 0x000fea0003800000 */
.L_x_54153:
        /* <DEDUP_REMOVED lines=31> */
.L_x_54156:
[----:B------:R-:W-:Y:S05]  /*2010*/  BSYNC B0 ;  /* 0x0000000000007941 */ /* 0x000fea0003800000 */
.L_x_54155:
        /* <DEDUP_REMOVED lines=31> */
.L_x_54158:
[----:B------:R-:W-:Y:S05]  /*2210*/  BSYNC B0 ;  /* 0x0000000000007941 */ /* 0x000fea0003800000 */
.L_x_54157:
        /* <DEDUP_REMOVED lines=20> */
.L_x_54161:
        /* <DEDUP_REMOVED lines=8> */
.L_x_54162:
        /* <DEDUP_REMOVED lines=8> */
.L_x_54163:
        /* <DEDUP_REMOVED lines=9> */
.L_x_54164:
[----:B------:R-:W-:Y:S05]  /*24f0*/  BSYNC B1 ;  /* 0x0000000000017941 */ /* 0x000fea0003800000 */
.L_x_54160:
[----:B------:R-:W-:-:S13]  /*2500*/  ISETP.GE.AND P0, PT, R11, R10, PT ;  /* 0x0000000a0b00720c */ /* 0x000fda0003f06270 */
[----:B-1----:R-:W1:Y:S01]  /*2510*/  @!P0 LDC.64 R6, c[0x0][0x218] ;  /* 0x00008600ff068b82 */ /* 0x002e620000000a00 */
[C---:B0-2---:R-:W-:Y:S02]  /*2520*/  @!P0 VIADD R3, R11.reuse, UR4 ;  /* 0x000000040b038c36 */ /* 0x045fe40008000000 */
[----:B------:R-:W-:-:S03]  /*2530*/  @!P0 VIADD R11, R11, 0x80 ;  /* 0x000000800b0b8836 */ /* 0x000fc60000000000 */
[----:B-1----:R-:W-:-:S05]  /*2540*/  @!P0 IADD3 R2, P1, R3, R6, RZ ;  /* 0x0000000603028210 */ /* 0x002fca0007f3e0ff */
[----:B------:R-:W-:-:S05]  /*2550*/  @!P0 IMAD.X R3, RZ, RZ, R7, P1 ;  /* 0x000000ffff038224 */ /* 0x000fca00008e0607 */
[----:B------:R2:W-:Y:S03]  /*2560*/  @!P0 STG.E.U8 desc[UR8][R2.64], R14 ;  /* 0x0000000e02008986 */ /* 0x0005e6000c101108 */
.L_x_54165:
[----:B------:R-:W-:Y:S05]  /*2570*/  BSYNC B0 ;  /* 0x0000000000007941 */ /* 0x000fea0003800000 */
.L_x_54159:
        /* <DEDUP_REMOVED lines=9> */
.L_x_54166:
        /* <DEDUP_REMOVED lines=15> */
.L_x_57646:


//--------------------- .text._ZN2at6native18elementwise_kernelILi128ELi4EZNS0_15gpu_kernel_implINS0_13AUnaryFunctorIaaaZZZNS0_21remainder_kernel_cudaERNS_18TensorIteratorBaseEENKUlvE_clEvENKUlvE0_clEvEUlaaE_EEEEvS5_RKT_EUliE_EEviT1_ --------------------------
	.section	.text._ZN2at6native18elementwise_kernelILi128ELi4EZNS0_15gpu_kernel_implINS0_13AUnaryFunctorIaaaZZZNS0_21remainder_kernel_cudaERNS_18TensorIteratorBaseEENKUlvE_clEvENKUlvE0_clEvEUlaaE_EEEEvS5_RKT_EUliE_EEviT1_,"ax",@progbits
	.align	128
        .global         _ZN2at6native18elementwise_kernelILi128ELi4EZNS0_15gpu_kernel_implINS0_13AUnaryFunctorIaaaZZZNS0_21remainder_kernel_cudaERNS_18TensorIteratorBaseEENKUlvE_clEvENKUlvE0_clEvEUlaaE_EEEEvS5_RKT_EUliE_EEviT1_
        .type           _ZN2at6native18elementwise_kernelILi128ELi4EZNS0_15gpu_kernel_implINS0_13AUnaryFunctorIaaaZZZNS0_21remainder_kernel_cudaERNS_18TensorIteratorBaseEENKUlvE_clEvENKUlvE0_clEvEUlaaE_EEEEvS5_RKT_EUliE_EEviT1_,@function
        .size           _ZN2at6native18elementwise_kernelILi128ELi4EZNS0_15gpu_kernel_implINS0_13AUnaryFunctorIaaaZZZNS0_21remainder_kernel_cudaERNS_18TensorIteratorBaseEENKUlvE_clEvENKUlvE0_clEvEUlaaE_EEEEvS5_RKT_EUliE_EEviT1_,(.L_x_57647 - _ZN2at6native18elementwise_kernelILi128ELi4EZNS0_15gpu_kernel_implINS0_13AUnaryFunctorIaaaZZZNS0_21remainder_kernel_cudaERNS_18TensorIteratorBaseEENKUlvE_clEvENKUlvE0_clEvEUlaaE_EEEEvS5_RKT_EUliE_EEviT1_)
        .other          _ZN2at6native18elementwise_kernelILi128ELi4EZNS0_15gpu_kernel_implINS0_13AUnaryFunctorIaaaZZZNS0_21remainder_kernel_cudaERNS_18TensorIteratorBaseEENKUlvE_clEvENKUlvE0_clEvEUlaaE_EEEEvS5_RKT_EUliE_EEviT1_,@"STO_CUDA_ENTRY STV_DEFAULT"
_ZN2at6native18elementwise_kernelILi128ELi4EZNS0_15gpu_kernel_implINS0_13AUnaryFunctorIaaaZZZNS0_21remainder_kernel_cudaERNS_18TensorIteratorBaseEENKUlvE_clEvENKUlvE0_clEvEUlaaE_EEEEvS5_RKT_EUliE_EEviT1_:
.text._ZN2at6native18elementwise_kernelILi128ELi4EZNS0_15gpu_kernel_implINS0_13AUnaryFunctorIaaaZZZNS0_21remainder_kernel_cudaERNS_18TensorIteratorBaseEENKUlvE_clEvENKUlvE0_clEvEUlaaE_EEEEvS5_RKT_EUliE_EEviT1_:
        /* <DEDUP_REMOVED lines=314> */
.L_x_54169:
        /* <DEDUP_REMOVED lines=20> */
.L_x_54173:
[----:B------:R0:W5:Y:S01]  /*14e0*/  LDG.E.U8 R0, desc[UR36][R2.64] ;  /* 0x0000002402007981 */ /* 0x000162000c1e1100 */
[----:B------:R-:W-:Y:S05]  /*14f0*/  BRA `(.L_x_54175) ;  /* 0x0000000c00547947 */ /* 0x000fea0003800000 */
.L_x_54172:
        /* <DEDUP_REMOVED lines=8> */
.L_x_54177:
[----:B------:R0:W5:Y:S01]  /*1580*/  LDG.E.U8 R0, desc[UR36][R2.64] ;  /* 0x0000002402007981 */ /* 0x000162000c1e1100 */
[----:B------:R-:W-:Y:S05]  /*1590*/  BRA `(.L_x_54175) ;  /* 0x0000000c002c7947 */ /* 0x000fea0003800000 */
.L_x_54176:
[----:B------:R0:W5:Y:S01]  /*15a0*/  LDG.E.U16 R0, desc[UR36][R2.64] ;  /* 0x0000002402007981 */ /* 0x000162000c1e1500 */
[----:B------:R-:W-:Y:S05]  /*15b0*/  BRA `(.L_x_54175) ;  /* 0x0000000c00247947 */ /* 0x000fea0003800000 */
.L_x_54171:
        /* <DEDUP_REMOVED lines=9> */
.L_x_54179:
[----:B------:R-:W2:Y:S02]  /*1650*/  LDG.E.U16 R4, desc[UR36][R2.64] ;  /* 0x0000002402047981 */ /* 0x000ea4000c1e1500 */
[----:B--2---:R-:W-:-:S06]  /*1660*/  HADD2.F32 R4, -RZ, R4.H0_H0 ;  /* 0x20000004ff047230 */ /* 0x004fcc0000004100 */
[----:B------:R-:W0:Y:S02]  /*1670*/  F2I.FTZ.TRUNC.NTZ R4, R4 ;  /* 0x0000000400047305 */ /* 0x000e24000021f100 */
[----:B0-----:R-:W-:Y:S01]  /*1680*/  PRMT R0, R4, 0x7610, R0 ;  /* 0x0000761004007816 */ /* 0x001fe20000000000 */
[----:B------:R-:W-:Y:S06]  /*1690*/  BRA `(.L_x_54175) ;  /* 0x0000000800ec7947 */ /* 0x000fec0003800000 */
.L_x_54178:
        /* <DEDUP_REMOVED lines=9> */
.L_x_54181:
[----:B------:R-:W2:Y:S02]  /*1730*/  LDG.E.U16 R2, desc[UR36][R2.64] ;  /* 0x0000002402027981 */ /* 0x000ea4000c1e1500 */
[----:B--2---:R-:W-:-:S06]  /*1740*/  HADD2.F32 R4, -RZ, R2.H0_H0 ;  /* 0x20000002ff047230 */ /* 0x004fcc0000004100 */
[----:B------:R-:W0:Y:S02]  /*1750*/  F2I.FTZ.TRUNC.NTZ R4, R4 ;  /* 0x0000000400047305 */ /* 0x000e24000021f100 */
[----:B0-----:R-:W-:Y:S01]  /*1760*/  PRMT R0, R4, 0x7610, R0 ;  /* 0x0000761004007816 */ /* 0x001fe20000000000 */
[----:B------:R-:W-:Y:S06]  /*1770*/  BRA `(.L_x_54175) ;  /* 0x0000000800b47947 */ /* 0x000fec0003800000 */
.L_x_54180:
[----:B------:R-:W2:Y:S02]  /*1780*/  LDG.E.64 R2, desc[UR36][R2.64] ;  /* 0x0000002402027981 */ /* 0x000ea4000c1e1b00 */
[----:B--2---:R0:W1:Y:S01]  /*1790*/  F2I.F64.TRUNC R0, R2 ;  /* 0x0000000200007311 */ /* 0x004062000030d100 */
[----:B------:R-:W-:Y:S05]  /*17a0*/  BRA `(.L_x_54175) ;  /* 0x0000000800a87947 */ /* 0x000fea0003800000 */
.L_x_54170:
        /* <DEDUP_REMOVED lines=12> */
.L_x_54184:
[----:B------:R-:W2:Y:S02]  /*1870*/  LDG.E.64 R2, desc[UR36][R2.64] ;  /* 0x0000002402027981 */ /* 0x000ea4000c1e1b00 */
[----:B--2---:R3:W4:Y:S01]  /*1880*/  F2I.F64.TRUNC R0, R2 ;  /* 0x0000000200007311 */ /* 0x004722000030d100 */
[----:B------:R-:W-:Y:S05]  /*1890*/  BRA `(.L_x_54175) ;  /* 0x00000008006c7947 */ /* 0x000fea0003800000 */
.L_x_54183:
        /* <DEDUP_REMOVED lines=28> */
.L_x_54186:
        /* <DEDUP_REMOVED lines=15> */
.L_x_54185:
[----:B------:R-:W2:Y:S02]  /*1b50*/  LDG.E.U16 R4, desc[UR36][R2.64] ;  /* 0x0000002402047981 */ /* 0x000ea4000c1e1500 */
[----:B--2---:R-:W-:-:S06]  /*1b60*/  IMAD.U32 R4, R4, 0x10000, RZ ;  /* 0x0001000004047824 */ /* 0x004fcc00078e00ff */
[----:B------:R-:W0:Y:S02]  /*1b70*/  F2I.FTZ.TRUNC.NTZ R4, R4 ;  /* 0x0000000400047305 */ /* 0x000e24000021f100 */
[----:B0-----:R-:W-:Y:S01]  /*1b80*/  PRMT R0, R4, 0x7610, R0 ;  /* 0x0000761004007816 */ /* 0x001fe20000000000 */
[----:B------:R-:W-:Y:S06]  /*1b90*/  BRA `(.L_x_54175) ;  /* 0x0000000400ac7947 */ /* 0x000fec0003800000 */
.L_x_54182:
        /* <DEDUP_REMOVED lines=10> */
.L_x_54189:
        /* <DEDUP_REMOVED lines=21> */
.L_x_54193:
[----:B------:R-:W-:Y:S05]  /*1d90*/  BSYNC B1 ;  /* 0x0000000000017941 */ /* 0x000fea0003800000 */
.L_x_54192:
[----:B------:R-:W-:Y:S01]  /*1da0*/  IMAD.SHL.U32 R2, R2, 0x100000, RZ ;  /* 0x0010000002027824 */ /* 0x000fe200078e00ff */
[----:B------:R-:W-:-:S04]  /*1db0*/  LEA R3, R0, 0x3b800000, 0x17 ;  /* 0x3b80000000037811 */ /* 0x000fc800078eb8ff */
[----:B------:R-:W-:-:S07]  /*1dc0*/  LOP3.LUT R4, R3, R2, R4, 0xfe, !PT ;  /* 0x0000000203047212 */ /* 0x000fce00078efe04 */
.L_x_54191:
[----:B------:R-:W-:Y:S05]  /*1dd0*/  BSYNC B0 ;  /* 0x0000000000007941 */ /* 0x000fea0003800000 */
.L_x_54190:
[----:B------:R-:W0:Y:S02]  /*1de0*/  F2I.FTZ.TRUNC.NTZ R4, R4 ;  /* 0x0000000400047305 */ /* 0x000e24000021f100 */
[----:B0-----:R-:W-:Y:S01]  /*1df0*/  PRMT R0, R4, 0x7610, R0 ;  /* 0x0000761004007816 */ /* 0x001fe20000000000 */
[----:B------:R-:W-:Y:S06]  /*1e00*/  BRA `(.L_x_54175) ;  /* 0x0000000400107947 */ /* 0x000fec0003800000 */
.L_x_54188:
        /* <DEDUP_REMOVED lines=21> */
.L_x_54197:
[----:B------:R-:W-:Y:S05]  /*1f60*/  BSYNC B1 ;  /* 0x0000000000017941 */ /* 0x000fea0003800000 */
.L_x_54196:
[----:B------:R-:W-:Y:S01]  /*1f70*/  IMAD.SHL.U32 R2, R2, 0x200000, RZ ;  /* 0x0020000002027824 */ /* 0x000fe200078e00ff */
[----:B------:R-:W-:-:S04]  /*1f80*/  LEA R3, R0, 0x37800000, 0x17 ;  /* 0x3780000000037811 */ /* 0x000fc800078eb8ff */
[----:B------:R-:W-:-:S07]  /*1f90*/  LOP3.LUT R4, R3, R2, R4, 0xfe, !PT ;  /* 0x0000000203047212 */ /* 0x000fce00078efe04 */
.L_x_54195:
[----:B------:R-:W-:Y:S05]  /*1fa0*/  BSYNC B0 ;  /* 0x0000000000007941 */ /* 0x000fea0003800000 */
.L_x_54194:
[----:B------:R-:W0:Y:S02]  /*1fb0*/  F2I.FTZ.TRUNC.NTZ R4, R4 ;  /* 0x0000000400047305 */ /* 0x000e24000021f100 */
[----:B0-----:R-:W-:Y:S01]  /*1fc0*/  PRMT R0, R4, 0x7610, R0 ;  /* 0x0000761004007816 */ /* 0x001fe20000000000 */
[----:B------:R-:W-:Y:S06]  /*1fd0*/  BRA `(.L_x_54175) ;  /* 0x00000000009c7947 */ /* 0x000fec0003800000 */
.L_x_54187:
        /* <DEDUP_REMOVED lines=14> */
.L_x_54201:
[----:B------:R-:W-:Y:S05]  /*20c0*/  BSYNC B0 ;  /* 0x0000000000007941 */ /* 0x000fea0003800000 */
.L_x_54200:
[----:B------:R-:W0:Y:S02]  /*20d0*/  F2I.FTZ.TRUNC.NTZ R4, R4 ;  /* 0x0000000400047305 */ /* 0x000e24000021f100 */
[----:B0-----:R-:W-:Y:S01]  /*20e0*/  PRMT R0, R4, 0x7610, R0 ;  /* 0x0000761004007816 */ /* 0x001fe20000000000 */
[----:B------:R-:W-:Y:S06]  /*20f0*/  BRA `(.L_x_54175) ;  /* 0x0000000000547947 */ /* 0x000fec0003800000 */
.L_x_54174:
        /* <DEDUP_REMOVED lines=16> */
.L_x_54202:
[----:B------:R-:W-:Y:S01]  /*2200*/  PRMT R0, RZ, 0x7610, R0 ;  /* 0x00007610ff007816 */ /* 0x000fe20000000000 */
[----:B------:R-:W-:Y:S06]  /*2210*/  BRA `(.L_x_54175) ;  /* 0x00000000000c7947 */ /* 0x000fec0003800000 */
.L_x_54199:
[----:B------:R2:W5:Y:S01]  /*2220*/  LDG.E.U8 R0, desc[UR36][R2.64] ;  /* 0x0000002402007981 */ /* 0x000562000c1e1100 */
[----:B------:R-:W-:Y:S05]  /*2230*/  BRA `(.L_x_54175) ;  /* 0x0000000000047947 */ /* 0x000fea0003800000 */
.L_x_54198:
[----:B------:R1:W5:Y:S02]  /*2240*/  LDG.E.U8 R0, desc[UR36][R2.64] ;  /* 0x0000002402007981 */ /* 0x000364000c1e1100 */
.L_x_54175:
[----:B012345:R-:W-:Y:S01]  /*2250*/  LOP3.LUT R2, R0, 0xffff, RZ, 0xc0, !PT ;  /* 0x0000ffff00027812 */ /* 0x03ffe200078ec0ff */
[----:B------:R-:W0:Y:S03]  /*2260*/  LDC.S8 R4, c[0x0][0x421] ;  /* 0x00010840ff047b82 */ /* 0x000e260000000200 */
[----:B------:R-:W-:-:S04]  /*2270*/  PRMT R9, R2, 0x8880, RZ ;  /* 0x0000888002097816 */ /* 0x000fc800000000ff */
[-C--:B------:R-:W-:Y:S02]  /*2280*/  IABS R6, R9.reuse ;  /* 0x0000000900067213 */ /* 0x080fe40000000000 */
[----:B------:R-:W-:Y:S02]  /*2290*/  IABS R10, R9 ;  /* 0x00000009000a7213 */ /* 0x000fe40000000000 */
[----:B------:R-:W1:Y:S01]  /*22a0*/  I2F.RP R5, R6 ;  /* 0x0000000600057306 */ /* 0x000e620000209400 */
[----:B0-----:R-:W-:-:S07]  /*22b0*/  IABS R8, R4 ;  /* 0x0000000400087213 */ /* 0x001fce0000000000 */
[----:B-1----:R-:W0:Y:S01]  /*22c0*/  MUFU.RCP R5, R5 ;  /* 0x0000000500057308 */ /* 0x002e220000001000 */
[----:B------:R-:W-:Y:S01]  /*22d0*/  ISETP.GE.AND P2, PT, R4, RZ, PT ;  /* 0x000000ff0400720c */ /* 0x000fe20003f46270 */
[----:B0-----:R-:W-:-:S06]  /*22e0*/  VIADD R2, R5, 0xffffffe ;  /* 0x0ffffffe05027836 */ /* 0x001fcc0000000000 */
[----:B------:R0:W1:Y:S02]  /*22f0*/  F2I.FTZ.U32.TRUNC.NTZ R3, R2 ;  /* 0x0000000200037305 */ /* 0x000064000021f000 */
[----:B0-----:R-:W-:Y:S02]  /*2300*/  IMAD.MOV.U32 R2, RZ, RZ, RZ ;  /* 0x000000ffff027224 */ /* 0x001fe400078e00ff */
[----:B-1----:R-:W-:-:S04]  /*2310*/  IMAD.MOV R7, RZ, RZ, -R3 ;  /* 0x000000ffff077224 */ /* 0x002fc800078e0a03 */
[----:B------:R-:W-:-:S04]  /*2320*/  IMAD R7, R7, R6, RZ ;  /* 0x0000000607077224 */ /* 0x000fc800078e02ff */
[----:B------:R-:W-:Y:S02]  /*2330*/  IMAD.HI.U32 R3, R3, R7, R2 ;  /* 0x0000000703037227 */ /* 0x000fe400078e0002 */
[----:B------:R-:W0:Y:S02]  /*2340*/  LDC.U8 R7, c[0x0][0x422] ;  /* 0x00010880ff077b82 */ /* 0x000e240000000000 */
[----:B------:R-:W-:Y:S02]  /*2350*/  IMAD.MOV R2, RZ, RZ, -R10 ;  /* 0x000000ffff027224 */ /* 0x000fe400078e0a0a */
        /* <DEDUP_REMOVED lines=28> */
.L_x_54206:
[----:B------:R3:W-:Y:S01]  /*2520*/  STG.E.U8 desc[UR36][R16.64], R5 ;  /* 0x0000000510007986 */ /* 0x0007e2000c101124 */
[----:B------:R-:W-:Y:S05]  /*2530*/  BRA `(.L_x_54208) ;  /* 0x0000000c00987947 */ /* 0x000fea0003800000 */
.L_x_54205:
        /* <DEDUP_REMOVED lines=12> */
.L_x_54210:
[----:B------:R-:W-:-:S04]  /*2600*/  LOP3.LUT R5, R5, 0xffff, RZ, 0xc0, !PT ;  /* 0x0000ffff05057812 */ /* 0x000fc800078ec0ff */
[----:B------:R-:W-:-:S05]  /*2610*/  PRMT R3, R5, 0x8880, RZ ;  /* 0x0000888005037816 */ /* 0x000fca00000000ff */
[----:B------:R1:W-:Y:S01]  /*2620*/  STG.E desc[UR36][R16.64], R3 ;  /* 0x0000000310007986 */ /* 0x0003e2000c101924 */
[----:B------:R-:W-:Y:S05]  /*2630*/  BRA `(.L_x_54208) ;  /* 0x0000000c00587947 */ /* 0x000fea0003800000 */
.L_x_54209:
[----:B------:R-:W-:-:S04]  /*2640*/  PRMT R3, R5, 0x8880, RZ ;  /* 0x0000888005037816 */ /* 0x000fc800000000ff */
[----:B------:R-:W-:-:S05]  /*2650*/  PRMT R3, R3, 0x7710, RZ ;  /* 0x0000771003037816 */ /* 0x000fca00000000ff */
[----:B------:R2:W-:Y:S01]  /*2660*/  STG.E.U16 desc[UR36][R16.64], R3 ;  /* 0x0000000310007986 */ /* 0x0005e2000c101524 */
[----:B------:R-:W-:Y:S05]  /*2670*/  BRA `(.L_x_54208) ;  /* 0x0000000c00487947 */ /* 0x000fea0003800000 */
.L_x_54204:
        /* <DEDUP_REMOVED lines=9> */
.L_x_54212:
[----:B------:R-:W0:Y:S02]  /*2710*/  I2F.S8 R0, R5 ;  /* 0x0000000500007306 */ /* 0x000e240000001400 */
[----:B0-----:R-:W-:-:S05]  /*2720*/  F2FP.F16.F32.PACK_AB R0, RZ, R0 ;  /* 0x00000000ff00723e */ /* 0x001fca00000000ff */
[----:B------:R0:W-:Y:S01]  /*2730*/  STG.E.U16 desc[UR36][R16.64], R0 ;  /* 0x0000000010007986 */ /* 0x0001e2000c101524 */
[----:B------:R-:W-:Y:S05]  /*2740*/  BRA `(.L_x_54208) ;  /* 0x0000000c00147947 */ /* 0x000fea0003800000 */
.L_x_54211:
        /* <DEDUP_REMOVED lines=10> */
.L_x_54214:
[----:B------:R-:W0:Y:S02]  /*27f0*/  I2F.S8 R5, R5 ;  /* 0x0000000500057306 */ /* 0x000e240000001400 */
[----:B0-----:R-:W-:-:S04]  /*2800*/  F2FP.F16.F32.PACK_AB R3, RZ, R5 ;  /* 0x00000005ff03723e */ /* 0x001fc800000000ff */
[----:B------:R-:W-:-:S05]  /*2810*/  PRMT R3, R3, 0x5410, RZ ;  /* 0x0000541003037816 */ /* 0x000fca00000000ff */
[----:B------:R0:W-:Y:S01]  /*2820*/  STG.E desc[UR36][R16.64], R3 ;  /* 0x0000000310007986 */ /* 0x0001e2000c101924 */
[----:B------:R-:W-:Y:S05]  /*2830*/  BRA `(.L_x_54208) ;  /* 0x0000000800d87947 */ /* 0x000fea0003800000 */
.L_x_54213:
[----:B------:R-:W-:-:S04]  /*2840*/  PRMT R2, R5, 0x8880, RZ ;  /* 0x0000888005027816 */ /* 0x000fc800000000ff */
[----:B------:R-:W-:-:S06]  /*2850*/  PRMT R2, R2, 0x7710, RZ ;  /* 0x0000771002027816 */ /* 0x000fcc00000000ff */
[----:B------:R-:W0:Y:S02]  /*2860*/  I2F.F64.S16 R2, R2 ;  /* 0x0000000200027312 */ /* 0x000e240000101c00 */
[----:B0-----:R0:W-:Y:S01]  /*2870*/  STG.E.64 desc[UR36][R16.64], R2 ;  /* 0x0000000210007986 */ /* 0x0011e2000c101b24 */
[----:B------:R-:W-:Y:S05]  /*2880*/  BRA `(.L_x_54208) ;  /* 0x0000000800c47947 */ /* 0x000fea0003800000 */
.L_x_54203:
        /* <DEDUP_REMOVED lines=12> */
.L_x_54217:
[----:B------:R-:W-:Y:S02]  /*2950*/  PRMT R4, R5, 0x8880, RZ ;  /* 0x0000888005047816 */ /* 0x000fe400000000ff */
[----:B------:R-:W-:Y:S02]  /*2960*/  CS2R R6, SRZ ;  /* 0x0000000000067805 */ /* 0x000fe4000001ff00 */
[----:B------:R-:W-:-:S06]  /*2970*/  PRMT R4, R4, 0x7710, RZ ;  /* 0x0000771004047816 */ /* 0x000fcc00000000ff */
[----:B------:R-:W0:Y:S02]  /*2980*/  I2F.F64.S16 R4, R4 ;  /* 0x0000000400047312 */ /* 0x000e240000101c00 */
[----:B0-----:R0:W-:Y:S01]  /*2990*/  STG.E.128 desc[UR36][R16.64], R4 ;  /* 0x0000000410007986 */ /* 0x0011e2000c101d24 */
[----:B------:R-:W-:Y:S05]  /*29a0*/  BRA `(.L_x_54208) ;  /* 0x00000008007c7947 */ /* 0x000fea0003800000 */
.L_x_54216:
        /* <DEDUP_REMOVED lines=21> */
.L_x_54221:
[----:B------:R-:W-:Y:S05]  /*2b00*/  BSYNC B0 ;  /* 0x0000000000007941 */ /* 0x000fea0003800000 */
.L_x_54220:
[----:B------:R-:W-:-:S05]  /*2b10*/  LOP3.LUT R3, R0, R3, RZ, 0xfc, !PT ;  /* 0x0000000300037212 */ /* 0x000fca00078efcff */
[----:B------:R0:W-:Y:S01]  /*2b20*/  STG.E.U8 desc[UR36][R16.64], R3 ;  /* 0x0000000310007986 */ /* 0x0001e2000c101124 */
[----:B------:R-:W-:Y:S05]  /*2b30*/  BRA `(.L_x_54208) ;  /* 0x0000000800187947 */ /* 0x000fea0003800000 */
.L_x_54219:
        /* <DEDUP_REMOVED lines=13> */
.L_x_54223:
[----:B------:R-:W-:Y:S01]  /*2c10*/  IMAD.MOV.U32 R0, RZ, RZ, 0x7f ;  /* 0x0000007fff007424 */ /* 0x000fe200078e00ff */
[----:B------:R-:W-:-:S04]  /*2c20*/  ISETP.GT.U32.AND P0, PT, R2, 0x7f800000, PT ;  /* 0x7f8000000200780c */ /* 0x000fc80003f04070 */
[----:B------:R-:W-:-:S09]  /*2c30*/  SEL R0, R0, 0x7c, P0 ;  /* 0x0000007c00007807 */ /* 0x000fd20000000000 */
.L_x_54224:
[----:B------:R-:W-:Y:S05]  /*2c40*/  BSYNC B0 ;  /* 0x0000000000007941 */ /* 0x000fea0003800000 */
.L_x_54222:
[----:B------:R-:W-:-:S04]  /*2c50*/  LOP3.LUT R2, R5, 0x80000000, RZ, 0xc0, !PT ;  /* 0x8000000005027812 */ /* 0x000fc800078ec0ff */
[----:B------:R-:W-:-:S04]  /*2c60*/  SHF.R.U32.HI R3, RZ, 0x18, R2 ;  /* 0x00000018ff037819 */ /* 0x000fc80000011602 */
[----:B------:R-:W-:-:S05]  /*2c70*/  LOP3.LUT R3, R0, R3, RZ, 0xfc, !PT ;  /* 0x0000000300037212 */ /* 0x000fca00078efcff */
[----:B------:R0:W-:Y:S01]  /*2c80*/  STG.E.U8 desc[UR36][R16.64], R3 ;  /* 0x0000000310007986 */ /* 0x0001e2000c101124 */
[----:B------:R-:W-:Y:S05]  /*2c90*/  BRA `(.L_x_54208) ;  /* 0x0000000400c07947 */ /* 0x000fea0003800000 */
.L_x_54218:
[----:B------:R-:W0:Y:S02]  /*2ca0*/  I2F.S8 R0, R5 ;  /* 0x0000000500007306 */ /* 0x000e240000001400 */
[----:B0-----:R-:W-:-:S05]  /*2cb0*/  F2FP.BF16.F32.PACK_AB R0, RZ, R0 ;  /* 0x00000000ff00723e */ /* 0x001fca00000010ff */
[----:B------:R0:W-:Y:S01]  /*2cc0*/  STG.E.U16 desc[UR36][R16.64], R0 ;  /* 0x0000000010007986 */ /* 0x0001e2000c101524 */
[----:B------:R-:W-:Y:S05]  /*2cd0*/  BRA `(.L_x_54208) ;  /* 0x0000000400b07947 */ /* 0x000fea0003800000 */
.L_x_54215:
        /* <DEDUP_REMOVED lines=12> */
.L_x_54227:
        /* <DEDUP_REMOVED lines=17> */
.L_x_54230:
[----:B------:R-:W-:-:S04]  /*2eb0*/  LOP3.LUT R2, R5, 0x80000000, RZ, 0xc0, !PT ;  /* 0x8000000005027812 */ /* 0x000fc800078ec0ff */
[----:B------:R-:W-:-:S04]  /*2ec0*/  SHF.R.U32.HI R3, RZ, 0x18, R2 ;  /* 0x00000018ff037819 */ /* 0x000fc80000011602 */
[----:B------:R-:W-:-:S04]  /*2ed0*/  LOP3.LUT R0, R0, R3, RZ, 0xfc, !PT ;  /* 0x0000000300007212 */ /* 0x000fc800078efcff */
[----:B------:R-:W-:-:S07]  /*2ee0*/  PRMT R8, R0, 0x7610, R8 ;  /* 0x0000761000087816 */ /* 0x000fce0000000008 */
.L_x_54229:
[----:B------:R-:W-:Y:S05]  /*2ef0*/  BSYNC B0 ;  /* 0x0000000000007941 */ /* 0x000fea0003800000 */
.L_x_54228:
[----:B------:R0:W-:Y:S01]  /*2f00*/  STG.E.U8 desc[UR36][R16.64], R8 ;  /* 0x0000000810007986 */ /* 0x0001e2000c101124 */
[----:B------:R-:W-:Y:S05]  /*2f10*/  BRA `(.L_x_54208) ;  /* 0x0000000400207947 */ /* 0x000fea0003800000 */
.L_x_54226:
        /* <DEDUP_REMOVED lines=17> */
.L_x_54233:
[----:B------:R-:W-:-:S04]  /*3030*/  LOP3.LUT R2, R5, 0x80000000, RZ, 0xc0, !PT ;  /* 0x8000000005027812 */ /* 0x000fc800078ec0ff */
[----:B------:R-:W-:-:S04]  /*3040*/  SHF.R.U32.HI R3, RZ, 0x18, R2 ;  /* 0x00000018ff037819 */ /* 0x000fc80000011602 */
[----:B------:R-:W-:-:S04]  /*3050*/  LOP3.LUT R0, R0, R3, RZ, 0xfc, !PT ;  /* 0x0000000300007212 */ /* 0x000fc800078efcff */
[----:B------:R-:W-:-:S07]  /*3060*/  PRMT R8, R0, 0x7610, R8 ;  /* 0x0000761000087816 */ /* 0x000fce0000000008 */
.L_x_54232:
[----:B------:R-:W-:Y:S05]  /*3070*/  BSYNC B0 ;  /* 0x0000000000007941 */ /* 0x000fea0003800000 */
.L_x_54231:
[----:B------:R0:W-:Y:S01]  /*3080*/  STG.E.U8 desc[UR36][R16.64], R8 ;  /* 0x0000000810007986 */ /* 0x0001e2000c101124 */
[----:B------:R-:W-:Y:S05]  /*3090*/  BRA `(.L_x_54208) ;  /* 0x0000000000c07947 */ /* 0x000fea0003800000 */
.L_x_54225:
        /* <DEDUP_REMOVED lines=22> */
.L_x_54207:
        /* <DEDUP_REMOVED lines=16> */
.L_x_54236:
[----:B------:R-:W-:Y:S05]  /*3300*/  BRA `(.L_x_54208) ;  /* 0x0000000000247947 */ /* 0x000fea0003800000 */
.L_x_54235:
[----:B------:R-:W-:-:S04]  /*3310*/  LOP3.LUT R5, R5, 0xffff, RZ, 0xc0, !PT ;  /* 0x0000ffff05057812 */ /* 0x000fc800078ec0ff */
[----:B------:R-:W-:-:S05]  /*3320*/  PRMT R5, R5, 0x8880, RZ ;  /* 0x0000888005057816 */ /* 0x000fca00000000ff */
[----:B------:R-:W-:-:S05]  /*3330*/  IMAD.MOV.U32 R2, RZ, RZ, R5 ;  /* 0x000000ffff027224 */ /* 0x000fca00078e0005 */
[----:B------:R-:W-:-:S05]  /*3340*/  SHF.R.S32.HI R3, RZ, 0x1f, R2 ;  /* 0x0000001fff037819 */ /* 0x000fca0000011402 */
[----:B------:R0:W-:Y:S01]  /*3350*/  STG.E.64 desc[UR36][R16.64], R2 ;  /* 0x0000000210007986 */ /* 0x0001e2000c101b24 */
[----:B------:R-:W-:Y:S05]  /*3360*/  BRA `(.L_x_54208) ;  /* 0x00000000000c7947 */ /* 0x000fea0003800000 */
.L_x_54234:
[----:B------:R-:W-:-:S04]  /*3370*/  LOP3.LUT R5, R5, 0xffff, RZ, 0xc0, !PT ;  /* 0x0000ffff05057812 */ /* 0x000fc800078ec0ff */
[----:B------:R-:W-:-:S05]  /*3380*/  PRMT R3, R5, 0x8880, RZ ;  /* 0x0000888005037816 */ /* 0x000fca00000000ff */
[----:B------:R0:W-:Y:S02]  /*3390*/  STG.E desc[UR36][R16.64], R3 ;  /* 0x0000000310007986 */ /* 0x0001e4000c101924 */
.L_x_54208:
[----:B------:R-:W-:-:S04]  /*33a0*/  IMAD R18, R23, 0x200, R18 ;  /* 0x0000020017127824 */ /* 0x000fc800078e0212 */
[----:B------:R-:W-:-:S07]  /*33b0*/  VIADD R19, R18, 0x80 ;  /* 0x0000008012137836 */ /* 0x000fce0000000000 */
.L_x_54168:
[----:B------:R-:W-:Y:S05]  /*33c0*/  BSYNC B6 ;  /* 0x0000000000067941 */ /* 0x000fea0003800000 */
.L_x_54167:
        /* <DEDUP_REMOVED lines=307> */
.L_x_54239:
        /* <DEDUP_REMOVED lines=20> */
.L_x_54243:
[----:B------:R0:W5:Y:S01]  /*4840*/  LDG.E.U8 R0, desc[UR36][R2.64] ;  /* 0x0000002402007981 */ /* 0x000162000c1e1100 */
[----:B------:R-:W-:Y:S05]  /*4850*/  BRA `(.L_x_54245) ;  /* 0x0000000c00547947 */ /* 0x000fea0003800000 */
.L_x_54242:
        /* <DEDUP_REMOVED lines=8> */
.L_x_54247:
[----:B------:R0:W5:Y:S01]  /*48e0*/  LDG.E.U8 R0, desc[UR36][R2.64] ;  /* 0x0000002402007981 */ /* 0x000162000c1e1100 */
[----:B------:R-:W-:Y:S05]  /*48f0*/  BRA `(.L_x_54245) ;  /* 0x0000000c002c7947 */ /* 0x000fea0003800000 */
.L_x_54246:
[----:B------:R0:W5:Y:S01]  /*4900*/  LDG.E.U16 R0, desc[UR36][R2.64] ;  /* 0x0000002402007981 */ /* 0x000162000c1e1500 */
[----:B------:R-:W-:Y:S05]  /*4910*/  BRA `(.L_x_54245) ;  /* 0x0000000c00247947 */ /* 0x000fea0003800000 */
.L_x_54241:
        /* <DEDUP_REMOVED lines=9> */
.L_x_54249:
[----:B------:R-:W2:Y:S02]  /*49b0*/  LDG.E.U16 R4, desc[UR36][R2.64] ;  /* 0x0000002402047981 */ /* 0x000ea4000c1e1500 */
[----:B--2---:R-:W-:-:S06]  /*49c0*/  HADD2.F32 R4, -RZ, R4.H0_H0 ;  /* 0x20000004ff047230 */ /* 0x004fcc0000004100 */
[----:B------:R-:W0:Y:S02]  /*49d0*/  F2I.FTZ.TRUNC.NTZ R4, R4 ;  /* 0x0000000400047305 */ /* 0x000e24000021f100 */
[----:B0-----:R-:W-:Y:S01]  /*49e0*/  PRMT R0, R4, 0x7610, R0 ;  /* 0x0000761004007816 */ /* 0x001fe20000000000 */
[----:B------:R-:W-:Y:S06]  /*49f0*/  BRA `(.L_x_54245) ;  /* 0x0000000800ec7947 */ /* 0x000fec0003800000 */
.L_x_54248:
        /* <DEDUP_REMOVED lines=9> */
.L_x_54251:
[----:B------:R-:W2:Y:S02]  /*4a90*/  LDG.E.U16 R2, desc[UR36][R2.64] ;  /* 0x0000002402027981 */ /* 0x000ea4000c1e1500 */
[----:B--2---:R-:W-:-:S06]  /*4aa0*/  HADD2.F32 R4, -RZ, R2.H0_H0 ;  /* 0x20000002ff047230 */ /* 0x004fcc0000004100 */
[----:B------:R-:W0:Y:S02]  /*4ab0*/  F2I.FTZ.TRUNC.NTZ R4, R4 ;  /* 0x0000000400047305 */ /* 0x000e24000021f100 */
[----:B0-----:R-:W-:Y:S01]  /*4ac0*/  PRMT R0, R4, 0x7610, R0 ;  /* 0x0000761004007816 */ /* 0x001fe20000000000 */
[----:B------:R-:W-:Y:S06]  /*4ad0*/  BRA `(.L_x_54245) ;  /* 0x0000000800b47947 */ /* 0x000fec0003800000 */
.L_x_54250:
[----:B------:R-:W2:Y:S02]  /*4ae0*/  LDG.E.64 R2, desc[UR36][R2.64] ;  /* 0x0000002402027981 */ /* 0x000ea4000c1e1b00 */
[----:B--2---:R0:W1:Y:S01]  /*4af0*/  F2I.F64.TRUNC R0, R2 ;  /* 0x0000000200007311 */ /* 0x004062000030d100 */
[----:B------:R-:W-:Y:S05]  /*4b00*/  BRA `(.L_x_54245) ;  /* 0x0000000800a87947 */ /* 0x000fea0003800000 */
.L_x_54240:
        /* <DEDUP_REMOVED lines=12> */
.L_x_54254:
[----:B------:R-:W2:Y:S02]  /*4bd0*/  LDG.E.64 R2, desc[UR36][R2.64] ;  /* 0x0000002402027981 */ /* 0x000ea4000c1e1b00 */
[----:B--2---:R3:W4:Y:S01]  /*4be0*/  F2I.F64.TRUNC R0, R2 ;  /* 0x0000000200007311 */ /* 0x004722000030d100 */
[----:B------:R-:W-:Y:S05]  /*4bf0*/  BRA `(.L_x_54245) ;  /* 0x00000008006c7947 */ /* 0x000fea0003800000 */
.L_x_54253:
        /* <DEDUP_REMOVED lines=28> */
.L_x_54256:
        /* <DEDUP_REMOVED lines=15> */
.L_x_54255:
[----:B------:R-:W2:Y:S02]  /*4eb0*/  LDG.E.U16 R4, desc[UR36][R2.64] ;  /* 0x0000002402047981 */ /* 0x000ea4000c1e1500 */
[----:B--2---:R-:W-:-:S06]  /*4ec0*/  IMAD.U32 R4, R4, 0x10000, RZ ;  /* 0x0001000004047824 */ /* 0x004fcc00078e00ff */
[----:B------:R-:W0:Y:S02]  /*4ed0*/  F2I.FTZ.TRUNC.NTZ R4, R4 ;  /* 0x0000000400047305 */ /* 0x000e24000021f100 */
[----:B0-----:R-:W-:Y:S01]  /*4ee0*/  PRMT R0, R4, 0x7610, R0 ;  /* 0x0000761004007816 */ /* 0x001fe20000000000 */
[----:B------:R-:W-:Y:S06]  /*4ef0*/  BRA `(.L_x_54245) ;  /* 0x0000000400ac7947 */ /* 0x000fec0003800000 */
.L_x_54252:
        /* <DEDUP_REMOVED lines=10> */
.L_x_54259:
        /* <DEDUP_REMOVED lines=21> */
.L_x_54263:
[----:B------:R-:W-:Y:S05]  /*50f0*/  BSYNC B1 ;  /* 0x0000000000017941 */ /* 0x000fea0003800000 */
.L_x_54262:
[----:B------:R-:W-:Y:S01]  /*5100*/  IMAD.SHL.U32 R2, R2, 0x100000, RZ ;  /* 0x0010000002027824 */ /* 0x000fe200078e00ff */
[----:B------:R-:W-:-:S04]  /*5110*/  LEA R3, R0, 0x3b800000, 0x17 ;  /* 0x3b80000000037811 */ /* 0x000fc800078eb8ff */
[----:B------:R-:W-:-:S07]  /*5120*/  LOP3.LUT R4, R3, R2, R4, 0xfe, !PT ;  /* 0x0000000203047212 */ /* 0x000fce00078efe04 */
.L_x_54261:
[----:B------:R-:W-:Y:S05]  /*5130*/  BSYNC B0 ;  /* 0x0000000000007941 */ /* 0x000fea0003800000 */
.L_x_54260:
[----:B------:R-:W0:Y:S02]  /*5140*/  F2I.FTZ.TRUNC.NTZ R4, R4 ;  /* 0x0000000400047305 */ /* 0x000e24000021f100 */
[----:B0-----:R-:W-:Y:S01]  /*5150*/  PRMT R0, R4, 0x7610, R0 ;  /* 0x0000761004007816 */ /* 0x001fe20000000000 */
[----:B------:R-:W-:Y:S06]  /*5160*/  BRA `(.L_x_54245) ;  /* 0x0000000400107947 */ /* 0x000fec0003800000 */
.L_x_54258:
        /* <DEDUP_REMOVED lines=21> */
.L_x_54267:
[----:B------:R-:W-:Y:S05]  /*52c0*/  BSYNC B1 ;  /* 0x0000000000017941 */ /* 0x000fea0003800000 */
.L_x_54266:
[----:B------:R-:W-:Y:S01]  /*52d0*/  IMAD.SHL.U32 R2, R2, 0x200000, RZ ;  /* 0x0020000002027824 */ /* 0x000fe200078e00ff */
[----:B------:R-:W-:-:S04]  /*52e0*/  LEA R3, R0, 0x37800000, 0x17 ;  /* 0x3780000000037811 */ /* 0x000fc800078eb8ff */
[----:B------:R-:W-:-:S07]  /*52f0*/  LOP3.LUT R4, R3, R2, R4, 0xfe, !PT ;  /* 0x0000000203047212 */ /* 0x000fce00078efe04 */
.L_x_54265:
[----:B------:R-:W-:Y:S05]  /*5300*/  BSYNC B0 ;  /* 0x0000000000007941 */ /* 0x000fea0003800000 */
.L_x_54264:
[----:B------:R-:W0:Y:S02]  /*5310*/  F2I.FTZ.TRUNC.NTZ R4, R4 ;  /* 0x0000000400047305 */ /* 0x000e24000021f100 */
[----:B0-----:R-:W-:Y:S01]  /*5320*/  PRMT R0, R4, 0x7610, R0 ;  /* 0x0000761004007816 */ /* 0x001fe20000000000 */
[----:B------:R-:W-:Y:S06]  /*5330*/  BRA `(.L_x_54245) ;  /* 0x00000000009c7947 */ /* 0x000fec0003800000 */
.L_x_54257:
        /* <DEDUP_REMOVED lines=14> */
.L_x_54271:
[----:B------:R-:W-:Y:S05]  /*5420*/  BSYNC B0 ;  /* 0x0000000000007941 */ /* 0x000fea0003800000 */
.L_x_54270:
[----:B------:R-:W0:Y:S02]  /*5430*/  F2I.FTZ.TRUNC.NTZ R4, R4 ;  /* 0x0000000400047305 */ /* 0x000e24000021f100 */
[----:B0-----:R-:W-:Y:S01]  /*5440*/  PRMT R0, R4, 0x7610, R0 ;  /* 0x0000761004007816 */ /* 0x001fe20000000000 */
[----:B------:R-:W-:Y:S06]  /*5450*/  BRA `(.L_x_54245) ;  /* 0x0000000000547947 */ /* 0x000fec0003800000 */
.L_x_54244:
        /* <DEDUP_REMOVED lines=16> */
.L_x_54272:
[----:B------:R-:W-:Y:S01]  /*5560*/  PRMT R0, RZ, 0x7610, R0 ;  /* 0x00007610ff007816 */ /* 0x000fe20000000000 */
[----:B------:R-:W-:Y:S06]  /*5570*/  BRA `(.L_x_54245) ;  /* 0x00000000000c7947 */ /* 0x000fec0003800000 */
.L_x_54269:
[----:B------:R2:W5:Y:S01]  /*5580*/  LDG.E.U8 R0, desc[UR36][R2.64] ;  /* 0x0000002402007981 */ /* 0x000562000c1e1100 */
[----:B------:R-:W-:Y:S05]  /*5590*/  BRA `(.L_x_54245) ;  /* 0x0000000000047947 */ /* 0x000fea0003800000 */
.L_x_54268:
[----:B------:R1:W5:Y:S02]  /*55a0*/  LDG.E.U8 R0, desc[UR36][R2.64] ;  /* 0x0000002402007981 */ /* 0x000364000c1e1100 */
.L_x_54245:
[----:B012345:R-:W-:Y:S01]  /*55b0*/  LOP3.LUT R2, R0, 0xffff, RZ, 0xc0, !PT ;  /* 0x0000ffff00027812 */ /* 0x03ffe200078ec0ff */
[----:B------:R-:W0:Y:S03]  /*55c0*/  LDC.S8 R5, c[0x0][0x421] ;  /* 0x00010840ff057b82 */ /* 0x000e260000000200 */
[----:B------:R-:W-:-:S04]  /*55d0*/  PRMT R7, R2, 0x8880, RZ ;  /* 0x0000888002077816 */ /* 0x000fc800000000ff */
[----:B------:R-:W-:-:S04]  /*55e0*/  IABS R6, R7 ;  /* 0x0000000700067213 */ /* 0x000fc80000000000 */
[----:B------:R-:W1:Y:S01]  /*55f0*/  I2F.RP R4, R6 ;  /* 0x0000000600047306 */ /* 0x000e620000209400 */
[----:B0-----:R-:W-:-:S07]  /*5600*/  IMAD.MOV.U32 R8, RZ, RZ, R5 ;  /* 0x000000ffff087224 */ /* 0x001fce00078e0005 */
[----:B-1----:R-:W0:Y:S01]  /*5610*/  MUFU.RCP R4, R4 ;  /* 0x0000000400047308 */ /* 0x002e220000001000 */
[----:B------:R-:W-:Y:S02]  /*5620*/  IABS R10, R8 ;  /* 0x00000008000a7213 */ /* 0x000fe40000000000 */
[----:B------:R-:W-:Y:S02]  /*5630*/  ISETP.GE.AND P2, PT, R8, RZ, PT ;  /* 0x000000ff0800720c */ /* 0x000fe40003f46270 */
[----:B------:R-:W1:Y:S01]  /*5640*/  LDC.U8 R8, c[0x0][0x422] ;  /* 0x00010880ff087b82 */ /* 0x000e620000000000 */
[----:B0-----:R-:W-:-:S04]  /*5650*/  VIADD R2, R4, 0xffffffe ;  /* 0x0ffffffe04027836 */ /* 0x001fc80000000000 */
[----:B------:R0:W2:Y:S02]  /*5660*/  F2I.FTZ.U32.TRUNC.NTZ R3, R2 ;  /* 0x0000000200037305 */ /* 0x0000a4000021f000 */
[----:B0-----:R-:W-:Y:S01]  /*5670*/  IMAD.MOV.U32 R2, RZ, RZ, RZ ;  /* 0x000000ffff027224 */ /* 0x001fe200078e00ff */
[----:B-1----:R-:W-:Y:S01]  /*5680*/  PRMT R4, R8, 0x9910, RZ ;  /* 0x0000991008047816 */ /* 0x002fe200000000ff */
[----:B--2---:R-:W-:-:S04]  /*5690*/  IMAD.MOV R9, RZ, RZ, -R3 ;  /* 0x000000ffff097224 */ /* 0x004fc800078e0a03 */
[----:B------:R-:W-:Y:S01]  /*56a0*/  IMAD.MOV.U32 R5, RZ, RZ, R9 ;  /* 0x000000ffff057224 */ /* 0x000fe200078e0009 */
[----:B------:R-:W-:-:S03]  /*56b0*/  IABS R9, R7 ;  /* 0x0000000700097213 */ /* 0x000fc60000000000 */
        /* <DEDUP_REMOVED lines=30> */
.L_x_54276:
[----:B------:R0:W-:Y:S01]  /*58a0*/  STG.E.U8 desc[UR36][R16.64], R5 ;  /* 0x0000000510007986 */ /* 0x0001e2000c101124 */
[----:B------:R-:W-:Y:S05]  /*58b0*/  BRA `(.L_x_54278) ;  /* 0x0000000c00987947 */ /* 0x000fea0003800000 */
.L_x_54275:
        /* <DEDUP_REMOVED lines=12> */
.L_x_54280:
[----:B------:R-:W-:-:S04]  /*5980*/  LOP3.LUT R5, R5, 0xffff, RZ, 0xc0, !PT ;  /* 0x0000ffff05057812 */ /* 0x000fc800078ec0ff */
[----:B------:R-:W-:-:S05]  /*5990*/  PRMT R3, R5, 0x8880, RZ ;  /* 0x0000888005037816 */ /* 0x000fca00000000ff */
[----:B------:R0:W-:Y:S01]  /*59a0*/  STG.E desc[UR36][R16.64], R3 ;  /* 0x0000000310007986 */ /* 0x0001e2000c101924 */
[----:B------:R-:W-:Y:S05]  /*59b0*/  BRA `(.L_x_54278) ;  /* 0x0000000c00587947 */ /* 0x000fea0003800000 */
.L_x_54279:
[----:B------:R-:W-:-:S04]  /*59c0*/  PRMT R3, R5, 0x8880, RZ ;  /* 0x0000888005037816 */ /* 0x000fc800000000ff */
[----:B------:R-:W-:-:S05]  /*59d0*/  PRMT R3, R3, 0x7710, RZ ;  /* 0x0000771003037816 */ /* 0x000fca00000000ff */
[----:B------:R0:W-:Y:S01]  /*59e0*/  STG.E.U16 desc[UR36][R16.64], R3 ;  /* 0x0000000310007986 */ /* 0x0001e2000c101524 */
[----:B------:R-:W-:Y:S05]  /*59f0*/  BRA `(.L_x_54278) ;  /* 0x0000000c00487947 */ /* 0x000fea0003800000 */
.L_x_54274:
        /* <DEDUP_REMOVED lines=9> */
.L_x_54282:
[----:B------:R-:W0:Y:S02]  /*5a90*/  I2F.S8 R0, R5 ;  /* 0x0000000500007306 */ /* 0x000e240000001400 */
[----:B0-----:R-:W-:-:S05]  /*5aa0*/  F2FP.F16.F32.PACK_AB R0, RZ, R0 ;  /* 0x00000000ff00723e */ /* 0x001fca00000000ff */
[----:B------:R0:W-:Y:S01]  /*5ab0*/  STG.E.U16 desc[UR36][R16.64], R0 ;  /* 0x0000000010007986 */ /* 0x0001e2000c101524 */
[----:B------:R-:W-:Y:S05]  /*5ac0*/  BRA `(.L_x_54278) ;  /* 0x0000000c00147947 */ /* 0x000fea0003800000 */
.L_x_54281:
        /* <DEDUP_REMOVED lines=10> */
.L_x_54284:
[----:B------:R-:W0:Y:S02]  /*5b70*/  I2F.S8 R5, R5 ;  /* 0x0000000500057306 */ /* 0x000e240000001400 */
[----:B0-----:R-:W-:-:S04]  /*5b80*/  F2FP.F16.F32.PACK_AB R3, RZ, R5 ;  /* 0x00000005ff03723e */ /* 0x001fc800000000ff */
[----:B------:R-:W-:-:S05]  /*5b90*/  PRMT R3, R3, 0x5410, RZ ;  /* 0x0000541003037816 */ /* 0x000fca00000000ff */
[----:B------:R0:W-:Y:S01]  /*5ba0*/  STG.E desc[UR36][R16.64], R3 ;  /* 0x0000000310007986 */ /* 0x0001e2000c101924 */
[----:B------:R-:W-:Y:S05]  /*5bb0*/  BRA `(.L_x_54278) ;  /* 0x0000000800d87947 */ /* 0x000fea0003800000 */
.L_x_54283:
[----:B------:R-:W-:-:S04]  /*5bc0*/  PRMT R2, R5, 0x8880, RZ ;  /* 0x0000888005027816 */ /* 0x000fc800000000ff */
[----:B------:R-:W-:-:S06]  /*5bd0*/  PRMT R2, R2, 0x7710, RZ ;  /* 0x0000771002027816 */ /* 0x000fcc00000000ff */
[----:B------:R-:W0:Y:S02]  /*5be0*/  I2F.F64.S16 R2, R2 ;  /* 0x0000000200027312 */ /* 0x000e240000101c00 */
[----:B0-----:R0:W-:Y:S01]  /*5bf0*/  STG.E.64 desc[UR36][R16.64], R2 ;  /* 0x0000000210007986 */ /* 0x0011e2000c101b24 */
[----:B------:R-:W-:Y:S05]  /*5c00*/  BRA `(.L_x_54278) ;  /* 0x0000000800c47947 */ /* 0x000fea0003800000 */
.L_x_54273:
        /* <DEDUP_REMOVED lines=12> */
.L_x_54287:
[----:B------:R-:W-:Y:S02]  /*5cd0*/  PRMT R4, R5, 0x8880, RZ ;  /* 0x0000888005047816 */ /* 0x000fe400000000ff */
[----:B------:R-:W-:Y:S02]  /*5ce0*/  CS2R R6, SRZ ;  /* 0x0000000000067805 */ /* 0x000fe4000001ff00 */
[----:B------:R-:W-:-:S06]  /*5cf0*/  PRMT R4, R4, 0x7710, RZ ;  /* 0x0000771004047816 */ /* 0x000fcc00000000ff */
[----:B------:R-:W0:Y:S02]  /*5d00*/  I2F.F64.S16 R4, R4 ;  /* 0x0000000400047312 */ /* 0x000e240000101c00 */
[----:B0-----:R0:W-:Y:S01]  /*5d10*/  STG.E.128 desc[UR36][R16.64], R4 ;  /* 0x0000000410007986 */ /* 0x0011e2000c101d24 */
[----:B------:R-:W-:Y:S05]  /*5d20*/  BRA `(.L_x_54278) ;  /* 0x00000008007c7947 */ /* 0x000fea0003800000 */
.L_x_54286:
        /* <DEDUP_REMOVED lines=21> */
.L_x_54291:
[----:B------:R-:W-:Y:S05]  /*5e80*/  BSYNC B0 ;  /* 0x0000000000007941 */ /* 0x000fea0003800000 */
.L_x_54290:
[----:B------:R-:W-:-:S05]  /*5e90*/  LOP3.LUT R3, R0, R3, RZ, 0xfc, !PT ;  /* 0x0000000300037212 */ /* 0x000fca00078efcff */
[----:B------:R0:W-:Y:S01]  /*5ea0*/  STG.E.U8 desc[UR36][R16.64], R3 ;  /* 0x0000000310007986 */ /* 0x0001e2000c101124 */
[----:B------:R-:W-:Y:S05]  /*5eb0*/  BRA `(.L_x_54278) ;  /* 0x0000000800187947 */ /* 0x000fea0003800000 */
.L_x_54289:
        /* <DEDUP_REMOVED lines=13> */
.L_x_54293:
[----:B------:R-:W-:Y:S01]  /*5f90*/  IMAD.MOV.U32 R0, RZ, RZ, 0x7f ;  /* 0x0000007fff007424 */ /* 0x000fe200078e00ff */
[----:B------:R-:W-:-:S04]  /*5fa0*/  ISETP.GT.U32.AND P0, PT, R2, 0x7f800000, PT ;  /* 0x7f8000000200780c */ /* 0x000fc80003f04070 */
[----:B------:R-:W-:-:S09]  /*5fb0*/  SEL R0, R0, 0x7c, P0 ;  /* 0x0000007c00007807 */ /* 0x000fd20000000000 */
.L_x_54294:
[----:B------:R-:W-:Y:S05]  /*5fc0*/  BSYNC B0 ;  /* 0x0000000000007941 */ /* 0x000fea0003800000 */
.L_x_54292:
[----:B------:R-:W-:-:S04]  /*5fd0*/  LOP3.LUT R2, R5, 0x80000000, RZ, 0xc0, !PT ;  /* 0x8000000005027812 */ /* 0x000fc800078ec0ff */
[----:B------:R-:W-:-:S04]  /*5fe0*/  SHF.R.U32.HI R3, RZ, 0x18, R2 ;  /* 0x00000018ff037819 */ /* 0x000fc80000011602 */
[----:B------:R-:W-:-:S05]  /*5ff0*/  LOP3.LUT R3, R0, R3, RZ, 0xfc, !PT ;  /* 0x0000000300037212 */ /* 0x000fca00078efcff */
[----:B------:R0:W-:Y:S01]  /*6000*/  STG.E.U8 desc[UR36][R16.64], R3 ;  /* 0x0000000310007986 */ /* 0x0001e2000c101124 */
[----:B------:R-:W-:Y:S05]  /*6010*/  BRA `(.L_x_54278) ;  /* 0x0000000400c07947 */ /* 0x000fea0003800000 */
.L_x_54288:
[----:B------:R-:W0:Y:S02]  /*6020*/  I2F.S8 R0, R5 ;  /* 0x0000000500007306 */ /* 0x000e240000001400 */
[----:B0-----:R-:W-:-:S05]  /*6030*/  F2FP.BF16.F32.PACK_AB R0, RZ, R0 ;  /* 0x00000000ff00723e */ /* 0x001fca00000010ff */
[----:B------:R0:W-:Y:S01]  /*6040*/  STG.E.U16 desc[UR36][R16.64], R0 ;  /* 0x0000000010007986 */ /* 0x0001e2000c101524 */
[----:B------:R-:W-:Y:S05]  /*6050*/  BRA `(.L_x_54278) ;  /* 0x0000000400b07947 */ /* 0x000fea0003800000 */
.L_x_54285:
        /* <DEDUP_REMOVED lines=12> */
.L_x_54297:
        /* <DEDUP_REMOVED lines=17> */
.L_x_54300:
[----:B------:R-:W-:-:S04]  /*6230*/  LOP3.LUT R2, R5, 0x80000000, RZ, 0xc0, !PT ;  /* 0x8000000005027812 */ /* 0x000fc800078ec0ff */
[----:B------:R-:W-:-:S04]  /*6240*/  SHF.R.U32.HI R3, RZ, 0x18, R2 ;  /* 0x00000018ff037819 */ /* 0x000fc80000011602 */
[----:B------:R-:W-:-:S04]  /*6250*/  LOP3.LUT R0, R0, R3, RZ, 0xfc, !PT ;  /* 0x0000000300007212 */ /* 0x000fc800078efcff */
[----:B------:R-:W-:-:S07]  /*6260*/  PRMT R8, R0, 0x7610, R8 ;  /* 0x0000761000087816 */ /* 0x000fce0000000008 */
.L_x_54299:
[----:B------:R-:W-:Y:S05]  /*6270*/  BSYNC B0 ;  /* 0x0000000000007941 */ /* 0x000fea0003800000 */
.L_x_54298:
[----:B------:R3:W-:Y:S01]  /*6280*/  STG.E.U8 desc[UR36][R16.64], R8 ;  /* 0x0000000810007986 */ /* 0x0007e2000c101124 */
[----:B------:R-:W-:Y:S05]  /*6290*/  BRA `(.L_x_54278) ;  /* 0x0000000400207947 */ /* 0x000fea0003800000 */
.L_x_54296:
        /* <DEDUP_REMOVED lines=17> */
.L_x_54303:
[----:B------:R-:W-:-:S04]  /*63b0*/  LOP3.LUT R2, R5, 0x80000000, RZ, 0xc0, !PT ;  /* 0x8000000005027812 */ /* 0x000fc800078ec0ff */
[----:B------:R-:W-:-:S04]  /*63c0*/  SHF.R.U32.HI R3, RZ, 0x18, R2 ;  /* 0x00000018ff037819 */ /* 0x000fc80000011602 */
[----:B------:R-:W-:-:S04]  /*63d0*/  LOP3.LUT R0, R0, R3, RZ, 0xfc, !PT ;  /* 0x0000000300007212 */ /* 0x000fc800078efcff */
[----:B------:R-:W-:-:S07]  /*63e0*/  PRMT R8, R0, 0x7610, R8 ;  /* 0x0000761000087816 */ /* 0x000fce0000000008 */
.L_x_54302:
[----:B------:R-:W-:Y:S05]  /*63f0*/  BSYNC B0 ;  /* 0x0000000000007941 */ /* 0x000fea0003800000 */
.L_x_54301:
[----:B------:R0:W-:Y:S01]  /*6400*/  STG.E.U8 desc[UR36][R16.64], R8 ;  /* 0x0000000810007986 */ /* 0x0001e2000c101124 */
[----:B------:R-:W-:Y:S05]  /*6410*/  BRA `(.L_x_54278) ;  /* 0x0000000000c07947 */ /* 0x000fea0003800000 */
.L_x_54295:
        /* <DEDUP_REMOVED lines=22> */
.L_x_54277:
        /* <DEDUP_REMOVED lines=16> */
.L_x_54306:
[----:B------:R-:W-:Y:S05]  /*6680*/  BRA `(.L_x_54278) ;  /* 0x0000000000247947 */ /* 0x000fea0003800000 */
.L_x_54305:
[----:B------:R-:W-:-:S04]  /*6690*/  LOP3.LUT R5, R5, 0xffff, RZ, 0xc0, !PT ;  /* 0x0000ffff05057812 */ /* 0x000fc800078ec0ff */
[----:B------:R-:W-:-:S05]  /*66a0*/  PRMT R5, R5, 0x8880, RZ ;  /* 0x0000888005057816 */ /* 0x000fca00000000ff */
[----:B------:R-:W-:-:S05]  /*66b0*/  IMAD.MOV.U32 R2, RZ, RZ, R5 ;  /* 0x000000ffff027224 */ /* 0x000fca00078e0005 */
[----:B------:R-:W-:-:S05]  /*66c0*/  SHF.R.S32.HI R3, RZ, 0x1f, R2 ;  /* 0x0000001fff037819 */ /* 0x000fca0000011402 */
[----:B------:R2:W-:Y:S01]  /*66d0*/  STG.E.64 desc[UR36][R16.64], R2 ;  /* 0x0000000210007986 */ /* 0x0005e2000c101b24 */
[----:B------:R-:W-:Y:S05]  /*66e0*/  BRA `(.L_x_54278) ;  /* 0x00000000000c7947 */ /* 0x000fea0003800000 */
.L_x_54304:
[----:B------:R-:W-:-:S04]  /*66f0*/  LOP3.LUT R5, R5, 0xffff, RZ, 0xc0, !PT ;  /* 0x0000ffff05057812 */ /* 0x000fc800078ec0ff */
[----:B------:R-:W-:-:S05]  /*6700*/  PRMT R3, R5, 0x8880, RZ ;  /* 0x0000888005037816 */ /* 0x000fca00000000ff */
[----:B------:R0:W-:Y:S02]  /*6710*/  STG.E desc[UR36][R16.64], R3 ;  /* 0x0000000310007986 */ /* 0x0001e4000c101924 */
.L_x_54278:
[----:B------:R-:W-:-:S07]  /*6720*/  VIADD R19, R19, 0x80 ;  /* 0x0000008013137836 */ /* 0x000fce0000000000 */
.L_x_54238:
[----:B------:R-:W-:Y:S05]  /*6730*/  BSYNC B6 ;  /* 0x0000000000067941 */ /* 0x000fea0003800000 */
.L_x_54237:
        /* <DEDUP_REMOVED lines=307> */
.L_x_54309:
        /* <DEDUP_REMOVED lines=20> */
.L_x_54313:
[----:B------:R0:W5:Y:S01]  /*7bb0*/  LDG.E.U8 R0, desc[UR36][R2.64] ;  /* 0x0000002402007981 */ /* 0x000162000c1e1100 */
[----:B------:R-:W-:Y:S05]  /*7bc0*/  BRA `(.L_x_54315) ;  /* 0x0000000c00547947 */ /* 0x000fea0003800000 */
.L_x_54312:
        /* <DEDUP_REMOVED lines=8> */
.L_x_54317:
[----:B------:R0:W5:Y:S01]  /*7c50*/  LDG.E.U8 R0, desc[UR36][R2.64] ;  /* 0x0000002402007981 */ /* 0x000162000c1e1100 */
[----:B------:R-:W-:Y:S05]  /*7c60*/  BRA `(.L_x_54315) ;  /* 0x0000000c002c7947 */ /* 0x000fea0003800000 */
.L_x_54316:
[----:B------:R0:W5:Y:S01]  /*7c70*/  LDG.E.U16 R0, desc[UR36][R2.64] ;  /* 0x0000002402007981 */ /* 0x000162000c1e1500 */
[----:B------:R-:W-:Y:S05]  /*7c80*/  BRA `(.L_x_54315) ;  /* 0x0000000c00247947 */ /* 0x000fea0003800000 */
.L_x_54311:
        /* <DEDUP_REMOVED lines=9> */
.L_x_54319:
[----:B------:R-:W2:Y:S02]  /*7d20*/  LDG.E.U16 R4, desc[UR36][R2.64] ;  /* 0x0000002402047981 */ /* 0x000ea4000c1e1500 */
[----:B--2---:R-:W-:-:S06]  /*7d30*/  HADD2.F32 R4, -RZ, R4.H0_H0 ;  /* 0x20000004ff047230 */ /* 0x004fcc0000004100 */
[----:B------:R-:W0:Y:S02]  /*7d40*/  F2I.FTZ.TRUNC.NTZ R4, R4 ;  /* 0x0000000400047305 */ /* 0x000e24000021f100 */
[----:B0-----:R-:W-:Y:S01]  /*7d50*/  PRMT R0, R4, 0x7610, R0 ;  /* 0x0000761004007816 */ /* 0x001fe20000000000 */
[----:B------:R-:W-:Y:S06]  /*7d60*/  BRA `(.L_x_54315) ;  /* 0x0000000800ec7947 */ /* 0x000fec0003800000 */
.L_x_54318:
        /* <DEDUP_REMOVED lines=9> */
.L_x_54321:
[----:B------:R-:W2:Y:S02]  /*7e00*/  LDG.E.U16 R2, desc[UR36][R2.64] ;  /* 0x0000002402027981 */ /* 0x000ea4000c1e1500 */
[----:B--2---:R-:W-:-:S06]  /*7e10*/  HADD2.F32 R4, -RZ, R2.H0_H0 ;  /* 0x20000002ff047230 */ /* 0x004fcc0000004100 */
[----:B------:R-:W0:Y:S02]  /*7e20*/  F2I.FTZ.TRUNC.NTZ R4, R4 ;  /* 0x0000000400047305 */ /* 0x000e24000021f100 */
[----:B0-----:R-:W-:Y:S01]  /*7e30*/  PRMT R0, R4, 0x7610, R0 ;  /* 0x0000761004007816 */ /* 0x001fe20000000000 */
[----:B------:R-:W-:Y:S06]  /*7e40*/  BRA `(.L_x_54315) ;  /* 0x0000000800b47947 */ /* 0x000fec0003800000 */
.L_x_54320:
[----:B------:R-:W2:Y:S02]  /*7e50*/  LDG.E.64 R2, desc[UR36][R2.64] ;  /* 0x0000002402027981 */ /* 0x000ea4000c1e1b00 */
[----:B--2---:R0:W1:Y:S01]  /*7e60*/  F2I.F64.TRUNC R0, R2 ;  /* 0x0000000200007311 */ /* 0x004062000030d100 */
[----:B------:R-:W-:Y:S05]  /*7e70*/  BRA `(.L_x_54315) ;  /* 0x0000000800a87947 */ /* 0x000fea0003800000 */
.L_x_54310:
        /* <DEDUP_REMOVED lines=12> */
.L_x_54324:
[----:B------:R-:W2:Y:S02]  /*7f40*/  LDG.E.64 R2, desc[UR36][R2.64] ;  /* 0x0000002402027981 */ /* 0x000ea4000c1e1b00 */
[----:B--2---:R3:W4:Y:S01]  /*7f50*/  F2I.F64.TRUNC R0, R2 ;  /* 0x0000000200007311 */ /* 0x004722000030d100 */
[----:B------:R-:W-:Y:S05]  /*7f60*/  BRA `(.L_x_54315) ;  /* 0x00000008006c7947 */ /* 0x000fea0003800000 */
.L_x_54323:
        /* <DEDUP_REMOVED lines=28> */
.L_x_54326:
        /* <DEDUP_REMOVED lines=15> */
.L_x_54325:
[----:B------:R-:W2:Y:S02]  /*8220*/  LDG.E.U16 R4, desc[UR36][R2.64] ;  /* 0x0000002402047981 */ /* 0x000ea4000c1e1500 */
[----:B--2---:R-:W-:-:S06]  /*8230*/  IMAD.U32 R4, R4, 0x10000, RZ ;  /* 0x0001000004047824 */ /* 0x004fcc00078e00ff */
[----:B------:R-:W0:Y:S02]  /*8240*/  F2I.FTZ.TRUNC.NTZ R4, R4 ;  /* 0x0000000400047305 */ /* 0x000e24000021f100 */
[----:B0-----:R-:W-:Y:S01]  /*8250*/  PRMT R0, R4, 0x7610, R0 ;  /* 0x0000761004007816 */ /* 0x001fe20000000000 */
[----:B------:R-:W-:Y:S06]  /*8260*/  BRA `(.L_x_54315) ;  /* 0x0000000400ac7947 */ /* 0x000fec0003800000 */
.L_x_54322:
        /* <DEDUP_REMOVED lines=10> */
.L_x_54329:
        /* <DEDUP_REMOVED lines=21> */
.L_x_54333:
[----:B------:R-:W-:Y:S05]  /*8460*/  BSYNC B1 ;  /* 0x0000000000017941 */ /* 0x000fea0003800000 */
.L_x_54332:
[----:B------:R-:W-:Y:S01]  /*8470*/  IMAD.SHL.U32 R2, R2, 0x100000, RZ ;  /* 0x0010000002027824 */ /* 0x000fe200078e00ff */
[----:B------:R-:W-:-:S04]  /*8480*/  LEA R3, R0, 0x3b800000, 0x17 ;  /* 0x3b80000000037811 */ /* 0x000fc800078eb8ff */
[----:B------:R-:W-:-:S07]  /*8490*/  LOP3.LUT R4, R3, R2, R4, 0xfe, !PT ;  /* 0x0000000203047212 */ /* 0x000fce00078efe04 */
.L_x_54331:
[----:B------:R-:W-:Y:S05]  /*84a0*/  BSYNC B0 ;  /* 0x0000000000007941 */ /* 0x000fea0003800000 */
.L_x_54330:
[----:B------:R-:W0:Y:S02]  /*84b0*/  F2I.FTZ.TRUNC.NTZ R4, R4 ;  /* 0x0000000400047305 */ /* 0x000e24000021f100 */
[----:B0-----:R-:W-:Y:S01]  /*84c0*/  PRMT R0, R4, 0x7610, R0 ;  /* 0x0000761004007816 */ /* 0x001fe20000000000 */
[----:B------:R-:W-:Y:S06]  /*84d0*/  BRA `(.L_x_54315) ;  /* 0x0000000400107947 */ /* 0x000fec0003800000 */
.L_x_54328:
        /* <DEDUP_REMOVED lines=21> */
.L_x_54337:
[----:B------:R-:W-:Y:S05]  /*8630*/  BSYNC B1 ;  /* 0x0000000000017941 */ /* 0x000fea0003800000 */
.L_x_54336:
[----:B------:R-:W-:Y:S01]  /*8640*/  IMAD.SHL.U32 R2, R2, 0x200000, RZ ;  /* 0x0020000002027824 */ /* 0x000fe200078e00ff */
[----:B------:R-:W-:-:S04]  /*8650*/  LEA R3, R0, 0x37800000, 0x17 ;  /* 0x3780000000037811 */ /* 0x000fc800078eb8ff */
[----:B------:R-:W-:-:S07]  /*8660*/  LOP3.LUT R4, R3, R2, R4, 0xfe, !PT ;  /* 0x0000000203047212 */ /* 0x000fce00078efe04 */
.L_x_54335:
[----:B------:R-:W-:Y:S05]  /*8670*/  BSYNC B0 ;  /* 0x0000000000007941 */ /* 0x000fea0003800000 */
.L_x_54334:
[----:B------:R-:W0:Y:S02]  /*8680*/  F2I.FTZ.TRUNC.NTZ R4, R4 ;  /* 0x0000000400047305 */ /* 0x000e24000021f100 */
[----:B0-----:R-:W-:Y:S01]  /*8690*/  PRMT R0, R4, 0x7610, R0 ;  /* 0x0000761004007816 */ /* 0x001fe20000000000 */
[----:B------:R-:W-:Y:S06]  /*86a0*/  BRA `(.L_x_54315) ;  /* 0x00000000009c7947 */ /* 0x000fec0003800000 */
.L_x_54327:
        /* <DEDUP_REMOVED lines=14> */
.L_x_54341:
[----:B------:R-:W-:Y:S05]  /*8790*/  BSYNC B0 ;  /* 0x0000000000007941 */ /* 0x000fea0003800000 */
.L_x_54340:
[----:B------:R-:W0:Y:S02]  /*87a0*/  F2I.FTZ.TRUNC.NTZ R4, R4 ;  /* 0x0000000400047305 */ /* 0x000e24000021f100 */
[----:B0-----:R-:W-:Y:S01]  /*87b0*/  PRMT R0, R4, 0x7610, R0 ;  /* 0x0000761004007816 */ /* 0x001fe20000000000 */
[----:B------:R-:W-:Y:S06]  /*87c0*/  BRA `(.L_x_54315) ;  /* 0x0000000000547947 */ /* 0x000fec0003800000 */
.L_x_54314:
        /* <DEDUP_REMOVED lines=16> */
.L_x_54342:
[----:B------:R-:W-:Y:S01]  /*88d0*/  PRMT R0, RZ, 0x7610, R0 ;  /* 0x00007610ff007816 */ /* 0x000fe20000000000 */
[----:B------:R-:W-:Y:S06]  /*88e0*/  BRA `(.L_x_54315) ;  /* 0x00000000000c7947 */ /* 0x000fec0003800000 */
.L_x_54339:
[----:B------:R1:W5:Y:S01]  /*88f0*/  LDG.E.U8 R0, desc[UR36][R2.64] ;  /* 0x0000002402007981 */ /* 0x000362000c1e1100 */
[----:B------:R-:W-:Y:S05]  /*8900*/  BRA `(.L_x_54315) ;  /* 0x0000000000047947 */ /* 0x000fea0003800000 */
.L_x_54338:
[----:B------:R2:W5:Y:S02]  /*8910*/  LDG.E.U8 R0, desc[UR36][R2.64] ;  /* 0x0000002402007981 */ /* 0x000564000c1e1100 */
.L_x_54315:
        /* <DEDUP_REMOVED lines=47> */
.L_x_54346:
[----:B------:R3:W-:Y:S01]  /*8c10*/  STG.E.U8 desc[UR36][R16.64], R5 ;  /* 0x0000000510007986 */ /* 0x0007e2000c101124 */
[----:B------:R-:W-:Y:S05]  /*8c20*/  BRA `(.L_x_54348) ;  /* 0x0000000c00987947 */ /* 0x000fea0003800000 */
.L_x_54345:
        /* <DEDUP_REMOVED lines=12> */
.L_x_54350:
[----:B------:R-:W-:-:S04]  /*8cf0*/  LOP3.LUT R5, R5, 0xffff, RZ, 0xc0, !PT ;  /* 0x0000ffff05057812 */ /* 0x000fc800078ec0ff */
[----:B------:R-:W-:-:S05]  /*8d00*/  PRMT R3, R5, 0x8880, RZ ;  /* 0x0000888005037816 */ /* 0x000fca00000000ff */
[----:B------:R2:W-:Y:S01]  /*8d10*/  STG.E desc[UR36][R16.64], R3 ;  /* 0x0000000310007986 */ /* 0x0005e2000c101924 */
[----:B------:R-:W-:Y:S05]  /*8d20*/  BRA `(.L_x_54348) ;  /* 0x0000000c00587947 */ /* 0x000fea0003800000 */
.L_x_54349:
[----:B------:R-:W-:-:S04]  /*8d30*/  PRMT R3, R5, 0x8880, RZ ;  /* 0x0000888005037816 */ /* 0x000fc800000000ff */
[----:B------:R-:W-:-:S05]  /*8d40*/  PRMT R3, R3, 0x7710, RZ ;  /* 0x0000771003037816 */ /* 0x000fca00000000ff */
[----:B------:R0:W-:Y:S01]  /*8d50*/  STG.E.U16 desc[UR36][R16.64], R3 ;  /* 0x0000000310007986 */ /* 0x0001e2000c101524 */
[----:B------:R-:W-:Y:S05]  /*8d60*/  BRA `(.L_x_54348) ;  /* 0x0000000c00487947 */ /* 0x000fea0003800000 */
.L_x_54344:
        /* <DEDUP_REMOVED lines=9> */
.L_x_54352:
[----:B------:R-:W0:Y:S02]  /*8e00*/  I2F.S8 R0, R5 ;  /* 0x0000000500007306 */ /* 0x000e240000001400 */
[----:B0-----:R-:W-:-:S05]  /*8e10*/  F2FP.F16.F32.PACK_AB R0, RZ, R0 ;  /* 0x00000000ff00723e */ /* 0x001fca00000000ff */
[----:B------:R0:W-:Y:S01]  /*8e20*/  STG.E.U16 desc[UR36][R16.64], R0 ;  /* 0x0000000010007986 */ /* 0x0001e2000c101524 */
[----:B------:R-:W-:Y:S05]  /*8e30*/  BRA `(.L_x_54348) ;  /* 0x0000000c00147947 */ /* 0x000fea0003800000 */
.L_x_54351:
        /* <DEDUP_REMOVED lines=10> */
.L_x_54354:
[----:B------:R-:W0:Y:S02]  /*8ee0*/  I2F.S8 R5, R5 ;  /* 0x0000000500057306 */ /* 0x000e240000001400 */
[----:B0-----:R-:W-:-:S04]  /*8ef0*/  F2FP.F16.F32.PACK_AB R3, RZ, R5 ;  /* 0x00000005ff03723e */ /* 0x001fc800000000ff */
[----:B------:R-:W-:-:S05]  /*8f00*/  PRMT R3, R3, 0x5410, RZ ;  /* 0x0000541003037816 */ /* 0x000fca00000000ff */
[----:B------:R0:W-:Y:S01]  /*8f10*/  STG.E desc[UR36][R16.64], R3 ;  /* 0x0000000310007986 */ /* 0x0001e2000c101924 */
[----:B------:R-:W-:Y:S05]  /*8f20*/  BRA `(.L_x_54348) ;  /* 0x0000000800d87947 */ /* 0x000fea0003800000 */
.L_x_54353:
[----:B------:R-:W-:-:S04]  /*8f30*/  PRMT R2, R5, 0x8880, RZ ;  /* 0x0000888005027816 */ /* 0x000fc800000000ff */
[----:B------:R-:W-:-:S06]  /*8f40*/  PRMT R2, R2, 0x7710, RZ ;  /* 0x0000771002027816 */ /* 0x000fcc00000000ff */
[----:B------:R-:W0:Y:S02]  /*8f50*/  I2F.F64.S16 R2, R2 ;  /* 0x0000000200027312 */ /* 0x000e240000101c00 */
[----:B0-----:R0:W-:Y:S01]  /*8f60*/  STG.E.64 desc[UR36][R16.64], R2 ;  /* 0x0000000210007986 */ /* 0x0011e2000c101b24 */
[----:B------:R-:W-:Y:S05]  /*8f70*/  BRA `(.L_x_54348) ;  /* 0x0000000800c47947 */ /* 0x000fea0003800000 */
.L_x_54343:
        /* <DEDUP_REMOVED lines=12> */
.L_x_54357:
[----:B------:R-:W-:Y:S02]  /*9040*/  PRMT R4, R5, 0x8880, RZ ;  /* 0x0000888005047816 */ /* 0x000fe400000000ff */
[----:B------:R-:W-:Y:S02]  /*9050*/  CS2R R6, SRZ ;  /* 0x0000000000067805 */ /* 0x000fe4000001ff00 */
[----:B------:R-:W-:-:S06]  /*9060*/  PRMT R4, R4, 0x7710, RZ ;  /* 0x0000771004047816 */ /* 0x000fcc00000000ff */
[----:B------:R-:W0:Y:S02]  /*9070*/  I2F.F64.S16 R4, R4 ;  /* 0x0000000400047312 */ /* 0x000e240000101c00 */
[----:B0-----:R0:W-:Y:S01]  /*9080*/  STG.E.128 desc[UR36][R16.64], R4 ;  /* 0x0000000410007986 */ /* 0x0011e2000c101d24 */
[----:B------:R-:W-:Y:S05]  /*9090*/  BRA `(.L_x_54348) ;  /* 0x00000008007c7947 */ /* 0x000fea0003800000 */
.L_x_54356:
        /* <DEDUP_REMOVED lines=21> */
.L_x_54361:
[----:B------:R-:W-:Y:S05]  /*91f0*/  BSYNC B0 ;  /* 0x0000000000007941 */ /* 0x000fea0003800000 */
.L_x_54360:
[----:B------:R-:W-:-:S05]  /*9200*/  LOP3.LUT R3, R0, R3, RZ, 0xfc, !PT ;  /* 0x0000000300037212 */ /* 0x000fca00078efcff */
[----:B------:R0:W-:Y:S01]  /*9210*/  STG.E.U8 desc[UR36][R16.64], R3 ;  /* 0x0000000310007986 */ /* 0x0001e2000c101124 */
[----:B------:R-:W-:Y:S05]  /*9220*/  BRA `(.L_x_54348) ;  /* 0x0000000800187947 */ /* 0x000fea0003800000 */
.L_x_54359:
        /* <DEDUP_REMOVED lines=13> */
.L_x_54363:
[----:B------:R-:W-:Y:S01]  /*9300*/  IMAD.MOV.U32 R0, RZ, RZ, 0x7f ;  /* 0x0000007fff007424 */ /* 0x000fe200078e00ff */
[----:B------:R-:W-:-:S04]  /*9310*/  ISETP.GT.U32.AND P0, PT, R2, 0x7f800000, PT ;  /* 0x7f8000000200780c */ /* 0x000fc80003f04070 */
[----:B------:R-:W-:-:S09]  /*9320*/  SEL R0, R0, 0x7c, P0 ;  /* 0x0000007c00007807 */ /* 0x000fd20000000000 */
.L_x_54364:
[----:B------:R-:W-:Y:S05]  /*9330*/  BSYNC B0 ;  /* 0x0000000000007941 */ /* 0x000fea0003800000 */
.L_x_54362:
[----:B------:R-:W-:-:S04]  /*9340*/  LOP3.LUT R2, R5, 0x80000000, RZ, 0xc0, !PT ;  /* 0x8000000005027812 */ /* 0x000fc800078ec0ff */
[----:B------:R-:W-:-:S04]  /*9350*/  SHF.R.U32.HI R3, RZ, 0x18, R2 ;  /* 0x00000018ff037819 */ /* 0x000fc80000011602 */
[----:B------:R-:W-:-:S05]  /*9360*/  LOP3.LUT R3, R0, R3, RZ, 0xfc, !PT ;  /* 0x0000000300037212 */ /* 0x000fca00078efcff */
[----:B------:R0:W-:Y:S01]  /*9370*/  STG.E.U8 desc[UR36][R16.64], R3 ;  /* 0x0000000310007986 */ /* 0x0001e2000c101124 */
[----:B------:R-:W-:Y:S05]  /*9380*/  BRA `(.L_x_54348) ;  /* 0x0000000400c07947 */ /* 0x000fea0003800000 */
.L_x_54358:
[----:B------:R-:W0:Y:S02]  /*9390*/  I2F.S8 R0, R5 ;  /* 0x0000000500007306 */ /* 0x000e240000001400 */
[----:B0-----:R-:W-:-:S05]  /*93a0*/  F2FP.BF16.F32.PACK_AB R0, RZ, R0 ;  /* 0x00000000ff00723e */ /* 0x001fca00000010ff */
[----:B------:R0:W-:Y:S01]  /*93b0*/  STG.E.U16 desc[UR36][R16.64], R0 ;  /* 0x0000000010007986 */ /* 0x0001e2000c101524 */
[----:B------:R-:W-:Y:S05]  /*93c0*/  BRA `(.L_x_54348) ;  /* 0x0000000400b07947 */ /* 0x000fea0003800000 */
.L_x_54355:
        /* <DEDUP_REMOVED lines=12> */
.L_x_54367:
        /* <DEDUP_REMOVED lines=17> */
.L_x_54370:
[----:B------:R-:W-:-:S04]  /*95a0*/  LOP3.LUT R2, R5, 0x80000000, RZ, 0xc0, !PT ;  /* 0x8000000005027812 */ /* 0x000fc800078ec0ff */
[----:B------:R-:W-:-:S04]  /*95b0*/  SHF.R.U32.HI R3, RZ, 0x18, R2 ;  /* 0x00000018ff037819 */ /* 0x000fc80000011602 */
[----:B------:R-:W-:-:S04]  /*95c0*/  LOP3.LUT R0, R0, R3, RZ, 0xfc, !PT ;  /* 0x0000000300007212 */ /* 0x000fc800078efcff */
[----:B------:R-:W-:-:S07]  /*95d0*/  PRMT R8, R0, 0x7610, R8 ;  /* 0x0000761000087816 */ /* 0x000fce0000000008 */
.L_x_54369:
[----:B------:R-:W-:Y:S05]  /*95e0*/  BSYNC B0 ;  /* 0x0000000000007941 */ /* 0x000fea0003800000 */
.L_x_54368:
[----:B------:R0:W-:Y:S01]  /*95f0*/  STG.E.U8 desc[UR36][R16.64], R8 ;  /* 0x0000000810007986 */ /* 0x0001e2000c101124 */
[----:B------:R-:W-:Y:S05]  /*9600*/  BRA `(.L_x_54348) ;  /* 0x0000000400207947 */ /* 0x000fea0003800000 */
.L_x_54366:
        /* <DEDUP_REMOVED lines=17> */
.L_x_54373:
[----:B------:R-:W-:-:S04]  /*9720*/  LOP3.LUT R2, R5, 0x80000000, RZ, 0xc0, !PT ;  /* 0x8000000005027812 */ /* 0x000fc800078ec0ff */
[----:B------:R-:W-:-:S04]  /*9730*/  SHF.R.U32.HI R3, RZ, 0x18, R2 ;  /* 0x00000018ff037819 */ /* 0x000fc80000011602 */
[----:B------:R-:W-:-:S04]  /*9740*/  LOP3.LUT R0, R0, R3, RZ, 0xfc, !PT ;  /* 0x0000000300007212 */ /* 0x000fc800078efcff */
[----:B------:R-:W-:-:S07]  /*9750*/  PRMT R8, R0, 0x7610, R8 ;  /* 0x0000761000087816 */ /* 0x000fce0000000008 */
.L_x_54372:
[----:B------:R-:W-:Y:S05]  /*9760*/  BSYNC B0 ;  /* 0x0000000000007941 */ /* 0x000fea0003800000 */
.L_x_54371:
[----:B------:R0:W-:Y:S01]  /*9770*/  STG.E.U8 desc[UR36][R16.64], R8 ;  /* 0x0000000810007986 */ /* 0x0001e2000c101124 */
[----:B------:R-:W-:Y:S05]  /*9780*/  BRA `(.L_x_54348) ;  /* 0x0000000000c07947 */ /* 0x000fea0003800000 */
.L_x_54365:
        /* <DEDUP_REMOVED lines=22> */
.L_x_54347:
        /* <DEDUP_REMOVED lines=16> */
.L_x_54376:
[----:B------:R-:W-:Y:S05]  /*99f0*/  BRA `(.L_x_54348) ;  /* 0x0000000000247947 */ /* 0x000fea0003800000 */
.L_x_54375:
[----:B------:R-:W-:-:S04]  /*9a00*/  LOP3.LUT R5, R5, 0xffff, RZ, 0xc0, !PT ;  /* 0x0000ffff05057812 */ /* 0x000fc800078ec0ff */
[----:B------:R-:W-:-:S05]  /*9a10*/  PRMT R5, R5, 0x8880, RZ ;  /* 0x0000888005057816 */ /* 0x000fca00000000ff */
[----:B------:R-:W-:-:S05]  /*9a20*/  IMAD.MOV.U32 R2, RZ, RZ, R5 ;  /* 0x000000ffff027224 */ /* 0x000fca00078e0005 */
[----:B------:R-:W-:-:S05]  /*9a30*/  SHF.R.S32.HI R3, RZ, 0x1f, R2 ;  /* 0x0000001fff037819 */ /* 0x000fca0000011402 */
[----:B------:R0:W-:Y:S01]  /*9a40*/  STG.E.64 desc[UR36][R16.64], R2 ;  /* 0x0000000210007986 */ /* 0x0001e2000c101b24 */
[----:B------:R-:W-:Y:S05]  /*9a50*/  BRA `(.L_x_54348) ;  /* 0x00000000000c7947 */ /* 0x000fea0003800000 */
.L_x_54374:
[----:B------:R-:W-:-:S04]  /*9a60*/  LOP3.LUT R5, R5, 0xffff, RZ, 0xc0, !PT ;  /* 0x0000ffff05057812 */ /* 0x000fc800078ec0ff */
[----:B------:R-:W-:-:S05]  /*9a70*/  PRMT R3, R5, 0x8880, RZ ;  /* 0x0000888005037816 */ /* 0x000fca00000000ff */
[----:B------:R0:W-:Y:S02]  /*9a80*/  STG.E desc[UR36][R16.64], R3 ;  /* 0x0000000310007986 */ /* 0x0001e4000c101924 */
.L_x_54348:
[----:B------:R-:W-:-:S07]  /*9a90*/  VIADD R19, R19, 0x80 ;  /* 0x0000008013137836 */ /* 0x000fce0000000000 */
.L_x_54308:
[----:B------:R-:W-:Y:S05]  /*9aa0*/  BSYNC B6 ;  /* 0x0000000000067941 */ /* 0x000fea0003800000 */
.L_x_54307:
        /* <DEDUP_REMOVED lines=306> */
.L_x_54377:
        /* <DEDUP_REMOVED lines=20> */
.L_x_54381:
[----:B------:R4:W5:Y:S01]  /*af10*/  LDG.E.U8 R0, desc[UR36][R2.64] ;  /* 0x0000002402007981 */ /* 0x000962000c1e1100 */
[----:B------:R-:W-:Y:S05]  /*af20*/  BRA `(.L_x_54383) ;  /* 0x0000000c00547947 */ /* 0x000fea0003800000 */
.L_x_54380:
        /* <DEDUP_REMOVED lines=8> */
.L_x_54385:
[----:B------:R2:W5:Y:S01]  /*afb0*/  LDG.E.U8 R0, desc[UR36][R2.64] ;  /* 0x0000002402007981 */ /* 0x000562000c1e1100 */
[----:B------:R-:W-:Y:S05]  /*afc0*/  BRA `(.L_x_54383) ;  /* 0x0000000c002c7947 */ /* 0x000fea0003800000 */
.L_x_54384:
[----:B------:R0:W5:Y:S01]  /*afd0*/  LDG.E.U16 R0, desc[UR36][R2.64] ;  /* 0x0000002402007981 */ /* 0x000162000c1e1500 */
[----:B------:R-:W-:Y:S05]  /*afe0*/  BRA `(.L_x_54383) ;  /* 0x0000000c00247947 */ /* 0x000fea0003800000 */
.L_x_54379:
        /* <DEDUP_REMOVED lines=9> */
.L_x_54387:
[----:B------:R-:W2:Y:S02]  /*b080*/  LDG.E.U16 R4, desc[UR36][R2.64] ;  /* 0x0000002402047981 */ /* 0x000ea4000c1e1500 */
[----:B--2---:R-:W-:-:S06]  /*b090*/  HADD2.F32 R4, -RZ, R4.H0_H0 ;  /* 0x20000004ff047230 */ /* 0x004fcc0000004100 */
[----:B------:R-:W0:Y:S02]  /*b0a0*/  F2I.FTZ.TRUNC.NTZ R4, R4 ;  /* 0x0000000400047305 */ /* 0x000e24000021f100 */
[----:B0-----:R-:W-:Y:S01]  /*b0b0*/  PRMT R0, R4, 0x7610, R0 ;  /* 0x0000761004007816 */ /* 0x001fe20000000000 */
[----:B------:R-:W-:Y:S06]  /*b0c0*/  BRA `(.L_x_54383) ;  /* 0x0000000800ec7947 */ /* 0x000fec0003800000 */
.L_x_54386:
        /* <DEDUP_REMOVED lines=9> */
.L_x_54389:
[----:B------:R-:W2:Y:S02]  /*b160*/  LDG.E.U16 R2, desc[UR36][R2.64] ;  /* 0x0000002402027981 */ /* 0x000ea4000c1e1500 */
[----:B--2---:R-:W-:-:S06]  /*b170*/  HADD2.F32 R4, -RZ, R2.H0_H0 ;  /* 0x20000002ff047230 */ /* 0x004fcc0000004100 */
[----:B------:R-:W0:Y:S02]  /*b180*/  F2I.FTZ.TRUNC.NTZ R4, R4 ;  /* 0x0000000400047305 */ /* 0x000e24000021f100 */
[----:B0-----:R-:W-:Y:S01]  /*b190*/  PRMT R0, R4, 0x7610, R0 ;  /* 0x0000761004007816 */ /* 0x001fe20000000000 */
[----:B------:R-:W-:Y:S06]  /*b1a0*/  BRA `(.L_x_54383) ;  /* 0x0000000800b47947 */ /* 0x000fec0003800000 */
.L_x_54388:
[----:B------:R-:W2:Y:S02]  /*b1b0*/  LDG.E.64 R2, desc[UR36][R2.64] ;  /* 0x0000002402027981 */ /* 0x000ea4000c1e1b00 */
[----:B--2---:R0:W1:Y:S01]  /*b1c0*/  F2I.F64.TRUNC R0, R2 ;  /* 0x0000000200007311 */ /* 0x004062000030d100 */
[----:B------:R-:W-:Y:S05]  /*b1d0*/  BRA `(.L_x_54383) ;  /* 0x0000000800a87947 */ /* 0x000fea0003800000 */
.L_x_54378:
        /* <DEDUP_REMOVED lines=12> */
.L_x_54392:
[----:B------:R-:W2:Y:S02]  /*b2a0*/  LDG.E.64 R2, desc[UR36][R2.64] ;  /* 0x0000002402027981 */ /* 0x000ea4000c1e1b00 */
[----:B--2---:R0:W1:Y:S01]  /*b2b0*/  F2I.F64.TRUNC R0, R2 ;  /* 0x0000000200007311 */ /* 0x004062000030d100 */
[----:B------:R-:W-:Y:S05]  /*b2c0*/  BRA `(.L_x_54383) ;  /* 0x00000008006c7947 */ /* 0x000fea0003800000 */
.L_x_54391:
        /* <DEDUP_REMOVED lines=28> */
.L_x_54394:
        /* <DEDUP_REMOVED lines=15> */
.L_x_54393:
[----:B------:R-:W2:Y:S02]  /*b580*/  LDG.E.U16 R4, desc[UR36][R2.64] ;  /* 0x0000002402047981 */ /* 0x000ea4000c1e1500 */
[----:B--2---:R-:W-:-:S06]  /*b590*/  IMAD.U32 R4, R4, 0x10000, RZ ;  /* 0x0001000004047824 */ /* 0x004fcc00078e00ff */
[----:B------:R-:W0:Y:S02]  /*b5a0*/  F2I.FTZ.TRUNC.NTZ R4, R4 ;  /* 0x0000000400047305 */ /* 0x000e24000021f100 */
[----:B0-----:R-:W-:Y:S01]  /*b5b0*/  PRMT R0, R4, 0x7610, R0 ;  /* 0x0000761004007816 */ /* 0x001fe20000000000 */
[----:B------:R-:W-:Y:S06]  /*b5c0*/  BRA `(.L_x_54383) ;  /* 0x0000000400ac7947 */ /* 0x000fec0003800000 */
.L_x_54390:
        /* <DEDUP_REMOVED lines=10> */
.L_x_54397:
        /* <DEDUP_REMOVED lines=21> */
.L_x_54401:
[----:B------:R-:W-:Y:S05]  /*b7c0*/  BSYNC B1 ;  /* 0x0000000000017941 */ /* 0x000fea0003800000 */
.L_x_54400:
[----:B------:R-:W-:Y:S01]  /*b7d0*/  IMAD.SHL.U32 R2, R2, 0x100000, RZ ;  /* 0x0010000002027824 */ /* 0x000fe200078e00ff */
[----:B------:R-:W-:-:S04]  /*b7e0*/  LEA R3, R0, 0x3b800000, 0x17 ;  /* 0x3b80000000037811 */ /* 0x000fc800078eb8ff */
[----:B------:R-:W-:-:S07]  /*b7f0*/  LOP3.LUT R4, R3, R2, R4, 0xfe, !PT ;  /* 0x0000000203047212 */ /* 0x000fce00078efe04 */
.L_x_54399:
[----:B------:R-:W-:Y:S05]  /*b800*/  BSYNC B0 ;  /* 0x0000000000007941 */ /* 0x000fea0003800000 */
.L_x_54398:
[----:B------:R-:W0:Y:S02]  /*b810*/  F2I.FTZ.TRUNC.NTZ R4, R4 ;  /* 0x0000000400047305 */ /* 0x000e24000021f100 */
[----:B0-----:R-:W-:Y:S01]  /*b820*/  PRMT R0, R4, 0x7610, R0 ;  /* 0x0000761004007816 */ /* 0x001fe20000000000 */
[----:B------:R-:W-:Y:S06]  /*b830*/  BRA `(.L_x_54383) ;  /* 0x0000000400107947 */ /* 0x000fec0003800000 */
.L_x_54396:
        /* <DEDUP_REMOVED lines=21> */
.L_x_54405:
[----:B------:R-:W-:Y:S05]  /*b990*/  BSYNC B1 ;  /* 0x0000000000017941 */ /* 0x000fea0003800000 */
.L_x_54404:
[----:B------:R-:W-:Y:S01]  /*b9a0*/  IMAD.SHL.U32 R2, R2, 0x200000, RZ ;  /* 0x0020000002027824 */ /* 0x000fe200078e00ff */
[----:B------:R-:W-:-:S04]  /*b9b0*/  LEA R3, R0, 0x37800000, 0x17 ;  /* 0x3780000000037811 */ /* 0x000fc800078eb8ff */
[----:B------:R-:W-:-:S07]  /*b9c0*/  LOP3.LUT R4, R3, R2, R4, 0xfe, !PT ;  /* 0x0000000203047212 */ /* 0x000fce00078efe04 */
.L_x_54403:
[----:B------:R-:W-:Y:S05]  /*b9d0*/  BSYNC B0 ;  /* 0x0000000000007941 */ /* 0x000fea0003800000 */
.L_x_54402:
[----:B------:R-:W0:Y:S02]  /*b9e0*/  F2I.FTZ.TRUNC.NTZ R4, R4 ;  /* 0x0000000400047305 */ /* 0x000e24000021f100 */
[----:B0-----:R-:W-:Y:S01]  /*b9f0*/  PRMT R0, R4, 0x7610, R0 ;  /* 0x0000761004007816 */ /* 0x001fe20000000000 */
[----:B------:R-:W-:Y:S06]  /*ba00*/  BRA `(.L_x_54383) ;  /* 0x00000000009c7947 */ /* 0x000fec0003800000 */
.L_x_54395:
        /* <DEDUP_REMOVED lines=14> */
.L_x_54409:
[----:B------:R-:W-:Y:S05]  /*baf0*/  BSYNC B0 ;  /* 0x0000000000007941 */ /* 0x000fea0003800000 */
.L_x_54408:
[----:B------:R-:W0:Y:S02]  /*bb00*/  F2I.FTZ.TRUNC.NTZ R4, R4 ;  /* 0x0000000400047305 */ /* 0x000e24000021f100 */
[----:B0-----:R-:W-:Y:S01]  /*bb10*/  PRMT R0, R4, 0x7610, R0 ;  /* 0x0000761004007816 */ /* 0x001fe20000000000 */
[----:B------:R-:W-:Y:S06]  /*bb20*/  BRA `(.L_x_54383) ;  /* 0x0000000000547947 */ /* 0x000fec0003800000 */
.L_x_54382:
        /* <DEDUP_REMOVED lines=16> */
.L_x_54410:
[----:B------:R-:W-:Y:S01]  /*bc30*/  PRMT R0, RZ, 0x7610, R0 ;  /* 0x00007610ff007816 */ /* 0x000fe20000000000 */
[----:B------:R-:W-:Y:S06]  /*bc40*/  BRA `(.L_x_54383) ;  /* 0x00000000000c7947 */ /* 0x000fec0003800000 */
.L_x_54407:
[----:B------:R0:W5:Y:S01]  /*bc50*/  LDG.E.U8 R0, desc[UR36][R2.64] ;  /* 0x0000002402007981 */ /* 0x000162000c1e1100 */
[----:B------:R-:W-:Y:S05]  /*bc60*/  BRA `(.L_x_54383) ;  /* 0x0000000000047947 */ /* 0x000fea0003800000 */
.L_x_54406:
[----:B------:R0:W5:Y:S02]  /*bc70*/  LDG.E.U8 R0, desc[UR36][R2.64] ;  /* 0x0000002402007981 */ /* 0x000164000c1e1100 */
.L_x_54383:
        /* <DEDUP_REMOVED lines=47> */
.L_x_54414:
[----:B------:R-:W-:Y:S01]  /*bf70*/  STG.E.U8 desc[UR36][R16.64], R5 ;  /* 0x0000000510007986 */ /* 0x000fe2000c101124 */
[----:B------:R-:W-:Y:S05]  /*bf80*/  EXIT ;  /* 0x000000000000794d */ /* 0x000fea0003800000 */
.L_x_54413:
        /* <DEDUP_REMOVED lines=12> */
.L_x_54417:
[----:B------:R-:W-:-:S04]  /*c050*/  LOP3.LUT R5, R5, 0xffff, RZ, 0xc0, !PT ;  /* 0x0000ffff05057812 */ /* 0x000fc800078ec0ff */
[----:B------:R-:W-:-:S05]  /*c060*/  PRMT R3, R5, 0x8880, RZ ;  /* 0x0000888005037816 */ /* 0x000fca00000000ff */
[----:B------:R-:W-:Y:S01]  /*c070*/  STG.E desc[UR36][R16.64], R3 ;  /* 0x0000000310007986 */ /* 0x000fe2000c101924 */
[----:B------:R-:W-:Y:S05]  /*c080*/  EXIT ;  /* 0x000000000000794d */ /* 0x000fea0003800000 */
.L_x_54416:
[----:B------:R-:W-:-:S04]  /*c090*/  PRMT R3, R5, 0x8880, RZ ;  /* 0x0000888005037816 */ /* 0x000fc800000000ff */
[----:B------:R-:W-:-:S05]  /*c0a0*/  PRMT R3, R3, 0x7710, RZ ;  /* 0x0000771003037816 */ /* 0x000fca00000000ff */
[----:B------:R-:W-:Y:S01]  /*c0b0*/  STG.E.U16 desc[UR36][R16.64], R3 ;  /* 0x0000000310007986 */ /* 0x000fe2000c101524 */
[----:B------:R-:W-:Y:S05]  /*c0c0*/  EXIT ;  /* 0x000000000000794d */ /* 0x000fea0003800000 */
.L_x_54412:
        /* <DEDUP_REMOVED lines=9> */
.L_x_54419:
[----:B------:R-:W0:Y:S02]  /*c160*/  I2F.S8 R0, R5 ;  /* 0x0000000500007306 */ /* 0x000e240000001400 */
[----:B0-----:R-:W-:-:S05]  /*c170*/  F2FP.F16.F32.PACK_AB R0, RZ, R0 ;  /* 0x00000000ff00723e */ /* 0x001fca00000000ff */
[----:B------:R-:W-:Y:S01]  /*c180*/  STG.E.U16 desc[UR36][R16.64], R0 ;  /* 0x0000000010007986 */ /* 0x000fe2000c101524 */
[----:B------:R-:W-:Y:S05]  /*c190*/  EXIT ;  /* 0x000000000000794d */ /* 0x000fea0003800000 */
.L_x_54418:
        /* <DEDUP_REMOVED lines=10> */
.L_x_54421:
[----:B------:R-:W0:Y:S02]  /*c240*/  I2F.S8 R5, R5 ;  /* 0x0000000500057306 */ /* 0x000e240000001400 */
[----:B0-----:R-:W-:-:S04]  /*c250*/  F2FP.F16.F32.PACK_AB R3, RZ, R5 ;  /* 0x00000005ff03723e */ /* 0x001fc800000000ff */
[----:B------:R-:W-:-:S05]  /*c260*/  PRMT R3, R3, 0x5410, RZ ;  /* 0x0000541003037816 */ /* 0x000fca00000000ff */
[----:B------:R-:W-:Y:S01]  /*c270*/  STG.E desc[UR36][R16.64], R3 ;  /* 0x0000000310007986 */ /* 0x000fe2000c101924 */
[----:B------:R-:W-:Y:S05]  /*c280*/  EXIT ;  /* 0x000000000000794d */ /* 0x000fea0003800000 */
.L_x_54420:
[----:B------:R-:W-:-:S04]  /*c290*/  PRMT R2, R5, 0x8880, RZ ;  /* 0x0000888005027816 */ /* 0x000fc800000000ff */
[----:B------:R-:W-:-:S06]  /*c2a0*/  PRMT R2, R2, 0x7710, RZ ;  /* 0x0000771002027816 */ /* 0x000fcc00000000ff */
[----:B------:R-:W0:Y:S02]  /*c2b0*/  I2F.F64.S16 R2, R2 ;  /* 0x0000000200027312 */ /* 0x000e240000101c00 */
[----:B0-----:R-:W-:Y:S01]  /*c2c0*/  STG.E.64 desc[UR36][R16.64], R2 ;  /* 0x0000000210007986 */ /* 0x001fe2000c101b24 */
[----:B------:R-:W-:Y:S05]  /*c2d0*/  EXIT ;  /* 0x000000000000794d */ /* 0x000fea0003800000 */
.L_x_54411:
        /* <DEDUP_REMOVED lines=12> */
.L_x_54424:
[----:B------:R-:W-:Y:S02]  /*c3a0*/  PRMT R4, R5, 0x8880, RZ ;  /* 0x0000888005047816 */ /* 0x000fe400000000ff */
[----:B------:R-:W-:Y:S02]  /*c3b0*/  CS2R R6, SRZ ;  /* 0x0000000000067805 */ /* 0x000fe4000001ff00 */
[----:B------:R-:W-:-:S06]  /*c3c0*/  PRMT R4, R4, 0x7710, RZ ;  /* 0x0000771004047816 */ /* 0x000fcc00000000ff */
[----:B------:R-:W0:Y:S02]  /*c3d0*/  I2F.F64.S16 R4, R4 ;  /* 0x0000000400047312 */ /* 0x000e240000101c00 */
[----:B0-----:R-:W-:Y:S01]  /*c3e0*/  STG.E.128 desc[UR36][R16.64], R4 ;  /* 0x0000000410007986 */ /* 0x001fe2000c101d24 */
[----:B------:R-:W-:Y:S05]  /*c3f0*/  EXIT ;  /* 0x000000000000794d */ /* 0x000fea0003800000 */
.L_x_54423:
        /* <DEDUP_REMOVED lines=21> */
.L_x_54428:
[----:B------:R-:W-:Y:S05]  /*c550*/  BSYNC B0 ;  /* 0x0000000000007941 */ /* 0x000fea0003800000 */
.L_x_54427:
[----:B------:R-:W-:-:S05]  /*c560*/  LOP3.LUT R3, R0, R3, RZ, 0xfc, !PT ;  /* 0x0000000300037212 */ /* 0x000fca00078efcff */
[----:B------:R-:W-:Y:S01]  /*c570*/  STG.E.U8 desc[UR36][R16.64], R3 ;  /* 0x0000000310007986 */ /* 0x000fe2000c101124 */
[----:B------:R-:W-:Y:S05]  /*c580*/  EXIT ;  /* 0x000000000000794d */ /* 0x000fea0003800000 */
.L_x_54426:
        /* <DEDUP_REMOVED lines=13> */
.L_x_54430:
[----:B------:R-:W-:Y:S01]  /*c660*/  IMAD.MOV.U32 R0, RZ, RZ, 0x7f ;  /* 0x0000007fff007424 */ /* 0x000fe200078e00ff */
[----:B------:R-:W-:-:S04]  /*c670*/  ISETP.GT.U32.AND P0, PT, R2, 0x7f800000, PT ;  /* 0x7f8000000200780c */ /* 0x000fc80003f04070 */
[----:B------:R-:W-:-:S09]  /*c680*/  SEL R0, R0, 0x7c, P0 ;  /* 0x0000007c00007807 */ /* 0x000fd20000000000 */
.L_x_54431:
[----:B------:R-:W-:Y:S05]  /*c690*/  BSYNC B0 ;  /* 0x0000000000007941 */ /* 0x000fea0003800000 */
.L_x_54429:
[----:B------:R-:W-:-:S04]  /*c6a0*/  LOP3.LUT R2, R5, 0x80000000, RZ, 0xc0, !PT ;  /* 0x8000000005027812 */ /* 0x000fc800078ec0ff */
[----:B------:R-:W-:-:S04]  /*c6b0*/  SHF.R.U32.HI R3, RZ, 0x18, R2 ;  /* 0x00000018ff037819 */ /* 0x000fc80000011602 */
[----:B------:R-:W-:-:S05]  /*c6c0*/  LOP3.LUT R3, R0, R3, RZ, 0xfc, !PT ;  /* 0x0000000300037212 */ /* 0x000fca00078efcff */
[----:B------:R-:W-:Y:S01]  /*c6d0*/  STG.E.U8 desc[UR36][R16.64], R3 ;  /* 0x0000000310007986 */ /* 0x000fe2000c101124 */
[----:B------:R-:W-:Y:S05]  /*c6e0*/  EXIT ;  /* 0x000000000000794d */ /* 0x000fea0003800000 */
.L_x_54425:
[----:B------:R-:W0:Y:S02]  /*c6f0*/  I2F.S8 R0, R5 ;  /* 0x0000000500007306 */ /* 0x000e240000001400 */
[----:B0-----:R-:W-:-:S05]  /*c700*/  F2FP.BF16.F32.PACK_AB R0, RZ, R0 ;  /* 0x00000000ff00723e */ /* 0x001fca00000010ff */
[----:B------:R-:W-:Y:S01]  /*c710*/  STG.E.U16 desc[UR36][R16.64], R0 ;  /* 0x0000000010007986 */ /* 0x000fe2000c101524 */
[----:B------:R-:W-:Y:S05]  /*c720*/  EXIT ;  /* 0x000000000000794d */ /* 0x000fea0003800000 */
.L_x_54422:
        /* <DEDUP_REMOVED lines=12> */
.L_x_54434:
        /* <DEDUP_REMOVED lines=17> */
.L_x_54437:
[----:B------:R-:W-:-:S04]  /*c900*/  LOP3.LUT R2, R5, 0x80000000, RZ, 0xc0, !PT ;  /* 0x8000000005027812 */ /* 0x000fc800078ec0ff */
[----:B------:R-:W-:-:S04]  /*c910*/  SHF.R.U32.HI R3, RZ, 0x18, R2 ;  /* 0x00000018ff037819 */ /* 0x000fc80000011602 */
[----:B------:R-:W-:-:S04]  /*c920*/  LOP3.LUT R0, R0, R3, RZ, 0xfc, !PT ;  /* 0x0000000300007212 */ /* 0x000fc800078efcff */
[----:B------:R-:W-:-:S07]  /*c930*/  PRMT R8, R0, 0x7610, R8 ;  /* 0x0000761000087816 */ /* 0x000fce0000000008 */
.L_x_54436:
[----:B------:R-:W-:Y:S05]  /*c940*/  BSYNC B0 ;  /* 0x0000000000007941 */ /* 0x000fea0003800000 */
.L_x_54435:
[----:B------:R-:W-:Y:S01]  /*c950*/  STG.E.U8 desc[UR36][R16.64], R8 ;  /* 0x0000000810007986 */ /* 0x000fe2000c101124 */
[----:B------:R-:W-:Y:S05]  /*c960*/  EXIT ;  /* 0x000000000000794d */ /* 0x000fea0003800000 */
.L_x_54433:
        /* <DEDUP_REMOVED lines=17> */
.L_x_54440:
[----:B------:R-:W-:-:S04]  /*ca80*/  LOP3.LUT R2, R5, 0x80000000, RZ, 0xc0, !PT ;  /* 0x8000000005027812 */ /* 0x000fc800078ec0ff */
[----:B------:R-:W-:-:S04]  /*ca90*/  SHF.R.U32.HI R3, RZ, 0x18, R2 ;  /* 0x00000018ff037819 */ /* 0x000fc80000011602 */
[----:B------:R-:W-:-:S04]  /*caa0*/  LOP3.LUT R0, R0, R3, RZ, 0xfc, !PT ;  /* 0x0000000300007212 */ /* 0x000fc800078efcff */
[----:B------:R-:W-:-:S07]  /*cab0*/  PRMT R8, R0, 0x7610, R8 ;  /* 0x0000761000087816 */ /* 0x000fce0000000008 */
.L_x_54439:
[----:B------:R-:W-:Y:S05]  /*cac0*/  BSYNC B0 ;  /* 0x0000000000007941 */ /* 0x000fea0003800000 */
.L_x_54438:
[----:B------:R-:W-:Y:S01]  /*cad0*/  STG.E.U8 desc[UR36][R16.64], R8 ;  /* 0x0000000810007986 */ /* 0x000fe2000c101124 */
[----:B------:R-:W-:Y:S05]  /*cae0*/  EXIT ;  /* 0x000000000000794d */ /* 0x000fea0003800000 */
.L_x_54432:
        /* <DEDUP_REMOVED lines=22> */
.L_x_54415:
        /* <DEDUP_REMOVED lines=16> */
.L_x_54443:
[----:B------:R-:W-:Y:S05]  /*cd50*/  EXIT ;  /* 0x000000000000794d */ /* 0x000fea0003800000 */
.L_x_54442:
[----:B------:R-:W-:-:S04]  /*cd60*/  LOP3.LUT R5, R5, 0xffff, RZ, 0xc0, !PT ;  /* 0x0000ffff05057812 */ /* 0x000fc800078ec0ff */
[----:B------:R-:W-:-:S05]  /*cd70*/  PRMT R5, R5, 0x8880, RZ ;  /* 0x0000888005057816 */ /* 0x000fca00000000ff */
[----:B------:R-:W-:-:S05]  /*cd80*/  IMAD.MOV.U32 R2, RZ, RZ, R5 ;  /* 0x000000ffff027224 */ /* 0x000fca00078e0005 */
[----:B------:R-:W-:-:S05]  /*cd90*/  SHF.R.S32.HI R3, RZ, 0x1f, R2 ;  /* 0x0000001fff037819 */ /* 0x000fca0000011402 */
[----:B------:R-:W-:Y:S01]  /*cda0*/  STG.E.64 desc[UR36][R16.64], R2 ;  /* 0x0000000210007986 */ /* 0x000fe2000c101b24 */
[----:B------:R-:W-:Y:S05]  /*cdb0*/  EXIT ;  /* 0x000000000000794d */ /* 0x000fea0003800000 */
.L_x_54441:
[----:B------:R-:W-:-:S04]  /*cdc0*/  LOP3.LUT R5, R5, 0xffff, RZ, 0xc0, !PT ;  /* 0x0000ffff05057812 */ /* 0x000fc800078ec0ff */
[----:B------:R-:W-:-:S05]  /*cdd0*/  PRMT R3, R5, 0x8880, RZ ;  /* 0x0000888005037816 */ /* 0x000fca00000000ff */
[----:B------:R-:W-:Y:S01]  /*cde0*/  STG.E desc[UR36][R16.64], R3 ;  /* 0x0000000310007986 */ /* 0x000fe2000c101924 */
[----:B------:R-:W-:Y:S05]  /*cdf0*/  EXIT ;  /* 0x000000000000794d */ /* 0x000fea0003800000 */
.L_x_54444:
        /* <DEDUP_REMOVED lines=16> */
.L_x_57647:


//--------------------- .text._ZN2at6native27unrolled_elementwise_kernelINS0_13AUnaryFunctorIaaaZZZNS0_21remainder_kernel_cudaERNS_18TensorIteratorBaseEENKUlvE_clEvENKUlvE0_clEvEUlaaE_EESt5arrayIPcLm2EELi4E23TrivialOffsetCalculatorILi1EjESD_NS0_6memory12LoadWithCastILi1EEENSE_13StoreWithCastILi1EEEEEviT_T0_T2_T3_T4_T5_ --------------------------
	.section	.text._ZN2at6native27unrolled_elementwise_kernelINS0_13AUnaryFunctorIaaaZZZNS0_21remainder_kernel_cudaERNS_18TensorIteratorBaseEENKUlvE_clEvENKUlvE0_clEvEUlaaE_EESt5arrayIPcLm2EELi4E23TrivialOffsetCalculatorILi1EjESD_NS0_6memory12LoadWithCastILi1EEENSE_13StoreWithCastILi1EEEEEviT_T0_T2_T3_T4_T5_,"ax",@progbits
	.align	128
        .global         _ZN2at6native27unrolled_elementwise_kernelINS0_13AUnaryFunctorIaaaZZZNS0_21remainder_kernel_cudaERNS_18TensorIteratorBaseEENKUlvE_clEvENKUlvE0_clEvEUlaaE_EESt5arrayIPcLm2EELi4E23TrivialOffsetCalculatorILi1EjESD_NS0_6memory12LoadWithCastILi1EEENSE_13StoreWithCastILi1EEEEEviT_T0_T2_T3_T4_T5_
        .type           _ZN2at6native27unrolled_elementwise_kernelINS0_13AUnaryFunctorIaaaZZZNS0_21remainder_kernel_cudaERNS_18TensorIteratorBaseEENKUlvE_clEvENKUlvE0_clEvEUlaaE_EESt5arrayIPcLm2EELi4E23TrivialOffsetCalculatorILi1EjESD_NS0_6memory12LoadWithCastILi1EEENSE_13StoreWithCastILi1EEEEEviT_T0_T2_T3_T4_T5_,@function
        .size           _ZN2at6native27unrolled_elementwise_kernelINS0_13AUnaryFunctorIaaaZZZNS0_21remainder_kernel_cudaERNS_18TensorIteratorBaseEENKUlvE_clEvENKUlvE0_clEvEUlaaE_EESt5arrayIPcLm2EELi4E23TrivialOffsetCalculatorILi1EjESD_NS0_6memory12LoadWithCastILi1EEENSE_13StoreWithCastILi1EEEEEviT_T0_T2_T3_T4_T5_,(.L_x_57648 - _ZN2at6native27unrolled_elementwise_kernelINS0_13AUnaryFunctorIaaaZZZNS0_21remainder_kernel_cudaERNS_18TensorIteratorBaseEENKUlvE_clEvENKUlvE0_clEvEUlaaE_EESt5arrayIPcLm2EELi4E23TrivialOffsetCalculatorILi1EjESD_NS0_6memory12LoadWithCastILi1EEENSE_13StoreWithCastILi1EEEEEviT_T0_T2_T3_T4_T5_)
        .other          _ZN2at6native27unrolled_elementwise_kernelINS0_13AUnaryFunctorIaaaZZZNS0_21remainder_kernel_cudaERNS_18TensorIteratorBaseEENKUlvE_clEvENKUlvE0_clEvEUlaaE_EESt5arrayIPcLm2EELi4E23TrivialOffsetCalculatorILi1EjESD_NS0_6memory12LoadWithCastILi1EEENSE_13StoreWithCastILi1EEEEEviT_T0_T2_T3_T4_T5_,@"STO_CUDA_ENTRY STV_DEFAULT"
_ZN2at6native27unrolled_elementwise_kernelINS0_13AUnaryFunctorIaaaZZZNS0_21remainder_kernel_cudaERNS_18TensorIteratorBaseEENKUlvE_clEvENKUlvE0_clEvEUlaaE_EESt5arrayIPcLm2EELi4E23TrivialOffsetCalculatorILi1EjESD_NS0_6memory12LoadWithCastILi1EEENSE_13StoreWithCastILi1EEEEEviT_T0_T2_T3_T4_T5_:
.text._ZN2at6native27unrolled_elementwise_kernelINS0_13AUnaryFunctorIaaaZZZNS0_21remainder_kernel_cudaERNS_18TensorIteratorBaseEENKUlvE_clEvENKUlvE0_clEvEUlaaE_EESt5arrayIPcLm2EELi4E23TrivialOffsetCalculatorILi1EjESD_NS0_6memory12LoadWithCastILi1EEENSE_13StoreWithCastILi1EEEEEviT_T0_T2_T3_T4_T5_:
        /* <DEDUP_REMOVED lines=31> */
.L_x_54450:
[----:B------:R3:W5:Y:S01]  /*01f0*/  LDG.E.U8 R24, desc[UR36][R4.64] ;  /* 0x0000002404187981 */ /* 0x000762000c1e1100 */
[----:B------:R-:W-:Y:S05]  /*0200*/  BRA `(.L_x_54452) ;  /* 0x0000000c00587947 */ /* 0x000fea0003800000 */
.L_x_54449:
        /* <DEDUP_REMOVED lines=8> */
.L_x_54454:
[----:B------:R1:W5:Y:S01]  /*0290*/  LDG.E.U8 R24, desc[UR36][R4.64] ;  /* 0x0000002404187981 */ /* 0x000362000c1e1100 */
[----:B------:R-:W-:Y:S05]  /*02a0*/  BRA `(.L_x_54452) ;  /* 0x0000000c00307947 */ /* 0x000fea0003800000 */
.L_x_54453:
[----:B------:R2:W5:Y:S01]  /*02b0*/  LDG.E.U16 R24, desc[UR36][R4.64] ;  /* 0x0000002404187981 */ /* 0x000562000c1e1500 */
[----:B------:R-:W-:Y:S05]  /*02c0*/  BRA `(.L_x_54452) ;  /* 0x0000000c00287947 */ /* 0x000fea0003800000 */
.L_x_54448:
        /* <DEDUP_REMOVED lines=9> */
.L_x_54456:
[----:B------:R-:W2:Y:S02]  /*0360*/  LDG.E.U16 R0, desc[UR36][R4.64] ;  /* 0x0000002404007981 */ /* 0x000ea4000c1e1500 */
[----:B--2---:R-:W-:-:S06]  /*0370*/  HADD2.F32 R0, -RZ, R0.H0_H0 ;  /* 0x20000000ff007230 */ /* 0x004fcc0000004100 */
[----:B------:R-:W0:Y:S02]  /*0380*/  F2I.FTZ.TRUNC.NTZ R0, R0 ;  /* 0x0000000000007305 */ /* 0x000e24000021f100 */
[----:B0-----:R-:W-:Y:S01]  /*0390*/  PRMT R24, R0, 0x7610, R24 ;  /* 0x0000761000187816 */ /* 0x001fe20000000018 */
[----:B------:R-:W-:Y:S06]  /*03a0*/  BRA `(.L_x_54452) ;  /* 0x0000000800f07947 */ /* 0x000fec0003800000 */
.L_x_54455:
        /* <DEDUP_REMOVED lines=9> */
.L_x_54458:
[----:B------:R-:W2:Y:S02]  /*0440*/  LDG.E.U16 R4, desc[UR36][R4.64] ;  /* 0x0000002404047981 */ /* 0x000ea4000c1e1500 */
[----:B--2---:R-:W-:-:S06]  /*0450*/  HADD2.F32 R0, -RZ, R4.H0_H0 ;  /* 0x20000004ff007230 */ /* 0x004fcc0000004100 */
[----:B------:R-:W0:Y:S02]  /*0460*/  F2I.FTZ.TRUNC.NTZ R0, R0 ;  /* 0x0000000000007305 */ /* 0x000e24000021f100 */
[----:B0-----:R-:W-:Y:S01]  /*0470*/  PRMT R24, R0, 0x7610, R24 ;  /* 0x0000761000187816 */ /* 0x001fe20000000018 */
[----:B------:R-:W-:Y:S06]  /*0480*/  BRA `(.L_x_54452) ;  /* 0x0000000800b87947 */ /* 0x000fec0003800000 */
.L_x_54457:
[----:B------:R-:W2:Y:S02]  /*0490*/  LDG.E.64 R4, desc[UR36][R4.64] ;  /* 0x0000002404047981 */ /* 0x000ea4000c1e1b00 */
[----:B--2---:R0:W1:Y:S01]  /*04a0*/  F2I.F64.TRUNC R24, R4 ;  /* 0x0000000400187311 */ /* 0x004062000030d100 */
[----:B------:R-:W-:Y:S05]  /*04b0*/  BRA `(.L_x_54452) ;  /* 0x0000000800ac7947 */ /* 0x000fea0003800000 */
.L_x_54447:
        /* <DEDUP_REMOVED lines=12> */
.L_x_54461:
[----:B------:R-:W2:Y:S02]  /*0580*/  LDG.E.64 R4, desc[UR36][R4.64] ;  /* 0x0000002404047981 */ /* 0x000ea4000c1e1b00 */
[----:B--2---:R0:W1:Y:S01]  /*0590*/  F2I.F64.TRUNC R24, R4 ;  /* 0x0000000400187311 */ /* 0x004062000030d100 */
[----:B------:R-:W-:Y:S05]  /*05a0*/  BRA `(.L_x_54452) ;  /* 0x0000000800707947 */ /* 0x000fea0003800000 */
.L_x_54460:
        /* <DEDUP_REMOVED lines=28> */
.L_x_54463:
        /* <DEDUP_REMOVED lines=16> */
.L_x_54462:
[----:B------:R-:W2:Y:S02]  /*0870*/  LDG.E.U16 R0, desc[UR36][R4.64] ;  /* 0x0000002404007981 */ /* 0x000ea4000c1e1500 */
[----:B--2---:R-:W-:-:S06]  /*0880*/  IMAD.U32 R0, R0, 0x10000, RZ ;  /* 0x0001000000007824 */ /* 0x004fcc00078e00ff */
[----:B------:R-:W0:Y:S02]  /*0890*/  F2I.FTZ.TRUNC.NTZ R0, R0 ;  /* 0x0000000000007305 */ /* 0x000e24000021f100 */
[----:B0-----:R-:W-:Y:S01]  /*08a0*/  PRMT R24, R0, 0x7610, R24 ;  /* 0x0000761000187816 */ /* 0x001fe20000000018 */
[----:B------:R-:W-:Y:S06]  /*08b0*/  BRA `(.L_x_54452) ;  /* 0x0000000400ac7947 */ /* 0x000fec0003800000 */
.L_x_54459:
        /* <DEDUP_REMOVED lines=10> */
.L_x_54466:
        /* <DEDUP_REMOVED lines=21> */
.L_x_54470:
[----:B------:R-:W-:Y:S05]  /*0ab0*/  BSYNC B1 ;  /* 0x0000000000017941 */ /* 0x000fea0003800000 */
.L_x_54469:
[----:B------:R-:W-:Y:S01]  /*0ac0*/  LEA R5, R0, 0x3b800000, 0x17 ;  /* 0x3b80000000057811 */ /* 0x000fe200078eb8ff */
[----:B------:R-:W-:-:S05]  /*0ad0*/  IMAD.SHL.U32 R0, R3, 0x100000, RZ ;  /* 0x0010000003007824 */ /* 0x000fca00078e00ff */
[----:B------:R-:W-:-:S07]  /*0ae0*/  LOP3.LUT R0, R5, R0, R6, 0xfe, !PT ;  /* 0x0000000005007212 */ /* 0x000fce00078efe06 */
.L_x_54468:
[----:B------:R-:W-:Y:S05]  /*0af0*/  BSYNC B0 ;  /* 0x0000000000007941 */ /* 0x000fea0003800000 */
.L_x_54467:
[----:B------:R-:W0:Y:S02]  /*0b00*/  F2I.FTZ.TRUNC.NTZ R0, R0 ;  /* 0x0000000000007305 */ /* 0x000e24000021f100 */
[----:B0-----:R-:W-:Y:S01]  /*0b10*/  PRMT R24, R0, 0x7610, R24 ;  /* 0x0000761000187816 */ /* 0x001fe20000000018 */
[----:B------:R-:W-:Y:S06]  /*0b20*/  BRA `(.L_x_54452) ;  /* 0x0000000400107947 */ /* 0x000fec0003800000 */
.L_x_54465:
        /* <DEDUP_REMOVED lines=21> */
.L_x_54474:
[----:B------:R-:W-:Y:S05]  /*0c80*/  BSYNC B1 ;  /* 0x0000000000017941 */ /* 0x000fea0003800000 */
.L_x_54473:
[----:B------:R-:W-:Y:S01]  /*0c90*/  LEA R5, R0, 0x37800000, 0x17 ;  /* 0x3780000000057811 */ /* 0x000fe200078eb8ff */
[----:B------:R-:W-:-:S05]  /*0ca0*/  IMAD.SHL.U32 R0, R3, 0x200000, RZ ;  /* 0x0020000003007824 */ /* 0x000fca00078e00ff */
[----:B------:R-:W-:-:S07]  /*0cb0*/  LOP3.LUT R0, R5, R0, R6, 0xfe, !PT ;  /* 0x0000000005007212 */ /* 0x000fce00078efe06 */
.L_x_54472:
[----:B------:R-:W-:Y:S05]  /*0cc0*/  BSYNC B0 ;  /* 0x0000000000007941 */ /* 0x000fea0003800000 */
.L_x_54471:
[----:B------:R-:W0:Y:S02]  /*0cd0*/  F2I.FTZ.TRUNC.NTZ R0, R0 ;  /* 0x0000000000007305 */ /* 0x000e24000021f100 */
[----:B0-----:R-:W-:Y:S01]  /*0ce0*/  PRMT R24, R0, 0x7610, R24 ;  /* 0x0000761000187816 */ /* 0x001fe20000000018 */
[----:B------:R-:W-:Y:S06]  /*0cf0*/  BRA `(.L_x_54452) ;  /* 0x00000000009c7947 */ /* 0x000fec0003800000 */
.L_x_54464:
        /* <DEDUP_REMOVED lines=14> */
.L_x_54478:
[----:B------:R-:W-:Y:S05]  /*0de0*/  BSYNC B0 ;  /* 0x0000000000007941 */ /* 0x000fea0003800000 */
.L_x_54477:
[----:B------:R-:W0:Y:S02]  /*0df0*/  F2I.FTZ.TRUNC.NTZ R0, R0 ;  /* 0x0000000000007305 */ /* 0x000e24000021f100 */
[----:B0-----:R-:W-:Y:S01]  /*0e00*/  PRMT R24, R0, 0x7610, R24 ;  /* 0x0000761000187816 */ /* 0x001fe20000000018 */
[----:B------:R-:W-:Y:S06]  /*0e10*/  BRA `(.L_x_54452) ;  /* 0x0000000000547947 */ /* 0x000fec0003800000 */
.L_x_54451:
        /* <DEDUP_REMOVED lines=16> */
.L_x_54479:
[----:B------:R-:W-:Y:S01]  /*0f20*/  PRMT R24, RZ, 0x7610, R24 ;  /* 0x00007610ff187816 */ /* 0x000fe20000000018 */
[----:B------:R-:W-:Y:S06]  /*0f30*/  BRA `(.L_x_54452) ;  /* 0x00000000000c7947 */ /* 0x000fec0003800000 */
.L_x_54476:
[----:B------:R0:W5:Y:S01]  /*0f40*/  LDG.E.U8 R24, desc[UR36][R4.64] ;  /* 0x0000002404187981 */ /* 0x000162000c1e1100 */
[----:B------:R-:W-:Y:S05]  /*0f50*/  BRA `(.L_x_54452) ;  /* 0x0000000000047947 */ /* 0x000fea0003800000 */
.L_x_54475:
[----:B------:R0:W5:Y:S02]  /*0f60*/  LDG.E.U8 R24, desc[UR36][R4.64] ;  /* 0x0000002404187981 */ /* 0x000164000c1e1100 */
.L_x_54452:
[----:B------:R-:W2:Y:S02]  /*0f70*/  S2R R17, SR_TID.X ;  /* 0x0000000000117919 */ /* 0x000ea40000002100 */
[----:B--2---:R-:W-:-:S07]  /*0f80*/  VIADD R17, R17, 0x80 ;  /* 0x0000008011117836 */ /* 0x004fce0000000000 */
.L_x_54446:
[----:B------:R-:W-:Y:S05]  /*0f90*/  BSYNC B6 ;  /* 0x0000000000067941 */ /* 0x000fea0003800000 */
.L_x_54445:
        /* <DEDUP_REMOVED lines=23> */
.L_x_54485:
[----:B------:R0:W5:Y:S01]  /*1110*/  LDG.E.U8 R26, desc[UR36][R4.64] ;  /* 0x00000024041a7981 */ /* 0x000162000c1e1100 */
[----:B------:R-:W-:Y:S05]  /*1120*/  BRA `(.L_x_54487) ;  /* 0x0000000c00547947 */ /* 0x000fea0003800000 */
.L_x_54484:
        /* <DEDUP_REMOVED lines=8> */
.L_x_54489:
[----:B------:R0:W5:Y:S01]  /*11b0*/  LDG.E.U8 R26, desc[UR36][R4.64] ;  /* 0x00000024041a7981 */ /* 0x000162000c1e1100 */
[----:B------:R-:W-:Y:S05]  /*11c0*/  BRA `(.L_x_54487) ;  /* 0x0000000c002c7947 */ /* 0x000fea0003800000 */
.L_x_54488:
[----:B------:R0:W5:Y:S01]  /*11d0*/  LDG.E.U16 R26, desc[UR36][R4.64] ;  /* 0x00000024041a7981 */ /* 0x000162000c1e1500 */
[----:B------:R-:W-:Y:S05]  /*11e0*/  BRA `(.L_x_54487) ;  /* 0x0000000c00247947 */ /* 0x000fea0003800000 */
.L_x_54483:
        /* <DEDUP_REMOVED lines=9> */
.L_x_54491:
[----:B------:R-:W2:Y:S02]  /*1280*/  LDG.E.U16 R0, desc[UR36][R4.64] ;  /* 0x0000002404007981 */ /* 0x000ea4000c1e1500 */
[----:B--2---:R-:W-:-:S06]  /*1290*/  HADD2.F32 R0, -RZ, R0.H0_H0 ;  /* 0x20000000ff007230 */ /* 0x004fcc0000004100 */
[----:B------:R-:W0:Y:S02]  /*12a0*/  F2I.FTZ.TRUNC.NTZ R0, R0 ;  /* 0x0000000000007305 */ /* 0x000e24000021f100 */
[----:B0-----:R-:W-:Y:S01]  /*12b0*/  PRMT R26, R0, 0x7610, R26 ;  /* 0x00007610001a7816 */ /* 0x001fe2000000001a */
[----:B------:R-:W-:Y:S06]  /*12c0*/  BRA `(.L_x_54487) ;  /* 0x0000000800ec7947 */ /* 0x000fec0003800000 */
.L_x_54490:
        /* <DEDUP_REMOVED lines=9> */
.L_x_54493:
[----:B------:R-:W2:Y:S02]  /*1360*/  LDG.E.U16 R4, desc[UR36][R4.64] ;  /* 0x0000002404047981 */ /* 0x000ea4000c1e1500 */
[----:B--2---:R-:W-:-:S06]  /*1370*/  HADD2.F32 R0, -RZ, R4.H0_H0 ;  /* 0x20000004ff007230 */ /* 0x004fcc0000004100 */
[----:B------:R-:W0:Y:S02]  /*1380*/  F2I.FTZ.TRUNC.NTZ R0, R0 ;  /* 0x0000000000007305 */ /* 0x000e24000021f100 */
[----:B0-----:R-:W-:Y:S01]  /*1390*/  PRMT R26, R0, 0x7610, R26 ;  /* 0x00007610001a7816 */ /* 0x001fe2000000001a */
[----:B------:R-:W-:Y:S06]  /*13a0*/  BRA `(.L_x_54487) ;  /* 0x0000000800b47947 */ /* 0x000fec0003800000 */
.L_x_54492:
[----:B------:R-:W2:Y:S02]  /*13b0*/  LDG.E.64 R4, desc[UR36][R4.64] ;  /* 0x0000002404047981 */ /* 0x000ea4000c1e1b00 */
[----:B--2---:R0:W1:Y:S01]  /*13c0*/  F2I.F64.TRUNC R26, R4 ;  /* 0x00000004001a7311 */ /* 0x004062000030d100 */
[----:B------:R-:W-:Y:S05]  /*13d0*/  BRA `(.L_x_54487) ;  /* 0x0000000800a87947 */ /* 0x000fea0003800000 */
.L_x_54482:
        /* <DEDUP_REMOVED lines=12> */
.L_x_54496:
[----:B------:R-:W2:Y:S02]  /*14a0*/  LDG.E.64 R4, desc[UR36][R4.64] ;  /* 0x0000002404047981 */ /* 0x000ea4000c1e1b00 */
[----:B--2---:R0:W1:Y:S01]  /*14b0*/  F2I.F64.TRUNC R26, R4 ;  /* 0x00000004001a7311 */ /* 0x004062000030d100 */
[----:B------:R-:W-:Y:S05]  /*14c0*/  BRA `(.L_x_54487) ;  /* 0x00000008006c7947 */ /* 0x000fea0003800000 */
.L_x_54495:
        /* <DEDUP_REMOVED lines=28> */
.L_x_54498:
        /* <DEDUP_REMOVED lines=15> */
.L_x_54497:
[----:B------:R-:W2:Y:S02]  /*1780*/  LDG.E.U16 R0, desc[UR36][R4.64] ;  /* 0x0000002404007981 */ /* 0x000ea4000c1e1500 */
[----:B--2---:R-:W-:-:S06]  /*1790*/  IMAD.U32 R0, R0, 0x10000, RZ ;  /* 0x0001000000007824 */ /* 0x004fcc00078e00ff */
[----:B------:R-:W0:Y:S02]  /*17a0*/  F2I.FTZ.TRUNC.NTZ R0, R0 ;  /* 0x0000000000007305 */ /* 0x000e24000021f100 */
[----:B0-----:R-:W-:Y:S01]  /*17b0*/  PRMT R26, R0, 0x7610, R26 ;  /* 0x00007610001a7816 */ /* 0x001fe2000000001a */
[----:B------:R-:W-:Y:S06]  /*17c0*/  BRA `(.L_x_54487) ;  /* 0x0000000400ac7947 */ /* 0x000fec0003800000 */
.L_x_54494:
        /* <DEDUP_REMOVED lines=10> */
.L_x_54501:
        /* <DEDUP_REMOVED lines=21> */
.L_x_54505:
[----:B------:R-:W-:Y:S05]  /*19c0*/  BSYNC B1 ;  /* 0x0000000000017941 */ /* 0x000fea0003800000 */
.L_x_54504:
[----:B------:R-:W-:Y:S01]  /*19d0*/  LEA R5, R0, 0x3b800000, 0x17 ;  /* 0x3b80000000057811 */ /* 0x000fe200078eb8ff */
[----:B------:R-:W-:-:S05]  /*19e0*/  IMAD.SHL.U32 R0, R3, 0x100000, RZ ;  /* 0x0010000003007824 */ /* 0x000fca00078e00ff */
[----:B------:R-:W-:-:S07]  /*19f0*/  LOP3.LUT R0, R5, R0, R6, 0xfe, !PT ;  /* 0x0000000005007212 */ /* 0x000fce00078efe06 */
.L_x_54503:
[----:B------:R-:W-:Y:S05]  /*1a00*/  BSYNC B0 ;  /* 0x0000000000007941 */ /* 0x000fea0003800000 */
.L_x_54502:
[----:B------:R-:W0:Y:S02]  /*1a10*/  F2I.FTZ.TRUNC.NTZ R0, R0 ;  /* 0x0000000000007305 */ /* 0x000e24000021f100 */
[----:B0-----:R-:W-:Y:S01]  /*1a20*/  PRMT R26, R0, 0x7610, R26 ;  /* 0x00007610001a7816 */ /* 0x001fe2000000001a */
[----:B------:R-:W-:Y:S06]  /*1a30*/  BRA `(.L_x_54487) ;  /* 0x0000000400107947 */ /* 0x000fec0003800000 */
.L_x_54500:
        /* <DEDUP_REMOVED lines=21> */
.L_x_54509:
[----:B------:R-:W-:Y:S05]  /*1b90*/  BSYNC B1 ;  /* 0x0000000000017941 */ /* 0x000fea0003800000 */
.L_x_54508:
[----:B------:R-:W-:Y:S01]  /*1ba0*/  LEA R5, R0, 0x37800000, 0x17 ;  /* 0x3780000000057811 */ /* 0x000fe200078eb8ff */
[----:B------:R-:W-:-:S05]  /*1bb0*/  IMAD.SHL.U32 R0, R3, 0x200000, RZ ;  /* 0x0020000003007824 */ /* 0x000fca00078e00ff */
[----:B------:R-:W-:-:S07]  /*1bc0*/  LOP3.LUT R0, R5, R0, R6, 0xfe, !PT ;  /* 0x0000000005007212 */ /* 0x000fce00078efe06 */
.L_x_54507:
[----:B------:R-:W-:Y:S05]  /*1bd0*/  BSYNC B0 ;  /* 0x0000000000007941 */ /* 0x000fea0003800000 */
.L_x_54506:
[----:B------:R-:W0:Y:S02]  /*1be0*/  F2I.FTZ.TRUNC.NTZ R0, R0 ;  /* 0x0000000000007305 */ /* 0x000e24000021f100 */
[----:B0-----:R-:W-:Y:S01]  /*1bf0*/  PRMT R26, R0, 0x7610, R26 ;  /* 0x00007610001a7816 */ /* 0x001fe2000000001a */
[----:B------:R-:W-:Y:S06]  /*1c00*/  BRA `(.L_x_54487) ;  /* 0x00000000009c7947 */ /* 0x000fec0003800000 */
.L_x_54499:
        /* <DEDUP_REMOVED lines=14> */
.L_x_54513:
[----:B------:R-:W-:Y:S05]  /*1cf0*/  BSYNC B0 ;  /* 0x0000000000007941 */ /* 0x000fea0003800000 */
.L_x_54512:
[----:B------:R-:W0:Y:S02]  /*1d00*/  F2I.FTZ.TRUNC.NTZ R0, R0 ;  /* 0x0000000000007305 */ /* 0x000e24000021f100 */
[----:B0-----:R-:W-:Y:S01]  /*1d10*/  PRMT R26, R0, 0x7610, R26 ;  /* 0x00007610001a7816 */ /* 0x001fe2000000001a */
[----:B------:R-:W-:Y:S06]  /*1d20*/  BRA `(.L_x_54487) ;  /* 0x0000000000547947 */ /* 0x000fec0003800000 */
.L_x_54486:
        /* <DEDUP_REMOVED lines=16> */
.L_x_54514:
[----:B------:R-:W-:Y:S01]  /*1e30*/  PRMT R26, RZ, 0x7610, R26 ;  /* 0x00007610ff1a7816 */ /* 0x000fe2000000001a */
[----:B------:R-:W-:Y:S06]  /*1e40*/  BRA `(.L_x_54487) ;  /* 0x00000000000c7947 */ /* 0x000fec0003800000 */
.L_x_54511:
[----:B------:R3:W5:Y:S01]  /*1e50*/  LDG.E.U8 R26, desc[UR36][R4.64] ;  /* 0x00000024041a7981 */ /* 0x000762000c1e1100 */
[----:B------:R-:W-:Y:S05]  /*1e60*/  BRA `(.L_x_54487) ;  /* 0x0000000000047947 */ /* 0x000fea0003800000 */
.L_x_54510:
[----:B------:R2:W5:Y:S02]  /*1e70*/  LDG.E.U8 R26, desc[UR36][R4.64] ;  /* 0x00000024041a7981 */ /* 0x000564000c1e1100 */
.L_x_54487:
[----:B------:R-:W-:-:S07]  /*1e80*/  VIADD R17, R17, 0x80 ;  /* 0x0000008011117836 */ /* 0x000fce0000000000 */
.L_x_54481:
[----:B------:R-:W-:Y:S05]  /*1e90*/  BSYNC B6 ;  /* 0x0000000000067941 */ /* 0x000fea0003800000 */
.L_x_54480:
        /* <DEDUP_REMOVED lines=25> */
.L_x_54520:
[----:B------:R0:W5:Y:S01]  /*2030*/  LDG.E.U8 R18, desc[UR36][R4.64] ;  /* 0x0000002404127981 */ /* 0x000162000c1e1100 */
[----:B------:R-:W-:Y:S05]  /*2040*/  BRA `(.L_x_54522) ;  /* 0x0000000c00547947 */ /* 0x000fea0003800000 */
.L_x_54519:
        /* <DEDUP_REMOVED lines=8> */
.L_x_54524:
[----:B------:R0:W5:Y:S01]  /*20d0*/  LDG.E.U8 R18, desc[UR36][R4.64] ;  /* 0x0000002404127981 */ /* 0x000162000c1e1100 */
[----:B------:R-:W-:Y:S05]  /*20e0*/  BRA `(.L_x_54522) ;  /* 0x0000000c002c7947 */ /* 0x000fea0003800000 */
.L_x_54523:
[----:B------:R0:W5:Y:S01]  /*20f0*/  LDG.E.U16 R18, desc[UR36][R4.64] ;  /* 0x0000002404127981 */ /* 0x000162000c1e1500 */
[----:B------:R-:W-:Y:S05]  /*2100*/  BRA `(.L_x_54522) ;  /* 0x0000000c00247947 */ /* 0x000fea0003800000 */
.L_x_54518:
        /* <DEDUP_REMOVED lines=9> */
.L_x_54526:
[----:B------:R-:W2:Y:S02]  /*21a0*/  LDG.E.U16 R0, desc[UR36][R4.64] ;  /* 0x0000002404007981 */ /* 0x000ea4000c1e1500 */
[----:B--2---:R-:W-:-:S06]  /*21b0*/  HADD2.F32 R0, -RZ, R0.H0_H0 ;  /* 0x20000000ff007230 */ /* 0x004fcc0000004100 */
[----:B------:R-:W0:Y:S02]  /*21c0*/  F2I.FTZ.TRUNC.NTZ R0, R0 ;  /* 0x0000000000007305 */ /* 0x000e24000021f100 */
[----:B0-----:R-:W-:Y:S01]  /*21d0*/  PRMT R18, R0, 0x7610, R18 ;  /* 0x0000761000127816 */ /* 0x001fe20000000012 */
[----:B------:R-:W-:Y:S06]  /*21e0*/  BRA `(.L_x_54522) ;  /* 0x0000000800ec7947 */ /* 0x000fec0003800000 */
.L_x_54525:
        /* <DEDUP_REMOVED lines=9> */
.L_x_54528:
[----:B------:R-:W2:Y:S02]  /*2280*/  LDG.E.U16 R4, desc[UR36][R4.64] ;  /* 0x0000002404047981 */ /* 0x000ea4000c1e1500 */
[----:B--2---:R-:W-:-:S06]  /*2290*/  HADD2.F32 R0, -RZ, R4.H0_H0 ;  /* 0x20000004ff007230 */ /* 0x004fcc0000004100 */
[----:B------:R-:W0:Y:S02]  /*22a0*/  F2I.FTZ.TRUNC.NTZ R0, R0 ;  /* 0x0000000000007305 */ /* 0x000e24000021f100 */
[----:B0-----:R-:W-:Y:S01]  /*22b0*/  PRMT R18, R0, 0x7610, R18 ;  /* 0x0000761000127816 */ /* 0x001fe20000000012 */
[----:B------:R-:W-:Y:S06]  /*22c0*/  BRA `(.L_x_54522) ;  /* 0x0000000800b47947 */ /* 0x000fec0003800000 */
.L_x_54527:
[----:B------:R-:W2:Y:S02]  /*22d0*/  LDG.E.64 R4, desc[UR36][R4.64] ;  /* 0x0000002404047981 */ /* 0x000ea4000c1e1b00 */
[----:B--2---:R0:W1:Y:S01]  /*22e0*/  F2I.F64.TRUNC R18, R4 ;  /* 0x0000000400127311 */ /* 0x004062000030d100 */
[----:B------:R-:W-:Y:S05]  /*22f0*/  BRA `(.L_x_54522) ;  /* 0x0000000800a87947 */ /* 0x000fea0003800000 */
.L_x_54517:
        /* <DEDUP_REMOVED lines=12> */
.L_x_54531:
[----:B------:R-:W2:Y:S02]  /*23c0*/  LDG.E.64 R4, desc[UR36][R4.64] ;  /* 0x0000002404047981 */ /* 0x000ea4000c1e1b00 */
[----:B--2---:R3:W4:Y:S01]  /*23d0*/  F2I.F64.TRUNC R18, R4 ;  /* 0x0000000400127311 */ /* 0x004722000030d100 */
[----:B------:R-:W-:Y:S05]  /*23e0*/  BRA `(.L_x_54522) ;  /* 0x00000008006c7947 */ /* 0x000fea0003800000 */
.L_x_54530:
        /* <DEDUP_REMOVED lines=28> */
.L_x_54533:
        /* <DEDUP_REMOVED lines=15> */
.L_x_54532:
[----:B------:R-:W2:Y:S02]  /*26a0*/  LDG.E.U16 R0, desc[UR36][R4.64] ;  /* 0x0000002404007981 */ /* 0x000ea4000c1e1500 */
[----:B--2---:R-:W-:-:S06]  /*26b0*/  IMAD.U32 R0, R0, 0x10000, RZ ;  /* 0x0001000000007824 */ /* 0x004fcc00078e00ff */
[----:B------:R-:W0:Y:S02]  /*26c0*/  F2I.FTZ.TRUNC.NTZ R0, R0 ;  /* 0x0000000000007305 */ /* 0x000e24000021f100 */
[----:B0-----:R-:W-:Y:S01]  /*26d0*/  PRMT R18, R0, 0x7610, R18 ;  /* 0x0000761000127816 */ /* 0x001fe20000000012 */
[----:B------:R-:W-:Y:S06]  /*26e0*/  BRA `(.L_x_54522) ;  /* 0x0000000400ac7947 */ /* 0x000fec0003800000 */
.L_x_54529:
        /* <DEDUP_REMOVED lines=10> */
.L_x_54536:
        /* <DEDUP_REMOVED lines=21> */
.L_x_54540:
[----:B------:R-:W-:Y:S05]  /*28e0*/  BSYNC B1 ;  /* 0x0000000000017941 */ /* 0x000fea0003800000 */
.L_x_54539:
[----:B------:R-:W-:Y:S01]  /*28f0*/  LEA R5, R0, 0x3b800000, 0x17 ;  /* 0x3b80000000057811 */ /* 0x000fe200078eb8ff */
[----:B------:R-:W-:-:S05]  /*2900*/  IMAD.SHL.U32 R0, R3, 0x100000, RZ ;  /* 0x0010000003007824 */ /* 0x000fca00078e00ff */
[----:B------:R-:W-:-:S07]  /*2910*/  LOP3.LUT R0, R5, R0, R6, 0xfe, !PT ;  /* 0x0000000005007212 */ /* 0x000fce00078efe06 */
.L_x_54538:
[----:B------:R-:W-:Y:S05]  /*2920*/  BSYNC B0 ;  /* 0x0000000000007941 */ /* 0x000fea0003800000 */
.L_x_54537:
[----:B------:R-:W0:Y:S02]  /*2930*/  F2I.FTZ.TRUNC.NTZ R0, R0 ;  /* 0x0000000000007305 */ /* 0x000e24000021f100 */
[----:B0-----:R-:W-:Y:S01]  /*2940*/  PRMT R18, R0, 0x7610, R18 ;  /* 0x0000761000127816 */ /* 0x001fe20000000012 */
[----:B------:R-:W-:Y:S06]  /*2950*/  BRA `(.L_x_54522) ;  /* 0x0000000400107947 */ /* 0x000fec0003800000 */
.L_x_54535:
        /* <DEDUP_REMOVED lines=21> */
.L_x_54544:
[----:B------:R-:W-:Y:S05]  /*2ab0*/  BSYNC B1 ;  /* 0x0000000000017941 */ /* 0x000fea0003800000 */
.L_x_54543:
[----:B------:R-:W-:Y:S01]  /*2ac0*/  LEA R5, R0, 0x37800000, 0x17 ;  /* 0x3780000000057811 */ /* 0x000fe200078eb8ff */
[----:B------:R-:W-:-:S05]  /*2ad0*/  IMAD.SHL.U32 R0, R3, 0x200000, RZ ;  /* 0x0020000003007824 */ /* 0x000fca00078e00ff */
[----:B------:R-:W-:-:S07]  /*2ae0*/  LOP3.LUT R0, R5, R0, R6, 0xfe, !PT ;  /* 0x0000000005007212 */ /* 0x000fce00078efe06 */
.L_x_54542:
[----:B------:R-:W-:Y:S05]  /*2af0*/  BSYNC B0 ;  /* 0x0000000000007941 */ /* 0x000fea0003800000 */
.L_x_54541:
[----:B------:R-:W0:Y:S02]  /*2b00*/  F2I.FTZ.TRUNC.NTZ R0, R0 ;  /* 0x0000000000007305 */ /* 0x000e24000021f100 */
[----:B0-----:R-:W-:Y:S01]  /*2b10*/  PRMT R18, R0, 0x7610, R18 ;  /* 0x0000761000127816 */ /* 0x001fe20000000012 */
[----:B------:R-:W-:Y:S06]  /*2b20*/  BRA `(.L_x_54522) ;  /* 0x00000000009c7947 */ /* 0x000fec0003800000 */
.L_x_54534:
        /* <DEDUP_REMOVED lines=14> */
.L_x_54548:
[----:B------:R-:W-:Y:S05]  /*2c10*/  BSYNC B0 ;  /* 0x0000000000007941 */ /* 0x000fea0003800000 */
.L_x_54547:
[----:B------:R-:W0:Y:S02]  /*2c20*/  F2I.FTZ.TRUNC.NTZ R0, R0 ;  /* 0x0000000000007305 */ /* 0x000e24000021f100 */
[----:B0-----:R-:W-:Y:S01]  /*2c30*/  PRMT R18, R0, 0x7610, R18 ;  /* 0x0000761000127816 */ /* 0x001fe20000000012 */
[----:B------:R-:W-:Y:S06]  /*2c40*/  BRA `(.L_x_54522) ;  /* 0x0000000000547947 */ /* 0x000fec0003800000 */
.L_x_54521:
        /* <DEDUP_REMOVED lines=16> */
.L_x_54549:
[----:B------:R-:W-:Y:S01]  /*2d50*/  PRMT R18, RZ, 0x7610, R18 ;  /* 0x00007610ff127816 */ /* 0x000fe20000000012 */
[----:B------:R-:W-:Y:S06]  /*2d60*/  BRA `(.L_x_54522) ;  /* 0x00000000000c7947 */ /* 0x000fec0003800000 */
.L_x_54546:
[----:B------:R2:W5:Y:S01]  /*2d70*/  LDG.E.U8 R18, desc[UR36][R4.64] ;  /* 0x0000002404127981 */ /* 0x000562000c1e1100 */
[----:B------:R-:W-:Y:S05]  /*2d80*/  BRA `(.L_x_54522) ;  /* 0x0000000000047947 */ /* 0x000fea0003800000 */
.L_x_54545:
[----:B------:R1:W5:Y:S02]  /*2d90*/  LDG.E.U8 R18, desc[UR36][R4.64] ;  /* 0x0000002404127981 */ /* 0x000364000c1e1100 */
.L_x_54522:
[----:B------:R-:W-:-:S07]  /*2da0*/  VIADD R17, R17, 0x80 ;  /* 0x0000008011117836 */ /* 0x000fce0000000000 */
.L_x_54516:
[----:B------:R-:W-:Y:S05]  /*2db0*/  BSYNC B6 ;  /* 0x0000000000067941 */ /* 0x000fea0003800000 */
.L_x_54515:
        /* <DEDUP_REMOVED lines=23> */
.L_x_54555:
[----:B------:R0:W5:Y:S01]  /*2f30*/  LDG.E.U8 R19, desc[UR36][R4.64] ;  /* 0x0000002404137981 */ /* 0x000162000c1e1100 */
[----:B------:R-:W-:Y:S05]  /*2f40*/  BRA `(.L_x_54551) ;  /* 0x0000000c00507947 */ /* 0x000fea0003800000 */
.L_x_54554:
        /* <DEDUP_REMOVED lines=8> */
.L_x_54558:
[----:B------:R0:W5:Y:S01]  /*2fd0*/  LDG.E.U8 R19, desc[UR36][R4.64] ;  /* 0x0000002404137981 */ /* 0x000162000c1e1100 */
[----:B------:R-:W-:Y:S05]  /*2fe0*/  BRA `(.L_x_54551) ;  /* 0x0000000c00287947 */ /* 0x000fea0003800000 */
.L_x_54557:
[----:B------:R0:W5:Y:S01]  /*2ff0*/  LDG.E.U16 R19, desc[UR36][R4.64] ;  /* 0x0000002404137981 */ /* 0x000162000c1e1500 */
[----:B------:R-:W-:Y:S05]  /*3000*/  BRA `(.L_x_54551) ;  /* 0x0000000c00207947 */ /* 0x000fea0003800000 */
.L_x_54553:
        /* <DEDUP_REMOVED lines=9> */
.L_x_54560:
[----:B------:R-:W2:Y:S02]  /*30a0*/  LDG.E.U16 R0, desc[UR36][R4.64] ;  /* 0x0000002404007981 */ /* 0x000ea4000c1e1500 */
[----:B--2---:R-:W-:-:S06]  /*30b0*/  HADD2.F32 R0, -RZ, R0.H0_H0 ;  /* 0x20000000ff007230 */ /* 0x004fcc0000004100 */
[----:B------:R-:W0:Y:S02]  /*30c0*/  F2I.FTZ.TRUNC.NTZ R0, R0 ;  /* 0x0000000000007305 */ /* 0x000e24000021f100 */
[----:B0-----:R-:W-:Y:S01]  /*30d0*/  PRMT R19, R0, 0x7610, R19 ;  /* 0x0000761000137816 */ /* 0x001fe20000000013 */
[----:B------:R-:W-:Y:S06]  /*30e0*/  BRA `(.L_x_54551) ;  /* 0x0000000800e87947 */ /* 0x000fec0003800000 */
.L_x_54559:
        /* <DEDUP_REMOVED lines=9> */
.L_x_54562:
[----:B------:R-:W2:Y:S02]  /*3180*/  LDG.E.U16 R4, desc[UR36][R4.64] ;  /* 0x0000002404047981 */ /* 0x000ea4000c1e1500 */
[----:B--2---:R-:W-:-:S06]  /*3190*/  HADD2.F32 R0, -RZ, R4.H0_H0 ;  /* 0x20000004ff007230 */ /* 0x004fcc0000004100 */
[----:B------:R-:W0:Y:S02]  /*31a0*/  F2I.FTZ.TRUNC.NTZ R0, R0 ;  /* 0x0000000000007305 */ /* 0x000e24000021f100 */
[----:B0-----:R-:W-:Y:S01]  /*31b0*/  PRMT R19, R0, 0x7610, R19 ;  /* 0x0000761000137816 */ /* 0x001fe20000000013 */
[----:B------:R-:W-:Y:S06]  /*31c0*/  BRA `(.L_x_54551) ;  /* 0x0000000800b07947 */ /* 0x000fec0003800000 */
.L_x_54561:
[----:B------:R-:W2:Y:S02]  /*31d0*/  LDG.E.64 R4, desc[UR36][R4.64] ;  /* 0x0000002404047981 */ /* 0x000ea4000c1e1b00 */
[----:B--2---:R0:W1:Y:S01]  /*31e0*/  F2I.F64.TRUNC R19, R4 ;  /* 0x0000000400137311 */ /* 0x004062000030d100 */
[----:B------:R-:W-:Y:S05]  /*31f0*/  BRA `(.L_x_54551) ;  /* 0x0000000800a47947 */ /* 0x000fea0003800000 */
.L_x_54552:
        /* <DEDUP_REMOVED lines=12> */
.L_x_54565:
[----:B------:R-:W2:Y:S02]  /*32c0*/  LDG.E.64 R4, desc[UR36][R4.64] ;  /* 0x0000002404047981 */ /* 0x000ea4000c1e1b00 */
[----:B--2---:R0:W1:Y:S01]  /*32d0*/  F2I.F64.TRUNC R19, R4 ;  /* 0x0000000400137311 */ /* 0x004062000030d100 */
[----:B------:R-:W-:Y:S05]  /*32e0*/  BRA `(.L_x_54551) ;  /* 0x0000000800687947 */ /* 0x000fea0003800000 */
.L_x_54564:
        /* <DEDUP_REMOVED lines=28> */
.L_x_54567:
        /* <DEDUP_REMOVED lines=15> */
.L_x_54566:
[----:B------:R-:W2:Y:S02]  /*35a0*/  LDG.E.U16 R0, desc[UR36][R4.64] ;  /* 0x0000002404007981 */ /* 0x000ea4000c1e1500 */
[----:B--2---:R-:W-:-:S06]  /*35b0*/  IMAD.U32 R0, R0, 0x10000, RZ ;  /* 0x0001000000007824 */ /* 0x004fcc00078e00ff */
[----:B------:R-:W0:Y:S02]  /*35c0*/  F2I.FTZ.TRUNC.NTZ R0, R0 ;  /* 0x0000000000007305 */ /* 0x000e24000021f100 */
[----:B0-----:R-:W-:Y:S01]  /*35d0*/  PRMT R19, R0, 0x7610, R19 ;  /* 0x0000761000137816 */ /* 0x001fe20000000013 */
[----:B------:R-:W-:Y:S06]  /*35e0*/  BRA `(.L_x_54551) ;  /* 0x0000000400a87947 */ /* 0x000fec0003800000 */
.L_x_54563:
        /* <DEDUP_REMOVED lines=10> */
.L_x_54570:
        /* <DEDUP_REMOVED lines=21> */
.L_x_54574:
[----:B------:R-:W-:Y:S05]  /*37e0*/  BSYNC B1 ;  /* 0x0000000000017941 */ /* 0x000fea0003800000 */
.L_x_54573:
[----:B------:R-:W-:Y:S01]  /*37f0*/  LEA R5, R0, 0x3b800000, 0x17 ;  /* 0x3b80000000057811 */ /* 0x000fe200078eb8ff */
[----:B------:R-:W-:-:S05]  /*3800*/  IMAD.SHL.U32 R0, R3, 0x100000, RZ ;  /* 0x0010000003007824 */ /* 0x000fca00078e00ff */
[----:B------:R-:W-:-:S07]  /*3810*/  LOP3.LUT R0, R5, R0, R6, 0xfe, !PT ;  /* 0x0000000005007212 */ /* 0x000fce00078efe06 */
.L_x_54572:
[----:B------:R-:W-:Y:S05]  /*3820*/  BSYNC B0 ;  /* 0x0000000000007941 */ /* 0x000fea0003800000 */
.L_x_54571:
[----:B------:R-:W0:Y:S02]  /*3830*/  F2I.FTZ.TRUNC.NTZ R0, R0 ;  /* 0x0000000000007305 */ /* 0x000e24000021f100 */
[----:B0-----:R-:W-:Y:S01]  /*3840*/  PRMT R19, R0, 0x7610, R19 ;  /* 0x0000761000137816 */ /* 0x001fe20000000013 */
[----:B------:R-:W-:Y:S06]  /*3850*/  BRA `(.L_x_54551) ;  /* 0x00000004000c7947 */ /* 0x000fec0003800000 */
.L_x_54569:
        /* <DEDUP_REMOVED lines=21> */
.L_x_54578:
[----:B------:R-:W-:Y:S05]  /*39b0*/  BSYNC B1 ;  /* 0x0000000000017941 */ /* 0x000fea0003800000 */
.L_x_54577:
[----:B------:R-:W-:Y:S01]  /*39c0*/  LEA R5, R0, 0x37800000, 0x17 ;  /* 0x3780000000057811 */ /* 0x000fe200078eb8ff */
[----:B------:R-:W-:-:S05]  /*39d0*/  IMAD.SHL.U32 R0, R3, 0x200000, RZ ;  /* 0x0020000003007824 */ /* 0x000fca00078e00ff */
[----:B------:R-:W-:-:S07]  /*39e0*/  LOP3.LUT R0, R5, R0, R6, 0xfe, !PT ;  /* 0x0000000005007212 */ /* 0x000fce00078efe06 */
.L_x_54576:
[----:B------:R-:W-:Y:S05]  /*39f0*/  BSYNC B0 ;  /* 0x0000000000007941 */ /* 0x000fea0003800000 */
.L_x_54575:
[----:B------:R-:W0:Y:S02]  /*3a00*/  F2I.FTZ.TRUNC.NTZ R0, R0 ;  /* 0x0000000000007305 */ /* 0x000e24000021f100 */
[----:B0-----:R-:W-:Y:S01]  /*3a10*/  PRMT R19, R0, 0x7610, R19 ;  /* 0x0000761000137816 */ /* 0x001fe20000000013 */
[----:B------:R-:W-:Y:S06]  /*3a20*/  BRA `(.L_x_54551) ;  /* 0x0000000000987947 */ /* 0x000fec0003800000 */
.L_x_54568:
        /* <DEDUP_REMOVED lines=14> */
.L_x_54582:
[----:B------:R-:W-:Y:S05]  /*3b10*/  BSYNC B0 ;  /* 0x0000000000007941 */ /* 0x000fea0003800000 */
.L_x_54581:
[----:B------:R-:W0:Y:S02]  /*3b20*/  F2I.FTZ.TRUNC.NTZ R0, R0 ;  /* 0x0000000000007305 */ /* 0x000e24000021f100 */
[----:B0-----:R-:W-:Y:S01]  /*3b30*/  PRMT R19, R0, 0x7610, R19 ;  /* 0x0000761000137816 */ /* 0x001fe20000000013 */
[----:B------:R-:W-:Y:S06]  /*3b40*/  BRA `(.L_x_54551) ;  /* 0x0000000000507947 */ /* 0x000fec0003800000 */
.L_x_54556:
        /* <DEDUP_REMOVED lines=16> */
.L_x_54583:
[----:B------:R-:W-:Y:S05]  /*3c50*/  BRA `(.L_x_54551) ;  /* 0x00000000000c7947 */ /* 0x000fea0003800000 */
.L_x_54580:
[----:B------:R0:W5:Y:S01]  /*3c60*/  LDG.E.U8 R19, desc[UR36][R4.64] ;  /* 0x0000002404137981 */ /* 0x000162000c1e1100 */
[----:B------:R-:W-:Y:S05]  /*3c70*/  BRA `(.L_x_54551) ;  /* 0x0000000000047947 */ /* 0x000fea0003800000 */
.L_x_54579:
[----:B------:R0:W5:Y:S02]  /*3c80*/  LDG.E.U8 R19, desc[UR36][R4.64] ;  /* 0x0000002404137981 */ /* 0x000164000c1e1100 */
.L_x_54551:
[----:B------:R-:W-:Y:S05]  /*3c90*/  BSYNC B6 ;  /* 0x0000000000067941 */ /* 0x000fea0003800000 */
.L_x_54550:
        /* <DEDUP_REMOVED lines=42> */
.L_x_54585:
[----:B------:R-:W-:Y:S05]  /*3f40*/  BSYNC B0 ;  /* 0x0000000000007941 */ /* 0x000fea0003800000 */
.L_x_54584:
        /* <DEDUP_REMOVED lines=32> */
.L_x_54587:
[----:B------:R-:W-:Y:S05]  /*4150*/  BSYNC B0 ;  /* 0x0000000000007941 */ /* 0x000fea0003800000 */
.L_x_54586:
        /* <DEDUP_REMOVED lines=32> */
.L_x_54589:
[----:B------:R-:W-:Y:S05]  /*4360*/  BSYNC B0 ;  /* 0x0000000000007941 */ /* 0x000fea0003800000 */
.L_x_54588:
        /* <DEDUP_REMOVED lines=32> */
.L_x_54591:
[----:B------:R-:W-:Y:S05]  /*4570*/  BSYNC B0 ;  /* 0x0000000000007941 */ /* 0x000fea0003800000 */
.L_x_54590:
        /* <DEDUP_REMOVED lines=22> */
.L_x_54597:
[----:B------:R4:W-:Y:S01]  /*46e0*/  STG.E.U8 desc[UR36][R8.64], R3 ;  /* 0x0000000308007986 */ /* 0x0009e2000c101124 */
[----:B------:R-:W-:Y:S01]  /*46f0*/  IMAD.MOV.U32 R25, RZ, RZ, R23 ;  /* 0x000000ffff197224 */ /* 0x000fe200078e0017 */
[----:B------:R-:W-:Y:S06]  /*4700*/  BRA `(.L_x_54593) ;  /* 0x0000000c00ec7947 */ /* 0x000fec0003800000 */
.L_x_54596:
        /* <DEDUP_REMOVED lines=13> */
.L_x_54600:
[----:B------:R-:W-:Y:S01]  /*47e0*/  LOP3.LUT R3, R3, 0xffff, RZ, 0xc0, !PT ;  /* 0x0000ffff03037812 */ /* 0x000fe200078ec0ff */
[----:B------:R-:W-:-:S03]  /*47f0*/  IMAD.MOV.U32 R25, RZ, RZ, R23 ;  /* 0x000000ffff197224 */ /* 0x000fc600078e0017 */
[----:B------:R-:W-:-:S05]  /*4800*/  PRMT R3, R3, 0x8880, RZ ;  /* 0x0000888003037816 */ /* 0x000fca00000000ff */
[----:B------:R2:W-:Y:S01]  /*4810*/  STG.E desc[UR36][R8.64], R3 ;  /* 0x0000000308007986 */ /* 0x0005e2000c101924 */
[----:B------:R-:W-:Y:S05]  /*4820*/  BRA `(.L_x_54593) ;  /* 0x0000000c00a47947 */ /* 0x000fea0003800000 */
.L_x_54599:
[----:B------:R-:W-:Y:S01]  /*4830*/  PRMT R3, R3, 0x8880, RZ ;  /* 0x0000888003037816 */ /* 0x000fe200000000ff */
[----:B------:R-:W-:-:S03]  /*4840*/  IMAD.MOV.U32 R25, RZ, RZ, R23 ;  /* 0x000000ffff197224 */ /* 0x000fc600078e0017 */
[----:B------:R-:W-:-:S05]  /*4850*/  PRMT R3, R3, 0x7710, RZ ;  /* 0x0000771003037816 */ /* 0x000fca00000000ff */
[----:B------:R0:W-:Y:S01]  /*4860*/  STG.E.U16 desc[UR36][R8.64], R3 ;  /* 0x0000000308007986 */ /* 0x0001e2000c101524 */
[----:B------:R-:W-:Y:S05]  /*4870*/  BRA `(.L_x_54593) ;  /* 0x0000000c00907947 */ /* 0x000fea0003800000 */
.L_x_54595:
        /* <DEDUP_REMOVED lines=10> */
.L_x_54602:
[----:B------:R-:W0:Y:S01]  /*4920*/  I2F.S8 R0, R3 ;  /* 0x0000000300007306 */ /* 0x000e220000001400 */
[----:B------:R-:W-:Y:S01]  /*4930*/  IMAD.MOV.U32 R25, RZ, RZ, R23 ;  /* 0x000000ffff197224 */ /* 0x000fe200078e0017 */
[----:B0-----:R-:W-:-:S05]  /*4940*/  F2FP.F16.F32.PACK_AB R0, RZ, R0 ;  /* 0x00000000ff00723e */ /* 0x001fca00000000ff */
[----:B------:R0:W-:Y:S01]  /*4950*/  STG.E.U16 desc[UR36][R8.64], R0 ;  /* 0x0000000008007986 */ /* 0x0001e2000c101524 */
[----:B------:R-:W-:Y:S05]  /*4960*/  BRA `(.L_x_54593) ;  /* 0x0000000c00547947 */ /* 0x000fea0003800000 */
.L_x_54601:
        /* <DEDUP_REMOVED lines=11> */
.L_x_54604:
[----:B------:R-:W0:Y:S01]  /*4a20*/  I2F.S8 R3, R3 ;  /* 0x0000000300037306 */ /* 0x000e220000001400 */
[----:B------:R-:W-:Y:S01]  /*4a30*/  IMAD.MOV.U32 R25, RZ, RZ, R23 ;  /* 0x000000ffff197224 */ /* 0x000fe200078e0017 */
[----:B0-----:R-:W-:-:S04]  /*4a40*/  F2FP.F16.F32.PACK_AB R3, RZ, R3 ;  /* 0x00000003ff03723e */ /* 0x001fc800000000ff */
[----:B------:R-:W-:-:S05]  /*4a50*/  PRMT R3, R3, 0x5410, RZ ;  /* 0x0000541003037816 */ /* 0x000fca00000000ff */
[----:B------:R0:W-:Y:S01]  /*4a60*/  STG.E desc[UR36][R8.64], R3 ;  /* 0x0000000308007986 */ /* 0x0001e2000c101924 */
[----:B------:R-:W-:Y:S05]  /*4a70*/  BRA `(.L_x_54593) ;  /* 0x0000000c00107947 */ /* 0x000fea0003800000 */
.L_x_54603:
[----:B------:R-:W-:Y:S01]  /*4a80*/  PRMT R4, R3, 0x8880, RZ ;  /* 0x0000888003047816 */ /* 0x000fe200000000ff */
[----:B------:R-:W-:-:S03]  /*4a90*/  IMAD.MOV.U32 R25, RZ, RZ, R23 ;  /* 0x000000ffff197224 */ /* 0x000fc600078e0017 */
[----:B------:R-:W-:-:S06]  /*4aa0*/  PRMT R4, R4, 0x7710, RZ ;  /* 0x0000771004047816 */ /* 0x000fcc00000000ff */
[----:B------:R-:W0:Y:S02]  /*4ab0*/  I2F.F64.S16 R4, R4 ;  /* 0x0000000400047312 */ /* 0x000e240000101c00 */
[----:B0-----:R0:W-:Y:S01]  /*4ac0*/  STG.E.64 desc[UR36][R8.64], R4 ;  /* 0x0000000408007986 */ /* 0x0011e2000c101b24 */
[----:B------:R-:W-:Y:S05]  /*4ad0*/  BRA `(.L_x_54593) ;  /* 0x0000000800f87947 */ /* 0x000fea0003800000 */
.L_x_54594:
        /* <DEDUP_REMOVED lines=13> */
.L_x_54607:
[----:B------:R-:W-:Y:S02]  /*4bb0*/  PRMT R4, R3, 0x8880, RZ ;  /* 0x0000888003047816 */ /* 0x000fe400000000ff */
[----:B------:R-:W-:Y:S01]  /*4bc0*/  CS2R R6, SRZ ;  /* 0x0000000000067805 */ /* 0x000fe2000001ff00 */
[----:B------:R-:W-:Y:S01]  /*4bd0*/  IMAD.MOV.U32 R25, RZ, RZ, R23 ;  /* 0x000000ffff197224 */ /* 0x000fe200078e0017 */
[----:B------:R-:W-:-:S06]  /*4be0*/  PRMT R4, R4, 0x7710, RZ ;  /* 0x0000771004047816 */ /* 0x000fcc00000000ff */
[----:B------:R-:W0:Y:S02]  /*4bf0*/  I2F.F64.S16 R4, R4 ;  /* 0x0000000400047312 */ /* 0x000e240000101c00 */
[----:B0-----:R0:W-:Y:S01]  /*4c00*/  STG.E.128 desc[UR36][R8.64], R4 ;  /* 0x0000000408007986 */ /* 0x0011e2000c101d24 */
[----:B------:R-:W-:Y:S05]  /*4c10*/  BRA `(.L_x_54593) ;  /* 0x0000000800a87947 */ /* 0x000fea0003800000 */
.L_x_54606:
        /* <DEDUP_REMOVED lines=21> */
.L_x_54611:
[----:B------:R-:W-:Y:S05]  /*4d70*/  BSYNC B0 ;  /* 0x0000000000007941 */ /* 0x000fea0003800000 */
.L_x_54610:
[----:B------:R-:W-:Y:S01]  /*4d80*/  LOP3.LUT R5, R0, R5, RZ, 0xfc, !PT ;  /* 0x0000000500057212 */ /* 0x000fe200078efcff */
[----:B------:R-:W-:-:S04]  /*4d90*/  IMAD.MOV.U32 R25, RZ, RZ, R23 ;  /* 0x000000ffff197224 */ /* 0x000fc800078e0017 */
[----:B------:R0:W-:Y:S01]  /*4da0*/  STG.E.U8 desc[UR36][R8.64], R5 ;  /* 0x0000000508007986 */ /* 0x0001e2000c101124 */
[----:B------:R-:W-:Y:S05]  /*4db0*/  BRA `(.L_x_54593) ;  /* 0x0000000800407947 */ /* 0x000fea0003800000 */
.L_x_54609:
        /* <DEDUP_REMOVED lines=13> */
.L_x_54613:
[----:B------:R-:W-:Y:S01]  /*4e90*/  IMAD.MOV.U32 R0, RZ, RZ, 0x7f ;  /* 0x0000007fff007424 */ /* 0x000fe200078e00ff */
[----:B------:R-:W-:-:S04]  /*4ea0*/  ISETP.GT.U32.AND P0, PT, R4, 0x7f800000, PT ;  /* 0x7f8000000400780c */ /* 0x000fc80003f04070 */
[----:B------:R-:W-:-:S09]  /*4eb0*/  SEL R0, R0, 0x7c, P0 ;  /* 0x0000007c00007807 */ /* 0x000fd20000000000 */
.L_x_54614:
[----:B------:R-:W-:Y:S05]  /*4ec0*/  BSYNC B0 ;  /* 0x0000000000007941 */ /* 0x000fea0003800000 */
.L_x_54612:
[----:B------:R-:W-:Y:S01]  /*4ed0*/  LOP3.LUT R3, R5, 0x80000000, RZ, 0xc0, !PT ;  /* 0x8000000005037812 */ /* 0x000fe200078ec0ff */
[----:B------:R-:W-:-:S03]  /*4ee0*/  IMAD.MOV.U32 R25, RZ, RZ, R23 ;  /* 0x000000ffff197224 */ /* 0x000fc600078e0017 */
[----:B------:R-:W-:-:S04]  /*4ef0*/  SHF.R.U32.HI R3, RZ, 0x18, R3 ;  /* 0x00000018ff037819 */ /* 0x000fc80000011603 */
[----:B------:R-:W-:-:S05]  /*4f00*/  LOP3.LUT R3, R0, R3, RZ, 0xfc, !PT ;  /* 0x0000000300037212 */ /* 0x000fca00078efcff */
[----:B------:R0:W-:Y:S01]  /*4f10*/  STG.E.U8 desc[UR36][R8.64], R3 ;  /* 0x0000000308007986 */ /* 0x0001e2000c101124 */
[----:B------:R-:W-:Y:S05]  /*4f20*/  BRA `(.L_x_54593) ;  /* 0x0000000400e47947 */ /* 0x000fea0003800000 */
.L_x_54608:
[----:B------:R-:W0:Y:S01]  /*4f30*/  I2F.S8 R0, R3 ;  /* 0x0000000300007306 */ /* 0x000e220000001400 */
[----:B------:R-:W-:Y:S01]  /*4f40*/  IMAD.MOV.U32 R25, RZ, RZ, R23 ;  /* 0x000000ffff197224 */ /* 0x000fe200078e0017 */
[----:B0-----:R-:W-:-:S05]  /*4f50*/  F2FP.BF16.F32.PACK_AB R0, RZ, R0 ;  /* 0x00000000ff00723e */ /* 0x001fca00000010ff */
[----:B------:R0:W-:Y:S01]  /*4f60*/  STG.E.U16 desc[UR36][R8.64], R0 ;  /* 0x0000000008007986 */ /* 0x0001e2000c101524 */
[----:B------:R-:W-:Y:S05]  /*4f70*/  BRA `(.L_x_54593) ;  /* 0x0000000400d07947 */ /* 0x000fea0003800000 */
.L_x_54605:
        /* <DEDUP_REMOVED lines=13> */
.L_x_54617:
        /* <DEDUP_REMOVED lines=17> */
.L_x_54620:
[----:B------:R-:W-:-:S04]  /*5160*/  LOP3.LUT R3, R3, 0x80000000, RZ, 0xc0, !PT ;  /* 0x8000000003037812 */ /* 0x000fc800078ec0ff */
[----:B------:R-:W-:-:S04]  /*5170*/  SHF.R.U32.HI R3, RZ, 0x18, R3 ;  /* 0x00000018ff037819 */ /* 0x000fc80000011603 */
[----:B------:R-:W-:-:S04]  /*5180*/  LOP3.LUT R0, R0, R3, RZ, 0xfc, !PT ;  /* 0x0000000300007212 */ /* 0x000fc800078efcff */
[----:B------:R-:W-:-:S07]  /*5190*/  PRMT R4, R0, 0x7610, R4 ;  /* 0x0000761000047816 */ /* 0x000fce0000000004 */
.L_x_54619:
[----:B------:R-:W-:Y:S05]  /*51a0*/  BSYNC B0 ;  /* 0x0000000000007941 */ /* 0x000fea0003800000 */
.L_x_54618:
[----:B------:R0:W-:Y:S01]  /*51b0*/  STG.E.U8 desc[UR36][R8.64], R4 ;  /* 0x0000000408007986 */ /* 0x0001e2000c101124 */
[----:B------:R-:W-:Y:S01]  /*51c0*/  IMAD.MOV.U32 R25, RZ, RZ, R23 ;  /* 0x000000ffff197224 */ /* 0x000fe200078e0017 */
[----:B------:R-:W-:Y:S06]  /*51d0*/  BRA `(.L_x_54593) ;  /* 0x0000000400387947 */ /* 0x000fec0003800000 */
.L_x_54616:
        /* <DEDUP_REMOVED lines=17> */
.L_x_54623:
[----:B------:R-:W-:-:S04]  /*52f0*/  LOP3.LUT R3, R3, 0x80000000, RZ, 0xc0, !PT ;  /* 0x8000000003037812 */ /* 0x000fc800078ec0ff */
[----:B------:R-:W-:-:S04]  /*5300*/  SHF.R.U32.HI R3, RZ, 0x18, R3 ;  /* 0x00000018ff037819 */ /* 0x000fc80000011603 */
[----:B------:R-:W-:-:S04]  /*5310*/  LOP3.LUT R0, R0, R3, RZ, 0xfc, !PT ;  /* 0x0000000300007212 */ /* 0x000fc800078efcff */
[----:B------:R-:W-:-:S07]  /*5320*/  PRMT R4, R0, 0x7610, R4 ;  /* 0x0000761000047816 */ /* 0x000fce0000000004 */
.L_x_54622:
[----:B------:R-:W-:Y:S05]  /*5330*/  BSYNC B0 ;  /* 0x0000000000007941 */ /* 0x000fea0003800000 */
.L_x_54621:
[----:B------:R0:W-:Y:S01]  /*5340*/  STG.E.U8 desc[UR36][R8.64], R4 ;  /* 0x0000000408007986 */ /* 0x0001e2000c101124 */
[----:B------:R-:W-:Y:S01]  /*5350*/  IMAD.MOV.U32 R25, RZ, RZ, R23 ;  /* 0x000000ffff197224 */ /* 0x000fe200078e0017 */
[----:B------:R-:W-:Y:S06]  /*5360*/  BRA `(.L_x_54593) ;  /* 0x0000000000d47947 */ /* 0x000fec0003800000 */
.L_x_54615:
        /* <DEDUP_REMOVED lines=24> */
.L_x_54598:
        /* <DEDUP_REMOVED lines=16> */
.L_x_54626:
[----:B------:R-:W-:Y:S01]  /*55f0*/  IMAD.MOV.U32 R25, RZ, RZ, R23 ;  /* 0x000000ffff197224 */ /* 0x000fe200078e0017 */
[----:B------:R-:W-:Y:S06]  /*5600*/  BRA `(.L_x_54593) ;  /* 0x00000000002c7947 */ /* 0x000fec0003800000 */
.L_x_54625:
[----:B------:R-:W-:Y:S01]  /*5610*/  LOP3.LUT R3, R3, 0xffff, RZ, 0xc0, !PT ;  /* 0x0000ffff03037812 */ /* 0x000fe200078ec0ff */
[----:B------:R-:W-:-:S03]  /*5620*/  IMAD.MOV.U32 R25, RZ, RZ, R23 ;  /* 0x000000ffff197224 */ /* 0x000fc600078e0017 */
[----:B------:R-:W-:-:S05]  /*5630*/  PRMT R3, R3, 0x8880, RZ ;  /* 0x0000888003037816 */ /* 0x000fca00000000ff */
[----:B------:R-:W-:-:S05]  /*5640*/  IMAD.MOV.U32 R4, RZ, RZ, R3 ;  /* 0x000000ffff047224 */ /* 0x000fca00078e0003 */
[----:B------:R-:W-:-:S05]  /*5650*/  SHF.R.S32.HI R5, RZ, 0x1f, R4 ;  /* 0x0000001fff057819 */ /* 0x000fca0000011404 */
[----:B------:R0:W-:Y:S01]  /*5660*/  STG.E.64 desc[UR36][R8.64], R4 ;  /* 0x0000000408007986 */ /* 0x0001e2000c101b24 */
[----:B------:R-:W-:Y:S05]  /*5670*/  BRA `(.L_x_54593) ;  /* 0x0000000000107947 */ /* 0x000fea0003800000 */
.L_x_54624:
[----:B------:R-:W-:Y:S01]  /*5680*/  LOP3.LUT R3, R3, 0xffff, RZ, 0xc0, !PT ;  /* 0x0000ffff03037812 */ /* 0x000fe200078ec0ff */
[----:B------:R-:W-:-:S03]  /*5690*/  IMAD.MOV.U32 R25, RZ, RZ, R23 ;  /* 0x000000ffff197224 */ /* 0x000fc600078e0017 */
[----:B------:R-:W-:-:S05]  /*56a0*/  PRMT R3, R3, 0x8880, RZ ;  /* 0x0000888003037816 */ /* 0x000fca00000000ff */
[----:B------:R0:W-:Y:S02]  /*56b0*/  STG.E desc[UR36][R8.64], R3 ;  /* 0x0000000308007986 */ /* 0x0001e4000c101924 */
.L_x_54593:
[----:B------:R-:W-:Y:S05]  /*56c0*/  BSYNC B6 ;  /* 0x0000000000067941 */ /* 0x000fea0003800000 */
.L_x_54592:
        /* <DEDUP_REMOVED lines=23> */
.L_x_54632:
[----:B------:R4:W-:Y:S01]  /*5840*/  STG.E.U8 desc[UR36][R8.64], R22 ;  /* 0x0000001608007986 */ /* 0x0009e2000c101124 */
[----:B------:R-:W-:Y:S05]  /*5850*/  BRA `(.L_x_54634) ;  /* 0x0000000c00987947 */ /* 0x000fea0003800000 */
.L_x_54631:
        /* <DEDUP_REMOVED lines=12> */
.L_x_54636:
[----:B------:R-:W-:-:S04]  /*5920*/  LOP3.LUT R22, R22, 0xffff, RZ, 0xc0, !PT ;  /* 0x0000ffff16167812 */ /* 0x000fc800078ec0ff */
[----:B------:R-:W-:-:S05]  /*5930*/  PRMT R3, R22, 0x8880, RZ ;  /* 0x0000888016037816 */ /* 0x000fca00000000ff */
[----:B------:R2:W-:Y:S01]  /*5940*/  STG.E desc[UR36][R8.64], R3 ;  /* 0x0000000308007986 */ /* 0x0005e2000c101924 */
[----:B------:R-:W-:Y:S05]  /*5950*/  BRA `(.L_x_54634) ;  /* 0x0000000c00587947 */ /* 0x000fea0003800000 */
.L_x_54635:
[----:B------:R-:W-:-:S04]  /*5960*/  PRMT R3, R22, 0x8880, RZ ;  /* 0x0000888016037816 */ /* 0x000fc800000000ff */
[----:B------:R-:W-:-:S05]  /*5970*/  PRMT R3, R3, 0x7710, RZ ;  /* 0x0000771003037816 */ /* 0x000fca00000000ff */
[----:B------:R0:W-:Y:S01]  /*5980*/  STG.E.U16 desc[UR36][R8.64], R3 ;  /* 0x0000000308007986 */ /* 0x0001e2000c101524 */
[----:B------:R-:W-:Y:S05]  /*5990*/  BRA `(.L_x_54634) ;  /* 0x0000000c00487947 */ /* 0x000fea0003800000 */
.L_x_54630:
        /* <DEDUP_REMOVED lines=9> */
.L_x_54638:
[----:B------:R-:W0:Y:S02]  /*5a30*/  I2F.S8 R0, R22 ;  /* 0x0000001600007306 */ /* 0x000e240000001400 */
[----:B0-----:R-:W-:-:S05]  /*5a40*/  F2FP.F16.F32.PACK_AB R0, RZ, R0 ;  /* 0x00000000ff00723e */ /* 0x001fca00000000ff */
[----:B------:R0:W-:Y:S01]  /*5a50*/  STG.E.U16 desc[UR36][R8.64], R0 ;  /* 0x0000000008007986 */ /* 0x0001e2000c101524 */
[----:B------:R-:W-:Y:S05]  /*5a60*/  BRA `(.L_x_54634) ;  /* 0x0000000c00147947 */ /* 0x000fea0003800000 */
.L_x_54637:
        /* <DEDUP_REMOVED lines=10> */
.L_x_54640:
[----:B------:R-:W0:Y:S02]  /*5b10*/  I2F.S8 R22, R22 ;  /* 0x0000001600167306 */ /* 0x000e240000001400 */
[----:B0-----:R-:W-:-:S04]  /*5b20*/  F2FP.F16.F32.PACK_AB R3, RZ, R22 ;  /* 0x00000016ff03723e */ /* 0x001fc800000000ff */
[----:B------:R-:W-:-:S05]  /*5b30*/  PRMT R3, R3, 0x5410, RZ ;  /* 0x0000541003037816 */ /* 0x000fca00000000ff */
[----:B------:R0:W-:Y:S01]  /*5b40*/  STG.E desc[UR36][R8.64], R3 ;  /* 0x0000000308007986 */ /* 0x0001e2000c101924 */
[----:B------:R-:W-:Y:S05]  /*5b50*/  BRA `(.L_x_54634) ;  /* 0x0000000800d87947 */ /* 0x000fea0003800000 */
.L_x_54639:
[----:B------:R-:W-:-:S04]  /*5b60*/  PRMT R4, R22, 0x8880, RZ ;  /* 0x0000888016047816 */ /* 0x000fc800000000ff */
[----:B------:R-:W-:-:S06]  /*5b70*/  PRMT R4, R4, 0x7710, RZ ;  /* 0x0000771004047816 */ /* 0x000fcc00000000ff */
[----:B------:R-:W0:Y:S02]  /*5b80*/  I2F.F64.S16 R4, R4 ;  /* 0x0000000400047312 */ /* 0x000e240000101c00 */
[----:B0-----:R0:W-:Y:S01]  /*5b90*/  STG.E.64 desc[UR36][R8.64], R4 ;  /* 0x0000000408007986 */ /* 0x0011e2000c101b24 */
[----:B------:R-:W-:Y:S05]  /*5ba0*/  BRA `(.L_x_54634) ;  /* 0x0000000800c47947 */ /* 0x000fea0003800000 */
.L_x_54629:
        /* <DEDUP_REMOVED lines=12> */
.L_x_54643:
[----:B------:R-:W-:Y:S02]  /*5c70*/  PRMT R4, R22, 0x8880, RZ ;  /* 0x0000888016047816 */ /* 0x000fe400000000ff */
[----:B------:R-:W-:Y:S02]  /*5c80*/  CS2R R6, SRZ ;  /* 0x0000000000067805 */ /* 0x000fe4000001ff00 */
[----:B------:R-:W-:-:S06]  /*5c90*/  PRMT R4, R4, 0x7710, RZ ;  /* 0x0000771004047816 */ /* 0x000fcc00000000ff */
[----:B------:R-:W0:Y:S02]  /*5ca0*/  I2F.F64.S16 R4, R4 ;  /* 0x0000000400047312 */ /* 0x000e240000101c00 */
[----:B0-----:R0:W-:Y:S01]  /*5cb0*/  STG.E.128 desc[UR36][R8.64], R4 ;  /* 0x0000000408007986 */ /* 0x0011e2000c101d24 */
[----:B------:R-:W-:Y:S05]  /*5cc0*/  BRA `(.L_x_54634) ;  /* 0x00000008007c7947 */ /* 0x000fea0003800000 */
.L_x_54642:
        /* <DEDUP_REMOVED lines=21> */
.L_x_54647:
[----:B------:R-:W-:Y:S05]  /*5e20*/  BSYNC B0 ;  /* 0x0000000000007941 */ /* 0x000fea0003800000 */
.L_x_54646:
[----:B------:R-:W-:-:S05]  /*5e30*/  LOP3.LUT R5, R0, R5, RZ, 0xfc, !PT ;  /* 0x0000000500057212 */ /* 0x000fca00078efcff */
[----:B------:R0:W-:Y:S01]  /*5e40*/  STG.E.U8 desc[UR36][R8.64], R5 ;  /* 0x0000000508007986 */ /* 0x0001e2000c101124 */
[----:B------:R-:W-:Y:S05]  /*5e50*/  BRA `(.L_x_54634) ;  /* 0x0000000800187947 */ /* 0x000fea0003800000 */
.L_x_54645:
        /* <DEDUP_REMOVED lines=13> */
.L_x_54649:
[----:B------:R-:W-:Y:S01]  /*5f30*/  IMAD.MOV.U32 R0, RZ, RZ, 0x7f ;  /* 0x0000007fff007424 */ /* 0x000fe200078e00ff */
[----:B------:R-:W-:-:S04]  /*5f40*/  ISETP.GT.U32.AND P0, PT, R3, 0x7f800000, PT ;  /* 0x7f8000000300780c */ /* 0x000fc80003f04070 */
[----:B------:R-:W-:-:S09]  /*5f50*/  SEL R0, R0, 0x7c, P0 ;  /* 0x0000007c00007807 */ /* 0x000fd20000000000 */
.L_x_54650:
[----:B------:R-:W-:Y:S05]  /*5f60*/  BSYNC B0 ;  /* 0x0000000000007941 */ /* 0x000fea0003800000 */
.L_x_54648:
[----:B------:R-:W-:-:S04]  /*5f70*/  LOP3.LUT R3, R5, 0x80000000, RZ, 0xc0, !PT ;  /* 0x8000000005037812 */ /* 0x000fc800078ec0ff */
[----:B------:R-:W-:-:S04]  /*5f80*/  SHF.R.U32.HI R3, RZ, 0x18, R3 ;  /* 0x00000018ff037819 */ /* 0x000fc80000011603 */
[----:B------:R-:W-:-:S05]  /*5f90*/  LOP3.LUT R3, R0, R3, RZ, 0xfc, !PT ;  /* 0x0000000300037212 */ /* 0x000fca00078efcff */
[----:B------:R0:W-:Y:S01]  /*5fa0*/  STG.E.U8 desc[UR36][R8.64], R3 ;  /* 0x0000000308007986 */ /* 0x0001e2000c101124 */
[----:B------:R-:W-:Y:S05]  /*5fb0*/  BRA `(.L_x_54634) ;  /* 0x0000000400c07947 */ /* 0x000fea0003800000 */
.L_x_54644:
[----:B------:R-:W0:Y:S02]  /*5fc0*/  I2F.S8 R0, R22 ;  /* 0x0000001600007306 */ /* 0x000e240000001400 */
[----:B0-----:R-:W-:-:S05]  /*5fd0*/  F2FP.BF16.F32.PACK_AB R0, RZ, R0 ;  /* 0x00000000ff00723e */ /* 0x001fca00000010ff */
[----:B------:R0:W-:Y:S01]  /*5fe0*/  STG.E.U16 desc[UR36][R8.64], R0 ;  /* 0x0000000008007986 */ /* 0x0001e2000c101524 */
[----:B------:R-:W-:Y:S05]  /*5ff0*/  BRA `(.L_x_54634) ;  /* 0x0000000400b07947 */ /* 0x000fea0003800000 */
.L_x_54641:
        /* <DEDUP_REMOVED lines=12> */
.L_x_54653:
        /* <DEDUP_REMOVED lines=17> */
.L_x_54656:
[----:B------:R-:W-:-:S04]  /*61d0*/  LOP3.LUT R3, R5, 0x80000000, RZ, 0xc0, !PT ;  /* 0x8000000005037812 */ /* 0x000fc800078ec0ff */
[----:B------:R-:W-:-:S04]  /*61e0*/  SHF.R.U32.HI R3, RZ, 0x18, R3 ;  /* 0x00000018ff037819 */ /* 0x000fc80000011603 */
[----:B------:R-:W-:-:S04]  /*61f0*/  LOP3.LUT R0, R0, R3, RZ, 0xfc, !PT ;  /* 0x0000000300007212 */ /* 0x000fc800078efcff */
[----:B------:R-:W-:-:S07]  /*6200*/  PRMT R4, R0, 0x7610, R4 ;  /* 0x0000761000047816 */ /* 0x000fce0000000004 */
.L_x_54655:
[----:B------:R-:W-:Y:S05]  /*6210*/  BSYNC B0 ;  /* 0x0000000000007941 */ /* 0x000fea0003800000 */
.L_x_54654:
[----:B------:R0:W-:Y:S01]  /*6220*/  STG.E.U8 desc[UR36][R8.64], R4 ;  /* 0x0000000408007986 */ /* 0x0001e2000c101124 */
[----:B------:R-:W-:Y:S05]  /*6230*/  BRA `(.L_x_54634) ;  /* 0x0000000400207947 */ /* 0x000fea0003800000 */
.L_x_54652:
        /* <DEDUP_REMOVED lines=17> */
.L_x_54659:
[----:B------:R-:W-:-:S04]  /*6350*/  LOP3.LUT R3, R5, 0x80000000, RZ, 0xc0, !PT ;  /* 0x8000000005037812 */ /* 0x000fc800078ec0ff */
[----:B------:R-:W-:-:S04]  /*6360*/  SHF.R.U32.HI R3, RZ, 0x18, R3 ;  /* 0x00000018ff037819 */ /* 0x000fc80000011603 */
[----:B------:R-:W-:-:S04]  /*6370*/  LOP3.LUT R0, R0, R3, RZ, 0xfc, !PT ;  /* 0x0000000300007212 */ /* 0x000fc800078efcff */
[----:B------:R-:W-:-:S07]  /*6380*/  PRMT R4, R0, 0x7610, R4 ;  /* 0x0000761000047816 */ /* 0x000fce0000000004 */
.L_x_54658:
[----:B------:R-:W-:Y:S05]  /*6390*/  BSYNC B0 ;  /* 0x0000000000007941 */ /* 0x000fea0003800000 */
.L_x_54657:
[----:B------:R0:W-:Y:S01]  /*63a0*/  STG.E.U8 desc[UR36][R8.64], R4 ;  /* 0x0000000408007986 */ /* 0x0001e2000c101124 */
[----:B------:R-:W-:Y:S05]  /*63b0*/  BRA `(.L_x_54634) ;  /* 0x0000000000c07947 */ /* 0x000fea0003800000 */
.L_x_54651:
        /* <DEDUP_REMOVED lines=22> */
.L_x_54633:
        /* <DEDUP_REMOVED lines=16> */
.L_x_54662:
[----:B------:R-:W-:Y:S05]  /*6620*/  BRA `(.L_x_54634) ;  /* 0x0000000000247947 */ /* 0x000fea0003800000 */
.L_x_54661:
[----:B------:R-:W-:-:S04]  /*6630*/  LOP3.LUT R22, R22, 0xffff, RZ, 0xc0, !PT ;  /* 0x0000ffff16167812 */ /* 0x000fc800078ec0ff */
[----:B------:R-:W-:-:S05]  /*6640*/  PRMT R22, R22, 0x8880, RZ ;  /* 0x0000888016167816 */ /* 0x000fca00000000ff */
[----:B------:R-:W-:-:S05]  /*6650*/  IMAD.MOV.U32 R4, RZ, RZ, R22 ;  /* 0x000000ffff047224 */ /* 0x000fca00078e0016 */
[----:B------:R-:W-:-:S05]  /*6660*/  SHF.R.S32.HI R5, RZ, 0x1f, R4 ;  /* 0x0000001fff057819 */ /* 0x000fca0000011404 */
[----:B------:R0:W-:Y:S01]  /*6670*/  STG.E.64 desc[UR36][R8.64], R4 ;  /* 0x0000000408007986 */ /* 0x0001e2000c101b24 */
[----:B------:R-:W-:Y:S05]  /*6680*/  BRA `(.L_x_54634) ;  /* 0x00000000000c7947 */ /* 0x000fea0003800000 */
.L_x_54660:
[----:B------:R-:W-:-:S04]  /*6690*/  LOP3.LUT R22, R22, 0xffff, RZ, 0xc0, !PT ;  /* 0x0000ffff16167812 */ /* 0x000fc800078ec0ff */
[----:B------:R-:W-:-:S05]  /*66a0*/  PRMT R3, R22, 0x8880, RZ ;  /* 0x0000888016037816 */ /* 0x000fca00000000ff */
[----:B------:R0:W-:Y:S02]  /*66b0*/  STG.E desc[UR36][R8.64], R3 ;  /* 0x0000000308007986 */ /* 0x0001e4000c101924 */
.L_x_54634:
        /* <DEDUP_REMOVED lines=23> */
.L_x_54666:
[----:B-----5:R0:W-:Y:S01]  /*6830*/  STG.E.U8 desc[UR36][R8.64], R18 ;  /* 0x0000001208007986 */ /* 0x0201e2000c101124 */
[----:B------:R-:W-:Y:S05]  /*6840*/  BRA `(.L_x_54668) ;  /* 0x0000000c00987947 */ /* 0x000fea0003800000 */
.L_x_54665:
        /* <DEDUP_REMOVED lines=12> */
.L_x_54670:
[----:B-----5:R-:W-:-:S04]  /*6910*/  LOP3.LUT R18, R18, 0xffff, RZ, 0xc0, !PT ;  /* 0x0000ffff12127812 */ /* 0x020fc800078ec0ff */
[----:B------:R-:W-:-:S05]  /*6920*/  PRMT R3, R18, 0x8880, RZ ;  /* 0x0000888012037816 */ /* 0x000fca00000000ff */
[----:B------:R0:W-:Y:S01]  /*6930*/  STG.E desc[UR36][R8.64], R3 ;  /* 0x0000000308007986 */ /* 0x0001e2000c101924 */
[----:B------:R-:W-:Y:S05]  /*6940*/  BRA `(.L_x_54668) ;  /* 0x0000000c00587947 */ /* 0x000fea0003800000 */
.L_x_54669:
[----:B-----5:R-:W-:-:S04]  /*6950*/  PRMT R3, R18, 0x8880, RZ ;  /* 0x0000888012037816 */ /* 0x020fc800000000ff */
[----:B------:R-:W-:-:S05]  /*6960*/  PRMT R3, R3, 0x7710, RZ ;  /* 0x0000771003037816 */ /* 0x000fca00000000ff */
[----:B------:R0:W-:Y:S01]  /*6970*/  STG.E.U16 desc[UR36][R8.64], R3 ;  /* 0x0000000308007986 */ /* 0x0001e2000c101524 */
[----:B------:R-:W-:Y:S05]  /*6980*/  BRA `(.L_x_54668) ;  /* 0x0000000c00487947 */ /* 0x000fea0003800000 */
.L_x_54664:
        /* <DEDUP_REMOVED lines=9> */
.L_x_54672:
[----:B-----5:R-:W0:Y:S02]  /*6a20*/  I2F.S8 R0, R18 ;  /* 0x0000001200007306 */ /* 0x020e240000001400 */
[----:B0-----:R-:W-:-:S05]  /*6a30*/  F2FP.F16.F32.PACK_AB R0, RZ, R0 ;  /* 0x00000000ff00723e */ /* 0x001fca00000000ff */
[----:B------:R0:W-:Y:S01]  /*6a40*/  STG.E.U16 desc[UR36][R8.64], R0 ;  /* 0x0000000008007986 */ /* 0x0001e2000c101524 */
[----:B------:R-:W-:Y:S05]  /*6a50*/  BRA `(.L_x_54668) ;  /* 0x0000000c00147947 */ /* 0x000fea0003800000 */
.L_x_54671:
        /* <DEDUP_REMOVED lines=10> */
.L_x_54674:
[----:B-----5:R-:W0:Y:S02]  /*6b00*/  I2F.S8 R18, R18 ;  /* 0x0000001200127306 */ /* 0x020e240000001400 */
[----:B0-----:R-:W-:-:S04]  /*6b10*/  F2FP.F16.F32.PACK_AB R3, RZ, R18 ;  /* 0x00000012ff03723e */ /* 0x001fc800000000ff */
[----:B------:R-:W-:-:S05]  /*6b20*/  PRMT R3, R3, 0x5410, RZ ;  /* 0x0000541003037816 */ /* 0x000fca00000000ff */
[----:B------:R0:W-:Y:S01]  /*6b30*/  STG.E desc[UR36][R8.64], R3 ;  /* 0x0000000308007986 */ /* 0x0001e2000c101924 */
[----:B------:R-:W-:Y:S05]  /*6b40*/  BRA `(.L_x_54668) ;  /* 0x0000000800d87947 */ /* 0x000fea0003800000 */
.L_x_54673:
[----:B-----5:R-:W-:-:S04]  /*6b50*/  PRMT R4, R18, 0x8880, RZ ;  /* 0x0000888012047816 */ /* 0x020fc800000000ff */
[----:B------:R-:W-:-:S06]  /*6b60*/  PRMT R4, R4, 0x7710, RZ ;  /* 0x0000771004047816 */ /* 0x000fcc00000000ff */
[----:B------:R-:W0:Y:S02]  /*6b70*/  I2F.F64.S16 R4, R4 ;  /* 0x0000000400047312 */ /* 0x000e240000101c00 */
[----:B0-----:R0:W-:Y:S01]  /*6b80*/  STG.E.64 desc[UR36][R8.64], R4 ;  /* 0x0000000408007986 */ /* 0x0011e2000c101b24 */
[----:B------:R-:W-:Y:S05]  /*6b90*/  BRA `(.L_x_54668) ;  /* 0x0000000800c47947 */ /* 0x000fea0003800000 */
.L_x_54663:
        /* <DEDUP_REMOVED lines=12> */
.L_x_54677:
[----:B-----5:R-:W-:Y:S02]  /*6c60*/  PRMT R4, R18, 0x8880, RZ ;  /* 0x0000888012047816 */ /* 0x020fe400000000ff */
[----:B------:R-:W-:Y:S02]  /*6c70*/  CS2R R6, SRZ ;  /* 0x0000000000067805 */ /* 0x000fe4000001ff00 */
[----:B------:R-:W-:-:S06]  /*6c80*/  PRMT R4, R4, 0x7710, RZ ;  /* 0x0000771004047816 */ /* 0x000fcc00000000ff */
[----:B------:R-:W0:Y:S02]  /*6c90*/  I2F.F64.S16 R4, R4 ;  /* 0x0000000400047312 */ /* 0x000e240000101c00 */
[----:B0-----:R0:W-:Y:S01]  /*6ca0*/  STG.E.128 desc[UR36][R8.64], R4 ;  /* 0x0000000408007986 */ /* 0x0011e2000c101d24 */
[----:B------:R-:W-:Y:S05]  /*6cb0*/  BRA `(.L_x_54668) ;  /* 0x00000008007c7947 */ /* 0x000fea0003800000 */
.L_x_54676:
        /* <DEDUP_REMOVED lines=21> */
.L_x_54681:
[----:B------:R-:W-:Y:S05]  /*6e10*/  BSYNC B0 ;  /* 0x0000000000007941 */ /* 0x000fea0003800000 */
.L_x_54680:
[----:B------:R-:W-:-:S05]  /*6e20*/  LOP3.LUT R5, R0, R5, RZ, 0xfc, !PT ;  /* 0x0000000500057212 */ /* 0x000fca00078efcff */
[----:B------:R0:W-:Y:S01]  /*6e30*/  STG.E.U8 desc[UR36][R8.64], R5 ;  /* 0x0000000508007986 */ /* 0x0001e2000c101124 */
[----:B------:R-:W-:Y:S05]  /*6e40*/  BRA `(.L_x_54668) ;  /* 0x0000000800187947 */ /* 0x000fea0003800000 */
.L_x_54679:
        /* <DEDUP_REMOVED lines=13> */
.L_x_54683:
[----:B------:R-:W-:Y:S01]  /*6f20*/  IMAD.MOV.U32 R0, RZ, RZ, 0x7f ;  /* 0x0000007fff007424 */ /* 0x000fe200078e00ff */
[----:B------:R-:W-:-:S04]  /*6f30*/  ISETP.GT.U32.AND P0, PT, R3, 0x7f800000, PT ;  /* 0x7f8000000300780c */ /* 0x000fc80003f04070 */
[----:B------:R-:W-:-:S09]  /*6f40*/  SEL R0, R0, 0x7c, P0 ;  /* 0x0000007c00007807 */ /* 0x000fd20000000000 */
.L_x_54684:
[----:B------:R-:W-:Y:S05]  /*6f50*/  BSYNC B0 ;  /* 0x0000000000007941 */ /* 0x000fea0003800000 */
.L_x_54682:
[----:B------:R-:W-:-:S04]  /*6f60*/  LOP3.LUT R3, R5, 0x80000000, RZ, 0xc0, !PT ;  /* 0x8000000005037812 */ /* 0x000fc800078ec0ff */
[----:B------:R-:W-:-:S04]  /*6f70*/  SHF.R.U32.HI R3, RZ, 0x18, R3 ;  /* 0x00000018ff037819 */ /* 0x000fc80000011603 */
[----:B------:R-:W-:-:S05]  /*6f80*/  LOP3.LUT R3, R0, R3, RZ, 0xfc, !PT ;  /* 0x0000000300037212 */ /* 0x000fca00078efcff */
[----:B------:R0:W-:Y:S01]  /*6f90*/  STG.E.U8 desc[UR36][R8.64], R3 ;  /* 0x0000000308007986 */ /* 0x0001e2000c101124 */
[----:B------:R-:W-:Y:S05]  /*6fa0*/  BRA `(.L_x_54668) ;  /* 0x0000000400c07947 */ /* 0x000fea0003800000 */
.L_x_54678:
[----:B-----5:R-:W0:Y:S02]  /*6fb0*/  I2F.S8 R0, R18 ;  /* 0x0000001200007306 */ /* 0x020e240000001400 */
[----:B0-----:R-:W-:-:S05]  /*6fc0*/  F2FP.BF16.F32.PACK_AB R0, RZ, R0 ;  /* 0x00000000ff00723e */ /* 0x001fca00000010ff */
[----:B------:R0:W-:Y:S01]  /*6fd0*/  STG.E.U16 desc[UR36][R8.64], R0 ;  /* 0x0000000008007986 */ /* 0x0001e2000c101524 */
[----:B------:R-:W-:Y:S05]  /*6fe0*/  BRA `(.L_x_54668) ;  /* 0x0000000400b07947 */ /* 0x000fea0003800000 */
.L_x_54675:
        /* <DEDUP_REMOVED lines=12> */
.L_x_54687:
        /* <DEDUP_REMOVED lines=17> */
.L_x_54690:
[----:B------:R-:W-:-:S04]  /*71c0*/  LOP3.LUT R3, R5, 0x80000000, RZ, 0xc0, !PT ;  /* 0x8000000005037812 */ /* 0x000fc800078ec0ff */
[----:B------:R-:W-:-:S04]  /*71d0*/  SHF.R.U32.HI R3, RZ, 0x18, R3 ;  /* 0x00000018ff037819 */ /* 0x000fc80000011603 */
[----:B------:R-:W-:-:S04]  /*71e0*/  LOP3.LUT R0, R0, R3, RZ, 0xfc, !PT ;  /* 0x0000000300007212 */ /* 0x000fc800078efcff */
[----:B------:R-:W-:-:S07]  /*71f0*/  PRMT R4, R0, 0x7610, R4 ;  /* 0x0000761000047816 */ /* 0x000fce0000000004 */
.L_x_54689:
[----:B------:R-:W-:Y:S05]  /*7200*/  BSYNC B0 ;  /* 0x0000000000007941 */ /* 0x000fea0003800000 */
.L_x_54688:
[----:B------:R3:W-:Y:S01]  /*7210*/  STG.E.U8 desc[UR36][R8.64], R4 ;  /* 0x0000000408007986 */ /* 0x0007e2000c101124 */
[----:B------:R-:W-:Y:S05]  /*7220*/  BRA `(.L_x_54668) ;  /* 0x0000000400207947 */ /* 0x000fea0003800000 */
.L_x_54686:
        /* <DEDUP_REMOVED lines=17> */
.L_x_54693:
[----:B------:R-:W-:-:S04]  /*7340*/  LOP3.LUT R3, R5, 0x80000000, RZ, 0xc0, !PT ;  /* 0x8000000005037812 */ /* 0x000fc800078ec0ff */
[----:B------:R-:W-:-:S04]  /*7350*/  SHF.R.U32.HI R3, RZ, 0x18, R3 ;  /* 0x00000018ff037819 */ /* 0x000fc80000011603 */
[----:B------:R-:W-:-:S04]  /*7360*/  LOP3.LUT R0, R0, R3, RZ, 0xfc, !PT ;  /* 0x0000000300007212 */ /* 0x000fc800078efcff */
[----:B------:R-:W-:-:S07]  /*7370*/  PRMT R4, R0, 0x7610, R4 ;  /* 0x0000761000047816 */ /* 0x000fce0000000004 */
.L_x_54692:
[----:B------:R-:W-:Y:S05]  /*7380*/  BSYNC B0 ;  /* 0x0000000000007941 */ /* 0x000fea0003800000 */
.L_x_54691:
[----:B------:R0:W-:Y:S01]  /*7390*/  STG.E.U8 desc[UR36][R8.64], R4 ;  /* 0x0000000408007986 */ /* 0x0001e2000c101124 */
[----:B------:R-:W-:Y:S05]  /*73a0*/  BRA `(.L_x_54668) ;  /* 0x0000000000c07947 */ /* 0x000fea0003800000 */
.L_x_54685:
        /* <DEDUP_REMOVED lines=22> */
.L_x_54667:
        /* <DEDUP_REMOVED lines=16> */
.L_x_54696:
[----:B------:R-:W-:Y:S05]  /*7610*/  BRA `(.L_x_54668) ;  /* 0x0000000000247947 */ /* 0x000fea0003800000 */
.L_x_54695:
[----:B-----5:R-:W-:-:S04]  /*7620*/  LOP3.LUT R18, R18, 0xffff, RZ, 0xc0, !PT ;  /* 0x0000ffff12127812 */ /* 0x020fc800078ec0ff */
[----:B------:R-:W-:-:S05]  /*7630*/  PRMT R18, R18, 0x8880, RZ ;  /* 0x0000888012127816 */ /* 0x000fca00000000ff */
[----:B------:R-:W-:-:S05]  /*7640*/  IMAD.MOV.U32 R4, RZ, RZ, R18 ;  /* 0x000000ffff047224 */ /* 0x000fca00078e0012 */
[----:B------:R-:W-:-:S05]  /*7650*/  SHF.R.S32.HI R5, RZ, 0x1f, R4 ;  /* 0x0000001fff057819 */ /* 0x000fca0000011404 */
[----:B------:R1:W-:Y:S01]  /*7660*/  STG.E.64 desc[UR36][R8.64], R4 ;  /* 0x0000000408007986 */ /* 0x0003e2000c101b24 */
[----:B------:R-:W-:Y:S05]  /*7670*/  BRA `(.L_x_54668) ;  /* 0x00000000000c7947 */ /* 0x000fea0003800000 */
.L_x_54694:
[----:B-----5:R-:W-:-:S04]  /*7680*/  LOP3.LUT R18, R18, 0xffff, RZ, 0xc0, !PT ;  /* 0x0000ffff12127812 */ /* 0x020fc800078ec0ff */
[----:B------:R-:W-:-:S05]  /*7690*/  PRMT R3, R18, 0x8880, RZ ;  /* 0x0000888012037816 */ /* 0x000fca00000000ff */
[----:B------:R2:W-:Y:S02]  /*76a0*/  STG.E desc[UR36][R8.64], R3 ;  /* 0x0000000308007986 */ /* 0x0005e4000c101924 */
.L_x_54668:
[----:B------:R-:W-:-:S07]  /*76b0*/  VIADD R25, R25, 0x80 ;  /* 0x0000008019197836 */ /* 0x000fce0000000000 */
.L_x_54628:
[----:B------:R-:W-:Y:S05]  /*76c0*/  BSYNC B6 ;  /* 0x0000000000067941 */ /* 0x000fea0003800000 */
.L_x_54627:
        /* <DEDUP_REMOVED lines=21> */
.L_x_54700:
[----:B-----5:R-:W-:Y:S01]  /*7820*/  STG.E.U8 desc[UR36][R2.64], R19 ;  /* 0x0000001302007986 */ /* 0x020fe2000c101124 */
[----:B------:R-:W-:Y:S05]  /*7830*/  EXIT ;  /* 0x000000000000794d */ /* 0x000fea0003800000 */
.L_x_54699:
        /* <DEDUP_REMOVED lines=12> */
.L_x_54703:
[----:B-----5:R-:W-:-:S04]  /*7900*/  LOP3.LUT R19, R19, 0xffff, RZ, 0xc0, !PT ;  /* 0x0000ffff13137812 */ /* 0x020fc800078ec0ff */
[----:B------:R-:W-:-:S05]  /*7910*/  PRMT R5, R19, 0x8880, RZ ;  /* 0x0000888013057816 */ /* 0x000fca00000000ff */
[----:B------:R-:W-:Y:S01]  /*7920*/  STG.E desc[UR36][R2.64], R5 ;  /* 0x0000000502007986 */ /* 0x000fe2000c101924 */
[----:B------:R-:W-:Y:S05]  /*7930*/  EXIT ;  /* 0x000000000000794d */ /* 0x000fea0003800000 */
.L_x_54702:
[----:B-----5:R-:W-:-:S04]  /*7940*/  PRMT R5, R19, 0x8880, RZ ;  /* 0x0000888013057816 */ /* 0x020fc800000000ff */
[----:B------:R-:W-:-:S05]  /*7950*/  PRMT R5, R5, 0x7710, RZ ;  /* 0x0000771005057816 */ /* 0x000fca00000000ff */
[----:B------:R-:W-:Y:S01]  /*7960*/  STG.E.U16 desc[UR36][R2.64], R5 ;  /* 0x0000000502007986 */ /* 0x000fe2000c101524 */
[----:B------:R-:W-:Y:S05]  /*7970*/  EXIT ;  /* 0x000000000000794d */ /* 0x000fea0003800000 */
.L_x_54698:
        /* <DEDUP_REMOVED lines=9> */
.L_x_54705:
[----:B-----5:R-:W0:Y:S02]  /*7a10*/  I2F.S8 R0, R19 ;  /* 0x0000001300007306 */ /* 0x020e240000001400 */
[----:B0-----:R-:W-:-:S05]  /*7a20*/  F2FP.F16.F32.PACK_AB R0, RZ, R0 ;  /* 0x00000000ff00723e */ /* 0x001fca00000000ff */
[----:B------:R-:W-:Y:S01]  /*7a30*/  STG.E.U16 desc[UR36][R2.64], R0 ;  /* 0x0000000002007986 */ /* 0x000fe2000c101524 */
[----:B------:R-:W-:Y:S05]  /*7a40*/  EXIT ;  /* 0x000000000000794d */ /* 0x000fea0003800000 */
.L_x_54704:
        /* <DEDUP_REMOVED lines=10> */
.L_x_54707:
[----:B-----5:R-:W0:Y:S02]  /*7af0*/  I2F.S8 R19, R19 ;  /* 0x0000001300137306 */ /* 0x020e240000001400 */
[----:B0-----:R-:W-:-:S04]  /*7b00*/  F2FP.F16.F32.PACK_AB R5, RZ, R19 ;  /* 0x00000013ff05723e */ /* 0x001fc800000000ff */
[----:B------:R-:W-:-:S05]  /*7b10*/  PRMT R5, R5, 0x5410, RZ ;  /* 0x0000541005057816 */ /* 0x000fca00000000ff */
[----:B------:R-:W-:Y:S01]  /*7b20*/  STG.E desc[UR36][R2.64], R5 ;  /* 0x0000000502007986 */ /* 0x000fe2000c101924 */
[----:B------:R-:W-:Y:S05]  /*7b30*/  EXIT ;  /* 0x000000000000794d */ /* 0x000fea0003800000 */
.L_x_54706:
[----:B-----5:R-:W-:-:S04]  /*7b40*/  PRMT R4, R19, 0x8880, RZ ;  /* 0x0000888013047816 */ /* 0x020fc800000000ff */
[----:B------:R-:W-:-:S06]  /*7b50*/  PRMT R4, R4, 0x7710, RZ ;  /* 0x0000771004047816 */ /* 0x000fcc00000000ff */
[----:B------:R-:W0:Y:S02]  /*7b60*/  I2F.F64.S16 R4, R4 ;  /* 0x0000000400047312 */ /* 0x000e240000101c00 */
[----:B0-----:R-:W-:Y:S01]  /*7b70*/  STG.E.64 desc[UR36][R2.64], R4 ;  /* 0x0000000402007986 */ /* 0x001fe2000c101b24 */
[----:B------:R-:W-:Y:S05]  /*7b80*/  EXIT ;  /* 0x000000000000794d */ /* 0x000fea0003800000 */
.L_x_54697:
        /* <DEDUP_REMOVED lines=12> */
.L_x_54710:
[----:B-----5:R-:W-:Y:S02]  /*7c50*/  PRMT R4, R19, 0x8880, RZ ;  /* 0x0000888013047816 */ /* 0x020fe400000000ff */
[----:B------:R-:W-:Y:S02]  /*7c60*/  CS2R R6, SRZ ;  /* 0x0000000000067805 */ /* 0x000fe4000001ff00 */
[----:B------:R-:W-:-:S06]  /*7c70*/  PRMT R4, R4, 0x7710, RZ ;  /* 0x0000771004047816 */ /* 0x000fcc00000000ff */
[----:B------:R-:W0:Y:S02]  /*7c80*/  I2F.F64.S16 R4, R4 ;  /* 0x0000000400047312 */ /* 0x000e240000101c00 */
[----:B0-----:R-:W-:Y:S01]  /*7c90*/  STG.E.128 desc[UR36][R2.64], R4 ;  /* 0x0000000402007986 */ /* 0x001fe2000c101d24 */
[----:B------:R-:W-:Y:S05]  /*7ca0*/  EXIT ;  /* 0x000000000000794d */ /* 0x000fea0003800000 */
.L_x_54709:
        /* <DEDUP_REMOVED lines=21> */
.L_x_54714:
[----:B------:R-:W-:Y:S05]  /*7e00*/  BSYNC B0 ;  /* 0x0000000000007941 */ /* 0x000fea0003800000 */
.L_x_54713:
[----:B------:R-:W-:-:S05]  /*7e10*/  LOP3.LUT R5, R0, R5, RZ, 0xfc, !PT ;  /* 0x0000000500057212 */ /* 0x000fca00078efcff */
[----:B------:R-:W-:Y:S01]  /*7e20*/  STG.E.U8 desc[UR36][R2.64], R5 ;  /* 0x0000000502007986 */ /* 0x000fe2000c101124 */
[----:B------:R-:W-:Y:S05]  /*7e30*/  EXIT ;  /* 0x000000000000794d */ /* 0x000fea0003800000 */
.L_x_54712:
        /* <DEDUP_REMOVED lines=13> */
.L_x_54716:
[----:B------:R-:W-:Y:S01]  /*7f10*/  IMAD.MOV.U32 R0, RZ, RZ, 0x7f ;  /* 0x0000007fff007424 */ /* 0x000fe200078e00ff */
[----:B------:R-:W-:-:S04]  /*7f20*/  ISETP.GT.U32.AND P0, PT, R4, 0x7f800000, PT ;  /* 0x7f8000000400780c */ /* 0x000fc80003f04070 */
[----:B------:R-:W-:-:S09]  /*7f30*/  SEL R0, R0, 0x7c, P0 ;  /* 0x0000007c00007807 */ /* 0x000fd20000000000 */
.L_x_54717:
[----:B------:R-:W-:Y:S05]  /*7f40*/  BSYNC B0 ;  /* 0x0000000000007941 */ /* 0x000fea0003800000 */
.L_x_54715:
[----:B------:R-:W-:-:S04]  /*7f50*/  LOP3.LUT R4, R19, 0x80000000, RZ, 0xc0, !PT ;  /* 0x8000000013047812 */ /* 0x000fc800078ec0ff */
[----:B------:R-:W-:-:S04]  /*7f60*/  SHF.R.U32.HI R5, RZ, 0x18, R4 ;  /* 0x00000018ff057819 */ /* 0x000fc80000011604 */
[----:B------:R-:W-:-:S05]  /*7f70*/  LOP3.LUT R5, R0, R5, RZ, 0xfc, !PT ;  /* 0x0000000500057212 */ /* 0x000fca00078efcff */
[----:B------:R-:W-:Y:S01]  /*7f80*/  STG.E.U8 desc[UR36][R2.64], R5 ;  /* 0x0000000502007986 */ /* 0x000fe2000c101124 */
[----:B------:R-:W-:Y:S05]  /*7f90*/  EXIT ;  /* 0x000000000000794d */ /* 0x000fea0003800000 */
.L_x_54711:
[----:B-----5:R-:W0:Y:S02]  /*7fa0*/  I2F.S8 R0, R19 ;  /* 0x0000001300007306 */ /* 0x020e240000001400 */
[----:B0-----:R-:W-:-:S05]  /*7fb0*/  F2FP.BF16.F32.PACK_AB R0, RZ, R0 ;  /* 0x00000000ff00723e */ /* 0x001fca00000010ff */
[----:B------:R-:W-:Y:S01]  /*7fc0*/  STG.E.U16 desc[UR36][R2.64], R0 ;  /* 0x0000000002007986 */ /* 0x000fe2000c101524 */
[----:B------:R-:W-:Y:S05]  /*7fd0*/  EXIT ;  /* 0x000000000000794d */ /* 0x000fea0003800000 */
.L_x_54708:
        /* <DEDUP_REMOVED lines=12> */
.L_x_54720:
        /* <DEDUP_REMOVED lines=17> */
.L_x_54723:
[----:B------:R-:W-:-:S04]  /*81b0*/  LOP3.LUT R0, R19, 0x80000000, RZ, 0xc0, !PT ;  /* 0x8000000013007812 */ /* 0x000fc800078ec0ff */
[----:B------:R-:W-:-:S04]  /*81c0*/  SHF.R.U32.HI R5, RZ, 0x18, R0 ;  /* 0x00000018ff057819 */ /* 0x000fc80000011600 */
[----:B------:R-:W-:-:S04]  /*81d0*/  LOP3.LUT R4, R4, R5, RZ, 0xfc, !PT ;  /* 0x0000000504047212 */ /* 0x000fc800078efcff */
[----:B------:R-:W-:-:S07]  /*81e0*/  PRMT R0, R4, 0x7610, R0 ;  /* 0x0000761004007816 */ /* 0x000fce0000000000 */
.L_x_54722:
[----:B------:R-:W-:Y:S05]  /*81f0*/  BSYNC B0 ;  /* 0x0000000000007941 */ /* 0x000fea0003800000 */
.L_x_54721:
[----:B------:R-:W-:Y:S01]  /*8200*/  STG.E.U8 desc[UR36][R2.64], R0 ;  /* 0x0000000002007986 */ /* 0x000fe2000c101124 */
[----:B------:R-:W-:Y:S05]  /*8210*/  EXIT ;  /* 0x000000000000794d */ /* 0x000fea0003800000 */
.L_x_54719:
        /* <DEDUP_REMOVED lines=17> */
.L_x_54726:
[----:B------:R-:W-:-:S04]  /*8330*/  LOP3.LUT R0, R19, 0x80000000, RZ, 0xc0, !PT ;  /* 0x8000000013007812 */ /* 0x000fc800078ec0ff */
[----:B------:R-:W-:-:S04]  /*8340*/  SHF.R.U32.HI R5, RZ, 0x18, R0 ;  /* 0x00000018ff057819 */ /* 0x000fc80000011600 */
[----:B------:R-:W-:-:S04]  /*8350*/  LOP3.LUT R4, R4, R5, RZ, 0xfc, !PT ;  /* 0x0000000504047212 */ /* 0x000fc800078efcff */
[----:B------:R-:W-:-:S07]  /*8360*/  PRMT R0, R4, 0x7610, R0 ;  /* 0x0000761004007816 */ /* 0x000fce0000000000 */
.L_x_54725:
[----:B------:R-:W-:Y:S05]  /*8370*/  BSYNC B0 ;  /* 0x0000000000007941 */ /* 0x000fea0003800000 */
.L_x_54724:
[----:B------:R-:W-:Y:S01]  /*8380*/  STG.E.U8 desc[UR36][R2.64], R0 ;  /* 0x0000000002007986 */ /* 0x000fe2000c101124 */
[----:B------:R-:W-:Y:S05]  /*8390*/  EXIT ;  /* 0x000000000000794d */ /* 0x000fea0003800000 */
.L_x_54718:
        /* <DEDUP_REMOVED lines=22> */
.L_x_54701:
        /* <DEDUP_REMOVED lines=16> */
.L_x_54729:
[----:B------:R-:W-:Y:S05]  /*8600*/  EXIT ;  /* 0x000000000000794d */ /* 0x000fea0003800000 */
.L_x_54728:
[----:B-----5:R-:W-:-:S04]  /*8610*/  LOP3.LUT R19, R19, 0xffff, RZ, 0xc0, !PT ;  /* 0x0000ffff13137812 */ /* 0x020fc800078ec0ff */
[----:B------:R-:W-:-:S05]  /*8620*/  PRMT R19, R19, 0x8880, RZ ;  /* 0x0000888013137816 */ /* 0x000fca00000000ff */
[----:B------:R-:W-:-:S05]  /*8630*/  IMAD.MOV.U32 R4, RZ, RZ, R19 ;  /* 0x000000ffff047224 */ /* 0x000fca00078e0013 */
[----:B------:R-:W-:-:S05]  /*8640*/  SHF.R.S32.HI R5, RZ, 0x1f, R4 ;  /* 0x0000001fff057819 */ /* 0x000fca0000011404 */
[----:B------:R-:W-:Y:S01]  /*8650*/  STG.E.64 desc[UR36][R2.64], R4 ;  /* 0x0000000402007986 */ /* 0x000fe2000c101b24 */
[----:B------:R-:W-:Y:S05]  /*8660*/  EXIT ;  /* 0x000000000000794d */ /* 0x000fea0003800000 */
.L_x_54727:
[----:B-----5:R-:W-:-:S04]  /*8670*/  LOP3.LUT R19, R19, 0xffff, RZ, 0xc0, !PT ;  /* 0x0000ffff13137812 */ /* 0x020fc800078ec0ff */
[----:B------:R-:W-:-:S05]  /*8680*/  PRMT R5, R19, 0x8880, RZ ;  /* 0x0000888013057816 */ /* 0x000fca00000000ff */
[----:B------:R-:W-:Y:S01]  /*8690*/  STG.E desc[UR36][R2.64], R5 ;  /* 0x0000000502007986 */ /* 0x000fe2000c101924 */
[----:B------:R-:W-:Y:S05]  /*86a0*/  EXIT ;  /* 0x000000000000794d */ /* 0x000fea0003800000 */
.L_x_54730:
        /* <DEDUP_REMOVED lines=13> */
.L_x_57648:


//--------------------- .text._ZN2at6native18elementwise_kernelILi128ELi4EZNS0_22gpu_kernel_impl_nocastINS0_13AUnaryFunctorIaaaZZZNS0_21remainder_kernel_cudaERNS_18TensorIteratorBaseEENKUlvE_clEvENKUlvE0_clEvEUlaaE_EEEEvS5_RKT_EUliE_EEviT1_ --------------------------
	.section	.text._ZN2at6native18elementwise_kernelILi128ELi4EZNS0_22gpu_kernel_impl_nocastINS0_13AUnaryFunctorIaaaZZZNS0_21remainder_kernel_cudaERNS_18TensorIteratorBaseEENKUlvE_clEvENKUlvE0_clEvEUlaaE_EEEEvS5_RKT_EUliE_EEviT1_,"ax",@progbits
	.align	128
        .global         _ZN2at6native18elementwise_kernelILi128ELi4EZNS0_22gpu_kernel_impl_nocastINS0_13AUnaryFunctorIaaaZZZNS0_21remainder_kernel_cudaERNS_18TensorIteratorBaseEENKUlvE_clEvENKUlvE0_clEvEUlaaE_EEEEvS5_RKT_EUliE_EEviT1_
        .type           _ZN2at6native18elementwise_kernelILi128ELi4EZNS0_22gpu_kernel_impl_nocastINS0_13AUnaryFunctorIaaaZZZNS0_21remainder_kernel_cudaERNS_18TensorIteratorBaseEENKUlvE_clEvENKUlvE0_clEvEUlaaE_EEEEvS5_RKT_EUliE_EEviT1_,@function
        .size           _ZN2at6native18elementwise_kernelILi128ELi4EZNS0_22gpu_kernel_impl_nocastINS0_13AUnaryFunctorIaaaZZZNS0_21remainder_kernel_cudaERNS_18TensorIteratorBaseEENKUlvE_clEvENKUlvE0_clEvEUlaaE_EEEEvS5_RKT_EUliE_EEviT1_,(.L_x_57649 - _ZN2at6native18elementwise_kernelILi128ELi4EZNS0_22gpu_kernel_impl_nocastINS0_13AUnaryFunctorIaaaZZZNS0_21remainder_kernel_cudaERNS_18TensorIteratorBaseEENKUlvE_clEvENKUlvE0_clEvEUlaaE_EEEEvS5_RKT_EUliE_EEviT1_)
        .other          _ZN2at6native18elementwise_kernelILi128ELi4EZNS0_22gpu_kernel_impl_nocastINS0_13AUnaryFunctorIaaaZZZNS0_21remainder_kernel_cudaERNS_18TensorIteratorBaseEENKUlvE_clEvENKUlvE0_clEvEUlaaE_EEEEvS5_RKT_EUliE_EEviT1_,@"STO_CUDA_ENTRY STV_DEFAULT"
_ZN2at6native18elementwise_kernelILi128ELi4EZNS0_22gpu_kernel_impl_nocastINS0_13AUnaryFunctorIaaaZZZNS0_21remainder_kernel_cudaERNS_18TensorIteratorBaseEENKUlvE_clEvENKUlvE0_clEvEUlaaE_EEEEvS5_RKT_EUliE_EEviT1_:
.text._ZN2at6native18elementwise_kernelILi128ELi4EZNS0_22gpu_kernel_impl_nocastINS0_13AUnaryFunctorIaaaZZZNS0_21remainder_kernel_cudaERNS_18TensorIteratorBaseEENKUlvE_clEvENKUlvE0_clEvEUlaaE_EEEEvS5_RKT_EUliE_EEviT1_:
        /* <DEDUP_REMOVED lines=313> */
.L_x_54733:
[----:B------:R-:W-:Y:S02]  /*1390*/  ULDC.64 UR8, c[0x0][0x418] ;  /* 0x0001060000087ab9 */ /* 0x000fe40000000a00 */
[----:B------:R-:W-:-:S04]  /*13a0*/  IADD3 R8, P0, R2, UR8, RZ ;  /* 0x0000000802087c10 */ /* 0x000fc8000ff1e0ff */
[----:B------:R-:W-:Y:S01]  /*13b0*/  IADD3.X R9, RZ, UR9, RZ, P0, !PT ;  /* 0x00000009ff097c10 */ /* 0x000fe200087fe4ff */
[----:B------:R-:W-:-:S04]  /*13c0*/  ULDC.64 UR8, c[0x0][0x410] ;  /* 0x0001040000087ab9 */ /* 0x000fc80000000a00 */
[----:B------:R0:W2:Y:S01]  /*13d0*/  LDG.E.U8 R2, desc[UR4][R8.64] ;  /* 0x0000000408027981 */ /* 0x0000a2000c1e1100 */
[----:B------:R-:W-:Y:S02]  /*13e0*/  PRMT R4, R0, 0x8880, RZ ;  /* 0x0000888000047816 */ /* 0x000fe400000000ff */
[----:B------:R-:W-:Y:S02]  /*13f0*/  IADD3 R3, R3, 0x80, RZ ;  /* 0x0000008003037810 */ /* 0x000fe40007ffe0ff */
[----:B------:R-:W-:Y:S02]  /*1400*/  ISETP.GE.AND P2, PT, R4, RZ, PT ;  /* 0x000000ff0400720c */ /* 0x000fe40003f46270 */
[----:B0-----:R-:W-:Y:S02]  /*1410*/  IABS R8, R4 ;  /* 0x0000000400087213 */ /* 0x001fe40000000000 */
[----:B--2---:R-:W-:-:S04]  /*1420*/  PRMT R11, R2, 0x8880, RZ ;  /* 0x00008880020b7816 */ /* 0x004fc800000000ff */
[-C--:B------:R-:W-:Y:S02]  /*1430*/  IABS R12, R11.reuse ;  /* 0x0000000b000c7213 */ /* 0x080fe40000000000 */
[----:B------:R-:W-:Y:S02]  /*1440*/  IABS R13, R11 ;  /* 0x0000000b000d7213 */ /* 0x000fe40000000000 */
        /* <DEDUP_REMOVED lines=24> */
[----:B------:R-:W-:-:S03]  /*15d0*/  IADD3.X R5, RZ, UR9, RZ, P1, !PT ;  /* 0x00000009ff057c10 */ /* 0x000fc60008ffe4ff */
[----:B------:R-:W-:-:S05]  /*15e0*/  IMAD.IADD R7, R7, 0x1, R2 ;  /* 0x0000000107077824 */ /* 0x000fca00078e0202 */
[----:B------:R0:W-:Y:S02]  /*15f0*/  STG.E.U8 desc[UR4][R4.64], R7 ;  /* 0x0000000704007986 */ /* 0x0001e4000c101104 */
.L_x_54732:
[----:B------:R-:W-:Y:S05]  /*1600*/  BSYNC B0 ;  /* 0x0000000000007941 */ /* 0x000fea0003800000 */
.L_x_54731:
        /* <DEDUP_REMOVED lines=305> */
.L_x_54736:
[----:B------:R-:W-:Y:S02]  /*2920*/  ULDC.64 UR8, c[0x0][0x418] ;  /* 0x0001060000087ab9 */ /* 0x000fe40000000a00 */
[----:B------:R-:W-:-:S04]  /*2930*/  IADD3 R8, P0, R2, UR8, RZ ;  /* 0x0000000802087c10 */ /* 0x000fc8000ff1e0ff */
[----:B------:R-:W-:Y:S01]  /*2940*/  IADD3.X R9, RZ, UR9, RZ, P0, !PT ;  /* 0x00000009ff097c10 */ /* 0x000fe200087fe4ff */
[----:B------:R-:W-:-:S04]  /*2950*/  ULDC.64 UR8, c[0x0][0x410] ;  /* 0x0001040000087ab9 */ /* 0x000fc80000000a00 */
[----:B------:R0:W2:Y:S01]  /*2960*/  LDG.E.U8 R2, desc[UR4][R8.64] ;  /* 0x0000000408027981 */ /* 0x0000a2000c1e1100 */
        /* <DEDUP_REMOVED lines=9> */
[----:B0-----:R-:W-:Y:S01]  /*2a00*/  VIADD R6, R4, 0xffffffe ;  /* 0x0ffffffe04067836 */ /* 0x001fe20000000000 */
[----:B------:R-:W-:-:S05]  /*2a10*/  IADD3 R4, RZ, -R13, RZ ;  /* 0x8000000dff047210 */ /* 0x000fca0007ffe0ff */
        /* <DEDUP_REMOVED lines=327> */
.L_x_54737:
        /* <DEDUP_REMOVED lines=35> */
[----:B------:R-:W-:-:S03]  /*40c0*/  SEL R2, R2, RZ, !P0 ;  /* 0x000000ff02027207 */ /* 0x000fc60004000000 */
[----:B------:R-:W-:Y:S01]  /*40d0*/  IMAD.X R5, RZ, RZ, UR9, P1 ;  /* 0x00000009ff057e24 */ /* 0x000fe200088e06ff */
[----:B------:R-:W-:-:S05]  /*40e0*/  IADD3 R7, R7, R2, RZ ;  /* 0x0000000207077210 */ /* 0x000fca0007ffe0ff */
[----:B------:R2:W-:Y:S02]  /*40f0*/  STG.E.U8 desc[UR4][R4.64], R7 ;  /* 0x0000000704007986 */ /* 0x0005e4000c101104 */
.L_x_54735:
[----:B------:R-:W-:Y:S05]  /*4100*/  BSYNC B0 ;  /* 0x0000000000007941 */ /* 0x000fea0003800000 */
.L_x_54734:
        /* <DEDUP_REMOVED lines=304> */
.L_x_54738:
[----:B------:R-:W-:Y:S02]  /*5410*/  ULDC.64 UR6, c[0x0][0x418] ;  /* 0x0001060000067ab9 */ /* 0x000fe40000000a00 */
[----:B------:R-:W-:-:S05]  /*5420*/  IADD3 R2, P0, R2, UR6, RZ ;  /* 0x0000000602027c10 */ /* 0x000fca000ff1e0ff */
[----:B------:R-:W-:Y:S01]  /*5430*/  IMAD.X R3, RZ, RZ, UR7, P0 ;  /* 0x00000007ff037e24 */ /* 0x000fe200080e06ff */
[----:B------:R-:W-:Y:S01]  /*5440*/  PRMT R10, R0, 0x8880, RZ ;  /* 0x00008880000a7816 */ /* 0x000fe200000000ff */
[----:B------:R-:W-:-:S03]  /*5450*/  ULDC.64 UR6, c[0x0][0x410] ;  /* 0x0001040000067ab9 */ /* 0x000fc60000000a00 */
[----:B------:R-:W2:Y:S01]  /*5460*/  LDG.E.U8 R2, desc[UR4][R2.64] ;  /* 0x0000000402027981 */ /* 0x000ea2000c1e1100 */
[----:B------:R-:W-:Y:S02]  /*5470*/  IABS R12, R10 ;  /* 0x0000000a000c7213 */ /* 0x000fe40000000000 */
[----:B------:R-:W-:Y:S02]  /*5480*/  ISETP.GE.AND P2, PT, R10, RZ, PT ;  /* 0x000000ff0a00720c */ /* 0x000fe40003f46270 */
[----:B--2---:R-:W-:-:S04]  /*5490*/  PRMT R9, R2, 0x8880, RZ ;  /* 0x0000888002097816 */ /* 0x004fc800000000ff */
[-C--:B------:R-:W-:Y:S02]  /*54a0*/  IABS R8, R9.reuse ;  /* 0x0000000900087213 */ /* 0x080fe40000000000 */
[----:B------:R-:W-:Y:S02]  /*54b0*/  IABS R0, R9 ;  /* 0x0000000900007213 */ /* 0x000fe40000000000 */
[----:B------:R-:W0:Y:S02]  /*54c0*/  I2F.RP R4, R8 ;  /* 0x0000000800047306 */ /* 0x000e240000209400 */
[----:B------:R-:W-:-:S06]  /*54d0*/  IADD3 R0, RZ, -R0, RZ ;  /* 0x80000000ff007210 */ /* 0x000fcc0007ffe0ff */
[----:B0-----:R-:W0:Y:S02]  /*54e0*/  MUFU.RCP R4, R4 ;  /* 0x0000000400047308 */ /* 0x001e240000001000 */
[----:B0-----:R-:W-:-:S06]  /*54f0*/  IADD3 R6, R4, 0xffffffe, RZ ;  /* 0x0ffffffe04067810 */ /* 0x001fcc0007ffe0ff */
        /* <DEDUP_REMOVED lines=24> */
.L_x_54739:
        /* <DEDUP_REMOVED lines=16> */
.L_x_57649:


//--------------------- .text._ZN2at6native27unrolled_elementwise_kernelINS0_13AUnaryFunctorIaaaZZZNS0_21remainder_kernel_cudaERNS_18TensorIteratorBaseEENKUlvE_clEvENKUlvE0_clEvEUlaaE_EESt5arrayIPcLm2EELi4E23TrivialOffsetCalculatorILi1EjESD_NS0_6memory15LoadWithoutCastENSE_16StoreWithoutCastEEEviT_T0_T2_T3_T4_T5_ --------------------------
	.section	.text._ZN2at6native27unrolled_elementwise_kernelINS0_13AUnaryFunctorIaaaZZZNS0_21remainder_kernel_cudaERNS_18TensorIteratorBaseEENKUlvE_clEvENKUlvE0_clEvEUlaaE_EESt5arrayIPcLm2EELi4E23TrivialOffsetCalculatorILi1EjESD_NS0_6memory15LoadWithoutCastENSE_16StoreWithoutCastEEEviT_T0_T2_T3_T4_T5_,"ax",@progbits
	.align	128
        .global         _ZN2at6native27unrolled_elementwise_kernelINS0_13AUnaryFunctorIaaaZZZNS0_21remainder_kernel_cudaERNS_18TensorIteratorBaseEENKUlvE_clEvENKUlvE0_clEvEUlaaE_EESt5arrayIPcLm2EELi4E23TrivialOffsetCalculatorILi1EjESD_NS0_6memory15LoadWithoutCastENSE_16StoreWithoutCastEEEviT_T0_T2_T3_T4_T5_
        .type           _ZN2at6native27unrolled_elementwise_kernelINS0_13AUnaryFunctorIaaaZZZNS0_21remainder_kernel_cudaERNS_18TensorIteratorBaseEENKUlvE_clEvENKUlvE0_clEvEUlaaE_EESt5arrayIPcLm2EELi4E23TrivialOffsetCalculatorILi1EjESD_NS0_6memory15LoadWithoutCastENSE_16StoreWithoutCastEEEviT_T0_T2_T3_T4_T5_,@function
        .size           _ZN2at6native27unrolled_elementwise_kernelINS0_13AUnaryFunctorIaaaZZZNS0_21remainder_kernel_cudaERNS_18TensorIteratorBaseEENKUlvE_clEvENKUlvE0_clEvEUlaaE_EESt5arrayIPcLm2EELi4E23TrivialOffsetCalculatorILi1EjESD_NS0_6memory15LoadWithoutCastENSE_16StoreWithoutCastEEEviT_T0_T2_T3_T4_T5_,(.L_x_57650 - _ZN2at6native27unrolled_elementwise_kernelINS0_13AUnaryFunctorIaaaZZZNS0_21remainder_kernel_cudaERNS_18TensorIteratorBaseEENKUlvE_clEvENKUlvE0_clEvEUlaaE_EESt5arrayIPcLm2EELi4E23TrivialOffsetCalculatorILi1EjESD_NS0_6memory15LoadWithoutCastENSE_16StoreWithoutCastEEEviT_T0_T2_T3_T4_T5_)
        .other          _ZN2at6native27unrolled_elementwise_kernelINS0_13AUnaryFunctorIaaaZZZNS0_21remainder_kernel_cudaERNS_18TensorIteratorBaseEENKUlvE_clEvENKUlvE0_clEvEUlaaE_EESt5arrayIPcLm2EELi4E23TrivialOffsetCalculatorILi1EjESD_NS0_6memory15LoadWithoutCastENSE_16StoreWithoutCastEEEviT_T0_T2_T3_T4_T5_,@"STO_CUDA_ENTRY STV_DEFAULT"
_ZN2at6native27unrolled_elementwise_kernelINS0_13AUnaryFunctorIaaaZZZNS0_21remainder_kernel_cudaERNS_18TensorIteratorBaseEENKUlvE_clEvENKUlvE0_clEvEUlaaE_EESt5arrayIPcLm2EELi4E23TrivialOffsetCalculatorILi1EjESD_NS0_6memory15LoadWithoutCastENSE_16StoreWithoutCastEEEviT_T0_T2_T3_T4_T5_:
.text._ZN2at6native27unrolled_elementwise_kernelINS0_13AUnaryFunctorIaaaZZZNS0_21remainder_kernel_cudaERNS_18TensorIteratorBaseEENKUlvE_clEvENKUlvE0_clEvEUlaaE_EESt5arrayIPcLm2EELi4E23TrivialOffsetCalculatorILi1EjESD_NS0_6memory15LoadWithoutCastENSE_16StoreWithoutCastEEEviT_T0_T2_T3_T4_T5_:
        /* <DEDUP_REMOVED lines=19> */
[----:B------:R-:W-:Y:S01]  /*0130*/  @!P1 IMAD R13, R0, 0x200, R5 ;  /* 0x00000200000d9824 */ /* 0x000fe200078e0205 */
[----:B------:R-:W0:Y:S01]  /*0140*/  LDC.S8 R20, c[0x0][0x215] ;  /* 0x00008540ff147b82 */ /* 0x000e220000000200 */
[--C-:B------:R-:W-:Y:S01]  /*0150*/  @!P0 IMAD.X R15, RZ, RZ, R7.reuse, P3 ;  /* 0x000000ffff0f8224 */ /* 0x100fe200018e0607 */
[----:B------:R-:W-:Y:S02]  /*0160*/  PRMT R6, RZ, 0x7610, R6 ;  /* 0x00007610ff067816 */ /* 0x000fe40000000006 */
[----:B------:R-:W-:-:S07]  /*0170*/  PRMT R7, RZ, 0x7610, R7 ;  /* 0x00007610ff077816 */ /* 0x000fce0000000007 */
[----:B------:R-:W-:Y:S01]  /*0180*/  @!P2 IMAD R17, R0, 0x200, R3 ;  /* 0x000002000011a824 */ /* 0x000fe200078e0203 */
[----:B------:R-:W2:Y:S01]  /*0190*/  @!P2 LDC.64 R10, c[0x0][0x220] ;  /* 0x00008800ff0aab82 */ /* 0x000ea20000000a00 */
[----:B-1----:R-:W-:Y:S02]  /*01a0*/  @!P5 IADD3 R18, P6, R19, R8, RZ ;  /* 0x000000081312d210 */ /* 0x002fe40007fde0ff */
[----:B------:R-:W-:-:S05]  /*01b0*/  PRMT R8, RZ, 0x7610, R8 ;  /* 0x00007610ff087816 */ /* 0x000fca0000000008 */
[----:B------:R-:W1:Y:S01]  /*01c0*/  @!P1 LDC.64 R2, c[0x0][0x220] ;  /* 0x00008800ff029b82 */ /* 0x000e620000000a00 */
[----:B------:R-:W-:Y:S01]  /*01d0*/  @!P5 IMAD.X R19, RZ, RZ, R9, P6 ;  /* 0x000000ffff13d224 */ /* 0x000fe200030e0609 */
[----:B------:R-:W5:Y:S01]  /*01e0*/  @!P0 LDG.E.U8 R8, desc[UR4][R14.64] ;  /* 0x000000040e088981 */ /* 0x000f62000c1e1100 */
[----:B--2---:R-:W-:Y:S01]  /*01f0*/  @!P2 IADD3 R16, P4, R17, R10, RZ ;  /* 0x0000000a1110a210 */ /* 0x004fe20007f9e0ff */
[----:B------:R-:W-:Y:S01]  /*0200*/  VIADD R9, R5, 0x100 ;  /* 0x0000010005097836 */ /* 0x000fe20000000000 */
[----:B------:R-:W-:Y:S01]  /*0210*/  PRMT R10, RZ, 0x7610, R10 ;  /* 0x00007610ff0a7816 */ /* 0x000fe2000000000a */
[----:B------:R-:W-:Y:S01]  /*0220*/  BSSY B0, `(.L_x_54740) ;  /* 0x000002f000007945 */ /* 0x000fe20003800000 */
[----:B------:R-:W5:Y:S01]  /*0230*/  @!P5 LDG.E.U8 R7, desc[UR4][R18.64] ;  /* 0x000000041207d981 */ /* 0x000f62000c1e1100 */
[----:B------:R-:W-:Y:S01]  /*0240*/  @!P2 IMAD.X R17, RZ, RZ, R11, P4 ;  /* 0x000000ffff11a224 */ /* 0x000fe200020e060b */
[----:B-1----:R-:W-:Y:S01]  /*0250*/  @!P1 IADD3 R12, P0, R13, R2, RZ ;  /* 0x000000020d0c9210 */ /* 0x002fe20007f1e0ff */
[----:B------:R-:W-:-:S03]  /*0260*/  VIADD R11, R5, 0x180 ;  /* 0x00000180050b7836 */ /* 0x000fc60000000000 */
[----:B------:R1:W5:Y:S01]  /*0270*/  @!P2 LDG.E.U8 R6, desc[UR4][R16.64] ;  /* 0x000000041006a981 */ /* 0x000362000c1e1100 */
[----:B------:R-:W-:Y:S02]  /*0280*/  @!P1 IMAD.X R13, RZ, RZ, R3, P0 ;  /* 0x000000ffff0d9224 */ /* 0x000fe400000e0603 */
[----:B------:R-:W2:Y:S03]  /*0290*/  @!P1 LDC.64 R2, c[0x0][0x218] ;  /* 0x00008600ff029b82 */ /* 0x000ea60000000a00 */
[----:B------:R3:W5:Y:S01]  /*02a0*/  @!P1 LDG.E.U8 R10, desc[UR4][R12.64] ;  /* 0x000000040c0a9981 */ /* 0x000762000c1e1100 */
[----:B-1----:R-:W-:Y:S01]  /*02b0*/  VIADD R17, R5, 0x80 ;  /* 0x0000008005117836 */ /* 0x002fe20000000000 */
[-C--:B------:R-:W-:Y:S01]  /*02c0*/  ISETP.GE.AND P3, PT, R9, R4.reuse, PT ;  /* 0x000000040900720c */ /* 0x080fe20003f66270 */
[----:B------:R-:W-:Y:S01]  /*02d0*/  @!P1 IMAD R15, R0, 0x200, R5 ;  /* 0x00000200000f9824 */ /* 0x000fe200078e0205 */
[-C--:B------:R-:W-:Y:S01]  /*02e0*/  ISETP.GE.AND P2, PT, R11, R4.reuse, PT ;  /* 0x000000040b00720c */ /* 0x080fe20003f46270 */
[----:B------:R-:W-:Y:S01]  /*02f0*/  @!P1 IMAD.MOV.U32 R5, RZ, RZ, R17 ;  /* 0x000000ffff059224 */ /* 0x000fe200078e0011 */
[----:B------:R-:W-:Y:S01]  /*0300*/  ISETP.GE.AND P5, PT, R17, R4, PT ;  /* 0x000000041100720c */ /* 0x000fe20003fa6270 */
[----:B0-----:R-:W-:Y:S01]  /*0310*/  IMAD.MOV.U32 R9, RZ, RZ, R20 ;  /* 0x000000ffff097224 */ /* 0x001fe200078e0014 */
[----:B------:R-:W-:Y:S11]  /*0320*/  @P1 BRA `(.L_x_54741) ;  /* 0x0000000000781947 */ /* 0x000ff60003800000 */
[----:B-----5:R-:W-:Y:S02]  /*0330*/  LOP3.LUT R11, R10, 0xffff, RZ, 0xc0, !PT ;  /* 0x0000ffff0a0b7812 */ /* 0x020fe400078ec0ff */
[----:B------:R-:W-:Y:S02]  /*0340*/  IABS R18, R9 ;  /* 0x0000000900127213 */ /* 0x000fe40000000000 */
[----:B------:R-:W-:Y:S02]  /*0350*/  PRMT R11, R11, 0x8880, RZ ;  /* 0x000088800b0b7816 */ /* 0x000fe400000000ff */
[----:B------:R-:W-:Y:S02]  /*0360*/  ISETP.GE.AND P6, PT, R9, RZ, PT ;  /* 0x000000ff0900720c */ /* 0x000fe40003fc6270 */
[-C--:B------:R-:W-:Y:S02]  /*0370*/  IABS R16, R11.reuse ;  /* 0x0000000b00107213 */ /* 0x080fe40000000000 */
[----:B------:R-:W-:-:S02]  /*0380*/  IABS R19, R11 ;  /* 0x0000000b00137213 */ /* 0x000fc40000000000 */
[----:B------:R-:W0:Y:S08]  /*0390*/  I2F.RP R14, R16 ;  /* 0x00000010000e7306 */ /* 0x000e300000209400 */
[----:B0-----:R-:W3:Y:S02]  /*03a0*/  MUFU.RCP R14, R14 ;  /* 0x0000000e000e7308 */ /* 0x001ee40000001000 */
[----:B---3--:R-:W-:-:S02]  /*03b0*/  VIADD R12, R14, 0xffffffe ;  /* 0x0ffffffe0e0c7836 */ /* 0x008fc40000000000 */
        /* <DEDUP_REMOVED lines=21> */
.L_x_54741:
[----:B------:R-:W-:Y:S05]  /*0510*/  BSYNC B0 ;  /* 0x0000000000007941 */ /* 0x000fea0003800000 */
.L_x_54740:
[----:B--2---:R-:W-:Y:S01]  /*0520*/  @!P1 IADD3 R2, P0, R15, R2, RZ ;  /* 0x000000020f029210 */ /* 0x004fe20007f1e0ff */
        /* <DEDUP_REMOVED lines=34> */
.L_x_54743:
[----:B------:R-:W-:Y:S05]  /*0750*/  BSYNC B0 ;  /* 0x0000000000007941 */ /* 0x000fea0003800000 */
.L_x_54742:
        /* <DEDUP_REMOVED lines=32> */
.L_x_54745:
[----:B------:R-:W-:Y:S05]  /*0960*/  BSYNC B0 ;  /* 0x0000000000007941 */ /* 0x000fea0003800000 */
.L_x_54744:
        /* <DEDUP_REMOVED lines=32> */
.L_x_54747:
[----:B------:R-:W-:Y:S05]  /*0b70*/  BSYNC B0 ;  /* 0x0000000000007941 */ /* 0x000fea0003800000 */
.L_x_54746:
        /* <DEDUP_REMOVED lines=10> */
[----:B------:R-:W-:Y:S02]  /*0c20*/  @!P1 IMAD R10, R0, 0x200, R5 ;  /* 0x00000200000a9824 */ /* 0x000fe400078e0205 */
[----:B------:R-:W-:-:S03]  /*0c30*/  @!P1 VIADD R5, R5, 0x80 ;  /* 0x0000008005059836 */ /* 0x000fc60000000000 */
[----:B------:R-:W-:-:S05]  /*0c40*/  @!P1 IADD3 R10, P2, R10, UR6, RZ ;  /* 0x000000060a0a9c10 */ /* 0x000fca000ff5e0ff */
[----:B------:R-:W-:-:S05]  /*0c50*/  @!P1 IMAD.X R11, RZ, RZ, UR7, P2 ;  /* 0x00000007ff0b9e24 */ /* 0x000fca00090e06ff */
[----:B------:R1:W-:Y:S03]  /*0c60*/  @!P1 STG.E.U8 desc[UR4][R10.64], R7 ;  /* 0x000000070a009986 */ /* 0x0003e6000c101104 */
.L_x_54749:
[----:B------:R-:W-:Y:S05]  /*0c70*/  BSYNC B0 ;  /* 0x0000000000007941 */ /* 0x000fea0003800000 */
.L_x_54748:
        /* <DEDUP_REMOVED lines=8> */
.L_x_54750:
        /* <DEDUP_REMOVED lines=16> */
.L_x_57650:


//--------------------- .text._ZN2at6native29vectorized_elementwise_kernelILi2ENS0_13AUnaryFunctorIaaaZZZNS0_21remainder_kernel_cudaERNS_18TensorIteratorBaseEENKUlvE_clEvENKUlvE0_clEvEUlaaE_EESt5arrayIPcLm2EEEEviT0_T1_ --------------------------
	.section	.text._ZN2at6native29vectorized_elementwise_kernelILi2ENS0_13AUnaryFunctorIaaaZZZNS0_21remainder_kernel_cudaERNS_18TensorIteratorBaseEENKUlvE_clEvENKUlvE0_clEvEUlaaE_EESt5arrayIPcLm2EEEEviT0_T1_,"ax",@progbits
	.align	128
        .global         _ZN2at6native29vectorized_elementwise_kernelILi2ENS0_13AUnaryFunctorIaaaZZZNS0_21remainder_kernel_cudaERNS_18TensorIteratorBaseEENKUlvE_clEvENKUlvE0_clEvEUlaaE_EESt5arrayIPcLm2EEEEviT0_T1_
        .type           _ZN2at6native29vectorized_elementwise_kernelILi2ENS0_13AUnaryFunctorIaaaZZZNS0_21remainder_kernel_cudaERNS_18TensorIteratorBaseEENKUlvE_clEvENKUlvE0_clEvEUlaaE_EESt5arrayIPcLm2EEEEviT0_T1_,@function
        .size           _ZN2at6native29vectorized_elementwise_kernelILi2ENS0_13AUnaryFunctorIaaaZZZNS0_21remainder_kernel_cudaERNS_18TensorIteratorBaseEENKUlvE_clEvENKUlvE0_clEvEUlaaE_EESt5arrayIPcLm2EEEEviT0_T1_,(.L_x_57651 - _ZN2at6native29vectorized_elementwise_kernelILi2ENS0_13AUnaryFunctorIaaaZZZNS0_21remainder_kernel_cudaERNS_18TensorIteratorBaseEENKUlvE_clEvENKUlvE0_clEvEUlaaE_EESt5arrayIPcLm2EEEEviT0_T1_)
        .other          _ZN2at6native29vectorized_elementwise_kernelILi2ENS0_13AUnaryFunctorIaaaZZZNS0_21remainder_kernel_cudaERNS_18TensorIteratorBaseEENKUlvE_clEvENKUlvE0_clEvEUlaaE_EESt5arrayIPcLm2EEEEviT0_T1_,@"STO_CUDA_ENTRY STV_DEFAULT"
_ZN2at6native29vectorized_elementwise_kernelILi2ENS0_13AUnaryFunctorIaaaZZZNS0_21remainder_kernel_cudaERNS_18TensorIteratorBaseEENKUlvE_clEvENKUlvE0_clEvEUlaaE_EESt5arrayIPcLm2EEEEviT0_T1_:
.text._ZN2at6native29vectorized_elementwise_kernelILi2ENS0_13AUnaryFunctorIaaaZZZNS0_21remainder_kernel_cudaERNS_18TensorIteratorBaseEENKUlvE_clEvENKUlvE0_clEvEUlaaE_EESt5arrayIPcLm2EEEEviT0_T1_:
        /* <DEDUP_REMOVED lines=29> */
[----:B------:R-:W-:Y:S02]  /*01d0*/  PRMT R10, R2, 0x9991, RZ ;  /* 0x00009991020a7816 */ /* 0x000fe400000000ff */
[----:B------:R-:W-:Y:S02]  /*01e0*/  IABS R3, R20 ;  /* 0x0000001400037213 */ /* 0x000fe40000000000 */
[----:B------:R-:W-:Y:S01]  /*01f0*/  IABS R8, R10 ;  /* 0x0000000a00087213 */ /* 0x000fe20000000000 */
[----:B------:R-:W-:Y:S01]  /*0200*/  I2F.RP R24, R0 ;  /* 0x0000000000187306 */ /* 0x000fe20000209400 */
[----:B----4-:R-:W-:-:S04]  /*0210*/  PRMT R7, R9, 0x8880, RZ ;  /* 0x0000888009077816 */ /* 0x010fc800000000ff */
[----:B------:R-:W-:-:S03]  /*0220*/  IABS R5, R7 ;  /* 0x0000000700057213 */ /* 0x000fc60000000000 */
[----:B------:R-:W-:Y:S08]  /*0230*/  I2F.RP R25, R3 ;  /* 0x0000000300197306 */ /* 0x000ff00000209400 */
[----:B-1----:R-:W1:Y:S08]  /*0240*/  MUFU.RCP R14, R14 ;  /* 0x0000000e000e7308 */ /* 0x002e700000001000 */
[----:B0-----:R-:W0:Y:S08]  /*0250*/  I2F.RP R13, R8 ;  /* 0x00000008000d7306 */ /* 0x001e300000209400 */
[----:B------:R-:W-:Y:S01]  /*0260*/  I2F.RP R27, R5 ;  /* 0x00000005001b7306 */ /* 0x000fe20000209400 */
[----:B-1----:R-:W-:-:S07]  /*0270*/  VIADD R18, R14, 0xffffffe ;  /* 0x0ffffffe0e127836 */ /* 0x002fce0000000000 */
[----:B------:R-:W1:Y:S08]  /*0280*/  MUFU.RCP R24, R24 ;  /* 0x0000001800187308 */ /* 0x000e700000001000 */
[----:B------:R-:W2:Y:S08]  /*0290*/  MUFU.RCP R25, R25 ;  /* 0x0000001900197308 */ /* 0x000eb00000001000 */
[----:B0-----:R-:W0:Y:S01]  /*02a0*/  MUFU.RCP R13, R13 ;  /* 0x0000000d000d7308 */ /* 0x001e220000001000 */
[----:B-1----:R-:W-:-:S07]  /*02b0*/  VIADD R16, R24, 0xffffffe ;  /* 0x0ffffffe18107836 */ /* 0x002fce0000000000 */
[----:B------:R1:W3:Y:S01]  /*02c0*/  F2I.FTZ.U32.TRUNC.NTZ R19, R18 ;  /* 0x0000001200137305 */ /* 0x0002e2000021f000 */
[----:B--2---:R-:W-:-:S07]  /*02d0*/  VIADD R14, R25, 0xffffffe ;  /* 0x0ffffffe190e7836 */ /* 0x004fce0000000000 */
[----:B------:R2:W4:Y:S01]  /*02e0*/  MUFU.RCP R12, R27 ;  /* 0x0000001b000c7308 */ /* 0x0005220000001000 */
[----:B0-----:R-:W-:Y:S02]  /*02f0*/  VIADD R24, R13, 0xffffffe ;  /* 0x0ffffffe0d187836 */ /* 0x001fe40000000000 */
[----:B-1----:R-:W-:Y:S02]  /*0300*/  IMAD.MOV.U32 R18, RZ, RZ, RZ ;  /* 0x000000ffff127224 */ /* 0x002fe400078e00ff */
[----:B---3--:R-:W-:-:S03]  /*0310*/  IMAD.MOV R29, RZ, RZ, -R19 ;  /* 0x000000ffff1d7224 */ /* 0x008fc600078e0a13 */
[----:B------:R0:W1:Y:S01]  /*0320*/  F2I.FTZ.U32.TRUNC.NTZ R17, R16 ;  /* 0x0000001000117305 */ /* 0x000062000021f000 */
[----:B------:R-:W-:-:S04]  /*0330*/  IMAD R25, R29, R22, RZ ;  /* 0x000000161d197224 */ /* 0x000fc800078e02ff */
[----:B--2---:R-:W-:-:S03]  /*0340*/  IMAD.HI.U32 R27, R19, R25, R18 ;  /* 0x00000019131b7227 */ /* 0x004fc600078e0012 */
[----:B------:R-:W2:Y:S01]  /*0350*/  F2I.FTZ.U32.TRUNC.NTZ R15, R14 ;  /* 0x0000000e000f7305 */ /* 0x000ea2000021f000 */
[----:B----4-:R-:W-:Y:S02]  /*0360*/  VIADD R12, R12, 0xffffffe ;  /* 0x0ffffffe0c0c7836 */ /* 0x010fe40000000000 */
[----:B0-----:R-:W-:Y:S02]  /*0370*/  IMAD.MOV.U32 R16, RZ, RZ, RZ ;  /* 0x000000ffff107224 */ /* 0x001fe400078e00ff */
[----:B-1----:R-:W-:-:S03]  /*0380*/  IMAD.MOV R25, RZ, RZ, -R17 ;  /* 0x000000ffff197224 */ /* 0x002fc600078e0a11 */
[----:B------:R-:W0:Y:S01]  /*0390*/  F2I.FTZ.U32.TRUNC.NTZ R13, R24 ;  /* 0x00000018000d7305 */ /* 0x000e22000021f000 */
[----:B------:R-:W-:Y:S02]  /*03a0*/  IMAD R25, R25, R0, RZ ;  /* 0x0000000019197224 */ /* 0x000fe400078e02ff */
[----:B--2---:R-:W-:-:S05]  /*03b0*/  IMAD.MOV R14, RZ, RZ, -R15 ;  /* 0x000000ffff0e7224 */ /* 0x004fca00078e0a0f */
[----:B------:R1:W2:Y:S01]  /*03c0*/  F2I.FTZ.U32.TRUNC.NTZ R19, R12 ;  /* 0x0000000c00137305 */ /* 0x0002a2000021f000 */
[----:B------:R-:W-:Y:S01]  /*03d0*/  IMAD.HI.U32 R28, R17, R25, R16 ;  /* 0x00000019111c7227 */ /* 0x000fe200078e0010 */
[----:B------:R-:W-:-:S03]  /*03e0*/  PRMT R16, R9, 0x9991, RZ ;  /* 0x0000999109107816 */ /* 0x000fc600000000ff */
[----:B------:R-:W-:Y:S02]  /*03f0*/  IMAD R17, R14, R3, RZ ;  /* 0x000000030e117224 */ /* 0x000fe400078e02ff */
[----:B0-----:R-:W-:Y:S02]  /*0400*/  IMAD.MOV R25, RZ, RZ, -R13 ;  /* 0x000000ffff197224 */ /* 0x001fe400078e0a0d */
[----:B------:R-:W-:Y:S02]  /*0410*/  IMAD.MOV.U32 R14, RZ, RZ, RZ ;  /* 0x000000ffff0e7224 */ /* 0x000fe400078e00ff */
[----:B------:R-:W-:Y:S02]  /*0420*/  IMAD R25, R25, R8, RZ ;  /* 0x0000000819197224 */ /* 0x000fe400078e02ff */
[----:B------:R-:W-:Y:S01]  /*0430*/  IMAD.HI.U32 R24, R15, R17, R14 ;  /* 0x000000110f187227 */ /* 0x000fe200078e000e */
[----:B------:R-:W-:-:S03]  /*0440*/  IABS R17, R16 ;  /* 0x0000001000117213 */ /* 0x000fc60000000000 */
[----:B-1----:R-:W-:Y:S02]  /*0450*/  IMAD.MOV.U32 R12, RZ, RZ, RZ ;  /* 0x000000ffff0c7224 */ /* 0x002fe400078e00ff */
[----:B--2---:R-:W-:Y:S02]  /*0460*/  IMAD.MOV R14, RZ, RZ, -R19 ;  /* 0x000000ffff0e7224 */ /* 0x004fe400078e0a13 */
[----:B------:R-:W-:Y:S01]  /*0470*/  IMAD.HI.U32 R25, R13, R25, R12 ;  /* 0x000000190d197227 */ /* 0x000fe200078e000c */
[----:B------:R-:W-:-:S03]  /*0480*/  PRMT R12, R26, 0x8880, RZ ;  /* 0x000088801a0c7816 */ /* 0x000fc600000000ff */
[----:B------:R-:W-:Y:S01]  /*0490*/  IMAD R13, R14, R5, RZ ;  /* 0x000000050e0d7224 */ /* 0x000fe200078e02ff */
[----:B------:R-:W-:Y:S01]  /*04a0*/  ISETP.GE.AND P2, PT, R12, RZ, PT ;  /* 0x000000ff0c00720c */ /* 0x000fe20003f46270 */
[----:B------:R-:W-:Y:S02]  /*04b0*/  IMAD.U32 R15, RZ, RZ, UR6 ;  /* 0x00000006ff0f7e24 */ /* 0x000fe4000f8e00ff */
[----:B------:R-:W-:Y:S01]  /*04c0*/  IMAD.HI.U32 R18, R19, R13, R18 ;  /* 0x0000000d13127227 */ /* 0x000fe200078e0012 */
[----:B------:R-:W-:Y:S02]  /*04d0*/  IABS R13, R21 ;  /* 0x00000015000d7213 */ /* 0x000fe40000000000 */
[----:B------:R-:W-:Y:S01]  /*04e0*/  IABS R19, R12 ;  /* 0x0000000c00137213 */ /* 0x000fe20000000000 */
[----:B------:R-:W-:Y:S02]  /*04f0*/  IMAD.MOV.U32 R12, RZ, RZ, RZ ;  /* 0x000000ffff0c7224 */ /* 0x000fe400078e00ff */
[----:B------:R-:W-:-:S02]  /*0500*/  IMAD.MOV R13, RZ, RZ, -R13 ;  /* 0x000000ffff0d7224 */ /* 0x000fc400078e0a0d */
[----:B------:R-:W-:-:S04]  /*0510*/  IMAD.HI.U32 R14, R27, R19, RZ ;  /* 0x000000131b0e7227 */ /* 0x000fc800078e00ff */
[--C-:B------:R-:W-:Y:S01]  /*0520*/  IMAD R27, R14, R13, R19.reuse ;  /* 0x0000000d0e1b7224 */ /* 0x100fe200078e0213 */
[----:B------:R-:W-:Y:S01]  /*0530*/  IABS R14, R11 ;  /* 0x0000000b000e7213 */ /* 0x000fe20000000000 */
[----:B------:R-:W0:Y:S01]  /*0540*/  I2F.RP R13, R17 ;  /* 0x00000011000d7306 */ /* 0x000e220000209400 */
[----:B------:R-:W-:Y:S02]  /*0550*/  IMAD.HI.U32 R28, R28, R19, RZ ;  /* 0x000000131c1c7227 */ /* 0x000fe400078e00ff */
[----:B------:R-:W-:Y:S02]  /*0560*/  ISETP.GT.U32.AND P0, PT, R22, R27, PT ;  /* 0x0000001b1600720c */ /* 0x000fe40003f04070 */
[----:B------:R-:W-:Y:S02]  /*0570*/  IMAD.MOV R29, RZ, RZ, -R14 ;  /* 0x000000ffff1d7224 */ /* 0x000fe400078e0a0e */
[----:B------:R-:W-:Y:S02]  /*0580*/  IMAD.U32 R14, RZ, RZ, UR5 ;  /* 0x00000005ff0e7e24 */ /* 0x000fe4000f8e00ff */
[----:B------:R-:W-:-:S02]  /*0590*/  IMAD R29, R28, R29, R19 ;  /* 0x0000001d1c1d7224 */ /* 0x000fc400078e0213 */
[----:B------:R-:W-:-:S03]  /*05a0*/  IMAD.WIDE R14, R23, 0x2, R14 ;  /* 0x00000002170e7825 */ /* 0x000fc600078e020e */
[----:B------:R-:W-:Y:S01]  /*05b0*/  ISETP.GT.U32.AND P1, PT, R0, R29, PT ;  /* 0x0000001d0000720c */ /* 0x000fe20003f24070 */
[----:B0-----:R-:W0:Y:S01]  /*05c0*/  MUFU.RCP R13, R13 ;  /* 0x0000000d000d7308 */ /* 0x001e220000001000 */
[----:B------:R-:W-:Y:S02]  /*05d0*/  @!P0 IMAD.IADD R27, R27, 0x1, -R22 ;  /* 0x000000011b1b8824 */ /* 0x000fe400078e0a16 */
[----:B------:R-:W-:-:S03]  /*05e0*/  IMAD.HI.U32 R24, R24, R19, RZ ;  /* 0x0000001318187227 */ /* 0x000fc600078e00ff */
[----:B------:R-:W-:Y:S01]  /*05f0*/  ISETP.GT.U32.AND P0, PT, R22, R27, PT ;  /* 0x0000001b1600720c */ /* 0x000fe20003f04070 */
[----:B------:R-:W-:-:S05]  /*0600*/  IMAD.HI.U32 R18, R18, R19, RZ ;  /* 0x0000001312127227 */ /* 0x000fca00078e00ff */
[----:B------:R-:W-:Y:S02]  /*0610*/  @!P1 IMAD.IADD R29, R29, 0x1, -R0 ;  /* 0x000000011d1d9824 */ /* 0x000fe400078e0a00 */
[----:B0-----:R-:W-:-:S03]  /*0620*/  VIADD R26, R13, 0xffffffe ;  /* 0x0ffffffe0d1a7836 */ /* 0x001fc60000000000 */
[----:B------:R-:W-:Y:S02]  /*0630*/  ISETP.GT.U32.AND P1, PT, R0, R29, PT ;  /* 0x0000001d0000720c */ /* 0x000fe40003f24070 */
[----:B------:R-:W-:Y:S01]  /*0640*/  @!P0 IMAD.IADD R27, R27, 0x1, -R22 ;  /* 0x000000011b1b8824 */ /* 0x000fe200078e0a16 */
[C---:B------:R-:W-:Y:S01]  /*0650*/  PRMT R22, R6.reuse, 0x7770, RZ ;  /* 0x0000777006167816 */ /* 0x040fe200000000ff */
[----:B------:R-:W0:Y:S01]  /*0660*/  F2I.FTZ.U32.TRUNC.NTZ R13, R26 ;  /* 0x0000001a000d7305 */ /* 0x000e22000021f000 */
[----:B------:R-:W-:Y:S01]  /*0670*/  PRMT R6, R6, 0x7771, RZ ;  /* 0x0000777106067816 */ /* 0x000fe200000000ff */
[----:B------:R-:W-:Y:S01]  /*0680*/  @!P2 IMAD.MOV R27, RZ, RZ, -R27 ;  /* 0x000000ffff1ba224 */ /* 0x000fe200078e0a1b */
[----:B------:R-:W-:-:S06]  /*0690*/  ISETP.NE.AND P0, PT, R22, RZ, PT ;  /* 0x000000ff1600720c */ /* 0x000fcc0003f05270 */
[----:B------:R-:W-:-:S04]  /*06a0*/  @!P1 IMAD.IADD R29, R29, 0x1, -R0 ;  /* 0x000000011d1d9824 */ /* 0x000fc800078e0a00 */
[----:B------:R-:W-:Y:S02]  /*06b0*/  @!P2 IMAD.MOV R29, RZ, RZ, -R29 ;  /* 0x000000ffff1da224 */ /* 0x000fe400078e0a1d */
[----:B0-----:R-:W-:Y:S01]  /*06c0*/  IMAD.MOV R0, RZ, RZ, -R13 ;  /* 0x000000ffff007224 */ /* 0x001fe200078e0a0d */
[----:B------:R-:W-:Y:S02]  /*06d0*/  @!P0 LOP3.LUT R27, RZ, R21, RZ, 0x33, !PT ;  /* 0x00000015ff1b8212 */ /* 0x000fe400078e33ff */
[----:B-----5:R-:W-:Y:S01]  /*06e0*/  PRMT R21, R4, 0x8880, RZ ;  /* 0x0000888004157816 */ /* 0x020fe200000000ff */
[----:B------:R-:W-:Y:S01]  /*06f0*/  IMAD R23, R0, R17, RZ ;  /* 0x0000001100177224 */ /* 0x000fe200078e02ff */
[----:B------:R-:W-:-:S03]  /*0700*/  ISETP.NE.AND P0, PT, R6, RZ, PT ;  /* 0x000000ff0600720c */ /* 0x000fc60003f05270 */
[----:B------:R-:W-:Y:S01]  /*0710*/  IMAD.HI.U32 R0, R13, R23, R12 ;  /* 0x000000170d007227 */ /* 0x000fe200078e000c */
[----:B------:R-:W-:-:S04]  /*0720*/  IABS R23, R21 ;  /* 0x0000001500177213 */ /* 0x000fc80000000000 */
[----:B------:R-:W0:Y:S01]  /*0730*/  I2F.RP R12, R23 ;  /* 0x00000017000c7306 */ /* 0x000e220000209400 */
[----:B------:R-:W-:-:S04]  /*0740*/  IMAD.HI.U32 R0, R0, R19, RZ ;  /* 0x0000001300007227 */ /* 0x000fc800078e00ff */
[----:B------:R-:W-:Y:S02]  /*0750*/  @!P0 LOP3.LUT R29, RZ, R11, RZ, 0x33, !PT ;  /* 0x0000000bff1d8212 */ /* 0x000fe400078e33ff */
[----:B------:R-:W-:Y:S02]  /*0760*/  IABS R11, R20 ;  /* 0x00000014000b7213 */ /* 0x000fe40000000000 */
[----:B------:R-:W-:Y:S02]  /*0770*/  LOP3.LUT P0, RZ, R27, 0xff, RZ, 0xc0, !PT ;  /* 0x000000ff1bff7812 */ /* 0x000fe4000780c0ff */
[----:B------:R-:W-:Y:S01]  /*0780*/  LOP3.LUT P1, RZ, R29, 0xff, RZ, 0xc0, !PT ;  /* 0x000000ff1dff7812 */ /* 0x000fe2000782c0ff */
[----:B------:R-:W-:Y:S02]  /*0790*/  IMAD.MOV R13, RZ, RZ, -R11 ;  /* 0x000000ffff0d7224 */ /* 0x000fe400078e0a0b */
[----:B0-----:R0:W1:Y:S02]  /*07a0*/  MUFU.RCP R11, R12 ;  /* 0x0000000c000b7308 */ /* 0x0010640000001000 */
[----:B------:R-:W-:Y:S01]  /*07b0*/  IMAD R24, R24, R13, R19 ;  /* 0x0000000d18187224 */ /* 0x000fe200078e0213 */
[----:B------:R-:W-:-:S04]  /*07c0*/  LOP3.LUT R13, R22, R27, RZ, 0x3c, !PT ;  /* 0x0000001b160d7212 */ /* 0x000fc800078e3cff */
[----:B------:R-:W-:Y:S02]  /*07d0*/  ISETP.GT.U32.AND P3, PT, R3, R24, PT ;  /* 0x000000180300720c */ /* 0x000fe40003f64070 */
[----:B------:R-:W-:Y:S01]  /*07e0*/  PRMT R13, R13, 0x8880, RZ ;  /* 0x000088800d0d7816 */ /* 0x000fe200000000ff */
[----:B0-----:R-:W-:-:S03]  /*07f0*/  IMAD.HI.U32 R12, R25, R19, RZ ;  /* 0x00000013190c7227 */ /* 0x001fc600078e00ff */
[----:B------:R-:W-:-:S04]  /*0800*/  ISETP.GT.OR P0, PT, R13, -0x1, !P0 ;  /* 0xffffffff0d00780c */ /* 0x000fc80004704670 */
[----:B------:R-:W-:Y:S01]  /*0810*/  SEL R22, R22, RZ, !P0 ;  /* 0x000000ff16167207 */ /* 0x000fe20004000000 */
[----:B-1----:R-:W-:Y:S01]  /*0820*/  VIADD R13, R11, 0xffffffe ;  /* 0x0ffffffe0b0d7836 */ /* 0x002fe20000000000 */
[----:B------:R-:W-:Y:S01]  /*0830*/  LOP3.LUT R11, R6, R29, RZ, 0x3c, !PT ;  /* 0x0000001d060b7212 */ /* 0x000fe200078e3cff */
[----:B------:R-:W-:Y:S02]  /*0840*/  @!P3 IMAD.IADD R24, R24, 0x1, -R3 ;  /* 0x000000011818b824 */ /* 0x000fe400078e0a03 */
[----:B------:R-:W-:Y:S01]  /*0850*/  IMAD.IADD R27, R27, 0x1, R22 ;  /* 0x000000011b1b7824 */ /* 0x000fe200078e0216 */
[----:B------:R-:W-:Y:S01]  /*0860*/  PRMT R11, R11, 0x8880, RZ ;  /* 0x000088800b0b7816 */ /* 0x000fe200000000ff */
[----:B------:R-:W0:Y:S03]  /*0870*/  F2I.FTZ.U32.TRUNC.NTZ R13, R13 ;  /* 0x0000000d000d7305 */ /* 0x000e26000021f000 */
[----:B------:R-:W-:-:S02]  /*0880*/  ISETP.GT.OR P0, PT, R11, -0x1, !P1 ;  /* 0xffffffff0b00780c */ /* 0x000fc40004f04670 */
[----:B------:R-:W-:Y:S02]  /*0890*/  IABS R11, R10 ;  /* 0x0000000a000b7213 */ /* 0x000fe40000000000 */
[----:B------:R-:W-:Y:S02]  /*08a0*/  ISETP.GT.U32.AND P1, PT, R3, R24, PT ;  /* 0x000000180300720c */ /* 0x000fe40003f24070 */
[----:B------:R-:W-:Y:S01]  /*08b0*/  SEL R6, R6, RZ, !P0 ;  /* 0x000000ff06067207 */ /* 0x000fe20004000000 */
[----:B------:R-:W-:-:S04]  /*08c0*/  IMAD.MOV R11, RZ, RZ, -R11 ;  /* 0x000000ffff0b7224 */ /* 0x000fc800078e0a0b */
[----:B------:R-:W-:Y:S02]  /*08d0*/  IMAD R11, R12, R11, R19 ;  /* 0x0000000b0c0b7224 */ /* 0x000fe400078e0213 */
[----:B0-----:R-:W-:Y:S02]  /*08e0*/  IMAD.MOV R22, RZ, RZ, -R13 ;  /* 0x000000ffff167224 */ /* 0x001fe400078e0a0d */
[----:B------:R-:W-:Y:S02]  /*08f0*/  IMAD.MOV.U32 R12, RZ, RZ, RZ ;  /* 0x000000ffff0c7224 */ /* 0x000fe400078e00ff */
[----:B------:R-:W-:Y:S01]  /*0900*/  @!P1 IMAD.IADD R24, R24, 0x1, -R3 ;  /* 0x0000000118189824 */ /* 0x000fe200078e0a03 */
[----:B------:R-:W-:Y:S01]  /*0910*/  ISETP.GT.U32.AND P1, PT, R8, R11, PT ;  /* 0x0000000b0800720c */ /* 0x000fe20003f24070 */
[----:B------:R-:W-:Y:S02]  /*0920*/  IMAD R25, R22, R23, RZ ;  /* 0x0000001716197224 */ /* 0x000fe400078e02ff */
[----:B------:R-:W-:-:S02]  /*0930*/  @!P2 IMAD.MOV R24, RZ, RZ, -R24 ;  /* 0x000000ffff18a224 */ /* 0x000fc400078e0a18 */
[----:B------:R-:W-:Y:S01]  /*0940*/  IMAD.HI.U32 R12, R13, R25, R12 ;  /* 0x000000190d0c7227 */ /* 0x000fe200078e000c */
[----:B------:R-:W-:Y:S02]  /*0950*/  PRMT R13, R4, 0x9991, RZ ;  /* 0x00009991040d7816 */ /* 0x000fe400000000ff */
[----:B------:R-:W-:Y:S01]  /*0960*/  PRMT R25, R2, 0x7771, RZ ;  /* 0x0000777102197816 */ /* 0x000fe200000000ff */
[----:B------:R-:W-:Y:S01]  /*0970*/  IMAD.IADD R6, R29, 0x1, R6 ;  /* 0x000000011d067824 */ /* 0x000fe200078e0206 */
[----:B------:R-:W-:Y:S01]  /*0980*/  IABS R22, R13 ;  /* 0x0000000d00167213 */ /* 0x000fe20000000000 */
[----:B------:R-:W-:Y:S01]  /*0990*/  IMAD.HI.U32 R12, R12, R19, RZ ;  /* 0x000000130c0c7227 */ /* 0x000fe200078e00ff */
[----:B------:R-:W-:Y:S02]  /*09a0*/  ISETP.NE.AND P3, PT, R25, RZ, PT ;  /* 0x000000ff1900720c */ /* 0x000fe40003f65270 */
[----:B------:R-:W0:Y:S01]  /*09b0*/  I2F.RP R3, R22 ;  /* 0x0000001600037306 */ /* 0x000e220000209400 */
[----:B------:R-:W-:Y:S01]  /*09c0*/  @!P1 IMAD.IADD R11, R11, 0x1, -R8 ;  /* 0x000000010b0b9824 */ /* 0x000fe200078e0a08 */
[----:B------:R-:W-:-:S04]  /*09d0*/  PRMT R27, R6, 0x7604, R27 ;  /* 0x00007604061b7816 */ /* 0x000fc8000000001b */
[----:B------:R-:W-:Y:S01]  /*09e0*/  ISETP.GT.U32.AND P1, PT, R8, R11, PT ;  /* 0x0000000b0800720c */ /* 0x000fe20003f24070 */
[----:B------:R-:W-:Y:S01]  /*09f0*/  STG.E.U16 desc[UR8][R14.64], R27 ;  /* 0x0000001b0e007986 */ /* 0x000fe2000c101508 */
[----:B0-----:R-:W0:Y:S11]  /*0a00*/  MUFU.RCP R3, R3 ;  /* 0x0000000300037308 */ /* 0x001e360000001000 */
[----:B------:R-:W-:Y:S01]  /*0a10*/  @!P1 IMAD.IADD R11, R11, 0x1, -R8 ;  /* 0x000000010b0b9824 */ /* 0x000fe200078e0a08 */
[----:B------:R-:W-:-:S03]  /*0a20*/  PRMT R8, R2, 0x7770, RZ ;  /* 0x0000777002087816 */ /* 0x000fc600000000ff */
[----:B------:R-:W-:Y:S01]  /*0a30*/  @!P2 IMAD.MOV R11, RZ, RZ, -R11 ;  /* 0x000000ffff0ba224 */ /* 0x000fe200078e0a0b */
[----:B------:R-:W-:Y:S02]  /*0a40*/  ISETP.NE.AND P1, PT, R8, RZ, PT ;  /* 0x000000ff0800720c */ /* 0x000fe40003f25270 */
[----:B------:R-:W-:-:S04]  /*0a50*/  @!P3 LOP3.LUT R11, RZ, R10, RZ, 0x33, !PT ;  /* 0x0000000aff0bb212 */ /* 0x000fc800078e33ff */
[----:B------:R-:W-:-:S07]  /*0a60*/  LOP3.LUT P0, RZ, R11, 0xff, RZ, 0xc0, !PT ;  /* 0x000000ff0bff7812 */ /* 0x000fce000780c0ff */
[----:B------:R-:W-:Y:S01]  /*0a70*/  @!P1 LOP3.LUT R24, RZ, R20, RZ, 0x33, !PT ;  /* 0x00000014ff189212 */ /* 0x000fe200078e33ff */
[----:B0-----:R-:W-:-:S03]  /*0a80*/  VIADD R20, R3, 0xffffffe ;  /* 0x0ffffffe03147836 */ /* 0x001fc60000000000 */
[----:B------:R-:W-:Y:S01]  /*0a90*/  LOP3.LUT R2, R8, R24, RZ, 0x3c, !PT ;  /* 0x0000001808027212 */ /* 0x000fe200078e3cff */
[----:B------:R-:W0:Y:S01]  /*0aa0*/  F2I.FTZ.U32.TRUNC.NTZ R3, R20 ;  /* 0x0000001400037305 */ /* 0x000e22000021f000 */
[----:B------:R-:W-:Y:S02]  /*0ab0*/  LOP3.LUT P1, RZ, R24, 0xff, RZ, 0xc0, !PT ;  /* 0x000000ff18ff7812 */ /* 0x000fe4000782c0ff */
[----:B------:R-:W-:-:S04]  /*0ac0*/  PRMT R2, R2, 0x8880, RZ ;  /* 0x0000888002027816 */ /* 0x000fc800000000ff */
[----:B------:R-:W-:Y:S02]  /*0ad0*/  ISETP.GT.OR P1, PT, R2, -0x1, !P1 ;  /* 0xffffffff0200780c */ /* 0x000fe40004f24670 */
[----:B------:R-:W-:-:S04]  /*0ae0*/  LOP3.LUT R2, R25, R11, RZ, 0x3c, !PT ;  /* 0x0000000b19027212 */ /* 0x000fc800078e3cff */
[----:B------:R-:W-:Y:S01]  /*0af0*/  PRMT R2, R2, 0x8880, RZ ;  /* 0x0000888002027816 */ /* 0x000fe200000000ff */
[----:B0-----:R-:W-:-:S03]  /*0b00*/  IMAD.MOV R29, RZ, RZ, -R3 ;  /* 0x000000ffff1d7224 */ /* 0x001fc600078e0a03 */
[----:B------:R-:W-:Y:S01]  /*0b10*/  ISETP.GT.OR P0, PT, R2, -0x1, !P0 ;  /* 0xffffffff0200780c */ /* 0x000fe20004704670 */
[----:B------:R-:W-:Y:S02]  /*0b20*/  IMAD.MOV.U32 R2, RZ, RZ, RZ ;  /* 0x000000ffff027224 */ /* 0x000fe400078e00ff */
[----:B------:R-:W-:-:S04]  /*0b30*/  IMAD R29, R29, R22, RZ ;  /* 0x000000161d1d7224 */ /* 0x000fc800078e02ff */
[----:B------:R-:W-:Y:S01]  /*0b40*/  IMAD.HI.U32 R10, R3, R29, R2 ;  /* 0x0000001d030a7227 */ /* 0x000fe200078e0002 */
[----:B------:R-:W-:Y:S02]  /*0b50*/  IABS R2, R7 ;  /* 0x0000000700027213 */ /* 0x000fe40000000000 */
[----:B------:R-:W-:-:S03]  /*0b60*/  SEL R3, R8, RZ, !P1 ;  /* 0x000000ff08037207 */ /* 0x000fc60004800000 */
[----:B------:R-:W-:Y:S01]  /*0b70*/  IMAD.MOV R8, RZ, RZ, -R2 ;  /* 0x000000ffff087224 */ /* 0x000fe200078e0a02 */
[----:B------:R-:W-:Y:S01]  /*0b80*/  IABS R2, R16 ;  /* 0x0000001000027213 */ /* 0x000fe20000000000 */
[----:B------:R-:W-:Y:S01]  /*0b90*/  IMAD.IADD R24, R24, 0x1, R3 ;  /* 0x0000000118187824 */ /* 0x000fe200078e0203 */
[----:B------:R-:W-:Y:S01]  /*0ba0*/  IABS R3, R13 ;  /* 0x0000000d00037213 */ /* 0x000fe20000000000 */
[----:B------:R-:W-:Y:S02]  /*0bb0*/  IMAD R8, R18, R8, R19 ;  /* 0x0000000812087224 */ /* 0x000fe400078e0213 */
[----:B------:R-:W-:Y:S02]  /*0bc0*/  IMAD.MOV R2, RZ, RZ, -R2 ;  /* 0x000000ffff027224 */ /* 0x000fe400078e0a02 */
[----:B------:R-:W-:Y:S01]  /*0bd0*/  IMAD.MOV R3, RZ, RZ, -R3 ;  /* 0x000000ffff037224 */ /* 0x000fe200078e0a03 */
[----:B------:R-:W-:Y:S01]  /*0be0*/  ISETP.GT.U32.AND P3, PT, R5, R8, PT ;  /* 0x000000080500720c */ /* 0x000fe20003f64070 */
[----:B------:R-:W-:Y:S01]  /*0bf0*/  IMAD R2, R0, R2, R19 ;  /* 0x0000000200027224 */ /* 0x000fe200078e0213 */
[----:B------:R-:W-:Y:S01]  /*0c00*/  IABS R0, R21 ;  /* 0x0000001500007213 */ /* 0x000fe20000000000 */
[----:B------:R-:W-:-:S03]  /*0c10*/  IMAD.HI.U32 R10, R10, R19, RZ ;  /* 0x000000130a0a7227 */ /* 0x000fc600078e00ff */
[----:B------:R-:W-:Y:S01]  /*0c20*/  ISETP.GT.U32.AND P4, PT, R17, R2, PT ;  /* 0x000000021100720c */ /* 0x000fe20003f84070 */
[----:B------:R-:W-:-:S04]  /*0c30*/  IMAD.MOV R0, RZ, RZ, -R0 ;  /* 0x000000ffff007224 */ /* 0x000fc800078e0a00 */
[--C-:B------:R-:W-:Y:S02]  /*0c40*/  IMAD R0, R12, R0, R19.reuse ;  /* 0x000000000c007224 */ /* 0x100fe400078e0213 */
[----:B------:R-:W-:Y:S01]  /*0c50*/  IMAD R19, R10, R3, R19 ;  /* 0x000000030a137224 */ /* 0x000fe200078e0213 */
[----:B------:R-:W-:Y:S01]  /*0c60*/  SEL R10, R25, RZ, !P0 ;  /* 0x000000ff190a7207 */ /* 0x000fe20004000000 */
[----:B------:R-:W-:Y:S01]  /*0c70*/  @!P3 IMAD.IADD R8, R8, 0x1, -R5 ;  /* 0x000000010808b824 */ /* 0x000fe200078e0a05 */
[----:B------:R-:W-:Y:S02]  /*0c80*/  ISETP.GT.U32.AND P5, PT, R23, R0, PT ;  /* 0x000000001700720c */ /* 0x000fe40003fa4070 */
[----:B------:R-:W-:Y:S01]  /*0c90*/  ISETP.GT.U32.AND P1, PT, R22, R19, PT ;  /* 0x000000131600720c */ /* 0x000fe20003f24070 */
[----:B------:R-:W-:Y:S01]  /*0ca0*/  @!P4 IMAD.IADD R2, R2, 0x1, -R17 ;  /* 0x000000010202c824 */ /* 0x000fe200078e0a11 */
[----:B------:R-:W-:Y:S01]  /*0cb0*/  ISETP.GT.U32.AND P3, PT, R5, R8, PT ;  /* 0x000000080500720c */ /* 0x000fe20003f64070 */
[----:B------:R-:W-:Y:S01]  /*0cc0*/  IMAD.IADD R11, R11, 0x1, R10 ;  /* 0x000000010b0b7824 */ /* 0x000fe200078e020a */
[----:B------:R-:W-:-:S02]  /*0cd0*/  PRMT R3, R4, 0x7770, RZ ;  /* 0x0000777004037816 */ /* 0x000fc400000000ff */
[----:B------:R-:W-:Y:S02]  /*0ce0*/  ISETP.GT.U32.AND P4, PT, R17, R2, PT ;  /* 0x000000021100720c */ /* 0x000fe40003f84070 */
[----:B------:R-:W-:Y:S02]  /*0cf0*/  PRMT R4, R4, 0x7771, RZ ;  /* 0x0000777104047816 */ /* 0x000fe400000000ff */
[----:B------:R-:W-:Y:S01]  /*0d00*/  PRMT R11, R11, 0x7604, R24 ;  /* 0x000076040b0b7816 */ /* 0x000fe20000000018 */
[----:B------:R-:W-:Y:S02]  /*0d10*/  @!P5 IMAD.IADD R0, R0, 0x1, -R23 ;  /* 0x000000010000d824 */ /* 0x000fe400078e0a17 */
[----:B------:R-:W-:Y:S02]  /*0d20*/  @!P1 IMAD.IADD R19, R19, 0x1, -R22 ;  /* 0x0000000113139824 */ /* 0x000fe400078e0a16 */
[----:B------:R-:W-:Y:S01]  /*0d30*/  @!P3 IMAD.IADD R8, R8, 0x1, -R5 ;  /* 0x000000010808b824 */ /* 0x000fe200078e0a05 */
[----:B------:R-:W-:Y:S01]  /*0d40*/  ISETP.GT.U32.AND P5, PT, R23, R0, PT ;  /* 0x000000001700720c */ /* 0x000fe20003fa4070 */
[----:B------:R-:W-:Y:S01]  /*0d50*/  STG.E.U16 desc[UR8][R14.64+0x100], R11 ;  /* 0x0001000b0e007986 */ /* 0x000fe2000c101508 */
[----:B------:R-:W-:Y:S01]  /*0d60*/  ISETP.GT.U32.AND P0, PT, R22, R19, PT ;  /* 0x000000131600720c */ /* 0x000fe20003f04070 */
[----:B------:R-:W-:Y:S01]  /*0d70*/  @!P4 IMAD.IADD R2, R2, 0x1, -R17 ;  /* 0x000000010202c824 */ /* 0x000fe200078e0a11 */
[C---:B------:R-:W-:Y:S01]  /*0d80*/  PRMT R5, R9.reuse, 0x7770, RZ ;  /* 0x0000777009057816 */ /* 0x040fe200000000ff */
[----:B------:R-:W-:Y:S01]  /*0d90*/  @!P2 IMAD.MOV R8, RZ, RZ, -R8 ;  /* 0x000000ffff08a224 */ /* 0x000fe200078e0a08 */
[----:B------:R-:W-:Y:S01]  /*0da0*/  PRMT R9, R9, 0x7771, RZ ;  /* 0x0000777109097816 */ /* 0x000fe200000000ff */
[----:B------:R-:W-:Y:S01]  /*0db0*/  @!P2 IMAD.MOV R2, RZ, RZ, -R2 ;  /* 0x000000ffff02a224 */ /* 0x000fe200078e0a02 */
[----:B------:R-:W-:-:S02]  /*0dc0*/  ISETP.NE.AND P1, PT, R5, RZ, PT ;  /* 0x000000ff0500720c */ /* 0x000fc40003f25270 */
[----:B------:R-:W-:Y:S02]  /*0dd0*/  ISETP.NE.AND P3, PT, R9, RZ, PT ;  /* 0x000000ff0900720c */ /* 0x000fe40003f65270 */
[----:B------:R-:W-:Y:S01]  /*0de0*/  ISETP.NE.AND P4, PT, R3, RZ, PT ;  /* 0x000000ff0300720c */ /* 0x000fe20003f85270 */
[----:B------:R-:W-:Y:S01]  /*0df0*/  @!P5 IMAD.IADD R0, R0, 0x1, -R23 ;  /* 0x000000010000d824 */ /* 0x000fe200078e0a17 */
[----:B------:R-:W-:Y:S01]  /*0e00*/  ISETP.NE.AND P5, PT, R4, RZ, PT ;  /* 0x000000ff0400720c */ /* 0x000fe20003fa5270 */
[----:B------:R-:W-:Y:S02]  /*0e10*/  @!P0 IMAD.IADD R19, R19, 0x1, -R22 ;  /* 0x0000000113138824 */ /* 0x000fe400078e0a16 */
[----:B------:R-:W-:Y:S02]  /*0e20*/  @!P2 IMAD.MOV R0, RZ, RZ, -R0 ;  /* 0x000000ffff00a224 */ /* 0x000fe400078e0a00 */
[----:B------:R-:W-:Y:S02]  /*0e30*/  @!P2 IMAD.MOV R19, RZ, RZ, -R19 ;  /* 0x000000ffff13a224 */ /* 0x000fe400078e0a13 */
[----:B------:R-:W-:-:S02]  /*0e40*/  @!P1 LOP3.LUT R8, RZ, R7, RZ, 0x33, !PT ;  /* 0x00000007ff089212 */ /* 0x000fc400078e33ff */
[----:B------:R-:W-:Y:S02]  /*0e50*/  @!P3 LOP3.LUT R2, RZ, R16, RZ, 0x33, !PT ;  /* 0x00000010ff02b212 */ /* 0x000fe400078e33ff */
[----:B------:R-:W-:Y:S02]  /*0e60*/  @!P4 LOP3.LUT R0, RZ, R21, RZ, 0x33, !PT ;  /* 0x00000015ff00c212 */ /* 0x000fe400078e33ff */
[----:B------:R-:W-:Y:S02]  /*0e70*/  @!P5 LOP3.LUT R19, RZ, R13, RZ, 0x33, !PT ;  /* 0x0000000dff13d212 */ /* 0x000fe400078e33ff */
[----:B------:R-:W-:Y:S02]  /*0e80*/  LOP3.LUT R7, R5, R8, RZ, 0x3c, !PT ;  /* 0x0000000805077212 */ /* 0x000fe400078e3cff */
[----:B------:R-:W-:Y:S02]  /*0e90*/  LOP3.LUT R10, R9, R2, RZ, 0x3c, !PT ;  /* 0x00000002090a7212 */ /* 0x000fe400078e3cff */
[----:B------:R-:W-:-:S02]  /*0ea0*/  LOP3.LUT R13, R4, R19, RZ, 0x3c, !PT ;  /* 0x00000013040d7212 */ /* 0x000fc400078e3cff */
[----:B------:R-:W-:Y:S02]  /*0eb0*/  LOP3.LUT R12, R3, R0, RZ, 0x3c, !PT ;  /* 0x00000000030c7212 */ /* 0x000fe400078e3cff */
[----:B------:R-:W-:Y:S02]  /*0ec0*/  LOP3.LUT P0, RZ, R8, 0xff, RZ, 0xc0, !PT ;  /* 0x000000ff08ff7812 */ /* 0x000fe4000780c0ff */
[----:B------:R-:W-:Y:S02]  /*0ed0*/  PRMT R7, R7, 0x8880, RZ ;  /* 0x0000888007077816 */ /* 0x000fe400000000ff */
[----:B------:R-:W-:Y:S02]  /*0ee0*/  LOP3.LUT P1, RZ, R2, 0xff, RZ, 0xc0, !PT ;  /* 0x000000ff02ff7812 */ /* 0x000fe4000782c0ff */
[----:B------:R-:W-:Y:S02]  /*0ef0*/  LOP3.LUT P3, RZ, R19, 0xff, RZ, 0xc0, !PT ;  /* 0x000000ff13ff7812 */ /* 0x000fe4000786c0ff */
[----:B------:R-:W-:-:S02]  /*0f00*/  LOP3.LUT P2, RZ, R0, 0xff, RZ, 0xc0, !PT ;  /* 0x000000ff00ff7812 */ /* 0x000fc4000784c0ff */
        /* <DEDUP_REMOVED lines=15> */
[----:B------:R-:W-:-:S04]  /*1000*/  PRMT R3, R2, 0x7604, R3 ;  /* 0x0000760402037816 */ /* 0x000fc80000000003 */
[----:B------:R-:W-:Y:S01]  /*1010*/  PRMT R5, R4, 0x7604, R5 ;  /* 0x0000760404057816 */ /* 0x000fe20000000005 */
[----:B------:R-:W-:Y:S04]  /*1020*/  STG.E.U16 desc[UR8][R14.64+0x200], R3 ;  /* 0x000200030e007986 */ /* 0x000fe8000c101508 */
[----:B------:R-:W-:Y:S01]  /*1030*/  STG.E.U16 desc[UR8][R14.64+0x300], R5 ;  /* 0x000300050e007986 */ /* 0x000fe2000c101508 */
[----:B------:R-:W-:Y:S05]  /*1040*/  EXIT ;  /* 0x000000000000794d */ /* 0x000fea0003800000 */
.L_x_54751:
[----:B------:R-:W0:Y:S01]  /*1050*/  S2R R0, SR_TID.X ;  /* 0x0000000000007919 */ /* 0x000e220000002100 */
[----:B------:R-:W-:Y:S02]  /*1060*/  PRMT R11, RZ, 0x7610, R11 ;  /* 0x00007610ff0b7816 */ /* 0x000fe4000000000b */
        /* <DEDUP_REMOVED lines=15> */
[----:B------:R-:W5:Y:S07]  /*1160*/  @!P5 LDG.E.U8 R11, desc[UR8][R24.64] ;  /* 0x00000008180bd981 */ /* 0x000f6e000c1e1100 */
[C---:B------:R-:W-:Y:S01]  /*1170*/  @!P4 VIADD R19, R16.reuse, UR4 ;  /* 0x000000041013cc36 */ /* 0x040fe20008000000 */
[----:B------:R-:W0:Y:S01]  /*1180*/  @!P4 LDC.64 R2, c[0x0][0x220] ;  /* 0x00008800ff02cb82 */ /* 0x000e220000000a00 */
[----:B------:R-:W-:-:S05]  /*1190*/  @!P4 VIADD R16, R16, 0x80 ;  /* 0x000000801010c836 */ /* 0x000fca0000000000 */
[----:B------:R-:W-:-:S13]  /*11a0*/  ISETP.GE.AND P3, PT, R16, R9, PT ;  /* 0x000000091000720c */ /* 0x000fda0003f66270 */
[C---:B------:R-:W-:Y:S02]  /*11b0*/  @!P3 VIADD R23, R16.reuse, UR4 ;  /* 0x000000041017bc36 */ /* 0x040fe40008000000 */
[----:B------:R-:W-:-:S05]  /*11c0*/  @!P3 VIADD R16, R16, 0x80 ;  /* 0x000000801010b836 */ /* 0x000fca0000000000 */
[CC--:B------:R-:W-:Y:S02]  /*11d0*/  ISETP.GE.AND P2, PT, R16.reuse, R9.reuse, PT ;  /* 0x000000091000720c */ /* 0x0c0fe40003f46270 */
[----:B-1----:R-:W-:Y:S02]  /*11e0*/  @!P6 IADD3 R4, P5, R15, R4, RZ ;  /* 0x000000040f04e210 */ /* 0x002fe40007fbe0ff */
[----:B------:R-:W-:Y:S01]  /*11f0*/  PRMT R10, RZ, 0x7610, R10 ;  /* 0x00007610ff0a7816 */ /* 0x000fe2000000000a */
[----:B------:R-:W1:Y:S08]  /*1200*/  @!P3 LDC.64 R14, c[0x0][0x220] ;  /* 0x00008800ff0ebb82 */ /* 0x000e700000000a00 */
[C---:B------:R-:W-:Y:S01]  /*1210*/  @!P2 VIADD R13, R16.reuse, UR4 ;  /* 0x00000004100dac36 */ /* 0x040fe20008000000 */
[----:B------:R-:W-:Y:S01]  /*1220*/  PRMT R8, RZ, 0x7610, R8 ;  /* 0x00007610ff087816 */ /* 0x000fe20000000008 */
[----:B------:R-:W-:Y:S01]  /*1230*/  @!P2 VIADD R16, R16, 0x80 ;  /* 0x000000801010a836 */ /* 0x000fe20000000000 */
[----:B------:R-:W-:Y:S01]  /*1240*/  PRMT R12, RZ, 0x7610, R12 ;  /* 0x00007610ff0c7816 */ /* 0x000fe2000000000c */
[----:B------:R-:W-:Y:S01]  /*1250*/  @!P6 IMAD.X R5, RZ, RZ, R5, P5 ;  /* 0x000000ffff05e224 */ /* 0x000fe200028e0605 */
[----:B------:R-:W2:Y:S02]  /*1260*/  @!P2 LDC.64 R6, c[0x0][0x220] ;  /* 0x00008800ff06ab82 */ /* 0x000ea40000000a00 */
[----:B------:R-:W-:-:S02]  /*1270*/  ISETP.GE.AND P0, PT, R16, R9, PT ;  /* 0x000000091000720c */ /* 0x000fc40003f06270 */
[----:B------:R3:W5:Y:S01]  /*1280*/  @!P6 LDG.E.U8 R10, desc[UR8][R4.64] ;  /* 0x00000008040ae981 */ /* 0x000762000c1e1100 */
[----:B0-----:R-:W-:-:S05]  /*1290*/  @!P4 IADD3 R18, P6, R19, R2, RZ ;  /* 0x000000021312c210 */ /* 0x001fca0007fde0ff */
[----:B------:R-:W-:-:S05]  /*12a0*/  @!P4 IMAD.X R19, RZ, RZ, R3, P6 ;  /* 0x000000ffff13c224 */ /* 0x000fca00030e0603 */
[----:B------:R-:W0:Y:S01]  /*12b0*/  @!P0 LDC.64 R2, c[0x0][0x220] ;  /* 0x00008800ff028b82 */ /* 0x000e220000000a00 */
[C---:B------:R-:W-:Y:S01]  /*12c0*/  @!P0 VIADD R21, R16.reuse, UR4 ;  /* 0x0000000410158c36 */ /* 0x040fe20008000000 */
[----:B------:R4:W5:Y:S01]  /*12d0*/  @!P4 LDG.E.U8 R8, desc[UR8][R18.64] ;  /* 0x000000081208c981 */ /* 0x000962000c1e1100 */
[----:B------:R-:W-:-:S05]  /*12e0*/  @!P0 VIADD R16, R16, 0x80 ;  /* 0x0000008010108836 */ /* 0x000fca0000000000 */
[----:B------:R-:W-:Y:S02]  /*12f0*/  ISETP.GE.AND P5, PT, R16, R9, PT ;  /* 0x000000091000720c */ /* 0x000fe40003fa6270 */
[----:B-1----:R-:W-:-:S05]  /*1300*/  @!P3 IADD3 R14, P4, R23, R14, RZ ;  /* 0x0000000e170eb210 */ /* 0x002fca0007f9e0ff */
[----:B------:R-:W-:-:S05]  /*1310*/  @!P3 IMAD.X R15, RZ, RZ, R15, P4 ;  /* 0x000000ffff0fb224 */ /* 0x000fca00020e060f */
[----:B------:R1:W5:Y:S01]  /*1320*/  @!P3 LDG.E.U8 R12, desc[UR8][R14.64] ;  /* 0x000000080e0cb981 */ /* 0x000362000c1e1100 */
[----:B---3--:R-:W3:Y:S01]  /*1330*/  @!P5 LDC.64 R4, c[0x0][0x220] ;  /* 0x00008800ff04db82 */ /* 0x008ee20000000a00 */
[----:B0-----:R-:W-:-:S07]  /*1340*/  @!P0 IADD3 R2, P4, R21, R2, RZ ;  /* 0x0000000215028210 */ /* 0x001fce0007f9e0ff */
[----:B------:R-:W0:Y:S01]  /*1350*/  @!P1 LDC.64 R20, c[0x0][0x220] ;  /* 0x00008800ff149b82 */ /* 0x000e220000000a00 */
[----:B------:R-:W-:Y:S01]  /*1360*/  @!P5 VIADD R23, R16, UR4 ;  /* 0x000000041017dc36 */ /* 0x000fe20008000000 */
[----:B------:R-:W-:Y:S01]  /*1370*/  PRMT R16, RZ, 0x7610, R16 ;  /* 0x00007610ff107816 */ /* 0x000fe20000000010 */
[----:B------:R-:W-:-:S05]  /*1380*/  @!P0 IMAD.X R3, RZ, RZ, R3, P4 ;  /* 0x000000ffff038224 */ /* 0x000fca00020e0603 */
[----:B------:R-:W5:Y:S01]  /*1390*/  @!P0 LDG.E.U8 R16, desc[UR8][R2.64] ;  /* 0x0000000802108981 */ /* 0x000f62000c1e1100 */
[----:B----4-:R-:W-:Y:S02]  /*13a0*/  PRMT R18, RZ, 0x7610, R18 ;  /* 0x00007610ff127816 */ /* 0x010fe40000000012 */
[----:B-1----:R-:W-:Y:S02]  /*13b0*/  PRMT R15, RZ, 0x7610, R15 ;  /* 0x00007610ff0f7816 */ /* 0x002fe4000000000f */
[----:B---3--:R-:W-:Y:S02]  /*13c0*/  @!P5 IADD3 R4, P3, R23, R4, RZ ;  /* 0x000000041704d210 */ /* 0x008fe40007f7e0ff */
[----:B0-----:R-:W-:-:S03]  /*13d0*/  @!P1 IADD3 R20, P0, R17, R20, RZ ;  /* 0x0000001411149210 */ /* 0x001fc60007f1e0ff */
[----:B------:R-:W-:Y:S02]  /*13e0*/  @!P5 IMAD.X R5, RZ, RZ, R5, P3 ;  /* 0x000000ffff05d224 */ /* 0x000fe400018e0605 */
[----:B------:R-:W-:-:S03]  /*13f0*/  @!P1 IMAD.X R21, RZ, RZ, R21, P0 ;  /* 0x000000ffff159224 */ /* 0x000fc600000e0615 */
[----:B------:R-:W5:Y:S04]  /*1400*/  @!P5 LDG.E.U8 R18, desc[UR8][R4.64] ;  /* 0x000000080412d981 */ /* 0x000f68000c1e1100 */
[----:B------:R-:W5:Y:S01]  /*1410*/  @!P1 LDG.E.U8 R15, desc[UR8][R20.64] ;  /* 0x00000008140f9981 */ /* 0x000f62000c1e1100 */
[----:B--2---:R-:W-:Y:S02]  /*1420*/  @!P2 IADD3 R6, P6, R13, R6, RZ ;  /* 0x000000060d06a210 */ /* 0x004fe40007fde0ff */
[----:B------:R-:W-:-:S03]  /*1430*/  PRMT R13, RZ, 0x7610, R13 ;  /* 0x00007610ff0d7816 */ /* 0x000fc6000000000d */
[----:B------:R-:W-:-:S05]  /*1440*/  @!P2 IMAD.X R7, RZ, RZ, R7, P6 ;  /* 0x000000ffff07a224 */ /* 0x000fca00030e0607 */
[----:B------:R0:W5:Y:S02]  /*1450*/  @!P2 LDG.E.U8 R13, desc[UR8][R6.64] ;  /* 0x00000008060da981 */ /* 0x000164000c1e1100 */
[----:B0-----:R-:W0:Y:S01]  /*1460*/  @!P1 LDC.64 R6, c[0x0][0x218] ;  /* 0x00008600ff069b82 */ /* 0x001e220000000a00 */
[----:B------:R-:W-:Y:S01]  /*1470*/  BSSY B0, `(.L_x_54752) ;  /* 0x0000021000007945 */ /* 0x000fe20003800000 */
[----:B------:R-:W-:-:S03]  /*1480*/  PRMT R14, R26, 0x8880, RZ ;  /* 0x000088801a0e7816 */ /* 0x000fc600000000ff */
[----:B------:R-:W-:Y:S05]  /*1490*/  @P1 BRA `(.L_x_54753) ;  /* 0x0000000000781947 */ /* 0x000fea0003800000 */
[----:B-----5:R-:W-:Y:S02]  /*14a0*/  LOP3.LUT R2, R15, 0xffff, RZ, 0xc0, !PT ;  /* 0x0000ffff0f027812 */ /* 0x020fe400078ec0ff */
[----:B------:R-:W-:Y:S02]  /*14b0*/  IABS R22, R14 ;  /* 0x0000000e00167213 */ /* 0x000fe40000000000 */
[----:B------:R-:W-:Y:S02]  /*14c0*/  PRMT R4, R2, 0x8880, RZ ;  /* 0x0000888002047816 */ /* 0x000fe400000000ff */
[----:B------:R-:W-:Y:S02]  /*14d0*/  ISETP.GE.AND P3, PT, R14, RZ, PT ;  /* 0x000000ff0e00720c */ /* 0x000fe40003f66270 */
[----:B------:R-:W-:-:S04]  /*14e0*/  IABS R5, R4 ;  /* 0x0000000400057213 */ /* 0x000fc80000000000 */
        /* <DEDUP_REMOVED lines=25> */
.L_x_54753:
[----:B------:R-:W-:Y:S05]  /*1680*/  BSYNC B0 ;  /* 0x0000000000007941 */ /* 0x000fea0003800000 */
.L_x_54752:
[----:B------:R-:W-:Y:S01]  /*1690*/  VIADD R2, R0, 0x80 ;  /* 0x0000008000027836 */ /* 0x000fe20000000000 */
[----:B------:R-:W-:Y:S04]  /*16a0*/  BSSY B0, `(.L_x_54754) ;  /* 0x0000021000007945 */ /* 0x000fe80003800000 */
[----:B------:R-:W-:-:S13]  /*16b0*/  ISETP.GE.AND P0, PT, R2, R9, PT ;  /* 0x000000090200720c */ /* 0x000fda0003f06270 */
        /* <DEDUP_REMOVED lines=31> */
.L_x_54755:
[----:B------:R-:W-:Y:S05]  /*18b0*/  BSYNC B0 ;  /* 0x0000000000007941 */ /* 0x000fea0003800000 */
.L_x_54754:
        /* <DEDUP_REMOVED lines=19> */
[----:B-1----:R-:W-:-:S06]  /*19f0*/  VIADD R4, R17, 0xffffffe ;  /* 0x0ffffffe11047836 */ /* 0x002fcc0000000000 */
[----:B------:R1:W2:Y:S02]  /*1a00*/  F2I.FTZ.U32.TRUNC.NTZ R5, R4 ;  /* 0x0000000400057305 */ /* 0x0002a4000021f000 */
[----:B-1----:R-:W-:Y:S02]  /*1a10*/  IMAD.MOV.U32 R4, RZ, RZ, RZ ;  /* 0x000000ffff047224 */ /* 0x002fe400078e00ff */
[----:B--2---:R-:W-:-:S04]  /*1a20*/  IMAD.MOV R22, RZ, RZ, -R5 ;  /* 0x000000ffff167224 */ /* 0x004fc800078e0a05 */
        /* <DEDUP_REMOVED lines=18> */
.L_x_54757:
[----:B------:R-:W-:Y:S05]  /*1b50*/  BSYNC B0 ;  /* 0x0000000000007941 */ /* 0x000fea0003800000 */
.L_x_54756:
[----:B------:R-:W-:Y:S01]  /*1b60*/  BSSY B0, `(.L_x_54758) ;  /* 0x0000023000007945 */ /* 0x000fe20003800000 */
[----:B------:R-:W-:Y:S01]  /*1b70*/  ISETP.GE.AND P3, PT, R20, R9, PT ;  /* 0x000000091400720c */ /* 0x000fe20003f66270 */
[C---:B------:R-:W-:Y:S02]  /*1b80*/  VIADD R20, R0.reuse, 0x380 ;  /* 0x0000038000147836 */ /* 0x040fe40000000000 */
[----:B-----5:R-:W-:Y:S01]  /*1b90*/  @!P1 VIADD R15, R0, UR4 ;  /* 0x00000004000f9c36 */ /* 0x020fe20008000000 */
[----:B------:R-:W-:Y:S09]  /*1ba0*/  @P4 BRA `(.L_x_54759) ;  /* 0x0000000000784947 */ /* 0x000ff20003800000 */
[----:B------:R-:W-:Y:S02]  /*1bb0*/  LOP3.LUT R5, R8, 0xffff, RZ, 0xc0, !PT ;  /* 0x0000ffff08057812 */ /* 0x000fe400078ec0ff */
        /* <DEDUP_REMOVED lines=29> */
.L_x_54759:
[----:B------:R-:W-:Y:S05]  /*1d90*/  BSYNC B0 ;  /* 0x0000000000007941 */ /* 0x000fea0003800000 */
.L_x_54758:
[----:B0-----:R-:W-:Y:S01]  /*1da0*/  @!P1 IADD3 R6, P0, R15, R6, RZ ;  /* 0x000000060f069210 */ /* 0x001fe20007f1e0ff */
[----:B------:R-:W-:Y:S01]  /*1db0*/  BSSY B0, `(.L_x_54760) ;  /* 0x0000022000007945 */ /* 0x000fe20003800000 */
[----:B------:R-:W-:-:S03]  /*1dc0*/  ISETP.GE.AND P4, PT, R20, R9, PT ;  /* 0x000000091400720c */ /* 0x000fc60003f86270 */
[----:B------:R-:W-:Y:S01]  /*1dd0*/  @!P1 IMAD.X R7, RZ, RZ, R7, P0 ;  /* 0x000000ffff079224 */ /* 0x000fe200000e0607 */
[----:B------:R-:W-:Y:S09]  /*1de0*/  @P5 BRA `(.L_x_54761) ;  /* 0x0000000000785947 */ /* 0x000ff20003800000 */
[----:B------:R-:W-:Y:S02]  /*1df0*/  LOP3.LUT R8, R12, 0xffff, RZ, 0xc0, !PT ;  /* 0x0000ffff0c087812 */ /* 0x000fe400078ec0ff */
[----:B------:R-:W-:Y:S02]  /*1e00*/  IABS R22, R14 ;  /* 0x0000000e00167213 */ /* 0x000fe40000000000 */
        /* <DEDUP_REMOVED lines=28> */
.L_x_54761:
[----:B------:R-:W-:Y:S05]  /*1fd0*/  BSYNC B0 ;  /* 0x0000000000007941 */ /* 0x000fea0003800000 */
.L_x_54760:
[----:B------:R-:W-:Y:S04]  /*1fe0*/  BSSY B0, `(.L_x_54762) ;  /* 0x0000020000007945 */ /* 0x000fe80003800000 */
[----:B------:R-:W-:Y:S05]  /*1ff0*/  @P2 BRA `(.L_x_54763) ;  /* 0x0000000000782947 */ /* 0x000fea0003800000 */
        /* <DEDUP_REMOVED lines=30> */
.L_x_54763:
[----:B------:R-:W-:Y:S05]  /*21e0*/  BSYNC B0 ;  /* 0x0000000000007941 */ /* 0x000fea0003800000 */
.L_x_54762:
        /* <DEDUP_REMOVED lines=32> */
.L_x_54765:
[----:B------:R-:W-:Y:S05]  /*23f0*/  BSYNC B0 ;  /* 0x0000000000007941 */ /* 0x000fea0003800000 */
.L_x_54764:
        /* <DEDUP_REMOVED lines=32> */
.L_x_54767:
[----:B------:R-:W-:Y:S05]  /*2600*/  BSYNC B0 ;  /* 0x0000000000007941 */ /* 0x000fea0003800000 */
.L_x_54766:
[----:B------:R0:W-:Y:S01]  /*2610*/  @!P1 STG.E.U8 desc[UR8][R6.64], R3 ;  /* 0x0000000306009986 */ /* 0x0001e2000c101108 */
        /* <DEDUP_REMOVED lines=19> */
.L_x_54770:
        /* <DEDUP_REMOVED lines=8> */
.L_x_54771:
        /* <DEDUP_REMOVED lines=8> */
.L_x_54772:
        /* <DEDUP_REMOVED lines=9> */
.L_x_54773:
[----:B------:R-:W-:Y:S05]  /*28e0*/  BSYNC B1 ;  /* 0x0000000000017941 */ /* 0x000fea0003800000 */
.L_x_54769:
[----:B------:R-:W-:-:S13]  /*28f0*/  ISETP.GE.AND P0, PT, R0, R9, PT ;  /* 0x000000090000720c */ /* 0x000fda0003f06270 */
[----:B-1----:R-:W0:Y:S01]  /*2900*/  @!P0 LDC.64 R4, c[0x0][0x218] ;  /* 0x00008600ff048b82 */ /* 0x002e220000000a00 */
[C---:B--2---:R-:W-:Y:S02]  /*2910*/  @!P0 VIADD R3, R0.reuse, UR4 ;  /* 0x0000000400038c36 */ /* 0x044fe40008000000 */
[----:B------:R-:W-:-:S03]  /*2920*/  @!P0 VIADD R0, R0, 0x80 ;  /* 0x0000008000008836 */ /* 0x000fc60000000000 */
[----:B0-----:R-:W-:-:S05]  /*2930*/  @!P0 IADD3 R2, P1, R3, R4, RZ ;  /* 0x0000000403028210 */ /* 0x001fca0007f3e0ff */
[----:B------:R-:W-:-:S05]  /*2940*/  @!P0 IMAD.X R3, RZ, RZ, R5, P1 ;  /* 0x000000ffff038224 */ /* 0x000fca00008e0605 */
[----:B------:R2:W-:Y:S03]  /*2950*/  @!P0 STG.E.U8 desc[UR8][R2.64], R13 ;  /* 0x0000000d02008986 */ /* 0x0005e6000c101108 */
.L_x_54774:
[----:B------:R-:W-:Y:S05]  /*2960*/  BSYNC B0 ;  /* 0x0000000000007941 */ /* 0x000fea0003800000 */
.L_x_54768:
[----:B------:R-:W-:Y:S05]  /*2970*/  WARPSYNC.ALL ;  /* 0x0000000000007948 */ /* 0x000fea0003800000 */
[----:B------:R-:W-:-:S13]  /*2980*/  ISETP.GE.AND P0, PT, R0, R9, PT ;  /* 0x000000090000720c */ /* 0x000fda0003f06270 */
[----:B------:R-:W-:Y:S05]  /*2990*/  @P0 EXIT ;  /* 0x000000000000094d */ /* 0x000fea0003800000 */
[----:B------:R-:W-:Y:S01]  /*29a0*/  VIADD R0, R0, UR4 ;  /* 0x0000000400007c36 */ /* 0x000fe20008000000 */
[----:B------:R-:W-:-:S04]  /*29b0*/  ULDC.64 UR6, c[0x0][0x218] ;  /* 0x0000860000067ab9 */ /* 0x000fc80000000a00 */
[----:B012---:R-:W-:-:S05]  /*29c0*/  IADD3 R2, P0, R0, UR6, RZ ;  /* 0x0000000600027c10 */ /* 0x007fca000ff1e0ff */
[----:B------:R-:W-:-:S05]  /*29d0*/  IMAD.X R3, RZ, RZ, UR7, P0 ;  /* 0x00000007ff037e24 */ /* 0x000fca00080e06ff */
[----:B------:R-:W-:Y:S01]  /*29e0*/  STG.E.U8 desc[UR8][R2.64], R10 ;  /* 0x0000000a02007986 */ /* 0x000fe2000c101108 */
[----:B------:R-:W-:Y:S05]  /*29f0*/  EXIT ;  /* 0x000000000000794d */ /* 0x000fea0003800000 */
.L_x_54775:
        /* <DEDUP_REMOVED lines=16> */
.L_x_57651:


//--------------------- .text._ZN2at6native29vectorized_elementwise_kernelILi4ENS0_13AUnaryFunctorIaaaZZZNS0_21remainder_kernel_cudaERNS_18TensorIteratorBaseEENKUlvE_clEvENKUlvE0_clEvEUlaaE_EESt5arrayIPcLm2EEEEviT0_T1_ --------------------------
	.section	.text._ZN2at6native29vectorized_elementwise_kernelILi4ENS0_13AUnaryFunctorIaaaZZZNS0_21remainder_kernel_cudaERNS_18TensorIteratorBaseEENKUlvE_clEvENKUlvE0_clEvEUlaaE_EESt5arrayIPcLm2EEEEviT0_T1_,"ax",@progbits
	.align	128
        .global         _ZN2at6native29vectorized_elementwise_kernelILi4ENS0_13AUnaryFunctorIaaaZZZNS0_21remainder_kernel_cudaERNS_18TensorIteratorBaseEENKUlvE_clEvENKUlvE0_clEvEUlaaE_EESt5arrayIPcLm2EEEEviT0_T1_
        .type           _ZN2at6native29vectorized_elementwise_kernelILi4ENS0_13AUnaryFunctorIaaaZZZNS0_21remainder_kernel_cudaERNS_18TensorIteratorBaseEENKUlvE_clEvENKUlvE0_clEvEUlaaE_EESt5arrayIPcLm2EEEEviT0_T1_,@function
        .size           _ZN2at6native29vectorized_elementwise_kernelILi4ENS0_13AUnaryFunctorIaaaZZZNS0_21remainder_kernel_cudaERNS_18TensorIteratorBaseEENKUlvE_clEvENKUlvE0_clEvEUlaaE_EESt5arrayIPcLm2EEEEviT0_T1_,(.L_x_57652 - _ZN2at6native29vectorized_elementwise_kernelILi4ENS0_13AUnaryFunctorIaaaZZZNS0_21remainder_kernel_cudaERNS_18TensorIteratorBaseEENKUlvE_clEvENKUlvE0_clEvEUlaaE_EESt5arrayIPcLm2EEEEviT0_T1_)
        .other          _ZN2at6native29vectorized_elementwise_kernelILi4ENS0_13AUnaryFunctorIaaaZZZNS0_21remainder_kernel_cudaERNS_18TensorIteratorBaseEENKUlvE_clEvENKUlvE0_clEvEUlaaE_EESt5arrayIPcLm2EEEEviT0_T1_,@"STO_CUDA_ENTRY STV_DEFAULT"
_ZN2at6native29vectorized_elementwise_kernelILi4ENS0_13AUnaryFunctorIaaaZZZNS0_21remainder_kernel_cudaERNS_18TensorIteratorBaseEENKUlvE_clEvENKUlvE0_clEvEUlaaE_EESt5arrayIPcLm2EEEEviT0_T1_:
.text._ZN2at6native29vectorized_elementwise_kernelILi4ENS0_13AUnaryFunctorIaaaZZZNS0_21remainder_kernel_cudaERNS_18TensorIteratorBaseEENKUlvE_clEvENKUlvE0_clEvEUlaaE_EESt5arrayIPcLm2EEEEviT0_T1_:
        /* <DEDUP_REMOVED lines=29> */
[C---:B---3--:R-:W-:Y:S01]  /*01d0*/  PRMT R19, R11.reuse, 0x8880, RZ ;  /* 0x000088800b137816 */ /* 0x048fe200000000ff */
[----:B------:R-:W1:Y:S01]  /*01e0*/  I2F.RP R8, R16 ;  /* 0x0000001000087306 */ /* 0x000e620000209400 */
[----:B------:R-:W-:Y:S02]  /*01f0*/  IABS R20, R17 ;  /* 0x0000001100147213 */ /* 0x000fe40000000000 */
[----:B------:R-:W-:Y:S02]  /*0200*/  IABS R21, R19 ;  /* 0x0000001300157213 */ /* 0x000fe40000000000 */
[----:B------:R-:W-:-:S03]  /*0210*/  PRMT R22, R11, 0x9991, RZ ;  /* 0x000099910b167816 */ /* 0x000fc600000000ff */
[----:B------:R-:W-:Y:S01]  /*0220*/  I2F.RP R25, R18 ;  /* 0x0000001200197306 */ /* 0x000fe20000209400 */
[----:B------:R-:W-:-:S07]  /*0230*/  IABS R23, R22 ;  /* 0x0000001600177213 */ /* 0x000fce0000000000 */
        /* <DEDUP_REMOVED lines=9> */
[----:B0-----:R-:W-:-:S07]  /*02d0*/  VIADD R5, R5, 0xffffffe ;  /* 0x0ffffffe05057836 */ /* 0x001fce0000000000 */
[----:B------:R-:W0:Y:S01]  /*02e0*/  MUFU.RCP R4, R27 ;  /* 0x0000001b00047308 */ /* 0x000e220000001000 */
[----:B-1----:R-:W-:-:S07]  /*02f0*/  IMAD.MOV R9, RZ, RZ, -R7 ;  /* 0x000000ffff097224 */ /* 0x002fce00078e0a07 */
[----:B------:R1:W2:Y:S01]  /*0300*/  MUFU.RCP R2, R6 ;  /* 0x0000000600027308 */ /* 0x0002a20000001000 */
[----:B------:R-:W-:-:S07]  /*0310*/  IMAD R25, R9, R14, RZ ;  /* 0x0000000e09197224 */ /* 0x000fce00078e02ff */
[----:B------:R-:W3:Y:S01]  /*0320*/  F2I.FTZ.U32.TRUNC.NTZ R3, R3 ;  /* 0x0000000300037305 */ /* 0x000ee2000021f000 */
[----:B-1----:R-:W-:Y:S02]  /*0330*/  IMAD.MOV.U32 R6, RZ, RZ, RZ ;  /* 0x000000ffff067224 */ /* 0x002fe400078e00ff */
[----:B0-----:R-:W-:Y:S02]  /*0340*/  VIADD R4, R4, 0xffffffe ;  /* 0x0ffffffe04047836 */ /* 0x001fe40000000000 */
[----:B------:R-:W-:-:S03]  /*0350*/  IMAD.HI.U32 R25, R7, R25, R6 ;  /* 0x0000001907197227 */ /* 0x000fc600078e0006 */
[----:B------:R0:W1:Y:S01]  /*0360*/  MUFU.RCP R8, R26 ;  /* 0x0000001a00087308 */ /* 0x0000620000001000 */
[----:B--2---:R-:W-:Y:S02]  /*0370*/  VIADD R9, R2, 0xffffffe ;  /* 0x0ffffffe02097836 */ /* 0x004fe40000000000 */
[----:B------:R-:W-:Y:S02]  /*0380*/  IMAD.MOV.U32 R2, RZ, RZ, RZ ;  /* 0x000000ffff027224 */ /* 0x000fe400078e00ff */
[----:B---3--:R-:W-:-:S03]  /*0390*/  IMAD.MOV R27, RZ, RZ, -R3 ;  /* 0x000000ffff1b7224 */ /* 0x008fc600078e0a03 */
[----:B------:R-:W2:Y:S01]  /*03a0*/  F2I.FTZ.U32.TRUNC.NTZ R5, R5 ;  /* 0x0000000500057305 */ /* 0x000ea2000021f000 */
[----:B------:R-:W-:-:S04]  /*03b0*/  IMAD R27, R27, R16, RZ ;  /* 0x000000101b1b7224 */ /* 0x000fc800078e02ff */
[----:B0-----:R-:W-:-:S03]  /*03c0*/  IMAD.HI.U32 R26, R3, R27, R2 ;  /* 0x0000001b031a7227 */ /* 0x001fc600078e0002 */
[----:B------:R0:W3:Y:S01]  /*03d0*/  F2I.FTZ.U32.TRUNC.NTZ R7, R4 ;  /* 0x0000000400077305 */ /* 0x0000e2000021f000 */
[----:B-1----:R-:W-:Y:S02]  /*03e0*/  VIADD R2, R8, 0xffffffe ;  /* 0x0ffffffe08027836 */ /* 0x002fe40000000000 */
[----:B--2---:R-:W-:-:S05]  /*03f0*/  IMAD.MOV R29, RZ, RZ, -R5 ;  /* 0x000000ffff1d7224 */ /* 0x004fca00078e0a05 */
[----:B------:R-:W1:Y:S01]  /*0400*/  F2I.FTZ.U32.TRUNC.NTZ R9, R9 ;  /* 0x0000000900097305 */ /* 0x000e62000021f000 */
[----:B0-----:R-:W-:Y:S02]  /*0410*/  IMAD.MOV.U32 R4, RZ, RZ, RZ ;  /* 0x000000ffff047224 */ /* 0x001fe400078e00ff */
[----:B------:R-:W-:-:S04]  /*0420*/  IMAD R29, R29, R18, RZ ;  /* 0x000000121d1d7224 */ /* 0x000fc800078e02ff */
[----:B------:R-:W-:Y:S01]  /*0430*/  IMAD.HI.U32 R4, R5, R29, R4 ;  /* 0x0000001d05047227 */ /* 0x000fe200078e0004 */
[----:B------:R-:W0:Y:S03]  /*0440*/  F2I.FTZ.U32.TRUNC.NTZ R3, R2 ;  /* 0x0000000200037305 */ /* 0x000e26000021f000 */
[----:B---3--:R-:W-:-:S04]  /*0450*/  IMAD.MOV R5, RZ, RZ, -R7 ;  /* 0x000000ffff057224 */ /* 0x008fc800078e0a07 */
[----:B------:R-:W-:Y:S02]  /*0460*/  IMAD R5, R5, R20, RZ ;  /* 0x0000001405057224 */ /* 0x000fe400078e02ff */
[----:B-1----:R-:W-:Y:S02]  /*0470*/  IMAD.MOV R8, RZ, RZ, -R9 ;  /* 0x000000ffff087224 */ /* 0x002fe400078e0a09 */
[----:B------:R-:W-:Y:S01]  /*0480*/  IMAD.HI.U32 R6, R7, R5, R6 ;  /* 0x0000000507067227 */ /* 0x000fe200078e0006 */
[----:B------:R-:W-:-:S03]  /*0490*/  PRMT R7, R24, 0x8880, RZ ;  /* 0x0000888018077816 */ /* 0x000fc600000000ff */
[----:B------:R-:W-:Y:S01]  /*04a0*/  IMAD R5, R8, R21, RZ ;  /* 0x0000001508057224 */ /* 0x000fe200078e02ff */
[----:B------:R-:W-:Y:S01]  /*04b0*/  IABS R27, R7 ;  /* 0x00000007001b7213 */ /* 0x000fe20000000000 */
[----:B------:R-:W-:Y:S01]  /*04c0*/  IMAD.MOV.U32 R8, RZ, RZ, RZ ;  /* 0x000000ffff087224 */ /* 0x000fe200078e00ff */
[----:B------:R-:W-:Y:S01]  /*04d0*/  ISETP.GE.AND P4, PT, R7, RZ, PT ;  /* 0x000000ff0700720c */ /* 0x000fe20003f86270 */
[----:B0-----:R-:W-:Y:S02]  /*04e0*/  IMAD.MOV R2, RZ, RZ, -R3 ;  /* 0x000000ffff027224 */ /* 0x001fe400078e0a03 */
[----:B------:R-:W-:Y:S01]  /*04f0*/  IMAD.HI.U32 R8, R9, R5, R8 ;  /* 0x0000000509087227 */ /* 0x000fe200078e0008 */
[----:B------:R-:W-:-:S03]  /*0500*/  PRMT R9, R11, 0xaaa2, RZ ;  /* 0x0000aaa20b097816 */ /* 0x000fc600000000ff */
[----:B------:R-:W-:Y:S01]  /*0510*/  IMAD R5, R2, R23, RZ ;  /* 0x0000001702057224 */ /* 0x000fe200078e02ff */
[----:B------:R-:W-:Y:S01]  /*0520*/  IABS R7, R9 ;  /* 0x0000000900077213 */ /* 0x000fe20000000000 */
[----:B------:R-:W-:Y:S02]  /*0530*/  IMAD.MOV.U32 R2, RZ, RZ, RZ ;  /* 0x000000ffff027224 */ /* 0x000fe400078e00ff */
[----:B------:R-:W-:-:S04]  /*0540*/  IMAD.HI.U32 R26, R26, R27, RZ ;  /* 0x0000001b1a1a7227 */ /* 0x000fc800078e00ff */
[----:B------:R-:W-:Y:S01]  /*0550*/  IMAD.HI.U32 R5, R3, R5, R2 ;  /* 0x0000000503057227 */ /* 0x000fe200078e0002 */
[----:B------:R-:W-:-:S03]  /*0560*/  IABS R2, R12 ;  /* 0x0000000c00027213 */ /* 0x000fc60000000000 */
[----:B------:R-:W-:-:S04]  /*0570*/  IMAD.HI.U32 R4, R4, R27, RZ ;  /* 0x0000001b04047227 */ /* 0x000fc800078e00ff */
[----:B------:R-:W-:Y:S02]  /*0580*/  IMAD.MOV R3, RZ, RZ, -R2 ;  /* 0x000000ffff037224 */ /* 0x000fe400078e0a02 */
[----:B------:R-:W-:-:S04]  /*0590*/  IMAD.HI.U32 R2, R25, R27, RZ ;  /* 0x0000001b19027227 */ /* 0x000fc800078e00ff */
[----:B------:R-:W-:Y:S01]  /*05a0*/  IMAD R25, R2, R3, R27 ;  /* 0x0000000302197224 */ /* 0x000fe200078e021b */
[----:B------:R-:W-:Y:S01]  /*05b0*/  IABS R3, R13 ;  /* 0x0000000d00037213 */ /* 0x000fe20000000000 */
[----:B------:R-:W0:Y:S01]  /*05c0*/  I2F.RP R2, R7 ;  /* 0x0000000700027306 */ /* 0x000e220000209400 */
[----:B------:R-:W-:Y:S02]  /*05d0*/  IMAD.HI.U32 R6, R6, R27, RZ ;  /* 0x0000001b06067227 */ /* 0x000fe400078e00ff */
[----:B------:R-:W-:Y:S02]  /*05e0*/  ISETP.GT.U32.AND P0, PT, R14, R25, PT ;  /* 0x000000190e00720c */ /* 0x000fe40003f04070 */
[----:B------:R-:W-:Y:S01]  /*05f0*/  IMAD.MOV R29, RZ, RZ, -R3 ;  /* 0x000000ffff1d7224 */ /* 0x000fe200078e0a03 */
[----:B------:R-:W-:Y:S01]  /*0600*/  IABS R3, R15 ;  /* 0x0000000f00037213 */ /* 0x000fe20000000000 */
[----:B------:R-:W-:-:S04]  /*0610*/  IMAD.HI.U32 R8, R8, R27, RZ ;  /* 0x0000001b08087227 */ /* 0x000fc800078e00ff */
[----:B------:R-:W-:Y:S02]  /*0620*/  IMAD R29, R26, R29, R27 ;  /* 0x0000001d1a1d7224 */ /* 0x000fe400078e021b */
[----:B------:R-:W-:Y:S01]  /*0630*/  IMAD.MOV R3, RZ, RZ, -R3 ;  /* 0x000000ffff037224 */ /* 0x000fe200078e0a03 */
[----:B0-----:R-:W0:Y:S02]  /*0640*/  MUFU.RCP R2, R2 ;  /* 0x0000000200027308 */ /* 0x001e240000001000 */
[----:B------:R-:W-:Y:S01]  /*0650*/  ISETP.GT.U32.AND P1, PT, R16, R29, PT ;  /* 0x0000001d1000720c */ /* 0x000fe20003f24070 */
[----:B------:R-:W-:Y:S01]  /*0660*/  IMAD R4, R4, R3, R27 ;  /* 0x0000000304047224 */ /* 0x000fe200078e021b */
[----:B------:R-:W-:Y:S01]  /*0670*/  IABS R3, R17 ;  /* 0x0000001100037213 */ /* 0x000fe20000000000 */
[----:B------:R-:W-:-:S03]  /*0680*/  @!P0 IMAD.IADD R25, R25, 0x1, -R14 ;  /* 0x0000000119198824 */ /* 0x000fc600078e0a0e */
[----:B------:R-:W-:Y:S01]  /*0690*/  ISETP.GT.U32.AND P2, PT, R18, R4, PT ;  /* 0x000000041200720c */ /* 0x000fe20003f44070 */
[----:B------:R-:W-:Y:S01]  /*06a0*/  IMAD.MOV R24, RZ, RZ, -R3 ;  /* 0x000000ffff187224 */ /* 0x000fe200078e0a03 */
[----:B------:R-:W-:-:S03]  /*06b0*/  ISETP.GT.U32.AND P0, PT, R14, R25, PT ;  /* 0x000000190e00720c */ /* 0x000fc60003f04070 */
[----:B------:R-:W-:Y:S01]  /*06c0*/  IMAD R6, R6, R24, R27 ;  /* 0x0000001806067224 */ /* 0x000fe200078e021b */
[----:B------:R-:W-:Y:S01]  /*06d0*/  PRMT R24, R10, 0x7772, RZ ;  /* 0x000077720a187816 */ /* 0x000fe200000000ff */
[----:B------:R-:W-:-:S03]  /*06e0*/  @!P1 IMAD.IADD R29, R29, 0x1, -R16 ;  /* 0x000000011d1d9824 */ /* 0x000fc600078e0a10 */
[----:B------:R-:W-:Y:S01]  /*06f0*/  ISETP.GT.U32.AND P3, PT, R20, R6, PT ;  /* 0x000000061400720c */ /* 0x000fe20003f64070 */
[----:B0-----:R-:W-:Y:S01]  /*0700*/  VIADD R3, R2, 0xffffffe ;  /* 0x0ffffffe02037836 */ /* 0x001fe20000000000 */
[----:B------:R-:W-:Y:S01]  /*0710*/  ISETP.GT.U32.AND P1, PT, R16, R29, PT ;  /* 0x0000001d1000720c */ /* 0x000fe20003f24070 */
[----:B------:R-:W-:Y:S02]  /*0720*/  @!P2 IMAD.IADD R4, R4, 0x1, -R18 ;  /* 0x000000010404a824 */ /* 0x000fe400078e0a12 */
[----:B------:R-:W-:Y:S02]  /*0730*/  @!P0 IMAD.IADD R25, R25, 0x1, -R14 ;  /* 0x0000000119198824 */ /* 0x000fe400078e0a0e */
[----:B------:R-:W0:Y:S01]  /*0740*/  F2I.FTZ.U32.TRUNC.NTZ R3, R3 ;  /* 0x0000000300037305 */ /* 0x000e22000021f000 */
[----:B------:R-:W-:Y:S01]  /*0750*/  ISETP.GT.U32.AND P2, PT, R18, R4, PT ;  /* 0x000000041200720c */ /* 0x000fe20003f44070 */
[----:B------:R-:W-:-:S04]  /*0760*/  @!P4 IMAD.MOV R25, RZ, RZ, -R25 ;  /* 0x000000ffff19c224 */ /* 0x000fc800078e0a19 */
[----:B------:R-:W-:Y:S02]  /*0770*/  @!P3 IMAD.IADD R6, R6, 0x1, -R20 ;  /* 0x000000010606b824 */ /* 0x000fe400078e0a14 */
[----:B------:R-:W-:Y:S01]  /*0780*/  @!P1 IMAD.IADD R29, R29, 0x1, -R16 ;  /* 0x000000011d1d9824 */ /* 0x000fe200078e0a10 */
[----:B------:R-:W-:Y:S02]  /*0790*/  PRMT R16, R10, 0x7770, RZ ;  /* 0x000077700a107816 */ /* 0x000fe400000000ff */
[----:B------:R-:W-:Y:S01]  /*07a0*/  ISETP.GT.U32.AND P1, PT, R20, R6, PT ;  /* 0x000000061400720c */ /* 0x000fe20003f24070 */
[----:B------:R-:W-:Y:S01]  /*07b0*/  @!P4 IMAD.MOV R29, RZ, RZ, -R29 ;  /* 0x000000ffff1dc224 */ /* 0x000fe200078e0a1d */
[----:B------:R-:W-:Y:S01]  /*07c0*/  ISETP.NE.AND P0, PT, R16, RZ, PT ;  /* 0x000000ff1000720c */ /* 0x000fe20003f05270 */
[----:B------:R-:W-:Y:S01]  /*07d0*/  @!P2 IMAD.IADD R4, R4, 0x1, -R18 ;  /* 0x000000010404a824 */ /* 0x000fe200078e0a12 */
[----:B------:R-:W-:Y:S01]  /*07e0*/  PRMT R18, R11, 0xbbb3, RZ ;  /* 0x0000bbb30b127816 */ /* 0x000fe200000000ff */
[----:B0-----:R-:W-:-:S02]  /*07f0*/  IMAD.MOV R2, RZ, RZ, -R3 ;  /* 0x000000ffff027224 */ /* 0x001fc400078e0a03 */
[----:B------:R-:W-:Y:S02]  /*0800*/  @!P4 IMAD.MOV R4, RZ, RZ, -R4 ;  /* 0x000000ffff04c224 */ /* 0x000fe400078e0a04 */
[----:B------:R-:W-:Y:S02]  /*0810*/  IMAD R14, R2, R7, RZ ;  /* 0x00000007020e7224 */ /* 0x000fe400078e02ff */
[----:B------:R-:W-:Y:S02]  /*0820*/  IMAD.MOV.U32 R2, RZ, RZ, RZ ;  /* 0x000000ffff027224 */ /* 0x000fe400078e00ff */
[----:B------:R-:W-:Y:S01]  /*0830*/  @!P1 IMAD.IADD R6, R6, 0x1, -R20 ;  /* 0x0000000106069824 */ /* 0x000fe200078e0a14 */
[----:B------:R-:W-:Y:S01]  /*0840*/  IABS R20, R18 ;  /* 0x0000001200147213 */ /* 0x000fe20000000000 */
[----:B------:R-:W-:Y:S01]  /*0850*/  IMAD.HI.U32 R14, R3, R14, R2 ;  /* 0x0000000e030e7227 */ /* 0x000fe200078e0002 */
[----:B------:R-:W-:Y:S02]  /*0860*/  @!P0 LOP3.LUT R25, RZ, R12, RZ, 0x33, !PT ;  /* 0x0000000cff198212 */ /* 0x000fe400078e33ff */
[----:B------:R-:W0:Y:S01]  /*0870*/  I2F.RP R2, R20 ;  /* 0x0000001400027306 */ /* 0x000e220000209400 */
[----:B------:R-:W-:Y:S01]  /*0880*/  PRMT R12, R10, 0x7771, RZ ;  /* 0x000077710a0c7816 */ /* 0x000fe200000000ff */
[----:B------:R-:W-:Y:S01]  /*0890*/  @!P4 IMAD.MOV R6, RZ, RZ, -R6 ;  /* 0x000000ffff06c224 */ /* 0x000fe200078e0a06 */
[----:B------:R-:W-:Y:S01]  /*08a0*/  ISETP.NE.AND P1, PT, R24, RZ, PT ;  /* 0x000000ff1800720c */ /* 0x000fe20003f25270 */
[----:B------:R-:W-:Y:S01]  /*08b0*/  IMAD.HI.U32 R14, R14, R27, RZ ;  /* 0x0000001b0e0e7227 */ /* 0x000fe200078e00ff */
[----:B------:R-:W-:-:S02]  /*08c0*/  ISETP.NE.AND P0, PT, R12, RZ, PT ;  /* 0x000000ff0c00720c */ /* 0x000fc40003f05270 */
[----:B------:R-:W-:Y:S02]  /*08d0*/  PRMT R10, R10, 0x7773, RZ ;  /* 0x000077730a0a7816 */ /* 0x000fe400000000ff */
[----:B------:R-:W-:Y:S01]  /*08e0*/  LOP3.LUT R3, R16, R25, RZ, 0x3c, !PT ;  /* 0x0000001910037212 */ /* 0x000fe200078e3cff */
[----:B0-----:R-:W0:Y:S06]  /*08f0*/  MUFU.RCP R2, R2 ;  /* 0x0000000200027308 */ /* 0x001e2c0000001000 */
[----:B------:R-:W-:Y:S02]  /*0900*/  @!P1 LOP3.LUT R4, RZ, R15, RZ, 0x33, !PT ;  /* 0x0000000fff049212 */ /* 0x000fe400078e33ff */
[----:B------:R-:W-:-:S02]  /*0910*/  @!P0 LOP3.LUT R29, RZ, R13, RZ, 0x33, !PT ;  /* 0x0000000dff1d8212 */ /* 0x000fc400078e33ff */
[----:B------:R-:W-:Y:S02]  /*0920*/  ISETP.NE.AND P0, PT, R10, RZ, PT ;  /* 0x000000ff0a00720c */ /* 0x000fe40003f05270 */
[----:B------:R-:W-:Y:S02]  /*0930*/  PRMT R13, R3, 0x8880, RZ ;  /* 0x00008880030d7816 */ /* 0x000fe400000000ff */
[----:B------:R-:W-:Y:S02]  /*0940*/  LOP3.LUT P1, RZ, R25, 0xff, RZ, 0xc0, !PT ;  /* 0x000000ff19ff7812 */ /* 0x000fe4000782c0ff */
[----:B------:R-:W-:Y:S02]  /*0950*/  LOP3.LUT P2, RZ, R29, 0xff, RZ, 0xc0, !PT ;  /* 0x000000ff1dff7812 */ /* 0x000fe4000784c0ff */
[----:B------:R-:W-:Y:S02]  /*0960*/  ISETP.GT.OR P1, PT, R13, -0x1, !P1 ;  /* 0xffffffff0d00780c */ /* 0x000fe40004f24670 */
[----:B------:R-:W-:Y:S01]  /*0970*/  LOP3.LUT R13, R24, R4, RZ, 0x3c, !PT ;  /* 0x00000004180d7212 */ /* 0x000fe200078e3cff */
[----:B0-----:R-:W-:Y:S01]  /*0980*/  VIADD R3, R2, 0xffffffe ;  /* 0x0ffffffe02037836 */ /* 0x001fe20000000000 */
[----:B------:R-:W-:-:S02]  /*0990*/  LOP3.LUT R2, R12, R29, RZ, 0x3c, !PT ;  /* 0x0000001d0c027212 */ /* 0x000fc400078e3cff */
[----:B------:R-:W-:Y:S02]  /*09a0*/  @!P0 LOP3.LUT R6, RZ, R17, RZ, 0x33, !PT ;  /* 0x00000011ff068212 */ /* 0x000fe400078e33ff */
[----:B------:R-:W-:Y:S01]  /*09b0*/  PRMT R2, R2, 0x8880, RZ ;  /* 0x0000888002027816 */ /* 0x000fe200000000ff */
[----:B------:R-:W0:Y:S01]  /*09c0*/  F2I.FTZ.U32.TRUNC.NTZ R3, R3 ;  /* 0x0000000300037305 */ /* 0x000e22000021f000 */
[----:B------:R-:W-:Y:S02]  /*09d0*/  PRMT R13, R13, 0x8880, RZ ;  /* 0x000088800d0d7816 */ /* 0x000fe400000000ff */
[----:B------:R-:W-:Y:S02]  /*09e0*/  ISETP.GT.OR P2, PT, R2, -0x1, !P2 ;  /* 0xffffffff0200780c */ /* 0x000fe40005744670 */
[----:B------:R-:W-:Y:S02]  /*09f0*/  LOP3.LUT P3, RZ, R4, 0xff, RZ, 0xc0, !PT ;  /* 0x000000ff04ff7812 */ /* 0x000fe4000786c0ff */
[----:B------:R-:W-:-:S02]  /*0a00*/  LOP3.LUT R2, R10, R6, RZ, 0x3c, !PT ;  /* 0x000000060a027212 */ /* 0x000fc400078e3cff */
[----:B------:R-:W-:Y:S02]  /*0a10*/  ISETP.GT.OR P3, PT, R13, -0x1, !P3 ;  /* 0xffffffff0d00780c */ /* 0x000fe40005f64670 */
[----:B------:R-:W-:Y:S02]  /*0a20*/  PRMT R2, R2, 0x8880, RZ ;  /* 0x0000888002027816 */ /* 0x000fe400000000ff */
[----:B------:R-:W-:Y:S01]  /*0a30*/  LOP3.LUT P0, RZ, R6, 0xff, RZ, 0xc0, !PT ;  /* 0x000000ff06ff7812 */ /* 0x000fe2000780c0ff */
[----:B0-----:R-:W-:Y:S01]  /*0a40*/  IMAD.MOV R13, RZ, RZ, -R3 ;  /* 0x000000ffff0d7224 */ /* 0x001fe200078e0a03 */
[----:B------:R-:W-:Y:S02]  /*0a50*/  SEL R16, R16, RZ, !P1 ;  /* 0x000000ff10107207 */ /* 0x000fe40004800000 */
[----:B------:R-:W-:Y:S01]  /*0a60*/  ISETP.GT.OR P0, PT, R2, -0x1, !P0 ;  /* 0xffffffff0200780c */ /* 0x000fe20004704670 */
[----:B------:R-:W-:Y:S01]  /*0a70*/  IMAD R13, R13, R20, RZ ;  /* 0x000000140d0d7224 */ /* 0x000fe200078e02ff */
[----:B------:R-:W-:Y:S01]  /*0a80*/  SEL R12, R12, RZ, !P2 ;  /* 0x000000ff0c0c7207 */ /* 0x000fe20005000000 */
[----:B------:R-:W-:-:S02]  /*0a90*/  IMAD.MOV.U32 R2, RZ, RZ, RZ ;  /* 0x000000ffff027224 */ /* 0x000fc400078e00ff */
[----:B------:R-:W-:Y:S02]  /*0aa0*/  IMAD.IADD R25, R25, 0x1, R16 ;  /* 0x0000000119197824 */ /* 0x000fe400078e0210 */
[----:B------:R-:W-:Y:S01]  /*0ab0*/  IMAD.HI.U32 R26, R3, R13, R2 ;  /* 0x0000000d031a7227 */ /* 0x000fe200078e0002 */
[----:B------:R-:W-:-:S03]  /*0ac0*/  IABS R2, R19 ;  /* 0x0000001300027213 */ /* 0x000fc60000000000 */
[----:B------:R-:W-:Y:S02]  /*0ad0*/  IMAD.IADD R12, R29, 0x1, R12 ;  /* 0x000000011d0c7824 */ /* 0x000fe400078e020c */
[----:B------:R-:W-:Y:S02]  /*0ae0*/  IMAD.MOV R2, RZ, RZ, -R2 ;  /* 0x000000ffff027224 */ /* 0x000fe400078e0a02 */
[----:B------:R-:W-:Y:S01]  /*0af0*/  IMAD.HI.U32 R26, R26, R27, RZ ;  /* 0x0000001b1a1a7227 */ /* 0x000fe200078e00ff */
[----:B------:R-:W-:Y:S02]  /*0b00*/  PRMT R25, R12, 0x7604, R25 ;  /* 0x000076040c197816 */ /* 0x000fe40000000019 */
[----:B------:R-:W-:Y:S01]  /*0b10*/  PRMT R12, R11, 0x7771, RZ ;  /* 0x000077710b0c7816 */ /* 0x000fe200000000ff */
[----:B------:R-:W-:Y:S01]  /*0b20*/  IMAD R8, R8, R2, R27 ;  /* 0x0000000208087224 */ /* 0x000fe200078e021b */
[----:B------:R-:W-:-:S04]  /*0b30*/  IABS R2, R22 ;  /* 0x0000001600027213 */ /* 0x000fc80000000000 */
[----:B------:R-:W-:Y:S01]  /*0b40*/  ISETP.GT.U32.AND P5, PT, R21, R8, PT ;  /* 0x000000081500720c */ /* 0x000fe20003fa4070 */
[----:B------:R-:W-:Y:S02]  /*0b50*/  IMAD.MOV R3, RZ, RZ, -R2 ;  /* 0x000000ffff037224 */ /* 0x000fe400078e0a02 */
[----:B------:R-:W-:Y:S01]  /*0b60*/  IMAD.HI.U32 R2, R5, R27, RZ ;  /* 0x0000001b05027227 */ /* 0x000fe200078e00ff */
[----:B------:R-:W-:-:S03]  /*0b70*/  SEL R5, R24, RZ, !P3 ;  /* 0x000000ff18057207 */ /* 0x000fc60005800000 */
[----:B------:R-:W-:Y:S01]  /*0b80*/  IMAD R2, R2, R3, R27 ;  /* 0x0000000302027224 */ /* 0x000fe200078e021b */
[----:B------:R-:W-:Y:S01]  /*0b90*/  IABS R3, R9 ;  /* 0x0000000900037213 */ /* 0x000fe20000000000 */
[----:B------:R-:W-:Y:S01]  /*0ba0*/  IMAD.IADD R4, R4, 0x1, R5 ;  /* 0x0000000104047824 */ /* 0x000fe200078e0205 */
[----:B------:R-:W-:Y:S02]  /*0bb0*/  PRMT R5, R11, 0x7772, RZ ;  /* 0x000077720b057816 */ /* 0x000fe400000000ff */
[----:B------:R-:W-:Y:S01]  /*0bc0*/  ISETP.GT.U32.AND P1, PT, R23, R2, PT ;  /* 0x000000021700720c */ /* 0x000fe20003f24070 */
[----:B------:R-:W-:Y:S01]  /*0bd0*/  IMAD.MOV R3, RZ, RZ, -R3 ;  /* 0x000000ffff037224 */ /* 0x000fe200078e0a03 */
[----:B------:R-:W-:Y:S01]  /*0be0*/  PRMT R25, R4, 0x7054, R25 ;  /* 0x0000705404197816 */ /* 0x000fe20000000019 */
[----:B------:R-:W-:Y:S02]  /*0bf0*/  @!P5 IMAD.IADD R8, R8, 0x1, -R21 ;  /* 0x000000010808d824 */ /* 0x000fe400078e0a15 */
[----:B------:R-:W-:Y:S01]  /*0c00*/  IMAD R14, R14, R3, R27 ;  /* 0x000000030e0e7224 */ /* 0x000fe200078e021b */
[----:B------:R-:W-:-:S04]  /*0c10*/  IABS R3, R18 ;  /* 0x0000001200037213 */ /* 0x000fc80000000000 */
[----:B------:R-:W-:Y:S01]  /*0c20*/  ISETP.GT.U32.AND P6, PT, R7, R14, PT ;  /* 0x0000000e0700720c */ /* 0x000fe20003fc4070 */
[----:B------:R-:W-:Y:S02]  /*0c30*/  IMAD.MOV R3, RZ, RZ, -R3 ;  /* 0x000000ffff037224 */ /* 0x000fe400078e0a03 */
[----:B------:R-:W-:Y:S01]  /*0c40*/  @!P1 IMAD.IADD R2, R2, 0x1, -R23 ;  /* 0x0000000102029824 */ /* 0x000fe200078e0a17 */
[----:B------:R-:W-:Y:S01]  /*0c50*/  ISETP.GT.U32.AND P1, PT, R21, R8, PT ;  /* 0x000000081500720c */ /* 0x000fe20003f24070 */
[----:B------:R-:W-:Y:S01]  /*0c60*/  IMAD R27, R26, R3, R27 ;  /* 0x000000031a1b7224 */ /* 0x000fe200078e021b */
[----:B------:R-:W-:Y:S02]  /*0c70*/  PRMT R3, R11, 0x7770, RZ ;  /* 0x000077700b037816 */ /* 0x000fe400000000ff */
[----:B------:R-:W-:Y:S02]  /*0c80*/  ISETP.GT.U32.AND P2, PT, R23, R2, PT ;  /* 0x000000021700720c */ /* 0x000fe40003f44070 */
[----:B------:R-:W-:-:S02]  /*0c90*/  ISETP.GT.U32.AND P5, PT, R20, R27, PT ;  /* 0x0000001b1400720c */ /* 0x000fc40003fa4070 */
[----:B------:R-:W-:Y:S01]  /*0ca0*/  PRMT R11, R11, 0x7773, RZ ;  /* 0x000077730b0b7816 */ /* 0x000fe200000000ff */
[----:B------:R-:W-:Y:S01]  /*0cb0*/  @!P6 IMAD.IADD R14, R14, 0x1, -R7 ;  /* 0x000000010e0ee824 */ /* 0x000fe200078e0a07 */
[----:B------:R-:W-:-:S03]  /*0cc0*/  ISETP.NE.AND P6, PT, R3, RZ, PT ;  /* 0x000000ff0300720c */ /* 0x000fc60003fc5270 */
[----:B------:R-:W-:Y:S01]  /*0cd0*/  @!P1 IMAD.IADD R8, R8, 0x1, -R21 ;  /* 0x0000000108089824 */ /* 0x000fe200078e0a15 */
[----:B------:R-:W-:-:S03]  /*0ce0*/  ISETP.NE.AND P1, PT, R12, RZ, PT ;  /* 0x000000ff0c00720c */ /* 0x000fc60003f25270 */
[----:B------:R-:W-:Y:S01]  /*0cf0*/  @!P2 IMAD.IADD R2, R2, 0x1, -R23 ;  /* 0x000000010202a824 */ /* 0x000fe200078e0a17 */
[----:B------:R-:W-:Y:S01]  /*0d00*/  ISETP.NE.AND P2, PT, R5, RZ, PT ;  /* 0x000000ff0500720c */ /* 0x000fe20003f45270 */
[----:B------:R-:W-:Y:S01]  /*0d10*/  @!P5 IMAD.IADD R27, R27, 0x1, -R20 ;  /* 0x000000011b1bd824 */ /* 0x000fe200078e0a14 */
[----:B------:R-:W-:Y:S01]  /*0d20*/  ISETP.GT.U32.AND P5, PT, R7, R14, PT ;  /* 0x0000000e0700720c */ /* 0x000fe20003fa4070 */
[----:B------:R-:W-:Y:S02]  /*0d30*/  @!P4 IMAD.MOV R8, RZ, RZ, -R8 ;  /* 0x000000ffff08c224 */ /* 0x000fe400078e0a08 */
[----:B------:R-:W-:Y:S01]  /*0d40*/  @!P6 LOP3.LUT R8, RZ, R19, RZ, 0x33, !PT ;  /* 0x00000013ff08e212 */ /* 0x000fe200078e33ff */
[----:B------:R-:W-:Y:S01]  /*0d50*/  @!P4 IMAD.MOV R2, RZ, RZ, -R2 ;  /* 0x000000ffff02c224 */ /* 0x000fe200078e0a02 */
[----:B------:R-:W-:Y:S02]  /*0d60*/  ISETP.GT.U32.AND P3, PT, R20, R27, PT ;  /* 0x0000001b1400720c */ /* 0x000fe40003f64070 */
[----:B------:R-:W-:-:S02]  /*0d70*/  @!P1 LOP3.LUT R2, RZ, R22, RZ, 0x33, !PT ;  /* 0x00000016ff029212 */ /* 0x000fc400078e33ff */
[----:B------:R-:W-:-:S04]  /*0d80*/  LOP3.LUT P1, RZ, R8, 0xff, RZ, 0xc0, !PT ;  /* 0x000000ff08ff7812 */ /* 0x000fc8000782c0ff */
[----:B------:R-:W-:Y:S01]  /*0d90*/  @!P5 IMAD.IADD R14, R14, 0x1, -R7 ;  /* 0x000000010e0ed824 */ /* 0x000fe200078e0a07 */
[----:B------:R-:W-:-:S03]  /*0da0*/  LOP3.LUT R7, R3, R8, RZ, 0x3c, !PT ;  /* 0x0000000803077212 */ /* 0x000fc600078e3cff */
[----:B------:R-:W-:Y:S01]  /*0db0*/  @!P4 IMAD.MOV R14, RZ, RZ, -R14 ;  /* 0x000000ffff0ec224 */ /* 0x000fe200078e0a0e */
[----:B------:R-:W-:Y:S01]  /*0dc0*/  @!P2 LOP3.LUT R14, RZ, R9, RZ, 0x33, !PT ;  /* 0x00000009ff0ea212 */ /* 0x000fe200078e33ff */
[----:B------:R-:W-:Y:S01]  /*0dd0*/  @!P3 IMAD.IADD R27, R27, 0x1, -R20 ;  /* 0x000000011b1bb824 */ /* 0x000fe200078e0a14 */
[----:B------:R-:W-:Y:S02]  /*0de0*/  ISETP.NE.AND P3, PT, R11, RZ, PT ;  /* 0x000000ff0b00720c */ /* 0x000fe40003f65270 */
[----:B------:R-:W-:Y:S01]  /*0df0*/  PRMT R13, R7, 0x8880, RZ ;  /* 0x00008880070d7816 */ /* 0x000fe200000000ff */
[----:B------:R-:W-:Y:S01]  /*0e00*/  @!P4 IMAD.MOV R27, RZ, RZ, -R27 ;  /* 0x000000ffff1bc224 */ /* 0x000fe200078e0a1b */
[----:B------:R-:W-:Y:S02]  /*0e10*/  LOP3.LUT R7, R12, R2, RZ, 0x3c, !PT ;  /* 0x000000020c077212 */ /* 0x000fe400078e3cff */
[----:B------:R-:W-:Y:S02]  /*0e20*/  LOP3.LUT R9, R5, R14, RZ, 0x3c, !PT ;  /* 0x0000000e05097212 */ /* 0x000fe400078e3cff */
[----:B------:R-:W-:-:S02]  /*0e30*/  ISETP.GT.OR P1, PT, R13, -0x1, !P1 ;  /* 0xffffffff0d00780c */ /* 0x000fc40004f24670 */
[----:B------:R-:W-:Y:S02]  /*0e40*/  PRMT R7, R7, 0x8880, RZ ;  /* 0x0000888007077816 */ /* 0x000fe400000000ff */
[----:B------:R-:W-:Y:S02]  /*0e50*/  LOP3.LUT P2, RZ, R2, 0xff, RZ, 0xc0, !PT ;  /* 0x000000ff02ff7812 */ /* 0x000fe4000784c0ff */
[----:B------:R-:W-:Y:S02]  /*0e60*/  @!P3 LOP3.LUT R27, RZ, R18, RZ, 0x33, !PT ;  /* 0x00000012ff1bb212 */ /* 0x000fe400078e33ff */
[----:B------:R-:W-:Y:S02]  /*0e70*/  PRMT R9, R9, 0x8880, RZ ;  /* 0x0000888009097816 */ /* 0x000fe400000000ff */
[----:B------:R-:W-:Y:S02]  /*0e80*/  LOP3.LUT P3, RZ, R14, 0xff, RZ, 0xc0, !PT ;  /* 0x000000ff0eff7812 */ /* 0x000fe4000786c0ff */
[----:B------:R-:W-:-:S02]  /*0e90*/  SEL R13, R3, RZ, !P1 ;  /* 0x000000ff030d7207 */ /* 0x000fc40004800000 */
[----:B------:R-:W-:Y:S02]  /*0ea0*/  LOP3.LUT R3, R11, R27, RZ, 0x3c, !PT ;  /* 0x0000001b0b037212 */ /* 0x000fe400078e3cff */
[----:B------:R-:W-:Y:S01]  /*0eb0*/  ISETP.GT.OR P1, PT, R7, -0x1, !P2 ;  /* 0xffffffff0700780c */ /* 0x000fe20005724670 */
[----:B------:R-:W-:Y:S01]  /*0ec0*/  IMAD.IADD R7, R8, 0x1, R13 ;  /* 0x0000000108077824 */ /* 0x000fe200078e020d */
[----:B------:R-:W-:Y:S02]  /*0ed0*/  ISETP.GT.OR P2, PT, R9, -0x1, !P3 ;  /* 0xffffffff0900780c */ /* 0x000fe40005f44670 */
[----:B------:R-:W-:Y:S02]  /*0ee0*/  PRMT R3, R3, 0x8880, RZ ;  /* 0x0000888003037816 */ /* 0x000fe400000000ff */
[----:B------:R-:W-:Y:S02]  /*0ef0*/  LOP3.LUT P3, RZ, R27, 0xff, RZ, 0xc0, !PT ;  /* 0x000000ff1bff7812 */ /* 0x000fe4000786c0ff */
[----:B------:R-:W-:-:S02]  /*0f00*/  SEL R9, R12, RZ, !P1 ;  /* 0x000000ff0c097207 */ /* 0x000fc40004800000 */
[----:B------:R-:W-:Y:S02]  /*0f10*/  SEL R5, R5, RZ, !P2 ;  /* 0x000000ff05057207 */ /* 0x000fe40005000000 */
[----:B------:R-:W-:Y:S01]  /*0f20*/  ISETP.GT.OR P1, PT, R3, -0x1, !P3 ;  /* 0xffffffff0300780c */ /* 0x000fe20005f24670 */
[----:B------:R-:W-:Y:S02]  /*0f30*/  IMAD.IADD R2, R2, 0x1, R9 ;  /* 0x0000000102027824 */ /* 0x000fe400078e0209 */
[----:B------:R-:W-:Y:S01]  /*0f40*/  IMAD.IADD R14, R14, 0x1, R5 ;  /* 0x000000010e0e7824 */ /* 0x000fe200078e0205 */
[----:B------:R-:W-:Y:S01]  /*0f50*/  SEL R5, R10, RZ, !P0 ;  /* 0x000000ff0a057207 */ /* 0x000fe20004000000 */
[----:B------:R-:W-:Y:S01]  /*0f60*/  IMAD.U32 R3, RZ, RZ, UR6 ;  /* 0x00000006ff037e24 */ /* 0x000fe2000f8e00ff */
[----:B------:R-:W-:Y:S02]  /*0f70*/  SEL R8, R11, RZ, !P1 ;  /* 0x000000ff0b087207 */ /* 0x000fe40004800000 */
[----:B------:R-:W-:Y:S01]  /*0f80*/  PRMT R7, R2, 0x7604, R7 ;  /* 0x0000760402077816 */ /* 0x000fe20000000007 */
[----:B------:R-:W-:-:S02]  /*0f90*/  IMAD.IADD R6, R6, 0x1, R5 ;  /* 0x0000000106067824 */ /* 0x000fc400078e0205 */
[----:B------:R-:W-:Y:S01]  /*0fa0*/  IMAD.IADD R8, R27, 0x1, R8 ;  /* 0x000000011b087824 */ /* 0x000fe200078e0208 */
[----:B------:R-:W-:Y:S01]  /*0fb0*/  PRMT R7, R14, 0x7054, R7 ;  /* 0x000070540e077816 */ /* 0x000fe20000000007 */
[----:B------:R-:W-:Y:S01]  /*0fc0*/  IMAD.U32 R2, RZ, RZ, UR5 ;  /* 0x00000005ff027e24 */ /* 0x000fe2000f8e00ff */
[----:B------:R-:W-:Y:S02]  /*0fd0*/  PRMT R25, R6, 0x654, R25 ;  /* 0x0000065406197816 */ /* 0x000fe40000000019 */
[----:B------:R-:W-:Y:S01]  /*0fe0*/  PRMT R7, R8, 0x654, R7 ;  /* 0x0000065408077816 */ /* 0x000fe20000000007 */
[----:B------:R-:W-:-:S05]  /*0ff0*/  IMAD.WIDE R2, R0, 0x4, R2 ;  /* 0x0000000400027825 */ /* 0x000fca00078e0202 */
[----:B------:R-:W-:Y:S04]  /*1000*/  STG.E desc[UR8][R2.64], R25 ;  /* 0x0000001902007986 */ /* 0x000fe8000c101908 */
[----:B------:R-:W-:Y:S01]  /*1010*/  STG.E desc[UR8][R2.64+0x200], R7 ;  /* 0x0002000702007986 */ /* 0x000fe2000c101908 */
[----:B------:R-:W-:Y:S05]  /*1020*/  EXIT ;  /* 0x000000000000794d */ /* 0x000fea0003800000 */
.L_x_54776:
        /* <DEDUP_REMOVED lines=99> */
.L_x_54778:
[----:B------:R-:W-:Y:S05]  /*1660*/  BSYNC B0 ;  /* 0x0000000000007941 */ /* 0x000fea0003800000 */
.L_x_54777:
        /* <DEDUP_REMOVED lines=34> */
.L_x_54780:
[----:B------:R-:W-:Y:S05]  /*1890*/  BSYNC B0 ;  /* 0x0000000000007941 */ /* 0x000fea0003800000 */
.L_x_54779:
        /* <DEDUP_REMOVED lines=41> */
.L_x_54782:
[----:B------:R-:W-:Y:S05]  /*1b30*/  BSYNC B0 ;  /* 0x0000000000007941 */ /* 0x000fea0003800000 */
.L_x_54781:
        /* <DEDUP_REMOVED lines=35> */
.L_x_54784:
[----:B------:R-:W-:Y:S05]  /*1d70*/  BSYNC B0 ;  /* 0x0000000000007941 */ /* 0x000fea0003800000 */
.L_x_54783:
        /* <DEDUP_REMOVED lines=35> */
.L_x_54786:
[----:B------:R-:W-:Y:S05]  /*1fb0*/  BSYNC B0 ;  /* 0x0000000000007941 */ /* 0x000fea0003800000 */
.L_x_54785:
        /* <DEDUP_REMOVED lines=32> */
.L_x_54788:
[----:B------:R-:W-:Y:S05]  /*21c0*/  BSYNC B0 ;  /* 0x0000000000007941 */ /* 0x000fea0003800000 */
.L_x_54787:
        /* <DEDUP_REMOVED lines=32> */
.L_x_54790:
[----:B------:R-:W-:Y:S05]  /*23d0*/  BSYNC B0 ;  /* 0x0000000000007941 */ /* 0x000fea0003800000 */
.L_x_54789:
        /* <DEDUP_REMOVED lines=32> */
.L_x_54792:
[----:B------:R-:W-:Y:S05]  /*25e0*/  BSYNC B0 ;  /* 0x0000000000007941 */ /* 0x000fea0003800000 */
.L_x_54791:
        /* <DEDUP_REMOVED lines=20> */
.L_x_54795:
        /* <DEDUP_REMOVED lines=8> */
.L_x_54796:
        /* <DEDUP_REMOVED lines=8> */
.L_x_54797:
        /* <DEDUP_REMOVED lines=9> */
.L_x_54798:
[----:B------:R-:W-:Y:S05]  /*28c0*/  BSYNC B1 ;  /* 0x0000000000017941 */ /* 0x000fea0003800000 */
.L_x_54794:
[----:B------:R-:W-:-:S13]  /*28d0*/  ISETP.GE.AND P0, PT, R0, R9, PT ;  /* 0x000000090000720c */ /* 0x000fda0003f06270 */
[----:B-1----:R-:W0:Y:S01]  /*28e0*/  @!P0 LDC.64 R4, c[0x0][0x218] ;  /* 0x00008600ff048b82 */ /* 0x002e220000000a00 */
[C---:B--2---:R-:W-:Y:S02]  /*28f0*/  @!P0 VIADD R3, R0.reuse, UR4 ;  /* 0x0000000400038c36 */ /* 0x044fe40008000000 */
[----:B------:R-:W-:-:S03]  /*2900*/  @!P0 VIADD R0, R0, 0x80 ;  /* 0x0000008000008836 */ /* 0x000fc60000000000 */
[----:B0-----:R-:W-:-:S05]  /*2910*/  @!P0 IADD3 R2, P1, R3, R4, RZ ;  /* 0x0000000403028210 */ /* 0x001fca0007f3e0ff */
[----:B------:R-:W-:-:S05]  /*2920*/  @!P0 IMAD.X R3, RZ, RZ, R5, P1 ;  /* 0x000000ffff038224 */ /* 0x000fca00008e0605 */
[----:B------:R2:W-:Y:S03]  /*2930*/  @!P0 STG.E.U8 desc[UR8][R2.64], R13 ;  /* 0x0000000d02008986 */ /* 0x0005e6000c101108 */
.L_x_54799:
[----:B------:R-:W-:Y:S05]  /*2940*/  BSYNC B0 ;  /* 0x0000000000007941 */ /* 0x000fea0003800000 */
.L_x_54793:
        /* <DEDUP_REMOVED lines=9> */
.L_x_54800:
        /* <DEDUP_REMOVED lines=10> */
.L_x_57652:


//--------------------- .text._ZN2at6native29vectorized_elementwise_kernelILi8ENS0_13AUnaryFunctorIaaaZZZNS0_21remainder_kernel_cudaERNS_18TensorIteratorBaseEENKUlvE_clEvENKUlvE0_clEvEUlaaE_EESt5arrayIPcLm2EEEEviT0_T1_ --------------------------
	.section	.text._ZN2at6native29vectorized_elementwise_kernelILi8ENS0_13AUnaryFunctorIaaaZZZNS0_21remainder_kernel_cudaERNS_18TensorIteratorBaseEENKUlvE_clEvENKUlvE0_clEvEUlaaE_EESt5arrayIPcLm2EEEEviT0_T1_,"ax",@progbits
	.align	128
        .global         _ZN2at6native29vectorized_elementwise_kernelILi8ENS0_13AUnaryFunctorIaaaZZZNS0_21remainder_kernel_cudaERNS_18TensorIteratorBaseEENKUlvE_clEvENKUlvE0_clEvEUlaaE_EESt5arrayIPcLm2EEEEviT0_T1_
        .type           _ZN2at6native29vectorized_elementwise_kernelILi8ENS0_13AUnaryFunctorIaaaZZZNS0_21remainder_kernel_cudaERNS_18TensorIteratorBaseEENKUlvE_clEvENKUlvE0_clEvEUlaaE_EESt5arrayIPcLm2EEEEviT0_T1_,@function
        .size           _ZN2at6native29vectorized_elementwise_kernelILi8ENS0_13AUnaryFunctorIaaaZZZNS0_21remainder_kernel_cudaERNS_18TensorIteratorBaseEENKUlvE_clEvENKUlvE0_clEvEUlaaE_EESt5arrayIPcLm2EEEEviT0_T1_,(.L_x_57653 - _ZN2at6native29vectorized_elementwise_kernelILi8ENS0_13AUnaryFunctorIaaaZZZNS0_21remainder_kernel_cudaERNS_18TensorIteratorBaseEENKUlvE_clEvENKUlvE0_clEvEUlaaE_EESt5arrayIPcLm2EEEEviT0_T1_)
        .other          _ZN2at6native29vectorized_elementwise_kernelILi8ENS0_13AUnaryFunctorIaaaZZZNS0_21remainder_kernel_cudaERNS_18TensorIteratorBaseEENKUlvE_clEvENKUlvE0_clEvEUlaaE_EESt5arrayIPcLm2EEEEviT0_T1_,@"STO_CUDA_ENTRY STV_DEFAULT"
_ZN2at6native29vectorized_elementwise_kernelILi8ENS0_13AUnaryFunctorIaaaZZZNS0_21remainder_kernel_cudaERNS_18TensorIteratorBaseEENKUlvE_clEvENKUlvE0_clEvEUlaaE_EESt5arrayIPcLm2EEEEviT0_T1_:
.text._ZN2at6native29vectorized_elementwise_kernelILi8ENS0_13AUnaryFunctorIaaaZZZNS0_21remainder_kernel_cudaERNS_18TensorIteratorBaseEENKUlvE_clEvENKUlvE0_clEvEUlaaE_EESt5arrayIPcLm2EEEEviT0_T1_:
        /* <DEDUP_REMOVED lines=20> */
[C---:B--2---:R-:W-:Y:S02]  /*0140*/  LOP3.LUT R17, R2.reuse, 0xffff, RZ, 0xc0, !PT ;  /* 0x0000ffff02117812 */ /* 0x044fe400078ec0ff */
[----:B------:R-:W-:Y:S02]  /*0150*/  PRMT R19, R2, 0x7732, RZ ;  /* 0x0000773202137816 */ /* 0x000fe400000000ff */
[----:B------:R-:W-:Y:S02]  /*0160*/  PRMT R11, R17, 0x8880, RZ ;  /* 0x00008880110b7816 */ /* 0x000fe400000000ff */
[----:B------:R-:W-:Y:S02]  /*0170*/  PRMT R12, R19, 0x8880, RZ ;  /* 0x00008880130c7816 */ /* 0x000fe400000000ff */
[----:B------:R-:W-:Y:S02]  /*0180*/  IABS R13, R11 ;  /* 0x0000000b000d7213 */ /* 0x000fe40000000000 */
[----:B------:R-:W-:-:S02]  /*0190*/  IABS R15, R12 ;  /* 0x0000000c000f7213 */ /* 0x000fc40000000000 */
[----:B------:R-:W0:Y:S01]  /*01a0*/  I2F.RP R5, R13 ;  /* 0x0000000d00057306 */ /* 0x000e220000209400 */
[----:B------:R-:W-:Y:S02]  /*01b0*/  SHF.R.U32.HI R17, RZ, 0x8, R17 ;  /* 0x00000008ff117819 */ /* 0x000fe40000011611 */
[----:B------:R-:W-:Y:S02]  /*01c0*/  SHF.R.U32.HI R19, RZ, 0x8, R19 ;  /* 0x00000008ff137819 */ /* 0x000fe40000011613 */
[----:B------:R-:W-:Y:S02]  /*01d0*/  LOP3.LUT R4, R17, 0xffff, RZ, 0xc0, !PT ;  /* 0x0000ffff11047812 */ /* 0x000fe400078ec0ff */
[----:B------:R-:W-:Y:S01]  /*01e0*/  LOP3.LUT R8, R19, 0xffff, RZ, 0xc0, !PT ;  /* 0x0000ffff13087812 */ /* 0x000fe200078ec0ff */
[----:B------:R-:W1:Y:S01]  /*01f0*/  I2F.RP R7, R15 ;  /* 0x0000000f00077306 */ /* 0x000e620000209400 */
[----:B------:R-:W-:Y:S02]  /*0200*/  PRMT R18, R4, 0x8880, RZ ;  /* 0x0000888004127816 */ /* 0x000fe400000000ff */
[----:B------:R-:W-:-:S02]  /*0210*/  PRMT R21, R8, 0x8880, RZ ;  /* 0x0000888008157816 */ /* 0x000fc400000000ff */
[----:B------:R-:W-:Y:S02]  /*0220*/  IABS R20, R18 ;  /* 0x0000001200147213 */ /* 0x000fe40000000000 */
[----:B------:R-:W-:Y:S01]  /*0230*/  IABS R23, R21 ;  /* 0x0000001500177213 */ /* 0x000fe20000000000 */
[----:B0-----:R-:W0:Y:S01]  /*0240*/  MUFU.RCP R5, R5 ;  /* 0x0000000500057308 */ /* 0x001e220000001000 */
[----:B------:R-:W-:-:S04]  /*0250*/  LOP3.LUT R22, R3, 0xffff, RZ, 0xc0, !PT ;  /* 0x0000ffff03167812 */ /* 0x000fc800078ec0ff */
[----:B------:R-:W-:Y:S02]  /*0260*/  PRMT R14, R22, 0x8880, RZ ;  /* 0x00008880160e7816 */ /* 0x000fe400000000ff */
[----:B------:R-:W-:Y:S01]  /*0270*/  SHF.R.U32.HI R22, RZ, 0x8, R22 ;  /* 0x00000008ff167819 */ /* 0x000fe20000011616 */
[----:B------:R-:W-:Y:S01]  /*0280*/  I2F.RP R24, R20 ;  /* 0x0000001400187306 */ /* 0x000fe20000209400 */
[----:B------:R-:W-:-:S07]  /*0290*/  IABS R16, R14 ;  /* 0x0000000e00107213 */ /* 0x000fce0000000000 */
[----:B-1----:R-:W1:Y:S01]  /*02a0*/  MUFU.RCP R4, R7 ;  /* 0x0000000700047308 */ /* 0x002e620000001000 */
[----:B0-----:R-:W-:-:S07]  /*02b0*/  VIADD R8, R5, 0xffffffe ;  /* 0x0ffffffe05087836 */ /* 0x001fce0000000000 */
[----:B------:R-:W-:Y:S08]  /*02c0*/  I2F.RP R25, R23 ;  /* 0x0000001700197306 */ /* 0x000ff00000209400 */
[----:B------:R0:W2:Y:S01]  /*02d0*/  F2I.FTZ.U32.TRUNC.NTZ R9, R8 ;  /* 0x0000000800097305 */ /* 0x0000a2000021f000 */
[----:B-1----:R-:W-:-:S07]  /*02e0*/  VIADD R7, R4, 0xffffffe ;  /* 0x0ffffffe04077836 */ /* 0x002fce0000000000 */
[----:B------:R1:W3:Y:S01]  /*02f0*/  MUFU.RCP R5, R24 ;  /* 0x0000001800057308 */ /* 0x0002e20000001000 */
[----:B0-----:R-:W-:Y:S02]  /*0300*/  IMAD.MOV.U32 R8, RZ, RZ, RZ ;  /* 0x000000ffff087224 */ /* 0x001fe400078e00ff */
[----:B--2---:R-:W-:-:S05]  /*0310*/  IMAD.MOV R26, RZ, RZ, -R9 ;  /* 0x000000ffff1a7224 */ /* 0x004fca00078e0a09 */
[----:B------:R-:W0:Y:S01]  /*0320*/  I2F.RP R6, R16 ;  /* 0x0000001000067306 */ /* 0x000e220000209400 */
[----:B------:R-:W-:-:S04]  /*0330*/  IMAD R27, R26, R13, RZ ;  /* 0x0000000d1a1b7224 */ /* 0x000fc800078e02ff */
[----:B-1----:R-:W-:-:S03]  /*0340*/  IMAD.HI.U32 R24, R9, R27, R8 ;  /* 0x0000001b09187227 */ /* 0x002fc600078e0008 */
[----:B------:R-:W1:Y:S01]  /*0350*/  MUFU.RCP R25, R25 ;  /* 0x0000001900197308 */ /* 0x000e620000001000 */
[----:B---3--:R-:W-:-:S07]  /*0360*/  VIADD R5, R5, 0xffffffe ;  /* 0x0ffffffe05057836 */ /* 0x008fce0000000000 */
[----:B------:R-:W2:Y:S08]  /*0370*/  F2I.FTZ.U32.TRUNC.NTZ R7, R7 ;  /* 0x0000000700077305 */ /* 0x000eb0000021f000 */
[----:B0-----:R0:W3:Y:S01]  /*0380*/  MUFU.RCP R4, R6 ;  /* 0x0000000600047308 */ /* 0x0010e20000001000 */
[----:B-1----:R-:W-:Y:S02]  /*0390*/  VIADD R8, R25, 0xffffffe ;  /* 0x0ffffffe19087836 */ /* 0x002fe40000000000 */
[----:B--2---:R-:W-:-:S05]  /*03a0*/  IMAD.MOV R26, RZ, RZ, -R7 ;  /* 0x000000ffff1a7224 */ /* 0x004fca00078e0a07 */
[----:B------:R-:W1:Y:S01]  /*03b0*/  F2I.FTZ.U32.TRUNC.NTZ R5, R5 ;  /* 0x0000000500057305 */ /* 0x000e62000021f000 */
[----:B0-----:R-:W-:Y:S02]  /*03c0*/  IMAD.MOV.U32 R6, RZ, RZ, RZ ;  /* 0x000000ffff067224 */ /* 0x001fe400078e00ff */
[----:B------:R-:W-:-:S04]  /*03d0*/  IMAD R25, R26, R15, RZ ;  /* 0x0000000f1a197224 */ /* 0x000fc800078e02ff */
[----:B------:R-:W-:Y:S01]  /*03e0*/  IMAD.HI.U32 R25, R7, R25, R6 ;  /* 0x0000001907197227 */ /* 0x000fe200078e0006 */
[----:B------:R0:W2:Y:S03]  /*03f0*/  F2I.FTZ.U32.TRUNC.NTZ R9, R8 ;  /* 0x0000000800097305 */ /* 0x0000a6000021f000 */
[----:B---3--:R-:W-:Y:S02]  /*0400*/  VIADD R6, R4, 0xffffffe ;  /* 0x0ffffffe04067836 */ /* 0x008fe40000000000 */
[----:B------:R-:W-:Y:S02]  /*0410*/  IMAD.MOV.U32 R4, RZ, RZ, RZ ;  /* 0x000000ffff047224 */ /* 0x000fe400078e00ff */
[----:B-1----:R-:W-:Y:S01]  /*0420*/  IMAD.MOV R27, RZ, RZ, -R5 ;  /* 0x000000ffff1b7224 */ /* 0x002fe200078e0a05 */
[----:B------:R1:W3:Y:S01]  /*0430*/  F2I.FTZ.U32.TRUNC.NTZ R7, R6 ;  /* 0x0000000600077305 */ /* 0x0002e2000021f000 */
[----:B0-----:R-:W-:-:S02]  /*0440*/  IMAD.MOV.U32 R8, RZ, RZ, RZ ;  /* 0x000000ffff087224 */ /* 0x001fc400078e00ff */
[----:B------:R-:W-:Y:S02]  /*0450*/  IMAD R27, R27, R20, RZ ;  /* 0x000000141b1b7224 */ /* 0x000fe400078e02ff */
[----:B--2---:R-:W-:Y:S02]  /*0460*/  IMAD.MOV R26, RZ, RZ, -R9 ;  /* 0x000000ffff1a7224 */ /* 0x004fe400078e0a09 */
[----:B------:R-:W-:Y:S01]  /*0470*/  IMAD.HI.U32 R4, R5, R27, R4 ;  /* 0x0000001b05047227 */ /* 0x000fe200078e0004 */
[----:B------:R-:W-:-:S03]  /*0480*/  IABS R27, R21 ;  /* 0x00000015001b7213 */ /* 0x000fc60000000000 */
[----:B------:R-:W-:Y:S02]  /*0490*/  IMAD R5, R26, R23, RZ ;  /* 0x000000171a057224 */ /* 0x000fe400078e02ff */
[----:B-1----:R-:W-:Y:S02]  /*04a0*/  IMAD.MOV.U32 R6, RZ, RZ, RZ ;  /* 0x000000ffff067224 */ /* 0x002fe400078e00ff */
[----:B------:R-:W-:Y:S01]  /*04b0*/  IMAD.HI.U32 R8, R9, R5, R8 ;  /* 0x0000000509087227 */ /* 0x000fe200078e0008 */
[----:B------:R-:W-:-:S03]  /*04c0*/  PRMT R5, R0, 0x8880, RZ ;  /* 0x0000888000057816 */ /* 0x000fc600000000ff */
[----:B---3--:R-:W-:Y:S01]  /*04d0*/  IMAD.MOV R9, RZ, RZ, -R7 ;  /* 0x000000ffff097224 */ /* 0x008fe200078e0a07 */
[----:B------:R-:W-:-:S03]  /*04e0*/  ISETP.GE.AND P0, PT, R5, RZ, PT ;  /* 0x000000ff0500720c */ /* 0x000fc60003f06270 */
[----:B------:R-:W-:-:S04]  /*04f0*/  IMAD R9, R9, R16, RZ ;  /* 0x0000001009097224 */ /* 0x000fc800078e02ff */
[----:B------:R-:W-:Y:S01]  /*0500*/  IMAD.HI.U32 R0, R7, R9, R6 ;  /* 0x0000000907007227 */ /* 0x000fe200078e0006 */
[----:B------:R-:W-:Y:S02]  /*0510*/  IABS R7, R5 ;  /* 0x0000000500077213 */ /* 0x000fe40000000000 */
[----:B------:R-:W-:-:S03]  /*0520*/  IABS R5, R11 ;  /* 0x0000000b00057213 */ /* 0x000fc60000000000 */
[----:B------:R-:W-:-:S04]  /*0530*/  IMAD.HI.U32 R24, R24, R7, RZ ;  /* 0x0000000718187227 */ /* 0x000fc800078e00ff */
[----:B------:R-:W-:Y:S01]  /*0540*/  IMAD.MOV R6, RZ, RZ, -R5 ;  /* 0x000000ffff067224 */ /* 0x000fe200078e0a05 */
[----:B------:R-:W-:Y:S01]  /*0550*/  LOP3.LUT R5, R22, 0xffff, RZ, 0xc0, !PT ;  /* 0x0000ffff16057812 */ /* 0x000fe200078ec0ff */
[----:B------:R-:W-:-:S03]  /*0560*/  IMAD.HI.U32 R0, R0, R7, RZ ;  /* 0x0000000700007227 */ /* 0x000fc600078e00ff */
[----:B------:R-:W-:Y:S01]  /*0570*/  PRMT R9, R5, 0x8880, RZ ;  /* 0x0000888005097816 */ /* 0x000fe200000000ff */
[----:B------:R-:W-:Y:S01]  /*0580*/  IMAD R6, R24, R6, R7 ;  /* 0x0000000618067224 */ /* 0x000fe200078e0207 */
[----:B------:R-:W-:Y:S01]  /*0590*/  IABS R5, R14 ;  /* 0x0000000e00057213 */ /* 0x000fe20000000000 */
[----:B------:R-:W-:-:S03]  /*05a0*/  IMAD.HI.U32 R28, R25, R7, RZ ;  /* 0x00000007191c7227 */ /* 0x000fc600078e00ff */
[----:B------:R-:W-:Y:S01]  /*05b0*/  ISETP.GT.U32.AND P1, PT, R13, R6, PT ;  /* 0x000000060d00720c */ /* 0x000fe20003f24070 */
[----:B------:R-:W-:Y:S02]  /*05c0*/  IMAD.MOV.U32 R24, RZ, RZ, R9 ;  /* 0x000000ffff187224 */ /* 0x000fe400078e0009 */
[----:B------:R-:W-:Y:S01]  /*05d0*/  IMAD.MOV R9, RZ, RZ, -R5 ;  /* 0x000000ffff097224 */ /* 0x000fe200078e0a05 */
[----:B------:R-:W-:Y:S01]  /*05e0*/  IABS R5, R12 ;  /* 0x0000000c00057213 */ /* 0x000fe20000000000 */
[----:B------:R-:W-:Y:S01]  /*05f0*/  IMAD.HI.U32 R4, R4, R7, RZ ;  /* 0x0000000704047227 */ /* 0x000fe200078e00ff */
[----:B------:R-:W-:Y:S02]  /*0600*/  IABS R26, R24 ;  /* 0x00000018001a7213 */ /* 0x000fe40000000000 */
[----:B------:R-:W-:Y:S01]  /*0610*/  ISETP.NE.AND P3, PT, R24, RZ, PT ;  /* 0x000000ff1800720c */ /* 0x000fe20003f65270 */
[----:B------:R-:W-:Y:S02]  /*0620*/  IMAD R9, R0, R9, R7 ;  /* 0x0000000900097224 */ /* 0x000fe400078e0207 */
[----:B------:R-:W0:Y:S01]  /*0630*/  I2F.RP R0, R26 ;  /* 0x0000001a00007306 */ /* 0x000e220000209400 */
[----:B------:R-:W-:-:S02]  /*0640*/  IMAD.MOV R5, RZ, RZ, -R5 ;  /* 0x000000ffff057224 */ /* 0x000fc400078e0a05 */
[----:B------:R-:W-:Y:S01]  /*0650*/  @!P1 IMAD.IADD R6, R6, 0x1, -R13 ;  /* 0x0000000106069824 */ /* 0x000fe200078e0a0d */
[----:B------:R-:W-:Y:S01]  /*0660*/  ISETP.GT.U32.AND P2, PT, R16, R9, PT ;  /* 0x000000091000720c */ /* 0x000fe20003f44070 */
[----:B------:R-:W-:Y:S01]  /*0670*/  IMAD R28, R28, R5, R7 ;  /* 0x000000051c1c7224 */ /* 0x000fe200078e0207 */
[----:B------:R-:W-:Y:S01]  /*0680*/  IABS R5, R18 ;  /* 0x0000001200057213 */ /* 0x000fe20000000000 */
[----:B------:R-:W-:Y:S01]  /*0690*/  IMAD.HI.U32 R8, R8, R7, RZ ;  /* 0x0000000708087227 */ /* 0x000fe200078e00ff */
[----:B------:R-:W-:-:S03]  /*06a0*/  ISETP.GT.U32.AND P1, PT, R13, R6, PT ;  /* 0x000000060d00720c */ /* 0x000fc60003f24070 */
[----:B------:R-:W-:Y:S01]  /*06b0*/  IMAD.MOV R25, RZ, RZ, -R5 ;  /* 0x000000ffff197224 */ /* 0x000fe200078e0a05 */
[----:B0-----:R-:W0:Y:S03]  /*06c0*/  MUFU.RCP R0, R0 ;  /* 0x0000000000007308 */ /* 0x001e260000001000 */
[----:B------:R-:W-:Y:S02]  /*06d0*/  IMAD R25, R4, R25, R7 ;  /* 0x0000001904197224 */ /* 0x000fe400078e0207 */
[----:B------:R-:W-:-:S04]  /*06e0*/  @!P2 IMAD.IADD R9, R9, 0x1, -R16 ;  /* 0x000000010909a824 */ /* 0x000fc800078e0a10 */
[----:B------:R-:W-:Y:S01]  /*06f0*/  @!P1 IMAD.IADD R6, R6, 0x1, -R13 ;  /* 0x0000000106069824 */ /* 0x000fe200078e0a0d */
[----:B------:R-:W-:Y:S02]  /*0700*/  ISETP.GT.U32.AND P1, PT, R15, R28, PT ;  /* 0x0000001c0f00720c */ /* 0x000fe40003f24070 */
[----:B------:R-:W-:Y:S01]  /*0710*/  ISETP.GT.U32.AND P2, PT, R16, R9, PT ;  /* 0x000000091000720c */ /* 0x000fe20003f44070 */
[----:B------:R-:W-:Y:S02]  /*0720*/  @!P0 IMAD.MOV R6, RZ, RZ, -R6 ;  /* 0x000000ffff068224 */ /* 0x000fe400078e0a06 */
[----:B0-----:R-:W-:Y:S02]  /*0730*/  VIADD R4, R0, 0xffffffe ;  /* 0x0ffffffe00047836 */ /* 0x001fe40000000000 */
[----:B------:R-:W-:Y:S02]  /*0740*/  IMAD.MOV R0, RZ, RZ, -R27 ;  /* 0x000000ffff007224 */ /* 0x000fe400078e0a1b */
[----:B------:R0:W1:Y:S04]  /*0750*/  F2I.FTZ.U32.TRUNC.NTZ R5, R4 ;  /* 0x0000000400057305 */ /* 0x000068000021f000 */
[----:B------:R-:W-:-:S02]  /*0760*/  @!P1 IMAD.IADD R28, R28, 0x1, -R15 ;  /* 0x000000011c1c9824 */ /* 0x000fc400078e0a0f */
[----:B------:R-:W-:Y:S02]  /*0770*/  IMAD R0, R8, R0, R7 ;  /* 0x0000000008007224 */ /* 0x000fe400078e0207 */
[----:B------:R-:W-:Y:S01]  /*0780*/  @!P2 IMAD.IADD R9, R9, 0x1, -R16 ;  /* 0x000000010909a824 */ /* 0x000fe200078e0a10 */
[----:B------:R-:W-:Y:S01]  /*0790*/  ISETP.GT.U32.AND P1, PT, R15, R28, PT ;  /* 0x0000001c0f00720c */ /* 0x000fe20003f24070 */
[----:B0-----:R-:W-:Y:S02]  /*07a0*/  IMAD.MOV.U32 R4, RZ, RZ, RZ ;  /* 0x000000ffff047224 */ /* 0x001fe400078e00ff */
[----:B------:R-:W-:Y:S02]  /*07b0*/  @!P0 IMAD.MOV R9, RZ, RZ, -R9 ;  /* 0x000000ffff098224 */ /* 0x000fe400078e0a09 */
[----:B-1----:R-:W-:-:S04]  /*07c0*/  IMAD.MOV R27, RZ, RZ, -R5 ;  /* 0x000000ffff1b7224 */ /* 0x002fc800078e0a05 */
[----:B------:R-:W-:Y:S01]  /*07d0*/  IMAD R13, R27, R26, RZ ;  /* 0x0000001a1b0d7224 */ /* 0x000fe200078e02ff */
[----:B------:R-:W-:-:S03]  /*07e0*/  PRMT R27, R3, 0x7732, RZ ;  /* 0x00007732031b7816 */ /* 0x000fc600000000ff */
[----:B------:R-:W-:Y:S01]  /*07f0*/  @!P1 IMAD.IADD R28, R28, 0x1, -R15 ;  /* 0x000000011c1c9824 */ /* 0x000fe200078e0a0f */
[----:B------:R-:W-:Y:S01]  /*0800*/  ISETP.GT.U32.AND P1, PT, R20, R25, PT ;  /* 0x000000191400720c */ /* 0x000fe20003f24070 */
[----:B------:R-:W-:Y:S01]  /*0810*/  IMAD.HI.U32 R4, R5, R13, R4 ;  /* 0x0000000d05047227 */ /* 0x000fe200078e0004 */
[----:B------:R-:W-:Y:S02]  /*0820*/  PRMT R8, R27, 0x8880, RZ ;  /* 0x000088801b087816 */ /* 0x000fe400000000ff */
[----:B------:R-:W-:Y:S01]  /*0830*/  IABS R5, R24 ;  /* 0x0000001800057213 */ /* 0x000fe20000000000 */
[----:B------:R-:W-:Y:S01]  /*0840*/  @!P0 IMAD.MOV R28, RZ, RZ, -R28 ;  /* 0x000000ffff1c8224 */ /* 0x000fe200078e0a1c */
[----:B------:R-:W-:Y:S01]  /*0850*/  IABS R16, R8 ;  /* 0x0000000800107213 */ /* 0x000fe20000000000 */
[----:B------:R-:W-:Y:S01]  /*0860*/  IMAD.HI.U32 R4, R4, R7, RZ ;  /* 0x0000000704047227 */ /* 0x000fe200078e00ff */
[----:B------:R-:W-:Y:S02]  /*0870*/  ISETP.NE.AND P4, PT, R8, RZ, PT ;  /* 0x000000ff0800720c */ /* 0x000fe40003f85270 */
[----:B------:R-:W0:Y:S01]  /*0880*/  I2F.RP R15, R16 ;  /* 0x00000010000f7306 */ /* 0x000e220000209400 */
[----:B------:R-:W-:-:S02]  /*0890*/  IMAD.MOV R13, RZ, RZ, -R5 ;  /* 0x000000ffff0d7224 */ /* 0x000fc400078e0a05 */
[----:B------:R-:W-:Y:S02]  /*08a0*/  @!P1 IMAD.IADD R25, R25, 0x1, -R20 ;  /* 0x0000000119199824 */ /* 0x000fe400078e0a14 */
[----:B------:R-:W-:-:S03]  /*08b0*/  IMAD R13, R4, R13, R7 ;  /* 0x0000000d040d7224 */ /* 0x000fc600078e0207 */
[----:B------:R-:W-:Y:S02]  /*08c0*/  ISETP.GT.U32.AND P1, PT, R20, R25, PT ;  /* 0x000000191400720c */ /* 0x000fe40003f24070 */
[----:B------:R-:W-:Y:S01]  /*08d0*/  ISETP.GT.U32.AND P2, PT, R26, R13, PT ;  /* 0x0000000d1a00720c */ /* 0x000fe20003f44070 */
[----:B0-----:R-:W0:Y:S10]  /*08e0*/  MUFU.RCP R15, R15 ;  /* 0x0000000f000f7308 */ /* 0x001e340000001000 */
[----:B------:R-:W-:Y:S01]  /*08f0*/  @!P1 IMAD.IADD R25, R25, 0x1, -R20 ;  /* 0x0000000119199824 */ /* 0x000fe200078e0a14 */
[----:B------:R-:W-:Y:S01]  /*0900*/  ISETP.NE.AND P1, PT, R11, RZ, PT ;  /* 0x000000ff0b00720c */ /* 0x000fe20003f25270 */
[----:B------:R-:W-:-:S02]  /*0910*/  @!P2 IMAD.IADD R13, R13, 0x1, -R26 ;  /* 0x000000010d0da824 */ /* 0x000fc400078e0a1a */
[----:B------:R-:W-:-:S03]  /*0920*/  @!P0 IMAD.MOV R25, RZ, RZ, -R25 ;  /* 0x000000ffff198224 */ /* 0x000fc600078e0a19 */
[----:B------:R-:W-:Y:S01]  /*0930*/  ISETP.GT.U32.AND P2, PT, R26, R13, PT ;  /* 0x0000000d1a00720c */ /* 0x000fe20003f44070 */
[----:B0-----:R-:W-:-:S06]  /*0940*/  VIADD R4, R15, 0xffffffe ;  /* 0x0ffffffe0f047836 */ /* 0x001fcc0000000000 */
[----:B------:R-:W-:Y:S01]  /*0950*/  @!P1 LOP3.LUT R6, RZ, R11, RZ, 0x33, !PT ;  /* 0x0000000bff069212 */ /* 0x000fe200078e33ff */
[----:B------:R0:W1:Y:S01]  /*0960*/  F2I.FTZ.U32.TRUNC.NTZ R5, R4 ;  /* 0x0000000400057305 */ /* 0x000062000021f000 */
[----:B------:R-:W-:Y:S02]  /*0970*/  SHF.R.U32.HI R11, RZ, 0x8, R27 ;  /* 0x00000008ff0b7819 */ /* 0x000fe4000001161b */
[----:B------:R-:W-:Y:S02]  /*0980*/  ISETP.GT.U32.AND P1, PT, R23, R0, PT ;  /* 0x000000001700720c */ /* 0x000fe40003f24070 */
[----:B------:R-:W-:Y:S02]  /*0990*/  @!P2 IMAD.IADD R13, R13, 0x1, -R26 ;  /* 0x000000010d0da824 */ /* 0x000fe400078e0a1a */
[----:B0-----:R-:W-:Y:S02]  /*09a0*/  IMAD.MOV.U32 R4, RZ, RZ, RZ ;  /* 0x000000ffff047224 */ /* 0x001fe400078e00ff */
[----:B------:R-:W-:Y:S01]  /*09b0*/  @!P0 IMAD.MOV R13, RZ, RZ, -R13 ;  /* 0x000000ffff0d8224 */ /* 0x000fe200078e0a0d */
[----:B------:R-:W-:Y:S01]  /*09c0*/  @!P3 LOP3.LUT R13, RZ, R24, RZ, 0x33, !PT ;  /* 0x00000018ff0db212 */ /* 0x000fe200078e33ff */
[----:B-1----:R-:W-:-:S05]  /*09d0*/  IMAD.MOV R15, RZ, RZ, -R5 ;  /* 0x000000ffff0f7224 */ /* 0x002fca00078e0a05 */
[----:B------:R-:W-:Y:S02]  /*09e0*/  @!P1 IMAD.IADD R0, R0, 0x1, -R23 ;  /* 0x0000000100009824 */ /* 0x000fe400078e0a17 */
[----:B------:R-:W-:-:S03]  /*09f0*/  IMAD R15, R15, R16, RZ ;  /* 0x000000100f0f7224 */ /* 0x000fc600078e02ff */
[----:B------:R-:W-:Y:S01]  /*0a00*/  ISETP.GT.U32.AND P1, PT, R23, R0, PT ;  /* 0x000000001700720c */ /* 0x000fe20003f24070 */
[----:B------:R-:W-:Y:S01]  /*0a10*/  IMAD.HI.U32 R4, R5, R15, R4 ;  /* 0x0000000f05047227 */ /* 0x000fe200078e0004 */
[----:B------:R-:W-:-:S04]  /*0a20*/  LOP3.LUT R5, R11, 0xffff, RZ, 0xc0, !PT ;  /* 0x0000ffff0b057812 */ /* 0x000fc800078ec0ff */
[----:B------:R-:W-:Y:S01]  /*0a30*/  PRMT R15, R5, 0x8880, RZ ;  /* 0x00008880050f7816 */ /* 0x000fe200000000ff */
[----:B------:R-:W-:Y:S01]  /*0a40*/  IMAD.HI.U32 R4, R4, R7, RZ ;  /* 0x0000000704047227 */ /* 0x000fe200078e00ff */
[----:B------:R-:W-:Y:S02]  /*0a50*/  IABS R5, R8 ;  /* 0x0000000800057213 */ /* 0x000fe40000000000 */
[----:B------:R-:W-:-:S03]  /*0a60*/  IABS R20, R15 ;  /* 0x0000000f00147213 */ /* 0x000fc60000000000 */
[----:B------:R-:W-:Y:S01]  /*0a70*/  IMAD.MOV R27, RZ, RZ, -R5 ;  /* 0x000000ffff1b7224 */ /* 0x000fe200078e0a05 */
[----:B------:R-:W0:Y:S01]  /*0a80*/  I2F.RP R26, R20 ;  /* 0x00000014001a7306 */ /* 0x000e220000209400 */
[----:B------:R-:W-:Y:S01]  /*0a90*/  @!P1 IMAD.IADD R0, R0, 0x1, -R23 ;  /* 0x0000000100009824 */ /* 0x000fe200078e0a17 */
[----:B------:R-:W-:Y:S01]  /*0aa0*/  ISETP.NE.AND P1, PT, R12, RZ, PT ;  /* 0x000000ff0c00720c */ /* 0x000fe20003f25270 */
[----:B------:R-:W-:Y:S02]  /*0ab0*/  IMAD R27, R4, R27, R7 ;  /* 0x0000001b041b7224 */ /* 0x000fe400078e0207 */
[----:B------:R-:W-:-:S03]  /*0ac0*/  @!P0 IMAD.MOV R0, RZ, RZ, -R0 ;  /* 0x000000ffff008224 */ /* 0x000fc600078e0a00 */
[----:B------:R-:W-:Y:S01]  /*0ad0*/  ISETP.GT.U32.AND P2, PT, R16, R27, PT ;  /* 0x0000001b1000720c */ /* 0x000fe20003f44070 */
[----:B0-----:R-:W0:Y:S06]  /*0ae0*/  MUFU.RCP R26, R26 ;  /* 0x0000001a001a7308 */ /* 0x001e2c0000001000 */
[----:B------:R-:W-:Y:S02]  /*0af0*/  @!P1 LOP3.LUT R28, RZ, R12, RZ, 0x33, !PT ;  /* 0x0000000cff1c9212 */ /* 0x000fe400078e33ff */
[----:B------:R-:W-:-:S04]  /*0b00*/  ISETP.NE.AND P1, PT, R18, RZ, PT ;  /* 0x000000ff1200720c */ /* 0x000fc80003f25270 */
[----:B------:R-:W-:-:S05]  /*0b10*/  @!P2 IMAD.IADD R27, R27, 0x1, -R16 ;  /* 0x000000011b1ba824 */ /* 0x000fca00078e0a10 */
[----:B------:R-:W-:-:S04]  /*0b20*/  ISETP.GT.U32.AND P2, PT, R16, R27, PT ;  /* 0x0000001b1000720c */ /* 0x000fc80003f44070 */
[----:B------:R-:W-:Y:S01]  /*0b30*/  @!P1 LOP3.LUT R25, RZ, R18, RZ, 0x33, !PT ;  /* 0x00000012ff199212 */ /* 0x000fe200078e33ff */
[----:B0-----:R-:W-:-:S04]  /*0b40*/  VIADD R4, R26, 0xffffffe ;  /* 0x0ffffffe1a047836 */ /* 0x001fc80000000000 */
[----:B------:R0:W1:Y:S04]  /*0b50*/  F2I.FTZ.U32.TRUNC.NTZ R5, R4 ;  /* 0x0000000400057305 */ /* 0x000068000021f000 */
[----:B------:R-:W-:Y:S01]  /*0b60*/  @!P2 IMAD.IADD R27, R27, 0x1, -R16 ;  /* 0x000000011b1ba824 */ /* 0x000fe200078e0a10 */
[----:B------:R-:W-:-:S03]  /*0b70*/  ISETP.NE.AND P2, PT, R14, RZ, PT ;  /* 0x000000ff0e00720c */ /* 0x000fc60003f45270 */
[----:B------:R-:W-:Y:S01]  /*0b80*/  @!P0 IMAD.MOV R27, RZ, RZ, -R27 ;  /* 0x000000ffff1b8224 */ /* 0x000fe200078e0a1b */
[----:B------:R-:W-:Y:S01]  /*0b90*/  @!P4 LOP3.LUT R27, RZ, R8, RZ, 0x33, !PT ;  /* 0x00000008ff1bc212 */ /* 0x000fe200078e33ff */
[----:B0-----:R-:W-:Y:S01]  /*0ba0*/  IMAD.MOV.U32 R4, RZ, RZ, RZ ;  /* 0x000000ffff047224 */ /* 0x001fe200078e00ff */
[----:B------:R-:W-:Y:S01]  /*0bb0*/  LOP3.LUT P4, RZ, R28, 0xff, RZ, 0xc0, !PT ;  /* 0x000000ff1cff7812 */ /* 0x000fe2000788c0ff */
[----:B-1----:R-:W-:-:S06]  /*0bc0*/  IMAD.MOV R23, RZ, RZ, -R5 ;  /* 0x000000ffff177224 */ /* 0x002fcc00078e0a05 */
[----:B------:R-:W-:Y:S01]  /*0bd0*/  @!P2 LOP3.LUT R9, RZ, R14, RZ, 0x33, !PT ;  /* 0x0000000eff09a212 */ /* 0x000fe200078e33ff */
[----:B------:R-:W-:Y:S01]  /*0be0*/  IMAD R23, R23, R20, RZ ;  /* 0x0000001417177224 */ /* 0x000fe200078e02ff */
[----:B------:R-:W-:Y:S02]  /*0bf0*/  ISETP.NE.AND P2, PT, R21, RZ, PT ;  /* 0x000000ff1500720c */ /* 0x000fe40003f45270 */
[----:B------:R-:W-:Y:S01]  /*0c00*/  LOP3.LUT R8, R3, R9, RZ, 0x3c, !PT ;  /* 0x0000000903087212 */ /* 0x000fe200078e3cff */
[----:B------:R-:W-:Y:S01]  /*0c10*/  IMAD.HI.U32 R4, R5, R23, R4 ;  /* 0x0000001705047227 */ /* 0x000fe200078e0004 */
[----:B------:R-:W-:Y:S02]  /*0c20*/  IABS R5, R15 ;  /* 0x0000000f00057213 */ /* 0x000fe40000000000 */
[----:B------:R-:W-:Y:S02]  /*0c30*/  PRMT R12, R8, 0x8880, RZ ;  /* 0x00008880080c7816 */ /* 0x000fe400000000ff */
[----:B------:R-:W-:Y:S01]  /*0c40*/  LOP3.LUT P3, RZ, R9, 0xff, RZ, 0xc0, !PT ;  /* 0x000000ff09ff7812 */ /* 0x000fe2000786c0ff */
[----:B------:R-:W-:-:S02]  /*0c50*/  IMAD.MOV R5, RZ, RZ, -R5 ;  /* 0x000000ffff057224 */ /* 0x000fc400078e0a05 */
[----:B------:R-:W-:Y:S01]  /*0c60*/  IMAD.HI.U32 R4, R4, R7, RZ ;  /* 0x0000000704047227 */ /* 0x000fe200078e00ff */
[----:B------:R-:W-:Y:S02]  /*0c70*/  ISETP.GT.OR P3, PT, R12, -0x1, !P3 ;  /* 0xffffffff0c00780c */ /* 0x000fe40005f64670 */
[----:B------:R-:W-:Y:S01]  /*0c80*/  @!P2 LOP3.LUT R0, RZ, R21, RZ, 0x33, !PT ;  /* 0x00000015ff00a212 */ /* 0x000fe200078e33ff */
[----:B------:R-:W-:Y:S01]  /*0c90*/  IMAD R7, R4, R5, R7 ;  /* 0x0000000504077224 */ /* 0x000fe200078e0207 */
[C---:B------:R-:W-:Y:S02]  /*0ca0*/  LOP3.LUT R4, R2.reuse, R6, RZ, 0x3c, !PT ;  /* 0x0000000602047212 */ /* 0x040fe400078e3cff */
[----:B------:R-:W-:Y:S02]  /*0cb0*/  PRMT R5, R2, 0x7632, R5 ;  /* 0x0000763202057816 */ /* 0x000fe40000000005 */
[----:B------:R-:W-:Y:S02]  /*0cc0*/  ISETP.GT.U32.AND P5, PT, R20, R7, PT ;  /* 0x000000071400720c */ /* 0x000fe40003fa4070 */
[----:B------:R-:W-:-:S02]  /*0cd0*/  PRMT R4, R4, 0x8880, RZ ;  /* 0x0000888004047816 */ /* 0x000fc400000000ff */
[----:B------:R-:W-:Y:S02]  /*0ce0*/  LOP3.LUT P2, RZ, R6, 0xff, RZ, 0xc0, !PT ;  /* 0x000000ff06ff7812 */ /* 0x000fe4000784c0ff */
[----:B------:R-:W-:Y:S02]  /*0cf0*/  LOP3.LUT R8, R5, R28, RZ, 0x3c, !PT ;  /* 0x0000001c05087212 */ /* 0x000fe400078e3cff */
[----:B------:R-:W-:Y:S02]  /*0d00*/  ISETP.GT.OR P2, PT, R4, -0x1, !P2 ;  /* 0xffffffff0400780c */ /* 0x000fe40005744670 */
[----:B------:R-:W-:Y:S02]  /*0d10*/  PRMT R4, R3, 0x7632, R4 ;  /* 0x0000763203047816 */ /* 0x000fe40000000004 */
[----:B------:R-:W-:Y:S01]  /*0d20*/  PRMT R14, R8, 0x8880, RZ ;  /* 0x00008880080e7816 */ /* 0x000fe200000000ff */
[----:B------:R-:W-:Y:S01]  /*0d30*/  @!P5 IMAD.IADD R7, R7, 0x1, -R20 ;  /* 0x000000010707d824 */ /* 0x000fe200078e0a14 */
[----:B------:R-:W-:-:S02]  /*0d40*/  LOP3.LUT R8, R4, R27, RZ, 0x3c, !PT ;  /* 0x0000001b04087212 */ /* 0x000fc400078e3cff */
[----:B------:R-:W-:Y:S01]  /*0d50*/  ISETP.NE.AND P5, PT, R15, RZ, PT ;  /* 0x000000ff0f00720c */ /* 0x000fe20003fa5270 */
[----:B------:R-:W-:Y:S01]  /*0d60*/  IMAD.MOV.U32 R12, RZ, RZ, R14 ;  /* 0x000000ffff0c7224 */ /* 0x000fe200078e000e */
[----:B------:R-:W-:Y:S02]  /*0d70*/  ISETP.GT.U32.AND P1, PT, R20, R7, PT ;  /* 0x000000071400720c */ /* 0x000fe40003f24070 */
[----:B------:R-:W-:Y:S02]  /*0d80*/  PRMT R8, R8, 0x8880, RZ ;  /* 0x0000888008087816 */ /* 0x000fe400000000ff */
[----:B------:R-:W-:-:S03]  /*0d90*/  ISETP.GT.OR P4, PT, R12, -0x1, !P4 ;  /* 0xffffffff0c00780c */ /* 0x000fc60006784670 */
[----:B------:R-:W-:Y:S01]  /*0da0*/  IMAD.MOV.U32 R12, RZ, RZ, R8 ;  /* 0x000000ffff0c7224 */ /* 0x000fe200078e0008 */
[----:B------:R-:W-:Y:S02]  /*0db0*/  LOP3.LUT R8, R17, R25, RZ, 0x3c, !PT ;  /* 0x0000001911087212 */ /* 0x000fe400078e3cff */
[----:B------:R-:W-:-:S03]  /*0dc0*/  SEL R5, R5, RZ, !P4 ;  /* 0x000000ff05057207 */ /* 0x000fc60006000000 */
[----:B------:R-:W-:Y:S01]  /*0dd0*/  @!P1 IMAD.IADD R7, R7, 0x1, -R20 ;  /* 0x0000000107079824 */ /* 0x000fe200078e0a14 */
[----:B------:R-:W-:Y:S01]  /*0de0*/  LOP3.LUT P1, RZ, R27, 0xff, RZ, 0xc0, !PT ;  /* 0x000000ff1bff7812 */ /* 0x000fe2000782c0ff */
[----:B------:R-:W-:Y:S02]  /*0df0*/  IMAD.IADD R28, R28, 0x1, R5 ;  /* 0x000000011c1c7824 */ /* 0x000fe400078e0205 */
[----:B------:R-:W-:Y:S01]  /*0e00*/  @!P0 IMAD.MOV R7, RZ, RZ, -R7 ;  /* 0x000000ffff078224 */ /* 0x000fe200078e0a07 */
[----:B------:R-:W-:Y:S02]  /*0e10*/  ISETP.GT.OR P1, PT, R12, -0x1, !P1 ;  /* 0xffffffff0c00780c */ /* 0x000fe40004f24670 */
[----:B------:R-:W-:Y:S02]  /*0e20*/  PRMT R12, R8, 0x8880, RZ ;  /* 0x00008880080c7816 */ /* 0x000fe400000000ff */
[----:B------:R-:W-:Y:S02]  /*0e30*/  LOP3.LUT R8, R22, R13, RZ, 0x3c, !PT ;  /* 0x0000000d16087212 */ /* 0x000fe400078e3cff */
[----:B------:R-:W-:-:S02]  /*0e40*/  @!P5 LOP3.LUT R7, RZ, R15, RZ, 0x33, !PT ;  /* 0x0000000fff07d212 */ /* 0x000fc400078e33ff */
[----:B------:R-:W-:Y:S02]  /*0e50*/  PRMT R8, R8, 0x8880, RZ ;  /* 0x0000888008087816 */ /* 0x000fe400000000ff */
[----:B------:R-:W-:Y:S02]  /*0e60*/  SEL R15, R2, RZ, !P2 ;  /* 0x000000ff020f7207 */ /* 0x000fe40005000000 */
[----:B------:R-:W-:Y:S01]  /*0e70*/  LOP3.LUT P2, RZ, R13, 0xff, RZ, 0xc0, !PT ;  /* 0x000000ff0dff7812 */ /* 0x000fe2000784c0ff */
[----:B------:R-:W-:Y:S01]  /*0e80*/  IMAD.MOV.U32 R2, RZ, RZ, R8 ;  /* 0x000000ffff027224 */ /* 0x000fe200078e0008 */
[----:B------:R-:W-:Y:S01]  /*0e90*/  SEL R8, R3, RZ, !P3 ;  /* 0x000000ff03087207 */ /* 0x000fe20005800000 */
[----:B------:R-:W-:Y:S01]  /*0ea0*/  IMAD.IADD R6, R6, 0x1, R15 ;  /* 0x0000000106067824 */ /* 0x000fe200078e020f */
[----:B------:R-:W-:Y:S02]  /*0eb0*/  LOP3.LUT R3, R11, R7, RZ, 0x3c, !PT ;  /* 0x000000070b037212 */ /* 0x000fe400078e3cff */
[----:B------:R-:W-:Y:S01]  /*0ec0*/  ISETP.GT.OR P2, PT, R2, -0x1, !P2 ;  /* 0xffffffff0200780c */ /* 0x000fe20005744670 */
[----:B------:R-:W-:Y:S01]  /*0ed0*/  IMAD.IADD R9, R9, 0x1, R8 ;  /* 0x0000000109097824 */ /* 0x000fe200078e0208 */
[----:B------:R-:W-:-:S02]  /*0ee0*/  LOP3.LUT R2, R19, R0, RZ, 0x3c, !PT ;  /* 0x0000000013027212 */ /* 0x000fc400078e3cff */
[----:B------:R-:W-:Y:S02]  /*0ef0*/  LOP3.LUT P3, RZ, R0, 0xff, RZ, 0xc0, !PT ;  /* 0x000000ff00ff7812 */ /* 0x000fe4000786c0ff */
[----:B------:R-:W-:Y:S02]  /*0f00*/  PRMT R2, R2, 0x8880, RZ ;  /* 0x0000888002027816 */ /* 0x000fe400000000ff */
[----:B------:R-:W-:Y:S02]  /*0f10*/  LOP3.LUT P0, RZ, R25, 0xff, RZ, 0xc0, !PT ;  /* 0x000000ff19ff7812 */ /* 0x000fe4000780c0ff */
[----:B------:R-:W-:Y:S02]  /*0f20*/  PRMT R3, R3, 0x8880, RZ ;  /* 0x0000888003037816 */ /* 0x000fe400000000ff */
[----:B------:R-:W-:Y:S02]  /*0f30*/  LOP3.LUT P4, RZ, R7, 0xff, RZ, 0xc0, !PT ;  /* 0x000000ff07ff7812 */ /* 0x000fe4000788c0ff */
[----:B------:R-:W-:-:S02]  /*0f40*/  SEL R4, R4, RZ, !P1 ;  /* 0x000000ff04047207 */ /* 0x000fc40004800000 */
[----:B------:R-:W-:Y:S02]  /*0f50*/  ISETP.GT.OR P1, PT, R2, -0x1, !P3 ;  /* 0xffffffff0200780c */ /* 0x000fe40005f24670 */
[----:B------:R-:W-:Y:S01]  /*0f60*/  ISETP.GT.OR P0, PT, R12, -0x1, !P0 ;  /* 0xffffffff0c00780c */ /* 0x000fe20004704670 */
[----:B------:R-:W-:Y:S01]  /*0f70*/  IMAD.IADD R27, R27, 0x1, R4 ;  /* 0x000000011b1b7824 */ /* 0x000fe200078e0204 */
[----:B------:R-:W-:Y:S01]  /*0f80*/  ISETP.GT.OR P3, PT, R3, -0x1, !P4 ;  /* 0xffffffff0300780c */ /* 0x000fe20006764670 */
[----:B------:R-:W-:Y:S01]  /*0f90*/  IMAD.U32 R3, RZ, RZ, UR6 ;  /* 0x00000006ff037e24 */ /* 0x000fe2000f8e00ff */
        /* <DEDUP_REMOVED lines=26> */
.L_x_54801:
        /* <DEDUP_REMOVED lines=22> */
[C---:B------:R-:W-:Y:S01]  /*12a0*/  @!P3 VIADD R23, R14.reuse, UR4 ;  /* 0x000000040e17bc36 */ /* 0x040fe20008000000 */
[----:B------:R-:W2:Y:S01]  /*12b0*/  @!P3 LDC.64 R16, c[0x0][0x220] ;  /* 0x00008800ff10bb82 */ /* 0x000ea20000000a00 */
[----:B------:R-:W-:-:S05]  /*12c0*/  @!P3 VIADD R14, R14, 0x80 ;  /* 0x000000800e0eb836 */ /* 0x000fca0000000000 */
[----:B------:R-:W-:Y:S02]  /*12d0*/  ISETP.GE.AND P2, PT, R14, R9, PT ;  /* 0x000000090e00720c */ /* 0x000fe40003f46270 */
[----:B-1----:R-:W-:Y:S02]  /*12e0*/  @!P6 IADD3 R4, P5, R11, R4, RZ ;  /* 0x000000040b04e210 */ /* 0x002fe40007fbe0ff */
[----:B------:R-:W-:-:S09]  /*12f0*/  PRMT R11, RZ, 0x7610, R11 ;  /* 0x00007610ff0b7816 */ /* 0x000fd2000000000b */
[C---:B------:R-:W-:Y:S01]  /*1300*/  @!P2 VIADD R13, R14.reuse, UR4 ;  /* 0x000000040e0dac36 */ /* 0x040fe20008000000 */
[----:B------:R-:W1:Y:S01]  /*1310*/  @!P2 LDC.64 R6, c[0x0][0x220] ;  /* 0x00008800ff06ab82 */ /* 0x000e620000000a00 */
[----:B------:R-:W-:-:S05]  /*1320*/  @!P2 VIADD R14, R14, 0x80 ;  /* 0x000000800e0ea836 */ /* 0x000fca0000000000 */
[----:B------:R-:W-:Y:S01]  /*1330*/  ISETP.GE.AND P0, PT, R14, R9, PT ;  /* 0x000000090e00720c */ /* 0x000fe20003f06270 */
[----:B------:R-:W-:-:S05]  /*1340*/  @!P6 IMAD.X R5, RZ, RZ, R5, P5 ;  /* 0x000000ffff05e224 */ /* 0x000fca00028e0605 */
[----:B------:R3:W5:Y:S01]  /*1350*/  @!P6 LDG.E.U8 R11, desc[UR8][R4.64] ;  /* 0x00000008040be981 */ /* 0x000762000c1e1100 */
[----:B0-----:R-:W-:Y:S02]  /*1360*/  @!P4 IADD3 R18, P6, R19, R2, RZ ;  /* 0x000000021312c210 */ /* 0x001fe40007fde0ff */
[----:B------:R-:W-:-:S04]  /*1370*/  PRMT R10, RZ, 0x7610, R10 ;  /* 0x00007610ff0a7816 */ /* 0x000fc8000000000a */
[C---:B------:R-:W-:Y:S02]  /*1380*/  @!P0 VIADD R21, R14.reuse, UR4 ;  /* 0x000000040e158c36 */ /* 0x040fe40008000000 */
[----:B------:R-:W-:Y:S02]  /*1390*/  @!P0 VIADD R14, R14, 0x80 ;  /* 0x000000800e0e8836 */ /* 0x000fe40000000000 */
[----:B------:R-:W-:Y:S02]  /*13a0*/  @!P4 IMAD.X R19, RZ, RZ, R3, P6 ;  /* 0x000000ffff13c224 */ /* 0x000fe400030e0603 */
[----:B------:R-:W0:Y:S01]  /*13b0*/  @!P0 LDC.64 R2, c[0x0][0x220] ;  /* 0x00008800ff028b82 */ /* 0x000e220000000a00 */
[----:B------:R-:W-:Y:S02]  /*13c0*/  ISETP.GE.AND P5, PT, R14, R9, PT ;  /* 0x000000090e00720c */ /* 0x000fe40003fa6270 */
[----:B------:R-:W5:Y:S01]  /*13d0*/  @!P4 LDG.E.U8 R10, desc[UR8][R18.64] ;  /* 0x00000008120ac981 */ /* 0x000f62000c1e1100 */
[----:B--2---:R-:W-:-:S02]  /*13e0*/  @!P3 IADD3 R16, P4, R23, R16, RZ ;  /* 0x000000101710b210 */ /* 0x004fc40007f9e0ff */
[----:B-1----:R-:W-:Y:S02]  /*13f0*/  @!P2 IADD3 R6, P6, R13, R6, RZ ;  /* 0x000000060d06a210 */ /* 0x002fe40007fde0ff */
[----:B------:R-:W-:Y:S01]  /*1400*/  PRMT R13, RZ, 0x7610, R13 ;  /* 0x00007610ff0d7816 */ /* 0x000fe2000000000d */
[----:B------:R-:W-:-:S05]  /*1410*/  @!P3 IMAD.X R17, RZ, RZ, R17, P4 ;  /* 0x000000ffff11b224 */ /* 0x000fca00020e0611 */
[----:B------:R1:W5:Y:S01]  /*1420*/  @!P3 LDG.E.U8 R13, desc[UR8][R16.64] ;  /* 0x00000008100db981 */ /* 0x000362000c1e1100 */
[----:B---3--:R-:W2:Y:S08]  /*1430*/  @!P5 LDC.64 R4, c[0x0][0x220] ;  /* 0x00008800ff04db82 */ /* 0x008eb00000000a00 */
[----:B-1----:R-:W1:Y:S01]  /*1440*/  @!P1 LDC.64 R16, c[0x0][0x220] ;  /* 0x00008800ff109b82 */ /* 0x002e620000000a00 */
[----:B0-----:R-:W-:-:S02]  /*1450*/  @!P0 IADD3 R2, P4, R21, R2, RZ ;  /* 0x0000000215028210 */ /* 0x001fc40007f9e0ff */
[----:B------:R-:W-:Y:S01]  /*1460*/  PRMT R18, RZ, 0x7610, R18 ;  /* 0x00007610ff127816 */ /* 0x000fe20000000012 */
[----:B------:R-:W-:Y:S02]  /*1470*/  @!P5 VIADD R23, R14, UR4 ;  /* 0x000000040e17dc36 */ /* 0x000fe40008000000 */
[----:B------:R-:W-:-:S05]  /*1480*/  @!P0 IMAD.X R3, RZ, RZ, R3, P4 ;  /* 0x000000ffff038224 */ /* 0x000fca00020e0603 */
[----:B------:R-:W5:Y:S01]  /*1490*/  @!P0 LDG.E.U8 R18, desc[UR8][R2.64] ;  /* 0x0000000802128981 */ /* 0x000f62000c1e1100 */
[----:B--2---:R-:W-:Y:S02]  /*14a0*/  @!P5 IADD3 R4, P3, R23, R4, RZ ;  /* 0x000000041704d210 */ /* 0x004fe40007f7e0ff */
[----:B------:R-:W-:Y:S02]  /*14b0*/  PRMT R19, RZ, 0x7610, R19 ;  /* 0x00007610ff137816 */ /* 0x000fe40000000013 */
[----:B-1----:R-:W-:Y:S01]  /*14c0*/  @!P1 IADD3 R16, P0, R15, R16, RZ ;  /* 0x000000100f109210 */ /* 0x002fe20007f1e0ff */
[----:B------:R-:W-:Y:S01]  /*14d0*/  @!P5 IMAD.X R5, RZ, RZ, R5, P3 ;  /* 0x000000ffff05d224 */ /* 0x000fe200018e0605 */
[----:B------:R-:W-:-:S03]  /*14e0*/  PRMT R15, RZ, 0x7610, R15 ;  /* 0x00007610ff0f7816 */ /* 0x000fc6000000000f */
[----:B------:R-:W-:Y:S01]  /*14f0*/  @!P1 IMAD.X R17, RZ, RZ, R17, P0 ;  /* 0x000000ffff119224 */ /* 0x000fe200000e0611 */
[----:B------:R-:W5:Y:S04]  /*1500*/  @!P5 LDG.E.U8 R19, desc[UR8][R4.64] ;  /* 0x000000080413d981 */ /* 0x000f68000c1e1100 */
[----:B------:R-:W5:Y:S01]  /*1510*/  @!P1 LDG.E.U8 R15, desc[UR8][R16.64] ;  /* 0x00000008100f9981 */ /* 0x000f62000c1e1100 */
[----:B------:R-:W-:Y:S01]  /*1520*/  PRMT R14, RZ, 0x7610, R14 ;  /* 0x00007610ff0e7816 */ /* 0x000fe2000000000e */
[----:B------:R-:W-:-:S05]  /*1530*/  @!P2 IMAD.X R7, RZ, RZ, R7, P6 ;  /* 0x000000ffff07a224 */ /* 0x000fca00030e0607 */
[----:B------:R0:W5:Y:S02]  /*1540*/  @!P2 LDG.E.U8 R14, desc[UR8][R6.64] ;  /* 0x00000008060ea981 */ /* 0x000164000c1e1100 */
[----:B0-----:R-:W0:Y:S01]  /*1550*/  @!P1 LDC.64 R6, c[0x0][0x218] ;  /* 0x00008600ff069b82 */ /* 0x001e220000000a00 */
[----:B------:R-:W-:Y:S01]  /*1560*/  BSSY B0, `(.L_x_54802) ;  /* 0x0000021000007945 */ /* 0x000fe20003800000 */
[----:B------:R-:W-:-:S03]  /*1570*/  PRMT R0, R0, 0x8880, RZ ;  /* 0x0000888000007816 */ /* 0x000fc600000000ff */
[----:B------:R-:W-:Y:S05]  /*1580*/  @P1 BRA `(.L_x_54803) ;  /* 0x0000000000781947 */ /* 0x000fea0003800000 */
[----:B-----5:R-:W-:Y:S02]  /*1590*/  LOP3.LUT R2, R15, 0xffff, RZ, 0xc0, !PT ;  /* 0x0000ffff0f027812 */ /* 0x020fe400078ec0ff */
[----:B------:R-:W-:Y:S02]  /*15a0*/  ISETP.GE.AND P3, PT, R0, RZ, PT ;  /* 0x000000ff0000720c */ /* 0x000fe40003f66270 */
[----:B------:R-:W-:-:S04]  /*15b0*/  PRMT R4, R2, 0x8880, RZ ;  /* 0x0000888002047816 */ /* 0x000fc800000000ff */
        /* <DEDUP_REMOVED lines=27> */
.L_x_54803:
[----:B------:R-:W-:Y:S05]  /*1770*/  BSYNC B0 ;  /* 0x0000000000007941 */ /* 0x000fea0003800000 */
.L_x_54802:
        /* <DEDUP_REMOVED lines=35> */
.L_x_54805:
[----:B------:R-:W-:Y:S05]  /*19b0*/  BSYNC B0 ;  /* 0x0000000000007941 */ /* 0x000fea0003800000 */
.L_x_54804:
[C---:B------:R-:W-:Y:S01]  /*19c0*/  VIADD R4, R8.reuse, 0x100 ;  /* 0x0000010008047836 */ /* 0x040fe20000000000 */
[----:B------:R-:W-:Y:S01]  /*19d0*/  BSSY B0, `(.L_x_54806) ;  /* 0x0000028000007945 */ /* 0x000fe20003800000 */
[C---:B-----5:R-:W-:Y:S02]  /*19e0*/  VIADD R12, R8.reuse, 0x180 ;  /* 0x00000180080c7836 */ /* 0x060fe40000000000 */
        /* <DEDUP_REMOVED lines=8> */
[----:B------:R-:W-:Y:S02]  /*1a70*/  LOP3.LUT R4, R11, 0xffff, RZ, 0xc0, !PT ;  /* 0x0000ffff0b047812 */ /* 0x000fe400078ec0ff */
[----:B------:R-:W-:Y:S02]  /*1a80*/  IABS R22, R0 ;  /* 0x0000000000167213 */ /* 0x000fe40000000000 */
[----:B------:R-:W-:Y:S02]  /*1a90*/  PRMT R15, R4, 0x8880, RZ ;  /* 0x00008880040f7816 */ /* 0x000fe400000000ff */
[----:B------:R-:W-:Y:S02]  /*1aa0*/  ISETP.GE.AND P6, PT, R0, RZ, PT ;  /* 0x000000ff0000720c */ /* 0x000fe40003fc6270 */
[-C--:B------:R-:W-:Y:S02]  /*1ab0*/  IABS R16, R15.reuse ;  /* 0x0000000f00107213 */ /* 0x080fe40000000000 */
[----:B------:R-:W-:-:S02]  /*1ac0*/  IABS R20, R15 ;  /* 0x0000000f00147213 */ /* 0x000fc40000000000 */
[----:B------:R-:W1:Y:S03]  /*1ad0*/  I2F.RP R17, R16 ;  /* 0x0000001000117306 */ /* 0x000e660000209400 */
        /* <DEDUP_REMOVED lines=23> */
.L_x_54807:
[----:B------:R-:W-:Y:S05]  /*1c50*/  BSYNC B0 ;  /* 0x0000000000007941 */ /* 0x000fea0003800000 */
.L_x_54806:
[----:B------:R-:W-:Y:S01]  /*1c60*/  BSSY B0, `(.L_x_54808) ;  /* 0x0000024000007945 */ /* 0x000fe20003800000 */
[----:B------:R-:W-:Y:S01]  /*1c70*/  ISETP.GE.AND P3, PT, R12, R9, PT ;  /* 0x000000090c00720c */ /* 0x000fe20003f66270 */
[C---:B------:R-:W-:Y:S02]  /*1c80*/  VIADD R12, R8.reuse, 0x380 ;  /* 0x00000380080c7836 */ /* 0x040fe40000000000 */
[----:B------:R-:W-:Y:S01]  /*1c90*/  @!P1 VIADD R11, R8, UR4 ;  /* 0x00000004080b9c36 */ /* 0x000fe20008000000 */
[----:B------:R-:W-:Y:S09]  /*1ca0*/  @P4 BRA `(.L_x_54809) ;  /* 0x00000000007c4947 */ /* 0x000ff20003800000 */
[----:B------:R-:W-:Y:S02]  /*1cb0*/  LOP3.LUT R5, R10, 0xffff, RZ, 0xc0, !PT ;  /* 0x0000ffff0a057812 */ /* 0x000fe400078ec0ff */
        /* <DEDUP_REMOVED lines=30> */
.L_x_54809:
[----:B------:R-:W-:Y:S05]  /*1ea0*/  BSYNC B0 ;  /* 0x0000000000007941 */ /* 0x000fea0003800000 */
.L_x_54808:
        /* <DEDUP_REMOVED lines=36> */
.L_x_54811:
[----:B------:R-:W-:Y:S05]  /*20f0*/  BSYNC B0 ;  /* 0x0000000000007941 */ /* 0x000fea0003800000 */
.L_x_54810:
        /* <DEDUP_REMOVED lines=33> */
.L_x_54813:
[----:B------:R-:W-:Y:S05]  /*2310*/  BSYNC B0 ;  /* 0x0000000000007941 */ /* 0x000fea0003800000 */
.L_x_54812:
        /* <DEDUP_REMOVED lines=33> */
.L_x_54815:
[----:B------:R-:W-:Y:S05]  /*2530*/  BSYNC B0 ;  /* 0x0000000000007941 */ /* 0x000fea0003800000 */
.L_x_54814:
        /* <DEDUP_REMOVED lines=32> */
.L_x_54817:
[----:B------:R-:W-:Y:S05]  /*2740*/  BSYNC B0 ;  /* 0x0000000000007941 */ /* 0x000fea0003800000 */
.L_x_54816:
        /* <DEDUP_REMOVED lines=20> */
.L_x_54820:
        /* <DEDUP_REMOVED lines=8> */
.L_x_54821:
        /* <DEDUP_REMOVED lines=8> */
.L_x_54822:
        /* <DEDUP_REMOVED lines=9> */
.L_x_54823:
[----:B------:R-:W-:Y:S05]  /*2a20*/  BSYNC B1 ;  /* 0x0000000000017941 */ /* 0x000fea0003800000 */
.L_x_54819:
[----:B------:R-:W-:-:S13]  /*2a30*/  ISETP.GE.AND P0, PT, R8, R9, PT ;  /* 0x000000090800720c */ /* 0x000fda0003f06270 */
[----:B-1----:R-:W0:Y:S01]  /*2a40*/  @!P0 LDC.64 R4, c[0x0][0x218] ;  /* 0x00008600ff048b82 */ /* 0x002e220000000a00 */
[C---:B--2---:R-:W-:Y:S02]  /*2a50*/  @!P0 VIADD R3, R8.reuse, UR4 ;  /* 0x0000000408038c36 */ /* 0x044fe40008000000 */
[----:B------:R-:W-:-:S03]  /*2a60*/  @!P0 VIADD R8, R8, 0x80 ;  /* 0x0000008008088836 */ /* 0x000fc60000000000 */
[----:B0-----:R-:W-:-:S05]  /*2a70*/  @!P0 IADD3 R2, P1, R3, R4, RZ ;  /* 0x0000000403028210 */ /* 0x001fca0007f3e0ff */
[----:B------:R-:W-:-:S05]  /*2a80*/  @!P0 IMAD.X R3, RZ, RZ, R5, P1 ;  /* 0x000000ffff038224 */ /* 0x000fca00008e0605 */
[----:B------:R2:W-:Y:S03]  /*2a90*/  @!P0 STG.E.U8 desc[UR8][R2.64], R14 ;  /* 0x0000000e02008986 */ /* 0x0005e6000c101108 */
.L_x_54824:
[----:B------:R-:W-:Y:S05]  /*2aa0*/  BSYNC B0 ;  /* 0x0000000000007941 */ /* 0x000fea0003800000 */
.L_x_54818:
        /* <DEDUP_REMOVED lines=9> */
.L_x_54825:
        /* <DEDUP_REMOVED lines=12> */
.L_x_57653:


//--------------------- .text._ZN2at6native18elementwise_kernelILi128ELi4EZNS0_15gpu_kernel_implINS0_13BinaryFunctorIhhhZZZNS0_21remainder_kernel_cudaERNS_18TensorIteratorBaseEENKUlvE_clEvENKUlvE_clEvEUlhhE_EEEEvS5_RKT_EUliE_EEviT1_ --------------------------
	.section	.text._ZN2at6native18elementwise_kernelILi128ELi4EZNS0_15gpu_kernel_implINS0_13BinaryFunctorIhhhZZZNS0_21remainder_kernel_cudaERNS_18TensorIteratorBaseEENKUlvE_clEvENKUlvE_clEvEUlhhE_EEEEvS5_RKT_EUliE_EEviT1_,"ax",@progbits
	.align	128
        .global         _ZN2at6native18elementwise_kernelILi128ELi4EZNS0_15gpu_kernel_implINS0_13BinaryFunctorIhhhZZZNS0_21remainder_kernel_cudaERNS_18TensorIteratorBaseEENKUlvE_clEvENKUlvE_clEvEUlhhE_EEEEvS5_RKT_EUliE_EEviT1_
        .type           _ZN2at6native18elementwise_kernelILi128ELi4EZNS0_15gpu_kernel_implINS0_13BinaryFunctorIhhhZZZNS0_21remainder_kernel_cudaERNS_18TensorIteratorBaseEENKUlvE_clEvENKUlvE_clEvEUlhhE_EEEEvS5_RKT_EUliE_EEviT1_,@function
        .size           _ZN2at6native18elementwise_kernelILi128ELi4EZNS0_15gpu_kernel_implINS0_13BinaryFunctorIhhhZZZNS0_21remainder_kernel_cudaERNS_18TensorIteratorBaseEENKUlvE_clEvENKUlvE_clEvEUlhhE_EEEEvS5_RKT_EUliE_EEviT1_,(.L_x_57276 - _ZN2at6native18elementwise_kernelILi128ELi4EZNS0_15gpu_kernel_implINS0_13BinaryFunctorIhhhZZZNS0_21remainder_kernel_cudaERNS_18TensorIteratorBaseEENKUlvE_clEvENKUlvE_clEvEUlhhE_EEEEvS5_RKT_EUliE_EEviT1_)
        .other          _ZN2at6native18elementwise_kernelILi128ELi4EZNS0_15gpu_kernel_implINS0_13BinaryFunctorIhhhZZZNS0_21remainder_kernel_cudaERNS_18TensorIteratorBaseEENKUlvE_clEvENKUlvE_clEvEUlhhE_EEEEvS5_RKT_EUliE_EEviT1_,@"STO_CUDA_ENTRY STV_DEFAULT"
_ZN2at6native18elementwise_kernelILi128ELi4EZNS0_15gpu_kernel_implINS0_13BinaryFunctorIhhhZZZNS0_21remainder_kernel_cudaERNS_18TensorIteratorBaseEENKUlvE_clEvENKUlvE_clEvEUlhhE_EEEEvS5_RKT_EUliE_EEviT1_:
.text._ZN2at6native18elementwise_kernelILi128ELi4EZNS0_15gpu_kernel_implINS0_13BinaryFunctorIhhhZZZNS0_21remainder_kernel_cudaERNS_18TensorIteratorBaseEENKUlvE_clEvENKUlvE_clEvEUlhhE_EEEEvS5_RKT_EUliE_EEviT1_:
        /* <DEDUP_REMOVED lines=365> */
.L_x_54828:
        /* <DEDUP_REMOVED lines=20> */
.L_x_54832:
[----:B------:R0:W5:Y:S01]  /*1810*/  LDG.E.U8 R19, desc[UR36][R4.64] ;  /* 0x0000002404137981 */ /* 0x000162000c1e1100 */
[----:B------:R-:W-:Y:S05]  /*1820*/  BRA `(.L_x_54834) ;  /* 0x0000000c00647947 */ /* 0x000fea0003800000 */
.L_x_54831:
        /* <DEDUP_REMOVED lines=8> */
.L_x_54836:
[----:B------:R3:W5:Y:S01]  /*18b0*/  LDG.E.U8 R19, desc[UR36][R4.64] ;  /* 0x0000002404137981 */ /* 0x000762000c1e1100 */
[----:B------:R-:W-:Y:S05]  /*18c0*/  BRA `(.L_x_54834) ;  /* 0x0000000c003c7947 */ /* 0x000fea0003800000 */
.L_x_54835:
[----:B------:R0:W5:Y:S01]  /*18d0*/  LDG.E.U16 R19, desc[UR36][R4.64] ;  /* 0x0000002404137981 */ /* 0x000162000c1e1500 */
[----:B------:R-:W-:Y:S05]  /*18e0*/  BRA `(.L_x_54834) ;  /* 0x0000000c00347947 */ /* 0x000fea0003800000 */
.L_x_54830:
        /* <DEDUP_REMOVED lines=10> */
.L_x_54838:
[----:B------:R-:W2:Y:S02]  /*1990*/  LDG.E.U16 R2, desc[UR36][R4.64] ;  /* 0x0000002404027981 */ /* 0x000ea4000c1e1500 */
[----:B--2---:R-:W-:-:S06]  /*19a0*/  HADD2.F32 R2, -RZ, R2.H0_H0 ;  /* 0x20000002ff027230 */ /* 0x004fcc0000004100 */
[----:B------:R-:W0:Y:S02]  /*19b0*/  F2I.S64.TRUNC R2, R2 ;  /* 0x0000000200027311 */ /* 0x000e24000020d900 */
[----:B0-----:R-:W-:Y:S01]  /*19c0*/  PRMT R19, R2, 0x7610, R19 ;  /* 0x0000761002137816 */ /* 0x001fe20000000013 */
[----:B------:R-:W-:Y:S06]  /*19d0*/  BRA `(.L_x_54834) ;  /* 0x0000000800f87947 */ /* 0x000fec0003800000 */
.L_x_54837:
        /* <DEDUP_REMOVED lines=10> */
.L_x_54840:
[----:B------:R-:W2:Y:S02]  /*1a80*/  LDG.E.U16 R4, desc[UR36][R4.64] ;  /* 0x0000002404047981 */ /* 0x000ea4000c1e1500 */
[----:B--2---:R-:W-:-:S06]  /*1a90*/  HADD2.F32 R2, -RZ, R4.H0_H0 ;  /* 0x20000004ff027230 */ /* 0x004fcc0000004100 */
[----:B------:R-:W0:Y:S02]  /*1aa0*/  F2I.S64.TRUNC R2, R2 ;  /* 0x0000000200027311 */ /* 0x000e24000020d900 */
[----:B0-----:R-:W-:Y:S01]  /*1ab0*/  PRMT R19, R2, 0x7610, R19 ;  /* 0x0000761002137816 */ /* 0x001fe20000000013 */
[----:B------:R-:W-:Y:S06]  /*1ac0*/  BRA `(.L_x_54834) ;  /* 0x0000000800bc7947 */ /* 0x000fec0003800000 */
.L_x_54839:
[----:B------:R-:W2:Y:S02]  /*1ad0*/  LDG.E.64 R2, desc[UR36][R4.64] ;  /* 0x0000002404027981 */ /* 0x000ea4000c1e1b00 */
[----:B--2---:R-:W0:Y:S02]  /*1ae0*/  F2I.S64.F64.TRUNC R2, R2 ;  /* 0x0000000200027311 */ /* 0x004e24000030d900 */
[----:B0-----:R-:W-:Y:S01]  /*1af0*/  PRMT R19, R2, 0x7610, R19 ;  /* 0x0000761002137816 */ /* 0x001fe20000000013 */
[----:B------:R-:W-:Y:S06]  /*1b00*/  BRA `(.L_x_54834) ;  /* 0x0000000800ac7947 */ /* 0x000fec0003800000 */
.L_x_54829:
        /* <DEDUP_REMOVED lines=12> */
.L_x_54843:
[----:B------:R-:W2:Y:S02]  /*1bd0*/  LDG.E.64 R4, desc[UR36][R4.64] ;  /* 0x0000002404047981 */ /* 0x000ea4000c1e1b00 */
[----:B--2---:R-:W0:Y:S02]  /*1be0*/  F2I.S64.F64.TRUNC R2, R4 ;  /* 0x0000000400027311 */ /* 0x004e24000030d900 */
[----:B0-----:R-:W-:Y:S01]  /*1bf0*/  PRMT R19, R2, 0x7610, R19 ;  /* 0x0000761002137816 */ /* 0x001fe20000000013 */
[----:B------:R-:W-:Y:S06]  /*1c00*/  BRA `(.L_x_54834) ;  /* 0x00000008006c7947 */ /* 0x000fec0003800000 */
.L_x_54842:
        /* <DEDUP_REMOVED lines=28> */
.L_x_54845:
        /* <DEDUP_REMOVED lines=15> */
.L_x_54844:
[----:B------:R-:W2:Y:S02]  /*1ec0*/  LDG.E.U16 R2, desc[UR36][R4.64] ;  /* 0x0000002404027981 */ /* 0x000ea4000c1e1500 */
[----:B--2---:R-:W-:-:S06]  /*1ed0*/  IMAD.U32 R2, R2, 0x10000, RZ ;  /* 0x0001000002027824 */ /* 0x004fcc00078e00ff */
[----:B------:R-:W0:Y:S02]  /*1ee0*/  F2I.S64.TRUNC R2, R2 ;  /* 0x0000000200027311 */ /* 0x000e24000020d900 */
[----:B0-----:R-:W-:Y:S01]  /*1ef0*/  PRMT R19, R2, 0x7610, R19 ;  /* 0x0000761002137816 */ /* 0x001fe20000000013 */
[----:B------:R-:W-:Y:S06]  /*1f00*/  BRA `(.L_x_54834) ;  /* 0x0000000400ac7947 */ /* 0x000fec0003800000 */
.L_x_54841:
        /* <DEDUP_REMOVED lines=10> */
.L_x_54848:
        /* <DEDUP_REMOVED lines=21> */
.L_x_54852:
[----:B------:R-:W-:Y:S05]  /*2100*/  BSYNC B1 ;  /* 0x0000000000017941 */ /* 0x000fea0003800000 */
.L_x_54851:
[----:B------:R-:W-:Y:S01]  /*2110*/  IMAD.SHL.U32 R2, R2, 0x100000, RZ ;  /* 0x0010000002027824 */ /* 0x000fe200078e00ff */
[----:B------:R-:W-:-:S04]  /*2120*/  LEA R3, R0, 0x3b800000, 0x17 ;  /* 0x3b80000000037811 */ /* 0x000fc800078eb8ff */
[----:B------:R-:W-:-:S07]  /*2130*/  LOP3.LUT R2, R3, R2, R4, 0xfe, !PT ;  /* 0x0000000203027212 */ /* 0x000fce00078efe04 */
.L_x_54850:
[----:B------:R-:W-:Y:S05]  /*2140*/  BSYNC B0 ;  /* 0x0000000000007941 */ /* 0x000fea0003800000 */
.L_x_54849:
[----:B------:R-:W0:Y:S02]  /*2150*/  F2I.S64.TRUNC R2, R2 ;  /* 0x0000000200027311 */ /* 0x000e24000020d900 */
[----:B0-----:R-:W-:Y:S01]  /*2160*/  PRMT R19, R2, 0x7610, R19 ;  /* 0x0000761002137816 */ /* 0x001fe20000000013 */
[----:B------:R-:W-:Y:S06]  /*2170*/  BRA `(.L_x_54834) ;  /* 0x0000000400107947 */ /* 0x000fec0003800000 */
.L_x_54847:
        /* <DEDUP_REMOVED lines=21> */
.L_x_54856:
[----:B------:R-:W-:Y:S05]  /*22d0*/  BSYNC B1 ;  /* 0x0000000000017941 */ /* 0x000fea0003800000 */
.L_x_54855:
[----:B------:R-:W-:Y:S01]  /*22e0*/  IMAD.SHL.U32 R2, R2, 0x200000, RZ ;  /* 0x0020000002027824 */ /* 0x000fe200078e00ff */
[----:B------:R-:W-:-:S04]  /*22f0*/  LEA R3, R0, 0x37800000, 0x17 ;  /* 0x3780000000037811 */ /* 0x000fc800078eb8ff */
[----:B------:R-:W-:-:S07]  /*2300*/  LOP3.LUT R2, R3, R2, R4, 0xfe, !PT ;  /* 0x0000000203027212 */ /* 0x000fce00078efe04 */
.L_x_54854:
[----:B------:R-:W-:Y:S05]  /*2310*/  BSYNC B0 ;  /* 0x0000000000007941 */ /* 0x000fea0003800000 */
.L_x_54853:
[----:B------:R-:W0:Y:S02]  /*2320*/  F2I.S64.TRUNC R2, R2 ;  /* 0x0000000200027311 */ /* 0x000e24000020d900 */
[----:B0-----:R-:W-:Y:S01]  /*2330*/  PRMT R19, R2, 0x7610, R19 ;  /* 0x0000761002137816 */ /* 0x001fe20000000013 */
[----:B------:R-:W-:Y:S06]  /*2340*/  BRA `(.L_x_54834) ;  /* 0x00000000009c7947 */ /* 0x000fec0003800000 */
.L_x_54846:
        /* <DEDUP_REMOVED lines=14> */
.L_x_54860:
[----:B------:R-:W-:Y:S05]  /*2430*/  BSYNC B0 ;  /* 0x0000000000007941 */ /* 0x000fea0003800000 */
.L_x_54859:
[----:B------:R-:W0:Y:S02]  /*2440*/  F2I.S64.TRUNC R2, R2 ;  /* 0x0000000200027311 */ /* 0x000e24000020d900 */
[----:B0-----:R-:W-:Y:S01]  /*2450*/  PRMT R19, R2, 0x7610, R19 ;  /* 0x0000761002137816 */ /* 0x001fe20000000013 */
[----:B------:R-:W-:Y:S06]  /*2460*/  BRA `(.L_x_54834) ;  /* 0x0000000000547947 */ /* 0x000fec0003800000 */
.L_x_54833:
        /* <DEDUP_REMOVED lines=16> */
.L_x_54861:
[----:B------:R-:W-:Y:S01]  /*2570*/  PRMT R19, RZ, 0x7610, R19 ;  /* 0x00007610ff137816 */ /* 0x000fe20000000013 */
[----:B------:R-:W-:Y:S06]  /*2580*/  BRA `(.L_x_54834) ;  /* 0x00000000000c7947 */ /* 0x000fec0003800000 */
.L_x_54858:
[----:B------:R2:W5:Y:S01]  /*2590*/  LDG.E.U8 R19, desc[UR36][R4.64] ;  /* 0x0000002404137981 */ /* 0x000562000c1e1100 */
[----:B------:R-:W-:Y:S05]  /*25a0*/  BRA `(.L_x_54834) ;  /* 0x0000000000047947 */ /* 0x000fea0003800000 */
.L_x_54857:
[----:B------:R1:W5:Y:S02]  /*25b0*/  LDG.E.U8 R19, desc[UR36][R4.64] ;  /* 0x0000002404137981 */ /* 0x000364000c1e1100 */
.L_x_54834:
        /* <DEDUP_REMOVED lines=17> */
.L_x_54865:
[----:B------:R3:W5:Y:S01]  /*26d0*/  LDG.E.U8 R0, desc[UR36][R4.64] ;  /* 0x0000002404007981 */ /* 0x000762000c1e1100 */
[----:B------:R-:W-:Y:S05]  /*26e0*/  BRA `(.L_x_54867) ;  /* 0x0000000c00647947 */ /* 0x000fea0003800000 */
.L_x_54864:
        /* <DEDUP_REMOVED lines=8> */
.L_x_54869:
[----:B------:R1:W5:Y:S01]  /*2770*/  LDG.E.U8 R0, desc[UR36][R4.64] ;  /* 0x0000002404007981 */ /* 0x000362000c1e1100 */
[----:B------:R-:W-:Y:S05]  /*2780*/  BRA `(.L_x_54867) ;  /* 0x0000000c003c7947 */ /* 0x000fea0003800000 */
.L_x_54868:
[----:B------:R2:W5:Y:S01]  /*2790*/  LDG.E.U16 R0, desc[UR36][R4.64] ;  /* 0x0000002404007981 */ /* 0x000562000c1e1500 */
[----:B------:R-:W-:Y:S05]  /*27a0*/  BRA `(.L_x_54867) ;  /* 0x0000000c00347947 */ /* 0x000fea0003800000 */
.L_x_54863:
        /* <DEDUP_REMOVED lines=10> */
.L_x_54871:
[----:B------:R-:W2:Y:S02]  /*2850*/  LDG.E.U16 R2, desc[UR36][R4.64] ;  /* 0x0000002404027981 */ /* 0x000ea4000c1e1500 */
[----:B--2---:R-:W-:-:S06]  /*2860*/  HADD2.F32 R2, -RZ, R2.H0_H0 ;  /* 0x20000002ff027230 */ /* 0x004fcc0000004100 */
[----:B------:R-:W0:Y:S02]  /*2870*/  F2I.S64.TRUNC R2, R2 ;  /* 0x0000000200027311 */ /* 0x000e24000020d900 */
[----:B0-----:R-:W-:Y:S01]  /*2880*/  PRMT R0, R2, 0x7610, R0 ;  /* 0x0000761002007816 */ /* 0x001fe20000000000 */
[----:B------:R-:W-:Y:S06]  /*2890*/  BRA `(.L_x_54867) ;  /* 0x0000000800f87947 */ /* 0x000fec0003800000 */
.L_x_54870:
        /* <DEDUP_REMOVED lines=10> */
.L_x_54873:
[----:B------:R-:W2:Y:S02]  /*2940*/  LDG.E.U16 R4, desc[UR36][R4.64] ;  /* 0x0000002404047981 */ /* 0x000ea4000c1e1500 */
[----:B--2---:R-:W-:-:S06]  /*2950*/  HADD2.F32 R2, -RZ, R4.H0_H0 ;  /* 0x20000004ff027230 */ /* 0x004fcc0000004100 */
[----:B------:R-:W0:Y:S02]  /*2960*/  F2I.S64.TRUNC R2, R2 ;  /* 0x0000000200027311 */ /* 0x000e24000020d900 */
[----:B0-----:R-:W-:Y:S01]  /*2970*/  PRMT R0, R2, 0x7610, R0 ;  /* 0x0000761002007816 */ /* 0x001fe20000000000 */
[----:B------:R-:W-:Y:S06]  /*2980*/  BRA `(.L_x_54867) ;  /* 0x0000000800bc7947 */ /* 0x000fec0003800000 */
.L_x_54872:
[----:B------:R-:W2:Y:S02]  /*2990*/  LDG.E.64 R2, desc[UR36][R4.64] ;  /* 0x0000002404027981 */ /* 0x000ea4000c1e1b00 */
[----:B--2---:R-:W0:Y:S02]  /*29a0*/  F2I.S64.F64.TRUNC R2, R2 ;  /* 0x0000000200027311 */ /* 0x004e24000030d900 */
[----:B0-----:R-:W-:Y:S01]  /*29b0*/  PRMT R0, R2, 0x7610, R0 ;  /* 0x0000761002007816 */ /* 0x001fe20000000000 */
[----:B------:R-:W-:Y:S06]  /*29c0*/  BRA `(.L_x_54867) ;  /* 0x0000000800ac7947 */ /* 0x000fec0003800000 */
.L_x_54862:
        /* <DEDUP_REMOVED lines=12> */
.L_x_54876:
[----:B------:R-:W2:Y:S02]  /*2a90*/  LDG.E.64 R4, desc[UR36][R4.64] ;  /* 0x0000002404047981 */ /* 0x000ea4000c1e1b00 */
[----:B--2---:R-:W0:Y:S02]  /*2aa0*/  F2I.S64.F64.TRUNC R2, R4 ;  /* 0x0000000400027311 */ /* 0x004e24000030d900 */
[----:B0-----:R-:W-:Y:S01]  /*2ab0*/  PRMT R0, R2, 0x7610, R0 ;  /* 0x0000761002007816 */ /* 0x001fe20000000000 */
[----:B------:R-:W-:Y:S06]  /*2ac0*/  BRA `(.L_x_54867) ;  /* 0x00000008006c7947 */ /* 0x000fec0003800000 */
.L_x_54875:
        /* <DEDUP_REMOVED lines=28> */
.L_x_54878:
        /* <DEDUP_REMOVED lines=15> */
.L_x_54877:
[----:B------:R-:W2:Y:S02]  /*2d80*/  LDG.E.U16 R2, desc[UR36][R4.64] ;  /* 0x0000002404027981 */ /* 0x000ea4000c1e1500 */
[----:B--2---:R-:W-:-:S06]  /*2d90*/  IMAD.U32 R2, R2, 0x10000, RZ ;  /* 0x0001000002027824 */ /* 0x004fcc00078e00ff */
[----:B------:R-:W0:Y:S02]  /*2da0*/  F2I.S64.TRUNC R2, R2 ;  /* 0x0000000200027311 */ /* 0x000e24000020d900 */
[----:B0-----:R-:W-:Y:S01]  /*2db0*/  PRMT R0, R2, 0x7610, R0 ;  /* 0x0000761002007816 */ /* 0x001fe20000000000 */
[----:B------:R-:W-:Y:S06]  /*2dc0*/  BRA `(.L_x_54867) ;  /* 0x0000000400ac7947 */ /* 0x000fec0003800000 */
.L_x_54874:
        /* <DEDUP_REMOVED lines=10> */
.L_x_54881:
        /* <DEDUP_REMOVED lines=21> */
.L_x_54885:
[----:B------:R-:W-:Y:S05]  /*2fc0*/  BSYNC B1 ;  /* 0x0000000000017941 */ /* 0x000fea0003800000 */
.L_x_54884:
[----:B------:R-:W-:Y:S01]  /*2fd0*/  IMAD.SHL.U32 R2, R2, 0x100000, RZ ;  /* 0x0010000002027824 */ /* 0x000fe200078e00ff */
[----:B------:R-:W-:-:S04]  /*2fe0*/  LEA R3, R0, 0x3b800000, 0x17 ;  /* 0x3b80000000037811 */ /* 0x000fc800078eb8ff */
[----:B------:R-:W-:-:S07]  /*2ff0*/  LOP3.LUT R2, R3, R2, R4, 0xfe, !PT ;  /* 0x0000000203027212 */ /* 0x000fce00078efe04 */
.L_x_54883:
[----:B------:R-:W-:Y:S05]  /*3000*/  BSYNC B0 ;  /* 0x0000000000007941 */ /* 0x000fea0003800000 */
.L_x_54882:
[----:B------:R-:W0:Y:S02]  /*3010*/  F2I.S64.TRUNC R2, R2 ;  /* 0x0000000200027311 */ /* 0x000e24000020d900 */
[----:B0-----:R-:W-:Y:S01]  /*3020*/  PRMT R0, R2, 0x7610, R0 ;  /* 0x0000761002007816 */ /* 0x001fe20000000000 */
[----:B------:R-:W-:Y:S06]  /*3030*/  BRA `(.L_x_54867) ;  /* 0x0000000400107947 */ /* 0x000fec0003800000 */
.L_x_54880:
        /* <DEDUP_REMOVED lines=21> */
.L_x_54889:
[----:B------:R-:W-:Y:S05]  /*3190*/  BSYNC B1 ;  /* 0x0000000000017941 */ /* 0x000fea0003800000 */
.L_x_54888:
[----:B------:R-:W-:Y:S01]  /*31a0*/  IMAD.SHL.U32 R2, R2, 0x200000, RZ ;  /* 0x0020000002027824 */ /* 0x000fe200078e00ff */
[----:B------:R-:W-:-:S04]  /*31b0*/  LEA R3, R0, 0x37800000, 0x17 ;  /* 0x3780000000037811 */ /* 0x000fc800078eb8ff */
[----:B------:R-:W-:-:S07]  /*31c0*/  LOP3.LUT R2, R3, R2, R4, 0xfe, !PT ;  /* 0x0000000203027212 */ /* 0x000fce00078efe04 */
.L_x_54887:
[----:B------:R-:W-:Y:S05]  /*31d0*/  BSYNC B0 ;  /* 0x0000000000007941 */ /* 0x000fea0003800000 */
.L_x_54886:
[----:B------:R-:W0:Y:S02]  /*31e0*/  F2I.S64.TRUNC R2, R2 ;  /* 0x0000000200027311 */ /* 0x000e24000020d900 */
[----:B0-----:R-:W-:Y:S01]  /*31f0*/  PRMT R0, R2, 0x7610, R0 ;  /* 0x0000761002007816 */ /* 0x001fe20000000000 */
[----:B------:R-:W-:Y:S06]  /*3200*/  BRA `(.L_x_54867) ;  /* 0x00000000009c7947 */ /* 0x000fec0003800000 */
.L_x_54879:
        /* <DEDUP_REMOVED lines=14> */
.L_x_54893:
[----:B------:R-:W-:Y:S05]  /*32f0*/  BSYNC B0 ;  /* 0x0000000000007941 */ /* 0x000fea0003800000 */
.L_x_54892:
[----:B------:R-:W0:Y:S02]  /*3300*/  F2I.S64.TRUNC R2, R2 ;  /* 0x0000000200027311 */ /* 0x000e24000020d900 */
[----:B0-----:R-:W-:Y:S01]  /*3310*/  PRMT R0, R2, 0x7610, R0 ;  /* 0x0000761002007816 */ /* 0x001fe20000000000 */
[----:B------:R-:W-:Y:S06]  /*3320*/  BRA `(.L_x_54867) ;  /* 0x0000000000547947 */ /* 0x000fec0003800000 */
.L_x_54866:
        /* <DEDUP_REMOVED lines=16> */
.L_x_54894:
[----:B------:R-:W-:Y:S01]  /*3430*/  PRMT R0, RZ, 0x7610, R0 ;  /* 0x00007610ff007816 */ /* 0x000fe20000000000 */
[----:B------:R-:W-:Y:S06]  /*3440*/  BRA `(.L_x_54867) ;  /* 0x00000000000c7947 */ /* 0x000fec0003800000 */
.L_x_54891:
[----:B------:R0:W5:Y:S01]  /*3450*/  LDG.E.U8 R0, desc[UR36][R4.64] ;  /* 0x0000002404007981 */ /* 0x000162000c1e1100 */
[----:B------:R-:W-:Y:S05]  /*3460*/  BRA `(.L_x_54867) ;  /* 0x0000000000047947 */ /* 0x000fea0003800000 */
.L_x_54890:
[----:B------:R0:W5:Y:S02]  /*3470*/  LDG.E.U8 R0, desc[UR36][R4.64] ;  /* 0x0000002404007981 */ /* 0x000164000c1e1100 */
.L_x_54867:
[----:B012345:R-:W-:Y:S01]  /*3480*/  LOP3.LUT P0, R5, R0, 0xff, RZ, 0xc0, !PT ;  /* 0x000000ff00057812 */ /* 0x03ffe2000780c0ff */
[----:B------:R-:W-:Y:S01]  /*3490*/  BSSY B0, `(.L_x_54895) ;  /* 0x0000007000007945 */ /* 0x000fe20003800000 */
[----:B------:R-:W-:-:S11]  /*34a0*/  IMAD.MOV.U32 R3, RZ, RZ, 0xff ;  /* 0x000000ffff037424 */ /* 0x000fd600078e00ff */
[----:B------:R-:W-:Y:S05]  /*34b0*/  @!P0 BRA `(.L_x_54896) ;  /* 0x0000000000108947 */ /* 0x000fea0003800000 */
[----:B------:R-:W-:Y:S02]  /*34c0*/  LOP3.LUT R22, R19, 0xff, RZ, 0xc0, !PT ;  /* 0x000000ff13167812 */ /* 0x000fe400078ec0ff */
[----:B------:R-:W-:-:S07]  /*34d0*/  MOV R4, 0x34f0 ;  /* 0x000034f000047802 */ /* 0x000fce0000000f00 */
[----:B------:R-:W-:Y:S05]  /*34e0*/  CALL.REL.NOINC `($__internal_63_$__cuda_sm20_rem_u16) ;  /* 0x000000d8003c7944 */ /* 0x000fea0003c00000 */
[----:B------:R-:W-:-:S07]  /*34f0*/  PRMT R3, R5, 0x7610, R3 ;  /* 0x0000761005037816 */ /* 0x000fce0000000003 */
.L_x_54896:
[----:B------:R-:W-:Y:S05]  /*3500*/  BSYNC B0 ;  /* 0x0000000000007941 */ /* 0x000fea0003800000 */
.L_x_54895:
        /* <DEDUP_REMOVED lines=14> */
.L_x_54900:
[----:B------:R0:W-:Y:S01]  /*35f0*/  STG.E.U8 desc[UR36][R16.64], R3 ;  /* 0x0000000310007986 */ /* 0x0001e2000c101124 */
[----:B------:R-:W-:Y:S05]  /*3600*/  BRA `(.L_x_54902) ;  /* 0x0000000c00687947 */ /* 0x000fea0003800000 */
.L_x_54899:
        /* <DEDUP_REMOVED lines=10> */
.L_x_54904:
[----:B------:R-:W-:-:S05]  /*36b0*/  LOP3.LUT R3, R3, 0xffff, RZ, 0xc0, !PT ;  /* 0x0000ffff03037812 */ /* 0x000fca00078ec0ff */
[----:B------:R0:W-:Y:S01]  /*36c0*/  STG.E desc[UR36][R16.64], R3 ;  /* 0x0000000310007986 */ /* 0x0001e2000c101924 */
[----:B------:R-:W-:Y:S05]  /*36d0*/  BRA `(.L_x_54902) ;  /* 0x0000000c00347947 */ /* 0x000fea0003800000 */
.L_x_54903:
[----:B------:R0:W-:Y:S01]  /*36e0*/  STG.E.U16 desc[UR36][R16.64], R3 ;  /* 0x0000000310007986 */ /* 0x0001e2000c101524 */
[----:B------:R-:W-:Y:S05]  /*36f0*/  BRA `(.L_x_54902) ;  /* 0x0000000c002c7947 */ /* 0x000fea0003800000 */
.L_x_54898:
        /* <DEDUP_REMOVED lines=9> */
.L_x_54906:
[----:B------:R-:W0:Y:S02]  /*3790*/  I2F.U16 R0, R3 ;  /* 0x0000000300007306 */ /* 0x000e240000101000 */
[----:B0-----:R-:W-:-:S05]  /*37a0*/  F2FP.F16.F32.PACK_AB R0, RZ, R0 ;  /* 0x00000000ff00723e */ /* 0x001fca00000000ff */
[----:B------:R0:W-:Y:S01]  /*37b0*/  STG.E.U16 desc[UR36][R16.64], R0 ;  /* 0x0000000010007986 */ /* 0x0001e2000c101524 */
[----:B------:R-:W-:Y:S05]  /*37c0*/  BRA `(.L_x_54902) ;  /* 0x0000000800f87947 */ /* 0x000fea0003800000 */
.L_x_54905:
        /* <DEDUP_REMOVED lines=10> */
.L_x_54908:
[----:B------:R-:W0:Y:S02]  /*3870*/  I2F.U16 R3, R3 ;  /* 0x0000000300037306 */ /* 0x000e240000101000 */
[----:B0-----:R-:W-:-:S04]  /*3880*/  F2FP.F16.F32.PACK_AB R3, RZ, R3 ;  /* 0x00000003ff03723e */ /* 0x001fc800000000ff */
[----:B------:R-:W-:-:S05]  /*3890*/  PRMT R3, R3, 0x5410, RZ ;  /* 0x0000541003037816 */ /* 0x000fca00000000ff */
[----:B------:R0:W-:Y:S01]  /*38a0*/  STG.E desc[UR36][R16.64], R3 ;  /* 0x0000000310007986 */ /* 0x0001e2000c101924 */
[----:B------:R-:W-:Y:S05]  /*38b0*/  BRA `(.L_x_54902) ;  /* 0x0000000800bc7947 */ /* 0x000fea0003800000 */
.L_x_54907:
[----:B------:R-:W0:Y:S02]  /*38c0*/  I2F.F64.U16 R2, R3 ;  /* 0x0000000300027312 */ /* 0x000e240000101800 */
[----:B0-----:R0:W-:Y:S01]  /*38d0*/  STG.E.64 desc[UR36][R16.64], R2 ;  /* 0x0000000210007986 */ /* 0x0011e2000c101b24 */
[----:B------:R-:W-:Y:S05]  /*38e0*/  BRA `(.L_x_54902) ;  /* 0x0000000800b07947 */ /* 0x000fea0003800000 */
.L_x_54897:
        /* <DEDUP_REMOVED lines=13> */
.L_x_54911:
[----:B------:R-:W0:Y:S01]  /*39c0*/  I2F.F64.U16 R4, R3 ;  /* 0x0000000300047312 */ /* 0x000e220000101800 */
[----:B------:R-:W-:-:S05]  /*39d0*/  CS2R R6, SRZ ;  /* 0x0000000000067805 */ /* 0x000fca000001ff00 */
[----:B0-----:R0:W-:Y:S01]  /*39e0*/  STG.E.128 desc[UR36][R16.64], R4 ;  /* 0x0000000410007986 */ /* 0x0011e2000c101d24 */
[----:B------:R-:W-:Y:S05]  /*39f0*/  BRA `(.L_x_54902) ;  /* 0x00000008006c7947 */ /* 0x000fea0003800000 */
.L_x_54910:
        /* <DEDUP_REMOVED lines=21> */
.L_x_54915:
[----:B------:R-:W-:Y:S05]  /*3b50*/  BSYNC B0 ;  /* 0x0000000000007941 */ /* 0x000fea0003800000 */
.L_x_54914:
[----:B------:R-:W-:-:S05]  /*3b60*/  LOP3.LUT R5, R0, R5, RZ, 0xfc, !PT ;  /* 0x0000000500057212 */ /* 0x000fca00078efcff */
[----:B------:R0:W-:Y:S01]  /*3b70*/  STG.E.U8 desc[UR36][R16.64], R5 ;  /* 0x0000000510007986 */ /* 0x0001e2000c101124 */
[----:B------:R-:W-:Y:S05]  /*3b80*/  BRA `(.L_x_54902) ;  /* 0x0000000800087947 */ /* 0x000fea0003800000 */
.L_x_54913:
        /* <DEDUP_REMOVED lines=13> */
.L_x_54917:
[----:B------:R-:W-:Y:S01]  /*3c60*/  IMAD.MOV.U32 R0, RZ, RZ, 0x7f ;  /* 0x0000007fff007424 */ /* 0x000fe200078e00ff */
[----:B------:R-:W-:-:S04]  /*3c70*/  ISETP.GT.U32.AND P0, PT, R2, 0x7f800000, PT ;  /* 0x7f8000000200780c */ /* 0x000fc80003f04070 */
[----:B------:R-:W-:-:S09]  /*3c80*/  SEL R0, R0, 0x7c, P0 ;  /* 0x0000007c00007807 */ /* 0x000fd20000000000 */
.L_x_54918:
[----:B------:R-:W-:Y:S05]  /*3c90*/  BSYNC B0 ;  /* 0x0000000000007941 */ /* 0x000fea0003800000 */
.L_x_54916:
[----:B------:R-:W-:-:S04]  /*3ca0*/  LOP3.LUT R2, R3, 0x80000000, RZ, 0xc0, !PT ;  /* 0x8000000003027812 */ /* 0x000fc800078ec0ff */
[----:B------:R-:W-:-:S04]  /*3cb0*/  SHF.R.U32.HI R3, RZ, 0x18, R2 ;  /* 0x00000018ff037819 */ /* 0x000fc80000011602 */
[----:B------:R-:W-:-:S05]  /*3cc0*/  LOP3.LUT R3, R0, R3, RZ, 0xfc, !PT ;  /* 0x0000000300037212 */ /* 0x000fca00078efcff */
[----:B------:R0:W-:Y:S01]  /*3cd0*/  STG.E.U8 desc[UR36][R16.64], R3 ;  /* 0x0000000310007986 */ /* 0x0001e2000c101124 */
[----:B------:R-:W-:Y:S05]  /*3ce0*/  BRA `(.L_x_54902) ;  /* 0x0000000400b07947 */ /* 0x000fea0003800000 */
.L_x_54912:
[----:B------:R-:W0:Y:S02]  /*3cf0*/  I2F.U16 R0, R3 ;  /* 0x0000000300007306 */ /* 0x000e240000101000 */
[----:B0-----:R-:W-:-:S05]  /*3d00*/  F2FP.BF16.F32.PACK_AB R0, RZ, R0 ;  /* 0x00000000ff00723e */ /* 0x001fca00000010ff */
[----:B------:R0:W-:Y:S01]  /*3d10*/  STG.E.U16 desc[UR36][R16.64], R0 ;  /* 0x0000000010007986 */ /* 0x0001e2000c101524 */
[----:B------:R-:W-:Y:S05]  /*3d20*/  BRA `(.L_x_54902) ;  /* 0x0000000400a07947 */ /* 0x000fea0003800000 */
.L_x_54909:
        /* <DEDUP_REMOVED lines=10> */
.L_x_54921:
        /* <DEDUP_REMOVED lines=17> */
.L_x_54924:
[----:B------:R-:W-:-:S04]  /*3ee0*/  LOP3.LUT R2, R3, 0x80000000, RZ, 0xc0, !PT ;  /* 0x8000000003027812 */ /* 0x000fc800078ec0ff */
[----:B------:R-:W-:-:S04]  /*3ef0*/  SHF.R.U32.HI R3, RZ, 0x18, R2 ;  /* 0x00000018ff037819 */ /* 0x000fc80000011602 */
[----:B------:R-:W-:-:S04]  /*3f00*/  LOP3.LUT R0, R0, R3, RZ, 0xfc, !PT ;  /* 0x0000000300007212 */ /* 0x000fc800078efcff */
[----:B------:R-:W-:-:S07]  /*3f10*/  PRMT R8, R0, 0x7610, R8 ;  /* 0x0000761000087816 */ /* 0x000fce0000000008 */
.L_x_54923:
[----:B------:R-:W-:Y:S05]  /*3f20*/  BSYNC B0 ;  /* 0x0000000000007941 */ /* 0x000fea0003800000 */
.L_x_54922:
[----:B------:R0:W-:Y:S01]  /*3f30*/  STG.E.U8 desc[UR36][R16.64], R8 ;  /* 0x0000000810007986 */ /* 0x0001e2000c101124 */
[----:B------:R-:W-:Y:S05]  /*3f40*/  BRA `(.L_x_54902) ;  /* 0x0000000400187947 */ /* 0x000fea0003800000 */
.L_x_54920:
        /* <DEDUP_REMOVED lines=17> */
.L_x_54927:
[----:B------:R-:W-:-:S04]  /*4060*/  LOP3.LUT R2, R3, 0x80000000, RZ, 0xc0, !PT ;  /* 0x8000000003027812 */ /* 0x000fc800078ec0ff */
[----:B------:R-:W-:-:S04]  /*4070*/  SHF.R.U32.HI R3, RZ, 0x18, R2 ;  /* 0x00000018ff037819 */ /* 0x000fc80000011602 */
[----:B------:R-:W-:-:S04]  /*4080*/  LOP3.LUT R0, R0, R3, RZ, 0xfc, !PT ;  /* 0x0000000300007212 */ /* 0x000fc800078efcff */
[----:B------:R-:W-:-:S07]  /*4090*/  PRMT R8, R0, 0x7610, R8 ;  /* 0x0000761000087816 */ /* 0x000fce0000000008 */
.L_x_54926:
[----:B------:R-:W-:Y:S05]  /*40a0*/  BSYNC B0 ;  /* 0x0000000000007941 */ /* 0x000fea0003800000 */
.L_x_54925:
[----:B------:R3:W-:Y:S01]  /*40b0*/  STG.E.U8 desc[UR36][R16.64], R8 ;  /* 0x0000000810007986 */ /* 0x0007e2000c101124 */
[----:B------:R-:W-:Y:S05]  /*40c0*/  BRA `(.L_x_54902) ;  /* 0x0000000000b87947 */ /* 0x000fea0003800000 */
.L_x_54919:
        /* <DEDUP_REMOVED lines=23> */
.L_x_54901:
        /* <DEDUP_REMOVED lines=16> */
.L_x_54930:
[----:B------:R-:W-:Y:S05]  /*4340*/  BRA `(.L_x_54902) ;  /* 0x0000000000187947 */ /* 0x000fea0003800000 */
.L_x_54929:
[----:B------:R-:W-:Y:S01]  /*4350*/  LOP3.LUT R2, R3, 0xffff, RZ, 0xc0, !PT ;  /* 0x0000ffff03027812 */ /* 0x000fe200078ec0ff */
[----:B------:R-:W-:-:S05]  /*4360*/  IMAD.MOV.U32 R3, RZ, RZ, RZ ;  /* 0x000000ffff037224 */ /* 0x000fca00078e00ff */
[----:B------:R2:W-:Y:S01]  /*4370*/  STG.E.64 desc[UR36][R16.64], R2 ;  /* 0x0000000210007986 */ /* 0x0005e2000c101b24 */
[----:B------:R-:W-:Y:S05]  /*4380*/  BRA `(.L_x_54902) ;  /* 0x0000000000087947 */ /* 0x000fea0003800000 */
.L_x_54928:
[----:B------:R-:W-:-:S05]  /*4390*/  LOP3.LUT R3, R3, 0xffff, RZ, 0xc0, !PT ;  /* 0x0000ffff03037812 */ /* 0x000fca00078ec0ff */
[----:B------:R0:W-:Y:S02]  /*43a0*/  STG.E desc[UR36][R16.64], R3 ;  /* 0x0000000310007986 */ /* 0x0001e4000c101924 */
.L_x_54902:
[----:B------:R-:W-:-:S04]  /*43b0*/  IMAD R18, R18, 0x200, R23 ;  /* 0x0000020012127824 */ /* 0x000fc800078e0217 */
[----:B------:R-:W-:-:S07]  /*43c0*/  VIADD R19, R18, 0x80 ;  /* 0x0000008012137836 */ /* 0x000fce0000000000 */
.L_x_54827:
[----:B------:R-:W-:Y:S05]  /*43d0*/  BSYNC B6 ;  /* 0x0000000000067941 */ /* 0x000fea0003800000 */
.L_x_54826:
        /* <DEDUP_REMOVED lines=358> */
.L_x_54933:
        /* <DEDUP_REMOVED lines=20> */
.L_x_54937:
[----:B------:R3:W5:Y:S01]  /*5b80*/  LDG.E.U8 R22, desc[UR36][R4.64] ;  /* 0x0000002404167981 */ /* 0x000762000c1e1100 */
[----:B------:R-:W-:Y:S05]  /*5b90*/  BRA `(.L_x_54939) ;  /* 0x0000000c00647947 */ /* 0x000fea0003800000 */
.L_x_54936:
        /* <DEDUP_REMOVED lines=8> */
.L_x_54941:
[----:B------:R0:W5:Y:S01]  /*5c20*/  LDG.E.U8 R22, desc[UR36][R4.64] ;  /* 0x0000002404167981 */ /* 0x000162000c1e1100 */
[----:B------:R-:W-:Y:S05]  /*5c30*/  BRA `(.L_x_54939) ;  /* 0x0000000c003c7947 */ /* 0x000fea0003800000 */
.L_x_54940:
[----:B------:R0:W5:Y:S01]  /*5c40*/  LDG.E.U16 R22, desc[UR36][R4.64] ;  /* 0x0000002404167981 */ /* 0x000162000c1e1500 */
[----:B------:R-:W-:Y:S05]  /*5c50*/  BRA `(.L_x_54939) ;  /* 0x0000000c00347947 */ /* 0x000fea0003800000 */
.L_x_54935:
        /* <DEDUP_REMOVED lines=10> */
.L_x_54943:
[----:B------:R-:W2:Y:S02]  /*5d00*/  LDG.E.U16 R2, desc[UR36][R4.64] ;  /* 0x0000002404027981 */ /* 0x000ea4000c1e1500 */
[----:B--2---:R-:W-:-:S06]  /*5d10*/  HADD2.F32 R2, -RZ, R2.H0_H0 ;  /* 0x20000002ff027230 */ /* 0x004fcc0000004100 */
[----:B------:R-:W0:Y:S02]  /*5d20*/  F2I.S64.TRUNC R2, R2 ;  /* 0x0000000200027311 */ /* 0x000e24000020d900 */
[----:B0-----:R-:W-:Y:S01]  /*5d30*/  PRMT R22, R2, 0x7610, R22 ;  /* 0x0000761002167816 */ /* 0x001fe20000000016 */
[----:B------:R-:W-:Y:S06]  /*5d40*/  BRA `(.L_x_54939) ;  /* 0x0000000800f87947 */ /* 0x000fec0003800000 */
.L_x_54942:
        /* <DEDUP_REMOVED lines=10> */
.L_x_54945:
[----:B------:R-:W2:Y:S02]  /*5df0*/  LDG.E.U16 R4, desc[UR36][R4.64] ;  /* 0x0000002404047981 */ /* 0x000ea4000c1e1500 */
[----:B--2---:R-:W-:-:S06]  /*5e00*/  HADD2.F32 R2, -RZ, R4.H0_H0 ;  /* 0x20000004ff027230 */ /* 0x004fcc0000004100 */
[----:B------:R-:W0:Y:S02]  /*5e10*/  F2I.S64.TRUNC R2, R2 ;  /* 0x0000000200027311 */ /* 0x000e24000020d900 */
[----:B0-----:R-:W-:Y:S01]  /*5e20*/  PRMT R22, R2, 0x7610, R22 ;  /* 0x0000761002167816 */ /* 0x001fe20000000016 */
[----:B------:R-:W-:Y:S06]  /*5e30*/  BRA `(.L_x_54939) ;  /* 0x0000000800bc7947 */ /* 0x000fec0003800000 */
.L_x_54944:
[----:B------:R-:W2:Y:S02]  /*5e40*/  LDG.E.64 R2, desc[UR36][R4.64] ;  /* 0x0000002404027981 */ /* 0x000ea4000c1e1b00 */
[----:B--2---:R-:W0:Y:S02]  /*5e50*/  F2I.S64.F64.TRUNC R2, R2 ;  /* 0x0000000200027311 */ /* 0x004e24000030d900 */
[----:B0-----:R-:W-:Y:S01]  /*5e60*/  PRMT R22, R2, 0x7610, R22 ;  /* 0x0000761002167816 */ /* 0x001fe20000000016 */
[----:B------:R-:W-:Y:S06]  /*5e70*/  BRA `(.L_x_54939) ;  /* 0x0000000800ac7947 */ /* 0x000fec0003800000 */
.L_x_54934:
        /* <DEDUP_REMOVED lines=12> */
.L_x_54948:
[----:B------:R-:W2:Y:S02]  /*5f40*/  LDG.E.64 R4, desc[UR36][R4.64] ;  /* 0x0000002404047981 */ /* 0x000ea4000c1e1b00 */
[----:B--2---:R-:W0:Y:S02]  /*5f50*/  F2I.S64.F64.TRUNC R2, R4 ;  /* 0x0000000400027311 */ /* 0x004e24000030d900 */
[----:B0-----:R-:W-:Y:S01]  /*5f60*/  PRMT R22, R2, 0x7610, R22 ;  /* 0x0000761002167816 */ /* 0x001fe20000000016 */
[----:B------:R-:W-:Y:S06]  /*5f70*/  BRA `(.L_x_54939) ;  /* 0x00000008006c7947 */ /* 0x000fec0003800000 */
.L_x_54947:
        /* <DEDUP_REMOVED lines=28> */
.L_x_54950:
        /* <DEDUP_REMOVED lines=15> */
.L_x_54949:
[----:B------:R-:W2:Y:S02]  /*6230*/  LDG.E.U16 R2, desc[UR36][R4.64] ;  /* 0x0000002404027981 */ /* 0x000ea4000c1e1500 */
[----:B--2---:R-:W-:-:S06]  /*6240*/  IMAD.U32 R2, R2, 0x10000, RZ ;  /* 0x0001000002027824 */ /* 0x004fcc00078e00ff */
[----:B------:R-:W0:Y:S02]  /*6250*/  F2I.S64.TRUNC R2, R2 ;  /* 0x0000000200027311 */ /* 0x000e24000020d900 */
[----:B0-----:R-:W-:Y:S01]  /*6260*/  PRMT R22, R2, 0x7610, R22 ;  /* 0x0000761002167816 */ /* 0x001fe20000000016 */
[----:B------:R-:W-:Y:S06]  /*6270*/  BRA `(.L_x_54939) ;  /* 0x0000000400ac7947 */ /* 0x000fec0003800000 */
.L_x_54946:
        /* <DEDUP_REMOVED lines=10> */
.L_x_54953:
        /* <DEDUP_REMOVED lines=21> */
.L_x_54957:
[----:B------:R-:W-:Y:S05]  /*6470*/  BSYNC B1 ;  /* 0x0000000000017941 */ /* 0x000fea0003800000 */
.L_x_54956:
[----:B------:R-:W-:Y:S01]  /*6480*/  IMAD.SHL.U32 R2, R2, 0x100000, RZ ;  /* 0x0010000002027824 */ /* 0x000fe200078e00ff */
[----:B------:R-:W-:-:S04]  /*6490*/  LEA R3, R0, 0x3b800000, 0x17 ;  /* 0x3b80000000037811 */ /* 0x000fc800078eb8ff */
[----:B------:R-:W-:-:S07]  /*64a0*/  LOP3.LUT R2, R3, R2, R4, 0xfe, !PT ;  /* 0x0000000203027212 */ /* 0x000fce00078efe04 */
.L_x_54955:
[----:B------:R-:W-:Y:S05]  /*64b0*/  BSYNC B0 ;  /* 0x0000000000007941 */ /* 0x000fea0003800000 */
.L_x_54954:
[----:B------:R-:W0:Y:S02]  /*64c0*/  F2I.S64.TRUNC R2, R2 ;  /* 0x0000000200027311 */ /* 0x000e24000020d900 */
[----:B0-----:R-:W-:Y:S01]  /*64d0*/  PRMT R22, R2, 0x7610, R22 ;  /* 0x0000761002167816 */ /* 0x001fe20000000016 */
[----:B------:R-:W-:Y:S06]  /*64e0*/  BRA `(.L_x_54939) ;  /* 0x0000000400107947 */ /* 0x000fec0003800000 */
.L_x_54952:
        /* <DEDUP_REMOVED lines=21> */
.L_x_54961:
[----:B------:R-:W-:Y:S05]  /*6640*/  BSYNC B1 ;  /* 0x0000000000017941 */ /* 0x000fea0003800000 */
.L_x_54960:
[----:B------:R-:W-:Y:S01]  /*6650*/  IMAD.SHL.U32 R2, R2, 0x200000, RZ ;  /* 0x0020000002027824 */ /* 0x000fe200078e00ff */
[----:B------:R-:W-:-:S04]  /*6660*/  LEA R3, R0, 0x37800000, 0x17 ;  /* 0x3780000000037811 */ /* 0x000fc800078eb8ff */
[----:B------:R-:W-:-:S07]  /*6670*/  LOP3.LUT R2, R3, R2, R4, 0xfe, !PT ;  /* 0x0000000203027212 */ /* 0x000fce00078efe04 */
.L_x_54959:
[----:B------:R-:W-:Y:S05]  /*6680*/  BSYNC B0 ;  /* 0x0000000000007941 */ /* 0x000fea0003800000 */
.L_x_54958:
[----:B------:R-:W0:Y:S02]  /*6690*/  F2I.S64.TRUNC R2, R2 ;  /* 0x0000000200027311 */ /* 0x000e24000020d900 */
[----:B0-----:R-:W-:Y:S01]  /*66a0*/  PRMT R22, R2, 0x7610, R22 ;  /* 0x0000761002167816 */ /* 0x001fe20000000016 */
[----:B------:R-:W-:Y:S06]  /*66b0*/  BRA `(.L_x_54939) ;  /* 0x00000000009c7947 */ /* 0x000fec0003800000 */
.L_x_54951:
        /* <DEDUP_REMOVED lines=14> */
.L_x_54965:
[----:B------:R-:W-:Y:S05]  /*67a0*/  BSYNC B0 ;  /* 0x0000000000007941 */ /* 0x000fea0003800000 */
.L_x_54964:
[----:B------:R-:W0:Y:S02]  /*67b0*/  F2I.S64.TRUNC R2, R2 ;  /* 0x0000000200027311 */ /* 0x000e24000020d900 */
[----:B0-----:R-:W-:Y:S01]  /*67c0*/  PRMT R22, R2, 0x7610, R22 ;  /* 0x0000761002167816 */ /* 0x001fe20000000016 */
[----:B------:R-:W-:Y:S06]  /*67d0*/  BRA `(.L_x_54939) ;  /* 0x0000000000547947 */ /* 0x000fec0003800000 */
.L_x_54938:
        /* <DEDUP_REMOVED lines=16> */
.L_x_54966:
[----:B------:R-:W-:Y:S01]  /*68e0*/  PRMT R22, RZ, 0x7610, R22 ;  /* 0x00007610ff167816 */ /* 0x000fe20000000016 */
[----:B------:R-:W-:Y:S06]  /*68f0*/  BRA `(.L_x_54939) ;  /* 0x00000000000c7947 */ /* 0x000fec0003800000 */
.L_x_54963:
[----:B------:R1:W5:Y:S01]  /*6900*/  LDG.E.U8 R22, desc[UR36][R4.64] ;  /* 0x0000002404167981 */ /* 0x000362000c1e1100 */
[----:B------:R-:W-:Y:S05]  /*6910*/  BRA `(.L_x_54939) ;  /* 0x0000000000047947 */ /* 0x000fea0003800000 */
.L_x_54962:
[----:B------:R2:W5:Y:S02]  /*6920*/  LDG.E.U8 R22, desc[UR36][R4.64] ;  /* 0x0000002404167981 */ /* 0x000564000c1e1100 */
.L_x_54939:
        /* <DEDUP_REMOVED lines=17> */
.L_x_54970:
[----:B------:R0:W5:Y:S01]  /*6a40*/  LDG.E.U8 R0, desc[UR36][R4.64] ;  /* 0x0000002404007981 */ /* 0x000162000c1e1100 */
[----:B------:R-:W-:Y:S05]  /*6a50*/  BRA `(.L_x_54972) ;  /* 0x0000000c00647947 */ /* 0x000fea0003800000 */
.L_x_54969:
        /* <DEDUP_REMOVED lines=8> */
.L_x_54974:
[----:B------:R4:W5:Y:S01]  /*6ae0*/  LDG.E.U8 R0, desc[UR36][R4.64] ;  /* 0x0000002404007981 */ /* 0x000962000c1e1100 */
[----:B------:R-:W-:Y:S05]  /*6af0*/  BRA `(.L_x_54972) ;  /* 0x0000000c003c7947 */ /* 0x000fea0003800000 */
.L_x_54973:
[----:B------:R3:W5:Y:S01]  /*6b00*/  LDG.E.U16 R0, desc[UR36][R4.64] ;  /* 0x0000002404007981 */ /* 0x000762000c1e1500 */
[----:B------:R-:W-:Y:S05]  /*6b10*/  BRA `(.L_x_54972) ;  /* 0x0000000c00347947 */ /* 0x000fea0003800000 */
.L_x_54968:
        /* <DEDUP_REMOVED lines=10> */
.L_x_54976:
[----:B------:R-:W2:Y:S02]  /*6bc0*/  LDG.E.U16 R2, desc[UR36][R4.64] ;  /* 0x0000002404027981 */ /* 0x000ea4000c1e1500 */
[----:B--2---:R-:W-:-:S06]  /*6bd0*/  HADD2.F32 R2, -RZ, R2.H0_H0 ;  /* 0x20000002ff027230 */ /* 0x004fcc0000004100 */
[----:B------:R-:W0:Y:S02]  /*6be0*/  F2I.S64.TRUNC R2, R2 ;  /* 0x0000000200027311 */ /* 0x000e24000020d900 */
[----:B0-----:R-:W-:Y:S01]  /*6bf0*/  PRMT R0, R2, 0x7610, R0 ;  /* 0x0000761002007816 */ /* 0x001fe20000000000 */
[----:B------:R-:W-:Y:S06]  /*6c00*/  BRA `(.L_x_54972) ;  /* 0x0000000800f87947 */ /* 0x000fec0003800000 */
.L_x_54975:
        /* <DEDUP_REMOVED lines=10> */
.L_x_54978:
[----:B------:R-:W2:Y:S02]  /*6cb0*/  LDG.E.U16 R4, desc[UR36][R4.64] ;  /* 0x0000002404047981 */ /* 0x000ea4000c1e1500 */
[----:B--2---:R-:W-:-:S06]  /*6cc0*/  HADD2.F32 R2, -RZ, R4.H0_H0 ;  /* 0x20000004ff027230 */ /* 0x004fcc0000004100 */
[----:B------:R-:W0:Y:S02]  /*6cd0*/  F2I.S64.TRUNC R2, R2 ;  /* 0x0000000200027311 */ /* 0x000e24000020d900 */
[----:B0-----:R-:W-:Y:S01]  /*6ce0*/  PRMT R0, R2, 0x7610, R0 ;  /* 0x0000761002007816 */ /* 0x001fe20000000000 */
[----:B------:R-:W-:Y:S06]  /*6cf0*/  BRA `(.L_x_54972) ;  /* 0x0000000800bc7947 */ /* 0x000fec0003800000 */
.L_x_54977:
[----:B------:R-:W2:Y:S02]  /*6d00*/  LDG.E.64 R2, desc[UR36][R4.64] ;  /* 0x0000002404027981 */ /* 0x000ea4000c1e1b00 */
[----:B--2---:R-:W0:Y:S02]  /*6d10*/  F2I.S64.F64.TRUNC R2, R2 ;  /* 0x0000000200027311 */ /* 0x004e24000030d900 */
[----:B0-----:R-:W-:Y:S01]  /*6d20*/  PRMT R0, R2, 0x7610, R0 ;  /* 0x0000761002007816 */ /* 0x001fe20000000000 */
[----:B------:R-:W-:Y:S06]  /*6d30*/  BRA `(.L_x_54972) ;  /* 0x0000000800ac7947 */ /* 0x000fec0003800000 */
.L_x_54967:
        /* <DEDUP_REMOVED lines=12> */
.L_x_54981:
[----:B------:R-:W2:Y:S02]  /*6e00*/  LDG.E.64 R4, desc[UR36][R4.64] ;  /* 0x0000002404047981 */ /* 0x000ea4000c1e1b00 */
[----:B--2---:R-:W0:Y:S02]  /*6e10*/  F2I.S64.F64.TRUNC R2, R4 ;  /* 0x0000000400027311 */ /* 0x004e24000030d900 */
[----:B0-----:R-:W-:Y:S01]  /*6e20*/  PRMT R0, R2, 0x7610, R0 ;  /* 0x0000761002007816 */ /* 0x001fe20000000000 */
[----:B------:R-:W-:Y:S06]  /*6e30*/  BRA `(.L_x_54972) ;  /* 0x00000008006c7947 */ /* 0x000fec0003800000 */
.L_x_54980:
        /* <DEDUP_REMOVED lines=28> */
.L_x_54983:
        /* <DEDUP_REMOVED lines=15> */
.L_x_54982:
[----:B------:R-:W2:Y:S02]  /*70f0*/  LDG.E.U16 R2, desc[UR36][R4.64] ;  /* 0x0000002404027981 */ /* 0x000ea4000c1e1500 */
[----:B--2---:R-:W-:-:S06]  /*7100*/  IMAD.U32 R2, R2, 0x10000, RZ ;  /* 0x0001000002027824 */ /* 0x004fcc00078e00ff */
[----:B------:R-:W0:Y:S02]  /*7110*/  F2I.S64.TRUNC R2, R2 ;  /* 0x0000000200027311 */ /* 0x000e24000020d900 */
[----:B0-----:R-:W-:Y:S01]  /*7120*/  PRMT R0, R2, 0x7610, R0 ;  /* 0x0000761002007816 */ /* 0x001fe20000000000 */
[----:B------:R-:W-:Y:S06]  /*7130*/  BRA `(.L_x_54972) ;  /* 0x0000000400ac7947 */ /* 0x000fec0003800000 */
.L_x_54979:
        /* <DEDUP_REMOVED lines=10> */
.L_x_54986:
        /* <DEDUP_REMOVED lines=21> */
.L_x_54990:
[----:B------:R-:W-:Y:S05]  /*7330*/  BSYNC B1 ;  /* 0x0000000000017941 */ /* 0x000fea0003800000 */
.L_x_54989:
[----:B------:R-:W-:Y:S01]  /*7340*/  IMAD.SHL.U32 R2, R2, 0x100000, RZ ;  /* 0x0010000002027824 */ /* 0x000fe200078e00ff */
[----:B------:R-:W-:-:S04]  /*7350*/  LEA R3, R0, 0x3b800000, 0x17 ;  /* 0x3b80000000037811 */ /* 0x000fc800078eb8ff */
[----:B------:R-:W-:-:S07]  /*7360*/  LOP3.LUT R2, R3, R2, R4, 0xfe, !PT ;  /* 0x0000000203027212 */ /* 0x000fce00078efe04 */
.L_x_54988:
[----:B------:R-:W-:Y:S05]  /*7370*/  BSYNC B0 ;  /* 0x0000000000007941 */ /* 0x000fea0003800000 */
.L_x_54987:
[----:B------:R-:W0:Y:S02]  /*7380*/  F2I.S64.TRUNC R2, R2 ;  /* 0x0000000200027311 */ /* 0x000e24000020d900 */
[----:B0-----:R-:W-:Y:S01]  /*7390*/  PRMT R0, R2, 0x7610, R0 ;  /* 0x0000761002007816 */ /* 0x001fe20000000000 */
[----:B------:R-:W-:Y:S06]  /*73a0*/  BRA `(.L_x_54972) ;  /* 0x0000000400107947 */ /* 0x000fec0003800000 */
.L_x_54985:
        /* <DEDUP_REMOVED lines=21> */
.L_x_54994:
[----:B------:R-:W-:Y:S05]  /*7500*/  BSYNC B1 ;  /* 0x0000000000017941 */ /* 0x000fea0003800000 */
.L_x_54993:
[----:B------:R-:W-:Y:S01]  /*7510*/  IMAD.SHL.U32 R2, R2, 0x200000, RZ ;  /* 0x0020000002027824 */ /* 0x000fe200078e00ff */
[----:B------:R-:W-:-:S04]  /*7520*/  LEA R3, R0, 0x37800000, 0x17 ;  /* 0x3780000000037811 */ /* 0x000fc800078eb8ff */
[----:B------:R-:W-:-:S07]  /*7530*/  LOP3.LUT R2, R3, R2, R4, 0xfe, !PT ;  /* 0x0000000203027212 */ /* 0x000fce00078efe04 */
.L_x_54992:
[----:B------:R-:W-:Y:S05]  /*7540*/  BSYNC B0 ;  /* 0x0000000000007941 */ /* 0x000fea0003800000 */
.L_x_54991:
[----:B------:R-:W0:Y:S02]  /*7550*/  F2I.S64.TRUNC R2, R2 ;  /* 0x0000000200027311 */ /* 0x000e24000020d900 */
[----:B0-----:R-:W-:Y:S01]  /*7560*/  PRMT R0, R2, 0x7610, R0 ;  /* 0x0000761002007816 */ /* 0x001fe20000000000 */
[----:B------:R-:W-:Y:S06]  /*7570*/  BRA `(.L_x_54972) ;  /* 0x00000000009c7947 */ /* 0x000fec0003800000 */
.L_x_54984:
        /* <DEDUP_REMOVED lines=14> */
.L_x_54998:
[----:B------:R-:W-:Y:S05]  /*7660*/  BSYNC B0 ;  /* 0x0000000000007941 */ /* 0x000fea0003800000 */
.L_x_54997:
[----:B------:R-:W0:Y:S02]  /*7670*/  F2I.S64.TRUNC R2, R2 ;  /* 0x0000000200027311 */ /* 0x000e24000020d900 */
[----:B0-----:R-:W-:Y:S01]  /*7680*/  PRMT R0, R2, 0x7610, R0 ;  /* 0x0000761002007816 */ /* 0x001fe20000000000 */
[----:B------:R-:W-:Y:S06]  /*7690*/  BRA `(.L_x_54972) ;  /* 0x0000000000547947 */ /* 0x000fec0003800000 */
.L_x_54971:
        /* <DEDUP_REMOVED lines=16> */
.L_x_54999:
[----:B------:R-:W-:Y:S01]  /*77a0*/  PRMT R0, RZ, 0x7610, R0 ;  /* 0x00007610ff007816 */ /* 0x000fe20000000000 */
[----:B------:R-:W-:Y:S06]  /*77b0*/  BRA `(.L_x_54972) ;  /* 0x00000000000c7947 */ /* 0x000fec0003800000 */
.L_x_54996:
[----:B------:R1:W5:Y:S01]  /*77c0*/  LDG.E.U8 R0, desc[UR36][R4.64] ;  /* 0x0000002404007981 */ /* 0x000362000c1e1100 */
[----:B------:R-:W-:Y:S05]  /*77d0*/  BRA `(.L_x_54972) ;  /* 0x0000000000047947 */ /* 0x000fea0003800000 */
.L_x_54995:
[----:B------:R2:W5:Y:S02]  /*77e0*/  LDG.E.U8 R0, desc[UR36][R4.64] ;  /* 0x0000002404007981 */ /* 0x000564000c1e1100 */
.L_x_54972:
        /* <DEDUP_REMOVED lines=8> */
.L_x_55001:
[----:B------:R-:W-:Y:S05]  /*7870*/  BSYNC B0 ;  /* 0x0000000000007941 */ /* 0x000fea0003800000 */
.L_x_55000:
        /* <DEDUP_REMOVED lines=14> */
.L_x_55005:
[----:B------:R4:W-:Y:S01]  /*7960*/  STG.E.U8 desc[UR36][R16.64], R3 ;  /* 0x0000000310007986 */ /* 0x0009e2000c101124 */
[----:B------:R-:W-:Y:S05]  /*7970*/  BRA `(.L_x_55007) ;  /* 0x0000000c00687947 */ /* 0x000fea0003800000 */
.L_x_55004:
        /* <DEDUP_REMOVED lines=10> */
.L_x_55009:
[----:B------:R-:W-:-:S05]  /*7a20*/  LOP3.LUT R3, R3, 0xffff, RZ, 0xc0, !PT ;  /* 0x0000ffff03037812 */ /* 0x000fca00078ec0ff */
[----:B------:R2:W-:Y:S01]  /*7a30*/  STG.E desc[UR36][R16.64], R3 ;  /* 0x0000000310007986 */ /* 0x0005e2000c101924 */
[----:B------:R-:W-:Y:S05]  /*7a40*/  BRA `(.L_x_55007) ;  /* 0x0000000c00347947 */ /* 0x000fea0003800000 */
.L_x_55008:
[----:B------:R0:W-:Y:S01]  /*7a50*/  STG.E.U16 desc[UR36][R16.64], R3 ;  /* 0x0000000310007986 */ /* 0x0001e2000c101524 */
[----:B------:R-:W-:Y:S05]  /*7a60*/  BRA `(.L_x_55007) ;  /* 0x0000000c002c7947 */ /* 0x000fea0003800000 */
.L_x_55003:
        /* <DEDUP_REMOVED lines=9> */
.L_x_55011:
[----:B------:R-:W0:Y:S02]  /*7b00*/  I2F.U16 R0, R3 ;  /* 0x0000000300007306 */ /* 0x000e240000101000 */
[----:B0-----:R-:W-:-:S05]  /*7b10*/  F2FP.F16.F32.PACK_AB R0, RZ, R0 ;  /* 0x00000000ff00723e */ /* 0x001fca00000000ff */
[----:B------:R0:W-:Y:S01]  /*7b20*/  STG.E.U16 desc[UR36][R16.64], R0 ;  /* 0x0000000010007986 */ /* 0x0001e2000c101524 */
[----:B------:R-:W-:Y:S05]  /*7b30*/  BRA `(.L_x_55007) ;  /* 0x0000000800f87947 */ /* 0x000fea0003800000 */
.L_x_55010:
        /* <DEDUP_REMOVED lines=10> */
.L_x_55013:
[----:B------:R-:W0:Y:S02]  /*7be0*/  I2F.U16 R3, R3 ;  /* 0x0000000300037306 */ /* 0x000e240000101000 */
[----:B0-----:R-:W-:-:S04]  /*7bf0*/  F2FP.F16.F32.PACK_AB R3, RZ, R3 ;  /* 0x00000003ff03723e */ /* 0x001fc800000000ff */
[----:B------:R-:W-:-:S05]  /*7c00*/  PRMT R3, R3, 0x5410, RZ ;  /* 0x0000541003037816 */ /* 0x000fca00000000ff */
[----:B------:R0:W-:Y:S01]  /*7c10*/  STG.E desc[UR36][R16.64], R3 ;  /* 0x0000000310007986 */ /* 0x0001e2000c101924 */
[----:B------:R-:W-:Y:S05]  /*7c20*/  BRA `(.L_x_55007) ;  /* 0x0000000800bc7947 */ /* 0x000fea0003800000 */
.L_x_55012:
[----:B------:R-:W0:Y:S02]  /*7c30*/  I2F.F64.U16 R2, R3 ;  /* 0x0000000300027312 */ /* 0x000e240000101800 */
[----:B0-----:R0:W-:Y:S01]  /*7c40*/  STG.E.64 desc[UR36][R16.64], R2 ;  /* 0x0000000210007986 */ /* 0x0011e2000c101b24 */
[----:B------:R-:W-:Y:S05]  /*7c50*/  BRA `(.L_x_55007) ;  /* 0x0000000800b07947 */ /* 0x000fea0003800000 */
.L_x_55002:
        /* <DEDUP_REMOVED lines=13> */
.L_x_55016:
[----:B------:R-:W0:Y:S01]  /*7d30*/  I2F.F64.U16 R4, R3 ;  /* 0x0000000300047312 */ /* 0x000e220000101800 */
[----:B------:R-:W-:-:S05]  /*7d40*/  CS2R R6, SRZ ;  /* 0x0000000000067805 */ /* 0x000fca000001ff00 */
[----:B0-----:R0:W-:Y:S01]  /*7d50*/  STG.E.128 desc[UR36][R16.64], R4 ;  /* 0x0000000410007986 */ /* 0x0011e2000c101d24 */
[----:B------:R-:W-:Y:S05]  /*7d60*/  BRA `(.L_x_55007) ;  /* 0x00000008006c7947 */ /* 0x000fea0003800000 */
.L_x_55015:
        /* <DEDUP_REMOVED lines=21> */
.L_x_55020:
[----:B------:R-:W-:Y:S05]  /*7ec0*/  BSYNC B0 ;  /* 0x0000000000007941 */ /* 0x000fea0003800000 */
.L_x_55019:
[----:B------:R-:W-:-:S05]  /*7ed0*/  LOP3.LUT R5, R0, R5, RZ, 0xfc, !PT ;  /* 0x0000000500057212 */ /* 0x000fca00078efcff */
[----:B------:R0:W-:Y:S01]  /*7ee0*/  STG.E.U8 desc[UR36][R16.64], R5 ;  /* 0x0000000510007986 */ /* 0x0001e2000c101124 */
[----:B------:R-:W-:Y:S05]  /*7ef0*/  BRA `(.L_x_55007) ;  /* 0x0000000800087947 */ /* 0x000fea0003800000 */
.L_x_55018:
        /* <DEDUP_REMOVED lines=13> */
.L_x_55022:
[----:B------:R-:W-:Y:S01]  /*7fd0*/  IMAD.MOV.U32 R0, RZ, RZ, 0x7f ;  /* 0x0000007fff007424 */ /* 0x000fe200078e00ff */
[----:B------:R-:W-:-:S04]  /*7fe0*/  ISETP.GT.U32.AND P0, PT, R2, 0x7f800000, PT ;  /* 0x7f8000000200780c */ /* 0x000fc80003f04070 */
[----:B------:R-:W-:-:S09]  /*7ff0*/  SEL R0, R0, 0x7c, P0 ;  /* 0x0000007c00007807 */ /* 0x000fd20000000000 */
.L_x_55023:
[----:B------:R-:W-:Y:S05]  /*8000*/  BSYNC B0 ;  /* 0x0000000000007941 */ /* 0x000fea0003800000 */
.L_x_55021:
[----:B------:R-:W-:-:S04]  /*8010*/  LOP3.LUT R2, R3, 0x80000000, RZ, 0xc0, !PT ;  /* 0x8000000003027812 */ /* 0x000fc800078ec0ff */
[----:B------:R-:W-:-:S04]  /*8020*/  SHF.R.U32.HI R3, RZ, 0x18, R2 ;  /* 0x00000018ff037819 */ /* 0x000fc80000011602 */
[----:B------:R-:W-:-:S05]  /*8030*/  LOP3.LUT R3, R0, R3, RZ, 0xfc, !PT ;  /* 0x0000000300037212 */ /* 0x000fca00078efcff */
[----:B------:R0:W-:Y:S01]  /*8040*/  STG.E.U8 desc[UR36][R16.64], R3 ;  /* 0x0000000310007986 */ /* 0x0001e2000c101124 */
[----:B------:R-:W-:Y:S05]  /*8050*/  BRA `(.L_x_55007) ;  /* 0x0000000400b07947 */ /* 0x000fea0003800000 */
.L_x_55017:
[----:B------:R-:W0:Y:S02]  /*8060*/  I2F.U16 R0, R3 ;  /* 0x0000000300007306 */ /* 0x000e240000101000 */
[----:B0-----:R-:W-:-:S05]  /*8070*/  F2FP.BF16.F32.PACK_AB R0, RZ, R0 ;  /* 0x00000000ff00723e */ /* 0x001fca00000010ff */
[----:B------:R0:W-:Y:S01]  /*8080*/  STG.E.U16 desc[UR36][R16.64], R0 ;  /* 0x0000000010007986 */ /* 0x0001e2000c101524 */
[----:B------:R-:W-:Y:S05]  /*8090*/  BRA `(.L_x_55007) ;  /* 0x0000000400a07947 */ /* 0x000fea0003800000 */
.L_x_55014:
        /* <DEDUP_REMOVED lines=10> */
.L_x_55026:
        /* <DEDUP_REMOVED lines=17> */
.L_x_55029:
[----:B------:R-:W-:-:S04]  /*8250*/  LOP3.LUT R2, R3, 0x80000000, RZ, 0xc0, !PT ;  /* 0x8000000003027812 */ /* 0x000fc800078ec0ff */
[----:B------:R-:W-:-:S04]  /*8260*/  SHF.R.U32.HI R3, RZ, 0x18, R2 ;  /* 0x00000018ff037819 */ /* 0x000fc80000011602 */
[----:B------:R-:W-:-:S04]  /*8270*/  LOP3.LUT R0, R0, R3, RZ, 0xfc, !PT ;  /* 0x0000000300007212 */ /* 0x000fc800078efcff */
[----:B------:R-:W-:-:S07]  /*8280*/  PRMT R8, R0, 0x7610, R8 ;  /* 0x0000761000087816 */ /* 0x000fce0000000008 */
.L_x_55028:
[----:B------:R-:W-:Y:S05]  /*8290*/  BSYNC B0 ;  /* 0x0000000000007941 */ /* 0x000fea0003800000 */
.L_x_55027:
[----:B------:R0:W-:Y:S01]  /*82a0*/  STG.E.U8 desc[UR36][R16.64], R8 ;  /* 0x0000000810007986 */ /* 0x0001e2000c101124 */
[----:B------:R-:W-:Y:S05]  /*82b0*/  BRA `(.L_x_55007) ;  /* 0x0000000400187947 */ /* 0x000fea0003800000 */
.L_x_55025:
        /* <DEDUP_REMOVED lines=17> */
.L_x_55032:
[----:B------:R-:W-:-:S04]  /*83d0*/  LOP3.LUT R2, R3, 0x80000000, RZ, 0xc0, !PT ;  /* 0x8000000003027812 */ /* 0x000fc800078ec0ff */
[----:B------:R-:W-:-:S04]  /*83e0*/  SHF.R.U32.HI R3, RZ, 0x18, R2 ;  /* 0x00000018ff037819 */ /* 0x000fc80000011602 */
[----:B------:R-:W-:-:S04]  /*83f0*/  LOP3.LUT R0, R0, R3, RZ, 0xfc, !PT ;  /* 0x0000000300007212 */ /* 0x000fc800078efcff */
[----:B------:R-:W-:-:S07]  /*8400*/  PRMT R8, R0, 0x7610, R8 ;  /* 0x0000761000087816 */ /* 0x000fce0000000008 */
.L_x_55031:
[----:B------:R-:W-:Y:S05]  /*8410*/  BSYNC B0 ;  /* 0x0000000000007941 */ /* 0x000fea0003800000 */
.L_x_55030:
[----:B------:R0:W-:Y:S01]  /*8420*/  STG.E.U8 desc[UR36][R16.64], R8 ;  /* 0x0000000810007986 */ /* 0x0001e2000c101124 */
[----:B------:R-:W-:Y:S05]  /*8430*/  BRA `(.L_x_55007) ;  /* 0x0000000000b87947 */ /* 0x000fea0003800000 */
.L_x_55024:
        /* <DEDUP_REMOVED lines=23> */
.L_x_55006:
        /* <DEDUP_REMOVED lines=16> */
.L_x_55035:
[----:B------:R-:W-:Y:S05]  /*86b0*/  BRA `(.L_x_55007) ;  /* 0x0000000000187947 */ /* 0x000fea0003800000 */
.L_x_55034:
[----:B------:R-:W-:Y:S01]  /*86c0*/  LOP3.LUT R2, R3, 0xffff, RZ, 0xc0, !PT ;  /* 0x0000ffff03027812 */ /* 0x000fe200078ec0ff */
[----:B------:R-:W-:-:S05]  /*86d0*/  IMAD.MOV.U32 R3, RZ, RZ, RZ ;  /* 0x000000ffff037224 */ /* 0x000fca00078e00ff */
[----:B------:R0:W-:Y:S01]  /*86e0*/  STG.E.64 desc[UR36][R16.64], R2 ;  /* 0x0000000210007986 */ /* 0x0001e2000c101b24 */
[----:B------:R-:W-:Y:S05]  /*86f0*/  BRA `(.L_x_55007) ;  /* 0x0000000000087947 */ /* 0x000fea0003800000 */
.L_x_55033:
[----:B------:R-:W-:-:S05]  /*8700*/  LOP3.LUT R3, R3, 0xffff, RZ, 0xc0, !PT ;  /* 0x0000ffff03037812 */ /* 0x000fca00078ec0ff */
[----:B------:R0:W-:Y:S02]  /*8710*/  STG.E desc[UR36][R16.64], R3 ;  /* 0x0000000310007986 */ /* 0x0001e4000c101924 */
.L_x_55007:
[----:B------:R-:W-:-:S07]  /*8720*/  VIADD R19, R19, 0x80 ;  /* 0x0000008013137836 */ /* 0x000fce0000000000 */
.L_x_54932:
[----:B------:R-:W-:Y:S05]  /*8730*/  BSYNC B6 ;  /* 0x0000000000067941 */ /* 0x000fea0003800000 */
.L_x_54931:
        /* <DEDUP_REMOVED lines=358> */
.L_x_55038:
        /* <DEDUP_REMOVED lines=20> */
.L_x_55042:
[----:B------:R4:W5:Y:S01]  /*9ee0*/  LDG.E.U8 R22, desc[UR36][R4.64] ;  /* 0x0000002404167981 */ /* 0x000962000c1e1100 */
[----:B------:R-:W-:Y:S05]  /*9ef0*/  BRA `(.L_x_55044) ;  /* 0x0000000c00647947 */ /* 0x000fea0003800000 */
.L_x_55041:
        /* <DEDUP_REMOVED lines=8> */
.L_x_55046:
[----:B------:R2:W5:Y:S01]  /*9f80*/  LDG.E.U8 R22, desc[UR36][R4.64] ;  /* 0x0000002404167981 */ /* 0x000562000c1e1100 */
[----:B------:R-:W-:Y:S05]  /*9f90*/  BRA `(.L_x_55044) ;  /* 0x0000000c003c7947 */ /* 0x000fea0003800000 */
.L_x_55045:
[----:B------:R0:W5:Y:S01]  /*9fa0*/  LDG.E.U16 R22, desc[UR36][R4.64] ;  /* 0x0000002404167981 */ /* 0x000162000c1e1500 */
[----:B------:R-:W-:Y:S05]  /*9fb0*/  BRA `(.L_x_55044) ;  /* 0x0000000c00347947 */ /* 0x000fea0003800000 */
.L_x_55040:
        /* <DEDUP_REMOVED lines=10> */
.L_x_55048:
[----:B------:R-:W2:Y:S02]  /*a060*/  LDG.E.U16 R2, desc[UR36][R4.64] ;  /* 0x0000002404027981 */ /* 0x000ea4000c1e1500 */
[----:B--2---:R-:W-:-:S06]  /*a070*/  HADD2.F32 R2, -RZ, R2.H0_H0 ;  /* 0x20000002ff027230 */ /* 0x004fcc0000004100 */
[----:B------:R-:W0:Y:S02]  /*a080*/  F2I.S64.TRUNC R2, R2 ;  /* 0x0000000200027311 */ /* 0x000e24000020d900 */
[----:B0-----:R-:W-:Y:S01]  /*a090*/  PRMT R22, R2, 0x7610, R22 ;  /* 0x0000761002167816 */ /* 0x001fe20000000016 */
[----:B------:R-:W-:Y:S06]  /*a0a0*/  BRA `(.L_x_55044) ;  /* 0x0000000800f87947 */ /* 0x000fec0003800000 */
.L_x_55047:
        /* <DEDUP_REMOVED lines=10> */
.L_x_55050:
[----:B------:R-:W2:Y:S02]  /*a150*/  LDG.E.U16 R4, desc[UR36][R4.64] ;  /* 0x0000002404047981 */ /* 0x000ea4000c1e1500 */
[----:B--2---:R-:W-:-:S06]  /*a160*/  HADD2.F32 R2, -RZ, R4.H0_H0 ;  /* 0x20000004ff027230 */ /* 0x004fcc0000004100 */
[----:B------:R-:W0:Y:S02]  /*a170*/  F2I.S64.TRUNC R2, R2 ;  /* 0x0000000200027311 */ /* 0x000e24000020d900 */
[----:B0-----:R-:W-:Y:S01]  /*a180*/  PRMT R22, R2, 0x7610, R22 ;  /* 0x0000761002167816 */ /* 0x001fe20000000016 */
[----:B------:R-:W-:Y:S06]  /*a190*/  BRA `(.L_x_55044) ;  /* 0x0000000800bc7947 */ /* 0x000fec0003800000 */
.L_x_55049:
[----:B------:R-:W2:Y:S02]  /*a1a0*/  LDG.E.64 R2, desc[UR36][R4.64] ;  /* 0x0000002404027981 */ /* 0x000ea4000c1e1b00 */
[----:B--2---:R-:W0:Y:S02]  /*a1b0*/  F2I.S64.F64.TRUNC R2, R2 ;  /* 0x0000000200027311 */ /* 0x004e24000030d900 */
[----:B0-----:R-:W-:Y:S01]  /*a1c0*/  PRMT R22, R2, 0x7610, R22 ;  /* 0x0000761002167816 */ /* 0x001fe20000000016 */
[----:B------:R-:W-:Y:S06]  /*a1d0*/  BRA `(.L_x_55044) ;  /* 0x0000000800ac7947 */ /* 0x000fec0003800000 */
.L_x_55039:
        /* <DEDUP_REMOVED lines=12> */
.L_x_55053:
[----:B------:R-:W2:Y:S02]  /*a2a0*/  LDG.E.64 R4, desc[UR36][R4.64] ;  /* 0x0000002404047981 */ /* 0x000ea4000c1e1b00 */
[----:B--2---:R-:W0:Y:S02]  /*a2b0*/  F2I.S64.F64.TRUNC R2, R4 ;  /* 0x0000000400027311 */ /* 0x004e24000030d900 */
[----:B0-----:R-:W-:Y:S01]  /*a2c0*/  PRMT R22, R2, 0x7610, R22 ;  /* 0x0000761002167816 */ /* 0x001fe20000000016 */
[----:B------:R-:W-:Y:S06]  /*a2d0*/  BRA `(.L_x_55044) ;  /* 0x00000008006c7947 */ /* 0x000fec0003800000 */
.L_x_55052:
        /* <DEDUP_REMOVED lines=28> */
.L_x_55055:
        /* <DEDUP_REMOVED lines=15> */
.L_x_55054:
[----:B------:R-:W2:Y:S02]  /*a590*/  LDG.E.U16 R2, desc[UR36][R4.64] ;  /* 0x0000002404027981 */ /* 0x000ea4000c1e1500 */
[----:B--2---:R-:W-:-:S06]  /*a5a0*/  IMAD.U32 R2, R2, 0x10000, RZ ;  /* 0x0001000002027824 */ /* 0x004fcc00078e00ff */
[----:B------:R-:W0:Y:S02]  /*a5b0*/  F2I.S64.TRUNC R2, R2 ;  /* 0x0000000200027311 */ /* 0x000e24000020d900 */
[----:B0-----:R-:W-:Y:S01]  /*a5c0*/  PRMT R22, R2, 0x7610, R22 ;  /* 0x0000761002167816 */ /* 0x001fe20000000016 */
[----:B------:R-:W-:Y:S06]  /*a5d0*/  BRA `(.L_x_55044) ;  /* 0x0000000400ac7947 */ /* 0x000fec0003800000 */
.L_x_55051:
        /* <DEDUP_REMOVED lines=10> */
.L_x_55058:
        /* <DEDUP_REMOVED lines=21> */
.L_x_55062:
[----:B------:R-:W-:Y:S05]  /*a7d0*/  BSYNC B1 ;  /* 0x0000000000017941 */ /* 0x000fea0003800000 */
.L_x_55061:
[----:B------:R-:W-:Y:S01]  /*a7e0*/  IMAD.SHL.U32 R2, R2, 0x100000, RZ ;  /* 0x0010000002027824 */ /* 0x000fe200078e00ff */
[----:B------:R-:W-:-:S04]  /*a7f0*/  LEA R3, R0, 0x3b800000, 0x17 ;  /* 0x3b80000000037811 */ /* 0x000fc800078eb8ff */
[----:B------:R-:W-:-:S07]  /*a800*/  LOP3.LUT R2, R3, R2, R4, 0xfe, !PT ;  /* 0x0000000203027212 */ /* 0x000fce00078efe04 */
.L_x_55060:
[----:B------:R-:W-:Y:S05]  /*a810*/  BSYNC B0 ;  /* 0x0000000000007941 */ /* 0x000fea0003800000 */
.L_x_55059:
[----:B------:R-:W0:Y:S02]  /*a820*/  F2I.S64.TRUNC R2, R2 ;  /* 0x0000000200027311 */ /* 0x000e24000020d900 */
[----:B0-----:R-:W-:Y:S01]  /*a830*/  PRMT R22, R2, 0x7610, R22 ;  /* 0x0000761002167816 */ /* 0x001fe20000000016 */
[----:B------:R-:W-:Y:S06]  /*a840*/  BRA `(.L_x_55044) ;  /* 0x0000000400107947 */ /* 0x000fec0003800000 */
.L_x_55057:
        /* <DEDUP_REMOVED lines=21> */
.L_x_55066:
[----:B------:R-:W-:Y:S05]  /*a9a0*/  BSYNC B1 ;  /* 0x0000000000017941 */ /* 0x000fea0003800000 */
.L_x_55065:
[----:B------:R-:W-:Y:S01]  /*a9b0*/  IMAD.SHL.U32 R2, R2, 0x200000, RZ ;  /* 0x0020000002027824 */ /* 0x000fe200078e00ff */
[----:B------:R-:W-:-:S04]  /*a9c0*/  LEA R3, R0, 0x37800000, 0x17 ;  /* 0x3780000000037811 */ /* 0x000fc800078eb8ff */
[----:B------:R-:W-:-:S07]  /*a9d0*/  LOP3.LUT R2, R3, R2, R4, 0xfe, !PT ;  /* 0x0000000203027212 */ /* 0x000fce00078efe04 */
.L_x_55064:
[----:B------:R-:W-:Y:S05]  /*a9e0*/  BSYNC B0 ;  /* 0x0000000000007941 */ /* 0x000fea0003800000 */
.L_x_55063:
[----:B------:R-:W0:Y:S02]  /*a9f0*/  F2I.S64.TRUNC R2, R2 ;  /* 0x0000000200027311 */ /* 0x000e24000020d900 */
[----:B0-----:R-:W-:Y:S01]  /*aa00*/  PRMT R22, R2, 0x7610, R22 ;  /* 0x0000761002167816 */ /* 0x001fe20000000016 */
[----:B------:R-:W-:Y:S06]  /*aa10*/  BRA `(.L_x_55044) ;  /* 0x00000000009c7947 */ /* 0x000fec0003800000 */
.L_x_55056:
        /* <DEDUP_REMOVED lines=14> */
.L_x_55070:
[----:B------:R-:W-:Y:S05]  /*ab00*/  BSYNC B0 ;  /* 0x0000000000007941 */ /* 0x000fea0003800000 */
.L_x_55069:
[----:B------:R-:W0:Y:S02]  /*ab10*/  F2I.S64.TRUNC R2, R2 ;  /* 0x0000000200027311 */ /* 0x000e24000020d900 */
[----:B0-----:R-:W-:Y:S01]  /*ab20*/  PRMT R22, R2, 0x7610, R22 ;  /* 0x0000761002167816 */ /* 0x001fe20000000016 */
[----:B------:R-:W-:Y:S06]  /*ab30*/  BRA `(.L_x_55044) ;  /* 0x0000000000547947 */ /* 0x000fec0003800000 */
.L_x_55043:
        /* <DEDUP_REMOVED lines=16> */
.L_x_55071:
[----:B------:R-:W-:Y:S01]  /*ac40*/  PRMT R22, RZ, 0x7610, R22 ;  /* 0x00007610ff167816 */ /* 0x000fe20000000016 */
[----:B------:R-:W-:Y:S06]  /*ac50*/  BRA `(.L_x_55044) ;  /* 0x00000000000c7947 */ /* 0x000fec0003800000 */
.L_x_55068:
[----:B------:R0:W5:Y:S01]  /*ac60*/  LDG.E.U8 R22, desc[UR36][R4.64] ;  /* 0x0000002404167981 */ /* 0x000162000c1e1100 */
[----:B------:R-:W-:Y:S05]  /*ac70*/  BRA `(.L_x_55044) ;  /* 0x0000000000047947 */ /* 0x000fea0003800000 */
.L_x_55067:
[----:B------:R0:W5:Y:S02]  /*ac80*/  LDG.E.U8 R22, desc[UR36][R4.64] ;  /* 0x0000002404167981 */ /* 0x000164000c1e1100 */
.L_x_55044:
        /* <DEDUP_REMOVED lines=17> */
.L_x_55075:
[----:B------:R4:W5:Y:S01]  /*ada0*/  LDG.E.U8 R0, desc[UR36][R4.64] ;  /* 0x0000002404007981 */ /* 0x000962000c1e1100 */
[----:B------:R-:W-:Y:S05]  /*adb0*/  BRA `(.L_x_55077) ;  /* 0x0000000c00647947 */ /* 0x000fea0003800000 */
.L_x_55074:
        /* <DEDUP_REMOVED lines=8> */
.L_x_55079:
[----:B------:R2:W5:Y:S01]  /*ae40*/  LDG.E.U8 R0, desc[UR36][R4.64] ;  /* 0x0000002404007981 */ /* 0x000562000c1e1100 */
[----:B------:R-:W-:Y:S05]  /*ae50*/  BRA `(.L_x_55077) ;  /* 0x0000000c003c7947 */ /* 0x000fea0003800000 */
.L_x_55078:
[----:B------:R0:W5:Y:S01]  /*ae60*/  LDG.E.U16 R0, desc[UR36][R4.64] ;  /* 0x0000002404007981 */ /* 0x000162000c1e1500 */
[----:B------:R-:W-:Y:S05]  /*ae70*/  BRA `(.L_x_55077) ;  /* 0x0000000c00347947 */ /* 0x000fea0003800000 */
.L_x_55073:
        /* <DEDUP_REMOVED lines=10> */
.L_x_55081:
[----:B------:R-:W2:Y:S02]  /*af20*/  LDG.E.U16 R2, desc[UR36][R4.64] ;  /* 0x0000002404027981 */ /* 0x000ea4000c1e1500 */
[----:B--2---:R-:W-:-:S06]  /*af30*/  HADD2.F32 R2, -RZ, R2.H0_H0 ;  /* 0x20000002ff027230 */ /* 0x004fcc0000004100 */
[----:B------:R-:W0:Y:S02]  /*af40*/  F2I.S64.TRUNC R2, R2 ;  /* 0x0000000200027311 */ /* 0x000e24000020d900 */
[----:B0-----:R-:W-:Y:S01]  /*af50*/  PRMT R0, R2, 0x7610, R0 ;  /* 0x0000761002007816 */ /* 0x001fe20000000000 */
[----:B------:R-:W-:Y:S06]  /*af60*/  BRA `(.L_x_55077) ;  /* 0x0000000800f87947 */ /* 0x000fec0003800000 */
.L_x_55080:
        /* <DEDUP_REMOVED lines=10> */
.L_x_55083:
[----:B------:R-:W2:Y:S02]  /*b010*/  LDG.E.U16 R4, desc[UR36][R4.64] ;  /* 0x0000002404047981 */ /* 0x000ea4000c1e1500 */
[----:B--2---:R-:W-:-:S06]  /*b020*/  HADD2.F32 R2, -RZ, R4.H0_H0 ;  /* 0x20000004ff027230 */ /* 0x004fcc0000004100 */
[----:B------:R-:W0:Y:S02]  /*b030*/  F2I.S64.TRUNC R2, R2 ;  /* 0x0000000200027311 */ /* 0x000e24000020d900 */
[----:B0-----:R-:W-:Y:S01]  /*b040*/  PRMT R0, R2, 0x7610, R0 ;  /* 0x0000761002007816 */ /* 0x001fe20000000000 */
[----:B------:R-:W-:Y:S06]  /*b050*/  BRA `(.L_x_55077) ;  /* 0x0000000800bc7947 */ /* 0x000fec0003800000 */
.L_x_55082:
[----:B------:R-:W2:Y:S02]  /*b060*/  LDG.E.64 R2, desc[UR36][R4.64] ;  /* 0x0000002404027981 */ /* 0x000ea4000c1e1b00 */
[----:B--2---:R-:W0:Y:S02]  /*b070*/  F2I.S64.F64.TRUNC R2, R2 ;  /* 0x0000000200027311 */ /* 0x004e24000030d900 */
[----:B0-----:R-:W-:Y:S01]  /*b080*/  PRMT R0, R2, 0x7610, R0 ;  /* 0x0000761002007816 */ /* 0x001fe20000000000 */
[----:B------:R-:W-:Y:S06]  /*b090*/  BRA `(.L_x_55077) ;  /* 0x0000000800ac7947 */ /* 0x000fec0003800000 */
.L_x_55072:
        /* <DEDUP_REMOVED lines=12> */
.L_x_55086:
[----:B------:R-:W2:Y:S02]  /*b160*/  LDG.E.64 R4, desc[UR36][R4.64] ;  /* 0x0000002404047981 */ /* 0x000ea4000c1e1b00 */
[----:B--2---:R-:W0:Y:S02]  /*b170*/  F2I.S64.F64.TRUNC R2, R4 ;  /* 0x0000000400027311 */ /* 0x004e24000030d900 */
[----:B0-----:R-:W-:Y:S01]  /*b180*/  PRMT R0, R2, 0x7610, R0 ;  /* 0x0000761002007816 */ /* 0x001fe20000000000 */
[----:B------:R-:W-:Y:S06]  /*b190*/  BRA `(.L_x_55077) ;  /* 0x00000008006c7947 */ /* 0x000fec0003800000 */
.L_x_55085:
        /* <DEDUP_REMOVED lines=28> */
.L_x_55088:
        /* <DEDUP_REMOVED lines=15> */
.L_x_55087:
[----:B------:R-:W2:Y:S02]  /*b450*/  LDG.E.U16 R2, desc[UR36][R4.64] ;  /* 0x0000002404027981 */ /* 0x000ea4000c1e1500 */
[----:B--2---:R-:W-:-:S06]  /*b460*/  IMAD.U32 R2, R2, 0x10000, RZ ;  /* 0x0001000002027824 */ /* 0x004fcc00078e00ff */
[----:B------:R-:W0:Y:S02]  /*b470*/  F2I.S64.TRUNC R2, R2 ;  /* 0x0000000200027311 */ /* 0x000e24000020d900 */
[----:B0-----:R-:W-:Y:S01]  /*b480*/  PRMT R0, R2, 0x7610, R0 ;  /* 0x0000761002007816 */ /* 0x001fe20000000000 */
[----:B------:R-:W-:Y:S06]  /*b490*/  BRA `(.L_x_55077) ;  /* 0x0000000400ac7947 */ /* 0x000fec0003800000 */
.L_x_55084:
        /* <DEDUP_REMOVED lines=10> */
.L_x_55091:
        /* <DEDUP_REMOVED lines=21> */
.L_x_55095:
[----:B------:R-:W-:Y:S05]  /*b690*/  BSYNC B1 ;  /* 0x0000000000017941 */ /* 0x000fea0003800000 */
.L_x_55094:
[----:B------:R-:W-:Y:S01]  /*b6a0*/  IMAD.SHL.U32 R2, R2, 0x100000, RZ ;  /* 0x0010000002027824 */ /* 0x000fe200078e00ff */
[----:B------:R-:W-:-:S04]  /*b6b0*/  LEA R3, R0, 0x3b800000, 0x17 ;  /* 0x3b80000000037811 */ /* 0x000fc800078eb8ff */
[----:B------:R-:W-:-:S07]  /*b6c0*/  LOP3.LUT R2, R3, R2, R4, 0xfe, !PT ;  /* 0x0000000203027212 */ /* 0x000fce00078efe04 */
.L_x_55093:
[----:B------:R-:W-:Y:S05]  /*b6d0*/  BSYNC B0 ;  /* 0x0000000000007941 */ /* 0x000fea0003800000 */
.L_x_55092:
[----:B------:R-:W0:Y:S02]  /*b6e0*/  F2I.S64.TRUNC R2, R2 ;  /* 0x0000000200027311 */ /* 0x000e24000020d900 */
[----:B0-----:R-:W-:Y:S01]  /*b6f0*/  PRMT R0, R2, 0x7610, R0 ;  /* 0x0000761002007816 */ /* 0x001fe20000000000 */
[----:B------:R-:W-:Y:S06]  /*b700*/  BRA `(.L_x_55077) ;  /* 0x0000000400107947 */ /* 0x000fec0003800000 */
.L_x_55090:
        /* <DEDUP_REMOVED lines=21> */
.L_x_55099:
[----:B------:R-:W-:Y:S05]  /*b860*/  BSYNC B1 ;  /* 0x0000000000017941 */ /* 0x000fea0003800000 */
.L_x_55098:
[----:B------:R-:W-:Y:S01]  /*b870*/  IMAD.SHL.U32 R2, R2, 0x200000, RZ ;  /* 0x0020000002027824 */ /* 0x000fe200078e00ff */
[----:B------:R-:W-:-:S04]  /*b880*/  LEA R3, R0, 0x37800000, 0x17 ;  /* 0x3780000000037811 */ /* 0x000fc800078eb8ff */
[----:B------:R-:W-:-:S07]  /*b890*/  LOP3.LUT R2, R3, R2, R4, 0xfe, !PT ;  /* 0x0000000203027212 */ /* 0x000fce00078efe04 */
.L_x_55097:
[----:B------:R-:W-:Y:S05]  /*b8a0*/  BSYNC B0 ;  /* 0x0000000000007941 */ /* 0x000fea0003800000 */
.L_x_55096:
[----:B------:R-:W0:Y:S02]  /*b8b0*/  F2I.S64.TRUNC R2, R2 ;  /* 0x0000000200027311 */ /* 0x000e24000020d900 */
[----:B0-----:R-:W-:Y:S01]  /*b8c0*/  PRMT R0, R2, 0x7610, R0 ;  /* 0x0000761002007816 */ /* 0x001fe20000000000 */
[----:B------:R-:W-:Y:S06]  /*b8d0*/  BRA `(.L_x_55077) ;  /* 0x00000000009c7947 */ /* 0x000fec0003800000 */
.L_x_55089:
        /* <DEDUP_REMOVED lines=14> */
.L_x_55103:
[----:B------:R-:W-:Y:S05]  /*b9c0*/  BSYNC B0 ;  /* 0x0000000000007941 */ /* 0x000fea0003800000 */
.L_x_55102:
[----:B------:R-:W0:Y:S02]  /*b9d0*/  F2I.S64.TRUNC R2, R2 ;  /* 0x0000000200027311 */ /* 0x000e24000020d900 */
[----:B0-----:R-:W-:Y:S01]  /*b9e0*/  PRMT R0, R2, 0x7610, R0 ;  /* 0x0000761002007816 */ /* 0x001fe20000000000 */
[----:B------:R-:W-:Y:S06]  /*b9f0*/  BRA `(.L_x_55077) ;  /* 0x0000000000547947 */ /* 0x000fec0003800000 */
.L_x_55076:
        /* <DEDUP_REMOVED lines=16> */
.L_x_55104:
[----:B------:R-:W-:Y:S01]  /*bb00*/  PRMT R0, RZ, 0x7610, R0 ;  /* 0x00007610ff007816 */ /* 0x000fe20000000000 */
[----:B------:R-:W-:Y:S06]  /*bb10*/  BRA `(.L_x_55077) ;  /* 0x00000000000c7947 */ /* 0x000fec0003800000 */
.L_x_55101:
[----:B------:R0:W5:Y:S01]  /*bb20*/  LDG.E.U8 R0, desc[UR36][R4.64] ;  /* 0x0000002404007981 */ /* 0x000162000c1e1100 */
[----:B------:R-:W-:Y:S05]  /*bb30*/  BRA `(.L_x_55077) ;  /* 0x0000000000047947 */ /* 0x000fea0003800000 */
.L_x_55100:
[----:B------:R0:W5:Y:S02]  /*bb40*/  LDG.E.U8 R0, desc[UR36][R4.64] ;  /* 0x0000002404007981 */ /* 0x000164000c1e1100 */
.L_x_55077:
        /* <DEDUP_REMOVED lines=8> */
.L_x_55106:
[----:B------:R-:W-:Y:S05]  /*bbd0*/  BSYNC B0 ;  /* 0x0000000000007941 */ /* 0x000fea0003800000 */
.L_x_55105:
        /* <DEDUP_REMOVED lines=14> */
.L_x_55110:
[----:B------:R0:W-:Y:S01]  /*bcc0*/  STG.E.U8 desc[UR36][R16.64], R3 ;  /* 0x0000000310007986 */ /* 0x0001e2000c101124 */
[----:B------:R-:W-:Y:S05]  /*bcd0*/  BRA `(.L_x_55112) ;  /* 0x0000000c00687947 */ /* 0x000fea0003800000 */
.L_x_55109:
        /* <DEDUP_REMOVED lines=10> */
.L_x_55114:
[----:B------:R-:W-:-:S05]  /*bd80*/  LOP3.LUT R3, R3, 0xffff, RZ, 0xc0, !PT ;  /* 0x0000ffff03037812 */ /* 0x000fca00078ec0ff */
[----:B------:R0:W-:Y:S01]  /*bd90*/  STG.E desc[UR36][R16.64], R3 ;  /* 0x0000000310007986 */ /* 0x0001e2000c101924 */
[----:B------:R-:W-:Y:S05]  /*bda0*/  BRA `(.L_x_55112) ;  /* 0x0000000c00347947 */ /* 0x000fea0003800000 */
.L_x_55113:
[----:B------:R0:W-:Y:S01]  /*bdb0*/  STG.E.U16 desc[UR36][R16.64], R3 ;  /* 0x0000000310007986 */ /* 0x0001e2000c101524 */
[----:B------:R-:W-:Y:S05]  /*bdc0*/  BRA `(.L_x_55112) ;  /* 0x0000000c002c7947 */ /* 0x000fea0003800000 */
.L_x_55108:
        /* <DEDUP_REMOVED lines=9> */
.L_x_55116:
[----:B------:R-:W0:Y:S02]  /*be60*/  I2F.U16 R0, R3 ;  /* 0x0000000300007306 */ /* 0x000e240000101000 */
[----:B0-----:R-:W-:-:S05]  /*be70*/  F2FP.F16.F32.PACK_AB R0, RZ, R0 ;  /* 0x00000000ff00723e */ /* 0x001fca00000000ff */
[----:B------:R0:W-:Y:S01]  /*be80*/  STG.E.U16 desc[UR36][R16.64], R0 ;  /* 0x0000000010007986 */ /* 0x0001e2000c101524 */
[----:B------:R-:W-:Y:S05]  /*be90*/  BRA `(.L_x_55112) ;  /* 0x0000000800f87947 */ /* 0x000fea0003800000 */
.L_x_55115:
        /* <DEDUP_REMOVED lines=10> */
.L_x_55118:
[----:B------:R-:W0:Y:S02]  /*bf40*/  I2F.U16 R3, R3 ;  /* 0x0000000300037306 */ /* 0x000e240000101000 */
[----:B0-----:R-:W-:-:S04]  /*bf50*/  F2FP.F16.F32.PACK_AB R3, RZ, R3 ;  /* 0x00000003ff03723e */ /* 0x001fc800000000ff */
[----:B------:R-:W-:-:S05]  /*bf60*/  PRMT R3, R3, 0x5410, RZ ;  /* 0x0000541003037816 */ /* 0x000fca00000000ff */
[----:B------:R3:W-:Y:S01]  /*bf70*/  STG.E desc[UR36][R16.64], R3 ;  /* 0x0000000310007986 */ /* 0x0007e2000c101924 */
[----:B------:R-:W-:Y:S05]  /*bf80*/  BRA `(.L_x_55112) ;  /* 0x0000000800bc7947 */ /* 0x000fea0003800000 */
.L_x_55117:
[----:B------:R-:W0:Y:S02]  /*bf90*/  I2F.F64.U16 R2, R3 ;  /* 0x0000000300027312 */ /* 0x000e240000101800 */
[----:B0-----:R4:W-:Y:S01]  /*bfa0*/  STG.E.64 desc[UR36][R16.64], R2 ;  /* 0x0000000210007986 */ /* 0x0019e2000c101b24 */
[----:B------:R-:W-:Y:S05]  /*bfb0*/  BRA `(.L_x_55112) ;  /* 0x0000000800b07947 */ /* 0x000fea0003800000 */
.L_x_55107:
        /* <DEDUP_REMOVED lines=13> */
.L_x_55121:
[----:B------:R-:W0:Y:S01]  /*c090*/  I2F.F64.U16 R4, R3 ;  /* 0x0000000300047312 */ /* 0x000e220000101800 */
[----:B------:R-:W-:-:S05]  /*c0a0*/  CS2R R6, SRZ ;  /* 0x0000000000067805 */ /* 0x000fca000001ff00 */
[----:B0-----:R0:W-:Y:S01]  /*c0b0*/  STG.E.128 desc[UR36][R16.64], R4 ;  /* 0x0000000410007986 */ /* 0x0011e2000c101d24 */
[----:B------:R-:W-:Y:S05]  /*c0c0*/  BRA `(.L_x_55112) ;  /* 0x00000008006c7947 */ /* 0x000fea0003800000 */
.L_x_55120:
        /* <DEDUP_REMOVED lines=21> */
.L_x_55125:
[----:B------:R-:W-:Y:S05]  /*c220*/  BSYNC B0 ;  /* 0x0000000000007941 */ /* 0x000fea0003800000 */
.L_x_55124:
[----:B------:R-:W-:-:S05]  /*c230*/  LOP3.LUT R5, R0, R5, RZ, 0xfc, !PT ;  /* 0x0000000500057212 */ /* 0x000fca00078efcff */
[----:B------:R0:W-:Y:S01]  /*c240*/  STG.E.U8 desc[UR36][R16.64], R5 ;  /* 0x0000000510007986 */ /* 0x0001e2000c101124 */
[----:B------:R-:W-:Y:S05]  /*c250*/  BRA `(.L_x_55112) ;  /* 0x0000000800087947 */ /* 0x000fea0003800000 */
.L_x_55123:
        /* <DEDUP_REMOVED lines=13> */
.L_x_55127:
[----:B------:R-:W-:Y:S01]  /*c330*/  IMAD.MOV.U32 R0, RZ, RZ, 0x7f ;  /* 0x0000007fff007424 */ /* 0x000fe200078e00ff */
[----:B------:R-:W-:-:S04]  /*c340*/  ISETP.GT.U32.AND P0, PT, R2, 0x7f800000, PT ;  /* 0x7f8000000200780c */ /* 0x000fc80003f04070 */
[----:B------:R-:W-:-:S09]  /*c350*/  SEL R0, R0, 0x7c, P0 ;  /* 0x0000007c00007807 */ /* 0x000fd20000000000 */
.L_x_55128:
[----:B------:R-:W-:Y:S05]  /*c360*/  BSYNC B0 ;  /* 0x0000000000007941 */ /* 0x000fea0003800000 */
.L_x_55126:
[----:B------:R-:W-:-:S04]  /*c370*/  LOP3.LUT R2, R3, 0x80000000, RZ, 0xc0, !PT ;  /* 0x8000000003027812 */ /* 0x000fc800078ec0ff */
[----:B------:R-:W-:-:S04]  /*c380*/  SHF.R.U32.HI R3, RZ, 0x18, R2 ;  /* 0x00000018ff037819 */ /* 0x000fc80000011602 */
[----:B------:R-:W-:-:S05]  /*c390*/  LOP3.LUT R3, R0, R3, RZ, 0xfc, !PT ;  /* 0x0000000300037212 */ /* 0x000fca00078efcff */
[----:B------:R0:W-:Y:S01]  /*c3a0*/  STG.E.U8 desc[UR36][R16.64], R3 ;  /* 0x0000000310007986 */ /* 0x0001e2000c101124 */
[----:B------:R-:W-:Y:S05]  /*c3b0*/  BRA `(.L_x_55112) ;  /* 0x0000000400b07947 */ /* 0x000fea0003800000 */
.L_x_55122:
[----:B------:R-:W0:Y:S02]  /*c3c0*/  I2F.U16 R0, R3 ;  /* 0x0000000300007306 */ /* 0x000e240000101000 */
[----:B0-----:R-:W-:-:S05]  /*c3d0*/  F2FP.BF16.F32.PACK_AB R0, RZ, R0 ;  /* 0x00000000ff00723e */ /* 0x001fca00000010ff */
[----:B------:R0:W-:Y:S01]  /*c3e0*/  STG.E.U16 desc[UR36][R16.64], R0 ;  /* 0x0000000010007986 */ /* 0x0001e2000c101524 */
[----:B------:R-:W-:Y:S05]  /*c3f0*/  BRA `(.L_x_55112) ;  /* 0x0000000400a07947 */ /* 0x000fea0003800000 */
.L_x_55119:
        /* <DEDUP_REMOVED lines=10> */
.L_x_55131:
        /* <DEDUP_REMOVED lines=17> */
.L_x_55134:
[----:B------:R-:W-:-:S04]  /*c5b0*/  LOP3.LUT R2, R3, 0x80000000, RZ, 0xc0, !PT ;  /* 0x8000000003027812 */ /* 0x000fc800078ec0ff */
[----:B------:R-:W-:-:S04]  /*c5c0*/  SHF.R.U32.HI R3, RZ, 0x18, R2 ;  /* 0x00000018ff037819 */ /* 0x000fc80000011602 */
[----:B------:R-:W-:-:S04]  /*c5d0*/  LOP3.LUT R0, R0, R3, RZ, 0xfc, !PT ;  /* 0x0000000300007212 */ /* 0x000fc800078efcff */
[----:B------:R-:W-:-:S07]  /*c5e0*/  PRMT R8, R0, 0x7610, R8 ;  /* 0x0000761000087816 */ /* 0x000fce0000000008 */
.L_x_55133:
[----:B------:R-:W-:Y:S05]  /*c5f0*/  BSYNC B0 ;  /* 0x0000000000007941 */ /* 0x000fea0003800000 */
.L_x_55132:
[----:B------:R0:W-:Y:S01]  /*c600*/  STG.E.U8 desc[UR36][R16.64], R8 ;  /* 0x0000000810007986 */ /* 0x0001e2000c101124 */
[----:B------:R-:W-:Y:S05]  /*c610*/  BRA `(.L_x_55112) ;  /* 0x0000000400187947 */ /* 0x000fea0003800000 */
.L_x_55130:
        /* <DEDUP_REMOVED lines=17> */
.L_x_55137:
[----:B------:R-:W-:-:S04]  /*c730*/  LOP3.LUT R2, R3, 0x80000000, RZ, 0xc0, !PT ;  /* 0x8000000003027812 */ /* 0x000fc800078ec0ff */
[----:B------:R-:W-:-:S04]  /*c740*/  SHF.R.U32.HI R3, RZ, 0x18, R2 ;  /* 0x00000018ff037819 */ /* 0x000fc80000011602 */
[----:B------:R-:W-:-:S04]  /*c750*/  LOP3.LUT R0, R0, R3, RZ, 0xfc, !PT ;  /* 0x0000000300007212 */ /* 0x000fc800078efcff */
[----:B------:R-:W-:-:S07]  /*c760*/  PRMT R8, R0, 0x7610, R8 ;  /* 0x0000761000087816 */ /* 0x000fce0000000008 */
.L_x_55136:
[----:B------:R-:W-:Y:S05]  /*c770*/  BSYNC B0 ;  /* 0x0000000000007941 */ /* 0x000fea0003800000 */
.L_x_55135:
[----:B------:R0:W-:Y:S01]  /*c780*/  STG.E.U8 desc[UR36][R16.64], R8 ;  /* 0x0000000810007986 */ /* 0x0001e2000c101124 */
[----:B------:R-:W-:Y:S05]  /*c790*/  BRA `(.L_x_55112) ;  /* 0x0000000000b87947 */ /* 0x000fea0003800000 */
.L_x_55129:
        /* <DEDUP_REMOVED lines=23> */
.L_x_55111:
        /* <DEDUP_REMOVED lines=16> */
.L_x_55140:
[----:B------:R-:W-:Y:S05]  /*ca10*/  BRA `(.L_x_55112) ;  /* 0x0000000000187947 */ /* 0x000fea0003800000 */
.L_x_55139:
[----:B------:R-:W-:Y:S01]  /*ca20*/  LOP3.LUT R2, R3, 0xffff, RZ, 0xc0, !PT ;  /* 0x0000ffff03027812 */ /* 0x000fe200078ec0ff */
[----:B------:R-:W-:-:S05]  /*ca30*/  IMAD.MOV.U32 R3, RZ, RZ, RZ ;  /* 0x000000ffff037224 */ /* 0x000fca00078e00ff */
[----:B------:R0:W-:Y:S01]  /*ca40*/  STG.E.64 desc[UR36][R16.64], R2 ;  /* 0x0000000210007986 */ /* 0x0001e2000c101b24 */
[----:B------:R-:W-:Y:S05]  /*ca50*/  BRA `(.L_x_55112) ;  /* 0x0000000000087947 */ /* 0x000fea0003800000 */
.L_x_55138:
[----:B------:R-:W-:-:S05]  /*ca60*/  LOP3.LUT R3, R3, 0xffff, RZ, 0xc0, !PT ;  /* 0x0000ffff03037812 */ /* 0x000fca00078ec0ff */
[----:B------:R0:W-:Y:S02]  /*ca70*/  STG.E desc[UR36][R16.64], R3 ;  /* 0x0000000310007986 */ /* 0x0001e4000c101924 */
.L_x_55112:
[----:B------:R-:W-:-:S07]  /*ca80*/  VIADD R19, R19, 0x80 ;  /* 0x0000008013137836 */ /* 0x000fce0000000000 */
.L_x_55037:
[----:B------:R-:W-:Y:S05]  /*ca90*/  BSYNC B6 ;  /* 0x0000000000067941 */ /* 0x000fea0003800000 */
.L_x_55036:
        /* <DEDUP_REMOVED lines=357> */
.L_x_55141:
        /* <DEDUP_REMOVED lines=20> */
.L_x_55145:
[----:B------:R3:W5:Y:S01]  /*e230*/  LDG.E.U8 R19, desc[UR36][R4.64] ;  /* 0x0000002404137981 */ /* 0x000762000c1e1100 */
[----:B------:R-:W-:Y:S05]  /*e240*/  BRA `(.L_x_55147) ;  /* 0x0000000c00647947 */ /* 0x000fea0003800000 */
.L_x_55144:
        /* <DEDUP_REMOVED lines=8> */
.L_x_55149:
[----:B------:R0:W5:Y:S01]  /*e2d0*/  LDG.E.U8 R19, desc[UR36][R4.64] ;  /* 0x0000002404137981 */ /* 0x000162000c1e1100 */
[----:B------:R-:W-:Y:S05]  /*e2e0*/  BRA `(.L_x_55147) ;  /* 0x0000000c003c7947 */ /* 0x000fea0003800000 */
.L_x_55148:
[----:B------:R0:W5:Y:S01]  /*e2f0*/  LDG.E.U16 R19, desc[UR36][R4.64] ;  /* 0x0000002404137981 */ /* 0x000162000c1e1500 */
[----:B------:R-:W-:Y:S05]  /*e300*/  BRA `(.L_x_55147) ;  /* 0x0000000c00347947 */ /* 0x000fea0003800000 */
.L_x_55143:
        /* <DEDUP_REMOVED lines=10> */
.L_x_55151:
[----:B------:R-:W2:Y:S02]  /*e3b0*/  LDG.E.U16 R2, desc[UR36][R4.64] ;  /* 0x0000002404027981 */ /* 0x000ea4000c1e1500 */
[----:B--2---:R-:W-:-:S06]  /*e3c0*/  HADD2.F32 R2, -RZ, R2.H0_H0 ;  /* 0x20000002ff027230 */ /* 0x004fcc0000004100 */
[----:B------:R-:W0:Y:S02]  /*e3d0*/  F2I.S64.TRUNC R2, R2 ;  /* 0x0000000200027311 */ /* 0x000e24000020d900 */
[----:B0-----:R-:W-:Y:S01]  /*e3e0*/  PRMT R19, R2, 0x7610, R19 ;  /* 0x0000761002137816 */ /* 0x001fe20000000013 */
[----:B------:R-:W-:Y:S06]  /*e3f0*/  BRA `(.L_x_55147) ;  /* 0x0000000800f87947 */ /* 0x000fec0003800000 */
.L_x_55150:
        /* <DEDUP_REMOVED lines=10> */
.L_x_55153:
[----:B------:R-:W2:Y:S02]  /*e4a0*/  LDG.E.U16 R4, desc[UR36][R4.64] ;  /* 0x0000002404047981 */ /* 0x000ea4000c1e1500 */
[----:B--2---:R-:W-:-:S06]  /*e4b0*/  HADD2.F32 R2, -RZ, R4.H0_H0 ;  /* 0x20000004ff027230 */ /* 0x004fcc0000004100 */
[----:B------:R-:W0:Y:S02]  /*e4c0*/  F2I.S64.TRUNC R2, R2 ;  /* 0x0000000200027311 */ /* 0x000e24000020d900 */
[----:B0-----:R-:W-:Y:S01]  /*e4d0*/  PRMT R19, R2, 0x7610, R19 ;  /* 0x0000761002137816 */ /* 0x001fe20000000013 */
[----:B------:R-:W-:Y:S06]  /*e4e0*/  BRA `(.L_x_55147) ;  /* 0x0000000800bc7947 */ /* 0x000fec0003800000 */
.L_x_55152:
[----:B------:R-:W2:Y:S02]  /*e4f0*/  LDG.E.64 R2, desc[UR36][R4.64] ;  /* 0x0000002404027981 */ /* 0x000ea4000c1e1b00 */
[----:B--2---:R-:W0:Y:S02]  /*e500*/  F2I.S64.F64.TRUNC R2, R2 ;  /* 0x0000000200027311 */ /* 0x004e24000030d900 */
[----:B0-----:R-:W-:Y:S01]  /*e510*/  PRMT R19, R2, 0x7610, R19 ;  /* 0x0000761002137816 */ /* 0x001fe20000000013 */
[----:B------:R-:W-:Y:S06]  /*e520*/  BRA `(.L_x_55147) ;  /* 0x0000000800ac7947 */ /* 0x000fec0003800000 */
.L_x_55142:
        /* <DEDUP_REMOVED lines=12> */
.L_x_55156:
[----:B------:R-:W2:Y:S02]  /*e5f0*/  LDG.E.64 R4, desc[UR36][R4.64] ;  /* 0x0000002404047981 */ /* 0x000ea4000c1e1b00 */
[----:B--2---:R-:W0:Y:S02]  /*e600*/  F2I.S64.F64.TRUNC R2, R4 ;  /* 0x0000000400027311 */ /* 0x004e24000030d900 */
[----:B0-----:R-:W-:Y:S01]  /*e610*/  PRMT R19, R2, 0x7610, R19 ;  /* 0x0000761002137816 */ /* 0x001fe20000000013 */
[----:B------:R-:W-:Y:S06]  /*e620*/  BRA `(.L_x_55147) ;  /* 0x00000008006c7947 */ /* 0x000fec0003800000 */
.L_x_55155:
        /* <DEDUP_REMOVED lines=28> */
.L_x_55158:
        /* <DEDUP_REMOVED lines=15> */
.L_x_55157:
[----:B------:R-:W2:Y:S02]  /*e8e0*/  LDG.E.U16 R2, desc[UR36][R4.64] ;  /* 0x0000002404027981 */ /* 0x000ea4000c1e1500 */
[----:B--2---:R-:W-:-:S06]  /*e8f0*/  IMAD.U32 R2, R2, 0x10000, RZ ;  /* 0x0001000002027824 */ /* 0x004fcc00078e00ff */
[----:B------:R-:W0:Y:S02]  /*e900*/  F2I.S64.TRUNC R2, R2 ;  /* 0x0000000200027311 */ /* 0x000e24000020d900 */
[----:B0-----:R-:W-:Y:S01]  /*e910*/  PRMT R19, R2, 0x7610, R19 ;  /* 0x0000761002137816 */ /* 0x001fe20000000013 */
[----:B------:R-:W-:Y:S06]  /*e920*/  BRA `(.L_x_55147) ;  /* 0x0000000400ac7947 */ /* 0x000fec0003800000 */
.L_x_55154:
        /* <DEDUP_REMOVED lines=10> */
.L_x_55161:
        /* <DEDUP_REMOVED lines=21> */
.L_x_55165:
[----:B------:R-:W-:Y:S05]  /*eb20*/  BSYNC B1 ;  /* 0x0000000000017941 */ /* 0x000fea0003800000 */
.L_x_55164:
[----:B------:R-:W-:Y:S01]  /*eb30*/  IMAD.SHL.U32 R2, R2, 0x100000, RZ ;  /* 0x0010000002027824 */ /* 0x000fe200078e00ff */
[----:B------:R-:W-:-:S04]  /*eb40*/  LEA R3, R0, 0x3b800000, 0x17 ;  /* 0x3b80000000037811 */ /* 0x000fc800078eb8ff */
[----:B------:R-:W-:-:S07]  /*eb50*/  LOP3.LUT R2, R3, R2, R4, 0xfe, !PT ;  /* 0x0000000203027212 */ /* 0x000fce00078efe04 */
.L_x_55163:
[----:B------:R-:W-:Y:S05]  /*eb60*/  BSYNC B0 ;  /* 0x0000000000007941 */ /* 0x000fea0003800000 */
.L_x_55162:
[----:B------:R-:W0:Y:S02]  /*eb70*/  F2I.S64.TRUNC R2, R2 ;  /* 0x0000000200027311 */ /* 0x000e24000020d900 */
[----:B0-----:R-:W-:Y:S01]  /*eb80*/  PRMT R19, R2, 0x7610, R19 ;  /* 0x0000761002137816 */ /* 0x001fe20000000013 */
[----:B------:R-:W-:Y:S06]  /*eb90*/  BRA `(.L_x_55147) ;  /* 0x0000000400107947 */ /* 0x000fec0003800000 */
.L_x_55160:
        /* <DEDUP_REMOVED lines=21> */
.L_x_55169:
[----:B------:R-:W-:Y:S05]  /*ecf0*/  BSYNC B1 ;  /* 0x0000000000017941 */ /* 0x000fea0003800000 */
.L_x_55168:
[----:B------:R-:W-:Y:S01]  /*ed00*/  IMAD.SHL.U32 R2, R2, 0x200000, RZ ;  /* 0x0020000002027824 */ /* 0x000fe200078e00ff */
[----:B------:R-:W-:-:S04]  /*ed10*/  LEA R3, R0, 0x37800000, 0x17 ;  /* 0x3780000000037811 */ /* 0x000fc800078eb8ff */
[----:B------:R-:W-:-:S07]  /*ed20*/  LOP3.LUT R2, R3, R2, R4, 0xfe, !PT ;  /* 0x0000000203027212 */ /* 0x000fce00078efe04 */
.L_x_55167:
[----:B------:R-:W-:Y:S05]  /*ed30*/  BSYNC B0 ;  /* 0x0000000000007941 */ /* 0x000fea0003800000 */
.L_x_55166:
[----:B------:R-:W0:Y:S02]  /*ed40*/  F2I.S64.TRUNC R2, R2 ;  /* 0x0000000200027311 */ /* 0x000e24000020d900 */
[----:B0-----:R-:W-:Y:S01]  /*ed50*/  PRMT R19, R2, 0x7610, R19 ;  /* 0x0000761002137816 */ /* 0x001fe20000000013 */
[----:B------:R-:W-:Y:S06]  /*ed60*/  BRA `(.L_x_55147) ;  /* 0x00000000009c7947 */ /* 0x000fec0003800000 */
.L_x_55159:
        /* <DEDUP_REMOVED lines=14> */
.L_x_55173:
[----:B------:R-:W-:Y:S05]  /*ee50*/  BSYNC B0 ;  /* 0x0000000000007941 */ /* 0x000fea0003800000 */
.L_x_55172:
[----:B------:R-:W0:Y:S02]  /*ee60*/  F2I.S64.TRUNC R2, R2 ;  /* 0x0000000200027311 */ /* 0x000e24000020d900 */
[----:B0-----:R-:W-:Y:S01]  /*ee70*/  PRMT R19, R2, 0x7610, R19 ;  /* 0x0000761002137816 */ /* 0x001fe20000000013 */
[----:B------:R-:W-:Y:S06]  /*ee80*/  BRA `(.L_x_55147) ;  /* 0x0000000000547947 */ /* 0x000fec0003800000 */
.L_x_55146:
        /* <DEDUP_REMOVED lines=16> */
.L_x_55174:
[----:B------:R-:W-:Y:S01]  /*ef90*/  PRMT R19, RZ, 0x7610, R19 ;  /* 0x00007610ff137816 */ /* 0x000fe20000000013 */
[----:B------:R-:W-:Y:S06]  /*efa0*/  BRA `(.L_x_55147) ;  /* 0x00000000000c7947 */ /* 0x000fec0003800000 */
.L_x_55171:
[----:B------:R0:W5:Y:S01]  /*efb0*/  LDG.E.U8 R19, desc[UR36][R4.64] ;  /* 0x0000002404137981 */ /* 0x000162000c1e1100 */
[----:B------:R-:W-:Y:S05]  /*efc0*/  BRA `(.L_x_55147) ;  /* 0x0000000000047947 */ /* 0x000fea0003800000 */
.L_x_55170:
[----:B------:R1:W5:Y:S02]  /*efd0*/  LDG.E.U8 R19, desc[UR36][R4.64] ;  /* 0x0000002404137981 */ /* 0x000364000c1e1100 */
.L_x_55147:
        /* <DEDUP_REMOVED lines=17> */
.L_x_55178:
[----:B------:R1:W5:Y:S01]  /*f0f0*/  LDG.E.U8 R0, desc[UR36][R4.64] ;  /* 0x0000002404007981 */ /* 0x000362000c1e1100 */
[----:B------:R-:W-:Y:S05]  /*f100*/  BRA `(.L_x_55180) ;  /* 0x0000000c00647947 */ /* 0x000fea0003800000 */
.L_x_55177:
        /* <DEDUP_REMOVED lines=8> */
.L_x_55182:
[----:B------:R4:W5:Y:S01]  /*f190*/  LDG.E.U8 R0, desc[UR36][R4.64] ;  /* 0x0000002404007981 */ /* 0x000962000c1e1100 */
[----:B------:R-:W-:Y:S05]  /*f1a0*/  BRA `(.L_x_55180) ;  /* 0x0000000c003c7947 */ /* 0x000fea0003800000 */
.L_x_55181:
[----:B------:R2:W5:Y:S01]  /*f1b0*/  LDG.E.U16 R0, desc[UR36][R4.64] ;  /* 0x0000002404007981 */ /* 0x000562000c1e1500 */
[----:B------:R-:W-:Y:S05]  /*f1c0*/  BRA `(.L_x_55180) ;  /* 0x0000000c00347947 */ /* 0x000fea0003800000 */
.L_x_55176:
        /* <DEDUP_REMOVED lines=10> */
.L_x_55184:
[----:B------:R-:W2:Y:S02]  /*f270*/  LDG.E.U16 R2, desc[UR36][R4.64] ;  /* 0x0000002404027981 */ /* 0x000ea4000c1e1500 */
[----:B--2---:R-:W-:-:S06]  /*f280*/  HADD2.F32 R2, -RZ, R2.H0_H0 ;  /* 0x20000002ff027230 */ /* 0x004fcc0000004100 */
[----:B------:R-:W0:Y:S02]  /*f290*/  F2I.S64.TRUNC R2, R2 ;  /* 0x0000000200027311 */ /* 0x000e24000020d900 */
[----:B0-----:R-:W-:Y:S01]  /*f2a0*/  PRMT R0, R2, 0x7610, R0 ;  /* 0x0000761002007816 */ /* 0x001fe20000000000 */
[----:B------:R-:W-:Y:S06]  /*f2b0*/  BRA `(.L_x_55180) ;  /* 0x0000000800f87947 */ /* 0x000fec0003800000 */
.L_x_55183:
        /* <DEDUP_REMOVED lines=10> */
.L_x_55186:
[----:B------:R-:W2:Y:S02]  /*f360*/  LDG.E.U16 R4, desc[UR36][R4.64] ;  /* 0x0000002404047981 */ /* 0x000ea4000c1e1500 */
[----:B--2---:R-:W-:-:S06]  /*f370*/  HADD2.F32 R2, -RZ, R4.H0_H0 ;  /* 0x20000004ff027230 */ /* 0x004fcc0000004100 */
[----:B------:R-:W0:Y:S02]  /*f380*/  F2I.S64.TRUNC R2, R2 ;  /* 0x0000000200027311 */ /* 0x000e24000020d900 */
[----:B0-----:R-:W-:Y:S01]  /*f390*/  PRMT R0, R2, 0x7610, R0 ;  /* 0x0000761002007816 */ /* 0x001fe20000000000 */
[----:B------:R-:W-:Y:S06]  /*f3a0*/  BRA `(.L_x_55180) ;  /* 0x0000000800bc7947 */ /* 0x000fec0003800000 */
.L_x_55185:
[----:B------:R-:W2:Y:S02]  /*f3b0*/  LDG.E.64 R2, desc[UR36][R4.64] ;  /* 0x0000002404027981 */ /* 0x000ea4000c1e1b00 */
[----:B--2---:R-:W0:Y:S02]  /*f3c0*/  F2I.S64.F64.TRUNC R2, R2 ;  /* 0x0000000200027311 */ /* 0x004e24000030d900 */
[----:B0-----:R-:W-:Y:S01]  /*f3d0*/  PRMT R0, R2, 0x7610, R0 ;  /* 0x0000761002007816 */ /* 0x001fe20000000000 */
[----:B------:R-:W-:Y:S06]  /*f3e0*/  BRA `(.L_x_55180) ;  /* 0x0000000800ac7947 */ /* 0x000fec0003800000 */
.L_x_55175:
        /* <DEDUP_REMOVED lines=12> */
.L_x_55189:
[----:B------:R-:W2:Y:S02]  /*f4b0*/  LDG.E.64 R4, desc[UR36][R4.64] ;  /* 0x0000002404047981 */ /* 0x000ea4000c1e1b00 */
[----:B--2---:R-:W0:Y:S02]  /*f4c0*/  F2I.S64.F64.TRUNC R2, R4 ;  /* 0x0000000400027311 */ /* 0x004e24000030d900 */
[----:B0-----:R-:W-:Y:S01]  /*f4d0*/  PRMT R0, R2, 0x7610, R0 ;  /* 0x0000761002007816 */ /* 0x001fe20000000000 */
[----:B------:R-:W-:Y:S06]  /*f4e0*/  BRA `(.L_x_55180) ;  /* 0x00000008006c7947 */ /* 0x000fec0003800000 */
.L_x_55188:
        /* <DEDUP_REMOVED lines=28> */
.L_x_55191:
        /* <DEDUP_REMOVED lines=15> */
.L_x_55190:
[----:B------:R-:W2:Y:S02]  /*f7a0*/  LDG.E.U16 R2, desc[UR36][R4.64] ;  /* 0x0000002404027981 */ /* 0x000ea4000c1e1500 */
[----:B--2---:R-:W-:-:S06]  /*f7b0*/  IMAD.U32 R2, R2, 0x10000, RZ ;  /* 0x0001000002027824 */ /* 0x004fcc00078e00ff */
[----:B------:R-:W0:Y:S02]  /*f7c0*/  F2I.S64.TRUNC R2, R2 ;  /* 0x0000000200027311 */ /* 0x000e24000020d900 */
[----:B0-----:R-:W-:Y:S01]  /*f7d0*/  PRMT R0, R2, 0x7610, R0 ;  /* 0x0000761002007816 */ /* 0x001fe20000000000 */
[----:B------:R-:W-:Y:S06]  /*f7e0*/  BRA `(.L_x_55180) ;  /* 0x0000000400ac7947 */ /* 0x000fec0003800000 */
.L_x_55187:
        /* <DEDUP_REMOVED lines=10> */
.L_x_55194:
        /* <DEDUP_REMOVED lines=21> */
.L_x_55198:
[----:B------:R-:W-:Y:S05]  /*f9e0*/  BSYNC B1 ;  /* 0x0000000000017941 */ /* 0x000fea0003800000 */
.L_x_55197:
[----:B------:R-:W-:Y:S01]  /*f9f0*/  IMAD.SHL.U32 R2, R2, 0x100000, RZ ;  /* 0x0010000002027824 */ /* 0x000fe200078e00ff */
[----:B------:R-:W-:-:S04]  /*fa00*/  LEA R3, R0, 0x3b800000, 0x17 ;  /* 0x3b80000000037811 */ /* 0x000fc800078eb8ff */
[----:B------:R-:W-:-:S07]  /*fa10*/  LOP3.LUT R2, R3, R2, R4, 0xfe, !PT ;  /* 0x0000000203027212 */ /* 0x000fce00078efe04 */
.L_x_55196:
[----:B------:R-:W-:Y:S05]  /*fa20*/  BSYNC B0 ;  /* 0x0000000000007941 */ /* 0x000fea0003800000 */
.L_x_55195:
[----:B------:R-:W0:Y:S02]  /*fa30*/  F2I.S64.TRUNC R2, R2 ;  /* 0x0000000200027311 */ /* 0x000e24000020d900 */
[----:B0-----:R-:W-:Y:S01]  /*fa40*/  PRMT R0, R2, 0x7610, R0 ;  /* 0x0000761002007816 */ /* 0x001fe20000000000 */
[----:B------:R-:W-:Y:S06]  /*fa50*/  BRA `(.L_x_55180) ;  /* 0x0000000400107947 */ /* 0x000fec0003800000 */
.L_x_55193:
        /* <DEDUP_REMOVED lines=21> */
.L_x_55202:
[----:B------:R-:W-:Y:S05]  /*fbb0*/  BSYNC B1 ;  /* 0x0000000000017941 */ /* 0x000fea0003800000 */
.L_x_55201:
[----:B------:R-:W-:Y:S01]  /*fbc0*/  IMAD.SHL.U32 R2, R2, 0x200000, RZ ;  /* 0x0020000002027824 */ /* 0x000fe200078e00ff */
[----:B------:R-:W-:-:S04]  /*fbd0*/  LEA R3, R0, 0x37800000, 0x17 ;  /* 0x3780000000037811 */ /* 0x000fc800078eb8ff */
[----:B------:R-:W-:-:S07]  /*fbe0*/  LOP3.LUT R2, R3, R2, R4, 0xfe, !PT ;  /* 0x0000000203027212 */ /* 0x000fce00078efe04 */
.L_x_55200:
[----:B------:R-:W-:Y:S05]  /*fbf0*/  BSYNC B0 ;  /* 0x0000000000007941 */ /* 0x000fea0003800000 */
.L_x_55199:
[----:B------:R-:W0:Y:S02]  /*fc00*/  F2I.S64.TRUNC R2, R2 ;  /* 0x0000000200027311 */ /* 0x000e24000020d900 */
[----:B0-----:R-:W-:Y:S01]  /*fc10*/  PRMT R0, R2, 0x7610, R0 ;  /* 0x0000761002007816 */ /* 0x001fe20000000000 */
[----:B------:R-:W-:Y:S06]  /*fc20*/  BRA `(.L_x_55180) ;  /* 0x00000000009c7947 */ /* 0x000fec0003800000 */
.L_x_55192:
        /* <DEDUP_REMOVED lines=14> */
.L_x_55206:
[----:B------:R-:W-:Y:S05]  /*fd10*/  BSYNC B0 ;  /* 0x0000000000007941 */ /* 0x000fea0003800000 */
.L_x_55205:
[----:B------:R-:W0:Y:S02]  /*fd20*/  F2I.S64.TRUNC R2, R2 ;  /* 0x0000000200027311 */ /* 0x000e24000020d900 */
[----:B0-----:R-:W-:Y:S01]  /*fd30*/  PRMT R0, R2, 0x7610, R0 ;  /* 0x0000761002007816 */ /* 0x001fe20000000000 */
[----:B------:R-:W-:Y:S06]  /*fd40*/  BRA `(.L_x_55180) ;  /* 0x0000000000547947 */ /* 0x000fec0003800000 */
.L_x_55179:
        /* <DEDUP_REMOVED lines=16> */
.L_x_55207:
[----:B------:R-:W-:Y:S01]  /*fe50*/  PRMT R0, RZ, 0x7610, R0 ;  /* 0x00007610ff007816 */ /* 0x000fe20000000000 */
[----:B------:R-:W-:Y:S06]  /*fe60*/  BRA `(.L_x_55180) ;  /* 0x00000000000c7947 */ /* 0x000fec0003800000 */
.L_x_55204:
[----:B------:R0:W5:Y:S01]  /*fe70*/  LDG.E.U8 R0, desc[UR36][R4.64] ;  /* 0x0000002404007981 */ /* 0x000162000c1e1100 */
[----:B------:R-:W-:Y:S05]  /*fe80*/  BRA `(.L_x_55180) ;  /* 0x0000000000047947 */ /* 0x000fea0003800000 */
.L_x_55203:
[----:B------:R0:W5:Y:S02]  /*fe90*/  LDG.E.U8 R0, desc[UR36][R4.64] ;  /* 0x0000002404007981 */ /* 0x000164000c1e1100 */
.L_x_55180:
        /* <DEDUP_REMOVED lines=8> */
.L_x_55209:
[----:B------:R-:W-:Y:S05]  /*ff20*/  BSYNC B0 ;  /* 0x0000000000007941 */ /* 0x000fea0003800000 */
.L_x_55208:
        /* <DEDUP_REMOVED lines=14> */
.L_x_55213:
[----:B------:R-:W-:Y:S01]  /*10010*/  STG.E.U8 desc[UR36][R16.64], R3 ;  /* 0x0000000310007986 */ /* 0x000fe2000c101124 */
[----:B------:R-:W-:Y:S05]  /*10020*/  EXIT ;  /* 0x000000000000794d */ /* 0x000fea0003800000 */
.L_x_55212:
        /* <DEDUP_REMOVED lines=10> */
.L_x_55216:
[----:B------:R-:W-:-:S05]  /*100d0*/  LOP3.LUT R3, R3, 0xffff, RZ, 0xc0, !PT ;  /* 0x0000ffff03037812 */ /* 0x000fca00078ec0ff */
[----:B------:R-:W-:Y:S01]  /*100e0*/  STG.E desc[UR36][R16.64], R3 ;  /* 0x0000000310007986 */ /* 0x000fe2000c101924 */
[----:B------:R-:W-:Y:S05]  /*100f0*/  EXIT ;  /* 0x000000000000794d */ /* 0x000fea0003800000 */
.L_x_55215:
[----:B------:R-:W-:Y:S01]  /*10100*/  STG.E.U16 desc[UR36][R16.64], R3 ;  /* 0x0000000310007986 */ /* 0x000fe2000c101524 */
[----:B------:R-:W-:Y:S05]  /*10110*/  EXIT ;  /* 0x000000000000794d */ /* 0x000fea0003800000 */
.L_x_55211:
        /* <DEDUP_REMOVED lines=9> */
.L_x_55218:
[----:B------:R-:W0:Y:S02]  /*101b0*/  I2F.U16 R0, R3 ;  /* 0x0000000300007306 */ /* 0x000e240000101000 */
[----:B0-----:R-:W-:-:S05]  /*101c0*/  F2FP.F16.F32.PACK_AB R0, RZ, R0 ;  /* 0x00000000ff00723e */ /* 0x001fca00000000ff */
[----:B------:R-:W-:Y:S01]  /*101d0*/  STG.E.U16 desc[UR36][R16.64], R0 ;  /* 0x0000000010007986 */ /* 0x000fe2000c101524 */
[----:B------:R-:W-:Y:S05]  /*101e0*/  EXIT ;  /* 0x000000000000794d */ /* 0x000fea0003800000 */
.L_x_55217:
        /* <DEDUP_REMOVED lines=10> */
.L_x_55220:
[----:B------:R-:W0:Y:S02]  /*10290*/  I2F.U16 R3, R3 ;  /* 0x0000000300037306 */ /* 0x000e240000101000 */
[----:B0-----:R-:W-:-:S04]  /*102a0*/  F2FP.F16.F32.PACK_AB R3, RZ, R3 ;  /* 0x00000003ff03723e */ /* 0x001fc800000000ff */
[----:B------:R-:W-:-:S05]  /*102b0*/  PRMT R3, R3, 0x5410, RZ ;  /* 0x0000541003037816 */ /* 0x000fca00000000ff */
[----:B------:R-:W-:Y:S01]  /*102c0*/  STG.E desc[UR36][R16.64], R3 ;  /* 0x0000000310007986 */ /* 0x000fe2000c101924 */
[----:B------:R-:W-:Y:S05]  /*102d0*/  EXIT ;  /* 0x000000000000794d */ /* 0x000fea0003800000 */
.L_x_55219:
[----:B------:R-:W0:Y:S02]  /*102e0*/  I2F.F64.U16 R2, R3 ;  /* 0x0000000300027312 */ /* 0x000e240000101800 */
[----:B0-----:R-:W-:Y:S01]  /*102f0*/  STG.E.64 desc[UR36][R16.64], R2 ;  /* 0x0000000210007986 */ /* 0x001fe2000c101b24 */
[----:B------:R-:W-:Y:S05]  /*10300*/  EXIT ;  /* 0x000000000000794d */ /* 0x000fea0003800000 */
.L_x_55210:
        /* <DEDUP_REMOVED lines=13> */
.L_x_55223:
[----:B------:R-:W0:Y:S01]  /*103e0*/  I2F.F64.U16 R4, R3 ;  /* 0x0000000300047312 */ /* 0x000e220000101800 */
[----:B------:R-:W-:-:S05]  /*103f0*/  CS2R R6, SRZ ;  /* 0x0000000000067805 */ /* 0x000fca000001ff00 */
[----:B0-----:R-:W-:Y:S01]  /*10400*/  STG.E.128 desc[UR36][R16.64], R4 ;  /* 0x0000000410007986 */ /* 0x001fe2000c101d24 */
[----:B------:R-:W-:Y:S05]  /*10410*/  EXIT ;  /* 0x000000000000794d */ /* 0x000fea0003800000 */
.L_x_55222:
        /* <DEDUP_REMOVED lines=21> */
.L_x_55227:
[----:B------:R-:W-:Y:S05]  /*10570*/  BSYNC B0 ;  /* 0x0000000000007941 */ /* 0x000fea0003800000 */
.L_x_55226:
[----:B------:R-:W-:-:S05]  /*10580*/  LOP3.LUT R5, R0, R5, RZ, 0xfc, !PT ;  /* 0x0000000500057212 */ /* 0x000fca00078efcff */
[----:B------:R-:W-:Y:S01]  /*10590*/  STG.E.U8 desc[UR36][R16.64], R5 ;  /* 0x0000000510007986 */ /* 0x000fe2000c101124 */
[----:B------:R-:W-:Y:S05]  /*105a0*/  EXIT ;  /* 0x000000000000794d */ /* 0x000fea0003800000 */
.L_x_55225:
        /* <DEDUP_REMOVED lines=13> */
.L_x_55229:
[----:B------:R-:W-:Y:S01]  /*10680*/  IMAD.MOV.U32 R0, RZ, RZ, 0x7f ;  /* 0x0000007fff007424 */ /* 0x000fe200078e00ff */
[----:B------:R-:W-:-:S04]  /*10690*/  ISETP.GT.U32.AND P0, PT, R2, 0x7f800000, PT ;  /* 0x7f8000000200780c */ /* 0x000fc80003f04070 */
[----:B------:R-:W-:-:S09]  /*106a0*/  SEL R0, R0, 0x7c, P0 ;  /* 0x0000007c00007807 */ /* 0x000fd20000000000 */
.L_x_55230:
[----:B------:R-:W-:Y:S05]  /*106b0*/  BSYNC B0 ;  /* 0x0000000000007941 */ /* 0x000fea0003800000 */
.L_x_55228:
[----:B------:R-:W-:-:S04]  /*106c0*/  LOP3.LUT R2, R3, 0x80000000, RZ, 0xc0, !PT ;  /* 0x8000000003027812 */ /* 0x000fc800078ec0ff */
[----:B------:R-:W-:-:S04]  /*106d0*/  SHF.R.U32.HI R3, RZ, 0x18, R2 ;  /* 0x00000018ff037819 */ /* 0x000fc80000011602 */
[----:B------:R-:W-:-:S05]  /*106e0*/  LOP3.LUT R3, R0, R3, RZ, 0xfc, !PT ;  /* 0x0000000300037212 */ /* 0x000fca00078efcff */
[----:B------:R-:W-:Y:S01]  /*106f0*/  STG.E.U8 desc[UR36][R16.64], R3 ;  /* 0x0000000310007986 */ /* 0x000fe2000c101124 */
[----:B------:R-:W-:Y:S05]  /*10700*/  EXIT ;  /* 0x000000000000794d */ /* 0x000fea0003800000 */
.L_x_55224:
[----:B------:R-:W0:Y:S02]  /*10710*/  I2F.U16 R0, R3 ;  /* 0x0000000300007306 */ /* 0x000e240000101000 */
[----:B0-----:R-:W-:-:S05]  /*10720*/  F2FP.BF16.F32.PACK_AB R0, RZ, R0 ;  /* 0x00000000ff00723e */ /* 0x001fca00000010ff */
[----:B------:R-:W-:Y:S01]  /*10730*/  STG.E.U16 desc[UR36][R16.64], R0 ;  /* 0x0000000010007986 */ /* 0x000fe2000c101524 */
[----:B------:R-:W-:Y:S05]  /*10740*/  EXIT ;  /* 0x000000000000794d */ /* 0x000fea0003800000 */
.L_x_55221:
        /* <DEDUP_REMOVED lines=10> */
.L_x_55233:
        /* <DEDUP_REMOVED lines=17> */
.L_x_55236:
[----:B------:R-:W-:-:S04]  /*10900*/  LOP3.LUT R2, R3, 0x80000000, RZ, 0xc0, !PT ;  /* 0x8000000003027812 */ /* 0x000fc800078ec0ff */
[----:B------:R-:W-:-:S04]  /*10910*/  SHF.R.U32.HI R3, RZ, 0x18, R2 ;  /* 0x00000018ff037819 */ /* 0x000fc80000011602 */
[----:B------:R-:W-:-:S04]  /*10920*/  LOP3.LUT R0, R0, R3, RZ, 0xfc, !PT ;  /* 0x0000000300007212 */ /* 0x000fc800078efcff */
[----:B------:R-:W-:-:S07]  /*10930*/  PRMT R8, R0, 0x7610, R8 ;  /* 0x0000761000087816 */ /* 0x000fce0000000008 */
.L_x_55235:
[----:B------:R-:W-:Y:S05]  /*10940*/  BSYNC B0 ;  /* 0x0000000000007941 */ /* 0x000fea0003800000 */
.L_x_55234:
[----:B------:R-:W-:Y:S01]  /*10950*/  STG.E.U8 desc[UR36][R16.64], R8 ;  /* 0x0000000810007986 */ /* 0x000fe2000c101124 */
[----:B------:R-:W-:Y:S05]  /*10960*/  EXIT ;  /* 0x000000000000794d */ /* 0x000fea0003800000 */
.L_x_55232:
        /* <DEDUP_REMOVED lines=17> */
.L_x_55239:
[----:B------:R-:W-:-:S04]  /*10a80*/  LOP3.LUT R2, R3, 0x80000000, RZ, 0xc0, !PT ;  /* 0x8000000003027812 */ /* 0x000fc800078ec0ff */
[----:B------:R-:W-:-:S04]  /*10a90*/  SHF.R.U32.HI R3, RZ, 0x18, R2 ;  /* 0x00000018ff037819 */ /* 0x000fc80000011602 */
[----:B------:R-:W-:-:S04]  /*10aa0*/  LOP3.LUT R0, R0, R3, RZ, 0xfc, !PT ;  /* 0x0000000300007212 */ /* 0x000fc800078efcff */
[----:B------:R-:W-:-:S07]  /*10ab0*/  PRMT R8, R0, 0x7610, R8 ;  /* 0x0000761000087816 */ /* 0x000fce0000000008 */
.L_x_55238:
[----:B------:R-:W-:Y:S05]  /*10ac0*/  BSYNC B0 ;  /* 0x0000000000007941 */ /* 0x000fea0003800000 */
.L_x_55237:
[----:B------:R-:W-:Y:S01]  /*10ad0*/  STG.E.U8 desc[UR36][R16.64], R8 ;  /* 0x0000000810007986 */ /* 0x000fe2000c101124 */
[----:B------:R-:W-:Y:S05]  /*10ae0*/  EXIT ;  /* 0x000000000000794d */ /* 0x000fea0003800000 */
.L_x_55231:
        /* <DEDUP_REMOVED lines=23> */
.L_x_55214:
        /* <DEDUP_REMOVED lines=16> */
.L_x_55242:
[----:B------:R-:W-:Y:S05]  /*10d60*/  EXIT ;  /* 0x000000000000794d */ /* 0x000fea0003800000 */
.L_x_55241:
[----:B------:R-:W-:Y:S01]  /*10d70*/  LOP3.LUT R2, R3, 0xffff, RZ, 0xc0, !PT ;  /* 0x0000ffff03027812 */ /* 0x000fe200078ec0ff */
[----:B------:R-:W-:-:S05]  /*10d80*/  IMAD.MOV.U32 R3, RZ, RZ, RZ ;  /* 0x000000ffff037224 */ /* 0x000fca00078e00ff */
[----:B------:R-:W-:Y:S01]  /*10d90*/  STG.E.64 desc[UR36][R16.64], R2 ;  /* 0x0000000210007986 */ /* 0x000fe2000c101b24 */
[----:B------:R-:W-:Y:S05]  /*10da0*/  EXIT ;  /* 0x000000000000794d */ /* 0x000fea0003800000 */
.L_x_55240:
[----:B------:R-:W-:-:S05]  /*10db0*/  LOP3.LUT R3, R3, 0xffff, RZ, 0xc0, !PT ;  /* 0x0000ffff03037812 */ /* 0x000fca00078ec0ff */
[----:B------:R-:W-:Y:S01]  /*10dc0*/  STG.E desc[UR36][R16.64], R3 ;  /* 0x0000000310007986 */ /* 0x000fe2000c101924 */
[----:B------:R-:W-:Y:S05]  /*10dd0*/  EXIT ;  /* 0x000000000000794d */ /* 0x000fea0003800000 */
        .weak           $__internal_63_$__cuda_sm20_rem_u16
        .type           $__internal_63_$__cuda_sm20_rem_u16,@function
        .size           $__internal_63_$__cuda_sm20_rem_u16,(.L_x_57276 - $__internal_63_$__cuda_sm20_rem_u16)
$__internal_63_$__cuda_sm20_rem_u16:
        /* <DEDUP_REMOVED lines=20> */
[----:B------:R-:W-:Y:S05]  /*10f20*/  RET.REL.NODEC R2 `(_ZN2at6native18elementwise_kernelILi128ELi4EZNS0_15gpu_kernel_implINS0_13BinaryFunctorIhhhZZZNS0_21remainder_kernel_cudaERNS_18TensorIteratorBaseEENKUlvE_clEvENKUlvE_clEvEUlhhE_EEEEvS5_RKT_EUliE_EEviT1_) ;  /* 0xfffffef002347950 */ /* 0x000fea0003c3ffff */
.L_x_55243:
        /* <DEDUP_REMOVED lines=13> */
.L_x_57276:


//--------------------- .text._ZN2at6native27unrolled_elementwise_kernelINS0_13BinaryFunctorIhhhZZZNS0_21remainder_kernel_cudaERNS_18TensorIteratorBaseEENKUlvE_clEvENKUlvE_clEvEUlhhE_EESt5arrayIPcLm3EELi4E23TrivialOffsetCalculatorILi2EjESC_ILi1EjENS0_6memory12LoadWithCastILi2EEENSF_13StoreWithCastILi1EEEEEviT_T0_T2_T3_T4_T5_ --------------------------
	.section	.text._ZN2at6native27unrolled_elementwise_kernelINS0_13BinaryFunctorIhhhZZZNS0_21remainder_kernel_cudaERNS_18TensorIteratorBaseEENKUlvE_clEvENKUlvE_clEvEUlhhE_EESt5arrayIPcLm3EELi4E23TrivialOffsetCalculatorILi2EjESC_ILi1EjENS0_6memory12LoadWithCastILi2EEENSF_13StoreWithCastILi1EEEEEviT_T0_T2_T3_T4_T5_,"ax",@progbits
	.align	128
        .global         _ZN2at6native27unrolled_elementwise_kernelINS0_13BinaryFunctorIhhhZZZNS0_21remainder_kernel_cudaERNS_18TensorIteratorBaseEENKUlvE_clEvENKUlvE_clEvEUlhhE_EESt5arrayIPcLm3EELi4E23TrivialOffsetCalculatorILi2EjESC_ILi1EjENS0_6memory12LoadWithCastILi2EEENSF_13StoreWithCastILi1EEEEEviT_T0_T2_T3_T4_T5_
        .type           _ZN2at6native27unrolled_elementwise_kernelINS0_13BinaryFunctorIhhhZZZNS0_21remainder_kernel_cudaERNS_18TensorIteratorBaseEENKUlvE_clEvENKUlvE_clEvEUlhhE_EESt5arrayIPcLm3EELi4E23TrivialOffsetCalculatorILi2EjESC_ILi1EjENS0_6memory12LoadWithCastILi2EEENSF_13StoreWithCastILi1EEEEEviT_T0_T2_T3_T4_T5_,@function
        .size           _ZN2at6native27unrolled_elementwise_kernelINS0_13BinaryFunctorIhhhZZZNS0_21remainder_kernel_cudaERNS_18TensorIteratorBaseEENKUlvE_clEvENKUlvE_clEvEUlhhE_EESt5arrayIPcLm3EELi4E23TrivialOffsetCalculatorILi2EjESC_ILi1EjENS0_6memory12LoadWithCastILi2EEENSF_13StoreWithCastILi1EEEEEviT_T0_T2_T3_T4_T5_,(.L_x_57277 - _ZN2at6native27unrolled_elementwise_kernelINS0_13BinaryFunctorIhhhZZZNS0_21remainder_kernel_cudaERNS_18TensorIteratorBaseEENKUlvE_clEvENKUlvE_clEvEUlhhE_EESt5arrayIPcLm3EELi4E23TrivialOffsetCalculatorILi2EjESC_ILi1EjENS0_6memory12LoadWithCastILi2EEENSF_13StoreWithCastILi1EEEEEviT_T0_T2_T3_T4_T5_)
        .other          _ZN2at6native27unrolled_elementwise_kernelINS0_13BinaryFunctorIhhhZZZNS0_21remainder_kernel_cudaERNS_18TensorIteratorBaseEENKUlvE_clEvENKUlvE_clEvEUlhhE_EESt5arrayIPcLm3EELi4E23TrivialOffsetCalculatorILi2EjESC_ILi1EjENS0_6memory12LoadWithCastILi2EEENSF_13StoreWithCastILi1EEEEEviT_T0_T2_T3_T4_T5_,@"STO_CUDA_ENTRY STV_DEFAULT"
_ZN2at6native27unrolled_elementwise_kernelINS0_13BinaryFunctorIhhhZZZNS0_21remainder_kernel_cudaERNS_18TensorIteratorBaseEENKUlvE_clEvENKUlvE_clEvEUlhhE_EESt5arrayIPcLm3EELi4E23TrivialOffsetCalculatorILi2EjESC_ILi1EjENS0_6memory12LoadWithCastILi2EEENSF_13StoreWithCastILi1EEEEEviT_T0_T2_T3_T4_T5_:
.text._ZN2at6native27unrolled_elementwise_kernelINS0_13BinaryFunctorIhhhZZZNS0_21remainder_kernel_cudaERNS_18TensorIteratorBaseEENKUlvE_clEvENKUlvE_clEvEUlhhE_EESt5arrayIPcLm3EELi4E23TrivialOffsetCalculatorILi2EjESC_ILi1EjENS0_6memory12LoadWithCastILi2EEENSF_13StoreWithCastILi1EEEEEviT_T0_T2_T3_T4_T5_:
        /* <DEDUP_REMOVED lines=33> */
.L_x_55249:
[----:B------:R3:W5:Y:S01]  /*0210*/  LDG.E.U8 R27, desc[UR36][R6.64] ;  /* 0x00000024061b7981 */ /* 0x000762000c1e1100 */
[----:B------:R-:W-:Y:S05]  /*0220*/  BRA `(.L_x_55251) ;  /* 0x0000000c00687947 */ /* 0x000fea0003800000 */
.L_x_55248:
        /* <DEDUP_REMOVED lines=8> */
.L_x_55253:
[----:B------:R1:W5:Y:S01]  /*02b0*/  LDG.E.U8 R27, desc[UR36][R6.64] ;  /* 0x00000024061b7981 */ /* 0x000362000c1e1100 */
[----:B------:R-:W-:Y:S05]  /*02c0*/  BRA `(.L_x_55251) ;  /* 0x0000000c00407947 */ /* 0x000fea0003800000 */
.L_x_55252:
[----:B------:R2:W5:Y:S01]  /*02d0*/  LDG.E.U16 R27, desc[UR36][R6.64] ;  /* 0x00000024061b7981 */ /* 0x000562000c1e1500 */
[----:B------:R-:W-:Y:S05]  /*02e0*/  BRA `(.L_x_55251) ;  /* 0x0000000c00387947 */ /* 0x000fea0003800000 */
.L_x_55247:
        /* <DEDUP_REMOVED lines=10> */
.L_x_55255:
[----:B------:R-:W2:Y:S02]  /*0390*/  LDG.E.U16 R4, desc[UR36][R6.64] ;  /* 0x0000002406047981 */ /* 0x000ea4000c1e1500 */
[----:B--2---:R-:W-:-:S06]  /*03a0*/  HADD2.F32 R4, -RZ, R4.H0_H0 ;  /* 0x20000004ff047230 */ /* 0x004fcc0000004100 */
[----:B------:R-:W0:Y:S02]  /*03b0*/  F2I.S64.TRUNC R4, R4 ;  /* 0x0000000400047311 */ /* 0x000e24000020d900 */
[----:B0-----:R-:W-:Y:S01]  /*03c0*/  PRMT R27, R4, 0x7610, R27 ;  /* 0x00007610041b7816 */ /* 0x001fe2000000001b */
[----:B------:R-:W-:Y:S06]  /*03d0*/  BRA `(.L_x_55251) ;  /* 0x0000000800fc7947 */ /* 0x000fec0003800000 */
.L_x_55254:
        /* <DEDUP_REMOVED lines=10> */
.L_x_55257:
[----:B------:R-:W2:Y:S02]  /*0480*/  LDG.E.U16 R6, desc[UR36][R6.64] ;  /* 0x0000002406067981 */ /* 0x000ea4000c1e1500 */
[----:B--2---:R-:W-:-:S06]  /*0490*/  HADD2.F32 R4, -RZ, R6.H0_H0 ;  /* 0x20000006ff047230 */ /* 0x004fcc0000004100 */
[----:B------:R-:W0:Y:S02]  /*04a0*/  F2I.S64.TRUNC R4, R4 ;  /* 0x0000000400047311 */ /* 0x000e24000020d900 */
[----:B0-----:R-:W-:Y:S01]  /*04b0*/  PRMT R27, R4, 0x7610, R27 ;  /* 0x00007610041b7816 */ /* 0x001fe2000000001b */
[----:B------:R-:W-:Y:S06]  /*04c0*/  BRA `(.L_x_55251) ;  /* 0x0000000800c07947 */ /* 0x000fec0003800000 */
.L_x_55256:
[----:B------:R-:W2:Y:S02]  /*04d0*/  LDG.E.64 R4, desc[UR36][R6.64] ;  /* 0x0000002406047981 */ /* 0x000ea4000c1e1b00 */
[----:B--2---:R-:W0:Y:S02]  /*04e0*/  F2I.S64.F64.TRUNC R4, R4 ;  /* 0x0000000400047311 */ /* 0x004e24000030d900 */
[----:B0-----:R-:W-:Y:S01]  /*04f0*/  PRMT R27, R4, 0x7610, R27 ;  /* 0x00007610041b7816 */ /* 0x001fe2000000001b */
[----:B------:R-:W-:Y:S06]  /*0500*/  BRA `(.L_x_55251) ;  /* 0x0000000800b07947 */ /* 0x000fec0003800000 */
.L_x_55246:
        /* <DEDUP_REMOVED lines=12> */
.L_x_55260:
[----:B------:R-:W2:Y:S02]  /*05d0*/  LDG.E.64 R6, desc[UR36][R6.64] ;  /* 0x0000002406067981 */ /* 0x000ea4000c1e1b00 */
[----:B--2---:R-:W0:Y:S02]  /*05e0*/  F2I.S64.F64.TRUNC R4, R6 ;  /* 0x0000000600047311 */ /* 0x004e24000030d900 */
[----:B0-----:R-:W-:Y:S01]  /*05f0*/  PRMT R27, R4, 0x7610, R27 ;  /* 0x00007610041b7816 */ /* 0x001fe2000000001b */
[----:B------:R-:W-:Y:S06]  /*0600*/  BRA `(.L_x_55251) ;  /* 0x0000000800707947 */ /* 0x000fec0003800000 */
.L_x_55259:
        /* <DEDUP_REMOVED lines=28> */
.L_x_55262:
        /* <DEDUP_REMOVED lines=16> */
.L_x_55261:
[----:B------:R-:W2:Y:S02]  /*08d0*/  LDG.E.U16 R4, desc[UR36][R6.64] ;  /* 0x0000002406047981 */ /* 0x000ea4000c1e1500 */
[----:B--2---:R-:W-:-:S06]  /*08e0*/  IMAD.U32 R4, R4, 0x10000, RZ ;  /* 0x0001000004047824 */ /* 0x004fcc00078e00ff */
[----:B------:R-:W0:Y:S02]  /*08f0*/  F2I.S64.TRUNC R4, R4 ;  /* 0x0000000400047311 */ /* 0x000e24000020d900 */
[----:B0-----:R-:W-:Y:S01]  /*0900*/  PRMT R27, R4, 0x7610, R27 ;  /* 0x00007610041b7816 */ /* 0x001fe2000000001b */
[----:B------:R-:W-:Y:S06]  /*0910*/  BRA `(.L_x_55251) ;  /* 0x0000000400ac7947 */ /* 0x000fec0003800000 */
.L_x_55258:
        /* <DEDUP_REMOVED lines=10> */
.L_x_55265:
        /* <DEDUP_REMOVED lines=21> */
.L_x_55269:
[----:B------:R-:W-:Y:S05]  /*0b10*/  BSYNC B1 ;  /* 0x0000000000017941 */ /* 0x000fea0003800000 */
.L_x_55268:
[----:B------:R-:W-:Y:S01]  /*0b20*/  IMAD.SHL.U32 R3, R3, 0x100000, RZ ;  /* 0x0010000003037824 */ /* 0x000fe200078e00ff */
[----:B------:R-:W-:-:S04]  /*0b30*/  LEA R5, R0, 0x3b800000, 0x17 ;  /* 0x3b80000000057811 */ /* 0x000fc800078eb8ff */
[----:B------:R-:W-:-:S07]  /*0b40*/  LOP3.LUT R4, R5, R3, R6, 0xfe, !PT ;  /* 0x0000000305047212 */ /* 0x000fce00078efe06 */
.L_x_55267:
[----:B------:R-:W-:Y:S05]  /*0b50*/  BSYNC B0 ;  /* 0x0000000000007941 */ /* 0x000fea0003800000 */
.L_x_55266:
[----:B------:R-:W0:Y:S02]  /*0b60*/  F2I.S64.TRUNC R4, R4 ;  /* 0x0000000400047311 */ /* 0x000e24000020d900 */
[----:B0-----:R-:W-:Y:S01]  /*0b70*/  PRMT R27, R4, 0x7610, R27 ;  /* 0x00007610041b7816 */ /* 0x001fe2000000001b */
[----:B------:R-:W-:Y:S06]  /*0b80*/  BRA `(.L_x_55251) ;  /* 0x0000000400107947 */ /* 0x000fec0003800000 */
.L_x_55264:
        /* <DEDUP_REMOVED lines=21> */
.L_x_55273:
[----:B------:R-:W-:Y:S05]  /*0ce0*/  BSYNC B1 ;  /* 0x0000000000017941 */ /* 0x000fea0003800000 */
.L_x_55272:
[----:B------:R-:W-:Y:S01]  /*0cf0*/  IMAD.SHL.U32 R3, R3, 0x200000, RZ ;  /* 0x0020000003037824 */ /* 0x000fe200078e00ff */
[----:B------:R-:W-:-:S04]  /*0d00*/  LEA R5, R0, 0x37800000, 0x17 ;  /* 0x3780000000057811 */ /* 0x000fc800078eb8ff */
[----:B------:R-:W-:-:S07]  /*0d10*/  LOP3.LUT R4, R5, R3, R6, 0xfe, !PT ;  /* 0x0000000305047212 */ /* 0x000fce00078efe06 */
.L_x_55271:
[----:B------:R-:W-:Y:S05]  /*0d20*/  BSYNC B0 ;  /* 0x0000000000007941 */ /* 0x000fea0003800000 */
.L_x_55270:
[----:B------:R-:W0:Y:S02]  /*0d30*/  F2I.S64.TRUNC R4, R4 ;  /* 0x0000000400047311 */ /* 0x000e24000020d900 */
[----:B0-----:R-:W-:Y:S01]  /*0d40*/  PRMT R27, R4, 0x7610, R27 ;  /* 0x00007610041b7816 */ /* 0x001fe2000000001b */
[----:B------:R-:W-:Y:S06]  /*0d50*/  BRA `(.L_x_55251) ;  /* 0x00000000009c7947 */ /* 0x000fec0003800000 */
.L_x_55263:
        /* <DEDUP_REMOVED lines=14> */
.L_x_55277:
[----:B------:R-:W-:Y:S05]  /*0e40*/  BSYNC B0 ;  /* 0x0000000000007941 */ /* 0x000fea0003800000 */
.L_x_55276:
[----:B------:R-:W0:Y:S02]  /*0e50*/  F2I.S64.TRUNC R4, R4 ;  /* 0x0000000400047311 */ /* 0x000e24000020d900 */
[----:B0-----:R-:W-:Y:S01]  /*0e60*/  PRMT R27, R4, 0x7610, R27 ;  /* 0x00007610041b7816 */ /* 0x001fe2000000001b */
[----:B------:R-:W-:Y:S06]  /*0e70*/  BRA `(.L_x_55251) ;  /* 0x0000000000547947 */ /* 0x000fec0003800000 */
.L_x_55250:
        /* <DEDUP_REMOVED lines=16> */
.L_x_55278:
[----:B------:R-:W-:Y:S01]  /*0f80*/  PRMT R27, RZ, 0x7610, R27 ;  /* 0x00007610ff1b7816 */ /* 0x000fe2000000001b */
[----:B------:R-:W-:Y:S06]  /*0f90*/  BRA `(.L_x_55251) ;  /* 0x00000000000c7947 */ /* 0x000fec0003800000 */
.L_x_55275:
[----:B------:R0:W5:Y:S01]  /*0fa0*/  LDG.E.U8 R27, desc[UR36][R6.64] ;  /* 0x00000024061b7981 */ /* 0x000162000c1e1100 */
[----:B------:R-:W-:Y:S05]  /*0fb0*/  BRA `(.L_x_55251) ;  /* 0x0000000000047947 */ /* 0x000fea0003800000 */
.L_x_55274:
[----:B------:R0:W5:Y:S02]  /*0fc0*/  LDG.E.U8 R27, desc[UR36][R6.64] ;  /* 0x00000024061b7981 */ /* 0x000164000c1e1100 */
.L_x_55251:
        /* <DEDUP_REMOVED lines=18> */
.L_x_55282:
[----:B------:R1:W5:Y:S01]  /*10f0*/  LDG.E.U8 R23, desc[UR36][R6.64] ;  /* 0x0000002406177981 */ /* 0x000362000c1e1100 */
[----:B------:R-:W-:Y:S05]  /*1100*/  BRA `(.L_x_55284) ;  /* 0x0000000c00647947 */ /* 0x000fea0003800000 */
.L_x_55281:
        /* <DEDUP_REMOVED lines=8> */
.L_x_55286:
[----:B------:R3:W5:Y:S01]  /*1190*/  LDG.E.U8 R23, desc[UR36][R6.64] ;  /* 0x0000002406177981 */ /* 0x000762000c1e1100 */
[----:B------:R-:W-:Y:S05]  /*11a0*/  BRA `(.L_x_55284) ;  /* 0x0000000c003c7947 */ /* 0x000fea0003800000 */
.L_x_55285:
[----:B------:R2:W5:Y:S01]  /*11b0*/  LDG.E.U16 R23, desc[UR36][R6.64] ;  /* 0x0000002406177981 */ /* 0x000562000c1e1500 */
[----:B------:R-:W-:Y:S05]  /*11c0*/  BRA `(.L_x_55284) ;  /* 0x0000000c00347947 */ /* 0x000fea0003800000 */
.L_x_55280:
        /* <DEDUP_REMOVED lines=10> */
.L_x_55288:
[----:B------:R-:W2:Y:S02]  /*1270*/  LDG.E.U16 R4, desc[UR36][R6.64] ;  /* 0x0000002406047981 */ /* 0x000ea4000c1e1500 */
[----:B--2---:R-:W-:-:S06]  /*1280*/  HADD2.F32 R4, -RZ, R4.H0_H0 ;  /* 0x20000004ff047230 */ /* 0x004fcc0000004100 */
[----:B------:R-:W0:Y:S02]  /*1290*/  F2I.S64.TRUNC R4, R4 ;  /* 0x0000000400047311 */ /* 0x000e24000020d900 */
[----:B0-----:R-:W-:Y:S01]  /*12a0*/  PRMT R23, R4, 0x7610, R23 ;  /* 0x0000761004177816 */ /* 0x001fe20000000017 */
[----:B------:R-:W-:Y:S06]  /*12b0*/  BRA `(.L_x_55284) ;  /* 0x0000000800f87947 */ /* 0x000fec0003800000 */
.L_x_55287:
        /* <DEDUP_REMOVED lines=10> */
.L_x_55290:
[----:B------:R-:W2:Y:S02]  /*1360*/  LDG.E.U16 R6, desc[UR36][R6.64] ;  /* 0x0000002406067981 */ /* 0x000ea4000c1e1500 */
[----:B--2---:R-:W-:-:S06]  /*1370*/  HADD2.F32 R4, -RZ, R6.H0_H0 ;  /* 0x20000006ff047230 */ /* 0x004fcc0000004100 */
[----:B------:R-:W0:Y:S02]  /*1380*/  F2I.S64.TRUNC R4, R4 ;  /* 0x0000000400047311 */ /* 0x000e24000020d900 */
[----:B0-----:R-:W-:Y:S01]  /*1390*/  PRMT R23, R4, 0x7610, R23 ;  /* 0x0000761004177816 */ /* 0x001fe20000000017 */
[----:B------:R-:W-:Y:S06]  /*13a0*/  BRA `(.L_x_55284) ;  /* 0x0000000800bc7947 */ /* 0x000fec0003800000 */
.L_x_55289:
[----:B------:R-:W2:Y:S02]  /*13b0*/  LDG.E.64 R4, desc[UR36][R6.64] ;  /* 0x0000002406047981 */ /* 0x000ea4000c1e1b00 */
[----:B--2---:R-:W0:Y:S02]  /*13c0*/  F2I.S64.F64.TRUNC R4, R4 ;  /* 0x0000000400047311 */ /* 0x004e24000030d900 */
[----:B0-----:R-:W-:Y:S01]  /*13d0*/  PRMT R23, R4, 0x7610, R23 ;  /* 0x0000761004177816 */ /* 0x001fe20000000017 */
[----:B------:R-:W-:Y:S06]  /*13e0*/  BRA `(.L_x_55284) ;  /* 0x0000000800ac7947 */ /* 0x000fec0003800000 */
.L_x_55279:
        /* <DEDUP_REMOVED lines=12> */
.L_x_55293:
[----:B------:R-:W2:Y:S02]  /*14b0*/  LDG.E.64 R6, desc[UR36][R6.64] ;  /* 0x0000002406067981 */ /* 0x000ea4000c1e1b00 */
[----:B--2---:R-:W0:Y:S02]  /*14c0*/  F2I.S64.F64.TRUNC R4, R6 ;  /* 0x0000000600047311 */ /* 0x004e24000030d900 */
[----:B0-----:R-:W-:Y:S01]  /*14d0*/  PRMT R23, R4, 0x7610, R23 ;  /* 0x0000761004177816 */ /* 0x001fe20000000017 */
[----:B------:R-:W-:Y:S06]  /*14e0*/  BRA `(.L_x_55284) ;  /* 0x00000008006c7947 */ /* 0x000fec0003800000 */
.L_x_55292:
        /* <DEDUP_REMOVED lines=28> */
.L_x_55295:
        /* <DEDUP_REMOVED lines=15> */
.L_x_55294:
[----:B------:R-:W2:Y:S02]  /*17a0*/  LDG.E.U16 R4, desc[UR36][R6.64] ;  /* 0x0000002406047981 */ /* 0x000ea4000c1e1500 */
[----:B--2---:R-:W-:-:S06]  /*17b0*/  IMAD.U32 R4, R4, 0x10000, RZ ;  /* 0x0001000004047824 */ /* 0x004fcc00078e00ff */
[----:B------:R-:W0:Y:S02]  /*17c0*/  F2I.S64.TRUNC R4, R4 ;  /* 0x0000000400047311 */ /* 0x000e24000020d900 */
[----:B0-----:R-:W-:Y:S01]  /*17d0*/  PRMT R23, R4, 0x7610, R23 ;  /* 0x0000761004177816 */ /* 0x001fe20000000017 */
[----:B------:R-:W-:Y:S06]  /*17e0*/  BRA `(.L_x_55284) ;  /* 0x0000000400ac7947 */ /* 0x000fec0003800000 */
.L_x_55291:
        /* <DEDUP_REMOVED lines=10> */
.L_x_55298:
        /* <DEDUP_REMOVED lines=21> */
.L_x_55302:
[----:B------:R-:W-:Y:S05]  /*19e0*/  BSYNC B1 ;  /* 0x0000000000017941 */ /* 0x000fea0003800000 */
.L_x_55301:
[----:B------:R-:W-:Y:S01]  /*19f0*/  IMAD.SHL.U32 R3, R3, 0x100000, RZ ;  /* 0x0010000003037824 */ /* 0x000fe200078e00ff */
[----:B------:R-:W-:-:S04]  /*1a00*/  LEA R5, R0, 0x3b800000, 0x17 ;  /* 0x3b80000000057811 */ /* 0x000fc800078eb8ff */
[----:B------:R-:W-:-:S07]  /*1a10*/  LOP3.LUT R4, R5, R3, R6, 0xfe, !PT ;  /* 0x0000000305047212 */ /* 0x000fce00078efe06 */
.L_x_55300:
[----:B------:R-:W-:Y:S05]  /*1a20*/  BSYNC B0 ;  /* 0x0000000000007941 */ /* 0x000fea0003800000 */
.L_x_55299:
[----:B------:R-:W0:Y:S02]  /*1a30*/  F2I.S64.TRUNC R4, R4 ;  /* 0x0000000400047311 */ /* 0x000e24000020d900 */
[----:B0-----:R-:W-:Y:S01]  /*1a40*/  PRMT R23, R4, 0x7610, R23 ;  /* 0x0000761004177816 */ /* 0x001fe20000000017 */
[----:B------:R-:W-:Y:S06]  /*1a50*/  BRA `(.L_x_55284) ;  /* 0x0000000400107947 */ /* 0x000fec0003800000 */
.L_x_55297:
        /* <DEDUP_REMOVED lines=21> */
.L_x_55306:
[----:B------:R-:W-:Y:S05]  /*1bb0*/  BSYNC B1 ;  /* 0x0000000000017941 */ /* 0x000fea0003800000 */
.L_x_55305:
[----:B------:R-:W-:Y:S01]  /*1bc0*/  IMAD.SHL.U32 R3, R3, 0x200000, RZ ;  /* 0x0020000003037824 */ /* 0x000fe200078e00ff */
[----:B------:R-:W-:-:S04]  /*1bd0*/  LEA R5, R0, 0x37800000, 0x17 ;  /* 0x3780000000057811 */ /* 0x000fc800078eb8ff */
[----:B------:R-:W-:-:S07]  /*1be0*/  LOP3.LUT R4, R5, R3, R6, 0xfe, !PT ;  /* 0x0000000305047212 */ /* 0x000fce00078efe06 */
.L_x_55304:
[----:B------:R-:W-:Y:S05]  /*1bf0*/  BSYNC B0 ;  /* 0x0000000000007941 */ /* 0x000fea0003800000 */
.L_x_55303:
[----:B------:R-:W0:Y:S02]  /*1c00*/  F2I.S64.TRUNC R4, R4 ;  /* 0x0000000400047311 */ /* 0x000e24000020d900 */
[----:B0-----:R-:W-:Y:S01]  /*1c10*/  PRMT R23, R4, 0x7610, R23 ;  /* 0x0000761004177816 */ /* 0x001fe20000000017 */
[----:B------:R-:W-:Y:S06]  /*1c20*/  BRA `(.L_x_55284) ;  /* 0x00000000009c7947 */ /* 0x000fec0003800000 */
.L_x_55296:
        /* <DEDUP_REMOVED lines=14> */
.L_x_55310:
[----:B------:R-:W-:Y:S05]  /*1d10*/  BSYNC B0 ;  /* 0x0000000000007941 */ /* 0x000fea0003800000 */
.L_x_55309:
[----:B------:R-:W0:Y:S02]  /*1d20*/  F2I.S64.TRUNC R4, R4 ;  /* 0x0000000400047311 */ /* 0x000e24000020d900 */
[----:B0-----:R-:W-:Y:S01]  /*1d30*/  PRMT R23, R4, 0x7610, R23 ;  /* 0x0000761004177816 */ /* 0x001fe20000000017 */
[----:B------:R-:W-:Y:S06]  /*1d40*/  BRA `(.L_x_55284) ;  /* 0x0000000000547947 */ /* 0x000fec0003800000 */
.L_x_55283:
        /* <DEDUP_REMOVED lines=16> */
.L_x_55311:
[----:B------:R-:W-:Y:S01]  /*1e50*/  PRMT R23, RZ, 0x7610, R23 ;  /* 0x00007610ff177816 */ /* 0x000fe20000000017 */
[----:B------:R-:W-:Y:S06]  /*1e60*/  BRA `(.L_x_55284) ;  /* 0x00000000000c7947 */ /* 0x000fec0003800000 */
.L_x_55308:
[----:B------:R0:W5:Y:S01]  /*1e70*/  LDG.E.U8 R23, desc[UR36][R6.64] ;  /* 0x0000002406177981 */ /* 0x000162000c1e1100 */
[----:B------:R-:W-:Y:S05]  /*1e80*/  BRA `(.L_x_55284) ;  /* 0x0000000000047947 */ /* 0x000fea0003800000 */
.L_x_55307:
[----:B------:R0:W5:Y:S02]  /*1e90*/  LDG.E.U8 R23, desc[UR36][R6.64] ;  /* 0x0000002406177981 */ /* 0x000164000c1e1100 */
.L_x_55284:
[----:B------:R-:W1:Y:S02]  /*1ea0*/  S2R R25, SR_TID.X ;  /* 0x0000000000197919 */ /* 0x000e640000002100 */
[----:B-1----:R-:W-:-:S07]  /*1eb0*/  VIADD R25, R25, 0x80 ;  /* 0x0000008019197836 */ /* 0x002fce0000000000 */
.L_x_55245:
[----:B------:R-:W-:Y:S05]  /*1ec0*/  BSYNC B6 ;  /* 0x0000000000067941 */ /* 0x000fea0003800000 */
.L_x_55244:
        /* <DEDUP_REMOVED lines=23> */
.L_x_55317:
[----:B------:R3:W5:Y:S01]  /*2040*/  LDG.E.U8 R17, desc[UR36][R6.64] ;  /* 0x0000002406117981 */ /* 0x000762000c1e1100 */
[----:B------:R-:W-:Y:S05]  /*2050*/  BRA `(.L_x_55319) ;  /* 0x0000000c00647947 */ /* 0x000fea0003800000 */
.L_x_55316:
        /* <DEDUP_REMOVED lines=8> */
.L_x_55321:
[----:B------:R0:W5:Y:S01]  /*20e0*/  LDG.E.U8 R17, desc[UR36][R6.64] ;  /* 0x0000002406117981 */ /* 0x000162000c1e1100 */
[----:B------:R-:W-:Y:S05]  /*20f0*/  BRA `(.L_x_55319) ;  /* 0x0000000c003c7947 */ /* 0x000fea0003800000 */
.L_x_55320:
[----:B------:R0:W5:Y:S01]  /*2100*/  LDG.E.U16 R17, desc[UR36][R6.64] ;  /* 0x0000002406117981 */ /* 0x000162000c1e1500 */
[----:B------:R-:W-:Y:S05]  /*2110*/  BRA `(.L_x_55319) ;  /* 0x0000000c00347947 */ /* 0x000fea0003800000 */
.L_x_55315:
        /* <DEDUP_REMOVED lines=10> */
.L_x_55323:
[----:B------:R-:W2:Y:S02]  /*21c0*/  LDG.E.U16 R4, desc[UR36][R6.64] ;  /* 0x0000002406047981 */ /* 0x000ea4000c1e1500 */
[----:B--2---:R-:W-:-:S06]  /*21d0*/  HADD2.F32 R4, -RZ, R4.H0_H0 ;  /* 0x20000004ff047230 */ /* 0x004fcc0000004100 */
[----:B------:R-:W0:Y:S02]  /*21e0*/  F2I.S64.TRUNC R4, R4 ;  /* 0x0000000400047311 */ /* 0x000e24000020d900 */
[----:B0-----:R-:W-:Y:S01]  /*21f0*/  PRMT R17, R4, 0x7610, R17 ;  /* 0x0000761004117816 */ /* 0x001fe20000000011 */
[----:B------:R-:W-:Y:S06]  /*2200*/  BRA `(.L_x_55319) ;  /* 0x0000000800f87947 */ /* 0x000fec0003800000 */
.L_x_55322:
        /* <DEDUP_REMOVED lines=10> */
.L_x_55325:
[----:B------:R-:W2:Y:S02]  /*22b0*/  LDG.E.U16 R6, desc[UR36][R6.64] ;  /* 0x0000002406067981 */ /* 0x000ea4000c1e1500 */
[----:B--2---:R-:W-:-:S06]  /*22c0*/  HADD2.F32 R4, -RZ, R6.H0_H0 ;  /* 0x20000006ff047230 */ /* 0x004fcc0000004100 */
[----:B------:R-:W0:Y:S02]  /*22d0*/  F2I.S64.TRUNC R4, R4 ;  /* 0x0000000400047311 */ /* 0x000e24000020d900 */
[----:B0-----:R-:W-:Y:S01]  /*22e0*/  PRMT R17, R4, 0x7610, R17 ;  /* 0x0000761004117816 */ /* 0x001fe20000000011 */
[----:B------:R-:W-:Y:S06]  /*22f0*/  BRA `(.L_x_55319) ;  /* 0x0000000800bc7947 */ /* 0x000fec0003800000 */
.L_x_55324:
[----:B------:R-:W2:Y:S02]  /*2300*/  LDG.E.64 R4, desc[UR36][R6.64] ;  /* 0x0000002406047981 */ /* 0x000ea4000c1e1b00 */
[----:B--2---:R-:W0:Y:S02]  /*2310*/  F2I.S64.F64.TRUNC R4, R4 ;  /* 0x0000000400047311 */ /* 0x004e24000030d900 */
[----:B0-----:R-:W-:Y:S01]  /*2320*/  PRMT R17, R4, 0x7610, R17 ;  /* 0x0000761004117816 */ /* 0x001fe20000000011 */
[----:B------:R-:W-:Y:S06]  /*2330*/  BRA `(.L_x_55319) ;  /* 0x0000000800ac7947 */ /* 0x000fec0003800000 */
.L_x_55314:
        /* <DEDUP_REMOVED lines=12> */
.L_x_55328:
[----:B------:R-:W2:Y:S02]  /*2400*/  LDG.E.64 R6, desc[UR36][R6.64] ;  /* 0x0000002406067981 */ /* 0x000ea4000c1e1b00 */
[----:B--2---:R-:W0:Y:S02]  /*2410*/  F2I.S64.F64.TRUNC R4, R6 ;  /* 0x0000000600047311 */ /* 0x004e24000030d900 */
[----:B0-----:R-:W-:Y:S01]  /*2420*/  PRMT R17, R4, 0x7610, R17 ;  /* 0x0000761004117816 */ /* 0x001fe20000000011 */
[----:B------:R-:W-:Y:S06]  /*2430*/  BRA `(.L_x_55319) ;  /* 0x00000008006c7947 */ /* 0x000fec0003800000 */
.L_x_55327:
        /* <DEDUP_REMOVED lines=28> */
.L_x_55330:
        /* <DEDUP_REMOVED lines=15> */
.L_x_55329:
[----:B------:R-:W2:Y:S02]  /*26f0*/  LDG.E.U16 R4, desc[UR36][R6.64] ;  /* 0x0000002406047981 */ /* 0x000ea4000c1e1500 */
[----:B--2---:R-:W-:-:S06]  /*2700*/  IMAD.U32 R4, R4, 0x10000, RZ ;  /* 0x0001000004047824 */ /* 0x004fcc00078e00ff */
[----:B------:R-:W0:Y:S02]  /*2710*/  F2I.S64.TRUNC R4, R4 ;  /* 0x0000000400047311 */ /* 0x000e24000020d900 */
[----:B0-----:R-:W-:Y:S01]  /*2720*/  PRMT R17, R4, 0x7610, R17 ;  /* 0x0000761004117816 */ /* 0x001fe20000000011 */
[----:B------:R-:W-:Y:S06]  /*2730*/  BRA `(.L_x_55319) ;  /* 0x0000000400ac7947 */ /* 0x000fec0003800000 */
.L_x_55326:
        /* <DEDUP_REMOVED lines=10> */
.L_x_55333:
        /* <DEDUP_REMOVED lines=21> */
.L_x_55337:
[----:B------:R-:W-:Y:S05]  /*2930*/  BSYNC B1 ;  /* 0x0000000000017941 */ /* 0x000fea0003800000 */
.L_x_55336:
[----:B------:R-:W-:Y:S01]  /*2940*/  IMAD.SHL.U32 R3, R3, 0x100000, RZ ;  /* 0x0010000003037824 */ /* 0x000fe200078e00ff */
[----:B------:R-:W-:-:S04]  /*2950*/  LEA R5, R0, 0x3b800000, 0x17 ;  /* 0x3b80000000057811 */ /* 0x000fc800078eb8ff */
[----:B------:R-:W-:-:S07]  /*2960*/  LOP3.LUT R4, R5, R3, R6, 0xfe, !PT ;  /* 0x0000000305047212 */ /* 0x000fce00078efe06 */
.L_x_55335:
[----:B------:R-:W-:Y:S05]  /*2970*/  BSYNC B0 ;  /* 0x0000000000007941 */ /* 0x000fea0003800000 */
.L_x_55334:
[----:B------:R-:W0:Y:S02]  /*2980*/  F2I.S64.TRUNC R4, R4 ;  /* 0x0000000400047311 */ /* 0x000e24000020d900 */
[----:B0-----:R-:W-:Y:S01]  /*2990*/  PRMT R17, R4, 0x7610, R17 ;  /* 0x0000761004117816 */ /* 0x001fe20000000011 */
[----:B------:R-:W-:Y:S06]  /*29a0*/  BRA `(.L_x_55319) ;  /* 0x0000000400107947 */ /* 0x000fec0003800000 */
.L_x_55332:
        /* <DEDUP_REMOVED lines=21> */
.L_x_55341:
[----:B------:R-:W-:Y:S05]  /*2b00*/  BSYNC B1 ;  /* 0x0000000000017941 */ /* 0x000fea0003800000 */
.L_x_55340:
[----:B------:R-:W-:Y:S01]  /*2b10*/  IMAD.SHL.U32 R3, R3, 0x200000, RZ ;  /* 0x0020000003037824 */ /* 0x000fe200078e00ff */
[----:B------:R-:W-:-:S04]  /*2b20*/  LEA R5, R0, 0x37800000, 0x17 ;  /* 0x3780000000057811 */ /* 0x000fc800078eb8ff */
[----:B------:R-:W-:-:S07]  /*2b30*/  LOP3.LUT R4, R5, R3, R6, 0xfe, !PT ;  /* 0x0000000305047212 */ /* 0x000fce00078efe06 */
.L_x_55339:
[----:B------:R-:W-:Y:S05]  /*2b40*/  BSYNC B0 ;  /* 0x0000000000007941 */ /* 0x000fea0003800000 */
.L_x_55338:
[----:B------:R-:W0:Y:S02]  /*2b50*/  F2I.S64.TRUNC R4, R4 ;  /* 0x0000000400047311 */ /* 0x000e24000020d900 */
[----:B0-----:R-:W-:Y:S01]  /*2b60*/  PRMT R17, R4, 0x7610, R17 ;  /* 0x0000761004117816 */ /* 0x001fe20000000011 */
[----:B------:R-:W-:Y:S06]  /*2b70*/  BRA `(.L_x_55319) ;  /* 0x00000000009c7947 */ /* 0x000fec0003800000 */
.L_x_55331:
        /* <DEDUP_REMOVED lines=14> */
.L_x_55345:
[----:B------:R-:W-:Y:S05]  /*2c60*/  BSYNC B0 ;  /* 0x0000000000007941 */ /* 0x000fea0003800000 */
.L_x_55344:
[----:B------:R-:W0:Y:S02]  /*2c70*/  F2I.S64.TRUNC R4, R4 ;  /* 0x0000000400047311 */ /* 0x000e24000020d900 */
[----:B0-----:R-:W-:Y:S01]  /*2c80*/  PRMT R17, R4, 0x7610, R17 ;  /* 0x0000761004117816 */ /* 0x001fe20000000011 */
[----:B------:R-:W-:Y:S06]  /*2c90*/  BRA `(.L_x_55319) ;  /* 0x0000000000547947 */ /* 0x000fec0003800000 */
.L_x_55318:
        /* <DEDUP_REMOVED lines=16> */
.L_x_55346:
[----:B------:R-:W-:Y:S01]  /*2da0*/  PRMT R17, RZ, 0x7610, R17 ;  /* 0x00007610ff117816 */ /* 0x000fe20000000011 */
[----:B------:R-:W-:Y:S06]  /*2db0*/  BRA `(.L_x_55319) ;  /* 0x00000000000c7947 */ /* 0x000fec0003800000 */
.L_x_55343:
[----:B------:R0:W5:Y:S01]  /*2dc0*/  LDG.E.U8 R17, desc[UR36][R6.64] ;  /* 0x0000002406117981 */ /* 0x000162000c1e1100 */
[----:B------:R-:W-:Y:S05]  /*2dd0*/  BRA `(.L_x_55319) ;  /* 0x0000000000047947 */ /* 0x000fea0003800000 */
.L_x_55342:
[----:B------:R1:W5:Y:S02]  /*2de0*/  LDG.E.U8 R17, desc[UR36][R6.64] ;  /* 0x0000002406117981 */ /* 0x000364000c1e1100 */
.L_x_55319:
        /* <DEDUP_REMOVED lines=18> */
.L_x_55350:
[----:B------:R4:W5:Y:S01]  /*2f10*/  LDG.E.U8 R22, desc[UR36][R6.64] ;  /* 0x0000002406167981 */ /* 0x000962000c1e1100 */
[----:B------:R-:W-:Y:S05]  /*2f20*/  BRA `(.L_x_55352) ;  /* 0x0000000c00647947 */ /* 0x000fea0003800000 */
.L_x_55349:
        /* <DEDUP_REMOVED lines=8> */
.L_x_55354:
[----:B------:R0:W5:Y:S01]  /*2fb0*/  LDG.E.U8 R22, desc[UR36][R6.64] ;  /* 0x0000002406167981 */ /* 0x000162000c1e1100 */
[----:B------:R-:W-:Y:S05]  /*2fc0*/  BRA `(.L_x_55352) ;  /* 0x0000000c003c7947 */ /* 0x000fea0003800000 */
.L_x_55353:
[----:B------:R0:W5:Y:S01]  /*2fd0*/  LDG.E.U16 R22, desc[UR36][R6.64] ;  /* 0x0000002406167981 */ /* 0x000162000c1e1500 */
[----:B------:R-:W-:Y:S05]  /*2fe0*/  BRA `(.L_x_55352) ;  /* 0x0000000c00347947 */ /* 0x000fea0003800000 */
.L_x_55348:
        /* <DEDUP_REMOVED lines=10> */
.L_x_55356:
[----:B------:R-:W2:Y:S02]  /*3090*/  LDG.E.U16 R4, desc[UR36][R6.64] ;  /* 0x0000002406047981 */ /* 0x000ea4000c1e1500 */
[----:B--2---:R-:W-:-:S06]  /*30a0*/  HADD2.F32 R4, -RZ, R4.H0_H0 ;  /* 0x20000004ff047230 */ /* 0x004fcc0000004100 */
[----:B------:R-:W0:Y:S02]  /*30b0*/  F2I.S64.TRUNC R4, R4 ;  /* 0x0000000400047311 */ /* 0x000e24000020d900 */
[----:B0-----:R-:W-:Y:S01]  /*30c0*/  PRMT R22, R4, 0x7610, R22 ;  /* 0x0000761004167816 */ /* 0x001fe20000000016 */
[----:B------:R-:W-:Y:S06]  /*30d0*/  BRA `(.L_x_55352) ;  /* 0x0000000800f87947 */ /* 0x000fec0003800000 */
.L_x_55355:
        /* <DEDUP_REMOVED lines=10> */
.L_x_55358:
[----:B------:R-:W2:Y:S02]  /*3180*/  LDG.E.U16 R6, desc[UR36][R6.64] ;  /* 0x0000002406067981 */ /* 0x000ea4000c1e1500 */
[----:B--2---:R-:W-:-:S06]  /*3190*/  HADD2.F32 R4, -RZ, R6.H0_H0 ;  /* 0x20000006ff047230 */ /* 0x004fcc0000004100 */
[----:B------:R-:W0:Y:S02]  /*31a0*/  F2I.S64.TRUNC R4, R4 ;  /* 0x0000000400047311 */ /* 0x000e24000020d900 */
[----:B0-----:R-:W-:Y:S01]  /*31b0*/  PRMT R22, R4, 0x7610, R22 ;  /* 0x0000761004167816 */ /* 0x001fe20000000016 */
[----:B------:R-:W-:Y:S06]  /*31c0*/  BRA `(.L_x_55352) ;  /* 0x0000000800bc7947 */ /* 0x000fec0003800000 */
.L_x_55357:
[----:B------:R-:W2:Y:S02]  /*31d0*/  LDG.E.64 R4, desc[UR36][R6.64] ;  /* 0x0000002406047981 */ /* 0x000ea4000c1e1b00 */
[----:B--2---:R-:W0:Y:S02]  /*31e0*/  F2I.S64.F64.TRUNC R4, R4 ;  /* 0x0000000400047311 */ /* 0x004e24000030d900 */
[----:B0-----:R-:W-:Y:S01]  /*31f0*/  PRMT R22, R4, 0x7610, R22 ;  /* 0x0000761004167816 */ /* 0x001fe20000000016 */
[----:B------:R-:W-:Y:S06]  /*3200*/  BRA `(.L_x_55352) ;  /* 0x0000000800ac7947 */ /* 0x000fec0003800000 */
.L_x_55347:
        /* <DEDUP_REMOVED lines=12> */
.L_x_55361:
[----:B------:R-:W2:Y:S02]  /*32d0*/  LDG.E.64 R6, desc[UR36][R6.64] ;  /* 0x0000002406067981 */ /* 0x000ea4000c1e1b00 */
[----:B--2---:R-:W0:Y:S02]  /*32e0*/  F2I.S64.F64.TRUNC R4, R6 ;  /* 0x0000000600047311 */ /* 0x004e24000030d900 */
[----:B0-----:R-:W-:Y:S01]  /*32f0*/  PRMT R22, R4, 0x7610, R22 ;  /* 0x0000761004167816 */ /* 0x001fe20000000016 */
[----:B------:R-:W-:Y:S06]  /*3300*/  BRA `(.L_x_55352) ;  /* 0x00000008006c7947 */ /* 0x000fec0003800000 */
.L_x_55360:
        /* <DEDUP_REMOVED lines=28> */
.L_x_55363:
        /* <DEDUP_REMOVED lines=15> */
.L_x_55362:
[----:B------:R-:W2:Y:S02]  /*35c0*/  LDG.E.U16 R4, desc[UR36][R6.64] ;  /* 0x0000002406047981 */ /* 0x000ea4000c1e1500 */
[----:B--2---:R-:W-:-:S06]  /*35d0*/  IMAD.U32 R4, R4, 0x10000, RZ ;  /* 0x0001000004047824 */ /* 0x004fcc00078e00ff */
[----:B------:R-:W0:Y:S02]  /*35e0*/  F2I.S64.TRUNC R4, R4 ;  /* 0x0000000400047311 */ /* 0x000e24000020d900 */
[----:B0-----:R-:W-:Y:S01]  /*35f0*/  PRMT R22, R4, 0x7610, R22 ;  /* 0x0000761004167816 */ /* 0x001fe20000000016 */
[----:B------:R-:W-:Y:S06]  /*3600*/  BRA `(.L_x_55352) ;  /* 0x0000000400ac7947 */ /* 0x000fec0003800000 */
.L_x_55359:
        /* <DEDUP_REMOVED lines=10> */
.L_x_55366:
        /* <DEDUP_REMOVED lines=21> */
.L_x_55370:
[----:B------:R-:W-:Y:S05]  /*3800*/  BSYNC B1 ;  /* 0x0000000000017941 */ /* 0x000fea0003800000 */
.L_x_55369:
[----:B------:R-:W-:Y:S01]  /*3810*/  IMAD.SHL.U32 R3, R3, 0x100000, RZ ;  /* 0x0010000003037824 */ /* 0x000fe200078e00ff */
[----:B------:R-:W-:-:S04]  /*3820*/  LEA R5, R0, 0x3b800000, 0x17 ;  /* 0x3b80000000057811 */ /* 0x000fc800078eb8ff */
[----:B------:R-:W-:-:S07]  /*3830*/  LOP3.LUT R4, R5, R3, R6, 0xfe, !PT ;  /* 0x0000000305047212 */ /* 0x000fce00078efe06 */
.L_x_55368:
[----:B------:R-:W-:Y:S05]  /*3840*/  BSYNC B0 ;  /* 0x0000000000007941 */ /* 0x000fea0003800000 */
.L_x_55367:
[----:B------:R-:W0:Y:S02]  /*3850*/  F2I.S64.TRUNC R4, R4 ;  /* 0x0000000400047311 */ /* 0x000e24000020d900 */
[----:B0-----:R-:W-:Y:S01]  /*3860*/  PRMT R22, R4, 0x7610, R22 ;  /* 0x0000761004167816 */ /* 0x001fe20000000016 */
[----:B------:R-:W-:Y:S06]  /*3870*/  BRA `(.L_x_55352) ;  /* 0x0000000400107947 */ /* 0x000fec0003800000 */
.L_x_55365:
        /* <DEDUP_REMOVED lines=21> */
.L_x_55374:
[----:B------:R-:W-:Y:S05]  /*39d0*/  BSYNC B1 ;  /* 0x0000000000017941 */ /* 0x000fea0003800000 */
.L_x_55373:
[----:B------:R-:W-:Y:S01]  /*39e0*/  IMAD.SHL.U32 R3, R3, 0x200000, RZ ;  /* 0x0020000003037824 */ /* 0x000fe200078e00ff */
[----:B------:R-:W-:-:S04]  /*39f0*/  LEA R5, R0, 0x37800000, 0x17 ;  /* 0x3780000000057811 */ /* 0x000fc800078eb8ff */
[----:B------:R-:W-:-:S07]  /*3a00*/  LOP3.LUT R4, R5, R3, R6, 0xfe, !PT ;  /* 0x0000000305047212 */ /* 0x000fce00078efe06 */
.L_x_55372:
[----:B------:R-:W-:Y:S05]  /*3a10*/  BSYNC B0 ;  /* 0x0000000000007941 */ /* 0x000fea0003800000 */
.L_x_55371:
[----:B------:R-:W0:Y:S02]  /*3a20*/  F2I.S64.TRUNC R4, R4 ;  /* 0x0000000400047311 */ /* 0x000e24000020d900 */
[----:B0-----:R-:W-:Y:S01]  /*3a30*/  PRMT R22, R4, 0x7610, R22 ;  /* 0x0000761004167816 */ /* 0x001fe20000000016 */
[----:B------:R-:W-:Y:S06]  /*3a40*/  BRA `(.L_x_55352) ;  /* 0x00000000009c7947 */ /* 0x000fec0003800000 */
.L_x_55364:
        /* <DEDUP_REMOVED lines=14> */
.L_x_55378:
[----:B------:R-:W-:Y:S05]  /*3b30*/  BSYNC B0 ;  /* 0x0000000000007941 */ /* 0x000fea0003800000 */
.L_x_55377:
[----:B------:R-:W0:Y:S02]  /*3b40*/  F2I.S64.TRUNC R4, R4 ;  /* 0x0000000400047311 */ /* 0x000e24000020d900 */
[----:B0-----:R-:W-:Y:S01]  /*3b50*/  PRMT R22, R4, 0x7610, R22 ;  /* 0x0000761004167816 */ /* 0x001fe20000000016 */
[----:B------:R-:W-:Y:S06]  /*3b60*/  BRA `(.L_x_55352) ;  /* 0x0000000000547947 */ /* 0x000fec0003800000 */
.L_x_55351:
        /* <DEDUP_REMOVED lines=16> */
.L_x_55379:
[----:B------:R-:W-:Y:S01]  /*3c70*/  PRMT R22, RZ, 0x7610, R22 ;  /* 0x00007610ff167816 */ /* 0x000fe20000000016 */
[----:B------:R-:W-:Y:S06]  /*3c80*/  BRA `(.L_x_55352) ;  /* 0x00000000000c7947 */ /* 0x000fec0003800000 */
.L_x_55376:
[----:B------:R1:W5:Y:S01]  /*3c90*/  LDG.E.U8 R22, desc[UR36][R6.64] ;  /* 0x0000002406167981 */ /* 0x000362000c1e1100 */
[----:B------:R-:W-:Y:S05]  /*3ca0*/  BRA `(.L_x_55352) ;  /* 0x0000000000047947 */ /* 0x000fea0003800000 */
.L_x_55375:
[----:B------:R2:W5:Y:S02]  /*3cb0*/  LDG.E.U8 R22, desc[UR36][R6.64] ;  /* 0x0000002406167981 */ /* 0x000564000c1e1100 */
.L_x_55352:
[----:B------:R-:W-:-:S07]  /*3cc0*/  VIADD R25, R25, 0x80 ;  /* 0x0000008019197836 */ /* 0x000fce0000000000 */
.L_x_55313:
[----:B------:R-:W-:Y:S05]  /*3cd0*/  BSYNC B6 ;  /* 0x0000000000067941 */ /* 0x000fea0003800000 */
.L_x_55312:
        /* <DEDUP_REMOVED lines=25> */
.L_x_55385:
[----:B------:R3:W5:Y:S01]  /*3e70*/  LDG.E.U8 R24, desc[UR36][R6.64] ;  /* 0x0000002406187981 */ /* 0x000762000c1e1100 */
[----:B------:R-:W-:Y:S05]  /*3e80*/  BRA `(.L_x_55387) ;  /* 0x0000000c00647947 */ /* 0x000fea0003800000 */
.L_x_55384:
        /* <DEDUP_REMOVED lines=8> */
.L_x_55389:
[----:B------:R0:W5:Y:S01]  /*3f10*/  LDG.E.U8 R24, desc[UR36][R6.64] ;  /* 0x0000002406187981 */ /* 0x000162000c1e1100 */
[----:B------:R-:W-:Y:S05]  /*3f20*/  BRA `(.L_x_55387) ;  /* 0x0000000c003c7947 */ /* 0x000fea0003800000 */
.L_x_55388:
[----:B------:R0:W5:Y:S01]  /*3f30*/  LDG.E.U16 R24, desc[UR36][R6.64] ;  /* 0x0000002406187981 */ /* 0x000162000c1e1500 */
[----:B------:R-:W-:Y:S05]  /*3f40*/  BRA `(.L_x_55387) ;  /* 0x0000000c00347947 */ /* 0x000fea0003800000 */
.L_x_55383:
        /* <DEDUP_REMOVED lines=10> */
.L_x_55391:
[----:B------:R-:W2:Y:S02]  /*3ff0*/  LDG.E.U16 R4, desc[UR36][R6.64] ;  /* 0x0000002406047981 */ /* 0x000ea4000c1e1500 */
[----:B--2---:R-:W-:-:S06]  /*4000*/  HADD2.F32 R4, -RZ, R4.H0_H0 ;  /* 0x20000004ff047230 */ /* 0x004fcc0000004100 */
[----:B------:R-:W0:Y:S02]  /*4010*/  F2I.S64.TRUNC R4, R4 ;  /* 0x0000000400047311 */ /* 0x000e24000020d900 */
[----:B0-----:R-:W-:Y:S01]  /*4020*/  PRMT R24, R4, 0x7610, R24 ;  /* 0x0000761004187816 */ /* 0x001fe20000000018 */
[----:B------:R-:W-:Y:S06]  /*4030*/  BRA `(.L_x_55387) ;  /* 0x0000000800f87947 */ /* 0x000fec0003800000 */
.L_x_55390:
        /* <DEDUP_REMOVED lines=10> */
.L_x_55393:
[----:B------:R-:W2:Y:S02]  /*40e0*/  LDG.E.U16 R6, desc[UR36][R6.64] ;  /* 0x0000002406067981 */ /* 0x000ea4000c1e1500 */
[----:B--2---:R-:W-:-:S06]  /*40f0*/  HADD2.F32 R4, -RZ, R6.H0_H0 ;  /* 0x20000006ff047230 */ /* 0x004fcc0000004100 */
[----:B------:R-:W0:Y:S02]  /*4100*/  F2I.S64.TRUNC R4, R4 ;  /* 0x0000000400047311 */ /* 0x000e24000020d900 */
[----:B0-----:R-:W-:Y:S01]  /*4110*/  PRMT R24, R4, 0x7610, R24 ;  /* 0x0000761004187816 */ /* 0x001fe20000000018 */
[----:B------:R-:W-:Y:S06]  /*4120*/  BRA `(.L_x_55387) ;  /* 0x0000000800bc7947 */ /* 0x000fec0003800000 */
.L_x_55392:
[----:B------:R-:W2:Y:S02]  /*4130*/  LDG.E.64 R4, desc[UR36][R6.64] ;  /* 0x0000002406047981 */ /* 0x000ea4000c1e1b00 */
[----:B--2---:R-:W0:Y:S02]  /*4140*/  F2I.S64.F64.TRUNC R4, R4 ;  /* 0x0000000400047311 */ /* 0x004e24000030d900 */
[----:B0-----:R-:W-:Y:S01]  /*4150*/  PRMT R24, R4, 0x7610, R24 ;  /* 0x0000761004187816 */ /* 0x001fe20000000018 */
[----:B------:R-:W-:Y:S06]  /*4160*/  BRA `(.L_x_55387) ;  /* 0x0000000800ac7947 */ /* 0x000fec0003800000 */
.L_x_55382:
        /* <DEDUP_REMOVED lines=12> */
.L_x_55396:
[----:B------:R-:W2:Y:S02]  /*4230*/  LDG.E.64 R6, desc[UR36][R6.64] ;  /* 0x0000002406067981 */ /* 0x000ea4000c1e1b00 */
[----:B--2---:R-:W0:Y:S02]  /*4240*/  F2I.S64.F64.TRUNC R4, R6 ;  /* 0x0000000600047311 */ /* 0x004e24000030d900 */
[----:B0-----:R-:W-:Y:S01]  /*4250*/  PRMT R24, R4, 0x7610, R24 ;  /* 0x0000761004187816 */ /* 0x001fe20000000018 */
[----:B------:R-:W-:Y:S06]  /*4260*/  BRA `(.L_x_55387) ;  /* 0x00000008006c7947 */ /* 0x000fec0003800000 */
.L_x_55395:
        /* <DEDUP_REMOVED lines=28> */
.L_x_55398:
        /* <DEDUP_REMOVED lines=15> */
.L_x_55397:
[----:B------:R-:W2:Y:S02]  /*4520*/  LDG.E.U16 R4, desc[UR36][R6.64] ;  /* 0x0000002406047981 */ /* 0x000ea4000c1e1500 */
[----:B--2---:R-:W-:-:S06]  /*4530*/  IMAD.U32 R4, R4, 0x10000, RZ ;  /* 0x0001000004047824 */ /* 0x004fcc00078e00ff */
[----:B------:R-:W0:Y:S02]  /*4540*/  F2I.S64.TRUNC R4, R4 ;  /* 0x0000000400047311 */ /* 0x000e24000020d900 */
[----:B0-----:R-:W-:Y:S01]  /*4550*/  PRMT R24, R4, 0x7610, R24 ;  /* 0x0000761004187816 */ /* 0x001fe20000000018 */
[----:B------:R-:W-:Y:S06]  /*4560*/  BRA `(.L_x_55387) ;  /* 0x0000000400ac7947 */ /* 0x000fec0003800000 */
.L_x_55394:
        /* <DEDUP_REMOVED lines=10> */
.L_x_55401:
        /* <DEDUP_REMOVED lines=21> */
.L_x_55405:
[----:B------:R-:W-:Y:S05]  /*4760*/  BSYNC B1 ;  /* 0x0000000000017941 */ /* 0x000fea0003800000 */
.L_x_55404:
[----:B------:R-:W-:Y:S01]  /*4770*/  IMAD.SHL.U32 R3, R3, 0x100000, RZ ;  /* 0x0010000003037824 */ /* 0x000fe200078e00ff */
[----:B------:R-:W-:-:S04]  /*4780*/  LEA R5, R0, 0x3b800000, 0x17 ;  /* 0x3b80000000057811 */ /* 0x000fc800078eb8ff */
[----:B------:R-:W-:-:S07]  /*4790*/  LOP3.LUT R4, R5, R3, R6, 0xfe, !PT ;  /* 0x0000000305047212 */ /* 0x000fce00078efe06 */
.L_x_55403:
[----:B------:R-:W-:Y:S05]  /*47a0*/  BSYNC B0 ;  /* 0x0000000000007941 */ /* 0x000fea0003800000 */
.L_x_55402:
[----:B------:R-:W0:Y:S02]  /*47b0*/  F2I.S64.TRUNC R4, R4 ;  /* 0x0000000400047311 */ /* 0x000e24000020d900 */
[----:B0-----:R-:W-:Y:S01]  /*47c0*/  PRMT R24, R4, 0x7610, R24 ;  /* 0x0000761004187816 */ /* 0x001fe20000000018 */
[----:B------:R-:W-:Y:S06]  /*47d0*/  BRA `(.L_x_55387) ;  /* 0x0000000400107947 */ /* 0x000fec0003800000 */
.L_x_55400:
        /* <DEDUP_REMOVED lines=21> */
.L_x_55409:
[----:B------:R-:W-:Y:S05]  /*4930*/  BSYNC B1 ;  /* 0x0000000000017941 */ /* 0x000fea0003800000 */
.L_x_55408:
[----:B------:R-:W-:Y:S01]  /*4940*/  IMAD.SHL.U32 R3, R3, 0x200000, RZ ;  /* 0x0020000003037824 */ /* 0x000fe200078e00ff */
[----:B------:R-:W-:-:S04]  /*4950*/  LEA R5, R0, 0x37800000, 0x17 ;  /* 0x3780000000057811 */ /* 0x000fc800078eb8ff */
[----:B------:R-:W-:-:S07]  /*4960*/  LOP3.LUT R4, R5, R3, R6, 0xfe, !PT ;  /* 0x0000000305047212 */ /* 0x000fce00078efe06 */
.L_x_55407:
[----:B------:R-:W-:Y:S05]  /*4970*/  BSYNC B0 ;  /* 0x0000000000007941 */ /* 0x000fea0003800000 */
.L_x_55406:
[----:B------:R-:W0:Y:S02]  /*4980*/  F2I.S64.TRUNC R4, R4 ;  /* 0x0000000400047311 */ /* 0x000e24000020d900 */
[----:B0-----:R-:W-:Y:S01]  /*4990*/  PRMT R24, R4, 0x7610, R24 ;  /* 0x0000761004187816 */ /* 0x001fe20000000018 */
[----:B------:R-:W-:Y:S06]  /*49a0*/  BRA `(.L_x_55387) ;  /* 0x00000000009c7947 */ /* 0x000fec0003800000 */
.L_x_55399:
        /* <DEDUP_REMOVED lines=14> */
.L_x_55413:
[----:B------:R-:W-:Y:S05]  /*4a90*/  BSYNC B0 ;  /* 0x0000000000007941 */ /* 0x000fea0003800000 */
.L_x_55412:
[----:B------:R-:W0:Y:S02]  /*4aa0*/  F2I.S64.TRUNC R4, R4 ;  /* 0x0000000400047311 */ /* 0x000e24000020d900 */
[----:B0-----:R-:W-:Y:S01]  /*4ab0*/  PRMT R24, R4, 0x7610, R24 ;  /* 0x0000761004187816 */ /* 0x001fe20000000018 */
[----:B------:R-:W-:Y:S06]  /*4ac0*/  BRA `(.L_x_55387) ;  /* 0x0000000000547947 */ /* 0x000fec0003800000 */
.L_x_55386:
        /* <DEDUP_REMOVED lines=16> */
.L_x_55414:
[----:B------:R-:W-:Y:S01]  /*4bd0*/  PRMT R24, RZ, 0x7610, R24 ;  /* 0x00007610ff187816 */ /* 0x000fe20000000018 */
[----:B------:R-:W-:Y:S06]  /*4be0*/  BRA `(.L_x_55387) ;  /* 0x00000000000c7947 */ /* 0x000fec0003800000 */
.L_x_55411:
[----:B------:R1:W5:Y:S01]  /*4bf0*/  LDG.E.U8 R24, desc[UR36][R6.64] ;  /* 0x0000002406187981 */ /* 0x000362000c1e1100 */
[----:B------:R-:W-:Y:S05]  /*4c00*/  BRA `(.L_x_55387) ;  /* 0x0000000000047947 */ /* 0x000fea0003800000 */
.L_x_55410:
[----:B------:R2:W5:Y:S02]  /*4c10*/  LDG.E.U8 R24, desc[UR36][R6.64] ;  /* 0x0000002406187981 */ /* 0x000564000c1e1100 */
.L_x_55387:
        /* <DEDUP_REMOVED lines=19> */
.L_x_55418:
[----:B------:R0:W5:Y:S01]  /*4d50*/  LDG.E.U8 R26, desc[UR36][R6.64] ;  /* 0x00000024061a7981 */ /* 0x000162000c1e1100 */
[----:B------:R-:W-:Y:S05]  /*4d60*/  BRA `(.L_x_55420) ;  /* 0x0000000c00647947 */ /* 0x000fea0003800000 */
.L_x_55417:
        /* <DEDUP_REMOVED lines=8> */
.L_x_55422:
[----:B------:R4:W5:Y:S01]  /*4df0*/  LDG.E.U8 R26, desc[UR36][R6.64] ;  /* 0x00000024061a7981 */ /* 0x000962000c1e1100 */
[----:B------:R-:W-:Y:S05]  /*4e00*/  BRA `(.L_x_55420) ;  /* 0x0000000c003c7947 */ /* 0x000fea0003800000 */
.L_x_55421:
[----:B------:R3:W5:Y:S01]  /*4e10*/  LDG.E.U16 R26, desc[UR36][R6.64] ;  /* 0x00000024061a7981 */ /* 0x000762000c1e1500 */
[----:B------:R-:W-:Y:S05]  /*4e20*/  BRA `(.L_x_55420) ;  /* 0x0000000c00347947 */ /* 0x000fea0003800000 */
.L_x_55416:
        /* <DEDUP_REMOVED lines=10> */
.L_x_55424:
[----:B------:R-:W2:Y:S02]  /*4ed0*/  LDG.E.U16 R4, desc[UR36][R6.64] ;  /* 0x0000002406047981 */ /* 0x000ea4000c1e1500 */
[----:B--2---:R-:W-:-:S06]  /*4ee0*/  HADD2.F32 R4, -RZ, R4.H0_H0 ;  /* 0x20000004ff047230 */ /* 0x004fcc0000004100 */
[----:B------:R-:W0:Y:S02]  /*4ef0*/  F2I.S64.TRUNC R4, R4 ;  /* 0x0000000400047311 */ /* 0x000e24000020d900 */
[----:B0-----:R-:W-:Y:S01]  /*4f00*/  PRMT R26, R4, 0x7610, R26 ;  /* 0x00007610041a7816 */ /* 0x001fe2000000001a */
[----:B------:R-:W-:Y:S06]  /*4f10*/  BRA `(.L_x_55420) ;  /* 0x0000000800f87947 */ /* 0x000fec0003800000 */
.L_x_55423:
        /* <DEDUP_REMOVED lines=10> */
.L_x_55426:
[----:B------:R-:W2:Y:S02]  /*4fc0*/  LDG.E.U16 R6, desc[UR36][R6.64] ;  /* 0x0000002406067981 */ /* 0x000ea4000c1e1500 */
[----:B--2---:R-:W-:-:S06]  /*4fd0*/  HADD2.F32 R4, -RZ, R6.H0_H0 ;  /* 0x20000006ff047230 */ /* 0x004fcc0000004100 */
[----:B------:R-:W0:Y:S02]  /*4fe0*/  F2I.S64.TRUNC R4, R4 ;  /* 0x0000000400047311 */ /* 0x000e24000020d900 */
[----:B0-----:R-:W-:Y:S01]  /*4ff0*/  PRMT R26, R4, 0x7610, R26 ;  /* 0x00007610041a7816 */ /* 0x001fe2000000001a */
[----:B------:R-:W-:Y:S06]  /*5000*/  BRA `(.L_x_55420) ;  /* 0x0000000800bc7947 */ /* 0x000fec0003800000 */
.L_x_55425:
[----:B------:R-:W2:Y:S02]  /*5010*/  LDG.E.64 R4, desc[UR36][R6.64] ;  /* 0x0000002406047981 */ /* 0x000ea4000c1e1b00 */
[----:B--2---:R-:W0:Y:S02]  /*5020*/  F2I.S64.F64.TRUNC R4, R4 ;  /* 0x0000000400047311 */ /* 0x004e24000030d900 */
[----:B0-----:R-:W-:Y:S01]  /*5030*/  PRMT R26, R4, 0x7610, R26 ;  /* 0x00007610041a7816 */ /* 0x001fe2000000001a */
[----:B------:R-:W-:Y:S06]  /*5040*/  BRA `(.L_x_55420) ;  /* 0x0000000800ac7947 */ /* 0x000fec0003800000 */
.L_x_55415:
        /* <DEDUP_REMOVED lines=12> */
.L_x_55429:
[----:B------:R-:W2:Y:S02]  /*5110*/  LDG.E.64 R6, desc[UR36][R6.64] ;  /* 0x0000002406067981 */ /* 0x000ea4000c1e1b00 */
[----:B--2---:R-:W0:Y:S02]  /*5120*/  F2I.S64.F64.TRUNC R4, R6 ;  /* 0x0000000600047311 */ /* 0x004e24000030d900 */
[----:B0-----:R-:W-:Y:S01]  /*5130*/  PRMT R26, R4, 0x7610, R26 ;  /* 0x00007610041a7816 */ /* 0x001fe2000000001a */
[----:B------:R-:W-:Y:S06]  /*5140*/  BRA `(.L_x_55420) ;  /* 0x00000008006c7947 */ /* 0x000fec0003800000 */
.L_x_55428:
        /* <DEDUP_REMOVED lines=28> */
.L_x_55431:
        /* <DEDUP_REMOVED lines=15> */
.L_x_55430:
[----:B------:R-:W2:Y:S02]  /*5400*/  LDG.E.U16 R4, desc[UR36][R6.64] ;  /* 0x0000002406047981 */ /* 0x000ea4000c1e1500 */
[----:B--2---:R-:W-:-:S06]  /*5410*/  IMAD.U32 R4, R4, 0x10000, RZ ;  /* 0x0001000004047824 */ /* 0x004fcc00078e00ff */
[----:B------:R-:W0:Y:S02]  /*5420*/  F2I.S64.TRUNC R4, R4 ;  /* 0x0000000400047311 */ /* 0x000e24000020d900 */
[----:B0-----:R-:W-:Y:S01]  /*5430*/  PRMT R26, R4, 0x7610, R26 ;  /* 0x00007610041a7816 */ /* 0x001fe2000000001a */
[----:B------:R-:W-:Y:S06]  /*5440*/  BRA `(.L_x_55420) ;  /* 0x0000000400ac7947 */ /* 0x000fec0003800000 */
.L_x_55427:
        /* <DEDUP_REMOVED lines=10> */
.L_x_55434:
        /* <DEDUP_REMOVED lines=21> */
.L_x_55438:
[----:B------:R-:W-:Y:S05]  /*5640*/  BSYNC B1 ;  /* 0x0000000000017941 */ /* 0x000fea0003800000 */
.L_x_55437:
[----:B------:R-:W-:Y:S01]  /*5650*/  IMAD.SHL.U32 R3, R3, 0x100000, RZ ;  /* 0x0010000003037824 */ /* 0x000fe200078e00ff */
[----:B------:R-:W-:-:S04]  /*5660*/  LEA R5, R0, 0x3b800000, 0x17 ;  /* 0x3b80000000057811 */ /* 0x000fc800078eb8ff */
[----:B------:R-:W-:-:S07]  /*5670*/  LOP3.LUT R4, R5, R3, R6, 0xfe, !PT ;  /* 0x0000000305047212 */ /* 0x000fce00078efe06 */
.L_x_55436:
[----:B------:R-:W-:Y:S05]  /*5680*/  BSYNC B0 ;  /* 0x0000000000007941 */ /* 0x000fea0003800000 */
.L_x_55435:
[----:B------:R-:W0:Y:S02]  /*5690*/  F2I.S64.TRUNC R4, R4 ;  /* 0x0000000400047311 */ /* 0x000e24000020d900 */
[----:B0-----:R-:W-:Y:S01]  /*56a0*/  PRMT R26, R4, 0x7610, R26 ;  /* 0x00007610041a7816 */ /* 0x001fe2000000001a */
[----:B------:R-:W-:Y:S06]  /*56b0*/  BRA `(.L_x_55420) ;  /* 0x0000000400107947 */ /* 0x000fec0003800000 */
.L_x_55433:
        /* <DEDUP_REMOVED lines=21> */
.L_x_55442:
[----:B------:R-:W-:Y:S05]  /*5810*/  BSYNC B1 ;  /* 0x0000000000017941 */ /* 0x000fea0003800000 */
.L_x_55441:
[----:B------:R-:W-:Y:S01]  /*5820*/  IMAD.SHL.U32 R3, R3, 0x200000, RZ ;  /* 0x0020000003037824 */ /* 0x000fe200078e00ff */
[----:B------:R-:W-:-:S04]  /*5830*/  LEA R5, R0, 0x37800000, 0x17 ;  /* 0x3780000000057811 */ /* 0x000fc800078eb8ff */
[----:B------:R-:W-:-:S07]  /*5840*/  LOP3.LUT R4, R5, R3, R6, 0xfe, !PT ;  /* 0x0000000305047212 */ /* 0x000fce00078efe06 */
.L_x_55440:
[----:B------:R-:W-:Y:S05]  /*5850*/  BSYNC B0 ;  /* 0x0000000000007941 */ /* 0x000fea0003800000 */
.L_x_55439:
[----:B------:R-:W0:Y:S02]  /*5860*/  F2I.S64.TRUNC R4, R4 ;  /* 0x0000000400047311 */ /* 0x000e24000020d900 */
[----:B0-----:R-:W-:Y:S01]  /*5870*/  PRMT R26, R4, 0x7610, R26 ;  /* 0x00007610041a7816 */ /* 0x001fe2000000001a */
[----:B------:R-:W-:Y:S06]  /*5880*/  BRA `(.L_x_55420) ;  /* 0x00000000009c7947 */ /* 0x000fec0003800000 */
.L_x_55432:
        /* <DEDUP_REMOVED lines=14> */
.L_x_55446:
[----:B------:R-:W-:Y:S05]  /*5970*/  BSYNC B0 ;  /* 0x0000000000007941 */ /* 0x000fea0003800000 */
.L_x_55445:
[----:B------:R-:W0:Y:S02]  /*5980*/  F2I.S64.TRUNC R4, R4 ;  /* 0x0000000400047311 */ /* 0x000e24000020d900 */
[----:B0-----:R-:W-:Y:S01]  /*5990*/  PRMT R26, R4, 0x7610, R26 ;  /* 0x00007610041a7816 */ /* 0x001fe2000000001a */
[----:B------:R-:W-:Y:S06]  /*59a0*/  BRA `(.L_x_55420) ;  /* 0x0000000000547947 */ /* 0x000fec0003800000 */
.L_x_55419:
        /* <DEDUP_REMOVED lines=16> */
.L_x_55447:
[----:B------:R-:W-:Y:S01]  /*5ab0*/  PRMT R26, RZ, 0x7610, R26 ;  /* 0x00007610ff1a7816 */ /* 0x000fe2000000001a */
[----:B------:R-:W-:Y:S06]  /*5ac0*/  BRA `(.L_x_55420) ;  /* 0x00000000000c7947 */ /* 0x000fec0003800000 */
.L_x_55444:
[----:B------:R1:W5:Y:S01]  /*5ad0*/  LDG.E.U8 R26, desc[UR36][R6.64] ;  /* 0x00000024061a7981 */ /* 0x000362000c1e1100 */
[----:B------:R-:W-:Y:S05]  /*5ae0*/  BRA `(.L_x_55420) ;  /* 0x0000000000047947 */ /* 0x000fea0003800000 */
.L_x_55443:
[----:B------:R2:W5:Y:S02]  /*5af0*/  LDG.E.U8 R26, desc[UR36][R6.64] ;  /* 0x00000024061a7981 */ /* 0x000564000c1e1100 */
.L_x_55420:
[----:B------:R-:W-:-:S07]  /*5b00*/  VIADD R25, R25, 0x80 ;  /* 0x0000008019197836 */ /* 0x000fce0000000000 */
.L_x_55381:
[----:B------:R-:W-:Y:S05]  /*5b10*/  BSYNC B6 ;  /* 0x0000000000067941 */ /* 0x000fea0003800000 */
.L_x_55380:
        /* <DEDUP_REMOVED lines=23> */
.L_x_55453:
[----:B------:R0:W5:Y:S01]  /*5c90*/  LDG.E.U8 R19, desc[UR36][R6.64] ;  /* 0x0000002406137981 */ /* 0x000162000c1e1100 */
[----:B------:R-:W-:Y:S05]  /*5ca0*/  BRA `(.L_x_55455) ;  /* 0x0000000c00647947 */ /* 0x000fea0003800000 */
.L_x_55452:
        /* <DEDUP_REMOVED lines=8> */
.L_x_55457:
[----:B------:R3:W5:Y:S01]  /*5d30*/  LDG.E.U8 R19, desc[UR36][R6.64] ;  /* 0x0000002406137981 */ /* 0x000762000c1e1100 */
[----:B------:R-:W-:Y:S05]  /*5d40*/  BRA `(.L_x_55455) ;  /* 0x0000000c003c7947 */ /* 0x000fea0003800000 */
.L_x_55456:
[----:B------:R2:W5:Y:S01]  /*5d50*/  LDG.E.U16 R19, desc[UR36][R6.64] ;  /* 0x0000002406137981 */ /* 0x000562000c1e1500 */
[----:B------:R-:W-:Y:S05]  /*5d60*/  BRA `(.L_x_55455) ;  /* 0x0000000c00347947 */ /* 0x000fea0003800000 */
.L_x_55451:
        /* <DEDUP_REMOVED lines=10> */
.L_x_55459:
[----:B------:R-:W2:Y:S02]  /*5e10*/  LDG.E.U16 R4, desc[UR36][R6.64] ;  /* 0x0000002406047981 */ /* 0x000ea4000c1e1500 */
[----:B--2---:R-:W-:-:S06]  /*5e20*/  HADD2.F32 R4, -RZ, R4.H0_H0 ;  /* 0x20000004ff047230 */ /* 0x004fcc0000004100 */
[----:B------:R-:W0:Y:S02]  /*5e30*/  F2I.S64.TRUNC R4, R4 ;  /* 0x0000000400047311 */ /* 0x000e24000020d900 */
[----:B0-----:R-:W-:Y:S01]  /*5e40*/  PRMT R19, R4, 0x7610, R19 ;  /* 0x0000761004137816 */ /* 0x001fe20000000013 */
[----:B------:R-:W-:Y:S06]  /*5e50*/  BRA `(.L_x_55455) ;  /* 0x0000000800f87947 */ /* 0x000fec0003800000 */
.L_x_55458:
        /* <DEDUP_REMOVED lines=10> */
.L_x_55461:
[----:B------:R-:W2:Y:S02]  /*5f00*/  LDG.E.U16 R6, desc[UR36][R6.64] ;  /* 0x0000002406067981 */ /* 0x000ea4000c1e1500 */
[----:B--2---:R-:W-:-:S06]  /*5f10*/  HADD2.F32 R4, -RZ, R6.H0_H0 ;  /* 0x20000006ff047230 */ /* 0x004fcc0000004100 */
[----:B------:R-:W0:Y:S02]  /*5f20*/  F2I.S64.TRUNC R4, R4 ;  /* 0x0000000400047311 */ /* 0x000e24000020d900 */
[----:B0-----:R-:W-:Y:S01]  /*5f30*/  PRMT R19, R4, 0x7610, R19 ;  /* 0x0000761004137816 */ /* 0x001fe20000000013 */
[----:B------:R-:W-:Y:S06]  /*5f40*/  BRA `(.L_x_55455) ;  /* 0x0000000800bc7947 */ /* 0x000fec0003800000 */
.L_x_55460:
[----:B------:R-:W2:Y:S02]  /*5f50*/  LDG.E.64 R4, desc[UR36][R6.64] ;  /* 0x0000002406047981 */ /* 0x000ea4000c1e1b00 */
[----:B--2---:R-:W0:Y:S02]  /*5f60*/  F2I.S64.F64.TRUNC R4, R4 ;  /* 0x0000000400047311 */ /* 0x004e24000030d900 */
[----:B0-----:R-:W-:Y:S01]  /*5f70*/  PRMT R19, R4, 0x7610, R19 ;  /* 0x0000761004137816 */ /* 0x001fe20000000013 */
[----:B------:R-:W-:Y:S06]  /*5f80*/  BRA `(.L_x_55455) ;  /* 0x0000000800ac7947 */ /* 0x000fec0003800000 */
.L_x_55450:
        /* <DEDUP_REMOVED lines=12> */
.L_x_55464:
[----:B------:R-:W2:Y:S02]  /*6050*/  LDG.E.64 R6, desc[UR36][R6.64] ;  /* 0x0000002406067981 */ /* 0x000ea4000c1e1b00 */
[----:B--2---:R-:W0:Y:S02]  /*6060*/  F2I.S64.F64.TRUNC R4, R6 ;  /* 0x0000000600047311 */ /* 0x004e24000030d900 */
[----:B0-----:R-:W-:Y:S01]  /*6070*/  PRMT R19, R4, 0x7610, R19 ;  /* 0x0000761004137816 */ /* 0x001fe20000000013 */
[----:B------:R-:W-:Y:S06]  /*6080*/  BRA `(.L_x_55455) ;  /* 0x00000008006c7947 */ /* 0x000fec0003800000 */
.L_x_55463:
        /* <DEDUP_REMOVED lines=28> */
.L_x_55466:
        /* <DEDUP_REMOVED lines=15> */
.L_x_55465:
[----:B------:R-:W2:Y:S02]  /*6340*/  LDG.E.U16 R4, desc[UR36][R6.64] ;  /* 0x0000002406047981 */ /* 0x000ea4000c1e1500 */
[----:B--2---:R-:W-:-:S06]  /*6350*/  IMAD.U32 R4, R4, 0x10000, RZ ;  /* 0x0001000004047824 */ /* 0x004fcc00078e00ff */
[----:B------:R-:W0:Y:S02]  /*6360*/  F2I.S64.TRUNC R4, R4 ;  /* 0x0000000400047311 */ /* 0x000e24000020d900 */
[----:B0-----:R-:W-:Y:S01]  /*6370*/  PRMT R19, R4, 0x7610, R19 ;  /* 0x0000761004137816 */ /* 0x001fe20000000013 */
[----:B------:R-:W-:Y:S06]  /*6380*/  BRA `(.L_x_55455) ;  /* 0x0000000400ac7947 */ /* 0x000fec0003800000 */
.L_x_55462:
        /* <DEDUP_REMOVED lines=10> */
.L_x_55469:
        /* <DEDUP_REMOVED lines=21> */
.L_x_55473:
[----:B------:R-:W-:Y:S05]  /*6580*/  BSYNC B1 ;  /* 0x0000000000017941 */ /* 0x000fea0003800000 */
.L_x_55472:
[----:B------:R-:W-:Y:S01]  /*6590*/  IMAD.SHL.U32 R3, R3, 0x100000, RZ ;  /* 0x0010000003037824 */ /* 0x000fe200078e00ff */
[----:B------:R-:W-:-:S04]  /*65a0*/  LEA R5, R0, 0x3b800000, 0x17 ;  /* 0x3b80000000057811 */ /* 0x000fc800078eb8ff */
[----:B------:R-:W-:-:S07]  /*65b0*/  LOP3.LUT R4, R5, R3, R6, 0xfe, !PT ;  /* 0x0000000305047212 */ /* 0x000fce00078efe06 */
.L_x_55471:
[----:B------:R-:W-:Y:S05]  /*65c0*/  BSYNC B0 ;  /* 0x0000000000007941 */ /* 0x000fea0003800000 */
.L_x_55470:
[----:B------:R-:W0:Y:S02]  /*65d0*/  F2I.S64.TRUNC R4, R4 ;  /* 0x0000000400047311 */ /* 0x000e24000020d900 */
[----:B0-----:R-:W-:Y:S01]  /*65e0*/  PRMT R19, R4, 0x7610, R19 ;  /* 0x0000761004137816 */ /* 0x001fe20000000013 */
[----:B------:R-:W-:Y:S06]  /*65f0*/  BRA `(.L_x_55455) ;  /* 0x0000000400107947 */ /* 0x000fec0003800000 */
.L_x_55468:
        /* <DEDUP_REMOVED lines=21> */
.L_x_55477:
[----:B------:R-:W-:Y:S05]  /*6750*/  BSYNC B1 ;  /* 0x0000000000017941 */ /* 0x000fea0003800000 */
.L_x_55476:
[----:B------:R-:W-:Y:S01]  /*6760*/  IMAD.SHL.U32 R3, R3, 0x200000, RZ ;  /* 0x0020000003037824 */ /* 0x000fe200078e00ff */
[----:B------:R-:W-:-:S04]  /*6770*/  LEA R5, R0, 0x37800000, 0x17 ;  /* 0x3780000000057811 */ /* 0x000fc800078eb8ff */
[----:B------:R-:W-:-:S07]  /*6780*/  LOP3.LUT R4, R5, R3, R6, 0xfe, !PT ;  /* 0x0000000305047212 */ /* 0x000fce00078efe06 */
.L_x_55475:
[----:B------:R-:W-:Y:S05]  /*6790*/  BSYNC B0 ;  /* 0x0000000000007941 */ /* 0x000fea0003800000 */
.L_x_55474:
[----:B------:R-:W0:Y:S02]  /*67a0*/  F2I.S64.TRUNC R4, R4 ;  /* 0x0000000400047311 */ /* 0x000e24000020d900 */
[----:B0-----:R-:W-:Y:S01]  /*67b0*/  PRMT R19, R4, 0x7610, R19 ;  /* 0x0000761004137816 */ /* 0x001fe20000000013 */
[----:B------:R-:W-:Y:S06]  /*67c0*/  BRA `(.L_x_55455) ;  /* 0x00000000009c7947 */ /* 0x000fec0003800000 */
.L_x_55467:
        /* <DEDUP_REMOVED lines=14> */
.L_x_55481:
[----:B------:R-:W-:Y:S05]  /*68b0*/  BSYNC B0 ;  /* 0x0000000000007941 */ /* 0x000fea0003800000 */
.L_x_55480:
[----:B------:R-:W0:Y:S02]  /*68c0*/  F2I.S64.TRUNC R4, R4 ;  /* 0x0000000400047311 */ /* 0x000e24000020d900 */
[----:B0-----:R-:W-:Y:S01]  /*68d0*/  PRMT R19, R4, 0x7610, R19 ;  /* 0x0000761004137816 */ /* 0x001fe20000000013 */
[----:B------:R-:W-:Y:S06]  /*68e0*/  BRA `(.L_x_55455) ;  /* 0x0000000000547947 */ /* 0x000fec0003800000 */
.L_x_55454:
        /* <DEDUP_REMOVED lines=16> */
.L_x_55482:
[----:B------:R-:W-:Y:S01]  /*69f0*/  PRMT R19, RZ, 0x7610, R19 ;  /* 0x00007610ff137816 */ /* 0x000fe20000000013 */
[----:B------:R-:W-:Y:S06]  /*6a00*/  BRA `(.L_x_55455) ;  /* 0x00000000000c7947 */ /* 0x000fec0003800000 */
.L_x_55479:
[----:B------:R0:W5:Y:S01]  /*6a10*/  LDG.E.U8 R19, desc[UR36][R6.64] ;  /* 0x0000002406137981 */ /* 0x000162000c1e1100 */
[----:B------:R-:W-:Y:S05]  /*6a20*/  BRA `(.L_x_55455) ;  /* 0x0000000000047947 */ /* 0x000fea0003800000 */
.L_x_55478:
[----:B------:R0:W5:Y:S02]  /*6a30*/  LDG.E.U8 R19, desc[UR36][R6.64] ;  /* 0x0000002406137981 */ /* 0x000164000c1e1100 */
.L_x_55455:
        /* <DEDUP_REMOVED lines=19> */
.L_x_55486:
[----:B------:R0:W5:Y:S01]  /*6b70*/  LDG.E.U8 R18, desc[UR36][R6.64] ;  /* 0x0000002406127981 */ /* 0x000162000c1e1100 */
[----:B------:R-:W-:Y:S05]  /*6b80*/  BRA `(.L_x_55449) ;  /* 0x0000000c00607947 */ /* 0x000fea0003800000 */
.L_x_55485:
        /* <DEDUP_REMOVED lines=8> */
.L_x_55489:
[----:B------:R0:W5:Y:S01]  /*6c10*/  LDG.E.U8 R18, desc[UR36][R6.64] ;  /* 0x0000002406127981 */ /* 0x000162000c1e1100 */
[----:B------:R-:W-:Y:S05]  /*6c20*/  BRA `(.L_x_55449) ;  /* 0x0000000c00387947 */ /* 0x000fea0003800000 */
.L_x_55488:
[----:B------:R0:W5:Y:S01]  /*6c30*/  LDG.E.U16 R18, desc[UR36][R6.64] ;  /* 0x0000002406127981 */ /* 0x000162000c1e1500 */
[----:B------:R-:W-:Y:S05]  /*6c40*/  BRA `(.L_x_55449) ;  /* 0x0000000c00307947 */ /* 0x000fea0003800000 */
.L_x_55484:
        /* <DEDUP_REMOVED lines=10> */
.L_x_55491:
[----:B------:R-:W2:Y:S02]  /*6cf0*/  LDG.E.U16 R4, desc[UR36][R6.64] ;  /* 0x0000002406047981 */ /* 0x000ea4000c1e1500 */
[----:B--2---:R-:W-:-:S06]  /*6d00*/  HADD2.F32 R4, -RZ, R4.H0_H0 ;  /* 0x20000004ff047230 */ /* 0x004fcc0000004100 */
[----:B------:R-:W0:Y:S02]  /*6d10*/  F2I.S64.TRUNC R4, R4 ;  /* 0x0000000400047311 */ /* 0x000e24000020d900 */
[----:B0-----:R-:W-:Y:S01]  /*6d20*/  PRMT R18, R4, 0x7610, R18 ;  /* 0x0000761004127816 */ /* 0x001fe20000000012 */
[----:B------:R-:W-:Y:S06]  /*6d30*/  BRA `(.L_x_55449) ;  /* 0x0000000800f47947 */ /* 0x000fec0003800000 */
.L_x_55490:
        /* <DEDUP_REMOVED lines=10> */
.L_x_55493:
[----:B------:R-:W2:Y:S02]  /*6de0*/  LDG.E.U16 R6, desc[UR36][R6.64] ;  /* 0x0000002406067981 */ /* 0x000ea4000c1e1500 */
[----:B--2---:R-:W-:-:S06]  /*6df0*/  HADD2.F32 R4, -RZ, R6.H0_H0 ;  /* 0x20000006ff047230 */ /* 0x004fcc0000004100 */
[----:B------:R-:W0:Y:S02]  /*6e00*/  F2I.S64.TRUNC R4, R4 ;  /* 0x0000000400047311 */ /* 0x000e24000020d900 */
[----:B0-----:R-:W-:Y:S01]  /*6e10*/  PRMT R18, R4, 0x7610, R18 ;  /* 0x0000761004127816 */ /* 0x001fe20000000012 */
[----:B------:R-:W-:Y:S06]  /*6e20*/  BRA `(.L_x_55449) ;  /* 0x0000000800b87947 */ /* 0x000fec0003800000 */
.L_x_55492:
[----:B------:R-:W2:Y:S02]  /*6e30*/  LDG.E.64 R4, desc[UR36][R6.64] ;  /* 0x0000002406047981 */ /* 0x000ea4000c1e1b00 */
[----:B--2---:R-:W0:Y:S02]  /*6e40*/  F2I.S64.F64.TRUNC R4, R4 ;  /* 0x0000000400047311 */ /* 0x004e24000030d900 */
[----:B0-----:R-:W-:Y:S01]  /*6e50*/  PRMT R18, R4, 0x7610, R18 ;  /* 0x0000761004127816 */ /* 0x001fe20000000012 */
[----:B------:R-:W-:Y:S06]  /*6e60*/  BRA `(.L_x_55449) ;  /* 0x0000000800a87947 */ /* 0x000fec0003800000 */
.L_x_55483:
        /* <DEDUP_REMOVED lines=12> */
.L_x_55496:
[----:B------:R-:W2:Y:S02]  /*6f30*/  LDG.E.64 R6, desc[UR36][R6.64] ;  /* 0x0000002406067981 */ /* 0x000ea4000c1e1b00 */
[----:B--2---:R-:W0:Y:S02]  /*6f40*/  F2I.S64.F64.TRUNC R4, R6 ;  /* 0x0000000600047311 */ /* 0x004e24000030d900 */
[----:B0-----:R-:W-:Y:S01]  /*6f50*/  PRMT R18, R4, 0x7610, R18 ;  /* 0x0000761004127816 */ /* 0x001fe20000000012 */
[----:B------:R-:W-:Y:S06]  /*6f60*/  BRA `(.L_x_55449) ;  /* 0x0000000800687947 */ /* 0x000fec0003800000 */
.L_x_55495:
        /* <DEDUP_REMOVED lines=28> */
.L_x_55498:
        /* <DEDUP_REMOVED lines=15> */
.L_x_55497:
[----:B------:R-:W2:Y:S02]  /*7220*/  LDG.E.U16 R4, desc[UR36][R6.64] ;  /* 0x0000002406047981 */ /* 0x000ea4000c1e1500 */
[----:B--2---:R-:W-:-:S06]  /*7230*/  IMAD.U32 R4, R4, 0x10000, RZ ;  /* 0x0001000004047824 */ /* 0x004fcc00078e00ff */
[----:B------:R-:W0:Y:S02]  /*7240*/  F2I.S64.TRUNC R4, R4 ;  /* 0x0000000400047311 */ /* 0x000e24000020d900 */
[----:B0-----:R-:W-:Y:S01]  /*7250*/  PRMT R18, R4, 0x7610, R18 ;  /* 0x0000761004127816 */ /* 0x001fe20000000012 */
[----:B------:R-:W-:Y:S06]  /*7260*/  BRA `(.L_x_55449) ;  /* 0x0000000400a87947 */ /* 0x000fec0003800000 */
.L_x_55494:
        /* <DEDUP_REMOVED lines=10> */
.L_x_55501:
        /* <DEDUP_REMOVED lines=21> */
.L_x_55505:
[----:B------:R-:W-:Y:S05]  /*7460*/  BSYNC B1 ;  /* 0x0000000000017941 */ /* 0x000fea0003800000 */
.L_x_55504:
[----:B------:R-:W-:Y:S01]  /*7470*/  IMAD.SHL.U32 R3, R3, 0x100000, RZ ;  /* 0x0010000003037824 */ /* 0x000fe200078e00ff */
[----:B------:R-:W-:-:S04]  /*7480*/  LEA R5, R0, 0x3b800000, 0x17 ;  /* 0x3b80000000057811 */ /* 0x000fc800078eb8ff */
[----:B------:R-:W-:-:S07]  /*7490*/  LOP3.LUT R4, R5, R3, R6, 0xfe, !PT ;  /* 0x0000000305047212 */ /* 0x000fce00078efe06 */
.L_x_55503:
[----:B------:R-:W-:Y:S05]  /*74a0*/  BSYNC B0 ;  /* 0x0000000000007941 */ /* 0x000fea0003800000 */
.L_x_55502:
[----:B------:R-:W0:Y:S02]  /*74b0*/  F2I.S64.TRUNC R4, R4 ;  /* 0x0000000400047311 */ /* 0x000e24000020d900 */
[----:B0-----:R-:W-:Y:S01]  /*74c0*/  PRMT R18, R4, 0x7610, R18 ;  /* 0x0000761004127816 */ /* 0x001fe20000000012 */
[----:B------:R-:W-:Y:S06]  /*74d0*/  BRA `(.L_x_55449) ;  /* 0x00000004000c7947 */ /* 0x000fec0003800000 */
.L_x_55500:
        /* <DEDUP_REMOVED lines=21> */
.L_x_55509:
[----:B------:R-:W-:Y:S05]  /*7630*/  BSYNC B1 ;  /* 0x0000000000017941 */ /* 0x000fea0003800000 */
.L_x_55508:
[----:B------:R-:W-:Y:S01]  /*7640*/  IMAD.SHL.U32 R3, R3, 0x200000, RZ ;  /* 0x0020000003037824 */ /* 0x000fe200078e00ff */
[----:B------:R-:W-:-:S04]  /*7650*/  LEA R5, R0, 0x37800000, 0x17 ;  /* 0x3780000000057811 */ /* 0x000fc800078eb8ff */
[----:B------:R-:W-:-:S07]  /*7660*/  LOP3.LUT R4, R5, R3, R6, 0xfe, !PT ;  /* 0x0000000305047212 */ /* 0x000fce00078efe06 */
.L_x_55507:
[----:B------:R-:W-:Y:S05]  /*7670*/  BSYNC B0 ;  /* 0x0000000000007941 */ /* 0x000fea0003800000 */
.L_x_55506:
[----:B------:R-:W0:Y:S02]  /*7680*/  F2I.S64.TRUNC R4, R4 ;  /* 0x0000000400047311 */ /* 0x000e24000020d900 */
[----:B0-----:R-:W-:Y:S01]  /*7690*/  PRMT R18, R4, 0x7610, R18 ;  /* 0x0000761004127816 */ /* 0x001fe20000000012 */
[----:B------:R-:W-:Y:S06]  /*76a0*/  BRA `(.L_x_55449) ;  /* 0x0000000000987947 */ /* 0x000fec0003800000 */
.L_x_55499:
        /* <DEDUP_REMOVED lines=14> */
.L_x_55513:
[----:B------:R-:W-:Y:S05]  /*7790*/  BSYNC B0 ;  /* 0x0000000000007941 */ /* 0x000fea0003800000 */
.L_x_55512:
[----:B------:R-:W0:Y:S02]  /*77a0*/  F2I.S64.TRUNC R4, R4 ;  /* 0x0000000400047311 */ /* 0x000e24000020d900 */
[----:B0-----:R-:W-:Y:S01]  /*77b0*/  PRMT R18, R4, 0x7610, R18 ;  /* 0x0000761004127816 */ /* 0x001fe20000000012 */
[----:B------:R-:W-:Y:S06]  /*77c0*/  BRA `(.L_x_55449) ;  /* 0x0000000000507947 */ /* 0x000fec0003800000 */
.L_x_55487:
        /* <DEDUP_REMOVED lines=16> */
.L_x_55514:
[----:B------:R-:W-:Y:S05]  /*78d0*/  BRA `(.L_x_55449) ;  /* 0x00000000000c7947 */ /* 0x000fea0003800000 */
.L_x_55511:
[----:B------:R0:W5:Y:S01]  /*78e0*/  LDG.E.U8 R18, desc[UR36][R6.64] ;  /* 0x0000002406127981 */ /* 0x000162000c1e1100 */
[----:B------:R-:W-:Y:S05]  /*78f0*/  BRA `(.L_x_55449) ;  /* 0x0000000000047947 */ /* 0x000fea0003800000 */
.L_x_55510:
[----:B------:R0:W5:Y:S02]  /*7900*/  LDG.E.U8 R18, desc[UR36][R6.64] ;  /* 0x0000002406127981 */ /* 0x000164000c1e1100 */
.L_x_55449:
[----:B------:R-:W-:Y:S05]  /*7910*/  BSYNC B6 ;  /* 0x0000000000067941 */ /* 0x000fea0003800000 */
.L_x_55448:
[----:B------:R-:W1:Y:S01]  /*7920*/  S2R R25, SR_TID.X ;  /* 0x0000000000197919 */ /* 0x000e620000002100 */
[----:B------:R-:W-:Y:S01]  /*7930*/  BSSY B0, `(.L_x_55515) ;  /* 0x000000a000007945 */ /* 0x000fe20003800000 */
[----:B-1----:R-:W-:-:S13]  /*7940*/  ISETP.GE.AND P0, PT, R25, R16, PT ;  /* 0x000000101900720c */ /* 0x002fda0003f06270 */
[----:B------:R-:W-:Y:S05]  /*7950*/  @P0 BRA `(.L_x_55516) ;  /* 0x00000000001c0947 */ /* 0x000fea0003800000 */
[----:B-----5:R-:W-:Y:S01]  /*7960*/  LOP3.LUT P1, R8, R23, 0xff, RZ, 0xc0, !PT ;  /* 0x000000ff17087812 */ /* 0x020fe2000782c0ff */
[----:B------:R-:W-:-:S12]  /*7970*/  IMAD.MOV.U32 R3, RZ, RZ, 0xff ;  /* 0x000000ffff037424 */ /* 0x000fd800078e00ff */
[----:B------:R-:W-:Y:S05]  /*7980*/  @!P1 BRA `(.L_x_55516) ;  /* 0x0000000000109947 */ /* 0x000fea0003800000 */
[----:B------:R-:W-:Y:S02]  /*7990*/  LOP3.LUT R27, R27, 0xff, RZ, 0xc0, !PT ;  /* 0x000000ff1b1b7812 */ /* 0x000fe400078ec0ff */
[----:B------:R-:W-:-:S07]  /*79a0*/  MOV R4, 0x79c0 ;  /* 0x000079c000047802 */ /* 0x000fce0000000f00 */
[----:B0-234-:R-:W-:Y:S05]  /*79b0*/  CALL.REL.NOINC `($__internal_64_$__cuda_sm20_rem_u16) ;  /* 0x0000004000ec7944 */ /* 0x01dfea0003c00000 */
[----:B------:R-:W-:-:S07]  /*79c0*/  PRMT R3, R8, 0x7610, R3 ;  /* 0x0000761008037816 */ /* 0x000fce0000000003 */
.L_x_55516:
[----:B------:R-:W-:Y:S05]  /*79d0*/  BSYNC B0 ;  /* 0x0000000000007941 */ /* 0x000fea0003800000 */
.L_x_55515:
[----:B-----5:R-:W-:Y:S01]  /*79e0*/  VIADD R23, R25, 0x80 ;  /* 0x0000008019177836 */ /* 0x020fe20000000000 */
[----:B------:R-:W-:Y:S04]  /*79f0*/  BSSY B0, `(.L_x_55517) ;  /* 0x000000a000007945 */ /* 0x000fe80003800000 */
[----:B------:R-:W-:-:S13]  /*7a00*/  ISETP.GE.AND P1, PT, R23, R16, PT ;  /* 0x000000101700720c */ /* 0x000fda0003f26270 */
[----:B------:R-:W-:Y:S05]  /*7a10*/  @P1 BRA `(.L_x_55518) ;  /* 0x00000000001c1947 */ /* 0x000fea0003800000 */
[----:B------:R-:W-:Y:S01]  /*7a20*/  LOP3.LUT P1, R8, R22, 0xff, RZ, 0xc0, !PT ;  /* 0x000000ff16087812 */ /* 0x000fe2000782c0ff */
[----:B------:R-:W-:-:S12]  /*7a30*/  IMAD.MOV.U32 R22, RZ, RZ, 0xff ;  /* 0x000000ffff167424 */ /* 0x000fd800078e00ff */
[----:B------:R-:W-:Y:S05]  /*7a40*/  @!P1 BRA `(.L_x_55518) ;  /* 0x0000000000109947 */ /* 0x000fea0003800000 */
[----:B------:R-:W-:Y:S02]  /*7a50*/  LOP3.LUT R27, R17, 0xff, RZ, 0xc0, !PT ;  /* 0x000000ff111b7812 */ /* 0x000fe400078ec0ff */
[----:B------:R-:W-:-:S07]  /*7a60*/  MOV R4, 0x7a80 ;  /* 0x00007a8000047802 */ /* 0x000fce0000000f00 */
[----:B0-234-:R-:W-:Y:S05]  /*7a70*/  CALL.REL.NOINC `($__internal_64_$__cuda_sm20_rem_u16) ;  /* 0x0000004000bc7944 */ /* 0x01dfea0003c00000 */
[----:B------:R-:W-:-:S07]  /*7a80*/  PRMT R22, R8, 0x7610, R22 ;  /* 0x0000761008167816 */ /* 0x000fce0000000016 */
.L_x_55518:
[----:B------:R-:W-:Y:S05]  /*7a90*/  BSYNC B0 ;  /* 0x0000000000007941 */ /* 0x000fea0003800000 */
.L_x_55517:
[----:B------:R-:W-:Y:S01]  /*7aa0*/  VIADD R5, R25, 0x100 ;  /* 0x0000010019057836 */ /* 0x000fe20000000000 */
        /* <DEDUP_REMOVED lines=10> */
.L_x_55520:
[----:B------:R-:W-:Y:S05]  /*7b50*/  BSYNC B0 ;  /* 0x0000000000007941 */ /* 0x000fea0003800000 */
.L_x_55519:
        /* <DEDUP_REMOVED lines=11> */
.L_x_55522:
[----:B------:R-:W-:Y:S05]  /*7c10*/  BSYNC B0 ;  /* 0x0000000000007941 */ /* 0x000fea0003800000 */
.L_x_55521:
        /* <DEDUP_REMOVED lines=25> */
.L_x_55528:
[----:B------:R0:W-:Y:S01]  /*7db0*/  STG.E.U8 desc[UR36][R8.64], R3 ;  /* 0x0000000308007986 */ /* 0x0001e2000c101124 */
[----:B------:R-:W-:Y:S01]  /*7dc0*/  IMAD.MOV.U32 R25, RZ, RZ, R23 ;  /* 0x000000ffff197224 */ /* 0x000fe200078e0017 */
[----:B------:R-:W-:Y:S06]  /*7dd0*/  BRA `(.L_x_55524) ;  /* 0x0000000c00e87947 */ /* 0x000fec0003800000 */
.L_x_55527:
        /* <DEDUP_REMOVED lines=11> */
.L_x_55531:
[----:B------:R-:W-:Y:S01]  /*7e90*/  LOP3.LUT R3, R3, 0xff, RZ, 0xc0, !PT ;  /* 0x000000ff03037812 */ /* 0x000fe200078ec0ff */
[----:B------:R-:W-:-:S04]  /*7ea0*/  IMAD.MOV.U32 R25, RZ, RZ, R23 ;  /* 0x000000ffff197224 */ /* 0x000fc800078e0017 */
[----:B------:R0:W-:Y:S01]  /*7eb0*/  STG.E desc[UR36][R8.64], R3 ;  /* 0x0000000308007986 */ /* 0x0001e2000c101924 */
[----:B------:R-:W-:Y:S05]  /*7ec0*/  BRA `(.L_x_55524) ;  /* 0x0000000c00ac7947 */ /* 0x000fea0003800000 */
.L_x_55530:
[----:B------:R-:W-:Y:S01]  /*7ed0*/  LOP3.LUT R3, R3, 0xff, RZ, 0xc0, !PT ;  /* 0x000000ff03037812 */ /* 0x000fe200078ec0ff */
[----:B------:R-:W-:-:S04]  /*7ee0*/  IMAD.MOV.U32 R25, RZ, RZ, R23 ;  /* 0x000000ffff197224 */ /* 0x000fc800078e0017 */
[----:B------:R0:W-:Y:S01]  /*7ef0*/  STG.E.U16 desc[UR36][R8.64], R3 ;  /* 0x0000000308007986 */ /* 0x0001e2000c101524 */
[----:B------:R-:W-:Y:S05]  /*7f00*/  BRA `(.L_x_55524) ;  /* 0x0000000c009c7947 */ /* 0x000fea0003800000 */
.L_x_55526:
        /* <DEDUP_REMOVED lines=11> */
.L_x_55533:
[----:B------:R-:W-:Y:S01]  /*7fc0*/  LOP3.LUT R3, R3, 0xff, RZ, 0xc0, !PT ;  /* 0x000000ff03037812 */ /* 0x000fe200078ec0ff */
[----:B------:R-:W-:-:S03]  /*7fd0*/  IMAD.MOV.U32 R25, RZ, RZ, R23 ;  /* 0x000000ffff197224 */ /* 0x000fc600078e0017 */
[----:B------:R-:W0:Y:S02]  /*7fe0*/  I2F.U16 R0, R3 ;  /* 0x0000000300007306 */ /* 0x000e240000101000 */
[----:B0-----:R-:W-:-:S05]  /*7ff0*/  F2FP.F16.F32.PACK_AB R0, RZ, R0 ;  /* 0x00000000ff00723e */ /* 0x001fca00000000ff */
[----:B------:R0:W-:Y:S01]  /*8000*/  STG.E.U16 desc[UR36][R8.64], R0 ;  /* 0x0000000008007986 */ /* 0x0001e2000c101524 */
[----:B------:R-:W-:Y:S05]  /*8010*/  BRA `(.L_x_55524) ;  /* 0x0000000c00587947 */ /* 0x000fea0003800000 */
.L_x_55532:
        /* <DEDUP_REMOVED lines=12> */
.L_x_55535:
[----:B------:R-:W-:Y:S01]  /*80e0*/  LOP3.LUT R3, R3, 0xff, RZ, 0xc0, !PT ;  /* 0x000000ff03037812 */ /* 0x000fe200078ec0ff */
[----:B------:R-:W-:-:S05]  /*80f0*/  IMAD.MOV.U32 R25, RZ, RZ, R23 ;  /* 0x000000ffff197224 */ /* 0x000fca00078e0017 */
[----:B------:R-:W0:Y:S02]  /*8100*/  I2F.U16 R3, R3 ;  /* 0x0000000300037306 */ /* 0x000e240000101000 */
[----:B0-----:R-:W-:-:S04]  /*8110*/  F2FP.F16.F32.PACK_AB R3, RZ, R3 ;  /* 0x00000003ff03723e */ /* 0x001fc800000000ff */
[----:B------:R-:W-:-:S05]  /*8120*/  PRMT R3, R3, 0x5410, RZ ;  /* 0x0000541003037816 */ /* 0x000fca00000000ff */
[----:B------:R0:W-:Y:S01]  /*8130*/  STG.E desc[UR36][R8.64], R3 ;  /* 0x0000000308007986 */ /* 0x0001e2000c101924 */
[----:B------:R-:W-:Y:S05]  /*8140*/  BRA `(.L_x_55524) ;  /* 0x0000000c000c7947 */ /* 0x000fea0003800000 */
.L_x_55534:
[----:B------:R-:W-:Y:S01]  /*8150*/  LOP3.LUT R4, R3, 0xff, RZ, 0xc0, !PT ;  /* 0x000000ff03047812 */ /* 0x000fe200078ec0ff */
[----:B------:R-:W-:-:S05]  /*8160*/  IMAD.MOV.U32 R25, RZ, RZ, R23 ;  /* 0x000000ffff197224 */ /* 0x000fca00078e0017 */
[----:B------:R-:W0:Y:S02]  /*8170*/  I2F.F64.U16 R4, R4 ;  /* 0x0000000400047312 */ /* 0x000e240000101800 */
[----:B0-----:R0:W-:Y:S01]  /*8180*/  STG.E.64 desc[UR36][R8.64], R4 ;  /* 0x0000000408007986 */ /* 0x0011e2000c101b24 */
[----:B------:R-:W-:Y:S05]  /*8190*/  BRA `(.L_x_55524) ;  /* 0x0000000800f87947 */ /* 0x000fea0003800000 */
.L_x_55525:
        /* <DEDUP_REMOVED lines=13> */
.L_x_55538:
[----:B------:R-:W-:Y:S02]  /*8270*/  LOP3.LUT R4, R3, 0xff, RZ, 0xc0, !PT ;  /* 0x000000ff03047812 */ /* 0x000fe400078ec0ff */
[----:B--234-:R-:W-:Y:S01]  /*8280*/  CS2R R6, SRZ ;  /* 0x0000000000067805 */ /* 0x01cfe2000001ff00 */
[----:B------:R-:W-:-:S03]  /*8290*/  IMAD.MOV.U32 R25, RZ, RZ, R23 ;  /* 0x000000ffff197224 */ /* 0x000fc600078e0017 */
[----:B------:R-:W0:Y:S02]  /*82a0*/  I2F.F64.U16 R4, R4 ;  /* 0x0000000400047312 */ /* 0x000e240000101800 */
[----:B0-----:R0:W-:Y:S01]  /*82b0*/  STG.E.128 desc[UR36][R8.64], R4 ;  /* 0x0000000408007986 */ /* 0x0011e2000c101d24 */
[----:B------:R-:W-:Y:S05]  /*82c0*/  BRA `(.L_x_55524) ;  /* 0x0000000800ac7947 */ /* 0x000fea0003800000 */
.L_x_55537:
        /* <DEDUP_REMOVED lines=22> */
.L_x_55542:
[----:B------:R-:W-:Y:S05]  /*8430*/  BSYNC B0 ;  /* 0x0000000000007941 */ /* 0x000fea0003800000 */
.L_x_55541:
[----:B------:R-:W-:Y:S01]  /*8440*/  LOP3.LUT R5, R0, R5, RZ, 0xfc, !PT ;  /* 0x0000000500057212 */ /* 0x000fe200078efcff */
[----:B------:R-:W-:-:S04]  /*8450*/  IMAD.MOV.U32 R25, RZ, RZ, R23 ;  /* 0x000000ffff197224 */ /* 0x000fc800078e0017 */
[----:B------:R0:W-:Y:S01]  /*8460*/  STG.E.U8 desc[UR36][R8.64], R5 ;  /* 0x0000000508007986 */ /* 0x0001e2000c101124 */
[----:B------:R-:W-:Y:S05]  /*8470*/  BRA `(.L_x_55524) ;  /* 0x0000000800407947 */ /* 0x000fea0003800000 */
.L_x_55540:
        /* <DEDUP_REMOVED lines=14> */
.L_x_55544:
[----:B------:R-:W-:Y:S01]  /*8560*/  IMAD.MOV.U32 R0, RZ, RZ, 0x7f ;  /* 0x0000007fff007424 */ /* 0x000fe200078e00ff */
[----:B------:R-:W-:-:S04]  /*8570*/  ISETP.GT.U32.AND P0, PT, R3, 0x7f800000, PT ;  /* 0x7f8000000300780c */ /* 0x000fc80003f04070 */
[----:B------:R-:W-:-:S09]  /*8580*/  SEL R0, R0, 0x7c, P0 ;  /* 0x0000007c00007807 */ /* 0x000fd20000000000 */
.L_x_55545:
[----:B------:R-:W-:Y:S05]  /*8590*/  BSYNC B0 ;  /* 0x0000000000007941 */ /* 0x000fea0003800000 */
.L_x_55543:
[----:B------:R-:W-:Y:S01]  /*85a0*/  LOP3.LUT R3, R5, 0x80000000, RZ, 0xc0, !PT ;  /* 0x8000000005037812 */ /* 0x000fe200078ec0ff */
[----:B------:R-:W-:-:S03]  /*85b0*/  IMAD.MOV.U32 R25, RZ, RZ, R23 ;  /* 0x000000ffff197224 */ /* 0x000fc600078e0017 */
[----:B------:R-:W-:-:S04]  /*85c0*/  SHF.R.U32.HI R3, RZ, 0x18, R3 ;  /* 0x00000018ff037819 */ /* 0x000fc80000011603 */
[----:B------:R-:W-:-:S05]  /*85d0*/  LOP3.LUT R3, R0, R3, RZ, 0xfc, !PT ;  /* 0x0000000300037212 */ /* 0x000fca00078efcff */
[----:B------:R0:W-:Y:S01]  /*85e0*/  STG.E.U8 desc[UR36][R8.64], R3 ;  /* 0x0000000308007986 */ /* 0x0001e2000c101124 */
[----:B------:R-:W-:Y:S05]  /*85f0*/  BRA `(.L_x_55524) ;  /* 0x0000000400e07947 */ /* 0x000fea0003800000 */
.L_x_55539:
[----:B------:R-:W-:Y:S01]  /*8600*/  LOP3.LUT R3, R3, 0xff, RZ, 0xc0, !PT ;  /* 0x000000ff03037812 */ /* 0x000fe200078ec0ff */
[----:B------:R-:W-:-:S03]  /*8610*/  IMAD.MOV.U32 R25, RZ, RZ, R23 ;  /* 0x000000ffff197224 */ /* 0x000fc600078e0017 */
[----:B------:R-:W0:Y:S02]  /*8620*/  I2F.U16 R0, R3 ;  /* 0x0000000300007306 */ /* 0x000e240000101000 */
[----:B0-----:R-:W-:-:S05]  /*8630*/  F2FP.BF16.F32.PACK_AB R0, RZ, R0 ;  /* 0x00000000ff00723e */ /* 0x001fca00000010ff */
[----:B------:R0:W-:Y:S01]  /*8640*/  STG.E.U16 desc[UR36][R8.64], R0 ;  /* 0x0000000008007986 */ /* 0x0001e2000c101524 */
[----:B------:R-:W-:Y:S05]  /*8650*/  BRA `(.L_x_55524) ;  /* 0x0000000400c87947 */ /* 0x000fea0003800000 */
.L_x_55536:
        /* <DEDUP_REMOVED lines=12> */
.L_x_55548:
        /* <DEDUP_REMOVED lines=18> */
.L_x_55551:
[----:B------:R-:W-:-:S04]  /*8840*/  LOP3.LUT R3, R5, 0x80000000, RZ, 0xc0, !PT ;  /* 0x8000000005037812 */ /* 0x000fc800078ec0ff */
[----:B------:R-:W-:-:S04]  /*8850*/  SHF.R.U32.HI R3, RZ, 0x18, R3 ;  /* 0x00000018ff037819 */ /* 0x000fc80000011603 */
[----:B------:R-:W-:-:S04]  /*8860*/  LOP3.LUT R0, R0, R3, RZ, 0xfc, !PT ;  /* 0x0000000300007212 */ /* 0x000fc800078efcff */
[----:B------:R-:W-:-:S07]  /*8870*/  PRMT R4, R0, 0x7610, R4 ;  /* 0x0000761000047816 */ /* 0x000fce0000000004 */
.L_x_55550:
[----:B------:R-:W-:Y:S05]  /*8880*/  BSYNC B0 ;  /* 0x0000000000007941 */ /* 0x000fea0003800000 */
.L_x_55549:
[----:B------:R0:W-:Y:S01]  /*8890*/  STG.E.U8 desc[UR36][R8.64], R4 ;  /* 0x0000000408007986 */ /* 0x0001e2000c101124 */
[----:B------:R-:W-:Y:S01]  /*88a0*/  IMAD.MOV.U32 R25, RZ, RZ, R23 ;  /* 0x000000ffff197224 */ /* 0x000fe200078e0017 */
[----:B------:R-:W-:Y:S06]  /*88b0*/  BRA `(.L_x_55524) ;  /* 0x0000000400307947 */ /* 0x000fec0003800000 */
.L_x_55547:
        /* <DEDUP_REMOVED lines=18> */
.L_x_55554:
[----:B------:R-:W-:-:S04]  /*89e0*/  LOP3.LUT R3, R5, 0x80000000, RZ, 0xc0, !PT ;  /* 0x8000000005037812 */ /* 0x000fc800078ec0ff */
[----:B------:R-:W-:-:S04]  /*89f0*/  SHF.R.U32.HI R3, RZ, 0x18, R3 ;  /* 0x00000018ff037819 */ /* 0x000fc80000011603 */
[----:B------:R-:W-:-:S04]  /*8a00*/  LOP3.LUT R0, R0, R3, RZ, 0xfc, !PT ;  /* 0x0000000300007212 */ /* 0x000fc800078efcff */
[----:B------:R-:W-:-:S07]  /*8a10*/  PRMT R4, R0, 0x7610, R4 ;  /* 0x0000761000047816 */ /* 0x000fce0000000004 */
.L_x_55553:
[----:B------:R-:W-:Y:S05]  /*8a20*/  BSYNC B0 ;  /* 0x0000000000007941 */ /* 0x000fea0003800000 */
.L_x_55552:
[----:B------:R0:W-:Y:S01]  /*8a30*/  STG.E.U8 desc[UR36][R8.64], R4 ;  /* 0x0000000408007986 */ /* 0x0001e2000c101124 */
[----:B------:R-:W-:Y:S01]  /*8a40*/  IMAD.MOV.U32 R25, RZ, RZ, R23 ;  /* 0x000000ffff197224 */ /* 0x000fe200078e0017 */
[----:B------:R-:W-:Y:S06]  /*8a50*/  BRA `(.L_x_55524) ;  /* 0x0000000000c87947 */ /* 0x000fec0003800000 */
.L_x_55546:
        /* <DEDUP_REMOVED lines=24> */
.L_x_55529:
        /* <DEDUP_REMOVED lines=16> */
.L_x_55557:
[----:B------:R-:W-:Y:S01]  /*8ce0*/  IMAD.MOV.U32 R25, RZ, RZ, R23 ;  /* 0x000000ffff197224 */ /* 0x000fe200078e0017 */
[----:B------:R-:W-:Y:S06]  /*8cf0*/  BRA `(.L_x_55524) ;  /* 0x0000000000207947 */ /* 0x000fec0003800000 */
.L_x_55556:
[----:B------:R-:W-:Y:S01]  /*8d00*/  LOP3.LUT R4, R3, 0xff, RZ, 0xc0, !PT ;  /* 0x000000ff03047812 */ /* 0x000fe200078ec0ff */
[----:B------:R-:W-:Y:S02]  /*8d10*/  IMAD.MOV.U32 R5, RZ, RZ, RZ ;  /* 0x000000ffff057224 */ /* 0x000fe400078e00ff */
[----:B------:R-:W-:-:S03]  /*8d20*/  IMAD.MOV.U32 R25, RZ, RZ, R23 ;  /* 0x000000ffff197224 */ /* 0x000fc600078e0017 */
[----:B------:R0:W-:Y:S01]  /*8d30*/  STG.E.64 desc[UR36][R8.64], R4 ;  /* 0x0000000408007986 */ /* 0x0001e2000c101b24 */
[----:B------:R-:W-:Y:S05]  /*8d40*/  BRA `(.L_x_55524) ;  /* 0x00000000000c7947 */ /* 0x000fea0003800000 */
.L_x_55555:
[----:B------:R-:W-:Y:S01]  /*8d50*/  LOP3.LUT R3, R3, 0xff, RZ, 0xc0, !PT ;  /* 0x000000ff03037812 */ /* 0x000fe200078ec0ff */
[----:B------:R-:W-:-:S04]  /*8d60*/  IMAD.MOV.U32 R25, RZ, RZ, R23 ;  /* 0x000000ffff197224 */ /* 0x000fc800078e0017 */
[----:B------:R0:W-:Y:S03]  /*8d70*/  STG.E desc[UR36][R8.64], R3 ;  /* 0x0000000308007986 */ /* 0x0001e6000c101924 */
.L_x_55524:
[----:B------:R-:W-:Y:S05]  /*8d80*/  BSYNC B6 ;  /* 0x0000000000067941 */ /* 0x000fea0003800000 */
.L_x_55523:
        /* <DEDUP_REMOVED lines=23> */
.L_x_55563:
[----:B------:R0:W-:Y:S01]  /*8f00*/  STG.E.U8 desc[UR36][R8.64], R22 ;  /* 0x0000001608007986 */ /* 0x0001e2000c101124 */
[----:B------:R-:W-:Y:S05]  /*8f10*/  BRA `(.L_x_55565) ;  /* 0x0000000c00987947 */ /* 0x000fea0003800000 */
.L_x_55562:
        /* <DEDUP_REMOVED lines=10> */
.L_x_55567:
[----:B------:R-:W-:-:S05]  /*8fc0*/  LOP3.LUT R3, R22, 0xff, RZ, 0xc0, !PT ;  /* 0x000000ff16037812 */ /* 0x000fca00078ec0ff */
[----:B------:R0:W-:Y:S01]  /*8fd0*/  STG.E desc[UR36][R8.64], R3 ;  /* 0x0000000308007986 */ /* 0x0001e2000c101924 */
[----:B------:R-:W-:Y:S05]  /*8fe0*/  BRA `(.L_x_55565) ;  /* 0x0000000c00647947 */ /* 0x000fea0003800000 */
.L_x_55566:
[----:B------:R-:W-:-:S05]  /*8ff0*/  LOP3.LUT R3, R22, 0xff, RZ, 0xc0, !PT ;  /* 0x000000ff16037812 */ /* 0x000fca00078ec0ff */
[----:B------:R0:W-:Y:S01]  /*9000*/  STG.E.U16 desc[UR36][R8.64], R3 ;  /* 0x0000000308007986 */ /* 0x0001e2000c101524 */
[----:B------:R-:W-:Y:S05]  /*9010*/  BRA `(.L_x_55565) ;  /* 0x0000000c00587947 */ /* 0x000fea0003800000 */
.L_x_55561:
        /* <DEDUP_REMOVED lines=10> */
.L_x_55569:
[----:B------:R-:W-:-:S04]  /*90c0*/  LOP3.LUT R22, R22, 0xff, RZ, 0xc0, !PT ;  /* 0x000000ff16167812 */ /* 0x000fc800078ec0ff */
[----:B------:R-:W0:Y:S02]  /*90d0*/  I2F.U16 R0, R22 ;  /* 0x0000001600007306 */ /* 0x000e240000101000 */
[----:B0-----:R-:W-:-:S05]  /*90e0*/  F2FP.F16.F32.PACK_AB R0, RZ, R0 ;  /* 0x00000000ff00723e */ /* 0x001fca00000000ff */
[----:B------:R0:W-:Y:S01]  /*90f0*/  STG.E.U16 desc[UR36][R8.64], R0 ;  /* 0x0000000008007986 */ /* 0x0001e2000c101524 */
[----:B------:R-:W-:Y:S05]  /*9100*/  BRA `(.L_x_55565) ;  /* 0x0000000c001c7947 */ /* 0x000fea0003800000 */
.L_x_55568:
        /* <DEDUP_REMOVED lines=11> */
.L_x_55571:
[----:B------:R-:W-:-:S06]  /*91c0*/  LOP3.LUT R22, R22, 0xff, RZ, 0xc0, !PT ;  /* 0x000000ff16167812 */ /* 0x000fcc00078ec0ff */
[----:B------:R-:W0:Y:S02]  /*91d0*/  I2F.U16 R22, R22 ;  /* 0x0000001600167306 */ /* 0x000e240000101000 */
[----:B0-----:R-:W-:-:S04]  /*91e0*/  F2FP.F16.F32.PACK_AB R3, RZ, R22 ;  /* 0x00000016ff03723e */ /* 0x001fc800000000ff */
[----:B------:R-:W-:-:S05]  /*91f0*/  PRMT R3, R3, 0x5410, RZ ;  /* 0x0000541003037816 */ /* 0x000fca00000000ff */
[----:B------:R0:W-:Y:S01]  /*9200*/  STG.E desc[UR36][R8.64], R3 ;  /* 0x0000000308007986 */ /* 0x0001e2000c101924 */
[----:B------:R-:W-:Y:S05]  /*9210*/  BRA `(.L_x_55565) ;  /* 0x0000000800d87947 */ /* 0x000fea0003800000 */
.L_x_55570:
[----:B------:R-:W-:-:S06]  /*9220*/  LOP3.LUT R4, R22, 0xff, RZ, 0xc0, !PT ;  /* 0x000000ff16047812 */ /* 0x000fcc00078ec0ff */
[----:B------:R-:W0:Y:S02]  /*9230*/  I2F.F64.U16 R4, R4 ;  /* 0x0000000400047312 */ /* 0x000e240000101800 */
[----:B0-----:R0:W-:Y:S01]  /*9240*/  STG.E.64 desc[UR36][R8.64], R4 ;  /* 0x0000000408007986 */ /* 0x0011e2000c101b24 */
[----:B------:R-:W-:Y:S05]  /*9250*/  BRA `(.L_x_55565) ;  /* 0x0000000800c87947 */ /* 0x000fea0003800000 */
.L_x_55560:
        /* <DEDUP_REMOVED lines=12> */
.L_x_55574:
[----:B------:R-:W-:Y:S02]  /*9320*/  LOP3.LUT R4, R22, 0xff, RZ, 0xc0, !PT ;  /* 0x000000ff16047812 */ /* 0x000fe400078ec0ff */
[----:B--234-:R-:W-:-:S04]  /*9330*/  CS2R R6, SRZ ;  /* 0x0000000000067805 */ /* 0x01cfc8000001ff00 */
[----:B------:R-:W0:Y:S02]  /*9340*/  I2F.F64.U16 R4, R4 ;  /* 0x0000000400047312 */ /* 0x000e240000101800 */
[----:B0-----:R0:W-:Y:S01]  /*9350*/  STG.E.128 desc[UR36][R8.64], R4 ;  /* 0x0000000408007986 */ /* 0x0011e2000c101d24 */
[----:B------:R-:W-:Y:S05]  /*9360*/  BRA `(.L_x_55565) ;  /* 0x0000000800847947 */ /* 0x000fea0003800000 */
.L_x_55573:
        /* <DEDUP_REMOVED lines=22> */
.L_x_55578:
[----:B------:R-:W-:Y:S05]  /*94d0*/  BSYNC B0 ;  /* 0x0000000000007941 */ /* 0x000fea0003800000 */
.L_x_55577:
[----:B------:R-:W-:-:S05]  /*94e0*/  LOP3.LUT R5, R0, R5, RZ, 0xfc, !PT ;  /* 0x0000000500057212 */ /* 0x000fca00078efcff */
[----:B------:R0:W-:Y:S01]  /*94f0*/  STG.E.U8 desc[UR36][R8.64], R5 ;  /* 0x0000000508007986 */ /* 0x0001e2000c101124 */
[----:B------:R-:W-:Y:S05]  /*9500*/  BRA `(.L_x_55565) ;  /* 0x00000008001c7947 */ /* 0x000fea0003800000 */
.L_x_55576:
        /* <DEDUP_REMOVED lines=14> */
.L_x_55580:
[----:B------:R-:W-:Y:S01]  /*95f0*/  IMAD.MOV.U32 R0, RZ, RZ, 0x7f ;  /* 0x0000007fff007424 */ /* 0x000fe200078e00ff */
[----:B------:R-:W-:-:S04]  /*9600*/  ISETP.GT.U32.AND P0, PT, R3, 0x7f800000, PT ;  /* 0x7f8000000300780c */ /* 0x000fc80003f04070 */
[----:B------:R-:W-:-:S09]  /*9610*/  SEL R0, R0, 0x7c, P0 ;  /* 0x0000007c00007807 */ /* 0x000fd20000000000 */
.L_x_55581:
[----:B------:R-:W-:Y:S05]  /*9620*/  BSYNC B0 ;  /* 0x0000000000007941 */ /* 0x000fea0003800000 */
.L_x_55579:
[----:B------:R-:W-:-:S04]  /*9630*/  LOP3.LUT R3, R5, 0x80000000, RZ, 0xc0, !PT ;  /* 0x8000000005037812 */ /* 0x000fc800078ec0ff */
[----:B------:R-:W-:-:S04]  /*9640*/  SHF.R.U32.HI R3, RZ, 0x18, R3 ;  /* 0x00000018ff037819 */ /* 0x000fc80000011603 */
[----:B------:R-:W-:-:S05]  /*9650*/  LOP3.LUT R3, R0, R3, RZ, 0xfc, !PT ;  /* 0x0000000300037212 */ /* 0x000fca00078efcff */
[----:B------:R0:W-:Y:S01]  /*9660*/  STG.E.U8 desc[UR36][R8.64], R3 ;  /* 0x0000000308007986 */ /* 0x0001e2000c101124 */
[----:B------:R-:W-:Y:S05]  /*9670*/  BRA `(.L_x_55565) ;  /* 0x0000000400c07947 */ /* 0x000fea0003800000 */
.L_x_55575:
[----:B------:R-:W-:-:S04]  /*9680*/  LOP3.LUT R22, R22, 0xff, RZ, 0xc0, !PT ;  /* 0x000000ff16167812 */ /* 0x000fc800078ec0ff */
[----:B------:R-:W0:Y:S02]  /*9690*/  I2F.U16 R0, R22 ;  /* 0x0000001600007306 */ /* 0x000e240000101000 */
[----:B0-----:R-:W-:-:S05]  /*96a0*/  F2FP.BF16.F32.PACK_AB R0, RZ, R0 ;  /* 0x00000000ff00723e */ /* 0x001fca00000010ff */
[----:B------:R0:W-:Y:S01]  /*96b0*/  STG.E.U16 desc[UR36][R8.64], R0 ;  /* 0x0000000008007986 */ /* 0x0001e2000c101524 */
[----:B------:R-:W-:Y:S05]  /*96c0*/  BRA `(.L_x_55565) ;  /* 0x0000000400ac7947 */ /* 0x000fea0003800000 */
.L_x_55572:
        /* <DEDUP_REMOVED lines=11> */
.L_x_55584:
        /* <DEDUP_REMOVED lines=18> */
.L_x_55587:
[----:B------:R-:W-:-:S04]  /*98a0*/  LOP3.LUT R3, R5, 0x80000000, RZ, 0xc0, !PT ;  /* 0x8000000005037812 */ /* 0x000fc800078ec0ff */
[----:B------:R-:W-:-:S04]  /*98b0*/  SHF.R.U32.HI R3, RZ, 0x18, R3 ;  /* 0x00000018ff037819 */ /* 0x000fc80000011603 */
[----:B------:R-:W-:-:S04]  /*98c0*/  LOP3.LUT R0, R0, R3, RZ, 0xfc, !PT ;  /* 0x0000000300007212 */ /* 0x000fc800078efcff */
[----:B------:R-:W-:-:S07]  /*98d0*/  PRMT R4, R0, 0x7610, R4 ;  /* 0x0000761000047816 */ /* 0x000fce0000000004 */
.L_x_55586:
[----:B------:R-:W-:Y:S05]  /*98e0*/  BSYNC B0 ;  /* 0x0000000000007941 */ /* 0x000fea0003800000 */
.L_x_55585:
[----:B------:R0:W-:Y:S01]  /*98f0*/  STG.E.U8 desc[UR36][R8.64], R4 ;  /* 0x0000000408007986 */ /* 0x0001e2000c101124 */
[----:B------:R-:W-:Y:S05]  /*9900*/  BRA `(.L_x_55565) ;  /* 0x00000004001c7947 */ /* 0x000fea0003800000 */
.L_x_55583:
        /* <DEDUP_REMOVED lines=18> */
.L_x_55590:
[----:B------:R-:W-:-:S04]  /*9a30*/  LOP3.LUT R3, R5, 0x80000000, RZ, 0xc0, !PT ;  /* 0x8000000005037812 */ /* 0x000fc800078ec0ff */
[----:B------:R-:W-:-:S04]  /*9a40*/  SHF.R.U32.HI R3, RZ, 0x18, R3 ;  /* 0x00000018ff037819 */ /* 0x000fc80000011603 */
[----:B------:R-:W-:-:S04]  /*9a50*/  LOP3.LUT R0, R0, R3, RZ, 0xfc, !PT ;  /* 0x0000000300007212 */ /* 0x000fc800078efcff */
[----:B------:R-:W-:-:S07]  /*9a60*/  PRMT R4, R0, 0x7610, R4 ;  /* 0x0000761000047816 */ /* 0x000fce0000000004 */
.L_x_55589:
[----:B------:R-:W-:Y:S05]  /*9a70*/  BSYNC B0 ;  /* 0x0000000000007941 */ /* 0x000fea0003800000 */
.L_x_55588:
[----:B------:R0:W-:Y:S01]  /*9a80*/  STG.E.U8 desc[UR36][R8.64], R4 ;  /* 0x0000000408007986 */ /* 0x0001e2000c101124 */
[----:B------:R-:W-:Y:S05]  /*9a90*/  BRA `(.L_x_55565) ;  /* 0x0000000000b87947 */ /* 0x000fea0003800000 */
.L_x_55582:
        /* <DEDUP_REMOVED lines=23> */
.L_x_55564:
        /* <DEDUP_REMOVED lines=16> */
.L_x_55593:
[----:B------:R-:W-:Y:S05]  /*9d10*/  BRA `(.L_x_55565) ;  /* 0x0000000000187947 */ /* 0x000fea0003800000 */
.L_x_55592:
[----:B------:R-:W-:Y:S01]  /*9d20*/  LOP3.LUT R22, R22, 0xff, RZ, 0xc0, !PT ;  /* 0x000000ff16167812 */ /* 0x000fe200078ec0ff */
[----:B------:R-:W-:-:S05]  /*9d30*/  IMAD.MOV.U32 R23, RZ, RZ, RZ ;  /* 0x000000ffff177224 */ /* 0x000fca00078e00ff */
[----:B------:R0:W-:Y:S01]  /*9d40*/  STG.E.64 desc[UR36][R8.64], R22 ;  /* 0x0000001608007986 */ /* 0x0001e2000c101b24 */
[----:B------:R-:W-:Y:S05]  /*9d50*/  BRA `(.L_x_55565) ;  /* 0x0000000000087947 */ /* 0x000fea0003800000 */
.L_x_55591:
[----:B------:R-:W-:-:S05]  /*9d60*/  LOP3.LUT R3, R22, 0xff, RZ, 0xc0, !PT ;  /* 0x000000ff16037812 */ /* 0x000fca00078ec0ff */
[----:B------:R0:W-:Y:S02]  /*9d70*/  STG.E desc[UR36][R8.64], R3 ;  /* 0x0000000308007986 */ /* 0x0001e4000c101924 */
.L_x_55565:
        /* <DEDUP_REMOVED lines=23> */
.L_x_55597:
[----:B------:R0:W-:Y:S01]  /*9ef0*/  STG.E.U8 desc[UR36][R8.64], R17 ;  /* 0x0000001108007986 */ /* 0x0001e2000c101124 */
[----:B------:R-:W-:Y:S05]  /*9f00*/  BRA `(.L_x_55599) ;  /* 0x0000000c00987947 */ /* 0x000fea0003800000 */
.L_x_55596:
        /* <DEDUP_REMOVED lines=10> */
.L_x_55601:
[----:B------:R-:W-:-:S05]  /*9fb0*/  LOP3.LUT R17, R17, 0xff, RZ, 0xc0, !PT ;  /* 0x000000ff11117812 */ /* 0x000fca00078ec0ff */
[----:B------:R0:W-:Y:S01]  /*9fc0*/  STG.E desc[UR36][R8.64], R17 ;  /* 0x0000001108007986 */ /* 0x0001e2000c101924 */
[----:B------:R-:W-:Y:S05]  /*9fd0*/  BRA `(.L_x_55599) ;  /* 0x0000000c00647947 */ /* 0x000fea0003800000 */
.L_x_55600:
[----:B------:R-:W-:-:S05]  /*9fe0*/  LOP3.LUT R17, R17, 0xff, RZ, 0xc0, !PT ;  /* 0x000000ff11117812 */ /* 0x000fca00078ec0ff */
[----:B------:R0:W-:Y:S01]  /*9ff0*/  STG.E.U16 desc[UR36][R8.64], R17 ;  /* 0x0000001108007986 */ /* 0x0001e2000c101524 */
[----:B------:R-:W-:Y:S05]  /*a000*/  BRA `(.L_x_55599) ;  /* 0x0000000c00587947 */ /* 0x000fea0003800000 */
.L_x_55595:
        /* <DEDUP_REMOVED lines=10> */
.L_x_55603:
[----:B------:R-:W-:-:S04]  /*a0b0*/  LOP3.LUT R17, R17, 0xff, RZ, 0xc0, !PT ;  /* 0x000000ff11117812 */ /* 0x000fc800078ec0ff */
[----:B------:R-:W0:Y:S02]  /*a0c0*/  I2F.U16 R0, R17 ;  /* 0x0000001100007306 */ /* 0x000e240000101000 */
[----:B0-----:R-:W-:-:S05]  /*a0d0*/  F2FP.F16.F32.PACK_AB R0, RZ, R0 ;  /* 0x00000000ff00723e */ /* 0x001fca00000000ff */
[----:B------:R0:W-:Y:S01]  /*a0e0*/  STG.E.U16 desc[UR36][R8.64], R0 ;  /* 0x0000000008007986 */ /* 0x0001e2000c101524 */
[----:B------:R-:W-:Y:S05]  /*a0f0*/  BRA `(.L_x_55599) ;  /* 0x0000000c001c7947 */ /* 0x000fea0003800000 */
.L_x_55602:
        /* <DEDUP_REMOVED lines=11> */
.L_x_55605:
[----:B------:R-:W-:-:S06]  /*a1b0*/  LOP3.LUT R17, R17, 0xff, RZ, 0xc0, !PT ;  /* 0x000000ff11117812 */ /* 0x000fcc00078ec0ff */
[----:B------:R-:W0:Y:S02]  /*a1c0*/  I2F.U16 R17, R17 ;  /* 0x0000001100117306 */ /* 0x000e240000101000 */
[----:B0-----:R-:W-:-:S04]  /*a1d0*/  F2FP.F16.F32.PACK_AB R3, RZ, R17 ;  /* 0x00000011ff03723e */ /* 0x001fc800000000ff */
[----:B------:R-:W-:-:S05]  /*a1e0*/  PRMT R3, R3, 0x5410, RZ ;  /* 0x0000541003037816 */ /* 0x000fca00000000ff */
[----:B------:R0:W-:Y:S01]  /*a1f0*/  STG.E desc[UR36][R8.64], R3 ;  /* 0x0000000308007986 */ /* 0x0001e2000c101924 */
[----:B------:R-:W-:Y:S05]  /*a200*/  BRA `(.L_x_55599) ;  /* 0x0000000800d87947 */ /* 0x000fea0003800000 */
.L_x_55604:
[----:B------:R-:W-:-:S06]  /*a210*/  LOP3.LUT R4, R17, 0xff, RZ, 0xc0, !PT ;  /* 0x000000ff11047812 */ /* 0x000fcc00078ec0ff */
[----:B------:R-:W0:Y:S02]  /*a220*/  I2F.F64.U16 R4, R4 ;  /* 0x0000000400047312 */ /* 0x000e240000101800 */
[----:B0-----:R0:W-:Y:S01]  /*a230*/  STG.E.64 desc[UR36][R8.64], R4 ;  /* 0x0000000408007986 */ /* 0x0011e2000c101b24 */
[----:B------:R-:W-:Y:S05]  /*a240*/  BRA `(.L_x_55599) ;  /* 0x0000000800c87947 */ /* 0x000fea0003800000 */
.L_x_55594:
        /* <DEDUP_REMOVED lines=12> */
.L_x_55608:
[----:B------:R-:W-:Y:S02]  /*a310*/  LOP3.LUT R4, R17, 0xff, RZ, 0xc0, !PT ;  /* 0x000000ff11047812 */ /* 0x000fe400078ec0ff */
[----:B--234-:R-:W-:-:S04]  /*a320*/  CS2R R6, SRZ ;  /* 0x0000000000067805 */ /* 0x01cfc8000001ff00 */
[----:B------:R-:W0:Y:S02]  /*a330*/  I2F.F64.U16 R4, R4 ;  /* 0x0000000400047312 */ /* 0x000e240000101800 */
[----:B0-----:R0:W-:Y:S01]  /*a340*/  STG.E.128 desc[UR36][R8.64], R4 ;  /* 0x0000000408007986 */ /* 0x0011e2000c101d24 */
[----:B------:R-:W-:Y:S05]  /*a350*/  BRA `(.L_x_55599) ;  /* 0x0000000800847947 */ /* 0x000fea0003800000 */
.L_x_55607:
        /* <DEDUP_REMOVED lines=22> */
.L_x_55612:
[----:B------:R-:W-:Y:S05]  /*a4c0*/  BSYNC B0 ;  /* 0x0000000000007941 */ /* 0x000fea0003800000 */
.L_x_55611:
[----:B------:R-:W-:-:S05]  /*a4d0*/  LOP3.LUT R5, R0, R5, RZ, 0xfc, !PT ;  /* 0x0000000500057212 */ /* 0x000fca00078efcff */
[----:B------:R0:W-:Y:S01]  /*a4e0*/  STG.E.U8 desc[UR36][R8.64], R5 ;  /* 0x0000000508007986 */ /* 0x0001e2000c101124 */
[----:B------:R-:W-:Y:S05]  /*a4f0*/  BRA `(.L_x_55599) ;  /* 0x00000008001c7947 */ /* 0x000fea0003800000 */
.L_x_55610:
        /* <DEDUP_REMOVED lines=14> */
.L_x_55614:
[----:B------:R-:W-:Y:S01]  /*a5e0*/  IMAD.MOV.U32 R0, RZ, RZ, 0x7f ;  /* 0x0000007fff007424 */ /* 0x000fe200078e00ff */
[----:B------:R-:W-:-:S04]  /*a5f0*/  ISETP.GT.U32.AND P0, PT, R3, 0x7f800000, PT ;  /* 0x7f8000000300780c */ /* 0x000fc80003f04070 */
[----:B------:R-:W-:-:S09]  /*a600*/  SEL R0, R0, 0x7c, P0 ;  /* 0x0000007c00007807 */ /* 0x000fd20000000000 */
.L_x_55615:
[----:B------:R-:W-:Y:S05]  /*a610*/  BSYNC B0 ;  /* 0x0000000000007941 */ /* 0x000fea0003800000 */
.L_x_55613:
[----:B------:R-:W-:-:S04]  /*a620*/  LOP3.LUT R3, R17, 0x80000000, RZ, 0xc0, !PT ;  /* 0x8000000011037812 */ /* 0x000fc800078ec0ff */
[----:B------:R-:W-:-:S04]  /*a630*/  SHF.R.U32.HI R3, RZ, 0x18, R3 ;  /* 0x00000018ff037819 */ /* 0x000fc80000011603 */
[----:B------:R-:W-:-:S05]  /*a640*/  LOP3.LUT R3, R0, R3, RZ, 0xfc, !PT ;  /* 0x0000000300037212 */ /* 0x000fca00078efcff */
[----:B------:R0:W-:Y:S01]  /*a650*/  STG.E.U8 desc[UR36][R8.64], R3 ;  /* 0x0000000308007986 */ /* 0x0001e2000c101124 */
[----:B------:R-:W-:Y:S05]  /*a660*/  BRA `(.L_x_55599) ;  /* 0x0000000400c07947 */ /* 0x000fea0003800000 */
.L_x_55609:
[----:B------:R-:W-:-:S04]  /*a670*/  LOP3.LUT R17, R17, 0xff, RZ, 0xc0, !PT ;  /* 0x000000ff11117812 */ /* 0x000fc800078ec0ff */
[----:B------:R-:W0:Y:S02]  /*a680*/  I2F.U16 R0, R17 ;  /* 0x0000001100007306 */ /* 0x000e240000101000 */
[----:B0-----:R-:W-:-:S05]  /*a690*/  F2FP.BF16.F32.PACK_AB R0, RZ, R0 ;  /* 0x00000000ff00723e */ /* 0x001fca00000010ff */
[----:B------:R0:W-:Y:S01]  /*a6a0*/  STG.E.U16 desc[UR36][R8.64], R0 ;  /* 0x0000000008007986 */ /* 0x0001e2000c101524 */
[----:B------:R-:W-:Y:S05]  /*a6b0*/  BRA `(.L_x_55599) ;  /* 0x0000000400ac7947 */ /* 0x000fea0003800000 */
.L_x_55606:
        /* <DEDUP_REMOVED lines=11> */
.L_x_55618:
        /* <DEDUP_REMOVED lines=18> */
.L_x_55621:
[----:B------:R-:W-:-:S04]  /*a890*/  LOP3.LUT R3, R17, 0x80000000, RZ, 0xc0, !PT ;  /* 0x8000000011037812 */ /* 0x000fc800078ec0ff */
[----:B------:R-:W-:-:S04]  /*a8a0*/  SHF.R.U32.HI R3, RZ, 0x18, R3 ;  /* 0x00000018ff037819 */ /* 0x000fc80000011603 */
[----:B------:R-:W-:-:S04]  /*a8b0*/  LOP3.LUT R0, R0, R3, RZ, 0xfc, !PT ;  /* 0x0000000300007212 */ /* 0x000fc800078efcff */
[----:B------:R-:W-:-:S07]  /*a8c0*/  PRMT R4, R0, 0x7610, R4 ;  /* 0x0000761000047816 */ /* 0x000fce0000000004 */
.L_x_55620:
[----:B------:R-:W-:Y:S05]  /*a8d0*/  BSYNC B0 ;  /* 0x0000000000007941 */ /* 0x000fea0003800000 */
.L_x_55619:
[----:B------:R0:W-:Y:S01]  /*a8e0*/  STG.E.U8 desc[UR36][R8.64], R4 ;  /* 0x0000000408007986 */ /* 0x0001e2000c101124 */
[----:B------:R-:W-:Y:S05]  /*a8f0*/  BRA `(.L_x_55599) ;  /* 0x00000004001c7947 */ /* 0x000fea0003800000 */
.L_x_55617:
        /* <DEDUP_REMOVED lines=18> */
.L_x_55624:
[----:B------:R-:W-:-:S04]  /*aa20*/  LOP3.LUT R3, R17, 0x80000000, RZ, 0xc0, !PT ;  /* 0x8000000011037812 */ /* 0x000fc800078ec0ff */
[----:B------:R-:W-:-:S04]  /*aa30*/  SHF.R.U32.HI R3, RZ, 0x18, R3 ;  /* 0x00000018ff037819 */ /* 0x000fc80000011603 */
[----:B------:R-:W-:-:S04]  /*aa40*/  LOP3.LUT R0, R0, R3, RZ, 0xfc, !PT ;  /* 0x0000000300007212 */ /* 0x000fc800078efcff */
[----:B------:R-:W-:-:S07]  /*aa50*/  PRMT R4, R0, 0x7610, R4 ;  /* 0x0000761000047816 */ /* 0x000fce0000000004 */
.L_x_55623:
[----:B------:R-:W-:Y:S05]  /*aa60*/  BSYNC B0 ;  /* 0x0000000000007941 */ /* 0x000fea0003800000 */
.L_x_55622:
[----:B------:R0:W-:Y:S01]  /*aa70*/  STG.E.U8 desc[UR36][R8.64], R4 ;  /* 0x0000000408007986 */ /* 0x0001e2000c101124 */
[----:B------:R-:W-:Y:S05]  /*aa80*/  BRA `(.L_x_55599) ;  /* 0x0000000000b87947 */ /* 0x000fea0003800000 */
.L_x_55616:
        /* <DEDUP_REMOVED lines=23> */
.L_x_55598:
        /* <DEDUP_REMOVED lines=16> */
.L_x_55627:
[----:B------:R-:W-:Y:S05]  /*ad00*/  BRA `(.L_x_55599) ;  /* 0x0000000000187947 */ /* 0x000fea0003800000 */
.L_x_55626:
[----:B------:R-:W-:Y:S01]  /*ad10*/  LOP3.LUT R4, R17, 0xff, RZ, 0xc0, !PT ;  /* 0x000000ff11047812 */ /* 0x000fe200078ec0ff */
[----:B------:R-:W-:-:S05]  /*ad20*/  IMAD.MOV.U32 R5, RZ, RZ, RZ ;  /* 0x000000ffff057224 */ /* 0x000fca00078e00ff */
[----:B------:R0:W-:Y:S01]  /*ad30*/  STG.E.64 desc[UR36][R8.64], R4 ;  /* 0x0000000408007986 */ /* 0x0001e2000c101b24 */
[----:B------:R-:W-:Y:S05]  /*ad40*/  BRA `(.L_x_55599) ;  /* 0x0000000000087947 */ /* 0x000fea0003800000 */
.L_x_55625:
[----:B------:R-:W-:-:S05]  /*ad50*/  LOP3.LUT R17, R17, 0xff, RZ, 0xc0, !PT ;  /* 0x000000ff11117812 */ /* 0x000fca00078ec0ff */
[----:B------:R0:W-:Y:S02]  /*ad60*/  STG.E desc[UR36][R8.64], R17 ;  /* 0x0000001108007986 */ /* 0x0001e4000c101924 */
.L_x_55599:
[----:B------:R-:W-:-:S07]  /*ad70*/  VIADD R25, R25, 0x80 ;  /* 0x0000008019197836 */ /* 0x000fce0000000000 */
.L_x_55559:
[----:B------:R-:W-:Y:S05]  /*ad80*/  BSYNC B6 ;  /* 0x0000000000067941 */ /* 0x000fea0003800000 */
.L_x_55558:
[----:B------:R-:W-:-:S13]  /*ad90*/  ISETP.GE.AND P0, PT, R25, R16, PT ;  /* 0x000000101900720c */ /* 0x000fda0003f06270 */
[----:B------:R-:W-:Y:S05]  /*ada0*/  @P0 EXIT ;  /* 0x000000000000094d */ /* 0x000fea0003800000 */
        /* <DEDUP_REMOVED lines=19> */
.L_x_55631:
[----:B------:R-:W-:Y:S01]  /*aee0*/  STG.E.U8 desc[UR36][R2.64], R18 ;  /* 0x0000001202007986 */ /* 0x000fe2000c101124 */
[----:B------:R-:W-:Y:S05]  /*aef0*/  EXIT ;  /* 0x000000000000794d */ /* 0x000fea0003800000 */
.L_x_55630:
        /* <DEDUP_REMOVED lines=10> */
.L_x_55634:
[----:B------:R-:W-:-:S05]  /*afa0*/  LOP3.LUT R5, R18, 0xff, RZ, 0xc0, !PT ;  /* 0x000000ff12057812 */ /* 0x000fca00078ec0ff */
[----:B------:R-:W-:Y:S01]  /*afb0*/  STG.E desc[UR36][R2.64], R5 ;  /* 0x0000000502007986 */ /* 0x000fe2000c101924 */
[----:B------:R-:W-:Y:S05]  /*afc0*/  EXIT ;  /* 0x000000000000794d */ /* 0x000fea0003800000 */
.L_x_55633:
[----:B------:R-:W-:-:S05]  /*afd0*/  LOP3.LUT R5, R18, 0xff, RZ, 0xc0, !PT ;  /* 0x000000ff12057812 */ /* 0x000fca00078ec0ff */
[----:B------:R-:W-:Y:S01]  /*afe0*/  STG.E.U16 desc[UR36][R2.64], R5 ;  /* 0x0000000502007986 */ /* 0x000fe2000c101524 */
[----:B------:R-:W-:Y:S05]  /*aff0*/  EXIT ;  /* 0x000000000000794d */ /* 0x000fea0003800000 */
.L_x_55629:
        /* <DEDUP_REMOVED lines=10> */
.L_x_55636:
[----:B------:R-:W-:-:S04]  /*b0a0*/  LOP3.LUT R18, R18, 0xff, RZ, 0xc0, !PT ;  /* 0x000000ff12127812 */ /* 0x000fc800078ec0ff */
[----:B------:R-:W0:Y:S02]  /*b0b0*/  I2F.U16 R0, R18 ;  /* 0x0000001200007306 */ /* 0x000e240000101000 */
[----:B0-----:R-:W-:-:S05]  /*b0c0*/  F2FP.F16.F32.PACK_AB R0, RZ, R0 ;  /* 0x00000000ff00723e */ /* 0x001fca00000000ff */
[----:B------:R-:W-:Y:S01]  /*b0d0*/  STG.E.U16 desc[UR36][R2.64], R0 ;  /* 0x0000000002007986 */ /* 0x000fe2000c101524 */
[----:B------:R-:W-:Y:S05]  /*b0e0*/  EXIT ;  /* 0x000000000000794d */ /* 0x000fea0003800000 */
.L_x_55635:
        /* <DEDUP_REMOVED lines=11> */
.L_x_55638:
[----:B------:R-:W-:-:S06]  /*b1a0*/  LOP3.LUT R18, R18, 0xff, RZ, 0xc0, !PT ;  /* 0x000000ff12127812 */ /* 0x000fcc00078ec0ff */
[----:B------:R-:W0:Y:S02]  /*b1b0*/  I2F.U16 R18, R18 ;  /* 0x0000001200127306 */ /* 0x000e240000101000 */
[----:B0-----:R-:W-:-:S04]  /*b1c0*/  F2FP.F16.F32.PACK_AB R5, RZ, R18 ;  /* 0x00000012ff05723e */ /* 0x001fc800000000ff */
[----:B------:R-:W-:-:S05]  /*b1d0*/  PRMT R5, R5, 0x5410, RZ ;  /* 0x0000541005057816 */ /* 0x000fca00000000ff */
[----:B------:R-:W-:Y:S01]  /*b1e0*/  STG.E desc[UR36][R2.64], R5 ;  /* 0x0000000502007986 */ /* 0x000fe2000c101924 */
[----:B------:R-:W-:Y:S05]  /*b1f0*/  EXIT ;  /* 0x000000000000794d */ /* 0x000fea0003800000 */
.L_x_55637:
[----:B------:R-:W-:-:S06]  /*b200*/  LOP3.LUT R4, R18, 0xff, RZ, 0xc0, !PT ;  /* 0x000000ff12047812 */ /* 0x000fcc00078ec0ff */
[----:B------:R-:W0:Y:S02]  /*b210*/  I2F.F64.U16 R4, R4 ;  /* 0x0000000400047312 */ /* 0x000e240000101800 */
[----:B0-----:R-:W-:Y:S01]  /*b220*/  STG.E.64 desc[UR36][R2.64], R4 ;  /* 0x0000000402007986 */ /* 0x001fe2000c101b24 */
[----:B------:R-:W-:Y:S05]  /*b230*/  EXIT ;  /* 0x000000000000794d */ /* 0x000fea0003800000 */
.L_x_55628:
        /* <DEDUP_REMOVED lines=12> */
.L_x_55641:
[----:B------:R-:W-:Y:S02]  /*b300*/  LOP3.LUT R4, R18, 0xff, RZ, 0xc0, !PT ;  /* 0x000000ff12047812 */ /* 0x000fe400078ec0ff */
[----:B--234-:R-:W-:-:S04]  /*b310*/  CS2R R6, SRZ ;  /* 0x0000000000067805 */ /* 0x01cfc8000001ff00 */
[----:B------:R-:W0:Y:S02]  /*b320*/  I2F.F64.U16 R4, R4 ;  /* 0x0000000400047312 */ /* 0x000e240000101800 */
[----:B0-----:R-:W-:Y:S01]  /*b330*/  STG.E.128 desc[UR36][R2.64], R4 ;  /* 0x0000000402007986 */ /* 0x001fe2000c101d24 */
[----:B------:R-:W-:Y:S05]  /*b340*/  EXIT ;  /* 0x000000000000794d */ /* 0x000fea0003800000 */
.L_x_55640:
        /* <DEDUP_REMOVED lines=22> */
.L_x_55645:
[----:B------:R-:W-:Y:S05]  /*b4b0*/  BSYNC B0 ;  /* 0x0000000000007941 */ /* 0x000fea0003800000 */
.L_x_55644:
[----:B------:R-:W-:-:S05]  /*b4c0*/  LOP3.LUT R5, R0, R5, RZ, 0xfc, !PT ;  /* 0x0000000500057212 */ /* 0x000fca00078efcff */
[----:B------:R-:W-:Y:S01]  /*b4d0*/  STG.E.U8 desc[UR36][R2.64], R5 ;  /* 0x0000000502007986 */ /* 0x000fe2000c101124 */
[----:B------:R-:W-:Y:S05]  /*b4e0*/  EXIT ;  /* 0x000000000000794d */ /* 0x000fea0003800000 */
.L_x_55643:
        /* <DEDUP_REMOVED lines=14> */
.L_x_55647:
[----:B------:R-:W-:Y:S01]  /*b5d0*/  IMAD.MOV.U32 R0, RZ, RZ, 0x7f ;  /* 0x0000007fff007424 */ /* 0x000fe200078e00ff */
[----:B------:R-:W-:-:S04]  /*b5e0*/  ISETP.GT.U32.AND P0, PT, R4, 0x7f800000, PT ;  /* 0x7f8000000400780c */ /* 0x000fc80003f04070 */
[----:B------:R-:W-:-:S09]  /*b5f0*/  SEL R0, R0, 0x7c, P0 ;  /* 0x0000007c00007807 */ /* 0x000fd20000000000 */
.L_x_55648:
[----:B------:R-:W-:Y:S05]  /*b600*/  BSYNC B0 ;  /* 0x0000000000007941 */ /* 0x000fea0003800000 */
.L_x_55646:
[----:B------:R-:W-:-:S04]  /*b610*/  LOP3.LUT R4, R5, 0x80000000, RZ, 0xc0, !PT ;  /* 0x8000000005047812 */ /* 0x000fc800078ec0ff */
[----:B------:R-:W-:-:S04]  /*b620*/  SHF.R.U32.HI R5, RZ, 0x18, R4 ;  /* 0x00000018ff057819 */ /* 0x000fc80000011604 */
[----:B------:R-:W-:-:S05]  /*b630*/  LOP3.LUT R5, R0, R5, RZ, 0xfc, !PT ;  /* 0x0000000500057212 */ /* 0x000fca00078efcff */
[----:B------:R-:W-:Y:S01]  /*b640*/  STG.E.U8 desc[UR36][R2.64], R5 ;  /* 0x0000000502007986 */ /* 0x000fe2000c101124 */
[----:B------:R-:W-:Y:S05]  /*b650*/  EXIT ;  /* 0x000000000000794d */ /* 0x000fea0003800000 */
.L_x_55642:
[----:B------:R-:W-:-:S04]  /*b660*/  LOP3.LUT R18, R18, 0xff, RZ, 0xc0, !PT ;  /* 0x000000ff12127812 */ /* 0x000fc800078ec0ff */
[----:B------:R-:W0:Y:S02]  /*b670*/  I2F.U16 R0, R18 ;  /* 0x0000001200007306 */ /* 0x000e240000101000 */
[----:B0-----:R-:W-:-:S05]  /*b680*/  F2FP.BF16.F32.PACK_AB R0, RZ, R0 ;  /* 0x00000000ff00723e */ /* 0x001fca00000010ff */
[----:B------:R-:W-:Y:S01]  /*b690*/  STG.E.U16 desc[UR36][R2.64], R0 ;  /* 0x0000000002007986 */ /* 0x000fe2000c101524 */
[----:B------:R-:W-:Y:S05]  /*b6a0*/  EXIT ;  /* 0x000000000000794d */ /* 0x000fea0003800000 */
.L_x_55639:
        /* <DEDUP_REMOVED lines=11> */
.L_x_55651:
        /* <DEDUP_REMOVED lines=18> */
.L_x_55654:
[----:B------:R-:W-:-:S04]  /*b880*/  LOP3.LUT R0, R7, 0x80000000, RZ, 0xc0, !PT ;  /* 0x8000000007007812 */ /* 0x000fc800078ec0ff */
[----:B------:R-:W-:-:S04]  /*b890*/  SHF.R.U32.HI R5, RZ, 0x18, R0 ;  /* 0x00000018ff057819 */ /* 0x000fc80000011600 */
[----:B------:R-:W-:-:S04]  /*b8a0*/  LOP3.LUT R4, R4, R5, RZ, 0xfc, !PT ;  /* 0x0000000504047212 */ /* 0x000fc800078efcff */
[----:B------:R-:W-:-:S07]  /*b8b0*/  PRMT R0, R4, 0x7610, R0 ;  /* 0x0000761004007816 */ /* 0x000fce0000000000 */
.L_x_55653:
[----:B------:R-:W-:Y:S05]  /*b8c0*/  BSYNC B0 ;  /* 0x0000000000007941 */ /* 0x000fea0003800000 */
.L_x_55652:
[----:B------:R-:W-:Y:S01]  /*b8d0*/  STG.E.U8 desc[UR36][R2.64], R0 ;  /* 0x0000000002007986 */ /* 0x000fe2000c101124 */
[----:B------:R-:W-:Y:S05]  /*b8e0*/  EXIT ;  /* 0x000000000000794d */ /* 0x000fea0003800000 */
.L_x_55650:
        /* <DEDUP_REMOVED lines=18> */
.L_x_55657:
[----:B------:R-:W-:-:S04]  /*ba10*/  LOP3.LUT R0, R7, 0x80000000, RZ, 0xc0, !PT ;  /* 0x8000000007007812 */ /* 0x000fc800078ec0ff */
[----:B------:R-:W-:-:S04]  /*ba20*/  SHF.R.U32.HI R5, RZ, 0x18, R0 ;  /* 0x00000018ff057819 */ /* 0x000fc80000011600 */
[----:B------:R-:W-:-:S04]  /*ba30*/  LOP3.LUT R4, R4, R5, RZ, 0xfc, !PT ;  /* 0x0000000504047212 */ /* 0x000fc800078efcff */
[----:B------:R-:W-:-:S07]  /*ba40*/  PRMT R0, R4, 0x7610, R0 ;  /* 0x0000761004007816 */ /* 0x000fce0000000000 */
.L_x_55656:
[----:B------:R-:W-:Y:S05]  /*ba50*/  BSYNC B0 ;  /* 0x0000000000007941 */ /* 0x000fea0003800000 */
.L_x_55655:
[----:B------:R-:W-:Y:S01]  /*ba60*/  STG.E.U8 desc[UR36][R2.64], R0 ;  /* 0x0000000002007986 */ /* 0x000fe2000c101124 */
[----:B------:R-:W-:Y:S05]  /*ba70*/  EXIT ;  /* 0x000000000000794d */ /* 0x000fea0003800000 */
.L_x_55649:
        /* <DEDUP_REMOVED lines=23> */
.L_x_55632:
        /* <DEDUP_REMOVED lines=16> */
.L_x_55660:
[----:B------:R-:W-:Y:S05]  /*bcf0*/  EXIT ;  /* 0x000000000000794d */ /* 0x000fea0003800000 */
.L_x_55659:
[----:B------:R-:W-:Y:S01]  /*bd00*/  LOP3.LUT R18, R18, 0xff, RZ, 0xc0, !PT ;  /* 0x000000ff12127812 */ /* 0x000fe200078ec0ff */
[----:B------:R-:W-:-:S05]  /*bd10*/  IMAD.MOV.U32 R19, RZ, RZ, RZ ;  /* 0x000000ffff137224 */ /* 0x000fca00078e00ff */
[----:B------:R-:W-:Y:S01]  /*bd20*/  STG.E.64 desc[UR36][R2.64], R18 ;  /* 0x0000001202007986 */ /* 0x000fe2000c101b24 */
[----:B------:R-:W-:Y:S05]  /*bd30*/  EXIT ;  /* 0x000000000000794d */ /* 0x000fea0003800000 */
.L_x_55658:
[----:B------:R-:W-:-:S05]  /*bd40*/  LOP3.LUT R5, R18, 0xff, RZ, 0xc0, !PT ;  /* 0x000000ff12057812 */ /* 0x000fca00078ec0ff */
[----:B------:R-:W-:Y:S01]  /*bd50*/  STG.E desc[UR36][R2.64], R5 ;  /* 0x0000000502007986 */ /* 0x000fe2000c101924 */
[----:B------:R-:W-:Y:S05]  /*bd60*/  EXIT ;  /* 0x000000000000794d */ /* 0x000fea0003800000 */
        .weak           $__internal_64_$__cuda_sm20_rem_u16
        .type           $__internal_64_$__cuda_sm20_rem_u16,@function
        .size           $__internal_64_$__cuda_sm20_rem_u16,(.L_x_57277 - $__internal_64_$__cuda_sm20_rem_u16)
$__internal_64_$__cuda_sm20_rem_u16:
        /* <DEDUP_REMOVED lines=19> */
[----:B------:R-:W-:Y:S05]  /*bea0*/  RET.REL.NODEC R4 `(_ZN2at6native27unrolled_elementwise_kernelINS0_13BinaryFunctorIhhhZZZNS0_21remainder_kernel_cudaERNS_18TensorIteratorBaseEENKUlvE_clEvENKUlvE_clEvEUlhhE_EESt5arrayIPcLm3EELi4E23TrivialOffsetCalculatorILi2EjESC_ILi1EjENS0_6memory12LoadWithCastILi2EEENSF_13StoreWithCastILi1EEEEEviT_T0_T2_T3_T4_T5_) ;  /* 0xffffff4004547950 */ /* 0x000fea0003c3ffff */
.L_x_55661:
        /* <DEDUP_REMOVED lines=13> */
.L_x_57277:


//--------------------- .text._ZN2at6native18elementwise_kernelILi128ELi4EZNS0_22gpu_kernel_impl_nocastINS0_13BinaryFunctorIhhhZZZNS0_21remainder_kernel_cudaERNS_18TensorIteratorBaseEENKUlvE_clEvENKUlvE_clEvEUlhhE_EEEEvS5_RKT_EUliE_EEviT1_ --------------------------
	.section	.text._ZN2at6native18elementwise_kernelILi128ELi4EZNS0_22gpu_kernel_impl_nocastINS0_13BinaryFunctorIhhhZZZNS0_21remainder_kernel_cudaERNS_18TensorIteratorBaseEENKUlvE_clEvENKUlvE_clEvEUlhhE_EEEEvS5_RKT_EUliE_EEviT1_,"ax",@progbits
	.align	128
        .global         _ZN2at6native18elementwise_kernelILi128ELi4EZNS0_22gpu_kernel_impl_nocastINS0_13BinaryFunctorIhhhZZZNS0_21remainder_kernel_cudaERNS_18TensorIteratorBaseEENKUlvE_clEvENKUlvE_clEvEUlhhE_EEEEvS5_RKT_EUliE_EEviT1_
        .type           _ZN2at6native18elementwise_kernelILi128ELi4EZNS0_22gpu_kernel_impl_nocastINS0_13BinaryFunctorIhhhZZZNS0_21remainder_kernel_cudaERNS_18TensorIteratorBaseEENKUlvE_clEvENKUlvE_clEvEUlhhE_EEEEvS5_RKT_EUliE_EEviT1_,@function
        .size           _ZN2at6native18elementwise_kernelILi128ELi4EZNS0_22gpu_kernel_impl_nocastINS0_13BinaryFunctorIhhhZZZNS0_21remainder_kernel_cudaERNS_18TensorIteratorBaseEENKUlvE_clEvENKUlvE_clEvEUlhhE_EEEEvS5_RKT_EUliE_EEviT1_,(.L_x_57278 - _ZN2at6native18elementwise_kernelILi128ELi4EZNS0_22gpu_kernel_impl_nocastINS0_13BinaryFunctorIhhhZZZNS0_21remainder_kernel_cudaERNS_18TensorIteratorBaseEENKUlvE_clEvENKUlvE_clEvEUlhhE_EEEEvS5_RKT_EUliE_EEviT1_)
        .other          _ZN2at6native18elementwise_kernelILi128ELi4EZNS0_22gpu_kernel_impl_nocastINS0_13BinaryFunctorIhhhZZZNS0_21remainder_kernel_cudaERNS_18TensorIteratorBaseEENKUlvE_clEvENKUlvE_clEvEUlhhE_EEEEvS5_RKT_EUliE_EEviT1_,@"STO_CUDA_ENTRY STV_DEFAULT"
_ZN2at6native18elementwise_kernelILi128ELi4EZNS0_22gpu_kernel_impl_nocastINS0_13BinaryFunctorIhhhZZZNS0_21remainder_kernel_cudaERNS_18TensorIteratorBaseEENKUlvE_clEvENKUlvE_clEvEUlhhE_EEEEvS5_RKT_EUliE_EEviT1_:
.text._ZN2at6native18elementwise_kernelILi128ELi4EZNS0_22gpu_kernel_impl_nocastINS0_13BinaryFunctorIhhhZZZNS0_21remainder_kernel_cudaERNS_18TensorIteratorBaseEENKUlvE_clEvENKUlvE_clEvEUlhhE_EEEEvS5_RKT_EUliE_EEviT1_:
        /* <DEDUP_REMOVED lines=362> */
.L_x_55664:
[----:B------:R-:W-:Y:S01]  /*16a0*/  ULDC.64 UR6, c[0x0][0x488] ;  /* 0x0001220000067ab9 */ /* 0x000fe20000000a00 */
[----:B------:R-:W-:Y:S01]  /*16b0*/  ULDC.64 UR8, c[0x0][0x480] ;  /* 0x0001200000087ab9 */ /* 0x000fe20000000a00 */
[----:B------:R-:W-:-:S04]  /*16c0*/  IADD3 R8, P0, R4, UR6, RZ ;  /* 0x0000000604087c10 */ /* 0x000fc8000ff1e0ff */
[----:B------:R-:W-:Y:S01]  /*16d0*/  IADD3.X R9, RZ, UR7, RZ, P0, !PT ;  /* 0x00000007ff097c10 */ /* 0x000fe200087fe4ff */
[----:B------:R-:W-:-:S04]  /*16e0*/  ULDC.64 UR6, c[0x0][0x478] ;  /* 0x00011e0000067ab9 */ /* 0x000fc80000000a00 */
[----:B------:R-:W2:Y:S01]  /*16f0*/  LDG.E.U8 R13, desc[UR4][R8.64] ;  /* 0x00000004080d7981 */ /* 0x000ea2000c1e1100 */
[----:B------:R-:W-:Y:S01]  /*1700*/  IADD3 R6, P1, R7, UR6, RZ ;  /* 0x0000000607067c10 */ /* 0x000fe2000ff3e0ff */
[----:B------:R-:W-:Y:S01]  /*1710*/  BSSY B1, `(.L_x_55665) ;  /* 0x000000b000017945 */ /* 0x000fe20003800000 */
[----:B------:R-:W-:Y:S02]  /*1720*/  IADD3 R2, P2, R2, UR8, RZ ;  /* 0x0000000802027c10 */ /* 0x000fe4000ff5e0ff */
[----:B------:R-:W-:Y:S02]  /*1730*/  IADD3.X R7, RZ, UR7, RZ, P1, !PT ;  /* 0x00000007ff077c10 */ /* 0x000fe40008ffe4ff */
[----:B------:R-:W-:Y:S02]  /*1740*/  IADD3.X R3, RZ, UR9, RZ, P2, !PT ;  /* 0x00000009ff037c10 */ /* 0x000fe400097fe4ff */
[----:B------:R-:W-:Y:S02]  /*1750*/  MOV R4, 0xff ;  /* 0x000000ff00047802 */ /* 0x000fe40000000f00 */
[----:B--2---:R-:W-:-:S13]  /*1760*/  ISETP.NE.AND P0, PT, R13, RZ, PT ;  /* 0x000000ff0d00720c */ /* 0x004fda0003f05270 */
[----:B------:R-:W-:Y:S05]  /*1770*/  @!P0 BRA `(.L_x_55666) ;  /* 0x0000000000108947 */ /* 0x000fea0003800000 */
[----:B------:R0:W5:Y:S01]  /*1780*/  LDG.E.U8 R8, desc[UR4][R2.64] ;  /* 0x0000000402087981 */ /* 0x000162000c1e1100 */
[----:B------:R-:W-:-:S07]  /*1790*/  MOV R12, 0x17b0 ;  /* 0x000017b0000c7802 */ /* 0x000fce0000000f00 */
[----:B0----5:R-:W-:Y:S05]  /*17a0*/  CALL.REL.NOINC `($__internal_65_$__cuda_sm20_rem_u16) ;  /* 0x0000004400d47944 */ /* 0x021fea0003c00000 */
[----:B------:R-:W-:-:S07]  /*17b0*/  PRMT R4, R13, 0x7610, R4 ;  /* 0x000076100d047816 */ /* 0x000fce0000000004 */
.L_x_55666:
[----:B------:R-:W-:Y:S05]  /*17c0*/  BSYNC B1 ;  /* 0x0000000000017941 */ /* 0x000fea0003800000 */
.L_x_55665:
[----:B------:R0:W-:Y:S01]  /*17d0*/  STG.E.U8 desc[UR4][R6.64], R4 ;  /* 0x0000000406007986 */ /* 0x0001e2000c101104 */
[----:B------:R-:W-:-:S04]  /*17e0*/  LEA R0, R5, R0, 0x9 ;  /* 0x0000000005007211 */ /* 0x000fc800078e48ff */
[----:B------:R-:W-:-:S07]  /*17f0*/  IADD3 R3, R0, 0x80, RZ ;  /* 0x0000008000037810 */ /* 0x000fce0007ffe0ff */
.L_x_55663:
[----:B------:R-:W-:Y:S05]  /*1800*/  BSYNC B0 ;  /* 0x0000000000007941 */ /* 0x000fea0003800000 */
.L_x_55662:
[----:B------:R-:W-:Y:S01]  /*1810*/  ULDC UR6, c[0x0][0x210] ;  /* 0x0000840000067ab9 */ /* 0x000fe20000000800 */
[----:B------:R-:W-:Y:S01]  /*1820*/  BSSY B0, `(.L_x_55667) ;  /* 0x0000179000007945 */ /* 0x000fe20003800000 */
[----:B------:R-:W-:-:S13]  /*1830*/  ISETP.GE.AND P0, PT, R3, UR6, PT ;  /* 0x0000000603007c0c */ /* 0x000fda000bf06270 */
        /* <DEDUP_REMOVED lines=354> */
.L_x_55669:
        /* <DEDUP_REMOVED lines=18> */
.L_x_55671:
[----:B------:R-:W-:Y:S05]  /*2f80*/  BSYNC B1 ;  /* 0x0000000000017941 */ /* 0x000fea0003800000 */
.L_x_55670:
[----:B------:R1:W-:Y:S01]  /*2f90*/  STG.E.U8 desc[UR4][R4.64], R2 ;  /* 0x0000000204007986 */ /* 0x0003e2000c101104 */
[----:B------:R-:W-:-:S07]  /*2fa0*/  IADD3 R3, R3, 0x80, RZ ;  /* 0x0000008003037810 */ /* 0x000fce0007ffe0ff */
.L_x_55668:
[----:B------:R-:W-:Y:S05]  /*2fb0*/  BSYNC B0 ;  /* 0x0000000000007941 */ /* 0x000fea0003800000 */
.L_x_55667:
[----:B------:R-:W-:Y:S01]  /*2fc0*/  ULDC UR6, c[0x0][0x210] ;  /* 0x0000840000067ab9 */ /* 0x000fe20000000800 */
[----:B------:R-:W-:Y:S01]  /*2fd0*/  BSSY B0, `(.L_x_55672) ;  /* 0x0000179000007945 */ /* 0x000fe20003800000 */
[----:B------:R-:W-:-:S13]  /*2fe0*/  ISETP.GE.AND P0, PT, R3, UR6, PT ;  /* 0x0000000603007c0c */ /* 0x000fda000bf06270 */
[----:B------:R-:W-:Y:S05]  /*2ff0*/  @P0 BRA `(.L_x_55673) ;  /* 0x0000001400d80947 */ /* 0x000fea0003800000 */
[----:B01----:R-:W0:Y:S01]  /*3000*/  LDC R4, c[0x0][0x218] ;  /* 0x00008600ff047b82 */ /* 0x003e220000000800 */
        /* <DEDUP_REMOVED lines=352> */
.L_x_55674:
        /* <DEDUP_REMOVED lines=18> */
.L_x_55676:
[----:B------:R-:W-:Y:S05]  /*4730*/  BSYNC B1 ;  /* 0x0000000000017941 */ /* 0x000fea0003800000 */
.L_x_55675:
[----:B------:R2:W-:Y:S01]  /*4740*/  STG.E.U8 desc[UR4][R4.64], R2 ;  /* 0x0000000204007986 */ /* 0x0005e2000c101104 */
[----:B------:R-:W-:-:S07]  /*4750*/  IADD3 R3, R3, 0x80, RZ ;  /* 0x0000008003037810 */ /* 0x000fce0007ffe0ff */
.L_x_55673:
[----:B------:R-:W-:Y:S05]  /*4760*/  BSYNC B0 ;  /* 0x0000000000007941 */ /* 0x000fea0003800000 */
.L_x_55672:
[----:B------:R-:W-:Y:S02]  /*4770*/  ULDC UR6, c[0x0][0x210] ;  /* 0x0000840000067ab9 */ /* 0x000fe40000000800 */
        /* <DEDUP_REMOVED lines=355> */
.L_x_55677:
        /* <DEDUP_REMOVED lines=18> */
.L_x_55679:
[----:B------:R-:W-:Y:S05]  /*5ed0*/  BSYNC B0 ;  /* 0x0000000000007941 */ /* 0x000fea0003800000 */
.L_x_55678:
[----:B------:R-:W-:Y:S01]  /*5ee0*/  STG.E.U8 desc[UR4][R2.64], R0 ;  /* 0x0000000002007986 */ /* 0x000fe2000c101104 */
[----:B------:R-:W-:Y:S05]  /*5ef0*/  EXIT ;  /* 0x000000000000794d */ /* 0x000fea0003800000 */
        .weak           $__internal_65_$__cuda_sm20_rem_u16
        .type           $__internal_65_$__cuda_sm20_rem_u16,@function
        .size           $__internal_65_$__cuda_sm20_rem_u16,(.L_x_57278 - $__internal_65_$__cuda_sm20_rem_u16)
$__internal_65_$__cuda_sm20_rem_u16:
        /* <DEDUP_REMOVED lines=20> */
[----:B------:R-:W-:Y:S05]  /*6040*/  RET.REL.NODEC R10 `(_ZN2at6native18elementwise_kernelILi128ELi4EZNS0_22gpu_kernel_impl_nocastINS0_13BinaryFunctorIhhhZZZNS0_21remainder_kernel_cudaERNS_18TensorIteratorBaseEENKUlvE_clEvENKUlvE_clEvEUlhhE_EEEEvS5_RKT_EUliE_EEviT1_) ;  /* 0xffffff9c0aec7950 */ /* 0x000fea0003c3ffff */
.L_x_55680:
        /* <DEDUP_REMOVED lines=11> */
.L_x_57278:


//--------------------- .text._ZN2at6native27unrolled_elementwise_kernelINS0_13BinaryFunctorIhhhZZZNS0_21remainder_kernel_cudaERNS_18TensorIteratorBaseEENKUlvE_clEvENKUlvE_clEvEUlhhE_EESt5arrayIPcLm3EELi4E23TrivialOffsetCalculatorILi2EjESC_ILi1EjENS0_6memory15LoadWithoutCastENSF_16StoreWithoutCastEEEviT_T0_T2_T3_T4_T5_ --------------------------
	.section	.text._ZN2at6native27unrolled_elementwise_kernelINS0_13BinaryFunctorIhhhZZZNS0_21remainder_kernel_cudaERNS_18TensorIteratorBaseEENKUlvE_clEvENKUlvE_clEvEUlhhE_EESt5arrayIPcLm3EELi4E23TrivialOffsetCalculatorILi2EjESC_ILi1EjENS0_6memory15LoadWithoutCastENSF_16StoreWithoutCastEEEviT_T0_T2_T3_T4_T5_,"ax",@progbits
	.align	128
        .global         _ZN2at6native27unrolled_elementwise_kernelINS0_13BinaryFunctorIhhhZZZNS0_21remainder_kernel_cudaERNS_18TensorIteratorBaseEENKUlvE_clEvENKUlvE_clEvEUlhhE_EESt5arrayIPcLm3EELi4E23TrivialOffsetCalculatorILi2EjESC_ILi1EjENS0_6memory15LoadWithoutCastENSF_16StoreWithoutCastEEEviT_T0_T2_T3_T4_T5_
        .type           _ZN2at6native27unrolled_elementwise_kernelINS0_13BinaryFunctorIhhhZZZNS0_21remainder_kernel_cudaERNS_18TensorIteratorBaseEENKUlvE_clEvENKUlvE_clEvEUlhhE_EESt5arrayIPcLm3EELi4E23TrivialOffsetCalculatorILi2EjESC_ILi1EjENS0_6memory15LoadWithoutCastENSF_16StoreWithoutCastEEEviT_T0_T2_T3_T4_T5_,@function
        .size           _ZN2at6native27unrolled_elementwise_kernelINS0_13BinaryFunctorIhhhZZZNS0_21remainder_kernel_cudaERNS_18TensorIteratorBaseEENKUlvE_clEvENKUlvE_clEvEUlhhE_EESt5arrayIPcLm3EELi4E23TrivialOffsetCalculatorILi2EjESC_ILi1EjENS0_6memory15LoadWithoutCastENSF_16StoreWithoutCastEEEviT_T0_T2_T3_T4_T5_,(.L_x_57279 - _ZN2at6native27unrolled_elementwise_kernelINS0_13BinaryFunctorIhhhZZZNS0_21remainder_kernel_cudaERNS_18TensorIteratorBaseEENKUlvE_clEvENKUlvE_clEvEUlhhE_EESt5arrayIPcLm3EELi4E23TrivialOffsetCalculatorILi2EjESC_ILi1EjENS0_6memory15LoadWithoutCastENSF_16StoreWithoutCastEEEviT_T0_T2_T3_T4_T5_)
        .other          _ZN2at6native27unrolled_elementwise_kernelINS0_13BinaryFunctorIhhhZZZNS0_21remainder_kernel_cudaERNS_18TensorIteratorBaseEENKUlvE_clEvENKUlvE_clEvEUlhhE_EESt5arrayIPcLm3EELi4E23TrivialOffsetCalculatorILi2EjESC_ILi1EjENS0_6memory15LoadWithoutCastENSF_16StoreWithoutCastEEEviT_T0_T2_T3_T4_T5_,@"STO_CUDA_ENTRY STV_DEFAULT"
_ZN2at6native27unrolled_elementwise_kernelINS0_13BinaryFunctorIhhhZZZNS0_21remainder_kernel_cudaERNS_18TensorIteratorBaseEENKUlvE_clEvENKUlvE_clEvEUlhhE_EESt5arrayIPcLm3EELi4E23TrivialOffsetCalculatorILi2EjESC_ILi1EjENS0_6memory15LoadWithoutCastENSF_16StoreWithoutCastEEEviT_T0_T2_T3_T4_T5_:
.text._ZN2at6native27unrolled_elementwise_kernelINS0_13BinaryFunctorIhhhZZZNS0_21remainder_kernel_cudaERNS_18TensorIteratorBaseEENKUlvE_clEvENKUlvE_clEvEUlhhE_EESt5arrayIPcLm3EELi4E23TrivialOffsetCalculatorILi2EjESC_ILi1EjENS0_6memory15LoadWithoutCastENSF_16StoreWithoutCastEEEviT_T0_T2_T3_T4_T5_:
        /* <DEDUP_REMOVED lines=40> */
[----:B------:R-:W5:Y:S01]  /*0280*/  @!P3 LDG.E.U8 R24, desc[UR4][R2.64] ;  /* 0x000000040218b981 */ /* 0x000f62000c1e1100 */
        /* <DEDUP_REMOVED lines=8> */
[----:B------:R-:W-:Y:S01]  /*0310*/  PRMT R21, RZ, 0x7610, R21 ;  /* 0x00007610ff157816 */ /* 0x000fe20000000015 */
[----:B------:R-:W-:Y:S01]  /*0320*/  @!P1 IMAD.X R13, RZ, RZ, R13, P3 ;  /* 0x000000ffff0d9224 */ /* 0x000fe200018e060d */
[----:B------:R1:W5:Y:S01]  /*0330*/  @!P2 LDG.E.U8 R17, desc[UR4][R6.64] ;  /* 0x000000040611a981 */ /* 0x000362000c1e1100 */
[----:B------:R-:W-:Y:S01]  /*0340*/  @!P1 IMAD.X R15, RZ, RZ, R15, P4 ;  /* 0x000000ffff0f9224 */ /* 0x000fe200020e060f */
[----:B0-----:R-:W-:-:S02]  /*0350*/  PRMT R8, RZ, 0x7610, R8 ;  /* 0x00007610ff087816 */ /* 0x001fc40000000008 */
[----:B------:R1:W5:Y:S01]  /*0360*/  @!P2 LDG.E.U8 R21, desc[UR4][R10.64] ;  /* 0x000000040a15a981 */ /* 0x000362000c1e1100 */
[----:B------:R-:W-:-:S03]  /*0370*/  PRMT R9, RZ, 0x7610, R9 ;  /* 0x00007610ff097816 */ /* 0x000fc60000000009 */
[----:B------:R1:W5:Y:S04]  /*0380*/  @!P1 LDG.E.U8 R8, desc[UR4][R12.64] ;  /* 0x000000040c089981 */ /* 0x000368000c1e1100 */
[----:B------:R1:W5:Y:S01]  /*0390*/  @!P1 LDG.E.U8 R9, desc[UR4][R14.64] ;  /* 0x000000040e099981 */ /* 0x000362000c1e1100 */
[----:B------:R-:W-:Y:S04]  /*03a0*/  BSSY B0, `(.L_x_55681) ;  /* 0x0000009000007945 */ /* 0x000fe80003800000 */
[----:B------:R-:W-:Y:S05]  /*03b0*/  @P0 BRA `(.L_x_55682) ;  /* 0x00000000001c0947 */ /* 0x000fea0003800000 */
[----:B-1---5:R-:W-:Y:S01]  /*03c0*/  LOP3.LUT P1, R7, R22, 0xff, RZ, 0xc0, !PT ;  /* 0x000000ff16077812 */ /* 0x022fe2000782c0ff */
[----:B------:R-:W-:-:S12]  /*03d0*/  IMAD.MOV.U32 R5, RZ, RZ, 0xff ;  /* 0x000000ffff057424 */ /* 0x000fd800078e00ff */
[----:B------:R-:W-:Y:S05]  /*03e0*/  @!P1 BRA `(.L_x_55682) ;  /* 0x0000000000109947 */ /* 0x000fea0003800000 */
[----:B------:R-:W-:Y:S02]  /*03f0*/  LOP3.LUT R20, R20, 0xff, RZ, 0xc0, !PT ;  /* 0x000000ff14147812 */ /* 0x000fe400078ec0ff */
[----:B------:R-:W-:-:S07]  /*0400*/  MOV R2, 0x420 ;  /* 0x0000042000027802 */ /* 0x000fce0000000f00 */
[----:B------:R-:W-:Y:S05]  /*0410*/  CALL.REL.NOINC `($__internal_66_$__cuda_sm20_rem_u16) ;  /* 0x0000000400187944 */ /* 0x000fea0003c00000 */
[----:B------:R-:W-:-:S07]  /*0420*/  PRMT R5, R13, 0x7610, R5 ;  /* 0x000076100d057816 */ /* 0x000fce0000000005 */
.L_x_55682:
[----:B------:R-:W-:Y:S05]  /*0430*/  BSYNC B0 ;  /* 0x0000000000007941 */ /* 0x000fea0003800000 */
.L_x_55681:
[----:B-1----:R-:W-:Y:S01]  /*0440*/  VIADD R11, R19, 0x80 ;  /* 0x00000080130b7836 */ /* 0x002fe20000000000 */
[----:B------:R-:W-:Y:S04]  /*0450*/  BSSY B0, `(.L_x_55683) ;  /* 0x000000a000007945 */ /* 0x000fe80003800000 */
[----:B------:R-:W-:-:S13]  /*0460*/  ISETP.GE.AND P1, PT, R11, R18, PT ;  /* 0x000000120b00720c */ /* 0x000fda0003f26270 */
[----:B------:R-:W-:Y:S05]  /*0470*/  @P1 BRA `(.L_x_55684) ;  /* 0x00000000001c1947 */ /* 0x000fea0003800000 */
[----:B-----5:R-:W-:Y:S01]  /*0480*/  LOP3.LUT P1, R7, R16, 0xff, RZ, 0xc0, !PT ;  /* 0x000000ff10077812 */ /* 0x020fe2000782c0ff */
[----:B------:R-:W-:-:S12]  /*0490*/  IMAD.MOV.U32 R4, RZ, RZ, 0xff ;  /* 0x000000ffff047424 */ /* 0x000fd800078e00ff */
[----:B------:R-:W-:Y:S05]  /*04a0*/  @!P1 BRA `(.L_x_55684) ;  /* 0x0000000000109947 */ /* 0x000fea0003800000 */
[----:B------:R-:W-:Y:S02]  /*04b0*/  LOP3.LUT R20, R24, 0xff, RZ, 0xc0, !PT ;  /* 0x000000ff18147812 */ /* 0x000fe400078ec0ff */
[----:B------:R-:W-:-:S07]  /*04c0*/  MOV R2, 0x4e0 ;  /* 0x000004e000027802 */ /* 0x000fce0000000f00 */
[----:B------:R-:W-:Y:S05]  /*04d0*/  CALL.REL.NOINC `($__internal_66_$__cuda_sm20_rem_u16) ;  /* 0x0000000000e87944 */ /* 0x000fea0003c00000 */
[----:B------:R-:W-:-:S07]  /*04e0*/  PRMT R4, R13, 0x7610, R4 ;  /* 0x000076100d047816 */ /* 0x000fce0000000004 */
.L_x_55684:
[----:B------:R-:W-:Y:S05]  /*04f0*/  BSYNC B0 ;  /* 0x0000000000007941 */ /* 0x000fea0003800000 */
.L_x_55683:
[----:B------:R-:W-:Y:S01]  /*0500*/  VIADD R3, R19, 0x100 ;  /* 0x0000010013037836 */ /* 0x000fe20000000000 */
        /* <DEDUP_REMOVED lines=10> */
.L_x_55686:
[----:B------:R-:W-:Y:S05]  /*05b0*/  BSYNC B0 ;  /* 0x0000000000007941 */ /* 0x000fea0003800000 */
.L_x_55685:
[----:B------:R-:W-:Y:S01]  /*05c0*/  VIADD R3, R19, 0x180 ;  /* 0x0000018013037836 */ /* 0x000fe20000000000 */
[----:B------:R-:W-:Y:S04]  /*05d0*/  BSSY B0, `(.L_x_55687) ;  /* 0x000000b000007945 */ /* 0x000fe80003800000 */
[----:B------:R-:W-:-:S13]  /*05e0*/  ISETP.GE.AND P1, PT, R3, R18, PT ;  /* 0x000000120300720c */ /* 0x000fda0003f26270 */
[----:B------:R-:W-:Y:S05]  /*05f0*/  @P1 BRA `(.L_x_55688) ;  /* 0x0000000000201947 */ /* 0x000fea0003800000 */
[----:B-----5:R-:W-:Y:S01]  /*0600*/  LOP3.LUT P1, R9, R9, 0xff, RZ, 0xc0, !PT ;  /* 0x000000ff09097812 */ /* 0x020fe2000782c0ff */
[----:B------:R-:W-:-:S12]  /*0610*/  IMAD.MOV.U32 R7, RZ, RZ, 0xff ;  /* 0x000000ffff077424 */ /* 0x000fd800078e00ff */
[----:B------:R-:W-:Y:S05]  /*0620*/  @!P1 BRA `(.L_x_55688) ;  /* 0x0000000000149947 */ /* 0x000fea0003800000 */
[----:B------:R-:W-:Y:S01]  /*0630*/  LOP3.LUT R20, R8, 0xff, RZ, 0xc0, !PT ;  /* 0x000000ff08147812 */ /* 0x000fe200078ec0ff */
[----:B------:R-:W-:Y:S01]  /*0640*/  IMAD.MOV.U32 R7, RZ, RZ, R9 ;  /* 0x000000ffff077224 */ /* 0x000fe200078e0009 */
[----:B------:R-:W-:-:S07]  /*0650*/  MOV R2, 0x670 ;  /* 0x0000067000027802 */ /* 0x000fce0000000f00 */
[----:B------:R-:W-:Y:S05]  /*0660*/  CALL.REL.NOINC `($__internal_66_$__cuda_sm20_rem_u16) ;  /* 0x0000000000847944 */ /* 0x000fea0003c00000 */
[----:B------:R-:W-:-:S07]  /*0670*/  PRMT R7, R13, 0x7610, R7 ;  /* 0x000076100d077816 */ /* 0x000fce0000000007 */
.L_x_55688:
[----:B------:R-:W-:Y:S05]  /*0680*/  BSYNC B0 ;  /* 0x0000000000007941 */ /* 0x000fea0003800000 */
.L_x_55687:
[----:B------:R-:W0:Y:S01]  /*0690*/  @!P0 S2R R3, SR_TID.X ;  /* 0x0000000000038919 */ /* 0x000e220000002100 */
[----:B-----5:R-:W1:Y:S01]  /*06a0*/  @!P0 LDC.64 R8, c[0x0][0x218] ;  /* 0x00008600ff088b82 */ /* 0x020e620000000a00 */
        /* <DEDUP_REMOVED lines=20> */
.L_x_55690:
[----:B------:R-:W-:Y:S05]  /*07f0*/  BSYNC B0 ;  /* 0x0000000000007941 */ /* 0x000fea0003800000 */
.L_x_55689:
        /* <DEDUP_REMOVED lines=8> */
        .weak           $__internal_66_$__cuda_sm20_rem_u16
        .type           $__internal_66_$__cuda_sm20_rem_u16,@function
        .size           $__internal_66_$__cuda_sm20_rem_u16,(.L_x_57279 - $__internal_66_$__cuda_sm20_rem_u16)
$__internal_66_$__cuda_sm20_rem_u16:
        /* <DEDUP_REMOVED lines=19> */
[----:B------:R-:W-:Y:S05]  /*09b0*/  RET.REL.NODEC R2 `(_ZN2at6native27unrolled_elementwise_kernelINS0_13BinaryFunctorIhhhZZZNS0_21remainder_kernel_cudaERNS_18TensorIteratorBaseEENKUlvE_clEvENKUlvE_clEvEUlhhE_EESt5arrayIPcLm3EELi4E23TrivialOffsetCalculatorILi2EjESC_ILi1EjENS0_6memory15LoadWithoutCastENSF_16StoreWithoutCastEEEviT_T0_T2_T3_T4_T5_) ;  /* 0xfffffff402907950 */ /* 0x000fea0003c3ffff */
.L_x_55691:
        /* <DEDUP_REMOVED lines=12> */
.L_x_57279:


//--------------------- .text._ZN2at6native29vectorized_elementwise_kernelILi2ENS0_13BinaryFunctorIhhhZZZNS0_21remainder_kernel_cudaERNS_18TensorIteratorBaseEENKUlvE_clEvENKUlvE_clEvEUlhhE_EESt5arrayIPcLm3EEEEviT0_T1_ --------------------------
	.section	.text._ZN2at6native29vectorized_elementwise_kernelILi2ENS0_13BinaryFunctorIhhhZZZNS0_21remainder_kernel_cudaERNS_18TensorIteratorBaseEENKUlvE_clEvENKUlvE_clEvEUlhhE_EESt5arrayIPcLm3EEEEviT0_T1_,"ax",@progbits
	.align	128
        .global         _ZN2at6native29vectorized_elementwise_kernelILi2ENS0_13BinaryFunctorIhhhZZZNS0_21remainder_kernel_cudaERNS_18TensorIteratorBaseEENKUlvE_clEvENKUlvE_clEvEUlhhE_EESt5arrayIPcLm3EEEEviT0_T1_
        .type           _ZN2at6native29vectorized_elementwise_kernelILi2ENS0_13BinaryFunctorIhhhZZZNS0_21remainder_kernel_cudaERNS_18TensorIteratorBaseEENKUlvE_clEvENKUlvE_clEvEUlhhE_EESt5arrayIPcLm3EEEEviT0_T1_,@function
        .size           _ZN2at6native29vectorized_elementwise_kernelILi2ENS0_13BinaryFunctorIhhhZZZNS0_21remainder_kernel_cudaERNS_18TensorIteratorBaseEENKUlvE_clEvENKUlvE_clEvEUlhhE_EESt5arrayIPcLm3EEEEviT0_T1_,(.L_x_57280 - _ZN2at6native29vectorized_elementwise_kernelILi2ENS0_13BinaryFunctorIhhhZZZNS0_21remainder_kernel_cudaERNS_18TensorIteratorBaseEENKUlvE_clEvENKUlvE_clEvEUlhhE_EESt5arrayIPcLm3EEEEviT0_T1_)
        .other          _ZN2at6native29vectorized_elementwise_kernelILi2ENS0_13BinaryFunctorIhhhZZZNS0_21remainder_kernel_cudaERNS_18TensorIteratorBaseEENKUlvE_clEvENKUlvE_clEvEUlhhE_EESt5arrayIPcLm3EEEEviT0_T1_,@"STO_CUDA_ENTRY STV_DEFAULT"
_ZN2at6native29vectorized_elementwise_kernelILi2ENS0_13BinaryFunctorIhhhZZZNS0_21remainder_kernel_cudaERNS_18TensorIteratorBaseEENKUlvE_clEvENKUlvE_clEvEUlhhE_EESt5arrayIPcLm3EEEEviT0_T1_:
.text._ZN2at6native29vectorized_elementwise_kernelILi2ENS0_13BinaryFunctorIhhhZZZNS0_21remainder_kernel_cudaERNS_18TensorIteratorBaseEENKUlvE_clEvENKUlvE_clEvEUlhhE_EESt5arrayIPcLm3EEEEviT0_T1_:
        /* <DEDUP_REMOVED lines=10> */
[----:B------:R-:W-:Y:S01]  /*00a0*/  ULDC.64 UR10, c[0x0][0x228] ;  /* 0x00008a00000a7ab9 */ /* 0x000fe20000000a00 */
[----:B------:R-:W-:Y:S02]  /*00b0*/  USHF.R.S32.HI UR5, URZ, 0x1f, UR4 ;  /* 0x0000001f3f057899 */ /* 0x000fe40008011404 */
[----:B------:R-:W-:Y:S02]  /*00c0*/  UIADD3 UR7, UP0, UR4, UR8, URZ ;  /* 0x0000000804077290 */ /* 0x000fe4000ff1e03f */
[----:B------:R-:W-:Y:S02]  /*00d0*/  UIADD3 UR6, UP1, UR4, UR10, URZ ;  /* 0x0000000a04067290 */ /* 0x000fe4000ff3e03f */
[----:B------:R-:W-:Y:S02]  /*00e0*/  UIADD3.X UR8, UR5, UR9, URZ, UP0, !UPT ;  /* 0x0000000905087290 */ /* 0x000fe400087fe43f */
[----:B------:R-:W-:Y:S01]  /*00f0*/  UIADD3.X UR5, UR5, UR11, URZ, UP1, !UPT ;  /* 0x0000000b05057290 */ /* 0x000fe20008ffe43f */
[----:B------:R-:W-:-:S02]  /*0100*/  IMAD.U32 R4, RZ, RZ, UR7 ;  /* 0x00000007ff047e24 */ /* 0x000fc4000f8e00ff */
[----:B------:R-:W-:Y:S02]  /*0110*/  IMAD.U32 R6, RZ, RZ, UR6 ;  /* 0x00000006ff067e24 */ /* 0x000fe4000f8e00ff */
[----:B------:R-:W-:Y:S02]  /*0120*/  IMAD.U32 R5, RZ, RZ, UR8 ;  /* 0x00000008ff057e24 */ /* 0x000fe4000f8e00ff */
        /* <DEDUP_REMOVED lines=11> */
[----:B------:R-:W-:Y:S01]  /*01e0*/  BSSY B0, `(.L_x_55693) ;  /* 0x0000018000007945 */ /* 0x000fe20003800000 */
[----:B------:R-:W-:-:S02]  /*01f0*/  IMAD.MOV.U32 R2, RZ, RZ, 0xff ;  /* 0x000000ffff027424 */ /* 0x000fc400078e00ff */
[----:B------:R-:W-:Y:S01]  /*0200*/  IMAD.MOV.U32 R0, RZ, RZ, 0xff ;  /* 0x000000ffff007424 */ /* 0x000fe200078e00ff */
[----:B--2---:R-:W-:-:S04]  /*0210*/  PRMT R13, R9, 0x7770, RZ ;  /* 0x00007770090d7816 */ /* 0x004fc800000000ff */
[----:B------:R-:W-:Y:S02]  /*0220*/  ISETP.NE.AND P0, PT, R13, RZ, PT ;  /* 0x000000ff0d00720c */ /* 0x000fe40003f05270 */
[----:B---3--:R-:W-:Y:S02]  /*0230*/  PRMT R20, R18, 0x7770, RZ ;  /* 0x0000777012147816 */ /* 0x008fe400000000ff */
[----:B----4-:R-:W-:Y:S02]  /*0240*/  PRMT R17, R16, 0x7770, RZ ;  /* 0x0000777010117816 */ /* 0x010fe400000000ff */
[----:B0-----:R-:W-:Y:S02]  /*0250*/  PRMT R7, R9, 0x7771, RZ ;  /* 0x0000777109077816 */ /* 0x001fe400000000ff */
[----:B-----5:R-:W-:Y:S02]  /*0260*/  PRMT R15, R14, 0x7770, RZ ;  /* 0x000077700e0f7816 */ /* 0x020fe400000000ff */
[----:B------:R-:W-:-:S02]  /*0270*/  PRMT R18, R18, 0x7771, RZ ;  /* 0x0000777112127816 */ /* 0x000fc400000000ff */
[----:B------:R-:W-:Y:S02]  /*0280*/  PRMT R11, R10, 0x7770, RZ ;  /* 0x000077700a0b7816 */ /* 0x000fe400000000ff */
[----:B------:R-:W-:Y:S02]  /*0290*/  PRMT R16, R16, 0x7771, RZ ;  /* 0x0000777110107816 */ /* 0x000fe400000000ff */
[----:B------:R-:W-:Y:S02]  /*02a0*/  PRMT R8, R19, 0x7771, RZ ;  /* 0x0000777113087816 */ /* 0x000fe400000000ff */
[----:B------:R-:W-:Y:S02]  /*02b0*/  PRMT R14, R14, 0x7771, RZ ;  /* 0x000077710e0e7816 */ /* 0x000fe400000000ff */
[----:B------:R-:W-:Y:S02]  /*02c0*/  PRMT R10, R10, 0x7771, RZ ;  /* 0x000077710a0a7816 */ /* 0x000fe400000000ff */
[----:B------:R-:W-:-:S02]  /*02d0*/  PRMT R9, R12, 0x7770, RZ ;  /* 0x000077700c097816 */ /* 0x000fc400000000ff */
[----:B------:R-:W-:Y:S02]  /*02e0*/  PRMT R4, R12, 0x7771, RZ ;  /* 0x000077710c047816 */ /* 0x000fe400000000ff */
[C---:B------:R-:W-:Y:S02]  /*02f0*/  PRMT R5, R21.reuse, 0x7770, RZ ;  /* 0x0000777015057816 */ /* 0x040fe400000000ff */
[----:B------:R-:W-:Y:S01]  /*0300*/  PRMT R6, R21, 0x7771, RZ ;  /* 0x0000777115067816 */ /* 0x000fe200000000ff */
[----:B------:R-:W-:Y:S06]  /*0310*/  @!P0 BRA `(.L_x_55694) ;  /* 0x0000000000108947 */ /* 0x000fec0003800000 */
[----:B------:R-:W-:Y:S02]  /*0320*/  PRMT R19, R19, 0x7770, RZ ;  /* 0x0000777013137816 */ /* 0x000fe400000000ff */
[----:B------:R-:W-:-:S07]  /*0330*/  MOV R12, 0x350 ;  /* 0x00000350000c7802 */ /* 0x000fce0000000f00 */
[----:B------:R-:W-:Y:S05]  /*0340*/  CALL.REL.NOINC `($__internal_67_$__cuda_sm20_rem_u16) ;  /* 0x0000001400847944 */ /* 0x000fea0003c00000 */
[----:B------:R-:W-:-:S07]  /*0350*/  PRMT R0, R19, 0x7610, R0 ;  /* 0x0000761013007816 */ /* 0x000fce0000000000 */
.L_x_55694:
[----:B------:R-:W-:Y:S05]  /*0360*/  BSYNC B0 ;  /* 0x0000000000007941 */ /* 0x000fea0003800000 */
.L_x_55693:
[----:B------:R-:W-:Y:S01]  /*0370*/  ISETP.NE.AND P0, PT, R7, RZ, PT ;  /* 0x000000ff0700720c */ /* 0x000fe20003f05270 */
[----:B------:R-:W-:-:S12]  /*0380*/  BSSY B0, `(.L_x_55695) ;  /* 0x0000007000007945 */ /* 0x000fd80003800000 */
[----:B------:R-:W-:Y:S05]  /*0390*/  @!P0 BRA `(.L_x_55696) ;  /* 0x0000000000148947 */ /* 0x000fea0003800000 */
[----:B------:R-:W-:Y:S01]  /*03a0*/  IMAD.MOV.U32 R19, RZ, RZ, R8 ;  /* 0x000000ffff137224 */ /* 0x000fe200078e0008 */
[----:B------:R-:W-:Y:S01]  /*03b0*/  MOV R12, 0x3e0 ;  /* 0x000003e0000c7802 */ /* 0x000fe20000000f00 */
[----:B------:R-:W-:-:S07]  /*03c0*/  IMAD.MOV.U32 R13, RZ, RZ, R7 ;  /* 0x000000ffff0d7224 */ /* 0x000fce00078e0007 */
[----:B------:R-:W-:Y:S05]  /*03d0*/  CALL.REL.NOINC `($__internal_67_$__cuda_sm20_rem_u16) ;  /* 0x0000001400607944 */ /* 0x000fea0003c00000 */
[----:B------:R-:W-:-:S07]  /*03e0*/  PRMT R2, R19, 0x7610, R2 ;  /* 0x0000761013027816 */ /* 0x000fce0000000002 */
.L_x_55696:
[----:B------:R-:W-:Y:S05]  /*03f0*/  BSYNC B0 ;  /* 0x0000000000007941 */ /* 0x000fea0003800000 */
.L_x_55695:
[----:B------:R-:W-:Y:S01]  /*0400*/  ISETP.NE.AND P0, PT, R11, RZ, PT ;  /* 0x000000ff0b00720c */ /* 0x000fe20003f05270 */
[----:B------:R-:W-:Y:S01]  /*0410*/  BSSY B0, `(.L_x_55697) ;  /* 0x0000009000007945 */ /* 0x000fe20003800000 */
[----:B------:R-:W-:Y:S02]  /*0420*/  IMAD.MOV.U32 R7, RZ, RZ, 0xff ;  /* 0x000000ffff077424 */ /* 0x000fe400078e00ff */
[----:B------:R-:W-:-:S09]  /*0430*/  IMAD.MOV.U32 R8, RZ, RZ, 0xff ;  /* 0x000000ffff087424 */ /* 0x000fd200078e00ff */
[----:B------:R-:W-:Y:S05]  /*0440*/  @!P0 BRA `(.L_x_55698) ;  /* 0x0000000000148947 */ /* 0x000fea0003800000 */
[----:B------:R-:W-:Y:S01]  /*0450*/  IMAD.MOV.U32 R19, RZ, RZ, R20 ;  /* 0x000000ffff137224 */ /* 0x000fe200078e0014 */
[----:B------:R-:W-:Y:S01]  /*0460*/  MOV R12, 0x490 ;  /* 0x00000490000c7802 */ /* 0x000fe20000000f00 */
[----:B------:R-:W-:-:S07]  /*0470*/  IMAD.MOV.U32 R13, RZ, RZ, R11 ;  /* 0x000000ffff0d7224 */ /* 0x000fce00078e000b */
[----:B------:R-:W-:Y:S05]  /*0480*/  CALL.REL.NOINC `($__internal_67_$__cuda_sm20_rem_u16) ;  /* 0x0000001400347944 */ /* 0x000fea0003c00000 */
[----:B------:R-:W-:-:S07]  /*0490*/  PRMT R8, R19, 0x7610, R8 ;  /* 0x0000761013087816 */ /* 0x000fce0000000008 */
.L_x_55698:
[----:B------:R-:W-:Y:S05]  /*04a0*/  BSYNC B0 ;  /* 0x0000000000007941 */ /* 0x000fea0003800000 */
.L_x_55697:
        /* <DEDUP_REMOVED lines=8> */
.L_x_55700:
[----:B------:R-:W-:Y:S05]  /*0530*/  BSYNC B0 ;  /* 0x0000000000007941 */ /* 0x000fea0003800000 */
.L_x_55699:
        /* <DEDUP_REMOVED lines=10> */
.L_x_55702:
[----:B------:R-:W-:Y:S05]  /*05e0*/  BSYNC B0 ;  /* 0x0000000000007941 */ /* 0x000fea0003800000 */
.L_x_55701:
        /* <DEDUP_REMOVED lines=8> */
.L_x_55704:
[----:B------:R-:W-:Y:S05]  /*0670*/  BSYNC B0 ;  /* 0x0000000000007941 */ /* 0x000fea0003800000 */
.L_x_55703:
        /* <DEDUP_REMOVED lines=10> */
.L_x_55706:
[----:B------:R-:W-:Y:S05]  /*0720*/  BSYNC B0 ;  /* 0x0000000000007941 */ /* 0x000fea0003800000 */
.L_x_55705:
        /* <DEDUP_REMOVED lines=8> */
.L_x_55708:
[----:B------:R-:W-:Y:S05]  /*07b0*/  BSYNC B0 ;  /* 0x0000000000007941 */ /* 0x000fea0003800000 */
.L_x_55707:
[----:B------:R-:W-:Y:S01]  /*07c0*/  ULDC.64 UR6, c[0x0][0x218] ;  /* 0x0000860000067ab9 */ /* 0x000fe20000000a00 */
[----:B------:R-:W-:Y:S01]  /*07d0*/  PRMT R5, R2, 0x7604, R0 ;  /* 0x0000760402057816 */ /* 0x000fe20000000000 */
[----:B------:R-:W-:Y:S01]  /*07e0*/  UIADD3 UR5, UP0, UR4, UR6, URZ ;  /* 0x0000000604057290 */ /* 0x000fe2000ff1e03f */
[----:B------:R-:W-:Y:S02]  /*07f0*/  PRMT R7, R7, 0x7604, R8 ;  /* 0x0000760407077816 */ /* 0x000fe40000000008 */
[----:B------:R-:W-:Y:S01]  /*0800*/  PRMT R11, R11, 0x7604, R10 ;  /* 0x000076040b0b7816 */ /* 0x000fe2000000000a */
[----:B------:R-:W-:Y:S01]  /*0810*/  UIADD3.X UR6, URZ, UR7, URZ, UP0, !UPT ;  /* 0x000000073f067290 */ /* 0x000fe200087fe43f */
[----:B------:R-:W-:Y:S01]  /*0820*/  PRMT R9, R9, 0x7604, R4 ;  /* 0x0000760409097816 */ /* 0x000fe20000000004 */
[----:B------:R-:W-:-:S04]  /*0830*/  IMAD.U32 R12, RZ, RZ, UR5 ;  /* 0x00000005ff0c7e24 */ /* 0x000fc8000f8e00ff */
[----:B------:R-:W-:Y:S02]  /*0840*/  IMAD.U32 R13, RZ, RZ, UR6 ;  /* 0x00000006ff0d7e24 */ /* 0x000fe4000f8e00ff */
[----:B------:R-:W-:-:S05]  /*0850*/  IMAD.WIDE R2, R3, 0x2, R12 ;  /* 0x0000000203027825 */ /* 0x000fca00078e020c */
[----:B------:R-:W-:Y:S04]  /*0860*/  STG.E.U16 desc[UR12][R2.64], R5 ;  /* 0x0000000502007986 */ /* 0x000fe8000c10150c */
[----:B------:R-:W-:Y:S04]  /*0870*/  STG.E.U16 desc[UR12][R2.64+0x100], R7 ;  /* 0x0001000702007986 */ /* 0x000fe8000c10150c */
[----:B------:R-:W-:Y:S04]  /*0880*/  STG.E.U16 desc[UR12][R2.64+0x200], R11 ;  /* 0x0002000b02007986 */ /* 0x000fe8000c10150c */
[----:B------:R-:W-:Y:S01]  /*0890*/  STG.E.U16 desc[UR12][R2.64+0x300], R9 ;  /* 0x0003000902007986 */ /* 0x000fe2000c10150c */
[----:B------:R-:W-:Y:S05]  /*08a0*/  EXIT ;  /* 0x000000000000794d */ /* 0x000fea0003800000 */
.L_x_55692:
        /* <DEDUP_REMOVED lines=107> */
[----:B0----5:R-:W-:Y:S01]  /*0f60*/  LOP3.LUT P1, R13, R23, 0xff, RZ, 0xc0, !PT ;  /* 0x000000ff170d7812 */ /* 0x021fe2000782c0ff */
[----:B------:R-:W-:-:S12]  /*0f70*/  IMAD.MOV.U32 R17, RZ, RZ, 0xff ;  /* 0x000000ffff117424 */ /* 0x000fd800078e00ff */
[----:B------:R-:W-:Y:S05]  /*0f80*/  @!P1 BRA `(.L_x_55710) ;  /* 0x0000000000109947 */ /* 0x000fea0003800000 */
[----:B------:R-:W-:Y:S02]  /*0f90*/  LOP3.LUT R19, R22, 0xff, RZ, 0xc0, !PT ;  /* 0x000000ff16137812 */ /* 0x000fe400078ec0ff */
[----:B------:R-:W-:-:S07]  /*0fa0*/  MOV R12, 0xfc0 ;  /* 0x00000fc0000c7802 */ /* 0x000fce0000000f00 */
[----:B------:R-:W-:Y:S05]  /*0fb0*/  CALL.REL.NOINC `($__internal_67_$__cuda_sm20_rem_u16) ;  /* 0x0000000800687944 */ /* 0x000fea0003c00000 */
[----:B------:R-:W-:-:S07]  /*0fc0*/  PRMT R17, R19, 0x7610, R17 ;  /* 0x0000761013117816 */ /* 0x000fce0000000011 */
.L_x_55710:
[----:B------:R-:W-:Y:S05]  /*0fd0*/  BSYNC B0 ;  /* 0x0000000000007941 */ /* 0x000fea0003800000 */
.L_x_55709:
[----:B0-----:R-:W-:Y:S01]  /*0fe0*/  VIADD R18, R20, 0x80 ;  /* 0x0000008014127836 */ /* 0x001fe20000000000 */
        /* <DEDUP_REMOVED lines=8> */
[----:B------:R-:W-:Y:S05]  /*1070*/  CALL.REL.NOINC `($__internal_67_$__cuda_sm20_rem_u16) ;  /* 0x0000000800387944 */ /* 0x000fea0003c00000 */
[----:B------:R-:W-:-:S07]  /*1080*/  PRMT R8, R19, 0x7610, R8 ;  /* 0x0000761013087816 */ /* 0x000fce0000000008 */
.L_x_55712:
[----:B------:R-:W-:Y:S05]  /*1090*/  BSYNC B0 ;  /* 0x0000000000007941 */ /* 0x000fea0003800000 */
.L_x_55711:
        /* <DEDUP_REMOVED lines=11> */
.L_x_55714:
[----:B------:R-:W-:Y:S05]  /*1150*/  BSYNC B0 ;  /* 0x0000000000007941 */ /* 0x000fea0003800000 */
.L_x_55713:
        /* <DEDUP_REMOVED lines=11> */
.L_x_55716:
[----:B------:R-:W-:Y:S05]  /*1210*/  BSYNC B0 ;  /* 0x0000000000007941 */ /* 0x000fea0003800000 */
.L_x_55715:
        /* <DEDUP_REMOVED lines=11> */
.L_x_55718:
[----:B------:R-:W-:Y:S05]  /*12d0*/  BSYNC B0 ;  /* 0x0000000000007941 */ /* 0x000fea0003800000 */
.L_x_55717:
        /* <DEDUP_REMOVED lines=11> */
.L_x_55720:
[----:B------:R-:W-:Y:S05]  /*1390*/  BSYNC B0 ;  /* 0x0000000000007941 */ /* 0x000fea0003800000 */
.L_x_55719:
        /* <DEDUP_REMOVED lines=9> */
[----:B------:R-:W-:Y:S05]  /*1430*/  CALL.REL.NOINC `($__internal_67_$__cuda_sm20_rem_u16) ;  /* 0x0000000400487944 */ /* 0x000fea0003c00000 */
[----:B------:R-:W-:-:S07]  /*1440*/  PRMT R0, R19, 0x7610, R0 ;  /* 0x0000761013007816 */ /* 0x000fce0000000000 */
.L_x_55722:
[----:B------:R-:W-:Y:S05]  /*1450*/  BSYNC B0 ;  /* 0x0000000000007941 */ /* 0x000fea0003800000 */
.L_x_55721:
        /* <DEDUP_REMOVED lines=11> */
.L_x_55724:
[----:B------:R-:W-:Y:S05]  /*1510*/  BSYNC B0 ;  /* 0x0000000000007941 */ /* 0x000fea0003800000 */
.L_x_55723:
        /* <DEDUP_REMOVED lines=25> */
.L_x_55727:
        /* <DEDUP_REMOVED lines=8> */
.L_x_55728:
        /* <DEDUP_REMOVED lines=8> */
.L_x_55729:
        /* <DEDUP_REMOVED lines=9> */
.L_x_55730:
[----:B------:R-:W-:Y:S05]  /*1840*/  BSYNC B1 ;  /* 0x0000000000017941 */ /* 0x000fea0003800000 */
.L_x_55726:
[----:B------:R-:W-:-:S13]  /*1850*/  ISETP.GE.AND P0, PT, R20, R21, PT ;  /* 0x000000151400720c */ /* 0x000fda0003f06270 */
[----:B-12---:R-:W1:Y:S01]  /*1860*/  @!P0 LDC.64 R6, c[0x0][0x218] ;  /* 0x00008600ff068b82 */ /* 0x006e620000000a00 */
[C---:B------:R-:W-:Y:S02]  /*1870*/  @!P0 VIADD R3, R20.reuse, UR4 ;  /* 0x0000000414038c36 */ /* 0x040fe40008000000 */
[----:B------:R-:W-:-:S03]  /*1880*/  @!P0 VIADD R20, R20, 0x80 ;  /* 0x0000008014148836 */ /* 0x000fc60000000000 */
[----:B-1----:R-:W-:-:S05]  /*1890*/  @!P0 IADD3 R2, P1, R3, R6, RZ ;  /* 0x0000000603028210 */ /* 0x002fca0007f3e0ff */
[----:B------:R-:W-:-:S05]  /*18a0*/  @!P0 IMAD.X R3, RZ, RZ, R7, P1 ;  /* 0x000000ffff038224 */ /* 0x000fca00008e0607 */
[----:B------:R2:W-:Y:S03]  /*18b0*/  @!P0 STG.E.U8 desc[UR12][R2.64], R0 ;  /* 0x0000000002008986 */ /* 0x0005e6000c10110c */
.L_x_55731:
[----:B------:R-:W-:Y:S05]  /*18c0*/  BSYNC B0 ;  /* 0x0000000000007941 */ /* 0x000fea0003800000 */
.L_x_55725:
[----:B------:R-:W-:Y:S05]  /*18d0*/  WARPSYNC.ALL ;  /* 0x0000000000007948 */ /* 0x000fea0003800000 */
[----:B------:R-:W-:-:S13]  /*18e0*/  ISETP.GE.AND P0, PT, R20, R21, PT ;  /* 0x000000151400720c */ /* 0x000fda0003f06270 */
[----:B------:R-:W-:Y:S05]  /*18f0*/  @P0 EXIT ;  /* 0x000000000000094d */ /* 0x000fea0003800000 */
[----:B-12---:R-:W-:Y:S01]  /*1900*/  VIADD R2, R20, UR4 ;  /* 0x0000000414027c36 */ /* 0x006fe20008000000 */
[----:B------:R-:W-:-:S04]  /*1910*/  ULDC.64 UR6, c[0x0][0x218] ;  /* 0x0000860000067ab9 */ /* 0x000fc80000000a00 */
[----:B------:R-:W-:-:S05]  /*1920*/  IADD3 R2, P0, R2, UR6, RZ ;  /* 0x0000000602027c10 */ /* 0x000fca000ff1e0ff */
[----:B------:R-:W-:-:S05]  /*1930*/  IMAD.X R3, RZ, RZ, UR7, P0 ;  /* 0x00000007ff037e24 */ /* 0x000fca00080e06ff */
[----:B------:R-:W-:Y:S01]  /*1940*/  STG.E.U8 desc[UR12][R2.64], R5 ;  /* 0x0000000502007986 */ /* 0x000fe2000c10110c */
[----:B------:R-:W-:Y:S05]  /*1950*/  EXIT ;  /* 0x000000000000794d */ /* 0x000fea0003800000 */
        .weak           $__internal_67_$__cuda_sm20_rem_u16
        .type           $__internal_67_$__cuda_sm20_rem_u16,@function
        .size           $__internal_67_$__cuda_sm20_rem_u16,(.L_x_57280 - $__internal_67_$__cuda_sm20_rem_u16)
$__internal_67_$__cuda_sm20_rem_u16:
        /* <DEDUP_REMOVED lines=19> */
[----:B------:R-:W-:Y:S05]  /*1a90*/  RET.REL.NODEC R12 `(_ZN2at6native29vectorized_elementwise_kernelILi2ENS0_13BinaryFunctorIhhhZZZNS0_21remainder_kernel_cudaERNS_18TensorIteratorBaseEENKUlvE_clEvENKUlvE_clEvEUlhhE_EESt5arrayIPcLm3EEEEviT0_T1_) ;  /* 0xffffffe40c587950 */ /* 0x000fea0003c3ffff */
.L_x_55732:
        /* <DEDUP_REMOVED lines=14> */
.L_x_57280:


//--------------------- .text._ZN2at6native29vectorized_elementwise_kernelILi4ENS0_13BinaryFunctorIhhhZZZNS0_21remainder_kernel_cudaERNS_18TensorIteratorBaseEENKUlvE_clEvENKUlvE_clEvEUlhhE_EESt5arrayIPcLm3EEEEviT0_T1_ --------------------------
	.section	.text._ZN2at6native29vectorized_elementwise_kernelILi4ENS0_13BinaryFunctorIhhhZZZNS0_21remainder_kernel_cudaERNS_18TensorIteratorBaseEENKUlvE_clEvENKUlvE_clEvEUlhhE_EESt5arrayIPcLm3EEEEviT0_T1_,"ax",@progbits
	.align	128
        .global         _ZN2at6native29vectorized_elementwise_kernelILi4ENS0_13BinaryFunctorIhhhZZZNS0_21remainder_kernel_cudaERNS_18TensorIteratorBaseEENKUlvE_clEvENKUlvE_clEvEUlhhE_EESt5arrayIPcLm3EEEEviT0_T1_
        .type           _ZN2at6native29vectorized_elementwise_kernelILi4ENS0_13BinaryFunctorIhhhZZZNS0_21remainder_kernel_cudaERNS_18TensorIteratorBaseEENKUlvE_clEvENKUlvE_clEvEUlhhE_EESt5arrayIPcLm3EEEEviT0_T1_,@function
        .size           _ZN2at6native29vectorized_elementwise_kernelILi4ENS0_13BinaryFunctorIhhhZZZNS0_21remainder_kernel_cudaERNS_18TensorIteratorBaseEENKUlvE_clEvENKUlvE_clEvEUlhhE_EESt5arrayIPcLm3EEEEviT0_T1_,(.L_x_57281 - _ZN2at6native29vectorized_elementwise_kernelILi4ENS0_13BinaryFunctorIhhhZZZNS0_21remainder_kernel_cudaERNS_18TensorIteratorBaseEENKUlvE_clEvENKUlvE_clEvEUlhhE_EESt5arrayIPcLm3EEEEviT0_T1_)
        .other          _ZN2at6native29vectorized_elementwise_kernelILi4ENS0_13BinaryFunctorIhhhZZZNS0_21remainder_kernel_cudaERNS_18TensorIteratorBaseEENKUlvE_clEvENKUlvE_clEvEUlhhE_EESt5arrayIPcLm3EEEEviT0_T1_,@"STO_CUDA_ENTRY STV_DEFAULT"
_ZN2at6native29vectorized_elementwise_kernelILi4ENS0_13BinaryFunctorIhhhZZZNS0_21remainder_kernel_cudaERNS_18TensorIteratorBaseEENKUlvE_clEvENKUlvE_clEvEUlhhE_EESt5arrayIPcLm3EEEEviT0_T1_:
.text._ZN2at6native29vectorized_elementwise_kernelILi4ENS0_13BinaryFunctorIhhhZZZNS0_21remainder_kernel_cudaERNS_18TensorIteratorBaseEENKUlvE_clEvENKUlvE_clEvEUlhhE_EESt5arrayIPcLm3EEEEviT0_T1_:
        /* <DEDUP_REMOVED lines=22> */
[----:B------:R-:W2:Y:S04]  /*0160*/  LDG.E R10, desc[UR12][R6.64] ;  /* 0x0000000c060a7981 */ /* 0x000ea8000c1e1900 */
[----:B------:R-:W3:Y:S04]  /*0170*/  LDG.E R14, desc[UR12][R4.64+0x200] ;  /* 0x0002000c040e7981 */ /* 0x000ee8000c1e1900 */
[----:B------:R-:W4:Y:S04]  /*0180*/  LDG.E R19, desc[UR12][R4.64] ;  /* 0x0000000c04137981 */ /* 0x000f28000c1e1900 */
[----:B------:R0:W5:Y:S01]  /*0190*/  LDG.E R12, desc[UR12][R6.64+0x200] ;  /* 0x0002000c060c7981 */ /* 0x000162000c1e1900 */
[----:B------:R-:W-:Y:S01]  /*01a0*/  BSSY B0, `(.L_x_55734) ;  /* 0x0000018000007945 */ /* 0x000fe20003800000 */
[----:B------:R-:W-:-:S02]  /*01b0*/  IMAD.MOV.U32 R2, RZ, RZ, 0xff ;  /* 0x000000ffff027424 */ /* 0x000fc400078e00ff */
[----:B------:R-:W-:Y:S01]  /*01c0*/  IMAD.MOV.U32 R0, RZ, RZ, 0xff ;  /* 0x000000ffff007424 */ /* 0x000fe200078e00ff */
[----:B--2---:R-:W-:-:S04]  /*01d0*/  PRMT R13, R10, 0x7770, RZ ;  /* 0x000077700a0d7816 */ /* 0x004fc800000000ff */
[----:B------:R-:W-:Y:S02]  /*01e0*/  ISETP.NE.AND P0, PT, R13, RZ, PT ;  /* 0x000000ff0d00720c */ /* 0x000fe40003f05270 */
[C---:B---3--:R-:W-:Y:S02]  /*01f0*/  PRMT R17, R14.reuse, 0x7770, RZ ;  /* 0x000077700e117816 */ /* 0x048fe400000000ff */
[C---:B------:R-:W-:Y:S02]  /*0200*/  PRMT R16, R14.reuse, 0x7771, RZ ;  /* 0x000077710e107816 */ /* 0x040fe400000000ff */
[----:B------:R-:W-:Y:S02]  /*0210*/  PRMT R15, R14, 0x7772, RZ ;  /* 0x000077720e0f7816 */ /* 0x000fe400000000ff */
[C---:B0-----:R-:W-:Y:S02]  /*0220*/  PRMT R7, R10.reuse, 0x7771, RZ ;  /* 0x000077710a077816 */ /* 0x041fe400000000ff */
[----:B------:R-:W-:-:S02]  /*0230*/  PRMT R11, R10, 0x7772, RZ ;  /* 0x000077720a0b7816 */ /* 0x000fc400000000ff */
[C---:B----4-:R-:W-:Y:S02]  /*0240*/  PRMT R8, R19.reuse, 0x7771, RZ ;  /* 0x0000777113087816 */ /* 0x050fe400000000ff */
[C---:B------:R-:W-:Y:S02]  /*0250*/  PRMT R20, R19.reuse, 0x7772, RZ ;  /* 0x0000777213147816 */ /* 0x040fe400000000ff */
[----:B------:R-:W-:Y:S02]  /*0260*/  PRMT R18, R19, 0x7773, RZ ;  /* 0x0000777313127816 */ /* 0x000fe400000000ff */
[----:B------:R-:W-:Y:S02]  /*0270*/  PRMT R14, R14, 0x7773, RZ ;  /* 0x000077730e0e7816 */ /* 0x000fe400000000ff */
[----:B------:R-:W-:Y:S02]  /*0280*/  PRMT R10, R10, 0x7773, RZ ;  /* 0x000077730a0a7816 */ /* 0x000fe400000000ff */
[----:B-----5:R-:W-:-:S02]  /*0290*/  PRMT R9, R12, 0x7770, RZ ;  /* 0x000077700c097816 */ /* 0x020fc400000000ff */
[C---:B------:R-:W-:Y:S02]  /*02a0*/  PRMT R4, R12.reuse, 0x7771, RZ ;  /* 0x000077710c047816 */ /* 0x040fe400000000ff */
[C---:B------:R-:W-:Y:S02]  /*02b0*/  PRMT R5, R12.reuse, 0x7772, RZ ;  /* 0x000077720c057816 */ /* 0x040fe400000000ff */
[----:B------:R-:W-:Y:S01]  /*02c0*/  PRMT R6, R12, 0x7773, RZ ;  /* 0x000077730c067816 */ /* 0x000fe200000000ff */
[----:B------:R-:W-:Y:S06]  /*02d0*/  @!P0 BRA `(.L_x_55735) ;  /* 0x0000000000108947 */ /* 0x000fec0003800000 */
[----:B------:R-:W-:Y:S02]  /*02e0*/  PRMT R19, R19, 0x7770, RZ ;  /* 0x0000777013137816 */ /* 0x000fe400000000ff */
[----:B------:R-:W-:-:S07]  /*02f0*/  MOV R12, 0x310 ;  /* 0x00000310000c7802 */ /* 0x000fce0000000f00 */
[----:B------:R-:W-:Y:S05]  /*0300*/  CALL.REL.NOINC `($__internal_68_$__cuda_sm20_rem_u16) ;  /* 0x0000001400847944 */ /* 0x000fea0003c00000 */
[----:B------:R-:W-:-:S07]  /*0310*/  PRMT R0, R19, 0x7610, R0 ;  /* 0x0000761013007816 */ /* 0x000fce0000000000 */
.L_x_55735:
[----:B------:R-:W-:Y:S05]  /*0320*/  BSYNC B0 ;  /* 0x0000000000007941 */ /* 0x000fea0003800000 */
.L_x_55734:
[----:B------:R-:W-:Y:S01]  /*0330*/  ISETP.NE.AND P0, PT, R7, RZ, PT ;  /* 0x000000ff0700720c */ /* 0x000fe20003f05270 */
[----:B------:R-:W-:-:S12]  /*0340*/  BSSY B0, `(.L_x_55736) ;  /* 0x0000007000007945 */ /* 0x000fd80003800000 */
[----:B------:R-:W-:Y:S05]  /*0350*/  @!P0 BRA `(.L_x_55737) ;  /* 0x0000000000148947 */ /* 0x000fea0003800000 */
[----:B------:R-:W-:Y:S01]  /*0360*/  IMAD.MOV.U32 R19, RZ, RZ, R8 ;  /* 0x000000ffff137224 */ /* 0x000fe200078e0008 */
[----:B------:R-:W-:Y:S01]  /*0370*/  MOV R12, 0x3a0 ;  /* 0x000003a0000c7802 */ /* 0x000fe20000000f00 */
[----:B------:R-:W-:-:S07]  /*0380*/  IMAD.MOV.U32 R13, RZ, RZ, R7 ;  /* 0x000000ffff0d7224 */ /* 0x000fce00078e0007 */
[----:B------:R-:W-:Y:S05]  /*0390*/  CALL.REL.NOINC `($__internal_68_$__cuda_sm20_rem_u16) ;  /* 0x0000001400607944 */ /* 0x000fea0003c00000 */
[----:B------:R-:W-:-:S07]  /*03a0*/  PRMT R2, R19, 0x7610, R2 ;  /* 0x0000761013027816 */ /* 0x000fce0000000002 */
.L_x_55737:
[----:B------:R-:W-:Y:S05]  /*03b0*/  BSYNC B0 ;  /* 0x0000000000007941 */ /* 0x000fea0003800000 */
.L_x_55736:
        /* <DEDUP_REMOVED lines=8> */
[----:B------:R-:W-:Y:S05]  /*0440*/  CALL.REL.NOINC `($__internal_68_$__cuda_sm20_rem_u16) ;  /* 0x0000001400347944 */ /* 0x000fea0003c00000 */
[----:B------:R-:W-:-:S07]  /*0450*/  PRMT R8, R19, 0x7610, R8 ;  /* 0x0000761013087816 */ /* 0x000fce0000000008 */
.L_x_55739:
[----:B------:R-:W-:Y:S05]  /*0460*/  BSYNC B0 ;  /* 0x0000000000007941 */ /* 0x000fea0003800000 */
.L_x_55738:
        /* <DEDUP_REMOVED lines=8> */
.L_x_55741:
[----:B------:R-:W-:Y:S05]  /*04f0*/  BSYNC B0 ;  /* 0x0000000000007941 */ /* 0x000fea0003800000 */
.L_x_55740:
        /* <DEDUP_REMOVED lines=10> */
.L_x_55743:
[----:B------:R-:W-:Y:S05]  /*05a0*/  BSYNC B0 ;  /* 0x0000000000007941 */ /* 0x000fea0003800000 */
.L_x_55742:
        /* <DEDUP_REMOVED lines=8> */
.L_x_55745:
[----:B------:R-:W-:Y:S05]  /*0630*/  BSYNC B0 ;  /* 0x0000000000007941 */ /* 0x000fea0003800000 */
.L_x_55744:
        /* <DEDUP_REMOVED lines=10> */
.L_x_55747:
[----:B------:R-:W-:Y:S05]  /*06e0*/  BSYNC B0 ;  /* 0x0000000000007941 */ /* 0x000fea0003800000 */
.L_x_55746:
        /* <DEDUP_REMOVED lines=8> */
.L_x_55749:
[----:B------:R-:W-:Y:S05]  /*0770*/  BSYNC B0 ;  /* 0x0000000000007941 */ /* 0x000fea0003800000 */
.L_x_55748:
[----:B------:R-:W-:Y:S01]  /*0780*/  ULDC.64 UR6, c[0x0][0x218] ;  /* 0x0000860000067ab9 */ /* 0x000fe20000000a00 */
[----:B------:R-:W-:Y:S01]  /*0790*/  PRMT R5, R2, 0x7604, R0 ;  /* 0x0000760402057816 */ /* 0x000fe20000000000 */
[----:B------:R-:W-:Y:S01]  /*07a0*/  UIADD3 UR5, UP0, UR4, UR6, URZ ;  /* 0x0000000604057290 */ /* 0x000fe2000ff1e03f */
[----:B------:R-:W-:Y:S02]  /*07b0*/  PRMT R13, R11, 0x7604, R10 ;  /* 0x000076040b0d7816 */ /* 0x000fe4000000000a */
[----:B------:R-:W-:Y:S01]  /*07c0*/  PRMT R8, R8, 0x7054, R5 ;  /* 0x0000705408087816 */ /* 0x000fe20000000005 */
[----:B------:R-:W-:Y:S01]  /*07d0*/  UIADD3.X UR6, URZ, UR7, URZ, UP0, !UPT ;  /* 0x000000073f067290 */ /* 0x000fe200087fe43f */
[----:B------:R-:W-:Y:S01]  /*07e0*/  PRMT R4, R4, 0x7054, R13 ;  /* 0x0000705404047816 */ /* 0x000fe2000000000d */
[----:B------:R-:W-:Y:S01]  /*07f0*/  IMAD.U32 R10, RZ, RZ, UR5 ;  /* 0x00000005ff0a7e24 */ /* 0x000fe2000f8e00ff */
[----:B------:R-:W-:Y:S02]  /*0800*/  PRMT R7, R7, 0x654, R8 ;  /* 0x0000065407077816 */ /* 0x000fe40000000008 */
[----:B------:R-:W-:Y:S01]  /*0810*/  PRMT R9, R9, 0x654, R4 ;  /* 0x0000065409097816 */ /* 0x000fe20000000004 */
[----:B------:R-:W-:-:S02]  /*0820*/  IMAD.U32 R11, RZ, RZ, UR6 ;  /* 0x00000006ff0b7e24 */ /* 0x000fc4000f8e00ff */
[----:B------:R-:W-:-:S05]  /*0830*/  IMAD.WIDE R2, R3, 0x4, R10 ;  /* 0x0000000403027825 */ /* 0x000fca00078e020a */
[----:B------:R-:W-:Y:S04]  /*0840*/  STG.E desc[UR12][R2.64], R7 ;  /* 0x0000000702007986 */ /* 0x000fe8000c10190c */
[----:B------:R-:W-:Y:S01]  /*0850*/  STG.E desc[UR12][R2.64+0x200], R9 ;  /* 0x0002000902007986 */ /* 0x000fe2000c10190c */
[----:B------:R-:W-:Y:S05]  /*0860*/  EXIT ;  /* 0x000000000000794d */ /* 0x000fea0003800000 */
.L_x_55733:
        /* <DEDUP_REMOVED lines=112> */
[----:B------:R-:W-:Y:S05]  /*0f70*/  CALL.REL.NOINC `($__internal_68_$__cuda_sm20_rem_u16) ;  /* 0x0000000800687944 */ /* 0x000fea0003c00000 */
[----:B------:R-:W-:-:S07]  /*0f80*/  PRMT R17, R19, 0x7610, R17 ;  /* 0x0000761013117816 */ /* 0x000fce0000000011 */
.L_x_55751:
[----:B------:R-:W-:Y:S05]  /*0f90*/  BSYNC B0 ;  /* 0x0000000000007941 */ /* 0x000fea0003800000 */
.L_x_55750:
        /* <DEDUP_REMOVED lines=9> */
[----:B------:R-:W-:Y:S05]  /*1030*/  CALL.REL.NOINC `($__internal_68_$__cuda_sm20_rem_u16) ;  /* 0x0000000800387944 */ /* 0x000fea0003c00000 */
[----:B------:R-:W-:-:S07]  /*1040*/  PRMT R8, R19, 0x7610, R8 ;  /* 0x0000761013087816 */ /* 0x000fce0000000008 */
.L_x_55753:
[----:B------:R-:W-:Y:S05]  /*1050*/  BSYNC B0 ;  /* 0x0000000000007941 */ /* 0x000fea0003800000 */
.L_x_55752:
        /* <DEDUP_REMOVED lines=11> */
.L_x_55755:
[----:B------:R-:W-:Y:S05]  /*1110*/  BSYNC B0 ;  /* 0x0000000000007941 */ /* 0x000fea0003800000 */
.L_x_55754:
        /* <DEDUP_REMOVED lines=11> */
.L_x_55757:
[----:B------:R-:W-:Y:S05]  /*11d0*/  BSYNC B0 ;  /* 0x0000000000007941 */ /* 0x000fea0003800000 */
.L_x_55756:
        /* <DEDUP_REMOVED lines=11> */
.L_x_55759:
[----:B------:R-:W-:Y:S05]  /*1290*/  BSYNC B0 ;  /* 0x0000000000007941 */ /* 0x000fea0003800000 */
.L_x_55758:
        /* <DEDUP_REMOVED lines=11> */
.L_x_55761:
[----:B------:R-:W-:Y:S05]  /*1350*/  BSYNC B0 ;  /* 0x0000000000007941 */ /* 0x000fea0003800000 */
.L_x_55760:
        /* <DEDUP_REMOVED lines=9> */
[----:B------:R-:W-:Y:S05]  /*13f0*/  CALL.REL.NOINC `($__internal_68_$__cuda_sm20_rem_u16) ;  /* 0x0000000400487944 */ /* 0x000fea0003c00000 */
[----:B------:R-:W-:-:S07]  /*1400*/  PRMT R0, R19, 0x7610, R0 ;  /* 0x0000761013007816 */ /* 0x000fce0000000000 */
.L_x_55763:
[----:B------:R-:W-:Y:S05]  /*1410*/  BSYNC B0 ;  /* 0x0000000000007941 */ /* 0x000fea0003800000 */
.L_x_55762:
        /* <DEDUP_REMOVED lines=11> */
.L_x_55765:
[----:B------:R-:W-:Y:S05]  /*14d0*/  BSYNC B0 ;  /* 0x0000000000007941 */ /* 0x000fea0003800000 */
.L_x_55764:
        /* <DEDUP_REMOVED lines=25> */
.L_x_55768:
        /* <DEDUP_REMOVED lines=8> */
.L_x_55769:
        /* <DEDUP_REMOVED lines=8> */
.L_x_55770:
        /* <DEDUP_REMOVED lines=9> */
.L_x_55771:
[----:B------:R-:W-:Y:S05]  /*1800*/  BSYNC B1 ;  /* 0x0000000000017941 */ /* 0x000fea0003800000 */
.L_x_55767:
[----:B------:R-:W-:-:S13]  /*1810*/  ISETP.GE.AND P0, PT, R20, R21, PT ;  /* 0x000000151400720c */ /* 0x000fda0003f06270 */
[----:B-12---:R-:W1:Y:S01]  /*1820*/  @!P0 LDC.64 R6, c[0x0][0x218] ;  /* 0x00008600ff068b82 */ /* 0x006e620000000a00 */
[C---:B------:R-:W-:Y:S02]  /*1830*/  @!P0 VIADD R3, R20.reuse, UR4 ;  /* 0x0000000414038c36 */ /* 0x040fe40008000000 */
[----:B------:R-:W-:-:S03]  /*1840*/  @!P0 VIADD R20, R20, 0x80 ;  /* 0x0000008014148836 */ /* 0x000fc60000000000 */
[----:B-1----:R-:W-:-:S05]  /*1850*/  @!P0 IADD3 R2, P1, R3, R6, RZ ;  /* 0x0000000603028210 */ /* 0x002fca0007f3e0ff */
[----:B------:R-:W-:-:S05]  /*1860*/  @!P0 IMAD.X R3, RZ, RZ, R7, P1 ;  /* 0x000000ffff038224 */ /* 0x000fca00008e0607 */
[----:B------:R2:W-:Y:S03]  /*1870*/  @!P0 STG.E.U8 desc[UR12][R2.64], R0 ;  /* 0x0000000002008986 */ /* 0x0005e6000c10110c */
.L_x_55772:
[----:B------:R-:W-:Y:S05]  /*1880*/  BSYNC B0 ;  /* 0x0000000000007941 */ /* 0x000fea0003800000 */
.L_x_55766:
        /* <DEDUP_REMOVED lines=9> */
        .weak           $__internal_68_$__cuda_sm20_rem_u16
        .type           $__internal_68_$__cuda_sm20_rem_u16,@function
        .size           $__internal_68_$__cuda_sm20_rem_u16,(.L_x_57281 - $__internal_68_$__cuda_sm20_rem_u16)
$__internal_68_$__cuda_sm20_rem_u16:
        /* <DEDUP_REMOVED lines=19> */
[----:B------:R-:W-:Y:S05]  /*1a50*/  RET.REL.NODEC R12 `(_ZN2at6native29vectorized_elementwise_kernelILi4ENS0_13BinaryFunctorIhhhZZZNS0_21remainder_kernel_cudaERNS_18TensorIteratorBaseEENKUlvE_clEvENKUlvE_clEvEUlhhE_EESt5arrayIPcLm3EEEEviT0_T1_) ;  /* 0xffffffe40c687950 */ /* 0x000fea0003c3ffff */
.L_x_55773:
        /* <DEDUP_REMOVED lines=10> */
.L_x_57281:


//--------------------- .text._ZN2at6native29vectorized_elementwise_kernelILi8ENS0_13BinaryFunctorIhhhZZZNS0_21remainder_kernel_cudaERNS_18TensorIteratorBaseEENKUlvE_clEvENKUlvE_clEvEUlhhE_EESt5arrayIPcLm3EEEEviT0_T1_ --------------------------
	.section	.text._ZN2at6native29vectorized_elementwise_kernelILi8ENS0_13BinaryFunctorIhhhZZZNS0_21remainder_kernel_cudaERNS_18TensorIteratorBaseEENKUlvE_clEvENKUlvE_clEvEUlhhE_EESt5arrayIPcLm3EEEEviT0_T1_,"ax",@progbits
	.align	128
        .global         _ZN2at6native29vectorized_elementwise_kernelILi8ENS0_13BinaryFunctorIhhhZZZNS0_21remainder_kernel_cudaERNS_18TensorIteratorBaseEENKUlvE_clEvENKUlvE_clEvEUlhhE_EESt5arrayIPcLm3EEEEviT0_T1_
        .type           _ZN2at6native29vectorized_elementwise_kernelILi8ENS0_13BinaryFunctorIhhhZZZNS0_21remainder_kernel_cudaERNS_18TensorIteratorBaseEENKUlvE_clEvENKUlvE_clEvEUlhhE_EESt5arrayIPcLm3EEEEviT0_T1_,@function
        .size           _ZN2at6native29vectorized_elementwise_kernelILi8ENS0_13BinaryFunctorIhhhZZZNS0_21remainder_kernel_cudaERNS_18TensorIteratorBaseEENKUlvE_clEvENKUlvE_clEvEUlhhE_EESt5arrayIPcLm3EEEEviT0_T1_,(.L_x_57282 - _ZN2at6native29vectorized_elementwise_kernelILi8ENS0_13BinaryFunctorIhhhZZZNS0_21remainder_kernel_cudaERNS_18TensorIteratorBaseEENKUlvE_clEvENKUlvE_clEvEUlhhE_EESt5arrayIPcLm3EEEEviT0_T1_)
        .other          _ZN2at6native29vectorized_elementwise_kernelILi8ENS0_13BinaryFunctorIhhhZZZNS0_21remainder_kernel_cudaERNS_18TensorIteratorBaseEENKUlvE_clEvENKUlvE_clEvEUlhhE_EESt5arrayIPcLm3EEEEviT0_T1_,@"STO_CUDA_ENTRY STV_DEFAULT"
_ZN2at6native29vectorized_elementwise_kernelILi8ENS0_13BinaryFunctorIhhhZZZNS0_21remainder_kernel_cudaERNS_18TensorIteratorBaseEENKUlvE_clEvENKUlvE_clEvEUlhhE_EESt5arrayIPcLm3EEEEviT0_T1_:
.text._ZN2at6native29vectorized_elementwise_kernelILi8ENS0_13BinaryFunctorIhhhZZZNS0_21remainder_kernel_cudaERNS_18TensorIteratorBaseEENKUlvE_clEvENKUlvE_clEvEUlhhE_EESt5arrayIPcLm3EEEEviT0_T1_:
        /* <DEDUP_REMOVED lines=15> */
[----:B------:R-:W-:Y:S02]  /*00f0*/  ULDC.64 UR6, c[0x0][0x220] ;  /* 0x0000880000067ab9 */ /* 0x000fe40000000a00 */
[----:B------:R-:W-:-:S04]  /*0100*/  UIADD3 UR6, UP0, UR4, UR6, URZ ;  /* 0x0000000604067290 */ /* 0x000fc8000ff1e03f */
[----:B------:R-:W-:Y:S01]  /*0110*/  UIADD3.X UR5, UR5, UR7, URZ, UP0, !UPT ;  /* 0x0000000705057290 */ /* 0x000fe200087fe43f */
[----:B0-----:R-:W-:-:S06]  /*0120*/  IMAD.WIDE.U32 R2, R0, 0x8, R2 ;  /* 0x0000000800027825 */ /* 0x001fcc00078e0002 */
[----:B------:R-:W2:Y:S01]  /*0130*/  LDG.E.64 R2, desc[UR8][R2.64] ;  /* 0x0000000802027981 */ /* 0x000ea2000c1e1b00 */
[----:B------:R-:W-:Y:S02]  /*0140*/  IMAD.U32 R4, RZ, RZ, UR6 ;  /* 0x00000006ff047e24 */ /* 0x000fe4000f8e00ff */
[----:B------:R-:W-:Y:S02]  /*0150*/  IMAD.U32 R5, RZ, RZ, UR5 ;  /* 0x00000005ff057e24 */ /* 0x000fe4000f8e00ff */
[----:B------:R-:W-:-:S06]  /*0160*/  IMAD.WIDE.U32 R4, R0, 0x8, R4 ;  /* 0x0000000800047825 */ /* 0x000fcc00078e0004 */
[----:B------:R-:W5:Y:S01]  /*0170*/  LDG.E.64 R4, desc[UR8][R4.64] ;  /* 0x0000000804047981 */ /* 0x000f62000c1e1b00 */
[----:B------:R-:W-:Y:S01]  /*0180*/  IMAD.MOV.U32 R7, RZ, RZ, 0xff ;  /* 0x000000ffff077424 */ /* 0x000fe200078e00ff */
[----:B------:R-:W-:Y:S01]  /*0190*/  BSSY B0, `(.L_x_55775) ;  /* 0x000000e000007945 */ /* 0x000fe20003800000 */
[----:B------:R-:W-:Y:S01]  /*01a0*/  IMAD.MOV.U32 R6, RZ, RZ, 0xff ;  /* 0x000000ffff067424 */ /* 0x000fe200078e00ff */
[C---:B--2---:R-:W-:Y:S02]  /*01b0*/  LOP3.LUT P0, R15, R2.reuse, 0xff, RZ, 0xc0, !PT ;  /* 0x000000ff020f7812 */ /* 0x044fe4000780c0ff */
[C---:B------:R-:W-:Y:S02]  /*01c0*/  PRMT R9, R2.reuse, 0x7732, RZ ;  /* 0x0000773202097816 */ /* 0x040fe400000000ff */
[----:B------:R-:W-:Y:S02]  /*01d0*/  LOP3.LUT R8, R2, 0xffff, RZ, 0xc0, !PT ;  /* 0x0000ffff02087812 */ /* 0x000fe400078ec0ff */
[----:B------:R-:W-:-:S02]  /*01e0*/  PRMT R2, R7, 0x7610, R2 ;  /* 0x0000761007027816 */ /* 0x000fc40000000002 */
[----:B------:R-:W-:Y:S02]  /*01f0*/  SHF.R.U32.HI R8, RZ, 0x8, R8 ;  /* 0x00000008ff087819 */ /* 0x000fe40000011608 */
[----:B------:R-:W-:Y:S02]  /*0200*/  PRMT R7, R2, 0x7632, R7 ;  /* 0x0000763202077816 */ /* 0x000fe40000000007 */
[----:B------:R-:W-:Y:S01]  /*0210*/  SHF.R.U32.HI R9, RZ, 0x8, R9 ;  /* 0x00000008ff097819 */ /* 0x000fe20000011609 */
[----:B------:R-:W-:Y:S06]  /*0220*/  @!P0 BRA `(.L_x_55776) ;  /* 0x0000000000108947 */ /* 0x000fec0003800000 */
[----:B-----5:R-:W-:Y:S02]  /*0230*/  LOP3.LUT R14, R4, 0xff, RZ, 0xc0, !PT ;  /* 0x000000ff040e7812 */ /* 0x020fe400078ec0ff */
[----:B------:R-:W-:-:S07]  /*0240*/  MOV R16, 0x260 ;  /* 0x0000026000107802 */ /* 0x000fce0000000f00 */
[----:B------:R-:W-:Y:S05]  /*0250*/  CALL.REL.NOINC `($__internal_69_$__cuda_sm20_rem_u16) ;  /* 0x0000001400d07944 */ /* 0x000fea0003c00000 */
[----:B------:R-:W-:-:S07]  /*0260*/  PRMT R2, R15, 0x7610, R2 ;  /* 0x000076100f027816 */ /* 0x000fce0000000002 */
.L_x_55776:
[----:B------:R-:W-:Y:S05]  /*0270*/  BSYNC B0 ;  /* 0x0000000000007941 */ /* 0x000fea0003800000 */
.L_x_55775:
[----:B------:R-:W-:Y:S01]  /*0280*/  PRMT R10, R8, 0x9910, RZ ;  /* 0x00009910080a7816 */ /* 0x000fe200000000ff */
[----:B------:R-:W-:Y:S03]  /*0290*/  BSSY B0, `(.L_x_55777) ;  /* 0x000000a000007945 */ /* 0x000fe60003800000 */
[----:B------:R-:W-:-:S13]  /*02a0*/  ISETP.NE.AND P0, PT, R10, RZ, PT ;  /* 0x000000ff0a00720c */ /* 0x000fda0003f05270 */
[----:B------:R-:W-:Y:S05]  /*02b0*/  @!P0 BRA `(.L_x_55778) ;  /* 0x00000000001c8947 */ /* 0x000fea0003800000 */
[----:B-----5:R-:W-:Y:S02]  /*02c0*/  LOP3.LUT R6, R4, 0xffff, RZ, 0xc0, !PT ;  /* 0x0000ffff04067812 */ /* 0x020fe400078ec0ff */
[----:B------:R-:W-:Y:S02]  /*02d0*/  LOP3.LUT R15, R8, 0xffff, RZ, 0xc0, !PT ;  /* 0x0000ffff080f7812 */ /* 0x000fe400078ec0ff */
[----:B------:R-:W-:Y:S02]  /*02e0*/  SHF.R.U32.HI R6, RZ, 0x8, R6 ;  /* 0x00000008ff067819 */ /* 0x000fe40000011606 */
[----:B------:R-:W-:Y:S02]  /*02f0*/  MOV R16, 0x320 ;  /* 0x0000032000107802 */ /* 0x000fe40000000f00 */
[----:B------:R-:W-:-:S07]  /*0300*/  LOP3.LUT R14, R6, 0xffff, RZ, 0xc0, !PT ;  /* 0x0000ffff060e7812 */ /* 0x000fce00078ec0ff */
[----:B------:R-:W-:Y:S05]  /*0310*/  CALL.REL.NOINC `($__internal_69_$__cuda_sm20_rem_u16) ;  /* 0x0000001400a07944 */ /* 0x000fea0003c00000 */
[----:B------:R-:W-:-:S07]  /*0320*/  PRMT R6, R15, 0x7610, R6 ;  /* 0x000076100f067816 */ /* 0x000fce0000000006 */
.L_x_55778:
[----:B------:R-:W-:Y:S05]  /*0330*/  BSYNC B0 ;  /* 0x0000000000007941 */ /* 0x000fea0003800000 */
.L_x_55777:
[----:B------:R-:W-:Y:S01]  /*0340*/  LOP3.LUT P0, R15, R7, 0xff, RZ, 0xc0, !PT ;  /* 0x000000ff070f7812 */ /* 0x000fe2000780c0ff */
[----:B------:R-:W-:Y:S01]  /*0350*/  BSSY B0, `(.L_x_55779) ;  /* 0x0000009000007945 */ /* 0x000fe20003800000 */
[----:B------:R-:W-:Y:S02]  /*0360*/  IMAD.MOV.U32 R7, RZ, RZ, 0xff ;  /* 0x000000ffff077424 */ /* 0x000fe400078e00ff */
[----:B------:R-:W-:-:S09]  /*0370*/  IMAD.MOV.U32 R8, RZ, RZ, 0xff ;  /* 0x000000ffff087424 */ /* 0x000fd200078e00ff */
[----:B------:R-:W-:Y:S05]  /*0380*/  @!P0 BRA `(.L_x_55780) ;  /* 0x0000000000148947 */ /* 0x000fea0003800000 */
[----:B-----5:R-:W-:Y:S02]  /*0390*/  PRMT R14, R4, 0x7632, R14 ;  /* 0x00007632040e7816 */ /* 0x020fe4000000000e */
[----:B------:R-:W-:Y:S02]  /*03a0*/  MOV R16, 0x3d0 ;  /* 0x000003d000107802 */ /* 0x000fe40000000f00 */
[----:B------:R-:W-:-:S07]  /*03b0*/  LOP3.LUT R14, R14, 0xff, RZ, 0xc0, !PT ;  /* 0x000000ff0e0e7812 */ /* 0x000fce00078ec0ff */
[----:B------:R-:W-:Y:S05]  /*03c0*/  CALL.REL.NOINC `($__internal_69_$__cuda_sm20_rem_u16) ;  /* 0x0000001400747944 */ /* 0x000fea0003c00000 */
[----:B------:R-:W-:-:S07]  /*03d0*/  PRMT R8, R15, 0x7610, R8 ;  /* 0x000076100f087816 */ /* 0x000fce0000000008 */
.L_x_55780:
[----:B------:R-:W-:Y:S05]  /*03e0*/  BSYNC B0 ;  /* 0x0000000000007941 */ /* 0x000fea0003800000 */
.L_x_55779:
[----:B------:R-:W-:Y:S01]  /*03f0*/  PRMT R10, R9, 0x9910, RZ ;  /* 0x00009910090a7816 */ /* 0x000fe200000000ff */
[----:B------:R-:W-:Y:S03]  /*0400*/  BSSY B0, `(.L_x_55781) ;  /* 0x000000a000007945 */ /* 0x000fe60003800000 */
[----:B------:R-:W-:-:S13]  /*0410*/  ISETP.NE.AND P0, PT, R10, RZ, PT ;  /* 0x000000ff0a00720c */ /* 0x000fda0003f05270 */
[----:B------:R-:W-:Y:S05]  /*0420*/  @!P0 BRA `(.L_x_55782) ;  /* 0x00000000001c8947 */ /* 0x000fea0003800000 */
[----:B-----5:R-:W-:Y:S02]  /*0430*/  PRMT R4, R4, 0x7732, RZ ;  /* 0x0000773204047816 */ /* 0x020fe400000000ff */
[----:B------:R-:W-:Y:S02]  /*0440*/  LOP3.LUT R15, R9, 0xffff, RZ, 0xc0, !PT ;  /* 0x0000ffff090f7812 */ /* 0x000fe400078ec0ff */
[----:B------:R-:W-:Y:S02]  /*0450*/  SHF.R.U32.HI R4, RZ, 0x8, R4 ;  /* 0x00000008ff047819 */ /* 0x000fe40000011604 */
[----:B------:R-:W-:Y:S02]  /*0460*/  MOV R16, 0x490 ;  /* 0x0000049000107802 */ /* 0x000fe40000000f00 */
[----:B------:R-:W-:-:S07]  /*0470*/  LOP3.LUT R14, R4, 0xffff, RZ, 0xc0, !PT ;  /* 0x0000ffff040e7812 */ /* 0x000fce00078ec0ff */
[----:B------:R-:W-:Y:S05]  /*0480*/  CALL.REL.NOINC `($__internal_69_$__cuda_sm20_rem_u16) ;  /* 0x0000001400447944 */ /* 0x000fea0003c00000 */
[----:B------:R-:W-:-:S07]  /*0490*/  PRMT R7, R15, 0x7610, R7 ;  /* 0x000076100f077816 */ /* 0x000fce0000000007 */
.L_x_55782:
[----:B------:R-:W-:Y:S05]  /*04a0*/  BSYNC B0 ;  /* 0x0000000000007941 */ /* 0x000fea0003800000 */
.L_x_55781:
[C---:B------:R-:W-:Y:S01]  /*04b0*/  LOP3.LUT P0, R15, R3.reuse, 0xff, RZ, 0xc0, !PT ;  /* 0x000000ff030f7812 */ /* 0x040fe2000780c0ff */
[----:B------:R-:W-:Y:S01]  /*04c0*/  BSSY B0, `(.L_x_55783) ;  /* 0x000000a000007945 */ /* 0x000fe20003800000 */
[----:B------:R-:W-:Y:S01]  /*04d0*/  LOP3.LUT R9, R3, 0xffff, RZ, 0xc0, !PT ;  /* 0x0000ffff03097812 */ /* 0x000fe200078ec0ff */
[----:B------:R-:W-:Y:S02]  /*04e0*/  IMAD.MOV.U32 R11, RZ, RZ, 0xff ;  /* 0x000000ffff0b7424 */ /* 0x000fe400078e00ff */
[----:B------:R-:W-:Y:S01]  /*04f0*/  IMAD.MOV.U32 R10, RZ, RZ, 0xff ;  /* 0x000000ffff0a7424 */ /* 0x000fe200078e00ff */
[----:B------:R-:W-:-:S07]  /*0500*/  SHF.R.U32.HI R9, RZ, 0x8, R9 ;  /* 0x00000008ff097819 */ /* 0x000fce0000011609 */
[----:B------:R-:W-:Y:S05]  /*0510*/  @!P0 BRA `(.L_x_55784) ;  /* 0x0000000000108947 */ /* 0x000fea0003800000 */
[----:B-----5:R-:W-:Y:S02]  /*0520*/  LOP3.LUT R14, R5, 0xff, RZ, 0xc0, !PT ;  /* 0x000000ff050e7812 */ /* 0x020fe400078ec0ff */
[----:B------:R-:W-:-:S07]  /*0530*/  MOV R16, 0x550 ;  /* 0x0000055000107802 */ /* 0x000fce0000000f00 */
[----:B------:R-:W-:Y:S05]  /*0540*/  CALL.REL.NOINC `($__internal_69_$__cuda_sm20_rem_u16) ;  /* 0x0000001400147944 */ /* 0x000fea0003c00000 */
[----:B------:R-:W-:-:S07]  /*0550*/  PRMT R10, R15, 0x7610, R10 ;  /* 0x000076100f0a7816 */ /* 0x000fce000000000a */
.L_x_55784:
[----:B------:R-:W-:Y:S05]  /*0560*/  BSYNC B0 ;  /* 0x0000000000007941 */ /* 0x000fea0003800000 */
.L_x_55783:
[----:B-----5:R-:W-:Y:S01]  /*0570*/  PRMT R4, R9, 0x9910, RZ ;  /* 0x0000991009047816 */ /* 0x020fe200000000ff */
[----:B------:R-:W-:Y:S03]  /*0580*/  BSSY B0, `(.L_x_55785) ;  /* 0x000000b000007945 */ /* 0x000fe60003800000 */
[----:B------:R-:W-:Y:S02]  /*0590*/  ISETP.NE.AND P0, PT, R4, RZ, PT ;  /* 0x000000ff0400720c */ /* 0x000fe40003f05270 */
[----:B------:R-:W-:-:S11]  /*05a0*/  PRMT R4, R3, 0x7632, R4 ;  /* 0x0000763203047816 */ /* 0x000fd60000000004 */
[----:B------:R-:W-:Y:S05]  /*05b0*/  @!P0 BRA `(.L_x_55786) ;  /* 0x00000000001c8947 */ /* 0x000fea0003800000 */
[----:B------:R-:W-:Y:S02]  /*05c0*/  LOP3.LUT R11, R5, 0xffff, RZ, 0xc0, !PT ;  /* 0x0000ffff050b7812 */ /* 0x000fe400078ec0ff */
[----:B------:R-:W-:Y:S02]  /*05d0*/  LOP3.LUT R15, R9, 0xffff, RZ, 0xc0, !PT ;  /* 0x0000ffff090f7812 */ /* 0x000fe400078ec0ff */
[----:B------:R-:W-:Y:S02]  /*05e0*/  SHF.R.U32.HI R11, RZ, 0x8, R11 ;  /* 0x00000008ff0b7819 */ /* 0x000fe4000001160b */
[----:B------:R-:W-:Y:S02]  /*05f0*/  MOV R16, 0x620 ;  /* 0x0000062000107802 */ /* 0x000fe40000000f00 */
[----:B------:R-:W-:-:S07]  /*0600*/  LOP3.LUT R14, R11, 0xffff, RZ, 0xc0, !PT ;  /* 0x0000ffff0b0e7812 */ /* 0x000fce00078ec0ff */
[----:B------:R-:W-:Y:S05]  /*0610*/  CALL.REL.NOINC `($__internal_69_$__cuda_sm20_rem_u16) ;  /* 0x0000001000e07944 */ /* 0x000fea0003c00000 */
[----:B------:R-:W-:-:S07]  /*0620*/  PRMT R11, R15, 0x7610, R11 ;  /* 0x000076100f0b7816 */ /* 0x000fce000000000b */
.L_x_55786:
[----:B------:R-:W-:Y:S05]  /*0630*/  BSYNC B0 ;  /* 0x0000000000007941 */ /* 0x000fea0003800000 */
.L_x_55785:
[----:B------:R-:W-:Y:S01]  /*0640*/  LOP3.LUT P0, R15, R4, 0xff, RZ, 0xc0, !PT ;  /* 0x000000ff040f7812 */ /* 0x000fe2000780c0ff */
[----:B------:R-:W-:Y:S01]  /*0650*/  BSSY B0, `(.L_x_55787) ;  /* 0x000000b000007945 */ /* 0x000fe20003800000 */
[----:B------:R-:W-:Y:S01]  /*0660*/  PRMT R3, R3, 0x7732, RZ ;  /* 0x0000773203037816 */ /* 0x000fe200000000ff */
[----:B------:R-:W-:Y:S02]  /*0670*/  IMAD.MOV.U32 R9, RZ, RZ, 0xff ;  /* 0x000000ffff097424 */ /* 0x000fe400078e00ff */
[----:B------:R-:W-:Y:S01]  /*0680*/  IMAD.MOV.U32 R4, RZ, RZ, 0xff ;  /* 0x000000ffff047424 */ /* 0x000fe200078e00ff */
[----:B------:R-:W-:-:S07]  /*0690*/  SHF.R.U32.HI R3, RZ, 0x8, R3 ;  /* 0x00000008ff037819 */ /* 0x000fce0000011603 */
[----:B------:R-:W-:Y:S05]  /*06a0*/  @!P0 BRA `(.L_x_55788) ;  /* 0x0000000000148947 */ /* 0x000fea0003800000 */
[----:B------:R-:W-:Y:S02]  /*06b0*/  PRMT R14, R5, 0x7632, R14 ;  /* 0x00007632050e7816 */ /* 0x000fe4000000000e */
[----:B------:R-:W-:Y:S02]  /*06c0*/  MOV R16, 0x6f0 ;  /* 0x000006f000107802 */ /* 0x000fe40000000f00 */
[----:B------:R-:W-:-:S07]  /*06d0*/  LOP3.LUT R14, R14, 0xff, RZ, 0xc0, !PT ;  /* 0x000000ff0e0e7812 */ /* 0x000fce00078ec0ff */
[----:B------:R-:W-:Y:S05]  /*06e0*/  CALL.REL.NOINC `($__internal_69_$__cuda_sm20_rem_u16) ;  /* 0x0000001000ac7944 */ /* 0x000fea0003c00000 */
[----:B------:R-:W-:-:S07]  /*06f0*/  PRMT R4, R15, 0x7610, R4 ;  /* 0x000076100f047816 */ /* 0x000fce0000000004 */
.L_x_55788:
[----:B------:R-:W-:Y:S05]  /*0700*/  BSYNC B0 ;  /* 0x0000000000007941 */ /* 0x000fea0003800000 */
.L_x_55787:
[----:B------:R-:W-:Y:S01]  /*0710*/  PRMT R12, R3, 0x9910, RZ ;  /* 0x00009910030c7816 */ /* 0x000fe200000000ff */
[----:B------:R-:W-:Y:S03]  /*0720*/  BSSY B0, `(.L_x_55789) ;  /* 0x000000a000007945 */ /* 0x000fe60003800000 */
[----:B------:R-:W-:-:S13]  /*0730*/  ISETP.NE.AND P0, PT, R12, RZ, PT ;  /* 0x000000ff0c00720c */ /* 0x000fda0003f05270 */
[----:B------:R-:W-:Y:S05]  /*0740*/  @!P0 BRA `(.L_x_55790) ;  /* 0x00000000001c8947 */ /* 0x000fea0003800000 */
[----:B------:R-:W-:Y:S02]  /*0750*/  PRMT R5, R5, 0x7732, RZ ;  /* 0x0000773205057816 */ /* 0x000fe400000000ff */
[----:B------:R-:W-:Y:S02]  /*0760*/  LOP3.LUT R15, R3, 0xffff, RZ, 0xc0, !PT ;  /* 0x0000ffff030f7812 */ /* 0x000fe400078ec0ff */
[----:B------:R-:W-:Y:S02]  /*0770*/  SHF.R.U32.HI R5, RZ, 0x8, R5 ;  /* 0x00000008ff057819 */ /* 0x000fe40000011605 */
[----:B------:R-:W-:Y:S02]  /*0780*/  MOV R16, 0x7b0 ;  /* 0x000007b000107802 */ /* 0x000fe40000000f00 */
[----:B------:R-:W-:-:S07]  /*0790*/  LOP3.LUT R14, R5, 0xffff, RZ, 0xc0, !PT ;  /* 0x0000ffff050e7812 */ /* 0x000fce00078ec0ff */
[----:B------:R-:W-:Y:S05]  /*07a0*/  CALL.REL.NOINC `($__internal_69_$__cuda_sm20_rem_u16) ;  /* 0x00000010007c7944 */ /* 0x000fea0003c00000 */
[----:B------:R-:W-:-:S07]  /*07b0*/  PRMT R9, R15, 0x7610, R9 ;  /* 0x000076100f097816 */ /* 0x000fce0000000009 */
.L_x_55790:
[----:B------:R-:W-:Y:S05]  /*07c0*/  BSYNC B0 ;  /* 0x0000000000007941 */ /* 0x000fea0003800000 */
.L_x_55789:
[----:B------:R-:W-:Y:S01]  /*07d0*/  ULDC.64 UR6, c[0x0][0x218] ;  /* 0x0000860000067ab9 */ /* 0x000fe20000000a00 */
[----:B------:R-:W-:Y:S01]  /*07e0*/  IMAD.SHL.U32 R5, R7, 0x100, RZ ;  /* 0x0000010007057824 */ /* 0x000fe200078e00ff */
[----:B------:R-:W-:Y:S01]  /*07f0*/  UIADD3 UR5, UP0, UR4, UR6, URZ ;  /* 0x0000000604057290 */ /* 0x000fe2000ff1e03f */
[----:B------:R-:W-:Y:S02]  /*0800*/  IMAD.SHL.U32 R3, R6, 0x100, RZ ;  /* 0x0000010006037824 */ /* 0x000fe400078e00ff */
[----:B------:R-:W-:Y:S01]  /*0810*/  IMAD.SHL.U32 R9, R9, 0x100, RZ ;  /* 0x0000010009097824 */ /* 0x000fe200078e00ff */
[----:B------:R-:W-:Y:S01]  /*0820*/  UIADD3.X UR6, URZ, UR7, URZ, UP0, !UPT ;  /* 0x000000073f067290 */ /* 0x000fe200087fe43f */
[----:B------:R-:W-:Y:S01]  /*0830*/  IMAD.SHL.U32 R11, R11, 0x100, RZ ;  /* 0x000001000b0b7824 */ /* 0x000fe200078e00ff */
[----:B------:R-:W-:Y:S01]  /*0840*/  LOP3.LUT R5, R8, R5, RZ, 0xfc, !PT ;  /* 0x0000000508057212 */ /* 0x000fe200078efcff */
[----:B------:R-:W-:Y:S01]  /*0850*/  IMAD.U32 R6, RZ, RZ, UR5 ;  /* 0x00000005ff067e24 */ /* 0x000fe2000f8e00ff */
[----:B------:R-:W-:-:S02]  /*0860*/  LOP3.LUT R4, R4, R9, RZ, 0xfc, !PT ;  /* 0x0000000904047212 */ /* 0x000fc400078efcff */
[----:B------:R-:W-:Y:S01]  /*0870*/  IMAD.U32 R7, RZ, RZ, UR6 ;  /* 0x00000006ff077e24 */ /* 0x000fe2000f8e00ff */
[----:B------:R-:W-:Y:S02]  /*0880*/  LOP3.LUT R11, R10, R11, RZ, 0xfc, !PT ;  /* 0x0000000b0a0b7212 */ /* 0x000fe400078efcff */
[----:B------:R-:W-:Y:S01]  /*0890*/  LOP3.LUT R8, R2, R3, RZ, 0xfc, !PT ;  /* 0x0000000302087212 */ /* 0x000fe200078efcff */
[----:B------:R-:W-:Y:S01]  /*08a0*/  IMAD.WIDE R2, R0, 0x8, R6 ;  /* 0x0000000800027825 */ /* 0x000fe200078e0206 */
[----:B------:R-:W-:Y:S02]  /*08b0*/  PRMT R9, R11, 0x5410, R4 ;  /* 0x000054100b097816 */ /* 0x000fe40000000004 */
[----:B------:R-:W-:-:S05]  /*08c0*/  PRMT R8, R8, 0x5410, R5 ;  /* 0x0000541008087816 */ /* 0x000fca0000000005 */
[----:B------:R-:W-:Y:S01]  /*08d0*/  STG.E.64 desc[UR8][R2.64], R8 ;  /* 0x0000000802007986 */ /* 0x000fe2000c101b08 */
[----:B------:R-:W-:Y:S05]  /*08e0*/  EXIT ;  /* 0x000000000000794d */ /* 0x000fea0003800000 */
.L_x_55774:
        /* <DEDUP_REMOVED lines=16> */
[----:B------:R-:W-:-:S04]  /*09f0*/  PRMT R4, RZ, 0x7610, R4 ;  /* 0x00007610ff047816 */ /* 0x000fc80000000004 */
[----:B------:R3:W5:Y:S05]  /*0a00*/  @!P0 LDG.E.U8 R8, desc[UR8][R22.64] ;  /* 0x0000000816088981 */ /* 0x00076a000c1e1100 */
        /* <DEDUP_REMOVED lines=12> */
[----:B------:R-:W-:Y:S01]  /*0ad0*/  PRMT R5, RZ, 0x7610, R5 ;  /* 0x00007610ff057816 */ /* 0x000fe20000000005 */
[----:B------:R-:W-:Y:S01]  /*0ae0*/  @!P3 IMAD.X R15, RZ, RZ, R15, P6 ;  /* 0x000000ffff0fb224 */ /* 0x000fe200030e060f */
[----:B------:R-:W4:Y:S01]  /*0af0*/  @!P2 LDC.64 R10, c[0x0][0x228] ;  /* 0x00008a00ff0aab82 */ /* 0x000f220000000a00 */
[----:B---3--:R-:W-:-:S03]  /*0b00*/  @!P4 IADD3 R22, P5, R17, R2, RZ ;  /* 0x000000021116c210 */ /* 0x008fc60007fbe0ff */
[----:B------:R3:W5:Y:S05]  /*0b10*/  @!P3 LDG.E.U8 R5, desc[UR8][R12.64] ;  /* 0x000000080c05b981 */ /* 0x00076a000c1e1100 */
[C---:B------:R-:W-:Y:S01]  /*0b20*/  @!P1 VIADD R27, R0.reuse, UR4 ;  /* 0x00000004001b9c36 */ /* 0x040fe20008000000 */
[----:B------:R0:W5:Y:S01]  /*0b30*/  @!P3 LDG.E.U8 R4, desc[UR8][R14.64] ;  /* 0x000000080e04b981 */ /* 0x000162000c1e1100 */
[----:B------:R-:W-:Y:S01]  /*0b40*/  @!P1 VIADD R0, R0, 0x80 ;  /* 0x0000008000009836 */ /* 0x000fe20000000000 */
[----:B--2---:R-:W-:Y:S01]  /*0b50*/  @!P4 IADD3 R20, P6, R17, R20, RZ ;  /* 0x000000141114c210 */ /* 0x004fe20007fde0ff */
[----:B------:R-:W-:Y:S01]  /*0b60*/  @!P4 IMAD.X R23, RZ, RZ, R3, P5 ;  /* 0x000000ffff17c224 */ /* 0x000fe200028e0603 */
[----:B------:R-:W-:Y:S01]  /*0b70*/  PRMT R2, RZ, 0x7610, R2 ;  /* 0x00007610ff027816 */ /* 0x000fe20000000002 */
[----:B---3--:R-:W2:Y:S01]  /*0b80*/  @!P1 LDC.64 R12, c[0x0][0x220] ;  /* 0x00008800ff0c9b82 */ /* 0x008ea20000000a00 */
[----:B------:R-:W-:Y:S01]  /*0b90*/  ISETP.GE.AND P3, PT, R0, R7, PT ;  /* 0x000000070000720c */ /* 0x000fe20003f66270 */
[----:B------:R-:W-:Y:S01]  /*0ba0*/  @!P4 IMAD.X R21, RZ, RZ, R21, P6 ;  /* 0x000000ffff15c224 */ /* 0x000fe200030e0615 */
[----:B------:R-:W-:-:S04]  /*0bb0*/  PRMT R3, RZ, 0x7610, R3 ;  /* 0x00007610ff037816 */ /* 0x000fc80000000003 */
[----:B------:R-:W5:Y:S01]  /*0bc0*/  @!P4 LDG.E.U8 R2, desc[UR8][R20.64] ;  /* 0x000000081402c981 */ /* 0x000f62000c1e1100 */
[----:B-1----:R-:W-:Y:S01]  /*0bd0*/  @!P0 IADD3 R28, P5, R9, R28, RZ ;  /* 0x0000001c091c8210 */ /* 0x002fe20007fbe0ff */
[----:B------:R-:W1:Y:S02]  /*0be0*/  @!P1 LDC.64 R16, c[0x0][0x228] ;  /* 0x00008a00ff109b82 */ /* 0x000e640000000a00 */
[----:B------:R3:W5:Y:S01]  /*0bf0*/  @!P4 LDG.E.U8 R3, desc[UR8][R22.64] ;  /* 0x000000081603c981 */ /* 0x000762000c1e1100 */
[----:B0-----:R-:W-:Y:S01]  /*0c00*/  @!P2 IADD3 R18, P4, R25, R18, RZ ;  /* 0x000000121912a210 */ /* 0x001fe20007f9e0ff */
[----:B------:R-:W-:-:S04]  /*0c10*/  @!P0 IMAD.X R29, RZ, RZ, R29, P5 ;  /* 0x000000ffff1d8224 */ /* 0x000fc800028e061d */
[----:B------:R-:W0:Y:S01]  /*0c20*/  @!P3 LDC.64 R14, c[0x0][0x220] ;  /* 0x00008800ff0ebb82 */ /* 0x000e220000000a00 */
[C---:B---3--:R-:W-:Y:S02]  /*0c30*/  @!P3 VIADD R23, R0.reuse, UR4 ;  /* 0x000000040017bc36 */ /* 0x048fe40008000000 */
[----:B------:R-:W-:Y:S02]  /*0c40*/  @!P3 VIADD R0, R0, 0x80 ;  /* 0x000000800000b836 */ /* 0x000fe40000000000 */
[----:B------:R-:W-:Y:S01]  /*0c50*/  @!P2 IMAD.X R19, RZ, RZ, R19, P4 ;  /* 0x000000ffff13a224 */ /* 0x000fe200020e0613 */
[----:B----4-:R-:W-:Y:S02]  /*0c60*/  @!P2 IADD3 R24, P5, R25, R10, RZ ;  /* 0x0000000a1918a210 */ /* 0x010fe40007fbe0ff */
[----:B------:R-:W-:Y:S02]  /*0c70*/  ISETP.GE.AND P4, PT, R0, R7, PT ;  /* 0x000000070000720c */ /* 0x000fe40003f86270 */
[----:B------:R-:W-:Y:S01]  /*0c80*/  PRMT R21, RZ, 0x7610, R21 ;  /* 0x00007610ff157816 */ /* 0x000fe20000000015 */
[----:B------:R-:W-:Y:S01]  /*0c90*/  @!P2 IMAD.X R25, RZ, RZ, R11, P5 ;  /* 0x000000ffff19a224 */ /* 0x000fe200028e060b */
[----:B------:R-:W-:Y:S01]  /*0ca0*/  PRMT R9, RZ, 0x7610, R9 ;  /* 0x00007610ff097816 */ /* 0x000fe20000000009 */
[----:B------:R-:W3:Y:S01]  /*0cb0*/  @!P3 LDC.64 R10, c[0x0][0x228] ;  /* 0x00008a00ff0abb82 */ /* 0x000ee20000000a00 */
[----:B------:R-:W-:-:S02]  /*0cc0*/  PRMT R20, RZ, 0x7610, R20 ;  /* 0x00007610ff147816 */ /* 0x000fc40000000014 */
[----:B------:R4:W5:Y:S04]  /*0cd0*/  @!P2 LDG.E.U8 R21, desc[UR8][R24.64] ;  /* 0x000000081815a981 */ /* 0x000968000c1e1100 */
[----:B------:R2:W5:Y:S04]  /*0ce0*/  @!P0 LDG.E.U8 R9, desc[UR8][R28.64] ;  /* 0x000000081c098981 */ /* 0x000568000c1e1100 */
[----:B------:R1:W5:Y:S01]  /*0cf0*/  @!P2 LDG.E.U8 R20, desc[UR8][R18.64] ;  /* 0x000000081214a981 */ /* 0x000362000c1e1100 */
[C---:B----4-:R-:W-:Y:S02]  /*0d00*/  @!P4 VIADD R25, R0.reuse, UR4 ;  /* 0x000000040019cc36 */ /* 0x050fe40008000000 */
[----:B------:R-:W-:Y:S01]  /*0d10*/  @!P4 VIADD R0, R0, 0x80 ;  /* 0x000000800000c836 */ /* 0x000fe20000000000 */
[----:B--2---:R-:W-:-:S04]  /*0d20*/  @!P1 IADD3 R28, P5, R27, R12, RZ ;  /* 0x0000000c1b1c9210 */ /* 0x004fc80007fbe0ff */
[----:B------:R-:W-:Y:S01]  /*0d30*/  ISETP.GE.AND P2, PT, R0, R7, PT ;  /* 0x000000070000720c */ /* 0x000fe20003f46270 */
[----:B------:R-:W-:Y:S01]  /*0d40*/  @!P1 IMAD.X R29, RZ, RZ, R13, P5 ;  /* 0x000000ffff1d9224 */ /* 0x000fe200028e060d */
[----:B-1----:R-:W-:Y:S01]  /*0d50*/  @!P1 IADD3 R18, P5, R27, R16, RZ ;  /* 0x000000101b129210 */ /* 0x002fe20007fbe0ff */
[----:B------:R-:W1:Y:S01]  /*0d60*/  @!P4 LDC.64 R12, c[0x0][0x220] ;  /* 0x00008800ff0ccb82 */ /* 0x000e620000000a00 */
[C---:B0-----:R-:W-:Y:S02]  /*0d70*/  @!P3 IADD3 R16, P6, R23.reuse, R14, RZ ;  /* 0x0000000e1710b210 */ /* 0x041fe40007fde0ff */
[----:B------:R-:W-:Y:S01]  /*0d80*/  PRMT R24, RZ, 0x7610, R24 ;  /* 0x00007610ff187816 */ /* 0x000fe20000000018 */
[----:B------:R-:W-:Y:S01]  /*0d90*/  @!P1 IMAD.X R19, RZ, RZ, R17, P5 ;  /* 0x000000ffff139224 */ /* 0x000fe200028e0611 */
[----:B------:R-:W-:Y:S01]  /*0da0*/  PRMT R26, RZ, 0x7610, R26 ;  /* 0x00007610ff1a7816 */ /* 0x000fe2000000001a */
[----:B------:R-:W-:Y:S01]  /*0db0*/  @!P3 IMAD.X R17, RZ, RZ, R15, P6 ;  /* 0x000000ffff11b224 */ /* 0x000fe200030e060f */
[----:B------:R-:W-:Y:S01]  /*0dc0*/  PRMT R22, RZ, 0x7610, R22 ;  /* 0x00007610ff167816 */ /* 0x000fe20000000016 */
[----:B------:R-:W0:Y:S01]  /*0dd0*/  @!P4 LDC.64 R14, c[0x0][0x228] ;  /* 0x00008a00ff0ecb82 */ /* 0x000e220000000a00 */
[----:B------:R2:W5:Y:S04]  /*0de0*/  @!P1 LDG.E.U8 R24, desc[UR8][R18.64] ;  /* 0x0000000812189981 */ /* 0x000568000c1e1100 */
[----:B------:R4:W5:Y:S04]  /*0df0*/  @!P3 LDG.E.U8 R26, desc[UR8][R16.64] ;  /* 0x00000008101ab981 */ /* 0x000968000c1e1100 */
[----:B------:R3:W5:Y:S01]  /*0e00*/  @!P1 LDG.E.U8 R22, desc[UR8][R28.64] ;  /* 0x000000081c169981 */ /* 0x000762000c1e1100 */
[----:B--2---:R-:W2:Y:S08]  /*0e10*/  @!P2 LDC.64 R18, c[0x0][0x228] ;  /* 0x00008a00ff12ab82 */ /* 0x004eb00000000a00 */
[----:B----4-:R-:W4:Y:S01]  /*0e20*/  @!P2 LDC.64 R16, c[0x0][0x220] ;  /* 0x00008800ff10ab82 */ /* 0x010f220000000a00 */
[----:B---3--:R-:W-:-:S02]  /*0e30*/  @!P3 IADD3 R28, P1, R23, R10, RZ ;  /* 0x0000000a171cb210 */ /* 0x008fc40007f3e0ff */
[----:B------:R-:W-:-:S03]  /*0e40*/  PRMT R10, RZ, 0x7610, R10 ;  /* 0x00007610ff0a7816 */ /* 0x000fc6000000000a */
[----:B------:R-:W-:Y:S02]  /*0e50*/  @!P3 IMAD.X R29, RZ, RZ, R11, P1 ;  /* 0x000000ffff1db224 */ /* 0x000fe400008e060b */
[----:B------:R-:W-:-:S03]  /*0e60*/  @!P2 VIADD R11, R0, UR4 ;  /* 0x00000004000bac36 */ /* 0x000fc60008000000 */
[----:B------:R1:W5:Y:S01]  /*0e70*/  @!P3 LDG.E.U8 R10, desc[UR8][R28.64] ;  /* 0x000000081c0ab981 */ /* 0x000362000c1e1100 */
[C---:B0-----:R-:W-:Y:S02]  /*0e80*/  @!P4 IADD3 R14, P5, R25.reuse, R14, RZ ;  /* 0x0000000e190ec210 */ /* 0x041fe40007fbe0ff */
[----:B-1----:R-:W-:Y:S02]  /*0e90*/  @!P4 IADD3 R28, P1, R25, R12, RZ ;  /* 0x0000000c191cc210 */ /* 0x002fe40007f3e0ff */
[----:B--2---:R-:W-:-:S03]  /*0ea0*/  @!P2 IADD3 R18, P3, R11, R18, RZ ;  /* 0x000000120b12a210 */ /* 0x004fc60007f7e0ff */
[----:B------:R-:W-:Y:S01]  /*0eb0*/  @!P4 IMAD.X R29, RZ, RZ, R13, P1 ;  /* 0x000000ffff1dc224 */ /* 0x000fe200008e060d */
[----:B----4-:R-:W-:Y:S01]  /*0ec0*/  @!P2 IADD3 R16, P1, R11, R16, RZ ;  /* 0x000000100b10a210 */ /* 0x010fe20007f3e0ff */
[----:B------:R-:W-:Y:S01]  /*0ed0*/  @!P4 IMAD.X R15, RZ, RZ, R15, P5 ;  /* 0x000000ffff0fc224 */ /* 0x000fe200028e060f */
[----:B------:R-:W-:Y:S01]  /*0ee0*/  PRMT R0, RZ, 0x7610, R0 ;  /* 0x00007610ff007816 */ /* 0x000fe20000000000 */
[----:B------:R-:W-:Y:S01]  /*0ef0*/  @!P2 IMAD.X R19, RZ, RZ, R19, P3 ;  /* 0x000000ffff13a224 */ /* 0x000fe200018e0613 */
[----:B------:R-:W-:Y:S01]  /*0f00*/  PRMT R11, RZ, 0x7610, R11 ;  /* 0x00007610ff0b7816 */ /* 0x000fe2000000000b */
[----:B------:R-:W-:Y:S01]  /*0f10*/  @!P2 IMAD.X R17, RZ, RZ, R17, P1 ;  /* 0x000000ffff11a224 */ /* 0x000fe200008e0611 */
[----:B------:R-:W-:Y:S02]  /*0f20*/  PRMT R12, RZ, 0x7610, R12 ;  /* 0x00007610ff0c7816 */ /* 0x000fe4000000000c */
[----:B------:R-:W-:Y:S01]  /*0f30*/  PRMT R13, RZ, 0x7610, R13 ;  /* 0x00007610ff0d7816 */ /* 0x000fe2000000000d */
        /* <DEDUP_REMOVED lines=11> */
[----:B------:R-:W-:Y:S05]  /*0ff0*/  CALL.REL.NOINC `($__internal_69_$__cuda_sm20_rem_u16) ;  /* 0x0000000800687944 */ /* 0x000fea0003c00000 */
[----:B------:R-:W-:-:S07]  /*1000*/  PRMT R9, R15, 0x7610, R9 ;  /* 0x000076100f097816 */ /* 0x000fce0000000009 */
.L_x_55792:
[----:B------:R-:W-:Y:S05]  /*1010*/  BSYNC B0 ;  /* 0x0000000000007941 */ /* 0x000fea0003800000 */
.L_x_55791:
[----:B-----5:R-:W-:Y:S01]  /*1020*/  VIADD R8, R6, 0x80 ;  /* 0x0000008006087836 */ /* 0x020fe20000000000 */
[----:B------:R-:W-:Y:S04]  /*1030*/  BSSY B0, `(.L_x_55793) ;  /* 0x000000a000007945 */ /* 0x000fe80003800000 */
[----:B------:R-:W-:-:S13]  /*1040*/  ISETP.GE.AND P1, PT, R8, R7, PT ;  /* 0x000000070800720c */ /* 0x000fda0003f26270 */
[----:B------:R-:W-:Y:S05]  /*1050*/  @P1 BRA `(.L_x_55794) ;  /* 0x00000000001c1947 */ /* 0x000fea0003800000 */
[----:B0-----:R-:W-:Y:S01]  /*1060*/  LOP3.LUT P1, R15, R4, 0xff, RZ, 0xc0, !PT ;  /* 0x000000ff040f7812 */ /* 0x001fe2000782c0ff */
[----:B------:R-:W-:-:S12]  /*1070*/  IMAD.MOV.U32 R4, RZ, RZ, 0xff ;  /* 0x000000ffff047424 */ /* 0x000fd800078e00ff */
[----:B------:R-:W-:Y:S05]  /*1080*/  @!P1 BRA `(.L_x_55794) ;  /* 0x0000000000109947 */ /* 0x000fea0003800000 */
[----:B------:R-:W-:Y:S02]  /*1090*/  LOP3.LUT R14, R5, 0xff, RZ, 0xc0, !PT ;  /* 0x000000ff050e7812 */ /* 0x000fe400078ec0ff */
[----:B------:R-:W-:-:S07]  /*10a0*/  MOV R16, 0x10c0 ;  /* 0x000010c000107802 */ /* 0x000fce0000000f00 */
[----:B------:R-:W-:Y:S05]  /*10b0*/  CALL.REL.NOINC `($__internal_69_$__cuda_sm20_rem_u16) ;  /* 0x0000000800387944 */ /* 0x000fea0003c00000 */
[----:B------:R-:W-:-:S07]  /*10c0*/  PRMT R4, R15, 0x7610, R4 ;  /* 0x000076100f047816 */ /* 0x000fce0000000004 */
.L_x_55794:
[----:B------:R-:W-:Y:S05]  /*10d0*/  BSYNC B0 ;  /* 0x0000000000007941 */ /* 0x000fea0003800000 */
.L_x_55793:
[----:B0-----:R-:W-:Y:S01]  /*10e0*/  VIADD R14, R6, 0x100 ;  /* 0x00000100060e7836 */ /* 0x001fe20000000000 */
        /* <DEDUP_REMOVED lines=8> */
[----:B------:R-:W-:Y:S05]  /*1170*/  CALL.REL.NOINC `($__internal_69_$__cuda_sm20_rem_u16) ;  /* 0x0000000800087944 */ /* 0x000fea0003c00000 */
[----:B------:R-:W-:-:S07]  /*1180*/  PRMT R2, R15, 0x7610, R2 ;  /* 0x000076100f027816 */ /* 0x000fce0000000002 */
.L_x_55796:
[----:B------:R-:W-:Y:S05]  /*1190*/  BSYNC B0 ;  /* 0x0000000000007941 */ /* 0x000fea0003800000 */
.L_x_55795:
        /* <DEDUP_REMOVED lines=11> */
.L_x_55798:
[----:B------:R-:W-:Y:S05]  /*1250*/  BSYNC B0 ;  /* 0x0000000000007941 */ /* 0x000fea0003800000 */
.L_x_55797:
        /* <DEDUP_REMOVED lines=11> */
.L_x_55800:
[----:B------:R-:W-:Y:S05]  /*1310*/  BSYNC B0 ;  /* 0x0000000000007941 */ /* 0x000fea0003800000 */
.L_x_55799:
        /* <DEDUP_REMOVED lines=11> */
.L_x_55802:
[----:B------:R-:W-:Y:S05]  /*13d0*/  BSYNC B0 ;  /* 0x0000000000007941 */ /* 0x000fea0003800000 */
.L_x_55801:
        /* <DEDUP_REMOVED lines=11> */
.L_x_55804:
[----:B------:R-:W-:Y:S05]  /*1490*/  BSYNC B0 ;  /* 0x0000000000007941 */ /* 0x000fea0003800000 */
.L_x_55803:
        /* <DEDUP_REMOVED lines=11> */
.L_x_55806:
[----:B------:R-:W-:Y:S05]  /*1550*/  BSYNC B0 ;  /* 0x0000000000007941 */ /* 0x000fea0003800000 */
.L_x_55805:
        /* <DEDUP_REMOVED lines=25> */
.L_x_55809:
        /* <DEDUP_REMOVED lines=8> */
.L_x_55810:
        /* <DEDUP_REMOVED lines=8> */
.L_x_55811:
        /* <DEDUP_REMOVED lines=9> */
.L_x_55812:
[----:B------:R-:W-:Y:S05]  /*1880*/  BSYNC B1 ;  /* 0x0000000000017941 */ /* 0x000fea0003800000 */
.L_x_55808:
[----:B------:R-:W-:-:S13]  /*1890*/  ISETP.GE.AND P0, PT, R6, R7, PT ;  /* 0x000000070600720c */ /* 0x000fda0003f06270 */
[----:B0-----:R-:W0:Y:S01]  /*18a0*/  @!P0 LDC.64 R4, c[0x0][0x218] ;  /* 0x00008600ff048b82 */ /* 0x001e220000000a00 */
[C---:B-12---:R-:W-:Y:S02]  /*18b0*/  @!P0 VIADD R3, R6.reuse, UR4 ;  /* 0x0000000406038c36 */ /* 0x046fe40008000000 */
[----:B------:R-:W-:-:S03]  /*18c0*/  @!P0 VIADD R6, R6, 0x80 ;  /* 0x0000008006068836 */ /* 0x000fc60000000000 */
[----:B0-----:R-:W-:-:S05]  /*18d0*/  @!P0 IADD3 R2, P1, R3, R4, RZ ;  /* 0x0000000403028210 */ /* 0x001fca0007f3e0ff */
[----:B------:R-:W-:-:S05]  /*18e0*/  @!P0 IMAD.X R3, RZ, RZ, R5, P1 ;  /* 0x000000ffff038224 */ /* 0x000fca00008e0605 */
[----:B------:R2:W-:Y:S03]  /*18f0*/  @!P0 STG.E.U8 desc[UR8][R2.64], R11 ;  /* 0x0000000b02008986 */ /* 0x0005e6000c101108 */
.L_x_55813:
[----:B------:R-:W-:Y:S05]  /*1900*/  BSYNC B0 ;  /* 0x0000000000007941 */ /* 0x000fea0003800000 */
.L_x_55807:
        /* <DEDUP_REMOVED lines=9> */
        .weak           $__internal_69_$__cuda_sm20_rem_u16
        .type           $__internal_69_$__cuda_sm20_rem_u16,@function
        .size           $__internal_69_$__cuda_sm20_rem_u16,(.L_x_57282 - $__internal_69_$__cuda_sm20_rem_u16)
$__internal_69_$__cuda_sm20_rem_u16:
        /* <DEDUP_REMOVED lines=12> */
[----:B------:R-:W-:-:S04]  /*1a60*/  FMUL.RZ R18, R18, R17 ;  /* 0x0000001112127220 */ /* 0x000fc8000040c000 */
[----:B------:R-:W0:Y:S02]  /*1a70*/  F2I.U32.TRUNC.NTZ R17, R18 ;  /* 0x0000001200117305 */ /* 0x000e24000020f000 */
[----:B0-----:R-:W-:-:S05]  /*1a80*/  LOP3.LUT R17, R17, 0xffff, RZ, 0xc0, !PT ;  /* 0x0000ffff11117812 */ /* 0x001fca00078ec0ff */
[----:B------:R-:W-:-:S04]  /*1a90*/  IMAD.MOV R17, RZ, RZ, -R17 ;  /* 0x000000ffff117224 */ /* 0x000fc800078e0a11 */
[----:B------:R-:W-:Y:S02]  /*1aa0*/  IMAD R15, R15, R17, R14 ;  /* 0x000000110f0f7224 */ /* 0x000fe400078e020e */
[----:B------:R-:W-:Y:S02]  /*1ab0*/  IMAD.MOV.U32 R17, RZ, RZ, 0x0 ;  /* 0x00000000ff117424 */ /* 0x000fe400078e00ff */
[----:B------:R-:W-:Y:S02]  /*1ac0*/  @!P1 IMAD.MOV.U32 R15, RZ, RZ, -0x1 ;  /* 0xffffffffff0f9424 */ /* 0x000fe400078e00ff */
[----:B------:R-:W-:Y:S05]  /*1ad0*/  RET.REL.NODEC R16 `(_ZN2at6native29vectorized_elementwise_kernelILi8ENS0_13BinaryFunctorIhhhZZZNS0_21remainder_kernel_cudaERNS_18TensorIteratorBaseEENKUlvE_clEvENKUlvE_clEvEUlhhE_EESt5arrayIPcLm3EEEEviT0_T1_) ;  /* 0xffffffe410487950 */ /* 0x000fea0003c3ffff */
.L_x_55814:
        /* <DEDUP_REMOVED lines=10> */
.L_x_57282:


//--------------------- .text._ZN2at6native18elementwise_kernelILi128ELi4EZNS0_15gpu_kernel_implINS0_13BUnaryFunctorIhhhZZZNS0_21remainder_kernel_cudaERNS_18TensorIteratorBaseEENKUlvE_clEvENKUlvE_clEvEUlhhE_EEEEvS5_RKT_EUliE_EEviT1_ --------------------------
	.section	.text._ZN2at6native18elementwise_kernelILi128ELi4EZNS0_15gpu_kernel_implINS0_13BUnaryFunctorIhhhZZZNS0_21remainder_kernel_cudaERNS_18TensorIteratorBaseEENKUlvE_clEvENKUlvE_clEvEUlhhE_EEEEvS5_RKT_EUliE_EEviT1_,"ax",@progbits
	.align	128
        .global         _ZN2at6native18elementwise_kernelILi128ELi4EZNS0_15gpu_kernel_implINS0_13BUnaryFunctorIhhhZZZNS0_21remainder_kernel_cudaERNS_18TensorIteratorBaseEENKUlvE_clEvENKUlvE_clEvEUlhhE_EEEEvS5_RKT_EUliE_EEviT1_
        .type           _ZN2at6native18elementwise_kernelILi128ELi4EZNS0_15gpu_kernel_implINS0_13BUnaryFunctorIhhhZZZNS0_21remainder_kernel_cudaERNS_18TensorIteratorBaseEENKUlvE_clEvENKUlvE_clEvEUlhhE_EEEEvS5_RKT_EUliE_EEviT1_,@function
        .size           _ZN2at6native18elementwise_kernelILi128ELi4EZNS0_15gpu_kernel_implINS0_13BUnaryFunctorIhhhZZZNS0_21remainder_kernel_cudaERNS_18TensorIteratorBaseEENKUlvE_clEvENKUlvE_clEvEUlhhE_EEEEvS5_RKT_EUliE_EEviT1_,(.L_x_57283 - _ZN2at6native18elementwise_kernelILi128ELi4EZNS0_15gpu_kernel_implINS0_13BUnaryFunctorIhhhZZZNS0_21remainder_kernel_cudaERNS_18TensorIteratorBaseEENKUlvE_clEvENKUlvE_clEvEUlhhE_EEEEvS5_RKT_EUliE_EEviT1_)
        .other          _ZN2at6native18elementwise_kernelILi128ELi4EZNS0_15gpu_kernel_implINS0_13BUnaryFunctorIhhhZZZNS0_21remainder_kernel_cudaERNS_18TensorIteratorBaseEENKUlvE_clEvENKUlvE_clEvEUlhhE_EEEEvS5_RKT_EUliE_EEviT1_,@"STO_CUDA_ENTRY STV_DEFAULT"
_ZN2at6native18elementwise_kernelILi128ELi4EZNS0_15gpu_kernel_implINS0_13BUnaryFunctorIhhhZZZNS0_21remainder_kernel_cudaERNS_18TensorIteratorBaseEENKUlvE_clEvENKUlvE_clEvEUlhhE_EEEEvS5_RKT_EUliE_EEviT1_:
.text._ZN2at6native18elementwise_kernelILi128ELi4EZNS0_15gpu_kernel_implINS0_13BUnaryFunctorIhhhZZZNS0_21remainder_kernel_cudaERNS_18TensorIteratorBaseEENKUlvE_clEvENKUlvE_clEvEUlhhE_EEEEvS5_RKT_EUliE_EEviT1_:
        /* <DEDUP_REMOVED lines=313> */
.L_x_55817:
        /* <DEDUP_REMOVED lines=20> */
.L_x_55821:
[----:B------:R0:W5:Y:S01]  /*14d0*/  LDG.E.U8 R0, desc[UR36][R4.64] ;  /* 0x0000002404007981 */ /* 0x000162000c1e1100 */
[----:B------:R-:W-:Y:S05]  /*14e0*/  BRA `(.L_x_55823) ;  /* 0x0000000c00647947 */ /* 0x000fea0003800000 */
.L_x_55820:
        /* <DEDUP_REMOVED lines=8> */
.L_x_55825:
[----:B------:R3:W5:Y:S01]  /*1570*/  LDG.E.U8 R0, desc[UR36][R4.64] ;  /* 0x0000002404007981 */ /* 0x000762000c1e1100 */
[----:B------:R-:W-:Y:S05]  /*1580*/  BRA `(.L_x_55823) ;  /* 0x0000000c003c7947 */ /* 0x000fea0003800000 */
.L_x_55824:
[----:B------:R0:W5:Y:S01]  /*1590*/  LDG.E.U16 R0, desc[UR36][R4.64] ;  /* 0x0000002404007981 */ /* 0x000162000c1e1500 */
[----:B------:R-:W-:Y:S05]  /*15a0*/  BRA `(.L_x_55823) ;  /* 0x0000000c00347947 */ /* 0x000fea0003800000 */
.L_x_55819:
        /* <DEDUP_REMOVED lines=10> */
.L_x_55827:
[----:B------:R-:W2:Y:S02]  /*1650*/  LDG.E.U16 R2, desc[UR36][R4.64] ;  /* 0x0000002404027981 */ /* 0x000ea4000c1e1500 */
[----:B--2---:R-:W-:-:S06]  /*1660*/  HADD2.F32 R2, -RZ, R2.H0_H0 ;  /* 0x20000002ff027230 */ /* 0x004fcc0000004100 */
[----:B------:R-:W0:Y:S02]  /*1670*/  F2I.S64.TRUNC R2, R2 ;  /* 0x0000000200027311 */ /* 0x000e24000020d900 */
[----:B0-----:R-:W-:Y:S01]  /*1680*/  PRMT R0, R2, 0x7610, R0 ;  /* 0x0000761002007816 */ /* 0x001fe20000000000 */
[----:B------:R-:W-:Y:S06]  /*1690*/  BRA `(.L_x_55823) ;  /* 0x0000000800f87947 */ /* 0x000fec0003800000 */
.L_x_55826:
        /* <DEDUP_REMOVED lines=10> */
.L_x_55829:
[----:B------:R-:W2:Y:S02]  /*1740*/  LDG.E.U16 R4, desc[UR36][R4.64] ;  /* 0x0000002404047981 */ /* 0x000ea4000c1e1500 */
[----:B--2---:R-:W-:-:S06]  /*1750*/  HADD2.F32 R2, -RZ, R4.H0_H0 ;  /* 0x20000004ff027230 */ /* 0x004fcc0000004100 */
[----:B------:R-:W0:Y:S02]  /*1760*/  F2I.S64.TRUNC R2, R2 ;  /* 0x0000000200027311 */ /* 0x000e24000020d900 */
[----:B0-----:R-:W-:Y:S01]  /*1770*/  PRMT R0, R2, 0x7610, R0 ;  /* 0x0000761002007816 */ /* 0x001fe20000000000 */
[----:B------:R-:W-:Y:S06]  /*1780*/  BRA `(.L_x_55823) ;  /* 0x0000000800bc7947 */ /* 0x000fec0003800000 */
.L_x_55828:
[----:B------:R-:W2:Y:S02]  /*1790*/  LDG.E.64 R2, desc[UR36][R4.64] ;  /* 0x0000002404027981 */ /* 0x000ea4000c1e1b00 */
[----:B--2---:R-:W0:Y:S02]  /*17a0*/  F2I.S64.F64.TRUNC R2, R2 ;  /* 0x0000000200027311 */ /* 0x004e24000030d900 */
[----:B0-----:R-:W-:Y:S01]  /*17b0*/  PRMT R0, R2, 0x7610, R0 ;  /* 0x0000761002007816 */ /* 0x001fe20000000000 */
[----:B------:R-:W-:Y:S06]  /*17c0*/  BRA `(.L_x_55823) ;  /* 0x0000000800ac7947 */ /* 0x000fec0003800000 */
.L_x_55818:
        /* <DEDUP_REMOVED lines=12> */
.L_x_55832:
[----:B------:R-:W2:Y:S02]  /*1890*/  LDG.E.64 R4, desc[UR36][R4.64] ;  /* 0x0000002404047981 */ /* 0x000ea4000c1e1b00 */
[----:B--2---:R-:W0:Y:S02]  /*18a0*/  F2I.S64.F64.TRUNC R2, R4 ;  /* 0x0000000400027311 */ /* 0x004e24000030d900 */
[----:B0-----:R-:W-:Y:S01]  /*18b0*/  PRMT R0, R2, 0x7610, R0 ;  /* 0x0000761002007816 */ /* 0x001fe20000000000 */
[----:B------:R-:W-:Y:S06]  /*18c0*/  BRA `(.L_x_55823) ;  /* 0x00000008006c7947 */ /* 0x000fec0003800000 */
.L_x_55831:
        /* <DEDUP_REMOVED lines=28> */
.L_x_55834:
        /* <DEDUP_REMOVED lines=15> */
.L_x_55833:
[----:B------:R-:W2:Y:S02]  /*1b80*/  LDG.E.U16 R2, desc[UR36][R4.64] ;  /* 0x0000002404027981 */ /* 0x000ea4000c1e1500 */
[----:B--2---:R-:W-:-:S06]  /*1b90*/  IMAD.U32 R2, R2, 0x10000, RZ ;  /* 0x0001000002027824 */ /* 0x004fcc00078e00ff */
[----:B------:R-:W0:Y:S02]  /*1ba0*/  F2I.S64.TRUNC R2, R2 ;  /* 0x0000000200027311 */ /* 0x000e24000020d900 */
[----:B0-----:R-:W-:Y:S01]  /*1bb0*/  PRMT R0, R2, 0x7610, R0 ;  /* 0x0000761002007816 */ /* 0x001fe20000000000 */
[----:B------:R-:W-:Y:S06]  /*1bc0*/  BRA `(.L_x_55823) ;  /* 0x0000000400ac7947 */ /* 0x000fec0003800000 */
.L_x_55830:
        /* <DEDUP_REMOVED lines=10> */
.L_x_55837:
        /* <DEDUP_REMOVED lines=21> */
.L_x_55841:
[----:B------:R-:W-:Y:S05]  /*1dc0*/  BSYNC B1 ;  /* 0x0000000000017941 */ /* 0x000fea0003800000 */
.L_x_55840:
[----:B------:R-:W-:Y:S01]  /*1dd0*/  IMAD.SHL.U32 R2, R2, 0x100000, RZ ;  /* 0x0010000002027824 */ /* 0x000fe200078e00ff */
[----:B------:R-:W-:-:S04]  /*1de0*/  LEA R3, R0, 0x3b800000, 0x17 ;  /* 0x3b80000000037811 */ /* 0x000fc800078eb8ff */
[----:B------:R-:W-:-:S07]  /*1df0*/  LOP3.LUT R2, R3, R2, R4, 0xfe, !PT ;  /* 0x0000000203027212 */ /* 0x000fce00078efe04 */
.L_x_55839:
[----:B------:R-:W-:Y:S05]  /*1e00*/  BSYNC B0 ;  /* 0x0000000000007941 */ /* 0x000fea0003800000 */
.L_x_55838:
[----:B------:R-:W0:Y:S02]  /*1e10*/  F2I.S64.TRUNC R2, R2 ;  /* 0x0000000200027311 */ /* 0x000e24000020d900 */
[----:B0-----:R-:W-:Y:S01]  /*1e20*/  PRMT R0, R2, 0x7610, R0 ;  /* 0x0000761002007816 */ /* 0x001fe20000000000 */
[----:B------:R-:W-:Y:S06]  /*1e30*/  BRA `(.L_x_55823) ;  /* 0x0000000400107947 */ /* 0x000fec0003800000 */
.L_x_55836:
        /* <DEDUP_REMOVED lines=21> */
.L_x_55845:
[----:B------:R-:W-:Y:S05]  /*1f90*/  BSYNC B1 ;  /* 0x0000000000017941 */ /* 0x000fea0003800000 */
.L_x_55844:
[----:B------:R-:W-:Y:S01]  /*1fa0*/  IMAD.SHL.U32 R2, R2, 0x200000, RZ ;  /* 0x0020000002027824 */ /* 0x000fe200078e00ff */
[----:B------:R-:W-:-:S04]  /*1fb0*/  LEA R3, R0, 0x37800000, 0x17 ;  /* 0x3780000000037811 */ /* 0x000fc800078eb8ff */
[----:B------:R-:W-:-:S07]  /*1fc0*/  LOP3.LUT R2, R3, R2, R4, 0xfe, !PT ;  /* 0x0000000203027212 */ /* 0x000fce00078efe04 */
.L_x_55843:
[----:B------:R-:W-:Y:S05]  /*1fd0*/  BSYNC B0 ;  /* 0x0000000000007941 */ /* 0x000fea0003800000 */
.L_x_55842:
[----:B------:R-:W0:Y:S02]  /*1fe0*/  F2I.S64.TRUNC R2, R2 ;  /* 0x0000000200027311 */ /* 0x000e24000020d900 */
[----:B0-----:R-:W-:Y:S01]  /*1ff0*/  PRMT R0, R2, 0x7610, R0 ;  /* 0x0000761002007816 */ /* 0x001fe20000000000 */
[----:B------:R-:W-:Y:S06]  /*2000*/  BRA `(.L_x_55823) ;  /* 0x00000000009c7947 */ /* 0x000fec0003800000 */
.L_x_55835:
        /* <DEDUP_REMOVED lines=14> */
.L_x_55849:
[----:B------:R-:W-:Y:S05]  /*20f0*/  BSYNC B0 ;  /* 0x0000000000007941 */ /* 0x000fea0003800000 */
.L_x_55848:
[----:B------:R-:W0:Y:S02]  /*2100*/  F2I.S64.TRUNC R2, R2 ;  /* 0x0000000200027311 */ /* 0x000e24000020d900 */
[----:B0-----:R-:W-:Y:S01]  /*2110*/  PRMT R0, R2, 0x7610, R0 ;  /* 0x0000761002007816 */ /* 0x001fe20000000000 */
[----:B------:R-:W-:Y:S06]  /*2120*/  BRA `(.L_x_55823) ;  /* 0x0000000000547947 */ /* 0x000fec0003800000 */
.L_x_55822:
        /* <DEDUP_REMOVED lines=16> */
.L_x_55850:
[----:B------:R-:W-:Y:S01]  /*2230*/  PRMT R0, RZ, 0x7610, R0 ;  /* 0x00007610ff007816 */ /* 0x000fe20000000000 */
[----:B------:R-:W-:Y:S06]  /*2240*/  BRA `(.L_x_55823) ;  /* 0x00000000000c7947 */ /* 0x000fec0003800000 */
.L_x_55847:
[----:B------:R2:W5:Y:S01]  /*2250*/  LDG.E.U8 R0, desc[UR36][R4.64] ;  /* 0x0000002404007981 */ /* 0x000562000c1e1100 */
[----:B------:R-:W-:Y:S05]  /*2260*/  BRA `(.L_x_55823) ;  /* 0x0000000000047947 */ /* 0x000fea0003800000 */
.L_x_55846:
[----:B------:R1:W5:Y:S02]  /*2270*/  LDG.E.U8 R0, desc[UR36][R4.64] ;  /* 0x0000002404007981 */ /* 0x000364000c1e1100 */
.L_x_55823:
[----:B------:R-:W-:Y:S01]  /*2280*/  ULDC.U8 UR4, c[0x0][0x421] ;  /* 0x0001084000047ab9 */ /* 0x000fe20000000000 */
[----:B------:R-:W-:Y:S01]  /*2290*/  IMAD.MOV.U32 R3, RZ, RZ, 0xff ;  /* 0x000000ffff037424 */ /* 0x000fe200078e00ff */
[----:B------:R-:W-:-:S13]  /*22a0*/  ISETP.NE.AND P0, PT, RZ, UR4, PT ;  /* 0x00000004ff007c0c */ /* 0x000fda000bf05270 */
[----:B------:R-:W-:Y:S05]  /*22b0*/  @!P0 BRA `(.L_x_55851) ;  /* 0x0000000000148947 */ /* 0x000fea0003800000 */
[----:B012345:R-:W-:Y:S01]  /*22c0*/  LOP3.LUT R4, R0, 0xff, RZ, 0xc0, !PT ;  /* 0x000000ff00047812 */ /* 0x03ffe200078ec0ff */
[----:B------:R-:W-:Y:S01]  /*22d0*/  IMAD.U32 R5, RZ, RZ, UR4 ;  /* 0x00000004ff057e24 */ /* 0x000fe2000f8e00ff */
[----:B------:R-:W-:-:S07]  /*22e0*/  MOV R6, 0x2300 ;  /* 0x0000230000067802 */ /* 0x000fce0000000f00 */
[----:B------:R-:W-:Y:S05]  /*22f0*/  CALL.REL.NOINC `($__internal_70_$__cuda_sm20_rem_u16) ;  /* 0x000000a000c47944 */ /* 0x000fea0003c00000 */
[----:B------:R-:W-:-:S07]  /*2300*/  PRMT R3, R5, 0x7610, R3 ;  /* 0x0000761005037816 */ /* 0x000fce0000000003 */
.L_x_55851:
[----:B------:R-:W0:Y:S02]  /*2310*/  LDC.U8 R2, c[0x0][0x422] ;  /* 0x00010880ff027b82 */ /* 0x000e240000000000 */
[----:B0----5:R-:W-:-:S04]  /*2320*/  PRMT R0, R2, 0x9910, RZ ;  /* 0x0000991002007816 */ /* 0x021fc800000000ff */
        /* <DEDUP_REMOVED lines=12> */
.L_x_55855:
[----:B------:R0:W-:Y:S01]  /*23f0*/  STG.E.U8 desc[UR36][R16.64], R3 ;  /* 0x0000000310007986 */ /* 0x0001e2000c101124 */
[----:B------:R-:W-:Y:S05]  /*2400*/  BRA `(.L_x_55857) ;  /* 0x0000000c00687947 */ /* 0x000fea0003800000 */
.L_x_55854:
        /* <DEDUP_REMOVED lines=10> */
.L_x_55859:
[----:B------:R-:W-:-:S05]  /*24b0*/  LOP3.LUT R3, R3, 0xffff, RZ, 0xc0, !PT ;  /* 0x0000ffff03037812 */ /* 0x000fca00078ec0ff */
[----:B------:R0:W-:Y:S01]  /*24c0*/  STG.E desc[UR36][R16.64], R3 ;  /* 0x0000000310007986 */ /* 0x0001e2000c101924 */
[----:B------:R-:W-:Y:S05]  /*24d0*/  BRA `(.L_x_55857) ;  /* 0x0000000c00347947 */ /* 0x000fea0003800000 */
.L_x_55858:
[----:B------:R0:W-:Y:S01]  /*24e0*/  STG.E.U16 desc[UR36][R16.64], R3 ;  /* 0x0000000310007986 */ /* 0x0001e2000c101524 */
[----:B------:R-:W-:Y:S05]  /*24f0*/  BRA `(.L_x_55857) ;  /* 0x0000000c002c7947 */ /* 0x000fea0003800000 */
.L_x_55853:
        /* <DEDUP_REMOVED lines=9> */
.L_x_55861:
[----:B------:R-:W0:Y:S02]  /*2590*/  I2F.U16 R0, R3 ;  /* 0x0000000300007306 */ /* 0x000e240000101000 */
[----:B0-----:R-:W-:-:S05]  /*25a0*/  F2FP.F16.F32.PACK_AB R0, RZ, R0 ;  /* 0x00000000ff00723e */ /* 0x001fca00000000ff */
[----:B------:R0:W-:Y:S01]  /*25b0*/  STG.E.U16 desc[UR36][R16.64], R0 ;  /* 0x0000000010007986 */ /* 0x0001e2000c101524 */
[----:B------:R-:W-:Y:S05]  /*25c0*/  BRA `(.L_x_55857) ;  /* 0x0000000800f87947 */ /* 0x000fea0003800000 */
.L_x_55860:
[----:B------:R-:W-:-:S13]  /*25d0*/  ISETP.NE.AND P0, PT, R0, 0x7, PT ;  /* 0x000000070000780c */ /* 0x000fda0003f05270 */
[----:B------:R-:W-:Y:S05]  /*25e0*/  @!P0 BRA `(.L_x_55862) ;  /* 0x0000000000348947 */ /* 0x000fea0003800000 */
[----:B------:R-:W-:-:S13]  /*25f0*/  ISETP.NE.AND P0, PT, R0, 0x8, PT ;  /* 0x000000080000780c */ /* 0x000fda0003f05270 */
[----:B------:R-:W-:Y:S05]  /*2600*/  @!P0 BRA `(.L_x_55863) ;  /* 0x0000000000188947 */ /* 0x000fea0003800000 */
[----:B------:R-:W-:-:S13]  /*2610*/  ISETP.NE.AND P0, PT, R0, 0x9, PT ;  /* 0x000000090000780c */ /* 0x000fda0003f05270 */
[----:B------:R-:W-:Y:S05]  /*2620*/  @P0 BRA `(.L_x_55856) ;  /* 0x0000000800840947 */ /* 0x000fea0003800000 */
[----:B-1234-:R-:W0:Y:S01]  /*2630*/  I2F.U16 R4, R3 ;  /* 0x0000000300047306 */ /* 0x01ee220000101000 */
[----:B------:R-:W-:-:S05]  /*2640*/  IMAD.MOV.U32 R5, RZ, RZ, RZ ;  /* 0x000000ffff057224 */ /* 0x000fca00078e00ff */
[----:B0-----:R0:W-:Y:S01]  /*2650*/  STG.E.64 desc[UR36][R16.64], R4 ;  /* 0x0000000410007986 */ /* 0x0011e2000c101b24 */
[----:B------:R-:W-:Y:S05]  /*2660*/  BRA `(.L_x_55857) ;  /* 0x0000000800d07947 */ /* 0x000fea0003800000 */
.L_x_55863:
[----:B------:R-:W0:Y:S02]  /*2670*/  I2F.U16 R3, R3 ;  /* 0x0000000300037306 */ /* 0x000e240000101000 */
[----:B0-----:R-:W-:-:S04]  /*2680*/  F2FP.F16.F32.PACK_AB R3, RZ, R3 ;  /* 0x00000003ff03723e */ /* 0x001fc800000000ff */
[----:B------:R-:W-:-:S05]  /*2690*/  PRMT R3, R3, 0x5410, RZ ;  /* 0x0000541003037816 */ /* 0x000fca00000000ff */
[----:B------:R0:W-:Y:S01]  /*26a0*/  STG.E desc[UR36][R16.64], R3 ;  /* 0x0000000310007986 */ /* 0x0001e2000c101924 */
[----:B------:R-:W-:Y:S05]  /*26b0*/  BRA `(.L_x_55857) ;  /* 0x0000000800bc7947 */ /* 0x000fea0003800000 */
.L_x_55862:
[----:B------:R-:W0:Y:S02]  /*26c0*/  I2F.F64.U16 R2, R3 ;  /* 0x0000000300027312 */ /* 0x000e240000101800 */
[----:B0-----:R0:W-:Y:S01]  /*26d0*/  STG.E.64 desc[UR36][R16.64], R2 ;  /* 0x0000000210007986 */ /* 0x0011e2000c101b24 */
[----:B------:R-:W-:Y:S05]  /*26e0*/  BRA `(.L_x_55857) ;  /* 0x0000000800b07947 */ /* 0x000fea0003800000 */
.L_x_55852:
        /* <DEDUP_REMOVED lines=13> */
.L_x_55866:
[----:B-1234-:R-:W0:Y:S01]  /*27c0*/  I2F.F64.U16 R4, R3 ;  /* 0x0000000300047312 */ /* 0x01ee220000101800 */
[----:B------:R-:W-:-:S05]  /*27d0*/  CS2R R6, SRZ ;  /* 0x0000000000067805 */ /* 0x000fca000001ff00 */
[----:B0-----:R0:W-:Y:S01]  /*27e0*/  STG.E.128 desc[UR36][R16.64], R4 ;  /* 0x0000000410007986 */ /* 0x0011e2000c101d24 */
[----:B------:R-:W-:Y:S05]  /*27f0*/  BRA `(.L_x_55857) ;  /* 0x00000008006c7947 */ /* 0x000fea0003800000 */
.L_x_55865:
        /* <DEDUP_REMOVED lines=11> */
[----:B-1234-:R-:W-:Y:S01]  /*28b0*/  SHF.R.U32.HI R5, RZ, 0x18, R0 ;  /* 0x00000018ff057819 */ /* 0x01efe20000011600 */
        /* <DEDUP_REMOVED lines=9> */
.L_x_55870:
[----:B------:R-:W-:Y:S05]  /*2950*/  BSYNC B0 ;  /* 0x0000000000007941 */ /* 0x000fea0003800000 */
.L_x_55869:
[----:B------:R-:W-:-:S05]  /*2960*/  LOP3.LUT R5, R0, R5, RZ, 0xfc, !PT ;  /* 0x0000000500057212 */ /* 0x000fca00078efcff */
[----:B------:R0:W-:Y:S01]  /*2970*/  STG.E.U8 desc[UR36][R16.64], R5 ;  /* 0x0000000510007986 */ /* 0x0001e2000c101124 */
[----:B------:R-:W-:Y:S05]  /*2980*/  BRA `(.L_x_55857) ;  /* 0x0000000800087947 */ /* 0x000fea0003800000 */
.L_x_55868:
        /* <DEDUP_REMOVED lines=13> */
.L_x_55872:
[----:B------:R-:W-:Y:S01]  /*2a60*/  IMAD.MOV.U32 R0, RZ, RZ, 0x7f ;  /* 0x0000007fff007424 */ /* 0x000fe200078e00ff */
[----:B------:R-:W-:-:S04]  /*2a70*/  ISETP.GT.U32.AND P0, PT, R2, 0x7f800000, PT ;  /* 0x7f8000000200780c */ /* 0x000fc80003f04070 */
[----:B------:R-:W-:-:S09]  /*2a80*/  SEL R0, R0, 0x7c, P0 ;  /* 0x0000007c00007807 */ /* 0x000fd20000000000 */
.L_x_55873:
[----:B------:R-:W-:Y:S05]  /*2a90*/  BSYNC B0 ;  /* 0x0000000000007941 */ /* 0x000fea0003800000 */
.L_x_55871:
[----:B------:R-:W-:-:S04]  /*2aa0*/  LOP3.LUT R2, R3, 0x80000000, RZ, 0xc0, !PT ;  /* 0x8000000003027812 */ /* 0x000fc800078ec0ff */
[----:B------:R-:W-:-:S04]  /*2ab0*/  SHF.R.U32.HI R3, RZ, 0x18, R2 ;  /* 0x00000018ff037819 */ /* 0x000fc80000011602 */
[----:B------:R-:W-:-:S05]  /*2ac0*/  LOP3.LUT R3, R0, R3, RZ, 0xfc, !PT ;  /* 0x0000000300037212 */ /* 0x000fca00078efcff */
[----:B------:R0:W-:Y:S01]  /*2ad0*/  STG.E.U8 desc[UR36][R16.64], R3 ;  /* 0x0000000310007986 */ /* 0x0001e2000c101124 */
[----:B------:R-:W-:Y:S05]  /*2ae0*/  BRA `(.L_x_55857) ;  /* 0x0000000400b07947 */ /* 0x000fea0003800000 */
.L_x_55867:
[----:B------:R-:W0:Y:S02]  /*2af0*/  I2F.U16 R0, R3 ;  /* 0x0000000300007306 */ /* 0x000e240000101000 */
[----:B0-----:R-:W-:-:S05]  /*2b00*/  F2FP.BF16.F32.PACK_AB R0, RZ, R0 ;  /* 0x00000000ff00723e */ /* 0x001fca00000010ff */
[----:B------:R0:W-:Y:S01]  /*2b10*/  STG.E.U16 desc[UR36][R16.64], R0 ;  /* 0x0000000010007986 */ /* 0x0001e2000c101524 */
[----:B------:R-:W-:Y:S05]  /*2b20*/  BRA `(.L_x_55857) ;  /* 0x0000000400a07947 */ /* 0x000fea0003800000 */
.L_x_55864:
        /* <DEDUP_REMOVED lines=10> */
.L_x_55876:
        /* <DEDUP_REMOVED lines=17> */
.L_x_55879:
[----:B------:R-:W-:-:S04]  /*2ce0*/  LOP3.LUT R2, R3, 0x80000000, RZ, 0xc0, !PT ;  /* 0x8000000003027812 */ /* 0x000fc800078ec0ff */
[----:B------:R-:W-:-:S04]  /*2cf0*/  SHF.R.U32.HI R3, RZ, 0x18, R2 ;  /* 0x00000018ff037819 */ /* 0x000fc80000011602 */
[----:B------:R-:W-:-:S04]  /*2d00*/  LOP3.LUT R0, R0, R3, RZ, 0xfc, !PT ;  /* 0x0000000300007212 */ /* 0x000fc800078efcff */
[----:B------:R-:W-:-:S07]  /*2d10*/  PRMT R8, R0, 0x7610, R8 ;  /* 0x0000761000087816 */ /* 0x000fce0000000008 */
.L_x_55878:
[----:B------:R-:W-:Y:S05]  /*2d20*/  BSYNC B0 ;  /* 0x0000000000007941 */ /* 0x000fea0003800000 */
.L_x_55877:
[----:B------:R0:W-:Y:S01]  /*2d30*/  STG.E.U8 desc[UR36][R16.64], R8 ;  /* 0x0000000810007986 */ /* 0x0001e2000c101124 */
[----:B------:R-:W-:Y:S05]  /*2d40*/  BRA `(.L_x_55857) ;  /* 0x0000000400187947 */ /* 0x000fea0003800000 */
.L_x_55875:
        /* <DEDUP_REMOVED lines=17> */
.L_x_55882:
[----:B------:R-:W-:-:S04]  /*2e60*/  LOP3.LUT R2, R3, 0x80000000, RZ, 0xc0, !PT ;  /* 0x8000000003027812 */ /* 0x000fc800078ec0ff */
[----:B------:R-:W-:-:S04]  /*2e70*/  SHF.R.U32.HI R3, RZ, 0x18, R2 ;  /* 0x00000018ff037819 */ /* 0x000fc80000011602 */
[----:B------:R-:W-:-:S04]  /*2e80*/  LOP3.LUT R0, R0, R3, RZ, 0xfc, !PT ;  /* 0x0000000300007212 */ /* 0x000fc800078efcff */
[----:B------:R-:W-:-:S07]  /*2e90*/  PRMT R8, R0, 0x7610, R8 ;  /* 0x0000761000087816 */ /* 0x000fce0000000008 */
.L_x_55881:
[----:B------:R-:W-:Y:S05]  /*2ea0*/  BSYNC B0 ;  /* 0x0000000000007941 */ /* 0x000fea0003800000 */
.L_x_55880:
[----:B------:R0:W-:Y:S01]  /*2eb0*/  STG.E.U8 desc[UR36][R16.64], R8 ;  /* 0x0000000810007986 */ /* 0x0001e2000c101124 */
[----:B------:R-:W-:Y:S05]  /*2ec0*/  BRA `(.L_x_55857) ;  /* 0x0000000000b87947 */ /* 0x000fea0003800000 */
.L_x_55874:
        /* <DEDUP_REMOVED lines=8> */
[----:B-1234-:R-:W-:-:S04]  /*2f50*/  LOP3.LUT R4, R2, 0xff, RZ, 0xc0, !PT ;  /* 0x000000ff02047812 */ /* 0x01efc800078ec0ff */
        /* <DEDUP_REMOVED lines=14> */
.L_x_55856:
[----:B------:R-:W-:Y:S01]  /*3040*/  MOV R2, 0x0 ;  /* 0x0000000000027802 */ /* 0x000fe20000000f00 */
[----:B------:R-:W-:Y:S01]  /*3050*/  ULDC.64 UR4, c[0x4][0x178] ;  /* 0x01005e0000047ab9 */ /* 0x000fe20000000a00 */
[----:B------:R-:W-:Y:S01]  /*3060*/  ULDC.64 UR6, c[0x4][0x180] ;  /* 0x0100600000067ab9 */ /* 0x000fe20000000a00 */
[----:B-1234-:R-:W-:Y:S02]  /*3070*/  IMAD.U32 R4, RZ, RZ, UR4 ;  /* 0x00000004ff047e24 */ /* 0x01efe4000f8e00ff */
        /* <DEDUP_REMOVED lines=12> */
.L_x_55885:
[----:B------:R-:W-:Y:S05]  /*3140*/  BRA `(.L_x_55857) ;  /* 0x0000000000187947 */ /* 0x000fea0003800000 */
.L_x_55884:
[----:B------:R-:W-:Y:S01]  /*3150*/  LOP3.LUT R2, R3, 0xffff, RZ, 0xc0, !PT ;  /* 0x0000ffff03027812 */ /* 0x000fe200078ec0ff */
[----:B------:R-:W-:-:S05]  /*3160*/  IMAD.MOV.U32 R3, RZ, RZ, RZ ;  /* 0x000000ffff037224 */ /* 0x000fca00078e00ff */
[----:B------:R0:W-:Y:S01]  /*3170*/  STG.E.64 desc[UR36][R16.64], R2 ;  /* 0x0000000210007986 */ /* 0x0001e2000c101b24 */
[----:B------:R-:W-:Y:S05]  /*3180*/  BRA `(.L_x_55857) ;  /* 0x0000000000087947 */ /* 0x000fea0003800000 */
.L_x_55883:
[----:B------:R-:W-:-:S05]  /*3190*/  LOP3.LUT R3, R3, 0xffff, RZ, 0xc0, !PT ;  /* 0x0000ffff03037812 */ /* 0x000fca00078ec0ff */
[----:B------:R0:W-:Y:S02]  /*31a0*/  STG.E desc[UR36][R16.64], R3 ;  /* 0x0000000310007986 */ /* 0x0001e4000c101924 */
.L_x_55857:
[----:B------:R-:W-:-:S04]  /*31b0*/  IMAD R18, R23, 0x200, R18 ;  /* 0x0000020017127824 */ /* 0x000fc800078e0212 */
[----:B------:R-:W-:-:S07]  /*31c0*/  VIADD R19, R18, 0x80 ;  /* 0x0000008012137836 */ /* 0x000fce0000000000 */
.L_x_55816:
[----:B------:R-:W-:Y:S05]  /*31d0*/  BSYNC B6 ;  /* 0x0000000000067941 */ /* 0x000fea0003800000 */
.L_x_55815:
[----:B------:R-:W-:Y:S01]  /*31e0*/  ULDC UR4, c[0x0][0x210] ;  /* 0x0000840000047ab9 */ /* 0x000fe20000000800 */
[----:B------:R-:W-:Y:S01]  /*31f0*/  BSSY B6, `(.L_x_55886) ;  /* 0x0000315000067945 */ /* 0x000fe20003800000 */
[----:B------:R-:W-:-:S13]  /*3200*/  ISETP.GE.AND P0, PT, R19, UR4, PT ;  /* 0x0000000413007c0c */ /* 0x000fda000bf06270 */
[----:B------:R-:W-:Y:S05]  /*3210*/  @P0 BRA `(.L_x_55887) ;  /* 0x0000003000480947 */ /* 0x000fea0003800000 */
[----:B0-----:R-:W0:Y:S01]  /*3220*/  LDC R6, c[0x0][0x218] ;  /* 0x00008600ff067b82 */ /* 0x001e220000000800 */
        /* <DEDUP_REMOVED lines=20> */
[----:B-1234-:R-:W-:-:S05]  /*3370*/  IMAD.HI.U32 R4, R3, UR7, R2 ;  /* 0x0000000703047c27 */ /* 0x01efca000f8e0002 */
        /* <DEDUP_REMOVED lines=281> */
.L_x_55888:
[----:B------:R-:W0:Y:S01]  /*4510*/  LDC.U8 R3, c[0x0][0x423] ;  /* 0x000108c0ff037b82 */ /* 0x000e220000000000 */
[----:B------:R-:W-:Y:S01]  /*4520*/  ULDC.64 UR4, c[0x0][0x410] ;  /* 0x0001040000047ab9 */ /* 0x000fe20000000a00 */
[----:B------:R-:W-:Y:S01]  /*4530*/  ULDC.64 UR6, c[0x0][0x418] ;  /* 0x0001060000067ab9 */ /* 0x000fe20000000a00 */
[----:B------:R-:W-:Y:S02]  /*4540*/  IADD3 R16, P0, R16, UR4, RZ ;  /* 0x0000000410107c10 */ /* 0x000fe4000ff1e0ff */
[----:B-1234-:R-:W-:-:S03]  /*4550*/  IADD3 R4, P1, R0, UR6, RZ ;  /* 0x0000000600047c10 */ /* 0x01efc6000ff3e0ff */
        /* <DEDUP_REMOVED lines=15> */
.L_x_55892:
[----:B------:R3:W5:Y:S01]  /*4650*/  LDG.E.U8 R0, desc[UR36][R4.64] ;  /* 0x0000002404007981 */ /* 0x000762000c1e1100 */
[----:B------:R-:W-:Y:S05]  /*4660*/  BRA `(.L_x_55894) ;  /* 0x0000000c00647947 */ /* 0x000fea0003800000 */
.L_x_55891:
        /* <DEDUP_REMOVED lines=8> */
.L_x_55896:
[----:B------:R0:W5:Y:S01]  /*46f0*/  LDG.E.U8 R0, desc[UR36][R4.64] ;  /* 0x0000002404007981 */ /* 0x000162000c1e1100 */
[----:B------:R-:W-:Y:S05]  /*4700*/  BRA `(.L_x_55894) ;  /* 0x0000000c003c7947 */ /* 0x000fea0003800000 */
.L_x_55895:
[----:B------:R0:W5:Y:S01]  /*4710*/  LDG.E.U16 R0, desc[UR36][R4.64] ;  /* 0x0000002404007981 */ /* 0x000162000c1e1500 */
[----:B------:R-:W-:Y:S05]  /*4720*/  BRA `(.L_x_55894) ;  /* 0x0000000c00347947 */ /* 0x000fea0003800000 */
.L_x_55890:
        /* <DEDUP_REMOVED lines=10> */
.L_x_55898:
[----:B------:R-:W2:Y:S02]  /*47d0*/  LDG.E.U16 R2, desc[UR36][R4.64] ;  /* 0x0000002404027981 */ /* 0x000ea4000c1e1500 */
[----:B--2---:R-:W-:-:S06]  /*47e0*/  HADD2.F32 R2, -RZ, R2.H0_H0 ;  /* 0x20000002ff027230 */ /* 0x004fcc0000004100 */
[----:B------:R-:W0:Y:S02]  /*47f0*/  F2I.S64.TRUNC R2, R2 ;  /* 0x0000000200027311 */ /* 0x000e24000020d900 */
[----:B0-----:R-:W-:Y:S01]  /*4800*/  PRMT R0, R2, 0x7610, R0 ;  /* 0x0000761002007816 */ /* 0x001fe20000000000 */
[----:B------:R-:W-:Y:S06]  /*4810*/  BRA `(.L_x_55894) ;  /* 0x0000000800f87947 */ /* 0x000fec0003800000 */
.L_x_55897:
        /* <DEDUP_REMOVED lines=10> */
.L_x_55900:
[----:B------:R-:W2:Y:S02]  /*48c0*/  LDG.E.U16 R4, desc[UR36][R4.64] ;  /* 0x0000002404047981 */ /* 0x000ea4000c1e1500 */
[----:B--2---:R-:W-:-:S06]  /*48d0*/  HADD2.F32 R2, -RZ, R4.H0_H0 ;  /* 0x20000004ff027230 */ /* 0x004fcc0000004100 */
[----:B------:R-:W0:Y:S02]  /*48e0*/  F2I.S64.TRUNC R2, R2 ;  /* 0x0000000200027311 */ /* 0x000e24000020d900 */
[----:B0-----:R-:W-:Y:S01]  /*48f0*/  PRMT R0, R2, 0x7610, R0 ;  /* 0x0000761002007816 */ /* 0x001fe20000000000 */
[----:B------:R-:W-:Y:S06]  /*4900*/  BRA `(.L_x_55894) ;  /* 0x0000000800bc7947 */ /* 0x000fec0003800000 */
.L_x_55899:
[----:B------:R-:W2:Y:S02]  /*4910*/  LDG.E.64 R2, desc[UR36][R4.64] ;  /* 0x0000002404027981 */ /* 0x000ea4000c1e1b00 */
[----:B--2---:R-:W0:Y:S02]  /*4920*/  F2I.S64.F64.TRUNC R2, R2 ;  /* 0x0000000200027311 */ /* 0x004e24000030d900 */
[----:B0-----:R-:W-:Y:S01]  /*4930*/  PRMT R0, R2, 0x7610, R0 ;  /* 0x0000761002007816 */ /* 0x001fe20000000000 */
[----:B------:R-:W-:Y:S06]  /*4940*/  BRA `(.L_x_55894) ;  /* 0x0000000800ac7947 */ /* 0x000fec0003800000 */
.L_x_55889:
        /* <DEDUP_REMOVED lines=12> */
.L_x_55903:
[----:B------:R-:W2:Y:S02]  /*4a10*/  LDG.E.64 R4, desc[UR36][R4.64] ;  /* 0x0000002404047981 */ /* 0x000ea4000c1e1b00 */
[----:B--2---:R-:W0:Y:S02]  /*4a20*/  F2I.S64.F64.TRUNC R2, R4 ;  /* 0x0000000400027311 */ /* 0x004e24000030d900 */
[----:B0-----:R-:W-:Y:S01]  /*4a30*/  PRMT R0, R2, 0x7610, R0 ;  /* 0x0000761002007816 */ /* 0x001fe20000000000 */
[----:B------:R-:W-:Y:S06]  /*4a40*/  BRA `(.L_x_55894) ;  /* 0x00000008006c7947 */ /* 0x000fec0003800000 */
.L_x_55902:
        /* <DEDUP_REMOVED lines=28> */
.L_x_55905:
        /* <DEDUP_REMOVED lines=15> */
.L_x_55904:
[----:B------:R-:W2:Y:S02]  /*4d00*/  LDG.E.U16 R2, desc[UR36][R4.64] ;  /* 0x0000002404027981 */ /* 0x000ea4000c1e1500 */
[----:B--2---:R-:W-:-:S06]  /*4d10*/  IMAD.U32 R2, R2, 0x10000, RZ ;  /* 0x0001000002027824 */ /* 0x004fcc00078e00ff */
[----:B------:R-:W0:Y:S02]  /*4d20*/  F2I.S64.TRUNC R2, R2 ;  /* 0x0000000200027311 */ /* 0x000e24000020d900 */
[----:B0-----:R-:W-:Y:S01]  /*4d30*/  PRMT R0, R2, 0x7610, R0 ;  /* 0x0000761002007816 */ /* 0x001fe20000000000 */
[----:B------:R-:W-:Y:S06]  /*4d40*/  BRA `(.L_x_55894) ;  /* 0x0000000400ac7947 */ /* 0x000fec0003800000 */
.L_x_55901:
        /* <DEDUP_REMOVED lines=10> */
.L_x_55908:
        /* <DEDUP_REMOVED lines=21> */
.L_x_55912:
[----:B------:R-:W-:Y:S05]  /*4f40*/  BSYNC B1 ;  /* 0x0000000000017941 */ /* 0x000fea0003800000 */
.L_x_55911:
[----:B------:R-:W-:Y:S01]  /*4f50*/  IMAD.SHL.U32 R2, R2, 0x100000, RZ ;  /* 0x0010000002027824 */ /* 0x000fe200078e00ff */
[----:B------:R-:W-:-:S04]  /*4f60*/  LEA R3, R0, 0x3b800000, 0x17 ;  /* 0x3b80000000037811 */ /* 0x000fc800078eb8ff */
[----:B------:R-:W-:-:S07]  /*4f70*/  LOP3.LUT R2, R3, R2, R4, 0xfe, !PT ;  /* 0x0000000203027212 */ /* 0x000fce00078efe04 */
.L_x_55910:
[----:B------:R-:W-:Y:S05]  /*4f80*/  BSYNC B0 ;  /* 0x0000000000007941 */ /* 0x000fea0003800000 */
.L_x_55909:
[----:B------:R-:W0:Y:S02]  /*4f90*/  F2I.S64.TRUNC R2, R2 ;  /* 0x0000000200027311 */ /* 0x000e24000020d900 */
[----:B0-----:R-:W-:Y:S01]  /*4fa0*/  PRMT R0, R2, 0x7610, R0 ;  /* 0x0000761002007816 */ /* 0x001fe20000000000 */
[----:B------:R-:W-:Y:S06]  /*4fb0*/  BRA `(.L_x_55894) ;  /* 0x0000000400107947 */ /* 0x000fec0003800000 */
.L_x_55907:
        /* <DEDUP_REMOVED lines=21> */
.L_x_55916:
[----:B------:R-:W-:Y:S05]  /*5110*/  BSYNC B1 ;  /* 0x0000000000017941 */ /* 0x000fea0003800000 */
.L_x_55915:
[----:B------:R-:W-:Y:S01]  /*5120*/  IMAD.SHL.U32 R2, R2, 0x200000, RZ ;  /* 0x0020000002027824 */ /* 0x000fe200078e00ff */
[----:B------:R-:W-:-:S04]  /*5130*/  LEA R3, R0, 0x37800000, 0x17 ;  /* 0x3780000000037811 */ /* 0x000fc800078eb8ff */
[----:B------:R-:W-:-:S07]  /*5140*/  LOP3.LUT R2, R3, R2, R4, 0xfe, !PT ;  /* 0x0000000203027212 */ /* 0x000fce00078efe04 */
.L_x_55914:
[----:B------:R-:W-:Y:S05]  /*5150*/  BSYNC B0 ;  /* 0x0000000000007941 */ /* 0x000fea0003800000 */
.L_x_55913:
[----:B------:R-:W0:Y:S02]  /*5160*/  F2I.S64.TRUNC R2, R2 ;  /* 0x0000000200027311 */ /* 0x000e24000020d900 */
[----:B0-----:R-:W-:Y:S01]  /*5170*/  PRMT R0, R2, 0x7610, R0 ;  /* 0x0000761002007816 */ /* 0x001fe20000000000 */
[----:B------:R-:W-:Y:S06]  /*5180*/  BRA `(.L_x_55894) ;  /* 0x00000000009c7947 */ /* 0x000fec0003800000 */
.L_x_55906:
        /* <DEDUP_REMOVED lines=14> */
.L_x_55920:
[----:B------:R-:W-:Y:S05]  /*5270*/  BSYNC B0 ;  /* 0x0000000000007941 */ /* 0x000fea0003800000 */
.L_x_55919:
[----:B------:R-:W0:Y:S02]  /*5280*/  F2I.S64.TRUNC R2, R2 ;  /* 0x0000000200027311 */ /* 0x000e24000020d900 */
[----:B0-----:R-:W-:Y:S01]  /*5290*/  PRMT R0, R2, 0x7610, R0 ;  /* 0x0000761002007816 */ /* 0x001fe20000000000 */
[----:B------:R-:W-:Y:S06]  /*52a0*/  BRA `(.L_x_55894) ;  /* 0x0000000000547947 */ /* 0x000fec0003800000 */
.L_x_55893:
        /* <DEDUP_REMOVED lines=16> */
.L_x_55921:
[----:B------:R-:W-:Y:S01]  /*53b0*/  PRMT R0, RZ, 0x7610, R0 ;  /* 0x00007610ff007816 */ /* 0x000fe20000000000 */
[----:B------:R-:W-:Y:S06]  /*53c0*/  BRA `(.L_x_55894) ;  /* 0x00000000000c7947 */ /* 0x000fec0003800000 */
.L_x_55918:
[----:B------:R0:W5:Y:S01]  /*53d0*/  LDG.E.U8 R0, desc[UR36][R4.64] ;  /* 0x0000002404007981 */ /* 0x000162000c1e1100 */
[----:B------:R-:W-:Y:S05]  /*53e0*/  BRA `(.L_x_55894) ;  /* 0x0000000000047947 */ /* 0x000fea0003800000 */
.L_x_55917:
[----:B------:R1:W5:Y:S02]  /*53f0*/  LDG.E.U8 R0, desc[UR36][R4.64] ;  /* 0x0000002404007981 */ /* 0x000364000c1e1100 */
.L_x_55894:
        /* <DEDUP_REMOVED lines=9> */
.L_x_55922:
        /* <DEDUP_REMOVED lines=14> */
.L_x_55926:
[----:B------:R0:W-:Y:S01]  /*5570*/  STG.E.U8 desc[UR36][R16.64], R3 ;  /* 0x0000000310007986 */ /* 0x0001e2000c101124 */
[----:B------:R-:W-:Y:S05]  /*5580*/  BRA `(.L_x_55928) ;  /* 0x0000000c00687947 */ /* 0x000fea0003800000 */
.L_x_55925:
        /* <DEDUP_REMOVED lines=10> */
.L_x_55930:
[----:B------:R-:W-:-:S05]  /*5630*/  LOP3.LUT R3, R3, 0xffff, RZ, 0xc0, !PT ;  /* 0x0000ffff03037812 */ /* 0x000fca00078ec0ff */
[----:B------:R0:W-:Y:S01]  /*5640*/  STG.E desc[UR36][R16.64], R3 ;  /* 0x0000000310007986 */ /* 0x0001e2000c101924 */
[----:B------:R-:W-:Y:S05]  /*5650*/  BRA `(.L_x_55928) ;  /* 0x0000000c00347947 */ /* 0x000fea0003800000 */
.L_x_55929:
[----:B------:R0:W-:Y:S01]  /*5660*/  STG.E.U16 desc[UR36][R16.64], R3 ;  /* 0x0000000310007986 */ /* 0x0001e2000c101524 */
[----:B------:R-:W-:Y:S05]  /*5670*/  BRA `(.L_x_55928) ;  /* 0x0000000c002c7947 */ /* 0x000fea0003800000 */
.L_x_55924:
        /* <DEDUP_REMOVED lines=9> */
.L_x_55932:
[----:B------:R-:W0:Y:S02]  /*5710*/  I2F.U16 R0, R3 ;  /* 0x0000000300007306 */ /* 0x000e240000101000 */
[----:B0-----:R-:W-:-:S05]  /*5720*/  F2FP.F16.F32.PACK_AB R0, RZ, R0 ;  /* 0x00000000ff00723e */ /* 0x001fca00000000ff */
[----:B------:R0:W-:Y:S01]  /*5730*/  STG.E.U16 desc[UR36][R16.64], R0 ;  /* 0x0000000010007986 */ /* 0x0001e2000c101524 */
[----:B------:R-:W-:Y:S05]  /*5740*/  BRA `(.L_x_55928) ;  /* 0x0000000800f87947 */ /* 0x000fea0003800000 */
.L_x_55931:
        /* <DEDUP_REMOVED lines=10> */
.L_x_55934:
[----:B------:R-:W0:Y:S02]  /*57f0*/  I2F.U16 R3, R3 ;  /* 0x0000000300037306 */ /* 0x000e240000101000 */
[----:B0-----:R-:W-:-:S04]  /*5800*/  F2FP.F16.F32.PACK_AB R3, RZ, R3 ;  /* 0x00000003ff03723e */ /* 0x001fc800000000ff */
[----:B------:R-:W-:-:S05]  /*5810*/  PRMT R3, R3, 0x5410, RZ ;  /* 0x0000541003037816 */ /* 0x000fca00000000ff */
[----:B------:R0:W-:Y:S01]  /*5820*/  STG.E desc[UR36][R16.64], R3 ;  /* 0x0000000310007986 */ /* 0x0001e2000c101924 */
[----:B------:R-:W-:Y:S05]  /*5830*/  BRA `(.L_x_55928) ;  /* 0x0000000800bc7947 */ /* 0x000fea0003800000 */
.L_x_55933:
[----:B------:R-:W0:Y:S02]  /*5840*/  I2F.F64.U16 R2, R3 ;  /* 0x0000000300027312 */ /* 0x000e240000101800 */
[----:B0-----:R0:W-:Y:S01]  /*5850*/  STG.E.64 desc[UR36][R16.64], R2 ;  /* 0x0000000210007986 */ /* 0x0011e2000c101b24 */
[----:B------:R-:W-:Y:S05]  /*5860*/  BRA `(.L_x_55928) ;  /* 0x0000000800b07947 */ /* 0x000fea0003800000 */
.L_x_55923:
        /* <DEDUP_REMOVED lines=13> */
.L_x_55937:
[----:B-1234-:R-:W0:Y:S01]  /*5940*/  I2F.F64.U16 R4, R3 ;  /* 0x0000000300047312 */ /* 0x01ee220000101800 */
[----:B------:R-:W-:-:S05]  /*5950*/  CS2R R6, SRZ ;  /* 0x0000000000067805 */ /* 0x000fca000001ff00 */
[----:B0-----:R0:W-:Y:S01]  /*5960*/  STG.E.128 desc[UR36][R16.64], R4 ;  /* 0x0000000410007986 */ /* 0x0011e2000c101d24 */
[----:B------:R-:W-:Y:S05]  /*5970*/  BRA `(.L_x_55928) ;  /* 0x00000008006c7947 */ /* 0x000fea0003800000 */
.L_x_55936:
        /* <DEDUP_REMOVED lines=21> */
.L_x_55941:
[----:B------:R-:W-:Y:S05]  /*5ad0*/  BSYNC B0 ;  /* 0x0000000000007941 */ /* 0x000fea0003800000 */
.L_x_55940:
[----:B------:R-:W-:-:S05]  /*5ae0*/  LOP3.LUT R5, R0, R5, RZ, 0xfc, !PT ;  /* 0x0000000500057212 */ /* 0x000fca00078efcff */
[----:B------:R0:W-:Y:S01]  /*5af0*/  STG.E.U8 desc[UR36][R16.64], R5 ;  /* 0x0000000510007986 */ /* 0x0001e2000c101124 */
[----:B------:R-:W-:Y:S05]  /*5b00*/  BRA `(.L_x_55928) ;  /* 0x0000000800087947 */ /* 0x000fea0003800000 */
.L_x_55939:
        /* <DEDUP_REMOVED lines=13> */
.L_x_55943:
[----:B------:R-:W-:Y:S01]  /*5be0*/  IMAD.MOV.U32 R0, RZ, RZ, 0x7f ;  /* 0x0000007fff007424 */ /* 0x000fe200078e00ff */
[----:B------:R-:W-:-:S04]  /*5bf0*/  ISETP.GT.U32.AND P0, PT, R2, 0x7f800000, PT ;  /* 0x7f8000000200780c */ /* 0x000fc80003f04070 */
[----:B------:R-:W-:-:S09]  /*5c00*/  SEL R0, R0, 0x7c, P0 ;  /* 0x0000007c00007807 */ /* 0x000fd20000000000 */
.L_x_55944:
[----:B------:R-:W-:Y:S05]  /*5c10*/  BSYNC B0 ;  /* 0x0000000000007941 */ /* 0x000fea0003800000 */
.L_x_55942:
[----:B------:R-:W-:-:S04]  /*5c20*/  LOP3.LUT R2, R3, 0x80000000, RZ, 0xc0, !PT ;  /* 0x8000000003027812 */ /* 0x000fc800078ec0ff */
[----:B------:R-:W-:-:S04]  /*5c30*/  SHF.R.U32.HI R3, RZ, 0x18, R2 ;  /* 0x00000018ff037819 */ /* 0x000fc80000011602 */
[----:B------:R-:W-:-:S05]  /*5c40*/  LOP3.LUT R3, R0, R3, RZ, 0xfc, !PT ;  /* 0x0000000300037212 */ /* 0x000fca00078efcff */
[----:B------:R0:W-:Y:S01]  /*5c50*/  STG.E.U8 desc[UR36][R16.64], R3 ;  /* 0x0000000310007986 */ /* 0x0001e2000c101124 */
[----:B------:R-:W-:Y:S05]  /*5c60*/  BRA `(.L_x_55928) ;  /* 0x0000000400b07947 */ /* 0x000fea0003800000 */
.L_x_55938:
[----:B------:R-:W0:Y:S02]  /*5c70*/  I2F.U16 R0, R3 ;  /* 0x0000000300007306 */ /* 0x000e240000101000 */
[----:B0-----:R-:W-:-:S05]  /*5c80*/  F2FP.BF16.F32.PACK_AB R0, RZ, R0 ;  /* 0x00000000ff00723e */ /* 0x001fca00000010ff */
[----:B------:R0:W-:Y:S01]  /*5c90*/  STG.E.U16 desc[UR36][R16.64], R0 ;  /* 0x0000000010007986 */ /* 0x0001e2000c101524 */
[----:B------:R-:W-:Y:S05]  /*5ca0*/  BRA `(.L_x_55928) ;  /* 0x0000000400a07947 */ /* 0x000fea0003800000 */
.L_x_55935:
        /* <DEDUP_REMOVED lines=10> */
.L_x_55947:
        /* <DEDUP_REMOVED lines=17> */
.L_x_55950:
[----:B------:R-:W-:-:S04]  /*5e60*/  LOP3.LUT R2, R3, 0x80000000, RZ, 0xc0, !PT ;  /* 0x8000000003027812 */ /* 0x000fc800078ec0ff */
[----:B------:R-:W-:-:S04]  /*5e70*/  SHF.R.U32.HI R3, RZ, 0x18, R2 ;  /* 0x00000018ff037819 */ /* 0x000fc80000011602 */
[----:B------:R-:W-:-:S04]  /*5e80*/  LOP3.LUT R0, R0, R3, RZ, 0xfc, !PT ;  /* 0x0000000300007212 */ /* 0x000fc800078efcff */
[----:B------:R-:W-:-:S07]  /*5e90*/  PRMT R8, R0, 0x7610, R8 ;  /* 0x0000761000087816 */ /* 0x000fce0000000008 */
.L_x_55949:
[----:B------:R-:W-:Y:S05]  /*5ea0*/  BSYNC B0 ;  /* 0x0000000000007941 */ /* 0x000fea0003800000 */
.L_x_55948:
[----:B------:R0:W-:Y:S01]  /*5eb0*/  STG.E.U8 desc[UR36][R16.64], R8 ;  /* 0x0000000810007986 */ /* 0x0001e2000c101124 */
[----:B------:R-:W-:Y:S05]  /*5ec0*/  BRA `(.L_x_55928) ;  /* 0x0000000400187947 */ /* 0x000fea0003800000 */
.L_x_55946:
        /* <DEDUP_REMOVED lines=17> */
.L_x_55953:
[----:B------:R-:W-:-:S04]  /*5fe0*/  LOP3.LUT R2, R3, 0x80000000, RZ, 0xc0, !PT ;  /* 0x8000000003027812 */ /* 0x000fc800078ec0ff */
[----:B------:R-:W-:-:S04]  /*5ff0*/  SHF.R.U32.HI R3, RZ, 0x18, R2 ;  /* 0x00000018ff037819 */ /* 0x000fc80000011602 */
[----:B------:R-:W-:-:S04]  /*6000*/  LOP3.LUT R0, R0, R3, RZ, 0xfc, !PT ;  /* 0x0000000300007212 */ /* 0x000fc800078efcff */
[----:B------:R-:W-:-:S07]  /*6010*/  PRMT R8, R0, 0x7610, R8 ;  /* 0x0000761000087816 */ /* 0x000fce0000000008 */
.L_x_55952:
[----:B------:R-:W-:Y:S05]  /*6020*/  BSYNC B0 ;  /* 0x0000000000007941 */ /* 0x000fea0003800000 */
.L_x_55951:
[----:B------:R0:W-:Y:S01]  /*6030*/  STG.E.U8 desc[UR36][R16.64], R8 ;  /* 0x0000000810007986 */ /* 0x0001e2000c101124 */
[----:B------:R-:W-:Y:S05]  /*6040*/  BRA `(.L_x_55928) ;  /* 0x0000000000b87947 */ /* 0x000fea0003800000 */
.L_x_55945:
        /* <DEDUP_REMOVED lines=23> */
.L_x_55927:
[----:B------:R-:W-:Y:S01]  /*61c0*/  MOV R0, 0x0 ;  /* 0x0000000000007802 */ /* 0x000fe20000000f00 */
[----:B------:R-:W-:Y:S01]  /*61d0*/  ULDC.64 UR4, c[0x4][0x178] ;  /* 0x01005e0000047ab9 */ /* 0x000fe20000000a00 */
[----:B------:R-:W-:Y:S01]  /*61e0*/  ULDC.64 UR6, c[0x4][0x10] ;  /* 0x0100040000067ab9 */ /* 0x000fe20000000a00 */
[----:B-1234-:R-:W-:Y:S01]  /*61f0*/  IMAD.U32 R4, RZ, RZ, UR4 ;  /* 0x00000004ff047e24 */ /* 0x01efe2000f8e00ff */
        /* <DEDUP_REMOVED lines=12> */
.L_x_55956:
[----:B------:R-:W-:Y:S05]  /*62c0*/  BRA `(.L_x_55928) ;  /* 0x0000000000187947 */ /* 0x000fea0003800000 */
.L_x_55955:
[----:B------:R-:W-:Y:S01]  /*62d0*/  LOP3.LUT R2, R3, 0xffff, RZ, 0xc0, !PT ;  /* 0x0000ffff03027812 */ /* 0x000fe200078ec0ff */
[----:B------:R-:W-:-:S05]  /*62e0*/  IMAD.MOV.U32 R3, RZ, RZ, RZ ;  /* 0x000000ffff037224 */ /* 0x000fca00078e00ff */
[----:B------:R0:W-:Y:S01]  /*62f0*/  STG.E.64 desc[UR36][R16.64], R2 ;  /* 0x0000000210007986 */ /* 0x0001e2000c101b24 */
[----:B------:R-:W-:Y:S05]  /*6300*/  BRA `(.L_x_55928) ;  /* 0x0000000000087947 */ /* 0x000fea0003800000 */
.L_x_55954:
[----:B------:R-:W-:-:S05]  /*6310*/  LOP3.LUT R3, R3, 0xffff, RZ, 0xc0, !PT ;  /* 0x0000ffff03037812 */ /* 0x000fca00078ec0ff */
[----:B------:R0:W-:Y:S02]  /*6320*/  STG.E desc[UR36][R16.64], R3 ;  /* 0x0000000310007986 */ /* 0x0001e4000c101924 */
.L_x_55928:
[----:B------:R-:W-:-:S07]  /*6330*/  VIADD R19, R19, 0x80 ;  /* 0x0000008013137836 */ /* 0x000fce0000000000 */
.L_x_55887:
[----:B------:R-:W-:Y:S05]  /*6340*/  BSYNC B6 ;  /* 0x0000000000067941 */ /* 0x000fea0003800000 */
.L_x_55886:
        /* <DEDUP_REMOVED lines=307> */
.L_x_55959:
        /* <DEDUP_REMOVED lines=20> */
.L_x_55963:
[----:B------:R0:W5:Y:S01]  /*77c0*/  LDG.E.U8 R0, desc[UR36][R4.64] ;  /* 0x0000002404007981 */ /* 0x000162000c1e1100 */
[----:B------:R-:W-:Y:S05]  /*77d0*/  BRA `(.L_x_55965) ;  /* 0x0000000c00647947 */ /* 0x000fea0003800000 */
.L_x_55962:
        /* <DEDUP_REMOVED lines=8> */
.L_x_55967:
[----:B------:R4:W5:Y:S01]  /*7860*/  LDG.E.U8 R0, desc[UR36][R4.64] ;  /* 0x0000002404007981 */ /* 0x000962000c1e1100 */
[----:B------:R-:W-:Y:S05]  /*7870*/  BRA `(.L_x_55965) ;  /* 0x0000000c003c7947 */ /* 0x000fea0003800000 */
.L_x_55966:
[----:B------:R3:W5:Y:S01]  /*7880*/  LDG.E.U16 R0, desc[UR36][R4.64] ;  /* 0x0000002404007981 */ /* 0x000762000c1e1500 */
[----:B------:R-:W-:Y:S05]  /*7890*/  BRA `(.L_x_55965) ;  /* 0x0000000c00347947 */ /* 0x000fea0003800000 */
.L_x_55961:
        /* <DEDUP_REMOVED lines=10> */
.L_x_55969:
[----:B------:R-:W2:Y:S02]  /*7940*/  LDG.E.U16 R2, desc[UR36][R4.64] ;  /* 0x0000002404027981 */ /* 0x000ea4000c1e1500 */
[----:B--2---:R-:W-:-:S06]  /*7950*/  HADD2.F32 R2, -RZ, R2.H0_H0 ;  /* 0x20000002ff027230 */ /* 0x004fcc0000004100 */
[----:B------:R-:W0:Y:S02]  /*7960*/  F2I.S64.TRUNC R2, R2 ;  /* 0x0000000200027311 */ /* 0x000e24000020d900 */
[----:B0-----:R-:W-:Y:S01]  /*7970*/  PRMT R0, R2, 0x7610, R0 ;  /* 0x0000761002007816 */ /* 0x001fe20000000000 */
[----:B------:R-:W-:Y:S06]  /*7980*/  BRA `(.L_x_55965) ;  /* 0x0000000800f87947 */ /* 0x000fec0003800000 */
.L_x_55968:
        /* <DEDUP_REMOVED lines=10> */
.L_x_55971:
[----:B------:R-:W2:Y:S02]  /*7a30*/  LDG.E.U16 R4, desc[UR36][R4.64] ;  /* 0x0000002404047981 */ /* 0x000ea4000c1e1500 */
[----:B--2---:R-:W-:-:S06]  /*7a40*/  HADD2.F32 R2, -RZ, R4.H0_H0 ;  /* 0x20000004ff027230 */ /* 0x004fcc0000004100 */
[----:B------:R-:W0:Y:S02]  /*7a50*/  F2I.S64.TRUNC R2, R2 ;  /* 0x0000000200027311 */ /* 0x000e24000020d900 */
[----:B0-----:R-:W-:Y:S01]  /*7a60*/  PRMT R0, R2, 0x7610, R0 ;  /* 0x0000761002007816 */ /* 0x001fe20000000000 */
[----:B------:R-:W-:Y:S06]  /*7a70*/  BRA `(.L_x_55965) ;  /* 0x0000000800bc7947 */ /* 0x000fec0003800000 */
.L_x_55970:
[----:B------:R-:W2:Y:S02]  /*7a80*/  LDG.E.64 R2, desc[UR36][R4.64] ;  /* 0x0000002404027981 */ /* 0x000ea4000c1e1b00 */
[----:B--2---:R-:W0:Y:S02]  /*7a90*/  F2I.S64.F64.TRUNC R2, R2 ;  /* 0x0000000200027311 */ /* 0x004e24000030d900 */
[----:B0-----:R-:W-:Y:S01]  /*7aa0*/  PRMT R0, R2, 0x7610, R0 ;  /* 0x0000761002007816 */ /* 0x001fe20000000000 */
[----:B------:R-:W-:Y:S06]  /*7ab0*/  BRA `(.L_x_55965) ;  /* 0x0000000800ac7947 */ /* 0x000fec0003800000 */
.L_x_55960:
        /* <DEDUP_REMOVED lines=12> */
.L_x_55974:
[----:B------:R-:W2:Y:S02]  /*7b80*/  LDG.E.64 R4, desc[UR36][R4.64] ;  /* 0x0000002404047981 */ /* 0x000ea4000c1e1b00 */
[----:B--2---:R-:W0:Y:S02]  /*7b90*/  F2I.S64.F64.TRUNC R2, R4 ;  /* 0x0000000400027311 */ /* 0x004e24000030d900 */
[----:B0-----:R-:W-:Y:S01]  /*7ba0*/  PRMT R0, R2, 0x7610, R0 ;  /* 0x0000761002007816 */ /* 0x001fe20000000000 */
[----:B------:R-:W-:Y:S06]  /*7bb0*/  BRA `(.L_x_55965) ;  /* 0x00000008006c7947 */ /* 0x000fec0003800000 */
.L_x_55973:
        /* <DEDUP_REMOVED lines=28> */
.L_x_55976:
        /* <DEDUP_REMOVED lines=15> */
.L_x_55975:
[----:B------:R-:W2:Y:S02]  /*7e70*/  LDG.E.U16 R2, desc[UR36][R4.64] ;  /* 0x0000002404027981 */ /* 0x000ea4000c1e1500 */
[----:B--2---:R-:W-:-:S06]  /*7e80*/  IMAD.U32 R2, R2, 0x10000, RZ ;  /* 0x0001000002027824 */ /* 0x004fcc00078e00ff */
[----:B------:R-:W0:Y:S02]  /*7e90*/  F2I.S64.TRUNC R2, R2 ;  /* 0x0000000200027311 */ /* 0x000e24000020d900 */
[----:B0-----:R-:W-:Y:S01]  /*7ea0*/  PRMT R0, R2, 0x7610, R0 ;  /* 0x0000761002007816 */ /* 0x001fe20000000000 */
[----:B------:R-:W-:Y:S06]  /*7eb0*/  BRA `(.L_x_55965) ;  /* 0x0000000400ac7947 */ /* 0x000fec0003800000 */
.L_x_55972:
        /* <DEDUP_REMOVED lines=10> */
.L_x_55979:
        /* <DEDUP_REMOVED lines=21> */
.L_x_55983:
[----:B------:R-:W-:Y:S05]  /*80b0*/  BSYNC B1 ;  /* 0x0000000000017941 */ /* 0x000fea0003800000 */
.L_x_55982:
[----:B------:R-:W-:Y:S01]  /*80c0*/  IMAD.SHL.U32 R2, R2, 0x100000, RZ ;  /* 0x0010000002027824 */ /* 0x000fe200078e00ff */
[----:B------:R-:W-:-:S04]  /*80d0*/  LEA R3, R0, 0x3b800000, 0x17 ;  /* 0x3b80000000037811 */ /* 0x000fc800078eb8ff */
[----:B------:R-:W-:-:S07]  /*80e0*/  LOP3.LUT R2, R3, R2, R4, 0xfe, !PT ;  /* 0x0000000203027212 */ /* 0x000fce00078efe04 */
.L_x_55981:
[----:B------:R-:W-:Y:S05]  /*80f0*/  BSYNC B0 ;  /* 0x0000000000007941 */ /* 0x000fea0003800000 */
.L_x_55980:
[----:B------:R-:W0:Y:S02]  /*8100*/  F2I.S64.TRUNC R2, R2 ;  /* 0x0000000200027311 */ /* 0x000e24000020d900 */
[----:B0-----:R-:W-:Y:S01]  /*8110*/  PRMT R0, R2, 0x7610, R0 ;  /* 0x0000761002007816 */ /* 0x001fe20000000000 */
[----:B------:R-:W-:Y:S06]  /*8120*/  BRA `(.L_x_55965) ;  /* 0x0000000400107947 */ /* 0x000fec0003800000 */
.L_x_55978:
        /* <DEDUP_REMOVED lines=21> */
.L_x_55987:
[----:B------:R-:W-:Y:S05]  /*8280*/  BSYNC B1 ;  /* 0x0000000000017941 */ /* 0x000fea0003800000 */
.L_x_55986:
[----:B------:R-:W-:Y:S01]  /*8290*/  IMAD.SHL.U32 R2, R2, 0x200000, RZ ;  /* 0x0020000002027824 */ /* 0x000fe200078e00ff */
[----:B------:R-:W-:-:S04]  /*82a0*/  LEA R3, R0, 0x37800000, 0x17 ;  /* 0x3780000000037811 */ /* 0x000fc800078eb8ff */
[----:B------:R-:W-:-:S07]  /*82b0*/  LOP3.LUT R2, R3, R2, R4, 0xfe, !PT ;  /* 0x0000000203027212 */ /* 0x000fce00078efe04 */
.L_x_55985:
[----:B------:R-:W-:Y:S05]  /*82c0*/  BSYNC B0 ;  /* 0x0000000000007941 */ /* 0x000fea0003800000 */
.L_x_55984:
[----:B------:R-:W0:Y:S02]  /*82d0*/  F2I.S64.TRUNC R2, R2 ;  /* 0x0000000200027311 */ /* 0x000e24000020d900 */
[----:B0-----:R-:W-:Y:S01]  /*82e0*/  PRMT R0, R2, 0x7610, R0 ;  /* 0x0000761002007816 */ /* 0x001fe20000000000 */
[----:B------:R-:W-:Y:S06]  /*82f0*/  BRA `(.L_x_55965) ;  /* 0x00000000009c7947 */ /* 0x000fec0003800000 */
.L_x_55977:
        /* <DEDUP_REMOVED lines=14> */
.L_x_55991:
[----:B------:R-:W-:Y:S05]  /*83e0*/  BSYNC B0 ;  /* 0x0000000000007941 */ /* 0x000fea0003800000 */
.L_x_55990:
[----:B------:R-:W0:Y:S02]  /*83f0*/  F2I.S64.TRUNC R2, R2 ;  /* 0x0000000200027311 */ /* 0x000e24000020d900 */
[----:B0-----:R-:W-:Y:S01]  /*8400*/  PRMT R0, R2, 0x7610, R0 ;  /* 0x0000761002007816 */ /* 0x001fe20000000000 */
[----:B------:R-:W-:Y:S06]  /*8410*/  BRA `(.L_x_55965) ;  /* 0x0000000000547947 */ /* 0x000fec0003800000 */
.L_x_55964:
        /* <DEDUP_REMOVED lines=16> */
.L_x_55992:
[----:B------:R-:W-:Y:S01]  /*8520*/  PRMT R0, RZ, 0x7610, R0 ;  /* 0x00007610ff007816 */ /* 0x000fe20000000000 */
[----:B------:R-:W-:Y:S06]  /*8530*/  BRA `(.L_x_55965) ;  /* 0x00000000000c7947 */ /* 0x000fec0003800000 */
.L_x_55989:
[----:B------:R1:W5:Y:S01]  /*8540*/  LDG.E.U8 R0, desc[UR36][R4.64] ;  /* 0x0000002404007981 */ /* 0x000362000c1e1100 */
[----:B------:R-:W-:Y:S05]  /*8550*/  BRA `(.L_x_55965) ;  /* 0x0000000000047947 */ /* 0x000fea0003800000 */
.L_x_55988:
[----:B------:R2:W5:Y:S02]  /*8560*/  LDG.E.U8 R0, desc[UR36][R4.64] ;  /* 0x0000002404007981 */ /* 0x000564000c1e1100 */
.L_x_55965:
        /* <DEDUP_REMOVED lines=9> */
.L_x_55993:
        /* <DEDUP_REMOVED lines=14> */
.L_x_55997:
[----:B------:R0:W-:Y:S01]  /*86e0*/  STG.E.U8 desc[UR36][R16.64], R3 ;  /* 0x0000000310007986 */ /* 0x0001e2000c101124 */
[----:B------:R-:W-:Y:S05]  /*86f0*/  BRA `(.L_x_55999) ;  /* 0x0000000c00687947 */ /* 0x000fea0003800000 */
.L_x_55996:
        /* <DEDUP_REMOVED lines=10> */
.L_x_56001:
[----:B------:R-:W-:-:S05]  /*87a0*/  LOP3.LUT R3, R3, 0xffff, RZ, 0xc0, !PT ;  /* 0x0000ffff03037812 */ /* 0x000fca00078ec0ff */
[----:B------:R0:W-:Y:S01]  /*87b0*/  STG.E desc[UR36][R16.64], R3 ;  /* 0x0000000310007986 */ /* 0x0001e2000c101924 */
[----:B------:R-:W-:Y:S05]  /*87c0*/  BRA `(.L_x_55999) ;  /* 0x0000000c00347947 */ /* 0x000fea0003800000 */
.L_x_56000:
[----:B------:R0:W-:Y:S01]  /*87d0*/  STG.E.U16 desc[UR36][R16.64], R3 ;  /* 0x0000000310007986 */ /* 0x0001e2000c101524 */
[----:B------:R-:W-:Y:S05]  /*87e0*/  BRA `(.L_x_55999) ;  /* 0x0000000c002c7947 */ /* 0x000fea0003800000 */
.L_x_55995:
        /* <DEDUP_REMOVED lines=9> */
.L_x_56003:
[----:B------:R-:W0:Y:S02]  /*8880*/  I2F.U16 R0, R3 ;  /* 0x0000000300007306 */ /* 0x000e240000101000 */
[----:B0-----:R-:W-:-:S05]  /*8890*/  F2FP.F16.F32.PACK_AB R0, RZ, R0 ;  /* 0x00000000ff00723e */ /* 0x001fca00000000ff */
[----:B------:R0:W-:Y:S01]  /*88a0*/  STG.E.U16 desc[UR36][R16.64], R0 ;  /* 0x0000000010007986 */ /* 0x0001e2000c101524 */
[----:B------:R-:W-:Y:S05]  /*88b0*/  BRA `(.L_x_55999) ;  /* 0x0000000800f87947 */ /* 0x000fea0003800000 */
.L_x_56002:
        /* <DEDUP_REMOVED lines=10> */
.L_x_56005:
[----:B------:R-:W0:Y:S02]  /*8960*/  I2F.U16 R3, R3 ;  /* 0x0000000300037306 */ /* 0x000e240000101000 */
[----:B0-----:R-:W-:-:S04]  /*8970*/  F2FP.F16.F32.PACK_AB R3, RZ, R3 ;  /* 0x00000003ff03723e */ /* 0x001fc800000000ff */
[----:B------:R-:W-:-:S05]  /*8980*/  PRMT R3, R3, 0x5410, RZ ;  /* 0x0000541003037816 */ /* 0x000fca00000000ff */
[----:B------:R0:W-:Y:S01]  /*8990*/  STG.E desc[UR36][R16.64], R3 ;  /* 0x0000000310007986 */ /* 0x0001e2000c101924 */
[----:B------:R-:W-:Y:S05]  /*89a0*/  BRA `(.L_x_55999) ;  /* 0x0000000800bc7947 */ /* 0x000fea0003800000 */
.L_x_56004:
[----:B------:R-:W0:Y:S02]  /*89b0*/  I2F.F64.U16 R2, R3 ;  /* 0x0000000300027312 */ /* 0x000e240000101800 */
[----:B0-----:R0:W-:Y:S01]  /*89c0*/  STG.E.64 desc[UR36][R16.64], R2 ;  /* 0x0000000210007986 */ /* 0x0011e2000c101b24 */
[----:B------:R-:W-:Y:S05]  /*89d0*/  BRA `(.L_x_55999) ;  /* 0x0000000800b07947 */ /* 0x000fea0003800000 */
.L_x_55994:
        /* <DEDUP_REMOVED lines=13> */
.L_x_56008:
[----:B-1234-:R-:W0:Y:S01]  /*8ab0*/  I2F.F64.U16 R4, R3 ;  /* 0x0000000300047312 */ /* 0x01ee220000101800 */
[----:B------:R-:W-:-:S05]  /*8ac0*/  CS2R R6, SRZ ;  /* 0x0000000000067805 */ /* 0x000fca000001ff00 */
[----:B0-----:R0:W-:Y:S01]  /*8ad0*/  STG.E.128 desc[UR36][R16.64], R4 ;  /* 0x0000000410007986 */ /* 0x0011e2000c101d24 */
[----:B------:R-:W-:Y:S05]  /*8ae0*/  BRA `(.L_x_55999) ;  /* 0x00000008006c7947 */ /* 0x000fea0003800000 */
.L_x_56007:
        /* <DEDUP_REMOVED lines=21> */
.L_x_56012:
[----:B------:R-:W-:Y:S05]  /*8c40*/  BSYNC B0 ;  /* 0x0000000000007941 */ /* 0x000fea0003800000 */
.L_x_56011:
[----:B------:R-:W-:-:S05]  /*8c50*/  LOP3.LUT R5, R0, R5, RZ, 0xfc, !PT ;  /* 0x0000000500057212 */ /* 0x000fca00078efcff */
[----:B------:R0:W-:Y:S01]  /*8c60*/  STG.E.U8 desc[UR36][R16.64], R5 ;  /* 0x0000000510007986 */ /* 0x0001e2000c101124 */
[----:B------:R-:W-:Y:S05]  /*8c70*/  BRA `(.L_x_55999) ;  /* 0x0000000800087947 */ /* 0x000fea0003800000 */
.L_x_56010:
        /* <DEDUP_REMOVED lines=13> */
.L_x_56014:
[----:B------:R-:W-:Y:S01]  /*8d50*/  IMAD.MOV.U32 R0, RZ, RZ, 0x7f ;  /* 0x0000007fff007424 */ /* 0x000fe200078e00ff */
[----:B------:R-:W-:-:S04]  /*8d60*/  ISETP.GT.U32.AND P0, PT, R2, 0x7f800000, PT ;  /* 0x7f8000000200780c */ /* 0x000fc80003f04070 */
[----:B------:R-:W-:-:S09]  /*8d70*/  SEL R0, R0, 0x7c, P0 ;  /* 0x0000007c00007807 */ /* 0x000fd20000000000 */
.L_x_56015:
[----:B------:R-:W-:Y:S05]  /*8d80*/  BSYNC B0 ;  /* 0x0000000000007941 */ /* 0x000fea0003800000 */
.L_x_56013:
[----:B------:R-:W-:-:S04]  /*8d90*/  LOP3.LUT R2, R3, 0x80000000, RZ, 0xc0, !PT ;  /* 0x8000000003027812 */ /* 0x000fc800078ec0ff */
[----:B------:R-:W-:-:S04]  /*8da0*/  SHF.R.U32.HI R3, RZ, 0x18, R2 ;  /* 0x00000018ff037819 */ /* 0x000fc80000011602 */
[----:B------:R-:W-:-:S05]  /*8db0*/  LOP3.LUT R3, R0, R3, RZ, 0xfc, !PT ;  /* 0x0000000300037212 */ /* 0x000fca00078efcff */
[----:B------:R0:W-:Y:S01]  /*8dc0*/  STG.E.U8 desc[UR36][R16.64], R3 ;  /* 0x0000000310007986 */ /* 0x0001e2000c101124 */
[----:B------:R-:W-:Y:S05]  /*8dd0*/  BRA `(.L_x_55999) ;  /* 0x0000000400b07947 */ /* 0x000fea0003800000 */
.L_x_56009:
[----:B------:R-:W0:Y:S02]  /*8de0*/  I2F.U16 R0, R3 ;  /* 0x0000000300007306 */ /* 0x000e240000101000 */
[----:B0-----:R-:W-:-:S05]  /*8df0*/  F2FP.BF16.F32.PACK_AB R0, RZ, R0 ;  /* 0x00000000ff00723e */ /* 0x001fca00000010ff */
[----:B------:R0:W-:Y:S01]  /*8e00*/  STG.E.U16 desc[UR36][R16.64], R0 ;  /* 0x0000000010007986 */ /* 0x0001e2000c101524 */
[----:B------:R-:W-:Y:S05]  /*8e10*/  BRA `(.L_x_55999) ;  /* 0x0000000400a07947 */ /* 0x000fea0003800000 */
.L_x_56006:
        /* <DEDUP_REMOVED lines=10> */
.L_x_56018:
        /* <DEDUP_REMOVED lines=17> */
.L_x_56021:
[----:B------:R-:W-:-:S04]  /*8fd0*/  LOP3.LUT R2, R3, 0x80000000, RZ, 0xc0, !PT ;  /* 0x8000000003027812 */ /* 0x000fc800078ec0ff */
[----:B------:R-:W-:-:S04]  /*8fe0*/  SHF.R.U32.HI R3, RZ, 0x18, R2 ;  /* 0x00000018ff037819 */ /* 0x000fc80000011602 */
[----:B------:R-:W-:-:S04]  /*8ff0*/  LOP3.LUT R0, R0, R3, RZ, 0xfc, !PT ;  /* 0x0000000300007212 */ /* 0x000fc800078efcff */
[----:B------:R-:W-:-:S07]  /*9000*/  PRMT R8, R0, 0x7610, R8 ;  /* 0x0000761000087816 */ /* 0x000fce0000000008 */
.L_x_56020:
[----:B------:R-:W-:Y:S05]  /*9010*/  BSYNC B0 ;  /* 0x0000000000007941 */ /* 0x000fea0003800000 */
.L_x_56019:
[----:B------:R0:W-:Y:S01]  /*9020*/  STG.E.U8 desc[UR36][R16.64], R8 ;  /* 0x0000000810007986 */ /* 0x0001e2000c101124 */
[----:B------:R-:W-:Y:S05]  /*9030*/  BRA `(.L_x_55999) ;  /* 0x0000000400187947 */ /* 0x000fea0003800000 */
.L_x_56017:
        /* <DEDUP_REMOVED lines=17> */
.L_x_56024:
[----:B------:R-:W-:-:S04]  /*9150*/  LOP3.LUT R2, R3, 0x80000000, RZ, 0xc0, !PT ;  /* 0x8000000003027812 */ /* 0x000fc800078ec0ff */
[----:B------:R-:W-:-:S04]  /*9160*/  SHF.R.U32.HI R3, RZ, 0x18, R2 ;  /* 0x00000018ff037819 */ /* 0x000fc80000011602 */
[----:B------:R-:W-:-:S04]  /*9170*/  LOP3.LUT R0, R0, R3, RZ, 0xfc, !PT ;  /* 0x0000000300007212 */ /* 0x000fc800078efcff */
[----:B------:R-:W-:-:S07]  /*9180*/  PRMT R8, R0, 0x7610, R8 ;  /* 0x0000761000087816 */ /* 0x000fce0000000008 */
.L_x_56023:
[----:B------:R-:W-:Y:S05]  /*9190*/  BSYNC B0 ;  /* 0x0000000000007941 */ /* 0x000fea0003800000 */
.L_x_56022:
[----:B------:R0:W-:Y:S01]  /*91a0*/  STG.E.U8 desc[UR36][R16.64], R8 ;  /* 0x0000000810007986 */ /* 0x0001e2000c101124 */
[----:B------:R-:W-:Y:S05]  /*91b0*/  BRA `(.L_x_55999) ;  /* 0x0000000000b87947 */ /* 0x000fea0003800000 */
.L_x_56016:
        /* <DEDUP_REMOVED lines=23> */
.L_x_55998:
        /* <DEDUP_REMOVED lines=16> */
.L_x_56027:
[----:B------:R-:W-:Y:S05]  /*9430*/  BRA `(.L_x_55999) ;  /* 0x0000000000187947 */ /* 0x000fea0003800000 */
.L_x_56026:
[----:B------:R-:W-:Y:S01]  /*9440*/  LOP3.LUT R2, R3, 0xffff, RZ, 0xc0, !PT ;  /* 0x0000ffff03027812 */ /* 0x000fe200078ec0ff */
[----:B------:R-:W-:-:S05]  /*9450*/  IMAD.MOV.U32 R3, RZ, RZ, RZ ;  /* 0x000000ffff037224 */ /* 0x000fca00078e00ff */
[----:B------:R0:W-:Y:S01]  /*9460*/  STG.E.64 desc[UR36][R16.64], R2 ;  /* 0x0000000210007986 */ /* 0x0001e2000c101b24 */
[----:B------:R-:W-:Y:S05]  /*9470*/  BRA `(.L_x_55999) ;  /* 0x0000000000087947 */ /* 0x000fea0003800000 */
.L_x_56025:
[----:B------:R-:W-:-:S05]  /*9480*/  LOP3.LUT R3, R3, 0xffff, RZ, 0xc0, !PT ;  /* 0x0000ffff03037812 */ /* 0x000fca00078ec0ff */
[----:B------:R0:W-:Y:S02]  /*9490*/  STG.E desc[UR36][R16.64], R3 ;  /* 0x0000000310007986 */ /* 0x0001e4000c101924 */
.L_x_55999:
[----:B------:R-:W-:-:S07]  /*94a0*/  VIADD R19, R19, 0x80 ;  /* 0x0000008013137836 */ /* 0x000fce0000000000 */
.L_x_55958:
[----:B------:R-:W-:Y:S05]  /*94b0*/  BSYNC B6 ;  /* 0x0000000000067941 */ /* 0x000fea0003800000 */
.L_x_55957:
[----:B------:R-:W-:Y:S02]  /*94c0*/  ULDC UR4, c[0x0][0x210] ;  /* 0x0000840000047ab9 */ /* 0x000fe40000000800 */
        /* <DEDUP_REMOVED lines=305> */
.L_x_56028:
        /* <DEDUP_REMOVED lines=20> */
.L_x_56032:
[----:B------:R3:W5:Y:S01]  /*a920*/  LDG.E.U8 R0, desc[UR36][R4.64] ;  /* 0x0000002404007981 */ /* 0x000762000c1e1100 */
[----:B------:R-:W-:Y:S05]  /*a930*/  BRA `(.L_x_56034) ;  /* 0x0000000c00647947 */ /* 0x000fea0003800000 */
.L_x_56031:
        /* <DEDUP_REMOVED lines=8> */
.L_x_56036:
[----:B------:R0:W5:Y:S01]  /*a9c0*/  LDG.E.U8 R0, desc[UR36][R4.64] ;  /* 0x0000002404007981 */ /* 0x000162000c1e1100 */
[----:B------:R-:W-:Y:S05]  /*a9d0*/  BRA `(.L_x_56034) ;  /* 0x0000000c003c7947 */ /* 0x000fea0003800000 */
.L_x_56035:
[----:B------:R0:W5:Y:S01]  /*a9e0*/  LDG.E.U16 R0, desc[UR36][R4.64] ;  /* 0x0000002404007981 */ /* 0x000162000c1e1500 */
[----:B------:R-:W-:Y:S05]  /*a9f0*/  BRA `(.L_x_56034) ;  /* 0x0000000c00347947 */ /* 0x000fea0003800000 */
.L_x_56030:
        /* <DEDUP_REMOVED lines=10> */
.L_x_56038:
[----:B------:R-:W2:Y:S02]  /*aaa0*/  LDG.E.U16 R2, desc[UR36][R4.64] ;  /* 0x0000002404027981 */ /* 0x000ea4000c1e1500 */
[----:B--2---:R-:W-:-:S06]  /*aab0*/  HADD2.F32 R2, -RZ, R2.H0_H0 ;  /* 0x20000002ff027230 */ /* 0x004fcc0000004100 */
[----:B------:R-:W0:Y:S02]  /*aac0*/  F2I.S64.TRUNC R2, R2 ;  /* 0x0000000200027311 */ /* 0x000e24000020d900 */
[----:B0-----:R-:W-:Y:S01]  /*aad0*/  PRMT R0, R2, 0x7610, R0 ;  /* 0x0000761002007816 */ /* 0x001fe20000000000 */
[----:B------:R-:W-:Y:S06]  /*aae0*/  BRA `(.L_x_56034) ;  /* 0x0000000800f87947 */ /* 0x000fec0003800000 */
.L_x_56037:
        /* <DEDUP_REMOVED lines=10> */
.L_x_56040:
[----:B------:R-:W2:Y:S02]  /*ab90*/  LDG.E.U16 R4, desc[UR36][R4.64] ;  /* 0x0000002404047981 */ /* 0x000ea4000c1e1500 */
[----:B--2---:R-:W-:-:S06]  /*aba0*/  HADD2.F32 R2, -RZ, R4.H0_H0 ;  /* 0x20000004ff027230 */ /* 0x004fcc0000004100 */
[----:B------:R-:W0:Y:S02]  /*abb0*/  F2I.S64.TRUNC R2, R2 ;  /* 0x0000000200027311 */ /* 0x000e24000020d900 */
[----:B0-----:R-:W-:Y:S01]  /*abc0*/  PRMT R0, R2, 0x7610, R0 ;  /* 0x0000761002007816 */ /* 0x001fe20000000000 */
[----:B------:R-:W-:Y:S06]  /*abd0*/  BRA `(.L_x_56034) ;  /* 0x0000000800bc7947 */ /* 0x000fec0003800000 */
.L_x_56039:
[----:B------:R-:W2:Y:S02]  /*abe0*/  LDG.E.64 R2, desc[UR36][R4.64] ;  /* 0x0000002404027981 */ /* 0x000ea4000c1e1b00 */
[----:B--2---:R-:W0:Y:S02]  /*abf0*/  F2I.S64.F64.TRUNC R2, R2 ;  /* 0x0000000200027311 */ /* 0x004e24000030d900 */
[----:B0-----:R-:W-:Y:S01]  /*ac00*/  PRMT R0, R2, 0x7610, R0 ;  /* 0x0000761002007816 */ /* 0x001fe20000000000 */
[----:B------:R-:W-:Y:S06]  /*ac10*/  BRA `(.L_x_56034) ;  /* 0x0000000800ac7947 */ /* 0x000fec0003800000 */
.L_x_56029:
        /* <DEDUP_REMOVED lines=12> */
.L_x_56043:
[----:B------:R-:W2:Y:S02]  /*ace0*/  LDG.E.64 R4, desc[UR36][R4.64] ;  /* 0x0000002404047981 */ /* 0x000ea4000c1e1b00 */
[----:B--2---:R-:W0:Y:S02]  /*acf0*/  F2I.S64.F64.TRUNC R2, R4 ;  /* 0x0000000400027311 */ /* 0x004e24000030d900 */
[----:B0-----:R-:W-:Y:S01]  /*ad00*/  PRMT R0, R2, 0x7610, R0 ;  /* 0x0000761002007816 */ /* 0x001fe20000000000 */
[----:B------:R-:W-:Y:S06]  /*ad10*/  BRA `(.L_x_56034) ;  /* 0x00000008006c7947 */ /* 0x000fec0003800000 */
.L_x_56042:
        /* <DEDUP_REMOVED lines=28> */
.L_x_56045:
        /* <DEDUP_REMOVED lines=15> */
.L_x_56044:
[----:B------:R-:W2:Y:S02]  /*afd0*/  LDG.E.U16 R2, desc[UR36][R4.64] ;  /* 0x0000002404027981 */ /* 0x000ea4000c1e1500 */
[----:B--2---:R-:W-:-:S06]  /*afe0*/  IMAD.U32 R2, R2, 0x10000, RZ ;  /* 0x0001000002027824 */ /* 0x004fcc00078e00ff */
[----:B------:R-:W0:Y:S02]  /*aff0*/  F2I.S64.TRUNC R2, R2 ;  /* 0x0000000200027311 */ /* 0x000e24000020d900 */
[----:B0-----:R-:W-:Y:S01]  /*b000*/  PRMT R0, R2, 0x7610, R0 ;  /* 0x0000761002007816 */ /* 0x001fe20000000000 */
[----:B------:R-:W-:Y:S06]  /*b010*/  BRA `(.L_x_56034) ;  /* 0x0000000400ac7947 */ /* 0x000fec0003800000 */
.L_x_56041:
        /* <DEDUP_REMOVED lines=10> */
.L_x_56048:
        /* <DEDUP_REMOVED lines=21> */
.L_x_56052:
[----:B------:R-:W-:Y:S05]  /*b210*/  BSYNC B1 ;  /* 0x0000000000017941 */ /* 0x000fea0003800000 */
.L_x_56051:
[----:B------:R-:W-:Y:S01]  /*b220*/  IMAD.SHL.U32 R2, R2, 0x100000, RZ ;  /* 0x0010000002027824 */ /* 0x000fe200078e00ff */
[----:B------:R-:W-:-:S04]  /*b230*/  LEA R3, R0, 0x3b800000, 0x17 ;  /* 0x3b80000000037811 */ /* 0x000fc800078eb8ff */
[----:B------:R-:W-:-:S07]  /*b240*/  LOP3.LUT R2, R3, R2, R4, 0xfe, !PT ;  /* 0x0000000203027212 */ /* 0x000fce00078efe04 */
.L_x_56050:
[----:B------:R-:W-:Y:S05]  /*b250*/  BSYNC B0 ;  /* 0x0000000000007941 */ /* 0x000fea0003800000 */
.L_x_56049:
[----:B------:R-:W0:Y:S02]  /*b260*/  F2I.S64.TRUNC R2, R2 ;  /* 0x0000000200027311 */ /* 0x000e24000020d900 */
[----:B0-----:R-:W-:Y:S01]  /*b270*/  PRMT R0, R2, 0x7610, R0 ;  /* 0x0000761002007816 */ /* 0x001fe20000000000 */
[----:B------:R-:W-:Y:S06]  /*b280*/  BRA `(.L_x_56034) ;  /* 0x0000000400107947 */ /* 0x000fec0003800000 */
.L_x_56047:
        /* <DEDUP_REMOVED lines=21> */
.L_x_56056:
[----:B------:R-:W-:Y:S05]  /*b3e0*/  BSYNC B1 ;  /* 0x0000000000017941 */ /* 0x000fea0003800000 */
.L_x_56055:
[----:B------:R-:W-:Y:S01]  /*b3f0*/  IMAD.SHL.U32 R2, R2, 0x200000, RZ ;  /* 0x0020000002027824 */ /* 0x000fe200078e00ff */
[----:B------:R-:W-:-:S04]  /*b400*/  LEA R3, R0, 0x37800000, 0x17 ;  /* 0x3780000000037811 */ /* 0x000fc800078eb8ff */
[----:B------:R-:W-:-:S07]  /*b410*/  LOP3.LUT R2, R3, R2, R4, 0xfe, !PT ;  /* 0x0000000203027212 */ /* 0x000fce00078efe04 */
.L_x_56054:
[----:B------:R-:W-:Y:S05]  /*b420*/  BSYNC B0 ;  /* 0x0000000000007941 */ /* 0x000fea0003800000 */
.L_x_56053:
[----:B------:R-:W0:Y:S02]  /*b430*/  F2I.S64.TRUNC R2, R2 ;  /* 0x0000000200027311 */ /* 0x000e24000020d900 */
[----:B0-----:R-:W-:Y:S01]  /*b440*/  PRMT R0, R2, 0x7610, R0 ;  /* 0x0000761002007816 */ /* 0x001fe20000000000 */
[----:B------:R-:W-:Y:S06]  /*b450*/  BRA `(.L_x_56034) ;  /* 0x00000000009c7947 */ /* 0x000fec0003800000 */
.L_x_56046:
        /* <DEDUP_REMOVED lines=14> */
.L_x_56060:
[----:B------:R-:W-:Y:S05]  /*b540*/  BSYNC B0 ;  /* 0x0000000000007941 */ /* 0x000fea0003800000 */
.L_x_56059:
[----:B------:R-:W0:Y:S02]  /*b550*/  F2I.S64.TRUNC R2, R2 ;  /* 0x0000000200027311 */ /* 0x000e24000020d900 */
[----:B0-----:R-:W-:Y:S01]  /*b560*/  PRMT R0, R2, 0x7610, R0 ;  /* 0x0000761002007816 */ /* 0x001fe20000000000 */
[----:B------:R-:W-:Y:S06]  /*b570*/  BRA `(.L_x_56034) ;  /* 0x0000000000547947 */ /* 0x000fec0003800000 */
.L_x_56033:
        /* <DEDUP_REMOVED lines=16> */
.L_x_56061:
[----:B------:R-:W-:Y:S01]  /*b680*/  PRMT R0, RZ, 0x7610, R0 ;  /* 0x00007610ff007816 */ /* 0x000fe20000000000 */
[----:B------:R-:W-:Y:S06]  /*b690*/  BRA `(.L_x_56034) ;  /* 0x00000000000c7947 */ /* 0x000fec0003800000 */
.L_x_56058:
[----:B------:R2:W5:Y:S01]  /*b6a0*/  LDG.E.U8 R0, desc[UR36][R4.64] ;  /* 0x0000002404007981 */ /* 0x000562000c1e1100 */
[----:B------:R-:W-:Y:S05]  /*b6b0*/  BRA `(.L_x_56034) ;  /* 0x0000000000047947 */ /* 0x000fea0003800000 */
.L_x_56057:
[----:B------:R1:W5:Y:S02]  /*b6c0*/  LDG.E.U8 R0, desc[UR36][R4.64] ;  /* 0x0000002404007981 */ /* 0x000364000c1e1100 */
.L_x_56034:
        /* <DEDUP_REMOVED lines=9> */
.L_x_56062:
        /* <DEDUP_REMOVED lines=14> */
.L_x_56066:
[----:B------:R-:W-:Y:S01]  /*b840*/  STG.E.U8 desc[UR36][R16.64], R3 ;  /* 0x0000000310007986 */ /* 0x000fe2000c101124 */
[----:B------:R-:W-:Y:S05]  /*b850*/  EXIT ;  /* 0x000000000000794d */ /* 0x000fea0003800000 */
.L_x_56065:
        /* <DEDUP_REMOVED lines=10> */
.L_x_56069:
[----:B------:R-:W-:-:S05]  /*b900*/  LOP3.LUT R3, R3, 0xffff, RZ, 0xc0, !PT ;  /* 0x0000ffff03037812 */ /* 0x000fca00078ec0ff */
[----:B------:R-:W-:Y:S01]  /*b910*/  STG.E desc[UR36][R16.64], R3 ;  /* 0x0000000310007986 */ /* 0x000fe2000c101924 */
[----:B------:R-:W-:Y:S05]  /*b920*/  EXIT ;  /* 0x000000000000794d */ /* 0x000fea0003800000 */
.L_x_56068:
[----:B------:R-:W-:Y:S01]  /*b930*/  STG.E.U16 desc[UR36][R16.64], R3 ;  /* 0x0000000310007986 */ /* 0x000fe2000c101524 */
[----:B------:R-:W-:Y:S05]  /*b940*/  EXIT ;  /* 0x000000000000794d */ /* 0x000fea0003800000 */
.L_x_56064:
        /* <DEDUP_REMOVED lines=9> */
.L_x_56071:
[----:B------:R-:W0:Y:S02]  /*b9e0*/  I2F.U16 R0, R3 ;  /* 0x0000000300007306 */ /* 0x000e240000101000 */
[----:B0-----:R-:W-:-:S05]  /*b9f0*/  F2FP.F16.F32.PACK_AB R0, RZ, R0 ;  /* 0x00000000ff00723e */ /* 0x001fca00000000ff */
[----:B------:R-:W-:Y:S01]  /*ba00*/  STG.E.U16 desc[UR36][R16.64], R0 ;  /* 0x0000000010007986 */ /* 0x000fe2000c101524 */
[----:B------:R-:W-:Y:S05]  /*ba10*/  EXIT ;  /* 0x000000000000794d */ /* 0x000fea0003800000 */
.L_x_56070:
        /* <DEDUP_REMOVED lines=8> */
[----:B0-----:R-:W-:Y:S01]  /*baa0*/  STG.E.64 desc[UR36][R16.64], R4 ;  /* 0x0000000410007986 */ /* 0x001fe2000c101b24 */
[----:B------:R-:W-:Y:S05]  /*bab0*/  EXIT ;  /* 0x000000000000794d */ /* 0x000fea0003800000 */
.L_x_56073:
[----:B------:R-:W0:Y:S02]  /*bac0*/  I2F.U16 R3, R3 ;  /* 0x0000000300037306 */ /* 0x000e240000101000 */
[----:B0-----:R-:W-:-:S04]  /*bad0*/  F2FP.F16.F32.PACK_AB R3, RZ, R3 ;  /* 0x00000003ff03723e */ /* 0x001fc800000000ff */
[----:B------:R-:W-:-:S05]  /*bae0*/  PRMT R3, R3, 0x5410, RZ ;  /* 0x0000541003037816 */ /* 0x000fca00000000ff */
[----:B------:R-:W-:Y:S01]  /*baf0*/  STG.E desc[UR36][R16.64], R3 ;  /* 0x0000000310007986 */ /* 0x000fe2000c101924 */
[----:B------:R-:W-:Y:S05]  /*bb00*/  EXIT ;  /* 0x000000000000794d */ /* 0x000fea0003800000 */
.L_x_56072:
[----:B------:R-:W0:Y:S02]  /*bb10*/  I2F.F64.U16 R2, R3 ;  /* 0x0000000300027312 */ /* 0x000e240000101800 */
[----:B0-----:R-:W-:Y:S01]  /*bb20*/  STG.E.64 desc[UR36][R16.64], R2 ;  /* 0x0000000210007986 */ /* 0x001fe2000c101b24 */
[----:B------:R-:W-:Y:S05]  /*bb30*/  EXIT ;  /* 0x000000000000794d */ /* 0x000fea0003800000 */
.L_x_56063:
        /* <DEDUP_REMOVED lines=13> */
.L_x_56076:
[----:B-1234-:R-:W0:Y:S01]  /*bc10*/  I2F.F64.U16 R4, R3 ;  /* 0x0000000300047312 */ /* 0x01ee220000101800 */
[----:B------:R-:W-:-:S05]  /*bc20*/  CS2R R6, SRZ ;  /* 0x0000000000067805 */ /* 0x000fca000001ff00 */
[----:B0-----:R-:W-:Y:S01]  /*bc30*/  STG.E.128 desc[UR36][R16.64], R4 ;  /* 0x0000000410007986 */ /* 0x001fe2000c101d24 */
[----:B------:R-:W-:Y:S05]  /*bc40*/  EXIT ;  /* 0x000000000000794d */ /* 0x000fea0003800000 */
.L_x_56075:
        /* <DEDUP_REMOVED lines=21> */
.L_x_56080:
[----:B------:R-:W-:Y:S05]  /*bda0*/  BSYNC B0 ;  /* 0x0000000000007941 */ /* 0x000fea0003800000 */
.L_x_56079:
[----:B------:R-:W-:-:S05]  /*bdb0*/  LOP3.LUT R5, R0, R5, RZ, 0xfc, !PT ;  /* 0x0000000500057212 */ /* 0x000fca00078efcff */
[----:B------:R-:W-:Y:S01]  /*bdc0*/  STG.E.U8 desc[UR36][R16.64], R5 ;  /* 0x0000000510007986 */ /* 0x000fe2000c101124 */
[----:B------:R-:W-:Y:S05]  /*bdd0*/  EXIT ;  /* 0x000000000000794d */ /* 0x000fea0003800000 */
.L_x_56078:
        /* <DEDUP_REMOVED lines=13> */
.L_x_56082:
[----:B------:R-:W-:Y:S01]  /*beb0*/  IMAD.MOV.U32 R0, RZ, RZ, 0x7f ;  /* 0x0000007fff007424 */ /* 0x000fe200078e00ff */
[----:B------:R-:W-:-:S04]  /*bec0*/  ISETP.GT.U32.AND P0, PT, R2, 0x7f800000, PT ;  /* 0x7f8000000200780c */ /* 0x000fc80003f04070 */
[----:B------:R-:W-:-:S09]  /*bed0*/  SEL R0, R0, 0x7c, P0 ;  /* 0x0000007c00007807 */ /* 0x000fd20000000000 */
.L_x_56083:
[----:B------:R-:W-:Y:S05]  /*bee0*/  BSYNC B0 ;  /* 0x0000000000007941 */ /* 0x000fea0003800000 */
.L_x_56081:
[----:B------:R-:W-:-:S04]  /*bef0*/  LOP3.LUT R2, R3, 0x80000000, RZ, 0xc0, !PT ;  /* 0x8000000003027812 */ /* 0x000fc800078ec0ff */
[----:B------:R-:W-:-:S04]  /*bf00*/  SHF.R.U32.HI R3, RZ, 0x18, R2 ;  /* 0x00000018ff037819 */ /* 0x000fc80000011602 */
[----:B------:R-:W-:-:S05]  /*bf10*/  LOP3.LUT R3, R0, R3, RZ, 0xfc, !PT ;  /* 0x0000000300037212 */ /* 0x000fca00078efcff */
[----:B------:R-:W-:Y:S01]  /*bf20*/  STG.E.U8 desc[UR36][R16.64], R3 ;  /* 0x0000000310007986 */ /* 0x000fe2000c101124 */
[----:B------:R-:W-:Y:S05]  /*bf30*/  EXIT ;  /* 0x000000000000794d */ /* 0x000fea0003800000 */
.L_x_56077:
[----:B------:R-:W0:Y:S02]  /*bf40*/  I2F.U16 R0, R3 ;  /* 0x0000000300007306 */ /* 0x000e240000101000 */
[----:B0-----:R-:W-:-:S05]  /*bf50*/  F2FP.BF16.F32.PACK_AB R0, RZ, R0 ;  /* 0x00000000ff00723e */ /* 0x001fca00000010ff */
[----:B------:R-:W-:Y:S01]  /*bf60*/  STG.E.U16 desc[UR36][R16.64], R0 ;  /* 0x0000000010007986 */ /* 0x000fe2000c101524 */
[----:B------:R-:W-:Y:S05]  /*bf70*/  EXIT ;  /* 0x000000000000794d */ /* 0x000fea0003800000 */
.L_x_56074:
        /* <DEDUP_REMOVED lines=10> */
.L_x_56086:
        /* <DEDUP_REMOVED lines=17> */
.L_x_56089:
[----:B------:R-:W-:-:S04]  /*c130*/  LOP3.LUT R2, R3, 0x80000000, RZ, 0xc0, !PT ;  /* 0x8000000003027812 */ /* 0x000fc800078ec0ff */
[----:B------:R-:W-:-:S04]  /*c140*/  SHF.R.U32.HI R3, RZ, 0x18, R2 ;  /* 0x00000018ff037819 */ /* 0x000fc80000011602 */
[----:B------:R-:W-:-:S04]  /*c150*/  LOP3.LUT R0, R0, R3, RZ, 0xfc, !PT ;  /* 0x0000000300007212 */ /* 0x000fc800078efcff */
[----:B------:R-:W-:-:S07]  /*c160*/  PRMT R8, R0, 0x7610, R8 ;  /* 0x0000761000087816 */ /* 0x000fce0000000008 */
.L_x_56088:
[----:B------:R-:W-:Y:S05]  /*c170*/  BSYNC B0 ;  /* 0x0000000000007941 */ /* 0x000fea0003800000 */
.L_x_56087:
[----:B------:R-:W-:Y:S01]  /*c180*/  STG.E.U8 desc[UR36][R16.64], R8 ;  /* 0x0000000810007986 */ /* 0x000fe2000c101124 */
[----:B------:R-:W-:Y:S05]  /*c190*/  EXIT ;  /* 0x000000000000794d */ /* 0x000fea0003800000 */
.L_x_56085:
        /* <DEDUP_REMOVED lines=17> */
.L_x_56092:
[----:B------:R-:W-:-:S04]  /*c2b0*/  LOP3.LUT R2, R3, 0x80000000, RZ, 0xc0, !PT ;  /* 0x8000000003027812 */ /* 0x000fc800078ec0ff */
[----:B------:R-:W-:-:S04]  /*c2c0*/  SHF.R.U32.HI R3, RZ, 0x18, R2 ;  /* 0x00000018ff037819 */ /* 0x000fc80000011602 */
[----:B------:R-:W-:-:S04]  /*c2d0*/  LOP3.LUT R0, R0, R3, RZ, 0xfc, !PT ;  /* 0x0000000300007212 */ /* 0x000fc800078efcff */
[----:B------:R-:W-:-:S07]  /*c2e0*/  PRMT R8, R0, 0x7610, R8 ;  /* 0x0000761000087816 */ /* 0x000fce0000000008 */
.L_x_56091:
[----:B------:R-:W-:Y:S05]  /*c2f0*/  BSYNC B0 ;  /* 0x0000000000007941 */ /* 0x000fea0003800000 */
.L_x_56090:
[----:B------:R-:W-:Y:S01]  /*c300*/  STG.E.U8 desc[UR36][R16.64], R8 ;  /* 0x0000000810007986 */ /* 0x000fe2000c101124 */
[----:B------:R-:W-:Y:S05]  /*c310*/  EXIT ;  /* 0x000000000000794d */ /* 0x000fea0003800000 */
.L_x_56084:
        /* <DEDUP_REMOVED lines=23> */
.L_x_56067:
        /* <DEDUP_REMOVED lines=16> */
.L_x_56095:
[----:B------:R-:W-:Y:S05]  /*c590*/  EXIT ;  /* 0x000000000000794d */ /* 0x000fea0003800000 */
.L_x_56094:
[----:B------:R-:W-:Y:S01]  /*c5a0*/  LOP3.LUT R2, R3, 0xffff, RZ, 0xc0, !PT ;  /* 0x0000ffff03027812 */ /* 0x000fe200078ec0ff */
[----:B------:R-:W-:-:S05]  /*c5b0*/  IMAD.MOV.U32 R3, RZ, RZ, RZ ;  /* 0x000000ffff037224 */ /* 0x000fca00078e00ff */
[----:B------:R-:W-:Y:S01]  /*c5c0*/  STG.E.64 desc[UR36][R16.64], R2 ;  /* 0x0000000210007986 */ /* 0x000fe2000c101b24 */
[----:B------:R-:W-:Y:S05]  /*c5d0*/  EXIT ;  /* 0x000000000000794d */ /* 0x000fea0003800000 */
.L_x_56093:
[----:B------:R-:W-:-:S05]  /*c5e0*/  LOP3.LUT R3, R3, 0xffff, RZ, 0xc0, !PT ;  /* 0x0000ffff03037812 */ /* 0x000fca00078ec0ff */
[----:B------:R-:W-:Y:S01]  /*c5f0*/  STG.E desc[UR36][R16.64], R3 ;  /* 0x0000000310007986 */ /* 0x000fe2000c101924 */
[----:B------:R-:W-:Y:S05]  /*c600*/  EXIT ;  /* 0x000000000000794d */ /* 0x000fea0003800000 */
        .weak           $__internal_70_$__cuda_sm20_rem_u16
        .type           $__internal_70_$__cuda_sm20_rem_u16,@function
        .size           $__internal_70_$__cuda_sm20_rem_u16,(.L_x_57283 - $__internal_70_$__cuda_sm20_rem_u16)
$__internal_70_$__cuda_sm20_rem_u16:
        /* <DEDUP_REMOVED lines=20> */
[----:B------:R-:W-:Y:S05]  /*c750*/  RET.REL.NODEC R2 `(_ZN2at6native18elementwise_kernelILi128ELi4EZNS0_15gpu_kernel_implINS0_13BUnaryFunctorIhhhZZZNS0_21remainder_kernel_cudaERNS_18TensorIteratorBaseEENKUlvE_clEvENKUlvE_clEvEUlhhE_EEEEvS5_RKT_EUliE_EEviT1_) ;  /* 0xffffff3802287950 */ /* 0x000fea0003c3ffff */
.L_x_56096:
        /* <DEDUP_REMOVED lines=10> */
.L_x_57283:


//--------------------- .text._ZN2at6native27unrolled_elementwise_kernelINS0_13BUnaryFunctorIhhhZZZNS0_21remainder_kernel_cudaERNS_18TensorIteratorBaseEENKUlvE_clEvENKUlvE_clEvEUlhhE_EESt5arrayIPcLm2EELi4E23TrivialOffsetCalculatorILi1EjESD_NS0_6memory12LoadWithCastILi1EEENSE_13StoreWithCastILi1EEEEEviT_T0_T2_T3_T4_T5_ --------------------------
	.section	.text._ZN2at6native27unrolled_elementwise_kernelINS0_13BUnaryFunctorIhhhZZZNS0_21remainder_kernel_cudaERNS_18TensorIteratorBaseEENKUlvE_clEvENKUlvE_clEvEUlhhE_EESt5arrayIPcLm2EELi4E23TrivialOffsetCalculatorILi1EjESD_NS0_6memory12LoadWithCastILi1EEENSE_13StoreWithCastILi1EEEEEviT_T0_T2_T3_T4_T5_,"ax",@progbits
	.align	128
        .global         _ZN2at6native27unrolled_elementwise_kernelINS0_13BUnaryFunctorIhhhZZZNS0_21remainder_kernel_cudaERNS_18TensorIteratorBaseEENKUlvE_clEvENKUlvE_clEvEUlhhE_EESt5arrayIPcLm2EELi4E23TrivialOffsetCalculatorILi1EjESD_NS0_6memory12LoadWithCastILi1EEENSE_13StoreWithCastILi1EEEEEviT_T0_T2_T3_T4_T5_
        .type           _ZN2at6native27unrolled_elementwise_kernelINS0_13BUnaryFunctorIhhhZZZNS0_21remainder_kernel_cudaERNS_18TensorIteratorBaseEENKUlvE_clEvENKUlvE_clEvEUlhhE_EESt5arrayIPcLm2EELi4E23TrivialOffsetCalculatorILi1EjESD_NS0_6memory12LoadWithCastILi1EEENSE_13StoreWithCastILi1EEEEEviT_T0_T2_T3_T4_T5_,@function
        .size           _ZN2at6native27unrolled_elementwise_kernelINS0_13BUnaryFunctorIhhhZZZNS0_21remainder_kernel_cudaERNS_18TensorIteratorBaseEENKUlvE_clEvENKUlvE_clEvEUlhhE_EESt5arrayIPcLm2EELi4E23TrivialOffsetCalculatorILi1EjESD_NS0_6memory12LoadWithCastILi1EEENSE_13StoreWithCastILi1EEEEEviT_T0_T2_T3_T4_T5_,(.L_x_57284 - _ZN2at6native27unrolled_elementwise_kernelINS0_13BUnaryFunctorIhhhZZZNS0_21remainder_kernel_cudaERNS_18TensorIteratorBaseEENKUlvE_clEvENKUlvE_clEvEUlhhE_EESt5arrayIPcLm2EELi4E23TrivialOffsetCalculatorILi1EjESD_NS0_6memory12LoadWithCastILi1EEENSE_13StoreWithCastILi1EEEEEviT_T0_T2_T3_T4_T5_)
        .other          _ZN2at6native27unrolled_elementwise_kernelINS0_13BUnaryFunctorIhhhZZZNS0_21remainder_kernel_cudaERNS_18TensorIteratorBaseEENKUlvE_clEvENKUlvE_clEvEUlhhE_EESt5arrayIPcLm2EELi4E23TrivialOffsetCalculatorILi1EjESD_NS0_6memory12LoadWithCastILi1EEENSE_13StoreWithCastILi1EEEEEviT_T0_T2_T3_T4_T5_,@"STO_CUDA_ENTRY STV_DEFAULT"
_ZN2at6native27unrolled_elementwise_kernelINS0_13BUnaryFunctorIhhhZZZNS0_21remainder_kernel_cudaERNS_18TensorIteratorBaseEENKUlvE_clEvENKUlvE_clEvEUlhhE_EESt5arrayIPcLm2EELi4E23TrivialOffsetCalculatorILi1EjESD_NS0_6memory12LoadWithCastILi1EEENSE_13StoreWithCastILi1EEEEEviT_T0_T2_T3_T4_T5_:
.text._ZN2at6native27unrolled_elementwise_kernelINS0_13BUnaryFunctorIhhhZZZNS0_21remainder_kernel_cudaERNS_18TensorIteratorBaseEENKUlvE_clEvENKUlvE_clEvEUlhhE_EESt5arrayIPcLm2EELi4E23TrivialOffsetCalculatorILi1EjESD_NS0_6memory12LoadWithCastILi1EEENSE_13StoreWithCastILi1EEEEEviT_T0_T2_T3_T4_T5_:
        /* <DEDUP_REMOVED lines=31> */
.L_x_56102:
[----:B------:R3:W5:Y:S01]  /*01f0*/  LDG.E.U8 R24, desc[UR36][R4.64] ;  /* 0x0000002404187981 */ /* 0x000762000c1e1100 */
[----:B------:R-:W-:Y:S05]  /*0200*/  BRA `(.L_x_56104) ;  /* 0x0000000c00687947 */ /* 0x000fea0003800000 */
.L_x_56101:
        /* <DEDUP_REMOVED lines=8> */
.L_x_56106:
[----:B------:R1:W5:Y:S01]  /*0290*/  LDG.E.U8 R24, desc[UR36][R4.64] ;  /* 0x0000002404187981 */ /* 0x000362000c1e1100 */
[----:B------:R-:W-:Y:S05]  /*02a0*/  BRA `(.L_x_56104) ;  /* 0x0000000c00407947 */ /* 0x000fea0003800000 */
.L_x_56105:
[----:B------:R2:W5:Y:S01]  /*02b0*/  LDG.E.U16 R24, desc[UR36][R4.64] ;  /* 0x0000002404187981 */ /* 0x000562000c1e1500 */
[----:B------:R-:W-:Y:S05]  /*02c0*/  BRA `(.L_x_56104) ;  /* 0x0000000c00387947 */ /* 0x000fea0003800000 */
.L_x_56100:
        /* <DEDUP_REMOVED lines=10> */
.L_x_56108:
[----:B------:R-:W2:Y:S02]  /*0370*/  LDG.E.U16 R2, desc[UR36][R4.64] ;  /* 0x0000002404027981 */ /* 0x000ea4000c1e1500 */
[----:B--2---:R-:W-:-:S06]  /*0380*/  HADD2.F32 R2, -RZ, R2.H0_H0 ;  /* 0x20000002ff027230 */ /* 0x004fcc0000004100 */
[----:B------:R-:W0:Y:S02]  /*0390*/  F2I.S64.TRUNC R2, R2 ;  /* 0x0000000200027311 */ /* 0x000e24000020d900 */
[----:B0-----:R-:W-:Y:S01]  /*03a0*/  PRMT R24, R2, 0x7610, R24 ;  /* 0x0000761002187816 */ /* 0x001fe20000000018 */
[----:B------:R-:W-:Y:S06]  /*03b0*/  BRA `(.L_x_56104) ;  /* 0x0000000800fc7947 */ /* 0x000fec0003800000 */
.L_x_56107:
        /* <DEDUP_REMOVED lines=10> */
.L_x_56110:
[----:B------:R-:W2:Y:S02]  /*0460*/  LDG.E.U16 R4, desc[UR36][R4.64] ;  /* 0x0000002404047981 */ /* 0x000ea4000c1e1500 */
[----:B--2---:R-:W-:-:S06]  /*0470*/  HADD2.F32 R2, -RZ, R4.H0_H0 ;  /* 0x20000004ff027230 */ /* 0x004fcc0000004100 */
[----:B------:R-:W0:Y:S02]  /*0480*/  F2I.S64.TRUNC R2, R2 ;  /* 0x0000000200027311 */ /* 0x000e24000020d900 */
[----:B0-----:R-:W-:Y:S01]  /*0490*/  PRMT R24, R2, 0x7610, R24 ;  /* 0x0000761002187816 */ /* 0x001fe20000000018 */
[----:B------:R-:W-:Y:S06]  /*04a0*/  BRA `(.L_x_56104) ;  /* 0x0000000800c07947 */ /* 0x000fec0003800000 */
.L_x_56109:
[----:B------:R-:W2:Y:S02]  /*04b0*/  LDG.E.64 R2, desc[UR36][R4.64] ;  /* 0x0000002404027981 */ /* 0x000ea4000c1e1b00 */
[----:B--2---:R-:W0:Y:S02]  /*04c0*/  F2I.S64.F64.TRUNC R2, R2 ;  /* 0x0000000200027311 */ /* 0x004e24000030d900 */
[----:B0-----:R-:W-:Y:S01]  /*04d0*/  PRMT R24, R2, 0x7610, R24 ;  /* 0x0000761002187816 */ /* 0x001fe20000000018 */
[----:B------:R-:W-:Y:S06]  /*04e0*/  BRA `(.L_x_56104) ;  /* 0x0000000800b07947 */ /* 0x000fec0003800000 */
.L_x_56099:
        /* <DEDUP_REMOVED lines=12> */
.L_x_56113:
[----:B------:R-:W2:Y:S02]  /*05b0*/  LDG.E.64 R4, desc[UR36][R4.64] ;  /* 0x0000002404047981 */ /* 0x000ea4000c1e1b00 */
[----:B--2---:R-:W0:Y:S02]  /*05c0*/  F2I.S64.F64.TRUNC R2, R4 ;  /* 0x0000000400027311 */ /* 0x004e24000030d900 */
[----:B0-----:R-:W-:Y:S01]  /*05d0*/  PRMT R24, R2, 0x7610, R24 ;  /* 0x0000761002187816 */ /* 0x001fe20000000018 */
[----:B------:R-:W-:Y:S06]  /*05e0*/  BRA `(.L_x_56104) ;  /* 0x0000000800707947 */ /* 0x000fec0003800000 */
.L_x_56112:
        /* <DEDUP_REMOVED lines=28> */
.L_x_56115:
        /* <DEDUP_REMOVED lines=16> */
.L_x_56114:
[----:B------:R-:W2:Y:S02]  /*08b0*/  LDG.E.U16 R2, desc[UR36][R4.64] ;  /* 0x0000002404027981 */ /* 0x000ea4000c1e1500 */
[----:B--2---:R-:W-:-:S06]  /*08c0*/  IMAD.U32 R2, R2, 0x10000, RZ ;  /* 0x0001000002027824 */ /* 0x004fcc00078e00ff */
[----:B------:R-:W0:Y:S02]  /*08d0*/  F2I.S64.TRUNC R2, R2 ;  /* 0x0000000200027311 */ /* 0x000e24000020d900 */
[----:B0-----:R-:W-:Y:S01]  /*08e0*/  PRMT R24, R2, 0x7610, R24 ;  /* 0x0000761002187816 */ /* 0x001fe20000000018 */
[----:B------:R-:W-:Y:S06]  /*08f0*/  BRA `(.L_x_56104) ;  /* 0x0000000400ac7947 */ /* 0x000fec0003800000 */
.L_x_56111:
        /* <DEDUP_REMOVED lines=10> */
.L_x_56118:
        /* <DEDUP_REMOVED lines=21> */
.L_x_56122:
[----:B------:R-:W-:Y:S05]  /*0af0*/  BSYNC B1 ;  /* 0x0000000000017941 */ /* 0x000fea0003800000 */
.L_x_56121:
[----:B------:R-:W-:Y:S01]  /*0b00*/  IMAD.SHL.U32 R2, R2, 0x100000, RZ ;  /* 0x0010000002027824 */ /* 0x000fe200078e00ff */
[----:B------:R-:W-:-:S04]  /*0b10*/  LEA R3, R0, 0x3b800000, 0x17 ;  /* 0x3b80000000037811 */ /* 0x000fc800078eb8ff */
[----:B------:R-:W-:-:S07]  /*0b20*/  LOP3.LUT R2, R3, R2, R4, 0xfe, !PT ;  /* 0x0000000203027212 */ /* 0x000fce00078efe04 */
.L_x_56120:
[----:B------:R-:W-:Y:S05]  /*0b30*/  BSYNC B0 ;  /* 0x0000000000007941 */ /* 0x000fea0003800000 */
.L_x_56119:
[----:B------:R-:W0:Y:S02]  /*0b40*/  F2I.S64.TRUNC R2, R2 ;  /* 0x0000000200027311 */ /* 0x000e24000020d900 */
[----:B0-----:R-:W-:Y:S01]  /*0b50*/  PRMT R24, R2, 0x7610, R24 ;  /* 0x0000761002187816 */ /* 0x001fe20000000018 */
[----:B------:R-:W-:Y:S06]  /*0b60*/  BRA `(.L_x_56104) ;  /* 0x0000000400107947 */ /* 0x000fec0003800000 */
.L_x_56117:
        /* <DEDUP_REMOVED lines=21> */
.L_x_56126:
[----:B------:R-:W-:Y:S05]  /*0cc0*/  BSYNC B1 ;  /* 0x0000000000017941 */ /* 0x000fea0003800000 */
.L_x_56125:
[----:B------:R-:W-:Y:S01]  /*0cd0*/  IMAD.SHL.U32 R2, R2, 0x200000, RZ ;  /* 0x0020000002027824 */ /* 0x000fe200078e00ff */
[----:B------:R-:W-:-:S04]  /*0ce0*/  LEA R3, R0, 0x37800000, 0x17 ;  /* 0x3780000000037811 */ /* 0x000fc800078eb8ff */
[----:B------:R-:W-:-:S07]  /*0cf0*/  LOP3.LUT R2, R3, R2, R4, 0xfe, !PT ;  /* 0x0000000203027212 */ /* 0x000fce00078efe04 */
.L_x_56124:
[----:B------:R-:W-:Y:S05]  /*0d00*/  BSYNC B0 ;  /* 0x0000000000007941 */ /* 0x000fea0003800000 */
.L_x_56123:
[----:B------:R-:W0:Y:S02]  /*0d10*/  F2I.S64.TRUNC R2, R2 ;  /* 0x0000000200027311 */ /* 0x000e24000020d900 */
[----:B0-----:R-:W-:Y:S01]  /*0d20*/  PRMT R24, R2, 0x7610, R24 ;  /* 0x0000761002187816 */ /* 0x001fe20000000018 */
[----:B------:R-:W-:Y:S06]  /*0d30*/  BRA `(.L_x_56104) ;  /* 0x00000000009c7947 */ /* 0x000fec0003800000 */
.L_x_56116:
        /* <DEDUP_REMOVED lines=14> */
.L_x_56130:
[----:B------:R-:W-:Y:S05]  /*0e20*/  BSYNC B0 ;  /* 0x0000000000007941 */ /* 0x000fea0003800000 */
.L_x_56129:
[----:B------:R-:W0:Y:S02]  /*0e30*/  F2I.S64.TRUNC R2, R2 ;  /* 0x0000000200027311 */ /* 0x000e24000020d900 */
[----:B0-----:R-:W-:Y:S01]  /*0e40*/  PRMT R24, R2, 0x7610, R24 ;  /* 0x0000761002187816 */ /* 0x001fe20000000018 */
[----:B------:R-:W-:Y:S06]  /*0e50*/  BRA `(.L_x_56104) ;  /* 0x0000000000547947 */ /* 0x000fec0003800000 */
.L_x_56103:
        /* <DEDUP_REMOVED lines=16> */
.L_x_56131:
[----:B------:R-:W-:Y:S01]  /*0f60*/  PRMT R24, RZ, 0x7610, R24 ;  /* 0x00007610ff187816 */ /* 0x000fe20000000018 */
[----:B------:R-:W-:Y:S06]  /*0f70*/  BRA `(.L_x_56104) ;  /* 0x00000000000c7947 */ /* 0x000fec0003800000 */
.L_x_56128:
[----:B------:R0:W5:Y:S01]  /*0f80*/  LDG.E.U8 R24, desc[UR36][R4.64] ;  /* 0x0000002404187981 */ /* 0x000162000c1e1100 */
[----:B------:R-:W-:Y:S05]  /*0f90*/  BRA `(.L_x_56104) ;  /* 0x0000000000047947 */ /* 0x000fea0003800000 */
.L_x_56127:
[----:B------:R0:W5:Y:S02]  /*0fa0*/  LDG.E.U8 R24, desc[UR36][R4.64] ;  /* 0x0000002404187981 */ /* 0x000164000c1e1100 */
.L_x_56104:
[----:B------:R-:W1:Y:S02]  /*0fb0*/  S2R R18, SR_TID.X ;  /* 0x0000000000127919 */ /* 0x000e640000002100 */
[----:B-1----:R-:W-:-:S07]  /*0fc0*/  VIADD R18, R18, 0x80 ;  /* 0x0000008012127836 */ /* 0x002fce0000000000 */
.L_x_56098:
[----:B------:R-:W-:Y:S05]  /*0fd0*/  BSYNC B6 ;  /* 0x0000000000067941 */ /* 0x000fea0003800000 */
.L_x_56097:
        /* <DEDUP_REMOVED lines=23> */
.L_x_56137:
[----:B------:R0:W5:Y:S01]  /*1150*/  LDG.E.U8 R26, desc[UR36][R4.64] ;  /* 0x00000024041a7981 */ /* 0x000162000c1e1100 */
[----:B------:R-:W-:Y:S05]  /*1160*/  BRA `(.L_x_56139) ;  /* 0x0000000c00647947 */ /* 0x000fea0003800000 */
.L_x_56136:
        /* <DEDUP_REMOVED lines=8> */
.L_x_56141:
[----:B------:R4:W5:Y:S01]  /*11f0*/  LDG.E.U8 R26, desc[UR36][R4.64] ;  /* 0x00000024041a7981 */ /* 0x000962000c1e1100 */
[----:B------:R-:W-:Y:S05]  /*1200*/  BRA `(.L_x_56139) ;  /* 0x0000000c003c7947 */ /* 0x000fea0003800000 */
.L_x_56140:
[----:B------:R0:W5:Y:S01]  /*1210*/  LDG.E.U16 R26, desc[UR36][R4.64] ;  /* 0x00000024041a7981 */ /* 0x000162000c1e1500 */
[----:B------:R-:W-:Y:S05]  /*1220*/  BRA `(.L_x_56139) ;  /* 0x0000000c00347947 */ /* 0x000fea0003800000 */
.L_x_56135:
        /* <DEDUP_REMOVED lines=10> */
.L_x_56143:
[----:B------:R-:W2:Y:S02]  /*12d0*/  LDG.E.U16 R2, desc[UR36][R4.64] ;  /* 0x0000002404027981 */ /* 0x000ea4000c1e1500 */
[----:B--2---:R-:W-:-:S06]  /*12e0*/  HADD2.F32 R2, -RZ, R2.H0_H0 ;  /* 0x20000002ff027230 */ /* 0x004fcc0000004100 */
[----:B------:R-:W0:Y:S02]  /*12f0*/  F2I.S64.TRUNC R2, R2 ;  /* 0x0000000200027311 */ /* 0x000e24000020d900 */
[----:B0-----:R-:W-:Y:S01]  /*1300*/  PRMT R26, R2, 0x7610, R26 ;  /* 0x00007610021a7816 */ /* 0x001fe2000000001a */
[----:B------:R-:W-:Y:S06]  /*1310*/  BRA `(.L_x_56139) ;  /* 0x0000000800f87947 */ /* 0x000fec0003800000 */
.L_x_56142:
        /* <DEDUP_REMOVED lines=10> */
.L_x_56145:
[----:B------:R-:W2:Y:S02]  /*13c0*/  LDG.E.U16 R4, desc[UR36][R4.64] ;  /* 0x0000002404047981 */ /* 0x000ea4000c1e1500 */
[----:B--2---:R-:W-:-:S06]  /*13d0*/  HADD2.F32 R2, -RZ, R4.H0_H0 ;  /* 0x20000004ff027230 */ /* 0x004fcc0000004100 */
[----:B------:R-:W0:Y:S02]  /*13e0*/  F2I.S64.TRUNC R2, R2 ;  /* 0x0000000200027311 */ /* 0x000e24000020d900 */
[----:B0-----:R-:W-:Y:S01]  /*13f0*/  PRMT R26, R2, 0x7610, R26 ;  /* 0x00007610021a7816 */ /* 0x001fe2000000001a */
[----:B------:R-:W-:Y:S06]  /*1400*/  BRA `(.L_x_56139) ;  /* 0x0000000800bc7947 */ /* 0x000fec0003800000 */
.L_x_56144:
[----:B------:R-:W2:Y:S02]  /*1410*/  LDG.E.64 R2, desc[UR36][R4.64] ;  /* 0x0000002404027981 */ /* 0x000ea4000c1e1b00 */
[----:B--2---:R-:W0:Y:S02]  /*1420*/  F2I.S64.F64.TRUNC R2, R2 ;  /* 0x0000000200027311 */ /* 0x004e24000030d900 */
[----:B0-----:R-:W-:Y:S01]  /*1430*/  PRMT R26, R2, 0x7610, R26 ;  /* 0x00007610021a7816 */ /* 0x001fe2000000001a */
[----:B------:R-:W-:Y:S06]  /*1440*/  BRA `(.L_x_56139) ;  /* 0x0000000800ac7947 */ /* 0x000fec0003800000 */
.L_x_56134:
        /* <DEDUP_REMOVED lines=12> */
.L_x_56148:
[----:B------:R-:W2:Y:S02]  /*1510*/  LDG.E.64 R4, desc[UR36][R4.64] ;  /* 0x0000002404047981 */ /* 0x000ea4000c1e1b00 */
[----:B--2---:R-:W0:Y:S02]  /*1520*/  F2I.S64.F64.TRUNC R2, R4 ;  /* 0x0000000400027311 */ /* 0x004e24000030d900 */
[----:B0-----:R-:W-:Y:S01]  /*1530*/  PRMT R26, R2, 0x7610, R26 ;  /* 0x00007610021a7816 */ /* 0x001fe2000000001a */
[----:B------:R-:W-:Y:S06]  /*1540*/  BRA `(.L_x_56139) ;  /* 0x00000008006c7947 */ /* 0x000fec0003800000 */
.L_x_56147:
        /* <DEDUP_REMOVED lines=28> */
.L_x_56150:
        /* <DEDUP_REMOVED lines=15> */
.L_x_56149:
[----:B------:R-:W2:Y:S02]  /*1800*/  LDG.E.U16 R2, desc[UR36][R4.64] ;  /* 0x0000002404027981 */ /* 0x000ea4000c1e1500 */
[----:B--2---:R-:W-:-:S06]  /*1810*/  IMAD.U32 R2, R2, 0x10000, RZ ;  /* 0x0001000002027824 */ /* 0x004fcc00078e00ff */
[----:B------:R-:W0:Y:S02]  /*1820*/  F2I.S64.TRUNC R2, R2 ;  /* 0x0000000200027311 */ /* 0x000e24000020d900 */
[----:B0-----:R-:W-:Y:S01]  /*1830*/  PRMT R26, R2, 0x7610, R26 ;  /* 0x00007610021a7816 */ /* 0x001fe2000000001a */
[----:B------:R-:W-:Y:S06]  /*1840*/  BRA `(.L_x_56139) ;  /* 0x0000000400ac7947 */ /* 0x000fec0003800000 */
.L_x_56146:
        /* <DEDUP_REMOVED lines=10> */
.L_x_56153:
        /* <DEDUP_REMOVED lines=21> */
.L_x_56157:
[----:B------:R-:W-:Y:S05]  /*1a40*/  BSYNC B1 ;  /* 0x0000000000017941 */ /* 0x000fea0003800000 */
.L_x_56156:
[----:B------:R-:W-:Y:S01]  /*1a50*/  IMAD.SHL.U32 R2, R2, 0x100000, RZ ;  /* 0x0010000002027824 */ /* 0x000fe200078e00ff */
[----:B------:R-:W-:-:S04]  /*1a60*/  LEA R3, R0, 0x3b800000, 0x17 ;  /* 0x3b80000000037811 */ /* 0x000fc800078eb8ff */
[----:B------:R-:W-:-:S07]  /*1a70*/  LOP3.LUT R2, R3, R2, R4, 0xfe, !PT ;  /* 0x0000000203027212 */ /* 0x000fce00078efe04 */
.L_x_56155:
[----:B------:R-:W-:Y:S05]  /*1a80*/  BSYNC B0 ;  /* 0x0000000000007941 */ /* 0x000fea0003800000 */
.L_x_56154:
[----:B------:R-:W0:Y:S02]  /*1a90*/  F2I.S64.TRUNC R2, R2 ;  /* 0x0000000200027311 */ /* 0x000e24000020d900 */
[----:B0-----:R-:W-:Y:S01]  /*1aa0*/  PRMT R26, R2, 0x7610, R26 ;  /* 0x00007610021a7816 */ /* 0x001fe2000000001a */
[----:B------:R-:W-:Y:S06]  /*1ab0*/  BRA `(.L_x_56139) ;  /* 0x0000000400107947 */ /* 0x000fec0003800000 */
.L_x_56152:
        /* <DEDUP_REMOVED lines=21> */
.L_x_56161:
[----:B------:R-:W-:Y:S05]  /*1c10*/  BSYNC B1 ;  /* 0x0000000000017941 */ /* 0x000fea0003800000 */
.L_x_56160:
[----:B------:R-:W-:Y:S01]  /*1c20*/  IMAD.SHL.U32 R2, R2, 0x200000, RZ ;  /* 0x0020000002027824 */ /* 0x000fe200078e00ff */
[----:B------:R-:W-:-:S04]  /*1c30*/  LEA R3, R0, 0x37800000, 0x17 ;  /* 0x3780000000037811 */ /* 0x000fc800078eb8ff */
[----:B------:R-:W-:-:S07]  /*1c40*/  LOP3.LUT R2, R3, R2, R4, 0xfe, !PT ;  /* 0x0000000203027212 */ /* 0x000fce00078efe04 */
.L_x_56159:
[----:B------:R-:W-:Y:S05]  /*1c50*/  BSYNC B0 ;  /* 0x0000000000007941 */ /* 0x000fea0003800000 */
.L_x_56158:
[----:B------:R-:W0:Y:S02]  /*1c60*/  F2I.S64.TRUNC R2, R2 ;  /* 0x0000000200027311 */ /* 0x000e24000020d900 */
[----:B0-----:R-:W-:Y:S01]  /*1c70*/  PRMT R26, R2, 0x7610, R26 ;  /* 0x00007610021a7816 */ /* 0x001fe2000000001a */
[----:B------:R-:W-:Y:S06]  /*1c80*/  BRA `(.L_x_56139) ;  /* 0x00000000009c7947 */ /* 0x000fec0003800000 */
.L_x_56151:
        /* <DEDUP_REMOVED lines=14> */
.L_x_56165:
[----:B------:R-:W-:Y:S05]  /*1d70*/  BSYNC B0 ;  /* 0x0000000000007941 */ /* 0x000fea0003800000 */
.L_x_56164:
[----:B------:R-:W0:Y:S02]  /*1d80*/  F2I.S64.TRUNC R2, R2 ;  /* 0x0000000200027311 */ /* 0x000e24000020d900 */
[----:B0-----:R-:W-:Y:S01]  /*1d90*/  PRMT R26, R2, 0x7610, R26 ;  /* 0x00007610021a7816 */ /* 0x001fe2000000001a */
[----:B------:R-:W-:Y:S06]  /*1da0*/  BRA `(.L_x_56139) ;  /* 0x0000000000547947 */ /* 0x000fec0003800000 */
.L_x_56138:
        /* <DEDUP_REMOVED lines=16> */
.L_x_56166:
[----:B------:R-:W-:Y:S01]  /*1eb0*/  PRMT R26, RZ, 0x7610, R26 ;  /* 0x00007610ff1a7816 */ /* 0x000fe2000000001a */
[----:B------:R-:W-:Y:S06]  /*1ec0*/  BRA `(.L_x_56139) ;  /* 0x00000000000c7947 */ /* 0x000fec0003800000 */
.L_x_56163:
[----:B------:R1:W5:Y:S01]  /*1ed0*/  LDG.E.U8 R26, desc[UR36][R4.64] ;  /* 0x00000024041a7981 */ /* 0x000362000c1e1100 */
[----:B------:R-:W-:Y:S05]  /*1ee0*/  BRA `(.L_x_56139) ;  /* 0x0000000000047947 */ /* 0x000fea0003800000 */
.L_x_56162:
[----:B------:R0:W5:Y:S02]  /*1ef0*/  LDG.E.U8 R26, desc[UR36][R4.64] ;  /* 0x00000024041a7981 */ /* 0x000164000c1e1100 */
.L_x_56139:
[----:B------:R-:W-:-:S07]  /*1f00*/  VIADD R18, R18, 0x80 ;  /* 0x0000008012127836 */ /* 0x000fce0000000000 */
.L_x_56133:
[----:B------:R-:W-:Y:S05]  /*1f10*/  BSYNC B6 ;  /* 0x0000000000067941 */ /* 0x000fea0003800000 */
.L_x_56132:
        /* <DEDUP_REMOVED lines=25> */
.L_x_56172:
[----:B------:R0:W5:Y:S01]  /*20b0*/  LDG.E.U8 R16, desc[UR36][R4.64] ;  /* 0x0000002404107981 */ /* 0x000162000c1e1100 */
[----:B------:R-:W-:Y:S05]  /*20c0*/  BRA `(.L_x_56174) ;  /* 0x0000000c00647947 */ /* 0x000fea0003800000 */
.L_x_56171:
        /* <DEDUP_REMOVED lines=8> */
.L_x_56176:
[----:B------:R3:W5:Y:S01]  /*2150*/  LDG.E.U8 R16, desc[UR36][R4.64] ;  /* 0x0000002404107981 */ /* 0x000762000c1e1100 */
[----:B------:R-:W-:Y:S05]  /*2160*/  BRA `(.L_x_56174) ;  /* 0x0000000c003c7947 */ /* 0x000fea0003800000 */
.L_x_56175:
[----:B------:R0:W5:Y:S01]  /*2170*/  LDG.E.U16 R16, desc[UR36][R4.64] ;  /* 0x0000002404107981 */ /* 0x000162000c1e1500 */
[----:B------:R-:W-:Y:S05]  /*2180*/  BRA `(.L_x_56174) ;  /* 0x0000000c00347947 */ /* 0x000fea0003800000 */
.L_x_56170:
        /* <DEDUP_REMOVED lines=10> */
.L_x_56178:
[----:B------:R-:W2:Y:S02]  /*2230*/  LDG.E.U16 R2, desc[UR36][R4.64] ;  /* 0x0000002404027981 */ /* 0x000ea4000c1e1500 */
[----:B--2---:R-:W-:-:S06]  /*2240*/  HADD2.F32 R2, -RZ, R2.H0_H0 ;  /* 0x20000002ff027230 */ /* 0x004fcc0000004100 */
[----:B------:R-:W0:Y:S02]  /*2250*/  F2I.S64.TRUNC R2, R2 ;  /* 0x0000000200027311 */ /* 0x000e24000020d900 */
[----:B0-----:R-:W-:Y:S01]  /*2260*/  PRMT R16, R2, 0x7610, R16 ;  /* 0x0000761002107816 */ /* 0x001fe20000000010 */
[----:B------:R-:W-:Y:S06]  /*2270*/  BRA `(.L_x_56174) ;  /* 0x0000000800f87947 */ /* 0x000fec0003800000 */
.L_x_56177:
        /* <DEDUP_REMOVED lines=10> */
.L_x_56180:
[----:B------:R-:W2:Y:S02]  /*2320*/  LDG.E.U16 R4, desc[UR36][R4.64] ;  /* 0x0000002404047981 */ /* 0x000ea4000c1e1500 */
[----:B--2---:R-:W-:-:S06]  /*2330*/  HADD2.F32 R2, -RZ, R4.H0_H0 ;  /* 0x20000004ff027230 */ /* 0x004fcc0000004100 */
[----:B------:R-:W0:Y:S02]  /*2340*/  F2I.S64.TRUNC R2, R2 ;  /* 0x0000000200027311 */ /* 0x000e24000020d900 */
[----:B0-----:R-:W-:Y:S01]  /*2350*/  PRMT R16, R2, 0x7610, R16 ;  /* 0x0000761002107816 */ /* 0x001fe20000000010 */
[----:B------:R-:W-:Y:S06]  /*2360*/  BRA `(.L_x_56174) ;  /* 0x0000000800bc7947 */ /* 0x000fec0003800000 */
.L_x_56179:
[----:B------:R-:W2:Y:S02]  /*2370*/  LDG.E.64 R2, desc[UR36][R4.64] ;  /* 0x0000002404027981 */ /* 0x000ea4000c1e1b00 */
[----:B--2---:R-:W0:Y:S02]  /*2380*/  F2I.S64.F64.TRUNC R2, R2 ;  /* 0x0000000200027311 */ /* 0x004e24000030d900 */
[----:B0-----:R-:W-:Y:S01]  /*2390*/  PRMT R16, R2, 0x7610, R16 ;  /* 0x0000761002107816 */ /* 0x001fe20000000010 */
[----:B------:R-:W-:Y:S06]  /*23a0*/  BRA `(.L_x_56174) ;  /* 0x0000000800ac7947 */ /* 0x000fec0003800000 */
.L_x_56169:
        /* <DEDUP_REMOVED lines=12> */
.L_x_56183:
[----:B------:R-:W2:Y:S02]  /*2470*/  LDG.E.64 R4, desc[UR36][R4.64] ;  /* 0x0000002404047981 */ /* 0x000ea4000c1e1b00 */
[----:B--2---:R-:W0:Y:S02]  /*2480*/  F2I.S64.F64.TRUNC R2, R4 ;  /* 0x0000000400027311 */ /* 0x004e24000030d900 */
[----:B0-----:R-:W-:Y:S01]  /*2490*/  PRMT R16, R2, 0x7610, R16 ;  /* 0x0000761002107816 */ /* 0x001fe20000000010 */
[----:B------:R-:W-:Y:S06]  /*24a0*/  BRA `(.L_x_56174) ;  /* 0x00000008006c7947 */ /* 0x000fec0003800000 */
.L_x_56182:
        /* <DEDUP_REMOVED lines=28> */
.L_x_56185:
        /* <DEDUP_REMOVED lines=15> */
.L_x_56184:
[----:B------:R-:W2:Y:S02]  /*2760*/  LDG.E.U16 R2, desc[UR36][R4.64] ;  /* 0x0000002404027981 */ /* 0x000ea4000c1e1500 */
[----:B--2---:R-:W-:-:S06]  /*2770*/  IMAD.U32 R2, R2, 0x10000, RZ ;  /* 0x0001000002027824 */ /* 0x004fcc00078e00ff */
[----:B------:R-:W0:Y:S02]  /*2780*/  F2I.S64.TRUNC R2, R2 ;  /* 0x0000000200027311 */ /* 0x000e24000020d900 */
[----:B0-----:R-:W-:Y:S01]  /*2790*/  PRMT R16, R2, 0x7610, R16 ;  /* 0x0000761002107816 */ /* 0x001fe20000000010 */
[----:B------:R-:W-:Y:S06]  /*27a0*/  BRA `(.L_x_56174) ;  /* 0x0000000400ac7947 */ /* 0x000fec0003800000 */
.L_x_56181:
        /* <DEDUP_REMOVED lines=10> */
.L_x_56188:
        /* <DEDUP_REMOVED lines=21> */
.L_x_56192:
[----:B------:R-:W-:Y:S05]  /*29a0*/  BSYNC B1 ;  /* 0x0000000000017941 */ /* 0x000fea0003800000 */
.L_x_56191:
[----:B------:R-:W-:Y:S01]  /*29b0*/  IMAD.SHL.U32 R2, R2, 0x100000, RZ ;  /* 0x0010000002027824 */ /* 0x000fe200078e00ff */
[----:B------:R-:W-:-:S04]  /*29c0*/  LEA R3, R0, 0x3b800000, 0x17 ;  /* 0x3b80000000037811 */ /* 0x000fc800078eb8ff */
[----:B------:R-:W-:-:S07]  /*29d0*/  LOP3.LUT R2, R3, R2, R4, 0xfe, !PT ;  /* 0x0000000203027212 */ /* 0x000fce00078efe04 */
.L_x_56190:
[----:B------:R-:W-:Y:S05]  /*29e0*/  BSYNC B0 ;  /* 0x0000000000007941 */ /* 0x000fea0003800000 */
.L_x_56189:
[----:B------:R-:W0:Y:S02]  /*29f0*/  F2I.S64.TRUNC R2, R2 ;  /* 0x0000000200027311 */ /* 0x000e24000020d900 */
[----:B0-----:R-:W-:Y:S01]  /*2a00*/  PRMT R16, R2, 0x7610, R16 ;  /* 0x0000761002107816 */ /* 0x001fe20000000010 */
[----:B------:R-:W-:Y:S06]  /*2a10*/  BRA `(.L_x_56174) ;  /* 0x0000000400107947 */ /* 0x000fec0003800000 */
.L_x_56187:
        /* <DEDUP_REMOVED lines=21> */
.L_x_56196:
[----:B------:R-:W-:Y:S05]  /*2b70*/  BSYNC B1 ;  /* 0x0000000000017941 */ /* 0x000fea0003800000 */
.L_x_56195:
[----:B------:R-:W-:Y:S01]  /*2b80*/  IMAD.SHL.U32 R2, R2, 0x200000, RZ ;  /* 0x0020000002027824 */ /* 0x000fe200078e00ff */
[----:B------:R-:W-:-:S04]  /*2b90*/  LEA R3, R0, 0x37800000, 0x17 ;  /* 0x3780000000037811 */ /* 0x000fc800078eb8ff */
[----:B------:R-:W-:-:S07]  /*2ba0*/  LOP3.LUT R2, R3, R2, R4, 0xfe, !PT ;  /* 0x0000000203027212 */ /* 0x000fce00078efe04 */
.L_x_56194:
[----:B------:R-:W-:Y:S05]  /*2bb0*/  BSYNC B0 ;  /* 0x0000000000007941 */ /* 0x000fea0003800000 */
.L_x_56193:
[----:B------:R-:W0:Y:S02]  /*2bc0*/  F2I.S64.TRUNC R2, R2 ;  /* 0x0000000200027311 */ /* 0x000e24000020d900 */
[----:B0-----:R-:W-:Y:S01]  /*2bd0*/  PRMT R16, R2, 0x7610, R16 ;  /* 0x0000761002107816 */ /* 0x001fe20000000010 */
[----:B------:R-:W-:Y:S06]  /*2be0*/  BRA `(.L_x_56174) ;  /* 0x00000000009c7947 */ /* 0x000fec0003800000 */
.L_x_56186:
        /* <DEDUP_REMOVED lines=14> */
.L_x_56200:
[----:B------:R-:W-:Y:S05]  /*2cd0*/  BSYNC B0 ;  /* 0x0000000000007941 */ /* 0x000fea0003800000 */
.L_x_56199:
[----:B------:R-:W0:Y:S02]  /*2ce0*/  F2I.S64.TRUNC R2, R2 ;  /* 0x0000000200027311 */ /* 0x000e24000020d900 */
[----:B0-----:R-:W-:Y:S01]  /*2cf0*/  PRMT R16, R2, 0x7610, R16 ;  /* 0x0000761002107816 */ /* 0x001fe20000000010 */
[----:B------:R-:W-:Y:S06]  /*2d00*/  BRA `(.L_x_56174) ;  /* 0x0000000000547947 */ /* 0x000fec0003800000 */
.L_x_56173:
        /* <DEDUP_REMOVED lines=16> */
.L_x_56201:
[----:B------:R-:W-:Y:S01]  /*2e10*/  PRMT R16, RZ, 0x7610, R16 ;  /* 0x00007610ff107816 */ /* 0x000fe20000000010 */
[----:B------:R-:W-:Y:S06]  /*2e20*/  BRA `(.L_x_56174) ;  /* 0x00000000000c7947 */ /* 0x000fec0003800000 */
.L_x_56198:
[----:B------:R2:W5:Y:S01]  /*2e30*/  LDG.E.U8 R16, desc[UR36][R4.64] ;  /* 0x0000002404107981 */ /* 0x000562000c1e1100 */
[----:B------:R-:W-:Y:S05]  /*2e40*/  BRA `(.L_x_56174) ;  /* 0x0000000000047947 */ /* 0x000fea0003800000 */
.L_x_56197:
[----:B------:R1:W5:Y:S02]  /*2e50*/  LDG.E.U8 R16, desc[UR36][R4.64] ;  /* 0x0000002404107981 */ /* 0x000364000c1e1100 */
.L_x_56174:
[----:B------:R-:W-:-:S07]  /*2e60*/  VIADD R18, R18, 0x80 ;  /* 0x0000008012127836 */ /* 0x000fce0000000000 */
.L_x_56168:
[----:B------:R-:W-:Y:S05]  /*2e70*/  BSYNC B6 ;  /* 0x0000000000067941 */ /* 0x000fea0003800000 */
.L_x_56167:
        /* <DEDUP_REMOVED lines=23> */
.L_x_56207:
[----:B------:R0:W5:Y:S01]  /*2ff0*/  LDG.E.U8 R22, desc[UR36][R6.64] ;  /* 0x0000002406167981 */ /* 0x000162000c1e1100 */
[----:B------:R-:W-:Y:S05]  /*3000*/  BRA `(.L_x_56203) ;  /* 0x0000000c00607947 */ /* 0x000fea0003800000 */
.L_x_56206:
        /* <DEDUP_REMOVED lines=8> */
.L_x_56210:
[----:B------:R0:W5:Y:S01]  /*3090*/  LDG.E.U8 R22, desc[UR36][R6.64] ;  /* 0x0000002406167981 */ /* 0x000162000c1e1100 */
[----:B------:R-:W-:Y:S05]  /*30a0*/  BRA `(.L_x_56203) ;  /* 0x0000000c00387947 */ /* 0x000fea0003800000 */
.L_x_56209:
[----:B------:R0:W5:Y:S01]  /*30b0*/  LDG.E.U16 R22, desc[UR36][R6.64] ;  /* 0x0000002406167981 */ /* 0x000162000c1e1500 */
[----:B------:R-:W-:Y:S05]  /*30c0*/  BRA `(.L_x_56203) ;  /* 0x0000000c00307947 */ /* 0x000fea0003800000 */
.L_x_56205:
        /* <DEDUP_REMOVED lines=10> */
.L_x_56212:
[----:B------:R-:W2:Y:S02]  /*3170*/  LDG.E.U16 R4, desc[UR36][R6.64] ;  /* 0x0000002406047981 */ /* 0x000ea4000c1e1500 */
[----:B--2---:R-:W-:-:S06]  /*3180*/  HADD2.F32 R4, -RZ, R4.H0_H0 ;  /* 0x20000004ff047230 */ /* 0x004fcc0000004100 */
[----:B------:R-:W0:Y:S02]  /*3190*/  F2I.S64.TRUNC R4, R4 ;  /* 0x0000000400047311 */ /* 0x000e24000020d900 */
[----:B0-----:R-:W-:Y:S01]  /*31a0*/  PRMT R22, R4, 0x7610, R22 ;  /* 0x0000761004167816 */ /* 0x001fe20000000016 */
[----:B------:R-:W-:Y:S06]  /*31b0*/  BRA `(.L_x_56203) ;  /* 0x0000000800f47947 */ /* 0x000fec0003800000 */
.L_x_56211:
        /* <DEDUP_REMOVED lines=10> */
.L_x_56214:
[----:B------:R-:W2:Y:S02]  /*3260*/  LDG.E.U16 R6, desc[UR36][R6.64] ;  /* 0x0000002406067981 */ /* 0x000ea4000c1e1500 */
[----:B--2---:R-:W-:-:S06]  /*3270*/  HADD2.F32 R4, -RZ, R6.H0_H0 ;  /* 0x20000006ff047230 */ /* 0x004fcc0000004100 */
[----:B------:R-:W0:Y:S02]  /*3280*/  F2I.S64.TRUNC R4, R4 ;  /* 0x0000000400047311 */ /* 0x000e24000020d900 */
[----:B0-----:R-:W-:Y:S01]  /*3290*/  PRMT R22, R4, 0x7610, R22 ;  /* 0x0000761004167816 */ /* 0x001fe20000000016 */
[----:B------:R-:W-:Y:S06]  /*32a0*/  BRA `(.L_x_56203) ;  /* 0x0000000800b87947 */ /* 0x000fec0003800000 */
.L_x_56213:
[----:B------:R-:W2:Y:S02]  /*32b0*/  LDG.E.64 R4, desc[UR36][R6.64] ;  /* 0x0000002406047981 */ /* 0x000ea4000c1e1b00 */
[----:B--2---:R-:W0:Y:S02]  /*32c0*/  F2I.S64.F64.TRUNC R4, R4 ;  /* 0x0000000400047311 */ /* 0x004e24000030d900 */
[----:B0-----:R-:W-:Y:S01]  /*32d0*/  PRMT R22, R4, 0x7610, R22 ;  /* 0x0000761004167816 */ /* 0x001fe20000000016 */
[----:B------:R-:W-:Y:S06]  /*32e0*/  BRA `(.L_x_56203) ;  /* 0x0000000800a87947 */ /* 0x000fec0003800000 */
.L_x_56204:
        /* <DEDUP_REMOVED lines=12> */
.L_x_56217:
[----:B------:R-:W2:Y:S02]  /*33b0*/  LDG.E.64 R6, desc[UR36][R6.64] ;  /* 0x0000002406067981 */ /* 0x000ea4000c1e1b00 */
[----:B--2---:R-:W0:Y:S02]  /*33c0*/  F2I.S64.F64.TRUNC R4, R6 ;  /* 0x0000000600047311 */ /* 0x004e24000030d900 */
[----:B0-----:R-:W-:Y:S01]  /*33d0*/  PRMT R22, R4, 0x7610, R22 ;  /* 0x0000761004167816 */ /* 0x001fe20000000016 */
[----:B------:R-:W-:Y:S06]  /*33e0*/  BRA `(.L_x_56203) ;  /* 0x0000000800687947 */ /* 0x000fec0003800000 */
.L_x_56216:
        /* <DEDUP_REMOVED lines=28> */
.L_x_56219:
        /* <DEDUP_REMOVED lines=15> */
.L_x_56218:
[----:B------:R-:W2:Y:S02]  /*36a0*/  LDG.E.U16 R4, desc[UR36][R6.64] ;  /* 0x0000002406047981 */ /* 0x000ea4000c1e1500 */
[----:B--2---:R-:W-:-:S06]  /*36b0*/  IMAD.U32 R4, R4, 0x10000, RZ ;  /* 0x0001000004047824 */ /* 0x004fcc00078e00ff */
[----:B------:R-:W0:Y:S02]  /*36c0*/  F2I.S64.TRUNC R4, R4 ;  /* 0x0000000400047311 */ /* 0x000e24000020d900 */
[----:B0-----:R-:W-:Y:S01]  /*36d0*/  PRMT R22, R4, 0x7610, R22 ;  /* 0x0000761004167816 */ /* 0x001fe20000000016 */
[----:B------:R-:W-:Y:S06]  /*36e0*/  BRA `(.L_x_56203) ;  /* 0x0000000400a87947 */ /* 0x000fec0003800000 */
.L_x_56215:
        /* <DEDUP_REMOVED lines=10> */
.L_x_56222:
        /* <DEDUP_REMOVED lines=21> */
.L_x_56226:
[----:B------:R-:W-:Y:S05]  /*38e0*/  BSYNC B1 ;  /* 0x0000000000017941 */ /* 0x000fea0003800000 */
.L_x_56225:
[----:B------:R-:W-:Y:S01]  /*38f0*/  IMAD.SHL.U32 R3, R3, 0x100000, RZ ;  /* 0x0010000003037824 */ /* 0x000fe200078e00ff */
[----:B------:R-:W-:-:S04]  /*3900*/  LEA R5, R0, 0x3b800000, 0x17 ;  /* 0x3b80000000057811 */ /* 0x000fc800078eb8ff */
[----:B------:R-:W-:-:S07]  /*3910*/  LOP3.LUT R4, R5, R3, R6, 0xfe, !PT ;  /* 0x0000000305047212 */ /* 0x000fce00078efe06 */
.L_x_56224:
[----:B------:R-:W-:Y:S05]  /*3920*/  BSYNC B0 ;  /* 0x0000000000007941 */ /* 0x000fea0003800000 */
.L_x_56223:
[----:B------:R-:W0:Y:S02]  /*3930*/  F2I.S64.TRUNC R4, R4 ;  /* 0x0000000400047311 */ /* 0x000e24000020d900 */
[----:B0-----:R-:W-:Y:S01]  /*3940*/  PRMT R22, R4, 0x7610, R22 ;  /* 0x0000761004167816 */ /* 0x001fe20000000016 */
[----:B------:R-:W-:Y:S06]  /*3950*/  BRA `(.L_x_56203) ;  /* 0x00000004000c7947 */ /* 0x000fec0003800000 */
.L_x_56221:
        /* <DEDUP_REMOVED lines=21> */
.L_x_56230:
[----:B------:R-:W-:Y:S05]  /*3ab0*/  BSYNC B1 ;  /* 0x0000000000017941 */ /* 0x000fea0003800000 */
.L_x_56229:
[----:B------:R-:W-:Y:S01]  /*3ac0*/  IMAD.SHL.U32 R3, R3, 0x200000, RZ ;  /* 0x0020000003037824 */ /* 0x000fe200078e00ff */
[----:B------:R-:W-:-:S04]  /*3ad0*/  LEA R5, R0, 0x37800000, 0x17 ;  /* 0x3780000000057811 */ /* 0x000fc800078eb8ff */
[----:B------:R-:W-:-:S07]  /*3ae0*/  LOP3.LUT R4, R5, R3, R6, 0xfe, !PT ;  /* 0x0000000305047212 */ /* 0x000fce00078efe06 */
.L_x_56228:
[----:B------:R-:W-:Y:S05]  /*3af0*/  BSYNC B0 ;  /* 0x0000000000007941 */ /* 0x000fea0003800000 */
.L_x_56227:
[----:B------:R-:W0:Y:S02]  /*3b00*/  F2I.S64.TRUNC R4, R4 ;  /* 0x0000000400047311 */ /* 0x000e24000020d900 */
[----:B0-----:R-:W-:Y:S01]  /*3b10*/  PRMT R22, R4, 0x7610, R22 ;  /* 0x0000761004167816 */ /* 0x001fe20000000016 */
[----:B------:R-:W-:Y:S06]  /*3b20*/  BRA `(.L_x_56203) ;  /* 0x0000000000987947 */ /* 0x000fec0003800000 */
.L_x_56220:
        /* <DEDUP_REMOVED lines=14> */
.L_x_56234:
[----:B------:R-:W-:Y:S05]  /*3c10*/  BSYNC B0 ;  /* 0x0000000000007941 */ /* 0x000fea0003800000 */
.L_x_56233:
[----:B------:R-:W0:Y:S02]  /*3c20*/  F2I.S64.TRUNC R4, R4 ;  /* 0x0000000400047311 */ /* 0x000e24000020d900 */
[----:B0-----:R-:W-:Y:S01]  /*3c30*/  PRMT R22, R4, 0x7610, R22 ;  /* 0x0000761004167816 */ /* 0x001fe20000000016 */
[----:B------:R-:W-:Y:S06]  /*3c40*/  BRA `(.L_x_56203) ;  /* 0x0000000000507947 */ /* 0x000fec0003800000 */
.L_x_56208:
        /* <DEDUP_REMOVED lines=16> */
.L_x_56235:
[----:B------:R-:W-:Y:S05]  /*3d50*/  BRA `(.L_x_56203) ;  /* 0x00000000000c7947 */ /* 0x000fea0003800000 */
.L_x_56232:
[----:B------:R0:W5:Y:S01]  /*3d60*/  LDG.E.U8 R22, desc[UR36][R6.64] ;  /* 0x0000002406167981 */ /* 0x000162000c1e1100 */
[----:B------:R-:W-:Y:S05]  /*3d70*/  BRA `(.L_x_56203) ;  /* 0x0000000000047947 */ /* 0x000fea0003800000 */
.L_x_56231:
[----:B------:R0:W5:Y:S02]  /*3d80*/  LDG.E.U8 R22, desc[UR36][R6.64] ;  /* 0x0000002406167981 */ /* 0x000164000c1e1100 */
.L_x_56203:
[----:B------:R-:W-:Y:S05]  /*3d90*/  BSYNC B6 ;  /* 0x0000000000067941 */ /* 0x000fea0003800000 */
.L_x_56202:
[----:B0-----:R-:W-:Y:S01]  /*3da0*/  ISETP.NE.AND P0, PT, R2, RZ, PT ;  /* 0x000000ff0200720c */ /* 0x001fe20003f05270 */
[----:B------:R-:W-:Y:S02]  /*3db0*/  IMAD.MOV.U32 R19, RZ, RZ, 0xff ;  /* 0x000000ffff137424 */ /* 0x000fe400078e00ff */
[----:B------:R-:W-:Y:S02]  /*3dc0*/  IMAD.MOV.U32 R18, RZ, RZ, 0xff ;  /* 0x000000ffff127424 */ /* 0x000fe400078e00ff */
[----:B------:R-:W-:Y:S02]  /*3dd0*/  IMAD.MOV.U32 R17, RZ, RZ, 0xff ;  /* 0x000000ffff117424 */ /* 0x000fe400078e00ff */
[----:B------:R-:W-:-:S06]  /*3de0*/  IMAD.MOV.U32 R3, RZ, RZ, 0xff ;  /* 0x000000ffff037424 */ /* 0x000fcc00078e00ff */
[----:B------:R-:W-:Y:S05]  /*3df0*/  @!P0 BRA `(.L_x_56236) ;  /* 0x0000000000908947 */ /* 0x000fea0003800000 */
[----:B------:R-:W0:Y:S01]  /*3e00*/  S2R R0, SR_TID.X ;  /* 0x0000000000007919 */ /* 0x000e220000002100 */
[----:B------:R-:W-:Y:S01]  /*3e10*/  BSSY B0, `(.L_x_56237) ;  /* 0x0000007000007945 */ /* 0x000fe20003800000 */
[----:B0-----:R-:W-:-:S13]  /*3e20*/  ISETP.GE.AND P0, PT, R0, R23, PT ;  /* 0x000000170000720c */ /* 0x001fda0003f06270 */
[----:B------:R-:W-:Y:S05]  /*3e30*/  @P0 BRA `(.L_x_56238) ;  /* 0x0000000000100947 */ /* 0x000fea0003800000 */
[----:B-----5:R-:W-:Y:S02]  /*3e40*/  LOP3.LUT R24, R24, 0xff, RZ, 0xc0, !PT ;  /* 0x000000ff18187812 */ /* 0x020fe400078ec0ff */
[----:B------:R-:W-:-:S07]  /*3e50*/  MOV R9, 0x3e70 ;  /* 0x00003e7000097802 */ /* 0x000fce0000000f00 */
[----:B-1234-:R-:W-:Y:S05]  /*3e60*/  CALL.REL.NOINC `($__internal_71_$__cuda_sm20_rem_u16) ;  /* 0x0000004000787944 */ /* 0x01efea0003c00000 */
[----:B------:R-:W-:-:S07]  /*3e70*/  PRMT R3, R8, 0x7610, R3 ;  /* 0x0000761008037816 */ /* 0x000fce0000000003 */
.L_x_56238:
[----:B------:R-:W-:Y:S05]  /*3e80*/  BSYNC B0 ;  /* 0x0000000000007941 */ /* 0x000fea0003800000 */
.L_x_56237:
[----:B-1234-:R-:W-:Y:S01]  /*3e90*/  VIADD R4, R0, 0x80 ;  /* 0x0000008000047836 */ /* 0x01efe20000000000 */
[----:B------:R-:W-:Y:S04]  /*3ea0*/  BSSY B0, `(.L_x_56239) ;  /* 0x0000007000007945 */ /* 0x000fe80003800000 */
[----:B------:R-:W-:-:S13]  /*3eb0*/  ISETP.GE.AND P0, PT, R4, R23, PT ;  /* 0x000000170400720c */ /* 0x000fda0003f06270 */
[----:B------:R-:W-:Y:S05]  /*3ec0*/  @P0 BRA `(.L_x_56240) ;  /* 0x0000000000100947 */ /* 0x000fea0003800000 */
[----:B-----5:R-:W-:Y:S02]  /*3ed0*/  LOP3.LUT R24, R26, 0xff, RZ, 0xc0, !PT ;  /* 0x000000ff1a187812 */ /* 0x020fe400078ec0ff */
[----:B------:R-:W-:-:S07]  /*3ee0*/  MOV R9, 0x3f00 ;  /* 0x00003f0000097802 */ /* 0x000fce0000000f00 */
[----:B------:R-:W-:Y:S05]  /*3ef0*/  CALL.REL.NOINC `($__internal_71_$__cuda_sm20_rem_u16) ;  /* 0x0000004000547944 */ /* 0x000fea0003c00000 */
[----:B------:R-:W-:-:S07]  /*3f00*/  PRMT R17, R8, 0x7610, R17 ;  /* 0x0000761008117816 */ /* 0x000fce0000000011 */
.L_x_56240:
[----:B------:R-:W-:Y:S05]  /*3f10*/  BSYNC B0 ;  /* 0x0000000000007941 */ /* 0x000fea0003800000 */
.L_x_56239:
[----:B------:R-:W-:Y:S01]  /*3f20*/  VIADD R4, R0, 0x100 ;  /* 0x0000010000047836 */ /* 0x000fe20000000000 */
[----:B------:R-:W-:Y:S04]  /*3f30*/  BSSY B0, `(.L_x_56241) ;  /* 0x0000007000007945 */ /* 0x000fe80003800000 */
[----:B------:R-:W-:-:S13]  /*3f40*/  ISETP.GE.AND P0, PT, R4, R23, PT ;  /* 0x000000170400720c */ /* 0x000fda0003f06270 */
[----:B------:R-:W-:Y:S05]  /*3f50*/  @P0 BRA `(.L_x_56242) ;  /* 0x0000000000100947 */ /* 0x000fea0003800000 */
[----:B-----5:R-:W-:Y:S02]  /*3f60*/  LOP3.LUT R24, R16, 0xff, RZ, 0xc0, !PT ;  /* 0x000000ff10187812 */ /* 0x020fe400078ec0ff */
[----:B------:R-:W-:-:S07]  /*3f70*/  MOV R9, 0x3f90 ;  /* 0x00003f9000097802 */ /* 0x000fce0000000f00 */
[----:B------:R-:W-:Y:S05]  /*3f80*/  CALL.REL.NOINC `($__internal_71_$__cuda_sm20_rem_u16) ;  /* 0x0000004000307944 */ /* 0x000fea0003c00000 */
[----:B------:R-:W-:-:S07]  /*3f90*/  PRMT R18, R8, 0x7610, R18 ;  /* 0x0000761008127816 */ /* 0x000fce0000000012 */
.L_x_56242:
[----:B------:R-:W-:Y:S05]  /*3fa0*/  BSYNC B0 ;  /* 0x0000000000007941 */ /* 0x000fea0003800000 */
.L_x_56241:
        /* <DEDUP_REMOVED lines=8> */
.L_x_56243:
[----:B------:R-:W-:Y:S05]  /*4030*/  BSYNC B0 ;  /* 0x0000000000007941 */ /* 0x000fea0003800000 */
.L_x_56236:
[----:B-----5:R-:W0:Y:S01]  /*4040*/  S2R R16, SR_TID.X ;  /* 0x0000000000107919 */ /* 0x020e220000002100 */
[----:B------:R-:W1:Y:S01]  /*4050*/  LDC.U8 R2, c[0x0][0x234] ;  /* 0x00008d00ff027b82 */ /* 0x000e620000000000 */
[----:B------:R-:W-:Y:S01]  /*4060*/  BSSY B6, `(.L_x_56244) ;  /* 0x0000100000067945 */ /* 0x000fe20003800000 */
[----:B0-----:R-:W-:-:S13]  /*4070*/  ISETP.GE.AND P0, PT, R16, R23, PT ;  /* 0x000000171000720c */ /* 0x001fda0003f06270 */
[----:B------:R-:W-:Y:S05]  /*4080*/  @P0 BRA `(.L_x_56245) ;  /* 0x0000000c00f40947 */ /* 0x000fea0003800000 */
[----:B------:R-:W0:Y:S01]  /*4090*/  LDC.64 R8, c[0x0][0x218] ;  /* 0x00008600ff087b82 */ /* 0x000e220000000a00 */
        /* <DEDUP_REMOVED lines=19> */
.L_x_56249:
[----:B------:R0:W-:Y:S01]  /*41d0*/  STG.E.U8 desc[UR36][R8.64], R3 ;  /* 0x0000000308007986 */ /* 0x0001e2000c101124 */
[----:B------:R-:W-:Y:S05]  /*41e0*/  BRA `(.L_x_56251) ;  /* 0x0000000c00987947 */ /* 0x000fea0003800000 */
.L_x_56248:
        /* <DEDUP_REMOVED lines=10> */
.L_x_56253:
[----:B------:R-:W-:-:S05]  /*4290*/  LOP3.LUT R3, R3, 0xff, RZ, 0xc0, !PT ;  /* 0x000000ff03037812 */ /* 0x000fca00078ec0ff */
[----:B------:R0:W-:Y:S01]  /*42a0*/  STG.E desc[UR36][R8.64], R3 ;  /* 0x0000000308007986 */ /* 0x0001e2000c101924 */
[----:B------:R-:W-:Y:S05]  /*42b0*/  BRA `(.L_x_56251) ;  /* 0x0000000c00647947 */ /* 0x000fea0003800000 */
.L_x_56252:
[----:B------:R-:W-:-:S05]  /*42c0*/  LOP3.LUT R3, R3, 0xff, RZ, 0xc0, !PT ;  /* 0x000000ff03037812 */ /* 0x000fca00078ec0ff */
[----:B------:R0:W-:Y:S01]  /*42d0*/  STG.E.U16 desc[UR36][R8.64], R3 ;  /* 0x0000000308007986 */ /* 0x0001e2000c101524 */
[----:B------:R-:W-:Y:S05]  /*42e0*/  BRA `(.L_x_56251) ;  /* 0x0000000c00587947 */ /* 0x000fea0003800000 */
.L_x_56247:
        /* <DEDUP_REMOVED lines=10> */
.L_x_56255:
[----:B------:R-:W-:-:S04]  /*4390*/  LOP3.LUT R3, R3, 0xff, RZ, 0xc0, !PT ;  /* 0x000000ff03037812 */ /* 0x000fc800078ec0ff */
[----:B------:R-:W0:Y:S02]  /*43a0*/  I2F.U16 R0, R3 ;  /* 0x0000000300007306 */ /* 0x000e240000101000 */
[----:B0-----:R-:W-:-:S05]  /*43b0*/  F2FP.F16.F32.PACK_AB R0, RZ, R0 ;  /* 0x00000000ff00723e */ /* 0x001fca00000000ff */
[----:B------:R0:W-:Y:S01]  /*43c0*/  STG.E.U16 desc[UR36][R8.64], R0 ;  /* 0x0000000008007986 */ /* 0x0001e2000c101524 */
[----:B------:R-:W-:Y:S05]  /*43d0*/  BRA `(.L_x_56251) ;  /* 0x0000000c001c7947 */ /* 0x000fea0003800000 */
.L_x_56254:
        /* <DEDUP_REMOVED lines=11> */
.L_x_56257:
[----:B------:R-:W-:-:S06]  /*4490*/  LOP3.LUT R3, R3, 0xff, RZ, 0xc0, !PT ;  /* 0x000000ff03037812 */ /* 0x000fcc00078ec0ff */
[----:B------:R-:W0:Y:S02]  /*44a0*/  I2F.U16 R3, R3 ;  /* 0x0000000300037306 */ /* 0x000e240000101000 */
[----:B0-----:R-:W-:-:S04]  /*44b0*/  F2FP.F16.F32.PACK_AB R3, RZ, R3 ;  /* 0x00000003ff03723e */ /* 0x001fc800000000ff */
[----:B------:R-:W-:-:S05]  /*44c0*/  PRMT R3, R3, 0x5410, RZ ;  /* 0x0000541003037816 */ /* 0x000fca00000000ff */
[----:B------:R0:W-:Y:S01]  /*44d0*/  STG.E desc[UR36][R8.64], R3 ;  /* 0x0000000308007986 */ /* 0x0001e2000c101924 */
[----:B------:R-:W-:Y:S05]  /*44e0*/  BRA `(.L_x_56251) ;  /* 0x0000000800d87947 */ /* 0x000fea0003800000 */
.L_x_56256:
[----:B------:R-:W-:-:S06]  /*44f0*/  LOP3.LUT R4, R3, 0xff, RZ, 0xc0, !PT ;  /* 0x000000ff03047812 */ /* 0x000fcc00078ec0ff */
[----:B------:R-:W0:Y:S02]  /*4500*/  I2F.F64.U16 R4, R4 ;  /* 0x0000000400047312 */ /* 0x000e240000101800 */
[----:B0-----:R0:W-:Y:S01]  /*4510*/  STG.E.64 desc[UR36][R8.64], R4 ;  /* 0x0000000408007986 */ /* 0x0011e2000c101b24 */
[----:B------:R-:W-:Y:S05]  /*4520*/  BRA `(.L_x_56251) ;  /* 0x0000000800c87947 */ /* 0x000fea0003800000 */
.L_x_56246:
        /* <DEDUP_REMOVED lines=12> */
.L_x_56260:
[----:B------:R-:W-:Y:S02]  /*45f0*/  LOP3.LUT R4, R3, 0xff, RZ, 0xc0, !PT ;  /* 0x000000ff03047812 */ /* 0x000fe400078ec0ff */
[----:B------:R-:W-:-:S04]  /*4600*/  CS2R R6, SRZ ;  /* 0x0000000000067805 */ /* 0x000fc8000001ff00 */
[----:B------:R-:W0:Y:S02]  /*4610*/  I2F.F64.U16 R4, R4 ;  /* 0x0000000400047312 */ /* 0x000e240000101800 */
[----:B0-----:R0:W-:Y:S01]  /*4620*/  STG.E.128 desc[UR36][R8.64], R4 ;  /* 0x0000000408007986 */ /* 0x0011e2000c101d24 */
[----:B------:R-:W-:Y:S05]  /*4630*/  BRA `(.L_x_56251) ;  /* 0x0000000800847947 */ /* 0x000fea0003800000 */
.L_x_56259:
        /* <DEDUP_REMOVED lines=8> */
[----:B------:R-:W0:Y:S02]  /*46c0*/  I2F.U16 R7, R4 ;  /* 0x0000000400077306 */ /* 0x000e240000101000 */
        /* <DEDUP_REMOVED lines=13> */
.L_x_56264:
[----:B------:R-:W-:Y:S05]  /*47a0*/  BSYNC B0 ;  /* 0x0000000000007941 */ /* 0x000fea0003800000 */
.L_x_56263:
[----:B------:R-:W-:-:S05]  /*47b0*/  LOP3.LUT R5, R0, R5, RZ, 0xfc, !PT ;  /* 0x0000000500057212 */ /* 0x000fca00078efcff */
[----:B------:R0:W-:Y:S01]  /*47c0*/  STG.E.U8 desc[UR36][R8.64], R5 ;  /* 0x0000000508007986 */ /* 0x0001e2000c101124 */
[----:B------:R-:W-:Y:S05]  /*47d0*/  BRA `(.L_x_56251) ;  /* 0x00000008001c7947 */ /* 0x000fea0003800000 */
.L_x_56262:
        /* <DEDUP_REMOVED lines=14> */
.L_x_56266:
[----:B------:R-:W-:Y:S01]  /*48c0*/  IMAD.MOV.U32 R0, RZ, RZ, 0x7f ;  /* 0x0000007fff007424 */ /* 0x000fe200078e00ff */
[----:B------:R-:W-:-:S04]  /*48d0*/  ISETP.GT.U32.AND P0, PT, R3, 0x7f800000, PT ;  /* 0x7f8000000300780c */ /* 0x000fc80003f04070 */
[----:B------:R-:W-:-:S09]  /*48e0*/  SEL R0, R0, 0x7c, P0 ;  /* 0x0000007c00007807 */ /* 0x000fd20000000000 */
.L_x_56267:
[----:B------:R-:W-:Y:S05]  /*48f0*/  BSYNC B0 ;  /* 0x0000000000007941 */ /* 0x000fea0003800000 */
.L_x_56265:
[----:B------:R-:W-:-:S04]  /*4900*/  LOP3.LUT R3, R5, 0x80000000, RZ, 0xc0, !PT ;  /* 0x8000000005037812 */ /* 0x000fc800078ec0ff */
[----:B------:R-:W-:-:S04]  /*4910*/  SHF.R.U32.HI R3, RZ, 0x18, R3 ;  /* 0x00000018ff037819 */ /* 0x000fc80000011603 */
[----:B------:R-:W-:-:S05]  /*4920*/  LOP3.LUT R3, R0, R3, RZ, 0xfc, !PT ;  /* 0x0000000300037212 */ /* 0x000fca00078efcff */
[----:B------:R0:W-:Y:S01]  /*4930*/  STG.E.U8 desc[UR36][R8.64], R3 ;  /* 0x0000000308007986 */ /* 0x0001e2000c101124 */
[----:B------:R-:W-:Y:S05]  /*4940*/  BRA `(.L_x_56251) ;  /* 0x0000000400c07947 */ /* 0x000fea0003800000 */
.L_x_56261:
[----:B------:R-:W-:-:S04]  /*4950*/  LOP3.LUT R3, R3, 0xff, RZ, 0xc0, !PT ;  /* 0x000000ff03037812 */ /* 0x000fc800078ec0ff */
[----:B------:R-:W0:Y:S02]  /*4960*/  I2F.U16 R0, R3 ;  /* 0x0000000300007306 */ /* 0x000e240000101000 */
[----:B0-----:R-:W-:-:S05]  /*4970*/  F2FP.BF16.F32.PACK_AB R0, RZ, R0 ;  /* 0x00000000ff00723e */ /* 0x001fca00000010ff */
[----:B------:R0:W-:Y:S01]  /*4980*/  STG.E.U16 desc[UR36][R8.64], R0 ;  /* 0x0000000008007986 */ /* 0x0001e2000c101524 */
[----:B------:R-:W-:Y:S05]  /*4990*/  BRA `(.L_x_56251) ;  /* 0x0000000400ac7947 */ /* 0x000fea0003800000 */
.L_x_56258:
        /* <DEDUP_REMOVED lines=11> */
.L_x_56270:
        /* <DEDUP_REMOVED lines=18> */
.L_x_56273:
[----:B------:R-:W-:-:S04]  /*4b70*/  LOP3.LUT R3, R5, 0x80000000, RZ, 0xc0, !PT ;  /* 0x8000000005037812 */ /* 0x000fc800078ec0ff */
[----:B------:R-:W-:-:S04]  /*4b80*/  SHF.R.U32.HI R3, RZ, 0x18, R3 ;  /* 0x00000018ff037819 */ /* 0x000fc80000011603 */
[----:B------:R-:W-:-:S04]  /*4b90*/  LOP3.LUT R0, R0, R3, RZ, 0xfc, !PT ;  /* 0x0000000300007212 */ /* 0x000fc800078efcff */
[----:B------:R-:W-:-:S07]  /*4ba0*/  PRMT R4, R0, 0x7610, R4 ;  /* 0x0000761000047816 */ /* 0x000fce0000000004 */
.L_x_56272:
[----:B------:R-:W-:Y:S05]  /*4bb0*/  BSYNC B0 ;  /* 0x0000000000007941 */ /* 0x000fea0003800000 */
.L_x_56271:
[----:B------:R4:W-:Y:S01]  /*4bc0*/  STG.E.U8 desc[UR36][R8.64], R4 ;  /* 0x0000000408007986 */ /* 0x0009e2000c101124 */
[----:B------:R-:W-:Y:S05]  /*4bd0*/  BRA `(.L_x_56251) ;  /* 0x00000004001c7947 */ /* 0x000fea0003800000 */
.L_x_56269:
        /* <DEDUP_REMOVED lines=18> */
.L_x_56276:
[----:B------:R-:W-:-:S04]  /*4d00*/  LOP3.LUT R3, R5, 0x80000000, RZ, 0xc0, !PT ;  /* 0x8000000005037812 */ /* 0x000fc800078ec0ff */
[----:B------:R-:W-:-:S04]  /*4d10*/  SHF.R.U32.HI R3, RZ, 0x18, R3 ;  /* 0x00000018ff037819 */ /* 0x000fc80000011603 */
[----:B------:R-:W-:-:S04]  /*4d20*/  LOP3.LUT R0, R0, R3, RZ, 0xfc, !PT ;  /* 0x0000000300007212 */ /* 0x000fc800078efcff */
[----:B------:R-:W-:-:S07]  /*4d30*/  PRMT R4, R0, 0x7610, R4 ;  /* 0x0000761000047816 */ /* 0x000fce0000000004 */
.L_x_56275:
[----:B------:R-:W-:Y:S05]  /*4d40*/  BSYNC B0 ;  /* 0x0000000000007941 */ /* 0x000fea0003800000 */
.L_x_56274:
[----:B------:R3:W-:Y:S01]  /*4d50*/  STG.E.U8 desc[UR36][R8.64], R4 ;  /* 0x0000000408007986 */ /* 0x0007e2000c101124 */
[----:B------:R-:W-:Y:S05]  /*4d60*/  BRA `(.L_x_56251) ;  /* 0x0000000000b87947 */ /* 0x000fea0003800000 */
.L_x_56268:
[----:B------:R-:W-:-:S13]  /*4d70*/  ISETP.NE.AND P0, PT, R0, 0x1c, PT ;  /* 0x0000001c0000780c */ /* 0x000fda0003f05270 */
[----:B------:R-:W-:Y:S05]  /*4d80*/  @!P0 BRA `(.L_x_56277) ;  /* 0x0000000000a88947 */ /* 0x000fea0003800000 */
[----:B------:R-:W-:-:S13]  /*4d90*/  ISETP.NE.AND P0, PT, R0, 0x1d, PT ;  /* 0x0000001d0000780c */ /* 0x000fda0003f05270 */
[----:B------:R-:W-:Y:S05]  /*4da0*/  @!P0 BRA `(.L_x_56278) ;  /* 0x0000000000908947 */ /* 0x000fea0003800000 */
[----:B------:R-:W-:-:S13]  /*4db0*/  ISETP.NE.AND P0, PT, R0, 0x2c, PT ;  /* 0x0000002c0000780c */ /* 0x000fda0003f05270 */
[----:B------:R-:W-:Y:S05]  /*4dc0*/  @P0 BRA `(.L_x_56250) ;  /* 0x0000000000440947 */ /* 0x000fea0003800000 */
[----:B------:R-:W-:-:S04]  /*4dd0*/  LOP3.LUT R5, R3, 0xff, RZ, 0xc0, !PT ;  /* 0x000000ff03057812 */ /* 0x000fc800078ec0ff */
        /* <DEDUP_REMOVED lines=16> */
.L_x_56250:
        /* <DEDUP_REMOVED lines=16> */
.L_x_56279:
[----:B------:R-:W-:Y:S05]  /*4fe0*/  BRA `(.L_x_56251) ;  /* 0x0000000000187947 */ /* 0x000fea0003800000 */
.L_x_56278:
[----:B------:R-:W-:Y:S01]  /*4ff0*/  LOP3.LUT R4, R3, 0xff, RZ, 0xc0, !PT ;  /* 0x000000ff03047812 */ /* 0x000fe200078ec0ff */
[----:B------:R-:W-:-:S05]  /*5000*/  IMAD.MOV.U32 R5, RZ, RZ, RZ ;  /* 0x000000ffff057224 */ /* 0x000fca00078e00ff */
[----:B------:R2:W-:Y:S01]  /*5010*/  STG.E.64 desc[UR36][R8.64], R4 ;  /* 0x0000000408007986 */ /* 0x0005e2000c101b24 */
[----:B------:R-:W-:Y:S05]  /*5020*/  BRA `(.L_x_56251) ;  /* 0x0000000000087947 */ /* 0x000fea0003800000 */
.L_x_56277:
[----:B------:R-:W-:-:S05]  /*5030*/  LOP3.LUT R3, R3, 0xff, RZ, 0xc0, !PT ;  /* 0x000000ff03037812 */ /* 0x000fca00078ec0ff */
[----:B------:R0:W-:Y:S02]  /*5040*/  STG.E desc[UR36][R8.64], R3 ;  /* 0x0000000308007986 */ /* 0x0001e4000c101924 */
.L_x_56251:
[----:B------:R-:W-:-:S07]  /*5050*/  VIADD R16, R16, 0x80 ;  /* 0x0000008010107836 */ /* 0x000fce0000000000 */
.L_x_56245:
[----:B------:R-:W-:Y:S05]  /*5060*/  BSYNC B6 ;  /* 0x0000000000067941 */ /* 0x000fea0003800000 */
.L_x_56244:
        /* <DEDUP_REMOVED lines=23> */
.L_x_56285:
[----:B------:R0:W-:Y:S01]  /*51e0*/  STG.E.U8 desc[UR36][R8.64], R17 ;  /* 0x0000001108007986 */ /* 0x0001e2000c101124 */
[----:B------:R-:W-:Y:S05]  /*51f0*/  BRA `(.L_x_56287) ;  /* 0x0000000c00987947 */ /* 0x000fea0003800000 */
.L_x_56284:
        /* <DEDUP_REMOVED lines=10> */
.L_x_56289:
[----:B------:R-:W-:-:S05]  /*52a0*/  LOP3.LUT R17, R17, 0xff, RZ, 0xc0, !PT ;  /* 0x000000ff11117812 */ /* 0x000fca00078ec0ff */
[----:B------:R0:W-:Y:S01]  /*52b0*/  STG.E desc[UR36][R8.64], R17 ;  /* 0x0000001108007986 */ /* 0x0001e2000c101924 */
[----:B------:R-:W-:Y:S05]  /*52c0*/  BRA `(.L_x_56287) ;  /* 0x0000000c00647947 */ /* 0x000fea0003800000 */
.L_x_56288:
[----:B------:R-:W-:-:S05]  /*52d0*/  LOP3.LUT R17, R17, 0xff, RZ, 0xc0, !PT ;  /* 0x000000ff11117812 */ /* 0x000fca00078ec0ff */
[----:B------:R0:W-:Y:S01]  /*52e0*/  STG.E.U16 desc[UR36][R8.64], R17 ;  /* 0x0000001108007986 */ /* 0x0001e2000c101524 */
[----:B------:R-:W-:Y:S05]  /*52f0*/  BRA `(.L_x_56287) ;  /* 0x0000000c00587947 */ /* 0x000fea0003800000 */
.L_x_56283:
        /* <DEDUP_REMOVED lines=10> */
.L_x_56291:
[----:B------:R-:W-:-:S04]  /*53a0*/  LOP3.LUT R17, R17, 0xff, RZ, 0xc0, !PT ;  /* 0x000000ff11117812 */ /* 0x000fc800078ec0ff */
[----:B------:R-:W0:Y:S02]  /*53b0*/  I2F.U16 R0, R17 ;  /* 0x0000001100007306 */ /* 0x000e240000101000 */
[----:B0-----:R-:W-:-:S05]  /*53c0*/  F2FP.F16.F32.PACK_AB R0, RZ, R0 ;  /* 0x00000000ff00723e */ /* 0x001fca00000000ff */
[----:B------:R0:W-:Y:S01]  /*53d0*/  STG.E.U16 desc[UR36][R8.64], R0 ;  /* 0x0000000008007986 */ /* 0x0001e2000c101524 */
[----:B------:R-:W-:Y:S05]  /*53e0*/  BRA `(.L_x_56287) ;  /* 0x0000000c001c7947 */ /* 0x000fea0003800000 */
.L_x_56290:
        /* <DEDUP_REMOVED lines=11> */
.L_x_56293:
[----:B------:R-:W-:-:S06]  /*54a0*/  LOP3.LUT R17, R17, 0xff, RZ, 0xc0, !PT ;  /* 0x000000ff11117812 */ /* 0x000fcc00078ec0ff */
[----:B------:R-:W0:Y:S02]  /*54b0*/  I2F.U16 R17, R17 ;  /* 0x0000001100117306 */ /* 0x000e240000101000 */
[----:B0-----:R-:W-:-:S04]  /*54c0*/  F2FP.F16.F32.PACK_AB R3, RZ, R17 ;  /* 0x00000011ff03723e */ /* 0x001fc800000000ff */
[----:B------:R-:W-:-:S05]  /*54d0*/  PRMT R3, R3, 0x5410, RZ ;  /* 0x0000541003037816 */ /* 0x000fca00000000ff */
[----:B------:R0:W-:Y:S01]  /*54e0*/  STG.E desc[UR36][R8.64], R3 ;  /* 0x0000000308007986 */ /* 0x0001e2000c101924 */
[----:B------:R-:W-:Y:S05]  /*54f0*/  BRA `(.L_x_56287) ;  /* 0x0000000800d87947 */ /* 0x000fea0003800000 */
.L_x_56292:
[----:B------:R-:W-:-:S06]  /*5500*/  LOP3.LUT R4, R17, 0xff, RZ, 0xc0, !PT ;  /* 0x000000ff11047812 */ /* 0x000fcc00078ec0ff */
[----:B------:R-:W0:Y:S02]  /*5510*/  I2F.F64.U16 R4, R4 ;  /* 0x0000000400047312 */ /* 0x000e240000101800 */
[----:B0-----:R0:W-:Y:S01]  /*5520*/  STG.E.64 desc[UR36][R8.64], R4 ;  /* 0x0000000408007986 */ /* 0x0011e2000c101b24 */
[----:B------:R-:W-:Y:S05]  /*5530*/  BRA `(.L_x_56287) ;  /* 0x0000000800c87947 */ /* 0x000fea0003800000 */
.L_x_56282:
        /* <DEDUP_REMOVED lines=12> */
.L_x_56296:
[----:B------:R-:W-:Y:S02]  /*5600*/  LOP3.LUT R4, R17, 0xff, RZ, 0xc0, !PT ;  /* 0x000000ff11047812 */ /* 0x000fe400078ec0ff */
[----:B------:R-:W-:-:S04]  /*5610*/  CS2R R6, SRZ ;  /* 0x0000000000067805 */ /* 0x000fc8000001ff00 */
[----:B------:R-:W0:Y:S02]  /*5620*/  I2F.F64.U16 R4, R4 ;  /* 0x0000000400047312 */ /* 0x000e240000101800 */
[----:B0-----:R0:W-:Y:S01]  /*5630*/  STG.E.128 desc[UR36][R8.64], R4 ;  /* 0x0000000408007986 */ /* 0x0011e2000c101d24 */
[----:B------:R-:W-:Y:S05]  /*5640*/  BRA `(.L_x_56287) ;  /* 0x0000000800847947 */ /* 0x000fea0003800000 */
.L_x_56295:
        /* <DEDUP_REMOVED lines=22> */
.L_x_56300:
[----:B------:R-:W-:Y:S05]  /*57b0*/  BSYNC B0 ;  /* 0x0000000000007941 */ /* 0x000fea0003800000 */
.L_x_56299:
[----:B------:R-:W-:-:S05]  /*57c0*/  LOP3.LUT R5, R0, R5, RZ, 0xfc, !PT ;  /* 0x0000000500057212 */ /* 0x000fca00078efcff */
[----:B------:R0:W-:Y:S01]  /*57d0*/  STG.E.U8 desc[UR36][R8.64], R5 ;  /* 0x0000000508007986 */ /* 0x0001e2000c101124 */
[----:B------:R-:W-:Y:S05]  /*57e0*/  BRA `(.L_x_56287) ;  /* 0x00000008001c7947 */ /* 0x000fea0003800000 */
.L_x_56298:
        /* <DEDUP_REMOVED lines=14> */
.L_x_56302:
[----:B------:R-:W-:Y:S01]  /*58d0*/  IMAD.MOV.U32 R0, RZ, RZ, 0x7f ;  /* 0x0000007fff007424 */ /* 0x000fe200078e00ff */
[----:B------:R-:W-:-:S04]  /*58e0*/  ISETP.GT.U32.AND P0, PT, R3, 0x7f800000, PT ;  /* 0x7f8000000300780c */ /* 0x000fc80003f04070 */
[----:B------:R-:W-:-:S09]  /*58f0*/  SEL R0, R0, 0x7c, P0 ;  /* 0x0000007c00007807 */ /* 0x000fd20000000000 */
.L_x_56303:
[----:B------:R-:W-:Y:S05]  /*5900*/  BSYNC B0 ;  /* 0x0000000000007941 */ /* 0x000fea0003800000 */
.L_x_56301:
[----:B------:R-:W-:-:S04]  /*5910*/  LOP3.LUT R3, R17, 0x80000000, RZ, 0xc0, !PT ;  /* 0x8000000011037812 */ /* 0x000fc800078ec0ff */
[----:B------:R-:W-:-:S04]  /*5920*/  SHF.R.U32.HI R3, RZ, 0x18, R3 ;  /* 0x00000018ff037819 */ /* 0x000fc80000011603 */
[----:B------:R-:W-:-:S05]  /*5930*/  LOP3.LUT R3, R0, R3, RZ, 0xfc, !PT ;  /* 0x0000000300037212 */ /* 0x000fca00078efcff */
[----:B------:R0:W-:Y:S01]  /*5940*/  STG.E.U8 desc[UR36][R8.64], R3 ;  /* 0x0000000308007986 */ /* 0x0001e2000c101124 */
[----:B------:R-:W-:Y:S05]  /*5950*/  BRA `(.L_x_56287) ;  /* 0x0000000400c07947 */ /* 0x000fea0003800000 */
.L_x_56297:
[----:B------:R-:W-:-:S04]  /*5960*/  LOP3.LUT R17, R17, 0xff, RZ, 0xc0, !PT ;  /* 0x000000ff11117812 */ /* 0x000fc800078ec0ff */
[----:B------:R-:W0:Y:S02]  /*5970*/  I2F.U16 R0, R17 ;  /* 0x0000001100007306 */ /* 0x000e240000101000 */
[----:B0-----:R-:W-:-:S05]  /*5980*/  F2FP.BF16.F32.PACK_AB R0, RZ, R0 ;  /* 0x00000000ff00723e */ /* 0x001fca00000010ff */
[----:B------:R0:W-:Y:S01]  /*5990*/  STG.E.U16 desc[UR36][R8.64], R0 ;  /* 0x0000000008007986 */ /* 0x0001e2000c101524 */
[----:B------:R-:W-:Y:S05]  /*59a0*/  BRA `(.L_x_56287) ;  /* 0x0000000400ac7947 */ /* 0x000fea0003800000 */
.L_x_56294:
        /* <DEDUP_REMOVED lines=11> */
.L_x_56306:
        /* <DEDUP_REMOVED lines=18> */
.L_x_56309:
[----:B------:R-:W-:-:S04]  /*5b80*/  LOP3.LUT R3, R17, 0x80000000, RZ, 0xc0, !PT ;  /* 0x8000000011037812 */ /* 0x000fc800078ec0ff */
[----:B------:R-:W-:-:S04]  /*5b90*/  SHF.R.U32.HI R3, RZ, 0x18, R3 ;  /* 0x00000018ff037819 */ /* 0x000fc80000011603 */
[----:B------:R-:W-:-:S04]  /*5ba0*/  LOP3.LUT R0, R0, R3, RZ, 0xfc, !PT ;  /* 0x0000000300007212 */ /* 0x000fc800078efcff */
[----:B------:R-:W-:-:S07]  /*5bb0*/  PRMT R4, R0, 0x7610, R4 ;  /* 0x0000761000047816 */ /* 0x000fce0000000004 */
.L_x_56308:
[----:B------:R-:W-:Y:S05]  /*5bc0*/  BSYNC B0 ;  /* 0x0000000000007941 */ /* 0x000fea0003800000 */
.L_x_56307:
[----:B------:R3:W-:Y:S01]  /*5bd0*/  STG.E.U8 desc[UR36][R8.64], R4 ;  /* 0x0000000408007986 */ /* 0x0007e2000c101124 */
[----:B------:R-:W-:Y:S05]  /*5be0*/  BRA `(.L_x_56287) ;  /* 0x00000004001c7947 */ /* 0x000fea0003800000 */
.L_x_56305:
        /* <DEDUP_REMOVED lines=18> */
.L_x_56312:
[----:B------:R-:W-:-:S04]  /*5d10*/  LOP3.LUT R3, R17, 0x80000000, RZ, 0xc0, !PT ;  /* 0x8000000011037812 */ /* 0x000fc800078ec0ff */
[----:B------:R-:W-:-:S04]  /*5d20*/  SHF.R.U32.HI R3, RZ, 0x18, R3 ;  /* 0x00000018ff037819 */ /* 0x000fc80000011603 */
[----:B------:R-:W-:-:S04]  /*5d30*/  LOP3.LUT R0, R0, R3, RZ, 0xfc, !PT ;  /* 0x0000000300007212 */ /* 0x000fc800078efcff */
[----:B------:R-:W-:-:S07]  /*5d40*/  PRMT R4, R0, 0x7610, R4 ;  /* 0x0000761000047816 */ /* 0x000fce0000000004 */
.L_x_56311:
[----:B------:R-:W-:Y:S05]  /*5d50*/  BSYNC B0 ;  /* 0x0000000000007941 */ /* 0x000fea0003800000 */
.L_x_56310:
[----:B------:R0:W-:Y:S01]  /*5d60*/  STG.E.U8 desc[UR36][R8.64], R4 ;  /* 0x0000000408007986 */ /* 0x0001e2000c101124 */
[----:B------:R-:W-:Y:S05]  /*5d70*/  BRA `(.L_x_56287) ;  /* 0x0000000000b87947 */ /* 0x000fea0003800000 */
.L_x_56304:
        /* <DEDUP_REMOVED lines=23> */
.L_x_56286:
        /* <DEDUP_REMOVED lines=16> */
.L_x_56315:
[----:B------:R-:W-:Y:S05]  /*5ff0*/  BRA `(.L_x_56287) ;  /* 0x0000000000187947 */ /* 0x000fea0003800000 */
.L_x_56314:
[----:B------:R-:W-:Y:S01]  /*6000*/  LOP3.LUT R4, R17, 0xff, RZ, 0xc0, !PT ;  /* 0x000000ff11047812 */ /* 0x000fe200078ec0ff */
[----:B------:R-:W-:-:S05]  /*6010*/  IMAD.MOV.U32 R5, RZ, RZ, RZ ;  /* 0x000000ffff057224 */ /* 0x000fca00078e00ff */
[----:B------:R2:W-:Y:S01]  /*6020*/  STG.E.64 desc[UR36][R8.64], R4 ;  /* 0x0000000408007986 */ /* 0x0005e2000c101b24 */
[----:B------:R-:W-:Y:S05]  /*6030*/  BRA `(.L_x_56287) ;  /* 0x0000000000087947 */ /* 0x000fea0003800000 */
.L_x_56313:
[----:B------:R-:W-:-:S05]  /*6040*/  LOP3.LUT R17, R17, 0xff, RZ, 0xc0, !PT ;  /* 0x000000ff11117812 */ /* 0x000fca00078ec0ff */
[----:B------:R0:W-:Y:S02]  /*6050*/  STG.E desc[UR36][R8.64], R17 ;  /* 0x0000001108007986 */ /* 0x0001e4000c101924 */
.L_x_56287:
        /* <DEDUP_REMOVED lines=23> */
.L_x_56319:
[----:B------:R0:W-:Y:S01]  /*61d0*/  STG.E.U8 desc[UR36][R8.64], R18 ;  /* 0x0000001208007986 */ /* 0x0001e2000c101124 */
[----:B------:R-:W-:Y:S05]  /*61e0*/  BRA `(.L_x_56321) ;  /* 0x0000000c00987947 */ /* 0x000fea0003800000 */
.L_x_56318:
        /* <DEDUP_REMOVED lines=10> */
.L_x_56323:
[----:B------:R-:W-:-:S05]  /*6290*/  LOP3.LUT R3, R18, 0xff, RZ, 0xc0, !PT ;  /* 0x000000ff12037812 */ /* 0x000fca00078ec0ff */
[----:B------:R0:W-:Y:S01]  /*62a0*/  STG.E desc[UR36][R8.64], R3 ;  /* 0x0000000308007986 */ /* 0x0001e2000c101924 */
[----:B------:R-:W-:Y:S05]  /*62b0*/  BRA `(.L_x_56321) ;  /* 0x0000000c00647947 */ /* 0x000fea0003800000 */
.L_x_56322:
[----:B------:R-:W-:-:S05]  /*62c0*/  LOP3.LUT R3, R18, 0xff, RZ, 0xc0, !PT ;  /* 0x000000ff12037812 */ /* 0x000fca00078ec0ff */
[----:B------:R0:W-:Y:S01]  /*62d0*/  STG.E.U16 desc[UR36][R8.64], R3 ;  /* 0x0000000308007986 */ /* 0x0001e2000c101524 */
[----:B------:R-:W-:Y:S05]  /*62e0*/  BRA `(.L_x_56321) ;  /* 0x0000000c00587947 */ /* 0x000fea0003800000 */
.L_x_56317:
        /* <DEDUP_REMOVED lines=10> */
.L_x_56325:
[----:B------:R-:W-:-:S04]  /*6390*/  LOP3.LUT R18, R18, 0xff, RZ, 0xc0, !PT ;  /* 0x000000ff12127812 */ /* 0x000fc800078ec0ff */
[----:B------:R-:W0:Y:S02]  /*63a0*/  I2F.U16 R0, R18 ;  /* 0x0000001200007306 */ /* 0x000e240000101000 */
[----:B0-----:R-:W-:-:S05]  /*63b0*/  F2FP.F16.F32.PACK_AB R0, RZ, R0 ;  /* 0x00000000ff00723e */ /* 0x001fca00000000ff */
[----:B------:R0:W-:Y:S01]  /*63c0*/  STG.E.U16 desc[UR36][R8.64], R0 ;  /* 0x0000000008007986 */ /* 0x0001e2000c101524 */
[----:B------:R-:W-:Y:S05]  /*63d0*/  BRA `(.L_x_56321) ;  /* 0x0000000c001c7947 */ /* 0x000fea0003800000 */
.L_x_56324:
        /* <DEDUP_REMOVED lines=11> */
.L_x_56327:
[----:B------:R-:W-:-:S06]  /*6490*/  LOP3.LUT R18, R18, 0xff, RZ, 0xc0, !PT ;  /* 0x000000ff12127812 */ /* 0x000fcc00078ec0ff */
[----:B------:R-:W0:Y:S02]  /*64a0*/  I2F.U16 R18, R18 ;  /* 0x0000001200127306 */ /* 0x000e240000101000 */
[----:B0-----:R-:W-:-:S04]  /*64b0*/  F2FP.F16.F32.PACK_AB R3, RZ, R18 ;  /* 0x00000012ff03723e */ /* 0x001fc800000000ff */
[----:B------:R-:W-:-:S05]  /*64c0*/  PRMT R3, R3, 0x5410, RZ ;  /* 0x0000541003037816 */ /* 0x000fca00000000ff */
[----:B------:R0:W-:Y:S01]  /*64d0*/  STG.E desc[UR36][R8.64], R3 ;  /* 0x0000000308007986 */ /* 0x0001e2000c101924 */
[----:B------:R-:W-:Y:S05]  /*64e0*/  BRA `(.L_x_56321) ;  /* 0x0000000800d87947 */ /* 0x000fea0003800000 */
.L_x_56326:
[----:B------:R-:W-:-:S06]  /*64f0*/  LOP3.LUT R4, R18, 0xff, RZ, 0xc0, !PT ;  /* 0x000000ff12047812 */ /* 0x000fcc00078ec0ff */
[----:B------:R-:W0:Y:S02]  /*6500*/  I2F.F64.U16 R4, R4 ;  /* 0x0000000400047312 */ /* 0x000e240000101800 */
[----:B0-----:R0:W-:Y:S01]  /*6510*/  STG.E.64 desc[UR36][R8.64], R4 ;  /* 0x0000000408007986 */ /* 0x0011e2000c101b24 */
[----:B------:R-:W-:Y:S05]  /*6520*/  BRA `(.L_x_56321) ;  /* 0x0000000800c87947 */ /* 0x000fea0003800000 */
.L_x_56316:
        /* <DEDUP_REMOVED lines=12> */
.L_x_56330:
[----:B------:R-:W-:Y:S02]  /*65f0*/  LOP3.LUT R4, R18, 0xff, RZ, 0xc0, !PT ;  /* 0x000000ff12047812 */ /* 0x000fe400078ec0ff */
[----:B------:R-:W-:-:S04]  /*6600*/  CS2R R6, SRZ ;  /* 0x0000000000067805 */ /* 0x000fc8000001ff00 */
[----:B------:R-:W0:Y:S02]  /*6610*/  I2F.F64.U16 R4, R4 ;  /* 0x0000000400047312 */ /* 0x000e240000101800 */
[----:B0-----:R0:W-:Y:S01]  /*6620*/  STG.E.128 desc[UR36][R8.64], R4 ;  /* 0x0000000408007986 */ /* 0x0011e2000c101d24 */
[----:B------:R-:W-:Y:S05]  /*6630*/  BRA `(.L_x_56321) ;  /* 0x0000000800847947 */ /* 0x000fea0003800000 */
.L_x_56329:
        /* <DEDUP_REMOVED lines=22> */
.L_x_56334:
[----:B------:R-:W-:Y:S05]  /*67a0*/  BSYNC B0 ;  /* 0x0000000000007941 */ /* 0x000fea0003800000 */
.L_x_56333:
[----:B------:R-:W-:-:S05]  /*67b0*/  LOP3.LUT R5, R0, R5, RZ, 0xfc, !PT ;  /* 0x0000000500057212 */ /* 0x000fca00078efcff */
[----:B------:R0:W-:Y:S01]  /*67c0*/  STG.E.U8 desc[UR36][R8.64], R5 ;  /* 0x0000000508007986 */ /* 0x0001e2000c101124 */
[----:B------:R-:W-:Y:S05]  /*67d0*/  BRA `(.L_x_56321) ;  /* 0x00000008001c7947 */ /* 0x000fea0003800000 */
.L_x_56332:
        /* <DEDUP_REMOVED lines=14> */
.L_x_56336:
[----:B------:R-:W-:Y:S01]  /*68c0*/  IMAD.MOV.U32 R0, RZ, RZ, 0x7f ;  /* 0x0000007fff007424 */ /* 0x000fe200078e00ff */
[----:B------:R-:W-:-:S04]  /*68d0*/  ISETP.GT.U32.AND P0, PT, R3, 0x7f800000, PT ;  /* 0x7f8000000300780c */ /* 0x000fc80003f04070 */
[----:B------:R-:W-:-:S09]  /*68e0*/  SEL R0, R0, 0x7c, P0 ;  /* 0x0000007c00007807 */ /* 0x000fd20000000000 */
.L_x_56337:
[----:B------:R-:W-:Y:S05]  /*68f0*/  BSYNC B0 ;  /* 0x0000000000007941 */ /* 0x000fea0003800000 */
.L_x_56335:
[----:B------:R-:W-:-:S04]  /*6900*/  LOP3.LUT R3, R5, 0x80000000, RZ, 0xc0, !PT ;  /* 0x8000000005037812 */ /* 0x000fc800078ec0ff */
[----:B------:R-:W-:-:S04]  /*6910*/  SHF.R.U32.HI R3, RZ, 0x18, R3 ;  /* 0x00000018ff037819 */ /* 0x000fc80000011603 */
[----:B------:R-:W-:-:S05]  /*6920*/  LOP3.LUT R3, R0, R3, RZ, 0xfc, !PT ;  /* 0x0000000300037212 */ /* 0x000fca00078efcff */
[----:B------:R0:W-:Y:S01]  /*6930*/  STG.E.U8 desc[UR36][R8.64], R3 ;  /* 0x0000000308007986 */ /* 0x0001e2000c101124 */
[----:B------:R-:W-:Y:S05]  /*6940*/  BRA `(.L_x_56321) ;  /* 0x0000000400c07947 */ /* 0x000fea0003800000 */
.L_x_56331:
[----:B------:R-:W-:-:S04]  /*6950*/  LOP3.LUT R18, R18, 0xff, RZ, 0xc0, !PT ;  /* 0x000000ff12127812 */ /* 0x000fc800078ec0ff */
[----:B------:R-:W0:Y:S02]  /*6960*/  I2F.U16 R0, R18 ;  /* 0x0000001200007306 */ /* 0x000e240000101000 */
[----:B0-----:R-:W-:-:S05]  /*6970*/  F2FP.BF16.F32.PACK_AB R0, RZ, R0 ;  /* 0x00000000ff00723e */ /* 0x001fca00000010ff */
[----:B------:R0:W-:Y:S01]  /*6980*/  STG.E.U16 desc[UR36][R8.64], R0 ;  /* 0x0000000008007986 */ /* 0x0001e2000c101524 */
[----:B------:R-:W-:Y:S05]  /*6990*/  BRA `(.L_x_56321) ;  /* 0x0000000400ac7947 */ /* 0x000fea0003800000 */
.L_x_56328:
        /* <DEDUP_REMOVED lines=11> */
.L_x_56340:
        /* <DEDUP_REMOVED lines=18> */
.L_x_56343:
[----:B------:R-:W-:-:S04]  /*6b70*/  LOP3.LUT R3, R5, 0x80000000, RZ, 0xc0, !PT ;  /* 0x8000000005037812 */ /* 0x000fc800078ec0ff */
[----:B------:R-:W-:-:S04]  /*6b80*/  SHF.R.U32.HI R3, RZ, 0x18, R3 ;  /* 0x00000018ff037819 */ /* 0x000fc80000011603 */
[----:B------:R-:W-:-:S04]  /*6b90*/  LOP3.LUT R0, R0, R3, RZ, 0xfc, !PT ;  /* 0x0000000300007212 */ /* 0x000fc800078efcff */
[----:B------:R-:W-:-:S07]  /*6ba0*/  PRMT R4, R0, 0x7610, R4 ;  /* 0x0000761000047816 */ /* 0x000fce0000000004 */
.L_x_56342:
[----:B------:R-:W-:Y:S05]  /*6bb0*/  BSYNC B0 ;  /* 0x0000000000007941 */ /* 0x000fea0003800000 */
.L_x_56341:
[----:B------:R4:W-:Y:S01]  /*6bc0*/  STG.E.U8 desc[UR36][R8.64], R4 ;  /* 0x0000000408007986 */ /* 0x0009e2000c101124 */
[----:B------:R-:W-:Y:S05]  /*6bd0*/  BRA `(.L_x_56321) ;  /* 0x00000004001c7947 */ /* 0x000fea0003800000 */
.L_x_56339:
        /* <DEDUP_REMOVED lines=18> */
.L_x_56346:
[----:B------:R-:W-:-:S04]  /*6d00*/  LOP3.LUT R3, R5, 0x80000000, RZ, 0xc0, !PT ;  /* 0x8000000005037812 */ /* 0x000fc800078ec0ff */
[----:B------:R-:W-:-:S04]  /*6d10*/  SHF.R.U32.HI R3, RZ, 0x18, R3 ;  /* 0x00000018ff037819 */ /* 0x000fc80000011603 */
[----:B------:R-:W-:-:S04]  /*6d20*/  LOP3.LUT R0, R0, R3, RZ, 0xfc, !PT ;  /* 0x0000000300007212 */ /* 0x000fc800078efcff */
[----:B------:R-:W-:-:S07]  /*6d30*/  PRMT R4, R0, 0x7610, R4 ;  /* 0x0000761000047816 */ /* 0x000fce0000000004 */
.L_x_56345:
[----:B------:R-:W-:Y:S05]  /*6d40*/  BSYNC B0 ;  /* 0x0000000000007941 */ /* 0x000fea0003800000 */
.L_x_56344:
[----:B------:R3:W-:Y:S01]  /*6d50*/  STG.E.U8 desc[UR36][R8.64], R4 ;  /* 0x0000000408007986 */ /* 0x0007e2000c101124 */
[----:B------:R-:W-:Y:S05]  /*6d60*/  BRA `(.L_x_56321) ;  /* 0x0000000000b87947 */ /* 0x000fea0003800000 */
.L_x_56338:
        /* <DEDUP_REMOVED lines=23> */
.L_x_56320:
        /* <DEDUP_REMOVED lines=16> */
.L_x_56349:
[----:B------:R-:W-:Y:S05]  /*6fe0*/  BRA `(.L_x_56321) ;  /* 0x0000000000187947 */ /* 0x000fea0003800000 */
.L_x_56348:
[----:B------:R-:W-:Y:S01]  /*6ff0*/  LOP3.LUT R4, R18, 0xff, RZ, 0xc0, !PT ;  /* 0x000000ff12047812 */ /* 0x000fe200078ec0ff */
[----:B------:R-:W-:-:S05]  /*7000*/  IMAD.MOV.U32 R5, RZ, RZ, RZ ;  /* 0x000000ffff057224 */ /* 0x000fca00078e00ff */
[----:B------:R1:W-:Y:S01]  /*7010*/  STG.E.64 desc[UR36][R8.64], R4 ;  /* 0x0000000408007986 */ /* 0x0003e2000c101b24 */
[----:B------:R-:W-:Y:S05]  /*7020*/  BRA `(.L_x_56321) ;  /* 0x0000000000087947 */ /* 0x000fea0003800000 */
.L_x_56347:
[----:B------:R-:W-:-:S05]  /*7030*/  LOP3.LUT R3, R18, 0xff, RZ, 0xc0, !PT ;  /* 0x000000ff12037812 */ /* 0x000fca00078ec0ff */
[----:B------:R0:W-:Y:S02]  /*7040*/  STG.E desc[UR36][R8.64], R3 ;  /* 0x0000000308007986 */ /* 0x0001e4000c101924 */
.L_x_56321:
[----:B------:R-:W-:-:S07]  /*7050*/  VIADD R16, R16, 0x80 ;  /* 0x0000008010107836 */ /* 0x000fce0000000000 */
.L_x_56281:
[----:B------:R-:W-:Y:S05]  /*7060*/  BSYNC B6 ;  /* 0x0000000000067941 */ /* 0x000fea0003800000 */
.L_x_56280:
        /* <DEDUP_REMOVED lines=21> */
.L_x_56353:
[----:B------:R-:W-:Y:S01]  /*71c0*/  STG.E.U8 desc[UR36][R4.64], R19 ;  /* 0x0000001304007986 */ /* 0x000fe2000c101124 */
[----:B------:R-:W-:Y:S05]  /*71d0*/  EXIT ;  /* 0x000000000000794d */ /* 0x000fea0003800000 */
.L_x_56352:
        /* <DEDUP_REMOVED lines=10> */
.L_x_56356:
[----:B------:R-:W-:-:S05]  /*7280*/  LOP3.LUT R19, R19, 0xff, RZ, 0xc0, !PT ;  /* 0x000000ff13137812 */ /* 0x000fca00078ec0ff */
[----:B------:R-:W-:Y:S01]  /*7290*/  STG.E desc[UR36][R4.64], R19 ;  /* 0x0000001304007986 */ /* 0x000fe2000c101924 */
[----:B------:R-:W-:Y:S05]  /*72a0*/  EXIT ;  /* 0x000000000000794d */ /* 0x000fea0003800000 */
.L_x_56355:
[----:B------:R-:W-:-:S05]  /*72b0*/  LOP3.LUT R19, R19, 0xff, RZ, 0xc0, !PT ;  /* 0x000000ff13137812 */ /* 0x000fca00078ec0ff */
[----:B------:R-:W-:Y:S01]  /*72c0*/  STG.E.U16 desc[UR36][R4.64], R19 ;  /* 0x0000001304007986 */ /* 0x000fe2000c101524 */
[----:B------:R-:W-:Y:S05]  /*72d0*/  EXIT ;  /* 0x000000000000794d */ /* 0x000fea0003800000 */
.L_x_56351:
        /* <DEDUP_REMOVED lines=10> */
.L_x_56358:
[----:B------:R-:W-:-:S04]  /*7380*/  LOP3.LUT R19, R19, 0xff, RZ, 0xc0, !PT ;  /* 0x000000ff13137812 */ /* 0x000fc800078ec0ff */
[----:B------:R-:W0:Y:S02]  /*7390*/  I2F.U16 R0, R19 ;  /* 0x0000001300007306 */ /* 0x000e240000101000 */
[----:B0-----:R-:W-:-:S05]  /*73a0*/  F2FP.F16.F32.PACK_AB R0, RZ, R0 ;  /* 0x00000000ff00723e */ /* 0x001fca00000000ff */
[----:B------:R-:W-:Y:S01]  /*73b0*/  STG.E.U16 desc[UR36][R4.64], R0 ;  /* 0x0000000004007986 */ /* 0x000fe2000c101524 */
[----:B------:R-:W-:Y:S05]  /*73c0*/  EXIT ;  /* 0x000000000000794d */ /* 0x000fea0003800000 */
.L_x_56357:
        /* <DEDUP_REMOVED lines=9> */
[----:B0-----:R-:W-:Y:S01]  /*7460*/  STG.E.64 desc[UR36][R4.64], R2 ;  /* 0x0000000204007986 */ /* 0x001fe2000c101b24 */
[----:B------:R-:W-:Y:S05]  /*7470*/  EXIT ;  /* 0x000000000000794d */ /* 0x000fea0003800000 */
.L_x_56360:
[----:B------:R-:W-:-:S06]  /*7480*/  LOP3.LUT R19, R19, 0xff, RZ, 0xc0, !PT ;  /* 0x000000ff13137812 */ /* 0x000fcc00078ec0ff */
[----:B------:R-:W0:Y:S02]  /*7490*/  I2F.U16 R19, R19 ;  /* 0x0000001300137306 */ /* 0x000e240000101000 */
[----:B0-----:R-:W-:-:S04]  /*74a0*/  F2FP.F16.F32.PACK_AB R3, RZ, R19 ;  /* 0x00000013ff03723e */ /* 0x001fc800000000ff */
[----:B------:R-:W-:-:S05]  /*74b0*/  PRMT R3, R3, 0x5410, RZ ;  /* 0x0000541003037816 */ /* 0x000fca00000000ff */
[----:B------:R-:W-:Y:S01]  /*74c0*/  STG.E desc[UR36][R4.64], R3 ;  /* 0x0000000304007986 */ /* 0x000fe2000c101924 */
[----:B------:R-:W-:Y:S05]  /*74d0*/  EXIT ;  /* 0x000000000000794d */ /* 0x000fea0003800000 */
.L_x_56359:
[----:B------:R-:W-:-:S06]  /*74e0*/  LOP3.LUT R2, R19, 0xff, RZ, 0xc0, !PT ;  /* 0x000000ff13027812 */ /* 0x000fcc00078ec0ff */
[----:B------:R-:W0:Y:S02]  /*74f0*/  I2F.F64.U16 R2, R2 ;  /* 0x0000000200027312 */ /* 0x000e240000101800 */
[----:B0-----:R-:W-:Y:S01]  /*7500*/  STG.E.64 desc[UR36][R4.64], R2 ;  /* 0x0000000204007986 */ /* 0x001fe2000c101b24 */
[----:B------:R-:W-:Y:S05]  /*7510*/  EXIT ;  /* 0x000000000000794d */ /* 0x000fea0003800000 */
.L_x_56350:
        /* <DEDUP_REMOVED lines=12> */
.L_x_56363:
[----:B------:R-:W-:Y:S02]  /*75e0*/  LOP3.LUT R8, R19, 0xff, RZ, 0xc0, !PT ;  /* 0x000000ff13087812 */ /* 0x000fe400078ec0ff */
[----:B------:R-:W-:-:S04]  /*75f0*/  CS2R R10, SRZ ;  /* 0x00000000000a7805 */ /* 0x000fc8000001ff00 */
[----:B------:R-:W0:Y:S02]  /*7600*/  I2F.F64.U16 R8, R8 ;  /* 0x0000000800087312 */ /* 0x000e240000101800 */
[----:B0-----:R-:W-:Y:S01]  /*7610*/  STG.E.128 desc[UR36][R4.64], R8 ;  /* 0x0000000804007986 */ /* 0x001fe2000c101d24 */
[----:B------:R-:W-:Y:S05]  /*7620*/  EXIT ;  /* 0x000000000000794d */ /* 0x000fea0003800000 */
.L_x_56362:
        /* <DEDUP_REMOVED lines=22> */
.L_x_56367:
[----:B------:R-:W-:Y:S05]  /*7790*/  BSYNC B0 ;  /* 0x0000000000007941 */ /* 0x000fea0003800000 */
.L_x_56366:
[----:B------:R-:W-:-:S05]  /*77a0*/  LOP3.LUT R3, R0, R3, RZ, 0xfc, !PT ;  /* 0x0000000300037212 */ /* 0x000fca00078efcff */
[----:B------:R-:W-:Y:S01]  /*77b0*/  STG.E.U8 desc[UR36][R4.64], R3 ;  /* 0x0000000304007986 */ /* 0x000fe2000c101124 */
[----:B------:R-:W-:Y:S05]  /*77c0*/  EXIT ;  /* 0x000000000000794d */ /* 0x000fea0003800000 */
.L_x_56365:
        /* <DEDUP_REMOVED lines=14> */
.L_x_56369:
[----:B------:R-:W-:Y:S01]  /*78b0*/  IMAD.MOV.U32 R0, RZ, RZ, 0x7f ;  /* 0x0000007fff007424 */ /* 0x000fe200078e00ff */
[----:B------:R-:W-:-:S04]  /*78c0*/  ISETP.GT.U32.AND P0, PT, R2, 0x7f800000, PT ;  /* 0x7f8000000200780c */ /* 0x000fc80003f04070 */
[----:B------:R-:W-:-:S09]  /*78d0*/  SEL R0, R0, 0x7c, P0 ;  /* 0x0000007c00007807 */ /* 0x000fd20000000000 */
.L_x_56370:
[----:B------:R-:W-:Y:S05]  /*78e0*/  BSYNC B0 ;  /* 0x0000000000007941 */ /* 0x000fea0003800000 */
.L_x_56368:
[----:B------:R-:W-:-:S04]  /*78f0*/  LOP3.LUT R2, R19, 0x80000000, RZ, 0xc0, !PT ;  /* 0x8000000013027812 */ /* 0x000fc800078ec0ff */
[----:B------:R-:W-:-:S04]  /*7900*/  SHF.R.U32.HI R3, RZ, 0x18, R2 ;  /* 0x00000018ff037819 */ /* 0x000fc80000011602 */
[----:B------:R-:W-:-:S05]  /*7910*/  LOP3.LUT R3, R0, R3, RZ, 0xfc, !PT ;  /* 0x0000000300037212 */ /* 0x000fca00078efcff */
[----:B------:R-:W-:Y:S01]  /*7920*/  STG.E.U8 desc[UR36][R4.64], R3 ;  /* 0x0000000304007986 */ /* 0x000fe2000c101124 */
[----:B------:R-:W-:Y:S05]  /*7930*/  EXIT ;  /* 0x000000000000794d */ /* 0x000fea0003800000 */
.L_x_56364:
[----:B------:R-:W-:-:S04]  /*7940*/  LOP3.LUT R19, R19, 0xff, RZ, 0xc0, !PT ;  /* 0x000000ff13137812 */ /* 0x000fc800078ec0ff */
[----:B------:R-:W0:Y:S02]  /*7950*/  I2F.U16 R0, R19 ;  /* 0x0000001300007306 */ /* 0x000e240000101000 */
[----:B0-----:R-:W-:-:S05]  /*7960*/  F2FP.BF16.F32.PACK_AB R0, RZ, R0 ;  /* 0x00000000ff00723e */ /* 0x001fca00000010ff */
[----:B------:R-:W-:Y:S01]  /*7970*/  STG.E.U16 desc[UR36][R4.64], R0 ;  /* 0x0000000004007986 */ /* 0x000fe2000c101524 */
[----:B------:R-:W-:Y:S05]  /*7980*/  EXIT ;  /* 0x000000000000794d */ /* 0x000fea0003800000 */
.L_x_56361:
        /* <DEDUP_REMOVED lines=11> */
.L_x_56373:
        /* <DEDUP_REMOVED lines=18> */
.L_x_56376:
[----:B------:R-:W-:-:S04]  /*7b60*/  LOP3.LUT R2, R19, 0x80000000, RZ, 0xc0, !PT ;  /* 0x8000000013027812 */ /* 0x000fc800078ec0ff */
[----:B------:R-:W-:-:S04]  /*7b70*/  SHF.R.U32.HI R3, RZ, 0x18, R2 ;  /* 0x00000018ff037819 */ /* 0x000fc80000011602 */
[----:B------:R-:W-:-:S04]  /*7b80*/  LOP3.LUT R0, R0, R3, RZ, 0xfc, !PT ;  /* 0x0000000300007212 */ /* 0x000fc800078efcff */
[----:B------:R-:W-:-:S07]  /*7b90*/  PRMT R2, R0, 0x7610, R2 ;  /* 0x0000761000027816 */ /* 0x000fce0000000002 */
.L_x_56375:
[----:B------:R-:W-:Y:S05]  /*7ba0*/  BSYNC B0 ;  /* 0x0000000000007941 */ /* 0x000fea0003800000 */
.L_x_56374:
[----:B------:R-:W-:Y:S01]  /*7bb0*/  STG.E.U8 desc[UR36][R4.64], R2 ;  /* 0x0000000204007986 */ /* 0x000fe2000c101124 */
[----:B------:R-:W-:Y:S05]  /*7bc0*/  EXIT ;  /* 0x000000000000794d */ /* 0x000fea0003800000 */
.L_x_56372:
        /* <DEDUP_REMOVED lines=18> */
.L_x_56379:
[----:B------:R-:W-:-:S04]  /*7cf0*/  LOP3.LUT R2, R19, 0x80000000, RZ, 0xc0, !PT ;  /* 0x8000000013027812 */ /* 0x000fc800078ec0ff */
[----:B------:R-:W-:-:S04]  /*7d00*/  SHF.R.U32.HI R3, RZ, 0x18, R2 ;  /* 0x00000018ff037819 */ /* 0x000fc80000011602 */
[----:B------:R-:W-:-:S04]  /*7d10*/  LOP3.LUT R0, R0, R3, RZ, 0xfc, !PT ;  /* 0x0000000300007212 */ /* 0x000fc800078efcff */
[----:B------:R-:W-:-:S07]  /*7d20*/  PRMT R2, R0, 0x7610, R2 ;  /* 0x0000761000027816 */ /* 0x000fce0000000002 */
.L_x_56378:
[----:B------:R-:W-:Y:S05]  /*7d30*/  BSYNC B0 ;  /* 0x0000000000007941 */ /* 0x000fea0003800000 */
.L_x_56377:
[----:B------:R-:W-:Y:S01]  /*7d40*/  STG.E.U8 desc[UR36][R4.64], R2 ;  /* 0x0000000204007986 */ /* 0x000fe2000c101124 */
[----:B------:R-:W-:Y:S05]  /*7d50*/  EXIT ;  /* 0x000000000000794d */ /* 0x000fea0003800000 */
.L_x_56371:
        /* <DEDUP_REMOVED lines=23> */
.L_x_56354:
        /* <DEDUP_REMOVED lines=16> */
.L_x_56382:
[----:B------:R-:W-:Y:S05]  /*7fd0*/  EXIT ;  /* 0x000000000000794d */ /* 0x000fea0003800000 */
.L_x_56381:
[----:B------:R-:W-:Y:S01]  /*7fe0*/  LOP3.LUT R2, R19, 0xff, RZ, 0xc0, !PT ;  /* 0x000000ff13027812 */ /* 0x000fe200078ec0ff */
[----:B------:R-:W-:-:S05]  /*7ff0*/  IMAD.MOV.U32 R3, RZ, RZ, RZ ;  /* 0x000000ffff037224 */ /* 0x000fca00078e00ff */
[----:B------:R-:W-:Y:S01]  /*8000*/  STG.E.64 desc[UR36][R4.64], R2 ;  /* 0x0000000204007986 */ /* 0x000fe2000c101b24 */
[----:B------:R-:W-:Y:S05]  /*8010*/  EXIT ;  /* 0x000000000000794d */ /* 0x000fea0003800000 */
.L_x_56380:
[----:B------:R-:W-:-:S05]  /*8020*/  LOP3.LUT R19, R19, 0xff, RZ, 0xc0, !PT ;  /* 0x000000ff13137812 */ /* 0x000fca00078ec0ff */
[----:B------:R-:W-:Y:S01]  /*8030*/  STG.E desc[UR36][R4.64], R19 ;  /* 0x0000001304007986 */ /* 0x000fe2000c101924 */
[----:B------:R-:W-:Y:S05]  /*8040*/  EXIT ;  /* 0x000000000000794d */ /* 0x000fea0003800000 */
        .weak           $__internal_71_$__cuda_sm20_rem_u16
        .type           $__internal_71_$__cuda_sm20_rem_u16,@function
        .size           $__internal_71_$__cuda_sm20_rem_u16,(.L_x_57284 - $__internal_71_$__cuda_sm20_rem_u16)
$__internal_71_$__cuda_sm20_rem_u16:
        /* <DEDUP_REMOVED lines=15> */
[----:B------:R-:W-:Y:S02]  /*8140*/  IMAD.MOV R5, RZ, RZ, -R4 ;  /* 0x000000ffff057224 */ /* 0x000fe400078e0a04 */
[----:B------:R-:W-:Y:S02]  /*8150*/  IMAD.MOV.U32 R4, RZ, RZ, R9 ;  /* 0x000000ffff047224 */ /* 0x000fe400078e0009 */
[----:B------:R-:W-:Y:S02]  /*8160*/  IMAD R8, R2, R5, R24 ;  /* 0x0000000502087224 */ /* 0x000fe400078e0218 */
[----:B------:R-:W-:Y:S02]  /*8170*/  IMAD.MOV.U32 R5, RZ, RZ, 0x0 ;  /* 0x00000000ff057424 */ /* 0x000fe400078e00ff */
[----:B------:R-:W-:Y:S02]  /*8180*/  @!P0 IMAD.MOV.U32 R8, RZ, RZ, -0x1 ;  /* 0xffffffffff088424 */ /* 0x000fe400078e00ff */
[----:B------:R-:W-:Y:S05]  /*8190*/  RET.REL.NODEC R4 `(_ZN2at6native27unrolled_elementwise_kernelINS0_13BUnaryFunctorIhhhZZZNS0_21remainder_kernel_cudaERNS_18TensorIteratorBaseEENKUlvE_clEvENKUlvE_clEvEUlhhE_EESt5arrayIPcLm2EELi4E23TrivialOffsetCalculatorILi1EjESD_NS0_6memory12LoadWithCastILi1EEENSE_13StoreWithCastILi1EEEEEviT_T0_T2_T3_T4_T5_) ;  /* 0xffffff7c04987950 */ /* 0x000fea0003c3ffff */
.L_x_56383:
        /* <DEDUP_REMOVED lines=14> */
.L_x_57284:


//--------------------- .text._ZN2at6native18elementwise_kernelILi128ELi4EZNS0_22gpu_kernel_impl_nocastINS0_13BUnaryFunctorIhhhZZZNS0_21remainder_kernel_cudaERNS_18TensorIteratorBaseEENKUlvE_clEvENKUlvE_clEvEUlhhE_EEEEvS5_RKT_EUliE_EEviT1_ --------------------------
	.section	.text._ZN2at6native18elementwise_kernelILi128ELi4EZNS0_22gpu_kernel_impl_nocastINS0_13BUnaryFunctorIhhhZZZNS0_21remainder_kernel_cudaERNS_18TensorIteratorBaseEENKUlvE_clEvENKUlvE_clEvEUlhhE_EEEEvS5_RKT_EUliE_EEviT1_,"ax",@progbits
	.align	128
        .global         _ZN2at6native18elementwise_kernelILi128ELi4EZNS0_22gpu_kernel_impl_nocastINS0_13BUnaryFunctorIhhhZZZNS0_21remainder_kernel_cudaERNS_18TensorIteratorBaseEENKUlvE_clEvENKUlvE_clEvEUlhhE_EEEEvS5_RKT_EUliE_EEviT1_
        .type           _ZN2at6native18elementwise_kernelILi128ELi4EZNS0_22gpu_kernel_impl_nocastINS0_13BUnaryFunctorIhhhZZZNS0_21remainder_kernel_cudaERNS_18TensorIteratorBaseEENKUlvE_clEvENKUlvE_clEvEUlhhE_EEEEvS5_RKT_EUliE_EEviT1_,@function
        .size           _ZN2at6native18elementwise_kernelILi128ELi4EZNS0_22gpu_kernel_impl_nocastINS0_13BUnaryFunctorIhhhZZZNS0_21remainder_kernel_cudaERNS_18TensorIteratorBaseEENKUlvE_clEvENKUlvE_clEvEUlhhE_EEEEvS5_RKT_EUliE_EEviT1_,(.L_x_57285 - _ZN2at6native18elementwise_kernelILi128ELi4EZNS0_22gpu_kernel_impl_nocastINS0_13BUnaryFunctorIhhhZZZNS0_21remainder_kernel_cudaERNS_18TensorIteratorBaseEENKUlvE_clEvENKUlvE_clEvEUlhhE_EEEEvS5_RKT_EUliE_EEviT1_)
        .other          _ZN2at6native18elementwise_kernelILi128ELi4EZNS0_22gpu_kernel_impl_nocastINS0_13BUnaryFunctorIhhhZZZNS0_21remainder_kernel_cudaERNS_18TensorIteratorBaseEENKUlvE_clEvENKUlvE_clEvEUlhhE_EEEEvS5_RKT_EUliE_EEviT1_,@"STO_CUDA_ENTRY STV_DEFAULT"
_ZN2at6native18elementwise_kernelILi128ELi4EZNS0_22gpu_kernel_impl_nocastINS0_13BUnaryFunctorIhhhZZZNS0_21remainder_kernel_cudaERNS_18TensorIteratorBaseEENKUlvE_clEvENKUlvE_clEvEUlhhE_EEEEvS5_RKT_EUliE_EEviT1_:
.text._ZN2at6native18elementwise_kernelILi128ELi4EZNS0_22gpu_kernel_impl_nocastINS0_13BUnaryFunctorIhhhZZZNS0_21remainder_kernel_cudaERNS_18TensorIteratorBaseEENKUlvE_clEvENKUlvE_clEvEUlhhE_EEEEvS5_RKT_EUliE_EEviT1_:
        /* <DEDUP_REMOVED lines=305> */
[----:B------:R-:W-:-:S08]  /*1310*/  ULDC UR7, c[0x0][0x33c] ;  /* 0x0000cf0000077ab9 */ /* 0x000fd00000000800 */
[----:B------:R-:W-:-:S05]  /*1320*/  IMAD.HI.U32 R5, R9, UR8, R8 ;  /* 0x0000000809057c27 */ /* 0x000fca000f8e0008 */
[----:B------:R-:W-:Y:S01]  /*1330*/  SHF.R.U32.HI R5, RZ, UR9, R5 ;  /* 0x00000009ff057c19 */ /* 0x000fe20008011605 */
[----:B------:R-:W-:-:S03]  /*1340*/  ULDC.64 UR8, c[0x0][0x408] ;  /* 0x0001020000087ab9 */ /* 0x000fc60000000a00 */
[----:B------:R-:W-:-:S05]  /*1350*/  IADD3 R5, -R5, RZ, RZ ;  /* 0x000000ff05057210 */ /* 0x000fca0007ffe1ff */
[----:B------:R-:W-:-:S04]  /*1360*/  IMAD R9, R5, UR7, R9 ;  /* 0x0000000705097c24 */ /* 0x000fc8000f8e0209 */
[C---:B------:R-:W-:Y:S02]  /*1370*/  IMAD R4, R9.reuse, UR8, R4 ;  /* 0x0000000809047c24 */ /* 0x040fe4000f8e0204 */
[----:B------:R-:W-:-:S07]  /*1380*/  IMAD R2, R9, UR9, R2 ;  /* 0x0000000909027c24 */ /* 0x000fce000f8e0202 */
.L_x_56386:
[----:B------:R-:W-:Y:S01]  /*1390*/  ISETP.NE.AND P0, PT, RZ, UR6, PT ;  /* 0x00000006ff007c0c */ /* 0x000fe2000bf05270 */
[----:B------:R-:W-:Y:S01]  /*13a0*/  ULDC.64 UR8, c[0x0][0x410] ;  /* 0x0001040000087ab9 */ /* 0x000fe20000000a00 */
[----:B------:R-:W-:Y:S01]  /*13b0*/  ULDC.64 UR10, c[0x0][0x418] ;  /* 0x00010600000a7ab9 */ /* 0x000fe20000000a00 */
[----:B------:R-:W-:Y:S02]  /*13c0*/  IADD3 R6, P1, R4, UR8, RZ ;  /* 0x0000000804067c10 */ /* 0x000fe4000ff3e0ff */
[----:B------:R-:W-:Y:S02]  /*13d0*/  IADD3 R4, P2, R2, UR10, RZ ;  /* 0x0000000a02047c10 */ /* 0x000fe4000ff5e0ff */
[----:B------:R-:W-:Y:S02]  /*13e0*/  IADD3.X R7, RZ, UR9, RZ, P1, !PT ;  /* 0x00000009ff077c10 */ /* 0x000fe40008ffe4ff */
[----:B------:R-:W-:Y:S01]  /*13f0*/  MOV R2, 0xff ;  /* 0x000000ff00027802 */ /* 0x000fe20000000f00 */
[----:B------:R-:W-:-:S03]  /*1400*/  IMAD.X R5, RZ, RZ, UR11, P2 ;  /* 0x0000000bff057e24 */ /* 0x000fc600090e06ff */
[----:B------:R-:W-:Y:S05]  /*1410*/  @!P0 BRA `(.L_x_56387) ;  /* 0x0000000000148947 */ /* 0x000fea0003800000 */
[----:B------:R0:W5:Y:S01]  /*1420*/  LDG.E.U8 R10, desc[UR4][R4.64] ;  /* 0x00000004040a7981 */ /* 0x000162000c1e1100 */
[----:B------:R-:W-:Y:S02]  /*1430*/  MOV R11, UR6 ;  /* 0x00000006000b7c02 */ /* 0x000fe40008000f00 */
[----:B------:R-:W-:-:S07]  /*1440*/  MOV R12, 0x1460 ;  /* 0x00001460000c7802 */ /* 0x000fce0000000f00 */
[----:B0----5:R-:W-:Y:S05]  /*1450*/  CALL.REL.NOINC `($__internal_72_$__cuda_sm20_rem_u16) ;  /* 0x0000003c003c7944 */ /* 0x021fea0003c00000 */
[----:B------:R-:W-:-:S07]  /*1460*/  PRMT R2, R11, 0x7610, R2 ;  /* 0x000076100b027816 */ /* 0x000fce0000000002 */
.L_x_56387:
[----:B------:R0:W-:Y:S01]  /*1470*/  STG.E.U8 desc[UR4][R6.64], R2 ;  /* 0x0000000206007986 */ /* 0x0001e2000c101104 */
[----:B------:R-:W-:-:S04]  /*1480*/  LEA R0, R3, R0, 0x9 ;  /* 0x0000000003007211 */ /* 0x000fc800078e48ff */
[----:B------:R-:W-:-:S07]  /*1490*/  IADD3 R5, R0, 0x80, RZ ;  /* 0x0000008000057810 */ /* 0x000fce0007ffe0ff */
.L_x_56385:
[----:B------:R-:W-:Y:S05]  /*14a0*/  BSYNC B0 ;  /* 0x0000000000007941 */ /* 0x000fea0003800000 */
.L_x_56384:
[----:B------:R-:W-:Y:S01]  /*14b0*/  ULDC UR7, c[0x0][0x210] ;  /* 0x0000840000077ab9 */ /* 0x000fe20000000800 */
[----:B------:R-:W-:Y:S01]  /*14c0*/  BSSY B0, `(.L_x_56388) ;  /* 0x0000142000007945 */ /* 0x000fe20003800000 */
[----:B------:R-:W-:-:S13]  /*14d0*/  ISETP.GE.AND P0, PT, R5, UR7, PT ;  /* 0x0000000705007c0c */ /* 0x000fda000bf06270 */
[----:B------:R-:W-:Y:S05]  /*14e0*/  @P0 BRA `(.L_x_56389) ;  /* 0x0000001000fc0947 */ /* 0x000fea0003800000 */
[----:B------:R-:W1:Y:S01]  /*14f0*/  LDC R3, c[0x0][0x218] ;  /* 0x00008600ff037b82 */ /* 0x000e620000000800 */
[----:B0-----:R-:W-:Y:S01]  /*1500*/  HFMA2.MMA R2, -RZ, RZ, 0, 0 ;  /* 0x00000000ff027435 */ /* 0x001fe200000001ff */
        /* <DEDUP_REMOVED lines=293> */
[----:B------:R-:W-:-:S03]  /*2760*/  ULDC UR7, c[0x0][0x33c] ;  /* 0x0000cf0000077ab9 */ /* 0x000fc60000000800 */
[----:B------:R-:W-:-:S05]  /*2770*/  IMAD.HI.U32 R3, R9, UR8, R8 ;  /* 0x0000000809037c27 */ /* 0x000fca000f8e0008 */
[----:B------:R-:W-:Y:S01]  /*2780*/  SHF.R.U32.HI R3, RZ, UR9, R3 ;  /* 0x00000009ff037c19 */ /* 0x000fe20008011603 */
[----:B------:R-:W-:-:S03]  /*2790*/  ULDC.64 UR8, c[0x0][0x408] ;  /* 0x0001020000087ab9 */ /* 0x000fc60000000a00 */
[----:B------:R-:W-:-:S05]  /*27a0*/  IADD3 R3, -R3, RZ, RZ ;  /* 0x000000ff03037210 */ /* 0x000fca0007ffe1ff */
[----:B------:R-:W-:-:S04]  /*27b0*/  IMAD R9, R3, UR7, R9 ;  /* 0x0000000703097c24 */ /* 0x000fc8000f8e0209 */
[C---:B------:R-:W-:Y:S02]  /*27c0*/  IMAD R2, R9.reuse, UR8, R2 ;  /* 0x0000000809027c24 */ /* 0x040fe4000f8e0202 */
[----:B------:R-:W-:-:S07]  /*27d0*/  IMAD R0, R9, UR9, R0 ;  /* 0x0000000909007c24 */ /* 0x000fce000f8e0200 */
.L_x_56390:
[----:B------:R-:W-:Y:S01]  /*27e0*/  ISETP.NE.AND P2, PT, RZ, UR6, PT ;  /* 0x00000006ff007c0c */ /* 0x000fe2000bf45270 */
[----:B------:R-:W-:Y:S01]  /*27f0*/  ULDC.64 UR8, c[0x0][0x410] ;  /* 0x0001040000087ab9 */ /* 0x000fe20000000a00 */
[----:B------:R-:W-:Y:S01]  /*2800*/  ULDC.64 UR10, c[0x0][0x418] ;  /* 0x00010600000a7ab9 */ /* 0x000fe20000000a00 */
[----:B------:R-:W-:Y:S02]  /*2810*/  IADD3 R2, P0, R2, UR8, RZ ;  /* 0x0000000802027c10 */ /* 0x000fe4000ff1e0ff */
[----:B------:R-:W-:Y:S02]  /*2820*/  IADD3 R6, P1, R0, UR10, RZ ;  /* 0x0000000a00067c10 */ /* 0x000fe4000ff3e0ff */
[----:B------:R-:W-:Y:S02]  /*2830*/  IADD3.X R3, RZ, UR9, RZ, P0, !PT ;  /* 0x00000009ff037c10 */ /* 0x000fe400087fe4ff */
[----:B------:R-:W-:Y:S02]  /*2840*/  IADD3.X R7, RZ, UR11, RZ, P1, !PT ;  /* 0x0000000bff077c10 */ /* 0x000fe40008ffe4ff */
[----:B------:R-:W-:-:S02]  /*2850*/  MOV R0, 0xff ;  /* 0x000000ff00007802 */ /* 0x000fc40000000f00 */
[----:B------:R-:W-:Y:S05]  /*2860*/  @!P2 BRA `(.L_x_56391) ;  /* 0x000000000014a947 */ /* 0x000fea0003800000 */
[----:B------:R0:W5:Y:S01]  /*2870*/  LDG.E.U8 R10, desc[UR4][R6.64] ;  /* 0x00000004060a7981 */ /* 0x000162000c1e1100 */
[----:B------:R-:W-:Y:S02]  /*2880*/  MOV R11, UR6 ;  /* 0x00000006000b7c02 */ /* 0x000fe40008000f00 */
[----:B------:R-:W-:-:S07]  /*2890*/  MOV R12, 0x28b0 ;  /* 0x000028b0000c7802 */ /* 0x000fce0000000f00 */
[----:B0----5:R-:W-:Y:S05]  /*28a0*/  CALL.REL.NOINC `($__internal_72_$__cuda_sm20_rem_u16) ;  /* 0x0000002800287944 */ /* 0x021fea0003c00000 */
[----:B------:R-:W-:-:S07]  /*28b0*/  PRMT R0, R11, 0x7610, R0 ;  /* 0x000076100b007816 */ /* 0x000fce0000000000 */
.L_x_56391:
[----:B------:R1:W-:Y:S01]  /*28c0*/  STG.E.U8 desc[UR4][R2.64], R0 ;  /* 0x0000000002007986 */ /* 0x0003e2000c101104 */
[----:B------:R-:W-:-:S07]  /*28d0*/  VIADD R5, R5, 0x80 ;  /* 0x0000008005057836 */ /* 0x000fce0000000000 */
.L_x_56389:
[----:B------:R-:W-:Y:S05]  /*28e0*/  BSYNC B0 ;  /* 0x0000000000007941 */ /* 0x000fea0003800000 */
.L_x_56388:
[----:B------:R-:W-:Y:S01]  /*28f0*/  ULDC UR7, c[0x0][0x210] ;  /* 0x0000840000077ab9 */ /* 0x000fe20000000800 */
[----:B------:R-:W-:Y:S01]  /*2900*/  BSSY B0, `(.L_x_56392) ;  /* 0x0000142000007945 */ /* 0x000fe20003800000 */
[----:B------:R-:W-:-:S13]  /*2910*/  ISETP.GE.AND P0, PT, R5, UR7, PT ;  /* 0x0000000705007c0c */ /* 0x000fda000bf06270 */
[----:B------:R-:W-:Y:S05]  /*2920*/  @P0 BRA `(.L_x_56393) ;  /* 0x0000001000fc0947 */ /* 0x000fea0003800000 */
[----:B-1----:R-:W1:Y:S01]  /*2930*/  LDC R3, c[0x0][0x218] ;  /* 0x00008600ff037b82 */ /* 0x002e620000000800 */
[----:B------:R-:W-:Y:S01]  /*2940*/  HFMA2.MMA R0, -RZ, RZ, 0, 0 ;  /* 0x00000000ff007435 */ /* 0x000fe200000001ff */
[----:B0-----:R-:W-:Y:S02]  /*2950*/  MOV R2, RZ ;  /* 0x000000ff00027202 */ /* 0x001fe40000000f00 */
        /* <DEDUP_REMOVED lines=300> */
.L_x_56394:
        /* <DEDUP_REMOVED lines=10> */
[----:B------:R-:W-:Y:S01]  /*3cc0*/  IMAD.U32 R11, RZ, RZ, UR6 ;  /* 0x00000006ff0b7e24 */ /* 0x000fe2000f8e00ff */
[----:B------:R-:W-:-:S07]  /*3cd0*/  MOV R12, 0x3cf0 ;  /* 0x00003cf0000c7802 */ /* 0x000fce0000000f00 */
[----:B0----5:R-:W-:Y:S05]  /*3ce0*/  CALL.REL.NOINC `($__internal_72_$__cuda_sm20_rem_u16) ;  /* 0x0000001400187944 */ /* 0x021fea0003c00000 */
[----:B------:R-:W-:-:S07]  /*3cf0*/  PRMT R0, R11, 0x7610, R0 ;  /* 0x000076100b007816 */ /* 0x000fce0000000000 */
.L_x_56395:
[----:B------:R2:W-:Y:S01]  /*3d00*/  STG.E.U8 desc[UR4][R2.64], R0 ;  /* 0x0000000002007986 */ /* 0x0005e2000c101104 */
[----:B------:R-:W-:-:S07]  /*3d10*/  IADD3 R5, R5, 0x80, RZ ;  /* 0x0000008005057810 */ /* 0x000fce0007ffe0ff */
.L_x_56393:
[----:B------:R-:W-:Y:S05]  /*3d20*/  BSYNC B0 ;  /* 0x0000000000007941 */ /* 0x000fea0003800000 */
.L_x_56392:
[----:B------:R-:W-:Y:S02]  /*3d30*/  ULDC UR7, c[0x0][0x210] ;  /* 0x0000840000077ab9 */ /* 0x000fe40000000800 */
[----:B------:R-:W-:-:S13]  /*3d40*/  ISETP.GE.AND P0, PT, R5, UR7, PT ;  /* 0x0000000705007c0c */ /* 0x000fda000bf06270 */
[----:B------:R-:W-:Y:S05]  /*3d50*/  @P0 EXIT ;  /* 0x000000000000094d */ /* 0x000fea0003800000 */
[----:B-12---:R-:W1:Y:S01]  /*3d60*/  LDC R3, c[0x0][0x218] ;  /* 0x00008600ff037b82 */ /* 0x006e620000000800 */
        /* <DEDUP_REMOVED lines=302> */
.L_x_56396:
[----:B------:R-:W-:Y:S01]  /*5050*/  ISETP.NE.AND P2, PT, RZ, UR6, PT ;  /* 0x00000006ff007c0c */ /* 0x000fe2000bf45270 */
[----:B------:R-:W-:Y:S01]  /*5060*/  ULDC.64 UR10, c[0x0][0x418] ;  /* 0x00010600000a7ab9 */ /* 0x000fe20000000a00 */
[----:B------:R-:W-:Y:S01]  /*5070*/  ULDC.64 UR8, c[0x0][0x410] ;  /* 0x0001040000087ab9 */ /* 0x000fe20000000a00 */
[----:B------:R-:W-:Y:S02]  /*5080*/  IADD3 R4, P1, R0, UR10, RZ ;  /* 0x0000000a00047c10 */ /* 0x000fe4000ff3e0ff */
[----:B------:R-:W-:Y:S02]  /*5090*/  IADD3 R2, P0, R2, UR8, RZ ;  /* 0x0000000802027c10 */ /* 0x000fe4000ff1e0ff */
[----:B------:R-:W-:Y:S01]  /*50a0*/  MOV R0, 0xff ;  /* 0x000000ff00007802 */ /* 0x000fe20000000f00 */
[----:B------:R-:W-:Y:S01]  /*50b0*/  IMAD.X R5, RZ, RZ, UR11, P1 ;  /* 0x0000000bff057e24 */ /* 0x000fe200088e06ff */
[----:B------:R-:W-:-:S04]  /*50c0*/  IADD3.X R3, RZ, UR9, RZ, P0, !PT ;  /* 0x00000009ff037c10 */ /* 0x000fc800087fe4ff */
[----:B------:R-:W-:Y:S05]  /*50d0*/  @!P2 BRA `(.L_x_56397) ;  /* 0x000000000014a947 */ /* 0x000fea0003800000 */
[----:B------:R0:W5:Y:S01]  /*50e0*/  LDG.E.U8 R10, desc[UR4][R4.64] ;  /* 0x00000004040a7981 */ /* 0x000162000c1e1100 */
[----:B------:R-:W-:Y:S02]  /*50f0*/  MOV R11, UR6 ;  /* 0x00000006000b7c02 */ /* 0x000fe40008000f00 */
[----:B------:R-:W-:-:S07]  /*5100*/  MOV R12, 0x5120 ;  /* 0x00005120000c7802 */ /* 0x000fce0000000f00 */
[----:B0----5:R-:W-:Y:S05]  /*5110*/  CALL.REL.NOINC `($__internal_72_$__cuda_sm20_rem_u16) ;  /* 0x00000000000c7944 */ /* 0x021fea0003c00000 */
[----:B------:R-:W-:-:S07]  /*5120*/  PRMT R0, R11, 0x7610, R0 ;  /* 0x000076100b007816 */ /* 0x000fce0000000000 */
.L_x_56397:
[----:B------:R-:W-:Y:S01]  /*5130*/  STG.E.U8 desc[UR4][R2.64], R0 ;  /* 0x0000000002007986 */ /* 0x000fe2000c101104 */
[----:B------:R-:W-:Y:S05]  /*5140*/  EXIT ;  /* 0x000000000000794d */ /* 0x000fea0003800000 */
        .weak           $__internal_72_$__cuda_sm20_rem_u16
        .type           $__internal_72_$__cuda_sm20_rem_u16,@function
        .size           $__internal_72_$__cuda_sm20_rem_u16,(.L_x_57285 - $__internal_72_$__cuda_sm20_rem_u16)
$__internal_72_$__cuda_sm20_rem_u16:
[----:B------:R-:W0:Y:S01]  /*5150*/  I2F.U16 R4, R11 ;  /* 0x0000000b00047306 */ /* 0x000e220000101000 */
[----:B------:R-:W-:Y:S02]  /*5160*/  MOV R8, 0x4b800000 ;  /* 0x4b80000000087802 */ /* 0x000fe40000000f00 */
        /* <DEDUP_REMOVED lines=18> */
[----:B------:R-:W-:Y:S05]  /*5290*/  RET.REL.NODEC R8 `(_ZN2at6native18elementwise_kernelILi128ELi4EZNS0_22gpu_kernel_impl_nocastINS0_13BUnaryFunctorIhhhZZZNS0_21remainder_kernel_cudaERNS_18TensorIteratorBaseEENKUlvE_clEvENKUlvE_clEvEUlhhE_EEEEvS5_RKT_EUliE_EEviT1_) ;  /* 0xffffffac08587950 */ /* 0x000fea0003c3ffff */
.L_x_56398:
        /* <DEDUP_REMOVED lines=14> */
.L_x_57285:


//--------------------- .text._ZN2at6native27unrolled_elementwise_kernelINS0_13BUnaryFunctorIhhhZZZNS0_21remainder_kernel_cudaERNS_18TensorIteratorBaseEENKUlvE_clEvENKUlvE_clEvEUlhhE_EESt5arrayIPcLm2EELi4E23TrivialOffsetCalculatorILi1EjESD_NS0_6memory15LoadWithoutCastENSE_16StoreWithoutCastEEEviT_T0_T2_T3_T4_T5_ --------------------------
	.section	.text._ZN2at6native27unrolled_elementwise_kernelINS0_13BUnaryFunctorIhhhZZZNS0_21remainder_kernel_cudaERNS_18TensorIteratorBaseEENKUlvE_clEvENKUlvE_clEvEUlhhE_EESt5arrayIPcLm2EELi4E23TrivialOffsetCalculatorILi1EjESD_NS0_6memory15LoadWithoutCastENSE_16StoreWithoutCastEEEviT_T0_T2_T3_T4_T5_,"ax",@progbits
	.align	128
        .global         _ZN2at6native27unrolled_elementwise_kernelINS0_13BUnaryFunctorIhhhZZZNS0_21remainder_kernel_cudaERNS_18TensorIteratorBaseEENKUlvE_clEvENKUlvE_clEvEUlhhE_EESt5arrayIPcLm2EELi4E23TrivialOffsetCalculatorILi1EjESD_NS0_6memory15LoadWithoutCastENSE_16StoreWithoutCastEEEviT_T0_T2_T3_T4_T5_
        .type           _ZN2at6native27unrolled_elementwise_kernelINS0_13BUnaryFunctorIhhhZZZNS0_21remainder_kernel_cudaERNS_18TensorIteratorBaseEENKUlvE_clEvENKUlvE_clEvEUlhhE_EESt5arrayIPcLm2EELi4E23TrivialOffsetCalculatorILi1EjESD_NS0_6memory15LoadWithoutCastENSE_16StoreWithoutCastEEEviT_T0_T2_T3_T4_T5_,@function
        .size           _ZN2at6native27unrolled_elementwise_kernelINS0_13BUnaryFunctorIhhhZZZNS0_21remainder_kernel_cudaERNS_18TensorIteratorBaseEENKUlvE_clEvENKUlvE_clEvEUlhhE_EESt5arrayIPcLm2EELi4E23TrivialOffsetCalculatorILi1EjESD_NS0_6memory15LoadWithoutCastENSE_16StoreWithoutCastEEEviT_T0_T2_T3_T4_T5_,(.L_x_57286 - _ZN2at6native27unrolled_elementwise_kernelINS0_13BUnaryFunctorIhhhZZZNS0_21remainder_kernel_cudaERNS_18TensorIteratorBaseEENKUlvE_clEvENKUlvE_clEvEUlhhE_EESt5arrayIPcLm2EELi4E23TrivialOffsetCalculatorILi1EjESD_NS0_6memory15LoadWithoutCastENSE_16StoreWithoutCastEEEviT_T0_T2_T3_T4_T5_)
        .other          _ZN2at6native27unrolled_elementwise_kernelINS0_13BUnaryFunctorIhhhZZZNS0_21remainder_kernel_cudaERNS_18TensorIteratorBaseEENKUlvE_clEvENKUlvE_clEvEUlhhE_EESt5arrayIPcLm2EELi4E23TrivialOffsetCalculatorILi1EjESD_NS0_6memory15LoadWithoutCastENSE_16StoreWithoutCastEEEviT_T0_T2_T3_T4_T5_,@"STO_CUDA_ENTRY STV_DEFAULT"
_ZN2at6native27unrolled_elementwise_kernelINS0_13BUnaryFunctorIhhhZZZNS0_21remainder_kernel_cudaERNS_18TensorIteratorBaseEENKUlvE_clEvENKUlvE_clEvEUlhhE_EESt5arrayIPcLm2EELi4E23TrivialOffsetCalculatorILi1EjESD_NS0_6memory15LoadWithoutCastENSE_16StoreWithoutCastEEEviT_T0_T2_T3_T4_T5_:
.text._ZN2at6native27unrolled_elementwise_kernelINS0_13BUnaryFunctorIhhhZZZNS0_21remainder_kernel_cudaERNS_18TensorIteratorBaseEENKUlvE_clEvENKUlvE_clEvEUlhhE_EESt5arrayIPcLm2EELi4E23TrivialOffsetCalculatorILi1EjESD_NS0_6memory15LoadWithoutCastENSE_16StoreWithoutCastEEEviT_T0_T2_T3_T4_T5_:
        /* <DEDUP_REMOVED lines=17> */
[--C-:B------:R-:W-:Y:S01]  /*0110*/  @!P0 IMAD.X R13, RZ, RZ, R11.reuse, P5 ;  /* 0x000000ffff0d8224 */ /* 0x100fe200028e060b */
[----:B------:R-:W-:Y:S01]  /*0120*/  ULDC.U8 UR6, c[0x0][0x215] ;  /* 0x0000854000067ab9 */ /* 0x000fe20000000000 */
[----:B------:R-:W-:Y:S02]  /*0130*/  PRMT R11, RZ, 0x7610, R11 ;  /* 0x00007610ff0b7816 */ /* 0x000fe4000000000b */
[----:B------:R-:W-:Y:S01]  /*0140*/  PRMT R10, RZ, 0x7610, R10 ;  /* 0x00007610ff0a7816 */ /* 0x000fe2000000000a */
[----:B------:R-:W-:-:S03]  /*0150*/  IMAD.MOV.U32 R16, RZ, RZ, 0xff ;  /* 0x000000ffff107424 */ /* 0x000fc600078e00ff */
[----:B------:R0:W5:Y:S04]  /*0160*/  @!P0 LDG.E.U8 R11, desc[UR4][R12.64] ;  /* 0x000000040c0b8981 */ /* 0x000168000c1e1100 */
[----:B------:R-:W-:Y:S01]  /*0170*/  @!P2 IMAD R19, R0, 0x200, R15 ;  /* 0x000002000013a824 */ /* 0x000fe200078e020f */
[----:B------:R-:W2:Y:S01]  /*0180*/  @!P2 LDC.64 R6, c[0x0][0x220] ;  /* 0x00008800ff06ab82 */ /* 0x000ea20000000a00 */
[----:B------:R-:W-:Y:S01]  /*0190*/  @!P2 VIADD R15, R15, 0x80 ;  /* 0x000000800f0fa836 */ /* 0x000fe20000000000 */
[----:B-1----:R-:W-:-:S04]  /*01a0*/  @!P3 IADD3 R4, P4, R17, R4, RZ ;  /* 0x000000041104b210 */ /* 0x002fc80007f9e0ff */
[----:B------:R-:W-:-:S13]  /*01b0*/  ISETP.GE.AND P1, PT, R15, R2, PT ;  /* 0x000000020f00720c */ /* 0x000fda0003f26270 */
[----:B------:R-:W1:Y:S01]  /*01c0*/  @!P1 LDC.64 R8, c[0x0][0x220] ;  /* 0x00008800ff089b82 */ /* 0x000e620000000a00 */
[----:B------:R-:W-:Y:S01]  /*01d0*/  @!P1 IMAD R15, R0, 0x200, R15 ;  /* 0x00000200000f9824 */ /* 0x000fe200078e020f */
[----:B--2---:R-:W-:-:S04]  /*01e0*/  @!P2 IADD3 R6, P6, R19, R6, RZ ;  /* 0x000000061306a210 */ /* 0x004fc80007fde0ff */
[----:B-1----:R-:W-:Y:S02]  /*01f0*/  @!P1 IADD3 R14, P5, R15, R8, RZ ;  /* 0x000000080f0e9210 */ /* 0x002fe40007fbe0ff */
[----:B------:R-:W-:-:S03]  /*0200*/  PRMT R8, RZ, 0x7610, R8 ;  /* 0x00007610ff087816 */ /* 0x000fc60000000008 */
[----:B------:R-:W-:-:S05]  /*0210*/  @!P1 IMAD.X R15, RZ, RZ, R9, P5 ;  /* 0x000000ffff0f9224 */ /* 0x000fca00028e0609 */
[----:B------:R-:W5:Y:S01]  /*0220*/  @!P1 LDG.E.U8 R8, desc[UR4][R14.64] ;  /* 0x000000040e089981 */ /* 0x000f62000c1e1100 */
[----:B------:R-:W-:Y:S01]  /*0230*/  ISETP.NE.AND P1, PT, RZ, UR6, PT ;  /* 0x00000006ff007c0c */ /* 0x000fe2000bf25270 */
[----:B------:R-:W-:Y:S01]  /*0240*/  @!P3 IMAD.X R5, RZ, RZ, R5, P4 ;  /* 0x000000ffff05b224 */ /* 0x000fe200020e0605 */
[----:B------:R-:W-:Y:S01]  /*0250*/  PRMT R9, RZ, 0x7610, R9 ;  /* 0x00007610ff097816 */ /* 0x000fe20000000009 */
[----:B------:R-:W-:Y:S02]  /*0260*/  @!P2 IMAD.X R7, RZ, RZ, R7, P6 ;  /* 0x000000ffff07a224 */ /* 0x000fe400030e0607 */
[----:B0-----:R-:W-:Y:S01]  /*0270*/  IMAD.MOV.U32 R12, RZ, RZ, 0xff ;  /* 0x000000ffff0c7424 */ /* 0x001fe200078e00ff */
[----:B------:R0:W5:Y:S01]  /*0280*/  @!P3 LDG.E.U8 R10, desc[UR4][R4.64] ;  /* 0x00000004040ab981 */ /* 0x000162000c1e1100 */
[----:B------:R-:W-:Y:S02]  /*0290*/  IMAD.MOV.U32 R13, RZ, RZ, 0xff ;  /* 0x000000ffff0d7424 */ /* 0x000fe400078e00ff */
[----:B------:R-:W-:Y:S01]  /*02a0*/  IMAD.MOV.U32 R17, RZ, RZ, 0xff ;  /* 0x000000ffff117424 */ /* 0x000fe200078e00ff */
[----:B------:R1:W5:Y:S01]  /*02b0*/  @!P2 LDG.E.U8 R9, desc[UR4][R6.64] ;  /* 0x000000040609a981 */ /* 0x000362000c1e1100 */
[----:B0-----:R-:W-:-:S02]  /*02c0*/  PRMT R5, R12, 0x7610, R5 ;  /* 0x000076100c057816 */ /* 0x001fc40000000005 */
[----:B------:R-:W-:Y:S02]  /*02d0*/  PRMT R4, R16, 0x7610, R4 ;  /* 0x0000761010047816 */ /* 0x000fe40000000004 */
[----:B-1----:R-:W-:Y:S02]  /*02e0*/  PRMT R7, R13, 0x7610, R7 ;  /* 0x000076100d077816 */ /* 0x002fe40000000007 */
[----:B------:R-:W-:Y:S01]  /*02f0*/  PRMT R6, R17, 0x7610, R6 ;  /* 0x0000761011067816 */ /* 0x000fe20000000006 */
[----:B------:R-:W-:Y:S06]  /*0300*/  @!P1 BRA `(.L_x_56399) ;  /* 0x0000000000989947 */ /* 0x000fec0003800000 */
[----:B------:R-:W-:Y:S04]  /*0310*/  BSSY B0, `(.L_x_56400) ;  /* 0x0000007000007945 */ /* 0x000fe80003800000 */
[----:B------:R-:W-:Y:S05]  /*0320*/  @P0 BRA `(.L_x_56401) ;  /* 0x0000000000140947 */ /* 0x000fea0003800000 */
[----:B-----5:R-:W-:Y:S01]  /*0330*/  LOP3.LUT R14, R11, 0xff, RZ, 0xc0, !PT ;  /* 0x000000ff0b0e7812 */ /* 0x020fe200078ec0ff */
[----:B------:R-:W-:Y:S01]  /*0340*/  IMAD.U32 R15, RZ, RZ, UR6 ;  /* 0x00000006ff0f7e24 */ /* 0x000fe2000f8e00ff */
[----:B------:R-:W-:-:S07]  /*0350*/  MOV R16, 0x370 ;  /* 0x0000037000107802 */ /* 0x000fce0000000f00 */
[----:B------:R-:W-:Y:S05]  /*0360*/  CALL.REL.NOINC `($__internal_73_$__cuda_sm20_rem_u16) ;  /* 0x0000000400007944 */ /* 0x000fea0003c00000 */
[----:B------:R-:W-:-:S07]  /*0370*/  PRMT R6, R15, 0x7610, R6 ;  /* 0x000076100f067816 */ /* 0x000fce0000000006 */
.L_x_56401:
[----:B------:R-:W-:Y:S05]  /*0380*/  BSYNC B0 ;  /* 0x0000000000007941 */ /* 0x000fea0003800000 */
.L_x_56400:
[----:B-----5:R-:W-:Y:S01]  /*0390*/  VIADD R11, R3, 0x80 ;  /* 0x00000080030b7836 */ /* 0x020fe20000000000 */
[----:B------:R-:W-:Y:S04]  /*03a0*/  BSSY B0, `(.L_x_56402) ;  /* 0x0000008000007945 */ /* 0x000fe80003800000 */
[----:B------:R-:W-:-:S13]  /*03b0*/  ISETP.GE.AND P0, PT, R11, R2, PT ;  /* 0x000000020b00720c */ /* 0x000fda0003f06270 */
[----:B------:R-:W-:Y:S05]  /*03c0*/  @P0 BRA `(.L_x_56403) ;  /* 0x0000000000140947 */ /* 0x000fea0003800000 */
[----:B------:R-:W-:Y:S01]  /*03d0*/  LOP3.LUT R14, R10, 0xff, RZ, 0xc0, !PT ;  /* 0x000000ff0a0e7812 */ /* 0x000fe200078ec0ff */
[----:B------:R-:W-:Y:S01]  /*03e0*/  IMAD.U32 R15, RZ, RZ, UR6 ;  /* 0x00000006ff0f7e24 */ /* 0x000fe2000f8e00ff */
[----:B------:R-:W-:-:S07]  /*03f0*/  MOV R16, 0x410 ;  /* 0x0000041000107802 */ /* 0x000fce0000000f00 */
[----:B------:R-:W-:Y:S05]  /*0400*/  CALL.REL.NOINC `($__internal_73_$__cuda_sm20_rem_u16) ;  /* 0x0000000000d87944 */ /* 0x000fea0003c00000 */
[----:B------:R-:W-:-:S07]  /*0410*/  PRMT R4, R15, 0x7610, R4 ;  /* 0x000076100f047816 */ /* 0x000fce0000000004 */
.L_x_56403:
[----:B------:R-:W-:Y:S05]  /*0420*/  BSYNC B0 ;  /* 0x0000000000007941 */ /* 0x000fea0003800000 */
.L_x_56402:
[----:B------:R-:W-:Y:S01]  /*0430*/  VIADD R11, R3, 0x100 ;  /* 0x00000100030b7836 */ /* 0x000fe20000000000 */
        /* <DEDUP_REMOVED lines=8> */
.L_x_56405:
[----:B------:R-:W-:Y:S05]  /*04c0*/  BSYNC B0 ;  /* 0x0000000000007941 */ /* 0x000fea0003800000 */
.L_x_56404:
        /* <DEDUP_REMOVED lines=9> */
.L_x_56406:
[----:B------:R-:W-:Y:S05]  /*0560*/  BSYNC B0 ;  /* 0x0000000000007941 */ /* 0x000fea0003800000 */
.L_x_56399:
[----:B------:R-:W0:Y:S01]  /*0570*/  S2R R3, SR_TID.X ;  /* 0x0000000000037919 */ /* 0x000e220000002100 */
[----:B------:R-:W-:Y:S01]  /*0580*/  BSSY B0, `(.L_x_56407) ;  /* 0x0000016000007945 */ /* 0x000fe20003800000 */
[----:B0-----:R-:W-:-:S13]  /*0590*/  ISETP.GE.AND P2, PT, R3, R2, PT ;  /* 0x000000020300720c */ /* 0x001fda0003f46270 */
[----:B-----5:R-:W0:Y:S01]  /*05a0*/  @!P2 LDC.64 R10, c[0x0][0x218] ;  /* 0x00008600ff0aab82 */ /* 0x020e220000000a00 */
[----:B------:R-:W-:Y:S02]  /*05b0*/  @!P2 IMAD R9, R0, 0x200, R3 ;  /* 0x000002000009a824 */ /* 0x000fe400078e0203 */
[----:B------:R-:W-:-:S05]  /*05c0*/  @!P2 VIADD R3, R3, 0x80 ;  /* 0x000000800303a836 */ /* 0x000fca0000000000 */
[----:B------:R-:W-:Y:S02]  /*05d0*/  ISETP.GE.AND P0, PT, R3, R2, PT ;  /* 0x000000020300720c */ /* 0x000fe40003f06270 */
[----:B0-----:R-:W-:-:S05]  /*05e0*/  @!P2 IADD3 R8, P1, R9, R10, RZ ;  /* 0x0000000a0908a210 */ /* 0x001fca0007f3e0ff */
        /* <DEDUP_REMOVED lines=15> */
.L_x_56408:
[----:B------:R-:W-:Y:S05]  /*06e0*/  BSYNC B0 ;  /* 0x0000000000007941 */ /* 0x000fea0003800000 */
.L_x_56407:
        /* <DEDUP_REMOVED lines=8> */
        .weak           $__internal_73_$__cuda_sm20_rem_u16
        .type           $__internal_73_$__cuda_sm20_rem_u16,@function
        .size           $__internal_73_$__cuda_sm20_rem_u16,(.L_x_57286 - $__internal_73_$__cuda_sm20_rem_u16)
$__internal_73_$__cuda_sm20_rem_u16:
        /* <DEDUP_REMOVED lines=18> */
[----:B------:R-:W-:Y:S02]  /*0890*/  IMAD.MOV.U32 R12, RZ, RZ, R16 ;  /* 0x000000ffff0c7224 */ /* 0x000fe400078e0010 */
[----:B------:R-:W-:Y:S02]  /*08a0*/  @!P0 IMAD.MOV.U32 R15, RZ, RZ, -0x1 ;  /* 0xffffffffff0f8424 */ /* 0x000fe400078e00ff */
[----:B------:R-:W-:Y:S05]  /*08b0*/  RET.REL.NODEC R12 `(_ZN2at6native27unrolled_elementwise_kernelINS0_13BUnaryFunctorIhhhZZZNS0_21remainder_kernel_cudaERNS_18TensorIteratorBaseEENKUlvE_clEvENKUlvE_clEvEUlhhE_EESt5arrayIPcLm2EELi4E23TrivialOffsetCalculatorILi1EjESD_NS0_6memory15LoadWithoutCastENSE_16StoreWithoutCastEEEviT_T0_T2_T3_T4_T5_) ;  /* 0xfffffff40cd07950 */ /* 0x000fea0003c3ffff */
.L_x_56409:
        /* <DEDUP_REMOVED lines=12> */
.L_x_57286:


//--------------------- .text._ZN2at6native29vectorized_elementwise_kernelILi2ENS0_13BUnaryFunctorIhhhZZZNS0_21remainder_kernel_cudaERNS_18TensorIteratorBaseEENKUlvE_clEvENKUlvE_clEvEUlhhE_EESt5arrayIPcLm2EEEEviT0_T1_ --------------------------
	.section	.text._ZN2at6native29vectorized_elementwise_kernelILi2ENS0_13BUnaryFunctorIhhhZZZNS0_21remainder_kernel_cudaERNS_18TensorIteratorBaseEENKUlvE_clEvENKUlvE_clEvEUlhhE_EESt5arrayIPcLm2EEEEviT0_T1_,"ax",@progbits
	.align	128
        .global         _ZN2at6native29vectorized_elementwise_kernelILi2ENS0_13BUnaryFunctorIhhhZZZNS0_21remainder_kernel_cudaERNS_18TensorIteratorBaseEENKUlvE_clEvENKUlvE_clEvEUlhhE_EESt5arrayIPcLm2EEEEviT0_T1_
        .type           _ZN2at6native29vectorized_elementwise_kernelILi2ENS0_13BUnaryFunctorIhhhZZZNS0_21remainder_kernel_cudaERNS_18TensorIteratorBaseEENKUlvE_clEvENKUlvE_clEvEUlhhE_EESt5arrayIPcLm2EEEEviT0_T1_,@function
        .size           _ZN2at6native29vectorized_elementwise_kernelILi2ENS0_13BUnaryFunctorIhhhZZZNS0_21remainder_kernel_cudaERNS_18TensorIteratorBaseEENKUlvE_clEvENKUlvE_clEvEUlhhE_EESt5arrayIPcLm2EEEEviT0_T1_,(.L_x_57287 - _ZN2at6native29vectorized_elementwise_kernelILi2ENS0_13BUnaryFunctorIhhhZZZNS0_21remainder_kernel_cudaERNS_18TensorIteratorBaseEENKUlvE_clEvENKUlvE_clEvEUlhhE_EESt5arrayIPcLm2EEEEviT0_T1_)
        .other          _ZN2at6native29vectorized_elementwise_kernelILi2ENS0_13BUnaryFunctorIhhhZZZNS0_21remainder_kernel_cudaERNS_18TensorIteratorBaseEENKUlvE_clEvENKUlvE_clEvEUlhhE_EESt5arrayIPcLm2EEEEviT0_T1_,@"STO_CUDA_ENTRY STV_DEFAULT"
_ZN2at6native29vectorized_elementwise_kernelILi2ENS0_13BUnaryFunctorIhhhZZZNS0_21remainder_kernel_cudaERNS_18TensorIteratorBaseEENKUlvE_clEvENKUlvE_clEvEUlhhE_EESt5arrayIPcLm2EEEEviT0_T1_:
.text._ZN2at6native29vectorized_elementwise_kernelILi2ENS0_13BUnaryFunctorIhhhZZZNS0_21remainder_kernel_cudaERNS_18TensorIteratorBaseEENKUlvE_clEvENKUlvE_clEvEUlhhE_EESt5arrayIPcLm2EEEEviT0_T1_:
        /* <DEDUP_REMOVED lines=10> */
[----:B------:R-:W-:Y:S01]  /*00a0*/  ISETP.NE.AND P0, PT, RZ, UR10, PT ;  /* 0x0000000aff007c0c */ /* 0x000fe2000bf05270 */
[----:B------:R-:W-:Y:S02]  /*00b0*/  IMAD.MOV.U32 R5, RZ, RZ, 0xff ;  /* 0x000000ffff057424 */ /* 0x000fe400078e00ff */
[----:B------:R-:W-:Y:S02]  /*00c0*/  IMAD.MOV.U32 R4, RZ, RZ, 0xff ;  /* 0x000000ffff047424 */ /* 0x000fe400078e00ff */
[----:B------:R-:W-:Y:S02]  /*00d0*/  IMAD.MOV.U32 R11, RZ, RZ, 0xff ;  /* 0x000000ffff0b7424 */ /* 0x000fe400078e00ff */
[----:B------:R-:W-:Y:S02]  /*00e0*/  IMAD.MOV.U32 R6, RZ, RZ, 0xff ;  /* 0x000000ffff067424 */ /* 0x000fe400078e00ff */
[----:B------:R-:W-:-:S02]  /*00f0*/  IMAD.MOV.U32 R7, RZ, RZ, 0xff ;  /* 0x000000ffff077424 */ /* 0x000fc400078e00ff */
[----:B------:R-:W-:Y:S02]  /*0100*/  IMAD.MOV.U32 R8, RZ, RZ, 0xff ;  /* 0x000000ffff087424 */ /* 0x000fe400078e00ff */
[----:B------:R-:W-:Y:S02]  /*0110*/  IMAD.MOV.U32 R9, RZ, RZ, 0xff ;  /* 0x000000ffff097424 */ /* 0x000fe400078e00ff */
[----:B------:R-:W-:Y:S01]  /*0120*/  IMAD.MOV.U32 R10, RZ, RZ, 0xff ;  /* 0x000000ffff0a7424 */ /* 0x000fe200078e00ff */
[----:B------:R-:W-:Y:S06]  /*0130*/  @!P0 BRA `(.L_x_56411) ;  /* 0x0000000000d88947 */ /* 0x000fec0003800000 */
[----:B------:R-:W-:Y:S02]  /*0140*/  ULDC.64 UR6, c[0x0][0x220] ;  /* 0x0000880000067ab9 */ /* 0x000fe40000000a00 */
[----:B------:R-:W-:-:S04]  /*0150*/  UIADD3 UR5, UP0, UR4, UR6, URZ ;  /* 0x0000000604057290 */ /* 0x000fc8000ff1e03f */
[----:B------:R-:W-:Y:S02]  /*0160*/  ULEA.HI.X.SX32 UR6, UR4, UR7, 0x1, UP0 ;  /* 0x0000000704067291 */ /* 0x000fe400080f0e3f */
[----:B------:R-:W-:-:S04]  /*0170*/  IMAD.U32 R4, RZ, RZ, UR5 ;  /* 0x00000005ff047e24 */ /* 0x000fc8000f8e00ff */
[----:B------:R-:W-:Y:S02]  /*0180*/  IMAD.U32 R5, RZ, RZ, UR6 ;  /* 0x00000006ff057e24 */ /* 0x000fe4000f8e00ff */
[----:B0-----:R-:W-:-:S05]  /*0190*/  IMAD.WIDE.U32 R4, R0, 0x2, R4 ;  /* 0x0000000200047825 */ /* 0x001fca00078e0004 */
[----:B------:R-:W2:Y:S01]  /*01a0*/  LDG.E.U16 R6, desc[UR8][R4.64] ;  /* 0x0000000804067981 */ /* 0x000ea2000c1e1500 */
[----:B------:R-:W-:Y:S01]  /*01b0*/  IMAD.U32 R22, RZ, RZ, UR10 ;  /* 0x0000000aff167e24 */ /* 0x000fe2000f8e00ff */
[----:B------:R-:W-:Y:S02]  /*01c0*/  MOV R2, 0x200 ;  /* 0x0000020000027802 */ /* 0x000fe40000000f00 */
[C---:B--2---:R-:W-:Y:S02]  /*01d0*/  PRMT R13, R6.reuse, 0x7770, RZ ;  /* 0x00007770060d7816 */ /* 0x044fe400000000ff */
[----:B------:R-:W-:-:S07]  /*01e0*/  PRMT R6, R6, 0x7771, RZ ;  /* 0x0000777106067816 */ /* 0x000fce00000000ff */
[----:B------:R-:W-:Y:S05]  /*01f0*/  CALL.REL.NOINC `($__internal_74_$__cuda_sm20_rem_u16) ;  /* 0x0000001000647944 */ /* 0x000fea0003c00000 */
[----:B------:R-:W-:Y:S01]  /*0200*/  PRMT R10, R22, 0x7610, R10 ;  /* 0x00007610160a7816 */ /* 0x000fe2000000000a */
[----:B------:R-:W-:Y:S01]  /*0210*/  IMAD.MOV.U32 R13, RZ, RZ, R6 ;  /* 0x000000ffff0d7224 */ /* 0x000fe200078e0006 */
[----:B------:R-:W-:Y:S01]  /*0220*/  MOV R2, 0x250 ;  /* 0x0000025000027802 */ /* 0x000fe20000000f00 */
[----:B------:R-:W-:-:S07]  /*0230*/  IMAD.U32 R22, RZ, RZ, UR10 ;  /* 0x0000000aff167e24 */ /* 0x000fce000f8e00ff */
[----:B------:R-:W-:Y:S05]  /*0240*/  CALL.REL.NOINC `($__internal_74_$__cuda_sm20_rem_u16) ;  /* 0x0000001000507944 */ /* 0x000fea0003c00000 */
[----:B------:R-:W2:Y:S01]  /*0250*/  LDG.E.U16 R6, desc[UR8][R4.64+0x100] ;  /* 0x0001000804067981 */ /* 0x000ea2000c1e1500 */
[----:B------:R-:W-:Y:S01]  /*0260*/  PRMT R9, R22, 0x7610, R9 ;  /* 0x0000761016097816 */ /* 0x000fe20000000009 */
        /* <DEDUP_REMOVED lines=17> */
[--C-:B------:R-:W-:Y:S01]  /*0380*/  IMAD.MOV.U32 R13, RZ, RZ, R6.reuse ;  /* 0x000000ffff0d7224 */ /* 0x100fe200078e0006 */
[----:B------:R-:W-:Y:S01]  /*0390*/  PRMT R6, R22, 0x7610, R6 ;  /* 0x0000761016067816 */ /* 0x000fe20000000006 */
[----:B------:R-:W-:Y:S01]  /*03a0*/  IMAD.U32 R22, RZ, RZ, UR10 ;  /* 0x0000000aff167e24 */ /* 0x000fe2000f8e00ff */
[----:B------:R-:W-:-:S07]  /*03b0*/  MOV R2, 0x3d0 ;  /* 0x000003d000027802 */ /* 0x000fce0000000f00 */
        /* <DEDUP_REMOVED lines=13> */
[----:B------:R-:W-:-:S07]  /*0490*/  PRMT R5, R22, 0x7610, R5 ;  /* 0x0000761016057816 */ /* 0x000fce0000000005 */
.L_x_56411:
        /* <DEDUP_REMOVED lines=9> */
[----:B0-----:R-:W-:-:S05]  /*0530*/  IMAD.WIDE R2, R0, 0x2, R2 ;  /* 0x0000000200027825 */ /* 0x001fca00078e0202 */
[----:B------:R-:W-:Y:S04]  /*0540*/  STG.E.U16 desc[UR8][R2.64], R9 ;  /* 0x0000000902007986 */ /* 0x000fe8000c101508 */
[----:B------:R-:W-:Y:S04]  /*0550*/  STG.E.U16 desc[UR8][R2.64+0x100], R7 ;  /* 0x0001000702007986 */ /* 0x000fe8000c101508 */
[----:B------:R-:W-:Y:S04]  /*0560*/  STG.E.U16 desc[UR8][R2.64+0x200], R11 ;  /* 0x0002000b02007986 */ /* 0x000fe8000c101508 */
[----:B------:R-:W-:Y:S01]  /*0570*/  STG.E.U16 desc[UR8][R2.64+0x300], R5 ;  /* 0x0003000502007986 */ /* 0x000fe2000c101508 */
[----:B------:R-:W-:Y:S05]  /*0580*/  EXIT ;  /* 0x000000000000794d */ /* 0x000fea0003800000 */
.L_x_56410:
[----:B------:R-:W0:Y:S01]  /*0590*/  S2R R11, SR_TID.X ;  /* 0x00000000000b7919 */ /* 0x000e220000002100 */
[----:B------:R-:W-:Y:S02]  /*05a0*/  PRMT R10, RZ, 0x7610, R10 ;  /* 0x00007610ff0a7816 */ /* 0x000fe4000000000a */
[----:B0-----:R-:W-:Y:S01]  /*05b0*/  ISETP.GE.AND P0, PT, R11, R12, PT ;  /* 0x0000000c0b00720c */ /* 0x001fe20003f06270 */
[----:B------:R-:W-:-:S12]  /*05c0*/  IMAD.MOV.U32 R21, RZ, RZ, R11 ;  /* 0x000000ffff157224 */ /* 0x000fd800078e000b */
[C---:B------:R-:W-:Y:S01]  /*05d0*/  @!P0 VIADD R21, R11.reuse, 0x80 ;  /* 0x000000800b158836 */ /* 0x040fe20000000000 */
[----:B------:R-:W0:Y:S01]  /*05e0*/  @!P0 LDC.64 R2, c[0x0][0x220] ;  /* 0x00008800ff028b82 */ /* 0x000e220000000a00 */
[----:B------:R-:W-:-:S03]  /*05f0*/  @!P0 VIADD R15, R11, UR4 ;  /* 0x000000040b0f8c36 */ /* 0x000fc60008000000 */
[----:B------:R-:W-:-:S13]  /*0600*/  ISETP.GE.AND P6, PT, R21, R12, PT ;  /* 0x0000000c1500720c */ /* 0x000fda0003fc6270 */
[C---:B------:R-:W-:Y:S01]  /*0610*/  @!P6 VIADD R7, R21.reuse, UR4 ;  /* 0x000000041507ec36 */ /* 0x040fe20008000000 */
[----:B------:R-:W1:Y:S01]  /*0620*/  @!P6 LDC.64 R4, c[0x0][0x220] ;  /* 0x00008800ff04eb82 */ /* 0x000e620000000a00 */
[----:B------:R-:W-:-:S05]  /*0630*/  @!P6 VIADD R21, R21, 0x80 ;  /* 0x000000801515e836 */ /* 0x000fca0000000000 */
[----:B------:R-:W-:Y:S02]  /*0640*/  ISETP.GE.AND P1, PT, R21, R12, PT ;  /* 0x0000000c1500720c */ /* 0x000fe40003f26270 */
[----:B0-----:R-:W-:-:S05]  /*0650*/  @!P0 IADD3 R14, P5, R15, R2, RZ ;  /* 0x000000020f0e8210 */ /* 0x001fca0007fbe0ff */
[----:B------:R-:W-:-:S06]  /*0660*/  @!P0 IMAD.X R15, RZ, RZ, R3, P5 ;  /* 0x000000ffff0f8224 */ /* 0x000fcc00028e0603 */
[C---:B------:R-:W-:Y:S01]  /*0670*/  @!P1 VIADD R9, R21.reuse, UR4 ;  /* 0x0000000415099c36 */ /* 0x040fe20008000000 */
[----:B------:R-:W0:Y:S01]  /*0680*/  @!P1 LDC.64 R24, c[0x0][0x220] ;  /* 0x00008800ff189b82 */ /* 0x000e220000000a00 */
[----:B------:R-:W-:Y:S01]  /*0690*/  @!P1 VIADD R21, R21, 0x80 ;  /* 0x0000008015159836 */ /* 0x000fe20000000000 */
[----:B-1----:R-:W-:-:S04]  /*06a0*/  @!P6 IADD3 R6, P5, R7, R4, RZ ;  /* 0x000000040706e210 */ /* 0x002fc80007fbe0ff */
[----:B------:R-:W-:Y:S01]  /*06b0*/  ISETP.GE.AND P2, PT, R21, R12, PT ;  /* 0x0000000c1500720c */ /* 0x000fe20003f46270 */
[----:B------:R-:W-:-:S05]  /*06c0*/  @!P6 IMAD.X R7, RZ, RZ, R5, P5 ;  /* 0x000000ffff07e224 */ /* 0x000fca00028e0605 */
[----:B------:R-:W5:Y:S07]  /*06d0*/  @!P6 LDG.E.U8 R10, desc[UR8][R6.64] ;  /* 0x00000008060ae981 */ /* 0x000f6e000c1e1100 */
[C---:B------:R-:W-:Y:S01]  /*06e0*/  @!P2 VIADD R13, R21.reuse, UR4 ;  /* 0x00000004150dac36 */ /* 0x040fe20008000000 */
[----:B------:R-:W1:Y:S01]  /*06f0*/  @!P2 LDC.64 R16, c[0x0][0x220] ;  /* 0x00008800ff10ab82 */ /* 0x000e620000000a00 */
[----:B------:R-:W-:-:S05]  /*0700*/  @!P2 VIADD R21, R21, 0x80 ;  /* 0x000000801515a836 */ /* 0x000fca0000000000 */
[----:B------:R-:W-:-:S13]  /*0710*/  ISETP.GE.AND P3, PT, R21, R12, PT ;  /* 0x0000000c1500720c */ /* 0x000fda0003f66270 */
[----:B------:R-:W-:Y:S01]  /*0720*/  @!P3 VIADD R29, R21, UR4 ;  /* 0x00000004151dbc36 */ /* 0x000fe20008000000 */
[----:B0-----:R-:W-:Y:S01]  /*0730*/  @!P1 IADD3 R24, P6, R9, R24, RZ ;  /* 0x0000001809189210 */ /* 0x001fe20007fde0ff */
[----:B------:R-:W-:Y:S01]  /*0740*/  @!P3 VIADD R21, R21, 0x80 ;  /* 0x000000801515b836 */ /* 0x000fe20000000000 */
[----:B------:R-:W-:Y:S01]  /*0750*/  PRMT R8, RZ, 0x7610, R8 ;  /* 0x00007610ff087816 */ /* 0x000fe20000000008 */
[----:B------:R-:W0:Y:S03]  /*0760*/  @!P3 LDC.64 R18, c[0x0][0x220] ;  /* 0x00008800ff12bb82 */ /* 0x000e260000000a00 */
[----:B------:R-:W-:Y:S01]  /*0770*/  ISETP.GE.AND P4, PT, R21, R12, PT ;  /* 0x0000000c1500720c */ /* 0x000fe20003f86270 */
[----:B------:R-:W-:Y:S01]  /*0780*/  @!P1 IMAD.X R25, RZ, RZ, R25, P6 ;  /* 0x000000ffff199224 */ /* 0x000fe200030e0619 */
[----:B------:R-:W-:-:S06]  /*0790*/  PRMT R9, RZ, 0x7610, R9 ;  /* 0x00007610ff097816 */ /* 0x000fcc0000000009 */
[----:B------:R-:W5:Y:S05]  /*07a0*/  @!P1 LDG.E.U8 R9, desc[UR8][R24.64] ;  /* 0x0000000818099981 */ /* 0x000f6a000c1e1100 */
[----:B------:R-:W2:Y:S01]  /*07b0*/  @!P4 LDC.64 R2, c[0x0][0x220] ;  /* 0x00008800ff02cb82 */ /* 0x000ea20000000a00 */
[----:B-1----:R-:W-:Y:S01]  /*07c0*/  @!P2 IADD3 R16, P1, R13, R16, RZ ;  /* 0x000000100d10a210 */ /* 0x002fe20007f3e0ff */
[C---:B------:R-:W-:Y:S01]  /*07d0*/  @!P4 VIADD R27, R21.reuse, UR4 ;  /* 0x00000004151bcc36 */ /* 0x040fe20008000000 */
[----:B------:R-:W-:Y:S01]  /*07e0*/  PRMT R13, RZ, 0x7610, R13 ;  /* 0x00007610ff0d7816 */ /* 0x000fe2000000000d */
[----:B------:R-:W-:Y:S02]  /*07f0*/  @!P4 VIADD R21, R21, 0x80 ;  /* 0x000000801515c836 */ /* 0x000fe40000000000 */
[----:B------:R-:W-:-:S03]  /*0800*/  @!P2 IMAD.X R17, RZ, RZ, R17, P1 ;  /* 0x000000ffff11a224 */ /* 0x000fc600008e0611 */
[----:B------:R1:W5:Y:S01]  /*0810*/  @!P0 LDG.E.U8 R13, desc[UR8][R14.64] ;  /* 0x000000080e0d8981 */ /* 0x000362000c1e1100 */
[----:B------:R-:W-:-:S03]  /*0820*/  ISETP.GE.AND P5, PT, R21, R12, PT ;  /* 0x0000000c1500720c */ /* 0x000fc60003fa6270 */
[----:B------:R3:W5:Y:S01]  /*0830*/  @!P2 LDG.E.U8 R8, desc[UR8][R16.64] ;  /* 0x000000081008a981 */ /* 0x000762000c1e1100 */
[----:B-1----:R-:W-:-:S09]  /*0840*/  PRMT R14, RZ, 0x7610, R14 ;  /* 0x00007610ff0e7816 */ /* 0x002fd2000000000e */
[----:B------:R-:W1:Y:S01]  /*0850*/  @!P5 LDC.64 R4, c[0x0][0x220] ;  /* 0x00008800ff04db82 */ /* 0x000e620000000a00 */
[----:B--2---:R-:W-:-:S05]  /*0860*/  @!P4 IADD3 R2, P2, R27, R2, RZ ;  /* 0x000000021b02c210 */ /* 0x004fca0007f5e0ff */
[----:B------:R-:W-:-:S05]  /*0870*/  @!P4 IMAD.X R3, RZ, RZ, R3, P2 ;  /* 0x000000ffff03c224 */ /* 0x000fca00010e0603 */
[----:B------:R-:W5:Y:S01]  /*0880*/  @!P4 LDG.E.U8 R14, desc[UR8][R2.64] ;  /* 0x00000008020ec981 */ /* 0x000f62000c1e1100 */
[C---:B------:R-:W-:Y:S02]  /*0890*/  @!P5 VIADD R23, R21.reuse, UR4 ;  /* 0x000000041517dc36 */ /* 0x040fe40008000000 */
[----:B------:R-:W-:-:S05]  /*08a0*/  @!P5 VIADD R21, R21, 0x80 ;  /* 0x000000801515d836 */ /* 0x000fca0000000000 */
[----:B------:R-:W-:Y:S02]  /*08b0*/  ISETP.GE.AND P6, PT, R21, R12, PT ;  /* 0x0000000c1500720c */ /* 0x000fe40003fc6270 */
[----:B0-----:R-:W-:-:S11]  /*08c0*/  @!P3 IADD3 R18, P1, R29, R18, RZ ;  /* 0x000000121d12b210 */ /* 0x001fd60007f3e0ff */
[----:B------:R-:W0:Y:S01]  /*08d0*/  @!P6 LDC.64 R6, c[0x0][0x220] ;  /* 0x00008800ff06eb82 */ /* 0x000e220000000a00 */
[----:B------:R-:W-:Y:S01]  /*08e0*/  @!P3 IMAD.X R19, RZ, RZ, R19, P1 ;  /* 0x000000ffff13b224 */ /* 0x000fe200008e0613 */
[----:B-1----:R-:W-:Y:S02]  /*08f0*/  @!P5 IADD3 R4, P1, R23, R4, RZ ;  /* 0x000000041704d210 */ /* 0x002fe40007f3e0ff */
[----:B------:R-:W-:Y:S01]  /*0900*/  PRMT R0, RZ, 0x7610, R0 ;  /* 0x00007610ff007816 */ /* 0x000fe20000000000 */
[----:B------:R-:W-:Y:S02]  /*0910*/  @!P6 VIADD R21, R21, UR4 ;  /* 0x000000041515ec36 */ /* 0x000fe40008000000 */
[----:B------:R-:W-:Y:S01]  /*0920*/  @!P5 IMAD.X R5, RZ, RZ, R5, P1 ;  /* 0x000000ffff05d224 */ /* 0x000fe200008e0605 */
[----:B------:R-:W-:Y:S02]  /*0930*/  ISETP.NE.AND P1, PT, RZ, UR10, PT ;  /* 0x0000000aff007c0c */ /* 0x000fe4000bf25270 */
[----:B------:R1:W5:Y:S01]  /*0940*/  @!P3 LDG.E.U8 R0, desc[UR8][R18.64] ;  /* 0x000000081200b981 */ /* 0x000362000c1e1100 */
[----:B------:R-:W-:-:S02]  /*0950*/  PRMT R15, RZ, 0x7610, R15 ;  /* 0x00007610ff0f7816 */ /* 0x000fc4000000000f */
[----:B---3--:R-:W-:Y:S01]  /*0960*/  PRMT R16, RZ, 0x7610, R16 ;  /* 0x00007610ff107816 */ /* 0x008fe20000000010 */
[----:B------:R-:W-:Y:S02]  /*0970*/  IMAD.MOV.U32 R17, RZ, RZ, 0xff ;  /* 0x000000ffff117424 */ /* 0x000fe400078e00ff */
[----:B------:R-:W-:Y:S01]  /*0980*/  IMAD.MOV.U32 R20, RZ, RZ, 0xff ;  /* 0x000000ffff147424 */ /* 0x000fe200078e00ff */
[----:B------:R2:W5:Y:S01]  /*0990*/  @!P5 LDG.E.U8 R15, desc[UR8][R4.64] ;  /* 0x00000008040fd981 */ /* 0x000562000c1e1100 */
[----:B0-----:R-:W-:Y:S01]  /*09a0*/  @!P6 IADD3 R6, P3, R21, R6, RZ ;  /* 0x000000061506e210 */ /* 0x001fe20007f7e0ff */
[----:B-1----:R-:W-:Y:S02]  /*09b0*/  IMAD.MOV.U32 R18, RZ, RZ, 0xff ;  /* 0x000000ffff127424 */ /* 0x002fe400078e00ff */
[----:B------:R-:W-:Y:S02]  /*09c0*/  IMAD.MOV.U32 R19, RZ, RZ, 0xff ;  /* 0x000000ffff137424 */ /* 0x000fe400078e00ff */
[----:B------:R-:W-:Y:S01]  /*09d0*/  @!P6 IMAD.X R7, RZ, RZ, R7, P3 ;  /* 0x000000ffff07e224 */ /* 0x000fe200018e0607 */
[----:B--2---:R-:W-:Y:S01]  /*09e0*/  PRMT R5, R17, 0x7610, R5 ;  /* 0x0000761011057816 */ /* 0x004fe20000000005 */
[----:B------:R-:W-:Y:S01]  /*09f0*/  IMAD.MOV.U32 R4, RZ, RZ, 0xff ;  /* 0x000000ffff047424 */ /* 0x000fe200078e00ff */
[----:B------:R-:W-:-:S02]  /*0a00*/  PRMT R17, R19, 0x7610, R17 ;  /* 0x0000761013117816 */ /* 0x000fc40000000011 */
[----:B------:R0:W5:Y:S02]  /*0a10*/  @!P6 LDG.E.U8 R16, desc[UR8][R6.64] ;  /* 0x000000080610e981 */ /* 0x000164000c1e1100 */
[----:B0-----:R-:W-:Y:S01]  /*0a20*/  PRMT R7, R18, 0x7610, R7 ;  /* 0x0000761012077816 */ /* 0x001fe20000000007 */
[----:B------:R-:W-:Y:S01]  /*0a30*/  IMAD.MOV.U32 R6, RZ, RZ, 0xff ;  /* 0x000000ffff067424 */ /* 0x000fe200078e00ff */
[----:B------:R-:W-:Y:S01]  /*0a40*/  PRMT R18, R20, 0x7610, R18 ;  /* 0x0000761014127816 */ /* 0x000fe20000000012 */
[----:B------:R-:W-:Y:S06]  /*0a50*/  @!P1 BRA `(.L_x_56412) ;  /* 0x0000000400389947 */ /* 0x000fec0003800000 */
[----:B------:R-:W-:Y:S04]  /*0a60*/  BSSY B0, `(.L_x_56413) ;  /* 0x0000007000007945 */ /* 0x000fe80003800000 */
[----:B------:R-:W-:Y:S05]  /*0a70*/  @P0 BRA `(.L_x_56414) ;  /* 0x0000000000140947 */ /* 0x000fea0003800000 */
[----:B-----5:R-:W-:Y:S01]  /*0a80*/  LOP3.LUT R13, R13, 0xff, RZ, 0xc0, !PT ;  /* 0x000000ff0d0d7812 */ /* 0x020fe200078ec0ff */
[----:B------:R-:W-:Y:S01]  /*0a90*/  IMAD.U32 R22, RZ, RZ, UR10 ;  /* 0x0000000aff167e24 */ /* 0x000fe2000f8e00ff */
[----:B------:R-:W-:-:S07]  /*0aa0*/  MOV R2, 0xac0 ;  /* 0x00000ac000027802 */ /* 0x000fce0000000f00 */
[----:B------:R-:W-:Y:S05]  /*0ab0*/  CALL.REL.NOINC `($__internal_74_$__cuda_sm20_rem_u16) ;  /* 0x0000000800347944 */ /* 0x000fea0003c00000 */
[----:B------:R-:W-:-:S07]  /*0ac0*/  PRMT R20, R22, 0x7610, R20 ;  /* 0x0000761016147816 */ /* 0x000fce0000000014 */
.L_x_56414:
[----:B------:R-:W-:Y:S05]  /*0ad0*/  BSYNC B0 ;  /* 0x0000000000007941 */ /* 0x000fea0003800000 */
.L_x_56413:
[----:B------:R-:W-:Y:S01]  /*0ae0*/  VIADD R3, R11, 0x80 ;  /* 0x000000800b037836 */ /* 0x000fe20000000000 */
[----:B------:R-:W-:Y:S04]  /*0af0*/  BSSY B0, `(.L_x_56415) ;  /* 0x0000008000007945 */ /* 0x000fe80003800000 */
[----:B------:R-:W-:-:S13]  /*0b00*/  ISETP.GE.AND P0, PT, R3, R12, PT ;  /* 0x0000000c0300720c */ /* 0x000fda0003f06270 */
[----:B------:R-:W-:Y:S05]  /*0b10*/  @P0 BRA `(.L_x_56416) ;  /* 0x0000000000140947 */ /* 0x000fea0003800000 */
[----:B-----5:R-:W-:Y:S01]  /*0b20*/  LOP3.LUT R13, R10, 0xff, RZ, 0xc0, !PT ;  /* 0x000000ff0a0d7812 */ /* 0x020fe200078ec0ff */
[----:B------:R-:W-:Y:S01]  /*0b30*/  IMAD.U32 R22, RZ, RZ, UR10 ;  /* 0x0000000aff167e24 */ /* 0x000fe2000f8e00ff */
[----:B------:R-:W-:-:S07]  /*0b40*/  MOV R2, 0xb60 ;  /* 0x00000b6000027802 */ /* 0x000fce0000000f00 */
[----:B------:R-:W-:Y:S05]  /*0b50*/  CALL.REL.NOINC `($__internal_74_$__cuda_sm20_rem_u16) ;  /* 0x00000008000c7944 */ /* 0x000fea0003c00000 */
[----:B------:R-:W-:-:S07]  /*0b60*/  PRMT R19, R22, 0x7610, R19 ;  /* 0x0000761016137816 */ /* 0x000fce0000000013 */
.L_x_56416:
[----:B------:R-:W-:Y:S05]  /*0b70*/  BSYNC B0 ;  /* 0x0000000000007941 */ /* 0x000fea0003800000 */
.L_x_56415:
        /* <DEDUP_REMOVED lines=9> */
.L_x_56418:
[----:B------:R-:W-:Y:S05]  /*0c10*/  BSYNC B0 ;  /* 0x0000000000007941 */ /* 0x000fea0003800000 */
.L_x_56417:
        /* <DEDUP_REMOVED lines=9> */
.L_x_56420:
[----:B------:R-:W-:Y:S05]  /*0cb0*/  BSYNC B0 ;  /* 0x0000000000007941 */ /* 0x000fea0003800000 */
.L_x_56419:
        /* <DEDUP_REMOVED lines=9> */
.L_x_56422:
[----:B------:R-:W-:Y:S05]  /*0d50*/  BSYNC B0 ;  /* 0x0000000000007941 */ /* 0x000fea0003800000 */
.L_x_56421:
        /* <DEDUP_REMOVED lines=9> */
.L_x_56424:
[----:B------:R-:W-:Y:S05]  /*0df0*/  BSYNC B0 ;  /* 0x0000000000007941 */ /* 0x000fea0003800000 */
.L_x_56423:
        /* <DEDUP_REMOVED lines=9> */
.L_x_56426:
[----:B------:R-:W-:Y:S05]  /*0e90*/  BSYNC B0 ;  /* 0x0000000000007941 */ /* 0x000fea0003800000 */
.L_x_56425:
        /* <DEDUP_REMOVED lines=9> */
.L_x_56427:
[----:B------:R-:W-:Y:S05]  /*0f30*/  BSYNC B0 ;  /* 0x0000000000007941 */ /* 0x000fea0003800000 */
.L_x_56412:
[----:B-----5:R-:W0:Y:S01]  /*0f40*/  S2R R9, SR_TID.X ;  /* 0x0000000000097919 */ /* 0x020e220000002100 */
[----:B------:R-:W-:Y:S04]  /*0f50*/  BSSY B0, `(.L_x_56428) ;  /* 0x000003a000007945 */ /* 0x000fe80003800000 */
[----:B------:R-:W-:Y:S01]  /*0f60*/  BSSY B1, `(.L_x_56429) ;  /* 0x0000031000017945 */ /* 0x000fe20003800000 */
[----:B0-----:R-:W-:-:S13]  /*0f70*/  ISETP.GE.AND P1, PT, R9, R12, PT ;  /* 0x0000000c0900720c */ /* 0x001fda0003f26270 */
[----:B------:R-:W0:Y:S01]  /*0f80*/  @!P1 LDC.64 R10, c[0x0][0x218] ;  /* 0x00008600ff0a9b82 */ /* 0x000e220000000a00 */
[C---:B------:R-:W-:Y:S02]  /*0f90*/  @!P1 VIADD R3, R9.reuse, UR4 ;  /* 0x0000000409039c36 */ /* 0x040fe40008000000 */
[----:B------:R-:W-:-:S03]  /*0fa0*/  @!P1 VIADD R9, R9, 0x80 ;  /* 0x0000008009099836 */ /* 0x000fc60000000000 */
[----:B0-----:R-:W-:-:S05]  /*0fb0*/  @!P1 IADD3 R2, P0, R3, R10, RZ ;  /* 0x0000000a03029210 */ /* 0x001fca0007f1e0ff */
[----:B------:R-:W-:Y:S01]  /*0fc0*/  @!P1 IMAD.X R3, RZ, RZ, R11, P0 ;  /* 0x000000ffff039224 */ /* 0x000fe200000e060b */
[----:B------:R-:W-:-:S04]  /*0fd0*/  ISETP.GE.AND P0, PT, R9, R12, PT ;  /* 0x0000000c0900720c */ /* 0x000fc80003f06270 */
[----:B------:R0:W-:Y:S09]  /*0fe0*/  @!P1 STG.E.U8 desc[UR8][R2.64], R20 ;  /* 0x0000001402009986 */ /* 0x0001f2000c101108 */
[----:B------:R-:W-:Y:S05]  /*0ff0*/  @P0 BRA `(.L_x_56430) ;  /* 0x0000000000380947 */ /* 0x000fea0003800000 */
[C---:B0-----:R-:W-:Y:S01]  /*1000*/  VIADD R2, R9.reuse, UR4 ;  /* 0x0000000409027c36 */ /* 0x041fe20008000000 */
        /* <DEDUP_REMOVED lines=13> */
.L_x_56430:
        /* <DEDUP_REMOVED lines=8> */
.L_x_56431:
        /* <DEDUP_REMOVED lines=8> */
.L_x_56432:
[----:B------:R-:W-:-:S13]  /*11e0*/  ISETP.GE.AND P0, PT, R9, R12, PT ;  /* 0x0000000c0900720c */ /* 0x000fda0003f06270 */
[----:B------:R-:W-:Y:S05]  /*11f0*/  @P0 BREAK B1 ;  /* 0x0000000000010942 */ /* 0x000fea0003800000 */
[----:B------:R-:W-:Y:S05]  /*1200*/  @P0 BRA `(.L_x_56434) ;  /* 0x0000000000380947 */ /* 0x000fea0003800000 */
[C---:B012---:R-:W-:Y:S01]  /*1210*/  VIADD R2, R9.reuse, UR4 ;  /* 0x0000000409027c36 */ /* 0x047fe20008000000 */
[----:B------:R-:W-:Y:S01]  /*1220*/  ULDC.64 UR6, c[0x0][0x218] ;  /* 0x0000860000067ab9 */ /* 0x000fe20000000a00 */
[----:B------:R-:W-:-:S03]  /*1230*/  VIADD R9, R9, 0x80 ;  /* 0x0000008009097836 */ /* 0x000fc60000000000 */
[----:B------:R-:W-:-:S05]  /*1240*/  IADD3 R2, P0, R2, UR6, RZ ;  /* 0x0000000602027c10 */ /* 0x000fca000ff1e0ff */
[----:B------:R-:W-:-:S05]  /*1250*/  IMAD.X R3, RZ, RZ, UR7, P0 ;  /* 0x00000007ff037e24 */ /* 0x000fca00080e06ff */
[----:B------:R2:W-:Y:S03]  /*1260*/  STG.E.U8 desc[UR8][R2.64], R17 ;  /* 0x0000001102007986 */ /* 0x0005e6000c101108 */
.L_x_56433:
[----:B------:R-:W-:Y:S05]  /*1270*/  BSYNC B1 ;  /* 0x0000000000017941 */ /* 0x000fea0003800000 */
.L_x_56429:
[----:B------:R-:W-:-:S13]  /*1280*/  ISETP.GE.AND P0, PT, R9, R12, PT ;  /* 0x0000000c0900720c */ /* 0x000fda0003f06270 */
[----:B------:R-:W3:Y:S01]  /*1290*/  @!P0 LDC.64 R10, c[0x0][0x218] ;  /* 0x00008600ff0a8b82 */ /* 0x000ee20000000a00 */
[C---:B012---:R-:W-:Y:S02]  /*12a0*/  @!P0 VIADD R3, R9.reuse, UR4 ;  /* 0x0000000409038c36 */ /* 0x047fe40008000000 */
[----:B------:R-:W-:-:S03]  /*12b0*/  @!P0 VIADD R9, R9, 0x80 ;  /* 0x0000008009098836 */ /* 0x000fc60000000000 */
[----:B---3--:R-:W-:-:S05]  /*12c0*/  @!P0 IADD3 R2, P1, R3, R10, RZ ;  /* 0x0000000a03028210 */ /* 0x008fca0007f3e0ff */
[----:B------:R-:W-:-:S05]  /*12d0*/  @!P0 IMAD.X R3, RZ, RZ, R11, P1 ;  /* 0x000000ffff038224 */ /* 0x000fca00008e060b */
[----:B------:R3:W-:Y:S03]  /*12e0*/  @!P0 STG.E.U8 desc[UR8][R2.64], R7 ;  /* 0x0000000702008986 */ /* 0x0007e6000c101108 */
.L_x_56434:
[----:B------:R-:W-:Y:S05]  /*12f0*/  BSYNC B0 ;  /* 0x0000000000007941 */ /* 0x000fea0003800000 */
.L_x_56428:
[----:B------:R-:W-:Y:S05]  /*1300*/  WARPSYNC.ALL ;  /* 0x0000000000007948 */ /* 0x000fea0003800000 */
[----:B------:R-:W-:-:S13]  /*1310*/  ISETP.GE.AND P0, PT, R9, R12, PT ;  /* 0x0000000c0900720c */ /* 0x000fda0003f06270 */
[----:B------:R-:W-:Y:S05]  /*1320*/  @P0 EXIT ;  /* 0x000000000000094d */ /* 0x000fea0003800000 */
[----:B0123--:R-:W-:Y:S01]  /*1330*/  VIADD R2, R9, UR4 ;  /* 0x0000000409027c36 */ /* 0x00ffe20008000000 */
[----:B------:R-:W-:-:S04]  /*1340*/  ULDC.64 UR6, c[0x0][0x218] ;  /* 0x0000860000067ab9 */ /* 0x000fc80000000a00 */
[----:B------:R-:W-:-:S05]  /*1350*/  IADD3 R2, P0, R2, UR6, RZ ;  /* 0x0000000602027c10 */ /* 0x000fca000ff1e0ff */
[----:B------:R-:W-:-:S05]  /*1360*/  IMAD.X R3, RZ, RZ, UR7, P0 ;  /* 0x00000007ff037e24 */ /* 0x000fca00080e06ff */
[----:B------:R-:W-:Y:S01]  /*1370*/  STG.E.U8 desc[UR8][R2.64], R5 ;  /* 0x0000000502007986 */ /* 0x000fe2000c101108 */
[----:B------:R-:W-:Y:S05]  /*1380*/  EXIT ;  /* 0x000000000000794d */ /* 0x000fea0003800000 */
        .weak           $__internal_74_$__cuda_sm20_rem_u16
        .type           $__internal_74_$__cuda_sm20_rem_u16,@function
        .size           $__internal_74_$__cuda_sm20_rem_u16,(.L_x_57287 - $__internal_74_$__cuda_sm20_rem_u16)
$__internal_74_$__cuda_sm20_rem_u16:
        /* <DEDUP_REMOVED lines=19> */
[----:B------:R-:W-:Y:S05]  /*14c0*/  RET.REL.NODEC R2 `(_ZN2at6native29vectorized_elementwise_kernelILi2ENS0_13BUnaryFunctorIhhhZZZNS0_21remainder_kernel_cudaERNS_18TensorIteratorBaseEENKUlvE_clEvENKUlvE_clEvEUlhhE_EESt5arrayIPcLm2EEEEviT0_T1_) ;  /* 0xffffffe802cc7950 */ /* 0x000fea0003c3ffff */
.L_x_56435:
        /* <DEDUP_REMOVED lines=11> */
.L_x_57287:


//--------------------- .text._ZN2at6native29vectorized_elementwise_kernelILi4ENS0_13BUnaryFunctorIhhhZZZNS0_21remainder_kernel_cudaERNS_18TensorIteratorBaseEENKUlvE_clEvENKUlvE_clEvEUlhhE_EESt5arrayIPcLm2EEEEviT0_T1_ --------------------------
	.section	.text._ZN2at6native29vectorized_elementwise_kernelILi4ENS0_13BUnaryFunctorIhhhZZZNS0_21remainder_kernel_cudaERNS_18TensorIteratorBaseEENKUlvE_clEvENKUlvE_clEvEUlhhE_EESt5arrayIPcLm2EEEEviT0_T1_,"ax",@progbits
	.align	128
        .global         _ZN2at6native29vectorized_elementwise_kernelILi4ENS0_13BUnaryFunctorIhhhZZZNS0_21remainder_kernel_cudaERNS_18TensorIteratorBaseEENKUlvE_clEvENKUlvE_clEvEUlhhE_EESt5arrayIPcLm2EEEEviT0_T1_
        .type           _ZN2at6native29vectorized_elementwise_kernelILi4ENS0_13BUnaryFunctorIhhhZZZNS0_21remainder_kernel_cudaERNS_18TensorIteratorBaseEENKUlvE_clEvENKUlvE_clEvEUlhhE_EESt5arrayIPcLm2EEEEviT0_T1_,@function
        .size           _ZN2at6native29vectorized_elementwise_kernelILi4ENS0_13BUnaryFunctorIhhhZZZNS0_21remainder_kernel_cudaERNS_18TensorIteratorBaseEENKUlvE_clEvENKUlvE_clEvEUlhhE_EESt5arrayIPcLm2EEEEviT0_T1_,(.L_x_57288 - _ZN2at6native29vectorized_elementwise_kernelILi4ENS0_13BUnaryFunctorIhhhZZZNS0_21remainder_kernel_cudaERNS_18TensorIteratorBaseEENKUlvE_clEvENKUlvE_clEvEUlhhE_EESt5arrayIPcLm2EEEEviT0_T1_)
        .other          _ZN2at6native29vectorized_elementwise_kernelILi4ENS0_13BUnaryFunctorIhhhZZZNS0_21remainder_kernel_cudaERNS_18TensorIteratorBaseEENKUlvE_clEvENKUlvE_clEvEUlhhE_EESt5arrayIPcLm2EEEEviT0_T1_,@"STO_CUDA_ENTRY STV_DEFAULT"
_ZN2at6native29vectorized_elementwise_kernelILi4ENS0_13BUnaryFunctorIhhhZZZNS0_21remainder_kernel_cudaERNS_18TensorIteratorBaseEENKUlvE_clEvENKUlvE_clEvEUlhhE_EESt5arrayIPcLm2EEEEviT0_T1_:
.text._ZN2at6native29vectorized_elementwise_kernelILi4ENS0_13BUnaryFunctorIhhhZZZNS0_21remainder_kernel_cudaERNS_18TensorIteratorBaseEENKUlvE_clEvENKUlvE_clEvEUlhhE_EESt5arrayIPcLm2EEEEviT0_T1_:
        /* <DEDUP_REMOVED lines=26> */
[----:B------:R-:W2:Y:S01]  /*01a0*/  LDG.E R9, desc[UR8][R4.64] ;  /* 0x0000000804097981 */ /* 0x000ea2000c1e1900 */
[----:B------:R-:W-:Y:S01]  /*01b0*/  IMAD.U32 R22, RZ, RZ, UR10 ;  /* 0x0000000aff167e24 */ /* 0x000fe2000f8e00ff */
[----:B------:R-:W-:Y:S02]  /*01c0*/  MOV R2, 0x220 ;  /* 0x0000022000027802 */ /* 0x000fe40000000f00 */
[C---:B--2---:R-:W-:Y:S02]  /*01d0*/  PRMT R13, R9.reuse, 0x7770, RZ ;  /* 0x00007770090d7816 */ /* 0x044fe400000000ff */
[C---:B------:R-:W-:Y:S02]  /*01e0*/  PRMT R0, R9.reuse, 0x7771, RZ ;  /* 0x0000777109007816 */ /* 0x040fe400000000ff */
[C---:B------:R-:W-:Y:S02]  /*01f0*/  PRMT R6, R9.reuse, 0x7772, RZ ;  /* 0x0000777209067816 */ /* 0x040fe400000000ff */
[----:B------:R-:W-:-:S07]  /*0200*/  PRMT R9, R9, 0x7773, RZ ;  /* 0x0000777309097816 */ /* 0x000fce00000000ff */
[----:B------:R-:W-:Y:S05]  /*0210*/  CALL.REL.NOINC `($__internal_75_$__cuda_sm20_rem_u16) ;  /* 0x0000001000587944 */ /* 0x000fea0003c00000 */
[--C-:B------:R-:W-:Y:S01]  /*0220*/  IMAD.MOV.U32 R13, RZ, RZ, R0.reuse ;  /* 0x000000ffff0d7224 */ /* 0x100fe200078e0000 */
[----:B------:R-:W-:Y:S01]  /*0230*/  PRMT R0, R22, 0x7610, R0 ;  /* 0x0000761016007816 */ /* 0x000fe20000000000 */
[----:B------:R-:W-:Y:S01]  /*0240*/  IMAD.U32 R22, RZ, RZ, UR10 ;  /* 0x0000000aff167e24 */ /* 0x000fe2000f8e00ff */
[----:B------:R-:W-:-:S07]  /*0250*/  MOV R2, 0x270 ;  /* 0x0000027000027802 */ /* 0x000fce0000000f00 */
[----:B------:R-:W-:Y:S05]  /*0260*/  CALL.REL.NOINC `($__internal_75_$__cuda_sm20_rem_u16) ;  /* 0x0000001000447944 */ /* 0x000fea0003c00000 */
[----:B------:R-:W-:Y:S01]  /*0270*/  PRMT R7, R22, 0x7610, R7 ;  /* 0x0000761016077816 */ /* 0x000fe20000000007 */
[----:B------:R-:W-:Y:S01]  /*0280*/  IMAD.MOV.U32 R13, RZ, RZ, R6 ;  /* 0x000000ffff0d7224 */ /* 0x000fe200078e0006 */
[----:B------:R-:W-:Y:S01]  /*0290*/  MOV R2, 0x2c0 ;  /* 0x000002c000027802 */ /* 0x000fe20000000f00 */
[----:B------:R-:W-:-:S07]  /*02a0*/  IMAD.U32 R22, RZ, RZ, UR10 ;  /* 0x0000000aff167e24 */ /* 0x000fce000f8e00ff */
[----:B------:R-:W-:Y:S05]  /*02b0*/  CALL.REL.NOINC `($__internal_75_$__cuda_sm20_rem_u16) ;  /* 0x0000001000307944 */ /* 0x000fea0003c00000 */
[----:B------:R-:W-:Y:S01]  /*02c0*/  PRMT R6, R22, 0x7610, R6 ;  /* 0x0000761016067816 */ /* 0x000fe20000000006 */
[----:B------:R-:W-:Y:S01]  /*02d0*/  IMAD.MOV.U32 R13, RZ, RZ, R9 ;  /* 0x000000ffff0d7224 */ /* 0x000fe200078e0009 */
[----:B------:R-:W-:Y:S01]  /*02e0*/  MOV R2, 0x310 ;  /* 0x0000031000027802 */ /* 0x000fe20000000f00 */
[----:B------:R-:W-:-:S07]  /*02f0*/  IMAD.U32 R22, RZ, RZ, UR10 ;  /* 0x0000000aff167e24 */ /* 0x000fce000f8e00ff */
[----:B------:R-:W-:Y:S05]  /*0300*/  CALL.REL.NOINC `($__internal_75_$__cuda_sm20_rem_u16) ;  /* 0x00000010001c7944 */ /* 0x000fea0003c00000 */
[----:B------:R-:W2:Y:S01]  /*0310*/  LDG.E R4, desc[UR8][R4.64+0x200] ;  /* 0x0002000804047981 */ /* 0x000ea2000c1e1900 */
[----:B------:R-:W-:Y:S01]  /*0320*/  PRMT R9, R22, 0x7610, R9 ;  /* 0x0000761016097816 */ /* 0x000fe20000000009 */
[----:B------:R-:W-:Y:S01]  /*0330*/  IMAD.U32 R22, RZ, RZ, UR10 ;  /* 0x0000000aff167e24 */ /* 0x000fe2000f8e00ff */
[----:B------:R-:W-:Y:S02]  /*0340*/  MOV R2, 0x3a0 ;  /* 0x000003a000027802 */ /* 0x000fe40000000f00 */
[C---:B--2---:R-:W-:Y:S02]  /*0350*/  PRMT R13, R4.reuse, 0x7770, RZ ;  /* 0x00007770040d7816 */ /* 0x044fe400000000ff */
[C---:B------:R-:W-:Y:S02]  /*0360*/  PRMT R12, R4.reuse, 0x7771, RZ ;  /* 0x00007771040c7816 */ /* 0x040fe400000000ff */
[C---:B------:R-:W-:Y:S02]  /*0370*/  PRMT R11, R4.reuse, 0x7772, RZ ;  /* 0x00007772040b7816 */ /* 0x040fe400000000ff */
[----:B------:R-:W-:-:S07]  /*0380*/  PRMT R10, R4, 0x7773, RZ ;  /* 0x00007773040a7816 */ /* 0x000fce00000000ff */
        /* <DEDUP_REMOVED lines=11> */
[--C-:B------:R-:W-:Y:S01]  /*0440*/  IMAD.MOV.U32 R13, RZ, RZ, R10.reuse ;  /* 0x000000ffff0d7224 */ /* 0x100fe200078e000a */
[----:B------:R-:W-:Y:S01]  /*0450*/  PRMT R10, R22, 0x7610, R10 ;  /* 0x00007610160a7816 */ /* 0x000fe2000000000a */
[----:B------:R-:W-:Y:S01]  /*0460*/  IMAD.U32 R22, RZ, RZ, UR10 ;  /* 0x0000000aff167e24 */ /* 0x000fe2000f8e00ff */
[----:B------:R-:W-:-:S07]  /*0470*/  MOV R2, 0x490 ;  /* 0x0000049000027802 */ /* 0x000fce0000000f00 */
[----:B------:R-:W-:Y:S05]  /*0480*/  CALL.REL.NOINC `($__internal_75_$__cuda_sm20_rem_u16) ;  /* 0x0000000c00bc7944 */ /* 0x000fea0003c00000 */
.L_x_56437:
        /* <DEDUP_REMOVED lines=11> */
[----:B0-----:R-:W-:-:S05]  /*0540*/  IMAD.WIDE R8, R8, 0x4, R2 ;  /* 0x0000000408087825 */ /* 0x001fca00078e0202 */
[----:B------:R-:W-:Y:S04]  /*0550*/  STG.E desc[UR8][R8.64], R5 ;  /* 0x0000000508007986 */ /* 0x000fe8000c101908 */
[----:B------:R-:W-:Y:S01]  /*0560*/  STG.E desc[UR8][R8.64+0x200], R7 ;  /* 0x0002000708007986 */ /* 0x000fe2000c101908 */
[----:B------:R-:W-:Y:S05]  /*0570*/  EXIT ;  /* 0x000000000000794d */ /* 0x000fea0003800000 */
.L_x_56436:
        /* <DEDUP_REMOVED lines=82> */
[----:B------:R-:W-:Y:S05]  /*0aa0*/  CALL.REL.NOINC `($__internal_75_$__cuda_sm20_rem_u16) ;  /* 0x0000000800347944 */ /* 0x000fea0003c00000 */
[----:B------:R-:W-:-:S07]  /*0ab0*/  PRMT R20, R22, 0x7610, R20 ;  /* 0x0000761016147816 */ /* 0x000fce0000000014 */
.L_x_56440:
[----:B------:R-:W-:Y:S05]  /*0ac0*/  BSYNC B0 ;  /* 0x0000000000007941 */ /* 0x000fea0003800000 */
.L_x_56439:
[----:B------:R-:W-:Y:S01]  /*0ad0*/  VIADD R3, R11, 0x80 ;  /* 0x000000800b037836 */ /* 0x000fe20000000000 */
[----:B------:R-:W-:Y:S04]  /*0ae0*/  BSSY B0, `(.L_x_56441) ;  /* 0x0000008000007945 */ /* 0x000fe80003800000 */
[----:B------:R-:W-:-:S13]  /*0af0*/  ISETP.GE.AND P0, PT, R3, R12, PT ;  /* 0x0000000c0300720c */ /* 0x000fda0003f06270 */
[----:B------:R-:W-:Y:S05]  /*0b00*/  @P0 BRA `(.L_x_56442) ;  /* 0x0000000000140947 */ /* 0x000fea0003800000 */
[----:B-----5:R-:W-:Y:S01]  /*0b10*/  LOP3.LUT R13, R10, 0xff, RZ, 0xc0, !PT ;  /* 0x000000ff0a0d7812 */ /* 0x020fe200078ec0ff */
[----:B------:R-:W-:Y:S01]  /*0b20*/  IMAD.U32 R22, RZ, RZ, UR10 ;  /* 0x0000000aff167e24 */ /* 0x000fe2000f8e00ff */
[----:B------:R-:W-:-:S07]  /*0b30*/  MOV R2, 0xb50 ;  /* 0x00000b5000027802 */ /* 0x000fce0000000f00 */
[----:B------:R-:W-:Y:S05]  /*0b40*/  CALL.REL.NOINC `($__internal_75_$__cuda_sm20_rem_u16) ;  /* 0x00000008000c7944 */ /* 0x000fea0003c00000 */
[----:B------:R-:W-:-:S07]  /*0b50*/  PRMT R19, R22, 0x7610, R19 ;  /* 0x0000761016137816 */ /* 0x000fce0000000013 */
.L_x_56442:
[----:B------:R-:W-:Y:S05]  /*0b60*/  BSYNC B0 ;  /* 0x0000000000007941 */ /* 0x000fea0003800000 */
.L_x_56441:
        /* <DEDUP_REMOVED lines=9> */
.L_x_56444:
[----:B------:R-:W-:Y:S05]  /*0c00*/  BSYNC B0 ;  /* 0x0000000000007941 */ /* 0x000fea0003800000 */
.L_x_56443:
        /* <DEDUP_REMOVED lines=9> */
.L_x_56446:
[----:B------:R-:W-:Y:S05]  /*0ca0*/  BSYNC B0 ;  /* 0x0000000000007941 */ /* 0x000fea0003800000 */
.L_x_56445:
        /* <DEDUP_REMOVED lines=9> */
.L_x_56448:
[----:B------:R-:W-:Y:S05]  /*0d40*/  BSYNC B0 ;  /* 0x0000000000007941 */ /* 0x000fea0003800000 */
.L_x_56447:
        /* <DEDUP_REMOVED lines=9> */
.L_x_56450:
[----:B------:R-:W-:Y:S05]  /*0de0*/  BSYNC B0 ;  /* 0x0000000000007941 */ /* 0x000fea0003800000 */
.L_x_56449:
        /* <DEDUP_REMOVED lines=9> */
.L_x_56452:
[----:B------:R-:W-:Y:S05]  /*0e80*/  BSYNC B0 ;  /* 0x0000000000007941 */ /* 0x000fea0003800000 */
.L_x_56451:
        /* <DEDUP_REMOVED lines=9> */
.L_x_56453:
[----:B------:R-:W-:Y:S05]  /*0f20*/  BSYNC B0 ;  /* 0x0000000000007941 */ /* 0x000fea0003800000 */
.L_x_56438:
        /* <DEDUP_REMOVED lines=26> */
.L_x_56456:
        /* <DEDUP_REMOVED lines=8> */
.L_x_56457:
        /* <DEDUP_REMOVED lines=8> */
.L_x_56458:
        /* <DEDUP_REMOVED lines=9> */
.L_x_56459:
[----:B------:R-:W-:Y:S05]  /*1260*/  BSYNC B1 ;  /* 0x0000000000017941 */ /* 0x000fea0003800000 */
.L_x_56455:
[----:B------:R-:W-:-:S13]  /*1270*/  ISETP.GE.AND P0, PT, R9, R12, PT ;  /* 0x0000000c0900720c */ /* 0x000fda0003f06270 */
[----:B------:R-:W3:Y:S01]  /*1280*/  @!P0 LDC.64 R10, c[0x0][0x218] ;  /* 0x00008600ff0a8b82 */ /* 0x000ee20000000a00 */
[C---:B012---:R-:W-:Y:S02]  /*1290*/  @!P0 VIADD R3, R9.reuse, UR4 ;  /* 0x0000000409038c36 */ /* 0x047fe40008000000 */
[----:B------:R-:W-:-:S03]  /*12a0*/  @!P0 VIADD R9, R9, 0x80 ;  /* 0x0000008009098836 */ /* 0x000fc60000000000 */
[----:B---3--:R-:W-:-:S05]  /*12b0*/  @!P0 IADD3 R2, P1, R3, R10, RZ ;  /* 0x0000000a03028210 */ /* 0x008fca0007f3e0ff */
[----:B------:R-:W-:-:S05]  /*12c0*/  @!P0 IMAD.X R3, RZ, RZ, R11, P1 ;  /* 0x000000ffff038224 */ /* 0x000fca00008e060b */
[----:B------:R3:W-:Y:S03]  /*12d0*/  @!P0 STG.E.U8 desc[UR8][R2.64], R7 ;  /* 0x0000000702008986 */ /* 0x0007e6000c101108 */
.L_x_56460:
[----:B------:R-:W-:Y:S05]  /*12e0*/  BSYNC B0 ;  /* 0x0000000000007941 */ /* 0x000fea0003800000 */
.L_x_56454:
        /* <DEDUP_REMOVED lines=9> */
        .weak           $__internal_75_$__cuda_sm20_rem_u16
        .type           $__internal_75_$__cuda_sm20_rem_u16,@function
        .size           $__internal_75_$__cuda_sm20_rem_u16,(.L_x_57288 - $__internal_75_$__cuda_sm20_rem_u16)
$__internal_75_$__cuda_sm20_rem_u16:
        /* <DEDUP_REMOVED lines=19> */
[----:B------:R-:W-:Y:S05]  /*14b0*/  RET.REL.NODEC R2 `(_ZN2at6native29vectorized_elementwise_kernelILi4ENS0_13BUnaryFunctorIhhhZZZNS0_21remainder_kernel_cudaERNS_18TensorIteratorBaseEENKUlvE_clEvENKUlvE_clEvEUlhhE_EESt5arrayIPcLm2EEEEviT0_T1_) ;  /* 0xffffffe802d07950 */ /* 0x000fea0003c3ffff */
.L_x_56461:
        /* <DEDUP_REMOVED lines=12> */
.L_x_57288:


//--------------------- .text._ZN2at6native29vectorized_elementwise_kernelILi8ENS0_13BUnaryFunctorIhhhZZZNS0_21remainder_kernel_cudaERNS_18TensorIteratorBaseEENKUlvE_clEvENKUlvE_clEvEUlhhE_EESt5arrayIPcLm2EEEEviT0_T1_ --------------------------
	.section	.text._ZN2at6native29vectorized_elementwise_kernelILi8ENS0_13BUnaryFunctorIhhhZZZNS0_21remainder_kernel_cudaERNS_18TensorIteratorBaseEENKUlvE_clEvENKUlvE_clEvEUlhhE_EESt5arrayIPcLm2EEEEviT0_T1_,"ax",@progbits
	.align	128
        .global         _ZN2at6native29vectorized_elementwise_kernelILi8ENS0_13BUnaryFunctorIhhhZZZNS0_21remainder_kernel_cudaERNS_18TensorIteratorBaseEENKUlvE_clEvENKUlvE_clEvEUlhhE_EESt5arrayIPcLm2EEEEviT0_T1_
        .type           _ZN2at6native29vectorized_elementwise_kernelILi8ENS0_13BUnaryFunctorIhhhZZZNS0_21remainder_kernel_cudaERNS_18TensorIteratorBaseEENKUlvE_clEvENKUlvE_clEvEUlhhE_EESt5arrayIPcLm2EEEEviT0_T1_,@function
        .size           _ZN2at6native29vectorized_elementwise_kernelILi8ENS0_13BUnaryFunctorIhhhZZZNS0_21remainder_kernel_cudaERNS_18TensorIteratorBaseEENKUlvE_clEvENKUlvE_clEvEUlhhE_EESt5arrayIPcLm2EEEEviT0_T1_,(.L_x_57289 - _ZN2at6native29vectorized_elementwise_kernelILi8ENS0_13BUnaryFunctorIhhhZZZNS0_21remainder_kernel_cudaERNS_18TensorIteratorBaseEENKUlvE_clEvENKUlvE_clEvEUlhhE_EESt5arrayIPcLm2EEEEviT0_T1_)
        .other          _ZN2at6native29vectorized_elementwise_kernelILi8ENS0_13BUnaryFunctorIhhhZZZNS0_21remainder_kernel_cudaERNS_18TensorIteratorBaseEENKUlvE_clEvENKUlvE_clEvEUlhhE_EESt5arrayIPcLm2EEEEviT0_T1_,@"STO_CUDA_ENTRY STV_DEFAULT"
_ZN2at6native29vectorized_elementwise_kernelILi8ENS0_13BUnaryFunctorIhhhZZZNS0_21remainder_kernel_cudaERNS_18TensorIteratorBaseEENKUlvE_clEvENKUlvE_clEvEUlhhE_EESt5arrayIPcLm2EEEEviT0_T1_:
.text._ZN2at6native29vectorized_elementwise_kernelILi8ENS0_13BUnaryFunctorIhhhZZZNS0_21remainder_kernel_cudaERNS_18TensorIteratorBaseEENKUlvE_clEvENKUlvE_clEvEUlhhE_EESt5arrayIPcLm2EEEEviT0_T1_:
        /* <DEDUP_REMOVED lines=25> */
[----:B0-----:R-:W-:-:S06]  /*0190*/  IMAD.WIDE.U32 R4, R0, 0x8, R4 ;  /* 0x0000000800047825 */ /* 0x001fcc00078e0004 */
[----:B------:R-:W2:Y:S01]  /*01a0*/  LDG.E.64 R4, desc[UR8][R4.64] ;  /* 0x0000000804047981 */ /* 0x000ea2000c1e1b00 */
[----:B------:R-:W-:Y:S01]  /*01b0*/  IMAD.U32 R22, RZ, RZ, UR10 ;  /* 0x0000000aff167e24 */ /* 0x000fe2000f8e00ff */
[----:B------:R-:W-:Y:S02]  /*01c0*/  MOV R2, 0x1f0 ;  /* 0x000001f000027802 */ /* 0x000fe40000000f00 */
[----:B--2---:R-:W-:-:S07]  /*01d0*/  LOP3.LUT R13, R4, 0xff, RZ, 0xc0, !PT ;  /* 0x000000ff040d7812 */ /* 0x004fce00078ec0ff */
[----:B------:R-:W-:Y:S05]  /*01e0*/  CALL.REL.NOINC `($__internal_76_$__cuda_sm20_rem_u16) ;  /* 0x00000010007c7944 */ /* 0x000fea0003c00000 */
[----:B------:R-:W-:Y:S02]  /*01f0*/  LOP3.LUT R13, R4, 0xffff, RZ, 0xc0, !PT ;  /* 0x0000ffff040d7812 */ /* 0x000fe400078ec0ff */
[----:B------:R-:W-:Y:S01]  /*0200*/  PRMT R7, R22, 0x7610, R7 ;  /* 0x0000761016077816 */ /* 0x000fe20000000007 */
[----:B------:R-:W-:Y:S01]  /*0210*/  IMAD.U32 R22, RZ, RZ, UR10 ;  /* 0x0000000aff167e24 */ /* 0x000fe2000f8e00ff */
[----:B------:R-:W-:Y:S02]  /*0220*/  SHF.R.U32.HI R13, RZ, 0x8, R13 ;  /* 0x00000008ff0d7819 */ /* 0x000fe4000001160d */
[----:B------:R-:W-:Y:S02]  /*0230*/  PRMT R6, R4, 0x7632, R6 ;  /* 0x0000763204067816 */ /* 0x000fe40000000006 */
[----:B------:R-:W-:Y:S02]  /*0240*/  LOP3.LUT R13, R13, 0xffff, RZ, 0xc0, !PT ;  /* 0x0000ffff0d0d7812 */ /* 0x000fe400078ec0ff */
[----:B------:R-:W-:-:S07]  /*0250*/  MOV R2, 0x270 ;  /* 0x0000027000027802 */ /* 0x000fce0000000f00 */
[----:B------:R-:W-:Y:S05]  /*0260*/  CALL.REL.NOINC `($__internal_76_$__cuda_sm20_rem_u16) ;  /* 0x00000010005c7944 */ /* 0x000fea0003c00000 */
[----:B------:R-:W-:Y:S02]  /*0270*/  LOP3.LUT R13, R6, 0xff, RZ, 0xc0, !PT ;  /* 0x000000ff060d7812 */ /* 0x000fe400078ec0ff */
[----:B------:R-:W-:Y:S01]  /*0280*/  PRMT R6, R22, 0x7610, R6 ;  /* 0x0000761016067816 */ /* 0x000fe20000000006 */
[----:B------:R-:W-:Y:S01]  /*0290*/  IMAD.U32 R22, RZ, RZ, UR10 ;  /* 0x0000000aff167e24 */ /* 0x000fe2000f8e00ff */
[----:B------:R-:W-:-:S07]  /*02a0*/  MOV R2, 0x2c0 ;  /* 0x000002c000027802 */ /* 0x000fce0000000f00 */
[----:B------:R-:W-:Y:S05]  /*02b0*/  CALL.REL.NOINC `($__internal_76_$__cuda_sm20_rem_u16) ;  /* 0x0000001000487944 */ /* 0x000fea0003c00000 */
[----:B------:R-:W-:Y:S02]  /*02c0*/  PRMT R13, R4, 0x7732, RZ ;  /* 0x00007732040d7816 */ /* 0x000fe400000000ff */
[----:B------:R-:W-:Y:S01]  /*02d0*/  PRMT R10, R22, 0x7610, R10 ;  /* 0x00007610160a7816 */ /* 0x000fe2000000000a */
[----:B------:R-:W-:Y:S01]  /*02e0*/  IMAD.U32 R22, RZ, RZ, UR10 ;  /* 0x0000000aff167e24 */ /* 0x000fe2000f8e00ff */
[----:B------:R-:W-:Y:S02]  /*02f0*/  SHF.R.U32.HI R13, RZ, 0x8, R13 ;  /* 0x00000008ff0d7819 */ /* 0x000fe4000001160d */
[----:B------:R-:W-:Y:S02]  /*0300*/  MOV R2, 0x330 ;  /* 0x0000033000027802 */ /* 0x000fe40000000f00 */
[----:B------:R-:W-:-:S07]  /*0310*/  LOP3.LUT R13, R13, 0xffff, RZ, 0xc0, !PT ;  /* 0x0000ffff0d0d7812 */ /* 0x000fce00078ec0ff */
[----:B------:R-:W-:Y:S05]  /*0320*/  CALL.REL.NOINC `($__internal_76_$__cuda_sm20_rem_u16) ;  /* 0x00000010002c7944 */ /* 0x000fea0003c00000 */
[----:B------:R-:W-:Y:S01]  /*0330*/  PRMT R9, R22, 0x7610, R9 ;  /* 0x0000761016097816 */ /* 0x000fe20000000009 */
[----:B------:R-:W-:Y:S01]  /*0340*/  IMAD.U32 R22, RZ, RZ, UR10 ;  /* 0x0000000aff167e24 */ /* 0x000fe2000f8e00ff */
[----:B------:R-:W-:Y:S02]  /*0350*/  LOP3.LUT R13, R5, 0xff, RZ, 0xc0, !PT ;  /* 0x000000ff050d7812 */ /* 0x000fe400078ec0ff */
[----:B------:R-:W-:-:S07]  /*0360*/  MOV R2, 0x380 ;  /* 0x0000038000027802 */ /* 0x000fce0000000f00 */
[----:B------:R-:W-:Y:S05]  /*0370*/  CALL.REL.NOINC `($__internal_76_$__cuda_sm20_rem_u16) ;  /* 0x0000001000187944 */ /* 0x000fea0003c00000 */
[C---:B------:R-:W-:Y:S02]  /*0380*/  LOP3.LUT R13, R5.reuse, 0xffff, RZ, 0xc0, !PT ;  /* 0x0000ffff050d7812 */ /* 0x040fe400078ec0ff */
        /* <DEDUP_REMOVED lines=19> */
.L_x_56463:
        /* <DEDUP_REMOVED lines=13> */
[----:B0-----:R-:W-:Y:S01]  /*0590*/  IMAD.WIDE R2, R0, 0x8, R2 ;  /* 0x0000000800027825 */ /* 0x001fe200078e0202 */
[----:B------:R-:W-:Y:S02]  /*05a0*/  PRMT R5, R8, 0x5410, R5 ;  /* 0x0000541008057816 */ /* 0x000fe40000000005 */
[----:B------:R-:W-:-:S05]  /*05b0*/  PRMT R4, R6, 0x5410, R9 ;  /* 0x0000541006047816 */ /* 0x000fca0000000009 */
[----:B------:R-:W-:Y:S01]  /*05c0*/  STG.E.64 desc[UR8][R2.64], R4 ;  /* 0x0000000402007986 */ /* 0x000fe2000c101b08 */
[----:B------:R-:W-:Y:S05]  /*05d0*/  EXIT ;  /* 0x000000000000794d */ /* 0x000fea0003800000 */
.L_x_56462:
        /* <DEDUP_REMOVED lines=82> */
[----:B------:R-:W-:Y:S05]  /*0b00*/  CALL.REL.NOINC `($__internal_76_$__cuda_sm20_rem_u16) ;  /* 0x0000000800347944 */ /* 0x000fea0003c00000 */
[----:B------:R-:W-:-:S07]  /*0b10*/  PRMT R20, R22, 0x7610, R20 ;  /* 0x0000761016147816 */ /* 0x000fce0000000014 */
.L_x_56466:
[----:B------:R-:W-:Y:S05]  /*0b20*/  BSYNC B0 ;  /* 0x0000000000007941 */ /* 0x000fea0003800000 */
.L_x_56465:
[----:B------:R-:W-:Y:S01]  /*0b30*/  VIADD R3, R11, 0x80 ;  /* 0x000000800b037836 */ /* 0x000fe20000000000 */
[----:B------:R-:W-:Y:S04]  /*0b40*/  BSSY B0, `(.L_x_56467) ;  /* 0x0000008000007945 */ /* 0x000fe80003800000 */
[----:B------:R-:W-:-:S13]  /*0b50*/  ISETP.GE.AND P0, PT, R3, R12, PT ;  /* 0x0000000c0300720c */ /* 0x000fda0003f06270 */
[----:B------:R-:W-:Y:S05]  /*0b60*/  @P0 BRA `(.L_x_56468) ;  /* 0x0000000000140947 */ /* 0x000fea0003800000 */
[----:B-----5:R-:W-:Y:S01]  /*0b70*/  LOP3.LUT R13, R10, 0xff, RZ, 0xc0, !PT ;  /* 0x000000ff0a0d7812 */ /* 0x020fe200078ec0ff */
[----:B------:R-:W-:Y:S01]  /*0b80*/  IMAD.U32 R22, RZ, RZ, UR10 ;  /* 0x0000000aff167e24 */ /* 0x000fe2000f8e00ff */
[----:B------:R-:W-:-:S07]  /*0b90*/  MOV R2, 0xbb0 ;  /* 0x00000bb000027802 */ /* 0x000fce0000000f00 */
[----:B------:R-:W-:Y:S05]  /*0ba0*/  CALL.REL.NOINC `($__internal_76_$__cuda_sm20_rem_u16) ;  /* 0x00000008000c7944 */ /* 0x000fea0003c00000 */
[----:B------:R-:W-:-:S07]  /*0bb0*/  PRMT R19, R22, 0x7610, R19 ;  /* 0x0000761016137816 */ /* 0x000fce0000000013 */
.L_x_56468:
[----:B------:R-:W-:Y:S05]  /*0bc0*/  BSYNC B0 ;  /* 0x0000000000007941 */ /* 0x000fea0003800000 */
.L_x_56467:
        /* <DEDUP_REMOVED lines=9> */
.L_x_56470:
[----:B------:R-:W-:Y:S05]  /*0c60*/  BSYNC B0 ;  /* 0x0000000000007941 */ /* 0x000fea0003800000 */
.L_x_56469:
        /* <DEDUP_REMOVED lines=9> */
.L_x_56472:
[----:B------:R-:W-:Y:S05]  /*0d00*/  BSYNC B0 ;  /* 0x0000000000007941 */ /* 0x000fea0003800000 */
.L_x_56471:
        /* <DEDUP_REMOVED lines=9> */
.L_x_56474:
[----:B------:R-:W-:Y:S05]  /*0da0*/  BSYNC B0 ;  /* 0x0000000000007941 */ /* 0x000fea0003800000 */
.L_x_56473:
        /* <DEDUP_REMOVED lines=9> */
.L_x_56476:
[----:B------:R-:W-:Y:S05]  /*0e40*/  BSYNC B0 ;  /* 0x0000000000007941 */ /* 0x000fea0003800000 */
.L_x_56475:
        /* <DEDUP_REMOVED lines=9> */
.L_x_56478:
[----:B------:R-:W-:Y:S05]  /*0ee0*/  BSYNC B0 ;  /* 0x0000000000007941 */ /* 0x000fea0003800000 */
.L_x_56477:
        /* <DEDUP_REMOVED lines=9> */
.L_x_56479:
[----:B------:R-:W-:Y:S05]  /*0f80*/  BSYNC B0 ;  /* 0x0000000000007941 */ /* 0x000fea0003800000 */
.L_x_56464:
        /* <DEDUP_REMOVED lines=26> */
.L_x_56482:
        /* <DEDUP_REMOVED lines=8> */
.L_x_56483:
        /* <DEDUP_REMOVED lines=8> */
.L_x_56484:
        /* <DEDUP_REMOVED lines=9> */
.L_x_56485:
[----:B------:R-:W-:Y:S05]  /*12c0*/  BSYNC B1 ;  /* 0x0000000000017941 */ /* 0x000fea0003800000 */
.L_x_56481:
[----:B------:R-:W-:-:S13]  /*12d0*/  ISETP.GE.AND P0, PT, R9, R12, PT ;  /* 0x0000000c0900720c */ /* 0x000fda0003f06270 */
[----:B------:R-:W3:Y:S01]  /*12e0*/  @!P0 LDC.64 R10, c[0x0][0x218] ;  /* 0x00008600ff0a8b82 */ /* 0x000ee20000000a00 */
[C---:B012---:R-:W-:Y:S02]  /*12f0*/  @!P0 VIADD R3, R9.reuse, UR4 ;  /* 0x0000000409038c36 */ /* 0x047fe40008000000 */
[----:B------:R-:W-:-:S03]  /*1300*/  @!P0 VIADD R9, R9, 0x80 ;  /* 0x0000008009098836 */ /* 0x000fc60000000000 */
[----:B---3--:R-:W-:-:S05]  /*1310*/  @!P0 IADD3 R2, P1, R3, R10, RZ ;  /* 0x0000000a03028210 */ /* 0x008fca0007f3e0ff */
[----:B------:R-:W-:-:S05]  /*1320*/  @!P0 IMAD.X R3, RZ, RZ, R11, P1 ;  /* 0x000000ffff038224 */ /* 0x000fca00008e060b */
[----:B------:R3:W-:Y:S03]  /*1330*/  @!P0 STG.E.U8 desc[UR8][R2.64], R7 ;  /* 0x0000000702008986 */ /* 0x0007e6000c101108 */
.L_x_56486:
[----:B------:R-:W-:Y:S05]  /*1340*/  BSYNC B0 ;  /* 0x0000000000007941 */ /* 0x000fea0003800000 */
.L_x_56480:
        /* <DEDUP_REMOVED lines=9> */
        .weak           $__internal_76_$__cuda_sm20_rem_u16
        .type           $__internal_76_$__cuda_sm20_rem_u16,@function
        .size           $__internal_76_$__cuda_sm20_rem_u16,(.L_x_57289 - $__internal_76_$__cuda_sm20_rem_u16)
$__internal_76_$__cuda_sm20_rem_u16:
        /* <DEDUP_REMOVED lines=19> */
[----:B------:R-:W-:Y:S05]  /*1510*/  RET.REL.NODEC R2 `(_ZN2at6native29vectorized_elementwise_kernelILi8ENS0_13BUnaryFunctorIhhhZZZNS0_21remainder_kernel_cudaERNS_18TensorIteratorBaseEENKUlvE_clEvENKUlvE_clEvEUlhhE_EESt5arrayIPcLm2EEEEviT0_T1_) ;  /* 0xffffffe802b87950 */ /* 0x000fea0003c3ffff */
.L_x_56487:
        /* <DEDUP_REMOVED lines=14> */
.L_x_57289:


//--------------------- .text._ZN2at6native18elementwise_kernelILi128ELi4EZNS0_15gpu_kernel_implINS0_13AUnaryFunctorIhhhZZZNS0_21remainder_kernel_cudaERNS_18TensorIteratorBaseEENKUlvE_clEvENKUlvE_clEvEUlhhE_EEEEvS5_RKT_EUliE_EEviT1_ --------------------------
	.section	.text._ZN2at6native18elementwise_kernelILi128ELi4EZNS0_15gpu_kernel_implINS0_13AUnaryFunctorIhhhZZZNS0_21remainder_kernel_cudaERNS_18TensorIteratorBaseEENKUlvE_clEvENKUlvE_clEvEUlhhE_EEEEvS5_RKT_EUliE_EEviT1_,"ax",@progbits
	.align	128
        .global         _ZN2at6native18elementwise_kernelILi128ELi4EZNS0_15gpu_kernel_implINS0_13AUnaryFunctorIhhhZZZNS0_21remainder_kernel_cudaERNS_18TensorIteratorBaseEENKUlvE_clEvENKUlvE_clEvEUlhhE_EEEEvS5_RKT_EUliE_EEviT1_
        .type           _ZN2at6native18elementwise_kernelILi128ELi4EZNS0_15gpu_kernel_implINS0_13AUnaryFunctorIhhhZZZNS0_21remainder_kernel_cudaERNS_18TensorIteratorBaseEENKUlvE_clEvENKUlvE_clEvEUlhhE_EEEEvS5_RKT_EUliE_EEviT1_,@function
        .size           _ZN2at6native18elementwise_kernelILi128ELi4EZNS0_15gpu_kernel_implINS0_13AUnaryFunctorIhhhZZZNS0_21remainder_kernel_cudaERNS_18TensorIteratorBaseEENKUlvE_clEvENKUlvE_clEvEUlhhE_EEEEvS5_RKT_EUliE_EEviT1_,(.L_x_57290 - _ZN2at6native18elementwise_kernelILi128ELi4EZNS0_15gpu_kernel_implINS0_13AUnaryFunctorIhhhZZZNS0_21remainder_kernel_cudaERNS_18TensorIteratorBaseEENKUlvE_clEvENKUlvE_clEvEUlhhE_EEEEvS5_RKT_EUliE_EEviT1_)
        .other          _ZN2at6native18elementwise_kernelILi128ELi4EZNS0_15gpu_kernel_implINS0_13AUnaryFunctorIhhhZZZNS0_21remainder_kernel_cudaERNS_18TensorIteratorBaseEENKUlvE_clEvENKUlvE_clEvEUlhhE_EEEEvS5_RKT_EUliE_EEviT1_,@"STO_CUDA_ENTRY STV_DEFAULT"
_ZN2at6native18elementwise_kernelILi128ELi4EZNS0_15gpu_kernel_implINS0_13AUnaryFunctorIhhhZZZNS0_21remainder_kernel_cudaERNS_18TensorIteratorBaseEENKUlvE_clEvENKUlvE_clEvEUlhhE_EEEEvS5_RKT_EUliE_EEviT1_:
.text._ZN2at6native18elementwise_kernelILi128ELi4EZNS0_15gpu_kernel_implINS0_13AUnaryFunctorIhhhZZZNS0_21remainder_kernel_cudaERNS_18TensorIteratorBaseEENKUlvE_clEvENKUlvE_clEvEUlhhE_EEEEvS5_RKT_EUliE_EEviT1_:
        /* <DEDUP_REMOVED lines=313> */
.L_x_56490:
        /* <DEDUP_REMOVED lines=20> */
.L_x_56494:
[----:B------:R0:W5:Y:S01]  /*14d0*/  LDG.E.U8 R0, desc[UR36][R4.64] ;  /* 0x0000002404007981 */ /* 0x000162000c1e1100 */
[----:B------:R-:W-:Y:S05]  /*14e0*/  BRA `(.L_x_56496) ;  /* 0x0000000c00647947 */ /* 0x000fea0003800000 */
.L_x_56493:
        /* <DEDUP_REMOVED lines=8> */
.L_x_56498:
[----:B------:R3:W5:Y:S01]  /*1570*/  LDG.E.U8 R0, desc[UR36][R4.64] ;  /* 0x0000002404007981 */ /* 0x000762000c1e1100 */
[----:B------:R-:W-:Y:S05]  /*1580*/  BRA `(.L_x_56496) ;  /* 0x0000000c003c7947 */ /* 0x000fea0003800000 */
.L_x_56497:
[----:B------:R0:W5:Y:S01]  /*1590*/  LDG.E.U16 R0, desc[UR36][R4.64] ;  /* 0x0000002404007981 */ /* 0x000162000c1e1500 */
[----:B------:R-:W-:Y:S05]  /*15a0*/  BRA `(.L_x_56496) ;  /* 0x0000000c00347947 */ /* 0x000fea0003800000 */
.L_x_56492:
        /* <DEDUP_REMOVED lines=10> */
.L_x_56500:
[----:B------:R-:W2:Y:S02]  /*1650*/  LDG.E.U16 R2, desc[UR36][R4.64] ;  /* 0x0000002404027981 */ /* 0x000ea4000c1e1500 */
[----:B--2---:R-:W-:-:S06]  /*1660*/  HADD2.F32 R2, -RZ, R2.H0_H0 ;  /* 0x20000002ff027230 */ /* 0x004fcc0000004100 */
[----:B------:R-:W0:Y:S02]  /*1670*/  F2I.S64.TRUNC R2, R2 ;  /* 0x0000000200027311 */ /* 0x000e24000020d900 */
[----:B0-----:R-:W-:Y:S01]  /*1680*/  PRMT R0, R2, 0x7610, R0 ;  /* 0x0000761002007816 */ /* 0x001fe20000000000 */
[----:B------:R-:W-:Y:S06]  /*1690*/  BRA `(.L_x_56496) ;  /* 0x0000000800f87947 */ /* 0x000fec0003800000 */
.L_x_56499:
        /* <DEDUP_REMOVED lines=10> */
.L_x_56502:
[----:B------:R-:W2:Y:S02]  /*1740*/  LDG.E.U16 R4, desc[UR36][R4.64] ;  /* 0x0000002404047981 */ /* 0x000ea4000c1e1500 */
[----:B--2---:R-:W-:-:S06]  /*1750*/  HADD2.F32 R2, -RZ, R4.H0_H0 ;  /* 0x20000004ff027230 */ /* 0x004fcc0000004100 */
[----:B------:R-:W0:Y:S02]  /*1760*/  F2I.S64.TRUNC R2, R2 ;  /* 0x0000000200027311 */ /* 0x000e24000020d900 */
[----:B0-----:R-:W-:Y:S01]  /*1770*/  PRMT R0, R2, 0x7610, R0 ;  /* 0x0000761002007816 */ /* 0x001fe20000000000 */
[----:B------:R-:W-:Y:S06]  /*1780*/  BRA `(.L_x_56496) ;  /* 0x0000000800bc7947 */ /* 0x000fec0003800000 */
.L_x_56501:
[----:B------:R-:W2:Y:S02]  /*1790*/  LDG.E.64 R2, desc[UR36][R4.64] ;  /* 0x0000002404027981 */ /* 0x000ea4000c1e1b00 */
[----:B--2---:R-:W0:Y:S02]  /*17a0*/  F2I.S64.F64.TRUNC R2, R2 ;  /* 0x0000000200027311 */ /* 0x004e24000030d900 */
[----:B0-----:R-:W-:Y:S01]  /*17b0*/  PRMT R0, R2, 0x7610, R0 ;  /* 0x0000761002007816 */ /* 0x001fe20000000000 */
[----:B------:R-:W-:Y:S06]  /*17c0*/  BRA `(.L_x_56496) ;  /* 0x0000000800ac7947 */ /* 0x000fec0003800000 */
.L_x_56491:
        /* <DEDUP_REMOVED lines=12> */
.L_x_56505:
[----:B------:R-:W2:Y:S02]  /*1890*/  LDG.E.64 R4, desc[UR36][R4.64] ;  /* 0x0000002404047981 */ /* 0x000ea4000c1e1b00 */
[----:B--2---:R-:W0:Y:S02]  /*18a0*/  F2I.S64.F64.TRUNC R2, R4 ;  /* 0x0000000400027311 */ /* 0x004e24000030d900 */
[----:B0-----:R-:W-:Y:S01]  /*18b0*/  PRMT R0, R2, 0x7610, R0 ;  /* 0x0000761002007816 */ /* 0x001fe20000000000 */
[----:B------:R-:W-:Y:S06]  /*18c0*/  BRA `(.L_x_56496) ;  /* 0x00000008006c7947 */ /* 0x000fec0003800000 */
.L_x_56504:
        /* <DEDUP_REMOVED lines=28> */
.L_x_56507:
        /* <DEDUP_REMOVED lines=15> */
.L_x_56506:
[----:B------:R-:W2:Y:S02]  /*1b80*/  LDG.E.U16 R2, desc[UR36][R4.64] ;  /* 0x0000002404027981 */ /* 0x000ea4000c1e1500 */
[----:B--2---:R-:W-:-:S06]  /*1b90*/  IMAD.U32 R2, R2, 0x10000, RZ ;  /* 0x0001000002027824 */ /* 0x004fcc00078e00ff */
[----:B------:R-:W0:Y:S02]  /*1ba0*/  F2I.S64.TRUNC R2, R2 ;  /* 0x0000000200027311 */ /* 0x000e24000020d900 */
[----:B0-----:R-:W-:Y:S01]  /*1bb0*/  PRMT R0, R2, 0x7610, R0 ;  /* 0x0000761002007816 */ /* 0x001fe20000000000 */
[----:B------:R-:W-:Y:S06]  /*1bc0*/  BRA `(.L_x_56496) ;  /* 0x0000000400ac7947 */ /* 0x000fec0003800000 */
.L_x_56503:
        /* <DEDUP_REMOVED lines=10> */
.L_x_56510:
        /* <DEDUP_REMOVED lines=21> */
.L_x_56514:
[----:B------:R-:W-:Y:S05]  /*1dc0*/  BSYNC B1 ;  /* 0x0000000000017941 */ /* 0x000fea0003800000 */
.L_x_56513:
[----:B------:R-:W-:Y:S01]  /*1dd0*/  IMAD.SHL.U32 R2, R2, 0x100000, RZ ;  /* 0x0010000002027824 */ /* 0x000fe200078e00ff */
[----:B------:R-:W-:-:S04]  /*1de0*/  LEA R3, R0, 0x3b800000, 0x17 ;  /* 0x3b80000000037811 */ /* 0x000fc800078eb8ff */
[----:B------:R-:W-:-:S07]  /*1df0*/  LOP3.LUT R2, R3, R2, R4, 0xfe, !PT ;  /* 0x0000000203027212 */ /* 0x000fce00078efe04 */
.L_x_56512:
[----:B------:R-:W-:Y:S05]  /*1e00*/  BSYNC B0 ;  /* 0x0000000000007941 */ /* 0x000fea0003800000 */
.L_x_56511:
[----:B------:R-:W0:Y:S02]  /*1e10*/  F2I.S64.TRUNC R2, R2 ;  /* 0x0000000200027311 */ /* 0x000e24000020d900 */
[----:B0-----:R-:W-:Y:S01]  /*1e20*/  PRMT R0, R2, 0x7610, R0 ;  /* 0x0000761002007816 */ /* 0x001fe20000000000 */
[----:B------:R-:W-:Y:S06]  /*1e30*/  BRA `(.L_x_56496) ;  /* 0x0000000400107947 */ /* 0x000fec0003800000 */
.L_x_56509:
        /* <DEDUP_REMOVED lines=21> */
.L_x_56518:
[----:B------:R-:W-:Y:S05]  /*1f90*/  BSYNC B1 ;  /* 0x0000000000017941 */ /* 0x000fea0003800000 */
.L_x_56517:
[----:B------:R-:W-:Y:S01]  /*1fa0*/  IMAD.SHL.U32 R2, R2, 0x200000, RZ ;  /* 0x0020000002027824 */ /* 0x000fe200078e00ff */
[----:B------:R-:W-:-:S04]  /*1fb0*/  LEA R3, R0, 0x37800000, 0x17 ;  /* 0x3780000000037811 */ /* 0x000fc800078eb8ff */
[----:B------:R-:W-:-:S07]  /*1fc0*/  LOP3.LUT R2, R3, R2, R4, 0xfe, !PT ;  /* 0x0000000203027212 */ /* 0x000fce00078efe04 */
.L_x_56516:
[----:B------:R-:W-:Y:S05]  /*1fd0*/  BSYNC B0 ;  /* 0x0000000000007941 */ /* 0x000fea0003800000 */
.L_x_56515:
[----:B------:R-:W0:Y:S02]  /*1fe0*/  F2I.S64.TRUNC R2, R2 ;  /* 0x0000000200027311 */ /* 0x000e24000020d900 */
[----:B0-----:R-:W-:Y:S01]  /*1ff0*/  PRMT R0, R2, 0x7610, R0 ;  /* 0x0000761002007816 */ /* 0x001fe20000000000 */
[----:B------:R-:W-:Y:S06]  /*2000*/  BRA `(.L_x_56496) ;  /* 0x00000000009c7947 */ /* 0x000fec0003800000 */
.L_x_56508:
        /* <DEDUP_REMOVED lines=14> */
.L_x_56522:
[----:B------:R-:W-:Y:S05]  /*20f0*/  BSYNC B0 ;  /* 0x0000000000007941 */ /* 0x000fea0003800000 */
.L_x_56521:
[----:B------:R-:W0:Y:S02]  /*2100*/  F2I.S64.TRUNC R2, R2 ;  /* 0x0000000200027311 */ /* 0x000e24000020d900 */
[----:B0-----:R-:W-:Y:S01]  /*2110*/  PRMT R0, R2, 0x7610, R0 ;  /* 0x0000761002007816 */ /* 0x001fe20000000000 */
[----:B------:R-:W-:Y:S06]  /*2120*/  BRA `(.L_x_56496) ;  /* 0x0000000000547947 */ /* 0x000fec0003800000 */
.L_x_56495:
        /* <DEDUP_REMOVED lines=16> */
.L_x_56523:
[----:B------:R-:W-:Y:S01]  /*2230*/  PRMT R0, RZ, 0x7610, R0 ;  /* 0x00007610ff007816 */ /* 0x000fe20000000000 */
[----:B------:R-:W-:Y:S06]  /*2240*/  BRA `(.L_x_56496) ;  /* 0x00000000000c7947 */ /* 0x000fec0003800000 */
.L_x_56520:
[----:B------:R2:W5:Y:S01]  /*2250*/  LDG.E.U8 R0, desc[UR36][R4.64] ;  /* 0x0000002404007981 */ /* 0x000562000c1e1100 */
[----:B------:R-:W-:Y:S05]  /*2260*/  BRA `(.L_x_56496) ;  /* 0x0000000000047947 */ /* 0x000fea0003800000 */
.L_x_56519:
[----:B------:R1:W5:Y:S02]  /*2270*/  LDG.E.U8 R0, desc[UR36][R4.64] ;  /* 0x0000002404007981 */ /* 0x000364000c1e1100 */
.L_x_56496:
[----:B012345:R-:W-:Y:S01]  /*2280*/  LOP3.LUT P0, R5, R0, 0xff, RZ, 0xc0, !PT ;  /* 0x000000ff00057812 */ /* 0x03ffe2000780c0ff */
[----:B------:R-:W-:Y:S01]  /*2290*/  BSSY B0, `(.L_x_56524) ;  /* 0x0000008000007945 */ /* 0x000fe20003800000 */
[----:B------:R-:W-:-:S11]  /*22a0*/  IMAD.MOV.U32 R3, RZ, RZ, 0xff ;  /* 0x000000ffff037424 */ /* 0x000fd600078e00ff */
[----:B------:R-:W-:Y:S05]  /*22b0*/  @!P0 BRA `(.L_x_56525) ;  /* 0x0000000000148947 */ /* 0x000fea0003800000 */
[----:B------:R-:W-:Y:S01]  /*22c0*/  ULDC.U8 UR4, c[0x0][0x421] ;  /* 0x0001084000047ab9 */ /* 0x000fe20000000000 */
[----:B------:R-:W-:Y:S01]  /*22d0*/  MOV R6, 0x2300 ;  /* 0x0000230000067802 */ /* 0x000fe20000000f00 */
[----:B------:R-:W-:-:S07]  /*22e0*/  IMAD.U32 R4, RZ, RZ, UR4 ;  /* 0x00000004ff047e24 */ /* 0x000fce000f8e00ff */
[----:B------:R-:W-:Y:S05]  /*22f0*/  CALL.REL.NOINC `($__internal_77_$__cuda_sm20_rem_u16) ;  /* 0x000000a000d47944 */ /* 0x000fea0003c00000 */
[----:B------:R-:W-:-:S07]  /*2300*/  PRMT R3, R5, 0x7610, R3 ;  /* 0x0000761005037816 */ /* 0x000fce0000000003 */
.L_x_56525:
[----:B------:R-:W-:Y:S05]  /*2310*/  BSYNC B0 ;  /* 0x0000000000007941 */ /* 0x000fea0003800000 */
.L_x_56524:
        /* <DEDUP_REMOVED lines=14> */
.L_x_56529:
[----:B------:R0:W-:Y:S01]  /*2400*/  STG.E.U8 desc[UR36][R16.64], R3 ;  /* 0x0000000310007986 */ /* 0x0001e2000c101124 */
[----:B------:R-:W-:Y:S05]  /*2410*/  BRA `(.L_x_56531) ;  /* 0x0000000c00687947 */ /* 0x000fea0003800000 */
.L_x_56528:
        /* <DEDUP_REMOVED lines=10> */
.L_x_56533:
[----:B------:R-:W-:-:S05]  /*24c0*/  LOP3.LUT R3, R3, 0xffff, RZ, 0xc0, !PT ;  /* 0x0000ffff03037812 */ /* 0x000fca00078ec0ff */
[----:B------:R0:W-:Y:S01]  /*24d0*/  STG.E desc[UR36][R16.64], R3 ;  /* 0x0000000310007986 */ /* 0x0001e2000c101924 */
[----:B------:R-:W-:Y:S05]  /*24e0*/  BRA `(.L_x_56531) ;  /* 0x0000000c00347947 */ /* 0x000fea0003800000 */
.L_x_56532:
[----:B------:R0:W-:Y:S01]  /*24f0*/  STG.E.U16 desc[UR36][R16.64], R3 ;  /* 0x0000000310007986 */ /* 0x0001e2000c101524 */
[----:B------:R-:W-:Y:S05]  /*2500*/  BRA `(.L_x_56531) ;  /* 0x0000000c002c7947 */ /* 0x000fea0003800000 */
.L_x_56527:
        /* <DEDUP_REMOVED lines=9> */
.L_x_56535:
[----:B------:R-:W0:Y:S02]  /*25a0*/  I2F.U16 R0, R3 ;  /* 0x0000000300007306 */ /* 0x000e240000101000 */
[----:B0-----:R-:W-:-:S05]  /*25b0*/  F2FP.F16.F32.PACK_AB R0, RZ, R0 ;  /* 0x00000000ff00723e */ /* 0x001fca00000000ff */
[----:B------:R0:W-:Y:S01]  /*25c0*/  STG.E.U16 desc[UR36][R16.64], R0 ;  /* 0x0000000010007986 */ /* 0x0001e2000c101524 */
[----:B------:R-:W-:Y:S05]  /*25d0*/  BRA `(.L_x_56531) ;  /* 0x0000000800f87947 */ /* 0x000fea0003800000 */
.L_x_56534:
        /* <DEDUP_REMOVED lines=10> */
.L_x_56537:
[----:B------:R-:W0:Y:S02]  /*2680*/  I2F.U16 R3, R3 ;  /* 0x0000000300037306 */ /* 0x000e240000101000 */
[----:B0-----:R-:W-:-:S04]  /*2690*/  F2FP.F16.F32.PACK_AB R3, RZ, R3 ;  /* 0x00000003ff03723e */ /* 0x001fc800000000ff */
[----:B------:R-:W-:-:S05]  /*26a0*/  PRMT R3, R3, 0x5410, RZ ;  /* 0x0000541003037816 */ /* 0x000fca00000000ff */
[----:B------:R0:W-:Y:S01]  /*26b0*/  STG.E desc[UR36][R16.64], R3 ;  /* 0x0000000310007986 */ /* 0x0001e2000c101924 */
[----:B------:R-:W-:Y:S05]  /*26c0*/  BRA `(.L_x_56531) ;  /* 0x0000000800bc7947 */ /* 0x000fea0003800000 */
.L_x_56536:
[----:B------:R-:W0:Y:S02]  /*26d0*/  I2F.F64.U16 R2, R3 ;  /* 0x0000000300027312 */ /* 0x000e240000101800 */
[----:B0-----:R0:W-:Y:S01]  /*26e0*/  STG.E.64 desc[UR36][R16.64], R2 ;  /* 0x0000000210007986 */ /* 0x0011e2000c101b24 */
[----:B------:R-:W-:Y:S05]  /*26f0*/  BRA `(.L_x_56531) ;  /* 0x0000000800b07947 */ /* 0x000fea0003800000 */
.L_x_56526:
        /* <DEDUP_REMOVED lines=13> */
.L_x_56540:
[----:B------:R-:W0:Y:S01]  /*27d0*/  I2F.F64.U16 R4, R3 ;  /* 0x0000000300047312 */ /* 0x000e220000101800 */
[----:B------:R-:W-:-:S05]  /*27e0*/  CS2R R6, SRZ ;  /* 0x0000000000067805 */ /* 0x000fca000001ff00 */
[----:B0-----:R0:W-:Y:S01]  /*27f0*/  STG.E.128 desc[UR36][R16.64], R4 ;  /* 0x0000000410007986 */ /* 0x0011e2000c101d24 */
[----:B------:R-:W-:Y:S05]  /*2800*/  BRA `(.L_x_56531) ;  /* 0x00000008006c7947 */ /* 0x000fea0003800000 */
.L_x_56539:
        /* <DEDUP_REMOVED lines=21> */
.L_x_56544:
[----:B------:R-:W-:Y:S05]  /*2960*/  BSYNC B0 ;  /* 0x0000000000007941 */ /* 0x000fea0003800000 */
.L_x_56543:
[----:B------:R-:W-:-:S05]  /*2970*/  LOP3.LUT R5, R0, R5, RZ, 0xfc, !PT ;  /* 0x0000000500057212 */ /* 0x000fca00078efcff */
[----:B------:R0:W-:Y:S01]  /*2980*/  STG.E.U8 desc[UR36][R16.64], R5 ;  /* 0x0000000510007986 */ /* 0x0001e2000c101124 */
[----:B------:R-:W-:Y:S05]  /*2990*/  BRA `(.L_x_56531) ;  /* 0x0000000800087947 */ /* 0x000fea0003800000 */
.L_x_56542:
        /* <DEDUP_REMOVED lines=13> */
.L_x_56546:
[----:B------:R-:W-:Y:S01]  /*2a70*/  IMAD.MOV.U32 R0, RZ, RZ, 0x7f ;  /* 0x0000007fff007424 */ /* 0x000fe200078e00ff */
[----:B------:R-:W-:-:S04]  /*2a80*/  ISETP.GT.U32.AND P0, PT, R2, 0x7f800000, PT ;  /* 0x7f8000000200780c */ /* 0x000fc80003f04070 */
[----:B------:R-:W-:-:S09]  /*2a90*/  SEL R0, R0, 0x7c, P0 ;  /* 0x0000007c00007807 */ /* 0x000fd20000000000 */
.L_x_56547:
[----:B------:R-:W-:Y:S05]  /*2aa0*/  BSYNC B0 ;  /* 0x0000000000007941 */ /* 0x000fea0003800000 */
.L_x_56545:
[----:B------:R-:W-:-:S04]  /*2ab0*/  LOP3.LUT R2, R3, 0x80000000, RZ, 0xc0, !PT ;  /* 0x8000000003027812 */ /* 0x000fc800078ec0ff */
[----:B------:R-:W-:-:S04]  /*2ac0*/  SHF.R.U32.HI R3, RZ, 0x18, R2 ;  /* 0x00000018ff037819 */ /* 0x000fc80000011602 */
[----:B------:R-:W-:-:S05]  /*2ad0*/  LOP3.LUT R3, R0, R3, RZ, 0xfc, !PT ;  /* 0x0000000300037212 */ /* 0x000fca00078efcff */
[----:B------:R0:W-:Y:S01]  /*2ae0*/  STG.E.U8 desc[UR36][R16.64], R3 ;  /* 0x0000000310007986 */ /* 0x0001e2000c101124 */
[----:B------:R-:W-:Y:S05]  /*2af0*/  BRA `(.L_x_56531) ;  /* 0x0000000400b07947 */ /* 0x000fea0003800000 */
.L_x_56541:
[----:B------:R-:W0:Y:S02]  /*2b00*/  I2F.U16 R0, R3 ;  /* 0x0000000300007306 */ /* 0x000e240000101000 */
[----:B0-----:R-:W-:-:S05]  /*2b10*/  F2FP.BF16.F32.PACK_AB R0, RZ, R0 ;  /* 0x00000000ff00723e */ /* 0x001fca00000010ff */
[----:B------:R0:W-:Y:S01]  /*2b20*/  STG.E.U16 desc[UR36][R16.64], R0 ;  /* 0x0000000010007986 */ /* 0x0001e2000c101524 */
[----:B------:R-:W-:Y:S05]  /*2b30*/  BRA `(.L_x_56531) ;  /* 0x0000000400a07947 */ /* 0x000fea0003800000 */
.L_x_56538:
        /* <DEDUP_REMOVED lines=10> */
.L_x_56550:
        /* <DEDUP_REMOVED lines=17> */
.L_x_56553:
[----:B------:R-:W-:-:S04]  /*2cf0*/  LOP3.LUT R2, R3, 0x80000000, RZ, 0xc0, !PT ;  /* 0x8000000003027812 */ /* 0x000fc800078ec0ff */
[----:B------:R-:W-:-:S04]  /*2d00*/  SHF.R.U32.HI R3, RZ, 0x18, R2 ;  /* 0x00000018ff037819 */ /* 0x000fc80000011602 */
[----:B------:R-:W-:-:S04]  /*2d10*/  LOP3.LUT R0, R0, R3, RZ, 0xfc, !PT ;  /* 0x0000000300007212 */ /* 0x000fc800078efcff */
[----:B------:R-:W-:-:S07]  /*2d20*/  PRMT R8, R0, 0x7610, R8 ;  /* 0x0000761000087816 */ /* 0x000fce0000000008 */
.L_x_56552:
[----:B------:R-:W-:Y:S05]  /*2d30*/  BSYNC B0 ;  /* 0x0000000000007941 */ /* 0x000fea0003800000 */
.L_x_56551:
[----:B------:R3:W-:Y:S01]  /*2d40*/  STG.E.U8 desc[UR36][R16.64], R8 ;  /* 0x0000000810007986 */ /* 0x0007e2000c101124 */
[----:B------:R-:W-:Y:S05]  /*2d50*/  BRA `(.L_x_56531) ;  /* 0x0000000400187947 */ /* 0x000fea0003800000 */
.L_x_56549:
        /* <DEDUP_REMOVED lines=17> */
.L_x_56556:
[----:B------:R-:W-:-:S04]  /*2e70*/  LOP3.LUT R2, R3, 0x80000000, RZ, 0xc0, !PT ;  /* 0x8000000003027812 */ /* 0x000fc800078ec0ff */
[----:B------:R-:W-:-:S04]  /*2e80*/  SHF.R.U32.HI R3, RZ, 0x18, R2 ;  /* 0x00000018ff037819 */ /* 0x000fc80000011602 */
[----:B------:R-:W-:-:S04]  /*2e90*/  LOP3.LUT R0, R0, R3, RZ, 0xfc, !PT ;  /* 0x0000000300007212 */ /* 0x000fc800078efcff */
[----:B------:R-:W-:-:S07]  /*2ea0*/  PRMT R8, R0, 0x7610, R8 ;  /* 0x0000761000087816 */ /* 0x000fce0000000008 */
.L_x_56555:
[----:B------:R-:W-:Y:S05]  /*2eb0*/  BSYNC B0 ;  /* 0x0000000000007941 */ /* 0x000fea0003800000 */
.L_x_56554:
[----:B------:R0:W-:Y:S01]  /*2ec0*/  STG.E.U8 desc[UR36][R16.64], R8 ;  /* 0x0000000810007986 */ /* 0x0001e2000c101124 */
[----:B------:R-:W-:Y:S05]  /*2ed0*/  BRA `(.L_x_56531) ;  /* 0x0000000000b87947 */ /* 0x000fea0003800000 */
.L_x_56548:
        /* <DEDUP_REMOVED lines=23> */
.L_x_56530:
        /* <DEDUP_REMOVED lines=16> */
.L_x_56559:
[----:B------:R-:W-:Y:S05]  /*3150*/  BRA `(.L_x_56531) ;  /* 0x0000000000187947 */ /* 0x000fea0003800000 */
.L_x_56558:
[----:B------:R-:W-:Y:S01]  /*3160*/  LOP3.LUT R2, R3, 0xffff, RZ, 0xc0, !PT ;  /* 0x0000ffff03027812 */ /* 0x000fe200078ec0ff */
[----:B------:R-:W-:-:S05]  /*3170*/  IMAD.MOV.U32 R3, RZ, RZ, RZ ;  /* 0x000000ffff037224 */ /* 0x000fca00078e00ff */
[----:B------:R1:W-:Y:S01]  /*3180*/  STG.E.64 desc[UR36][R16.64], R2 ;  /* 0x0000000210007986 */ /* 0x0003e2000c101b24 */
[----:B------:R-:W-:Y:S05]  /*3190*/  BRA `(.L_x_56531) ;  /* 0x0000000000087947 */ /* 0x000fea0003800000 */
.L_x_56557:
[----:B------:R-:W-:-:S05]  /*31a0*/  LOP3.LUT R3, R3, 0xffff, RZ, 0xc0, !PT ;  /* 0x0000ffff03037812 */ /* 0x000fca00078ec0ff */
[----:B------:R0:W-:Y:S02]  /*31b0*/  STG.E desc[UR36][R16.64], R3 ;  /* 0x0000000310007986 */ /* 0x0001e4000c101924 */
.L_x_56531:
[----:B------:R-:W-:-:S04]  /*31c0*/  IMAD R18, R23, 0x200, R18 ;  /* 0x0000020017127824 */ /* 0x000fc800078e0212 */
[----:B------:R-:W-:-:S07]  /*31d0*/  VIADD R19, R18, 0x80 ;  /* 0x0000008012137836 */ /* 0x000fce0000000000 */
.L_x_56489:
[----:B------:R-:W-:Y:S05]  /*31e0*/  BSYNC B6 ;  /* 0x0000000000067941 */ /* 0x000fea0003800000 */
.L_x_56488:
        /* <DEDUP_REMOVED lines=307> */
.L_x_56562:
        /* <DEDUP_REMOVED lines=20> */
.L_x_56566:
[----:B------:R3:W5:Y:S01]  /*4660*/  LDG.E.U8 R0, desc[UR36][R4.64] ;  /* 0x0000002404007981 */ /* 0x000762000c1e1100 */
[----:B------:R-:W-:Y:S05]  /*4670*/  BRA `(.L_x_56568) ;  /* 0x0000000c00647947 */ /* 0x000fea0003800000 */
.L_x_56565:
        /* <DEDUP_REMOVED lines=8> */
.L_x_56570:
[----:B------:R1:W5:Y:S01]  /*4700*/  LDG.E.U8 R0, desc[UR36][R4.64] ;  /* 0x0000002404007981 */ /* 0x000362000c1e1100 */
[----:B------:R-:W-:Y:S05]  /*4710*/  BRA `(.L_x_56568) ;  /* 0x0000000c003c7947 */ /* 0x000fea0003800000 */
.L_x_56569:
[----:B------:R2:W5:Y:S01]  /*4720*/  LDG.E.U16 R0, desc[UR36][R4.64] ;  /* 0x0000002404007981 */ /* 0x000562000c1e1500 */
[----:B------:R-:W-:Y:S05]  /*4730*/  BRA `(.L_x_56568) ;  /* 0x0000000c00347947 */ /* 0x000fea0003800000 */
.L_x_56564:
        /* <DEDUP_REMOVED lines=10> */
.L_x_56572:
[----:B------:R-:W2:Y:S02]  /*47e0*/  LDG.E.U16 R2, desc[UR36][R4.64] ;  /* 0x0000002404027981 */ /* 0x000ea4000c1e1500 */
[----:B--2---:R-:W-:-:S06]  /*47f0*/  HADD2.F32 R2, -RZ, R2.H0_H0 ;  /* 0x20000002ff027230 */ /* 0x004fcc0000004100 */
[----:B------:R-:W0:Y:S02]  /*4800*/  F2I.S64.TRUNC R2, R2 ;  /* 0x0000000200027311 */ /* 0x000e24000020d900 */
[----:B0-----:R-:W-:Y:S01]  /*4810*/  PRMT R0, R2, 0x7610, R0 ;  /* 0x0000761002007816 */ /* 0x001fe20000000000 */
[----:B------:R-:W-:Y:S06]  /*4820*/  BRA `(.L_x_56568) ;  /* 0x0000000800f87947 */ /* 0x000fec0003800000 */
.L_x_56571:
        /* <DEDUP_REMOVED lines=10> */
.L_x_56574:
[----:B------:R-:W2:Y:S02]  /*48d0*/  LDG.E.U16 R4, desc[UR36][R4.64] ;  /* 0x0000002404047981 */ /* 0x000ea4000c1e1500 */
[----:B--2---:R-:W-:-:S06]  /*48e0*/  HADD2.F32 R2, -RZ, R4.H0_H0 ;  /* 0x20000004ff027230 */ /* 0x004fcc0000004100 */
[----:B------:R-:W0:Y:S02]  /*48f0*/  F2I.S64.TRUNC R2, R2 ;  /* 0x0000000200027311 */ /* 0x000e24000020d900 */
[----:B0-----:R-:W-:Y:S01]  /*4900*/  PRMT R0, R2, 0x7610, R0 ;  /* 0x0000761002007816 */ /* 0x001fe20000000000 */
[----:B------:R-:W-:Y:S06]  /*4910*/  BRA `(.L_x_56568) ;  /* 0x0000000800bc7947 */ /* 0x000fec0003800000 */
.L_x_56573:
[----:B------:R-:W2:Y:S02]  /*4920*/  LDG.E.64 R2, desc[UR36][R4.64] ;  /* 0x0000002404027981 */ /* 0x000ea4000c1e1b00 */
[----:B--2---:R-:W0:Y:S02]  /*4930*/  F2I.S64.F64.TRUNC R2, R2 ;  /* 0x0000000200027311 */ /* 0x004e24000030d900 */
[----:B0-----:R-:W-:Y:S01]  /*4940*/  PRMT R0, R2, 0x7610, R0 ;  /* 0x0000761002007816 */ /* 0x001fe20000000000 */
[----:B------:R-:W-:Y:S06]  /*4950*/  BRA `(.L_x_56568) ;  /* 0x0000000800ac7947 */ /* 0x000fec0003800000 */
.L_x_56563:
        /* <DEDUP_REMOVED lines=12> */
.L_x_56577:
[----:B------:R-:W2:Y:S02]  /*4a20*/  LDG.E.64 R4, desc[UR36][R4.64] ;  /* 0x0000002404047981 */ /* 0x000ea4000c1e1b00 */
[----:B--2---:R-:W0:Y:S02]  /*4a30*/  F2I.S64.F64.TRUNC R2, R4 ;  /* 0x0000000400027311 */ /* 0x004e24000030d900 */
[----:B0-----:R-:W-:Y:S01]  /*4a40*/  PRMT R0, R2, 0x7610, R0 ;  /* 0x0000761002007816 */ /* 0x001fe20000000000 */
[----:B------:R-:W-:Y:S06]  /*4a50*/  BRA `(.L_x_56568) ;  /* 0x00000008006c7947 */ /* 0x000fec0003800000 */
.L_x_56576:
        /* <DEDUP_REMOVED lines=28> */
.L_x_56579:
        /* <DEDUP_REMOVED lines=15> */
.L_x_56578:
[----:B------:R-:W2:Y:S02]  /*4d10*/  LDG.E.U16 R2, desc[UR36][R4.64] ;  /* 0x0000002404027981 */ /* 0x000ea4000c1e1500 */
[----:B--2---:R-:W-:-:S06]  /*4d20*/  IMAD.U32 R2, R2, 0x10000, RZ ;  /* 0x0001000002027824 */ /* 0x004fcc00078e00ff */
[----:B------:R-:W0:Y:S02]  /*4d30*/  F2I.S64.TRUNC R2, R2 ;  /* 0x0000000200027311 */ /* 0x000e24000020d900 */
[----:B0-----:R-:W-:Y:S01]  /*4d40*/  PRMT R0, R2, 0x7610, R0 ;  /* 0x0000761002007816 */ /* 0x001fe20000000000 */
[----:B------:R-:W-:Y:S06]  /*4d50*/  BRA `(.L_x_56568) ;  /* 0x0000000400ac7947 */ /* 0x000fec0003800000 */
.L_x_56575:
        /* <DEDUP_REMOVED lines=10> */
.L_x_56582:
        /* <DEDUP_REMOVED lines=21> */
.L_x_56586:
[----:B------:R-:W-:Y:S05]  /*4f50*/  BSYNC B1 ;  /* 0x0000000000017941 */ /* 0x000fea0003800000 */
.L_x_56585:
[----:B------:R-:W-:Y:S01]  /*4f60*/  IMAD.SHL.U32 R2, R2, 0x100000, RZ ;  /* 0x0010000002027824 */ /* 0x000fe200078e00ff */
[----:B------:R-:W-:-:S04]  /*4f70*/  LEA R3, R0, 0x3b800000, 0x17 ;  /* 0x3b80000000037811 */ /* 0x000fc800078eb8ff */
[----:B------:R-:W-:-:S07]  /*4f80*/  LOP3.LUT R2, R3, R2, R4, 0xfe, !PT ;  /* 0x0000000203027212 */ /* 0x000fce00078efe04 */
.L_x_56584:
[----:B------:R-:W-:Y:S05]  /*4f90*/  BSYNC B0 ;  /* 0x0000000000007941 */ /* 0x000fea0003800000 */
.L_x_56583:
[----:B------:R-:W0:Y:S02]  /*4fa0*/  F2I.S64.TRUNC R2, R2 ;  /* 0x0000000200027311 */ /* 0x000e24000020d900 */
[----:B0-----:R-:W-:Y:S01]  /*4fb0*/  PRMT R0, R2, 0x7610, R0 ;  /* 0x0000761002007816 */ /* 0x001fe20000000000 */
[----:B------:R-:W-:Y:S06]  /*4fc0*/  BRA `(.L_x_56568) ;  /* 0x0000000400107947 */ /* 0x000fec0003800000 */
.L_x_56581:
        /* <DEDUP_REMOVED lines=21> */
.L_x_56590:
[----:B------:R-:W-:Y:S05]  /*5120*/  BSYNC B1 ;  /* 0x0000000000017941 */ /* 0x000fea0003800000 */
.L_x_56589:
[----:B------:R-:W-:Y:S01]  /*5130*/  IMAD.SHL.U32 R2, R2, 0x200000, RZ ;  /* 0x0020000002027824 */ /* 0x000fe200078e00ff */
[----:B------:R-:W-:-:S04]  /*5140*/  LEA R3, R0, 0x37800000, 0x17 ;  /* 0x3780000000037811 */ /* 0x000fc800078eb8ff */
[----:B------:R-:W-:-:S07]  /*5150*/  LOP3.LUT R2, R3, R2, R4, 0xfe, !PT ;  /* 0x0000000203027212 */ /* 0x000fce00078efe04 */
.L_x_56588:
[----:B------:R-:W-:Y:S05]  /*5160*/  BSYNC B0 ;  /* 0x0000000000007941 */ /* 0x000fea0003800000 */
.L_x_56587:
[----:B------:R-:W0:Y:S02]  /*5170*/  F2I.S64.TRUNC R2, R2 ;  /* 0x0000000200027311 */ /* 0x000e24000020d900 */
[----:B0-----:R-:W-:Y:S01]  /*5180*/  PRMT R0, R2, 0x7610, R0 ;  /* 0x0000761002007816 */ /* 0x001fe20000000000 */
[----:B------:R-:W-:Y:S06]  /*5190*/  BRA `(.L_x_56568) ;  /* 0x00000000009c7947 */ /* 0x000fec0003800000 */
.L_x_56580:
        /* <DEDUP_REMOVED lines=14> */
.L_x_56594:
[----:B------:R-:W-:Y:S05]  /*5280*/  BSYNC B0 ;  /* 0x0000000000007941 */ /* 0x000fea0003800000 */
.L_x_56593:
[----:B------:R-:W0:Y:S02]  /*5290*/  F2I.S64.TRUNC R2, R2 ;  /* 0x0000000200027311 */ /* 0x000e24000020d900 */
[----:B0-----:R-:W-:Y:S01]  /*52a0*/  PRMT R0, R2, 0x7610, R0 ;  /* 0x0000761002007816 */ /* 0x001fe20000000000 */
[----:B------:R-:W-:Y:S06]  /*52b0*/  BRA `(.L_x_56568) ;  /* 0x0000000000547947 */ /* 0x000fec0003800000 */
.L_x_56567:
        /* <DEDUP_REMOVED lines=16> */
.L_x_56595:
[----:B------:R-:W-:Y:S01]  /*53c0*/  PRMT R0, RZ, 0x7610, R0 ;  /* 0x00007610ff007816 */ /* 0x000fe20000000000 */
[----:B------:R-:W-:Y:S06]  /*53d0*/  BRA `(.L_x_56568) ;  /* 0x00000000000c7947 */ /* 0x000fec0003800000 */
.L_x_56592:
[----:B------:R0:W5:Y:S01]  /*53e0*/  LDG.E.U8 R0, desc[UR36][R4.64] ;  /* 0x0000002404007981 */ /* 0x000162000c1e1100 */
[----:B------:R-:W-:Y:S05]  /*53f0*/  BRA `(.L_x_56568) ;  /* 0x0000000000047947 */ /* 0x000fea0003800000 */
.L_x_56591:
[----:B------:R0:W5:Y:S02]  /*5400*/  LDG.E.U8 R0, desc[UR36][R4.64] ;  /* 0x0000002404007981 */ /* 0x000164000c1e1100 */
.L_x_56568:
        /* <DEDUP_REMOVED lines=9> */
.L_x_56597:
[----:B------:R-:W-:Y:S05]  /*54a0*/  BSYNC B0 ;  /* 0x0000000000007941 */ /* 0x000fea0003800000 */
.L_x_56596:
        /* <DEDUP_REMOVED lines=14> */
.L_x_56601:
[----:B------:R0:W-:Y:S01]  /*5590*/  STG.E.U8 desc[UR36][R16.64], R3 ;  /* 0x0000000310007986 */ /* 0x0001e2000c101124 */
[----:B------:R-:W-:Y:S05]  /*55a0*/  BRA `(.L_x_56603) ;  /* 0x0000000c00687947 */ /* 0x000fea0003800000 */
.L_x_56600:
        /* <DEDUP_REMOVED lines=10> */
.L_x_56605:
[----:B------:R-:W-:-:S05]  /*5650*/  LOP3.LUT R3, R3, 0xffff, RZ, 0xc0, !PT ;  /* 0x0000ffff03037812 */ /* 0x000fca00078ec0ff */
[----:B------:R0:W-:Y:S01]  /*5660*/  STG.E desc[UR36][R16.64], R3 ;  /* 0x0000000310007986 */ /* 0x0001e2000c101924 */
[----:B------:R-:W-:Y:S05]  /*5670*/  BRA `(.L_x_56603) ;  /* 0x0000000c00347947 */ /* 0x000fea0003800000 */
.L_x_56604:
[----:B------:R0:W-:Y:S01]  /*5680*/  STG.E.U16 desc[UR36][R16.64], R3 ;  /* 0x0000000310007986 */ /* 0x0001e2000c101524 */
[----:B------:R-:W-:Y:S05]  /*5690*/  BRA `(.L_x_56603) ;  /* 0x0000000c002c7947 */ /* 0x000fea0003800000 */
.L_x_56599:
        /* <DEDUP_REMOVED lines=9> */
.L_x_56607:
[----:B------:R-:W0:Y:S02]  /*5730*/  I2F.U16 R0, R3 ;  /* 0x0000000300007306 */ /* 0x000e240000101000 */
[----:B0-----:R-:W-:-:S05]  /*5740*/  F2FP.F16.F32.PACK_AB R0, RZ, R0 ;  /* 0x00000000ff00723e */ /* 0x001fca00000000ff */
[----:B------:R0:W-:Y:S01]  /*5750*/  STG.E.U16 desc[UR36][R16.64], R0 ;  /* 0x0000000010007986 */ /* 0x0001e2000c101524 */
[----:B------:R-:W-:Y:S05]  /*5760*/  BRA `(.L_x_56603) ;  /* 0x0000000800f87947 */ /* 0x000fea0003800000 */
.L_x_56606:
        /* <DEDUP_REMOVED lines=10> */
.L_x_56609:
[----:B------:R-:W0:Y:S02]  /*5810*/  I2F.U16 R3, R3 ;  /* 0x0000000300037306 */ /* 0x000e240000101000 */
[----:B0-----:R-:W-:-:S04]  /*5820*/  F2FP.F16.F32.PACK_AB R3, RZ, R3 ;  /* 0x00000003ff03723e */ /* 0x001fc800000000ff */
[----:B------:R-:W-:-:S05]  /*5830*/  PRMT R3, R3, 0x5410, RZ ;  /* 0x0000541003037816 */ /* 0x000fca00000000ff */
[----:B------:R0:W-:Y:S01]  /*5840*/  STG.E desc[UR36][R16.64], R3 ;  /* 0x0000000310007986 */ /* 0x0001e2000c101924 */
[----:B------:R-:W-:Y:S05]  /*5850*/  BRA `(.L_x_56603) ;  /* 0x0000000800bc7947 */ /* 0x000fea0003800000 */
.L_x_56608:
[----:B------:R-:W0:Y:S02]  /*5860*/  I2F.F64.U16 R2, R3 ;  /* 0x0000000300027312 */ /* 0x000e240000101800 */
[----:B0-----:R0:W-:Y:S01]  /*5870*/  STG.E.64 desc[UR36][R16.64], R2 ;  /* 0x0000000210007986 */ /* 0x0011e2000c101b24 */
[----:B------:R-:W-:Y:S05]  /*5880*/  BRA `(.L_x_56603) ;  /* 0x0000000800b07947 */ /* 0x000fea0003800000 */
.L_x_56598:
        /* <DEDUP_REMOVED lines=13> */
.L_x_56612:
[----:B------:R-:W0:Y:S01]  /*5960*/  I2F.F64.U16 R4, R3 ;  /* 0x0000000300047312 */ /* 0x000e220000101800 */
[----:B------:R-:W-:-:S05]  /*5970*/  CS2R R6, SRZ ;  /* 0x0000000000067805 */ /* 0x000fca000001ff00 */
[----:B0-----:R0:W-:Y:S01]  /*5980*/  STG.E.128 desc[UR36][R16.64], R4 ;  /* 0x0000000410007986 */ /* 0x0011e2000c101d24 */
[----:B------:R-:W-:Y:S05]  /*5990*/  BRA `(.L_x_56603) ;  /* 0x00000008006c7947 */ /* 0x000fea0003800000 */
.L_x_56611:
        /* <DEDUP_REMOVED lines=21> */
.L_x_56616:
[----:B------:R-:W-:Y:S05]  /*5af0*/  BSYNC B0 ;  /* 0x0000000000007941 */ /* 0x000fea0003800000 */
.L_x_56615:
[----:B------:R-:W-:-:S05]  /*5b00*/  LOP3.LUT R5, R0, R5, RZ, 0xfc, !PT ;  /* 0x0000000500057212 */ /* 0x000fca00078efcff */
[----:B------:R0:W-:Y:S01]  /*5b10*/  STG.E.U8 desc[UR36][R16.64], R5 ;  /* 0x0000000510007986 */ /* 0x0001e2000c101124 */
[----:B------:R-:W-:Y:S05]  /*5b20*/  BRA `(.L_x_56603) ;  /* 0x0000000800087947 */ /* 0x000fea0003800000 */
.L_x_56614:
        /* <DEDUP_REMOVED lines=13> */
.L_x_56618:
[----:B------:R-:W-:Y:S01]  /*5c00*/  IMAD.MOV.U32 R0, RZ, RZ, 0x7f ;  /* 0x0000007fff007424 */ /* 0x000fe200078e00ff */
[----:B------:R-:W-:-:S04]  /*5c10*/  ISETP.GT.U32.AND P0, PT, R2, 0x7f800000, PT ;  /* 0x7f8000000200780c */ /* 0x000fc80003f04070 */
[----:B------:R-:W-:-:S09]  /*5c20*/  SEL R0, R0, 0x7c, P0 ;  /* 0x0000007c00007807 */ /* 0x000fd20000000000 */
.L_x_56619:
[----:B------:R-:W-:Y:S05]  /*5c30*/  BSYNC B0 ;  /* 0x0000000000007941 */ /* 0x000fea0003800000 */
.L_x_56617:
[----:B------:R-:W-:-:S04]  /*5c40*/  LOP3.LUT R2, R3, 0x80000000, RZ, 0xc0, !PT ;  /* 0x8000000003027812 */ /* 0x000fc800078ec0ff */
[----:B------:R-:W-:-:S04]  /*5c50*/  SHF.R.U32.HI R3, RZ, 0x18, R2 ;  /* 0x00000018ff037819 */ /* 0x000fc80000011602 */
[----:B------:R-:W-:-:S05]  /*5c60*/  LOP3.LUT R3, R0, R3, RZ, 0xfc, !PT ;  /* 0x0000000300037212 */ /* 0x000fca00078efcff */
[----:B------:R0:W-:Y:S01]  /*5c70*/  STG.E.U8 desc[UR36][R16.64], R3 ;  /* 0x0000000310007986 */ /* 0x0001e2000c101124 */
[----:B------:R-:W-:Y:S05]  /*5c80*/  BRA `(.L_x_56603) ;  /* 0x0000000400b07947 */ /* 0x000fea0003800000 */
.L_x_56613:
[----:B------:R-:W0:Y:S02]  /*5c90*/  I2F.U16 R0, R3 ;  /* 0x0000000300007306 */ /* 0x000e240000101000 */
[----:B0-----:R-:W-:-:S05]  /*5ca0*/  F2FP.BF16.F32.PACK_AB R0, RZ, R0 ;  /* 0x00000000ff00723e */ /* 0x001fca00000010ff */
[----:B------:R0:W-:Y:S01]  /*5cb0*/  STG.E.U16 desc[UR36][R16.64], R0 ;  /* 0x0000000010007986 */ /* 0x0001e2000c101524 */
[----:B------:R-:W-:Y:S05]  /*5cc0*/  BRA `(.L_x_56603) ;  /* 0x0000000400a07947 */ /* 0x000fea0003800000 */
.L_x_56610:
        /* <DEDUP_REMOVED lines=10> */
.L_x_56622:
        /* <DEDUP_REMOVED lines=17> */
.L_x_56625:
[----:B------:R-:W-:-:S04]  /*5e80*/  LOP3.LUT R2, R3, 0x80000000, RZ, 0xc0, !PT ;  /* 0x8000000003027812 */ /* 0x000fc800078ec0ff */
[----:B------:R-:W-:-:S04]  /*5e90*/  SHF.R.U32.HI R3, RZ, 0x18, R2 ;  /* 0x00000018ff037819 */ /* 0x000fc80000011602 */
[----:B------:R-:W-:-:S04]  /*5ea0*/  LOP3.LUT R0, R0, R3, RZ, 0xfc, !PT ;  /* 0x0000000300007212 */ /* 0x000fc800078efcff */
[----:B------:R-:W-:-:S07]  /*5eb0*/  PRMT R8, R0, 0x7610, R8 ;  /* 0x0000761000087816 */ /* 0x000fce0000000008 */
.L_x_56624:
[----:B------:R-:W-:Y:S05]  /*5ec0*/  BSYNC B0 ;  /* 0x0000000000007941 */ /* 0x000fea0003800000 */
.L_x_56623:
[----:B------:R3:W-:Y:S01]  /*5ed0*/  STG.E.U8 desc[UR36][R16.64], R8 ;  /* 0x0000000810007986 */ /* 0x0007e2000c101124 */
[----:B------:R-:W-:Y:S05]  /*5ee0*/  BRA `(.L_x_56603) ;  /* 0x0000000400187947 */ /* 0x000fea0003800000 */
.L_x_56621:
        /* <DEDUP_REMOVED lines=17> */
.L_x_56628:
[----:B------:R-:W-:-:S04]  /*6000*/  LOP3.LUT R2, R3, 0x80000000, RZ, 0xc0, !PT ;  /* 0x8000000003027812 */ /* 0x000fc800078ec0ff */
[----:B------:R-:W-:-:S04]  /*6010*/  SHF.R.U32.HI R3, RZ, 0x18, R2 ;  /* 0x00000018ff037819 */ /* 0x000fc80000011602 */
[----:B------:R-:W-:-:S04]  /*6020*/  LOP3.LUT R0, R0, R3, RZ, 0xfc, !PT ;  /* 0x0000000300007212 */ /* 0x000fc800078efcff */
[----:B------:R-:W-:-:S07]  /*6030*/  PRMT R8, R0, 0x7610, R8 ;  /* 0x0000761000087816 */ /* 0x000fce0000000008 */
.L_x_56627:
[----:B------:R-:W-:Y:S05]  /*6040*/  BSYNC B0 ;  /* 0x0000000000007941 */ /* 0x000fea0003800000 */
.L_x_56626:
[----:B------:R0:W-:Y:S01]  /*6050*/  STG.E.U8 desc[UR36][R16.64], R8 ;  /* 0x0000000810007986 */ /* 0x0001e2000c101124 */
[----:B------:R-:W-:Y:S05]  /*6060*/  BRA `(.L_x_56603) ;  /* 0x0000000000b87947 */ /* 0x000fea0003800000 */
.L_x_56620:
        /* <DEDUP_REMOVED lines=23> */
.L_x_56602:
        /* <DEDUP_REMOVED lines=16> */
.L_x_56631:
[----:B------:R-:W-:Y:S05]  /*62e0*/  BRA `(.L_x_56603) ;  /* 0x0000000000187947 */ /* 0x000fea0003800000 */
.L_x_56630:
[----:B------:R-:W-:Y:S01]  /*62f0*/  LOP3.LUT R2, R3, 0xffff, RZ, 0xc0, !PT ;  /* 0x0000ffff03027812 */ /* 0x000fe200078ec0ff */
[----:B------:R-:W-:-:S05]  /*6300*/  IMAD.MOV.U32 R3, RZ, RZ, RZ ;  /* 0x000000ffff037224 */ /* 0x000fca00078e00ff */
[----:B------:R2:W-:Y:S01]  /*6310*/  STG.E.64 desc[UR36][R16.64], R2 ;  /* 0x0000000210007986 */ /* 0x0005e2000c101b24 */
[----:B------:R-:W-:Y:S05]  /*6320*/  BRA `(.L_x_56603) ;  /* 0x0000000000087947 */ /* 0x000fea0003800000 */
.L_x_56629:
[----:B------:R-:W-:-:S05]  /*6330*/  LOP3.LUT R3, R3, 0xffff, RZ, 0xc0, !PT ;  /* 0x0000ffff03037812 */ /* 0x000fca00078ec0ff */
[----:B------:R0:W-:Y:S02]  /*6340*/  STG.E desc[UR36][R16.64], R3 ;  /* 0x0000000310007986 */ /* 0x0001e4000c101924 */
.L_x_56603:
[----:B------:R-:W-:-:S07]  /*6350*/  VIADD R19, R19, 0x80 ;  /* 0x0000008013137836 */ /* 0x000fce0000000000 */
.L_x_56561:
[----:B------:R-:W-:Y:S05]  /*6360*/  BSYNC B6 ;  /* 0x0000000000067941 */ /* 0x000fea0003800000 */
.L_x_56560:
        /* <DEDUP_REMOVED lines=307> */
.L_x_56634:
        /* <DEDUP_REMOVED lines=20> */
.L_x_56638:
[----:B------:R3:W5:Y:S01]  /*77e0*/  LDG.E.U8 R0, desc[UR36][R4.64] ;  /* 0x0000002404007981 */ /* 0x000762000c1e1100 */
[----:B------:R-:W-:Y:S05]  /*77f0*/  BRA `(.L_x_56640) ;  /* 0x0000000c00647947 */ /* 0x000fea0003800000 */
.L_x_56637:
        /* <DEDUP_REMOVED lines=8> */
.L_x_56642:
[----:B------:R0:W5:Y:S01]  /*7880*/  LDG.E.U8 R0, desc[UR36][R4.64] ;  /* 0x0000002404007981 */ /* 0x000162000c1e1100 */
[----:B------:R-:W-:Y:S05]  /*7890*/  BRA `(.L_x_56640) ;  /* 0x0000000c003c7947 */ /* 0x000fea0003800000 */
.L_x_56641:
[----:B------:R0:W5:Y:S01]  /*78a0*/  LDG.E.U16 R0, desc[UR36][R4.64] ;  /* 0x0000002404007981 */ /* 0x000162000c1e1500 */
[----:B------:R-:W-:Y:S05]  /*78b0*/  BRA `(.L_x_56640) ;  /* 0x0000000c00347947 */ /* 0x000fea0003800000 */
.L_x_56636:
        /* <DEDUP_REMOVED lines=10> */
.L_x_56644:
[----:B------:R-:W2:Y:S02]  /*7960*/  LDG.E.U16 R2, desc[UR36][R4.64] ;  /* 0x0000002404027981 */ /* 0x000ea4000c1e1500 */
[----:B--2---:R-:W-:-:S06]  /*7970*/  HADD2.F32 R2, -RZ, R2.H0_H0 ;  /* 0x20000002ff027230 */ /* 0x004fcc0000004100 */
[----:B------:R-:W0:Y:S02]  /*7980*/  F2I.S64.TRUNC R2, R2 ;  /* 0x0000000200027311 */ /* 0x000e24000020d900 */
[----:B0-----:R-:W-:Y:S01]  /*7990*/  PRMT R0, R2, 0x7610, R0 ;  /* 0x0000761002007816 */ /* 0x001fe20000000000 */
[----:B------:R-:W-:Y:S06]  /*79a0*/  BRA `(.L_x_56640) ;  /* 0x0000000800f87947 */ /* 0x000fec0003800000 */
.L_x_56643:
        /* <DEDUP_REMOVED lines=10> */
.L_x_56646:
[----:B------:R-:W2:Y:S02]  /*7a50*/  LDG.E.U16 R4, desc[UR36][R4.64] ;  /* 0x0000002404047981 */ /* 0x000ea4000c1e1500 */
[----:B--2---:R-:W-:-:S06]  /*7a60*/  HADD2.F32 R2, -RZ, R4.H0_H0 ;  /* 0x20000004ff027230 */ /* 0x004fcc0000004100 */
[----:B------:R-:W0:Y:S02]  /*7a70*/  F2I.S64.TRUNC R2, R2 ;  /* 0x0000000200027311 */ /* 0x000e24000020d900 */
[----:B0-----:R-:W-:Y:S01]  /*7a80*/  PRMT R0, R2, 0x7610, R0 ;  /* 0x0000761002007816 */ /* 0x001fe20000000000 */
[----:B------:R-:W-:Y:S06]  /*7a90*/  BRA `(.L_x_56640) ;  /* 0x0000000800bc7947 */ /* 0x000fec0003800000 */
.L_x_56645:
[----:B------:R-:W2:Y:S02]  /*7aa0*/  LDG.E.64 R2, desc[UR36][R4.64] ;  /* 0x0000002404027981 */ /* 0x000ea4000c1e1b00 */
[----:B--2---:R-:W0:Y:S02]  /*7ab0*/  F2I.S64.F64.TRUNC R2, R2 ;  /* 0x0000000200027311 */ /* 0x004e24000030d900 */
[----:B0-----:R-:W-:Y:S01]  /*7ac0*/  PRMT R0, R2, 0x7610, R0 ;  /* 0x0000761002007816 */ /* 0x001fe20000000000 */
[----:B------:R-:W-:Y:S06]  /*7ad0*/  BRA `(.L_x_56640) ;  /* 0x0000000800ac7947 */ /* 0x000fec0003800000 */
.L_x_56635:
        /* <DEDUP_REMOVED lines=12> */
.L_x_56649:
[----:B------:R-:W2:Y:S02]  /*7ba0*/  LDG.E.64 R4, desc[UR36][R4.64] ;  /* 0x0000002404047981 */ /* 0x000ea4000c1e1b00 */
[----:B--2---:R-:W0:Y:S02]  /*7bb0*/  F2I.S64.F64.TRUNC R2, R4 ;  /* 0x0000000400027311 */ /* 0x004e24000030d900 */
[----:B0-----:R-:W-:Y:S01]  /*7bc0*/  PRMT R0, R2, 0x7610, R0 ;  /* 0x0000761002007816 */ /* 0x001fe20000000000 */
[----:B------:R-:W-:Y:S06]  /*7bd0*/  BRA `(.L_x_56640) ;  /* 0x00000008006c7947 */ /* 0x000fec0003800000 */
.L_x_56648:
        /* <DEDUP_REMOVED lines=28> */
.L_x_56651:
        /* <DEDUP_REMOVED lines=15> */
.L_x_56650:
[----:B------:R-:W2:Y:S02]  /*7e90*/  LDG.E.U16 R2, desc[UR36][R4.64] ;  /* 0x0000002404027981 */ /* 0x000ea4000c1e1500 */
[----:B--2---:R-:W-:-:S06]  /*7ea0*/  IMAD.U32 R2, R2, 0x10000, RZ ;  /* 0x0001000002027824 */ /* 0x004fcc00078e00ff */
[----:B------:R-:W0:Y:S02]  /*7eb0*/  F2I.S64.TRUNC R2, R2 ;  /* 0x0000000200027311 */ /* 0x000e24000020d900 */
[----:B0-----:R-:W-:Y:S01]  /*7ec0*/  PRMT R0, R2, 0x7610, R0 ;  /* 0x0000761002007816 */ /* 0x001fe20000000000 */
[----:B------:R-:W-:Y:S06]  /*7ed0*/  BRA `(.L_x_56640) ;  /* 0x0000000400ac7947 */ /* 0x000fec0003800000 */
.L_x_56647:
        /* <DEDUP_REMOVED lines=10> */
.L_x_56654:
        /* <DEDUP_REMOVED lines=21> */
.L_x_56658:
[----:B------:R-:W-:Y:S05]  /*80d0*/  BSYNC B1 ;  /* 0x0000000000017941 */ /* 0x000fea0003800000 */
.L_x_56657:
[----:B------:R-:W-:Y:S01]  /*80e0*/  IMAD.SHL.U32 R2, R2, 0x100000, RZ ;  /* 0x0010000002027824 */ /* 0x000fe200078e00ff */
[----:B------:R-:W-:-:S04]  /*80f0*/  LEA R3, R0, 0x3b800000, 0x17 ;  /* 0x3b80000000037811 */ /* 0x000fc800078eb8ff */
[----:B------:R-:W-:-:S07]  /*8100*/  LOP3.LUT R2, R3, R2, R4, 0xfe, !PT ;  /* 0x0000000203027212 */ /* 0x000fce00078efe04 */
.L_x_56656:
[----:B------:R-:W-:Y:S05]  /*8110*/  BSYNC B0 ;  /* 0x0000000000007941 */ /* 0x000fea0003800000 */
.L_x_56655:
[----:B------:R-:W0:Y:S02]  /*8120*/  F2I.S64.TRUNC R2, R2 ;  /* 0x0000000200027311 */ /* 0x000e24000020d900 */
[----:B0-----:R-:W-:Y:S01]  /*8130*/  PRMT R0, R2, 0x7610, R0 ;  /* 0x0000761002007816 */ /* 0x001fe20000000000 */
[----:B------:R-:W-:Y:S06]  /*8140*/  BRA `(.L_x_56640) ;  /* 0x0000000400107947 */ /* 0x000fec0003800000 */
.L_x_56653:
        /* <DEDUP_REMOVED lines=21> */
.L_x_56662:
[----:B------:R-:W-:Y:S05]  /*82a0*/  BSYNC B1 ;  /* 0x0000000000017941 */ /* 0x000fea0003800000 */
.L_x_56661:
[----:B------:R-:W-:Y:S01]  /*82b0*/  IMAD.SHL.U32 R2, R2, 0x200000, RZ ;  /* 0x0020000002027824 */ /* 0x000fe200078e00ff */
[----:B------:R-:W-:-:S04]  /*82c0*/  LEA R3, R0, 0x37800000, 0x17 ;  /* 0x3780000000037811 */ /* 0x000fc800078eb8ff */
[----:B------:R-:W-:-:S07]  /*82d0*/  LOP3.LUT R2, R3, R2, R4, 0xfe, !PT ;  /* 0x0000000203027212 */ /* 0x000fce00078efe04 */
.L_x_56660:
[----:B------:R-:W-:Y:S05]  /*82e0*/  BSYNC B0 ;  /* 0x0000000000007941 */ /* 0x000fea0003800000 */
.L_x_56659:
[----:B------:R-:W0:Y:S02]  /*82f0*/  F2I.S64.TRUNC R2, R2 ;  /* 0x0000000200027311 */ /* 0x000e24000020d900 */
[----:B0-----:R-:W-:Y:S01]  /*8300*/  PRMT R0, R2, 0x7610, R0 ;  /* 0x0000761002007816 */ /* 0x001fe20000000000 */
[----:B------:R-:W-:Y:S06]  /*8310*/  BRA `(.L_x_56640) ;  /* 0x00000000009c7947 */ /* 0x000fec0003800000 */
.L_x_56652:
        /* <DEDUP_REMOVED lines=14> */
.L_x_56666:
[----:B------:R-:W-:Y:S05]  /*8400*/  BSYNC B0 ;  /* 0x0000000000007941 */ /* 0x000fea0003800000 */
.L_x_56665:
[----:B------:R-:W0:Y:S02]  /*8410*/  F2I.S64.TRUNC R2, R2 ;  /* 0x0000000200027311 */ /* 0x000e24000020d900 */
[----:B0-----:R-:W-:Y:S01]  /*8420*/  PRMT R0, R2, 0x7610, R0 ;  /* 0x0000761002007816 */ /* 0x001fe20000000000 */
[----:B------:R-:W-:Y:S06]  /*8430*/  BRA `(.L_x_56640) ;  /* 0x0000000000547947 */ /* 0x000fec0003800000 */
.L_x_56639:
        /* <DEDUP_REMOVED lines=16> */
.L_x_56667:
[----:B------:R-:W-:Y:S01]  /*8540*/  PRMT R0, RZ, 0x7610, R0 ;  /* 0x00007610ff007816 */ /* 0x000fe20000000000 */
[----:B------:R-:W-:Y:S06]  /*8550*/  BRA `(.L_x_56640) ;  /* 0x00000000000c7947 */ /* 0x000fec0003800000 */
.L_x_56664:
[----:B------:R1:W5:Y:S01]  /*8560*/  LDG.E.U8 R0, desc[UR36][R4.64] ;  /* 0x0000002404007981 */ /* 0x000362000c1e1100 */
[----:B------:R-:W-:Y:S05]  /*8570*/  BRA `(.L_x_56640) ;  /* 0x0000000000047947 */ /* 0x000fea0003800000 */
.L_x_56663:
[----:B------:R2:W5:Y:S02]  /*8580*/  LDG.E.U8 R0, desc[UR36][R4.64] ;  /* 0x0000002404007981 */ /* 0x000564000c1e1100 */
.L_x_56640:
        /* <DEDUP_REMOVED lines=9> */
.L_x_56669:
[----:B------:R-:W-:Y:S05]  /*8620*/  BSYNC B0 ;  /* 0x0000000000007941 */ /* 0x000fea0003800000 */
.L_x_56668:
        /* <DEDUP_REMOVED lines=14> */
.L_x_56673:
[----:B------:R0:W-:Y:S01]  /*8710*/  STG.E.U8 desc[UR36][R16.64], R3 ;  /* 0x0000000310007986 */ /* 0x0001e2000c101124 */
[----:B------:R-:W-:Y:S05]  /*8720*/  BRA `(.L_x_56675) ;  /* 0x0000000c00687947 */ /* 0x000fea0003800000 */
.L_x_56672:
        /* <DEDUP_REMOVED lines=10> */
.L_x_56677:
[----:B------:R-:W-:-:S05]  /*87d0*/  LOP3.LUT R3, R3, 0xffff, RZ, 0xc0, !PT ;  /* 0x0000ffff03037812 */ /* 0x000fca00078ec0ff */
[----:B------:R0:W-:Y:S01]  /*87e0*/  STG.E desc[UR36][R16.64], R3 ;  /* 0x0000000310007986 */ /* 0x0001e2000c101924 */
[----:B------:R-:W-:Y:S05]  /*87f0*/  BRA `(.L_x_56675) ;  /* 0x0000000c00347947 */ /* 0x000fea0003800000 */
.L_x_56676:
[----:B------:R0:W-:Y:S01]  /*8800*/  STG.E.U16 desc[UR36][R16.64], R3 ;  /* 0x0000000310007986 */ /* 0x0001e2000c101524 */
[----:B------:R-:W-:Y:S05]  /*8810*/  BRA `(.L_x_56675) ;  /* 0x0000000c002c7947 */ /* 0x000fea0003800000 */
.L_x_56671:
        /* <DEDUP_REMOVED lines=9> */
.L_x_56679:
[----:B------:R-:W0:Y:S02]  /*88b0*/  I2F.U16 R0, R3 ;  /* 0x0000000300007306 */ /* 0x000e240000101000 */
[----:B0-----:R-:W-:-:S05]  /*88c0*/  F2FP.F16.F32.PACK_AB R0, RZ, R0 ;  /* 0x00000000ff00723e */ /* 0x001fca00000000ff */
[----:B------:R0:W-:Y:S01]  /*88d0*/  STG.E.U16 desc[UR36][R16.64], R0 ;  /* 0x0000000010007986 */ /* 0x0001e2000c101524 */
[----:B------:R-:W-:Y:S05]  /*88e0*/  BRA `(.L_x_56675) ;  /* 0x0000000800f87947 */ /* 0x000fea0003800000 */
.L_x_56678:
        /* <DEDUP_REMOVED lines=10> */
.L_x_56681:
[----:B------:R-:W0:Y:S02]  /*8990*/  I2F.U16 R3, R3 ;  /* 0x0000000300037306 */ /* 0x000e240000101000 */
[----:B0-----:R-:W-:-:S04]  /*89a0*/  F2FP.F16.F32.PACK_AB R3, RZ, R3 ;  /* 0x00000003ff03723e */ /* 0x001fc800000000ff */
[----:B------:R-:W-:-:S05]  /*89b0*/  PRMT R3, R3, 0x5410, RZ ;  /* 0x0000541003037816 */ /* 0x000fca00000000ff */
[----:B------:R0:W-:Y:S01]  /*89c0*/  STG.E desc[UR36][R16.64], R3 ;  /* 0x0000000310007986 */ /* 0x0001e2000c101924 */
[----:B------:R-:W-:Y:S05]  /*89d0*/  BRA `(.L_x_56675) ;  /* 0x0000000800bc7947 */ /* 0x000fea0003800000 */
.L_x_56680:
[----:B------:R-:W0:Y:S02]  /*89e0*/  I2F.F64.U16 R2, R3 ;  /* 0x0000000300027312 */ /* 0x000e240000101800 */
[----:B0-----:R0:W-:Y:S01]  /*89f0*/  STG.E.64 desc[UR36][R16.64], R2 ;  /* 0x0000000210007986 */ /* 0x0011e2000c101b24 */
[----:B------:R-:W-:Y:S05]  /*8a00*/  BRA `(.L_x_56675) ;  /* 0x0000000800b07947 */ /* 0x000fea0003800000 */
.L_x_56670:
        /* <DEDUP_REMOVED lines=13> */
.L_x_56684:
[----:B------:R-:W0:Y:S01]  /*8ae0*/  I2F.F64.U16 R4, R3 ;  /* 0x0000000300047312 */ /* 0x000e220000101800 */
[----:B------:R-:W-:-:S05]  /*8af0*/  CS2R R6, SRZ ;  /* 0x0000000000067805 */ /* 0x000fca000001ff00 */
[----:B0-----:R0:W-:Y:S01]  /*8b00*/  STG.E.128 desc[UR36][R16.64], R4 ;  /* 0x0000000410007986 */ /* 0x0011e2000c101d24 */
[----:B------:R-:W-:Y:S05]  /*8b10*/  BRA `(.L_x_56675) ;  /* 0x00000008006c7947 */ /* 0x000fea0003800000 */
.L_x_56683:
        /* <DEDUP_REMOVED lines=21> */
.L_x_56688:
[----:B------:R-:W-:Y:S05]  /*8c70*/  BSYNC B0 ;  /* 0x0000000000007941 */ /* 0x000fea0003800000 */
.L_x_56687:
[----:B------:R-:W-:-:S05]  /*8c80*/  LOP3.LUT R5, R0, R5, RZ, 0xfc, !PT ;  /* 0x0000000500057212 */ /* 0x000fca00078efcff */
[----:B------:R0:W-:Y:S01]  /*8c90*/  STG.E.U8 desc[UR36][R16.64], R5 ;  /* 0x0000000510007986 */ /* 0x0001e2000c101124 */
[----:B------:R-:W-:Y:S05]  /*8ca0*/  BRA `(.L_x_56675) ;  /* 0x0000000800087947 */ /* 0x000fea0003800000 */
.L_x_56686:
        /* <DEDUP_REMOVED lines=13> */
.L_x_56690:
[----:B------:R-:W-:Y:S01]  /*8d80*/  IMAD.MOV.U32 R0, RZ, RZ, 0x7f ;  /* 0x0000007fff007424 */ /* 0x000fe200078e00ff */
[----:B------:R-:W-:-:S04]  /*8d90*/  ISETP.GT.U32.AND P0, PT, R2, 0x7f800000, PT ;  /* 0x7f8000000200780c */ /* 0x000fc80003f04070 */
[----:B------:R-:W-:-:S09]  /*8da0*/  SEL R0, R0, 0x7c, P0 ;  /* 0x0000007c00007807 */ /* 0x000fd20000000000 */
.L_x_56691:
[----:B------:R-:W-:Y:S05]  /*8db0*/  BSYNC B0 ;  /* 0x0000000000007941 */ /* 0x000fea0003800000 */
.L_x_56689:
[----:B------:R-:W-:-:S04]  /*8dc0*/  LOP3.LUT R2, R3, 0x80000000, RZ, 0xc0, !PT ;  /* 0x8000000003027812 */ /* 0x000fc800078ec0ff */
[----:B------:R-:W-:-:S04]  /*8dd0*/  SHF.R.U32.HI R3, RZ, 0x18, R2 ;  /* 0x00000018ff037819 */ /* 0x000fc80000011602 */
[----:B------:R-:W-:-:S05]  /*8de0*/  LOP3.LUT R3, R0, R3, RZ, 0xfc, !PT ;  /* 0x0000000300037212 */ /* 0x000fca00078efcff */
[----:B------:R0:W-:Y:S01]  /*8df0*/  STG.E.U8 desc[UR36][R16.64], R3 ;  /* 0x0000000310007986 */ /* 0x0001e2000c101124 */
[----:B------:R-:W-:Y:S05]  /*8e00*/  BRA `(.L_x_56675) ;  /* 0x0000000400b07947 */ /* 0x000fea0003800000 */
.L_x_56685:
[----:B------:R-:W0:Y:S02]  /*8e10*/  I2F.U16 R0, R3 ;  /* 0x0000000300007306 */ /* 0x000e240000101000 */
[----:B0-----:R-:W-:-:S05]  /*8e20*/  F2FP.BF16.F32.PACK_AB R0, RZ, R0 ;  /* 0x00000000ff00723e */ /* 0x001fca00000010ff */
[----:B------:R0:W-:Y:S01]  /*8e30*/  STG.E.U16 desc[UR36][R16.64], R0 ;  /* 0x0000000010007986 */ /* 0x0001e2000c101524 */
[----:B------:R-:W-:Y:S05]  /*8e40*/  BRA `(.L_x_56675) ;  /* 0x0000000400a07947 */ /* 0x000fea0003800000 */
.L_x_56682:
        /* <DEDUP_REMOVED lines=10> */
.L_x_56694:
        /* <DEDUP_REMOVED lines=17> */
.L_x_56697:
[----:B------:R-:W-:-:S04]  /*9000*/  LOP3.LUT R2, R3, 0x80000000, RZ, 0xc0, !PT ;  /* 0x8000000003027812 */ /* 0x000fc800078ec0ff */
[----:B------:R-:W-:-:S04]  /*9010*/  SHF.R.U32.HI R3, RZ, 0x18, R2 ;  /* 0x00000018ff037819 */ /* 0x000fc80000011602 */
[----:B------:R-:W-:-:S04]  /*9020*/  LOP3.LUT R0, R0, R3, RZ, 0xfc, !PT ;  /* 0x0000000300007212 */ /* 0x000fc800078efcff */
[----:B------:R-:W-:-:S07]  /*9030*/  PRMT R8, R0, 0x7610, R8 ;  /* 0x0000761000087816 */ /* 0x000fce0000000008 */
.L_x_56696:
[----:B------:R-:W-:Y:S05]  /*9040*/  BSYNC B0 ;  /* 0x0000000000007941 */ /* 0x000fea0003800000 */
.L_x_56695:
[----:B------:R3:W-:Y:S01]  /*9050*/  STG.E.U8 desc[UR36][R16.64], R8 ;  /* 0x0000000810007986 */ /* 0x0007e2000c101124 */
[----:B------:R-:W-:Y:S05]  /*9060*/  BRA `(.L_x_56675) ;  /* 0x0000000400187947 */ /* 0x000fea0003800000 */
.L_x_56693:
        /* <DEDUP_REMOVED lines=17> */
.L_x_56700:
[----:B------:R-:W-:-:S04]  /*9180*/  LOP3.LUT R2, R3, 0x80000000, RZ, 0xc0, !PT ;  /* 0x8000000003027812 */ /* 0x000fc800078ec0ff */
[----:B------:R-:W-:-:S04]  /*9190*/  SHF.R.U32.HI R3, RZ, 0x18, R2 ;  /* 0x00000018ff037819 */ /* 0x000fc80000011602 */
[----:B------:R-:W-:-:S04]  /*91a0*/  LOP3.LUT R0, R0, R3, RZ, 0xfc, !PT ;  /* 0x0000000300007212 */ /* 0x000fc800078efcff */
[----:B------:R-:W-:-:S07]  /*91b0*/  PRMT R8, R0, 0x7610, R8 ;  /* 0x0000761000087816 */ /* 0x000fce0000000008 */
.L_x_56699:
[----:B------:R-:W-:Y:S05]  /*91c0*/  BSYNC B0 ;  /* 0x0000000000007941 */ /* 0x000fea0003800000 */
.L_x_56698:
[----:B------:R0:W-:Y:S01]  /*91d0*/  STG.E.U8 desc[UR36][R16.64], R8 ;  /* 0x0000000810007986 */ /* 0x0001e2000c101124 */
[----:B------:R-:W-:Y:S05]  /*91e0*/  BRA `(.L_x_56675) ;  /* 0x0000000000b87947 */ /* 0x000fea0003800000 */
.L_x_56692:
        /* <DEDUP_REMOVED lines=23> */
.L_x_56674:
        /* <DEDUP_REMOVED lines=16> */
.L_x_56703:
[----:B------:R-:W-:Y:S05]  /*9460*/  BRA `(.L_x_56675) ;  /* 0x0000000000187947 */ /* 0x000fea0003800000 */
.L_x_56702:
[----:B------:R-:W-:Y:S01]  /*9470*/  LOP3.LUT R2, R3, 0xffff, RZ, 0xc0, !PT ;  /* 0x0000ffff03027812 */ /* 0x000fe200078ec0ff */
[----:B------:R-:W-:-:S05]  /*9480*/  IMAD.MOV.U32 R3, RZ, RZ, RZ ;  /* 0x000000ffff037224 */ /* 0x000fca00078e00ff */
[----:B------:R1:W-:Y:S01]  /*9490*/  STG.E.64 desc[UR36][R16.64], R2 ;  /* 0x0000000210007986 */ /* 0x0003e2000c101b24 */
[----:B------:R-:W-:Y:S05]  /*94a0*/  BRA `(.L_x_56675) ;  /* 0x0000000000087947 */ /* 0x000fea0003800000 */
.L_x_56701:
[----:B------:R-:W-:-:S05]  /*94b0*/  LOP3.LUT R3, R3, 0xffff, RZ, 0xc0, !PT ;  /* 0x0000ffff03037812 */ /* 0x000fca00078ec0ff */
[----:B------:R2:W-:Y:S02]  /*94c0*/  STG.E desc[UR36][R16.64], R3 ;  /* 0x0000000310007986 */ /* 0x0005e4000c101924 */
.L_x_56675:
[----:B------:R-:W-:-:S07]  /*94d0*/  VIADD R19, R19, 0x80 ;  /* 0x0000008013137836 */ /* 0x000fce0000000000 */
.L_x_56633:
[----:B------:R-:W-:Y:S05]  /*94e0*/  BSYNC B6 ;  /* 0x0000000000067941 */ /* 0x000fea0003800000 */
.L_x_56632:
        /* <DEDUP_REMOVED lines=306> */
.L_x_56704:
        /* <DEDUP_REMOVED lines=20> */
.L_x_56708:
[----:B------:R4:W5:Y:S01]  /*a950*/  LDG.E.U8 R0, desc[UR36][R4.64] ;  /* 0x0000002404007981 */ /* 0x000962000c1e1100 */
[----:B------:R-:W-:Y:S05]  /*a960*/  BRA `(.L_x_56710) ;  /* 0x0000000c00647947 */ /* 0x000fea0003800000 */
.L_x_56707:
        /* <DEDUP_REMOVED lines=8> */
.L_x_56712:
[----:B------:R0:W5:Y:S01]  /*a9f0*/  LDG.E.U8 R0, desc[UR36][R4.64] ;  /* 0x0000002404007981 */ /* 0x000162000c1e1100 */
[----:B------:R-:W-:Y:S05]  /*aa00*/  BRA `(.L_x_56710) ;  /* 0x0000000c003c7947 */ /* 0x000fea0003800000 */
.L_x_56711:
[----:B------:R0:W5:Y:S01]  /*aa10*/  LDG.E.U16 R0, desc[UR36][R4.64] ;  /* 0x0000002404007981 */ /* 0x000162000c1e1500 */
[----:B------:R-:W-:Y:S05]  /*aa20*/  BRA `(.L_x_56710) ;  /* 0x0000000c00347947 */ /* 0x000fea0003800000 */
.L_x_56706:
        /* <DEDUP_REMOVED lines=10> */
.L_x_56714:
[----:B------:R-:W2:Y:S02]  /*aad0*/  LDG.E.U16 R2, desc[UR36][R4.64] ;  /* 0x0000002404027981 */ /* 0x000ea4000c1e1500 */
[----:B--2---:R-:W-:-:S06]  /*aae0*/  HADD2.F32 R2, -RZ, R2.H0_H0 ;  /* 0x20000002ff027230 */ /* 0x004fcc0000004100 */
[----:B------:R-:W0:Y:S02]  /*aaf0*/  F2I.S64.TRUNC R2, R2 ;  /* 0x0000000200027311 */ /* 0x000e24000020d900 */
[----:B0-----:R-:W-:Y:S01]  /*ab00*/  PRMT R0, R2, 0x7610, R0 ;  /* 0x0000761002007816 */ /* 0x001fe20000000000 */
[----:B------:R-:W-:Y:S06]  /*ab10*/  BRA `(.L_x_56710) ;  /* 0x0000000800f87947 */ /* 0x000fec0003800000 */
.L_x_56713:
        /* <DEDUP_REMOVED lines=10> */
.L_x_56716:
[----:B------:R-:W2:Y:S02]  /*abc0*/  LDG.E.U16 R4, desc[UR36][R4.64] ;  /* 0x0000002404047981 */ /* 0x000ea4000c1e1500 */
[----:B--2---:R-:W-:-:S06]  /*abd0*/  HADD2.F32 R2, -RZ, R4.H0_H0 ;  /* 0x20000004ff027230 */ /* 0x004fcc0000004100 */
[----:B------:R-:W0:Y:S02]  /*abe0*/  F2I.S64.TRUNC R2, R2 ;  /* 0x0000000200027311 */ /* 0x000e24000020d900 */
[----:B0-----:R-:W-:Y:S01]  /*abf0*/  PRMT R0, R2, 0x7610, R0 ;  /* 0x0000761002007816 */ /* 0x001fe20000000000 */
[----:B------:R-:W-:Y:S06]  /*ac00*/  BRA `(.L_x_56710) ;  /* 0x0000000800bc7947 */ /* 0x000fec0003800000 */
.L_x_56715:
[----:B------:R-:W2:Y:S02]  /*ac10*/  LDG.E.64 R2, desc[UR36][R4.64] ;  /* 0x0000002404027981 */ /* 0x000ea4000c1e1b00 */
[----:B--2---:R-:W0:Y:S02]  /*ac20*/  F2I.S64.F64.TRUNC R2, R2 ;  /* 0x0000000200027311 */ /* 0x004e24000030d900 */
[----:B0-----:R-:W-:Y:S01]  /*ac30*/  PRMT R0, R2, 0x7610, R0 ;  /* 0x0000761002007816 */ /* 0x001fe20000000000 */
[----:B------:R-:W-:Y:S06]  /*ac40*/  BRA `(.L_x_56710) ;  /* 0x0000000800ac7947 */ /* 0x000fec0003800000 */
.L_x_56705:
        /* <DEDUP_REMOVED lines=12> */
.L_x_56719:
[----:B------:R-:W2:Y:S02]  /*ad10*/  LDG.E.64 R4, desc[UR36][R4.64] ;  /* 0x0000002404047981 */ /* 0x000ea4000c1e1b00 */
[----:B--2---:R-:W0:Y:S02]  /*ad20*/  F2I.S64.F64.TRUNC R2, R4 ;  /* 0x0000000400027311 */ /* 0x004e24000030d900 */
[----:B0-----:R-:W-:Y:S01]  /*ad30*/  PRMT R0, R2, 0x7610, R0 ;  /* 0x0000761002007816 */ /* 0x001fe20000000000 */
[----:B------:R-:W-:Y:S06]  /*ad40*/  BRA `(.L_x_56710) ;  /* 0x00000008006c7947 */ /* 0x000fec0003800000 */
.L_x_56718:
        /* <DEDUP_REMOVED lines=28> */
.L_x_56721:
        /* <DEDUP_REMOVED lines=15> */
.L_x_56720:
[----:B------:R-:W2:Y:S02]  /*b000*/  LDG.E.U16 R2, desc[UR36][R4.64] ;  /* 0x0000002404027981 */ /* 0x000ea4000c1e1500 */
[----:B--2---:R-:W-:-:S06]  /*b010*/  IMAD.U32 R2, R2, 0x10000, RZ ;  /* 0x0001000002027824 */ /* 0x004fcc00078e00ff */
[----:B------:R-:W0:Y:S02]  /*b020*/  F2I.S64.TRUNC R2, R2 ;  /* 0x0000000200027311 */ /* 0x000e24000020d900 */
[----:B0-----:R-:W-:Y:S01]  /*b030*/  PRMT R0, R2, 0x7610, R0 ;  /* 0x0000761002007816 */ /* 0x001fe20000000000 */
[----:B------:R-:W-:Y:S06]  /*b040*/  BRA `(.L_x_56710) ;  /* 0x0000000400ac7947 */ /* 0x000fec0003800000 */
.L_x_56717:
        /* <DEDUP_REMOVED lines=10> */
.L_x_56724:
        /* <DEDUP_REMOVED lines=21> */
.L_x_56728:
[----:B------:R-:W-:Y:S05]  /*b240*/  BSYNC B1 ;  /* 0x0000000000017941 */ /* 0x000fea0003800000 */
.L_x_56727:
[----:B------:R-:W-:Y:S01]  /*b250*/  IMAD.SHL.U32 R2, R2, 0x100000, RZ ;  /* 0x0010000002027824 */ /* 0x000fe200078e00ff */
[----:B------:R-:W-:-:S04]  /*b260*/  LEA R3, R0, 0x3b800000, 0x17 ;  /* 0x3b80000000037811 */ /* 0x000fc800078eb8ff */
[----:B------:R-:W-:-:S07]  /*b270*/  LOP3.LUT R2, R3, R2, R4, 0xfe, !PT ;  /* 0x0000000203027212 */ /* 0x000fce00078efe04 */
.L_x_56726:
[----:B------:R-:W-:Y:S05]  /*b280*/  BSYNC B0 ;  /* 0x0000000000007941 */ /* 0x000fea0003800000 */
.L_x_56725:
[----:B------:R-:W0:Y:S02]  /*b290*/  F2I.S64.TRUNC R2, R2 ;  /* 0x0000000200027311 */ /* 0x000e24000020d900 */
[----:B0-----:R-:W-:Y:S01]  /*b2a0*/  PRMT R0, R2, 0x7610, R0 ;  /* 0x0000761002007816 */ /* 0x001fe20000000000 */
[----:B------:R-:W-:Y:S06]  /*b2b0*/  BRA `(.L_x_56710) ;  /* 0x0000000400107947 */ /* 0x000fec0003800000 */
.L_x_56723:
        /* <DEDUP_REMOVED lines=21> */
.L_x_56732:
[----:B------:R-:W-:Y:S05]  /*b410*/  BSYNC B1 ;  /* 0x0000000000017941 */ /* 0x000fea0003800000 */
.L_x_56731:
[----:B------:R-:W-:Y:S01]  /*b420*/  IMAD.SHL.U32 R2, R2, 0x200000, RZ ;  /* 0x0020000002027824 */ /* 0x000fe200078e00ff */
[----:B------:R-:W-:-:S04]  /*b430*/  LEA R3, R0, 0x37800000, 0x17 ;  /* 0x3780000000037811 */ /* 0x000fc800078eb8ff */
[----:B------:R-:W-:-:S07]  /*b440*/  LOP3.LUT R2, R3, R2, R4, 0xfe, !PT ;  /* 0x0000000203027212 */ /* 0x000fce00078efe04 */
.L_x_56730:
[----:B------:R-:W-:Y:S05]  /*b450*/  BSYNC B0 ;  /* 0x0000000000007941 */ /* 0x000fea0003800000 */
.L_x_56729:
[----:B------:R-:W0:Y:S02]  /*b460*/  F2I.S64.TRUNC R2, R2 ;  /* 0x0000000200027311 */ /* 0x000e24000020d900 */
[----:B0-----:R-:W-:Y:S01]  /*b470*/  PRMT R0, R2, 0x7610, R0 ;  /* 0x0000761002007816 */ /* 0x001fe20000000000 */
[----:B------:R-:W-:Y:S06]  /*b480*/  BRA `(.L_x_56710) ;  /* 0x00000000009c7947 */ /* 0x000fec0003800000 */
.L_x_56722:
        /* <DEDUP_REMOVED lines=14> */
.L_x_56736:
[----:B------:R-:W-:Y:S05]  /*b570*/  BSYNC B0 ;  /* 0x0000000000007941 */ /* 0x000fea0003800000 */
.L_x_56735:
[----:B------:R-:W0:Y:S02]  /*b580*/  F2I.S64.TRUNC R2, R2 ;  /* 0x0000000200027311 */ /* 0x000e24000020d900 */
[----:B0-----:R-:W-:Y:S01]  /*b590*/  PRMT R0, R2, 0x7610, R0 ;  /* 0x0000761002007816 */ /* 0x001fe20000000000 */
[----:B------:R-:W-:Y:S06]  /*b5a0*/  BRA `(.L_x_56710) ;  /* 0x0000000000547947 */ /* 0x000fec0003800000 */
.L_x_56709:
        /* <DEDUP_REMOVED lines=16> */
.L_x_56737:
[----:B------:R-:W-:Y:S01]  /*b6b0*/  PRMT R0, RZ, 0x7610, R0 ;  /* 0x00007610ff007816 */ /* 0x000fe20000000000 */
[----:B------:R-:W-:Y:S06]  /*b6c0*/  BRA `(.L_x_56710) ;  /* 0x00000000000c7947 */ /* 0x000fec0003800000 */
.L_x_56734:
[----:B------:R2:W5:Y:S01]  /*b6d0*/  LDG.E.U8 R0, desc[UR36][R4.64] ;  /* 0x0000002404007981 */ /* 0x000562000c1e1100 */
[----:B------:R-:W-:Y:S05]  /*b6e0*/  BRA `(.L_x_56710) ;  /* 0x0000000000047947 */ /* 0x000fea0003800000 */
.L_x_56733:
[----:B------:R1:W5:Y:S02]  /*b6f0*/  LDG.E.U8 R0, desc[UR36][R4.64] ;  /* 0x0000002404007981 */ /* 0x000364000c1e1100 */
.L_x_56710:
        /* <DEDUP_REMOVED lines=9> */
.L_x_56739:
[----:B------:R-:W-:Y:S05]  /*b790*/  BSYNC B0 ;  /* 0x0000000000007941 */ /* 0x000fea0003800000 */
.L_x_56738:
        /* <DEDUP_REMOVED lines=14> */
.L_x_56743:
[----:B------:R-:W-:Y:S01]  /*b880*/  STG.E.U8 desc[UR36][R16.64], R3 ;  /* 0x0000000310007986 */ /* 0x000fe2000c101124 */
[----:B------:R-:W-:Y:S05]  /*b890*/  EXIT ;  /* 0x000000000000794d */ /* 0x000fea0003800000 */
.L_x_56742:
        /* <DEDUP_REMOVED lines=10> */
.L_x_56746:
[----:B------:R-:W-:-:S05]  /*b940*/  LOP3.LUT R3, R3, 0xffff, RZ, 0xc0, !PT ;  /* 0x0000ffff03037812 */ /* 0x000fca00078ec0ff */
[----:B------:R-:W-:Y:S01]  /*b950*/  STG.E desc[UR36][R16.64], R3 ;  /* 0x0000000310007986 */ /* 0x000fe2000c101924 */
[----:B------:R-:W-:Y:S05]  /*b960*/  EXIT ;  /* 0x000000000000794d */ /* 0x000fea0003800000 */
.L_x_56745:
[----:B------:R-:W-:Y:S01]  /*b970*/  STG.E.U16 desc[UR36][R16.64], R3 ;  /* 0x0000000310007986 */ /* 0x000fe2000c101524 */
[----:B------:R-:W-:Y:S05]  /*b980*/  EXIT ;  /* 0x000000000000794d */ /* 0x000fea0003800000 */
.L_x_56741:
        /* <DEDUP_REMOVED lines=9> */
.L_x_56748:
[----:B------:R-:W0:Y:S02]  /*ba20*/  I2F.U16 R0, R3 ;  /* 0x0000000300007306 */ /* 0x000e240000101000 */
[----:B0-----:R-:W-:-:S05]  /*ba30*/  F2FP.F16.F32.PACK_AB R0, RZ, R0 ;  /* 0x00000000ff00723e */ /* 0x001fca00000000ff */
[----:B------:R-:W-:Y:S01]  /*ba40*/  STG.E.U16 desc[UR36][R16.64], R0 ;  /* 0x0000000010007986 */ /* 0x000fe2000c101524 */
[----:B------:R-:W-:Y:S05]  /*ba50*/  EXIT ;  /* 0x000000000000794d */ /* 0x000fea0003800000 */
.L_x_56747:
        /* <DEDUP_REMOVED lines=10> */
.L_x_56750:
[----:B------:R-:W0:Y:S02]  /*bb00*/  I2F.U16 R3, R3 ;  /* 0x0000000300037306 */ /* 0x000e240000101000 */
[----:B0-----:R-:W-:-:S04]  /*bb10*/  F2FP.F16.F32.PACK_AB R3, RZ, R3 ;  /* 0x00000003ff03723e */ /* 0x001fc800000000ff */
[----:B------:R-:W-:-:S05]  /*bb20*/  PRMT R3, R3, 0x5410, RZ ;  /* 0x0000541003037816 */ /* 0x000fca00000000ff */
[----:B------:R-:W-:Y:S01]  /*bb30*/  STG.E desc[UR36][R16.64], R3 ;  /* 0x0000000310007986 */ /* 0x000fe2000c101924 */
[----:B------:R-:W-:Y:S05]  /*bb40*/  EXIT ;  /* 0x000000000000794d */ /* 0x000fea0003800000 */
.L_x_56749:
[----:B------:R-:W0:Y:S02]  /*bb50*/  I2F.F64.U16 R2, R3 ;  /* 0x0000000300027312 */ /* 0x000e240000101800 */
[----:B0-----:R-:W-:Y:S01]  /*bb60*/  STG.E.64 desc[UR36][R16.64], R2 ;  /* 0x0000000210007986 */ /* 0x001fe2000c101b24 */
[----:B------:R-:W-:Y:S05]  /*bb70*/  EXIT ;  /* 0x000000000000794d */ /* 0x000fea0003800000 */
.L_x_56740:
        /* <DEDUP_REMOVED lines=13> */
.L_x_56753:
[----:B------:R-:W0:Y:S01]  /*bc50*/  I2F.F64.U16 R4, R3 ;  /* 0x0000000300047312 */ /* 0x000e220000101800 */
[----:B------:R-:W-:-:S05]  /*bc60*/  CS2R R6, SRZ ;  /* 0x0000000000067805 */ /* 0x000fca000001ff00 */
[----:B0-----:R-:W-:Y:S01]  /*bc70*/  STG.E.128 desc[UR36][R16.64], R4 ;  /* 0x0000000410007986 */ /* 0x001fe2000c101d24 */
[----:B------:R-:W-:Y:S05]  /*bc80*/  EXIT ;  /* 0x000000000000794d */ /* 0x000fea0003800000 */
.L_x_56752:
        /* <DEDUP_REMOVED lines=21> */
.L_x_56757:
[----:B------:R-:W-:Y:S05]  /*bde0*/  BSYNC B0 ;  /* 0x0000000000007941 */ /* 0x000fea0003800000 */
.L_x_56756:
[----:B------:R-:W-:-:S05]  /*bdf0*/  LOP3.LUT R5, R0, R5, RZ, 0xfc, !PT ;  /* 0x0000000500057212 */ /* 0x000fca00078efcff */
[----:B------:R-:W-:Y:S01]  /*be00*/  STG.E.U8 desc[UR36][R16.64], R5 ;  /* 0x0000000510007986 */ /* 0x000fe2000c101124 */
[----:B------:R-:W-:Y:S05]  /*be10*/  EXIT ;  /* 0x000000000000794d */ /* 0x000fea0003800000 */
.L_x_56755:
        /* <DEDUP_REMOVED lines=13> */
.L_x_56759:
[----:B------:R-:W-:Y:S01]  /*bef0*/  IMAD.MOV.U32 R0, RZ, RZ, 0x7f ;  /* 0x0000007fff007424 */ /* 0x000fe200078e00ff */
[----:B------:R-:W-:-:S04]  /*bf00*/  ISETP.GT.U32.AND P0, PT, R2, 0x7f800000, PT ;  /* 0x7f8000000200780c */ /* 0x000fc80003f04070 */
[----:B------:R-:W-:-:S09]  /*bf10*/  SEL R0, R0, 0x7c, P0 ;  /* 0x0000007c00007807 */ /* 0x000fd20000000000 */
.L_x_56760:
[----:B------:R-:W-:Y:S05]  /*bf20*/  BSYNC B0 ;  /* 0x0000000000007941 */ /* 0x000fea0003800000 */
.L_x_56758:
[----:B------:R-:W-:-:S04]  /*bf30*/  LOP3.LUT R2, R3, 0x80000000, RZ, 0xc0, !PT ;  /* 0x8000000003027812 */ /* 0x000fc800078ec0ff */
[----:B------:R-:W-:-:S04]  /*bf40*/  SHF.R.U32.HI R3, RZ, 0x18, R2 ;  /* 0x00000018ff037819 */ /* 0x000fc80000011602 */
[----:B------:R-:W-:-:S05]  /*bf50*/  LOP3.LUT R3, R0, R3, RZ, 0xfc, !PT ;  /* 0x0000000300037212 */ /* 0x000fca00078efcff */
[----:B------:R-:W-:Y:S01]  /*bf60*/  STG.E.U8 desc[UR36][R16.64], R3 ;  /* 0x0000000310007986 */ /* 0x000fe2000c101124 */
[----:B------:R-:W-:Y:S05]  /*bf70*/  EXIT ;  /* 0x000000000000794d */ /* 0x000fea0003800000 */
.L_x_56754:
[----:B------:R-:W0:Y:S02]  /*bf80*/  I2F.U16 R0, R3 ;  /* 0x0000000300007306 */ /* 0x000e240000101000 */
[----:B0-----:R-:W-:-:S05]  /*bf90*/  F2FP.BF16.F32.PACK_AB R0, RZ, R0 ;  /* 0x00000000ff00723e */ /* 0x001fca00000010ff */
[----:B------:R-:W-:Y:S01]  /*bfa0*/  STG.E.U16 desc[UR36][R16.64], R0 ;  /* 0x0000000010007986 */ /* 0x000fe2000c101524 */
[----:B------:R-:W-:Y:S05]  /*bfb0*/  EXIT ;  /* 0x000000000000794d */ /* 0x000fea0003800000 */
.L_x_56751:
        /* <DEDUP_REMOVED lines=10> */
.L_x_56763:
        /* <DEDUP_REMOVED lines=17> */
.L_x_56766:
[----:B------:R-:W-:-:S04]  /*c170*/  LOP3.LUT R2, R3, 0x80000000, RZ, 0xc0, !PT ;  /* 0x8000000003027812 */ /* 0x000fc800078ec0ff */
[----:B------:R-:W-:-:S04]  /*c180*/  SHF.R.U32.HI R3, RZ, 0x18, R2 ;  /* 0x00000018ff037819 */ /* 0x000fc80000011602 */
[----:B------:R-:W-:-:S04]  /*c190*/  LOP3.LUT R0, R0, R3, RZ, 0xfc, !PT ;  /* 0x0000000300007212 */ /* 0x000fc800078efcff */
[----:B------:R-:W-:-:S07]  /*c1a0*/  PRMT R8, R0, 0x7610, R8 ;  /* 0x0000761000087816 */ /* 0x000fce0000000008 */
.L_x_56765:
[----:B------:R-:W-:Y:S05]  /*c1b0*/  BSYNC B0 ;  /* 0x0000000000007941 */ /* 0x000fea0003800000 */
.L_x_56764:
[----:B------:R-:W-:Y:S01]  /*c1c0*/  STG.E.U8 desc[UR36][R16.64], R8 ;  /* 0x0000000810007986 */ /* 0x000fe2000c101124 */
[----:B------:R-:W-:Y:S05]  /*c1d0*/  EXIT ;  /* 0x000000000000794d */ /* 0x000fea0003800000 */
.L_x_56762:
        /* <DEDUP_REMOVED lines=17> */
.L_x_56769:
[----:B------:R-:W-:-:S04]  /*c2f0*/  LOP3.LUT R2, R3, 0x80000000, RZ, 0xc0, !PT ;  /* 0x8000000003027812 */ /* 0x000fc800078ec0ff */
[----:B------:R-:W-:-:S04]  /*c300*/  SHF.R.U32.HI R3, RZ, 0x18, R2 ;  /* 0x00000018ff037819 */ /* 0x000fc80000011602 */
[----:B------:R-:W-:-:S04]  /*c310*/  LOP3.LUT R0, R0, R3, RZ, 0xfc, !PT ;  /* 0x0000000300007212 */ /* 0x000fc800078efcff */
[----:B------:R-:W-:-:S07]  /*c320*/  PRMT R8, R0, 0x7610, R8 ;  /* 0x0000761000087816 */ /* 0x000fce0000000008 */
.L_x_56768:
[----:B------:R-:W-:Y:S05]  /*c330*/  BSYNC B0 ;  /* 0x0000000000007941 */ /* 0x000fea0003800000 */
.L_x_56767:
[----:B------:R-:W-:Y:S01]  /*c340*/  STG.E.U8 desc[UR36][R16.64], R8 ;  /* 0x0000000810007986 */ /* 0x000fe2000c101124 */
[----:B------:R-:W-:Y:S05]  /*c350*/  EXIT ;  /* 0x000000000000794d */ /* 0x000fea0003800000 */
.L_x_56761:
        /* <DEDUP_REMOVED lines=23> */
.L_x_56744:
        /* <DEDUP_REMOVED lines=16> */
.L_x_56772:
[----:B------:R-:W-:Y:S05]  /*c5d0*/  EXIT ;  /* 0x000000000000794d */ /* 0x000fea0003800000 */
.L_x_56771:
[----:B------:R-:W-:Y:S01]  /*c5e0*/  LOP3.LUT R2, R3, 0xffff, RZ, 0xc0, !PT ;  /* 0x0000ffff03027812 */ /* 0x000fe200078ec0ff */
[----:B------:R-:W-:-:S05]  /*c5f0*/  IMAD.MOV.U32 R3, RZ, RZ, RZ ;  /* 0x000000ffff037224 */ /* 0x000fca00078e00ff */
[----:B------:R-:W-:Y:S01]  /*c600*/  STG.E.64 desc[UR36][R16.64], R2 ;  /* 0x0000000210007986 */ /* 0x000fe2000c101b24 */
[----:B------:R-:W-:Y:S05]  /*c610*/  EXIT ;  /* 0x000000000000794d */ /* 0x000fea0003800000 */
.L_x_56770:
[----:B------:R-:W-:-:S05]  /*c620*/  LOP3.LUT R3, R3, 0xffff, RZ, 0xc0, !PT ;  /* 0x0000ffff03037812 */ /* 0x000fca00078ec0ff */
[----:B------:R-:W-:Y:S01]  /*c630*/  STG.E desc[UR36][R16.64], R3 ;  /* 0x0000000310007986 */ /* 0x000fe2000c101924 */
[----:B------:R-:W-:Y:S05]  /*c640*/  EXIT ;  /* 0x000000000000794d */ /* 0x000fea0003800000 */
        .weak           $__internal_77_$__cuda_sm20_rem_u16
        .type           $__internal_77_$__cuda_sm20_rem_u16,@function
        .size           $__internal_77_$__cuda_sm20_rem_u16,(.L_x_57290 - $__internal_77_$__cuda_sm20_rem_u16)
$__internal_77_$__cuda_sm20_rem_u16:
        /* <DEDUP_REMOVED lines=20> */
[----:B------:R-:W-:Y:S05]  /*c790*/  RET.REL.NODEC R2 `(_ZN2at6native18elementwise_kernelILi128ELi4EZNS0_15gpu_kernel_implINS0_13AUnaryFunctorIhhhZZZNS0_21remainder_kernel_cudaERNS_18TensorIteratorBaseEENKUlvE_clEvENKUlvE_clEvEUlhhE_EEEEvS5_RKT_EUliE_EEviT1_) ;  /* 0xffffff3802187950 */ /* 0x000fea0003c3ffff */
.L_x_56773:
        /* <DEDUP_REMOVED lines=14> */
.L_x_57290:


//--------------------- .text._ZN2at6native27unrolled_elementwise_kernelINS0_13AUnaryFunctorIhhhZZZNS0_21remainder_kernel_cudaERNS_18TensorIteratorBaseEENKUlvE_clEvENKUlvE_clEvEUlhhE_EESt5arrayIPcLm2EELi4E23TrivialOffsetCalculatorILi1EjESD_NS0_6memory12LoadWithCastILi1EEENSE_13StoreWithCastILi1EEEEEviT_T0_T2_T3_T4_T5_ --------------------------
	.section	.text._ZN2at6native27unrolled_elementwise_kernelINS0_13AUnaryFunctorIhhhZZZNS0_21remainder_kernel_cudaERNS_18TensorIteratorBaseEENKUlvE_clEvENKUlvE_clEvEUlhhE_EESt5arrayIPcLm2EELi4E23TrivialOffsetCalculatorILi1EjESD_NS0_6memory12LoadWithCastILi1EEENSE_13StoreWithCastILi1EEEEEviT_T0_T2_T3_T4_T5_,"ax",@progbits
	.align	128
        .global         _ZN2at6native27unrolled_elementwise_kernelINS0_13AUnaryFunctorIhhhZZZNS0_21remainder_kernel_cudaERNS_18TensorIteratorBaseEENKUlvE_clEvENKUlvE_clEvEUlhhE_EESt5arrayIPcLm2EELi4E23TrivialOffsetCalculatorILi1EjESD_NS0_6memory12LoadWithCastILi1EEENSE_13StoreWithCastILi1EEEEEviT_T0_T2_T3_T4_T5_
        .type           _ZN2at6native27unrolled_elementwise_kernelINS0_13AUnaryFunctorIhhhZZZNS0_21remainder_kernel_cudaERNS_18TensorIteratorBaseEENKUlvE_clEvENKUlvE_clEvEUlhhE_EESt5arrayIPcLm2EELi4E23TrivialOffsetCalculatorILi1EjESD_NS0_6memory12LoadWithCastILi1EEENSE_13StoreWithCastILi1EEEEEviT_T0_T2_T3_T4_T5_,@function
        .size           _ZN2at6native27unrolled_elementwise_kernelINS0_13AUnaryFunctorIhhhZZZNS0_21remainder_kernel_cudaERNS_18TensorIteratorBaseEENKUlvE_clEvENKUlvE_clEvEUlhhE_EESt5arrayIPcLm2EELi4E23TrivialOffsetCalculatorILi1EjESD_NS0_6memory12LoadWithCastILi1EEENSE_13StoreWithCastILi1EEEEEviT_T0_T2_T3_T4_T5_,(.L_x_57291 - _ZN2at6native27unrolled_elementwise_kernelINS0_13AUnaryFunctorIhhhZZZNS0_21remainder_kernel_cudaERNS_18TensorIteratorBaseEENKUlvE_clEvENKUlvE_clEvEUlhhE_EESt5arrayIPcLm2EELi4E23TrivialOffsetCalculatorILi1EjESD_NS0_6memory12LoadWithCastILi1EEENSE_13StoreWithCastILi1EEEEEviT_T0_T2_T3_T4_T5_)
        .other          _ZN2at6native27unrolled_elementwise_kernelINS0_13AUnaryFunctorIhhhZZZNS0_21remainder_kernel_cudaERNS_18TensorIteratorBaseEENKUlvE_clEvENKUlvE_clEvEUlhhE_EESt5arrayIPcLm2EELi4E23TrivialOffsetCalculatorILi1EjESD_NS0_6memory12LoadWithCastILi1EEENSE_13StoreWithCastILi1EEEEEviT_T0_T2_T3_T4_T5_,@"STO_CUDA_ENTRY STV_DEFAULT"
_ZN2at6native27unrolled_elementwise_kernelINS0_13AUnaryFunctorIhhhZZZNS0_21remainder_kernel_cudaERNS_18TensorIteratorBaseEENKUlvE_clEvENKUlvE_clEvEUlhhE_EESt5arrayIPcLm2EELi4E23TrivialOffsetCalculatorILi1EjESD_NS0_6memory12LoadWithCastILi1EEENSE_13StoreWithCastILi1EEEEEviT_T0_T2_T3_T4_T5_:
.text._ZN2at6native27unrolled_elementwise_kernelINS0_13AUnaryFunctorIhhhZZZNS0_21remainder_kernel_cudaERNS_18TensorIteratorBaseEENKUlvE_clEvENKUlvE_clEvEUlhhE_EESt5arrayIPcLm2EELi4E23TrivialOffsetCalculatorILi1EjESD_NS0_6memory12LoadWithCastILi1EEENSE_13StoreWithCastILi1EEEEEviT_T0_T2_T3_T4_T5_:
        /* <DEDUP_REMOVED lines=31> */
.L_x_56779:
[----:B------:R3:W5:Y:S01]  /*01f0*/  LDG.E.U8 R19, desc[UR36][R6.64] ;  /* 0x0000002406137981 */ /* 0x000762000c1e1100 */
[----:B------:R-:W-:Y:S05]  /*0200*/  BRA `(.L_x_56781) ;  /* 0x0000000c00687947 */ /* 0x000fea0003800000 */
.L_x_56778:
        /* <DEDUP_REMOVED lines=8> */
.L_x_56783:
[----:B------:R1:W5:Y:S01]  /*0290*/  LDG.E.U8 R19, desc[UR36][R6.64] ;  /* 0x0000002406137981 */ /* 0x000362000c1e1100 */
[----:B------:R-:W-:Y:S05]  /*02a0*/  BRA `(.L_x_56781) ;  /* 0x0000000c00407947 */ /* 0x000fea0003800000 */
.L_x_56782:
[----:B------:R2:W5:Y:S01]  /*02b0*/  LDG.E.U16 R19, desc[UR36][R6.64] ;  /* 0x0000002406137981 */ /* 0x000562000c1e1500 */
[----:B------:R-:W-:Y:S05]  /*02c0*/  BRA `(.L_x_56781) ;  /* 0x0000000c00387947 */ /* 0x000fea0003800000 */
.L_x_56777:
        /* <DEDUP_REMOVED lines=10> */
.L_x_56785:
[----:B------:R-:W2:Y:S02]  /*0370*/  LDG.E.U16 R4, desc[UR36][R6.64] ;  /* 0x0000002406047981 */ /* 0x000ea4000c1e1500 */
[----:B--2---:R-:W-:-:S06]  /*0380*/  HADD2.F32 R4, -RZ, R4.H0_H0 ;  /* 0x20000004ff047230 */ /* 0x004fcc0000004100 */
[----:B------:R-:W0:Y:S02]  /*0390*/  F2I.S64.TRUNC R4, R4 ;  /* 0x0000000400047311 */ /* 0x000e24000020d900 */
[----:B0-----:R-:W-:Y:S01]  /*03a0*/  PRMT R19, R4, 0x7610, R19 ;  /* 0x0000761004137816 */ /* 0x001fe20000000013 */
[----:B------:R-:W-:Y:S06]  /*03b0*/  BRA `(.L_x_56781) ;  /* 0x0000000800fc7947 */ /* 0x000fec0003800000 */
.L_x_56784:
        /* <DEDUP_REMOVED lines=10> */
.L_x_56787:
[----:B------:R-:W2:Y:S02]  /*0460*/  LDG.E.U16 R6, desc[UR36][R6.64] ;  /* 0x0000002406067981 */ /* 0x000ea4000c1e1500 */
[----:B--2---:R-:W-:-:S06]  /*0470*/  HADD2.F32 R4, -RZ, R6.H0_H0 ;  /* 0x20000006ff047230 */ /* 0x004fcc0000004100 */
[----:B------:R-:W0:Y:S02]  /*0480*/  F2I.S64.TRUNC R4, R4 ;  /* 0x0000000400047311 */ /* 0x000e24000020d900 */
[----:B0-----:R-:W-:Y:S01]  /*0490*/  PRMT R19, R4, 0x7610, R19 ;  /* 0x0000761004137816 */ /* 0x001fe20000000013 */
[----:B------:R-:W-:Y:S06]  /*04a0*/  BRA `(.L_x_56781) ;  /* 0x0000000800c07947 */ /* 0x000fec0003800000 */
.L_x_56786:
[----:B------:R-:W2:Y:S02]  /*04b0*/  LDG.E.64 R4, desc[UR36][R6.64] ;  /* 0x0000002406047981 */ /* 0x000ea4000c1e1b00 */
[----:B--2---:R-:W0:Y:S02]  /*04c0*/  F2I.S64.F64.TRUNC R4, R4 ;  /* 0x0000000400047311 */ /* 0x004e24000030d900 */
[----:B0-----:R-:W-:Y:S01]  /*04d0*/  PRMT R19, R4, 0x7610, R19 ;  /* 0x0000761004137816 */ /* 0x001fe20000000013 */
[----:B------:R-:W-:Y:S06]  /*04e0*/  BRA `(.L_x_56781) ;  /* 0x0000000800b07947 */ /* 0x000fec0003800000 */
.L_x_56776:
        /* <DEDUP_REMOVED lines=12> */
.L_x_56790:
[----:B------:R-:W2:Y:S02]  /*05b0*/  LDG.E.64 R6, desc[UR36][R6.64] ;  /* 0x0000002406067981 */ /* 0x000ea4000c1e1b00 */
[----:B--2---:R-:W0:Y:S02]  /*05c0*/  F2I.S64.F64.TRUNC R4, R6 ;  /* 0x0000000600047311 */ /* 0x004e24000030d900 */
[----:B0-----:R-:W-:Y:S01]  /*05d0*/  PRMT R19, R4, 0x7610, R19 ;  /* 0x0000761004137816 */ /* 0x001fe20000000013 */
[----:B------:R-:W-:Y:S06]  /*05e0*/  BRA `(.L_x_56781) ;  /* 0x0000000800707947 */ /* 0x000fec0003800000 */
.L_x_56789:
        /* <DEDUP_REMOVED lines=28> */
.L_x_56792:
        /* <DEDUP_REMOVED lines=16> */
.L_x_56791:
[----:B------:R-:W2:Y:S02]  /*08b0*/  LDG.E.U16 R4, desc[UR36][R6.64] ;  /* 0x0000002406047981 */ /* 0x000ea4000c1e1500 */
[----:B--2---:R-:W-:-:S06]  /*08c0*/  IMAD.U32 R4, R4, 0x10000, RZ ;  /* 0x0001000004047824 */ /* 0x004fcc00078e00ff */
[----:B------:R-:W0:Y:S02]  /*08d0*/  F2I.S64.TRUNC R4, R4 ;  /* 0x0000000400047311 */ /* 0x000e24000020d900 */
[----:B0-----:R-:W-:Y:S01]  /*08e0*/  PRMT R19, R4, 0x7610, R19 ;  /* 0x0000761004137816 */ /* 0x001fe20000000013 */
[----:B------:R-:W-:Y:S06]  /*08f0*/  BRA `(.L_x_56781) ;  /* 0x0000000400ac7947 */ /* 0x000fec0003800000 */
.L_x_56788:
        /* <DEDUP_REMOVED lines=10> */
.L_x_56795:
        /* <DEDUP_REMOVED lines=21> */
.L_x_56799:
[----:B------:R-:W-:Y:S05]  /*0af0*/  BSYNC B1 ;  /* 0x0000000000017941 */ /* 0x000fea0003800000 */
.L_x_56798:
[----:B------:R-:W-:Y:S01]  /*0b00*/  IMAD.SHL.U32 R3, R3, 0x100000, RZ ;  /* 0x0010000003037824 */ /* 0x000fe200078e00ff */
[----:B------:R-:W-:-:S04]  /*0b10*/  LEA R5, R0, 0x3b800000, 0x17 ;  /* 0x3b80000000057811 */ /* 0x000fc800078eb8ff */
[----:B------:R-:W-:-:S07]  /*0b20*/  LOP3.LUT R4, R5, R3, R6, 0xfe, !PT ;  /* 0x0000000305047212 */ /* 0x000fce00078efe06 */
.L_x_56797:
[----:B------:R-:W-:Y:S05]  /*0b30*/  BSYNC B0 ;  /* 0x0000000000007941 */ /* 0x000fea0003800000 */
.L_x_56796:
[----:B------:R-:W0:Y:S02]  /*0b40*/  F2I.S64.TRUNC R4, R4 ;  /* 0x0000000400047311 */ /* 0x000e24000020d900 */
[----:B0-----:R-:W-:Y:S01]  /*0b50*/  PRMT R19, R4, 0x7610, R19 ;  /* 0x0000761004137816 */ /* 0x001fe20000000013 */
[----:B------:R-:W-:Y:S06]  /*0b60*/  BRA `(.L_x_56781) ;  /* 0x0000000400107947 */ /* 0x000fec0003800000 */
.L_x_56794:
        /* <DEDUP_REMOVED lines=21> */
.L_x_56803:
[----:B------:R-:W-:Y:S05]  /*0cc0*/  BSYNC B1 ;  /* 0x0000000000017941 */ /* 0x000fea0003800000 */
.L_x_56802:
[----:B------:R-:W-:Y:S01]  /*0cd0*/  IMAD.SHL.U32 R3, R3, 0x200000, RZ ;  /* 0x0020000003037824 */ /* 0x000fe200078e00ff */
[----:B------:R-:W-:-:S04]  /*0ce0*/  LEA R5, R0, 0x37800000, 0x17 ;  /* 0x3780000000057811 */ /* 0x000fc800078eb8ff */
[----:B------:R-:W-:-:S07]  /*0cf0*/  LOP3.LUT R4, R5, R3, R6, 0xfe, !PT ;  /* 0x0000000305047212 */ /* 0x000fce00078efe06 */
.L_x_56801:
[----:B------:R-:W-:Y:S05]  /*0d00*/  BSYNC B0 ;  /* 0x0000000000007941 */ /* 0x000fea0003800000 */
.L_x_56800:
[----:B------:R-:W0:Y:S02]  /*0d10*/  F2I.S64.TRUNC R4, R4 ;  /* 0x0000000400047311 */ /* 0x000e24000020d900 */
[----:B0-----:R-:W-:Y:S01]  /*0d20*/  PRMT R19, R4, 0x7610, R19 ;  /* 0x0000761004137816 */ /* 0x001fe20000000013 */
[----:B------:R-:W-:Y:S06]  /*0d30*/  BRA `(.L_x_56781) ;  /* 0x00000000009c7947 */ /* 0x000fec0003800000 */
.L_x_56793:
        /* <DEDUP_REMOVED lines=14> */
.L_x_56807:
[----:B------:R-:W-:Y:S05]  /*0e20*/  BSYNC B0 ;  /* 0x0000000000007941 */ /* 0x000fea0003800000 */
.L_x_56806:
[----:B------:R-:W0:Y:S02]  /*0e30*/  F2I.S64.TRUNC R4, R4 ;  /* 0x0000000400047311 */ /* 0x000e24000020d900 */
[----:B0-----:R-:W-:Y:S01]  /*0e40*/  PRMT R19, R4, 0x7610, R19 ;  /* 0x0000761004137816 */ /* 0x001fe20000000013 */
[----:B------:R-:W-:Y:S06]  /*0e50*/  BRA `(.L_x_56781) ;  /* 0x0000000000547947 */ /* 0x000fec0003800000 */
.L_x_56780:
        /* <DEDUP_REMOVED lines=16> */
.L_x_56808:
[----:B------:R-:W-:Y:S01]  /*0f60*/  PRMT R19, RZ, 0x7610, R19 ;  /* 0x00007610ff137816 */ /* 0x000fe20000000013 */
[----:B------:R-:W-:Y:S06]  /*0f70*/  BRA `(.L_x_56781) ;  /* 0x00000000000c7947 */ /* 0x000fec0003800000 */
.L_x_56805:
[----:B------:R0:W5:Y:S01]  /*0f80*/  LDG.E.U8 R19, desc[UR36][R6.64] ;  /* 0x0000002406137981 */ /* 0x000162000c1e1100 */
[----:B------:R-:W-:Y:S05]  /*0f90*/  BRA `(.L_x_56781) ;  /* 0x0000000000047947 */ /* 0x000fea0003800000 */
.L_x_56804:
[----:B------:R0:W5:Y:S02]  /*0fa0*/  LDG.E.U8 R19, desc[UR36][R6.64] ;  /* 0x0000002406137981 */ /* 0x000164000c1e1100 */
.L_x_56781:
[----:B------:R-:W1:Y:S02]  /*0fb0*/  S2R R23, SR_TID.X ;  /* 0x0000000000177919 */ /* 0x000e640000002100 */
[----:B-1----:R-:W-:-:S07]  /*0fc0*/  VIADD R23, R23, 0x80 ;  /* 0x0000008017177836 */ /* 0x002fce0000000000 */
.L_x_56775:
[----:B------:R-:W-:Y:S05]  /*0fd0*/  BSYNC B6 ;  /* 0x0000000000067941 */ /* 0x000fea0003800000 */
.L_x_56774:
        /* <DEDUP_REMOVED lines=23> */
.L_x_56814:
[----:B------:R0:W5:Y:S01]  /*1150*/  LDG.E.U8 R17, desc[UR36][R6.64] ;  /* 0x0000002406117981 */ /* 0x000162000c1e1100 */
[----:B------:R-:W-:Y:S05]  /*1160*/  BRA `(.L_x_56816) ;  /* 0x0000000c00647947 */ /* 0x000fea0003800000 */
.L_x_56813:
        /* <DEDUP_REMOVED lines=8> */
.L_x_56818:
[----:B------:R4:W5:Y:S01]  /*11f0*/  LDG.E.U8 R17, desc[UR36][R6.64] ;  /* 0x0000002406117981 */ /* 0x000962000c1e1100 */
[----:B------:R-:W-:Y:S05]  /*1200*/  BRA `(.L_x_56816) ;  /* 0x0000000c003c7947 */ /* 0x000fea0003800000 */
.L_x_56817:
[----:B------:R0:W5:Y:S01]  /*1210*/  LDG.E.U16 R17, desc[UR36][R6.64] ;  /* 0x0000002406117981 */ /* 0x000162000c1e1500 */
[----:B------:R-:W-:Y:S05]  /*1220*/  BRA `(.L_x_56816) ;  /* 0x0000000c00347947 */ /* 0x000fea0003800000 */
.L_x_56812:
        /* <DEDUP_REMOVED lines=10> */
.L_x_56820:
[----:B------:R-:W2:Y:S02]  /*12d0*/  LDG.E.U16 R4, desc[UR36][R6.64] ;  /* 0x0000002406047981 */ /* 0x000ea4000c1e1500 */
[----:B--2---:R-:W-:-:S06]  /*12e0*/  HADD2.F32 R4, -RZ, R4.H0_H0 ;  /* 0x20000004ff047230 */ /* 0x004fcc0000004100 */
[----:B------:R-:W0:Y:S02]  /*12f0*/  F2I.S64.TRUNC R4, R4 ;  /* 0x0000000400047311 */ /* 0x000e24000020d900 */
[----:B0-----:R-:W-:Y:S01]  /*1300*/  PRMT R17, R4, 0x7610, R17 ;  /* 0x0000761004117816 */ /* 0x001fe20000000011 */
[----:B------:R-:W-:Y:S06]  /*1310*/  BRA `(.L_x_56816) ;  /* 0x0000000800f87947 */ /* 0x000fec0003800000 */
.L_x_56819:
        /* <DEDUP_REMOVED lines=10> */
.L_x_56822:
[----:B------:R-:W2:Y:S02]  /*13c0*/  LDG.E.U16 R6, desc[UR36][R6.64] ;  /* 0x0000002406067981 */ /* 0x000ea4000c1e1500 */
[----:B--2---:R-:W-:-:S06]  /*13d0*/  HADD2.F32 R4, -RZ, R6.H0_H0 ;  /* 0x20000006ff047230 */ /* 0x004fcc0000004100 */
[----:B------:R-:W0:Y:S02]  /*13e0*/  F2I.S64.TRUNC R4, R4 ;  /* 0x0000000400047311 */ /* 0x000e24000020d900 */
[----:B0-----:R-:W-:Y:S01]  /*13f0*/  PRMT R17, R4, 0x7610, R17 ;  /* 0x0000761004117816 */ /* 0x001fe20000000011 */
[----:B------:R-:W-:Y:S06]  /*1400*/  BRA `(.L_x_56816) ;  /* 0x0000000800bc7947 */ /* 0x000fec0003800000 */
.L_x_56821:
[----:B------:R-:W2:Y:S02]  /*1410*/  LDG.E.64 R4, desc[UR36][R6.64] ;  /* 0x0000002406047981 */ /* 0x000ea4000c1e1b00 */
[----:B--2---:R-:W0:Y:S02]  /*1420*/  F2I.S64.F64.TRUNC R4, R4 ;  /* 0x0000000400047311 */ /* 0x004e24000030d900 */
[----:B0-----:R-:W-:Y:S01]  /*1430*/  PRMT R17, R4, 0x7610, R17 ;  /* 0x0000761004117816 */ /* 0x001fe20000000011 */
[----:B------:R-:W-:Y:S06]  /*1440*/  BRA `(.L_x_56816) ;  /* 0x0000000800ac7947 */ /* 0x000fec0003800000 */
.L_x_56811:
        /* <DEDUP_REMOVED lines=12> */
.L_x_56825:
[----:B------:R-:W2:Y:S02]  /*1510*/  LDG.E.64 R6, desc[UR36][R6.64] ;  /* 0x0000002406067981 */ /* 0x000ea4000c1e1b00 */
[----:B--2---:R-:W0:Y:S02]  /*1520*/  F2I.S64.F64.TRUNC R4, R6 ;  /* 0x0000000600047311 */ /* 0x004e24000030d900 */
[----:B0-----:R-:W-:Y:S01]  /*1530*/  PRMT R17, R4, 0x7610, R17 ;  /* 0x0000761004117816 */ /* 0x001fe20000000011 */
[----:B------:R-:W-:Y:S06]  /*1540*/  BRA `(.L_x_56816) ;  /* 0x00000008006c7947 */ /* 0x000fec0003800000 */
.L_x_56824:
        /* <DEDUP_REMOVED lines=28> */
.L_x_56827:
        /* <DEDUP_REMOVED lines=15> */
.L_x_56826:
[----:B------:R-:W2:Y:S02]  /*1800*/  LDG.E.U16 R4, desc[UR36][R6.64] ;  /* 0x0000002406047981 */ /* 0x000ea4000c1e1500 */
[----:B--2---:R-:W-:-:S06]  /*1810*/  IMAD.U32 R4, R4, 0x10000, RZ ;  /* 0x0001000004047824 */ /* 0x004fcc00078e00ff */
[----:B------:R-:W0:Y:S02]  /*1820*/  F2I.S64.TRUNC R4, R4 ;  /* 0x0000000400047311 */ /* 0x000e24000020d900 */
[----:B0-----:R-:W-:Y:S01]  /*1830*/  PRMT R17, R4, 0x7610, R17 ;  /* 0x0000761004117816 */ /* 0x001fe20000000011 */
[----:B------:R-:W-:Y:S06]  /*1840*/  BRA `(.L_x_56816) ;  /* 0x0000000400ac7947 */ /* 0x000fec0003800000 */
.L_x_56823:
        /* <DEDUP_REMOVED lines=10> */
.L_x_56830:
        /* <DEDUP_REMOVED lines=21> */
.L_x_56834:
[----:B------:R-:W-:Y:S05]  /*1a40*/  BSYNC B1 ;  /* 0x0000000000017941 */ /* 0x000fea0003800000 */
.L_x_56833:
[----:B------:R-:W-:Y:S01]  /*1a50*/  IMAD.SHL.U32 R3, R3, 0x100000, RZ ;  /* 0x0010000003037824 */ /* 0x000fe200078e00ff */
[----:B------:R-:W-:-:S04]  /*1a60*/  LEA R5, R0, 0x3b800000, 0x17 ;  /* 0x3b80000000057811 */ /* 0x000fc800078eb8ff */
[----:B------:R-:W-:-:S07]  /*1a70*/  LOP3.LUT R4, R5, R3, R6, 0xfe, !PT ;  /* 0x0000000305047212 */ /* 0x000fce00078efe06 */
.L_x_56832:
[----:B------:R-:W-:Y:S05]  /*1a80*/  BSYNC B0 ;  /* 0x0000000000007941 */ /* 0x000fea0003800000 */
.L_x_56831:
[----:B------:R-:W0:Y:S02]  /*1a90*/  F2I.S64.TRUNC R4, R4 ;  /* 0x0000000400047311 */ /* 0x000e24000020d900 */
[----:B0-----:R-:W-:Y:S01]  /*1aa0*/  PRMT R17, R4, 0x7610, R17 ;  /* 0x0000761004117816 */ /* 0x001fe20000000011 */
[----:B------:R-:W-:Y:S06]  /*1ab0*/  BRA `(.L_x_56816) ;  /* 0x0000000400107947 */ /* 0x000fec0003800000 */
.L_x_56829:
        /* <DEDUP_REMOVED lines=21> */
.L_x_56838:
[----:B------:R-:W-:Y:S05]  /*1c10*/  BSYNC B1 ;  /* 0x0000000000017941 */ /* 0x000fea0003800000 */
.L_x_56837:
[----:B------:R-:W-:Y:S01]  /*1c20*/  IMAD.SHL.U32 R3, R3, 0x200000, RZ ;  /* 0x0020000003037824 */ /* 0x000fe200078e00ff */
[----:B------:R-:W-:-:S04]  /*1c30*/  LEA R5, R0, 0x37800000, 0x17 ;  /* 0x3780000000057811 */ /* 0x000fc800078eb8ff */
[----:B------:R-:W-:-:S07]  /*1c40*/  LOP3.LUT R4, R5, R3, R6, 0xfe, !PT ;  /* 0x0000000305047212 */ /* 0x000fce00078efe06 */
.L_x_56836:
[----:B------:R-:W-:Y:S05]  /*1c50*/  BSYNC B0 ;  /* 0x0000000000007941 */ /* 0x000fea0003800000 */
.L_x_56835:
[----:B------:R-:W0:Y:S02]  /*1c60*/  F2I.S64.TRUNC R4, R4 ;  /* 0x0000000400047311 */ /* 0x000e24000020d900 */
[----:B0-----:R-:W-:Y:S01]  /*1c70*/  PRMT R17, R4, 0x7610, R17 ;  /* 0x0000761004117816 */ /* 0x001fe20000000011 */
[----:B------:R-:W-:Y:S06]  /*1c80*/  BRA `(.L_x_56816) ;  /* 0x00000000009c7947 */ /* 0x000fec0003800000 */
.L_x_56828:
        /* <DEDUP_REMOVED lines=14> */
.L_x_56842:
[----:B------:R-:W-:Y:S05]  /*1d70*/  BSYNC B0 ;  /* 0x0000000000007941 */ /* 0x000fea0003800000 */
.L_x_56841:
[----:B------:R-:W0:Y:S02]  /*1d80*/  F2I.S64.TRUNC R4, R4 ;  /* 0x0000000400047311 */ /* 0x000e24000020d900 */
[----:B0-----:R-:W-:Y:S01]  /*1d90*/  PRMT R17, R4, 0x7610, R17 ;  /* 0x0000761004117816 */ /* 0x001fe20000000011 */
[----:B------:R-:W-:Y:S06]  /*1da0*/  BRA `(.L_x_56816) ;  /* 0x0000000000547947 */ /* 0x000fec0003800000 */
.L_x_56815:
        /* <DEDUP_REMOVED lines=16> */
.L_x_56843:
[----:B------:R-:W-:Y:S01]  /*1eb0*/  PRMT R17, RZ, 0x7610, R17 ;  /* 0x00007610ff117816 */ /* 0x000fe20000000011 */
[----:B------:R-:W-:Y:S06]  /*1ec0*/  BRA `(.L_x_56816) ;  /* 0x00000000000c7947 */ /* 0x000fec0003800000 */
.L_x_56840:
[----:B------:R1:W5:Y:S01]  /*1ed0*/  LDG.E.U8 R17, desc[UR36][R6.64] ;  /* 0x0000002406117981 */ /* 0x000362000c1e1100 */
[----:B------:R-:W-:Y:S05]  /*1ee0*/  BRA `(.L_x_56816) ;  /* 0x0000000000047947 */ /* 0x000fea0003800000 */
.L_x_56839:
[----:B------:R0:W5:Y:S02]  /*1ef0*/  LDG.E.U8 R17, desc[UR36][R6.64] ;  /* 0x0000002406117981 */ /* 0x000164000c1e1100 */
.L_x_56816:
[----:B------:R-:W-:-:S07]  /*1f00*/  VIADD R23, R23, 0x80 ;  /* 0x0000008017177836 */ /* 0x000fce0000000000 */
.L_x_56810:
[----:B------:R-:W-:Y:S05]  /*1f10*/  BSYNC B6 ;  /* 0x0000000000067941 */ /* 0x000fea0003800000 */
.L_x_56809:
        /* <DEDUP_REMOVED lines=25> */
.L_x_56849:
[----:B------:R0:W5:Y:S01]  /*20b0*/  LDG.E.U8 R24, desc[UR36][R6.64] ;  /* 0x0000002406187981 */ /* 0x000162000c1e1100 */
[----:B------:R-:W-:Y:S05]  /*20c0*/  BRA `(.L_x_56851) ;  /* 0x0000000c00647947 */ /* 0x000fea0003800000 */
.L_x_56848:
        /* <DEDUP_REMOVED lines=8> */
.L_x_56853:
[----:B------:R3:W5:Y:S01]  /*2150*/  LDG.E.U8 R24, desc[UR36][R6.64] ;  /* 0x0000002406187981 */ /* 0x000762000c1e1100 */
[----:B------:R-:W-:Y:S05]  /*2160*/  BRA `(.L_x_56851) ;  /* 0x0000000c003c7947 */ /* 0x000fea0003800000 */
.L_x_56852:
[----:B------:R0:W5:Y:S01]  /*2170*/  LDG.E.U16 R24, desc[UR36][R6.64] ;  /* 0x0000002406187981 */ /* 0x000162000c1e1500 */
[----:B------:R-:W-:Y:S05]  /*2180*/  BRA `(.L_x_56851) ;  /* 0x0000000c00347947 */ /* 0x000fea0003800000 */
.L_x_56847:
        /* <DEDUP_REMOVED lines=10> */
.L_x_56855:
[----:B------:R-:W2:Y:S02]  /*2230*/  LDG.E.U16 R4, desc[UR36][R6.64] ;  /* 0x0000002406047981 */ /* 0x000ea4000c1e1500 */
[----:B--2---:R-:W-:-:S06]  /*2240*/  HADD2.F32 R4, -RZ, R4.H0_H0 ;  /* 0x20000004ff047230 */ /* 0x004fcc0000004100 */
[----:B------:R-:W0:Y:S02]  /*2250*/  F2I.S64.TRUNC R4, R4 ;  /* 0x0000000400047311 */ /* 0x000e24000020d900 */
[----:B0-----:R-:W-:Y:S01]  /*2260*/  PRMT R24, R4, 0x7610, R24 ;  /* 0x0000761004187816 */ /* 0x001fe20000000018 */
[----:B------:R-:W-:Y:S06]  /*2270*/  BRA `(.L_x_56851) ;  /* 0x0000000800f87947 */ /* 0x000fec0003800000 */
.L_x_56854:
        /* <DEDUP_REMOVED lines=10> */
.L_x_56857:
[----:B------:R-:W2:Y:S02]  /*2320*/  LDG.E.U16 R6, desc[UR36][R6.64] ;  /* 0x0000002406067981 */ /* 0x000ea4000c1e1500 */
[----:B--2---:R-:W-:-:S06]  /*2330*/  HADD2.F32 R4, -RZ, R6.H0_H0 ;  /* 0x20000006ff047230 */ /* 0x004fcc0000004100 */
[----:B------:R-:W0:Y:S02]  /*2340*/  F2I.S64.TRUNC R4, R4 ;  /* 0x0000000400047311 */ /* 0x000e24000020d900 */
[----:B0-----:R-:W-:Y:S01]  /*2350*/  PRMT R24, R4, 0x7610, R24 ;  /* 0x0000761004187816 */ /* 0x001fe20000000018 */
[----:B------:R-:W-:Y:S06]  /*2360*/  BRA `(.L_x_56851) ;  /* 0x0000000800bc7947 */ /* 0x000fec0003800000 */
.L_x_56856:
[----:B------:R-:W2:Y:S02]  /*2370*/  LDG.E.64 R4, desc[UR36][R6.64] ;  /* 0x0000002406047981 */ /* 0x000ea4000c1e1b00 */
[----:B--2---:R-:W0:Y:S02]  /*2380*/  F2I.S64.F64.TRUNC R4, R4 ;  /* 0x0000000400047311 */ /* 0x004e24000030d900 */
[----:B0-----:R-:W-:Y:S01]  /*2390*/  PRMT R24, R4, 0x7610, R24 ;  /* 0x0000761004187816 */ /* 0x001fe20000000018 */
[----:B------:R-:W-:Y:S06]  /*23a0*/  BRA `(.L_x_56851) ;  /* 0x0000000800ac7947 */ /* 0x000fec0003800000 */
.L_x_56846:
        /* <DEDUP_REMOVED lines=12> */
.L_x_56860:
[----:B------:R-:W2:Y:S02]  /*2470*/  LDG.E.64 R6, desc[UR36][R6.64] ;  /* 0x0000002406067981 */ /* 0x000ea4000c1e1b00 */
[----:B--2---:R-:W0:Y:S02]  /*2480*/  F2I.S64.F64.TRUNC R4, R6 ;  /* 0x0000000600047311 */ /* 0x004e24000030d900 */
[----:B0-----:R-:W-:Y:S01]  /*2490*/  PRMT R24, R4, 0x7610, R24 ;  /* 0x0000761004187816 */ /* 0x001fe20000000018 */
[----:B------:R-:W-:Y:S06]  /*24a0*/  BRA `(.L_x_56851) ;  /* 0x00000008006c7947 */ /* 0x000fec0003800000 */
.L_x_56859:
        /* <DEDUP_REMOVED lines=28> */
.L_x_56862:
        /* <DEDUP_REMOVED lines=15> */
.L_x_56861:
[----:B------:R-:W2:Y:S02]  /*2760*/  LDG.E.U16 R4, desc[UR36][R6.64] ;  /* 0x0000002406047981 */ /* 0x000ea4000c1e1500 */
[----:B--2---:R-:W-:-:S06]  /*2770*/  IMAD.U32 R4, R4, 0x10000, RZ ;  /* 0x0001000004047824 */ /* 0x004fcc00078e00ff */
[----:B------:R-:W0:Y:S02]  /*2780*/  F2I.S64.TRUNC R4, R4 ;  /* 0x0000000400047311 */ /* 0x000e24000020d900 */
[----:B0-----:R-:W-:Y:S01]  /*2790*/  PRMT R24, R4, 0x7610, R24 ;  /* 0x0000761004187816 */ /* 0x001fe20000000018 */
[----:B------:R-:W-:Y:S06]  /*27a0*/  BRA `(.L_x_56851) ;  /* 0x0000000400ac7947 */ /* 0x000fec0003800000 */
.L_x_56858:
        /* <DEDUP_REMOVED lines=10> */
.L_x_56865:
        /* <DEDUP_REMOVED lines=21> */
.L_x_56869:
[----:B------:R-:W-:Y:S05]  /*29a0*/  BSYNC B1 ;  /* 0x0000000000017941 */ /* 0x000fea0003800000 */
.L_x_56868:
[----:B------:R-:W-:Y:S01]  /*29b0*/  IMAD.SHL.U32 R3, R3, 0x100000, RZ ;  /* 0x0010000003037824 */ /* 0x000fe200078e00ff */
[----:B------:R-:W-:-:S04]  /*29c0*/  LEA R5, R0, 0x3b800000, 0x17 ;  /* 0x3b80000000057811 */ /* 0x000fc800078eb8ff */
[----:B------:R-:W-:-:S07]  /*29d0*/  LOP3.LUT R4, R5, R3, R6, 0xfe, !PT ;  /* 0x0000000305047212 */ /* 0x000fce00078efe06 */
.L_x_56867:
[----:B------:R-:W-:Y:S05]  /*29e0*/  BSYNC B0 ;  /* 0x0000000000007941 */ /* 0x000fea0003800000 */
.L_x_56866:
[----:B------:R-:W0:Y:S02]  /*29f0*/  F2I.S64.TRUNC R4, R4 ;  /* 0x0000000400047311 */ /* 0x000e24000020d900 */
[----:B0-----:R-:W-:Y:S01]  /*2a00*/  PRMT R24, R4, 0x7610, R24 ;  /* 0x0000761004187816 */ /* 0x001fe20000000018 */
[----:B------:R-:W-:Y:S06]  /*2a10*/  BRA `(.L_x_56851) ;  /* 0x0000000400107947 */ /* 0x000fec0003800000 */
.L_x_56864:
        /* <DEDUP_REMOVED lines=21> */
.L_x_56873:
[----:B------:R-:W-:Y:S05]  /*2b70*/  BSYNC B1 ;  /* 0x0000000000017941 */ /* 0x000fea0003800000 */
.L_x_56872:
[----:B------:R-:W-:Y:S01]  /*2b80*/  IMAD.SHL.U32 R3, R3, 0x200000, RZ ;  /* 0x0020000003037824 */ /* 0x000fe200078e00ff */
[----:B------:R-:W-:-:S04]  /*2b90*/  LEA R5, R0, 0x37800000, 0x17 ;  /* 0x3780000000057811 */ /* 0x000fc800078eb8ff */
[----:B------:R-:W-:-:S07]  /*2ba0*/  LOP3.LUT R4, R5, R3, R6, 0xfe, !PT ;  /* 0x0000000305047212 */ /* 0x000fce00078efe06 */
.L_x_56871:
[----:B------:R-:W-:Y:S05]  /*2bb0*/  BSYNC B0 ;  /* 0x0000000000007941 */ /* 0x000fea0003800000 */
.L_x_56870:
[----:B------:R-:W0:Y:S02]  /*2bc0*/  F2I.S64.TRUNC R4, R4 ;  /* 0x0000000400047311 */ /* 0x000e24000020d900 */
[----:B0-----:R-:W-:Y:S01]  /*2bd0*/  PRMT R24, R4, 0x7610, R24 ;  /* 0x0000761004187816 */ /* 0x001fe20000000018 */
[----:B------:R-:W-:Y:S06]  /*2be0*/  BRA `(.L_x_56851) ;  /* 0x00000000009c7947 */ /* 0x000fec0003800000 */
.L_x_56863:
        /* <DEDUP_REMOVED lines=14> */
.L_x_56877:
[----:B------:R-:W-:Y:S05]  /*2cd0*/  BSYNC B0 ;  /* 0x0000000000007941 */ /* 0x000fea0003800000 */
.L_x_56876:
[----:B------:R-:W0:Y:S02]  /*2ce0*/  F2I.S64.TRUNC R4, R4 ;  /* 0x0000000400047311 */ /* 0x000e24000020d900 */
[----:B0-----:R-:W-:Y:S01]  /*2cf0*/  PRMT R24, R4, 0x7610, R24 ;  /* 0x0000761004187816 */ /* 0x001fe20000000018 */
[----:B------:R-:W-:Y:S06]  /*2d00*/  BRA `(.L_x_56851) ;  /* 0x0000000000547947 */ /* 0x000fec0003800000 */
.L_x_56850:
        /* <DEDUP_REMOVED lines=16> */
.L_x_56878:
[----:B------:R-:W-:Y:S01]  /*2e10*/  PRMT R24, RZ, 0x7610, R24 ;  /* 0x00007610ff187816 */ /* 0x000fe20000000018 */
[----:B------:R-:W-:Y:S06]  /*2e20*/  BRA `(.L_x_56851) ;  /* 0x00000000000c7947 */ /* 0x000fec0003800000 */
.L_x_56875:
[----:B------:R2:W5:Y:S01]  /*2e30*/  LDG.E.U8 R24, desc[UR36][R6.64] ;  /* 0x0000002406187981 */ /* 0x000562000c1e1100 */
[----:B------:R-:W-:Y:S05]  /*2e40*/  BRA `(.L_x_56851) ;  /* 0x0000000000047947 */ /* 0x000fea0003800000 */
.L_x_56874:
[----:B------:R1:W5:Y:S02]  /*2e50*/  LDG.E.U8 R24, desc[UR36][R6.64] ;  /* 0x0000002406187981 */ /* 0x000364000c1e1100 */
.L_x_56851:
[----:B------:R-:W-:-:S07]  /*2e60*/  VIADD R23, R23, 0x80 ;  /* 0x0000008017177836 */ /* 0x000fce0000000000 */
.L_x_56845:
[----:B------:R-:W-:Y:S05]  /*2e70*/  BSYNC B6 ;  /* 0x0000000000067941 */ /* 0x000fea0003800000 */
.L_x_56844:
        /* <DEDUP_REMOVED lines=22> */
.L_x_56884:
[----:B------:R0:W5:Y:S01]  /*2fe0*/  LDG.E.U8 R18, desc[UR36][R6.64] ;  /* 0x0000002406127981 */ /* 0x000162000c1e1100 */
[----:B------:R-:W-:Y:S05]  /*2ff0*/  BRA `(.L_x_56880) ;  /* 0x0000000c00607947 */ /* 0x000fea0003800000 */
.L_x_56883:
        /* <DEDUP_REMOVED lines=8> */
.L_x_56887:
[----:B------:R0:W5:Y:S01]  /*3080*/  LDG.E.U8 R18, desc[UR36][R6.64] ;  /* 0x0000002406127981 */ /* 0x000162000c1e1100 */
[----:B------:R-:W-:Y:S05]  /*3090*/  BRA `(.L_x_56880) ;  /* 0x0000000c00387947 */ /* 0x000fea0003800000 */
.L_x_56886:
[----:B------:R0:W5:Y:S01]  /*30a0*/  LDG.E.U16 R18, desc[UR36][R6.64] ;  /* 0x0000002406127981 */ /* 0x000162000c1e1500 */
[----:B------:R-:W-:Y:S05]  /*30b0*/  BRA `(.L_x_56880) ;  /* 0x0000000c00307947 */ /* 0x000fea0003800000 */
.L_x_56882:
        /* <DEDUP_REMOVED lines=10> */
.L_x_56889:
[----:B------:R-:W2:Y:S02]  /*3160*/  LDG.E.U16 R4, desc[UR36][R6.64] ;  /* 0x0000002406047981 */ /* 0x000ea4000c1e1500 */
[----:B--2---:R-:W-:-:S06]  /*3170*/  HADD2.F32 R4, -RZ, R4.H0_H0 ;  /* 0x20000004ff047230 */ /* 0x004fcc0000004100 */
[----:B------:R-:W0:Y:S02]  /*3180*/  F2I.S64.TRUNC R4, R4 ;  /* 0x0000000400047311 */ /* 0x000e24000020d900 */
[----:B0-----:R-:W-:Y:S01]  /*3190*/  PRMT R18, R4, 0x7610, R18 ;  /* 0x0000761004127816 */ /* 0x001fe20000000012 */
[----:B------:R-:W-:Y:S06]  /*31a0*/  BRA `(.L_x_56880) ;  /* 0x0000000800f47947 */ /* 0x000fec0003800000 */
.L_x_56888:
        /* <DEDUP_REMOVED lines=10> */
.L_x_56891:
[----:B------:R-:W2:Y:S02]  /*3250*/  LDG.E.U16 R6, desc[UR36][R6.64] ;  /* 0x0000002406067981 */ /* 0x000ea4000c1e1500 */
[----:B--2---:R-:W-:-:S06]  /*3260*/  HADD2.F32 R4, -RZ, R6.H0_H0 ;  /* 0x20000006ff047230 */ /* 0x004fcc0000004100 */
[----:B------:R-:W0:Y:S02]  /*3270*/  F2I.S64.TRUNC R4, R4 ;  /* 0x0000000400047311 */ /* 0x000e24000020d900 */
[----:B0-----:R-:W-:Y:S01]  /*3280*/  PRMT R18, R4, 0x7610, R18 ;  /* 0x0000761004127816 */ /* 0x001fe20000000012 */
[----:B------:R-:W-:Y:S06]  /*3290*/  BRA `(.L_x_56880) ;  /* 0x0000000800b87947 */ /* 0x000fec0003800000 */
.L_x_56890:
[----:B------:R-:W2:Y:S02]  /*32a0*/  LDG.E.64 R4, desc[UR36][R6.64] ;  /* 0x0000002406047981 */ /* 0x000ea4000c1e1b00 */
[----:B--2---:R-:W0:Y:S02]  /*32b0*/  F2I.S64.F64.TRUNC R4, R4 ;  /* 0x0000000400047311 */ /* 0x004e24000030d900 */
[----:B0-----:R-:W-:Y:S01]  /*32c0*/  PRMT R18, R4, 0x7610, R18 ;  /* 0x0000761004127816 */ /* 0x001fe20000000012 */
[----:B------:R-:W-:Y:S06]  /*32d0*/  BRA `(.L_x_56880) ;  /* 0x0000000800a87947 */ /* 0x000fec0003800000 */
.L_x_56881:
        /* <DEDUP_REMOVED lines=12> */
.L_x_56894:
[----:B------:R-:W2:Y:S02]  /*33a0*/  LDG.E.64 R6, desc[UR36][R6.64] ;  /* 0x0000002406067981 */ /* 0x000ea4000c1e1b00 */
[----:B--2---:R-:W0:Y:S02]  /*33b0*/  F2I.S64.F64.TRUNC R4, R6 ;  /* 0x0000000600047311 */ /* 0x004e24000030d900 */
[----:B0-----:R-:W-:Y:S01]  /*33c0*/  PRMT R18, R4, 0x7610, R18 ;  /* 0x0000761004127816 */ /* 0x001fe20000000012 */
[----:B------:R-:W-:Y:S06]  /*33d0*/  BRA `(.L_x_56880) ;  /* 0x0000000800687947 */ /* 0x000fec0003800000 */
.L_x_56893:
        /* <DEDUP_REMOVED lines=28> */
.L_x_56896:
        /* <DEDUP_REMOVED lines=15> */
.L_x_56895:
[----:B------:R-:W2:Y:S02]  /*3690*/  LDG.E.U16 R4, desc[UR36][R6.64] ;  /* 0x0000002406047981 */ /* 0x000ea4000c1e1500 */
[----:B--2---:R-:W-:-:S06]  /*36a0*/  IMAD.U32 R4, R4, 0x10000, RZ ;  /* 0x0001000004047824 */ /* 0x004fcc00078e00ff */
[----:B------:R-:W0:Y:S02]  /*36b0*/  F2I.S64.TRUNC R4, R4 ;  /* 0x0000000400047311 */ /* 0x000e24000020d900 */
[----:B0-----:R-:W-:Y:S01]  /*36c0*/  PRMT R18, R4, 0x7610, R18 ;  /* 0x0000761004127816 */ /* 0x001fe20000000012 */
[----:B------:R-:W-:Y:S06]  /*36d0*/  BRA `(.L_x_56880) ;  /* 0x0000000400a87947 */ /* 0x000fec0003800000 */
.L_x_56892:
        /* <DEDUP_REMOVED lines=10> */
.L_x_56899:
        /* <DEDUP_REMOVED lines=21> */
.L_x_56903:
[----:B------:R-:W-:Y:S05]  /*38d0*/  BSYNC B1 ;  /* 0x0000000000017941 */ /* 0x000fea0003800000 */
.L_x_56902:
[----:B------:R-:W-:Y:S01]  /*38e0*/  IMAD.SHL.U32 R3, R3, 0x100000, RZ ;  /* 0x0010000003037824 */ /* 0x000fe200078e00ff */
[----:B------:R-:W-:-:S04]  /*38f0*/  LEA R5, R0, 0x3b800000, 0x17 ;  /* 0x3b80000000057811 */ /* 0x000fc800078eb8ff */
[----:B------:R-:W-:-:S07]  /*3900*/  LOP3.LUT R4, R5, R3, R6, 0xfe, !PT ;  /* 0x0000000305047212 */ /* 0x000fce00078efe06 */
.L_x_56901:
[----:B------:R-:W-:Y:S05]  /*3910*/  BSYNC B0 ;  /* 0x0000000000007941 */ /* 0x000fea0003800000 */
.L_x_56900:
[----:B------:R-:W0:Y:S02]  /*3920*/  F2I.S64.TRUNC R4, R4 ;  /* 0x0000000400047311 */ /* 0x000e24000020d900 */
[----:B0-----:R-:W-:Y:S01]  /*3930*/  PRMT R18, R4, 0x7610, R18 ;  /* 0x0000761004127816 */ /* 0x001fe20000000012 */
[----:B------:R-:W-:Y:S06]  /*3940*/  BRA `(.L_x_56880) ;  /* 0x00000004000c7947 */ /* 0x000fec0003800000 */
.L_x_56898:
        /* <DEDUP_REMOVED lines=21> */
.L_x_56907:
[----:B------:R-:W-:Y:S05]  /*3aa0*/  BSYNC B1 ;  /* 0x0000000000017941 */ /* 0x000fea0003800000 */
.L_x_56906:
[----:B------:R-:W-:Y:S01]  /*3ab0*/  IMAD.SHL.U32 R3, R3, 0x200000, RZ ;  /* 0x0020000003037824 */ /* 0x000fe200078e00ff */
[----:B------:R-:W-:-:S04]  /*3ac0*/  LEA R5, R0, 0x37800000, 0x17 ;  /* 0x3780000000057811 */ /* 0x000fc800078eb8ff */
[----:B------:R-:W-:-:S07]  /*3ad0*/  LOP3.LUT R4, R5, R3, R6, 0xfe, !PT ;  /* 0x0000000305047212 */ /* 0x000fce00078efe06 */
.L_x_56905:
[----:B------:R-:W-:Y:S05]  /*3ae0*/  BSYNC B0 ;  /* 0x0000000000007941 */ /* 0x000fea0003800000 */
.L_x_56904:
[----:B------:R-:W0:Y:S02]  /*3af0*/  F2I.S64.TRUNC R4, R4 ;  /* 0x0000000400047311 */ /* 0x000e24000020d900 */
[----:B0-----:R-:W-:Y:S01]  /*3b00*/  PRMT R18, R4, 0x7610, R18 ;  /* 0x0000761004127816 */ /* 0x001fe20000000012 */
[----:B------:R-:W-:Y:S06]  /*3b10*/  BRA `(.L_x_56880) ;  /* 0x0000000000987947 */ /* 0x000fec0003800000 */
.L_x_56897:
        /* <DEDUP_REMOVED lines=14> */
.L_x_56911:
[----:B------:R-:W-:Y:S05]  /*3c00*/  BSYNC B0 ;  /* 0x0000000000007941 */ /* 0x000fea0003800000 */
.L_x_56910:
[----:B------:R-:W0:Y:S02]  /*3c10*/  F2I.S64.TRUNC R4, R4 ;  /* 0x0000000400047311 */ /* 0x000e24000020d900 */
[----:B0-----:R-:W-:Y:S01]  /*3c20*/  PRMT R18, R4, 0x7610, R18 ;  /* 0x0000761004127816 */ /* 0x001fe20000000012 */
[----:B------:R-:W-:Y:S06]  /*3c30*/  BRA `(.L_x_56880) ;  /* 0x0000000000507947 */ /* 0x000fec0003800000 */
.L_x_56885:
        /* <DEDUP_REMOVED lines=16> */
.L_x_56912:
[----:B------:R-:W-:Y:S05]  /*3d40*/  BRA `(.L_x_56880) ;  /* 0x00000000000c7947 */ /* 0x000fea0003800000 */
.L_x_56909:
[----:B------:R0:W5:Y:S01]  /*3d50*/  LDG.E.U8 R18, desc[UR36][R6.64] ;  /* 0x0000002406127981 */ /* 0x000162000c1e1100 */
[----:B------:R-:W-:Y:S05]  /*3d60*/  BRA `(.L_x_56880) ;  /* 0x0000000000047947 */ /* 0x000fea0003800000 */
.L_x_56908:
[----:B------:R0:W5:Y:S02]  /*3d70*/  LDG.E.U8 R18, desc[UR36][R6.64] ;  /* 0x0000002406127981 */ /* 0x000164000c1e1100 */
.L_x_56880:
[----:B------:R-:W-:Y:S05]  /*3d80*/  BSYNC B6 ;  /* 0x0000000000067941 */ /* 0x000fea0003800000 */
.L_x_56879:
[----:B------:R-:W1:Y:S01]  /*3d90*/  S2R R25, SR_TID.X ;  /* 0x0000000000197919 */ /* 0x000e620000002100 */
[----:B------:R-:W0:Y:S01]  /*3da0*/  LDC.U8 R0, c[0x0][0x215] ;  /* 0x00008540ff007b82 */ /* 0x000e220000000000 */
[----:B------:R-:W-:Y:S01]  /*3db0*/  BSSY B0, `(.L_x_56913) ;  /* 0x0000009000007945 */ /* 0x000fe20003800000 */
[----:B-1----:R-:W-:-:S13]  /*3dc0*/  ISETP.GE.AND P0, PT, R25, R16, PT ;  /* 0x000000101900720c */ /* 0x002fda0003f06270 */
[----:B------:R-:W-:Y:S05]  /*3dd0*/  @P0 BRA `(.L_x_56914) ;  /* 0x0000000000180947 */ /* 0x000fea0003800000 */
[----:B-----5:R-:W-:Y:S01]  /*3de0*/  LOP3.LUT P1, R9, R19, 0xff, RZ, 0xc0, !PT ;  /* 0x000000ff13097812 */ /* 0x020fe2000782c0ff */
[----:B------:R-:W-:-:S12]  /*3df0*/  IMAD.MOV.U32 R3, RZ, RZ, 0xff ;  /* 0x000000ffff037424 */ /* 0x000fd800078e00ff */
[----:B------:R-:W-:Y:S05]  /*3e00*/  @!P1 BRA `(.L_x_56914) ;  /* 0x00000000000c9947 */ /* 0x000fea0003800000 */
[----:B------:R-:W-:-:S07]  /*3e10*/  MOV R8, 0x3e30 ;  /* 0x00003e3000087802 */ /* 0x000fce0000000f00 */
[----:B0-234-:R-:W-:Y:S05]  /*3e20*/  CALL.REL.NOINC `($__internal_78_$__cuda_sm20_rem_u16) ;  /* 0x0000004000e07944 */ /* 0x01dfea0003c00000 */
[----:B------:R-:W-:-:S07]  /*3e30*/  PRMT R3, R9, 0x7610, R3 ;  /* 0x0000761009037816 */ /* 0x000fce0000000003 */
.L_x_56914:
[----:B------:R-:W-:Y:S05]  /*3e40*/  BSYNC B0 ;  /* 0x0000000000007941 */ /* 0x000fea0003800000 */
.L_x_56913:
[----:B------:R-:W-:Y:S01]  /*3e50*/  VIADD R23, R25, 0x80 ;  /* 0x0000008019177836 */ /* 0x000fe20000000000 */
[----:B------:R-:W-:Y:S04]  /*3e60*/  BSSY B0, `(.L_x_56915) ;  /* 0x0000009000007945 */ /* 0x000fe80003800000 */
[----:B------:R-:W-:-:S13]  /*3e70*/  ISETP.GE.AND P1, PT, R23, R16, PT ;  /* 0x000000101700720c */ /* 0x000fda0003f26270 */
[----:B------:R-:W-:Y:S05]  /*3e80*/  @P1 BRA `(.L_x_56916) ;  /* 0x0000000000181947 */ /* 0x000fea0003800000 */
[----:B-----5:R-:W-:Y:S01]  /*3e90*/  LOP3.LUT P1, R9, R17, 0xff, RZ, 0xc0, !PT ;  /* 0x000000ff11097812 */ /* 0x020fe2000782c0ff */
[----:B------:R-:W-:-:S12]  /*3ea0*/  IMAD.MOV.U32 R22, RZ, RZ, 0xff ;  /* 0x000000ffff167424 */ /* 0x000fd800078e00ff */
[----:B------:R-:W-:Y:S05]  /*3eb0*/  @!P1 BRA `(.L_x_56916) ;  /* 0x00000000000c9947 */ /* 0x000fea0003800000 */
[----:B------:R-:W-:-:S07]  /*3ec0*/  MOV R8, 0x3ee0 ;  /* 0x00003ee000087802 */ /* 0x000fce0000000f00 */
[----:B0-234-:R-:W-:Y:S05]  /*3ed0*/  CALL.REL.NOINC `($__internal_78_$__cuda_sm20_rem_u16) ;  /* 0x0000004000b47944 */ /* 0x01dfea0003c00000 */
[----:B------:R-:W-:-:S07]  /*3ee0*/  PRMT R22, R9, 0x7610, R22 ;  /* 0x0000761009167816 */ /* 0x000fce0000000016 */
.L_x_56916:
[----:B------:R-:W-:Y:S05]  /*3ef0*/  BSYNC B0 ;  /* 0x0000000000007941 */ /* 0x000fea0003800000 */
.L_x_56915:
        /* <DEDUP_REMOVED lines=10> */
.L_x_56918:
[----:B------:R-:W-:Y:S05]  /*3fa0*/  BSYNC B0 ;  /* 0x0000000000007941 */ /* 0x000fea0003800000 */
.L_x_56917:
        /* <DEDUP_REMOVED lines=10> */
.L_x_56920:
[----:B------:R-:W-:Y:S05]  /*4050*/  BSYNC B0 ;  /* 0x0000000000007941 */ /* 0x000fea0003800000 */
.L_x_56919:
        /* <DEDUP_REMOVED lines=25> */
.L_x_56926:
[----:B------:R0:W-:Y:S01]  /*41f0*/  STG.E.U8 desc[UR36][R8.64], R3 ;  /* 0x0000000308007986 */ /* 0x0001e2000c101124 */
[----:B------:R-:W-:Y:S01]  /*4200*/  IMAD.MOV.U32 R25, RZ, RZ, R23 ;  /* 0x000000ffff197224 */ /* 0x000fe200078e0017 */
[----:B------:R-:W-:Y:S06]  /*4210*/  BRA `(.L_x_56922) ;  /* 0x0000000c00e87947 */ /* 0x000fec0003800000 */
.L_x_56925:
        /* <DEDUP_REMOVED lines=11> */
.L_x_56929:
[----:B------:R-:W-:Y:S01]  /*42d0*/  LOP3.LUT R3, R3, 0xff, RZ, 0xc0, !PT ;  /* 0x000000ff03037812 */ /* 0x000fe200078ec0ff */
[----:B------:R-:W-:-:S04]  /*42e0*/  IMAD.MOV.U32 R25, RZ, RZ, R23 ;  /* 0x000000ffff197224 */ /* 0x000fc800078e0017 */
[----:B------:R0:W-:Y:S01]  /*42f0*/  STG.E desc[UR36][R8.64], R3 ;  /* 0x0000000308007986 */ /* 0x0001e2000c101924 */
[----:B------:R-:W-:Y:S05]  /*4300*/  BRA `(.L_x_56922) ;  /* 0x0000000c00ac7947 */ /* 0x000fea0003800000 */
.L_x_56928:
[----:B------:R-:W-:Y:S01]  /*4310*/  LOP3.LUT R3, R3, 0xff, RZ, 0xc0, !PT ;  /* 0x000000ff03037812 */ /* 0x000fe200078ec0ff */
[----:B------:R-:W-:-:S04]  /*4320*/  IMAD.MOV.U32 R25, RZ, RZ, R23 ;  /* 0x000000ffff197224 */ /* 0x000fc800078e0017 */
[----:B------:R0:W-:Y:S01]  /*4330*/  STG.E.U16 desc[UR36][R8.64], R3 ;  /* 0x0000000308007986 */ /* 0x0001e2000c101524 */
[----:B------:R-:W-:Y:S05]  /*4340*/  BRA `(.L_x_56922) ;  /* 0x0000000c009c7947 */ /* 0x000fea0003800000 */
.L_x_56924:
        /* <DEDUP_REMOVED lines=11> */
.L_x_56931:
[----:B------:R-:W-:Y:S01]  /*4400*/  LOP3.LUT R3, R3, 0xff, RZ, 0xc0, !PT ;  /* 0x000000ff03037812 */ /* 0x000fe200078ec0ff */
[----:B------:R-:W-:-:S03]  /*4410*/  IMAD.MOV.U32 R25, RZ, RZ, R23 ;  /* 0x000000ffff197224 */ /* 0x000fc600078e0017 */
[----:B------:R-:W0:Y:S02]  /*4420*/  I2F.U16 R0, R3 ;  /* 0x0000000300007306 */ /* 0x000e240000101000 */
[----:B0-----:R-:W-:-:S05]  /*4430*/  F2FP.F16.F32.PACK_AB R0, RZ, R0 ;  /* 0x00000000ff00723e */ /* 0x001fca00000000ff */
[----:B------:R0:W-:Y:S01]  /*4440*/  STG.E.U16 desc[UR36][R8.64], R0 ;  /* 0x0000000008007986 */ /* 0x0001e2000c101524 */
[----:B------:R-:W-:Y:S05]  /*4450*/  BRA `(.L_x_56922) ;  /* 0x0000000c00587947 */ /* 0x000fea0003800000 */
.L_x_56930:
        /* <DEDUP_REMOVED lines=12> */
.L_x_56933:
[----:B------:R-:W-:Y:S01]  /*4520*/  LOP3.LUT R3, R3, 0xff, RZ, 0xc0, !PT ;  /* 0x000000ff03037812 */ /* 0x000fe200078ec0ff */
[----:B------:R-:W-:-:S05]  /*4530*/  IMAD.MOV.U32 R25, RZ, RZ, R23 ;  /* 0x000000ffff197224 */ /* 0x000fca00078e0017 */
[----:B------:R-:W0:Y:S02]  /*4540*/  I2F.U16 R3, R3 ;  /* 0x0000000300037306 */ /* 0x000e240000101000 */
[----:B0-----:R-:W-:-:S04]  /*4550*/  F2FP.F16.F32.PACK_AB R3, RZ, R3 ;  /* 0x00000003ff03723e */ /* 0x001fc800000000ff */
[----:B------:R-:W-:-:S05]  /*4560*/  PRMT R3, R3, 0x5410, RZ ;  /* 0x0000541003037816 */ /* 0x000fca00000000ff */
[----:B------:R0:W-:Y:S01]  /*4570*/  STG.E desc[UR36][R8.64], R3 ;  /* 0x0000000308007986 */ /* 0x0001e2000c101924 */
[----:B------:R-:W-:Y:S05]  /*4580*/  BRA `(.L_x_56922) ;  /* 0x0000000c000c7947 */ /* 0x000fea0003800000 */
.L_x_56932:
[----:B------:R-:W-:Y:S01]  /*4590*/  LOP3.LUT R4, R3, 0xff, RZ, 0xc0, !PT ;  /* 0x000000ff03047812 */ /* 0x000fe200078ec0ff */
[----:B------:R-:W-:-:S05]  /*45a0*/  IMAD.MOV.U32 R25, RZ, RZ, R23 ;  /* 0x000000ffff197224 */ /* 0x000fca00078e0017 */
[----:B------:R-:W0:Y:S02]  /*45b0*/  I2F.F64.U16 R4, R4 ;  /* 0x0000000400047312 */ /* 0x000e240000101800 */
[----:B0-----:R0:W-:Y:S01]  /*45c0*/  STG.E.64 desc[UR36][R8.64], R4 ;  /* 0x0000000408007986 */ /* 0x0011e2000c101b24 */
[----:B------:R-:W-:Y:S05]  /*45d0*/  BRA `(.L_x_56922) ;  /* 0x0000000800f87947 */ /* 0x000fea0003800000 */
.L_x_56923:
        /* <DEDUP_REMOVED lines=13> */
.L_x_56936:
[----:B------:R-:W-:Y:S02]  /*46b0*/  LOP3.LUT R4, R3, 0xff, RZ, 0xc0, !PT ;  /* 0x000000ff03047812 */ /* 0x000fe400078ec0ff */
[----:B--234-:R-:W-:Y:S01]  /*46c0*/  CS2R R6, SRZ ;  /* 0x0000000000067805 */ /* 0x01cfe2000001ff00 */
[----:B------:R-:W-:-:S03]  /*46d0*/  IMAD.MOV.U32 R25, RZ, RZ, R23 ;  /* 0x000000ffff197224 */ /* 0x000fc600078e0017 */
[----:B------:R-:W0:Y:S02]  /*46e0*/  I2F.F64.U16 R4, R4 ;  /* 0x0000000400047312 */ /* 0x000e240000101800 */
[----:B0-----:R0:W-:Y:S01]  /*46f0*/  STG.E.128 desc[UR36][R8.64], R4 ;  /* 0x0000000408007986 */ /* 0x0011e2000c101d24 */
[----:B------:R-:W-:Y:S05]  /*4700*/  BRA `(.L_x_56922) ;  /* 0x0000000800ac7947 */ /* 0x000fea0003800000 */
.L_x_56935:
        /* <DEDUP_REMOVED lines=22> */
.L_x_56940:
[----:B------:R-:W-:Y:S05]  /*4870*/  BSYNC B0 ;  /* 0x0000000000007941 */ /* 0x000fea0003800000 */
.L_x_56939:
[----:B------:R-:W-:Y:S01]  /*4880*/  LOP3.LUT R5, R0, R5, RZ, 0xfc, !PT ;  /* 0x0000000500057212 */ /* 0x000fe200078efcff */
[----:B------:R-:W-:-:S04]  /*4890*/  IMAD.MOV.U32 R25, RZ, RZ, R23 ;  /* 0x000000ffff197224 */ /* 0x000fc800078e0017 */
[----:B------:R0:W-:Y:S01]  /*48a0*/  STG.E.U8 desc[UR36][R8.64], R5 ;  /* 0x0000000508007986 */ /* 0x0001e2000c101124 */
[----:B------:R-:W-:Y:S05]  /*48b0*/  BRA `(.L_x_56922) ;  /* 0x0000000800407947 */ /* 0x000fea0003800000 */
.L_x_56938:
        /* <DEDUP_REMOVED lines=14> */
.L_x_56942:
[----:B------:R-:W-:Y:S01]  /*49a0*/  IMAD.MOV.U32 R0, RZ, RZ, 0x7f ;  /* 0x0000007fff007424 */ /* 0x000fe200078e00ff */
[----:B------:R-:W-:-:S04]  /*49b0*/  ISETP.GT.U32.AND P0, PT, R3, 0x7f800000, PT ;  /* 0x7f8000000300780c */ /* 0x000fc80003f04070 */
[----:B------:R-:W-:-:S09]  /*49c0*/  SEL R0, R0, 0x7c, P0 ;  /* 0x0000007c00007807 */ /* 0x000fd20000000000 */
.L_x_56943:
[----:B------:R-:W-:Y:S05]  /*49d0*/  BSYNC B0 ;  /* 0x0000000000007941 */ /* 0x000fea0003800000 */
.L_x_56941:
[----:B------:R-:W-:Y:S01]  /*49e0*/  LOP3.LUT R3, R5, 0x80000000, RZ, 0xc0, !PT ;  /* 0x8000000005037812 */ /* 0x000fe200078ec0ff */
[----:B------:R-:W-:-:S03]  /*49f0*/  IMAD.MOV.U32 R25, RZ, RZ, R23 ;  /* 0x000000ffff197224 */ /* 0x000fc600078e0017 */
[----:B------:R-:W-:-:S04]  /*4a00*/  SHF.R.U32.HI R3, RZ, 0x18, R3 ;  /* 0x00000018ff037819 */ /* 0x000fc80000011603 */
[----:B------:R-:W-:-:S05]  /*4a10*/  LOP3.LUT R3, R0, R3, RZ, 0xfc, !PT ;  /* 0x0000000300037212 */ /* 0x000fca00078efcff */
[----:B------:R0:W-:Y:S01]  /*4a20*/  STG.E.U8 desc[UR36][R8.64], R3 ;  /* 0x0000000308007986 */ /* 0x0001e2000c101124 */
[----:B------:R-:W-:Y:S05]  /*4a30*/  BRA `(.L_x_56922) ;  /* 0x0000000400e07947 */ /* 0x000fea0003800000 */
.L_x_56937:
[----:B------:R-:W-:Y:S01]  /*4a40*/  LOP3.LUT R3, R3, 0xff, RZ, 0xc0, !PT ;  /* 0x000000ff03037812 */ /* 0x000fe200078ec0ff */
[----:B------:R-:W-:-:S03]  /*4a50*/  IMAD.MOV.U32 R25, RZ, RZ, R23 ;  /* 0x000000ffff197224 */ /* 0x000fc600078e0017 */
[----:B------:R-:W0:Y:S02]  /*4a60*/  I2F.U16 R0, R3 ;  /* 0x0000000300007306 */ /* 0x000e240000101000 */
[----:B0-----:R-:W-:-:S05]  /*4a70*/  F2FP.BF16.F32.PACK_AB R0, RZ, R0 ;  /* 0x00000000ff00723e */ /* 0x001fca00000010ff */
[----:B------:R0:W-:Y:S01]  /*4a80*/  STG.E.U16 desc[UR36][R8.64], R0 ;  /* 0x0000000008007986 */ /* 0x0001e2000c101524 */
[----:B------:R-:W-:Y:S05]  /*4a90*/  BRA `(.L_x_56922) ;  /* 0x0000000400c87947 */ /* 0x000fea0003800000 */
.L_x_56934:
        /* <DEDUP_REMOVED lines=12> */
.L_x_56946:
        /* <DEDUP_REMOVED lines=18> */
.L_x_56949:
[----:B------:R-:W-:-:S04]  /*4c80*/  LOP3.LUT R3, R5, 0x80000000, RZ, 0xc0, !PT ;  /* 0x8000000005037812 */ /* 0x000fc800078ec0ff */
[----:B------:R-:W-:-:S04]  /*4c90*/  SHF.R.U32.HI R3, RZ, 0x18, R3 ;  /* 0x00000018ff037819 */ /* 0x000fc80000011603 */
[----:B------:R-:W-:-:S04]  /*4ca0*/  LOP3.LUT R0, R0, R3, RZ, 0xfc, !PT ;  /* 0x0000000300007212 */ /* 0x000fc800078efcff */
[----:B------:R-:W-:-:S07]  /*4cb0*/  PRMT R4, R0, 0x7610, R4 ;  /* 0x0000761000047816 */ /* 0x000fce0000000004 */
.L_x_56948:
[----:B------:R-:W-:Y:S05]  /*4cc0*/  BSYNC B0 ;  /* 0x0000000000007941 */ /* 0x000fea0003800000 */
.L_x_56947:
[----:B------:R0:W-:Y:S01]  /*4cd0*/  STG.E.U8 desc[UR36][R8.64], R4 ;  /* 0x0000000408007986 */ /* 0x0001e2000c101124 */
[----:B------:R-:W-:Y:S01]  /*4ce0*/  IMAD.MOV.U32 R25, RZ, RZ, R23 ;  /* 0x000000ffff197224 */ /* 0x000fe200078e0017 */
[----:B------:R-:W-:Y:S06]  /*4cf0*/  BRA `(.L_x_56922) ;  /* 0x0000000400307947 */ /* 0x000fec0003800000 */
.L_x_56945:
        /* <DEDUP_REMOVED lines=18> */
.L_x_56952:
[----:B------:R-:W-:-:S04]  /*4e20*/  LOP3.LUT R3, R5, 0x80000000, RZ, 0xc0, !PT ;  /* 0x8000000005037812 */ /* 0x000fc800078ec0ff */
[----:B------:R-:W-:-:S04]  /*4e30*/  SHF.R.U32.HI R3, RZ, 0x18, R3 ;  /* 0x00000018ff037819 */ /* 0x000fc80000011603 */
[----:B------:R-:W-:-:S04]  /*4e40*/  LOP3.LUT R0, R0, R3, RZ, 0xfc, !PT ;  /* 0x0000000300007212 */ /* 0x000fc800078efcff */
[----:B------:R-:W-:-:S07]  /*4e50*/  PRMT R4, R0, 0x7610, R4 ;  /* 0x0000761000047816 */ /* 0x000fce0000000004 */
.L_x_56951:
[----:B------:R-:W-:Y:S05]  /*4e60*/  BSYNC B0 ;  /* 0x0000000000007941 */ /* 0x000fea0003800000 */
.L_x_56950:
[----:B------:R0:W-:Y:S01]  /*4e70*/  STG.E.U8 desc[UR36][R8.64], R4 ;  /* 0x0000000408007986 */ /* 0x0001e2000c101124 */
[----:B------:R-:W-:Y:S01]  /*4e80*/  IMAD.MOV.U32 R25, RZ, RZ, R23 ;  /* 0x000000ffff197224 */ /* 0x000fe200078e0017 */
[----:B------:R-:W-:Y:S06]  /*4e90*/  BRA `(.L_x_56922) ;  /* 0x0000000000c87947 */ /* 0x000fec0003800000 */
.L_x_56944:
        /* <DEDUP_REMOVED lines=24> */
.L_x_56927:
        /* <DEDUP_REMOVED lines=16> */
.L_x_56955:
[----:B------:R-:W-:Y:S01]  /*5120*/  IMAD.MOV.U32 R25, RZ, RZ, R23 ;  /* 0x000000ffff197224 */ /* 0x000fe200078e0017 */
[----:B------:R-:W-:Y:S06]  /*5130*/  BRA `(.L_x_56922) ;  /* 0x0000000000207947 */ /* 0x000fec0003800000 */
.L_x_56954:
[----:B------:R-:W-:Y:S01]  /*5140*/  LOP3.LUT R4, R3, 0xff, RZ, 0xc0, !PT ;  /* 0x000000ff03047812 */ /* 0x000fe200078ec0ff */
[----:B------:R-:W-:Y:S02]  /*5150*/  IMAD.MOV.U32 R5, RZ, RZ, RZ ;  /* 0x000000ffff057224 */ /* 0x000fe400078e00ff */
[----:B------:R-:W-:-:S03]  /*5160*/  IMAD.MOV.U32 R25, RZ, RZ, R23 ;  /* 0x000000ffff197224 */ /* 0x000fc600078e0017 */
[----:B------:R0:W-:Y:S01]  /*5170*/  STG.E.64 desc[UR36][R8.64], R4 ;  /* 0x0000000408007986 */ /* 0x0001e2000c101b24 */
[----:B------:R-:W-:Y:S05]  /*5180*/  BRA `(.L_x_56922) ;  /* 0x00000000000c7947 */ /* 0x000fea0003800000 */
.L_x_56953:
[----:B------:R-:W-:Y:S01]  /*5190*/  LOP3.LUT R3, R3, 0xff, RZ, 0xc0, !PT ;  /* 0x000000ff03037812 */ /* 0x000fe200078ec0ff */
[----:B------:R-:W-:-:S04]  /*51a0*/  IMAD.MOV.U32 R25, RZ, RZ, R23 ;  /* 0x000000ffff197224 */ /* 0x000fc800078e0017 */
[----:B------:R0:W-:Y:S03]  /*51b0*/  STG.E desc[UR36][R8.64], R3 ;  /* 0x0000000308007986 */ /* 0x0001e6000c101924 */
.L_x_56922:
[----:B------:R-:W-:Y:S05]  /*51c0*/  BSYNC B6 ;  /* 0x0000000000067941 */ /* 0x000fea0003800000 */
.L_x_56921:
        /* <DEDUP_REMOVED lines=23> */
.L_x_56961:
[----:B------:R0:W-:Y:S01]  /*5340*/  STG.E.U8 desc[UR36][R8.64], R22 ;  /* 0x0000001608007986 */ /* 0x0001e2000c101124 */
[----:B------:R-:W-:Y:S05]  /*5350*/  BRA `(.L_x_56963) ;  /* 0x0000000c00987947 */ /* 0x000fea0003800000 */
.L_x_56960:
        /* <DEDUP_REMOVED lines=10> */
.L_x_56965:
[----:B------:R-:W-:-:S05]  /*5400*/  LOP3.LUT R3, R22, 0xff, RZ, 0xc0, !PT ;  /* 0x000000ff16037812 */ /* 0x000fca00078ec0ff */
[----:B------:R0:W-:Y:S01]  /*5410*/  STG.E desc[UR36][R8.64], R3 ;  /* 0x0000000308007986 */ /* 0x0001e2000c101924 */
[----:B------:R-:W-:Y:S05]  /*5420*/  BRA `(.L_x_56963) ;  /* 0x0000000c00647947 */ /* 0x000fea0003800000 */
.L_x_56964:
[----:B------:R-:W-:-:S05]  /*5430*/  LOP3.LUT R3, R22, 0xff, RZ, 0xc0, !PT ;  /* 0x000000ff16037812 */ /* 0x000fca00078ec0ff */
[----:B------:R0:W-:Y:S01]  /*5440*/  STG.E.U16 desc[UR36][R8.64], R3 ;  /* 0x0000000308007986 */ /* 0x0001e2000c101524 */
[----:B------:R-:W-:Y:S05]  /*5450*/  BRA `(.L_x_56963) ;  /* 0x0000000c00587947 */ /* 0x000fea0003800000 */
.L_x_56959:
        /* <DEDUP_REMOVED lines=10> */
.L_x_56967:
[----:B------:R-:W-:-:S04]  /*5500*/  LOP3.LUT R22, R22, 0xff, RZ, 0xc0, !PT ;  /* 0x000000ff16167812 */ /* 0x000fc800078ec0ff */
[----:B------:R-:W0:Y:S02]  /*5510*/  I2F.U16 R0, R22 ;  /* 0x0000001600007306 */ /* 0x000e240000101000 */
[----:B0-----:R-:W-:-:S05]  /*5520*/  F2FP.F16.F32.PACK_AB R0, RZ, R0 ;  /* 0x00000000ff00723e */ /* 0x001fca00000000ff */
[----:B------:R0:W-:Y:S01]  /*5530*/  STG.E.U16 desc[UR36][R8.64], R0 ;  /* 0x0000000008007986 */ /* 0x0001e2000c101524 */
[----:B------:R-:W-:Y:S05]  /*5540*/  BRA `(.L_x_56963) ;  /* 0x0000000c001c7947 */ /* 0x000fea0003800000 */
.L_x_56966:
        /* <DEDUP_REMOVED lines=11> */
.L_x_56969:
[----:B------:R-:W-:-:S06]  /*5600*/  LOP3.LUT R22, R22, 0xff, RZ, 0xc0, !PT ;  /* 0x000000ff16167812 */ /* 0x000fcc00078ec0ff */
[----:B------:R-:W0:Y:S02]  /*5610*/  I2F.U16 R22, R22 ;  /* 0x0000001600167306 */ /* 0x000e240000101000 */
[----:B0-----:R-:W-:-:S04]  /*5620*/  F2FP.F16.F32.PACK_AB R3, RZ, R22 ;  /* 0x00000016ff03723e */ /* 0x001fc800000000ff */
[----:B------:R-:W-:-:S05]  /*5630*/  PRMT R3, R3, 0x5410, RZ ;  /* 0x0000541003037816 */ /* 0x000fca00000000ff */
[----:B------:R0:W-:Y:S01]  /*5640*/  STG.E desc[UR36][R8.64], R3 ;  /* 0x0000000308007986 */ /* 0x0001e2000c101924 */
[----:B------:R-:W-:Y:S05]  /*5650*/  BRA `(.L_x_56963) ;  /* 0x0000000800d87947 */ /* 0x000fea0003800000 */
.L_x_56968:
[----:B------:R-:W-:-:S06]  /*5660*/  LOP3.LUT R4, R22, 0xff, RZ, 0xc0, !PT ;  /* 0x000000ff16047812 */ /* 0x000fcc00078ec0ff */
[----:B------:R-:W0:Y:S02]  /*5670*/  I2F.F64.U16 R4, R4 ;  /* 0x0000000400047312 */ /* 0x000e240000101800 */
[----:B0-----:R0:W-:Y:S01]  /*5680*/  STG.E.64 desc[UR36][R8.64], R4 ;  /* 0x0000000408007986 */ /* 0x0011e2000c101b24 */
[----:B------:R-:W-:Y:S05]  /*5690*/  BRA `(.L_x_56963) ;  /* 0x0000000800c87947 */ /* 0x000fea0003800000 */
.L_x_56958:
        /* <DEDUP_REMOVED lines=12> */
.L_x_56972:
[----:B------:R-:W-:Y:S02]  /*5760*/  LOP3.LUT R4, R22, 0xff, RZ, 0xc0, !PT ;  /* 0x000000ff16047812 */ /* 0x000fe400078ec0ff */
[----:B--234-:R-:W-:-:S04]  /*5770*/  CS2R R6, SRZ ;  /* 0x0000000000067805 */ /* 0x01cfc8000001ff00 */
[----:B------:R-:W0:Y:S02]  /*5780*/  I2F.F64.U16 R4, R4 ;  /* 0x0000000400047312 */ /* 0x000e240000101800 */
[----:B0-----:R0:W-:Y:S01]  /*5790*/  STG.E.128 desc[UR36][R8.64], R4 ;  /* 0x0000000408007986 */ /* 0x0011e2000c101d24 */
[----:B------:R-:W-:Y:S05]  /*57a0*/  BRA `(.L_x_56963) ;  /* 0x0000000800847947 */ /* 0x000fea0003800000 */
.L_x_56971:
        /* <DEDUP_REMOVED lines=22> */
.L_x_56976:
[----:B------:R-:W-:Y:S05]  /*5910*/  BSYNC B0 ;  /* 0x0000000000007941 */ /* 0x000fea0003800000 */
.L_x_56975:
[----:B------:R-:W-:-:S05]  /*5920*/  LOP3.LUT R5, R0, R5, RZ, 0xfc, !PT ;  /* 0x0000000500057212 */ /* 0x000fca00078efcff */
[----:B------:R0:W-:Y:S01]  /*5930*/  STG.E.U8 desc[UR36][R8.64], R5 ;  /* 0x0000000508007986 */ /* 0x0001e2000c101124 */
[----:B------:R-:W-:Y:S05]  /*5940*/  BRA `(.L_x_56963) ;  /* 0x00000008001c7947 */ /* 0x000fea0003800000 */
.L_x_56974:
        /* <DEDUP_REMOVED lines=14> */
.L_x_56978:
[----:B------:R-:W-:Y:S01]  /*5a30*/  IMAD.MOV.U32 R0, RZ, RZ, 0x7f ;  /* 0x0000007fff007424 */ /* 0x000fe200078e00ff */
[----:B------:R-:W-:-:S04]  /*5a40*/  ISETP.GT.U32.AND P0, PT, R3, 0x7f800000, PT ;  /* 0x7f8000000300780c */ /* 0x000fc80003f04070 */
[----:B------:R-:W-:-:S09]  /*5a50*/  SEL R0, R0, 0x7c, P0 ;  /* 0x0000007c00007807 */ /* 0x000fd20000000000 */
.L_x_56979:
[----:B------:R-:W-:Y:S05]  /*5a60*/  BSYNC B0 ;  /* 0x0000000000007941 */ /* 0x000fea0003800000 */
.L_x_56977:
[----:B------:R-:W-:-:S04]  /*5a70*/  LOP3.LUT R3, R5, 0x80000000, RZ, 0xc0, !PT ;  /* 0x8000000005037812 */ /* 0x000fc800078ec0ff */
[----:B------:R-:W-:-:S04]  /*5a80*/  SHF.R.U32.HI R3, RZ, 0x18, R3 ;  /* 0x00000018ff037819 */ /* 0x000fc80000011603 */
[----:B------:R-:W-:-:S05]  /*5a90*/  LOP3.LUT R3, R0, R3, RZ, 0xfc, !PT ;  /* 0x0000000300037212 */ /* 0x000fca00078efcff */
[----:B------:R0:W-:Y:S01]  /*5aa0*/  STG.E.U8 desc[UR36][R8.64], R3 ;  /* 0x0000000308007986 */ /* 0x0001e2000c101124 */
[----:B------:R-:W-:Y:S05]  /*5ab0*/  BRA `(.L_x_56963) ;  /* 0x0000000400c07947 */ /* 0x000fea0003800000 */
.L_x_56973:
[----:B------:R-:W-:-:S04]  /*5ac0*/  LOP3.LUT R22, R22, 0xff, RZ, 0xc0, !PT ;  /* 0x000000ff16167812 */ /* 0x000fc800078ec0ff */
[----:B------:R-:W0:Y:S02]  /*5ad0*/  I2F.U16 R0, R22 ;  /* 0x0000001600007306 */ /* 0x000e240000101000 */
[----:B0-----:R-:W-:-:S05]  /*5ae0*/  F2FP.BF16.F32.PACK_AB R0, RZ, R0 ;  /* 0x00000000ff00723e */ /* 0x001fca00000010ff */
[----:B------:R0:W-:Y:S01]  /*5af0*/  STG.E.U16 desc[UR36][R8.64], R0 ;  /* 0x0000000008007986 */ /* 0x0001e2000c101524 */
[----:B------:R-:W-:Y:S05]  /*5b00*/  BRA `(.L_x_56963) ;  /* 0x0000000400ac7947 */ /* 0x000fea0003800000 */
.L_x_56970:
        /* <DEDUP_REMOVED lines=11> */
.L_x_56982:
        /* <DEDUP_REMOVED lines=18> */
.L_x_56985:
[----:B------:R-:W-:-:S04]  /*5ce0*/  LOP3.LUT R3, R5, 0x80000000, RZ, 0xc0, !PT ;  /* 0x8000000005037812 */ /* 0x000fc800078ec0ff */
[----:B------:R-:W-:-:S04]  /*5cf0*/  SHF.R.U32.HI R3, RZ, 0x18, R3 ;  /* 0x00000018ff037819 */ /* 0x000fc80000011603 */
[----:B------:R-:W-:-:S04]  /*5d00*/  LOP3.LUT R0, R0, R3, RZ, 0xfc, !PT ;  /* 0x0000000300007212 */ /* 0x000fc800078efcff */
[----:B------:R-:W-:-:S07]  /*5d10*/  PRMT R4, R0, 0x7610, R4 ;  /* 0x0000761000047816 */ /* 0x000fce0000000004 */
.L_x_56984:
[----:B------:R-:W-:Y:S05]  /*5d20*/  BSYNC B0 ;  /* 0x0000000000007941 */ /* 0x000fea0003800000 */
.L_x_56983:
[----:B------:R0:W-:Y:S01]  /*5d30*/  STG.E.U8 desc[UR36][R8.64], R4 ;  /* 0x0000000408007986 */ /* 0x0001e2000c101124 */
[----:B------:R-:W-:Y:S05]  /*5d40*/  BRA `(.L_x_56963) ;  /* 0x00000004001c7947 */ /* 0x000fea0003800000 */
.L_x_56981:
        /* <DEDUP_REMOVED lines=18> */
.L_x_56988:
[----:B------:R-:W-:-:S04]  /*5e70*/  LOP3.LUT R3, R5, 0x80000000, RZ, 0xc0, !PT ;  /* 0x8000000005037812 */ /* 0x000fc800078ec0ff */
[----:B------:R-:W-:-:S04]  /*5e80*/  SHF.R.U32.HI R3, RZ, 0x18, R3 ;  /* 0x00000018ff037819 */ /* 0x000fc80000011603 */
[----:B------:R-:W-:-:S04]  /*5e90*/  LOP3.LUT R0, R0, R3, RZ, 0xfc, !PT ;  /* 0x0000000300007212 */ /* 0x000fc800078efcff */
[----:B------:R-:W-:-:S07]  /*5ea0*/  PRMT R4, R0, 0x7610, R4 ;  /* 0x0000761000047816 */ /* 0x000fce0000000004 */
.L_x_56987:
[----:B------:R-:W-:Y:S05]  /*5eb0*/  BSYNC B0 ;  /* 0x0000000000007941 */ /* 0x000fea0003800000 */
.L_x_56986:
[----:B------:R0:W-:Y:S01]  /*5ec0*/  STG.E.U8 desc[UR36][R8.64], R4 ;  /* 0x0000000408007986 */ /* 0x0001e2000c101124 */
[----:B------:R-:W-:Y:S05]  /*5ed0*/  BRA `(.L_x_56963) ;  /* 0x0000000000b87947 */ /* 0x000fea0003800000 */
.L_x_56980:
        /* <DEDUP_REMOVED lines=23> */
.L_x_56962:
        /* <DEDUP_REMOVED lines=16> */
.L_x_56991:
[----:B------:R-:W-:Y:S05]  /*6150*/  BRA `(.L_x_56963) ;  /* 0x0000000000187947 */ /* 0x000fea0003800000 */
.L_x_56990:
[----:B------:R-:W-:Y:S01]  /*6160*/  LOP3.LUT R22, R22, 0xff, RZ, 0xc0, !PT ;  /* 0x000000ff16167812 */ /* 0x000fe200078ec0ff */
[----:B------:R-:W-:-:S05]  /*6170*/  IMAD.MOV.U32 R23, RZ, RZ, RZ ;  /* 0x000000ffff177224 */ /* 0x000fca00078e00ff */
[----:B------:R0:W-:Y:S01]  /*6180*/  STG.E.64 desc[UR36][R8.64], R22 ;  /* 0x0000001608007986 */ /* 0x0001e2000c101b24 */
[----:B------:R-:W-:Y:S05]  /*6190*/  BRA `(.L_x_56963) ;  /* 0x0000000000087947 */ /* 0x000fea0003800000 */
.L_x_56989:
[----:B------:R-:W-:-:S05]  /*61a0*/  LOP3.LUT R3, R22, 0xff, RZ, 0xc0, !PT ;  /* 0x000000ff16037812 */ /* 0x000fca00078ec0ff */
[----:B------:R0:W-:Y:S02]  /*61b0*/  STG.E desc[UR36][R8.64], R3 ;  /* 0x0000000308007986 */ /* 0x0001e4000c101924 */
.L_x_56963:
        /* <DEDUP_REMOVED lines=23> */
.L_x_56995:
[----:B------:R0:W-:Y:S01]  /*6330*/  STG.E.U8 desc[UR36][R8.64], R17 ;  /* 0x0000001108007986 */ /* 0x0001e2000c101124 */
[----:B------:R-:W-:Y:S05]  /*6340*/  BRA `(.L_x_56997) ;  /* 0x0000000c00987947 */ /* 0x000fea0003800000 */
.L_x_56994:
        /* <DEDUP_REMOVED lines=10> */
.L_x_56999:
[----:B------:R-:W-:-:S05]  /*63f0*/  LOP3.LUT R17, R17, 0xff, RZ, 0xc0, !PT ;  /* 0x000000ff11117812 */ /* 0x000fca00078ec0ff */
[----:B------:R0:W-:Y:S01]  /*6400*/  STG.E desc[UR36][R8.64], R17 ;  /* 0x0000001108007986 */ /* 0x0001e2000c101924 */
[----:B------:R-:W-:Y:S05]  /*6410*/  BRA `(.L_x_56997) ;  /* 0x0000000c00647947 */ /* 0x000fea0003800000 */
.L_x_56998:
[----:B------:R-:W-:-:S05]  /*6420*/  LOP3.LUT R17, R17, 0xff, RZ, 0xc0, !PT ;  /* 0x000000ff11117812 */ /* 0x000fca00078ec0ff */
[----:B------:R0:W-:Y:S01]  /*6430*/  STG.E.U16 desc[UR36][R8.64], R17 ;  /* 0x0000001108007986 */ /* 0x0001e2000c101524 */
[----:B------:R-:W-:Y:S05]  /*6440*/  BRA `(.L_x_56997) ;  /* 0x0000000c00587947 */ /* 0x000fea0003800000 */
.L_x_56993:
        /* <DEDUP_REMOVED lines=10> */
.L_x_57001:
[----:B------:R-:W-:-:S04]  /*64f0*/  LOP3.LUT R17, R17, 0xff, RZ, 0xc0, !PT ;  /* 0x000000ff11117812 */ /* 0x000fc800078ec0ff */
[----:B------:R-:W0:Y:S02]  /*6500*/  I2F.U16 R0, R17 ;  /* 0x0000001100007306 */ /* 0x000e240000101000 */
[----:B0-----:R-:W-:-:S05]  /*6510*/  F2FP.F16.F32.PACK_AB R0, RZ, R0 ;  /* 0x00000000ff00723e */ /* 0x001fca00000000ff */
[----:B------:R0:W-:Y:S01]  /*6520*/  STG.E.U16 desc[UR36][R8.64], R0 ;  /* 0x0000000008007986 */ /* 0x0001e2000c101524 */
[----:B------:R-:W-:Y:S05]  /*6530*/  BRA `(.L_x_56997) ;  /* 0x0000000c001c7947 */ /* 0x000fea0003800000 */
.L_x_57000:
        /* <DEDUP_REMOVED lines=11> */
.L_x_57003:
[----:B------:R-:W-:-:S06]  /*65f0*/  LOP3.LUT R17, R17, 0xff, RZ, 0xc0, !PT ;  /* 0x000000ff11117812 */ /* 0x000fcc00078ec0ff */
[----:B------:R-:W0:Y:S02]  /*6600*/  I2F.U16 R17, R17 ;  /* 0x0000001100117306 */ /* 0x000e240000101000 */
[----:B0-----:R-:W-:-:S04]  /*6610*/  F2FP.F16.F32.PACK_AB R3, RZ, R17 ;  /* 0x00000011ff03723e */ /* 0x001fc800000000ff */
[----:B------:R-:W-:-:S05]  /*6620*/  PRMT R3, R3, 0x5410, RZ ;  /* 0x0000541003037816 */ /* 0x000fca00000000ff */
[----:B------:R0:W-:Y:S01]  /*6630*/  STG.E desc[UR36][R8.64], R3 ;  /* 0x0000000308007986 */ /* 0x0001e2000c101924 */
[----:B------:R-:W-:Y:S05]  /*6640*/  BRA `(.L_x_56997) ;  /* 0x0000000800d87947 */ /* 0x000fea0003800000 */
.L_x_57002:
[----:B------:R-:W-:-:S06]  /*6650*/  LOP3.LUT R4, R17, 0xff, RZ, 0xc0, !PT ;  /* 0x000000ff11047812 */ /* 0x000fcc00078ec0ff */
[----:B------:R-:W0:Y:S02]  /*6660*/  I2F.F64.U16 R4, R4 ;  /* 0x0000000400047312 */ /* 0x000e240000101800 */
[----:B0-----:R0:W-:Y:S01]  /*6670*/  STG.E.64 desc[UR36][R8.64], R4 ;  /* 0x0000000408007986 */ /* 0x0011e2000c101b24 */
[----:B------:R-:W-:Y:S05]  /*6680*/  BRA `(.L_x_56997) ;  /* 0x0000000800c87947 */ /* 0x000fea0003800000 */
.L_x_56992:
        /* <DEDUP_REMOVED lines=12> */
.L_x_57006:
[----:B------:R-:W-:Y:S02]  /*6750*/  LOP3.LUT R4, R17, 0xff, RZ, 0xc0, !PT ;  /* 0x000000ff11047812 */ /* 0x000fe400078ec0ff */
[----:B--234-:R-:W-:-:S04]  /*6760*/  CS2R R6, SRZ ;  /* 0x0000000000067805 */ /* 0x01cfc8000001ff00 */
[----:B------:R-:W0:Y:S02]  /*6770*/  I2F.F64.U16 R4, R4 ;  /* 0x0000000400047312 */ /* 0x000e240000101800 */
[----:B0-----:R0:W-:Y:S01]  /*6780*/  STG.E.128 desc[UR36][R8.64], R4 ;  /* 0x0000000408007986 */ /* 0x0011e2000c101d24 */
[----:B------:R-:W-:Y:S05]  /*6790*/  BRA `(.L_x_56997) ;  /* 0x0000000800847947 */ /* 0x000fea0003800000 */
.L_x_57005:
        /* <DEDUP_REMOVED lines=22> */
.L_x_57010:
[----:B------:R-:W-:Y:S05]  /*6900*/  BSYNC B0 ;  /* 0x0000000000007941 */ /* 0x000fea0003800000 */
.L_x_57009:
[----:B------:R-:W-:-:S05]  /*6910*/  LOP3.LUT R5, R0, R5, RZ, 0xfc, !PT ;  /* 0x0000000500057212 */ /* 0x000fca00078efcff */
[----:B------:R0:W-:Y:S01]  /*6920*/  STG.E.U8 desc[UR36][R8.64], R5 ;  /* 0x0000000508007986 */ /* 0x0001e2000c101124 */
[----:B------:R-:W-:Y:S05]  /*6930*/  BRA `(.L_x_56997) ;  /* 0x00000008001c7947 */ /* 0x000fea0003800000 */
.L_x_57008:
        /* <DEDUP_REMOVED lines=14> */
.L_x_57012:
[----:B------:R-:W-:Y:S01]  /*6a20*/  IMAD.MOV.U32 R0, RZ, RZ, 0x7f ;  /* 0x0000007fff007424 */ /* 0x000fe200078e00ff */
[----:B------:R-:W-:-:S04]  /*6a30*/  ISETP.GT.U32.AND P0, PT, R3, 0x7f800000, PT ;  /* 0x7f8000000300780c */ /* 0x000fc80003f04070 */
[----:B------:R-:W-:-:S09]  /*6a40*/  SEL R0, R0, 0x7c, P0 ;  /* 0x0000007c00007807 */ /* 0x000fd20000000000 */
.L_x_57013:
[----:B------:R-:W-:Y:S05]  /*6a50*/  BSYNC B0 ;  /* 0x0000000000007941 */ /* 0x000fea0003800000 */
.L_x_57011:
[----:B------:R-:W-:-:S04]  /*6a60*/  LOP3.LUT R3, R17, 0x80000000, RZ, 0xc0, !PT ;  /* 0x8000000011037812 */ /* 0x000fc800078ec0ff */
[----:B------:R-:W-:-:S04]  /*6a70*/  SHF.R.U32.HI R3, RZ, 0x18, R3 ;  /* 0x00000018ff037819 */ /* 0x000fc80000011603 */
[----:B------:R-:W-:-:S05]  /*6a80*/  LOP3.LUT R3, R0, R3, RZ, 0xfc, !PT ;  /* 0x0000000300037212 */ /* 0x000fca00078efcff */
[----:B------:R0:W-:Y:S01]  /*6a90*/  STG.E.U8 desc[UR36][R8.64], R3 ;  /* 0x0000000308007986 */ /* 0x0001e2000c101124 */
[----:B------:R-:W-:Y:S05]  /*6aa0*/  BRA `(.L_x_56997) ;  /* 0x0000000400c07947 */ /* 0x000fea0003800000 */
.L_x_57007:
[----:B------:R-:W-:-:S04]  /*6ab0*/  LOP3.LUT R17, R17, 0xff, RZ, 0xc0, !PT ;  /* 0x000000ff11117812 */ /* 0x000fc800078ec0ff */
[----:B------:R-:W0:Y:S02]  /*6ac0*/  I2F.U16 R0, R17 ;  /* 0x0000001100007306 */ /* 0x000e240000101000 */
[----:B0-----:R-:W-:-:S05]  /*6ad0*/  F2FP.BF16.F32.PACK_AB R0, RZ, R0 ;  /* 0x00000000ff00723e */ /* 0x001fca00000010ff */
[----:B------:R0:W-:Y:S01]  /*6ae0*/  STG.E.U16 desc[UR36][R8.64], R0 ;  /* 0x0000000008007986 */ /* 0x0001e2000c101524 */
[----:B------:R-:W-:Y:S05]  /*6af0*/  BRA `(.L_x_56997) ;  /* 0x0000000400ac7947 */ /* 0x000fea0003800000 */
.L_x_57004:
        /* <DEDUP_REMOVED lines=11> */
.L_x_57016:
        /* <DEDUP_REMOVED lines=18> */
.L_x_57019:
[----:B------:R-:W-:-:S04]  /*6cd0*/  LOP3.LUT R3, R17, 0x80000000, RZ, 0xc0, !PT ;  /* 0x8000000011037812 */ /* 0x000fc800078ec0ff */
[----:B------:R-:W-:-:S04]  /*6ce0*/  SHF.R.U32.HI R3, RZ, 0x18, R3 ;  /* 0x00000018ff037819 */ /* 0x000fc80000011603 */
[----:B------:R-:W-:-:S04]  /*6cf0*/  LOP3.LUT R0, R0, R3, RZ, 0xfc, !PT ;  /* 0x0000000300007212 */ /* 0x000fc800078efcff */
[----:B------:R-:W-:-:S07]  /*6d00*/  PRMT R4, R0, 0x7610, R4 ;  /* 0x0000761000047816 */ /* 0x000fce0000000004 */
.L_x_57018:
[----:B------:R-:W-:Y:S05]  /*6d10*/  BSYNC B0 ;  /* 0x0000000000007941 */ /* 0x000fea0003800000 */
.L_x_57017:
[----:B------:R0:W-:Y:S01]  /*6d20*/  STG.E.U8 desc[UR36][R8.64], R4 ;  /* 0x0000000408007986 */ /* 0x0001e2000c101124 */
[----:B------:R-:W-:Y:S05]  /*6d30*/  BRA `(.L_x_56997) ;  /* 0x00000004001c7947 */ /* 0x000fea0003800000 */
.L_x_57015:
        /* <DEDUP_REMOVED lines=18> */
.L_x_57022:
[----:B------:R-:W-:-:S04]  /*6e60*/  LOP3.LUT R3, R17, 0x80000000, RZ, 0xc0, !PT ;  /* 0x8000000011037812 */ /* 0x000fc800078ec0ff */
[----:B------:R-:W-:-:S04]  /*6e70*/  SHF.R.U32.HI R3, RZ, 0x18, R3 ;  /* 0x00000018ff037819 */ /* 0x000fc80000011603 */
[----:B------:R-:W-:-:S04]  /*6e80*/  LOP3.LUT R0, R0, R3, RZ, 0xfc, !PT ;  /* 0x0000000300007212 */ /* 0x000fc800078efcff */
[----:B------:R-:W-:-:S07]  /*6e90*/  PRMT R4, R0, 0x7610, R4 ;  /* 0x0000761000047816 */ /* 0x000fce0000000004 */
.L_x_57021:
[----:B------:R-:W-:Y:S05]  /*6ea0*/  BSYNC B0 ;  /* 0x0000000000007941 */ /* 0x000fea0003800000 */
.L_x_57020:
[----:B------:R0:W-:Y:S01]  /*6eb0*/  STG.E.U8 desc[UR36][R8.64], R4 ;  /* 0x0000000408007986 */ /* 0x0001e2000c101124 */
[----:B------:R-:W-:Y:S05]  /*6ec0*/  BRA `(.L_x_56997) ;  /* 0x0000000000b87947 */ /* 0x000fea0003800000 */
.L_x_57014:
        /* <DEDUP_REMOVED lines=23> */
.L_x_56996:
        /* <DEDUP_REMOVED lines=16> */
.L_x_57025:
[----:B------:R-:W-:Y:S05]  /*7140*/  BRA `(.L_x_56997) ;  /* 0x0000000000187947 */ /* 0x000fea0003800000 */
.L_x_57024:
[----:B------:R-:W-:Y:S01]  /*7150*/  LOP3.LUT R4, R17, 0xff, RZ, 0xc0, !PT ;  /* 0x000000ff11047812 */ /* 0x000fe200078ec0ff */
[----:B------:R-:W-:-:S05]  /*7160*/  IMAD.MOV.U32 R5, RZ, RZ, RZ ;  /* 0x000000ffff057224 */ /* 0x000fca00078e00ff */
[----:B------:R0:W-:Y:S01]  /*7170*/  STG.E.64 desc[UR36][R8.64], R4 ;  /* 0x0000000408007986 */ /* 0x0001e2000c101b24 */
[----:B------:R-:W-:Y:S05]  /*7180*/  BRA `(.L_x_56997) ;  /* 0x0000000000087947 */ /* 0x000fea0003800000 */
.L_x_57023:
[----:B------:R-:W-:-:S05]  /*7190*/  LOP3.LUT R17, R17, 0xff, RZ, 0xc0, !PT ;  /* 0x000000ff11117812 */ /* 0x000fca00078ec0ff */
[----:B------:R0:W-:Y:S02]  /*71a0*/  STG.E desc[UR36][R8.64], R17 ;  /* 0x0000001108007986 */ /* 0x0001e4000c101924 */
.L_x_56997:
[----:B------:R-:W-:-:S07]  /*71b0*/  VIADD R25, R25, 0x80 ;  /* 0x0000008019197836 */ /* 0x000fce0000000000 */
.L_x_56957:
[----:B------:R-:W-:Y:S05]  /*71c0*/  BSYNC B6 ;  /* 0x0000000000067941 */ /* 0x000fea0003800000 */
.L_x_56956:
        /* <DEDUP_REMOVED lines=21> */
.L_x_57029:
[----:B------:R-:W-:Y:S01]  /*7320*/  STG.E.U8 desc[UR36][R2.64], R18 ;  /* 0x0000001202007986 */ /* 0x000fe2000c101124 */
[----:B------:R-:W-:Y:S05]  /*7330*/  EXIT ;  /* 0x000000000000794d */ /* 0x000fea0003800000 */
.L_x_57028:
        /* <DEDUP_REMOVED lines=10> */
.L_x_57032:
[----:B------:R-:W-:-:S05]  /*73e0*/  LOP3.LUT R5, R18, 0xff, RZ, 0xc0, !PT ;  /* 0x000000ff12057812 */ /* 0x000fca00078ec0ff */
[----:B------:R-:W-:Y:S01]  /*73f0*/  STG.E desc[UR36][R2.64], R5 ;  /* 0x0000000502007986 */ /* 0x000fe2000c101924 */
[----:B------:R-:W-:Y:S05]  /*7400*/  EXIT ;  /* 0x000000000000794d */ /* 0x000fea0003800000 */
.L_x_57031:
[----:B------:R-:W-:-:S05]  /*7410*/  LOP3.LUT R5, R18, 0xff, RZ, 0xc0, !PT ;  /* 0x000000ff12057812 */ /* 0x000fca00078ec0ff */
[----:B------:R-:W-:Y:S01]  /*7420*/  STG.E.U16 desc[UR36][R2.64], R5 ;  /* 0x0000000502007986 */ /* 0x000fe2000c101524 */
[----:B------:R-:W-:Y:S05]  /*7430*/  EXIT ;  /* 0x000000000000794d */ /* 0x000fea0003800000 */
.L_x_57027:
        /* <DEDUP_REMOVED lines=10> */
.L_x_57034:
[----:B------:R-:W-:-:S04]  /*74e0*/  LOP3.LUT R18, R18, 0xff, RZ, 0xc0, !PT ;  /* 0x000000ff12127812 */ /* 0x000fc800078ec0ff */
[----:B------:R-:W0:Y:S02]  /*74f0*/  I2F.U16 R0, R18 ;  /* 0x0000001200007306 */ /* 0x000e240000101000 */
[----:B0-----:R-:W-:-:S05]  /*7500*/  F2FP.F16.F32.PACK_AB R0, RZ, R0 ;  /* 0x00000000ff00723e */ /* 0x001fca00000000ff */
[----:B------:R-:W-:Y:S01]  /*7510*/  STG.E.U16 desc[UR36][R2.64], R0 ;  /* 0x0000000002007986 */ /* 0x000fe2000c101524 */
[----:B------:R-:W-:Y:S05]  /*7520*/  EXIT ;  /* 0x000000000000794d */ /* 0x000fea0003800000 */
.L_x_57033:
        /* <DEDUP_REMOVED lines=11> */
.L_x_57036:
[----:B------:R-:W-:-:S06]  /*75e0*/  LOP3.LUT R18, R18, 0xff, RZ, 0xc0, !PT ;  /* 0x000000ff12127812 */ /* 0x000fcc00078ec0ff */
[----:B------:R-:W0:Y:S02]  /*75f0*/  I2F.U16 R18, R18 ;  /* 0x0000001200127306 */ /* 0x000e240000101000 */
[----:B0-----:R-:W-:-:S04]  /*7600*/  F2FP.F16.F32.PACK_AB R5, RZ, R18 ;  /* 0x00000012ff05723e */ /* 0x001fc800000000ff */
[----:B------:R-:W-:-:S05]  /*7610*/  PRMT R5, R5, 0x5410, RZ ;  /* 0x0000541005057816 */ /* 0x000fca00000000ff */
[----:B------:R-:W-:Y:S01]  /*7620*/  STG.E desc[UR36][R2.64], R5 ;  /* 0x0000000502007986 */ /* 0x000fe2000c101924 */
[----:B------:R-:W-:Y:S05]  /*7630*/  EXIT ;  /* 0x000000000000794d */ /* 0x000fea0003800000 */
.L_x_57035:
[----:B------:R-:W-:-:S06]  /*7640*/  LOP3.LUT R4, R18, 0xff, RZ, 0xc0, !PT ;  /* 0x000000ff12047812 */ /* 0x000fcc00078ec0ff */
[----:B------:R-:W0:Y:S02]  /*7650*/  I2F.F64.U16 R4, R4 ;  /* 0x0000000400047312 */ /* 0x000e240000101800 */
[----:B0-----:R-:W-:Y:S01]  /*7660*/  STG.E.64 desc[UR36][R2.64], R4 ;  /* 0x0000000402007986 */ /* 0x001fe2000c101b24 */
[----:B------:R-:W-:Y:S05]  /*7670*/  EXIT ;  /* 0x000000000000794d */ /* 0x000fea0003800000 */
.L_x_57026:
        /* <DEDUP_REMOVED lines=12> */
.L_x_57039:
[----:B------:R-:W-:Y:S02]  /*7740*/  LOP3.LUT R4, R18, 0xff, RZ, 0xc0, !PT ;  /* 0x000000ff12047812 */ /* 0x000fe400078ec0ff */
[----:B--234-:R-:W-:-:S04]  /*7750*/  CS2R R6, SRZ ;  /* 0x0000000000067805 */ /* 0x01cfc8000001ff00 */
[----:B------:R-:W0:Y:S02]  /*7760*/  I2F.F64.U16 R4, R4 ;  /* 0x0000000400047312 */ /* 0x000e240000101800 */
[----:B0-----:R-:W-:Y:S01]  /*7770*/  STG.E.128 desc[UR36][R2.64], R4 ;  /* 0x0000000402007986 */ /* 0x001fe2000c101d24 */
[----:B------:R-:W-:Y:S05]  /*7780*/  EXIT ;  /* 0x000000000000794d */ /* 0x000fea0003800000 */
.L_x_57038:
        /* <DEDUP_REMOVED lines=22> */
.L_x_57043:
[----:B------:R-:W-:Y:S05]  /*78f0*/  BSYNC B0 ;  /* 0x0000000000007941 */ /* 0x000fea0003800000 */
.L_x_57042:
[----:B------:R-:W-:-:S05]  /*7900*/  LOP3.LUT R5, R0, R5, RZ, 0xfc, !PT ;  /* 0x0000000500057212 */ /* 0x000fca00078efcff */
[----:B------:R-:W-:Y:S01]  /*7910*/  STG.E.U8 desc[UR36][R2.64], R5 ;  /* 0x0000000502007986 */ /* 0x000fe2000c101124 */
[----:B------:R-:W-:Y:S05]  /*7920*/  EXIT ;  /* 0x000000000000794d */ /* 0x000fea0003800000 */
.L_x_57041:
        /* <DEDUP_REMOVED lines=14> */
.L_x_57045:
[----:B------:R-:W-:Y:S01]  /*7a10*/  IMAD.MOV.U32 R0, RZ, RZ, 0x7f ;  /* 0x0000007fff007424 */ /* 0x000fe200078e00ff */
[----:B------:R-:W-:-:S04]  /*7a20*/  ISETP.GT.U32.AND P0, PT, R4, 0x7f800000, PT ;  /* 0x7f8000000400780c */ /* 0x000fc80003f04070 */
[----:B------:R-:W-:-:S09]  /*7a30*/  SEL R0, R0, 0x7c, P0 ;  /* 0x0000007c00007807 */ /* 0x000fd20000000000 */
.L_x_57046:
[----:B------:R-:W-:Y:S05]  /*7a40*/  BSYNC B0 ;  /* 0x0000000000007941 */ /* 0x000fea0003800000 */
.L_x_57044:
[----:B------:R-:W-:-:S04]  /*7a50*/  LOP3.LUT R4, R5, 0x80000000, RZ, 0xc0, !PT ;  /* 0x8000000005047812 */ /* 0x000fc800078ec0ff */
[----:B------:R-:W-:-:S04]  /*7a60*/  SHF.R.U32.HI R5, RZ, 0x18, R4 ;  /* 0x00000018ff057819 */ /* 0x000fc80000011604 */
[----:B------:R-:W-:-:S05]  /*7a70*/  LOP3.LUT R5, R0, R5, RZ, 0xfc, !PT ;  /* 0x0000000500057212 */ /* 0x000fca00078efcff */
[----:B------:R-:W-:Y:S01]  /*7a80*/  STG.E.U8 desc[UR36][R2.64], R5 ;  /* 0x0000000502007986 */ /* 0x000fe2000c101124 */
[----:B------:R-:W-:Y:S05]  /*7a90*/  EXIT ;  /* 0x000000000000794d */ /* 0x000fea0003800000 */
.L_x_57040:
[----:B------:R-:W-:-:S04]  /*7aa0*/  LOP3.LUT R18, R18, 0xff, RZ, 0xc0, !PT ;  /* 0x000000ff12127812 */ /* 0x000fc800078ec0ff */
[----:B------:R-:W0:Y:S02]  /*7ab0*/  I2F.U16 R0, R18 ;  /* 0x0000001200007306 */ /* 0x000e240000101000 */
[----:B0-----:R-:W-:-:S05]  /*7ac0*/  F2FP.BF16.F32.PACK_AB R0, RZ, R0 ;  /* 0x00000000ff00723e */ /* 0x001fca00000010ff */
[----:B------:R-:W-:Y:S01]  /*7ad0*/  STG.E.U16 desc[UR36][R2.64], R0 ;  /* 0x0000000002007986 */ /* 0x000fe2000c101524 */
[----:B------:R-:W-:Y:S05]  /*7ae0*/  EXIT ;  /* 0x000000000000794d */ /* 0x000fea0003800000 */
.L_x_57037:
        /* <DEDUP_REMOVED lines=11> */
.L_x_57049:
        /* <DEDUP_REMOVED lines=18> */
.L_x_57052:
[----:B------:R-:W-:-:S04]  /*7cc0*/  LOP3.LUT R0, R7, 0x80000000, RZ, 0xc0, !PT ;  /* 0x8000000007007812 */ /* 0x000fc800078ec0ff */
[----:B------:R-:W-:-:S04]  /*7cd0*/  SHF.R.U32.HI R5, RZ, 0x18, R0 ;  /* 0x00000018ff057819 */ /* 0x000fc80000011600 */
[----:B------:R-:W-:-:S04]  /*7ce0*/  LOP3.LUT R4, R4, R5, RZ, 0xfc, !PT ;  /* 0x0000000504047212 */ /* 0x000fc800078efcff */
[----:B------:R-:W-:-:S07]  /*7cf0*/  PRMT R0, R4, 0x7610, R0 ;  /* 0x0000761004007816 */ /* 0x000fce0000000000 */
.L_x_57051:
[----:B------:R-:W-:Y:S05]  /*7d00*/  BSYNC B0 ;  /* 0x0000000000007941 */ /* 0x000fea0003800000 */
.L_x_57050:
[----:B------:R-:W-:Y:S01]  /*7d10*/  STG.E.U8 desc[UR36][R2.64], R0 ;  /* 0x0000000002007986 */ /* 0x000fe2000c101124 */
[----:B------:R-:W-:Y:S05]  /*7d20*/  EXIT ;  /* 0x000000000000794d */ /* 0x000fea0003800000 */
.L_x_57048:
        /* <DEDUP_REMOVED lines=18> */
.L_x_57055:
[----:B------:R-:W-:-:S04]  /*7e50*/  LOP3.LUT R0, R7, 0x80000000, RZ, 0xc0, !PT ;  /* 0x8000000007007812 */ /* 0x000fc800078ec0ff */
[----:B------:R-:W-:-:S04]  /*7e60*/  SHF.R.U32.HI R5, RZ, 0x18, R0 ;  /* 0x00000018ff057819 */ /* 0x000fc80000011600 */
[----:B------:R-:W-:-:S04]  /*7e70*/  LOP3.LUT R4, R4, R5, RZ, 0xfc, !PT ;  /* 0x0000000504047212 */ /* 0x000fc800078efcff */
[----:B------:R-:W-:-:S07]  /*7e80*/  PRMT R0, R4, 0x7610, R0 ;  /* 0x0000761004007816 */ /* 0x000fce0000000000 */
.L_x_57054:
[----:B------:R-:W-:Y:S05]  /*7e90*/  BSYNC B0 ;  /* 0x0000000000007941 */ /* 0x000fea0003800000 */
.L_x_57053:
[----:B------:R-:W-:Y:S01]  /*7ea0*/  STG.E.U8 desc[UR36][R2.64], R0 ;  /* 0x0000000002007986 */ /* 0x000fe2000c101124 */
[----:B------:R-:W-:Y:S05]  /*7eb0*/  EXIT ;  /* 0x000000000000794d */ /* 0x000fea0003800000 */
.L_x_57047:
        /* <DEDUP_REMOVED lines=23> */
.L_x_57030:
        /* <DEDUP_REMOVED lines=16> */
.L_x_57058:
[----:B------:R-:W-:Y:S05]  /*8130*/  EXIT ;  /* 0x000000000000794d */ /* 0x000fea0003800000 */
.L_x_57057:
[----:B------:R-:W-:Y:S01]  /*8140*/  LOP3.LUT R18, R18, 0xff, RZ, 0xc0, !PT ;  /* 0x000000ff12127812 */ /* 0x000fe200078ec0ff */
[----:B------:R-:W-:-:S05]  /*8150*/  IMAD.MOV.U32 R19, RZ, RZ, RZ ;  /* 0x000000ffff137224 */ /* 0x000fca00078e00ff */
[----:B------:R-:W-:Y:S01]  /*8160*/  STG.E.64 desc[UR36][R2.64], R18 ;  /* 0x0000001202007986 */ /* 0x000fe2000c101b24 */
[----:B------:R-:W-:Y:S05]  /*8170*/  EXIT ;  /* 0x000000000000794d */ /* 0x000fea0003800000 */
.L_x_57056:
[----:B------:R-:W-:-:S05]  /*8180*/  LOP3.LUT R5, R18, 0xff, RZ, 0xc0, !PT ;  /* 0x000000ff12057812 */ /* 0x000fca00078ec0ff */
[----:B------:R-:W-:Y:S01]  /*8190*/  STG.E desc[UR36][R2.64], R5 ;  /* 0x0000000502007986 */ /* 0x000fe2000c101924 */
[----:B------:R-:W-:Y:S05]  /*81a0*/  EXIT ;  /* 0x000000000000794d */ /* 0x000fea0003800000 */
        .weak           $__internal_78_$__cuda_sm20_rem_u16
        .type           $__internal_78_$__cuda_sm20_rem_u16,@function
        .size           $__internal_78_$__cuda_sm20_rem_u16,(.L_x_57291 - $__internal_78_$__cuda_sm20_rem_u16)
$__internal_78_$__cuda_sm20_rem_u16:
        /* <DEDUP_REMOVED lines=20> */
[----:B------:R-:W-:Y:S05]  /*82f0*/  RET.REL.NODEC R4 `(_ZN2at6native27unrolled_elementwise_kernelINS0_13AUnaryFunctorIhhhZZZNS0_21remainder_kernel_cudaERNS_18TensorIteratorBaseEENKUlvE_clEvENKUlvE_clEvEUlhhE_EESt5arrayIPcLm2EELi4E23TrivialOffsetCalculatorILi1EjESD_NS0_6memory12LoadWithCastILi1EEENSE_13StoreWithCastILi1EEEEEviT_T0_T2_T3_T4_T5_) ;  /* 0xffffff7c04407950 */ /* 0x000fea0003c3ffff */
.L_x_57059:
        /* <DEDUP_REMOVED lines=16> */
.L_x_57291:


//--------------------- .text._ZN2at6native18elementwise_kernelILi128ELi4EZNS0_22gpu_kernel_impl_nocastINS0_13AUnaryFunctorIhhhZZZNS0_21remainder_kernel_cudaERNS_18TensorIteratorBaseEENKUlvE_clEvENKUlvE_clEvEUlhhE_EEEEvS5_RKT_EUliE_EEviT1_ --------------------------
	.section	.text._ZN2at6native18elementwise_kernelILi128ELi4EZNS0_22gpu_kernel_impl_nocastINS0_13AUnaryFunctorIhhhZZZNS0_21remainder_kernel_cudaERNS_18TensorIteratorBaseEENKUlvE_clEvENKUlvE_clEvEUlhhE_EEEEvS5_RKT_EUliE_EEviT1_,"ax",@progbits
	.align	128
        .global         _ZN2at6native18elementwise_kernelILi128ELi4EZNS0_22gpu_kernel_impl_nocastINS0_13AUnaryFunctorIhhhZZZNS0_21remainder_kernel_cudaERNS_18TensorIteratorBaseEENKUlvE_clEvENKUlvE_clEvEUlhhE_EEEEvS5_RKT_EUliE_EEviT1_
        .type           _ZN2at6native18elementwise_kernelILi128ELi4EZNS0_22gpu_kernel_impl_nocastINS0_13AUnaryFunctorIhhhZZZNS0_21remainder_kernel_cudaERNS_18TensorIteratorBaseEENKUlvE_clEvENKUlvE_clEvEUlhhE_EEEEvS5_RKT_EUliE_EEviT1_,@function
        .size           _ZN2at6native18elementwise_kernelILi128ELi4EZNS0_22gpu_kernel_impl_nocastINS0_13AUnaryFunctorIhhhZZZNS0_21remainder_kernel_cudaERNS_18TensorIteratorBaseEENKUlvE_clEvENKUlvE_clEvEUlhhE_EEEEvS5_RKT_EUliE_EEviT1_,(.L_x_57292 - _ZN2at6native18elementwise_kernelILi128ELi4EZNS0_22gpu_kernel_impl_nocastINS0_13AUnaryFunctorIhhhZZZNS0_21remainder_kernel_cudaERNS_18TensorIteratorBaseEENKUlvE_clEvENKUlvE_clEvEUlhhE_EEEEvS5_RKT_EUliE_EEviT1_)
        .other          _ZN2at6native18elementwise_kernelILi128ELi4EZNS0_22gpu_kernel_impl_nocastINS0_13AUnaryFunctorIhhhZZZNS0_21remainder_kernel_cudaERNS_18TensorIteratorBaseEENKUlvE_clEvENKUlvE_clEvEUlhhE_EEEEvS5_RKT_EUliE_EEviT1_,@"STO_CUDA_ENTRY STV_DEFAULT"
_ZN2at6native18elementwise_kernelILi128ELi4EZNS0_22gpu_kernel_impl_nocastINS0_13AUnaryFunctorIhhhZZZNS0_21remainder_kernel_cudaERNS_18TensorIteratorBaseEENKUlvE_clEvENKUlvE_clEvEUlhhE_EEEEvS5_RKT_EUliE_EEviT1_:
.text._ZN2at6native18elementwise_kernelILi128ELi4EZNS0_22gpu_kernel_impl_nocastINS0_13AUnaryFunctorIhhhZZZNS0_21remainder_kernel_cudaERNS_18TensorIteratorBaseEENKUlvE_clEvENKUlvE_clEvEUlhhE_EEEEvS5_RKT_EUliE_EEviT1_:
        /* <DEDUP_REMOVED lines=312> */
.L_x_57062:
[----:B------:R-:W-:Y:S02]  /*1380*/  ULDC.64 UR8, c[0x0][0x418] ;  /* 0x0001060000087ab9 */ /* 0x000fe40000000a00 */
[----:B------:R-:W-:-:S04]  /*1390*/  IADD3 R2, P0, R2, UR8, RZ ;  /* 0x0000000802027c10 */ /* 0x000fc8000ff1e0ff */
[----:B------:R-:W-:Y:S01]  /*13a0*/  IADD3.X R3, RZ, UR9, RZ, P0, !PT ;  /* 0x00000009ff037c10 */ /* 0x000fe200087fe4ff */
[----:B------:R-:W-:-:S04]  /*13b0*/  ULDC.64 UR8, c[0x0][0x410] ;  /* 0x0001040000087ab9 */ /* 0x000fc80000000a00 */
[----:B------:R-:W2:Y:S01]  /*13c0*/  LDG.E.U8 R13, desc[UR4][R2.64] ;  /* 0x00000004020d7981 */ /* 0x000ea2000c1e1100 */
[----:B------:R-:W-:Y:S01]  /*13d0*/  IADD3 R6, P1, R7, UR8, RZ ;  /* 0x0000000807067c10 */ /* 0x000fe2000ff3e0ff */
[----:B------:R-:W-:Y:S01]  /*13e0*/  BSSY B1, `(.L_x_57063) ;  /* 0x0000009000017945 */ /* 0x000fe20003800000 */
[----:B------:R-:W-:-:S03]  /*13f0*/  MOV R4, 0xff ;  /* 0x000000ff00047802 */ /* 0x000fc60000000f00 */
[----:B------:R-:W-:Y:S01]  /*1400*/  IMAD.X R7, RZ, RZ, UR9, P1 ;  /* 0x00000009ff077e24 */ /* 0x000fe200088e06ff */
[----:B--2---:R-:W-:-:S13]  /*1410*/  ISETP.NE.AND P0, PT, R13, RZ, PT ;  /* 0x000000ff0d00720c */ /* 0x004fda0003f05270 */
[----:B------:R-:W-:Y:S05]  /*1420*/  @!P0 BRA `(.L_x_57064) ;  /* 0x0000000000108947 */ /* 0x000fea0003800000 */
[----:B------:R-:W-:Y:S02]  /*1430*/  MOV R12, UR6 ;  /* 0x00000006000c7c02 */ /* 0x000fe40008000f00 */
[----:B------:R-:W-:-:S07]  /*1440*/  MOV R14, 0x1460 ;  /* 0x00001460000e7802 */ /* 0x000fce0000000f00 */
[----:B------:R-:W-:Y:S05]  /*1450*/  CALL.REL.NOINC `($__internal_79_$__cuda_sm20_rem_u16) ;  /* 0x0000003c004c7944 */ /* 0x000fea0003c00000 */
[----:B------:R-:W-:-:S07]  /*1460*/  PRMT R4, R13, 0x7610, R4 ;  /* 0x000076100d047816 */ /* 0x000fce0000000004 */
.L_x_57064:
[----:B------:R-:W-:Y:S05]  /*1470*/  BSYNC B1 ;  /* 0x0000000000017941 */ /* 0x000fea0003800000 */
.L_x_57063:
[----:B------:R0:W-:Y:S01]  /*1480*/  STG.E.U8 desc[UR4][R6.64], R4 ;  /* 0x0000000406007986 */ /* 0x0001e2000c101104 */
[----:B------:R-:W-:-:S04]  /*1490*/  LEA R0, R5, R0, 0x9 ;  /* 0x0000000005007211 */ /* 0x000fc800078e48ff */
[----:B------:R-:W-:-:S07]  /*14a0*/  IADD3 R3, R0, 0x80, RZ ;  /* 0x0000008000037810 */ /* 0x000fce0007ffe0ff */
.L_x_57061:
[----:B------:R-:W-:Y:S05]  /*14b0*/  BSYNC B0 ;  /* 0x0000000000007941 */ /* 0x000fea0003800000 */
.L_x_57060:
[----:B------:R-:W-:Y:S01]  /*14c0*/  ULDC UR7, c[0x0][0x210] ;  /* 0x0000840000077ab9 */ /* 0x000fe20000000800 */
[----:B------:R-:W-:Y:S01]  /*14d0*/  BSSY B0, `(.L_x_57065) ;  /* 0x0000143000007945 */ /* 0x000fe20003800000 */
[----:B------:R-:W-:-:S13]  /*14e0*/  ISETP.GE.AND P0, PT, R3, UR7, PT ;  /* 0x0000000703007c0c */ /* 0x000fda000bf06270 */
[----:B------:R-:W-:Y:S05]  /*14f0*/  @P0 BRA `(.L_x_57066) ;  /* 0x0000001400000947 */ /* 0x000fea0003800000 */
[----:B0-----:R-:W0:Y:S01]  /*1500*/  LDC R4, c[0x0][0x218] ;  /* 0x00008600ff047b82 */ /* 0x001e220000000800 */
        /* <DEDUP_REMOVED lines=301> */
.L_x_57067:
[----:B------:R-:W-:Y:S02]  /*27e0*/  ULDC.64 UR8, c[0x0][0x418] ;  /* 0x0001060000087ab9 */ /* 0x000fe40000000a00 */
[----:B------:R-:W-:-:S04]  /*27f0*/  IADD3 R6, P0, R0, UR8, RZ ;  /* 0x0000000800067c10 */ /* 0x000fc8000ff1e0ff */
[----:B------:R-:W-:Y:S01]  /*2800*/  IADD3.X R7, RZ, UR9, RZ, P0, !PT ;  /* 0x00000009ff077c10 */ /* 0x000fe200087fe4ff */
[----:B------:R-:W-:-:S04]  /*2810*/  ULDC.64 UR8, c[0x0][0x410] ;  /* 0x0001040000087ab9 */ /* 0x000fc80000000a00 */
[----:B------:R-:W2:Y:S01]  /*2820*/  LDG.E.U8 R13, desc[UR4][R6.64] ;  /* 0x00000004060d7981 */ /* 0x000ea2000c1e1100 */
[----:B------:R-:W-:Y:S01]  /*2830*/  IADD3 R4, P1, R5, UR8, RZ ;  /* 0x0000000805047c10 */ /* 0x000fe2000ff3e0ff */
[----:B------:R-:W-:Y:S01]  /*2840*/  BSSY B1, `(.L_x_57068) ;  /* 0x0000009000017945 */ /* 0x000fe20003800000 */
[----:B------:R-:W-:Y:S02]  /*2850*/  MOV R2, 0xff ;  /* 0x000000ff00027802 */ /* 0x000fe40000000f00 */
[----:B------:R-:W-:Y:S02]  /*2860*/  IADD3.X R5, RZ, UR9, RZ, P1, !PT ;  /* 0x00000009ff057c10 */ /* 0x000fe40008ffe4ff */
[----:B--2---:R-:W-:-:S13]  /*2870*/  ISETP.NE.AND P0, PT, R13, RZ, PT ;  /* 0x000000ff0d00720c */ /* 0x004fda0003f05270 */
[----:B------:R-:W-:Y:S05]  /*2880*/  @!P0 BRA `(.L_x_57069) ;  /* 0x0000000000108947 */ /* 0x000fea0003800000 */
[----:B------:R-:W-:Y:S02]  /*2890*/  MOV R12, UR6 ;  /* 0x00000006000c7c02 */ /* 0x000fe40008000f00 */
[----:B------:R-:W-:-:S07]  /*28a0*/  MOV R14, 0x28c0 ;  /* 0x000028c0000e7802 */ /* 0x000fce0000000f00 */
[----:B------:R-:W-:Y:S05]  /*28b0*/  CALL.REL.NOINC `($__internal_79_$__cuda_sm20_rem_u16) ;  /* 0x0000002800347944 */ /* 0x000fea0003c00000 */
[----:B------:R-:W-:-:S07]  /*28c0*/  PRMT R2, R13, 0x7610, R2 ;  /* 0x000076100d027816 */ /* 0x000fce0000000002 */
.L_x_57069:
[----:B------:R-:W-:Y:S05]  /*28d0*/  BSYNC B1 ;  /* 0x0000000000017941 */ /* 0x000fea0003800000 */
.L_x_57068:
[----:B------:R1:W-:Y:S01]  /*28e0*/  STG.E.U8 desc[UR4][R4.64], R2 ;  /* 0x0000000204007986 */ /* 0x0003e2000c101104 */
[----:B------:R-:W-:-:S07]  /*28f0*/  VIADD R3, R3, 0x80 ;  /* 0x0000008003037836 */ /* 0x000fce0000000000 */
.L_x_57066:
[----:B------:R-:W-:Y:S05]  /*2900*/  BSYNC B0 ;  /* 0x0000000000007941 */ /* 0x000fea0003800000 */
.L_x_57065:
[----:B------:R-:W-:Y:S01]  /*2910*/  ULDC UR7, c[0x0][0x210] ;  /* 0x0000840000077ab9 */ /* 0x000fe20000000800 */
[----:B------:R-:W-:Y:S01]  /*2920*/  BSSY B0, `(.L_x_57070) ;  /* 0x0000143000007945 */ /* 0x000fe20003800000 */
[----:B------:R-:W-:-:S13]  /*2930*/  ISETP.GE.AND P0, PT, R3, UR7, PT ;  /* 0x0000000703007c0c */ /* 0x000fda000bf06270 */
[----:B------:R-:W-:Y:S05]  /*2940*/  @P0 BRA `(.L_x_57071) ;  /* 0x0000001400000947 */ /* 0x000fea0003800000 */
[----:B01----:R-:W0:Y:S01]  /*2950*/  LDC R4, c[0x0][0x218] ;  /* 0x00008600ff047b82 */ /* 0x003e220000000800 */
        /* <DEDUP_REMOVED lines=301> */
.L_x_57072:
        /* <DEDUP_REMOVED lines=11> */
[----:B------:R-:W-:Y:S01]  /*3ce0*/  IMAD.U32 R12, RZ, RZ, UR6 ;  /* 0x00000006ff0c7e24 */ /* 0x000fe2000f8e00ff */
[----:B------:R-:W-:-:S07]  /*3cf0*/  MOV R14, 0x3d10 ;  /* 0x00003d10000e7802 */ /* 0x000fce0000000f00 */
[----:B------:R-:W-:Y:S05]  /*3d00*/  CALL.REL.NOINC `($__internal_79_$__cuda_sm20_rem_u16) ;  /* 0x0000001400207944 */ /* 0x000fea0003c00000 */
[----:B------:R-:W-:-:S07]  /*3d10*/  PRMT R2, R13, 0x7610, R2 ;  /* 0x000076100d027816 */ /* 0x000fce0000000002 */
.L_x_57074:
[----:B------:R-:W-:Y:S05]  /*3d20*/  BSYNC B1 ;  /* 0x0000000000017941 */ /* 0x000fea0003800000 */
.L_x_57073:
[----:B------:R2:W-:Y:S01]  /*3d30*/  STG.E.U8 desc[UR4][R4.64], R2 ;  /* 0x0000000204007986 */ /* 0x0005e2000c101104 */
[----:B------:R-:W-:-:S07]  /*3d40*/  IADD3 R3, R3, 0x80, RZ ;  /* 0x0000008003037810 */ /* 0x000fce0007ffe0ff */
.L_x_57071:
[----:B------:R-:W-:Y:S05]  /*3d50*/  BSYNC B0 ;  /* 0x0000000000007941 */ /* 0x000fea0003800000 */
.L_x_57070:
[----:B------:R-:W-:Y:S02]  /*3d60*/  ULDC UR7, c[0x0][0x210] ;  /* 0x0000840000077ab9 */ /* 0x000fe40000000800 */
        /* <DEDUP_REMOVED lines=304> */
.L_x_57075:
        /* <DEDUP_REMOVED lines=15> */
.L_x_57077:
[----:B------:R-:W-:Y:S05]  /*5160*/  BSYNC B0 ;  /* 0x0000000000007941 */ /* 0x000fea0003800000 */
.L_x_57076:
[----:B------:R-:W-:Y:S01]  /*5170*/  STG.E.U8 desc[UR4][R2.64], R0 ;  /* 0x0000000002007986 */ /* 0x000fe2000c101104 */
[----:B------:R-:W-:Y:S05]  /*5180*/  EXIT ;  /* 0x000000000000794d */ /* 0x000fea0003800000 */
        .weak           $__internal_79_$__cuda_sm20_rem_u16
        .type           $__internal_79_$__cuda_sm20_rem_u16,@function
        .size           $__internal_79_$__cuda_sm20_rem_u16,(.L_x_57292 - $__internal_79_$__cuda_sm20_rem_u16)
$__internal_79_$__cuda_sm20_rem_u16:
        /* <DEDUP_REMOVED lines=12> */
[----:B------:R-:W-:Y:S01]  /*5250*/  FMUL.RZ R11, R8, R9 ;  /* 0x00000009080b7220 */ /* 0x000fe2000040c000 */
[----:B------:R-:W-:-:S05]  /*5260*/  HFMA2.MMA R9, -RZ, RZ, 0, 0 ;  /* 0x00000000ff097435 */ /* 0x000fca00000001ff */
[----:B------:R-:W0:Y:S02]  /*5270*/  F2I.U32.TRUNC.NTZ R11, R11 ;  /* 0x0000000b000b7305 */ /* 0x000e24000020f000 */
[----:B0-----:R-:W-:-:S04]  /*5280*/  LOP3.LUT R8, R11, 0xffff, RZ, 0xc0, !PT ;  /* 0x0000ffff0b087812 */ /* 0x001fc800078ec0ff */
[----:B------:R-:W-:-:S05]  /*5290*/  IADD3 R8, -R8, RZ, RZ ;  /* 0x000000ff08087210 */ /* 0x000fca0007ffe1ff */
[----:B------:R-:W-:Y:S01]  /*52a0*/  IMAD R13, R13, R8, R12 ;  /* 0x000000080d0d7224 */ /* 0x000fe200078e020c */
[----:B------:R-:W-:Y:S02]  /*52b0*/  MOV R8, R14 ;  /* 0x0000000e00087202 */ /* 0x000fe40000000f00 */
[----:B------:R-:W-:Y:S02]  /*52c0*/  @!P0 MOV R13, 0xffffffff ;  /* 0xffffffff000d8802 */ /* 0x000fe40000000f00 */
[----:B------:R-:W-:Y:S05]  /*52d0*/  RET.REL.NODEC R8 `(_ZN2at6native18elementwise_kernelILi128ELi4EZNS0_22gpu_kernel_impl_nocastINS0_13AUnaryFunctorIhhhZZZNS0_21remainder_kernel_cudaERNS_18TensorIteratorBaseEENKUlvE_clEvENKUlvE_clEvEUlhhE_EEEEvS5_RKT_EUliE_EEviT1_) ;  /* 0xffffffac08487950 */ /* 0x000fea0003c3ffff */
.L_x_57078:
        /* <DEDUP_REMOVED lines=10> */
.L_x_57292:


//--------------------- .text._ZN2at6native27unrolled_elementwise_kernelINS0_13AUnaryFunctorIhhhZZZNS0_21remainder_kernel_cudaERNS_18TensorIteratorBaseEENKUlvE_clEvENKUlvE_clEvEUlhhE_EESt5arrayIPcLm2EELi4E23TrivialOffsetCalculatorILi1EjESD_NS0_6memory15LoadWithoutCastENSE_16StoreWithoutCastEEEviT_T0_T2_T3_T4_T5_ --------------------------
	.section	.text._ZN2at6native27unrolled_elementwise_kernelINS0_13AUnaryFunctorIhhhZZZNS0_21remainder_kernel_cudaERNS_18TensorIteratorBaseEENKUlvE_clEvENKUlvE_clEvEUlhhE_EESt5arrayIPcLm2EELi4E23TrivialOffsetCalculatorILi1EjESD_NS0_6memory15LoadWithoutCastENSE_16StoreWithoutCastEEEviT_T0_T2_T3_T4_T5_,"ax",@progbits
	.align	128
        .global         _ZN2at6native27unrolled_elementwise_kernelINS0_13AUnaryFunctorIhhhZZZNS0_21remainder_kernel_cudaERNS_18TensorIteratorBaseEENKUlvE_clEvENKUlvE_clEvEUlhhE_EESt5arrayIPcLm2EELi4E23TrivialOffsetCalculatorILi1EjESD_NS0_6memory15LoadWithoutCastENSE_16StoreWithoutCastEEEviT_T0_T2_T3_T4_T5_
        .type           _ZN2at6native27unrolled_elementwise_kernelINS0_13AUnaryFunctorIhhhZZZNS0_21remainder_kernel_cudaERNS_18TensorIteratorBaseEENKUlvE_clEvENKUlvE_clEvEUlhhE_EESt5arrayIPcLm2EELi4E23TrivialOffsetCalculatorILi1EjESD_NS0_6memory15LoadWithoutCastENSE_16StoreWithoutCastEEEviT_T0_T2_T3_T4_T5_,@function
        .size           _ZN2at6native27unrolled_elementwise_kernelINS0_13AUnaryFunctorIhhhZZZNS0_21remainder_kernel_cudaERNS_18TensorIteratorBaseEENKUlvE_clEvENKUlvE_clEvEUlhhE_EESt5arrayIPcLm2EELi4E23TrivialOffsetCalculatorILi1EjESD_NS0_6memory15LoadWithoutCastENSE_16StoreWithoutCastEEEviT_T0_T2_T3_T4_T5_,(.L_x_57293 - _ZN2at6native27unrolled_elementwise_kernelINS0_13AUnaryFunctorIhhhZZZNS0_21remainder_kernel_cudaERNS_18TensorIteratorBaseEENKUlvE_clEvENKUlvE_clEvEUlhhE_EESt5arrayIPcLm2EELi4E23TrivialOffsetCalculatorILi1EjESD_NS0_6memory15LoadWithoutCastENSE_16StoreWithoutCastEEEviT_T0_T2_T3_T4_T5_)
        .other          _ZN2at6native27unrolled_elementwise_kernelINS0_13AUnaryFunctorIhhhZZZNS0_21remainder_kernel_cudaERNS_18TensorIteratorBaseEENKUlvE_clEvENKUlvE_clEvEUlhhE_EESt5arrayIPcLm2EELi4E23TrivialOffsetCalculatorILi1EjESD_NS0_6memory15LoadWithoutCastENSE_16StoreWithoutCastEEEviT_T0_T2_T3_T4_T5_,@"STO_CUDA_ENTRY STV_DEFAULT"
_ZN2at6native27unrolled_elementwise_kernelINS0_13AUnaryFunctorIhhhZZZNS0_21remainder_kernel_cudaERNS_18TensorIteratorBaseEENKUlvE_clEvENKUlvE_clEvEUlhhE_EESt5arrayIPcLm2EELi4E23TrivialOffsetCalculatorILi1EjESD_NS0_6memory15LoadWithoutCastENSE_16StoreWithoutCastEEEviT_T0_T2_T3_T4_T5_:
.text._ZN2at6native27unrolled_elementwise_kernelINS0_13AUnaryFunctorIhhhZZZNS0_21remainder_kernel_cudaERNS_18TensorIteratorBaseEENKUlvE_clEvENKUlvE_clEvEUlhhE_EESt5arrayIPcLm2EELi4E23TrivialOffsetCalculatorILi1EjESD_NS0_6memory15LoadWithoutCastENSE_16StoreWithoutCastEEEviT_T0_T2_T3_T4_T5_:
        /* <DEDUP_REMOVED lines=22> */
[----:B------:R-:W2:Y:S01]  /*0160*/  @!P2 LDC.64 R6, c[0x0][0x220] ;  /* 0x00008800ff06ab82 */ /* 0x000ea20000000a00 */
[----:B------:R-:W-:Y:S01]  /*0170*/  @!P2 VIADD R11, R11, 0x80 ;  /* 0x000000800b0ba836 */ /* 0x000fe20000000000 */
[----:B-1----:R-:W-:-:S04]  /*0180*/  @!P3 IADD3 R4, P4, R17, R4, RZ ;  /* 0x000000041104b210 */ /* 0x002fc80007f9e0ff */
[----:B------:R-:W-:-:S13]  /*0190*/  ISETP.GE.AND P1, PT, R11, R2, PT ;  /* 0x000000020b00720c */ /* 0x000fda0003f26270 */
[----:B------:R-:W1:Y:S01]  /*01a0*/  @!P1 LDC.64 R8, c[0x0][0x220] ;  /* 0x00008800ff089b82 */ /* 0x000e620000000a00 */
[----:B------:R-:W-:Y:S01]  /*01b0*/  @!P1 IMAD R15, R0, 0x200, R11 ;  /* 0x00000200000f9824 */ /* 0x000fe200078e020b */
[----:B--2---:R-:W-:Y:S01]  /*01c0*/  @!P2 IADD3 R6, P6, R19, R6, RZ ;  /* 0x000000061306a210 */ /* 0x004fe20007fde0ff */
[----:B------:R-:W-:-:S03]  /*01d0*/  @!P3 IMAD.X R5, RZ, RZ, R5, P4 ;  /* 0x000000ffff05b224 */ /* 0x000fc600020e0605 */
[----:B------:R-:W-:Y:S02]  /*01e0*/  @!P2 IADD3.X R7, RZ, R7, RZ, P6, !PT ;  /* 0x00000007ff07a210 */ /* 0x000fe400037fe4ff */
[----:B------:R0:W5:Y:S01]  /*01f0*/  @!P3 LDG.E.U8 R10, desc[UR4][R4.64] ;  /* 0x00000004040ab981 */ /* 0x000162000c1e1100 */
        /* <DEDUP_REMOVED lines=9> */
[----:B0----5:R-:W-:Y:S01]  /*0290*/  LOP3.LUT P1, R14, R16, 0xff, RZ, 0xc0, !PT ;  /* 0x000000ff100e7812 */ /* 0x021fe2000782c0ff */
[----:B------:R-:W-:-:S12]  /*02a0*/  IMAD.MOV.U32 R7, RZ, RZ, 0xff ;  /* 0x000000ffff077424 */ /* 0x000fd800078e00ff */
[----:B------:R-:W-:Y:S05]  /*02b0*/  @!P1 BRA `(.L_x_57080) ;  /* 0x0000000000109947 */ /* 0x000fea0003800000 */
[----:B------:R-:W-:Y:S01]  /*02c0*/  IMAD.U32 R5, RZ, RZ, UR6 ;  /* 0x00000006ff057e24 */ /* 0x000fe2000f8e00ff */
[----:B------:R-:W-:-:S07]  /*02d0*/  MOV R15, 0x2f0 ;  /* 0x000002f0000f7802 */ /* 0x000fce0000000f00 */
[----:B------:R-:W-:Y:S05]  /*02e0*/  CALL.REL.NOINC `($__internal_80_$__cuda_sm20_rem_u16) ;  /* 0x0000000400147944 */ /* 0x000fea0003c00000 */
[----:B------:R-:W-:-:S07]  /*02f0*/  PRMT R7, R14, 0x7610, R7 ;  /* 0x000076100e077816 */ /* 0x000fce0000000007 */
.L_x_57080:
[----:B------:R-:W-:Y:S05]  /*0300*/  BSYNC B0 ;  /* 0x0000000000007941 */ /* 0x000fea0003800000 */
.L_x_57079:
[----:B0-----:R-:W-:Y:S01]  /*0310*/  VIADD R5, R3, 0x80 ;  /* 0x0000008003057836 */ /* 0x001fe20000000000 */
[----:B------:R-:W-:Y:S04]  /*0320*/  BSSY B0, `(.L_x_57081) ;  /* 0x000000a000007945 */ /* 0x000fe80003800000 */
[----:B------:R-:W-:-:S13]  /*0330*/  ISETP.GE.AND P1, PT, R5, R2, PT ;  /* 0x000000020500720c */ /* 0x000fda0003f26270 */
[----:B------:R-:W-:Y:S05]  /*0340*/  @P1 BRA `(.L_x_57082) ;  /* 0x00000000001c1947 */ /* 0x000fea0003800000 */
[----:B-----5:R-:W-:Y:S01]  /*0350*/  LOP3.LUT P1, R14, R10, 0xff, RZ, 0xc0, !PT ;  /* 0x000000ff0a0e7812 */ /* 0x020fe2000782c0ff */
[----:B------:R-:W-:-:S12]  /*0360*/  IMAD.MOV.U32 R4, RZ, RZ, 0xff ;  /* 0x000000ffff047424 */ /* 0x000fd800078e00ff */
[----:B------:R-:W-:Y:S05]  /*0370*/  @!P1 BRA `(.L_x_57082) ;  /* 0x0000000000109947 */ /* 0x000fea0003800000 */
[----:B------:R-:W-:Y:S01]  /*0380*/  IMAD.U32 R5, RZ, RZ, UR6 ;  /* 0x00000006ff057e24 */ /* 0x000fe2000f8e00ff */
[----:B------:R-:W-:-:S07]  /*0390*/  MOV R15, 0x3b0 ;  /* 0x000003b0000f7802 */ /* 0x000fce0000000f00 */
[----:B------:R-:W-:Y:S05]  /*03a0*/  CALL.REL.NOINC `($__internal_80_$__cuda_sm20_rem_u16) ;  /* 0x0000000000e47944 */ /* 0x000fea0003c00000 */
[----:B------:R-:W-:-:S07]  /*03b0*/  PRMT R4, R14, 0x7610, R4 ;  /* 0x000076100e047816 */ /* 0x000fce0000000004 */
.L_x_57082:
[----:B------:R-:W-:Y:S05]  /*03c0*/  BSYNC B0 ;  /* 0x0000000000007941 */ /* 0x000fea0003800000 */
.L_x_57081:
[----:B------:R-:W-:Y:S01]  /*03d0*/  VIADD R5, R3, 0x100 ;  /* 0x0000010003057836 */ /* 0x000fe20000000000 */
[----:B------:R-:W-:Y:S04]  /*03e0*/  BSSY B0, `(.L_x_57083) ;  /* 0x000000a000007945 */ /* 0x000fe80003800000 */
[----:B------:R-:W-:-:S13]  /*03f0*/  ISETP.GE.AND P1, PT, R5, R2, PT ;  /* 0x000000020500720c */ /* 0x000fda0003f26270 */
[----:B------:R-:W-:Y:S05]  /*0400*/  @P1 BRA `(.L_x_57084) ;  /* 0x00000000001c1947 */ /* 0x000fea0003800000 */
[----:B-----5:R-:W-:Y:S01]  /*0410*/  LOP3.LUT P1, R14, R9, 0xff, RZ, 0xc0, !PT ;  /* 0x000000ff090e7812 */ /* 0x020fe2000782c0ff */
[----:B------:R-:W-:-:S12]  /*0420*/  HFMA2.MMA R6, -RZ, RZ, 0, 1.5199184417724609375e-05 ;  /* 0x000000ffff067435 */ /* 0x000fd800000001ff */
[----:B------:R-:W-:Y:S05]  /*0430*/  @!P1 BRA `(.L_x_57084) ;  /* 0x0000000000109947 */ /* 0x000fea0003800000 */
[----:B------:R-:W-:Y:S01]  /*0440*/  IMAD.U32 R5, RZ, RZ, UR6 ;  /* 0x00000006ff057e24 */ /* 0x000fe2000f8e00ff */
[----:B------:R-:W-:-:S07]  /*0450*/  MOV R15, 0x470 ;  /* 0x00000470000f7802 */ /* 0x000fce0000000f00 */
[----:B------:R-:W-:Y:S05]  /*0460*/  CALL.REL.NOINC `($__internal_80_$__cuda_sm20_rem_u16) ;  /* 0x0000000000b47944 */ /* 0x000fea0003c00000 */
[----:B------:R-:W-:-:S07]  /*0470*/  PRMT R6, R14, 0x7610, R6 ;  /* 0x000076100e067816 */ /* 0x000fce0000000006 */
.L_x_57084:
[----:B------:R-:W-:Y:S05]  /*0480*/  BSYNC B0 ;  /* 0x0000000000007941 */ /* 0x000fea0003800000 */
.L_x_57083:
[----:B------:R-:W-:Y:S01]  /*0490*/  VIADD R5, R3, 0x180 ;  /* 0x0000018003057836 */ /* 0x000fe20000000000 */
        /* <DEDUP_REMOVED lines=10> */
.L_x_57086:
[----:B------:R-:W-:Y:S05]  /*0540*/  BSYNC B0 ;  /* 0x0000000000007941 */ /* 0x000fea0003800000 */
.L_x_57085:
[----:B------:R-:W0:Y:S01]  /*0550*/  @!P0 S2R R13, SR_TID.X ;  /* 0x00000000000d8919 */ /* 0x000e220000002100 */
[----:B-----5:R-:W1:Y:S01]  /*0560*/  @!P0 LDC.64 R10, c[0x0][0x218] ;  /* 0x00008600ff0a8b82 */ /* 0x020e620000000a00 */
[----:B------:R-:W-:Y:S01]  /*0570*/  BSSY B0, `(.L_x_57087) ;  /* 0x0000014000007945 */ /* 0x000fe20003800000 */
[----:B0-----:R-:W-:Y:S02]  /*0580*/  @!P0 IMAD R9, R0, 0x200, R13 ;  /* 0x0000020000098824 */ /* 0x001fe400078e020d */
[----:B------:R-:W-:-:S03]  /*0590*/  @!P0 VIADD R3, R13, 0x80 ;  /* 0x000000800d038836 */ /* 0x000fc60000000000 */
[----:B-1----:R-:W-:Y:S02]  /*05a0*/  @!P0 IADD3 R8, P2, R9, R10, RZ ;  /* 0x0000000a09088210 */ /* 0x002fe40007f5e0ff */
[----:B------:R-:W-:-:S03]  /*05b0*/  ISETP.GE.AND P1, PT, R3, R2, PT ;  /* 0x000000020300720c */ /* 0x000fc60003f26270 */
[----:B------:R-:W-:-:S05]  /*05c0*/  @!P0 IMAD.X R9, RZ, RZ, R11, P2 ;  /* 0x000000ffff098224 */ /* 0x000fca00010e060b */
[----:B------:R0:W-:Y:S05]  /*05d0*/  @!P0 STG.E.U8 desc[UR4][R8.64], R7 ;  /* 0x0000000708008986 */ /* 0x0001ea000c101104 */
[----:B------:R-:W-:Y:S05]  /*05e0*/  @P1 BRA `(.L_x_57088) ;  /* 0x0000000000301947 */ /* 0x000fea0003800000 */
[----:B0-----:R-:W-:Y:S01]  /*05f0*/  LEA R8, R0, R3, 0x9 ;  /* 0x0000000300087211 */ /* 0x001fe200078e48ff */
[----:B------:R-:W-:Y:S01]  /*0600*/  VIADD R3, R3, 0x80 ;  /* 0x0000008003037836 */ /* 0x000fe20000000000 */
[----:B------:R-:W-:Y:S02]  /*0610*/  ULDC.64 UR6, c[0x0][0x218] ;  /* 0x0000860000067ab9 */ /* 0x000fe40000000a00 */
        /* <DEDUP_REMOVED lines=9> */
.L_x_57088:
[----:B------:R-:W-:Y:S05]  /*06b0*/  BSYNC B0 ;  /* 0x0000000000007941 */ /* 0x000fea0003800000 */
.L_x_57087:
        /* <DEDUP_REMOVED lines=8> */
        .weak           $__internal_80_$__cuda_sm20_rem_u16
        .type           $__internal_80_$__cuda_sm20_rem_u16,@function
        .size           $__internal_80_$__cuda_sm20_rem_u16,(.L_x_57293 - $__internal_80_$__cuda_sm20_rem_u16)
$__internal_80_$__cuda_sm20_rem_u16:
        /* <DEDUP_REMOVED lines=20> */
[----:B------:R-:W-:Y:S05]  /*0880*/  RET.REL.NODEC R12 `(_ZN2at6native27unrolled_elementwise_kernelINS0_13AUnaryFunctorIhhhZZZNS0_21remainder_kernel_cudaERNS_18TensorIteratorBaseEENKUlvE_clEvENKUlvE_clEvEUlhhE_EESt5arrayIPcLm2EELi4E23TrivialOffsetCalculatorILi1EjESD_NS0_6memory15LoadWithoutCastENSE_16StoreWithoutCastEEEviT_T0_T2_T3_T4_T5_) ;  /* 0xfffffff40cdc7950 */ /* 0x000fea0003c3ffff */
.L_x_57089:
        /* <DEDUP_REMOVED lines=15> */
.L_x_57293:


//--------------------- .text._ZN2at6native29vectorized_elementwise_kernelILi2ENS0_13AUnaryFunctorIhhhZZZNS0_21remainder_kernel_cudaERNS_18TensorIteratorBaseEENKUlvE_clEvENKUlvE_clEvEUlhhE_EESt5arrayIPcLm2EEEEviT0_T1_ --------------------------
	.section	.text._ZN2at6native29vectorized_elementwise_kernelILi2ENS0_13AUnaryFunctorIhhhZZZNS0_21remainder_kernel_cudaERNS_18TensorIteratorBaseEENKUlvE_clEvENKUlvE_clEvEUlhhE_EESt5arrayIPcLm2EEEEviT0_T1_,"ax",@progbits
	.align	128
        .global         _ZN2at6native29vectorized_elementwise_kernelILi2ENS0_13AUnaryFunctorIhhhZZZNS0_21remainder_kernel_cudaERNS_18TensorIteratorBaseEENKUlvE_clEvENKUlvE_clEvEUlhhE_EESt5arrayIPcLm2EEEEviT0_T1_
        .type           _ZN2at6native29vectorized_elementwise_kernelILi2ENS0_13AUnaryFunctorIhhhZZZNS0_21remainder_kernel_cudaERNS_18TensorIteratorBaseEENKUlvE_clEvENKUlvE_clEvEUlhhE_EESt5arrayIPcLm2EEEEviT0_T1_,@function
        .size           _ZN2at6native29vectorized_elementwise_kernelILi2ENS0_13AUnaryFunctorIhhhZZZNS0_21remainder_kernel_cudaERNS_18TensorIteratorBaseEENKUlvE_clEvENKUlvE_clEvEUlhhE_EESt5arrayIPcLm2EEEEviT0_T1_,(.L_x_57294 - _ZN2at6native29vectorized_elementwise_kernelILi2ENS0_13AUnaryFunctorIhhhZZZNS0_21remainder_kernel_cudaERNS_18TensorIteratorBaseEENKUlvE_clEvENKUlvE_clEvEUlhhE_EESt5arrayIPcLm2EEEEviT0_T1_)
        .other          _ZN2at6native29vectorized_elementwise_kernelILi2ENS0_13AUnaryFunctorIhhhZZZNS0_21remainder_kernel_cudaERNS_18TensorIteratorBaseEENKUlvE_clEvENKUlvE_clEvEUlhhE_EESt5arrayIPcLm2EEEEviT0_T1_,@"STO_CUDA_ENTRY STV_DEFAULT"
_ZN2at6native29vectorized_elementwise_kernelILi2ENS0_13AUnaryFunctorIhhhZZZNS0_21remainder_kernel_cudaERNS_18TensorIteratorBaseEENKUlvE_clEvENKUlvE_clEvEUlhhE_EESt5arrayIPcLm2EEEEviT0_T1_:
.text._ZN2at6native29vectorized_elementwise_kernelILi2ENS0_13AUnaryFunctorIhhhZZZNS0_21remainder_kernel_cudaERNS_18TensorIteratorBaseEENKUlvE_clEvENKUlvE_clEvEUlhhE_EESt5arrayIPcLm2EEEEviT0_T1_:
        /* <DEDUP_REMOVED lines=14> */
[----:B------:R-:W-:Y:S02]  /*00e0*/  IMAD.U32 R15, RZ, RZ, UR6 ;  /* 0x00000006ff0f7e24 */ /* 0x000fe4000f8e00ff */
[----:B0-----:R-:W-:-:S05]  /*00f0*/  IMAD.WIDE.U32 R14, R5, 0x2, R14 ;  /* 0x00000002050e7825 */ /* 0x001fca00078e000e */
[----:B------:R-:W2:Y:S04]  /*0100*/  LDG.E.U16 R6, desc[UR8][R14.64] ;  /* 0x000000080e067981 */ /* 0x000ea8000c1e1500 */
[----:B------:R-:W3:Y:S04]  /*0110*/  LDG.E.U16 R12, desc[UR8][R14.64+0x100] ;  /* 0x000100080e0c7981 */ /* 0x000ee8000c1e1500 */
[----:B------:R-:W4:Y:S04]  /*0120*/  LDG.E.U16 R9, desc[UR8][R14.64+0x200] ;  /* 0x000200080e097981 */ /* 0x000f28000c1e1500 */
[----:B------:R-:W5:Y:S01]  /*0130*/  LDG.E.U16 R0, desc[UR8][R14.64+0x300] ;  /* 0x000300080e007981 */ /* 0x000f62000c1e1500 */
[----:B------:R-:W-:Y:S01]  /*0140*/  BSSY B0, `(.L_x_57091) ;  /* 0x0000011000007945 */ /* 0x000fe20003800000 */
[----:B------:R-:W-:-:S02]  /*0150*/  IMAD.MOV.U32 R4, RZ, RZ, 0xff ;  /* 0x000000ffff047424 */ /* 0x000fc400078e00ff */
[----:B------:R-:W-:Y:S01]  /*0160*/  IMAD.MOV.U32 R3, RZ, RZ, 0xff ;  /* 0x000000ffff037424 */ /* 0x000fe200078e00ff */
[C---:B--2---:R-:W-:Y:S02]  /*0170*/  PRMT R13, R6.reuse, 0x7770, RZ ;  /* 0x00007770060d7816 */ /* 0x044fe400000000ff */
[----:B------:R-:W-:Y:S02]  /*0180*/  PRMT R6, R6, 0x7771, RZ ;  /* 0x0000777106067816 */ /* 0x000fe400000000ff */
[----:B------:R-:W-:Y:S02]  /*0190*/  ISETP.NE.AND P0, PT, R13, RZ, PT ;  /* 0x000000ff0d00720c */ /* 0x000fe40003f05270 */
[C---:B---3--:R-:W-:Y:S02]  /*01a0*/  PRMT R11, R12.reuse, 0x7770, RZ ;  /* 0x000077700c0b7816 */ /* 0x048fe400000000ff */
[----:B----4-:R-:W-:Y:S02]  /*01b0*/  PRMT R8, R9, 0x7770, RZ ;  /* 0x0000777009087816 */ /* 0x010fe400000000ff */
[----:B------:R-:W-:-:S02]  /*01c0*/  PRMT R12, R12, 0x7771, RZ ;  /* 0x000077710c0c7816 */ /* 0x000fc400000000ff */
[C---:B-----5:R-:W-:Y:S02]  /*01d0*/  PRMT R2, R0.reuse, 0x7770, RZ ;  /* 0x0000777000027816 */ /* 0x060fe400000000ff */
[----:B------:R-:W-:Y:S02]  /*01e0*/  PRMT R9, R9, 0x7771, RZ ;  /* 0x0000777109097816 */ /* 0x000fe400000000ff */
[----:B------:R-:W-:Y:S01]  /*01f0*/  PRMT R0, R0, 0x7771, RZ ;  /* 0x0000777100007816 */ /* 0x000fe200000000ff */
[----:B------:R-:W-:Y:S06]  /*0200*/  @!P0 BRA `(.L_x_57092) ;  /* 0x0000000000108947 */ /* 0x000fec0003800000 */
[----:B------:R-:W-:Y:S01]  /*0210*/  IMAD.U32 R14, RZ, RZ, UR10 ;  /* 0x0000000aff0e7e24 */ /* 0x000fe2000f8e00ff */
[----:B------:R-:W-:-:S07]  /*0220*/  MOV R10, 0x240 ;  /* 0x00000240000a7802 */ /* 0x000fce0000000f00 */
[----:B------:R-:W-:Y:S05]  /*0230*/  CALL.REL.NOINC `($__internal_81_$__cuda_sm20_rem_u16) ;  /* 0x0000001000e47944 */ /* 0x000fea0003c00000 */
[----:B------:R-:W-:-:S07]  /*0240*/  PRMT R3, R13, 0x7610, R3 ;  /* 0x000076100d037816 */ /* 0x000fce0000000003 */
.L_x_57092:
[----:B------:R-:W-:Y:S05]  /*0250*/  BSYNC B0 ;  /* 0x0000000000007941 */ /* 0x000fea0003800000 */
.L_x_57091:
[----:B------:R-:W-:Y:S01]  /*0260*/  ISETP.NE.AND P0, PT, R6, RZ, PT ;  /* 0x000000ff0600720c */ /* 0x000fe20003f05270 */
[----:B------:R-:W-:-:S12]  /*0270*/  BSSY B0, `(.L_x_57093) ;  /* 0x0000007000007945 */ /* 0x000fd80003800000 */
[----:B------:R-:W-:Y:S05]  /*0280*/  @!P0 BRA `(.L_x_57094) ;  /* 0x0000000000148947 */ /* 0x000fea0003800000 */
[----:B------:R-:W-:Y:S01]  /*0290*/  IMAD.MOV.U32 R13, RZ, RZ, R6 ;  /* 0x000000ffff0d7224 */ /* 0x000fe200078e0006 */
[----:B------:R-:W-:Y:S01]  /*02a0*/  MOV R10, 0x2d0 ;  /* 0x000002d0000a7802 */ /* 0x000fe20000000f00 */
[----:B------:R-:W-:-:S07]  /*02b0*/  IMAD.U32 R14, RZ, RZ, UR10 ;  /* 0x0000000aff0e7e24 */ /* 0x000fce000f8e00ff */
[----:B------:R-:W-:Y:S05]  /*02c0*/  CALL.REL.NOINC `($__internal_81_$__cuda_sm20_rem_u16) ;  /* 0x0000001000c07944 */ /* 0x000fea0003c00000 */
[----:B------:R-:W-:-:S07]  /*02d0*/  PRMT R4, R13, 0x7610, R4 ;  /* 0x000076100d047816 */ /* 0x000fce0000000004 */
.L_x_57094:
[----:B------:R-:W-:Y:S05]  /*02e0*/  BSYNC B0 ;  /* 0x0000000000007941 */ /* 0x000fea0003800000 */
.L_x_57093:
[----:B------:R-:W-:Y:S01]  /*02f0*/  ISETP.NE.AND P0, PT, R11, RZ, PT ;  /* 0x000000ff0b00720c */ /* 0x000fe20003f05270 */
[----:B------:R-:W-:Y:S01]  /*0300*/  BSSY B0, `(.L_x_57095) ;  /* 0x0000009000007945 */ /* 0x000fe20003800000 */
[----:B------:R-:W-:Y:S02]  /*0310*/  IMAD.MOV.U32 R6, RZ, RZ, 0xff ;  /* 0x000000ffff067424 */ /* 0x000fe400078e00ff */
[----:B------:R-:W-:-:S09]  /*0320*/  IMAD.MOV.U32 R7, RZ, RZ, 0xff ;  /* 0x000000ffff077424 */ /* 0x000fd200078e00ff */
[----:B------:R-:W-:Y:S05]  /*0330*/  @!P0 BRA `(.L_x_57096) ;  /* 0x0000000000148947 */ /* 0x000fea0003800000 */
[----:B------:R-:W-:Y:S01]  /*0340*/  IMAD.MOV.U32 R13, RZ, RZ, R11 ;  /* 0x000000ffff0d7224 */ /* 0x000fe200078e000b */
[----:B------:R-:W-:Y:S01]  /*0350*/  MOV R10, 0x380 ;  /* 0x00000380000a7802 */ /* 0x000fe20000000f00 */
[----:B------:R-:W-:-:S07]  /*0360*/  IMAD.U32 R14, RZ, RZ, UR10 ;  /* 0x0000000aff0e7e24 */ /* 0x000fce000f8e00ff */
[----:B------:R-:W-:Y:S05]  /*0370*/  CALL.REL.NOINC `($__internal_81_$__cuda_sm20_rem_u16) ;  /* 0x0000001000947944 */ /* 0x000fea0003c00000 */
[----:B------:R-:W-:-:S07]  /*0380*/  PRMT R7, R13, 0x7610, R7 ;  /* 0x000076100d077816 */ /* 0x000fce0000000007 */
.L_x_57096:
[----:B------:R-:W-:Y:S05]  /*0390*/  BSYNC B0 ;  /* 0x0000000000007941 */ /* 0x000fea0003800000 */
.L_x_57095:
        /* <DEDUP_REMOVED lines=8> */
.L_x_57098:
[----:B------:R-:W-:Y:S05]  /*0420*/  BSYNC B0 ;  /* 0x0000000000007941 */ /* 0x000fea0003800000 */
.L_x_57097:
        /* <DEDUP_REMOVED lines=10> */
.L_x_57100:
[----:B------:R-:W-:Y:S05]  /*04d0*/  BSYNC B0 ;  /* 0x0000000000007941 */ /* 0x000fea0003800000 */
.L_x_57099:
        /* <DEDUP_REMOVED lines=8> */
.L_x_57102:
[----:B------:R-:W-:Y:S05]  /*0560*/  BSYNC B0 ;  /* 0x0000000000007941 */ /* 0x000fea0003800000 */
.L_x_57101:
        /* <DEDUP_REMOVED lines=10> */
.L_x_57104:
[----:B------:R-:W-:Y:S05]  /*0610*/  BSYNC B0 ;  /* 0x0000000000007941 */ /* 0x000fea0003800000 */
.L_x_57103:
        /* <DEDUP_REMOVED lines=8> */
.L_x_57106:
[----:B------:R-:W-:Y:S05]  /*06a0*/  BSYNC B0 ;  /* 0x0000000000007941 */ /* 0x000fea0003800000 */
.L_x_57105:
        /* <DEDUP_REMOVED lines=15> */
.L_x_57090:
        /* <DEDUP_REMOVED lines=25> */
[C---:B------:R-:W-:Y:S01]  /*0930*/  @!P3 VIADD R27, R10.reuse, UR4 ;  /* 0x000000040a1bbc36 */ /* 0x040fe20008000000 */
        /* <DEDUP_REMOVED lines=24> */
[----:B------:R-:W5:Y:S01]  /*0ac0*/  @!P2 LDG.E.U8 R2, desc[UR8][R20.64] ;  /* 0x000000081402a981 */ /* 0x000f62000c1e1100 */
[----:B------:R-:W-:-:S02]  /*0ad0*/  @!P4 IADD3 R16, P2, R25, R16, RZ ;  /* 0x000000101910c210 */ /* 0x000fc40007f5e0ff */
        /* <DEDUP_REMOVED lines=15> */
[----:B-1---5:R-:W-:Y:S01]  /*0bd0*/  LOP3.LUT P1, R13, R5, 0xff, RZ, 0xc0, !PT ;  /* 0x000000ff050d7812 */ /* 0x022fe2000782c0ff */
[----:B------:R-:W-:-:S12]  /*0be0*/  IMAD.MOV.U32 R5, RZ, RZ, 0xff ;  /* 0x000000ffff057424 */ /* 0x000fd800078e00ff */
[----:B------:R-:W-:Y:S05]  /*0bf0*/  @!P1 BRA `(.L_x_57108) ;  /* 0x0000000000109947 */ /* 0x000fea0003800000 */
[----:B------:R-:W-:Y:S01]  /*0c00*/  IMAD.U32 R14, RZ, RZ, UR10 ;  /* 0x0000000aff0e7e24 */ /* 0x000fe2000f8e00ff */
[----:B------:R-:W-:-:S07]  /*0c10*/  MOV R10, 0xc30 ;  /* 0x00000c30000a7802 */ /* 0x000fce0000000f00 */
[----:B------:R-:W-:Y:S05]  /*0c20*/  CALL.REL.NOINC `($__internal_81_$__cuda_sm20_rem_u16) ;  /* 0x0000000800687944 */ /* 0x000fea0003c00000 */
[----:B------:R-:W-:-:S07]  /*0c30*/  PRMT R5, R13, 0x7610, R5 ;  /* 0x000076100d057816 */ /* 0x000fce0000000005 */
.L_x_57108:
[----:B------:R-:W-:Y:S05]  /*0c40*/  BSYNC B0 ;  /* 0x0000000000007941 */ /* 0x000fea0003800000 */
.L_x_57107:
[----:B------:R-:W-:Y:S01]  /*0c50*/  VIADD R10, R8, 0x80 ;  /* 0x00000080080a7836 */ /* 0x000fe20000000000 */
[----:B------:R-:W-:Y:S04]  /*0c60*/  BSSY B0, `(.L_x_57109) ;  /* 0x000000a000007945 */ /* 0x000fe80003800000 */
[----:B------:R-:W-:-:S13]  /*0c70*/  ISETP.GE.AND P1, PT, R10, R9, PT ;  /* 0x000000090a00720c */ /* 0x000fda0003f26270 */
        /* <DEDUP_REMOVED lines=8> */
.L_x_57110:
[----:B------:R-:W-:Y:S05]  /*0d00*/  BSYNC B0 ;  /* 0x0000000000007941 */ /* 0x000fea0003800000 */
.L_x_57109:
        /* <DEDUP_REMOVED lines=11> */
.L_x_57112:
[----:B------:R-:W-:Y:S05]  /*0dc0*/  BSYNC B0 ;  /* 0x0000000000007941 */ /* 0x000fea0003800000 */
.L_x_57111:
        /* <DEDUP_REMOVED lines=11> */
.L_x_57114:
[----:B------:R-:W-:Y:S05]  /*0e80*/  BSYNC B0 ;  /* 0x0000000000007941 */ /* 0x000fea0003800000 */
.L_x_57113:
        /* <DEDUP_REMOVED lines=11> */
.L_x_57116:
[----:B------:R-:W-:Y:S05]  /*0f40*/  BSYNC B0 ;  /* 0x0000000000007941 */ /* 0x000fea0003800000 */
.L_x_57115:
        /* <DEDUP_REMOVED lines=11> */
.L_x_57118:
[----:B------:R-:W-:Y:S05]  /*1000*/  BSYNC B0 ;  /* 0x0000000000007941 */ /* 0x000fea0003800000 */
.L_x_57117:
        /* <DEDUP_REMOVED lines=11> */
.L_x_57120:
[----:B------:R-:W-:Y:S05]  /*10c0*/  BSYNC B0 ;  /* 0x0000000000007941 */ /* 0x000fea0003800000 */
.L_x_57119:
        /* <DEDUP_REMOVED lines=11> */
.L_x_57122:
[----:B------:R-:W-:Y:S05]  /*1180*/  BSYNC B0 ;  /* 0x0000000000007941 */ /* 0x000fea0003800000 */
.L_x_57121:
[----:B------:R-:W0:Y:S01]  /*1190*/  @!P0 S2R R10, SR_TID.X ;  /* 0x00000000000a8919 */ /* 0x000e220000002100 */
[----:B-1----:R-:W1:Y:S01]  /*11a0*/  @!P0 LDC.64 R14, c[0x0][0x218] ;  /* 0x00008600ff0e8b82 */ /* 0x002e620000000a00 */
[----:B------:R-:W-:Y:S04]  /*11b0*/  BSSY B0, `(.L_x_57123) ;  /* 0x0000038000007945 */ /* 0x000fe80003800000 */
[----:B------:R-:W-:Y:S01]  /*11c0*/  BSSY B1, `(.L_x_57124) ;  /* 0x000002f000017945 */ /* 0x000fe20003800000 */
[C---:B0-----:R-:W-:Y:S02]  /*11d0*/  @!P0 VIADD R13, R10.reuse, UR4 ;  /* 0x000000040a0d8c36 */ /* 0x041fe40008000000 */
[----:B------:R-:W-:-:S03]  /*11e0*/  @!P0 VIADD R8, R10, 0x80 ;  /* 0x000000800a088836 */ /* 0x000fc60000000000 */
[----:B-1----:R-:W-:-:S05]  /*11f0*/  @!P0 IADD3 R12, P1, R13, R14, RZ ;  /* 0x0000000e0d0c8210 */ /* 0x002fca0007f3e0ff */
[----:B------:R-:W-:-:S05]  /*1200*/  @!P0 IMAD.X R13, RZ, RZ, R15, P1 ;  /* 0x000000ffff0d8224 */ /* 0x000fca00008e060f */
[----:B-----5:R0:W-:Y:S01]  /*1210*/  @!P0 STG.E.U8 desc[UR8][R12.64], R5 ;  /* 0x000000050c008986 */ /* 0x0201e2000c101108 */
        /* <DEDUP_REMOVED lines=16> */
.L_x_57125:
        /* <DEDUP_REMOVED lines=8> */
.L_x_57126:
        /* <DEDUP_REMOVED lines=8> */
.L_x_57127:
        /* <DEDUP_REMOVED lines=9> */
.L_x_57128:
[----:B------:R-:W-:Y:S05]  /*14b0*/  BSYNC B1 ;  /* 0x0000000000017941 */ /* 0x000fea0003800000 */
.L_x_57124:
[----:B------:R-:W-:-:S13]  /*14c0*/  ISETP.GE.AND P0, PT, R8, R9, PT ;  /* 0x000000090800720c */ /* 0x000fda0003f06270 */
[----:B01----:R-:W0:Y:S01]  /*14d0*/  @!P0 LDC.64 R4, c[0x0][0x218] ;  /* 0x00008600ff048b82 */ /* 0x003e220000000a00 */
[C---:B--2---:R-:W-:Y:S02]  /*14e0*/  @!P0 VIADD R3, R8.reuse, UR4 ;  /* 0x0000000408038c36 */ /* 0x044fe40008000000 */
[----:B------:R-:W-:-:S03]  /*14f0*/  @!P0 VIADD R8, R8, 0x80 ;  /* 0x0000008008088836 */ /* 0x000fc60000000000 */
[----:B0-----:R-:W-:-:S05]  /*1500*/  @!P0 IADD3 R2, P1, R3, R4, RZ ;  /* 0x0000000403028210 */ /* 0x001fca0007f3e0ff */
[----:B------:R-:W-:-:S05]  /*1510*/  @!P0 IMAD.X R3, RZ, RZ, R5, P1 ;  /* 0x000000ffff038224 */ /* 0x000fca00008e0605 */
[----:B------:R2:W-:Y:S03]  /*1520*/  @!P0 STG.E.U8 desc[UR8][R2.64], R7 ;  /* 0x0000000702008986 */ /* 0x0005e6000c101108 */
.L_x_57129:
[----:B------:R-:W-:Y:S05]  /*1530*/  BSYNC B0 ;  /* 0x0000000000007941 */ /* 0x000fea0003800000 */
.L_x_57123:
        /* <DEDUP_REMOVED lines=9> */
        .weak           $__internal_81_$__cuda_sm20_rem_u16
        .type           $__internal_81_$__cuda_sm20_rem_u16,@function
        .size           $__internal_81_$__cuda_sm20_rem_u16,(.L_x_57294 - $__internal_81_$__cuda_sm20_rem_u16)
$__internal_81_$__cuda_sm20_rem_u16:
[----:B------:R-:W0:Y:S01]  /*15d0*/  I2F.U16 R16, R13 ;  /* 0x0000000d00107306 */ /* 0x000e220000101000 */
[----:B------:R-:W-:Y:S02]  /*15e0*/  IMAD.MOV.U32 R15, RZ, RZ, 0x4b800000 ;  /* 0x4b800000ff0f7424 */ /* 0x000fe400078e00ff */
        /* <DEDUP_REMOVED lines=18> */
[----:B------:R-:W-:Y:S05]  /*1710*/  RET.REL.NODEC R16 `(_ZN2at6native29vectorized_elementwise_kernelILi2ENS0_13AUnaryFunctorIhhhZZZNS0_21remainder_kernel_cudaERNS_18TensorIteratorBaseEENKUlvE_clEvENKUlvE_clEvEUlhhE_EESt5arrayIPcLm2EEEEviT0_T1_) ;  /* 0xffffffe810387950 */ /* 0x000fea0003c3ffff */
.L_x_57130:
        /* <DEDUP_REMOVED lines=14> */
.L_x_57294:


//--------------------- .text._ZN2at6native29vectorized_elementwise_kernelILi4ENS0_13AUnaryFunctorIhhhZZZNS0_21remainder_kernel_cudaERNS_18TensorIteratorBaseEENKUlvE_clEvENKUlvE_clEvEUlhhE_EESt5arrayIPcLm2EEEEviT0_T1_ --------------------------
	.section	.text._ZN2at6native29vectorized_elementwise_kernelILi4ENS0_13AUnaryFunctorIhhhZZZNS0_21remainder_kernel_cudaERNS_18TensorIteratorBaseEENKUlvE_clEvENKUlvE_clEvEUlhhE_EESt5arrayIPcLm2EEEEviT0_T1_,"ax",@progbits
	.align	128
        .global         _ZN2at6native29vectorized_elementwise_kernelILi4ENS0_13AUnaryFunctorIhhhZZZNS0_21remainder_kernel_cudaERNS_18TensorIteratorBaseEENKUlvE_clEvENKUlvE_clEvEUlhhE_EESt5arrayIPcLm2EEEEviT0_T1_
        .type           _ZN2at6native29vectorized_elementwise_kernelILi4ENS0_13AUnaryFunctorIhhhZZZNS0_21remainder_kernel_cudaERNS_18TensorIteratorBaseEENKUlvE_clEvENKUlvE_clEvEUlhhE_EESt5arrayIPcLm2EEEEviT0_T1_,@function
        .size           _ZN2at6native29vectorized_elementwise_kernelILi4ENS0_13AUnaryFunctorIhhhZZZNS0_21remainder_kernel_cudaERNS_18TensorIteratorBaseEENKUlvE_clEvENKUlvE_clEvEUlhhE_EESt5arrayIPcLm2EEEEviT0_T1_,(.L_x_57295 - _ZN2at6native29vectorized_elementwise_kernelILi4ENS0_13AUnaryFunctorIhhhZZZNS0_21remainder_kernel_cudaERNS_18TensorIteratorBaseEENKUlvE_clEvENKUlvE_clEvEUlhhE_EESt5arrayIPcLm2EEEEviT0_T1_)
        .other          _ZN2at6native29vectorized_elementwise_kernelILi4ENS0_13AUnaryFunctorIhhhZZZNS0_21remainder_kernel_cudaERNS_18TensorIteratorBaseEENKUlvE_clEvENKUlvE_clEvEUlhhE_EESt5arrayIPcLm2EEEEviT0_T1_,@"STO_CUDA_ENTRY STV_DEFAULT"
_ZN2at6native29vectorized_elementwise_kernelILi4ENS0_13AUnaryFunctorIhhhZZZNS0_21remainder_kernel_cudaERNS_18TensorIteratorBaseEENKUlvE_clEvENKUlvE_clEvEUlhhE_EESt5arrayIPcLm2EEEEviT0_T1_:
.text._ZN2at6native29vectorized_elementwise_kernelILi4ENS0_13AUnaryFunctorIhhhZZZNS0_21remainder_kernel_cudaERNS_18TensorIteratorBaseEENKUlvE_clEvENKUlvE_clEvEUlhhE_EESt5arrayIPcLm2EEEEviT0_T1_:
        /* <DEDUP_REMOVED lines=16> */
[----:B------:R-:W2:Y:S04]  /*0100*/  LDG.E R12, desc[UR8][R14.64] ;  /* 0x000000080e0c7981 */ /* 0x000ea8000c1e1900 */
[----:B------:R-:W3:Y:S01]  /*0110*/  LDG.E R0, desc[UR8][R14.64+0x200] ;  /* 0x000200080e007981 */ /* 0x000ee2000c1e1900 */
[----:B------:R-:W-:Y:S01]  /*0120*/  BSSY B0, `(.L_x_57132) ;  /* 0x0000011000007945 */ /* 0x000fe20003800000 */
[----:B------:R-:W-:Y:S02]  /*0130*/  IMAD.MOV.U32 R4, RZ, RZ, 0xff ;  /* 0x000000ffff047424 */ /* 0x000fe400078e00ff */
[----:B------:R-:W-:Y:S01]  /*0140*/  IMAD.MOV.U32 R3, RZ, RZ, 0xff ;  /* 0x000000ffff037424 */ /* 0x000fe200078e00ff */
[C---:B--2---:R-:W-:Y:S02]  /*0150*/  PRMT R13, R12.reuse, 0x7770, RZ ;  /* 0x000077700c0d7816 */ /* 0x044fe400000000ff */
[----:B------:R-:W-:-:S02]  /*0160*/  PRMT R6, R12, 0x7771, RZ ;  /* 0x000077710c067816 */ /* 0x000fc400000000ff */
[----:B------:R-:W-:Y:S02]  /*0170*/  ISETP.NE.AND P0, PT, R13, RZ, PT ;  /* 0x000000ff0d00720c */ /* 0x000fe40003f05270 */
[----:B------:R-:W-:Y:S02]  /*0180*/  PRMT R11, R12, 0x7772, RZ ;  /* 0x000077720c0b7816 */ /* 0x000fe400000000ff */
[C---:B---3--:R-:W-:Y:S02]  /*0190*/  PRMT R8, R0.reuse, 0x7770, RZ ;  /* 0x0000777000087816 */ /* 0x048fe400000000ff */
[C---:B------:R-:W-:Y:S02]  /*01a0*/  PRMT R9, R0.reuse, 0x7771, RZ ;  /* 0x0000777100097816 */ /* 0x040fe400000000ff */
[----:B------:R-:W-:Y:S02]  /*01b0*/  PRMT R2, R0, 0x7772, RZ ;  /* 0x0000777200027816 */ /* 0x000fe400000000ff */
[----:B------:R-:W-:-:S02]  /*01c0*/  PRMT R12, R12, 0x7773, RZ ;  /* 0x000077730c0c7816 */ /* 0x000fc400000000ff */
[----:B------:R-:W-:Y:S01]  /*01d0*/  PRMT R0, R0, 0x7773, RZ ;  /* 0x0000777300007816 */ /* 0x000fe200000000ff */
[----:B------:R-:W-:Y:S06]  /*01e0*/  @!P0 BRA `(.L_x_57133) ;  /* 0x0000000000108947 */ /* 0x000fec0003800000 */
[----:B------:R-:W-:Y:S01]  /*01f0*/  IMAD.U32 R14, RZ, RZ, UR10 ;  /* 0x0000000aff0e7e24 */ /* 0x000fe2000f8e00ff */
[----:B------:R-:W-:-:S07]  /*0200*/  MOV R10, 0x220 ;  /* 0x00000220000a7802 */ /* 0x000fce0000000f00 */
[----:B------:R-:W-:Y:S05]  /*0210*/  CALL.REL.NOINC `($__internal_82_$__cuda_sm20_rem_u16) ;  /* 0x0000001000e47944 */ /* 0x000fea0003c00000 */
[----:B------:R-:W-:-:S07]  /*0220*/  PRMT R3, R13, 0x7610, R3 ;  /* 0x000076100d037816 */ /* 0x000fce0000000003 */
.L_x_57133:
[----:B------:R-:W-:Y:S05]  /*0230*/  BSYNC B0 ;  /* 0x0000000000007941 */ /* 0x000fea0003800000 */
.L_x_57132:
[----:B------:R-:W-:Y:S01]  /*0240*/  ISETP.NE.AND P0, PT, R6, RZ, PT ;  /* 0x000000ff0600720c */ /* 0x000fe20003f05270 */
[----:B------:R-:W-:-:S12]  /*0250*/  BSSY B0, `(.L_x_57134) ;  /* 0x0000007000007945 */ /* 0x000fd80003800000 */
[----:B------:R-:W-:Y:S05]  /*0260*/  @!P0 BRA `(.L_x_57135) ;  /* 0x0000000000148947 */ /* 0x000fea0003800000 */
[----:B------:R-:W-:Y:S01]  /*0270*/  IMAD.MOV.U32 R13, RZ, RZ, R6 ;  /* 0x000000ffff0d7224 */ /* 0x000fe200078e0006 */
[----:B------:R-:W-:Y:S01]  /*0280*/  MOV R10, 0x2b0 ;  /* 0x000002b0000a7802 */ /* 0x000fe20000000f00 */
[----:B------:R-:W-:-:S07]  /*0290*/  IMAD.U32 R14, RZ, RZ, UR10 ;  /* 0x0000000aff0e7e24 */ /* 0x000fce000f8e00ff */
[----:B------:R-:W-:Y:S05]  /*02a0*/  CALL.REL.NOINC `($__internal_82_$__cuda_sm20_rem_u16) ;  /* 0x0000001000c07944 */ /* 0x000fea0003c00000 */
[----:B------:R-:W-:-:S07]  /*02b0*/  PRMT R4, R13, 0x7610, R4 ;  /* 0x000076100d047816 */ /* 0x000fce0000000004 */
.L_x_57135:
[----:B------:R-:W-:Y:S05]  /*02c0*/  BSYNC B0 ;  /* 0x0000000000007941 */ /* 0x000fea0003800000 */
.L_x_57134:
        /* <DEDUP_REMOVED lines=8> */
[----:B------:R-:W-:Y:S05]  /*0350*/  CALL.REL.NOINC `($__internal_82_$__cuda_sm20_rem_u16) ;  /* 0x0000001000947944 */ /* 0x000fea0003c00000 */
[----:B------:R-:W-:-:S07]  /*0360*/  PRMT R7, R13, 0x7610, R7 ;  /* 0x000076100d077816 */ /* 0x000fce0000000007 */
.L_x_57137:
[----:B------:R-:W-:Y:S05]  /*0370*/  BSYNC B0 ;  /* 0x0000000000007941 */ /* 0x000fea0003800000 */
.L_x_57136:
        /* <DEDUP_REMOVED lines=8> */
.L_x_57139:
[----:B------:R-:W-:Y:S05]  /*0400*/  BSYNC B0 ;  /* 0x0000000000007941 */ /* 0x000fea0003800000 */
.L_x_57138:
        /* <DEDUP_REMOVED lines=10> */
.L_x_57141:
[----:B------:R-:W-:Y:S05]  /*04b0*/  BSYNC B0 ;  /* 0x0000000000007941 */ /* 0x000fea0003800000 */
.L_x_57140:
        /* <DEDUP_REMOVED lines=8> */
.L_x_57143:
[----:B------:R-:W-:Y:S05]  /*0540*/  BSYNC B0 ;  /* 0x0000000000007941 */ /* 0x000fea0003800000 */
.L_x_57142:
        /* <DEDUP_REMOVED lines=10> */
.L_x_57145:
[----:B------:R-:W-:Y:S05]  /*05f0*/  BSYNC B0 ;  /* 0x0000000000007941 */ /* 0x000fea0003800000 */
.L_x_57144:
        /* <DEDUP_REMOVED lines=8> */
.L_x_57147:
[----:B------:R-:W-:Y:S05]  /*0680*/  BSYNC B0 ;  /* 0x0000000000007941 */ /* 0x000fea0003800000 */
.L_x_57146:
        /* <DEDUP_REMOVED lines=15> */
.L_x_57131:
        /* <DEDUP_REMOVED lines=72> */
[----:B------:R-:W-:Y:S05]  /*0c00*/  CALL.REL.NOINC `($__internal_82_$__cuda_sm20_rem_u16) ;  /* 0x0000000800687944 */ /* 0x000fea0003c00000 */
[----:B------:R-:W-:-:S07]  /*0c10*/  PRMT R5, R13, 0x7610, R5 ;  /* 0x000076100d057816 */ /* 0x000fce0000000005 */
.L_x_57149:
[----:B------:R-:W-:Y:S05]  /*0c20*/  BSYNC B0 ;  /* 0x0000000000007941 */ /* 0x000fea0003800000 */
.L_x_57148:
        /* <DEDUP_REMOVED lines=11> */
.L_x_57151:
[----:B------:R-:W-:Y:S05]  /*0ce0*/  BSYNC B0 ;  /* 0x0000000000007941 */ /* 0x000fea0003800000 */
.L_x_57150:
        /* <DEDUP_REMOVED lines=11> */
.L_x_57153:
[----:B------:R-:W-:Y:S05]  /*0da0*/  BSYNC B0 ;  /* 0x0000000000007941 */ /* 0x000fea0003800000 */
.L_x_57152:
        /* <DEDUP_REMOVED lines=11> */
.L_x_57155:
[----:B------:R-:W-:Y:S05]  /*0e60*/  BSYNC B0 ;  /* 0x0000000000007941 */ /* 0x000fea0003800000 */
.L_x_57154:
        /* <DEDUP_REMOVED lines=11> */
.L_x_57157:
[----:B------:R-:W-:Y:S05]  /*0f20*/  BSYNC B0 ;  /* 0x0000000000007941 */ /* 0x000fea0003800000 */
.L_x_57156:
        /* <DEDUP_REMOVED lines=11> */
.L_x_57159:
[----:B------:R-:W-:Y:S05]  /*0fe0*/  BSYNC B0 ;  /* 0x0000000000007941 */ /* 0x000fea0003800000 */
.L_x_57158:
        /* <DEDUP_REMOVED lines=11> */
.L_x_57161:
[----:B------:R-:W-:Y:S05]  /*10a0*/  BSYNC B0 ;  /* 0x0000000000007941 */ /* 0x000fea0003800000 */
.L_x_57160:
        /* <DEDUP_REMOVED lines=11> */
.L_x_57163:
[----:B------:R-:W-:Y:S05]  /*1160*/  BSYNC B0 ;  /* 0x0000000000007941 */ /* 0x000fea0003800000 */
.L_x_57162:
        /* <DEDUP_REMOVED lines=25> */
.L_x_57166:
        /* <DEDUP_REMOVED lines=8> */
.L_x_57167:
        /* <DEDUP_REMOVED lines=8> */
.L_x_57168:
        /* <DEDUP_REMOVED lines=9> */
.L_x_57169:
[----:B------:R-:W-:Y:S05]  /*1490*/  BSYNC B1 ;  /* 0x0000000000017941 */ /* 0x000fea0003800000 */
.L_x_57165:
[----:B------:R-:W-:-:S13]  /*14a0*/  ISETP.GE.AND P0, PT, R8, R9, PT ;  /* 0x000000090800720c */ /* 0x000fda0003f06270 */
[----:B01----:R-:W0:Y:S01]  /*14b0*/  @!P0 LDC.64 R4, c[0x0][0x218] ;  /* 0x00008600ff048b82 */ /* 0x003e220000000a00 */
[C---:B--2---:R-:W-:Y:S02]  /*14c0*/  @!P0 VIADD R3, R8.reuse, UR4 ;  /* 0x0000000408038c36 */ /* 0x044fe40008000000 */
[----:B------:R-:W-:-:S03]  /*14d0*/  @!P0 VIADD R8, R8, 0x80 ;  /* 0x0000008008088836 */ /* 0x000fc60000000000 */
[----:B0-----:R-:W-:-:S05]  /*14e0*/  @!P0 IADD3 R2, P1, R3, R4, RZ ;  /* 0x0000000403028210 */ /* 0x001fca0007f3e0ff */
[----:B------:R-:W-:-:S05]  /*14f0*/  @!P0 IMAD.X R3, RZ, RZ, R5, P1 ;  /* 0x000000ffff038224 */ /* 0x000fca00008e0605 */
[----:B------:R2:W-:Y:S03]  /*1500*/  @!P0 STG.E.U8 desc[UR8][R2.64], R7 ;  /* 0x0000000702008986 */ /* 0x0005e6000c101108 */
.L_x_57170:
[----:B------:R-:W-:Y:S05]  /*1510*/  BSYNC B0 ;  /* 0x0000000000007941 */ /* 0x000fea0003800000 */
.L_x_57164:
        /* <DEDUP_REMOVED lines=9> */
        .weak           $__internal_82_$__cuda_sm20_rem_u16
        .type           $__internal_82_$__cuda_sm20_rem_u16,@function
        .size           $__internal_82_$__cuda_sm20_rem_u16,(.L_x_57295 - $__internal_82_$__cuda_sm20_rem_u16)
$__internal_82_$__cuda_sm20_rem_u16:
        /* <DEDUP_REMOVED lines=20> */
[----:B------:R-:W-:Y:S05]  /*16f0*/  RET.REL.NODEC R16 `(_ZN2at6native29vectorized_elementwise_kernelILi4ENS0_13AUnaryFunctorIhhhZZZNS0_21remainder_kernel_cudaERNS_18TensorIteratorBaseEENKUlvE_clEvENKUlvE_clEvEUlhhE_EESt5arrayIPcLm2EEEEviT0_T1_) ;  /* 0xffffffe810407950 */ /* 0x000fea0003c3ffff */
.L_x_57171:
        /* <DEDUP_REMOVED lines=16> */
.L_x_57295:


//--------------------- .text._ZN2at6native29vectorized_elementwise_kernelILi8ENS0_13AUnaryFunctorIhhhZZZNS0_21remainder_kernel_cudaERNS_18TensorIteratorBaseEENKUlvE_clEvENKUlvE_clEvEUlhhE_EESt5arrayIPcLm2EEEEviT0_T1_ --------------------------
	.section	.text._ZN2at6native29vectorized_elementwise_kernelILi8ENS0_13AUnaryFunctorIhhhZZZNS0_21remainder_kernel_cudaERNS_18TensorIteratorBaseEENKUlvE_clEvENKUlvE_clEvEUlhhE_EESt5arrayIPcLm2EEEEviT0_T1_,"ax",@progbits
	.align	128
        .global         _ZN2at6native29vectorized_elementwise_kernelILi8ENS0_13AUnaryFunctorIhhhZZZNS0_21remainder_kernel_cudaERNS_18TensorIteratorBaseEENKUlvE_clEvENKUlvE_clEvEUlhhE_EESt5arrayIPcLm2EEEEviT0_T1_
        .type           _ZN2at6native29vectorized_elementwise_kernelILi8ENS0_13AUnaryFunctorIhhhZZZNS0_21remainder_kernel_cudaERNS_18TensorIteratorBaseEENKUlvE_clEvENKUlvE_clEvEUlhhE_EESt5arrayIPcLm2EEEEviT0_T1_,@function
        .size           _ZN2at6native29vectorized_elementwise_kernelILi8ENS0_13AUnaryFunctorIhhhZZZNS0_21remainder_kernel_cudaERNS_18TensorIteratorBaseEENKUlvE_clEvENKUlvE_clEvEUlhhE_EESt5arrayIPcLm2EEEEviT0_T1_,(.L_x_57296 - _ZN2at6native29vectorized_elementwise_kernelILi8ENS0_13AUnaryFunctorIhhhZZZNS0_21remainder_kernel_cudaERNS_18TensorIteratorBaseEENKUlvE_clEvENKUlvE_clEvEUlhhE_EESt5arrayIPcLm2EEEEviT0_T1_)
        .other          _ZN2at6native29vectorized_elementwise_kernelILi8ENS0_13AUnaryFunctorIhhhZZZNS0_21remainder_kernel_cudaERNS_18TensorIteratorBaseEENKUlvE_clEvENKUlvE_clEvEUlhhE_EESt5arrayIPcLm2EEEEviT0_T1_,@"STO_CUDA_ENTRY STV_DEFAULT"
_ZN2at6native29vectorized_elementwise_kernelILi8ENS0_13AUnaryFunctorIhhhZZZNS0_21remainder_kernel_cudaERNS_18TensorIteratorBaseEENKUlvE_clEvENKUlvE_clEvEUlhhE_EESt5arrayIPcLm2EEEEviT0_T1_:
.text._ZN2at6native29vectorized_elementwise_kernelILi8ENS0_13AUnaryFunctorIhhhZZZNS0_21remainder_kernel_cudaERNS_18TensorIteratorBaseEENKUlvE_clEvENKUlvE_clEvEUlhhE_EESt5arrayIPcLm2EEEEviT0_T1_:
        /* <DEDUP_REMOVED lines=16> */
[----:B------:R-:W2:Y:S01]  /*0100*/  LDG.E.64 R2, desc[UR8][R4.64] ;  /* 0x0000000804027981 */ /* 0x000ea2000c1e1b00 */
[----:B------:R-:W-:Y:S01]  /*0110*/  BSSY B0, `(.L_x_57173) ;  /* 0x000000e000007945 */ /* 0x000fe20003800000 */
[----:B------:R-:W-:Y:S02]  /*0120*/  IMAD.MOV.U32 R11, RZ, RZ, 0xff ;  /* 0x000000ffff0b7424 */ /* 0x000fe400078e00ff */
[----:B------:R-:W-:Y:S01]  /*0130*/  IMAD.MOV.U32 R12, RZ, RZ, 0xff ;  /* 0x000000ffff0c7424 */ /* 0x000fe200078e00ff */
[C---:B--2---:R-:W-:Y:S02]  /*0140*/  LOP3.LUT P0, R5, R2.reuse, 0xff, RZ, 0xc0, !PT ;  /* 0x000000ff02057812 */ /* 0x044fe4000780c0ff */
[C---:B------:R-:W-:Y:S02]  /*0150*/  PRMT R0, R2.reuse, 0x7732, RZ ;  /* 0x0000773202007816 */ /* 0x040fe400000000ff */
[C---:B------:R-:W-:Y:S02]  /*0160*/  LOP3.LUT R13, R2.reuse, 0xffff, RZ, 0xc0, !PT ;  /* 0x0000ffff020d7812 */ /* 0x040fe400078ec0ff */
[----:B------:R-:W-:-:S02]  /*0170*/  PRMT R2, R2, 0x7632, R2 ;  /* 0x0000763202027816 */ /* 0x000fc40000000002 */
[----:B------:R-:W-:Y:S02]  /*0180*/  SHF.R.U32.HI R13, RZ, 0x8, R13 ;  /* 0x00000008ff0d7819 */ /* 0x000fe4000001160d */
[----:B------:R-:W-:-:S03]  /*0190*/  SHF.R.U32.HI R0, RZ, 0x8, R0 ;  /* 0x00000008ff007819 */ /* 0x000fc60000011600 */
[----:B------:R-:W-:Y:S05]  /*01a0*/  @!P0 BRA `(.L_x_57174) ;  /* 0x0000000000108947 */ /* 0x000fea0003800000 */
[----:B------:R-:W-:Y:S01]  /*01b0*/  IMAD.U32 R6, RZ, RZ, UR10 ;  /* 0x0000000aff067e24 */ /* 0x000fe2000f8e00ff */
[----:B------:R-:W-:-:S07]  /*01c0*/  MOV R4, 0x1e0 ;  /* 0x000001e000047802 */ /* 0x000fce0000000f00 */
[----:B------:R-:W-:Y:S05]  /*01d0*/  CALL.REL.NOINC `($__internal_83_$__cuda_sm20_rem_u16) ;  /* 0x0000001400087944 */ /* 0x000fea0003c00000 */
[----:B------:R-:W-:-:S07]  /*01e0*/  PRMT R12, R7, 0x7610, R12 ;  /* 0x00007610070c7816 */ /* 0x000fce000000000c */
.L_x_57174:
[----:B------:R-:W-:Y:S05]  /*01f0*/  BSYNC B0 ;  /* 0x0000000000007941 */ /* 0x000fea0003800000 */
.L_x_57173:
[----:B------:R-:W-:Y:S01]  /*0200*/  PRMT R4, R13, 0x9910, RZ ;  /* 0x000099100d047816 */ /* 0x000fe200000000ff */
[----:B------:R-:W-:Y:S03]  /*0210*/  BSSY B0, `(.L_x_57175) ;  /* 0x0000008000007945 */ /* 0x000fe60003800000 */
[----:B------:R-:W-:-:S13]  /*0220*/  ISETP.NE.AND P0, PT, R4, RZ, PT ;  /* 0x000000ff0400720c */ /* 0x000fda0003f05270 */
[----:B------:R-:W-:Y:S05]  /*0230*/  @!P0 BRA `(.L_x_57176) ;  /* 0x0000000000148947 */ /* 0x000fea0003800000 */
[----:B------:R-:W-:Y:S01]  /*0240*/  LOP3.LUT R5, R13, 0xffff, RZ, 0xc0, !PT ;  /* 0x0000ffff0d057812 */ /* 0x000fe200078ec0ff */
[----:B------:R-:W-:Y:S01]  /*0250*/  IMAD.U32 R6, RZ, RZ, UR10 ;  /* 0x0000000aff067e24 */ /* 0x000fe2000f8e00ff */
[----:B------:R-:W-:-:S07]  /*0260*/  MOV R4, 0x280 ;  /* 0x0000028000047802 */ /* 0x000fce0000000f00 */
[----:B------:R-:W-:Y:S05]  /*0270*/  CALL.REL.NOINC `($__internal_83_$__cuda_sm20_rem_u16) ;  /* 0x0000001000e07944 */ /* 0x000fea0003c00000 */
[----:B------:R-:W-:-:S07]  /*0280*/  PRMT R11, R7, 0x7610, R11 ;  /* 0x00007610070b7816 */ /* 0x000fce000000000b */
.L_x_57176:
[----:B------:R-:W-:Y:S05]  /*0290*/  BSYNC B0 ;  /* 0x0000000000007941 */ /* 0x000fea0003800000 */
.L_x_57175:
[----:B------:R-:W-:Y:S01]  /*02a0*/  LOP3.LUT P0, R5, R2, 0xff, RZ, 0xc0, !PT ;  /* 0x000000ff02057812 */ /* 0x000fe2000780c0ff */
[----:B------:R-:W-:Y:S01]  /*02b0*/  BSSY B0, `(.L_x_57177) ;  /* 0x0000008000007945 */ /* 0x000fe20003800000 */
[----:B------:R-:W-:Y:S02]  /*02c0*/  IMAD.MOV.U32 R13, RZ, RZ, 0xff ;  /* 0x000000ffff0d7424 */ /* 0x000fe400078e00ff */
[----:B------:R-:W-:-:S09]  /*02d0*/  IMAD.MOV.U32 R14, RZ, RZ, 0xff ;  /* 0x000000ffff0e7424 */ /* 0x000fd200078e00ff */
[----:B------:R-:W-:Y:S05]  /*02e0*/  @!P0 BRA `(.L_x_57178) ;  /* 0x0000000000108947 */ /* 0x000fea0003800000 */
[----:B------:R-:W-:Y:S01]  /*02f0*/  IMAD.U32 R6, RZ, RZ, UR10 ;  /* 0x0000000aff067e24 */ /* 0x000fe2000f8e00ff */
[----:B------:R-:W-:-:S07]  /*0300*/  MOV R4, 0x320 ;  /* 0x0000032000047802 */ /* 0x000fce0000000f00 */
[----:B------:R-:W-:Y:S05]  /*0310*/  CALL.REL.NOINC `($__internal_83_$__cuda_sm20_rem_u16) ;  /* 0x0000001000b87944 */ /* 0x000fea0003c00000 */
[----:B------:R-:W-:-:S07]  /*0320*/  PRMT R14, R7, 0x7610, R14 ;  /* 0x00007610070e7816 */ /* 0x000fce000000000e */
.L_x_57178:
[----:B------:R-:W-:Y:S05]  /*0330*/  BSYNC B0 ;  /* 0x0000000000007941 */ /* 0x000fea0003800000 */
.L_x_57177:
        /* <DEDUP_REMOVED lines=9> */
.L_x_57180:
[----:B------:R-:W-:Y:S05]  /*03d0*/  BSYNC B0 ;  /* 0x0000000000007941 */ /* 0x000fea0003800000 */
.L_x_57179:
[C---:B------:R-:W-:Y:S01]  /*03e0*/  LOP3.LUT P0, R5, R3.reuse, 0xff, RZ, 0xc0, !PT ;  /* 0x000000ff03057812 */ /* 0x040fe2000780c0ff */
[----:B------:R-:W-:Y:S01]  /*03f0*/  BSSY B0, `(.L_x_57181) ;  /* 0x000000a000007945 */ /* 0x000fe20003800000 */
[----:B------:R-:W-:Y:S01]  /*0400*/  LOP3.LUT R0, R3, 0xffff, RZ, 0xc0, !PT ;  /* 0x0000ffff03007812 */ /* 0x000fe200078ec0ff */
[----:B------:R-:W-:Y:S02]  /*0410*/  IMAD.MOV.U32 R15, RZ, RZ, 0xff ;  /* 0x000000ffff0f7424 */ /* 0x000fe400078e00ff */
[----:B------:R-:W-:Y:S01]  /*0420*/  IMAD.MOV.U32 R16, RZ, RZ, 0xff ;  /* 0x000000ffff107424 */ /* 0x000fe200078e00ff */
[----:B------:R-:W-:-:S07]  /*0430*/  SHF.R.U32.HI R0, RZ, 0x8, R0 ;  /* 0x00000008ff007819 */ /* 0x000fce0000011600 */
[----:B------:R-:W-:Y:S05]  /*0440*/  @!P0 BRA `(.L_x_57182) ;  /* 0x0000000000108947 */ /* 0x000fea0003800000 */
[----:B------:R-:W-:Y:S01]  /*0450*/  IMAD.U32 R6, RZ, RZ, UR10 ;  /* 0x0000000aff067e24 */ /* 0x000fe2000f8e00ff */
[----:B------:R-:W-:-:S07]  /*0460*/  MOV R4, 0x480 ;  /* 0x0000048000047802 */ /* 0x000fce0000000f00 */
[----:B------:R-:W-:Y:S05]  /*0470*/  CALL.REL.NOINC `($__internal_83_$__cuda_sm20_rem_u16) ;  /* 0x0000001000607944 */ /* 0x000fea0003c00000 */
[----:B------:R-:W-:-:S07]  /*0480*/  PRMT R16, R7, 0x7610, R16 ;  /* 0x0000761007107816 */ /* 0x000fce0000000010 */
.L_x_57182:
[----:B------:R-:W-:Y:S05]  /*0490*/  BSYNC B0 ;  /* 0x0000000000007941 */ /* 0x000fea0003800000 */
.L_x_57181:
[----:B------:R-:W-:Y:S01]  /*04a0*/  PRMT R2, R0, 0x9910, RZ ;  /* 0x0000991000027816 */ /* 0x000fe200000000ff */
[----:B------:R-:W-:Y:S03]  /*04b0*/  BSSY B0, `(.L_x_57183) ;  /* 0x0000009000007945 */ /* 0x000fe60003800000 */
[----:B------:R-:W-:Y:S02]  /*04c0*/  ISETP.NE.AND P0, PT, R2, RZ, PT ;  /* 0x000000ff0200720c */ /* 0x000fe40003f05270 */
[----:B------:R-:W-:-:S11]  /*04d0*/  PRMT R2, R3, 0x7632, R2 ;  /* 0x0000763203027816 */ /* 0x000fd60000000002 */
[----:B------:R-:W-:Y:S05]  /*04e0*/  @!P0 BRA `(.L_x_57184) ;  /* 0x0000000000148947 */ /* 0x000fea0003800000 */
[----:B------:R-:W-:Y:S01]  /*04f0*/  LOP3.LUT R5, R0, 0xffff, RZ, 0xc0, !PT ;  /* 0x0000ffff00057812 */ /* 0x000fe200078ec0ff */
[----:B------:R-:W-:Y:S01]  /*0500*/  IMAD.U32 R6, RZ, RZ, UR10 ;  /* 0x0000000aff067e24 */ /* 0x000fe2000f8e00ff */
[----:B------:R-:W-:-:S07]  /*0510*/  MOV R4, 0x530 ;  /* 0x0000053000047802 */ /* 0x000fce0000000f00 */
[----:B------:R-:W-:Y:S05]  /*0520*/  CALL.REL.NOINC `($__internal_83_$__cuda_sm20_rem_u16) ;  /* 0x0000001000347944 */ /* 0x000fea0003c00000 */
[----:B------:R-:W-:-:S07]  /*0530*/  PRMT R15, R7, 0x7610, R15 ;  /* 0x00007610070f7816 */ /* 0x000fce000000000f */
.L_x_57184:
[----:B------:R-:W-:Y:S05]  /*0540*/  BSYNC B0 ;  /* 0x0000000000007941 */ /* 0x000fea0003800000 */
.L_x_57183:
[----:B------:R-:W-:Y:S01]  /*0550*/  LOP3.LUT P0, R5, R2, 0xff, RZ, 0xc0, !PT ;  /* 0x000000ff02057812 */ /* 0x000fe2000780c0ff */
[----:B------:R-:W-:Y:S01]  /*0560*/  BSSY B0, `(.L_x_57185) ;  /* 0x000000a000007945 */ /* 0x000fe20003800000 */
[----:B------:R-:W-:Y:S01]  /*0570*/  PRMT R3, R3, 0x7732, RZ ;  /* 0x0000773203037816 */ /* 0x000fe200000000ff */
        /* <DEDUP_REMOVED lines=8> */
.L_x_57186:
[----:B------:R-:W-:Y:S05]  /*0600*/  BSYNC B0 ;  /* 0x0000000000007941 */ /* 0x000fea0003800000 */
.L_x_57185:
        /* <DEDUP_REMOVED lines=9> */
.L_x_57188:
[----:B------:R-:W-:Y:S05]  /*06a0*/  BSYNC B0 ;  /* 0x0000000000007941 */ /* 0x000fea0003800000 */
.L_x_57187:
        /* <DEDUP_REMOVED lines=18> */
.L_x_57172:
        /* <DEDUP_REMOVED lines=67> */
[----:B0----5:R-:W-:Y:S01]  /*0c00*/  LOP3.LUT P1, R5, R8, 0xff, RZ, 0xc0, !PT ;  /* 0x000000ff08057812 */ /* 0x021fe2000782c0ff */
[----:B------:R-:W-:-:S12]  /*0c10*/  IMAD.MOV.U32 R15, RZ, RZ, 0xff ;  /* 0x000000ffff0f7424 */ /* 0x000fd800078e00ff */
[----:B------:R-:W-:Y:S05]  /*0c20*/  @!P1 BRA `(.L_x_57190) ;  /* 0x0000000000109947 */ /* 0x000fea0003800000 */
[----:B------:R-:W-:Y:S01]  /*0c30*/  IMAD.U32 R6, RZ, RZ, UR10 ;  /* 0x0000000aff067e24 */ /* 0x000fe2000f8e00ff */
[----:B------:R-:W-:-:S07]  /*0c40*/  MOV R4, 0xc60 ;  /* 0x00000c6000047802 */ /* 0x000fce0000000f00 */
[----:B------:R-:W-:Y:S05]  /*0c50*/  CALL.REL.NOINC `($__internal_83_$__cuda_sm20_rem_u16) ;  /* 0x0000000800687944 */ /* 0x000fea0003c00000 */
[----:B------:R-:W-:-:S07]  /*0c60*/  PRMT R15, R7, 0x7610, R15 ;  /* 0x00007610070f7816 */ /* 0x000fce000000000f */
.L_x_57190:
[----:B------:R-:W-:Y:S05]  /*0c70*/  BSYNC B0 ;  /* 0x0000000000007941 */ /* 0x000fea0003800000 */
.L_x_57189:
        /* <DEDUP_REMOVED lines=9> */
[----:B------:R-:W-:Y:S05]  /*0d10*/  CALL.REL.NOINC `($__internal_83_$__cuda_sm20_rem_u16) ;  /* 0x0000000800387944 */ /* 0x000fea0003c00000 */
[----:B------:R-:W-:-:S07]  /*0d20*/  PRMT R0, R7, 0x7610, R0 ;  /* 0x0000761007007816 */ /* 0x000fce0000000000 */
.L_x_57192:
[----:B------:R-:W-:Y:S05]  /*0d30*/  BSYNC B0 ;  /* 0x0000000000007941 */ /* 0x000fea0003800000 */
.L_x_57191:
        /* <DEDUP_REMOVED lines=11> */
.L_x_57194:
[----:B------:R-:W-:Y:S05]  /*0df0*/  BSYNC B0 ;  /* 0x0000000000007941 */ /* 0x000fea0003800000 */
.L_x_57193:
        /* <DEDUP_REMOVED lines=11> */
.L_x_57196:
[----:B------:R-:W-:Y:S05]  /*0eb0*/  BSYNC B0 ;  /* 0x0000000000007941 */ /* 0x000fea0003800000 */
.L_x_57195:
        /* <DEDUP_REMOVED lines=11> */
.L_x_57198:
[----:B------:R-:W-:Y:S05]  /*0f70*/  BSYNC B0 ;  /* 0x0000000000007941 */ /* 0x000fea0003800000 */
.L_x_57197:
        /* <DEDUP_REMOVED lines=11> */
.L_x_57200:
[----:B------:R-:W-:Y:S05]  /*1030*/  BSYNC B0 ;  /* 0x0000000000007941 */ /* 0x000fea0003800000 */
.L_x_57199:
        /* <DEDUP_REMOVED lines=11> */
.L_x_57202:
[----:B------:R-:W-:Y:S05]  /*10f0*/  BSYNC B0 ;  /* 0x0000000000007941 */ /* 0x000fea0003800000 */
.L_x_57201:
        /* <DEDUP_REMOVED lines=11> */
.L_x_57204:
[----:B------:R-:W-:Y:S05]  /*11b0*/  BSYNC B0 ;  /* 0x0000000000007941 */ /* 0x000fea0003800000 */
.L_x_57203:
        /* <DEDUP_REMOVED lines=25> */
.L_x_57207:
[----:B------:R-:W-:-:S13]  /*1350*/  ISETP.GE.AND P0, PT, R3, R2, PT ;  /* 0x000000020300720c */ /* 0x000fda0003f06270 */
[----:B------:R-:W-:Y:S05]  /*1360*/  @P0 BRA `(.L_x_57209) ;  /* 0x0000000000380947 */ /* 0x000fea0003800000 */
[C---:B0-----:R-:W-:Y:S01]  /*1370*/  VIADD R4, R3.reuse, UR4 ;  /* 0x0000000403047c36 */ /* 0x041fe20008000000 */
[----:B------:R-:W-:Y:S01]  /*1380*/  ULDC.64 UR6, c[0x0][0x218] ;  /* 0x0000860000067ab9 */ /* 0x000fe20000000a00 */
[----:B------:R-:W-:-:S03]  /*1390*/  VIADD R3, R3, 0x80 ;  /* 0x0000008003037836 */ /* 0x000fc60000000000 */
[----:B------:R-:W-:-:S05]  /*13a0*/  IADD3 R4, P0, R4, UR6, RZ ;  /* 0x0000000604047c10 */ /* 0x000fca000ff1e0ff */
[----:B------:R-:W-:-:S05]  /*13b0*/  IMAD.X R5, RZ, RZ, UR7, P0 ;  /* 0x00000007ff057e24 */ /* 0x000fca00080e06ff */
[----:B-----5:R1:W-:Y:S03]  /*13c0*/  STG.E.U8 desc[UR8][R4.64], R9 ;  /* 0x0000000904007986 */ /* 0x0203e6000c101108 */
.L_x_57208:
        /* <DEDUP_REMOVED lines=8> */
.L_x_57209:
        /* <DEDUP_REMOVED lines=9> */
.L_x_57210:
[----:B------:R-:W-:Y:S05]  /*14e0*/  BSYNC B1 ;  /* 0x0000000000017941 */ /* 0x000fea0003800000 */
.L_x_57206:
[----:B------:R-:W-:-:S13]  /*14f0*/  ISETP.GE.AND P0, PT, R3, R2, PT ;  /* 0x000000020300720c */ /* 0x000fda0003f06270 */
[----:B-1----:R-:W1:Y:S01]  /*1500*/  @!P0 LDC.64 R8, c[0x0][0x218] ;  /* 0x00008600ff088b82 */ /* 0x002e620000000a00 */
[C---:B0-2---:R-:W-:Y:S02]  /*1510*/  @!P0 VIADD R5, R3.reuse, UR4 ;  /* 0x0000000403058c36 */ /* 0x045fe40008000000 */
[----:B------:R-:W-:-:S03]  /*1520*/  @!P0 VIADD R3, R3, 0x80 ;  /* 0x0000008003038836 */ /* 0x000fc60000000000 */
[----:B-1----:R-:W-:-:S05]  /*1530*/  @!P0 IADD3 R4, P1, R5, R8, RZ ;  /* 0x0000000805048210 */ /* 0x002fca0007f3e0ff */
[----:B------:R-:W-:-:S05]  /*1540*/  @!P0 IMAD.X R5, RZ, RZ, R9, P1 ;  /* 0x000000ffff058224 */ /* 0x000fca00008e0609 */
[----:B------:R2:W-:Y:S03]  /*1550*/  @!P0 STG.E.U8 desc[UR8][R4.64], R13 ;  /* 0x0000000d04008986 */ /* 0x0005e6000c101108 */
.L_x_57211:
[----:B------:R-:W-:Y:S05]  /*1560*/  BSYNC B0 ;  /* 0x0000000000007941 */ /* 0x000fea0003800000 */
.L_x_57205:
        /* <DEDUP_REMOVED lines=9> */
        .weak           $__internal_83_$__cuda_sm20_rem_u16
        .type           $__internal_83_$__cuda_sm20_rem_u16,@function
        .size           $__internal_83_$__cuda_sm20_rem_u16,(.L_x_57296 - $__internal_83_$__cuda_sm20_rem_u16)
$__internal_83_$__cuda_sm20_rem_u16:
        /* <DEDUP_REMOVED lines=19> */
[----:B------:R-:W-:Y:S05]  /*1730*/  RET.REL.NODEC R4 `(_ZN2at6native29vectorized_elementwise_kernelILi8ENS0_13AUnaryFunctorIhhhZZZNS0_21remainder_kernel_cudaERNS_18TensorIteratorBaseEENKUlvE_clEvENKUlvE_clEvEUlhhE_EESt5arrayIPcLm2EEEEviT0_T1_) ;  /* 0xffffffe804307950 */ /* 0x000fea0003c3ffff */
.L_x_57212:
        /* <DEDUP_REMOVED lines=12> */
.L_x_57296:


//--------------------- .nv.global.init           --------------------------
	.section	.nv.global.init,"aw",@progbits
.nv.global.init:
	.type		$str$6,@object
	.size		$str$6,(__unnamed_3 - $str$6)
$str$6:
        /*0000*/ 	.byte	0x66, 0x61, 0x6c, 0x73, 0x65, 0x00
	.type		__unnamed_3,@object
	.size		__unnamed_3,(__unnamed_11 - __unnamed_3)
__unnamed_3:
        /*0006*/ 	.byte	0x66, 0x65, 0x74, 0x63, 0x68, 0x5f, 0x61, 0x6e, 0x64, 0x5f, 0x63, 0x61, 0x73, 0x74, 0x00
	.type		__unnamed_11,@object
	.size		__unnamed_11,(__unnamed_15 - __unnamed_11)
__unnamed_11:
        /*0015*/ 	.byte	0x66, 0x65, 0x74, 0x63, 0x68, 0x5f, 0x61, 0x6e, 0x64, 0x5f, 0x63, 0x61, 0x73, 0x74, 0x00
	.type		__unnamed_15,@object
	.size		__unnamed_15,(__unnamed_7 - __unnamed_15)
__unnamed_15:
        /*0024*/ 	.byte	0x66, 0x65, 0x74, 0x63, 0x68, 0x5f, 0x61, 0x6e, 0x64, 0x5f, 0x63, 0x61, 0x73, 0x74, 0x00
	.type		__unnamed_7,@object
	.size		__unnamed_7,(__unnamed_1 - __unnamed_7)
__unnamed_7:
        /*0033*/ 	.byte	0x66, 0x65, 0x74, 0x63, 0x68, 0x5f, 0x61, 0x6e, 0x64, 0x5f, 0x63, 0x61, 0x73, 0x74, 0x00
	.type		__unnamed_1,@object
	.size		__unnamed_1,(__unnamed_17 - __unnamed_1)
__unnamed_1:
        /*0042*/ 	.byte	0x66, 0x65, 0x74, 0x63, 0x68, 0x5f, 0x61, 0x6e, 0x64, 0x5f, 0x63, 0x61, 0x73, 0x74, 0x00
	.type		__unnamed_17,@object
	.size		__unnamed_17,(__unnamed_9 - __unnamed_17)
__unnamed_17:
        /*0051*/ 	.byte	0x66, 0x65, 0x74, 0x63, 0x68, 0x5f, 0x61, 0x6e, 0x64, 0x5f, 0x63, 0x61, 0x73, 0x74, 0x00
	.type		__unnamed_9,@object
	.size		__unnamed_9,(__unnamed_13 - __unnamed_9)
__unnamed_9:
        /*0060*/ 	.byte	0x66, 0x65, 0x74, 0x63, 0x68, 0x5f, 0x61, 0x6e, 0x64, 0x5f, 0x63, 0x61, 0x73, 0x74, 0x00
	.type		__unnamed_13,@object
	.size		__unnamed_13,(__unnamed_5 - __unnamed_13)
__unnamed_13:
        /*006f*/ 	.byte	0x66, 0x65, 0x74, 0x63, 0x68, 0x5f, 0x61, 0x6e, 0x64, 0x5f, 0x63, 0x61, 0x73, 0x74, 0x00
	.type		__unnamed_5,@object
	.size		__unnamed_5,(__unnamed_4 - __unnamed_5)
__unnamed_5:
        /*007e*/ 	.byte	0x66, 0x65, 0x74, 0x63, 0x68, 0x5f, 0x61, 0x6e, 0x64, 0x5f, 0x63, 0x61, 0x73, 0x74, 0x00
	.type		__unnamed_4,@object
	.size		__unnamed_4,(__unnamed_12 - __unnamed_4)
__unnamed_4:
        /*008d*/ 	.byte	0x63, 0x61, 0x73, 0x74, 0x5f, 0x61, 0x6e, 0x64, 0x5f, 0x73, 0x74, 0x6f, 0x72, 0x65, 0x00
	.type		__unnamed_12,@object
	.size		__unnamed_12,(__unnamed_16 - __unnamed_12)
__unnamed_12:
        /*009c*/ 	.byte	0x63, 0x61, 0x73, 0x74, 0x5f, 0x61, 0x6e, 0x64, 0x5f, 0x73, 0x74, 0x6f, 0x72, 0x65, 0x00
	.type		__unnamed_16,@object
	.size		__unnamed_16,(__unnamed_8 - __unnamed_16)
__unnamed_16:
        /*00ab*/ 	.byte	0x63, 0x61, 0x73, 0x74, 0x5f, 0x61, 0x6e, 0x64, 0x5f, 0x73, 0x74, 0x6f, 0x72, 0x65, 0x00
	.type		__unnamed_8,@object
	.size		__unnamed_8,(__unnamed_2 - __unnamed_8)
__unnamed_8:
        /*00ba*/ 	.byte	0x63, 0x61, 0x73, 0x74, 0x5f, 0x61, 0x6e, 0x64, 0x5f, 0x73, 0x74, 0x6f, 0x72, 0x65, 0x00
	.type		__unnamed_2,@object
	.size		__unnamed_2,(__unnamed_18 - __unnamed_2)
__unnamed_2:
        /*00c9*/ 	.byte	0x63, 0x61, 0x73, 0x74, 0x5f, 0x61, 0x6e, 0x64, 0x5f, 0x73, 0x74, 0x6f, 0x72, 0x65, 0x00
	.type		__unnamed_18,@object
	.size		__unnamed_18,(__unnamed_10 - __unnamed_18)
__unnamed_18:
        /*00d8*/ 	.byte	0x63, 0x61, 0x73, 0x74, 0x5f, 0x61, 0x6e, 0x64, 0x5f, 0x73, 0x74, 0x6f, 0x72, 0x65, 0x00
	.type		__unnamed_10,@object
	.size		__unnamed_10,(__unnamed_14 - __unnamed_10)
__unnamed_10:
        /*00e7*/ 	.byte	0x63, 0x61, 0x73, 0x74, 0x5f, 0x61, 0x6e, 0x64, 0x5f, 0x73, 0x74, 0x6f, 0x72, 0x65, 0x00
	.type		__unnamed_14,@object
	.size		__unnamed_14,(__unnamed_6 - __unnamed_14)
__unnamed_14:
        /*00f6*/ 	.byte	0x63, 0x61, 0x73, 0x74, 0x5f, 0x61, 0x6e, 0x64, 0x5f, 0x73, 0x74, 0x6f, 0x72, 0x65, 0x00
	.type		__unnamed_6,@object
	.size		__unnamed_6,($str$7 - __unnamed_6)
__unnamed_6:
        /*0105*/ 	.byte	0x63, 0x61, 0x73, 0x74, 0x5f, 0x61, 0x6e, 0x64, 0x5f, 0x73, 0x74, 0x6f, 0x72, 0x65, 0x00
	.type		$str$7,@object
	.size		$str$7,(.L_47 - $str$7)
$str$7:
        /*0114*/ 	.byte	0x2f, 0x72, 0x6f, 0x6f, 0x74, 0x2f, 0x2e, 0x70, 0x79, 0x65, 0x6e, 0x76, 0x2f, 0x76, 0x65, 0x72
        /*0124*/ 	.byte	0x73, 0x69, 0x6f, 0x6e, 0x73, 0x2f, 0x33, 0x2e, 0x31, 0x33, 0x2e, 0x31, 0x32, 0x2f, 0x6c, 0x69
        /*0134*/ 	.byte	0x62, 0x2f, 0x70, 0x79, 0x74, 0x68, 0x6f, 0x6e, 0x33, 0x2e, 0x31, 0x33, 0x2f, 0x73, 0x69, 0x74
        /*0144*/ 	.byte	0x65, 0x2d, 0x70, 0x61, 0x63, 0x6b, 0x61, 0x67, 0x65, 0x73, 0x2f, 0x74, 0x6f, 0x72, 0x63, 0x68
        /*0154*/ 	.byte	0x2f, 0x69, 0x6e, 0x63, 0x6c, 0x75, 0x64, 0x65, 0x2f, 0x63, 0x31, 0x30, 0x2f, 0x63, 0x6f, 0x72
        /*0164*/ 	.byte	0x65, 0x2f, 0x44, 0x79, 0x6e, 0x61, 0x6d, 0x69, 0x63, 0x43, 0x61, 0x73, 0x74, 0x2e, 0x68, 0x00
.L_47:


//--------------------- .nv.shared.reserved.0     --------------------------
	.section	.nv.shared.reserved.0,"aw",@nobits
	.weak		__nv_reservedSMEM_offset_0_alias
	.size		__nv_reservedSMEM_offset_0_alias, 0, 0
	.other		__nv_reservedSMEM_offset_0_alias,@"STO_CUDA_RESERVED_SHARED STV_DEFAULT"
__nv_reservedSMEM_offset_0_alias:
	.zero		0


//--------------------- .nv.global                --------------------------
	.section	.nv.global,"aw",@nobits
.nv.global:
	.type		_ZN55_INTERNAL_87463751_24_BinaryRemainderKernel_cu_787390784cuda3std3__48in_placeE,@object
	.size		_ZN55_INTERNAL_87463751_24_BinaryRemainderKernel_cu_787390784cuda3std3__48in_placeE,(_ZN55_INTERNAL_87463751_24_BinaryRemainderKernel_cu_787390784cuda3std6ranges3__45__cpo8distanceE - _ZN55_INTERNAL_87463751_24_BinaryRemainderKernel_cu_787390784cuda3std3__48in_placeE)
_ZN55_INTERNAL_87463751_24_BinaryRemainderKernel_cu_787390784cuda3std3__48in_placeE:
	.zero		1
	.type		_ZN55_INTERNAL_87463751_24_BinaryRemainderKernel_cu_787390784cuda3std6ranges3__45__cpo8distanceE,@object
	.size		_ZN55_INTERNAL_87463751_24_BinaryRemainderKernel_cu_787390784cuda3std6ranges3__45__cpo8distanceE,(_ZN55_INTERNAL_87463751_24_BinaryRemainderKernel_cu_787390784cuda3std3__45__cpo6cbeginE - _ZN55_INTERNAL_87463751_24_BinaryRemainderKernel_cu_787390784cuda3std6ranges3__45__cpo8distanceE)
_ZN55_INTERNAL_87463751_24_BinaryRemainderKernel_cu_787390784cuda3std6ranges3__45__cpo8distanceE:
	.zero		1
	.type		_ZN55_INTERNAL_87463751_24_BinaryRemainderKernel_cu_787390784cuda3std3__45__cpo6cbeginE,@object
	.size		_ZN55_INTERNAL_87463751_24_BinaryRemainderKernel_cu_787390784cuda3std3__45__cpo6cbeginE,(_ZN55_INTERNAL_87463751_24_BinaryRemainderKernel_cu_787390784cuda3std6ranges3__45__cpo7advanceE - _ZN55_INTERNAL_87463751_24_BinaryRemainderKernel_cu_787390784cuda3std3__45__cpo6cbeginE)
_ZN55_INTERNAL_87463751_24_BinaryRemainderKernel_cu_787390784cuda3std3__45__cpo6cbeginE:
	.zero		1
	.type		_ZN55_INTERNAL_87463751_24_BinaryRemainderKernel_cu_787390784cuda3std6ranges3__45__cpo7advanceE,@object
	.size		_ZN55_INTERNAL_87463751_24_BinaryRemainderKernel_cu_787390784cuda3std6ranges3__45__cpo7advanceE,(_ZN55_INTERNAL_87463751_24_BinaryRemainderKernel_cu_787390784cuda3std3__45__cpo7crbeginE - _ZN55_INTERNAL_87463751_24_BinaryRemainderKernel_cu_787390784cuda3std6ranges3__45__cpo7advanceE)
_ZN55_INTERNAL_87463751_24_BinaryRemainderKernel_cu_787390784cuda3std6ranges3__45__cpo7advanceE:
	.zero		1
	.type		_ZN55_INTERNAL_87463751_24_BinaryRemainderKernel_cu_787390784cuda3std3__45__cpo7crbeginE,@object
	.size		_ZN55_INTERNAL_87463751_24_BinaryRemainderKernel_cu_787390784cuda3std3__45__cpo7crbeginE,(_ZN55_INTERNAL_87463751_24_BinaryRemainderKernel_cu_787390784cuda3std6ranges3__45__cpo4dataE - _ZN55_INTERNAL_87463751_24_BinaryRemainderKernel_cu_787390784cuda3std3__45__cpo7crbeginE)
_ZN55_INTERNAL_87463751_24_BinaryRemainderKernel_cu_787390784cuda3std3__45__cpo7crbeginE:
	.zero		1
	.type		_ZN55_INTERNAL_87463751_24_BinaryRemainderKernel_cu_787390784cuda3std6ranges3__45__cpo4dataE,@object
	.size		_ZN55_INTERNAL_87463751_24_BinaryRemainderKernel_cu_787390784cuda3std6ranges3__45__cpo4dataE,(_ZN55_INTERNAL_87463751_24_BinaryRemainderKernel_cu_787390784cuda3std6ranges3__45__cpo5beginE - _ZN55_INTERNAL_87463751_24_BinaryRemainderKernel_cu_787390784cuda3std6ranges3__45__cpo4dataE)
_ZN55_INTERNAL_87463751_24_BinaryRemainderKernel_cu_787390784cuda3std6ranges3__45__cpo4dataE:
	.zero		1
	.type		_ZN55_INTERNAL_87463751_24_BinaryRemainderKernel_cu_787390784cuda3std6ranges3__45__cpo5beginE,@object
	.size		_ZN55_INTERNAL_87463751_24_BinaryRemainderKernel_cu_787390784cuda3std6ranges3__45__cpo5beginE,(_ZN55_INTERNAL_87463751_24_BinaryRemainderKernel_cu_787390784cuda3std3__457_GLOBAL__N__87463751_24_BinaryRemainderKernel_cu_787390786ignoreE - _ZN55_INTERNAL_87463751_24_BinaryRemainderKernel_cu_787390784cuda3std6ranges3__45__cpo5beginE)
_ZN55_INTERNAL_87463751_24_BinaryRemainderKernel_cu_787390784cuda3std6ranges3__45__cpo5beginE:
	.zero		1
	.type		_ZN55_INTERNAL_87463751_24_BinaryRemainderKernel_cu_787390784cuda3std3__457_GLOBAL__N__87463751_24_BinaryRemainderKernel_cu_787390786ignoreE,@object
	.size		_ZN55_INTERNAL_87463751_24_BinaryRemainderKernel_cu_787390784cuda3std3__457_GLOBAL__N__87463751_24_BinaryRemainderKernel_cu_787390786ignoreE,(_ZN55_INTERNAL_87463751_24_BinaryRemainderKernel_cu_787390784cuda3std6ranges3__45__cpo4sizeE - _ZN55_INTERNAL_87463751_24_BinaryRemainderKernel_cu_787390784cuda3std3__457_GLOBAL__N__87463751_24_BinaryRemainderKernel_cu_787390786ignoreE)
_ZN55_INTERNAL_87463751_24_BinaryRemainderKernel_cu_787390784cuda3std3__457_GLOBAL__N__87463751_24_BinaryRemainderKernel_cu_787390786ignoreE:
	.zero		1
	.type		_ZN55_INTERNAL_87463751_24_BinaryRemainderKernel_cu_787390784cuda3std6ranges3__45__cpo4sizeE,@object
	.size		_ZN55_INTERNAL_87463751_24_BinaryRemainderKernel_cu_787390784cuda3std6ranges3__45__cpo4sizeE,(_ZN55_INTERNAL_87463751_24_BinaryRemainderKernel_cu_787390784cuda3std3__45__cpo5beginE - _ZN55_INTERNAL_87463751_24_BinaryRemainderKernel_cu_787390784cuda3std6ranges3__45__cpo4sizeE)
_ZN55_INTERNAL_87463751_24_BinaryRemainderKernel_cu_787390784cuda3std6ranges3__45__cpo4sizeE:
	.zero		1
	.type		_ZN55_INTERNAL_87463751_24_BinaryRemainderKernel_cu_787390784cuda3std3__45__cpo5beginE,@object
	.size		_ZN55_INTERNAL_87463751_24_BinaryRemainderKernel_cu_787390784cuda3std3__45__cpo5beginE,(_ZN55_INTERNAL_87463751_24_BinaryRemainderKernel_cu_787390784cuda3std6ranges3__45__cpo6cbeginE - _ZN55_INTERNAL_87463751_24_BinaryRemainderKernel_cu_787390784cuda3std3__45__cpo5beginE)
_ZN55_INTERNAL_87463751_24_BinaryRemainderKernel_cu_787390784cuda3std3__45__cpo5beginE:
	.zero		1
	.type		_ZN55_INTERNAL_87463751_24_BinaryRemainderKernel_cu_787390784cuda3std6ranges3__45__cpo6cbeginE,@object
	.size		_ZN55_INTERNAL_87463751_24_BinaryRemainderKernel_cu_787390784cuda3std6ranges3__45__cpo6cbeginE,(_ZN55_INTERNAL_87463751_24_BinaryRemainderKernel_cu_787390784cuda3std3__45__cpo6rbeginE - _ZN55_INTERNAL_87463751_24_BinaryRemainderKernel_cu_787390784cuda3std6ranges3__45__cpo6cbeginE)
_ZN55_INTERNAL_87463751_24_BinaryRemainderKernel_cu_787390784cuda3std6ranges3__45__cpo6cbeginE:
	.zero		1
	.type		_ZN55_INTERNAL_87463751_24_BinaryRemainderKernel_cu_787390784cuda3std3__45__cpo6rbeginE,@object
	.size		_ZN55_INTERNAL_87463751_24_BinaryRemainderKernel_cu_787390784cuda3std3__45__cpo6rbeginE,(_ZN55_INTERNAL_87463751_24_BinaryRemainderKernel_cu_787390784cuda3std6ranges3__45__cpo4nextE - _ZN55_INTERNAL_87463751_24_BinaryRemainderKernel_cu_787390784cuda3std3__45__cpo6rbeginE)
_ZN55_INTERNAL_87463751_24_BinaryRemainderKernel_cu_787390784cuda3std3__45__cpo6rbeginE:
	.zero		1
	.type		_ZN55_INTERNAL_87463751_24_BinaryRemainderKernel_cu_787390784cuda3std6ranges3__45__cpo4nextE,@object
	.size		_ZN55_INTERNAL_87463751_24_BinaryRemainderKernel_cu_787390784cuda3std6ranges3__45__cpo4nextE,(_ZN55_INTERNAL_87463751_24_BinaryRemainderKernel_cu_787390784cuda3std6ranges3__45__cpo4swapE - _ZN55_INTERNAL_87463751_24_BinaryRemainderKernel_cu_787390784cuda3std6ranges3__45__cpo4nextE)
_ZN55_INTERNAL_87463751_24_BinaryRemainderKernel_cu_787390784cuda3std6ranges3__45__cpo4nextE:
	.zero		1
	.type		_ZN55_INTERNAL_87463751_24_BinaryRemainderKernel_cu_787390784cuda3std6ranges3__45__cpo4swapE,@object
	.size		_ZN55_INTERNAL_87463751_24_BinaryRemainderKernel_cu_787390784cuda3std6ranges3__45__cpo4swapE,(_ZN55_INTERNAL_87463751_24_BinaryRemainderKernel_cu_787390784cuda3std3__420unreachable_sentinelE - _ZN55_INTERNAL_87463751_24_BinaryRemainderKernel_cu_787390784cuda3std6ranges3__45__cpo4swapE)
_ZN55_INTERNAL_87463751_24_BinaryRemainderKernel_cu_787390784cuda3std6ranges3__45__cpo4swapE:
	.zero		1
	.type		_ZN55_INTERNAL_87463751_24_BinaryRemainderKernel_cu_787390784cuda3std3__420unreachable_sentinelE,@object
	.size		_ZN55_INTERNAL_87463751_24_BinaryRemainderKernel_cu_787390784cuda3std3__420unreachable_sentinelE,(_ZN55_INTERNAL_87463751_24_BinaryRemainderKernel_cu_787390786thrust23THRUST_300001_SM_900_NS6system6detail10sequential3seqE - _ZN55_INTERNAL_87463751_24_BinaryRemainderKernel_cu_787390784cuda3std3__420unreachable_sentinelE)
_ZN55_INTERNAL_87463751_24_BinaryRemainderKernel_cu_787390784cuda3std3__420unreachable_sentinelE:
	.zero		1
	.type		_ZN55_INTERNAL_87463751_24_BinaryRemainderKernel_cu_787390786thrust23THRUST_300001_SM_900_NS6system6detail10sequential3seqE,@object
	.size		_ZN55_INTERNAL_87463751_24_BinaryRemainderKernel_cu_787390786thrust23THRUST_300001_SM_900_NS6system6detail10sequential3seqE,(_ZN55_INTERNAL_87463751_24_BinaryRemainderKernel_cu_787390784cuda3std3__45__cpo4cendE - _ZN55_INTERNAL_87463751_24_BinaryRemainderKernel_cu_787390786thrust23THRUST_300001_SM_900_NS6system6detail10sequential3seqE)
_ZN55_INTERNAL_87463751_24_BinaryRemainderKernel_cu_787390786thrust23THRUST_300001_SM_900_NS6system6detail10sequential3seqE:
	.zero		1
	.type		_ZN55_INTERNAL_87463751_24_BinaryRemainderKernel_cu_787390784cuda3std3__45__cpo4cendE,@object
	.size		_ZN55_INTERNAL_87463751_24_BinaryRemainderKernel_cu_787390784cuda3std3__45__cpo4cendE,(_ZN55_INTERNAL_87463751_24_BinaryRemainderKernel_cu_787390784cuda3std6ranges3__45__cpo9iter_swapE - _ZN55_INTERNAL_87463751_24_BinaryRemainderKernel_cu_787390784cuda3std3__45__cpo4cendE)
_ZN55_INTERNAL_87463751_24_BinaryRemainderKernel_cu_787390784cuda3std3__45__cpo4cendE:
	.zero		1
	.type		_ZN55_INTERNAL_87463751_24_BinaryRemainderKernel_cu_787390784cuda3std6ranges3__45__cpo9iter_swapE,@object
	.size		_ZN55_INTERNAL_87463751_24_BinaryRemainderKernel_cu_787390784cuda3std6ranges3__45__cpo9iter_swapE,(_ZN55_INTERNAL_87463751_24_BinaryRemainderKernel_cu_787390784cuda3std3__45__cpo5crendE - _ZN55_INTERNAL_87463751_24_BinaryRemainderKernel_cu_787390784cuda3std6ranges3__45__cpo9iter_swapE)
_ZN55_INTERNAL_87463751_24_BinaryRemainderKernel_cu_787390784cuda3std6ranges3__45__cpo9iter_swapE:
	.zero		1
	.type		_ZN55_INTERNAL_87463751_24_BinaryRemainderKernel_cu_787390784cuda3std3__45__cpo5crendE,@object
	.size		_ZN55_INTERNAL_87463751_24_BinaryRemainderKernel_cu_787390784cuda3std3__45__cpo5crendE,(_ZN55_INTERNAL_87463751_24_BinaryRemainderKernel_cu_787390784cuda3std6ranges3__45__cpo5cdataE - _ZN55_INTERNAL_87463751_24_BinaryRemainderKernel_cu_787390784cuda3std3__45__cpo5crendE)
_ZN55_INTERNAL_87463751_24_BinaryRemainderKernel_cu_787390784cuda3std3__45__cpo5crendE:
	.zero		1
	.type		_ZN55_INTERNAL_87463751_24_BinaryRemainderKernel_cu_787390784cuda3std6ranges3__45__cpo5cdataE,@object
	.size		_ZN55_INTERNAL_87463751_24_BinaryRemainderKernel_cu_787390784cuda3std6ranges3__45__cpo5cdataE,(_ZN55_INTERNAL_87463751_24_BinaryRemainderKernel_cu_787390784cuda3std6ranges3__45__cpo3endE - _ZN55_INTERNAL_87463751_24_BinaryRemainderKernel_cu_787390784cuda3std6ranges3__45__cpo5cdataE)
_ZN55_INTERNAL_87463751_24_BinaryRemainderKernel_cu_787390784cuda3std6ranges3__45__cpo5cdataE:
	.zero		1
	.type		_ZN55_INTERNAL_87463751_24_BinaryRemainderKernel_cu_787390784cuda3std6ranges3__45__cpo3endE,@object
	.size		_ZN55_INTERNAL_87463751_24_BinaryRemainderKernel_cu_787390784cuda3std6ranges3__45__cpo3endE,(_ZN55_INTERNAL_87463751_24_BinaryRemainderKernel_cu_787390784cuda3std3__419piecewise_constructE - _ZN55_INTERNAL_87463751_24_BinaryRemainderKernel_cu_787390784cuda3std6ranges3__45__cpo3endE)
_ZN55_INTERNAL_87463751_24_BinaryRemainderKernel_cu_787390784cuda3std6ranges3__45__cpo3endE:
	.zero		1
	.type		_ZN55_INTERNAL_87463751_24_BinaryRemainderKernel_cu_787390784cuda3std3__419piecewise_constructE,@object
	.size		_ZN55_INTERNAL_87463751_24_BinaryRemainderKernel_cu_787390784cuda3std3__419piecewise_constructE,(_ZN55_INTERNAL_87463751_24_BinaryRemainderKernel_cu_787390784cuda3std6ranges3__45__cpo5ssizeE - _ZN55_INTERNAL_87463751_24_BinaryRemainderKernel_cu_787390784cuda3std3__419piecewise_constructE)
_ZN55_INTERNAL_87463751_24_BinaryRemainderKernel_cu_787390784cuda3std3__419piecewise_constructE:
	.zero		1
	.type		_ZN55_INTERNAL_87463751_24_BinaryRemainderKernel_cu_787390784cuda3std6ranges3__45__cpo5ssizeE,@object
	.size		_ZN55_INTERNAL_87463751_24_BinaryRemainderKernel_cu_787390784cuda3std6ranges3__45__cpo5ssizeE,(_ZN55_INTERNAL_87463751_24_BinaryRemainderKernel_cu_787390784cuda3std3__45__cpo3endE - _ZN55_INTERNAL_87463751_24_BinaryRemainderKernel_cu_787390784cuda3std6ranges3__45__cpo5ssizeE)
_ZN55_INTERNAL_87463751_24_BinaryRemainderKernel_cu_787390784cuda3std6ranges3__45__cpo5ssizeE:
	.zero		1
	.type		_ZN55_INTERNAL_87463751_24_BinaryRemainderKernel_cu_787390784cuda3std3__45__cpo3endE,@object
	.size		_ZN55_INTERNAL_87463751_24_BinaryRemainderKernel_cu_787390784cuda3std3__45__cpo3endE,(_ZN55_INTERNAL_87463751_24_BinaryRemainderKernel_cu_787390784cuda3std6ranges3__45__cpo4cendE - _ZN55_INTERNAL_87463751_24_BinaryRemainderKernel_cu_787390784cuda3std3__45__cpo3endE)
_ZN55_INTERNAL_87463751_24_BinaryRemainderKernel_cu_787390784cuda3std3__45__cpo3endE:
	.zero		1
	.type		_ZN55_INTERNAL_87463751_24_BinaryRemainderKernel_cu_787390784cuda3std6ranges3__45__cpo4cendE,@object
	.size		_ZN55_INTERNAL_87463751_24_BinaryRemainderKernel_cu_787390784cuda3std6ranges3__45__cpo4cendE,(_ZN55_INTERNAL_87463751_24_BinaryRemainderKernel_cu_787390784cuda3std3__45__cpo4rendE - _ZN55_INTERNAL_87463751_24_BinaryRemainderKernel_cu_787390784cuda3std6ranges3__45__cpo4cendE)
_ZN55_INTERNAL_87463751_24_BinaryRemainderKernel_cu_787390784cuda3std6ranges3__45__cpo4cendE:
	.zero		1
	.type		_ZN55_INTERNAL_87463751_24_BinaryRemainderKernel_cu_787390784cuda3std3__45__cpo4rendE,@object
	.size		_ZN55_INTERNAL_87463751_24_BinaryRemainderKernel_cu_787390784cuda3std3__45__cpo4rendE,(_ZN55_INTERNAL_87463751_24_BinaryRemainderKernel_cu_787390784cuda3std6ranges3__45__cpo4prevE - _ZN55_INTERNAL_87463751_24_BinaryRemainderKernel_cu_787390784cuda3std3__45__cpo4rendE)
_ZN55_INTERNAL_87463751_24_BinaryRemainderKernel_cu_787390784cuda3std3__45__cpo4rendE:
	.zero		1
	.type		_ZN55_INTERNAL_87463751_24_BinaryRemainderKernel_cu_787390784cuda3std6ranges3__45__cpo4prevE,@object
	.size		_ZN55_INTERNAL_87463751_24_BinaryRemainderKernel_cu_787390784cuda3std6ranges3__45__cpo4prevE,(_ZN55_INTERNAL_87463751_24_BinaryRemainderKernel_cu_787390784cuda3std6ranges3__45__cpo9iter_moveE - _ZN55_INTERNAL_87463751_24_BinaryRemainderKernel_cu_787390784cuda3std6ranges3__45__cpo4prevE)
_ZN55_INTERNAL_87463751_24_BinaryRemainderKernel_cu_787390784cuda3std6ranges3__45__cpo4prevE:
	.zero		1
	.type		_ZN55_INTERNAL_87463751_24_BinaryRemainderKernel_cu_787390784cuda3std6ranges3__45__cpo9iter_moveE,@object
	.size		_ZN55_INTERNAL_87463751_24_BinaryRemainderKernel_cu_787390784cuda3std6ranges3__45__cpo9iter_moveE,(.L_31 - _ZN55_INTERNAL_87463751_24_BinaryRemainderKernel_cu_787390784cuda3std6ranges3__45__cpo9iter_moveE)
_ZN55_INTERNAL_87463751_24_BinaryRemainderKernel_cu_787390784cuda3std6ranges3__45__cpo9iter_moveE:
	.zero		1
.L_31:


//--------------------- .nv.constant0._ZN2at6native18elementwise_kernelILi128ELi4EZNS0_15gpu_kernel_implINS0_13BinaryFunctorIN3c108BFloat16ES5_S5_ZZZNS0_16fmod_kernel_cudaERNS_18TensorIteratorBaseEENKUlvE0_clEvENKUlvE2_clEvEUlS5_S5_E_EEEEvS7_RKT_EUliE_EEviT1_ --------------------------
	.section	.nv.constant0._ZN2at6native18elementwise_kernelILi128ELi4EZNS0_15gpu_kernel_implINS0_13BinaryFunctorIN3c108BFloat16ES5_S5_ZZZNS0_16fmod_kernel_cudaERNS_18TensorIteratorBaseEENKUlvE0_clEvENKUlvE2_clEvEUlS5_S5_E_EEEEvS7_RKT_EUliE_EEviT1_,"a",@progbits
	.sectionflags	@""
	.align	4
.nv.constant0._ZN2at6native18elementwise_kernelILi128ELi4EZNS0_15gpu_kernel_implINS0_13BinaryFunctorIN3c108BFloat16ES5_S5_ZZZNS0_16fmod_kernel_cudaERNS_18TensorIteratorBaseEENKUlvE0_clEvENKUlvE2_clEvEUlS5_S5_E_EEEEvS7_RKT_EUliE_EEviT1_:
	.zero		1184


//--------------------- .nv.constant0._ZN2at6native27unrolled_elementwise_kernelINS0_13BinaryFunctorIN3c108BFloat16ES4_S4_ZZZNS0_16fmod_kernel_cudaERNS_18TensorIteratorBaseEENKUlvE0_clEvENKUlvE2_clEvEUlS4_S4_E_EESt5arrayIPcLm3EELi4E23TrivialOffsetCalculatorILi2EjESE_ILi1EjENS0_6memory12LoadWithCastILi2EEENSH_13StoreWithCastILi1EEEEEviT_T0_T2_T3_T4_T5_ --------------------------
	.section	.nv.constant0._ZN2at6native27unrolled_elementwise_kernelINS0_13BinaryFunctorIN3c108BFloat16ES4_S4_ZZZNS0_16fmod_kernel_cudaERNS_18TensorIteratorBaseEENKUlvE0_clEvENKUlvE2_clEvEUlS4_S4_E_EESt5arrayIPcLm3EELi4E23TrivialOffsetCalculatorILi2EjESE_ILi1EjENS0_6memory12LoadWithCastILi2EEENSH_13StoreWithCastILi1EEEEEviT_T0_T2_T3_T4_T5_,"a",@progbits
	.sectionflags	@""
	.align	4
.nv.constant0._ZN2at6native27unrolled_elementwise_kernelINS0_13BinaryFunctorIN3c108BFloat16ES4_S4_ZZZNS0_16fmod_kernel_cudaERNS_18TensorIteratorBaseEENKUlvE0_clEvENKUlvE2_clEvEUlS4_S4_E_EESt5arrayIPcLm3EELi4E23TrivialOffsetCalculatorILi2EjESE_ILi1EjENS0_6memory12LoadWithCastILi2EEENSH_13StoreWithCastILi1EEEEEviT_T0_T2_T3_T4_T5_:
	.zero		584


//--------------------- .nv.constant0._ZN2at6native18elementwise_kernelILi128ELi4EZNS0_22gpu_kernel_impl_nocastINS0_13BinaryFunctorIN3c108BFloat16ES5_S5_ZZZNS0_16fmod_kernel_cudaERNS_18TensorIteratorBaseEENKUlvE0_clEvENKUlvE2_clEvEUlS5_S5_E_EEEEvS7_RKT_EUliE_EEviT1_ --------------------------
	.section	.nv.constant0._ZN2at6native18elementwise_kernelILi128ELi4EZNS0_22gpu_kernel_impl_nocastINS0_13BinaryFunctorIN3c108BFloat16ES5_S5_ZZZNS0_16fmod_kernel_cudaERNS_18TensorIteratorBaseEENKUlvE0_clEvENKUlvE2_clEvEUlS5_S5_E_EEEEvS7_RKT_EUliE_EEviT1_,"a",@progbits
	.sectionflags	@""
	.align	4
.nv.constant0._ZN2at6native18elementwise_kernelILi128ELi4EZNS0_22gpu_kernel_impl_nocastINS0_13BinaryFunctorIN3c108BFloat16ES5_S5_ZZZNS0_16fmod_kernel_cudaERNS_18TensorIteratorBaseEENKUlvE0_clEvENKUlvE2_clEvEUlS5_S5_E_EEEEvS7_RKT_EUliE_EEviT1_:
	.zero		1184


//--------------------- .nv.constant0._ZN2at6native27unrolled_elementwise_kernelINS0_13BinaryFunctorIN3c108BFloat16ES4_S4_ZZZNS0_16fmod_kernel_cudaERNS_18TensorIteratorBaseEENKUlvE0_clEvENKUlvE2_clEvEUlS4_S4_E_EESt5arrayIPcLm3EELi4E23TrivialOffsetCalculatorILi2EjESE_ILi1EjENS0_6memory15LoadWithoutCastENSH_16StoreWithoutCastEEEviT_T0_T2_T3_T4_T5_ --------------------------
	.section	.nv.constant0._ZN2at6native27unrolled_elementwise_kernelINS0_13BinaryFunctorIN3c108BFloat16ES4_S4_ZZZNS0_16fmod_kernel_cudaERNS_18TensorIteratorBaseEENKUlvE0_clEvENKUlvE2_clEvEUlS4_S4_E_EESt5arrayIPcLm3EELi4E23TrivialOffsetCalculatorILi2EjESE_ILi1EjENS0_6memory15LoadWithoutCastENSH_16StoreWithoutCastEEEviT_T0_T2_T3_T4_T5_,"a",@progbits
	.sectionflags	@""
	.align	4
.nv.constant0._ZN2at6native27unrolled_elementwise_kernelINS0_13BinaryFunctorIN3c108BFloat16ES4_S4_ZZZNS0_16fmod_kernel_cudaERNS_18TensorIteratorBaseEENKUlvE0_clEvENKUlvE2_clEvEUlS4_S4_E_EESt5arrayIPcLm3EELi4E23TrivialOffsetCalculatorILi2EjESE_ILi1EjENS0_6memory15LoadWithoutCastENSH_16StoreWithoutCastEEEviT_T0_T2_T3_T4_T5_:
	.zero		564


//--------------------- .nv.constant0._ZN2at6native29vectorized_elementwise_kernelILi2ENS0_13BinaryFunctorIN3c108BFloat16ES4_S4_ZZZNS0_16fmod_kernel_cudaERNS_18TensorIteratorBaseEENKUlvE0_clEvENKUlvE2_clEvEUlS4_S4_E_EESt5arrayIPcLm3EEEEviT0_T1_ --------------------------
	.section	.nv.constant0._ZN2at6native29vectorized_elementwise_kernelILi2ENS0_13BinaryFunctorIN3c108BFloat16ES4_S4_ZZZNS0_16fmod_kernel_cudaERNS_18TensorIteratorBaseEENKUlvE0_clEvENKUlvE2_clEvEUlS4_S4_E_EESt5arrayIPcLm3EEEEviT0_T1_,"a",@progbits
	.sectionflags	@""
	.align	4
.nv.constant0._ZN2at6native29vectorized_elementwise_kernelILi2ENS0_13BinaryFunctorIN3c108BFloat16ES4_S4_ZZZNS0_16fmod_kernel_cudaERNS_18TensorIteratorBaseEENKUlvE0_clEvENKUlvE2_clEvEUlS4_S4_E_EESt5arrayIPcLm3EEEEviT0_T1_:
	.zero		560


//--------------------- .nv.constant0._ZN2at6native29vectorized_elementwise_kernelILi4ENS0_13BinaryFunctorIN3c108BFloat16ES4_S4_ZZZNS0_16fmod_kernel_cudaERNS_18TensorIteratorBaseEENKUlvE0_clEvENKUlvE2_clEvEUlS4_S4_E_EESt5arrayIPcLm3EEEEviT0_T1_ --------------------------
	.section	.nv.constant0._ZN2at6native29vectorized_elementwise_kernelILi4ENS0_13BinaryFunctorIN3c108BFloat16ES4_S4_ZZZNS0_16fmod_kernel_cudaERNS_18TensorIteratorBaseEENKUlvE0_clEvENKUlvE2_clEvEUlS4_S4_E_EESt5arrayIPcLm3EEEEviT0_T1_,"a",@progbits
	.sectionflags	@""
	.align	4
.nv.constant0._ZN2at6native29vectorized_elementwise_kernelILi4ENS0_13BinaryFunctorIN3c108BFloat16ES4_S4_ZZZNS0_16fmod_kernel_cudaERNS_18TensorIteratorBaseEENKUlvE0_clEvENKUlvE2_clEvEUlS4_S4_E_EESt5arrayIPcLm3EEEEviT0_T1_:
	.zero		560


//--------------------- .nv.constant0._ZN2at6native29vectorized_elementwise_kernelILi8ENS0_13BinaryFunctorIN3c108BFloat16ES4_S4_ZZZNS0_16fmod_kernel_cudaERNS_18TensorIteratorBaseEENKUlvE0_clEvENKUlvE2_clEvEUlS4_S4_E_EESt5arrayIPcLm3EEEEviT0_T1_ --------------------------
	.section	.nv.constant0._ZN2at6native29vectorized_elementwise_kernelILi8ENS0_13BinaryFunctorIN3c108BFloat16ES4_S4_ZZZNS0_16fmod_kernel_cudaERNS_18TensorIteratorBaseEENKUlvE0_clEvENKUlvE2_clEvEUlS4_S4_E_EESt5arrayIPcLm3EEEEviT0_T1_,"a",@progbits
	.sectionflags	@""
	.align	4
.nv.constant0._ZN2at6native29vectorized_elementwise_kernelILi8ENS0_13BinaryFunctorIN3c108BFloat16ES4_S4_ZZZNS0_16fmod_kernel_cudaERNS_18TensorIteratorBaseEENKUlvE0_clEvENKUlvE2_clEvEUlS4_S4_E_EESt5arrayIPcLm3EEEEviT0_T1_:
	.zero		560


//--------------------- .nv.constant0._ZN2at6native18elementwise_kernelILi128ELi4EZNS0_15gpu_kernel_implINS0_13BUnaryFunctorIN3c108BFloat16ES5_S5_ZZZNS0_16fmod_kernel_cudaERNS_18TensorIteratorBaseEENKUlvE0_clEvENKUlvE2_clEvEUlS5_S5_E_EEEEvS7_RKT_EUliE_EEviT1_ --------------------------
	.section	.nv.constant0._ZN2at6native18elementwise_kernelILi128ELi4EZNS0_15gpu_kernel_implINS0_13BUnaryFunctorIN3c108BFloat16ES5_S5_ZZZNS0_16fmod_kernel_cudaERNS_18TensorIteratorBaseEENKUlvE0_clEvENKUlvE2_clEvEUlS5_S5_E_EEEEvS7_RKT_EUliE_EEviT1_,"a",@progbits
	.sectionflags	@""
	.align	4
.nv.constant0._ZN2at6native18elementwise_kernelILi128ELi4EZNS0_15gpu_kernel_implINS0_13BUnaryFunctorIN3c108BFloat16ES5_S5_ZZZNS0_16fmod_kernel_cudaERNS_18TensorIteratorBaseEENKUlvE0_clEvENKUlvE2_clEvEUlS5_S5_E_EEEEvS7_RKT_EUliE_EEviT1_:
	.zero		1072


//--------------------- .nv.constant0._ZN2at6native27unrolled_elementwise_kernelINS0_13BUnaryFunctorIN3c108BFloat16ES4_S4_ZZZNS0_16fmod_kernel_cudaERNS_18TensorIteratorBaseEENKUlvE0_clEvENKUlvE2_clEvEUlS4_S4_E_EESt5arrayIPcLm2EELi4E23TrivialOffsetCalculatorILi1EjESF_NS0_6memory12LoadWithCastILi1EEENSG_13StoreWithCastILi1EEEEEviT_T0_T2_T3_T4_T5_ --------------------------
	.section	.nv.constant0._ZN2at6native27unrolled_elementwise_kernelINS0_13BUnaryFunctorIN3c108BFloat16ES4_S4_ZZZNS0_16fmod_kernel_cudaERNS_18TensorIteratorBaseEENKUlvE0_clEvENKUlvE2_clEvEUlS4_S4_E_EESt5arrayIPcLm2EELi4E23TrivialOffsetCalculatorILi1EjESF_NS0_6memory12LoadWithCastILi1EEENSG_13StoreWithCastILi1EEEEEviT_T0_T2_T3_T4_T5_,"a",@progbits
	.sectionflags	@""
	.align	4
.nv.constant0._ZN2at6native27unrolled_elementwise_kernelINS0_13BUnaryFunctorIN3c108BFloat16ES4_S4_ZZZNS0_16fmod_kernel_cudaERNS_18TensorIteratorBaseEENKUlvE0_clEvENKUlvE2_clEvEUlS4_S4_E_EESt5arrayIPcLm2EELi4E23TrivialOffsetCalculatorILi1EjESF_NS0_6memory12LoadWithCastILi1EEENSG_13StoreWithCastILi1EEEEEviT_T0_T2_T3_T4_T5_:
	.zero		572


//--------------------- .nv.constant0._ZN2at6native18elementwise_kernelILi128ELi4EZNS0_22gpu_kernel_impl_nocastINS0_13BUnaryFunctorIN3c108BFloat16ES5_S5_ZZZNS0_16fmod_kernel_cudaERNS_18TensorIteratorBaseEENKUlvE0_clEvENKUlvE2_clEvEUlS5_S5_E_EEEEvS7_RKT_EUliE_EEviT1_ --------------------------
	.section	.nv.constant0._ZN2at6native18elementwise_kernelILi128ELi4EZNS0_22gpu_kernel_impl_nocastINS0_13BUnaryFunctorIN3c108BFloat16ES5_S5_ZZZNS0_16fmod_kernel_cudaERNS_18TensorIteratorBaseEENKUlvE0_clEvENKUlvE2_clEvEUlS5_S5_E_EEEEvS7_RKT_EUliE_EEviT1_,"a",@progbits
	.sectionflags	@""
	.align	4
.nv.constant0._ZN2at6native18elementwise_kernelILi128ELi4EZNS0_22gpu_kernel_impl_nocastINS0_13BUnaryFunctorIN3c108BFloat16ES5_S5_ZZZNS0_16fmod_kernel_cudaERNS_18TensorIteratorBaseEENKUlvE0_clEvENKUlvE2_clEvEUlS5_S5_E_EEEEvS7_RKT_EUliE_EEviT1_:
	.zero		1072


//--------------------- .nv.constant0._ZN2at6native27unrolled_elementwise_kernelINS0_13BUnaryFunctorIN3c108BFloat16ES4_S4_ZZZNS0_16fmod_kernel_cudaERNS_18TensorIteratorBaseEENKUlvE0_clEvENKUlvE2_clEvEUlS4_S4_E_EESt5arrayIPcLm2EELi4E23TrivialOffsetCalculatorILi1EjESF_NS0_6memory15LoadWithoutCastENSG_16StoreWithoutCastEEEviT_T0_T2_T3_T4_T5_ --------------------------
	.section	.nv.constant0._ZN2at6native27unrolled_elementwise_kernelINS0_13BUnaryFunctorIN3c108BFloat16ES4_S4_ZZZNS0_16fmod_kernel_cudaERNS_18TensorIteratorBaseEENKUlvE0_clEvENKUlvE2_clEvEUlS4_S4_E_EESt5arrayIPcLm2EELi4E23TrivialOffsetCalculatorILi1EjESF_NS0_6memory15LoadWithoutCastENSG_16StoreWithoutCastEEEviT_T0_T2_T3_T4_T5_,"a",@progbits
	.sectionflags	@""
	.align	4
.nv.constant0._ZN2at6native27unrolled_elementwise_kernelINS0_13BUnaryFunctorIN3c108BFloat16ES4_S4_ZZZNS0_16fmod_kernel_cudaERNS_18TensorIteratorBaseEENKUlvE0_clEvENKUlvE2_clEvEUlS4_S4_E_EESt5arrayIPcLm2EELi4E23TrivialOffsetCalculatorILi1EjESF_NS0_6memory15LoadWithoutCastENSG_16StoreWithoutCastEEEviT_T0_T2_T3_T4_T5_:
	.zero		556


//--------------------- .nv.constant0._ZN2at6native29vectorized_elementwise_kernelILi2ENS0_13BUnaryFunctorIN3c108BFloat16ES4_S4_ZZZNS0_16fmod_kernel_cudaERNS_18TensorIteratorBaseEENKUlvE0_clEvENKUlvE2_clEvEUlS4_S4_E_EESt5arrayIPcLm2EEEEviT0_T1_ --------------------------
	.section	.nv.constant0._ZN2at6native29vectorized_elementwise_kernelILi2ENS0_13BUnaryFunctorIN3c108BFloat16ES4_S4_ZZZNS0_16fmod_kernel_cudaERNS_18TensorIteratorBaseEENKUlvE0_clEvENKUlvE2_clEvEUlS4_S4_E_EESt5arrayIPcLm2EEEEviT0_T1_,"a",@progbits
	.sectionflags	@""
	.align	4
.nv.constant0._ZN2at6native29vectorized_elementwise_kernelILi2ENS0_13BUnaryFunctorIN3c108BFloat16ES4_S4_ZZZNS0_16fmod_kernel_cudaERNS_18TensorIteratorBaseEENKUlvE0_clEvENKUlvE2_clEvEUlS4_S4_E_EESt5arrayIPcLm2EEEEviT0_T1_:
	.zero		552


//--------------------- .nv.constant0._ZN2at6native29vectorized_elementwise_kernelILi4ENS0_13BUnaryFunctorIN3c108BFloat16ES4_S4_ZZZNS0_16fmod_kernel_cudaERNS_18TensorIteratorBaseEENKUlvE0_clEvENKUlvE2_clEvEUlS4_S4_E_EESt5arrayIPcLm2EEEEviT0_T1_ --------------------------
	.section	.nv.constant0._ZN2at6native29vectorized_elementwise_kernelILi4ENS0_13BUnaryFunctorIN3c108BFloat16ES4_S4_ZZZNS0_16fmod_kernel_cudaERNS_18TensorIteratorBaseEENKUlvE0_clEvENKUlvE2_clEvEUlS4_S4_E_EESt5arrayIPcLm2EEEEviT0_T1_,"a",@progbits
	.sectionflags	@""
	.align	4
.nv.constant0._ZN2at6native29vectorized_elementwise_kernelILi4ENS0_13BUnaryFunctorIN3c108BFloat16ES4_S4_ZZZNS0_16fmod_kernel_cudaERNS_18TensorIteratorBaseEENKUlvE0_clEvENKUlvE2_clEvEUlS4_S4_E_EESt5arrayIPcLm2EEEEviT0_T1_:
	.zero		552


//--------------------- .nv.constant0._ZN2at6native29vectorized_elementwise_kernelILi8ENS0_13BUnaryFunctorIN3c108BFloat16ES4_S4_ZZZNS0_16fmod_kernel_cudaERNS_18TensorIteratorBaseEENKUlvE0_clEvENKUlvE2_clEvEUlS4_S4_E_EESt5arrayIPcLm2EEEEviT0_T1_ --------------------------
	.section	.nv.constant0._ZN2at6native29vectorized_elementwise_kernelILi8ENS0_13BUnaryFunctorIN3c108BFloat16ES4_S4_ZZZNS0_16fmod_kernel_cudaERNS_18TensorIteratorBaseEENKUlvE0_clEvENKUlvE2_clEvEUlS4_S4_E_EESt5arrayIPcLm2EEEEviT0_T1_,"a",@progbits
	.sectionflags	@""
	.align	4
.nv.constant0._ZN2at6native29vectorized_elementwise_kernelILi8ENS0_13BUnaryFunctorIN3c108BFloat16ES4_S4_ZZZNS0_16fmod_kernel_cudaERNS_18TensorIteratorBaseEENKUlvE0_clEvENKUlvE2_clEvEUlS4_S4_E_EESt5arrayIPcLm2EEEEviT0_T1_:
	.zero		552


//--------------------- .nv.constant0._ZN2at6native18elementwise_kernelILi128ELi4EZNS0_15gpu_kernel_implINS0_13AUnaryFunctorIN3c108BFloat16ES5_S5_ZZZNS0_16fmod_kernel_cudaERNS_18TensorIteratorBaseEENKUlvE0_clEvENKUlvE2_clEvEUlS5_S5_E_EEEEvS7_RKT_EUliE_EEviT1_ --------------------------
	.section	.nv.constant0._ZN2at6native18elementwise_kernelILi128ELi4EZNS0_15gpu_kernel_implINS0_13AUnaryFunctorIN3c108BFloat16ES5_S5_ZZZNS0_16fmod_kernel_cudaERNS_18TensorIteratorBaseEENKUlvE0_clEvENKUlvE2_clEvEUlS5_S5_E_EEEEvS7_RKT_EUliE_EEviT1_,"a",@progbits
	.sectionflags	@""
	.align	4
.nv.constant0._ZN2at6native18elementwise_kernelILi128ELi4EZNS0_15gpu_kernel_implINS0_13AUnaryFunctorIN3c108BFloat16ES5_S5_ZZZNS0_16fmod_kernel_cudaERNS_18TensorIteratorBaseEENKUlvE0_clEvENKUlvE2_clEvEUlS5_S5_E_EEEEvS7_RKT_EUliE_EEviT1_:
	.zero		1072


//--------------------- .nv.constant0._ZN2at6native27unrolled_elementwise_kernelINS0_13AUnaryFunctorIN3c108BFloat16ES4_S4_ZZZNS0_16fmod_kernel_cudaERNS_18TensorIteratorBaseEENKUlvE0_clEvENKUlvE2_clEvEUlS4_S4_E_EESt5arrayIPcLm2EELi4E23TrivialOffsetCalculatorILi1EjESF_NS0_6memory12LoadWithCastILi1EEENSG_13StoreWithCastILi1EEEEEviT_T0_T2_T3_T4_T5_ --------------------------
	.section	.nv.constant0._ZN2at6native27unrolled_elementwise_kernelINS0_13AUnaryFunctorIN3c108BFloat16ES4_S4_ZZZNS0_16fmod_kernel_cudaERNS_18TensorIteratorBaseEENKUlvE0_clEvENKUlvE2_clEvEUlS4_S4_E_EESt5arrayIPcLm2EELi4E23TrivialOffsetCalculatorILi1EjESF_NS0_6memory12LoadWithCastILi1EEENSG_13StoreWithCastILi1EEEEEviT_T0_T2_T3_T4_T5_,"a",@progbits
	.sectionflags	@""
	.align	4
.nv.constant0._ZN2at6native27unrolled_elementwise_kernelINS0_13AUnaryFunctorIN3c108BFloat16ES4_S4_ZZZNS0_16fmod_kernel_cudaERNS_18TensorIteratorBaseEENKUlvE0_clEvENKUlvE2_clEvEUlS4_S4_E_EESt5arrayIPcLm2EELi4E23TrivialOffsetCalculatorILi1EjESF_NS0_6memory12LoadWithCastILi1EEENSG_13StoreWithCastILi1EEEEEviT_T0_T2_T3_T4_T5_:
	.zero		572


//--------------------- .nv.constant0._ZN2at6native18elementwise_kernelILi128ELi4EZNS0_22gpu_kernel_impl_nocastINS0_13AUnaryFunctorIN3c108BFloat16ES5_S5_ZZZNS0_16fmod_kernel_cudaERNS_18TensorIteratorBaseEENKUlvE0_clEvENKUlvE2_clEvEUlS5_S5_E_EEEEvS7_RKT_EUliE_EEviT1_ --------------------------
	.section	.nv.constant0._ZN2at6native18elementwise_kernelILi128ELi4EZNS0_22gpu_kernel_impl_nocastINS0_13AUnaryFunctorIN3c108BFloat16ES5_S5_ZZZNS0_16fmod_kernel_cudaERNS_18TensorIteratorBaseEENKUlvE0_clEvENKUlvE2_clEvEUlS5_S5_E_EEEEvS7_RKT_EUliE_EEviT1_,"a",@progbits
	.sectionflags	@""
	.align	4
.nv.constant0._ZN2at6native18elementwise_kernelILi128ELi4EZNS0_22gpu_kernel_impl_nocastINS0_13AUnaryFunctorIN3c108BFloat16ES5_S5_ZZZNS0_16fmod_kernel_cudaERNS_18TensorIteratorBaseEENKUlvE0_clEvENKUlvE2_clEvEUlS5_S5_E_EEEEvS7_RKT_EUliE_EEviT1_:
	.zero		1072


//--------------------- .nv.constant0._ZN2at6native27unrolled_elementwise_kernelINS0_13AUnaryFunctorIN3c108BFloat16ES4_S4_ZZZNS0_16fmod_kernel_cudaERNS_18TensorIteratorBaseEENKUlvE0_clEvENKUlvE2_clEvEUlS4_S4_E_EESt5arrayIPcLm2EELi4E23TrivialOffsetCalculatorILi1EjESF_NS0_6memory15LoadWithoutCastENSG_16StoreWithoutCastEEEviT_T0_T2_T3_T4_T5_ --------------------------
	.section	.nv.constant0._ZN2at6native27unrolled_elementwise_kernelINS0_13AUnaryFunctorIN3c108BFloat16ES4_S4_ZZZNS0_16fmod_kernel_cudaERNS_18TensorIteratorBaseEENKUlvE0_clEvENKUlvE2_clEvEUlS4_S4_E_EESt5arrayIPcLm2EELi4E23TrivialOffsetCalculatorILi1EjESF_NS0_6memory15LoadWithoutCastENSG_16StoreWithoutCastEEEviT_T0_T2_T3_T4_T5_,"a",@progbits
	.sectionflags	@""
	.align	4
.nv.constant0._ZN2at6native27unrolled_elementwise_kernelINS0_13AUnaryFunctorIN3c108BFloat16ES4_S4_ZZZNS0_16fmod_kernel_cudaERNS_18TensorIteratorBaseEENKUlvE0_clEvENKUlvE2_clEvEUlS4_S4_E_EESt5arrayIPcLm2EELi4E23TrivialOffsetCalculatorILi1EjESF_NS0_6memory15LoadWithoutCastENSG_16StoreWithoutCastEEEviT_T0_T2_T3_T4_T5_:
	.zero		556


//--------------------- .nv.constant0._ZN2at6native29vectorized_elementwise_kernelILi2ENS0_13AUnaryFunctorIN3c108BFloat16ES4_S4_ZZZNS0_16fmod_kernel_cudaERNS_18TensorIteratorBaseEENKUlvE0_clEvENKUlvE2_clEvEUlS4_S4_E_EESt5arrayIPcLm2EEEEviT0_T1_ --------------------------
	.section	.nv.constant0._ZN2at6native29vectorized_elementwise_kernelILi2ENS0_13AUnaryFunctorIN3c108BFloat16ES4_S4_ZZZNS0_16fmod_kernel_cudaERNS_18TensorIteratorBaseEENKUlvE0_clEvENKUlvE2_clEvEUlS4_S4_E_EESt5arrayIPcLm2EEEEviT0_T1_,"a",@progbits
	.sectionflags	@""
	.align	4
.nv.constant0._ZN2at6native29vectorized_elementwise_kernelILi2ENS0_13AUnaryFunctorIN3c108BFloat16ES4_S4_ZZZNS0_16fmod_kernel_cudaERNS_18TensorIteratorBaseEENKUlvE0_clEvENKUlvE2_clEvEUlS4_S4_E_EESt5arrayIPcLm2EEEEviT0_T1_:
	.zero		552


//--------------------- .nv.constant0._ZN2at6native29vectorized_elementwise_kernelILi4ENS0_13AUnaryFunctorIN3c108BFloat16ES4_S4_ZZZNS0_16fmod_kernel_cudaERNS_18TensorIteratorBaseEENKUlvE0_clEvENKUlvE2_clEvEUlS4_S4_E_EESt5arrayIPcLm2EEEEviT0_T1_ --------------------------
	.section	.nv.constant0._ZN2at6native29vectorized_elementwise_kernelILi4ENS0_13AUnaryFunctorIN3c108BFloat16ES4_S4_ZZZNS0_16fmod_kernel_cudaERNS_18TensorIteratorBaseEENKUlvE0_clEvENKUlvE2_clEvEUlS4_S4_E_EESt5arrayIPcLm2EEEEviT0_T1_,"a",@progbits
	.sectionflags	@""
	.align	4
.nv.constant0._ZN2at6native29vectorized_elementwise_kernelILi4ENS0_13AUnaryFunctorIN3c108BFloat16ES4_S4_ZZZNS0_16fmod_kernel_cudaERNS_18TensorIteratorBaseEENKUlvE0_clEvENKUlvE2_clEvEUlS4_S4_E_EESt5arrayIPcLm2EEEEviT0_T1_:
	.zero		552


//--------------------- .nv.constant0._ZN2at6native29vectorized_elementwise_kernelILi8ENS0_13AUnaryFunctorIN3c108BFloat16ES4_S4_ZZZNS0_16fmod_kernel_cudaERNS_18TensorIteratorBaseEENKUlvE0_clEvENKUlvE2_clEvEUlS4_S4_E_EESt5arrayIPcLm2EEEEviT0_T1_ --------------------------
	.section	.nv.constant0._ZN2at6native29vectorized_elementwise_kernelILi8ENS0_13AUnaryFunctorIN3c108BFloat16ES4_S4_ZZZNS0_16fmod_kernel_cudaERNS_18TensorIteratorBaseEENKUlvE0_clEvENKUlvE2_clEvEUlS4_S4_E_EESt5arrayIPcLm2EEEEviT0_T1_,"a",@progbits
	.sectionflags	@""
	.align	4
.nv.constant0._ZN2at6native29vectorized_elementwise_kernelILi8ENS0_13AUnaryFunctorIN3c108BFloat16ES4_S4_ZZZNS0_16fmod_kernel_cudaERNS_18TensorIteratorBaseEENKUlvE0_clEvENKUlvE2_clEvEUlS4_S4_E_EESt5arrayIPcLm2EEEEviT0_T1_:
	.zero		552


//--------------------- .nv.constant0._ZN2at6native18elementwise_kernelILi128ELi4EZNS0_15gpu_kernel_implINS0_13BinaryFunctorIN3c104HalfES5_S5_ZZZNS0_16fmod_kernel_cudaERNS_18TensorIteratorBaseEENKUlvE0_clEvENKUlvE1_clEvEUlS5_S5_E_EEEEvS7_RKT_EUliE_EEviT1_ --------------------------
	.section	.nv.constant0._ZN2at6native18elementwise_kernelILi128ELi4EZNS0_15gpu_kernel_implINS0_13BinaryFunctorIN3c104HalfES5_S5_ZZZNS0_16fmod_kernel_cudaERNS_18TensorIteratorBaseEENKUlvE0_clEvENKUlvE1_clEvEUlS5_S5_E_EEEEvS7_RKT_EUliE_EEviT1_,"a",@progbits
	.sectionflags	@""
	.align	4
.nv.constant0._ZN2at6native18elementwise_kernelILi128ELi4EZNS0_15gpu_kernel_implINS0_13BinaryFunctorIN3c104HalfES5_S5_ZZZNS0_16fmod_kernel_cudaERNS_18TensorIteratorBaseEENKUlvE0_clEvENKUlvE1_clEvEUlS5_S5_E_EEEEvS7_RKT_EUliE_EEviT1_:
	.zero		1184


//--------------------- .nv.constant0._ZN2at6native27unrolled_elementwise_kernelINS0_13BinaryFunctorIN3c104HalfES4_S4_ZZZNS0_16fmod_kernel_cudaERNS_18TensorIteratorBaseEENKUlvE0_clEvENKUlvE1_clEvEUlS4_S4_E_EESt5arrayIPcLm3EELi4E23TrivialOffsetCalculatorILi2EjESE_ILi1EjENS0_6memory12LoadWithCastILi2EEENSH_13StoreWithCastILi1EEEEEviT_T0_T2_T3_T4_T5_ --------------------------
	.section	.nv.constant0._ZN2at6native27unrolled_elementwise_kernelINS0_13BinaryFunctorIN3c104HalfES4_S4_ZZZNS0_16fmod_kernel_cudaERNS_18TensorIteratorBaseEENKUlvE0_clEvENKUlvE1_clEvEUlS4_S4_E_EESt5arrayIPcLm3EELi4E23TrivialOffsetCalculatorILi2EjESE_ILi1EjENS0_6memory12LoadWithCastILi2EEENSH_13StoreWithCastILi1EEEEEviT_T0_T2_T3_T4_T5_,"a",@progbits
	.sectionflags	@""
	.align	4
.nv.constant0._ZN2at6native27unrolled_elementwise_kernelINS0_13BinaryFunctorIN3c104HalfES4_S4_ZZZNS0_16fmod_kernel_cudaERNS_18TensorIteratorBaseEENKUlvE0_clEvENKUlvE1_clEvEUlS4_S4_E_EESt5arrayIPcLm3EELi4E23TrivialOffsetCalculatorILi2EjESE_ILi1EjENS0_6memory12LoadWithCastILi2EEENSH_13StoreWithCastILi1EEEEEviT_T0_T2_T3_T4_T5_:
	.zero		584


//--------------------- .nv.constant0._ZN2at6native18elementwise_kernelILi128ELi4EZNS0_22gpu_kernel_impl_nocastINS0_13BinaryFunctorIN3c104HalfES5_S5_ZZZNS0_16fmod_kernel_cudaERNS_18TensorIteratorBaseEENKUlvE0_clEvENKUlvE1_clEvEUlS5_S5_E_EEEEvS7_RKT_EUliE_EEviT1_ --------------------------
	.section	.nv.constant0._ZN2at6native18elementwise_kernelILi128ELi4EZNS0_22gpu_kernel_impl_nocastINS0_13BinaryFunctorIN3c104HalfES5_S5_ZZZNS0_16fmod_kernel_cudaERNS_18TensorIteratorBaseEENKUlvE0_clEvENKUlvE1_clEvEUlS5_S5_E_EEEEvS7_RKT_EUliE_EEviT1_,"a",@progbits
	.sectionflags	@""
	.align	4
.nv.constant0._ZN2at6native18elementwise_kernelILi128ELi4EZNS0_22gpu_kernel_impl_nocastINS0_13BinaryFunctorIN3c104HalfES5_S5_ZZZNS0_16fmod_kernel_cudaERNS_18TensorIteratorBaseEENKUlvE0_clEvENKUlvE1_clEvEUlS5_S5_E_EEEEvS7_RKT_EUliE_EEviT1_:
	.zero		1184


//--------------------- .nv.constant0._ZN2at6native27unrolled_elementwise_kernelINS0_13BinaryFunctorIN3c104HalfES4_S4_ZZZNS0_16fmod_kernel_cudaERNS_18TensorIteratorBaseEENKUlvE0_clEvENKUlvE1_clEvEUlS4_S4_E_EESt5arrayIPcLm3EELi4E23TrivialOffsetCalculatorILi2EjESE_ILi1EjENS0_6memory15LoadWithoutCastENSH_16StoreWithoutCastEEEviT_T0_T2_T3_T4_T5_ --------------------------
	.section	.nv.constant0._ZN2at6native27unrolled_elementwise_kernelINS0_13BinaryFunctorIN3c104HalfES4_S4_ZZZNS0_16fmod_kernel_cudaERNS_18TensorIteratorBaseEENKUlvE0_clEvENKUlvE1_clEvEUlS4_S4_E_EESt5arrayIPcLm3EELi4E23TrivialOffsetCalculatorILi2EjESE_ILi1EjENS0_6memory15LoadWithoutCastENSH_16StoreWithoutCastEEEviT_T0_T2_T3_T4_T5_,"a",@progbits
	.sectionflags	@""
	.align	4
.nv.constant0._ZN2at6native27unrolled_elementwise_kernelINS0_13BinaryFunctorIN3c104HalfES4_S4_ZZZNS0_16fmod_kernel_cudaERNS_18TensorIteratorBaseEENKUlvE0_clEvENKUlvE1_clEvEUlS4_S4_E_EESt5arrayIPcLm3EELi4E23TrivialOffsetCalculatorILi2EjESE_ILi1EjENS0_6memory15LoadWithoutCastENSH_16StoreWithoutCastEEEviT_T0_T2_T3_T4_T5_:
	.zero		564


//--------------------- .nv.constant0._ZN2at6native29vectorized_elementwise_kernelILi2ENS0_13BinaryFunctorIN3c104HalfES4_S4_ZZZNS0_16fmod_kernel_cudaERNS_18TensorIteratorBaseEENKUlvE0_clEvENKUlvE1_clEvEUlS4_S4_E_EESt5arrayIPcLm3EEEEviT0_T1_ --------------------------
	.section	.nv.constant0._ZN2at6native29vectorized_elementwise_kernelILi2ENS0_13BinaryFunctorIN3c104HalfES4_S4_ZZZNS0_16fmod_kernel_cudaERNS_18TensorIteratorBaseEENKUlvE0_clEvENKUlvE1_clEvEUlS4_S4_E_EESt5arrayIPcLm3EEEEviT0_T1_,"a",@progbits
	.sectionflags	@""
	.align	4
.nv.constant0._ZN2at6native29vectorized_elementwise_kernelILi2ENS0_13BinaryFunctorIN3c104HalfES4_S4_ZZZNS0_16fmod_kernel_cudaERNS_18TensorIteratorBaseEENKUlvE0_clEvENKUlvE1_clEvEUlS4_S4_E_EESt5arrayIPcLm3EEEEviT0_T1_:
	.zero		560


//--------------------- .nv.constant0._ZN2at6native29vectorized_elementwise_kernelILi4ENS0_13BinaryFunctorIN3c104HalfES4_S4_ZZZNS0_16fmod_kernel_cudaERNS_18TensorIteratorBaseEENKUlvE0_clEvENKUlvE1_clEvEUlS4_S4_E_EESt5arrayIPcLm3EEEEviT0_T1_ --------------------------
	.section	.nv.constant0._ZN2at6native29vectorized_elementwise_kernelILi4ENS0_13BinaryFunctorIN3c104HalfES4_S4_ZZZNS0_16fmod_kernel_cudaERNS_18TensorIteratorBaseEENKUlvE0_clEvENKUlvE1_clEvEUlS4_S4_E_EESt5arrayIPcLm3EEEEviT0_T1_,"a",@progbits
	.sectionflags	@""
	.align	4
.nv.constant0._ZN2at6native29vectorized_elementwise_kernelILi4ENS0_13BinaryFunctorIN3c104HalfES4_S4_ZZZNS0_16fmod_kernel_cudaERNS_18TensorIteratorBaseEENKUlvE0_clEvENKUlvE1_clEvEUlS4_S4_E_EESt5arrayIPcLm3EEEEviT0_T1_:
	.zero		560


//--------------------- .nv.constant0._ZN2at6native29vectorized_elementwise_kernelILi8ENS0_13BinaryFunctorIN3c104HalfES4_S4_ZZZNS0_16fmod_kernel_cudaERNS_18TensorIteratorBaseEENKUlvE0_clEvENKUlvE1_clEvEUlS4_S4_E_EESt5arrayIPcLm3EEEEviT0_T1_ --------------------------
	.section	.nv.constant0._ZN2at6native29vectorized_elementwise_kernelILi8ENS0_13BinaryFunctorIN3c104HalfES4_S4_ZZZNS0_16fmod_kernel_cudaERNS_18TensorIteratorBaseEENKUlvE0_clEvENKUlvE1_clEvEUlS4_S4_E_EESt5arrayIPcLm3EEEEviT0_T1_,"a",@progbits
	.sectionflags	@""
	.align	4
.nv.constant0._ZN2at6native29vectorized_elementwise_kernelILi8ENS0_13BinaryFunctorIN3c104HalfES4_S4_ZZZNS0_16fmod_kernel_cudaERNS_18TensorIteratorBaseEENKUlvE0_clEvENKUlvE1_clEvEUlS4_S4_E_EESt5arrayIPcLm3EEEEviT0_T1_:
	.zero		560


//--------------------- .nv.constant0._ZN2at6native18elementwise_kernelILi128ELi4EZNS0_15gpu_kernel_implINS0_13BUnaryFunctorIN3c104HalfES5_S5_ZZZNS0_16fmod_kernel_cudaERNS_18TensorIteratorBaseEENKUlvE0_clEvENKUlvE1_clEvEUlS5_S5_E_EEEEvS7_RKT_EUliE_EEviT1_ --------------------------
	.section	.nv.constant0._ZN2at6native18elementwise_kernelILi128ELi4EZNS0_15gpu_kernel_implINS0_13BUnaryFunctorIN3c104HalfES5_S5_ZZZNS0_16fmod_kernel_cudaERNS_18TensorIteratorBaseEENKUlvE0_clEvENKUlvE1_clEvEUlS5_S5_E_EEEEvS7_RKT_EUliE_EEviT1_,"a",@progbits
	.sectionflags	@""
	.align	4
.nv.constant0._ZN2at6native18elementwise_kernelILi128ELi4EZNS0_15gpu_kernel_implINS0_13BUnaryFunctorIN3c104HalfES5_S5_ZZZNS0_16fmod_kernel_cudaERNS_18TensorIteratorBaseEENKUlvE0_clEvENKUlvE1_clEvEUlS5_S5_E_EEEEvS7_RKT_EUliE_EEviT1_:
	.zero		1072


//--------------------- .nv.constant0._ZN2at6native27unrolled_elementwise_kernelINS0_13BUnaryFunctorIN3c104HalfES4_S4_ZZZNS0_16fmod_kernel_cudaERNS_18TensorIteratorBaseEENKUlvE0_clEvENKUlvE1_clEvEUlS4_S4_E_EESt5arrayIPcLm2EELi4E23TrivialOffsetCalculatorILi1EjESF_NS0_6memory12LoadWithCastILi1EEENSG_13StoreWithCastILi1EEEEEviT_T0_T2_T3_T4_T5_ --------------------------
	.section	.nv.constant0._ZN2at6native27unrolled_elementwise_kernelINS0_13BUnaryFunctorIN3c104HalfES4_S4_ZZZNS0_16fmod_kernel_cudaERNS_18TensorIteratorBaseEENKUlvE0_clEvENKUlvE1_clEvEUlS4_S4_E_EESt5arrayIPcLm2EELi4E23TrivialOffsetCalculatorILi1EjESF_NS0_6memory12LoadWithCastILi1EEENSG_13StoreWithCastILi1EEEEEviT_T0_T2_T3_T4_T5_,"a",@progbits
	.sectionflags	@""
	.align	4
.nv.constant0._ZN2at6native27unrolled_elementwise_kernelINS0_13BUnaryFunctorIN3c104HalfES4_S4_ZZZNS0_16fmod_kernel_cudaERNS_18TensorIteratorBaseEENKUlvE0_clEvENKUlvE1_clEvEUlS4_S4_E_EESt5arrayIPcLm2EELi4E23TrivialOffsetCalculatorILi1EjESF_NS0_6memory12LoadWithCastILi1EEENSG_13StoreWithCastILi1EEEEEviT_T0_T2_T3_T4_T5_:
	.zero		572


//--------------------- .nv.constant0._ZN2at6native18elementwise_kernelILi128ELi4EZNS0_22gpu_kernel_impl_nocastINS0_13BUnaryFunctorIN3c104HalfES5_S5_ZZZNS0_16fmod_kernel_cudaERNS_18TensorIteratorBaseEENKUlvE0_clEvENKUlvE1_clEvEUlS5_S5_E_EEEEvS7_RKT_EUliE_EEviT1_ --------------------------
	.section	.nv.constant0._ZN2at6native18elementwise_kernelILi128ELi4EZNS0_22gpu_kernel_impl_nocastINS0_13BUnaryFunctorIN3c104HalfES5_S5_ZZZNS0_16fmod_kernel_cudaERNS_18TensorIteratorBaseEENKUlvE0_clEvENKUlvE1_clEvEUlS5_S5_E_EEEEvS7_RKT_EUliE_EEviT1_,"a",@progbits
	.sectionflags	@""
	.align	4
.nv.constant0._ZN2at6native18elementwise_kernelILi128ELi4EZNS0_22gpu_kernel_impl_nocastINS0_13BUnaryFunctorIN3c104HalfES5_S5_ZZZNS0_16fmod_kernel_cudaERNS_18TensorIteratorBaseEENKUlvE0_clEvENKUlvE1_clEvEUlS5_S5_E_EEEEvS7_RKT_EUliE_EEviT1_:
	.zero		1072


//--------------------- .nv.constant0._ZN2at6native27unrolled_elementwise_kernelINS0_13BUnaryFunctorIN3c104HalfES4_S4_ZZZNS0_16fmod_kernel_cudaERNS_18TensorIteratorBaseEENKUlvE0_clEvENKUlvE1_clEvEUlS4_S4_E_EESt5arrayIPcLm2EELi4E23TrivialOffsetCalculatorILi1EjESF_NS0_6memory15LoadWithoutCastENSG_16StoreWithoutCastEEEviT_T0_T2_T3_T4_T5_ --------------------------
	.section	.nv.constant0._ZN2at6native27unrolled_elementwise_kernelINS0_13BUnaryFunctorIN3c104HalfES4_S4_ZZZNS0_16fmod_kernel_cudaERNS_18TensorIteratorBaseEENKUlvE0_clEvENKUlvE1_clEvEUlS4_S4_E_EESt5arrayIPcLm2EELi4E23TrivialOffsetCalculatorILi1EjESF_NS0_6memory15LoadWithoutCastENSG_16StoreWithoutCastEEEviT_T0_T2_T3_T4_T5_,"a",@progbits
	.sectionflags	@""
	.align	4
.nv.constant0._ZN2at6native27unrolled_elementwise_kernelINS0_13BUnaryFunctorIN3c104HalfES4_S4_ZZZNS0_16fmod_kernel_cudaERNS_18TensorIteratorBaseEENKUlvE0_clEvENKUlvE1_clEvEUlS4_S4_E_EESt5arrayIPcLm2EELi4E23TrivialOffsetCalculatorILi1EjESF_NS0_6memory15LoadWithoutCastENSG_16StoreWithoutCastEEEviT_T0_T2_T3_T4_T5_:
	.zero		556


//--------------------- .nv.constant0._ZN2at6native29vectorized_elementwise_kernelILi2ENS0_13BUnaryFunctorIN3c104HalfES4_S4_ZZZNS0_16fmod_kernel_cudaERNS_18TensorIteratorBaseEENKUlvE0_clEvENKUlvE1_clEvEUlS4_S4_E_EESt5arrayIPcLm2EEEEviT0_T1_ --------------------------
	.section	.nv.constant0._ZN2at6native29vectorized_elementwise_kernelILi2ENS0_13BUnaryFunctorIN3c104HalfES4_S4_ZZZNS0_16fmod_kernel_cudaERNS_18TensorIteratorBaseEENKUlvE0_clEvENKUlvE1_clEvEUlS4_S4_E_EESt5arrayIPcLm2EEEEviT0_T1_,"a",@progbits
	.sectionflags	@""
	.align	4
.nv.constant0._ZN2at6native29vectorized_elementwise_kernelILi2ENS0_13BUnaryFunctorIN3c104HalfES4_S4_ZZZNS0_16fmod_kernel_cudaERNS_18TensorIteratorBaseEENKUlvE0_clEvENKUlvE1_clEvEUlS4_S4_E_EESt5arrayIPcLm2EEEEviT0_T1_:
	.zero		552


//--------------------- .nv.constant0._ZN2at6native29vectorized_elementwise_kernelILi4ENS0_13BUnaryFunctorIN3c104HalfES4_S4_ZZZNS0_16fmod_kernel_cudaERNS_18TensorIteratorBaseEENKUlvE0_clEvENKUlvE1_clEvEUlS4_S4_E_EESt5arrayIPcLm2EEEEviT0_T1_ --------------------------
	.section	.nv.constant0._ZN2at6native29vectorized_elementwise_kernelILi4ENS0_13BUnaryFunctorIN3c104HalfES4_S4_ZZZNS0_16fmod_kernel_cudaERNS_18TensorIteratorBaseEENKUlvE0_clEvENKUlvE1_clEvEUlS4_S4_E_EESt5arrayIPcLm2EEEEviT0_T1_,"a",@progbits
	.sectionflags	@""
	.align	4
.nv.constant0._ZN2at6native29vectorized_elementwise_kernelILi4ENS0_13BUnaryFunctorIN3c104HalfES4_S4_ZZZNS0_16fmod_kernel_cudaERNS_18TensorIteratorBaseEENKUlvE0_clEvENKUlvE1_clEvEUlS4_S4_E_EESt5arrayIPcLm2EEEEviT0_T1_:
	.zero		552


//--------------------- .nv.constant0._ZN2at6native29vectorized_elementwise_kernelILi8ENS0_13BUnaryFunctorIN3c104HalfES4_S4_ZZZNS0_16fmod_kernel_cudaERNS_18TensorIteratorBaseEENKUlvE0_clEvENKUlvE1_clEvEUlS4_S4_E_EESt5arrayIPcLm2EEEEviT0_T1_ --------------------------
	.section	.nv.constant0._ZN2at6native29vectorized_elementwise_kernelILi8ENS0_13BUnaryFunctorIN3c104HalfES4_S4_ZZZNS0_16fmod_kernel_cudaERNS_18TensorIteratorBaseEENKUlvE0_clEvENKUlvE1_clEvEUlS4_S4_E_EESt5arrayIPcLm2EEEEviT0_T1_,"a",@progbits
	.sectionflags	@""
	.align	4
.nv.constant0._ZN2at6native29vectorized_elementwise_kernelILi8ENS0_13BUnaryFunctorIN3c104HalfES4_S4_ZZZNS0_16fmod_kernel_cudaERNS_18TensorIteratorBaseEENKUlvE0_clEvENKUlvE1_clEvEUlS4_S4_E_EESt5arrayIPcLm2EEEEviT0_T1_:
	.zero		552


//--------------------- .nv.constant0._ZN2at6native18elementwise_kernelILi128ELi4EZNS0_15gpu_kernel_implINS0_13AUnaryFunctorIN3c104HalfES5_S5_ZZZNS0_16fmod_kernel_cudaERNS_18TensorIteratorBaseEENKUlvE0_clEvENKUlvE1_clEvEUlS5_S5_E_EEEEvS7_RKT_EUliE_EEviT1_ --------------------------
	.section	.nv.constant0._ZN2at6native18elementwise_kernelILi128ELi4EZNS0_15gpu_kernel_implINS0_13AUnaryFunctorIN3c104HalfES5_S5_ZZZNS0_16fmod_kernel_cudaERNS_18TensorIteratorBaseEENKUlvE0_clEvENKUlvE1_clEvEUlS5_S5_E_EEEEvS7_RKT_EUliE_EEviT1_,"a",@progbits
	.sectionflags	@""
	.align	4
.nv.constant0._ZN2at6native18elementwise_kernelILi128ELi4EZNS0_15gpu_kernel_implINS0_13AUnaryFunctorIN3c104HalfES5_S5_ZZZNS0_16fmod_kernel_cudaERNS_18TensorIteratorBaseEENKUlvE0_clEvENKUlvE1_clEvEUlS5_S5_E_EEEEvS7_RKT_EUliE_EEviT1_:
	.zero		1072


//--------------------- .nv.constant0._ZN2at6native27unrolled_elementwise_kernelINS0_13AUnaryFunctorIN3c104HalfES4_S4_ZZZNS0_16fmod_kernel_cudaERNS_18TensorIteratorBaseEENKUlvE0_clEvENKUlvE1_clEvEUlS4_S4_E_EESt5arrayIPcLm2EELi4E23TrivialOffsetCalculatorILi1EjESF_NS0_6memory12LoadWithCastILi1EEENSG_13StoreWithCastILi1EEEEEviT_T0_T2_T3_T4_T5_ --------------------------
	.section	.nv.constant0._ZN2at6native27unrolled_elementwise_kernelINS0_13AUnaryFunctorIN3c104HalfES4_S4_ZZZNS0_16fmod_kernel_cudaERNS_18TensorIteratorBaseEENKUlvE0_clEvENKUlvE1_clEvEUlS4_S4_E_EESt5arrayIPcLm2EELi4E23TrivialOffsetCalculatorILi1EjESF_NS0_6memory12LoadWithCastILi1EEENSG_13StoreWithCastILi1EEEEEviT_T0_T2_T3_T4_T5_,"a",@progbits
	.sectionflags	@""
	.align	4
.nv.constant0._ZN2at6native27unrolled_elementwise_kernelINS0_13AUnaryFunctorIN3c104HalfES4_S4_ZZZNS0_16fmod_kernel_cudaERNS_18TensorIteratorBaseEENKUlvE0_clEvENKUlvE1_clEvEUlS4_S4_E_EESt5arrayIPcLm2EELi4E23TrivialOffsetCalculatorILi1EjESF_NS0_6memory12LoadWithCastILi1EEENSG_13StoreWithCastILi1EEEEEviT_T0_T2_T3_T4_T5_:
	.zero		572


//--------------------- .nv.constant0._ZN2at6native18elementwise_kernelILi128ELi4EZNS0_22gpu_kernel_impl_nocastINS0_13AUnaryFunctorIN3c104HalfES5_S5_ZZZNS0_16fmod_kernel_cudaERNS_18TensorIteratorBaseEENKUlvE0_clEvENKUlvE1_clEvEUlS5_S5_E_EEEEvS7_RKT_EUliE_EEviT1_ --------------------------
	.section	.nv.constant0._ZN2at6native18elementwise_kernelILi128ELi4EZNS0_22gpu_kernel_impl_nocastINS0_13AUnaryFunctorIN3c104HalfES5_S5_ZZZNS0_16fmod_kernel_cudaERNS_18TensorIteratorBaseEENKUlvE0_clEvENKUlvE1_clEvEUlS5_S5_E_EEEEvS7_RKT_EUliE_EEviT1_,"a",@progbits
	.sectionflags	@""
	.align	4
.nv.constant0._ZN2at6native18elementwise_kernelILi128ELi4EZNS0_22gpu_kernel_impl_nocastINS0_13AUnaryFunctorIN3c104HalfES5_S5_ZZZNS0_16fmod_kernel_cudaERNS_18TensorIteratorBaseEENKUlvE0_clEvENKUlvE1_clEvEUlS5_S5_E_EEEEvS7_RKT_EUliE_EEviT1_:
	.zero		1072


//--------------------- .nv.constant0._ZN2at6native27unrolled_elementwise_kernelINS0_13AUnaryFunctorIN3c104HalfES4_S4_ZZZNS0_16fmod_kernel_cudaERNS_18TensorIteratorBaseEENKUlvE0_clEvENKUlvE1_clEvEUlS4_S4_E_EESt5arrayIPcLm2EELi4E23TrivialOffsetCalculatorILi1EjESF_NS0_6memory15LoadWithoutCastENSG_16StoreWithoutCastEEEviT_T0_T2_T3_T4_T5_ --------------------------
	.section	.nv.constant0._ZN2at6native27unrolled_elementwise_kernelINS0_13AUnaryFunctorIN3c104HalfES4_S4_ZZZNS0_16fmod_kernel_cudaERNS_18TensorIteratorBaseEENKUlvE0_clEvENKUlvE1_clEvEUlS4_S4_E_EESt5arrayIPcLm2EELi4E23TrivialOffsetCalculatorILi1EjESF_NS0_6memory15LoadWithoutCastENSG_16StoreWithoutCastEEEviT_T0_T2_T3_T4_T5_,"a",@progbits
	.sectionflags	@""
	.align	4
.nv.constant0._ZN2at6native27unrolled_elementwise_kernelINS0_13AUnaryFunctorIN3c104HalfES4_S4_ZZZNS0_16fmod_kernel_cudaERNS_18TensorIteratorBaseEENKUlvE0_clEvENKUlvE1_clEvEUlS4_S4_E_EESt5arrayIPcLm2EELi4E23TrivialOffsetCalculatorILi1EjESF_NS0_6memory15LoadWithoutCastENSG_16StoreWithoutCastEEEviT_T0_T2_T3_T4_T5_:
	.zero		556


//--------------------- .nv.constant0._ZN2at6native29vectorized_elementwise_kernelILi2ENS0_13AUnaryFunctorIN3c104HalfES4_S4_ZZZNS0_16fmod_kernel_cudaERNS_18TensorIteratorBaseEENKUlvE0_clEvENKUlvE1_clEvEUlS4_S4_E_EESt5arrayIPcLm2EEEEviT0_T1_ --------------------------
	.section	.nv.constant0._ZN2at6native29vectorized_elementwise_kernelILi2ENS0_13AUnaryFunctorIN3c104HalfES4_S4_ZZZNS0_16fmod_kernel_cudaERNS_18TensorIteratorBaseEENKUlvE0_clEvENKUlvE1_clEvEUlS4_S4_E_EESt5arrayIPcLm2EEEEviT0_T1_,"a",@progbits
	.sectionflags	@""
	.align	4
.nv.constant0._ZN2at6native29vectorized_elementwise_kernelILi2ENS0_13AUnaryFunctorIN3c104HalfES4_S4_ZZZNS0_16fmod_kernel_cudaERNS_18TensorIteratorBaseEENKUlvE0_clEvENKUlvE1_clEvEUlS4_S4_E_EESt5arrayIPcLm2EEEEviT0_T1_:
	.zero		552


//--------------------- .nv.constant0._ZN2at6native29vectorized_elementwise_kernelILi4ENS0_13AUnaryFunctorIN3c104HalfES4_S4_ZZZNS0_16fmod_kernel_cudaERNS_18TensorIteratorBaseEENKUlvE0_clEvENKUlvE1_clEvEUlS4_S4_E_EESt5arrayIPcLm2EEEEviT0_T1_ --------------------------
	.section	.nv.constant0._ZN2at6native29vectorized_elementwise_kernelILi4ENS0_13AUnaryFunctorIN3c104HalfES4_S4_ZZZNS0_16fmod_kernel_cudaERNS_18TensorIteratorBaseEENKUlvE0_clEvENKUlvE1_clEvEUlS4_S4_E_EESt5arrayIPcLm2EEEEviT0_T1_,"a",@progbits
	.sectionflags	@""
	.align	4
.nv.constant0._ZN2at6native29vectorized_elementwise_kernelILi4ENS0_13AUnaryFunctorIN3c104HalfES4_S4_ZZZNS0_16fmod_kernel_cudaERNS_18TensorIteratorBaseEENKUlvE0_clEvENKUlvE1_clEvEUlS4_S4_E_EESt5arrayIPcLm2EEEEviT0_T1_:
	.zero		552


//--------------------- .nv.constant0._ZN2at6native29vectorized_elementwise_kernelILi8ENS0_13AUnaryFunctorIN3c104HalfES4_S4_ZZZNS0_16fmod_kernel_cudaERNS_18TensorIteratorBaseEENKUlvE0_clEvENKUlvE1_clEvEUlS4_S4_E_EESt5arrayIPcLm2EEEEviT0_T1_ --------------------------
	.section	.nv.constant0._ZN2at6native29vectorized_elementwise_kernelILi8ENS0_13AUnaryFunctorIN3c104HalfES4_S4_ZZZNS0_16fmod_kernel_cudaERNS_18TensorIteratorBaseEENKUlvE0_clEvENKUlvE1_clEvEUlS4_S4_E_EESt5arrayIPcLm2EEEEviT0_T1_,"a",@progbits
	.sectionflags	@""
	.align	4
.nv.constant0._ZN2at6native29vectorized_elementwise_kernelILi8ENS0_13AUnaryFunctorIN3c104HalfES4_S4_ZZZNS0_16fmod_kernel_cudaERNS_18TensorIteratorBaseEENKUlvE0_clEvENKUlvE1_clEvEUlS4_S4_E_EESt5arrayIPcLm2EEEEviT0_T1_:
	.zero		552


//--------------------- .nv.constant0._ZN2at6native18elementwise_kernelILi128ELi4EZNS0_15gpu_kernel_implINS0_13BinaryFunctorIfffZZZNS0_16fmod_kernel_cudaERNS_18TensorIteratorBaseEENKUlvE0_clEvENKUlvE0_clEvEUlffE_EEEEvS5_RKT_EUliE_EEviT1_ --------------------------
	.section	.nv.constant0._ZN2at6native18elementwise_kernelILi128ELi4EZNS0_15gpu_kernel_implINS0_13BinaryFunctorIfffZZZNS0_16fmod_kernel_cudaERNS_18TensorIteratorBaseEENKUlvE0_clEvENKUlvE0_clEvEUlffE_EEEEvS5_RKT_EUliE_EEviT1_,"a",@progbits
	.sectionflags	@""
	.align	4
.nv.constant0._ZN2at6native18elementwise_kernelILi128ELi4EZNS0_15gpu_kernel_implINS0_13BinaryFunctorIfffZZZNS0_16fmod_kernel_cudaERNS_18TensorIteratorBaseEENKUlvE0_clEvENKUlvE0_clEvEUlffE_EEEEvS5_RKT_EUliE_EEviT1_:
	.zero		1184


//--------------------- .nv.constant0._ZN2at6native27unrolled_elementwise_kernelINS0_13BinaryFunctorIfffZZZNS0_16fmod_kernel_cudaERNS_18TensorIteratorBaseEENKUlvE0_clEvENKUlvE0_clEvEUlffE_EESt5arrayIPcLm3EELi4E23TrivialOffsetCalculatorILi2EjESC_ILi1EjENS0_6memory12LoadWithCastILi2EEENSF_13StoreWithCastILi1EEEEEviT_T0_T2_T3_T4_T5_ --------------------------
	.section	.nv.constant0._ZN2at6native27unrolled_elementwise_kernelINS0_13BinaryFunctorIfffZZZNS0_16fmod_kernel_cudaERNS_18TensorIteratorBaseEENKUlvE0_clEvENKUlvE0_clEvEUlffE_EESt5arrayIPcLm3EELi4E23TrivialOffsetCalculatorILi2EjESC_ILi1EjENS0_6memory12LoadWithCastILi2EEENSF_13StoreWithCastILi1EEEEEviT_T0_T2_T3_T4_T5_,"a",@progbits
	.sectionflags	@""
	.align	4
.nv.constant0._ZN2at6native27unrolled_elementwise_kernelINS0_13BinaryFunctorIfffZZZNS0_16fmod_kernel_cudaERNS_18TensorIteratorBaseEENKUlvE0_clEvENKUlvE0_clEvEUlffE_EESt5arrayIPcLm3EELi4E23TrivialOffsetCalculatorILi2EjESC_ILi1EjENS0_6memory12LoadWithCastILi2EEENSF_13StoreWithCastILi1EEEEEviT_T0_T2_T3_T4_T5_:
	.zero		584


//--------------------- .nv.constant0._ZN2at6native18elementwise_kernelILi128ELi2EZNS0_22gpu_kernel_impl_nocastINS0_13BinaryFunctorIfffZZZNS0_16fmod_kernel_cudaERNS_18TensorIteratorBaseEENKUlvE0_clEvENKUlvE0_clEvEUlffE_EEEEvS5_RKT_EUliE_EEviT1_ --------------------------
	.section	.nv.constant0._ZN2at6native18elementwise_kernelILi128ELi2EZNS0_22gpu_kernel_impl_nocastINS0_13BinaryFunctorIfffZZZNS0_16fmod_kernel_cudaERNS_18TensorIteratorBaseEENKUlvE0_clEvENKUlvE0_clEvEUlffE_EEEEvS5_RKT_EUliE_EEviT1_,"a",@progbits
	.sectionflags	@""
	.align	4
.nv.constant0._ZN2at6native18elementwise_kernelILi128ELi2EZNS0_22gpu_kernel_impl_nocastINS0_13BinaryFunctorIfffZZZNS0_16fmod_kernel_cudaERNS_18TensorIteratorBaseEENKUlvE0_clEvENKUlvE0_clEvEUlffE_EEEEvS5_RKT_EUliE_EEviT1_:
	.zero		1184


//--------------------- .nv.constant0._ZN2at6native27unrolled_elementwise_kernelINS0_13BinaryFunctorIfffZZZNS0_16fmod_kernel_cudaERNS_18TensorIteratorBaseEENKUlvE0_clEvENKUlvE0_clEvEUlffE_EESt5arrayIPcLm3EELi4E23TrivialOffsetCalculatorILi2EjESC_ILi1EjENS0_6memory15LoadWithoutCastENSF_16StoreWithoutCastEEEviT_T0_T2_T3_T4_T5_ --------------------------
	.section	.nv.constant0._ZN2at6native27unrolled_elementwise_kernelINS0_13BinaryFunctorIfffZZZNS0_16fmod_kernel_cudaERNS_18TensorIteratorBaseEENKUlvE0_clEvENKUlvE0_clEvEUlffE_EESt5arrayIPcLm3EELi4E23TrivialOffsetCalculatorILi2EjESC_ILi1EjENS0_6memory15LoadWithoutCastENSF_16StoreWithoutCastEEEviT_T0_T2_T3_T4_T5_,"a",@progbits
	.sectionflags	@""
	.align	4
.nv.constant0._ZN2at6native27unrolled_elementwise_kernelINS0_13BinaryFunctorIfffZZZNS0_16fmod_kernel_cudaERNS_18TensorIteratorBaseEENKUlvE0_clEvENKUlvE0_clEvEUlffE_EESt5arrayIPcLm3EELi4E23TrivialOffsetCalculatorILi2EjESC_ILi1EjENS0_6memory15LoadWithoutCastENSF_16StoreWithoutCastEEEviT_T0_T2_T3_T4_T5_:
	.zero		564


//--------------------- .nv.constant0._ZN2at6native29vectorized_elementwise_kernelILi2ENS0_13BinaryFunctorIfffZZZNS0_16fmod_kernel_cudaERNS_18TensorIteratorBaseEENKUlvE0_clEvENKUlvE0_clEvEUlffE_EESt5arrayIPcLm3EEEEviT0_T1_ --------------------------
	.section	.nv.constant0._ZN2at6native29vectorized_elementwise_kernelILi2ENS0_13BinaryFunctorIfffZZZNS0_16fmod_kernel_cudaERNS_18TensorIteratorBaseEENKUlvE0_clEvENKUlvE0_clEvEUlffE_EESt5arrayIPcLm3EEEEviT0_T1_,"a",@progbits
	.sectionflags	@""
	.align	4
.nv.constant0._ZN2at6native29vectorized_elementwise_kernelILi2ENS0_13BinaryFunctorIfffZZZNS0_16fmod_kernel_cudaERNS_18TensorIteratorBaseEENKUlvE0_clEvENKUlvE0_clEvEUlffE_EESt5arrayIPcLm3EEEEviT0_T1_:
	.zero		560


//--------------------- .nv.constant0._ZN2at6native29vectorized_elementwise_kernelILi4ENS0_13BinaryFunctorIfffZZZNS0_16fmod_kernel_cudaERNS_18TensorIteratorBaseEENKUlvE0_clEvENKUlvE0_clEvEUlffE_EESt5arrayIPcLm3EEEEviT0_T1_ --------------------------
	.section	.nv.constant0._ZN2at6native29vectorized_elementwise_kernelILi4ENS0_13BinaryFunctorIfffZZZNS0_16fmod_kernel_cudaERNS_18TensorIteratorBaseEENKUlvE0_clEvENKUlvE0_clEvEUlffE_EESt5arrayIPcLm3EEEEviT0_T1_,"a",@progbits
	.sectionflags	@""
	.align	4
.nv.constant0._ZN2at6native29vectorized_elementwise_kernelILi4ENS0_13BinaryFunctorIfffZZZNS0_16fmod_kernel_cudaERNS_18TensorIteratorBaseEENKUlvE0_clEvENKUlvE0_clEvEUlffE_EESt5arrayIPcLm3EEEEviT0_T1_:
	.zero		560


//--------------------- .nv.constant0._ZN2at6native29vectorized_elementwise_kernelILi8ENS0_13BinaryFunctorIfffZZZNS0_16fmod_kernel_cudaERNS_18TensorIteratorBaseEENKUlvE0_clEvENKUlvE0_clEvEUlffE_EESt5arrayIPcLm3EEEEviT0_T1_ --------------------------
	.section	.nv.constant0._ZN2at6native29vectorized_elementwise_kernelILi8ENS0_13BinaryFunctorIfffZZZNS0_16fmod_kernel_cudaERNS_18TensorIteratorBaseEENKUlvE0_clEvENKUlvE0_clEvEUlffE_EESt5arrayIPcLm3EEEEviT0_T1_,"a",@progbits
	.sectionflags	@""
	.align	4
.nv.constant0._ZN2at6native29vectorized_elementwise_kernelILi8ENS0_13BinaryFunctorIfffZZZNS0_16fmod_kernel_cudaERNS_18TensorIteratorBaseEENKUlvE0_clEvENKUlvE0_clEvEUlffE_EESt5arrayIPcLm3EEEEviT0_T1_:
	.zero		560


//--------------------- .nv.constant0._ZN2at6native18elementwise_kernelILi128ELi4EZNS0_15gpu_kernel_implINS0_13BUnaryFunctorIfffZZZNS0_16fmod_kernel_cudaERNS_18TensorIteratorBaseEENKUlvE0_clEvENKUlvE0_clEvEUlffE_EEEEvS5_RKT_EUliE_EEviT1_ --------------------------
	.section	.nv.constant0._ZN2at6native18elementwise_kernelILi128ELi4EZNS0_15gpu_kernel_implINS0_13BUnaryFunctorIfffZZZNS0_16fmod_kernel_cudaERNS_18TensorIteratorBaseEENKUlvE0_clEvENKUlvE0_clEvEUlffE_EEEEvS5_RKT_EUliE_EEviT1_,"a",@progbits
	.sectionflags	@""
	.align	4
.nv.constant0._ZN2at6native18elementwise_kernelILi128ELi4EZNS0_15gpu_kernel_implINS0_13BUnaryFunctorIfffZZZNS0_16fmod_kernel_cudaERNS_18TensorIteratorBaseEENKUlvE0_clEvENKUlvE0_clEvEUlffE_EEEEvS5_RKT_EUliE_EEviT1_:
	.zero		1080


//--------------------- .nv.constant0._ZN2at6native27unrolled_elementwise_kernelINS0_13BUnaryFunctorIfffZZZNS0_16fmod_kernel_cudaERNS_18TensorIteratorBaseEENKUlvE0_clEvENKUlvE0_clEvEUlffE_EESt5arrayIPcLm2EELi4E23TrivialOffsetCalculatorILi1EjESD_NS0_6memory12LoadWithCastILi1EEENSE_13StoreWithCastILi1EEEEEviT_T0_T2_T3_T4_T5_ --------------------------
	.section	.nv.constant0._ZN2at6native27unrolled_elementwise_kernelINS0_13BUnaryFunctorIfffZZZNS0_16fmod_kernel_cudaERNS_18TensorIteratorBaseEENKUlvE0_clEvENKUlvE0_clEvEUlffE_EESt5arrayIPcLm2EELi4E23TrivialOffsetCalculatorILi1EjESD_NS0_6memory12LoadWithCastILi1EEENSE_13StoreWithCastILi1EEEEEviT_T0_T2_T3_T4_T5_,"a",@progbits
	.sectionflags	@""
	.align	4
.nv.constant0._ZN2at6native27unrolled_elementwise_kernelINS0_13BUnaryFunctorIfffZZZNS0_16fmod_kernel_cudaERNS_18TensorIteratorBaseEENKUlvE0_clEvENKUlvE0_clEvEUlffE_EESt5arrayIPcLm2EELi4E23TrivialOffsetCalculatorILi1EjESD_NS0_6memory12LoadWithCastILi1EEENSE_13StoreWithCastILi1EEEEEviT_T0_T2_T3_T4_T5_:
	.zero		580


//--------------------- .nv.constant0._ZN2at6native18elementwise_kernelILi128ELi2EZNS0_22gpu_kernel_impl_nocastINS0_13BUnaryFunctorIfffZZZNS0_16fmod_kernel_cudaERNS_18TensorIteratorBaseEENKUlvE0_clEvENKUlvE0_clEvEUlffE_EEEEvS5_RKT_EUliE_EEviT1_ --------------------------
	.section	.nv.constant0._ZN2at6native18elementwise_kernelILi128ELi2EZNS0_22gpu_kernel_impl_nocastINS0_13BUnaryFunctorIfffZZZNS0_16fmod_kernel_cudaERNS_18TensorIteratorBaseEENKUlvE0_clEvENKUlvE0_clEvEUlffE_EEEEvS5_RKT_EUliE_EEviT1_,"a",@progbits
	.sectionflags	@""
	.align	4
.nv.constant0._ZN2at6native18elementwise_kernelILi128ELi2EZNS0_22gpu_kernel_impl_nocastINS0_13BUnaryFunctorIfffZZZNS0_16fmod_kernel_cudaERNS_18TensorIteratorBaseEENKUlvE0_clEvENKUlvE0_clEvEUlffE_EEEEvS5_RKT_EUliE_EEviT1_:
	.zero		1072


//--------------------- .nv.constant0._ZN2at6native27unrolled_elementwise_kernelINS0_13BUnaryFunctorIfffZZZNS0_16fmod_kernel_cudaERNS_18TensorIteratorBaseEENKUlvE0_clEvENKUlvE0_clEvEUlffE_EESt5arrayIPcLm2EELi4E23TrivialOffsetCalculatorILi1EjESD_NS0_6memory15LoadWithoutCastENSE_16StoreWithoutCastEEEviT_T0_T2_T3_T4_T5_ --------------------------
	.section	.nv.constant0._ZN2at6native27unrolled_elementwise_kernelINS0_13BUnaryFunctorIfffZZZNS0_16fmod_kernel_cudaERNS_18TensorIteratorBaseEENKUlvE0_clEvENKUlvE0_clEvEUlffE_EESt5arrayIPcLm2EELi4E23TrivialOffsetCalculatorILi1EjESD_NS0_6memory15LoadWithoutCastENSE_16StoreWithoutCastEEEviT_T0_T2_T3_T4_T5_,"a",@progbits
	.sectionflags	@""
	.align	4
.nv.constant0._ZN2at6native27unrolled_elementwise_kernelINS0_13BUnaryFunctorIfffZZZNS0_16fmod_kernel_cudaERNS_18TensorIteratorBaseEENKUlvE0_clEvENKUlvE0_clEvEUlffE_EESt5arrayIPcLm2EELi4E23TrivialOffsetCalculatorILi1EjESD_NS0_6memory15LoadWithoutCastENSE_16StoreWithoutCastEEEviT_T0_T2_T3_T4_T5_:
	.zero		564


//--------------------- .nv.constant0._ZN2at6native29vectorized_elementwise_kernelILi2ENS0_13BUnaryFunctorIfffZZZNS0_16fmod_kernel_cudaERNS_18TensorIteratorBaseEENKUlvE0_clEvENKUlvE0_clEvEUlffE_EESt5arrayIPcLm2EEEEviT0_T1_ --------------------------
	.section	.nv.constant0._ZN2at6native29vectorized_elementwise_kernelILi2ENS0_13BUnaryFunctorIfffZZZNS0_16fmod_kernel_cudaERNS_18TensorIteratorBaseEENKUlvE0_clEvENKUlvE0_clEvEUlffE_EESt5arrayIPcLm2EEEEviT0_T1_,"a",@progbits
	.sectionflags	@""
	.align	4
.nv.constant0._ZN2at6native29vectorized_elementwise_kernelILi2ENS0_13BUnaryFunctorIfffZZZNS0_16fmod_kernel_cudaERNS_18TensorIteratorBaseEENKUlvE0_clEvENKUlvE0_clEvEUlffE_EESt5arrayIPcLm2EEEEviT0_T1_:
	.zero		560


//--------------------- .nv.constant0._ZN2at6native29vectorized_elementwise_kernelILi4ENS0_13BUnaryFunctorIfffZZZNS0_16fmod_kernel_cudaERNS_18TensorIteratorBaseEENKUlvE0_clEvENKUlvE0_clEvEUlffE_EESt5arrayIPcLm2EEEEviT0_T1_ --------------------------
	.section	.nv.constant0._ZN2at6native29vectorized_elementwise_kernelILi4ENS0_13BUnaryFunctorIfffZZZNS0_16fmod_kernel_cudaERNS_18TensorIteratorBaseEENKUlvE0_clEvENKUlvE0_clEvEUlffE_EESt5arrayIPcLm2EEEEviT0_T1_,"a",@progbits
	.sectionflags	@""
	.align	4
.nv.constant0._ZN2at6native29vectorized_elementwise_kernelILi4ENS0_13BUnaryFunctorIfffZZZNS0_16fmod_kernel_cudaERNS_18TensorIteratorBaseEENKUlvE0_clEvENKUlvE0_clEvEUlffE_EESt5arrayIPcLm2EEEEviT0_T1_:
	.zero		560


//--------------------- .nv.constant0._ZN2at6native29vectorized_elementwise_kernelILi8ENS0_13BUnaryFunctorIfffZZZNS0_16fmod_kernel_cudaERNS_18TensorIteratorBaseEENKUlvE0_clEvENKUlvE0_clEvEUlffE_EESt5arrayIPcLm2EEEEviT0_T1_ --------------------------
	.section	.nv.constant0._ZN2at6native29vectorized_elementwise_kernelILi8ENS0_13BUnaryFunctorIfffZZZNS0_16fmod_kernel_cudaERNS_18TensorIteratorBaseEENKUlvE0_clEvENKUlvE0_clEvEUlffE_EESt5arrayIPcLm2EEEEviT0_T1_,"a",@progbits
	.sectionflags	@""
	.align	4
.nv.constant0._ZN2at6native29vectorized_elementwise_kernelILi8ENS0_13BUnaryFunctorIfffZZZNS0_16fmod_kernel_cudaERNS_18TensorIteratorBaseEENKUlvE0_clEvENKUlvE0_clEvEUlffE_EESt5arrayIPcLm2EEEEviT0_T1_:
	.zero		560


//--------------------- .nv.constant0._ZN2at6native18elementwise_kernelILi128ELi4EZNS0_15gpu_kernel_implINS0_13AUnaryFunctorIfffZZZNS0_16fmod_kernel_cudaERNS_18TensorIteratorBaseEENKUlvE0_clEvENKUlvE0_clEvEUlffE_EEEEvS5_RKT_EUliE_EEviT1_ --------------------------
	.section	.nv.constant0._ZN2at6native18elementwise_kernelILi128ELi4EZNS0_15gpu_kernel_implINS0_13AUnaryFunctorIfffZZZNS0_16fmod_kernel_cudaERNS_18TensorIteratorBaseEENKUlvE0_clEvENKUlvE0_clEvEUlffE_EEEEvS5_RKT_EUliE_EEviT1_,"a",@progbits
	.sectionflags	@""
	.align	4
.nv.constant0._ZN2at6native18elementwise_kernelILi128ELi4EZNS0_15gpu_kernel_implINS0_13AUnaryFunctorIfffZZZNS0_16fmod_kernel_cudaERNS_18TensorIteratorBaseEENKUlvE0_clEvENKUlvE0_clEvEUlffE_EEEEvS5_RKT_EUliE_EEviT1_:
	.zero		1080


//--------------------- .nv.constant0._ZN2at6native27unrolled_elementwise_kernelINS0_13AUnaryFunctorIfffZZZNS0_16fmod_kernel_cudaERNS_18TensorIteratorBaseEENKUlvE0_clEvENKUlvE0_clEvEUlffE_EESt5arrayIPcLm2EELi4E23TrivialOffsetCalculatorILi1EjESD_NS0_6memory12LoadWithCastILi1EEENSE_13StoreWithCastILi1EEEEEviT_T0_T2_T3_T4_T5_ --------------------------
	.section	.nv.constant0._ZN2at6native27unrolled_elementwise_kernelINS0_13AUnaryFunctorIfffZZZNS0_16fmod_kernel_cudaERNS_18TensorIteratorBaseEENKUlvE0_clEvENKUlvE0_clEvEUlffE_EESt5arrayIPcLm2EELi4E23TrivialOffsetCalculatorILi1EjESD_NS0_6memory12LoadWithCastILi1EEENSE_13StoreWithCastILi1EEEEEviT_T0_T2_T3_T4_T5_,"a",@progbits
	.sectionflags	@""
	.align	4
.nv.constant0._ZN2at6native27unrolled_elementwise_kernelINS0_13AUnaryFunctorIfffZZZNS0_16fmod_kernel_cudaERNS_18TensorIteratorBaseEENKUlvE0_clEvENKUlvE0_clEvEUlffE_EESt5arrayIPcLm2EELi4E23TrivialOffsetCalculatorILi1EjESD_NS0_6memory12LoadWithCastILi1EEENSE_13StoreWithCastILi1EEEEEviT_T0_T2_T3_T4_T5_:
	.zero		580


//--------------------- .nv.constant0._ZN2at6native18elementwise_kernelILi128ELi2EZNS0_22gpu_kernel_impl_nocastINS0_13AUnaryFunctorIfffZZZNS0_16fmod_kernel_cudaERNS_18TensorIteratorBaseEENKUlvE0_clEvENKUlvE0_clEvEUlffE_EEEEvS5_RKT_EUliE_EEviT1_ --------------------------
	.section	.nv.constant0._ZN2at6native18elementwise_kernelILi128ELi2EZNS0_22gpu_kernel_impl_nocastINS0_13AUnaryFunctorIfffZZZNS0_16fmod_kernel_cudaERNS_18TensorIteratorBaseEENKUlvE0_clEvENKUlvE0_clEvEUlffE_EEEEvS5_RKT_EUliE_EEviT1_,"a",@progbits
	.sectionflags	@""
	.align	4
.nv.constant0._ZN2at6native18elementwise_kernelILi128ELi2EZNS0_22gpu_kernel_impl_nocastINS0_13AUnaryFunctorIfffZZZNS0_16fmod_kernel_cudaERNS_18TensorIteratorBaseEENKUlvE0_clEvENKUlvE0_clEvEUlffE_EEEEvS5_RKT_EUliE_EEviT1_:
	.zero		1072


//--------------------- .nv.constant0._ZN2at6native27unrolled_elementwise_kernelINS0_13AUnaryFunctorIfffZZZNS0_16fmod_kernel_cudaERNS_18TensorIteratorBaseEENKUlvE0_clEvENKUlvE0_clEvEUlffE_EESt5arrayIPcLm2EELi4E23TrivialOffsetCalculatorILi1EjESD_NS0_6memory15LoadWithoutCastENSE_16StoreWithoutCastEEEviT_T0_T2_T3_T4_T5_ --------------------------
	.section	.nv.constant0._ZN2at6native27unrolled_elementwise_kernelINS0_13AUnaryFunctorIfffZZZNS0_16fmod_kernel_cudaERNS_18TensorIteratorBaseEENKUlvE0_clEvENKUlvE0_clEvEUlffE_EESt5arrayIPcLm2EELi4E23TrivialOffsetCalculatorILi1EjESD_NS0_6memory15LoadWithoutCastENSE_16StoreWithoutCastEEEviT_T0_T2_T3_T4_T5_,"a",@progbits
	.sectionflags	@""
	.align	4
.nv.constant0._ZN2at6native27unrolled_elementwise_kernelINS0_13AUnaryFunctorIfffZZZNS0_16fmod_kernel_cudaERNS_18TensorIteratorBaseEENKUlvE0_clEvENKUlvE0_clEvEUlffE_EESt5arrayIPcLm2EELi4E23TrivialOffsetCalculatorILi1EjESD_NS0_6memory15LoadWithoutCastENSE_16StoreWithoutCastEEEviT_T0_T2_T3_T4_T5_:
	.zero		564


//--------------------- .nv.constant0._ZN2at6native29vectorized_elementwise_kernelILi2ENS0_13AUnaryFunctorIfffZZZNS0_16fmod_kernel_cudaERNS_18TensorIteratorBaseEENKUlvE0_clEvENKUlvE0_clEvEUlffE_EESt5arrayIPcLm2EEEEviT0_T1_ --------------------------
	.section	.nv.constant0._ZN2at6native29vectorized_elementwise_kernelILi2ENS0_13AUnaryFunctorIfffZZZNS0_16fmod_kernel_cudaERNS_18TensorIteratorBaseEENKUlvE0_clEvENKUlvE0_clEvEUlffE_EESt5arrayIPcLm2EEEEviT0_T1_,"a",@progbits
	.sectionflags	@""
	.align	4
.nv.constant0._ZN2at6native29vectorized_elementwise_kernelILi2ENS0_13AUnaryFunctorIfffZZZNS0_16fmod_kernel_cudaERNS_18TensorIteratorBaseEENKUlvE0_clEvENKUlvE0_clEvEUlffE_EESt5arrayIPcLm2EEEEviT0_T1_:
	.zero		560


//--------------------- .nv.constant0._ZN2at6native29vectorized_elementwise_kernelILi4ENS0_13AUnaryFunctorIfffZZZNS0_16fmod_kernel_cudaERNS_18TensorIteratorBaseEENKUlvE0_clEvENKUlvE0_clEvEUlffE_EESt5arrayIPcLm2EEEEviT0_T1_ --------------------------
	.section	.nv.constant0._ZN2at6native29vectorized_elementwise_kernelILi4ENS0_13AUnaryFunctorIfffZZZNS0_16fmod_kernel_cudaERNS_18TensorIteratorBaseEENKUlvE0_clEvENKUlvE0_clEvEUlffE_EESt5arrayIPcLm2EEEEviT0_T1_,"a",@progbits
	.sectionflags	@""
	.align	4
.nv.constant0._ZN2at6native29vectorized_elementwise_kernelILi4ENS0_13AUnaryFunctorIfffZZZNS0_16fmod_kernel_cudaERNS_18TensorIteratorBaseEENKUlvE0_clEvENKUlvE0_clEvEUlffE_EESt5arrayIPcLm2EEEEviT0_T1_:
	.zero		560


//--------------------- .nv.constant0._ZN2at6native29vectorized_elementwise_kernelILi8ENS0_13AUnaryFunctorIfffZZZNS0_16fmod_kernel_cudaERNS_18TensorIteratorBaseEENKUlvE0_clEvENKUlvE0_clEvEUlffE_EESt5arrayIPcLm2EEEEviT0_T1_ --------------------------
	.section	.nv.constant0._ZN2at6native29vectorized_elementwise_kernelILi8ENS0_13AUnaryFunctorIfffZZZNS0_16fmod_kernel_cudaERNS_18TensorIteratorBaseEENKUlvE0_clEvENKUlvE0_clEvEUlffE_EESt5arrayIPcLm2EEEEviT0_T1_,"a",@progbits
	.sectionflags	@""
	.align	4
.nv.constant0._ZN2at6native29vectorized_elementwise_kernelILi8ENS0_13AUnaryFunctorIfffZZZNS0_16fmod_kernel_cudaERNS_18TensorIteratorBaseEENKUlvE0_clEvENKUlvE0_clEvEUlffE_EESt5arrayIPcLm2EEEEviT0_T1_:
	.zero		560


//--------------------- .nv.constant0._ZN2at6native18elementwise_kernelILi128ELi4EZNS0_15gpu_kernel_implINS0_13BinaryFunctorIdddZZZNS0_16fmod_kernel_cudaERNS_18TensorIteratorBaseEENKUlvE0_clEvENKUlvE_clEvEUlddE_EEEEvS5_RKT_EUliE_EEviT1_ --------------------------
	.section	.nv.constant0._ZN2at6native18elementwise_kernelILi128ELi4EZNS0_15gpu_kernel_implINS0_13BinaryFunctorIdddZZZNS0_16fmod_kernel_cudaERNS_18TensorIteratorBaseEENKUlvE0_clEvENKUlvE_clEvEUlddE_EEEEvS5_RKT_EUliE_EEviT1_,"a",@progbits
	.sectionflags	@""
	.align	4
.nv.constant0._ZN2at6native18elementwise_kernelILi128ELi4EZNS0_15gpu_kernel_implINS0_13BinaryFunctorIdddZZZNS0_16fmod_kernel_cudaERNS_18TensorIteratorBaseEENKUlvE0_clEvENKUlvE_clEvEUlddE_EEEEvS5_RKT_EUliE_EEviT1_:
	.zero		1184


//--------------------- .nv.constant0._ZN2at6native27unrolled_elementwise_kernelINS0_13BinaryFunctorIdddZZZNS0_16fmod_kernel_cudaERNS_18TensorIteratorBaseEENKUlvE0_clEvENKUlvE_clEvEUlddE_EESt5arrayIPcLm3EELi4E23TrivialOffsetCalculatorILi2EjESC_ILi1EjENS0_6memory12LoadWithCastILi2EEENSF_13StoreWithCastILi1EEEEEviT_T0_T2_T3_T4_T5_ --------------------------
	.section	.nv.constant0._ZN2at6native27unrolled_elementwise_kernelINS0_13BinaryFunctorIdddZZZNS0_16fmod_kernel_cudaERNS_18TensorIteratorBaseEENKUlvE0_clEvENKUlvE_clEvEUlddE_EESt5arrayIPcLm3EELi4E23TrivialOffsetCalculatorILi2EjESC_ILi1EjENS0_6memory12LoadWithCastILi2EEENSF_13StoreWithCastILi1EEEEEviT_T0_T2_T3_T4_T5_,"a",@progbits
	.sectionflags	@""
	.align	4
.nv.constant0._ZN2at6native27unrolled_elementwise_kernelINS0_13BinaryFunctorIdddZZZNS0_16fmod_kernel_cudaERNS_18TensorIteratorBaseEENKUlvE0_clEvENKUlvE_clEvEUlddE_EESt5arrayIPcLm3EELi4E23TrivialOffsetCalculatorILi2EjESC_ILi1EjENS0_6memory12LoadWithCastILi2EEENSF_13StoreWithCastILi1EEEEEviT_T0_T2_T3_T4_T5_:
	.zero		584


//--------------------- .nv.constant0._ZN2at6native18elementwise_kernelILi128ELi2EZNS0_22gpu_kernel_impl_nocastINS0_13BinaryFunctorIdddZZZNS0_16fmod_kernel_cudaERNS_18TensorIteratorBaseEENKUlvE0_clEvENKUlvE_clEvEUlddE_EEEEvS5_RKT_EUliE_EEviT1_ --------------------------
	.section	.nv.constant0._ZN2at6native18elementwise_kernelILi128ELi2EZNS0_22gpu_kernel_impl_nocastINS0_13BinaryFunctorIdddZZZNS0_16fmod_kernel_cudaERNS_18TensorIteratorBaseEENKUlvE0_clEvENKUlvE_clEvEUlddE_EEEEvS5_RKT_EUliE_EEviT1_,"a",@progbits
	.sectionflags	@""
	.align	4
.nv.constant0._ZN2at6native18elementwise_kernelILi128ELi2EZNS0_22gpu_kernel_impl_nocastINS0_13BinaryFunctorIdddZZZNS0_16fmod_kernel_cudaERNS_18TensorIteratorBaseEENKUlvE0_clEvENKUlvE_clEvEUlddE_EEEEvS5_RKT_EUliE_EEviT1_:
	.zero		1184


//--------------------- .nv.constant0._ZN2at6native27unrolled_elementwise_kernelINS0_13BinaryFunctorIdddZZZNS0_16fmod_kernel_cudaERNS_18TensorIteratorBaseEENKUlvE0_clEvENKUlvE_clEvEUlddE_EESt5arrayIPcLm3EELi4E23TrivialOffsetCalculatorILi2EjESC_ILi1EjENS0_6memory15LoadWithoutCastENSF_16StoreWithoutCastEEEviT_T0_T2_T3_T4_T5_ --------------------------
	.section	.nv.constant0._ZN2at6native27unrolled_elementwise_kernelINS0_13BinaryFunctorIdddZZZNS0_16fmod_kernel_cudaERNS_18TensorIteratorBaseEENKUlvE0_clEvENKUlvE_clEvEUlddE_EESt5arrayIPcLm3EELi4E23TrivialOffsetCalculatorILi2EjESC_ILi1EjENS0_6memory15LoadWithoutCastENSF_16StoreWithoutCastEEEviT_T0_T2_T3_T4_T5_,"a",@progbits
	.sectionflags	@""
	.align	4
.nv.constant0._ZN2at6native27unrolled_elementwise_kernelINS0_13BinaryFunctorIdddZZZNS0_16fmod_kernel_cudaERNS_18TensorIteratorBaseEENKUlvE0_clEvENKUlvE_clEvEUlddE_EESt5arrayIPcLm3EELi4E23TrivialOffsetCalculatorILi2EjESC_ILi1EjENS0_6memory15LoadWithoutCastENSF_16StoreWithoutCastEEEviT_T0_T2_T3_T4_T5_:
	.zero		564


//--------------------- .nv.constant0._ZN2at6native29vectorized_elementwise_kernelILi2ENS0_13BinaryFunctorIdddZZZNS0_16fmod_kernel_cudaERNS_18TensorIteratorBaseEENKUlvE0_clEvENKUlvE_clEvEUlddE_EESt5arrayIPcLm3EEEEviT0_T1_ --------------------------
	.section	.nv.constant0._ZN2at6native29vectorized_elementwise_kernelILi2ENS0_13BinaryFunctorIdddZZZNS0_16fmod_kernel_cudaERNS_18TensorIteratorBaseEENKUlvE0_clEvENKUlvE_clEvEUlddE_EESt5arrayIPcLm3EEEEviT0_T1_,"a",@progbits
	.sectionflags	@""
	.align	4
.nv.constant0._ZN2at6native29vectorized_elementwise_kernelILi2ENS0_13BinaryFunctorIdddZZZNS0_16fmod_kernel_cudaERNS_18TensorIteratorBaseEENKUlvE0_clEvENKUlvE_clEvEUlddE_EESt5arrayIPcLm3EEEEviT0_T1_:
	.zero		560


//--------------------- .nv.constant0._ZN2at6native29vectorized_elementwise_kernelILi4ENS0_13BinaryFunctorIdddZZZNS0_16fmod_kernel_cudaERNS_18TensorIteratorBaseEENKUlvE0_clEvENKUlvE_clEvEUlddE_EESt5arrayIPcLm3EEEEviT0_T1_ --------------------------
	.section	.nv.constant0._ZN2at6native29vectorized_elementwise_kernelILi4ENS0_13BinaryFunctorIdddZZZNS0_16fmod_kernel_cudaERNS_18TensorIteratorBaseEENKUlvE0_clEvENKUlvE_clEvEUlddE_EESt5arrayIPcLm3EEEEviT0_T1_,"a",@progbits
	.sectionflags	@""
	.align	4
.nv.constant0._ZN2at6native29vectorized_elementwise_kernelILi4ENS0_13BinaryFunctorIdddZZZNS0_16fmod_kernel_cudaERNS_18TensorIteratorBaseEENKUlvE0_clEvENKUlvE_clEvEUlddE_EESt5arrayIPcLm3EEEEviT0_T1_:
	.zero		560


//--------------------- .nv.constant0._ZN2at6native29vectorized_elementwise_kernelILi8ENS0_13BinaryFunctorIdddZZZNS0_16fmod_kernel_cudaERNS_18TensorIteratorBaseEENKUlvE0_clEvENKUlvE_clEvEUlddE_EESt5arrayIPcLm3EEEEviT0_T1_ --------------------------
	.section	.nv.constant0._ZN2at6native29vectorized_elementwise_kernelILi8ENS0_13BinaryFunctorIdddZZZNS0_16fmod_kernel_cudaERNS_18TensorIteratorBaseEENKUlvE0_clEvENKUlvE_clEvEUlddE_EESt5arrayIPcLm3EEEEviT0_T1_,"a",@progbits
	.sectionflags	@""
	.align	4
.nv.constant0._ZN2at6native29vectorized_elementwise_kernelILi8ENS0_13BinaryFunctorIdddZZZNS0_16fmod_kernel_cudaERNS_18TensorIteratorBaseEENKUlvE0_clEvENKUlvE_clEvEUlddE_EESt5arrayIPcLm3EEEEviT0_T1_:
	.zero		560


//--------------------- .nv.constant0._ZN2at6native18elementwise_kernelILi128ELi4EZNS0_15gpu_kernel_implINS0_13BUnaryFunctorIdddZZZNS0_16fmod_kernel_cudaERNS_18TensorIteratorBaseEENKUlvE0_clEvENKUlvE_clEvEUlddE_EEEEvS5_RKT_EUliE_EEviT1_ --------------------------
	.section	.nv.constant0._ZN2at6native18elementwise_kernelILi128ELi4EZNS0_15gpu_kernel_implINS0_13BUnaryFunctorIdddZZZNS0_16fmod_kernel_cudaERNS_18TensorIteratorBaseEENKUlvE0_clEvENKUlvE_clEvEUlddE_EEEEvS5_RKT_EUliE_EEviT1_,"a",@progbits
	.sectionflags	@""
	.align	4
.nv.constant0._ZN2at6native18elementwise_kernelILi128ELi4EZNS0_15gpu_kernel_implINS0_13BUnaryFunctorIdddZZZNS0_16fmod_kernel_cudaERNS_18TensorIteratorBaseEENKUlvE0_clEvENKUlvE_clEvEUlddE_EEEEvS5_RKT_EUliE_EEviT1_:
	.zero		1088


//--------------------- .nv.constant0._ZN2at6native27unrolled_elementwise_kernelINS0_13BUnaryFunctorIdddZZZNS0_16fmod_kernel_cudaERNS_18TensorIteratorBaseEENKUlvE0_clEvENKUlvE_clEvEUlddE_EESt5arrayIPcLm2EELi4E23TrivialOffsetCalculatorILi1EjESD_NS0_6memory12LoadWithCastILi1EEENSE_13StoreWithCastILi1EEEEEviT_T0_T2_T3_T4_T5_ --------------------------
	.section	.nv.constant0._ZN2at6native27unrolled_elementwise_kernelINS0_13BUnaryFunctorIdddZZZNS0_16fmod_kernel_cudaERNS_18TensorIteratorBaseEENKUlvE0_clEvENKUlvE_clEvEUlddE_EESt5arrayIPcLm2EELi4E23TrivialOffsetCalculatorILi1EjESD_NS0_6memory12LoadWithCastILi1EEENSE_13StoreWithCastILi1EEEEEviT_T0_T2_T3_T4_T5_,"a",@progbits
	.sectionflags	@""
	.align	4
.nv.constant0._ZN2at6native27unrolled_elementwise_kernelINS0_13BUnaryFunctorIdddZZZNS0_16fmod_kernel_cudaERNS_18TensorIteratorBaseEENKUlvE0_clEvENKUlvE_clEvEUlddE_EESt5arrayIPcLm2EELi4E23TrivialOffsetCalculatorILi1EjESD_NS0_6memory12LoadWithCastILi1EEENSE_13StoreWithCastILi1EEEEEviT_T0_T2_T3_T4_T5_:
	.zero		588


//--------------------- .nv.constant0._ZN2at6native18elementwise_kernelILi128ELi2EZNS0_22gpu_kernel_impl_nocastINS0_13BUnaryFunctorIdddZZZNS0_16fmod_kernel_cudaERNS_18TensorIteratorBaseEENKUlvE0_clEvENKUlvE_clEvEUlddE_EEEEvS5_RKT_EUliE_EEviT1_ --------------------------
	.section	.nv.constant0._ZN2at6native18elementwise_kernelILi128ELi2EZNS0_22gpu_kernel_impl_nocastINS0_13BUnaryFunctorIdddZZZNS0_16fmod_kernel_cudaERNS_18TensorIteratorBaseEENKUlvE0_clEvENKUlvE_clEvEUlddE_EEEEvS5_RKT_EUliE_EEviT1_,"a",@progbits
	.sectionflags	@""
	.align	4
.nv.constant0._ZN2at6native18elementwise_kernelILi128ELi2EZNS0_22gpu_kernel_impl_nocastINS0_13BUnaryFunctorIdddZZZNS0_16fmod_kernel_cudaERNS_18TensorIteratorBaseEENKUlvE0_clEvENKUlvE_clEvEUlddE_EEEEvS5_RKT_EUliE_EEviT1_:
	.zero		1080


//--------------------- .nv.constant0._ZN2at6native27unrolled_elementwise_kernelINS0_13BUnaryFunctorIdddZZZNS0_16fmod_kernel_cudaERNS_18TensorIteratorBaseEENKUlvE0_clEvENKUlvE_clEvEUlddE_EESt5arrayIPcLm2EELi4E23TrivialOffsetCalculatorILi1EjESD_NS0_6memory15LoadWithoutCastENSE_16StoreWithoutCastEEEviT_T0_T2_T3_T4_T5_ --------------------------
	.section	.nv.constant0._ZN2at6native27unrolled_elementwise_kernelINS0_13BUnaryFunctorIdddZZZNS0_16fmod_kernel_cudaERNS_18TensorIteratorBaseEENKUlvE0_clEvENKUlvE_clEvEUlddE_EESt5arrayIPcLm2EELi4E23TrivialOffsetCalculatorILi1EjESD_NS0_6memory15LoadWithoutCastENSE_16StoreWithoutCastEEEviT_T0_T2_T3_T4_T5_,"a",@progbits
	.sectionflags	@""
	.align	4
.nv.constant0._ZN2at6native27unrolled_elementwise_kernelINS0_13BUnaryFunctorIdddZZZNS0_16fmod_kernel_cudaERNS_18TensorIteratorBaseEENKUlvE0_clEvENKUlvE_clEvEUlddE_EESt5arrayIPcLm2EELi4E23TrivialOffsetCalculatorILi1EjESD_NS0_6memory15LoadWithoutCastENSE_16StoreWithoutCastEEEviT_T0_T2_T3_T4_T5_:
	.zero		572


//--------------------- .nv.constant0._ZN2at6native29vectorized_elementwise_kernelILi2ENS0_13BUnaryFunctorIdddZZZNS0_16fmod_kernel_cudaERNS_18TensorIteratorBaseEENKUlvE0_clEvENKUlvE_clEvEUlddE_EESt5arrayIPcLm2EEEEviT0_T1_ --------------------------
	.section	.nv.constant0._ZN2at6native29vectorized_elementwise_kernelILi2ENS0_13BUnaryFunctorIdddZZZNS0_16fmod_kernel_cudaERNS_18TensorIteratorBaseEENKUlvE0_clEvENKUlvE_clEvEUlddE_EESt5arrayIPcLm2EEEEviT0_T1_,"a",@progbits
	.sectionflags	@""
	.align	4
.nv.constant0._ZN2at6native29vectorized_elementwise_kernelILi2ENS0_13BUnaryFunctorIdddZZZNS0_16fmod_kernel_cudaERNS_18TensorIteratorBaseEENKUlvE0_clEvENKUlvE_clEvEUlddE_EESt5arrayIPcLm2EEEEviT0_T1_:
	.zero		568


//--------------------- .nv.constant0._ZN2at6native29vectorized_elementwise_kernelILi4ENS0_13BUnaryFunctorIdddZZZNS0_16fmod_kernel_cudaERNS_18TensorIteratorBaseEENKUlvE0_clEvENKUlvE_clEvEUlddE_EESt5arrayIPcLm2EEEEviT0_T1_ --------------------------
	.section	.nv.constant0._ZN2at6native29vectorized_elementwise_kernelILi4ENS0_13BUnaryFunctorIdddZZZNS0_16fmod_kernel_cudaERNS_18TensorIteratorBaseEENKUlvE0_clEvENKUlvE_clEvEUlddE_EESt5arrayIPcLm2EEEEviT0_T1_,"a",@progbits
	.sectionflags	@""
	.align	4
.nv.constant0._ZN2at6native29vectorized_elementwise_kernelILi4ENS0_13BUnaryFunctorIdddZZZNS0_16fmod_kernel_cudaERNS_18TensorIteratorBaseEENKUlvE0_clEvENKUlvE_clEvEUlddE_EESt5arrayIPcLm2EEEEviT0_T1_:
	.zero		568


//--------------------- .nv.constant0._ZN2at6native29vectorized_elementwise_kernelILi8ENS0_13BUnaryFunctorIdddZZZNS0_16fmod_kernel_cudaERNS_18TensorIteratorBaseEENKUlvE0_clEvENKUlvE_clEvEUlddE_EESt5arrayIPcLm2EEEEviT0_T1_ --------------------------
	.section	.nv.constant0._ZN2at6native29vectorized_elementwise_kernelILi8ENS0_13BUnaryFunctorIdddZZZNS0_16fmod_kernel_cudaERNS_18TensorIteratorBaseEENKUlvE0_clEvENKUlvE_clEvEUlddE_EESt5arrayIPcLm2EEEEviT0_T1_,"a",@progbits
	.sectionflags	@""
	.align	4
.nv.constant0._ZN2at6native29vectorized_elementwise_kernelILi8ENS0_13BUnaryFunctorIdddZZZNS0_16fmod_kernel_cudaERNS_18TensorIteratorBaseEENKUlvE0_clEvENKUlvE_clEvEUlddE_EESt5arrayIPcLm2EEEEviT0_T1_:
	.zero		568


//--------------------- .nv.constant0._ZN2at6native18elementwise_kernelILi128ELi4EZNS0_15gpu_kernel_implINS0_13AUnaryFunctorIdddZZZNS0_16fmod_kernel_cudaERNS_18TensorIteratorBaseEENKUlvE0_clEvENKUlvE_clEvEUlddE_EEEEvS5_RKT_EUliE_EEviT1_ --------------------------
	.section	.nv.constant0._ZN2at6native18elementwise_kernelILi128ELi4EZNS0_15gpu_kernel_implINS0_13AUnaryFunctorIdddZZZNS0_16fmod_kernel_cudaERNS_18TensorIteratorBaseEENKUlvE0_clEvENKUlvE_clEvEUlddE_EEEEvS5_RKT_EUliE_EEviT1_,"a",@progbits
	.sectionflags	@""
	.align	4
.nv.constant0._ZN2at6native18elementwise_kernelILi128ELi4EZNS0_15gpu_kernel_implINS0_13AUnaryFunctorIdddZZZNS0_16fmod_kernel_cudaERNS_18TensorIteratorBaseEENKUlvE0_clEvENKUlvE_clEvEUlddE_EEEEvS5_RKT_EUliE_EEviT1_:
	.zero		1088


//--------------------- .nv.constant0._ZN2at6native27unrolled_elementwise_kernelINS0_13AUnaryFunctorIdddZZZNS0_16fmod_kernel_cudaERNS_18TensorIteratorBaseEENKUlvE0_clEvENKUlvE_clEvEUlddE_EESt5arrayIPcLm2EELi4E23TrivialOffsetCalculatorILi1EjESD_NS0_6memory12LoadWithCastILi1EEENSE_13StoreWithCastILi1EEEEEviT_T0_T2_T3_T4_T5_ --------------------------
	.section	.nv.constant0._ZN2at6native27unrolled_elementwise_kernelINS0_13AUnaryFunctorIdddZZZNS0_16fmod_kernel_cudaERNS_18TensorIteratorBaseEENKUlvE0_clEvENKUlvE_clEvEUlddE_EESt5arrayIPcLm2EELi4E23TrivialOffsetCalculatorILi1EjESD_NS0_6memory12LoadWithCastILi1EEENSE_13StoreWithCastILi1EEEEEviT_T0_T2_T3_T4_T5_,"a",@progbits
	.sectionflags	@""
	.align	4
.nv.constant0._ZN2at6native27unrolled_elementwise_kernelINS0_13AUnaryFunctorIdddZZZNS0_16fmod_kernel_cudaERNS_18TensorIteratorBaseEENKUlvE0_clEvENKUlvE_clEvEUlddE_EESt5arrayIPcLm2EELi4E23TrivialOffsetCalculatorILi1EjESD_NS0_6memory12LoadWithCastILi1EEENSE_13StoreWithCastILi1EEEEEviT_T0_T2_T3_T4_T5_:
	.zero		588


//--------------------- .nv.constant0._ZN2at6native18elementwise_kernelILi128ELi2EZNS0_22gpu_kernel_impl_nocastINS0_13AUnaryFunctorIdddZZZNS0_16fmod_kernel_cudaERNS_18TensorIteratorBaseEENKUlvE0_clEvENKUlvE_clEvEUlddE_EEEEvS5_RKT_EUliE_EEviT1_ --------------------------
	.section	.nv.constant0._ZN2at6native18elementwise_kernelILi128ELi2EZNS0_22gpu_kernel_impl_nocastINS0_13AUnaryFunctorIdddZZZNS0_16fmod_kernel_cudaERNS_18TensorIteratorBaseEENKUlvE0_clEvENKUlvE_clEvEUlddE_EEEEvS5_RKT_EUliE_EEviT1_,"a",@progbits
	.sectionflags	@""
	.align	4
.nv.constant0._ZN2at6native18elementwise_kernelILi128ELi2EZNS0_22gpu_kernel_impl_nocastINS0_13AUnaryFunctorIdddZZZNS0_16fmod_kernel_cudaERNS_18TensorIteratorBaseEENKUlvE0_clEvENKUlvE_clEvEUlddE_EEEEvS5_RKT_EUliE_EEviT1_:
	.zero		1080


//--------------------- .nv.constant0._ZN2at6native27unrolled_elementwise_kernelINS0_13AUnaryFunctorIdddZZZNS0_16fmod_kernel_cudaERNS_18TensorIteratorBaseEENKUlvE0_clEvENKUlvE_clEvEUlddE_EESt5arrayIPcLm2EELi4E23TrivialOffsetCalculatorILi1EjESD_NS0_6memory15LoadWithoutCastENSE_16StoreWithoutCastEEEviT_T0_T2_T3_T4_T5_ --------------------------
	.section	.nv.constant0._ZN2at6native27unrolled_elementwise_kernelINS0_13AUnaryFunctorIdddZZZNS0_16fmod_kernel_cudaERNS_18TensorIteratorBaseEENKUlvE0_clEvENKUlvE_clEvEUlddE_EESt5arrayIPcLm2EELi4E23TrivialOffsetCalculatorILi1EjESD_NS0_6memory15LoadWithoutCastENSE_16StoreWithoutCastEEEviT_T0_T2_T3_T4_T5_,"a",@progbits
	.sectionflags	@""
	.align	4
.nv.constant0._ZN2at6native27unrolled_elementwise_kernelINS0_13AUnaryFunctorIdddZZZNS0_16fmod_kernel_cudaERNS_18TensorIteratorBaseEENKUlvE0_clEvENKUlvE_clEvEUlddE_EESt5arrayIPcLm2EELi4E23TrivialOffsetCalculatorILi1EjESD_NS0_6memory15LoadWithoutCastENSE_16StoreWithoutCastEEEviT_T0_T2_T3_T4_T5_:
	.zero		572


//--------------------- .nv.constant0._ZN2at6native29vectorized_elementwise_kernelILi2ENS0_13AUnaryFunctorIdddZZZNS0_16fmod_kernel_cudaERNS_18TensorIteratorBaseEENKUlvE0_clEvENKUlvE_clEvEUlddE_EESt5arrayIPcLm2EEEEviT0_T1_ --------------------------
	.section	.nv.constant0._ZN2at6native29vectorized_elementwise_kernelILi2ENS0_13AUnaryFunctorIdddZZZNS0_16fmod_kernel_cudaERNS_18TensorIteratorBaseEENKUlvE0_clEvENKUlvE_clEvEUlddE_EESt5arrayIPcLm2EEEEviT0_T1_,"a",@progbits
	.sectionflags	@""
	.align	4
.nv.constant0._ZN2at6native29vectorized_elementwise_kernelILi2ENS0_13AUnaryFunctorIdddZZZNS0_16fmod_kernel_cudaERNS_18TensorIteratorBaseEENKUlvE0_clEvENKUlvE_clEvEUlddE_EESt5arrayIPcLm2EEEEviT0_T1_:
	.zero		568


//--------------------- .nv.constant0._ZN2at6native29vectorized_elementwise_kernelILi4ENS0_13AUnaryFunctorIdddZZZNS0_16fmod_kernel_cudaERNS_18TensorIteratorBaseEENKUlvE0_clEvENKUlvE_clEvEUlddE_EESt5arrayIPcLm2EEEEviT0_T1_ --------------------------
	.section	.nv.constant0._ZN2at6native29vectorized_elementwise_kernelILi4ENS0_13AUnaryFunctorIdddZZZNS0_16fmod_kernel_cudaERNS_18TensorIteratorBaseEENKUlvE0_clEvENKUlvE_clEvEUlddE_EESt5arrayIPcLm2EEEEviT0_T1_,"a",@progbits
	.sectionflags	@""
	.align	4
.nv.constant0._ZN2at6native29vectorized_elementwise_kernelILi4ENS0_13AUnaryFunctorIdddZZZNS0_16fmod_kernel_cudaERNS_18TensorIteratorBaseEENKUlvE0_clEvENKUlvE_clEvEUlddE_EESt5arrayIPcLm2EEEEviT0_T1_:
	.zero		568


//--------------------- .nv.constant0._ZN2at6native29vectorized_elementwise_kernelILi8ENS0_13AUnaryFunctorIdddZZZNS0_16fmod_kernel_cudaERNS_18TensorIteratorBaseEENKUlvE0_clEvENKUlvE_clEvEUlddE_EESt5arrayIPcLm2EEEEviT0_T1_ --------------------------
	.section	.nv.constant0._ZN2at6native29vectorized_elementwise_kernelILi8ENS0_13AUnaryFunctorIdddZZZNS0_16fmod_kernel_cudaERNS_18TensorIteratorBaseEENKUlvE0_clEvENKUlvE_clEvEUlddE_EESt5arrayIPcLm2EEEEviT0_T1_,"a",@progbits
	.sectionflags	@""
	.align	4
.nv.constant0._ZN2at6native29vectorized_elementwise_kernelILi8ENS0_13AUnaryFunctorIdddZZZNS0_16fmod_kernel_cudaERNS_18TensorIteratorBaseEENKUlvE0_clEvENKUlvE_clEvEUlddE_EESt5arrayIPcLm2EEEEviT0_T1_:
	.zero		568


//--------------------- .nv.constant0._ZN2at6native18elementwise_kernelILi128ELi4EZNS0_15gpu_kernel_implINS0_13BinaryFunctorIsssZZZNS0_16fmod_kernel_cudaERNS_18TensorIteratorBaseEENKUlvE_clEvENKUlvE3_clEvEUlssE_EEEEvS5_RKT_EUliE_EEviT1_ --------------------------
	.section	.nv.constant0._ZN2at6native18elementwise_kernelILi128ELi4EZNS0_15gpu_kernel_implINS0_13BinaryFunctorIsssZZZNS0_16fmod_kernel_cudaERNS_18TensorIteratorBaseEENKUlvE_clEvENKUlvE3_clEvEUlssE_EEEEvS5_RKT_EUliE_EEviT1_,"a",@progbits
	.sectionflags	@""
	.align	4
.nv.constant0._ZN2at6native18elementwise_kernelILi128ELi4EZNS0_15gpu_kernel_implINS0_13BinaryFunctorIsssZZZNS0_16fmod_kernel_cudaERNS_18TensorIteratorBaseEENKUlvE_clEvENKUlvE3_clEvEUlssE_EEEEvS5_RKT_EUliE_EEviT1_:
	.zero		1184


//--------------------- .nv.constant0._ZN2at6native27unrolled_elementwise_kernelINS0_13BinaryFunctorIsssZZZNS0_16fmod_kernel_cudaERNS_18TensorIteratorBaseEENKUlvE_clEvENKUlvE3_clEvEUlssE_EESt5arrayIPcLm3EELi4E23TrivialOffsetCalculatorILi2EjESC_ILi1EjENS0_6memory12LoadWithCastILi2EEENSF_13StoreWithCastILi1EEEEEviT_T0_T2_T3_T4_T5_ --------------------------
	.section	.nv.constant0._ZN2at6native27unrolled_elementwise_kernelINS0_13BinaryFunctorIsssZZZNS0_16fmod_kernel_cudaERNS_18TensorIteratorBaseEENKUlvE_clEvENKUlvE3_clEvEUlssE_EESt5arrayIPcLm3EELi4E23TrivialOffsetCalculatorILi2EjESC_ILi1EjENS0_6memory12LoadWithCastILi2EEENSF_13StoreWithCastILi1EEEEEviT_T0_T2_T3_T4_T5_,"a",@progbits
	.sectionflags	@""
	.align	4
.nv.constant0._ZN2at6native27unrolled_elementwise_kernelINS0_13BinaryFunctorIsssZZZNS0_16fmod_kernel_cudaERNS_18TensorIteratorBaseEENKUlvE_clEvENKUlvE3_clEvEUlssE_EESt5arrayIPcLm3EELi4E23TrivialOffsetCalculatorILi2EjESC_ILi1EjENS0_6memory12LoadWithCastILi2EEENSF_13StoreWithCastILi1EEEEEviT_T0_T2_T3_T4_T5_:
	.zero		584


//--------------------- .nv.constant0._ZN2at6native18elementwise_kernelILi128ELi4EZNS0_22gpu_kernel_impl_nocastINS0_13BinaryFunctorIsssZZZNS0_16fmod_kernel_cudaERNS_18TensorIteratorBaseEENKUlvE_clEvENKUlvE3_clEvEUlssE_EEEEvS5_RKT_EUliE_EEviT1_ --------------------------
	.section	.nv.constant0._ZN2at6native18elementwise_kernelILi128ELi4EZNS0_22gpu_kernel_impl_nocastINS0_13BinaryFunctorIsssZZZNS0_16fmod_kernel_cudaERNS_18TensorIteratorBaseEENKUlvE_clEvENKUlvE3_clEvEUlssE_EEEEvS5_RKT_EUliE_EEviT1_,"a",@progbits
	.sectionflags	@""
	.align	4
.nv.constant0._ZN2at6native18elementwise_kernelILi128ELi4EZNS0_22gpu_kernel_impl_nocastINS0_13BinaryFunctorIsssZZZNS0_16fmod_kernel_cudaERNS_18TensorIteratorBaseEENKUlvE_clEvENKUlvE3_clEvEUlssE_EEEEvS5_RKT_EUliE_EEviT1_:
	.zero		1184


//--------------------- .nv.constant0._ZN2at6native27unrolled_elementwise_kernelINS0_13BinaryFunctorIsssZZZNS0_16fmod_kernel_cudaERNS_18TensorIteratorBaseEENKUlvE_clEvENKUlvE3_clEvEUlssE_EESt5arrayIPcLm3EELi4E23TrivialOffsetCalculatorILi2EjESC_ILi1EjENS0_6memory15LoadWithoutCastENSF_16StoreWithoutCastEEEviT_T0_T2_T3_T4_T5_ --------------------------
	.section	.nv.constant0._ZN2at6native27unrolled_elementwise_kernelINS0_13BinaryFunctorIsssZZZNS0_16fmod_kernel_cudaERNS_18TensorIteratorBaseEENKUlvE_clEvENKUlvE3_clEvEUlssE_EESt5arrayIPcLm3EELi4E23TrivialOffsetCalculatorILi2EjESC_ILi1EjENS0_6memory15LoadWithoutCastENSF_16StoreWithoutCastEEEviT_T0_T2_T3_T4_T5_,"a",@progbits
	.sectionflags	@""
	.align	4
.nv.constant0._ZN2at6native27unrolled_elementwise_kernelINS0_13BinaryFunctorIsssZZZNS0_16fmod_kernel_cudaERNS_18TensorIteratorBaseEENKUlvE_clEvENKUlvE3_clEvEUlssE_EESt5arrayIPcLm3EELi4E23TrivialOffsetCalculatorILi2EjESC_ILi1EjENS0_6memory15LoadWithoutCastENSF_16StoreWithoutCastEEEviT_T0_T2_T3_T4_T5_:
	.zero		564


//--------------------- .nv.constant0._ZN2at6native29vectorized_elementwise_kernelILi2ENS0_13BinaryFunctorIsssZZZNS0_16fmod_kernel_cudaERNS_18TensorIteratorBaseEENKUlvE_clEvENKUlvE3_clEvEUlssE_EESt5arrayIPcLm3EEEEviT0_T1_ --------------------------
	.section	.nv.constant0._ZN2at6native29vectorized_elementwise_kernelILi2ENS0_13BinaryFunctorIsssZZZNS0_16fmod_kernel_cudaERNS_18TensorIteratorBaseEENKUlvE_clEvENKUlvE3_clEvEUlssE_EESt5arrayIPcLm3EEEEviT0_T1_,"a",@progbits
	.sectionflags	@""
	.align	4
.nv.constant0._ZN2at6native29vectorized_elementwise_kernelILi2ENS0_13BinaryFunctorIsssZZZNS0_16fmod_kernel_cudaERNS_18TensorIteratorBaseEENKUlvE_clEvENKUlvE3_clEvEUlssE_EESt5arrayIPcLm3EEEEviT0_T1_:
	.zero		560


//--------------------- .nv.constant0._ZN2at6native29vectorized_elementwise_kernelILi4ENS0_13BinaryFunctorIsssZZZNS0_16fmod_kernel_cudaERNS_18TensorIteratorBaseEENKUlvE_clEvENKUlvE3_clEvEUlssE_EESt5arrayIPcLm3EEEEviT0_T1_ --------------------------
	.section	.nv.constant0._ZN2at6native29vectorized_elementwise_kernelILi4ENS0_13BinaryFunctorIsssZZZNS0_16fmod_kernel_cudaERNS_18TensorIteratorBaseEENKUlvE_clEvENKUlvE3_clEvEUlssE_EESt5arrayIPcLm3EEEEviT0_T1_,"a",@progbits
	.sectionflags	@""
	.align	4
.nv.constant0._ZN2at6native29vectorized_elementwise_kernelILi4ENS0_13BinaryFunctorIsssZZZNS0_16fmod_kernel_cudaERNS_18TensorIteratorBaseEENKUlvE_clEvENKUlvE3_clEvEUlssE_EESt5arrayIPcLm3EEEEviT0_T1_:
	.zero		560


//--------------------- .nv.constant0._ZN2at6native29vectorized_elementwise_kernelILi8ENS0_13BinaryFunctorIsssZZZNS0_16fmod_kernel_cudaERNS_18TensorIteratorBaseEENKUlvE_clEvENKUlvE3_clEvEUlssE_EESt5arrayIPcLm3EEEEviT0_T1_ --------------------------
	.section	.nv.constant0._ZN2at6native29vectorized_elementwise_kernelILi8ENS0_13BinaryFunctorIsssZZZNS0_16fmod_kernel_cudaERNS_18TensorIteratorBaseEENKUlvE_clEvENKUlvE3_clEvEUlssE_EESt5arrayIPcLm3EEEEviT0_T1_,"a",@progbits
	.sectionflags	@""
	.align	4
.nv.constant0._ZN2at6native29vectorized_elementwise_kernelILi8ENS0_13BinaryFunctorIsssZZZNS0_16fmod_kernel_cudaERNS_18TensorIteratorBaseEENKUlvE_clEvENKUlvE3_clEvEUlssE_EESt5arrayIPcLm3EEEEviT0_T1_:
	.zero		560


//--------------------- .nv.constant0._ZN2at6native18elementwise_kernelILi128ELi4EZNS0_15gpu_kernel_implINS0_13BUnaryFunctorIsssZZZNS0_16fmod_kernel_cudaERNS_18TensorIteratorBaseEENKUlvE_clEvENKUlvE3_clEvEUlssE_EEEEvS5_RKT_EUliE_EEviT1_ --------------------------
	.section	.nv.constant0._ZN2at6native18elementwise_kernelILi128ELi4EZNS0_15gpu_kernel_implINS0_13BUnaryFunctorIsssZZZNS0_16fmod_kernel_cudaERNS_18TensorIteratorBaseEENKUlvE_clEvENKUlvE3_clEvEUlssE_EEEEvS5_RKT_EUliE_EEviT1_,"a",@progbits
	.sectionflags	@""
	.align	4
.nv.constant0._ZN2at6native18elementwise_kernelILi128ELi4EZNS0_15gpu_kernel_implINS0_13BUnaryFunctorIsssZZZNS0_16fmod_kernel_cudaERNS_18TensorIteratorBaseEENKUlvE_clEvENKUlvE3_clEvEUlssE_EEEEvS5_RKT_EUliE_EEviT1_:
	.zero		1072


//--------------------- .nv.constant0._ZN2at6native27unrolled_elementwise_kernelINS0_13BUnaryFunctorIsssZZZNS0_16fmod_kernel_cudaERNS_18TensorIteratorBaseEENKUlvE_clEvENKUlvE3_clEvEUlssE_EESt5arrayIPcLm2EELi4E23TrivialOffsetCalculatorILi1EjESD_NS0_6memory12LoadWithCastILi1EEENSE_13StoreWithCastILi1EEEEEviT_T0_T2_T3_T4_T5_ --------------------------
	.section	.nv.constant0._ZN2at6native27unrolled_elementwise_kernelINS0_13BUnaryFunctorIsssZZZNS0_16fmod_kernel_cudaERNS_18TensorIteratorBaseEENKUlvE_clEvENKUlvE3_clEvEUlssE_EESt5arrayIPcLm2EELi4E23TrivialOffsetCalculatorILi1EjESD_NS0_6memory12LoadWithCastILi1EEENSE_13StoreWithCastILi1EEEEEviT_T0_T2_T3_T4_T5_,"a",@progbits
	.sectionflags	@""
	.align	4
.nv.constant0._ZN2at6native27unrolled_elementwise_kernelINS0_13BUnaryFunctorIsssZZZNS0_16fmod_kernel_cudaERNS_18TensorIteratorBaseEENKUlvE_clEvENKUlvE3_clEvEUlssE_EESt5arrayIPcLm2EELi4E23TrivialOffsetCalculatorILi1EjESD_NS0_6memory12LoadWithCastILi1EEENSE_13StoreWithCastILi1EEEEEviT_T0_T2_T3_T4_T5_:
	.zero		572


//--------------------- .nv.constant0._ZN2at6native18elementwise_kernelILi128ELi4EZNS0_22gpu_kernel_impl_nocastINS0_13BUnaryFunctorIsssZZZNS0_16fmod_kernel_cudaERNS_18TensorIteratorBaseEENKUlvE_clEvENKUlvE3_clEvEUlssE_EEEEvS5_RKT_EUliE_EEviT1_ --------------------------
	.section	.nv.constant0._ZN2at6native18elementwise_kernelILi128ELi4EZNS0_22gpu_kernel_impl_nocastINS0_13BUnaryFunctorIsssZZZNS0_16fmod_kernel_cudaERNS_18TensorIteratorBaseEENKUlvE_clEvENKUlvE3_clEvEUlssE_EEEEvS5_RKT_EUliE_EEviT1_,"a",@progbits
	.sectionflags	@""
	.align	4
.nv.constant0._ZN2at6native18elementwise_kernelILi128ELi4EZNS0_22gpu_kernel_impl_nocastINS0_13BUnaryFunctorIsssZZZNS0_16fmod_kernel_cudaERNS_18TensorIteratorBaseEENKUlvE_clEvENKUlvE3_clEvEUlssE_EEEEvS5_RKT_EUliE_EEviT1_:
	.zero		1072


//--------------------- .nv.constant0._ZN2at6native27unrolled_elementwise_kernelINS0_13BUnaryFunctorIsssZZZNS0_16fmod_kernel_cudaERNS_18TensorIteratorBaseEENKUlvE_clEvENKUlvE3_clEvEUlssE_EESt5arrayIPcLm2EELi4E23TrivialOffsetCalculatorILi1EjESD_NS0_6memory15LoadWithoutCastENSE_16StoreWithoutCastEEEviT_T0_T2_T3_T4_T5_ --------------------------
	.section	.nv.constant0._ZN2at6native27unrolled_elementwise_kernelINS0_13BUnaryFunctorIsssZZZNS0_16fmod_kernel_cudaERNS_18TensorIteratorBaseEENKUlvE_clEvENKUlvE3_clEvEUlssE_EESt5arrayIPcLm2EELi4E23TrivialOffsetCalculatorILi1EjESD_NS0_6memory15LoadWithoutCastENSE_16StoreWithoutCastEEEviT_T0_T2_T3_T4_T5_,"a",@progbits
	.sectionflags	@""
	.align	4
.nv.constant0._ZN2at6native27unrolled_elementwise_kernelINS0_13BUnaryFunctorIsssZZZNS0_16fmod_kernel_cudaERNS_18TensorIteratorBaseEENKUlvE_clEvENKUlvE3_clEvEUlssE_EESt5arrayIPcLm2EELi4E23TrivialOffsetCalculatorILi1EjESD_NS0_6memory15LoadWithoutCastENSE_16StoreWithoutCastEEEviT_T0_T2_T3_T4_T5_:
	.zero		556


//--------------------- .nv.constant0._ZN2at6native29vectorized_elementwise_kernelILi2ENS0_13BUnaryFunctorIsssZZZNS0_16fmod_kernel_cudaERNS_18TensorIteratorBaseEENKUlvE_clEvENKUlvE3_clEvEUlssE_EESt5arrayIPcLm2EEEEviT0_T1_ --------------------------
	.section	.nv.constant0._ZN2at6native29vectorized_elementwise_kernelILi2ENS0_13BUnaryFunctorIsssZZZNS0_16fmod_kernel_cudaERNS_18TensorIteratorBaseEENKUlvE_clEvENKUlvE3_clEvEUlssE_EESt5arrayIPcLm2EEEEviT0_T1_,"a",@progbits
	.sectionflags	@""
	.align	4
.nv.constant0._ZN2at6native29vectorized_elementwise_kernelILi2ENS0_13BUnaryFunctorIsssZZZNS0_16fmod_kernel_cudaERNS_18TensorIteratorBaseEENKUlvE_clEvENKUlvE3_clEvEUlssE_EESt5arrayIPcLm2EEEEviT0_T1_:
	.zero		552


//--------------------- .nv.constant0._ZN2at6native29vectorized_elementwise_kernelILi4ENS0_13BUnaryFunctorIsssZZZNS0_16fmod_kernel_cudaERNS_18TensorIteratorBaseEENKUlvE_clEvENKUlvE3_clEvEUlssE_EESt5arrayIPcLm2EEEEviT0_T1_ --------------------------
	.section	.nv.constant0._ZN2at6native29vectorized_elementwise_kernelILi4ENS0_13BUnaryFunctorIsssZZZNS0_16fmod_kernel_cudaERNS_18TensorIteratorBaseEENKUlvE_clEvENKUlvE3_clEvEUlssE_EESt5arrayIPcLm2EEEEviT0_T1_,"a",@progbits
	.sectionflags	@""
	.align	4
.nv.constant0._ZN2at6native29vectorized_elementwise_kernelILi4ENS0_13BUnaryFunctorIsssZZZNS0_16fmod_kernel_cudaERNS_18TensorIteratorBaseEENKUlvE_clEvENKUlvE3_clEvEUlssE_EESt5arrayIPcLm2EEEEviT0_T1_:
	.zero		552


//--------------------- .nv.constant0._ZN2at6native29vectorized_elementwise_kernelILi8ENS0_13BUnaryFunctorIsssZZZNS0_16fmod_kernel_cudaERNS_18TensorIteratorBaseEENKUlvE_clEvENKUlvE3_clEvEUlssE_EESt5arrayIPcLm2EEEEviT0_T1_ --------------------------
	.section	.nv.constant0._ZN2at6native29vectorized_elementwise_kernelILi8ENS0_13BUnaryFunctorIsssZZZNS0_16fmod_kernel_cudaERNS_18TensorIteratorBaseEENKUlvE_clEvENKUlvE3_clEvEUlssE_EESt5arrayIPcLm2EEEEviT0_T1_,"a",@progbits
	.sectionflags	@""
	.align	4
.nv.constant0._ZN2at6native29vectorized_elementwise_kernelILi8ENS0_13BUnaryFunctorIsssZZZNS0_16fmod_kernel_cudaERNS_18TensorIteratorBaseEENKUlvE_clEvENKUlvE3_clEvEUlssE_EESt5arrayIPcLm2EEEEviT0_T1_:
	.zero		552


//--------------------- .nv.constant0._ZN2at6native18elementwise_kernelILi128ELi4EZNS0_15gpu_kernel_implINS0_13AUnaryFunctorIsssZZZNS0_16fmod_kernel_cudaERNS_18TensorIteratorBaseEENKUlvE_clEvENKUlvE3_clEvEUlssE_EEEEvS5_RKT_EUliE_EEviT1_ --------------------------
	.section	.nv.constant0._ZN2at6native18elementwise_kernelILi128ELi4EZNS0_15gpu_kernel_implINS0_13AUnaryFunctorIsssZZZNS0_16fmod_kernel_cudaERNS_18TensorIteratorBaseEENKUlvE_clEvENKUlvE3_clEvEUlssE_EEEEvS5_RKT_EUliE_EEviT1_,"a",@progbits
	.sectionflags	@""
	.align	4
.nv.constant0._ZN2at6native18elementwise_kernelILi128ELi4EZNS0_15gpu_kernel_implINS0_13AUnaryFunctorIsssZZZNS0_16fmod_kernel_cudaERNS_18TensorIteratorBaseEENKUlvE_clEvENKUlvE3_clEvEUlssE_EEEEvS5_RKT_EUliE_EEviT1_:
	.zero		1072


//--------------------- .nv.constant0._ZN2at6native27unrolled_elementwise_kernelINS0_13AUnaryFunctorIsssZZZNS0_16fmod_kernel_cudaERNS_18TensorIteratorBaseEENKUlvE_clEvENKUlvE3_clEvEUlssE_EESt5arrayIPcLm2EELi4E23TrivialOffsetCalculatorILi1EjESD_NS0_6memory12LoadWithCastILi1EEENSE_13StoreWithCastILi1EEEEEviT_T0_T2_T3_T4_T5_ --------------------------
	.section	.nv.constant0._ZN2at6native27unrolled_elementwise_kernelINS0_13AUnaryFunctorIsssZZZNS0_16fmod_kernel_cudaERNS_18TensorIteratorBaseEENKUlvE_clEvENKUlvE3_clEvEUlssE_EESt5arrayIPcLm2EELi4E23TrivialOffsetCalculatorILi1EjESD_NS0_6memory12LoadWithCastILi1EEENSE_13StoreWithCastILi1EEEEEviT_T0_T2_T3_T4_T5_,"a",@progbits
	.sectionflags	@""
	.align	4
.nv.constant0._ZN2at6native27unrolled_elementwise_kernelINS0_13AUnaryFunctorIsssZZZNS0_16fmod_kernel_cudaERNS_18TensorIteratorBaseEENKUlvE_clEvENKUlvE3_clEvEUlssE_EESt5arrayIPcLm2EELi4E23TrivialOffsetCalculatorILi1EjESD_NS0_6memory12LoadWithCastILi1EEENSE_13StoreWithCastILi1EEEEEviT_T0_T2_T3_T4_T5_:
	.zero		572


//--------------------- .nv.constant0._ZN2at6native18elementwise_kernelILi128ELi4EZNS0_22gpu_kernel_impl_nocastINS0_13AUnaryFunctorIsssZZZNS0_16fmod_kernel_cudaERNS_18TensorIteratorBaseEENKUlvE_clEvENKUlvE3_clEvEUlssE_EEEEvS5_RKT_EUliE_EEviT1_ --------------------------
	.section	.nv.constant0._ZN2at6native18elementwise_kernelILi128ELi4EZNS0_22gpu_kernel_impl_nocastINS0_13AUnaryFunctorIsssZZZNS0_16fmod_kernel_cudaERNS_18TensorIteratorBaseEENKUlvE_clEvENKUlvE3_clEvEUlssE_EEEEvS5_RKT_EUliE_EEviT1_,"a",@progbits
	.sectionflags	@""
	.align	4
.nv.constant0._ZN2at6native18elementwise_kernelILi128ELi4EZNS0_22gpu_kernel_impl_nocastINS0_13AUnaryFunctorIsssZZZNS0_16fmod_kernel_cudaERNS_18TensorIteratorBaseEENKUlvE_clEvENKUlvE3_clEvEUlssE_EEEEvS5_RKT_EUliE_EEviT1_:
	.zero		1072


//--------------------- .nv.constant0._ZN2at6native27unrolled_elementwise_kernelINS0_13AUnaryFunctorIsssZZZNS0_16fmod_kernel_cudaERNS_18TensorIteratorBaseEENKUlvE_clEvENKUlvE3_clEvEUlssE_EESt5arrayIPcLm2EELi4E23TrivialOffsetCalculatorILi1EjESD_NS0_6memory15LoadWithoutCastENSE_16StoreWithoutCastEEEviT_T0_T2_T3_T4_T5_ --------------------------
	.section	.nv.constant0._ZN2at6native27unrolled_elementwise_kernelINS0_13AUnaryFunctorIsssZZZNS0_16fmod_kernel_cudaERNS_18TensorIteratorBaseEENKUlvE_clEvENKUlvE3_clEvEUlssE_EESt5arrayIPcLm2EELi4E23TrivialOffsetCalculatorILi1EjESD_NS0_6memory15LoadWithoutCastENSE_16StoreWithoutCastEEEviT_T0_T2_T3_T4_T5_,"a",@progbits
	.sectionflags	@""
	.align	4
.nv.constant0._ZN2at6native27unrolled_elementwise_kernelINS0_13AUnaryFunctorIsssZZZNS0_16fmod_kernel_cudaERNS_18TensorIteratorBaseEENKUlvE_clEvENKUlvE3_clEvEUlssE_EESt5arrayIPcLm2EELi4E23TrivialOffsetCalculatorILi1EjESD_NS0_6memory15LoadWithoutCastENSE_16StoreWithoutCastEEEviT_T0_T2_T3_T4_T5_:
	.zero		556


//--------------------- .nv.constant0._ZN2at6native29vectorized_elementwise_kernelILi2ENS0_13AUnaryFunctorIsssZZZNS0_16fmod_kernel_cudaERNS_18TensorIteratorBaseEENKUlvE_clEvENKUlvE3_clEvEUlssE_EESt5arrayIPcLm2EEEEviT0_T1_ --------------------------
	.section	.nv.constant0._ZN2at6native29vectorized_elementwise_kernelILi2ENS0_13AUnaryFunctorIsssZZZNS0_16fmod_kernel_cudaERNS_18TensorIteratorBaseEENKUlvE_clEvENKUlvE3_clEvEUlssE_EESt5arrayIPcLm2EEEEviT0_T1_,"a",@progbits
	.sectionflags	@""
	.align	4
.nv.constant0._ZN2at6native29vectorized_elementwise_kernelILi2ENS0_13AUnaryFunctorIsssZZZNS0_16fmod_kernel_cudaERNS_18TensorIteratorBaseEENKUlvE_clEvENKUlvE3_clEvEUlssE_EESt5arrayIPcLm2EEEEviT0_T1_:
	.zero		552


//--------------------- .nv.constant0._ZN2at6native29vectorized_elementwise_kernelILi4ENS0_13AUnaryFunctorIsssZZZNS0_16fmod_kernel_cudaERNS_18TensorIteratorBaseEENKUlvE_clEvENKUlvE3_clEvEUlssE_EESt5arrayIPcLm2EEEEviT0_T1_ --------------------------
	.section	.nv.constant0._ZN2at6native29vectorized_elementwise_kernelILi4ENS0_13AUnaryFunctorIsssZZZNS0_16fmod_kernel_cudaERNS_18TensorIteratorBaseEENKUlvE_clEvENKUlvE3_clEvEUlssE_EESt5arrayIPcLm2EEEEviT0_T1_,"a",@progbits
	.sectionflags	@""
	.align	4
.nv.constant0._ZN2at6native29vectorized_elementwise_kernelILi4ENS0_13AUnaryFunctorIsssZZZNS0_16fmod_kernel_cudaERNS_18TensorIteratorBaseEENKUlvE_clEvENKUlvE3_clEvEUlssE_EESt5arrayIPcLm2EEEEviT0_T1_:
	.zero		552


//--------------------- .nv.constant0._ZN2at6native29vectorized_elementwise_kernelILi8ENS0_13AUnaryFunctorIsssZZZNS0_16fmod_kernel_cudaERNS_18TensorIteratorBaseEENKUlvE_clEvENKUlvE3_clEvEUlssE_EESt5arrayIPcLm2EEEEviT0_T1_ --------------------------
	.section	.nv.constant0._ZN2at6native29vectorized_elementwise_kernelILi8ENS0_13AUnaryFunctorIsssZZZNS0_16fmod_kernel_cudaERNS_18TensorIteratorBaseEENKUlvE_clEvENKUlvE3_clEvEUlssE_EESt5arrayIPcLm2EEEEviT0_T1_,"a",@progbits
	.sectionflags	@""
	.align	4
.nv.constant0._ZN2at6native29vectorized_elementwise_kernelILi8ENS0_13AUnaryFunctorIsssZZZNS0_16fmod_kernel_cudaERNS_18TensorIteratorBaseEENKUlvE_clEvENKUlvE3_clEvEUlssE_EESt5arrayIPcLm2EEEEviT0_T1_:
	.zero		552


//--------------------- .nv.constant0._ZN2at6native18elementwise_kernelILi128ELi4EZNS0_15gpu_kernel_implINS0_13BinaryFunctorIlllZZZNS0_16fmod_kernel_cudaERNS_18TensorIteratorBaseEENKUlvE_clEvENKUlvE2_clEvEUlllE_EEEEvS5_RKT_EUliE_EEviT1_ --------------------------
	.section	.nv.constant0._ZN2at6native18elementwise_kernelILi128ELi4EZNS0_15gpu_kernel_implINS0_13BinaryFunctorIlllZZZNS0_16fmod_kernel_cudaERNS_18TensorIteratorBaseEENKUlvE_clEvENKUlvE2_clEvEUlllE_EEEEvS5_RKT_EUliE_EEviT1_,"a",@progbits
	.sectionflags	@""
	.align	4
.nv.constant0._ZN2at6native18elementwise_kernelILi128ELi4EZNS0_15gpu_kernel_implINS0_13BinaryFunctorIlllZZZNS0_16fmod_kernel_cudaERNS_18TensorIteratorBaseEENKUlvE_clEvENKUlvE2_clEvEUlllE_EEEEvS5_RKT_EUliE_EEviT1_:
	.zero		1184


//--------------------- .nv.constant0._ZN2at6native27unrolled_elementwise_kernelINS0_13BinaryFunctorIlllZZZNS0_16fmod_kernel_cudaERNS_18TensorIteratorBaseEENKUlvE_clEvENKUlvE2_clEvEUlllE_EESt5arrayIPcLm3EELi4E23TrivialOffsetCalculatorILi2EjESC_ILi1EjENS0_6memory12LoadWithCastILi2EEENSF_13StoreWithCastILi1EEEEEviT_T0_T2_T3_T4_T5_ --------------------------
	.section	.nv.constant0._ZN2at6native27unrolled_elementwise_kernelINS0_13BinaryFunctorIlllZZZNS0_16fmod_kernel_cudaERNS_18TensorIteratorBaseEENKUlvE_clEvENKUlvE2_clEvEUlllE_EESt5arrayIPcLm3EELi4E23TrivialOffsetCalculatorILi2EjESC_ILi1EjENS0_6memory12LoadWithCastILi2EEENSF_13StoreWithCastILi1EEEEEviT_T0_T2_T3_T4_T5_,"a",@progbits
	.sectionflags	@""
	.align	4
.nv.constant0._ZN2at6native27unrolled_elementwise_kernelINS0_13BinaryFunctorIlllZZZNS0_16fmod_kernel_cudaERNS_18TensorIteratorBaseEENKUlvE_clEvENKUlvE2_clEvEUlllE_EESt5arrayIPcLm3EELi4E23TrivialOffsetCalculatorILi2EjESC_ILi1EjENS0_6memory12LoadWithCastILi2EEENSF_13StoreWithCastILi1EEEEEviT_T0_T2_T3_T4_T5_:
	.zero		584


//--------------------- .nv.constant0._ZN2at6native18elementwise_kernelILi128ELi2EZNS0_22gpu_kernel_impl_nocastINS0_13BinaryFunctorIlllZZZNS0_16fmod_kernel_cudaERNS_18TensorIteratorBaseEENKUlvE_clEvENKUlvE2_clEvEUlllE_EEEEvS5_RKT_EUliE_EEviT1_ --------------------------
	.section	.nv.constant0._ZN2at6native18elementwise_kernelILi128ELi2EZNS0_22gpu_kernel_impl_nocastINS0_13BinaryFunctorIlllZZZNS0_16fmod_kernel_cudaERNS_18TensorIteratorBaseEENKUlvE_clEvENKUlvE2_clEvEUlllE_EEEEvS5_RKT_EUliE_EEviT1_,"a",@progbits
	.sectionflags	@""
	.align	4
.nv.constant0._ZN2at6native18elementwise_kernelILi128ELi2EZNS0_22gpu_kernel_impl_nocastINS0_13BinaryFunctorIlllZZZNS0_16fmod_kernel_cudaERNS_18TensorIteratorBaseEENKUlvE_clEvENKUlvE2_clEvEUlllE_EEEEvS5_RKT_EUliE_EEviT1_:
	.zero		1184


//--------------------- .nv.constant0._ZN2at6native27unrolled_elementwise_kernelINS0_13BinaryFunctorIlllZZZNS0_16fmod_kernel_cudaERNS_18TensorIteratorBaseEENKUlvE_clEvENKUlvE2_clEvEUlllE_EESt5arrayIPcLm3EELi4E23TrivialOffsetCalculatorILi2EjESC_ILi1EjENS0_6memory15LoadWithoutCastENSF_16StoreWithoutCastEEEviT_T0_T2_T3_T4_T5_ --------------------------
	.section	.nv.constant0._ZN2at6native27unrolled_elementwise_kernelINS0_13BinaryFunctorIlllZZZNS0_16fmod_kernel_cudaERNS_18TensorIteratorBaseEENKUlvE_clEvENKUlvE2_clEvEUlllE_EESt5arrayIPcLm3EELi4E23TrivialOffsetCalculatorILi2EjESC_ILi1EjENS0_6memory15LoadWithoutCastENSF_16StoreWithoutCastEEEviT_T0_T2_T3_T4_T5_,"a",@progbits
	.sectionflags	@""
	.align	4
.nv.constant0._ZN2at6native27unrolled_elementwise_kernelINS0_13BinaryFunctorIlllZZZNS0_16fmod_kernel_cudaERNS_18TensorIteratorBaseEENKUlvE_clEvENKUlvE2_clEvEUlllE_EESt5arrayIPcLm3EELi4E23TrivialOffsetCalculatorILi2EjESC_ILi1EjENS0_6memory15LoadWithoutCastENSF_16StoreWithoutCastEEEviT_T0_T2_T3_T4_T5_:
	.zero		564


//--------------------- .nv.constant0._ZN2at6native29vectorized_elementwise_kernelILi2ENS0_13BinaryFunctorIlllZZZNS0_16fmod_kernel_cudaERNS_18TensorIteratorBaseEENKUlvE_clEvENKUlvE2_clEvEUlllE_EESt5arrayIPcLm3EEEEviT0_T1_ --------------------------
	.section	.nv.constant0._ZN2at6native29vectorized_elementwise_kernelILi2ENS0_13BinaryFunctorIlllZZZNS0_16fmod_kernel_cudaERNS_18TensorIteratorBaseEENKUlvE_clEvENKUlvE2_clEvEUlllE_EESt5arrayIPcLm3EEEEviT0_T1_,"a",@progbits
	.sectionflags	@""
	.align	4
.nv.constant0._ZN2at6native29vectorized_elementwise_kernelILi2ENS0_13BinaryFunctorIlllZZZNS0_16fmod_kernel_cudaERNS_18TensorIteratorBaseEENKUlvE_clEvENKUlvE2_clEvEUlllE_EESt5arrayIPcLm3EEEEviT0_T1_:
	.zero		560


//--------------------- .nv.constant0._ZN2at6native29vectorized_elementwise_kernelILi4ENS0_13BinaryFunctorIlllZZZNS0_16fmod_kernel_cudaERNS_18TensorIteratorBaseEENKUlvE_clEvENKUlvE2_clEvEUlllE_EESt5arrayIPcLm3EEEEviT0_T1_ --------------------------
	.section	.nv.constant0._ZN2at6native29vectorized_elementwise_kernelILi4ENS0_13BinaryFunctorIlllZZZNS0_16fmod_kernel_cudaERNS_18TensorIteratorBaseEENKUlvE_clEvENKUlvE2_clEvEUlllE_EESt5arrayIPcLm3EEEEviT0_T1_,"a",@progbits
	.sectionflags	@""
	.align	4
.nv.constant0._ZN2at6native29vectorized_elementwise_kernelILi4ENS0_13BinaryFunctorIlllZZZNS0_16fmod_kernel_cudaERNS_18TensorIteratorBaseEENKUlvE_clEvENKUlvE2_clEvEUlllE_EESt5arrayIPcLm3EEEEviT0_T1_:
	.zero		560


//--------------------- .nv.constant0._ZN2at6native29vectorized_elementwise_kernelILi8ENS0_13BinaryFunctorIlllZZZNS0_16fmod_kernel_cudaERNS_18TensorIteratorBaseEENKUlvE_clEvENKUlvE2_clEvEUlllE_EESt5arrayIPcLm3EEEEviT0_T1_ --------------------------
	.section	.nv.constant0._ZN2at6native29vectorized_elementwise_kernelILi8ENS0_13BinaryFunctorIlllZZZNS0_16fmod_kernel_cudaERNS_18TensorIteratorBaseEENKUlvE_clEvENKUlvE2_clEvEUlllE_EESt5arrayIPcLm3EEEEviT0_T1_,"a",@progbits
	.sectionflags	@""
	.align	4
.nv.constant0._ZN2at6native29vectorized_elementwise_kernelILi8ENS0_13BinaryFunctorIlllZZZNS0_16fmod_kernel_cudaERNS_18TensorIteratorBaseEENKUlvE_clEvENKUlvE2_clEvEUlllE_EESt5arrayIPcLm3EEEEviT0_T1_:
	.zero		560


//--------------------- .nv.constant0._ZN2at6native18elementwise_kernelILi128ELi4EZNS0_15gpu_kernel_implINS0_13BUnaryFunctorIlllZZZNS0_16fmod_kernel_cudaERNS_18TensorIteratorBaseEENKUlvE_clEvENKUlvE2_clEvEUlllE_EEEEvS5_RKT_EUliE_EEviT1_ --------------------------
	.section	.nv.constant0._ZN2at6native18elementwise_kernelILi128ELi4EZNS0_15gpu_kernel_implINS0_13BUnaryFunctorIlllZZZNS0_16fmod_kernel_cudaERNS_18TensorIteratorBaseEENKUlvE_clEvENKUlvE2_clEvEUlllE_EEEEvS5_RKT_EUliE_EEviT1_,"a",@progbits
	.sectionflags	@""
	.align	4
.nv.constant0._ZN2at6native18elementwise_kernelILi128ELi4EZNS0_15gpu_kernel_implINS0_13BUnaryFunctorIlllZZZNS0_16fmod_kernel_cudaERNS_18TensorIteratorBaseEENKUlvE_clEvENKUlvE2_clEvEUlllE_EEEEvS5_RKT_EUliE_EEviT1_:
	.zero		1088


//--------------------- .nv.constant0._ZN2at6native27unrolled_elementwise_kernelINS0_13BUnaryFunctorIlllZZZNS0_16fmod_kernel_cudaERNS_18TensorIteratorBaseEENKUlvE_clEvENKUlvE2_clEvEUlllE_EESt5arrayIPcLm2EELi4E23TrivialOffsetCalculatorILi1EjESD_NS0_6memory12LoadWithCastILi1EEENSE_13StoreWithCastILi1EEEEEviT_T0_T2_T3_T4_T5_ --------------------------
	.section	.nv.constant0._ZN2at6native27unrolled_elementwise_kernelINS0_13BUnaryFunctorIlllZZZNS0_16fmod_kernel_cudaERNS_18TensorIteratorBaseEENKUlvE_clEvENKUlvE2_clEvEUlllE_EESt5arrayIPcLm2EELi4E23TrivialOffsetCalculatorILi1EjESD_NS0_6memory12LoadWithCastILi1EEENSE_13StoreWithCastILi1EEEEEviT_T0_T2_T3_T4_T5_,"a",@progbits
	.sectionflags	@""
	.align	4
.nv.constant0._ZN2at6native27unrolled_elementwise_kernelINS0_13BUnaryFunctorIlllZZZNS0_16fmod_kernel_cudaERNS_18TensorIteratorBaseEENKUlvE_clEvENKUlvE2_clEvEUlllE_EESt5arrayIPcLm2EELi4E23TrivialOffsetCalculatorILi1EjESD_NS0_6memory12LoadWithCastILi1EEENSE_13StoreWithCastILi1EEEEEviT_T0_T2_T3_T4_T5_:
	.zero		588


//--------------------- .nv.constant0._ZN2at6native18elementwise_kernelILi128ELi2EZNS0_22gpu_kernel_impl_nocastINS0_13BUnaryFunctorIlllZZZNS0_16fmod_kernel_cudaERNS_18TensorIteratorBaseEENKUlvE_clEvENKUlvE2_clEvEUlllE_EEEEvS5_RKT_EUliE_EEviT1_ --------------------------
	.section	.nv.constant0._ZN2at6native18elementwise_kernelILi128ELi2EZNS0_22gpu_kernel_impl_nocastINS0_13BUnaryFunctorIlllZZZNS0_16fmod_kernel_cudaERNS_18TensorIteratorBaseEENKUlvE_clEvENKUlvE2_clEvEUlllE_EEEEvS5_RKT_EUliE_EEviT1_,"a",@progbits
	.sectionflags	@""
	.align	4
.nv.constant0._ZN2at6native18elementwise_kernelILi128ELi2EZNS0_22gpu_kernel_impl_nocastINS0_13BUnaryFunctorIlllZZZNS0_16fmod_kernel_cudaERNS_18TensorIteratorBaseEENKUlvE_clEvENKUlvE2_clEvEUlllE_EEEEvS5_RKT_EUliE_EEviT1_:
	.zero		1080


//--------------------- .nv.constant0._ZN2at6native27unrolled_elementwise_kernelINS0_13BUnaryFunctorIlllZZZNS0_16fmod_kernel_cudaERNS_18TensorIteratorBaseEENKUlvE_clEvENKUlvE2_clEvEUlllE_EESt5arrayIPcLm2EELi4E23TrivialOffsetCalculatorILi1EjESD_NS0_6memory15LoadWithoutCastENSE_16StoreWithoutCastEEEviT_T0_T2_T3_T4_T5_ --------------------------
	.section	.nv.constant0._ZN2at6native27unrolled_elementwise_kernelINS0_13BUnaryFunctorIlllZZZNS0_16fmod_kernel_cudaERNS_18TensorIteratorBaseEENKUlvE_clEvENKUlvE2_clEvEUlllE_EESt5arrayIPcLm2EELi4E23TrivialOffsetCalculatorILi1EjESD_NS0_6memory15LoadWithoutCastENSE_16StoreWithoutCastEEEviT_T0_T2_T3_T4_T5_,"a",@progbits
	.sectionflags	@""
	.align	4
.nv.constant0._ZN2at6native27unrolled_elementwise_kernelINS0_13BUnaryFunctorIlllZZZNS0_16fmod_kernel_cudaERNS_18TensorIteratorBaseEENKUlvE_clEvENKUlvE2_clEvEUlllE_EESt5arrayIPcLm2EELi4E23TrivialOffsetCalculatorILi1EjESD_NS0_6memory15LoadWithoutCastENSE_16StoreWithoutCastEEEviT_T0_T2_T3_T4_T5_:
	.zero		572


//--------------------- .nv.constant0._ZN2at6native29vectorized_elementwise_kernelILi2ENS0_13BUnaryFunctorIlllZZZNS0_16fmod_kernel_cudaERNS_18TensorIteratorBaseEENKUlvE_clEvENKUlvE2_clEvEUlllE_EESt5arrayIPcLm2EEEEviT0_T1_ --------------------------
	.section	.nv.constant0._ZN2at6native29vectorized_elementwise_kernelILi2ENS0_13BUnaryFunctorIlllZZZNS0_16fmod_kernel_cudaERNS_18TensorIteratorBaseEENKUlvE_clEvENKUlvE2_clEvEUlllE_EESt5arrayIPcLm2EEEEviT0_T1_,"a",@progbits
	.sectionflags	@""
	.align	4
.nv.constant0._ZN2at6native29vectorized_elementwise_kernelILi2ENS0_13BUnaryFunctorIlllZZZNS0_16fmod_kernel_cudaERNS_18TensorIteratorBaseEENKUlvE_clEvENKUlvE2_clEvEUlllE_EESt5arrayIPcLm2EEEEviT0_T1_:
	.zero		568


//--------------------- .nv.constant0._ZN2at6native29vectorized_elementwise_kernelILi4ENS0_13BUnaryFunctorIlllZZZNS0_16fmod_kernel_cudaERNS_18TensorIteratorBaseEENKUlvE_clEvENKUlvE2_clEvEUlllE_EESt5arrayIPcLm2EEEEviT0_T1_ --------------------------
	.section	.nv.constant0._ZN2at6native29vectorized_elementwise_kernelILi4ENS0_13BUnaryFunctorIlllZZZNS0_16fmod_kernel_cudaERNS_18TensorIteratorBaseEENKUlvE_clEvENKUlvE2_clEvEUlllE_EESt5arrayIPcLm2EEEEviT0_T1_,"a",@progbits
	.sectionflags	@""
	.align	4
.nv.constant0._ZN2at6native29vectorized_elementwise_kernelILi4ENS0_13BUnaryFunctorIlllZZZNS0_16fmod_kernel_cudaERNS_18TensorIteratorBaseEENKUlvE_clEvENKUlvE2_clEvEUlllE_EESt5arrayIPcLm2EEEEviT0_T1_:
	.zero		568


//--------------------- .nv.constant0._ZN2at6native29vectorized_elementwise_kernelILi8ENS0_13BUnaryFunctorIlllZZZNS0_16fmod_kernel_cudaERNS_18TensorIteratorBaseEENKUlvE_clEvENKUlvE2_clEvEUlllE_EESt5arrayIPcLm2EEEEviT0_T1_ --------------------------
	.section	.nv.constant0._ZN2at6native29vectorized_elementwise_kernelILi8ENS0_13BUnaryFunctorIlllZZZNS0_16fmod_kernel_cudaERNS_18TensorIteratorBaseEENKUlvE_clEvENKUlvE2_clEvEUlllE_EESt5arrayIPcLm2EEEEviT0_T1_,"a",@progbits
	.sectionflags	@""
	.align	4
.nv.constant0._ZN2at6native29vectorized_elementwise_kernelILi8ENS0_13BUnaryFunctorIlllZZZNS0_16fmod_kernel_cudaERNS_18TensorIteratorBaseEENKUlvE_clEvENKUlvE2_clEvEUlllE_EESt5arrayIPcLm2EEEEviT0_T1_:
	.zero		568


//--------------------- .nv.constant0._ZN2at6native18elementwise_kernelILi128ELi4EZNS0_15gpu_kernel_implINS0_13AUnaryFunctorIlllZZZNS0_16fmod_kernel_cudaERNS_18TensorIteratorBaseEENKUlvE_clEvENKUlvE2_clEvEUlllE_EEEEvS5_RKT_EUliE_EEviT1_ --------------------------
	.section	.nv.constant0._ZN2at6native18elementwise_kernelILi128ELi4EZNS0_15gpu_kernel_implINS0_13AUnaryFunctorIlllZZZNS0_16fmod_kernel_cudaERNS_18TensorIteratorBaseEENKUlvE_clEvENKUlvE2_clEvEUlllE_EEEEvS5_RKT_EUliE_EEviT1_,"a",@progbits
	.sectionflags	@""
	.align	4
.nv.constant0._ZN2at6native18elementwise_kernelILi128ELi4EZNS0_15gpu_kernel_implINS0_13AUnaryFunctorIlllZZZNS0_16fmod_kernel_cudaERNS_18TensorIteratorBaseEENKUlvE_clEvENKUlvE2_clEvEUlllE_EEEEvS5_RKT_EUliE_EEviT1_:
	.zero		1088


//--------------------- .nv.constant0._ZN2at6native27unrolled_elementwise_kernelINS0_13AUnaryFunctorIlllZZZNS0_16fmod_kernel_cudaERNS_18TensorIteratorBaseEENKUlvE_clEvENKUlvE2_clEvEUlllE_EESt5arrayIPcLm2EELi4E23TrivialOffsetCalculatorILi1EjESD_NS0_6memory12LoadWithCastILi1EEENSE_13StoreWithCastILi1EEEEEviT_T0_T2_T3_T4_T5_ --------------------------
	.section	.nv.constant0._ZN2at6native27unrolled_elementwise_kernelINS0_13AUnaryFunctorIlllZZZNS0_16fmod_kernel_cudaERNS_18TensorIteratorBaseEENKUlvE_clEvENKUlvE2_clEvEUlllE_EESt5arrayIPcLm2EELi4E23TrivialOffsetCalculatorILi1EjESD_NS0_6memory12LoadWithCastILi1EEENSE_13StoreWithCastILi1EEEEEviT_T0_T2_T3_T4_T5_,"a",@progbits
	.sectionflags	@""
	.align	4
.nv.constant0._ZN2at6native27unrolled_elementwise_kernelINS0_13AUnaryFunctorIlllZZZNS0_16fmod_kernel_cudaERNS_18TensorIteratorBaseEENKUlvE_clEvENKUlvE2_clEvEUlllE_EESt5arrayIPcLm2EELi4E23TrivialOffsetCalculatorILi1EjESD_NS0_6memory12LoadWithCastILi1EEENSE_13StoreWithCastILi1EEEEEviT_T0_T2_T3_T4_T5_:
	.zero		588


//--------------------- .nv.constant0._ZN2at6native18elementwise_kernelILi128ELi2EZNS0_22gpu_kernel_impl_nocastINS0_13AUnaryFunctorIlllZZZNS0_16fmod_kernel_cudaERNS_18TensorIteratorBaseEENKUlvE_clEvENKUlvE2_clEvEUlllE_EEEEvS5_RKT_EUliE_EEviT1_ --------------------------
	.section	.nv.constant0._ZN2at6native18elementwise_kernelILi128ELi2EZNS0_22gpu_kernel_impl_nocastINS0_13AUnaryFunctorIlllZZZNS0_16fmod_kernel_cudaERNS_18TensorIteratorBaseEENKUlvE_clEvENKUlvE2_clEvEUlllE_EEEEvS5_RKT_EUliE_EEviT1_,"a",@progbits
	.sectionflags	@""
	.align	4
.nv.constant0._ZN2at6native18elementwise_kernelILi128ELi2EZNS0_22gpu_kernel_impl_nocastINS0_13AUnaryFunctorIlllZZZNS0_16fmod_kernel_cudaERNS_18TensorIteratorBaseEENKUlvE_clEvENKUlvE2_clEvEUlllE_EEEEvS5_RKT_EUliE_EEviT1_:
	.zero		1080


//--------------------- .nv.constant0._ZN2at6native27unrolled_elementwise_kernelINS0_13AUnaryFunctorIlllZZZNS0_16fmod_kernel_cudaERNS_18TensorIteratorBaseEENKUlvE_clEvENKUlvE2_clEvEUlllE_EESt5arrayIPcLm2EELi4E23TrivialOffsetCalculatorILi1EjESD_NS0_6memory15LoadWithoutCastENSE_16StoreWithoutCastEEEviT_T0_T2_T3_T4_T5_ --------------------------
	.section	.nv.constant0._ZN2at6native27unrolled_elementwise_kernelINS0_13AUnaryFunctorIlllZZZNS0_16fmod_kernel_cudaERNS_18TensorIteratorBaseEENKUlvE_clEvENKUlvE2_clEvEUlllE_EESt5arrayIPcLm2EELi4E23TrivialOffsetCalculatorILi1EjESD_NS0_6memory15LoadWithoutCastENSE_16StoreWithoutCastEEEviT_T0_T2_T3_T4_T5_,"a",@progbits
	.sectionflags	@""
	.align	4
.nv.constant0._ZN2at6native27unrolled_elementwise_kernelINS0_13AUnaryFunctorIlllZZZNS0_16fmod_kernel_cudaERNS_18TensorIteratorBaseEENKUlvE_clEvENKUlvE2_clEvEUlllE_EESt5arrayIPcLm2EELi4E23TrivialOffsetCalculatorILi1EjESD_NS0_6memory15LoadWithoutCastENSE_16StoreWithoutCastEEEviT_T0_T2_T3_T4_T5_:
	.zero		572


//--------------------- .nv.constant0._ZN2at6native29vectorized_elementwise_kernelILi2ENS0_13AUnaryFunctorIlllZZZNS0_16fmod_kernel_cudaERNS_18TensorIteratorBaseEENKUlvE_clEvENKUlvE2_clEvEUlllE_EESt5arrayIPcLm2EEEEviT0_T1_ --------------------------
	.section	.nv.constant0._ZN2at6native29vectorized_elementwise_kernelILi2ENS0_13AUnaryFunctorIlllZZZNS0_16fmod_kernel_cudaERNS_18TensorIteratorBaseEENKUlvE_clEvENKUlvE2_clEvEUlllE_EESt5arrayIPcLm2EEEEviT0_T1_,"a",@progbits
	.sectionflags	@""
	.align	4
.nv.constant0._ZN2at6native29vectorized_elementwise_kernelILi2ENS0_13AUnaryFunctorIlllZZZNS0_16fmod_kernel_cudaERNS_18TensorIteratorBaseEENKUlvE_clEvENKUlvE2_clEvEUlllE_EESt5arrayIPcLm2EEEEviT0_T1_:
	.zero		568


//--------------------- .nv.constant0._ZN2at6native29vectorized_elementwise_kernelILi4ENS0_13AUnaryFunctorIlllZZZNS0_16fmod_kernel_cudaERNS_18TensorIteratorBaseEENKUlvE_clEvENKUlvE2_clEvEUlllE_EESt5arrayIPcLm2EEEEviT0_T1_ --------------------------
	.section	.nv.constant0._ZN2at6native29vectorized_elementwise_kernelILi4ENS0_13AUnaryFunctorIlllZZZNS0_16fmod_kernel_cudaERNS_18TensorIteratorBaseEENKUlvE_clEvENKUlvE2_clEvEUlllE_EESt5arrayIPcLm2EEEEviT0_T1_,"a",@progbits
	.sectionflags	@""
	.align	4
.nv.constant0._ZN2at6native29vectorized_elementwise_kernelILi4ENS0_13AUnaryFunctorIlllZZZNS0_16fmod_kernel_cudaERNS_18TensorIteratorBaseEENKUlvE_clEvENKUlvE2_clEvEUlllE_EESt5arrayIPcLm2EEEEviT0_T1_:
	.zero		568


//--------------------- .nv.constant0._ZN2at6native29vectorized_elementwise_kernelILi8ENS0_13AUnaryFunctorIlllZZZNS0_16fmod_kernel_cudaERNS_18TensorIteratorBaseEENKUlvE_clEvENKUlvE2_clEvEUlllE_EESt5arrayIPcLm2EEEEviT0_T1_ --------------------------
	.section	.nv.constant0._ZN2at6native29vectorized_elementwise_kernelILi8ENS0_13AUnaryFunctorIlllZZZNS0_16fmod_kernel_cudaERNS_18TensorIteratorBaseEENKUlvE_clEvENKUlvE2_clEvEUlllE_EESt5arrayIPcLm2EEEEviT0_T1_,"a",@progbits
	.sectionflags	@""
	.align	4
.nv.constant0._ZN2at6native29vectorized_elementwise_kernelILi8ENS0_13AUnaryFunctorIlllZZZNS0_16fmod_kernel_cudaERNS_18TensorIteratorBaseEENKUlvE_clEvENKUlvE2_clEvEUlllE_EESt5arrayIPcLm2EEEEviT0_T1_:
	.zero		568


//--------------------- .nv.constant0._ZN2at6native18elementwise_kernelILi128ELi4EZNS0_15gpu_kernel_implINS0_13BinaryFunctorIiiiZZZNS0_16fmod_kernel_cudaERNS_18TensorIteratorBaseEENKUlvE_clEvENKUlvE1_clEvEUliiE_EEEEvS5_RKT_EUliE_EEviT1_ --------------------------
	.section	.nv.constant0._ZN2at6native18elementwise_kernelILi128ELi4EZNS0_15gpu_kernel_implINS0_13BinaryFunctorIiiiZZZNS0_16fmod_kernel_cudaERNS_18TensorIteratorBaseEENKUlvE_clEvENKUlvE1_clEvEUliiE_EEEEvS5_RKT_EUliE_EEviT1_,"a",@progbits
	.sectionflags	@""
	.align	4
.nv.constant0._ZN2at6native18elementwise_kernelILi128ELi4EZNS0_15gpu_kernel_implINS0_13BinaryFunctorIiiiZZZNS0_16fmod_kernel_cudaERNS_18TensorIteratorBaseEENKUlvE_clEvENKUlvE1_clEvEUliiE_EEEEvS5_RKT_EUliE_EEviT1_:
	.zero		1184


//--------------------- .nv.constant0._ZN2at6native27unrolled_elementwise_kernelINS0_13BinaryFunctorIiiiZZZNS0_16fmod_kernel_cudaERNS_18TensorIteratorBaseEENKUlvE_clEvENKUlvE1_clEvEUliiE_EESt5arrayIPcLm3EELi4E23TrivialOffsetCalculatorILi2EjESC_ILi1EjENS0_6memory12LoadWithCastILi2EEENSF_13StoreWithCastILi1EEEEEviT_T0_T2_T3_T4_T5_ --------------------------
	.section	.nv.constant0._ZN2at6native27unrolled_elementwise_kernelINS0_13BinaryFunctorIiiiZZZNS0_16fmod_kernel_cudaERNS_18TensorIteratorBaseEENKUlvE_clEvENKUlvE1_clEvEUliiE_EESt5arrayIPcLm3EELi4E23TrivialOffsetCalculatorILi2EjESC_ILi1EjENS0_6memory12LoadWithCastILi2EEENSF_13StoreWithCastILi1EEEEEviT_T0_T2_T3_T4_T5_,"a",@progbits
	.sectionflags	@""
	.align	4
.nv.constant0._ZN2at6native27unrolled_elementwise_kernelINS0_13BinaryFunctorIiiiZZZNS0_16fmod_kernel_cudaERNS_18TensorIteratorBaseEENKUlvE_clEvENKUlvE1_clEvEUliiE_EESt5arrayIPcLm3EELi4E23TrivialOffsetCalculatorILi2EjESC_ILi1EjENS0_6memory12LoadWithCastILi2EEENSF_13StoreWithCastILi1EEEEEviT_T0_T2_T3_T4_T5_:
	.zero		584


//--------------------- .nv.constant0._ZN2at6native18elementwise_kernelILi128ELi2EZNS0_22gpu_kernel_impl_nocastINS0_13BinaryFunctorIiiiZZZNS0_16fmod_kernel_cudaERNS_18TensorIteratorBaseEENKUlvE_clEvENKUlvE1_clEvEUliiE_EEEEvS5_RKT_EUliE_EEviT1_ --------------------------
	.section	.nv.constant0._ZN2at6native18elementwise_kernelILi128ELi2EZNS0_22gpu_kernel_impl_nocastINS0_13BinaryFunctorIiiiZZZNS0_16fmod_kernel_cudaERNS_18TensorIteratorBaseEENKUlvE_clEvENKUlvE1_clEvEUliiE_EEEEvS5_RKT_EUliE_EEviT1_,"a",@progbits
	.sectionflags	@""
	.align	4
.nv.constant0._ZN2at6native18elementwise_kernelILi128ELi2EZNS0_22gpu_kernel_impl_nocastINS0_13BinaryFunctorIiiiZZZNS0_16fmod_kernel_cudaERNS_18TensorIteratorBaseEENKUlvE_clEvENKUlvE1_clEvEUliiE_EEEEvS5_RKT_EUliE_EEviT1_:
	.zero		1184


//--------------------- .nv.constant0._ZN2at6native27unrolled_elementwise_kernelINS0_13BinaryFunctorIiiiZZZNS0_16fmod_kernel_cudaERNS_18TensorIteratorBaseEENKUlvE_clEvENKUlvE1_clEvEUliiE_EESt5arrayIPcLm3EELi4E23TrivialOffsetCalculatorILi2EjESC_ILi1EjENS0_6memory15LoadWithoutCastENSF_16StoreWithoutCastEEEviT_T0_T2_T3_T4_T5_ --------------------------
	.section	.nv.constant0._ZN2at6native27unrolled_elementwise_kernelINS0_13BinaryFunctorIiiiZZZNS0_16fmod_kernel_cudaERNS_18TensorIteratorBaseEENKUlvE_clEvENKUlvE1_clEvEUliiE_EESt5arrayIPcLm3EELi4E23TrivialOffsetCalculatorILi2EjESC_ILi1EjENS0_6memory15LoadWithoutCastENSF_16StoreWithoutCastEEEviT_T0_T2_T3_T4_T5_,"a",@progbits
	.sectionflags	@""
	.align	4
.nv.constant0._ZN2at6native27unrolled_elementwise_kernelINS0_13BinaryFunctorIiiiZZZNS0_16fmod_kernel_cudaERNS_18TensorIteratorBaseEENKUlvE_clEvENKUlvE1_clEvEUliiE_EESt5arrayIPcLm3EELi4E23TrivialOffsetCalculatorILi2EjESC_ILi1EjENS0_6memory15LoadWithoutCastENSF_16StoreWithoutCastEEEviT_T0_T2_T3_T4_T5_:
	.zero		564


//--------------------- .nv.constant0._ZN2at6native29vectorized_elementwise_kernelILi2ENS0_13BinaryFunctorIiiiZZZNS0_16fmod_kernel_cudaERNS_18TensorIteratorBaseEENKUlvE_clEvENKUlvE1_clEvEUliiE_EESt5arrayIPcLm3EEEEviT0_T1_ --------------------------
	.section	.nv.constant0._ZN2at6native29vectorized_elementwise_kernelILi2ENS0_13BinaryFunctorIiiiZZZNS0_16fmod_kernel_cudaERNS_18TensorIteratorBaseEENKUlvE_clEvENKUlvE1_clEvEUliiE_EESt5arrayIPcLm3EEEEviT0_T1_,"a",@progbits
	.sectionflags	@""
	.align	4
.nv.constant0._ZN2at6native29vectorized_elementwise_kernelILi2ENS0_13BinaryFunctorIiiiZZZNS0_16fmod_kernel_cudaERNS_18TensorIteratorBaseEENKUlvE_clEvENKUlvE1_clEvEUliiE_EESt5arrayIPcLm3EEEEviT0_T1_:
	.zero		560


//--------------------- .nv.constant0._ZN2at6native29vectorized_elementwise_kernelILi4ENS0_13BinaryFunctorIiiiZZZNS0_16fmod_kernel_cudaERNS_18TensorIteratorBaseEENKUlvE_clEvENKUlvE1_clEvEUliiE_EESt5arrayIPcLm3EEEEviT0_T1_ --------------------------
	.section	.nv.constant0._ZN2at6native29vectorized_elementwise_kernelILi4ENS0_13BinaryFunctorIiiiZZZNS0_16fmod_kernel_cudaERNS_18TensorIteratorBaseEENKUlvE_clEvENKUlvE1_clEvEUliiE_EESt5arrayIPcLm3EEEEviT0_T1_,"a",@progbits
	.sectionflags	@""
	.align	4
.nv.constant0._ZN2at6native29vectorized_elementwise_kernelILi4ENS0_13BinaryFunctorIiiiZZZNS0_16fmod_kernel_cudaERNS_18TensorIteratorBaseEENKUlvE_clEvENKUlvE1_clEvEUliiE_EESt5arrayIPcLm3EEEEviT0_T1_:
	.zero		560


//--------------------- .nv.constant0._ZN2at6native29vectorized_elementwise_kernelILi8ENS0_13BinaryFunctorIiiiZZZNS0_16fmod_kernel_cudaERNS_18TensorIteratorBaseEENKUlvE_clEvENKUlvE1_clEvEUliiE_EESt5arrayIPcLm3EEEEviT0_T1_ --------------------------
	.section	.nv.constant0._ZN2at6native29vectorized_elementwise_kernelILi8ENS0_13BinaryFunctorIiiiZZZNS0_16fmod_kernel_cudaERNS_18TensorIteratorBaseEENKUlvE_clEvENKUlvE1_clEvEUliiE_EESt5arrayIPcLm3EEEEviT0_T1_,"a",@progbits
	.sectionflags	@""
	.align	4
.nv.constant0._ZN2at6native29vectorized_elementwise_kernelILi8ENS0_13BinaryFunctorIiiiZZZNS0_16fmod_kernel_cudaERNS_18TensorIteratorBaseEENKUlvE_clEvENKUlvE1_clEvEUliiE_EESt5arrayIPcLm3EEEEviT0_T1_:
	.zero		560


//--------------------- .nv.constant0._ZN2at6native18elementwise_kernelILi128ELi4EZNS0_15gpu_kernel_implINS0_13BUnaryFunctorIiiiZZZNS0_16fmod_kernel_cudaERNS_18TensorIteratorBaseEENKUlvE_clEvENKUlvE1_clEvEUliiE_EEEEvS5_RKT_EUliE_EEviT1_ --------------------------
	.section	.nv.constant0._ZN2at6native18elementwise_kernelILi128ELi4EZNS0_15gpu_kernel_implINS0_13BUnaryFunctorIiiiZZZNS0_16fmod_kernel_cudaERNS_18TensorIteratorBaseEENKUlvE_clEvENKUlvE1_clEvEUliiE_EEEEvS5_RKT_EUliE_EEviT1_,"a",@progbits
	.sectionflags	@""
	.align	4
.nv.constant0._ZN2at6native18elementwise_kernelILi128ELi4EZNS0_15gpu_kernel_implINS0_13BUnaryFunctorIiiiZZZNS0_16fmod_kernel_cudaERNS_18TensorIteratorBaseEENKUlvE_clEvENKUlvE1_clEvEUliiE_EEEEvS5_RKT_EUliE_EEviT1_:
	.zero		1080


//--------------------- .nv.constant0._ZN2at6native27unrolled_elementwise_kernelINS0_13BUnaryFunctorIiiiZZZNS0_16fmod_kernel_cudaERNS_18TensorIteratorBaseEENKUlvE_clEvENKUlvE1_clEvEUliiE_EESt5arrayIPcLm2EELi4E23TrivialOffsetCalculatorILi1EjESD_NS0_6memory12LoadWithCastILi1EEENSE_13StoreWithCastILi1EEEEEviT_T0_T2_T3_T4_T5_ --------------------------
	.section	.nv.constant0._ZN2at6native27unrolled_elementwise_kernelINS0_13BUnaryFunctorIiiiZZZNS0_16fmod_kernel_cudaERNS_18TensorIteratorBaseEENKUlvE_clEvENKUlvE1_clEvEUliiE_EESt5arrayIPcLm2EELi4E23TrivialOffsetCalculatorILi1EjESD_NS0_6memory12LoadWithCastILi1EEENSE_13StoreWithCastILi1EEEEEviT_T0_T2_T3_T4_T5_,"a",@progbits
	.sectionflags	@""
	.align	4
.nv.constant0._ZN2at6native27unrolled_elementwise_kernelINS0_13BUnaryFunctorIiiiZZZNS0_16fmod_kernel_cudaERNS_18TensorIteratorBaseEENKUlvE_clEvENKUlvE1_clEvEUliiE_EESt5arrayIPcLm2EELi4E23TrivialOffsetCalculatorILi1EjESD_NS0_6memory12LoadWithCastILi1EEENSE_13StoreWithCastILi1EEEEEviT_T0_T2_T3_T4_T5_:
	.zero		580


//--------------------- .nv.constant0._ZN2at6native18elementwise_kernelILi128ELi2EZNS0_22gpu_kernel_impl_nocastINS0_13BUnaryFunctorIiiiZZZNS0_16fmod_kernel_cudaERNS_18TensorIteratorBaseEENKUlvE_clEvENKUlvE1_clEvEUliiE_EEEEvS5_RKT_EUliE_EEviT1_ --------------------------
	.section	.nv.constant0._ZN2at6native18elementwise_kernelILi128ELi2EZNS0_22gpu_kernel_impl_nocastINS0_13BUnaryFunctorIiiiZZZNS0_16fmod_kernel_cudaERNS_18TensorIteratorBaseEENKUlvE_clEvENKUlvE1_clEvEUliiE_EEEEvS5_RKT_EUliE_EEviT1_,"a",@progbits
	.sectionflags	@""
	.align	4
.nv.constant0._ZN2at6native18elementwise_kernelILi128ELi2EZNS0_22gpu_kernel_impl_nocastINS0_13BUnaryFunctorIiiiZZZNS0_16fmod_kernel_cudaERNS_18TensorIteratorBaseEENKUlvE_clEvENKUlvE1_clEvEUliiE_EEEEvS5_RKT_EUliE_EEviT1_:
	.zero		1072


//--------------------- .nv.constant0._ZN2at6native27unrolled_elementwise_kernelINS0_13BUnaryFunctorIiiiZZZNS0_16fmod_kernel_cudaERNS_18TensorIteratorBaseEENKUlvE_clEvENKUlvE1_clEvEUliiE_EESt5arrayIPcLm2EELi4E23TrivialOffsetCalculatorILi1EjESD_NS0_6memory15LoadWithoutCastENSE_16StoreWithoutCastEEEviT_T0_T2_T3_T4_T5_ --------------------------
	.section	.nv.constant0._ZN2at6native27unrolled_elementwise_kernelINS0_13BUnaryFunctorIiiiZZZNS0_16fmod_kernel_cudaERNS_18TensorIteratorBaseEENKUlvE_clEvENKUlvE1_clEvEUliiE_EESt5arrayIPcLm2EELi4E23TrivialOffsetCalculatorILi1EjESD_NS0_6memory15LoadWithoutCastENSE_16StoreWithoutCastEEEviT_T0_T2_T3_T4_T5_,"a",@progbits
	.sectionflags	@""
	.align	4
.nv.constant0._ZN2at6native27unrolled_elementwise_kernelINS0_13BUnaryFunctorIiiiZZZNS0_16fmod_kernel_cudaERNS_18TensorIteratorBaseEENKUlvE_clEvENKUlvE1_clEvEUliiE_EESt5arrayIPcLm2EELi4E23TrivialOffsetCalculatorILi1EjESD_NS0_6memory15LoadWithoutCastENSE_16StoreWithoutCastEEEviT_T0_T2_T3_T4_T5_:
	.zero		564


//--------------------- .nv.constant0._ZN2at6native29vectorized_elementwise_kernelILi2ENS0_13BUnaryFunctorIiiiZZZNS0_16fmod_kernel_cudaERNS_18TensorIteratorBaseEENKUlvE_clEvENKUlvE1_clEvEUliiE_EESt5arrayIPcLm2EEEEviT0_T1_ --------------------------
	.section	.nv.constant0._ZN2at6native29vectorized_elementwise_kernelILi2ENS0_13BUnaryFunctorIiiiZZZNS0_16fmod_kernel_cudaERNS_18TensorIteratorBaseEENKUlvE_clEvENKUlvE1_clEvEUliiE_EESt5arrayIPcLm2EEEEviT0_T1_,"a",@progbits
	.sectionflags	@""
	.align	4
.nv.constant0._ZN2at6native29vectorized_elementwise_kernelILi2ENS0_13BUnaryFunctorIiiiZZZNS0_16fmod_kernel_cudaERNS_18TensorIteratorBaseEENKUlvE_clEvENKUlvE1_clEvEUliiE_EESt5arrayIPcLm2EEEEviT0_T1_:
	.zero		560


//--------------------- .nv.constant0._ZN2at6native29vectorized_elementwise_kernelILi4ENS0_13BUnaryFunctorIiiiZZZNS0_16fmod_kernel_cudaERNS_18TensorIteratorBaseEENKUlvE_clEvENKUlvE1_clEvEUliiE_EESt5arrayIPcLm2EEEEviT0_T1_ --------------------------
	.section	.nv.constant0._ZN2at6native29vectorized_elementwise_kernelILi4ENS0_13BUnaryFunctorIiiiZZZNS0_16fmod_kernel_cudaERNS_18TensorIteratorBaseEENKUlvE_clEvENKUlvE1_clEvEUliiE_EESt5arrayIPcLm2EEEEviT0_T1_,"a",@progbits
	.sectionflags	@""
	.align	4
.nv.constant0._ZN2at6native29vectorized_elementwise_kernelILi4ENS0_13BUnaryFunctorIiiiZZZNS0_16fmod_kernel_cudaERNS_18TensorIteratorBaseEENKUlvE_clEvENKUlvE1_clEvEUliiE_EESt5arrayIPcLm2EEEEviT0_T1_:
	.zero		560


//--------------------- .nv.constant0._ZN2at6native29vectorized_elementwise_kernelILi8ENS0_13BUnaryFunctorIiiiZZZNS0_16fmod_kernel_cudaERNS_18TensorIteratorBaseEENKUlvE_clEvENKUlvE1_clEvEUliiE_EESt5arrayIPcLm2EEEEviT0_T1_ --------------------------
	.section	.nv.constant0._ZN2at6native29vectorized_elementwise_kernelILi8ENS0_13BUnaryFunctorIiiiZZZNS0_16fmod_kernel_cudaERNS_18TensorIteratorBaseEENKUlvE_clEvENKUlvE1_clEvEUliiE_EESt5arrayIPcLm2EEEEviT0_T1_,"a",@progbits
	.sectionflags	@""
	.align	4
.nv.constant0._ZN2at6native29vectorized_elementwise_kernelILi8ENS0_13BUnaryFunctorIiiiZZZNS0_16fmod_kernel_cudaERNS_18TensorIteratorBaseEENKUlvE_clEvENKUlvE1_clEvEUliiE_EESt5arrayIPcLm2EEEEviT0_T1_:
	.zero		560


//--------------------- .nv.constant0._ZN2at6native18elementwise_kernelILi128ELi4EZNS0_15gpu_kernel_implINS0_13AUnaryFunctorIiiiZZZNS0_16fmod_kernel_cudaERNS_18TensorIteratorBaseEENKUlvE_clEvENKUlvE1_clEvEUliiE_EEEEvS5_RKT_EUliE_EEviT1_ --------------------------
	.section	.nv.constant0._ZN2at6native18elementwise_kernelILi128ELi4EZNS0_15gpu_kernel_implINS0_13AUnaryFunctorIiiiZZZNS0_16fmod_kernel_cudaERNS_18TensorIteratorBaseEENKUlvE_clEvENKUlvE1_clEvEUliiE_EEEEvS5_RKT_EUliE_EEviT1_,"a",@progbits
	.sectionflags	@""
	.align	4
.nv.constant0._ZN2at6native18elementwise_kernelILi128ELi4EZNS0_15gpu_kernel_implINS0_13AUnaryFunctorIiiiZZZNS0_16fmod_kernel_cudaERNS_18TensorIteratorBaseEENKUlvE_clEvENKUlvE1_clEvEUliiE_EEEEvS5_RKT_EUliE_EEviT1_:
	.zero		1080


//--------------------- .nv.constant0._ZN2at6native27unrolled_elementwise_kernelINS0_13AUnaryFunctorIiiiZZZNS0_16fmod_kernel_cudaERNS_18TensorIteratorBaseEENKUlvE_clEvENKUlvE1_clEvEUliiE_EESt5arrayIPcLm2EELi4E23TrivialOffsetCalculatorILi1EjESD_NS0_6memory12LoadWithCastILi1EEENSE_13StoreWithCastILi1EEEEEviT_T0_T2_T3_T4_T5_ --------------------------
	.section	.nv.constant0._ZN2at6native27unrolled_elementwise_kernelINS0_13AUnaryFunctorIiiiZZZNS0_16fmod_kernel_cudaERNS_18TensorIteratorBaseEENKUlvE_clEvENKUlvE1_clEvEUliiE_EESt5arrayIPcLm2EELi4E23TrivialOffsetCalculatorILi1EjESD_NS0_6memory12LoadWithCastILi1EEENSE_13StoreWithCastILi1EEEEEviT_T0_T2_T3_T4_T5_,"a",@progbits
	.sectionflags	@""
	.align	4
.nv.constant0._ZN2at6native27unrolled_elementwise_kernelINS0_13AUnaryFunctorIiiiZZZNS0_16fmod_kernel_cudaERNS_18TensorIteratorBaseEENKUlvE_clEvENKUlvE1_clEvEUliiE_EESt5arrayIPcLm2EELi4E23TrivialOffsetCalculatorILi1EjESD_NS0_6memory12LoadWithCastILi1EEENSE_13StoreWithCastILi1EEEEEviT_T0_T2_T3_T4_T5_:
	.zero		580


//--------------------- .nv.constant0._ZN2at6native18elementwise_kernelILi128ELi2EZNS0_22gpu_kernel_impl_nocastINS0_13AUnaryFunctorIiiiZZZNS0_16fmod_kernel_cudaERNS_18TensorIteratorBaseEENKUlvE_clEvENKUlvE1_clEvEUliiE_EEEEvS5_RKT_EUliE_EEviT1_ --------------------------
	.section	.nv.constant0._ZN2at6native18elementwise_kernelILi128ELi2EZNS0_22gpu_kernel_impl_nocastINS0_13AUnaryFunctorIiiiZZZNS0_16fmod_kernel_cudaERNS_18TensorIteratorBaseEENKUlvE_clEvENKUlvE1_clEvEUliiE_EEEEvS5_RKT_EUliE_EEviT1_,"a",@progbits
	.sectionflags	@""
	.align	4
.nv.constant0._ZN2at6native18elementwise_kernelILi128ELi2EZNS0_22gpu_kernel_impl_nocastINS0_13AUnaryFunctorIiiiZZZNS0_16fmod_kernel_cudaERNS_18TensorIteratorBaseEENKUlvE_clEvENKUlvE1_clEvEUliiE_EEEEvS5_RKT_EUliE_EEviT1_:
	.zero		1072


//--------------------- .nv.constant0._ZN2at6native27unrolled_elementwise_kernelINS0_13AUnaryFunctorIiiiZZZNS0_16fmod_kernel_cudaERNS_18TensorIteratorBaseEENKUlvE_clEvENKUlvE1_clEvEUliiE_EESt5arrayIPcLm2EELi4E23TrivialOffsetCalculatorILi1EjESD_NS0_6memory15LoadWithoutCastENSE_16StoreWithoutCastEEEviT_T0_T2_T3_T4_T5_ --------------------------
	.section	.nv.constant0._ZN2at6native27unrolled_elementwise_kernelINS0_13AUnaryFunctorIiiiZZZNS0_16fmod_kernel_cudaERNS_18TensorIteratorBaseEENKUlvE_clEvENKUlvE1_clEvEUliiE_EESt5arrayIPcLm2EELi4E23TrivialOffsetCalculatorILi1EjESD_NS0_6memory15LoadWithoutCastENSE_16StoreWithoutCastEEEviT_T0_T2_T3_T4_T5_,"a",@progbits
	.sectionflags	@""
	.align	4
.nv.constant0._ZN2at6native27unrolled_elementwise_kernelINS0_13AUnaryFunctorIiiiZZZNS0_16fmod_kernel_cudaERNS_18TensorIteratorBaseEENKUlvE_clEvENKUlvE1_clEvEUliiE_EESt5arrayIPcLm2EELi4E23TrivialOffsetCalculatorILi1EjESD_NS0_6memory15LoadWithoutCastENSE_16StoreWithoutCastEEEviT_T0_T2_T3_T4_T5_:
	.zero		564


//--------------------- .nv.constant0._ZN2at6native29vectorized_elementwise_kernelILi2ENS0_13AUnaryFunctorIiiiZZZNS0_16fmod_kernel_cudaERNS_18TensorIteratorBaseEENKUlvE_clEvENKUlvE1_clEvEUliiE_EESt5arrayIPcLm2EEEEviT0_T1_ --------------------------
	.section	.nv.constant0._ZN2at6native29vectorized_elementwise_kernelILi2ENS0_13AUnaryFunctorIiiiZZZNS0_16fmod_kernel_cudaERNS_18TensorIteratorBaseEENKUlvE_clEvENKUlvE1_clEvEUliiE_EESt5arrayIPcLm2EEEEviT0_T1_,"a",@progbits
	.sectionflags	@""
	.align	4
.nv.constant0._ZN2at6native29vectorized_elementwise_kernelILi2ENS0_13AUnaryFunctorIiiiZZZNS0_16fmod_kernel_cudaERNS_18TensorIteratorBaseEENKUlvE_clEvENKUlvE1_clEvEUliiE_EESt5arrayIPcLm2EEEEviT0_T1_:
	.zero		560


//--------------------- .nv.constant0._ZN2at6native29vectorized_elementwise_kernelILi4ENS0_13AUnaryFunctorIiiiZZZNS0_16fmod_kernel_cudaERNS_18TensorIteratorBaseEENKUlvE_clEvENKUlvE1_clEvEUliiE_EESt5arrayIPcLm2EEEEviT0_T1_ --------------------------
	.section	.nv.constant0._ZN2at6native29vectorized_elementwise_kernelILi4ENS0_13AUnaryFunctorIiiiZZZNS0_16fmod_kernel_cudaERNS_18TensorIteratorBaseEENKUlvE_clEvENKUlvE1_clEvEUliiE_EESt5arrayIPcLm2EEEEviT0_T1_,"a",@progbits
	.sectionflags	@""
	.align	4
.nv.constant0._ZN2at6native29vectorized_elementwise_kernelILi4ENS0_13AUnaryFunctorIiiiZZZNS0_16fmod_kernel_cudaERNS_18TensorIteratorBaseEENKUlvE_clEvENKUlvE1_clEvEUliiE_EESt5arrayIPcLm2EEEEviT0_T1_:
	.zero		560


//--------------------- .nv.constant0._ZN2at6native29vectorized_elementwise_kernelILi8ENS0_13AUnaryFunctorIiiiZZZNS0_16fmod_kernel_cudaERNS_18TensorIteratorBaseEENKUlvE_clEvENKUlvE1_clEvEUliiE_EESt5arrayIPcLm2EEEEviT0_T1_ --------------------------
	.section	.nv.constant0._ZN2at6native29vectorized_elementwise_kernelILi8ENS0_13AUnaryFunctorIiiiZZZNS0_16fmod_kernel_cudaERNS_18TensorIteratorBaseEENKUlvE_clEvENKUlvE1_clEvEUliiE_EESt5arrayIPcLm2EEEEviT0_T1_,"a",@progbits
	.sectionflags	@""
	.align	4
.nv.constant0._ZN2at6native29vectorized_elementwise_kernelILi8ENS0_13AUnaryFunctorIiiiZZZNS0_16fmod_kernel_cudaERNS_18TensorIteratorBaseEENKUlvE_clEvENKUlvE1_clEvEUliiE_EESt5arrayIPcLm2EEEEviT0_T1_:
	.zero		560


//--------------------- .nv.constant0._ZN2at6native18elementwise_kernelILi128ELi4EZNS0_15gpu_kernel_implINS0_13BinaryFunctorIaaaZZZNS0_16fmod_kernel_cudaERNS_18TensorIteratorBaseEENKUlvE_clEvENKUlvE0_clEvEUlaaE_EEEEvS5_RKT_EUliE_EEviT1_ --------------------------
	.section	.nv.constant0._ZN2at6native18elementwise_kernelILi128ELi4EZNS0_15gpu_kernel_implINS0_13BinaryFunctorIaaaZZZNS0_16fmod_kernel_cudaERNS_18TensorIteratorBaseEENKUlvE_clEvENKUlvE0_clEvEUlaaE_EEEEvS5_RKT_EUliE_EEviT1_,"a",@progbits
	.sectionflags	@""
	.align	4
.nv.constant0._ZN2at6native18elementwise_kernelILi128ELi4EZNS0_15gpu_kernel_implINS0_13BinaryFunctorIaaaZZZNS0_16fmod_kernel_cudaERNS_18TensorIteratorBaseEENKUlvE_clEvENKUlvE0_clEvEUlaaE_EEEEvS5_RKT_EUliE_EEviT1_:
	.zero		1184


//--------------------- .nv.constant0._ZN2at6native27unrolled_elementwise_kernelINS0_13BinaryFunctorIaaaZZZNS0_16fmod_kernel_cudaERNS_18TensorIteratorBaseEENKUlvE_clEvENKUlvE0_clEvEUlaaE_EESt5arrayIPcLm3EELi4E23TrivialOffsetCalculatorILi2EjESC_ILi1EjENS0_6memory12LoadWithCastILi2EEENSF_13StoreWithCastILi1EEEEEviT_T0_T2_T3_T4_T5_ --------------------------
	.section	.nv.constant0._ZN2at6native27unrolled_elementwise_kernelINS0_13BinaryFunctorIaaaZZZNS0_16fmod_kernel_cudaERNS_18TensorIteratorBaseEENKUlvE_clEvENKUlvE0_clEvEUlaaE_EESt5arrayIPcLm3EELi4E23TrivialOffsetCalculatorILi2EjESC_ILi1EjENS0_6memory12LoadWithCastILi2EEENSF_13StoreWithCastILi1EEEEEviT_T0_T2_T3_T4_T5_,"a",@progbits
	.sectionflags	@""
	.align	4
.nv.constant0._ZN2at6native27unrolled_elementwise_kernelINS0_13BinaryFunctorIaaaZZZNS0_16fmod_kernel_cudaERNS_18TensorIteratorBaseEENKUlvE_clEvENKUlvE0_clEvEUlaaE_EESt5arrayIPcLm3EELi4E23TrivialOffsetCalculatorILi2EjESC_ILi1EjENS0_6memory12LoadWithCastILi2EEENSF_13StoreWithCastILi1EEEEEviT_T0_T2_T3_T4_T5_:
	.zero		584


//--------------------- .nv.constant0._ZN2at6native18elementwise_kernelILi128ELi4EZNS0_22gpu_kernel_impl_nocastINS0_13BinaryFunctorIaaaZZZNS0_16fmod_kernel_cudaERNS_18TensorIteratorBaseEENKUlvE_clEvENKUlvE0_clEvEUlaaE_EEEEvS5_RKT_EUliE_EEviT1_ --------------------------
	.section	.nv.constant0._ZN2at6native18elementwise_kernelILi128ELi4EZNS0_22gpu_kernel_impl_nocastINS0_13BinaryFunctorIaaaZZZNS0_16fmod_kernel_cudaERNS_18TensorIteratorBaseEENKUlvE_clEvENKUlvE0_clEvEUlaaE_EEEEvS5_RKT_EUliE_EEviT1_,"a",@progbits
	.sectionflags	@""
	.align	4
.nv.constant0._ZN2at6native18elementwise_kernelILi128ELi4EZNS0_22gpu_kernel_impl_nocastINS0_13BinaryFunctorIaaaZZZNS0_16fmod_kernel_cudaERNS_18TensorIteratorBaseEENKUlvE_clEvENKUlvE0_clEvEUlaaE_EEEEvS5_RKT_EUliE_EEviT1_:
	.zero		1184


//--------------------- .nv.constant0._ZN2at6native27unrolled_elementwise_kernelINS0_13BinaryFunctorIaaaZZZNS0_16fmod_kernel_cudaERNS_18TensorIteratorBaseEENKUlvE_clEvENKUlvE0_clEvEUlaaE_EESt5arrayIPcLm3EELi4E23TrivialOffsetCalculatorILi2EjESC_ILi1EjENS0_6memory15LoadWithoutCastENSF_16StoreWithoutCastEEEviT_T0_T2_T3_T4_T5_ --------------------------
	.section	.nv.constant0._ZN2at6native27unrolled_elementwise_kernelINS0_13BinaryFunctorIaaaZZZNS0_16fmod_kernel_cudaERNS_18TensorIteratorBaseEENKUlvE_clEvENKUlvE0_clEvEUlaaE_EESt5arrayIPcLm3EELi4E23TrivialOffsetCalculatorILi2EjESC_ILi1EjENS0_6memory15LoadWithoutCastENSF_16StoreWithoutCastEEEviT_T0_T2_T3_T4_T5_,"a",@progbits
	.sectionflags	@""
	.align	4
.nv.constant0._ZN2at6native27unrolled_elementwise_kernelINS0_13BinaryFunctorIaaaZZZNS0_16fmod_kernel_cudaERNS_18TensorIteratorBaseEENKUlvE_clEvENKUlvE0_clEvEUlaaE_EESt5arrayIPcLm3EELi4E23TrivialOffsetCalculatorILi2EjESC_ILi1EjENS0_6memory15LoadWithoutCastENSF_16StoreWithoutCastEEEviT_T0_T2_T3_T4_T5_:
	.zero		564


//--------------------- .nv.constant0._ZN2at6native29vectorized_elementwise_kernelILi2ENS0_13BinaryFunctorIaaaZZZNS0_16fmod_kernel_cudaERNS_18TensorIteratorBaseEENKUlvE_clEvENKUlvE0_clEvEUlaaE_EESt5arrayIPcLm3EEEEviT0_T1_ --------------------------
	.section	.nv.constant0._ZN2at6native29vectorized_elementwise_kernelILi2ENS0_13BinaryFunctorIaaaZZZNS0_16fmod_kernel_cudaERNS_18TensorIteratorBaseEENKUlvE_clEvENKUlvE0_clEvEUlaaE_EESt5arrayIPcLm3EEEEviT0_T1_,"a",@progbits
	.sectionflags	@""
	.align	4
.nv.constant0._ZN2at6native29vectorized_elementwise_kernelILi2ENS0_13BinaryFunctorIaaaZZZNS0_16fmod_kernel_cudaERNS_18TensorIteratorBaseEENKUlvE_clEvENKUlvE0_clEvEUlaaE_EESt5arrayIPcLm3EEEEviT0_T1_:
	.zero		560


//--------------------- .nv.constant0._ZN2at6native29vectorized_elementwise_kernelILi4ENS0_13BinaryFunctorIaaaZZZNS0_16fmod_kernel_cudaERNS_18TensorIteratorBaseEENKUlvE_clEvENKUlvE0_clEvEUlaaE_EESt5arrayIPcLm3EEEEviT0_T1_ --------------------------
	.section	.nv.constant0._ZN2at6native29vectorized_elementwise_kernelILi4ENS0_13BinaryFunctorIaaaZZZNS0_16fmod_kernel_cudaERNS_18TensorIteratorBaseEENKUlvE_clEvENKUlvE0_clEvEUlaaE_EESt5arrayIPcLm3EEEEviT0_T1_,"a",@progbits
	.sectionflags	@""
	.align	4
.nv.constant0._ZN2at6native29vectorized_elementwise_kernelILi4ENS0_13BinaryFunctorIaaaZZZNS0_16fmod_kernel_cudaERNS_18TensorIteratorBaseEENKUlvE_clEvENKUlvE0_clEvEUlaaE_EESt5arrayIPcLm3EEEEviT0_T1_:
	.zero		560


//--------------------- .nv.constant0._ZN2at6native29vectorized_elementwise_kernelILi8ENS0_13BinaryFunctorIaaaZZZNS0_16fmod_kernel_cudaERNS_18TensorIteratorBaseEENKUlvE_clEvENKUlvE0_clEvEUlaaE_EESt5arrayIPcLm3EEEEviT0_T1_ --------------------------
	.section	.nv.constant0._ZN2at6native29vectorized_elementwise_kernelILi8ENS0_13BinaryFunctorIaaaZZZNS0_16fmod_kernel_cudaERNS_18TensorIteratorBaseEENKUlvE_clEvENKUlvE0_clEvEUlaaE_EESt5arrayIPcLm3EEEEviT0_T1_,"a",@progbits
	.sectionflags	@""
	.align	4
.nv.constant0._ZN2at6native29vectorized_elementwise_kernelILi8ENS0_13BinaryFunctorIaaaZZZNS0_16fmod_kernel_cudaERNS_18TensorIteratorBaseEENKUlvE_clEvENKUlvE0_clEvEUlaaE_EESt5arrayIPcLm3EEEEviT0_T1_:
	.zero		560


//--------------------- .nv.constant0._ZN2at6native18elementwise_kernelILi128ELi4EZNS0_15gpu_kernel_implINS0_13BUnaryFunctorIaaaZZZNS0_16fmod_kernel_cudaERNS_18TensorIteratorBaseEENKUlvE_clEvENKUlvE0_clEvEUlaaE_EEEEvS5_RKT_EUliE_EEviT1_ --------------------------
	.section	.nv.constant0._ZN2at6native18elementwise_kernelILi128ELi4EZNS0_15gpu_kernel_implINS0_13BUnaryFunctorIaaaZZZNS0_16fmod_kernel_cudaERNS_18TensorIteratorBaseEENKUlvE_clEvENKUlvE0_clEvEUlaaE_EEEEvS5_RKT_EUliE_EEviT1_,"a",@progbits
	.sectionflags	@""
	.align	4
.nv.constant0._ZN2at6native18elementwise_kernelILi128ELi4EZNS0_15gpu_kernel_implINS0_13BUnaryFunctorIaaaZZZNS0_16fmod_kernel_cudaERNS_18TensorIteratorBaseEENKUlvE_clEvENKUlvE0_clEvEUlaaE_EEEEvS5_RKT_EUliE_EEviT1_:
	.zero		1072


//--------------------- .nv.constant0._ZN2at6native27unrolled_elementwise_kernelINS0_13BUnaryFunctorIaaaZZZNS0_16fmod_kernel_cudaERNS_18TensorIteratorBaseEENKUlvE_clEvENKUlvE0_clEvEUlaaE_EESt5arrayIPcLm2EELi4E23TrivialOffsetCalculatorILi1EjESD_NS0_6memory12LoadWithCastILi1EEENSE_13StoreWithCastILi1EEEEEviT_T0_T2_T3_T4_T5_ --------------------------
	.section	.nv.constant0._ZN2at6native27unrolled_elementwise_kernelINS0_13BUnaryFunctorIaaaZZZNS0_16fmod_kernel_cudaERNS_18TensorIteratorBaseEENKUlvE_clEvENKUlvE0_clEvEUlaaE_EESt5arrayIPcLm2EELi4E23TrivialOffsetCalculatorILi1EjESD_NS0_6memory12LoadWithCastILi1EEENSE_13StoreWithCastILi1EEEEEviT_T0_T2_T3_T4_T5_,"a",@progbits
	.sectionflags	@""
	.align	4
.nv.constant0._ZN2at6native27unrolled_elementwise_kernelINS0_13BUnaryFunctorIaaaZZZNS0_16fmod_kernel_cudaERNS_18TensorIteratorBaseEENKUlvE_clEvENKUlvE0_clEvEUlaaE_EESt5arrayIPcLm2EELi4E23TrivialOffsetCalculatorILi1EjESD_NS0_6memory12LoadWithCastILi1EEENSE_13StoreWithCastILi1EEEEEviT_T0_T2_T3_T4_T5_:
	.zero		572


//--------------------- .nv.constant0._ZN2at6native18elementwise_kernelILi128ELi4EZNS0_22gpu_kernel_impl_nocastINS0_13BUnaryFunctorIaaaZZZNS0_16fmod_kernel_cudaERNS_18TensorIteratorBaseEENKUlvE_clEvENKUlvE0_clEvEUlaaE_EEEEvS5_RKT_EUliE_EEviT1_ --------------------------
	.section	.nv.constant0._ZN2at6native18elementwise_kernelILi128ELi4EZNS0_22gpu_kernel_impl_nocastINS0_13BUnaryFunctorIaaaZZZNS0_16fmod_kernel_cudaERNS_18TensorIteratorBaseEENKUlvE_clEvENKUlvE0_clEvEUlaaE_EEEEvS5_RKT_EUliE_EEviT1_,"a",@progbits
	.sectionflags	@""
	.align	4
.nv.constant0._ZN2at6native18elementwise_kernelILi128ELi4EZNS0_22gpu_kernel_impl_nocastINS0_13BUnaryFunctorIaaaZZZNS0_16fmod_kernel_cudaERNS_18TensorIteratorBaseEENKUlvE_clEvENKUlvE0_clEvEUlaaE_EEEEvS5_RKT_EUliE_EEviT1_:
	.zero		1072


//--------------------- .nv.constant0._ZN2at6native27unrolled_elementwise_kernelINS0_13BUnaryFunctorIaaaZZZNS0_16fmod_kernel_cudaERNS_18TensorIteratorBaseEENKUlvE_clEvENKUlvE0_clEvEUlaaE_EESt5arrayIPcLm2EELi4E23TrivialOffsetCalculatorILi1EjESD_NS0_6memory15LoadWithoutCastENSE_16StoreWithoutCastEEEviT_T0_T2_T3_T4_T5_ --------------------------
	.section	.nv.constant0._ZN2at6native27unrolled_elementwise_kernelINS0_13BUnaryFunctorIaaaZZZNS0_16fmod_kernel_cudaERNS_18TensorIteratorBaseEENKUlvE_clEvENKUlvE0_clEvEUlaaE_EESt5arrayIPcLm2EELi4E23TrivialOffsetCalculatorILi1EjESD_NS0_6memory15LoadWithoutCastENSE_16StoreWithoutCastEEEviT_T0_T2_T3_T4_T5_,"a",@progbits
	.sectionflags	@""
	.align	4
.nv.constant0._ZN2at6native27unrolled_elementwise_kernelINS0_13BUnaryFunctorIaaaZZZNS0_16fmod_kernel_cudaERNS_18TensorIteratorBaseEENKUlvE_clEvENKUlvE0_clEvEUlaaE_EESt5arrayIPcLm2EELi4E23TrivialOffsetCalculatorILi1EjESD_NS0_6memory15LoadWithoutCastENSE_16StoreWithoutCastEEEviT_T0_T2_T3_T4_T5_:
	.zero		556


//--------------------- .nv.constant0._ZN2at6native29vectorized_elementwise_kernelILi2ENS0_13BUnaryFunctorIaaaZZZNS0_16fmod_kernel_cudaERNS_18TensorIteratorBaseEENKUlvE_clEvENKUlvE0_clEvEUlaaE_EESt5arrayIPcLm2EEEEviT0_T1_ --------------------------
	.section	.nv.constant0._ZN2at6native29vectorized_elementwise_kernelILi2ENS0_13BUnaryFunctorIaaaZZZNS0_16fmod_kernel_cudaERNS_18TensorIteratorBaseEENKUlvE_clEvENKUlvE0_clEvEUlaaE_EESt5arrayIPcLm2EEEEviT0_T1_,"a",@progbits
	.sectionflags	@""
	.align	4
.nv.constant0._ZN2at6native29vectorized_elementwise_kernelILi2ENS0_13BUnaryFunctorIaaaZZZNS0_16fmod_kernel_cudaERNS_18TensorIteratorBaseEENKUlvE_clEvENKUlvE0_clEvEUlaaE_EESt5arrayIPcLm2EEEEviT0_T1_:
	.zero		552


//--------------------- .nv.constant0._ZN2at6native29vectorized_elementwise_kernelILi4ENS0_13BUnaryFunctorIaaaZZZNS0_16fmod_kernel_cudaERNS_18TensorIteratorBaseEENKUlvE_clEvENKUlvE0_clEvEUlaaE_EESt5arrayIPcLm2EEEEviT0_T1_ --------------------------
	.section	.nv.constant0._ZN2at6native29vectorized_elementwise_kernelILi4ENS0_13BUnaryFunctorIaaaZZZNS0_16fmod_kernel_cudaERNS_18TensorIteratorBaseEENKUlvE_clEvENKUlvE0_clEvEUlaaE_EESt5arrayIPcLm2EEEEviT0_T1_,"a",@progbits
	.sectionflags	@""
	.align	4
.nv.constant0._ZN2at6native29vectorized_elementwise_kernelILi4ENS0_13BUnaryFunctorIaaaZZZNS0_16fmod_kernel_cudaERNS_18TensorIteratorBaseEENKUlvE_clEvENKUlvE0_clEvEUlaaE_EESt5arrayIPcLm2EEEEviT0_T1_:
	.zero		552


//--------------------- .nv.constant0._ZN2at6native29vectorized_elementwise_kernelILi8ENS0_13BUnaryFunctorIaaaZZZNS0_16fmod_kernel_cudaERNS_18TensorIteratorBaseEENKUlvE_clEvENKUlvE0_clEvEUlaaE_EESt5arrayIPcLm2EEEEviT0_T1_ --------------------------
	.section	.nv.constant0._ZN2at6native29vectorized_elementwise_kernelILi8ENS0_13BUnaryFunctorIaaaZZZNS0_16fmod_kernel_cudaERNS_18TensorIteratorBaseEENKUlvE_clEvENKUlvE0_clEvEUlaaE_EESt5arrayIPcLm2EEEEviT0_T1_,"a",@progbits
	.sectionflags	@""
	.align	4
.nv.constant0._ZN2at6native29vectorized_elementwise_kernelILi8ENS0_13BUnaryFunctorIaaaZZZNS0_16fmod_kernel_cudaERNS_18TensorIteratorBaseEENKUlvE_clEvENKUlvE0_clEvEUlaaE_EESt5arrayIPcLm2EEEEviT0_T1_:
	.zero		552


//--------------------- .nv.constant0._ZN2at6native18elementwise_kernelILi128ELi4EZNS0_15gpu_kernel_implINS0_13AUnaryFunctorIaaaZZZNS0_16fmod_kernel_cudaERNS_18TensorIteratorBaseEENKUlvE_clEvENKUlvE0_clEvEUlaaE_EEEEvS5_RKT_EUliE_EEviT1_ --------------------------
	.section	.nv.constant0._ZN2at6native18elementwise_kernelILi128ELi4EZNS0_15gpu_kernel_implINS0_13AUnaryFunctorIaaaZZZNS0_16fmod_kernel_cudaERNS_18TensorIteratorBaseEENKUlvE_clEvENKUlvE0_clEvEUlaaE_EEEEvS5_RKT_EUliE_EEviT1_,"a",@progbits
	.sectionflags	@""
	.align	4
.nv.constant0._ZN2at6native18elementwise_kernelILi128ELi4EZNS0_15gpu_kernel_implINS0_13AUnaryFunctorIaaaZZZNS0_16fmod_kernel_cudaERNS_18TensorIteratorBaseEENKUlvE_clEvENKUlvE0_clEvEUlaaE_EEEEvS5_RKT_EUliE_EEviT1_:
	.zero		1072


//--------------------- .nv.constant0._ZN2at6native27unrolled_elementwise_kernelINS0_13AUnaryFunctorIaaaZZZNS0_16fmod_kernel_cudaERNS_18TensorIteratorBaseEENKUlvE_clEvENKUlvE0_clEvEUlaaE_EESt5arrayIPcLm2EELi4E23TrivialOffsetCalculatorILi1EjESD_NS0_6memory12LoadWithCastILi1EEENSE_13StoreWithCastILi1EEEEEviT_T0_T2_T3_T4_T5_ --------------------------
	.section	.nv.constant0._ZN2at6native27unrolled_elementwise_kernelINS0_13AUnaryFunctorIaaaZZZNS0_16fmod_kernel_cudaERNS_18TensorIteratorBaseEENKUlvE_clEvENKUlvE0_clEvEUlaaE_EESt5arrayIPcLm2EELi4E23TrivialOffsetCalculatorILi1EjESD_NS0_6memory12LoadWithCastILi1EEENSE_13StoreWithCastILi1EEEEEviT_T0_T2_T3_T4_T5_,"a",@progbits
	.sectionflags	@""
	.align	4
.nv.constant0._ZN2at6native27unrolled_elementwise_kernelINS0_13AUnaryFunctorIaaaZZZNS0_16fmod_kernel_cudaERNS_18TensorIteratorBaseEENKUlvE_clEvENKUlvE0_clEvEUlaaE_EESt5arrayIPcLm2EELi4E23TrivialOffsetCalculatorILi1EjESD_NS0_6memory12LoadWithCastILi1EEENSE_13StoreWithCastILi1EEEEEviT_T0_T2_T3_T4_T5_:
	.zero		572


//--------------------- .nv.constant0._ZN2at6native18elementwise_kernelILi128ELi4EZNS0_22gpu_kernel_impl_nocastINS0_13AUnaryFunctorIaaaZZZNS0_16fmod_kernel_cudaERNS_18TensorIteratorBaseEENKUlvE_clEvENKUlvE0_clEvEUlaaE_EEEEvS5_RKT_EUliE_EEviT1_ --------------------------
	.section	.nv.constant0._ZN2at6native18elementwise_kernelILi128ELi4EZNS0_22gpu_kernel_impl_nocastINS0_13AUnaryFunctorIaaaZZZNS0_16fmod_kernel_cudaERNS_18TensorIteratorBaseEENKUlvE_clEvENKUlvE0_clEvEUlaaE_EEEEvS5_RKT_EUliE_EEviT1_,"a",@progbits
	.sectionflags	@""
	.align	4
.nv.constant0._ZN2at6native18elementwise_kernelILi128ELi4EZNS0_22gpu_kernel_impl_nocastINS0_13AUnaryFunctorIaaaZZZNS0_16fmod_kernel_cudaERNS_18TensorIteratorBaseEENKUlvE_clEvENKUlvE0_clEvEUlaaE_EEEEvS5_RKT_EUliE_EEviT1_:
	.zero		1072


//--------------------- .nv.constant0._ZN2at6native27unrolled_elementwise_kernelINS0_13AUnaryFunctorIaaaZZZNS0_16fmod_kernel_cudaERNS_18TensorIteratorBaseEENKUlvE_clEvENKUlvE0_clEvEUlaaE_EESt5arrayIPcLm2EELi4E23TrivialOffsetCalculatorILi1EjESD_NS0_6memory15LoadWithoutCastENSE_16StoreWithoutCastEEEviT_T0_T2_T3_T4_T5_ --------------------------
	.section	.nv.constant0._ZN2at6native27unrolled_elementwise_kernelINS0_13AUnaryFunctorIaaaZZZNS0_16fmod_kernel_cudaERNS_18TensorIteratorBaseEENKUlvE_clEvENKUlvE0_clEvEUlaaE_EESt5arrayIPcLm2EELi4E23TrivialOffsetCalculatorILi1EjESD_NS0_6memory15LoadWithoutCastENSE_16StoreWithoutCastEEEviT_T0_T2_T3_T4_T5_,"a",@progbits
	.sectionflags	@""
	.align	4
.nv.constant0._ZN2at6native27unrolled_elementwise_kernelINS0_13AUnaryFunctorIaaaZZZNS0_16fmod_kernel_cudaERNS_18TensorIteratorBaseEENKUlvE_clEvENKUlvE0_clEvEUlaaE_EESt5arrayIPcLm2EELi4E23TrivialOffsetCalculatorILi1EjESD_NS0_6memory15LoadWithoutCastENSE_16StoreWithoutCastEEEviT_T0_T2_T3_T4_T5_:
	.zero		556


//--------------------- .nv.constant0._ZN2at6native29vectorized_elementwise_kernelILi2ENS0_13AUnaryFunctorIaaaZZZNS0_16fmod_kernel_cudaERNS_18TensorIteratorBaseEENKUlvE_clEvENKUlvE0_clEvEUlaaE_EESt5arrayIPcLm2EEEEviT0_T1_ --------------------------
	.section	.nv.constant0._ZN2at6native29vectorized_elementwise_kernelILi2ENS0_13AUnaryFunctorIaaaZZZNS0_16fmod_kernel_cudaERNS_18TensorIteratorBaseEENKUlvE_clEvENKUlvE0_clEvEUlaaE_EESt5arrayIPcLm2EEEEviT0_T1_,"a",@progbits
	.sectionflags	@""
	.align	4
.nv.constant0._ZN2at6native29vectorized_elementwise_kernelILi2ENS0_13AUnaryFunctorIaaaZZZNS0_16fmod_kernel_cudaERNS_18TensorIteratorBaseEENKUlvE_clEvENKUlvE0_clEvEUlaaE_EESt5arrayIPcLm2EEEEviT0_T1_:
	.zero		552


//--------------------- .nv.constant0._ZN2at6native29vectorized_elementwise_kernelILi4ENS0_13AUnaryFunctorIaaaZZZNS0_16fmod_kernel_cudaERNS_18TensorIteratorBaseEENKUlvE_clEvENKUlvE0_clEvEUlaaE_EESt5arrayIPcLm2EEEEviT0_T1_ --------------------------
	.section	.nv.constant0._ZN2at6native29vectorized_elementwise_kernelILi4ENS0_13AUnaryFunctorIaaaZZZNS0_16fmod_kernel_cudaERNS_18TensorIteratorBaseEENKUlvE_clEvENKUlvE0_clEvEUlaaE_EESt5arrayIPcLm2EEEEviT0_T1_,"a",@progbits
	.sectionflags	@""
	.align	4
.nv.constant0._ZN2at6native29vectorized_elementwise_kernelILi4ENS0_13AUnaryFunctorIaaaZZZNS0_16fmod_kernel_cudaERNS_18TensorIteratorBaseEENKUlvE_clEvENKUlvE0_clEvEUlaaE_EESt5arrayIPcLm2EEEEviT0_T1_:
	.zero		552


//--------------------- .nv.constant0._ZN2at6native29vectorized_elementwise_kernelILi8ENS0_13AUnaryFunctorIaaaZZZNS0_16fmod_kernel_cudaERNS_18TensorIteratorBaseEENKUlvE_clEvENKUlvE0_clEvEUlaaE_EESt5arrayIPcLm2EEEEviT0_T1_ --------------------------
	.section	.nv.constant0._ZN2at6native29vectorized_elementwise_kernelILi8ENS0_13AUnaryFunctorIaaaZZZNS0_16fmod_kernel_cudaERNS_18TensorIteratorBaseEENKUlvE_clEvENKUlvE0_clEvEUlaaE_EESt5arrayIPcLm2EEEEviT0_T1_,"a",@progbits
	.sectionflags	@""
	.align	4
.nv.constant0._ZN2at6native29vectorized_elementwise_kernelILi8ENS0_13AUnaryFunctorIaaaZZZNS0_16fmod_kernel_cudaERNS_18TensorIteratorBaseEENKUlvE_clEvENKUlvE0_clEvEUlaaE_EESt5arrayIPcLm2EEEEviT0_T1_:
	.zero		552


//--------------------- .nv.constant0._ZN2at6native18elementwise_kernelILi128ELi4EZNS0_15gpu_kernel_implINS0_13BinaryFunctorIhhhZZZNS0_16fmod_kernel_cudaERNS_18TensorIteratorBaseEENKUlvE_clEvENKUlvE_clEvEUlhhE_EEEEvS5_RKT_EUliE_EEviT1_ --------------------------
	.section	.nv.constant0._ZN2at6native18elementwise_kernelILi128ELi4EZNS0_15gpu_kernel_implINS0_13BinaryFunctorIhhhZZZNS0_16fmod_kernel_cudaERNS_18TensorIteratorBaseEENKUlvE_clEvENKUlvE_clEvEUlhhE_EEEEvS5_RKT_EUliE_EEviT1_,"a",@progbits
	.sectionflags	@""
	.align	4
.nv.constant0._ZN2at6native18elementwise_kernelILi128ELi4EZNS0_15gpu_kernel_implINS0_13BinaryFunctorIhhhZZZNS0_16fmod_kernel_cudaERNS_18TensorIteratorBaseEENKUlvE_clEvENKUlvE_clEvEUlhhE_EEEEvS5_RKT_EUliE_EEviT1_:
	.zero		1184


//--------------------- .nv.constant0._ZN2at6native27unrolled_elementwise_kernelINS0_13BinaryFunctorIhhhZZZNS0_16fmod_kernel_cudaERNS_18TensorIteratorBaseEENKUlvE_clEvENKUlvE_clEvEUlhhE_EESt5arrayIPcLm3EELi4E23TrivialOffsetCalculatorILi2EjESC_ILi1EjENS0_6memory12LoadWithCastILi2EEENSF_13StoreWithCastILi1EEEEEviT_T0_T2_T3_T4_T5_ --------------------------
	.section	.nv.constant0._ZN2at6native27unrolled_elementwise_kernelINS0_13BinaryFunctorIhhhZZZNS0_16fmod_kernel_cudaERNS_18TensorIteratorBaseEENKUlvE_clEvENKUlvE_clEvEUlhhE_EESt5arrayIPcLm3EELi4E23TrivialOffsetCalculatorILi2EjESC_ILi1EjENS0_6memory12LoadWithCastILi2EEENSF_13StoreWithCastILi1EEEEEviT_T0_T2_T3_T4_T5_,"a",@progbits
	.sectionflags	@""
	.align	4
.nv.constant0._ZN2at6native27unrolled_elementwise_kernelINS0_13BinaryFunctorIhhhZZZNS0_16fmod_kernel_cudaERNS_18TensorIteratorBaseEENKUlvE_clEvENKUlvE_clEvEUlhhE_EESt5arrayIPcLm3EELi4E23TrivialOffsetCalculatorILi2EjESC_ILi1EjENS0_6memory12LoadWithCastILi2EEENSF_13StoreWithCastILi1EEEEEviT_T0_T2_T3_T4_T5_:
	.zero		584


//--------------------- .nv.constant0._ZN2at6native18elementwise_kernelILi128ELi4EZNS0_22gpu_kernel_impl_nocastINS0_13BinaryFunctorIhhhZZZNS0_16fmod_kernel_cudaERNS_18TensorIteratorBaseEENKUlvE_clEvENKUlvE_clEvEUlhhE_EEEEvS5_RKT_EUliE_EEviT1_ --------------------------
	.section	.nv.constant0._ZN2at6native18elementwise_kernelILi128ELi4EZNS0_22gpu_kernel_impl_nocastINS0_13BinaryFunctorIhhhZZZNS0_16fmod_kernel_cudaERNS_18TensorIteratorBaseEENKUlvE_clEvENKUlvE_clEvEUlhhE_EEEEvS5_RKT_EUliE_EEviT1_,"a",@progbits
	.sectionflags	@""
	.align	4
.nv.constant0._ZN2at6native18elementwise_kernelILi128ELi4EZNS0_22gpu_kernel_impl_nocastINS0_13BinaryFunctorIhhhZZZNS0_16fmod_kernel_cudaERNS_18TensorIteratorBaseEENKUlvE_clEvENKUlvE_clEvEUlhhE_EEEEvS5_RKT_EUliE_EEviT1_:
	.zero		1184


//--------------------- .nv.constant0._ZN2at6native27unrolled_elementwise_kernelINS0_13BinaryFunctorIhhhZZZNS0_16fmod_kernel_cudaERNS_18TensorIteratorBaseEENKUlvE_clEvENKUlvE_clEvEUlhhE_EESt5arrayIPcLm3EELi4E23TrivialOffsetCalculatorILi2EjESC_ILi1EjENS0_6memory15LoadWithoutCastENSF_16StoreWithoutCastEEEviT_T0_T2_T3_T4_T5_ --------------------------
	.section	.nv.constant0._ZN2at6native27unrolled_elementwise_kernelINS0_13BinaryFunctorIhhhZZZNS0_16fmod_kernel_cudaERNS_18TensorIteratorBaseEENKUlvE_clEvENKUlvE_clEvEUlhhE_EESt5arrayIPcLm3EELi4E23TrivialOffsetCalculatorILi2EjESC_ILi1EjENS0_6memory15LoadWithoutCastENSF_16StoreWithoutCastEEEviT_T0_T2_T3_T4_T5_,"a",@progbits
	.sectionflags	@""
	.align	4
.nv.constant0._ZN2at6native27unrolled_elementwise_kernelINS0_13BinaryFunctorIhhhZZZNS0_16fmod_kernel_cudaERNS_18TensorIteratorBaseEENKUlvE_clEvENKUlvE_clEvEUlhhE_EESt5arrayIPcLm3EELi4E23TrivialOffsetCalculatorILi2EjESC_ILi1EjENS0_6memory15LoadWithoutCastENSF_16StoreWithoutCastEEEviT_T0_T2_T3_T4_T5_:
	.zero		564


//--------------------- .nv.constant0._ZN2at6native29vectorized_elementwise_kernelILi2ENS0_13BinaryFunctorIhhhZZZNS0_16fmod_kernel_cudaERNS_18TensorIteratorBaseEENKUlvE_clEvENKUlvE_clEvEUlhhE_EESt5arrayIPcLm3EEEEviT0_T1_ --------------------------
	.section	.nv.constant0._ZN2at6native29vectorized_elementwise_kernelILi2ENS0_13BinaryFunctorIhhhZZZNS0_16fmod_kernel_cudaERNS_18TensorIteratorBaseEENKUlvE_clEvENKUlvE_clEvEUlhhE_EESt5arrayIPcLm3EEEEviT0_T1_,"a",@progbits
	.sectionflags	@""
	.align	4
.nv.constant0._ZN2at6native29vectorized_elementwise_kernelILi2ENS0_13BinaryFunctorIhhhZZZNS0_16fmod_kernel_cudaERNS_18TensorIteratorBaseEENKUlvE_clEvENKUlvE_clEvEUlhhE_EESt5arrayIPcLm3EEEEviT0_T1_:
	.zero		560


//--------------------- .nv.constant0._ZN2at6native29vectorized_elementwise_kernelILi4ENS0_13BinaryFunctorIhhhZZZNS0_16fmod_kernel_cudaERNS_18TensorIteratorBaseEENKUlvE_clEvENKUlvE_clEvEUlhhE_EESt5arrayIPcLm3EEEEviT0_T1_ --------------------------
	.section	.nv.constant0._ZN2at6native29vectorized_elementwise_kernelILi4ENS0_13BinaryFunctorIhhhZZZNS0_16fmod_kernel_cudaERNS_18TensorIteratorBaseEENKUlvE_clEvENKUlvE_clEvEUlhhE_EESt5arrayIPcLm3EEEEviT0_T1_,"a",@progbits
	.sectionflags	@""
	.align	4
.nv.constant0._ZN2at6native29vectorized_elementwise_kernelILi4ENS0_13BinaryFunctorIhhhZZZNS0_16fmod_kernel_cudaERNS_18TensorIteratorBaseEENKUlvE_clEvENKUlvE_clEvEUlhhE_EESt5arrayIPcLm3EEEEviT0_T1_:
	.zero		560


//--------------------- .nv.constant0._ZN2at6native29vectorized_elementwise_kernelILi8ENS0_13BinaryFunctorIhhhZZZNS0_16fmod_kernel_cudaERNS_18TensorIteratorBaseEENKUlvE_clEvENKUlvE_clEvEUlhhE_EESt5arrayIPcLm3EEEEviT0_T1_ --------------------------
	.section	.nv.constant0._ZN2at6native29vectorized_elementwise_kernelILi8ENS0_13BinaryFunctorIhhhZZZNS0_16fmod_kernel_cudaERNS_18TensorIteratorBaseEENKUlvE_clEvENKUlvE_clEvEUlhhE_EESt5arrayIPcLm3EEEEviT0_T1_,"a",@progbits
	.sectionflags	@""
	.align	4
.nv.constant0._ZN2at6native29vectorized_elementwise_kernelILi8ENS0_13BinaryFunctorIhhhZZZNS0_16fmod_kernel_cudaERNS_18TensorIteratorBaseEENKUlvE_clEvENKUlvE_clEvEUlhhE_EESt5arrayIPcLm3EEEEviT0_T1_:
	.zero		560


//--------------------- .nv.constant0._ZN2at6native18elementwise_kernelILi128ELi4EZNS0_15gpu_kernel_implINS0_13BUnaryFunctorIhhhZZZNS0_16fmod_kernel_cudaERNS_18TensorIteratorBaseEENKUlvE_clEvENKUlvE_clEvEUlhhE_EEEEvS5_RKT_EUliE_EEviT1_ --------------------------
	.section	.nv.constant0._ZN2at6native18elementwise_kernelILi128ELi4EZNS0_15gpu_kernel_implINS0_13BUnaryFunctorIhhhZZZNS0_16fmod_kernel_cudaERNS_18TensorIteratorBaseEENKUlvE_clEvENKUlvE_clEvEUlhhE_EEEEvS5_RKT_EUliE_EEviT1_,"a",@progbits
	.sectionflags	@""
	.align	4
.nv.constant0._ZN2at6native18elementwise_kernelILi128ELi4EZNS0_15gpu_kernel_implINS0_13BUnaryFunctorIhhhZZZNS0_16fmod_kernel_cudaERNS_18TensorIteratorBaseEENKUlvE_clEvENKUlvE_clEvEUlhhE_EEEEvS5_RKT_EUliE_EEviT1_:
	.zero		1072


//--------------------- .nv.constant0._ZN2at6native27unrolled_elementwise_kernelINS0_13BUnaryFunctorIhhhZZZNS0_16fmod_kernel_cudaERNS_18TensorIteratorBaseEENKUlvE_clEvENKUlvE_clEvEUlhhE_EESt5arrayIPcLm2EELi4E23TrivialOffsetCalculatorILi1EjESD_NS0_6memory12LoadWithCastILi1EEENSE_13StoreWithCastILi1EEEEEviT_T0_T2_T3_T4_T5_ --------------------------
	.section	.nv.constant0._ZN2at6native27unrolled_elementwise_kernelINS0_13BUnaryFunctorIhhhZZZNS0_16fmod_kernel_cudaERNS_18TensorIteratorBaseEENKUlvE_clEvENKUlvE_clEvEUlhhE_EESt5arrayIPcLm2EELi4E23TrivialOffsetCalculatorILi1EjESD_NS0_6memory12LoadWithCastILi1EEENSE_13StoreWithCastILi1EEEEEviT_T0_T2_T3_T4_T5_,"a",@progbits
	.sectionflags	@""
	.align	4
.nv.constant0._ZN2at6native27unrolled_elementwise_kernelINS0_13BUnaryFunctorIhhhZZZNS0_16fmod_kernel_cudaERNS_18TensorIteratorBaseEENKUlvE_clEvENKUlvE_clEvEUlhhE_EESt5arrayIPcLm2EELi4E23TrivialOffsetCalculatorILi1EjESD_NS0_6memory12LoadWithCastILi1EEENSE_13StoreWithCastILi1EEEEEviT_T0_T2_T3_T4_T5_:
	.zero		572


//--------------------- .nv.constant0._ZN2at6native18elementwise_kernelILi128ELi4EZNS0_22gpu_kernel_impl_nocastINS0_13BUnaryFunctorIhhhZZZNS0_16fmod_kernel_cudaERNS_18TensorIteratorBaseEENKUlvE_clEvENKUlvE_clEvEUlhhE_EEEEvS5_RKT_EUliE_EEviT1_ --------------------------
	.section	.nv.constant0._ZN2at6native18elementwise_kernelILi128ELi4EZNS0_22gpu_kernel_impl_nocastINS0_13BUnaryFunctorIhhhZZZNS0_16fmod_kernel_cudaERNS_18TensorIteratorBaseEENKUlvE_clEvENKUlvE_clEvEUlhhE_EEEEvS5_RKT_EUliE_EEviT1_,"a",@progbits
	.sectionflags	@""
	.align	4
.nv.constant0._ZN2at6native18elementwise_kernelILi128ELi4EZNS0_22gpu_kernel_impl_nocastINS0_13BUnaryFunctorIhhhZZZNS0_16fmod_kernel_cudaERNS_18TensorIteratorBaseEENKUlvE_clEvENKUlvE_clEvEUlhhE_EEEEvS5_RKT_EUliE_EEviT1_:
	.zero		1072


//--------------------- .nv.constant0._ZN2at6native27unrolled_elementwise_kernelINS0_13BUnaryFunctorIhhhZZZNS0_16fmod_kernel_cudaERNS_18TensorIteratorBaseEENKUlvE_clEvENKUlvE_clEvEUlhhE_EESt5arrayIPcLm2EELi4E23TrivialOffsetCalculatorILi1EjESD_NS0_6memory15LoadWithoutCastENSE_16StoreWithoutCastEEEviT_T0_T2_T3_T4_T5_ --------------------------
	.section	.nv.constant0._ZN2at6native27unrolled_elementwise_kernelINS0_13BUnaryFunctorIhhhZZZNS0_16fmod_kernel_cudaERNS_18TensorIteratorBaseEENKUlvE_clEvENKUlvE_clEvEUlhhE_EESt5arrayIPcLm2EELi4E23TrivialOffsetCalculatorILi1EjESD_NS0_6memory15LoadWithoutCastENSE_16StoreWithoutCastEEEviT_T0_T2_T3_T4_T5_,"a",@progbits
	.sectionflags	@""
	.align	4
.nv.constant0._ZN2at6native27unrolled_elementwise_kernelINS0_13BUnaryFunctorIhhhZZZNS0_16fmod_kernel_cudaERNS_18TensorIteratorBaseEENKUlvE_clEvENKUlvE_clEvEUlhhE_EESt5arrayIPcLm2EELi4E23TrivialOffsetCalculatorILi1EjESD_NS0_6memory15LoadWithoutCastENSE_16StoreWithoutCastEEEviT_T0_T2_T3_T4_T5_:
	.zero		556


//--------------------- .nv.constant0._ZN2at6native29vectorized_elementwise_kernelILi2ENS0_13BUnaryFunctorIhhhZZZNS0_16fmod_kernel_cudaERNS_18TensorIteratorBaseEENKUlvE_clEvENKUlvE_clEvEUlhhE_EESt5arrayIPcLm2EEEEviT0_T1_ --------------------------
	.section	.nv.constant0._ZN2at6native29vectorized_elementwise_kernelILi2ENS0_13BUnaryFunctorIhhhZZZNS0_16fmod_kernel_cudaERNS_18TensorIteratorBaseEENKUlvE_clEvENKUlvE_clEvEUlhhE_EESt5arrayIPcLm2EEEEviT0_T1_,"a",@progbits
	.sectionflags	@""
	.align	4
.nv.constant0._ZN2at6native29vectorized_elementwise_kernelILi2ENS0_13BUnaryFunctorIhhhZZZNS0_16fmod_kernel_cudaERNS_18TensorIteratorBaseEENKUlvE_clEvENKUlvE_clEvEUlhhE_EESt5arrayIPcLm2EEEEviT0_T1_:
	.zero		552


//--------------------- .nv.constant0._ZN2at6native29vectorized_elementwise_kernelILi4ENS0_13BUnaryFunctorIhhhZZZNS0_16fmod_kernel_cudaERNS_18TensorIteratorBaseEENKUlvE_clEvENKUlvE_clEvEUlhhE_EESt5arrayIPcLm2EEEEviT0_T1_ --------------------------
	.section	.nv.constant0._ZN2at6native29vectorized_elementwise_kernelILi4ENS0_13BUnaryFunctorIhhhZZZNS0_16fmod_kernel_cudaERNS_18TensorIteratorBaseEENKUlvE_clEvENKUlvE_clEvEUlhhE_EESt5arrayIPcLm2EEEEviT0_T1_,"a",@progbits
	.sectionflags	@""
	.align	4
.nv.constant0._ZN2at6native29vectorized_elementwise_kernelILi4ENS0_13BUnaryFunctorIhhhZZZNS0_16fmod_kernel_cudaERNS_18TensorIteratorBaseEENKUlvE_clEvENKUlvE_clEvEUlhhE_EESt5arrayIPcLm2EEEEviT0_T1_:
	.zero		552


//--------------------- .nv.constant0._ZN2at6native29vectorized_elementwise_kernelILi8ENS0_13BUnaryFunctorIhhhZZZNS0_16fmod_kernel_cudaERNS_18TensorIteratorBaseEENKUlvE_clEvENKUlvE_clEvEUlhhE_EESt5arrayIPcLm2EEEEviT0_T1_ --------------------------
	.section	.nv.constant0._ZN2at6native29vectorized_elementwise_kernelILi8ENS0_13BUnaryFunctorIhhhZZZNS0_16fmod_kernel_cudaERNS_18TensorIteratorBaseEENKUlvE_clEvENKUlvE_clEvEUlhhE_EESt5arrayIPcLm2EEEEviT0_T1_,"a",@progbits
	.sectionflags	@""
	.align	4
.nv.constant0._ZN2at6native29vectorized_elementwise_kernelILi8ENS0_13BUnaryFunctorIhhhZZZNS0_16fmod_kernel_cudaERNS_18TensorIteratorBaseEENKUlvE_clEvENKUlvE_clEvEUlhhE_EESt5arrayIPcLm2EEEEviT0_T1_:
	.zero		552


//--------------------- .nv.constant0._ZN2at6native18elementwise_kernelILi128ELi4EZNS0_15gpu_kernel_implINS0_13AUnaryFunctorIhhhZZZNS0_16fmod_kernel_cudaERNS_18TensorIteratorBaseEENKUlvE_clEvENKUlvE_clEvEUlhhE_EEEEvS5_RKT_EUliE_EEviT1_ --------------------------
	.section	.nv.constant0._ZN2at6native18elementwise_kernelILi128ELi4EZNS0_15gpu_kernel_implINS0_13AUnaryFunctorIhhhZZZNS0_16fmod_kernel_cudaERNS_18TensorIteratorBaseEENKUlvE_clEvENKUlvE_clEvEUlhhE_EEEEvS5_RKT_EUliE_EEviT1_,"a",@progbits
	.sectionflags	@""
	.align	4
.nv.constant0._ZN2at6native18elementwise_kernelILi128ELi4EZNS0_15gpu_kernel_implINS0_13AUnaryFunctorIhhhZZZNS0_16fmod_kernel_cudaERNS_18TensorIteratorBaseEENKUlvE_clEvENKUlvE_clEvEUlhhE_EEEEvS5_RKT_EUliE_EEviT1_:
	.zero		1072


//--------------------- .nv.constant0._ZN2at6native27unrolled_elementwise_kernelINS0_13AUnaryFunctorIhhhZZZNS0_16fmod_kernel_cudaERNS_18TensorIteratorBaseEENKUlvE_clEvENKUlvE_clEvEUlhhE_EESt5arrayIPcLm2EELi4E23TrivialOffsetCalculatorILi1EjESD_NS0_6memory12LoadWithCastILi1EEENSE_13StoreWithCastILi1EEEEEviT_T0_T2_T3_T4_T5_ --------------------------
	.section	.nv.constant0._ZN2at6native27unrolled_elementwise_kernelINS0_13AUnaryFunctorIhhhZZZNS0_16fmod_kernel_cudaERNS_18TensorIteratorBaseEENKUlvE_clEvENKUlvE_clEvEUlhhE_EESt5arrayIPcLm2EELi4E23TrivialOffsetCalculatorILi1EjESD_NS0_6memory12LoadWithCastILi1EEENSE_13StoreWithCastILi1EEEEEviT_T0_T2_T3_T4_T5_,"a",@progbits
	.sectionflags	@""
	.align	4
.nv.constant0._ZN2at6native27unrolled_elementwise_kernelINS0_13AUnaryFunctorIhhhZZZNS0_16fmod_kernel_cudaERNS_18TensorIteratorBaseEENKUlvE_clEvENKUlvE_clEvEUlhhE_EESt5arrayIPcLm2EELi4E23TrivialOffsetCalculatorILi1EjESD_NS0_6memory12LoadWithCastILi1EEENSE_13StoreWithCastILi1EEEEEviT_T0_T2_T3_T4_T5_:
	.zero		572


//--------------------- .nv.constant0._ZN2at6native18elementwise_kernelILi128ELi4EZNS0_22gpu_kernel_impl_nocastINS0_13AUnaryFunctorIhhhZZZNS0_16fmod_kernel_cudaERNS_18TensorIteratorBaseEENKUlvE_clEvENKUlvE_clEvEUlhhE_EEEEvS5_RKT_EUliE_EEviT1_ --------------------------
	.section	.nv.constant0._ZN2at6native18elementwise_kernelILi128ELi4EZNS0_22gpu_kernel_impl_nocastINS0_13AUnaryFunctorIhhhZZZNS0_16fmod_kernel_cudaERNS_18TensorIteratorBaseEENKUlvE_clEvENKUlvE_clEvEUlhhE_EEEEvS5_RKT_EUliE_EEviT1_,"a",@progbits
	.sectionflags	@""
	.align	4
.nv.constant0._ZN2at6native18elementwise_kernelILi128ELi4EZNS0_22gpu_kernel_impl_nocastINS0_13AUnaryFunctorIhhhZZZNS0_16fmod_kernel_cudaERNS_18TensorIteratorBaseEENKUlvE_clEvENKUlvE_clEvEUlhhE_EEEEvS5_RKT_EUliE_EEviT1_:
	.zero		1072


//--------------------- .nv.constant0._ZN2at6native27unrolled_elementwise_kernelINS0_13AUnaryFunctorIhhhZZZNS0_16fmod_kernel_cudaERNS_18TensorIteratorBaseEENKUlvE_clEvENKUlvE_clEvEUlhhE_EESt5arrayIPcLm2EELi4E23TrivialOffsetCalculatorILi1EjESD_NS0_6memory15LoadWithoutCastENSE_16StoreWithoutCastEEEviT_T0_T2_T3_T4_T5_ --------------------------
	.section	.nv.constant0._ZN2at6native27unrolled_elementwise_kernelINS0_13AUnaryFunctorIhhhZZZNS0_16fmod_kernel_cudaERNS_18TensorIteratorBaseEENKUlvE_clEvENKUlvE_clEvEUlhhE_EESt5arrayIPcLm2EELi4E23TrivialOffsetCalculatorILi1EjESD_NS0_6memory15LoadWithoutCastENSE_16StoreWithoutCastEEEviT_T0_T2_T3_T4_T5_,"a",@progbits
	.sectionflags	@""
	.align	4
.nv.constant0._ZN2at6native27unrolled_elementwise_kernelINS0_13AUnaryFunctorIhhhZZZNS0_16fmod_kernel_cudaERNS_18TensorIteratorBaseEENKUlvE_clEvENKUlvE_clEvEUlhhE_EESt5arrayIPcLm2EELi4E23TrivialOffsetCalculatorILi1EjESD_NS0_6memory15LoadWithoutCastENSE_16StoreWithoutCastEEEviT_T0_T2_T3_T4_T5_:
	.zero		556


//--------------------- .nv.constant0._ZN2at6native29vectorized_elementwise_kernelILi2ENS0_13AUnaryFunctorIhhhZZZNS0_16fmod_kernel_cudaERNS_18TensorIteratorBaseEENKUlvE_clEvENKUlvE_clEvEUlhhE_EESt5arrayIPcLm2EEEEviT0_T1_ --------------------------
	.section	.nv.constant0._ZN2at6native29vectorized_elementwise_kernelILi2ENS0_13AUnaryFunctorIhhhZZZNS0_16fmod_kernel_cudaERNS_18TensorIteratorBaseEENKUlvE_clEvENKUlvE_clEvEUlhhE_EESt5arrayIPcLm2EEEEviT0_T1_,"a",@progbits
	.sectionflags	@""
	.align	4
.nv.constant0._ZN2at6native29vectorized_elementwise_kernelILi2ENS0_13AUnaryFunctorIhhhZZZNS0_16fmod_kernel_cudaERNS_18TensorIteratorBaseEENKUlvE_clEvENKUlvE_clEvEUlhhE_EESt5arrayIPcLm2EEEEviT0_T1_:
	.zero		552


//--------------------- .nv.constant0._ZN2at6native29vectorized_elementwise_kernelILi4ENS0_13AUnaryFunctorIhhhZZZNS0_16fmod_kernel_cudaERNS_18TensorIteratorBaseEENKUlvE_clEvENKUlvE_clEvEUlhhE_EESt5arrayIPcLm2EEEEviT0_T1_ --------------------------
	.section	.nv.constant0._ZN2at6native29vectorized_elementwise_kernelILi4ENS0_13AUnaryFunctorIhhhZZZNS0_16fmod_kernel_cudaERNS_18TensorIteratorBaseEENKUlvE_clEvENKUlvE_clEvEUlhhE_EESt5arrayIPcLm2EEEEviT0_T1_,"a",@progbits
	.sectionflags	@""
	.align	4
.nv.constant0._ZN2at6native29vectorized_elementwise_kernelILi4ENS0_13AUnaryFunctorIhhhZZZNS0_16fmod_kernel_cudaERNS_18TensorIteratorBaseEENKUlvE_clEvENKUlvE_clEvEUlhhE_EESt5arrayIPcLm2EEEEviT0_T1_:
	.zero		552


//--------------------- .nv.constant0._ZN2at6native29vectorized_elementwise_kernelILi8ENS0_13AUnaryFunctorIhhhZZZNS0_16fmod_kernel_cudaERNS_18TensorIteratorBaseEENKUlvE_clEvENKUlvE_clEvEUlhhE_EESt5arrayIPcLm2EEEEviT0_T1_ --------------------------
	.section	.nv.constant0._ZN2at6native29vectorized_elementwise_kernelILi8ENS0_13AUnaryFunctorIhhhZZZNS0_16fmod_kernel_cudaERNS_18TensorIteratorBaseEENKUlvE_clEvENKUlvE_clEvEUlhhE_EESt5arrayIPcLm2EEEEviT0_T1_,"a",@progbits
	.sectionflags	@""
	.align	4
.nv.constant0._ZN2at6native29vectorized_elementwise_kernelILi8ENS0_13AUnaryFunctorIhhhZZZNS0_16fmod_kernel_cudaERNS_18TensorIteratorBaseEENKUlvE_clEvENKUlvE_clEvEUlhhE_EESt5arrayIPcLm2EEEEviT0_T1_:
	.zero		552


//--------------------- .nv.constant0._ZN2at6native18elementwise_kernelILi128ELi4EZNS0_15gpu_kernel_implINS0_13BinaryFunctorIN3c108BFloat16ES5_S5_ZZZNS0_21remainder_kernel_cudaERNS_18TensorIteratorBaseEENKUlvE0_clEvENKUlvE2_clEvEUlS5_S5_E_EEEEvS7_RKT_EUliE_EEviT1_ --------------------------
	.section	.nv.constant0._ZN2at6native18elementwise_kernelILi128ELi4EZNS0_15gpu_kernel_implINS0_13BinaryFunctorIN3c108BFloat16ES5_S5_ZZZNS0_21remainder_kernel_cudaERNS_18TensorIteratorBaseEENKUlvE0_clEvENKUlvE2_clEvEUlS5_S5_E_EEEEvS7_RKT_EUliE_EEviT1_,"a",@progbits
	.sectionflags	@""
	.align	4
.nv.constant0._ZN2at6native18elementwise_kernelILi128ELi4EZNS0_15gpu_kernel_implINS0_13BinaryFunctorIN3c108BFloat16ES5_S5_ZZZNS0_21remainder_kernel_cudaERNS_18TensorIteratorBaseEENKUlvE0_clEvENKUlvE2_clEvEUlS5_S5_E_EEEEvS7_RKT_EUliE_EEviT1_:
	.zero		1184


//--------------------- .nv.constant0._ZN2at6native27unrolled_elementwise_kernelINS0_13BinaryFunctorIN3c108BFloat16ES4_S4_ZZZNS0_21remainder_kernel_cudaERNS_18TensorIteratorBaseEENKUlvE0_clEvENKUlvE2_clEvEUlS4_S4_E_EESt5arrayIPcLm3EELi4E23TrivialOffsetCalculatorILi2EjESE_ILi1EjENS0_6memory12LoadWithCastILi2EEENSH_13StoreWithCastILi1EEEEEviT_T0_T2_T3_T4_T5_ --------------------------
	.section	.nv.constant0._ZN2at6native27unrolled_elementwise_kernelINS0_13BinaryFunctorIN3c108BFloat16ES4_S4_ZZZNS0_21remainder_kernel_cudaERNS_18TensorIteratorBaseEENKUlvE0_clEvENKUlvE2_clEvEUlS4_S4_E_EESt5arrayIPcLm3EELi4E23TrivialOffsetCalculatorILi2EjESE_ILi1EjENS0_6memory12LoadWithCastILi2EEENSH_13StoreWithCastILi1EEEEEviT_T0_T2_T3_T4_T5_,"a",@progbits
	.sectionflags	@""
	.align	4
.nv.constant0._ZN2at6native27unrolled_elementwise_kernelINS0_13BinaryFunctorIN3c108BFloat16ES4_S4_ZZZNS0_21remainder_kernel_cudaERNS_18TensorIteratorBaseEENKUlvE0_clEvENKUlvE2_clEvEUlS4_S4_E_EESt5arrayIPcLm3EELi4E23TrivialOffsetCalculatorILi2EjESE_ILi1EjENS0_6memory12LoadWithCastILi2EEENSH_13StoreWithCastILi1EEEEEviT_T0_T2_T3_T4_T5_:
	.zero		584


//--------------------- .nv.constant0._ZN2at6native18elementwise_kernelILi128ELi4EZNS0_22gpu_kernel_impl_nocastINS0_13BinaryFunctorIN3c108BFloat16ES5_S5_ZZZNS0_21remainder_kernel_cudaERNS_18TensorIteratorBaseEENKUlvE0_clEvENKUlvE2_clEvEUlS5_S5_E_EEEEvS7_RKT_EUliE_EEviT1_ --------------------------
	.section	.nv.constant0._ZN2at6native18elementwise_kernelILi128ELi4EZNS0_22gpu_kernel_impl_nocastINS0_13BinaryFunctorIN3c108BFloat16ES5_S5_ZZZNS0_21remainder_kernel_cudaERNS_18TensorIteratorBaseEENKUlvE0_clEvENKUlvE2_clEvEUlS5_S5_E_EEEEvS7_RKT_EUliE_EEviT1_,"a",@progbits
	.sectionflags	@""
	.align	4
.nv.constant0._ZN2at6native18elementwise_kernelILi128ELi4EZNS0_22gpu_kernel_impl_nocastINS0_13BinaryFunctorIN3c108BFloat16ES5_S5_ZZZNS0_21remainder_kernel_cudaERNS_18TensorIteratorBaseEENKUlvE0_clEvENKUlvE2_clEvEUlS5_S5_E_EEEEvS7_RKT_EUliE_EEviT1_:
	.zero		1184


//--------------------- .nv.constant0._ZN2at6native27unrolled_elementwise_kernelINS0_13BinaryFunctorIN3c108BFloat16ES4_S4_ZZZNS0_21remainder_kernel_cudaERNS_18TensorIteratorBaseEENKUlvE0_clEvENKUlvE2_clEvEUlS4_S4_E_EESt5arrayIPcLm3EELi4E23TrivialOffsetCalculatorILi2EjESE_ILi1EjENS0_6memory15LoadWithoutCastENSH_16StoreWithoutCastEEEviT_T0_T2_T3_T4_T5_ --------------------------
	.section	.nv.constant0._ZN2at6native27unrolled_elementwise_kernelINS0_13BinaryFunctorIN3c108BFloat16ES4_S4_ZZZNS0_21remainder_kernel_cudaERNS_18TensorIteratorBaseEENKUlvE0_clEvENKUlvE2_clEvEUlS4_S4_E_EESt5arrayIPcLm3EELi4E23TrivialOffsetCalculatorILi2EjESE_ILi1EjENS0_6memory15LoadWithoutCastENSH_16StoreWithoutCastEEEviT_T0_T2_T3_T4_T5_,"a",@progbits
	.sectionflags	@""
	.align	4
.nv.constant0._ZN2at6native27unrolled_elementwise_kernelINS0_13BinaryFunctorIN3c108BFloat16ES4_S4_ZZZNS0_21remainder_kernel_cudaERNS_18TensorIteratorBaseEENKUlvE0_clEvENKUlvE2_clEvEUlS4_S4_E_EESt5arrayIPcLm3EELi4E23TrivialOffsetCalculatorILi2EjESE_ILi1EjENS0_6memory15LoadWithoutCastENSH_16StoreWithoutCastEEEviT_T0_T2_T3_T4_T5_:
	.zero		564


//--------------------- .nv.constant0._ZN2at6native29vectorized_elementwise_kernelILi2ENS0_13BinaryFunctorIN3c108BFloat16ES4_S4_ZZZNS0_21remainder_kernel_cudaERNS_18TensorIteratorBaseEENKUlvE0_clEvENKUlvE2_clEvEUlS4_S4_E_EESt5arrayIPcLm3EEEEviT0_T1_ --------------------------
	.section	.nv.constant0._ZN2at6native29vectorized_elementwise_kernelILi2ENS0_13BinaryFunctorIN3c108BFloat16ES4_S4_ZZZNS0_21remainder_kernel_cudaERNS_18TensorIteratorBaseEENKUlvE0_clEvENKUlvE2_clEvEUlS4_S4_E_EESt5arrayIPcLm3EEEEviT0_T1_,"a",@progbits
	.sectionflags	@""
	.align	4
.nv.constant0._ZN2at6native29vectorized_elementwise_kernelILi2ENS0_13BinaryFunctorIN3c108BFloat16ES4_S4_ZZZNS0_21remainder_kernel_cudaERNS_18TensorIteratorBaseEENKUlvE0_clEvENKUlvE2_clEvEUlS4_S4_E_EESt5arrayIPcLm3EEEEviT0_T1_:
	.zero		560


//--------------------- .nv.constant0._ZN2at6native29vectorized_elementwise_kernelILi4ENS0_13BinaryFunctorIN3c108BFloat16ES4_S4_ZZZNS0_21remainder_kernel_cudaERNS_18TensorIteratorBaseEENKUlvE0_clEvENKUlvE2_clEvEUlS4_S4_E_EESt5arrayIPcLm3EEEEviT0_T1_ --------------------------
	.section	.nv.constant0._ZN2at6native29vectorized_elementwise_kernelILi4ENS0_13BinaryFunctorIN3c108BFloat16ES4_S4_ZZZNS0_21remainder_kernel_cudaERNS_18TensorIteratorBaseEENKUlvE0_clEvENKUlvE2_clEvEUlS4_S4_E_EESt5arrayIPcLm3EEEEviT0_T1_,"a",@progbits
	.sectionflags	@""
	.align	4
.nv.constant0._ZN2at6native29vectorized_elementwise_kernelILi4ENS0_13BinaryFunctorIN3c108BFloat16ES4_S4_ZZZNS0_21remainder_kernel_cudaERNS_18TensorIteratorBaseEENKUlvE0_clEvENKUlvE2_clEvEUlS4_S4_E_EESt5arrayIPcLm3EEEEviT0_T1_:
	.zero		560


//--------------------- .nv.constant0._ZN2at6native29vectorized_elementwise_kernelILi8ENS0_13BinaryFunctorIN3c108BFloat16ES4_S4_ZZZNS0_21remainder_kernel_cudaERNS_18TensorIteratorBaseEENKUlvE0_clEvENKUlvE2_clEvEUlS4_S4_E_EESt5arrayIPcLm3EEEEviT0_T1_ --------------------------
	.section	.nv.constant0._ZN2at6native29vectorized_elementwise_kernelILi8ENS0_13BinaryFunctorIN3c108BFloat16ES4_S4_ZZZNS0_21remainder_kernel_cudaERNS_18TensorIteratorBaseEENKUlvE0_clEvENKUlvE2_clEvEUlS4_S4_E_EESt5arrayIPcLm3EEEEviT0_T1_,"a",@progbits
	.sectionflags	@""
	.align	4
.nv.constant0._ZN2at6native29vectorized_elementwise_kernelILi8ENS0_13BinaryFunctorIN3c108BFloat16ES4_S4_ZZZNS0_21remainder_kernel_cudaERNS_18TensorIteratorBaseEENKUlvE0_clEvENKUlvE2_clEvEUlS4_S4_E_EESt5arrayIPcLm3EEEEviT0_T1_:
	.zero		560


//--------------------- .nv.constant0._ZN2at6native18elementwise_kernelILi128ELi4EZNS0_15gpu_kernel_implINS0_13BUnaryFunctorIN3c108BFloat16ES5_S5_ZZZNS0_21remainder_kernel_cudaERNS_18TensorIteratorBaseEENKUlvE0_clEvENKUlvE2_clEvEUlS5_S5_E_EEEEvS7_RKT_EUliE_EEviT1_ --------------------------
	.section	.nv.constant0._ZN2at6native18elementwise_kernelILi128ELi4EZNS0_15gpu_kernel_implINS0_13BUnaryFunctorIN3c108BFloat16ES5_S5_ZZZNS0_21remainder_kernel_cudaERNS_18TensorIteratorBaseEENKUlvE0_clEvENKUlvE2_clEvEUlS5_S5_E_EEEEvS7_RKT_EUliE_EEviT1_,"a",@progbits
	.sectionflags	@""
	.align	4
.nv.constant0._ZN2at6native18elementwise_kernelILi128ELi4EZNS0_15gpu_kernel_implINS0_13BUnaryFunctorIN3c108BFloat16ES5_S5_ZZZNS0_21remainder_kernel_cudaERNS_18TensorIteratorBaseEENKUlvE0_clEvENKUlvE2_clEvEUlS5_S5_E_EEEEvS7_RKT_EUliE_EEviT1_:
	.zero		1072


//--------------------- .nv.constant0._ZN2at6native27unrolled_elementwise_kernelINS0_13BUnaryFunctorIN3c108BFloat16ES4_S4_ZZZNS0_21remainder_kernel_cudaERNS_18TensorIteratorBaseEENKUlvE0_clEvENKUlvE2_clEvEUlS4_S4_E_EESt5arrayIPcLm2EELi4E23TrivialOffsetCalculatorILi1EjESF_NS0_6memory12LoadWithCastILi1EEENSG_13StoreWithCastILi1EEEEEviT_T0_T2_T3_T4_T5_ --------------------------
	.section	.nv.constant0._ZN2at6native27unrolled_elementwise_kernelINS0_13BUnaryFunctorIN3c108BFloat16ES4_S4_ZZZNS0_21remainder_kernel_cudaERNS_18TensorIteratorBaseEENKUlvE0_clEvENKUlvE2_clEvEUlS4_S4_E_EESt5arrayIPcLm2EELi4E23TrivialOffsetCalculatorILi1EjESF_NS0_6memory12LoadWithCastILi1EEENSG_13StoreWithCastILi1EEEEEviT_T0_T2_T3_T4_T5_,"a",@progbits
	.sectionflags	@""
	.align	4
.nv.constant0._ZN2at6native27unrolled_elementwise_kernelINS0_13BUnaryFunctorIN3c108BFloat16ES4_S4_ZZZNS0_21remainder_kernel_cudaERNS_18TensorIteratorBaseEENKUlvE0_clEvENKUlvE2_clEvEUlS4_S4_E_EESt5arrayIPcLm2EELi4E23TrivialOffsetCalculatorILi1EjESF_NS0_6memory12LoadWithCastILi1EEENSG_13StoreWithCastILi1EEEEEviT_T0_T2_T3_T4_T5_:
	.zero		572


//--------------------- .nv.constant0._ZN2at6native18elementwise_kernelILi128ELi4EZNS0_22gpu_kernel_impl_nocastINS0_13BUnaryFunctorIN3c108BFloat16ES5_S5_ZZZNS0_21remainder_kernel_cudaERNS_18TensorIteratorBaseEENKUlvE0_clEvENKUlvE2_clEvEUlS5_S5_E_EEEEvS7_RKT_EUliE_EEviT1_ --------------------------
	.section	.nv.constant0._ZN2at6native18elementwise_kernelILi128ELi4EZNS0_22gpu_kernel_impl_nocastINS0_13BUnaryFunctorIN3c108BFloat16ES5_S5_ZZZNS0_21remainder_kernel_cudaERNS_18TensorIteratorBaseEENKUlvE0_clEvENKUlvE2_clEvEUlS5_S5_E_EEEEvS7_RKT_EUliE_EEviT1_,"a",@progbits
	.sectionflags	@""
	.align	4
.nv.constant0._ZN2at6native18elementwise_kernelILi128ELi4EZNS0_22gpu_kernel_impl_nocastINS0_13BUnaryFunctorIN3c108BFloat16ES5_S5_ZZZNS0_21remainder_kernel_cudaERNS_18TensorIteratorBaseEENKUlvE0_clEvENKUlvE2_clEvEUlS5_S5_E_EEEEvS7_RKT_EUliE_EEviT1_:
	.zero		1072


//--------------------- .nv.constant0._ZN2at6native27unrolled_elementwise_kernelINS0_13BUnaryFunctorIN3c108BFloat16ES4_S4_ZZZNS0_21remainder_kernel_cudaERNS_18TensorIteratorBaseEENKUlvE0_clEvENKUlvE2_clEvEUlS4_S4_E_EESt5arrayIPcLm2EELi4E23TrivialOffsetCalculatorILi1EjESF_NS0_6memory15LoadWithoutCastENSG_16StoreWithoutCastEEEviT_T0_T2_T3_T4_T5_ --------------------------
	.section	.nv.constant0._ZN2at6native27unrolled_elementwise_kernelINS0_13BUnaryFunctorIN3c108BFloat16ES4_S4_ZZZNS0_21remainder_kernel_cudaERNS_18TensorIteratorBaseEENKUlvE0_clEvENKUlvE2_clEvEUlS4_S4_E_EESt5arrayIPcLm2EELi4E23TrivialOffsetCalculatorILi1EjESF_NS0_6memory15LoadWithoutCastENSG_16StoreWithoutCastEEEviT_T0_T2_T3_T4_T5_,"a",@progbits
	.sectionflags	@""
	.align	4
.nv.constant0._ZN2at6native27unrolled_elementwise_kernelINS0_13BUnaryFunctorIN3c108BFloat16ES4_S4_ZZZNS0_21remainder_kernel_cudaERNS_18TensorIteratorBaseEENKUlvE0_clEvENKUlvE2_clEvEUlS4_S4_E_EESt5arrayIPcLm2EELi4E23TrivialOffsetCalculatorILi1EjESF_NS0_6memory15LoadWithoutCastENSG_16StoreWithoutCastEEEviT_T0_T2_T3_T4_T5_:
	.zero		556


//--------------------- .nv.constant0._ZN2at6native29vectorized_elementwise_kernelILi2ENS0_13BUnaryFunctorIN3c108BFloat16ES4_S4_ZZZNS0_21remainder_kernel_cudaERNS_18TensorIteratorBaseEENKUlvE0_clEvENKUlvE2_clEvEUlS4_S4_E_EESt5arrayIPcLm2EEEEviT0_T1_ --------------------------
	.section	.nv.constant0._ZN2at6native29vectorized_elementwise_kernelILi2ENS0_13BUnaryFunctorIN3c108BFloat16ES4_S4_ZZZNS0_21remainder_kernel_cudaERNS_18TensorIteratorBaseEENKUlvE0_clEvENKUlvE2_clEvEUlS4_S4_E_EESt5arrayIPcLm2EEEEviT0_T1_,"a",@progbits
	.sectionflags	@""
	.align	4
.nv.constant0._ZN2at6native29vectorized_elementwise_kernelILi2ENS0_13BUnaryFunctorIN3c108BFloat16ES4_S4_ZZZNS0_21remainder_kernel_cudaERNS_18TensorIteratorBaseEENKUlvE0_clEvENKUlvE2_clEvEUlS4_S4_E_EESt5arrayIPcLm2EEEEviT0_T1_:
	.zero		552


//--------------------- .nv.constant0._ZN2at6native29vectorized_elementwise_kernelILi4ENS0_13BUnaryFunctorIN3c108BFloat16ES4_S4_ZZZNS0_21remainder_kernel_cudaERNS_18TensorIteratorBaseEENKUlvE0_clEvENKUlvE2_clEvEUlS4_S4_E_EESt5arrayIPcLm2EEEEviT0_T1_ --------------------------
	.section	.nv.constant0._ZN2at6native29vectorized_elementwise_kernelILi4ENS0_13BUnaryFunctorIN3c108BFloat16ES4_S4_ZZZNS0_21remainder_kernel_cudaERNS_18TensorIteratorBaseEENKUlvE0_clEvENKUlvE2_clEvEUlS4_S4_E_EESt5arrayIPcLm2EEEEviT0_T1_,"a",@progbits
	.sectionflags	@""
	.align	4
.nv.constant0._ZN2at6native29vectorized_elementwise_kernelILi4ENS0_13BUnaryFunctorIN3c108BFloat16ES4_S4_ZZZNS0_21remainder_kernel_cudaERNS_18TensorIteratorBaseEENKUlvE0_clEvENKUlvE2_clEvEUlS4_S4_E_EESt5arrayIPcLm2EEEEviT0_T1_:
	.zero		552


//--------------------- .nv.constant0._ZN2at6native29vectorized_elementwise_kernelILi8ENS0_13BUnaryFunctorIN3c108BFloat16ES4_S4_ZZZNS0_21remainder_kernel_cudaERNS_18TensorIteratorBaseEENKUlvE0_clEvENKUlvE2_clEvEUlS4_S4_E_EESt5arrayIPcLm2EEEEviT0_T1_ --------------------------
	.section	.nv.constant0._ZN2at6native29vectorized_elementwise_kernelILi8ENS0_13BUnaryFunctorIN3c108BFloat16ES4_S4_ZZZNS0_21remainder_kernel_cudaERNS_18TensorIteratorBaseEENKUlvE0_clEvENKUlvE2_clEvEUlS4_S4_E_EESt5arrayIPcLm2EEEEviT0_T1_,"a",@progbits
	.sectionflags	@""
	.align	4
.nv.constant0._ZN2at6native29vectorized_elementwise_kernelILi8ENS0_13BUnaryFunctorIN3c108BFloat16ES4_S4_ZZZNS0_21remainder_kernel_cudaERNS_18TensorIteratorBaseEENKUlvE0_clEvENKUlvE2_clEvEUlS4_S4_E_EESt5arrayIPcLm2EEEEviT0_T1_:
	.zero		552


//--------------------- .nv.constant0._ZN2at6native18elementwise_kernelILi128ELi4EZNS0_15gpu_kernel_implINS0_13AUnaryFunctorIN3c108BFloat16ES5_S5_ZZZNS0_21remainder_kernel_cudaERNS_18TensorIteratorBaseEENKUlvE0_clEvENKUlvE2_clEvEUlS5_S5_E_EEEEvS7_RKT_EUliE_EEviT1_ --------------------------
	.section	.nv.constant0._ZN2at6native18elementwise_kernelILi128ELi4EZNS0_15gpu_kernel_implINS0_13AUnaryFunctorIN3c108BFloat16ES5_S5_ZZZNS0_21remainder_kernel_cudaERNS_18TensorIteratorBaseEENKUlvE0_clEvENKUlvE2_clEvEUlS5_S5_E_EEEEvS7_RKT_EUliE_EEviT1_,"a",@progbits
	.sectionflags	@""
	.align	4
.nv.constant0._ZN2at6native18elementwise_kernelILi128ELi4EZNS0_15gpu_kernel_implINS0_13AUnaryFunctorIN3c108BFloat16ES5_S5_ZZZNS0_21remainder_kernel_cudaERNS_18TensorIteratorBaseEENKUlvE0_clEvENKUlvE2_clEvEUlS5_S5_E_EEEEvS7_RKT_EUliE_EEviT1_:
	.zero		1072


//--------------------- .nv.constant0._ZN2at6native27unrolled_elementwise_kernelINS0_13AUnaryFunctorIN3c108BFloat16ES4_S4_ZZZNS0_21remainder_kernel_cudaERNS_18TensorIteratorBaseEENKUlvE0_clEvENKUlvE2_clEvEUlS4_S4_E_EESt5arrayIPcLm2EELi4E23TrivialOffsetCalculatorILi1EjESF_NS0_6memory12LoadWithCastILi1EEENSG_13StoreWithCastILi1EEEEEviT_T0_T2_T3_T4_T5_ --------------------------
	.section	.nv.constant0._ZN2at6native27unrolled_elementwise_kernelINS0_13AUnaryFunctorIN3c108BFloat16ES4_S4_ZZZNS0_21remainder_kernel_cudaERNS_18TensorIteratorBaseEENKUlvE0_clEvENKUlvE2_clEvEUlS4_S4_E_EESt5arrayIPcLm2EELi4E23TrivialOffsetCalculatorILi1EjESF_NS0_6memory12LoadWithCastILi1EEENSG_13StoreWithCastILi1EEEEEviT_T0_T2_T3_T4_T5_,"a",@progbits
	.sectionflags	@""
	.align	4
.nv.constant0._ZN2at6native27unrolled_elementwise_kernelINS0_13AUnaryFunctorIN3c108BFloat16ES4_S4_ZZZNS0_21remainder_kernel_cudaERNS_18TensorIteratorBaseEENKUlvE0_clEvENKUlvE2_clEvEUlS4_S4_E_EESt5arrayIPcLm2EELi4E23TrivialOffsetCalculatorILi1EjESF_NS0_6memory12LoadWithCastILi1EEENSG_13StoreWithCastILi1EEEEEviT_T0_T2_T3_T4_T5_:
	.zero		572


//--------------------- .nv.constant0._ZN2at6native18elementwise_kernelILi128ELi4EZNS0_22gpu_kernel_impl_nocastINS0_13AUnaryFunctorIN3c108BFloat16ES5_S5_ZZZNS0_21remainder_kernel_cudaERNS_18TensorIteratorBaseEENKUlvE0_clEvENKUlvE2_clEvEUlS5_S5_E_EEEEvS7_RKT_EUliE_EEviT1_ --------------------------
	.section	.nv.constant0._ZN2at6native18elementwise_kernelILi128ELi4EZNS0_22gpu_kernel_impl_nocastINS0_13AUnaryFunctorIN3c108BFloat16ES5_S5_ZZZNS0_21remainder_kernel_cudaERNS_18TensorIteratorBaseEENKUlvE0_clEvENKUlvE2_clEvEUlS5_S5_E_EEEEvS7_RKT_EUliE_EEviT1_,"a",@progbits
	.sectionflags	@""
	.align	4
.nv.constant0._ZN2at6native18elementwise_kernelILi128ELi4EZNS0_22gpu_kernel_impl_nocastINS0_13AUnaryFunctorIN3c108BFloat16ES5_S5_ZZZNS0_21remainder_kernel_cudaERNS_18TensorIteratorBaseEENKUlvE0_clEvENKUlvE2_clEvEUlS5_S5_E_EEEEvS7_RKT_EUliE_EEviT1_:
	.zero		1072


//--------------------- .nv.constant0._ZN2at6native27unrolled_elementwise_kernelINS0_13AUnaryFunctorIN3c108BFloat16ES4_S4_ZZZNS0_21remainder_kernel_cudaERNS_18TensorIteratorBaseEENKUlvE0_clEvENKUlvE2_clEvEUlS4_S4_E_EESt5arrayIPcLm2EELi4E23TrivialOffsetCalculatorILi1EjESF_NS0_6memory15LoadWithoutCastENSG_16StoreWithoutCastEEEviT_T0_T2_T3_T4_T5_ --------------------------
	.section	.nv.constant0._ZN2at6native27unrolled_elementwise_kernelINS0_13AUnaryFunctorIN3c108BFloat16ES4_S4_ZZZNS0_21remainder_kernel_cudaERNS_18TensorIteratorBaseEENKUlvE0_clEvENKUlvE2_clEvEUlS4_S4_E_EESt5arrayIPcLm2EELi4E23TrivialOffsetCalculatorILi1EjESF_NS0_6memory15LoadWithoutCastENSG_16StoreWithoutCastEEEviT_T0_T2_T3_T4_T5_,"a",@progbits
	.sectionflags	@""
	.align	4
.nv.constant0._ZN2at6native27unrolled_elementwise_kernelINS0_13AUnaryFunctorIN3c108BFloat16ES4_S4_ZZZNS0_21remainder_kernel_cudaERNS_18TensorIteratorBaseEENKUlvE0_clEvENKUlvE2_clEvEUlS4_S4_E_EESt5arrayIPcLm2EELi4E23TrivialOffsetCalculatorILi1EjESF_NS0_6memory15LoadWithoutCastENSG_16StoreWithoutCastEEEviT_T0_T2_T3_T4_T5_:
	.zero		556


//--------------------- .nv.constant0._ZN2at6native29vectorized_elementwise_kernelILi2ENS0_13AUnaryFunctorIN3c108BFloat16ES4_S4_ZZZNS0_21remainder_kernel_cudaERNS_18TensorIteratorBaseEENKUlvE0_clEvENKUlvE2_clEvEUlS4_S4_E_EESt5arrayIPcLm2EEEEviT0_T1_ --------------------------
	.section	.nv.constant0._ZN2at6native29vectorized_elementwise_kernelILi2ENS0_13AUnaryFunctorIN3c108BFloat16ES4_S4_ZZZNS0_21remainder_kernel_cudaERNS_18TensorIteratorBaseEENKUlvE0_clEvENKUlvE2_clEvEUlS4_S4_E_EESt5arrayIPcLm2EEEEviT0_T1_,"a",@progbits
	.sectionflags	@""
	.align	4
.nv.constant0._ZN2at6native29vectorized_elementwise_kernelILi2ENS0_13AUnaryFunctorIN3c108BFloat16ES4_S4_ZZZNS0_21remainder_kernel_cudaERNS_18TensorIteratorBaseEENKUlvE0_clEvENKUlvE2_clEvEUlS4_S4_E_EESt5arrayIPcLm2EEEEviT0_T1_:
	.zero		552


//--------------------- .nv.constant0._ZN2at6native29vectorized_elementwise_kernelILi4ENS0_13AUnaryFunctorIN3c108BFloat16ES4_S4_ZZZNS0_21remainder_kernel_cudaERNS_18TensorIteratorBaseEENKUlvE0_clEvENKUlvE2_clEvEUlS4_S4_E_EESt5arrayIPcLm2EEEEviT0_T1_ --------------------------
	.section	.nv.constant0._ZN2at6native29vectorized_elementwise_kernelILi4ENS0_13AUnaryFunctorIN3c108BFloat16ES4_S4_ZZZNS0_21remainder_kernel_cudaERNS_18TensorIteratorBaseEENKUlvE0_clEvENKUlvE2_clEvEUlS4_S4_E_EESt5arrayIPcLm2EEEEviT0_T1_,"a",@progbits
	.sectionflags	@""
	.align	4
.nv.constant0._ZN2at6native29vectorized_elementwise_kernelILi4ENS0_13AUnaryFunctorIN3c108BFloat16ES4_S4_ZZZNS0_21remainder_kernel_cudaERNS_18TensorIteratorBaseEENKUlvE0_clEvENKUlvE2_clEvEUlS4_S4_E_EESt5arrayIPcLm2EEEEviT0_T1_:
	.zero		552


//--------------------- .nv.constant0._ZN2at6native29vectorized_elementwise_kernelILi8ENS0_13AUnaryFunctorIN3c108BFloat16ES4_S4_ZZZNS0_21remainder_kernel_cudaERNS_18TensorIteratorBaseEENKUlvE0_clEvENKUlvE2_clEvEUlS4_S4_E_EESt5arrayIPcLm2EEEEviT0_T1_ --------------------------
	.section	.nv.constant0._ZN2at6native29vectorized_elementwise_kernelILi8ENS0_13AUnaryFunctorIN3c108BFloat16ES4_S4_ZZZNS0_21remainder_kernel_cudaERNS_18TensorIteratorBaseEENKUlvE0_clEvENKUlvE2_clEvEUlS4_S4_E_EESt5arrayIPcLm2EEEEviT0_T1_,"a",@progbits
	.sectionflags	@""
	.align	4
.nv.constant0._ZN2at6native29vectorized_elementwise_kernelILi8ENS0_13AUnaryFunctorIN3c108BFloat16ES4_S4_ZZZNS0_21remainder_kernel_cudaERNS_18TensorIteratorBaseEENKUlvE0_clEvENKUlvE2_clEvEUlS4_S4_E_EESt5arrayIPcLm2EEEEviT0_T1_:
	.zero		552


//--------------------- .nv.constant0._ZN2at6native18elementwise_kernelILi128ELi4EZNS0_15gpu_kernel_implINS0_13BinaryFunctorIN3c104HalfES5_S5_ZZZNS0_21remainder_kernel_cudaERNS_18TensorIteratorBaseEENKUlvE0_clEvENKUlvE1_clEvEUlS5_S5_E_EEEEvS7_RKT_EUliE_EEviT1_ --------------------------
	.section	.nv.constant0._ZN2at6native18elementwise_kernelILi128ELi4EZNS0_15gpu_kernel_implINS0_13BinaryFunctorIN3c104HalfES5_S5_ZZZNS0_21remainder_kernel_cudaERNS_18TensorIteratorBaseEENKUlvE0_clEvENKUlvE1_clEvEUlS5_S5_E_EEEEvS7_RKT_EUliE_EEviT1_,"a",@progbits
	.sectionflags	@""
	.align	4
.nv.constant0._ZN2at6native18elementwise_kernelILi128ELi4EZNS0_15gpu_kernel_implINS0_13BinaryFunctorIN3c104HalfES5_S5_ZZZNS0_21remainder_kernel_cudaERNS_18TensorIteratorBaseEENKUlvE0_clEvENKUlvE1_clEvEUlS5_S5_E_EEEEvS7_RKT_EUliE_EEviT1_:
	.zero		1184


//--------------------- .nv.constant0._ZN2at6native27unrolled_elementwise_kernelINS0_13BinaryFunctorIN3c104HalfES4_S4_ZZZNS0_21remainder_kernel_cudaERNS_18TensorIteratorBaseEENKUlvE0_clEvENKUlvE1_clEvEUlS4_S4_E_EESt5arrayIPcLm3EELi4E23TrivialOffsetCalculatorILi2EjESE_ILi1EjENS0_6memory12LoadWithCastILi2EEENSH_13StoreWithCastILi1EEEEEviT_T0_T2_T3_T4_T5_ --------------------------
	.section	.nv.constant0._ZN2at6native27unrolled_elementwise_kernelINS0_13BinaryFunctorIN3c104HalfES4_S4_ZZZNS0_21remainder_kernel_cudaERNS_18TensorIteratorBaseEENKUlvE0_clEvENKUlvE1_clEvEUlS4_S4_E_EESt5arrayIPcLm3EELi4E23TrivialOffsetCalculatorILi2EjESE_ILi1EjENS0_6memory12LoadWithCastILi2EEENSH_13StoreWithCastILi1EEEEEviT_T0_T2_T3_T4_T5_,"a",@progbits
	.sectionflags	@""
	.align	4
.nv.constant0._ZN2at6native27unrolled_elementwise_kernelINS0_13BinaryFunctorIN3c104HalfES4_S4_ZZZNS0_21remainder_kernel_cudaERNS_18TensorIteratorBaseEENKUlvE0_clEvENKUlvE1_clEvEUlS4_S4_E_EESt5arrayIPcLm3EELi4E23TrivialOffsetCalculatorILi2EjESE_ILi1EjENS0_6memory12LoadWithCastILi2EEENSH_13StoreWithCastILi1EEEEEviT_T0_T2_T3_T4_T5_:
	.zero		584


//--------------------- .nv.constant0._ZN2at6native18elementwise_kernelILi128ELi4EZNS0_22gpu_kernel_impl_nocastINS0_13BinaryFunctorIN3c104HalfES5_S5_ZZZNS0_21remainder_kernel_cudaERNS_18TensorIteratorBaseEENKUlvE0_clEvENKUlvE1_clEvEUlS5_S5_E_EEEEvS7_RKT_EUliE_EEviT1_ --------------------------
	.section	.nv.constant0._ZN2at6native18elementwise_kernelILi128ELi4EZNS0_22gpu_kernel_impl_nocastINS0_13BinaryFunctorIN3c104HalfES5_S5_ZZZNS0_21remainder_kernel_cudaERNS_18TensorIteratorBaseEENKUlvE0_clEvENKUlvE1_clEvEUlS5_S5_E_EEEEvS7_RKT_EUliE_EEviT1_,"a",@progbits
	.sectionflags	@""
	.align	4
.nv.constant0._ZN2at6native18elementwise_kernelILi128ELi4EZNS0_22gpu_kernel_impl_nocastINS0_13BinaryFunctorIN3c104HalfES5_S5_ZZZNS0_21remainder_kernel_cudaERNS_18TensorIteratorBaseEENKUlvE0_clEvENKUlvE1_clEvEUlS5_S5_E_EEEEvS7_RKT_EUliE_EEviT1_:
	.zero		1184


//--------------------- .nv.constant0._ZN2at6native27unrolled_elementwise_kernelINS0_13BinaryFunctorIN3c104HalfES4_S4_ZZZNS0_21remainder_kernel_cudaERNS_18TensorIteratorBaseEENKUlvE0_clEvENKUlvE1_clEvEUlS4_S4_E_EESt5arrayIPcLm3EELi4E23TrivialOffsetCalculatorILi2EjESE_ILi1EjENS0_6memory15LoadWithoutCastENSH_16StoreWithoutCastEEEviT_T0_T2_T3_T4_T5_ --------------------------
	.section	.nv.constant0._ZN2at6native27unrolled_elementwise_kernelINS0_13BinaryFunctorIN3c104HalfES4_S4_ZZZNS0_21remainder_kernel_cudaERNS_18TensorIteratorBaseEENKUlvE0_clEvENKUlvE1_clEvEUlS4_S4_E_EESt5arrayIPcLm3EELi4E23TrivialOffsetCalculatorILi2EjESE_ILi1EjENS0_6memory15LoadWithoutCastENSH_16StoreWithoutCastEEEviT_T0_T2_T3_T4_T5_,"a",@progbits
	.sectionflags	@""
	.align	4
.nv.constant0._ZN2at6native27unrolled_elementwise_kernelINS0_13BinaryFunctorIN3c104HalfES4_S4_ZZZNS0_21remainder_kernel_cudaERNS_18TensorIteratorBaseEENKUlvE0_clEvENKUlvE1_clEvEUlS4_S4_E_EESt5arrayIPcLm3EELi4E23TrivialOffsetCalculatorILi2EjESE_ILi1EjENS0_6memory15LoadWithoutCastENSH_16StoreWithoutCastEEEviT_T0_T2_T3_T4_T5_:
	.zero		564


//--------------------- .nv.constant0._ZN2at6native29vectorized_elementwise_kernelILi2ENS0_13BinaryFunctorIN3c104HalfES4_S4_ZZZNS0_21remainder_kernel_cudaERNS_18TensorIteratorBaseEENKUlvE0_clEvENKUlvE1_clEvEUlS4_S4_E_EESt5arrayIPcLm3EEEEviT0_T1_ --------------------------
	.section	.nv.constant0._ZN2at6native29vectorized_elementwise_kernelILi2ENS0_13BinaryFunctorIN3c104HalfES4_S4_ZZZNS0_21remainder_kernel_cudaERNS_18TensorIteratorBaseEENKUlvE0_clEvENKUlvE1_clEvEUlS4_S4_E_EESt5arrayIPcLm3EEEEviT0_T1_,"a",@progbits
	.sectionflags	@""
	.align	4
.nv.constant0._ZN2at6native29vectorized_elementwise_kernelILi2ENS0_13BinaryFunctorIN3c104HalfES4_S4_ZZZNS0_21remainder_kernel_cudaERNS_18TensorIteratorBaseEENKUlvE0_clEvENKUlvE1_clEvEUlS4_S4_E_EESt5arrayIPcLm3EEEEviT0_T1_:
	.zero		560


//--------------------- .nv.constant0._ZN2at6native29vectorized_elementwise_kernelILi4ENS0_13BinaryFunctorIN3c104HalfES4_S4_ZZZNS0_21remainder_kernel_cudaERNS_18TensorIteratorBaseEENKUlvE0_clEvENKUlvE1_clEvEUlS4_S4_E_EESt5arrayIPcLm3EEEEviT0_T1_ --------------------------
	.section	.nv.constant0._ZN2at6native29vectorized_elementwise_kernelILi4ENS0_13BinaryFunctorIN3c104HalfES4_S4_ZZZNS0_21remainder_kernel_cudaERNS_18TensorIteratorBaseEENKUlvE0_clEvENKUlvE1_clEvEUlS4_S4_E_EESt5arrayIPcLm3EEEEviT0_T1_,"a",@progbits
	.sectionflags	@""
	.align	4
.nv.constant0._ZN2at6native29vectorized_elementwise_kernelILi4ENS0_13BinaryFunctorIN3c104HalfES4_S4_ZZZNS0_21remainder_kernel_cudaERNS_18TensorIteratorBaseEENKUlvE0_clEvENKUlvE1_clEvEUlS4_S4_E_EESt5arrayIPcLm3EEEEviT0_T1_:
	.zero		560


//--------------------- .nv.constant0._ZN2at6native29vectorized_elementwise_kernelILi8ENS0_13BinaryFunctorIN3c104HalfES4_S4_ZZZNS0_21remainder_kernel_cudaERNS_18TensorIteratorBaseEENKUlvE0_clEvENKUlvE1_clEvEUlS4_S4_E_EESt5arrayIPcLm3EEEEviT0_T1_ --------------------------
	.section	.nv.constant0._ZN2at6native29vectorized_elementwise_kernelILi8ENS0_13BinaryFunctorIN3c104HalfES4_S4_ZZZNS0_21remainder_kernel_cudaERNS_18TensorIteratorBaseEENKUlvE0_clEvENKUlvE1_clEvEUlS4_S4_E_EESt5arrayIPcLm3EEEEviT0_T1_,"a",@progbits
	.sectionflags	@""
	.align	4
.nv.constant0._ZN2at6native29vectorized_elementwise_kernelILi8ENS0_13BinaryFunctorIN3c104HalfES4_S4_ZZZNS0_21remainder_kernel_cudaERNS_18TensorIteratorBaseEENKUlvE0_clEvENKUlvE1_clEvEUlS4_S4_E_EESt5arrayIPcLm3EEEEviT0_T1_:
	.zero		560


//--------------------- .nv.constant0._ZN2at6native18elementwise_kernelILi128ELi4EZNS0_15gpu_kernel_implINS0_13BUnaryFunctorIN3c104HalfES5_S5_ZZZNS0_21remainder_kernel_cudaERNS_18TensorIteratorBaseEENKUlvE0_clEvENKUlvE1_clEvEUlS5_S5_E_EEEEvS7_RKT_EUliE_EEviT1_ --------------------------
	.section	.nv.constant0._ZN2at6native18elementwise_kernelILi128ELi4EZNS0_15gpu_kernel_implINS0_13BUnaryFunctorIN3c104HalfES5_S5_ZZZNS0_21remainder_kernel_cudaERNS_18TensorIteratorBaseEENKUlvE0_clEvENKUlvE1_clEvEUlS5_S5_E_EEEEvS7_RKT_EUliE_EEviT1_,"a",@progbits
	.sectionflags	@""
	.align	4
.nv.constant0._ZN2at6native18elementwise_kernelILi128ELi4EZNS0_15gpu_kernel_implINS0_13BUnaryFunctorIN3c104HalfES5_S5_ZZZNS0_21remainder_kernel_cudaERNS_18TensorIteratorBaseEENKUlvE0_clEvENKUlvE1_clEvEUlS5_S5_E_EEEEvS7_RKT_EUliE_EEviT1_:
	.zero		1072


//--------------------- .nv.constant0._ZN2at6native27unrolled_elementwise_kernelINS0_13BUnaryFunctorIN3c104HalfES4_S4_ZZZNS0_21remainder_kernel_cudaERNS_18TensorIteratorBaseEENKUlvE0_clEvENKUlvE1_clEvEUlS4_S4_E_EESt5arrayIPcLm2EELi4E23TrivialOffsetCalculatorILi1EjESF_NS0_6memory12LoadWithCastILi1EEENSG_13StoreWithCastILi1EEEEEviT_T0_T2_T3_T4_T5_ --------------------------
	.section	.nv.constant0._ZN2at6native27unrolled_elementwise_kernelINS0_13BUnaryFunctorIN3c104HalfES4_S4_ZZZNS0_21remainder_kernel_cudaERNS_18TensorIteratorBaseEENKUlvE0_clEvENKUlvE1_clEvEUlS4_S4_E_EESt5arrayIPcLm2EELi4E23TrivialOffsetCalculatorILi1EjESF_NS0_6memory12LoadWithCastILi1EEENSG_13StoreWithCastILi1EEEEEviT_T0_T2_T3_T4_T5_,"a",@progbits
	.sectionflags	@""
	.align	4
.nv.constant0._ZN2at6native27unrolled_elementwise_kernelINS0_13BUnaryFunctorIN3c104HalfES4_S4_ZZZNS0_21remainder_kernel_cudaERNS_18TensorIteratorBaseEENKUlvE0_clEvENKUlvE1_clEvEUlS4_S4_E_EESt5arrayIPcLm2EELi4E23TrivialOffsetCalculatorILi1EjESF_NS0_6memory12LoadWithCastILi1EEENSG_13StoreWithCastILi1EEEEEviT_T0_T2_T3_T4_T5_:
	.zero		572


//--------------------- .nv.constant0._ZN2at6native18elementwise_kernelILi128ELi4EZNS0_22gpu_kernel_impl_nocastINS0_13BUnaryFunctorIN3c104HalfES5_S5_ZZZNS0_21remainder_kernel_cudaERNS_18TensorIteratorBaseEENKUlvE0_clEvENKUlvE1_clEvEUlS5_S5_E_EEEEvS7_RKT_EUliE_EEviT1_ --------------------------
	.section	.nv.constant0._ZN2at6native18elementwise_kernelILi128ELi4EZNS0_22gpu_kernel_impl_nocastINS0_13BUnaryFunctorIN3c104HalfES5_S5_ZZZNS0_21remainder_kernel_cudaERNS_18TensorIteratorBaseEENKUlvE0_clEvENKUlvE1_clEvEUlS5_S5_E_EEEEvS7_RKT_EUliE_EEviT1_,"a",@progbits
	.sectionflags	@""
	.align	4
.nv.constant0._ZN2at6native18elementwise_kernelILi128ELi4EZNS0_22gpu_kernel_impl_nocastINS0_13BUnaryFunctorIN3c104HalfES5_S5_ZZZNS0_21remainder_kernel_cudaERNS_18TensorIteratorBaseEENKUlvE0_clEvENKUlvE1_clEvEUlS5_S5_E_EEEEvS7_RKT_EUliE_EEviT1_:
	.zero		1072


//--------------------- .nv.constant0._ZN2at6native27unrolled_elementwise_kernelINS0_13BUnaryFunctorIN3c104HalfES4_S4_ZZZNS0_21remainder_kernel_cudaERNS_18TensorIteratorBaseEENKUlvE0_clEvENKUlvE1_clEvEUlS4_S4_E_EESt5arrayIPcLm2EELi4E23TrivialOffsetCalculatorILi1EjESF_NS0_6memory15LoadWithoutCastENSG_16StoreWithoutCastEEEviT_T0_T2_T3_T4_T5_ --------------------------
	.section	.nv.constant0._ZN2at6native27unrolled_elementwise_kernelINS0_13BUnaryFunctorIN3c104HalfES4_S4_ZZZNS0_21remainder_kernel_cudaERNS_18TensorIteratorBaseEENKUlvE0_clEvENKUlvE1_clEvEUlS4_S4_E_EESt5arrayIPcLm2EELi4E23TrivialOffsetCalculatorILi1EjESF_NS0_6memory15LoadWithoutCastENSG_16StoreWithoutCastEEEviT_T0_T2_T3_T4_T5_,"a",@progbits
	.sectionflags	@""
	.align	4
.nv.constant0._ZN2at6native27unrolled_elementwise_kernelINS0_13BUnaryFunctorIN3c104HalfES4_S4_ZZZNS0_21remainder_kernel_cudaERNS_18TensorIteratorBaseEENKUlvE0_clEvENKUlvE1_clEvEUlS4_S4_E_EESt5arrayIPcLm2EELi4E23TrivialOffsetCalculatorILi1EjESF_NS0_6memory15LoadWithoutCastENSG_16StoreWithoutCastEEEviT_T0_T2_T3_T4_T5_:
	.zero		556


//--------------------- .nv.constant0._ZN2at6native29vectorized_elementwise_kernelILi2ENS0_13BUnaryFunctorIN3c104HalfES4_S4_ZZZNS0_21remainder_kernel_cudaERNS_18TensorIteratorBaseEENKUlvE0_clEvENKUlvE1_clEvEUlS4_S4_E_EESt5arrayIPcLm2EEEEviT0_T1_ --------------------------
	.section	.nv.constant0._ZN2at6native29vectorized_elementwise_kernelILi2ENS0_13BUnaryFunctorIN3c104HalfES4_S4_ZZZNS0_21remainder_kernel_cudaERNS_18TensorIteratorBaseEENKUlvE0_clEvENKUlvE1_clEvEUlS4_S4_E_EESt5arrayIPcLm2EEEEviT0_T1_,"a",@progbits
	.sectionflags	@""
	.align	4
.nv.constant0._ZN2at6native29vectorized_elementwise_kernelILi2ENS0_13BUnaryFunctorIN3c104HalfES4_S4_ZZZNS0_21remainder_kernel_cudaERNS_18TensorIteratorBaseEENKUlvE0_clEvENKUlvE1_clEvEUlS4_S4_E_EESt5arrayIPcLm2EEEEviT0_T1_:
	.zero		552


//--------------------- .nv.constant0._ZN2at6native29vectorized_elementwise_kernelILi4ENS0_13BUnaryFunctorIN3c104HalfES4_S4_ZZZNS0_21remainder_kernel_cudaERNS_18TensorIteratorBaseEENKUlvE0_clEvENKUlvE1_clEvEUlS4_S4_E_EESt5arrayIPcLm2EEEEviT0_T1_ --------------------------
	.section	.nv.constant0._ZN2at6native29vectorized_elementwise_kernelILi4ENS0_13BUnaryFunctorIN3c104HalfES4_S4_ZZZNS0_21remainder_kernel_cudaERNS_18TensorIteratorBaseEENKUlvE0_clEvENKUlvE1_clEvEUlS4_S4_E_EESt5arrayIPcLm2EEEEviT0_T1_,"a",@progbits
	.sectionflags	@""
	.align	4
.nv.constant0._ZN2at6native29vectorized_elementwise_kernelILi4ENS0_13BUnaryFunctorIN3c104HalfES4_S4_ZZZNS0_21remainder_kernel_cudaERNS_18TensorIteratorBaseEENKUlvE0_clEvENKUlvE1_clEvEUlS4_S4_E_EESt5arrayIPcLm2EEEEviT0_T1_:
	.zero		552


//--------------------- .nv.constant0._ZN2at6native29vectorized_elementwise_kernelILi8ENS0_13BUnaryFunctorIN3c104HalfES4_S4_ZZZNS0_21remainder_kernel_cudaERNS_18TensorIteratorBaseEENKUlvE0_clEvENKUlvE1_clEvEUlS4_S4_E_EESt5arrayIPcLm2EEEEviT0_T1_ --------------------------
	.section	.nv.constant0._ZN2at6native29vectorized_elementwise_kernelILi8ENS0_13BUnaryFunctorIN3c104HalfES4_S4_ZZZNS0_21remainder_kernel_cudaERNS_18TensorIteratorBaseEENKUlvE0_clEvENKUlvE1_clEvEUlS4_S4_E_EESt5arrayIPcLm2EEEEviT0_T1_,"a",@progbits
	.sectionflags	@""
	.align	4
.nv.constant0._ZN2at6native29vectorized_elementwise_kernelILi8ENS0_13BUnaryFunctorIN3c104HalfES4_S4_ZZZNS0_21remainder_kernel_cudaERNS_18TensorIteratorBaseEENKUlvE0_clEvENKUlvE1_clEvEUlS4_S4_E_EESt5arrayIPcLm2EEEEviT0_T1_:
	.zero		552


//--------------------- .nv.constant0._ZN2at6native18elementwise_kernelILi128ELi4EZNS0_15gpu_kernel_implINS0_13AUnaryFunctorIN3c104HalfES5_S5_ZZZNS0_21remainder_kernel_cudaERNS_18TensorIteratorBaseEENKUlvE0_clEvENKUlvE1_clEvEUlS5_S5_E_EEEEvS7_RKT_EUliE_EEviT1_ --------------------------
	.section	.nv.constant0._ZN2at6native18elementwise_kernelILi128ELi4EZNS0_15gpu_kernel_implINS0_13AUnaryFunctorIN3c104HalfES5_S5_ZZZNS0_21remainder_kernel_cudaERNS_18TensorIteratorBaseEENKUlvE0_clEvENKUlvE1_clEvEUlS5_S5_E_EEEEvS7_RKT_EUliE_EEviT1_,"a",@progbits
	.sectionflags	@""
	.align	4
.nv.constant0._ZN2at6native18elementwise_kernelILi128ELi4EZNS0_15gpu_kernel_implINS0_13AUnaryFunctorIN3c104HalfES5_S5_ZZZNS0_21remainder_kernel_cudaERNS_18TensorIteratorBaseEENKUlvE0_clEvENKUlvE1_clEvEUlS5_S5_E_EEEEvS7_RKT_EUliE_EEviT1_:
	.zero		1072


//--------------------- .nv.constant0._ZN2at6native27unrolled_elementwise_kernelINS0_13AUnaryFunctorIN3c104HalfES4_S4_ZZZNS0_21remainder_kernel_cudaERNS_18TensorIteratorBaseEENKUlvE0_clEvENKUlvE1_clEvEUlS4_S4_E_EESt5arrayIPcLm2EELi4E23TrivialOffsetCalculatorILi1EjESF_NS0_6memory12LoadWithCastILi1EEENSG_13StoreWithCastILi1EEEEEviT_T0_T2_T3_T4_T5_ --------------------------
	.section	.nv.constant0._ZN2at6native27unrolled_elementwise_kernelINS0_13AUnaryFunctorIN3c104HalfES4_S4_ZZZNS0_21remainder_kernel_cudaERNS_18TensorIteratorBaseEENKUlvE0_clEvENKUlvE1_clEvEUlS4_S4_E_EESt5arrayIPcLm2EELi4E23TrivialOffsetCalculatorILi1EjESF_NS0_6memory12LoadWithCastILi1EEENSG_13StoreWithCastILi1EEEEEviT_T0_T2_T3_T4_T5_,"a",@progbits
	.sectionflags	@""
	.align	4
.nv.constant0._ZN2at6native27unrolled_elementwise_kernelINS0_13AUnaryFunctorIN3c104HalfES4_S4_ZZZNS0_21remainder_kernel_cudaERNS_18TensorIteratorBaseEENKUlvE0_clEvENKUlvE1_clEvEUlS4_S4_E_EESt5arrayIPcLm2EELi4E23TrivialOffsetCalculatorILi1EjESF_NS0_6memory12LoadWithCastILi1EEENSG_13StoreWithCastILi1EEEEEviT_T0_T2_T3_T4_T5_:
	.zero		572


//--------------------- .nv.constant0._ZN2at6native18elementwise_kernelILi128ELi4EZNS0_22gpu_kernel_impl_nocastINS0_13AUnaryFunctorIN3c104HalfES5_S5_ZZZNS0_21remainder_kernel_cudaERNS_18TensorIteratorBaseEENKUlvE0_clEvENKUlvE1_clEvEUlS5_S5_E_EEEEvS7_RKT_EUliE_EEviT1_ --------------------------
	.section	.nv.constant0._ZN2at6native18elementwise_kernelILi128ELi4EZNS0_22gpu_kernel_impl_nocastINS0_13AUnaryFunctorIN3c104HalfES5_S5_ZZZNS0_21remainder_kernel_cudaERNS_18TensorIteratorBaseEENKUlvE0_clEvENKUlvE1_clEvEUlS5_S5_E_EEEEvS7_RKT_EUliE_EEviT1_,"a",@progbits
	.sectionflags	@""
	.align	4
.nv.constant0._ZN2at6native18elementwise_kernelILi128ELi4EZNS0_22gpu_kernel_impl_nocastINS0_13AUnaryFunctorIN3c104HalfES5_S5_ZZZNS0_21remainder_kernel_cudaERNS_18TensorIteratorBaseEENKUlvE0_clEvENKUlvE1_clEvEUlS5_S5_E_EEEEvS7_RKT_EUliE_EEviT1_:
	.zero		1072


//--------------------- .nv.constant0._ZN2at6native27unrolled_elementwise_kernelINS0_13AUnaryFunctorIN3c104HalfES4_S4_ZZZNS0_21remainder_kernel_cudaERNS_18TensorIteratorBaseEENKUlvE0_clEvENKUlvE1_clEvEUlS4_S4_E_EESt5arrayIPcLm2EELi4E23TrivialOffsetCalculatorILi1EjESF_NS0_6memory15LoadWithoutCastENSG_16StoreWithoutCastEEEviT_T0_T2_T3_T4_T5_ --------------------------
	.section	.nv.constant0._ZN2at6native27unrolled_elementwise_kernelINS0_13AUnaryFunctorIN3c104HalfES4_S4_ZZZNS0_21remainder_kernel_cudaERNS_18TensorIteratorBaseEENKUlvE0_clEvENKUlvE1_clEvEUlS4_S4_E_EESt5arrayIPcLm2EELi4E23TrivialOffsetCalculatorILi1EjESF_NS0_6memory15LoadWithoutCastENSG_16StoreWithoutCastEEEviT_T0_T2_T3_T4_T5_,"a",@progbits
	.sectionflags	@""
	.align	4
.nv.constant0._ZN2at6native27unrolled_elementwise_kernelINS0_13AUnaryFunctorIN3c104HalfES4_S4_ZZZNS0_21remainder_kernel_cudaERNS_18TensorIteratorBaseEENKUlvE0_clEvENKUlvE1_clEvEUlS4_S4_E_EESt5arrayIPcLm2EELi4E23TrivialOffsetCalculatorILi1EjESF_NS0_6memory15LoadWithoutCastENSG_16StoreWithoutCastEEEviT_T0_T2_T3_T4_T5_:
	.zero		556


//--------------------- .nv.constant0._ZN2at6native29vectorized_elementwise_kernelILi2ENS0_13AUnaryFunctorIN3c104HalfES4_S4_ZZZNS0_21remainder_kernel_cudaERNS_18TensorIteratorBaseEENKUlvE0_clEvENKUlvE1_clEvEUlS4_S4_E_EESt5arrayIPcLm2EEEEviT0_T1_ --------------------------
	.section	.nv.constant0._ZN2at6native29vectorized_elementwise_kernelILi2ENS0_13AUnaryFunctorIN3c104HalfES4_S4_ZZZNS0_21remainder_kernel_cudaERNS_18TensorIteratorBaseEENKUlvE0_clEvENKUlvE1_clEvEUlS4_S4_E_EESt5arrayIPcLm2EEEEviT0_T1_,"a",@progbits
	.sectionflags	@""
	.align	4
.nv.constant0._ZN2at6native29vectorized_elementwise_kernelILi2ENS0_13AUnaryFunctorIN3c104HalfES4_S4_ZZZNS0_21remainder_kernel_cudaERNS_18TensorIteratorBaseEENKUlvE0_clEvENKUlvE1_clEvEUlS4_S4_E_EESt5arrayIPcLm2EEEEviT0_T1_:
	.zero		552


//--------------------- .nv.constant0._ZN2at6native29vectorized_elementwise_kernelILi4ENS0_13AUnaryFunctorIN3c104HalfES4_S4_ZZZNS0_21remainder_kernel_cudaERNS_18TensorIteratorBaseEENKUlvE0_clEvENKUlvE1_clEvEUlS4_S4_E_EESt5arrayIPcLm2EEEEviT0_T1_ --------------------------
	.section	.nv.constant0._ZN2at6native29vectorized_elementwise_kernelILi4ENS0_13AUnaryFunctorIN3c104HalfES4_S4_ZZZNS0_21remainder_kernel_cudaERNS_18TensorIteratorBaseEENKUlvE0_clEvENKUlvE1_clEvEUlS4_S4_E_EESt5arrayIPcLm2EEEEviT0_T1_,"a",@progbits
	.sectionflags	@""
	.align	4
.nv.constant0._ZN2at6native29vectorized_elementwise_kernelILi4ENS0_13AUnaryFunctorIN3c104HalfES4_S4_ZZZNS0_21remainder_kernel_cudaERNS_18TensorIteratorBaseEENKUlvE0_clEvENKUlvE1_clEvEUlS4_S4_E_EESt5arrayIPcLm2EEEEviT0_T1_:
	.zero		552


//--------------------- .nv.constant0._ZN2at6native29vectorized_elementwise_kernelILi8ENS0_13AUnaryFunctorIN3c104HalfES4_S4_ZZZNS0_21remainder_kernel_cudaERNS_18TensorIteratorBaseEENKUlvE0_clEvENKUlvE1_clEvEUlS4_S4_E_EESt5arrayIPcLm2EEEEviT0_T1_ --------------------------
	.section	.nv.constant0._ZN2at6native29vectorized_elementwise_kernelILi8ENS0_13AUnaryFunctorIN3c104HalfES4_S4_ZZZNS0_21remainder_kernel_cudaERNS_18TensorIteratorBaseEENKUlvE0_clEvENKUlvE1_clEvEUlS4_S4_E_EESt5arrayIPcLm2EEEEviT0_T1_,"a",@progbits
	.sectionflags	@""
	.align	4
.nv.constant0._ZN2at6native29vectorized_elementwise_kernelILi8ENS0_13AUnaryFunctorIN3c104HalfES4_S4_ZZZNS0_21remainder_kernel_cudaERNS_18TensorIteratorBaseEENKUlvE0_clEvENKUlvE1_clEvEUlS4_S4_E_EESt5arrayIPcLm2EEEEviT0_T1_:
	.zero		552


//--------------------- .nv.constant0._ZN2at6native18elementwise_kernelILi128ELi4EZNS0_15gpu_kernel_implINS0_13BinaryFunctorIfffZZZNS0_21remainder_kernel_cudaERNS_18TensorIteratorBaseEENKUlvE0_clEvENKUlvE0_clEvEUlffE_EEEEvS5_RKT_EUliE_EEviT1_ --------------------------
	.section	.nv.constant0._ZN2at6native18elementwise_kernelILi128ELi4EZNS0_15gpu_kernel_implINS0_13BinaryFunctorIfffZZZNS0_21remainder_kernel_cudaERNS_18TensorIteratorBaseEENKUlvE0_clEvENKUlvE0_clEvEUlffE_EEEEvS5_RKT_EUliE_EEviT1_,"a",@progbits
	.sectionflags	@""
	.align	4
.nv.constant0._ZN2at6native18elementwise_kernelILi128ELi4EZNS0_15gpu_kernel_implINS0_13BinaryFunctorIfffZZZNS0_21remainder_kernel_cudaERNS_18TensorIteratorBaseEENKUlvE0_clEvENKUlvE0_clEvEUlffE_EEEEvS5_RKT_EUliE_EEviT1_:
	.zero		1184


//--------------------- .nv.constant0._ZN2at6native27unrolled_elementwise_kernelINS0_13BinaryFunctorIfffZZZNS0_21remainder_kernel_cudaERNS_18TensorIteratorBaseEENKUlvE0_clEvENKUlvE0_clEvEUlffE_EESt5arrayIPcLm3EELi4E23TrivialOffsetCalculatorILi2EjESC_ILi1EjENS0_6memory12LoadWithCastILi2EEENSF_13StoreWithCastILi1EEEEEviT_T0_T2_T3_T4_T5_ --------------------------
	.section	.nv.constant0._ZN2at6native27unrolled_elementwise_kernelINS0_13BinaryFunctorIfffZZZNS0_21remainder_kernel_cudaERNS_18TensorIteratorBaseEENKUlvE0_clEvENKUlvE0_clEvEUlffE_EESt5arrayIPcLm3EELi4E23TrivialOffsetCalculatorILi2EjESC_ILi1EjENS0_6memory12LoadWithCastILi2EEENSF_13StoreWithCastILi1EEEEEviT_T0_T2_T3_T4_T5_,"a",@progbits
	.sectionflags	@""
	.align	4
.nv.constant0._ZN2at6native27unrolled_elementwise_kernelINS0_13BinaryFunctorIfffZZZNS0_21remainder_kernel_cudaERNS_18TensorIteratorBaseEENKUlvE0_clEvENKUlvE0_clEvEUlffE_EESt5arrayIPcLm3EELi4E23TrivialOffsetCalculatorILi2EjESC_ILi1EjENS0_6memory12LoadWithCastILi2EEENSF_13StoreWithCastILi1EEEEEviT_T0_T2_T3_T4_T5_:
	.zero		584


//--------------------- .nv.constant0._ZN2at6native18elementwise_kernelILi128ELi2EZNS0_22gpu_kernel_impl_nocastINS0_13BinaryFunctorIfffZZZNS0_21remainder_kernel_cudaERNS_18TensorIteratorBaseEENKUlvE0_clEvENKUlvE0_clEvEUlffE_EEEEvS5_RKT_EUliE_EEviT1_ --------------------------
	.section	.nv.constant0._ZN2at6native18elementwise_kernelILi128ELi2EZNS0_22gpu_kernel_impl_nocastINS0_13BinaryFunctorIfffZZZNS0_21remainder_kernel_cudaERNS_18TensorIteratorBaseEENKUlvE0_clEvENKUlvE0_clEvEUlffE_EEEEvS5_RKT_EUliE_EEviT1_,"a",@progbits
	.sectionflags	@""
	.align	4
.nv.constant0._ZN2at6native18elementwise_kernelILi128ELi2EZNS0_22gpu_kernel_impl_nocastINS0_13BinaryFunctorIfffZZZNS0_21remainder_kernel_cudaERNS_18TensorIteratorBaseEENKUlvE0_clEvENKUlvE0_clEvEUlffE_EEEEvS5_RKT_EUliE_EEviT1_:
	.zero		1184


//--------------------- .nv.constant0._ZN2at6native27unrolled_elementwise_kernelINS0_13BinaryFunctorIfffZZZNS0_21remainder_kernel_cudaERNS_18TensorIteratorBaseEENKUlvE0_clEvENKUlvE0_clEvEUlffE_EESt5arrayIPcLm3EELi4E23TrivialOffsetCalculatorILi2EjESC_ILi1EjENS0_6memory15LoadWithoutCastENSF_16StoreWithoutCastEEEviT_T0_T2_T3_T4_T5_ --------------------------
	.section	.nv.constant0._ZN2at6native27unrolled_elementwise_kernelINS0_13BinaryFunctorIfffZZZNS0_21remainder_kernel_cudaERNS_18TensorIteratorBaseEENKUlvE0_clEvENKUlvE0_clEvEUlffE_EESt5arrayIPcLm3EELi4E23TrivialOffsetCalculatorILi2EjESC_ILi1EjENS0_6memory15LoadWithoutCastENSF_16StoreWithoutCastEEEviT_T0_T2_T3_T4_T5_,"a",@progbits
	.sectionflags	@""
	.align	4
.nv.constant0._ZN2at6native27unrolled_elementwise_kernelINS0_13BinaryFunctorIfffZZZNS0_21remainder_kernel_cudaERNS_18TensorIteratorBaseEENKUlvE0_clEvENKUlvE0_clEvEUlffE_EESt5arrayIPcLm3EELi4E23TrivialOffsetCalculatorILi2EjESC_ILi1EjENS0_6memory15LoadWithoutCastENSF_16StoreWithoutCastEEEviT_T0_T2_T3_T4_T5_:
	.zero		564


//--------------------- .nv.constant0._ZN2at6native29vectorized_elementwise_kernelILi2ENS0_13BinaryFunctorIfffZZZNS0_21remainder_kernel_cudaERNS_18TensorIteratorBaseEENKUlvE0_clEvENKUlvE0_clEvEUlffE_EESt5arrayIPcLm3EEEEviT0_T1_ --------------------------
	.section	.nv.constant0._ZN2at6native29vectorized_elementwise_kernelILi2ENS0_13BinaryFunctorIfffZZZNS0_21remainder_kernel_cudaERNS_18TensorIteratorBaseEENKUlvE0_clEvENKUlvE0_clEvEUlffE_EESt5arrayIPcLm3EEEEviT0_T1_,"a",@progbits
	.sectionflags	@""
	.align	4
.nv.constant0._ZN2at6native29vectorized_elementwise_kernelILi2ENS0_13BinaryFunctorIfffZZZNS0_21remainder_kernel_cudaERNS_18TensorIteratorBaseEENKUlvE0_clEvENKUlvE0_clEvEUlffE_EESt5arrayIPcLm3EEEEviT0_T1_:
	.zero		560


//--------------------- .nv.constant0._ZN2at6native29vectorized_elementwise_kernelILi4ENS0_13BinaryFunctorIfffZZZNS0_21remainder_kernel_cudaERNS_18TensorIteratorBaseEENKUlvE0_clEvENKUlvE0_clEvEUlffE_EESt5arrayIPcLm3EEEEviT0_T1_ --------------------------
	.section	.nv.constant0._ZN2at6native29vectorized_elementwise_kernelILi4ENS0_13BinaryFunctorIfffZZZNS0_21remainder_kernel_cudaERNS_18TensorIteratorBaseEENKUlvE0_clEvENKUlvE0_clEvEUlffE_EESt5arrayIPcLm3EEEEviT0_T1_,"a",@progbits
	.sectionflags	@""
	.align	4
.nv.constant0._ZN2at6native29vectorized_elementwise_kernelILi4ENS0_13BinaryFunctorIfffZZZNS0_21remainder_kernel_cudaERNS_18TensorIteratorBaseEENKUlvE0_clEvENKUlvE0_clEvEUlffE_EESt5arrayIPcLm3EEEEviT0_T1_:
	.zero		560


//--------------------- .nv.constant0._ZN2at6native29vectorized_elementwise_kernelILi8ENS0_13BinaryFunctorIfffZZZNS0_21remainder_kernel_cudaERNS_18TensorIteratorBaseEENKUlvE0_clEvENKUlvE0_clEvEUlffE_EESt5arrayIPcLm3EEEEviT0_T1_ --------------------------
	.section	.nv.constant0._ZN2at6native29vectorized_elementwise_kernelILi8ENS0_13BinaryFunctorIfffZZZNS0_21remainder_kernel_cudaERNS_18TensorIteratorBaseEENKUlvE0_clEvENKUlvE0_clEvEUlffE_EESt5arrayIPcLm3EEEEviT0_T1_,"a",@progbits
	.sectionflags	@""
	.align	4
.nv.constant0._ZN2at6native29vectorized_elementwise_kernelILi8ENS0_13BinaryFunctorIfffZZZNS0_21remainder_kernel_cudaERNS_18TensorIteratorBaseEENKUlvE0_clEvENKUlvE0_clEvEUlffE_EESt5arrayIPcLm3EEEEviT0_T1_:
	.zero		560


//--------------------- .nv.constant0._ZN2at6native18elementwise_kernelILi128ELi4EZNS0_15gpu_kernel_implINS0_13BUnaryFunctorIfffZZZNS0_21remainder_kernel_cudaERNS_18TensorIteratorBaseEENKUlvE0_clEvENKUlvE0_clEvEUlffE_EEEEvS5_RKT_EUliE_EEviT1_ --------------------------
	.section	.nv.constant0._ZN2at6native18elementwise_kernelILi128ELi4EZNS0_15gpu_kernel_implINS0_13BUnaryFunctorIfffZZZNS0_21remainder_kernel_cudaERNS_18TensorIteratorBaseEENKUlvE0_clEvENKUlvE0_clEvEUlffE_EEEEvS5_RKT_EUliE_EEviT1_,"a",@progbits
	.sectionflags	@""
	.align	4
.nv.constant0._ZN2at6native18elementwise_kernelILi128ELi4EZNS0_15gpu_kernel_implINS0_13BUnaryFunctorIfffZZZNS0_21remainder_kernel_cudaERNS_18TensorIteratorBaseEENKUlvE0_clEvENKUlvE0_clEvEUlffE_EEEEvS5_RKT_EUliE_EEviT1_:
	.zero		1080


//--------------------- .nv.constant0._ZN2at6native27unrolled_elementwise_kernelINS0_13BUnaryFunctorIfffZZZNS0_21remainder_kernel_cudaERNS_18TensorIteratorBaseEENKUlvE0_clEvENKUlvE0_clEvEUlffE_EESt5arrayIPcLm2EELi4E23TrivialOffsetCalculatorILi1EjESD_NS0_6memory12LoadWithCastILi1EEENSE_13StoreWithCastILi1EEEEEviT_T0_T2_T3_T4_T5_ --------------------------
	.section	.nv.constant0._ZN2at6native27unrolled_elementwise_kernelINS0_13BUnaryFunctorIfffZZZNS0_21remainder_kernel_cudaERNS_18TensorIteratorBaseEENKUlvE0_clEvENKUlvE0_clEvEUlffE_EESt5arrayIPcLm2EELi4E23TrivialOffsetCalculatorILi1EjESD_NS0_6memory12LoadWithCastILi1EEENSE_13StoreWithCastILi1EEEEEviT_T0_T2_T3_T4_T5_,"a",@progbits
	.sectionflags	@""
	.align	4
.nv.constant0._ZN2at6native27unrolled_elementwise_kernelINS0_13BUnaryFunctorIfffZZZNS0_21remainder_kernel_cudaERNS_18TensorIteratorBaseEENKUlvE0_clEvENKUlvE0_clEvEUlffE_EESt5arrayIPcLm2EELi4E23TrivialOffsetCalculatorILi1EjESD_NS0_6memory12LoadWithCastILi1EEENSE_13StoreWithCastILi1EEEEEviT_T0_T2_T3_T4_T5_:
	.zero		580


//--------------------- .nv.constant0._ZN2at6native18elementwise_kernelILi128ELi2EZNS0_22gpu_kernel_impl_nocastINS0_13BUnaryFunctorIfffZZZNS0_21remainder_kernel_cudaERNS_18TensorIteratorBaseEENKUlvE0_clEvENKUlvE0_clEvEUlffE_EEEEvS5_RKT_EUliE_EEviT1_ --------------------------
	.section	.nv.constant0._ZN2at6native18elementwise_kernelILi128ELi2EZNS0_22gpu_kernel_impl_nocastINS0_13BUnaryFunctorIfffZZZNS0_21remainder_kernel_cudaERNS_18TensorIteratorBaseEENKUlvE0_clEvENKUlvE0_clEvEUlffE_EEEEvS5_RKT_EUliE_EEviT1_,"a",@progbits
	.sectionflags	@""
	.align	4
.nv.constant0._ZN2at6native18elementwise_kernelILi128ELi2EZNS0_22gpu_kernel_impl_nocastINS0_13BUnaryFunctorIfffZZZNS0_21remainder_kernel_cudaERNS_18TensorIteratorBaseEENKUlvE0_clEvENKUlvE0_clEvEUlffE_EEEEvS5_RKT_EUliE_EEviT1_:
	.zero		1072


//--------------------- .nv.constant0._ZN2at6native27unrolled_elementwise_kernelINS0_13BUnaryFunctorIfffZZZNS0_21remainder_kernel_cudaERNS_18TensorIteratorBaseEENKUlvE0_clEvENKUlvE0_clEvEUlffE_EESt5arrayIPcLm2EELi4E23TrivialOffsetCalculatorILi1EjESD_NS0_6memory15LoadWithoutCastENSE_16StoreWithoutCastEEEviT_T0_T2_T3_T4_T5_ --------------------------
	.section	.nv.constant0._ZN2at6native27unrolled_elementwise_kernelINS0_13BUnaryFunctorIfffZZZNS0_21remainder_kernel_cudaERNS_18TensorIteratorBaseEENKUlvE0_clEvENKUlvE0_clEvEUlffE_EESt5arrayIPcLm2EELi4E23TrivialOffsetCalculatorILi1EjESD_NS0_6memory15LoadWithoutCastENSE_16StoreWithoutCastEEEviT_T0_T2_T3_T4_T5_,"a",@progbits
	.sectionflags	@""
	.align	4
.nv.constant0._ZN2at6native27unrolled_elementwise_kernelINS0_13BUnaryFunctorIfffZZZNS0_21remainder_kernel_cudaERNS_18TensorIteratorBaseEENKUlvE0_clEvENKUlvE0_clEvEUlffE_EESt5arrayIPcLm2EELi4E23TrivialOffsetCalculatorILi1EjESD_NS0_6memory15LoadWithoutCastENSE_16StoreWithoutCastEEEviT_T0_T2_T3_T4_T5_:
	.zero		564


//--------------------- .nv.constant0._ZN2at6native29vectorized_elementwise_kernelILi2ENS0_13BUnaryFunctorIfffZZZNS0_21remainder_kernel_cudaERNS_18TensorIteratorBaseEENKUlvE0_clEvENKUlvE0_clEvEUlffE_EESt5arrayIPcLm2EEEEviT0_T1_ --------------------------
	.section	.nv.constant0._ZN2at6native29vectorized_elementwise_kernelILi2ENS0_13BUnaryFunctorIfffZZZNS0_21remainder_kernel_cudaERNS_18TensorIteratorBaseEENKUlvE0_clEvENKUlvE0_clEvEUlffE_EESt5arrayIPcLm2EEEEviT0_T1_,"a",@progbits
	.sectionflags	@""
	.align	4
.nv.constant0._ZN2at6native29vectorized_elementwise_kernelILi2ENS0_13BUnaryFunctorIfffZZZNS0_21remainder_kernel_cudaERNS_18TensorIteratorBaseEENKUlvE0_clEvENKUlvE0_clEvEUlffE_EESt5arrayIPcLm2EEEEviT0_T1_:
	.zero		560


//--------------------- .nv.constant0._ZN2at6native29vectorized_elementwise_kernelILi4ENS0_13BUnaryFunctorIfffZZZNS0_21remainder_kernel_cudaERNS_18TensorIteratorBaseEENKUlvE0_clEvENKUlvE0_clEvEUlffE_EESt5arrayIPcLm2EEEEviT0_T1_ --------------------------
	.section	.nv.constant0._ZN2at6native29vectorized_elementwise_kernelILi4ENS0_13BUnaryFunctorIfffZZZNS0_21remainder_kernel_cudaERNS_18TensorIteratorBaseEENKUlvE0_clEvENKUlvE0_clEvEUlffE_EESt5arrayIPcLm2EEEEviT0_T1_,"a",@progbits
	.sectionflags	@""
	.align	4
.nv.constant0._ZN2at6native29vectorized_elementwise_kernelILi4ENS0_13BUnaryFunctorIfffZZZNS0_21remainder_kernel_cudaERNS_18TensorIteratorBaseEENKUlvE0_clEvENKUlvE0_clEvEUlffE_EESt5arrayIPcLm2EEEEviT0_T1_:
	.zero		560


//--------------------- .nv.constant0._ZN2at6native29vectorized_elementwise_kernelILi8ENS0_13BUnaryFunctorIfffZZZNS0_21remainder_kernel_cudaERNS_18TensorIteratorBaseEENKUlvE0_clEvENKUlvE0_clEvEUlffE_EESt5arrayIPcLm2EEEEviT0_T1_ --------------------------
	.section	.nv.constant0._ZN2at6native29vectorized_elementwise_kernelILi8ENS0_13BUnaryFunctorIfffZZZNS0_21remainder_kernel_cudaERNS_18TensorIteratorBaseEENKUlvE0_clEvENKUlvE0_clEvEUlffE_EESt5arrayIPcLm2EEEEviT0_T1_,"a",@progbits
	.sectionflags	@""
	.align	4
.nv.constant0._ZN2at6native29vectorized_elementwise_kernelILi8ENS0_13BUnaryFunctorIfffZZZNS0_21remainder_kernel_cudaERNS_18TensorIteratorBaseEENKUlvE0_clEvENKUlvE0_clEvEUlffE_EESt5arrayIPcLm2EEEEviT0_T1_:
	.zero		560


//--------------------- .nv.constant0._ZN2at6native18elementwise_kernelILi128ELi4EZNS0_15gpu_kernel_implINS0_13AUnaryFunctorIfffZZZNS0_21remainder_kernel_cudaERNS_18TensorIteratorBaseEENKUlvE0_clEvENKUlvE0_clEvEUlffE_EEEEvS5_RKT_EUliE_EEviT1_ --------------------------
	.section	.nv.constant0._ZN2at6native18elementwise_kernelILi128ELi4EZNS0_15gpu_kernel_implINS0_13AUnaryFunctorIfffZZZNS0_21remainder_kernel_cudaERNS_18TensorIteratorBaseEENKUlvE0_clEvENKUlvE0_clEvEUlffE_EEEEvS5_RKT_EUliE_EEviT1_,"a",@progbits
	.sectionflags	@""
	.align	4
.nv.constant0._ZN2at6native18elementwise_kernelILi128ELi4EZNS0_15gpu_kernel_implINS0_13AUnaryFunctorIfffZZZNS0_21remainder_kernel_cudaERNS_18TensorIteratorBaseEENKUlvE0_clEvENKUlvE0_clEvEUlffE_EEEEvS5_RKT_EUliE_EEviT1_:
	.zero		1080


//--------------------- .nv.constant0._ZN2at6native27unrolled_elementwise_kernelINS0_13AUnaryFunctorIfffZZZNS0_21remainder_kernel_cudaERNS_18TensorIteratorBaseEENKUlvE0_clEvENKUlvE0_clEvEUlffE_EESt5arrayIPcLm2EELi4E23TrivialOffsetCalculatorILi1EjESD_NS0_6memory12LoadWithCastILi1EEENSE_13StoreWithCastILi1EEEEEviT_T0_T2_T3_T4_T5_ --------------------------
	.section	.nv.constant0._ZN2at6native27unrolled_elementwise_kernelINS0_13AUnaryFunctorIfffZZZNS0_21remainder_kernel_cudaERNS_18TensorIteratorBaseEENKUlvE0_clEvENKUlvE0_clEvEUlffE_EESt5arrayIPcLm2EELi4E23TrivialOffsetCalculatorILi1EjESD_NS0_6memory12LoadWithCastILi1EEENSE_13StoreWithCastILi1EEEEEviT_T0_T2_T3_T4_T5_,"a",@progbits
	.sectionflags	@""
	.align	4
.nv.constant0._ZN2at6native27unrolled_elementwise_kernelINS0_13AUnaryFunctorIfffZZZNS0_21remainder_kernel_cudaERNS_18TensorIteratorBaseEENKUlvE0_clEvENKUlvE0_clEvEUlffE_EESt5arrayIPcLm2EELi4E23TrivialOffsetCalculatorILi1EjESD_NS0_6memory12LoadWithCastILi1EEENSE_13StoreWithCastILi1EEEEEviT_T0_T2_T3_T4_T5_:
	.zero		580


//--------------------- .nv.constant0._ZN2at6native18elementwise_kernelILi128ELi2EZNS0_22gpu_kernel_impl_nocastINS0_13AUnaryFunctorIfffZZZNS0_21remainder_kernel_cudaERNS_18TensorIteratorBaseEENKUlvE0_clEvENKUlvE0_clEvEUlffE_EEEEvS5_RKT_EUliE_EEviT1_ --------------------------
	.section	.nv.constant0._ZN2at6native18elementwise_kernelILi128ELi2EZNS0_22gpu_kernel_impl_nocastINS0_13AUnaryFunctorIfffZZZNS0_21remainder_kernel_cudaERNS_18TensorIteratorBaseEENKUlvE0_clEvENKUlvE0_clEvEUlffE_EEEEvS5_RKT_EUliE_EEviT1_,"a",@progbits
	.sectionflags	@""
	.align	4
.nv.constant0._ZN2at6native18elementwise_kernelILi128ELi2EZNS0_22gpu_kernel_impl_nocastINS0_13AUnaryFunctorIfffZZZNS0_21remainder_kernel_cudaERNS_18TensorIteratorBaseEENKUlvE0_clEvENKUlvE0_clEvEUlffE_EEEEvS5_RKT_EUliE_EEviT1_:
	.zero		1072


//--------------------- .nv.constant0._ZN2at6native27unrolled_elementwise_kernelINS0_13AUnaryFunctorIfffZZZNS0_21remainder_kernel_cudaERNS_18TensorIteratorBaseEENKUlvE0_clEvENKUlvE0_clEvEUlffE_EESt5arrayIPcLm2EELi4E23TrivialOffsetCalculatorILi1EjESD_NS0_6memory15LoadWithoutCastENSE_16StoreWithoutCastEEEviT_T0_T2_T3_T4_T5_ --------------------------
	.section	.nv.constant0._ZN2at6native27unrolled_elementwise_kernelINS0_13AUnaryFunctorIfffZZZNS0_21remainder_kernel_cudaERNS_18TensorIteratorBaseEENKUlvE0_clEvENKUlvE0_clEvEUlffE_EESt5arrayIPcLm2EELi4E23TrivialOffsetCalculatorILi1EjESD_NS0_6memory15LoadWithoutCastENSE_16StoreWithoutCastEEEviT_T0_T2_T3_T4_T5_,"a",@progbits
	.sectionflags	@""
	.align	4
.nv.constant0._ZN2at6native27unrolled_elementwise_kernelINS0_13AUnaryFunctorIfffZZZNS0_21remainder_kernel_cudaERNS_18TensorIteratorBaseEENKUlvE0_clEvENKUlvE0_clEvEUlffE_EESt5arrayIPcLm2EELi4E23TrivialOffsetCalculatorILi1EjESD_NS0_6memory15LoadWithoutCastENSE_16StoreWithoutCastEEEviT_T0_T2_T3_T4_T5_:
	.zero		564


//--------------------- .nv.constant0._ZN2at6native29vectorized_elementwise_kernelILi2ENS0_13AUnaryFunctorIfffZZZNS0_21remainder_kernel_cudaERNS_18TensorIteratorBaseEENKUlvE0_clEvENKUlvE0_clEvEUlffE_EESt5arrayIPcLm2EEEEviT0_T1_ --------------------------
	.section	.nv.constant0._ZN2at6native29vectorized_elementwise_kernelILi2ENS0_13AUnaryFunctorIfffZZZNS0_21remainder_kernel_cudaERNS_18TensorIteratorBaseEENKUlvE0_clEvENKUlvE0_clEvEUlffE_EESt5arrayIPcLm2EEEEviT0_T1_,"a",@progbits
	.sectionflags	@""
	.align	4
.nv.constant0._ZN2at6native29vectorized_elementwise_kernelILi2ENS0_13AUnaryFunctorIfffZZZNS0_21remainder_kernel_cudaERNS_18TensorIteratorBaseEENKUlvE0_clEvENKUlvE0_clEvEUlffE_EESt5arrayIPcLm2EEEEviT0_T1_:
	.zero		560


//--------------------- .nv.constant0._ZN2at6native29vectorized_elementwise_kernelILi4ENS0_13AUnaryFunctorIfffZZZNS0_21remainder_kernel_cudaERNS_18TensorIteratorBaseEENKUlvE0_clEvENKUlvE0_clEvEUlffE_EESt5arrayIPcLm2EEEEviT0_T1_ --------------------------
	.section	.nv.constant0._ZN2at6native29vectorized_elementwise_kernelILi4ENS0_13AUnaryFunctorIfffZZZNS0_21remainder_kernel_cudaERNS_18TensorIteratorBaseEENKUlvE0_clEvENKUlvE0_clEvEUlffE_EESt5arrayIPcLm2EEEEviT0_T1_,"a",@progbits
	.sectionflags	@""
	.align	4
.nv.constant0._ZN2at6native29vectorized_elementwise_kernelILi4ENS0_13AUnaryFunctorIfffZZZNS0_21remainder_kernel_cudaERNS_18TensorIteratorBaseEENKUlvE0_clEvENKUlvE0_clEvEUlffE_EESt5arrayIPcLm2EEEEviT0_T1_:
	.zero		560


//--------------------- .nv.constant0._ZN2at6native29vectorized_elementwise_kernelILi8ENS0_13AUnaryFunctorIfffZZZNS0_21remainder_kernel_cudaERNS_18TensorIteratorBaseEENKUlvE0_clEvENKUlvE0_clEvEUlffE_EESt5arrayIPcLm2EEEEviT0_T1_ --------------------------
	.section	.nv.constant0._ZN2at6native29vectorized_elementwise_kernelILi8ENS0_13AUnaryFunctorIfffZZZNS0_21remainder_kernel_cudaERNS_18TensorIteratorBaseEENKUlvE0_clEvENKUlvE0_clEvEUlffE_EESt5arrayIPcLm2EEEEviT0_T1_,"a",@progbits
	.sectionflags	@""
	.align	4
.nv.constant0._ZN2at6native29vectorized_elementwise_kernelILi8ENS0_13AUnaryFunctorIfffZZZNS0_21remainder_kernel_cudaERNS_18TensorIteratorBaseEENKUlvE0_clEvENKUlvE0_clEvEUlffE_EESt5arrayIPcLm2EEEEviT0_T1_:
	.zero		560


//--------------------- .nv.constant0._ZN2at6native18elementwise_kernelILi128ELi4EZNS0_15gpu_kernel_implINS0_13BinaryFunctorIdddZZZNS0_21remainder_kernel_cudaERNS_18TensorIteratorBaseEENKUlvE0_clEvENKUlvE_clEvEUlddE_EEEEvS5_RKT_EUliE_EEviT1_ --------------------------
	.section	.nv.constant0._ZN2at6native18elementwise_kernelILi128ELi4EZNS0_15gpu_kernel_implINS0_13BinaryFunctorIdddZZZNS0_21remainder_kernel_cudaERNS_18TensorIteratorBaseEENKUlvE0_clEvENKUlvE_clEvEUlddE_EEEEvS5_RKT_EUliE_EEviT1_,"a",@progbits
	.sectionflags	@""
	.align	4
.nv.constant0._ZN2at6native18elementwise_kernelILi128ELi4EZNS0_15gpu_kernel_implINS0_13BinaryFunctorIdddZZZNS0_21remainder_kernel_cudaERNS_18TensorIteratorBaseEENKUlvE0_clEvENKUlvE_clEvEUlddE_EEEEvS5_RKT_EUliE_EEviT1_:
	.zero		1184


//--------------------- .nv.constant0._ZN2at6native27unrolled_elementwise_kernelINS0_13BinaryFunctorIdddZZZNS0_21remainder_kernel_cudaERNS_18TensorIteratorBaseEENKUlvE0_clEvENKUlvE_clEvEUlddE_EESt5arrayIPcLm3EELi4E23TrivialOffsetCalculatorILi2EjESC_ILi1EjENS0_6memory12LoadWithCastILi2EEENSF_13StoreWithCastILi1EEEEEviT_T0_T2_T3_T4_T5_ --------------------------
	.section	.nv.constant0._ZN2at6native27unrolled_elementwise_kernelINS0_13BinaryFunctorIdddZZZNS0_21remainder_kernel_cudaERNS_18TensorIteratorBaseEENKUlvE0_clEvENKUlvE_clEvEUlddE_EESt5arrayIPcLm3EELi4E23TrivialOffsetCalculatorILi2EjESC_ILi1EjENS0_6memory12LoadWithCastILi2EEENSF_13StoreWithCastILi1EEEEEviT_T0_T2_T3_T4_T5_,"a",@progbits
	.sectionflags	@""
	.align	4
.nv.constant0._ZN2at6native27unrolled_elementwise_kernelINS0_13BinaryFunctorIdddZZZNS0_21remainder_kernel_cudaERNS_18TensorIteratorBaseEENKUlvE0_clEvENKUlvE_clEvEUlddE_EESt5arrayIPcLm3EELi4E23TrivialOffsetCalculatorILi2EjESC_ILi1EjENS0_6memory12LoadWithCastILi2EEENSF_13StoreWithCastILi1EEEEEviT_T0_T2_T3_T4_T5_:
	.zero		584


//--------------------- .nv.constant0._ZN2at6native18elementwise_kernelILi128ELi2EZNS0_22gpu_kernel_impl_nocastINS0_13BinaryFunctorIdddZZZNS0_21remainder_kernel_cudaERNS_18TensorIteratorBaseEENKUlvE0_clEvENKUlvE_clEvEUlddE_EEEEvS5_RKT_EUliE_EEviT1_ --------------------------
	.section	.nv.constant0._ZN2at6native18elementwise_kernelILi128ELi2EZNS0_22gpu_kernel_impl_nocastINS0_13BinaryFunctorIdddZZZNS0_21remainder_kernel_cudaERNS_18TensorIteratorBaseEENKUlvE0_clEvENKUlvE_clEvEUlddE_EEEEvS5_RKT_EUliE_EEviT1_,"a",@progbits
	.sectionflags	@""
	.align	4
.nv.constant0._ZN2at6native18elementwise_kernelILi128ELi2EZNS0_22gpu_kernel_impl_nocastINS0_13BinaryFunctorIdddZZZNS0_21remainder_kernel_cudaERNS_18TensorIteratorBaseEENKUlvE0_clEvENKUlvE_clEvEUlddE_EEEEvS5_RKT_EUliE_EEviT1_:
	.zero		1184


//--------------------- .nv.constant0._ZN2at6native27unrolled_elementwise_kernelINS0_13BinaryFunctorIdddZZZNS0_21remainder_kernel_cudaERNS_18TensorIteratorBaseEENKUlvE0_clEvENKUlvE_clEvEUlddE_EESt5arrayIPcLm3EELi4E23TrivialOffsetCalculatorILi2EjESC_ILi1EjENS0_6memory15LoadWithoutCastENSF_16StoreWithoutCastEEEviT_T0_T2_T3_T4_T5_ --------------------------
	.section	.nv.constant0._ZN2at6native27unrolled_elementwise_kernelINS0_13BinaryFunctorIdddZZZNS0_21remainder_kernel_cudaERNS_18TensorIteratorBaseEENKUlvE0_clEvENKUlvE_clEvEUlddE_EESt5arrayIPcLm3EELi4E23TrivialOffsetCalculatorILi2EjESC_ILi1EjENS0_6memory15LoadWithoutCastENSF_16StoreWithoutCastEEEviT_T0_T2_T3_T4_T5_,"a",@progbits
	.sectionflags	@""
	.align	4
.nv.constant0._ZN2at6native27unrolled_elementwise_kernelINS0_13BinaryFunctorIdddZZZNS0_21remainder_kernel_cudaERNS_18TensorIteratorBaseEENKUlvE0_clEvENKUlvE_clEvEUlddE_EESt5arrayIPcLm3EELi4E23TrivialOffsetCalculatorILi2EjESC_ILi1EjENS0_6memory15LoadWithoutCastENSF_16StoreWithoutCastEEEviT_T0_T2_T3_T4_T5_:
	.zero		564


//--------------------- .nv.constant0._ZN2at6native29vectorized_elementwise_kernelILi2ENS0_13BinaryFunctorIdddZZZNS0_21remainder_kernel_cudaERNS_18TensorIteratorBaseEENKUlvE0_clEvENKUlvE_clEvEUlddE_EESt5arrayIPcLm3EEEEviT0_T1_ --------------------------
	.section	.nv.constant0._ZN2at6native29vectorized_elementwise_kernelILi2ENS0_13BinaryFunctorIdddZZZNS0_21remainder_kernel_cudaERNS_18TensorIteratorBaseEENKUlvE0_clEvENKUlvE_clEvEUlddE_EESt5arrayIPcLm3EEEEviT0_T1_,"a",@progbits
	.sectionflags	@""
	.align	4
.nv.constant0._ZN2at6native29vectorized_elementwise_kernelILi2ENS0_13BinaryFunctorIdddZZZNS0_21remainder_kernel_cudaERNS_18TensorIteratorBaseEENKUlvE0_clEvENKUlvE_clEvEUlddE_EESt5arrayIPcLm3EEEEviT0_T1_:
	.zero		560


//--------------------- .nv.constant0._ZN2at6native29vectorized_elementwise_kernelILi4ENS0_13BinaryFunctorIdddZZZNS0_21remainder_kernel_cudaERNS_18TensorIteratorBaseEENKUlvE0_clEvENKUlvE_clEvEUlddE_EESt5arrayIPcLm3EEEEviT0_T1_ --------------------------
	.section	.nv.constant0._ZN2at6native29vectorized_elementwise_kernelILi4ENS0_13BinaryFunctorIdddZZZNS0_21remainder_kernel_cudaERNS_18TensorIteratorBaseEENKUlvE0_clEvENKUlvE_clEvEUlddE_EESt5arrayIPcLm3EEEEviT0_T1_,"a",@progbits
	.sectionflags	@""
	.align	4
.nv.constant0._ZN2at6native29vectorized_elementwise_kernelILi4ENS0_13BinaryFunctorIdddZZZNS0_21remainder_kernel_cudaERNS_18TensorIteratorBaseEENKUlvE0_clEvENKUlvE_clEvEUlddE_EESt5arrayIPcLm3EEEEviT0_T1_:
	.zero		560


//--------------------- .nv.constant0._ZN2at6native29vectorized_elementwise_kernelILi8ENS0_13BinaryFunctorIdddZZZNS0_21remainder_kernel_cudaERNS_18TensorIteratorBaseEENKUlvE0_clEvENKUlvE_clEvEUlddE_EESt5arrayIPcLm3EEEEviT0_T1_ --------------------------
	.section	.nv.constant0._ZN2at6native29vectorized_elementwise_kernelILi8ENS0_13BinaryFunctorIdddZZZNS0_21remainder_kernel_cudaERNS_18TensorIteratorBaseEENKUlvE0_clEvENKUlvE_clEvEUlddE_EESt5arrayIPcLm3EEEEviT0_T1_,"a",@progbits
	.sectionflags	@""
	.align	4
.nv.constant0._ZN2at6native29vectorized_elementwise_kernelILi8ENS0_13BinaryFunctorIdddZZZNS0_21remainder_kernel_cudaERNS_18TensorIteratorBaseEENKUlvE0_clEvENKUlvE_clEvEUlddE_EESt5arrayIPcLm3EEEEviT0_T1_:
	.zero		560


//--------------------- .nv.constant0._ZN2at6native18elementwise_kernelILi128ELi4EZNS0_15gpu_kernel_implINS0_13BUnaryFunctorIdddZZZNS0_21remainder_kernel_cudaERNS_18TensorIteratorBaseEENKUlvE0_clEvENKUlvE_clEvEUlddE_EEEEvS5_RKT_EUliE_EEviT1_ --------------------------
	.section	.nv.constant0._ZN2at6native18elementwise_kernelILi128ELi4EZNS0_15gpu_kernel_implINS0_13BUnaryFunctorIdddZZZNS0_21remainder_kernel_cudaERNS_18TensorIteratorBaseEENKUlvE0_clEvENKUlvE_clEvEUlddE_EEEEvS5_RKT_EUliE_EEviT1_,"a",@progbits
	.sectionflags	@""
	.align	4
.nv.constant0._ZN2at6native18elementwise_kernelILi128ELi4EZNS0_15gpu_kernel_implINS0_13BUnaryFunctorIdddZZZNS0_21remainder_kernel_cudaERNS_18TensorIteratorBaseEENKUlvE0_clEvENKUlvE_clEvEUlddE_EEEEvS5_RKT_EUliE_EEviT1_:
	.zero		1088


//--------------------- .nv.constant0._ZN2at6native27unrolled_elementwise_kernelINS0_13BUnaryFunctorIdddZZZNS0_21remainder_kernel_cudaERNS_18TensorIteratorBaseEENKUlvE0_clEvENKUlvE_clEvEUlddE_EESt5arrayIPcLm2EELi4E23TrivialOffsetCalculatorILi1EjESD_NS0_6memory12LoadWithCastILi1EEENSE_13StoreWithCastILi1EEEEEviT_T0_T2_T3_T4_T5_ --------------------------
	.section	.nv.constant0._ZN2at6native27unrolled_elementwise_kernelINS0_13BUnaryFunctorIdddZZZNS0_21remainder_kernel_cudaERNS_18TensorIteratorBaseEENKUlvE0_clEvENKUlvE_clEvEUlddE_EESt5arrayIPcLm2EELi4E23TrivialOffsetCalculatorILi1EjESD_NS0_6memory12LoadWithCastILi1EEENSE_13StoreWithCastILi1EEEEEviT_T0_T2_T3_T4_T5_,"a",@progbits
	.sectionflags	@""
	.align	4
.nv.constant0._ZN2at6native27unrolled_elementwise_kernelINS0_13BUnaryFunctorIdddZZZNS0_21remainder_kernel_cudaERNS_18TensorIteratorBaseEENKUlvE0_clEvENKUlvE_clEvEUlddE_EESt5arrayIPcLm2EELi4E23TrivialOffsetCalculatorILi1EjESD_NS0_6memory12LoadWithCastILi1EEENSE_13StoreWithCastILi1EEEEEviT_T0_T2_T3_T4_T5_:
	.zero		588


//--------------------- .nv.constant0._ZN2at6native18elementwise_kernelILi128ELi2EZNS0_22gpu_kernel_impl_nocastINS0_13BUnaryFunctorIdddZZZNS0_21remainder_kernel_cudaERNS_18TensorIteratorBaseEENKUlvE0_clEvENKUlvE_clEvEUlddE_EEEEvS5_RKT_EUliE_EEviT1_ --------------------------
	.section	.nv.constant0._ZN2at6native18elementwise_kernelILi128ELi2EZNS0_22gpu_kernel_impl_nocastINS0_13BUnaryFunctorIdddZZZNS0_21remainder_kernel_cudaERNS_18TensorIteratorBaseEENKUlvE0_clEvENKUlvE_clEvEUlddE_EEEEvS5_RKT_EUliE_EEviT1_,"a",@progbits
	.sectionflags	@""
	.align	4
.nv.constant0._ZN2at6native18elementwise_kernelILi128ELi2EZNS0_22gpu_kernel_impl_nocastINS0_13BUnaryFunctorIdddZZZNS0_21remainder_kernel_cudaERNS_18TensorIteratorBaseEENKUlvE0_clEvENKUlvE_clEvEUlddE_EEEEvS5_RKT_EUliE_EEviT1_:
	.zero		1080


//--------------------- .nv.constant0._ZN2at6native27unrolled_elementwise_kernelINS0_13BUnaryFunctorIdddZZZNS0_21remainder_kernel_cudaERNS_18TensorIteratorBaseEENKUlvE0_clEvENKUlvE_clEvEUlddE_EESt5arrayIPcLm2EELi4E23TrivialOffsetCalculatorILi1EjESD_NS0_6memory15LoadWithoutCastENSE_16StoreWithoutCastEEEviT_T0_T2_T3_T4_T5_ --------------------------
	.section	.nv.constant0._ZN2at6native27unrolled_elementwise_kernelINS0_13BUnaryFunctorIdddZZZNS0_21remainder_kernel_cudaERNS_18TensorIteratorBaseEENKUlvE0_clEvENKUlvE_clEvEUlddE_EESt5arrayIPcLm2EELi4E23TrivialOffsetCalculatorILi1EjESD_NS0_6memory15LoadWithoutCastENSE_16StoreWithoutCastEEEviT_T0_T2_T3_T4_T5_,"a",@progbits
	.sectionflags	@""
	.align	4
.nv.constant0._ZN2at6native27unrolled_elementwise_kernelINS0_13BUnaryFunctorIdddZZZNS0_21remainder_kernel_cudaERNS_18TensorIteratorBaseEENKUlvE0_clEvENKUlvE_clEvEUlddE_EESt5arrayIPcLm2EELi4E23TrivialOffsetCalculatorILi1EjESD_NS0_6memory15LoadWithoutCastENSE_16StoreWithoutCastEEEviT_T0_T2_T3_T4_T5_:
	.zero		572


//--------------------- .nv.constant0._ZN2at6native29vectorized_elementwise_kernelILi2ENS0_13BUnaryFunctorIdddZZZNS0_21remainder_kernel_cudaERNS_18TensorIteratorBaseEENKUlvE0_clEvENKUlvE_clEvEUlddE_EESt5arrayIPcLm2EEEEviT0_T1_ --------------------------
	.section	.nv.constant0._ZN2at6native29vectorized_elementwise_kernelILi2ENS0_13BUnaryFunctorIdddZZZNS0_21remainder_kernel_cudaERNS_18TensorIteratorBaseEENKUlvE0_clEvENKUlvE_clEvEUlddE_EESt5arrayIPcLm2EEEEviT0_T1_,"a",@progbits
	.sectionflags	@""
	.align	4
.nv.constant0._ZN2at6native29vectorized_elementwise_kernelILi2ENS0_13BUnaryFunctorIdddZZZNS0_21remainder_kernel_cudaERNS_18TensorIteratorBaseEENKUlvE0_clEvENKUlvE_clEvEUlddE_EESt5arrayIPcLm2EEEEviT0_T1_:
	.zero		568


//--------------------- .nv.constant0._ZN2at6native29vectorized_elementwise_kernelILi4ENS0_13BUnaryFunctorIdddZZZNS0_21remainder_kernel_cudaERNS_18TensorIteratorBaseEENKUlvE0_clEvENKUlvE_clEvEUlddE_EESt5arrayIPcLm2EEEEviT0_T1_ --------------------------
	.section	.nv.constant0._ZN2at6native29vectorized_elementwise_kernelILi4ENS0_13BUnaryFunctorIdddZZZNS0_21remainder_kernel_cudaERNS_18TensorIteratorBaseEENKUlvE0_clEvENKUlvE_clEvEUlddE_EESt5arrayIPcLm2EEEEviT0_T1_,"a",@progbits
	.sectionflags	@""
	.align	4
.nv.constant0._ZN2at6native29vectorized_elementwise_kernelILi4ENS0_13BUnaryFunctorIdddZZZNS0_21remainder_kernel_cudaERNS_18TensorIteratorBaseEENKUlvE0_clEvENKUlvE_clEvEUlddE_EESt5arrayIPcLm2EEEEviT0_T1_:
	.zero		568


//--------------------- .nv.constant0._ZN2at6native29vectorized_elementwise_kernelILi8ENS0_13BUnaryFunctorIdddZZZNS0_21remainder_kernel_cudaERNS_18TensorIteratorBaseEENKUlvE0_clEvENKUlvE_clEvEUlddE_EESt5arrayIPcLm2EEEEviT0_T1_ --------------------------
	.section	.nv.constant0._ZN2at6native29vectorized_elementwise_kernelILi8ENS0_13BUnaryFunctorIdddZZZNS0_21remainder_kernel_cudaERNS_18TensorIteratorBaseEENKUlvE0_clEvENKUlvE_clEvEUlddE_EESt5arrayIPcLm2EEEEviT0_T1_,"a",@progbits
	.sectionflags	@""
	.align	4
.nv.constant0._ZN2at6native29vectorized_elementwise_kernelILi8ENS0_13BUnaryFunctorIdddZZZNS0_21remainder_kernel_cudaERNS_18TensorIteratorBaseEENKUlvE0_clEvENKUlvE_clEvEUlddE_EESt5arrayIPcLm2EEEEviT0_T1_:
	.zero		568


//--------------------- .nv.constant0._ZN2at6native18elementwise_kernelILi128ELi4EZNS0_15gpu_kernel_implINS0_13AUnaryFunctorIdddZZZNS0_21remainder_kernel_cudaERNS_18TensorIteratorBaseEENKUlvE0_clEvENKUlvE_clEvEUlddE_EEEEvS5_RKT_EUliE_EEviT1_ --------------------------
	.section	.nv.constant0._ZN2at6native18elementwise_kernelILi128ELi4EZNS0_15gpu_kernel_implINS0_13AUnaryFunctorIdddZZZNS0_21remainder_kernel_cudaERNS_18TensorIteratorBaseEENKUlvE0_clEvENKUlvE_clEvEUlddE_EEEEvS5_RKT_EUliE_EEviT1_,"a",@progbits
	.sectionflags	@""
	.align	4
.nv.constant0._ZN2at6native18elementwise_kernelILi128ELi4EZNS0_15gpu_kernel_implINS0_13AUnaryFunctorIdddZZZNS0_21remainder_kernel_cudaERNS_18TensorIteratorBaseEENKUlvE0_clEvENKUlvE_clEvEUlddE_EEEEvS5_RKT_EUliE_EEviT1_:
	.zero		1088


//--------------------- .nv.constant0._ZN2at6native27unrolled_elementwise_kernelINS0_13AUnaryFunctorIdddZZZNS0_21remainder_kernel_cudaERNS_18TensorIteratorBaseEENKUlvE0_clEvENKUlvE_clEvEUlddE_EESt5arrayIPcLm2EELi4E23TrivialOffsetCalculatorILi1EjESD_NS0_6memory12LoadWithCastILi1EEENSE_13StoreWithCastILi1EEEEEviT_T0_T2_T3_T4_T5_ --------------------------
	.section	.nv.constant0._ZN2at6native27unrolled_elementwise_kernelINS0_13AUnaryFunctorIdddZZZNS0_21remainder_kernel_cudaERNS_18TensorIteratorBaseEENKUlvE0_clEvENKUlvE_clEvEUlddE_EESt5arrayIPcLm2EELi4E23TrivialOffsetCalculatorILi1EjESD_NS0_6memory12LoadWithCastILi1EEENSE_13StoreWithCastILi1EEEEEviT_T0_T2_T3_T4_T5_,"a",@progbits
	.sectionflags	@""
	.align	4
.nv.constant0._ZN2at6native27unrolled_elementwise_kernelINS0_13AUnaryFunctorIdddZZZNS0_21remainder_kernel_cudaERNS_18TensorIteratorBaseEENKUlvE0_clEvENKUlvE_clEvEUlddE_EESt5arrayIPcLm2EELi4E23TrivialOffsetCalculatorILi1EjESD_NS0_6memory12LoadWithCastILi1EEENSE_13StoreWithCastILi1EEEEEviT_T0_T2_T3_T4_T5_:
	.zero		588


//--------------------- .nv.constant0._ZN2at6native18elementwise_kernelILi128ELi2EZNS0_22gpu_kernel_impl_nocastINS0_13AUnaryFunctorIdddZZZNS0_21remainder_kernel_cudaERNS_18TensorIteratorBaseEENKUlvE0_clEvENKUlvE_clEvEUlddE_EEEEvS5_RKT_EUliE_EEviT1_ --------------------------
	.section	.nv.constant0._ZN2at6native18elementwise_kernelILi128ELi2EZNS0_22gpu_kernel_impl_nocastINS0_13AUnaryFunctorIdddZZZNS0_21remainder_kernel_cudaERNS_18TensorIteratorBaseEENKUlvE0_clEvENKUlvE_clEvEUlddE_EEEEvS5_RKT_EUliE_EEviT1_,"a",@progbits
	.sectionflags	@""
	.align	4
.nv.constant0._ZN2at6native18elementwise_kernelILi128ELi2EZNS0_22gpu_kernel_impl_nocastINS0_13AUnaryFunctorIdddZZZNS0_21remainder_kernel_cudaERNS_18TensorIteratorBaseEENKUlvE0_clEvENKUlvE_clEvEUlddE_EEEEvS5_RKT_EUliE_EEviT1_:
	.zero		1080


//--------------------- .nv.constant0._ZN2at6native27unrolled_elementwise_kernelINS0_13AUnaryFunctorIdddZZZNS0_21remainder_kernel_cudaERNS_18TensorIteratorBaseEENKUlvE0_clEvENKUlvE_clEvEUlddE_EESt5arrayIPcLm2EELi4E23TrivialOffsetCalculatorILi1EjESD_NS0_6memory15LoadWithoutCastENSE_16StoreWithoutCastEEEviT_T0_T2_T3_T4_T5_ --------------------------
	.section	.nv.constant0._ZN2at6native27unrolled_elementwise_kernelINS0_13AUnaryFunctorIdddZZZNS0_21remainder_kernel_cudaERNS_18TensorIteratorBaseEENKUlvE0_clEvENKUlvE_clEvEUlddE_EESt5arrayIPcLm2EELi4E23TrivialOffsetCalculatorILi1EjESD_NS0_6memory15LoadWithoutCastENSE_16StoreWithoutCastEEEviT_T0_T2_T3_T4_T5_,"a",@progbits
	.sectionflags	@""
	.align	4
.nv.constant0._ZN2at6native27unrolled_elementwise_kernelINS0_13AUnaryFunctorIdddZZZNS0_21remainder_kernel_cudaERNS_18TensorIteratorBaseEENKUlvE0_clEvENKUlvE_clEvEUlddE_EESt5arrayIPcLm2EELi4E23TrivialOffsetCalculatorILi1EjESD_NS0_6memory15LoadWithoutCastENSE_16StoreWithoutCastEEEviT_T0_T2_T3_T4_T5_:
	.zero		572


//--------------------- .nv.constant0._ZN2at6native29vectorized_elementwise_kernelILi2ENS0_13AUnaryFunctorIdddZZZNS0_21remainder_kernel_cudaERNS_18TensorIteratorBaseEENKUlvE0_clEvENKUlvE_clEvEUlddE_EESt5arrayIPcLm2EEEEviT0_T1_ --------------------------
	.section	.nv.constant0._ZN2at6native29vectorized_elementwise_kernelILi2ENS0_13AUnaryFunctorIdddZZZNS0_21remainder_kernel_cudaERNS_18TensorIteratorBaseEENKUlvE0_clEvENKUlvE_clEvEUlddE_EESt5arrayIPcLm2EEEEviT0_T1_,"a",@progbits
	.sectionflags	@""
	.align	4
.nv.constant0._ZN2at6native29vectorized_elementwise_kernelILi2ENS0_13AUnaryFunctorIdddZZZNS0_21remainder_kernel_cudaERNS_18TensorIteratorBaseEENKUlvE0_clEvENKUlvE_clEvEUlddE_EESt5arrayIPcLm2EEEEviT0_T1_:
	.zero		568


//--------------------- .nv.constant0._ZN2at6native29vectorized_elementwise_kernelILi4ENS0_13AUnaryFunctorIdddZZZNS0_21remainder_kernel_cudaERNS_18TensorIteratorBaseEENKUlvE0_clEvENKUlvE_clEvEUlddE_EESt5arrayIPcLm2EEEEviT0_T1_ --------------------------
	.section	.nv.constant0._ZN2at6native29vectorized_elementwise_kernelILi4ENS0_13AUnaryFunctorIdddZZZNS0_21remainder_kernel_cudaERNS_18TensorIteratorBaseEENKUlvE0_clEvENKUlvE_clEvEUlddE_EESt5arrayIPcLm2EEEEviT0_T1_,"a",@progbits
	.sectionflags	@""
	.align	4
.nv.constant0._ZN2at6native29vectorized_elementwise_kernelILi4ENS0_13AUnaryFunctorIdddZZZNS0_21remainder_kernel_cudaERNS_18TensorIteratorBaseEENKUlvE0_clEvENKUlvE_clEvEUlddE_EESt5arrayIPcLm2EEEEviT0_T1_:
	.zero		568


//--------------------- .nv.constant0._ZN2at6native29vectorized_elementwise_kernelILi8ENS0_13AUnaryFunctorIdddZZZNS0_21remainder_kernel_cudaERNS_18TensorIteratorBaseEENKUlvE0_clEvENKUlvE_clEvEUlddE_EESt5arrayIPcLm2EEEEviT0_T1_ --------------------------
	.section	.nv.constant0._ZN2at6native29vectorized_elementwise_kernelILi8ENS0_13AUnaryFunctorIdddZZZNS0_21remainder_kernel_cudaERNS_18TensorIteratorBaseEENKUlvE0_clEvENKUlvE_clEvEUlddE_EESt5arrayIPcLm2EEEEviT0_T1_,"a",@progbits
	.sectionflags	@""
	.align	4
.nv.constant0._ZN2at6native29vectorized_elementwise_kernelILi8ENS0_13AUnaryFunctorIdddZZZNS0_21remainder_kernel_cudaERNS_18TensorIteratorBaseEENKUlvE0_clEvENKUlvE_clEvEUlddE_EESt5arrayIPcLm2EEEEviT0_T1_:
	.zero		568


//--------------------- .nv.constant0._ZN2at6native18elementwise_kernelILi128ELi4EZNS0_15gpu_kernel_implINS0_13BinaryFunctorIsssZZZNS0_21remainder_kernel_cudaERNS_18TensorIteratorBaseEENKUlvE_clEvENKUlvE3_clEvEUlssE_EEEEvS5_RKT_EUliE_EEviT1_ --------------------------
	.section	.nv.constant0._ZN2at6native18elementwise_kernelILi128ELi4EZNS0_15gpu_kernel_implINS0_13BinaryFunctorIsssZZZNS0_21remainder_kernel_cudaERNS_18TensorIteratorBaseEENKUlvE_clEvENKUlvE3_clEvEUlssE_EEEEvS5_RKT_EUliE_EEviT1_,"a",@progbits
	.sectionflags	@""
	.align	4
.nv.constant0._ZN2at6native18elementwise_kernelILi128ELi4EZNS0_15gpu_kernel_implINS0_13BinaryFunctorIsssZZZNS0_21remainder_kernel_cudaERNS_18TensorIteratorBaseEENKUlvE_clEvENKUlvE3_clEvEUlssE_EEEEvS5_RKT_EUliE_EEviT1_:
	.zero		1184


//--------------------- .nv.constant0._ZN2at6native27unrolled_elementwise_kernelINS0_13BinaryFunctorIsssZZZNS0_21remainder_kernel_cudaERNS_18TensorIteratorBaseEENKUlvE_clEvENKUlvE3_clEvEUlssE_EESt5arrayIPcLm3EELi4E23TrivialOffsetCalculatorILi2EjESC_ILi1EjENS0_6memory12LoadWithCastILi2EEENSF_13StoreWithCastILi1EEEEEviT_T0_T2_T3_T4_T5_ --------------------------
	.section	.nv.constant0._ZN2at6native27unrolled_elementwise_kernelINS0_13BinaryFunctorIsssZZZNS0_21remainder_kernel_cudaERNS_18TensorIteratorBaseEENKUlvE_clEvENKUlvE3_clEvEUlssE_EESt5arrayIPcLm3EELi4E23TrivialOffsetCalculatorILi2EjESC_ILi1EjENS0_6memory12LoadWithCastILi2EEENSF_13StoreWithCastILi1EEEEEviT_T0_T2_T3_T4_T5_,"a",@progbits
	.sectionflags	@""
	.align	4
.nv.constant0._ZN2at6native27unrolled_elementwise_kernelINS0_13BinaryFunctorIsssZZZNS0_21remainder_kernel_cudaERNS_18TensorIteratorBaseEENKUlvE_clEvENKUlvE3_clEvEUlssE_EESt5arrayIPcLm3EELi4E23TrivialOffsetCalculatorILi2EjESC_ILi1EjENS0_6memory12LoadWithCastILi2EEENSF_13StoreWithCastILi1EEEEEviT_T0_T2_T3_T4_T5_:
	.zero		584


//--------------------- .nv.constant0._ZN2at6native18elementwise_kernelILi128ELi4EZNS0_22gpu_kernel_impl_nocastINS0_13BinaryFunctorIsssZZZNS0_21remainder_kernel_cudaERNS_18TensorIteratorBaseEENKUlvE_clEvENKUlvE3_clEvEUlssE_EEEEvS5_RKT_EUliE_EEviT1_ --------------------------
	.section	.nv.constant0._ZN2at6native18elementwise_kernelILi128ELi4EZNS0_22gpu_kernel_impl_nocastINS0_13BinaryFunctorIsssZZZNS0_21remainder_kernel_cudaERNS_18TensorIteratorBaseEENKUlvE_clEvENKUlvE3_clEvEUlssE_EEEEvS5_RKT_EUliE_EEviT1_,"a",@progbits
	.sectionflags	@""
	.align	4
.nv.constant0._ZN2at6native18elementwise_kernelILi128ELi4EZNS0_22gpu_kernel_impl_nocastINS0_13BinaryFunctorIsssZZZNS0_21remainder_kernel_cudaERNS_18TensorIteratorBaseEENKUlvE_clEvENKUlvE3_clEvEUlssE_EEEEvS5_RKT_EUliE_EEviT1_:
	.zero		1184


//--------------------- .nv.constant0._ZN2at6native27unrolled_elementwise_kernelINS0_13BinaryFunctorIsssZZZNS0_21remainder_kernel_cudaERNS_18TensorIteratorBaseEENKUlvE_clEvENKUlvE3_clEvEUlssE_EESt5arrayIPcLm3EELi4E23TrivialOffsetCalculatorILi2EjESC_ILi1EjENS0_6memory15LoadWithoutCastENSF_16StoreWithoutCastEEEviT_T0_T2_T3_T4_T5_ --------------------------
	.section	.nv.constant0._ZN2at6native27unrolled_elementwise_kernelINS0_13BinaryFunctorIsssZZZNS0_21remainder_kernel_cudaERNS_18TensorIteratorBaseEENKUlvE_clEvENKUlvE3_clEvEUlssE_EESt5arrayIPcLm3EELi4E23TrivialOffsetCalculatorILi2EjESC_ILi1EjENS0_6memory15LoadWithoutCastENSF_16StoreWithoutCastEEEviT_T0_T2_T3_T4_T5_,"a",@progbits
	.sectionflags	@""
	.align	4
.nv.constant0._ZN2at6native27unrolled_elementwise_kernelINS0_13BinaryFunctorIsssZZZNS0_21remainder_kernel_cudaERNS_18TensorIteratorBaseEENKUlvE_clEvENKUlvE3_clEvEUlssE_EESt5arrayIPcLm3EELi4E23TrivialOffsetCalculatorILi2EjESC_ILi1EjENS0_6memory15LoadWithoutCastENSF_16StoreWithoutCastEEEviT_T0_T2_T3_T4_T5_:
	.zero		564


//--------------------- .nv.constant0._ZN2at6native29vectorized_elementwise_kernelILi2ENS0_13BinaryFunctorIsssZZZNS0_21remainder_kernel_cudaERNS_18TensorIteratorBaseEENKUlvE_clEvENKUlvE3_clEvEUlssE_EESt5arrayIPcLm3EEEEviT0_T1_ --------------------------
	.section	.nv.constant0._ZN2at6native29vectorized_elementwise_kernelILi2ENS0_13BinaryFunctorIsssZZZNS0_21remainder_kernel_cudaERNS_18TensorIteratorBaseEENKUlvE_clEvENKUlvE3_clEvEUlssE_EESt5arrayIPcLm3EEEEviT0_T1_,"a",@progbits
	.sectionflags	@""
	.align	4
.nv.constant0._ZN2at6native29vectorized_elementwise_kernelILi2ENS0_13BinaryFunctorIsssZZZNS0_21remainder_kernel_cudaERNS_18TensorIteratorBaseEENKUlvE_clEvENKUlvE3_clEvEUlssE_EESt5arrayIPcLm3EEEEviT0_T1_:
	.zero		560


//--------------------- .nv.constant0._ZN2at6native29vectorized_elementwise_kernelILi4ENS0_13BinaryFunctorIsssZZZNS0_21remainder_kernel_cudaERNS_18TensorIteratorBaseEENKUlvE_clEvENKUlvE3_clEvEUlssE_EESt5arrayIPcLm3EEEEviT0_T1_ --------------------------
	.section	.nv.constant0._ZN2at6native29vectorized_elementwise_kernelILi4ENS0_13BinaryFunctorIsssZZZNS0_21remainder_kernel_cudaERNS_18TensorIteratorBaseEENKUlvE_clEvENKUlvE3_clEvEUlssE_EESt5arrayIPcLm3EEEEviT0_T1_,"a",@progbits
	.sectionflags	@""
	.align	4
.nv.constant0._ZN2at6native29vectorized_elementwise_kernelILi4ENS0_13BinaryFunctorIsssZZZNS0_21remainder_kernel_cudaERNS_18TensorIteratorBaseEENKUlvE_clEvENKUlvE3_clEvEUlssE_EESt5arrayIPcLm3EEEEviT0_T1_:
	.zero		560


//--------------------- .nv.constant0._ZN2at6native29vectorized_elementwise_kernelILi8ENS0_13BinaryFunctorIsssZZZNS0_21remainder_kernel_cudaERNS_18TensorIteratorBaseEENKUlvE_clEvENKUlvE3_clEvEUlssE_EESt5arrayIPcLm3EEEEviT0_T1_ --------------------------
	.section	.nv.constant0._ZN2at6native29vectorized_elementwise_kernelILi8ENS0_13BinaryFunctorIsssZZZNS0_21remainder_kernel_cudaERNS_18TensorIteratorBaseEENKUlvE_clEvENKUlvE3_clEvEUlssE_EESt5arrayIPcLm3EEEEviT0_T1_,"a",@progbits
	.sectionflags	@""
	.align	4
.nv.constant0._ZN2at6native29vectorized_elementwise_kernelILi8ENS0_13BinaryFunctorIsssZZZNS0_21remainder_kernel_cudaERNS_18TensorIteratorBaseEENKUlvE_clEvENKUlvE3_clEvEUlssE_EESt5arrayIPcLm3EEEEviT0_T1_:
	.zero		560


//--------------------- .nv.constant0._ZN2at6native18elementwise_kernelILi128ELi4EZNS0_15gpu_kernel_implINS0_13BUnaryFunctorIsssZZZNS0_21remainder_kernel_cudaERNS_18TensorIteratorBaseEENKUlvE_clEvENKUlvE3_clEvEUlssE_EEEEvS5_RKT_EUliE_EEviT1_ --------------------------
	.section	.nv.constant0._ZN2at6native18elementwise_kernelILi128ELi4EZNS0_15gpu_kernel_implINS0_13BUnaryFunctorIsssZZZNS0_21remainder_kernel_cudaERNS_18TensorIteratorBaseEENKUlvE_clEvENKUlvE3_clEvEUlssE_EEEEvS5_RKT_EUliE_EEviT1_,"a",@progbits
	.sectionflags	@""
	.align	4
.nv.constant0._ZN2at6native18elementwise_kernelILi128ELi4EZNS0_15gpu_kernel_implINS0_13BUnaryFunctorIsssZZZNS0_21remainder_kernel_cudaERNS_18TensorIteratorBaseEENKUlvE_clEvENKUlvE3_clEvEUlssE_EEEEvS5_RKT_EUliE_EEviT1_:
	.zero		1072


//--------------------- .nv.constant0._ZN2at6native27unrolled_elementwise_kernelINS0_13BUnaryFunctorIsssZZZNS0_21remainder_kernel_cudaERNS_18TensorIteratorBaseEENKUlvE_clEvENKUlvE3_clEvEUlssE_EESt5arrayIPcLm2EELi4E23TrivialOffsetCalculatorILi1EjESD_NS0_6memory12LoadWithCastILi1EEENSE_13StoreWithCastILi1EEEEEviT_T0_T2_T3_T4_T5_ --------------------------
	.section	.nv.constant0._ZN2at6native27unrolled_elementwise_kernelINS0_13BUnaryFunctorIsssZZZNS0_21remainder_kernel_cudaERNS_18TensorIteratorBaseEENKUlvE_clEvENKUlvE3_clEvEUlssE_EESt5arrayIPcLm2EELi4E23TrivialOffsetCalculatorILi1EjESD_NS0_6memory12LoadWithCastILi1EEENSE_13StoreWithCastILi1EEEEEviT_T0_T2_T3_T4_T5_,"a",@progbits
	.sectionflags	@""
	.align	4
.nv.constant0._ZN2at6native27unrolled_elementwise_kernelINS0_13BUnaryFunctorIsssZZZNS0_21remainder_kernel_cudaERNS_18TensorIteratorBaseEENKUlvE_clEvENKUlvE3_clEvEUlssE_EESt5arrayIPcLm2EELi4E23TrivialOffsetCalculatorILi1EjESD_NS0_6memory12LoadWithCastILi1EEENSE_13StoreWithCastILi1EEEEEviT_T0_T2_T3_T4_T5_:
	.zero		572


//--------------------- .nv.constant0._ZN2at6native18elementwise_kernelILi128ELi4EZNS0_22gpu_kernel_impl_nocastINS0_13BUnaryFunctorIsssZZZNS0_21remainder_kernel_cudaERNS_18TensorIteratorBaseEENKUlvE_clEvENKUlvE3_clEvEUlssE_EEEEvS5_RKT_EUliE_EEviT1_ --------------------------
	.section	.nv.constant0._ZN2at6native18elementwise_kernelILi128ELi4EZNS0_22gpu_kernel_impl_nocastINS0_13BUnaryFunctorIsssZZZNS0_21remainder_kernel_cudaERNS_18TensorIteratorBaseEENKUlvE_clEvENKUlvE3_clEvEUlssE_EEEEvS5_RKT_EUliE_EEviT1_,"a",@progbits
	.sectionflags	@""
	.align	4
.nv.constant0._ZN2at6native18elementwise_kernelILi128ELi4EZNS0_22gpu_kernel_impl_nocastINS0_13BUnaryFunctorIsssZZZNS0_21remainder_kernel_cudaERNS_18TensorIteratorBaseEENKUlvE_clEvENKUlvE3_clEvEUlssE_EEEEvS5_RKT_EUliE_EEviT1_:
	.zero		1072


//--------------------- .nv.constant0._ZN2at6native27unrolled_elementwise_kernelINS0_13BUnaryFunctorIsssZZZNS0_21remainder_kernel_cudaERNS_18TensorIteratorBaseEENKUlvE_clEvENKUlvE3_clEvEUlssE_EESt5arrayIPcLm2EELi4E23TrivialOffsetCalculatorILi1EjESD_NS0_6memory15LoadWithoutCastENSE_16StoreWithoutCastEEEviT_T0_T2_T3_T4_T5_ --------------------------
	.section	.nv.constant0._ZN2at6native27unrolled_elementwise_kernelINS0_13BUnaryFunctorIsssZZZNS0_21remainder_kernel_cudaERNS_18TensorIteratorBaseEENKUlvE_clEvENKUlvE3_clEvEUlssE_EESt5arrayIPcLm2EELi4E23TrivialOffsetCalculatorILi1EjESD_NS0_6memory15LoadWithoutCastENSE_16StoreWithoutCastEEEviT_T0_T2_T3_T4_T5_,"a",@progbits
	.sectionflags	@""
	.align	4
.nv.constant0._ZN2at6native27unrolled_elementwise_kernelINS0_13BUnaryFunctorIsssZZZNS0_21remainder_kernel_cudaERNS_18TensorIteratorBaseEENKUlvE_clEvENKUlvE3_clEvEUlssE_EESt5arrayIPcLm2EELi4E23TrivialOffsetCalculatorILi1EjESD_NS0_6memory15LoadWithoutCastENSE_16StoreWithoutCastEEEviT_T0_T2_T3_T4_T5_:
	.zero		556


//--------------------- .nv.constant0._ZN2at6native29vectorized_elementwise_kernelILi2ENS0_13BUnaryFunctorIsssZZZNS0_21remainder_kernel_cudaERNS_18TensorIteratorBaseEENKUlvE_clEvENKUlvE3_clEvEUlssE_EESt5arrayIPcLm2EEEEviT0_T1_ --------------------------
	.section	.nv.constant0._ZN2at6native29vectorized_elementwise_kernelILi2ENS0_13BUnaryFunctorIsssZZZNS0_21remainder_kernel_cudaERNS_18TensorIteratorBaseEENKUlvE_clEvENKUlvE3_clEvEUlssE_EESt5arrayIPcLm2EEEEviT0_T1_,"a",@progbits
	.sectionflags	@""
	.align	4
.nv.constant0._ZN2at6native29vectorized_elementwise_kernelILi2ENS0_13BUnaryFunctorIsssZZZNS0_21remainder_kernel_cudaERNS_18TensorIteratorBaseEENKUlvE_clEvENKUlvE3_clEvEUlssE_EESt5arrayIPcLm2EEEEviT0_T1_:
	.zero		552


//--------------------- .nv.constant0._ZN2at6native29vectorized_elementwise_kernelILi4ENS0_13BUnaryFunctorIsssZZZNS0_21remainder_kernel_cudaERNS_18TensorIteratorBaseEENKUlvE_clEvENKUlvE3_clEvEUlssE_EESt5arrayIPcLm2EEEEviT0_T1_ --------------------------
	.section	.nv.constant0._ZN2at6native29vectorized_elementwise_kernelILi4ENS0_13BUnaryFunctorIsssZZZNS0_21remainder_kernel_cudaERNS_18TensorIteratorBaseEENKUlvE_clEvENKUlvE3_clEvEUlssE_EESt5arrayIPcLm2EEEEviT0_T1_,"a",@progbits
	.sectionflags	@""
	.align	4
.nv.constant0._ZN2at6native29vectorized_elementwise_kernelILi4ENS0_13BUnaryFunctorIsssZZZNS0_21remainder_kernel_cudaERNS_18TensorIteratorBaseEENKUlvE_clEvENKUlvE3_clEvEUlssE_EESt5arrayIPcLm2EEEEviT0_T1_:
	.zero		552


//--------------------- .nv.constant0._ZN2at6native29vectorized_elementwise_kernelILi8ENS0_13BUnaryFunctorIsssZZZNS0_21remainder_kernel_cudaERNS_18TensorIteratorBaseEENKUlvE_clEvENKUlvE3_clEvEUlssE_EESt5arrayIPcLm2EEEEviT0_T1_ --------------------------
	.section	.nv.constant0._ZN2at6native29vectorized_elementwise_kernelILi8ENS0_13BUnaryFunctorIsssZZZNS0_21remainder_kernel_cudaERNS_18TensorIteratorBaseEENKUlvE_clEvENKUlvE3_clEvEUlssE_EESt5arrayIPcLm2EEEEviT0_T1_,"a",@progbits
	.sectionflags	@""
	.align	4
.nv.constant0._ZN2at6native29vectorized_elementwise_kernelILi8ENS0_13BUnaryFunctorIsssZZZNS0_21remainder_kernel_cudaERNS_18TensorIteratorBaseEENKUlvE_clEvENKUlvE3_clEvEUlssE_EESt5arrayIPcLm2EEEEviT0_T1_:
	.zero		552


//--------------------- .nv.constant0._ZN2at6native18elementwise_kernelILi128ELi4EZNS0_15gpu_kernel_implINS0_13AUnaryFunctorIsssZZZNS0_21remainder_kernel_cudaERNS_18TensorIteratorBaseEENKUlvE_clEvENKUlvE3_clEvEUlssE_EEEEvS5_RKT_EUliE_EEviT1_ --------------------------
	.section	.nv.constant0._ZN2at6native18elementwise_kernelILi128ELi4EZNS0_15gpu_kernel_implINS0_13AUnaryFunctorIsssZZZNS0_21remainder_kernel_cudaERNS_18TensorIteratorBaseEENKUlvE_clEvENKUlvE3_clEvEUlssE_EEEEvS5_RKT_EUliE_EEviT1_,"a",@progbits
	.sectionflags	@""
	.align	4
.nv.constant0._ZN2at6native18elementwise_kernelILi128ELi4EZNS0_15gpu_kernel_implINS0_13AUnaryFunctorIsssZZZNS0_21remainder_kernel_cudaERNS_18TensorIteratorBaseEENKUlvE_clEvENKUlvE3_clEvEUlssE_EEEEvS5_RKT_EUliE_EEviT1_:
	.zero		1072


//--------------------- .nv.constant0._ZN2at6native27unrolled_elementwise_kernelINS0_13AUnaryFunctorIsssZZZNS0_21remainder_kernel_cudaERNS_18TensorIteratorBaseEENKUlvE_clEvENKUlvE3_clEvEUlssE_EESt5arrayIPcLm2EELi4E23TrivialOffsetCalculatorILi1EjESD_NS0_6memory12LoadWithCastILi1EEENSE_13StoreWithCastILi1EEEEEviT_T0_T2_T3_T4_T5_ --------------------------
	.section	.nv.constant0._ZN2at6native27unrolled_elementwise_kernelINS0_13AUnaryFunctorIsssZZZNS0_21remainder_kernel_cudaERNS_18TensorIteratorBaseEENKUlvE_clEvENKUlvE3_clEvEUlssE_EESt5arrayIPcLm2EELi4E23TrivialOffsetCalculatorILi1EjESD_NS0_6memory12LoadWithCastILi1EEENSE_13StoreWithCastILi1EEEEEviT_T0_T2_T3_T4_T5_,"a",@progbits
	.sectionflags	@""
	.align	4
.nv.constant0._ZN2at6native27unrolled_elementwise_kernelINS0_13AUnaryFunctorIsssZZZNS0_21remainder_kernel_cudaERNS_18TensorIteratorBaseEENKUlvE_clEvENKUlvE3_clEvEUlssE_EESt5arrayIPcLm2EELi4E23TrivialOffsetCalculatorILi1EjESD_NS0_6memory12LoadWithCastILi1EEENSE_13StoreWithCastILi1EEEEEviT_T0_T2_T3_T4_T5_:
	.zero		572


//--------------------- .nv.constant0._ZN2at6native18elementwise_kernelILi128ELi4EZNS0_22gpu_kernel_impl_nocastINS0_13AUnaryFunctorIsssZZZNS0_21remainder_kernel_cudaERNS_18TensorIteratorBaseEENKUlvE_clEvENKUlvE3_clEvEUlssE_EEEEvS5_RKT_EUliE_EEviT1_ --------------------------
	.section	.nv.constant0._ZN2at6native18elementwise_kernelILi128ELi4EZNS0_22gpu_kernel_impl_nocastINS0_13AUnaryFunctorIsssZZZNS0_21remainder_kernel_cudaERNS_18TensorIteratorBaseEENKUlvE_clEvENKUlvE3_clEvEUlssE_EEEEvS5_RKT_EUliE_EEviT1_,"a",@progbits
	.sectionflags	@""
	.align	4
.nv.constant0._ZN2at6native18elementwise_kernelILi128ELi4EZNS0_22gpu_kernel_impl_nocastINS0_13AUnaryFunctorIsssZZZNS0_21remainder_kernel_cudaERNS_18TensorIteratorBaseEENKUlvE_clEvENKUlvE3_clEvEUlssE_EEEEvS5_RKT_EUliE_EEviT1_:
	.zero		1072


//--------------------- .nv.constant0._ZN2at6native27unrolled_elementwise_kernelINS0_13AUnaryFunctorIsssZZZNS0_21remainder_kernel_cudaERNS_18TensorIteratorBaseEENKUlvE_clEvENKUlvE3_clEvEUlssE_EESt5arrayIPcLm2EELi4E23TrivialOffsetCalculatorILi1EjESD_NS0_6memory15LoadWithoutCastENSE_16StoreWithoutCastEEEviT_T0_T2_T3_T4_T5_ --------------------------
	.section	.nv.constant0._ZN2at6native27unrolled_elementwise_kernelINS0_13AUnaryFunctorIsssZZZNS0_21remainder_kernel_cudaERNS_18TensorIteratorBaseEENKUlvE_clEvENKUlvE3_clEvEUlssE_EESt5arrayIPcLm2EELi4E23TrivialOffsetCalculatorILi1EjESD_NS0_6memory15LoadWithoutCastENSE_16StoreWithoutCastEEEviT_T0_T2_T3_T4_T5_,"a",@progbits
	.sectionflags	@""
	.align	4
.nv.constant0._ZN2at6native27unrolled_elementwise_kernelINS0_13AUnaryFunctorIsssZZZNS0_21remainder_kernel_cudaERNS_18TensorIteratorBaseEENKUlvE_clEvENKUlvE3_clEvEUlssE_EESt5arrayIPcLm2EELi4E23TrivialOffsetCalculatorILi1EjESD_NS0_6memory15LoadWithoutCastENSE_16StoreWithoutCastEEEviT_T0_T2_T3_T4_T5_:
	.zero		556


//--------------------- .nv.constant0._ZN2at6native29vectorized_elementwise_kernelILi2ENS0_13AUnaryFunctorIsssZZZNS0_21remainder_kernel_cudaERNS_18TensorIteratorBaseEENKUlvE_clEvENKUlvE3_clEvEUlssE_EESt5arrayIPcLm2EEEEviT0_T1_ --------------------------
	.section	.nv.constant0._ZN2at6native29vectorized_elementwise_kernelILi2ENS0_13AUnaryFunctorIsssZZZNS0_21remainder_kernel_cudaERNS_18TensorIteratorBaseEENKUlvE_clEvENKUlvE3_clEvEUlssE_EESt5arrayIPcLm2EEEEviT0_T1_,"a",@progbits
	.sectionflags	@""
	.align	4
.nv.constant0._ZN2at6native29vectorized_elementwise_kernelILi2ENS0_13AUnaryFunctorIsssZZZNS0_21remainder_kernel_cudaERNS_18TensorIteratorBaseEENKUlvE_clEvENKUlvE3_clEvEUlssE_EESt5arrayIPcLm2EEEEviT0_T1_:
	.zero		552


//--------------------- .nv.constant0._ZN2at6native29vectorized_elementwise_kernelILi4ENS0_13AUnaryFunctorIsssZZZNS0_21remainder_kernel_cudaERNS_18TensorIteratorBaseEENKUlvE_clEvENKUlvE3_clEvEUlssE_EESt5arrayIPcLm2EEEEviT0_T1_ --------------------------
	.section	.nv.constant0._ZN2at6native29vectorized_elementwise_kernelILi4ENS0_13AUnaryFunctorIsssZZZNS0_21remainder_kernel_cudaERNS_18TensorIteratorBaseEENKUlvE_clEvENKUlvE3_clEvEUlssE_EESt5arrayIPcLm2EEEEviT0_T1_,"a",@progbits
	.sectionflags	@""
	.align	4
.nv.constant0._ZN2at6native29vectorized_elementwise_kernelILi4ENS0_13AUnaryFunctorIsssZZZNS0_21remainder_kernel_cudaERNS_18TensorIteratorBaseEENKUlvE_clEvENKUlvE3_clEvEUlssE_EESt5arrayIPcLm2EEEEviT0_T1_:
	.zero		552


//--------------------- .nv.constant0._ZN2at6native29vectorized_elementwise_kernelILi8ENS0_13AUnaryFunctorIsssZZZNS0_21remainder_kernel_cudaERNS_18TensorIteratorBaseEENKUlvE_clEvENKUlvE3_clEvEUlssE_EESt5arrayIPcLm2EEEEviT0_T1_ --------------------------
	.section	.nv.constant0._ZN2at6native29vectorized_elementwise_kernelILi8ENS0_13AUnaryFunctorIsssZZZNS0_21remainder_kernel_cudaERNS_18TensorIteratorBaseEENKUlvE_clEvENKUlvE3_clEvEUlssE_EESt5arrayIPcLm2EEEEviT0_T1_,"a",@progbits
	.sectionflags	@""
	.align	4
.nv.constant0._ZN2at6native29vectorized_elementwise_kernelILi8ENS0_13AUnaryFunctorIsssZZZNS0_21remainder_kernel_cudaERNS_18TensorIteratorBaseEENKUlvE_clEvENKUlvE3_clEvEUlssE_EESt5arrayIPcLm2EEEEviT0_T1_:
	.zero		552


//--------------------- .nv.constant0._ZN2at6native18elementwise_kernelILi128ELi4EZNS0_15gpu_kernel_implINS0_13BinaryFunctorIlllZZZNS0_21remainder_kernel_cudaERNS_18TensorIteratorBaseEENKUlvE_clEvENKUlvE2_clEvEUlllE_EEEEvS5_RKT_EUliE_EEviT1_ --------------------------
	.section	.nv.constant0._ZN2at6native18elementwise_kernelILi128ELi4EZNS0_15gpu_kernel_implINS0_13BinaryFunctorIlllZZZNS0_21remainder_kernel_cudaERNS_18TensorIteratorBaseEENKUlvE_clEvENKUlvE2_clEvEUlllE_EEEEvS5_RKT_EUliE_EEviT1_,"a",@progbits
	.sectionflags	@""
	.align	4
.nv.constant0._ZN2at6native18elementwise_kernelILi128ELi4EZNS0_15gpu_kernel_implINS0_13BinaryFunctorIlllZZZNS0_21remainder_kernel_cudaERNS_18TensorIteratorBaseEENKUlvE_clEvENKUlvE2_clEvEUlllE_EEEEvS5_RKT_EUliE_EEviT1_:
	.zero		1184


//--------------------- .nv.constant0._ZN2at6native27unrolled_elementwise_kernelINS0_13BinaryFunctorIlllZZZNS0_21remainder_kernel_cudaERNS_18TensorIteratorBaseEENKUlvE_clEvENKUlvE2_clEvEUlllE_EESt5arrayIPcLm3EELi4E23TrivialOffsetCalculatorILi2EjESC_ILi1EjENS0_6memory12LoadWithCastILi2EEENSF_13StoreWithCastILi1EEEEEviT_T0_T2_T3_T4_T5_ --------------------------
	.section	.nv.constant0._ZN2at6native27unrolled_elementwise_kernelINS0_13BinaryFunctorIlllZZZNS0_21remainder_kernel_cudaERNS_18TensorIteratorBaseEENKUlvE_clEvENKUlvE2_clEvEUlllE_EESt5arrayIPcLm3EELi4E23TrivialOffsetCalculatorILi2EjESC_ILi1EjENS0_6memory12LoadWithCastILi2EEENSF_13StoreWithCastILi1EEEEEviT_T0_T2_T3_T4_T5_,"a",@progbits
	.sectionflags	@""
	.align	4
.nv.constant0._ZN2at6native27unrolled_elementwise_kernelINS0_13BinaryFunctorIlllZZZNS0_21remainder_kernel_cudaERNS_18TensorIteratorBaseEENKUlvE_clEvENKUlvE2_clEvEUlllE_EESt5arrayIPcLm3EELi4E23TrivialOffsetCalculatorILi2EjESC_ILi1EjENS0_6memory12LoadWithCastILi2EEENSF_13StoreWithCastILi1EEEEEviT_T0_T2_T3_T4_T5_:
	.zero		584


//--------------------- .nv.constant0._ZN2at6native18elementwise_kernelILi128ELi2EZNS0_22gpu_kernel_impl_nocastINS0_13BinaryFunctorIlllZZZNS0_21remainder_kernel_cudaERNS_18TensorIteratorBaseEENKUlvE_clEvENKUlvE2_clEvEUlllE_EEEEvS5_RKT_EUliE_EEviT1_ --------------------------
	.section	.nv.constant0._ZN2at6native18elementwise_kernelILi128ELi2EZNS0_22gpu_kernel_impl_nocastINS0_13BinaryFunctorIlllZZZNS0_21remainder_kernel_cudaERNS_18TensorIteratorBaseEENKUlvE_clEvENKUlvE2_clEvEUlllE_EEEEvS5_RKT_EUliE_EEviT1_,"a",@progbits
	.sectionflags	@""
	.align	4
.nv.constant0._ZN2at6native18elementwise_kernelILi128ELi2EZNS0_22gpu_kernel_impl_nocastINS0_13BinaryFunctorIlllZZZNS0_21remainder_kernel_cudaERNS_18TensorIteratorBaseEENKUlvE_clEvENKUlvE2_clEvEUlllE_EEEEvS5_RKT_EUliE_EEviT1_:
	.zero		1184


//--------------------- .nv.constant0._ZN2at6native27unrolled_elementwise_kernelINS0_13BinaryFunctorIlllZZZNS0_21remainder_kernel_cudaERNS_18TensorIteratorBaseEENKUlvE_clEvENKUlvE2_clEvEUlllE_EESt5arrayIPcLm3EELi4E23TrivialOffsetCalculatorILi2EjESC_ILi1EjENS0_6memory15LoadWithoutCastENSF_16StoreWithoutCastEEEviT_T0_T2_T3_T4_T5_ --------------------------
	.section	.nv.constant0._ZN2at6native27unrolled_elementwise_kernelINS0_13BinaryFunctorIlllZZZNS0_21remainder_kernel_cudaERNS_18TensorIteratorBaseEENKUlvE_clEvENKUlvE2_clEvEUlllE_EESt5arrayIPcLm3EELi4E23TrivialOffsetCalculatorILi2EjESC_ILi1EjENS0_6memory15LoadWithoutCastENSF_16StoreWithoutCastEEEviT_T0_T2_T3_T4_T5_,"a",@progbits
	.sectionflags	@""
	.align	4
.nv.constant0._ZN2at6native27unrolled_elementwise_kernelINS0_13BinaryFunctorIlllZZZNS0_21remainder_kernel_cudaERNS_18TensorIteratorBaseEENKUlvE_clEvENKUlvE2_clEvEUlllE_EESt5arrayIPcLm3EELi4E23TrivialOffsetCalculatorILi2EjESC_ILi1EjENS0_6memory15LoadWithoutCastENSF_16StoreWithoutCastEEEviT_T0_T2_T3_T4_T5_:
	.zero		564


//--------------------- .nv.constant0._ZN2at6native29vectorized_elementwise_kernelILi2ENS0_13BinaryFunctorIlllZZZNS0_21remainder_kernel_cudaERNS_18TensorIteratorBaseEENKUlvE_clEvENKUlvE2_clEvEUlllE_EESt5arrayIPcLm3EEEEviT0_T1_ --------------------------
	.section	.nv.constant0._ZN2at6native29vectorized_elementwise_kernelILi2ENS0_13BinaryFunctorIlllZZZNS0_21remainder_kernel_cudaERNS_18TensorIteratorBaseEENKUlvE_clEvENKUlvE2_clEvEUlllE_EESt5arrayIPcLm3EEEEviT0_T1_,"a",@progbits
	.sectionflags	@""
	.align	4
.nv.constant0._ZN2at6native29vectorized_elementwise_kernelILi2ENS0_13BinaryFunctorIlllZZZNS0_21remainder_kernel_cudaERNS_18TensorIteratorBaseEENKUlvE_clEvENKUlvE2_clEvEUlllE_EESt5arrayIPcLm3EEEEviT0_T1_:
	.zero		560


//--------------------- .nv.constant0._ZN2at6native29vectorized_elementwise_kernelILi4ENS0_13BinaryFunctorIlllZZZNS0_21remainder_kernel_cudaERNS_18TensorIteratorBaseEENKUlvE_clEvENKUlvE2_clEvEUlllE_EESt5arrayIPcLm3EEEEviT0_T1_ --------------------------
	.section	.nv.constant0._ZN2at6native29vectorized_elementwise_kernelILi4ENS0_13BinaryFunctorIlllZZZNS0_21remainder_kernel_cudaERNS_18TensorIteratorBaseEENKUlvE_clEvENKUlvE2_clEvEUlllE_EESt5arrayIPcLm3EEEEviT0_T1_,"a",@progbits
	.sectionflags	@""
	.align	4
.nv.constant0._ZN2at6native29vectorized_elementwise_kernelILi4ENS0_13BinaryFunctorIlllZZZNS0_21remainder_kernel_cudaERNS_18TensorIteratorBaseEENKUlvE_clEvENKUlvE2_clEvEUlllE_EESt5arrayIPcLm3EEEEviT0_T1_:
	.zero		560


//--------------------- .nv.constant0._ZN2at6native29vectorized_elementwise_kernelILi8ENS0_13BinaryFunctorIlllZZZNS0_21remainder_kernel_cudaERNS_18TensorIteratorBaseEENKUlvE_clEvENKUlvE2_clEvEUlllE_EESt5arrayIPcLm3EEEEviT0_T1_ --------------------------
	.section	.nv.constant0._ZN2at6native29vectorized_elementwise_kernelILi8ENS0_13BinaryFunctorIlllZZZNS0_21remainder_kernel_cudaERNS_18TensorIteratorBaseEENKUlvE_clEvENKUlvE2_clEvEUlllE_EESt5arrayIPcLm3EEEEviT0_T1_,"a",@progbits
	.sectionflags	@""
	.align	4
.nv.constant0._ZN2at6native29vectorized_elementwise_kernelILi8ENS0_13BinaryFunctorIlllZZZNS0_21remainder_kernel_cudaERNS_18TensorIteratorBaseEENKUlvE_clEvENKUlvE2_clEvEUlllE_EESt5arrayIPcLm3EEEEviT0_T1_:
	.zero		560


//--------------------- .nv.constant0._ZN2at6native18elementwise_kernelILi128ELi4EZNS0_15gpu_kernel_implINS0_13BUnaryFunctorIlllZZZNS0_21remainder_kernel_cudaERNS_18TensorIteratorBaseEENKUlvE_clEvENKUlvE2_clEvEUlllE_EEEEvS5_RKT_EUliE_EEviT1_ --------------------------
	.section	.nv.constant0._ZN2at6native18elementwise_kernelILi128ELi4EZNS0_15gpu_kernel_implINS0_13BUnaryFunctorIlllZZZNS0_21remainder_kernel_cudaERNS_18TensorIteratorBaseEENKUlvE_clEvENKUlvE2_clEvEUlllE_EEEEvS5_RKT_EUliE_EEviT1_,"a",@progbits
	.sectionflags	@""
	.align	4
.nv.constant0._ZN2at6native18elementwise_kernelILi128ELi4EZNS0_15gpu_kernel_implINS0_13BUnaryFunctorIlllZZZNS0_21remainder_kernel_cudaERNS_18TensorIteratorBaseEENKUlvE_clEvENKUlvE2_clEvEUlllE_EEEEvS5_RKT_EUliE_EEviT1_:
	.zero		1088


//--------------------- .nv.constant0._ZN2at6native27unrolled_elementwise_kernelINS0_13BUnaryFunctorIlllZZZNS0_21remainder_kernel_cudaERNS_18TensorIteratorBaseEENKUlvE_clEvENKUlvE2_clEvEUlllE_EESt5arrayIPcLm2EELi4E23TrivialOffsetCalculatorILi1EjESD_NS0_6memory12LoadWithCastILi1EEENSE_13StoreWithCastILi1EEEEEviT_T0_T2_T3_T4_T5_ --------------------------
	.section	.nv.constant0._ZN2at6native27unrolled_elementwise_kernelINS0_13BUnaryFunctorIlllZZZNS0_21remainder_kernel_cudaERNS_18TensorIteratorBaseEENKUlvE_clEvENKUlvE2_clEvEUlllE_EESt5arrayIPcLm2EELi4E23TrivialOffsetCalculatorILi1EjESD_NS0_6memory12LoadWithCastILi1EEENSE_13StoreWithCastILi1EEEEEviT_T0_T2_T3_T4_T5_,"a",@progbits
	.sectionflags	@""
	.align	4
.nv.constant0._ZN2at6native27unrolled_elementwise_kernelINS0_13BUnaryFunctorIlllZZZNS0_21remainder_kernel_cudaERNS_18TensorIteratorBaseEENKUlvE_clEvENKUlvE2_clEvEUlllE_EESt5arrayIPcLm2EELi4E23TrivialOffsetCalculatorILi1EjESD_NS0_6memory12LoadWithCastILi1EEENSE_13StoreWithCastILi1EEEEEviT_T0_T2_T3_T4_T5_:
	.zero		588


//--------------------- .nv.constant0._ZN2at6native18elementwise_kernelILi128ELi2EZNS0_22gpu_kernel_impl_nocastINS0_13BUnaryFunctorIlllZZZNS0_21remainder_kernel_cudaERNS_18TensorIteratorBaseEENKUlvE_clEvENKUlvE2_clEvEUlllE_EEEEvS5_RKT_EUliE_EEviT1_ --------------------------
	.section	.nv.constant0._ZN2at6native18elementwise_kernelILi128ELi2EZNS0_22gpu_kernel_impl_nocastINS0_13BUnaryFunctorIlllZZZNS0_21remainder_kernel_cudaERNS_18TensorIteratorBaseEENKUlvE_clEvENKUlvE2_clEvEUlllE_EEEEvS5_RKT_EUliE_EEviT1_,"a",@progbits
	.sectionflags	@""
	.align	4
.nv.constant0._ZN2at6native18elementwise_kernelILi128ELi2EZNS0_22gpu_kernel_impl_nocastINS0_13BUnaryFunctorIlllZZZNS0_21remainder_kernel_cudaERNS_18TensorIteratorBaseEENKUlvE_clEvENKUlvE2_clEvEUlllE_EEEEvS5_RKT_EUliE_EEviT1_:
	.zero		1080


//--------------------- .nv.constant0._ZN2at6native27unrolled_elementwise_kernelINS0_13BUnaryFunctorIlllZZZNS0_21remainder_kernel_cudaERNS_18TensorIteratorBaseEENKUlvE_clEvENKUlvE2_clEvEUlllE_EESt5arrayIPcLm2EELi4E23TrivialOffsetCalculatorILi1EjESD_NS0_6memory15LoadWithoutCastENSE_16StoreWithoutCastEEEviT_T0_T2_T3_T4_T5_ --------------------------
	.section	.nv.constant0._ZN2at6native27unrolled_elementwise_kernelINS0_13BUnaryFunctorIlllZZZNS0_21remainder_kernel_cudaERNS_18TensorIteratorBaseEENKUlvE_clEvENKUlvE2_clEvEUlllE_EESt5arrayIPcLm2EELi4E23TrivialOffsetCalculatorILi1EjESD_NS0_6memory15LoadWithoutCastENSE_16StoreWithoutCastEEEviT_T0_T2_T3_T4_T5_,"a",@progbits
	.sectionflags	@""
	.align	4
.nv.constant0._ZN2at6native27unrolled_elementwise_kernelINS0_13BUnaryFunctorIlllZZZNS0_21remainder_kernel_cudaERNS_18TensorIteratorBaseEENKUlvE_clEvENKUlvE2_clEvEUlllE_EESt5arrayIPcLm2EELi4E23TrivialOffsetCalculatorILi1EjESD_NS0_6memory15LoadWithoutCastENSE_16StoreWithoutCastEEEviT_T0_T2_T3_T4_T5_:
	.zero		572


//--------------------- .nv.constant0._ZN2at6native29vectorized_elementwise_kernelILi2ENS0_13BUnaryFunctorIlllZZZNS0_21remainder_kernel_cudaERNS_18TensorIteratorBaseEENKUlvE_clEvENKUlvE2_clEvEUlllE_EESt5arrayIPcLm2EEEEviT0_T1_ --------------------------
	.section	.nv.constant0._ZN2at6native29vectorized_elementwise_kernelILi2ENS0_13BUnaryFunctorIlllZZZNS0_21remainder_kernel_cudaERNS_18TensorIteratorBaseEENKUlvE_clEvENKUlvE2_clEvEUlllE_EESt5arrayIPcLm2EEEEviT0_T1_,"a",@progbits
	.sectionflags	@""
	.align	4
.nv.constant0._ZN2at6native29vectorized_elementwise_kernelILi2ENS0_13BUnaryFunctorIlllZZZNS0_21remainder_kernel_cudaERNS_18TensorIteratorBaseEENKUlvE_clEvENKUlvE2_clEvEUlllE_EESt5arrayIPcLm2EEEEviT0_T1_:
	.zero		568


//--------------------- .nv.constant0._ZN2at6native29vectorized_elementwise_kernelILi4ENS0_13BUnaryFunctorIlllZZZNS0_21remainder_kernel_cudaERNS_18TensorIteratorBaseEENKUlvE_clEvENKUlvE2_clEvEUlllE_EESt5arrayIPcLm2EEEEviT0_T1_ --------------------------
	.section	.nv.constant0._ZN2at6native29vectorized_elementwise_kernelILi4ENS0_13BUnaryFunctorIlllZZZNS0_21remainder_kernel_cudaERNS_18TensorIteratorBaseEENKUlvE_clEvENKUlvE2_clEvEUlllE_EESt5arrayIPcLm2EEEEviT0_T1_,"a",@progbits
	.sectionflags	@""
	.align	4
.nv.constant0._ZN2at6native29vectorized_elementwise_kernelILi4ENS0_13BUnaryFunctorIlllZZZNS0_21remainder_kernel_cudaERNS_18TensorIteratorBaseEENKUlvE_clEvENKUlvE2_clEvEUlllE_EESt5arrayIPcLm2EEEEviT0_T1_:
	.zero		568


//--------------------- .nv.constant0._ZN2at6native29vectorized_elementwise_kernelILi8ENS0_13BUnaryFunctorIlllZZZNS0_21remainder_kernel_cudaERNS_18TensorIteratorBaseEENKUlvE_clEvENKUlvE2_clEvEUlllE_EESt5arrayIPcLm2EEEEviT0_T1_ --------------------------
	.section	.nv.constant0._ZN2at6native29vectorized_elementwise_kernelILi8ENS0_13BUnaryFunctorIlllZZZNS0_21remainder_kernel_cudaERNS_18TensorIteratorBaseEENKUlvE_clEvENKUlvE2_clEvEUlllE_EESt5arrayIPcLm2EEEEviT0_T1_,"a",@progbits
	.sectionflags	@""
	.align	4
.nv.constant0._ZN2at6native29vectorized_elementwise_kernelILi8ENS0_13BUnaryFunctorIlllZZZNS0_21remainder_kernel_cudaERNS_18TensorIteratorBaseEENKUlvE_clEvENKUlvE2_clEvEUlllE_EESt5arrayIPcLm2EEEEviT0_T1_:
	.zero		568


//--------------------- .nv.constant0._ZN2at6native18elementwise_kernelILi128ELi4EZNS0_15gpu_kernel_implINS0_13AUnaryFunctorIlllZZZNS0_21remainder_kernel_cudaERNS_18TensorIteratorBaseEENKUlvE_clEvENKUlvE2_clEvEUlllE_EEEEvS5_RKT_EUliE_EEviT1_ --------------------------
	.section	.nv.constant0._ZN2at6native18elementwise_kernelILi128ELi4EZNS0_15gpu_kernel_implINS0_13AUnaryFunctorIlllZZZNS0_21remainder_kernel_cudaERNS_18TensorIteratorBaseEENKUlvE_clEvENKUlvE2_clEvEUlllE_EEEEvS5_RKT_EUliE_EEviT1_,"a",@progbits
	.sectionflags	@""
	.align	4
.nv.constant0._ZN2at6native18elementwise_kernelILi128ELi4EZNS0_15gpu_kernel_implINS0_13AUnaryFunctorIlllZZZNS0_21remainder_kernel_cudaERNS_18TensorIteratorBaseEENKUlvE_clEvENKUlvE2_clEvEUlllE_EEEEvS5_RKT_EUliE_EEviT1_:
	.zero		1088


//--------------------- .nv.constant0._ZN2at6native27unrolled_elementwise_kernelINS0_13AUnaryFunctorIlllZZZNS0_21remainder_kernel_cudaERNS_18TensorIteratorBaseEENKUlvE_clEvENKUlvE2_clEvEUlllE_EESt5arrayIPcLm2EELi4E23TrivialOffsetCalculatorILi1EjESD_NS0_6memory12LoadWithCastILi1EEENSE_13StoreWithCastILi1EEEEEviT_T0_T2_T3_T4_T5_ --------------------------
	.section	.nv.constant0._ZN2at6native27unrolled_elementwise_kernelINS0_13AUnaryFunctorIlllZZZNS0_21remainder_kernel_cudaERNS_18TensorIteratorBaseEENKUlvE_clEvENKUlvE2_clEvEUlllE_EESt5arrayIPcLm2EELi4E23TrivialOffsetCalculatorILi1EjESD_NS0_6memory12LoadWithCastILi1EEENSE_13StoreWithCastILi1EEEEEviT_T0_T2_T3_T4_T5_,"a",@progbits
	.sectionflags	@""
	.align	4
.nv.constant0._ZN2at6native27unrolled_elementwise_kernelINS0_13AUnaryFunctorIlllZZZNS0_21remainder_kernel_cudaERNS_18TensorIteratorBaseEENKUlvE_clEvENKUlvE2_clEvEUlllE_EESt5arrayIPcLm2EELi4E23TrivialOffsetCalculatorILi1EjESD_NS0_6memory12LoadWithCastILi1EEENSE_13StoreWithCastILi1EEEEEviT_T0_T2_T3_T4_T5_:
	.zero		588


//--------------------- .nv.constant0._ZN2at6native18elementwise_kernelILi128ELi2EZNS0_22gpu_kernel_impl_nocastINS0_13AUnaryFunctorIlllZZZNS0_21remainder_kernel_cudaERNS_18TensorIteratorBaseEENKUlvE_clEvENKUlvE2_clEvEUlllE_EEEEvS5_RKT_EUliE_EEviT1_ --------------------------
	.section	.nv.constant0._ZN2at6native18elementwise_kernelILi128ELi2EZNS0_22gpu_kernel_impl_nocastINS0_13AUnaryFunctorIlllZZZNS0_21remainder_kernel_cudaERNS_18TensorIteratorBaseEENKUlvE_clEvENKUlvE2_clEvEUlllE_EEEEvS5_RKT_EUliE_EEviT1_,"a",@progbits
	.sectionflags	@""
	.align	4
.nv.constant0._ZN2at6native18elementwise_kernelILi128ELi2EZNS0_22gpu_kernel_impl_nocastINS0_13AUnaryFunctorIlllZZZNS0_21remainder_kernel_cudaERNS_18TensorIteratorBaseEENKUlvE_clEvENKUlvE2_clEvEUlllE_EEEEvS5_RKT_EUliE_EEviT1_:
	.zero		1080


//--------------------- .nv.constant0._ZN2at6native27unrolled_elementwise_kernelINS0_13AUnaryFunctorIlllZZZNS0_21remainder_kernel_cudaERNS_18TensorIteratorBaseEENKUlvE_clEvENKUlvE2_clEvEUlllE_EESt5arrayIPcLm2EELi4E23TrivialOffsetCalculatorILi1EjESD_NS0_6memory15LoadWithoutCastENSE_16StoreWithoutCastEEEviT_T0_T2_T3_T4_T5_ --------------------------
	.section	.nv.constant0._ZN2at6native27unrolled_elementwise_kernelINS0_13AUnaryFunctorIlllZZZNS0_21remainder_kernel_cudaERNS_18TensorIteratorBaseEENKUlvE_clEvENKUlvE2_clEvEUlllE_EESt5arrayIPcLm2EELi4E23TrivialOffsetCalculatorILi1EjESD_NS0_6memory15LoadWithoutCastENSE_16StoreWithoutCastEEEviT_T0_T2_T3_T4_T5_,"a",@progbits
	.sectionflags	@""
	.align	4
.nv.constant0._ZN2at6native27unrolled_elementwise_kernelINS0_13AUnaryFunctorIlllZZZNS0_21remainder_kernel_cudaERNS_18TensorIteratorBaseEENKUlvE_clEvENKUlvE2_clEvEUlllE_EESt5arrayIPcLm2EELi4E23TrivialOffsetCalculatorILi1EjESD_NS0_6memory15LoadWithoutCastENSE_16StoreWithoutCastEEEviT_T0_T2_T3_T4_T5_:
	.zero		572


//--------------------- .nv.constant0._ZN2at6native29vectorized_elementwise_kernelILi2ENS0_13AUnaryFunctorIlllZZZNS0_21remainder_kernel_cudaERNS_18TensorIteratorBaseEENKUlvE_clEvENKUlvE2_clEvEUlllE_EESt5arrayIPcLm2EEEEviT0_T1_ --------------------------
	.section	.nv.constant0._ZN2at6native29vectorized_elementwise_kernelILi2ENS0_13AUnaryFunctorIlllZZZNS0_21remainder_kernel_cudaERNS_18TensorIteratorBaseEENKUlvE_clEvENKUlvE2_clEvEUlllE_EESt5arrayIPcLm2EEEEviT0_T1_,"a",@progbits
	.sectionflags	@""
	.align	4
.nv.constant0._ZN2at6native29vectorized_elementwise_kernelILi2ENS0_13AUnaryFunctorIlllZZZNS0_21remainder_kernel_cudaERNS_18TensorIteratorBaseEENKUlvE_clEvENKUlvE2_clEvEUlllE_EESt5arrayIPcLm2EEEEviT0_T1_:
	.zero		568


//--------------------- .nv.constant0._ZN2at6native29vectorized_elementwise_kernelILi4ENS0_13AUnaryFunctorIlllZZZNS0_21remainder_kernel_cudaERNS_18TensorIteratorBaseEENKUlvE_clEvENKUlvE2_clEvEUlllE_EESt5arrayIPcLm2EEEEviT0_T1_ --------------------------
	.section	.nv.constant0._ZN2at6native29vectorized_elementwise_kernelILi4ENS0_13AUnaryFunctorIlllZZZNS0_21remainder_kernel_cudaERNS_18TensorIteratorBaseEENKUlvE_clEvENKUlvE2_clEvEUlllE_EESt5arrayIPcLm2EEEEviT0_T1_,"a",@progbits
	.sectionflags	@""
	.align	4
.nv.constant0._ZN2at6native29vectorized_elementwise_kernelILi4ENS0_13AUnaryFunctorIlllZZZNS0_21remainder_kernel_cudaERNS_18TensorIteratorBaseEENKUlvE_clEvENKUlvE2_clEvEUlllE_EESt5arrayIPcLm2EEEEviT0_T1_:
	.zero		568


//--------------------- .nv.constant0._ZN2at6native29vectorized_elementwise_kernelILi8ENS0_13AUnaryFunctorIlllZZZNS0_21remainder_kernel_cudaERNS_18TensorIteratorBaseEENKUlvE_clEvENKUlvE2_clEvEUlllE_EESt5arrayIPcLm2EEEEviT0_T1_ --------------------------
	.section	.nv.constant0._ZN2at6native29vectorized_elementwise_kernelILi8ENS0_13AUnaryFunctorIlllZZZNS0_21remainder_kernel_cudaERNS_18TensorIteratorBaseEENKUlvE_clEvENKUlvE2_clEvEUlllE_EESt5arrayIPcLm2EEEEviT0_T1_,"a",@progbits
	.sectionflags	@""
	.align	4
.nv.constant0._ZN2at6native29vectorized_elementwise_kernelILi8ENS0_13AUnaryFunctorIlllZZZNS0_21remainder_kernel_cudaERNS_18TensorIteratorBaseEENKUlvE_clEvENKUlvE2_clEvEUlllE_EESt5arrayIPcLm2EEEEviT0_T1_:
	.zero		568


//--------------------- .nv.constant0._ZN2at6native18elementwise_kernelILi128ELi4EZNS0_15gpu_kernel_implINS0_13BinaryFunctorIiiiZZZNS0_21remainder_kernel_cudaERNS_18TensorIteratorBaseEENKUlvE_clEvENKUlvE1_clEvEUliiE_EEEEvS5_RKT_EUliE_EEviT1_ --------------------------
	.section	.nv.constant0._ZN2at6native18elementwise_kernelILi128ELi4EZNS0_15gpu_kernel_implINS0_13BinaryFunctorIiiiZZZNS0_21remainder_kernel_cudaERNS_18TensorIteratorBaseEENKUlvE_clEvENKUlvE1_clEvEUliiE_EEEEvS5_RKT_EUliE_EEviT1_,"a",@progbits
	.sectionflags	@""
	.align	4
.nv.constant0._ZN2at6native18elementwise_kernelILi128ELi4EZNS0_15gpu_kernel_implINS0_13BinaryFunctorIiiiZZZNS0_21remainder_kernel_cudaERNS_18TensorIteratorBaseEENKUlvE_clEvENKUlvE1_clEvEUliiE_EEEEvS5_RKT_EUliE_EEviT1_:
	.zero		1184


//--------------------- .nv.constant0._ZN2at6native27unrolled_elementwise_kernelINS0_13BinaryFunctorIiiiZZZNS0_21remainder_kernel_cudaERNS_18TensorIteratorBaseEENKUlvE_clEvENKUlvE1_clEvEUliiE_EESt5arrayIPcLm3EELi4E23TrivialOffsetCalculatorILi2EjESC_ILi1EjENS0_6memory12LoadWithCastILi2EEENSF_13StoreWithCastILi1EEEEEviT_T0_T2_T3_T4_T5_ --------------------------
	.section	.nv.constant0._ZN2at6native27unrolled_elementwise_kernelINS0_13BinaryFunctorIiiiZZZNS0_21remainder_kernel_cudaERNS_18TensorIteratorBaseEENKUlvE_clEvENKUlvE1_clEvEUliiE_EESt5arrayIPcLm3EELi4E23TrivialOffsetCalculatorILi2EjESC_ILi1EjENS0_6memory12LoadWithCastILi2EEENSF_13StoreWithCastILi1EEEEEviT_T0_T2_T3_T4_T5_,"a",@progbits
	.sectionflags	@""
	.align	4
.nv.constant0._ZN2at6native27unrolled_elementwise_kernelINS0_13BinaryFunctorIiiiZZZNS0_21remainder_kernel_cudaERNS_18TensorIteratorBaseEENKUlvE_clEvENKUlvE1_clEvEUliiE_EESt5arrayIPcLm3EELi4E23TrivialOffsetCalculatorILi2EjESC_ILi1EjENS0_6memory12LoadWithCastILi2EEENSF_13StoreWithCastILi1EEEEEviT_T0_T2_T3_T4_T5_:
	.zero		584


//--------------------- .nv.constant0._ZN2at6native18elementwise_kernelILi128ELi2EZNS0_22gpu_kernel_impl_nocastINS0_13BinaryFunctorIiiiZZZNS0_21remainder_kernel_cudaERNS_18TensorIteratorBaseEENKUlvE_clEvENKUlvE1_clEvEUliiE_EEEEvS5_RKT_EUliE_EEviT1_ --------------------------
	.section	.nv.constant0._ZN2at6native18elementwise_kernelILi128ELi2EZNS0_22gpu_kernel_impl_nocastINS0_13BinaryFunctorIiiiZZZNS0_21remainder_kernel_cudaERNS_18TensorIteratorBaseEENKUlvE_clEvENKUlvE1_clEvEUliiE_EEEEvS5_RKT_EUliE_EEviT1_,"a",@progbits
	.sectionflags	@""
	.align	4
.nv.constant0._ZN2at6native18elementwise_kernelILi128ELi2EZNS0_22gpu_kernel_impl_nocastINS0_13BinaryFunctorIiiiZZZNS0_21remainder_kernel_cudaERNS_18TensorIteratorBaseEENKUlvE_clEvENKUlvE1_clEvEUliiE_EEEEvS5_RKT_EUliE_EEviT1_:
	.zero		1184


//--------------------- .nv.constant0._ZN2at6native27unrolled_elementwise_kernelINS0_13BinaryFunctorIiiiZZZNS0_21remainder_kernel_cudaERNS_18TensorIteratorBaseEENKUlvE_clEvENKUlvE1_clEvEUliiE_EESt5arrayIPcLm3EELi4E23TrivialOffsetCalculatorILi2EjESC_ILi1EjENS0_6memory15LoadWithoutCastENSF_16StoreWithoutCastEEEviT_T0_T2_T3_T4_T5_ --------------------------
	.section	.nv.constant0._ZN2at6native27unrolled_elementwise_kernelINS0_13BinaryFunctorIiiiZZZNS0_21remainder_kernel_cudaERNS_18TensorIteratorBaseEENKUlvE_clEvENKUlvE1_clEvEUliiE_EESt5arrayIPcLm3EELi4E23TrivialOffsetCalculatorILi2EjESC_ILi1EjENS0_6memory15LoadWithoutCastENSF_16StoreWithoutCastEEEviT_T0_T2_T3_T4_T5_,"a",@progbits
	.sectionflags	@""
	.align	4
.nv.constant0._ZN2at6native27unrolled_elementwise_kernelINS0_13BinaryFunctorIiiiZZZNS0_21remainder_kernel_cudaERNS_18TensorIteratorBaseEENKUlvE_clEvENKUlvE1_clEvEUliiE_EESt5arrayIPcLm3EELi4E23TrivialOffsetCalculatorILi2EjESC_ILi1EjENS0_6memory15LoadWithoutCastENSF_16StoreWithoutCastEEEviT_T0_T2_T3_T4_T5_:
	.zero		564


//--------------------- .nv.constant0._ZN2at6native29vectorized_elementwise_kernelILi2ENS0_13BinaryFunctorIiiiZZZNS0_21remainder_kernel_cudaERNS_18TensorIteratorBaseEENKUlvE_clEvENKUlvE1_clEvEUliiE_EESt5arrayIPcLm3EEEEviT0_T1_ --------------------------
	.section	.nv.constant0._ZN2at6native29vectorized_elementwise_kernelILi2ENS0_13BinaryFunctorIiiiZZZNS0_21remainder_kernel_cudaERNS_18TensorIteratorBaseEENKUlvE_clEvENKUlvE1_clEvEUliiE_EESt5arrayIPcLm3EEEEviT0_T1_,"a",@progbits
	.sectionflags	@""
	.align	4
.nv.constant0._ZN2at6native29vectorized_elementwise_kernelILi2ENS0_13BinaryFunctorIiiiZZZNS0_21remainder_kernel_cudaERNS_18TensorIteratorBaseEENKUlvE_clEvENKUlvE1_clEvEUliiE_EESt5arrayIPcLm3EEEEviT0_T1_:
	.zero		560


//--------------------- .nv.constant0._ZN2at6native29vectorized_elementwise_kernelILi4ENS0_13BinaryFunctorIiiiZZZNS0_21remainder_kernel_cudaERNS_18TensorIteratorBaseEENKUlvE_clEvENKUlvE1_clEvEUliiE_EESt5arrayIPcLm3EEEEviT0_T1_ --------------------------
	.section	.nv.constant0._ZN2at6native29vectorized_elementwise_kernelILi4ENS0_13BinaryFunctorIiiiZZZNS0_21remainder_kernel_cudaERNS_18TensorIteratorBaseEENKUlvE_clEvENKUlvE1_clEvEUliiE_EESt5arrayIPcLm3EEEEviT0_T1_,"a",@progbits
	.sectionflags	@""
	.align	4
.nv.constant0._ZN2at6native29vectorized_elementwise_kernelILi4ENS0_13BinaryFunctorIiiiZZZNS0_21remainder_kernel_cudaERNS_18TensorIteratorBaseEENKUlvE_clEvENKUlvE1_clEvEUliiE_EESt5arrayIPcLm3EEEEviT0_T1_:
	.zero		560


//--------------------- .nv.constant0._ZN2at6native29vectorized_elementwise_kernelILi8ENS0_13BinaryFunctorIiiiZZZNS0_21remainder_kernel_cudaERNS_18TensorIteratorBaseEENKUlvE_clEvENKUlvE1_clEvEUliiE_EESt5arrayIPcLm3EEEEviT0_T1_ --------------------------
	.section	.nv.constant0._ZN2at6native29vectorized_elementwise_kernelILi8ENS0_13BinaryFunctorIiiiZZZNS0_21remainder_kernel_cudaERNS_18TensorIteratorBaseEENKUlvE_clEvENKUlvE1_clEvEUliiE_EESt5arrayIPcLm3EEEEviT0_T1_,"a",@progbits
	.sectionflags	@""
	.align	4
.nv.constant0._ZN2at6native29vectorized_elementwise_kernelILi8ENS0_13BinaryFunctorIiiiZZZNS0_21remainder_kernel_cudaERNS_18TensorIteratorBaseEENKUlvE_clEvENKUlvE1_clEvEUliiE_EESt5arrayIPcLm3EEEEviT0_T1_:
	.zero		560


//--------------------- .nv.constant0._ZN2at6native18elementwise_kernelILi128ELi4EZNS0_15gpu_kernel_implINS0_13BUnaryFunctorIiiiZZZNS0_21remainder_kernel_cudaERNS_18TensorIteratorBaseEENKUlvE_clEvENKUlvE1_clEvEUliiE_EEEEvS5_RKT_EUliE_EEviT1_ --------------------------
	.section	.nv.constant0._ZN2at6native18elementwise_kernelILi128ELi4EZNS0_15gpu_kernel_implINS0_13BUnaryFunctorIiiiZZZNS0_21remainder_kernel_cudaERNS_18TensorIteratorBaseEENKUlvE_clEvENKUlvE1_clEvEUliiE_EEEEvS5_RKT_EUliE_EEviT1_,"a",@progbits
	.sectionflags	@""
	.align	4
.nv.constant0._ZN2at6native18elementwise_kernelILi128ELi4EZNS0_15gpu_kernel_implINS0_13BUnaryFunctorIiiiZZZNS0_21remainder_kernel_cudaERNS_18TensorIteratorBaseEENKUlvE_clEvENKUlvE1_clEvEUliiE_EEEEvS5_RKT_EUliE_EEviT1_:
	.zero		1080


//--------------------- .nv.constant0._ZN2at6native27unrolled_elementwise_kernelINS0_13BUnaryFunctorIiiiZZZNS0_21remainder_kernel_cudaERNS_18TensorIteratorBaseEENKUlvE_clEvENKUlvE1_clEvEUliiE_EESt5arrayIPcLm2EELi4E23TrivialOffsetCalculatorILi1EjESD_NS0_6memory12LoadWithCastILi1EEENSE_13StoreWithCastILi1EEEEEviT_T0_T2_T3_T4_T5_ --------------------------
	.section	.nv.constant0._ZN2at6native27unrolled_elementwise_kernelINS0_13BUnaryFunctorIiiiZZZNS0_21remainder_kernel_cudaERNS_18TensorIteratorBaseEENKUlvE_clEvENKUlvE1_clEvEUliiE_EESt5arrayIPcLm2EELi4E23TrivialOffsetCalculatorILi1EjESD_NS0_6memory12LoadWithCastILi1EEENSE_13StoreWithCastILi1EEEEEviT_T0_T2_T3_T4_T5_,"a",@progbits
	.sectionflags	@""
	.align	4
.nv.constant0._ZN2at6native27unrolled_elementwise_kernelINS0_13BUnaryFunctorIiiiZZZNS0_21remainder_kernel_cudaERNS_18TensorIteratorBaseEENKUlvE_clEvENKUlvE1_clEvEUliiE_EESt5arrayIPcLm2EELi4E23TrivialOffsetCalculatorILi1EjESD_NS0_6memory12LoadWithCastILi1EEENSE_13StoreWithCastILi1EEEEEviT_T0_T2_T3_T4_T5_:
	.zero		580


//--------------------- .nv.constant0._ZN2at6native18elementwise_kernelILi128ELi2EZNS0_22gpu_kernel_impl_nocastINS0_13BUnaryFunctorIiiiZZZNS0_21remainder_kernel_cudaERNS_18TensorIteratorBaseEENKUlvE_clEvENKUlvE1_clEvEUliiE_EEEEvS5_RKT_EUliE_EEviT1_ --------------------------
	.section	.nv.constant0._ZN2at6native18elementwise_kernelILi128ELi2EZNS0_22gpu_kernel_impl_nocastINS0_13BUnaryFunctorIiiiZZZNS0_21remainder_kernel_cudaERNS_18TensorIteratorBaseEENKUlvE_clEvENKUlvE1_clEvEUliiE_EEEEvS5_RKT_EUliE_EEviT1_,"a",@progbits
	.sectionflags	@""
	.align	4
.nv.constant0._ZN2at6native18elementwise_kernelILi128ELi2EZNS0_22gpu_kernel_impl_nocastINS0_13BUnaryFunctorIiiiZZZNS0_21remainder_kernel_cudaERNS_18TensorIteratorBaseEENKUlvE_clEvENKUlvE1_clEvEUliiE_EEEEvS5_RKT_EUliE_EEviT1_:
	.zero		1072


//--------------------- .nv.constant0._ZN2at6native27unrolled_elementwise_kernelINS0_13BUnaryFunctorIiiiZZZNS0_21remainder_kernel_cudaERNS_18TensorIteratorBaseEENKUlvE_clEvENKUlvE1_clEvEUliiE_EESt5arrayIPcLm2EELi4E23TrivialOffsetCalculatorILi1EjESD_NS0_6memory15LoadWithoutCastENSE_16StoreWithoutCastEEEviT_T0_T2_T3_T4_T5_ --------------------------
	.section	.nv.constant0._ZN2at6native27unrolled_elementwise_kernelINS0_13BUnaryFunctorIiiiZZZNS0_21remainder_kernel_cudaERNS_18TensorIteratorBaseEENKUlvE_clEvENKUlvE1_clEvEUliiE_EESt5arrayIPcLm2EELi4E23TrivialOffsetCalculatorILi1EjESD_NS0_6memory15LoadWithoutCastENSE_16StoreWithoutCastEEEviT_T0_T2_T3_T4_T5_,"a",@progbits
	.sectionflags	@""
	.align	4
.nv.constant0._ZN2at6native27unrolled_elementwise_kernelINS0_13BUnaryFunctorIiiiZZZNS0_21remainder_kernel_cudaERNS_18TensorIteratorBaseEENKUlvE_clEvENKUlvE1_clEvEUliiE_EESt5arrayIPcLm2EELi4E23TrivialOffsetCalculatorILi1EjESD_NS0_6memory15LoadWithoutCastENSE_16StoreWithoutCastEEEviT_T0_T2_T3_T4_T5_:
	.zero		564


//--------------------- .nv.constant0._ZN2at6native29vectorized_elementwise_kernelILi2ENS0_13BUnaryFunctorIiiiZZZNS0_21remainder_kernel_cudaERNS_18TensorIteratorBaseEENKUlvE_clEvENKUlvE1_clEvEUliiE_EESt5arrayIPcLm2EEEEviT0_T1_ --------------------------
	.section	.nv.constant0._ZN2at6native29vectorized_elementwise_kernelILi2ENS0_13BUnaryFunctorIiiiZZZNS0_21remainder_kernel_cudaERNS_18TensorIteratorBaseEENKUlvE_clEvENKUlvE1_clEvEUliiE_EESt5arrayIPcLm2EEEEviT0_T1_,"a",@progbits
	.sectionflags	@""
	.align	4
.nv.constant0._ZN2at6native29vectorized_elementwise_kernelILi2ENS0_13BUnaryFunctorIiiiZZZNS0_21remainder_kernel_cudaERNS_18TensorIteratorBaseEENKUlvE_clEvENKUlvE1_clEvEUliiE_EESt5arrayIPcLm2EEEEviT0_T1_:
	.zero		560


//--------------------- .nv.constant0._ZN2at6native29vectorized_elementwise_kernelILi4ENS0_13BUnaryFunctorIiiiZZZNS0_21remainder_kernel_cudaERNS_18TensorIteratorBaseEENKUlvE_clEvENKUlvE1_clEvEUliiE_EESt5arrayIPcLm2EEEEviT0_T1_ --------------------------
	.section	.nv.constant0._ZN2at6native29vectorized_elementwise_kernelILi4ENS0_13BUnaryFunctorIiiiZZZNS0_21remainder_kernel_cudaERNS_18TensorIteratorBaseEENKUlvE_clEvENKUlvE1_clEvEUliiE_EESt5arrayIPcLm2EEEEviT0_T1_,"a",@progbits
	.sectionflags	@""
	.align	4
.nv.constant0._ZN2at6native29vectorized_elementwise_kernelILi4ENS0_13BUnaryFunctorIiiiZZZNS0_21remainder_kernel_cudaERNS_18TensorIteratorBaseEENKUlvE_clEvENKUlvE1_clEvEUliiE_EESt5arrayIPcLm2EEEEviT0_T1_:
	.zero		560


//--------------------- .nv.constant0._ZN2at6native29vectorized_elementwise_kernelILi8ENS0_13BUnaryFunctorIiiiZZZNS0_21remainder_kernel_cudaERNS_18TensorIteratorBaseEENKUlvE_clEvENKUlvE1_clEvEUliiE_EESt5arrayIPcLm2EEEEviT0_T1_ --------------------------
	.section	.nv.constant0._ZN2at6native29vectorized_elementwise_kernelILi8ENS0_13BUnaryFunctorIiiiZZZNS0_21remainder_kernel_cudaERNS_18TensorIteratorBaseEENKUlvE_clEvENKUlvE1_clEvEUliiE_EESt5arrayIPcLm2EEEEviT0_T1_,"a",@progbits
	.sectionflags	@""
	.align	4
.nv.constant0._ZN2at6native29vectorized_elementwise_kernelILi8ENS0_13BUnaryFunctorIiiiZZZNS0_21remainder_kernel_cudaERNS_18TensorIteratorBaseEENKUlvE_clEvENKUlvE1_clEvEUliiE_EESt5arrayIPcLm2EEEEviT0_T1_:
	.zero		560


//--------------------- .nv.constant0._ZN2at6native18elementwise_kernelILi128ELi4EZNS0_15gpu_kernel_implINS0_13AUnaryFunctorIiiiZZZNS0_21remainder_kernel_cudaERNS_18TensorIteratorBaseEENKUlvE_clEvENKUlvE1_clEvEUliiE_EEEEvS5_RKT_EUliE_EEviT1_ --------------------------
	.section	.nv.constant0._ZN2at6native18elementwise_kernelILi128ELi4EZNS0_15gpu_kernel_implINS0_13AUnaryFunctorIiiiZZZNS0_21remainder_kernel_cudaERNS_18TensorIteratorBaseEENKUlvE_clEvENKUlvE1_clEvEUliiE_EEEEvS5_RKT_EUliE_EEviT1_,"a",@progbits
	.sectionflags	@""
	.align	4
.nv.constant0._ZN2at6native18elementwise_kernelILi128ELi4EZNS0_15gpu_kernel_implINS0_13AUnaryFunctorIiiiZZZNS0_21remainder_kernel_cudaERNS_18TensorIteratorBaseEENKUlvE_clEvENKUlvE1_clEvEUliiE_EEEEvS5_RKT_EUliE_EEviT1_:
	.zero		1080


//--------------------- .nv.constant0._ZN2at6native27unrolled_elementwise_kernelINS0_13AUnaryFunctorIiiiZZZNS0_21remainder_kernel_cudaERNS_18TensorIteratorBaseEENKUlvE_clEvENKUlvE1_clEvEUliiE_EESt5arrayIPcLm2EELi4E23TrivialOffsetCalculatorILi1EjESD_NS0_6memory12LoadWithCastILi1EEENSE_13StoreWithCastILi1EEEEEviT_T0_T2_T3_T4_T5_ --------------------------
	.section	.nv.constant0._ZN2at6native27unrolled_elementwise_kernelINS0_13AUnaryFunctorIiiiZZZNS0_21remainder_kernel_cudaERNS_18TensorIteratorBaseEENKUlvE_clEvENKUlvE1_clEvEUliiE_EESt5arrayIPcLm2EELi4E23TrivialOffsetCalculatorILi1EjESD_NS0_6memory12LoadWithCastILi1EEENSE_13StoreWithCastILi1EEEEEviT_T0_T2_T3_T4_T5_,"a",@progbits
	.sectionflags	@""
	.align	4
.nv.constant0._ZN2at6native27unrolled_elementwise_kernelINS0_13AUnaryFunctorIiiiZZZNS0_21remainder_kernel_cudaERNS_18TensorIteratorBaseEENKUlvE_clEvENKUlvE1_clEvEUliiE_EESt5arrayIPcLm2EELi4E23TrivialOffsetCalculatorILi1EjESD_NS0_6memory12LoadWithCastILi1EEENSE_13StoreWithCastILi1EEEEEviT_T0_T2_T3_T4_T5_:
	.zero		580


//--------------------- .nv.constant0._ZN2at6native18elementwise_kernelILi128ELi2EZNS0_22gpu_kernel_impl_nocastINS0_13AUnaryFunctorIiiiZZZNS0_21remainder_kernel_cudaERNS_18TensorIteratorBaseEENKUlvE_clEvENKUlvE1_clEvEUliiE_EEEEvS5_RKT_EUliE_EEviT1_ --------------------------
	.section	.nv.constant0._ZN2at6native18elementwise_kernelILi128ELi2EZNS0_22gpu_kernel_impl_nocastINS0_13AUnaryFunctorIiiiZZZNS0_21remainder_kernel_cudaERNS_18TensorIteratorBaseEENKUlvE_clEvENKUlvE1_clEvEUliiE_EEEEvS5_RKT_EUliE_EEviT1_,"a",@progbits
	.sectionflags	@""
	.align	4
.nv.constant0._ZN2at6native18elementwise_kernelILi128ELi2EZNS0_22gpu_kernel_impl_nocastINS0_13AUnaryFunctorIiiiZZZNS0_21remainder_kernel_cudaERNS_18TensorIteratorBaseEENKUlvE_clEvENKUlvE1_clEvEUliiE_EEEEvS5_RKT_EUliE_EEviT1_:
	.zero		1072


//--------------------- .nv.constant0._ZN2at6native27unrolled_elementwise_kernelINS0_13AUnaryFunctorIiiiZZZNS0_21remainder_kernel_cudaERNS_18TensorIteratorBaseEENKUlvE_clEvENKUlvE1_clEvEUliiE_EESt5arrayIPcLm2EELi4E23TrivialOffsetCalculatorILi1EjESD_NS0_6memory15LoadWithoutCastENSE_16StoreWithoutCastEEEviT_T0_T2_T3_T4_T5_ --------------------------
	.section	.nv.constant0._ZN2at6native27unrolled_elementwise_kernelINS0_13AUnaryFunctorIiiiZZZNS0_21remainder_kernel_cudaERNS_18TensorIteratorBaseEENKUlvE_clEvENKUlvE1_clEvEUliiE_EESt5arrayIPcLm2EELi4E23TrivialOffsetCalculatorILi1EjESD_NS0_6memory15LoadWithoutCastENSE_16StoreWithoutCastEEEviT_T0_T2_T3_T4_T5_,"a",@progbits
	.sectionflags	@""
	.align	4
.nv.constant0._ZN2at6native27unrolled_elementwise_kernelINS0_13AUnaryFunctorIiiiZZZNS0_21remainder_kernel_cudaERNS_18TensorIteratorBaseEENKUlvE_clEvENKUlvE1_clEvEUliiE_EESt5arrayIPcLm2EELi4E23TrivialOffsetCalculatorILi1EjESD_NS0_6memory15LoadWithoutCastENSE_16StoreWithoutCastEEEviT_T0_T2_T3_T4_T5_:
	.zero		564


//--------------------- .nv.constant0._ZN2at6native29vectorized_elementwise_kernelILi2ENS0_13AUnaryFunctorIiiiZZZNS0_21remainder_kernel_cudaERNS_18TensorIteratorBaseEENKUlvE_clEvENKUlvE1_clEvEUliiE_EESt5arrayIPcLm2EEEEviT0_T1_ --------------------------
	.section	.nv.constant0._ZN2at6native29vectorized_elementwise_kernelILi2ENS0_13AUnaryFunctorIiiiZZZNS0_21remainder_kernel_cudaERNS_18TensorIteratorBaseEENKUlvE_clEvENKUlvE1_clEvEUliiE_EESt5arrayIPcLm2EEEEviT0_T1_,"a",@progbits
	.sectionflags	@""
	.align	4
.nv.constant0._ZN2at6native29vectorized_elementwise_kernelILi2ENS0_13AUnaryFunctorIiiiZZZNS0_21remainder_kernel_cudaERNS_18TensorIteratorBaseEENKUlvE_clEvENKUlvE1_clEvEUliiE_EESt5arrayIPcLm2EEEEviT0_T1_:
	.zero		560


//--------------------- .nv.constant0._ZN2at6native29vectorized_elementwise_kernelILi4ENS0_13AUnaryFunctorIiiiZZZNS0_21remainder_kernel_cudaERNS_18TensorIteratorBaseEENKUlvE_clEvENKUlvE1_clEvEUliiE_EESt5arrayIPcLm2EEEEviT0_T1_ --------------------------
	.section	.nv.constant0._ZN2at6native29vectorized_elementwise_kernelILi4ENS0_13AUnaryFunctorIiiiZZZNS0_21remainder_kernel_cudaERNS_18TensorIteratorBaseEENKUlvE_clEvENKUlvE1_clEvEUliiE_EESt5arrayIPcLm2EEEEviT0_T1_,"a",@progbits
	.sectionflags	@""
	.align	4
.nv.constant0._ZN2at6native29vectorized_elementwise_kernelILi4ENS0_13AUnaryFunctorIiiiZZZNS0_21remainder_kernel_cudaERNS_18TensorIteratorBaseEENKUlvE_clEvENKUlvE1_clEvEUliiE_EESt5arrayIPcLm2EEEEviT0_T1_:
	.zero		560


//--------------------- .nv.constant0._ZN2at6native29vectorized_elementwise_kernelILi8ENS0_13AUnaryFunctorIiiiZZZNS0_21remainder_kernel_cudaERNS_18TensorIteratorBaseEENKUlvE_clEvENKUlvE1_clEvEUliiE_EESt5arrayIPcLm2EEEEviT0_T1_ --------------------------
	.section	.nv.constant0._ZN2at6native29vectorized_elementwise_kernelILi8ENS0_13AUnaryFunctorIiiiZZZNS0_21remainder_kernel_cudaERNS_18TensorIteratorBaseEENKUlvE_clEvENKUlvE1_clEvEUliiE_EESt5arrayIPcLm2EEEEviT0_T1_,"a",@progbits
	.sectionflags	@""
	.align	4
.nv.constant0._ZN2at6native29vectorized_elementwise_kernelILi8ENS0_13AUnaryFunctorIiiiZZZNS0_21remainder_kernel_cudaERNS_18TensorIteratorBaseEENKUlvE_clEvENKUlvE1_clEvEUliiE_EESt5arrayIPcLm2EEEEviT0_T1_:
	.zero		560


//--------------------- .nv.constant0._ZN2at6native18elementwise_kernelILi128ELi4EZNS0_15gpu_kernel_implINS0_13BinaryFunctorIaaaZZZNS0_21remainder_kernel_cudaERNS_18TensorIteratorBaseEENKUlvE_clEvENKUlvE0_clEvEUlaaE_EEEEvS5_RKT_EUliE_EEviT1_ --------------------------
	.section	.nv.constant0._ZN2at6native18elementwise_kernelILi128ELi4EZNS0_15gpu_kernel_implINS0_13BinaryFunctorIaaaZZZNS0_21remainder_kernel_cudaERNS_18TensorIteratorBaseEENKUlvE_clEvENKUlvE0_clEvEUlaaE_EEEEvS5_RKT_EUliE_EEviT1_,"a",@progbits
	.sectionflags	@""
	.align	4
.nv.constant0._ZN2at6native18elementwise_kernelILi128ELi4EZNS0_15gpu_kernel_implINS0_13BinaryFunctorIaaaZZZNS0_21remainder_kernel_cudaERNS_18TensorIteratorBaseEENKUlvE_clEvENKUlvE0_clEvEUlaaE_EEEEvS5_RKT_EUliE_EEviT1_:
	.zero		1184


//--------------------- .nv.constant0._ZN2at6native27unrolled_elementwise_kernelINS0_13BinaryFunctorIaaaZZZNS0_21remainder_kernel_cudaERNS_18TensorIteratorBaseEENKUlvE_clEvENKUlvE0_clEvEUlaaE_EESt5arrayIPcLm3EELi4E23TrivialOffsetCalculatorILi2EjESC_ILi1EjENS0_6memory12LoadWithCastILi2EEENSF_13StoreWithCastILi1EEEEEviT_T0_T2_T3_T4_T5_ --------------------------
	.section	.nv.constant0._ZN2at6native27unrolled_elementwise_kernelINS0_13BinaryFunctorIaaaZZZNS0_21remainder_kernel_cudaERNS_18TensorIteratorBaseEENKUlvE_clEvENKUlvE0_clEvEUlaaE_EESt5arrayIPcLm3EELi4E23TrivialOffsetCalculatorILi2EjESC_ILi1EjENS0_6memory12LoadWithCastILi2EEENSF_13StoreWithCastILi1EEEEEviT_T0_T2_T3_T4_T5_,"a",@progbits
	.sectionflags	@""
	.align	4
.nv.constant0._ZN2at6native27unrolled_elementwise_kernelINS0_13BinaryFunctorIaaaZZZNS0_21remainder_kernel_cudaERNS_18TensorIteratorBaseEENKUlvE_clEvENKUlvE0_clEvEUlaaE_EESt5arrayIPcLm3EELi4E23TrivialOffsetCalculatorILi2EjESC_ILi1EjENS0_6memory12LoadWithCastILi2EEENSF_13StoreWithCastILi1EEEEEviT_T0_T2_T3_T4_T5_:
	.zero		584


//--------------------- .nv.constant0._ZN2at6native18elementwise_kernelILi128ELi4EZNS0_22gpu_kernel_impl_nocastINS0_13BinaryFunctorIaaaZZZNS0_21remainder_kernel_cudaERNS_18TensorIteratorBaseEENKUlvE_clEvENKUlvE0_clEvEUlaaE_EEEEvS5_RKT_EUliE_EEviT1_ --------------------------
	.section	.nv.constant0._ZN2at6native18elementwise_kernelILi128ELi4EZNS0_22gpu_kernel_impl_nocastINS0_13BinaryFunctorIaaaZZZNS0_21remainder_kernel_cudaERNS_18TensorIteratorBaseEENKUlvE_clEvENKUlvE0_clEvEUlaaE_EEEEvS5_RKT_EUliE_EEviT1_,"a",@progbits
	.sectionflags	@""
	.align	4
.nv.constant0._ZN2at6native18elementwise_kernelILi128ELi4EZNS0_22gpu_kernel_impl_nocastINS0_13BinaryFunctorIaaaZZZNS0_21remainder_kernel_cudaERNS_18TensorIteratorBaseEENKUlvE_clEvENKUlvE0_clEvEUlaaE_EEEEvS5_RKT_EUliE_EEviT1_:
	.zero		1184


//--------------------- .nv.constant0._ZN2at6native27unrolled_elementwise_kernelINS0_13BinaryFunctorIaaaZZZNS0_21remainder_kernel_cudaERNS_18TensorIteratorBaseEENKUlvE_clEvENKUlvE0_clEvEUlaaE_EESt5arrayIPcLm3EELi4E23TrivialOffsetCalculatorILi2EjESC_ILi1EjENS0_6memory15LoadWithoutCastENSF_16StoreWithoutCastEEEviT_T0_T2_T3_T4_T5_ --------------------------
	.section	.nv.constant0._ZN2at6native27unrolled_elementwise_kernelINS0_13BinaryFunctorIaaaZZZNS0_21remainder_kernel_cudaERNS_18TensorIteratorBaseEENKUlvE_clEvENKUlvE0_clEvEUlaaE_EESt5arrayIPcLm3EELi4E23TrivialOffsetCalculatorILi2EjESC_ILi1EjENS0_6memory15LoadWithoutCastENSF_16StoreWithoutCastEEEviT_T0_T2_T3_T4_T5_,"a",@progbits
	.sectionflags	@""
	.align	4
.nv.constant0._ZN2at6native27unrolled_elementwise_kernelINS0_13BinaryFunctorIaaaZZZNS0_21remainder_kernel_cudaERNS_18TensorIteratorBaseEENKUlvE_clEvENKUlvE0_clEvEUlaaE_EESt5arrayIPcLm3EELi4E23TrivialOffsetCalculatorILi2EjESC_ILi1EjENS0_6memory15LoadWithoutCastENSF_16StoreWithoutCastEEEviT_T0_T2_T3_T4_T5_:
	.zero		564


//--------------------- .nv.constant0._ZN2at6native29vectorized_elementwise_kernelILi2ENS0_13BinaryFunctorIaaaZZZNS0_21remainder_kernel_cudaERNS_18TensorIteratorBaseEENKUlvE_clEvENKUlvE0_clEvEUlaaE_EESt5arrayIPcLm3EEEEviT0_T1_ --------------------------
	.section	.nv.constant0._ZN2at6native29vectorized_elementwise_kernelILi2ENS0_13BinaryFunctorIaaaZZZNS0_21remainder_kernel_cudaERNS_18TensorIteratorBaseEENKUlvE_clEvENKUlvE0_clEvEUlaaE_EESt5arrayIPcLm3EEEEviT0_T1_,"a",@progbits
	.sectionflags	@""
	.align	4
.nv.constant0._ZN2at6native29vectorized_elementwise_kernelILi2ENS0_13BinaryFunctorIaaaZZZNS0_21remainder_kernel_cudaERNS_18TensorIteratorBaseEENKUlvE_clEvENKUlvE0_clEvEUlaaE_EESt5arrayIPcLm3EEEEviT0_T1_:
	.zero		560


//--------------------- .nv.constant0._ZN2at6native29vectorized_elementwise_kernelILi4ENS0_13BinaryFunctorIaaaZZZNS0_21remainder_kernel_cudaERNS_18TensorIteratorBaseEENKUlvE_clEvENKUlvE0_clEvEUlaaE_EESt5arrayIPcLm3EEEEviT0_T1_ --------------------------
	.section	.nv.constant0._ZN2at6native29vectorized_elementwise_kernelILi4ENS0_13BinaryFunctorIaaaZZZNS0_21remainder_kernel_cudaERNS_18TensorIteratorBaseEENKUlvE_clEvENKUlvE0_clEvEUlaaE_EESt5arrayIPcLm3EEEEviT0_T1_,"a",@progbits
	.sectionflags	@""
	.align	4
.nv.constant0._ZN2at6native29vectorized_elementwise_kernelILi4ENS0_13BinaryFunctorIaaaZZZNS0_21remainder_kernel_cudaERNS_18TensorIteratorBaseEENKUlvE_clEvENKUlvE0_clEvEUlaaE_EESt5arrayIPcLm3EEEEviT0_T1_:
	.zero		560


//--------------------- .nv.constant0._ZN2at6native29vectorized_elementwise_kernelILi8ENS0_13BinaryFunctorIaaaZZZNS0_21remainder_kernel_cudaERNS_18TensorIteratorBaseEENKUlvE_clEvENKUlvE0_clEvEUlaaE_EESt5arrayIPcLm3EEEEviT0_T1_ --------------------------
	.section	.nv.constant0._ZN2at6native29vectorized_elementwise_kernelILi8ENS0_13BinaryFunctorIaaaZZZNS0_21remainder_kernel_cudaERNS_18TensorIteratorBaseEENKUlvE_clEvENKUlvE0_clEvEUlaaE_EESt5arrayIPcLm3EEEEviT0_T1_,"a",@progbits
	.sectionflags	@""
	.align	4
.nv.constant0._ZN2at6native29vectorized_elementwise_kernelILi8ENS0_13BinaryFunctorIaaaZZZNS0_21remainder_kernel_cudaERNS_18TensorIteratorBaseEENKUlvE_clEvENKUlvE0_clEvEUlaaE_EESt5arrayIPcLm3EEEEviT0_T1_:
	.zero		560


//--------------------- .nv.constant0._ZN2at6native18elementwise_kernelILi128ELi4EZNS0_15gpu_kernel_implINS0_13BUnaryFunctorIaaaZZZNS0_21remainder_kernel_cudaERNS_18TensorIteratorBaseEENKUlvE_clEvENKUlvE0_clEvEUlaaE_EEEEvS5_RKT_EUliE_EEviT1_ --------------------------
	.section	.nv.constant0._ZN2at6native18elementwise_kernelILi128ELi4EZNS0_15gpu_kernel_implINS0_13BUnaryFunctorIaaaZZZNS0_21remainder_kernel_cudaERNS_18TensorIteratorBaseEENKUlvE_clEvENKUlvE0_clEvEUlaaE_EEEEvS5_RKT_EUliE_EEviT1_,"a",@progbits
	.sectionflags	@""
	.align	4
.nv.constant0._ZN2at6native18elementwise_kernelILi128ELi4EZNS0_15gpu_kernel_implINS0_13BUnaryFunctorIaaaZZZNS0_21remainder_kernel_cudaERNS_18TensorIteratorBaseEENKUlvE_clEvENKUlvE0_clEvEUlaaE_EEEEvS5_RKT_EUliE_EEviT1_:
	.zero		1072


//--------------------- .nv.constant0._ZN2at6native27unrolled_elementwise_kernelINS0_13BUnaryFunctorIaaaZZZNS0_21remainder_kernel_cudaERNS_18TensorIteratorBaseEENKUlvE_clEvENKUlvE0_clEvEUlaaE_EESt5arrayIPcLm2EELi4E23TrivialOffsetCalculatorILi1EjESD_NS0_6memory12LoadWithCastILi1EEENSE_13StoreWithCastILi1EEEEEviT_T0_T2_T3_T4_T5_ --------------------------
	.section	.nv.constant0._ZN2at6native27unrolled_elementwise_kernelINS0_13BUnaryFunctorIaaaZZZNS0_21remainder_kernel_cudaERNS_18TensorIteratorBaseEENKUlvE_clEvENKUlvE0_clEvEUlaaE_EESt5arrayIPcLm2EELi4E23TrivialOffsetCalculatorILi1EjESD_NS0_6memory12LoadWithCastILi1EEENSE_13StoreWithCastILi1EEEEEviT_T0_T2_T3_T4_T5_,"a",@progbits
	.sectionflags	@""
	.align	4
.nv.constant0._ZN2at6native27unrolled_elementwise_kernelINS0_13BUnaryFunctorIaaaZZZNS0_21remainder_kernel_cudaERNS_18TensorIteratorBaseEENKUlvE_clEvENKUlvE0_clEvEUlaaE_EESt5arrayIPcLm2EELi4E23TrivialOffsetCalculatorILi1EjESD_NS0_6memory12LoadWithCastILi1EEENSE_13StoreWithCastILi1EEEEEviT_T0_T2_T3_T4_T5_:
	.zero		572


//--------------------- .nv.constant0._ZN2at6native18elementwise_kernelILi128ELi4EZNS0_22gpu_kernel_impl_nocastINS0_13BUnaryFunctorIaaaZZZNS0_21remainder_kernel_cudaERNS_18TensorIteratorBaseEENKUlvE_clEvENKUlvE0_clEvEUlaaE_EEEEvS5_RKT_EUliE_EEviT1_ --------------------------
	.section	.nv.constant0._ZN2at6native18elementwise_kernelILi128ELi4EZNS0_22gpu_kernel_impl_nocastINS0_13BUnaryFunctorIaaaZZZNS0_21remainder_kernel_cudaERNS_18TensorIteratorBaseEENKUlvE_clEvENKUlvE0_clEvEUlaaE_EEEEvS5_RKT_EUliE_EEviT1_,"a",@progbits
	.sectionflags	@""
	.align	4
.nv.constant0._ZN2at6native18elementwise_kernelILi128ELi4EZNS0_22gpu_kernel_impl_nocastINS0_13BUnaryFunctorIaaaZZZNS0_21remainder_kernel_cudaERNS_18TensorIteratorBaseEENKUlvE_clEvENKUlvE0_clEvEUlaaE_EEEEvS5_RKT_EUliE_EEviT1_:
	.zero		1072


//--------------------- .nv.constant0._ZN2at6native27unrolled_elementwise_kernelINS0_13BUnaryFunctorIaaaZZZNS0_21remainder_kernel_cudaERNS_18TensorIteratorBaseEENKUlvE_clEvENKUlvE0_clEvEUlaaE_EESt5arrayIPcLm2EELi4E23TrivialOffsetCalculatorILi1EjESD_NS0_6memory15LoadWithoutCastENSE_16StoreWithoutCastEEEviT_T0_T2_T3_T4_T5_ --------------------------
	.section	.nv.constant0._ZN2at6native27unrolled_elementwise_kernelINS0_13BUnaryFunctorIaaaZZZNS0_21remainder_kernel_cudaERNS_18TensorIteratorBaseEENKUlvE_clEvENKUlvE0_clEvEUlaaE_EESt5arrayIPcLm2EELi4E23TrivialOffsetCalculatorILi1EjESD_NS0_6memory15LoadWithoutCastENSE_16StoreWithoutCastEEEviT_T0_T2_T3_T4_T5_,"a",@progbits
	.sectionflags	@""
	.align	4
.nv.constant0._ZN2at6native27unrolled_elementwise_kernelINS0_13BUnaryFunctorIaaaZZZNS0_21remainder_kernel_cudaERNS_18TensorIteratorBaseEENKUlvE_clEvENKUlvE0_clEvEUlaaE_EESt5arrayIPcLm2EELi4E23TrivialOffsetCalculatorILi1EjESD_NS0_6memory15LoadWithoutCastENSE_16StoreWithoutCastEEEviT_T0_T2_T3_T4_T5_:
	.zero		556


//--------------------- .nv.constant0._ZN2at6native29vectorized_elementwise_kernelILi2ENS0_13BUnaryFunctorIaaaZZZNS0_21remainder_kernel_cudaERNS_18TensorIteratorBaseEENKUlvE_clEvENKUlvE0_clEvEUlaaE_EESt5arrayIPcLm2EEEEviT0_T1_ --------------------------
	.section	.nv.constant0._ZN2at6native29vectorized_elementwise_kernelILi2ENS0_13BUnaryFunctorIaaaZZZNS0_21remainder_kernel_cudaERNS_18TensorIteratorBaseEENKUlvE_clEvENKUlvE0_clEvEUlaaE_EESt5arrayIPcLm2EEEEviT0_T1_,"a",@progbits
	.sectionflags	@""
	.align	4
.nv.constant0._ZN2at6native29vectorized_elementwise_kernelILi2ENS0_13BUnaryFunctorIaaaZZZNS0_21remainder_kernel_cudaERNS_18TensorIteratorBaseEENKUlvE_clEvENKUlvE0_clEvEUlaaE_EESt5arrayIPcLm2EEEEviT0_T1_:
	.zero		552


//--------------------- .nv.constant0._ZN2at6native29vectorized_elementwise_kernelILi4ENS0_13BUnaryFunctorIaaaZZZNS0_21remainder_kernel_cudaERNS_18TensorIteratorBaseEENKUlvE_clEvENKUlvE0_clEvEUlaaE_EESt5arrayIPcLm2EEEEviT0_T1_ --------------------------
	.section	.nv.constant0._ZN2at6native29vectorized_elementwise_kernelILi4ENS0_13BUnaryFunctorIaaaZZZNS0_21remainder_kernel_cudaERNS_18TensorIteratorBaseEENKUlvE_clEvENKUlvE0_clEvEUlaaE_EESt5arrayIPcLm2EEEEviT0_T1_,"a",@progbits
	.sectionflags	@""
	.align	4
.nv.constant0._ZN2at6native29vectorized_elementwise_kernelILi4ENS0_13BUnaryFunctorIaaaZZZNS0_21remainder_kernel_cudaERNS_18TensorIteratorBaseEENKUlvE_clEvENKUlvE0_clEvEUlaaE_EESt5arrayIPcLm2EEEEviT0_T1_:
	.zero		552


//--------------------- .nv.constant0._ZN2at6native29vectorized_elementwise_kernelILi8ENS0_13BUnaryFunctorIaaaZZZNS0_21remainder_kernel_cudaERNS_18TensorIteratorBaseEENKUlvE_clEvENKUlvE0_clEvEUlaaE_EESt5arrayIPcLm2EEEEviT0_T1_ --------------------------
	.section	.nv.constant0._ZN2at6native29vectorized_elementwise_kernelILi8ENS0_13BUnaryFunctorIaaaZZZNS0_21remainder_kernel_cudaERNS_18TensorIteratorBaseEENKUlvE_clEvENKUlvE0_clEvEUlaaE_EESt5arrayIPcLm2EEEEviT0_T1_,"a",@progbits
	.sectionflags	@""
	.align	4
.nv.constant0._ZN2at6native29vectorized_elementwise_kernelILi8ENS0_13BUnaryFunctorIaaaZZZNS0_21remainder_kernel_cudaERNS_18TensorIteratorBaseEENKUlvE_clEvENKUlvE0_clEvEUlaaE_EESt5arrayIPcLm2EEEEviT0_T1_:
	.zero		552


//--------------------- .nv.constant0._ZN2at6native18elementwise_kernelILi128ELi4EZNS0_15gpu_kernel_implINS0_13AUnaryFunctorIaaaZZZNS0_21remainder_kernel_cudaERNS_18TensorIteratorBaseEENKUlvE_clEvENKUlvE0_clEvEUlaaE_EEEEvS5_RKT_EUliE_EEviT1_ --------------------------
	.section	.nv.constant0._ZN2at6native18elementwise_kernelILi128ELi4EZNS0_15gpu_kernel_implINS0_13AUnaryFunctorIaaaZZZNS0_21remainder_kernel_cudaERNS_18TensorIteratorBaseEENKUlvE_clEvENKUlvE0_clEvEUlaaE_EEEEvS5_RKT_EUliE_EEviT1_,"a",@progbits
	.sectionflags	@""
	.align	4
.nv.constant0._ZN2at6native18elementwise_kernelILi128ELi4EZNS0_15gpu_kernel_implINS0_13AUnaryFunctorIaaaZZZNS0_21remainder_kernel_cudaERNS_18TensorIteratorBaseEENKUlvE_clEvENKUlvE0_clEvEUlaaE_EEEEvS5_RKT_EUliE_EEviT1_:
	.zero		1072


//--------------------- .nv.constant0._ZN2at6native27unrolled_elementwise_kernelINS0_13AUnaryFunctorIaaaZZZNS0_21remainder_kernel_cudaERNS_18TensorIteratorBaseEENKUlvE_clEvENKUlvE0_clEvEUlaaE_EESt5arrayIPcLm2EELi4E23TrivialOffsetCalculatorILi1EjESD_NS0_6memory12LoadWithCastILi1EEENSE_13StoreWithCastILi1EEEEEviT_T0_T2_T3_T4_T5_ --------------------------
	.section	.nv.constant0._ZN2at6native27unrolled_elementwise_kernelINS0_13AUnaryFunctorIaaaZZZNS0_21remainder_kernel_cudaERNS_18TensorIteratorBaseEENKUlvE_clEvENKUlvE0_clEvEUlaaE_EESt5arrayIPcLm2EELi4E23TrivialOffsetCalculatorILi1EjESD_NS0_6memory12LoadWithCastILi1EEENSE_13StoreWithCastILi1EEEEEviT_T0_T2_T3_T4_T5_,"a",@progbits
	.sectionflags	@""
	.align	4
.nv.constant0._ZN2at6native27unrolled_elementwise_kernelINS0_13AUnaryFunctorIaaaZZZNS0_21remainder_kernel_cudaERNS_18TensorIteratorBaseEENKUlvE_clEvENKUlvE0_clEvEUlaaE_EESt5arrayIPcLm2EELi4E23TrivialOffsetCalculatorILi1EjESD_NS0_6memory12LoadWithCastILi1EEENSE_13StoreWithCastILi1EEEEEviT_T0_T2_T3_T4_T5_:
	.zero		572


//--------------------- .nv.constant0._ZN2at6native18elementwise_kernelILi128ELi4EZNS0_22gpu_kernel_impl_nocastINS0_13AUnaryFunctorIaaaZZZNS0_21remainder_kernel_cudaERNS_18TensorIteratorBaseEENKUlvE_clEvENKUlvE0_clEvEUlaaE_EEEEvS5_RKT_EUliE_EEviT1_ --------------------------
	.section	.nv.constant0._ZN2at6native18elementwise_kernelILi128ELi4EZNS0_22gpu_kernel_impl_nocastINS0_13AUnaryFunctorIaaaZZZNS0_21remainder_kernel_cudaERNS_18TensorIteratorBaseEENKUlvE_clEvENKUlvE0_clEvEUlaaE_EEEEvS5_RKT_EUliE_EEviT1_,"a",@progbits
	.sectionflags	@""
	.align	4
.nv.constant0._ZN2at6native18elementwise_kernelILi128ELi4EZNS0_22gpu_kernel_impl_nocastINS0_13AUnaryFunctorIaaaZZZNS0_21remainder_kernel_cudaERNS_18TensorIteratorBaseEENKUlvE_clEvENKUlvE0_clEvEUlaaE_EEEEvS5_RKT_EUliE_EEviT1_:
	.zero		1072


//--------------------- .nv.constant0._ZN2at6native27unrolled_elementwise_kernelINS0_13AUnaryFunctorIaaaZZZNS0_21remainder_kernel_cudaERNS_18TensorIteratorBaseEENKUlvE_clEvENKUlvE0_clEvEUlaaE_EESt5arrayIPcLm2EELi4E23TrivialOffsetCalculatorILi1EjESD_NS0_6memory15LoadWithoutCastENSE_16StoreWithoutCastEEEviT_T0_T2_T3_T4_T5_ --------------------------
	.section	.nv.constant0._ZN2at6native27unrolled_elementwise_kernelINS0_13AUnaryFunctorIaaaZZZNS0_21remainder_kernel_cudaERNS_18TensorIteratorBaseEENKUlvE_clEvENKUlvE0_clEvEUlaaE_EESt5arrayIPcLm2EELi4E23TrivialOffsetCalculatorILi1EjESD_NS0_6memory15LoadWithoutCastENSE_16StoreWithoutCastEEEviT_T0_T2_T3_T4_T5_,"a",@progbits
	.sectionflags	@""
	.align	4
.nv.constant0._ZN2at6native27unrolled_elementwise_kernelINS0_13AUnaryFunctorIaaaZZZNS0_21remainder_kernel_cudaERNS_18TensorIteratorBaseEENKUlvE_clEvENKUlvE0_clEvEUlaaE_EESt5arrayIPcLm2EELi4E23TrivialOffsetCalculatorILi1EjESD_NS0_6memory15LoadWithoutCastENSE_16StoreWithoutCastEEEviT_T0_T2_T3_T4_T5_:
	.zero		556


//--------------------- .nv.constant0._ZN2at6native29vectorized_elementwise_kernelILi2ENS0_13AUnaryFunctorIaaaZZZNS0_21remainder_kernel_cudaERNS_18TensorIteratorBaseEENKUlvE_clEvENKUlvE0_clEvEUlaaE_EESt5arrayIPcLm2EEEEviT0_T1_ --------------------------
	.section	.nv.constant0._ZN2at6native29vectorized_elementwise_kernelILi2ENS0_13AUnaryFunctorIaaaZZZNS0_21remainder_kernel_cudaERNS_18TensorIteratorBaseEENKUlvE_clEvENKUlvE0_clEvEUlaaE_EESt5arrayIPcLm2EEEEviT0_T1_,"a",@progbits
	.sectionflags	@""
	.align	4
.nv.constant0._ZN2at6native29vectorized_elementwise_kernelILi2ENS0_13AUnaryFunctorIaaaZZZNS0_21remainder_kernel_cudaERNS_18TensorIteratorBaseEENKUlvE_clEvENKUlvE0_clEvEUlaaE_EESt5arrayIPcLm2EEEEviT0_T1_:
	.zero		552


//--------------------- .nv.constant0._ZN2at6native29vectorized_elementwise_kernelILi4ENS0_13AUnaryFunctorIaaaZZZNS0_21remainder_kernel_cudaERNS_18TensorIteratorBaseEENKUlvE_clEvENKUlvE0_clEvEUlaaE_EESt5arrayIPcLm2EEEEviT0_T1_ --------------------------
	.section	.nv.constant0._ZN2at6native29vectorized_elementwise_kernelILi4ENS0_13AUnaryFunctorIaaaZZZNS0_21remainder_kernel_cudaERNS_18TensorIteratorBaseEENKUlvE_clEvENKUlvE0_clEvEUlaaE_EESt5arrayIPcLm2EEEEviT0_T1_,"a",@progbits
	.sectionflags	@""
	.align	4
.nv.constant0._ZN2at6native29vectorized_elementwise_kernelILi4ENS0_13AUnaryFunctorIaaaZZZNS0_21remainder_kernel_cudaERNS_18TensorIteratorBaseEENKUlvE_clEvENKUlvE0_clEvEUlaaE_EESt5arrayIPcLm2EEEEviT0_T1_:
	.zero		552


//--------------------- .nv.constant0._ZN2at6native29vectorized_elementwise_kernelILi8ENS0_13AUnaryFunctorIaaaZZZNS0_21remainder_kernel_cudaERNS_18TensorIteratorBaseEENKUlvE_clEvENKUlvE0_clEvEUlaaE_EESt5arrayIPcLm2EEEEviT0_T1_ --------------------------
	.section	.nv.constant0._ZN2at6native29vectorized_elementwise_kernelILi8ENS0_13AUnaryFunctorIaaaZZZNS0_21remainder_kernel_cudaERNS_18TensorIteratorBaseEENKUlvE_clEvENKUlvE0_clEvEUlaaE_EESt5arrayIPcLm2EEEEviT0_T1_,"a",@progbits
	.sectionflags	@""
	.align	4
.nv.constant0._ZN2at6native29vectorized_elementwise_kernelILi8ENS0_13AUnaryFunctorIaaaZZZNS0_21remainder_kernel_cudaERNS_18TensorIteratorBaseEENKUlvE_clEvENKUlvE0_clEvEUlaaE_EESt5arrayIPcLm2EEEEviT0_T1_:
	.zero		552


//--------------------- .nv.constant0._ZN2at6native18elementwise_kernelILi128ELi4EZNS0_15gpu_kernel_implINS0_13BinaryFunctorIhhhZZZNS0_21remainder_kernel_cudaERNS_18TensorIteratorBaseEENKUlvE_clEvENKUlvE_clEvEUlhhE_EEEEvS5_RKT_EUliE_EEviT1_ --------------------------
	.section	.nv.constant0._ZN2at6native18elementwise_kernelILi128ELi4EZNS0_15gpu_kernel_implINS0_13BinaryFunctorIhhhZZZNS0_21remainder_kernel_cudaERNS_18TensorIteratorBaseEENKUlvE_clEvENKUlvE_clEvEUlhhE_EEEEvS5_RKT_EUliE_EEviT1_,"a",@progbits
	.sectionflags	@""
	.align	4
.nv.constant0._ZN2at6native18elementwise_kernelILi128ELi4EZNS0_15gpu_kernel_implINS0_13BinaryFunctorIhhhZZZNS0_21remainder_kernel_cudaERNS_18TensorIteratorBaseEENKUlvE_clEvENKUlvE_clEvEUlhhE_EEEEvS5_RKT_EUliE_EEviT1_:
	.zero		1184


//--------------------- .nv.constant0._ZN2at6native27unrolled_elementwise_kernelINS0_13BinaryFunctorIhhhZZZNS0_21remainder_kernel_cudaERNS_18TensorIteratorBaseEENKUlvE_clEvENKUlvE_clEvEUlhhE_EESt5arrayIPcLm3EELi4E23TrivialOffsetCalculatorILi2EjESC_ILi1EjENS0_6memory12LoadWithCastILi2EEENSF_13StoreWithCastILi1EEEEEviT_T0_T2_T3_T4_T5_ --------------------------
	.section	.nv.constant0._ZN2at6native27unrolled_elementwise_kernelINS0_13BinaryFunctorIhhhZZZNS0_21remainder_kernel_cudaERNS_18TensorIteratorBaseEENKUlvE_clEvENKUlvE_clEvEUlhhE_EESt5arrayIPcLm3EELi4E23TrivialOffsetCalculatorILi2EjESC_ILi1EjENS0_6memory12LoadWithCastILi2EEENSF_13StoreWithCastILi1EEEEEviT_T0_T2_T3_T4_T5_,"a",@progbits
	.sectionflags	@""
	.align	4
.nv.constant0._ZN2at6native27unrolled_elementwise_kernelINS0_13BinaryFunctorIhhhZZZNS0_21remainder_kernel_cudaERNS_18TensorIteratorBaseEENKUlvE_clEvENKUlvE_clEvEUlhhE_EESt5arrayIPcLm3EELi4E23TrivialOffsetCalculatorILi2EjESC_ILi1EjENS0_6memory12LoadWithCastILi2EEENSF_13StoreWithCastILi1EEEEEviT_T0_T2_T3_T4_T5_:
	.zero		584


//--------------------- .nv.constant0._ZN2at6native18elementwise_kernelILi128ELi4EZNS0_22gpu_kernel_impl_nocastINS0_13BinaryFunctorIhhhZZZNS0_21remainder_kernel_cudaERNS_18TensorIteratorBaseEENKUlvE_clEvENKUlvE_clEvEUlhhE_EEEEvS5_RKT_EUliE_EEviT1_ --------------------------
	.section	.nv.constant0._ZN2at6native18elementwise_kernelILi128ELi4EZNS0_22gpu_kernel_impl_nocastINS0_13BinaryFunctorIhhhZZZNS0_21remainder_kernel_cudaERNS_18TensorIteratorBaseEENKUlvE_clEvENKUlvE_clEvEUlhhE_EEEEvS5_RKT_EUliE_EEviT1_,"a",@progbits
	.sectionflags	@""
	.align	4
.nv.constant0._ZN2at6native18elementwise_kernelILi128ELi4EZNS0_22gpu_kernel_impl_nocastINS0_13BinaryFunctorIhhhZZZNS0_21remainder_kernel_cudaERNS_18TensorIteratorBaseEENKUlvE_clEvENKUlvE_clEvEUlhhE_EEEEvS5_RKT_EUliE_EEviT1_:
	.zero		1184


//--------------------- .nv.constant0._ZN2at6native27unrolled_elementwise_kernelINS0_13BinaryFunctorIhhhZZZNS0_21remainder_kernel_cudaERNS_18TensorIteratorBaseEENKUlvE_clEvENKUlvE_clEvEUlhhE_EESt5arrayIPcLm3EELi4E23TrivialOffsetCalculatorILi2EjESC_ILi1EjENS0_6memory15LoadWithoutCastENSF_16StoreWithoutCastEEEviT_T0_T2_T3_T4_T5_ --------------------------
	.section	.nv.constant0._ZN2at6native27unrolled_elementwise_kernelINS0_13BinaryFunctorIhhhZZZNS0_21remainder_kernel_cudaERNS_18TensorIteratorBaseEENKUlvE_clEvENKUlvE_clEvEUlhhE_EESt5arrayIPcLm3EELi4E23TrivialOffsetCalculatorILi2EjESC_ILi1EjENS0_6memory15LoadWithoutCastENSF_16StoreWithoutCastEEEviT_T0_T2_T3_T4_T5_,"a",@progbits
	.sectionflags	@""
	.align	4
.nv.constant0._ZN2at6native27unrolled_elementwise_kernelINS0_13BinaryFunctorIhhhZZZNS0_21remainder_kernel_cudaERNS_18TensorIteratorBaseEENKUlvE_clEvENKUlvE_clEvEUlhhE_EESt5arrayIPcLm3EELi4E23TrivialOffsetCalculatorILi2EjESC_ILi1EjENS0_6memory15LoadWithoutCastENSF_16StoreWithoutCastEEEviT_T0_T2_T3_T4_T5_:
	.zero		564


//--------------------- .nv.constant0._ZN2at6native29vectorized_elementwise_kernelILi2ENS0_13BinaryFunctorIhhhZZZNS0_21remainder_kernel_cudaERNS_18TensorIteratorBaseEENKUlvE_clEvENKUlvE_clEvEUlhhE_EESt5arrayIPcLm3EEEEviT0_T1_ --------------------------
	.section	.nv.constant0._ZN2at6native29vectorized_elementwise_kernelILi2ENS0_13BinaryFunctorIhhhZZZNS0_21remainder_kernel_cudaERNS_18TensorIteratorBaseEENKUlvE_clEvENKUlvE_clEvEUlhhE_EESt5arrayIPcLm3EEEEviT0_T1_,"a",@progbits
	.sectionflags	@""
	.align	4
.nv.constant0._ZN2at6native29vectorized_elementwise_kernelILi2ENS0_13BinaryFunctorIhhhZZZNS0_21remainder_kernel_cudaERNS_18TensorIteratorBaseEENKUlvE_clEvENKUlvE_clEvEUlhhE_EESt5arrayIPcLm3EEEEviT0_T1_:
	.zero		560


//--------------------- .nv.constant0._ZN2at6native29vectorized_elementwise_kernelILi4ENS0_13BinaryFunctorIhhhZZZNS0_21remainder_kernel_cudaERNS_18TensorIteratorBaseEENKUlvE_clEvENKUlvE_clEvEUlhhE_EESt5arrayIPcLm3EEEEviT0_T1_ --------------------------
	.section	.nv.constant0._ZN2at6native29vectorized_elementwise_kernelILi4ENS0_13BinaryFunctorIhhhZZZNS0_21remainder_kernel_cudaERNS_18TensorIteratorBaseEENKUlvE_clEvENKUlvE_clEvEUlhhE_EESt5arrayIPcLm3EEEEviT0_T1_,"a",@progbits
	.sectionflags	@""
	.align	4
.nv.constant0._ZN2at6native29vectorized_elementwise_kernelILi4ENS0_13BinaryFunctorIhhhZZZNS0_21remainder_kernel_cudaERNS_18TensorIteratorBaseEENKUlvE_clEvENKUlvE_clEvEUlhhE_EESt5arrayIPcLm3EEEEviT0_T1_:
	.zero		560


//--------------------- .nv.constant0._ZN2at6native29vectorized_elementwise_kernelILi8ENS0_13BinaryFunctorIhhhZZZNS0_21remainder_kernel_cudaERNS_18TensorIteratorBaseEENKUlvE_clEvENKUlvE_clEvEUlhhE_EESt5arrayIPcLm3EEEEviT0_T1_ --------------------------
	.section	.nv.constant0._ZN2at6native29vectorized_elementwise_kernelILi8ENS0_13BinaryFunctorIhhhZZZNS0_21remainder_kernel_cudaERNS_18TensorIteratorBaseEENKUlvE_clEvENKUlvE_clEvEUlhhE_EESt5arrayIPcLm3EEEEviT0_T1_,"a",@progbits
	.sectionflags	@""
	.align	4
.nv.constant0._ZN2at6native29vectorized_elementwise_kernelILi8ENS0_13BinaryFunctorIhhhZZZNS0_21remainder_kernel_cudaERNS_18TensorIteratorBaseEENKUlvE_clEvENKUlvE_clEvEUlhhE_EESt5arrayIPcLm3EEEEviT0_T1_:
	.zero		560


//--------------------- .nv.constant0._ZN2at6native18elementwise_kernelILi128ELi4EZNS0_15gpu_kernel_implINS0_13BUnaryFunctorIhhhZZZNS0_21remainder_kernel_cudaERNS_18TensorIteratorBaseEENKUlvE_clEvENKUlvE_clEvEUlhhE_EEEEvS5_RKT_EUliE_EEviT1_ --------------------------
	.section	.nv.constant0._ZN2at6native18elementwise_kernelILi128ELi4EZNS0_15gpu_kernel_implINS0_13BUnaryFunctorIhhhZZZNS0_21remainder_kernel_cudaERNS_18TensorIteratorBaseEENKUlvE_clEvENKUlvE_clEvEUlhhE_EEEEvS5_RKT_EUliE_EEviT1_,"a",@progbits
	.sectionflags	@""
	.align	4
.nv.constant0._ZN2at6native18elementwise_kernelILi128ELi4EZNS0_15gpu_kernel_implINS0_13BUnaryFunctorIhhhZZZNS0_21remainder_kernel_cudaERNS_18TensorIteratorBaseEENKUlvE_clEvENKUlvE_clEvEUlhhE_EEEEvS5_RKT_EUliE_EEviT1_:
	.zero		1072


//--------------------- .nv.constant0._ZN2at6native27unrolled_elementwise_kernelINS0_13BUnaryFunctorIhhhZZZNS0_21remainder_kernel_cudaERNS_18TensorIteratorBaseEENKUlvE_clEvENKUlvE_clEvEUlhhE_EESt5arrayIPcLm2EELi4E23TrivialOffsetCalculatorILi1EjESD_NS0_6memory12LoadWithCastILi1EEENSE_13StoreWithCastILi1EEEEEviT_T0_T2_T3_T4_T5_ --------------------------
	.section	.nv.constant0._ZN2at6native27unrolled_elementwise_kernelINS0_13BUnaryFunctorIhhhZZZNS0_21remainder_kernel_cudaERNS_18TensorIteratorBaseEENKUlvE_clEvENKUlvE_clEvEUlhhE_EESt5arrayIPcLm2EELi4E23TrivialOffsetCalculatorILi1EjESD_NS0_6memory12LoadWithCastILi1EEENSE_13StoreWithCastILi1EEEEEviT_T0_T2_T3_T4_T5_,"a",@progbits
	.sectionflags	@""
	.align	4
.nv.constant0._ZN2at6native27unrolled_elementwise_kernelINS0_13BUnaryFunctorIhhhZZZNS0_21remainder_kernel_cudaERNS_18TensorIteratorBaseEENKUlvE_clEvENKUlvE_clEvEUlhhE_EESt5arrayIPcLm2EELi4E23TrivialOffsetCalculatorILi1EjESD_NS0_6memory12LoadWithCastILi1EEENSE_13StoreWithCastILi1EEEEEviT_T0_T2_T3_T4_T5_:
	.zero		572


//--------------------- .nv.constant0._ZN2at6native18elementwise_kernelILi128ELi4EZNS0_22gpu_kernel_impl_nocastINS0_13BUnaryFunctorIhhhZZZNS0_21remainder_kernel_cudaERNS_18TensorIteratorBaseEENKUlvE_clEvENKUlvE_clEvEUlhhE_EEEEvS5_RKT_EUliE_EEviT1_ --------------------------
	.section	.nv.constant0._ZN2at6native18elementwise_kernelILi128ELi4EZNS0_22gpu_kernel_impl_nocastINS0_13BUnaryFunctorIhhhZZZNS0_21remainder_kernel_cudaERNS_18TensorIteratorBaseEENKUlvE_clEvENKUlvE_clEvEUlhhE_EEEEvS5_RKT_EUliE_EEviT1_,"a",@progbits
	.sectionflags	@""
	.align	4
.nv.constant0._ZN2at6native18elementwise_kernelILi128ELi4EZNS0_22gpu_kernel_impl_nocastINS0_13BUnaryFunctorIhhhZZZNS0_21remainder_kernel_cudaERNS_18TensorIteratorBaseEENKUlvE_clEvENKUlvE_clEvEUlhhE_EEEEvS5_RKT_EUliE_EEviT1_:
	.zero		1072


//--------------------- .nv.constant0._ZN2at6native27unrolled_elementwise_kernelINS0_13BUnaryFunctorIhhhZZZNS0_21remainder_kernel_cudaERNS_18TensorIteratorBaseEENKUlvE_clEvENKUlvE_clEvEUlhhE_EESt5arrayIPcLm2EELi4E23TrivialOffsetCalculatorILi1EjESD_NS0_6memory15LoadWithoutCastENSE_16StoreWithoutCastEEEviT_T0_T2_T3_T4_T5_ --------------------------
	.section	.nv.constant0._ZN2at6native27unrolled_elementwise_kernelINS0_13BUnaryFunctorIhhhZZZNS0_21remainder_kernel_cudaERNS_18TensorIteratorBaseEENKUlvE_clEvENKUlvE_clEvEUlhhE_EESt5arrayIPcLm2EELi4E23TrivialOffsetCalculatorILi1EjESD_NS0_6memory15LoadWithoutCastENSE_16StoreWithoutCastEEEviT_T0_T2_T3_T4_T5_,"a",@progbits
	.sectionflags	@""
	.align	4
.nv.constant0._ZN2at6native27unrolled_elementwise_kernelINS0_13BUnaryFunctorIhhhZZZNS0_21remainder_kernel_cudaERNS_18TensorIteratorBaseEENKUlvE_clEvENKUlvE_clEvEUlhhE_EESt5arrayIPcLm2EELi4E23TrivialOffsetCalculatorILi1EjESD_NS0_6memory15LoadWithoutCastENSE_16StoreWithoutCastEEEviT_T0_T2_T3_T4_T5_:
	.zero		556


//--------------------- .nv.constant0._ZN2at6native29vectorized_elementwise_kernelILi2ENS0_13BUnaryFunctorIhhhZZZNS0_21remainder_kernel_cudaERNS_18TensorIteratorBaseEENKUlvE_clEvENKUlvE_clEvEUlhhE_EESt5arrayIPcLm2EEEEviT0_T1_ --------------------------
	.section	.nv.constant0._ZN2at6native29vectorized_elementwise_kernelILi2ENS0_13BUnaryFunctorIhhhZZZNS0_21remainder_kernel_cudaERNS_18TensorIteratorBaseEENKUlvE_clEvENKUlvE_clEvEUlhhE_EESt5arrayIPcLm2EEEEviT0_T1_,"a",@progbits
	.sectionflags	@""
	.align	4
.nv.constant0._ZN2at6native29vectorized_elementwise_kernelILi2ENS0_13BUnaryFunctorIhhhZZZNS0_21remainder_kernel_cudaERNS_18TensorIteratorBaseEENKUlvE_clEvENKUlvE_clEvEUlhhE_EESt5arrayIPcLm2EEEEviT0_T1_:
	.zero		552


//--------------------- .nv.constant0._ZN2at6native29vectorized_elementwise_kernelILi4ENS0_13BUnaryFunctorIhhhZZZNS0_21remainder_kernel_cudaERNS_18TensorIteratorBaseEENKUlvE_clEvENKUlvE_clEvEUlhhE_EESt5arrayIPcLm2EEEEviT0_T1_ --------------------------
	.section	.nv.constant0._ZN2at6native29vectorized_elementwise_kernelILi4ENS0_13BUnaryFunctorIhhhZZZNS0_21remainder_kernel_cudaERNS_18TensorIteratorBaseEENKUlvE_clEvENKUlvE_clEvEUlhhE_EESt5arrayIPcLm2EEEEviT0_T1_,"a",@progbits
	.sectionflags	@""
	.align	4
.nv.constant0._ZN2at6native29vectorized_elementwise_kernelILi4ENS0_13BUnaryFunctorIhhhZZZNS0_21remainder_kernel_cudaERNS_18TensorIteratorBaseEENKUlvE_clEvENKUlvE_clEvEUlhhE_EESt5arrayIPcLm2EEEEviT0_T1_:
	.zero		552


//--------------------- .nv.constant0._ZN2at6native29vectorized_elementwise_kernelILi8ENS0_13BUnaryFunctorIhhhZZZNS0_21remainder_kernel_cudaERNS_18TensorIteratorBaseEENKUlvE_clEvENKUlvE_clEvEUlhhE_EESt5arrayIPcLm2EEEEviT0_T1_ --------------------------
	.section	.nv.constant0._ZN2at6native29vectorized_elementwise_kernelILi8ENS0_13BUnaryFunctorIhhhZZZNS0_21remainder_kernel_cudaERNS_18TensorIteratorBaseEENKUlvE_clEvENKUlvE_clEvEUlhhE_EESt5arrayIPcLm2EEEEviT0_T1_,"a",@progbits
	.sectionflags	@""
	.align	4
.nv.constant0._ZN2at6native29vectorized_elementwise_kernelILi8ENS0_13BUnaryFunctorIhhhZZZNS0_21remainder_kernel_cudaERNS_18TensorIteratorBaseEENKUlvE_clEvENKUlvE_clEvEUlhhE_EESt5arrayIPcLm2EEEEviT0_T1_:
	.zero		552


//--------------------- .nv.constant0._ZN2at6native18elementwise_kernelILi128ELi4EZNS0_15gpu_kernel_implINS0_13AUnaryFunctorIhhhZZZNS0_21remainder_kernel_cudaERNS_18TensorIteratorBaseEENKUlvE_clEvENKUlvE_clEvEUlhhE_EEEEvS5_RKT_EUliE_EEviT1_ --------------------------
	.section	.nv.constant0._ZN2at6native18elementwise_kernelILi128ELi4EZNS0_15gpu_kernel_implINS0_13AUnaryFunctorIhhhZZZNS0_21remainder_kernel_cudaERNS_18TensorIteratorBaseEENKUlvE_clEvENKUlvE_clEvEUlhhE_EEEEvS5_RKT_EUliE_EEviT1_,"a",@progbits
	.sectionflags	@""
	.align	4
.nv.constant0._ZN2at6native18elementwise_kernelILi128ELi4EZNS0_15gpu_kernel_implINS0_13AUnaryFunctorIhhhZZZNS0_21remainder_kernel_cudaERNS_18TensorIteratorBaseEENKUlvE_clEvENKUlvE_clEvEUlhhE_EEEEvS5_RKT_EUliE_EEviT1_:
	.zero		1072


//--------------------- .nv.constant0._ZN2at6native27unrolled_elementwise_kernelINS0_13AUnaryFunctorIhhhZZZNS0_21remainder_kernel_cudaERNS_18TensorIteratorBaseEENKUlvE_clEvENKUlvE_clEvEUlhhE_EESt5arrayIPcLm2EELi4E23TrivialOffsetCalculatorILi1EjESD_NS0_6memory12LoadWithCastILi1EEENSE_13StoreWithCastILi1EEEEEviT_T0_T2_T3_T4_T5_ --------------------------
	.section	.nv.constant0._ZN2at6native27unrolled_elementwise_kernelINS0_13AUnaryFunctorIhhhZZZNS0_21remainder_kernel_cudaERNS_18TensorIteratorBaseEENKUlvE_clEvENKUlvE_clEvEUlhhE_EESt5arrayIPcLm2EELi4E23TrivialOffsetCalculatorILi1EjESD_NS0_6memory12LoadWithCastILi1EEENSE_13StoreWithCastILi1EEEEEviT_T0_T2_T3_T4_T5_,"a",@progbits
	.sectionflags	@""
	.align	4
.nv.constant0._ZN2at6native27unrolled_elementwise_kernelINS0_13AUnaryFunctorIhhhZZZNS0_21remainder_kernel_cudaERNS_18TensorIteratorBaseEENKUlvE_clEvENKUlvE_clEvEUlhhE_EESt5arrayIPcLm2EELi4E23TrivialOffsetCalculatorILi1EjESD_NS0_6memory12LoadWithCastILi1EEENSE_13StoreWithCastILi1EEEEEviT_T0_T2_T3_T4_T5_:
	.zero		572


//--------------------- .nv.constant0._ZN2at6native18elementwise_kernelILi128ELi4EZNS0_22gpu_kernel_impl_nocastINS0_13AUnaryFunctorIhhhZZZNS0_21remainder_kernel_cudaERNS_18TensorIteratorBaseEENKUlvE_clEvENKUlvE_clEvEUlhhE_EEEEvS5_RKT_EUliE_EEviT1_ --------------------------
	.section	.nv.constant0._ZN2at6native18elementwise_kernelILi128ELi4EZNS0_22gpu_kernel_impl_nocastINS0_13AUnaryFunctorIhhhZZZNS0_21remainder_kernel_cudaERNS_18TensorIteratorBaseEENKUlvE_clEvENKUlvE_clEvEUlhhE_EEEEvS5_RKT_EUliE_EEviT1_,"a",@progbits
	.sectionflags	@""
	.align	4
.nv.constant0._ZN2at6native18elementwise_kernelILi128ELi4EZNS0_22gpu_kernel_impl_nocastINS0_13AUnaryFunctorIhhhZZZNS0_21remainder_kernel_cudaERNS_18TensorIteratorBaseEENKUlvE_clEvENKUlvE_clEvEUlhhE_EEEEvS5_RKT_EUliE_EEviT1_:
	.zero		1072


//--------------------- .nv.constant0._ZN2at6native27unrolled_elementwise_kernelINS0_13AUnaryFunctorIhhhZZZNS0_21remainder_kernel_cudaERNS_18TensorIteratorBaseEENKUlvE_clEvENKUlvE_clEvEUlhhE_EESt5arrayIPcLm2EELi4E23TrivialOffsetCalculatorILi1EjESD_NS0_6memory15LoadWithoutCastENSE_16StoreWithoutCastEEEviT_T0_T2_T3_T4_T5_ --------------------------
	.section	.nv.constant0._ZN2at6native27unrolled_elementwise_kernelINS0_13AUnaryFunctorIhhhZZZNS0_21remainder_kernel_cudaERNS_18TensorIteratorBaseEENKUlvE_clEvENKUlvE_clEvEUlhhE_EESt5arrayIPcLm2EELi4E23TrivialOffsetCalculatorILi1EjESD_NS0_6memory15LoadWithoutCastENSE_16StoreWithoutCastEEEviT_T0_T2_T3_T4_T5_,"a",@progbits
	.sectionflags	@""
	.align	4
.nv.constant0._ZN2at6native27unrolled_elementwise_kernelINS0_13AUnaryFunctorIhhhZZZNS0_21remainder_kernel_cudaERNS_18TensorIteratorBaseEENKUlvE_clEvENKUlvE_clEvEUlhhE_EESt5arrayIPcLm2EELi4E23TrivialOffsetCalculatorILi1EjESD_NS0_6memory15LoadWithoutCastENSE_16StoreWithoutCastEEEviT_T0_T2_T3_T4_T5_:
	.zero		556


//--------------------- .nv.constant0._ZN2at6native29vectorized_elementwise_kernelILi2ENS0_13AUnaryFunctorIhhhZZZNS0_21remainder_kernel_cudaERNS_18TensorIteratorBaseEENKUlvE_clEvENKUlvE_clEvEUlhhE_EESt5arrayIPcLm2EEEEviT0_T1_ --------------------------
	.section	.nv.constant0._ZN2at6native29vectorized_elementwise_kernelILi2ENS0_13AUnaryFunctorIhhhZZZNS0_21remainder_kernel_cudaERNS_18TensorIteratorBaseEENKUlvE_clEvENKUlvE_clEvEUlhhE_EESt5arrayIPcLm2EEEEviT0_T1_,"a",@progbits
	.sectionflags	@""
	.align	4
.nv.constant0._ZN2at6native29vectorized_elementwise_kernelILi2ENS0_13AUnaryFunctorIhhhZZZNS0_21remainder_kernel_cudaERNS_18TensorIteratorBaseEENKUlvE_clEvENKUlvE_clEvEUlhhE_EESt5arrayIPcLm2EEEEviT0_T1_:
	.zero		552


//--------------------- .nv.constant0._ZN2at6native29vectorized_elementwise_kernelILi4ENS0_13AUnaryFunctorIhhhZZZNS0_21remainder_kernel_cudaERNS_18TensorIteratorBaseEENKUlvE_clEvENKUlvE_clEvEUlhhE_EESt5arrayIPcLm2EEEEviT0_T1_ --------------------------
	.section	.nv.constant0._ZN2at6native29vectorized_elementwise_kernelILi4ENS0_13AUnaryFunctorIhhhZZZNS0_21remainder_kernel_cudaERNS_18TensorIteratorBaseEENKUlvE_clEvENKUlvE_clEvEUlhhE_EESt5arrayIPcLm2EEEEviT0_T1_,"a",@progbits
	.sectionflags	@""
	.align	4
.nv.constant0._ZN2at6native29vectorized_elementwise_kernelILi4ENS0_13AUnaryFunctorIhhhZZZNS0_21remainder_kernel_cudaERNS_18TensorIteratorBaseEENKUlvE_clEvENKUlvE_clEvEUlhhE_EESt5arrayIPcLm2EEEEviT0_T1_:
	.zero		552


//--------------------- .nv.constant0._ZN2at6native29vectorized_elementwise_kernelILi8ENS0_13AUnaryFunctorIhhhZZZNS0_21remainder_kernel_cudaERNS_18TensorIteratorBaseEENKUlvE_clEvENKUlvE_clEvEUlhhE_EESt5arrayIPcLm2EEEEviT0_T1_ --------------------------
	.section	.nv.constant0._ZN2at6native29vectorized_elementwise_kernelILi8ENS0_13AUnaryFunctorIhhhZZZNS0_21remainder_kernel_cudaERNS_18TensorIteratorBaseEENKUlvE_clEvENKUlvE_clEvEUlhhE_EESt5arrayIPcLm2EEEEviT0_T1_,"a",@progbits
	.sectionflags	@""
	.align	4
.nv.constant0._ZN2at6native29vectorized_elementwise_kernelILi8ENS0_13AUnaryFunctorIhhhZZZNS0_21remainder_kernel_cudaERNS_18TensorIteratorBaseEENKUlvE_clEvENKUlvE_clEvEUlhhE_EESt5arrayIPcLm2EEEEviT0_T1_:
	.zero		552


//--------------------- SYMBOLS --------------------------

	.type		.nv.reservedSmem.offset0,@object
	.size		.nv.reservedSmem.offset0,0x4
	.type		__assertfail,@function
